	.target	sm_80

	.elftype	@"ET_EXEC"


//--------------------- .note.nv.tkinfo           --------------------------
	.section	.note.nv.tkinfo,"",@"SHT_NOTE"
	.sectionflags	@"SHF_NOTE_NV_TKINFO"
	.tkinfo
        /*0018*/ 	.word	0x00000002
        /*0030*/ 	.string	""
        /*0030*/ 	.string	"ptxas"
        /*0030*/ 	.string	"Cuda compilation tools, release 13.0, V13.0.88"
        /*0030*/ 	.string	"Build cuda_13.0.r13.0/compiler.36424714_0"
        /*0030*/ 	.string	"-arch sm_80 -m 64 "



//--------------------- .note.nv.cuinfo           --------------------------
	.section	.note.nv.cuinfo,"",@"SHT_NOTE"
	.sectionflags	@"SHF_NOTE_NV_CUINFO"
        /*0018*/ 	.short	0x0002
        /*001a*/ 	.short	0x0050
        /*001c*/ 	.short	0x0082
	.zero		2


//--------------------- .nv.info                  --------------------------
	.section	.nv.info,"",@"SHT_CUDA_INFO"
	.align	4


	//----- nvinfo : EIATTR_REGCOUNT
	.align		4
        /*0000*/ 	.byte	0x04, 0x2f
        /*0002*/ 	.short	(.L_29 - .L_28)
	.align		4
.L_28:
        /*0004*/ 	.word	index@(_Z25selective_scan_bwd_kernelI32Selective_Scan_bwd_kernel_traitsILi32ELi4ELb1ELb1ELb1ELb1ELb1EN3c104HalfEfEEv12SSMParamsBwd)
        /*0008*/ 	.word	0x00000080


	//----- nvinfo : EIATTR_FRAME_SIZE
	.align		4
.L_29:
        /*000c*/ 	.byte	0x04, 0x11
        /*000e*/ 	.short	(.L_31 - .L_30)
	.align		4
.L_30:
        /*0010*/ 	.word	index@(_Z25selective_scan_bwd_kernelI32Selective_Scan_bwd_kernel_traitsILi32ELi4ELb1ELb1ELb1ELb1ELb1EN3c104HalfEfEEv12SSMParamsBwd)
        /*0014*/ 	.word	0x00000000


	//----- nvinfo : EIATTR_REGCOUNT
	.align		4
.L_31:
        /*0018*/ 	.byte	0x04, 0x2f
        /*001a*/ 	.short	(.L_33 - .L_32)
	.align		4
.L_32:
        /*001c*/ 	.word	index@(_Z25selective_scan_bwd_kernelI32Selective_Scan_bwd_kernel_traitsILi32ELi4ELb1ELb1ELb1ELb1ELb0EN3c104HalfEfEEv12SSMParamsBwd)
        /*0020*/ 	.word	0x00000077


	//----- nvinfo : EIATTR_FRAME_SIZE
	.align		4
.L_33:
        /*0024*/ 	.byte	0x04, 0x11
        /*0026*/ 	.short	(.L_35 - .L_34)
	.align		4
.L_34:
        /*0028*/ 	.word	index@(_Z25selective_scan_bwd_kernelI32Selective_Scan_bwd_kernel_traitsILi32ELi4ELb1ELb1ELb1ELb1ELb0EN3c104HalfEfEEv12SSMParamsBwd)
        /*002c*/ 	.word	0x00000000


	//----- nvinfo : EIATTR_REGCOUNT
	.align		4
.L_35:
        /*0030*/ 	.byte	0x04, 0x2f
        /*0032*/ 	.short	(.L_37 - .L_36)
	.align		4
.L_36:
        /*0034*/ 	.word	index@(_Z25selective_scan_bwd_kernelI32Selective_Scan_bwd_kernel_traitsILi32ELi4ELb1ELb1ELb1ELb0ELb1EN3c104HalfEfEEv12SSMParamsBwd)
        /*0038*/ 	.word	0x0000007a


	//----- nvinfo : EIATTR_FRAME_SIZE
	.align		4
.L_37:
        /*003c*/ 	.byte	0x04, 0x11
        /*003e*/ 	.short	(.L_39 - .L_38)
	.align		4
.L_38:
        /*0040*/ 	.word	index@(_Z25selective_scan_bwd_kernelI32Selective_Scan_bwd_kernel_traitsILi32ELi4ELb1ELb1ELb1ELb0ELb1EN3c104HalfEfEEv12SSMParamsBwd)
        /*0044*/ 	.word	0x00000000


	//----- nvinfo : EIATTR_REGCOUNT
	.align		4
.L_39:
        /*0048*/ 	.byte	0x04, 0x2f
        /*004a*/ 	.short	(.L_41 - .L_40)
	.align		4
.L_40:
        /*004c*/ 	.word	index@(_Z25selective_scan_bwd_kernelI32Selective_Scan_bwd_kernel_traitsILi32ELi4ELb1ELb1ELb1ELb0ELb0EN3c104HalfEfEEv12SSMParamsBwd)
        /*0050*/ 	.word	0x00000077


	//----- nvinfo : EIATTR_FRAME_SIZE
	.align		4
.L_41:
        /*0054*/ 	.byte	0x04, 0x11
        /*0056*/ 	.short	(.L_43 - .L_42)
	.align		4
.L_42:
        /*0058*/ 	.word	index@(_Z25selective_scan_bwd_kernelI32Selective_Scan_bwd_kernel_traitsILi32ELi4ELb1ELb1ELb1ELb0ELb0EN3c104HalfEfEEv12SSMParamsBwd)
        /*005c*/ 	.word	0x00000000


	//----- nvinfo : EIATTR_REGCOUNT
	.align		4
.L_43:
        /*0060*/ 	.byte	0x04, 0x2f
        /*0062*/ 	.short	(.L_45 - .L_44)
	.align		4
.L_44:
        /*0064*/ 	.word	index@(_Z25selective_scan_bwd_kernelI32Selective_Scan_bwd_kernel_traitsILi32ELi4ELb1ELb1ELb0ELb1ELb1EN3c104HalfEfEEv12SSMParamsBwd)
        /*0068*/ 	.word	0x0000006e


	//----- nvinfo : EIATTR_FRAME_SIZE
	.align		4
.L_45:
        /*006c*/ 	.byte	0x04, 0x11
        /*006e*/ 	.short	(.L_47 - .L_46)
	.align		4
.L_46:
        /*0070*/ 	.word	index@(_Z25selective_scan_bwd_kernelI32Selective_Scan_bwd_kernel_traitsILi32ELi4ELb1ELb1ELb0ELb1ELb1EN3c104HalfEfEEv12SSMParamsBwd)
        /*0074*/ 	.word	0x00000000


	//----- nvinfo : EIATTR_REGCOUNT
	.align		4
.L_47:
        /*0078*/ 	.byte	0x04, 0x2f
        /*007a*/ 	.short	(.L_49 - .L_48)
	.align		4
.L_48:
        /*007c*/ 	.word	index@(_Z25selective_scan_bwd_kernelI32Selective_Scan_bwd_kernel_traitsILi32ELi4ELb1ELb1ELb0ELb1ELb0EN3c104HalfEfEEv12SSMParamsBwd)
        /*0080*/ 	.word	0x0000006d


	//----- nvinfo : EIATTR_FRAME_SIZE
	.align		4
.L_49:
        /*0084*/ 	.byte	0x04, 0x11
        /*0086*/ 	.short	(.L_51 - .L_50)
	.align		4
.L_50:
        /*0088*/ 	.word	index@(_Z25selective_scan_bwd_kernelI32Selective_Scan_bwd_kernel_traitsILi32ELi4ELb1ELb1ELb0ELb1ELb0EN3c104HalfEfEEv12SSMParamsBwd)
        /*008c*/ 	.word	0x00000000


	//----- nvinfo : EIATTR_REGCOUNT
	.align		4
.L_51:
        /*0090*/ 	.byte	0x04, 0x2f
        /*0092*/ 	.short	(.L_53 - .L_52)
	.align		4
.L_52:
        /*0094*/ 	.word	index@(_Z25selective_scan_bwd_kernelI32Selective_Scan_bwd_kernel_traitsILi32ELi4ELb1ELb1ELb0ELb0ELb1EN3c104HalfEfEEv12SSMParamsBwd)
        /*0098*/ 	.word	0x00000073


	//----- nvinfo : EIATTR_FRAME_SIZE
	.align		4
.L_53:
        /*009c*/ 	.byte	0x04, 0x11
        /*009e*/ 	.short	(.L_55 - .L_54)
	.align		4
.L_54:
        /*00a0*/ 	.word	index@(_Z25selective_scan_bwd_kernelI32Selective_Scan_bwd_kernel_traitsILi32ELi4ELb1ELb1ELb0ELb0ELb1EN3c104HalfEfEEv12SSMParamsBwd)
        /*00a4*/ 	.word	0x00000000


	//----- nvinfo : EIATTR_REGCOUNT
	.align		4
.L_55:
        /*00a8*/ 	.byte	0x04, 0x2f
        /*00aa*/ 	.short	(.L_57 - .L_56)
	.align		4
.L_56:
        /*00ac*/ 	.word	index@(_Z25selective_scan_bwd_kernelI32Selective_Scan_bwd_kernel_traitsILi32ELi4ELb1ELb1ELb0ELb0ELb0EN3c104HalfEfEEv12SSMParamsBwd)
        /*00b0*/ 	.word	0x0000006e


	//----- nvinfo : EIATTR_FRAME_SIZE
	.align		4
.L_57:
        /*00b4*/ 	.byte	0x04, 0x11
        /*00b6*/ 	.short	(.L_59 - .L_58)
	.align		4
.L_58:
        /*00b8*/ 	.word	index@(_Z25selective_scan_bwd_kernelI32Selective_Scan_bwd_kernel_traitsILi32ELi4ELb1ELb1ELb0ELb0ELb0EN3c104HalfEfEEv12SSMParamsBwd)
        /*00bc*/ 	.word	0x00000000


	//----- nvinfo : EIATTR_REGCOUNT
	.align		4
.L_59:
        /*00c0*/ 	.byte	0x04, 0x2f
        /*00c2*/ 	.short	(.L_61 - .L_60)
	.align		4
.L_60:
        /*00c4*/ 	.word	index@(_Z25selective_scan_bwd_kernelI32Selective_Scan_bwd_kernel_traitsILi32ELi4ELb1ELb0ELb1ELb1ELb1EN3c104HalfEfEEv12SSMParamsBwd)
        /*00c8*/ 	.word	0x0000006c


	//----- nvinfo : EIATTR_FRAME_SIZE
	.align		4
.L_61:
        /*00cc*/ 	.byte	0x04, 0x11
        /*00ce*/ 	.short	(.L_63 - .L_62)
	.align		4
.L_62:
        /*00d0*/ 	.word	index@(_Z25selective_scan_bwd_kernelI32Selective_Scan_bwd_kernel_traitsILi32ELi4ELb1ELb0ELb1ELb1ELb1EN3c104HalfEfEEv12SSMParamsBwd)
        /*00d4*/ 	.word	0x00000000


	//----- nvinfo : EIATTR_REGCOUNT
	.align		4
.L_63:
        /*00d8*/ 	.byte	0x04, 0x2f
        /*00da*/ 	.short	(.L_65 - .L_64)
	.align		4
.L_64:
        /*00dc*/ 	.word	index@(_Z25selective_scan_bwd_kernelI32Selective_Scan_bwd_kernel_traitsILi32ELi4ELb1ELb0ELb1ELb1ELb0EN3c104HalfEfEEv12SSMParamsBwd)
        /*00e0*/ 	.word	0x0000006b


	//----- nvinfo : EIATTR_FRAME_SIZE
	.align		4
.L_65:
        /*00e4*/ 	.byte	0x04, 0x11
        /*00e6*/ 	.short	(.L_67 - .L_66)
	.align		4
.L_66:
        /*00e8*/ 	.word	index@(_Z25selective_scan_bwd_kernelI32Selective_Scan_bwd_kernel_traitsILi32ELi4ELb1ELb0ELb1ELb1ELb0EN3c104HalfEfEEv12SSMParamsBwd)
        /*00ec*/ 	.word	0x00000000


	//----- nvinfo : EIATTR_REGCOUNT
	.align		4
.L_67:
        /*00f0*/ 	.byte	0x04, 0x2f
        /*00f2*/ 	.short	(.L_69 - .L_68)
	.align		4
.L_68:
        /*00f4*/ 	.word	index@(_Z25selective_scan_bwd_kernelI32Selective_Scan_bwd_kernel_traitsILi32ELi4ELb1ELb0ELb1ELb0ELb1EN3c104HalfEfEEv12SSMParamsBwd)
        /*00f8*/ 	.word	0x0000006d


	//----- nvinfo : EIATTR_FRAME_SIZE
	.align		4
.L_69:
        /*00fc*/ 	.byte	0x04, 0x11
        /*00fe*/ 	.short	(.L_71 - .L_70)
	.align		4
.L_70:
        /*0100*/ 	.word	index@(_Z25selective_scan_bwd_kernelI32Selective_Scan_bwd_kernel_traitsILi32ELi4ELb1ELb0ELb1ELb0ELb1EN3c104HalfEfEEv12SSMParamsBwd)
        /*0104*/ 	.word	0x00000000


	//----- nvinfo : EIATTR_REGCOUNT
	.align		4
.L_71:
        /*0108*/ 	.byte	0x04, 0x2f
        /*010a*/ 	.short	(.L_73 - .L_72)
	.align		4
.L_72:
        /*010c*/ 	.word	index@(_Z25selective_scan_bwd_kernelI32Selective_Scan_bwd_kernel_traitsILi32ELi4ELb1ELb0ELb1ELb0ELb0EN3c104HalfEfEEv12SSMParamsBwd)
        /*0110*/ 	.word	0x0000006c


	//----- nvinfo : EIATTR_FRAME_SIZE
	.align		4
.L_73:
        /*0114*/ 	.byte	0x04, 0x11
        /*0116*/ 	.short	(.L_75 - .L_74)
	.align		4
.L_74:
        /*0118*/ 	.word	index@(_Z25selective_scan_bwd_kernelI32Selective_Scan_bwd_kernel_traitsILi32ELi4ELb1ELb0ELb1ELb0ELb0EN3c104HalfEfEEv12SSMParamsBwd)
        /*011c*/ 	.word	0x00000000


	//----- nvinfo : EIATTR_REGCOUNT
	.align		4
.L_75:
        /*0120*/ 	.byte	0x04, 0x2f
        /*0122*/ 	.short	(.L_77 - .L_76)
	.align		4
.L_76:
        /*0124*/ 	.word	index@(_Z25selective_scan_bwd_kernelI32Selective_Scan_bwd_kernel_traitsILi32ELi4ELb1ELb0ELb0ELb1ELb1EN3c104HalfEfEEv12SSMParamsBwd)
        /*0128*/ 	.word	0x0000005f


	//----- nvinfo : EIATTR_FRAME_SIZE
	.align		4
.L_77:
        /*012c*/ 	.byte	0x04, 0x11
        /*012e*/ 	.short	(.L_79 - .L_78)
	.align		4
.L_78:
        /*0130*/ 	.word	index@(_Z25selective_scan_bwd_kernelI32Selective_Scan_bwd_kernel_traitsILi32ELi4ELb1ELb0ELb0ELb1ELb1EN3c104HalfEfEEv12SSMParamsBwd)
        /*0134*/ 	.word	0x00000000


	//----- nvinfo : EIATTR_REGCOUNT
	.align		4
.L_79:
        /*0138*/ 	.byte	0x04, 0x2f
        /*013a*/ 	.short	(.L_81 - .L_80)
	.align		4
.L_80:
        /*013c*/ 	.word	index@(_Z25selective_scan_bwd_kernelI32Selective_Scan_bwd_kernel_traitsILi32ELi4ELb1ELb0ELb0ELb1ELb0EN3c104HalfEfEEv12SSMParamsBwd)
        /*0140*/ 	.word	0x0000005f


	//----- nvinfo : EIATTR_FRAME_SIZE
	.align		4
.L_81:
        /*0144*/ 	.byte	0x04, 0x11
        /*0146*/ 	.short	(.L_83 - .L_82)
	.align		4
.L_82:
        /*0148*/ 	.word	index@(_Z25selective_scan_bwd_kernelI32Selective_Scan_bwd_kernel_traitsILi32ELi4ELb1ELb0ELb0ELb1ELb0EN3c104HalfEfEEv12SSMParamsBwd)
        /*014c*/ 	.word	0x00000000


	//----- nvinfo : EIATTR_REGCOUNT
	.align		4
.L_83:
        /*0150*/ 	.byte	0x04, 0x2f
        /*0152*/ 	.short	(.L_85 - .L_84)
	.align		4
.L_84:
        /*0154*/ 	.word	index@(_Z25selective_scan_bwd_kernelI32Selective_Scan_bwd_kernel_traitsILi32ELi4ELb1ELb0ELb0ELb0ELb1EN3c104HalfEfEEv12SSMParamsBwd)
        /*0158*/ 	.word	0x00000058


	//----- nvinfo : EIATTR_FRAME_SIZE
	.align		4
.L_85:
        /*015c*/ 	.byte	0x04, 0x11
        /*015e*/ 	.short	(.L_87 - .L_86)
	.align		4
.L_86:
        /*0160*/ 	.word	index@(_Z25selective_scan_bwd_kernelI32Selective_Scan_bwd_kernel_traitsILi32ELi4ELb1ELb0ELb0ELb0ELb1EN3c104HalfEfEEv12SSMParamsBwd)
        /*0164*/ 	.word	0x00000000


	//----- nvinfo : EIATTR_REGCOUNT
	.align		4
.L_87:
        /*0168*/ 	.byte	0x04, 0x2f
        /*016a*/ 	.short	(.L_89 - .L_88)
	.align		4
.L_88:
        /*016c*/ 	.word	index@(_Z25selective_scan_bwd_kernelI32Selective_Scan_bwd_kernel_traitsILi32ELi4ELb1ELb0ELb0ELb0ELb0EN3c104HalfEfEEv12SSMParamsBwd)
        /*0170*/ 	.word	0x0000005e


	//----- nvinfo : EIATTR_FRAME_SIZE
	.align		4
.L_89:
        /*0174*/ 	.byte	0x04, 0x11
        /*0176*/ 	.short	(.L_91 - .L_90)
	.align		4
.L_90:
        /*0178*/ 	.word	index@(_Z25selective_scan_bwd_kernelI32Selective_Scan_bwd_kernel_traitsILi32ELi4ELb1ELb0ELb0ELb0ELb0EN3c104HalfEfEEv12SSMParamsBwd)
        /*017c*/ 	.word	0x00000000


	//----- nvinfo : EIATTR_REGCOUNT
	.align		4
.L_91:
        /*0180*/ 	.byte	0x04, 0x2f
        /*0182*/ 	.short	(.L_93 - .L_92)
	.align		4
.L_92:
        /*0184*/ 	.word	index@(_Z25selective_scan_bwd_kernelI32Selective_Scan_bwd_kernel_traitsILi32ELi4ELb0ELb1ELb1ELb1ELb1EN3c104HalfEfEEv12SSMParamsBwd)
        /*0188*/ 	.word	0x00000080


	//----- nvinfo : EIATTR_FRAME_SIZE
	.align		4
.L_93:
        /*018c*/ 	.byte	0x04, 0x11
        /*018e*/ 	.short	(.L_95 - .L_94)
	.align		4
.L_94:
        /*0190*/ 	.word	index@(_Z25selective_scan_bwd_kernelI32Selective_Scan_bwd_kernel_traitsILi32ELi4ELb0ELb1ELb1ELb1ELb1EN3c104HalfEfEEv12SSMParamsBwd)
        /*0194*/ 	.word	0x00000000


	//----- nvinfo : EIATTR_REGCOUNT
	.align		4
.L_95:
        /*0198*/ 	.byte	0x04, 0x2f
        /*019a*/ 	.short	(.L_97 - .L_96)
	.align		4
.L_96:
        /*019c*/ 	.word	index@(_Z25selective_scan_bwd_kernelI32Selective_Scan_bwd_kernel_traitsILi32ELi4ELb0ELb1ELb1ELb1ELb0EN3c104HalfEfEEv12SSMParamsBwd)
        /*01a0*/ 	.word	0x00000080


	//----- nvinfo : EIATTR_FRAME_SIZE
	.align		4
.L_97:
        /*01a4*/ 	.byte	0x04, 0x11
        /*01a6*/ 	.short	(.L_99 - .L_98)
	.align		4
.L_98:
        /*01a8*/ 	.word	index@(_Z25selective_scan_bwd_kernelI32Selective_Scan_bwd_kernel_traitsILi32ELi4ELb0ELb1ELb1ELb1ELb0EN3c104HalfEfEEv12SSMParamsBwd)
        /*01ac*/ 	.word	0x00000000


	//----- nvinfo : EIATTR_REGCOUNT
	.align		4
.L_99:
        /*01b0*/ 	.byte	0x04, 0x2f
        /*01b2*/ 	.short	(.L_101 - .L_100)
	.align		4
.L_100:
        /*01b4*/ 	.word	index@(_Z25selective_scan_bwd_kernelI32Selective_Scan_bwd_kernel_traitsILi32ELi4ELb0ELb1ELb1ELb0ELb1EN3c104HalfEfEEv12SSMParamsBwd)
        /*01b8*/ 	.word	0x00000080


	//----- nvinfo : EIATTR_FRAME_SIZE
	.align		4
.L_101:
        /*01bc*/ 	.byte	0x04, 0x11
        /*01be*/ 	.short	(.L_103 - .L_102)
	.align		4
.L_102:
        /*01c0*/ 	.word	index@(_Z25selective_scan_bwd_kernelI32Selective_Scan_bwd_kernel_traitsILi32ELi4ELb0ELb1ELb1ELb0ELb1EN3c104HalfEfEEv12SSMParamsBwd)
        /*01c4*/ 	.word	0x00000000


	//----- nvinfo : EIATTR_REGCOUNT
	.align		4
.L_103:
        /*01c8*/ 	.byte	0x04, 0x2f
        /*01ca*/ 	.short	(.L_105 - .L_104)
	.align		4
.L_104:
        /*01cc*/ 	.word	index@(_Z25selective_scan_bwd_kernelI32Selective_Scan_bwd_kernel_traitsILi32ELi4ELb0ELb1ELb1ELb0ELb0EN3c104HalfEfEEv12SSMParamsBwd)
        /*01d0*/ 	.word	0x00000080


	//----- nvinfo : EIATTR_FRAME_SIZE
	.align		4
.L_105:
        /*01d4*/ 	.byte	0x04, 0x11
        /*01d6*/ 	.short	(.L_107 - .L_106)
	.align		4
.L_106:
        /*01d8*/ 	.word	index@(_Z25selective_scan_bwd_kernelI32Selective_Scan_bwd_kernel_traitsILi32ELi4ELb0ELb1ELb1ELb0ELb0EN3c104HalfEfEEv12SSMParamsBwd)
        /*01dc*/ 	.word	0x00000000


	//----- nvinfo : EIATTR_REGCOUNT
	.align		4
.L_107:
        /*01e0*/ 	.byte	0x04, 0x2f
        /*01e2*/ 	.short	(.L_109 - .L_108)
	.align		4
.L_108:
        /*01e4*/ 	.word	index@(_Z25selective_scan_bwd_kernelI32Selective_Scan_bwd_kernel_traitsILi32ELi4ELb0ELb1ELb0ELb1ELb1EN3c104HalfEfEEv12SSMParamsBwd)
        /*01e8*/ 	.word	0x00000080


	//----- nvinfo : EIATTR_FRAME_SIZE
	.align		4
.L_109:
        /*01ec*/ 	.byte	0x04, 0x11
        /*01ee*/ 	.short	(.L_111 - .L_110)
	.align		4
.L_110:
        /*01f0*/ 	.word	index@(_Z25selective_scan_bwd_kernelI32Selective_Scan_bwd_kernel_traitsILi32ELi4ELb0ELb1ELb0ELb1ELb1EN3c104HalfEfEEv12SSMParamsBwd)
        /*01f4*/ 	.word	0x00000000


	//----- nvinfo : EIATTR_REGCOUNT
	.align		4
.L_111:
        /*01f8*/ 	.byte	0x04, 0x2f
        /*01fa*/ 	.short	(.L_113 - .L_112)
	.align		4
.L_112:
        /*01fc*/ 	.word	index@(_Z25selective_scan_bwd_kernelI32Selective_Scan_bwd_kernel_traitsILi32ELi4ELb0ELb1ELb0ELb1ELb0EN3c104HalfEfEEv12SSMParamsBwd)
        /*0200*/ 	.word	0x00000080


	//----- nvinfo : EIATTR_FRAME_SIZE
	.align		4
.L_113:
        /*0204*/ 	.byte	0x04, 0x11
        /*0206*/ 	.short	(.L_115 - .L_114)
	.align		4
.L_114:
        /*0208*/ 	.word	index@(_Z25selective_scan_bwd_kernelI32Selective_Scan_bwd_kernel_traitsILi32ELi4ELb0ELb1ELb0ELb1ELb0EN3c104HalfEfEEv12SSMParamsBwd)
        /*020c*/ 	.word	0x00000000


	//----- nvinfo : EIATTR_REGCOUNT
	.align		4
.L_115:
        /*0210*/ 	.byte	0x04, 0x2f
        /*0212*/ 	.short	(.L_117 - .L_116)
	.align		4
.L_116:
        /*0214*/ 	.word	index@(_Z25selective_scan_bwd_kernelI32Selective_Scan_bwd_kernel_traitsILi32ELi4ELb0ELb1ELb0ELb0ELb1EN3c104HalfEfEEv12SSMParamsBwd)
        /*0218*/ 	.word	0x00000080


	//----- nvinfo : EIATTR_FRAME_SIZE
	.align		4
.L_117:
        /*021c*/ 	.byte	0x04, 0x11
        /*021e*/ 	.short	(.L_119 - .L_118)
	.align		4
.L_118:
        /*0220*/ 	.word	index@(_Z25selective_scan_bwd_kernelI32Selective_Scan_bwd_kernel_traitsILi32ELi4ELb0ELb1ELb0ELb0ELb1EN3c104HalfEfEEv12SSMParamsBwd)
        /*0224*/ 	.word	0x00000000


	//----- nvinfo : EIATTR_REGCOUNT
	.align		4
.L_119:
        /*0228*/ 	.byte	0x04, 0x2f
        /*022a*/ 	.short	(.L_121 - .L_120)
	.align		4
.L_120:
        /*022c*/ 	.word	index@(_Z25selective_scan_bwd_kernelI32Selective_Scan_bwd_kernel_traitsILi32ELi4ELb0ELb1ELb0ELb0ELb0EN3c104HalfEfEEv12SSMParamsBwd)
        /*0230*/ 	.word	0x00000080


	//----- nvinfo : EIATTR_FRAME_SIZE
	.align		4
.L_121:
        /*0234*/ 	.byte	0x04, 0x11
        /*0236*/ 	.short	(.L_123 - .L_122)
	.align		4
.L_122:
        /*0238*/ 	.word	index@(_Z25selective_scan_bwd_kernelI32Selective_Scan_bwd_kernel_traitsILi32ELi4ELb0ELb1ELb0ELb0ELb0EN3c104HalfEfEEv12SSMParamsBwd)
        /*023c*/ 	.word	0x00000000


	//----- nvinfo : EIATTR_REGCOUNT
	.align		4
.L_123:
        /*0240*/ 	.byte	0x04, 0x2f
        /*0242*/ 	.short	(.L_125 - .L_124)
	.align		4
.L_124:
        /*0244*/ 	.word	index@(_Z25selective_scan_bwd_kernelI32Selective_Scan_bwd_kernel_traitsILi32ELi4ELb0ELb0ELb1ELb1ELb1EN3c104HalfEfEEv12SSMParamsBwd)
        /*0248*/ 	.word	0x0000007c


	//----- nvinfo : EIATTR_FRAME_SIZE
	.align		4
.L_125:
        /*024c*/ 	.byte	0x04, 0x11
        /*024e*/ 	.short	(.L_127 - .L_126)
	.align		4
.L_126:
        /*0250*/ 	.word	index@(_Z25selective_scan_bwd_kernelI32Selective_Scan_bwd_kernel_traitsILi32ELi4ELb0ELb0ELb1ELb1ELb1EN3c104HalfEfEEv12SSMParamsBwd)
        /*0254*/ 	.word	0x00000000


	//----- nvinfo : EIATTR_REGCOUNT
	.align		4
.L_127:
        /*0258*/ 	.byte	0x04, 0x2f
        /*025a*/ 	.short	(.L_129 - .L_128)
	.align		4
.L_128:
        /*025c*/ 	.word	index@(_Z25selective_scan_bwd_kernelI32Selective_Scan_bwd_kernel_traitsILi32ELi4ELb0ELb0ELb1ELb1ELb0EN3c104HalfEfEEv12SSMParamsBwd)
        /*0260*/ 	.word	0x00000080


	//----- nvinfo : EIATTR_FRAME_SIZE
	.align		4
.L_129:
        /*0264*/ 	.byte	0x04, 0x11
        /*0266*/ 	.short	(.L_131 - .L_130)
	.align		4
.L_130:
        /*0268*/ 	.word	index@(_Z25selective_scan_bwd_kernelI32Selective_Scan_bwd_kernel_traitsILi32ELi4ELb0ELb0ELb1ELb1ELb0EN3c104HalfEfEEv12SSMParamsBwd)
        /*026c*/ 	.word	0x00000000


	//----- nvinfo : EIATTR_REGCOUNT
	.align		4
.L_131:
        /*0270*/ 	.byte	0x04, 0x2f
        /*0272*/ 	.short	(.L_133 - .L_132)
	.align		4
.L_132:
        /*0274*/ 	.word	index@(_Z25selective_scan_bwd_kernelI32Selective_Scan_bwd_kernel_traitsILi32ELi4ELb0ELb0ELb1ELb0ELb1EN3c104HalfEfEEv12SSMParamsBwd)
        /*0278*/ 	.word	0x0000007c


	//----- nvinfo : EIATTR_FRAME_SIZE
	.align		4
.L_133:
        /*027c*/ 	.byte	0x04, 0x11
        /*027e*/ 	.short	(.L_135 - .L_134)
	.align		4
.L_134:
        /*0280*/ 	.word	index@(_Z25selective_scan_bwd_kernelI32Selective_Scan_bwd_kernel_traitsILi32ELi4ELb0ELb0ELb1ELb0ELb1EN3c104HalfEfEEv12SSMParamsBwd)
        /*0284*/ 	.word	0x00000000


	//----- nvinfo : EIATTR_REGCOUNT
	.align		4
.L_135:
        /*0288*/ 	.byte	0x04, 0x2f
        /*028a*/ 	.short	(.L_137 - .L_136)
	.align		4
.L_136:
        /*028c*/ 	.word	index@(_Z25selective_scan_bwd_kernelI32Selective_Scan_bwd_kernel_traitsILi32ELi4ELb0ELb0ELb1ELb0ELb0EN3c104HalfEfEEv12SSMParamsBwd)
        /*0290*/ 	.word	0x00000080


	//----- nvinfo : EIATTR_FRAME_SIZE
	.align		4
.L_137:
        /*0294*/ 	.byte	0x04, 0x11
        /*0296*/ 	.short	(.L_139 - .L_138)
	.align		4
.L_138:
        /*0298*/ 	.word	index@(_Z25selective_scan_bwd_kernelI32Selective_Scan_bwd_kernel_traitsILi32ELi4ELb0ELb0ELb1ELb0ELb0EN3c104HalfEfEEv12SSMParamsBwd)
        /*029c*/ 	.word	0x00000000


	//----- nvinfo : EIATTR_REGCOUNT
	.align		4
.L_139:
        /*02a0*/ 	.byte	0x04, 0x2f
        /*02a2*/ 	.short	(.L_141 - .L_140)
	.align		4
.L_140:
        /*02a4*/ 	.word	index@(_Z25selective_scan_bwd_kernelI32Selective_Scan_bwd_kernel_traitsILi32ELi4ELb0ELb0ELb0ELb1ELb1EN3c104HalfEfEEv12SSMParamsBwd)
        /*02a8*/ 	.word	0x00000066


	//----- nvinfo : EIATTR_FRAME_SIZE
	.align		4
.L_141:
        /*02ac*/ 	.byte	0x04, 0x11
        /*02ae*/ 	.short	(.L_143 - .L_142)
	.align		4
.L_142:
        /*02b0*/ 	.word	index@(_Z25selective_scan_bwd_kernelI32Selective_Scan_bwd_kernel_traitsILi32ELi4ELb0ELb0ELb0ELb1ELb1EN3c104HalfEfEEv12SSMParamsBwd)
        /*02b4*/ 	.word	0x00000000


	//----- nvinfo : EIATTR_REGCOUNT
	.align		4
.L_143:
        /*02b8*/ 	.byte	0x04, 0x2f
        /*02ba*/ 	.short	(.L_145 - .L_144)
	.align		4
.L_144:
        /*02bc*/ 	.word	index@(_Z25selective_scan_bwd_kernelI32Selective_Scan_bwd_kernel_traitsILi32ELi4ELb0ELb0ELb0ELb1ELb0EN3c104HalfEfEEv12SSMParamsBwd)
        /*02c0*/ 	.word	0x0000006b


	//----- nvinfo : EIATTR_FRAME_SIZE
	.align		4
.L_145:
        /*02c4*/ 	.byte	0x04, 0x11
        /*02c6*/ 	.short	(.L_147 - .L_146)
	.align		4
.L_146:
        /*02c8*/ 	.word	index@(_Z25selective_scan_bwd_kernelI32Selective_Scan_bwd_kernel_traitsILi32ELi4ELb0ELb0ELb0ELb1ELb0EN3c104HalfEfEEv12SSMParamsBwd)
        /*02cc*/ 	.word	0x00000000


	//----- nvinfo : EIATTR_REGCOUNT
	.align		4
.L_147:
        /*02d0*/ 	.byte	0x04, 0x2f
        /*02d2*/ 	.short	(.L_149 - .L_148)
	.align		4
.L_148:
        /*02d4*/ 	.word	index@(_Z25selective_scan_bwd_kernelI32Selective_Scan_bwd_kernel_traitsILi32ELi4ELb0ELb0ELb0ELb0ELb1EN3c104HalfEfEEv12SSMParamsBwd)
        /*02d8*/ 	.word	0x00000064


	//----- nvinfo : EIATTR_FRAME_SIZE
	.align		4
.L_149:
        /*02dc*/ 	.byte	0x04, 0x11
        /*02de*/ 	.short	(.L_151 - .L_150)
	.align		4
.L_150:
        /*02e0*/ 	.word	index@(_Z25selective_scan_bwd_kernelI32Selective_Scan_bwd_kernel_traitsILi32ELi4ELb0ELb0ELb0ELb0ELb1EN3c104HalfEfEEv12SSMParamsBwd)
        /*02e4*/ 	.word	0x00000000


	//----- nvinfo : EIATTR_REGCOUNT
	.align		4
.L_151:
        /*02e8*/ 	.byte	0x04, 0x2f
        /*02ea*/ 	.short	(.L_153 - .L_152)
	.align		4
.L_152:
        /*02ec*/ 	.word	index@(_Z25selective_scan_bwd_kernelI32Selective_Scan_bwd_kernel_traitsILi32ELi4ELb0ELb0ELb0ELb0ELb0EN3c104HalfEfEEv12SSMParamsBwd)
        /*02f0*/ 	.word	0x0000006b


	//----- nvinfo : EIATTR_FRAME_SIZE
	.align		4
.L_153:
        /*02f4*/ 	.byte	0x04, 0x11
        /*02f6*/ 	.short	(.L_155 - .L_154)
	.align		4
.L_154:
        /*02f8*/ 	.word	index@(_Z25selective_scan_bwd_kernelI32Selective_Scan_bwd_kernel_traitsILi32ELi4ELb0ELb0ELb0ELb0ELb0EN3c104HalfEfEEv12SSMParamsBwd)
        /*02fc*/ 	.word	0x00000000


	//----- nvinfo : EIATTR_REGCOUNT
	.align		4
.L_155:
        /*0300*/ 	.byte	0x04, 0x2f
        /*0302*/ 	.short	(.L_157 - .L_156)
	.align		4
.L_156:
        /*0304*/ 	.word	index@(_Z25selective_scan_bwd_kernelI32Selective_Scan_bwd_kernel_traitsILi32ELi8ELb1ELb1ELb1ELb1ELb1EN3c104HalfEfEEv12SSMParamsBwd)
        /*0308*/ 	.word	0x000000b8


	//----- nvinfo : EIATTR_FRAME_SIZE
	.align		4
.L_157:
        /*030c*/ 	.byte	0x04, 0x11
        /*030e*/ 	.short	(.L_159 - .L_158)
	.align		4
.L_158:
        /*0310*/ 	.word	index@(_Z25selective_scan_bwd_kernelI32Selective_Scan_bwd_kernel_traitsILi32ELi8ELb1ELb1ELb1ELb1ELb1EN3c104HalfEfEEv12SSMParamsBwd)
        /*0314*/ 	.word	0x00000000


	//----- nvinfo : EIATTR_REGCOUNT
	.align		4
.L_159:
        /*0318*/ 	.byte	0x04, 0x2f
        /*031a*/ 	.short	(.L_161 - .L_160)
	.align		4
.L_160:
        /*031c*/ 	.word	index@(_Z25selective_scan_bwd_kernelI32Selective_Scan_bwd_kernel_traitsILi32ELi8ELb1ELb1ELb1ELb1ELb0EN3c104HalfEfEEv12SSMParamsBwd)
        /*0320*/ 	.word	0x000000bc


	//----- nvinfo : EIATTR_FRAME_SIZE
	.align		4
.L_161:
        /*0324*/ 	.byte	0x04, 0x11
        /*0326*/ 	.short	(.L_163 - .L_162)
	.align		4
.L_162:
        /*0328*/ 	.word	index@(_Z25selective_scan_bwd_kernelI32Selective_Scan_bwd_kernel_traitsILi32ELi8ELb1ELb1ELb1ELb1ELb0EN3c104HalfEfEEv12SSMParamsBwd)
        /*032c*/ 	.word	0x00000000


	//----- nvinfo : EIATTR_REGCOUNT
	.align		4
.L_163:
        /*0330*/ 	.byte	0x04, 0x2f
        /*0332*/ 	.short	(.L_165 - .L_164)
	.align		4
.L_164:
        /*0334*/ 	.word	index@(_Z25selective_scan_bwd_kernelI32Selective_Scan_bwd_kernel_traitsILi32ELi8ELb1ELb1ELb1ELb0ELb1EN3c104HalfEfEEv12SSMParamsBwd)
        /*0338*/ 	.word	0x000000be


	//----- nvinfo : EIATTR_FRAME_SIZE
	.align		4
.L_165:
        /*033c*/ 	.byte	0x04, 0x11
        /*033e*/ 	.short	(.L_167 - .L_166)
	.align		4
.L_166:
        /*0340*/ 	.word	index@(_Z25selective_scan_bwd_kernelI32Selective_Scan_bwd_kernel_traitsILi32ELi8ELb1ELb1ELb1ELb0ELb1EN3c104HalfEfEEv12SSMParamsBwd)
        /*0344*/ 	.word	0x00000000


	//----- nvinfo : EIATTR_REGCOUNT
	.align		4
.L_167:
        /*0348*/ 	.byte	0x04, 0x2f
        /*034a*/ 	.short	(.L_169 - .L_168)
	.align		4
.L_168:
        /*034c*/ 	.word	index@(_Z25selective_scan_bwd_kernelI32Selective_Scan_bwd_kernel_traitsILi32ELi8ELb1ELb1ELb1ELb0ELb0EN3c104HalfEfEEv12SSMParamsBwd)
        /*0350*/ 	.word	0x000000ba


	//----- nvinfo : EIATTR_FRAME_SIZE
	.align		4
.L_169:
        /*0354*/ 	.byte	0x04, 0x11
        /*0356*/ 	.short	(.L_171 - .L_170)
	.align		4
.L_170:
        /*0358*/ 	.word	index@(_Z25selective_scan_bwd_kernelI32Selective_Scan_bwd_kernel_traitsILi32ELi8ELb1ELb1ELb1ELb0ELb0EN3c104HalfEfEEv12SSMParamsBwd)
        /*035c*/ 	.word	0x00000000


	//----- nvinfo : EIATTR_REGCOUNT
	.align		4
.L_171:
        /*0360*/ 	.byte	0x04, 0x2f
        /*0362*/ 	.short	(.L_173 - .L_172)
	.align		4
.L_172:
        /*0364*/ 	.word	index@(_Z25selective_scan_bwd_kernelI32Selective_Scan_bwd_kernel_traitsILi32ELi8ELb1ELb1ELb0ELb1ELb1EN3c104HalfEfEEv12SSMParamsBwd)
        /*0368*/ 	.word	0x000000b8


	//----- nvinfo : EIATTR_FRAME_SIZE
	.align		4
.L_173:
        /*036c*/ 	.byte	0x04, 0x11
        /*036e*/ 	.short	(.L_175 - .L_174)
	.align		4
.L_174:
        /*0370*/ 	.word	index@(_Z25selective_scan_bwd_kernelI32Selective_Scan_bwd_kernel_traitsILi32ELi8ELb1ELb1ELb0ELb1ELb1EN3c104HalfEfEEv12SSMParamsBwd)
        /*0374*/ 	.word	0x00000000


	//----- nvinfo : EIATTR_REGCOUNT
	.align		4
.L_175:
        /*0378*/ 	.byte	0x04, 0x2f
        /*037a*/ 	.short	(.L_177 - .L_176)
	.align		4
.L_176:
        /*037c*/ 	.word	index@(_Z25selective_scan_bwd_kernelI32Selective_Scan_bwd_kernel_traitsILi32ELi8ELb1ELb1ELb0ELb1ELb0EN3c104HalfEfEEv12SSMParamsBwd)
        /*0380*/ 	.word	0x000000ac


	//----- nvinfo : EIATTR_FRAME_SIZE
	.align		4
.L_177:
        /*0384*/ 	.byte	0x04, 0x11
        /*0386*/ 	.short	(.L_179 - .L_178)
	.align		4
.L_178:
        /*0388*/ 	.word	index@(_Z25selective_scan_bwd_kernelI32Selective_Scan_bwd_kernel_traitsILi32ELi8ELb1ELb1ELb0ELb1ELb0EN3c104HalfEfEEv12SSMParamsBwd)
        /*038c*/ 	.word	0x00000000


	//----- nvinfo : EIATTR_REGCOUNT
	.align		4
.L_179:
        /*0390*/ 	.byte	0x04, 0x2f
        /*0392*/ 	.short	(.L_181 - .L_180)
	.align		4
.L_180:
        /*0394*/ 	.word	index@(_Z25selective_scan_bwd_kernelI32Selective_Scan_bwd_kernel_traitsILi32ELi8ELb1ELb1ELb0ELb0ELb1EN3c104HalfEfEEv12SSMParamsBwd)
        /*0398*/ 	.word	0x000000b4


	//----- nvinfo : EIATTR_FRAME_SIZE
	.align		4
.L_181:
        /*039c*/ 	.byte	0x04, 0x11
        /*039e*/ 	.short	(.L_183 - .L_182)
	.align		4
.L_182:
        /*03a0*/ 	.word	index@(_Z25selective_scan_bwd_kernelI32Selective_Scan_bwd_kernel_traitsILi32ELi8ELb1ELb1ELb0ELb0ELb1EN3c104HalfEfEEv12SSMParamsBwd)
        /*03a4*/ 	.word	0x00000000


	//----- nvinfo : EIATTR_REGCOUNT
	.align		4
.L_183:
        /*03a8*/ 	.byte	0x04, 0x2f
        /*03aa*/ 	.short	(.L_185 - .L_184)
	.align		4
.L_184:
        /*03ac*/ 	.word	index@(_Z25selective_scan_bwd_kernelI32Selective_Scan_bwd_kernel_traitsILi32ELi8ELb1ELb1ELb0ELb0ELb0EN3c104HalfEfEEv12SSMParamsBwd)
        /*03b0*/ 	.word	0x000000a8


	//----- nvinfo : EIATTR_FRAME_SIZE
	.align		4
.L_185:
        /*03b4*/ 	.byte	0x04, 0x11
        /*03b6*/ 	.short	(.L_187 - .L_186)
	.align		4
.L_186:
        /*03b8*/ 	.word	index@(_Z25selective_scan_bwd_kernelI32Selective_Scan_bwd_kernel_traitsILi32ELi8ELb1ELb1ELb0ELb0ELb0EN3c104HalfEfEEv12SSMParamsBwd)
        /*03bc*/ 	.word	0x00000000


	//----- nvinfo : EIATTR_REGCOUNT
	.align		4
.L_187:
        /*03c0*/ 	.byte	0x04, 0x2f
        /*03c2*/ 	.short	(.L_189 - .L_188)
	.align		4
.L_188:
        /*03c4*/ 	.word	index@(_Z25selective_scan_bwd_kernelI32Selective_Scan_bwd_kernel_traitsILi32ELi8ELb1ELb0ELb1ELb1ELb1EN3c104HalfEfEEv12SSMParamsBwd)
        /*03c8*/ 	.word	0x000000a8


	//----- nvinfo : EIATTR_FRAME_SIZE
	.align		4
.L_189:
        /*03cc*/ 	.byte	0x04, 0x11
        /*03ce*/ 	.short	(.L_191 - .L_190)
	.align		4
.L_190:
        /*03d0*/ 	.word	index@(_Z25selective_scan_bwd_kernelI32Selective_Scan_bwd_kernel_traitsILi32ELi8ELb1ELb0ELb1ELb1ELb1EN3c104HalfEfEEv12SSMParamsBwd)
        /*03d4*/ 	.word	0x00000000


	//----- nvinfo : EIATTR_REGCOUNT
	.align		4
.L_191:
        /*03d8*/ 	.byte	0x04, 0x2f
        /*03da*/ 	.short	(.L_193 - .L_192)
	.align		4
.L_192:
        /*03dc*/ 	.word	index@(_Z25selective_scan_bwd_kernelI32Selective_Scan_bwd_kernel_traitsILi32ELi8ELb1ELb0ELb1ELb1ELb0EN3c104HalfEfEEv12SSMParamsBwd)
        /*03e0*/ 	.word	0x000000a8


	//----- nvinfo : EIATTR_FRAME_SIZE
	.align		4
.L_193:
        /*03e4*/ 	.byte	0x04, 0x11
        /*03e6*/ 	.short	(.L_195 - .L_194)
	.align		4
.L_194:
        /*03e8*/ 	.word	index@(_Z25selective_scan_bwd_kernelI32Selective_Scan_bwd_kernel_traitsILi32ELi8ELb1ELb0ELb1ELb1ELb0EN3c104HalfEfEEv12SSMParamsBwd)
        /*03ec*/ 	.word	0x00000000


	//----- nvinfo : EIATTR_REGCOUNT
	.align		4
.L_195:
        /*03f0*/ 	.byte	0x04, 0x2f
        /*03f2*/ 	.short	(.L_197 - .L_196)
	.align		4
.L_196:
        /*03f4*/ 	.word	index@(_Z25selective_scan_bwd_kernelI32Selective_Scan_bwd_kernel_traitsILi32ELi8ELb1ELb0ELb1ELb0ELb1EN3c104HalfEfEEv12SSMParamsBwd)
        /*03f8*/ 	.word	0x000000a7


	//----- nvinfo : EIATTR_FRAME_SIZE
	.align		4
.L_197:
        /*03fc*/ 	.byte	0x04, 0x11
        /*03fe*/ 	.short	(.L_199 - .L_198)
	.align		4
.L_198:
        /*0400*/ 	.word	index@(_Z25selective_scan_bwd_kernelI32Selective_Scan_bwd_kernel_traitsILi32ELi8ELb1ELb0ELb1ELb0ELb1EN3c104HalfEfEEv12SSMParamsBwd)
        /*0404*/ 	.word	0x00000000


	//----- nvinfo : EIATTR_REGCOUNT
	.align		4
.L_199:
        /*0408*/ 	.byte	0x04, 0x2f
        /*040a*/ 	.short	(.L_201 - .L_200)
	.align		4
.L_200:
        /*040c*/ 	.word	index@(_Z25selective_scan_bwd_kernelI32Selective_Scan_bwd_kernel_traitsILi32ELi8ELb1ELb0ELb1ELb0ELb0EN3c104HalfEfEEv12SSMParamsBwd)
        /*0410*/ 	.word	0x000000a8


	//----- nvinfo : EIATTR_FRAME_SIZE
	.align		4
.L_201:
        /*0414*/ 	.byte	0x04, 0x11
        /*0416*/ 	.short	(.L_203 - .L_202)
	.align		4
.L_202:
        /*0418*/ 	.word	index@(_Z25selective_scan_bwd_kernelI32Selective_Scan_bwd_kernel_traitsILi32ELi8ELb1ELb0ELb1ELb0ELb0EN3c104HalfEfEEv12SSMParamsBwd)
        /*041c*/ 	.word	0x00000000


	//----- nvinfo : EIATTR_REGCOUNT
	.align		4
.L_203:
        /*0420*/ 	.byte	0x04, 0x2f
        /*0422*/ 	.short	(.L_205 - .L_204)
	.align		4
.L_204:
        /*0424*/ 	.word	index@(_Z25selective_scan_bwd_kernelI32Selective_Scan_bwd_kernel_traitsILi32ELi8ELb1ELb0ELb0ELb1ELb1EN3c104HalfEfEEv12SSMParamsBwd)
        /*0428*/ 	.word	0x00000080


	//----- nvinfo : EIATTR_FRAME_SIZE
	.align		4
.L_205:
        /*042c*/ 	.byte	0x04, 0x11
        /*042e*/ 	.short	(.L_207 - .L_206)
	.align		4
.L_206:
        /*0430*/ 	.word	index@(_Z25selective_scan_bwd_kernelI32Selective_Scan_bwd_kernel_traitsILi32ELi8ELb1ELb0ELb0ELb1ELb1EN3c104HalfEfEEv12SSMParamsBwd)
        /*0434*/ 	.word	0x00000000


	//----- nvinfo : EIATTR_REGCOUNT
	.align		4
.L_207:
        /*0438*/ 	.byte	0x04, 0x2f
        /*043a*/ 	.short	(.L_209 - .L_208)
	.align		4
.L_208:
        /*043c*/ 	.word	index@(_Z25selective_scan_bwd_kernelI32Selective_Scan_bwd_kernel_traitsILi32ELi8ELb1ELb0ELb0ELb1ELb0EN3c104HalfEfEEv12SSMParamsBwd)
        /*0440*/ 	.word	0x0000007d


	//----- nvinfo : EIATTR_FRAME_SIZE
	.align		4
.L_209:
        /*0444*/ 	.byte	0x04, 0x11
        /*0446*/ 	.short	(.L_211 - .L_210)
	.align		4
.L_210:
        /*0448*/ 	.word	index@(_Z25selective_scan_bwd_kernelI32Selective_Scan_bwd_kernel_traitsILi32ELi8ELb1ELb0ELb0ELb1ELb0EN3c104HalfEfEEv12SSMParamsBwd)
        /*044c*/ 	.word	0x00000000


	//----- nvinfo : EIATTR_REGCOUNT
	.align		4
.L_211:
        /*0450*/ 	.byte	0x04, 0x2f
        /*0452*/ 	.short	(.L_213 - .L_212)
	.align		4
.L_212:
        /*0454*/ 	.word	index@(_Z25selective_scan_bwd_kernelI32Selective_Scan_bwd_kernel_traitsILi32ELi8ELb1ELb0ELb0ELb0ELb1EN3c104HalfEfEEv12SSMParamsBwd)
        /*0458*/ 	.word	0x00000080


	//----- nvinfo : EIATTR_FRAME_SIZE
	.align		4
.L_213:
        /*045c*/ 	.byte	0x04, 0x11
        /*045e*/ 	.short	(.L_215 - .L_214)
	.align		4
.L_214:
        /*0460*/ 	.word	index@(_Z25selective_scan_bwd_kernelI32Selective_Scan_bwd_kernel_traitsILi32ELi8ELb1ELb0ELb0ELb0ELb1EN3c104HalfEfEEv12SSMParamsBwd)
        /*0464*/ 	.word	0x00000000


	//----- nvinfo : EIATTR_REGCOUNT
	.align		4
.L_215:
        /*0468*/ 	.byte	0x04, 0x2f
        /*046a*/ 	.short	(.L_217 - .L_216)
	.align		4
.L_216:
        /*046c*/ 	.word	index@(_Z25selective_scan_bwd_kernelI32Selective_Scan_bwd_kernel_traitsILi32ELi8ELb1ELb0ELb0ELb0ELb0EN3c104HalfEfEEv12SSMParamsBwd)
        /*0470*/ 	.word	0x0000007f


	//----- nvinfo : EIATTR_FRAME_SIZE
	.align		4
.L_217:
        /*0474*/ 	.byte	0x04, 0x11
        /*0476*/ 	.short	(.L_219 - .L_218)
	.align		4
.L_218:
        /*0478*/ 	.word	index@(_Z25selective_scan_bwd_kernelI32Selective_Scan_bwd_kernel_traitsILi32ELi8ELb1ELb0ELb0ELb0ELb0EN3c104HalfEfEEv12SSMParamsBwd)
        /*047c*/ 	.word	0x00000000


	//----- nvinfo : EIATTR_REGCOUNT
	.align		4
.L_219:
        /*0480*/ 	.byte	0x04, 0x2f
        /*0482*/ 	.short	(.L_221 - .L_220)
	.align		4
.L_220:
        /*0484*/ 	.word	index@(_Z25selective_scan_bwd_kernelI32Selective_Scan_bwd_kernel_traitsILi32ELi8ELb0ELb1ELb1ELb1ELb1EN3c104HalfEfEEv12SSMParamsBwd)
        /*0488*/ 	.word	0x000000d5


	//----- nvinfo : EIATTR_FRAME_SIZE
	.align		4
.L_221:
        /*048c*/ 	.byte	0x04, 0x11
        /*048e*/ 	.short	(.L_223 - .L_222)
	.align		4
.L_222:
        /*0490*/ 	.word	index@(_Z25selective_scan_bwd_kernelI32Selective_Scan_bwd_kernel_traitsILi32ELi8ELb0ELb1ELb1ELb1ELb1EN3c104HalfEfEEv12SSMParamsBwd)
        /*0494*/ 	.word	0x00000000


	//----- nvinfo : EIATTR_REGCOUNT
	.align		4
.L_223:
        /*0498*/ 	.byte	0x04, 0x2f
        /*049a*/ 	.short	(.L_225 - .L_224)
	.align		4
.L_224:
        /*049c*/ 	.word	index@(_Z25selective_scan_bwd_kernelI32Selective_Scan_bwd_kernel_traitsILi32ELi8ELb0ELb1ELb1ELb1ELb0EN3c104HalfEfEEv12SSMParamsBwd)
        /*04a0*/ 	.word	0x000000ca


	//----- nvinfo : EIATTR_FRAME_SIZE
	.align		4
.L_225:
        /*04a4*/ 	.byte	0x04, 0x11
        /*04a6*/ 	.short	(.L_227 - .L_226)
	.align		4
.L_226:
        /*04a8*/ 	.word	index@(_Z25selective_scan_bwd_kernelI32Selective_Scan_bwd_kernel_traitsILi32ELi8ELb0ELb1ELb1ELb1ELb0EN3c104HalfEfEEv12SSMParamsBwd)
        /*04ac*/ 	.word	0x00000000


	//----- nvinfo : EIATTR_REGCOUNT
	.align		4
.L_227:
        /*04b0*/ 	.byte	0x04, 0x2f
        /*04b2*/ 	.short	(.L_229 - .L_228)
	.align		4
.L_228:
        /*04b4*/ 	.word	index@(_Z25selective_scan_bwd_kernelI32Selective_Scan_bwd_kernel_traitsILi32ELi8ELb0ELb1ELb1ELb0ELb1EN3c104HalfEfEEv12SSMParamsBwd)
        /*04b8*/ 	.word	0x000000d1


	//----- nvinfo : EIATTR_FRAME_SIZE
	.align		4
.L_229:
        /*04bc*/ 	.byte	0x04, 0x11
        /*04be*/ 	.short	(.L_231 - .L_230)
	.align		4
.L_230:
        /*04c0*/ 	.word	index@(_Z25selective_scan_bwd_kernelI32Selective_Scan_bwd_kernel_traitsILi32ELi8ELb0ELb1ELb1ELb0ELb1EN3c104HalfEfEEv12SSMParamsBwd)
        /*04c4*/ 	.word	0x00000000


	//----- nvinfo : EIATTR_REGCOUNT
	.align		4
.L_231:
        /*04c8*/ 	.byte	0x04, 0x2f
        /*04ca*/ 	.short	(.L_233 - .L_232)
	.align		4
.L_232:
        /*04cc*/ 	.word	index@(_Z25selective_scan_bwd_kernelI32Selective_Scan_bwd_kernel_traitsILi32ELi8ELb0ELb1ELb1ELb0ELb0EN3c104HalfEfEEv12SSMParamsBwd)
        /*04d0*/ 	.word	0x000000c8


	//----- nvinfo : EIATTR_FRAME_SIZE
	.align		4
.L_233:
        /*04d4*/ 	.byte	0x04, 0x11
        /*04d6*/ 	.short	(.L_235 - .L_234)
	.align		4
.L_234:
        /*04d8*/ 	.word	index@(_Z25selective_scan_bwd_kernelI32Selective_Scan_bwd_kernel_traitsILi32ELi8ELb0ELb1ELb1ELb0ELb0EN3c104HalfEfEEv12SSMParamsBwd)
        /*04dc*/ 	.word	0x00000000


	//----- nvinfo : EIATTR_REGCOUNT
	.align		4
.L_235:
        /*04e0*/ 	.byte	0x04, 0x2f
        /*04e2*/ 	.short	(.L_237 - .L_236)
	.align		4
.L_236:
        /*04e4*/ 	.word	index@(_Z25selective_scan_bwd_kernelI32Selective_Scan_bwd_kernel_traitsILi32ELi8ELb0ELb1ELb0ELb1ELb1EN3c104HalfEfEEv12SSMParamsBwd)
        /*04e8*/ 	.word	0x000000ca


	//----- nvinfo : EIATTR_FRAME_SIZE
	.align		4
.L_237:
        /*04ec*/ 	.byte	0x04, 0x11
        /*04ee*/ 	.short	(.L_239 - .L_238)
	.align		4
.L_238:
        /*04f0*/ 	.word	index@(_Z25selective_scan_bwd_kernelI32Selective_Scan_bwd_kernel_traitsILi32ELi8ELb0ELb1ELb0ELb1ELb1EN3c104HalfEfEEv12SSMParamsBwd)
        /*04f4*/ 	.word	0x00000000


	//----- nvinfo : EIATTR_REGCOUNT
	.align		4
.L_239:
        /*04f8*/ 	.byte	0x04, 0x2f
        /*04fa*/ 	.short	(.L_241 - .L_240)
	.align		4
.L_240:
        /*04fc*/ 	.word	index@(_Z25selective_scan_bwd_kernelI32Selective_Scan_bwd_kernel_traitsILi32ELi8ELb0ELb1ELb0ELb1ELb0EN3c104HalfEfEEv12SSMParamsBwd)
        /*0500*/ 	.word	0x000000bc


	//----- nvinfo : EIATTR_FRAME_SIZE
	.align		4
.L_241:
        /*0504*/ 	.byte	0x04, 0x11
        /*0506*/ 	.short	(.L_243 - .L_242)
	.align		4
.L_242:
        /*0508*/ 	.word	index@(_Z25selective_scan_bwd_kernelI32Selective_Scan_bwd_kernel_traitsILi32ELi8ELb0ELb1ELb0ELb1ELb0EN3c104HalfEfEEv12SSMParamsBwd)
        /*050c*/ 	.word	0x00000000


	//----- nvinfo : EIATTR_REGCOUNT
	.align		4
.L_243:
        /*0510*/ 	.byte	0x04, 0x2f
        /*0512*/ 	.short	(.L_245 - .L_244)
	.align		4
.L_244:
        /*0514*/ 	.word	index@(_Z25selective_scan_bwd_kernelI32Selective_Scan_bwd_kernel_traitsILi32ELi8ELb0ELb1ELb0ELb0ELb1EN3c104HalfEfEEv12SSMParamsBwd)
        /*0518*/ 	.word	0x000000c6


	//----- nvinfo : EIATTR_FRAME_SIZE
	.align		4
.L_245:
        /*051c*/ 	.byte	0x04, 0x11
        /*051e*/ 	.short	(.L_247 - .L_246)
	.align		4
.L_246:
        /*0520*/ 	.word	index@(_Z25selective_scan_bwd_kernelI32Selective_Scan_bwd_kernel_traitsILi32ELi8ELb0ELb1ELb0ELb0ELb1EN3c104HalfEfEEv12SSMParamsBwd)
        /*0524*/ 	.word	0x00000000


	//----- nvinfo : EIATTR_REGCOUNT
	.align		4
.L_247:
        /*0528*/ 	.byte	0x04, 0x2f
        /*052a*/ 	.short	(.L_249 - .L_248)
	.align		4
.L_248:
        /*052c*/ 	.word	index@(_Z25selective_scan_bwd_kernelI32Selective_Scan_bwd_kernel_traitsILi32ELi8ELb0ELb1ELb0ELb0ELb0EN3c104HalfEfEEv12SSMParamsBwd)
        /*0530*/ 	.word	0x000000ba


	//----- nvinfo : EIATTR_FRAME_SIZE
	.align		4
.L_249:
        /*0534*/ 	.byte	0x04, 0x11
        /*0536*/ 	.short	(.L_251 - .L_250)
	.align		4
.L_250:
        /*0538*/ 	.word	index@(_Z25selective_scan_bwd_kernelI32Selective_Scan_bwd_kernel_traitsILi32ELi8ELb0ELb1ELb0ELb0ELb0EN3c104HalfEfEEv12SSMParamsBwd)
        /*053c*/ 	.word	0x00000000


	//----- nvinfo : EIATTR_REGCOUNT
	.align		4
.L_251:
        /*0540*/ 	.byte	0x04, 0x2f
        /*0542*/ 	.short	(.L_253 - .L_252)
	.align		4
.L_252:
        /*0544*/ 	.word	index@(_Z25selective_scan_bwd_kernelI32Selective_Scan_bwd_kernel_traitsILi32ELi8ELb0ELb0ELb1ELb1ELb1EN3c104HalfEfEEv12SSMParamsBwd)
        /*0548*/ 	.word	0x000000b9


	//----- nvinfo : EIATTR_FRAME_SIZE
	.align		4
.L_253:
        /*054c*/ 	.byte	0x04, 0x11
        /*054e*/ 	.short	(.L_255 - .L_254)
	.align		4
.L_254:
        /*0550*/ 	.word	index@(_Z25selective_scan_bwd_kernelI32Selective_Scan_bwd_kernel_traitsILi32ELi8ELb0ELb0ELb1ELb1ELb1EN3c104HalfEfEEv12SSMParamsBwd)
        /*0554*/ 	.word	0x00000000


	//----- nvinfo : EIATTR_REGCOUNT
	.align		4
.L_255:
        /*0558*/ 	.byte	0x04, 0x2f
        /*055a*/ 	.short	(.L_257 - .L_256)
	.align		4
.L_256:
        /*055c*/ 	.word	index@(_Z25selective_scan_bwd_kernelI32Selective_Scan_bwd_kernel_traitsILi32ELi8ELb0ELb0ELb1ELb1ELb0EN3c104HalfEfEEv12SSMParamsBwd)
        /*0560*/ 	.word	0x000000b4


	//----- nvinfo : EIATTR_FRAME_SIZE
	.align		4
.L_257:
        /*0564*/ 	.byte	0x04, 0x11
        /*0566*/ 	.short	(.L_259 - .L_258)
	.align		4
.L_258:
        /*0568*/ 	.word	index@(_Z25selective_scan_bwd_kernelI32Selective_Scan_bwd_kernel_traitsILi32ELi8ELb0ELb0ELb1ELb1ELb0EN3c104HalfEfEEv12SSMParamsBwd)
        /*056c*/ 	.word	0x00000000


	//----- nvinfo : EIATTR_REGCOUNT
	.align		4
.L_259:
        /*0570*/ 	.byte	0x04, 0x2f
        /*0572*/ 	.short	(.L_261 - .L_260)
	.align		4
.L_260:
        /*0574*/ 	.word	index@(_Z25selective_scan_bwd_kernelI32Selective_Scan_bwd_kernel_traitsILi32ELi8ELb0ELb0ELb1ELb0ELb1EN3c104HalfEfEEv12SSMParamsBwd)
        /*0578*/ 	.word	0x000000b7


	//----- nvinfo : EIATTR_FRAME_SIZE
	.align		4
.L_261:
        /*057c*/ 	.byte	0x04, 0x11
        /*057e*/ 	.short	(.L_263 - .L_262)
	.align		4
.L_262:
        /*0580*/ 	.word	index@(_Z25selective_scan_bwd_kernelI32Selective_Scan_bwd_kernel_traitsILi32ELi8ELb0ELb0ELb1ELb0ELb1EN3c104HalfEfEEv12SSMParamsBwd)
        /*0584*/ 	.word	0x00000000


	//----- nvinfo : EIATTR_REGCOUNT
	.align		4
.L_263:
        /*0588*/ 	.byte	0x04, 0x2f
        /*058a*/ 	.short	(.L_265 - .L_264)
	.align		4
.L_264:
        /*058c*/ 	.word	index@(_Z25selective_scan_bwd_kernelI32Selective_Scan_bwd_kernel_traitsILi32ELi8ELb0ELb0ELb1ELb0ELb0EN3c104HalfEfEEv12SSMParamsBwd)
        /*0590*/ 	.word	0x000000b1


	//----- nvinfo : EIATTR_FRAME_SIZE
	.align		4
.L_265:
        /*0594*/ 	.byte	0x04, 0x11
        /*0596*/ 	.short	(.L_267 - .L_266)
	.align		4
.L_266:
        /*0598*/ 	.word	index@(_Z25selective_scan_bwd_kernelI32Selective_Scan_bwd_kernel_traitsILi32ELi8ELb0ELb0ELb1ELb0ELb0EN3c104HalfEfEEv12SSMParamsBwd)
        /*059c*/ 	.word	0x00000000


	//----- nvinfo : EIATTR_REGCOUNT
	.align		4
.L_267:
        /*05a0*/ 	.byte	0x04, 0x2f
        /*05a2*/ 	.short	(.L_269 - .L_268)
	.align		4
.L_268:
        /*05a4*/ 	.word	index@(_Z25selective_scan_bwd_kernelI32Selective_Scan_bwd_kernel_traitsILi32ELi8ELb0ELb0ELb0ELb1ELb1EN3c104HalfEfEEv12SSMParamsBwd)
        /*05a8*/ 	.word	0x00000099


	//----- nvinfo : EIATTR_FRAME_SIZE
	.align		4
.L_269:
        /*05ac*/ 	.byte	0x04, 0x11
        /*05ae*/ 	.short	(.L_271 - .L_270)
	.align		4
.L_270:
        /*05b0*/ 	.word	index@(_Z25selective_scan_bwd_kernelI32Selective_Scan_bwd_kernel_traitsILi32ELi8ELb0ELb0ELb0ELb1ELb1EN3c104HalfEfEEv12SSMParamsBwd)
        /*05b4*/ 	.word	0x00000000


	//----- nvinfo : EIATTR_REGCOUNT
	.align		4
.L_271:
        /*05b8*/ 	.byte	0x04, 0x2f
        /*05ba*/ 	.short	(.L_273 - .L_272)
	.align		4
.L_272:
        /*05bc*/ 	.word	index@(_Z25selective_scan_bwd_kernelI32Selective_Scan_bwd_kernel_traitsILi32ELi8ELb0ELb0ELb0ELb1ELb0EN3c104HalfEfEEv12SSMParamsBwd)
        /*05c0*/ 	.word	0x000000a1


	//----- nvinfo : EIATTR_FRAME_SIZE
	.align		4
.L_273:
        /*05c4*/ 	.byte	0x04, 0x11
        /*05c6*/ 	.short	(.L_275 - .L_274)
	.align		4
.L_274:
        /*05c8*/ 	.word	index@(_Z25selective_scan_bwd_kernelI32Selective_Scan_bwd_kernel_traitsILi32ELi8ELb0ELb0ELb0ELb1ELb0EN3c104HalfEfEEv12SSMParamsBwd)
        /*05cc*/ 	.word	0x00000000


	//----- nvinfo : EIATTR_REGCOUNT
	.align		4
.L_275:
        /*05d0*/ 	.byte	0x04, 0x2f
        /*05d2*/ 	.short	(.L_277 - .L_276)
	.align		4
.L_276:
        /*05d4*/ 	.word	index@(_Z25selective_scan_bwd_kernelI32Selective_Scan_bwd_kernel_traitsILi32ELi8ELb0ELb0ELb0ELb0ELb1EN3c104HalfEfEEv12SSMParamsBwd)
        /*05d8*/ 	.word	0x00000096


	//----- nvinfo : EIATTR_FRAME_SIZE
	.align		4
.L_277:
        /*05dc*/ 	.byte	0x04, 0x11
        /*05de*/ 	.short	(.L_279 - .L_278)
	.align		4
.L_278:
        /*05e0*/ 	.word	index@(_Z25selective_scan_bwd_kernelI32Selective_Scan_bwd_kernel_traitsILi32ELi8ELb0ELb0ELb0ELb0ELb1EN3c104HalfEfEEv12SSMParamsBwd)
        /*05e4*/ 	.word	0x00000000


	//----- nvinfo : EIATTR_REGCOUNT
	.align		4
.L_279:
        /*05e8*/ 	.byte	0x04, 0x2f
        /*05ea*/ 	.short	(.L_281 - .L_280)
	.align		4
.L_280:
        /*05ec*/ 	.word	index@(_Z25selective_scan_bwd_kernelI32Selective_Scan_bwd_kernel_traitsILi32ELi8ELb0ELb0ELb0ELb0ELb0EN3c104HalfEfEEv12SSMParamsBwd)
        /*05f0*/ 	.word	0x000000a6


	//----- nvinfo : EIATTR_FRAME_SIZE
	.align		4
.L_281:
        /*05f4*/ 	.byte	0x04, 0x11
        /*05f6*/ 	.short	(.L_283 - .L_282)
	.align		4
.L_282:
        /*05f8*/ 	.word	index@(_Z25selective_scan_bwd_kernelI32Selective_Scan_bwd_kernel_traitsILi32ELi8ELb0ELb0ELb0ELb0ELb0EN3c104HalfEfEEv12SSMParamsBwd)
        /*05fc*/ 	.word	0x00000000


	//----- nvinfo : EIATTR_REGCOUNT
	.align		4
.L_283:
        /*0600*/ 	.byte	0x04, 0x2f
        /*0602*/ 	.short	(.L_285 - .L_284)
	.align		4
.L_284:
        /*0604*/ 	.word	index@(_Z25selective_scan_bwd_kernelI32Selective_Scan_bwd_kernel_traitsILi32ELi16ELb1ELb1ELb1ELb1ELb1EN3c104HalfEfEEv12SSMParamsBwd)
        /*0608*/ 	.word	0x000000fe


	//----- nvinfo : EIATTR_FRAME_SIZE
	.align		4
.L_285:
        /*060c*/ 	.byte	0x04, 0x11
        /*060e*/ 	.short	(.L_287 - .L_286)
	.align		4
.L_286:
        /*0610*/ 	.word	index@(_Z25selective_scan_bwd_kernelI32Selective_Scan_bwd_kernel_traitsILi32ELi16ELb1ELb1ELb1ELb1ELb1EN3c104HalfEfEEv12SSMParamsBwd)
        /*0614*/ 	.word	0x00000000


	//----- nvinfo : EIATTR_REGCOUNT
	.align		4
.L_287:
        /*0618*/ 	.byte	0x04, 0x2f
        /*061a*/ 	.short	(.L_289 - .L_288)
	.align		4
.L_288:
        /*061c*/ 	.word	index@(_Z25selective_scan_bwd_kernelI32Selective_Scan_bwd_kernel_traitsILi32ELi16ELb1ELb1ELb1ELb1ELb0EN3c104HalfEfEEv12SSMParamsBwd)
        /*0620*/ 	.word	0x000000fe


	//----- nvinfo : EIATTR_FRAME_SIZE
	.align		4
.L_289:
        /*0624*/ 	.byte	0x04, 0x11
        /*0626*/ 	.short	(.L_291 - .L_290)
	.align		4
.L_290:
        /*0628*/ 	.word	index@(_Z25selective_scan_bwd_kernelI32Selective_Scan_bwd_kernel_traitsILi32ELi16ELb1ELb1ELb1ELb1ELb0EN3c104HalfEfEEv12SSMParamsBwd)
        /*062c*/ 	.word	0x00000000


	//----- nvinfo : EIATTR_REGCOUNT
	.align		4
.L_291:
        /*0630*/ 	.byte	0x04, 0x2f
        /*0632*/ 	.short	(.L_293 - .L_292)
	.align		4
.L_292:
        /*0634*/ 	.word	index@(_Z25selective_scan_bwd_kernelI32Selective_Scan_bwd_kernel_traitsILi32ELi16ELb1ELb1ELb1ELb0ELb1EN3c104HalfEfEEv12SSMParamsBwd)
        /*0638*/ 	.word	0x000000fe


	//----- nvinfo : EIATTR_FRAME_SIZE
	.align		4
.L_293:
        /*063c*/ 	.byte	0x04, 0x11
        /*063e*/ 	.short	(.L_295 - .L_294)
	.align		4
.L_294:
        /*0640*/ 	.word	index@(_Z25selective_scan_bwd_kernelI32Selective_Scan_bwd_kernel_traitsILi32ELi16ELb1ELb1ELb1ELb0ELb1EN3c104HalfEfEEv12SSMParamsBwd)
        /*0644*/ 	.word	0x00000000


	//----- nvinfo : EIATTR_REGCOUNT
	.align		4
.L_295:
        /*0648*/ 	.byte	0x04, 0x2f
        /*064a*/ 	.short	(.L_297 - .L_296)
	.align		4
.L_296:
        /*064c*/ 	.word	index@(_Z25selective_scan_bwd_kernelI32Selective_Scan_bwd_kernel_traitsILi32ELi16ELb1ELb1ELb1ELb0ELb0EN3c104HalfEfEEv12SSMParamsBwd)
        /*0650*/ 	.word	0x000000fe


	//----- nvinfo : EIATTR_FRAME_SIZE
	.align		4
.L_297:
        /*0654*/ 	.byte	0x04, 0x11
        /*0656*/ 	.short	(.L_299 - .L_298)
	.align		4
.L_298:
        /*0658*/ 	.word	index@(_Z25selective_scan_bwd_kernelI32Selective_Scan_bwd_kernel_traitsILi32ELi16ELb1ELb1ELb1ELb0ELb0EN3c104HalfEfEEv12SSMParamsBwd)
        /*065c*/ 	.word	0x00000000


	//----- nvinfo : EIATTR_REGCOUNT
	.align		4
.L_299:
        /*0660*/ 	.byte	0x04, 0x2f
        /*0662*/ 	.short	(.L_301 - .L_300)
	.align		4
.L_300:
        /*0664*/ 	.word	index@(_Z25selective_scan_bwd_kernelI32Selective_Scan_bwd_kernel_traitsILi32ELi16ELb1ELb1ELb0ELb1ELb1EN3c104HalfEfEEv12SSMParamsBwd)
        /*0668*/ 	.word	0x000000ee


	//----- nvinfo : EIATTR_FRAME_SIZE
	.align		4
.L_301:
        /*066c*/ 	.byte	0x04, 0x11
        /*066e*/ 	.short	(.L_303 - .L_302)
	.align		4
.L_302:
        /*0670*/ 	.word	index@(_Z25selective_scan_bwd_kernelI32Selective_Scan_bwd_kernel_traitsILi32ELi16ELb1ELb1ELb0ELb1ELb1EN3c104HalfEfEEv12SSMParamsBwd)
        /*0674*/ 	.word	0x00000000


	//----- nvinfo : EIATTR_REGCOUNT
	.align		4
.L_303:
        /*0678*/ 	.byte	0x04, 0x2f
        /*067a*/ 	.short	(.L_305 - .L_304)
	.align		4
.L_304:
        /*067c*/ 	.word	index@(_Z25selective_scan_bwd_kernelI32Selective_Scan_bwd_kernel_traitsILi32ELi16ELb1ELb1ELb0ELb1ELb0EN3c104HalfEfEEv12SSMParamsBwd)
        /*0680*/ 	.word	0x000000e3


	//----- nvinfo : EIATTR_FRAME_SIZE
	.align		4
.L_305:
        /*0684*/ 	.byte	0x04, 0x11
        /*0686*/ 	.short	(.L_307 - .L_306)
	.align		4
.L_306:
        /*0688*/ 	.word	index@(_Z25selective_scan_bwd_kernelI32Selective_Scan_bwd_kernel_traitsILi32ELi16ELb1ELb1ELb0ELb1ELb0EN3c104HalfEfEEv12SSMParamsBwd)
        /*068c*/ 	.word	0x00000000


	//----- nvinfo : EIATTR_REGCOUNT
	.align		4
.L_307:
        /*0690*/ 	.byte	0x04, 0x2f
        /*0692*/ 	.short	(.L_309 - .L_308)
	.align		4
.L_308:
        /*0694*/ 	.word	index@(_Z25selective_scan_bwd_kernelI32Selective_Scan_bwd_kernel_traitsILi32ELi16ELb1ELb1ELb0ELb0ELb1EN3c104HalfEfEEv12SSMParamsBwd)
        /*0698*/ 	.word	0x000000e2


	//----- nvinfo : EIATTR_FRAME_SIZE
	.align		4
.L_309:
        /*069c*/ 	.byte	0x04, 0x11
        /*069e*/ 	.short	(.L_311 - .L_310)
	.align		4
.L_310:
        /*06a0*/ 	.word	index@(_Z25selective_scan_bwd_kernelI32Selective_Scan_bwd_kernel_traitsILi32ELi16ELb1ELb1ELb0ELb0ELb1EN3c104HalfEfEEv12SSMParamsBwd)
        /*06a4*/ 	.word	0x00000000


	//----- nvinfo : EIATTR_REGCOUNT
	.align		4
.L_311:
        /*06a8*/ 	.byte	0x04, 0x2f
        /*06aa*/ 	.short	(.L_313 - .L_312)
	.align		4
.L_312:
        /*06ac*/ 	.word	index@(_Z25selective_scan_bwd_kernelI32Selective_Scan_bwd_kernel_traitsILi32ELi16ELb1ELb1ELb0ELb0ELb0EN3c104HalfEfEEv12SSMParamsBwd)
        /*06b0*/ 	.word	0x000000e2


	//----- nvinfo : EIATTR_FRAME_SIZE
	.align		4
.L_313:
        /*06b4*/ 	.byte	0x04, 0x11
        /*06b6*/ 	.short	(.L_315 - .L_314)
	.align		4
.L_314:
        /*06b8*/ 	.word	index@(_Z25selective_scan_bwd_kernelI32Selective_Scan_bwd_kernel_traitsILi32ELi16ELb1ELb1ELb0ELb0ELb0EN3c104HalfEfEEv12SSMParamsBwd)
        /*06bc*/ 	.word	0x00000000


	//----- nvinfo : EIATTR_REGCOUNT
	.align		4
.L_315:
        /*06c0*/ 	.byte	0x04, 0x2f
        /*06c2*/ 	.short	(.L_317 - .L_316)
	.align		4
.L_316:
        /*06c4*/ 	.word	index@(_Z25selective_scan_bwd_kernelI32Selective_Scan_bwd_kernel_traitsILi32ELi16ELb1ELb0ELb1ELb1ELb1EN3c104HalfEfEEv12SSMParamsBwd)
        /*06c8*/ 	.word	0x000000f4


	//----- nvinfo : EIATTR_FRAME_SIZE
	.align		4
.L_317:
        /*06cc*/ 	.byte	0x04, 0x11
        /*06ce*/ 	.short	(.L_319 - .L_318)
	.align		4
.L_318:
        /*06d0*/ 	.word	index@(_Z25selective_scan_bwd_kernelI32Selective_Scan_bwd_kernel_traitsILi32ELi16ELb1ELb0ELb1ELb1ELb1EN3c104HalfEfEEv12SSMParamsBwd)
        /*06d4*/ 	.word	0x00000000


	//----- nvinfo : EIATTR_REGCOUNT
	.align		4
.L_319:
        /*06d8*/ 	.byte	0x04, 0x2f
        /*06da*/ 	.short	(.L_321 - .L_320)
	.align		4
.L_320:
        /*06dc*/ 	.word	index@(_Z25selective_scan_bwd_kernelI32Selective_Scan_bwd_kernel_traitsILi32ELi16ELb1ELb0ELb1ELb1ELb0EN3c104HalfEfEEv12SSMParamsBwd)
        /*06e0*/ 	.word	0x000000f6


	//----- nvinfo : EIATTR_FRAME_SIZE
	.align		4
.L_321:
        /*06e4*/ 	.byte	0x04, 0x11
        /*06e6*/ 	.short	(.L_323 - .L_322)
	.align		4
.L_322:
        /*06e8*/ 	.word	index@(_Z25selective_scan_bwd_kernelI32Selective_Scan_bwd_kernel_traitsILi32ELi16ELb1ELb0ELb1ELb1ELb0EN3c104HalfEfEEv12SSMParamsBwd)
        /*06ec*/ 	.word	0x00000000


	//----- nvinfo : EIATTR_REGCOUNT
	.align		4
.L_323:
        /*06f0*/ 	.byte	0x04, 0x2f
        /*06f2*/ 	.short	(.L_325 - .L_324)
	.align		4
.L_324:
        /*06f4*/ 	.word	index@(_Z25selective_scan_bwd_kernelI32Selective_Scan_bwd_kernel_traitsILi32ELi16ELb1ELb0ELb1ELb0ELb1EN3c104HalfEfEEv12SSMParamsBwd)
        /*06f8*/ 	.word	0x000000d8


	//----- nvinfo : EIATTR_FRAME_SIZE
	.align		4
.L_325:
        /*06fc*/ 	.byte	0x04, 0x11
        /*06fe*/ 	.short	(.L_327 - .L_326)
	.align		4
.L_326:
        /*0700*/ 	.word	index@(_Z25selective_scan_bwd_kernelI32Selective_Scan_bwd_kernel_traitsILi32ELi16ELb1ELb0ELb1ELb0ELb1EN3c104HalfEfEEv12SSMParamsBwd)
        /*0704*/ 	.word	0x00000000


	//----- nvinfo : EIATTR_REGCOUNT
	.align		4
.L_327:
        /*0708*/ 	.byte	0x04, 0x2f
        /*070a*/ 	.short	(.L_329 - .L_328)
	.align		4
.L_328:
        /*070c*/ 	.word	index@(_Z25selective_scan_bwd_kernelI32Selective_Scan_bwd_kernel_traitsILi32ELi16ELb1ELb0ELb1ELb0ELb0EN3c104HalfEfEEv12SSMParamsBwd)
        /*0710*/ 	.word	0x000000f6


	//----- nvinfo : EIATTR_FRAME_SIZE
	.align		4
.L_329:
        /*0714*/ 	.byte	0x04, 0x11
        /*0716*/ 	.short	(.L_331 - .L_330)
	.align		4
.L_330:
        /*0718*/ 	.word	index@(_Z25selective_scan_bwd_kernelI32Selective_Scan_bwd_kernel_traitsILi32ELi16ELb1ELb0ELb1ELb0ELb0EN3c104HalfEfEEv12SSMParamsBwd)
        /*071c*/ 	.word	0x00000000


	//----- nvinfo : EIATTR_REGCOUNT
	.align		4
.L_331:
        /*0720*/ 	.byte	0x04, 0x2f
        /*0722*/ 	.short	(.L_333 - .L_332)
	.align		4
.L_332:
        /*0724*/ 	.word	index@(_Z25selective_scan_bwd_kernelI32Selective_Scan_bwd_kernel_traitsILi32ELi16ELb1ELb0ELb0ELb1ELb1EN3c104HalfEfEEv12SSMParamsBwd)
        /*0728*/ 	.word	0x000000ce


	//----- nvinfo : EIATTR_FRAME_SIZE
	.align		4
.L_333:
        /*072c*/ 	.byte	0x04, 0x11
        /*072e*/ 	.short	(.L_335 - .L_334)
	.align		4
.L_334:
        /*0730*/ 	.word	index@(_Z25selective_scan_bwd_kernelI32Selective_Scan_bwd_kernel_traitsILi32ELi16ELb1ELb0ELb0ELb1ELb1EN3c104HalfEfEEv12SSMParamsBwd)
        /*0734*/ 	.word	0x00000000


	//----- nvinfo : EIATTR_REGCOUNT
	.align		4
.L_335:
        /*0738*/ 	.byte	0x04, 0x2f
        /*073a*/ 	.short	(.L_337 - .L_336)
	.align		4
.L_336:
        /*073c*/ 	.word	index@(_Z25selective_scan_bwd_kernelI32Selective_Scan_bwd_kernel_traitsILi32ELi16ELb1ELb0ELb0ELb1ELb0EN3c104HalfEfEEv12SSMParamsBwd)
        /*0740*/ 	.word	0x000000ce


	//----- nvinfo : EIATTR_FRAME_SIZE
	.align		4
.L_337:
        /*0744*/ 	.byte	0x04, 0x11
        /*0746*/ 	.short	(.L_339 - .L_338)
	.align		4
.L_338:
        /*0748*/ 	.word	index@(_Z25selective_scan_bwd_kernelI32Selective_Scan_bwd_kernel_traitsILi32ELi16ELb1ELb0ELb0ELb1ELb0EN3c104HalfEfEEv12SSMParamsBwd)
        /*074c*/ 	.word	0x00000000


	//----- nvinfo : EIATTR_REGCOUNT
	.align		4
.L_339:
        /*0750*/ 	.byte	0x04, 0x2f
        /*0752*/ 	.short	(.L_341 - .L_340)
	.align		4
.L_340:
        /*0754*/ 	.word	index@(_Z25selective_scan_bwd_kernelI32Selective_Scan_bwd_kernel_traitsILi32ELi16ELb1ELb0ELb0ELb0ELb1EN3c104HalfEfEEv12SSMParamsBwd)
        /*0758*/ 	.word	0x000000d2


	//----- nvinfo : EIATTR_FRAME_SIZE
	.align		4
.L_341:
        /*075c*/ 	.byte	0x04, 0x11
        /*075e*/ 	.short	(.L_343 - .L_342)
	.align		4
.L_342:
        /*0760*/ 	.word	index@(_Z25selective_scan_bwd_kernelI32Selective_Scan_bwd_kernel_traitsILi32ELi16ELb1ELb0ELb0ELb0ELb1EN3c104HalfEfEEv12SSMParamsBwd)
        /*0764*/ 	.word	0x00000000


	//----- nvinfo : EIATTR_REGCOUNT
	.align		4
.L_343:
        /*0768*/ 	.byte	0x04, 0x2f
        /*076a*/ 	.short	(.L_345 - .L_344)
	.align		4
.L_344:
        /*076c*/ 	.word	index@(_Z25selective_scan_bwd_kernelI32Selective_Scan_bwd_kernel_traitsILi32ELi16ELb1ELb0ELb0ELb0ELb0EN3c104HalfEfEEv12SSMParamsBwd)
        /*0770*/ 	.word	0x000000d0


	//----- nvinfo : EIATTR_FRAME_SIZE
	.align		4
.L_345:
        /*0774*/ 	.byte	0x04, 0x11
        /*0776*/ 	.short	(.L_347 - .L_346)
	.align		4
.L_346:
        /*0778*/ 	.word	index@(_Z25selective_scan_bwd_kernelI32Selective_Scan_bwd_kernel_traitsILi32ELi16ELb1ELb0ELb0ELb0ELb0EN3c104HalfEfEEv12SSMParamsBwd)
        /*077c*/ 	.word	0x00000000


	//----- nvinfo : EIATTR_REGCOUNT
	.align		4
.L_347:
        /*0780*/ 	.byte	0x04, 0x2f
        /*0782*/ 	.short	(.L_349 - .L_348)
	.align		4
.L_348:
        /*0784*/ 	.word	index@(_Z25selective_scan_bwd_kernelI32Selective_Scan_bwd_kernel_traitsILi32ELi16ELb0ELb1ELb1ELb1ELb1EN3c104HalfEfEEv12SSMParamsBwd)
        /*0788*/ 	.word	0x000000ff


	//----- nvinfo : EIATTR_FRAME_SIZE
	.align		4
.L_349:
        /*078c*/ 	.byte	0x04, 0x11
        /*078e*/ 	.short	(.L_351 - .L_350)
	.align		4
.L_350:
        /*0790*/ 	.word	index@(_Z25selective_scan_bwd_kernelI32Selective_Scan_bwd_kernel_traitsILi32ELi16ELb0ELb1ELb1ELb1ELb1EN3c104HalfEfEEv12SSMParamsBwd)
        /*0794*/ 	.word	0x00000000


	//----- nvinfo : EIATTR_REGCOUNT
	.align		4
.L_351:
        /*0798*/ 	.byte	0x04, 0x2f
        /*079a*/ 	.short	(.L_353 - .L_352)
	.align		4
.L_352:
        /*079c*/ 	.word	index@(_Z25selective_scan_bwd_kernelI32Selective_Scan_bwd_kernel_traitsILi32ELi16ELb0ELb1ELb1ELb1ELb0EN3c104HalfEfEEv12SSMParamsBwd)
        /*07a0*/ 	.word	0x000000ff


	//----- nvinfo : EIATTR_FRAME_SIZE
	.align		4
.L_353:
        /*07a4*/ 	.byte	0x04, 0x11
        /*07a6*/ 	.short	(.L_355 - .L_354)
	.align		4
.L_354:
        /*07a8*/ 	.word	index@(_Z25selective_scan_bwd_kernelI32Selective_Scan_bwd_kernel_traitsILi32ELi16ELb0ELb1ELb1ELb1ELb0EN3c104HalfEfEEv12SSMParamsBwd)
        /*07ac*/ 	.word	0x00000000


	//----- nvinfo : EIATTR_REGCOUNT
	.align		4
.L_355:
        /*07b0*/ 	.byte	0x04, 0x2f
        /*07b2*/ 	.short	(.L_357 - .L_356)
	.align		4
.L_356:
        /*07b4*/ 	.word	index@(_Z25selective_scan_bwd_kernelI32Selective_Scan_bwd_kernel_traitsILi32ELi16ELb0ELb1ELb1ELb0ELb1EN3c104HalfEfEEv12SSMParamsBwd)
        /*07b8*/ 	.word	0x000000fe


	//----- nvinfo : EIATTR_FRAME_SIZE
	.align		4
.L_357:
        /*07bc*/ 	.byte	0x04, 0x11
        /*07be*/ 	.short	(.L_359 - .L_358)
	.align		4
.L_358:
        /*07c0*/ 	.word	index@(_Z25selective_scan_bwd_kernelI32Selective_Scan_bwd_kernel_traitsILi32ELi16ELb0ELb1ELb1ELb0ELb1EN3c104HalfEfEEv12SSMParamsBwd)
        /*07c4*/ 	.word	0x00000000


	//----- nvinfo : EIATTR_REGCOUNT
	.align		4
.L_359:
        /*07c8*/ 	.byte	0x04, 0x2f
        /*07ca*/ 	.short	(.L_361 - .L_360)
	.align		4
.L_360:
        /*07cc*/ 	.word	index@(_Z25selective_scan_bwd_kernelI32Selective_Scan_bwd_kernel_traitsILi32ELi16ELb0ELb1ELb1ELb0ELb0EN3c104HalfEfEEv12SSMParamsBwd)
        /*07d0*/ 	.word	0x000000fe


	//----- nvinfo : EIATTR_FRAME_SIZE
	.align		4
.L_361:
        /*07d4*/ 	.byte	0x04, 0x11
        /*07d6*/ 	.short	(.L_363 - .L_362)
	.align		4
.L_362:
        /*07d8*/ 	.word	index@(_Z25selective_scan_bwd_kernelI32Selective_Scan_bwd_kernel_traitsILi32ELi16ELb0ELb1ELb1ELb0ELb0EN3c104HalfEfEEv12SSMParamsBwd)
        /*07dc*/ 	.word	0x00000000


	//----- nvinfo : EIATTR_REGCOUNT
	.align		4
.L_363:
        /*07e0*/ 	.byte	0x04, 0x2f
        /*07e2*/ 	.short	(.L_365 - .L_364)
	.align		4
.L_364:
        /*07e4*/ 	.word	index@(_Z25selective_scan_bwd_kernelI32Selective_Scan_bwd_kernel_traitsILi32ELi16ELb0ELb1ELb0ELb1ELb1EN3c104HalfEfEEv12SSMParamsBwd)
        /*07e8*/ 	.word	0x000000f6


	//----- nvinfo : EIATTR_FRAME_SIZE
	.align		4
.L_365:
        /*07ec*/ 	.byte	0x04, 0x11
        /*07ee*/ 	.short	(.L_367 - .L_366)
	.align		4
.L_366:
        /*07f0*/ 	.word	index@(_Z25selective_scan_bwd_kernelI32Selective_Scan_bwd_kernel_traitsILi32ELi16ELb0ELb1ELb0ELb1ELb1EN3c104HalfEfEEv12SSMParamsBwd)
        /*07f4*/ 	.word	0x00000000


	//----- nvinfo : EIATTR_REGCOUNT
	.align		4
.L_367:
        /*07f8*/ 	.byte	0x04, 0x2f
        /*07fa*/ 	.short	(.L_369 - .L_368)
	.align		4
.L_368:
        /*07fc*/ 	.word	index@(_Z25selective_scan_bwd_kernelI32Selective_Scan_bwd_kernel_traitsILi32ELi16ELb0ELb1ELb0ELb1ELb0EN3c104HalfEfEEv12SSMParamsBwd)
        /*0800*/ 	.word	0x000000ff


	//----- nvinfo : EIATTR_FRAME_SIZE
	.align		4
.L_369:
        /*0804*/ 	.byte	0x04, 0x11
        /*0806*/ 	.short	(.L_371 - .L_370)
	.align		4
.L_370:
        /*0808*/ 	.word	index@(_Z25selective_scan_bwd_kernelI32Selective_Scan_bwd_kernel_traitsILi32ELi16ELb0ELb1ELb0ELb1ELb0EN3c104HalfEfEEv12SSMParamsBwd)
        /*080c*/ 	.word	0x00000000


	//----- nvinfo : EIATTR_REGCOUNT
	.align		4
.L_371:
        /*0810*/ 	.byte	0x04, 0x2f
        /*0812*/ 	.short	(.L_373 - .L_372)
	.align		4
.L_372:
        /*0814*/ 	.word	index@(_Z25selective_scan_bwd_kernelI32Selective_Scan_bwd_kernel_traitsILi32ELi16ELb0ELb1ELb0ELb0ELb1EN3c104HalfEfEEv12SSMParamsBwd)
        /*0818*/ 	.word	0x000000f4


	//----- nvinfo : EIATTR_FRAME_SIZE
	.align		4
.L_373:
        /*081c*/ 	.byte	0x04, 0x11
        /*081e*/ 	.short	(.L_375 - .L_374)
	.align		4
.L_374:
        /*0820*/ 	.word	index@(_Z25selective_scan_bwd_kernelI32Selective_Scan_bwd_kernel_traitsILi32ELi16ELb0ELb1ELb0ELb0ELb1EN3c104HalfEfEEv12SSMParamsBwd)
        /*0824*/ 	.word	0x00000000


	//----- nvinfo : EIATTR_REGCOUNT
	.align		4
.L_375:
        /*0828*/ 	.byte	0x04, 0x2f
        /*082a*/ 	.short	(.L_377 - .L_376)
	.align		4
.L_376:
        /*082c*/ 	.word	index@(_Z25selective_scan_bwd_kernelI32Selective_Scan_bwd_kernel_traitsILi32ELi16ELb0ELb1ELb0ELb0ELb0EN3c104HalfEfEEv12SSMParamsBwd)
        /*0830*/ 	.word	0x000000fe


	//----- nvinfo : EIATTR_FRAME_SIZE
	.align		4
.L_377:
        /*0834*/ 	.byte	0x04, 0x11
        /*0836*/ 	.short	(.L_379 - .L_378)
	.align		4
.L_378:
        /*0838*/ 	.word	index@(_Z25selective_scan_bwd_kernelI32Selective_Scan_bwd_kernel_traitsILi32ELi16ELb0ELb1ELb0ELb0ELb0EN3c104HalfEfEEv12SSMParamsBwd)
        /*083c*/ 	.word	0x00000000


	//----- nvinfo : EIATTR_REGCOUNT
	.align		4
.L_379:
        /*0840*/ 	.byte	0x04, 0x2f
        /*0842*/ 	.short	(.L_381 - .L_380)
	.align		4
.L_380:
        /*0844*/ 	.word	index@(_Z25selective_scan_bwd_kernelI32Selective_Scan_bwd_kernel_traitsILi32ELi16ELb0ELb0ELb1ELb1ELb1EN3c104HalfEfEEv12SSMParamsBwd)
        /*0848*/ 	.word	0x000000f4


	//----- nvinfo : EIATTR_FRAME_SIZE
	.align		4
.L_381:
        /*084c*/ 	.byte	0x04, 0x11
        /*084e*/ 	.short	(.L_383 - .L_382)
	.align		4
.L_382:
        /*0850*/ 	.word	index@(_Z25selective_scan_bwd_kernelI32Selective_Scan_bwd_kernel_traitsILi32ELi16ELb0ELb0ELb1ELb1ELb1EN3c104HalfEfEEv12SSMParamsBwd)
        /*0854*/ 	.word	0x00000000


	//----- nvinfo : EIATTR_REGCOUNT
	.align		4
.L_383:
        /*0858*/ 	.byte	0x04, 0x2f
        /*085a*/ 	.short	(.L_385 - .L_384)
	.align		4
.L_384:
        /*085c*/ 	.word	index@(_Z25selective_scan_bwd_kernelI32Selective_Scan_bwd_kernel_traitsILi32ELi16ELb0ELb0ELb1ELb1ELb0EN3c104HalfEfEEv12SSMParamsBwd)
        /*0860*/ 	.word	0x000000ec


	//----- nvinfo : EIATTR_FRAME_SIZE
	.align		4
.L_385:
        /*0864*/ 	.byte	0x04, 0x11
        /*0866*/ 	.short	(.L_387 - .L_386)
	.align		4
.L_386:
        /*0868*/ 	.word	index@(_Z25selective_scan_bwd_kernelI32Selective_Scan_bwd_kernel_traitsILi32ELi16ELb0ELb0ELb1ELb1ELb0EN3c104HalfEfEEv12SSMParamsBwd)
        /*086c*/ 	.word	0x00000000


	//----- nvinfo : EIATTR_REGCOUNT
	.align		4
.L_387:
        /*0870*/ 	.byte	0x04, 0x2f
        /*0872*/ 	.short	(.L_389 - .L_388)
	.align		4
.L_388:
        /*0874*/ 	.word	index@(_Z25selective_scan_bwd_kernelI32Selective_Scan_bwd_kernel_traitsILi32ELi16ELb0ELb0ELb1ELb0ELb1EN3c104HalfEfEEv12SSMParamsBwd)
        /*0878*/ 	.word	0x000000fb


	//----- nvinfo : EIATTR_FRAME_SIZE
	.align		4
.L_389:
        /*087c*/ 	.byte	0x04, 0x11
        /*087e*/ 	.short	(.L_391 - .L_390)
	.align		4
.L_390:
        /*0880*/ 	.word	index@(_Z25selective_scan_bwd_kernelI32Selective_Scan_bwd_kernel_traitsILi32ELi16ELb0ELb0ELb1ELb0ELb1EN3c104HalfEfEEv12SSMParamsBwd)
        /*0884*/ 	.word	0x00000000


	//----- nvinfo : EIATTR_REGCOUNT
	.align		4
.L_391:
        /*0888*/ 	.byte	0x04, 0x2f
        /*088a*/ 	.short	(.L_393 - .L_392)
	.align		4
.L_392:
        /*088c*/ 	.word	index@(_Z25selective_scan_bwd_kernelI32Selective_Scan_bwd_kernel_traitsILi32ELi16ELb0ELb0ELb1ELb0ELb0EN3c104HalfEfEEv12SSMParamsBwd)
        /*0890*/ 	.word	0x000000ec


	//----- nvinfo : EIATTR_FRAME_SIZE
	.align		4
.L_393:
        /*0894*/ 	.byte	0x04, 0x11
        /*0896*/ 	.short	(.L_395 - .L_394)
	.align		4
.L_394:
        /*0898*/ 	.word	index@(_Z25selective_scan_bwd_kernelI32Selective_Scan_bwd_kernel_traitsILi32ELi16ELb0ELb0ELb1ELb0ELb0EN3c104HalfEfEEv12SSMParamsBwd)
        /*089c*/ 	.word	0x00000000


	//----- nvinfo : EIATTR_REGCOUNT
	.align		4
.L_395:
        /*08a0*/ 	.byte	0x04, 0x2f
        /*08a2*/ 	.short	(.L_397 - .L_396)
	.align		4
.L_396:
        /*08a4*/ 	.word	index@(_Z25selective_scan_bwd_kernelI32Selective_Scan_bwd_kernel_traitsILi32ELi16ELb0ELb0ELb0ELb1ELb1EN3c104HalfEfEEv12SSMParamsBwd)
        /*08a8*/ 	.word	0x000000ee


	//----- nvinfo : EIATTR_FRAME_SIZE
	.align		4
.L_397:
        /*08ac*/ 	.byte	0x04, 0x11
        /*08ae*/ 	.short	(.L_399 - .L_398)
	.align		4
.L_398:
        /*08b0*/ 	.word	index@(_Z25selective_scan_bwd_kernelI32Selective_Scan_bwd_kernel_traitsILi32ELi16ELb0ELb0ELb0ELb1ELb1EN3c104HalfEfEEv12SSMParamsBwd)
        /*08b4*/ 	.word	0x00000000


	//----- nvinfo : EIATTR_REGCOUNT
	.align		4
.L_399:
        /*08b8*/ 	.byte	0x04, 0x2f
        /*08ba*/ 	.short	(.L_401 - .L_400)
	.align		4
.L_400:
        /*08bc*/ 	.word	index@(_Z25selective_scan_bwd_kernelI32Selective_Scan_bwd_kernel_traitsILi32ELi16ELb0ELb0ELb0ELb1ELb0EN3c104HalfEfEEv12SSMParamsBwd)
        /*08c0*/ 	.word	0x000000e8


	//----- nvinfo : EIATTR_FRAME_SIZE
	.align		4
.L_401:
        /*08c4*/ 	.byte	0x04, 0x11
        /*08c6*/ 	.short	(.L_403 - .L_402)
	.align		4
.L_402:
        /*08c8*/ 	.word	index@(_Z25selective_scan_bwd_kernelI32Selective_Scan_bwd_kernel_traitsILi32ELi16ELb0ELb0ELb0ELb1ELb0EN3c104HalfEfEEv12SSMParamsBwd)
        /*08cc*/ 	.word	0x00000000


	//----- nvinfo : EIATTR_REGCOUNT
	.align		4
.L_403:
        /*08d0*/ 	.byte	0x04, 0x2f
        /*08d2*/ 	.short	(.L_405 - .L_404)
	.align		4
.L_404:
        /*08d4*/ 	.word	index@(_Z25selective_scan_bwd_kernelI32Selective_Scan_bwd_kernel_traitsILi32ELi16ELb0ELb0ELb0ELb0ELb1EN3c104HalfEfEEv12SSMParamsBwd)
        /*08d8*/ 	.word	0x000000ec


	//----- nvinfo : EIATTR_FRAME_SIZE
	.align		4
.L_405:
        /*08dc*/ 	.byte	0x04, 0x11
        /*08de*/ 	.short	(.L_407 - .L_406)
	.align		4
.L_406:
        /*08e0*/ 	.word	index@(_Z25selective_scan_bwd_kernelI32Selective_Scan_bwd_kernel_traitsILi32ELi16ELb0ELb0ELb0ELb0ELb1EN3c104HalfEfEEv12SSMParamsBwd)
        /*08e4*/ 	.word	0x00000000


	//----- nvinfo : EIATTR_REGCOUNT
	.align		4
.L_407:
        /*08e8*/ 	.byte	0x04, 0x2f
        /*08ea*/ 	.short	(.L_409 - .L_408)
	.align		4
.L_408:
        /*08ec*/ 	.word	index@(_Z25selective_scan_bwd_kernelI32Selective_Scan_bwd_kernel_traitsILi32ELi16ELb0ELb0ELb0ELb0ELb0EN3c104HalfEfEEv12SSMParamsBwd)
        /*08f0*/ 	.word	0x000000e4


	//----- nvinfo : EIATTR_FRAME_SIZE
	.align		4
.L_409:
        /*08f4*/ 	.byte	0x04, 0x11
        /*08f6*/ 	.short	(.L_411 - .L_410)
	.align		4
.L_410:
        /*08f8*/ 	.word	index@(_Z25selective_scan_bwd_kernelI32Selective_Scan_bwd_kernel_traitsILi32ELi16ELb0ELb0ELb0ELb0ELb0EN3c104HalfEfEEv12SSMParamsBwd)
        /*08fc*/ 	.word	0x00000000


	//----- nvinfo : EIATTR_REGCOUNT
	.align		4
.L_411:
        /*0900*/ 	.byte	0x04, 0x2f
        /*0902*/ 	.short	(.L_413 - .L_412)
	.align		4
.L_412:
        /*0904*/ 	.word	index@(_Z25selective_scan_bwd_kernelI32Selective_Scan_bwd_kernel_traitsILi64ELi16ELb1ELb1ELb1ELb1ELb1EN3c104HalfEfEEv12SSMParamsBwd)
        /*0908*/ 	.word	0x000000fe


	//----- nvinfo : EIATTR_FRAME_SIZE
	.align		4
.L_413:
        /*090c*/ 	.byte	0x04, 0x11
        /*090e*/ 	.short	(.L_415 - .L_414)
	.align		4
.L_414:
        /*0910*/ 	.word	index@($__internal_191_$__cuda_sm70_shflsync_up)
        /*0914*/ 	.word	0x00000000


	//----- nvinfo : EIATTR_FRAME_SIZE
	.align		4
.L_415:
        /*0918*/ 	.byte	0x04, 0x11
        /*091a*/ 	.short	(.L_417 - .L_416)
	.align		4
.L_416:
        /*091c*/ 	.word	index@($__internal_190_$__cuda_sm70_shflsync_idx_p)
        /*0920*/ 	.word	0x00000000


	//----- nvinfo : EIATTR_FRAME_SIZE
	.align		4
.L_417:
        /*0924*/ 	.byte	0x04, 0x11
        /*0926*/ 	.short	(.L_419 - .L_418)
	.align		4
.L_418:
        /*0928*/ 	.word	index@($__internal_189_$__cuda_sm70_shflsync_down)
        /*092c*/ 	.word	0x00000000


	//----- nvinfo : EIATTR_FRAME_SIZE
	.align		4
.L_419:
        /*0930*/ 	.byte	0x04, 0x11
        /*0932*/ 	.short	(.L_421 - .L_420)
	.align		4
.L_420:
        /*0934*/ 	.word	index@(_Z25selective_scan_bwd_kernelI32Selective_Scan_bwd_kernel_traitsILi64ELi16ELb1ELb1ELb1ELb1ELb1EN3c104HalfEfEEv12SSMParamsBwd)
        /*0938*/ 	.word	0x00000000


	//----- nvinfo : EIATTR_REGCOUNT
	.align		4
.L_421:
        /*093c*/ 	.byte	0x04, 0x2f
        /*093e*/ 	.short	(.L_423 - .L_422)
	.align		4
.L_422:
        /*0940*/ 	.word	index@(_Z25selective_scan_bwd_kernelI32Selective_Scan_bwd_kernel_traitsILi64ELi16ELb1ELb1ELb1ELb1ELb0EN3c104HalfEfEEv12SSMParamsBwd)
        /*0944*/ 	.word	0x000000fe


	//----- nvinfo : EIATTR_FRAME_SIZE
	.align		4
.L_423:
        /*0948*/ 	.byte	0x04, 0x11
        /*094a*/ 	.short	(.L_425 - .L_424)
	.align		4
.L_424:
        /*094c*/ 	.word	index@($__internal_188_$__cuda_sm70_shflsync_up)
        /*0950*/ 	.word	0x00000000


	//----- nvinfo : EIATTR_FRAME_SIZE
	.align		4
.L_425:
        /*0954*/ 	.byte	0x04, 0x11
        /*0956*/ 	.short	(.L_427 - .L_426)
	.align		4
.L_426:
        /*0958*/ 	.word	index@($__internal_187_$__cuda_sm70_shflsync_idx_p)
        /*095c*/ 	.word	0x00000000


	//----- nvinfo : EIATTR_FRAME_SIZE
	.align		4
.L_427:
        /*0960*/ 	.byte	0x04, 0x11
        /*0962*/ 	.short	(.L_429 - .L_428)
	.align		4
.L_428:
        /*0964*/ 	.word	index@($__internal_186_$__cuda_sm70_shflsync_down)
        /*0968*/ 	.word	0x00000000


	//----- nvinfo : EIATTR_FRAME_SIZE
	.align		4
.L_429:
        /*096c*/ 	.byte	0x04, 0x11
        /*096e*/ 	.short	(.L_431 - .L_430)
	.align		4
.L_430:
        /*0970*/ 	.word	index@(_Z25selective_scan_bwd_kernelI32Selective_Scan_bwd_kernel_traitsILi64ELi16ELb1ELb1ELb1ELb1ELb0EN3c104HalfEfEEv12SSMParamsBwd)
        /*0974*/ 	.word	0x00000000


	//----- nvinfo : EIATTR_REGCOUNT
	.align		4
.L_431:
        /*0978*/ 	.byte	0x04, 0x2f
        /*097a*/ 	.short	(.L_433 - .L_432)
	.align		4
.L_432:
        /*097c*/ 	.word	index@(_Z25selective_scan_bwd_kernelI32Selective_Scan_bwd_kernel_traitsILi64ELi16ELb1ELb1ELb1ELb0ELb1EN3c104HalfEfEEv12SSMParamsBwd)
        /*0980*/ 	.word	0x000000fe


	//----- nvinfo : EIATTR_FRAME_SIZE
	.align		4
.L_433:
        /*0984*/ 	.byte	0x04, 0x11
        /*0986*/ 	.short	(.L_435 - .L_434)
	.align		4
.L_434:
        /*0988*/ 	.word	index@($__internal_185_$__cuda_sm70_shflsync_up)
        /*098c*/ 	.word	0x00000000


	//----- nvinfo : EIATTR_FRAME_SIZE
	.align		4
.L_435:
        /*0990*/ 	.byte	0x04, 0x11
        /*0992*/ 	.short	(.L_437 - .L_436)
	.align		4
.L_436:
        /*0994*/ 	.word	index@($__internal_184_$__cuda_sm70_shflsync_idx_p)
        /*0998*/ 	.word	0x00000000


	//----- nvinfo : EIATTR_FRAME_SIZE
	.align		4
.L_437:
        /*099c*/ 	.byte	0x04, 0x11
        /*099e*/ 	.short	(.L_439 - .L_438)
	.align		4
.L_438:
        /*09a0*/ 	.word	index@($__internal_183_$__cuda_sm70_shflsync_down)
        /*09a4*/ 	.word	0x00000000


	//----- nvinfo : EIATTR_FRAME_SIZE
	.align		4
.L_439:
        /*09a8*/ 	.byte	0x04, 0x11
        /*09aa*/ 	.short	(.L_441 - .L_440)
	.align		4
.L_440:
        /*09ac*/ 	.word	index@(_Z25selective_scan_bwd_kernelI32Selective_Scan_bwd_kernel_traitsILi64ELi16ELb1ELb1ELb1ELb0ELb1EN3c104HalfEfEEv12SSMParamsBwd)
        /*09b0*/ 	.word	0x00000000


	//----- nvinfo : EIATTR_REGCOUNT
	.align		4
.L_441:
        /*09b4*/ 	.byte	0x04, 0x2f
        /*09b6*/ 	.short	(.L_443 - .L_442)
	.align		4
.L_442:
        /*09b8*/ 	.word	index@(_Z25selective_scan_bwd_kernelI32Selective_Scan_bwd_kernel_traitsILi64ELi16ELb1ELb1ELb1ELb0ELb0EN3c104HalfEfEEv12SSMParamsBwd)
        /*09bc*/ 	.word	0x000000fc


	//----- nvinfo : EIATTR_FRAME_SIZE
	.align		4
.L_443:
        /*09c0*/ 	.byte	0x04, 0x11
        /*09c2*/ 	.short	(.L_445 - .L_444)
	.align		4
.L_444:
        /*09c4*/ 	.word	index@($__internal_182_$__cuda_sm70_shflsync_up)
        /*09c8*/ 	.word	0x00000000


	//----- nvinfo : EIATTR_FRAME_SIZE
	.align		4
.L_445:
        /*09cc*/ 	.byte	0x04, 0x11
        /*09ce*/ 	.short	(.L_447 - .L_446)
	.align		4
.L_446:
        /*09d0*/ 	.word	index@($__internal_181_$__cuda_sm70_shflsync_idx_p)
        /*09d4*/ 	.word	0x00000000


	//----- nvinfo : EIATTR_FRAME_SIZE
	.align		4
.L_447:
        /*09d8*/ 	.byte	0x04, 0x11
        /*09da*/ 	.short	(.L_449 - .L_448)
	.align		4
.L_448:
        /*09dc*/ 	.word	index@($__internal_180_$__cuda_sm70_shflsync_down)
        /*09e0*/ 	.word	0x00000000


	//----- nvinfo : EIATTR_FRAME_SIZE
	.align		4
.L_449:
        /*09e4*/ 	.byte	0x04, 0x11
        /*09e6*/ 	.short	(.L_451 - .L_450)
	.align		4
.L_450:
        /*09e8*/ 	.word	index@(_Z25selective_scan_bwd_kernelI32Selective_Scan_bwd_kernel_traitsILi64ELi16ELb1ELb1ELb1ELb0ELb0EN3c104HalfEfEEv12SSMParamsBwd)
        /*09ec*/ 	.word	0x00000000


	//----- nvinfo : EIATTR_REGCOUNT
	.align		4
.L_451:
        /*09f0*/ 	.byte	0x04, 0x2f
        /*09f2*/ 	.short	(.L_453 - .L_452)
	.align		4
.L_452:
        /*09f4*/ 	.word	index@(_Z25selective_scan_bwd_kernelI32Selective_Scan_bwd_kernel_traitsILi64ELi16ELb1ELb1ELb0ELb1ELb1EN3c104HalfEfEEv12SSMParamsBwd)
        /*09f8*/ 	.word	0x000000d8


	//----- nvinfo : EIATTR_FRAME_SIZE
	.align		4
.L_453:
        /*09fc*/ 	.byte	0x04, 0x11
        /*09fe*/ 	.short	(.L_455 - .L_454)
	.align		4
.L_454:
        /*0a00*/ 	.word	index@($__internal_179_$__cuda_sm70_shflsync_up)
        /*0a04*/ 	.word	0x00000000


	//----- nvinfo : EIATTR_FRAME_SIZE
	.align		4
.L_455:
        /*0a08*/ 	.byte	0x04, 0x11
        /*0a0a*/ 	.short	(.L_457 - .L_456)
	.align		4
.L_456:
        /*0a0c*/ 	.word	index@($__internal_178_$__cuda_sm70_shflsync_idx_p)
        /*0a10*/ 	.word	0x00000000


	//----- nvinfo : EIATTR_FRAME_SIZE
	.align		4
.L_457:
        /*0a14*/ 	.byte	0x04, 0x11
        /*0a16*/ 	.short	(.L_459 - .L_458)
	.align		4
.L_458:
        /*0a18*/ 	.word	index@($__internal_177_$__cuda_sm70_shflsync_down)
        /*0a1c*/ 	.word	0x00000000


	//----- nvinfo : EIATTR_FRAME_SIZE
	.align		4
.L_459:
        /*0a20*/ 	.byte	0x04, 0x11
        /*0a22*/ 	.short	(.L_461 - .L_460)
	.align		4
.L_460:
        /*0a24*/ 	.word	index@(_Z25selective_scan_bwd_kernelI32Selective_Scan_bwd_kernel_traitsILi64ELi16ELb1ELb1ELb0ELb1ELb1EN3c104HalfEfEEv12SSMParamsBwd)
        /*0a28*/ 	.word	0x00000000


	//----- nvinfo : EIATTR_REGCOUNT
	.align		4
.L_461:
        /*0a2c*/ 	.byte	0x04, 0x2f
        /*0a2e*/ 	.short	(.L_463 - .L_462)
	.align		4
.L_462:
        /*0a30*/ 	.word	index@(_Z25selective_scan_bwd_kernelI32Selective_Scan_bwd_kernel_traitsILi64ELi16ELb1ELb1ELb0ELb1ELb0EN3c104HalfEfEEv12SSMParamsBwd)
        /*0a34*/ 	.word	0x000000ce


	//----- nvinfo : EIATTR_FRAME_SIZE
	.align		4
.L_463:
        /*0a38*/ 	.byte	0x04, 0x11
        /*0a3a*/ 	.short	(.L_465 - .L_464)
	.align		4
.L_464:
        /*0a3c*/ 	.word	index@($__internal_176_$__cuda_sm70_shflsync_up)
        /*0a40*/ 	.word	0x00000000


	//----- nvinfo : EIATTR_FRAME_SIZE
	.align		4
.L_465:
        /*0a44*/ 	.byte	0x04, 0x11
        /*0a46*/ 	.short	(.L_467 - .L_466)
	.align		4
.L_466:
        /*0a48*/ 	.word	index@($__internal_175_$__cuda_sm70_shflsync_idx_p)
        /*0a4c*/ 	.word	0x00000000


	//----- nvinfo : EIATTR_FRAME_SIZE
	.align		4
.L_467:
        /*0a50*/ 	.byte	0x04, 0x11
        /*0a52*/ 	.short	(.L_469 - .L_468)
	.align		4
.L_468:
        /*0a54*/ 	.word	index@($__internal_174_$__cuda_sm70_shflsync_down)
        /*0a58*/ 	.word	0x00000000


	//----- nvinfo : EIATTR_FRAME_SIZE
	.align		4
.L_469:
        /*0a5c*/ 	.byte	0x04, 0x11
        /*0a5e*/ 	.short	(.L_471 - .L_470)
	.align		4
.L_470:
        /*0a60*/ 	.word	index@(_Z25selective_scan_bwd_kernelI32Selective_Scan_bwd_kernel_traitsILi64ELi16ELb1ELb1ELb0ELb1ELb0EN3c104HalfEfEEv12SSMParamsBwd)
        /*0a64*/ 	.word	0x00000000


	//----- nvinfo : EIATTR_REGCOUNT
	.align		4
.L_471:
        /*0a68*/ 	.byte	0x04, 0x2f
        /*0a6a*/ 	.short	(.L_473 - .L_472)
	.align		4
.L_472:
        /*0a6c*/ 	.word	index@(_Z25selective_scan_bwd_kernelI32Selective_Scan_bwd_kernel_traitsILi64ELi16ELb1ELb1ELb0ELb0ELb1EN3c104HalfEfEEv12SSMParamsBwd)
        /*0a70*/ 	.word	0x000000d1


	//----- nvinfo : EIATTR_FRAME_SIZE
	.align		4
.L_473:
        /*0a74*/ 	.byte	0x04, 0x11
        /*0a76*/ 	.short	(.L_475 - .L_474)
	.align		4
.L_474:
        /*0a78*/ 	.word	index@($__internal_173_$__cuda_sm70_shflsync_up)
        /*0a7c*/ 	.word	0x00000000


	//----- nvinfo : EIATTR_FRAME_SIZE
	.align		4
.L_475:
        /*0a80*/ 	.byte	0x04, 0x11
        /*0a82*/ 	.short	(.L_477 - .L_476)
	.align		4
.L_476:
        /*0a84*/ 	.word	index@($__internal_172_$__cuda_sm70_shflsync_idx_p)
        /*0a88*/ 	.word	0x00000000


	//----- nvinfo : EIATTR_FRAME_SIZE
	.align		4
.L_477:
        /*0a8c*/ 	.byte	0x04, 0x11
        /*0a8e*/ 	.short	(.L_479 - .L_478)
	.align		4
.L_478:
        /*0a90*/ 	.word	index@($__internal_171_$__cuda_sm70_shflsync_down)
        /*0a94*/ 	.word	0x00000000


	//----- nvinfo : EIATTR_FRAME_SIZE
	.align		4
.L_479:
        /*0a98*/ 	.byte	0x04, 0x11
        /*0a9a*/ 	.short	(.L_481 - .L_480)
	.align		4
.L_480:
        /*0a9c*/ 	.word	index@(_Z25selective_scan_bwd_kernelI32Selective_Scan_bwd_kernel_traitsILi64ELi16ELb1ELb1ELb0ELb0ELb1EN3c104HalfEfEEv12SSMParamsBwd)
        /*0aa0*/ 	.word	0x00000000


	//----- nvinfo : EIATTR_REGCOUNT
	.align		4
.L_481:
        /*0aa4*/ 	.byte	0x04, 0x2f
        /*0aa6*/ 	.short	(.L_483 - .L_482)
	.align		4
.L_482:
        /*0aa8*/ 	.word	index@(_Z25selective_scan_bwd_kernelI32Selective_Scan_bwd_kernel_traitsILi64ELi16ELb1ELb1ELb0ELb0ELb0EN3c104HalfEfEEv12SSMParamsBwd)
        /*0aac*/ 	.word	0x000000cb


	//----- nvinfo : EIATTR_FRAME_SIZE
	.align		4
.L_483:
        /*0ab0*/ 	.byte	0x04, 0x11
        /*0ab2*/ 	.short	(.L_485 - .L_484)
	.align		4
.L_484:
        /*0ab4*/ 	.word	index@($__internal_170_$__cuda_sm70_shflsync_up)
        /*0ab8*/ 	.word	0x00000000


	//----- nvinfo : EIATTR_FRAME_SIZE
	.align		4
.L_485:
        /*0abc*/ 	.byte	0x04, 0x11
        /*0abe*/ 	.short	(.L_487 - .L_486)
	.align		4
.L_486:
        /*0ac0*/ 	.word	index@($__internal_169_$__cuda_sm70_shflsync_idx_p)
        /*0ac4*/ 	.word	0x00000000


	//----- nvinfo : EIATTR_FRAME_SIZE
	.align		4
.L_487:
        /*0ac8*/ 	.byte	0x04, 0x11
        /*0aca*/ 	.short	(.L_489 - .L_488)
	.align		4
.L_488:
        /*0acc*/ 	.word	index@($__internal_168_$__cuda_sm70_shflsync_down)
        /*0ad0*/ 	.word	0x00000000


	//----- nvinfo : EIATTR_FRAME_SIZE
	.align		4
.L_489:
        /*0ad4*/ 	.byte	0x04, 0x11
        /*0ad6*/ 	.short	(.L_491 - .L_490)
	.align		4
.L_490:
        /*0ad8*/ 	.word	index@(_Z25selective_scan_bwd_kernelI32Selective_Scan_bwd_kernel_traitsILi64ELi16ELb1ELb1ELb0ELb0ELb0EN3c104HalfEfEEv12SSMParamsBwd)
        /*0adc*/ 	.word	0x00000000


	//----- nvinfo : EIATTR_REGCOUNT
	.align		4
.L_491:
        /*0ae0*/ 	.byte	0x04, 0x2f
        /*0ae2*/ 	.short	(.L_493 - .L_492)
	.align		4
.L_492:
        /*0ae4*/ 	.word	index@(_Z25selective_scan_bwd_kernelI32Selective_Scan_bwd_kernel_traitsILi64ELi16ELb1ELb0ELb1ELb1ELb1EN3c104HalfEfEEv12SSMParamsBwd)
        /*0ae8*/ 	.word	0x000000cc


	//----- nvinfo : EIATTR_FRAME_SIZE
	.align		4
.L_493:
        /*0aec*/ 	.byte	0x04, 0x11
        /*0aee*/ 	.short	(.L_495 - .L_494)
	.align		4
.L_494:
        /*0af0*/ 	.word	index@($__internal_167_$__cuda_sm70_shflsync_up)
        /*0af4*/ 	.word	0x00000000


	//----- nvinfo : EIATTR_FRAME_SIZE
	.align		4
.L_495:
        /*0af8*/ 	.byte	0x04, 0x11
        /*0afa*/ 	.short	(.L_497 - .L_496)
	.align		4
.L_496:
        /*0afc*/ 	.word	index@($__internal_166_$__cuda_sm70_shflsync_idx_p)
        /*0b00*/ 	.word	0x00000000


	//----- nvinfo : EIATTR_FRAME_SIZE
	.align		4
.L_497:
        /*0b04*/ 	.byte	0x04, 0x11
        /*0b06*/ 	.short	(.L_499 - .L_498)
	.align		4
.L_498:
        /*0b08*/ 	.word	index@($__internal_165_$__cuda_sm70_shflsync_down)
        /*0b0c*/ 	.word	0x00000000


	//----- nvinfo : EIATTR_FRAME_SIZE
	.align		4
.L_499:
        /*0b10*/ 	.byte	0x04, 0x11
        /*0b12*/ 	.short	(.L_501 - .L_500)
	.align		4
.L_500:
        /*0b14*/ 	.word	index@(_Z25selective_scan_bwd_kernelI32Selective_Scan_bwd_kernel_traitsILi64ELi16ELb1ELb0ELb1ELb1ELb1EN3c104HalfEfEEv12SSMParamsBwd)
        /*0b18*/ 	.word	0x00000000


	//----- nvinfo : EIATTR_REGCOUNT
	.align		4
.L_501:
        /*0b1c*/ 	.byte	0x04, 0x2f
        /*0b1e*/ 	.short	(.L_503 - .L_502)
	.align		4
.L_502:
        /*0b20*/ 	.word	index@(_Z25selective_scan_bwd_kernelI32Selective_Scan_bwd_kernel_traitsILi64ELi16ELb1ELb0ELb1ELb1ELb0EN3c104HalfEfEEv12SSMParamsBwd)
        /*0b24*/ 	.word	0x000000d1


	//----- nvinfo : EIATTR_FRAME_SIZE
	.align		4
.L_503:
        /*0b28*/ 	.byte	0x04, 0x11
        /*0b2a*/ 	.short	(.L_505 - .L_504)
	.align		4
.L_504:
        /*0b2c*/ 	.word	index@($__internal_164_$__cuda_sm70_shflsync_up)
        /*0b30*/ 	.word	0x00000000


	//----- nvinfo : EIATTR_FRAME_SIZE
	.align		4
.L_505:
        /*0b34*/ 	.byte	0x04, 0x11
        /*0b36*/ 	.short	(.L_507 - .L_506)
	.align		4
.L_506:
        /*0b38*/ 	.word	index@($__internal_163_$__cuda_sm70_shflsync_idx_p)
        /*0b3c*/ 	.word	0x00000000


	//----- nvinfo : EIATTR_FRAME_SIZE
	.align		4
.L_507:
        /*0b40*/ 	.byte	0x04, 0x11
        /*0b42*/ 	.short	(.L_509 - .L_508)
	.align		4
.L_508:
        /*0b44*/ 	.word	index@($__internal_162_$__cuda_sm70_shflsync_down)
        /*0b48*/ 	.word	0x00000000


	//----- nvinfo : EIATTR_FRAME_SIZE
	.align		4
.L_509:
        /*0b4c*/ 	.byte	0x04, 0x11
        /*0b4e*/ 	.short	(.L_511 - .L_510)
	.align		4
.L_510:
        /*0b50*/ 	.word	index@(_Z25selective_scan_bwd_kernelI32Selective_Scan_bwd_kernel_traitsILi64ELi16ELb1ELb0ELb1ELb1ELb0EN3c104HalfEfEEv12SSMParamsBwd)
        /*0b54*/ 	.word	0x00000000


	//----- nvinfo : EIATTR_REGCOUNT
	.align		4
.L_511:
        /*0b58*/ 	.byte	0x04, 0x2f
        /*0b5a*/ 	.short	(.L_513 - .L_512)
	.align		4
.L_512:
        /*0b5c*/ 	.word	index@(_Z25selective_scan_bwd_kernelI32Selective_Scan_bwd_kernel_traitsILi64ELi16ELb1ELb0ELb1ELb0ELb1EN3c104HalfEfEEv12SSMParamsBwd)
        /*0b60*/ 	.word	0x000000ca


	//----- nvinfo : EIATTR_FRAME_SIZE
	.align		4
.L_513:
        /*0b64*/ 	.byte	0x04, 0x11
        /*0b66*/ 	.short	(.L_515 - .L_514)
	.align		4
.L_514:
        /*0b68*/ 	.word	index@($__internal_161_$__cuda_sm70_shflsync_up)
        /*0b6c*/ 	.word	0x00000000


	//----- nvinfo : EIATTR_FRAME_SIZE
	.align		4
.L_515:
        /*0b70*/ 	.byte	0x04, 0x11
        /*0b72*/ 	.short	(.L_517 - .L_516)
	.align		4
.L_516:
        /*0b74*/ 	.word	index@($__internal_160_$__cuda_sm70_shflsync_idx_p)
        /*0b78*/ 	.word	0x00000000


	//----- nvinfo : EIATTR_FRAME_SIZE
	.align		4
.L_517:
        /*0b7c*/ 	.byte	0x04, 0x11
        /*0b7e*/ 	.short	(.L_519 - .L_518)
	.align		4
.L_518:
        /*0b80*/ 	.word	index@($__internal_159_$__cuda_sm70_shflsync_down)
        /*0b84*/ 	.word	0x00000000


	//----- nvinfo : EIATTR_FRAME_SIZE
	.align		4
.L_519:
        /*0b88*/ 	.byte	0x04, 0x11
        /*0b8a*/ 	.short	(.L_521 - .L_520)
	.align		4
.L_520:
        /*0b8c*/ 	.word	index@(_Z25selective_scan_bwd_kernelI32Selective_Scan_bwd_kernel_traitsILi64ELi16ELb1ELb0ELb1ELb0ELb1EN3c104HalfEfEEv12SSMParamsBwd)
        /*0b90*/ 	.word	0x00000000


	//----- nvinfo : EIATTR_REGCOUNT
	.align		4
.L_521:
        /*0b94*/ 	.byte	0x04, 0x2f
        /*0b96*/ 	.short	(.L_523 - .L_522)
	.align		4
.L_522:
        /*0b98*/ 	.word	index@(_Z25selective_scan_bwd_kernelI32Selective_Scan_bwd_kernel_traitsILi64ELi16ELb1ELb0ELb1ELb0ELb0EN3c104HalfEfEEv12SSMParamsBwd)
        /*0b9c*/ 	.word	0x000000c6


	//----- nvinfo : EIATTR_FRAME_SIZE
	.align		4
.L_523:
        /*0ba0*/ 	.byte	0x04, 0x11
        /*0ba2*/ 	.short	(.L_525 - .L_524)
	.align		4
.L_524:
        /*0ba4*/ 	.word	index@($__internal_158_$__cuda_sm70_shflsync_up)
        /*0ba8*/ 	.word	0x00000000


	//----- nvinfo : EIATTR_FRAME_SIZE
	.align		4
.L_525:
        /*0bac*/ 	.byte	0x04, 0x11
        /*0bae*/ 	.short	(.L_527 - .L_526)
	.align		4
.L_526:
        /*0bb0*/ 	.word	index@($__internal_157_$__cuda_sm70_shflsync_idx_p)
        /*0bb4*/ 	.word	0x00000000


	//----- nvinfo : EIATTR_FRAME_SIZE
	.align		4
.L_527:
        /*0bb8*/ 	.byte	0x04, 0x11
        /*0bba*/ 	.short	(.L_529 - .L_528)
	.align		4
.L_528:
        /*0bbc*/ 	.word	index@($__internal_156_$__cuda_sm70_shflsync_down)
        /*0bc0*/ 	.word	0x00000000


	//----- nvinfo : EIATTR_FRAME_SIZE
	.align		4
.L_529:
        /*0bc4*/ 	.byte	0x04, 0x11
        /*0bc6*/ 	.short	(.L_531 - .L_530)
	.align		4
.L_530:
        /*0bc8*/ 	.word	index@(_Z25selective_scan_bwd_kernelI32Selective_Scan_bwd_kernel_traitsILi64ELi16ELb1ELb0ELb1ELb0ELb0EN3c104HalfEfEEv12SSMParamsBwd)
        /*0bcc*/ 	.word	0x00000000


	//----- nvinfo : EIATTR_REGCOUNT
	.align		4
.L_531:
        /*0bd0*/ 	.byte	0x04, 0x2f
        /*0bd2*/ 	.short	(.L_533 - .L_532)
	.align		4
.L_532:
        /*0bd4*/ 	.word	index@(_Z25selective_scan_bwd_kernelI32Selective_Scan_bwd_kernel_traitsILi64ELi16ELb1ELb0ELb0ELb1ELb1EN3c104HalfEfEEv12SSMParamsBwd)
        /*0bd8*/ 	.word	0x000000c7


	//----- nvinfo : EIATTR_FRAME_SIZE
	.align		4
.L_533:
        /*0bdc*/ 	.byte	0x04, 0x11
        /*0bde*/ 	.short	(.L_535 - .L_534)
	.align		4
.L_534:
        /*0be0*/ 	.word	index@($__internal_155_$__cuda_sm70_shflsync_up)
        /*0be4*/ 	.word	0x00000000


	//----- nvinfo : EIATTR_FRAME_SIZE
	.align		4
.L_535:
        /*0be8*/ 	.byte	0x04, 0x11
        /*0bea*/ 	.short	(.L_537 - .L_536)
	.align		4
.L_536:
        /*0bec*/ 	.word	index@($__internal_154_$__cuda_sm70_shflsync_idx_p)
        /*0bf0*/ 	.word	0x00000000


	//----- nvinfo : EIATTR_FRAME_SIZE
	.align		4
.L_537:
        /*0bf4*/ 	.byte	0x04, 0x11
        /*0bf6*/ 	.short	(.L_539 - .L_538)
	.align		4
.L_538:
        /*0bf8*/ 	.word	index@($__internal_153_$__cuda_sm70_shflsync_down)
        /*0bfc*/ 	.word	0x00000000


	//----- nvinfo : EIATTR_FRAME_SIZE
	.align		4
.L_539:
        /*0c00*/ 	.byte	0x04, 0x11
        /*0c02*/ 	.short	(.L_541 - .L_540)
	.align		4
.L_540:
        /*0c04*/ 	.word	index@(_Z25selective_scan_bwd_kernelI32Selective_Scan_bwd_kernel_traitsILi64ELi16ELb1ELb0ELb0ELb1ELb1EN3c104HalfEfEEv12SSMParamsBwd)
        /*0c08*/ 	.word	0x00000000


	//----- nvinfo : EIATTR_REGCOUNT
	.align		4
.L_541:
        /*0c0c*/ 	.byte	0x04, 0x2f
        /*0c0e*/ 	.short	(.L_543 - .L_542)
	.align		4
.L_542:
        /*0c10*/ 	.word	index@(_Z25selective_scan_bwd_kernelI32Selective_Scan_bwd_kernel_traitsILi64ELi16ELb1ELb0ELb0ELb1ELb0EN3c104HalfEfEEv12SSMParamsBwd)
        /*0c14*/ 	.word	0x000000c8


	//----- nvinfo : EIATTR_FRAME_SIZE
	.align		4
.L_543:
        /*0c18*/ 	.byte	0x04, 0x11
        /*0c1a*/ 	.short	(.L_545 - .L_544)
	.align		4
.L_544:
        /*0c1c*/ 	.word	index@($__internal_152_$__cuda_sm70_shflsync_up)
        /*0c20*/ 	.word	0x00000000


	//----- nvinfo : EIATTR_FRAME_SIZE
	.align		4
.L_545:
        /*0c24*/ 	.byte	0x04, 0x11
        /*0c26*/ 	.short	(.L_547 - .L_546)
	.align		4
.L_546:
        /*0c28*/ 	.word	index@($__internal_151_$__cuda_sm70_shflsync_idx_p)
        /*0c2c*/ 	.word	0x00000000


	//----- nvinfo : EIATTR_FRAME_SIZE
	.align		4
.L_547:
        /*0c30*/ 	.byte	0x04, 0x11
        /*0c32*/ 	.short	(.L_549 - .L_548)
	.align		4
.L_548:
        /*0c34*/ 	.word	index@($__internal_150_$__cuda_sm70_shflsync_down)
        /*0c38*/ 	.word	0x00000000


	//----- nvinfo : EIATTR_FRAME_SIZE
	.align		4
.L_549:
        /*0c3c*/ 	.byte	0x04, 0x11
        /*0c3e*/ 	.short	(.L_551 - .L_550)
	.align		4
.L_550:
        /*0c40*/ 	.word	index@(_Z25selective_scan_bwd_kernelI32Selective_Scan_bwd_kernel_traitsILi64ELi16ELb1ELb0ELb0ELb1ELb0EN3c104HalfEfEEv12SSMParamsBwd)
        /*0c44*/ 	.word	0x00000000


	//----- nvinfo : EIATTR_REGCOUNT
	.align		4
.L_551:
        /*0c48*/ 	.byte	0x04, 0x2f
        /*0c4a*/ 	.short	(.L_553 - .L_552)
	.align		4
.L_552:
        /*0c4c*/ 	.word	index@(_Z25selective_scan_bwd_kernelI32Selective_Scan_bwd_kernel_traitsILi64ELi16ELb1ELb0ELb0ELb0ELb1EN3c104HalfEfEEv12SSMParamsBwd)
        /*0c50*/ 	.word	0x000000bc


	//----- nvinfo : EIATTR_FRAME_SIZE
	.align		4
.L_553:
        /*0c54*/ 	.byte	0x04, 0x11
        /*0c56*/ 	.short	(.L_555 - .L_554)
	.align		4
.L_554:
        /*0c58*/ 	.word	index@($__internal_149_$__cuda_sm70_shflsync_up)
        /*0c5c*/ 	.word	0x00000000


	//----- nvinfo : EIATTR_FRAME_SIZE
	.align		4
.L_555:
        /*0c60*/ 	.byte	0x04, 0x11
        /*0c62*/ 	.short	(.L_557 - .L_556)
	.align		4
.L_556:
        /*0c64*/ 	.word	index@($__internal_148_$__cuda_sm70_shflsync_idx_p)
        /*0c68*/ 	.word	0x00000000


	//----- nvinfo : EIATTR_FRAME_SIZE
	.align		4
.L_557:
        /*0c6c*/ 	.byte	0x04, 0x11
        /*0c6e*/ 	.short	(.L_559 - .L_558)
	.align		4
.L_558:
        /*0c70*/ 	.word	index@($__internal_147_$__cuda_sm70_shflsync_down)
        /*0c74*/ 	.word	0x00000000


	//----- nvinfo : EIATTR_FRAME_SIZE
	.align		4
.L_559:
        /*0c78*/ 	.byte	0x04, 0x11
        /*0c7a*/ 	.short	(.L_561 - .L_560)
	.align		4
.L_560:
        /*0c7c*/ 	.word	index@(_Z25selective_scan_bwd_kernelI32Selective_Scan_bwd_kernel_traitsILi64ELi16ELb1ELb0ELb0ELb0ELb1EN3c104HalfEfEEv12SSMParamsBwd)
        /*0c80*/ 	.word	0x00000000


	//----- nvinfo : EIATTR_REGCOUNT
	.align		4
.L_561:
        /*0c84*/ 	.byte	0x04, 0x2f
        /*0c86*/ 	.short	(.L_563 - .L_562)
	.align		4
.L_562:
        /*0c88*/ 	.word	index@(_Z25selective_scan_bwd_kernelI32Selective_Scan_bwd_kernel_traitsILi64ELi16ELb1ELb0ELb0ELb0ELb0EN3c104HalfEfEEv12SSMParamsBwd)
        /*0c8c*/ 	.word	0x000000c6


	//----- nvinfo : EIATTR_FRAME_SIZE
	.align		4
.L_563:
        /*0c90*/ 	.byte	0x04, 0x11
        /*0c92*/ 	.short	(.L_565 - .L_564)
	.align		4
.L_564:
        /*0c94*/ 	.word	index@($__internal_146_$__cuda_sm70_shflsync_up)
        /*0c98*/ 	.word	0x00000000


	//----- nvinfo : EIATTR_FRAME_SIZE
	.align		4
.L_565:
        /*0c9c*/ 	.byte	0x04, 0x11
        /*0c9e*/ 	.short	(.L_567 - .L_566)
	.align		4
.L_566:
        /*0ca0*/ 	.word	index@($__internal_145_$__cuda_sm70_shflsync_idx_p)
        /*0ca4*/ 	.word	0x00000000


	//----- nvinfo : EIATTR_FRAME_SIZE
	.align		4
.L_567:
        /*0ca8*/ 	.byte	0x04, 0x11
        /*0caa*/ 	.short	(.L_569 - .L_568)
	.align		4
.L_568:
        /*0cac*/ 	.word	index@($__internal_144_$__cuda_sm70_shflsync_down)
        /*0cb0*/ 	.word	0x00000000


	//----- nvinfo : EIATTR_FRAME_SIZE
	.align		4
.L_569:
        /*0cb4*/ 	.byte	0x04, 0x11
        /*0cb6*/ 	.short	(.L_571 - .L_570)
	.align		4
.L_570:
        /*0cb8*/ 	.word	index@(_Z25selective_scan_bwd_kernelI32Selective_Scan_bwd_kernel_traitsILi64ELi16ELb1ELb0ELb0ELb0ELb0EN3c104HalfEfEEv12SSMParamsBwd)
        /*0cbc*/ 	.word	0x00000000


	//----- nvinfo : EIATTR_REGCOUNT
	.align		4
.L_571:
        /*0cc0*/ 	.byte	0x04, 0x2f
        /*0cc2*/ 	.short	(.L_573 - .L_572)
	.align		4
.L_572:
        /*0cc4*/ 	.word	index@(_Z25selective_scan_bwd_kernelI32Selective_Scan_bwd_kernel_traitsILi64ELi16ELb0ELb1ELb1ELb1ELb1EN3c104HalfEfEEv12SSMParamsBwd)
        /*0cc8*/ 	.word	0x000000fe


	//----- nvinfo : EIATTR_FRAME_SIZE
	.align		4
.L_573:
        /*0ccc*/ 	.byte	0x04, 0x11
        /*0cce*/ 	.short	(.L_575 - .L_574)
	.align		4
.L_574:
        /*0cd0*/ 	.word	index@($__internal_143_$__cuda_sm70_shflsync_up)
        /*0cd4*/ 	.word	0x00000000


	//----- nvinfo : EIATTR_FRAME_SIZE
	.align		4
.L_575:
        /*0cd8*/ 	.byte	0x04, 0x11
        /*0cda*/ 	.short	(.L_577 - .L_576)
	.align		4
.L_576:
        /*0cdc*/ 	.word	index@($__internal_142_$__cuda_sm70_shflsync_idx_p)
        /*0ce0*/ 	.word	0x00000000


	//----- nvinfo : EIATTR_FRAME_SIZE
	.align		4
.L_577:
        /*0ce4*/ 	.byte	0x04, 0x11
        /*0ce6*/ 	.short	(.L_579 - .L_578)
	.align		4
.L_578:
        /*0ce8*/ 	.word	index@($__internal_141_$__cuda_sm70_shflsync_down)
        /*0cec*/ 	.word	0x00000000


	//----- nvinfo : EIATTR_FRAME_SIZE
	.align		4
.L_579:
        /*0cf0*/ 	.byte	0x04, 0x11
        /*0cf2*/ 	.short	(.L_581 - .L_580)
	.align		4
.L_580:
        /*0cf4*/ 	.word	index@(_Z25selective_scan_bwd_kernelI32Selective_Scan_bwd_kernel_traitsILi64ELi16ELb0ELb1ELb1ELb1ELb1EN3c104HalfEfEEv12SSMParamsBwd)
        /*0cf8*/ 	.word	0x00000000


	//----- nvinfo : EIATTR_REGCOUNT
	.align		4
.L_581:
        /*0cfc*/ 	.byte	0x04, 0x2f
        /*0cfe*/ 	.short	(.L_583 - .L_582)
	.align		4
.L_582:
        /*0d00*/ 	.word	index@(_Z25selective_scan_bwd_kernelI32Selective_Scan_bwd_kernel_traitsILi64ELi16ELb0ELb1ELb1ELb1ELb0EN3c104HalfEfEEv12SSMParamsBwd)
        /*0d04*/ 	.word	0x000000ff


	//----- nvinfo : EIATTR_FRAME_SIZE
	.align		4
.L_583:
        /*0d08*/ 	.byte	0x04, 0x11
        /*0d0a*/ 	.short	(.L_585 - .L_584)
	.align		4
.L_584:
        /*0d0c*/ 	.word	index@($__internal_140_$__cuda_sm70_shflsync_up)
        /*0d10*/ 	.word	0x00000000


	//----- nvinfo : EIATTR_FRAME_SIZE
	.align		4
.L_585:
        /*0d14*/ 	.byte	0x04, 0x11
        /*0d16*/ 	.short	(.L_587 - .L_586)
	.align		4
.L_586:
        /*0d18*/ 	.word	index@($__internal_139_$__cuda_sm70_shflsync_idx_p)
        /*0d1c*/ 	.word	0x00000000


	//----- nvinfo : EIATTR_FRAME_SIZE
	.align		4
.L_587:
        /*0d20*/ 	.byte	0x04, 0x11
        /*0d22*/ 	.short	(.L_589 - .L_588)
	.align		4
.L_588:
        /*0d24*/ 	.word	index@($__internal_138_$__cuda_sm70_shflsync_down)
        /*0d28*/ 	.word	0x00000000


	//----- nvinfo : EIATTR_FRAME_SIZE
	.align		4
.L_589:
        /*0d2c*/ 	.byte	0x04, 0x11
        /*0d2e*/ 	.short	(.L_591 - .L_590)
	.align		4
.L_590:
        /*0d30*/ 	.word	index@(_Z25selective_scan_bwd_kernelI32Selective_Scan_bwd_kernel_traitsILi64ELi16ELb0ELb1ELb1ELb1ELb0EN3c104HalfEfEEv12SSMParamsBwd)
        /*0d34*/ 	.word	0x00000000


	//----- nvinfo : EIATTR_REGCOUNT
	.align		4
.L_591:
        /*0d38*/ 	.byte	0x04, 0x2f
        /*0d3a*/ 	.short	(.L_593 - .L_592)
	.align		4
.L_592:
        /*0d3c*/ 	.word	index@(_Z25selective_scan_bwd_kernelI32Selective_Scan_bwd_kernel_traitsILi64ELi16ELb0ELb1ELb1ELb0ELb1EN3c104HalfEfEEv12SSMParamsBwd)
        /*0d40*/ 	.word	0x000000fe


	//----- nvinfo : EIATTR_FRAME_SIZE
	.align		4
.L_593:
        /*0d44*/ 	.byte	0x04, 0x11
        /*0d46*/ 	.short	(.L_595 - .L_594)
	.align		4
.L_594:
        /*0d48*/ 	.word	index@($__internal_137_$__cuda_sm70_shflsync_up)
        /*0d4c*/ 	.word	0x00000000


	//----- nvinfo : EIATTR_FRAME_SIZE
	.align		4
.L_595:
        /*0d50*/ 	.byte	0x04, 0x11
        /*0d52*/ 	.short	(.L_597 - .L_596)
	.align		4
.L_596:
        /*0d54*/ 	.word	index@($__internal_136_$__cuda_sm70_shflsync_idx_p)
        /*0d58*/ 	.word	0x00000000


	//----- nvinfo : EIATTR_FRAME_SIZE
	.align		4
.L_597:
        /*0d5c*/ 	.byte	0x04, 0x11
        /*0d5e*/ 	.short	(.L_599 - .L_598)
	.align		4
.L_598:
        /*0d60*/ 	.word	index@($__internal_135_$__cuda_sm70_shflsync_down)
        /*0d64*/ 	.word	0x00000000


	//----- nvinfo : EIATTR_FRAME_SIZE
	.align		4
.L_599:
        /*0d68*/ 	.byte	0x04, 0x11
        /*0d6a*/ 	.short	(.L_601 - .L_600)
	.align		4
.L_600:
        /*0d6c*/ 	.word	index@(_Z25selective_scan_bwd_kernelI32Selective_Scan_bwd_kernel_traitsILi64ELi16ELb0ELb1ELb1ELb0ELb1EN3c104HalfEfEEv12SSMParamsBwd)
        /*0d70*/ 	.word	0x00000000


	//----- nvinfo : EIATTR_REGCOUNT
	.align		4
.L_601:
        /*0d74*/ 	.byte	0x04, 0x2f
        /*0d76*/ 	.short	(.L_603 - .L_602)
	.align		4
.L_602:
        /*0d78*/ 	.word	index@(_Z25selective_scan_bwd_kernelI32Selective_Scan_bwd_kernel_traitsILi64ELi16ELb0ELb1ELb1ELb0ELb0EN3c104HalfEfEEv12SSMParamsBwd)
        /*0d7c*/ 	.word	0x000000ff


	//----- nvinfo : EIATTR_FRAME_SIZE
	.align		4
.L_603:
        /*0d80*/ 	.byte	0x04, 0x11
        /*0d82*/ 	.short	(.L_605 - .L_604)
	.align		4
.L_604:
        /*0d84*/ 	.word	index@($__internal_134_$__cuda_sm70_shflsync_up)
        /*0d88*/ 	.word	0x00000000


	//----- nvinfo : EIATTR_FRAME_SIZE
	.align		4
.L_605:
        /*0d8c*/ 	.byte	0x04, 0x11
        /*0d8e*/ 	.short	(.L_607 - .L_606)
	.align		4
.L_606:
        /*0d90*/ 	.word	index@($__internal_133_$__cuda_sm70_shflsync_idx_p)
        /*0d94*/ 	.word	0x00000000


	//----- nvinfo : EIATTR_FRAME_SIZE
	.align		4
.L_607:
        /*0d98*/ 	.byte	0x04, 0x11
        /*0d9a*/ 	.short	(.L_609 - .L_608)
	.align		4
.L_608:
        /*0d9c*/ 	.word	index@($__internal_132_$__cuda_sm70_shflsync_down)
        /*0da0*/ 	.word	0x00000000


	//----- nvinfo : EIATTR_FRAME_SIZE
	.align		4
.L_609:
        /*0da4*/ 	.byte	0x04, 0x11
        /*0da6*/ 	.short	(.L_611 - .L_610)
	.align		4
.L_610:
        /*0da8*/ 	.word	index@(_Z25selective_scan_bwd_kernelI32Selective_Scan_bwd_kernel_traitsILi64ELi16ELb0ELb1ELb1ELb0ELb0EN3c104HalfEfEEv12SSMParamsBwd)
        /*0dac*/ 	.word	0x00000000


	//----- nvinfo : EIATTR_REGCOUNT
	.align		4
.L_611:
        /*0db0*/ 	.byte	0x04, 0x2f
        /*0db2*/ 	.short	(.L_613 - .L_612)
	.align		4
.L_612:
        /*0db4*/ 	.word	index@(_Z25selective_scan_bwd_kernelI32Selective_Scan_bwd_kernel_traitsILi64ELi16ELb0ELb1ELb0ELb1ELb1EN3c104HalfEfEEv12SSMParamsBwd)
        /*0db8*/ 	.word	0x000000fc


	//----- nvinfo : EIATTR_FRAME_SIZE
	.align		4
.L_613:
        /*0dbc*/ 	.byte	0x04, 0x11
        /*0dbe*/ 	.short	(.L_615 - .L_614)
	.align		4
.L_614:
        /*0dc0*/ 	.word	index@($__internal_131_$__cuda_sm70_shflsync_up)
        /*0dc4*/ 	.word	0x00000000


	//----- nvinfo : EIATTR_FRAME_SIZE
	.align		4
.L_615:
        /*0dc8*/ 	.byte	0x04, 0x11
        /*0dca*/ 	.short	(.L_617 - .L_616)
	.align		4
.L_616:
        /*0dcc*/ 	.word	index@($__internal_130_$__cuda_sm70_shflsync_idx_p)
        /*0dd0*/ 	.word	0x00000000


	//----- nvinfo : EIATTR_FRAME_SIZE
	.align		4
.L_617:
        /*0dd4*/ 	.byte	0x04, 0x11
        /*0dd6*/ 	.short	(.L_619 - .L_618)
	.align		4
.L_618:
        /*0dd8*/ 	.word	index@($__internal_129_$__cuda_sm70_shflsync_down)
        /*0ddc*/ 	.word	0x00000000


	//----- nvinfo : EIATTR_FRAME_SIZE
	.align		4
.L_619:
        /*0de0*/ 	.byte	0x04, 0x11
        /*0de2*/ 	.short	(.L_621 - .L_620)
	.align		4
.L_620:
        /*0de4*/ 	.word	index@(_Z25selective_scan_bwd_kernelI32Selective_Scan_bwd_kernel_traitsILi64ELi16ELb0ELb1ELb0ELb1ELb1EN3c104HalfEfEEv12SSMParamsBwd)
        /*0de8*/ 	.word	0x00000000


	//----- nvinfo : EIATTR_REGCOUNT
	.align		4
.L_621:
        /*0dec*/ 	.byte	0x04, 0x2f
        /*0dee*/ 	.short	(.L_623 - .L_622)
	.align		4
.L_622:
        /*0df0*/ 	.word	index@(_Z25selective_scan_bwd_kernelI32Selective_Scan_bwd_kernel_traitsILi64ELi16ELb0ELb1ELb0ELb1ELb0EN3c104HalfEfEEv12SSMParamsBwd)
        /*0df4*/ 	.word	0x000000f3


	//----- nvinfo : EIATTR_FRAME_SIZE
	.align		4
.L_623:
        /*0df8*/ 	.byte	0x04, 0x11
        /*0dfa*/ 	.short	(.L_625 - .L_624)
	.align		4
.L_624:
        /*0dfc*/ 	.word	index@($__internal_128_$__cuda_sm70_shflsync_up)
        /*0e00*/ 	.word	0x00000000


	//----- nvinfo : EIATTR_FRAME_SIZE
	.align		4
.L_625:
        /*0e04*/ 	.byte	0x04, 0x11
        /*0e06*/ 	.short	(.L_627 - .L_626)
	.align		4
.L_626:
        /*0e08*/ 	.word	index@($__internal_127_$__cuda_sm70_shflsync_idx_p)
        /*0e0c*/ 	.word	0x00000000


	//----- nvinfo : EIATTR_FRAME_SIZE
	.align		4
.L_627:
        /*0e10*/ 	.byte	0x04, 0x11
        /*0e12*/ 	.short	(.L_629 - .L_628)
	.align		4
.L_628:
        /*0e14*/ 	.word	index@($__internal_126_$__cuda_sm70_shflsync_down)
        /*0e18*/ 	.word	0x00000000


	//----- nvinfo : EIATTR_FRAME_SIZE
	.align		4
.L_629:
        /*0e1c*/ 	.byte	0x04, 0x11
        /*0e1e*/ 	.short	(.L_631 - .L_630)
	.align		4
.L_630:
        /*0e20*/ 	.word	index@(_Z25selective_scan_bwd_kernelI32Selective_Scan_bwd_kernel_traitsILi64ELi16ELb0ELb1ELb0ELb1ELb0EN3c104HalfEfEEv12SSMParamsBwd)
        /*0e24*/ 	.word	0x00000000


	//----- nvinfo : EIATTR_REGCOUNT
	.align		4
.L_631:
        /*0e28*/ 	.byte	0x04, 0x2f
        /*0e2a*/ 	.short	(.L_633 - .L_632)
	.align		4
.L_632:
        /*0e2c*/ 	.word	index@(_Z25selective_scan_bwd_kernelI32Selective_Scan_bwd_kernel_traitsILi64ELi16ELb0ELb1ELb0ELb0ELb1EN3c104HalfEfEEv12SSMParamsBwd)
        /*0e30*/ 	.word	0x000000fc


	//----- nvinfo : EIATTR_FRAME_SIZE
	.align		4
.L_633:
        /*0e34*/ 	.byte	0x04, 0x11
        /*0e36*/ 	.short	(.L_635 - .L_634)
	.align		4
.L_634:
        /*0e38*/ 	.word	index@($__internal_125_$__cuda_sm70_shflsync_up)
        /*0e3c*/ 	.word	0x00000000


	//----- nvinfo : EIATTR_FRAME_SIZE
	.align		4
.L_635:
        /*0e40*/ 	.byte	0x04, 0x11
        /*0e42*/ 	.short	(.L_637 - .L_636)
	.align		4
.L_636:
        /*0e44*/ 	.word	index@($__internal_124_$__cuda_sm70_shflsync_idx_p)
        /*0e48*/ 	.word	0x00000000


	//----- nvinfo : EIATTR_FRAME_SIZE
	.align		4
.L_637:
        /*0e4c*/ 	.byte	0x04, 0x11
        /*0e4e*/ 	.short	(.L_639 - .L_638)
	.align		4
.L_638:
        /*0e50*/ 	.word	index@($__internal_123_$__cuda_sm70_shflsync_down)
        /*0e54*/ 	.word	0x00000000


	//----- nvinfo : EIATTR_FRAME_SIZE
	.align		4
.L_639:
        /*0e58*/ 	.byte	0x04, 0x11
        /*0e5a*/ 	.short	(.L_641 - .L_640)
	.align		4
.L_640:
        /*0e5c*/ 	.word	index@(_Z25selective_scan_bwd_kernelI32Selective_Scan_bwd_kernel_traitsILi64ELi16ELb0ELb1ELb0ELb0ELb1EN3c104HalfEfEEv12SSMParamsBwd)
        /*0e60*/ 	.word	0x00000000


	//----- nvinfo : EIATTR_REGCOUNT
	.align		4
.L_641:
        /*0e64*/ 	.byte	0x04, 0x2f
        /*0e66*/ 	.short	(.L_643 - .L_642)
	.align		4
.L_642:
        /*0e68*/ 	.word	index@(_Z25selective_scan_bwd_kernelI32Selective_Scan_bwd_kernel_traitsILi64ELi16ELb0ELb1ELb0ELb0ELb0EN3c104HalfEfEEv12SSMParamsBwd)
        /*0e6c*/ 	.word	0x000000f6


	//----- nvinfo : EIATTR_FRAME_SIZE
	.align		4
.L_643:
        /*0e70*/ 	.byte	0x04, 0x11
        /*0e72*/ 	.short	(.L_645 - .L_644)
	.align		4
.L_644:
        /*0e74*/ 	.word	index@($__internal_122_$__cuda_sm70_shflsync_up)
        /*0e78*/ 	.word	0x00000000


	//----- nvinfo : EIATTR_FRAME_SIZE
	.align		4
.L_645:
        /*0e7c*/ 	.byte	0x04, 0x11
        /*0e7e*/ 	.short	(.L_647 - .L_646)
	.align		4
.L_646:
        /*0e80*/ 	.word	index@($__internal_121_$__cuda_sm70_shflsync_idx_p)
        /*0e84*/ 	.word	0x00000000


	//----- nvinfo : EIATTR_FRAME_SIZE
	.align		4
.L_647:
        /*0e88*/ 	.byte	0x04, 0x11
        /*0e8a*/ 	.short	(.L_649 - .L_648)
	.align		4
.L_648:
        /*0e8c*/ 	.word	index@($__internal_120_$__cuda_sm70_shflsync_down)
        /*0e90*/ 	.word	0x00000000


	//----- nvinfo : EIATTR_FRAME_SIZE
	.align		4
.L_649:
        /*0e94*/ 	.byte	0x04, 0x11
        /*0e96*/ 	.short	(.L_651 - .L_650)
	.align		4
.L_650:
        /*0e98*/ 	.word	index@(_Z25selective_scan_bwd_kernelI32Selective_Scan_bwd_kernel_traitsILi64ELi16ELb0ELb1ELb0ELb0ELb0EN3c104HalfEfEEv12SSMParamsBwd)
        /*0e9c*/ 	.word	0x00000000


	//----- nvinfo : EIATTR_REGCOUNT
	.align		4
.L_651:
        /*0ea0*/ 	.byte	0x04, 0x2f
        /*0ea2*/ 	.short	(.L_653 - .L_652)
	.align		4
.L_652:
        /*0ea4*/ 	.word	index@(_Z25selective_scan_bwd_kernelI32Selective_Scan_bwd_kernel_traitsILi64ELi16ELb0ELb0ELb1ELb1ELb1EN3c104HalfEfEEv12SSMParamsBwd)
        /*0ea8*/ 	.word	0x000000eb


	//----- nvinfo : EIATTR_FRAME_SIZE
	.align		4
.L_653:
        /*0eac*/ 	.byte	0x04, 0x11
        /*0eae*/ 	.short	(.L_655 - .L_654)
	.align		4
.L_654:
        /*0eb0*/ 	.word	index@($__internal_119_$__cuda_sm70_shflsync_up)
        /*0eb4*/ 	.word	0x00000000


	//----- nvinfo : EIATTR_FRAME_SIZE
	.align		4
.L_655:
        /*0eb8*/ 	.byte	0x04, 0x11
        /*0eba*/ 	.short	(.L_657 - .L_656)
	.align		4
.L_656:
        /*0ebc*/ 	.word	index@($__internal_118_$__cuda_sm70_shflsync_idx_p)
        /*0ec0*/ 	.word	0x00000000


	//----- nvinfo : EIATTR_FRAME_SIZE
	.align		4
.L_657:
        /*0ec4*/ 	.byte	0x04, 0x11
        /*0ec6*/ 	.short	(.L_659 - .L_658)
	.align		4
.L_658:
        /*0ec8*/ 	.word	index@($__internal_117_$__cuda_sm70_shflsync_down)
        /*0ecc*/ 	.word	0x00000000


	//----- nvinfo : EIATTR_FRAME_SIZE
	.align		4
.L_659:
        /*0ed0*/ 	.byte	0x04, 0x11
        /*0ed2*/ 	.short	(.L_661 - .L_660)
	.align		4
.L_660:
        /*0ed4*/ 	.word	index@(_Z25selective_scan_bwd_kernelI32Selective_Scan_bwd_kernel_traitsILi64ELi16ELb0ELb0ELb1ELb1ELb1EN3c104HalfEfEEv12SSMParamsBwd)
        /*0ed8*/ 	.word	0x00000000


	//----- nvinfo : EIATTR_REGCOUNT
	.align		4
.L_661:
        /*0edc*/ 	.byte	0x04, 0x2f
        /*0ede*/ 	.short	(.L_663 - .L_662)
	.align		4
.L_662:
        /*0ee0*/ 	.word	index@(_Z25selective_scan_bwd_kernelI32Selective_Scan_bwd_kernel_traitsILi64ELi16ELb0ELb0ELb1ELb1ELb0EN3c104HalfEfEEv12SSMParamsBwd)
        /*0ee4*/ 	.word	0x000000e0


	//----- nvinfo : EIATTR_FRAME_SIZE
	.align		4
.L_663:
        /*0ee8*/ 	.byte	0x04, 0x11
        /*0eea*/ 	.short	(.L_665 - .L_664)
	.align		4
.L_664:
        /*0eec*/ 	.word	index@($__internal_116_$__cuda_sm70_shflsync_up)
        /*0ef0*/ 	.word	0x00000000


	//----- nvinfo : EIATTR_FRAME_SIZE
	.align		4
.L_665:
        /*0ef4*/ 	.byte	0x04, 0x11
        /*0ef6*/ 	.short	(.L_667 - .L_666)
	.align		4
.L_666:
        /*0ef8*/ 	.word	index@($__internal_115_$__cuda_sm70_shflsync_idx_p)
        /*0efc*/ 	.word	0x00000000


	//----- nvinfo : EIATTR_FRAME_SIZE
	.align		4
.L_667:
        /*0f00*/ 	.byte	0x04, 0x11
        /*0f02*/ 	.short	(.L_669 - .L_668)
	.align		4
.L_668:
        /*0f04*/ 	.word	index@($__internal_114_$__cuda_sm70_shflsync_down)
        /*0f08*/ 	.word	0x00000000


	//----- nvinfo : EIATTR_FRAME_SIZE
	.align		4
.L_669:
        /*0f0c*/ 	.byte	0x04, 0x11
        /*0f0e*/ 	.short	(.L_671 - .L_670)
	.align		4
.L_670:
        /*0f10*/ 	.word	index@(_Z25selective_scan_bwd_kernelI32Selective_Scan_bwd_kernel_traitsILi64ELi16ELb0ELb0ELb1ELb1ELb0EN3c104HalfEfEEv12SSMParamsBwd)
        /*0f14*/ 	.word	0x00000000


	//----- nvinfo : EIATTR_REGCOUNT
	.align		4
.L_671:
        /*0f18*/ 	.byte	0x04, 0x2f
        /*0f1a*/ 	.short	(.L_673 - .L_672)
	.align		4
.L_672:
        /*0f1c*/ 	.word	index@(_Z25selective_scan_bwd_kernelI32Selective_Scan_bwd_kernel_traitsILi64ELi16ELb0ELb0ELb1ELb0ELb1EN3c104HalfEfEEv12SSMParamsBwd)
        /*0f20*/ 	.word	0x000000f2


	//----- nvinfo : EIATTR_FRAME_SIZE
	.align		4
.L_673:
        /*0f24*/ 	.byte	0x04, 0x11
        /*0f26*/ 	.short	(.L_675 - .L_674)
	.align		4
.L_674:
        /*0f28*/ 	.word	index@($__internal_113_$__cuda_sm70_shflsync_up)
        /*0f2c*/ 	.word	0x00000000


	//----- nvinfo : EIATTR_FRAME_SIZE
	.align		4
.L_675:
        /*0f30*/ 	.byte	0x04, 0x11
        /*0f32*/ 	.short	(.L_677 - .L_676)
	.align		4
.L_676:
        /*0f34*/ 	.word	index@($__internal_112_$__cuda_sm70_shflsync_idx_p)
        /*0f38*/ 	.word	0x00000000


	//----- nvinfo : EIATTR_FRAME_SIZE
	.align		4
.L_677:
        /*0f3c*/ 	.byte	0x04, 0x11
        /*0f3e*/ 	.short	(.L_679 - .L_678)
	.align		4
.L_678:
        /*0f40*/ 	.word	index@($__internal_111_$__cuda_sm70_shflsync_down)
        /*0f44*/ 	.word	0x00000000


	//----- nvinfo : EIATTR_FRAME_SIZE
	.align		4
.L_679:
        /*0f48*/ 	.byte	0x04, 0x11
        /*0f4a*/ 	.short	(.L_681 - .L_680)
	.align		4
.L_680:
        /*0f4c*/ 	.word	index@(_Z25selective_scan_bwd_kernelI32Selective_Scan_bwd_kernel_traitsILi64ELi16ELb0ELb0ELb1ELb0ELb1EN3c104HalfEfEEv12SSMParamsBwd)
        /*0f50*/ 	.word	0x00000000


	//----- nvinfo : EIATTR_REGCOUNT
	.align		4
.L_681:
        /*0f54*/ 	.byte	0x04, 0x2f
        /*0f56*/ 	.short	(.L_683 - .L_682)
	.align		4
.L_682:
        /*0f58*/ 	.word	index@(_Z25selective_scan_bwd_kernelI32Selective_Scan_bwd_kernel_traitsILi64ELi16ELb0ELb0ELb1ELb0ELb0EN3c104HalfEfEEv12SSMParamsBwd)
        /*0f5c*/ 	.word	0x000000dc


	//----- nvinfo : EIATTR_FRAME_SIZE
	.align		4
.L_683:
        /*0f60*/ 	.byte	0x04, 0x11
        /*0f62*/ 	.short	(.L_685 - .L_684)
	.align		4
.L_684:
        /*0f64*/ 	.word	index@($__internal_110_$__cuda_sm70_shflsync_up)
        /*0f68*/ 	.word	0x00000000


	//----- nvinfo : EIATTR_FRAME_SIZE
	.align		4
.L_685:
        /*0f6c*/ 	.byte	0x04, 0x11
        /*0f6e*/ 	.short	(.L_687 - .L_686)
	.align		4
.L_686:
        /*0f70*/ 	.word	index@($__internal_109_$__cuda_sm70_shflsync_idx_p)
        /*0f74*/ 	.word	0x00000000


	//----- nvinfo : EIATTR_FRAME_SIZE
	.align		4
.L_687:
        /*0f78*/ 	.byte	0x04, 0x11
        /*0f7a*/ 	.short	(.L_689 - .L_688)
	.align		4
.L_688:
        /*0f7c*/ 	.word	index@($__internal_108_$__cuda_sm70_shflsync_down)
        /*0f80*/ 	.word	0x00000000


	//----- nvinfo : EIATTR_FRAME_SIZE
	.align		4
.L_689:
        /*0f84*/ 	.byte	0x04, 0x11
        /*0f86*/ 	.short	(.L_691 - .L_690)
	.align		4
.L_690:
        /*0f88*/ 	.word	index@(_Z25selective_scan_bwd_kernelI32Selective_Scan_bwd_kernel_traitsILi64ELi16ELb0ELb0ELb1ELb0ELb0EN3c104HalfEfEEv12SSMParamsBwd)
        /*0f8c*/ 	.word	0x00000000


	//----- nvinfo : EIATTR_REGCOUNT
	.align		4
.L_691:
        /*0f90*/ 	.byte	0x04, 0x2f
        /*0f92*/ 	.short	(.L_693 - .L_692)
	.align		4
.L_692:
        /*0f94*/ 	.word	index@(_Z25selective_scan_bwd_kernelI32Selective_Scan_bwd_kernel_traitsILi64ELi16ELb0ELb0ELb0ELb1ELb1EN3c104HalfEfEEv12SSMParamsBwd)
        /*0f98*/ 	.word	0x000000e8


	//----- nvinfo : EIATTR_FRAME_SIZE
	.align		4
.L_693:
        /*0f9c*/ 	.byte	0x04, 0x11
        /*0f9e*/ 	.short	(.L_695 - .L_694)
	.align		4
.L_694:
        /*0fa0*/ 	.word	index@($__internal_107_$__cuda_sm70_shflsync_up)
        /*0fa4*/ 	.word	0x00000000


	//----- nvinfo : EIATTR_FRAME_SIZE
	.align		4
.L_695:
        /*0fa8*/ 	.byte	0x04, 0x11
        /*0faa*/ 	.short	(.L_697 - .L_696)
	.align		4
.L_696:
        /*0fac*/ 	.word	index@($__internal_106_$__cuda_sm70_shflsync_idx_p)
        /*0fb0*/ 	.word	0x00000000


	//----- nvinfo : EIATTR_FRAME_SIZE
	.align		4
.L_697:
        /*0fb4*/ 	.byte	0x04, 0x11
        /*0fb6*/ 	.short	(.L_699 - .L_698)
	.align		4
.L_698:
        /*0fb8*/ 	.word	index@($__internal_105_$__cuda_sm70_shflsync_down)
        /*0fbc*/ 	.word	0x00000000


	//----- nvinfo : EIATTR_FRAME_SIZE
	.align		4
.L_699:
        /*0fc0*/ 	.byte	0x04, 0x11
        /*0fc2*/ 	.short	(.L_701 - .L_700)
	.align		4
.L_700:
        /*0fc4*/ 	.word	index@(_Z25selective_scan_bwd_kernelI32Selective_Scan_bwd_kernel_traitsILi64ELi16ELb0ELb0ELb0ELb1ELb1EN3c104HalfEfEEv12SSMParamsBwd)
        /*0fc8*/ 	.word	0x00000000


	//----- nvinfo : EIATTR_REGCOUNT
	.align		4
.L_701:
        /*0fcc*/ 	.byte	0x04, 0x2f
        /*0fce*/ 	.short	(.L_703 - .L_702)
	.align		4
.L_702:
        /*0fd0*/ 	.word	index@(_Z25selective_scan_bwd_kernelI32Selective_Scan_bwd_kernel_traitsILi64ELi16ELb0ELb0ELb0ELb1ELb0EN3c104HalfEfEEv12SSMParamsBwd)
        /*0fd4*/ 	.word	0x000000d2


	//----- nvinfo : EIATTR_FRAME_SIZE
	.align		4
.L_703:
        /*0fd8*/ 	.byte	0x04, 0x11
        /*0fda*/ 	.short	(.L_705 - .L_704)
	.align		4
.L_704:
        /*0fdc*/ 	.word	index@($__internal_104_$__cuda_sm70_shflsync_up)
        /*0fe0*/ 	.word	0x00000000


	//----- nvinfo : EIATTR_FRAME_SIZE
	.align		4
.L_705:
        /*0fe4*/ 	.byte	0x04, 0x11
        /*0fe6*/ 	.short	(.L_707 - .L_706)
	.align		4
.L_706:
        /*0fe8*/ 	.word	index@($__internal_103_$__cuda_sm70_shflsync_idx_p)
        /*0fec*/ 	.word	0x00000000


	//----- nvinfo : EIATTR_FRAME_SIZE
	.align		4
.L_707:
        /*0ff0*/ 	.byte	0x04, 0x11
        /*0ff2*/ 	.short	(.L_709 - .L_708)
	.align		4
.L_708:
        /*0ff4*/ 	.word	index@($__internal_102_$__cuda_sm70_shflsync_down)
        /*0ff8*/ 	.word	0x00000000


	//----- nvinfo : EIATTR_FRAME_SIZE
	.align		4
.L_709:
        /*0ffc*/ 	.byte	0x04, 0x11
        /*0ffe*/ 	.short	(.L_711 - .L_710)
	.align		4
.L_710:
        /*1000*/ 	.word	index@(_Z25selective_scan_bwd_kernelI32Selective_Scan_bwd_kernel_traitsILi64ELi16ELb0ELb0ELb0ELb1ELb0EN3c104HalfEfEEv12SSMParamsBwd)
        /*1004*/ 	.word	0x00000000


	//----- nvinfo : EIATTR_REGCOUNT
	.align		4
.L_711:
        /*1008*/ 	.byte	0x04, 0x2f
        /*100a*/ 	.short	(.L_713 - .L_712)
	.align		4
.L_712:
        /*100c*/ 	.word	index@(_Z25selective_scan_bwd_kernelI32Selective_Scan_bwd_kernel_traitsILi64ELi16ELb0ELb0ELb0ELb0ELb1EN3c104HalfEfEEv12SSMParamsBwd)
        /*1010*/ 	.word	0x000000d4


	//----- nvinfo : EIATTR_FRAME_SIZE
	.align		4
.L_713:
        /*1014*/ 	.byte	0x04, 0x11
        /*1016*/ 	.short	(.L_715 - .L_714)
	.align		4
.L_714:
        /*1018*/ 	.word	index@($__internal_101_$__cuda_sm70_shflsync_up)
        /*101c*/ 	.word	0x00000000


	//----- nvinfo : EIATTR_FRAME_SIZE
	.align		4
.L_715:
        /*1020*/ 	.byte	0x04, 0x11
        /*1022*/ 	.short	(.L_717 - .L_716)
	.align		4
.L_716:
        /*1024*/ 	.word	index@($__internal_100_$__cuda_sm70_shflsync_idx_p)
        /*1028*/ 	.word	0x00000000


	//----- nvinfo : EIATTR_FRAME_SIZE
	.align		4
.L_717:
        /*102c*/ 	.byte	0x04, 0x11
        /*102e*/ 	.short	(.L_719 - .L_718)
	.align		4
.L_718:
        /*1030*/ 	.word	index@($__internal_99_$__cuda_sm70_shflsync_down)
        /*1034*/ 	.word	0x00000000


	//----- nvinfo : EIATTR_FRAME_SIZE
	.align		4
.L_719:
        /*1038*/ 	.byte	0x04, 0x11
        /*103a*/ 	.short	(.L_721 - .L_720)
	.align		4
.L_720:
        /*103c*/ 	.word	index@(_Z25selective_scan_bwd_kernelI32Selective_Scan_bwd_kernel_traitsILi64ELi16ELb0ELb0ELb0ELb0ELb1EN3c104HalfEfEEv12SSMParamsBwd)
        /*1040*/ 	.word	0x00000000


	//----- nvinfo : EIATTR_REGCOUNT
	.align		4
.L_721:
        /*1044*/ 	.byte	0x04, 0x2f
        /*1046*/ 	.short	(.L_723 - .L_722)
	.align		4
.L_722:
        /*1048*/ 	.word	index@(_Z25selective_scan_bwd_kernelI32Selective_Scan_bwd_kernel_traitsILi64ELi16ELb0ELb0ELb0ELb0ELb0EN3c104HalfEfEEv12SSMParamsBwd)
        /*104c*/ 	.word	0x000000cb


	//----- nvinfo : EIATTR_FRAME_SIZE
	.align		4
.L_723:
        /*1050*/ 	.byte	0x04, 0x11
        /*1052*/ 	.short	(.L_725 - .L_724)
	.align		4
.L_724:
        /*1054*/ 	.word	index@($__internal_98_$__cuda_sm70_shflsync_up)
        /*1058*/ 	.word	0x00000000


	//----- nvinfo : EIATTR_FRAME_SIZE
	.align		4
.L_725:
        /*105c*/ 	.byte	0x04, 0x11
        /*105e*/ 	.short	(.L_727 - .L_726)
	.align		4
.L_726:
        /*1060*/ 	.word	index@($__internal_97_$__cuda_sm70_shflsync_idx_p)
        /*1064*/ 	.word	0x00000000


	//----- nvinfo : EIATTR_FRAME_SIZE
	.align		4
.L_727:
        /*1068*/ 	.byte	0x04, 0x11
        /*106a*/ 	.short	(.L_729 - .L_728)
	.align		4
.L_728:
        /*106c*/ 	.word	index@($__internal_96_$__cuda_sm70_shflsync_down)
        /*1070*/ 	.word	0x00000000


	//----- nvinfo : EIATTR_FRAME_SIZE
	.align		4
.L_729:
        /*1074*/ 	.byte	0x04, 0x11
        /*1076*/ 	.short	(.L_731 - .L_730)
	.align		4
.L_730:
        /*1078*/ 	.word	index@(_Z25selective_scan_bwd_kernelI32Selective_Scan_bwd_kernel_traitsILi64ELi16ELb0ELb0ELb0ELb0ELb0EN3c104HalfEfEEv12SSMParamsBwd)
        /*107c*/ 	.word	0x00000000


	//----- nvinfo : EIATTR_REGCOUNT
	.align		4
.L_731:
        /*1080*/ 	.byte	0x04, 0x2f
        /*1082*/ 	.short	(.L_733 - .L_732)
	.align		4
.L_732:
        /*1084*/ 	.word	index@(_Z25selective_scan_bwd_kernelI32Selective_Scan_bwd_kernel_traitsILi128ELi16ELb1ELb1ELb1ELb1ELb1EN3c104HalfEfEEv12SSMParamsBwd)
        /*1088*/ 	.word	0x000000a8


	//----- nvinfo : EIATTR_FRAME_SIZE
	.align		4
.L_733:
        /*108c*/ 	.byte	0x04, 0x11
        /*108e*/ 	.short	(.L_735 - .L_734)
	.align		4
.L_734:
        /*1090*/ 	.word	index@($__internal_95_$__cuda_sm70_shflsync_up)
        /*1094*/ 	.word	0x00000000


	//----- nvinfo : EIATTR_FRAME_SIZE
	.align		4
.L_735:
        /*1098*/ 	.byte	0x04, 0x11
        /*109a*/ 	.short	(.L_737 - .L_736)
	.align		4
.L_736:
        /*109c*/ 	.word	index@($__internal_94_$__cuda_sm70_shflsync_idx_p)
        /*10a0*/ 	.word	0x00000000


	//----- nvinfo : EIATTR_FRAME_SIZE
	.align		4
.L_737:
        /*10a4*/ 	.byte	0x04, 0x11
        /*10a6*/ 	.short	(.L_739 - .L_738)
	.align		4
.L_738:
        /*10a8*/ 	.word	index@($__internal_93_$__cuda_sm70_shflsync_down)
        /*10ac*/ 	.word	0x00000000


	//----- nvinfo : EIATTR_FRAME_SIZE
	.align		4
.L_739:
        /*10b0*/ 	.byte	0x04, 0x11
        /*10b2*/ 	.short	(.L_741 - .L_740)
	.align		4
.L_740:
        /*10b4*/ 	.word	index@(_Z25selective_scan_bwd_kernelI32Selective_Scan_bwd_kernel_traitsILi128ELi16ELb1ELb1ELb1ELb1ELb1EN3c104HalfEfEEv12SSMParamsBwd)
        /*10b8*/ 	.word	0x00000000


	//----- nvinfo : EIATTR_REGCOUNT
	.align		4
.L_741:
        /*10bc*/ 	.byte	0x04, 0x2f
        /*10be*/ 	.short	(.L_743 - .L_742)
	.align		4
.L_742:
        /*10c0*/ 	.word	index@(_Z25selective_scan_bwd_kernelI32Selective_Scan_bwd_kernel_traitsILi128ELi16ELb1ELb1ELb1ELb1ELb0EN3c104HalfEfEEv12SSMParamsBwd)
        /*10c4*/ 	.word	0x000000a8


	//----- nvinfo : EIATTR_FRAME_SIZE
	.align		4
.L_743:
        /*10c8*/ 	.byte	0x04, 0x11
        /*10ca*/ 	.short	(.L_745 - .L_744)
	.align		4
.L_744:
        /*10cc*/ 	.word	index@($__internal_92_$__cuda_sm70_shflsync_up)
        /*10d0*/ 	.word	0x00000000


	//----- nvinfo : EIATTR_FRAME_SIZE
	.align		4
.L_745:
        /*10d4*/ 	.byte	0x04, 0x11
        /*10d6*/ 	.short	(.L_747 - .L_746)
	.align		4
.L_746:
        /*10d8*/ 	.word	index@($__internal_91_$__cuda_sm70_shflsync_idx_p)
        /*10dc*/ 	.word	0x00000000


	//----- nvinfo : EIATTR_FRAME_SIZE
	.align		4
.L_747:
        /*10e0*/ 	.byte	0x04, 0x11
        /*10e2*/ 	.short	(.L_749 - .L_748)
	.align		4
.L_748:
        /*10e4*/ 	.word	index@($__internal_90_$__cuda_sm70_shflsync_down)
        /*10e8*/ 	.word	0x00000000


	//----- nvinfo : EIATTR_FRAME_SIZE
	.align		4
.L_749:
        /*10ec*/ 	.byte	0x04, 0x11
        /*10ee*/ 	.short	(.L_751 - .L_750)
	.align		4
.L_750:
        /*10f0*/ 	.word	index@(_Z25selective_scan_bwd_kernelI32Selective_Scan_bwd_kernel_traitsILi128ELi16ELb1ELb1ELb1ELb1ELb0EN3c104HalfEfEEv12SSMParamsBwd)
        /*10f4*/ 	.word	0x00000000


	//----- nvinfo : EIATTR_REGCOUNT
	.align		4
.L_751:
        /*10f8*/ 	.byte	0x04, 0x2f
        /*10fa*/ 	.short	(.L_753 - .L_752)
	.align		4
.L_752:
        /*10fc*/ 	.word	index@(_Z25selective_scan_bwd_kernelI32Selective_Scan_bwd_kernel_traitsILi128ELi16ELb1ELb1ELb1ELb0ELb1EN3c104HalfEfEEv12SSMParamsBwd)
        /*1100*/ 	.word	0x000000a8


	//----- nvinfo : EIATTR_FRAME_SIZE
	.align		4
.L_753:
        /*1104*/ 	.byte	0x04, 0x11
        /*1106*/ 	.short	(.L_755 - .L_754)
	.align		4
.L_754:
        /*1108*/ 	.word	index@($__internal_89_$__cuda_sm70_shflsync_up)
        /*110c*/ 	.word	0x00000000


	//----- nvinfo : EIATTR_FRAME_SIZE
	.align		4
.L_755:
        /*1110*/ 	.byte	0x04, 0x11
        /*1112*/ 	.short	(.L_757 - .L_756)
	.align		4
.L_756:
        /*1114*/ 	.word	index@($__internal_88_$__cuda_sm70_shflsync_idx_p)
        /*1118*/ 	.word	0x00000000


	//----- nvinfo : EIATTR_FRAME_SIZE
	.align		4
.L_757:
        /*111c*/ 	.byte	0x04, 0x11
        /*111e*/ 	.short	(.L_759 - .L_758)
	.align		4
.L_758:
        /*1120*/ 	.word	index@($__internal_87_$__cuda_sm70_shflsync_down)
        /*1124*/ 	.word	0x00000000


	//----- nvinfo : EIATTR_FRAME_SIZE
	.align		4
.L_759:
        /*1128*/ 	.byte	0x04, 0x11
        /*112a*/ 	.short	(.L_761 - .L_760)
	.align		4
.L_760:
        /*112c*/ 	.word	index@(_Z25selective_scan_bwd_kernelI32Selective_Scan_bwd_kernel_traitsILi128ELi16ELb1ELb1ELb1ELb0ELb1EN3c104HalfEfEEv12SSMParamsBwd)
        /*1130*/ 	.word	0x00000000


	//----- nvinfo : EIATTR_REGCOUNT
	.align		4
.L_761:
        /*1134*/ 	.byte	0x04, 0x2f
        /*1136*/ 	.short	(.L_763 - .L_762)
	.align		4
.L_762:
        /*1138*/ 	.word	index@(_Z25selective_scan_bwd_kernelI32Selective_Scan_bwd_kernel_traitsILi128ELi16ELb1ELb1ELb1ELb0ELb0EN3c104HalfEfEEv12SSMParamsBwd)
        /*113c*/ 	.word	0x000000a8


	//----- nvinfo : EIATTR_FRAME_SIZE
	.align		4
.L_763:
        /*1140*/ 	.byte	0x04, 0x11
        /*1142*/ 	.short	(.L_765 - .L_764)
	.align		4
.L_764:
        /*1144*/ 	.word	index@($__internal_86_$__cuda_sm70_shflsync_up)
        /*1148*/ 	.word	0x00000000


	//----- nvinfo : EIATTR_FRAME_SIZE
	.align		4
.L_765:
        /*114c*/ 	.byte	0x04, 0x11
        /*114e*/ 	.short	(.L_767 - .L_766)
	.align		4
.L_766:
        /*1150*/ 	.word	index@($__internal_85_$__cuda_sm70_shflsync_idx_p)
        /*1154*/ 	.word	0x00000000


	//----- nvinfo : EIATTR_FRAME_SIZE
	.align		4
.L_767:
        /*1158*/ 	.byte	0x04, 0x11
        /*115a*/ 	.short	(.L_769 - .L_768)
	.align		4
.L_768:
        /*115c*/ 	.word	index@($__internal_84_$__cuda_sm70_shflsync_down)
        /*1160*/ 	.word	0x00000000


	//----- nvinfo : EIATTR_FRAME_SIZE
	.align		4
.L_769:
        /*1164*/ 	.byte	0x04, 0x11
        /*1166*/ 	.short	(.L_771 - .L_770)
	.align		4
.L_770:
        /*1168*/ 	.word	index@(_Z25selective_scan_bwd_kernelI32Selective_Scan_bwd_kernel_traitsILi128ELi16ELb1ELb1ELb1ELb0ELb0EN3c104HalfEfEEv12SSMParamsBwd)
        /*116c*/ 	.word	0x00000000


	//----- nvinfo : EIATTR_REGCOUNT
	.align		4
.L_771:
        /*1170*/ 	.byte	0x04, 0x2f
        /*1172*/ 	.short	(.L_773 - .L_772)
	.align		4
.L_772:
        /*1174*/ 	.word	index@(_Z25selective_scan_bwd_kernelI32Selective_Scan_bwd_kernel_traitsILi128ELi16ELb1ELb1ELb0ELb1ELb1EN3c104HalfEfEEv12SSMParamsBwd)
        /*1178*/ 	.word	0x000000a8


	//----- nvinfo : EIATTR_FRAME_SIZE
	.align		4
.L_773:
        /*117c*/ 	.byte	0x04, 0x11
        /*117e*/ 	.short	(.L_775 - .L_774)
	.align		4
.L_774:
        /*1180*/ 	.word	index@($__internal_83_$__cuda_sm70_shflsync_up)
        /*1184*/ 	.word	0x00000000


	//----- nvinfo : EIATTR_FRAME_SIZE
	.align		4
.L_775:
        /*1188*/ 	.byte	0x04, 0x11
        /*118a*/ 	.short	(.L_777 - .L_776)
	.align		4
.L_776:
        /*118c*/ 	.word	index@($__internal_82_$__cuda_sm70_shflsync_idx_p)
        /*1190*/ 	.word	0x00000000


	//----- nvinfo : EIATTR_FRAME_SIZE
	.align		4
.L_777:
        /*1194*/ 	.byte	0x04, 0x11
        /*1196*/ 	.short	(.L_779 - .L_778)
	.align		4
.L_778:
        /*1198*/ 	.word	index@($__internal_81_$__cuda_sm70_shflsync_down)
        /*119c*/ 	.word	0x00000000


	//----- nvinfo : EIATTR_FRAME_SIZE
	.align		4
.L_779:
        /*11a0*/ 	.byte	0x04, 0x11
        /*11a2*/ 	.short	(.L_781 - .L_780)
	.align		4
.L_780:
        /*11a4*/ 	.word	index@(_Z25selective_scan_bwd_kernelI32Selective_Scan_bwd_kernel_traitsILi128ELi16ELb1ELb1ELb0ELb1ELb1EN3c104HalfEfEEv12SSMParamsBwd)
        /*11a8*/ 	.word	0x00000000


	//----- nvinfo : EIATTR_REGCOUNT
	.align		4
.L_781:
        /*11ac*/ 	.byte	0x04, 0x2f
        /*11ae*/ 	.short	(.L_783 - .L_782)
	.align		4
.L_782:
        /*11b0*/ 	.word	index@(_Z25selective_scan_bwd_kernelI32Selective_Scan_bwd_kernel_traitsILi128ELi16ELb1ELb1ELb0ELb1ELb0EN3c104HalfEfEEv12SSMParamsBwd)
        /*11b4*/ 	.word	0x000000a3


	//----- nvinfo : EIATTR_FRAME_SIZE
	.align		4
.L_783:
        /*11b8*/ 	.byte	0x04, 0x11
        /*11ba*/ 	.short	(.L_785 - .L_784)
	.align		4
.L_784:
        /*11bc*/ 	.word	index@($__internal_80_$__cuda_sm70_shflsync_up)
        /*11c0*/ 	.word	0x00000000


	//----- nvinfo : EIATTR_FRAME_SIZE
	.align		4
.L_785:
        /*11c4*/ 	.byte	0x04, 0x11
        /*11c6*/ 	.short	(.L_787 - .L_786)
	.align		4
.L_786:
        /*11c8*/ 	.word	index@($__internal_79_$__cuda_sm70_shflsync_idx_p)
        /*11cc*/ 	.word	0x00000000


	//----- nvinfo : EIATTR_FRAME_SIZE
	.align		4
.L_787:
        /*11d0*/ 	.byte	0x04, 0x11
        /*11d2*/ 	.short	(.L_789 - .L_788)
	.align		4
.L_788:
        /*11d4*/ 	.word	index@($__internal_78_$__cuda_sm70_shflsync_down)
        /*11d8*/ 	.word	0x00000000


	//----- nvinfo : EIATTR_FRAME_SIZE
	.align		4
.L_789:
        /*11dc*/ 	.byte	0x04, 0x11
        /*11de*/ 	.short	(.L_791 - .L_790)
	.align		4
.L_790:
        /*11e0*/ 	.word	index@(_Z25selective_scan_bwd_kernelI32Selective_Scan_bwd_kernel_traitsILi128ELi16ELb1ELb1ELb0ELb1ELb0EN3c104HalfEfEEv12SSMParamsBwd)
        /*11e4*/ 	.word	0x00000000


	//----- nvinfo : EIATTR_REGCOUNT
	.align		4
.L_791:
        /*11e8*/ 	.byte	0x04, 0x2f
        /*11ea*/ 	.short	(.L_793 - .L_792)
	.align		4
.L_792:
        /*11ec*/ 	.word	index@(_Z25selective_scan_bwd_kernelI32Selective_Scan_bwd_kernel_traitsILi128ELi16ELb1ELb1ELb0ELb0ELb1EN3c104HalfEfEEv12SSMParamsBwd)
        /*11f0*/ 	.word	0x000000a7


	//----- nvinfo : EIATTR_FRAME_SIZE
	.align		4
.L_793:
        /*11f4*/ 	.byte	0x04, 0x11
        /*11f6*/ 	.short	(.L_795 - .L_794)
	.align		4
.L_794:
        /*11f8*/ 	.word	index@($__internal_77_$__cuda_sm70_shflsync_up)
        /*11fc*/ 	.word	0x00000000


	//----- nvinfo : EIATTR_FRAME_SIZE
	.align		4
.L_795:
        /*1200*/ 	.byte	0x04, 0x11
        /*1202*/ 	.short	(.L_797 - .L_796)
	.align		4
.L_796:
        /*1204*/ 	.word	index@($__internal_76_$__cuda_sm70_shflsync_idx_p)
        /*1208*/ 	.word	0x00000000


	//----- nvinfo : EIATTR_FRAME_SIZE
	.align		4
.L_797:
        /*120c*/ 	.byte	0x04, 0x11
        /*120e*/ 	.short	(.L_799 - .L_798)
	.align		4
.L_798:
        /*1210*/ 	.word	index@($__internal_75_$__cuda_sm70_shflsync_down)
        /*1214*/ 	.word	0x00000000


	//----- nvinfo : EIATTR_FRAME_SIZE
	.align		4
.L_799:
        /*1218*/ 	.byte	0x04, 0x11
        /*121a*/ 	.short	(.L_801 - .L_800)
	.align		4
.L_800:
        /*121c*/ 	.word	index@(_Z25selective_scan_bwd_kernelI32Selective_Scan_bwd_kernel_traitsILi128ELi16ELb1ELb1ELb0ELb0ELb1EN3c104HalfEfEEv12SSMParamsBwd)
        /*1220*/ 	.word	0x00000000


	//----- nvinfo : EIATTR_REGCOUNT
	.align		4
.L_801:
        /*1224*/ 	.byte	0x04, 0x2f
        /*1226*/ 	.short	(.L_803 - .L_802)
	.align		4
.L_802:
        /*1228*/ 	.word	index@(_Z25selective_scan_bwd_kernelI32Selective_Scan_bwd_kernel_traitsILi128ELi16ELb1ELb1ELb0ELb0ELb0EN3c104HalfEfEEv12SSMParamsBwd)
        /*122c*/ 	.word	0x000000a4


	//----- nvinfo : EIATTR_FRAME_SIZE
	.align		4
.L_803:
        /*1230*/ 	.byte	0x04, 0x11
        /*1232*/ 	.short	(.L_805 - .L_804)
	.align		4
.L_804:
        /*1234*/ 	.word	index@($__internal_74_$__cuda_sm70_shflsync_up)
        /*1238*/ 	.word	0x00000000


	//----- nvinfo : EIATTR_FRAME_SIZE
	.align		4
.L_805:
        /*123c*/ 	.byte	0x04, 0x11
        /*123e*/ 	.short	(.L_807 - .L_806)
	.align		4
.L_806:
        /*1240*/ 	.word	index@($__internal_73_$__cuda_sm70_shflsync_idx_p)
        /*1244*/ 	.word	0x00000000


	//----- nvinfo : EIATTR_FRAME_SIZE
	.align		4
.L_807:
        /*1248*/ 	.byte	0x04, 0x11
        /*124a*/ 	.short	(.L_809 - .L_808)
	.align		4
.L_808:
        /*124c*/ 	.word	index@($__internal_72_$__cuda_sm70_shflsync_down)
        /*1250*/ 	.word	0x00000000


	//----- nvinfo : EIATTR_FRAME_SIZE
	.align		4
.L_809:
        /*1254*/ 	.byte	0x04, 0x11
        /*1256*/ 	.short	(.L_811 - .L_810)
	.align		4
.L_810:
        /*1258*/ 	.word	index@(_Z25selective_scan_bwd_kernelI32Selective_Scan_bwd_kernel_traitsILi128ELi16ELb1ELb1ELb0ELb0ELb0EN3c104HalfEfEEv12SSMParamsBwd)
        /*125c*/ 	.word	0x00000000


	//----- nvinfo : EIATTR_REGCOUNT
	.align		4
.L_811:
        /*1260*/ 	.byte	0x04, 0x2f
        /*1262*/ 	.short	(.L_813 - .L_812)
	.align		4
.L_812:
        /*1264*/ 	.word	index@(_Z25selective_scan_bwd_kernelI32Selective_Scan_bwd_kernel_traitsILi128ELi16ELb1ELb0ELb1ELb1ELb1EN3c104HalfEfEEv12SSMParamsBwd)
        /*1268*/ 	.word	0x000000a8


	//----- nvinfo : EIATTR_FRAME_SIZE
	.align		4
.L_813:
        /*126c*/ 	.byte	0x04, 0x11
        /*126e*/ 	.short	(.L_815 - .L_814)
	.align		4
.L_814:
        /*1270*/ 	.word	index@($__internal_71_$__cuda_sm70_shflsync_up)
        /*1274*/ 	.word	0x00000000


	//----- nvinfo : EIATTR_FRAME_SIZE
	.align		4
.L_815:
        /*1278*/ 	.byte	0x04, 0x11
        /*127a*/ 	.short	(.L_817 - .L_816)
	.align		4
.L_816:
        /*127c*/ 	.word	index@($__internal_70_$__cuda_sm70_shflsync_idx_p)
        /*1280*/ 	.word	0x00000000


	//----- nvinfo : EIATTR_FRAME_SIZE
	.align		4
.L_817:
        /*1284*/ 	.byte	0x04, 0x11
        /*1286*/ 	.short	(.L_819 - .L_818)
	.align		4
.L_818:
        /*1288*/ 	.word	index@($__internal_69_$__cuda_sm70_shflsync_down)
        /*128c*/ 	.word	0x00000000


	//----- nvinfo : EIATTR_FRAME_SIZE
	.align		4
.L_819:
        /*1290*/ 	.byte	0x04, 0x11
        /*1292*/ 	.short	(.L_821 - .L_820)
	.align		4
.L_820:
        /*1294*/ 	.word	index@(_Z25selective_scan_bwd_kernelI32Selective_Scan_bwd_kernel_traitsILi128ELi16ELb1ELb0ELb1ELb1ELb1EN3c104HalfEfEEv12SSMParamsBwd)
        /*1298*/ 	.word	0x00000000


	//----- nvinfo : EIATTR_REGCOUNT
	.align		4
.L_821:
        /*129c*/ 	.byte	0x04, 0x2f
        /*129e*/ 	.short	(.L_823 - .L_822)
	.align		4
.L_822:
        /*12a0*/ 	.word	index@(_Z25selective_scan_bwd_kernelI32Selective_Scan_bwd_kernel_traitsILi128ELi16ELb1ELb0ELb1ELb1ELb0EN3c104HalfEfEEv12SSMParamsBwd)
        /*12a4*/ 	.word	0x000000a8


	//----- nvinfo : EIATTR_FRAME_SIZE
	.align		4
.L_823:
        /*12a8*/ 	.byte	0x04, 0x11
        /*12aa*/ 	.short	(.L_825 - .L_824)
	.align		4
.L_824:
        /*12ac*/ 	.word	index@($__internal_68_$__cuda_sm70_shflsync_up)
        /*12b0*/ 	.word	0x00000000


	//----- nvinfo : EIATTR_FRAME_SIZE
	.align		4
.L_825:
        /*12b4*/ 	.byte	0x04, 0x11
        /*12b6*/ 	.short	(.L_827 - .L_826)
	.align		4
.L_826:
        /*12b8*/ 	.word	index@($__internal_67_$__cuda_sm70_shflsync_idx_p)
        /*12bc*/ 	.word	0x00000000


	//----- nvinfo : EIATTR_FRAME_SIZE
	.align		4
.L_827:
        /*12c0*/ 	.byte	0x04, 0x11
        /*12c2*/ 	.short	(.L_829 - .L_828)
	.align		4
.L_828:
        /*12c4*/ 	.word	index@($__internal_66_$__cuda_sm70_shflsync_down)
        /*12c8*/ 	.word	0x00000000


	//----- nvinfo : EIATTR_FRAME_SIZE
	.align		4
.L_829:
        /*12cc*/ 	.byte	0x04, 0x11
        /*12ce*/ 	.short	(.L_831 - .L_830)
	.align		4
.L_830:
        /*12d0*/ 	.word	index@(_Z25selective_scan_bwd_kernelI32Selective_Scan_bwd_kernel_traitsILi128ELi16ELb1ELb0ELb1ELb1ELb0EN3c104HalfEfEEv12SSMParamsBwd)
        /*12d4*/ 	.word	0x00000000


	//----- nvinfo : EIATTR_REGCOUNT
	.align		4
.L_831:
        /*12d8*/ 	.byte	0x04, 0x2f
        /*12da*/ 	.short	(.L_833 - .L_832)
	.align		4
.L_832:
        /*12dc*/ 	.word	index@(_Z25selective_scan_bwd_kernelI32Selective_Scan_bwd_kernel_traitsILi128ELi16ELb1ELb0ELb1ELb0ELb1EN3c104HalfEfEEv12SSMParamsBwd)
        /*12e0*/ 	.word	0x000000a7


	//----- nvinfo : EIATTR_FRAME_SIZE
	.align		4
.L_833:
        /*12e4*/ 	.byte	0x04, 0x11
        /*12e6*/ 	.short	(.L_835 - .L_834)
	.align		4
.L_834:
        /*12e8*/ 	.word	index@($__internal_65_$__cuda_sm70_shflsync_up)
        /*12ec*/ 	.word	0x00000000


	//----- nvinfo : EIATTR_FRAME_SIZE
	.align		4
.L_835:
        /*12f0*/ 	.byte	0x04, 0x11
        /*12f2*/ 	.short	(.L_837 - .L_836)
	.align		4
.L_836:
        /*12f4*/ 	.word	index@($__internal_64_$__cuda_sm70_shflsync_idx_p)
        /*12f8*/ 	.word	0x00000000


	//----- nvinfo : EIATTR_FRAME_SIZE
	.align		4
.L_837:
        /*12fc*/ 	.byte	0x04, 0x11
        /*12fe*/ 	.short	(.L_839 - .L_838)
	.align		4
.L_838:
        /*1300*/ 	.word	index@($__internal_63_$__cuda_sm70_shflsync_down)
        /*1304*/ 	.word	0x00000000


	//----- nvinfo : EIATTR_FRAME_SIZE
	.align		4
.L_839:
        /*1308*/ 	.byte	0x04, 0x11
        /*130a*/ 	.short	(.L_841 - .L_840)
	.align		4
.L_840:
        /*130c*/ 	.word	index@(_Z25selective_scan_bwd_kernelI32Selective_Scan_bwd_kernel_traitsILi128ELi16ELb1ELb0ELb1ELb0ELb1EN3c104HalfEfEEv12SSMParamsBwd)
        /*1310*/ 	.word	0x00000000


	//----- nvinfo : EIATTR_REGCOUNT
	.align		4
.L_841:
        /*1314*/ 	.byte	0x04, 0x2f
        /*1316*/ 	.short	(.L_843 - .L_842)
	.align		4
.L_842:
        /*1318*/ 	.word	index@(_Z25selective_scan_bwd_kernelI32Selective_Scan_bwd_kernel_traitsILi128ELi16ELb1ELb0ELb1ELb0ELb0EN3c104HalfEfEEv12SSMParamsBwd)
        /*131c*/ 	.word	0x000000a6


	//----- nvinfo : EIATTR_FRAME_SIZE
	.align		4
.L_843:
        /*1320*/ 	.byte	0x04, 0x11
        /*1322*/ 	.short	(.L_845 - .L_844)
	.align		4
.L_844:
        /*1324*/ 	.word	index@($__internal_62_$__cuda_sm70_shflsync_up)
        /*1328*/ 	.word	0x00000000


	//----- nvinfo : EIATTR_FRAME_SIZE
	.align		4
.L_845:
        /*132c*/ 	.byte	0x04, 0x11
        /*132e*/ 	.short	(.L_847 - .L_846)
	.align		4
.L_846:
        /*1330*/ 	.word	index@($__internal_61_$__cuda_sm70_shflsync_idx_p)
        /*1334*/ 	.word	0x00000000


	//----- nvinfo : EIATTR_FRAME_SIZE
	.align		4
.L_847:
        /*1338*/ 	.byte	0x04, 0x11
        /*133a*/ 	.short	(.L_849 - .L_848)
	.align		4
.L_848:
        /*133c*/ 	.word	index@($__internal_60_$__cuda_sm70_shflsync_down)
        /*1340*/ 	.word	0x00000000


	//----- nvinfo : EIATTR_FRAME_SIZE
	.align		4
.L_849:
        /*1344*/ 	.byte	0x04, 0x11
        /*1346*/ 	.short	(.L_851 - .L_850)
	.align		4
.L_850:
        /*1348*/ 	.word	index@(_Z25selective_scan_bwd_kernelI32Selective_Scan_bwd_kernel_traitsILi128ELi16ELb1ELb0ELb1ELb0ELb0EN3c104HalfEfEEv12SSMParamsBwd)
        /*134c*/ 	.word	0x00000000


	//----- nvinfo : EIATTR_REGCOUNT
	.align		4
.L_851:
        /*1350*/ 	.byte	0x04, 0x2f
        /*1352*/ 	.short	(.L_853 - .L_852)
	.align		4
.L_852:
        /*1354*/ 	.word	index@(_Z25selective_scan_bwd_kernelI32Selective_Scan_bwd_kernel_traitsILi128ELi16ELb1ELb0ELb0ELb1ELb1EN3c104HalfEfEEv12SSMParamsBwd)
        /*1358*/ 	.word	0x000000a8


	//----- nvinfo : EIATTR_FRAME_SIZE
	.align		4
.L_853:
        /*135c*/ 	.byte	0x04, 0x11
        /*135e*/ 	.short	(.L_855 - .L_854)
	.align		4
.L_854:
        /*1360*/ 	.word	index@($__internal_59_$__cuda_sm70_shflsync_up)
        /*1364*/ 	.word	0x00000000


	//----- nvinfo : EIATTR_FRAME_SIZE
	.align		4
.L_855:
        /*1368*/ 	.byte	0x04, 0x11
        /*136a*/ 	.short	(.L_857 - .L_856)
	.align		4
.L_856:
        /*136c*/ 	.word	index@($__internal_58_$__cuda_sm70_shflsync_idx_p)
        /*1370*/ 	.word	0x00000000


	//----- nvinfo : EIATTR_FRAME_SIZE
	.align		4
.L_857:
        /*1374*/ 	.byte	0x04, 0x11
        /*1376*/ 	.short	(.L_859 - .L_858)
	.align		4
.L_858:
        /*1378*/ 	.word	index@($__internal_57_$__cuda_sm70_shflsync_down)
        /*137c*/ 	.word	0x00000000


	//----- nvinfo : EIATTR_FRAME_SIZE
	.align		4
.L_859:
        /*1380*/ 	.byte	0x04, 0x11
        /*1382*/ 	.short	(.L_861 - .L_860)
	.align		4
.L_860:
        /*1384*/ 	.word	index@(_Z25selective_scan_bwd_kernelI32Selective_Scan_bwd_kernel_traitsILi128ELi16ELb1ELb0ELb0ELb1ELb1EN3c104HalfEfEEv12SSMParamsBwd)
        /*1388*/ 	.word	0x00000000


	//----- nvinfo : EIATTR_REGCOUNT
	.align		4
.L_861:
        /*138c*/ 	.byte	0x04, 0x2f
        /*138e*/ 	.short	(.L_863 - .L_862)
	.align		4
.L_862:
        /*1390*/ 	.word	index@(_Z25selective_scan_bwd_kernelI32Selective_Scan_bwd_kernel_traitsILi128ELi16ELb1ELb0ELb0ELb1ELb0EN3c104HalfEfEEv12SSMParamsBwd)
        /*1394*/ 	.word	0x000000a8


	//----- nvinfo : EIATTR_FRAME_SIZE
	.align		4
.L_863:
        /*1398*/ 	.byte	0x04, 0x11
        /*139a*/ 	.short	(.L_865 - .L_864)
	.align		4
.L_864:
        /*139c*/ 	.word	index@($__internal_56_$__cuda_sm70_shflsync_up)
        /*13a0*/ 	.word	0x00000000


	//----- nvinfo : EIATTR_FRAME_SIZE
	.align		4
.L_865:
        /*13a4*/ 	.byte	0x04, 0x11
        /*13a6*/ 	.short	(.L_867 - .L_866)
	.align		4
.L_866:
        /*13a8*/ 	.word	index@($__internal_55_$__cuda_sm70_shflsync_idx_p)
        /*13ac*/ 	.word	0x00000000


	//----- nvinfo : EIATTR_FRAME_SIZE
	.align		4
.L_867:
        /*13b0*/ 	.byte	0x04, 0x11
        /*13b2*/ 	.short	(.L_869 - .L_868)
	.align		4
.L_868:
        /*13b4*/ 	.word	index@($__internal_54_$__cuda_sm70_shflsync_down)
        /*13b8*/ 	.word	0x00000000


	//----- nvinfo : EIATTR_FRAME_SIZE
	.align		4
.L_869:
        /*13bc*/ 	.byte	0x04, 0x11
        /*13be*/ 	.short	(.L_871 - .L_870)
	.align		4
.L_870:
        /*13c0*/ 	.word	index@(_Z25selective_scan_bwd_kernelI32Selective_Scan_bwd_kernel_traitsILi128ELi16ELb1ELb0ELb0ELb1ELb0EN3c104HalfEfEEv12SSMParamsBwd)
        /*13c4*/ 	.word	0x00000000


	//----- nvinfo : EIATTR_REGCOUNT
	.align		4
.L_871:
        /*13c8*/ 	.byte	0x04, 0x2f
        /*13ca*/ 	.short	(.L_873 - .L_872)
	.align		4
.L_872:
        /*13cc*/ 	.word	index@(_Z25selective_scan_bwd_kernelI32Selective_Scan_bwd_kernel_traitsILi128ELi16ELb1ELb0ELb0ELb0ELb1EN3c104HalfEfEEv12SSMParamsBwd)
        /*13d0*/ 	.word	0x000000a7


	//----- nvinfo : EIATTR_FRAME_SIZE
	.align		4
.L_873:
        /*13d4*/ 	.byte	0x04, 0x11
        /*13d6*/ 	.short	(.L_875 - .L_874)
	.align		4
.L_874:
        /*13d8*/ 	.word	index@($__internal_53_$__cuda_sm70_shflsync_up)
        /*13dc*/ 	.word	0x00000000


	//----- nvinfo : EIATTR_FRAME_SIZE
	.align		4
.L_875:
        /*13e0*/ 	.byte	0x04, 0x11
        /*13e2*/ 	.short	(.L_877 - .L_876)
	.align		4
.L_876:
        /*13e4*/ 	.word	index@($__internal_52_$__cuda_sm70_shflsync_idx_p)
        /*13e8*/ 	.word	0x00000000


	//----- nvinfo : EIATTR_FRAME_SIZE
	.align		4
.L_877:
        /*13ec*/ 	.byte	0x04, 0x11
        /*13ee*/ 	.short	(.L_879 - .L_878)
	.align		4
.L_878:
        /*13f0*/ 	.word	index@($__internal_51_$__cuda_sm70_shflsync_down)
        /*13f4*/ 	.word	0x00000000


	//----- nvinfo : EIATTR_FRAME_SIZE
	.align		4
.L_879:
        /*13f8*/ 	.byte	0x04, 0x11
        /*13fa*/ 	.short	(.L_881 - .L_880)
	.align		4
.L_880:
        /*13fc*/ 	.word	index@(_Z25selective_scan_bwd_kernelI32Selective_Scan_bwd_kernel_traitsILi128ELi16ELb1ELb0ELb0ELb0ELb1EN3c104HalfEfEEv12SSMParamsBwd)
        /*1400*/ 	.word	0x00000000


	//----- nvinfo : EIATTR_REGCOUNT
	.align		4
.L_881:
        /*1404*/ 	.byte	0x04, 0x2f
        /*1406*/ 	.short	(.L_883 - .L_882)
	.align		4
.L_882:
        /*1408*/ 	.word	index@(_Z25selective_scan_bwd_kernelI32Selective_Scan_bwd_kernel_traitsILi128ELi16ELb1ELb0ELb0ELb0ELb0EN3c104HalfEfEEv12SSMParamsBwd)
        /*140c*/ 	.word	0x000000a6


	//----- nvinfo : EIATTR_FRAME_SIZE
	.align		4
.L_883:
        /*1410*/ 	.byte	0x04, 0x11
        /*1412*/ 	.short	(.L_885 - .L_884)
	.align		4
.L_884:
        /*1414*/ 	.word	index@($__internal_50_$__cuda_sm70_shflsync_up)
        /*1418*/ 	.word	0x00000000


	//----- nvinfo : EIATTR_FRAME_SIZE
	.align		4
.L_885:
        /*141c*/ 	.byte	0x04, 0x11
        /*141e*/ 	.short	(.L_887 - .L_886)
	.align		4
.L_886:
        /*1420*/ 	.word	index@($__internal_49_$__cuda_sm70_shflsync_idx_p)
        /*1424*/ 	.word	0x00000000


	//----- nvinfo : EIATTR_FRAME_SIZE
	.align		4
.L_887:
        /*1428*/ 	.byte	0x04, 0x11
        /*142a*/ 	.short	(.L_889 - .L_888)
	.align		4
.L_888:
        /*142c*/ 	.word	index@($__internal_48_$__cuda_sm70_shflsync_down)
        /*1430*/ 	.word	0x00000000


	//----- nvinfo : EIATTR_FRAME_SIZE
	.align		4
.L_889:
        /*1434*/ 	.byte	0x04, 0x11
        /*1436*/ 	.short	(.L_891 - .L_890)
	.align		4
.L_890:
        /*1438*/ 	.word	index@(_Z25selective_scan_bwd_kernelI32Selective_Scan_bwd_kernel_traitsILi128ELi16ELb1ELb0ELb0ELb0ELb0EN3c104HalfEfEEv12SSMParamsBwd)
        /*143c*/ 	.word	0x00000000


	//----- nvinfo : EIATTR_REGCOUNT
	.align		4
.L_891:
        /*1440*/ 	.byte	0x04, 0x2f
        /*1442*/ 	.short	(.L_893 - .L_892)
	.align		4
.L_892:
        /*1444*/ 	.word	index@(_Z25selective_scan_bwd_kernelI32Selective_Scan_bwd_kernel_traitsILi128ELi16ELb0ELb1ELb1ELb1ELb1EN3c104HalfEfEEv12SSMParamsBwd)
        /*1448*/ 	.word	0x000000a8


	//----- nvinfo : EIATTR_FRAME_SIZE
	.align		4
.L_893:
        /*144c*/ 	.byte	0x04, 0x11
        /*144e*/ 	.short	(.L_895 - .L_894)
	.align		4
.L_894:
        /*1450*/ 	.word	index@($__internal_47_$__cuda_sm70_shflsync_up)
        /*1454*/ 	.word	0x00000000


	//----- nvinfo : EIATTR_FRAME_SIZE
	.align		4
.L_895:
        /*1458*/ 	.byte	0x04, 0x11
        /*145a*/ 	.short	(.L_897 - .L_896)
	.align		4
.L_896:
        /*145c*/ 	.word	index@($__internal_46_$__cuda_sm70_shflsync_idx_p)
        /*1460*/ 	.word	0x00000000


	//----- nvinfo : EIATTR_FRAME_SIZE
	.align		4
.L_897:
        /*1464*/ 	.byte	0x04, 0x11
        /*1466*/ 	.short	(.L_899 - .L_898)
	.align		4
.L_898:
        /*1468*/ 	.word	index@($__internal_45_$__cuda_sm70_shflsync_down)
        /*146c*/ 	.word	0x00000000


	//----- nvinfo : EIATTR_FRAME_SIZE
	.align		4
.L_899:
        /*1470*/ 	.byte	0x04, 0x11
        /*1472*/ 	.short	(.L_901 - .L_900)
	.align		4
.L_900:
        /*1474*/ 	.word	index@(_Z25selective_scan_bwd_kernelI32Selective_Scan_bwd_kernel_traitsILi128ELi16ELb0ELb1ELb1ELb1ELb1EN3c104HalfEfEEv12SSMParamsBwd)
        /*1478*/ 	.word	0x000000e0


	//----- nvinfo : EIATTR_REGCOUNT
	.align		4
.L_901:
        /*147c*/ 	.byte	0x04, 0x2f
        /*147e*/ 	.short	(.L_903 - .L_902)
	.align		4
.L_902:
        /*1480*/ 	.word	index@(_Z25selective_scan_bwd_kernelI32Selective_Scan_bwd_kernel_traitsILi128ELi16ELb0ELb1ELb1ELb1ELb0EN3c104HalfEfEEv12SSMParamsBwd)
        /*1484*/ 	.word	0x000000a8


	//----- nvinfo : EIATTR_FRAME_SIZE
	.align		4
.L_903:
        /*1488*/ 	.byte	0x04, 0x11
        /*148a*/ 	.short	(.L_905 - .L_904)
	.align		4
.L_904:
        /*148c*/ 	.word	index@($__internal_44_$__cuda_sm70_shflsync_up)
        /*1490*/ 	.word	0x00000000


	//----- nvinfo : EIATTR_FRAME_SIZE
	.align		4
.L_905:
        /*1494*/ 	.byte	0x04, 0x11
        /*1496*/ 	.short	(.L_907 - .L_906)
	.align		4
.L_906:
        /*1498*/ 	.word	index@($__internal_43_$__cuda_sm70_shflsync_idx_p)
        /*149c*/ 	.word	0x00000000


	//----- nvinfo : EIATTR_FRAME_SIZE
	.align		4
.L_907:
        /*14a0*/ 	.byte	0x04, 0x11
        /*14a2*/ 	.short	(.L_909 - .L_908)
	.align		4
.L_908:
        /*14a4*/ 	.word	index@($__internal_42_$__cuda_sm70_shflsync_down)
        /*14a8*/ 	.word	0x00000000


	//----- nvinfo : EIATTR_FRAME_SIZE
	.align		4
.L_909:
        /*14ac*/ 	.byte	0x04, 0x11
        /*14ae*/ 	.short	(.L_911 - .L_910)
	.align		4
.L_910:
        /*14b0*/ 	.word	index@(_Z25selective_scan_bwd_kernelI32Selective_Scan_bwd_kernel_traitsILi128ELi16ELb0ELb1ELb1ELb1ELb0EN3c104HalfEfEEv12SSMParamsBwd)
        /*14b4*/ 	.word	0x00000038


	//----- nvinfo : EIATTR_REGCOUNT
	.align		4
.L_911:
        /*14b8*/ 	.byte	0x04, 0x2f
        /*14ba*/ 	.short	(.L_913 - .L_912)
	.align		4
.L_912:
        /*14bc*/ 	.word	index@(_Z25selective_scan_bwd_kernelI32Selective_Scan_bwd_kernel_traitsILi128ELi16ELb0ELb1ELb1ELb0ELb1EN3c104HalfEfEEv12SSMParamsBwd)
        /*14c0*/ 	.word	0x000000a8


	//----- nvinfo : EIATTR_FRAME_SIZE
	.align		4
.L_913:
        /*14c4*/ 	.byte	0x04, 0x11
        /*14c6*/ 	.short	(.L_915 - .L_914)
	.align		4
.L_914:
        /*14c8*/ 	.word	index@($__internal_41_$__cuda_sm70_shflsync_up)
        /*14cc*/ 	.word	0x00000000


	//----- nvinfo : EIATTR_FRAME_SIZE
	.align		4
.L_915:
        /*14d0*/ 	.byte	0x04, 0x11
        /*14d2*/ 	.short	(.L_917 - .L_916)
	.align		4
.L_916:
        /*14d4*/ 	.word	index@($__internal_40_$__cuda_sm70_shflsync_idx_p)
        /*14d8*/ 	.word	0x00000000


	//----- nvinfo : EIATTR_FRAME_SIZE
	.align		4
.L_917:
        /*14dc*/ 	.byte	0x04, 0x11
        /*14de*/ 	.short	(.L_919 - .L_918)
	.align		4
.L_918:
        /*14e0*/ 	.word	index@($__internal_39_$__cuda_sm70_shflsync_down)
        /*14e4*/ 	.word	0x00000000


	//----- nvinfo : EIATTR_FRAME_SIZE
	.align		4
.L_919:
        /*14e8*/ 	.byte	0x04, 0x11
        /*14ea*/ 	.short	(.L_921 - .L_920)
	.align		4
.L_920:
        /*14ec*/ 	.word	index@(_Z25selective_scan_bwd_kernelI32Selective_Scan_bwd_kernel_traitsILi128ELi16ELb0ELb1ELb1ELb0ELb1EN3c104HalfEfEEv12SSMParamsBwd)
        /*14f0*/ 	.word	0x00000088


	//----- nvinfo : EIATTR_REGCOUNT
	.align		4
.L_921:
        /*14f4*/ 	.byte	0x04, 0x2f
        /*14f6*/ 	.short	(.L_923 - .L_922)
	.align		4
.L_922:
        /*14f8*/ 	.word	index@(_Z25selective_scan_bwd_kernelI32Selective_Scan_bwd_kernel_traitsILi128ELi16ELb0ELb1ELb1ELb0ELb0EN3c104HalfEfEEv12SSMParamsBwd)
        /*14fc*/ 	.word	0x000000a8


	//----- nvinfo : EIATTR_FRAME_SIZE
	.align		4
.L_923:
        /*1500*/ 	.byte	0x04, 0x11
        /*1502*/ 	.short	(.L_925 - .L_924)
	.align		4
.L_924:
        /*1504*/ 	.word	index@($__internal_38_$__cuda_sm70_shflsync_up)
        /*1508*/ 	.word	0x00000000


	//----- nvinfo : EIATTR_FRAME_SIZE
	.align		4
.L_925:
        /*150c*/ 	.byte	0x04, 0x11
        /*150e*/ 	.short	(.L_927 - .L_926)
	.align		4
.L_926:
        /*1510*/ 	.word	index@($__internal_37_$__cuda_sm70_shflsync_idx_p)
        /*1514*/ 	.word	0x00000000


	//----- nvinfo : EIATTR_FRAME_SIZE
	.align		4
.L_927:
        /*1518*/ 	.byte	0x04, 0x11
        /*151a*/ 	.short	(.L_929 - .L_928)
	.align		4
.L_928:
        /*151c*/ 	.word	index@($__internal_36_$__cuda_sm70_shflsync_down)
        /*1520*/ 	.word	0x00000000


	//----- nvinfo : EIATTR_FRAME_SIZE
	.align		4
.L_929:
        /*1524*/ 	.byte	0x04, 0x11
        /*1526*/ 	.short	(.L_931 - .L_930)
	.align		4
.L_930:
        /*1528*/ 	.word	index@(_Z25selective_scan_bwd_kernelI32Selective_Scan_bwd_kernel_traitsILi128ELi16ELb0ELb1ELb1ELb0ELb0EN3c104HalfEfEEv12SSMParamsBwd)
        /*152c*/ 	.word	0x00000030


	//----- nvinfo : EIATTR_REGCOUNT
	.align		4
.L_931:
        /*1530*/ 	.byte	0x04, 0x2f
        /*1532*/ 	.short	(.L_933 - .L_932)
	.align		4
.L_932:
        /*1534*/ 	.word	index@(_Z25selective_scan_bwd_kernelI32Selective_Scan_bwd_kernel_traitsILi128ELi16ELb0ELb1ELb0ELb1ELb1EN3c104HalfEfEEv12SSMParamsBwd)
        /*1538*/ 	.word	0x000000a8


	//----- nvinfo : EIATTR_FRAME_SIZE
	.align		4
.L_933:
        /*153c*/ 	.byte	0x04, 0x11
        /*153e*/ 	.short	(.L_935 - .L_934)
	.align		4
.L_934:
        /*1540*/ 	.word	index@($__internal_35_$__cuda_sm70_shflsync_up)
        /*1544*/ 	.word	0x00000000


	//----- nvinfo : EIATTR_FRAME_SIZE
	.align		4
.L_935:
        /*1548*/ 	.byte	0x04, 0x11
        /*154a*/ 	.short	(.L_937 - .L_936)
	.align		4
.L_936:
        /*154c*/ 	.word	index@($__internal_34_$__cuda_sm70_shflsync_idx_p)
        /*1550*/ 	.word	0x00000000


	//----- nvinfo : EIATTR_FRAME_SIZE
	.align		4
.L_937:
        /*1554*/ 	.byte	0x04, 0x11
        /*1556*/ 	.short	(.L_939 - .L_938)
	.align		4
.L_938:
        /*1558*/ 	.word	index@($__internal_33_$__cuda_sm70_shflsync_down)
        /*155c*/ 	.word	0x00000000


	//----- nvinfo : EIATTR_FRAME_SIZE
	.align		4
.L_939:
        /*1560*/ 	.byte	0x04, 0x11
        /*1562*/ 	.short	(.L_941 - .L_940)
	.align		4
.L_940:
        /*1564*/ 	.word	index@(_Z25selective_scan_bwd_kernelI32Selective_Scan_bwd_kernel_traitsILi128ELi16ELb0ELb1ELb0ELb1ELb1EN3c104HalfEfEEv12SSMParamsBwd)
        /*1568*/ 	.word	0x00000088


	//----- nvinfo : EIATTR_REGCOUNT
	.align		4
.L_941:
        /*156c*/ 	.byte	0x04, 0x2f
        /*156e*/ 	.short	(.L_943 - .L_942)
	.align		4
.L_942:
        /*1570*/ 	.word	index@(_Z25selective_scan_bwd_kernelI32Selective_Scan_bwd_kernel_traitsILi128ELi16ELb0ELb1ELb0ELb1ELb0EN3c104HalfEfEEv12SSMParamsBwd)
        /*1574*/ 	.word	0x000000a8


	//----- nvinfo : EIATTR_FRAME_SIZE
	.align		4
.L_943:
        /*1578*/ 	.byte	0x04, 0x11
        /*157a*/ 	.short	(.L_945 - .L_944)
	.align		4
.L_944:
        /*157c*/ 	.word	index@($__internal_32_$__cuda_sm70_shflsync_up)
        /*1580*/ 	.word	0x00000000


	//----- nvinfo : EIATTR_FRAME_SIZE
	.align		4
.L_945:
        /*1584*/ 	.byte	0x04, 0x11
        /*1586*/ 	.short	(.L_947 - .L_946)
	.align		4
.L_946:
        /*1588*/ 	.word	index@($__internal_31_$__cuda_sm70_shflsync_idx_p)
        /*158c*/ 	.word	0x00000000


	//----- nvinfo : EIATTR_FRAME_SIZE
	.align		4
.L_947:
        /*1590*/ 	.byte	0x04, 0x11
        /*1592*/ 	.short	(.L_949 - .L_948)
	.align		4
.L_948:
        /*1594*/ 	.word	index@($__internal_30_$__cuda_sm70_shflsync_down)
        /*1598*/ 	.word	0x00000000


	//----- nvinfo : EIATTR_FRAME_SIZE
	.align		4
.L_949:
        /*159c*/ 	.byte	0x04, 0x11
        /*159e*/ 	.short	(.L_951 - .L_950)
	.align		4
.L_950:
        /*15a0*/ 	.word	index@(_Z25selective_scan_bwd_kernelI32Selective_Scan_bwd_kernel_traitsILi128ELi16ELb0ELb1ELb0ELb1ELb0EN3c104HalfEfEEv12SSMParamsBwd)
        /*15a4*/ 	.word	0x00000008


	//----- nvinfo : EIATTR_REGCOUNT
	.align		4
.L_951:
        /*15a8*/ 	.byte	0x04, 0x2f
        /*15aa*/ 	.short	(.L_953 - .L_952)
	.align		4
.L_952:
        /*15ac*/ 	.word	index@(_Z25selective_scan_bwd_kernelI32Selective_Scan_bwd_kernel_traitsILi128ELi16ELb0ELb1ELb0ELb0ELb1EN3c104HalfEfEEv12SSMParamsBwd)
        /*15b0*/ 	.word	0x000000a8


	//----- nvinfo : EIATTR_FRAME_SIZE
	.align		4
.L_953:
        /*15b4*/ 	.byte	0x04, 0x11
        /*15b6*/ 	.short	(.L_955 - .L_954)
	.align		4
.L_954:
        /*15b8*/ 	.word	index@($__internal_29_$__cuda_sm70_shflsync_up)
        /*15bc*/ 	.word	0x00000000


	//----- nvinfo : EIATTR_FRAME_SIZE
	.align		4
.L_955:
        /*15c0*/ 	.byte	0x04, 0x11
        /*15c2*/ 	.short	(.L_957 - .L_956)
	.align		4
.L_956:
        /*15c4*/ 	.word	index@($__internal_28_$__cuda_sm70_shflsync_idx_p)
        /*15c8*/ 	.word	0x00000000


	//----- nvinfo : EIATTR_FRAME_SIZE
	.align		4
.L_957:
        /*15cc*/ 	.byte	0x04, 0x11
        /*15ce*/ 	.short	(.L_959 - .L_958)
	.align		4
.L_958:
        /*15d0*/ 	.word	index@($__internal_27_$__cuda_sm70_shflsync_down)
        /*15d4*/ 	.word	0x00000000


	//----- nvinfo : EIATTR_FRAME_SIZE
	.align		4
.L_959:
        /*15d8*/ 	.byte	0x04, 0x11
        /*15da*/ 	.short	(.L_961 - .L_960)
	.align		4
.L_960:
        /*15dc*/ 	.word	index@(_Z25selective_scan_bwd_kernelI32Selective_Scan_bwd_kernel_traitsILi128ELi16ELb0ELb1ELb0ELb0ELb1EN3c104HalfEfEEv12SSMParamsBwd)
        /*15e0*/ 	.word	0x00000048


	//----- nvinfo : EIATTR_REGCOUNT
	.align		4
.L_961:
        /*15e4*/ 	.byte	0x04, 0x2f
        /*15e6*/ 	.short	(.L_963 - .L_962)
	.align		4
.L_962:
        /*15e8*/ 	.word	index@(_Z25selective_scan_bwd_kernelI32Selective_Scan_bwd_kernel_traitsILi128ELi16ELb0ELb1ELb0ELb0ELb0EN3c104HalfEfEEv12SSMParamsBwd)
        /*15ec*/ 	.word	0x000000a8


	//----- nvinfo : EIATTR_FRAME_SIZE
	.align		4
.L_963:
        /*15f0*/ 	.byte	0x04, 0x11
        /*15f2*/ 	.short	(.L_965 - .L_964)
	.align		4
.L_964:
        /*15f4*/ 	.word	index@($__internal_26_$__cuda_sm70_shflsync_up)
        /*15f8*/ 	.word	0x00000000


	//----- nvinfo : EIATTR_FRAME_SIZE
	.align		4
.L_965:
        /*15fc*/ 	.byte	0x04, 0x11
        /*15fe*/ 	.short	(.L_967 - .L_966)
	.align		4
.L_966:
        /*1600*/ 	.word	index@($__internal_25_$__cuda_sm70_shflsync_idx_p)
        /*1604*/ 	.word	0x00000000


	//----- nvinfo : EIATTR_FRAME_SIZE
	.align		4
.L_967:
        /*1608*/ 	.byte	0x04, 0x11
        /*160a*/ 	.short	(.L_969 - .L_968)
	.align		4
.L_968:
        /*160c*/ 	.word	index@($__internal_24_$__cuda_sm70_shflsync_down)
        /*1610*/ 	.word	0x00000000


	//----- nvinfo : EIATTR_FRAME_SIZE
	.align		4
.L_969:
        /*1614*/ 	.byte	0x04, 0x11
        /*1616*/ 	.short	(.L_971 - .L_970)
	.align		4
.L_970:
        /*1618*/ 	.word	index@(_Z25selective_scan_bwd_kernelI32Selective_Scan_bwd_kernel_traitsILi128ELi16ELb0ELb1ELb0ELb0ELb0EN3c104HalfEfEEv12SSMParamsBwd)
        /*161c*/ 	.word	0x00000000


	//----- nvinfo : EIATTR_REGCOUNT
	.align		4
.L_971:
        /*1620*/ 	.byte	0x04, 0x2f
        /*1622*/ 	.short	(.L_973 - .L_972)
	.align		4
.L_972:
        /*1624*/ 	.word	index@(_Z25selective_scan_bwd_kernelI32Selective_Scan_bwd_kernel_traitsILi128ELi16ELb0ELb0ELb1ELb1ELb1EN3c104HalfEfEEv12SSMParamsBwd)
        /*1628*/ 	.word	0x000000a8


	//----- nvinfo : EIATTR_FRAME_SIZE
	.align		4
.L_973:
        /*162c*/ 	.byte	0x04, 0x11
        /*162e*/ 	.short	(.L_975 - .L_974)
	.align		4
.L_974:
        /*1630*/ 	.word	index@($__internal_23_$__cuda_sm70_shflsync_up)
        /*1634*/ 	.word	0x00000000


	//----- nvinfo : EIATTR_FRAME_SIZE
	.align		4
.L_975:
        /*1638*/ 	.byte	0x04, 0x11
        /*163a*/ 	.short	(.L_977 - .L_976)
	.align		4
.L_976:
        /*163c*/ 	.word	index@($__internal_22_$__cuda_sm70_shflsync_idx_p)
        /*1640*/ 	.word	0x00000000


	//----- nvinfo : EIATTR_FRAME_SIZE
	.align		4
.L_977:
        /*1644*/ 	.byte	0x04, 0x11
        /*1646*/ 	.short	(.L_979 - .L_978)
	.align		4
.L_978:
        /*1648*/ 	.word	index@($__internal_21_$__cuda_sm70_shflsync_down)
        /*164c*/ 	.word	0x00000000


	//----- nvinfo : EIATTR_FRAME_SIZE
	.align		4
.L_979:
        /*1650*/ 	.byte	0x04, 0x11
        /*1652*/ 	.short	(.L_981 - .L_980)
	.align		4
.L_980:
        /*1654*/ 	.word	index@(_Z25selective_scan_bwd_kernelI32Selective_Scan_bwd_kernel_traitsILi128ELi16ELb0ELb0ELb1ELb1ELb1EN3c104HalfEfEEv12SSMParamsBwd)
        /*1658*/ 	.word	0x00000088


	//----- nvinfo : EIATTR_REGCOUNT
	.align		4
.L_981:
        /*165c*/ 	.byte	0x04, 0x2f
        /*165e*/ 	.short	(.L_983 - .L_982)
	.align		4
.L_982:
        /*1660*/ 	.word	index@(_Z25selective_scan_bwd_kernelI32Selective_Scan_bwd_kernel_traitsILi128ELi16ELb0ELb0ELb1ELb1ELb0EN3c104HalfEfEEv12SSMParamsBwd)
        /*1664*/ 	.word	0x000000a8


	//----- nvinfo : EIATTR_FRAME_SIZE
	.align		4
.L_983:
        /*1668*/ 	.byte	0x04, 0x11
        /*166a*/ 	.short	(.L_985 - .L_984)
	.align		4
.L_984:
        /*166c*/ 	.word	index@($__internal_20_$__cuda_sm70_shflsync_up)
        /*1670*/ 	.word	0x00000000


	//----- nvinfo : EIATTR_FRAME_SIZE
	.align		4
.L_985:
        /*1674*/ 	.byte	0x04, 0x11
        /*1676*/ 	.short	(.L_987 - .L_986)
	.align		4
.L_986:
        /*1678*/ 	.word	index@($__internal_19_$__cuda_sm70_shflsync_idx_p)
        /*167c*/ 	.word	0x00000000


	//----- nvinfo : EIATTR_FRAME_SIZE
	.align		4
.L_987:
        /*1680*/ 	.byte	0x04, 0x11
        /*1682*/ 	.short	(.L_989 - .L_988)
	.align		4
.L_988:
        /*1684*/ 	.word	index@($__internal_18_$__cuda_sm70_shflsync_down)
        /*1688*/ 	.word	0x00000000


	//----- nvinfo : EIATTR_FRAME_SIZE
	.align		4
.L_989:
        /*168c*/ 	.byte	0x04, 0x11
        /*168e*/ 	.short	(.L_991 - .L_990)
	.align		4
.L_990:
        /*1690*/ 	.word	index@(_Z25selective_scan_bwd_kernelI32Selective_Scan_bwd_kernel_traitsILi128ELi16ELb0ELb0ELb1ELb1ELb0EN3c104HalfEfEEv12SSMParamsBwd)
        /*1694*/ 	.word	0x00000040


	//----- nvinfo : EIATTR_REGCOUNT
	.align		4
.L_991:
        /*1698*/ 	.byte	0x04, 0x2f
        /*169a*/ 	.short	(.L_993 - .L_992)
	.align		4
.L_992:
        /*169c*/ 	.word	index@(_Z25selective_scan_bwd_kernelI32Selective_Scan_bwd_kernel_traitsILi128ELi16ELb0ELb0ELb1ELb0ELb1EN3c104HalfEfEEv12SSMParamsBwd)
        /*16a0*/ 	.word	0x000000a8


	//----- nvinfo : EIATTR_FRAME_SIZE
	.align		4
.L_993:
        /*16a4*/ 	.byte	0x04, 0x11
        /*16a6*/ 	.short	(.L_995 - .L_994)
	.align		4
.L_994:
        /*16a8*/ 	.word	index@($__internal_17_$__cuda_sm70_shflsync_up)
        /*16ac*/ 	.word	0x00000000


	//----- nvinfo : EIATTR_FRAME_SIZE
	.align		4
.L_995:
        /*16b0*/ 	.byte	0x04, 0x11
        /*16b2*/ 	.short	(.L_997 - .L_996)
	.align		4
.L_996:
        /*16b4*/ 	.word	index@($__internal_16_$__cuda_sm70_shflsync_idx_p)
        /*16b8*/ 	.word	0x00000000


	//----- nvinfo : EIATTR_FRAME_SIZE
	.align		4
.L_997:
        /*16bc*/ 	.byte	0x04, 0x11
        /*16be*/ 	.short	(.L_999 - .L_998)
	.align		4
.L_998:
        /*16c0*/ 	.word	index@($__internal_15_$__cuda_sm70_shflsync_down)
        /*16c4*/ 	.word	0x00000000


	//----- nvinfo : EIATTR_FRAME_SIZE
	.align		4
.L_999:
        /*16c8*/ 	.byte	0x04, 0x11
        /*16ca*/ 	.short	(.L_1001 - .L_1000)
	.align		4
.L_1000:
        /*16cc*/ 	.word	index@(_Z25selective_scan_bwd_kernelI32Selective_Scan_bwd_kernel_traitsILi128ELi16ELb0ELb0ELb1ELb0ELb1EN3c104HalfEfEEv12SSMParamsBwd)
        /*16d0*/ 	.word	0x00000048


	//----- nvinfo : EIATTR_REGCOUNT
	.align		4
.L_1001:
        /*16d4*/ 	.byte	0x04, 0x2f
        /*16d6*/ 	.short	(.L_1003 - .L_1002)
	.align		4
.L_1002:
        /*16d8*/ 	.word	index@(_Z25selective_scan_bwd_kernelI32Selective_Scan_bwd_kernel_traitsILi128ELi16ELb0ELb0ELb1ELb0ELb0EN3c104HalfEfEEv12SSMParamsBwd)
        /*16dc*/ 	.word	0x000000a8


	//----- nvinfo : EIATTR_FRAME_SIZE
	.align		4
.L_1003:
        /*16e0*/ 	.byte	0x04, 0x11
        /*16e2*/ 	.short	(.L_1005 - .L_1004)
	.align		4
.L_1004:
        /*16e4*/ 	.word	index@($__internal_14_$__cuda_sm70_shflsync_up)
        /*16e8*/ 	.word	0x00000000


	//----- nvinfo : EIATTR_FRAME_SIZE
	.align		4
.L_1005:
        /*16ec*/ 	.byte	0x04, 0x11
        /*16ee*/ 	.short	(.L_1007 - .L_1006)
	.align		4
.L_1006:
        /*16f0*/ 	.word	index@($__internal_13_$__cuda_sm70_shflsync_idx_p)
        /*16f4*/ 	.word	0x00000000


	//----- nvinfo : EIATTR_FRAME_SIZE
	.align		4
.L_1007:
        /*16f8*/ 	.byte	0x04, 0x11
        /*16fa*/ 	.short	(.L_1009 - .L_1008)
	.align		4
.L_1008:
        /*16fc*/ 	.word	index@($__internal_12_$__cuda_sm70_shflsync_down)
        /*1700*/ 	.word	0x00000000


	//----- nvinfo : EIATTR_FRAME_SIZE
	.align		4
.L_1009:
        /*1704*/ 	.byte	0x04, 0x11
        /*1706*/ 	.short	(.L_1011 - .L_1010)
	.align		4
.L_1010:
        /*1708*/ 	.word	index@(_Z25selective_scan_bwd_kernelI32Selective_Scan_bwd_kernel_traitsILi128ELi16ELb0ELb0ELb1ELb0ELb0EN3c104HalfEfEEv12SSMParamsBwd)
        /*170c*/ 	.word	0x00000038


	//----- nvinfo : EIATTR_REGCOUNT
	.align		4
.L_1011:
        /*1710*/ 	.byte	0x04, 0x2f
        /*1712*/ 	.short	(.L_1013 - .L_1012)
	.align		4
.L_1012:
        /*1714*/ 	.word	index@(_Z25selective_scan_bwd_kernelI32Selective_Scan_bwd_kernel_traitsILi128ELi16ELb0ELb0ELb0ELb1ELb1EN3c104HalfEfEEv12SSMParamsBwd)
        /*1718*/ 	.word	0x000000a8


	//----- nvinfo : EIATTR_FRAME_SIZE
	.align		4
.L_1013:
        /*171c*/ 	.byte	0x04, 0x11
        /*171e*/ 	.short	(.L_1015 - .L_1014)
	.align		4
.L_1014:
        /*1720*/ 	.word	index@($__internal_11_$__cuda_sm70_shflsync_up)
        /*1724*/ 	.word	0x00000000


	//----- nvinfo : EIATTR_FRAME_SIZE
	.align		4
.L_1015:
        /*1728*/ 	.byte	0x04, 0x11
        /*172a*/ 	.short	(.L_1017 - .L_1016)
	.align		4
.L_1016:
        /*172c*/ 	.word	index@($__internal_10_$__cuda_sm70_shflsync_idx_p)
        /*1730*/ 	.word	0x00000000


	//----- nvinfo : EIATTR_FRAME_SIZE
	.align		4
.L_1017:
        /*1734*/ 	.byte	0x04, 0x11
        /*1736*/ 	.short	(.L_1019 - .L_1018)
	.align		4
.L_1018:
        /*1738*/ 	.word	index@($__internal_9_$__cuda_sm70_shflsync_down)
        /*173c*/ 	.word	0x00000000


	//----- nvinfo : EIATTR_FRAME_SIZE
	.align		4
.L_1019:
        /*1740*/ 	.byte	0x04, 0x11
        /*1742*/ 	.short	(.L_1021 - .L_1020)
	.align		4
.L_1020:
        /*1744*/ 	.word	index@(_Z25selective_scan_bwd_kernelI32Selective_Scan_bwd_kernel_traitsILi128ELi16ELb0ELb0ELb0ELb1ELb1EN3c104HalfEfEEv12SSMParamsBwd)
        /*1748*/ 	.word	0x00000008


	//----- nvinfo : EIATTR_REGCOUNT
	.align		4
.L_1021:
        /*174c*/ 	.byte	0x04, 0x2f
        /*174e*/ 	.short	(.L_1023 - .L_1022)
	.align		4
.L_1022:
        /*1750*/ 	.word	index@(_Z25selective_scan_bwd_kernelI32Selective_Scan_bwd_kernel_traitsILi128ELi16ELb0ELb0ELb0ELb1ELb0EN3c104HalfEfEEv12SSMParamsBwd)
        /*1754*/ 	.word	0x000000a8


	//----- nvinfo : EIATTR_FRAME_SIZE
	.align		4
.L_1023:
        /*1758*/ 	.byte	0x04, 0x11
        /*175a*/ 	.short	(.L_1025 - .L_1024)
	.align		4
.L_1024:
        /*175c*/ 	.word	index@($__internal_8_$__cuda_sm70_shflsync_up)
        /*1760*/ 	.word	0x00000000


	//----- nvinfo : EIATTR_FRAME_SIZE
	.align		4
.L_1025:
        /*1764*/ 	.byte	0x04, 0x11
        /*1766*/ 	.short	(.L_1027 - .L_1026)
	.align		4
.L_1026:
        /*1768*/ 	.word	index@($__internal_7_$__cuda_sm70_shflsync_idx_p)
        /*176c*/ 	.word	0x00000000


	//----- nvinfo : EIATTR_FRAME_SIZE
	.align		4
.L_1027:
        /*1770*/ 	.byte	0x04, 0x11
        /*1772*/ 	.short	(.L_1029 - .L_1028)
	.align		4
.L_1028:
        /*1774*/ 	.word	index@($__internal_6_$__cuda_sm70_shflsync_down)
        /*1778*/ 	.word	0x00000000


	//----- nvinfo : EIATTR_FRAME_SIZE
	.align		4
.L_1029:
        /*177c*/ 	.byte	0x04, 0x11
        /*177e*/ 	.short	(.L_1031 - .L_1030)
	.align		4
.L_1030:
        /*1780*/ 	.word	index@(_Z25selective_scan_bwd_kernelI32Selective_Scan_bwd_kernel_traitsILi128ELi16ELb0ELb0ELb0ELb1ELb0EN3c104HalfEfEEv12SSMParamsBwd)
        /*1784*/ 	.word	0x00000000


	//----- nvinfo : EIATTR_REGCOUNT
	.align		4
.L_1031:
        /*1788*/ 	.byte	0x04, 0x2f
        /*178a*/ 	.short	(.L_1033 - .L_1032)
	.align		4
.L_1032:
        /*178c*/ 	.word	index@(_Z25selective_scan_bwd_kernelI32Selective_Scan_bwd_kernel_traitsILi128ELi16ELb0ELb0ELb0ELb0ELb1EN3c104HalfEfEEv12SSMParamsBwd)
        /*1790*/ 	.word	0x000000a8


	//----- nvinfo : EIATTR_FRAME_SIZE
	.align		4
.L_1033:
        /*1794*/ 	.byte	0x04, 0x11
        /*1796*/ 	.short	(.L_1035 - .L_1034)
	.align		4
.L_1034:
        /*1798*/ 	.word	index@($__internal_5_$__cuda_sm70_shflsync_up)
        /*179c*/ 	.word	0x00000000


	//----- nvinfo : EIATTR_FRAME_SIZE
	.align		4
.L_1035:
        /*17a0*/ 	.byte	0x04, 0x11
        /*17a2*/ 	.short	(.L_1037 - .L_1036)
	.align		4
.L_1036:
        /*17a4*/ 	.word	index@($__internal_4_$__cuda_sm70_shflsync_idx_p)
        /*17a8*/ 	.word	0x00000000


	//----- nvinfo : EIATTR_FRAME_SIZE
	.align		4
.L_1037:
        /*17ac*/ 	.byte	0x04, 0x11
        /*17ae*/ 	.short	(.L_1039 - .L_1038)
	.align		4
.L_1038:
        /*17b0*/ 	.word	index@($__internal_3_$__cuda_sm70_shflsync_down)
        /*17b4*/ 	.word	0x00000000


	//----- nvinfo : EIATTR_FRAME_SIZE
	.align		4
.L_1039:
        /*17b8*/ 	.byte	0x04, 0x11
        /*17ba*/ 	.short	(.L_1041 - .L_1040)
	.align		4
.L_1040:
        /*17bc*/ 	.word	index@(_Z25selective_scan_bwd_kernelI32Selective_Scan_bwd_kernel_traitsILi128ELi16ELb0ELb0ELb0ELb0ELb1EN3c104HalfEfEEv12SSMParamsBwd)
        /*17c0*/ 	.word	0x00000000


	//----- nvinfo : EIATTR_REGCOUNT
	.align		4
.L_1041:
        /*17c4*/ 	.byte	0x04, 0x2f
        /*17c6*/ 	.short	(.L_1043 - .L_1042)
	.align		4
.L_1042:
        /*17c8*/ 	.word	index@(_Z25selective_scan_bwd_kernelI32Selective_Scan_bwd_kernel_traitsILi128ELi16ELb0ELb0ELb0ELb0ELb0EN3c104HalfEfEEv12SSMParamsBwd)
        /*17cc*/ 	.word	0x000000a8


	//----- nvinfo : EIATTR_FRAME_SIZE
	.align		4
.L_1043:
        /*17d0*/ 	.byte	0x04, 0x11
        /*17d2*/ 	.short	(.L_1045 - .L_1044)
	.align		4
.L_1044:
        /*17d4*/ 	.word	index@($__internal_2_$__cuda_sm70_shflsync_up)
        /*17d8*/ 	.word	0x00000000


	//----- nvinfo : EIATTR_FRAME_SIZE
	.align		4
.L_1045:
        /*17dc*/ 	.byte	0x04, 0x11
        /*17de*/ 	.short	(.L_1047 - .L_1046)
	.align		4
.L_1046:
        /*17e0*/ 	.word	index@($__internal_1_$__cuda_sm70_shflsync_idx_p)
        /*17e4*/ 	.word	0x00000000


	//----- nvinfo : EIATTR_FRAME_SIZE
	.align		4
.L_1047:
        /*17e8*/ 	.byte	0x04, 0x11
        /*17ea*/ 	.short	(.L_1049 - .L_1048)
	.align		4
.L_1048:
        /*17ec*/ 	.word	index@($__internal_0_$__cuda_sm70_shflsync_down)
        /*17f0*/ 	.word	0x00000000


	//----- nvinfo : EIATTR_FRAME_SIZE
	.align		4
.L_1049:
        /*17f4*/ 	.byte	0x04, 0x11
        /*17f6*/ 	.short	(.L_1051 - .L_1050)
	.align		4
.L_1050:
        /*17f8*/ 	.word	index@(_Z25selective_scan_bwd_kernelI32Selective_Scan_bwd_kernel_traitsILi128ELi16ELb0ELb0ELb0ELb0ELb0EN3c104HalfEfEEv12SSMParamsBwd)
        /*17fc*/ 	.word	0x00000000


	//----- nvinfo : EIATTR_MIN_STACK_SIZE
	.align		4
.L_1051:
        /*1800*/ 	.byte	0x04, 0x12
        /*1802*/ 	.short	(.L_1053 - .L_1052)
	.align		4
.L_1052:
        /*1804*/ 	.word	index@(_Z25selective_scan_bwd_kernelI32Selective_Scan_bwd_kernel_traitsILi128ELi16ELb0ELb0ELb0ELb0ELb0EN3c104HalfEfEEv12SSMParamsBwd)
        /*1808*/ 	.word	0x00000000


	//----- nvinfo : EIATTR_MIN_STACK_SIZE
	.align		4
.L_1053:
        /*180c*/ 	.byte	0x04, 0x12
        /*180e*/ 	.short	(.L_1055 - .L_1054)
	.align		4
.L_1054:
        /*1810*/ 	.word	index@(_Z25selective_scan_bwd_kernelI32Selective_Scan_bwd_kernel_traitsILi128ELi16ELb0ELb0ELb0ELb0ELb1EN3c104HalfEfEEv12SSMParamsBwd)
        /*1814*/ 	.word	0x00000000


	//----- nvinfo : EIATTR_MIN_STACK_SIZE
	.align		4
.L_1055:
        /*1818*/ 	.byte	0x04, 0x12
        /*181a*/ 	.short	(.L_1057 - .L_1056)
	.align		4
.L_1056:
        /*181c*/ 	.word	index@(_Z25selective_scan_bwd_kernelI32Selective_Scan_bwd_kernel_traitsILi128ELi16ELb0ELb0ELb0ELb1ELb0EN3c104HalfEfEEv12SSMParamsBwd)
        /*1820*/ 	.word	0x00000000


	//----- nvinfo : EIATTR_MIN_STACK_SIZE
	.align		4
.L_1057:
        /*1824*/ 	.byte	0x04, 0x12
        /*1826*/ 	.short	(.L_1059 - .L_1058)
	.align		4
.L_1058:
        /*1828*/ 	.word	index@(_Z25selective_scan_bwd_kernelI32Selective_Scan_bwd_kernel_traitsILi128ELi16ELb0ELb0ELb0ELb1ELb1EN3c104HalfEfEEv12SSMParamsBwd)
        /*182c*/ 	.word	0x00000008


	//----- nvinfo : EIATTR_MIN_STACK_SIZE
	.align		4
.L_1059:
        /*1830*/ 	.byte	0x04, 0x12
        /*1832*/ 	.short	(.L_1061 - .L_1060)
	.align		4
.L_1060:
        /*1834*/ 	.word	index@(_Z25selective_scan_bwd_kernelI32Selective_Scan_bwd_kernel_traitsILi128ELi16ELb0ELb0ELb1ELb0ELb0EN3c104HalfEfEEv12SSMParamsBwd)
        /*1838*/ 	.word	0x00000038


	//----- nvinfo : EIATTR_MIN_STACK_SIZE
	.align		4
.L_1061:
        /*183c*/ 	.byte	0x04, 0x12
        /*183e*/ 	.short	(.L_1063 - .L_1062)
	.align		4
.L_1062:
        /*1840*/ 	.word	index@(_Z25selective_scan_bwd_kernelI32Selective_Scan_bwd_kernel_traitsILi128ELi16ELb0ELb0ELb1ELb0ELb1EN3c104HalfEfEEv12SSMParamsBwd)
        /*1844*/ 	.word	0x00000048


	//----- nvinfo : EIATTR_MIN_STACK_SIZE
	.align		4
.L_1063:
        /*1848*/ 	.byte	0x04, 0x12
        /*184a*/ 	.short	(.L_1065 - .L_1064)
	.align		4
.L_1064:
        /*184c*/ 	.word	index@(_Z25selective_scan_bwd_kernelI32Selective_Scan_bwd_kernel_traitsILi128ELi16ELb0ELb0ELb1ELb1ELb0EN3c104HalfEfEEv12SSMParamsBwd)
        /*1850*/ 	.word	0x00000040


	//----- nvinfo : EIATTR_MIN_STACK_SIZE
	.align		4
.L_1065:
        /*1854*/ 	.byte	0x04, 0x12
        /*1856*/ 	.short	(.L_1067 - .L_1066)
	.align		4
.L_1066:
        /*1858*/ 	.word	index@(_Z25selective_scan_bwd_kernelI32Selective_Scan_bwd_kernel_traitsILi128ELi16ELb0ELb0ELb1ELb1ELb1EN3c104HalfEfEEv12SSMParamsBwd)
        /*185c*/ 	.word	0x00000088


	//----- nvinfo : EIATTR_MIN_STACK_SIZE
	.align		4
.L_1067:
        /*1860*/ 	.byte	0x04, 0x12
        /*1862*/ 	.short	(.L_1069 - .L_1068)
	.align		4
.L_1068:
        /*1864*/ 	.word	index@(_Z25selective_scan_bwd_kernelI32Selective_Scan_bwd_kernel_traitsILi128ELi16ELb0ELb1ELb0ELb0ELb0EN3c104HalfEfEEv12SSMParamsBwd)
        /*1868*/ 	.word	0x00000000


	//----- nvinfo : EIATTR_MIN_STACK_SIZE
	.align		4
.L_1069:
        /*186c*/ 	.byte	0x04, 0x12
        /*186e*/ 	.short	(.L_1071 - .L_1070)
	.align		4
.L_1070:
        /*1870*/ 	.word	index@(_Z25selective_scan_bwd_kernelI32Selective_Scan_bwd_kernel_traitsILi128ELi16ELb0ELb1ELb0ELb0ELb1EN3c104HalfEfEEv12SSMParamsBwd)
        /*1874*/ 	.word	0x00000048


	//----- nvinfo : EIATTR_MIN_STACK_SIZE
	.align		4
.L_1071:
        /*1878*/ 	.byte	0x04, 0x12
        /*187a*/ 	.short	(.L_1073 - .L_1072)
	.align		4
.L_1072:
        /*187c*/ 	.word	index@(_Z25selective_scan_bwd_kernelI32Selective_Scan_bwd_kernel_traitsILi128ELi16ELb0ELb1ELb0ELb1ELb0EN3c104HalfEfEEv12SSMParamsBwd)
        /*1880*/ 	.word	0x00000008


	//----- nvinfo : EIATTR_MIN_STACK_SIZE
	.align		4
.L_1073:
        /*1884*/ 	.byte	0x04, 0x12
        /*1886*/ 	.short	(.L_1075 - .L_1074)
	.align		4
.L_1074:
        /*1888*/ 	.word	index@(_Z25selective_scan_bwd_kernelI32Selective_Scan_bwd_kernel_traitsILi128ELi16ELb0ELb1ELb0ELb1ELb1EN3c104HalfEfEEv12SSMParamsBwd)
        /*188c*/ 	.word	0x00000088


	//----- nvinfo : EIATTR_MIN_STACK_SIZE
	.align		4
.L_1075:
        /*1890*/ 	.byte	0x04, 0x12
        /*1892*/ 	.short	(.L_1077 - .L_1076)
	.align		4
.L_1076:
        /*1894*/ 	.word	index@(_Z25selective_scan_bwd_kernelI32Selective_Scan_bwd_kernel_traitsILi128ELi16ELb0ELb1ELb1ELb0ELb0EN3c104HalfEfEEv12SSMParamsBwd)
        /*1898*/ 	.word	0x00000030


	//----- nvinfo : EIATTR_MIN_STACK_SIZE
	.align		4
.L_1077:
        /*189c*/ 	.byte	0x04, 0x12
        /*189e*/ 	.short	(.L_1079 - .L_1078)
	.align		4
.L_1078:
        /*18a0*/ 	.word	index@(_Z25selective_scan_bwd_kernelI32Selective_Scan_bwd_kernel_traitsILi128ELi16ELb0ELb1ELb1ELb0ELb1EN3c104HalfEfEEv12SSMParamsBwd)
        /*18a4*/ 	.word	0x00000088


	//----- nvinfo : EIATTR_MIN_STACK_SIZE
	.align		4
.L_1079:
        /*18a8*/ 	.byte	0x04, 0x12
        /*18aa*/ 	.short	(.L_1081 - .L_1080)
	.align		4
.L_1080:
        /*18ac*/ 	.word	index@(_Z25selective_scan_bwd_kernelI32Selective_Scan_bwd_kernel_traitsILi128ELi16ELb0ELb1ELb1ELb1ELb0EN3c104HalfEfEEv12SSMParamsBwd)
        /*18b0*/ 	.word	0x00000038


	//----- nvinfo : EIATTR_MIN_STACK_SIZE
	.align		4
.L_1081:
        /*18b4*/ 	.byte	0x04, 0x12
        /*18b6*/ 	.short	(.L_1083 - .L_1082)
	.align		4
.L_1082:
        /*18b8*/ 	.word	index@(_Z25selective_scan_bwd_kernelI32Selective_Scan_bwd_kernel_traitsILi128ELi16ELb0ELb1ELb1ELb1ELb1EN3c104HalfEfEEv12SSMParamsBwd)
        /*18bc*/ 	.word	0x000000e0


	//----- nvinfo : EIATTR_MIN_STACK_SIZE
	.align		4
.L_1083:
        /*18c0*/ 	.byte	0x04, 0x12
        /*18c2*/ 	.short	(.L_1085 - .L_1084)
	.align		4
.L_1084:
        /*18c4*/ 	.word	index@(_Z25selective_scan_bwd_kernelI32Selective_Scan_bwd_kernel_traitsILi128ELi16ELb1ELb0ELb0ELb0ELb0EN3c104HalfEfEEv12SSMParamsBwd)
        /*18c8*/ 	.word	0x00000000


	//----- nvinfo : EIATTR_MIN_STACK_SIZE
	.align		4
.L_1085:
        /*18cc*/ 	.byte	0x04, 0x12
        /*18ce*/ 	.short	(.L_1087 - .L_1086)
	.align		4
.L_1086:
        /*18d0*/ 	.word	index@(_Z25selective_scan_bwd_kernelI32Selective_Scan_bwd_kernel_traitsILi128ELi16ELb1ELb0ELb0ELb0ELb1EN3c104HalfEfEEv12SSMParamsBwd)
        /*18d4*/ 	.word	0x00000000


	//----- nvinfo : EIATTR_MIN_STACK_SIZE
	.align		4
.L_1087:
        /*18d8*/ 	.byte	0x04, 0x12
        /*18da*/ 	.short	(.L_1089 - .L_1088)
	.align		4
.L_1088:
        /*18dc*/ 	.word	index@(_Z25selective_scan_bwd_kernelI32Selective_Scan_bwd_kernel_traitsILi128ELi16ELb1ELb0ELb0ELb1ELb0EN3c104HalfEfEEv12SSMParamsBwd)
        /*18e0*/ 	.word	0x00000000


	//----- nvinfo : EIATTR_MIN_STACK_SIZE
	.align		4
.L_1089:
        /*18e4*/ 	.byte	0x04, 0x12
        /*18e6*/ 	.short	(.L_1091 - .L_1090)
	.align		4
.L_1090:
        /*18e8*/ 	.word	index@(_Z25selective_scan_bwd_kernelI32Selective_Scan_bwd_kernel_traitsILi128ELi16ELb1ELb0ELb0ELb1ELb1EN3c104HalfEfEEv12SSMParamsBwd)
        /*18ec*/ 	.word	0x00000000


	//----- nvinfo : EIATTR_MIN_STACK_SIZE
	.align		4
.L_1091:
        /*18f0*/ 	.byte	0x04, 0x12
        /*18f2*/ 	.short	(.L_1093 - .L_1092)
	.align		4
.L_1092:
        /*18f4*/ 	.word	index@(_Z25selective_scan_bwd_kernelI32Selective_Scan_bwd_kernel_traitsILi128ELi16ELb1ELb0ELb1ELb0ELb0EN3c104HalfEfEEv12SSMParamsBwd)
        /*18f8*/ 	.word	0x00000000


	//----- nvinfo : EIATTR_MIN_STACK_SIZE
	.align		4
.L_1093:
        /*18fc*/ 	.byte	0x04, 0x12
        /*18fe*/ 	.short	(.L_1095 - .L_1094)
	.align		4
.L_1094:
        /*1900*/ 	.word	index@(_Z25selective_scan_bwd_kernelI32Selective_Scan_bwd_kernel_traitsILi128ELi16ELb1ELb0ELb1ELb0ELb1EN3c104HalfEfEEv12SSMParamsBwd)
        /*1904*/ 	.word	0x00000000


	//----- nvinfo : EIATTR_MIN_STACK_SIZE
	.align		4
.L_1095:
        /*1908*/ 	.byte	0x04, 0x12
        /*190a*/ 	.short	(.L_1097 - .L_1096)
	.align		4
.L_1096:
        /*190c*/ 	.word	index@(_Z25selective_scan_bwd_kernelI32Selective_Scan_bwd_kernel_traitsILi128ELi16ELb1ELb0ELb1ELb1ELb0EN3c104HalfEfEEv12SSMParamsBwd)
        /*1910*/ 	.word	0x00000000


	//----- nvinfo : EIATTR_MIN_STACK_SIZE
	.align		4
.L_1097:
        /*1914*/ 	.byte	0x04, 0x12
        /*1916*/ 	.short	(.L_1099 - .L_1098)
	.align		4
.L_1098:
        /*1918*/ 	.word	index@(_Z25selective_scan_bwd_kernelI32Selective_Scan_bwd_kernel_traitsILi128ELi16ELb1ELb0ELb1ELb1ELb1EN3c104HalfEfEEv12SSMParamsBwd)
        /*191c*/ 	.word	0x00000000


	//----- nvinfo : EIATTR_MIN_STACK_SIZE
	.align		4
.L_1099:
        /*1920*/ 	.byte	0x04, 0x12
        /*1922*/ 	.short	(.L_1101 - .L_1100)
	.align		4
.L_1100:
        /*1924*/ 	.word	index@(_Z25selective_scan_bwd_kernelI32Selective_Scan_bwd_kernel_traitsILi128ELi16ELb1ELb1ELb0ELb0ELb0EN3c104HalfEfEEv12SSMParamsBwd)
        /*1928*/ 	.word	0x00000000


	//----- nvinfo : EIATTR_MIN_STACK_SIZE
	.align		4
.L_1101:
        /*192c*/ 	.byte	0x04, 0x12
        /*192e*/ 	.short	(.L_1103 - .L_1102)
	.align		4
.L_1102:
        /*1930*/ 	.word	index@(_Z25selective_scan_bwd_kernelI32Selective_Scan_bwd_kernel_traitsILi128ELi16ELb1ELb1ELb0ELb0ELb1EN3c104HalfEfEEv12SSMParamsBwd)
        /*1934*/ 	.word	0x00000000


	//----- nvinfo : EIATTR_MIN_STACK_SIZE
	.align		4
.L_1103:
        /*1938*/ 	.byte	0x04, 0x12
        /*193a*/ 	.short	(.L_1105 - .L_1104)
	.align		4
.L_1104:
        /*193c*/ 	.word	index@(_Z25selective_scan_bwd_kernelI32Selective_Scan_bwd_kernel_traitsILi128ELi16ELb1ELb1ELb0ELb1ELb0EN3c104HalfEfEEv12SSMParamsBwd)
        /*1940*/ 	.word	0x00000000


	//----- nvinfo : EIATTR_MIN_STACK_SIZE
	.align		4
.L_1105:
        /*1944*/ 	.byte	0x04, 0x12
        /*1946*/ 	.short	(.L_1107 - .L_1106)
	.align		4
.L_1106:
        /*1948*/ 	.word	index@(_Z25selective_scan_bwd_kernelI32Selective_Scan_bwd_kernel_traitsILi128ELi16ELb1ELb1ELb0ELb1ELb1EN3c104HalfEfEEv12SSMParamsBwd)
        /*194c*/ 	.word	0x00000000


	//----- nvinfo : EIATTR_MIN_STACK_SIZE
	.align		4
.L_1107:
        /*1950*/ 	.byte	0x04, 0x12
        /*1952*/ 	.short	(.L_1109 - .L_1108)
	.align		4
.L_1108:
        /*1954*/ 	.word	index@(_Z25selective_scan_bwd_kernelI32Selective_Scan_bwd_kernel_traitsILi128ELi16ELb1ELb1ELb1ELb0ELb0EN3c104HalfEfEEv12SSMParamsBwd)
        /*1958*/ 	.word	0x00000000


	//----- nvinfo : EIATTR_MIN_STACK_SIZE
	.align		4
.L_1109:
        /*195c*/ 	.byte	0x04, 0x12
        /*195e*/ 	.short	(.L_1111 - .L_1110)
	.align		4
.L_1110:
        /*1960*/ 	.word	index@(_Z25selective_scan_bwd_kernelI32Selective_Scan_bwd_kernel_traitsILi128ELi16ELb1ELb1ELb1ELb0ELb1EN3c104HalfEfEEv12SSMParamsBwd)
        /*1964*/ 	.word	0x00000000


	//----- nvinfo : EIATTR_MIN_STACK_SIZE
	.align		4
.L_1111:
        /*1968*/ 	.byte	0x04, 0x12
        /*196a*/ 	.short	(.L_1113 - .L_1112)
	.align		4
.L_1112:
        /*196c*/ 	.word	index@(_Z25selective_scan_bwd_kernelI32Selective_Scan_bwd_kernel_traitsILi128ELi16ELb1ELb1ELb1ELb1ELb0EN3c104HalfEfEEv12SSMParamsBwd)
        /*1970*/ 	.word	0x00000000


	//----- nvinfo : EIATTR_MIN_STACK_SIZE
	.align		4
.L_1113:
        /*1974*/ 	.byte	0x04, 0x12
        /*1976*/ 	.short	(.L_1115 - .L_1114)
	.align		4
.L_1114:
        /*1978*/ 	.word	index@(_Z25selective_scan_bwd_kernelI32Selective_Scan_bwd_kernel_traitsILi128ELi16ELb1ELb1ELb1ELb1ELb1EN3c104HalfEfEEv12SSMParamsBwd)
        /*197c*/ 	.word	0x00000000


	//----- nvinfo : EIATTR_MIN_STACK_SIZE
	.align		4
.L_1115:
        /*1980*/ 	.byte	0x04, 0x12
        /*1982*/ 	.short	(.L_1117 - .L_1116)
	.align		4
.L_1116:
        /*1984*/ 	.word	index@(_Z25selective_scan_bwd_kernelI32Selective_Scan_bwd_kernel_traitsILi64ELi16ELb0ELb0ELb0ELb0ELb0EN3c104HalfEfEEv12SSMParamsBwd)
        /*1988*/ 	.word	0x00000000


	//----- nvinfo : EIATTR_MIN_STACK_SIZE
	.align		4
.L_1117:
        /*198c*/ 	.byte	0x04, 0x12
        /*198e*/ 	.short	(.L_1119 - .L_1118)
	.align		4
.L_1118:
        /*1990*/ 	.word	index@(_Z25selective_scan_bwd_kernelI32Selective_Scan_bwd_kernel_traitsILi64ELi16ELb0ELb0ELb0ELb0ELb1EN3c104HalfEfEEv12SSMParamsBwd)
        /*1994*/ 	.word	0x00000000


	//----- nvinfo : EIATTR_MIN_STACK_SIZE
	.align		4
.L_1119:
        /*1998*/ 	.byte	0x04, 0x12
        /*199a*/ 	.short	(.L_1121 - .L_1120)
	.align		4
.L_1120:
        /*199c*/ 	.word	index@(_Z25selective_scan_bwd_kernelI32Selective_Scan_bwd_kernel_traitsILi64ELi16ELb0ELb0ELb0ELb1ELb0EN3c104HalfEfEEv12SSMParamsBwd)
        /*19a0*/ 	.word	0x00000000


	//----- nvinfo : EIATTR_MIN_STACK_SIZE
	.align		4
.L_1121:
        /*19a4*/ 	.byte	0x04, 0x12
        /*19a6*/ 	.short	(.L_1123 - .L_1122)
	.align		4
.L_1122:
        /*19a8*/ 	.word	index@(_Z25selective_scan_bwd_kernelI32Selective_Scan_bwd_kernel_traitsILi64ELi16ELb0ELb0ELb0ELb1ELb1EN3c104HalfEfEEv12SSMParamsBwd)
        /*19ac*/ 	.word	0x00000000


	//----- nvinfo : EIATTR_MIN_STACK_SIZE
	.align		4
.L_1123:
        /*19b0*/ 	.byte	0x04, 0x12
        /*19b2*/ 	.short	(.L_1125 - .L_1124)
	.align		4
.L_1124:
        /*19b4*/ 	.word	index@(_Z25selective_scan_bwd_kernelI32Selective_Scan_bwd_kernel_traitsILi64ELi16ELb0ELb0ELb1ELb0ELb0EN3c104HalfEfEEv12SSMParamsBwd)
        /*19b8*/ 	.word	0x00000000


	//----- nvinfo : EIATTR_MIN_STACK_SIZE
	.align		4
.L_1125:
        /*19bc*/ 	.byte	0x04, 0x12
        /*19be*/ 	.short	(.L_1127 - .L_1126)
	.align		4
.L_1126:
        /*19c0*/ 	.word	index@(_Z25selective_scan_bwd_kernelI32Selective_Scan_bwd_kernel_traitsILi64ELi16ELb0ELb0ELb1ELb0ELb1EN3c104HalfEfEEv12SSMParamsBwd)
        /*19c4*/ 	.word	0x00000000


	//----- nvinfo : EIATTR_MIN_STACK_SIZE
	.align		4
.L_1127:
        /*19c8*/ 	.byte	0x04, 0x12
        /*19ca*/ 	.short	(.L_1129 - .L_1128)
	.align		4
.L_1128:
        /*19cc*/ 	.word	index@(_Z25selective_scan_bwd_kernelI32Selective_Scan_bwd_kernel_traitsILi64ELi16ELb0ELb0ELb1ELb1ELb0EN3c104HalfEfEEv12SSMParamsBwd)
        /*19d0*/ 	.word	0x00000000


	//----- nvinfo : EIATTR_MIN_STACK_SIZE
	.align		4
.L_1129:
        /*19d4*/ 	.byte	0x04, 0x12
        /*19d6*/ 	.short	(.L_1131 - .L_1130)
	.align		4
.L_1130:
        /*19d8*/ 	.word	index@(_Z25selective_scan_bwd_kernelI32Selective_Scan_bwd_kernel_traitsILi64ELi16ELb0ELb0ELb1ELb1ELb1EN3c104HalfEfEEv12SSMParamsBwd)
        /*19dc*/ 	.word	0x00000000


	//----- nvinfo : EIATTR_MIN_STACK_SIZE
	.align		4
.L_1131:
        /*19e0*/ 	.byte	0x04, 0x12
        /*19e2*/ 	.short	(.L_1133 - .L_1132)
	.align		4
.L_1132:
        /*19e4*/ 	.word	index@(_Z25selective_scan_bwd_kernelI32Selective_Scan_bwd_kernel_traitsILi64ELi16ELb0ELb1ELb0ELb0ELb0EN3c104HalfEfEEv12SSMParamsBwd)
        /*19e8*/ 	.word	0x00000000


	//----- nvinfo : EIATTR_MIN_STACK_SIZE
	.align		4
.L_1133:
        /*19ec*/ 	.byte	0x04, 0x12
        /*19ee*/ 	.short	(.L_1135 - .L_1134)
	.align		4
.L_1134:
        /*19f0*/ 	.word	index@(_Z25selective_scan_bwd_kernelI32Selective_Scan_bwd_kernel_traitsILi64ELi16ELb0ELb1ELb0ELb0ELb1EN3c104HalfEfEEv12SSMParamsBwd)
        /*19f4*/ 	.word	0x00000000


	//----- nvinfo : EIATTR_MIN_STACK_SIZE
	.align		4
.L_1135:
        /*19f8*/ 	.byte	0x04, 0x12
        /*19fa*/ 	.short	(.L_1137 - .L_1136)
	.align		4
.L_1136:
        /*19fc*/ 	.word	index@(_Z25selective_scan_bwd_kernelI32Selective_Scan_bwd_kernel_traitsILi64ELi16ELb0ELb1ELb0ELb1ELb0EN3c104HalfEfEEv12SSMParamsBwd)
        /*1a00*/ 	.word	0x00000000


	//----- nvinfo : EIATTR_MIN_STACK_SIZE
	.align		4
.L_1137:
        /*1a04*/ 	.byte	0x04, 0x12
        /*1a06*/ 	.short	(.L_1139 - .L_1138)
	.align		4
.L_1138:
        /*1a08*/ 	.word	index@(_Z25selective_scan_bwd_kernelI32Selective_Scan_bwd_kernel_traitsILi64ELi16ELb0ELb1ELb0ELb1ELb1EN3c104HalfEfEEv12SSMParamsBwd)
        /*1a0c*/ 	.word	0x00000000


	//----- nvinfo : EIATTR_MIN_STACK_SIZE
	.align		4
.L_1139:
        /*1a10*/ 	.byte	0x04, 0x12
        /*1a12*/ 	.short	(.L_1141 - .L_1140)
	.align		4
.L_1140:
        /*1a14*/ 	.word	index@(_Z25selective_scan_bwd_kernelI32Selective_Scan_bwd_kernel_traitsILi64ELi16ELb0ELb1ELb1ELb0ELb0EN3c104HalfEfEEv12SSMParamsBwd)
        /*1a18*/ 	.word	0x00000000


	//----- nvinfo : EIATTR_MIN_STACK_SIZE
	.align		4
.L_1141:
        /*1a1c*/ 	.byte	0x04, 0x12
        /*1a1e*/ 	.short	(.L_1143 - .L_1142)
	.align		4
.L_1142:
        /*1a20*/ 	.word	index@(_Z25selective_scan_bwd_kernelI32Selective_Scan_bwd_kernel_traitsILi64ELi16ELb0ELb1ELb1ELb0ELb1EN3c104HalfEfEEv12SSMParamsBwd)
        /*1a24*/ 	.word	0x00000000


	//----- nvinfo : EIATTR_MIN_STACK_SIZE
	.align		4
.L_1143:
        /*1a28*/ 	.byte	0x04, 0x12
        /*1a2a*/ 	.short	(.L_1145 - .L_1144)
	.align		4
.L_1144:
        /*1a2c*/ 	.word	index@(_Z25selective_scan_bwd_kernelI32Selective_Scan_bwd_kernel_traitsILi64ELi16ELb0ELb1ELb1ELb1ELb0EN3c104HalfEfEEv12SSMParamsBwd)
        /*1a30*/ 	.word	0x00000000


	//----- nvinfo : EIATTR_MIN_STACK_SIZE
	.align		4
.L_1145:
        /*1a34*/ 	.byte	0x04, 0x12
        /*1a36*/ 	.short	(.L_1147 - .L_1146)
	.align		4
.L_1146:
        /*1a38*/ 	.word	index@(_Z25selective_scan_bwd_kernelI32Selective_Scan_bwd_kernel_traitsILi64ELi16ELb0ELb1ELb1ELb1ELb1EN3c104HalfEfEEv12SSMParamsBwd)
        /*1a3c*/ 	.word	0x00000000


	//----- nvinfo : EIATTR_MIN_STACK_SIZE
	.align		4
.L_1147:
        /*1a40*/ 	.byte	0x04, 0x12
        /*1a42*/ 	.short	(.L_1149 - .L_1148)
	.align		4
.L_1148:
        /*1a44*/ 	.word	index@(_Z25selective_scan_bwd_kernelI32Selective_Scan_bwd_kernel_traitsILi64ELi16ELb1ELb0ELb0ELb0ELb0EN3c104HalfEfEEv12SSMParamsBwd)
        /*1a48*/ 	.word	0x00000000


	//----- nvinfo : EIATTR_MIN_STACK_SIZE
	.align		4
.L_1149:
        /*1a4c*/ 	.byte	0x04, 0x12
        /*1a4e*/ 	.short	(.L_1151 - .L_1150)
	.align		4
.L_1150:
        /*1a50*/ 	.word	index@(_Z25selective_scan_bwd_kernelI32Selective_Scan_bwd_kernel_traitsILi64ELi16ELb1ELb0ELb0ELb0ELb1EN3c104HalfEfEEv12SSMParamsBwd)
        /*1a54*/ 	.word	0x00000000


	//----- nvinfo : EIATTR_MIN_STACK_SIZE
	.align		4
.L_1151:
        /*1a58*/ 	.byte	0x04, 0x12
        /*1a5a*/ 	.short	(.L_1153 - .L_1152)
	.align		4
.L_1152:
        /*1a5c*/ 	.word	index@(_Z25selective_scan_bwd_kernelI32Selective_Scan_bwd_kernel_traitsILi64ELi16ELb1ELb0ELb0ELb1ELb0EN3c104HalfEfEEv12SSMParamsBwd)
        /*1a60*/ 	.word	0x00000000


	//----- nvinfo : EIATTR_MIN_STACK_SIZE
	.align		4
.L_1153:
        /*1a64*/ 	.byte	0x04, 0x12
        /*1a66*/ 	.short	(.L_1155 - .L_1154)
	.align		4
.L_1154:
        /*1a68*/ 	.word	index@(_Z25selective_scan_bwd_kernelI32Selective_Scan_bwd_kernel_traitsILi64ELi16ELb1ELb0ELb0ELb1ELb1EN3c104HalfEfEEv12SSMParamsBwd)
        /*1a6c*/ 	.word	0x00000000


	//----- nvinfo : EIATTR_MIN_STACK_SIZE
	.align		4
.L_1155:
        /*1a70*/ 	.byte	0x04, 0x12
        /*1a72*/ 	.short	(.L_1157 - .L_1156)
	.align		4
.L_1156:
        /*1a74*/ 	.word	index@(_Z25selective_scan_bwd_kernelI32Selective_Scan_bwd_kernel_traitsILi64ELi16ELb1ELb0ELb1ELb0ELb0EN3c104HalfEfEEv12SSMParamsBwd)
        /*1a78*/ 	.word	0x00000000


	//----- nvinfo : EIATTR_MIN_STACK_SIZE
	.align		4
.L_1157:
        /*1a7c*/ 	.byte	0x04, 0x12
        /*1a7e*/ 	.short	(.L_1159 - .L_1158)
	.align		4
.L_1158:
        /*1a80*/ 	.word	index@(_Z25selective_scan_bwd_kernelI32Selective_Scan_bwd_kernel_traitsILi64ELi16ELb1ELb0ELb1ELb0ELb1EN3c104HalfEfEEv12SSMParamsBwd)
        /*1a84*/ 	.word	0x00000000


	//----- nvinfo : EIATTR_MIN_STACK_SIZE
	.align		4
.L_1159:
        /*1a88*/ 	.byte	0x04, 0x12
        /*1a8a*/ 	.short	(.L_1161 - .L_1160)
	.align		4
.L_1160:
        /*1a8c*/ 	.word	index@(_Z25selective_scan_bwd_kernelI32Selective_Scan_bwd_kernel_traitsILi64ELi16ELb1ELb0ELb1ELb1ELb0EN3c104HalfEfEEv12SSMParamsBwd)
        /*1a90*/ 	.word	0x00000000


	//----- nvinfo : EIATTR_MIN_STACK_SIZE
	.align		4
.L_1161:
        /*1a94*/ 	.byte	0x04, 0x12
        /*1a96*/ 	.short	(.L_1163 - .L_1162)
	.align		4
.L_1162:
        /*1a98*/ 	.word	index@(_Z25selective_scan_bwd_kernelI32Selective_Scan_bwd_kernel_traitsILi64ELi16ELb1ELb0ELb1ELb1ELb1EN3c104HalfEfEEv12SSMParamsBwd)
        /*1a9c*/ 	.word	0x00000000


	//----- nvinfo : EIATTR_MIN_STACK_SIZE
	.align		4
.L_1163:
        /*1aa0*/ 	.byte	0x04, 0x12
        /*1aa2*/ 	.short	(.L_1165 - .L_1164)
	.align		4
.L_1164:
        /*1aa4*/ 	.word	index@(_Z25selective_scan_bwd_kernelI32Selective_Scan_bwd_kernel_traitsILi64ELi16ELb1ELb1ELb0ELb0ELb0EN3c104HalfEfEEv12SSMParamsBwd)
        /*1aa8*/ 	.word	0x00000000


	//----- nvinfo : EIATTR_MIN_STACK_SIZE
	.align		4
.L_1165:
        /*1aac*/ 	.byte	0x04, 0x12
        /*1aae*/ 	.short	(.L_1167 - .L_1166)
	.align		4
.L_1166:
        /*1ab0*/ 	.word	index@(_Z25selective_scan_bwd_kernelI32Selective_Scan_bwd_kernel_traitsILi64ELi16ELb1ELb1ELb0ELb0ELb1EN3c104HalfEfEEv12SSMParamsBwd)
        /*1ab4*/ 	.word	0x00000000


	//----- nvinfo : EIATTR_MIN_STACK_SIZE
	.align		4
.L_1167:
        /*1ab8*/ 	.byte	0x04, 0x12
        /*1aba*/ 	.short	(.L_1169 - .L_1168)
	.align		4
.L_1168:
        /*1abc*/ 	.word	index@(_Z25selective_scan_bwd_kernelI32Selective_Scan_bwd_kernel_traitsILi64ELi16ELb1ELb1ELb0ELb1ELb0EN3c104HalfEfEEv12SSMParamsBwd)
        /*1ac0*/ 	.word	0x00000000


	//----- nvinfo : EIATTR_MIN_STACK_SIZE
	.align		4
.L_1169:
        /*1ac4*/ 	.byte	0x04, 0x12
        /*1ac6*/ 	.short	(.L_1171 - .L_1170)
	.align		4
.L_1170:
        /*1ac8*/ 	.word	index@(_Z25selective_scan_bwd_kernelI32Selective_Scan_bwd_kernel_traitsILi64ELi16ELb1ELb1ELb0ELb1ELb1EN3c104HalfEfEEv12SSMParamsBwd)
        /*1acc*/ 	.word	0x00000000


	//----- nvinfo : EIATTR_MIN_STACK_SIZE
	.align		4
.L_1171:
        /*1ad0*/ 	.byte	0x04, 0x12
        /*1ad2*/ 	.short	(.L_1173 - .L_1172)
	.align		4
.L_1172:
        /*1ad4*/ 	.word	index@(_Z25selective_scan_bwd_kernelI32Selective_Scan_bwd_kernel_traitsILi64ELi16ELb1ELb1ELb1ELb0ELb0EN3c104HalfEfEEv12SSMParamsBwd)
        /*1ad8*/ 	.word	0x00000000


	//----- nvinfo : EIATTR_MIN_STACK_SIZE
	.align		4
.L_1173:
        /*1adc*/ 	.byte	0x04, 0x12
        /*1ade*/ 	.short	(.L_1175 - .L_1174)
	.align		4
.L_1174:
        /*1ae0*/ 	.word	index@(_Z25selective_scan_bwd_kernelI32Selective_Scan_bwd_kernel_traitsILi64ELi16ELb1ELb1ELb1ELb0ELb1EN3c104HalfEfEEv12SSMParamsBwd)
        /*1ae4*/ 	.word	0x00000000


	//----- nvinfo : EIATTR_MIN_STACK_SIZE
	.align		4
.L_1175:
        /*1ae8*/ 	.byte	0x04, 0x12
        /*1aea*/ 	.short	(.L_1177 - .L_1176)
	.align		4
.L_1176:
        /*1aec*/ 	.word	index@(_Z25selective_scan_bwd_kernelI32Selective_Scan_bwd_kernel_traitsILi64ELi16ELb1ELb1ELb1ELb1ELb0EN3c104HalfEfEEv12SSMParamsBwd)
        /*1af0*/ 	.word	0x00000000


	//----- nvinfo : EIATTR_MIN_STACK_SIZE
	.align		4
.L_1177:
        /*1af4*/ 	.byte	0x04, 0x12
        /*1af6*/ 	.short	(.L_1179 - .L_1178)
	.align		4
.L_1178:
        /*1af8*/ 	.word	index@(_Z25selective_scan_bwd_kernelI32Selective_Scan_bwd_kernel_traitsILi64ELi16ELb1ELb1ELb1ELb1ELb1EN3c104HalfEfEEv12SSMParamsBwd)
        /*1afc*/ 	.word	0x00000000


	//----- nvinfo : EIATTR_MIN_STACK_SIZE
	.align		4
.L_1179:
        /*1b00*/ 	.byte	0x04, 0x12
        /*1b02*/ 	.short	(.L_1181 - .L_1180)
	.align		4
.L_1180:
        /*1b04*/ 	.word	index@(_Z25selective_scan_bwd_kernelI32Selective_Scan_bwd_kernel_traitsILi32ELi16ELb0ELb0ELb0ELb0ELb0EN3c104HalfEfEEv12SSMParamsBwd)
        /*1b08*/ 	.word	0x00000000


	//----- nvinfo : EIATTR_MIN_STACK_SIZE
	.align		4
.L_1181:
        /*1b0c*/ 	.byte	0x04, 0x12
        /*1b0e*/ 	.short	(.L_1183 - .L_1182)
	.align		4
.L_1182:
        /*1b10*/ 	.word	index@(_Z25selective_scan_bwd_kernelI32Selective_Scan_bwd_kernel_traitsILi32ELi16ELb0ELb0ELb0ELb0ELb1EN3c104HalfEfEEv12SSMParamsBwd)
        /*1b14*/ 	.word	0x00000000


	//----- nvinfo : EIATTR_MIN_STACK_SIZE
	.align		4
.L_1183:
        /*1b18*/ 	.byte	0x04, 0x12
        /*1b1a*/ 	.short	(.L_1185 - .L_1184)
	.align		4
.L_1184:
        /*1b1c*/ 	.word	index@(_Z25selective_scan_bwd_kernelI32Selective_Scan_bwd_kernel_traitsILi32ELi16ELb0ELb0ELb0ELb1ELb0EN3c104HalfEfEEv12SSMParamsBwd)
        /*1b20*/ 	.word	0x00000000


	//----- nvinfo : EIATTR_MIN_STACK_SIZE
	.align		4
.L_1185:
        /*1b24*/ 	.byte	0x04, 0x12
        /*1b26*/ 	.short	(.L_1187 - .L_1186)
	.align		4
.L_1186:
        /*1b28*/ 	.word	index@(_Z25selective_scan_bwd_kernelI32Selective_Scan_bwd_kernel_traitsILi32ELi16ELb0ELb0ELb0ELb1ELb1EN3c104HalfEfEEv12SSMParamsBwd)
        /*1b2c*/ 	.word	0x00000000


	//----- nvinfo : EIATTR_MIN_STACK_SIZE
	.align		4
.L_1187:
        /*1b30*/ 	.byte	0x04, 0x12
        /*1b32*/ 	.short	(.L_1189 - .L_1188)
	.align		4
.L_1188:
        /*1b34*/ 	.word	index@(_Z25selective_scan_bwd_kernelI32Selective_Scan_bwd_kernel_traitsILi32ELi16ELb0ELb0ELb1ELb0ELb0EN3c104HalfEfEEv12SSMParamsBwd)
        /*1b38*/ 	.word	0x00000000


	//----- nvinfo : EIATTR_MIN_STACK_SIZE
	.align		4
.L_1189:
        /*1b3c*/ 	.byte	0x04, 0x12
        /*1b3e*/ 	.short	(.L_1191 - .L_1190)
	.align		4
.L_1190:
        /*1b40*/ 	.word	index@(_Z25selective_scan_bwd_kernelI32Selective_Scan_bwd_kernel_traitsILi32ELi16ELb0ELb0ELb1ELb0ELb1EN3c104HalfEfEEv12SSMParamsBwd)
        /*1b44*/ 	.word	0x00000000


	//----- nvinfo : EIATTR_MIN_STACK_SIZE
	.align		4
.L_1191:
        /*1b48*/ 	.byte	0x04, 0x12
        /*1b4a*/ 	.short	(.L_1193 - .L_1192)
	.align		4
.L_1192:
        /*1b4c*/ 	.word	index@(_Z25selective_scan_bwd_kernelI32Selective_Scan_bwd_kernel_traitsILi32ELi16ELb0ELb0ELb1ELb1ELb0EN3c104HalfEfEEv12SSMParamsBwd)
        /*1b50*/ 	.word	0x00000000


	//----- nvinfo : EIATTR_MIN_STACK_SIZE
	.align		4
.L_1193:
        /*1b54*/ 	.byte	0x04, 0x12
        /*1b56*/ 	.short	(.L_1195 - .L_1194)
	.align		4
.L_1194:
        /*1b58*/ 	.word	index@(_Z25selective_scan_bwd_kernelI32Selective_Scan_bwd_kernel_traitsILi32ELi16ELb0ELb0ELb1ELb1ELb1EN3c104HalfEfEEv12SSMParamsBwd)
        /*1b5c*/ 	.word	0x00000000


	//----- nvinfo : EIATTR_MIN_STACK_SIZE
	.align		4
.L_1195:
        /*1b60*/ 	.byte	0x04, 0x12
        /*1b62*/ 	.short	(.L_1197 - .L_1196)
	.align		4
.L_1196:
        /*1b64*/ 	.word	index@(_Z25selective_scan_bwd_kernelI32Selective_Scan_bwd_kernel_traitsILi32ELi16ELb0ELb1ELb0ELb0ELb0EN3c104HalfEfEEv12SSMParamsBwd)
        /*1b68*/ 	.word	0x00000000


	//----- nvinfo : EIATTR_MIN_STACK_SIZE
	.align		4
.L_1197:
        /*1b6c*/ 	.byte	0x04, 0x12
        /*1b6e*/ 	.short	(.L_1199 - .L_1198)
	.align		4
.L_1198:
        /*1b70*/ 	.word	index@(_Z25selective_scan_bwd_kernelI32Selective_Scan_bwd_kernel_traitsILi32ELi16ELb0ELb1ELb0ELb0ELb1EN3c104HalfEfEEv12SSMParamsBwd)
        /*1b74*/ 	.word	0x00000000


	//----- nvinfo : EIATTR_MIN_STACK_SIZE
	.align		4
.L_1199:
        /*1b78*/ 	.byte	0x04, 0x12
        /*1b7a*/ 	.short	(.L_1201 - .L_1200)
	.align		4
.L_1200:
        /*1b7c*/ 	.word	index@(_Z25selective_scan_bwd_kernelI32Selective_Scan_bwd_kernel_traitsILi32ELi16ELb0ELb1ELb0ELb1ELb0EN3c104HalfEfEEv12SSMParamsBwd)
        /*1b80*/ 	.word	0x00000000


	//----- nvinfo : EIATTR_MIN_STACK_SIZE
	.align		4
.L_1201:
        /*1b84*/ 	.byte	0x04, 0x12
        /*1b86*/ 	.short	(.L_1203 - .L_1202)
	.align		4
.L_1202:
        /*1b88*/ 	.word	index@(_Z25selective_scan_bwd_kernelI32Selective_Scan_bwd_kernel_traitsILi32ELi16ELb0ELb1ELb0ELb1ELb1EN3c104HalfEfEEv12SSMParamsBwd)
        /*1b8c*/ 	.word	0x00000000


	//----- nvinfo : EIATTR_MIN_STACK_SIZE
	.align		4
.L_1203:
        /*1b90*/ 	.byte	0x04, 0x12
        /*1b92*/ 	.short	(.L_1205 - .L_1204)
	.align		4
.L_1204:
        /*1b94*/ 	.word	index@(_Z25selective_scan_bwd_kernelI32Selective_Scan_bwd_kernel_traitsILi32ELi16ELb0ELb1ELb1ELb0ELb0EN3c104HalfEfEEv12SSMParamsBwd)
        /*1b98*/ 	.word	0x00000000


	//----- nvinfo : EIATTR_MIN_STACK_SIZE
	.align		4
.L_1205:
        /*1b9c*/ 	.byte	0x04, 0x12
        /*1b9e*/ 	.short	(.L_1207 - .L_1206)
	.align		4
.L_1206:
        /*1ba0*/ 	.word	index@(_Z25selective_scan_bwd_kernelI32Selective_Scan_bwd_kernel_traitsILi32ELi16ELb0ELb1ELb1ELb0ELb1EN3c104HalfEfEEv12SSMParamsBwd)
        /*1ba4*/ 	.word	0x00000000


	//----- nvinfo : EIATTR_MIN_STACK_SIZE
	.align		4
.L_1207:
        /*1ba8*/ 	.byte	0x04, 0x12
        /*1baa*/ 	.short	(.L_1209 - .L_1208)
	.align		4
.L_1208:
        /*1bac*/ 	.word	index@(_Z25selective_scan_bwd_kernelI32Selective_Scan_bwd_kernel_traitsILi32ELi16ELb0ELb1ELb1ELb1ELb0EN3c104HalfEfEEv12SSMParamsBwd)
        /*1bb0*/ 	.word	0x00000000


	//----- nvinfo : EIATTR_MIN_STACK_SIZE
	.align		4
.L_1209:
        /*1bb4*/ 	.byte	0x04, 0x12
        /*1bb6*/ 	.short	(.L_1211 - .L_1210)
	.align		4
.L_1210:
        /*1bb8*/ 	.word	index@(_Z25selective_scan_bwd_kernelI32Selective_Scan_bwd_kernel_traitsILi32ELi16ELb0ELb1ELb1ELb1ELb1EN3c104HalfEfEEv12SSMParamsBwd)
        /*1bbc*/ 	.word	0x00000000


	//----- nvinfo : EIATTR_MIN_STACK_SIZE
	.align		4
.L_1211:
        /*1bc0*/ 	.byte	0x04, 0x12
        /*1bc2*/ 	.short	(.L_1213 - .L_1212)
	.align		4
.L_1212:
        /*1bc4*/ 	.word	index@(_Z25selective_scan_bwd_kernelI32Selective_Scan_bwd_kernel_traitsILi32ELi16ELb1ELb0ELb0ELb0ELb0EN3c104HalfEfEEv12SSMParamsBwd)
        /*1bc8*/ 	.word	0x00000000


	//----- nvinfo : EIATTR_MIN_STACK_SIZE
	.align		4
.L_1213:
        /*1bcc*/ 	.byte	0x04, 0x12
        /*1bce*/ 	.short	(.L_1215 - .L_1214)
	.align		4
.L_1214:
        /*1bd0*/ 	.word	index@(_Z25selective_scan_bwd_kernelI32Selective_Scan_bwd_kernel_traitsILi32ELi16ELb1ELb0ELb0ELb0ELb1EN3c104HalfEfEEv12SSMParamsBwd)
        /*1bd4*/ 	.word	0x00000000


	//----- nvinfo : EIATTR_MIN_STACK_SIZE
	.align		4
.L_1215:
        /*1bd8*/ 	.byte	0x04, 0x12
        /*1bda*/ 	.short	(.L_1217 - .L_1216)
	.align		4
.L_1216:
        /*1bdc*/ 	.word	index@(_Z25selective_scan_bwd_kernelI32Selective_Scan_bwd_kernel_traitsILi32ELi16ELb1ELb0ELb0ELb1ELb0EN3c104HalfEfEEv12SSMParamsBwd)
        /*1be0*/ 	.word	0x00000000


	//----- nvinfo : EIATTR_MIN_STACK_SIZE
	.align		4
.L_1217:
        /*1be4*/ 	.byte	0x04, 0x12
        /*1be6*/ 	.short	(.L_1219 - .L_1218)
	.align		4
.L_1218:
        /*1be8*/ 	.word	index@(_Z25selective_scan_bwd_kernelI32Selective_Scan_bwd_kernel_traitsILi32ELi16ELb1ELb0ELb0ELb1ELb1EN3c104HalfEfEEv12SSMParamsBwd)
        /*1bec*/ 	.word	0x00000000


	//----- nvinfo : EIATTR_MIN_STACK_SIZE
	.align		4
.L_1219:
        /*1bf0*/ 	.byte	0x04, 0x12
        /*1bf2*/ 	.short	(.L_1221 - .L_1220)
	.align		4
.L_1220:
        /*1bf4*/ 	.word	index@(_Z25selective_scan_bwd_kernelI32Selective_Scan_bwd_kernel_traitsILi32ELi16ELb1ELb0ELb1ELb0ELb0EN3c104HalfEfEEv12SSMParamsBwd)
        /*1bf8*/ 	.word	0x00000000


	//----- nvinfo : EIATTR_MIN_STACK_SIZE
	.align		4
.L_1221:
        /*1bfc*/ 	.byte	0x04, 0x12
        /*1bfe*/ 	.short	(.L_1223 - .L_1222)
	.align		4
.L_1222:
        /*1c00*/ 	.word	index@(_Z25selective_scan_bwd_kernelI32Selective_Scan_bwd_kernel_traitsILi32ELi16ELb1ELb0ELb1ELb0ELb1EN3c104HalfEfEEv12SSMParamsBwd)
        /*1c04*/ 	.word	0x00000000


	//----- nvinfo : EIATTR_MIN_STACK_SIZE
	.align		4
.L_1223:
        /*1c08*/ 	.byte	0x04, 0x12
        /*1c0a*/ 	.short	(.L_1225 - .L_1224)
	.align		4
.L_1224:
        /*1c0c*/ 	.word	index@(_Z25selective_scan_bwd_kernelI32Selective_Scan_bwd_kernel_traitsILi32ELi16ELb1ELb0ELb1ELb1ELb0EN3c104HalfEfEEv12SSMParamsBwd)
        /*1c10*/ 	.word	0x00000000


	//----- nvinfo : EIATTR_MIN_STACK_SIZE
	.align		4
.L_1225:
        /*1c14*/ 	.byte	0x04, 0x12
        /*1c16*/ 	.short	(.L_1227 - .L_1226)
	.align		4
.L_1226:
        /*1c18*/ 	.word	index@(_Z25selective_scan_bwd_kernelI32Selective_Scan_bwd_kernel_traitsILi32ELi16ELb1ELb0ELb1ELb1ELb1EN3c104HalfEfEEv12SSMParamsBwd)
        /*1c1c*/ 	.word	0x00000000


	//----- nvinfo : EIATTR_MIN_STACK_SIZE
	.align		4
.L_1227:
        /*1c20*/ 	.byte	0x04, 0x12
        /*1c22*/ 	.short	(.L_1229 - .L_1228)
	.align		4
.L_1228:
        /*1c24*/ 	.word	index@(_Z25selective_scan_bwd_kernelI32Selective_Scan_bwd_kernel_traitsILi32ELi16ELb1ELb1ELb0ELb0ELb0EN3c104HalfEfEEv12SSMParamsBwd)
        /*1c28*/ 	.word	0x00000000


	//----- nvinfo : EIATTR_MIN_STACK_SIZE
	.align		4
.L_1229:
        /*1c2c*/ 	.byte	0x04, 0x12
        /*1c2e*/ 	.short	(.L_1231 - .L_1230)
	.align		4
.L_1230:
        /*1c30*/ 	.word	index@(_Z25selective_scan_bwd_kernelI32Selective_Scan_bwd_kernel_traitsILi32ELi16ELb1ELb1ELb0ELb0ELb1EN3c104HalfEfEEv12SSMParamsBwd)
        /*1c34*/ 	.word	0x00000000


	//----- nvinfo : EIATTR_MIN_STACK_SIZE
	.align		4
.L_1231:
        /*1c38*/ 	.byte	0x04, 0x12
        /*1c3a*/ 	.short	(.L_1233 - .L_1232)
	.align		4
.L_1232:
        /*1c3c*/ 	.word	index@(_Z25selective_scan_bwd_kernelI32Selective_Scan_bwd_kernel_traitsILi32ELi16ELb1ELb1ELb0ELb1ELb0EN3c104HalfEfEEv12SSMParamsBwd)
        /*1c40*/ 	.word	0x00000000


	//----- nvinfo : EIATTR_MIN_STACK_SIZE
	.align		4
.L_1233:
        /*1c44*/ 	.byte	0x04, 0x12
        /*1c46*/ 	.short	(.L_1235 - .L_1234)
	.align		4
.L_1234:
        /*1c48*/ 	.word	index@(_Z25selective_scan_bwd_kernelI32Selective_Scan_bwd_kernel_traitsILi32ELi16ELb1ELb1ELb0ELb1ELb1EN3c104HalfEfEEv12SSMParamsBwd)
        /*1c4c*/ 	.word	0x00000000


	//----- nvinfo : EIATTR_MIN_STACK_SIZE
	.align		4
.L_1235:
        /*1c50*/ 	.byte	0x04, 0x12
        /*1c52*/ 	.short	(.L_1237 - .L_1236)
	.align		4
.L_1236:
        /*1c54*/ 	.word	index@(_Z25selective_scan_bwd_kernelI32Selective_Scan_bwd_kernel_traitsILi32ELi16ELb1ELb1ELb1ELb0ELb0EN3c104HalfEfEEv12SSMParamsBwd)
        /*1c58*/ 	.word	0x00000000


	//----- nvinfo : EIATTR_MIN_STACK_SIZE
	.align		4
.L_1237:
        /*1c5c*/ 	.byte	0x04, 0x12
        /*1c5e*/ 	.short	(.L_1239 - .L_1238)
	.align		4
.L_1238:
        /*1c60*/ 	.word	index@(_Z25selective_scan_bwd_kernelI32Selective_Scan_bwd_kernel_traitsILi32ELi16ELb1ELb1ELb1ELb0ELb1EN3c104HalfEfEEv12SSMParamsBwd)
        /*1c64*/ 	.word	0x00000000


	//----- nvinfo : EIATTR_MIN_STACK_SIZE
	.align		4
.L_1239:
        /*1c68*/ 	.byte	0x04, 0x12
        /*1c6a*/ 	.short	(.L_1241 - .L_1240)
	.align		4
.L_1240:
        /*1c6c*/ 	.word	index@(_Z25selective_scan_bwd_kernelI32Selective_Scan_bwd_kernel_traitsILi32ELi16ELb1ELb1ELb1ELb1ELb0EN3c104HalfEfEEv12SSMParamsBwd)
        /*1c70*/ 	.word	0x00000000


	//----- nvinfo : EIATTR_MIN_STACK_SIZE
	.align		4
.L_1241:
        /*1c74*/ 	.byte	0x04, 0x12
        /*1c76*/ 	.short	(.L_1243 - .L_1242)
	.align		4
.L_1242:
        /*1c78*/ 	.word	index@(_Z25selective_scan_bwd_kernelI32Selective_Scan_bwd_kernel_traitsILi32ELi16ELb1ELb1ELb1ELb1ELb1EN3c104HalfEfEEv12SSMParamsBwd)
        /*1c7c*/ 	.word	0x00000000


	//----- nvinfo : EIATTR_MIN_STACK_SIZE
	.align		4
.L_1243:
        /*1c80*/ 	.byte	0x04, 0x12
        /*1c82*/ 	.short	(.L_1245 - .L_1244)
	.align		4
.L_1244:
        /*1c84*/ 	.word	index@(_Z25selective_scan_bwd_kernelI32Selective_Scan_bwd_kernel_traitsILi32ELi8ELb0ELb0ELb0ELb0ELb0EN3c104HalfEfEEv12SSMParamsBwd)
        /*1c88*/ 	.word	0x00000000


	//----- nvinfo : EIATTR_MIN_STACK_SIZE
	.align		4
.L_1245:
        /*1c8c*/ 	.byte	0x04, 0x12
        /*1c8e*/ 	.short	(.L_1247 - .L_1246)
	.align		4
.L_1246:
        /*1c90*/ 	.word	index@(_Z25selective_scan_bwd_kernelI32Selective_Scan_bwd_kernel_traitsILi32ELi8ELb0ELb0ELb0ELb0ELb1EN3c104HalfEfEEv12SSMParamsBwd)
        /*1c94*/ 	.word	0x00000000


	//----- nvinfo : EIATTR_MIN_STACK_SIZE
	.align		4
.L_1247:
        /*1c98*/ 	.byte	0x04, 0x12
        /*1c9a*/ 	.short	(.L_1249 - .L_1248)
	.align		4
.L_1248:
        /*1c9c*/ 	.word	index@(_Z25selective_scan_bwd_kernelI32Selective_Scan_bwd_kernel_traitsILi32ELi8ELb0ELb0ELb0ELb1ELb0EN3c104HalfEfEEv12SSMParamsBwd)
        /*1ca0*/ 	.word	0x00000000


	//----- nvinfo : EIATTR_MIN_STACK_SIZE
	.align		4
.L_1249:
        /*1ca4*/ 	.byte	0x04, 0x12
        /*1ca6*/ 	.short	(.L_1251 - .L_1250)
	.align		4
.L_1250:
        /*1ca8*/ 	.word	index@(_Z25selective_scan_bwd_kernelI32Selective_Scan_bwd_kernel_traitsILi32ELi8ELb0ELb0ELb0ELb1ELb1EN3c104HalfEfEEv12SSMParamsBwd)
        /*1cac*/ 	.word	0x00000000


	//----- nvinfo : EIATTR_MIN_STACK_SIZE
	.align		4
.L_1251:
        /*1cb0*/ 	.byte	0x04, 0x12
        /*1cb2*/ 	.short	(.L_1253 - .L_1252)
	.align		4
.L_1252:
        /*1cb4*/ 	.word	index@(_Z25selective_scan_bwd_kernelI32Selective_Scan_bwd_kernel_traitsILi32ELi8ELb0ELb0ELb1ELb0ELb0EN3c104HalfEfEEv12SSMParamsBwd)
        /*1cb8*/ 	.word	0x00000000


	//----- nvinfo : EIATTR_MIN_STACK_SIZE
	.align		4
.L_1253:
        /*1cbc*/ 	.byte	0x04, 0x12
        /*1cbe*/ 	.short	(.L_1255 - .L_1254)
	.align		4
.L_1254:
        /*1cc0*/ 	.word	index@(_Z25selective_scan_bwd_kernelI32Selective_Scan_bwd_kernel_traitsILi32ELi8ELb0ELb0ELb1ELb0ELb1EN3c104HalfEfEEv12SSMParamsBwd)
        /*1cc4*/ 	.word	0x00000000


	//----- nvinfo : EIATTR_MIN_STACK_SIZE
	.align		4
.L_1255:
        /*1cc8*/ 	.byte	0x04, 0x12
        /*1cca*/ 	.short	(.L_1257 - .L_1256)
	.align		4
.L_1256:
        /*1ccc*/ 	.word	index@(_Z25selective_scan_bwd_kernelI32Selective_Scan_bwd_kernel_traitsILi32ELi8ELb0ELb0ELb1ELb1ELb0EN3c104HalfEfEEv12SSMParamsBwd)
        /*1cd0*/ 	.word	0x00000000


	//----- nvinfo : EIATTR_MIN_STACK_SIZE
	.align		4
.L_1257:
        /*1cd4*/ 	.byte	0x04, 0x12
        /*1cd6*/ 	.short	(.L_1259 - .L_1258)
	.align		4
.L_1258:
        /*1cd8*/ 	.word	index@(_Z25selective_scan_bwd_kernelI32Selective_Scan_bwd_kernel_traitsILi32ELi8ELb0ELb0ELb1ELb1ELb1EN3c104HalfEfEEv12SSMParamsBwd)
        /*1cdc*/ 	.word	0x00000000


	//----- nvinfo : EIATTR_MIN_STACK_SIZE
	.align		4
.L_1259:
        /*1ce0*/ 	.byte	0x04, 0x12
        /*1ce2*/ 	.short	(.L_1261 - .L_1260)
	.align		4
.L_1260:
        /*1ce4*/ 	.word	index@(_Z25selective_scan_bwd_kernelI32Selective_Scan_bwd_kernel_traitsILi32ELi8ELb0ELb1ELb0ELb0ELb0EN3c104HalfEfEEv12SSMParamsBwd)
        /*1ce8*/ 	.word	0x00000000


	//----- nvinfo : EIATTR_MIN_STACK_SIZE
	.align		4
.L_1261:
        /*1cec*/ 	.byte	0x04, 0x12
        /*1cee*/ 	.short	(.L_1263 - .L_1262)
	.align		4
.L_1262:
        /*1cf0*/ 	.word	index@(_Z25selective_scan_bwd_kernelI32Selective_Scan_bwd_kernel_traitsILi32ELi8ELb0ELb1ELb0ELb0ELb1EN3c104HalfEfEEv12SSMParamsBwd)
        /*1cf4*/ 	.word	0x00000000


	//----- nvinfo : EIATTR_MIN_STACK_SIZE
	.align		4
.L_1263:
        /*1cf8*/ 	.byte	0x04, 0x12
        /*1cfa*/ 	.short	(.L_1265 - .L_1264)
	.align		4
.L_1264:
        /*1cfc*/ 	.word	index@(_Z25selective_scan_bwd_kernelI32Selective_Scan_bwd_kernel_traitsILi32ELi8ELb0ELb1ELb0ELb1ELb0EN3c104HalfEfEEv12SSMParamsBwd)
        /*1d00*/ 	.word	0x00000000


	//----- nvinfo : EIATTR_MIN_STACK_SIZE
	.align		4
.L_1265:
        /*1d04*/ 	.byte	0x04, 0x12
        /*1d06*/ 	.short	(.L_1267 - .L_1266)
	.align		4
.L_1266:
        /*1d08*/ 	.word	index@(_Z25selective_scan_bwd_kernelI32Selective_Scan_bwd_kernel_traitsILi32ELi8ELb0ELb1ELb0ELb1ELb1EN3c104HalfEfEEv12SSMParamsBwd)
        /*1d0c*/ 	.word	0x00000000


	//----- nvinfo : EIATTR_MIN_STACK_SIZE
	.align		4
.L_1267:
        /*1d10*/ 	.byte	0x04, 0x12
        /*1d12*/ 	.short	(.L_1269 - .L_1268)
	.align		4
.L_1268:
        /*1d14*/ 	.word	index@(_Z25selective_scan_bwd_kernelI32Selective_Scan_bwd_kernel_traitsILi32ELi8ELb0ELb1ELb1ELb0ELb0EN3c104HalfEfEEv12SSMParamsBwd)
        /*1d18*/ 	.word	0x00000000


	//----- nvinfo : EIATTR_MIN_STACK_SIZE
	.align		4
.L_1269:
        /*1d1c*/ 	.byte	0x04, 0x12
        /*1d1e*/ 	.short	(.L_1271 - .L_1270)
	.align		4
.L_1270:
        /*1d20*/ 	.word	index@(_Z25selective_scan_bwd_kernelI32Selective_Scan_bwd_kernel_traitsILi32ELi8ELb0ELb1ELb1ELb0ELb1EN3c104HalfEfEEv12SSMParamsBwd)
        /*1d24*/ 	.word	0x00000000


	//----- nvinfo : EIATTR_MIN_STACK_SIZE
	.align		4
.L_1271:
        /*1d28*/ 	.byte	0x04, 0x12
        /*1d2a*/ 	.short	(.L_1273 - .L_1272)
	.align		4
.L_1272:
        /*1d2c*/ 	.word	index@(_Z25selective_scan_bwd_kernelI32Selective_Scan_bwd_kernel_traitsILi32ELi8ELb0ELb1ELb1ELb1ELb0EN3c104HalfEfEEv12SSMParamsBwd)
        /*1d30*/ 	.word	0x00000000


	//----- nvinfo : EIATTR_MIN_STACK_SIZE
	.align		4
.L_1273:
        /*1d34*/ 	.byte	0x04, 0x12
        /*1d36*/ 	.short	(.L_1275 - .L_1274)
	.align		4
.L_1274:
        /*1d38*/ 	.word	index@(_Z25selective_scan_bwd_kernelI32Selective_Scan_bwd_kernel_traitsILi32ELi8ELb0ELb1ELb1ELb1ELb1EN3c104HalfEfEEv12SSMParamsBwd)
        /*1d3c*/ 	.word	0x00000000


	//----- nvinfo : EIATTR_MIN_STACK_SIZE
	.align		4
.L_1275:
        /*1d40*/ 	.byte	0x04, 0x12
        /*1d42*/ 	.short	(.L_1277 - .L_1276)
	.align		4
.L_1276:
        /*1d44*/ 	.word	index@(_Z25selective_scan_bwd_kernelI32Selective_Scan_bwd_kernel_traitsILi32ELi8ELb1ELb0ELb0ELb0ELb0EN3c104HalfEfEEv12SSMParamsBwd)
        /*1d48*/ 	.word	0x00000000


	//----- nvinfo : EIATTR_MIN_STACK_SIZE
	.align		4
.L_1277:
        /*1d4c*/ 	.byte	0x04, 0x12
        /*1d4e*/ 	.short	(.L_1279 - .L_1278)
	.align		4
.L_1278:
        /*1d50*/ 	.word	index@(_Z25selective_scan_bwd_kernelI32Selective_Scan_bwd_kernel_traitsILi32ELi8ELb1ELb0ELb0ELb0ELb1EN3c104HalfEfEEv12SSMParamsBwd)
        /*1d54*/ 	.word	0x00000000


	//----- nvinfo : EIATTR_MIN_STACK_SIZE
	.align		4
.L_1279:
        /*1d58*/ 	.byte	0x04, 0x12
        /*1d5a*/ 	.short	(.L_1281 - .L_1280)
	.align		4
.L_1280:
        /*1d5c*/ 	.word	index@(_Z25selective_scan_bwd_kernelI32Selective_Scan_bwd_kernel_traitsILi32ELi8ELb1ELb0ELb0ELb1ELb0EN3c104HalfEfEEv12SSMParamsBwd)
        /*1d60*/ 	.word	0x00000000


	//----- nvinfo : EIATTR_MIN_STACK_SIZE
	.align		4
.L_1281:
        /*1d64*/ 	.byte	0x04, 0x12
        /*1d66*/ 	.short	(.L_1283 - .L_1282)
	.align		4
.L_1282:
        /*1d68*/ 	.word	index@(_Z25selective_scan_bwd_kernelI32Selective_Scan_bwd_kernel_traitsILi32ELi8ELb1ELb0ELb0ELb1ELb1EN3c104HalfEfEEv12SSMParamsBwd)
        /*1d6c*/ 	.word	0x00000000


	//----- nvinfo : EIATTR_MIN_STACK_SIZE
	.align		4
.L_1283:
        /*1d70*/ 	.byte	0x04, 0x12
        /*1d72*/ 	.short	(.L_1285 - .L_1284)
	.align		4
.L_1284:
        /*1d74*/ 	.word	index@(_Z25selective_scan_bwd_kernelI32Selective_Scan_bwd_kernel_traitsILi32ELi8ELb1ELb0ELb1ELb0ELb0EN3c104HalfEfEEv12SSMParamsBwd)
        /*1d78*/ 	.word	0x00000000


	//----- nvinfo : EIATTR_MIN_STACK_SIZE
	.align		4
.L_1285:
        /*1d7c*/ 	.byte	0x04, 0x12
        /*1d7e*/ 	.short	(.L_1287 - .L_1286)
	.align		4
.L_1286:
        /*1d80*/ 	.word	index@(_Z25selective_scan_bwd_kernelI32Selective_Scan_bwd_kernel_traitsILi32ELi8ELb1ELb0ELb1ELb0ELb1EN3c104HalfEfEEv12SSMParamsBwd)
        /*1d84*/ 	.word	0x00000000


	//----- nvinfo : EIATTR_MIN_STACK_SIZE
	.align		4
.L_1287:
        /*1d88*/ 	.byte	0x04, 0x12
        /*1d8a*/ 	.short	(.L_1289 - .L_1288)
	.align		4
.L_1288:
        /*1d8c*/ 	.word	index@(_Z25selective_scan_bwd_kernelI32Selective_Scan_bwd_kernel_traitsILi32ELi8ELb1ELb0ELb1ELb1ELb0EN3c104HalfEfEEv12SSMParamsBwd)
        /*1d90*/ 	.word	0x00000000


	//----- nvinfo : EIATTR_MIN_STACK_SIZE
	.align		4
.L_1289:
        /*1d94*/ 	.byte	0x04, 0x12
        /*1d96*/ 	.short	(.L_1291 - .L_1290)
	.align		4
.L_1290:
        /*1d98*/ 	.word	index@(_Z25selective_scan_bwd_kernelI32Selective_Scan_bwd_kernel_traitsILi32ELi8ELb1ELb0ELb1ELb1ELb1EN3c104HalfEfEEv12SSMParamsBwd)
        /*1d9c*/ 	.word	0x00000000


	//----- nvinfo : EIATTR_MIN_STACK_SIZE
	.align		4
.L_1291:
        /*1da0*/ 	.byte	0x04, 0x12
        /*1da2*/ 	.short	(.L_1293 - .L_1292)
	.align		4
.L_1292:
        /*1da4*/ 	.word	index@(_Z25selective_scan_bwd_kernelI32Selective_Scan_bwd_kernel_traitsILi32ELi8ELb1ELb1ELb0ELb0ELb0EN3c104HalfEfEEv12SSMParamsBwd)
        /*1da8*/ 	.word	0x00000000


	//----- nvinfo : EIATTR_MIN_STACK_SIZE
	.align		4
.L_1293:
        /*1dac*/ 	.byte	0x04, 0x12
        /*1dae*/ 	.short	(.L_1295 - .L_1294)
	.align		4
.L_1294:
        /*1db0*/ 	.word	index@(_Z25selective_scan_bwd_kernelI32Selective_Scan_bwd_kernel_traitsILi32ELi8ELb1ELb1ELb0ELb0ELb1EN3c104HalfEfEEv12SSMParamsBwd)
        /*1db4*/ 	.word	0x00000000


	//----- nvinfo : EIATTR_MIN_STACK_SIZE
	.align		4
.L_1295:
        /*1db8*/ 	.byte	0x04, 0x12
        /*1dba*/ 	.short	(.L_1297 - .L_1296)
	.align		4
.L_1296:
        /*1dbc*/ 	.word	index@(_Z25selective_scan_bwd_kernelI32Selective_Scan_bwd_kernel_traitsILi32ELi8ELb1ELb1ELb0ELb1ELb0EN3c104HalfEfEEv12SSMParamsBwd)
        /*1dc0*/ 	.word	0x00000000


	//----- nvinfo : EIATTR_MIN_STACK_SIZE
	.align		4
.L_1297:
        /*1dc4*/ 	.byte	0x04, 0x12
        /*1dc6*/ 	.short	(.L_1299 - .L_1298)
	.align		4
.L_1298:
        /*1dc8*/ 	.word	index@(_Z25selective_scan_bwd_kernelI32Selective_Scan_bwd_kernel_traitsILi32ELi8ELb1ELb1ELb0ELb1ELb1EN3c104HalfEfEEv12SSMParamsBwd)
        /*1dcc*/ 	.word	0x00000000


	//----- nvinfo : EIATTR_MIN_STACK_SIZE
	.align		4
.L_1299:
        /*1dd0*/ 	.byte	0x04, 0x12
        /*1dd2*/ 	.short	(.L_1301 - .L_1300)
	.align		4
.L_1300:
        /*1dd4*/ 	.word	index@(_Z25selective_scan_bwd_kernelI32Selective_Scan_bwd_kernel_traitsILi32ELi8ELb1ELb1ELb1ELb0ELb0EN3c104HalfEfEEv12SSMParamsBwd)
        /*1dd8*/ 	.word	0x00000000


	//----- nvinfo : EIATTR_MIN_STACK_SIZE
	.align		4
.L_1301:
        /*1ddc*/ 	.byte	0x04, 0x12
        /*1dde*/ 	.short	(.L_1303 - .L_1302)
	.align		4
.L_1302:
        /*1de0*/ 	.word	index@(_Z25selective_scan_bwd_kernelI32Selective_Scan_bwd_kernel_traitsILi32ELi8ELb1ELb1ELb1ELb0ELb1EN3c104HalfEfEEv12SSMParamsBwd)
        /*1de4*/ 	.word	0x00000000


	//----- nvinfo : EIATTR_MIN_STACK_SIZE
	.align		4
.L_1303:
        /*1de8*/ 	.byte	0x04, 0x12
        /*1dea*/ 	.short	(.L_1305 - .L_1304)
	.align		4
.L_1304:
        /*1dec*/ 	.word	index@(_Z25selective_scan_bwd_kernelI32Selective_Scan_bwd_kernel_traitsILi32ELi8ELb1ELb1ELb1ELb1ELb0EN3c104HalfEfEEv12SSMParamsBwd)
        /*1df0*/ 	.word	0x00000000


	//----- nvinfo : EIATTR_MIN_STACK_SIZE
	.align		4
.L_1305:
        /*1df4*/ 	.byte	0x04, 0x12
        /*1df6*/ 	.short	(.L_1307 - .L_1306)
	.align		4
.L_1306:
        /*1df8*/ 	.word	index@(_Z25selective_scan_bwd_kernelI32Selective_Scan_bwd_kernel_traitsILi32ELi8ELb1ELb1ELb1ELb1ELb1EN3c104HalfEfEEv12SSMParamsBwd)
        /*1dfc*/ 	.word	0x00000000


	//----- nvinfo : EIATTR_MIN_STACK_SIZE
	.align		4
.L_1307:
        /*1e00*/ 	.byte	0x04, 0x12
        /*1e02*/ 	.short	(.L_1309 - .L_1308)
	.align		4
.L_1308:
        /*1e04*/ 	.word	index@(_Z25selective_scan_bwd_kernelI32Selective_Scan_bwd_kernel_traitsILi32ELi4ELb0ELb0ELb0ELb0ELb0EN3c104HalfEfEEv12SSMParamsBwd)
        /*1e08*/ 	.word	0x00000000


	//----- nvinfo : EIATTR_MIN_STACK_SIZE
	.align		4
.L_1309:
        /*1e0c*/ 	.byte	0x04, 0x12
        /*1e0e*/ 	.short	(.L_1311 - .L_1310)
	.align		4
.L_1310:
        /*1e10*/ 	.word	index@(_Z25selective_scan_bwd_kernelI32Selective_Scan_bwd_kernel_traitsILi32ELi4ELb0ELb0ELb0ELb0ELb1EN3c104HalfEfEEv12SSMParamsBwd)
        /*1e14*/ 	.word	0x00000000


	//----- nvinfo : EIATTR_MIN_STACK_SIZE
	.align		4
.L_1311:
        /*1e18*/ 	.byte	0x04, 0x12
        /*1e1a*/ 	.short	(.L_1313 - .L_1312)
	.align		4
.L_1312:
        /*1e1c*/ 	.word	index@(_Z25selective_scan_bwd_kernelI32Selective_Scan_bwd_kernel_traitsILi32ELi4ELb0ELb0ELb0ELb1ELb0EN3c104HalfEfEEv12SSMParamsBwd)
        /*1e20*/ 	.word	0x00000000


	//----- nvinfo : EIATTR_MIN_STACK_SIZE
	.align		4
.L_1313:
        /*1e24*/ 	.byte	0x04, 0x12
        /*1e26*/ 	.short	(.L_1315 - .L_1314)
	.align		4
.L_1314:
        /*1e28*/ 	.word	index@(_Z25selective_scan_bwd_kernelI32Selective_Scan_bwd_kernel_traitsILi32ELi4ELb0ELb0ELb0ELb1ELb1EN3c104HalfEfEEv12SSMParamsBwd)
        /*1e2c*/ 	.word	0x00000000


	//----- nvinfo : EIATTR_MIN_STACK_SIZE
	.align		4
.L_1315:
        /*1e30*/ 	.byte	0x04, 0x12
        /*1e32*/ 	.short	(.L_1317 - .L_1316)
	.align		4
.L_1316:
        /*1e34*/ 	.word	index@(_Z25selective_scan_bwd_kernelI32Selective_Scan_bwd_kernel_traitsILi32ELi4ELb0ELb0ELb1ELb0ELb0EN3c104HalfEfEEv12SSMParamsBwd)
        /*1e38*/ 	.word	0x00000000


	//----- nvinfo : EIATTR_MIN_STACK_SIZE
	.align		4
.L_1317:
        /*1e3c*/ 	.byte	0x04, 0x12
        /*1e3e*/ 	.short	(.L_1319 - .L_1318)
	.align		4
.L_1318:
        /*1e40*/ 	.word	index@(_Z25selective_scan_bwd_kernelI32Selective_Scan_bwd_kernel_traitsILi32ELi4ELb0ELb0ELb1ELb0ELb1EN3c104HalfEfEEv12SSMParamsBwd)
        /*1e44*/ 	.word	0x00000000


	//----- nvinfo : EIATTR_MIN_STACK_SIZE
	.align		4
.L_1319:
        /*1e48*/ 	.byte	0x04, 0x12
        /*1e4a*/ 	.short	(.L_1321 - .L_1320)
	.align		4
.L_1320:
        /*1e4c*/ 	.word	index@(_Z25selective_scan_bwd_kernelI32Selective_Scan_bwd_kernel_traitsILi32ELi4ELb0ELb0ELb1ELb1ELb0EN3c104HalfEfEEv12SSMParamsBwd)
        /*1e50*/ 	.word	0x00000000


	//----- nvinfo : EIATTR_MIN_STACK_SIZE
	.align		4
.L_1321:
        /*1e54*/ 	.byte	0x04, 0x12
        /*1e56*/ 	.short	(.L_1323 - .L_1322)
	.align		4
.L_1322:
        /*1e58*/ 	.word	index@(_Z25selective_scan_bwd_kernelI32Selective_Scan_bwd_kernel_traitsILi32ELi4ELb0ELb0ELb1ELb1ELb1EN3c104HalfEfEEv12SSMParamsBwd)
        /*1e5c*/ 	.word	0x00000000


	//----- nvinfo : EIATTR_MIN_STACK_SIZE
	.align		4
.L_1323:
        /*1e60*/ 	.byte	0x04, 0x12
        /*1e62*/ 	.short	(.L_1325 - .L_1324)
	.align		4
.L_1324:
        /*1e64*/ 	.word	index@(_Z25selective_scan_bwd_kernelI32Selective_Scan_bwd_kernel_traitsILi32ELi4ELb0ELb1ELb0ELb0ELb0EN3c104HalfEfEEv12SSMParamsBwd)
        /*1e68*/ 	.word	0x00000000


	//----- nvinfo : EIATTR_MIN_STACK_SIZE
	.align		4
.L_1325:
        /*1e6c*/ 	.byte	0x04, 0x12
        /*1e6e*/ 	.short	(.L_1327 - .L_1326)
	.align		4
.L_1326:
        /*1e70*/ 	.word	index@(_Z25selective_scan_bwd_kernelI32Selective_Scan_bwd_kernel_traitsILi32ELi4ELb0ELb1ELb0ELb0ELb1EN3c104HalfEfEEv12SSMParamsBwd)
        /*1e74*/ 	.word	0x00000000


	//----- nvinfo : EIATTR_MIN_STACK_SIZE
	.align		4
.L_1327:
        /*1e78*/ 	.byte	0x04, 0x12
        /*1e7a*/ 	.short	(.L_1329 - .L_1328)
	.align		4
.L_1328:
        /*1e7c*/ 	.word	index@(_Z25selective_scan_bwd_kernelI32Selective_Scan_bwd_kernel_traitsILi32ELi4ELb0ELb1ELb0ELb1ELb0EN3c104HalfEfEEv12SSMParamsBwd)
        /*1e80*/ 	.word	0x00000000


	//----- nvinfo : EIATTR_MIN_STACK_SIZE
	.align		4
.L_1329:
        /*1e84*/ 	.byte	0x04, 0x12
        /*1e86*/ 	.short	(.L_1331 - .L_1330)
	.align		4
.L_1330:
        /*1e88*/ 	.word	index@(_Z25selective_scan_bwd_kernelI32Selective_Scan_bwd_kernel_traitsILi32ELi4ELb0ELb1ELb0ELb1ELb1EN3c104HalfEfEEv12SSMParamsBwd)
        /*1e8c*/ 	.word	0x00000000


	//----- nvinfo : EIATTR_MIN_STACK_SIZE
	.align		4
.L_1331:
        /*1e90*/ 	.byte	0x04, 0x12
        /*1e92*/ 	.short	(.L_1333 - .L_1332)
	.align		4
.L_1332:
        /*1e94*/ 	.word	index@(_Z25selective_scan_bwd_kernelI32Selective_Scan_bwd_kernel_traitsILi32ELi4ELb0ELb1ELb1ELb0ELb0EN3c104HalfEfEEv12SSMParamsBwd)
        /*1e98*/ 	.word	0x00000000


	//----- nvinfo : EIATTR_MIN_STACK_SIZE
	.align		4
.L_1333:
        /*1e9c*/ 	.byte	0x04, 0x12
        /*1e9e*/ 	.short	(.L_1335 - .L_1334)
	.align		4
.L_1334:
        /*1ea0*/ 	.word	index@(_Z25selective_scan_bwd_kernelI32Selective_Scan_bwd_kernel_traitsILi32ELi4ELb0ELb1ELb1ELb0ELb1EN3c104HalfEfEEv12SSMParamsBwd)
        /*1ea4*/ 	.word	0x00000000


	//----- nvinfo : EIATTR_MIN_STACK_SIZE
	.align		4
.L_1335:
        /*1ea8*/ 	.byte	0x04, 0x12
        /*1eaa*/ 	.short	(.L_1337 - .L_1336)
	.align		4
.L_1336:
        /*1eac*/ 	.word	index@(_Z25selective_scan_bwd_kernelI32Selective_Scan_bwd_kernel_traitsILi32ELi4ELb0ELb1ELb1ELb1ELb0EN3c104HalfEfEEv12SSMParamsBwd)
        /*1eb0*/ 	.word	0x00000000


	//----- nvinfo : EIATTR_MIN_STACK_SIZE
	.align		4
.L_1337:
        /*1eb4*/ 	.byte	0x04, 0x12
        /*1eb6*/ 	.short	(.L_1339 - .L_1338)
	.align		4
.L_1338:
        /*1eb8*/ 	.word	index@(_Z25selective_scan_bwd_kernelI32Selective_Scan_bwd_kernel_traitsILi32ELi4ELb0ELb1ELb1ELb1ELb1EN3c104HalfEfEEv12SSMParamsBwd)
        /*1ebc*/ 	.word	0x00000000


	//----- nvinfo : EIATTR_MIN_STACK_SIZE
	.align		4
.L_1339:
        /*1ec0*/ 	.byte	0x04, 0x12
        /*1ec2*/ 	.short	(.L_1341 - .L_1340)
	.align		4
.L_1340:
        /*1ec4*/ 	.word	index@(_Z25selective_scan_bwd_kernelI32Selective_Scan_bwd_kernel_traitsILi32ELi4ELb1ELb0ELb0ELb0ELb0EN3c104HalfEfEEv12SSMParamsBwd)
        /*1ec8*/ 	.word	0x00000000


	//----- nvinfo : EIATTR_MIN_STACK_SIZE
	.align		4
.L_1341:
        /*1ecc*/ 	.byte	0x04, 0x12
        /*1ece*/ 	.short	(.L_1343 - .L_1342)
	.align		4
.L_1342:
        /*1ed0*/ 	.word	index@(_Z25selective_scan_bwd_kernelI32Selective_Scan_bwd_kernel_traitsILi32ELi4ELb1ELb0ELb0ELb0ELb1EN3c104HalfEfEEv12SSMParamsBwd)
        /*1ed4*/ 	.word	0x00000000


	//----- nvinfo : EIATTR_MIN_STACK_SIZE
	.align		4
.L_1343:
        /*1ed8*/ 	.byte	0x04, 0x12
        /*1eda*/ 	.short	(.L_1345 - .L_1344)
	.align		4
.L_1344:
        /*1edc*/ 	.word	index@(_Z25selective_scan_bwd_kernelI32Selective_Scan_bwd_kernel_traitsILi32ELi4ELb1ELb0ELb0ELb1ELb0EN3c104HalfEfEEv12SSMParamsBwd)
        /*1ee0*/ 	.word	0x00000000


	//----- nvinfo : EIATTR_MIN_STACK_SIZE
	.align		4
.L_1345:
        /*1ee4*/ 	.byte	0x04, 0x12
        /*1ee6*/ 	.short	(.L_1347 - .L_1346)
	.align		4
.L_1346:
        /*1ee8*/ 	.word	index@(_Z25selective_scan_bwd_kernelI32Selective_Scan_bwd_kernel_traitsILi32ELi4ELb1ELb0ELb0ELb1ELb1EN3c104HalfEfEEv12SSMParamsBwd)
        /*1eec*/ 	.word	0x00000000


	//----- nvinfo : EIATTR_MIN_STACK_SIZE
	.align		4
.L_1347:
        /*1ef0*/ 	.byte	0x04, 0x12
        /*1ef2*/ 	.short	(.L_1349 - .L_1348)
	.align		4
.L_1348:
        /*1ef4*/ 	.word	index@(_Z25selective_scan_bwd_kernelI32Selective_Scan_bwd_kernel_traitsILi32ELi4ELb1ELb0ELb1ELb0ELb0EN3c104HalfEfEEv12SSMParamsBwd)
        /*1ef8*/ 	.word	0x00000000


	//----- nvinfo : EIATTR_MIN_STACK_SIZE
	.align		4
.L_1349:
        /*1efc*/ 	.byte	0x04, 0x12
        /*1efe*/ 	.short	(.L_1351 - .L_1350)
	.align		4
.L_1350:
        /*1f00*/ 	.word	index@(_Z25selective_scan_bwd_kernelI32Selective_Scan_bwd_kernel_traitsILi32ELi4ELb1ELb0ELb1ELb0ELb1EN3c104HalfEfEEv12SSMParamsBwd)
        /*1f04*/ 	.word	0x00000000


	//----- nvinfo : EIATTR_MIN_STACK_SIZE
	.align		4
.L_1351:
        /*1f08*/ 	.byte	0x04, 0x12
        /*1f0a*/ 	.short	(.L_1353 - .L_1352)
	.align		4
.L_1352:
        /*1f0c*/ 	.word	index@(_Z25selective_scan_bwd_kernelI32Selective_Scan_bwd_kernel_traitsILi32ELi4ELb1ELb0ELb1ELb1ELb0EN3c104HalfEfEEv12SSMParamsBwd)
        /*1f10*/ 	.word	0x00000000


	//----- nvinfo : EIATTR_MIN_STACK_SIZE
	.align		4
.L_1353:
        /*1f14*/ 	.byte	0x04, 0x12
        /*1f16*/ 	.short	(.L_1355 - .L_1354)
	.align		4
.L_1354:
        /*1f18*/ 	.word	index@(_Z25selective_scan_bwd_kernelI32Selective_Scan_bwd_kernel_traitsILi32ELi4ELb1ELb0ELb1ELb1ELb1EN3c104HalfEfEEv12SSMParamsBwd)
        /*1f1c*/ 	.word	0x00000000


	//----- nvinfo : EIATTR_MIN_STACK_SIZE
	.align		4
.L_1355:
        /*1f20*/ 	.byte	0x04, 0x12
        /*1f22*/ 	.short	(.L_1357 - .L_1356)
	.align		4
.L_1356:
        /*1f24*/ 	.word	index@(_Z25selective_scan_bwd_kernelI32Selective_Scan_bwd_kernel_traitsILi32ELi4ELb1ELb1ELb0ELb0ELb0EN3c104HalfEfEEv12SSMParamsBwd)
        /*1f28*/ 	.word	0x00000000


	//----- nvinfo : EIATTR_MIN_STACK_SIZE
	.align		4
.L_1357:
        /*1f2c*/ 	.byte	0x04, 0x12
        /*1f2e*/ 	.short	(.L_1359 - .L_1358)
	.align		4
.L_1358:
        /*1f30*/ 	.word	index@(_Z25selective_scan_bwd_kernelI32Selective_Scan_bwd_kernel_traitsILi32ELi4ELb1ELb1ELb0ELb0ELb1EN3c104HalfEfEEv12SSMParamsBwd)
        /*1f34*/ 	.word	0x00000000


	//----- nvinfo : EIATTR_MIN_STACK_SIZE
	.align		4
.L_1359:
        /*1f38*/ 	.byte	0x04, 0x12
        /*1f3a*/ 	.short	(.L_1361 - .L_1360)
	.align		4
.L_1360:
        /*1f3c*/ 	.word	index@(_Z25selective_scan_bwd_kernelI32Selective_Scan_bwd_kernel_traitsILi32ELi4ELb1ELb1ELb0ELb1ELb0EN3c104HalfEfEEv12SSMParamsBwd)
        /*1f40*/ 	.word	0x00000000


	//----- nvinfo : EIATTR_MIN_STACK_SIZE
	.align		4
.L_1361:
        /*1f44*/ 	.byte	0x04, 0x12
        /*1f46*/ 	.short	(.L_1363 - .L_1362)
	.align		4
.L_1362:
        /*1f48*/ 	.word	index@(_Z25selective_scan_bwd_kernelI32Selective_Scan_bwd_kernel_traitsILi32ELi4ELb1ELb1ELb0ELb1ELb1EN3c104HalfEfEEv12SSMParamsBwd)
        /*1f4c*/ 	.word	0x00000000


	//----- nvinfo : EIATTR_MIN_STACK_SIZE
	.align		4
.L_1363:
        /*1f50*/ 	.byte	0x04, 0x12
        /*1f52*/ 	.short	(.L_1365 - .L_1364)
	.align		4
.L_1364:
        /*1f54*/ 	.word	index@(_Z25selective_scan_bwd_kernelI32Selective_Scan_bwd_kernel_traitsILi32ELi4ELb1ELb1ELb1ELb0ELb0EN3c104HalfEfEEv12SSMParamsBwd)
        /*1f58*/ 	.word	0x00000000


	//----- nvinfo : EIATTR_MIN_STACK_SIZE
	.align		4
.L_1365:
        /*1f5c*/ 	.byte	0x04, 0x12
        /*1f5e*/ 	.short	(.L_1367 - .L_1366)
	.align		4
.L_1366:
        /*1f60*/ 	.word	index@(_Z25selective_scan_bwd_kernelI32Selective_Scan_bwd_kernel_traitsILi32ELi4ELb1ELb1ELb1ELb0ELb1EN3c104HalfEfEEv12SSMParamsBwd)
        /*1f64*/ 	.word	0x00000000


	//----- nvinfo : EIATTR_MIN_STACK_SIZE
	.align		4
.L_1367:
        /*1f68*/ 	.byte	0x04, 0x12
        /*1f6a*/ 	.short	(.L_1369 - .L_1368)
	.align		4
.L_1368:
        /*1f6c*/ 	.word	index@(_Z25selective_scan_bwd_kernelI32Selective_Scan_bwd_kernel_traitsILi32ELi4ELb1ELb1ELb1ELb1ELb0EN3c104HalfEfEEv12SSMParamsBwd)
        /*1f70*/ 	.word	0x00000000


	//----- nvinfo : EIATTR_MIN_STACK_SIZE
	.align		4
.L_1369:
        /*1f74*/ 	.byte	0x04, 0x12
        /*1f76*/ 	.short	(.L_1371 - .L_1370)
	.align		4
.L_1370:
        /*1f78*/ 	.word	index@(_Z25selective_scan_bwd_kernelI32Selective_Scan_bwd_kernel_traitsILi32ELi4ELb1ELb1ELb1ELb1ELb1EN3c104HalfEfEEv12SSMParamsBwd)
        /*1f7c*/ 	.word	0x00000000
.L_1371:


//--------------------- .nv.info._Z25selective_scan_bwd_kernelI32Selective_Scan_bwd_kernel_traitsILi128ELi16ELb0ELb0ELb0ELb0ELb0EN3c104HalfEfEEv12SSMParamsBwd --------------------------
	.section	.nv.info._Z25selective_scan_bwd_kernelI32Selective_Scan_bwd_kernel_traitsILi128ELi16ELb0ELb0ELb0ELb0ELb0EN3c104HalfEfEEv12SSMParamsBwd,"",@"SHT_CUDA_INFO"
	.sectionflags	@""
	.align	4


	//----- nvinfo : EIATTR_CUDA_API_VERSION
	.align		4
        /*0000*/ 	.byte	0x04, 0x37
        /*0002*/ 	.short	(.L_1373 - .L_1372)
.L_1372:
        /*0004*/ 	.word	0x00000082


	//----- nvinfo : EIATTR_SW2861232_WAR
	.align		4
.L_1373:
        /*0008*/ 	.byte	0x01, 0x35
	.zero		2


	//----- nvinfo : EIATTR_PARAM_CBANK
	.align		4
        /*000c*/ 	.byte	0x04, 0x0a
        /*000e*/ 	.short	(.L_1375 - .L_1374)
	.align		4
.L_1374:
        /*0010*/ 	.word	index@(.nv.constant0._Z25selective_scan_bwd_kernelI32Selective_Scan_bwd_kernel_traitsILi128ELi16ELb0ELb0ELb0ELb0ELb0EN3c104HalfEfEEv12SSMParamsBwd)
        /*0014*/ 	.short	0x0160
        /*0016*/ 	.short	0x01f0


	//----- nvinfo : EIATTR_CBANK_PARAM_SIZE
	.align		4
.L_1375:
        /*0018*/ 	.byte	0x03, 0x19
        /*001a*/ 	.short	0x01f0


	//----- nvinfo : EIATTR_KPARAM_INFO
	.align		4
        /*001c*/ 	.byte	0x04, 0x17
        /*001e*/ 	.short	(.L_1377 - .L_1376)
.L_1376:
        /*0020*/ 	.word	0x00000000
        /*0024*/ 	.short	0x0000
        /*0026*/ 	.short	0x0000
        /*0028*/ 	.byte	0x00, 0xf0, 0xc1, 0x07


	//----- nvinfo : EIATTR_MAXREG_COUNT
	.align		4
.L_1377:
        /*002c*/ 	.byte	0x03, 0x1b
        /*002e*/ 	.short	0x00a8


	//----- nvinfo : EIATTR_NUM_BARRIERS
	.align		4
        /*0030*/ 	.byte	0x02, 0x4c
        /*0032*/ 	.byte	0x01
	.zero		1


	//----- nvinfo : EIATTR_MERCURY_ISA_VERSION
	.align		4
        /*0034*/ 	.byte	0x03, 0x5f
        /*0036*/ 	.short	0x0000


	//----- nvinfo : EIATTR_COOP_GROUP_MASK_REGIDS
	.align		4
        /*0038*/ 	.byte	0x04, 0x29
        /*003a*/ 	.short	(.L_1379 - .L_1378)


	//   ....[0]....
.L_1378:
        /*003c*/ 	.word	0xffffffff


	//   ....[1]....
        /*0040*/ 	.word	0xffffffff


	//   ....[2]....
        /*0044*/ 	.word	0xffffffff


	//   ....[3]....
        /*0048*/ 	.word	0xffffffff


	//   ....[4]....
        /*004c*/ 	.word	0xffffffff


	//   ....[5]....
        /*0050*/ 	.word	0xffffffff


	//   ....[6]....
        /*0054*/ 	.word	0xffffffff


	//   ....[7]....
        /*0058*/ 	.word	0xffffffff


	//   ....[8]....
        /*005c*/ 	.word	0xffffffff


	//   ....[9]....
        /*0060*/ 	.word	0xffffffff


	//   ....[10]....
        /*0064*/ 	.word	0xffffffff


	//   ....[11]....
        /*0068*/ 	.word	0xffffffff


	//   ....[12]....
        /*006c*/ 	.word	0xffffffff


	//   ....[13]....
        /*0070*/ 	.word	0xffffffff


	//   ....[14]....
        /*0074*/ 	.word	0xffffffff


	//   ....[15]....
        /*0078*/ 	.word	0xffffffff


	//   ....[16]....
        /*007c*/ 	.word	0xffffffff


	//   ....[17]....
        /*0080*/ 	.word	0xffffffff


	//   ....[18]....
        /*0084*/ 	.word	0xffffffff


	//   ....[19]....
        /*0088*/ 	.word	0xffffffff


	//   ....[20]....
        /*008c*/ 	.word	0xffffffff


	//   ....[21]....
        /*0090*/ 	.word	0xffffffff


	//   ....[22]....
        /*0094*/ 	.word	0xffffffff


	//   ....[23]....
        /*0098*/ 	.word	0xffffffff


	//   ....[24]....
        /*009c*/ 	.word	0xffffffff


	//   ....[25]....
        /*00a0*/ 	.word	0xffffffff


	//   ....[26]....
        /*00a4*/ 	.word	0xffffffff


	//   ....[27]....
        /*00a8*/ 	.word	0xffffffff


	//   ....[28]....
        /*00ac*/ 	.word	0xffffffff


	//   ....[29]....
        /*00b0*/ 	.word	0xffffffff


	//   ....[30]....
        /*00b4*/ 	.word	0xffffffff


	//   ....[31]....
        /*00b8*/ 	.word	0xffffffff


	//   ....[32]....
        /*00bc*/ 	.word	0xffffffff


	//   ....[33]....
        /*00c0*/ 	.word	0xffffffff


	//   ....[34]....
        /*00c4*/ 	.word	0xffffffff


	//   ....[35]....
        /*00c8*/ 	.word	0xffffffff


	//   ....[36]....
        /*00cc*/ 	.word	0xffffffff


	//   ....[37]....
        /*00d0*/ 	.word	0xffffffff


	//   ....[38]....
        /*00d4*/ 	.word	0xffffffff


	//   ....[39]....
        /*00d8*/ 	.word	0xffffffff


	//   ....[40]....
        /*00dc*/ 	.word	0xffffffff


	//   ....[41]....
        /*00e0*/ 	.word	0xffffffff


	//   ....[42]....
        /*00e4*/ 	.word	0xffffffff


	//   ....[43]....
        /*00e8*/ 	.word	0xffffffff


	//   ....[44]....
        /*00ec*/ 	.word	0xffffffff


	//   ....[45]....
        /*00f0*/ 	.word	0xffffffff


	//   ....[46]....
        /*00f4*/ 	.word	0xffffffff


	//   ....[47]....
        /*00f8*/ 	.word	0xffffffff


	//   ....[48]....
        /*00fc*/ 	.word	0xffffffff


	//   ....[49]....
        /*0100*/ 	.word	0xffffffff


	//   ....[50]....
        /*0104*/ 	.word	0xffffffff


	//   ....[51]....
        /*0108*/ 	.word	0xffffffff


	//   ....[52]....
        /*010c*/ 	.word	0xffffffff


	//   ....[53]....
        /*0110*/ 	.word	0xffffffff


	//   ....[54]....
        /*0114*/ 	.word	0xffffffff


	//   ....[55]....
        /*0118*/ 	.word	0xffffffff


	//   ....[56]....
        /*011c*/ 	.word	0xffffffff


	//   ....[57]....
        /*0120*/ 	.word	0xffffffff


	//   ....[58]....
        /*0124*/ 	.word	0xffffffff


	//   ....[59]....
        /*0128*/ 	.word	0xffffffff


	//   ....[60]....
        /*012c*/ 	.word	0xffffffff


	//   ....[61]....
        /*0130*/ 	.word	0xffffffff


	//   ....[62]....
        /*0134*/ 	.word	0xffffffff


	//   ....[63]....
        /*0138*/ 	.word	0xffffffff


	//   ....[64]....
        /*013c*/ 	.word	0xffffffff


	//   ....[65]....
        /*0140*/ 	.word	0xffffffff


	//   ....[66]....
        /*0144*/ 	.word	0xffffffff


	//   ....[67]....
        /*0148*/ 	.word	0xffffffff


	//   ....[68]....
        /*014c*/ 	.word	0xffffffff


	//   ....[69]....
        /*0150*/ 	.word	0xffffffff


	//   ....[70]....
        /*0154*/ 	.word	0xffffffff


	//   ....[71]....
        /*0158*/ 	.word	0xffffffff


	//   ....[72]....
        /*015c*/ 	.word	0xffffffff


	//   ....[73]....
        /*0160*/ 	.word	0xffffffff


	//   ....[74]....
        /*0164*/ 	.word	0xffffffff


	//   ....[75]....
        /*0168*/ 	.word	0xffffffff


	//   ....[76]....
        /*016c*/ 	.word	0xffffffff


	//   ....[77]....
        /*0170*/ 	.word	0xffffffff


	//   ....[78]....
        /*0174*/ 	.word	0xffffffff


	//   ....[79]....
        /*0178*/ 	.word	0xffffffff


	//   ....[80]....
        /*017c*/ 	.word	0xffffffff


	//   ....[81]....
        /*0180*/ 	.word	0xffffffff


	//   ....[82]....
        /*0184*/ 	.word	0xffffffff


	//   ....[83]....
        /*0188*/ 	.word	0xffffffff


	//   ....[84]....
        /*018c*/ 	.word	0xffffffff


	//   ....[85]....
        /*0190*/ 	.word	0xffffffff


	//   ....[86]....
        /*0194*/ 	.word	0xffffffff


	//----- nvinfo : EIATTR_COOP_GROUP_INSTR_OFFSETS
	.align		4
.L_1379:
        /*0198*/ 	.byte	0x04, 0x28
        /*019a*/ 	.short	(.L_1381 - .L_1380)


	//   ....[0]....
.L_1380:
        /*019c*/ 	.word	0x000010f0


	//   ....[1]....
        /*01a0*/ 	.word	0x000016f0


	//   ....[2]....
        /*01a4*/ 	.word	0x00001b00


	//   ....[3]....
        /*01a8*/ 	.word	0x00003080


	//   ....[4]....
        /*01ac*/ 	.word	0x000030a0


	//   ....[5]....
        /*01b0*/ 	.word	0x000030f0


	//   ....[6]....
        /*01b4*/ 	.word	0x00003100


	//   ....[7]....
        /*01b8*/ 	.word	0x00003130


	//   ....[8]....
        /*01bc*/ 	.word	0x00003150


	//   ....[9]....
        /*01c0*/ 	.word	0x00003180


	//   ....[10]....
        /*01c4*/ 	.word	0x000031a0


	//   ....[11]....
        /*01c8*/ 	.word	0x000031d0


	//   ....[12]....
        /*01cc*/ 	.word	0x000031e0


	//   ....[13]....
        /*01d0*/ 	.word	0x00003280


	//   ....[14]....
        /*01d4*/ 	.word	0x000032f0


	//   ....[15]....
        /*01d8*/ 	.word	0x00003310


	//   ....[16]....
        /*01dc*/ 	.word	0x00003320


	//   ....[17]....
        /*01e0*/ 	.word	0x00003330


	//   ....[18]....
        /*01e4*/ 	.word	0x00003340


	//   ....[19]....
        /*01e8*/ 	.word	0x00003960


	//   ....[20]....
        /*01ec*/ 	.word	0x00003980


	//   ....[21]....
        /*01f0*/ 	.word	0x00003990


	//   ....[22]....
        /*01f4*/ 	.word	0x000039c0


	//   ....[23]....
        /*01f8*/ 	.word	0x000039d0


	//   ....[24]....
        /*01fc*/ 	.word	0x00003a00


	//   ....[25]....
        /*0200*/ 	.word	0x00003a10


	//   ....[26]....
        /*0204*/ 	.word	0x00003a40


	//   ....[27]....
        /*0208*/ 	.word	0x00003a50


	//   ....[28]....
        /*020c*/ 	.word	0x00003a80


	//   ....[29]....
        /*0210*/ 	.word	0x00003a90


	//   ....[30]....
        /*0214*/ 	.word	0x00003ac0


	//   ....[31]....
        /*0218*/ 	.word	0x00003ad0


	//   ....[32]....
        /*021c*/ 	.word	0x00003ae0


	//   ....[33]....
        /*0220*/ 	.word	0x00003af0


	//   ....[34]....
        /*0224*/ 	.word	0x00003b00


	//   ....[35]....
        /*0228*/ 	.word	0x000042e0


	//   ....[36]....
        /*022c*/ 	.word	0x00004400


	//   ....[37]....
        /*0230*/ 	.word	0x00004450


	//   ....[38]....
        /*0234*/ 	.word	0x00004510


	//   ....[39]....
        /*0238*/ 	.word	0x00004570


	//   ....[40]....
        /*023c*/ 	.word	0x00004630


	//   ....[41]....
        /*0240*/ 	.word	0x00004690


	//   ....[42]....
        /*0244*/ 	.word	0x00004750


	//   ....[43]....
        /*0248*/ 	.word	0x000047b0


	//   ....[44]....
        /*024c*/ 	.word	0x000048c0


	//   ....[45]....
        /*0250*/ 	.word	0x00004ea0


	//   ....[46]....
        /*0254*/ 	.word	0x00005ad0


	//   ....[47]....
        /*0258*/ 	.word	0x000060d0


	//   ....[48]....
        /*025c*/ 	.word	0x00006130


	//   ....[49]....
        /*0260*/ 	.word	0x00006180


	//   ....[50]....
        /*0264*/ 	.word	0x000061a0


	//   ....[51]....
        /*0268*/ 	.word	0x000061c0


	//   ....[52]....
        /*026c*/ 	.word	0x000062e0


	//   ....[53]....
        /*0270*/ 	.word	0x00006330


	//   ....[54]....
        /*0274*/ 	.word	0x00006380


	//   ....[55]....
        /*0278*/ 	.word	0x000063a0


	//   ....[56]....
        /*027c*/ 	.word	0x000063c0


	//   ....[57]....
        /*0280*/ 	.word	0x00006b10


	//   ....[58]....
        /*0284*/ 	.word	0x00006b90


	//   ....[59]....
        /*0288*/ 	.word	0x00006c40


	//   ....[60]....
        /*028c*/ 	.word	0x00006cb0


	//   ....[61]....
        /*0290*/ 	.word	0x00006d40


	//   ....[62]....
        /*0294*/ 	.word	0x00006db0


	//   ....[63]....
        /*0298*/ 	.word	0x00006e40


	//   ....[64]....
        /*029c*/ 	.word	0x00006eb0


	//   ....[65]....
        /*02a0*/ 	.word	0x00006f40


	//   ....[66]....
        /*02a4*/ 	.word	0x00006fb0


	//   ....[67]....
        /*02a8*/ 	.word	0x00007020


	//   ....[68]....
        /*02ac*/ 	.word	0x00007090


	//   ....[69]....
        /*02b0*/ 	.word	0x00007100


	//   ....[70]....
        /*02b4*/ 	.word	0x00007170


	//   ....[71]....
        /*02b8*/ 	.word	0x000071e0


	//   ....[72]....
        /*02bc*/ 	.word	0x00007260


	//   ....[73]....
        /*02c0*/ 	.word	0x00007300


	//   ....[74]....
        /*02c4*/ 	.word	0x00007370


	//   ....[75]....
        /*02c8*/ 	.word	0x000073f0


	//   ....[76]....
        /*02cc*/ 	.word	0x00007460


	//   ....[77]....
        /*02d0*/ 	.word	0x00007500


	//   ....[78]....
        /*02d4*/ 	.word	0x00007570


	//   ....[79]....
        /*02d8*/ 	.word	0x00007600


	//   ....[80]....
        /*02dc*/ 	.word	0x00007670


	//   ....[81]....
        /*02e0*/ 	.word	0x000076f0


	//   ....[82]....
        /*02e4*/ 	.word	0x00007760


	//   ....[83]....
        /*02e8*/ 	.word	0x000077e0


	//   ....[84]....
        /*02ec*/ 	.word	0x00007850


	//   ....[85]....
        /*02f0*/ 	.word	0x000078d0


	//   ....[86]....
        /*02f4*/ 	.word	0x00007940


	//----- nvinfo : EIATTR_EXIT_INSTR_OFFSETS
	.align		4
.L_1381:
        /*02f8*/ 	.byte	0x04, 0x1c
        /*02fa*/ 	.short	(.L_1383 - .L_1382)


	//   ....[0]....
.L_1382:
        /*02fc*/ 	.word	0x000064f0


	//   ....[1]....
        /*0300*/ 	.word	0x00006ab0


	//----- nvinfo : EIATTR_MAX_THREADS
	.align		4
.L_1383:
        /*0304*/ 	.byte	0x04, 0x05
        /*0306*/ 	.short	(.L_1385 - .L_1384)
.L_1384:
        /*0308*/ 	.word	0x00000080
        /*030c*/ 	.word	0x00000001
        /*0310*/ 	.word	0x00000001


	//----- nvinfo : EIATTR_CRS_STACK_SIZE
	.align		4
.L_1385:
        /*0314*/ 	.byte	0x04, 0x1e
        /*0316*/ 	.short	(.L_1387 - .L_1386)
.L_1386:
        /*0318*/ 	.word	0x00000000
.L_1387:


//--------------------- .nv.info._Z25selective_scan_bwd_kernelI32Selective_Scan_bwd_kernel_traitsILi128ELi16ELb0ELb0ELb0ELb0ELb1EN3c104HalfEfEEv12SSMParamsBwd --------------------------
	.section	.nv.info._Z25selective_scan_bwd_kernelI32Selective_Scan_bwd_kernel_traitsILi128ELi16ELb0ELb0ELb0ELb0ELb1EN3c104HalfEfEEv12SSMParamsBwd,"",@"SHT_CUDA_INFO"
	.sectionflags	@""
	.align	4


	//----- nvinfo : EIATTR_CUDA_API_VERSION
	.align		4
        /*0000*/ 	.byte	0x04, 0x37
        /*0002*/ 	.short	(.L_1389 - .L_1388)
.L_1388:
        /*0004*/ 	.word	0x00000082


	//----- nvinfo : EIATTR_SW2861232_WAR
	.align		4
.L_1389:
        /*0008*/ 	.byte	0x01, 0x35
	.zero		2


	//----- nvinfo : EIATTR_PARAM_CBANK
	.align		4
        /*000c*/ 	.byte	0x04, 0x0a
        /*000e*/ 	.short	(.L_1391 - .L_1390)
	.align		4
.L_1390:
        /*0010*/ 	.word	index@(.nv.constant0._Z25selective_scan_bwd_kernelI32Selective_Scan_bwd_kernel_traitsILi128ELi16ELb0ELb0ELb0ELb0ELb1EN3c104HalfEfEEv12SSMParamsBwd)
        /*0014*/ 	.short	0x0160
        /*0016*/ 	.short	0x01f0


	//----- nvinfo : EIATTR_CBANK_PARAM_SIZE
	.align		4
.L_1391:
        /*0018*/ 	.byte	0x03, 0x19
        /*001a*/ 	.short	0x01f0


	//----- nvinfo : EIATTR_KPARAM_INFO
	.align		4
        /*001c*/ 	.byte	0x04, 0x17
        /*001e*/ 	.short	(.L_1393 - .L_1392)
.L_1392:
        /*0020*/ 	.word	0x00000000
        /*0024*/ 	.short	0x0000
        /*0026*/ 	.short	0x0000
        /*0028*/ 	.byte	0x00, 0xf0, 0xc1, 0x07


	//----- nvinfo : EIATTR_MAXREG_COUNT
	.align		4
.L_1393:
        /*002c*/ 	.byte	0x03, 0x1b
        /*002e*/ 	.short	0x00a8


	//----- nvinfo : EIATTR_NUM_BARRIERS
	.align		4
        /*0030*/ 	.byte	0x02, 0x4c
        /*0032*/ 	.byte	0x01
	.zero		1


	//----- nvinfo : EIATTR_MERCURY_ISA_VERSION
	.align		4
        /*0034*/ 	.byte	0x03, 0x5f
        /*0036*/ 	.short	0x0000


	//----- nvinfo : EIATTR_COOP_GROUP_MASK_REGIDS
	.align		4
        /*0038*/ 	.byte	0x04, 0x29
        /*003a*/ 	.short	(.L_1395 - .L_1394)


	//   ....[0]....
.L_1394:
        /*003c*/ 	.word	0xffffffff


	//   ....[1]....
        /*0040*/ 	.word	0xffffffff


	//   ....[2]....
        /*0044*/ 	.word	0xffffffff


	//   ....[3]....
        /*0048*/ 	.word	0xffffffff


	//   ....[4]....
        /*004c*/ 	.word	0xffffffff


	//   ....[5]....
        /*0050*/ 	.word	0xffffffff


	//   ....[6]....
        /*0054*/ 	.word	0xffffffff


	//   ....[7]....
        /*0058*/ 	.word	0xffffffff


	//   ....[8]....
        /*005c*/ 	.word	0xffffffff


	//   ....[9]....
        /*0060*/ 	.word	0xffffffff


	//   ....[10]....
        /*0064*/ 	.word	0xffffffff


	//   ....[11]....
        /*0068*/ 	.word	0xffffffff


	//   ....[12]....
        /*006c*/ 	.word	0xffffffff


	//   ....[13]....
        /*0070*/ 	.word	0xffffffff


	//   ....[14]....
        /*0074*/ 	.word	0xffffffff


	//   ....[15]....
        /*0078*/ 	.word	0xffffffff


	//   ....[16]....
        /*007c*/ 	.word	0xffffffff


	//   ....[17]....
        /*0080*/ 	.word	0xffffffff


	//   ....[18]....
        /*0084*/ 	.word	0xffffffff


	//   ....[19]....
        /*0088*/ 	.word	0xffffffff


	//   ....[20]....
        /*008c*/ 	.word	0xffffffff


	//   ....[21]....
        /*0090*/ 	.word	0xffffffff


	//   ....[22]....
        /*0094*/ 	.word	0xffffffff


	//   ....[23]....
        /*0098*/ 	.word	0xffffffff


	//   ....[24]....
        /*009c*/ 	.word	0xffffffff


	//   ....[25]....
        /*00a0*/ 	.word	0xffffffff


	//   ....[26]....
        /*00a4*/ 	.word	0xffffffff


	//   ....[27]....
        /*00a8*/ 	.word	0xffffffff


	//   ....[28]....
        /*00ac*/ 	.word	0xffffffff


	//   ....[29]....
        /*00b0*/ 	.word	0xffffffff


	//   ....[30]....
        /*00b4*/ 	.word	0xffffffff


	//   ....[31]....
        /*00b8*/ 	.word	0xffffffff


	//   ....[32]....
        /*00bc*/ 	.word	0xffffffff


	//   ....[33]....
        /*00c0*/ 	.word	0xffffffff


	//   ....[34]....
        /*00c4*/ 	.word	0xffffffff


	//   ....[35]....
        /*00c8*/ 	.word	0xffffffff


	//   ....[36]....
        /*00cc*/ 	.word	0xffffffff


	//   ....[37]....
        /*00d0*/ 	.word	0xffffffff


	//   ....[38]....
        /*00d4*/ 	.word	0xffffffff


	//   ....[39]....
        /*00d8*/ 	.word	0xffffffff


	//   ....[40]....
        /*00dc*/ 	.word	0xffffffff


	//   ....[41]....
        /*00e0*/ 	.word	0xffffffff


	//   ....[42]....
        /*00e4*/ 	.word	0xffffffff


	//   ....[43]....
        /*00e8*/ 	.word	0xffffffff


	//   ....[44]....
        /*00ec*/ 	.word	0xffffffff


	//   ....[45]....
        /*00f0*/ 	.word	0xffffffff


	//   ....[46]....
        /*00f4*/ 	.word	0xffffffff


	//   ....[47]....
        /*00f8*/ 	.word	0xffffffff


	//   ....[48]....
        /*00fc*/ 	.word	0xffffffff


	//   ....[49]....
        /*0100*/ 	.word	0xffffffff


	//   ....[50]....
        /*0104*/ 	.word	0xffffffff


	//   ....[51]....
        /*0108*/ 	.word	0xffffffff


	//   ....[52]....
        /*010c*/ 	.word	0xffffffff


	//   ....[53]....
        /*0110*/ 	.word	0xffffffff


	//   ....[54]....
        /*0114*/ 	.word	0xffffffff


	//   ....[55]....
        /*0118*/ 	.word	0xffffffff


	//   ....[56]....
        /*011c*/ 	.word	0xffffffff


	//   ....[57]....
        /*0120*/ 	.word	0xffffffff


	//   ....[58]....
        /*0124*/ 	.word	0xffffffff


	//   ....[59]....
        /*0128*/ 	.word	0xffffffff


	//   ....[60]....
        /*012c*/ 	.word	0xffffffff


	//   ....[61]....
        /*0130*/ 	.word	0xffffffff


	//   ....[62]....
        /*0134*/ 	.word	0xffffffff


	//   ....[63]....
        /*0138*/ 	.word	0xffffffff


	//   ....[64]....
        /*013c*/ 	.word	0xffffffff


	//   ....[65]....
        /*0140*/ 	.word	0xffffffff


	//   ....[66]....
        /*0144*/ 	.word	0xffffffff


	//   ....[67]....
        /*0148*/ 	.word	0xffffffff


	//   ....[68]....
        /*014c*/ 	.word	0xffffffff


	//   ....[69]....
        /*0150*/ 	.word	0xffffffff


	//   ....[70]....
        /*0154*/ 	.word	0xffffffff


	//   ....[71]....
        /*0158*/ 	.word	0xffffffff


	//   ....[72]....
        /*015c*/ 	.word	0xffffffff


	//   ....[73]....
        /*0160*/ 	.word	0xffffffff


	//   ....[74]....
        /*0164*/ 	.word	0xffffffff


	//   ....[75]....
        /*0168*/ 	.word	0xffffffff


	//   ....[76]....
        /*016c*/ 	.word	0xffffffff


	//   ....[77]....
        /*0170*/ 	.word	0xffffffff


	//   ....[78]....
        /*0174*/ 	.word	0xffffffff


	//   ....[79]....
        /*0178*/ 	.word	0xffffffff


	//   ....[80]....
        /*017c*/ 	.word	0xffffffff


	//   ....[81]....
        /*0180*/ 	.word	0xffffffff


	//   ....[82]....
        /*0184*/ 	.word	0xffffffff


	//   ....[83]....
        /*0188*/ 	.word	0xffffffff


	//   ....[84]....
        /*018c*/ 	.word	0xffffffff


	//   ....[85]....
        /*0190*/ 	.word	0xffffffff


	//   ....[86]....
        /*0194*/ 	.word	0xffffffff


	//   ....[87]....
        /*0198*/ 	.word	0xffffffff


	//   ....[88]....
        /*019c*/ 	.word	0xffffffff


	//   ....[89]....
        /*01a0*/ 	.word	0xffffffff


	//   ....[90]....
        /*01a4*/ 	.word	0xffffffff


	//----- nvinfo : EIATTR_COOP_GROUP_INSTR_OFFSETS
	.align		4
.L_1395:
        /*01a8*/ 	.byte	0x04, 0x28
        /*01aa*/ 	.short	(.L_1397 - .L_1396)


	//   ....[0]....
.L_1396:
        /*01ac*/ 	.word	0x00001120


	//   ....[1]....
        /*01b0*/ 	.word	0x000016c0


	//   ....[2]....
        /*01b4*/ 	.word	0x00001fc0


	//   ....[3]....
        /*01b8*/ 	.word	0x000024a0


	//   ....[4]....
        /*01bc*/ 	.word	0x00002c10


	//   ....[5]....
        /*01c0*/ 	.word	0x00003800


	//   ....[6]....
        /*01c4*/ 	.word	0x00004510


	//   ....[7]....
        /*01c8*/ 	.word	0x00005bd0


	//   ....[8]....
        /*01cc*/ 	.word	0x00005bf0


	//   ....[9]....
        /*01d0*/ 	.word	0x00005c40


	//   ....[10]....
        /*01d4*/ 	.word	0x00005c50


	//   ....[11]....
        /*01d8*/ 	.word	0x00005c80


	//   ....[12]....
        /*01dc*/ 	.word	0x00005ca0


	//   ....[13]....
        /*01e0*/ 	.word	0x00005cd0


	//   ....[14]....
        /*01e4*/ 	.word	0x00005cf0


	//   ....[15]....
        /*01e8*/ 	.word	0x00005d20


	//   ....[16]....
        /*01ec*/ 	.word	0x00005d30


	//   ....[17]....
        /*01f0*/ 	.word	0x00005db0


	//   ....[18]....
        /*01f4*/ 	.word	0x00005e00


	//   ....[19]....
        /*01f8*/ 	.word	0x00005e20


	//   ....[20]....
        /*01fc*/ 	.word	0x00005e30


	//   ....[21]....
        /*0200*/ 	.word	0x00005e40


	//   ....[22]....
        /*0204*/ 	.word	0x00005e50


	//   ....[23]....
        /*0208*/ 	.word	0x00006450


	//   ....[24]....
        /*020c*/ 	.word	0x00006470


	//   ....[25]....
        /*0210*/ 	.word	0x00006480


	//   ....[26]....
        /*0214*/ 	.word	0x00006490


	//   ....[27]....
        /*0218*/ 	.word	0x000064c0


	//   ....[28]....
        /*021c*/ 	.word	0x000064e0


	//   ....[29]....
        /*0220*/ 	.word	0x00006500


	//   ....[30]....
        /*0224*/ 	.word	0x00006520


	//   ....[31]....
        /*0228*/ 	.word	0x00006540


	//   ....[32]....
        /*022c*/ 	.word	0x00006560


	//   ....[33]....
        /*0230*/ 	.word	0x00006580


	//   ....[34]....
        /*0234*/ 	.word	0x000065a0


	//   ....[35]....
        /*0238*/ 	.word	0x000065b0


	//   ....[36]....
        /*023c*/ 	.word	0x000065c0


	//   ....[37]....
        /*0240*/ 	.word	0x000065e0


	//   ....[38]....
        /*0244*/ 	.word	0x000065f0


	//   ....[39]....
        /*0248*/ 	.word	0x00006f00


	//   ....[40]....
        /*024c*/ 	.word	0x00006f90


	//   ....[41]....
        /*0250*/ 	.word	0x00007010


	//   ....[42]....
        /*0254*/ 	.word	0x000070b0


	//   ....[43]....
        /*0258*/ 	.word	0x00007130


	//   ....[44]....
        /*025c*/ 	.word	0x000071d0


	//   ....[45]....
        /*0260*/ 	.word	0x00007250


	//   ....[46]....
        /*0264*/ 	.word	0x000072d0


	//   ....[47]....
        /*0268*/ 	.word	0x00007300


	//   ....[48]....
        /*026c*/ 	.word	0x00007360


	//   ....[49]....
        /*0270*/ 	.word	0x00007920


	//   ....[50]....
        /*0274*/ 	.word	0x00008580


	//   ....[51]....
        /*0278*/ 	.word	0x00008bd0


	//   ....[52]....
        /*027c*/ 	.word	0x00008c30


	//   ....[53]....
        /*0280*/ 	.word	0x00008c80


	//   ....[54]....
        /*0284*/ 	.word	0x00008ca0


	//   ....[55]....
        /*0288*/ 	.word	0x00008cc0


	//   ....[56]....
        /*028c*/ 	.word	0x00008de0


	//   ....[57]....
        /*0290*/ 	.word	0x00008e30


	//   ....[58]....
        /*0294*/ 	.word	0x00008e80


	//   ....[59]....
        /*0298*/ 	.word	0x00008ea0


	//   ....[60]....
        /*029c*/ 	.word	0x00008ec0


	//   ....[61]....
        /*02a0*/ 	.word	0x000095f0


	//   ....[62]....
        /*02a4*/ 	.word	0x00009650


	//   ....[63]....
        /*02a8*/ 	.word	0x000096e0


	//   ....[64]....
        /*02ac*/ 	.word	0x00009730


	//   ....[65]....
        /*02b0*/ 	.word	0x000097a0


	//   ....[66]....
        /*02b4*/ 	.word	0x000097f0


	//   ....[67]....
        /*02b8*/ 	.word	0x00009860


	//   ....[68]....
        /*02bc*/ 	.word	0x000098b0


	//   ....[69]....
        /*02c0*/ 	.word	0x00009920


	//   ....[70]....
        /*02c4*/ 	.word	0x00009970


	//   ....[71]....
        /*02c8*/ 	.word	0x000099d0


	//   ....[72]....
        /*02cc*/ 	.word	0x00009a20


	//   ....[73]....
        /*02d0*/ 	.word	0x00009a70


	//   ....[74]....
        /*02d4*/ 	.word	0x00009ac0


	//   ....[75]....
        /*02d8*/ 	.word	0x00009b20


	//   ....[76]....
        /*02dc*/ 	.word	0x00009b80


	//   ....[77]....
        /*02e0*/ 	.word	0x00009c00


	//   ....[78]....
        /*02e4*/ 	.word	0x00009c50


	//   ....[79]....
        /*02e8*/ 	.word	0x00009cb0


	//   ....[80]....
        /*02ec*/ 	.word	0x00009d00


	//   ....[81]....
        /*02f0*/ 	.word	0x00009d70


	//   ....[82]....
        /*02f4*/ 	.word	0x00009dc0


	//   ....[83]....
        /*02f8*/ 	.word	0x00009e40


	//   ....[84]....
        /*02fc*/ 	.word	0x00009e90


	//   ....[85]....
        /*0300*/ 	.word	0x00009ef0


	//   ....[86]....
        /*0304*/ 	.word	0x00009f40


	//   ....[87]....
        /*0308*/ 	.word	0x00009f90


	//   ....[88]....
        /*030c*/ 	.word	0x00009fe0


	//   ....[89]....
        /*0310*/ 	.word	0x0000a040


	//   ....[90]....
        /*0314*/ 	.word	0x0000a090


	//----- nvinfo : EIATTR_EXIT_INSTR_OFFSETS
	.align		4
.L_1397:
        /*0318*/ 	.byte	0x04, 0x1c
        /*031a*/ 	.short	(.L_1399 - .L_1398)


	//   ....[0]....
.L_1398:
        /*031c*/ 	.word	0x00008ff0


	//   ....[1]....
        /*0320*/ 	.word	0x000095b0


	//----- nvinfo : EIATTR_MAX_THREADS
	.align		4
.L_1399:
        /*0324*/ 	.byte	0x04, 0x05
        /*0326*/ 	.short	(.L_1401 - .L_1400)
.L_1400:
        /*0328*/ 	.word	0x00000080
        /*032c*/ 	.word	0x00000001
        /*0330*/ 	.word	0x00000001


	//----- nvinfo : EIATTR_CRS_STACK_SIZE
	.align		4
.L_1401:
        /*0334*/ 	.byte	0x04, 0x1e
        /*0336*/ 	.short	(.L_1403 - .L_1402)
.L_1402:
        /*0338*/ 	.word	0x00000000
.L_1403:


//--------------------- .nv.info._Z25selective_scan_bwd_kernelI32Selective_Scan_bwd_kernel_traitsILi128ELi16ELb0ELb0ELb0ELb1ELb0EN3c104HalfEfEEv12SSMParamsBwd --------------------------
	.section	.nv.info._Z25selective_scan_bwd_kernelI32Selective_Scan_bwd_kernel_traitsILi128ELi16ELb0ELb0ELb0ELb1ELb0EN3c104HalfEfEEv12SSMParamsBwd,"",@"SHT_CUDA_INFO"
	.sectionflags	@""
	.align	4


	//----- nvinfo : EIATTR_CUDA_API_VERSION
	.align		4
        /*0000*/ 	.byte	0x04, 0x37
        /*0002*/ 	.short	(.L_1405 - .L_1404)
.L_1404:
        /*0004*/ 	.word	0x00000082


	//----- nvinfo : EIATTR_SW2861232_WAR
	.align		4
.L_1405:
        /*0008*/ 	.byte	0x01, 0x35
	.zero		2


	//----- nvinfo : EIATTR_PARAM_CBANK
	.align		4
        /*000c*/ 	.byte	0x04, 0x0a
        /*000e*/ 	.short	(.L_1407 - .L_1406)
	.align		4
.L_1406:
        /*0010*/ 	.word	index@(.nv.constant0._Z25selective_scan_bwd_kernelI32Selective_Scan_bwd_kernel_traitsILi128ELi16ELb0ELb0ELb0ELb1ELb0EN3c104HalfEfEEv12SSMParamsBwd)
        /*0014*/ 	.short	0x0160
        /*0016*/ 	.short	0x01f0


	//----- nvinfo : EIATTR_CBANK_PARAM_SIZE
	.align		4
.L_1407:
        /*0018*/ 	.byte	0x03, 0x19
        /*001a*/ 	.short	0x01f0


	//----- nvinfo : EIATTR_KPARAM_INFO
	.align		4
        /*001c*/ 	.byte	0x04, 0x17
        /*001e*/ 	.short	(.L_1409 - .L_1408)
.L_1408:
        /*0020*/ 	.word	0x00000000
        /*0024*/ 	.short	0x0000
        /*0026*/ 	.short	0x0000
        /*0028*/ 	.byte	0x00, 0xf0, 0xc1, 0x07


	//----- nvinfo : EIATTR_MAXREG_COUNT
	.align		4
.L_1409:
        /*002c*/ 	.byte	0x03, 0x1b
        /*002e*/ 	.short	0x00a8


	//----- nvinfo : EIATTR_NUM_BARRIERS
	.align		4
        /*0030*/ 	.byte	0x02, 0x4c
        /*0032*/ 	.byte	0x01
	.zero		1


	//----- nvinfo : EIATTR_MERCURY_ISA_VERSION
	.align		4
        /*0034*/ 	.byte	0x03, 0x5f
        /*0036*/ 	.short	0x0000


	//----- nvinfo : EIATTR_COOP_GROUP_MASK_REGIDS
	.align		4
        /*0038*/ 	.byte	0x04, 0x29
        /*003a*/ 	.short	(.L_1411 - .L_1410)


	//   ....[0]....
.L_1410:
        /*003c*/ 	.word	0xffffffff


	//   ....[1]....
        /*0040*/ 	.word	0xffffffff


	//   ....[2]....
        /*0044*/ 	.word	0xffffffff


	//   ....[3]....
        /*0048*/ 	.word	0xffffffff


	//   ....[4]....
        /*004c*/ 	.word	0xffffffff


	//   ....[5]....
        /*0050*/ 	.word	0xffffffff


	//   ....[6]....
        /*0054*/ 	.word	0xffffffff


	//   ....[7]....
        /*0058*/ 	.word	0xffffffff


	//   ....[8]....
        /*005c*/ 	.word	0xffffffff


	//   ....[9]....
        /*0060*/ 	.word	0xffffffff


	//   ....[10]....
        /*0064*/ 	.word	0xffffffff


	//   ....[11]....
        /*0068*/ 	.word	0xffffffff


	//   ....[12]....
        /*006c*/ 	.word	0xffffffff


	//   ....[13]....
        /*0070*/ 	.word	0xffffffff


	//   ....[14]....
        /*0074*/ 	.word	0xffffffff


	//   ....[15]....
        /*0078*/ 	.word	0xffffffff


	//   ....[16]....
        /*007c*/ 	.word	0xffffffff


	//   ....[17]....
        /*0080*/ 	.word	0xffffffff


	//   ....[18]....
        /*0084*/ 	.word	0xffffffff


	//   ....[19]....
        /*0088*/ 	.word	0xffffffff


	//   ....[20]....
        /*008c*/ 	.word	0xffffffff


	//   ....[21]....
        /*0090*/ 	.word	0xffffffff


	//   ....[22]....
        /*0094*/ 	.word	0xffffffff


	//   ....[23]....
        /*0098*/ 	.word	0xffffffff


	//   ....[24]....
        /*009c*/ 	.word	0xffffffff


	//   ....[25]....
        /*00a0*/ 	.word	0xffffffff


	//   ....[26]....
        /*00a4*/ 	.word	0xffffffff


	//   ....[27]....
        /*00a8*/ 	.word	0xffffffff


	//   ....[28]....
        /*00ac*/ 	.word	0xffffffff


	//   ....[29]....
        /*00b0*/ 	.word	0xffffffff


	//   ....[30]....
        /*00b4*/ 	.word	0xffffffff


	//   ....[31]....
        /*00b8*/ 	.word	0xffffffff


	//   ....[32]....
        /*00bc*/ 	.word	0xffffffff


	//   ....[33]....
        /*00c0*/ 	.word	0xffffffff


	//   ....[34]....
        /*00c4*/ 	.word	0xffffffff


	//   ....[35]....
        /*00c8*/ 	.word	0xffffffff


	//   ....[36]....
        /*00cc*/ 	.word	0xffffffff


	//   ....[37]....
        /*00d0*/ 	.word	0xffffffff


	//   ....[38]....
        /*00d4*/ 	.word	0xffffffff


	//   ....[39]....
        /*00d8*/ 	.word	0xffffffff


	//   ....[40]....
        /*00dc*/ 	.word	0xffffffff


	//   ....[41]....
        /*00e0*/ 	.word	0xffffffff


	//   ....[42]....
        /*00e4*/ 	.word	0xffffffff


	//   ....[43]....
        /*00e8*/ 	.word	0xffffffff


	//   ....[44]....
        /*00ec*/ 	.word	0xffffffff


	//   ....[45]....
        /*00f0*/ 	.word	0xffffffff


	//   ....[46]....
        /*00f4*/ 	.word	0xffffffff


	//   ....[47]....
        /*00f8*/ 	.word	0xffffffff


	//   ....[48]....
        /*00fc*/ 	.word	0xffffffff


	//   ....[49]....
        /*0100*/ 	.word	0xffffffff


	//   ....[50]....
        /*0104*/ 	.word	0xffffffff


	//   ....[51]....
        /*0108*/ 	.word	0xffffffff


	//   ....[52]....
        /*010c*/ 	.word	0xffffffff


	//   ....[53]....
        /*0110*/ 	.word	0xffffffff


	//   ....[54]....
        /*0114*/ 	.word	0xffffffff


	//   ....[55]....
        /*0118*/ 	.word	0xffffffff


	//   ....[56]....
        /*011c*/ 	.word	0xffffffff


	//   ....[57]....
        /*0120*/ 	.word	0xffffffff


	//   ....[58]....
        /*0124*/ 	.word	0xffffffff


	//   ....[59]....
        /*0128*/ 	.word	0xffffffff


	//   ....[60]....
        /*012c*/ 	.word	0xffffffff


	//   ....[61]....
        /*0130*/ 	.word	0xffffffff


	//   ....[62]....
        /*0134*/ 	.word	0xffffffff


	//   ....[63]....
        /*0138*/ 	.word	0xffffffff


	//   ....[64]....
        /*013c*/ 	.word	0xffffffff


	//   ....[65]....
        /*0140*/ 	.word	0xffffffff


	//   ....[66]....
        /*0144*/ 	.word	0xffffffff


	//   ....[67]....
        /*0148*/ 	.word	0xffffffff


	//   ....[68]....
        /*014c*/ 	.word	0xffffffff


	//   ....[69]....
        /*0150*/ 	.word	0xffffffff


	//   ....[70]....
        /*0154*/ 	.word	0xffffffff


	//   ....[71]....
        /*0158*/ 	.word	0xffffffff


	//   ....[72]....
        /*015c*/ 	.word	0xffffffff


	//   ....[73]....
        /*0160*/ 	.word	0xffffffff


	//   ....[74]....
        /*0164*/ 	.word	0xffffffff


	//   ....[75]....
        /*0168*/ 	.word	0xffffffff


	//   ....[76]....
        /*016c*/ 	.word	0xffffffff


	//   ....[77]....
        /*0170*/ 	.word	0xffffffff


	//   ....[78]....
        /*0174*/ 	.word	0xffffffff


	//   ....[79]....
        /*0178*/ 	.word	0xffffffff


	//   ....[80]....
        /*017c*/ 	.word	0xffffffff


	//   ....[81]....
        /*0180*/ 	.word	0xffffffff


	//   ....[82]....
        /*0184*/ 	.word	0xffffffff


	//   ....[83]....
        /*0188*/ 	.word	0xffffffff


	//   ....[84]....
        /*018c*/ 	.word	0xffffffff


	//   ....[85]....
        /*0190*/ 	.word	0xffffffff


	//   ....[86]....
        /*0194*/ 	.word	0xffffffff


	//   ....[87]....
        /*0198*/ 	.word	0xffffffff


	//----- nvinfo : EIATTR_COOP_GROUP_INSTR_OFFSETS
	.align		4
.L_1411:
        /*019c*/ 	.byte	0x04, 0x28
        /*019e*/ 	.short	(.L_1413 - .L_1412)


	//   ....[0]....
.L_1412:
        /*01a0*/ 	.word	0x000011d0


	//   ....[1]....
        /*01a4*/ 	.word	0x00001860


	//   ....[2]....
        /*01a8*/ 	.word	0x00001e40


	//   ....[3]....
        /*01ac*/ 	.word	0x000055f0


	//   ....[4]....
        /*01b0*/ 	.word	0x00005610


	//   ....[5]....
        /*01b4*/ 	.word	0x00005660


	//   ....[6]....
        /*01b8*/ 	.word	0x00005670


	//   ....[7]....
        /*01bc*/ 	.word	0x000056a0


	//   ....[8]....
        /*01c0*/ 	.word	0x000056c0


	//   ....[9]....
        /*01c4*/ 	.word	0x000056f0


	//   ....[10]....
        /*01c8*/ 	.word	0x00005710


	//   ....[11]....
        /*01cc*/ 	.word	0x00005740


	//   ....[12]....
        /*01d0*/ 	.word	0x00005750


	//   ....[13]....
        /*01d4*/ 	.word	0x000057d0


	//   ....[14]....
        /*01d8*/ 	.word	0x00005820


	//   ....[15]....
        /*01dc*/ 	.word	0x00005840


	//   ....[16]....
        /*01e0*/ 	.word	0x00005850


	//   ....[17]....
        /*01e4*/ 	.word	0x00005860


	//   ....[18]....
        /*01e8*/ 	.word	0x00005870


	//   ....[19]....
        /*01ec*/ 	.word	0x00005e90


	//   ....[20]....
        /*01f0*/ 	.word	0x00005eb0


	//   ....[21]....
        /*01f4*/ 	.word	0x00005ec0


	//   ....[22]....
        /*01f8*/ 	.word	0x00005ef0


	//   ....[23]....
        /*01fc*/ 	.word	0x00005f00


	//   ....[24]....
        /*0200*/ 	.word	0x00005f30


	//   ....[25]....
        /*0204*/ 	.word	0x00005f40


	//   ....[26]....
        /*0208*/ 	.word	0x00005f70


	//   ....[27]....
        /*020c*/ 	.word	0x00005f80


	//   ....[28]....
        /*0210*/ 	.word	0x00005fb0


	//   ....[29]....
        /*0214*/ 	.word	0x00005fc0


	//   ....[30]....
        /*0218*/ 	.word	0x00005ff0


	//   ....[31]....
        /*021c*/ 	.word	0x00006000


	//   ....[32]....
        /*0220*/ 	.word	0x00006010


	//   ....[33]....
        /*0224*/ 	.word	0x00006020


	//   ....[34]....
        /*0228*/ 	.word	0x00006030


	//   ....[35]....
        /*022c*/ 	.word	0x000068b0


	//   ....[36]....
        /*0230*/ 	.word	0x000069c0


	//   ....[37]....
        /*0234*/ 	.word	0x00006a00


	//   ....[38]....
        /*0238*/ 	.word	0x00006ad0


	//   ....[39]....
        /*023c*/ 	.word	0x00006b20


	//   ....[40]....
        /*0240*/ 	.word	0x00006bf0


	//   ....[41]....
        /*0244*/ 	.word	0x00006c40


	//   ....[42]....
        /*0248*/ 	.word	0x00006cc0


	//   ....[43]....
        /*024c*/ 	.word	0x00006ce0


	//   ....[44]....
        /*0250*/ 	.word	0x00006db0


	//   ....[45]....
        /*0254*/ 	.word	0x000076d0


	//   ....[46]....
        /*0258*/ 	.word	0x000082d0


	//   ....[47]....
        /*025c*/ 	.word	0x00008d40


	//   ....[48]....
        /*0260*/ 	.word	0x00009360


	//   ....[49]....
        /*0264*/ 	.word	0x000093c0


	//   ....[50]....
        /*0268*/ 	.word	0x00009410


	//   ....[51]....
        /*026c*/ 	.word	0x00009430


	//   ....[52]....
        /*0270*/ 	.word	0x00009450


	//   ....[53]....
        /*0274*/ 	.word	0x00009570


	//   ....[54]....
        /*0278*/ 	.word	0x000095c0


	//   ....[55]....
        /*027c*/ 	.word	0x00009610


	//   ....[56]....
        /*0280*/ 	.word	0x00009630


	//   ....[57]....
        /*0284*/ 	.word	0x00009650


	//   ....[58]....
        /*0288*/ 	.word	0x00009d80


	//   ....[59]....
        /*028c*/ 	.word	0x00009de0


	//   ....[60]....
        /*0290*/ 	.word	0x00009e70


	//   ....[61]....
        /*0294*/ 	.word	0x00009ec0


	//   ....[62]....
        /*0298*/ 	.word	0x00009f30


	//   ....[63]....
        /*029c*/ 	.word	0x00009f80


	//   ....[64]....
        /*02a0*/ 	.word	0x00009ff0


	//   ....[65]....
        /*02a4*/ 	.word	0x0000a040


	//   ....[66]....
        /*02a8*/ 	.word	0x0000a0b0


	//   ....[67]....
        /*02ac*/ 	.word	0x0000a100


	//   ....[68]....
        /*02b0*/ 	.word	0x0000a160


	//   ....[69]....
        /*02b4*/ 	.word	0x0000a1b0


	//   ....[70]....
        /*02b8*/ 	.word	0x0000a200


	//   ....[71]....
        /*02bc*/ 	.word	0x0000a250


	//   ....[72]....
        /*02c0*/ 	.word	0x0000a2a0


	//   ....[73]....
        /*02c4*/ 	.word	0x0000a300


	//   ....[74]....
        /*02c8*/ 	.word	0x0000a380


	//   ....[75]....
        /*02cc*/ 	.word	0x0000a3d0


	//   ....[76]....
        /*02d0*/ 	.word	0x0000a430


	//   ....[77]....
        /*02d4*/ 	.word	0x0000a480


	//   ....[78]....
        /*02d8*/ 	.word	0x0000a4f0


	//   ....[79]....
        /*02dc*/ 	.word	0x0000a540


	//   ....[80]....
        /*02e0*/ 	.word	0x0000a5b0


	//   ....[81]....
        /*02e4*/ 	.word	0x0000a600


	//   ....[82]....
        /*02e8*/ 	.word	0x0000a660


	//   ....[83]....
        /*02ec*/ 	.word	0x0000a6b0


	//   ....[84]....
        /*02f0*/ 	.word	0x0000a700


	//   ....[85]....
        /*02f4*/ 	.word	0x0000a750


	//   ....[86]....
        /*02f8*/ 	.word	0x0000a7b0


	//   ....[87]....
        /*02fc*/ 	.word	0x0000a800


	//----- nvinfo : EIATTR_EXIT_INSTR_OFFSETS
	.align		4
.L_1413:
        /*0300*/ 	.byte	0x04, 0x1c
        /*0302*/ 	.short	(.L_1415 - .L_1414)


	//   ....[0]....
.L_1414:
        /*0304*/ 	.word	0x00009780


	//   ....[1]....
        /*0308*/ 	.word	0x00009d40


	//----- nvinfo : EIATTR_MAX_THREADS
	.align		4
.L_1415:
        /*030c*/ 	.byte	0x04, 0x05
        /*030e*/ 	.short	(.L_1417 - .L_1416)
.L_1416:
        /*0310*/ 	.word	0x00000080
        /*0314*/ 	.word	0x00000001
        /*0318*/ 	.word	0x00000001


	//----- nvinfo : EIATTR_CRS_STACK_SIZE
	.align		4
.L_1417:
        /*031c*/ 	.byte	0x04, 0x1e
        /*031e*/ 	.short	(.L_1419 - .L_1418)
.L_1418:
        /*0320*/ 	.word	0x00000000
.L_1419:


//--------------------- .nv.info._Z25selective_scan_bwd_kernelI32Selective_Scan_bwd_kernel_traitsILi128ELi16ELb0ELb0ELb0ELb1ELb1EN3c104HalfEfEEv12SSMParamsBwd --------------------------
	.section	.nv.info._Z25selective_scan_bwd_kernelI32Selective_Scan_bwd_kernel_traitsILi128ELi16ELb0ELb0ELb0ELb1ELb1EN3c104HalfEfEEv12SSMParamsBwd,"",@"SHT_CUDA_INFO"
	.sectionflags	@""
	.align	4


	//----- nvinfo : EIATTR_CUDA_API_VERSION
	.align		4
        /*0000*/ 	.byte	0x04, 0x37
        /*0002*/ 	.short	(.L_1421 - .L_1420)
.L_1420:
        /*0004*/ 	.word	0x00000082


	//----- nvinfo : EIATTR_SW2861232_WAR
	.align		4
.L_1421:
        /*0008*/ 	.byte	0x01, 0x35
	.zero		2


	//----- nvinfo : EIATTR_PARAM_CBANK
	.align		4
        /*000c*/ 	.byte	0x04, 0x0a
        /*000e*/ 	.short	(.L_1423 - .L_1422)
	.align		4
.L_1422:
        /*0010*/ 	.word	index@(.nv.constant0._Z25selective_scan_bwd_kernelI32Selective_Scan_bwd_kernel_traitsILi128ELi16ELb0ELb0ELb0ELb1ELb1EN3c104HalfEfEEv12SSMParamsBwd)
        /*0014*/ 	.short	0x0160
        /*0016*/ 	.short	0x01f0


	//----- nvinfo : EIATTR_CBANK_PARAM_SIZE
	.align		4
.L_1423:
        /*0018*/ 	.byte	0x03, 0x19
        /*001a*/ 	.short	0x01f0


	//----- nvinfo : EIATTR_KPARAM_INFO
	.align		4
        /*001c*/ 	.byte	0x04, 0x17
        /*001e*/ 	.short	(.L_1425 - .L_1424)
.L_1424:
        /*0020*/ 	.word	0x00000000
        /*0024*/ 	.short	0x0000
        /*0026*/ 	.short	0x0000
        /*0028*/ 	.byte	0x00, 0xf0, 0xc1, 0x07


	//----- nvinfo : EIATTR_MAXREG_COUNT
	.align		4
.L_1425:
        /*002c*/ 	.byte	0x03, 0x1b
        /*002e*/ 	.short	0x00a8


	//----- nvinfo : EIATTR_NUM_BARRIERS
	.align		4
        /*0030*/ 	.byte	0x02, 0x4c
        /*0032*/ 	.byte	0x01
	.zero		1


	//----- nvinfo : EIATTR_ANNOTATIONS
	.align		4
        /*0034*/ 	.byte	0x04, 0x55
        /*0036*/ 	.short	(.L_1427 - .L_1426)


	//   ....[0]....
.L_1426:
        /*0038*/ 	.word	0x00000001
        /*003c*/ 	.byte	0x30, 0x02, 0x00, 0x00, 0x01, 0x00, 0x00, 0x00, 0x60, 0x02, 0x00, 0x00, 0x01, 0x00, 0x00, 0x00
        /*004c*/ 	.byte	0xf0, 0x06, 0x00, 0x00, 0x01, 0x00, 0x00, 0x00, 0x20, 0x07, 0x00, 0x00, 0x01, 0x00, 0x00, 0x00
        /*005c*/ 	.byte	0x30, 0x6d, 0x00, 0x00, 0x01, 0x00, 0x00, 0x00, 0xf0, 0x70, 0x00, 0x00, 0x01, 0x00, 0x00, 0x00
        /*006c*/ 	.byte	0x00, 0xb0, 0x00, 0x00, 0x01, 0x00, 0x00, 0x00, 0xe0, 0xb7, 0x00, 0x00, 0x01, 0x00, 0x00, 0x00
        /*007c*/ 	.byte	0x00, 0xbd, 0x00, 0x00, 0x01, 0x00, 0x00, 0x00, 0x10, 0xbf, 0x00, 0x00


	//----- nvinfo : EIATTR_MERCURY_ISA_VERSION
	.align		4
.L_1427:
        /*0088*/ 	.byte	0x03, 0x5f
        /*008a*/ 	.short	0x0000


	//----- nvinfo : EIATTR_COOP_GROUP_MASK_REGIDS
	.align		4
        /*008c*/ 	.byte	0x04, 0x29
        /*008e*/ 	.short	(.L_1429 - .L_1428)


	//   ....[0]....
.L_1428:
        /*0090*/ 	.word	0xffffffff


	//   ....[1]....
        /*0094*/ 	.word	0xffffffff


	//   ....[2]....
        /*0098*/ 	.word	0xffffffff


	//   ....[3]....
        /*009c*/ 	.word	0xffffffff


	//   ....[4]....
        /*00a0*/ 	.word	0xffffffff


	//   ....[5]....
        /*00a4*/ 	.word	0xffffffff


	//   ....[6]....
        /*00a8*/ 	.word	0xffffffff


	//   ....[7]....
        /*00ac*/ 	.word	0xffffffff


	//   ....[8]....
        /*00b0*/ 	.word	0xffffffff


	//   ....[9]....
        /*00b4*/ 	.word	0xffffffff


	//   ....[10]....
        /*00b8*/ 	.word	0xffffffff


	//   ....[11]....
        /*00bc*/ 	.word	0xffffffff


	//   ....[12]....
        /*00c0*/ 	.word	0xffffffff


	//   ....[13]....
        /*00c4*/ 	.word	0xffffffff


	//   ....[14]....
        /*00c8*/ 	.word	0xffffffff


	//   ....[15]....
        /*00cc*/ 	.word	0xffffffff


	//   ....[16]....
        /*00d0*/ 	.word	0xffffffff


	//   ....[17]....
        /*00d4*/ 	.word	0xffffffff


	//   ....[18]....
        /*00d8*/ 	.word	0xffffffff


	//   ....[19]....
        /*00dc*/ 	.word	0xffffffff


	//   ....[20]....
        /*00e0*/ 	.word	0xffffffff


	//   ....[21]....
        /*00e4*/ 	.word	0xffffffff


	//   ....[22]....
        /*00e8*/ 	.word	0xffffffff


	//   ....[23]....
        /*00ec*/ 	.word	0xffffffff


	//   ....[24]....
        /*00f0*/ 	.word	0xffffffff


	//   ....[25]....
        /*00f4*/ 	.word	0xffffffff


	//   ....[26]....
        /*00f8*/ 	.word	0xffffffff


	//   ....[27]....
        /*00fc*/ 	.word	0xffffffff


	//   ....[28]....
        /*0100*/ 	.word	0xffffffff


	//   ....[29]....
        /*0104*/ 	.word	0xffffffff


	//   ....[30]....
        /*0108*/ 	.word	0xffffffff


	//   ....[31]....
        /*010c*/ 	.word	0xffffffff


	//   ....[32]....
        /*0110*/ 	.word	0xffffffff


	//   ....[33]....
        /*0114*/ 	.word	0xffffffff


	//   ....[34]....
        /*0118*/ 	.word	0xffffffff


	//   ....[35]....
        /*011c*/ 	.word	0xffffffff


	//   ....[36]....
        /*0120*/ 	.word	0xffffffff


	//   ....[37]....
        /*0124*/ 	.word	0xffffffff


	//   ....[38]....
        /*0128*/ 	.word	0xffffffff


	//   ....[39]....
        /*012c*/ 	.word	0xffffffff


	//   ....[40]....
        /*0130*/ 	.word	0xffffffff


	//   ....[41]....
        /*0134*/ 	.word	0xffffffff


	//   ....[42]....
        /*0138*/ 	.word	0xffffffff


	//   ....[43]....
        /*013c*/ 	.word	0xffffffff


	//   ....[44]....
        /*0140*/ 	.word	0xffffffff


	//   ....[45]....
        /*0144*/ 	.word	0xffffffff


	//   ....[46]....
        /*0148*/ 	.word	0xffffffff


	//   ....[47]....
        /*014c*/ 	.word	0xffffffff


	//   ....[48]....
        /*0150*/ 	.word	0xffffffff


	//   ....[49]....
        /*0154*/ 	.word	0xffffffff


	//   ....[50]....
        /*0158*/ 	.word	0xffffffff


	//   ....[51]....
        /*015c*/ 	.word	0xffffffff


	//   ....[52]....
        /*0160*/ 	.word	0xffffffff


	//   ....[53]....
        /*0164*/ 	.word	0xffffffff


	//   ....[54]....
        /*0168*/ 	.word	0xffffffff


	//   ....[55]....
        /*016c*/ 	.word	0xffffffff


	//   ....[56]....
        /*0170*/ 	.word	0xffffffff


	//   ....[57]....
        /*0174*/ 	.word	0xffffffff


	//   ....[58]....
        /*0178*/ 	.word	0xffffffff


	//   ....[59]....
        /*017c*/ 	.word	0xffffffff


	//   ....[60]....
        /*0180*/ 	.word	0xffffffff


	//   ....[61]....
        /*0184*/ 	.word	0xffffffff


	//   ....[62]....
        /*0188*/ 	.word	0xffffffff


	//   ....[63]....
        /*018c*/ 	.word	0xffffffff


	//   ....[64]....
        /*0190*/ 	.word	0xffffffff


	//   ....[65]....
        /*0194*/ 	.word	0xffffffff


	//   ....[66]....
        /*0198*/ 	.word	0xffffffff


	//   ....[67]....
        /*019c*/ 	.word	0xffffffff


	//   ....[68]....
        /*01a0*/ 	.word	0xffffffff


	//   ....[69]....
        /*01a4*/ 	.word	0xffffffff


	//   ....[70]....
        /*01a8*/ 	.word	0xffffffff


	//   ....[71]....
        /*01ac*/ 	.word	0xffffffff


	//   ....[72]....
        /*01b0*/ 	.word	0xffffffff


	//   ....[73]....
        /*01b4*/ 	.word	0xffffffff


	//   ....[74]....
        /*01b8*/ 	.word	0xffffffff


	//   ....[75]....
        /*01bc*/ 	.word	0xffffffff


	//   ....[76]....
        /*01c0*/ 	.word	0xffffffff


	//   ....[77]....
        /*01c4*/ 	.word	0xffffffff


	//   ....[78]....
        /*01c8*/ 	.word	0xffffffff


	//   ....[79]....
        /*01cc*/ 	.word	0xffffffff


	//   ....[80]....
        /*01d0*/ 	.word	0xffffffff


	//   ....[81]....
        /*01d4*/ 	.word	0xffffffff


	//   ....[82]....
        /*01d8*/ 	.word	0xffffffff


	//   ....[83]....
        /*01dc*/ 	.word	0xffffffff


	//   ....[84]....
        /*01e0*/ 	.word	0xffffffff


	//   ....[85]....
        /*01e4*/ 	.word	0xffffffff


	//   ....[86]....
        /*01e8*/ 	.word	0xffffffff


	//   ....[87]....
        /*01ec*/ 	.word	0xffffffff


	//   ....[88]....
        /*01f0*/ 	.word	0xffffffff


	//   ....[89]....
        /*01f4*/ 	.word	0xffffffff


	//   ....[90]....
        /*01f8*/ 	.word	0xffffffff


	//   ....[91]....
        /*01fc*/ 	.word	0xffffffff


	//----- nvinfo : EIATTR_COOP_GROUP_INSTR_OFFSETS
	.align		4
.L_1429:
        /*0200*/ 	.byte	0x04, 0x28
        /*0202*/ 	.short	(.L_1431 - .L_1430)


	//   ....[0]....
.L_1430:
        /*0204*/ 	.word	0x00001150


	//   ....[1]....
        /*0208*/ 	.word	0x00001720


	//   ....[2]....
        /*020c*/ 	.word	0x00001c70


	//   ....[3]....
        /*0210*/ 	.word	0x000049f0


	//   ....[4]....
        /*0214*/ 	.word	0x000050b0


	//   ....[5]....
        /*0218*/ 	.word	0x00005d10


	//   ....[6]....
        /*021c*/ 	.word	0x00006830


	//   ....[7]....
        /*0220*/ 	.word	0x00007f90


	//   ....[8]....
        /*0224*/ 	.word	0x00007fb0


	//   ....[9]....
        /*0228*/ 	.word	0x00008000


	//   ....[10]....
        /*022c*/ 	.word	0x00008020


	//   ....[11]....
        /*0230*/ 	.word	0x00008050


	//   ....[12]....
        /*0234*/ 	.word	0x00008070


	//   ....[13]....
        /*0238*/ 	.word	0x000080a0


	//   ....[14]....
        /*023c*/ 	.word	0x000080c0


	//   ....[15]....
        /*0240*/ 	.word	0x000080e0


	//   ....[16]....
        /*0244*/ 	.word	0x000080f0


	//   ....[17]....
        /*0248*/ 	.word	0x00008170


	//   ....[18]....
        /*024c*/ 	.word	0x000081c0


	//   ....[19]....
        /*0250*/ 	.word	0x000081e0


	//   ....[20]....
        /*0254*/ 	.word	0x000081f0


	//   ....[21]....
        /*0258*/ 	.word	0x00008200


	//   ....[22]....
        /*025c*/ 	.word	0x00008210


	//   ....[23]....
        /*0260*/ 	.word	0x00008810


	//   ....[24]....
        /*0264*/ 	.word	0x00008830


	//   ....[25]....
        /*0268*/ 	.word	0x00008840


	//   ....[26]....
        /*026c*/ 	.word	0x00008850


	//   ....[27]....
        /*0270*/ 	.word	0x00008880


	//   ....[28]....
        /*0274*/ 	.word	0x000088a0


	//   ....[29]....
        /*0278*/ 	.word	0x000088c0


	//   ....[30]....
        /*027c*/ 	.word	0x000088e0


	//   ....[31]....
        /*0280*/ 	.word	0x00008900


	//   ....[32]....
        /*0284*/ 	.word	0x00008920


	//   ....[33]....
        /*0288*/ 	.word	0x00008940


	//   ....[34]....
        /*028c*/ 	.word	0x00008960


	//   ....[35]....
        /*0290*/ 	.word	0x00008970


	//   ....[36]....
        /*0294*/ 	.word	0x00008980


	//   ....[37]....
        /*0298*/ 	.word	0x000089a0


	//   ....[38]....
        /*029c*/ 	.word	0x000089b0


	//   ....[39]....
        /*02a0*/ 	.word	0x00009340


	//   ....[40]....
        /*02a4*/ 	.word	0x00009400


	//   ....[41]....
        /*02a8*/ 	.word	0x00009460


	//   ....[42]....
        /*02ac*/ 	.word	0x00009520


	//   ....[43]....
        /*02b0*/ 	.word	0x00009580


	//   ....[44]....
        /*02b4*/ 	.word	0x00009640


	//   ....[45]....
        /*02b8*/ 	.word	0x000096a0


	//   ....[46]....
        /*02bc*/ 	.word	0x000096d0


	//   ....[47]....
        /*02c0*/ 	.word	0x00009700


	//   ....[48]....
        /*02c4*/ 	.word	0x00009760


	//   ....[49]....
        /*02c8*/ 	.word	0x00009f50


	//   ....[50]....
        /*02cc*/ 	.word	0x0000ab40


	//   ....[51]....
        /*02d0*/ 	.word	0x0000b5e0


	//   ....[52]....
        /*02d4*/ 	.word	0x0000bd80


	//   ....[53]....
        /*02d8*/ 	.word	0x0000bda0


	//   ....[54]....
        /*02dc*/ 	.word	0x0000bdc0


	//   ....[55]....
        /*02e0*/ 	.word	0x0000bde0


	//   ....[56]....
        /*02e4*/ 	.word	0x0000be00


	//   ....[57]....
        /*02e8*/ 	.word	0x0000bf90


	//   ....[58]....
        /*02ec*/ 	.word	0x0000bfb0


	//   ....[59]....
        /*02f0*/ 	.word	0x0000bfd0


	//   ....[60]....
        /*02f4*/ 	.word	0x0000bff0


	//   ....[61]....
        /*02f8*/ 	.word	0x0000c010


	//   ....[62]....
        /*02fc*/ 	.word	0x0000c740


	//   ....[63]....
        /*0300*/ 	.word	0x0000c7a0


	//   ....[64]....
        /*0304*/ 	.word	0x0000c830


	//   ....[65]....
        /*0308*/ 	.word	0x0000c880


	//   ....[66]....
        /*030c*/ 	.word	0x0000c8f0


	//   ....[67]....
        /*0310*/ 	.word	0x0000c940


	//   ....[68]....
        /*0314*/ 	.word	0x0000c9b0


	//   ....[69]....
        /*0318*/ 	.word	0x0000ca00


	//   ....[70]....
        /*031c*/ 	.word	0x0000ca70


	//   ....[71]....
        /*0320*/ 	.word	0x0000cac0


	//   ....[72]....
        /*0324*/ 	.word	0x0000cb20


	//   ....[73]....
        /*0328*/ 	.word	0x0000cb70


	//   ....[74]....
        /*032c*/ 	.word	0x0000cbc0


	//   ....[75]....
        /*0330*/ 	.word	0x0000cc10


	//   ....[76]....
        /*0334*/ 	.word	0x0000cc70


	//   ....[77]....
        /*0338*/ 	.word	0x0000ccd0


	//   ....[78]....
        /*033c*/ 	.word	0x0000cd50


	//   ....[79]....
        /*0340*/ 	.word	0x0000cda0


	//   ....[80]....
        /*0344*/ 	.word	0x0000ce00


	//   ....[81]....
        /*0348*/ 	.word	0x0000ce50


	//   ....[82]....
        /*034c*/ 	.word	0x0000ced0


	//   ....[83]....
        /*0350*/ 	.word	0x0000cf20


	//   ....[84]....
        /*0354*/ 	.word	0x0000cf90


	//   ....[85]....
        /*0358*/ 	.word	0x0000cfe0


	//   ....[86]....
        /*035c*/ 	.word	0x0000d040


	//   ....[87]....
        /*0360*/ 	.word	0x0000d090


	//   ....[88]....
        /*0364*/ 	.word	0x0000d0e0


	//   ....[89]....
        /*0368*/ 	.word	0x0000d130


	//   ....[90]....
        /*036c*/ 	.word	0x0000d190


	//   ....[91]....
        /*0370*/ 	.word	0x0000d1e0


	//----- nvinfo : EIATTR_EXIT_INSTR_OFFSETS
	.align		4
.L_1431:
        /*0374*/ 	.byte	0x04, 0x1c
        /*0376*/ 	.short	(.L_1433 - .L_1432)


	//   ....[0]....
.L_1432:
        /*0378*/ 	.word	0x0000c140


	//   ....[1]....
        /*037c*/ 	.word	0x0000c700


	//----- nvinfo : EIATTR_MAX_THREADS
	.align		4
.L_1433:
        /*0380*/ 	.byte	0x04, 0x05
        /*0382*/ 	.short	(.L_1435 - .L_1434)
.L_1434:
        /*0384*/ 	.word	0x00000080
        /*0388*/ 	.word	0x00000001
        /*038c*/ 	.word	0x00000001


	//----- nvinfo : EIATTR_CRS_STACK_SIZE
	.align		4
.L_1435:
        /*0390*/ 	.byte	0x04, 0x1e
        /*0392*/ 	.short	(.L_1437 - .L_1436)
.L_1436:
        /*0394*/ 	.word	0x00000000
.L_1437:


//--------------------- .nv.info._Z25selective_scan_bwd_kernelI32Selective_Scan_bwd_kernel_traitsILi128ELi16ELb0ELb0ELb1ELb0ELb0EN3c104HalfEfEEv12SSMParamsBwd --------------------------
	.section	.nv.info._Z25selective_scan_bwd_kernelI32Selective_Scan_bwd_kernel_traitsILi128ELi16ELb0ELb0ELb1ELb0ELb0EN3c104HalfEfEEv12SSMParamsBwd,"",@"SHT_CUDA_INFO"
	.sectionflags	@""
	.align	4


	//----- nvinfo : EIATTR_CUDA_API_VERSION
	.align		4
        /*0000*/ 	.byte	0x04, 0x37
        /*0002*/ 	.short	(.L_1439 - .L_1438)
.L_1438:
        /*0004*/ 	.word	0x00000082


	//----- nvinfo : EIATTR_SW2861232_WAR
	.align		4
.L_1439:
        /*0008*/ 	.byte	0x01, 0x35
	.zero		2


	//----- nvinfo : EIATTR_PARAM_CBANK
	.align		4
        /*000c*/ 	.byte	0x04, 0x0a
        /*000e*/ 	.short	(.L_1441 - .L_1440)
	.align		4
.L_1440:
        /*0010*/ 	.word	index@(.nv.constant0._Z25selective_scan_bwd_kernelI32Selective_Scan_bwd_kernel_traitsILi128ELi16ELb0ELb0ELb1ELb0ELb0EN3c104HalfEfEEv12SSMParamsBwd)
        /*0014*/ 	.short	0x0160
        /*0016*/ 	.short	0x01f0


	//----- nvinfo : EIATTR_CBANK_PARAM_SIZE
	.align		4
.L_1441:
        /*0018*/ 	.byte	0x03, 0x19
        /*001a*/ 	.short	0x01f0


	//----- nvinfo : EIATTR_KPARAM_INFO
	.align		4
        /*001c*/ 	.byte	0x04, 0x17
        /*001e*/ 	.short	(.L_1443 - .L_1442)
.L_1442:
        /*0020*/ 	.word	0x00000000
        /*0024*/ 	.short	0x0000
        /*0026*/ 	.short	0x0000
        /*0028*/ 	.byte	0x00, 0xf0, 0xc1, 0x07


	//----- nvinfo : EIATTR_MAXREG_COUNT
	.align		4
.L_1443:
        /*002c*/ 	.byte	0x03, 0x1b
        /*002e*/ 	.short	0x00a8


	//----- nvinfo : EIATTR_NUM_BARRIERS
	.align		4
        /*0030*/ 	.byte	0x02, 0x4c
        /*0032*/ 	.byte	0x01
	.zero		1


	//----- nvinfo : EIATTR_ANNOTATIONS
	.align		4
        /*0034*/ 	.byte	0x04, 0x55
        /*0036*/ 	.short	(.L_1445 - .L_1444)


	//   ....[0]....
.L_1444:
        /*0038*/ 	.word	0x00000001
        /*003c*/ 	.byte	0x10, 0x02, 0x00, 0x00, 0x01, 0x00, 0x00, 0x00, 0x40, 0x02, 0x00, 0x00, 0x01, 0x00, 0x00, 0x00
        /* <DEDUP_REMOVED lines=20> */
        /*018c*/ 	.byte	0xc0, 0x90, 0x00, 0x00, 0x01, 0x00, 0x00, 0x00, 0x10, 0x91, 0x00, 0x00


	//----- nvinfo : EIATTR_MERCURY_ISA_VERSION
	.align		4
.L_1445:
        /*0198*/ 	.byte	0x03, 0x5f
        /*019a*/ 	.short	0x0000


	//----- nvinfo : EIATTR_COOP_GROUP_MASK_REGIDS
	.align		4
        /*019c*/ 	.byte	0x04, 0x29
        /*019e*/ 	.short	(.L_1447 - .L_1446)


	//   ....[0]....
.L_1446:
        /*01a0*/ 	.word	0xffffffff


	//   ....[1]....
        /*01a4*/ 	.word	0xffffffff


	//   ....[2]....
        /*01a8*/ 	.word	0xffffffff


	//   ....[3]....
        /*01ac*/ 	.word	0xffffffff


	//   ....[4]....
        /*01b0*/ 	.word	0xffffffff


	//   ....[5]....
        /*01b4*/ 	.word	0xffffffff


	//   ....[6]....
        /*01b8*/ 	.word	0xffffffff


	//   ....[7]....
        /*01bc*/ 	.word	0xffffffff


	//   ....[8]....
        /*01c0*/ 	.word	0xffffffff


	//   ....[9]....
        /*01c4*/ 	.word	0xffffffff


	//   ....[10]....
        /*01c8*/ 	.word	0xffffffff


	//   ....[11]....
        /*01cc*/ 	.word	0xffffffff


	//   ....[12]....
        /*01d0*/ 	.word	0xffffffff


	//   ....[13]....
        /*01d4*/ 	.word	0xffffffff


	//   ....[14]....
        /*01d8*/ 	.word	0xffffffff


	//   ....[15]....
        /*01dc*/ 	.word	0xffffffff


	//   ....[16]....
        /*01e0*/ 	.word	0xffffffff


	//   ....[17]....
        /*01e4*/ 	.word	0xffffffff


	//   ....[18]....
        /*01e8*/ 	.word	0xffffffff


	//   ....[19]....
        /*01ec*/ 	.word	0xffffffff


	//   ....[20]....
        /*01f0*/ 	.word	0xffffffff


	//   ....[21]....
        /*01f4*/ 	.word	0xffffffff


	//   ....[22]....
        /*01f8*/ 	.word	0xffffffff


	//   ....[23]....
        /*01fc*/ 	.word	0xffffffff


	//   ....[24]....
        /*0200*/ 	.word	0xffffffff


	//   ....[25]....
        /*0204*/ 	.word	0xffffffff


	//   ....[26]....
        /*0208*/ 	.word	0xffffffff


	//   ....[27]....
        /*020c*/ 	.word	0xffffffff


	//   ....[28]....
        /*0210*/ 	.word	0xffffffff


	//   ....[29]....
        /*0214*/ 	.word	0xffffffff


	//   ....[30]....
        /*0218*/ 	.word	0xffffffff


	//   ....[31]....
        /*021c*/ 	.word	0xffffffff


	//   ....[32]....
        /*0220*/ 	.word	0xffffffff


	//   ....[33]....
        /*0224*/ 	.word	0xffffffff


	//   ....[34]....
        /*0228*/ 	.word	0xffffffff


	//   ....[35]....
        /*022c*/ 	.word	0xffffffff


	//   ....[36]....
        /*0230*/ 	.word	0xffffffff


	//   ....[37]....
        /*0234*/ 	.word	0xffffffff


	//   ....[38]....
        /*0238*/ 	.word	0xffffffff


	//   ....[39]....
        /*023c*/ 	.word	0xffffffff


	//   ....[40]....
        /*0240*/ 	.word	0xffffffff


	//   ....[41]....
        /*0244*/ 	.word	0xffffffff


	//   ....[42]....
        /*0248*/ 	.word	0xffffffff


	//   ....[43]....
        /*024c*/ 	.word	0xffffffff


	//   ....[44]....
        /*0250*/ 	.word	0xffffffff


	//   ....[45]....
        /*0254*/ 	.word	0xffffffff


	//   ....[46]....
        /*0258*/ 	.word	0xffffffff


	//   ....[47]....
        /*025c*/ 	.word	0xffffffff


	//   ....[48]....
        /*0260*/ 	.word	0xffffffff


	//   ....[49]....
        /*0264*/ 	.word	0xffffffff


	//   ....[50]....
        /*0268*/ 	.word	0xffffffff


	//   ....[51]....
        /*026c*/ 	.word	0xffffffff


	//   ....[52]....
        /*0270*/ 	.word	0xffffffff


	//   ....[53]....
        /*0274*/ 	.word	0xffffffff


	//   ....[54]....
        /*0278*/ 	.word	0xffffffff


	//   ....[55]....
        /*027c*/ 	.word	0xffffffff


	//   ....[56]....
        /*0280*/ 	.word	0xffffffff


	//   ....[57]....
        /*0284*/ 	.word	0xffffffff


	//   ....[58]....
        /*0288*/ 	.word	0xffffffff


	//   ....[59]....
        /*028c*/ 	.word	0xffffffff


	//   ....[60]....
        /*0290*/ 	.word	0xffffffff


	//   ....[61]....
        /*0294*/ 	.word	0xffffffff


	//   ....[62]....
        /*0298*/ 	.word	0xffffffff


	//   ....[63]....
        /*029c*/ 	.word	0xffffffff


	//   ....[64]....
        /*02a0*/ 	.word	0xffffffff


	//   ....[65]....
        /*02a4*/ 	.word	0xffffffff


	//   ....[66]....
        /*02a8*/ 	.word	0xffffffff


	//   ....[67]....
        /*02ac*/ 	.word	0xffffffff


	//   ....[68]....
        /*02b0*/ 	.word	0xffffffff


	//   ....[69]....
        /*02b4*/ 	.word	0xffffffff


	//   ....[70]....
        /*02b8*/ 	.word	0xffffffff


	//   ....[71]....
        /*02bc*/ 	.word	0xffffffff


	//   ....[72]....
        /*02c0*/ 	.word	0xffffffff


	//   ....[73]....
        /*02c4*/ 	.word	0xffffffff


	//   ....[74]....
        /*02c8*/ 	.word	0xffffffff


	//   ....[75]....
        /*02cc*/ 	.word	0xffffffff


	//   ....[76]....
        /*02d0*/ 	.word	0xffffffff


	//   ....[77]....
        /*02d4*/ 	.word	0xffffffff


	//   ....[78]....
        /*02d8*/ 	.word	0xffffffff


	//   ....[79]....
        /*02dc*/ 	.word	0xffffffff


	//   ....[80]....
        /*02e0*/ 	.word	0xffffffff


	//   ....[81]....
        /*02e4*/ 	.word	0xffffffff


	//   ....[82]....
        /*02e8*/ 	.word	0xffffffff


	//   ....[83]....
        /*02ec*/ 	.word	0xffffffff


	//   ....[84]....
        /*02f0*/ 	.word	0xffffffff


	//   ....[85]....
        /*02f4*/ 	.word	0xffffffff


	//   ....[86]....
        /*02f8*/ 	.word	0xffffffff


	//   ....[87]....
        /*02fc*/ 	.word	0xffffffff


	//----- nvinfo : EIATTR_COOP_GROUP_INSTR_OFFSETS
	.align		4
.L_1447:
        /*0300*/ 	.byte	0x04, 0x28
        /*0302*/ 	.short	(.L_1449 - .L_1448)


	//   ....[0]....
.L_1448:
        /*0304*/ 	.word	0x000013d0


	//   ....[1]....
        /*0308*/ 	.word	0x000018c0


	//   ....[2]....
        /*030c*/ 	.word	0x00001e70


	//   ....[3]....
        /*0310*/ 	.word	0x00003200


	//   ....[4]....
        /*0314*/ 	.word	0x00003d20


	//   ....[5]....
        /*0318*/ 	.word	0x00003d50


	//   ....[6]....
        /*031c*/ 	.word	0x00003da0


	//   ....[7]....
        /*0320*/ 	.word	0x00003dc0


	//   ....[8]....
        /*0324*/ 	.word	0x00003df0


	//   ....[9]....
        /*0328*/ 	.word	0x00003e10


	//   ....[10]....
        /*032c*/ 	.word	0x00003e40


	//   ....[11]....
        /*0330*/ 	.word	0x00003e60


	//   ....[12]....
        /*0334*/ 	.word	0x00003e80


	//   ....[13]....
        /*0338*/ 	.word	0x00003e90


	//   ....[14]....
        /*033c*/ 	.word	0x00003f20


	//   ....[15]....
        /*0340*/ 	.word	0x00003f70


	//   ....[16]....
        /*0344*/ 	.word	0x00003f90


	//   ....[17]....
        /*0348*/ 	.word	0x00003fa0


	//   ....[18]....
        /*034c*/ 	.word	0x00003fb0


	//   ....[19]....
        /*0350*/ 	.word	0x00003fc0


	//   ....[20]....
        /*0354*/ 	.word	0x000045c0


	//   ....[21]....
        /*0358*/ 	.word	0x000045e0


	//   ....[22]....
        /*035c*/ 	.word	0x000045f0


	//   ....[23]....
        /*0360*/ 	.word	0x00004600


	//   ....[24]....
        /*0364*/ 	.word	0x00004630


	//   ....[25]....
        /*0368*/ 	.word	0x00004650


	//   ....[26]....
        /*036c*/ 	.word	0x00004670


	//   ....[27]....
        /*0370*/ 	.word	0x00004690


	//   ....[28]....
        /*0374*/ 	.word	0x000046b0


	//   ....[29]....
        /*0378*/ 	.word	0x000046d0


	//   ....[30]....
        /*037c*/ 	.word	0x000046f0


	//   ....[31]....
        /*0380*/ 	.word	0x00004710


	//   ....[32]....
        /*0384*/ 	.word	0x00004720


	//   ....[33]....
        /*0388*/ 	.word	0x00004730


	//   ....[34]....
        /*038c*/ 	.word	0x00004750


	//   ....[35]....
        /*0390*/ 	.word	0x00004760


	//   ....[36]....
        /*0394*/ 	.word	0x00006200


	//   ....[37]....
        /*0398*/ 	.word	0x00006230


	//   ....[38]....
        /*039c*/ 	.word	0x00006380


	//   ....[39]....
        /*03a0*/ 	.word	0x000063b0


	//   ....[40]....
        /*03a4*/ 	.word	0x00006490


	//   ....[41]....
        /*03a8*/ 	.word	0x000064c0


	//   ....[42]....
        /*03ac*/ 	.word	0x00006510


	//   ....[43]....
        /*03b0*/ 	.word	0x00006530


	//   ....[44]....
        /*03b4*/ 	.word	0x00006560


	//   ....[45]....
        /*03b8*/ 	.word	0x00006590


	//   ....[46]....
        /*03bc*/ 	.word	0x00006b90


	//   ....[47]....
        /*03c0*/ 	.word	0x000077d0


	//   ....[48]....
        /*03c4*/ 	.word	0x00007ea0


	//   ....[49]....
        /*03c8*/ 	.word	0x00007ec0


	//   ....[50]....
        /*03cc*/ 	.word	0x00007ee0


	//   ....[51]....
        /*03d0*/ 	.word	0x00007f00


	//   ....[52]....
        /*03d4*/ 	.word	0x00007f20


	//   ....[53]....
        /*03d8*/ 	.word	0x000080b0


	//   ....[54]....
        /*03dc*/ 	.word	0x000080d0


	//   ....[55]....
        /*03e0*/ 	.word	0x000080f0


	//   ....[56]....
        /*03e4*/ 	.word	0x00008110


	//   ....[57]....
        /*03e8*/ 	.word	0x00008130


	//   ....[58]....
        /*03ec*/ 	.word	0x00008520


	//   ....[59]....
        /*03f0*/ 	.word	0x00008580


	//   ....[60]....
        /*03f4*/ 	.word	0x00008620


	//   ....[61]....
        /*03f8*/ 	.word	0x00008670


	//   ....[62]....
        /*03fc*/ 	.word	0x000086f0


	//   ....[63]....
        /*0400*/ 	.word	0x00008740


	//   ....[64]....
        /*0404*/ 	.word	0x000087c0


	//   ....[65]....
        /*0408*/ 	.word	0x00008810


	//   ....[66]....
        /*040c*/ 	.word	0x00008890


	//   ....[67]....
        /*0410*/ 	.word	0x000088e0


	//   ....[68]....
        /*0414*/ 	.word	0x00008940


	//   ....[69]....
        /*0418*/ 	.word	0x00008990


	//   ....[70]....
        /*041c*/ 	.word	0x000089e0


	//   ....[71]....
        /*0420*/ 	.word	0x00008a30


	//   ....[72]....
        /*0424*/ 	.word	0x00008a90


	//   ....[73]....
        /*0428*/ 	.word	0x00008af0


	//   ....[74]....
        /*042c*/ 	.word	0x00008b70


	//   ....[75]....
        /*0430*/ 	.word	0x00008bc0


	//   ....[76]....
        /*0434*/ 	.word	0x00008c20


	//   ....[77]....
        /*0438*/ 	.word	0x00008c70


	//   ....[78]....
        /*043c*/ 	.word	0x00008cf0


	//   ....[79]....
        /*0440*/ 	.word	0x00008d40


	//   ....[80]....
        /*0444*/ 	.word	0x00008db0


	//   ....[81]....
        /*0448*/ 	.word	0x00008e00


	//   ....[82]....
        /*044c*/ 	.word	0x00008e60


	//   ....[83]....
        /*0450*/ 	.word	0x00008eb0


	//   ....[84]....
        /*0454*/ 	.word	0x00008f00


	//   ....[85]....
        /*0458*/ 	.word	0x00008f50


	//   ....[86]....
        /*045c*/ 	.word	0x00008fb0


	//   ....[87]....
        /*0460*/ 	.word	0x00009000


	//----- nvinfo : EIATTR_EXIT_INSTR_OFFSETS
	.align		4
.L_1449:
        /*0464*/ 	.byte	0x04, 0x1c
        /*0466*/ 	.short	(.L_1451 - .L_1450)


	//   ....[0]....
.L_1450:
        /*0468*/ 	.word	0x00008260


	//   ....[1]....
        /*046c*/ 	.word	0x000084e0


	//----- nvinfo : EIATTR_MAX_THREADS
	.align		4
.L_1451:
        /*0470*/ 	.byte	0x04, 0x05
        /*0472*/ 	.short	(.L_1453 - .L_1452)
.L_1452:
        /*0474*/ 	.word	0x00000080
        /*0478*/ 	.word	0x00000001
        /*047c*/ 	.word	0x00000001


	//----- nvinfo : EIATTR_CRS_STACK_SIZE
	.align		4
.L_1453:
        /*0480*/ 	.byte	0x04, 0x1e
        /*0482*/ 	.short	(.L_1455 - .L_1454)
.L_1454:
        /*0484*/ 	.word	0x00000000
.L_1455:


//--------------------- .nv.info._Z25selective_scan_bwd_kernelI32Selective_Scan_bwd_kernel_traitsILi128ELi16ELb0ELb0ELb1ELb0ELb1EN3c104HalfEfEEv12SSMParamsBwd --------------------------
	.section	.nv.info._Z25selective_scan_bwd_kernelI32Selective_Scan_bwd_kernel_traitsILi128ELi16ELb0ELb0ELb1ELb0ELb1EN3c104HalfEfEEv12SSMParamsBwd,"",@"SHT_CUDA_INFO"
	.sectionflags	@""
	.align	4


	//----- nvinfo : EIATTR_CUDA_API_VERSION
	.align		4
        /*0000*/ 	.byte	0x04, 0x37
        /*0002*/ 	.short	(.L_1457 - .L_1456)
.L_1456:
        /*0004*/ 	.word	0x00000082


	//----- nvinfo : EIATTR_SW2861232_WAR
	.align		4
.L_1457:
        /*0008*/ 	.byte	0x01, 0x35
	.zero		2


	//----- nvinfo : EIATTR_PARAM_CBANK
	.align		4
        /*000c*/ 	.byte	0x04, 0x0a
        /*000e*/ 	.short	(.L_1459 - .L_1458)
	.align		4
.L_1458:
        /*0010*/ 	.word	index@(.nv.constant0._Z25selective_scan_bwd_kernelI32Selective_Scan_bwd_kernel_traitsILi128ELi16ELb0ELb0ELb1ELb0ELb1EN3c104HalfEfEEv12SSMParamsBwd)
        /*0014*/ 	.short	0x0160
        /*0016*/ 	.short	0x01f0


	//----- nvinfo : EIATTR_CBANK_PARAM_SIZE
	.align		4
.L_1459:
        /*0018*/ 	.byte	0x03, 0x19
        /*001a*/ 	.short	0x01f0


	//----- nvinfo : EIATTR_KPARAM_INFO
	.align		4
        /*001c*/ 	.byte	0x04, 0x17
        /*001e*/ 	.short	(.L_1461 - .L_1460)
.L_1460:
        /*0020*/ 	.word	0x00000000
        /*0024*/ 	.short	0x0000
        /*0026*/ 	.short	0x0000
        /*0028*/ 	.byte	0x00, 0xf0, 0xc1, 0x07


	//----- nvinfo : EIATTR_MAXREG_COUNT
	.align		4
.L_1461:
        /*002c*/ 	.byte	0x03, 0x1b
        /*002e*/ 	.short	0x00a8


	//----- nvinfo : EIATTR_NUM_BARRIERS
	.align		4
        /*0030*/ 	.byte	0x02, 0x4c
        /*0032*/ 	.byte	0x01
	.zero		1


	//----- nvinfo : EIATTR_ANNOTATIONS
	.align		4
        /*0034*/ 	.byte	0x04, 0x55
        /*0036*/ 	.short	(.L_1463 - .L_1462)


	//   ....[0]....
.L_1462:
        /* <DEDUP_REMOVED lines=24> */
        /*01ac*/ 	.byte	0x40, 0xbc, 0x00, 0x00


	//----- nvinfo : EIATTR_MERCURY_ISA_VERSION
	.align		4
.L_1463:
        /*01b0*/ 	.byte	0x03, 0x5f
        /*01b2*/ 	.short	0x0000


	//----- nvinfo : EIATTR_COOP_GROUP_MASK_REGIDS
	.align		4
        /*01b4*/ 	.byte	0x04, 0x29
        /*01b6*/ 	.short	(.L_1465 - .L_1464)


	//   ....[0]....
.L_1464:
        /*01b8*/ 	.word	0xffffffff


	//   ....[1]....
        /*01bc*/ 	.word	0xffffffff


	//   ....[2]....
        /*01c0*/ 	.word	0xffffffff


	//   ....[3]....
        /*01c4*/ 	.word	0xffffffff


	//   ....[4]....
        /*01c8*/ 	.word	0xffffffff


	//   ....[5]....
        /*01cc*/ 	.word	0xffffffff


	//   ....[6]....
        /*01d0*/ 	.word	0xffffffff


	//   ....[7]....
        /*01d4*/ 	.word	0xffffffff


	//   ....[8]....
        /*01d8*/ 	.word	0xffffffff


	//   ....[9]....
        /*01dc*/ 	.word	0xffffffff


	//   ....[10]....
        /*01e0*/ 	.word	0xffffffff


	//   ....[11]....
        /*01e4*/ 	.word	0xffffffff


	//   ....[12]....
        /*01e8*/ 	.word	0xffffffff


	//   ....[13]....
        /*01ec*/ 	.word	0xffffffff


	//   ....[14]....
        /*01f0*/ 	.word	0xffffffff


	//   ....[15]....
        /*01f4*/ 	.word	0xffffffff


	//   ....[16]....
        /*01f8*/ 	.word	0xffffffff


	//   ....[17]....
        /*01fc*/ 	.word	0xffffffff


	//   ....[18]....
        /*0200*/ 	.word	0xffffffff


	//   ....[19]....
        /*0204*/ 	.word	0xffffffff


	//   ....[20]....
        /*0208*/ 	.word	0xffffffff


	//   ....[21]....
        /*020c*/ 	.word	0xffffffff


	//   ....[22]....
        /*0210*/ 	.word	0xffffffff


	//   ....[23]....
        /*0214*/ 	.word	0xffffffff


	//   ....[24]....
        /*0218*/ 	.word	0xffffffff


	//   ....[25]....
        /*021c*/ 	.word	0xffffffff


	//   ....[26]....
        /*0220*/ 	.word	0xffffffff


	//   ....[27]....
        /*0224*/ 	.word	0xffffffff


	//   ....[28]....
        /*0228*/ 	.word	0xffffffff


	//   ....[29]....
        /*022c*/ 	.word	0xffffffff


	//   ....[30]....
        /*0230*/ 	.word	0xffffffff


	//   ....[31]....
        /*0234*/ 	.word	0xffffffff


	//   ....[32]....
        /*0238*/ 	.word	0xffffffff


	//   ....[33]....
        /*023c*/ 	.word	0xffffffff


	//   ....[34]....
        /*0240*/ 	.word	0xffffffff


	//   ....[35]....
        /*0244*/ 	.word	0xffffffff


	//   ....[36]....
        /*0248*/ 	.word	0xffffffff


	//   ....[37]....
        /*024c*/ 	.word	0xffffffff


	//   ....[38]....
        /*0250*/ 	.word	0xffffffff


	//   ....[39]....
        /*0254*/ 	.word	0xffffffff


	//   ....[40]....
        /*0258*/ 	.word	0xffffffff


	//   ....[41]....
        /*025c*/ 	.word	0xffffffff


	//   ....[42]....
        /*0260*/ 	.word	0xffffffff


	//   ....[43]....
        /*0264*/ 	.word	0xffffffff


	//   ....[44]....
        /*0268*/ 	.word	0xffffffff


	//   ....[45]....
        /*026c*/ 	.word	0xffffffff


	//   ....[46]....
        /*0270*/ 	.word	0xffffffff


	//   ....[47]....
        /*0274*/ 	.word	0xffffffff


	//   ....[48]....
        /*0278*/ 	.word	0xffffffff


	//   ....[49]....
        /*027c*/ 	.word	0xffffffff


	//   ....[50]....
        /*0280*/ 	.word	0xffffffff


	//   ....[51]....
        /*0284*/ 	.word	0xffffffff


	//   ....[52]....
        /*0288*/ 	.word	0xffffffff


	//   ....[53]....
        /*028c*/ 	.word	0xffffffff


	//   ....[54]....
        /*0290*/ 	.word	0xffffffff


	//   ....[55]....
        /*0294*/ 	.word	0xffffffff


	//   ....[56]....
        /*0298*/ 	.word	0xffffffff


	//   ....[57]....
        /*029c*/ 	.word	0xffffffff


	//   ....[58]....
        /*02a0*/ 	.word	0xffffffff


	//   ....[59]....
        /*02a4*/ 	.word	0xffffffff


	//   ....[60]....
        /*02a8*/ 	.word	0xffffffff


	//   ....[61]....
        /*02ac*/ 	.word	0xffffffff


	//   ....[62]....
        /*02b0*/ 	.word	0xffffffff


	//   ....[63]....
        /*02b4*/ 	.word	0xffffffff


	//   ....[64]....
        /*02b8*/ 	.word	0xffffffff


	//   ....[65]....
        /*02bc*/ 	.word	0xffffffff


	//   ....[66]....
        /*02c0*/ 	.word	0xffffffff


	//   ....[67]....
        /*02c4*/ 	.word	0xffffffff


	//   ....[68]....
        /*02c8*/ 	.word	0xffffffff


	//   ....[69]....
        /*02cc*/ 	.word	0xffffffff


	//   ....[70]....
        /*02d0*/ 	.word	0xffffffff


	//   ....[71]....
        /*02d4*/ 	.word	0xffffffff


	//   ....[72]....
        /*02d8*/ 	.word	0xffffffff


	//   ....[73]....
        /*02dc*/ 	.word	0xffffffff


	//   ....[74]....
        /*02e0*/ 	.word	0xffffffff


	//   ....[75]....
        /*02e4*/ 	.word	0xffffffff


	//   ....[76]....
        /*02e8*/ 	.word	0xffffffff


	//   ....[77]....
        /*02ec*/ 	.word	0xffffffff


	//   ....[78]....
        /*02f0*/ 	.word	0xffffffff


	//   ....[79]....
        /*02f4*/ 	.word	0xffffffff


	//   ....[80]....
        /*02f8*/ 	.word	0xffffffff


	//   ....[81]....
        /*02fc*/ 	.word	0xffffffff


	//   ....[82]....
        /*0300*/ 	.word	0xffffffff


	//   ....[83]....
        /*0304*/ 	.word	0xffffffff


	//   ....[84]....
        /*0308*/ 	.word	0xffffffff


	//   ....[85]....
        /*030c*/ 	.word	0xffffffff


	//   ....[86]....
        /*0310*/ 	.word	0xffffffff


	//   ....[87]....
        /*0314*/ 	.word	0xffffffff


	//   ....[88]....
        /*0318*/ 	.word	0xffffffff


	//   ....[89]....
        /*031c*/ 	.word	0xffffffff


	//   ....[90]....
        /*0320*/ 	.word	0xffffffff


	//   ....[91]....
        /*0324*/ 	.word	0xffffffff


	//----- nvinfo : EIATTR_COOP_GROUP_INSTR_OFFSETS
	.align		4
.L_1465:
        /*0328*/ 	.byte	0x04, 0x28
        /*032a*/ 	.short	(.L_1467 - .L_1466)


	//   ....[0]....
.L_1466:
        /*032c*/ 	.word	0x00001430


	//   ....[1]....
        /*0330*/ 	.word	0x00001a80


	//   ....[2]....
        /*0334*/ 	.word	0x00002390


	//   ....[3]....
        /*0338*/ 	.word	0x00002820


	//   ....[4]....
        /*033c*/ 	.word	0x00002fb0


	//   ....[5]....
        /*0340*/ 	.word	0x00003bb0


	//   ....[6]....
        /*0344*/ 	.word	0x000048f0


	//   ....[7]....
        /*0348*/ 	.word	0x00005b50


	//   ....[8]....
        /*034c*/ 	.word	0x00006820


	//   ....[9]....
        /*0350*/ 	.word	0x00006850


	//   ....[10]....
        /*0354*/ 	.word	0x000068a0


	//   ....[11]....
        /*0358*/ 	.word	0x000068c0


	//   ....[12]....
        /*035c*/ 	.word	0x000068f0


	//   ....[13]....
        /*0360*/ 	.word	0x00006910


	//   ....[14]....
        /*0364*/ 	.word	0x00006940


	//   ....[15]....
        /*0368*/ 	.word	0x00006960


	//   ....[16]....
        /*036c*/ 	.word	0x00006980


	//   ....[17]....
        /*0370*/ 	.word	0x00006990


	//   ....[18]....
        /*0374*/ 	.word	0x00006a20


	//   ....[19]....
        /*0378*/ 	.word	0x00006a70


	//   ....[20]....
        /*037c*/ 	.word	0x00006a90


	//   ....[21]....
        /*0380*/ 	.word	0x00006aa0


	//   ....[22]....
        /*0384*/ 	.word	0x00006ab0


	//   ....[23]....
        /*0388*/ 	.word	0x00006ac0


	//   ....[24]....
        /*038c*/ 	.word	0x000070e0


	//   ....[25]....
        /*0390*/ 	.word	0x00007100


	//   ....[26]....
        /*0394*/ 	.word	0x00007110


	//   ....[27]....
        /*0398*/ 	.word	0x00007120


	//   ....[28]....
        /*039c*/ 	.word	0x00007150


	//   ....[29]....
        /*03a0*/ 	.word	0x00007170


	//   ....[30]....
        /*03a4*/ 	.word	0x00007190


	//   ....[31]....
        /*03a8*/ 	.word	0x000071b0


	//   ....[32]....
        /*03ac*/ 	.word	0x000071d0


	//   ....[33]....
        /*03b0*/ 	.word	0x000071f0


	//   ....[34]....
        /*03b4*/ 	.word	0x00007210


	//   ....[35]....
        /*03b8*/ 	.word	0x00007230


	//   ....[36]....
        /*03bc*/ 	.word	0x00007240


	//   ....[37]....
        /*03c0*/ 	.word	0x00007250


	//   ....[38]....
        /*03c4*/ 	.word	0x00007270


	//   ....[39]....
        /*03c8*/ 	.word	0x00007280


	//   ....[40]....
        /*03cc*/ 	.word	0x00008d30


	//   ....[41]....
        /*03d0*/ 	.word	0x00008d60


	//   ....[42]....
        /*03d4*/ 	.word	0x00008eb0


	//   ....[43]....
        /*03d8*/ 	.word	0x00008ee0


	//   ....[44]....
        /*03dc*/ 	.word	0x00008fc0


	//   ....[45]....
        /*03e0*/ 	.word	0x00008ff0


	//   ....[46]....
        /*03e4*/ 	.word	0x00009040


	//   ....[47]....
        /*03e8*/ 	.word	0x00009060


	//   ....[48]....
        /*03ec*/ 	.word	0x00009090


	//   ....[49]....
        /*03f0*/ 	.word	0x000090c0


	//   ....[50]....
        /*03f4*/ 	.word	0x00009680


	//   ....[51]....
        /*03f8*/ 	.word	0x0000a2e0


	//   ....[52]....
        /*03fc*/ 	.word	0x0000a9d0


	//   ....[53]....
        /*0400*/ 	.word	0x0000a9f0


	//   ....[54]....
        /*0404*/ 	.word	0x0000aa10


	//   ....[55]....
        /*0408*/ 	.word	0x0000aa30


	//   ....[56]....
        /*040c*/ 	.word	0x0000aa50


	//   ....[57]....
        /*0410*/ 	.word	0x0000abe0


	//   ....[58]....
        /*0414*/ 	.word	0x0000ac00


	//   ....[59]....
        /*0418*/ 	.word	0x0000ac20


	//   ....[60]....
        /*041c*/ 	.word	0x0000ac40


	//   ....[61]....
        /*0420*/ 	.word	0x0000ac60


	//   ....[62]....
        /*0424*/ 	.word	0x0000b050


	//   ....[63]....
        /*0428*/ 	.word	0x0000b0b0


	//   ....[64]....
        /*042c*/ 	.word	0x0000b150


	//   ....[65]....
        /*0430*/ 	.word	0x0000b1a0


	//   ....[66]....
        /*0434*/ 	.word	0x0000b220


	//   ....[67]....
        /*0438*/ 	.word	0x0000b270


	//   ....[68]....
        /*043c*/ 	.word	0x0000b2f0


	//   ....[69]....
        /*0440*/ 	.word	0x0000b340


	//   ....[70]....
        /*0444*/ 	.word	0x0000b3c0


	//   ....[71]....
        /*0448*/ 	.word	0x0000b410


	//   ....[72]....
        /*044c*/ 	.word	0x0000b470


	//   ....[73]....
        /*0450*/ 	.word	0x0000b4c0


	//   ....[74]....
        /*0454*/ 	.word	0x0000b510


	//   ....[75]....
        /*0458*/ 	.word	0x0000b560


	//   ....[76]....
        /*045c*/ 	.word	0x0000b5c0


	//   ....[77]....
        /*0460*/ 	.word	0x0000b620


	//   ....[78]....
        /*0464*/ 	.word	0x0000b6a0


	//   ....[79]....
        /*0468*/ 	.word	0x0000b6f0


	//   ....[80]....
        /*046c*/ 	.word	0x0000b750


	//   ....[81]....
        /*0470*/ 	.word	0x0000b7a0


	//   ....[82]....
        /*0474*/ 	.word	0x0000b820


	//   ....[83]....
        /*0478*/ 	.word	0x0000b870


	//   ....[84]....
        /*047c*/ 	.word	0x0000b8e0


	//   ....[85]....
        /*0480*/ 	.word	0x0000b930


	//   ....[86]....
        /*0484*/ 	.word	0x0000b990


	//   ....[87]....
        /*0488*/ 	.word	0x0000b9e0


	//   ....[88]....
        /*048c*/ 	.word	0x0000ba30


	//   ....[89]....
        /*0490*/ 	.word	0x0000ba80


	//   ....[90]....
        /*0494*/ 	.word	0x0000bae0


	//   ....[91]....
        /*0498*/ 	.word	0x0000bb30


	//----- nvinfo : EIATTR_EXIT_INSTR_OFFSETS
	.align		4
.L_1467:
        /*049c*/ 	.byte	0x04, 0x1c
        /*049e*/ 	.short	(.L_1469 - .L_1468)


	//   ....[0]....
.L_1468:
        /*04a0*/ 	.word	0x0000ad90


	//   ....[1]....
        /*04a4*/ 	.word	0x0000b010


	//----- nvinfo : EIATTR_MAX_THREADS
	.align		4
.L_1469:
        /*04a8*/ 	.byte	0x04, 0x05
        /*04aa*/ 	.short	(.L_1471 - .L_1470)
.L_1470:
        /*04ac*/ 	.word	0x00000080
        /*04b0*/ 	.word	0x00000001
        /*04b4*/ 	.word	0x00000001


	//----- nvinfo : EIATTR_CRS_STACK_SIZE
	.align		4
.L_1471:
        /*04b8*/ 	.byte	0x04, 0x1e
        /*04ba*/ 	.short	(.L_1473 - .L_1472)
.L_1472:
        /*04bc*/ 	.word	0x00000000
.L_1473:


//--------------------- .nv.info._Z25selective_scan_bwd_kernelI32Selective_Scan_bwd_kernel_traitsILi128ELi16ELb0ELb0ELb1ELb1ELb0EN3c104HalfEfEEv12SSMParamsBwd --------------------------
	.section	.nv.info._Z25selective_scan_bwd_kernelI32Selective_Scan_bwd_kernel_traitsILi128ELi16ELb0ELb0ELb1ELb1ELb0EN3c104HalfEfEEv12SSMParamsBwd,"",@"SHT_CUDA_INFO"
	.sectionflags	@""
	.align	4


	//----- nvinfo : EIATTR_CUDA_API_VERSION
	.align		4
        /*0000*/ 	.byte	0x04, 0x37
        /*0002*/ 	.short	(.L_1475 - .L_1474)
.L_1474:
        /*0004*/ 	.word	0x00000082


	//----- nvinfo : EIATTR_SW2861232_WAR
	.align		4
.L_1475:
        /*0008*/ 	.byte	0x01, 0x35
	.zero		2


	//----- nvinfo : EIATTR_PARAM_CBANK
	.align		4
        /*000c*/ 	.byte	0x04, 0x0a
        /*000e*/ 	.short	(.L_1477 - .L_1476)
	.align		4
.L_1476:
        /*0010*/ 	.word	index@(.nv.constant0._Z25selective_scan_bwd_kernelI32Selective_Scan_bwd_kernel_traitsILi128ELi16ELb0ELb0ELb1ELb1ELb0EN3c104HalfEfEEv12SSMParamsBwd)
        /*0014*/ 	.short	0x0160
        /*0016*/ 	.short	0x01f0


	//----- nvinfo : EIATTR_CBANK_PARAM_SIZE
	.align		4
.L_1477:
        /*0018*/ 	.byte	0x03, 0x19
        /*001a*/ 	.short	0x01f0


	//----- nvinfo : EIATTR_KPARAM_INFO
	.align		4
        /*001c*/ 	.byte	0x04, 0x17
        /*001e*/ 	.short	(.L_1479 - .L_1478)
.L_1478:
        /*0020*/ 	.word	0x00000000
        /*0024*/ 	.short	0x0000
        /*0026*/ 	.short	0x0000
        /*0028*/ 	.byte	0x00, 0xf0, 0xc1, 0x07


	//----- nvinfo : EIATTR_MAXREG_COUNT
	.align		4
.L_1479:
        /*002c*/ 	.byte	0x03, 0x1b
        /*002e*/ 	.short	0x00a8


	//----- nvinfo : EIATTR_NUM_BARRIERS
	.align		4
        /*0030*/ 	.byte	0x02, 0x4c
        /*0032*/ 	.byte	0x01
	.zero		1


	//----- nvinfo : EIATTR_ANNOTATIONS
	.align		4
        /*0034*/ 	.byte	0x04, 0x55
        /*0036*/ 	.short	(.L_1481 - .L_1480)


	//   ....[0]....
.L_1480:
        /* <DEDUP_REMOVED lines=26> */


	//----- nvinfo : EIATTR_MERCURY_ISA_VERSION
	.align		4
.L_1481:
        /*01c8*/ 	.byte	0x03, 0x5f
        /*01ca*/ 	.short	0x0000


	//----- nvinfo : EIATTR_COOP_GROUP_MASK_REGIDS
	.align		4
        /*01cc*/ 	.byte	0x04, 0x29
        /*01ce*/ 	.short	(.L_1483 - .L_1482)


	//   ....[0]....
.L_1482:
        /*01d0*/ 	.word	0xffffffff


	//   ....[1]....
        /*01d4*/ 	.word	0xffffffff


	//   ....[2]....
        /*01d8*/ 	.word	0xffffffff


	//   ....[3]....
        /*01dc*/ 	.word	0xffffffff


	//   ....[4]....
        /*01e0*/ 	.word	0xffffffff


	//   ....[5]....
        /*01e4*/ 	.word	0xffffffff


	//   ....[6]....
        /*01e8*/ 	.word	0xffffffff


	//   ....[7]....
        /*01ec*/ 	.word	0xffffffff


	//   ....[8]....
        /*01f0*/ 	.word	0xffffffff


	//   ....[9]....
        /*01f4*/ 	.word	0xffffffff


	//   ....[10]....
        /*01f8*/ 	.word	0xffffffff


	//   ....[11]....
        /*01fc*/ 	.word	0xffffffff


	//   ....[12]....
        /*0200*/ 	.word	0xffffffff


	//   ....[13]....
        /*0204*/ 	.word	0xffffffff


	//   ....[14]....
        /*0208*/ 	.word	0xffffffff


	//   ....[15]....
        /*020c*/ 	.word	0xffffffff


	//   ....[16]....
        /*0210*/ 	.word	0xffffffff


	//   ....[17]....
        /*0214*/ 	.word	0xffffffff


	//   ....[18]....
        /*0218*/ 	.word	0xffffffff


	//   ....[19]....
        /*021c*/ 	.word	0xffffffff


	//   ....[20]....
        /*0220*/ 	.word	0xffffffff


	//   ....[21]....
        /*0224*/ 	.word	0xffffffff


	//   ....[22]....
        /*0228*/ 	.word	0xffffffff


	//   ....[23]....
        /*022c*/ 	.word	0xffffffff


	//   ....[24]....
        /*0230*/ 	.word	0xffffffff


	//   ....[25]....
        /*0234*/ 	.word	0xffffffff


	//   ....[26]....
        /*0238*/ 	.word	0xffffffff


	//   ....[27]....
        /*023c*/ 	.word	0xffffffff


	//   ....[28]....
        /*0240*/ 	.word	0xffffffff


	//   ....[29]....
        /*0244*/ 	.word	0xffffffff


	//   ....[30]....
        /*0248*/ 	.word	0xffffffff


	//   ....[31]....
        /*024c*/ 	.word	0xffffffff


	//   ....[32]....
        /*0250*/ 	.word	0xffffffff


	//   ....[33]....
        /*0254*/ 	.word	0xffffffff


	//   ....[34]....
        /*0258*/ 	.word	0xffffffff


	//   ....[35]....
        /*025c*/ 	.word	0xffffffff


	//   ....[36]....
        /*0260*/ 	.word	0xffffffff


	//   ....[37]....
        /*0264*/ 	.word	0xffffffff


	//   ....[38]....
        /*0268*/ 	.word	0xffffffff


	//   ....[39]....
        /*026c*/ 	.word	0xffffffff


	//   ....[40]....
        /*0270*/ 	.word	0xffffffff


	//   ....[41]....
        /*0274*/ 	.word	0xffffffff


	//   ....[42]....
        /*0278*/ 	.word	0xffffffff


	//   ....[43]....
        /*027c*/ 	.word	0xffffffff


	//   ....[44]....
        /*0280*/ 	.word	0xffffffff


	//   ....[45]....
        /*0284*/ 	.word	0xffffffff


	//   ....[46]....
        /*0288*/ 	.word	0xffffffff


	//   ....[47]....
        /*028c*/ 	.word	0xffffffff


	//   ....[48]....
        /*0290*/ 	.word	0xffffffff


	//   ....[49]....
        /*0294*/ 	.word	0xffffffff


	//   ....[50]....
        /*0298*/ 	.word	0xffffffff


	//   ....[51]....
        /*029c*/ 	.word	0xffffffff


	//   ....[52]....
        /*02a0*/ 	.word	0xffffffff


	//   ....[53]....
        /*02a4*/ 	.word	0xffffffff


	//   ....[54]....
        /*02a8*/ 	.word	0xffffffff


	//   ....[55]....
        /*02ac*/ 	.word	0xffffffff


	//   ....[56]....
        /*02b0*/ 	.word	0xffffffff


	//   ....[57]....
        /*02b4*/ 	.word	0xffffffff


	//   ....[58]....
        /*02b8*/ 	.word	0xffffffff


	//   ....[59]....
        /*02bc*/ 	.word	0xffffffff


	//   ....[60]....
        /*02c0*/ 	.word	0xffffffff


	//   ....[61]....
        /*02c4*/ 	.word	0xffffffff


	//   ....[62]....
        /*02c8*/ 	.word	0xffffffff


	//   ....[63]....
        /*02cc*/ 	.word	0xffffffff


	//   ....[64]....
        /*02d0*/ 	.word	0xffffffff


	//   ....[65]....
        /*02d4*/ 	.word	0xffffffff


	//   ....[66]....
        /*02d8*/ 	.word	0xffffffff


	//   ....[67]....
        /*02dc*/ 	.word	0xffffffff


	//   ....[68]....
        /*02e0*/ 	.word	0xffffffff


	//   ....[69]....
        /*02e4*/ 	.word	0xffffffff


	//   ....[70]....
        /*02e8*/ 	.word	0xffffffff


	//   ....[71]....
        /*02ec*/ 	.word	0xffffffff


	//   ....[72]....
        /*02f0*/ 	.word	0xffffffff


	//   ....[73]....
        /*02f4*/ 	.word	0xffffffff


	//   ....[74]....
        /*02f8*/ 	.word	0xffffffff


	//   ....[75]....
        /*02fc*/ 	.word	0xffffffff


	//   ....[76]....
        /*0300*/ 	.word	0xffffffff


	//   ....[77]....
        /*0304*/ 	.word	0xffffffff


	//   ....[78]....
        /*0308*/ 	.word	0xffffffff


	//   ....[79]....
        /*030c*/ 	.word	0xffffffff


	//   ....[80]....
        /*0310*/ 	.word	0xffffffff


	//   ....[81]....
        /*0314*/ 	.word	0xffffffff


	//   ....[82]....
        /*0318*/ 	.word	0xffffffff


	//   ....[83]....
        /*031c*/ 	.word	0xffffffff


	//   ....[84]....
        /*0320*/ 	.word	0xffffffff


	//   ....[85]....
        /*0324*/ 	.word	0xffffffff


	//   ....[86]....
        /*0328*/ 	.word	0xffffffff


	//   ....[87]....
        /*032c*/ 	.word	0xffffffff


	//   ....[88]....
        /*0330*/ 	.word	0xffffffff


	//----- nvinfo : EIATTR_COOP_GROUP_INSTR_OFFSETS
	.align		4
.L_1483:
        /*0334*/ 	.byte	0x04, 0x28
        /*0336*/ 	.short	(.L_1485 - .L_1484)


	//   ....[0]....
.L_1484:
        /*0338*/ 	.word	0x00001490


	//   ....[1]....
        /*033c*/ 	.word	0x00001b40


	//   ....[2]....
        /*0340*/ 	.word	0x000020a0


	//   ....[3]....
        /*0344*/ 	.word	0x00005650


	//   ....[4]....
        /*0348*/ 	.word	0x00006250


	//   ....[5]....
        /*034c*/ 	.word	0x00006280


	//   ....[6]....
        /*0350*/ 	.word	0x000062d0


	//   ....[7]....
        /*0354*/ 	.word	0x000062f0


	//   ....[8]....
        /*0358*/ 	.word	0x00006320


	//   ....[9]....
        /*035c*/ 	.word	0x00006340


	//   ....[10]....
        /*0360*/ 	.word	0x00006370


	//   ....[11]....
        /*0364*/ 	.word	0x00006390


	//   ....[12]....
        /*0368*/ 	.word	0x000063b0


	//   ....[13]....
        /*036c*/ 	.word	0x000063c0


	//   ....[14]....
        /*0370*/ 	.word	0x00006450


	//   ....[15]....
        /*0374*/ 	.word	0x000064a0


	//   ....[16]....
        /*0378*/ 	.word	0x000064c0


	//   ....[17]....
        /*037c*/ 	.word	0x000064d0


	//   ....[18]....
        /*0380*/ 	.word	0x000064e0


	//   ....[19]....
        /*0384*/ 	.word	0x000064f0


	//   ....[20]....
        /*0388*/ 	.word	0x00006af0


	//   ....[21]....
        /*038c*/ 	.word	0x00006b10


	//   ....[22]....
        /*0390*/ 	.word	0x00006b20


	//   ....[23]....
        /*0394*/ 	.word	0x00006b30


	//   ....[24]....
        /*0398*/ 	.word	0x00006b60


	//   ....[25]....
        /*039c*/ 	.word	0x00006b80


	//   ....[26]....
        /*03a0*/ 	.word	0x00006ba0


	//   ....[27]....
        /*03a4*/ 	.word	0x00006bc0


	//   ....[28]....
        /*03a8*/ 	.word	0x00006be0


	//   ....[29]....
        /*03ac*/ 	.word	0x00006c00


	//   ....[30]....
        /*03b0*/ 	.word	0x00006c20


	//   ....[31]....
        /*03b4*/ 	.word	0x00006c40


	//   ....[32]....
        /*03b8*/ 	.word	0x00006c50


	//   ....[33]....
        /*03bc*/ 	.word	0x00006c60


	//   ....[34]....
        /*03c0*/ 	.word	0x00006c80


	//   ....[35]....
        /*03c4*/ 	.word	0x00006c90


	//   ....[36]....
        /*03c8*/ 	.word	0x00008730


	//   ....[37]....
        /*03cc*/ 	.word	0x00008760


	//   ....[38]....
        /*03d0*/ 	.word	0x000088b0


	//   ....[39]....
        /*03d4*/ 	.word	0x000088e0


	//   ....[40]....
        /*03d8*/ 	.word	0x000089c0


	//   ....[41]....
        /*03dc*/ 	.word	0x000089f0


	//   ....[42]....
        /*03e0*/ 	.word	0x00008a40


	//   ....[43]....
        /*03e4*/ 	.word	0x00008a60


	//   ....[44]....
        /*03e8*/ 	.word	0x00008a90


	//   ....[45]....
        /*03ec*/ 	.word	0x00008ac0


	//   ....[46]....
        /*03f0*/ 	.word	0x00009320


	//   ....[47]....
        /*03f4*/ 	.word	0x00009e20


	//   ....[48]....
        /*03f8*/ 	.word	0x0000aa70


	//   ....[49]....
        /*03fc*/ 	.word	0x0000b140


	//   ....[50]....
        /*0400*/ 	.word	0x0000b160


	//   ....[51]....
        /*0404*/ 	.word	0x0000b180


	//   ....[52]....
        /*0408*/ 	.word	0x0000b1a0


	//   ....[53]....
        /*040c*/ 	.word	0x0000b1c0


	//   ....[54]....
        /*0410*/ 	.word	0x0000b350


	//   ....[55]....
        /*0414*/ 	.word	0x0000b370


	//   ....[56]....
        /*0418*/ 	.word	0x0000b390


	//   ....[57]....
        /*041c*/ 	.word	0x0000b3b0


	//   ....[58]....
        /*0420*/ 	.word	0x0000b3d0


	//   ....[59]....
        /*0424*/ 	.word	0x0000b7c0


	//   ....[60]....
        /*0428*/ 	.word	0x0000b820


	//   ....[61]....
        /*042c*/ 	.word	0x0000b8c0


	//   ....[62]....
        /*0430*/ 	.word	0x0000b910


	//   ....[63]....
        /*0434*/ 	.word	0x0000b990


	//   ....[64]....
        /*0438*/ 	.word	0x0000b9e0


	//   ....[65]....
        /*043c*/ 	.word	0x0000ba60


	//   ....[66]....
        /*0440*/ 	.word	0x0000bab0


	//   ....[67]....
        /*0444*/ 	.word	0x0000bb30


	//   ....[68]....
        /*0448*/ 	.word	0x0000bb80


	//   ....[69]....
        /*044c*/ 	.word	0x0000bbe0


	//   ....[70]....
        /*0450*/ 	.word	0x0000bc30


	//   ....[71]....
        /*0454*/ 	.word	0x0000bc80


	//   ....[72]....
        /*0458*/ 	.word	0x0000bcd0


	//   ....[73]....
        /*045c*/ 	.word	0x0000bd30


	//   ....[74]....
        /*0460*/ 	.word	0x0000bd90


	//   ....[75]....
        /*0464*/ 	.word	0x0000be10


	//   ....[76]....
        /*0468*/ 	.word	0x0000be60


	//   ....[77]....
        /*046c*/ 	.word	0x0000bec0


	//   ....[78]....
        /*0470*/ 	.word	0x0000bf10


	//   ....[79]....
        /*0474*/ 	.word	0x0000bf90


	//   ....[80]....
        /*0478*/ 	.word	0x0000bfe0


	//   ....[81]....
        /*047c*/ 	.word	0x0000c050


	//   ....[82]....
        /*0480*/ 	.word	0x0000c0a0


	//   ....[83]....
        /*0484*/ 	.word	0x0000c100


	//   ....[84]....
        /*0488*/ 	.word	0x0000c150


	//   ....[85]....
        /*048c*/ 	.word	0x0000c1a0


	//   ....[86]....
        /*0490*/ 	.word	0x0000c1f0


	//   ....[87]....
        /*0494*/ 	.word	0x0000c250


	//   ....[88]....
        /*0498*/ 	.word	0x0000c2a0


	//----- nvinfo : EIATTR_EXIT_INSTR_OFFSETS
	.align		4
.L_1485:
        /*049c*/ 	.byte	0x04, 0x1c
        /*049e*/ 	.short	(.L_1487 - .L_1486)


	//   ....[0]....
.L_1486:
        /*04a0*/ 	.word	0x0000b500


	//   ....[1]....
        /*04a4*/ 	.word	0x0000b780


	//----- nvinfo : EIATTR_MAX_THREADS
	.align		4
.L_1487:
        /*04a8*/ 	.byte	0x04, 0x05
        /*04aa*/ 	.short	(.L_1489 - .L_1488)
.L_1488:
        /*04ac*/ 	.word	0x00000080
        /*04b0*/ 	.word	0x00000001
        /*04b4*/ 	.word	0x00000001


	//----- nvinfo : EIATTR_CRS_STACK_SIZE
	.align		4
.L_1489:
        /*04b8*/ 	.byte	0x04, 0x1e
        /*04ba*/ 	.short	(.L_1491 - .L_1490)
.L_1490:
        /*04bc*/ 	.word	0x00000000
.L_1491:


//--------------------- .nv.info._Z25selective_scan_bwd_kernelI32Selective_Scan_bwd_kernel_traitsILi128ELi16ELb0ELb0ELb1ELb1ELb1EN3c104HalfEfEEv12SSMParamsBwd --------------------------
	.section	.nv.info._Z25selective_scan_bwd_kernelI32Selective_Scan_bwd_kernel_traitsILi128ELi16ELb0ELb0ELb1ELb1ELb1EN3c104HalfEfEEv12SSMParamsBwd,"",@"SHT_CUDA_INFO"
	.sectionflags	@""
	.align	4


	//----- nvinfo : EIATTR_CUDA_API_VERSION
	.align		4
        /*0000*/ 	.byte	0x04, 0x37
        /*0002*/ 	.short	(.L_1493 - .L_1492)
.L_1492:
        /*0004*/ 	.word	0x00000082


	//----- nvinfo : EIATTR_SW2861232_WAR
	.align		4
.L_1493:
        /*0008*/ 	.byte	0x01, 0x35
	.zero		2


	//----- nvinfo : EIATTR_PARAM_CBANK
	.align		4
        /*000c*/ 	.byte	0x04, 0x0a
        /*000e*/ 	.short	(.L_1495 - .L_1494)
	.align		4
.L_1494:
        /*0010*/ 	.word	index@(.nv.constant0._Z25selective_scan_bwd_kernelI32Selective_Scan_bwd_kernel_traitsILi128ELi16ELb0ELb0ELb1ELb1ELb1EN3c104HalfEfEEv12SSMParamsBwd)
        /*0014*/ 	.short	0x0160
        /*0016*/ 	.short	0x01f0


	//----- nvinfo : EIATTR_CBANK_PARAM_SIZE
	.align		4
.L_1495:
        /*0018*/ 	.byte	0x03, 0x19
        /*001a*/ 	.short	0x01f0


	//----- nvinfo : EIATTR_KPARAM_INFO
	.align		4
        /*001c*/ 	.byte	0x04, 0x17
        /*001e*/ 	.short	(.L_1497 - .L_1496)
.L_1496:
        /*0020*/ 	.word	0x00000000
        /*0024*/ 	.short	0x0000
        /*0026*/ 	.short	0x0000
        /*0028*/ 	.byte	0x00, 0xf0, 0xc1, 0x07


	//----- nvinfo : EIATTR_MAXREG_COUNT
	.align		4
.L_1497:
        /*002c*/ 	.byte	0x03, 0x1b
        /*002e*/ 	.short	0x00a8


	//----- nvinfo : EIATTR_NUM_BARRIERS
	.align		4
        /*0030*/ 	.byte	0x02, 0x4c
        /*0032*/ 	.byte	0x01
	.zero		1


	//----- nvinfo : EIATTR_ANNOTATIONS
	.align		4
        /*0034*/ 	.byte	0x04, 0x55
        /*0036*/ 	.short	(.L_1499 - .L_1498)


	//   ....[0]....
.L_1498:
        /* <DEDUP_REMOVED lines=55> */


	//----- nvinfo : EIATTR_MERCURY_ISA_VERSION
	.align		4
.L_1499:
        /*0398*/ 	.byte	0x03, 0x5f
        /*039a*/ 	.short	0x0000


	//----- nvinfo : EIATTR_COOP_GROUP_MASK_REGIDS
	.align		4
        /*039c*/ 	.byte	0x04, 0x29
        /*039e*/ 	.short	(.L_1501 - .L_1500)


	//   ....[0]....
.L_1500:
        /*03a0*/ 	.word	0xffffffff


	//   ....[1]....
        /*03a4*/ 	.word	0xffffffff


	//   ....[2]....
        /*03a8*/ 	.word	0xffffffff


	//   ....[3]....
        /*03ac*/ 	.word	0xffffffff


	//   ....[4]....
        /*03b0*/ 	.word	0xffffffff


	//   ....[5]....
        /*03b4*/ 	.word	0xffffffff


	//   ....[6]....
        /*03b8*/ 	.word	0xffffffff


	//   ....[7]....
        /*03bc*/ 	.word	0xffffffff


	//   ....[8]....
        /*03c0*/ 	.word	0xffffffff


	//   ....[9]....
        /*03c4*/ 	.word	0xffffffff


	//   ....[10]....
        /*03c8*/ 	.word	0xffffffff


	//   ....[11]....
        /*03cc*/ 	.word	0xffffffff


	//   ....[12]....
        /*03d0*/ 	.word	0xffffffff


	//   ....[13]....
        /*03d4*/ 	.word	0xffffffff


	//   ....[14]....
        /*03d8*/ 	.word	0xffffffff


	//   ....[15]....
        /*03dc*/ 	.word	0xffffffff


	//   ....[16]....
        /*03e0*/ 	.word	0xffffffff


	//   ....[17]....
        /*03e4*/ 	.word	0xffffffff


	//   ....[18]....
        /*03e8*/ 	.word	0xffffffff


	//   ....[19]....
        /*03ec*/ 	.word	0xffffffff


	//   ....[20]....
        /*03f0*/ 	.word	0xffffffff


	//   ....[21]....
        /*03f4*/ 	.word	0xffffffff


	//   ....[22]....
        /*03f8*/ 	.word	0xffffffff


	//   ....[23]....
        /*03fc*/ 	.word	0xffffffff


	//   ....[24]....
        /*0400*/ 	.word	0xffffffff


	//   ....[25]....
        /*0404*/ 	.word	0xffffffff


	//   ....[26]....
        /*0408*/ 	.word	0xffffffff


	//   ....[27]....
        /*040c*/ 	.word	0xffffffff


	//   ....[28]....
        /*0410*/ 	.word	0xffffffff


	//   ....[29]....
        /*0414*/ 	.word	0xffffffff


	//   ....[30]....
        /*0418*/ 	.word	0xffffffff


	//   ....[31]....
        /*041c*/ 	.word	0xffffffff


	//   ....[32]....
        /*0420*/ 	.word	0xffffffff


	//   ....[33]....
        /*0424*/ 	.word	0xffffffff


	//   ....[34]....
        /*0428*/ 	.word	0xffffffff


	//   ....[35]....
        /*042c*/ 	.word	0xffffffff


	//   ....[36]....
        /*0430*/ 	.word	0xffffffff


	//   ....[37]....
        /*0434*/ 	.word	0xffffffff


	//   ....[38]....
        /*0438*/ 	.word	0xffffffff


	//   ....[39]....
        /*043c*/ 	.word	0xffffffff


	//   ....[40]....
        /*0440*/ 	.word	0xffffffff


	//   ....[41]....
        /*0444*/ 	.word	0xffffffff


	//   ....[42]....
        /*0448*/ 	.word	0xffffffff


	//   ....[43]....
        /*044c*/ 	.word	0xffffffff


	//   ....[44]....
        /*0450*/ 	.word	0xffffffff


	//   ....[45]....
        /*0454*/ 	.word	0xffffffff


	//   ....[46]....
        /*0458*/ 	.word	0xffffffff


	//   ....[47]....
        /*045c*/ 	.word	0xffffffff


	//   ....[48]....
        /*0460*/ 	.word	0xffffffff


	//   ....[49]....
        /*0464*/ 	.word	0xffffffff


	//   ....[50]....
        /*0468*/ 	.word	0xffffffff


	//   ....[51]....
        /*046c*/ 	.word	0xffffffff


	//   ....[52]....
        /*0470*/ 	.word	0xffffffff


	//   ....[53]....
        /*0474*/ 	.word	0xffffffff


	//   ....[54]....
        /*0478*/ 	.word	0xffffffff


	//   ....[55]....
        /*047c*/ 	.word	0xffffffff


	//   ....[56]....
        /*0480*/ 	.word	0xffffffff


	//   ....[57]....
        /*0484*/ 	.word	0xffffffff


	//   ....[58]....
        /*0488*/ 	.word	0xffffffff


	//   ....[59]....
        /*048c*/ 	.word	0xffffffff


	//   ....[60]....
        /*0490*/ 	.word	0xffffffff


	//   ....[61]....
        /*0494*/ 	.word	0xffffffff


	//   ....[62]....
        /*0498*/ 	.word	0xffffffff


	//   ....[63]....
        /*049c*/ 	.word	0xffffffff


	//   ....[64]....
        /*04a0*/ 	.word	0xffffffff


	//   ....[65]....
        /*04a4*/ 	.word	0xffffffff


	//   ....[66]....
        /*04a8*/ 	.word	0xffffffff


	//   ....[67]....
        /*04ac*/ 	.word	0xffffffff


	//   ....[68]....
        /*04b0*/ 	.word	0xffffffff


	//   ....[69]....
        /*04b4*/ 	.word	0xffffffff


	//   ....[70]....
        /*04b8*/ 	.word	0xffffffff


	//   ....[71]....
        /*04bc*/ 	.word	0xffffffff


	//   ....[72]....
        /*04c0*/ 	.word	0xffffffff


	//   ....[73]....
        /*04c4*/ 	.word	0xffffffff


	//   ....[74]....
        /*04c8*/ 	.word	0xffffffff


	//   ....[75]....
        /*04cc*/ 	.word	0xffffffff


	//   ....[76]....
        /*04d0*/ 	.word	0xffffffff


	//   ....[77]....
        /*04d4*/ 	.word	0xffffffff


	//   ....[78]....
        /*04d8*/ 	.word	0xffffffff


	//   ....[79]....
        /*04dc*/ 	.word	0xffffffff


	//   ....[80]....
        /*04e0*/ 	.word	0xffffffff


	//   ....[81]....
        /*04e4*/ 	.word	0xffffffff


	//   ....[82]....
        /*04e8*/ 	.word	0xffffffff


	//   ....[83]....
        /*04ec*/ 	.word	0xffffffff


	//   ....[84]....
        /*04f0*/ 	.word	0xffffffff


	//   ....[85]....
        /*04f4*/ 	.word	0xffffffff


	//   ....[86]....
        /*04f8*/ 	.word	0xffffffff


	//   ....[87]....
        /*04fc*/ 	.word	0xffffffff


	//   ....[88]....
        /*0500*/ 	.word	0xffffffff


	//   ....[89]....
        /*0504*/ 	.word	0xffffffff


	//   ....[90]....
        /*0508*/ 	.word	0xffffffff


	//   ....[91]....
        /*050c*/ 	.word	0xffffffff


	//   ....[92]....
        /*0510*/ 	.word	0xffffffff


	//----- nvinfo : EIATTR_COOP_GROUP_INSTR_OFFSETS
	.align		4
.L_1501:
        /*0514*/ 	.byte	0x04, 0x28
        /*0516*/ 	.short	(.L_1503 - .L_1502)


	//   ....[0]....
.L_1502:
        /*0518*/ 	.word	0x00001570


	//   ....[1]....
        /*051c*/ 	.word	0x00001c40


	//   ....[2]....
        /*0520*/ 	.word	0x00002180


	//   ....[3]....
        /*0524*/ 	.word	0x00004eb0


	//   ....[4]....
        /*0528*/ 	.word	0x000055b0


	//   ....[5]....
        /*052c*/ 	.word	0x00006210


	//   ....[6]....
        /*0530*/ 	.word	0x00006d40


	//   ....[7]....
        /*0534*/ 	.word	0x00008040


	//   ....[8]....
        /*0538*/ 	.word	0x00008d10


	//   ....[9]....
        /*053c*/ 	.word	0x00008d40


	//   ....[10]....
        /*0540*/ 	.word	0x00008d90


	//   ....[11]....
        /*0544*/ 	.word	0x00008db0


	//   ....[12]....
        /*0548*/ 	.word	0x00008de0


	//   ....[13]....
        /*054c*/ 	.word	0x00008e00


	//   ....[14]....
        /*0550*/ 	.word	0x00008e30


	//   ....[15]....
        /*0554*/ 	.word	0x00008e50


	//   ....[16]....
        /*0558*/ 	.word	0x00008e70


	//   ....[17]....
        /*055c*/ 	.word	0x00008e80


	//   ....[18]....
        /*0560*/ 	.word	0x00008f10


	//   ....[19]....
        /*0564*/ 	.word	0x00008f60


	//   ....[20]....
        /*0568*/ 	.word	0x00008f80


	//   ....[21]....
        /*056c*/ 	.word	0x00008f90


	//   ....[22]....
        /*0570*/ 	.word	0x00008fa0


	//   ....[23]....
        /*0574*/ 	.word	0x00008fb0


	//   ....[24]....
        /*0578*/ 	.word	0x000095d0


	//   ....[25]....
        /*057c*/ 	.word	0x000095f0


	//   ....[26]....
        /*0580*/ 	.word	0x00009600


	//   ....[27]....
        /*0584*/ 	.word	0x00009610


	//   ....[28]....
        /*0588*/ 	.word	0x00009640


	//   ....[29]....
        /*058c*/ 	.word	0x00009660


	//   ....[30]....
        /*0590*/ 	.word	0x00009680


	//   ....[31]....
        /*0594*/ 	.word	0x000096a0


	//   ....[32]....
        /*0598*/ 	.word	0x000096c0


	//   ....[33]....
        /*059c*/ 	.word	0x000096e0


	//   ....[34]....
        /*05a0*/ 	.word	0x00009700


	//   ....[35]....
        /*05a4*/ 	.word	0x00009720


	//   ....[36]....
        /*05a8*/ 	.word	0x00009730


	//   ....[37]....
        /*05ac*/ 	.word	0x00009740


	//   ....[38]....
        /*05b0*/ 	.word	0x00009760


	//   ....[39]....
        /*05b4*/ 	.word	0x00009770


	//   ....[40]....
        /*05b8*/ 	.word	0x0000b220


	//   ....[41]....
        /*05bc*/ 	.word	0x0000b250


	//   ....[42]....
        /*05c0*/ 	.word	0x0000b3a0


	//   ....[43]....
        /*05c4*/ 	.word	0x0000b3d0


	//   ....[44]....
        /*05c8*/ 	.word	0x0000b4b0


	//   ....[45]....
        /*05cc*/ 	.word	0x0000b4e0


	//   ....[46]....
        /*05d0*/ 	.word	0x0000b530


	//   ....[47]....
        /*05d4*/ 	.word	0x0000b550


	//   ....[48]....
        /*05d8*/ 	.word	0x0000b580


	//   ....[49]....
        /*05dc*/ 	.word	0x0000b5b0


	//   ....[50]....
        /*05e0*/ 	.word	0x0000be80


	//   ....[51]....
        /*05e4*/ 	.word	0x0000c9b0


	//   ....[52]....
        /*05e8*/ 	.word	0x0000d530


	//   ....[53]....
        /*05ec*/ 	.word	0x0000dc20


	//   ....[54]....
        /*05f0*/ 	.word	0x0000dc40


	//   ....[55]....
        /*05f4*/ 	.word	0x0000dc60


	//   ....[56]....
        /*05f8*/ 	.word	0x0000dc80


	//   ....[57]....
        /*05fc*/ 	.word	0x0000dca0


	//   ....[58]....
        /*0600*/ 	.word	0x0000de30


	//   ....[59]....
        /*0604*/ 	.word	0x0000de50


	//   ....[60]....
        /*0608*/ 	.word	0x0000de70


	//   ....[61]....
        /*060c*/ 	.word	0x0000de90


	//   ....[62]....
        /*0610*/ 	.word	0x0000deb0


	//   ....[63]....
        /*0614*/ 	.word	0x0000e2a0


	//   ....[64]....
        /*0618*/ 	.word	0x0000e300


	//   ....[65]....
        /*061c*/ 	.word	0x0000e3a0


	//   ....[66]....
        /*0620*/ 	.word	0x0000e3f0


	//   ....[67]....
        /*0624*/ 	.word	0x0000e470


	//   ....[68]....
        /*0628*/ 	.word	0x0000e4c0


	//   ....[69]....
        /*062c*/ 	.word	0x0000e540


	//   ....[70]....
        /*0630*/ 	.word	0x0000e590


	//   ....[71]....
        /*0634*/ 	.word	0x0000e610


	//   ....[72]....
        /*0638*/ 	.word	0x0000e660


	//   ....[73]....
        /*063c*/ 	.word	0x0000e6c0


	//   ....[74]....
        /*0640*/ 	.word	0x0000e710


	//   ....[75]....
        /*0644*/ 	.word	0x0000e760


	//   ....[76]....
        /*0648*/ 	.word	0x0000e7b0


	//   ....[77]....
        /*064c*/ 	.word	0x0000e810


	//   ....[78]....
        /*0650*/ 	.word	0x0000e870


	//   ....[79]....
        /*0654*/ 	.word	0x0000e8f0


	//   ....[80]....
        /*0658*/ 	.word	0x0000e940


	//   ....[81]....
        /*065c*/ 	.word	0x0000e9a0


	//   ....[82]....
        /*0660*/ 	.word	0x0000e9f0


	//   ....[83]....
        /*0664*/ 	.word	0x0000ea70


	//   ....[84]....
        /*0668*/ 	.word	0x0000eac0


	//   ....[85]....
        /*066c*/ 	.word	0x0000eb30


	//   ....[86]....
        /*0670*/ 	.word	0x0000eb80


	//   ....[87]....
        /*0674*/ 	.word	0x0000ebe0


	//   ....[88]....
        /*0678*/ 	.word	0x0000ec30


	//   ....[89]....
        /*067c*/ 	.word	0x0000ec80


	//   ....[90]....
        /*0680*/ 	.word	0x0000ecd0


	//   ....[91]....
        /*0684*/ 	.word	0x0000ed30


	//   ....[92]....
        /*0688*/ 	.word	0x0000ed80


	//----- nvinfo : EIATTR_EXIT_INSTR_OFFSETS
	.align		4
.L_1503:
        /*068c*/ 	.byte	0x04, 0x1c
        /*068e*/ 	.short	(.L_1505 - .L_1504)


	//   ....[0]....
.L_1504:
        /*0690*/ 	.word	0x0000dfe0


	//   ....[1]....
        /*0694*/ 	.word	0x0000e260


	//----- nvinfo : EIATTR_MAX_THREADS
	.align		4
.L_1505:
        /*0698*/ 	.byte	0x04, 0x05
        /*069a*/ 	.short	(.L_1507 - .L_1506)
.L_1506:
        /*069c*/ 	.word	0x00000080
        /*06a0*/ 	.word	0x00000001
        /*06a4*/ 	.word	0x00000001


	//----- nvinfo : EIATTR_CRS_STACK_SIZE
	.align		4
.L_1507:
        /*06a8*/ 	.byte	0x04, 0x1e
        /*06aa*/ 	.short	(.L_1509 - .L_1508)
.L_1508:
        /*06ac*/ 	.word	0x00000000
.L_1509:


//--------------------- .nv.info._Z25selective_scan_bwd_kernelI32Selective_Scan_bwd_kernel_traitsILi128ELi16ELb0ELb1ELb0ELb0ELb0EN3c104HalfEfEEv12SSMParamsBwd --------------------------
	.section	.nv.info._Z25selective_scan_bwd_kernelI32Selective_Scan_bwd_kernel_traitsILi128ELi16ELb0ELb1ELb0ELb0ELb0EN3c104HalfEfEEv12SSMParamsBwd,"",@"SHT_CUDA_INFO"
	.sectionflags	@""
	.align	4


	//----- nvinfo : EIATTR_CUDA_API_VERSION
	.align		4
        /*0000*/ 	.byte	0x04, 0x37
        /*0002*/ 	.short	(.L_1511 - .L_1510)
.L_1510:
        /*0004*/ 	.word	0x00000082


	//----- nvinfo : EIATTR_SW2861232_WAR
	.align		4
.L_1511:
        /*0008*/ 	.byte	0x01, 0x35
	.zero		2


	//----- nvinfo : EIATTR_PARAM_CBANK
	.align		4
        /*000c*/ 	.byte	0x04, 0x0a
        /*000e*/ 	.short	(.L_1513 - .L_1512)
	.align		4
.L_1512:
        /*0010*/ 	.word	index@(.nv.constant0._Z25selective_scan_bwd_kernelI32Selective_Scan_bwd_kernel_traitsILi128ELi16ELb0ELb1ELb0ELb0ELb0EN3c104HalfEfEEv12SSMParamsBwd)
        /*0014*/ 	.short	0x0160
        /*0016*/ 	.short	0x01f0


	//----- nvinfo : EIATTR_CBANK_PARAM_SIZE
	.align		4
.L_1513:
        /*0018*/ 	.byte	0x03, 0x19
        /*001a*/ 	.short	0x01f0


	//----- nvinfo : EIATTR_KPARAM_INFO
	.align		4
        /*001c*/ 	.byte	0x04, 0x17
        /*001e*/ 	.short	(.L_1515 - .L_1514)
.L_1514:
        /*0020*/ 	.word	0x00000000
        /*0024*/ 	.short	0x0000
        /*0026*/ 	.short	0x0000
        /*0028*/ 	.byte	0x00, 0xf0, 0xc1, 0x07


	//----- nvinfo : EIATTR_MAXREG_COUNT
	.align		4
.L_1515:
        /*002c*/ 	.byte	0x03, 0x1b
        /*002e*/ 	.short	0x00a8


	//----- nvinfo : EIATTR_NUM_BARRIERS
	.align		4
        /*0030*/ 	.byte	0x02, 0x4c
        /*0032*/ 	.byte	0x01
	.zero		1


	//----- nvinfo : EIATTR_MERCURY_ISA_VERSION
	.align		4
        /*0034*/ 	.byte	0x03, 0x5f
        /*0036*/ 	.short	0x0000


	//----- nvinfo : EIATTR_COOP_GROUP_MASK_REGIDS
	.align		4
        /*0038*/ 	.byte	0x04, 0x29
        /*003a*/ 	.short	(.L_1517 - .L_1516)


	//   ....[0]....
.L_1516:
        /*003c*/ 	.word	0xffffffff


	//   ....[1]....
        /*0040*/ 	.word	0xffffffff


	//   ....[2]....
        /*0044*/ 	.word	0xffffffff


	//   ....[3]....
        /*0048*/ 	.word	0xffffffff


	//   ....[4]....
        /*004c*/ 	.word	0xffffffff


	//   ....[5]....
        /*0050*/ 	.word	0xffffffff


	//   ....[6]....
        /*0054*/ 	.word	0xffffffff


	//   ....[7]....
        /*0058*/ 	.word	0xffffffff


	//   ....[8]....
        /*005c*/ 	.word	0xffffffff


	//   ....[9]....
        /*0060*/ 	.word	0xffffffff


	//   ....[10]....
        /*0064*/ 	.word	0xffffffff


	//   ....[11]....
        /*0068*/ 	.word	0xffffffff


	//   ....[12]....
        /*006c*/ 	.word	0xffffffff


	//   ....[13]....
        /*0070*/ 	.word	0xffffffff


	//   ....[14]....
        /*0074*/ 	.word	0xffffffff


	//   ....[15]....
        /*0078*/ 	.word	0xffffffff


	//   ....[16]....
        /*007c*/ 	.word	0xffffffff


	//   ....[17]....
        /*0080*/ 	.word	0xffffffff


	//   ....[18]....
        /*0084*/ 	.word	0xffffffff


	//   ....[19]....
        /*0088*/ 	.word	0xffffffff


	//   ....[20]....
        /*008c*/ 	.word	0xffffffff


	//   ....[21]....
        /*0090*/ 	.word	0xffffffff


	//   ....[22]....
        /*0094*/ 	.word	0xffffffff


	//   ....[23]....
        /*0098*/ 	.word	0xffffffff


	//   ....[24]....
        /*009c*/ 	.word	0xffffffff


	//   ....[25]....
        /*00a0*/ 	.word	0xffffffff


	//   ....[26]....
        /*00a4*/ 	.word	0xffffffff


	//   ....[27]....
        /*00a8*/ 	.word	0xffffffff


	//   ....[28]....
        /*00ac*/ 	.word	0xffffffff


	//   ....[29]....
        /*00b0*/ 	.word	0xffffffff


	//   ....[30]....
        /*00b4*/ 	.word	0xffffffff


	//   ....[31]....
        /*00b8*/ 	.word	0xffffffff


	//   ....[32]....
        /*00bc*/ 	.word	0xffffffff


	//   ....[33]....
        /*00c0*/ 	.word	0xffffffff


	//   ....[34]....
        /*00c4*/ 	.word	0xffffffff


	//   ....[35]....
        /*00c8*/ 	.word	0xffffffff


	//   ....[36]....
        /*00cc*/ 	.word	0xffffffff


	//   ....[37]....
        /*00d0*/ 	.word	0xffffffff


	//   ....[38]....
        /*00d4*/ 	.word	0xffffffff


	//   ....[39]....
        /*00d8*/ 	.word	0xffffffff


	//   ....[40]....
        /*00dc*/ 	.word	0xffffffff


	//   ....[41]....
        /*00e0*/ 	.word	0xffffffff


	//   ....[42]....
        /*00e4*/ 	.word	0xffffffff


	//   ....[43]....
        /*00e8*/ 	.word	0xffffffff


	//   ....[44]....
        /*00ec*/ 	.word	0xffffffff


	//   ....[45]....
        /*00f0*/ 	.word	0xffffffff


	//   ....[46]....
        /*00f4*/ 	.word	0xffffffff


	//   ....[47]....
        /*00f8*/ 	.word	0xffffffff


	//   ....[48]....
        /*00fc*/ 	.word	0xffffffff


	//   ....[49]....
        /*0100*/ 	.word	0xffffffff


	//   ....[50]....
        /*0104*/ 	.word	0xffffffff


	//   ....[51]....
        /*0108*/ 	.word	0xffffffff


	//   ....[52]....
        /*010c*/ 	.word	0xffffffff


	//   ....[53]....
        /*0110*/ 	.word	0xffffffff


	//   ....[54]....
        /*0114*/ 	.word	0xffffffff


	//   ....[55]....
        /*0118*/ 	.word	0xffffffff


	//   ....[56]....
        /*011c*/ 	.word	0xffffffff


	//   ....[57]....
        /*0120*/ 	.word	0xffffffff


	//   ....[58]....
        /*0124*/ 	.word	0xffffffff


	//   ....[59]....
        /*0128*/ 	.word	0xffffffff


	//   ....[60]....
        /*012c*/ 	.word	0xffffffff


	//   ....[61]....
        /*0130*/ 	.word	0xffffffff


	//   ....[62]....
        /*0134*/ 	.word	0xffffffff


	//   ....[63]....
        /*0138*/ 	.word	0xffffffff


	//   ....[64]....
        /*013c*/ 	.word	0xffffffff


	//   ....[65]....
        /*0140*/ 	.word	0xffffffff


	//   ....[66]....
        /*0144*/ 	.word	0xffffffff


	//   ....[67]....
        /*0148*/ 	.word	0xffffffff


	//   ....[68]....
        /*014c*/ 	.word	0xffffffff


	//   ....[69]....
        /*0150*/ 	.word	0xffffffff


	//   ....[70]....
        /*0154*/ 	.word	0xffffffff


	//   ....[71]....
        /*0158*/ 	.word	0xffffffff


	//   ....[72]....
        /*015c*/ 	.word	0xffffffff


	//   ....[73]....
        /*0160*/ 	.word	0xffffffff


	//   ....[74]....
        /*0164*/ 	.word	0xffffffff


	//   ....[75]....
        /*0168*/ 	.word	0xffffffff


	//   ....[76]....
        /*016c*/ 	.word	0xffffffff


	//   ....[77]....
        /*0170*/ 	.word	0xffffffff


	//   ....[78]....
        /*0174*/ 	.word	0xffffffff


	//   ....[79]....
        /*0178*/ 	.word	0xffffffff


	//   ....[80]....
        /*017c*/ 	.word	0xffffffff


	//   ....[81]....
        /*0180*/ 	.word	0xffffffff


	//   ....[82]....
        /*0184*/ 	.word	0xffffffff


	//   ....[83]....
        /*0188*/ 	.word	0xffffffff


	//   ....[84]....
        /*018c*/ 	.word	0xffffffff


	//   ....[85]....
        /*0190*/ 	.word	0xffffffff


	//   ....[86]....
        /*0194*/ 	.word	0xffffffff


	//   ....[87]....
        /*0198*/ 	.word	0xffffffff


	//----- nvinfo : EIATTR_COOP_GROUP_INSTR_OFFSETS
	.align		4
.L_1517:
        /*019c*/ 	.byte	0x04, 0x28
        /*019e*/ 	.short	(.L_1519 - .L_1518)


	//   ....[0]....
.L_1518:
        /*01a0*/ 	.word	0x00001400


	//   ....[1]....
        /*01a4*/ 	.word	0x00001a40


	//   ....[2]....
        /*01a8*/ 	.word	0x00001f30


	//   ....[3]....
        /*01ac*/ 	.word	0x000030a0


	//   ....[4]....
        /*01b0*/ 	.word	0x00003af0


	//   ....[5]....
        /*01b4*/ 	.word	0x00003b10


	//   ....[6]....
        /*01b8*/ 	.word	0x00003b60


	//   ....[7]....
        /*01bc*/ 	.word	0x00003b70


	//   ....[8]....
        /*01c0*/ 	.word	0x00003ba0


	//   ....[9]....
        /*01c4*/ 	.word	0x00003bc0


	//   ....[10]....
        /*01c8*/ 	.word	0x00003bf0


	//   ....[11]....
        /*01cc*/ 	.word	0x00003c10


	//   ....[12]....
        /*01d0*/ 	.word	0x00003c40


	//   ....[13]....
        /*01d4*/ 	.word	0x00003c50


	//   ....[14]....
        /*01d8*/ 	.word	0x00003cf0


	//   ....[15]....
        /*01dc*/ 	.word	0x00003d60


	//   ....[16]....
        /*01e0*/ 	.word	0x00003d80


	//   ....[17]....
        /*01e4*/ 	.word	0x00003d90


	//   ....[18]....
        /*01e8*/ 	.word	0x00003da0


	//   ....[19]....
        /*01ec*/ 	.word	0x00003db0


	//   ....[20]....
        /*01f0*/ 	.word	0x000044d0


	//   ....[21]....
        /*01f4*/ 	.word	0x000044f0


	//   ....[22]....
        /*01f8*/ 	.word	0x00004500


	//   ....[23]....
        /*01fc*/ 	.word	0x00004530


	//   ....[24]....
        /*0200*/ 	.word	0x00004540


	//   ....[25]....
        /*0204*/ 	.word	0x00004570


	//   ....[26]....
        /*0208*/ 	.word	0x00004580


	//   ....[27]....
        /*020c*/ 	.word	0x000045b0


	//   ....[28]....
        /*0210*/ 	.word	0x000045c0


	//   ....[29]....
        /*0214*/ 	.word	0x000045f0


	//   ....[30]....
        /*0218*/ 	.word	0x00004600


	//   ....[31]....
        /*021c*/ 	.word	0x00004630


	//   ....[32]....
        /*0220*/ 	.word	0x00004640


	//   ....[33]....
        /*0224*/ 	.word	0x00004650


	//   ....[34]....
        /*0228*/ 	.word	0x00004660


	//   ....[35]....
        /*022c*/ 	.word	0x00004670


	//   ....[36]....
        /*0230*/ 	.word	0x000061e0


	//   ....[37]....
        /*0234*/ 	.word	0x00006220


	//   ....[38]....
        /*0238*/ 	.word	0x00006310


	//   ....[39]....
        /*023c*/ 	.word	0x00006340


	//   ....[40]....
        /*0240*/ 	.word	0x00006420


	//   ....[41]....
        /*0244*/ 	.word	0x00006450


	//   ....[42]....
        /*0248*/ 	.word	0x000064d0


	//   ....[43]....
        /*024c*/ 	.word	0x000064f0


	//   ....[44]....
        /*0250*/ 	.word	0x00006520


	//   ....[45]....
        /*0254*/ 	.word	0x00006540


	//   ....[46]....
        /*0258*/ 	.word	0x00006ad0


	//   ....[47]....
        /*025c*/ 	.word	0x00007700


	//   ....[48]....
        /*0260*/ 	.word	0x00007d30


	//   ....[49]....
        /*0264*/ 	.word	0x00007d90


	//   ....[50]....
        /*0268*/ 	.word	0x00007de0


	//   ....[51]....
        /*026c*/ 	.word	0x00007e00


	//   ....[52]....
        /*0270*/ 	.word	0x00007e20


	//   ....[53]....
        /*0274*/ 	.word	0x00007f40


	//   ....[54]....
        /*0278*/ 	.word	0x00007f90


	//   ....[55]....
        /*027c*/ 	.word	0x00007fe0


	//   ....[56]....
        /*0280*/ 	.word	0x00008000


	//   ....[57]....
        /*0284*/ 	.word	0x00008020


	//   ....[58]....
        /*0288*/ 	.word	0x00008430


	//   ....[59]....
        /*028c*/ 	.word	0x000084b0


	//   ....[60]....
        /*0290*/ 	.word	0x00008560


	//   ....[61]....
        /*0294*/ 	.word	0x000085d0


	//   ....[62]....
        /*0298*/ 	.word	0x00008660


	//   ....[63]....
        /*029c*/ 	.word	0x000086d0


	//   ....[64]....
        /*02a0*/ 	.word	0x00008760


	//   ....[65]....
        /*02a4*/ 	.word	0x000087d0


	//   ....[66]....
        /*02a8*/ 	.word	0x00008860


	//   ....[67]....
        /*02ac*/ 	.word	0x000088d0


	//   ....[68]....
        /*02b0*/ 	.word	0x00008940


	//   ....[69]....
        /*02b4*/ 	.word	0x000089b0


	//   ....[70]....
        /*02b8*/ 	.word	0x00008a20


	//   ....[71]....
        /*02bc*/ 	.word	0x00008a90


	//   ....[72]....
        /*02c0*/ 	.word	0x00008b00


	//   ....[73]....
        /*02c4*/ 	.word	0x00008b80


	//   ....[74]....
        /*02c8*/ 	.word	0x00008c20


	//   ....[75]....
        /*02cc*/ 	.word	0x00008c90


	//   ....[76]....
        /*02d0*/ 	.word	0x00008d10


	//   ....[77]....
        /*02d4*/ 	.word	0x00008d80


	//   ....[78]....
        /*02d8*/ 	.word	0x00008e20


	//   ....[79]....
        /*02dc*/ 	.word	0x00008e90


	//   ....[80]....
        /*02e0*/ 	.word	0x00008f20


	//   ....[81]....
        /*02e4*/ 	.word	0x00008f90


	//   ....[82]....
        /*02e8*/ 	.word	0x00009010


	//   ....[83]....
        /*02ec*/ 	.word	0x00009080


	//   ....[84]....
        /*02f0*/ 	.word	0x00009100


	//   ....[85]....
        /*02f4*/ 	.word	0x00009170


	//   ....[86]....
        /*02f8*/ 	.word	0x000091f0


	//   ....[87]....
        /*02fc*/ 	.word	0x00009260


	//----- nvinfo : EIATTR_EXIT_INSTR_OFFSETS
	.align		4
.L_1519:
        /*0300*/ 	.byte	0x04, 0x1c
        /*0302*/ 	.short	(.L_1521 - .L_1520)


	//   ....[0]....
.L_1520:
        /*0304*/ 	.word	0x00008150


	//   ....[1]....
        /*0308*/ 	.word	0x000083d0


	//----- nvinfo : EIATTR_MAX_THREADS
	.align		4
.L_1521:
        /*030c*/ 	.byte	0x04, 0x05
        /*030e*/ 	.short	(.L_1523 - .L_1522)
.L_1522:
        /*0310*/ 	.word	0x00000080
        /*0314*/ 	.word	0x00000001
        /*0318*/ 	.word	0x00000001


	//----- nvinfo : EIATTR_CRS_STACK_SIZE
	.align		4
.L_1523:
        /*031c*/ 	.byte	0x04, 0x1e
        /*031e*/ 	.short	(.L_1525 - .L_1524)
.L_1524:
        /*0320*/ 	.word	0x00000000
.L_1525:


//--------------------- .nv.info._Z25selective_scan_bwd_kernelI32Selective_Scan_bwd_kernel_traitsILi128ELi16ELb0ELb1ELb0ELb0ELb1EN3c104HalfEfEEv12SSMParamsBwd --------------------------
	.section	.nv.info._Z25selective_scan_bwd_kernelI32Selective_Scan_bwd_kernel_traitsILi128ELi16ELb0ELb1ELb0ELb0ELb1EN3c104HalfEfEEv12SSMParamsBwd,"",@"SHT_CUDA_INFO"
	.sectionflags	@""
	.align	4


	//----- nvinfo : EIATTR_CUDA_API_VERSION
	.align		4
        /*0000*/ 	.byte	0x04, 0x37
        /*0002*/ 	.short	(.L_1527 - .L_1526)
.L_1526:
        /*0004*/ 	.word	0x00000082


	//----- nvinfo : EIATTR_SW2861232_WAR
	.align		4
.L_1527:
        /*0008*/ 	.byte	0x01, 0x35
	.zero		2


	//----- nvinfo : EIATTR_PARAM_CBANK
	.align		4
        /*000c*/ 	.byte	0x04, 0x0a
        /*000e*/ 	.short	(.L_1529 - .L_1528)
	.align		4
.L_1528:
        /*0010*/ 	.word	index@(.nv.constant0._Z25selective_scan_bwd_kernelI32Selective_Scan_bwd_kernel_traitsILi128ELi16ELb0ELb1ELb0ELb0ELb1EN3c104HalfEfEEv12SSMParamsBwd)
        /*0014*/ 	.short	0x0160
        /*0016*/ 	.short	0x01f0


	//----- nvinfo : EIATTR_CBANK_PARAM_SIZE
	.align		4
.L_1529:
        /*0018*/ 	.byte	0x03, 0x19
        /*001a*/ 	.short	0x01f0


	//----- nvinfo : EIATTR_KPARAM_INFO
	.align		4
        /*001c*/ 	.byte	0x04, 0x17
        /*001e*/ 	.short	(.L_1531 - .L_1530)
.L_1530:
        /*0020*/ 	.word	0x00000000
        /*0024*/ 	.short	0x0000
        /*0026*/ 	.short	0x0000
        /*0028*/ 	.byte	0x00, 0xf0, 0xc1, 0x07


	//----- nvinfo : EIATTR_MAXREG_COUNT
	.align		4
.L_1531:
        /*002c*/ 	.byte	0x03, 0x1b
        /*002e*/ 	.short	0x00a8


	//----- nvinfo : EIATTR_NUM_BARRIERS
	.align		4
        /*0030*/ 	.byte	0x02, 0x4c
        /*0032*/ 	.byte	0x01
	.zero		1


	//----- nvinfo : EIATTR_ANNOTATIONS
	.align		4
        /*0034*/ 	.byte	0x04, 0x55
        /*0036*/ 	.short	(.L_1533 - .L_1532)


	//   ....[0]....
.L_1532:
        /* <DEDUP_REMOVED lines=25> */


	//----- nvinfo : EIATTR_MERCURY_ISA_VERSION
	.align		4
.L_1533:
        /*01b0*/ 	.byte	0x03, 0x5f
        /*01b2*/ 	.short	0x0000


	//----- nvinfo : EIATTR_COOP_GROUP_MASK_REGIDS
	.align		4
        /*01b4*/ 	.byte	0x04, 0x29
        /*01b6*/ 	.short	(.L_1535 - .L_1534)


	//   ....[0]....
.L_1534:
        /*01b8*/ 	.word	0xffffffff


	//   ....[1]....
        /*01bc*/ 	.word	0xffffffff


	//   ....[2]....
        /*01c0*/ 	.word	0xffffffff


	//   ....[3]....
        /*01c4*/ 	.word	0xffffffff


	//   ....[4]....
        /*01c8*/ 	.word	0xffffffff


	//   ....[5]....
        /*01cc*/ 	.word	0xffffffff


	//   ....[6]....
        /*01d0*/ 	.word	0xffffffff


	//   ....[7]....
        /*01d4*/ 	.word	0xffffffff


	//   ....[8]....
        /*01d8*/ 	.word	0xffffffff


	//   ....[9]....
        /*01dc*/ 	.word	0xffffffff


	//   ....[10]....
        /*01e0*/ 	.word	0xffffffff


	//   ....[11]....
        /*01e4*/ 	.word	0xffffffff


	//   ....[12]....
        /*01e8*/ 	.word	0xffffffff


	//   ....[13]....
        /*01ec*/ 	.word	0xffffffff


	//   ....[14]....
        /*01f0*/ 	.word	0xffffffff


	//   ....[15]....
        /*01f4*/ 	.word	0xffffffff


	//   ....[16]....
        /*01f8*/ 	.word	0xffffffff


	//   ....[17]....
        /*01fc*/ 	.word	0xffffffff


	//   ....[18]....
        /*0200*/ 	.word	0xffffffff


	//   ....[19]....
        /*0204*/ 	.word	0xffffffff


	//   ....[20]....
        /*0208*/ 	.word	0xffffffff


	//   ....[21]....
        /*020c*/ 	.word	0xffffffff


	//   ....[22]....
        /*0210*/ 	.word	0xffffffff


	//   ....[23]....
        /*0214*/ 	.word	0xffffffff


	//   ....[24]....
        /*0218*/ 	.word	0xffffffff


	//   ....[25]....
        /*021c*/ 	.word	0xffffffff


	//   ....[26]....
        /*0220*/ 	.word	0xffffffff


	//   ....[27]....
        /*0224*/ 	.word	0xffffffff


	//   ....[28]....
        /*0228*/ 	.word	0xffffffff


	//   ....[29]....
        /*022c*/ 	.word	0xffffffff


	//   ....[30]....
        /*0230*/ 	.word	0xffffffff


	//   ....[31]....
        /*0234*/ 	.word	0xffffffff


	//   ....[32]....
        /*0238*/ 	.word	0xffffffff


	//   ....[33]....
        /*023c*/ 	.word	0xffffffff


	//   ....[34]....
        /*0240*/ 	.word	0xffffffff


	//   ....[35]....
        /*0244*/ 	.word	0xffffffff


	//   ....[36]....
        /*0248*/ 	.word	0xffffffff


	//   ....[37]....
        /*024c*/ 	.word	0xffffffff


	//   ....[38]....
        /*0250*/ 	.word	0xffffffff


	//   ....[39]....
        /*0254*/ 	.word	0xffffffff


	//   ....[40]....
        /*0258*/ 	.word	0xffffffff


	//   ....[41]....
        /*025c*/ 	.word	0xffffffff


	//   ....[42]....
        /*0260*/ 	.word	0xffffffff


	//   ....[43]....
        /*0264*/ 	.word	0xffffffff


	//   ....[44]....
        /*0268*/ 	.word	0xffffffff


	//   ....[45]....
        /*026c*/ 	.word	0xffffffff


	//   ....[46]....
        /*0270*/ 	.word	0xffffffff


	//   ....[47]....
        /*0274*/ 	.word	0xffffffff


	//   ....[48]....
        /*0278*/ 	.word	0xffffffff


	//   ....[49]....
        /*027c*/ 	.word	0xffffffff


	//   ....[50]....
        /*0280*/ 	.word	0xffffffff


	//   ....[51]....
        /*0284*/ 	.word	0xffffffff


	//   ....[52]....
        /*0288*/ 	.word	0xffffffff


	//   ....[53]....
        /*028c*/ 	.word	0xffffffff


	//   ....[54]....
        /*0290*/ 	.word	0xffffffff


	//   ....[55]....
        /*0294*/ 	.word	0xffffffff


	//   ....[56]....
        /*0298*/ 	.word	0xffffffff


	//   ....[57]....
        /*029c*/ 	.word	0xffffffff


	//   ....[58]....
        /*02a0*/ 	.word	0xffffffff


	//   ....[59]....
        /*02a4*/ 	.word	0xffffffff


	//   ....[60]....
        /*02a8*/ 	.word	0xffffffff


	//   ....[61]....
        /*02ac*/ 	.word	0xffffffff


	//   ....[62]....
        /*02b0*/ 	.word	0xffffffff


	//   ....[63]....
        /*02b4*/ 	.word	0xffffffff


	//   ....[64]....
        /*02b8*/ 	.word	0xffffffff


	//   ....[65]....
        /*02bc*/ 	.word	0xffffffff


	//   ....[66]....
        /*02c0*/ 	.word	0xffffffff


	//   ....[67]....
        /*02c4*/ 	.word	0xffffffff


	//   ....[68]....
        /*02c8*/ 	.word	0xffffffff


	//   ....[69]....
        /*02cc*/ 	.word	0xffffffff


	//   ....[70]....
        /*02d0*/ 	.word	0xffffffff


	//   ....[71]....
        /*02d4*/ 	.word	0xffffffff


	//   ....[72]....
        /*02d8*/ 	.word	0xffffffff


	//   ....[73]....
        /*02dc*/ 	.word	0xffffffff


	//   ....[74]....
        /*02e0*/ 	.word	0xffffffff


	//   ....[75]....
        /*02e4*/ 	.word	0xffffffff


	//   ....[76]....
        /*02e8*/ 	.word	0xffffffff


	//   ....[77]....
        /*02ec*/ 	.word	0xffffffff


	//   ....[78]....
        /*02f0*/ 	.word	0xffffffff


	//   ....[79]....
        /*02f4*/ 	.word	0xffffffff


	//   ....[80]....
        /*02f8*/ 	.word	0xffffffff


	//   ....[81]....
        /*02fc*/ 	.word	0xffffffff


	//   ....[82]....
        /*0300*/ 	.word	0xffffffff


	//   ....[83]....
        /*0304*/ 	.word	0xffffffff


	//   ....[84]....
        /*0308*/ 	.word	0xffffffff


	//   ....[85]....
        /*030c*/ 	.word	0xffffffff


	//   ....[86]....
        /*0310*/ 	.word	0xffffffff


	//   ....[87]....
        /*0314*/ 	.word	0xffffffff


	//   ....[88]....
        /*0318*/ 	.word	0xffffffff


	//   ....[89]....
        /*031c*/ 	.word	0xffffffff


	//   ....[90]....
        /*0320*/ 	.word	0xffffffff


	//   ....[91]....
        /*0324*/ 	.word	0xffffffff


	//----- nvinfo : EIATTR_COOP_GROUP_INSTR_OFFSETS
	.align		4
.L_1535:
        /*0328*/ 	.byte	0x04, 0x28
        /*032a*/ 	.short	(.L_1537 - .L_1536)


	//   ....[0]....
.L_1536:
        /*032c*/ 	.word	0x00001470


	//   ....[1]....
        /*0330*/ 	.word	0x00001a80


	//   ....[2]....
        /*0334*/ 	.word	0x00002290


	//   ....[3]....
        /*0338*/ 	.word	0x00002790


	//   ....[4]....
        /*033c*/ 	.word	0x00002fb0


	//   ....[5]....
        /*0340*/ 	.word	0x00003b50


	//   ....[6]....
        /*0344*/ 	.word	0x00004870


	//   ....[7]....
        /*0348*/ 	.word	0x00005ac0


	//   ....[8]....
        /*034c*/ 	.word	0x00006790


	//   ....[9]....
        /*0350*/ 	.word	0x000067c0


	//   ....[10]....
        /*0354*/ 	.word	0x00006810


	//   ....[11]....
        /*0358*/ 	.word	0x00006830


	//   ....[12]....
        /*035c*/ 	.word	0x00006860


	//   ....[13]....
        /*0360*/ 	.word	0x00006880


	//   ....[14]....
        /*0364*/ 	.word	0x000068b0


	//   ....[15]....
        /*0368*/ 	.word	0x000068d0


	//   ....[16]....
        /*036c*/ 	.word	0x000068f0


	//   ....[17]....
        /*0370*/ 	.word	0x00006900


	//   ....[18]....
        /*0374*/ 	.word	0x00006990


	//   ....[19]....
        /*0378*/ 	.word	0x000069e0


	//   ....[20]....
        /*037c*/ 	.word	0x00006a00


	//   ....[21]....
        /*0380*/ 	.word	0x00006a10


	//   ....[22]....
        /*0384*/ 	.word	0x00006a20


	//   ....[23]....
        /*0388*/ 	.word	0x00006a30


	//   ....[24]....
        /*038c*/ 	.word	0x00007050


	//   ....[25]....
        /*0390*/ 	.word	0x00007070


	//   ....[26]....
        /*0394*/ 	.word	0x00007080


	//   ....[27]....
        /*0398*/ 	.word	0x00007090


	//   ....[28]....
        /*039c*/ 	.word	0x000070c0


	//   ....[29]....
        /*03a0*/ 	.word	0x000070e0


	//   ....[30]....
        /*03a4*/ 	.word	0x00007100


	//   ....[31]....
        /*03a8*/ 	.word	0x00007120


	//   ....[32]....
        /*03ac*/ 	.word	0x00007140


	//   ....[33]....
        /*03b0*/ 	.word	0x00007160


	//   ....[34]....
        /*03b4*/ 	.word	0x00007180


	//   ....[35]....
        /*03b8*/ 	.word	0x000071a0


	//   ....[36]....
        /*03bc*/ 	.word	0x000071b0


	//   ....[37]....
        /*03c0*/ 	.word	0x000071c0


	//   ....[38]....
        /*03c4*/ 	.word	0x000071e0


	//   ....[39]....
        /*03c8*/ 	.word	0x000071f0


	//   ....[40]....
        /*03cc*/ 	.word	0x00008c50


	//   ....[41]....
        /*03d0*/ 	.word	0x00008c80


	//   ....[42]....
        /*03d4*/ 	.word	0x00008dd0


	//   ....[43]....
        /*03d8*/ 	.word	0x00008e00


	//   ....[44]....
        /*03dc*/ 	.word	0x00008ee0


	//   ....[45]....
        /*03e0*/ 	.word	0x00008f10


	//   ....[46]....
        /*03e4*/ 	.word	0x00008fa0


	//   ....[47]....
        /*03e8*/ 	.word	0x00008fc0


	//   ....[48]....
        /*03ec*/ 	.word	0x00008ff0


	//   ....[49]....
        /*03f0*/ 	.word	0x00009020


	//   ....[50]....
        /*03f4*/ 	.word	0x000095e0


	//   ....[51]....
        /*03f8*/ 	.word	0x0000a240


	//   ....[52]....
        /*03fc*/ 	.word	0x0000a930


	//   ....[53]....
        /*0400*/ 	.word	0x0000a950


	//   ....[54]....
        /*0404*/ 	.word	0x0000a970


	//   ....[55]....
        /*0408*/ 	.word	0x0000a990


	//   ....[56]....
        /*040c*/ 	.word	0x0000a9b0


	//   ....[57]....
        /*0410*/ 	.word	0x0000ab40


	//   ....[58]....
        /*0414*/ 	.word	0x0000ab60


	//   ....[59]....
        /*0418*/ 	.word	0x0000ab80


	//   ....[60]....
        /*041c*/ 	.word	0x0000aba0


	//   ....[61]....
        /*0420*/ 	.word	0x0000abc0


	//   ....[62]....
        /*0424*/ 	.word	0x0000afb0


	//   ....[63]....
        /*0428*/ 	.word	0x0000b010


	//   ....[64]....
        /*042c*/ 	.word	0x0000b0b0


	//   ....[65]....
        /*0430*/ 	.word	0x0000b100


	//   ....[66]....
        /*0434*/ 	.word	0x0000b180


	//   ....[67]....
        /*0438*/ 	.word	0x0000b1d0


	//   ....[68]....
        /*043c*/ 	.word	0x0000b250


	//   ....[69]....
        /*0440*/ 	.word	0x0000b2a0


	//   ....[70]....
        /*0444*/ 	.word	0x0000b320


	//   ....[71]....
        /*0448*/ 	.word	0x0000b370


	//   ....[72]....
        /*044c*/ 	.word	0x0000b3d0


	//   ....[73]....
        /*0450*/ 	.word	0x0000b420


	//   ....[74]....
        /*0454*/ 	.word	0x0000b470


	//   ....[75]....
        /*0458*/ 	.word	0x0000b4c0


	//   ....[76]....
        /*045c*/ 	.word	0x0000b520


	//   ....[77]....
        /*0460*/ 	.word	0x0000b580


	//   ....[78]....
        /*0464*/ 	.word	0x0000b600


	//   ....[79]....
        /*0468*/ 	.word	0x0000b650


	//   ....[80]....
        /*046c*/ 	.word	0x0000b6b0


	//   ....[81]....
        /*0470*/ 	.word	0x0000b700


	//   ....[82]....
        /*0474*/ 	.word	0x0000b780


	//   ....[83]....
        /*0478*/ 	.word	0x0000b7d0


	//   ....[84]....
        /*047c*/ 	.word	0x0000b840


	//   ....[85]....
        /*0480*/ 	.word	0x0000b890


	//   ....[86]....
        /*0484*/ 	.word	0x0000b8f0


	//   ....[87]....
        /*0488*/ 	.word	0x0000b940


	//   ....[88]....
        /*048c*/ 	.word	0x0000b990


	//   ....[89]....
        /*0490*/ 	.word	0x0000b9e0


	//   ....[90]....
        /*0494*/ 	.word	0x0000ba40


	//   ....[91]....
        /*0498*/ 	.word	0x0000ba90


	//----- nvinfo : EIATTR_EXIT_INSTR_OFFSETS
	.align		4
.L_1537:
        /*049c*/ 	.byte	0x04, 0x1c
        /*049e*/ 	.short	(.L_1539 - .L_1538)


	//   ....[0]....
.L_1538:
        /*04a0*/ 	.word	0x0000acf0


	//   ....[1]....
        /*04a4*/ 	.word	0x0000af70


	//----- nvinfo : EIATTR_MAX_THREADS
	.align		4
.L_1539:
        /*04a8*/ 	.byte	0x04, 0x05
        /*04aa*/ 	.short	(.L_1541 - .L_1540)
.L_1540:
        /*04ac*/ 	.word	0x00000080
        /*04b0*/ 	.word	0x00000001
        /*04b4*/ 	.word	0x00000001


	//----- nvinfo : EIATTR_CRS_STACK_SIZE
	.align		4
.L_1541:
        /*04b8*/ 	.byte	0x04, 0x1e
        /*04ba*/ 	.short	(.L_1543 - .L_1542)
.L_1542:
        /*04bc*/ 	.word	0x00000000
.L_1543:


//--------------------- .nv.info._Z25selective_scan_bwd_kernelI32Selective_Scan_bwd_kernel_traitsILi128ELi16ELb0ELb1ELb0ELb1ELb0EN3c104HalfEfEEv12SSMParamsBwd --------------------------
	.section	.nv.info._Z25selective_scan_bwd_kernelI32Selective_Scan_bwd_kernel_traitsILi128ELi16ELb0ELb1ELb0ELb1ELb0EN3c104HalfEfEEv12SSMParamsBwd,"",@"SHT_CUDA_INFO"
	.sectionflags	@""
	.align	4


	//----- nvinfo : EIATTR_CUDA_API_VERSION
	.align		4
        /*0000*/ 	.byte	0x04, 0x37
        /*0002*/ 	.short	(.L_1545 - .L_1544)
.L_1544:
        /*0004*/ 	.word	0x00000082


	//----- nvinfo : EIATTR_SW2861232_WAR
	.align		4
.L_1545:
        /*0008*/ 	.byte	0x01, 0x35
	.zero		2


	//----- nvinfo : EIATTR_PARAM_CBANK
	.align		4
        /*000c*/ 	.byte	0x04, 0x0a
        /*000e*/ 	.short	(.L_1547 - .L_1546)
	.align		4
.L_1546:
        /*0010*/ 	.word	index@(.nv.constant0._Z25selective_scan_bwd_kernelI32Selective_Scan_bwd_kernel_traitsILi128ELi16ELb0ELb1ELb0ELb1ELb0EN3c104HalfEfEEv12SSMParamsBwd)
        /*0014*/ 	.short	0x0160
        /*0016*/ 	.short	0x01f0


	//----- nvinfo : EIATTR_CBANK_PARAM_SIZE
	.align		4
.L_1547:
        /*0018*/ 	.byte	0x03, 0x19
        /*001a*/ 	.short	0x01f0


	//----- nvinfo : EIATTR_KPARAM_INFO
	.align		4
        /*001c*/ 	.byte	0x04, 0x17
        /*001e*/ 	.short	(.L_1549 - .L_1548)
.L_1548:
        /*0020*/ 	.word	0x00000000
        /*0024*/ 	.short	0x0000
        /*0026*/ 	.short	0x0000
        /*0028*/ 	.byte	0x00, 0xf0, 0xc1, 0x07


	//----- nvinfo : EIATTR_MAXREG_COUNT
	.align		4
.L_1549:
        /*002c*/ 	.byte	0x03, 0x1b
        /*002e*/ 	.short	0x00a8


	//----- nvinfo : EIATTR_NUM_BARRIERS
	.align		4
        /*0030*/ 	.byte	0x02, 0x4c
        /*0032*/ 	.byte	0x01
	.zero		1


	//----- nvinfo : EIATTR_ANNOTATIONS
	.align		4
        /*0034*/ 	.byte	0x04, 0x55
        /*0036*/ 	.short	(.L_1551 - .L_1550)


	//   ....[0]....
.L_1550:
        /*0038*/ 	.word	0x00000001
        /*003c*/ 	.byte	0x10, 0x02, 0x00, 0x00, 0x01, 0x00, 0x00, 0x00, 0x40, 0x02, 0x00, 0x00, 0x01, 0x00, 0x00, 0x00
        /*004c*/ 	.byte	0xb0, 0x09, 0x00, 0x00, 0x01, 0x00, 0x00, 0x00, 0x10, 0x0a, 0x00, 0x00, 0x01, 0x00, 0x00, 0x00
        /*005c*/ 	.byte	0x10, 0x0b, 0x00, 0x00, 0x01, 0x00, 0x00, 0x00, 0x90, 0x35, 0x00, 0x00, 0x01, 0x00, 0x00, 0x00
        /*006c*/ 	.byte	0x60, 0xa2, 0x00, 0x00, 0x01, 0x00, 0x00, 0x00, 0x90, 0xaa, 0x00, 0x00, 0x01, 0x00, 0x00, 0x00
        /*007c*/ 	.byte	0x90, 0xaf, 0x00, 0x00, 0x01, 0x00, 0x00, 0x00, 0xa0, 0xb1, 0x00, 0x00


	//----- nvinfo : EIATTR_MERCURY_ISA_VERSION
	.align		4
.L_1551:
        /*0088*/ 	.byte	0x03, 0x5f
        /*008a*/ 	.short	0x0000


	//----- nvinfo : EIATTR_COOP_GROUP_MASK_REGIDS
	.align		4
        /*008c*/ 	.byte	0x04, 0x29
        /*008e*/ 	.short	(.L_1553 - .L_1552)


	//   ....[0]....
.L_1552:
        /*0090*/ 	.word	0xffffffff


	//   ....[1]....
        /*0094*/ 	.word	0xffffffff


	//   ....[2]....
        /*0098*/ 	.word	0xffffffff


	//   ....[3]....
        /*009c*/ 	.word	0xffffffff


	//   ....[4]....
        /*00a0*/ 	.word	0xffffffff


	//   ....[5]....
        /*00a4*/ 	.word	0xffffffff


	//   ....[6]....
        /*00a8*/ 	.word	0xffffffff


	//   ....[7]....
        /*00ac*/ 	.word	0xffffffff


	//   ....[8]....
        /*00b0*/ 	.word	0xffffffff


	//   ....[9]....
        /*00b4*/ 	.word	0xffffffff


	//   ....[10]....
        /*00b8*/ 	.word	0xffffffff


	//   ....[11]....
        /*00bc*/ 	.word	0xffffffff


	//   ....[12]....
        /*00c0*/ 	.word	0xffffffff


	//   ....[13]....
        /*00c4*/ 	.word	0xffffffff


	//   ....[14]....
        /*00c8*/ 	.word	0xffffffff


	//   ....[15]....
        /*00cc*/ 	.word	0xffffffff


	//   ....[16]....
        /*00d0*/ 	.word	0xffffffff


	//   ....[17]....
        /*00d4*/ 	.word	0xffffffff


	//   ....[18]....
        /*00d8*/ 	.word	0xffffffff


	//   ....[19]....
        /*00dc*/ 	.word	0xffffffff


	//   ....[20]....
        /*00e0*/ 	.word	0xffffffff


	//   ....[21]....
        /*00e4*/ 	.word	0xffffffff


	//   ....[22]....
        /*00e8*/ 	.word	0xffffffff


	//   ....[23]....
        /*00ec*/ 	.word	0xffffffff


	//   ....[24]....
        /*00f0*/ 	.word	0xffffffff


	//   ....[25]....
        /*00f4*/ 	.word	0xffffffff


	//   ....[26]....
        /*00f8*/ 	.word	0xffffffff


	//   ....[27]....
        /*00fc*/ 	.word	0xffffffff


	//   ....[28]....
        /*0100*/ 	.word	0xffffffff


	//   ....[29]....
        /*0104*/ 	.word	0xffffffff


	//   ....[30]....
        /*0108*/ 	.word	0xffffffff


	//   ....[31]....
        /*010c*/ 	.word	0xffffffff


	//   ....[32]....
        /*0110*/ 	.word	0xffffffff


	//   ....[33]....
        /*0114*/ 	.word	0xffffffff


	//   ....[34]....
        /*0118*/ 	.word	0xffffffff


	//   ....[35]....
        /*011c*/ 	.word	0xffffffff


	//   ....[36]....
        /*0120*/ 	.word	0xffffffff


	//   ....[37]....
        /*0124*/ 	.word	0xffffffff


	//   ....[38]....
        /*0128*/ 	.word	0xffffffff


	//   ....[39]....
        /*012c*/ 	.word	0xffffffff


	//   ....[40]....
        /*0130*/ 	.word	0xffffffff


	//   ....[41]....
        /*0134*/ 	.word	0xffffffff


	//   ....[42]....
        /*0138*/ 	.word	0xffffffff


	//   ....[43]....
        /*013c*/ 	.word	0xffffffff


	//   ....[44]....
        /*0140*/ 	.word	0xffffffff


	//   ....[45]....
        /*0144*/ 	.word	0xffffffff


	//   ....[46]....
        /*0148*/ 	.word	0xffffffff


	//   ....[47]....
        /*014c*/ 	.word	0xffffffff


	//   ....[48]....
        /*0150*/ 	.word	0xffffffff


	//   ....[49]....
        /*0154*/ 	.word	0xffffffff


	//   ....[50]....
        /*0158*/ 	.word	0xffffffff


	//   ....[51]....
        /*015c*/ 	.word	0xffffffff


	//   ....[52]....
        /*0160*/ 	.word	0xffffffff


	//   ....[53]....
        /*0164*/ 	.word	0xffffffff


	//   ....[54]....
        /*0168*/ 	.word	0xffffffff


	//   ....[55]....
        /*016c*/ 	.word	0xffffffff


	//   ....[56]....
        /*0170*/ 	.word	0xffffffff


	//   ....[57]....
        /*0174*/ 	.word	0xffffffff


	//   ....[58]....
        /*0178*/ 	.word	0xffffffff


	//   ....[59]....
        /*017c*/ 	.word	0xffffffff


	//   ....[60]....
        /*0180*/ 	.word	0xffffffff


	//   ....[61]....
        /*0184*/ 	.word	0xffffffff


	//   ....[62]....
        /*0188*/ 	.word	0xffffffff


	//   ....[63]....
        /*018c*/ 	.word	0xffffffff


	//   ....[64]....
        /*0190*/ 	.word	0xffffffff


	//   ....[65]....
        /*0194*/ 	.word	0xffffffff


	//   ....[66]....
        /*0198*/ 	.word	0xffffffff


	//   ....[67]....
        /*019c*/ 	.word	0xffffffff


	//   ....[68]....
        /*01a0*/ 	.word	0xffffffff


	//   ....[69]....
        /*01a4*/ 	.word	0xffffffff


	//   ....[70]....
        /*01a8*/ 	.word	0xffffffff


	//   ....[71]....
        /*01ac*/ 	.word	0xffffffff


	//   ....[72]....
        /*01b0*/ 	.word	0xffffffff


	//   ....[73]....
        /*01b4*/ 	.word	0xffffffff


	//   ....[74]....
        /*01b8*/ 	.word	0xffffffff


	//   ....[75]....
        /*01bc*/ 	.word	0xffffffff


	//   ....[76]....
        /*01c0*/ 	.word	0xffffffff


	//   ....[77]....
        /*01c4*/ 	.word	0xffffffff


	//   ....[78]....
        /*01c8*/ 	.word	0xffffffff


	//   ....[79]....
        /*01cc*/ 	.word	0xffffffff


	//   ....[80]....
        /*01d0*/ 	.word	0xffffffff


	//   ....[81]....
        /*01d4*/ 	.word	0xffffffff


	//   ....[82]....
        /*01d8*/ 	.word	0xffffffff


	//   ....[83]....
        /*01dc*/ 	.word	0xffffffff


	//   ....[84]....
        /*01e0*/ 	.word	0xffffffff


	//   ....[85]....
        /*01e4*/ 	.word	0xffffffff


	//   ....[86]....
        /*01e8*/ 	.word	0xffffffff


	//   ....[87]....
        /*01ec*/ 	.word	0xffffffff


	//   ....[88]....
        /*01f0*/ 	.word	0xffffffff


	//----- nvinfo : EIATTR_COOP_GROUP_INSTR_OFFSETS
	.align		4
.L_1553:
        /*01f4*/ 	.byte	0x04, 0x28
        /*01f6*/ 	.short	(.L_1555 - .L_1554)


	//   ....[0]....
.L_1554:
        /*01f8*/ 	.word	0x00001500


	//   ....[1]....
        /*01fc*/ 	.word	0x00001b80


	//   ....[2]....
        /*0200*/ 	.word	0x00002130


	//   ....[3]....
        /*0204*/ 	.word	0x000055f0


	//   ....[4]....
        /*0208*/ 	.word	0x00006010


	//   ....[5]....
        /*020c*/ 	.word	0x00006030


	//   ....[6]....
        /*0210*/ 	.word	0x00006080


	//   ....[7]....
        /*0214*/ 	.word	0x00006090


	//   ....[8]....
        /*0218*/ 	.word	0x000060c0


	//   ....[9]....
        /*021c*/ 	.word	0x000060e0


	//   ....[10]....
        /*0220*/ 	.word	0x00006110


	//   ....[11]....
        /*0224*/ 	.word	0x00006130


	//   ....[12]....
        /*0228*/ 	.word	0x00006160


	//   ....[13]....
        /*022c*/ 	.word	0x00006180


	//   ....[14]....
        /*0230*/ 	.word	0x00006220


	//   ....[15]....
        /*0234*/ 	.word	0x00006280


	//   ....[16]....
        /*0238*/ 	.word	0x000062a0


	//   ....[17]....
        /*023c*/ 	.word	0x000062b0


	//   ....[18]....
        /*0240*/ 	.word	0x000062c0


	//   ....[19]....
        /*0244*/ 	.word	0x000062d0


	//   ....[20]....
        /*0248*/ 	.word	0x000069d0


	//   ....[21]....
        /*024c*/ 	.word	0x000069f0


	//   ....[22]....
        /*0250*/ 	.word	0x00006a00


	//   ....[23]....
        /*0254*/ 	.word	0x00006a30


	//   ....[24]....
        /*0258*/ 	.word	0x00006a40


	//   ....[25]....
        /*025c*/ 	.word	0x00006a50


	//   ....[26]....
        /*0260*/ 	.word	0x00006a80


	//   ....[27]....
        /*0264*/ 	.word	0x00006a90


	//   ....[28]....
        /*0268*/ 	.word	0x00006ac0


	//   ....[29]....
        /*026c*/ 	.word	0x00006ad0


	//   ....[30]....
        /*0270*/ 	.word	0x00006b00


	//   ....[31]....
        /*0274*/ 	.word	0x00006b10


	//   ....[32]....
        /*0278*/ 	.word	0x00006b40


	//   ....[33]....
        /*027c*/ 	.word	0x00006b50


	//   ....[34]....
        /*0280*/ 	.word	0x00006b60


	//   ....[35]....
        /*0284*/ 	.word	0x00006b70


	//   ....[36]....
        /*0288*/ 	.word	0x00008700


	//   ....[37]....
        /*028c*/ 	.word	0x00008740


	//   ....[38]....
        /*0290*/ 	.word	0x00008830


	//   ....[39]....
        /*0294*/ 	.word	0x00008860


	//   ....[40]....
        /*0298*/ 	.word	0x00008940


	//   ....[41]....
        /*029c*/ 	.word	0x00008970


	//   ....[42]....
        /*02a0*/ 	.word	0x00008a10


	//   ....[43]....
        /*02a4*/ 	.word	0x00008a30


	//   ....[44]....
        /*02a8*/ 	.word	0x00008a60


	//   ....[45]....
        /*02ac*/ 	.word	0x00008a80


	//   ....[46]....
        /*02b0*/ 	.word	0x00009230


	//   ....[47]....
        /*02b4*/ 	.word	0x00009cf0


	//   ....[48]....
        /*02b8*/ 	.word	0x0000a940


	//   ....[49]....
        /*02bc*/ 	.word	0x0000b010


	//   ....[50]....
        /*02c0*/ 	.word	0x0000b030


	//   ....[51]....
        /*02c4*/ 	.word	0x0000b050


	//   ....[52]....
        /*02c8*/ 	.word	0x0000b070


	//   ....[53]....
        /*02cc*/ 	.word	0x0000b090


	//   ....[54]....
        /*02d0*/ 	.word	0x0000b220


	//   ....[55]....
        /*02d4*/ 	.word	0x0000b240


	//   ....[56]....
        /*02d8*/ 	.word	0x0000b260


	//   ....[57]....
        /*02dc*/ 	.word	0x0000b280


	//   ....[58]....
        /*02e0*/ 	.word	0x0000b2a0


	//   ....[59]....
        /*02e4*/ 	.word	0x0000b6a0


	//   ....[60]....
        /*02e8*/ 	.word	0x0000b710


	//   ....[61]....
        /*02ec*/ 	.word	0x0000b7b0


	//   ....[62]....
        /*02f0*/ 	.word	0x0000b810


	//   ....[63]....
        /*02f4*/ 	.word	0x0000b8a0


	//   ....[64]....
        /*02f8*/ 	.word	0x0000b900


	//   ....[65]....
        /*02fc*/ 	.word	0x0000b990


	//   ....[66]....
        /*0300*/ 	.word	0x0000b9f0


	//   ....[67]....
        /*0304*/ 	.word	0x0000ba90


	//   ....[68]....
        /*0308*/ 	.word	0x0000baf0


	//   ....[69]....
        /*030c*/ 	.word	0x0000bb60


	//   ....[70]....
        /*0310*/ 	.word	0x0000bbc0


	//   ....[71]....
        /*0314*/ 	.word	0x0000bc30


	//   ....[72]....
        /*0318*/ 	.word	0x0000bc90


	//   ....[73]....
        /*031c*/ 	.word	0x0000bd10


	//   ....[74]....
        /*0320*/ 	.word	0x0000bd90


	//   ....[75]....
        /*0324*/ 	.word	0x0000be30


	//   ....[76]....
        /*0328*/ 	.word	0x0000bea0


	//   ....[77]....
        /*032c*/ 	.word	0x0000bf20


	//   ....[78]....
        /*0330*/ 	.word	0x0000bf90


	//   ....[79]....
        /*0334*/ 	.word	0x0000c010


	//   ....[80]....
        /*0338*/ 	.word	0x0000c080


	//   ....[81]....
        /*033c*/ 	.word	0x0000c120


	//   ....[82]....
        /*0340*/ 	.word	0x0000c190


	//   ....[83]....
        /*0344*/ 	.word	0x0000c200


	//   ....[84]....
        /*0348*/ 	.word	0x0000c260


	//   ....[85]....
        /*034c*/ 	.word	0x0000c2e0


	//   ....[86]....
        /*0350*/ 	.word	0x0000c350


	//   ....[87]....
        /*0354*/ 	.word	0x0000c3c0


	//   ....[88]....
        /*0358*/ 	.word	0x0000c420


	//----- nvinfo : EIATTR_EXIT_INSTR_OFFSETS
	.align		4
.L_1555:
        /*035c*/ 	.byte	0x04, 0x1c
        /*035e*/ 	.short	(.L_1557 - .L_1556)


	//   ....[0]....
.L_1556:
        /*0360*/ 	.word	0x0000b3d0


	//   ....[1]....
        /*0364*/ 	.word	0x0000b650


	//----- nvinfo : EIATTR_MAX_THREADS
	.align		4
.L_1557:
        /*0368*/ 	.byte	0x04, 0x05
        /*036a*/ 	.short	(.L_1559 - .L_1558)
.L_1558:
        /*036c*/ 	.word	0x00000080
        /*0370*/ 	.word	0x00000001
        /*0374*/ 	.word	0x00000001


	//----- nvinfo : EIATTR_CRS_STACK_SIZE
	.align		4
.L_1559:
        /*0378*/ 	.byte	0x04, 0x1e
        /*037a*/ 	.short	(.L_1561 - .L_1560)
.L_1560:
        /*037c*/ 	.word	0x00000000
.L_1561:


//--------------------- .nv.info._Z25selective_scan_bwd_kernelI32Selective_Scan_bwd_kernel_traitsILi128ELi16ELb0ELb1ELb0ELb1ELb1EN3c104HalfEfEEv12SSMParamsBwd --------------------------
	.section	.nv.info._Z25selective_scan_bwd_kernelI32Selective_Scan_bwd_kernel_traitsILi128ELi16ELb0ELb1ELb0ELb1ELb1EN3c104HalfEfEEv12SSMParamsBwd,"",@"SHT_CUDA_INFO"
	.sectionflags	@""
	.align	4


	//----- nvinfo : EIATTR_CUDA_API_VERSION
	.align		4
        /*0000*/ 	.byte	0x04, 0x37
        /*0002*/ 	.short	(.L_1563 - .L_1562)
.L_1562:
        /*0004*/ 	.word	0x00000082


	//----- nvinfo : EIATTR_SW2861232_WAR
	.align		4
.L_1563:
        /*0008*/ 	.byte	0x01, 0x35
	.zero		2


	//----- nvinfo : EIATTR_PARAM_CBANK
	.align		4
        /*000c*/ 	.byte	0x04, 0x0a
        /*000e*/ 	.short	(.L_1565 - .L_1564)
	.align		4
.L_1564:
        /*0010*/ 	.word	index@(.nv.constant0._Z25selective_scan_bwd_kernelI32Selective_Scan_bwd_kernel_traitsILi128ELi16ELb0ELb1ELb0ELb1ELb1EN3c104HalfEfEEv12SSMParamsBwd)
        /*0014*/ 	.short	0x0160
        /*0016*/ 	.short	0x01f0


	//----- nvinfo : EIATTR_CBANK_PARAM_SIZE
	.align		4
.L_1565:
        /*0018*/ 	.byte	0x03, 0x19
        /*001a*/ 	.short	0x01f0


	//----- nvinfo : EIATTR_KPARAM_INFO
	.align		4
        /*001c*/ 	.byte	0x04, 0x17
        /*001e*/ 	.short	(.L_1567 - .L_1566)
.L_1566:
        /*0020*/ 	.word	0x00000000
        /*0024*/ 	.short	0x0000
        /*0026*/ 	.short	0x0000
        /*0028*/ 	.byte	0x00, 0xf0, 0xc1, 0x07


	//----- nvinfo : EIATTR_MAXREG_COUNT
	.align		4
.L_1567:
        /*002c*/ 	.byte	0x03, 0x1b
        /*002e*/ 	.short	0x00a8


	//----- nvinfo : EIATTR_NUM_BARRIERS
	.align		4
        /*0030*/ 	.byte	0x02, 0x4c
        /*0032*/ 	.byte	0x01
	.zero		1


	//----- nvinfo : EIATTR_ANNOTATIONS
	.align		4
        /*0034*/ 	.byte	0x04, 0x55
        /*0036*/ 	.short	(.L_1569 - .L_1568)


	//   ....[0]....
.L_1568:
        /* <DEDUP_REMOVED lines=55> */


	//----- nvinfo : EIATTR_MERCURY_ISA_VERSION
	.align		4
.L_1569:
        /*0398*/ 	.byte	0x03, 0x5f
        /*039a*/ 	.short	0x0000


	//----- nvinfo : EIATTR_COOP_GROUP_MASK_REGIDS
	.align		4
        /*039c*/ 	.byte	0x04, 0x29
        /*039e*/ 	.short	(.L_1571 - .L_1570)


	//   ....[0]....
.L_1570:
        /*03a0*/ 	.word	0xffffffff


	//   ....[1]....
        /*03a4*/ 	.word	0xffffffff


	//   ....[2]....
        /*03a8*/ 	.word	0xffffffff


	//   ....[3]....
        /*03ac*/ 	.word	0xffffffff


	//   ....[4]....
        /*03b0*/ 	.word	0xffffffff


	//   ....[5]....
        /*03b4*/ 	.word	0xffffffff


	//   ....[6]....
        /*03b8*/ 	.word	0xffffffff


	//   ....[7]....
        /*03bc*/ 	.word	0xffffffff


	//   ....[8]....
        /*03c0*/ 	.word	0xffffffff


	//   ....[9]....
        /*03c4*/ 	.word	0xffffffff


	//   ....[10]....
        /*03c8*/ 	.word	0xffffffff


	//   ....[11]....
        /*03cc*/ 	.word	0xffffffff


	//   ....[12]....
        /*03d0*/ 	.word	0xffffffff


	//   ....[13]....
        /*03d4*/ 	.word	0xffffffff


	//   ....[14]....
        /*03d8*/ 	.word	0xffffffff


	//   ....[15]....
        /*03dc*/ 	.word	0xffffffff


	//   ....[16]....
        /*03e0*/ 	.word	0xffffffff


	//   ....[17]....
        /*03e4*/ 	.word	0xffffffff


	//   ....[18]....
        /*03e8*/ 	.word	0xffffffff


	//   ....[19]....
        /*03ec*/ 	.word	0xffffffff


	//   ....[20]....
        /*03f0*/ 	.word	0xffffffff


	//   ....[21]....
        /*03f4*/ 	.word	0xffffffff


	//   ....[22]....
        /*03f8*/ 	.word	0xffffffff


	//   ....[23]....
        /*03fc*/ 	.word	0xffffffff


	//   ....[24]....
        /*0400*/ 	.word	0xffffffff


	//   ....[25]....
        /*0404*/ 	.word	0xffffffff


	//   ....[26]....
        /*0408*/ 	.word	0xffffffff


	//   ....[27]....
        /*040c*/ 	.word	0xffffffff


	//   ....[28]....
        /*0410*/ 	.word	0xffffffff


	//   ....[29]....
        /*0414*/ 	.word	0xffffffff


	//   ....[30]....
        /*0418*/ 	.word	0xffffffff


	//   ....[31]....
        /*041c*/ 	.word	0xffffffff


	//   ....[32]....
        /*0420*/ 	.word	0xffffffff


	//   ....[33]....
        /*0424*/ 	.word	0xffffffff


	//   ....[34]....
        /*0428*/ 	.word	0xffffffff


	//   ....[35]....
        /*042c*/ 	.word	0xffffffff


	//   ....[36]....
        /*0430*/ 	.word	0xffffffff


	//   ....[37]....
        /*0434*/ 	.word	0xffffffff


	//   ....[38]....
        /*0438*/ 	.word	0xffffffff


	//   ....[39]....
        /*043c*/ 	.word	0xffffffff


	//   ....[40]....
        /*0440*/ 	.word	0xffffffff


	//   ....[41]....
        /*0444*/ 	.word	0xffffffff


	//   ....[42]....
        /*0448*/ 	.word	0xffffffff


	//   ....[43]....
        /*044c*/ 	.word	0xffffffff


	//   ....[44]....
        /*0450*/ 	.word	0xffffffff


	//   ....[45]....
        /*0454*/ 	.word	0xffffffff


	//   ....[46]....
        /*0458*/ 	.word	0xffffffff


	//   ....[47]....
        /*045c*/ 	.word	0xffffffff


	//   ....[48]....
        /*0460*/ 	.word	0xffffffff


	//   ....[49]....
        /*0464*/ 	.word	0xffffffff


	//   ....[50]....
        /*0468*/ 	.word	0xffffffff


	//   ....[51]....
        /*046c*/ 	.word	0xffffffff


	//   ....[52]....
        /*0470*/ 	.word	0xffffffff


	//   ....[53]....
        /*0474*/ 	.word	0xffffffff


	//   ....[54]....
        /*0478*/ 	.word	0xffffffff


	//   ....[55]....
        /*047c*/ 	.word	0xffffffff


	//   ....[56]....
        /*0480*/ 	.word	0xffffffff


	//   ....[57]....
        /*0484*/ 	.word	0xffffffff


	//   ....[58]....
        /*0488*/ 	.word	0xffffffff


	//   ....[59]....
        /*048c*/ 	.word	0xffffffff


	//   ....[60]....
        /*0490*/ 	.word	0xffffffff


	//   ....[61]....
        /*0494*/ 	.word	0xffffffff


	//   ....[62]....
        /*0498*/ 	.word	0xffffffff


	//   ....[63]....
        /*049c*/ 	.word	0xffffffff


	//   ....[64]....
        /*04a0*/ 	.word	0xffffffff


	//   ....[65]....
        /*04a4*/ 	.word	0xffffffff


	//   ....[66]....
        /*04a8*/ 	.word	0xffffffff


	//   ....[67]....
        /*04ac*/ 	.word	0xffffffff


	//   ....[68]....
        /*04b0*/ 	.word	0xffffffff


	//   ....[69]....
        /*04b4*/ 	.word	0xffffffff


	//   ....[70]....
        /*04b8*/ 	.word	0xffffffff


	//   ....[71]....
        /*04bc*/ 	.word	0xffffffff


	//   ....[72]....
        /*04c0*/ 	.word	0xffffffff


	//   ....[73]....
        /*04c4*/ 	.word	0xffffffff


	//   ....[74]....
        /*04c8*/ 	.word	0xffffffff


	//   ....[75]....
        /*04cc*/ 	.word	0xffffffff


	//   ....[76]....
        /*04d0*/ 	.word	0xffffffff


	//   ....[77]....
        /*04d4*/ 	.word	0xffffffff


	//   ....[78]....
        /*04d8*/ 	.word	0xffffffff


	//   ....[79]....
        /*04dc*/ 	.word	0xffffffff


	//   ....[80]....
        /*04e0*/ 	.word	0xffffffff


	//   ....[81]....
        /*04e4*/ 	.word	0xffffffff


	//   ....[82]....
        /*04e8*/ 	.word	0xffffffff


	//   ....[83]....
        /*04ec*/ 	.word	0xffffffff


	//   ....[84]....
        /*04f0*/ 	.word	0xffffffff


	//   ....[85]....
        /*04f4*/ 	.word	0xffffffff


	//   ....[86]....
        /*04f8*/ 	.word	0xffffffff


	//   ....[87]....
        /*04fc*/ 	.word	0xffffffff


	//   ....[88]....
        /*0500*/ 	.word	0xffffffff


	//   ....[89]....
        /*0504*/ 	.word	0xffffffff


	//   ....[90]....
        /*0508*/ 	.word	0xffffffff


	//   ....[91]....
        /*050c*/ 	.word	0xffffffff


	//   ....[92]....
        /*0510*/ 	.word	0xffffffff


	//----- nvinfo : EIATTR_COOP_GROUP_INSTR_OFFSETS
	.align		4
.L_1571:
        /*0514*/ 	.byte	0x04, 0x28
        /*0516*/ 	.short	(.L_1573 - .L_1572)


	//   ....[0]....
.L_1572:
        /*0518*/ 	.word	0x00001690


	//   ....[1]....
        /*051c*/ 	.word	0x00001c50


	//   ....[2]....
        /*0520*/ 	.word	0x00002180


	//   ....[3]....
        /*0524*/ 	.word	0x00004eb0


	//   ....[4]....
        /*0528*/ 	.word	0x000055c0


	//   ....[5]....
        /*052c*/ 	.word	0x00006210


	//   ....[6]....
        /*0530*/ 	.word	0x00006d40


	//   ....[7]....
        /*0534*/ 	.word	0x00008020


	//   ....[8]....
        /*0538*/ 	.word	0x00008d00


	//   ....[9]....
        /*053c*/ 	.word	0x00008d30


	//   ....[10]....
        /*0540*/ 	.word	0x00008d80


	//   ....[11]....
        /*0544*/ 	.word	0x00008da0


	//   ....[12]....
        /*0548*/ 	.word	0x00008dd0


	//   ....[13]....
        /*054c*/ 	.word	0x00008df0


	//   ....[14]....
        /*0550*/ 	.word	0x00008e20


	//   ....[15]....
        /*0554*/ 	.word	0x00008e40


	//   ....[16]....
        /*0558*/ 	.word	0x00008e60


	//   ....[17]....
        /*055c*/ 	.word	0x00008e70


	//   ....[18]....
        /*0560*/ 	.word	0x00008f00


	//   ....[19]....
        /*0564*/ 	.word	0x00008f50


	//   ....[20]....
        /*0568*/ 	.word	0x00008f70


	//   ....[21]....
        /*056c*/ 	.word	0x00008f80


	//   ....[22]....
        /*0570*/ 	.word	0x00008f90


	//   ....[23]....
        /*0574*/ 	.word	0x00008fa0


	//   ....[24]....
        /*0578*/ 	.word	0x000095c0


	//   ....[25]....
        /*057c*/ 	.word	0x000095e0


	//   ....[26]....
        /*0580*/ 	.word	0x000095f0


	//   ....[27]....
        /*0584*/ 	.word	0x00009600


	//   ....[28]....
        /*0588*/ 	.word	0x00009630


	//   ....[29]....
        /*058c*/ 	.word	0x00009650


	//   ....[30]....
        /*0590*/ 	.word	0x00009670


	//   ....[31]....
        /*0594*/ 	.word	0x00009690


	//   ....[32]....
        /*0598*/ 	.word	0x000096b0


	//   ....[33]....
        /*059c*/ 	.word	0x000096d0


	//   ....[34]....
        /*05a0*/ 	.word	0x000096f0


	//   ....[35]....
        /*05a4*/ 	.word	0x00009710


	//   ....[36]....
        /*05a8*/ 	.word	0x00009720


	//   ....[37]....
        /*05ac*/ 	.word	0x00009730


	//   ....[38]....
        /*05b0*/ 	.word	0x00009750


	//   ....[39]....
        /*05b4*/ 	.word	0x00009760


	//   ....[40]....
        /*05b8*/ 	.word	0x0000b1c0


	//   ....[41]....
        /*05bc*/ 	.word	0x0000b1f0


	//   ....[42]....
        /*05c0*/ 	.word	0x0000b340


	//   ....[43]....
        /*05c4*/ 	.word	0x0000b370


	//   ....[44]....
        /*05c8*/ 	.word	0x0000b450


	//   ....[45]....
        /*05cc*/ 	.word	0x0000b480


	//   ....[46]....
        /*05d0*/ 	.word	0x0000b4d0


	//   ....[47]....
        /*05d4*/ 	.word	0x0000b4f0


	//   ....[48]....
        /*05d8*/ 	.word	0x0000b520


	//   ....[49]....
        /*05dc*/ 	.word	0x0000b550


	//   ....[50]....
        /*05e0*/ 	.word	0x0000be60


	//   ....[51]....
        /*05e4*/ 	.word	0x0000c990


	//   ....[52]....
        /*05e8*/ 	.word	0x0000d510


	//   ....[53]....
        /*05ec*/ 	.word	0x0000dc00


	//   ....[54]....
        /*05f0*/ 	.word	0x0000dc20


	//   ....[55]....
        /*05f4*/ 	.word	0x0000dc40


	//   ....[56]....
        /*05f8*/ 	.word	0x0000dc60


	//   ....[57]....
        /*05fc*/ 	.word	0x0000dc80


	//   ....[58]....
        /*0600*/ 	.word	0x0000de10


	//   ....[59]....
        /*0604*/ 	.word	0x0000de30


	//   ....[60]....
        /*0608*/ 	.word	0x0000de50


	//   ....[61]....
        /*060c*/ 	.word	0x0000de70


	//   ....[62]....
        /*0610*/ 	.word	0x0000de90


	//   ....[63]....
        /*0614*/ 	.word	0x0000e280


	//   ....[64]....
        /*0618*/ 	.word	0x0000e2e0


	//   ....[65]....
        /*061c*/ 	.word	0x0000e380


	//   ....[66]....
        /*0620*/ 	.word	0x0000e3d0


	//   ....[67]....
        /*0624*/ 	.word	0x0000e450


	//   ....[68]....
        /*0628*/ 	.word	0x0000e4a0


	//   ....[69]....
        /*062c*/ 	.word	0x0000e520


	//   ....[70]....
        /*0630*/ 	.word	0x0000e570


	//   ....[71]....
        /*0634*/ 	.word	0x0000e5f0


	//   ....[72]....
        /*0638*/ 	.word	0x0000e640


	//   ....[73]....
        /*063c*/ 	.word	0x0000e6a0


	//   ....[74]....
        /*0640*/ 	.word	0x0000e6f0


	//   ....[75]....
        /*0644*/ 	.word	0x0000e740


	//   ....[76]....
        /*0648*/ 	.word	0x0000e790


	//   ....[77]....
        /*064c*/ 	.word	0x0000e7f0


	//   ....[78]....
        /*0650*/ 	.word	0x0000e850


	//   ....[79]....
        /*0654*/ 	.word	0x0000e8d0


	//   ....[80]....
        /*0658*/ 	.word	0x0000e920


	//   ....[81]....
        /*065c*/ 	.word	0x0000e980


	//   ....[82]....
        /*0660*/ 	.word	0x0000e9d0


	//   ....[83]....
        /*0664*/ 	.word	0x0000ea50


	//   ....[84]....
        /*0668*/ 	.word	0x0000eaa0


	//   ....[85]....
        /*066c*/ 	.word	0x0000eb10


	//   ....[86]....
        /*0670*/ 	.word	0x0000eb60


	//   ....[87]....
        /*0674*/ 	.word	0x0000ebc0


	//   ....[88]....
        /*0678*/ 	.word	0x0000ec10


	//   ....[89]....
        /*067c*/ 	.word	0x0000ec60


	//   ....[90]....
        /*0680*/ 	.word	0x0000ecb0


	//   ....[91]....
        /*0684*/ 	.word	0x0000ed10


	//   ....[92]....
        /*0688*/ 	.word	0x0000ed60


	//----- nvinfo : EIATTR_EXIT_INSTR_OFFSETS
	.align		4
.L_1573:
        /*068c*/ 	.byte	0x04, 0x1c
        /*068e*/ 	.short	(.L_1575 - .L_1574)


	//   ....[0]....
.L_1574:
        /*0690*/ 	.word	0x0000dfc0


	//   ....[1]....
        /*0694*/ 	.word	0x0000e240


	//----- nvinfo : EIATTR_MAX_THREADS
	.align		4
.L_1575:
        /*0698*/ 	.byte	0x04, 0x05
        /*069a*/ 	.short	(.L_1577 - .L_1576)
.L_1576:
        /*069c*/ 	.word	0x00000080
        /*06a0*/ 	.word	0x00000001
        /*06a4*/ 	.word	0x00000001


	//----- nvinfo : EIATTR_CRS_STACK_SIZE
	.align		4
.L_1577:
        /*06a8*/ 	.byte	0x04, 0x1e
        /*06aa*/ 	.short	(.L_1579 - .L_1578)
.L_1578:
        /*06ac*/ 	.word	0x00000000
.L_1579:


//--------------------- .nv.info._Z25selective_scan_bwd_kernelI32Selective_Scan_bwd_kernel_traitsILi128ELi16ELb0ELb1ELb1ELb0ELb0EN3c104HalfEfEEv12SSMParamsBwd --------------------------
	.section	.nv.info._Z25selective_scan_bwd_kernelI32Selective_Scan_bwd_kernel_traitsILi128ELi16ELb0ELb1ELb1ELb0ELb0EN3c104HalfEfEEv12SSMParamsBwd,"",@"SHT_CUDA_INFO"
	.sectionflags	@""
	.align	4


	//----- nvinfo : EIATTR_CUDA_API_VERSION
	.align		4
        /*0000*/ 	.byte	0x04, 0x37
        /*0002*/ 	.short	(.L_1581 - .L_1580)
.L_1580:
        /*0004*/ 	.word	0x00000082


	//----- nvinfo : EIATTR_SW2861232_WAR
	.align		4
.L_1581:
        /*0008*/ 	.byte	0x01, 0x35
	.zero		2


	//----- nvinfo : EIATTR_PARAM_CBANK
	.align		4
        /*000c*/ 	.byte	0x04, 0x0a
        /*000e*/ 	.short	(.L_1583 - .L_1582)
	.align		4
.L_1582:
        /*0010*/ 	.word	index@(.nv.constant0._Z25selective_scan_bwd_kernelI32Selective_Scan_bwd_kernel_traitsILi128ELi16ELb0ELb1ELb1ELb0ELb0EN3c104HalfEfEEv12SSMParamsBwd)
        /*0014*/ 	.short	0x0160
        /*0016*/ 	.short	0x01f0


	//----- nvinfo : EIATTR_CBANK_PARAM_SIZE
	.align		4
.L_1583:
        /*0018*/ 	.byte	0x03, 0x19
        /*001a*/ 	.short	0x01f0


	//----- nvinfo : EIATTR_KPARAM_INFO
	.align		4
        /*001c*/ 	.byte	0x04, 0x17
        /*001e*/ 	.short	(.L_1585 - .L_1584)
.L_1584:
        /*0020*/ 	.word	0x00000000
        /*0024*/ 	.short	0x0000
        /*0026*/ 	.short	0x0000
        /*0028*/ 	.byte	0x00, 0xf0, 0xc1, 0x07


	//----- nvinfo : EIATTR_MAXREG_COUNT
	.align		4
.L_1585:
        /*002c*/ 	.byte	0x03, 0x1b
        /*002e*/ 	.short	0x00a8


	//----- nvinfo : EIATTR_NUM_BARRIERS
	.align		4
        /*0030*/ 	.byte	0x02, 0x4c
        /*0032*/ 	.byte	0x01
	.zero		1


	//----- nvinfo : EIATTR_ANNOTATIONS
	.align		4
        /*0034*/ 	.byte	0x04, 0x55
        /*0036*/ 	.short	(.L_1587 - .L_1586)


	//   ....[0]....
.L_1586:
        /* <DEDUP_REMOVED lines=26> */


	//----- nvinfo : EIATTR_MERCURY_ISA_VERSION
	.align		4
.L_1587:
        /*01c8*/ 	.byte	0x03, 0x5f
        /*01ca*/ 	.short	0x0000


	//----- nvinfo : EIATTR_COOP_GROUP_MASK_REGIDS
	.align		4
        /*01cc*/ 	.byte	0x04, 0x29
        /*01ce*/ 	.short	(.L_1589 - .L_1588)


	//   ....[0]....
.L_1588:
        /*01d0*/ 	.word	0xffffffff


	//   ....[1]....
        /*01d4*/ 	.word	0xffffffff


	//   ....[2]....
        /*01d8*/ 	.word	0xffffffff


	//   ....[3]....
        /*01dc*/ 	.word	0xffffffff


	//   ....[4]....
        /*01e0*/ 	.word	0xffffffff


	//   ....[5]....
        /*01e4*/ 	.word	0xffffffff


	//   ....[6]....
        /*01e8*/ 	.word	0xffffffff


	//   ....[7]....
        /*01ec*/ 	.word	0xffffffff


	//   ....[8]....
        /*01f0*/ 	.word	0xffffffff


	//   ....[9]....
        /*01f4*/ 	.word	0xffffffff


	//   ....[10]....
        /*01f8*/ 	.word	0xffffffff


	//   ....[11]....
        /*01fc*/ 	.word	0xffffffff


	//   ....[12]....
        /*0200*/ 	.word	0xffffffff


	//   ....[13]....
        /*0204*/ 	.word	0xffffffff


	//   ....[14]....
        /*0208*/ 	.word	0xffffffff


	//   ....[15]....
        /*020c*/ 	.word	0xffffffff


	//   ....[16]....
        /*0210*/ 	.word	0xffffffff


	//   ....[17]....
        /*0214*/ 	.word	0xffffffff


	//   ....[18]....
        /*0218*/ 	.word	0xffffffff


	//   ....[19]....
        /*021c*/ 	.word	0xffffffff


	//   ....[20]....
        /*0220*/ 	.word	0xffffffff


	//   ....[21]....
        /*0224*/ 	.word	0xffffffff


	//   ....[22]....
        /*0228*/ 	.word	0xffffffff


	//   ....[23]....
        /*022c*/ 	.word	0xffffffff


	//   ....[24]....
        /*0230*/ 	.word	0xffffffff


	//   ....[25]....
        /*0234*/ 	.word	0xffffffff


	//   ....[26]....
        /*0238*/ 	.word	0xffffffff


	//   ....[27]....
        /*023c*/ 	.word	0xffffffff


	//   ....[28]....
        /*0240*/ 	.word	0xffffffff


	//   ....[29]....
        /*0244*/ 	.word	0xffffffff


	//   ....[30]....
        /*0248*/ 	.word	0xffffffff


	//   ....[31]....
        /*024c*/ 	.word	0xffffffff


	//   ....[32]....
        /*0250*/ 	.word	0xffffffff


	//   ....[33]....
        /*0254*/ 	.word	0xffffffff


	//   ....[34]....
        /*0258*/ 	.word	0xffffffff


	//   ....[35]....
        /*025c*/ 	.word	0xffffffff


	//   ....[36]....
        /*0260*/ 	.word	0xffffffff


	//   ....[37]....
        /*0264*/ 	.word	0xffffffff


	//   ....[38]....
        /*0268*/ 	.word	0xffffffff


	//   ....[39]....
        /*026c*/ 	.word	0xffffffff


	//   ....[40]....
        /*0270*/ 	.word	0xffffffff


	//   ....[41]....
        /*0274*/ 	.word	0xffffffff


	//   ....[42]....
        /*0278*/ 	.word	0xffffffff


	//   ....[43]....
        /*027c*/ 	.word	0xffffffff


	//   ....[44]....
        /*0280*/ 	.word	0xffffffff


	//   ....[45]....
        /*0284*/ 	.word	0xffffffff


	//   ....[46]....
        /*0288*/ 	.word	0xffffffff


	//   ....[47]....
        /*028c*/ 	.word	0xffffffff


	//   ....[48]....
        /*0290*/ 	.word	0xffffffff


	//   ....[49]....
        /*0294*/ 	.word	0xffffffff


	//   ....[50]....
        /*0298*/ 	.word	0xffffffff


	//   ....[51]....
        /*029c*/ 	.word	0xffffffff


	//   ....[52]....
        /*02a0*/ 	.word	0xffffffff


	//   ....[53]....
        /*02a4*/ 	.word	0xffffffff


	//   ....[54]....
        /*02a8*/ 	.word	0xffffffff


	//   ....[55]....
        /*02ac*/ 	.word	0xffffffff


	//   ....[56]....
        /*02b0*/ 	.word	0xffffffff


	//   ....[57]....
        /*02b4*/ 	.word	0xffffffff


	//   ....[58]....
        /*02b8*/ 	.word	0xffffffff


	//   ....[59]....
        /*02bc*/ 	.word	0xffffffff


	//   ....[60]....
        /*02c0*/ 	.word	0xffffffff


	//   ....[61]....
        /*02c4*/ 	.word	0xffffffff


	//   ....[62]....
        /*02c8*/ 	.word	0xffffffff


	//   ....[63]....
        /*02cc*/ 	.word	0xffffffff


	//   ....[64]....
        /*02d0*/ 	.word	0xffffffff


	//   ....[65]....
        /*02d4*/ 	.word	0xffffffff


	//   ....[66]....
        /*02d8*/ 	.word	0xffffffff


	//   ....[67]....
        /*02dc*/ 	.word	0xffffffff


	//   ....[68]....
        /*02e0*/ 	.word	0xffffffff


	//   ....[69]....
        /*02e4*/ 	.word	0xffffffff


	//   ....[70]....
        /*02e8*/ 	.word	0xffffffff


	//   ....[71]....
        /*02ec*/ 	.word	0xffffffff


	//   ....[72]....
        /*02f0*/ 	.word	0xffffffff


	//   ....[73]....
        /*02f4*/ 	.word	0xffffffff


	//   ....[74]....
        /*02f8*/ 	.word	0xffffffff


	//   ....[75]....
        /*02fc*/ 	.word	0xffffffff


	//   ....[76]....
        /*0300*/ 	.word	0xffffffff


	//   ....[77]....
        /*0304*/ 	.word	0xffffffff


	//   ....[78]....
        /*0308*/ 	.word	0xffffffff


	//   ....[79]....
        /*030c*/ 	.word	0xffffffff


	//   ....[80]....
        /*0310*/ 	.word	0xffffffff


	//   ....[81]....
        /*0314*/ 	.word	0xffffffff


	//   ....[82]....
        /*0318*/ 	.word	0xffffffff


	//   ....[83]....
        /*031c*/ 	.word	0xffffffff


	//----- nvinfo : EIATTR_COOP_GROUP_INSTR_OFFSETS
	.align		4
.L_1589:
        /*0320*/ 	.byte	0x04, 0x28
        /*0322*/ 	.short	(.L_1591 - .L_1590)


	//   ....[0]....
.L_1590:
        /*0324*/ 	.word	0x00001520


	//   ....[1]....
        /*0328*/ 	.word	0x00001b40


	//   ....[2]....
        /*032c*/ 	.word	0x00002120


	//   ....[3]....
        /*0330*/ 	.word	0x000030f0


	//   ....[4]....
        /*0334*/ 	.word	0x00003ae0


	//   ....[5]....
        /*0338*/ 	.word	0x000046b0


	//   ....[6]....
        /*033c*/ 	.word	0x000046d0


	//   ....[7]....
        /*0340*/ 	.word	0x00004720


	//   ....[8]....
        /*0344*/ 	.word	0x00004740


	//   ....[9]....
        /*0348*/ 	.word	0x00004770


	//   ....[10]....
        /*034c*/ 	.word	0x00004790


	//   ....[11]....
        /*0350*/ 	.word	0x000047c0


	//   ....[12]....
        /*0354*/ 	.word	0x000047e0


	//   ....[13]....
        /*0358*/ 	.word	0x00004800


	//   ....[14]....
        /*035c*/ 	.word	0x00004810


	//   ....[15]....
        /*0360*/ 	.word	0x00004890


	//   ....[16]....
        /*0364*/ 	.word	0x000048e0


	//   ....[17]....
        /*0368*/ 	.word	0x00004900


	//   ....[18]....
        /*036c*/ 	.word	0x00004910


	//   ....[19]....
        /*0370*/ 	.word	0x00004920


	//   ....[20]....
        /*0374*/ 	.word	0x00004930


	//   ....[21]....
        /*0378*/ 	.word	0x00004f40


	//   ....[22]....
        /*037c*/ 	.word	0x00004f60


	//   ....[23]....
        /*0380*/ 	.word	0x00004f70


	//   ....[24]....
        /*0384*/ 	.word	0x00004f80


	//   ....[25]....
        /*0388*/ 	.word	0x00004fb0


	//   ....[26]....
        /*038c*/ 	.word	0x00004fd0


	//   ....[27]....
        /*0390*/ 	.word	0x00004ff0


	//   ....[28]....
        /*0394*/ 	.word	0x00005010


	//   ....[29]....
        /*0398*/ 	.word	0x00005030


	//   ....[30]....
        /*039c*/ 	.word	0x00005050


	//   ....[31]....
        /*03a0*/ 	.word	0x00005070


	//   ....[32]....
        /*03a4*/ 	.word	0x00005090


	//   ....[33]....
        /*03a8*/ 	.word	0x000050a0


	//   ....[34]....
        /*03ac*/ 	.word	0x000050b0


	//   ....[35]....
        /*03b0*/ 	.word	0x000050d0


	//   ....[36]....
        /*03b4*/ 	.word	0x000050e0


	//   ....[37]....
        /*03b8*/ 	.word	0x00007350


	//   ....[38]....
        /*03bc*/ 	.word	0x00007400


	//   ....[39]....
        /*03c0*/ 	.word	0x00007420


	//   ....[40]....
        /*03c4*/ 	.word	0x00007440


	//   ....[41]....
        /*03c8*/ 	.word	0x00007470


	//   ....[42]....
        /*03cc*/ 	.word	0x00007a30


	//   ....[43]....
        /*03d0*/ 	.word	0x00008690


	//   ....[44]....
        /*03d4*/ 	.word	0x00008d60


	//   ....[45]....
        /*03d8*/ 	.word	0x00008d80


	//   ....[46]....
        /*03dc*/ 	.word	0x00008da0


	//   ....[47]....
        /*03e0*/ 	.word	0x00008dc0


	//   ....[48]....
        /*03e4*/ 	.word	0x00008de0


	//   ....[49]....
        /*03e8*/ 	.word	0x00008f70


	//   ....[50]....
        /*03ec*/ 	.word	0x00008f90


	//   ....[51]....
        /*03f0*/ 	.word	0x00008fb0


	//   ....[52]....
        /*03f4*/ 	.word	0x00008fd0


	//   ....[53]....
        /*03f8*/ 	.word	0x00008ff0


	//   ....[54]....
        /*03fc*/ 	.word	0x000092d0


	//   ....[55]....
        /*0400*/ 	.word	0x00009330


	//   ....[56]....
        /*0404*/ 	.word	0x000093c0


	//   ....[57]....
        /*0408*/ 	.word	0x00009410


	//   ....[58]....
        /*040c*/ 	.word	0x00009480


	//   ....[59]....
        /*0410*/ 	.word	0x000094d0


	//   ....[60]....
        /*0414*/ 	.word	0x00009540


	//   ....[61]....
        /*0418*/ 	.word	0x00009590


	//   ....[62]....
        /*041c*/ 	.word	0x00009600


	//   ....[63]....
        /*0420*/ 	.word	0x00009650


	//   ....[64]....
        /*0424*/ 	.word	0x000096b0


	//   ....[65]....
        /*0428*/ 	.word	0x00009700


	//   ....[66]....
        /*042c*/ 	.word	0x00009750


	//   ....[67]....
        /*0430*/ 	.word	0x000097a0


	//   ....[68]....
        /*0434*/ 	.word	0x00009800


	//   ....[69]....
        /*0438*/ 	.word	0x00009860


	//   ....[70]....
        /*043c*/ 	.word	0x000098e0


	//   ....[71]....
        /*0440*/ 	.word	0x00009930


	//   ....[72]....
        /*0444*/ 	.word	0x00009990


	//   ....[73]....
        /*0448*/ 	.word	0x000099e0


	//   ....[74]....
        /*044c*/ 	.word	0x00009a60


	//   ....[75]....
        /*0450*/ 	.word	0x00009ab0


	//   ....[76]....
        /*0454*/ 	.word	0x00009b20


	//   ....[77]....
        /*0458*/ 	.word	0x00009b70


	//   ....[78]....
        /*045c*/ 	.word	0x00009bd0


	//   ....[79]....
        /*0460*/ 	.word	0x00009c20


	//   ....[80]....
        /*0464*/ 	.word	0x00009c70


	//   ....[81]....
        /*0468*/ 	.word	0x00009cc0


	//   ....[82]....
        /*046c*/ 	.word	0x00009d20


	//   ....[83]....
        /*0470*/ 	.word	0x00009d70


	//----- nvinfo : EIATTR_EXIT_INSTR_OFFSETS
	.align		4
.L_1591:
        /*0474*/ 	.byte	0x04, 0x1c
        /*0476*/ 	.short	(.L_1593 - .L_1592)


	//   ....[0]....
.L_1592:
        /*0478*/ 	.word	0x00009120


	//   ....[1]....
        /*047c*/ 	.word	0x00009290


	//----- nvinfo : EIATTR_MAX_THREADS
	.align		4
.L_1593:
        /*0480*/ 	.byte	0x04, 0x05
        /*0482*/ 	.short	(.L_1595 - .L_1594)
.L_1594:
        /*0484*/ 	.word	0x00000080
        /*0488*/ 	.word	0x00000001
        /*048c*/ 	.word	0x00000001


	//----- nvinfo : EIATTR_CRS_STACK_SIZE
	.align		4
.L_1595:
        /*0490*/ 	.byte	0x04, 0x1e
        /*0492*/ 	.short	(.L_1597 - .L_1596)
.L_1596:
        /*0494*/ 	.word	0x00000000
.L_1597:


//--------------------- .nv.info._Z25selective_scan_bwd_kernelI32Selective_Scan_bwd_kernel_traitsILi128ELi16ELb0ELb1ELb1ELb0ELb1EN3c104HalfEfEEv12SSMParamsBwd --------------------------
	.section	.nv.info._Z25selective_scan_bwd_kernelI32Selective_Scan_bwd_kernel_traitsILi128ELi16ELb0ELb1ELb1ELb0ELb1EN3c104HalfEfEEv12SSMParamsBwd,"",@"SHT_CUDA_INFO"
	.sectionflags	@""
	.align	4


	//----- nvinfo : EIATTR_CUDA_API_VERSION
	.align		4
        /*0000*/ 	.byte	0x04, 0x37
        /*0002*/ 	.short	(.L_1599 - .L_1598)
.L_1598:
        /*0004*/ 	.word	0x00000082


	//----- nvinfo : EIATTR_SW2861232_WAR
	.align		4
.L_1599:
        /*0008*/ 	.byte	0x01, 0x35
	.zero		2


	//----- nvinfo : EIATTR_PARAM_CBANK
	.align		4
        /*000c*/ 	.byte	0x04, 0x0a
        /*000e*/ 	.short	(.L_1601 - .L_1600)
	.align		4
.L_1600:
        /*0010*/ 	.word	index@(.nv.constant0._Z25selective_scan_bwd_kernelI32Selective_Scan_bwd_kernel_traitsILi128ELi16ELb0ELb1ELb1ELb0ELb1EN3c104HalfEfEEv12SSMParamsBwd)
        /*0014*/ 	.short	0x0160
        /*0016*/ 	.short	0x01f0


	//----- nvinfo : EIATTR_CBANK_PARAM_SIZE
	.align		4
.L_1601:
        /*0018*/ 	.byte	0x03, 0x19
        /*001a*/ 	.short	0x01f0


	//----- nvinfo : EIATTR_KPARAM_INFO
	.align		4
        /*001c*/ 	.byte	0x04, 0x17
        /*001e*/ 	.short	(.L_1603 - .L_1602)
.L_1602:
        /*0020*/ 	.word	0x00000000
        /*0024*/ 	.short	0x0000
        /*0026*/ 	.short	0x0000
        /*0028*/ 	.byte	0x00, 0xf0, 0xc1, 0x07


	//----- nvinfo : EIATTR_MAXREG_COUNT
	.align		4
.L_1603:
        /*002c*/ 	.byte	0x03, 0x1b
        /*002e*/ 	.short	0x00a8


	//----- nvinfo : EIATTR_NUM_BARRIERS
	.align		4
        /*0030*/ 	.byte	0x02, 0x4c
        /*0032*/ 	.byte	0x01
	.zero		1


	//----- nvinfo : EIATTR_ANNOTATIONS
	.align		4
        /*0034*/ 	.byte	0x04, 0x55
        /*0036*/ 	.short	(.L_1605 - .L_1604)


	//   ....[0]....
.L_1604:
        /* <DEDUP_REMOVED lines=58> */


	//----- nvinfo : EIATTR_MERCURY_ISA_VERSION
	.align		4
.L_1605:
        /*03c0*/ 	.byte	0x03, 0x5f
        /*03c2*/ 	.short	0x0000


	//----- nvinfo : EIATTR_COOP_GROUP_MASK_REGIDS
	.align		4
        /*03c4*/ 	.byte	0x04, 0x29
        /*03c6*/ 	.short	(.L_1607 - .L_1606)


	//   ....[0]....
.L_1606:
        /*03c8*/ 	.word	0xffffffff


	//   ....[1]....
        /*03cc*/ 	.word	0xffffffff


	//   ....[2]....
        /*03d0*/ 	.word	0xffffffff


	//   ....[3]....
        /*03d4*/ 	.word	0xffffffff


	//   ....[4]....
        /*03d8*/ 	.word	0xffffffff


	//   ....[5]....
        /*03dc*/ 	.word	0xffffffff


	//   ....[6]....
        /*03e0*/ 	.word	0xffffffff


	//   ....[7]....
        /*03e4*/ 	.word	0xffffffff


	//   ....[8]....
        /*03e8*/ 	.word	0xffffffff


	//   ....[9]....
        /*03ec*/ 	.word	0xffffffff


	//   ....[10]....
        /*03f0*/ 	.word	0xffffffff


	//   ....[11]....
        /*03f4*/ 	.word	0xffffffff


	//   ....[12]....
        /*03f8*/ 	.word	0xffffffff


	//   ....[13]....
        /*03fc*/ 	.word	0xffffffff


	//   ....[14]....
        /*0400*/ 	.word	0xffffffff


	//   ....[15]....
        /*0404*/ 	.word	0xffffffff


	//   ....[16]....
        /*0408*/ 	.word	0xffffffff


	//   ....[17]....
        /*040c*/ 	.word	0xffffffff


	//   ....[18]....
        /*0410*/ 	.word	0xffffffff


	//   ....[19]....
        /*0414*/ 	.word	0xffffffff


	//   ....[20]....
        /*0418*/ 	.word	0xffffffff


	//   ....[21]....
        /*041c*/ 	.word	0xffffffff


	//   ....[22]....
        /*0420*/ 	.word	0xffffffff


	//   ....[23]....
        /*0424*/ 	.word	0xffffffff


	//   ....[24]....
        /*0428*/ 	.word	0xffffffff


	//   ....[25]....
        /*042c*/ 	.word	0xffffffff


	//   ....[26]....
        /*0430*/ 	.word	0xffffffff


	//   ....[27]....
        /*0434*/ 	.word	0xffffffff


	//   ....[28]....
        /*0438*/ 	.word	0xffffffff


	//   ....[29]....
        /*043c*/ 	.word	0xffffffff


	//   ....[30]....
        /*0440*/ 	.word	0xffffffff


	//   ....[31]....
        /*0444*/ 	.word	0xffffffff


	//   ....[32]....
        /*0448*/ 	.word	0xffffffff


	//   ....[33]....
        /*044c*/ 	.word	0xffffffff


	//   ....[34]....
        /*0450*/ 	.word	0xffffffff


	//   ....[35]....
        /*0454*/ 	.word	0xffffffff


	//   ....[36]....
        /*0458*/ 	.word	0xffffffff


	//   ....[37]....
        /*045c*/ 	.word	0xffffffff


	//   ....[38]....
        /*0460*/ 	.word	0xffffffff


	//   ....[39]....
        /*0464*/ 	.word	0xffffffff


	//   ....[40]....
        /*0468*/ 	.word	0xffffffff


	//   ....[41]....
        /*046c*/ 	.word	0xffffffff


	//   ....[42]....
        /*0470*/ 	.word	0xffffffff


	//   ....[43]....
        /*0474*/ 	.word	0xffffffff


	//   ....[44]....
        /*0478*/ 	.word	0xffffffff


	//   ....[45]....
        /*047c*/ 	.word	0xffffffff


	//   ....[46]....
        /*0480*/ 	.word	0xffffffff


	//   ....[47]....
        /*0484*/ 	.word	0xffffffff


	//   ....[48]....
        /*0488*/ 	.word	0xffffffff


	//   ....[49]....
        /*048c*/ 	.word	0xffffffff


	//   ....[50]....
        /*0490*/ 	.word	0xffffffff


	//   ....[51]....
        /*0494*/ 	.word	0xffffffff


	//   ....[52]....
        /*0498*/ 	.word	0xffffffff


	//   ....[53]....
        /*049c*/ 	.word	0xffffffff


	//   ....[54]....
        /*04a0*/ 	.word	0xffffffff


	//   ....[55]....
        /*04a4*/ 	.word	0xffffffff


	//   ....[56]....
        /*04a8*/ 	.word	0xffffffff


	//   ....[57]....
        /*04ac*/ 	.word	0xffffffff


	//   ....[58]....
        /*04b0*/ 	.word	0xffffffff


	//   ....[59]....
        /*04b4*/ 	.word	0xffffffff


	//   ....[60]....
        /*04b8*/ 	.word	0xffffffff


	//   ....[61]....
        /*04bc*/ 	.word	0xffffffff


	//   ....[62]....
        /*04c0*/ 	.word	0xffffffff


	//   ....[63]....
        /*04c4*/ 	.word	0xffffffff


	//   ....[64]....
        /*04c8*/ 	.word	0xffffffff


	//   ....[65]....
        /*04cc*/ 	.word	0xffffffff


	//   ....[66]....
        /*04d0*/ 	.word	0xffffffff


	//   ....[67]....
        /*04d4*/ 	.word	0xffffffff


	//   ....[68]....
        /*04d8*/ 	.word	0xffffffff


	//   ....[69]....
        /*04dc*/ 	.word	0xffffffff


	//   ....[70]....
        /*04e0*/ 	.word	0xffffffff


	//   ....[71]....
        /*04e4*/ 	.word	0xffffffff


	//   ....[72]....
        /*04e8*/ 	.word	0xffffffff


	//   ....[73]....
        /*04ec*/ 	.word	0xffffffff


	//   ....[74]....
        /*04f0*/ 	.word	0xffffffff


	//   ....[75]....
        /*04f4*/ 	.word	0xffffffff


	//   ....[76]....
        /*04f8*/ 	.word	0xffffffff


	//   ....[77]....
        /*04fc*/ 	.word	0xffffffff


	//   ....[78]....
        /*0500*/ 	.word	0xffffffff


	//   ....[79]....
        /*0504*/ 	.word	0xffffffff


	//   ....[80]....
        /*0508*/ 	.word	0xffffffff


	//   ....[81]....
        /*050c*/ 	.word	0xffffffff


	//   ....[82]....
        /*0510*/ 	.word	0xffffffff


	//   ....[83]....
        /*0514*/ 	.word	0xffffffff


	//   ....[84]....
        /*0518*/ 	.word	0xffffffff


	//   ....[85]....
        /*051c*/ 	.word	0xffffffff


	//   ....[86]....
        /*0520*/ 	.word	0xffffffff


	//   ....[87]....
        /*0524*/ 	.word	0xffffffff


	//----- nvinfo : EIATTR_COOP_GROUP_INSTR_OFFSETS
	.align		4
.L_1607:
        /*0528*/ 	.byte	0x04, 0x28
        /*052a*/ 	.short	(.L_1609 - .L_1608)


	//   ....[0]....
.L_1608:
        /*052c*/ 	.word	0x000016e0


	//   ....[1]....
        /*0530*/ 	.word	0x00001b80


	//   ....[2]....
        /*0534*/ 	.word	0x00002360


	//   ....[3]....
        /*0538*/ 	.word	0x000028a0


	//   ....[4]....
        /*053c*/ 	.word	0x00002ff0


	//   ....[5]....
        /*0540*/ 	.word	0x00003c20


	//   ....[6]....
        /*0544*/ 	.word	0x000049f0


	//   ....[7]....
        /*0548*/ 	.word	0x00005bc0


	//   ....[8]....
        /*054c*/ 	.word	0x00006610


	//   ....[9]....
        /*0550*/ 	.word	0x00007220


	//   ....[10]....
        /*0554*/ 	.word	0x00007250


	//   ....[11]....
        /*0558*/ 	.word	0x000072a0


	//   ....[12]....
        /*055c*/ 	.word	0x000072c0


	//   ....[13]....
        /*0560*/ 	.word	0x000072f0


	//   ....[14]....
        /*0564*/ 	.word	0x00007310


	//   ....[15]....
        /*0568*/ 	.word	0x00007340


	//   ....[16]....
        /*056c*/ 	.word	0x00007360


	//   ....[17]....
        /*0570*/ 	.word	0x00007380


	//   ....[18]....
        /*0574*/ 	.word	0x00007390


	//   ....[19]....
        /*0578*/ 	.word	0x00007420


	//   ....[20]....
        /*057c*/ 	.word	0x00007470


	//   ....[21]....
        /*0580*/ 	.word	0x00007490


	//   ....[22]....
        /*0584*/ 	.word	0x000074a0


	//   ....[23]....
        /*0588*/ 	.word	0x000074b0


	//   ....[24]....
        /*058c*/ 	.word	0x000074c0


	//   ....[25]....
        /*0590*/ 	.word	0x00007ae0


	//   ....[26]....
        /*0594*/ 	.word	0x00007b00


	//   ....[27]....
        /*0598*/ 	.word	0x00007b10


	//   ....[28]....
        /*059c*/ 	.word	0x00007b20


	//   ....[29]....
        /*05a0*/ 	.word	0x00007b50


	//   ....[30]....
        /*05a4*/ 	.word	0x00007b70


	//   ....[31]....
        /*05a8*/ 	.word	0x00007b90


	//   ....[32]....
        /*05ac*/ 	.word	0x00007bb0


	//   ....[33]....
        /*05b0*/ 	.word	0x00007bd0


	//   ....[34]....
        /*05b4*/ 	.word	0x00007bf0


	//   ....[35]....
        /*05b8*/ 	.word	0x00007c10


	//   ....[36]....
        /*05bc*/ 	.word	0x00007c30


	//   ....[37]....
        /*05c0*/ 	.word	0x00007c40


	//   ....[38]....
        /*05c4*/ 	.word	0x00007c50


	//   ....[39]....
        /*05c8*/ 	.word	0x00007c70


	//   ....[40]....
        /*05cc*/ 	.word	0x00007c80


	//   ....[41]....
        /*05d0*/ 	.word	0x0000a050


	//   ....[42]....
        /*05d4*/ 	.word	0x0000a0f0


	//   ....[43]....
        /*05d8*/ 	.word	0x0000a120


	//   ....[44]....
        /*05dc*/ 	.word	0x0000a150


	//   ....[45]....
        /*05e0*/ 	.word	0x0000a180


	//   ....[46]....
        /*05e4*/ 	.word	0x0000a7c0


	//   ....[47]....
        /*05e8*/ 	.word	0x0000b310


	//   ....[48]....
        /*05ec*/ 	.word	0x0000ba30


	//   ....[49]....
        /*05f0*/ 	.word	0x0000ba50


	//   ....[50]....
        /*05f4*/ 	.word	0x0000ba70


	//   ....[51]....
        /*05f8*/ 	.word	0x0000ba90


	//   ....[52]....
        /*05fc*/ 	.word	0x0000bab0


	//   ....[53]....
        /*0600*/ 	.word	0x0000bc40


	//   ....[54]....
        /*0604*/ 	.word	0x0000bc60


	//   ....[55]....
        /*0608*/ 	.word	0x0000bc80


	//   ....[56]....
        /*060c*/ 	.word	0x0000bca0


	//   ....[57]....
        /*0610*/ 	.word	0x0000bcc0


	//   ....[58]....
        /*0614*/ 	.word	0x0000bfa0


	//   ....[59]....
        /*0618*/ 	.word	0x0000c000


	//   ....[60]....
        /*061c*/ 	.word	0x0000c0a0


	//   ....[61]....
        /*0620*/ 	.word	0x0000c0f0


	//   ....[62]....
        /*0624*/ 	.word	0x0000c170


	//   ....[63]....
        /*0628*/ 	.word	0x0000c1c0


	//   ....[64]....
        /*062c*/ 	.word	0x0000c240


	//   ....[65]....
        /*0630*/ 	.word	0x0000c290


	//   ....[66]....
        /*0634*/ 	.word	0x0000c310


	//   ....[67]....
        /*0638*/ 	.word	0x0000c360


	//   ....[68]....
        /*063c*/ 	.word	0x0000c3c0


	//   ....[69]....
        /*0640*/ 	.word	0x0000c410


	//   ....[70]....
        /*0644*/ 	.word	0x0000c460


	//   ....[71]....
        /*0648*/ 	.word	0x0000c4b0


	//   ....[72]....
        /*064c*/ 	.word	0x0000c510


	//   ....[73]....
        /*0650*/ 	.word	0x0000c570


	//   ....[74]....
        /*0654*/ 	.word	0x0000c5f0


	//   ....[75]....
        /*0658*/ 	.word	0x0000c640


	//   ....[76]....
        /*065c*/ 	.word	0x0000c6a0


	//   ....[77]....
        /*0660*/ 	.word	0x0000c6f0


	//   ....[78]....
        /*0664*/ 	.word	0x0000c770


	//   ....[79]....
        /*0668*/ 	.word	0x0000c7c0


	//   ....[80]....
        /*066c*/ 	.word	0x0000c830


	//   ....[81]....
        /*0670*/ 	.word	0x0000c880


	//   ....[82]....
        /*0674*/ 	.word	0x0000c8e0


	//   ....[83]....
        /*0678*/ 	.word	0x0000c930


	//   ....[84]....
        /*067c*/ 	.word	0x0000c980


	//   ....[85]....
        /*0680*/ 	.word	0x0000c9d0


	//   ....[86]....
        /*0684*/ 	.word	0x0000ca30


	//   ....[87]....
        /*0688*/ 	.word	0x0000ca80


	//----- nvinfo : EIATTR_EXIT_INSTR_OFFSETS
	.align		4
.L_1609:
        /*068c*/ 	.byte	0x04, 0x1c
        /*068e*/ 	.short	(.L_1611 - .L_1610)


	//   ....[0]....
.L_1610:
        /*0690*/ 	.word	0x0000bdf0


	//   ....[1]....
        /*0694*/ 	.word	0x0000bf60


	//----- nvinfo : EIATTR_MAX_THREADS
	.align		4
.L_1611:
        /*0698*/ 	.byte	0x04, 0x05
        /*069a*/ 	.short	(.L_1613 - .L_1612)
.L_1612:
        /*069c*/ 	.word	0x00000080
        /*06a0*/ 	.word	0x00000001
        /*06a4*/ 	.word	0x00000001


	//----- nvinfo : EIATTR_CRS_STACK_SIZE
	.align		4
.L_1613:
        /*06a8*/ 	.byte	0x04, 0x1e
        /*06aa*/ 	.short	(.L_1615 - .L_1614)
.L_1614:
        /*06ac*/ 	.word	0x00000000
.L_1615:


//--------------------- .nv.info._Z25selective_scan_bwd_kernelI32Selective_Scan_bwd_kernel_traitsILi128ELi16ELb0ELb1ELb1ELb1ELb0EN3c104HalfEfEEv12SSMParamsBwd --------------------------
	.section	.nv.info._Z25selective_scan_bwd_kernelI32Selective_Scan_bwd_kernel_traitsILi128ELi16ELb0ELb1ELb1ELb1ELb0EN3c104HalfEfEEv12SSMParamsBwd,"",@"SHT_CUDA_INFO"
	.sectionflags	@""
	.align	4


	//----- nvinfo : EIATTR_CUDA_API_VERSION
	.align		4
        /*0000*/ 	.byte	0x04, 0x37
        /*0002*/ 	.short	(.L_1617 - .L_1616)
.L_1616:
        /*0004*/ 	.word	0x00000082


	//----- nvinfo : EIATTR_SW2861232_WAR
	.align		4
.L_1617:
        /*0008*/ 	.byte	0x01, 0x35
	.zero		2


	//----- nvinfo : EIATTR_PARAM_CBANK
	.align		4
        /*000c*/ 	.byte	0x04, 0x0a
        /*000e*/ 	.short	(.L_1619 - .L_1618)
	.align		4
.L_1618:
        /*0010*/ 	.word	index@(.nv.constant0._Z25selective_scan_bwd_kernelI32Selective_Scan_bwd_kernel_traitsILi128ELi16ELb0ELb1ELb1ELb1ELb0EN3c104HalfEfEEv12SSMParamsBwd)
        /*0014*/ 	.short	0x0160
        /*0016*/ 	.short	0x01f0


	//----- nvinfo : EIATTR_CBANK_PARAM_SIZE
	.align		4
.L_1619:
        /*0018*/ 	.byte	0x03, 0x19
        /*001a*/ 	.short	0x01f0


	//----- nvinfo : EIATTR_KPARAM_INFO
	.align		4
        /*001c*/ 	.byte	0x04, 0x17
        /*001e*/ 	.short	(.L_1621 - .L_1620)
.L_1620:
        /*0020*/ 	.word	0x00000000
        /*0024*/ 	.short	0x0000
        /*0026*/ 	.short	0x0000
        /*0028*/ 	.byte	0x00, 0xf0, 0xc1, 0x07


	//----- nvinfo : EIATTR_MAXREG_COUNT
	.align		4
.L_1621:
        /*002c*/ 	.byte	0x03, 0x1b
        /*002e*/ 	.short	0x00a8


	//----- nvinfo : EIATTR_NUM_BARRIERS
	.align		4
        /*0030*/ 	.byte	0x02, 0x4c
        /*0032*/ 	.byte	0x01
	.zero		1


	//----- nvinfo : EIATTR_ANNOTATIONS
	.align		4
        /*0034*/ 	.byte	0x04, 0x55
        /*0036*/ 	.short	(.L_1623 - .L_1622)


	//   ....[0]....
.L_1622:
        /* <DEDUP_REMOVED lines=30> */


	//----- nvinfo : EIATTR_MERCURY_ISA_VERSION
	.align		4
.L_1623:
        /*0208*/ 	.byte	0x03, 0x5f
        /*020a*/ 	.short	0x0000


	//----- nvinfo : EIATTR_COOP_GROUP_MASK_REGIDS
	.align		4
        /*020c*/ 	.byte	0x04, 0x29
        /*020e*/ 	.short	(.L_1625 - .L_1624)


	//   ....[0]....
.L_1624:
        /*0210*/ 	.word	0xffffffff


	//   ....[1]....
        /*0214*/ 	.word	0xffffffff


	//   ....[2]....
        /*0218*/ 	.word	0xffffffff


	//   ....[3]....
        /*021c*/ 	.word	0xffffffff


	//   ....[4]....
        /*0220*/ 	.word	0xffffffff


	//   ....[5]....
        /*0224*/ 	.word	0xffffffff


	//   ....[6]....
        /*0228*/ 	.word	0xffffffff


	//   ....[7]....
        /*022c*/ 	.word	0xffffffff


	//   ....[8]....
        /*0230*/ 	.word	0xffffffff


	//   ....[9]....
        /*0234*/ 	.word	0xffffffff


	//   ....[10]....
        /*0238*/ 	.word	0xffffffff


	//   ....[11]....
        /*023c*/ 	.word	0xffffffff


	//   ....[12]....
        /*0240*/ 	.word	0xffffffff


	//   ....[13]....
        /*0244*/ 	.word	0xffffffff


	//   ....[14]....
        /*0248*/ 	.word	0xffffffff


	//   ....[15]....
        /*024c*/ 	.word	0xffffffff


	//   ....[16]....
        /*0250*/ 	.word	0xffffffff


	//   ....[17]....
        /*0254*/ 	.word	0xffffffff


	//   ....[18]....
        /*0258*/ 	.word	0xffffffff


	//   ....[19]....
        /*025c*/ 	.word	0xffffffff


	//   ....[20]....
        /*0260*/ 	.word	0xffffffff


	//   ....[21]....
        /*0264*/ 	.word	0xffffffff


	//   ....[22]....
        /*0268*/ 	.word	0xffffffff


	//   ....[23]....
        /*026c*/ 	.word	0xffffffff


	//   ....[24]....
        /*0270*/ 	.word	0xffffffff


	//   ....[25]....
        /*0274*/ 	.word	0xffffffff


	//   ....[26]....
        /*0278*/ 	.word	0xffffffff


	//   ....[27]....
        /*027c*/ 	.word	0xffffffff


	//   ....[28]....
        /*0280*/ 	.word	0xffffffff


	//   ....[29]....
        /*0284*/ 	.word	0xffffffff


	//   ....[30]....
        /*0288*/ 	.word	0xffffffff


	//   ....[31]....
        /*028c*/ 	.word	0xffffffff


	//   ....[32]....
        /*0290*/ 	.word	0xffffffff


	//   ....[33]....
        /*0294*/ 	.word	0xffffffff


	//   ....[34]....
        /*0298*/ 	.word	0xffffffff


	//   ....[35]....
        /*029c*/ 	.word	0xffffffff


	//   ....[36]....
        /*02a0*/ 	.word	0xffffffff


	//   ....[37]....
        /*02a4*/ 	.word	0xffffffff


	//   ....[38]....
        /*02a8*/ 	.word	0xffffffff


	//   ....[39]....
        /*02ac*/ 	.word	0xffffffff


	//   ....[40]....
        /*02b0*/ 	.word	0xffffffff


	//   ....[41]....
        /*02b4*/ 	.word	0xffffffff


	//   ....[42]....
        /*02b8*/ 	.word	0xffffffff


	//   ....[43]....
        /*02bc*/ 	.word	0xffffffff


	//   ....[44]....
        /*02c0*/ 	.word	0xffffffff


	//   ....[45]....
        /*02c4*/ 	.word	0xffffffff


	//   ....[46]....
        /*02c8*/ 	.word	0xffffffff


	//   ....[47]....
        /*02cc*/ 	.word	0xffffffff


	//   ....[48]....
        /*02d0*/ 	.word	0xffffffff


	//   ....[49]....
        /*02d4*/ 	.word	0xffffffff


	//   ....[50]....
        /*02d8*/ 	.word	0xffffffff


	//   ....[51]....
        /*02dc*/ 	.word	0xffffffff


	//   ....[52]....
        /*02e0*/ 	.word	0xffffffff


	//   ....[53]....
        /*02e4*/ 	.word	0xffffffff


	//   ....[54]....
        /*02e8*/ 	.word	0xffffffff


	//   ....[55]....
        /*02ec*/ 	.word	0xffffffff


	//   ....[56]....
        /*02f0*/ 	.word	0xffffffff


	//   ....[57]....
        /*02f4*/ 	.word	0xffffffff


	//   ....[58]....
        /*02f8*/ 	.word	0xffffffff


	//   ....[59]....
        /*02fc*/ 	.word	0xffffffff


	//   ....[60]....
        /*0300*/ 	.word	0xffffffff


	//   ....[61]....
        /*0304*/ 	.word	0xffffffff


	//   ....[62]....
        /*0308*/ 	.word	0xffffffff


	//   ....[63]....
        /*030c*/ 	.word	0xffffffff


	//   ....[64]....
        /*0310*/ 	.word	0xffffffff


	//   ....[65]....
        /*0314*/ 	.word	0xffffffff


	//   ....[66]....
        /*0318*/ 	.word	0xffffffff


	//   ....[67]....
        /*031c*/ 	.word	0xffffffff


	//   ....[68]....
        /*0320*/ 	.word	0xffffffff


	//   ....[69]....
        /*0324*/ 	.word	0xffffffff


	//   ....[70]....
        /*0328*/ 	.word	0xffffffff


	//   ....[71]....
        /*032c*/ 	.word	0xffffffff


	//   ....[72]....
        /*0330*/ 	.word	0xffffffff


	//   ....[73]....
        /*0334*/ 	.word	0xffffffff


	//   ....[74]....
        /*0338*/ 	.word	0xffffffff


	//   ....[75]....
        /*033c*/ 	.word	0xffffffff


	//   ....[76]....
        /*0340*/ 	.word	0xffffffff


	//   ....[77]....
        /*0344*/ 	.word	0xffffffff


	//   ....[78]....
        /*0348*/ 	.word	0xffffffff


	//   ....[79]....
        /*034c*/ 	.word	0xffffffff


	//   ....[80]....
        /*0350*/ 	.word	0xffffffff


	//   ....[81]....
        /*0354*/ 	.word	0xffffffff


	//   ....[82]....
        /*0358*/ 	.word	0xffffffff


	//   ....[83]....
        /*035c*/ 	.word	0xffffffff


	//   ....[84]....
        /*0360*/ 	.word	0xffffffff


	//----- nvinfo : EIATTR_COOP_GROUP_INSTR_OFFSETS
	.align		4
.L_1625:
        /*0364*/ 	.byte	0x04, 0x28
        /*0366*/ 	.short	(.L_1627 - .L_1626)


	//   ....[0]....
.L_1626:
        /*0368*/ 	.word	0x00001600


	//   ....[1]....
        /*036c*/ 	.word	0x00001c80


	//   ....[2]....
        /*0370*/ 	.word	0x00002260


	//   ....[3]....
        /*0374*/ 	.word	0x000055f0


	//   ....[4]....
        /*0378*/ 	.word	0x00005ff0


	//   ....[5]....
        /*037c*/ 	.word	0x00006ba0


	//   ....[6]....
        /*0380*/ 	.word	0x00006bc0


	//   ....[7]....
        /*0384*/ 	.word	0x00006c10


	//   ....[8]....
        /*0388*/ 	.word	0x00006c30


	//   ....[9]....
        /*038c*/ 	.word	0x00006c60


	//   ....[10]....
        /*0390*/ 	.word	0x00006c80


	//   ....[11]....
        /*0394*/ 	.word	0x00006cb0


	//   ....[12]....
        /*0398*/ 	.word	0x00006cd0


	//   ....[13]....
        /*039c*/ 	.word	0x00006cf0


	//   ....[14]....
        /*03a0*/ 	.word	0x00006d00


	//   ....[15]....
        /*03a4*/ 	.word	0x00006d80


	//   ....[16]....
        /*03a8*/ 	.word	0x00006dd0


	//   ....[17]....
        /*03ac*/ 	.word	0x00006df0


	//   ....[18]....
        /*03b0*/ 	.word	0x00006e00


	//   ....[19]....
        /*03b4*/ 	.word	0x00006e10


	//   ....[20]....
        /*03b8*/ 	.word	0x00006e20


	//   ....[21]....
        /*03bc*/ 	.word	0x00007430


	//   ....[22]....
        /*03c0*/ 	.word	0x00007450


	//   ....[23]....
        /*03c4*/ 	.word	0x00007460


	//   ....[24]....
        /*03c8*/ 	.word	0x00007470


	//   ....[25]....
        /*03cc*/ 	.word	0x000074a0


	//   ....[26]....
        /*03d0*/ 	.word	0x000074c0


	//   ....[27]....
        /*03d4*/ 	.word	0x000074e0


	//   ....[28]....
        /*03d8*/ 	.word	0x00007500


	//   ....[29]....
        /*03dc*/ 	.word	0x00007520


	//   ....[30]....
        /*03e0*/ 	.word	0x00007540


	//   ....[31]....
        /*03e4*/ 	.word	0x00007560


	//   ....[32]....
        /*03e8*/ 	.word	0x00007580


	//   ....[33]....
        /*03ec*/ 	.word	0x00007590


	//   ....[34]....
        /*03f0*/ 	.word	0x000075a0


	//   ....[35]....
        /*03f4*/ 	.word	0x000075c0


	//   ....[36]....
        /*03f8*/ 	.word	0x000075d0


	//   ....[37]....
        /*03fc*/ 	.word	0x00009890


	//   ....[38]....
        /*0400*/ 	.word	0x00009940


	//   ....[39]....
        /*0404*/ 	.word	0x00009960


	//   ....[40]....
        /*0408*/ 	.word	0x00009980


	//   ....[41]....
        /*040c*/ 	.word	0x000099b0


	//   ....[42]....
        /*0410*/ 	.word	0x0000a1d0


	//   ....[43]....
        /*0414*/ 	.word	0x0000ad00


	//   ....[44]....
        /*0418*/ 	.word	0x0000b960


	//   ....[45]....
        /*041c*/ 	.word	0x0000c010


	//   ....[46]....
        /*0420*/ 	.word	0x0000c030


	//   ....[47]....
        /*0424*/ 	.word	0x0000c050


	//   ....[48]....
        /*0428*/ 	.word	0x0000c070


	//   ....[49]....
        /*042c*/ 	.word	0x0000c090


	//   ....[50]....
        /*0430*/ 	.word	0x0000c220


	//   ....[51]....
        /*0434*/ 	.word	0x0000c240


	//   ....[52]....
        /*0438*/ 	.word	0x0000c260


	//   ....[53]....
        /*043c*/ 	.word	0x0000c280


	//   ....[54]....
        /*0440*/ 	.word	0x0000c2a0


	//   ....[55]....
        /*0444*/ 	.word	0x0000c580


	//   ....[56]....
        /*0448*/ 	.word	0x0000c5e0


	//   ....[57]....
        /*044c*/ 	.word	0x0000c670


	//   ....[58]....
        /*0450*/ 	.word	0x0000c6c0


	//   ....[59]....
        /*0454*/ 	.word	0x0000c730


	//   ....[60]....
        /*0458*/ 	.word	0x0000c780


	//   ....[61]....
        /*045c*/ 	.word	0x0000c7f0


	//   ....[62]....
        /*0460*/ 	.word	0x0000c840


	//   ....[63]....
        /*0464*/ 	.word	0x0000c8b0


	//   ....[64]....
        /*0468*/ 	.word	0x0000c900


	//   ....[65]....
        /*046c*/ 	.word	0x0000c960


	//   ....[66]....
        /*0470*/ 	.word	0x0000c9b0


	//   ....[67]....
        /*0474*/ 	.word	0x0000ca00


	//   ....[68]....
        /*0478*/ 	.word	0x0000ca50


	//   ....[69]....
        /*047c*/ 	.word	0x0000cab0


	//   ....[70]....
        /*0480*/ 	.word	0x0000cb10


	//   ....[71]....
        /*0484*/ 	.word	0x0000cb90


	//   ....[72]....
        /*0488*/ 	.word	0x0000cbe0


	//   ....[73]....
        /*048c*/ 	.word	0x0000cc40


	//   ....[74]....
        /*0490*/ 	.word	0x0000cc90


	//   ....[75]....
        /*0494*/ 	.word	0x0000cd10


	//   ....[76]....
        /*0498*/ 	.word	0x0000cd60


	//   ....[77]....
        /*049c*/ 	.word	0x0000cdd0


	//   ....[78]....
        /*04a0*/ 	.word	0x0000ce20


	//   ....[79]....
        /*04a4*/ 	.word	0x0000ce80


	//   ....[80]....
        /*04a8*/ 	.word	0x0000ced0


	//   ....[81]....
        /*04ac*/ 	.word	0x0000cf20


	//   ....[82]....
        /*04b0*/ 	.word	0x0000cf70


	//   ....[83]....
        /*04b4*/ 	.word	0x0000cfd0


	//   ....[84]....
        /*04b8*/ 	.word	0x0000d020


	//----- nvinfo : EIATTR_EXIT_INSTR_OFFSETS
	.align		4
.L_1627:
        /*04bc*/ 	.byte	0x04, 0x1c
        /*04be*/ 	.short	(.L_1629 - .L_1628)


	//   ....[0]....
.L_1628:
        /*04c0*/ 	.word	0x0000c3d0


	//   ....[1]....
        /*04c4*/ 	.word	0x0000c540


	//----- nvinfo : EIATTR_MAX_THREADS
	.align		4
.L_1629:
        /*04c8*/ 	.byte	0x04, 0x05
        /*04ca*/ 	.short	(.L_1631 - .L_1630)
.L_1630:
        /*04cc*/ 	.word	0x00000080
        /*04d0*/ 	.word	0x00000001
        /*04d4*/ 	.word	0x00000001


	//----- nvinfo : EIATTR_CRS_STACK_SIZE
	.align		4
.L_1631:
        /*04d8*/ 	.byte	0x04, 0x1e
        /*04da*/ 	.short	(.L_1633 - .L_1632)
.L_1632:
        /*04dc*/ 	.word	0x00000000
.L_1633:


//--------------------- .nv.info._Z25selective_scan_bwd_kernelI32Selective_Scan_bwd_kernel_traitsILi128ELi16ELb0ELb1ELb1ELb1ELb1EN3c104HalfEfEEv12SSMParamsBwd --------------------------
	.section	.nv.info._Z25selective_scan_bwd_kernelI32Selective_Scan_bwd_kernel_traitsILi128ELi16ELb0ELb1ELb1ELb1ELb1EN3c104HalfEfEEv12SSMParamsBwd,"",@"SHT_CUDA_INFO"
	.sectionflags	@""
	.align	4


	//----- nvinfo : EIATTR_CUDA_API_VERSION
	.align		4
        /*0000*/ 	.byte	0x04, 0x37
        /*0002*/ 	.short	(.L_1635 - .L_1634)
.L_1634:
        /*0004*/ 	.word	0x00000082


	//----- nvinfo : EIATTR_SW2861232_WAR
	.align		4
.L_1635:
        /*0008*/ 	.byte	0x01, 0x35
	.zero		2


	//----- nvinfo : EIATTR_PARAM_CBANK
	.align		4
        /*000c*/ 	.byte	0x04, 0x0a
        /*000e*/ 	.short	(.L_1637 - .L_1636)
	.align		4
.L_1636:
        /*0010*/ 	.word	index@(.nv.constant0._Z25selective_scan_bwd_kernelI32Selective_Scan_bwd_kernel_traitsILi128ELi16ELb0ELb1ELb1ELb1ELb1EN3c104HalfEfEEv12SSMParamsBwd)
        /*0014*/ 	.short	0x0160
        /*0016*/ 	.short	0x01f0


	//----- nvinfo : EIATTR_CBANK_PARAM_SIZE
	.align		4
.L_1637:
        /*0018*/ 	.byte	0x03, 0x19
        /*001a*/ 	.short	0x01f0


	//----- nvinfo : EIATTR_KPARAM_INFO
	.align		4
        /*001c*/ 	.byte	0x04, 0x17
        /*001e*/ 	.short	(.L_1639 - .L_1638)
.L_1638:
        /*0020*/ 	.word	0x00000000
        /*0024*/ 	.short	0x0000
        /*0026*/ 	.short	0x0000
        /*0028*/ 	.byte	0x00, 0xf0, 0xc1, 0x07


	//----- nvinfo : EIATTR_MAXREG_COUNT
	.align		4
.L_1639:
        /*002c*/ 	.byte	0x03, 0x1b
        /*002e*/ 	.short	0x00a8


	//----- nvinfo : EIATTR_NUM_BARRIERS
	.align		4
        /*0030*/ 	.byte	0x02, 0x4c
        /*0032*/ 	.byte	0x01
	.zero		1


	//----- nvinfo : EIATTR_ANNOTATIONS
	.align		4
        /*0034*/ 	.byte	0x04, 0x55
        /*0036*/ 	.short	(.L_1641 - .L_1640)


	//   ....[0]....
.L_1640:
        /* <DEDUP_REMOVED lines=88> */


	//----- nvinfo : EIATTR_MERCURY_ISA_VERSION
	.align		4
.L_1641:
        /*05a0*/ 	.byte	0x03, 0x5f
        /*05a2*/ 	.short	0x0000


	//----- nvinfo : EIATTR_COOP_GROUP_MASK_REGIDS
	.align		4
        /*05a4*/ 	.byte	0x04, 0x29
        /*05a6*/ 	.short	(.L_1643 - .L_1642)


	//   ....[0]....
.L_1642:
        /*05a8*/ 	.word	0xffffffff


	//   ....[1]....
        /*05ac*/ 	.word	0xffffffff


	//   ....[2]....
        /*05b0*/ 	.word	0xffffffff


	//   ....[3]....
        /*05b4*/ 	.word	0xffffffff


	//   ....[4]....
        /*05b8*/ 	.word	0xffffffff


	//   ....[5]....
        /*05bc*/ 	.word	0xffffffff


	//   ....[6]....
        /*05c0*/ 	.word	0xffffffff


	//   ....[7]....
        /*05c4*/ 	.word	0xffffffff


	//   ....[8]....
        /*05c8*/ 	.word	0xffffffff


	//   ....[9]....
        /*05cc*/ 	.word	0xffffffff


	//   ....[10]....
        /*05d0*/ 	.word	0xffffffff


	//   ....[11]....
        /*05d4*/ 	.word	0xffffffff


	//   ....[12]....
        /*05d8*/ 	.word	0xffffffff


	//   ....[13]....
        /*05dc*/ 	.word	0xffffffff


	//   ....[14]....
        /*05e0*/ 	.word	0xffffffff


	//   ....[15]....
        /*05e4*/ 	.word	0xffffffff


	//   ....[16]....
        /*05e8*/ 	.word	0xffffffff


	//   ....[17]....
        /*05ec*/ 	.word	0xffffffff


	//   ....[18]....
        /*05f0*/ 	.word	0xffffffff


	//   ....[19]....
        /*05f4*/ 	.word	0xffffffff


	//   ....[20]....
        /*05f8*/ 	.word	0xffffffff


	//   ....[21]....
        /*05fc*/ 	.word	0xffffffff


	//   ....[22]....
        /*0600*/ 	.word	0xffffffff


	//   ....[23]....
        /*0604*/ 	.word	0xffffffff


	//   ....[24]....
        /*0608*/ 	.word	0xffffffff


	//   ....[25]....
        /*060c*/ 	.word	0xffffffff


	//   ....[26]....
        /*0610*/ 	.word	0xffffffff


	//   ....[27]....
        /*0614*/ 	.word	0xffffffff


	//   ....[28]....
        /*0618*/ 	.word	0xffffffff


	//   ....[29]....
        /*061c*/ 	.word	0xffffffff


	//   ....[30]....
        /*0620*/ 	.word	0xffffffff


	//   ....[31]....
        /*0624*/ 	.word	0xffffffff


	//   ....[32]....
        /*0628*/ 	.word	0xffffffff


	//   ....[33]....
        /*062c*/ 	.word	0xffffffff


	//   ....[34]....
        /*0630*/ 	.word	0xffffffff


	//   ....[35]....
        /*0634*/ 	.word	0xffffffff


	//   ....[36]....
        /*0638*/ 	.word	0xffffffff


	//   ....[37]....
        /*063c*/ 	.word	0xffffffff


	//   ....[38]....
        /*0640*/ 	.word	0xffffffff


	//   ....[39]....
        /*0644*/ 	.word	0xffffffff


	//   ....[40]....
        /*0648*/ 	.word	0xffffffff


	//   ....[41]....
        /*064c*/ 	.word	0xffffffff


	//   ....[42]....
        /*0650*/ 	.word	0xffffffff


	//   ....[43]....
        /*0654*/ 	.word	0xffffffff


	//   ....[44]....
        /*0658*/ 	.word	0xffffffff


	//   ....[45]....
        /*065c*/ 	.word	0xffffffff


	//   ....[46]....
        /*0660*/ 	.word	0xffffffff


	//   ....[47]....
        /*0664*/ 	.word	0xffffffff


	//   ....[48]....
        /*0668*/ 	.word	0xffffffff


	//   ....[49]....
        /*066c*/ 	.word	0xffffffff


	//   ....[50]....
        /*0670*/ 	.word	0xffffffff


	//   ....[51]....
        /*0674*/ 	.word	0xffffffff


	//   ....[52]....
        /*0678*/ 	.word	0xffffffff


	//   ....[53]....
        /*067c*/ 	.word	0xffffffff


	//   ....[54]....
        /*0680*/ 	.word	0xffffffff


	//   ....[55]....
        /*0684*/ 	.word	0xffffffff


	//   ....[56]....
        /*0688*/ 	.word	0xffffffff


	//   ....[57]....
        /*068c*/ 	.word	0xffffffff


	//   ....[58]....
        /*0690*/ 	.word	0xffffffff


	//   ....[59]....
        /*0694*/ 	.word	0xffffffff


	//   ....[60]....
        /*0698*/ 	.word	0xffffffff


	//   ....[61]....
        /*069c*/ 	.word	0xffffffff


	//   ....[62]....
        /*06a0*/ 	.word	0xffffffff


	//   ....[63]....
        /*06a4*/ 	.word	0xffffffff


	//   ....[64]....
        /*06a8*/ 	.word	0xffffffff


	//   ....[65]....
        /*06ac*/ 	.word	0xffffffff


	//   ....[66]....
        /*06b0*/ 	.word	0xffffffff


	//   ....[67]....
        /*06b4*/ 	.word	0xffffffff


	//   ....[68]....
        /*06b8*/ 	.word	0xffffffff


	//   ....[69]....
        /*06bc*/ 	.word	0xffffffff


	//   ....[70]....
        /*06c0*/ 	.word	0xffffffff


	//   ....[71]....
        /*06c4*/ 	.word	0xffffffff


	//   ....[72]....
        /*06c8*/ 	.word	0xffffffff


	//   ....[73]....
        /*06cc*/ 	.word	0xffffffff


	//   ....[74]....
        /*06d0*/ 	.word	0xffffffff


	//   ....[75]....
        /*06d4*/ 	.word	0xffffffff


	//   ....[76]....
        /*06d8*/ 	.word	0xffffffff


	//   ....[77]....
        /*06dc*/ 	.word	0xffffffff


	//   ....[78]....
        /*06e0*/ 	.word	0xffffffff


	//   ....[79]....
        /*06e4*/ 	.word	0xffffffff


	//   ....[80]....
        /*06e8*/ 	.word	0xffffffff


	//   ....[81]....
        /*06ec*/ 	.word	0xffffffff


	//   ....[82]....
        /*06f0*/ 	.word	0xffffffff


	//   ....[83]....
        /*06f4*/ 	.word	0xffffffff


	//   ....[84]....
        /*06f8*/ 	.word	0xffffffff


	//   ....[85]....
        /*06fc*/ 	.word	0xffffffff


	//   ....[86]....
        /*0700*/ 	.word	0xffffffff


	//   ....[87]....
        /*0704*/ 	.word	0xffffffff


	//   ....[88]....
        /*0708*/ 	.word	0xffffffff


	//----- nvinfo : EIATTR_COOP_GROUP_INSTR_OFFSETS
	.align		4
.L_1643:
        /*070c*/ 	.byte	0x04, 0x28
        /*070e*/ 	.short	(.L_1645 - .L_1644)


	//   ....[0]....
.L_1644:
        /*0710*/ 	.word	0x00001820


	//   ....[1]....
        /*0714*/ 	.word	0x00001db0


	//   ....[2]....
        /*0718*/ 	.word	0x000023e0


	//   ....[3]....
        /*071c*/ 	.word	0x00005160


	//   ....[4]....
        /*0720*/ 	.word	0x000057b0


	//   ....[5]....
        /*0724*/ 	.word	0x00006530


	//   ....[6]....
        /*0728*/ 	.word	0x000070b0


	//   ....[7]....
        /*072c*/ 	.word	0x000083b0


	//   ....[8]....
        /*0730*/ 	.word	0x00008e90


	//   ....[9]....
        /*0734*/ 	.word	0x00009b60


	//   ....[10]....
        /*0738*/ 	.word	0x00009b80


	//   ....[11]....
        /*073c*/ 	.word	0x00009bd0


	//   ....[12]....
        /*0740*/ 	.word	0x00009bf0


	//   ....[13]....
        /*0744*/ 	.word	0x00009c20


	//   ....[14]....
        /*0748*/ 	.word	0x00009c40


	//   ....[15]....
        /*074c*/ 	.word	0x00009c70


	//   ....[16]....
        /*0750*/ 	.word	0x00009c90


	//   ....[17]....
        /*0754*/ 	.word	0x00009cb0


	//   ....[18]....
        /*0758*/ 	.word	0x00009cc0


	//   ....[19]....
        /*075c*/ 	.word	0x00009d40


	//   ....[20]....
        /*0760*/ 	.word	0x00009d90


	//   ....[21]....
        /*0764*/ 	.word	0x00009db0


	//   ....[22]....
        /*0768*/ 	.word	0x00009dc0


	//   ....[23]....
        /*076c*/ 	.word	0x00009dd0


	//   ....[24]....
        /*0770*/ 	.word	0x00009de0


	//   ....[25]....
        /*0774*/ 	.word	0x0000a400


	//   ....[26]....
        /*0778*/ 	.word	0x0000a420


	//   ....[27]....
        /*077c*/ 	.word	0x0000a430


	//   ....[28]....
        /*0780*/ 	.word	0x0000a440


	//   ....[29]....
        /*0784*/ 	.word	0x0000a470


	//   ....[30]....
        /*0788*/ 	.word	0x0000a490


	//   ....[31]....
        /*078c*/ 	.word	0x0000a4b0


	//   ....[32]....
        /*0790*/ 	.word	0x0000a4d0


	//   ....[33]....
        /*0794*/ 	.word	0x0000a4f0


	//   ....[34]....
        /*0798*/ 	.word	0x0000a510


	//   ....[35]....
        /*079c*/ 	.word	0x0000a530


	//   ....[36]....
        /*07a0*/ 	.word	0x0000a550


	//   ....[37]....
        /*07a4*/ 	.word	0x0000a560


	//   ....[38]....
        /*07a8*/ 	.word	0x0000a570


	//   ....[39]....
        /*07ac*/ 	.word	0x0000a590


	//   ....[40]....
        /*07b0*/ 	.word	0x0000a5a0


	//   ....[41]....
        /*07b4*/ 	.word	0x0000ca80


	//   ....[42]....
        /*07b8*/ 	.word	0x0000cb20


	//   ....[43]....
        /*07bc*/ 	.word	0x0000cb40


	//   ....[44]....
        /*07c0*/ 	.word	0x0000cb60


	//   ....[45]....
        /*07c4*/ 	.word	0x0000cb90


	//   ....[46]....
        /*07c8*/ 	.word	0x0000d280


	//   ....[47]....
        /*07cc*/ 	.word	0x0000dd60


	//   ....[48]....
        /*07d0*/ 	.word	0x0000e790


	//   ....[49]....
        /*07d4*/ 	.word	0x0000eeb0


	//   ....[50]....
        /*07d8*/ 	.word	0x0000eed0


	//   ....[51]....
        /*07dc*/ 	.word	0x0000eef0


	//   ....[52]....
        /*07e0*/ 	.word	0x0000ef10


	//   ....[53]....
        /*07e4*/ 	.word	0x0000ef30


	//   ....[54]....
        /*07e8*/ 	.word	0x0000f0c0


	//   ....[55]....
        /*07ec*/ 	.word	0x0000f0e0


	//   ....[56]....
        /*07f0*/ 	.word	0x0000f100


	//   ....[57]....
        /*07f4*/ 	.word	0x0000f120


	//   ....[58]....
        /*07f8*/ 	.word	0x0000f140


	//   ....[59]....
        /*07fc*/ 	.word	0x0000f420


	//   ....[60]....
        /*0800*/ 	.word	0x0000f480


	//   ....[61]....
        /*0804*/ 	.word	0x0000f510


	//   ....[62]....
        /*0808*/ 	.word	0x0000f560


	//   ....[63]....
        /*080c*/ 	.word	0x0000f5d0


	//   ....[64]....
        /*0810*/ 	.word	0x0000f620


	//   ....[65]....
        /*0814*/ 	.word	0x0000f690


	//   ....[66]....
        /*0818*/ 	.word	0x0000f6e0


	//   ....[67]....
        /*081c*/ 	.word	0x0000f750


	//   ....[68]....
        /*0820*/ 	.word	0x0000f7a0


	//   ....[69]....
        /*0824*/ 	.word	0x0000f800


	//   ....[70]....
        /*0828*/ 	.word	0x0000f850


	//   ....[71]....
        /*082c*/ 	.word	0x0000f8a0


	//   ....[72]....
        /*0830*/ 	.word	0x0000f8f0


	//   ....[73]....
        /*0834*/ 	.word	0x0000f950


	//   ....[74]....
        /*0838*/ 	.word	0x0000f9b0


	//   ....[75]....
        /*083c*/ 	.word	0x0000fa30


	//   ....[76]....
        /*0840*/ 	.word	0x0000fa80


	//   ....[77]....
        /*0844*/ 	.word	0x0000fae0


	//   ....[78]....
        /*0848*/ 	.word	0x0000fb30


	//   ....[79]....
        /*084c*/ 	.word	0x0000fbb0


	//   ....[80]....
        /*0850*/ 	.word	0x0000fc00


	//   ....[81]....
        /*0854*/ 	.word	0x0000fc70


	//   ....[82]....
        /*0858*/ 	.word	0x0000fcc0


	//   ....[83]....
        /*085c*/ 	.word	0x0000fd20


	//   ....[84]....
        /*0860*/ 	.word	0x0000fd70


	//   ....[85]....
        /*0864*/ 	.word	0x0000fdc0


	//   ....[86]....
        /*0868*/ 	.word	0x0000fe10


	//   ....[87]....
        /*086c*/ 	.word	0x0000fe70


	//   ....[88]....
        /*0870*/ 	.word	0x0000fec0


	//----- nvinfo : EIATTR_EXIT_INSTR_OFFSETS
	.align		4
.L_1645:
        /*0874*/ 	.byte	0x04, 0x1c
        /*0876*/ 	.short	(.L_1647 - .L_1646)


	//   ....[0]....
.L_1646:
        /*0878*/ 	.word	0x0000f270


	//   ....[1]....
        /*087c*/ 	.word	0x0000f3e0


	//----- nvinfo : EIATTR_MAX_THREADS
	.align		4
.L_1647:
        /*0880*/ 	.byte	0x04, 0x05
        /*0882*/ 	.short	(.L_1649 - .L_1648)
.L_1648:
        /*0884*/ 	.word	0x00000080
        /*0888*/ 	.word	0x00000001
        /*088c*/ 	.word	0x00000001


	//----- nvinfo : EIATTR_CRS_STACK_SIZE
	.align		4
.L_1649:
        /*0890*/ 	.byte	0x04, 0x1e
        /*0892*/ 	.short	(.L_1651 - .L_1650)
.L_1650:
        /*0894*/ 	.word	0x00000000
.L_1651:


//--------------------- .nv.info._Z25selective_scan_bwd_kernelI32Selective_Scan_bwd_kernel_traitsILi128ELi16ELb1ELb0ELb0ELb0ELb0EN3c104HalfEfEEv12SSMParamsBwd --------------------------
	.section	.nv.info._Z25selective_scan_bwd_kernelI32Selective_Scan_bwd_kernel_traitsILi128ELi16ELb1ELb0ELb0ELb0ELb0EN3c104HalfEfEEv12SSMParamsBwd,"",@"SHT_CUDA_INFO"
	.sectionflags	@""
	.align	4


	//----- nvinfo : EIATTR_CUDA_API_VERSION
	.align		4
        /*0000*/ 	.byte	0x04, 0x37
        /*0002*/ 	.short	(.L_1653 - .L_1652)
.L_1652:
        /*0004*/ 	.word	0x00000082


	//----- nvinfo : EIATTR_SW2861232_WAR
	.align		4
.L_1653:
        /*0008*/ 	.byte	0x01, 0x35
	.zero		2


	//----- nvinfo : EIATTR_PARAM_CBANK
	.align		4
        /*000c*/ 	.byte	0x04, 0x0a
        /*000e*/ 	.short	(.L_1655 - .L_1654)
	.align		4
.L_1654:
        /*0010*/ 	.word	index@(.nv.constant0._Z25selective_scan_bwd_kernelI32Selective_Scan_bwd_kernel_traitsILi128ELi16ELb1ELb0ELb0ELb0ELb0EN3c104HalfEfEEv12SSMParamsBwd)
        /*0014*/ 	.short	0x0160
        /*0016*/ 	.short	0x01f0


	//----- nvinfo : EIATTR_CBANK_PARAM_SIZE
	.align		4
.L_1655:
        /*0018*/ 	.byte	0x03, 0x19
        /*001a*/ 	.short	0x01f0


	//----- nvinfo : EIATTR_KPARAM_INFO
	.align		4
        /*001c*/ 	.byte	0x04, 0x17
        /*001e*/ 	.short	(.L_1657 - .L_1656)
.L_1656:
        /*0020*/ 	.word	0x00000000
        /*0024*/ 	.short	0x0000
        /*0026*/ 	.short	0x0000
        /*0028*/ 	.byte	0x00, 0xf0, 0xc1, 0x07


	//----- nvinfo : EIATTR_MAXREG_COUNT
	.align		4
.L_1657:
        /*002c*/ 	.byte	0x03, 0x1b
        /*002e*/ 	.short	0x00a8


	//----- nvinfo : EIATTR_NUM_BARRIERS
	.align		4
        /*0030*/ 	.byte	0x02, 0x4c
        /*0032*/ 	.byte	0x01
	.zero		1


	//----- nvinfo : EIATTR_MERCURY_ISA_VERSION
	.align		4
        /*0034*/ 	.byte	0x03, 0x5f
        /*0036*/ 	.short	0x0000


	//----- nvinfo : EIATTR_COOP_GROUP_MASK_REGIDS
	.align		4
        /*0038*/ 	.byte	0x04, 0x29
        /*003a*/ 	.short	(.L_1659 - .L_1658)


	//   ....[0]....
.L_1658:
        /*003c*/ 	.word	0xffffffff


	//   ....[1]....
        /*0040*/ 	.word	0xffffffff


	//   ....[2]....
        /*0044*/ 	.word	0xffffffff


	//   ....[3]....
        /*0048*/ 	.word	0xffffffff


	//   ....[4]....
        /*004c*/ 	.word	0xffffffff


	//   ....[5]....
        /*0050*/ 	.word	0xffffffff


	//   ....[6]....
        /*0054*/ 	.word	0xffffffff


	//   ....[7]....
        /*0058*/ 	.word	0xffffffff


	//   ....[8]....
        /*005c*/ 	.word	0xffffffff


	//   ....[9]....
        /*0060*/ 	.word	0xffffffff


	//   ....[10]....
        /*0064*/ 	.word	0xffffffff


	//   ....[11]....
        /*0068*/ 	.word	0xffffffff


	//   ....[12]....
        /*006c*/ 	.word	0xffffffff


	//   ....[13]....
        /*0070*/ 	.word	0xffffffff


	//   ....[14]....
        /*0074*/ 	.word	0xffffffff


	//   ....[15]....
        /*0078*/ 	.word	0xffffffff


	//   ....[16]....
        /*007c*/ 	.word	0xffffffff


	//   ....[17]....
        /*0080*/ 	.word	0xffffffff


	//   ....[18]....
        /*0084*/ 	.word	0xffffffff


	//   ....[19]....
        /*0088*/ 	.word	0xffffffff


	//   ....[20]....
        /*008c*/ 	.word	0xffffffff


	//   ....[21]....
        /*0090*/ 	.word	0xffffffff


	//   ....[22]....
        /*0094*/ 	.word	0xffffffff


	//   ....[23]....
        /*0098*/ 	.word	0xffffffff


	//   ....[24]....
        /*009c*/ 	.word	0xffffffff


	//   ....[25]....
        /*00a0*/ 	.word	0xffffffff


	//   ....[26]....
        /*00a4*/ 	.word	0xffffffff


	//   ....[27]....
        /*00a8*/ 	.word	0xffffffff


	//   ....[28]....
        /*00ac*/ 	.word	0xffffffff


	//   ....[29]....
        /*00b0*/ 	.word	0xffffffff


	//   ....[30]....
        /*00b4*/ 	.word	0xffffffff


	//   ....[31]....
        /*00b8*/ 	.word	0xffffffff


	//   ....[32]....
        /*00bc*/ 	.word	0xffffffff


	//   ....[33]....
        /*00c0*/ 	.word	0xffffffff


	//   ....[34]....
        /*00c4*/ 	.word	0xffffffff


	//   ....[35]....
        /*00c8*/ 	.word	0xffffffff


	//   ....[36]....
        /*00cc*/ 	.word	0xffffffff


	//   ....[37]....
        /*00d0*/ 	.word	0xffffffff


	//   ....[38]....
        /*00d4*/ 	.word	0xffffffff


	//   ....[39]....
        /*00d8*/ 	.word	0xffffffff


	//   ....[40]....
        /*00dc*/ 	.word	0xffffffff


	//   ....[41]....
        /*00e0*/ 	.word	0xffffffff


	//   ....[42]....
        /*00e4*/ 	.word	0xffffffff


	//   ....[43]....
        /*00e8*/ 	.word	0xffffffff


	//   ....[44]....
        /*00ec*/ 	.word	0xffffffff


	//   ....[45]....
        /*00f0*/ 	.word	0xffffffff


	//   ....[46]....
        /*00f4*/ 	.word	0xffffffff


	//   ....[47]....
        /*00f8*/ 	.word	0xffffffff


	//   ....[48]....
        /*00fc*/ 	.word	0xffffffff


	//   ....[49]....
        /*0100*/ 	.word	0xffffffff


	//   ....[50]....
        /*0104*/ 	.word	0xffffffff


	//   ....[51]....
        /*0108*/ 	.word	0xffffffff


	//   ....[52]....
        /*010c*/ 	.word	0xffffffff


	//   ....[53]....
        /*0110*/ 	.word	0xffffffff


	//   ....[54]....
        /*0114*/ 	.word	0xffffffff


	//   ....[55]....
        /*0118*/ 	.word	0xffffffff


	//   ....[56]....
        /*011c*/ 	.word	0xffffffff


	//   ....[57]....
        /*0120*/ 	.word	0xffffffff


	//   ....[58]....
        /*0124*/ 	.word	0xffffffff


	//   ....[59]....
        /*0128*/ 	.word	0xffffffff


	//   ....[60]....
        /*012c*/ 	.word	0xffffffff


	//   ....[61]....
        /*0130*/ 	.word	0xffffffff


	//   ....[62]....
        /*0134*/ 	.word	0xffffffff


	//   ....[63]....
        /*0138*/ 	.word	0xffffffff


	//   ....[64]....
        /*013c*/ 	.word	0xffffffff


	//   ....[65]....
        /*0140*/ 	.word	0xffffffff


	//   ....[66]....
        /*0144*/ 	.word	0xffffffff


	//   ....[67]....
        /*0148*/ 	.word	0xffffffff


	//   ....[68]....
        /*014c*/ 	.word	0xffffffff


	//   ....[69]....
        /*0150*/ 	.word	0xffffffff


	//   ....[70]....
        /*0154*/ 	.word	0xffffffff


	//   ....[71]....
        /*0158*/ 	.word	0xffffffff


	//   ....[72]....
        /*015c*/ 	.word	0xffffffff


	//   ....[73]....
        /*0160*/ 	.word	0xffffffff


	//   ....[74]....
        /*0164*/ 	.word	0xffffffff


	//   ....[75]....
        /*0168*/ 	.word	0xffffffff


	//   ....[76]....
        /*016c*/ 	.word	0xffffffff


	//   ....[77]....
        /*0170*/ 	.word	0xffffffff


	//   ....[78]....
        /*0174*/ 	.word	0xffffffff


	//   ....[79]....
        /*0178*/ 	.word	0xffffffff


	//   ....[80]....
        /*017c*/ 	.word	0xffffffff


	//   ....[81]....
        /*0180*/ 	.word	0xffffffff


	//   ....[82]....
        /*0184*/ 	.word	0xffffffff


	//   ....[83]....
        /*0188*/ 	.word	0xffffffff


	//   ....[84]....
        /*018c*/ 	.word	0xffffffff


	//   ....[85]....
        /*0190*/ 	.word	0xffffffff


	//   ....[86]....
        /*0194*/ 	.word	0xffffffff


	//----- nvinfo : EIATTR_COOP_GROUP_INSTR_OFFSETS
	.align		4
.L_1659:
        /*0198*/ 	.byte	0x04, 0x28
        /*019a*/ 	.short	(.L_1661 - .L_1660)


	//   ....[0]....
.L_1660:
        /*019c*/ 	.word	0x000006c0


	//   ....[1]....
        /*01a0*/ 	.word	0x00000770


	//   ....[2]....
        /*01a4*/ 	.word	0x00000850


	//   ....[3]....
        /*01a8*/ 	.word	0x00001bd0


	//   ....[4]....
        /*01ac*/ 	.word	0x00001bf0


	//   ....[5]....
        /*01b0*/ 	.word	0x00001c40


	//   ....[6]....
        /*01b4*/ 	.word	0x00001c50


	//   ....[7]....
        /*01b8*/ 	.word	0x00001c80


	//   ....[8]....
        /*01bc*/ 	.word	0x00001ca0


	//   ....[9]....
        /*01c0*/ 	.word	0x00001cd0


	//   ....[10]....
        /*01c4*/ 	.word	0x00001cf0


	//   ....[11]....
        /*01c8*/ 	.word	0x00001d20


	//   ....[12]....
        /*01cc*/ 	.word	0x00001d40


	//   ....[13]....
        /*01d0*/ 	.word	0x00001e00


	//   ....[14]....
        /*01d4*/ 	.word	0x00001e70


	//   ....[15]....
        /*01d8*/ 	.word	0x00001e90


	//   ....[16]....
        /*01dc*/ 	.word	0x00001ea0


	//   ....[17]....
        /*01e0*/ 	.word	0x00001eb0


	//   ....[18]....
        /*01e4*/ 	.word	0x00001ec0


	//   ....[19]....
        /*01e8*/ 	.word	0x000024b0


	//   ....[20]....
        /*01ec*/ 	.word	0x000024d0


	//   ....[21]....
        /*01f0*/ 	.word	0x000024e0


	//   ....[22]....
        /*01f4*/ 	.word	0x00002510


	//   ....[23]....
        /*01f8*/ 	.word	0x00002520


	//   ....[24]....
        /*01fc*/ 	.word	0x00002530


	//   ....[25]....
        /*0200*/ 	.word	0x00002560


	//   ....[26]....
        /*0204*/ 	.word	0x00002570


	//   ....[27]....
        /*0208*/ 	.word	0x000025a0


	//   ....[28]....
        /*020c*/ 	.word	0x000025b0


	//   ....[29]....
        /*0210*/ 	.word	0x000025e0


	//   ....[30]....
        /*0214*/ 	.word	0x000025f0


	//   ....[31]....
        /*0218*/ 	.word	0x00002620


	//   ....[32]....
        /*021c*/ 	.word	0x00002630


	//   ....[33]....
        /*0220*/ 	.word	0x00002640


	//   ....[34]....
        /*0224*/ 	.word	0x00002650


	//   ....[35]....
        /*0228*/ 	.word	0x00002c80


	//   ....[36]....
        /*022c*/ 	.word	0x00002dc0


	//   ....[37]....
        /*0230*/ 	.word	0x00002ec0


	//   ....[38]....
        /*0234*/ 	.word	0x00002ef0


	//   ....[39]....
        /*0238*/ 	.word	0x00003000


	//   ....[40]....
        /*023c*/ 	.word	0x00003030


	//   ....[41]....
        /*0240*/ 	.word	0x00003120


	//   ....[42]....
        /*0244*/ 	.word	0x00003150


	//   ....[43]....
        /*0248*/ 	.word	0x00003230


	//   ....[44]....
        /*024c*/ 	.word	0x00003350


	//   ....[45]....
        /*0250*/ 	.word	0x000037f0


	//   ....[46]....
        /*0254*/ 	.word	0x00003af0


	//   ....[47]....
        /*0258*/ 	.word	0x00003be0


	//   ....[48]....
        /*025c*/ 	.word	0x00003c40


	//   ....[49]....
        /*0260*/ 	.word	0x00003c90


	//   ....[50]....
        /*0264*/ 	.word	0x00003cb0


	//   ....[51]....
        /*0268*/ 	.word	0x00003cd0


	//   ....[52]....
        /*026c*/ 	.word	0x00003dd0


	//   ....[53]....
        /*0270*/ 	.word	0x00003e20


	//   ....[54]....
        /*0274*/ 	.word	0x00003e70


	//   ....[55]....
        /*0278*/ 	.word	0x00003e90


	//   ....[56]....
        /*027c*/ 	.word	0x00003eb0


	//   ....[57]....
        /*0280*/ 	.word	0x000044d0


	//   ....[58]....
        /*0284*/ 	.word	0x00004550


	//   ....[59]....
        /*0288*/ 	.word	0x00004600


	//   ....[60]....
        /*028c*/ 	.word	0x00004670


	//   ....[61]....
        /*0290*/ 	.word	0x00004700


	//   ....[62]....
        /*0294*/ 	.word	0x00004770


	//   ....[63]....
        /*0298*/ 	.word	0x00004800


	//   ....[64]....
        /*029c*/ 	.word	0x00004870


	//   ....[65]....
        /*02a0*/ 	.word	0x00004920


	//   ....[66]....
        /*02a4*/ 	.word	0x00004990


	//   ....[67]....
        /*02a8*/ 	.word	0x000049f0


	//   ....[68]....
        /*02ac*/ 	.word	0x00004a60


	//   ....[69]....
        /*02b0*/ 	.word	0x00004ad0


	//   ....[70]....
        /*02b4*/ 	.word	0x00004b40


	//   ....[71]....
        /*02b8*/ 	.word	0x00004bc0


	//   ....[72]....
        /*02bc*/ 	.word	0x00004c40


	//   ....[73]....
        /*02c0*/ 	.word	0x00004ce0


	//   ....[74]....
        /*02c4*/ 	.word	0x00004d50


	//   ....[75]....
        /*02c8*/ 	.word	0x00004dd0


	//   ....[76]....
        /*02cc*/ 	.word	0x00004e40


	//   ....[77]....
        /*02d0*/ 	.word	0x00004ec0


	//   ....[78]....
        /*02d4*/ 	.word	0x00004f30


	//   ....[79]....
        /*02d8*/ 	.word	0x00004fd0


	//   ....[80]....
        /*02dc*/ 	.word	0x00005040


	//   ....[81]....
        /*02e0*/ 	.word	0x000050c0


	//   ....[82]....
        /*02e4*/ 	.word	0x00005130


	//   ....[83]....
        /*02e8*/ 	.word	0x000051a0


	//   ....[84]....
        /*02ec*/ 	.word	0x00005210


	//   ....[85]....
        /*02f0*/ 	.word	0x00005280


	//   ....[86]....
        /*02f4*/ 	.word	0x000052f0


	//----- nvinfo : EIATTR_EXIT_INSTR_OFFSETS
	.align		4
.L_1661:
        /*02f8*/ 	.byte	0x04, 0x1c
        /*02fa*/ 	.short	(.L_1663 - .L_1662)


	//   ....[0]....
.L_1662:
        /*02fc*/ 	.word	0x00003fc0


	//   ....[1]....
        /*0300*/ 	.word	0x00004470


	//----- nvinfo : EIATTR_MAX_THREADS
	.align		4
.L_1663:
        /*0304*/ 	.byte	0x04, 0x05
        /*0306*/ 	.short	(.L_1665 - .L_1664)
.L_1664:
        /*0308*/ 	.word	0x00000080
        /*030c*/ 	.word	0x00000001
        /*0310*/ 	.word	0x00000001


	//----- nvinfo : EIATTR_CRS_STACK_SIZE
	.align		4
.L_1665:
        /*0314*/ 	.byte	0x04, 0x1e
        /*0316*/ 	.short	(.L_1667 - .L_1666)
.L_1666:
        /*0318*/ 	.word	0x00000000
.L_1667:


//--------------------- .nv.info._Z25selective_scan_bwd_kernelI32Selective_Scan_bwd_kernel_traitsILi128ELi16ELb1ELb0ELb0ELb0ELb1EN3c104HalfEfEEv12SSMParamsBwd --------------------------
	.section	.nv.info._Z25selective_scan_bwd_kernelI32Selective_Scan_bwd_kernel_traitsILi128ELi16ELb1ELb0ELb0ELb0ELb1EN3c104HalfEfEEv12SSMParamsBwd,"",@"SHT_CUDA_INFO"
	.sectionflags	@""
	.align	4


	//----- nvinfo : EIATTR_CUDA_API_VERSION
	.align		4
        /*0000*/ 	.byte	0x04, 0x37
        /*0002*/ 	.short	(.L_1669 - .L_1668)
.L_1668:
        /*0004*/ 	.word	0x00000082


	//----- nvinfo : EIATTR_SW2861232_WAR
	.align		4
.L_1669:
        /*0008*/ 	.byte	0x01, 0x35
	.zero		2


	//----- nvinfo : EIATTR_PARAM_CBANK
	.align		4
        /*000c*/ 	.byte	0x04, 0x0a
        /*000e*/ 	.short	(.L_1671 - .L_1670)
	.align		4
.L_1670:
        /*0010*/ 	.word	index@(.nv.constant0._Z25selective_scan_bwd_kernelI32Selective_Scan_bwd_kernel_traitsILi128ELi16ELb1ELb0ELb0ELb0ELb1EN3c104HalfEfEEv12SSMParamsBwd)
        /*0014*/ 	.short	0x0160
        /*0016*/ 	.short	0x01f0


	//----- nvinfo : EIATTR_CBANK_PARAM_SIZE
	.align		4
.L_1671:
        /*0018*/ 	.byte	0x03, 0x19
        /*001a*/ 	.short	0x01f0


	//----- nvinfo : EIATTR_KPARAM_INFO
	.align		4
        /*001c*/ 	.byte	0x04, 0x17
        /*001e*/ 	.short	(.L_1673 - .L_1672)
.L_1672:
        /*0020*/ 	.word	0x00000000
        /*0024*/ 	.short	0x0000
        /*0026*/ 	.short	0x0000
        /*0028*/ 	.byte	0x00, 0xf0, 0xc1, 0x07


	//----- nvinfo : EIATTR_MAXREG_COUNT
	.align		4
.L_1673:
        /*002c*/ 	.byte	0x03, 0x1b
        /*002e*/ 	.short	0x00a8


	//----- nvinfo : EIATTR_NUM_BARRIERS
	.align		4
        /*0030*/ 	.byte	0x02, 0x4c
        /*0032*/ 	.byte	0x01
	.zero		1


	//----- nvinfo : EIATTR_MERCURY_ISA_VERSION
	.align		4
        /*0034*/ 	.byte	0x03, 0x5f
        /*0036*/ 	.short	0x0000


	//----- nvinfo : EIATTR_COOP_GROUP_MASK_REGIDS
	.align		4
        /*0038*/ 	.byte	0x04, 0x29
        /*003a*/ 	.short	(.L_1675 - .L_1674)


	//   ....[0]....
.L_1674:
        /*003c*/ 	.word	0xffffffff


	//   ....[1]....
        /*0040*/ 	.word	0xffffffff


	//   ....[2]....
        /*0044*/ 	.word	0xffffffff


	//   ....[3]....
        /*0048*/ 	.word	0xffffffff


	//   ....[4]....
        /*004c*/ 	.word	0xffffffff


	//   ....[5]....
        /*0050*/ 	.word	0xffffffff


	//   ....[6]....
        /*0054*/ 	.word	0xffffffff


	//   ....[7]....
        /*0058*/ 	.word	0xffffffff


	//   ....[8]....
        /*005c*/ 	.word	0xffffffff


	//   ....[9]....
        /*0060*/ 	.word	0xffffffff


	//   ....[10]....
        /*0064*/ 	.word	0xffffffff


	//   ....[11]....
        /*0068*/ 	.word	0xffffffff


	//   ....[12]....
        /*006c*/ 	.word	0xffffffff


	//   ....[13]....
        /*0070*/ 	.word	0xffffffff


	//   ....[14]....
        /*0074*/ 	.word	0xffffffff


	//   ....[15]....
        /*0078*/ 	.word	0xffffffff


	//   ....[16]....
        /*007c*/ 	.word	0xffffffff


	//   ....[17]....
        /*0080*/ 	.word	0xffffffff


	//   ....[18]....
        /*0084*/ 	.word	0xffffffff


	//   ....[19]....
        /*0088*/ 	.word	0xffffffff


	//   ....[20]....
        /*008c*/ 	.word	0xffffffff


	//   ....[21]....
        /*0090*/ 	.word	0xffffffff


	//   ....[22]....
        /*0094*/ 	.word	0xffffffff


	//   ....[23]....
        /*0098*/ 	.word	0xffffffff


	//   ....[24]....
        /*009c*/ 	.word	0xffffffff


	//   ....[25]....
        /*00a0*/ 	.word	0xffffffff


	//   ....[26]....
        /*00a4*/ 	.word	0xffffffff


	//   ....[27]....
        /*00a8*/ 	.word	0xffffffff


	//   ....[28]....
        /*00ac*/ 	.word	0xffffffff


	//   ....[29]....
        /*00b0*/ 	.word	0xffffffff


	//   ....[30]....
        /*00b4*/ 	.word	0xffffffff


	//   ....[31]....
        /*00b8*/ 	.word	0xffffffff


	//   ....[32]....
        /*00bc*/ 	.word	0xffffffff


	//   ....[33]....
        /*00c0*/ 	.word	0xffffffff


	//   ....[34]....
        /*00c4*/ 	.word	0xffffffff


	//   ....[35]....
        /*00c8*/ 	.word	0xffffffff


	//   ....[36]....
        /*00cc*/ 	.word	0xffffffff


	//   ....[37]....
        /*00d0*/ 	.word	0xffffffff


	//   ....[38]....
        /*00d4*/ 	.word	0xffffffff


	//   ....[39]....
        /*00d8*/ 	.word	0xffffffff


	//   ....[40]....
        /*00dc*/ 	.word	0xffffffff


	//   ....[41]....
        /*00e0*/ 	.word	0xffffffff


	//   ....[42]....
        /*00e4*/ 	.word	0xffffffff


	//   ....[43]....
        /*00e8*/ 	.word	0xffffffff


	//   ....[44]....
        /*00ec*/ 	.word	0xffffffff


	//   ....[45]....
        /*00f0*/ 	.word	0xffffffff


	//   ....[46]....
        /*00f4*/ 	.word	0xffffffff


	//   ....[47]....
        /*00f8*/ 	.word	0xffffffff


	//   ....[48]....
        /*00fc*/ 	.word	0xffffffff


	//   ....[49]....
        /*0100*/ 	.word	0xffffffff


	//   ....[50]....
        /*0104*/ 	.word	0xffffffff


	//   ....[51]....
        /*0108*/ 	.word	0xffffffff


	//   ....[52]....
        /*010c*/ 	.word	0xffffffff


	//   ....[53]....
        /*0110*/ 	.word	0xffffffff


	//   ....[54]....
        /*0114*/ 	.word	0xffffffff


	//   ....[55]....
        /*0118*/ 	.word	0xffffffff


	//   ....[56]....
        /*011c*/ 	.word	0xffffffff


	//   ....[57]....
        /*0120*/ 	.word	0xffffffff


	//   ....[58]....
        /*0124*/ 	.word	0xffffffff


	//   ....[59]....
        /*0128*/ 	.word	0xffffffff


	//   ....[60]....
        /*012c*/ 	.word	0xffffffff


	//   ....[61]....
        /*0130*/ 	.word	0xffffffff


	//   ....[62]....
        /*0134*/ 	.word	0xffffffff


	//   ....[63]....
        /*0138*/ 	.word	0xffffffff


	//   ....[64]....
        /*013c*/ 	.word	0xffffffff


	//   ....[65]....
        /*0140*/ 	.word	0xffffffff


	//   ....[66]....
        /*0144*/ 	.word	0xffffffff


	//   ....[67]....
        /*0148*/ 	.word	0xffffffff


	//   ....[68]....
        /*014c*/ 	.word	0xffffffff


	//   ....[69]....
        /*0150*/ 	.word	0xffffffff


	//   ....[70]....
        /*0154*/ 	.word	0xffffffff


	//   ....[71]....
        /*0158*/ 	.word	0xffffffff


	//   ....[72]....
        /*015c*/ 	.word	0xffffffff


	//   ....[73]....
        /*0160*/ 	.word	0xffffffff


	//   ....[74]....
        /*0164*/ 	.word	0xffffffff


	//   ....[75]....
        /*0168*/ 	.word	0xffffffff


	//   ....[76]....
        /*016c*/ 	.word	0xffffffff


	//   ....[77]....
        /*0170*/ 	.word	0xffffffff


	//   ....[78]....
        /*0174*/ 	.word	0xffffffff


	//   ....[79]....
        /*0178*/ 	.word	0xffffffff


	//   ....[80]....
        /*017c*/ 	.word	0xffffffff


	//   ....[81]....
        /*0180*/ 	.word	0xffffffff


	//   ....[82]....
        /*0184*/ 	.word	0xffffffff


	//   ....[83]....
        /*0188*/ 	.word	0xffffffff


	//   ....[84]....
        /*018c*/ 	.word	0xffffffff


	//   ....[85]....
        /*0190*/ 	.word	0xffffffff


	//   ....[86]....
        /*0194*/ 	.word	0xffffffff


	//   ....[87]....
        /*0198*/ 	.word	0xffffffff


	//   ....[88]....
        /*019c*/ 	.word	0xffffffff


	//   ....[89]....
        /*01a0*/ 	.word	0xffffffff


	//   ....[90]....
        /*01a4*/ 	.word	0xffffffff


	//----- nvinfo : EIATTR_COOP_GROUP_INSTR_OFFSETS
	.align		4
.L_1675:
        /*01a8*/ 	.byte	0x04, 0x28
        /*01aa*/ 	.short	(.L_1677 - .L_1676)


	//   ....[0]....
.L_1676:
        /*01ac*/ 	.word	0x000006c0


	//   ....[1]....
        /*01b0*/ 	.word	0x00000770


	//   ....[2]....
        /*01b4*/ 	.word	0x000008c0


	//   ....[3]....
        /*01b8*/ 	.word	0x000009f0


	//   ....[4]....
        /*01bc*/ 	.word	0x00001220


	//   ....[5]....
        /*01c0*/ 	.word	0x00001bc0


	//   ....[6]....
        /*01c4*/ 	.word	0x00001f90


	//   ....[7]....
        /*01c8*/ 	.word	0x00002f70


	//   ....[8]....
        /*01cc*/ 	.word	0x00002f90


	//   ....[9]....
        /*01d0*/ 	.word	0x00002fe0


	//   ....[10]....
        /*01d4*/ 	.word	0x00002ff0


	//   ....[11]....
        /*01d8*/ 	.word	0x00003020


	//   ....[12]....
        /*01dc*/ 	.word	0x00003040


	//   ....[13]....
        /*01e0*/ 	.word	0x00003070


	//   ....[14]....
        /*01e4*/ 	.word	0x00003090


	//   ....[15]....
        /*01e8*/ 	.word	0x000030c0


	//   ....[16]....
        /*01ec*/ 	.word	0x000030d0


	//   ....[17]....
        /*01f0*/ 	.word	0x00003180


	//   ....[18]....
        /*01f4*/ 	.word	0x000031f0


	//   ....[19]....
        /*01f8*/ 	.word	0x00003210


	//   ....[20]....
        /*01fc*/ 	.word	0x00003220


	//   ....[21]....
        /*0200*/ 	.word	0x00003230


	//   ....[22]....
        /*0204*/ 	.word	0x00003240


	//   ....[23]....
        /*0208*/ 	.word	0x00003830


	//   ....[24]....
        /*020c*/ 	.word	0x00003850


	//   ....[25]....
        /*0210*/ 	.word	0x00003860


	//   ....[26]....
        /*0214*/ 	.word	0x00003890


	//   ....[27]....
        /*0218*/ 	.word	0x000038a0


	//   ....[28]....
        /*021c*/ 	.word	0x000038b0


	//   ....[29]....
        /*0220*/ 	.word	0x000038e0


	//   ....[30]....
        /*0224*/ 	.word	0x000038f0


	//   ....[31]....
        /*0228*/ 	.word	0x00003920


	//   ....[32]....
        /*022c*/ 	.word	0x00003930


	//   ....[33]....
        /*0230*/ 	.word	0x00003960


	//   ....[34]....
        /*0234*/ 	.word	0x00003970


	//   ....[35]....
        /*0238*/ 	.word	0x000039a0


	//   ....[36]....
        /*023c*/ 	.word	0x000039b0


	//   ....[37]....
        /*0240*/ 	.word	0x000039c0


	//   ....[38]....
        /*0244*/ 	.word	0x000039d0


	//   ....[39]....
        /*0248*/ 	.word	0x00004150


	//   ....[40]....
        /*024c*/ 	.word	0x00004220


	//   ....[41]....
        /*0250*/ 	.word	0x00004270


	//   ....[42]....
        /*0254*/ 	.word	0x00004340


	//   ....[43]....
        /*0258*/ 	.word	0x000043c0


	//   ....[44]....
        /*025c*/ 	.word	0x00004460


	//   ....[45]....
        /*0260*/ 	.word	0x000044e0


	//   ....[46]....
        /*0264*/ 	.word	0x00004580


	//   ....[47]....
        /*0268*/ 	.word	0x00004660


	//   ....[48]....
        /*026c*/ 	.word	0x000046d0


	//   ....[49]....
        /*0270*/ 	.word	0x00004b80


	//   ....[50]....
        /*0274*/ 	.word	0x00004df0


	//   ....[51]....
        /*0278*/ 	.word	0x00004f20


	//   ....[52]....
        /*027c*/ 	.word	0x00004f80


	//   ....[53]....
        /*0280*/ 	.word	0x00004fd0


	//   ....[54]....
        /*0284*/ 	.word	0x00004ff0


	//   ....[55]....
        /*0288*/ 	.word	0x00005010


	//   ....[56]....
        /*028c*/ 	.word	0x00005110


	//   ....[57]....
        /*0290*/ 	.word	0x00005160


	//   ....[58]....
        /*0294*/ 	.word	0x000051b0


	//   ....[59]....
        /*0298*/ 	.word	0x000051d0


	//   ....[60]....
        /*029c*/ 	.word	0x000051f0


	//   ....[61]....
        /*02a0*/ 	.word	0x00005810


	//   ....[62]....
        /*02a4*/ 	.word	0x00005890


	//   ....[63]....
        /*02a8*/ 	.word	0x00005940


	//   ....[64]....
        /*02ac*/ 	.word	0x000059b0


	//   ....[65]....
        /*02b0*/ 	.word	0x00005a40


	//   ....[66]....
        /*02b4*/ 	.word	0x00005ab0


	//   ....[67]....
        /*02b8*/ 	.word	0x00005b40


	//   ....[68]....
        /*02bc*/ 	.word	0x00005bb0


	//   ....[69]....
        /*02c0*/ 	.word	0x00005c50


	//   ....[70]....
        /*02c4*/ 	.word	0x00005cc0


	//   ....[71]....
        /*02c8*/ 	.word	0x00005d30


	//   ....[72]....
        /*02cc*/ 	.word	0x00005da0


	//   ....[73]....
        /*02d0*/ 	.word	0x00005e10


	//   ....[74]....
        /*02d4*/ 	.word	0x00005e80


	//   ....[75]....
        /*02d8*/ 	.word	0x00005f00


	//   ....[76]....
        /*02dc*/ 	.word	0x00005f80


	//   ....[77]....
        /*02e0*/ 	.word	0x00006020


	//   ....[78]....
        /*02e4*/ 	.word	0x00006090


	//   ....[79]....
        /*02e8*/ 	.word	0x00006110


	//   ....[80]....
        /*02ec*/ 	.word	0x00006180


	//   ....[81]....
        /*02f0*/ 	.word	0x00006200


	//   ....[82]....
        /*02f4*/ 	.word	0x00006270


	//   ....[83]....
        /*02f8*/ 	.word	0x00006300


	//   ....[84]....
        /*02fc*/ 	.word	0x00006370


	//   ....[85]....
        /*0300*/ 	.word	0x000063f0


	//   ....[86]....
        /*0304*/ 	.word	0x00006460


	//   ....[87]....
        /*0308*/ 	.word	0x000064d0


	//   ....[88]....
        /*030c*/ 	.word	0x00006540


	//   ....[89]....
        /*0310*/ 	.word	0x000065b0


	//   ....[90]....
        /*0314*/ 	.word	0x00006620


	//----- nvinfo : EIATTR_EXIT_INSTR_OFFSETS
	.align		4
.L_1677:
        /*0318*/ 	.byte	0x04, 0x1c
        /*031a*/ 	.short	(.L_1679 - .L_1678)


	//   ....[0]....
.L_1678:
        /*031c*/ 	.word	0x00005300


	//   ....[1]....
        /*0320*/ 	.word	0x000057b0


	//----- nvinfo : EIATTR_MAX_THREADS
	.align		4
.L_1679:
        /*0324*/ 	.byte	0x04, 0x05
        /*0326*/ 	.short	(.L_1681 - .L_1680)
.L_1680:
        /*0328*/ 	.word	0x00000080
        /*032c*/ 	.word	0x00000001
        /*0330*/ 	.word	0x00000001


	//----- nvinfo : EIATTR_CRS_STACK_SIZE
	.align		4
.L_1681:
        /*0334*/ 	.byte	0x04, 0x1e
        /*0336*/ 	.short	(.L_1683 - .L_1682)
.L_1682:
        /*0338*/ 	.word	0x00000000
.L_1683:


//--------------------- .nv.info._Z25selective_scan_bwd_kernelI32Selective_Scan_bwd_kernel_traitsILi128ELi16ELb1ELb0ELb0ELb1ELb0EN3c104HalfEfEEv12SSMParamsBwd --------------------------
	.section	.nv.info._Z25selective_scan_bwd_kernelI32Selective_Scan_bwd_kernel_traitsILi128ELi16ELb1ELb0ELb0ELb1ELb0EN3c104HalfEfEEv12SSMParamsBwd,"",@"SHT_CUDA_INFO"
	.sectionflags	@""
	.align	4


	//----- nvinfo : EIATTR_CUDA_API_VERSION
	.align		4
        /*0000*/ 	.byte	0x04, 0x37
        /*0002*/ 	.short	(.L_1685 - .L_1684)
.L_1684:
        /*0004*/ 	.word	0x00000082


	//----- nvinfo : EIATTR_SW2861232_WAR
	.align		4
.L_1685:
        /*0008*/ 	.byte	0x01, 0x35
	.zero		2


	//----- nvinfo : EIATTR_PARAM_CBANK
	.align		4
        /*000c*/ 	.byte	0x04, 0x0a
        /*000e*/ 	.short	(.L_1687 - .L_1686)
	.align		4
.L_1686:
        /*0010*/ 	.word	index@(.nv.constant0._Z25selective_scan_bwd_kernelI32Selective_Scan_bwd_kernel_traitsILi128ELi16ELb1ELb0ELb0ELb1ELb0EN3c104HalfEfEEv12SSMParamsBwd)
        /*0014*/ 	.short	0x0160
        /*0016*/ 	.short	0x01f0


	//----- nvinfo : EIATTR_CBANK_PARAM_SIZE
	.align		4
.L_1687:
        /*0018*/ 	.byte	0x03, 0x19
        /*001a*/ 	.short	0x01f0


	//----- nvinfo : EIATTR_KPARAM_INFO
	.align		4
        /*001c*/ 	.byte	0x04, 0x17
        /*001e*/ 	.short	(.L_1689 - .L_1688)
.L_1688:
        /*0020*/ 	.word	0x00000000
        /*0024*/ 	.short	0x0000
        /*0026*/ 	.short	0x0000
        /*0028*/ 	.byte	0x00, 0xf0, 0xc1, 0x07


	//----- nvinfo : EIATTR_MAXREG_COUNT
	.align		4
.L_1689:
        /*002c*/ 	.byte	0x03, 0x1b
        /*002e*/ 	.short	0x00a8


	//----- nvinfo : EIATTR_NUM_BARRIERS
	.align		4
        /*0030*/ 	.byte	0x02, 0x4c
        /*0032*/ 	.byte	0x01
	.zero		1


	//----- nvinfo : EIATTR_MERCURY_ISA_VERSION
	.align		4
        /*0034*/ 	.byte	0x03, 0x5f
        /*0036*/ 	.short	0x0000


	//----- nvinfo : EIATTR_COOP_GROUP_MASK_REGIDS
	.align		4
        /*0038*/ 	.byte	0x04, 0x29
        /*003a*/ 	.short	(.L_1691 - .L_1690)


	//   ....[0]....
.L_1690:
        /*003c*/ 	.word	0xffffffff


	//   ....[1]....
        /*0040*/ 	.word	0xffffffff


	//   ....[2]....
        /*0044*/ 	.word	0xffffffff


	//   ....[3]....
        /*0048*/ 	.word	0xffffffff


	//   ....[4]....
        /*004c*/ 	.word	0xffffffff


	//   ....[5]....
        /*0050*/ 	.word	0xffffffff


	//   ....[6]....
        /*0054*/ 	.word	0xffffffff


	//   ....[7]....
        /*0058*/ 	.word	0xffffffff


	//   ....[8]....
        /*005c*/ 	.word	0xffffffff


	//   ....[9]....
        /*0060*/ 	.word	0xffffffff


	//   ....[10]....
        /*0064*/ 	.word	0xffffffff


	//   ....[11]....
        /*0068*/ 	.word	0xffffffff


	//   ....[12]....
        /*006c*/ 	.word	0xffffffff


	//   ....[13]....
        /*0070*/ 	.word	0xffffffff


	//   ....[14]....
        /*0074*/ 	.word	0xffffffff


	//   ....[15]....
        /*0078*/ 	.word	0xffffffff


	//   ....[16]....
        /*007c*/ 	.word	0xffffffff


	//   ....[17]....
        /*0080*/ 	.word	0xffffffff


	//   ....[18]....
        /*0084*/ 	.word	0xffffffff


	//   ....[19]....
        /*0088*/ 	.word	0xffffffff


	//   ....[20]....
        /*008c*/ 	.word	0xffffffff


	//   ....[21]....
        /*0090*/ 	.word	0xffffffff


	//   ....[22]....
        /*0094*/ 	.word	0xffffffff


	//   ....[23]....
        /*0098*/ 	.word	0xffffffff


	//   ....[24]....
        /*009c*/ 	.word	0xffffffff


	//   ....[25]....
        /*00a0*/ 	.word	0xffffffff


	//   ....[26]....
        /*00a4*/ 	.word	0xffffffff


	//   ....[27]....
        /*00a8*/ 	.word	0xffffffff


	//   ....[28]....
        /*00ac*/ 	.word	0xffffffff


	//   ....[29]....
        /*00b0*/ 	.word	0xffffffff


	//   ....[30]....
        /*00b4*/ 	.word	0xffffffff


	//   ....[31]....
        /*00b8*/ 	.word	0xffffffff


	//   ....[32]....
        /*00bc*/ 	.word	0xffffffff


	//   ....[33]....
        /*00c0*/ 	.word	0xffffffff


	//   ....[34]....
        /*00c4*/ 	.word	0xffffffff


	//   ....[35]....
        /*00c8*/ 	.word	0xffffffff


	//   ....[36]....
        /*00cc*/ 	.word	0xffffffff


	//   ....[37]....
        /*00d0*/ 	.word	0xffffffff


	//   ....[38]....
        /*00d4*/ 	.word	0xffffffff


	//   ....[39]....
        /*00d8*/ 	.word	0xffffffff


	//   ....[40]....
        /*00dc*/ 	.word	0xffffffff


	//   ....[41]....
        /*00e0*/ 	.word	0xffffffff


	//   ....[42]....
        /*00e4*/ 	.word	0xffffffff


	//   ....[43]....
        /*00e8*/ 	.word	0xffffffff


	//   ....[44]....
        /*00ec*/ 	.word	0xffffffff


	//   ....[45]....
        /*00f0*/ 	.word	0xffffffff


	//   ....[46]....
        /*00f4*/ 	.word	0xffffffff


	//   ....[47]....
        /*00f8*/ 	.word	0xffffffff


	//   ....[48]....
        /*00fc*/ 	.word	0xffffffff


	//   ....[49]....
        /*0100*/ 	.word	0xffffffff


	//   ....[50]....
        /*0104*/ 	.word	0xffffffff


	//   ....[51]....
        /*0108*/ 	.word	0xffffffff


	//   ....[52]....
        /*010c*/ 	.word	0xffffffff


	//   ....[53]....
        /*0110*/ 	.word	0xffffffff


	//   ....[54]....
        /*0114*/ 	.word	0xffffffff


	//   ....[55]....
        /*0118*/ 	.word	0xffffffff


	//   ....[56]....
        /*011c*/ 	.word	0xffffffff


	//   ....[57]....
        /*0120*/ 	.word	0xffffffff


	//   ....[58]....
        /*0124*/ 	.word	0xffffffff


	//   ....[59]....
        /*0128*/ 	.word	0xffffffff


	//   ....[60]....
        /*012c*/ 	.word	0xffffffff


	//   ....[61]....
        /*0130*/ 	.word	0xffffffff


	//   ....[62]....
        /*0134*/ 	.word	0xffffffff


	//   ....[63]....
        /*0138*/ 	.word	0xffffffff


	//   ....[64]....
        /*013c*/ 	.word	0xffffffff


	//   ....[65]....
        /*0140*/ 	.word	0xffffffff


	//   ....[66]....
        /*0144*/ 	.word	0xffffffff


	//   ....[67]....
        /*0148*/ 	.word	0xffffffff


	//   ....[68]....
        /*014c*/ 	.word	0xffffffff


	//   ....[69]....
        /*0150*/ 	.word	0xffffffff


	//   ....[70]....
        /*0154*/ 	.word	0xffffffff


	//   ....[71]....
        /*0158*/ 	.word	0xffffffff


	//   ....[72]....
        /*015c*/ 	.word	0xffffffff


	//   ....[73]....
        /*0160*/ 	.word	0xffffffff


	//   ....[74]....
        /*0164*/ 	.word	0xffffffff


	//   ....[75]....
        /*0168*/ 	.word	0xffffffff


	//   ....[76]....
        /*016c*/ 	.word	0xffffffff


	//   ....[77]....
        /*0170*/ 	.word	0xffffffff


	//   ....[78]....
        /*0174*/ 	.word	0xffffffff


	//   ....[79]....
        /*0178*/ 	.word	0xffffffff


	//   ....[80]....
        /*017c*/ 	.word	0xffffffff


	//   ....[81]....
        /*0180*/ 	.word	0xffffffff


	//   ....[82]....
        /*0184*/ 	.word	0xffffffff


	//   ....[83]....
        /*0188*/ 	.word	0xffffffff


	//   ....[84]....
        /*018c*/ 	.word	0xffffffff


	//   ....[85]....
        /*0190*/ 	.word	0xffffffff


	//   ....[86]....
        /*0194*/ 	.word	0xffffffff


	//   ....[87]....
        /*0198*/ 	.word	0xffffffff


	//----- nvinfo : EIATTR_COOP_GROUP_INSTR_OFFSETS
	.align		4
.L_1691:
        /*019c*/ 	.byte	0x04, 0x28
        /*019e*/ 	.short	(.L_1693 - .L_1692)


	//   ....[0]....
.L_1692:
        /*01a0*/ 	.word	0x000006b0


	//   ....[1]....
        /*01a4*/ 	.word	0x00000760


	//   ....[2]....
        /*01a8*/ 	.word	0x000008b0


	//   ....[3]....
        /*01ac*/ 	.word	0x00003e50


	//   ....[4]....
        /*01b0*/ 	.word	0x00003e70


	//   ....[5]....
        /*01b4*/ 	.word	0x00003ec0


	//   ....[6]....
        /*01b8*/ 	.word	0x00003ed0


	//   ....[7]....
        /*01bc*/ 	.word	0x00003f00


	//   ....[8]....
        /*01c0*/ 	.word	0x00003f20


	//   ....[9]....
        /*01c4*/ 	.word	0x00003f50


	//   ....[10]....
        /*01c8*/ 	.word	0x00003f70


	//   ....[11]....
        /*01cc*/ 	.word	0x00003fa0


	//   ....[12]....
        /*01d0*/ 	.word	0x00003fc0


	//   ....[13]....
        /*01d4*/ 	.word	0x00004080


	//   ....[14]....
        /*01d8*/ 	.word	0x000040f0


	//   ....[15]....
        /*01dc*/ 	.word	0x00004110


	//   ....[16]....
        /*01e0*/ 	.word	0x00004120


	//   ....[17]....
        /*01e4*/ 	.word	0x00004130


	//   ....[18]....
        /*01e8*/ 	.word	0x00004140


	//   ....[19]....
        /*01ec*/ 	.word	0x00004730


	//   ....[20]....
        /*01f0*/ 	.word	0x00004750


	//   ....[21]....
        /*01f4*/ 	.word	0x00004760


	//   ....[22]....
        /*01f8*/ 	.word	0x00004790


	//   ....[23]....
        /*01fc*/ 	.word	0x000047a0


	//   ....[24]....
        /*0200*/ 	.word	0x000047b0


	//   ....[25]....
        /*0204*/ 	.word	0x000047e0


	//   ....[26]....
        /*0208*/ 	.word	0x000047f0


	//   ....[27]....
        /*020c*/ 	.word	0x00004820


	//   ....[28]....
        /*0210*/ 	.word	0x00004830


	//   ....[29]....
        /*0214*/ 	.word	0x00004860


	//   ....[30]....
        /*0218*/ 	.word	0x00004870


	//   ....[31]....
        /*021c*/ 	.word	0x000048a0


	//   ....[32]....
        /*0220*/ 	.word	0x000048b0


	//   ....[33]....
        /*0224*/ 	.word	0x000048c0


	//   ....[34]....
        /*0228*/ 	.word	0x000048d0


	//   ....[35]....
        /*022c*/ 	.word	0x00004ef0


	//   ....[36]....
        /*0230*/ 	.word	0x00005050


	//   ....[37]....
        /*0234*/ 	.word	0x00005140


	//   ....[38]....
        /*0238*/ 	.word	0x00005170


	//   ....[39]....
        /*023c*/ 	.word	0x00005270


	//   ....[40]....
        /*0240*/ 	.word	0x000052a0


	//   ....[41]....
        /*0244*/ 	.word	0x00005390


	//   ....[42]....
        /*0248*/ 	.word	0x000053c0


	//   ....[43]....
        /*024c*/ 	.word	0x000054a0


	//   ....[44]....
        /*0250*/ 	.word	0x000055c0


	//   ....[45]....
        /*0254*/ 	.word	0x00005a10


	//   ....[46]....
        /*0258*/ 	.word	0x00006270


	//   ....[47]....
        /*025c*/ 	.word	0x00006590


	//   ....[48]....
        /*0260*/ 	.word	0x00006710


	//   ....[49]....
        /*0264*/ 	.word	0x00006770


	//   ....[50]....
        /*0268*/ 	.word	0x000067c0


	//   ....[51]....
        /*026c*/ 	.word	0x000067e0


	//   ....[52]....
        /*0270*/ 	.word	0x00006800


	//   ....[53]....
        /*0274*/ 	.word	0x00006900


	//   ....[54]....
        /*0278*/ 	.word	0x00006950


	//   ....[55]....
        /*027c*/ 	.word	0x000069a0


	//   ....[56]....
        /*0280*/ 	.word	0x000069c0


	//   ....[57]....
        /*0284*/ 	.word	0x000069e0


	//   ....[58]....
        /*0288*/ 	.word	0x00007000


	//   ....[59]....
        /*028c*/ 	.word	0x00007080


	//   ....[60]....
        /*0290*/ 	.word	0x00007130


	//   ....[61]....
        /*0294*/ 	.word	0x000071a0


	//   ....[62]....
        /*0298*/ 	.word	0x00007230


	//   ....[63]....
        /*029c*/ 	.word	0x000072a0


	//   ....[64]....
        /*02a0*/ 	.word	0x00007330


	//   ....[65]....
        /*02a4*/ 	.word	0x000073a0


	//   ....[66]....
        /*02a8*/ 	.word	0x00007450


	//   ....[67]....
        /*02ac*/ 	.word	0x000074c0


	//   ....[68]....
        /*02b0*/ 	.word	0x00007520


	//   ....[69]....
        /*02b4*/ 	.word	0x00007590


	//   ....[70]....
        /*02b8*/ 	.word	0x00007600


	//   ....[71]....
        /*02bc*/ 	.word	0x00007670


	//   ....[72]....
        /*02c0*/ 	.word	0x000076f0


	//   ....[73]....
        /*02c4*/ 	.word	0x00007770


	//   ....[74]....
        /*02c8*/ 	.word	0x00007810


	//   ....[75]....
        /*02cc*/ 	.word	0x00007880


	//   ....[76]....
        /*02d0*/ 	.word	0x00007900


	//   ....[77]....
        /*02d4*/ 	.word	0x00007970


	//   ....[78]....
        /*02d8*/ 	.word	0x000079f0


	//   ....[79]....
        /*02dc*/ 	.word	0x00007a60


	//   ....[80]....
        /*02e0*/ 	.word	0x00007b00


	//   ....[81]....
        /*02e4*/ 	.word	0x00007b70


	//   ....[82]....
        /*02e8*/ 	.word	0x00007bf0


	//   ....[83]....
        /*02ec*/ 	.word	0x00007c60


	//   ....[84]....
        /*02f0*/ 	.word	0x00007cd0


	//   ....[85]....
        /*02f4*/ 	.word	0x00007d40


	//   ....[86]....
        /*02f8*/ 	.word	0x00007dc0


	//   ....[87]....
        /*02fc*/ 	.word	0x00007e30


	//----- nvinfo : EIATTR_EXIT_INSTR_OFFSETS
	.align		4
.L_1693:
        /*0300*/ 	.byte	0x04, 0x1c
        /*0302*/ 	.short	(.L_1695 - .L_1694)


	//   ....[0]....
.L_1694:
        /*0304*/ 	.word	0x00006af0


	//   ....[1]....
        /*0308*/ 	.word	0x00006fa0


	//----- nvinfo : EIATTR_MAX_THREADS
	.align		4
.L_1695:
        /*030c*/ 	.byte	0x04, 0x05
        /*030e*/ 	.short	(.L_1697 - .L_1696)
.L_1696:
        /*0310*/ 	.word	0x00000080
        /*0314*/ 	.word	0x00000001
        /*0318*/ 	.word	0x00000001


	//----- nvinfo : EIATTR_CRS_STACK_SIZE
	.align		4
.L_1697:
        /*031c*/ 	.byte	0x04, 0x1e
        /*031e*/ 	.short	(.L_1699 - .L_1698)
.L_1698:
        /*0320*/ 	.word	0x00000000
.L_1699:


//--------------------- .nv.info._Z25selective_scan_bwd_kernelI32Selective_Scan_bwd_kernel_traitsILi128ELi16ELb1ELb0ELb0ELb1ELb1EN3c104HalfEfEEv12SSMParamsBwd --------------------------
	.section	.nv.info._Z25selective_scan_bwd_kernelI32Selective_Scan_bwd_kernel_traitsILi128ELi16ELb1ELb0ELb0ELb1ELb1EN3c104HalfEfEEv12SSMParamsBwd,"",@"SHT_CUDA_INFO"
	.sectionflags	@""
	.align	4


	//----- nvinfo : EIATTR_CUDA_API_VERSION
	.align		4
        /*0000*/ 	.byte	0x04, 0x37
        /*0002*/ 	.short	(.L_1701 - .L_1700)
.L_1700:
        /*0004*/ 	.word	0x00000082


	//----- nvinfo : EIATTR_SW2861232_WAR
	.align		4
.L_1701:
        /*0008*/ 	.byte	0x01, 0x35
	.zero		2


	//----- nvinfo : EIATTR_PARAM_CBANK
	.align		4
        /*000c*/ 	.byte	0x04, 0x0a
        /*000e*/ 	.short	(.L_1703 - .L_1702)
	.align		4
.L_1702:
        /*0010*/ 	.word	index@(.nv.constant0._Z25selective_scan_bwd_kernelI32Selective_Scan_bwd_kernel_traitsILi128ELi16ELb1ELb0ELb0ELb1ELb1EN3c104HalfEfEEv12SSMParamsBwd)
        /*0014*/ 	.short	0x0160
        /*0016*/ 	.short	0x01f0


	//----- nvinfo : EIATTR_CBANK_PARAM_SIZE
	.align		4
.L_1703:
        /*0018*/ 	.byte	0x03, 0x19
        /*001a*/ 	.short	0x01f0


	//----- nvinfo : EIATTR_KPARAM_INFO
	.align		4
        /*001c*/ 	.byte	0x04, 0x17
        /*001e*/ 	.short	(.L_1705 - .L_1704)
.L_1704:
        /*0020*/ 	.word	0x00000000
        /*0024*/ 	.short	0x0000
        /*0026*/ 	.short	0x0000
        /*0028*/ 	.byte	0x00, 0xf0, 0xc1, 0x07


	//----- nvinfo : EIATTR_MAXREG_COUNT
	.align		4
.L_1705:
        /*002c*/ 	.byte	0x03, 0x1b
        /*002e*/ 	.short	0x00a8


	//----- nvinfo : EIATTR_NUM_BARRIERS
	.align		4
        /*0030*/ 	.byte	0x02, 0x4c
        /*0032*/ 	.byte	0x01
	.zero		1


	//----- nvinfo : EIATTR_MERCURY_ISA_VERSION
	.align		4
        /*0034*/ 	.byte	0x03, 0x5f
        /*0036*/ 	.short	0x0000


	//----- nvinfo : EIATTR_COOP_GROUP_MASK_REGIDS
	.align		4
        /*0038*/ 	.byte	0x04, 0x29
        /*003a*/ 	.short	(.L_1707 - .L_1706)


	//   ....[0]....
.L_1706:
        /*003c*/ 	.word	0xffffffff


	//   ....[1]....
        /*0040*/ 	.word	0xffffffff


	//   ....[2]....
        /*0044*/ 	.word	0xffffffff


	//   ....[3]....
        /*0048*/ 	.word	0xffffffff


	//   ....[4]....
        /*004c*/ 	.word	0xffffffff


	//   ....[5]....
        /*0050*/ 	.word	0xffffffff


	//   ....[6]....
        /*0054*/ 	.word	0xffffffff


	//   ....[7]....
        /*0058*/ 	.word	0xffffffff


	//   ....[8]....
        /*005c*/ 	.word	0xffffffff


	//   ....[9]....
        /*0060*/ 	.word	0xffffffff


	//   ....[10]....
        /*0064*/ 	.word	0xffffffff


	//   ....[11]....
        /*0068*/ 	.word	0xffffffff


	//   ....[12]....
        /*006c*/ 	.word	0xffffffff


	//   ....[13]....
        /*0070*/ 	.word	0xffffffff


	//   ....[14]....
        /*0074*/ 	.word	0xffffffff


	//   ....[15]....
        /*0078*/ 	.word	0xffffffff


	//   ....[16]....
        /*007c*/ 	.word	0xffffffff


	//   ....[17]....
        /*0080*/ 	.word	0xffffffff


	//   ....[18]....
        /*0084*/ 	.word	0xffffffff


	//   ....[19]....
        /*0088*/ 	.word	0xffffffff


	//   ....[20]....
        /*008c*/ 	.word	0xffffffff


	//   ....[21]....
        /*0090*/ 	.word	0xffffffff


	//   ....[22]....
        /*0094*/ 	.word	0xffffffff


	//   ....[23]....
        /*0098*/ 	.word	0xffffffff


	//   ....[24]....
        /*009c*/ 	.word	0xffffffff


	//   ....[25]....
        /*00a0*/ 	.word	0xffffffff


	//   ....[26]....
        /*00a4*/ 	.word	0xffffffff


	//   ....[27]....
        /*00a8*/ 	.word	0xffffffff


	//   ....[28]....
        /*00ac*/ 	.word	0xffffffff


	//   ....[29]....
        /*00b0*/ 	.word	0xffffffff


	//   ....[30]....
        /*00b4*/ 	.word	0xffffffff


	//   ....[31]....
        /*00b8*/ 	.word	0xffffffff


	//   ....[32]....
        /*00bc*/ 	.word	0xffffffff


	//   ....[33]....
        /*00c0*/ 	.word	0xffffffff


	//   ....[34]....
        /*00c4*/ 	.word	0xffffffff


	//   ....[35]....
        /*00c8*/ 	.word	0xffffffff


	//   ....[36]....
        /*00cc*/ 	.word	0xffffffff


	//   ....[37]....
        /*00d0*/ 	.word	0xffffffff


	//   ....[38]....
        /*00d4*/ 	.word	0xffffffff


	//   ....[39]....
        /*00d8*/ 	.word	0xffffffff


	//   ....[40]....
        /*00dc*/ 	.word	0xffffffff


	//   ....[41]....
        /*00e0*/ 	.word	0xffffffff


	//   ....[42]....
        /*00e4*/ 	.word	0xffffffff


	//   ....[43]....
        /*00e8*/ 	.word	0xffffffff


	//   ....[44]....
        /*00ec*/ 	.word	0xffffffff


	//   ....[45]....
        /*00f0*/ 	.word	0xffffffff


	//   ....[46]....
        /*00f4*/ 	.word	0xffffffff


	//   ....[47]....
        /*00f8*/ 	.word	0xffffffff


	//   ....[48]....
        /*00fc*/ 	.word	0xffffffff


	//   ....[49]....
        /*0100*/ 	.word	0xffffffff


	//   ....[50]....
        /*0104*/ 	.word	0xffffffff


	//   ....[51]....
        /*0108*/ 	.word	0xffffffff


	//   ....[52]....
        /*010c*/ 	.word	0xffffffff


	//   ....[53]....
        /*0110*/ 	.word	0xffffffff


	//   ....[54]....
        /*0114*/ 	.word	0xffffffff


	//   ....[55]....
        /*0118*/ 	.word	0xffffffff


	//   ....[56]....
        /*011c*/ 	.word	0xffffffff


	//   ....[57]....
        /*0120*/ 	.word	0xffffffff


	//   ....[58]....
        /*0124*/ 	.word	0xffffffff


	//   ....[59]....
        /*0128*/ 	.word	0xffffffff


	//   ....[60]....
        /*012c*/ 	.word	0xffffffff


	//   ....[61]....
        /*0130*/ 	.word	0xffffffff


	//   ....[62]....
        /*0134*/ 	.word	0xffffffff


	//   ....[63]....
        /*0138*/ 	.word	0xffffffff


	//   ....[64]....
        /*013c*/ 	.word	0xffffffff


	//   ....[65]....
        /*0140*/ 	.word	0xffffffff


	//   ....[66]....
        /*0144*/ 	.word	0xffffffff


	//   ....[67]....
        /*0148*/ 	.word	0xffffffff


	//   ....[68]....
        /*014c*/ 	.word	0xffffffff


	//   ....[69]....
        /*0150*/ 	.word	0xffffffff


	//   ....[70]....
        /*0154*/ 	.word	0xffffffff


	//   ....[71]....
        /*0158*/ 	.word	0xffffffff


	//   ....[72]....
        /*015c*/ 	.word	0xffffffff


	//   ....[73]....
        /*0160*/ 	.word	0xffffffff


	//   ....[74]....
        /*0164*/ 	.word	0xffffffff


	//   ....[75]....
        /*0168*/ 	.word	0xffffffff


	//   ....[76]....
        /*016c*/ 	.word	0xffffffff


	//   ....[77]....
        /*0170*/ 	.word	0xffffffff


	//   ....[78]....
        /*0174*/ 	.word	0xffffffff


	//   ....[79]....
        /*0178*/ 	.word	0xffffffff


	//   ....[80]....
        /*017c*/ 	.word	0xffffffff


	//   ....[81]....
        /*0180*/ 	.word	0xffffffff


	//   ....[82]....
        /*0184*/ 	.word	0xffffffff


	//   ....[83]....
        /*0188*/ 	.word	0xffffffff


	//   ....[84]....
        /*018c*/ 	.word	0xffffffff


	//   ....[85]....
        /*0190*/ 	.word	0xffffffff


	//   ....[86]....
        /*0194*/ 	.word	0xffffffff


	//   ....[87]....
        /*0198*/ 	.word	0xffffffff


	//   ....[88]....
        /*019c*/ 	.word	0xffffffff


	//   ....[89]....
        /*01a0*/ 	.word	0xffffffff


	//   ....[90]....
        /*01a4*/ 	.word	0xffffffff


	//   ....[91]....
        /*01a8*/ 	.word	0xffffffff


	//----- nvinfo : EIATTR_COOP_GROUP_INSTR_OFFSETS
	.align		4
.L_1707:
        /*01ac*/ 	.byte	0x04, 0x28
        /*01ae*/ 	.short	(.L_1709 - .L_1708)


	//   ....[0]....
.L_1708:
        /*01b0*/ 	.word	0x00000610


	//   ....[1]....
        /*01b4*/ 	.word	0x000006c0


	//   ....[2]....
        /*01b8*/ 	.word	0x00000950


	//   ....[3]....
        /*01bc*/ 	.word	0x00002e40


	//   ....[4]....
        /*01c0*/ 	.word	0x00003660


	//   ....[5]....
        /*01c4*/ 	.word	0x00003ed0


	//   ....[6]....
        /*01c8*/ 	.word	0x000042d0


	//   ....[7]....
        /*01cc*/ 	.word	0x00005190


	//   ....[8]....
        /*01d0*/ 	.word	0x000051b0


	//   ....[9]....
        /*01d4*/ 	.word	0x00005200


	//   ....[10]....
        /*01d8*/ 	.word	0x00005210


	//   ....[11]....
        /*01dc*/ 	.word	0x00005240


	//   ....[12]....
        /*01e0*/ 	.word	0x00005260


	//   ....[13]....
        /*01e4*/ 	.word	0x00005290


	//   ....[14]....
        /*01e8*/ 	.word	0x000052b0


	//   ....[15]....
        /*01ec*/ 	.word	0x000052e0


	//   ....[16]....
        /*01f0*/ 	.word	0x00005300


	//   ....[17]....
        /*01f4*/ 	.word	0x000053a0


	//   ....[18]....
        /*01f8*/ 	.word	0x00005410


	//   ....[19]....
        /*01fc*/ 	.word	0x00005430


	//   ....[20]....
        /*0200*/ 	.word	0x00005440


	//   ....[21]....
        /*0204*/ 	.word	0x00005450


	//   ....[22]....
        /*0208*/ 	.word	0x00005460


	//   ....[23]....
        /*020c*/ 	.word	0x00005a50


	//   ....[24]....
        /*0210*/ 	.word	0x00005a70


	//   ....[25]....
        /*0214*/ 	.word	0x00005a80


	//   ....[26]....
        /*0218*/ 	.word	0x00005ab0


	//   ....[27]....
        /*021c*/ 	.word	0x00005ac0


	//   ....[28]....
        /*0220*/ 	.word	0x00005af0


	//   ....[29]....
        /*0224*/ 	.word	0x00005b00


	//   ....[30]....
        /*0228*/ 	.word	0x00005b30


	//   ....[31]....
        /*022c*/ 	.word	0x00005b40


	//   ....[32]....
        /*0230*/ 	.word	0x00005b70


	//   ....[33]....
        /*0234*/ 	.word	0x00005b80


	//   ....[34]....
        /*0238*/ 	.word	0x00005bb0


	//   ....[35]....
        /*023c*/ 	.word	0x00005bc0


	//   ....[36]....
        /*0240*/ 	.word	0x00005bd0


	//   ....[37]....
        /*0244*/ 	.word	0x00005be0


	//   ....[38]....
        /*0248*/ 	.word	0x00005bf0


	//   ....[39]....
        /*024c*/ 	.word	0x000063d0


	//   ....[40]....
        /*0250*/ 	.word	0x000064e0


	//   ....[41]....
        /*0254*/ 	.word	0x00006520


	//   ....[42]....
        /*0258*/ 	.word	0x000065f0


	//   ....[43]....
        /*025c*/ 	.word	0x00006640


	//   ....[44]....
        /*0260*/ 	.word	0x00006710


	//   ....[45]....
        /*0264*/ 	.word	0x00006760


	//   ....[46]....
        /*0268*/ 	.word	0x00006830


	//   ....[47]....
        /*026c*/ 	.word	0x00006880


	//   ....[48]....
        /*0270*/ 	.word	0x00006990


	//   ....[49]....
        /*0274*/ 	.word	0x00006c80


	//   ....[50]....
        /*0278*/ 	.word	0x00007560


	//   ....[51]....
        /*027c*/ 	.word	0x00007850


	//   ....[52]....
        /*0280*/ 	.word	0x00007a10


	//   ....[53]....
        /*0284*/ 	.word	0x00007a70


	//   ....[54]....
        /*0288*/ 	.word	0x00007ac0


	//   ....[55]....
        /*028c*/ 	.word	0x00007ae0


	//   ....[56]....
        /*0290*/ 	.word	0x00007b00


	//   ....[57]....
        /*0294*/ 	.word	0x00007c00


	//   ....[58]....
        /*0298*/ 	.word	0x00007c50


	//   ....[59]....
        /*029c*/ 	.word	0x00007ca0


	//   ....[60]....
        /*02a0*/ 	.word	0x00007cc0


	//   ....[61]....
        /*02a4*/ 	.word	0x00007ce0


	//   ....[62]....
        /*02a8*/ 	.word	0x00008300


	//   ....[63]....
        /*02ac*/ 	.word	0x00008380


	//   ....[64]....
        /*02b0*/ 	.word	0x00008430


	//   ....[65]....
        /*02b4*/ 	.word	0x000084a0


	//   ....[66]....
        /*02b8*/ 	.word	0x00008540


	//   ....[67]....
        /*02bc*/ 	.word	0x000085b0


	//   ....[68]....
        /*02c0*/ 	.word	0x00008640


	//   ....[69]....
        /*02c4*/ 	.word	0x000086b0


	//   ....[70]....
        /*02c8*/ 	.word	0x00008740


	//   ....[71]....
        /*02cc*/ 	.word	0x000087b0


	//   ....[72]....
        /*02d0*/ 	.word	0x00008820


	//   ....[73]....
        /*02d4*/ 	.word	0x00008890


	//   ....[74]....
        /*02d8*/ 	.word	0x00008910


	//   ....[75]....
        /*02dc*/ 	.word	0x00008980


	//   ....[76]....
        /*02e0*/ 	.word	0x00008a00


	//   ....[77]....
        /*02e4*/ 	.word	0x00008a80


	//   ....[78]....
        /*02e8*/ 	.word	0x00008b20


	//   ....[79]....
        /*02ec*/ 	.word	0x00008b90


	//   ....[80]....
        /*02f0*/ 	.word	0x00008c10


	//   ....[81]....
        /*02f4*/ 	.word	0x00008c80


	//   ....[82]....
        /*02f8*/ 	.word	0x00008d10


	//   ....[83]....
        /*02fc*/ 	.word	0x00008d80


	//   ....[84]....
        /*0300*/ 	.word	0x00008e10


	//   ....[85]....
        /*0304*/ 	.word	0x00008e80


	//   ....[86]....
        /*0308*/ 	.word	0x00008f00


	//   ....[87]....
        /*030c*/ 	.word	0x00008f70


	//   ....[88]....
        /*0310*/ 	.word	0x00008fe0


	//   ....[89]....
        /*0314*/ 	.word	0x00009050


	//   ....[90]....
        /*0318*/ 	.word	0x000090d0


	//   ....[91]....
        /*031c*/ 	.word	0x00009140


	//----- nvinfo : EIATTR_EXIT_INSTR_OFFSETS
	.align		4
.L_1709:
        /*0320*/ 	.byte	0x04, 0x1c
        /*0322*/ 	.short	(.L_1711 - .L_1710)


	//   ....[0]....
.L_1710:
        /*0324*/ 	.word	0x00007df0


	//   ....[1]....
        /*0328*/ 	.word	0x000082a0


	//----- nvinfo : EIATTR_MAX_THREADS
	.align		4
.L_1711:
        /*032c*/ 	.byte	0x04, 0x05
        /*032e*/ 	.short	(.L_1713 - .L_1712)
.L_1712:
        /*0330*/ 	.word	0x00000080
        /*0334*/ 	.word	0x00000001
        /*0338*/ 	.word	0x00000001


	//----- nvinfo : EIATTR_CRS_STACK_SIZE
	.align		4
.L_1713:
        /*033c*/ 	.byte	0x04, 0x1e
        /*033e*/ 	.short	(.L_1715 - .L_1714)
.L_1714:
        /*0340*/ 	.word	0x00000000
.L_1715:


//--------------------- .nv.info._Z25selective_scan_bwd_kernelI32Selective_Scan_bwd_kernel_traitsILi128ELi16ELb1ELb0ELb1ELb0ELb0EN3c104HalfEfEEv12SSMParamsBwd --------------------------
	.section	.nv.info._Z25selective_scan_bwd_kernelI32Selective_Scan_bwd_kernel_traitsILi128ELi16ELb1ELb0ELb1ELb0ELb0EN3c104HalfEfEEv12SSMParamsBwd,"",@"SHT_CUDA_INFO"
	.sectionflags	@""
	.align	4


	//----- nvinfo : EIATTR_CUDA_API_VERSION
	.align		4
        /*0000*/ 	.byte	0x04, 0x37
        /*0002*/ 	.short	(.L_1717 - .L_1716)
.L_1716:
        /*0004*/ 	.word	0x00000082


	//----- nvinfo : EIATTR_SW2861232_WAR
	.align		4
.L_1717:
        /*0008*/ 	.byte	0x01, 0x35
	.zero		2


	//----- nvinfo : EIATTR_PARAM_CBANK
	.align		4
        /*000c*/ 	.byte	0x04, 0x0a
        /*000e*/ 	.short	(.L_1719 - .L_1718)
	.align		4
.L_1718:
        /*0010*/ 	.word	index@(.nv.constant0._Z25selective_scan_bwd_kernelI32Selective_Scan_bwd_kernel_traitsILi128ELi16ELb1ELb0ELb1ELb0ELb0EN3c104HalfEfEEv12SSMParamsBwd)
        /*0014*/ 	.short	0x0160
        /*0016*/ 	.short	0x01f0


	//----- nvinfo : EIATTR_CBANK_PARAM_SIZE
	.align		4
.L_1719:
        /*0018*/ 	.byte	0x03, 0x19
        /*001a*/ 	.short	0x01f0


	//----- nvinfo : EIATTR_KPARAM_INFO
	.align		4
        /*001c*/ 	.byte	0x04, 0x17
        /*001e*/ 	.short	(.L_1721 - .L_1720)
.L_1720:
        /*0020*/ 	.word	0x00000000
        /*0024*/ 	.short	0x0000
        /*0026*/ 	.short	0x0000
        /*0028*/ 	.byte	0x00, 0xf0, 0xc1, 0x07


	//----- nvinfo : EIATTR_MAXREG_COUNT
	.align		4
.L_1721:
        /*002c*/ 	.byte	0x03, 0x1b
        /*002e*/ 	.short	0x00a8


	//----- nvinfo : EIATTR_NUM_BARRIERS
	.align		4
        /*0030*/ 	.byte	0x02, 0x4c
        /*0032*/ 	.byte	0x01
	.zero		1


	//----- nvinfo : EIATTR_MERCURY_ISA_VERSION
	.align		4
        /*0034*/ 	.byte	0x03, 0x5f
        /*0036*/ 	.short	0x0000


	//----- nvinfo : EIATTR_COOP_GROUP_MASK_REGIDS
	.align		4
        /*0038*/ 	.byte	0x04, 0x29
        /*003a*/ 	.short	(.L_1723 - .L_1722)


	//   ....[0]....
.L_1722:
        /*003c*/ 	.word	0xffffffff


	//   ....[1]....
        /*0040*/ 	.word	0xffffffff


	//   ....[2]....
        /*0044*/ 	.word	0xffffffff


	//   ....[3]....
        /*0048*/ 	.word	0xffffffff


	//   ....[4]....
        /*004c*/ 	.word	0xffffffff


	//   ....[5]....
        /*0050*/ 	.word	0xffffffff


	//   ....[6]....
        /*0054*/ 	.word	0xffffffff


	//   ....[7]....
        /*0058*/ 	.word	0xffffffff


	//   ....[8]....
        /*005c*/ 	.word	0xffffffff


	//   ....[9]....
        /*0060*/ 	.word	0xffffffff


	//   ....[10]....
        /*0064*/ 	.word	0xffffffff


	//   ....[11]....
        /*0068*/ 	.word	0xffffffff


	//   ....[12]....
        /*006c*/ 	.word	0xffffffff


	//   ....[13]....
        /*0070*/ 	.word	0xffffffff


	//   ....[14]....
        /*0074*/ 	.word	0xffffffff


	//   ....[15]....
        /*0078*/ 	.word	0xffffffff


	//   ....[16]....
        /*007c*/ 	.word	0xffffffff


	//   ....[17]....
        /*0080*/ 	.word	0xffffffff


	//   ....[18]....
        /*0084*/ 	.word	0xffffffff


	//   ....[19]....
        /*0088*/ 	.word	0xffffffff


	//   ....[20]....
        /*008c*/ 	.word	0xffffffff


	//   ....[21]....
        /*0090*/ 	.word	0xffffffff


	//   ....[22]....
        /*0094*/ 	.word	0xffffffff


	//   ....[23]....
        /*0098*/ 	.word	0xffffffff


	//   ....[24]....
        /*009c*/ 	.word	0xffffffff


	//   ....[25]....
        /*00a0*/ 	.word	0xffffffff


	//   ....[26]....
        /*00a4*/ 	.word	0xffffffff


	//   ....[27]....
        /*00a8*/ 	.word	0xffffffff


	//   ....[28]....
        /*00ac*/ 	.word	0xffffffff


	//   ....[29]....
        /*00b0*/ 	.word	0xffffffff


	//   ....[30]....
        /*00b4*/ 	.word	0xffffffff


	//   ....[31]....
        /*00b8*/ 	.word	0xffffffff


	//   ....[32]....
        /*00bc*/ 	.word	0xffffffff


	//   ....[33]....
        /*00c0*/ 	.word	0xffffffff


	//   ....[34]....
        /*00c4*/ 	.word	0xffffffff


	//   ....[35]....
        /*00c8*/ 	.word	0xffffffff


	//   ....[36]....
        /*00cc*/ 	.word	0xffffffff


	//   ....[37]....
        /*00d0*/ 	.word	0xffffffff


	//   ....[38]....
        /*00d4*/ 	.word	0xffffffff


	//   ....[39]....
        /*00d8*/ 	.word	0xffffffff


	//   ....[40]....
        /*00dc*/ 	.word	0xffffffff


	//   ....[41]....
        /*00e0*/ 	.word	0xffffffff


	//   ....[42]....
        /*00e4*/ 	.word	0xffffffff


	//   ....[43]....
        /*00e8*/ 	.word	0xffffffff


	//   ....[44]....
        /*00ec*/ 	.word	0xffffffff


	//   ....[45]....
        /*00f0*/ 	.word	0xffffffff


	//   ....[46]....
        /*00f4*/ 	.word	0xffffffff


	//   ....[47]....
        /*00f8*/ 	.word	0xffffffff


	//   ....[48]....
        /*00fc*/ 	.word	0xffffffff


	//   ....[49]....
        /*0100*/ 	.word	0xffffffff


	//   ....[50]....
        /*0104*/ 	.word	0xffffffff


	//   ....[51]....
        /*0108*/ 	.word	0xffffffff


	//   ....[52]....
        /*010c*/ 	.word	0xffffffff


	//   ....[53]....
        /*0110*/ 	.word	0xffffffff


	//   ....[54]....
        /*0114*/ 	.word	0xffffffff


	//   ....[55]....
        /*0118*/ 	.word	0xffffffff


	//   ....[56]....
        /*011c*/ 	.word	0xffffffff


	//   ....[57]....
        /*0120*/ 	.word	0xffffffff


	//   ....[58]....
        /*0124*/ 	.word	0xffffffff


	//   ....[59]....
        /*0128*/ 	.word	0xffffffff


	//   ....[60]....
        /*012c*/ 	.word	0xffffffff


	//   ....[61]....
        /*0130*/ 	.word	0xffffffff


	//   ....[62]....
        /*0134*/ 	.word	0xffffffff


	//   ....[63]....
        /*0138*/ 	.word	0xffffffff


	//   ....[64]....
        /*013c*/ 	.word	0xffffffff


	//   ....[65]....
        /*0140*/ 	.word	0xffffffff


	//   ....[66]....
        /*0144*/ 	.word	0xffffffff


	//   ....[67]....
        /*0148*/ 	.word	0xffffffff


	//   ....[68]....
        /*014c*/ 	.word	0xffffffff


	//   ....[69]....
        /*0150*/ 	.word	0xffffffff


	//   ....[70]....
        /*0154*/ 	.word	0xffffffff


	//   ....[71]....
        /*0158*/ 	.word	0xffffffff


	//   ....[72]....
        /*015c*/ 	.word	0xffffffff


	//   ....[73]....
        /*0160*/ 	.word	0xffffffff


	//   ....[74]....
        /*0164*/ 	.word	0xffffffff


	//   ....[75]....
        /*0168*/ 	.word	0xffffffff


	//   ....[76]....
        /*016c*/ 	.word	0xffffffff


	//   ....[77]....
        /*0170*/ 	.word	0xffffffff


	//   ....[78]....
        /*0174*/ 	.word	0xffffffff


	//   ....[79]....
        /*0178*/ 	.word	0xffffffff


	//   ....[80]....
        /*017c*/ 	.word	0xffffffff


	//   ....[81]....
        /*0180*/ 	.word	0xffffffff


	//   ....[82]....
        /*0184*/ 	.word	0xffffffff


	//   ....[83]....
        /*0188*/ 	.word	0xffffffff


	//   ....[84]....
        /*018c*/ 	.word	0xffffffff


	//   ....[85]....
        /*0190*/ 	.word	0xffffffff


	//   ....[86]....
        /*0194*/ 	.word	0xffffffff


	//   ....[87]....
        /*0198*/ 	.word	0xffffffff


	//----- nvinfo : EIATTR_COOP_GROUP_INSTR_OFFSETS
	.align		4
.L_1723:
        /*019c*/ 	.byte	0x04, 0x28
        /*019e*/ 	.short	(.L_1725 - .L_1724)


	//   ....[0]....
.L_1724:
        /*01a0*/ 	.word	0x00000b50


	//   ....[1]....
        /*01a4*/ 	.word	0x00000c00


	//   ....[2]....
        /*01a8*/ 	.word	0x00000ed0


	//   ....[3]....
        /*01ac*/ 	.word	0x00001a50


	//   ....[4]....
        /*01b0*/ 	.word	0x00002440


	//   ....[5]....
        /*01b4*/ 	.word	0x00002460


	//   ....[6]....
        /*01b8*/ 	.word	0x000024b0


	//   ....[7]....
        /*01bc*/ 	.word	0x000024c0


	//   ....[8]....
        /*01c0*/ 	.word	0x000024f0


	//   ....[9]....
        /*01c4*/ 	.word	0x00002510


	//   ....[10]....
        /*01c8*/ 	.word	0x00002540


	//   ....[11]....
        /*01cc*/ 	.word	0x00002560


	//   ....[12]....
        /*01d0*/ 	.word	0x00002590


	//   ....[13]....
        /*01d4*/ 	.word	0x000025b0


	//   ....[14]....
        /*01d8*/ 	.word	0x00002660


	//   ....[15]....
        /*01dc*/ 	.word	0x000026d0


	//   ....[16]....
        /*01e0*/ 	.word	0x000026f0


	//   ....[17]....
        /*01e4*/ 	.word	0x00002700


	//   ....[18]....
        /*01e8*/ 	.word	0x00002710


	//   ....[19]....
        /*01ec*/ 	.word	0x00002720


	//   ....[20]....
        /*01f0*/ 	.word	0x00002d30


	//   ....[21]....
        /*01f4*/ 	.word	0x00002d50


	//   ....[22]....
        /*01f8*/ 	.word	0x00002d60


	//   ....[23]....
        /*01fc*/ 	.word	0x00002d90


	//   ....[24]....
        /*0200*/ 	.word	0x00002da0


	//   ....[25]....
        /*0204*/ 	.word	0x00002db0


	//   ....[26]....
        /*0208*/ 	.word	0x00002de0


	//   ....[27]....
        /*020c*/ 	.word	0x00002df0


	//   ....[28]....
        /*0210*/ 	.word	0x00002e20


	//   ....[29]....
        /*0214*/ 	.word	0x00002e30


	//   ....[30]....
        /*0218*/ 	.word	0x00002e60


	//   ....[31]....
        /*021c*/ 	.word	0x00002e70


	//   ....[32]....
        /*0220*/ 	.word	0x00002ea0


	//   ....[33]....
        /*0224*/ 	.word	0x00002eb0


	//   ....[34]....
        /*0228*/ 	.word	0x00002ec0


	//   ....[35]....
        /*022c*/ 	.word	0x00002ed0


	//   ....[36]....
        /*0230*/ 	.word	0x000047e0


	//   ....[37]....
        /*0234*/ 	.word	0x00004820


	//   ....[38]....
        /*0238*/ 	.word	0x00004910


	//   ....[39]....
        /*023c*/ 	.word	0x00004940


	//   ....[40]....
        /*0240*/ 	.word	0x00004a20


	//   ....[41]....
        /*0244*/ 	.word	0x00004a50


	//   ....[42]....
        /*0248*/ 	.word	0x00004b30


	//   ....[43]....
        /*024c*/ 	.word	0x00004b60


	//   ....[44]....
        /*0250*/ 	.word	0x00004c40


	//   ....[45]....
        /*0254*/ 	.word	0x00004c70


	//   ....[46]....
        /*0258*/ 	.word	0x00005040


	//   ....[47]....
        /*025c*/ 	.word	0x00005440


	//   ....[48]....
        /*0260*/ 	.word	0x00005510


	//   ....[49]....
        /*0264*/ 	.word	0x00005570


	//   ....[50]....
        /*0268*/ 	.word	0x000055c0


	//   ....[51]....
        /*026c*/ 	.word	0x000055e0


	//   ....[52]....
        /*0270*/ 	.word	0x00005600


	//   ....[53]....
        /*0274*/ 	.word	0x00005720


	//   ....[54]....
        /*0278*/ 	.word	0x00005770


	//   ....[55]....
        /*027c*/ 	.word	0x000057c0


	//   ....[56]....
        /*0280*/ 	.word	0x000057e0


	//   ....[57]....
        /*0284*/ 	.word	0x00005800


	//   ....[58]....
        /*0288*/ 	.word	0x00005c10


	//   ....[59]....
        /*028c*/ 	.word	0x00005c90


	//   ....[60]....
        /*0290*/ 	.word	0x00005d40


	//   ....[61]....
        /*0294*/ 	.word	0x00005db0


	//   ....[62]....
        /*0298*/ 	.word	0x00005e40


	//   ....[63]....
        /*029c*/ 	.word	0x00005eb0


	//   ....[64]....
        /*02a0*/ 	.word	0x00005f40


	//   ....[65]....
        /*02a4*/ 	.word	0x00005fb0


	//   ....[66]....
        /*02a8*/ 	.word	0x00006060


	//   ....[67]....
        /*02ac*/ 	.word	0x000060d0


	//   ....[68]....
        /*02b0*/ 	.word	0x00006140


	//   ....[69]....
        /*02b4*/ 	.word	0x000061b0


	//   ....[70]....
        /*02b8*/ 	.word	0x00006220


	//   ....[71]....
        /*02bc*/ 	.word	0x00006290


	//   ....[72]....
        /*02c0*/ 	.word	0x00006310


	//   ....[73]....
        /*02c4*/ 	.word	0x00006390


	//   ....[74]....
        /*02c8*/ 	.word	0x00006430


	//   ....[75]....
        /*02cc*/ 	.word	0x000064a0


	//   ....[76]....
        /*02d0*/ 	.word	0x00006520


	//   ....[77]....
        /*02d4*/ 	.word	0x00006590


	//   ....[78]....
        /*02d8*/ 	.word	0x00006610


	//   ....[79]....
        /*02dc*/ 	.word	0x00006680


	//   ....[80]....
        /*02e0*/ 	.word	0x00006710


	//   ....[81]....
        /*02e4*/ 	.word	0x00006780


	//   ....[82]....
        /*02e8*/ 	.word	0x00006800


	//   ....[83]....
        /*02ec*/ 	.word	0x00006870


	//   ....[84]....
        /*02f0*/ 	.word	0x000068e0


	//   ....[85]....
        /*02f4*/ 	.word	0x00006950


	//   ....[86]....
        /*02f8*/ 	.word	0x000069b0


	//   ....[87]....
        /*02fc*/ 	.word	0x00006a20


	//----- nvinfo : EIATTR_EXIT_INSTR_OFFSETS
	.align		4
.L_1725:
        /*0300*/ 	.byte	0x04, 0x1c
        /*0302*/ 	.short	(.L_1727 - .L_1726)


	//   ....[0]....
.L_1726:
        /*0304*/ 	.word	0x00005930


	//   ....[1]....
        /*0308*/ 	.word	0x00005bb0


	//----- nvinfo : EIATTR_MAX_THREADS
	.align		4
.L_1727:
        /*030c*/ 	.byte	0x04, 0x05
        /*030e*/ 	.short	(.L_1729 - .L_1728)
.L_1728:
        /*0310*/ 	.word	0x00000080
        /*0314*/ 	.word	0x00000001
        /*0318*/ 	.word	0x00000001


	//----- nvinfo : EIATTR_CRS_STACK_SIZE
	.align		4
.L_1729:
        /*031c*/ 	.byte	0x04, 0x1e
        /*031e*/ 	.short	(.L_1731 - .L_1730)
.L_1730:
        /*0320*/ 	.word	0x00000000
.L_1731:


//--------------------- .nv.info._Z25selective_scan_bwd_kernelI32Selective_Scan_bwd_kernel_traitsILi128ELi16ELb1ELb0ELb1ELb0ELb1EN3c104HalfEfEEv12SSMParamsBwd --------------------------
	.section	.nv.info._Z25selective_scan_bwd_kernelI32Selective_Scan_bwd_kernel_traitsILi128ELi16ELb1ELb0ELb1ELb0ELb1EN3c104HalfEfEEv12SSMParamsBwd,"",@"SHT_CUDA_INFO"
	.sectionflags	@""
	.align	4


	//----- nvinfo : EIATTR_CUDA_API_VERSION
	.align		4
        /*0000*/ 	.byte	0x04, 0x37
        /*0002*/ 	.short	(.L_1733 - .L_1732)
.L_1732:
        /*0004*/ 	.word	0x00000082


	//----- nvinfo : EIATTR_SW2861232_WAR
	.align		4
.L_1733:
        /*0008*/ 	.byte	0x01, 0x35
	.zero		2


	//----- nvinfo : EIATTR_PARAM_CBANK
	.align		4
        /*000c*/ 	.byte	0x04, 0x0a
        /*000e*/ 	.short	(.L_1735 - .L_1734)
	.align		4
.L_1734:
        /*0010*/ 	.word	index@(.nv.constant0._Z25selective_scan_bwd_kernelI32Selective_Scan_bwd_kernel_traitsILi128ELi16ELb1ELb0ELb1ELb0ELb1EN3c104HalfEfEEv12SSMParamsBwd)
        /*0014*/ 	.short	0x0160
        /*0016*/ 	.short	0x01f0


	//----- nvinfo : EIATTR_CBANK_PARAM_SIZE
	.align		4
.L_1735:
        /*0018*/ 	.byte	0x03, 0x19
        /*001a*/ 	.short	0x01f0


	//----- nvinfo : EIATTR_KPARAM_INFO
	.align		4
        /*001c*/ 	.byte	0x04, 0x17
        /*001e*/ 	.short	(.L_1737 - .L_1736)
.L_1736:
        /*0020*/ 	.word	0x00000000
        /*0024*/ 	.short	0x0000
        /*0026*/ 	.short	0x0000
        /*0028*/ 	.byte	0x00, 0xf0, 0xc1, 0x07


	//----- nvinfo : EIATTR_MAXREG_COUNT
	.align		4
.L_1737:
        /*002c*/ 	.byte	0x03, 0x1b
        /*002e*/ 	.short	0x00a8


	//----- nvinfo : EIATTR_NUM_BARRIERS
	.align		4
        /*0030*/ 	.byte	0x02, 0x4c
        /*0032*/ 	.byte	0x01
	.zero		1


	//----- nvinfo : EIATTR_MERCURY_ISA_VERSION
	.align		4
        /*0034*/ 	.byte	0x03, 0x5f
        /*0036*/ 	.short	0x0000


	//----- nvinfo : EIATTR_COOP_GROUP_MASK_REGIDS
	.align		4
        /*0038*/ 	.byte	0x04, 0x29
        /*003a*/ 	.short	(.L_1739 - .L_1738)


	//   ....[0]....
.L_1738:
        /*003c*/ 	.word	0xffffffff


	//   ....[1]....
        /*0040*/ 	.word	0xffffffff


	//   ....[2]....
        /*0044*/ 	.word	0xffffffff


	//   ....[3]....
        /*0048*/ 	.word	0xffffffff


	//   ....[4]....
        /*004c*/ 	.word	0xffffffff


	//   ....[5]....
        /*0050*/ 	.word	0xffffffff


	//   ....[6]....
        /*0054*/ 	.word	0xffffffff


	//   ....[7]....
        /*0058*/ 	.word	0xffffffff


	//   ....[8]....
        /*005c*/ 	.word	0xffffffff


	//   ....[9]....
        /*0060*/ 	.word	0xffffffff


	//   ....[10]....
        /*0064*/ 	.word	0xffffffff


	//   ....[11]....
        /*0068*/ 	.word	0xffffffff


	//   ....[12]....
        /*006c*/ 	.word	0xffffffff


	//   ....[13]....
        /*0070*/ 	.word	0xffffffff


	//   ....[14]....
        /*0074*/ 	.word	0xffffffff


	//   ....[15]....
        /*0078*/ 	.word	0xffffffff


	//   ....[16]....
        /*007c*/ 	.word	0xffffffff


	//   ....[17]....
        /*0080*/ 	.word	0xffffffff


	//   ....[18]....
        /*0084*/ 	.word	0xffffffff


	//   ....[19]....
        /*0088*/ 	.word	0xffffffff


	//   ....[20]....
        /*008c*/ 	.word	0xffffffff


	//   ....[21]....
        /*0090*/ 	.word	0xffffffff


	//   ....[22]....
        /*0094*/ 	.word	0xffffffff


	//   ....[23]....
        /*0098*/ 	.word	0xffffffff


	//   ....[24]....
        /*009c*/ 	.word	0xffffffff


	//   ....[25]....
        /*00a0*/ 	.word	0xffffffff


	//   ....[26]....
        /*00a4*/ 	.word	0xffffffff


	//   ....[27]....
        /*00a8*/ 	.word	0xffffffff


	//   ....[28]....
        /*00ac*/ 	.word	0xffffffff


	//   ....[29]....
        /*00b0*/ 	.word	0xffffffff


	//   ....[30]....
        /*00b4*/ 	.word	0xffffffff


	//   ....[31]....
        /*00b8*/ 	.word	0xffffffff


	//   ....[32]....
        /*00bc*/ 	.word	0xffffffff


	//   ....[33]....
        /*00c0*/ 	.word	0xffffffff


	//   ....[34]....
        /*00c4*/ 	.word	0xffffffff


	//   ....[35]....
        /*00c8*/ 	.word	0xffffffff


	//   ....[36]....
        /*00cc*/ 	.word	0xffffffff


	//   ....[37]....
        /*00d0*/ 	.word	0xffffffff


	//   ....[38]....
        /*00d4*/ 	.word	0xffffffff


	//   ....[39]....
        /*00d8*/ 	.word	0xffffffff


	//   ....[40]....
        /*00dc*/ 	.word	0xffffffff


	//   ....[41]....
        /*00e0*/ 	.word	0xffffffff


	//   ....[42]....
        /*00e4*/ 	.word	0xffffffff


	//   ....[43]....
        /*00e8*/ 	.word	0xffffffff


	//   ....[44]....
        /*00ec*/ 	.word	0xffffffff


	//   ....[45]....
        /*00f0*/ 	.word	0xffffffff


	//   ....[46]....
        /*00f4*/ 	.word	0xffffffff


	//   ....[47]....
        /*00f8*/ 	.word	0xffffffff


	//   ....[48]....
        /*00fc*/ 	.word	0xffffffff


	//   ....[49]....
        /*0100*/ 	.word	0xffffffff


	//   ....[50]....
        /*0104*/ 	.word	0xffffffff


	//   ....[51]....
        /*0108*/ 	.word	0xffffffff


	//   ....[52]....
        /*010c*/ 	.word	0xffffffff


	//   ....[53]....
        /*0110*/ 	.word	0xffffffff


	//   ....[54]....
        /*0114*/ 	.word	0xffffffff


	//   ....[55]....
        /*0118*/ 	.word	0xffffffff


	//   ....[56]....
        /*011c*/ 	.word	0xffffffff


	//   ....[57]....
        /*0120*/ 	.word	0xffffffff


	//   ....[58]....
        /*0124*/ 	.word	0xffffffff


	//   ....[59]....
        /*0128*/ 	.word	0xffffffff


	//   ....[60]....
        /*012c*/ 	.word	0xffffffff


	//   ....[61]....
        /*0130*/ 	.word	0xffffffff


	//   ....[62]....
        /*0134*/ 	.word	0xffffffff


	//   ....[63]....
        /*0138*/ 	.word	0xffffffff


	//   ....[64]....
        /*013c*/ 	.word	0xffffffff


	//   ....[65]....
        /*0140*/ 	.word	0xffffffff


	//   ....[66]....
        /*0144*/ 	.word	0xffffffff


	//   ....[67]....
        /*0148*/ 	.word	0xffffffff


	//   ....[68]....
        /*014c*/ 	.word	0xffffffff


	//   ....[69]....
        /*0150*/ 	.word	0xffffffff


	//   ....[70]....
        /*0154*/ 	.word	0xffffffff


	//   ....[71]....
        /*0158*/ 	.word	0xffffffff


	//   ....[72]....
        /*015c*/ 	.word	0xffffffff


	//   ....[73]....
        /*0160*/ 	.word	0xffffffff


	//   ....[74]....
        /*0164*/ 	.word	0xffffffff


	//   ....[75]....
        /*0168*/ 	.word	0xffffffff


	//   ....[76]....
        /*016c*/ 	.word	0xffffffff


	//   ....[77]....
        /*0170*/ 	.word	0xffffffff


	//   ....[78]....
        /*0174*/ 	.word	0xffffffff


	//   ....[79]....
        /*0178*/ 	.word	0xffffffff


	//   ....[80]....
        /*017c*/ 	.word	0xffffffff


	//   ....[81]....
        /*0180*/ 	.word	0xffffffff


	//   ....[82]....
        /*0184*/ 	.word	0xffffffff


	//   ....[83]....
        /*0188*/ 	.word	0xffffffff


	//   ....[84]....
        /*018c*/ 	.word	0xffffffff


	//   ....[85]....
        /*0190*/ 	.word	0xffffffff


	//   ....[86]....
        /*0194*/ 	.word	0xffffffff


	//   ....[87]....
        /*0198*/ 	.word	0xffffffff


	//   ....[88]....
        /*019c*/ 	.word	0xffffffff


	//   ....[89]....
        /*01a0*/ 	.word	0xffffffff


	//   ....[90]....
        /*01a4*/ 	.word	0xffffffff


	//   ....[91]....
        /*01a8*/ 	.word	0xffffffff


	//----- nvinfo : EIATTR_COOP_GROUP_INSTR_OFFSETS
	.align		4
.L_1739:
        /*01ac*/ 	.byte	0x04, 0x28
        /*01ae*/ 	.short	(.L_1741 - .L_1740)


	//   ....[0]....
.L_1740:
        /*01b0*/ 	.word	0x00000b70


	//   ....[1]....
        /*01b4*/ 	.word	0x00000c20


	//   ....[2]....
        /*01b8*/ 	.word	0x00000dc0


	//   ....[3]....
        /*01bc*/ 	.word	0x00000f60


	//   ....[4]....
        /*01c0*/ 	.word	0x000017e0


	//   ....[5]....
        /*01c4*/ 	.word	0x00002010


	//   ....[6]....
        /*01c8*/ 	.word	0x00002580


	//   ....[7]....
        /*01cc*/ 	.word	0x00002f10


	//   ....[8]....
        /*01d0*/ 	.word	0x00003920


	//   ....[9]....
        /*01d4*/ 	.word	0x00003940


	//   ....[10]....
        /*01d8*/ 	.word	0x00003990


	//   ....[11]....
        /*01dc*/ 	.word	0x000039a0


	//   ....[12]....
        /*01e0*/ 	.word	0x000039d0


	//   ....[13]....
        /*01e4*/ 	.word	0x000039f0


	//   ....[14]....
        /*01e8*/ 	.word	0x00003a20


	//   ....[15]....
        /*01ec*/ 	.word	0x00003a40


	//   ....[16]....
        /*01f0*/ 	.word	0x00003a70


	//   ....[17]....
        /*01f4*/ 	.word	0x00003a90


	//   ....[18]....
        /*01f8*/ 	.word	0x00003b50


	//   ....[19]....
        /*01fc*/ 	.word	0x00003bc0


	//   ....[20]....
        /*0200*/ 	.word	0x00003be0


	//   ....[21]....
        /*0204*/ 	.word	0x00003bf0


	//   ....[22]....
        /*0208*/ 	.word	0x00003c00


	//   ....[23]....
        /*020c*/ 	.word	0x00003c10


	//   ....[24]....
        /*0210*/ 	.word	0x00004220


	//   ....[25]....
        /*0214*/ 	.word	0x00004240


	//   ....[26]....
        /*0218*/ 	.word	0x00004250


	//   ....[27]....
        /*021c*/ 	.word	0x00004280


	//   ....[28]....
        /*0220*/ 	.word	0x00004290


	//   ....[29]....
        /*0224*/ 	.word	0x000042a0


	//   ....[30]....
        /*0228*/ 	.word	0x000042d0


	//   ....[31]....
        /*022c*/ 	.word	0x000042e0


	//   ....[32]....
        /*0230*/ 	.word	0x00004310


	//   ....[33]....
        /*0234*/ 	.word	0x00004320


	//   ....[34]....
        /*0238*/ 	.word	0x00004350


	//   ....[35]....
        /*023c*/ 	.word	0x00004360


	//   ....[36]....
        /*0240*/ 	.word	0x00004390


	//   ....[37]....
        /*0244*/ 	.word	0x000043a0


	//   ....[38]....
        /*0248*/ 	.word	0x000043b0


	//   ....[39]....
        /*024c*/ 	.word	0x000043c0


	//   ....[40]....
        /*0250*/ 	.word	0x00005d10


	//   ....[41]....
        /*0254*/ 	.word	0x00005d50


	//   ....[42]....
        /*0258*/ 	.word	0x00005e40


	//   ....[43]....
        /*025c*/ 	.word	0x00005e70


	//   ....[44]....
        /*0260*/ 	.word	0x00005f50


	//   ....[45]....
        /*0264*/ 	.word	0x00005f80


	//   ....[46]....
        /*0268*/ 	.word	0x00006060


	//   ....[47]....
        /*026c*/ 	.word	0x00006090


	//   ....[48]....
        /*0270*/ 	.word	0x00006170


	//   ....[49]....
        /*0274*/ 	.word	0x00006190


	//   ....[50]....
        /*0278*/ 	.word	0x00006580


	//   ....[51]....
        /*027c*/ 	.word	0x00006940


	//   ....[52]....
        /*0280*/ 	.word	0x00006a00


	//   ....[53]....
        /*0284*/ 	.word	0x00006a60


	//   ....[54]....
        /*0288*/ 	.word	0x00006ab0


	//   ....[55]....
        /*028c*/ 	.word	0x00006ad0


	//   ....[56]....
        /*0290*/ 	.word	0x00006af0


	//   ....[57]....
        /*0294*/ 	.word	0x00006c10


	//   ....[58]....
        /*0298*/ 	.word	0x00006c60


	//   ....[59]....
        /*029c*/ 	.word	0x00006cb0


	//   ....[60]....
        /*02a0*/ 	.word	0x00006cd0


	//   ....[61]....
        /*02a4*/ 	.word	0x00006cf0


	//   ....[62]....
        /*02a8*/ 	.word	0x00007100


	//   ....[63]....
        /*02ac*/ 	.word	0x00007180


	//   ....[64]....
        /*02b0*/ 	.word	0x00007230


	//   ....[65]....
        /*02b4*/ 	.word	0x000072a0


	//   ....[66]....
        /*02b8*/ 	.word	0x00007330


	//   ....[67]....
        /*02bc*/ 	.word	0x000073a0


	//   ....[68]....
        /*02c0*/ 	.word	0x00007430


	//   ....[69]....
        /*02c4*/ 	.word	0x000074a0


	//   ....[70]....
        /*02c8*/ 	.word	0x00007550


	//   ....[71]....
        /*02cc*/ 	.word	0x000075c0


	//   ....[72]....
        /*02d0*/ 	.word	0x00007620


	//   ....[73]....
        /*02d4*/ 	.word	0x00007690


	//   ....[74]....
        /*02d8*/ 	.word	0x00007710


	//   ....[75]....
        /*02dc*/ 	.word	0x00007780


	//   ....[76]....
        /*02e0*/ 	.word	0x00007800


	//   ....[77]....
        /*02e4*/ 	.word	0x00007880


	//   ....[78]....
        /*02e8*/ 	.word	0x00007920


	//   ....[79]....
        /*02ec*/ 	.word	0x00007990


	//   ....[80]....
        /*02f0*/ 	.word	0x00007a10


	//   ....[81]....
        /*02f4*/ 	.word	0x00007a80


	//   ....[82]....
        /*02f8*/ 	.word	0x00007b00


	//   ....[83]....
        /*02fc*/ 	.word	0x00007b70


	//   ....[84]....
        /*0300*/ 	.word	0x00007c00


	//   ....[85]....
        /*0304*/ 	.word	0x00007c70


	//   ....[86]....
        /*0308*/ 	.word	0x00007cf0


	//   ....[87]....
        /*030c*/ 	.word	0x00007d60


	//   ....[88]....
        /*0310*/ 	.word	0x00007dd0


	//   ....[89]....
        /*0314*/ 	.word	0x00007e40


	//   ....[90]....
        /*0318*/ 	.word	0x00007eb0


	//   ....[91]....
        /*031c*/ 	.word	0x00007f20


	//----- nvinfo : EIATTR_EXIT_INSTR_OFFSETS
	.align		4
.L_1741:
        /*0320*/ 	.byte	0x04, 0x1c
        /*0322*/ 	.short	(.L_1743 - .L_1742)


	//   ....[0]....
.L_1742:
        /*0324*/ 	.word	0x00006e20


	//   ....[1]....
        /*0328*/ 	.word	0x000070a0


	//----- nvinfo : EIATTR_MAX_THREADS
	.align		4
.L_1743:
        /*032c*/ 	.byte	0x04, 0x05
        /*032e*/ 	.short	(.L_1745 - .L_1744)
.L_1744:
        /*0330*/ 	.word	0x00000080
        /*0334*/ 	.word	0x00000001
        /*0338*/ 	.word	0x00000001


	//----- nvinfo : EIATTR_CRS_STACK_SIZE
	.align		4
.L_1745:
        /*033c*/ 	.byte	0x04, 0x1e
        /*033e*/ 	.short	(.L_1747 - .L_1746)
.L_1746:
        /*0340*/ 	.word	0x00000000
.L_1747:


//--------------------- .nv.info._Z25selective_scan_bwd_kernelI32Selective_Scan_bwd_kernel_traitsILi128ELi16ELb1ELb0ELb1ELb1ELb0EN3c104HalfEfEEv12SSMParamsBwd --------------------------
	.section	.nv.info._Z25selective_scan_bwd_kernelI32Selective_Scan_bwd_kernel_traitsILi128ELi16ELb1ELb0ELb1ELb1ELb0EN3c104HalfEfEEv12SSMParamsBwd,"",@"SHT_CUDA_INFO"
	.sectionflags	@""
	.align	4


	//----- nvinfo : EIATTR_CUDA_API_VERSION
	.align		4
        /*0000*/ 	.byte	0x04, 0x37
        /*0002*/ 	.short	(.L_1749 - .L_1748)
.L_1748:
        /*0004*/ 	.word	0x00000082


	//----- nvinfo : EIATTR_SW2861232_WAR
	.align		4
.L_1749:
        /*0008*/ 	.byte	0x01, 0x35
	.zero		2


	//----- nvinfo : EIATTR_PARAM_CBANK
	.align		4
        /*000c*/ 	.byte	0x04, 0x0a
        /*000e*/ 	.short	(.L_1751 - .L_1750)
	.align		4
.L_1750:
        /*0010*/ 	.word	index@(.nv.constant0._Z25selective_scan_bwd_kernelI32Selective_Scan_bwd_kernel_traitsILi128ELi16ELb1ELb0ELb1ELb1ELb0EN3c104HalfEfEEv12SSMParamsBwd)
        /*0014*/ 	.short	0x0160
        /*0016*/ 	.short	0x01f0


	//----- nvinfo : EIATTR_CBANK_PARAM_SIZE
	.align		4
.L_1751:
        /*0018*/ 	.byte	0x03, 0x19
        /*001a*/ 	.short	0x01f0


	//----- nvinfo : EIATTR_KPARAM_INFO
	.align		4
        /*001c*/ 	.byte	0x04, 0x17
        /*001e*/ 	.short	(.L_1753 - .L_1752)
.L_1752:
        /*0020*/ 	.word	0x00000000
        /*0024*/ 	.short	0x0000
        /*0026*/ 	.short	0x0000
        /*0028*/ 	.byte	0x00, 0xf0, 0xc1, 0x07


	//----- nvinfo : EIATTR_MAXREG_COUNT
	.align		4
.L_1753:
        /*002c*/ 	.byte	0x03, 0x1b
        /*002e*/ 	.short	0x00a8


	//----- nvinfo : EIATTR_NUM_BARRIERS
	.align		4
        /*0030*/ 	.byte	0x02, 0x4c
        /*0032*/ 	.byte	0x01
	.zero		1


	//----- nvinfo : EIATTR_MERCURY_ISA_VERSION
	.align		4
        /*0034*/ 	.byte	0x03, 0x5f
        /*0036*/ 	.short	0x0000


	//----- nvinfo : EIATTR_COOP_GROUP_MASK_REGIDS
	.align		4
        /*0038*/ 	.byte	0x04, 0x29
        /*003a*/ 	.short	(.L_1755 - .L_1754)


	//   ....[0]....
.L_1754:
        /*003c*/ 	.word	0xffffffff


	//   ....[1]....
        /*0040*/ 	.word	0xffffffff


	//   ....[2]....
        /*0044*/ 	.word	0xffffffff


	//   ....[3]....
        /*0048*/ 	.word	0xffffffff


	//   ....[4]....
        /*004c*/ 	.word	0xffffffff


	//   ....[5]....
        /*0050*/ 	.word	0xffffffff


	//   ....[6]....
        /*0054*/ 	.word	0xffffffff


	//   ....[7]....
        /*0058*/ 	.word	0xffffffff


	//   ....[8]....
        /*005c*/ 	.word	0xffffffff


	//   ....[9]....
        /*0060*/ 	.word	0xffffffff


	//   ....[10]....
        /*0064*/ 	.word	0xffffffff


	//   ....[11]....
        /*0068*/ 	.word	0xffffffff


	//   ....[12]....
        /*006c*/ 	.word	0xffffffff


	//   ....[13]....
        /*0070*/ 	.word	0xffffffff


	//   ....[14]....
        /*0074*/ 	.word	0xffffffff


	//   ....[15]....
        /*0078*/ 	.word	0xffffffff


	//   ....[16]....
        /*007c*/ 	.word	0xffffffff


	//   ....[17]....
        /*0080*/ 	.word	0xffffffff


	//   ....[18]....
        /*0084*/ 	.word	0xffffffff


	//   ....[19]....
        /*0088*/ 	.word	0xffffffff


	//   ....[20]....
        /*008c*/ 	.word	0xffffffff


	//   ....[21]....
        /*0090*/ 	.word	0xffffffff


	//   ....[22]....
        /*0094*/ 	.word	0xffffffff


	//   ....[23]....
        /*0098*/ 	.word	0xffffffff


	//   ....[24]....
        /*009c*/ 	.word	0xffffffff


	//   ....[25]....
        /*00a0*/ 	.word	0xffffffff


	//   ....[26]....
        /*00a4*/ 	.word	0xffffffff


	//   ....[27]....
        /*00a8*/ 	.word	0xffffffff


	//   ....[28]....
        /*00ac*/ 	.word	0xffffffff


	//   ....[29]....
        /*00b0*/ 	.word	0xffffffff


	//   ....[30]....
        /*00b4*/ 	.word	0xffffffff


	//   ....[31]....
        /*00b8*/ 	.word	0xffffffff


	//   ....[32]....
        /*00bc*/ 	.word	0xffffffff


	//   ....[33]....
        /*00c0*/ 	.word	0xffffffff


	//   ....[34]....
        /*00c4*/ 	.word	0xffffffff


	//   ....[35]....
        /*00c8*/ 	.word	0xffffffff


	//   ....[36]....
        /*00cc*/ 	.word	0xffffffff


	//   ....[37]....
        /*00d0*/ 	.word	0xffffffff


	//   ....[38]....
        /*00d4*/ 	.word	0xffffffff


	//   ....[39]....
        /*00d8*/ 	.word	0xffffffff


	//   ....[40]....
        /*00dc*/ 	.word	0xffffffff


	//   ....[41]....
        /*00e0*/ 	.word	0xffffffff


	//   ....[42]....
        /*00e4*/ 	.word	0xffffffff


	//   ....[43]....
        /*00e8*/ 	.word	0xffffffff


	//   ....[44]....
        /*00ec*/ 	.word	0xffffffff


	//   ....[45]....
        /*00f0*/ 	.word	0xffffffff


	//   ....[46]....
        /*00f4*/ 	.word	0xffffffff


	//   ....[47]....
        /*00f8*/ 	.word	0xffffffff


	//   ....[48]....
        /*00fc*/ 	.word	0xffffffff


	//   ....[49]....
        /*0100*/ 	.word	0xffffffff


	//   ....[50]....
        /*0104*/ 	.word	0xffffffff


	//   ....[51]....
        /*0108*/ 	.word	0xffffffff


	//   ....[52]....
        /*010c*/ 	.word	0xffffffff


	//   ....[53]....
        /*0110*/ 	.word	0xffffffff


	//   ....[54]....
        /*0114*/ 	.word	0xffffffff


	//   ....[55]....
        /*0118*/ 	.word	0xffffffff


	//   ....[56]....
        /*011c*/ 	.word	0xffffffff


	//   ....[57]....
        /*0120*/ 	.word	0xffffffff


	//   ....[58]....
        /*0124*/ 	.word	0xffffffff


	//   ....[59]....
        /*0128*/ 	.word	0xffffffff


	//   ....[60]....
        /*012c*/ 	.word	0xffffffff


	//   ....[61]....
        /*0130*/ 	.word	0xffffffff


	//   ....[62]....
        /*0134*/ 	.word	0xffffffff


	//   ....[63]....
        /*0138*/ 	.word	0xffffffff


	//   ....[64]....
        /*013c*/ 	.word	0xffffffff


	//   ....[65]....
        /*0140*/ 	.word	0xffffffff


	//   ....[66]....
        /*0144*/ 	.word	0xffffffff


	//   ....[67]....
        /*0148*/ 	.word	0xffffffff


	//   ....[68]....
        /*014c*/ 	.word	0xffffffff


	//   ....[69]....
        /*0150*/ 	.word	0xffffffff


	//   ....[70]....
        /*0154*/ 	.word	0xffffffff


	//   ....[71]....
        /*0158*/ 	.word	0xffffffff


	//   ....[72]....
        /*015c*/ 	.word	0xffffffff


	//   ....[73]....
        /*0160*/ 	.word	0xffffffff


	//   ....[74]....
        /*0164*/ 	.word	0xffffffff


	//   ....[75]....
        /*0168*/ 	.word	0xffffffff


	//   ....[76]....
        /*016c*/ 	.word	0xffffffff


	//   ....[77]....
        /*0170*/ 	.word	0xffffffff


	//   ....[78]....
        /*0174*/ 	.word	0xffffffff


	//   ....[79]....
        /*0178*/ 	.word	0xffffffff


	//   ....[80]....
        /*017c*/ 	.word	0xffffffff


	//   ....[81]....
        /*0180*/ 	.word	0xffffffff


	//   ....[82]....
        /*0184*/ 	.word	0xffffffff


	//   ....[83]....
        /*0188*/ 	.word	0xffffffff


	//   ....[84]....
        /*018c*/ 	.word	0xffffffff


	//   ....[85]....
        /*0190*/ 	.word	0xffffffff


	//   ....[86]....
        /*0194*/ 	.word	0xffffffff


	//   ....[87]....
        /*0198*/ 	.word	0xffffffff


	//   ....[88]....
        /*019c*/ 	.word	0xffffffff


	//----- nvinfo : EIATTR_COOP_GROUP_INSTR_OFFSETS
	.align		4
.L_1755:
        /*01a0*/ 	.byte	0x04, 0x28
        /*01a2*/ 	.short	(.L_1757 - .L_1756)


	//   ....[0]....
.L_1756:
        /*01a4*/ 	.word	0x00000b70


	//   ....[1]....
        /*01a8*/ 	.word	0x00000c20


	//   ....[2]....
        /*01ac*/ 	.word	0x00000e40


	//   ....[3]....
        /*01b0*/ 	.word	0x00003c80


	//   ....[4]....
        /*01b4*/ 	.word	0x000046c0


	//   ....[5]....
        /*01b8*/ 	.word	0x000046e0


	//   ....[6]....
        /*01bc*/ 	.word	0x00004730


	//   ....[7]....
        /*01c0*/ 	.word	0x00004740


	//   ....[8]....
        /*01c4*/ 	.word	0x00004770


	//   ....[9]....
        /*01c8*/ 	.word	0x00004790


	//   ....[10]....
        /*01cc*/ 	.word	0x000047c0


	//   ....[11]....
        /*01d0*/ 	.word	0x000047e0


	//   ....[12]....
        /*01d4*/ 	.word	0x00004810


	//   ....[13]....
        /*01d8*/ 	.word	0x00004830


	//   ....[14]....
        /*01dc*/ 	.word	0x000048f0


	//   ....[15]....
        /*01e0*/ 	.word	0x00004960


	//   ....[16]....
        /*01e4*/ 	.word	0x00004980


	//   ....[17]....
        /*01e8*/ 	.word	0x00004990


	//   ....[18]....
        /*01ec*/ 	.word	0x000049a0


	//   ....[19]....
        /*01f0*/ 	.word	0x000049b0


	//   ....[20]....
        /*01f4*/ 	.word	0x00004fc0


	//   ....[21]....
        /*01f8*/ 	.word	0x00004fe0


	//   ....[22]....
        /*01fc*/ 	.word	0x00004ff0


	//   ....[23]....
        /*0200*/ 	.word	0x00005020


	//   ....[24]....
        /*0204*/ 	.word	0x00005030


	//   ....[25]....
        /*0208*/ 	.word	0x00005040


	//   ....[26]....
        /*020c*/ 	.word	0x00005070


	//   ....[27]....
        /*0210*/ 	.word	0x00005080


	//   ....[28]....
        /*0214*/ 	.word	0x000050b0


	//   ....[29]....
        /*0218*/ 	.word	0x000050c0


	//   ....[30]....
        /*021c*/ 	.word	0x000050f0


	//   ....[31]....
        /*0220*/ 	.word	0x00005100


	//   ....[32]....
        /*0224*/ 	.word	0x00005130


	//   ....[33]....
        /*0228*/ 	.word	0x00005140


	//   ....[34]....
        /*022c*/ 	.word	0x00005150


	//   ....[35]....
        /*0230*/ 	.word	0x00005160


	//   ....[36]....
        /*0234*/ 	.word	0x00006ab0


	//   ....[37]....
        /*0238*/ 	.word	0x00006af0


	//   ....[38]....
        /*023c*/ 	.word	0x00006be0


	//   ....[39]....
        /*0240*/ 	.word	0x00006c10


	//   ....[40]....
        /*0244*/ 	.word	0x00006cf0


	//   ....[41]....
        /*0248*/ 	.word	0x00006d20


	//   ....[42]....
        /*024c*/ 	.word	0x00006e00


	//   ....[43]....
        /*0250*/ 	.word	0x00006e30


	//   ....[44]....
        /*0254*/ 	.word	0x00006f10


	//   ....[45]....
        /*0258*/ 	.word	0x00006f20


	//   ....[46]....
        /*025c*/ 	.word	0x00007330


	//   ....[47]....
        /*0260*/ 	.word	0x00007ae0


	//   ....[48]....
        /*0264*/ 	.word	0x00007eb0


	//   ....[49]....
        /*0268*/ 	.word	0x00008040


	//   ....[50]....
        /*026c*/ 	.word	0x000080a0


	//   ....[51]....
        /*0270*/ 	.word	0x000080f0


	//   ....[52]....
        /*0274*/ 	.word	0x00008110


	//   ....[53]....
        /*0278*/ 	.word	0x00008130


	//   ....[54]....
        /*027c*/ 	.word	0x00008250


	//   ....[55]....
        /*0280*/ 	.word	0x000082a0


	//   ....[56]....
        /*0284*/ 	.word	0x000082f0


	//   ....[57]....
        /*0288*/ 	.word	0x00008310


	//   ....[58]....
        /*028c*/ 	.word	0x00008330


	//   ....[59]....
        /*0290*/ 	.word	0x00008740


	//   ....[60]....
        /*0294*/ 	.word	0x000087c0


	//   ....[61]....
        /*0298*/ 	.word	0x00008870


	//   ....[62]....
        /*029c*/ 	.word	0x000088e0


	//   ....[63]....
        /*02a0*/ 	.word	0x00008990


	//   ....[64]....
        /*02a4*/ 	.word	0x00008a00


	//   ....[65]....
        /*02a8*/ 	.word	0x00008ab0


	//   ....[66]....
        /*02ac*/ 	.word	0x00008b20


	//   ....[67]....
        /*02b0*/ 	.word	0x00008bb0


	//   ....[68]....
        /*02b4*/ 	.word	0x00008c20


	//   ....[69]....
        /*02b8*/ 	.word	0x00008c80


	//   ....[70]....
        /*02bc*/ 	.word	0x00008cf0


	//   ....[71]....
        /*02c0*/ 	.word	0x00008d70


	//   ....[72]....
        /*02c4*/ 	.word	0x00008de0


	//   ....[73]....
        /*02c8*/ 	.word	0x00008e60


	//   ....[74]....
        /*02cc*/ 	.word	0x00008ee0


	//   ....[75]....
        /*02d0*/ 	.word	0x00008f80


	//   ....[76]....
        /*02d4*/ 	.word	0x00008ff0


	//   ....[77]....
        /*02d8*/ 	.word	0x00009070


	//   ....[78]....
        /*02dc*/ 	.word	0x000090e0


	//   ....[79]....
        /*02e0*/ 	.word	0x00009170


	//   ....[80]....
        /*02e4*/ 	.word	0x000091e0


	//   ....[81]....
        /*02e8*/ 	.word	0x00009270


	//   ....[82]....
        /*02ec*/ 	.word	0x000092e0


	//   ....[83]....
        /*02f0*/ 	.word	0x00009360


	//   ....[84]....
        /*02f4*/ 	.word	0x000093d0


	//   ....[85]....
        /*02f8*/ 	.word	0x00009440


	//   ....[86]....
        /*02fc*/ 	.word	0x000094b0


	//   ....[87]....
        /*0300*/ 	.word	0x00009510


	//   ....[88]....
        /*0304*/ 	.word	0x00009580


	//----- nvinfo : EIATTR_EXIT_INSTR_OFFSETS
	.align		4
.L_1757:
        /*0308*/ 	.byte	0x04, 0x1c
        /*030a*/ 	.short	(.L_1759 - .L_1758)


	//   ....[0]....
.L_1758:
        /*030c*/ 	.word	0x00008460


	//   ....[1]....
        /*0310*/ 	.word	0x000086e0


	//----- nvinfo : EIATTR_MAX_THREADS
	.align		4
.L_1759:
        /*0314*/ 	.byte	0x04, 0x05
        /*0316*/ 	.short	(.L_1761 - .L_1760)
.L_1760:
        /*0318*/ 	.word	0x00000080
        /*031c*/ 	.word	0x00000001
        /*0320*/ 	.word	0x00000001


	//----- nvinfo : EIATTR_CRS_STACK_SIZE
	.align		4
.L_1761:
        /*0324*/ 	.byte	0x04, 0x1e
        /*0326*/ 	.short	(.L_1763 - .L_1762)
.L_1762:
        /*0328*/ 	.word	0x00000000
.L_1763:


//--------------------- .nv.info._Z25selective_scan_bwd_kernelI32Selective_Scan_bwd_kernel_traitsILi128ELi16ELb1ELb0ELb1ELb1ELb1EN3c104HalfEfEEv12SSMParamsBwd --------------------------
	.section	.nv.info._Z25selective_scan_bwd_kernelI32Selective_Scan_bwd_kernel_traitsILi128ELi16ELb1ELb0ELb1ELb1ELb1EN3c104HalfEfEEv12SSMParamsBwd,"",@"SHT_CUDA_INFO"
	.sectionflags	@""
	.align	4


	//----- nvinfo : EIATTR_CUDA_API_VERSION
	.align		4
        /*0000*/ 	.byte	0x04, 0x37
        /*0002*/ 	.short	(.L_1765 - .L_1764)
.L_1764:
        /*0004*/ 	.word	0x00000082


	//----- nvinfo : EIATTR_SW2861232_WAR
	.align		4
.L_1765:
        /*0008*/ 	.byte	0x01, 0x35
	.zero		2


	//----- nvinfo : EIATTR_PARAM_CBANK
	.align		4
        /*000c*/ 	.byte	0x04, 0x0a
        /*000e*/ 	.short	(.L_1767 - .L_1766)
	.align		4
.L_1766:
        /*0010*/ 	.word	index@(.nv.constant0._Z25selective_scan_bwd_kernelI32Selective_Scan_bwd_kernel_traitsILi128ELi16ELb1ELb0ELb1ELb1ELb1EN3c104HalfEfEEv12SSMParamsBwd)
        /*0014*/ 	.short	0x0160
        /*0016*/ 	.short	0x01f0


	//----- nvinfo : EIATTR_CBANK_PARAM_SIZE
	.align		4
.L_1767:
        /*0018*/ 	.byte	0x03, 0x19
        /*001a*/ 	.short	0x01f0


	//----- nvinfo : EIATTR_KPARAM_INFO
	.align		4
        /*001c*/ 	.byte	0x04, 0x17
        /*001e*/ 	.short	(.L_1769 - .L_1768)
.L_1768:
        /*0020*/ 	.word	0x00000000
        /*0024*/ 	.short	0x0000
        /*0026*/ 	.short	0x0000
        /*0028*/ 	.byte	0x00, 0xf0, 0xc1, 0x07


	//----- nvinfo : EIATTR_MAXREG_COUNT
	.align		4
.L_1769:
        /*002c*/ 	.byte	0x03, 0x1b
        /*002e*/ 	.short	0x00a8


	//----- nvinfo : EIATTR_NUM_BARRIERS
	.align		4
        /*0030*/ 	.byte	0x02, 0x4c
        /*0032*/ 	.byte	0x01
	.zero		1


	//----- nvinfo : EIATTR_MERCURY_ISA_VERSION
	.align		4
        /*0034*/ 	.byte	0x03, 0x5f
        /*0036*/ 	.short	0x0000


	//----- nvinfo : EIATTR_COOP_GROUP_MASK_REGIDS
	.align		4
        /*0038*/ 	.byte	0x04, 0x29
        /*003a*/ 	.short	(.L_1771 - .L_1770)


	//   ....[0]....
.L_1770:
        /*003c*/ 	.word	0xffffffff


	//   ....[1]....
        /*0040*/ 	.word	0xffffffff


	//   ....[2]....
        /*0044*/ 	.word	0xffffffff


	//   ....[3]....
        /*0048*/ 	.word	0xffffffff


	//   ....[4]....
        /*004c*/ 	.word	0xffffffff


	//   ....[5]....
        /*0050*/ 	.word	0xffffffff


	//   ....[6]....
        /*0054*/ 	.word	0xffffffff


	//   ....[7]....
        /*0058*/ 	.word	0xffffffff


	//   ....[8]....
        /*005c*/ 	.word	0xffffffff


	//   ....[9]....
        /*0060*/ 	.word	0xffffffff


	//   ....[10]....
        /*0064*/ 	.word	0xffffffff


	//   ....[11]....
        /*0068*/ 	.word	0xffffffff


	//   ....[12]....
        /*006c*/ 	.word	0xffffffff


	//   ....[13]....
        /*0070*/ 	.word	0xffffffff


	//   ....[14]....
        /*0074*/ 	.word	0xffffffff


	//   ....[15]....
        /*0078*/ 	.word	0xffffffff


	//   ....[16]....
        /*007c*/ 	.word	0xffffffff


	//   ....[17]....
        /*0080*/ 	.word	0xffffffff


	//   ....[18]....
        /*0084*/ 	.word	0xffffffff


	//   ....[19]....
        /*0088*/ 	.word	0xffffffff


	//   ....[20]....
        /*008c*/ 	.word	0xffffffff


	//   ....[21]....
        /*0090*/ 	.word	0xffffffff


	//   ....[22]....
        /*0094*/ 	.word	0xffffffff


	//   ....[23]....
        /*0098*/ 	.word	0xffffffff


	//   ....[24]....
        /*009c*/ 	.word	0xffffffff


	//   ....[25]....
        /*00a0*/ 	.word	0xffffffff


	//   ....[26]....
        /*00a4*/ 	.word	0xffffffff


	//   ....[27]....
        /*00a8*/ 	.word	0xffffffff


	//   ....[28]....
        /*00ac*/ 	.word	0xffffffff


	//   ....[29]....
        /*00b0*/ 	.word	0xffffffff


	//   ....[30]....
        /*00b4*/ 	.word	0xffffffff


	//   ....[31]....
        /*00b8*/ 	.word	0xffffffff


	//   ....[32]....
        /*00bc*/ 	.word	0xffffffff


	//   ....[33]....
        /*00c0*/ 	.word	0xffffffff


	//   ....[34]....
        /*00c4*/ 	.word	0xffffffff


	//   ....[35]....
        /*00c8*/ 	.word	0xffffffff


	//   ....[36]....
        /*00cc*/ 	.word	0xffffffff


	//   ....[37]....
        /*00d0*/ 	.word	0xffffffff


	//   ....[38]....
        /*00d4*/ 	.word	0xffffffff


	//   ....[39]....
        /*00d8*/ 	.word	0xffffffff


	//   ....[40]....
        /*00dc*/ 	.word	0xffffffff


	//   ....[41]....
        /*00e0*/ 	.word	0xffffffff


	//   ....[42]....
        /*00e4*/ 	.word	0xffffffff


	//   ....[43]....
        /*00e8*/ 	.word	0xffffffff


	//   ....[44]....
        /*00ec*/ 	.word	0xffffffff


	//   ....[45]....
        /*00f0*/ 	.word	0xffffffff


	//   ....[46]....
        /*00f4*/ 	.word	0xffffffff


	//   ....[47]....
        /*00f8*/ 	.word	0xffffffff


	//   ....[48]....
        /*00fc*/ 	.word	0xffffffff


	//   ....[49]....
        /*0100*/ 	.word	0xffffffff


	//   ....[50]....
        /*0104*/ 	.word	0xffffffff


	//   ....[51]....
        /*0108*/ 	.word	0xffffffff


	//   ....[52]....
        /*010c*/ 	.word	0xffffffff


	//   ....[53]....
        /*0110*/ 	.word	0xffffffff


	//   ....[54]....
        /*0114*/ 	.word	0xffffffff


	//   ....[55]....
        /*0118*/ 	.word	0xffffffff


	//   ....[56]....
        /*011c*/ 	.word	0xffffffff


	//   ....[57]....
        /*0120*/ 	.word	0xffffffff


	//   ....[58]....
        /*0124*/ 	.word	0xffffffff


	//   ....[59]....
        /*0128*/ 	.word	0xffffffff


	//   ....[60]....
        /*012c*/ 	.word	0xffffffff


	//   ....[61]....
        /*0130*/ 	.word	0xffffffff


	//   ....[62]....
        /*0134*/ 	.word	0xffffffff


	//   ....[63]....
        /*0138*/ 	.word	0xffffffff


	//   ....[64]....
        /*013c*/ 	.word	0xffffffff


	//   ....[65]....
        /*0140*/ 	.word	0xffffffff


	//   ....[66]....
        /*0144*/ 	.word	0xffffffff


	//   ....[67]....
        /*0148*/ 	.word	0xffffffff


	//   ....[68]....
        /*014c*/ 	.word	0xffffffff


	//   ....[69]....
        /*0150*/ 	.word	0xffffffff


	//   ....[70]....
        /*0154*/ 	.word	0xffffffff


	//   ....[71]....
        /*0158*/ 	.word	0xffffffff


	//   ....[72]....
        /*015c*/ 	.word	0xffffffff


	//   ....[73]....
        /*0160*/ 	.word	0xffffffff


	//   ....[74]....
        /*0164*/ 	.word	0xffffffff


	//   ....[75]....
        /*0168*/ 	.word	0xffffffff


	//   ....[76]....
        /*016c*/ 	.word	0xffffffff


	//   ....[77]....
        /*0170*/ 	.word	0xffffffff


	//   ....[78]....
        /*0174*/ 	.word	0xffffffff


	//   ....[79]....
        /*0178*/ 	.word	0xffffffff


	//   ....[80]....
        /*017c*/ 	.word	0xffffffff


	//   ....[81]....
        /*0180*/ 	.word	0xffffffff


	//   ....[82]....
        /*0184*/ 	.word	0xffffffff


	//   ....[83]....
        /*0188*/ 	.word	0xffffffff


	//   ....[84]....
        /*018c*/ 	.word	0xffffffff


	//   ....[85]....
        /*0190*/ 	.word	0xffffffff


	//   ....[86]....
        /*0194*/ 	.word	0xffffffff


	//   ....[87]....
        /*0198*/ 	.word	0xffffffff


	//   ....[88]....
        /*019c*/ 	.word	0xffffffff


	//   ....[89]....
        /*01a0*/ 	.word	0xffffffff


	//   ....[90]....
        /*01a4*/ 	.word	0xffffffff


	//   ....[91]....
        /*01a8*/ 	.word	0xffffffff


	//   ....[92]....
        /*01ac*/ 	.word	0xffffffff


	//----- nvinfo : EIATTR_COOP_GROUP_INSTR_OFFSETS
	.align		4
.L_1771:
        /*01b0*/ 	.byte	0x04, 0x28
        /*01b2*/ 	.short	(.L_1773 - .L_1772)


	//   ....[0]....
.L_1772:
        /*01b4*/ 	.word	0x00000b20


	//   ....[1]....
        /*01b8*/ 	.word	0x00000bd0


	//   ....[2]....
        /*01bc*/ 	.word	0x00000df0


	//   ....[3]....
        /*01c0*/ 	.word	0x00003450


	//   ....[4]....
        /*01c4*/ 	.word	0x00003c50


	//   ....[5]....
        /*01c8*/ 	.word	0x000045b0


	//   ....[6]....
        /*01cc*/ 	.word	0x00004960


	//   ....[7]....
        /*01d0*/ 	.word	0x00005190


	//   ....[8]....
        /*01d4*/ 	.word	0x00005bd0


	//   ....[9]....
        /*01d8*/ 	.word	0x00005bf0


	//   ....[10]....
        /*01dc*/ 	.word	0x00005c40


	//   ....[11]....
        /*01e0*/ 	.word	0x00005c50


	//   ....[12]....
        /*01e4*/ 	.word	0x00005c80


	//   ....[13]....
        /*01e8*/ 	.word	0x00005ca0


	//   ....[14]....
        /*01ec*/ 	.word	0x00005cd0


	//   ....[15]....
        /*01f0*/ 	.word	0x00005cf0


	//   ....[16]....
        /*01f4*/ 	.word	0x00005d20


	//   ....[17]....
        /*01f8*/ 	.word	0x00005d40


	//   ....[18]....
        /*01fc*/ 	.word	0x00005e00


	//   ....[19]....
        /*0200*/ 	.word	0x00005e70


	//   ....[20]....
        /*0204*/ 	.word	0x00005e90


	//   ....[21]....
        /*0208*/ 	.word	0x00005ea0


	//   ....[22]....
        /*020c*/ 	.word	0x00005eb0


	//   ....[23]....
        /*0210*/ 	.word	0x00005ec0


	//   ....[24]....
        /*0214*/ 	.word	0x000064d0


	//   ....[25]....
        /*0218*/ 	.word	0x000064f0


	//   ....[26]....
        /*021c*/ 	.word	0x00006500


	//   ....[27]....
        /*0220*/ 	.word	0x00006530


	//   ....[28]....
        /*0224*/ 	.word	0x00006540


	//   ....[29]....
        /*0228*/ 	.word	0x00006550


	//   ....[30]....
        /*022c*/ 	.word	0x00006580


	//   ....[31]....
        /*0230*/ 	.word	0x00006590


	//   ....[32]....
        /*0234*/ 	.word	0x000065c0


	//   ....[33]....
        /*0238*/ 	.word	0x000065d0


	//   ....[34]....
        /*023c*/ 	.word	0x00006600


	//   ....[35]....
        /*0240*/ 	.word	0x00006610


	//   ....[36]....
        /*0244*/ 	.word	0x00006640


	//   ....[37]....
        /*0248*/ 	.word	0x00006650


	//   ....[38]....
        /*024c*/ 	.word	0x00006660


	//   ....[39]....
        /*0250*/ 	.word	0x00006670


	//   ....[40]....
        /*0254*/ 	.word	0x00007ea0


	//   ....[41]....
        /*0258*/ 	.word	0x00007ee0


	//   ....[42]....
        /*025c*/ 	.word	0x00007fe0


	//   ....[43]....
        /*0260*/ 	.word	0x00008010


	//   ....[44]....
        /*0264*/ 	.word	0x000080f0


	//   ....[45]....
        /*0268*/ 	.word	0x00008120


	//   ....[46]....
        /*026c*/ 	.word	0x00008200


	//   ....[47]....
        /*0270*/ 	.word	0x00008230


	//   ....[48]....
        /*0274*/ 	.word	0x000082f0


	//   ....[49]....
        /*0278*/ 	.word	0x00008320


	//   ....[50]....
        /*027c*/ 	.word	0x00008830


	//   ....[51]....
        /*0280*/ 	.word	0x00008fa0


	//   ....[52]....
        /*0284*/ 	.word	0x00009380


	//   ....[53]....
        /*0288*/ 	.word	0x00009510


	//   ....[54]....
        /*028c*/ 	.word	0x00009570


	//   ....[55]....
        /*0290*/ 	.word	0x000095c0


	//   ....[56]....
        /*0294*/ 	.word	0x000095e0


	//   ....[57]....
        /*0298*/ 	.word	0x00009600


	//   ....[58]....
        /*029c*/ 	.word	0x00009720


	//   ....[59]....
        /*02a0*/ 	.word	0x00009770


	//   ....[60]....
        /*02a4*/ 	.word	0x000097c0


	//   ....[61]....
        /*02a8*/ 	.word	0x000097e0


	//   ....[62]....
        /*02ac*/ 	.word	0x00009800


	//   ....[63]....
        /*02b0*/ 	.word	0x00009c10


	//   ....[64]....
        /*02b4*/ 	.word	0x00009c90


	//   ....[65]....
        /*02b8*/ 	.word	0x00009d40


	//   ....[66]....
        /*02bc*/ 	.word	0x00009db0


	//   ....[67]....
        /*02c0*/ 	.word	0x00009e40


	//   ....[68]....
        /*02c4*/ 	.word	0x00009eb0


	//   ....[69]....
        /*02c8*/ 	.word	0x00009f50


	//   ....[70]....
        /*02cc*/ 	.word	0x00009fc0


	//   ....[71]....
        /*02d0*/ 	.word	0x0000a060


	//   ....[72]....
        /*02d4*/ 	.word	0x0000a0d0


	//   ....[73]....
        /*02d8*/ 	.word	0x0000a140


	//   ....[74]....
        /*02dc*/ 	.word	0x0000a1b0


	//   ....[75]....
        /*02e0*/ 	.word	0x0000a220


	//   ....[76]....
        /*02e4*/ 	.word	0x0000a290


	//   ....[77]....
        /*02e8*/ 	.word	0x0000a310


	//   ....[78]....
        /*02ec*/ 	.word	0x0000a390


	//   ....[79]....
        /*02f0*/ 	.word	0x0000a430


	//   ....[80]....
        /*02f4*/ 	.word	0x0000a4a0


	//   ....[81]....
        /*02f8*/ 	.word	0x0000a520


	//   ....[82]....
        /*02fc*/ 	.word	0x0000a590


	//   ....[83]....
        /*0300*/ 	.word	0x0000a620


	//   ....[84]....
        /*0304*/ 	.word	0x0000a690


	//   ....[85]....
        /*0308*/ 	.word	0x0000a730


	//   ....[86]....
        /*030c*/ 	.word	0x0000a7a0


	//   ....[87]....
        /*0310*/ 	.word	0x0000a820


	//   ....[88]....
        /*0314*/ 	.word	0x0000a890


	//   ....[89]....
        /*0318*/ 	.word	0x0000a900


	//   ....[90]....
        /*031c*/ 	.word	0x0000a970


	//   ....[91]....
        /*0320*/ 	.word	0x0000a9d0


	//   ....[92]....
        /*0324*/ 	.word	0x0000aa40


	//----- nvinfo : EIATTR_EXIT_INSTR_OFFSETS
	.align		4
.L_1773:
        /*0328*/ 	.byte	0x04, 0x1c
        /*032a*/ 	.short	(.L_1775 - .L_1774)


	//   ....[0]....
.L_1774:
        /*032c*/ 	.word	0x00009930


	//   ....[1]....
        /*0330*/ 	.word	0x00009bb0


	//----- nvinfo : EIATTR_MAX_THREADS
	.align		4
.L_1775:
        /*0334*/ 	.byte	0x04, 0x05
        /*0336*/ 	.short	(.L_1777 - .L_1776)
.L_1776:
        /*0338*/ 	.word	0x00000080
        /*033c*/ 	.word	0x00000001
        /*0340*/ 	.word	0x00000001


	//----- nvinfo : EIATTR_CRS_STACK_SIZE
	.align		4
.L_1777:
        /*0344*/ 	.byte	0x04, 0x1e
        /*0346*/ 	.short	(.L_1779 - .L_1778)
.L_1778:
        /*0348*/ 	.word	0x00000000
.L_1779:


//--------------------- .nv.info._Z25selective_scan_bwd_kernelI32Selective_Scan_bwd_kernel_traitsILi128ELi16ELb1ELb1ELb0ELb0ELb0EN3c104HalfEfEEv12SSMParamsBwd --------------------------
	.section	.nv.info._Z25selective_scan_bwd_kernelI32Selective_Scan_bwd_kernel_traitsILi128ELi16ELb1ELb1ELb0ELb0ELb0EN3c104HalfEfEEv12SSMParamsBwd,"",@"SHT_CUDA_INFO"
	.sectionflags	@""
	.align	4


	//----- nvinfo : EIATTR_CUDA_API_VERSION
	.align		4
        /*0000*/ 	.byte	0x04, 0x37
        /*0002*/ 	.short	(.L_1781 - .L_1780)
.L_1780:
        /*0004*/ 	.word	0x00000082


	//----- nvinfo : EIATTR_SW2861232_WAR
	.align		4
.L_1781:
        /*0008*/ 	.byte	0x01, 0x35
	.zero		2


	//----- nvinfo : EIATTR_PARAM_CBANK
	.align		4
        /*000c*/ 	.byte	0x04, 0x0a
        /*000e*/ 	.short	(.L_1783 - .L_1782)
	.align		4
.L_1782:
        /*0010*/ 	.word	index@(.nv.constant0._Z25selective_scan_bwd_kernelI32Selective_Scan_bwd_kernel_traitsILi128ELi16ELb1ELb1ELb0ELb0ELb0EN3c104HalfEfEEv12SSMParamsBwd)
        /*0014*/ 	.short	0x0160
        /*0016*/ 	.short	0x01f0


	//----- nvinfo : EIATTR_CBANK_PARAM_SIZE
	.align		4
.L_1783:
        /*0018*/ 	.byte	0x03, 0x19
        /*001a*/ 	.short	0x01f0


	//----- nvinfo : EIATTR_KPARAM_INFO
	.align		4
        /*001c*/ 	.byte	0x04, 0x17
        /*001e*/ 	.short	(.L_1785 - .L_1784)
.L_1784:
        /*0020*/ 	.word	0x00000000
        /*0024*/ 	.short	0x0000
        /*0026*/ 	.short	0x0000
        /*0028*/ 	.byte	0x00, 0xf0, 0xc1, 0x07


	//----- nvinfo : EIATTR_MAXREG_COUNT
	.align		4
.L_1785:
        /*002c*/ 	.byte	0x03, 0x1b
        /*002e*/ 	.short	0x00a8


	//----- nvinfo : EIATTR_NUM_BARRIERS
	.align		4
        /*0030*/ 	.byte	0x02, 0x4c
        /*0032*/ 	.byte	0x01
	.zero		1


	//----- nvinfo : EIATTR_MERCURY_ISA_VERSION
	.align		4
        /*0034*/ 	.byte	0x03, 0x5f
        /*0036*/ 	.short	0x0000


	//----- nvinfo : EIATTR_COOP_GROUP_MASK_REGIDS
	.align		4
        /*0038*/ 	.byte	0x04, 0x29
        /*003a*/ 	.short	(.L_1787 - .L_1786)


	//   ....[0]....
.L_1786:
        /*003c*/ 	.word	0xffffffff


	//   ....[1]....
        /*0040*/ 	.word	0xffffffff


	//   ....[2]....
        /*0044*/ 	.word	0xffffffff


	//   ....[3]....
        /*0048*/ 	.word	0xffffffff


	//   ....[4]....
        /*004c*/ 	.word	0xffffffff


	//   ....[5]....
        /*0050*/ 	.word	0xffffffff


	//   ....[6]....
        /*0054*/ 	.word	0xffffffff


	//   ....[7]....
        /*0058*/ 	.word	0xffffffff


	//   ....[8]....
        /*005c*/ 	.word	0xffffffff


	//   ....[9]....
        /*0060*/ 	.word	0xffffffff


	//   ....[10]....
        /*0064*/ 	.word	0xffffffff


	//   ....[11]....
        /*0068*/ 	.word	0xffffffff


	//   ....[12]....
        /*006c*/ 	.word	0xffffffff


	//   ....[13]....
        /*0070*/ 	.word	0xffffffff


	//   ....[14]....
        /*0074*/ 	.word	0xffffffff


	//   ....[15]....
        /*0078*/ 	.word	0xffffffff


	//   ....[16]....
        /*007c*/ 	.word	0xffffffff


	//   ....[17]....
        /*0080*/ 	.word	0xffffffff


	//   ....[18]....
        /*0084*/ 	.word	0xffffffff


	//   ....[19]....
        /*0088*/ 	.word	0xffffffff


	//   ....[20]....
        /*008c*/ 	.word	0xffffffff


	//   ....[21]....
        /*0090*/ 	.word	0xffffffff


	//   ....[22]....
        /*0094*/ 	.word	0xffffffff


	//   ....[23]....
        /*0098*/ 	.word	0xffffffff


	//   ....[24]....
        /*009c*/ 	.word	0xffffffff


	//   ....[25]....
        /*00a0*/ 	.word	0xffffffff


	//   ....[26]....
        /*00a4*/ 	.word	0xffffffff


	//   ....[27]....
        /*00a8*/ 	.word	0xffffffff


	//   ....[28]....
        /*00ac*/ 	.word	0xffffffff


	//   ....[29]....
        /*00b0*/ 	.word	0xffffffff


	//   ....[30]....
        /*00b4*/ 	.word	0xffffffff


	//   ....[31]....
        /*00b8*/ 	.word	0xffffffff


	//   ....[32]....
        /*00bc*/ 	.word	0xffffffff


	//   ....[33]....
        /*00c0*/ 	.word	0xffffffff


	//   ....[34]....
        /*00c4*/ 	.word	0xffffffff


	//   ....[35]....
        /*00c8*/ 	.word	0xffffffff


	//   ....[36]....
        /*00cc*/ 	.word	0xffffffff


	//   ....[37]....
        /*00d0*/ 	.word	0xffffffff


	//   ....[38]....
        /*00d4*/ 	.word	0xffffffff


	//   ....[39]....
        /*00d8*/ 	.word	0xffffffff


	//   ....[40]....
        /*00dc*/ 	.word	0xffffffff


	//   ....[41]....
        /*00e0*/ 	.word	0xffffffff


	//   ....[42]....
        /*00e4*/ 	.word	0xffffffff


	//   ....[43]....
        /*00e8*/ 	.word	0xffffffff


	//   ....[44]....
        /*00ec*/ 	.word	0xffffffff


	//   ....[45]....
        /*00f0*/ 	.word	0xffffffff


	//   ....[46]....
        /*00f4*/ 	.word	0xffffffff


	//   ....[47]....
        /*00f8*/ 	.word	0xffffffff


	//   ....[48]....
        /*00fc*/ 	.word	0xffffffff


	//   ....[49]....
        /*0100*/ 	.word	0xffffffff


	//   ....[50]....
        /*0104*/ 	.word	0xffffffff


	//   ....[51]....
        /*0108*/ 	.word	0xffffffff


	//   ....[52]....
        /*010c*/ 	.word	0xffffffff


	//   ....[53]....
        /*0110*/ 	.word	0xffffffff


	//   ....[54]....
        /*0114*/ 	.word	0xffffffff


	//   ....[55]....
        /*0118*/ 	.word	0xffffffff


	//   ....[56]....
        /*011c*/ 	.word	0xffffffff


	//   ....[57]....
        /*0120*/ 	.word	0xffffffff


	//   ....[58]....
        /*0124*/ 	.word	0xffffffff


	//   ....[59]....
        /*0128*/ 	.word	0xffffffff


	//   ....[60]....
        /*012c*/ 	.word	0xffffffff


	//   ....[61]....
        /*0130*/ 	.word	0xffffffff


	//   ....[62]....
        /*0134*/ 	.word	0xffffffff


	//   ....[63]....
        /*0138*/ 	.word	0xffffffff


	//   ....[64]....
        /*013c*/ 	.word	0xffffffff


	//   ....[65]....
        /*0140*/ 	.word	0xffffffff


	//   ....[66]....
        /*0144*/ 	.word	0xffffffff


	//   ....[67]....
        /*0148*/ 	.word	0xffffffff


	//   ....[68]....
        /*014c*/ 	.word	0xffffffff


	//   ....[69]....
        /*0150*/ 	.word	0xffffffff


	//   ....[70]....
        /*0154*/ 	.word	0xffffffff


	//   ....[71]....
        /*0158*/ 	.word	0xffffffff


	//   ....[72]....
        /*015c*/ 	.word	0xffffffff


	//   ....[73]....
        /*0160*/ 	.word	0xffffffff


	//   ....[74]....
        /*0164*/ 	.word	0xffffffff


	//   ....[75]....
        /*0168*/ 	.word	0xffffffff


	//   ....[76]....
        /*016c*/ 	.word	0xffffffff


	//   ....[77]....
        /*0170*/ 	.word	0xffffffff


	//   ....[78]....
        /*0174*/ 	.word	0xffffffff


	//   ....[79]....
        /*0178*/ 	.word	0xffffffff


	//   ....[80]....
        /*017c*/ 	.word	0xffffffff


	//   ....[81]....
        /*0180*/ 	.word	0xffffffff


	//   ....[82]....
        /*0184*/ 	.word	0xffffffff


	//   ....[83]....
        /*0188*/ 	.word	0xffffffff


	//   ....[84]....
        /*018c*/ 	.word	0xffffffff


	//   ....[85]....
        /*0190*/ 	.word	0xffffffff


	//   ....[86]....
        /*0194*/ 	.word	0xffffffff


	//   ....[87]....
        /*0198*/ 	.word	0xffffffff


	//----- nvinfo : EIATTR_COOP_GROUP_INSTR_OFFSETS
	.align		4
.L_1787:
        /*019c*/ 	.byte	0x04, 0x28
        /*019e*/ 	.short	(.L_1789 - .L_1788)


	//   ....[0]....
.L_1788:
        /*01a0*/ 	.word	0x00000b90


	//   ....[1]....
        /*01a4*/ 	.word	0x00000c40


	//   ....[2]....
        /*01a8*/ 	.word	0x00000e10


	//   ....[3]....
        /*01ac*/ 	.word	0x00001760


	//   ....[4]....
        /*01b0*/ 	.word	0x00002380


	//   ....[5]....
        /*01b4*/ 	.word	0x000023a0


	//   ....[6]....
        /*01b8*/ 	.word	0x000023f0


	//   ....[7]....
        /*01bc*/ 	.word	0x00002400


	//   ....[8]....
        /*01c0*/ 	.word	0x00002430


	//   ....[9]....
        /*01c4*/ 	.word	0x00002450


	//   ....[10]....
        /*01c8*/ 	.word	0x00002480


	//   ....[11]....
        /*01cc*/ 	.word	0x000024a0


	//   ....[12]....
        /*01d0*/ 	.word	0x000024d0


	//   ....[13]....
        /*01d4*/ 	.word	0x000024f0


	//   ....[14]....
        /*01d8*/ 	.word	0x000025c0


	//   ....[15]....
        /*01dc*/ 	.word	0x00002630


	//   ....[16]....
        /*01e0*/ 	.word	0x00002650


	//   ....[17]....
        /*01e4*/ 	.word	0x00002660


	//   ....[18]....
        /*01e8*/ 	.word	0x00002670


	//   ....[19]....
        /*01ec*/ 	.word	0x00002680


	//   ....[20]....
        /*01f0*/ 	.word	0x00002d90


	//   ....[21]....
        /*01f4*/ 	.word	0x00002db0


	//   ....[22]....
        /*01f8*/ 	.word	0x00002dc0


	//   ....[23]....
        /*01fc*/ 	.word	0x00002df0


	//   ....[24]....
        /*0200*/ 	.word	0x00002e00


	//   ....[25]....
        /*0204*/ 	.word	0x00002e10


	//   ....[26]....
        /*0208*/ 	.word	0x00002e40


	//   ....[27]....
        /*020c*/ 	.word	0x00002e50


	//   ....[28]....
        /*0210*/ 	.word	0x00002e80


	//   ....[29]....
        /*0214*/ 	.word	0x00002e90


	//   ....[30]....
        /*0218*/ 	.word	0x00002ec0


	//   ....[31]....
        /*021c*/ 	.word	0x00002ed0


	//   ....[32]....
        /*0220*/ 	.word	0x00002f00


	//   ....[33]....
        /*0224*/ 	.word	0x00002f10


	//   ....[34]....
        /*0228*/ 	.word	0x00002f20


	//   ....[35]....
        /*022c*/ 	.word	0x00002f30


	//   ....[36]....
        /*0230*/ 	.word	0x000048c0


	//   ....[37]....
        /*0234*/ 	.word	0x00004900


	//   ....[38]....
        /*0238*/ 	.word	0x000049f0


	//   ....[39]....
        /*023c*/ 	.word	0x00004a20


	//   ....[40]....
        /*0240*/ 	.word	0x00004b00


	//   ....[41]....
        /*0244*/ 	.word	0x00004b30


	//   ....[42]....
        /*0248*/ 	.word	0x00004c10


	//   ....[43]....
        /*024c*/ 	.word	0x00004c40


	//   ....[44]....
        /*0250*/ 	.word	0x00004cc0


	//   ....[45]....
        /*0254*/ 	.word	0x00004cf0


	//   ....[46]....
        /*0258*/ 	.word	0x000051a0


	//   ....[47]....
        /*025c*/ 	.word	0x000055b0


	//   ....[48]....
        /*0260*/ 	.word	0x00005670


	//   ....[49]....
        /*0264*/ 	.word	0x000056d0


	//   ....[50]....
        /*0268*/ 	.word	0x00005720


	//   ....[51]....
        /*026c*/ 	.word	0x00005740


	//   ....[52]....
        /*0270*/ 	.word	0x00005760


	//   ....[53]....
        /*0274*/ 	.word	0x00005880


	//   ....[54]....
        /*0278*/ 	.word	0x000058d0


	//   ....[55]....
        /*027c*/ 	.word	0x00005920


	//   ....[56]....
        /*0280*/ 	.word	0x00005940


	//   ....[57]....
        /*0284*/ 	.word	0x00005960


	//   ....[58]....
        /*0288*/ 	.word	0x00005d70


	//   ....[59]....
        /*028c*/ 	.word	0x00005df0


	//   ....[60]....
        /*0290*/ 	.word	0x00005ea0


	//   ....[61]....
        /*0294*/ 	.word	0x00005f10


	//   ....[62]....
        /*0298*/ 	.word	0x00005fa0


	//   ....[63]....
        /*029c*/ 	.word	0x00006010


	//   ....[64]....
        /*02a0*/ 	.word	0x000060a0


	//   ....[65]....
        /*02a4*/ 	.word	0x00006110


	//   ....[66]....
        /*02a8*/ 	.word	0x000061c0


	//   ....[67]....
        /*02ac*/ 	.word	0x00006230


	//   ....[68]....
        /*02b0*/ 	.word	0x000062a0


	//   ....[69]....
        /*02b4*/ 	.word	0x00006310


	//   ....[70]....
        /*02b8*/ 	.word	0x00006380


	//   ....[71]....
        /*02bc*/ 	.word	0x000063f0


	//   ....[72]....
        /*02c0*/ 	.word	0x00006470


	//   ....[73]....
        /*02c4*/ 	.word	0x000064f0


	//   ....[74]....
        /*02c8*/ 	.word	0x00006590


	//   ....[75]....
        /*02cc*/ 	.word	0x00006600


	//   ....[76]....
        /*02d0*/ 	.word	0x00006680


	//   ....[77]....
        /*02d4*/ 	.word	0x000066f0


	//   ....[78]....
        /*02d8*/ 	.word	0x00006770


	//   ....[79]....
        /*02dc*/ 	.word	0x000067e0


	//   ....[80]....
        /*02e0*/ 	.word	0x00006880


	//   ....[81]....
        /*02e4*/ 	.word	0x000068f0


	//   ....[82]....
        /*02e8*/ 	.word	0x00006970


	//   ....[83]....
        /*02ec*/ 	.word	0x000069e0


	//   ....[84]....
        /*02f0*/ 	.word	0x00006a50


	//   ....[85]....
        /*02f4*/ 	.word	0x00006ac0


	//   ....[86]....
        /*02f8*/ 	.word	0x00006b30


	//   ....[87]....
        /*02fc*/ 	.word	0x00006ba0


	//----- nvinfo : EIATTR_EXIT_INSTR_OFFSETS
	.align		4
.L_1789:
        /*0300*/ 	.byte	0x04, 0x1c
        /*0302*/ 	.short	(.L_1791 - .L_1790)


	//   ....[0]....
.L_1790:
        /*0304*/ 	.word	0x00005a90


	//   ....[1]....
        /*0308*/ 	.word	0x00005d10


	//----- nvinfo : EIATTR_MAX_THREADS
	.align		4
.L_1791:
        /*030c*/ 	.byte	0x04, 0x05
        /*030e*/ 	.short	(.L_1793 - .L_1792)
.L_1792:
        /*0310*/ 	.word	0x00000080
        /*0314*/ 	.word	0x00000001
        /*0318*/ 	.word	0x00000001


	//----- nvinfo : EIATTR_CRS_STACK_SIZE
	.align		4
.L_1793:
        /*031c*/ 	.byte	0x04, 0x1e
        /*031e*/ 	.short	(.L_1795 - .L_1794)
.L_1794:
        /*0320*/ 	.word	0x00000000
.L_1795:


//--------------------- .nv.info._Z25selective_scan_bwd_kernelI32Selective_Scan_bwd_kernel_traitsILi128ELi16ELb1ELb1ELb0ELb0ELb1EN3c104HalfEfEEv12SSMParamsBwd --------------------------
	.section	.nv.info._Z25selective_scan_bwd_kernelI32Selective_Scan_bwd_kernel_traitsILi128ELi16ELb1ELb1ELb0ELb0ELb1EN3c104HalfEfEEv12SSMParamsBwd,"",@"SHT_CUDA_INFO"
	.sectionflags	@""
	.align	4


	//----- nvinfo : EIATTR_CUDA_API_VERSION
	.align		4
        /*0000*/ 	.byte	0x04, 0x37
        /*0002*/ 	.short	(.L_1797 - .L_1796)
.L_1796:
        /*0004*/ 	.word	0x00000082


	//----- nvinfo : EIATTR_SW2861232_WAR
	.align		4
.L_1797:
        /*0008*/ 	.byte	0x01, 0x35
	.zero		2


	//----- nvinfo : EIATTR_PARAM_CBANK
	.align		4
        /*000c*/ 	.byte	0x04, 0x0a
        /*000e*/ 	.short	(.L_1799 - .L_1798)
	.align		4
.L_1798:
        /*0010*/ 	.word	index@(.nv.constant0._Z25selective_scan_bwd_kernelI32Selective_Scan_bwd_kernel_traitsILi128ELi16ELb1ELb1ELb0ELb0ELb1EN3c104HalfEfEEv12SSMParamsBwd)
        /*0014*/ 	.short	0x0160
        /*0016*/ 	.short	0x01f0


	//----- nvinfo : EIATTR_CBANK_PARAM_SIZE
	.align		4
.L_1799:
        /*0018*/ 	.byte	0x03, 0x19
        /*001a*/ 	.short	0x01f0


	//----- nvinfo : EIATTR_KPARAM_INFO
	.align		4
        /*001c*/ 	.byte	0x04, 0x17
        /*001e*/ 	.short	(.L_1801 - .L_1800)
.L_1800:
        /*0020*/ 	.word	0x00000000
        /*0024*/ 	.short	0x0000
        /*0026*/ 	.short	0x0000
        /*0028*/ 	.byte	0x00, 0xf0, 0xc1, 0x07


	//----- nvinfo : EIATTR_MAXREG_COUNT
	.align		4
.L_1801:
        /*002c*/ 	.byte	0x03, 0x1b
        /*002e*/ 	.short	0x00a8


	//----- nvinfo : EIATTR_NUM_BARRIERS
	.align		4
        /*0030*/ 	.byte	0x02, 0x4c
        /*0032*/ 	.byte	0x01
	.zero		1


	//----- nvinfo : EIATTR_MERCURY_ISA_VERSION
	.align		4
        /*0034*/ 	.byte	0x03, 0x5f
        /*0036*/ 	.short	0x0000


	//----- nvinfo : EIATTR_COOP_GROUP_MASK_REGIDS
	.align		4
        /*0038*/ 	.byte	0x04, 0x29
        /*003a*/ 	.short	(.L_1803 - .L_1802)


	//   ....[0]....
.L_1802:
        /*003c*/ 	.word	0xffffffff


	//   ....[1]....
        /*0040*/ 	.word	0xffffffff


	//   ....[2]....
        /*0044*/ 	.word	0xffffffff


	//   ....[3]....
        /*0048*/ 	.word	0xffffffff


	//   ....[4]....
        /*004c*/ 	.word	0xffffffff


	//   ....[5]....
        /*0050*/ 	.word	0xffffffff


	//   ....[6]....
        /*0054*/ 	.word	0xffffffff


	//   ....[7]....
        /*0058*/ 	.word	0xffffffff


	//   ....[8]....
        /*005c*/ 	.word	0xffffffff


	//   ....[9]....
        /*0060*/ 	.word	0xffffffff


	//   ....[10]....
        /*0064*/ 	.word	0xffffffff


	//   ....[11]....
        /*0068*/ 	.word	0xffffffff


	//   ....[12]....
        /*006c*/ 	.word	0xffffffff


	//   ....[13]....
        /*0070*/ 	.word	0xffffffff


	//   ....[14]....
        /*0074*/ 	.word	0xffffffff


	//   ....[15]....
        /*0078*/ 	.word	0xffffffff


	//   ....[16]....
        /*007c*/ 	.word	0xffffffff


	//   ....[17]....
        /*0080*/ 	.word	0xffffffff


	//   ....[18]....
        /*0084*/ 	.word	0xffffffff


	//   ....[19]....
        /*0088*/ 	.word	0xffffffff


	//   ....[20]....
        /*008c*/ 	.word	0xffffffff


	//   ....[21]....
        /*0090*/ 	.word	0xffffffff


	//   ....[22]....
        /*0094*/ 	.word	0xffffffff


	//   ....[23]....
        /*0098*/ 	.word	0xffffffff


	//   ....[24]....
        /*009c*/ 	.word	0xffffffff


	//   ....[25]....
        /*00a0*/ 	.word	0xffffffff


	//   ....[26]....
        /*00a4*/ 	.word	0xffffffff


	//   ....[27]....
        /*00a8*/ 	.word	0xffffffff


	//   ....[28]....
        /*00ac*/ 	.word	0xffffffff


	//   ....[29]....
        /*00b0*/ 	.word	0xffffffff


	//   ....[30]....
        /*00b4*/ 	.word	0xffffffff


	//   ....[31]....
        /*00b8*/ 	.word	0xffffffff


	//   ....[32]....
        /*00bc*/ 	.word	0xffffffff


	//   ....[33]....
        /*00c0*/ 	.word	0xffffffff


	//   ....[34]....
        /*00c4*/ 	.word	0xffffffff


	//   ....[35]....
        /*00c8*/ 	.word	0xffffffff


	//   ....[36]....
        /*00cc*/ 	.word	0xffffffff


	//   ....[37]....
        /*00d0*/ 	.word	0xffffffff


	//   ....[38]....
        /*00d4*/ 	.word	0xffffffff


	//   ....[39]....
        /*00d8*/ 	.word	0xffffffff


	//   ....[40]....
        /*00dc*/ 	.word	0xffffffff


	//   ....[41]....
        /*00e0*/ 	.word	0xffffffff


	//   ....[42]....
        /*00e4*/ 	.word	0xffffffff


	//   ....[43]....
        /*00e8*/ 	.word	0xffffffff


	//   ....[44]....
        /*00ec*/ 	.word	0xffffffff


	//   ....[45]....
        /*00f0*/ 	.word	0xffffffff


	//   ....[46]....
        /*00f4*/ 	.word	0xffffffff


	//   ....[47]....
        /*00f8*/ 	.word	0xffffffff


	//   ....[48]....
        /*00fc*/ 	.word	0xffffffff


	//   ....[49]....
        /*0100*/ 	.word	0xffffffff


	//   ....[50]....
        /*0104*/ 	.word	0xffffffff


	//   ....[51]....
        /*0108*/ 	.word	0xffffffff


	//   ....[52]....
        /*010c*/ 	.word	0xffffffff


	//   ....[53]....
        /*0110*/ 	.word	0xffffffff


	//   ....[54]....
        /*0114*/ 	.word	0xffffffff


	//   ....[55]....
        /*0118*/ 	.word	0xffffffff


	//   ....[56]....
        /*011c*/ 	.word	0xffffffff


	//   ....[57]....
        /*0120*/ 	.word	0xffffffff


	//   ....[58]....
        /*0124*/ 	.word	0xffffffff


	//   ....[59]....
        /*0128*/ 	.word	0xffffffff


	//   ....[60]....
        /*012c*/ 	.word	0xffffffff


	//   ....[61]....
        /*0130*/ 	.word	0xffffffff


	//   ....[62]....
        /*0134*/ 	.word	0xffffffff


	//   ....[63]....
        /*0138*/ 	.word	0xffffffff


	//   ....[64]....
        /*013c*/ 	.word	0xffffffff


	//   ....[65]....
        /*0140*/ 	.word	0xffffffff


	//   ....[66]....
        /*0144*/ 	.word	0xffffffff


	//   ....[67]....
        /*0148*/ 	.word	0xffffffff


	//   ....[68]....
        /*014c*/ 	.word	0xffffffff


	//   ....[69]....
        /*0150*/ 	.word	0xffffffff


	//   ....[70]....
        /*0154*/ 	.word	0xffffffff


	//   ....[71]....
        /*0158*/ 	.word	0xffffffff


	//   ....[72]....
        /*015c*/ 	.word	0xffffffff


	//   ....[73]....
        /*0160*/ 	.word	0xffffffff


	//   ....[74]....
        /*0164*/ 	.word	0xffffffff


	//   ....[75]....
        /*0168*/ 	.word	0xffffffff


	//   ....[76]....
        /*016c*/ 	.word	0xffffffff


	//   ....[77]....
        /*0170*/ 	.word	0xffffffff


	//   ....[78]....
        /*0174*/ 	.word	0xffffffff


	//   ....[79]....
        /*0178*/ 	.word	0xffffffff


	//   ....[80]....
        /*017c*/ 	.word	0xffffffff


	//   ....[81]....
        /*0180*/ 	.word	0xffffffff


	//   ....[82]....
        /*0184*/ 	.word	0xffffffff


	//   ....[83]....
        /*0188*/ 	.word	0xffffffff


	//   ....[84]....
        /*018c*/ 	.word	0xffffffff


	//   ....[85]....
        /*0190*/ 	.word	0xffffffff


	//   ....[86]....
        /*0194*/ 	.word	0xffffffff


	//   ....[87]....
        /*0198*/ 	.word	0xffffffff


	//   ....[88]....
        /*019c*/ 	.word	0xffffffff


	//   ....[89]....
        /*01a0*/ 	.word	0xffffffff


	//   ....[90]....
        /*01a4*/ 	.word	0xffffffff


	//   ....[91]....
        /*01a8*/ 	.word	0xffffffff


	//----- nvinfo : EIATTR_COOP_GROUP_INSTR_OFFSETS
	.align		4
.L_1803:
        /*01ac*/ 	.byte	0x04, 0x28
        /*01ae*/ 	.short	(.L_1805 - .L_1804)


	//   ....[0]....
.L_1804:
        /*01b0*/ 	.word	0x00000b70


	//   ....[1]....
        /*01b4*/ 	.word	0x00000c20


	//   ....[2]....
        /*01b8*/ 	.word	0x00000dc0


	//   ....[3]....
        /*01bc*/ 	.word	0x00000f60


	//   ....[4]....
        /*01c0*/ 	.word	0x000018f0


	//   ....[5]....
        /*01c4*/ 	.word	0x000021f0


	//   ....[6]....
        /*01c8*/ 	.word	0x00002580


	//   ....[7]....
        /*01cc*/ 	.word	0x00002ec0


	//   ....[8]....
        /*01d0*/ 	.word	0x00003900


	//   ....[9]....
        /*01d4*/ 	.word	0x00003920


	//   ....[10]....
        /*01d8*/ 	.word	0x00003970


	//   ....[11]....
        /*01dc*/ 	.word	0x00003980


	//   ....[12]....
        /*01e0*/ 	.word	0x000039b0


	//   ....[13]....
        /*01e4*/ 	.word	0x000039d0


	//   ....[14]....
        /*01e8*/ 	.word	0x00003a00


	//   ....[15]....
        /*01ec*/ 	.word	0x00003a20


	//   ....[16]....
        /*01f0*/ 	.word	0x00003a50


	//   ....[17]....
        /*01f4*/ 	.word	0x00003a70


	//   ....[18]....
        /*01f8*/ 	.word	0x00003b30


	//   ....[19]....
        /*01fc*/ 	.word	0x00003ba0


	//   ....[20]....
        /*0200*/ 	.word	0x00003bc0


	//   ....[21]....
        /*0204*/ 	.word	0x00003bd0


	//   ....[22]....
        /*0208*/ 	.word	0x00003be0


	//   ....[23]....
        /*020c*/ 	.word	0x00003bf0


	//   ....[24]....
        /*0210*/ 	.word	0x00004200


	//   ....[25]....
        /*0214*/ 	.word	0x00004220


	//   ....[26]....
        /*0218*/ 	.word	0x00004230


	//   ....[27]....
        /*021c*/ 	.word	0x00004260


	//   ....[28]....
        /*0220*/ 	.word	0x00004270


	//   ....[29]....
        /*0224*/ 	.word	0x00004280


	//   ....[30]....
        /*0228*/ 	.word	0x000042b0


	//   ....[31]....
        /*022c*/ 	.word	0x000042c0


	//   ....[32]....
        /*0230*/ 	.word	0x000042f0


	//   ....[33]....
        /*0234*/ 	.word	0x00004300


	//   ....[34]....
        /*0238*/ 	.word	0x00004330


	//   ....[35]....
        /*023c*/ 	.word	0x00004340


	//   ....[36]....
        /*0240*/ 	.word	0x00004370


	//   ....[37]....
        /*0244*/ 	.word	0x00004380


	//   ....[38]....
        /*0248*/ 	.word	0x00004390


	//   ....[39]....
        /*024c*/ 	.word	0x000043a0


	//   ....[40]....
        /*0250*/ 	.word	0x00005c50


	//   ....[41]....
        /*0254*/ 	.word	0x00005c90


	//   ....[42]....
        /*0258*/ 	.word	0x00005d80


	//   ....[43]....
        /*025c*/ 	.word	0x00005db0


	//   ....[44]....
        /*0260*/ 	.word	0x00005e90


	//   ....[45]....
        /*0264*/ 	.word	0x00005ec0


	//   ....[46]....
        /*0268*/ 	.word	0x00005fa0


	//   ....[47]....
        /*026c*/ 	.word	0x00005fd0


	//   ....[48]....
        /*0270*/ 	.word	0x00006090


	//   ....[49]....
        /*0274*/ 	.word	0x000060c0


	//   ....[50]....
        /*0278*/ 	.word	0x00006520


	//   ....[51]....
        /*027c*/ 	.word	0x00006900


	//   ....[52]....
        /*0280*/ 	.word	0x000069d0


	//   ....[53]....
        /*0284*/ 	.word	0x00006a30


	//   ....[54]....
        /*0288*/ 	.word	0x00006a80


	//   ....[55]....
        /*028c*/ 	.word	0x00006aa0


	//   ....[56]....
        /*0290*/ 	.word	0x00006ac0


	//   ....[57]....
        /*0294*/ 	.word	0x00006be0


	//   ....[58]....
        /*0298*/ 	.word	0x00006c30


	//   ....[59]....
        /*029c*/ 	.word	0x00006c80


	//   ....[60]....
        /*02a0*/ 	.word	0x00006ca0


	//   ....[61]....
        /*02a4*/ 	.word	0x00006cc0


	//   ....[62]....
        /*02a8*/ 	.word	0x000070d0


	//   ....[63]....
        /*02ac*/ 	.word	0x00007150


	//   ....[64]....
        /*02b0*/ 	.word	0x00007200


	//   ....[65]....
        /*02b4*/ 	.word	0x00007270


	//   ....[66]....
        /*02b8*/ 	.word	0x00007300


	//   ....[67]....
        /*02bc*/ 	.word	0x00007370


	//   ....[68]....
        /*02c0*/ 	.word	0x00007400


	//   ....[69]....
        /*02c4*/ 	.word	0x00007470


	//   ....[70]....
        /*02c8*/ 	.word	0x00007520


	//   ....[71]....
        /*02cc*/ 	.word	0x00007590


	//   ....[72]....
        /*02d0*/ 	.word	0x000075f0


	//   ....[73]....
        /*02d4*/ 	.word	0x00007660


	//   ....[74]....
        /*02d8*/ 	.word	0x000076e0


	//   ....[75]....
        /*02dc*/ 	.word	0x00007750


	//   ....[76]....
        /*02e0*/ 	.word	0x000077d0


	//   ....[77]....
        /*02e4*/ 	.word	0x00007850


	//   ....[78]....
        /*02e8*/ 	.word	0x000078f0


	//   ....[79]....
        /*02ec*/ 	.word	0x00007960


	//   ....[80]....
        /*02f0*/ 	.word	0x000079e0


	//   ....[81]....
        /*02f4*/ 	.word	0x00007a50


	//   ....[82]....
        /*02f8*/ 	.word	0x00007ad0


	//   ....[83]....
        /*02fc*/ 	.word	0x00007b40


	//   ....[84]....
        /*0300*/ 	.word	0x00007bd0


	//   ....[85]....
        /*0304*/ 	.word	0x00007c40


	//   ....[86]....
        /*0308*/ 	.word	0x00007cc0


	//   ....[87]....
        /*030c*/ 	.word	0x00007d30


	//   ....[88]....
        /*0310*/ 	.word	0x00007da0


	//   ....[89]....
        /*0314*/ 	.word	0x00007e10


	//   ....[90]....
        /*0318*/ 	.word	0x00007e80


	//   ....[91]....
        /*031c*/ 	.word	0x00007ef0


	//----- nvinfo : EIATTR_EXIT_INSTR_OFFSETS
	.align		4
.L_1805:
        /*0320*/ 	.byte	0x04, 0x1c
        /*0322*/ 	.short	(.L_1807 - .L_1806)


	//   ....[0]....
.L_1806:
        /*0324*/ 	.word	0x00006df0


	//   ....[1]....
        /*0328*/ 	.word	0x00007070


	//----- nvinfo : EIATTR_MAX_THREADS
	.align		4
.L_1807:
        /*032c*/ 	.byte	0x04, 0x05
        /*032e*/ 	.short	(.L_1809 - .L_1808)
.L_1808:
        /*0330*/ 	.word	0x00000080
        /*0334*/ 	.word	0x00000001
        /*0338*/ 	.word	0x00000001


	//----- nvinfo : EIATTR_CRS_STACK_SIZE
	.align		4
.L_1809:
        /*033c*/ 	.byte	0x04, 0x1e
        /*033e*/ 	.short	(.L_1811 - .L_1810)
.L_1810:
        /*0340*/ 	.word	0x00000000
.L_1811:


//--------------------- .nv.info._Z25selective_scan_bwd_kernelI32Selective_Scan_bwd_kernel_traitsILi128ELi16ELb1ELb1ELb0ELb1ELb0EN3c104HalfEfEEv12SSMParamsBwd --------------------------
	.section	.nv.info._Z25selective_scan_bwd_kernelI32Selective_Scan_bwd_kernel_traitsILi128ELi16ELb1ELb1ELb0ELb1ELb0EN3c104HalfEfEEv12SSMParamsBwd,"",@"SHT_CUDA_INFO"
	.sectionflags	@""
	.align	4


	//----- nvinfo : EIATTR_CUDA_API_VERSION
	.align		4
        /*0000*/ 	.byte	0x04, 0x37
        /*0002*/ 	.short	(.L_1813 - .L_1812)
.L_1812:
        /*0004*/ 	.word	0x00000082


	//----- nvinfo : EIATTR_SW2861232_WAR
	.align		4
.L_1813:
        /*0008*/ 	.byte	0x01, 0x35
	.zero		2


	//----- nvinfo : EIATTR_PARAM_CBANK
	.align		4
        /*000c*/ 	.byte	0x04, 0x0a
        /*000e*/ 	.short	(.L_1815 - .L_1814)
	.align		4
.L_1814:
        /*0010*/ 	.word	index@(.nv.constant0._Z25selective_scan_bwd_kernelI32Selective_Scan_bwd_kernel_traitsILi128ELi16ELb1ELb1ELb0ELb1ELb0EN3c104HalfEfEEv12SSMParamsBwd)
        /*0014*/ 	.short	0x0160
        /*0016*/ 	.short	0x01f0


	//----- nvinfo : EIATTR_CBANK_PARAM_SIZE
	.align		4
.L_1815:
        /*0018*/ 	.byte	0x03, 0x19
        /*001a*/ 	.short	0x01f0


	//----- nvinfo : EIATTR_KPARAM_INFO
	.align		4
        /*001c*/ 	.byte	0x04, 0x17
        /*001e*/ 	.short	(.L_1817 - .L_1816)
.L_1816:
        /*0020*/ 	.word	0x00000000
        /*0024*/ 	.short	0x0000
        /*0026*/ 	.short	0x0000
        /*0028*/ 	.byte	0x00, 0xf0, 0xc1, 0x07


	//----- nvinfo : EIATTR_MAXREG_COUNT
	.align		4
.L_1817:
        /*002c*/ 	.byte	0x03, 0x1b
        /*002e*/ 	.short	0x00a8


	//----- nvinfo : EIATTR_NUM_BARRIERS
	.align		4
        /*0030*/ 	.byte	0x02, 0x4c
        /*0032*/ 	.byte	0x01
	.zero		1


	//----- nvinfo : EIATTR_MERCURY_ISA_VERSION
	.align		4
        /*0034*/ 	.byte	0x03, 0x5f
        /*0036*/ 	.short	0x0000


	//----- nvinfo : EIATTR_COOP_GROUP_MASK_REGIDS
	.align		4
        /*0038*/ 	.byte	0x04, 0x29
        /*003a*/ 	.short	(.L_1819 - .L_1818)


	//   ....[0]....
.L_1818:
        /*003c*/ 	.word	0xffffffff


	//   ....[1]....
        /*0040*/ 	.word	0xffffffff


	//   ....[2]....
        /*0044*/ 	.word	0xffffffff


	//   ....[3]....
        /*0048*/ 	.word	0xffffffff


	//   ....[4]....
        /*004c*/ 	.word	0xffffffff


	//   ....[5]....
        /*0050*/ 	.word	0xffffffff


	//   ....[6]....
        /*0054*/ 	.word	0xffffffff


	//   ....[7]....
        /*0058*/ 	.word	0xffffffff


	//   ....[8]....
        /*005c*/ 	.word	0xffffffff


	//   ....[9]....
        /*0060*/ 	.word	0xffffffff


	//   ....[10]....
        /*0064*/ 	.word	0xffffffff


	//   ....[11]....
        /*0068*/ 	.word	0xffffffff


	//   ....[12]....
        /*006c*/ 	.word	0xffffffff


	//   ....[13]....
        /*0070*/ 	.word	0xffffffff


	//   ....[14]....
        /*0074*/ 	.word	0xffffffff


	//   ....[15]....
        /*0078*/ 	.word	0xffffffff


	//   ....[16]....
        /*007c*/ 	.word	0xffffffff


	//   ....[17]....
        /*0080*/ 	.word	0xffffffff


	//   ....[18]....
        /*0084*/ 	.word	0xffffffff


	//   ....[19]....
        /*0088*/ 	.word	0xffffffff


	//   ....[20]....
        /*008c*/ 	.word	0xffffffff


	//   ....[21]....
        /*0090*/ 	.word	0xffffffff


	//   ....[22]....
        /*0094*/ 	.word	0xffffffff


	//   ....[23]....
        /*0098*/ 	.word	0xffffffff


	//   ....[24]....
        /*009c*/ 	.word	0xffffffff


	//   ....[25]....
        /*00a0*/ 	.word	0xffffffff


	//   ....[26]....
        /*00a4*/ 	.word	0xffffffff


	//   ....[27]....
        /*00a8*/ 	.word	0xffffffff


	//   ....[28]....
        /*00ac*/ 	.word	0xffffffff


	//   ....[29]....
        /*00b0*/ 	.word	0xffffffff


	//   ....[30]....
        /*00b4*/ 	.word	0xffffffff


	//   ....[31]....
        /*00b8*/ 	.word	0xffffffff


	//   ....[32]....
        /*00bc*/ 	.word	0xffffffff


	//   ....[33]....
        /*00c0*/ 	.word	0xffffffff


	//   ....[34]....
        /*00c4*/ 	.word	0xffffffff


	//   ....[35]....
        /*00c8*/ 	.word	0xffffffff


	//   ....[36]....
        /*00cc*/ 	.word	0xffffffff


	//   ....[37]....
        /*00d0*/ 	.word	0xffffffff


	//   ....[38]....
        /*00d4*/ 	.word	0xffffffff


	//   ....[39]....
        /*00d8*/ 	.word	0xffffffff


	//   ....[40]....
        /*00dc*/ 	.word	0xffffffff


	//   ....[41]....
        /*00e0*/ 	.word	0xffffffff


	//   ....[42]....
        /*00e4*/ 	.word	0xffffffff


	//   ....[43]....
        /*00e8*/ 	.word	0xffffffff


	//   ....[44]....
        /*00ec*/ 	.word	0xffffffff


	//   ....[45]....
        /*00f0*/ 	.word	0xffffffff


	//   ....[46]....
        /*00f4*/ 	.word	0xffffffff


	//   ....[47]....
        /*00f8*/ 	.word	0xffffffff


	//   ....[48]....
        /*00fc*/ 	.word	0xffffffff


	//   ....[49]....
        /*0100*/ 	.word	0xffffffff


	//   ....[50]....
        /*0104*/ 	.word	0xffffffff


	//   ....[51]....
        /*0108*/ 	.word	0xffffffff


	//   ....[52]....
        /*010c*/ 	.word	0xffffffff


	//   ....[53]....
        /*0110*/ 	.word	0xffffffff


	//   ....[54]....
        /*0114*/ 	.word	0xffffffff


	//   ....[55]....
        /*0118*/ 	.word	0xffffffff


	//   ....[56]....
        /*011c*/ 	.word	0xffffffff


	//   ....[57]....
        /*0120*/ 	.word	0xffffffff


	//   ....[58]....
        /*0124*/ 	.word	0xffffffff


	//   ....[59]....
        /*0128*/ 	.word	0xffffffff


	//   ....[60]....
        /*012c*/ 	.word	0xffffffff


	//   ....[61]....
        /*0130*/ 	.word	0xffffffff


	//   ....[62]....
        /*0134*/ 	.word	0xffffffff


	//   ....[63]....
        /*0138*/ 	.word	0xffffffff


	//   ....[64]....
        /*013c*/ 	.word	0xffffffff


	//   ....[65]....
        /*0140*/ 	.word	0xffffffff


	//   ....[66]....
        /*0144*/ 	.word	0xffffffff


	//   ....[67]....
        /*0148*/ 	.word	0xffffffff


	//   ....[68]....
        /*014c*/ 	.word	0xffffffff


	//   ....[69]....
        /*0150*/ 	.word	0xffffffff


	//   ....[70]....
        /*0154*/ 	.word	0xffffffff


	//   ....[71]....
        /*0158*/ 	.word	0xffffffff


	//   ....[72]....
        /*015c*/ 	.word	0xffffffff


	//   ....[73]....
        /*0160*/ 	.word	0xffffffff


	//   ....[74]....
        /*0164*/ 	.word	0xffffffff


	//   ....[75]....
        /*0168*/ 	.word	0xffffffff


	//   ....[76]....
        /*016c*/ 	.word	0xffffffff


	//   ....[77]....
        /*0170*/ 	.word	0xffffffff


	//   ....[78]....
        /*0174*/ 	.word	0xffffffff


	//   ....[79]....
        /*0178*/ 	.word	0xffffffff


	//   ....[80]....
        /*017c*/ 	.word	0xffffffff


	//   ....[81]....
        /*0180*/ 	.word	0xffffffff


	//   ....[82]....
        /*0184*/ 	.word	0xffffffff


	//   ....[83]....
        /*0188*/ 	.word	0xffffffff


	//   ....[84]....
        /*018c*/ 	.word	0xffffffff


	//   ....[85]....
        /*0190*/ 	.word	0xffffffff


	//   ....[86]....
        /*0194*/ 	.word	0xffffffff


	//   ....[87]....
        /*0198*/ 	.word	0xffffffff


	//   ....[88]....
        /*019c*/ 	.word	0xffffffff


	//----- nvinfo : EIATTR_COOP_GROUP_INSTR_OFFSETS
	.align		4
.L_1819:
        /*01a0*/ 	.byte	0x04, 0x28
        /*01a2*/ 	.short	(.L_1821 - .L_1820)


	//   ....[0]....
.L_1820:
        /*01a4*/ 	.word	0x00000b90


	//   ....[1]....
        /*01a8*/ 	.word	0x00000c40


	//   ....[2]....
        /*01ac*/ 	.word	0x00000e80


	//   ....[3]....
        /*01b0*/ 	.word	0x00003a40


	//   ....[4]....
        /*01b4*/ 	.word	0x00004610


	//   ....[5]....
        /*01b8*/ 	.word	0x00004630


	//   ....[6]....
        /*01bc*/ 	.word	0x00004680


	//   ....[7]....
        /*01c0*/ 	.word	0x00004690


	//   ....[8]....
        /*01c4*/ 	.word	0x000046c0


	//   ....[9]....
        /*01c8*/ 	.word	0x000046e0


	//   ....[10]....
        /*01cc*/ 	.word	0x00004710


	//   ....[11]....
        /*01d0*/ 	.word	0x00004730


	//   ....[12]....
        /*01d4*/ 	.word	0x00004760


	//   ....[13]....
        /*01d8*/ 	.word	0x00004780


	//   ....[14]....
        /*01dc*/ 	.word	0x00004850


	//   ....[15]....
        /*01e0*/ 	.word	0x000048c0


	//   ....[16]....
        /*01e4*/ 	.word	0x000048e0


	//   ....[17]....
        /*01e8*/ 	.word	0x000048f0


	//   ....[18]....
        /*01ec*/ 	.word	0x00004900


	//   ....[19]....
        /*01f0*/ 	.word	0x00004910


	//   ....[20]....
        /*01f4*/ 	.word	0x00005020


	//   ....[21]....
        /*01f8*/ 	.word	0x00005040


	//   ....[22]....
        /*01fc*/ 	.word	0x00005050


	//   ....[23]....
        /*0200*/ 	.word	0x00005080


	//   ....[24]....
        /*0204*/ 	.word	0x00005090


	//   ....[25]....
        /*0208*/ 	.word	0x000050a0


	//   ....[26]....
        /*020c*/ 	.word	0x000050d0


	//   ....[27]....
        /*0210*/ 	.word	0x000050e0


	//   ....[28]....
        /*0214*/ 	.word	0x00005110


	//   ....[29]....
        /*0218*/ 	.word	0x00005120


	//   ....[30]....
        /*021c*/ 	.word	0x00005150


	//   ....[31]....
        /*0220*/ 	.word	0x00005160


	//   ....[32]....
        /*0224*/ 	.word	0x00005190


	//   ....[33]....
        /*0228*/ 	.word	0x000051a0


	//   ....[34]....
        /*022c*/ 	.word	0x000051b0


	//   ....[35]....
        /*0230*/ 	.word	0x000051c0


	//   ....[36]....
        /*0234*/ 	.word	0x00006b80


	//   ....[37]....
        /*0238*/ 	.word	0x00006bc0


	//   ....[38]....
        /*023c*/ 	.word	0x00006cb0


	//   ....[39]....
        /*0240*/ 	.word	0x00006ce0


	//   ....[40]....
        /*0244*/ 	.word	0x00006dc0


	//   ....[41]....
        /*0248*/ 	.word	0x00006df0


	//   ....[42]....
        /*024c*/ 	.word	0x00006ed0


	//   ....[43]....
        /*0250*/ 	.word	0x00006f00


	//   ....[44]....
        /*0254*/ 	.word	0x00006fe0


	//   ....[45]....
        /*0258*/ 	.word	0x00007000


	//   ....[46]....
        /*025c*/ 	.word	0x00007530


	//   ....[47]....
        /*0260*/ 	.word	0x00007c70


	//   ....[48]....
        /*0264*/ 	.word	0x000080e0


	//   ....[49]....
        /*0268*/ 	.word	0x000081a0


	//   ....[50]....
        /*026c*/ 	.word	0x00008200


	//   ....[51]....
        /*0270*/ 	.word	0x00008250


	//   ....[52]....
        /*0274*/ 	.word	0x00008270


	//   ....[53]....
        /*0278*/ 	.word	0x00008290


	//   ....[54]....
        /*027c*/ 	.word	0x000083b0


	//   ....[55]....
        /*0280*/ 	.word	0x00008400


	//   ....[56]....
        /*0284*/ 	.word	0x00008450


	//   ....[57]....
        /*0288*/ 	.word	0x00008470


	//   ....[58]....
        /*028c*/ 	.word	0x00008490


	//   ....[59]....
        /*0290*/ 	.word	0x000088a0


	//   ....[60]....
        /*0294*/ 	.word	0x00008920


	//   ....[61]....
        /*0298*/ 	.word	0x000089d0


	//   ....[62]....
        /*029c*/ 	.word	0x00008a40


	//   ....[63]....
        /*02a0*/ 	.word	0x00008ad0


	//   ....[64]....
        /*02a4*/ 	.word	0x00008b40


	//   ....[65]....
        /*02a8*/ 	.word	0x00008be0


	//   ....[66]....
        /*02ac*/ 	.word	0x00008c50


	//   ....[67]....
        /*02b0*/ 	.word	0x00008d00


	//   ....[68]....
        /*02b4*/ 	.word	0x00008d70


	//   ....[69]....
        /*02b8*/ 	.word	0x00008de0


	//   ....[70]....
        /*02bc*/ 	.word	0x00008e50


	//   ....[71]....
        /*02c0*/ 	.word	0x00008ec0


	//   ....[72]....
        /*02c4*/ 	.word	0x00008f30


	//   ....[73]....
        /*02c8*/ 	.word	0x00008fb0


	//   ....[74]....
        /*02cc*/ 	.word	0x00009030


	//   ....[75]....
        /*02d0*/ 	.word	0x000090d0


	//   ....[76]....
        /*02d4*/ 	.word	0x00009140


	//   ....[77]....
        /*02d8*/ 	.word	0x000091c0


	//   ....[78]....
        /*02dc*/ 	.word	0x00009230


	//   ....[79]....
        /*02e0*/ 	.word	0x000092b0


	//   ....[80]....
        /*02e4*/ 	.word	0x00009320


	//   ....[81]....
        /*02e8*/ 	.word	0x000093c0


	//   ....[82]....
        /*02ec*/ 	.word	0x00009430


	//   ....[83]....
        /*02f0*/ 	.word	0x000094b0


	//   ....[84]....
        /*02f4*/ 	.word	0x00009520


	//   ....[85]....
        /*02f8*/ 	.word	0x00009590


	//   ....[86]....
        /*02fc*/ 	.word	0x00009600


	//   ....[87]....
        /*0300*/ 	.word	0x00009670


	//   ....[88]....
        /*0304*/ 	.word	0x000096e0


	//----- nvinfo : EIATTR_EXIT_INSTR_OFFSETS
	.align		4
.L_1821:
        /*0308*/ 	.byte	0x04, 0x1c
        /*030a*/ 	.short	(.L_1823 - .L_1822)


	//   ....[0]....
.L_1822:
        /*030c*/ 	.word	0x000085c0


	//   ....[1]....
        /*0310*/ 	.word	0x00008840


	//----- nvinfo : EIATTR_MAX_THREADS
	.align		4
.L_1823:
        /*0314*/ 	.byte	0x04, 0x05
        /*0316*/ 	.short	(.L_1825 - .L_1824)
.L_1824:
        /*0318*/ 	.word	0x00000080
        /*031c*/ 	.word	0x00000001
        /*0320*/ 	.word	0x00000001


	//----- nvinfo : EIATTR_CRS_STACK_SIZE
	.align		4
.L_1825:
        /*0324*/ 	.byte	0x04, 0x1e
        /*0326*/ 	.short	(.L_1827 - .L_1826)
.L_1826:
        /*0328*/ 	.word	0x00000000
.L_1827:


//--------------------- .nv.info._Z25selective_scan_bwd_kernelI32Selective_Scan_bwd_kernel_traitsILi128ELi16ELb1ELb1ELb0ELb1ELb1EN3c104HalfEfEEv12SSMParamsBwd --------------------------
	.section	.nv.info._Z25selective_scan_bwd_kernelI32Selective_Scan_bwd_kernel_traitsILi128ELi16ELb1ELb1ELb0ELb1ELb1EN3c104HalfEfEEv12SSMParamsBwd,"",@"SHT_CUDA_INFO"
	.sectionflags	@""
	.align	4


	//----- nvinfo : EIATTR_CUDA_API_VERSION
	.align		4
        /*0000*/ 	.byte	0x04, 0x37
        /*0002*/ 	.short	(.L_1829 - .L_1828)
.L_1828:
        /*0004*/ 	.word	0x00000082


	//----- nvinfo : EIATTR_SW2861232_WAR
	.align		4
.L_1829:
        /*0008*/ 	.byte	0x01, 0x35
	.zero		2


	//----- nvinfo : EIATTR_PARAM_CBANK
	.align		4
        /*000c*/ 	.byte	0x04, 0x0a
        /*000e*/ 	.short	(.L_1831 - .L_1830)
	.align		4
.L_1830:
        /*0010*/ 	.word	index@(.nv.constant0._Z25selective_scan_bwd_kernelI32Selective_Scan_bwd_kernel_traitsILi128ELi16ELb1ELb1ELb0ELb1ELb1EN3c104HalfEfEEv12SSMParamsBwd)
        /*0014*/ 	.short	0x0160
        /*0016*/ 	.short	0x01f0


	//----- nvinfo : EIATTR_CBANK_PARAM_SIZE
	.align		4
.L_1831:
        /*0018*/ 	.byte	0x03, 0x19
        /*001a*/ 	.short	0x01f0


	//----- nvinfo : EIATTR_KPARAM_INFO
	.align		4
        /*001c*/ 	.byte	0x04, 0x17
        /*001e*/ 	.short	(.L_1833 - .L_1832)
.L_1832:
        /*0020*/ 	.word	0x00000000
        /*0024*/ 	.short	0x0000
        /*0026*/ 	.short	0x0000
        /*0028*/ 	.byte	0x00, 0xf0, 0xc1, 0x07


	//----- nvinfo : EIATTR_MAXREG_COUNT
	.align		4
.L_1833:
        /*002c*/ 	.byte	0x03, 0x1b
        /*002e*/ 	.short	0x00a8


	//----- nvinfo : EIATTR_NUM_BARRIERS
	.align		4
        /*0030*/ 	.byte	0x02, 0x4c
        /*0032*/ 	.byte	0x01
	.zero		1


	//----- nvinfo : EIATTR_MERCURY_ISA_VERSION
	.align		4
        /*0034*/ 	.byte	0x03, 0x5f
        /*0036*/ 	.short	0x0000


	//----- nvinfo : EIATTR_COOP_GROUP_MASK_REGIDS
	.align		4
        /*0038*/ 	.byte	0x04, 0x29
        /*003a*/ 	.short	(.L_1835 - .L_1834)


	//   ....[0]....
.L_1834:
        /*003c*/ 	.word	0xffffffff


	//   ....[1]....
        /*0040*/ 	.word	0xffffffff


	//   ....[2]....
        /*0044*/ 	.word	0xffffffff


	//   ....[3]....
        /*0048*/ 	.word	0xffffffff


	//   ....[4]....
        /*004c*/ 	.word	0xffffffff


	//   ....[5]....
        /*0050*/ 	.word	0xffffffff


	//   ....[6]....
        /*0054*/ 	.word	0xffffffff


	//   ....[7]....
        /*0058*/ 	.word	0xffffffff


	//   ....[8]....
        /*005c*/ 	.word	0xffffffff


	//   ....[9]....
        /*0060*/ 	.word	0xffffffff


	//   ....[10]....
        /*0064*/ 	.word	0xffffffff


	//   ....[11]....
        /*0068*/ 	.word	0xffffffff


	//   ....[12]....
        /*006c*/ 	.word	0xffffffff


	//   ....[13]....
        /*0070*/ 	.word	0xffffffff


	//   ....[14]....
        /*0074*/ 	.word	0xffffffff


	//   ....[15]....
        /*0078*/ 	.word	0xffffffff


	//   ....[16]....
        /*007c*/ 	.word	0xffffffff


	//   ....[17]....
        /*0080*/ 	.word	0xffffffff


	//   ....[18]....
        /*0084*/ 	.word	0xffffffff


	//   ....[19]....
        /*0088*/ 	.word	0xffffffff


	//   ....[20]....
        /*008c*/ 	.word	0xffffffff


	//   ....[21]....
        /*0090*/ 	.word	0xffffffff


	//   ....[22]....
        /*0094*/ 	.word	0xffffffff


	//   ....[23]....
        /*0098*/ 	.word	0xffffffff


	//   ....[24]....
        /*009c*/ 	.word	0xffffffff


	//   ....[25]....
        /*00a0*/ 	.word	0xffffffff


	//   ....[26]....
        /*00a4*/ 	.word	0xffffffff


	//   ....[27]....
        /*00a8*/ 	.word	0xffffffff


	//   ....[28]....
        /*00ac*/ 	.word	0xffffffff


	//   ....[29]....
        /*00b0*/ 	.word	0xffffffff


	//   ....[30]....
        /*00b4*/ 	.word	0xffffffff


	//   ....[31]....
        /*00b8*/ 	.word	0xffffffff


	//   ....[32]....
        /*00bc*/ 	.word	0xffffffff


	//   ....[33]....
        /*00c0*/ 	.word	0xffffffff


	//   ....[34]....
        /*00c4*/ 	.word	0xffffffff


	//   ....[35]....
        /*00c8*/ 	.word	0xffffffff


	//   ....[36]....
        /*00cc*/ 	.word	0xffffffff


	//   ....[37]....
        /*00d0*/ 	.word	0xffffffff


	//   ....[38]....
        /*00d4*/ 	.word	0xffffffff


	//   ....[39]....
        /*00d8*/ 	.word	0xffffffff


	//   ....[40]....
        /*00dc*/ 	.word	0xffffffff


	//   ....[41]....
        /*00e0*/ 	.word	0xffffffff


	//   ....[42]....
        /*00e4*/ 	.word	0xffffffff


	//   ....[43]....
        /*00e8*/ 	.word	0xffffffff


	//   ....[44]....
        /*00ec*/ 	.word	0xffffffff


	//   ....[45]....
        /*00f0*/ 	.word	0xffffffff


	//   ....[46]....
        /*00f4*/ 	.word	0xffffffff


	//   ....[47]....
        /*00f8*/ 	.word	0xffffffff


	//   ....[48]....
        /*00fc*/ 	.word	0xffffffff


	//   ....[49]....
        /*0100*/ 	.word	0xffffffff


	//   ....[50]....
        /*0104*/ 	.word	0xffffffff


	//   ....[51]....
        /*0108*/ 	.word	0xffffffff


	//   ....[52]....
        /*010c*/ 	.word	0xffffffff


	//   ....[53]....
        /*0110*/ 	.word	0xffffffff


	//   ....[54]....
        /*0114*/ 	.word	0xffffffff


	//   ....[55]....
        /*0118*/ 	.word	0xffffffff


	//   ....[56]....
        /*011c*/ 	.word	0xffffffff


	//   ....[57]....
        /*0120*/ 	.word	0xffffffff


	//   ....[58]....
        /*0124*/ 	.word	0xffffffff


	//   ....[59]....
        /*0128*/ 	.word	0xffffffff


	//   ....[60]....
        /*012c*/ 	.word	0xffffffff


	//   ....[61]....
        /*0130*/ 	.word	0xffffffff


	//   ....[62]....
        /*0134*/ 	.word	0xffffffff


	//   ....[63]....
        /*0138*/ 	.word	0xffffffff


	//   ....[64]....
        /*013c*/ 	.word	0xffffffff


	//   ....[65]....
        /*0140*/ 	.word	0xffffffff


	//   ....[66]....
        /*0144*/ 	.word	0xffffffff


	//   ....[67]....
        /*0148*/ 	.word	0xffffffff


	//   ....[68]....
        /*014c*/ 	.word	0xffffffff


	//   ....[69]....
        /*0150*/ 	.word	0xffffffff


	//   ....[70]....
        /*0154*/ 	.word	0xffffffff


	//   ....[71]....
        /*0158*/ 	.word	0xffffffff


	//   ....[72]....
        /*015c*/ 	.word	0xffffffff


	//   ....[73]....
        /*0160*/ 	.word	0xffffffff


	//   ....[74]....
        /*0164*/ 	.word	0xffffffff


	//   ....[75]....
        /*0168*/ 	.word	0xffffffff


	//   ....[76]....
        /*016c*/ 	.word	0xffffffff


	//   ....[77]....
        /*0170*/ 	.word	0xffffffff


	//   ....[78]....
        /*0174*/ 	.word	0xffffffff


	//   ....[79]....
        /*0178*/ 	.word	0xffffffff


	//   ....[80]....
        /*017c*/ 	.word	0xffffffff


	//   ....[81]....
        /*0180*/ 	.word	0xffffffff


	//   ....[82]....
        /*0184*/ 	.word	0xffffffff


	//   ....[83]....
        /*0188*/ 	.word	0xffffffff


	//   ....[84]....
        /*018c*/ 	.word	0xffffffff


	//   ....[85]....
        /*0190*/ 	.word	0xffffffff


	//   ....[86]....
        /*0194*/ 	.word	0xffffffff


	//   ....[87]....
        /*0198*/ 	.word	0xffffffff


	//   ....[88]....
        /*019c*/ 	.word	0xffffffff


	//   ....[89]....
        /*01a0*/ 	.word	0xffffffff


	//   ....[90]....
        /*01a4*/ 	.word	0xffffffff


	//   ....[91]....
        /*01a8*/ 	.word	0xffffffff


	//   ....[92]....
        /*01ac*/ 	.word	0xffffffff


	//----- nvinfo : EIATTR_COOP_GROUP_INSTR_OFFSETS
	.align		4
.L_1835:
        /*01b0*/ 	.byte	0x04, 0x28
        /*01b2*/ 	.short	(.L_1837 - .L_1836)


	//   ....[0]....
.L_1836:
        /*01b4*/ 	.word	0x00000b20


	//   ....[1]....
        /*01b8*/ 	.word	0x00000bd0


	//   ....[2]....
        /*01bc*/ 	.word	0x00000df0


	//   ....[3]....
        /*01c0*/ 	.word	0x00003450


	//   ....[4]....
        /*01c4*/ 	.word	0x00003b80


	//   ....[5]....
        /*01c8*/ 	.word	0x00004460


	//   ....[6]....
        /*01cc*/ 	.word	0x00004960


	//   ....[7]....
        /*01d0*/ 	.word	0x00005190


	//   ....[8]....
        /*01d4*/ 	.word	0x00005bc0


	//   ....[9]....
        /*01d8*/ 	.word	0x00005be0


	//   ....[10]....
        /*01dc*/ 	.word	0x00005c30


	//   ....[11]....
        /*01e0*/ 	.word	0x00005c40


	//   ....[12]....
        /*01e4*/ 	.word	0x00005c70


	//   ....[13]....
        /*01e8*/ 	.word	0x00005c90


	//   ....[14]....
        /*01ec*/ 	.word	0x00005cc0


	//   ....[15]....
        /*01f0*/ 	.word	0x00005ce0


	//   ....[16]....
        /*01f4*/ 	.word	0x00005d10


	//   ....[17]....
        /*01f8*/ 	.word	0x00005d30


	//   ....[18]....
        /*01fc*/ 	.word	0x00005e00


	//   ....[19]....
        /*0200*/ 	.word	0x00005e70


	//   ....[20]....
        /*0204*/ 	.word	0x00005e90


	//   ....[21]....
        /*0208*/ 	.word	0x00005ea0


	//   ....[22]....
        /*020c*/ 	.word	0x00005eb0


	//   ....[23]....
        /*0210*/ 	.word	0x00005ec0


	//   ....[24]....
        /*0214*/ 	.word	0x000064d0


	//   ....[25]....
        /*0218*/ 	.word	0x000064f0


	//   ....[26]....
        /*021c*/ 	.word	0x00006500


	//   ....[27]....
        /*0220*/ 	.word	0x00006530


	//   ....[28]....
        /*0224*/ 	.word	0x00006540


	//   ....[29]....
        /*0228*/ 	.word	0x00006550


	//   ....[30]....
        /*022c*/ 	.word	0x00006580


	//   ....[31]....
        /*0230*/ 	.word	0x00006590


	//   ....[32]....
        /*0234*/ 	.word	0x000065c0


	//   ....[33]....
        /*0238*/ 	.word	0x000065d0


	//   ....[34]....
        /*023c*/ 	.word	0x00006600


	//   ....[35]....
        /*0240*/ 	.word	0x00006610


	//   ....[36]....
        /*0244*/ 	.word	0x00006640


	//   ....[37]....
        /*0248*/ 	.word	0x00006650


	//   ....[38]....
        /*024c*/ 	.word	0x00006660


	//   ....[39]....
        /*0250*/ 	.word	0x00006670


	//   ....[40]....
        /*0254*/ 	.word	0x00007de0


	//   ....[41]....
        /*0258*/ 	.word	0x00007e20


	//   ....[42]....
        /*025c*/ 	.word	0x00007f20


	//   ....[43]....
        /*0260*/ 	.word	0x00007f50


	//   ....[44]....
        /*0264*/ 	.word	0x00008030


	//   ....[45]....
        /*0268*/ 	.word	0x00008060


	//   ....[46]....
        /*026c*/ 	.word	0x00008140


	//   ....[47]....
        /*0270*/ 	.word	0x00008170


	//   ....[48]....
        /*0274*/ 	.word	0x00008250


	//   ....[49]....
        /*0278*/ 	.word	0x00008280


	//   ....[50]....
        /*027c*/ 	.word	0x00008830


	//   ....[51]....
        /*0280*/ 	.word	0x00009020


	//   ....[52]....
        /*0284*/ 	.word	0x00009390


	//   ....[53]....
        /*0288*/ 	.word	0x00009520


	//   ....[54]....
        /*028c*/ 	.word	0x00009580


	//   ....[55]....
        /*0290*/ 	.word	0x000095d0


	//   ....[56]....
        /*0294*/ 	.word	0x000095f0


	//   ....[57]....
        /*0298*/ 	.word	0x00009610


	//   ....[58]....
        /*029c*/ 	.word	0x00009730


	//   ....[59]....
        /*02a0*/ 	.word	0x00009780


	//   ....[60]....
        /*02a4*/ 	.word	0x000097d0


	//   ....[61]....
        /*02a8*/ 	.word	0x000097f0


	//   ....[62]....
        /*02ac*/ 	.word	0x00009810


	//   ....[63]....
        /*02b0*/ 	.word	0x00009c20


	//   ....[64]....
        /*02b4*/ 	.word	0x00009ca0


	//   ....[65]....
        /*02b8*/ 	.word	0x00009d50


	//   ....[66]....
        /*02bc*/ 	.word	0x00009dc0


	//   ....[67]....
        /*02c0*/ 	.word	0x00009e50


	//   ....[68]....
        /*02c4*/ 	.word	0x00009ec0


	//   ....[69]....
        /*02c8*/ 	.word	0x00009f60


	//   ....[70]....
        /*02cc*/ 	.word	0x00009fd0


	//   ....[71]....
        /*02d0*/ 	.word	0x0000a070


	//   ....[72]....
        /*02d4*/ 	.word	0x0000a0e0


	//   ....[73]....
        /*02d8*/ 	.word	0x0000a150


	//   ....[74]....
        /*02dc*/ 	.word	0x0000a1c0


	//   ....[75]....
        /*02e0*/ 	.word	0x0000a240


	//   ....[76]....
        /*02e4*/ 	.word	0x0000a2b0


	//   ....[77]....
        /*02e8*/ 	.word	0x0000a330


	//   ....[78]....
        /*02ec*/ 	.word	0x0000a3b0


	//   ....[79]....
        /*02f0*/ 	.word	0x0000a450


	//   ....[80]....
        /*02f4*/ 	.word	0x0000a4c0


	//   ....[81]....
        /*02f8*/ 	.word	0x0000a540


	//   ....[82]....
        /*02fc*/ 	.word	0x0000a5b0


	//   ....[83]....
        /*0300*/ 	.word	0x0000a640


	//   ....[84]....
        /*0304*/ 	.word	0x0000a6b0


	//   ....[85]....
        /*0308*/ 	.word	0x0000a750


	//   ....[86]....
        /*030c*/ 	.word	0x0000a7c0


	//   ....[87]....
        /*0310*/ 	.word	0x0000a840


	//   ....[88]....
        /*0314*/ 	.word	0x0000a8b0


	//   ....[89]....
        /*0318*/ 	.word	0x0000a920


	//   ....[90]....
        /*031c*/ 	.word	0x0000a990


	//   ....[91]....
        /*0320*/ 	.word	0x0000a9f0


	//   ....[92]....
        /*0324*/ 	.word	0x0000aa60


	//----- nvinfo : EIATTR_EXIT_INSTR_OFFSETS
	.align		4
.L_1837:
        /*0328*/ 	.byte	0x04, 0x1c
        /*032a*/ 	.short	(.L_1839 - .L_1838)


	//   ....[0]....
.L_1838:
        /*032c*/ 	.word	0x00009940


	//   ....[1]....
        /*0330*/ 	.word	0x00009bc0


	//----- nvinfo : EIATTR_MAX_THREADS
	.align		4
.L_1839:
        /*0334*/ 	.byte	0x04, 0x05
        /*0336*/ 	.short	(.L_1841 - .L_1840)
.L_1840:
        /*0338*/ 	.word	0x00000080
        /*033c*/ 	.word	0x00000001
        /*0340*/ 	.word	0x00000001


	//----- nvinfo : EIATTR_CRS_STACK_SIZE
	.align		4
.L_1841:
        /*0344*/ 	.byte	0x04, 0x1e
        /*0346*/ 	.short	(.L_1843 - .L_1842)
.L_1842:
        /*0348*/ 	.word	0x00000000
.L_1843:


//--------------------- .nv.info._Z25selective_scan_bwd_kernelI32Selective_Scan_bwd_kernel_traitsILi128ELi16ELb1ELb1ELb1ELb0ELb0EN3c104HalfEfEEv12SSMParamsBwd --------------------------
	.section	.nv.info._Z25selective_scan_bwd_kernelI32Selective_Scan_bwd_kernel_traitsILi128ELi16ELb1ELb1ELb1ELb0ELb0EN3c104HalfEfEEv12SSMParamsBwd,"",@"SHT_CUDA_INFO"
	.sectionflags	@""
	.align	4


	//----- nvinfo : EIATTR_CUDA_API_VERSION
	.align		4
        /*0000*/ 	.byte	0x04, 0x37
        /*0002*/ 	.short	(.L_1845 - .L_1844)
.L_1844:
        /*0004*/ 	.word	0x00000082


	//----- nvinfo : EIATTR_SW2861232_WAR
	.align		4
.L_1845:
        /*0008*/ 	.byte	0x01, 0x35
	.zero		2


	//----- nvinfo : EIATTR_PARAM_CBANK
	.align		4
        /*000c*/ 	.byte	0x04, 0x0a
        /*000e*/ 	.short	(.L_1847 - .L_1846)
	.align		4
.L_1846:
        /*0010*/ 	.word	index@(.nv.constant0._Z25selective_scan_bwd_kernelI32Selective_Scan_bwd_kernel_traitsILi128ELi16ELb1ELb1ELb1ELb0ELb0EN3c104HalfEfEEv12SSMParamsBwd)
        /*0014*/ 	.short	0x0160
        /*0016*/ 	.short	0x01f0


	//----- nvinfo : EIATTR_CBANK_PARAM_SIZE
	.align		4
.L_1847:
        /*0018*/ 	.byte	0x03, 0x19
        /*001a*/ 	.short	0x01f0


	//----- nvinfo : EIATTR_KPARAM_INFO
	.align		4
        /*001c*/ 	.byte	0x04, 0x17
        /*001e*/ 	.short	(.L_1849 - .L_1848)
.L_1848:
        /*0020*/ 	.word	0x00000000
        /*0024*/ 	.short	0x0000
        /*0026*/ 	.short	0x0000
        /*0028*/ 	.byte	0x00, 0xf0, 0xc1, 0x07


	//----- nvinfo : EIATTR_MAXREG_COUNT
	.align		4
.L_1849:
        /*002c*/ 	.byte	0x03, 0x1b
        /*002e*/ 	.short	0x00a8


	//----- nvinfo : EIATTR_NUM_BARRIERS
	.align		4
        /*0030*/ 	.byte	0x02, 0x4c
        /*0032*/ 	.byte	0x01
	.zero		1


	//----- nvinfo : EIATTR_MERCURY_ISA_VERSION
	.align		4
        /*0034*/ 	.byte	0x03, 0x5f
        /*0036*/ 	.short	0x0000


	//----- nvinfo : EIATTR_COOP_GROUP_MASK_REGIDS
	.align		4
        /*0038*/ 	.byte	0x04, 0x29
        /*003a*/ 	.short	(.L_1851 - .L_1850)


	//   ....[0]....
.L_1850:
        /*003c*/ 	.word	0xffffffff


	//   ....[1]....
        /*0040*/ 	.word	0xffffffff


	//   ....[2]....
        /*0044*/ 	.word	0xffffffff


	//   ....[3]....
        /*0048*/ 	.word	0xffffffff


	//   ....[4]....
        /*004c*/ 	.word	0xffffffff


	//   ....[5]....
        /*0050*/ 	.word	0xffffffff


	//   ....[6]....
        /*0054*/ 	.word	0xffffffff


	//   ....[7]....
        /*0058*/ 	.word	0xffffffff


	//   ....[8]....
        /*005c*/ 	.word	0xffffffff


	//   ....[9]....
        /*0060*/ 	.word	0xffffffff


	//   ....[10]....
        /*0064*/ 	.word	0xffffffff


	//   ....[11]....
        /*0068*/ 	.word	0xffffffff


	//   ....[12]....
        /*006c*/ 	.word	0xffffffff


	//   ....[13]....
        /*0070*/ 	.word	0xffffffff


	//   ....[14]....
        /*0074*/ 	.word	0xffffffff


	//   ....[15]....
        /*0078*/ 	.word	0xffffffff


	//   ....[16]....
        /*007c*/ 	.word	0xffffffff


	//   ....[17]....
        /*0080*/ 	.word	0xffffffff


	//   ....[18]....
        /*0084*/ 	.word	0xffffffff


	//   ....[19]....
        /*0088*/ 	.word	0xffffffff


	//   ....[20]....
        /*008c*/ 	.word	0xffffffff


	//   ....[21]....
        /*0090*/ 	.word	0xffffffff


	//   ....[22]....
        /*0094*/ 	.word	0xffffffff


	//   ....[23]....
        /*0098*/ 	.word	0xffffffff


	//   ....[24]....
        /*009c*/ 	.word	0xffffffff


	//   ....[25]....
        /*00a0*/ 	.word	0xffffffff


	//   ....[26]....
        /*00a4*/ 	.word	0xffffffff


	//   ....[27]....
        /*00a8*/ 	.word	0xffffffff


	//   ....[28]....
        /*00ac*/ 	.word	0xffffffff


	//   ....[29]....
        /*00b0*/ 	.word	0xffffffff


	//   ....[30]....
        /*00b4*/ 	.word	0xffffffff


	//   ....[31]....
        /*00b8*/ 	.word	0xffffffff


	//   ....[32]....
        /*00bc*/ 	.word	0xffffffff


	//   ....[33]....
        /*00c0*/ 	.word	0xffffffff


	//   ....[34]....
        /*00c4*/ 	.word	0xffffffff


	//   ....[35]....
        /*00c8*/ 	.word	0xffffffff


	//   ....[36]....
        /*00cc*/ 	.word	0xffffffff


	//   ....[37]....
        /*00d0*/ 	.word	0xffffffff


	//   ....[38]....
        /*00d4*/ 	.word	0xffffffff


	//   ....[39]....
        /*00d8*/ 	.word	0xffffffff


	//   ....[40]....
        /*00dc*/ 	.word	0xffffffff


	//   ....[41]....
        /*00e0*/ 	.word	0xffffffff


	//   ....[42]....
        /*00e4*/ 	.word	0xffffffff


	//   ....[43]....
        /*00e8*/ 	.word	0xffffffff


	//   ....[44]....
        /*00ec*/ 	.word	0xffffffff


	//   ....[45]....
        /*00f0*/ 	.word	0xffffffff


	//   ....[46]....
        /*00f4*/ 	.word	0xffffffff


	//   ....[47]....
        /*00f8*/ 	.word	0xffffffff


	//   ....[48]....
        /*00fc*/ 	.word	0xffffffff


	//   ....[49]....
        /*0100*/ 	.word	0xffffffff


	//   ....[50]....
        /*0104*/ 	.word	0xffffffff


	//   ....[51]....
        /*0108*/ 	.word	0xffffffff


	//   ....[52]....
        /*010c*/ 	.word	0xffffffff


	//   ....[53]....
        /*0110*/ 	.word	0xffffffff


	//   ....[54]....
        /*0114*/ 	.word	0xffffffff


	//   ....[55]....
        /*0118*/ 	.word	0xffffffff


	//   ....[56]....
        /*011c*/ 	.word	0xffffffff


	//   ....[57]....
        /*0120*/ 	.word	0xffffffff


	//   ....[58]....
        /*0124*/ 	.word	0xffffffff


	//   ....[59]....
        /*0128*/ 	.word	0xffffffff


	//   ....[60]....
        /*012c*/ 	.word	0xffffffff


	//   ....[61]....
        /*0130*/ 	.word	0xffffffff


	//   ....[62]....
        /*0134*/ 	.word	0xffffffff


	//   ....[63]....
        /*0138*/ 	.word	0xffffffff


	//   ....[64]....
        /*013c*/ 	.word	0xffffffff


	//   ....[65]....
        /*0140*/ 	.word	0xffffffff


	//   ....[66]....
        /*0144*/ 	.word	0xffffffff


	//   ....[67]....
        /*0148*/ 	.word	0xffffffff


	//   ....[68]....
        /*014c*/ 	.word	0xffffffff


	//   ....[69]....
        /*0150*/ 	.word	0xffffffff


	//   ....[70]....
        /*0154*/ 	.word	0xffffffff


	//   ....[71]....
        /*0158*/ 	.word	0xffffffff


	//   ....[72]....
        /*015c*/ 	.word	0xffffffff


	//   ....[73]....
        /*0160*/ 	.word	0xffffffff


	//   ....[74]....
        /*0164*/ 	.word	0xffffffff


	//   ....[75]....
        /*0168*/ 	.word	0xffffffff


	//   ....[76]....
        /*016c*/ 	.word	0xffffffff


	//   ....[77]....
        /*0170*/ 	.word	0xffffffff


	//   ....[78]....
        /*0174*/ 	.word	0xffffffff


	//   ....[79]....
        /*0178*/ 	.word	0xffffffff


	//   ....[80]....
        /*017c*/ 	.word	0xffffffff


	//   ....[81]....
        /*0180*/ 	.word	0xffffffff


	//   ....[82]....
        /*0184*/ 	.word	0xffffffff


	//   ....[83]....
        /*0188*/ 	.word	0xffffffff


	//----- nvinfo : EIATTR_COOP_GROUP_INSTR_OFFSETS
	.align		4
.L_1851:
        /*018c*/ 	.byte	0x04, 0x28
        /*018e*/ 	.short	(.L_1853 - .L_1852)


	//   ....[0]....
.L_1852:
        /*0190*/ 	.word	0x00000c60


	//   ....[1]....
        /*0194*/ 	.word	0x00000d10


	//   ....[2]....
        /*0198*/ 	.word	0x00000fe0


	//   ....[3]....
        /*019c*/ 	.word	0x000017e0


	//   ....[4]....
        /*01a0*/ 	.word	0x00001da0


	//   ....[5]....
        /*01a4*/ 	.word	0x00002680


	//   ....[6]....
        /*01a8*/ 	.word	0x000026a0


	//   ....[7]....
        /*01ac*/ 	.word	0x000026f0


	//   ....[8]....
        /*01b0*/ 	.word	0x00002700


	//   ....[9]....
        /*01b4*/ 	.word	0x00002730


	//   ....[10]....
        /*01b8*/ 	.word	0x00002750


	//   ....[11]....
        /*01bc*/ 	.word	0x00002780


	//   ....[12]....
        /*01c0*/ 	.word	0x000027a0


	//   ....[13]....
        /*01c4*/ 	.word	0x000027d0


	//   ....[14]....
        /*01c8*/ 	.word	0x000027f0


	//   ....[15]....
        /*01cc*/ 	.word	0x000028a0


	//   ....[16]....
        /*01d0*/ 	.word	0x00002910


	//   ....[17]....
        /*01d4*/ 	.word	0x00002930


	//   ....[18]....
        /*01d8*/ 	.word	0x00002940


	//   ....[19]....
        /*01dc*/ 	.word	0x00002950


	//   ....[20]....
        /*01e0*/ 	.word	0x00002960


	//   ....[21]....
        /*01e4*/ 	.word	0x00002f70


	//   ....[22]....
        /*01e8*/ 	.word	0x00002f90


	//   ....[23]....
        /*01ec*/ 	.word	0x00002fa0


	//   ....[24]....
        /*01f0*/ 	.word	0x00002fd0


	//   ....[25]....
        /*01f4*/ 	.word	0x00002fe0


	//   ....[26]....
        /*01f8*/ 	.word	0x00002ff0


	//   ....[27]....
        /*01fc*/ 	.word	0x00003020


	//   ....[28]....
        /*0200*/ 	.word	0x00003030


	//   ....[29]....
        /*0204*/ 	.word	0x00003060


	//   ....[30]....
        /*0208*/ 	.word	0x00003070


	//   ....[31]....
        /*020c*/ 	.word	0x000030a0


	//   ....[32]....
        /*0210*/ 	.word	0x000030b0


	//   ....[33]....
        /*0214*/ 	.word	0x000030e0


	//   ....[34]....
        /*0218*/ 	.word	0x000030f0


	//   ....[35]....
        /*021c*/ 	.word	0x00003100


	//   ....[36]....
        /*0220*/ 	.word	0x00003110


	//   ....[37]....
        /*0224*/ 	.word	0x00005040


	//   ....[38]....
        /*0228*/ 	.word	0x00005150


	//   ....[39]....
        /*022c*/ 	.word	0x00005250


	//   ....[40]....
        /*0230*/ 	.word	0x00005290


	//   ....[41]....
        /*0234*/ 	.word	0x000052c0


	//   ....[42]....
        /*0238*/ 	.word	0x00005620


	//   ....[43]....
        /*023c*/ 	.word	0x00005a50


	//   ....[44]....
        /*0240*/ 	.word	0x00005b10


	//   ....[45]....
        /*0244*/ 	.word	0x00005b70


	//   ....[46]....
        /*0248*/ 	.word	0x00005bc0


	//   ....[47]....
        /*024c*/ 	.word	0x00005be0


	//   ....[48]....
        /*0250*/ 	.word	0x00005c00


	//   ....[49]....
        /*0254*/ 	.word	0x00005d20


	//   ....[50]....
        /*0258*/ 	.word	0x00005d70


	//   ....[51]....
        /*025c*/ 	.word	0x00005dc0


	//   ....[52]....
        /*0260*/ 	.word	0x00005de0


	//   ....[53]....
        /*0264*/ 	.word	0x00005e00


	//   ....[54]....
        /*0268*/ 	.word	0x00006100


	//   ....[55]....
        /*026c*/ 	.word	0x00006180


	//   ....[56]....
        /*0270*/ 	.word	0x00006230


	//   ....[57]....
        /*0274*/ 	.word	0x000062a0


	//   ....[58]....
        /*0278*/ 	.word	0x00006330


	//   ....[59]....
        /*027c*/ 	.word	0x000063a0


	//   ....[60]....
        /*0280*/ 	.word	0x00006430


	//   ....[61]....
        /*0284*/ 	.word	0x000064a0


	//   ....[62]....
        /*0288*/ 	.word	0x00006550


	//   ....[63]....
        /*028c*/ 	.word	0x000065c0


	//   ....[64]....
        /*0290*/ 	.word	0x00006630


	//   ....[65]....
        /*0294*/ 	.word	0x000066a0


	//   ....[66]....
        /*0298*/ 	.word	0x00006710


	//   ....[67]....
        /*029c*/ 	.word	0x00006780


	//   ....[68]....
        /*02a0*/ 	.word	0x00006800


	//   ....[69]....
        /*02a4*/ 	.word	0x00006880


	//   ....[70]....
        /*02a8*/ 	.word	0x00006920


	//   ....[71]....
        /*02ac*/ 	.word	0x00006990


	//   ....[72]....
        /*02b0*/ 	.word	0x00006a10


	//   ....[73]....
        /*02b4*/ 	.word	0x00006a80


	//   ....[74]....
        /*02b8*/ 	.word	0x00006b00


	//   ....[75]....
        /*02bc*/ 	.word	0x00006b70


	//   ....[76]....
        /*02c0*/ 	.word	0x00006c00


	//   ....[77]....
        /*02c4*/ 	.word	0x00006c70


	//   ....[78]....
        /*02c8*/ 	.word	0x00006cf0


	//   ....[79]....
        /*02cc*/ 	.word	0x00006d60


	//   ....[80]....
        /*02d0*/ 	.word	0x00006dd0


	//   ....[81]....
        /*02d4*/ 	.word	0x00006e40


	//   ....[82]....
        /*02d8*/ 	.word	0x00006ea0


	//   ....[83]....
        /*02dc*/ 	.word	0x00006f10


	//----- nvinfo : EIATTR_EXIT_INSTR_OFFSETS
	.align		4
.L_1853:
        /*02e0*/ 	.byte	0x04, 0x1c
        /*02e2*/ 	.short	(.L_1855 - .L_1854)


	//   ....[0]....
.L_1854:
        /*02e4*/ 	.word	0x00005f30


	//   ....[1]....
        /*02e8*/ 	.word	0x000060a0


	//----- nvinfo : EIATTR_MAX_THREADS
	.align		4
.L_1855:
        /*02ec*/ 	.byte	0x04, 0x05
        /*02ee*/ 	.short	(.L_1857 - .L_1856)
.L_1856:
        /*02f0*/ 	.word	0x00000080
        /*02f4*/ 	.word	0x00000001
        /*02f8*/ 	.word	0x00000001


	//----- nvinfo : EIATTR_CRS_STACK_SIZE
	.align		4
.L_1857:
        /*02fc*/ 	.byte	0x04, 0x1e
        /*02fe*/ 	.short	(.L_1859 - .L_1858)
.L_1858:
        /*0300*/ 	.word	0x00000000
.L_1859:


//--------------------- .nv.info._Z25selective_scan_bwd_kernelI32Selective_Scan_bwd_kernel_traitsILi128ELi16ELb1ELb1ELb1ELb0ELb1EN3c104HalfEfEEv12SSMParamsBwd --------------------------
	.section	.nv.info._Z25selective_scan_bwd_kernelI32Selective_Scan_bwd_kernel_traitsILi128ELi16ELb1ELb1ELb1ELb0ELb1EN3c104HalfEfEEv12SSMParamsBwd,"",@"SHT_CUDA_INFO"
	.sectionflags	@""
	.align	4


	//----- nvinfo : EIATTR_CUDA_API_VERSION
	.align		4
        /*0000*/ 	.byte	0x04, 0x37
        /*0002*/ 	.short	(.L_1861 - .L_1860)
.L_1860:
        /*0004*/ 	.word	0x00000082


	//----- nvinfo : EIATTR_SW2861232_WAR
	.align		4
.L_1861:
        /*0008*/ 	.byte	0x01, 0x35
	.zero		2


	//----- nvinfo : EIATTR_PARAM_CBANK
	.align		4
        /*000c*/ 	.byte	0x04, 0x0a
        /*000e*/ 	.short	(.L_1863 - .L_1862)
	.align		4
.L_1862:
        /*0010*/ 	.word	index@(.nv.constant0._Z25selective_scan_bwd_kernelI32Selective_Scan_bwd_kernel_traitsILi128ELi16ELb1ELb1ELb1ELb0ELb1EN3c104HalfEfEEv12SSMParamsBwd)
        /*0014*/ 	.short	0x0160
        /*0016*/ 	.short	0x01f0


	//----- nvinfo : EIATTR_CBANK_PARAM_SIZE
	.align		4
.L_1863:
        /*0018*/ 	.byte	0x03, 0x19
        /*001a*/ 	.short	0x01f0


	//----- nvinfo : EIATTR_KPARAM_INFO
	.align		4
        /*001c*/ 	.byte	0x04, 0x17
        /*001e*/ 	.short	(.L_1865 - .L_1864)
.L_1864:
        /*0020*/ 	.word	0x00000000
        /*0024*/ 	.short	0x0000
        /*0026*/ 	.short	0x0000
        /*0028*/ 	.byte	0x00, 0xf0, 0xc1, 0x07


	//----- nvinfo : EIATTR_MAXREG_COUNT
	.align		4
.L_1865:
        /*002c*/ 	.byte	0x03, 0x1b
        /*002e*/ 	.short	0x00a8


	//----- nvinfo : EIATTR_NUM_BARRIERS
	.align		4
        /*0030*/ 	.byte	0x02, 0x4c
        /*0032*/ 	.byte	0x01
	.zero		1


	//----- nvinfo : EIATTR_MERCURY_ISA_VERSION
	.align		4
        /*0034*/ 	.byte	0x03, 0x5f
        /*0036*/ 	.short	0x0000


	//----- nvinfo : EIATTR_COOP_GROUP_MASK_REGIDS
	.align		4
        /*0038*/ 	.byte	0x04, 0x29
        /*003a*/ 	.short	(.L_1867 - .L_1866)


	//   ....[0]....
.L_1866:
        /*003c*/ 	.word	0xffffffff


	//   ....[1]....
        /*0040*/ 	.word	0xffffffff


	//   ....[2]....
        /*0044*/ 	.word	0xffffffff


	//   ....[3]....
        /*0048*/ 	.word	0xffffffff


	//   ....[4]....
        /*004c*/ 	.word	0xffffffff


	//   ....[5]....
        /*0050*/ 	.word	0xffffffff


	//   ....[6]....
        /*0054*/ 	.word	0xffffffff


	//   ....[7]....
        /*0058*/ 	.word	0xffffffff


	//   ....[8]....
        /*005c*/ 	.word	0xffffffff


	//   ....[9]....
        /*0060*/ 	.word	0xffffffff


	//   ....[10]....
        /*0064*/ 	.word	0xffffffff


	//   ....[11]....
        /*0068*/ 	.word	0xffffffff


	//   ....[12]....
        /*006c*/ 	.word	0xffffffff


	//   ....[13]....
        /*0070*/ 	.word	0xffffffff


	//   ....[14]....
        /*0074*/ 	.word	0xffffffff


	//   ....[15]....
        /*0078*/ 	.word	0xffffffff


	//   ....[16]....
        /*007c*/ 	.word	0xffffffff


	//   ....[17]....
        /*0080*/ 	.word	0xffffffff


	//   ....[18]....
        /*0084*/ 	.word	0xffffffff


	//   ....[19]....
        /*0088*/ 	.word	0xffffffff


	//   ....[20]....
        /*008c*/ 	.word	0xffffffff


	//   ....[21]....
        /*0090*/ 	.word	0xffffffff


	//   ....[22]....
        /*0094*/ 	.word	0xffffffff


	//   ....[23]....
        /*0098*/ 	.word	0xffffffff


	//   ....[24]....
        /*009c*/ 	.word	0xffffffff


	//   ....[25]....
        /*00a0*/ 	.word	0xffffffff


	//   ....[26]....
        /*00a4*/ 	.word	0xffffffff


	//   ....[27]....
        /*00a8*/ 	.word	0xffffffff


	//   ....[28]....
        /*00ac*/ 	.word	0xffffffff


	//   ....[29]....
        /*00b0*/ 	.word	0xffffffff


	//   ....[30]....
        /*00b4*/ 	.word	0xffffffff


	//   ....[31]....
        /*00b8*/ 	.word	0xffffffff


	//   ....[32]....
        /*00bc*/ 	.word	0xffffffff


	//   ....[33]....
        /*00c0*/ 	.word	0xffffffff


	//   ....[34]....
        /*00c4*/ 	.word	0xffffffff


	//   ....[35]....
        /*00c8*/ 	.word	0xffffffff


	//   ....[36]....
        /*00cc*/ 	.word	0xffffffff


	//   ....[37]....
        /*00d0*/ 	.word	0xffffffff


	//   ....[38]....
        /*00d4*/ 	.word	0xffffffff


	//   ....[39]....
        /*00d8*/ 	.word	0xffffffff


	//   ....[40]....
        /*00dc*/ 	.word	0xffffffff


	//   ....[41]....
        /*00e0*/ 	.word	0xffffffff


	//   ....[42]....
        /*00e4*/ 	.word	0xffffffff


	//   ....[43]....
        /*00e8*/ 	.word	0xffffffff


	//   ....[44]....
        /*00ec*/ 	.word	0xffffffff


	//   ....[45]....
        /*00f0*/ 	.word	0xffffffff


	//   ....[46]....
        /*00f4*/ 	.word	0xffffffff


	//   ....[47]....
        /*00f8*/ 	.word	0xffffffff


	//   ....[48]....
        /*00fc*/ 	.word	0xffffffff


	//   ....[49]....
        /*0100*/ 	.word	0xffffffff


	//   ....[50]....
        /*0104*/ 	.word	0xffffffff


	//   ....[51]....
        /*0108*/ 	.word	0xffffffff


	//   ....[52]....
        /*010c*/ 	.word	0xffffffff


	//   ....[53]....
        /*0110*/ 	.word	0xffffffff


	//   ....[54]....
        /*0114*/ 	.word	0xffffffff


	//   ....[55]....
        /*0118*/ 	.word	0xffffffff


	//   ....[56]....
        /*011c*/ 	.word	0xffffffff


	//   ....[57]....
        /*0120*/ 	.word	0xffffffff


	//   ....[58]....
        /*0124*/ 	.word	0xffffffff


	//   ....[59]....
        /*0128*/ 	.word	0xffffffff


	//   ....[60]....
        /*012c*/ 	.word	0xffffffff


	//   ....[61]....
        /*0130*/ 	.word	0xffffffff


	//   ....[62]....
        /*0134*/ 	.word	0xffffffff


	//   ....[63]....
        /*0138*/ 	.word	0xffffffff


	//   ....[64]....
        /*013c*/ 	.word	0xffffffff


	//   ....[65]....
        /*0140*/ 	.word	0xffffffff


	//   ....[66]....
        /*0144*/ 	.word	0xffffffff


	//   ....[67]....
        /*0148*/ 	.word	0xffffffff


	//   ....[68]....
        /*014c*/ 	.word	0xffffffff


	//   ....[69]....
        /*0150*/ 	.word	0xffffffff


	//   ....[70]....
        /*0154*/ 	.word	0xffffffff


	//   ....[71]....
        /*0158*/ 	.word	0xffffffff


	//   ....[72]....
        /*015c*/ 	.word	0xffffffff


	//   ....[73]....
        /*0160*/ 	.word	0xffffffff


	//   ....[74]....
        /*0164*/ 	.word	0xffffffff


	//   ....[75]....
        /*0168*/ 	.word	0xffffffff


	//   ....[76]....
        /*016c*/ 	.word	0xffffffff


	//   ....[77]....
        /*0170*/ 	.word	0xffffffff


	//   ....[78]....
        /*0174*/ 	.word	0xffffffff


	//   ....[79]....
        /*0178*/ 	.word	0xffffffff


	//   ....[80]....
        /*017c*/ 	.word	0xffffffff


	//   ....[81]....
        /*0180*/ 	.word	0xffffffff


	//   ....[82]....
        /*0184*/ 	.word	0xffffffff


	//   ....[83]....
        /*0188*/ 	.word	0xffffffff


	//   ....[84]....
        /*018c*/ 	.word	0xffffffff


	//   ....[85]....
        /*0190*/ 	.word	0xffffffff


	//   ....[86]....
        /*0194*/ 	.word	0xffffffff


	//   ....[87]....
        /*0198*/ 	.word	0xffffffff


	//----- nvinfo : EIATTR_COOP_GROUP_INSTR_OFFSETS
	.align		4
.L_1867:
        /*019c*/ 	.byte	0x04, 0x28
        /*019e*/ 	.short	(.L_1869 - .L_1868)


	//   ....[0]....
.L_1868:
        /*01a0*/ 	.word	0x00000c70


	//   ....[1]....
        /*01a4*/ 	.word	0x00000d20


	//   ....[2]....
        /*01a8*/ 	.word	0x00000ec0


	//   ....[3]....
        /*01ac*/ 	.word	0x00001060


	//   ....[4]....
        /*01b0*/ 	.word	0x00001a50


	//   ....[5]....
        /*01b4*/ 	.word	0x00002260


	//   ....[6]....
        /*01b8*/ 	.word	0x00002670


	//   ....[7]....
        /*01bc*/ 	.word	0x00002cb0


	//   ....[8]....
        /*01c0*/ 	.word	0x000032a0


	//   ....[9]....
        /*01c4*/ 	.word	0x00003b50


	//   ....[10]....
        /*01c8*/ 	.word	0x00003b70


	//   ....[11]....
        /*01cc*/ 	.word	0x00003bc0


	//   ....[12]....
        /*01d0*/ 	.word	0x00003bd0


	//   ....[13]....
        /*01d4*/ 	.word	0x00003c00


	//   ....[14]....
        /*01d8*/ 	.word	0x00003c20


	//   ....[15]....
        /*01dc*/ 	.word	0x00003c50


	//   ....[16]....
        /*01e0*/ 	.word	0x00003c70


	//   ....[17]....
        /*01e4*/ 	.word	0x00003ca0


	//   ....[18]....
        /*01e8*/ 	.word	0x00003cc0


	//   ....[19]....
        /*01ec*/ 	.word	0x00003d80


	//   ....[20]....
        /*01f0*/ 	.word	0x00003df0


	//   ....[21]....
        /*01f4*/ 	.word	0x00003e10


	//   ....[22]....
        /*01f8*/ 	.word	0x00003e20


	//   ....[23]....
        /*01fc*/ 	.word	0x00003e30


	//   ....[24]....
        /*0200*/ 	.word	0x00003e40


	//   ....[25]....
        /*0204*/ 	.word	0x00004450


	//   ....[26]....
        /*0208*/ 	.word	0x00004470


	//   ....[27]....
        /*020c*/ 	.word	0x00004480


	//   ....[28]....
        /*0210*/ 	.word	0x000044b0


	//   ....[29]....
        /*0214*/ 	.word	0x000044c0


	//   ....[30]....
        /*0218*/ 	.word	0x000044d0


	//   ....[31]....
        /*021c*/ 	.word	0x00004500


	//   ....[32]....
        /*0220*/ 	.word	0x00004510


	//   ....[33]....
        /*0224*/ 	.word	0x00004540


	//   ....[34]....
        /*0228*/ 	.word	0x00004550


	//   ....[35]....
        /*022c*/ 	.word	0x00004580


	//   ....[36]....
        /*0230*/ 	.word	0x00004590


	//   ....[37]....
        /*0234*/ 	.word	0x000045c0


	//   ....[38]....
        /*0238*/ 	.word	0x000045d0


	//   ....[39]....
        /*023c*/ 	.word	0x000045e0


	//   ....[40]....
        /*0240*/ 	.word	0x000045f0


	//   ....[41]....
        /*0244*/ 	.word	0x00006540


	//   ....[42]....
        /*0248*/ 	.word	0x00006650


	//   ....[43]....
        /*024c*/ 	.word	0x00006750


	//   ....[44]....
        /*0250*/ 	.word	0x00006780


	//   ....[45]....
        /*0254*/ 	.word	0x000067b0


	//   ....[46]....
        /*0258*/ 	.word	0x00006b20


	//   ....[47]....
        /*025c*/ 	.word	0x00006ee0


	//   ....[48]....
        /*0260*/ 	.word	0x00006fb0


	//   ....[49]....
        /*0264*/ 	.word	0x00007010


	//   ....[50]....
        /*0268*/ 	.word	0x00007060


	//   ....[51]....
        /*026c*/ 	.word	0x00007080


	//   ....[52]....
        /*0270*/ 	.word	0x000070a0


	//   ....[53]....
        /*0274*/ 	.word	0x000071c0


	//   ....[54]....
        /*0278*/ 	.word	0x00007210


	//   ....[55]....
        /*027c*/ 	.word	0x00007260


	//   ....[56]....
        /*0280*/ 	.word	0x00007280


	//   ....[57]....
        /*0284*/ 	.word	0x000072a0


	//   ....[58]....
        /*0288*/ 	.word	0x000075a0


	//   ....[59]....
        /*028c*/ 	.word	0x00007620


	//   ....[60]....
        /*0290*/ 	.word	0x000076d0


	//   ....[61]....
        /*0294*/ 	.word	0x00007740


	//   ....[62]....
        /*0298*/ 	.word	0x000077d0


	//   ....[63]....
        /*029c*/ 	.word	0x00007840


	//   ....[64]....
        /*02a0*/ 	.word	0x000078d0


	//   ....[65]....
        /*02a4*/ 	.word	0x00007940


	//   ....[66]....
        /*02a8*/ 	.word	0x000079f0


	//   ....[67]....
        /*02ac*/ 	.word	0x00007a60


	//   ....[68]....
        /*02b0*/ 	.word	0x00007ac0


	//   ....[69]....
        /*02b4*/ 	.word	0x00007b30


	//   ....[70]....
        /*02b8*/ 	.word	0x00007bb0


	//   ....[71]....
        /*02bc*/ 	.word	0x00007c20


	//   ....[72]....
        /*02c0*/ 	.word	0x00007ca0


	//   ....[73]....
        /*02c4*/ 	.word	0x00007d20


	//   ....[74]....
        /*02c8*/ 	.word	0x00007dc0


	//   ....[75]....
        /*02cc*/ 	.word	0x00007e30


	//   ....[76]....
        /*02d0*/ 	.word	0x00007eb0


	//   ....[77]....
        /*02d4*/ 	.word	0x00007f20


	//   ....[78]....
        /*02d8*/ 	.word	0x00007fa0


	//   ....[79]....
        /*02dc*/ 	.word	0x00008010


	//   ....[80]....
        /*02e0*/ 	.word	0x000080a0


	//   ....[81]....
        /*02e4*/ 	.word	0x00008110


	//   ....[82]....
        /*02e8*/ 	.word	0x00008190


	//   ....[83]....
        /*02ec*/ 	.word	0x00008200


	//   ....[84]....
        /*02f0*/ 	.word	0x00008270


	//   ....[85]....
        /*02f4*/ 	.word	0x000082e0


	//   ....[86]....
        /*02f8*/ 	.word	0x00008340


	//   ....[87]....
        /*02fc*/ 	.word	0x000083b0


	//----- nvinfo : EIATTR_EXIT_INSTR_OFFSETS
	.align		4
.L_1869:
        /*0300*/ 	.byte	0x04, 0x1c
        /*0302*/ 	.short	(.L_1871 - .L_1870)


	//   ....[0]....
.L_1870:
        /*0304*/ 	.word	0x000073d0


	//   ....[1]....
        /*0308*/ 	.word	0x00007540


	//----- nvinfo : EIATTR_MAX_THREADS
	.align		4
.L_1871:
        /*030c*/ 	.byte	0x04, 0x05
        /*030e*/ 	.short	(.L_1873 - .L_1872)
.L_1872:
        /*0310*/ 	.word	0x00000080
        /*0314*/ 	.word	0x00000001
        /*0318*/ 	.word	0x00000001


	//----- nvinfo : EIATTR_CRS_STACK_SIZE
	.align		4
.L_1873:
        /*031c*/ 	.byte	0x04, 0x1e
        /*031e*/ 	.short	(.L_1875 - .L_1874)
.L_1874:
        /*0320*/ 	.word	0x00000000
.L_1875:


//--------------------- .nv.info._Z25selective_scan_bwd_kernelI32Selective_Scan_bwd_kernel_traitsILi128ELi16ELb1ELb1ELb1ELb1ELb0EN3c104HalfEfEEv12SSMParamsBwd --------------------------
	.section	.nv.info._Z25selective_scan_bwd_kernelI32Selective_Scan_bwd_kernel_traitsILi128ELi16ELb1ELb1ELb1ELb1ELb0EN3c104HalfEfEEv12SSMParamsBwd,"",@"SHT_CUDA_INFO"
	.sectionflags	@""
	.align	4


	//----- nvinfo : EIATTR_CUDA_API_VERSION
	.align		4
        /*0000*/ 	.byte	0x04, 0x37
        /*0002*/ 	.short	(.L_1877 - .L_1876)
.L_1876:
        /*0004*/ 	.word	0x00000082


	//----- nvinfo : EIATTR_SW2861232_WAR
	.align		4
.L_1877:
        /*0008*/ 	.byte	0x01, 0x35
	.zero		2


	//----- nvinfo : EIATTR_PARAM_CBANK
	.align		4
        /*000c*/ 	.byte	0x04, 0x0a
        /*000e*/ 	.short	(.L_1879 - .L_1878)
	.align		4
.L_1878:
        /*0010*/ 	.word	index@(.nv.constant0._Z25selective_scan_bwd_kernelI32Selective_Scan_bwd_kernel_traitsILi128ELi16ELb1ELb1ELb1ELb1ELb0EN3c104HalfEfEEv12SSMParamsBwd)
        /*0014*/ 	.short	0x0160
        /*0016*/ 	.short	0x01f0


	//----- nvinfo : EIATTR_CBANK_PARAM_SIZE
	.align		4
.L_1879:
        /*0018*/ 	.byte	0x03, 0x19
        /*001a*/ 	.short	0x01f0


	//----- nvinfo : EIATTR_KPARAM_INFO
	.align		4
        /*001c*/ 	.byte	0x04, 0x17
        /*001e*/ 	.short	(.L_1881 - .L_1880)
.L_1880:
        /*0020*/ 	.word	0x00000000
        /*0024*/ 	.short	0x0000
        /*0026*/ 	.short	0x0000
        /*0028*/ 	.byte	0x00, 0xf0, 0xc1, 0x07


	//----- nvinfo : EIATTR_MAXREG_COUNT
	.align		4
.L_1881:
        /*002c*/ 	.byte	0x03, 0x1b
        /*002e*/ 	.short	0x00a8


	//----- nvinfo : EIATTR_NUM_BARRIERS
	.align		4
        /*0030*/ 	.byte	0x02, 0x4c
        /*0032*/ 	.byte	0x01
	.zero		1


	//----- nvinfo : EIATTR_MERCURY_ISA_VERSION
	.align		4
        /*0034*/ 	.byte	0x03, 0x5f
        /*0036*/ 	.short	0x0000


	//----- nvinfo : EIATTR_COOP_GROUP_MASK_REGIDS
	.align		4
        /*0038*/ 	.byte	0x04, 0x29
        /*003a*/ 	.short	(.L_1883 - .L_1882)


	//   ....[0]....
.L_1882:
        /*003c*/ 	.word	0xffffffff


	//   ....[1]....
        /*0040*/ 	.word	0xffffffff


	//   ....[2]....
        /*0044*/ 	.word	0xffffffff


	//   ....[3]....
        /*0048*/ 	.word	0xffffffff


	//   ....[4]....
        /*004c*/ 	.word	0xffffffff


	//   ....[5]....
        /*0050*/ 	.word	0xffffffff


	//   ....[6]....
        /*0054*/ 	.word	0xffffffff


	//   ....[7]....
        /*0058*/ 	.word	0xffffffff


	//   ....[8]....
        /*005c*/ 	.word	0xffffffff


	//   ....[9]....
        /*0060*/ 	.word	0xffffffff


	//   ....[10]....
        /*0064*/ 	.word	0xffffffff


	//   ....[11]....
        /*0068*/ 	.word	0xffffffff


	//   ....[12]....
        /*006c*/ 	.word	0xffffffff


	//   ....[13]....
        /*0070*/ 	.word	0xffffffff


	//   ....[14]....
        /*0074*/ 	.word	0xffffffff


	//   ....[15]....
        /*0078*/ 	.word	0xffffffff


	//   ....[16]....
        /*007c*/ 	.word	0xffffffff


	//   ....[17]....
        /*0080*/ 	.word	0xffffffff


	//   ....[18]....
        /*0084*/ 	.word	0xffffffff


	//   ....[19]....
        /*0088*/ 	.word	0xffffffff


	//   ....[20]....
        /*008c*/ 	.word	0xffffffff


	//   ....[21]....
        /*0090*/ 	.word	0xffffffff


	//   ....[22]....
        /*0094*/ 	.word	0xffffffff


	//   ....[23]....
        /*0098*/ 	.word	0xffffffff


	//   ....[24]....
        /*009c*/ 	.word	0xffffffff


	//   ....[25]....
        /*00a0*/ 	.word	0xffffffff


	//   ....[26]....
        /*00a4*/ 	.word	0xffffffff


	//   ....[27]....
        /*00a8*/ 	.word	0xffffffff


	//   ....[28]....
        /*00ac*/ 	.word	0xffffffff


	//   ....[29]....
        /*00b0*/ 	.word	0xffffffff


	//   ....[30]....
        /*00b4*/ 	.word	0xffffffff


	//   ....[31]....
        /*00b8*/ 	.word	0xffffffff


	//   ....[32]....
        /*00bc*/ 	.word	0xffffffff


	//   ....[33]....
        /*00c0*/ 	.word	0xffffffff


	//   ....[34]....
        /*00c4*/ 	.word	0xffffffff


	//   ....[35]....
        /*00c8*/ 	.word	0xffffffff


	//   ....[36]....
        /*00cc*/ 	.word	0xffffffff


	//   ....[37]....
        /*00d0*/ 	.word	0xffffffff


	//   ....[38]....
        /*00d4*/ 	.word	0xffffffff


	//   ....[39]....
        /*00d8*/ 	.word	0xffffffff


	//   ....[40]....
        /*00dc*/ 	.word	0xffffffff


	//   ....[41]....
        /*00e0*/ 	.word	0xffffffff


	//   ....[42]....
        /*00e4*/ 	.word	0xffffffff


	//   ....[43]....
        /*00e8*/ 	.word	0xffffffff


	//   ....[44]....
        /*00ec*/ 	.word	0xffffffff


	//   ....[45]....
        /*00f0*/ 	.word	0xffffffff


	//   ....[46]....
        /*00f4*/ 	.word	0xffffffff


	//   ....[47]....
        /*00f8*/ 	.word	0xffffffff


	//   ....[48]....
        /*00fc*/ 	.word	0xffffffff


	//   ....[49]....
        /*0100*/ 	.word	0xffffffff


	//   ....[50]....
        /*0104*/ 	.word	0xffffffff


	//   ....[51]....
        /*0108*/ 	.word	0xffffffff


	//   ....[52]....
        /*010c*/ 	.word	0xffffffff


	//   ....[53]....
        /*0110*/ 	.word	0xffffffff


	//   ....[54]....
        /*0114*/ 	.word	0xffffffff


	//   ....[55]....
        /*0118*/ 	.word	0xffffffff


	//   ....[56]....
        /*011c*/ 	.word	0xffffffff


	//   ....[57]....
        /*0120*/ 	.word	0xffffffff


	//   ....[58]....
        /*0124*/ 	.word	0xffffffff


	//   ....[59]....
        /*0128*/ 	.word	0xffffffff


	//   ....[60]....
        /*012c*/ 	.word	0xffffffff


	//   ....[61]....
        /*0130*/ 	.word	0xffffffff


	//   ....[62]....
        /*0134*/ 	.word	0xffffffff


	//   ....[63]....
        /*0138*/ 	.word	0xffffffff


	//   ....[64]....
        /*013c*/ 	.word	0xffffffff


	//   ....[65]....
        /*0140*/ 	.word	0xffffffff


	//   ....[66]....
        /*0144*/ 	.word	0xffffffff


	//   ....[67]....
        /*0148*/ 	.word	0xffffffff


	//   ....[68]....
        /*014c*/ 	.word	0xffffffff


	//   ....[69]....
        /*0150*/ 	.word	0xffffffff


	//   ....[70]....
        /*0154*/ 	.word	0xffffffff


	//   ....[71]....
        /*0158*/ 	.word	0xffffffff


	//   ....[72]....
        /*015c*/ 	.word	0xffffffff


	//   ....[73]....
        /*0160*/ 	.word	0xffffffff


	//   ....[74]....
        /*0164*/ 	.word	0xffffffff


	//   ....[75]....
        /*0168*/ 	.word	0xffffffff


	//   ....[76]....
        /*016c*/ 	.word	0xffffffff


	//   ....[77]....
        /*0170*/ 	.word	0xffffffff


	//   ....[78]....
        /*0174*/ 	.word	0xffffffff


	//   ....[79]....
        /*0178*/ 	.word	0xffffffff


	//   ....[80]....
        /*017c*/ 	.word	0xffffffff


	//   ....[81]....
        /*0180*/ 	.word	0xffffffff


	//   ....[82]....
        /*0184*/ 	.word	0xffffffff


	//   ....[83]....
        /*0188*/ 	.word	0xffffffff


	//   ....[84]....
        /*018c*/ 	.word	0xffffffff


	//----- nvinfo : EIATTR_COOP_GROUP_INSTR_OFFSETS
	.align		4
.L_1883:
        /*0190*/ 	.byte	0x04, 0x28
        /*0192*/ 	.short	(.L_1885 - .L_1884)


	//   ....[0]....
.L_1884:
        /*0194*/ 	.word	0x00000c50


	//   ....[1]....
        /*0198*/ 	.word	0x00000d00


	//   ....[2]....
        /*019c*/ 	.word	0x00000f10


	//   ....[3]....
        /*01a0*/ 	.word	0x00003a60


	//   ....[4]....
        /*01a4*/ 	.word	0x000040c0


	//   ....[5]....
        /*01a8*/ 	.word	0x00004900


	//   ....[6]....
        /*01ac*/ 	.word	0x00004920


	//   ....[7]....
        /*01b0*/ 	.word	0x00004970


	//   ....[8]....
        /*01b4*/ 	.word	0x00004980


	//   ....[9]....
        /*01b8*/ 	.word	0x000049b0


	//   ....[10]....
        /*01bc*/ 	.word	0x000049d0


	//   ....[11]....
        /*01c0*/ 	.word	0x00004a00


	//   ....[12]....
        /*01c4*/ 	.word	0x00004a20


	//   ....[13]....
        /*01c8*/ 	.word	0x00004a50


	//   ....[14]....
        /*01cc*/ 	.word	0x00004a70


	//   ....[15]....
        /*01d0*/ 	.word	0x00004b30


	//   ....[16]....
        /*01d4*/ 	.word	0x00004ba0


	//   ....[17]....
        /*01d8*/ 	.word	0x00004bc0


	//   ....[18]....
        /*01dc*/ 	.word	0x00004bd0


	//   ....[19]....
        /*01e0*/ 	.word	0x00004be0


	//   ....[20]....
        /*01e4*/ 	.word	0x00004bf0


	//   ....[21]....
        /*01e8*/ 	.word	0x00005200


	//   ....[22]....
        /*01ec*/ 	.word	0x00005220


	//   ....[23]....
        /*01f0*/ 	.word	0x00005230


	//   ....[24]....
        /*01f4*/ 	.word	0x00005260


	//   ....[25]....
        /*01f8*/ 	.word	0x00005270


	//   ....[26]....
        /*01fc*/ 	.word	0x00005280


	//   ....[27]....
        /*0200*/ 	.word	0x000052b0


	//   ....[28]....
        /*0204*/ 	.word	0x000052c0


	//   ....[29]....
        /*0208*/ 	.word	0x000052f0


	//   ....[30]....
        /*020c*/ 	.word	0x00005300


	//   ....[31]....
        /*0210*/ 	.word	0x00005330


	//   ....[32]....
        /*0214*/ 	.word	0x00005340


	//   ....[33]....
        /*0218*/ 	.word	0x00005370


	//   ....[34]....
        /*021c*/ 	.word	0x00005380


	//   ....[35]....
        /*0220*/ 	.word	0x00005390


	//   ....[36]....
        /*0224*/ 	.word	0x000053a0


	//   ....[37]....
        /*0228*/ 	.word	0x00007320


	//   ....[38]....
        /*022c*/ 	.word	0x00007430


	//   ....[39]....
        /*0230*/ 	.word	0x000074b0


	//   ....[40]....
        /*0234*/ 	.word	0x00007510


	//   ....[41]....
        /*0238*/ 	.word	0x00007570


	//   ....[42]....
        /*023c*/ 	.word	0x00007ab0


	//   ....[43]....
        /*0240*/ 	.word	0x000081c0


	//   ....[44]....
        /*0244*/ 	.word	0x000084a0


	//   ....[45]....
        /*0248*/ 	.word	0x00008640


	//   ....[46]....
        /*024c*/ 	.word	0x000086a0


	//   ....[47]....
        /*0250*/ 	.word	0x000086f0


	//   ....[48]....
        /*0254*/ 	.word	0x00008710


	//   ....[49]....
        /*0258*/ 	.word	0x00008730


	//   ....[50]....
        /*025c*/ 	.word	0x00008850


	//   ....[51]....
        /*0260*/ 	.word	0x000088a0


	//   ....[52]....
        /*0264*/ 	.word	0x000088f0


	//   ....[53]....
        /*0268*/ 	.word	0x00008910


	//   ....[54]....
        /*026c*/ 	.word	0x00008930


	//   ....[55]....
        /*0270*/ 	.word	0x00008c30


	//   ....[56]....
        /*0274*/ 	.word	0x00008cb0


	//   ....[57]....
        /*0278*/ 	.word	0x00008d60


	//   ....[58]....
        /*027c*/ 	.word	0x00008dd0


	//   ....[59]....
        /*0280*/ 	.word	0x00008e70


	//   ....[60]....
        /*0284*/ 	.word	0x00008ee0


	//   ....[61]....
        /*0288*/ 	.word	0x00008f70


	//   ....[62]....
        /*028c*/ 	.word	0x00008fe0


	//   ....[63]....
        /*0290*/ 	.word	0x00009080


	//   ....[64]....
        /*0294*/ 	.word	0x000090f0


	//   ....[65]....
        /*0298*/ 	.word	0x00009160


	//   ....[66]....
        /*029c*/ 	.word	0x000091d0


	//   ....[67]....
        /*02a0*/ 	.word	0x00009240


	//   ....[68]....
        /*02a4*/ 	.word	0x000092b0


	//   ....[69]....
        /*02a8*/ 	.word	0x00009330


	//   ....[70]....
        /*02ac*/ 	.word	0x000093b0


	//   ....[71]....
        /*02b0*/ 	.word	0x00009450


	//   ....[72]....
        /*02b4*/ 	.word	0x000094c0


	//   ....[73]....
        /*02b8*/ 	.word	0x00009540


	//   ....[74]....
        /*02bc*/ 	.word	0x000095b0


	//   ....[75]....
        /*02c0*/ 	.word	0x00009640


	//   ....[76]....
        /*02c4*/ 	.word	0x000096b0


	//   ....[77]....
        /*02c8*/ 	.word	0x00009740


	//   ....[78]....
        /*02cc*/ 	.word	0x000097b0


	//   ....[79]....
        /*02d0*/ 	.word	0x00009830


	//   ....[80]....
        /*02d4*/ 	.word	0x000098a0


	//   ....[81]....
        /*02d8*/ 	.word	0x00009910


	//   ....[82]....
        /*02dc*/ 	.word	0x00009980


	//   ....[83]....
        /*02e0*/ 	.word	0x000099f0


	//   ....[84]....
        /*02e4*/ 	.word	0x00009a60


	//----- nvinfo : EIATTR_EXIT_INSTR_OFFSETS
	.align		4
.L_1885:
        /*02e8*/ 	.byte	0x04, 0x1c
        /*02ea*/ 	.short	(.L_1887 - .L_1886)


	//   ....[0]....
.L_1886:
        /*02ec*/ 	.word	0x00008a60


	//   ....[1]....
        /*02f0*/ 	.word	0x00008bd0


	//----- nvinfo : EIATTR_MAX_THREADS
	.align		4
.L_1887:
        /*02f4*/ 	.byte	0x04, 0x05
        /*02f6*/ 	.short	(.L_1889 - .L_1888)
.L_1888:
        /*02f8*/ 	.word	0x00000080
        /*02fc*/ 	.word	0x00000001
        /*0300*/ 	.word	0x00000001


	//----- nvinfo : EIATTR_CRS_STACK_SIZE
	.align		4
.L_1889:
        /*0304*/ 	.byte	0x04, 0x1e
        /*0306*/ 	.short	(.L_1891 - .L_1890)
.L_1890:
        /*0308*/ 	.word	0x00000000
.L_1891:


//--------------------- .nv.info._Z25selective_scan_bwd_kernelI32Selective_Scan_bwd_kernel_traitsILi128ELi16ELb1ELb1ELb1ELb1ELb1EN3c104HalfEfEEv12SSMParamsBwd --------------------------
	.section	.nv.info._Z25selective_scan_bwd_kernelI32Selective_Scan_bwd_kernel_traitsILi128ELi16ELb1ELb1ELb1ELb1ELb1EN3c104HalfEfEEv12SSMParamsBwd,"",@"SHT_CUDA_INFO"
	.sectionflags	@""
	.align	4


	//----- nvinfo : EIATTR_CUDA_API_VERSION
	.align		4
        /*0000*/ 	.byte	0x04, 0x37
        /*0002*/ 	.short	(.L_1893 - .L_1892)
.L_1892:
        /*0004*/ 	.word	0x00000082


	//----- nvinfo : EIATTR_SW2861232_WAR
	.align		4
.L_1893:
        /*0008*/ 	.byte	0x01, 0x35
	.zero		2


	//----- nvinfo : EIATTR_PARAM_CBANK
	.align		4
        /*000c*/ 	.byte	0x04, 0x0a
        /*000e*/ 	.short	(.L_1895 - .L_1894)
	.align		4
.L_1894:
        /*0010*/ 	.word	index@(.nv.constant0._Z25selective_scan_bwd_kernelI32Selective_Scan_bwd_kernel_traitsILi128ELi16ELb1ELb1ELb1ELb1ELb1EN3c104HalfEfEEv12SSMParamsBwd)
        /*0014*/ 	.short	0x0160
        /*0016*/ 	.short	0x01f0


	//----- nvinfo : EIATTR_CBANK_PARAM_SIZE
	.align		4
.L_1895:
        /*0018*/ 	.byte	0x03, 0x19
        /*001a*/ 	.short	0x01f0


	//----- nvinfo : EIATTR_KPARAM_INFO
	.align		4
        /*001c*/ 	.byte	0x04, 0x17
        /*001e*/ 	.short	(.L_1897 - .L_1896)
.L_1896:
        /*0020*/ 	.word	0x00000000
        /*0024*/ 	.short	0x0000
        /*0026*/ 	.short	0x0000
        /*0028*/ 	.byte	0x00, 0xf0, 0xc1, 0x07


	//----- nvinfo : EIATTR_MAXREG_COUNT
	.align		4
.L_1897:
        /*002c*/ 	.byte	0x03, 0x1b
        /*002e*/ 	.short	0x00a8


	//----- nvinfo : EIATTR_NUM_BARRIERS
	.align		4
        /*0030*/ 	.byte	0x02, 0x4c
        /*0032*/ 	.byte	0x01
	.zero		1


	//----- nvinfo : EIATTR_MERCURY_ISA_VERSION
	.align		4
        /*0034*/ 	.byte	0x03, 0x5f
        /*0036*/ 	.short	0x0000


	//----- nvinfo : EIATTR_COOP_GROUP_MASK_REGIDS
	.align		4
        /*0038*/ 	.byte	0x04, 0x29
        /*003a*/ 	.short	(.L_1899 - .L_1898)


	//   ....[0]....
.L_1898:
        /*003c*/ 	.word	0xffffffff


	//   ....[1]....
        /*0040*/ 	.word	0xffffffff


	//   ....[2]....
        /*0044*/ 	.word	0xffffffff


	//   ....[3]....
        /*0048*/ 	.word	0xffffffff


	//   ....[4]....
        /*004c*/ 	.word	0xffffffff


	//   ....[5]....
        /*0050*/ 	.word	0xffffffff


	//   ....[6]....
        /*0054*/ 	.word	0xffffffff


	//   ....[7]....
        /*0058*/ 	.word	0xffffffff


	//   ....[8]....
        /*005c*/ 	.word	0xffffffff


	//   ....[9]....
        /*0060*/ 	.word	0xffffffff


	//   ....[10]....
        /*0064*/ 	.word	0xffffffff


	//   ....[11]....
        /*0068*/ 	.word	0xffffffff


	//   ....[12]....
        /*006c*/ 	.word	0xffffffff


	//   ....[13]....
        /*0070*/ 	.word	0xffffffff


	//   ....[14]....
        /*0074*/ 	.word	0xffffffff


	//   ....[15]....
        /*0078*/ 	.word	0xffffffff


	//   ....[16]....
        /*007c*/ 	.word	0xffffffff


	//   ....[17]....
        /*0080*/ 	.word	0xffffffff


	//   ....[18]....
        /*0084*/ 	.word	0xffffffff


	//   ....[19]....
        /*0088*/ 	.word	0xffffffff


	//   ....[20]....
        /*008c*/ 	.word	0xffffffff


	//   ....[21]....
        /*0090*/ 	.word	0xffffffff


	//   ....[22]....
        /*0094*/ 	.word	0xffffffff


	//   ....[23]....
        /*0098*/ 	.word	0xffffffff


	//   ....[24]....
        /*009c*/ 	.word	0xffffffff


	//   ....[25]....
        /*00a0*/ 	.word	0xffffffff


	//   ....[26]....
        /*00a4*/ 	.word	0xffffffff


	//   ....[27]....
        /*00a8*/ 	.word	0xffffffff


	//   ....[28]....
        /*00ac*/ 	.word	0xffffffff


	//   ....[29]....
        /*00b0*/ 	.word	0xffffffff


	//   ....[30]....
        /*00b4*/ 	.word	0xffffffff


	//   ....[31]....
        /*00b8*/ 	.word	0xffffffff


	//   ....[32]....
        /*00bc*/ 	.word	0xffffffff


	//   ....[33]....
        /*00c0*/ 	.word	0xffffffff


	//   ....[34]....
        /*00c4*/ 	.word	0xffffffff


	//   ....[35]....
        /*00c8*/ 	.word	0xffffffff


	//   ....[36]....
        /*00cc*/ 	.word	0xffffffff


	//   ....[37]....
        /*00d0*/ 	.word	0xffffffff


	//   ....[38]....
        /*00d4*/ 	.word	0xffffffff


	//   ....[39]....
        /*00d8*/ 	.word	0xffffffff


	//   ....[40]....
        /*00dc*/ 	.word	0xffffffff


	//   ....[41]....
        /*00e0*/ 	.word	0xffffffff


	//   ....[42]....
        /*00e4*/ 	.word	0xffffffff


	//   ....[43]....
        /*00e8*/ 	.word	0xffffffff


	//   ....[44]....
        /*00ec*/ 	.word	0xffffffff


	//   ....[45]....
        /*00f0*/ 	.word	0xffffffff


	//   ....[46]....
        /*00f4*/ 	.word	0xffffffff


	//   ....[47]....
        /*00f8*/ 	.word	0xffffffff


	//   ....[48]....
        /*00fc*/ 	.word	0xffffffff


	//   ....[49]....
        /*0100*/ 	.word	0xffffffff


	//   ....[50]....
        /*0104*/ 	.word	0xffffffff


	//   ....[51]....
        /*0108*/ 	.word	0xffffffff


	//   ....[52]....
        /*010c*/ 	.word	0xffffffff


	//   ....[53]....
        /*0110*/ 	.word	0xffffffff


	//   ....[54]....
        /*0114*/ 	.word	0xffffffff


	//   ....[55]....
        /*0118*/ 	.word	0xffffffff


	//   ....[56]....
        /*011c*/ 	.word	0xffffffff


	//   ....[57]....
        /*0120*/ 	.word	0xffffffff


	//   ....[58]....
        /*0124*/ 	.word	0xffffffff


	//   ....[59]....
        /*0128*/ 	.word	0xffffffff


	//   ....[60]....
        /*012c*/ 	.word	0xffffffff


	//   ....[61]....
        /*0130*/ 	.word	0xffffffff


	//   ....[62]....
        /*0134*/ 	.word	0xffffffff


	//   ....[63]....
        /*0138*/ 	.word	0xffffffff


	//   ....[64]....
        /*013c*/ 	.word	0xffffffff


	//   ....[65]....
        /*0140*/ 	.word	0xffffffff


	//   ....[66]....
        /*0144*/ 	.word	0xffffffff


	//   ....[67]....
        /*0148*/ 	.word	0xffffffff


	//   ....[68]....
        /*014c*/ 	.word	0xffffffff


	//   ....[69]....
        /*0150*/ 	.word	0xffffffff


	//   ....[70]....
        /*0154*/ 	.word	0xffffffff


	//   ....[71]....
        /*0158*/ 	.word	0xffffffff


	//   ....[72]....
        /*015c*/ 	.word	0xffffffff


	//   ....[73]....
        /*0160*/ 	.word	0xffffffff


	//   ....[74]....
        /*0164*/ 	.word	0xffffffff


	//   ....[75]....
        /*0168*/ 	.word	0xffffffff


	//   ....[76]....
        /*016c*/ 	.word	0xffffffff


	//   ....[77]....
        /*0170*/ 	.word	0xffffffff


	//   ....[78]....
        /*0174*/ 	.word	0xffffffff


	//   ....[79]....
        /*0178*/ 	.word	0xffffffff


	//   ....[80]....
        /*017c*/ 	.word	0xffffffff


	//   ....[81]....
        /*0180*/ 	.word	0xffffffff


	//   ....[82]....
        /*0184*/ 	.word	0xffffffff


	//   ....[83]....
        /*0188*/ 	.word	0xffffffff


	//   ....[84]....
        /*018c*/ 	.word	0xffffffff


	//   ....[85]....
        /*0190*/ 	.word	0xffffffff


	//   ....[86]....
        /*0194*/ 	.word	0xffffffff


	//   ....[87]....
        /*0198*/ 	.word	0xffffffff


	//   ....[88]....
        /*019c*/ 	.word	0xffffffff


	//----- nvinfo : EIATTR_COOP_GROUP_INSTR_OFFSETS
	.align		4
.L_1899:
        /*01a0*/ 	.byte	0x04, 0x28
        /*01a2*/ 	.short	(.L_1901 - .L_1900)


	//   ....[0]....
.L_1900:
        /*01a4*/ 	.word	0x00000c60


	//   ....[1]....
        /*01a8*/ 	.word	0x00000d10


	//   ....[2]....
        /*01ac*/ 	.word	0x00000f30


	//   ....[3]....
        /*01b0*/ 	.word	0x00003590


	//   ....[4]....
        /*01b4*/ 	.word	0x00003cc0


	//   ....[5]....
        /*01b8*/ 	.word	0x000045a0


	//   ....[6]....
        /*01bc*/ 	.word	0x00004a90


	//   ....[7]....
        /*01c0*/ 	.word	0x00005020


	//   ....[8]....
        /*01c4*/ 	.word	0x00005680


	//   ....[9]....
        /*01c8*/ 	.word	0x00005e70


	//   ....[10]....
        /*01cc*/ 	.word	0x00005e90


	//   ....[11]....
        /*01d0*/ 	.word	0x00005ee0


	//   ....[12]....
        /*01d4*/ 	.word	0x00005ef0


	//   ....[13]....
        /*01d8*/ 	.word	0x00005f20


	//   ....[14]....
        /*01dc*/ 	.word	0x00005f40


	//   ....[15]....
        /*01e0*/ 	.word	0x00005f70


	//   ....[16]....
        /*01e4*/ 	.word	0x00005f90


	//   ....[17]....
        /*01e8*/ 	.word	0x00005fc0


	//   ....[18]....
        /*01ec*/ 	.word	0x00005fe0


	//   ....[19]....
        /*01f0*/ 	.word	0x00006090


	//   ....[20]....
        /*01f4*/ 	.word	0x00006100


	//   ....[21]....
        /*01f8*/ 	.word	0x00006120


	//   ....[22]....
        /*01fc*/ 	.word	0x00006130


	//   ....[23]....
        /*0200*/ 	.word	0x00006140


	//   ....[24]....
        /*0204*/ 	.word	0x00006150


	//   ....[25]....
        /*0208*/ 	.word	0x00006760


	//   ....[26]....
        /*020c*/ 	.word	0x00006780


	//   ....[27]....
        /*0210*/ 	.word	0x00006790


	//   ....[28]....
        /*0214*/ 	.word	0x000067c0


	//   ....[29]....
        /*0218*/ 	.word	0x000067d0


	//   ....[30]....
        /*021c*/ 	.word	0x000067e0


	//   ....[31]....
        /*0220*/ 	.word	0x00006810


	//   ....[32]....
        /*0224*/ 	.word	0x00006820


	//   ....[33]....
        /*0228*/ 	.word	0x00006850


	//   ....[34]....
        /*022c*/ 	.word	0x00006860


	//   ....[35]....
        /*0230*/ 	.word	0x00006890


	//   ....[36]....
        /*0234*/ 	.word	0x000068a0


	//   ....[37]....
        /*0238*/ 	.word	0x000068d0


	//   ....[38]....
        /*023c*/ 	.word	0x000068e0


	//   ....[39]....
        /*0240*/ 	.word	0x000068f0


	//   ....[40]....
        /*0244*/ 	.word	0x00006900


	//   ....[41]....
        /*0248*/ 	.word	0x00008810


	//   ....[42]....
        /*024c*/ 	.word	0x00008930


	//   ....[43]....
        /*0250*/ 	.word	0x000089a0


	//   ....[44]....
        /*0254*/ 	.word	0x00008a70


	//   ....[45]....
        /*0258*/ 	.word	0x00008ae0


	//   ....[46]....
        /*025c*/ 	.word	0x00008e90


	//   ....[47]....
        /*0260*/ 	.word	0x00009620


	//   ....[48]....
        /*0264*/ 	.word	0x00009a20


	//   ....[49]....
        /*0268*/ 	.word	0x00009b40


	//   ....[50]....
        /*026c*/ 	.word	0x00009ba0


	//   ....[51]....
        /*0270*/ 	.word	0x00009bf0


	//   ....[52]....
        /*0274*/ 	.word	0x00009c10


	//   ....[53]....
        /*0278*/ 	.word	0x00009c30


	//   ....[54]....
        /*027c*/ 	.word	0x00009d50


	//   ....[55]....
        /*0280*/ 	.word	0x00009da0


	//   ....[56]....
        /*0284*/ 	.word	0x00009df0


	//   ....[57]....
        /*0288*/ 	.word	0x00009e10


	//   ....[58]....
        /*028c*/ 	.word	0x00009e30


	//   ....[59]....
        /*0290*/ 	.word	0x0000a130


	//   ....[60]....
        /*0294*/ 	.word	0x0000a1b0


	//   ....[61]....
        /*0298*/ 	.word	0x0000a260


	//   ....[62]....
        /*029c*/ 	.word	0x0000a2d0


	//   ....[63]....
        /*02a0*/ 	.word	0x0000a360


	//   ....[64]....
        /*02a4*/ 	.word	0x0000a3d0


	//   ....[65]....
        /*02a8*/ 	.word	0x0000a470


	//   ....[66]....
        /*02ac*/ 	.word	0x0000a4e0


	//   ....[67]....
        /*02b0*/ 	.word	0x0000a570


	//   ....[68]....
        /*02b4*/ 	.word	0x0000a5e0


	//   ....[69]....
        /*02b8*/ 	.word	0x0000a650


	//   ....[70]....
        /*02bc*/ 	.word	0x0000a6c0


	//   ....[71]....
        /*02c0*/ 	.word	0x0000a740


	//   ....[72]....
        /*02c4*/ 	.word	0x0000a7b0


	//   ....[73]....
        /*02c8*/ 	.word	0x0000a830


	//   ....[74]....
        /*02cc*/ 	.word	0x0000a8b0


	//   ....[75]....
        /*02d0*/ 	.word	0x0000a950


	//   ....[76]....
        /*02d4*/ 	.word	0x0000a9c0


	//   ....[77]....
        /*02d8*/ 	.word	0x0000aa40


	//   ....[78]....
        /*02dc*/ 	.word	0x0000aab0


	//   ....[79]....
        /*02e0*/ 	.word	0x0000ab40


	//   ....[80]....
        /*02e4*/ 	.word	0x0000abb0


	//   ....[81]....
        /*02e8*/ 	.word	0x0000ac50


	//   ....[82]....
        /*02ec*/ 	.word	0x0000acc0


	//   ....[83]....
        /*02f0*/ 	.word	0x0000ad40


	//   ....[84]....
        /*02f4*/ 	.word	0x0000adb0


	//   ....[85]....
        /*02f8*/ 	.word	0x0000ae20


	//   ....[86]....
        /*02fc*/ 	.word	0x0000ae90


	//   ....[87]....
        /*0300*/ 	.word	0x0000aef0


	//   ....[88]....
        /*0304*/ 	.word	0x0000af60


	//----- nvinfo : EIATTR_EXIT_INSTR_OFFSETS
	.align		4
.L_1901:
        /*0308*/ 	.byte	0x04, 0x1c
        /*030a*/ 	.short	(.L_1903 - .L_1902)


	//   ....[0]....
.L_1902:
        /*030c*/ 	.word	0x00009f60


	//   ....[1]....
        /*0310*/ 	.word	0x0000a0d0


	//----- nvinfo : EIATTR_MAX_THREADS
	.align		4
.L_1903:
        /*0314*/ 	.byte	0x04, 0x05
        /*0316*/ 	.short	(.L_1905 - .L_1904)
.L_1904:
        /*0318*/ 	.word	0x00000080
        /*031c*/ 	.word	0x00000001
        /*0320*/ 	.word	0x00000001


	//----- nvinfo : EIATTR_CRS_STACK_SIZE
	.align		4
.L_1905:
        /*0324*/ 	.byte	0x04, 0x1e
        /*0326*/ 	.short	(.L_1907 - .L_1906)
.L_1906:
        /*0328*/ 	.word	0x00000000
.L_1907:


//--------------------- .nv.info._Z25selective_scan_bwd_kernelI32Selective_Scan_bwd_kernel_traitsILi64ELi16ELb0ELb0ELb0ELb0ELb0EN3c104HalfEfEEv12SSMParamsBwd --------------------------
	.section	.nv.info._Z25selective_scan_bwd_kernelI32Selective_Scan_bwd_kernel_traitsILi64ELi16ELb0ELb0ELb0ELb0ELb0EN3c104HalfEfEEv12SSMParamsBwd,"",@"SHT_CUDA_INFO"
	.sectionflags	@""
	.align	4


	//----- nvinfo : EIATTR_CUDA_API_VERSION
	.align		4
        /*0000*/ 	.byte	0x04, 0x37
        /*0002*/ 	.short	(.L_1909 - .L_1908)
.L_1908:
        /*0004*/ 	.word	0x00000082


	//----- nvinfo : EIATTR_SW2861232_WAR
	.align		4
.L_1909:
        /*0008*/ 	.byte	0x01, 0x35
	.zero		2


	//----- nvinfo : EIATTR_PARAM_CBANK
	.align		4
        /*000c*/ 	.byte	0x04, 0x0a
        /*000e*/ 	.short	(.L_1911 - .L_1910)
	.align		4
.L_1910:
        /*0010*/ 	.word	index@(.nv.constant0._Z25selective_scan_bwd_kernelI32Selective_Scan_bwd_kernel_traitsILi64ELi16ELb0ELb0ELb0ELb0ELb0EN3c104HalfEfEEv12SSMParamsBwd)
        /*0014*/ 	.short	0x0160
        /*0016*/ 	.short	0x01f0


	//----- nvinfo : EIATTR_CBANK_PARAM_SIZE
	.align		4
.L_1911:
        /*0018*/ 	.byte	0x03, 0x19
        /*001a*/ 	.short	0x01f0


	//----- nvinfo : EIATTR_KPARAM_INFO
	.align		4
        /*001c*/ 	.byte	0x04, 0x17
        /*001e*/ 	.short	(.L_1913 - .L_1912)
.L_1912:
        /*0020*/ 	.word	0x00000000
        /*0024*/ 	.short	0x0000
        /*0026*/ 	.short	0x0000
        /*0028*/ 	.byte	0x00, 0xf0, 0xc1, 0x07


	//----- nvinfo : EIATTR_MAXREG_COUNT
	.align		4
.L_1913:
        /*002c*/ 	.byte	0x03, 0x1b
        /*002e*/ 	.short	0x00ff


	//----- nvinfo : EIATTR_NUM_BARRIERS
	.align		4
        /*0030*/ 	.byte	0x02, 0x4c
        /*0032*/ 	.byte	0x01
	.zero		1


	//----- nvinfo : EIATTR_MERCURY_ISA_VERSION
	.align		4
        /*0034*/ 	.byte	0x03, 0x5f
        /*0036*/ 	.short	0x0000


	//----- nvinfo : EIATTR_COOP_GROUP_MASK_REGIDS
	.align		4
        /*0038*/ 	.byte	0x04, 0x29
        /*003a*/ 	.short	(.L_1915 - .L_1914)


	//   ....[0]....
.L_1914:
        /*003c*/ 	.word	0xffffffff


	//   ....[1]....
        /*0040*/ 	.word	0xffffffff


	//   ....[2]....
        /*0044*/ 	.word	0xffffffff


	//   ....[3]....
        /*0048*/ 	.word	0xffffffff


	//   ....[4]....
        /*004c*/ 	.word	0xffffffff


	//   ....[5]....
        /*0050*/ 	.word	0xffffffff


	//   ....[6]....
        /*0054*/ 	.word	0xffffffff


	//   ....[7]....
        /*0058*/ 	.word	0xffffffff


	//   ....[8]....
        /*005c*/ 	.word	0xffffffff


	//   ....[9]....
        /*0060*/ 	.word	0xffffffff


	//   ....[10]....
        /*0064*/ 	.word	0xffffffff


	//   ....[11]....
        /*0068*/ 	.word	0xffffffff


	//   ....[12]....
        /*006c*/ 	.word	0xffffffff


	//   ....[13]....
        /*0070*/ 	.word	0xffffffff


	//   ....[14]....
        /*0074*/ 	.word	0xffffffff


	//   ....[15]....
        /*0078*/ 	.word	0xffffffff


	//   ....[16]....
        /*007c*/ 	.word	0xffffffff


	//   ....[17]....
        /*0080*/ 	.word	0xffffffff


	//   ....[18]....
        /*0084*/ 	.word	0xffffffff


	//   ....[19]....
        /*0088*/ 	.word	0xffffffff


	//   ....[20]....
        /*008c*/ 	.word	0xffffffff


	//   ....[21]....
        /*0090*/ 	.word	0xffffffff


	//   ....[22]....
        /*0094*/ 	.word	0xffffffff


	//   ....[23]....
        /*0098*/ 	.word	0xffffffff


	//   ....[24]....
        /*009c*/ 	.word	0xffffffff


	//   ....[25]....
        /*00a0*/ 	.word	0xffffffff


	//   ....[26]....
        /*00a4*/ 	.word	0xffffffff


	//   ....[27]....
        /*00a8*/ 	.word	0xffffffff


	//   ....[28]....
        /*00ac*/ 	.word	0xffffffff


	//   ....[29]....
        /*00b0*/ 	.word	0xffffffff


	//   ....[30]....
        /*00b4*/ 	.word	0xffffffff


	//   ....[31]....
        /*00b8*/ 	.word	0xffffffff


	//   ....[32]....
        /*00bc*/ 	.word	0xffffffff


	//   ....[33]....
        /*00c0*/ 	.word	0xffffffff


	//   ....[34]....
        /*00c4*/ 	.word	0xffffffff


	//   ....[35]....
        /*00c8*/ 	.word	0xffffffff


	//   ....[36]....
        /*00cc*/ 	.word	0xffffffff


	//   ....[37]....
        /*00d0*/ 	.word	0xffffffff


	//   ....[38]....
        /*00d4*/ 	.word	0xffffffff


	//   ....[39]....
        /*00d8*/ 	.word	0xffffffff


	//   ....[40]....
        /*00dc*/ 	.word	0xffffffff


	//   ....[41]....
        /*00e0*/ 	.word	0xffffffff


	//   ....[42]....
        /*00e4*/ 	.word	0xffffffff


	//   ....[43]....
        /*00e8*/ 	.word	0xffffffff


	//   ....[44]....
        /*00ec*/ 	.word	0xffffffff


	//   ....[45]....
        /*00f0*/ 	.word	0xffffffff


	//   ....[46]....
        /*00f4*/ 	.word	0xffffffff


	//   ....[47]....
        /*00f8*/ 	.word	0xffffffff


	//   ....[48]....
        /*00fc*/ 	.word	0xffffffff


	//   ....[49]....
        /*0100*/ 	.word	0xffffffff


	//   ....[50]....
        /*0104*/ 	.word	0xffffffff


	//   ....[51]....
        /*0108*/ 	.word	0xffffffff


	//   ....[52]....
        /*010c*/ 	.word	0xffffffff


	//   ....[53]....
        /*0110*/ 	.word	0xffffffff


	//   ....[54]....
        /*0114*/ 	.word	0xffffffff


	//   ....[55]....
        /*0118*/ 	.word	0xffffffff


	//   ....[56]....
        /*011c*/ 	.word	0xffffffff


	//   ....[57]....
        /*0120*/ 	.word	0xffffffff


	//   ....[58]....
        /*0124*/ 	.word	0xffffffff


	//   ....[59]....
        /*0128*/ 	.word	0xffffffff


	//   ....[60]....
        /*012c*/ 	.word	0xffffffff


	//   ....[61]....
        /*0130*/ 	.word	0xffffffff


	//   ....[62]....
        /*0134*/ 	.word	0xffffffff


	//   ....[63]....
        /*0138*/ 	.word	0xffffffff


	//   ....[64]....
        /*013c*/ 	.word	0xffffffff


	//   ....[65]....
        /*0140*/ 	.word	0xffffffff


	//   ....[66]....
        /*0144*/ 	.word	0xffffffff


	//   ....[67]....
        /*0148*/ 	.word	0xffffffff


	//   ....[68]....
        /*014c*/ 	.word	0xffffffff


	//   ....[69]....
        /*0150*/ 	.word	0xffffffff


	//   ....[70]....
        /*0154*/ 	.word	0xffffffff


	//   ....[71]....
        /*0158*/ 	.word	0xffffffff


	//   ....[72]....
        /*015c*/ 	.word	0xffffffff


	//   ....[73]....
        /*0160*/ 	.word	0xffffffff


	//   ....[74]....
        /*0164*/ 	.word	0xffffffff


	//   ....[75]....
        /*0168*/ 	.word	0xffffffff


	//   ....[76]....
        /*016c*/ 	.word	0xffffffff


	//   ....[77]....
        /*0170*/ 	.word	0xffffffff


	//   ....[78]....
        /*0174*/ 	.word	0xffffffff


	//   ....[79]....
        /*0178*/ 	.word	0xffffffff


	//   ....[80]....
        /*017c*/ 	.word	0xffffffff


	//   ....[81]....
        /*0180*/ 	.word	0xffffffff


	//   ....[82]....
        /*0184*/ 	.word	0xffffffff


	//   ....[83]....
        /*0188*/ 	.word	0xffffffff


	//   ....[84]....
        /*018c*/ 	.word	0xffffffff


	//   ....[85]....
        /*0190*/ 	.word	0xffffffff


	//   ....[86]....
        /*0194*/ 	.word	0xffffffff


	//----- nvinfo : EIATTR_COOP_GROUP_INSTR_OFFSETS
	.align		4
.L_1915:
        /*0198*/ 	.byte	0x04, 0x28
        /*019a*/ 	.short	(.L_1917 - .L_1916)


	//   ....[0]....
.L_1916:
        /*019c*/ 	.word	0x00000ed0


	//   ....[1]....
        /*01a0*/ 	.word	0x00001470


	//   ....[2]....
        /*01a4*/ 	.word	0x00001950


	//   ....[3]....
        /*01a8*/ 	.word	0x00002c50


	//   ....[4]....
        /*01ac*/ 	.word	0x00002c70


	//   ....[5]....
        /*01b0*/ 	.word	0x00002cc0


	//   ....[6]....
        /*01b4*/ 	.word	0x00002cd0


	//   ....[7]....
        /*01b8*/ 	.word	0x00002d00


	//   ....[8]....
        /*01bc*/ 	.word	0x00002d20


	//   ....[9]....
        /*01c0*/ 	.word	0x00002d50


	//   ....[10]....
        /*01c4*/ 	.word	0x00002d70


	//   ....[11]....
        /*01c8*/ 	.word	0x00002da0


	//   ....[12]....
        /*01cc*/ 	.word	0x00002dc0


	//   ....[13]....
        /*01d0*/ 	.word	0x00002e90


	//   ....[14]....
        /*01d4*/ 	.word	0x00002f00


	//   ....[15]....
        /*01d8*/ 	.word	0x00002f20


	//   ....[16]....
        /*01dc*/ 	.word	0x00002f30


	//   ....[17]....
        /*01e0*/ 	.word	0x00002f40


	//   ....[18]....
        /*01e4*/ 	.word	0x00002f50


	//   ....[19]....
        /*01e8*/ 	.word	0x00003430


	//   ....[20]....
        /*01ec*/ 	.word	0x00003450


	//   ....[21]....
        /*01f0*/ 	.word	0x00003460


	//   ....[22]....
        /*01f4*/ 	.word	0x00003470


	//   ....[23]....
        /*01f8*/ 	.word	0x000034a0


	//   ....[24]....
        /*01fc*/ 	.word	0x000034b0


	//   ....[25]....
        /*0200*/ 	.word	0x000034e0


	//   ....[26]....
        /*0204*/ 	.word	0x000034f0


	//   ....[27]....
        /*0208*/ 	.word	0x00003520


	//   ....[28]....
        /*020c*/ 	.word	0x00003530


	//   ....[29]....
        /*0210*/ 	.word	0x00003560


	//   ....[30]....
        /*0214*/ 	.word	0x00003570


	//   ....[31]....
        /*0218*/ 	.word	0x000035a0


	//   ....[32]....
        /*021c*/ 	.word	0x000035b0


	//   ....[33]....
        /*0220*/ 	.word	0x000035c0


	//   ....[34]....
        /*0224*/ 	.word	0x000035d0


	//   ....[35]....
        /*0228*/ 	.word	0x00003930


	//   ....[36]....
        /*022c*/ 	.word	0x00003a30


	//   ....[37]....
        /*0230*/ 	.word	0x00003dd0


	//   ....[38]....
        /*0234*/ 	.word	0x00003e00


	//   ....[39]....
        /*0238*/ 	.word	0x00003ee0


	//   ....[40]....
        /*023c*/ 	.word	0x00003f10


	//   ....[41]....
        /*0240*/ 	.word	0x00003ff0


	//   ....[42]....
        /*0244*/ 	.word	0x00004020


	//   ....[43]....
        /*0248*/ 	.word	0x00004120


	//   ....[44]....
        /*024c*/ 	.word	0x00004230


	//   ....[45]....
        /*0250*/ 	.word	0x000047c0


	//   ....[46]....
        /*0254*/ 	.word	0x00005350


	//   ....[47]....
        /*0258*/ 	.word	0x00005920


	//   ....[48]....
        /*025c*/ 	.word	0x00005980


	//   ....[49]....
        /*0260*/ 	.word	0x000059e0


	//   ....[50]....
        /*0264*/ 	.word	0x00005a00


	//   ....[51]....
        /*0268*/ 	.word	0x00005a20


	//   ....[52]....
        /*026c*/ 	.word	0x00005ae0


	//   ....[53]....
        /*0270*/ 	.word	0x00005b30


	//   ....[54]....
        /*0274*/ 	.word	0x00005b80


	//   ....[55]....
        /*0278*/ 	.word	0x00005bb0


	//   ....[56]....
        /*027c*/ 	.word	0x00005bd0


	//   ....[57]....
        /*0280*/ 	.word	0x000061b0


	//   ....[58]....
        /*0284*/ 	.word	0x00006230


	//   ....[59]....
        /*0288*/ 	.word	0x000062e0


	//   ....[60]....
        /*028c*/ 	.word	0x00006350


	//   ....[61]....
        /*0290*/ 	.word	0x000063e0


	//   ....[62]....
        /*0294*/ 	.word	0x00006450


	//   ....[63]....
        /*0298*/ 	.word	0x000064f0


	//   ....[64]....
        /*029c*/ 	.word	0x00006560


	//   ....[65]....
        /*02a0*/ 	.word	0x00006600


	//   ....[66]....
        /*02a4*/ 	.word	0x00006670


	//   ....[67]....
        /*02a8*/ 	.word	0x000066f0


	//   ....[68]....
        /*02ac*/ 	.word	0x00006760


	//   ....[69]....
        /*02b0*/ 	.word	0x000067e0


	//   ....[70]....
        /*02b4*/ 	.word	0x00006850


	//   ....[71]....
        /*02b8*/ 	.word	0x000068d0


	//   ....[72]....
        /*02bc*/ 	.word	0x00006950


	//   ....[73]....
        /*02c0*/ 	.word	0x000069f0


	//   ....[74]....
        /*02c4*/ 	.word	0x00006a60


	//   ....[75]....
        /*02c8*/ 	.word	0x00006ae0


	//   ....[76]....
        /*02cc*/ 	.word	0x00006b50


	//   ....[77]....
        /*02d0*/ 	.word	0x00006bd0


	//   ....[78]....
        /*02d4*/ 	.word	0x00006c40


	//   ....[79]....
        /*02d8*/ 	.word	0x00006cd0


	//   ....[80]....
        /*02dc*/ 	.word	0x00006d40


	//   ....[81]....
        /*02e0*/ 	.word	0x00006dc0


	//   ....[82]....
        /*02e4*/ 	.word	0x00006e30


	//   ....[83]....
        /*02e8*/ 	.word	0x00006eb0


	//   ....[84]....
        /*02ec*/ 	.word	0x00006f20


	//   ....[85]....
        /*02f0*/ 	.word	0x00006f90


	//   ....[86]....
        /*02f4*/ 	.word	0x00007000


	//----- nvinfo : EIATTR_EXIT_INSTR_OFFSETS
	.align		4
.L_1917:
        /*02f8*/ 	.byte	0x04, 0x1c
        /*02fa*/ 	.short	(.L_1919 - .L_1918)


	//   ....[0]....
.L_1918:
        /*02fc*/ 	.word	0x00005ca0


	//   ....[1]....
        /*0300*/ 	.word	0x00006150


	//----- nvinfo : EIATTR_MAX_THREADS
	.align		4
.L_1919:
        /*0304*/ 	.byte	0x04, 0x05
        /*0306*/ 	.short	(.L_1921 - .L_1920)
.L_1920:
        /*0308*/ 	.word	0x00000040
        /*030c*/ 	.word	0x00000001
        /*0310*/ 	.word	0x00000001


	//----- nvinfo : EIATTR_CRS_STACK_SIZE
	.align		4
.L_1921:
        /*0314*/ 	.byte	0x04, 0x1e
        /*0316*/ 	.short	(.L_1923 - .L_1922)
.L_1922:
        /*0318*/ 	.word	0x00000000
.L_1923:


//--------------------- .nv.info._Z25selective_scan_bwd_kernelI32Selective_Scan_bwd_kernel_traitsILi64ELi16ELb0ELb0ELb0ELb0ELb1EN3c104HalfEfEEv12SSMParamsBwd --------------------------
	.section	.nv.info._Z25selective_scan_bwd_kernelI32Selective_Scan_bwd_kernel_traitsILi64ELi16ELb0ELb0ELb0ELb0ELb1EN3c104HalfEfEEv12SSMParamsBwd,"",@"SHT_CUDA_INFO"
	.sectionflags	@""
	.align	4


	//----- nvinfo : EIATTR_CUDA_API_VERSION
	.align		4
        /*0000*/ 	.byte	0x04, 0x37
        /*0002*/ 	.short	(.L_1925 - .L_1924)
.L_1924:
        /*0004*/ 	.word	0x00000082


	//----- nvinfo : EIATTR_SW2861232_WAR
	.align		4
.L_1925:
        /*0008*/ 	.byte	0x01, 0x35
	.zero		2


	//----- nvinfo : EIATTR_PARAM_CBANK
	.align		4
        /*000c*/ 	.byte	0x04, 0x0a
        /*000e*/ 	.short	(.L_1927 - .L_1926)
	.align		4
.L_1926:
        /*0010*/ 	.word	index@(.nv.constant0._Z25selective_scan_bwd_kernelI32Selective_Scan_bwd_kernel_traitsILi64ELi16ELb0ELb0ELb0ELb0ELb1EN3c104HalfEfEEv12SSMParamsBwd)
        /*0014*/ 	.short	0x0160
        /*0016*/ 	.short	0x01f0


	//----- nvinfo : EIATTR_CBANK_PARAM_SIZE
	.align		4
.L_1927:
        /*0018*/ 	.byte	0x03, 0x19
        /*001a*/ 	.short	0x01f0


	//----- nvinfo : EIATTR_KPARAM_INFO
	.align		4
        /*001c*/ 	.byte	0x04, 0x17
        /*001e*/ 	.short	(.L_1929 - .L_1928)
.L_1928:
        /*0020*/ 	.word	0x00000000
        /*0024*/ 	.short	0x0000
        /*0026*/ 	.short	0x0000
        /*0028*/ 	.byte	0x00, 0xf0, 0xc1, 0x07


	//----- nvinfo : EIATTR_MAXREG_COUNT
	.align		4
.L_1929:
        /*002c*/ 	.byte	0x03, 0x1b
        /*002e*/ 	.short	0x00ff


	//----- nvinfo : EIATTR_NUM_BARRIERS
	.align		4
        /*0030*/ 	.byte	0x02, 0x4c
        /*0032*/ 	.byte	0x01
	.zero		1


	//----- nvinfo : EIATTR_MERCURY_ISA_VERSION
	.align		4
        /*0034*/ 	.byte	0x03, 0x5f
        /*0036*/ 	.short	0x0000


	//----- nvinfo : EIATTR_COOP_GROUP_MASK_REGIDS
	.align		4
        /*0038*/ 	.byte	0x04, 0x29
        /*003a*/ 	.short	(.L_1931 - .L_1930)


	//   ....[0]....
.L_1930:
        /*003c*/ 	.word	0xffffffff


	//   ....[1]....
        /*0040*/ 	.word	0xffffffff


	//   ....[2]....
        /*0044*/ 	.word	0xffffffff


	//   ....[3]....
        /*0048*/ 	.word	0xffffffff


	//   ....[4]....
        /*004c*/ 	.word	0xffffffff


	//   ....[5]....
        /*0050*/ 	.word	0xffffffff


	//   ....[6]....
        /*0054*/ 	.word	0xffffffff


	//   ....[7]....
        /*0058*/ 	.word	0xffffffff


	//   ....[8]....
        /*005c*/ 	.word	0xffffffff


	//   ....[9]....
        /*0060*/ 	.word	0xffffffff


	//   ....[10]....
        /*0064*/ 	.word	0xffffffff


	//   ....[11]....
        /*0068*/ 	.word	0xffffffff


	//   ....[12]....
        /*006c*/ 	.word	0xffffffff


	//   ....[13]....
        /*0070*/ 	.word	0xffffffff


	//   ....[14]....
        /*0074*/ 	.word	0xffffffff


	//   ....[15]....
        /*0078*/ 	.word	0xffffffff


	//   ....[16]....
        /*007c*/ 	.word	0xffffffff


	//   ....[17]....
        /*0080*/ 	.word	0xffffffff


	//   ....[18]....
        /*0084*/ 	.word	0xffffffff


	//   ....[19]....
        /*0088*/ 	.word	0xffffffff


	//   ....[20]....
        /*008c*/ 	.word	0xffffffff


	//   ....[21]....
        /*0090*/ 	.word	0xffffffff


	//   ....[22]....
        /*0094*/ 	.word	0xffffffff


	//   ....[23]....
        /*0098*/ 	.word	0xffffffff


	//   ....[24]....
        /*009c*/ 	.word	0xffffffff


	//   ....[25]....
        /*00a0*/ 	.word	0xffffffff


	//   ....[26]....
        /*00a4*/ 	.word	0xffffffff


	//   ....[27]....
        /*00a8*/ 	.word	0xffffffff


	//   ....[28]....
        /*00ac*/ 	.word	0xffffffff


	//   ....[29]....
        /*00b0*/ 	.word	0xffffffff


	//   ....[30]....
        /*00b4*/ 	.word	0xffffffff


	//   ....[31]....
        /*00b8*/ 	.word	0xffffffff


	//   ....[32]....
        /*00bc*/ 	.word	0xffffffff


	//   ....[33]....
        /*00c0*/ 	.word	0xffffffff


	//   ....[34]....
        /*00c4*/ 	.word	0xffffffff


	//   ....[35]....
        /*00c8*/ 	.word	0xffffffff


	//   ....[36]....
        /*00cc*/ 	.word	0xffffffff


	//   ....[37]....
        /*00d0*/ 	.word	0xffffffff


	//   ....[38]....
        /*00d4*/ 	.word	0xffffffff


	//   ....[39]....
        /*00d8*/ 	.word	0xffffffff


	//   ....[40]....
        /*00dc*/ 	.word	0xffffffff


	//   ....[41]....
        /*00e0*/ 	.word	0xffffffff


	//   ....[42]....
        /*00e4*/ 	.word	0xffffffff


	//   ....[43]....
        /*00e8*/ 	.word	0xffffffff


	//   ....[44]....
        /*00ec*/ 	.word	0xffffffff


	//   ....[45]....
        /*00f0*/ 	.word	0xffffffff


	//   ....[46]....
        /*00f4*/ 	.word	0xffffffff


	//   ....[47]....
        /*00f8*/ 	.word	0xffffffff


	//   ....[48]....
        /*00fc*/ 	.word	0xffffffff


	//   ....[49]....
        /*0100*/ 	.word	0xffffffff


	//   ....[50]....
        /*0104*/ 	.word	0xffffffff


	//   ....[51]....
        /*0108*/ 	.word	0xffffffff


	//   ....[52]....
        /*010c*/ 	.word	0xffffffff


	//   ....[53]....
        /*0110*/ 	.word	0xffffffff


	//   ....[54]....
        /*0114*/ 	.word	0xffffffff


	//   ....[55]....
        /*0118*/ 	.word	0xffffffff


	//   ....[56]....
        /*011c*/ 	.word	0xffffffff


	//   ....[57]....
        /*0120*/ 	.word	0xffffffff


	//   ....[58]....
        /*0124*/ 	.word	0xffffffff


	//   ....[59]....
        /*0128*/ 	.word	0xffffffff


	//   ....[60]....
        /*012c*/ 	.word	0xffffffff


	//   ....[61]....
        /*0130*/ 	.word	0xffffffff


	//   ....[62]....
        /*0134*/ 	.word	0xffffffff


	//   ....[63]....
        /*0138*/ 	.word	0xffffffff


	//   ....[64]....
        /*013c*/ 	.word	0xffffffff


	//   ....[65]....
        /*0140*/ 	.word	0xffffffff


	//   ....[66]....
        /*0144*/ 	.word	0xffffffff


	//   ....[67]....
        /*0148*/ 	.word	0xffffffff


	//   ....[68]....
        /*014c*/ 	.word	0xffffffff


	//   ....[69]....
        /*0150*/ 	.word	0xffffffff


	//   ....[70]....
        /*0154*/ 	.word	0xffffffff


	//   ....[71]....
        /*0158*/ 	.word	0xffffffff


	//   ....[72]....
        /*015c*/ 	.word	0xffffffff


	//   ....[73]....
        /*0160*/ 	.word	0xffffffff


	//   ....[74]....
        /*0164*/ 	.word	0xffffffff


	//   ....[75]....
        /*0168*/ 	.word	0xffffffff


	//   ....[76]....
        /*016c*/ 	.word	0xffffffff


	//   ....[77]....
        /*0170*/ 	.word	0xffffffff


	//   ....[78]....
        /*0174*/ 	.word	0xffffffff


	//   ....[79]....
        /*0178*/ 	.word	0xffffffff


	//   ....[80]....
        /*017c*/ 	.word	0xffffffff


	//   ....[81]....
        /*0180*/ 	.word	0xffffffff


	//   ....[82]....
        /*0184*/ 	.word	0xffffffff


	//   ....[83]....
        /*0188*/ 	.word	0xffffffff


	//   ....[84]....
        /*018c*/ 	.word	0xffffffff


	//   ....[85]....
        /*0190*/ 	.word	0xffffffff


	//   ....[86]....
        /*0194*/ 	.word	0xffffffff


	//   ....[87]....
        /*0198*/ 	.word	0xffffffff


	//   ....[88]....
        /*019c*/ 	.word	0xffffffff


	//   ....[89]....
        /*01a0*/ 	.word	0xffffffff


	//   ....[90]....
        /*01a4*/ 	.word	0xffffffff


	//----- nvinfo : EIATTR_COOP_GROUP_INSTR_OFFSETS
	.align		4
.L_1931:
        /*01a8*/ 	.byte	0x04, 0x28
        /*01aa*/ 	.short	(.L_1933 - .L_1932)


	//   ....[0]....
.L_1932:
        /*01ac*/ 	.word	0x00000f60


	//   ....[1]....
        /*01b0*/ 	.word	0x00001500


	//   ....[2]....
        /*01b4*/ 	.word	0x00001cf0


	//   ....[3]....
        /*01b8*/ 	.word	0x000021e0


	//   ....[4]....
        /*01bc*/ 	.word	0x000028b0


	//   ....[5]....
        /*01c0*/ 	.word	0x00003520


	//   ....[6]....
        /*01c4*/ 	.word	0x000041b0


	//   ....[7]....
        /*01c8*/ 	.word	0x00005650


	//   ....[8]....
        /*01cc*/ 	.word	0x00005670


	//   ....[9]....
        /*01d0*/ 	.word	0x000056c0


	//   ....[10]....
        /*01d4*/ 	.word	0x000056d0


	//   ....[11]....
        /*01d8*/ 	.word	0x00005700


	//   ....[12]....
        /*01dc*/ 	.word	0x00005720


	//   ....[13]....
        /*01e0*/ 	.word	0x00005750


	//   ....[14]....
        /*01e4*/ 	.word	0x00005770


	//   ....[15]....
        /*01e8*/ 	.word	0x000057a0


	//   ....[16]....
        /*01ec*/ 	.word	0x000057c0


	//   ....[17]....
        /*01f0*/ 	.word	0x00005890


	//   ....[18]....
        /*01f4*/ 	.word	0x00005900


	//   ....[19]....
        /*01f8*/ 	.word	0x00005920


	//   ....[20]....
        /*01fc*/ 	.word	0x00005930


	//   ....[21]....
        /*0200*/ 	.word	0x00005940


	//   ....[22]....
        /*0204*/ 	.word	0x00005950


	//   ....[23]....
        /*0208*/ 	.word	0x00005e20


	//   ....[24]....
        /*020c*/ 	.word	0x00005e40


	//   ....[25]....
        /*0210*/ 	.word	0x00005e50


	//   ....[26]....
        /*0214*/ 	.word	0x00005e60


	//   ....[27]....
        /*0218*/ 	.word	0x00005e90


	//   ....[28]....
        /*021c*/ 	.word	0x00005ea0


	//   ....[29]....
        /*0220*/ 	.word	0x00005ed0


	//   ....[30]....
        /*0224*/ 	.word	0x00005ee0


	//   ....[31]....
        /*0228*/ 	.word	0x00005f10


	//   ....[32]....
        /*022c*/ 	.word	0x00005f20


	//   ....[33]....
        /*0230*/ 	.word	0x00005f50


	//   ....[34]....
        /*0234*/ 	.word	0x00005f60


	//   ....[35]....
        /*0238*/ 	.word	0x00005f90


	//   ....[36]....
        /*023c*/ 	.word	0x00005fa0


	//   ....[37]....
        /*0240*/ 	.word	0x00005fb0


	//   ....[38]....
        /*0244*/ 	.word	0x00005fc0


	//   ....[39]....
        /*0248*/ 	.word	0x000062d0


	//   ....[40]....
        /*024c*/ 	.word	0x000063d0


	//   ....[41]....
        /*0250*/ 	.word	0x00006740


	//   ....[42]....
        /*0254*/ 	.word	0x000067e0


	//   ....[43]....
        /*0258*/ 	.word	0x00006850


	//   ....[44]....
        /*025c*/ 	.word	0x00006900


	//   ....[45]....
        /*0260*/ 	.word	0x00006980


	//   ....[46]....
        /*0264*/ 	.word	0x00006a20


	//   ....[47]....
        /*0268*/ 	.word	0x00006b20


	//   ....[48]....
        /*026c*/ 	.word	0x00006c30


	//   ....[49]....
        /*0270*/ 	.word	0x00007160


	//   ....[50]....
        /*0274*/ 	.word	0x00007d00


	//   ....[51]....
        /*0278*/ 	.word	0x000082d0


	//   ....[52]....
        /*027c*/ 	.word	0x00008330


	//   ....[53]....
        /*0280*/ 	.word	0x00008390


	//   ....[54]....
        /*0284*/ 	.word	0x000083b0


	//   ....[55]....
        /*0288*/ 	.word	0x000083d0


	//   ....[56]....
        /*028c*/ 	.word	0x00008490


	//   ....[57]....
        /*0290*/ 	.word	0x000084e0


	//   ....[58]....
        /*0294*/ 	.word	0x00008530


	//   ....[59]....
        /*0298*/ 	.word	0x00008560


	//   ....[60]....
        /*029c*/ 	.word	0x00008580


	//   ....[61]....
        /*02a0*/ 	.word	0x00008b60


	//   ....[62]....
        /*02a4*/ 	.word	0x00008be0


	//   ....[63]....
        /*02a8*/ 	.word	0x00008c90


	//   ....[64]....
        /*02ac*/ 	.word	0x00008d00


	//   ....[65]....
        /*02b0*/ 	.word	0x00008d90


	//   ....[66]....
        /*02b4*/ 	.word	0x00008e00


	//   ....[67]....
        /*02b8*/ 	.word	0x00008e90


	//   ....[68]....
        /*02bc*/ 	.word	0x00008f00


	//   ....[69]....
        /*02c0*/ 	.word	0x00008fb0


	//   ....[70]....
        /*02c4*/ 	.word	0x00009020


	//   ....[71]....
        /*02c8*/ 	.word	0x000090a0


	//   ....[72]....
        /*02cc*/ 	.word	0x00009110


	//   ....[73]....
        /*02d0*/ 	.word	0x00009190


	//   ....[74]....
        /*02d4*/ 	.word	0x00009200


	//   ....[75]....
        /*02d8*/ 	.word	0x00009280


	//   ....[76]....
        /*02dc*/ 	.word	0x00009300


	//   ....[77]....
        /*02e0*/ 	.word	0x000093a0


	//   ....[78]....
        /*02e4*/ 	.word	0x00009410


	//   ....[79]....
        /*02e8*/ 	.word	0x00009490


	//   ....[80]....
        /*02ec*/ 	.word	0x00009500


	//   ....[81]....
        /*02f0*/ 	.word	0x00009580


	//   ....[82]....
        /*02f4*/ 	.word	0x000095f0


	//   ....[83]....
        /*02f8*/ 	.word	0x00009680


	//   ....[84]....
        /*02fc*/ 	.word	0x000096f0


	//   ....[85]....
        /*0300*/ 	.word	0x00009770


	//   ....[86]....
        /*0304*/ 	.word	0x000097e0


	//   ....[87]....
        /*0308*/ 	.word	0x00009860


	//   ....[88]....
        /*030c*/ 	.word	0x000098d0


	//   ....[89]....
        /*0310*/ 	.word	0x00009940


	//   ....[90]....
        /*0314*/ 	.word	0x000099b0


	//----- nvinfo : EIATTR_EXIT_INSTR_OFFSETS
	.align		4
.L_1933:
        /*0318*/ 	.byte	0x04, 0x1c
        /*031a*/ 	.short	(.L_1935 - .L_1934)


	//   ....[0]....
.L_1934:
        /*031c*/ 	.word	0x00008650


	//   ....[1]....
        /*0320*/ 	.word	0x00008b00


	//----- nvinfo : EIATTR_MAX_THREADS
	.align		4
.L_1935:
        /*0324*/ 	.byte	0x04, 0x05
        /*0326*/ 	.short	(.L_1937 - .L_1936)
.L_1936:
        /*0328*/ 	.word	0x00000040
        /*032c*/ 	.word	0x00000001
        /*0330*/ 	.word	0x00000001


	//----- nvinfo : EIATTR_CRS_STACK_SIZE
	.align		4
.L_1937:
        /*0334*/ 	.byte	0x04, 0x1e
        /*0336*/ 	.short	(.L_1939 - .L_1938)
.L_1938:
        /*0338*/ 	.word	0x00000000
.L_1939:


//--------------------- .nv.info._Z25selective_scan_bwd_kernelI32Selective_Scan_bwd_kernel_traitsILi64ELi16ELb0ELb0ELb0ELb1ELb0EN3c104HalfEfEEv12SSMParamsBwd --------------------------
	.section	.nv.info._Z25selective_scan_bwd_kernelI32Selective_Scan_bwd_kernel_traitsILi64ELi16ELb0ELb0ELb0ELb1ELb0EN3c104HalfEfEEv12SSMParamsBwd,"",@"SHT_CUDA_INFO"
	.sectionflags	@""
	.align	4


	//----- nvinfo : EIATTR_CUDA_API_VERSION
	.align		4
        /*0000*/ 	.byte	0x04, 0x37
        /*0002*/ 	.short	(.L_1941 - .L_1940)
.L_1940:
        /*0004*/ 	.word	0x00000082


	//----- nvinfo : EIATTR_SW2861232_WAR
	.align		4
.L_1941:
        /*0008*/ 	.byte	0x01, 0x35
	.zero		2


	//----- nvinfo : EIATTR_PARAM_CBANK
	.align		4
        /*000c*/ 	.byte	0x04, 0x0a
        /*000e*/ 	.short	(.L_1943 - .L_1942)
	.align		4
.L_1942:
        /*0010*/ 	.word	index@(.nv.constant0._Z25selective_scan_bwd_kernelI32Selective_Scan_bwd_kernel_traitsILi64ELi16ELb0ELb0ELb0ELb1ELb0EN3c104HalfEfEEv12SSMParamsBwd)
        /*0014*/ 	.short	0x0160
        /*0016*/ 	.short	0x01f0


	//----- nvinfo : EIATTR_CBANK_PARAM_SIZE
	.align		4
.L_1943:
        /*0018*/ 	.byte	0x03, 0x19
        /*001a*/ 	.short	0x01f0


	//----- nvinfo : EIATTR_KPARAM_INFO
	.align		4
        /*001c*/ 	.byte	0x04, 0x17
        /*001e*/ 	.short	(.L_1945 - .L_1944)
.L_1944:
        /*0020*/ 	.word	0x00000000
        /*0024*/ 	.short	0x0000
        /*0026*/ 	.short	0x0000
        /*0028*/ 	.byte	0x00, 0xf0, 0xc1, 0x07


	//----- nvinfo : EIATTR_MAXREG_COUNT
	.align		4
.L_1945:
        /*002c*/ 	.byte	0x03, 0x1b
        /*002e*/ 	.short	0x00ff


	//----- nvinfo : EIATTR_NUM_BARRIERS
	.align		4
        /*0030*/ 	.byte	0x02, 0x4c
        /*0032*/ 	.byte	0x01
	.zero		1


	//----- nvinfo : EIATTR_MERCURY_ISA_VERSION
	.align		4
        /*0034*/ 	.byte	0x03, 0x5f
        /*0036*/ 	.short	0x0000


	//----- nvinfo : EIATTR_COOP_GROUP_MASK_REGIDS
	.align		4
        /*0038*/ 	.byte	0x04, 0x29
        /*003a*/ 	.short	(.L_1947 - .L_1946)


	//   ....[0]....
.L_1946:
        /*003c*/ 	.word	0xffffffff


	//   ....[1]....
        /*0040*/ 	.word	0xffffffff


	//   ....[2]....
        /*0044*/ 	.word	0xffffffff


	//   ....[3]....
        /*0048*/ 	.word	0xffffffff


	//   ....[4]....
        /*004c*/ 	.word	0xffffffff


	//   ....[5]....
        /*0050*/ 	.word	0xffffffff


	//   ....[6]....
        /*0054*/ 	.word	0xffffffff


	//   ....[7]....
        /*0058*/ 	.word	0xffffffff


	//   ....[8]....
        /*005c*/ 	.word	0xffffffff


	//   ....[9]....
        /*0060*/ 	.word	0xffffffff


	//   ....[10]....
        /*0064*/ 	.word	0xffffffff


	//   ....[11]....
        /*0068*/ 	.word	0xffffffff


	//   ....[12]....
        /*006c*/ 	.word	0xffffffff


	//   ....[13]....
        /*0070*/ 	.word	0xffffffff


	//   ....[14]....
        /*0074*/ 	.word	0xffffffff


	//   ....[15]....
        /*0078*/ 	.word	0xffffffff


	//   ....[16]....
        /*007c*/ 	.word	0xffffffff


	//   ....[17]....
        /*0080*/ 	.word	0xffffffff


	//   ....[18]....
        /*0084*/ 	.word	0xffffffff


	//   ....[19]....
        /*0088*/ 	.word	0xffffffff


	//   ....[20]....
        /*008c*/ 	.word	0xffffffff


	//   ....[21]....
        /*0090*/ 	.word	0xffffffff


	//   ....[22]....
        /*0094*/ 	.word	0xffffffff


	//   ....[23]....
        /*0098*/ 	.word	0xffffffff


	//   ....[24]....
        /*009c*/ 	.word	0xffffffff


	//   ....[25]....
        /*00a0*/ 	.word	0xffffffff


	//   ....[26]....
        /*00a4*/ 	.word	0xffffffff


	//   ....[27]....
        /*00a8*/ 	.word	0xffffffff


	//   ....[28]....
        /*00ac*/ 	.word	0xffffffff


	//   ....[29]....
        /*00b0*/ 	.word	0xffffffff


	//   ....[30]....
        /*00b4*/ 	.word	0xffffffff


	//   ....[31]....
        /*00b8*/ 	.word	0xffffffff


	//   ....[32]....
        /*00bc*/ 	.word	0xffffffff


	//   ....[33]....
        /*00c0*/ 	.word	0xffffffff


	//   ....[34]....
        /*00c4*/ 	.word	0xffffffff


	//   ....[35]....
        /*00c8*/ 	.word	0xffffffff


	//   ....[36]....
        /*00cc*/ 	.word	0xffffffff


	//   ....[37]....
        /*00d0*/ 	.word	0xffffffff


	//   ....[38]....
        /*00d4*/ 	.word	0xffffffff


	//   ....[39]....
        /*00d8*/ 	.word	0xffffffff


	//   ....[40]....
        /*00dc*/ 	.word	0xffffffff


	//   ....[41]....
        /*00e0*/ 	.word	0xffffffff


	//   ....[42]....
        /*00e4*/ 	.word	0xffffffff


	//   ....[43]....
        /*00e8*/ 	.word	0xffffffff


	//   ....[44]....
        /*00ec*/ 	.word	0xffffffff


	//   ....[45]....
        /*00f0*/ 	.word	0xffffffff


	//   ....[46]....
        /*00f4*/ 	.word	0xffffffff


	//   ....[47]....
        /*00f8*/ 	.word	0xffffffff


	//   ....[48]....
        /*00fc*/ 	.word	0xffffffff


	//   ....[49]....
        /*0100*/ 	.word	0xffffffff


	//   ....[50]....
        /*0104*/ 	.word	0xffffffff


	//   ....[51]....
        /*0108*/ 	.word	0xffffffff


	//   ....[52]....
        /*010c*/ 	.word	0xffffffff


	//   ....[53]....
        /*0110*/ 	.word	0xffffffff


	//   ....[54]....
        /*0114*/ 	.word	0xffffffff


	//   ....[55]....
        /*0118*/ 	.word	0xffffffff


	//   ....[56]....
        /*011c*/ 	.word	0xffffffff


	//   ....[57]....
        /*0120*/ 	.word	0xffffffff


	//   ....[58]....
        /*0124*/ 	.word	0xffffffff


	//   ....[59]....
        /*0128*/ 	.word	0xffffffff


	//   ....[60]....
        /*012c*/ 	.word	0xffffffff


	//   ....[61]....
        /*0130*/ 	.word	0xffffffff


	//   ....[62]....
        /*0134*/ 	.word	0xffffffff


	//   ....[63]....
        /*0138*/ 	.word	0xffffffff


	//   ....[64]....
        /*013c*/ 	.word	0xffffffff


	//   ....[65]....
        /*0140*/ 	.word	0xffffffff


	//   ....[66]....
        /*0144*/ 	.word	0xffffffff


	//   ....[67]....
        /*0148*/ 	.word	0xffffffff


	//   ....[68]....
        /*014c*/ 	.word	0xffffffff


	//   ....[69]....
        /*0150*/ 	.word	0xffffffff


	//   ....[70]....
        /*0154*/ 	.word	0xffffffff


	//   ....[71]....
        /*0158*/ 	.word	0xffffffff


	//   ....[72]....
        /*015c*/ 	.word	0xffffffff


	//   ....[73]....
        /*0160*/ 	.word	0xffffffff


	//   ....[74]....
        /*0164*/ 	.word	0xffffffff


	//   ....[75]....
        /*0168*/ 	.word	0xffffffff


	//   ....[76]....
        /*016c*/ 	.word	0xffffffff


	//   ....[77]....
        /*0170*/ 	.word	0xffffffff


	//   ....[78]....
        /*0174*/ 	.word	0xffffffff


	//   ....[79]....
        /*0178*/ 	.word	0xffffffff


	//   ....[80]....
        /*017c*/ 	.word	0xffffffff


	//   ....[81]....
        /*0180*/ 	.word	0xffffffff


	//   ....[82]....
        /*0184*/ 	.word	0xffffffff


	//   ....[83]....
        /*0188*/ 	.word	0xffffffff


	//   ....[84]....
        /*018c*/ 	.word	0xffffffff


	//   ....[85]....
        /*0190*/ 	.word	0xffffffff


	//   ....[86]....
        /*0194*/ 	.word	0xffffffff


	//   ....[87]....
        /*0198*/ 	.word	0xffffffff


	//----- nvinfo : EIATTR_COOP_GROUP_INSTR_OFFSETS
	.align		4
.L_1947:
        /*019c*/ 	.byte	0x04, 0x28
        /*019e*/ 	.short	(.L_1949 - .L_1948)


	//   ....[0]....
.L_1948:
        /*01a0*/ 	.word	0x00000f30


	//   ....[1]....
        /*01a4*/ 	.word	0x000015c0


	//   ....[2]....
        /*01a8*/ 	.word	0x00001a60


	//   ....[3]....
        /*01ac*/ 	.word	0x00005150


	//   ....[4]....
        /*01b0*/ 	.word	0x00005170


	//   ....[5]....
        /*01b4*/ 	.word	0x000051c0


	//   ....[6]....
        /*01b8*/ 	.word	0x000051d0


	//   ....[7]....
        /*01bc*/ 	.word	0x00005200


	//   ....[8]....
        /*01c0*/ 	.word	0x00005220


	//   ....[9]....
        /*01c4*/ 	.word	0x00005250


	//   ....[10]....
        /*01c8*/ 	.word	0x00005270


	//   ....[11]....
        /*01cc*/ 	.word	0x000052a0


	//   ....[12]....
        /*01d0*/ 	.word	0x000052c0


	//   ....[13]....
        /*01d4*/ 	.word	0x00005390


	//   ....[14]....
        /*01d8*/ 	.word	0x00005400


	//   ....[15]....
        /*01dc*/ 	.word	0x00005420


	//   ....[16]....
        /*01e0*/ 	.word	0x00005430


	//   ....[17]....
        /*01e4*/ 	.word	0x00005440


	//   ....[18]....
        /*01e8*/ 	.word	0x00005450


	//   ....[19]....
        /*01ec*/ 	.word	0x00005930


	//   ....[20]....
        /*01f0*/ 	.word	0x00005950


	//   ....[21]....
        /*01f4*/ 	.word	0x00005960


	//   ....[22]....
        /*01f8*/ 	.word	0x00005970


	//   ....[23]....
        /*01fc*/ 	.word	0x000059a0


	//   ....[24]....
        /*0200*/ 	.word	0x000059b0


	//   ....[25]....
        /*0204*/ 	.word	0x000059e0


	//   ....[26]....
        /*0208*/ 	.word	0x000059f0


	//   ....[27]....
        /*020c*/ 	.word	0x00005a20


	//   ....[28]....
        /*0210*/ 	.word	0x00005a30


	//   ....[29]....
        /*0214*/ 	.word	0x00005a60


	//   ....[30]....
        /*0218*/ 	.word	0x00005a70


	//   ....[31]....
        /*021c*/ 	.word	0x00005aa0


	//   ....[32]....
        /*0220*/ 	.word	0x00005ab0


	//   ....[33]....
        /*0224*/ 	.word	0x00005ac0


	//   ....[34]....
        /*0228*/ 	.word	0x00005ad0


	//   ....[35]....
        /*022c*/ 	.word	0x00005e30


	//   ....[36]....
        /*0230*/ 	.word	0x00005f50


	//   ....[37]....
        /*0234*/ 	.word	0x00006230


	//   ....[38]....
        /*0238*/ 	.word	0x000062f0


	//   ....[39]....
        /*023c*/ 	.word	0x00006340


	//   ....[40]....
        /*0240*/ 	.word	0x00006410


	//   ....[41]....
        /*0244*/ 	.word	0x00006490


	//   ....[42]....
        /*0248*/ 	.word	0x00006530


	//   ....[43]....
        /*024c*/ 	.word	0x00006630


	//   ....[44]....
        /*0250*/ 	.word	0x00006740


	//   ....[45]....
        /*0254*/ 	.word	0x00006ef0


	//   ....[46]....
        /*0258*/ 	.word	0x00007ad0


	//   ....[47]....
        /*025c*/ 	.word	0x00008570


	//   ....[48]....
        /*0260*/ 	.word	0x00008b50


	//   ....[49]....
        /*0264*/ 	.word	0x00008bb0


	//   ....[50]....
        /*0268*/ 	.word	0x00008c10


	//   ....[51]....
        /*026c*/ 	.word	0x00008c30


	//   ....[52]....
        /*0270*/ 	.word	0x00008c50


	//   ....[53]....
        /*0274*/ 	.word	0x00008d10


	//   ....[54]....
        /*0278*/ 	.word	0x00008d60


	//   ....[55]....
        /*027c*/ 	.word	0x00008db0


	//   ....[56]....
        /*0280*/ 	.word	0x00008de0


	//   ....[57]....
        /*0284*/ 	.word	0x00008e00


	//   ....[58]....
        /*0288*/ 	.word	0x000093e0


	//   ....[59]....
        /*028c*/ 	.word	0x00009460


	//   ....[60]....
        /*0290*/ 	.word	0x00009510


	//   ....[61]....
        /*0294*/ 	.word	0x00009580


	//   ....[62]....
        /*0298*/ 	.word	0x00009610


	//   ....[63]....
        /*029c*/ 	.word	0x00009680


	//   ....[64]....
        /*02a0*/ 	.word	0x00009710


	//   ....[65]....
        /*02a4*/ 	.word	0x00009780


	//   ....[66]....
        /*02a8*/ 	.word	0x00009830


	//   ....[67]....
        /*02ac*/ 	.word	0x000098a0


	//   ....[68]....
        /*02b0*/ 	.word	0x00009920


	//   ....[69]....
        /*02b4*/ 	.word	0x00009990


	//   ....[70]....
        /*02b8*/ 	.word	0x00009a10


	//   ....[71]....
        /*02bc*/ 	.word	0x00009a80


	//   ....[72]....
        /*02c0*/ 	.word	0x00009b00


	//   ....[73]....
        /*02c4*/ 	.word	0x00009b80


	//   ....[74]....
        /*02c8*/ 	.word	0x00009c20


	//   ....[75]....
        /*02cc*/ 	.word	0x00009c90


	//   ....[76]....
        /*02d0*/ 	.word	0x00009d10


	//   ....[77]....
        /*02d4*/ 	.word	0x00009d80


	//   ....[78]....
        /*02d8*/ 	.word	0x00009e00


	//   ....[79]....
        /*02dc*/ 	.word	0x00009e70


	//   ....[80]....
        /*02e0*/ 	.word	0x00009ef0


	//   ....[81]....
        /*02e4*/ 	.word	0x00009f60


	//   ....[82]....
        /*02e8*/ 	.word	0x00009fe0


	//   ....[83]....
        /*02ec*/ 	.word	0x0000a050


	//   ....[84]....
        /*02f0*/ 	.word	0x0000a0d0


	//   ....[85]....
        /*02f4*/ 	.word	0x0000a140


	//   ....[86]....
        /*02f8*/ 	.word	0x0000a1b0


	//   ....[87]....
        /*02fc*/ 	.word	0x0000a220


	//----- nvinfo : EIATTR_EXIT_INSTR_OFFSETS
	.align		4
.L_1949:
        /*0300*/ 	.byte	0x04, 0x1c
        /*0302*/ 	.short	(.L_1951 - .L_1950)


	//   ....[0]....
.L_1950:
        /*0304*/ 	.word	0x00008ed0


	//   ....[1]....
        /*0308*/ 	.word	0x00009380


	//----- nvinfo : EIATTR_MAX_THREADS
	.align		4
.L_1951:
        /*030c*/ 	.byte	0x04, 0x05
        /*030e*/ 	.short	(.L_1953 - .L_1952)
.L_1952:
        /*0310*/ 	.word	0x00000040
        /*0314*/ 	.word	0x00000001
        /*0318*/ 	.word	0x00000001


	//----- nvinfo : EIATTR_CRS_STACK_SIZE
	.align		4
.L_1953:
        /*031c*/ 	.byte	0x04, 0x1e
        /*031e*/ 	.short	(.L_1955 - .L_1954)
.L_1954:
        /*0320*/ 	.word	0x00000000
.L_1955:


//--------------------- .nv.info._Z25selective_scan_bwd_kernelI32Selective_Scan_bwd_kernel_traitsILi64ELi16ELb0ELb0ELb0ELb1ELb1EN3c104HalfEfEEv12SSMParamsBwd --------------------------
	.section	.nv.info._Z25selective_scan_bwd_kernelI32Selective_Scan_bwd_kernel_traitsILi64ELi16ELb0ELb0ELb0ELb1ELb1EN3c104HalfEfEEv12SSMParamsBwd,"",@"SHT_CUDA_INFO"
	.sectionflags	@""
	.align	4


	//----- nvinfo : EIATTR_CUDA_API_VERSION
	.align		4
        /*0000*/ 	.byte	0x04, 0x37
        /*0002*/ 	.short	(.L_1957 - .L_1956)
.L_1956:
        /*0004*/ 	.word	0x00000082


	//----- nvinfo : EIATTR_SW2861232_WAR
	.align		4
.L_1957:
        /*0008*/ 	.byte	0x01, 0x35
	.zero		2


	//----- nvinfo : EIATTR_PARAM_CBANK
	.align		4
        /*000c*/ 	.byte	0x04, 0x0a
        /*000e*/ 	.short	(.L_1959 - .L_1958)
	.align		4
.L_1958:
        /*0010*/ 	.word	index@(.nv.constant0._Z25selective_scan_bwd_kernelI32Selective_Scan_bwd_kernel_traitsILi64ELi16ELb0ELb0ELb0ELb1ELb1EN3c104HalfEfEEv12SSMParamsBwd)
        /*0014*/ 	.short	0x0160
        /*0016*/ 	.short	0x01f0


	//----- nvinfo : EIATTR_CBANK_PARAM_SIZE
	.align		4
.L_1959:
        /*0018*/ 	.byte	0x03, 0x19
        /*001a*/ 	.short	0x01f0


	//----- nvinfo : EIATTR_KPARAM_INFO
	.align		4
        /*001c*/ 	.byte	0x04, 0x17
        /*001e*/ 	.short	(.L_1961 - .L_1960)
.L_1960:
        /*0020*/ 	.word	0x00000000
        /*0024*/ 	.short	0x0000
        /*0026*/ 	.short	0x0000
        /*0028*/ 	.byte	0x00, 0xf0, 0xc1, 0x07


	//----- nvinfo : EIATTR_MAXREG_COUNT
	.align		4
.L_1961:
        /*002c*/ 	.byte	0x03, 0x1b
        /*002e*/ 	.short	0x00ff


	//----- nvinfo : EIATTR_NUM_BARRIERS
	.align		4
        /*0030*/ 	.byte	0x02, 0x4c
        /*0032*/ 	.byte	0x01
	.zero		1


	//----- nvinfo : EIATTR_MERCURY_ISA_VERSION
	.align		4
        /*0034*/ 	.byte	0x03, 0x5f
        /*0036*/ 	.short	0x0000


	//----- nvinfo : EIATTR_COOP_GROUP_MASK_REGIDS
	.align		4
        /*0038*/ 	.byte	0x04, 0x29
        /*003a*/ 	.short	(.L_1963 - .L_1962)


	//   ....[0]....
.L_1962:
        /*003c*/ 	.word	0xffffffff


	//   ....[1]....
        /*0040*/ 	.word	0xffffffff


	//   ....[2]....
        /*0044*/ 	.word	0xffffffff


	//   ....[3]....
        /*0048*/ 	.word	0xffffffff


	//   ....[4]....
        /*004c*/ 	.word	0xffffffff


	//   ....[5]....
        /*0050*/ 	.word	0xffffffff


	//   ....[6]....
        /*0054*/ 	.word	0xffffffff


	//   ....[7]....
        /*0058*/ 	.word	0xffffffff


	//   ....[8]....
        /*005c*/ 	.word	0xffffffff


	//   ....[9]....
        /*0060*/ 	.word	0xffffffff


	//   ....[10]....
        /*0064*/ 	.word	0xffffffff


	//   ....[11]....
        /*0068*/ 	.word	0xffffffff


	//   ....[12]....
        /*006c*/ 	.word	0xffffffff


	//   ....[13]....
        /*0070*/ 	.word	0xffffffff


	//   ....[14]....
        /*0074*/ 	.word	0xffffffff


	//   ....[15]....
        /*0078*/ 	.word	0xffffffff


	//   ....[16]....
        /*007c*/ 	.word	0xffffffff


	//   ....[17]....
        /*0080*/ 	.word	0xffffffff


	//   ....[18]....
        /*0084*/ 	.word	0xffffffff


	//   ....[19]....
        /*0088*/ 	.word	0xffffffff


	//   ....[20]....
        /*008c*/ 	.word	0xffffffff


	//   ....[21]....
        /*0090*/ 	.word	0xffffffff


	//   ....[22]....
        /*0094*/ 	.word	0xffffffff


	//   ....[23]....
        /*0098*/ 	.word	0xffffffff


	//   ....[24]....
        /*009c*/ 	.word	0xffffffff


	//   ....[25]....
        /*00a0*/ 	.word	0xffffffff


	//   ....[26]....
        /*00a4*/ 	.word	0xffffffff


	//   ....[27]....
        /*00a8*/ 	.word	0xffffffff


	//   ....[28]....
        /*00ac*/ 	.word	0xffffffff


	//   ....[29]....
        /*00b0*/ 	.word	0xffffffff


	//   ....[30]....
        /*00b4*/ 	.word	0xffffffff


	//   ....[31]....
        /*00b8*/ 	.word	0xffffffff


	//   ....[32]....
        /*00bc*/ 	.word	0xffffffff


	//   ....[33]....
        /*00c0*/ 	.word	0xffffffff


	//   ....[34]....
        /*00c4*/ 	.word	0xffffffff


	//   ....[35]....
        /*00c8*/ 	.word	0xffffffff


	//   ....[36]....
        /*00cc*/ 	.word	0xffffffff


	//   ....[37]....
        /*00d0*/ 	.word	0xffffffff


	//   ....[38]....
        /*00d4*/ 	.word	0xffffffff


	//   ....[39]....
        /*00d8*/ 	.word	0xffffffff


	//   ....[40]....
        /*00dc*/ 	.word	0xffffffff


	//   ....[41]....
        /*00e0*/ 	.word	0xffffffff


	//   ....[42]....
        /*00e4*/ 	.word	0xffffffff


	//   ....[43]....
        /*00e8*/ 	.word	0xffffffff


	//   ....[44]....
        /*00ec*/ 	.word	0xffffffff


	//   ....[45]....
        /*00f0*/ 	.word	0xffffffff


	//   ....[46]....
        /*00f4*/ 	.word	0xffffffff


	//   ....[47]....
        /*00f8*/ 	.word	0xffffffff


	//   ....[48]....
        /*00fc*/ 	.word	0xffffffff


	//   ....[49]....
        /*0100*/ 	.word	0xffffffff


	//   ....[50]....
        /*0104*/ 	.word	0xffffffff


	//   ....[51]....
        /*0108*/ 	.word	0xffffffff


	//   ....[52]....
        /*010c*/ 	.word	0xffffffff


	//   ....[53]....
        /*0110*/ 	.word	0xffffffff


	//   ....[54]....
        /*0114*/ 	.word	0xffffffff


	//   ....[55]....
        /*0118*/ 	.word	0xffffffff


	//   ....[56]....
        /*011c*/ 	.word	0xffffffff


	//   ....[57]....
        /*0120*/ 	.word	0xffffffff


	//   ....[58]....
        /*0124*/ 	.word	0xffffffff


	//   ....[59]....
        /*0128*/ 	.word	0xffffffff


	//   ....[60]....
        /*012c*/ 	.word	0xffffffff


	//   ....[61]....
        /*0130*/ 	.word	0xffffffff


	//   ....[62]....
        /*0134*/ 	.word	0xffffffff


	//   ....[63]....
        /*0138*/ 	.word	0xffffffff


	//   ....[64]....
        /*013c*/ 	.word	0xffffffff


	//   ....[65]....
        /*0140*/ 	.word	0xffffffff


	//   ....[66]....
        /*0144*/ 	.word	0xffffffff


	//   ....[67]....
        /*0148*/ 	.word	0xffffffff


	//   ....[68]....
        /*014c*/ 	.word	0xffffffff


	//   ....[69]....
        /*0150*/ 	.word	0xffffffff


	//   ....[70]....
        /*0154*/ 	.word	0xffffffff


	//   ....[71]....
        /*0158*/ 	.word	0xffffffff


	//   ....[72]....
        /*015c*/ 	.word	0xffffffff


	//   ....[73]....
        /*0160*/ 	.word	0xffffffff


	//   ....[74]....
        /*0164*/ 	.word	0xffffffff


	//   ....[75]....
        /*0168*/ 	.word	0xffffffff


	//   ....[76]....
        /*016c*/ 	.word	0xffffffff


	//   ....[77]....
        /*0170*/ 	.word	0xffffffff


	//   ....[78]....
        /*0174*/ 	.word	0xffffffff


	//   ....[79]....
        /*0178*/ 	.word	0xffffffff


	//   ....[80]....
        /*017c*/ 	.word	0xffffffff


	//   ....[81]....
        /*0180*/ 	.word	0xffffffff


	//   ....[82]....
        /*0184*/ 	.word	0xffffffff


	//   ....[83]....
        /*0188*/ 	.word	0xffffffff


	//   ....[84]....
        /*018c*/ 	.word	0xffffffff


	//   ....[85]....
        /*0190*/ 	.word	0xffffffff


	//   ....[86]....
        /*0194*/ 	.word	0xffffffff


	//   ....[87]....
        /*0198*/ 	.word	0xffffffff


	//   ....[88]....
        /*019c*/ 	.word	0xffffffff


	//   ....[89]....
        /*01a0*/ 	.word	0xffffffff


	//   ....[90]....
        /*01a4*/ 	.word	0xffffffff


	//   ....[91]....
        /*01a8*/ 	.word	0xffffffff


	//----- nvinfo : EIATTR_COOP_GROUP_INSTR_OFFSETS
	.align		4
.L_1963:
        /*01ac*/ 	.byte	0x04, 0x28
        /*01ae*/ 	.short	(.L_1965 - .L_1964)


	//   ....[0]....
.L_1964:
        /*01b0*/ 	.word	0x00000ee0


	//   ....[1]....
        /*01b4*/ 	.word	0x000014e0


	//   ....[2]....
        /*01b8*/ 	.word	0x00001c90


	//   ....[3]....
        /*01bc*/ 	.word	0x00004690


	//   ....[4]....
        /*01c0*/ 	.word	0x00004d70


	//   ....[5]....
        /*01c4*/ 	.word	0x000059a0


	//   ....[6]....
        /*01c8*/ 	.word	0x00006440


	//   ....[7]....
        /*01cc*/ 	.word	0x000079c0


	//   ....[8]....
        /*01d0*/ 	.word	0x000079e0


	//   ....[9]....
        /*01d4*/ 	.word	0x00007a30


	//   ....[10]....
        /*01d8*/ 	.word	0x00007a40


	//   ....[11]....
        /*01dc*/ 	.word	0x00007a70


	//   ....[12]....
        /*01e0*/ 	.word	0x00007a90


	//   ....[13]....
        /*01e4*/ 	.word	0x00007ac0


	//   ....[14]....
        /*01e8*/ 	.word	0x00007ae0


	//   ....[15]....
        /*01ec*/ 	.word	0x00007b10


	//   ....[16]....
        /*01f0*/ 	.word	0x00007b30


	//   ....[17]....
        /*01f4*/ 	.word	0x00007c00


	//   ....[18]....
        /*01f8*/ 	.word	0x00007c70


	//   ....[19]....
        /*01fc*/ 	.word	0x00007c90


	//   ....[20]....
        /*0200*/ 	.word	0x00007ca0


	//   ....[21]....
        /*0204*/ 	.word	0x00007cb0


	//   ....[22]....
        /*0208*/ 	.word	0x00007cc0


	//   ....[23]....
        /*020c*/ 	.word	0x00008190


	//   ....[24]....
        /*0210*/ 	.word	0x000081b0


	//   ....[25]....
        /*0214*/ 	.word	0x000081c0


	//   ....[26]....
        /*0218*/ 	.word	0x000081d0


	//   ....[27]....
        /*021c*/ 	.word	0x00008200


	//   ....[28]....
        /*0220*/ 	.word	0x00008210


	//   ....[29]....
        /*0224*/ 	.word	0x00008240


	//   ....[30]....
        /*0228*/ 	.word	0x00008250


	//   ....[31]....
        /*022c*/ 	.word	0x00008280


	//   ....[32]....
        /*0230*/ 	.word	0x00008290


	//   ....[33]....
        /*0234*/ 	.word	0x000082c0


	//   ....[34]....
        /*0238*/ 	.word	0x000082d0


	//   ....[35]....
        /*023c*/ 	.word	0x00008300


	//   ....[36]....
        /*0240*/ 	.word	0x00008310


	//   ....[37]....
        /*0244*/ 	.word	0x00008320


	//   ....[38]....
        /*0248*/ 	.word	0x00008330


	//   ....[39]....
        /*024c*/ 	.word	0x00008670


	//   ....[40]....
        /*0250*/ 	.word	0x000087a0


	//   ....[41]....
        /*0254*/ 	.word	0x00008b00


	//   ....[42]....
        /*0258*/ 	.word	0x00008b30


	//   ....[43]....
        /*025c*/ 	.word	0x00008c10


	//   ....[44]....
        /*0260*/ 	.word	0x00008c40


	//   ....[45]....
        /*0264*/ 	.word	0x00008d20


	//   ....[46]....
        /*0268*/ 	.word	0x00008d50


	//   ....[47]....
        /*026c*/ 	.word	0x00008e50


	//   ....[48]....
        /*0270*/ 	.word	0x00008f60


	//   ....[49]....
        /*0274*/ 	.word	0x00009740


	//   ....[50]....
        /*0278*/ 	.word	0x0000a300


	//   ....[51]....
        /*027c*/ 	.word	0x0000ad90


	//   ....[52]....
        /*0280*/ 	.word	0x0000b350


	//   ....[53]....
        /*0284*/ 	.word	0x0000b3b0


	//   ....[54]....
        /*0288*/ 	.word	0x0000b410


	//   ....[55]....
        /*028c*/ 	.word	0x0000b430


	//   ....[56]....
        /*0290*/ 	.word	0x0000b450


	//   ....[57]....
        /*0294*/ 	.word	0x0000b510


	//   ....[58]....
        /*0298*/ 	.word	0x0000b560


	//   ....[59]....
        /*029c*/ 	.word	0x0000b5b0


	//   ....[60]....
        /*02a0*/ 	.word	0x0000b5e0


	//   ....[61]....
        /*02a4*/ 	.word	0x0000b600


	//   ....[62]....
        /*02a8*/ 	.word	0x0000bbe0


	//   ....[63]....
        /*02ac*/ 	.word	0x0000bc60


	//   ....[64]....
        /*02b0*/ 	.word	0x0000bd10


	//   ....[65]....
        /*02b4*/ 	.word	0x0000bd80


	//   ....[66]....
        /*02b8*/ 	.word	0x0000be10


	//   ....[67]....
        /*02bc*/ 	.word	0x0000be80


	//   ....[68]....
        /*02c0*/ 	.word	0x0000bf10


	//   ....[69]....
        /*02c4*/ 	.word	0x0000bf80


	//   ....[70]....
        /*02c8*/ 	.word	0x0000c030


	//   ....[71]....
        /*02cc*/ 	.word	0x0000c0a0


	//   ....[72]....
        /*02d0*/ 	.word	0x0000c120


	//   ....[73]....
        /*02d4*/ 	.word	0x0000c190


	//   ....[74]....
        /*02d8*/ 	.word	0x0000c210


	//   ....[75]....
        /*02dc*/ 	.word	0x0000c280


	//   ....[76]....
        /*02e0*/ 	.word	0x0000c300


	//   ....[77]....
        /*02e4*/ 	.word	0x0000c380


	//   ....[78]....
        /*02e8*/ 	.word	0x0000c420


	//   ....[79]....
        /*02ec*/ 	.word	0x0000c490


	//   ....[80]....
        /*02f0*/ 	.word	0x0000c510


	//   ....[81]....
        /*02f4*/ 	.word	0x0000c580


	//   ....[82]....
        /*02f8*/ 	.word	0x0000c600


	//   ....[83]....
        /*02fc*/ 	.word	0x0000c670


	//   ....[84]....
        /*0300*/ 	.word	0x0000c700


	//   ....[85]....
        /*0304*/ 	.word	0x0000c770


	//   ....[86]....
        /*0308*/ 	.word	0x0000c7f0


	//   ....[87]....
        /*030c*/ 	.word	0x0000c860


	//   ....[88]....
        /*0310*/ 	.word	0x0000c8e0


	//   ....[89]....
        /*0314*/ 	.word	0x0000c950


	//   ....[90]....
        /*0318*/ 	.word	0x0000c9c0


	//   ....[91]....
        /*031c*/ 	.word	0x0000ca30


	//----- nvinfo : EIATTR_EXIT_INSTR_OFFSETS
	.align		4
.L_1965:
        /*0320*/ 	.byte	0x04, 0x1c
        /*0322*/ 	.short	(.L_1967 - .L_1966)


	//   ....[0]....
.L_1966:
        /*0324*/ 	.word	0x0000b6d0


	//   ....[1]....
        /*0328*/ 	.word	0x0000bb80


	//----- nvinfo : EIATTR_MAX_THREADS
	.align		4
.L_1967:
        /*032c*/ 	.byte	0x04, 0x05
        /*032e*/ 	.short	(.L_1969 - .L_1968)
.L_1968:
        /*0330*/ 	.word	0x00000040
        /*0334*/ 	.word	0x00000001
        /*0338*/ 	.word	0x00000001


	//----- nvinfo : EIATTR_CRS_STACK_SIZE
	.align		4
.L_1969:
        /*033c*/ 	.byte	0x04, 0x1e
        /*033e*/ 	.short	(.L_1971 - .L_1970)
.L_1970:
        /*0340*/ 	.word	0x00000000
.L_1971:


//--------------------- .nv.info._Z25selective_scan_bwd_kernelI32Selective_Scan_bwd_kernel_traitsILi64ELi16ELb0ELb0ELb1ELb0ELb0EN3c104HalfEfEEv12SSMParamsBwd --------------------------
	.section	.nv.info._Z25selective_scan_bwd_kernelI32Selective_Scan_bwd_kernel_traitsILi64ELi16ELb0ELb0ELb1ELb0ELb0EN3c104HalfEfEEv12SSMParamsBwd,"",@"SHT_CUDA_INFO"
	.sectionflags	@""
	.align	4


	//----- nvinfo : EIATTR_CUDA_API_VERSION
	.align		4
        /*0000*/ 	.byte	0x04, 0x37
        /*0002*/ 	.short	(.L_1973 - .L_1972)
.L_1972:
        /*0004*/ 	.word	0x00000082


	//----- nvinfo : EIATTR_SW2861232_WAR
	.align		4
.L_1973:
        /*0008*/ 	.byte	0x01, 0x35
	.zero		2


	//----- nvinfo : EIATTR_PARAM_CBANK
	.align		4
        /*000c*/ 	.byte	0x04, 0x0a
        /*000e*/ 	.short	(.L_1975 - .L_1974)
	.align		4
.L_1974:
        /*0010*/ 	.word	index@(.nv.constant0._Z25selective_scan_bwd_kernelI32Selective_Scan_bwd_kernel_traitsILi64ELi16ELb0ELb0ELb1ELb0ELb0EN3c104HalfEfEEv12SSMParamsBwd)
        /*0014*/ 	.short	0x0160
        /*0016*/ 	.short	0x01f0


	//----- nvinfo : EIATTR_CBANK_PARAM_SIZE
	.align		4
.L_1975:
        /*0018*/ 	.byte	0x03, 0x19
        /*001a*/ 	.short	0x01f0


	//----- nvinfo : EIATTR_KPARAM_INFO
	.align		4
        /*001c*/ 	.byte	0x04, 0x17
        /*001e*/ 	.short	(.L_1977 - .L_1976)
.L_1976:
        /*0020*/ 	.word	0x00000000
        /*0024*/ 	.short	0x0000
        /*0026*/ 	.short	0x0000
        /*0028*/ 	.byte	0x00, 0xf0, 0xc1, 0x07


	//----- nvinfo : EIATTR_MAXREG_COUNT
	.align		4
.L_1977:
        /*002c*/ 	.byte	0x03, 0x1b
        /*002e*/ 	.short	0x00ff


	//----- nvinfo : EIATTR_NUM_BARRIERS
	.align		4
        /*0030*/ 	.byte	0x02, 0x4c
        /*0032*/ 	.byte	0x01
	.zero		1


	//----- nvinfo : EIATTR_MERCURY_ISA_VERSION
	.align		4
        /*0034*/ 	.byte	0x03, 0x5f
        /*0036*/ 	.short	0x0000


	//----- nvinfo : EIATTR_COOP_GROUP_MASK_REGIDS
	.align		4
        /*0038*/ 	.byte	0x04, 0x29
        /*003a*/ 	.short	(.L_1979 - .L_1978)


	//   ....[0]....
.L_1978:
        /*003c*/ 	.word	0xffffffff


	//   ....[1]....
        /*0040*/ 	.word	0xffffffff


	//   ....[2]....
        /*0044*/ 	.word	0xffffffff


	//   ....[3]....
        /*0048*/ 	.word	0xffffffff


	//   ....[4]....
        /*004c*/ 	.word	0xffffffff


	//   ....[5]....
        /*0050*/ 	.word	0xffffffff


	//   ....[6]....
        /*0054*/ 	.word	0xffffffff


	//   ....[7]....
        /*0058*/ 	.word	0xffffffff


	//   ....[8]....
        /*005c*/ 	.word	0xffffffff


	//   ....[9]....
        /*0060*/ 	.word	0xffffffff


	//   ....[10]....
        /*0064*/ 	.word	0xffffffff


	//   ....[11]....
        /*0068*/ 	.word	0xffffffff


	//   ....[12]....
        /*006c*/ 	.word	0xffffffff


	//   ....[13]....
        /*0070*/ 	.word	0xffffffff


	//   ....[14]....
        /*0074*/ 	.word	0xffffffff


	//   ....[15]....
        /*0078*/ 	.word	0xffffffff


	//   ....[16]....
        /*007c*/ 	.word	0xffffffff


	//   ....[17]....
        /*0080*/ 	.word	0xffffffff


	//   ....[18]....
        /*0084*/ 	.word	0xffffffff


	//   ....[19]....
        /*0088*/ 	.word	0xffffffff


	//   ....[20]....
        /*008c*/ 	.word	0xffffffff


	//   ....[21]....
        /*0090*/ 	.word	0xffffffff


	//   ....[22]....
        /*0094*/ 	.word	0xffffffff


	//   ....[23]....
        /*0098*/ 	.word	0xffffffff


	//   ....[24]....
        /*009c*/ 	.word	0xffffffff


	//   ....[25]....
        /*00a0*/ 	.word	0xffffffff


	//   ....[26]....
        /*00a4*/ 	.word	0xffffffff


	//   ....[27]....
        /*00a8*/ 	.word	0xffffffff


	//   ....[28]....
        /*00ac*/ 	.word	0xffffffff


	//   ....[29]....
        /*00b0*/ 	.word	0xffffffff


	//   ....[30]....
        /*00b4*/ 	.word	0xffffffff


	//   ....[31]....
        /*00b8*/ 	.word	0xffffffff


	//   ....[32]....
        /*00bc*/ 	.word	0xffffffff


	//   ....[33]....
        /*00c0*/ 	.word	0xffffffff


	//   ....[34]....
        /*00c4*/ 	.word	0xffffffff


	//   ....[35]....
        /*00c8*/ 	.word	0xffffffff


	//   ....[36]....
        /*00cc*/ 	.word	0xffffffff


	//   ....[37]....
        /*00d0*/ 	.word	0xffffffff


	//   ....[38]....
        /*00d4*/ 	.word	0xffffffff


	//   ....[39]....
        /*00d8*/ 	.word	0xffffffff


	//   ....[40]....
        /*00dc*/ 	.word	0xffffffff


	//   ....[41]....
        /*00e0*/ 	.word	0xffffffff


	//   ....[42]....
        /*00e4*/ 	.word	0xffffffff


	//   ....[43]....
        /*00e8*/ 	.word	0xffffffff


	//   ....[44]....
        /*00ec*/ 	.word	0xffffffff


	//   ....[45]....
        /*00f0*/ 	.word	0xffffffff


	//   ....[46]....
        /*00f4*/ 	.word	0xffffffff


	//   ....[47]....
        /*00f8*/ 	.word	0xffffffff


	//   ....[48]....
        /*00fc*/ 	.word	0xffffffff


	//   ....[49]....
        /*0100*/ 	.word	0xffffffff


	//   ....[50]....
        /*0104*/ 	.word	0xffffffff


	//   ....[51]....
        /*0108*/ 	.word	0xffffffff


	//   ....[52]....
        /*010c*/ 	.word	0xffffffff


	//   ....[53]....
        /*0110*/ 	.word	0xffffffff


	//   ....[54]....
        /*0114*/ 	.word	0xffffffff


	//   ....[55]....
        /*0118*/ 	.word	0xffffffff


	//   ....[56]....
        /*011c*/ 	.word	0xffffffff


	//   ....[57]....
        /*0120*/ 	.word	0xffffffff


	//   ....[58]....
        /*0124*/ 	.word	0xffffffff


	//   ....[59]....
        /*0128*/ 	.word	0xffffffff


	//   ....[60]....
        /*012c*/ 	.word	0xffffffff


	//   ....[61]....
        /*0130*/ 	.word	0xffffffff


	//   ....[62]....
        /*0134*/ 	.word	0xffffffff


	//   ....[63]....
        /*0138*/ 	.word	0xffffffff


	//   ....[64]....
        /*013c*/ 	.word	0xffffffff


	//   ....[65]....
        /*0140*/ 	.word	0xffffffff


	//   ....[66]....
        /*0144*/ 	.word	0xffffffff


	//   ....[67]....
        /*0148*/ 	.word	0xffffffff


	//   ....[68]....
        /*014c*/ 	.word	0xffffffff


	//   ....[69]....
        /*0150*/ 	.word	0xffffffff


	//   ....[70]....
        /*0154*/ 	.word	0xffffffff


	//   ....[71]....
        /*0158*/ 	.word	0xffffffff


	//   ....[72]....
        /*015c*/ 	.word	0xffffffff


	//   ....[73]....
        /*0160*/ 	.word	0xffffffff


	//   ....[74]....
        /*0164*/ 	.word	0xffffffff


	//   ....[75]....
        /*0168*/ 	.word	0xffffffff


	//   ....[76]....
        /*016c*/ 	.word	0xffffffff


	//   ....[77]....
        /*0170*/ 	.word	0xffffffff


	//   ....[78]....
        /*0174*/ 	.word	0xffffffff


	//   ....[79]....
        /*0178*/ 	.word	0xffffffff


	//   ....[80]....
        /*017c*/ 	.word	0xffffffff


	//   ....[81]....
        /*0180*/ 	.word	0xffffffff


	//   ....[82]....
        /*0184*/ 	.word	0xffffffff


	//   ....[83]....
        /*0188*/ 	.word	0xffffffff


	//   ....[84]....
        /*018c*/ 	.word	0xffffffff


	//   ....[85]....
        /*0190*/ 	.word	0xffffffff


	//   ....[86]....
        /*0194*/ 	.word	0xffffffff


	//   ....[87]....
        /*0198*/ 	.word	0xffffffff


	//----- nvinfo : EIATTR_COOP_GROUP_INSTR_OFFSETS
	.align		4
.L_1979:
        /*019c*/ 	.byte	0x04, 0x28
        /*019e*/ 	.short	(.L_1981 - .L_1980)


	//   ....[0]....
.L_1980:
        /*01a0*/ 	.word	0x000010c0


	//   ....[1]....
        /*01a4*/ 	.word	0x00001650


	//   ....[2]....
        /*01a8*/ 	.word	0x00001c90


	//   ....[3]....
        /*01ac*/ 	.word	0x00002c30


	//   ....[4]....
        /*01b0*/ 	.word	0x00003690


	//   ....[5]....
        /*01b4*/ 	.word	0x000036b0


	//   ....[6]....
        /*01b8*/ 	.word	0x00003700


	//   ....[7]....
        /*01bc*/ 	.word	0x00003710


	//   ....[8]....
        /*01c0*/ 	.word	0x00003740


	//   ....[9]....
        /*01c4*/ 	.word	0x00003760


	//   ....[10]....
        /*01c8*/ 	.word	0x00003790


	//   ....[11]....
        /*01cc*/ 	.word	0x000037b0


	//   ....[12]....
        /*01d0*/ 	.word	0x000037e0


	//   ....[13]....
        /*01d4*/ 	.word	0x00003800


	//   ....[14]....
        /*01d8*/ 	.word	0x000038c0


	//   ....[15]....
        /*01dc*/ 	.word	0x00003930


	//   ....[16]....
        /*01e0*/ 	.word	0x00003950


	//   ....[17]....
        /*01e4*/ 	.word	0x00003960


	//   ....[18]....
        /*01e8*/ 	.word	0x00003970


	//   ....[19]....
        /*01ec*/ 	.word	0x00003980


	//   ....[20]....
        /*01f0*/ 	.word	0x00003e60


	//   ....[21]....
        /*01f4*/ 	.word	0x00003e80


	//   ....[22]....
        /*01f8*/ 	.word	0x00003e90


	//   ....[23]....
        /*01fc*/ 	.word	0x00003ea0


	//   ....[24]....
        /*0200*/ 	.word	0x00003ed0


	//   ....[25]....
        /*0204*/ 	.word	0x00003ee0


	//   ....[26]....
        /*0208*/ 	.word	0x00003f10


	//   ....[27]....
        /*020c*/ 	.word	0x00003f20


	//   ....[28]....
        /*0210*/ 	.word	0x00003f50


	//   ....[29]....
        /*0214*/ 	.word	0x00003f60


	//   ....[30]....
        /*0218*/ 	.word	0x00003f90


	//   ....[31]....
        /*021c*/ 	.word	0x00003fa0


	//   ....[32]....
        /*0220*/ 	.word	0x00003fd0


	//   ....[33]....
        /*0224*/ 	.word	0x00003fe0


	//   ....[34]....
        /*0228*/ 	.word	0x00003ff0


	//   ....[35]....
        /*022c*/ 	.word	0x00004000


	//   ....[36]....
        /*0230*/ 	.word	0x000055a0


	//   ....[37]....
        /*0234*/ 	.word	0x000055e0


	//   ....[38]....
        /*0238*/ 	.word	0x000056d0


	//   ....[39]....
        /*023c*/ 	.word	0x00005700


	//   ....[40]....
        /*0240*/ 	.word	0x000057e0


	//   ....[41]....
        /*0244*/ 	.word	0x00005810


	//   ....[42]....
        /*0248*/ 	.word	0x000058f0


	//   ....[43]....
        /*024c*/ 	.word	0x00005920


	//   ....[44]....
        /*0250*/ 	.word	0x00005a00


	//   ....[45]....
        /*0254*/ 	.word	0x00005a30


	//   ....[46]....
        /*0258*/ 	.word	0x00006080


	//   ....[47]....
        /*025c*/ 	.word	0x00006c50


	//   ....[48]....
        /*0260*/ 	.word	0x00007210


	//   ....[49]....
        /*0264*/ 	.word	0x00007270


	//   ....[50]....
        /*0268*/ 	.word	0x000072d0


	//   ....[51]....
        /*026c*/ 	.word	0x000072f0


	//   ....[52]....
        /*0270*/ 	.word	0x00007310


	//   ....[53]....
        /*0274*/ 	.word	0x000073d0


	//   ....[54]....
        /*0278*/ 	.word	0x00007420


	//   ....[55]....
        /*027c*/ 	.word	0x00007470


	//   ....[56]....
        /*0280*/ 	.word	0x000074a0


	//   ....[57]....
        /*0284*/ 	.word	0x000074c0


	//   ....[58]....
        /*0288*/ 	.word	0x00007810


	//   ....[59]....
        /*028c*/ 	.word	0x00007890


	//   ....[60]....
        /*0290*/ 	.word	0x00007940


	//   ....[61]....
        /*0294*/ 	.word	0x000079b0


	//   ....[62]....
        /*0298*/ 	.word	0x00007a40


	//   ....[63]....
        /*029c*/ 	.word	0x00007ab0


	//   ....[64]....
        /*02a0*/ 	.word	0x00007b40


	//   ....[65]....
        /*02a4*/ 	.word	0x00007bb0


	//   ....[66]....
        /*02a8*/ 	.word	0x00007c40


	//   ....[67]....
        /*02ac*/ 	.word	0x00007cb0


	//   ....[68]....
        /*02b0*/ 	.word	0x00007d30


	//   ....[69]....
        /*02b4*/ 	.word	0x00007da0


	//   ....[70]....
        /*02b8*/ 	.word	0x00007e20


	//   ....[71]....
        /*02bc*/ 	.word	0x00007e90


	//   ....[72]....
        /*02c0*/ 	.word	0x00007f10


	//   ....[73]....
        /*02c4*/ 	.word	0x00007f90


	//   ....[74]....
        /*02c8*/ 	.word	0x00008030


	//   ....[75]....
        /*02cc*/ 	.word	0x000080a0


	//   ....[76]....
        /*02d0*/ 	.word	0x00008120


	//   ....[77]....
        /*02d4*/ 	.word	0x00008190


	//   ....[78]....
        /*02d8*/ 	.word	0x00008210


	//   ....[79]....
        /*02dc*/ 	.word	0x00008280


	//   ....[80]....
        /*02e0*/ 	.word	0x00008300


	//   ....[81]....
        /*02e4*/ 	.word	0x00008370


	//   ....[82]....
        /*02e8*/ 	.word	0x000083f0


	//   ....[83]....
        /*02ec*/ 	.word	0x00008460


	//   ....[84]....
        /*02f0*/ 	.word	0x000084e0


	//   ....[85]....
        /*02f4*/ 	.word	0x00008550


	//   ....[86]....
        /*02f8*/ 	.word	0x000085c0


	//   ....[87]....
        /*02fc*/ 	.word	0x00008630


	//----- nvinfo : EIATTR_EXIT_INSTR_OFFSETS
	.align		4
.L_1981:
        /*0300*/ 	.byte	0x04, 0x1c
        /*0302*/ 	.short	(.L_1983 - .L_1982)


	//   ....[0]....
.L_1982:
        /*0304*/ 	.word	0x00007590


	//   ....[1]....
        /*0308*/ 	.word	0x000077b0


	//----- nvinfo : EIATTR_MAX_THREADS
	.align		4
.L_1983:
        /*030c*/ 	.byte	0x04, 0x05
        /*030e*/ 	.short	(.L_1985 - .L_1984)
.L_1984:
        /*0310*/ 	.word	0x00000040
        /*0314*/ 	.word	0x00000001
        /*0318*/ 	.word	0x00000001


	//----- nvinfo : EIATTR_CRS_STACK_SIZE
	.align		4
.L_1985:
        /*031c*/ 	.byte	0x04, 0x1e
        /*031e*/ 	.short	(.L_1987 - .L_1986)
.L_1986:
        /*0320*/ 	.word	0x00000000
.L_1987:


//--------------------- .nv.info._Z25selective_scan_bwd_kernelI32Selective_Scan_bwd_kernel_traitsILi64ELi16ELb0ELb0ELb1ELb0ELb1EN3c104HalfEfEEv12SSMParamsBwd --------------------------
	.section	.nv.info._Z25selective_scan_bwd_kernelI32Selective_Scan_bwd_kernel_traitsILi64ELi16ELb0ELb0ELb1ELb0ELb1EN3c104HalfEfEEv12SSMParamsBwd,"",@"SHT_CUDA_INFO"
	.sectionflags	@""
	.align	4


	//----- nvinfo : EIATTR_CUDA_API_VERSION
	.align		4
        /*0000*/ 	.byte	0x04, 0x37
        /*0002*/ 	.short	(.L_1989 - .L_1988)
.L_1988:
        /*0004*/ 	.word	0x00000082


	//----- nvinfo : EIATTR_SW2861232_WAR
	.align		4
.L_1989:
        /*0008*/ 	.byte	0x01, 0x35
	.zero		2


	//----- nvinfo : EIATTR_PARAM_CBANK
	.align		4
        /*000c*/ 	.byte	0x04, 0x0a
        /*000e*/ 	.short	(.L_1991 - .L_1990)
	.align		4
.L_1990:
        /*0010*/ 	.word	index@(.nv.constant0._Z25selective_scan_bwd_kernelI32Selective_Scan_bwd_kernel_traitsILi64ELi16ELb0ELb0ELb1ELb0ELb1EN3c104HalfEfEEv12SSMParamsBwd)
        /*0014*/ 	.short	0x0160
        /*0016*/ 	.short	0x01f0


	//----- nvinfo : EIATTR_CBANK_PARAM_SIZE
	.align		4
.L_1991:
        /*0018*/ 	.byte	0x03, 0x19
        /*001a*/ 	.short	0x01f0


	//----- nvinfo : EIATTR_KPARAM_INFO
	.align		4
        /*001c*/ 	.byte	0x04, 0x17
        /*001e*/ 	.short	(.L_1993 - .L_1992)
.L_1992:
        /*0020*/ 	.word	0x00000000
        /*0024*/ 	.short	0x0000
        /*0026*/ 	.short	0x0000
        /*0028*/ 	.byte	0x00, 0xf0, 0xc1, 0x07


	//----- nvinfo : EIATTR_MAXREG_COUNT
	.align		4
.L_1993:
        /*002c*/ 	.byte	0x03, 0x1b
        /*002e*/ 	.short	0x00ff


	//----- nvinfo : EIATTR_NUM_BARRIERS
	.align		4
        /*0030*/ 	.byte	0x02, 0x4c
        /*0032*/ 	.byte	0x01
	.zero		1


	//----- nvinfo : EIATTR_MERCURY_ISA_VERSION
	.align		4
        /*0034*/ 	.byte	0x03, 0x5f
        /*0036*/ 	.short	0x0000


	//----- nvinfo : EIATTR_COOP_GROUP_MASK_REGIDS
	.align		4
        /*0038*/ 	.byte	0x04, 0x29
        /*003a*/ 	.short	(.L_1995 - .L_1994)


	//   ....[0]....
.L_1994:
        /*003c*/ 	.word	0xffffffff


	//   ....[1]....
        /*0040*/ 	.word	0xffffffff


	//   ....[2]....
        /*0044*/ 	.word	0xffffffff


	//   ....[3]....
        /*0048*/ 	.word	0xffffffff


	//   ....[4]....
        /*004c*/ 	.word	0xffffffff


	//   ....[5]....
        /*0050*/ 	.word	0xffffffff


	//   ....[6]....
        /*0054*/ 	.word	0xffffffff


	//   ....[7]....
        /*0058*/ 	.word	0xffffffff


	//   ....[8]....
        /*005c*/ 	.word	0xffffffff


	//   ....[9]....
        /*0060*/ 	.word	0xffffffff


	//   ....[10]....
        /*0064*/ 	.word	0xffffffff


	//   ....[11]....
        /*0068*/ 	.word	0xffffffff


	//   ....[12]....
        /*006c*/ 	.word	0xffffffff


	//   ....[13]....
        /*0070*/ 	.word	0xffffffff


	//   ....[14]....
        /*0074*/ 	.word	0xffffffff


	//   ....[15]....
        /*0078*/ 	.word	0xffffffff


	//   ....[16]....
        /*007c*/ 	.word	0xffffffff


	//   ....[17]....
        /*0080*/ 	.word	0xffffffff


	//   ....[18]....
        /*0084*/ 	.word	0xffffffff


	//   ....[19]....
        /*0088*/ 	.word	0xffffffff


	//   ....[20]....
        /*008c*/ 	.word	0xffffffff


	//   ....[21]....
        /*0090*/ 	.word	0xffffffff


	//   ....[22]....
        /*0094*/ 	.word	0xffffffff


	//   ....[23]....
        /*0098*/ 	.word	0xffffffff


	//   ....[24]....
        /*009c*/ 	.word	0xffffffff


	//   ....[25]....
        /*00a0*/ 	.word	0xffffffff


	//   ....[26]....
        /*00a4*/ 	.word	0xffffffff


	//   ....[27]....
        /*00a8*/ 	.word	0xffffffff


	//   ....[28]....
        /*00ac*/ 	.word	0xffffffff


	//   ....[29]....
        /*00b0*/ 	.word	0xffffffff


	//   ....[30]....
        /*00b4*/ 	.word	0xffffffff


	//   ....[31]....
        /*00b8*/ 	.word	0xffffffff


	//   ....[32]....
        /*00bc*/ 	.word	0xffffffff


	//   ....[33]....
        /*00c0*/ 	.word	0xffffffff


	//   ....[34]....
        /*00c4*/ 	.word	0xffffffff


	//   ....[35]....
        /*00c8*/ 	.word	0xffffffff


	//   ....[36]....
        /*00cc*/ 	.word	0xffffffff


	//   ....[37]....
        /*00d0*/ 	.word	0xffffffff


	//   ....[38]....
        /*00d4*/ 	.word	0xffffffff


	//   ....[39]....
        /*00d8*/ 	.word	0xffffffff


	//   ....[40]....
        /*00dc*/ 	.word	0xffffffff


	//   ....[41]....
        /*00e0*/ 	.word	0xffffffff


	//   ....[42]....
        /*00e4*/ 	.word	0xffffffff


	//   ....[43]....
        /*00e8*/ 	.word	0xffffffff


	//   ....[44]....
        /*00ec*/ 	.word	0xffffffff


	//   ....[45]....
        /*00f0*/ 	.word	0xffffffff


	//   ....[46]....
        /*00f4*/ 	.word	0xffffffff


	//   ....[47]....
        /*00f8*/ 	.word	0xffffffff


	//   ....[48]....
        /*00fc*/ 	.word	0xffffffff


	//   ....[49]....
        /*0100*/ 	.word	0xffffffff


	//   ....[50]....
        /*0104*/ 	.word	0xffffffff


	//   ....[51]....
        /*0108*/ 	.word	0xffffffff


	//   ....[52]....
        /*010c*/ 	.word	0xffffffff


	//   ....[53]....
        /*0110*/ 	.word	0xffffffff


	//   ....[54]....
        /*0114*/ 	.word	0xffffffff


	//   ....[55]....
        /*0118*/ 	.word	0xffffffff


	//   ....[56]....
        /*011c*/ 	.word	0xffffffff


	//   ....[57]....
        /*0120*/ 	.word	0xffffffff


	//   ....[58]....
        /*0124*/ 	.word	0xffffffff


	//   ....[59]....
        /*0128*/ 	.word	0xffffffff


	//   ....[60]....
        /*012c*/ 	.word	0xffffffff


	//   ....[61]....
        /*0130*/ 	.word	0xffffffff


	//   ....[62]....
        /*0134*/ 	.word	0xffffffff


	//   ....[63]....
        /*0138*/ 	.word	0xffffffff


	//   ....[64]....
        /*013c*/ 	.word	0xffffffff


	//   ....[65]....
        /*0140*/ 	.word	0xffffffff


	//   ....[66]....
        /*0144*/ 	.word	0xffffffff


	//   ....[67]....
        /*0148*/ 	.word	0xffffffff


	//   ....[68]....
        /*014c*/ 	.word	0xffffffff


	//   ....[69]....
        /*0150*/ 	.word	0xffffffff


	//   ....[70]....
        /*0154*/ 	.word	0xffffffff


	//   ....[71]....
        /*0158*/ 	.word	0xffffffff


	//   ....[72]....
        /*015c*/ 	.word	0xffffffff


	//   ....[73]....
        /*0160*/ 	.word	0xffffffff


	//   ....[74]....
        /*0164*/ 	.word	0xffffffff


	//   ....[75]....
        /*0168*/ 	.word	0xffffffff


	//   ....[76]....
        /*016c*/ 	.word	0xffffffff


	//   ....[77]....
        /*0170*/ 	.word	0xffffffff


	//   ....[78]....
        /*0174*/ 	.word	0xffffffff


	//   ....[79]....
        /*0178*/ 	.word	0xffffffff


	//   ....[80]....
        /*017c*/ 	.word	0xffffffff


	//   ....[81]....
        /*0180*/ 	.word	0xffffffff


	//   ....[82]....
        /*0184*/ 	.word	0xffffffff


	//   ....[83]....
        /*0188*/ 	.word	0xffffffff


	//   ....[84]....
        /*018c*/ 	.word	0xffffffff


	//   ....[85]....
        /*0190*/ 	.word	0xffffffff


	//   ....[86]....
        /*0194*/ 	.word	0xffffffff


	//   ....[87]....
        /*0198*/ 	.word	0xffffffff


	//   ....[88]....
        /*019c*/ 	.word	0xffffffff


	//   ....[89]....
        /*01a0*/ 	.word	0xffffffff


	//   ....[90]....
        /*01a4*/ 	.word	0xffffffff


	//   ....[91]....
        /*01a8*/ 	.word	0xffffffff


	//----- nvinfo : EIATTR_COOP_GROUP_INSTR_OFFSETS
	.align		4
.L_1995:
        /*01ac*/ 	.byte	0x04, 0x28
        /*01ae*/ 	.short	(.L_1997 - .L_1996)


	//   ....[0]....
.L_1996:
        /*01b0*/ 	.word	0x00001130


	//   ....[1]....
        /*01b4*/ 	.word	0x00001740


	//   ....[2]....
        /*01b8*/ 	.word	0x00001e90


	//   ....[3]....
        /*01bc*/ 	.word	0x000023f0


	//   ....[4]....
        /*01c0*/ 	.word	0x00002b30


	//   ....[5]....
        /*01c4*/ 	.word	0x00003720


	//   ....[6]....
        /*01c8*/ 	.word	0x00004380


	//   ....[7]....
        /*01cc*/ 	.word	0x00005550


	//   ....[8]....
        /*01d0*/ 	.word	0x00005f90


	//   ....[9]....
        /*01d4*/ 	.word	0x00005fb0


	//   ....[10]....
        /*01d8*/ 	.word	0x00006000


	//   ....[11]....
        /*01dc*/ 	.word	0x00006010


	//   ....[12]....
        /*01e0*/ 	.word	0x00006040


	//   ....[13]....
        /*01e4*/ 	.word	0x00006060


	//   ....[14]....
        /*01e8*/ 	.word	0x00006090


	//   ....[15]....
        /*01ec*/ 	.word	0x000060b0


	//   ....[16]....
        /*01f0*/ 	.word	0x000060e0


	//   ....[17]....
        /*01f4*/ 	.word	0x00006100


	//   ....[18]....
        /*01f8*/ 	.word	0x000061d0


	//   ....[19]....
        /*01fc*/ 	.word	0x00006240


	//   ....[20]....
        /*0200*/ 	.word	0x00006260


	//   ....[21]....
        /*0204*/ 	.word	0x00006270


	//   ....[22]....
        /*0208*/ 	.word	0x00006280


	//   ....[23]....
        /*020c*/ 	.word	0x00006290


	//   ....[24]....
        /*0210*/ 	.word	0x00006760


	//   ....[25]....
        /*0214*/ 	.word	0x00006780


	//   ....[26]....
        /*0218*/ 	.word	0x00006790


	//   ....[27]....
        /*021c*/ 	.word	0x000067a0


	//   ....[28]....
        /*0220*/ 	.word	0x000067d0


	//   ....[29]....
        /*0224*/ 	.word	0x000067e0


	//   ....[30]....
        /*0228*/ 	.word	0x00006810


	//   ....[31]....
        /*022c*/ 	.word	0x00006820


	//   ....[32]....
        /*0230*/ 	.word	0x00006850


	//   ....[33]....
        /*0234*/ 	.word	0x00006860


	//   ....[34]....
        /*0238*/ 	.word	0x00006890


	//   ....[35]....
        /*023c*/ 	.word	0x000068a0


	//   ....[36]....
        /*0240*/ 	.word	0x000068d0


	//   ....[37]....
        /*0244*/ 	.word	0x000068e0


	//   ....[38]....
        /*0248*/ 	.word	0x000068f0


	//   ....[39]....
        /*024c*/ 	.word	0x00006900


	//   ....[40]....
        /*0250*/ 	.word	0x00007e80


	//   ....[41]....
        /*0254*/ 	.word	0x00007ec0


	//   ....[42]....
        /*0258*/ 	.word	0x00007fb0


	//   ....[43]....
        /*025c*/ 	.word	0x00007fe0


	//   ....[44]....
        /*0260*/ 	.word	0x000080a0


	//   ....[45]....
        /*0264*/ 	.word	0x000080d0


	//   ....[46]....
        /*0268*/ 	.word	0x00008190


	//   ....[47]....
        /*026c*/ 	.word	0x000081c0


	//   ....[48]....
        /*0270*/ 	.word	0x000082a0


	//   ....[49]....
        /*0274*/ 	.word	0x000082e0


	//   ....[50]....
        /*0278*/ 	.word	0x00008960


	//   ....[51]....
        /*027c*/ 	.word	0x00009500


	//   ....[52]....
        /*0280*/ 	.word	0x00009af0


	//   ....[53]....
        /*0284*/ 	.word	0x00009b50


	//   ....[54]....
        /*0288*/ 	.word	0x00009bb0


	//   ....[55]....
        /*028c*/ 	.word	0x00009bd0


	//   ....[56]....
        /*0290*/ 	.word	0x00009bf0


	//   ....[57]....
        /*0294*/ 	.word	0x00009cb0


	//   ....[58]....
        /*0298*/ 	.word	0x00009d00


	//   ....[59]....
        /*029c*/ 	.word	0x00009d50


	//   ....[60]....
        /*02a0*/ 	.word	0x00009d80


	//   ....[61]....
        /*02a4*/ 	.word	0x00009da0


	//   ....[62]....
        /*02a8*/ 	.word	0x0000a0f0


	//   ....[63]....
        /*02ac*/ 	.word	0x0000a170


	//   ....[64]....
        /*02b0*/ 	.word	0x0000a220


	//   ....[65]....
        /*02b4*/ 	.word	0x0000a290


	//   ....[66]....
        /*02b8*/ 	.word	0x0000a320


	//   ....[67]....
        /*02bc*/ 	.word	0x0000a390


	//   ....[68]....
        /*02c0*/ 	.word	0x0000a420


	//   ....[69]....
        /*02c4*/ 	.word	0x0000a490


	//   ....[70]....
        /*02c8*/ 	.word	0x0000a540


	//   ....[71]....
        /*02cc*/ 	.word	0x0000a5b0


	//   ....[72]....
        /*02d0*/ 	.word	0x0000a630


	//   ....[73]....
        /*02d4*/ 	.word	0x0000a6a0


	//   ....[74]....
        /*02d8*/ 	.word	0x0000a720


	//   ....[75]....
        /*02dc*/ 	.word	0x0000a790


	//   ....[76]....
        /*02e0*/ 	.word	0x0000a810


	//   ....[77]....
        /*02e4*/ 	.word	0x0000a890


	//   ....[78]....
        /*02e8*/ 	.word	0x0000a930


	//   ....[79]....
        /*02ec*/ 	.word	0x0000a9a0


	//   ....[80]....
        /*02f0*/ 	.word	0x0000aa20


	//   ....[81]....
        /*02f4*/ 	.word	0x0000aa90


	//   ....[82]....
        /*02f8*/ 	.word	0x0000ab10


	//   ....[83]....
        /*02fc*/ 	.word	0x0000ab80


	//   ....[84]....
        /*0300*/ 	.word	0x0000ac00


	//   ....[85]....
        /*0304*/ 	.word	0x0000ac70


	//   ....[86]....
        /*0308*/ 	.word	0x0000acf0


	//   ....[87]....
        /*030c*/ 	.word	0x0000ad60


	//   ....[88]....
        /*0310*/ 	.word	0x0000ade0


	//   ....[89]....
        /*0314*/ 	.word	0x0000ae50


	//   ....[90]....
        /*0318*/ 	.word	0x0000aec0


	//   ....[91]....
        /*031c*/ 	.word	0x0000af30


	//----- nvinfo : EIATTR_EXIT_INSTR_OFFSETS
	.align		4
.L_1997:
        /*0320*/ 	.byte	0x04, 0x1c
        /*0322*/ 	.short	(.L_1999 - .L_1998)


	//   ....[0]....
.L_1998:
        /*0324*/ 	.word	0x00009e70


	//   ....[1]....
        /*0328*/ 	.word	0x0000a090


	//----- nvinfo : EIATTR_MAX_THREADS
	.align		4
.L_1999:
        /*032c*/ 	.byte	0x04, 0x05
        /*032e*/ 	.short	(.L_2001 - .L_2000)
.L_2000:
        /*0330*/ 	.word	0x00000040
        /*0334*/ 	.word	0x00000001
        /*0338*/ 	.word	0x00000001


	//----- nvinfo : EIATTR_CRS_STACK_SIZE
	.align		4
.L_2001:
        /*033c*/ 	.byte	0x04, 0x1e
        /*033e*/ 	.short	(.L_2003 - .L_2002)
.L_2002:
        /*0340*/ 	.word	0x00000000
.L_2003:


//--------------------- .nv.info._Z25selective_scan_bwd_kernelI32Selective_Scan_bwd_kernel_traitsILi64ELi16ELb0ELb0ELb1ELb1ELb0EN3c104HalfEfEEv12SSMParamsBwd --------------------------
	.section	.nv.info._Z25selective_scan_bwd_kernelI32Selective_Scan_bwd_kernel_traitsILi64ELi16ELb0ELb0ELb1ELb1ELb0EN3c104HalfEfEEv12SSMParamsBwd,"",@"SHT_CUDA_INFO"
	.sectionflags	@""
	.align	4


	//----- nvinfo : EIATTR_CUDA_API_VERSION
	.align		4
        /*0000*/ 	.byte	0x04, 0x37
        /*0002*/ 	.short	(.L_2005 - .L_2004)
.L_2004:
        /*0004*/ 	.word	0x00000082


	//----- nvinfo : EIATTR_SW2861232_WAR
	.align		4
.L_2005:
        /*0008*/ 	.byte	0x01, 0x35
	.zero		2


	//----- nvinfo : EIATTR_PARAM_CBANK
	.align		4
        /*000c*/ 	.byte	0x04, 0x0a
        /*000e*/ 	.short	(.L_2007 - .L_2006)
	.align		4
.L_2006:
        /*0010*/ 	.word	index@(.nv.constant0._Z25selective_scan_bwd_kernelI32Selective_Scan_bwd_kernel_traitsILi64ELi16ELb0ELb0ELb1ELb1ELb0EN3c104HalfEfEEv12SSMParamsBwd)
        /*0014*/ 	.short	0x0160
        /*0016*/ 	.short	0x01f0


	//----- nvinfo : EIATTR_CBANK_PARAM_SIZE
	.align		4
.L_2007:
        /*0018*/ 	.byte	0x03, 0x19
        /*001a*/ 	.short	0x01f0


	//----- nvinfo : EIATTR_KPARAM_INFO
	.align		4
        /*001c*/ 	.byte	0x04, 0x17
        /*001e*/ 	.short	(.L_2009 - .L_2008)
.L_2008:
        /*0020*/ 	.word	0x00000000
        /*0024*/ 	.short	0x0000
        /*0026*/ 	.short	0x0000
        /*0028*/ 	.byte	0x00, 0xf0, 0xc1, 0x07


	//----- nvinfo : EIATTR_MAXREG_COUNT
	.align		4
.L_2009:
        /*002c*/ 	.byte	0x03, 0x1b
        /*002e*/ 	.short	0x00ff


	//----- nvinfo : EIATTR_NUM_BARRIERS
	.align		4
        /*0030*/ 	.byte	0x02, 0x4c
        /*0032*/ 	.byte	0x01
	.zero		1


	//----- nvinfo : EIATTR_MERCURY_ISA_VERSION
	.align		4
        /*0034*/ 	.byte	0x03, 0x5f
        /*0036*/ 	.short	0x0000


	//----- nvinfo : EIATTR_COOP_GROUP_MASK_REGIDS
	.align		4
        /*0038*/ 	.byte	0x04, 0x29
        /*003a*/ 	.short	(.L_2011 - .L_2010)


	//   ....[0]....
.L_2010:
        /*003c*/ 	.word	0xffffffff


	//   ....[1]....
        /*0040*/ 	.word	0xffffffff


	//   ....[2]....
        /*0044*/ 	.word	0xffffffff


	//   ....[3]....
        /*0048*/ 	.word	0xffffffff


	//   ....[4]....
        /*004c*/ 	.word	0xffffffff


	//   ....[5]....
        /*0050*/ 	.word	0xffffffff


	//   ....[6]....
        /*0054*/ 	.word	0xffffffff


	//   ....[7]....
        /*0058*/ 	.word	0xffffffff


	//   ....[8]....
        /*005c*/ 	.word	0xffffffff


	//   ....[9]....
        /*0060*/ 	.word	0xffffffff


	//   ....[10]....
        /*0064*/ 	.word	0xffffffff


	//   ....[11]....
        /*0068*/ 	.word	0xffffffff


	//   ....[12]....
        /*006c*/ 	.word	0xffffffff


	//   ....[13]....
        /*0070*/ 	.word	0xffffffff


	//   ....[14]....
        /*0074*/ 	.word	0xffffffff


	//   ....[15]....
        /*0078*/ 	.word	0xffffffff


	//   ....[16]....
        /*007c*/ 	.word	0xffffffff


	//   ....[17]....
        /*0080*/ 	.word	0xffffffff


	//   ....[18]....
        /*0084*/ 	.word	0xffffffff


	//   ....[19]....
        /*0088*/ 	.word	0xffffffff


	//   ....[20]....
        /*008c*/ 	.word	0xffffffff


	//   ....[21]....
        /*0090*/ 	.word	0xffffffff


	//   ....[22]....
        /*0094*/ 	.word	0xffffffff


	//   ....[23]....
        /*0098*/ 	.word	0xffffffff


	//   ....[24]....
        /*009c*/ 	.word	0xffffffff


	//   ....[25]....
        /*00a0*/ 	.word	0xffffffff


	//   ....[26]....
        /*00a4*/ 	.word	0xffffffff


	//   ....[27]....
        /*00a8*/ 	.word	0xffffffff


	//   ....[28]....
        /*00ac*/ 	.word	0xffffffff


	//   ....[29]....
        /*00b0*/ 	.word	0xffffffff


	//   ....[30]....
        /*00b4*/ 	.word	0xffffffff


	//   ....[31]....
        /*00b8*/ 	.word	0xffffffff


	//   ....[32]....
        /*00bc*/ 	.word	0xffffffff


	//   ....[33]....
        /*00c0*/ 	.word	0xffffffff


	//   ....[34]....
        /*00c4*/ 	.word	0xffffffff


	//   ....[35]....
        /*00c8*/ 	.word	0xffffffff


	//   ....[36]....
        /*00cc*/ 	.word	0xffffffff


	//   ....[37]....
        /*00d0*/ 	.word	0xffffffff


	//   ....[38]....
        /*00d4*/ 	.word	0xffffffff


	//   ....[39]....
        /*00d8*/ 	.word	0xffffffff


	//   ....[40]....
        /*00dc*/ 	.word	0xffffffff


	//   ....[41]....
        /*00e0*/ 	.word	0xffffffff


	//   ....[42]....
        /*00e4*/ 	.word	0xffffffff


	//   ....[43]....
        /*00e8*/ 	.word	0xffffffff


	//   ....[44]....
        /*00ec*/ 	.word	0xffffffff


	//   ....[45]....
        /*00f0*/ 	.word	0xffffffff


	//   ....[46]....
        /*00f4*/ 	.word	0xffffffff


	//   ....[47]....
        /*00f8*/ 	.word	0xffffffff


	//   ....[48]....
        /*00fc*/ 	.word	0xffffffff


	//   ....[49]....
        /*0100*/ 	.word	0xffffffff


	//   ....[50]....
        /*0104*/ 	.word	0xffffffff


	//   ....[51]....
        /*0108*/ 	.word	0xffffffff


	//   ....[52]....
        /*010c*/ 	.word	0xffffffff


	//   ....[53]....
        /*0110*/ 	.word	0xffffffff


	//   ....[54]....
        /*0114*/ 	.word	0xffffffff


	//   ....[55]....
        /*0118*/ 	.word	0xffffffff


	//   ....[56]....
        /*011c*/ 	.word	0xffffffff


	//   ....[57]....
        /*0120*/ 	.word	0xffffffff


	//   ....[58]....
        /*0124*/ 	.word	0xffffffff


	//   ....[59]....
        /*0128*/ 	.word	0xffffffff


	//   ....[60]....
        /*012c*/ 	.word	0xffffffff


	//   ....[61]....
        /*0130*/ 	.word	0xffffffff


	//   ....[62]....
        /*0134*/ 	.word	0xffffffff


	//   ....[63]....
        /*0138*/ 	.word	0xffffffff


	//   ....[64]....
        /*013c*/ 	.word	0xffffffff


	//   ....[65]....
        /*0140*/ 	.word	0xffffffff


	//   ....[66]....
        /*0144*/ 	.word	0xffffffff


	//   ....[67]....
        /*0148*/ 	.word	0xffffffff


	//   ....[68]....
        /*014c*/ 	.word	0xffffffff


	//   ....[69]....
        /*0150*/ 	.word	0xffffffff


	//   ....[70]....
        /*0154*/ 	.word	0xffffffff


	//   ....[71]....
        /*0158*/ 	.word	0xffffffff


	//   ....[72]....
        /*015c*/ 	.word	0xffffffff


	//   ....[73]....
        /*0160*/ 	.word	0xffffffff


	//   ....[74]....
        /*0164*/ 	.word	0xffffffff


	//   ....[75]....
        /*0168*/ 	.word	0xffffffff


	//   ....[76]....
        /*016c*/ 	.word	0xffffffff


	//   ....[77]....
        /*0170*/ 	.word	0xffffffff


	//   ....[78]....
        /*0174*/ 	.word	0xffffffff


	//   ....[79]....
        /*0178*/ 	.word	0xffffffff


	//   ....[80]....
        /*017c*/ 	.word	0xffffffff


	//   ....[81]....
        /*0180*/ 	.word	0xffffffff


	//   ....[82]....
        /*0184*/ 	.word	0xffffffff


	//   ....[83]....
        /*0188*/ 	.word	0xffffffff


	//   ....[84]....
        /*018c*/ 	.word	0xffffffff


	//   ....[85]....
        /*0190*/ 	.word	0xffffffff


	//   ....[86]....
        /*0194*/ 	.word	0xffffffff


	//   ....[87]....
        /*0198*/ 	.word	0xffffffff


	//   ....[88]....
        /*019c*/ 	.word	0xffffffff


	//----- nvinfo : EIATTR_COOP_GROUP_INSTR_OFFSETS
	.align		4
.L_2011:
        /*01a0*/ 	.byte	0x04, 0x28
        /*01a2*/ 	.short	(.L_2013 - .L_2012)


	//   ....[0]....
.L_2012:
        /*01a4*/ 	.word	0x00001130


	//   ....[1]....
        /*01a8*/ 	.word	0x00001780


	//   ....[2]....
        /*01ac*/ 	.word	0x00001d60


	//   ....[3]....
        /*01b0*/ 	.word	0x00005100


	//   ....[4]....
        /*01b4*/ 	.word	0x00005af0


	//   ....[5]....
        /*01b8*/ 	.word	0x00005b10


	//   ....[6]....
        /*01bc*/ 	.word	0x00005b60


	//   ....[7]....
        /*01c0*/ 	.word	0x00005b70


	//   ....[8]....
        /*01c4*/ 	.word	0x00005ba0


	//   ....[9]....
        /*01c8*/ 	.word	0x00005bc0


	//   ....[10]....
        /*01cc*/ 	.word	0x00005bf0


	//   ....[11]....
        /*01d0*/ 	.word	0x00005c10


	//   ....[12]....
        /*01d4*/ 	.word	0x00005c40


	//   ....[13]....
        /*01d8*/ 	.word	0x00005c60


	//   ....[14]....
        /*01dc*/ 	.word	0x00005d30


	//   ....[15]....
        /*01e0*/ 	.word	0x00005da0


	//   ....[16]....
        /*01e4*/ 	.word	0x00005dc0


	//   ....[17]....
        /*01e8*/ 	.word	0x00005dd0


	//   ....[18]....
        /*01ec*/ 	.word	0x00005de0


	//   ....[19]....
        /*01f0*/ 	.word	0x00005df0


	//   ....[20]....
        /*01f4*/ 	.word	0x000062d0


	//   ....[21]....
        /*01f8*/ 	.word	0x000062f0


	//   ....[22]....
        /*01fc*/ 	.word	0x00006300


	//   ....[23]....
        /*0200*/ 	.word	0x00006310


	//   ....[24]....
        /*0204*/ 	.word	0x00006340


	//   ....[25]....
        /*0208*/ 	.word	0x00006350


	//   ....[26]....
        /*020c*/ 	.word	0x00006380


	//   ....[27]....
        /*0210*/ 	.word	0x00006390


	//   ....[28]....
        /*0214*/ 	.word	0x000063c0


	//   ....[29]....
        /*0218*/ 	.word	0x000063d0


	//   ....[30]....
        /*021c*/ 	.word	0x00006400


	//   ....[31]....
        /*0220*/ 	.word	0x00006410


	//   ....[32]....
        /*0224*/ 	.word	0x00006440


	//   ....[33]....
        /*0228*/ 	.word	0x00006450


	//   ....[34]....
        /*022c*/ 	.word	0x00006460


	//   ....[35]....
        /*0230*/ 	.word	0x00006470


	//   ....[36]....
        /*0234*/ 	.word	0x00007a10


	//   ....[37]....
        /*0238*/ 	.word	0x00007a50


	//   ....[38]....
        /*023c*/ 	.word	0x00007b40


	//   ....[39]....
        /*0240*/ 	.word	0x00007b70


	//   ....[40]....
        /*0244*/ 	.word	0x00007c60


	//   ....[41]....
        /*0248*/ 	.word	0x00007c90


	//   ....[42]....
        /*024c*/ 	.word	0x00007d70


	//   ....[43]....
        /*0250*/ 	.word	0x00007da0


	//   ....[44]....
        /*0254*/ 	.word	0x00007e80


	//   ....[45]....
        /*0258*/ 	.word	0x00007eb0


	//   ....[46]....
        /*025c*/ 	.word	0x00008770


	//   ....[47]....
        /*0260*/ 	.word	0x00009420


	//   ....[48]....
        /*0264*/ 	.word	0x00009e30


	//   ....[49]....
        /*0268*/ 	.word	0x0000a3f0


	//   ....[50]....
        /*026c*/ 	.word	0x0000a450


	//   ....[51]....
        /*0270*/ 	.word	0x0000a4b0


	//   ....[52]....
        /*0274*/ 	.word	0x0000a4d0


	//   ....[53]....
        /*0278*/ 	.word	0x0000a4f0


	//   ....[54]....
        /*027c*/ 	.word	0x0000a5b0


	//   ....[55]....
        /*0280*/ 	.word	0x0000a600


	//   ....[56]....
        /*0284*/ 	.word	0x0000a650


	//   ....[57]....
        /*0288*/ 	.word	0x0000a680


	//   ....[58]....
        /*028c*/ 	.word	0x0000a6a0


	//   ....[59]....
        /*0290*/ 	.word	0x0000a9f0


	//   ....[60]....
        /*0294*/ 	.word	0x0000aa70


	//   ....[61]....
        /*0298*/ 	.word	0x0000ab20


	//   ....[62]....
        /*029c*/ 	.word	0x0000ab90


	//   ....[63]....
        /*02a0*/ 	.word	0x0000ac20


	//   ....[64]....
        /*02a4*/ 	.word	0x0000ac90


	//   ....[65]....
        /*02a8*/ 	.word	0x0000ad20


	//   ....[66]....
        /*02ac*/ 	.word	0x0000ad90


	//   ....[67]....
        /*02b0*/ 	.word	0x0000ae40


	//   ....[68]....
        /*02b4*/ 	.word	0x0000aeb0


	//   ....[69]....
        /*02b8*/ 	.word	0x0000af30


	//   ....[70]....
        /*02bc*/ 	.word	0x0000afa0


	//   ....[71]....
        /*02c0*/ 	.word	0x0000b020


	//   ....[72]....
        /*02c4*/ 	.word	0x0000b090


	//   ....[73]....
        /*02c8*/ 	.word	0x0000b110


	//   ....[74]....
        /*02cc*/ 	.word	0x0000b190


	//   ....[75]....
        /*02d0*/ 	.word	0x0000b230


	//   ....[76]....
        /*02d4*/ 	.word	0x0000b2a0


	//   ....[77]....
        /*02d8*/ 	.word	0x0000b320


	//   ....[78]....
        /*02dc*/ 	.word	0x0000b390


	//   ....[79]....
        /*02e0*/ 	.word	0x0000b410


	//   ....[80]....
        /*02e4*/ 	.word	0x0000b480


	//   ....[81]....
        /*02e8*/ 	.word	0x0000b500


	//   ....[82]....
        /*02ec*/ 	.word	0x0000b570


	//   ....[83]....
        /*02f0*/ 	.word	0x0000b5f0


	//   ....[84]....
        /*02f4*/ 	.word	0x0000b660


	//   ....[85]....
        /*02f8*/ 	.word	0x0000b6e0


	//   ....[86]....
        /*02fc*/ 	.word	0x0000b750


	//   ....[87]....
        /*0300*/ 	.word	0x0000b7c0


	//   ....[88]....
        /*0304*/ 	.word	0x0000b830


	//----- nvinfo : EIATTR_EXIT_INSTR_OFFSETS
	.align		4
.L_2013:
        /*0308*/ 	.byte	0x04, 0x1c
        /*030a*/ 	.short	(.L_2015 - .L_2014)


	//   ....[0]....
.L_2014:
        /*030c*/ 	.word	0x0000a770


	//   ....[1]....
        /*0310*/ 	.word	0x0000a990


	//----- nvinfo : EIATTR_MAX_THREADS
	.align		4
.L_2015:
        /*0314*/ 	.byte	0x04, 0x05
        /*0316*/ 	.short	(.L_2017 - .L_2016)
.L_2016:
        /*0318*/ 	.word	0x00000040
        /*031c*/ 	.word	0x00000001
        /*0320*/ 	.word	0x00000001


	//----- nvinfo : EIATTR_CRS_STACK_SIZE
	.align		4
.L_2017:
        /*0324*/ 	.byte	0x04, 0x1e
        /*0326*/ 	.short	(.L_2019 - .L_2018)
.L_2018:
        /*0328*/ 	.word	0x00000000
.L_2019:


//--------------------- .nv.info._Z25selective_scan_bwd_kernelI32Selective_Scan_bwd_kernel_traitsILi64ELi16ELb0ELb0ELb1ELb1ELb1EN3c104HalfEfEEv12SSMParamsBwd --------------------------
	.section	.nv.info._Z25selective_scan_bwd_kernelI32Selective_Scan_bwd_kernel_traitsILi64ELi16ELb0ELb0ELb1ELb1ELb1EN3c104HalfEfEEv12SSMParamsBwd,"",@"SHT_CUDA_INFO"
	.sectionflags	@""
	.align	4


	//----- nvinfo : EIATTR_CUDA_API_VERSION
	.align		4
        /*0000*/ 	.byte	0x04, 0x37
        /*0002*/ 	.short	(.L_2021 - .L_2020)
.L_2020:
        /*0004*/ 	.word	0x00000082


	//----- nvinfo : EIATTR_SW2861232_WAR
	.align		4
.L_2021:
        /*0008*/ 	.byte	0x01, 0x35
	.zero		2


	//----- nvinfo : EIATTR_PARAM_CBANK
	.align		4
        /*000c*/ 	.byte	0x04, 0x0a
        /*000e*/ 	.short	(.L_2023 - .L_2022)
	.align		4
.L_2022:
        /*0010*/ 	.word	index@(.nv.constant0._Z25selective_scan_bwd_kernelI32Selective_Scan_bwd_kernel_traitsILi64ELi16ELb0ELb0ELb1ELb1ELb1EN3c104HalfEfEEv12SSMParamsBwd)
        /*0014*/ 	.short	0x0160
        /*0016*/ 	.short	0x01f0


	//----- nvinfo : EIATTR_CBANK_PARAM_SIZE
	.align		4
.L_2023:
        /*0018*/ 	.byte	0x03, 0x19
        /*001a*/ 	.short	0x01f0


	//----- nvinfo : EIATTR_KPARAM_INFO
	.align		4
        /*001c*/ 	.byte	0x04, 0x17
        /*001e*/ 	.short	(.L_2025 - .L_2024)
.L_2024:
        /*0020*/ 	.word	0x00000000
        /*0024*/ 	.short	0x0000
        /*0026*/ 	.short	0x0000
        /*0028*/ 	.byte	0x00, 0xf0, 0xc1, 0x07


	//----- nvinfo : EIATTR_MAXREG_COUNT
	.align		4
.L_2025:
        /*002c*/ 	.byte	0x03, 0x1b
        /*002e*/ 	.short	0x00ff


	//----- nvinfo : EIATTR_NUM_BARRIERS
	.align		4
        /*0030*/ 	.byte	0x02, 0x4c
        /*0032*/ 	.byte	0x01
	.zero		1


	//----- nvinfo : EIATTR_MERCURY_ISA_VERSION
	.align		4
        /*0034*/ 	.byte	0x03, 0x5f
        /*0036*/ 	.short	0x0000


	//----- nvinfo : EIATTR_COOP_GROUP_MASK_REGIDS
	.align		4
        /*0038*/ 	.byte	0x04, 0x29
        /*003a*/ 	.short	(.L_2027 - .L_2026)


	//   ....[0]....
.L_2026:
        /*003c*/ 	.word	0xffffffff


	//   ....[1]....
        /*0040*/ 	.word	0xffffffff


	//   ....[2]....
        /*0044*/ 	.word	0xffffffff


	//   ....[3]....
        /*0048*/ 	.word	0xffffffff


	//   ....[4]....
        /*004c*/ 	.word	0xffffffff


	//   ....[5]....
        /*0050*/ 	.word	0xffffffff


	//   ....[6]....
        /*0054*/ 	.word	0xffffffff


	//   ....[7]....
        /*0058*/ 	.word	0xffffffff


	//   ....[8]....
        /*005c*/ 	.word	0xffffffff


	//   ....[9]....
        /*0060*/ 	.word	0xffffffff


	//   ....[10]....
        /*0064*/ 	.word	0xffffffff


	//   ....[11]....
        /*0068*/ 	.word	0xffffffff


	//   ....[12]....
        /*006c*/ 	.word	0xffffffff


	//   ....[13]....
        /*0070*/ 	.word	0xffffffff


	//   ....[14]....
        /*0074*/ 	.word	0xffffffff


	//   ....[15]....
        /*0078*/ 	.word	0xffffffff


	//   ....[16]....
        /*007c*/ 	.word	0xffffffff


	//   ....[17]....
        /*0080*/ 	.word	0xffffffff


	//   ....[18]....
        /*0084*/ 	.word	0xffffffff


	//   ....[19]....
        /*0088*/ 	.word	0xffffffff


	//   ....[20]....
        /*008c*/ 	.word	0xffffffff


	//   ....[21]....
        /*0090*/ 	.word	0xffffffff


	//   ....[22]....
        /*0094*/ 	.word	0xffffffff


	//   ....[23]....
        /*0098*/ 	.word	0xffffffff


	//   ....[24]....
        /*009c*/ 	.word	0xffffffff


	//   ....[25]....
        /*00a0*/ 	.word	0xffffffff


	//   ....[26]....
        /*00a4*/ 	.word	0xffffffff


	//   ....[27]....
        /*00a8*/ 	.word	0xffffffff


	//   ....[28]....
        /*00ac*/ 	.word	0xffffffff


	//   ....[29]....
        /*00b0*/ 	.word	0xffffffff


	//   ....[30]....
        /*00b4*/ 	.word	0xffffffff


	//   ....[31]....
        /*00b8*/ 	.word	0xffffffff


	//   ....[32]....
        /*00bc*/ 	.word	0xffffffff


	//   ....[33]....
        /*00c0*/ 	.word	0xffffffff


	//   ....[34]....
        /*00c4*/ 	.word	0xffffffff


	//   ....[35]....
        /*00c8*/ 	.word	0xffffffff


	//   ....[36]....
        /*00cc*/ 	.word	0xffffffff


	//   ....[37]....
        /*00d0*/ 	.word	0xffffffff


	//   ....[38]....
        /*00d4*/ 	.word	0xffffffff


	//   ....[39]....
        /*00d8*/ 	.word	0xffffffff


	//   ....[40]....
        /*00dc*/ 	.word	0xffffffff


	//   ....[41]....
        /*00e0*/ 	.word	0xffffffff


	//   ....[42]....
        /*00e4*/ 	.word	0xffffffff


	//   ....[43]....
        /*00e8*/ 	.word	0xffffffff


	//   ....[44]....
        /*00ec*/ 	.word	0xffffffff


	//   ....[45]....
        /*00f0*/ 	.word	0xffffffff


	//   ....[46]....
        /*00f4*/ 	.word	0xffffffff


	//   ....[47]....
        /*00f8*/ 	.word	0xffffffff


	//   ....[48]....
        /*00fc*/ 	.word	0xffffffff


	//   ....[49]....
        /*0100*/ 	.word	0xffffffff


	//   ....[50]....
        /*0104*/ 	.word	0xffffffff


	//   ....[51]....
        /*0108*/ 	.word	0xffffffff


	//   ....[52]....
        /*010c*/ 	.word	0xffffffff


	//   ....[53]....
        /*0110*/ 	.word	0xffffffff


	//   ....[54]....
        /*0114*/ 	.word	0xffffffff


	//   ....[55]....
        /*0118*/ 	.word	0xffffffff


	//   ....[56]....
        /*011c*/ 	.word	0xffffffff


	//   ....[57]....
        /*0120*/ 	.word	0xffffffff


	//   ....[58]....
        /*0124*/ 	.word	0xffffffff


	//   ....[59]....
        /*0128*/ 	.word	0xffffffff


	//   ....[60]....
        /*012c*/ 	.word	0xffffffff


	//   ....[61]....
        /*0130*/ 	.word	0xffffffff


	//   ....[62]....
        /*0134*/ 	.word	0xffffffff


	//   ....[63]....
        /*0138*/ 	.word	0xffffffff


	//   ....[64]....
        /*013c*/ 	.word	0xffffffff


	//   ....[65]....
        /*0140*/ 	.word	0xffffffff


	//   ....[66]....
        /*0144*/ 	.word	0xffffffff


	//   ....[67]....
        /*0148*/ 	.word	0xffffffff


	//   ....[68]....
        /*014c*/ 	.word	0xffffffff


	//   ....[69]....
        /*0150*/ 	.word	0xffffffff


	//   ....[70]....
        /*0154*/ 	.word	0xffffffff


	//   ....[71]....
        /*0158*/ 	.word	0xffffffff


	//   ....[72]....
        /*015c*/ 	.word	0xffffffff


	//   ....[73]....
        /*0160*/ 	.word	0xffffffff


	//   ....[74]....
        /*0164*/ 	.word	0xffffffff


	//   ....[75]....
        /*0168*/ 	.word	0xffffffff


	//   ....[76]....
        /*016c*/ 	.word	0xffffffff


	//   ....[77]....
        /*0170*/ 	.word	0xffffffff


	//   ....[78]....
        /*0174*/ 	.word	0xffffffff


	//   ....[79]....
        /*0178*/ 	.word	0xffffffff


	//   ....[80]....
        /*017c*/ 	.word	0xffffffff


	//   ....[81]....
        /*0180*/ 	.word	0xffffffff


	//   ....[82]....
        /*0184*/ 	.word	0xffffffff


	//   ....[83]....
        /*0188*/ 	.word	0xffffffff


	//   ....[84]....
        /*018c*/ 	.word	0xffffffff


	//   ....[85]....
        /*0190*/ 	.word	0xffffffff


	//   ....[86]....
        /*0194*/ 	.word	0xffffffff


	//   ....[87]....
        /*0198*/ 	.word	0xffffffff


	//   ....[88]....
        /*019c*/ 	.word	0xffffffff


	//   ....[89]....
        /*01a0*/ 	.word	0xffffffff


	//   ....[90]....
        /*01a4*/ 	.word	0xffffffff


	//   ....[91]....
        /*01a8*/ 	.word	0xffffffff


	//   ....[92]....
        /*01ac*/ 	.word	0xffffffff


	//----- nvinfo : EIATTR_COOP_GROUP_INSTR_OFFSETS
	.align		4
.L_2027:
        /*01b0*/ 	.byte	0x04, 0x28
        /*01b2*/ 	.short	(.L_2029 - .L_2028)


	//   ....[0]....
.L_2028:
        /*01b4*/ 	.word	0x000011b0


	//   ....[1]....
        /*01b8*/ 	.word	0x00001700


	//   ....[2]....
        /*01bc*/ 	.word	0x00001f90


	//   ....[3]....
        /*01c0*/ 	.word	0x00004950


	//   ....[4]....
        /*01c4*/ 	.word	0x00005030


	//   ....[5]....
        /*01c8*/ 	.word	0x00005c50


	//   ....[6]....
        /*01cc*/ 	.word	0x000066b0


	//   ....[7]....
        /*01d0*/ 	.word	0x00007800


	//   ....[8]....
        /*01d4*/ 	.word	0x00008240


	//   ....[9]....
        /*01d8*/ 	.word	0x00008260


	//   ....[10]....
        /*01dc*/ 	.word	0x000082b0


	//   ....[11]....
        /*01e0*/ 	.word	0x000082c0


	//   ....[12]....
        /*01e4*/ 	.word	0x000082f0


	//   ....[13]....
        /*01e8*/ 	.word	0x00008310


	//   ....[14]....
        /*01ec*/ 	.word	0x00008340


	//   ....[15]....
        /*01f0*/ 	.word	0x00008360


	//   ....[16]....
        /*01f4*/ 	.word	0x00008390


	//   ....[17]....
        /*01f8*/ 	.word	0x000083b0


	//   ....[18]....
        /*01fc*/ 	.word	0x00008480


	//   ....[19]....
        /*0200*/ 	.word	0x000084f0


	//   ....[20]....
        /*0204*/ 	.word	0x00008510


	//   ....[21]....
        /*0208*/ 	.word	0x00008520


	//   ....[22]....
        /*020c*/ 	.word	0x00008530


	//   ....[23]....
        /*0210*/ 	.word	0x00008540


	//   ....[24]....
        /*0214*/ 	.word	0x00008a10


	//   ....[25]....
        /*0218*/ 	.word	0x00008a30


	//   ....[26]....
        /*021c*/ 	.word	0x00008a40


	//   ....[27]....
        /*0220*/ 	.word	0x00008a50


	//   ....[28]....
        /*0224*/ 	.word	0x00008a80


	//   ....[29]....
        /*0228*/ 	.word	0x00008a90


	//   ....[30]....
        /*022c*/ 	.word	0x00008ac0


	//   ....[31]....
        /*0230*/ 	.word	0x00008ad0


	//   ....[32]....
        /*0234*/ 	.word	0x00008b00


	//   ....[33]....
        /*0238*/ 	.word	0x00008b10


	//   ....[34]....
        /*023c*/ 	.word	0x00008b40


	//   ....[35]....
        /*0240*/ 	.word	0x00008b50


	//   ....[36]....
        /*0244*/ 	.word	0x00008b80


	//   ....[37]....
        /*0248*/ 	.word	0x00008b90


	//   ....[38]....
        /*024c*/ 	.word	0x00008ba0


	//   ....[39]....
        /*0250*/ 	.word	0x00008bb0


	//   ....[40]....
        /*0254*/ 	.word	0x0000a160


	//   ....[41]....
        /*0258*/ 	.word	0x0000a1a0


	//   ....[42]....
        /*025c*/ 	.word	0x0000a290


	//   ....[43]....
        /*0260*/ 	.word	0x0000a2c0


	//   ....[44]....
        /*0264*/ 	.word	0x0000a3a0


	//   ....[45]....
        /*0268*/ 	.word	0x0000a3d0


	//   ....[46]....
        /*026c*/ 	.word	0x0000a4b0


	//   ....[47]....
        /*0270*/ 	.word	0x0000a4e0


	//   ....[48]....
        /*0274*/ 	.word	0x0000a5c0


	//   ....[49]....
        /*0278*/ 	.word	0x0000a5f0


	//   ....[50]....
        /*027c*/ 	.word	0x0000ae60


	//   ....[51]....
        /*0280*/ 	.word	0x0000b9a0


	//   ....[52]....
        /*0284*/ 	.word	0x0000c440


	//   ....[53]....
        /*0288*/ 	.word	0x0000ca30


	//   ....[54]....
        /*028c*/ 	.word	0x0000ca90


	//   ....[55]....
        /*0290*/ 	.word	0x0000caf0


	//   ....[56]....
        /*0294*/ 	.word	0x0000cb10


	//   ....[57]....
        /*0298*/ 	.word	0x0000cb30


	//   ....[58]....
        /*029c*/ 	.word	0x0000cbf0


	//   ....[59]....
        /*02a0*/ 	.word	0x0000cc40


	//   ....[60]....
        /*02a4*/ 	.word	0x0000cc90


	//   ....[61]....
        /*02a8*/ 	.word	0x0000ccc0


	//   ....[62]....
        /*02ac*/ 	.word	0x0000cce0


	//   ....[63]....
        /*02b0*/ 	.word	0x0000d030


	//   ....[64]....
        /*02b4*/ 	.word	0x0000d0b0


	//   ....[65]....
        /*02b8*/ 	.word	0x0000d160


	//   ....[66]....
        /*02bc*/ 	.word	0x0000d1d0


	//   ....[67]....
        /*02c0*/ 	.word	0x0000d260


	//   ....[68]....
        /*02c4*/ 	.word	0x0000d2d0


	//   ....[69]....
        /*02c8*/ 	.word	0x0000d360


	//   ....[70]....
        /*02cc*/ 	.word	0x0000d3d0


	//   ....[71]....
        /*02d0*/ 	.word	0x0000d480


	//   ....[72]....
        /*02d4*/ 	.word	0x0000d4f0


	//   ....[73]....
        /*02d8*/ 	.word	0x0000d560


	//   ....[74]....
        /*02dc*/ 	.word	0x0000d5d0


	//   ....[75]....
        /*02e0*/ 	.word	0x0000d650


	//   ....[76]....
        /*02e4*/ 	.word	0x0000d6c0


	//   ....[77]....
        /*02e8*/ 	.word	0x0000d740


	//   ....[78]....
        /*02ec*/ 	.word	0x0000d7c0


	//   ....[79]....
        /*02f0*/ 	.word	0x0000d860


	//   ....[80]....
        /*02f4*/ 	.word	0x0000d8d0


	//   ....[81]....
        /*02f8*/ 	.word	0x0000d950


	//   ....[82]....
        /*02fc*/ 	.word	0x0000d9c0


	//   ....[83]....
        /*0300*/ 	.word	0x0000da40


	//   ....[84]....
        /*0304*/ 	.word	0x0000dab0


	//   ....[85]....
        /*0308*/ 	.word	0x0000db50


	//   ....[86]....
        /*030c*/ 	.word	0x0000dbc0


	//   ....[87]....
        /*0310*/ 	.word	0x0000dc40


	//   ....[88]....
        /*0314*/ 	.word	0x0000dcb0


	//   ....[89]....
        /*0318*/ 	.word	0x0000dd20


	//   ....[90]....
        /*031c*/ 	.word	0x0000dd90


	//   ....[91]....
        /*0320*/ 	.word	0x0000de00


	//   ....[92]....
        /*0324*/ 	.word	0x0000de70


	//----- nvinfo : EIATTR_EXIT_INSTR_OFFSETS
	.align		4
.L_2029:
        /*0328*/ 	.byte	0x04, 0x1c
        /*032a*/ 	.short	(.L_2031 - .L_2030)


	//   ....[0]....
.L_2030:
        /*032c*/ 	.word	0x0000cdb0


	//   ....[1]....
        /*0330*/ 	.word	0x0000cfd0


	//----- nvinfo : EIATTR_MAX_THREADS
	.align		4
.L_2031:
        /*0334*/ 	.byte	0x04, 0x05
        /*0336*/ 	.short	(.L_2033 - .L_2032)
.L_2032:
        /*0338*/ 	.word	0x00000040
        /*033c*/ 	.word	0x00000001
        /*0340*/ 	.word	0x00000001


	//----- nvinfo : EIATTR_CRS_STACK_SIZE
	.align		4
.L_2033:
        /*0344*/ 	.byte	0x04, 0x1e
        /*0346*/ 	.short	(.L_2035 - .L_2034)
.L_2034:
        /*0348*/ 	.word	0x00000000
.L_2035:


//--------------------- .nv.info._Z25selective_scan_bwd_kernelI32Selective_Scan_bwd_kernel_traitsILi64ELi16ELb0ELb1ELb0ELb0ELb0EN3c104HalfEfEEv12SSMParamsBwd --------------------------
	.section	.nv.info._Z25selective_scan_bwd_kernelI32Selective_Scan_bwd_kernel_traitsILi64ELi16ELb0ELb1ELb0ELb0ELb0EN3c104HalfEfEEv12SSMParamsBwd,"",@"SHT_CUDA_INFO"
	.sectionflags	@""
	.align	4


	//----- nvinfo : EIATTR_CUDA_API_VERSION
	.align		4
        /*0000*/ 	.byte	0x04, 0x37
        /*0002*/ 	.short	(.L_2037 - .L_2036)
.L_2036:
        /*0004*/ 	.word	0x00000082


	//----- nvinfo : EIATTR_SW2861232_WAR
	.align		4
.L_2037:
        /*0008*/ 	.byte	0x01, 0x35
	.zero		2


	//----- nvinfo : EIATTR_PARAM_CBANK
	.align		4
        /*000c*/ 	.byte	0x04, 0x0a
        /*000e*/ 	.short	(.L_2039 - .L_2038)
	.align		4
.L_2038:
        /*0010*/ 	.word	index@(.nv.constant0._Z25selective_scan_bwd_kernelI32Selective_Scan_bwd_kernel_traitsILi64ELi16ELb0ELb1ELb0ELb0ELb0EN3c104HalfEfEEv12SSMParamsBwd)
        /*0014*/ 	.short	0x0160
        /*0016*/ 	.short	0x01f0


	//----- nvinfo : EIATTR_CBANK_PARAM_SIZE
	.align		4
.L_2039:
        /*0018*/ 	.byte	0x03, 0x19
        /*001a*/ 	.short	0x01f0


	//----- nvinfo : EIATTR_KPARAM_INFO
	.align		4
        /*001c*/ 	.byte	0x04, 0x17
        /*001e*/ 	.short	(.L_2041 - .L_2040)
.L_2040:
        /*0020*/ 	.word	0x00000000
        /*0024*/ 	.short	0x0000
        /*0026*/ 	.short	0x0000
        /*0028*/ 	.byte	0x00, 0xf0, 0xc1, 0x07


	//----- nvinfo : EIATTR_MAXREG_COUNT
	.align		4
.L_2041:
        /*002c*/ 	.byte	0x03, 0x1b
        /*002e*/ 	.short	0x00ff


	//----- nvinfo : EIATTR_NUM_BARRIERS
	.align		4
        /*0030*/ 	.byte	0x02, 0x4c
        /*0032*/ 	.byte	0x01
	.zero		1


	//----- nvinfo : EIATTR_MERCURY_ISA_VERSION
	.align		4
        /*0034*/ 	.byte	0x03, 0x5f
        /*0036*/ 	.short	0x0000


	//----- nvinfo : EIATTR_COOP_GROUP_MASK_REGIDS
	.align		4
        /*0038*/ 	.byte	0x04, 0x29
        /*003a*/ 	.short	(.L_2043 - .L_2042)


	//   ....[0]....
.L_2042:
        /*003c*/ 	.word	0xffffffff


	//   ....[1]....
        /*0040*/ 	.word	0xffffffff


	//   ....[2]....
        /*0044*/ 	.word	0xffffffff


	//   ....[3]....
        /*0048*/ 	.word	0xffffffff


	//   ....[4]....
        /*004c*/ 	.word	0xffffffff


	//   ....[5]....
        /*0050*/ 	.word	0xffffffff


	//   ....[6]....
        /*0054*/ 	.word	0xffffffff


	//   ....[7]....
        /*0058*/ 	.word	0xffffffff


	//   ....[8]....
        /*005c*/ 	.word	0xffffffff


	//   ....[9]....
        /*0060*/ 	.word	0xffffffff


	//   ....[10]....
        /*0064*/ 	.word	0xffffffff


	//   ....[11]....
        /*0068*/ 	.word	0xffffffff


	//   ....[12]....
        /*006c*/ 	.word	0xffffffff


	//   ....[13]....
        /*0070*/ 	.word	0xffffffff


	//   ....[14]....
        /*0074*/ 	.word	0xffffffff


	//   ....[15]....
        /*0078*/ 	.word	0xffffffff


	//   ....[16]....
        /*007c*/ 	.word	0xffffffff


	//   ....[17]....
        /*0080*/ 	.word	0xffffffff


	//   ....[18]....
        /*0084*/ 	.word	0xffffffff


	//   ....[19]....
        /*0088*/ 	.word	0xffffffff


	//   ....[20]....
        /*008c*/ 	.word	0xffffffff


	//   ....[21]....
        /*0090*/ 	.word	0xffffffff


	//   ....[22]....
        /*0094*/ 	.word	0xffffffff


	//   ....[23]....
        /*0098*/ 	.word	0xffffffff


	//   ....[24]....
        /*009c*/ 	.word	0xffffffff


	//   ....[25]....
        /*00a0*/ 	.word	0xffffffff


	//   ....[26]....
        /*00a4*/ 	.word	0xffffffff


	//   ....[27]....
        /*00a8*/ 	.word	0xffffffff


	//   ....[28]....
        /*00ac*/ 	.word	0xffffffff


	//   ....[29]....
        /*00b0*/ 	.word	0xffffffff


	//   ....[30]....
        /*00b4*/ 	.word	0xffffffff


	//   ....[31]....
        /*00b8*/ 	.word	0xffffffff


	//   ....[32]....
        /*00bc*/ 	.word	0xffffffff


	//   ....[33]....
        /*00c0*/ 	.word	0xffffffff


	//   ....[34]....
        /*00c4*/ 	.word	0xffffffff


	//   ....[35]....
        /*00c8*/ 	.word	0xffffffff


	//   ....[36]....
        /*00cc*/ 	.word	0xffffffff


	//   ....[37]....
        /*00d0*/ 	.word	0xffffffff


	//   ....[38]....
        /*00d4*/ 	.word	0xffffffff


	//   ....[39]....
        /*00d8*/ 	.word	0xffffffff


	//   ....[40]....
        /*00dc*/ 	.word	0xffffffff


	//   ....[41]....
        /*00e0*/ 	.word	0xffffffff


	//   ....[42]....
        /*00e4*/ 	.word	0xffffffff


	//   ....[43]....
        /*00e8*/ 	.word	0xffffffff


	//   ....[44]....
        /*00ec*/ 	.word	0xffffffff


	//   ....[45]....
        /*00f0*/ 	.word	0xffffffff


	//   ....[46]....
        /*00f4*/ 	.word	0xffffffff


	//   ....[47]....
        /*00f8*/ 	.word	0xffffffff


	//   ....[48]....
        /*00fc*/ 	.word	0xffffffff


	//   ....[49]....
        /*0100*/ 	.word	0xffffffff


	//   ....[50]....
        /*0104*/ 	.word	0xffffffff


	//   ....[51]....
        /*0108*/ 	.word	0xffffffff


	//   ....[52]....
        /*010c*/ 	.word	0xffffffff


	//   ....[53]....
        /*0110*/ 	.word	0xffffffff


	//   ....[54]....
        /*0114*/ 	.word	0xffffffff


	//   ....[55]....
        /*0118*/ 	.word	0xffffffff


	//   ....[56]....
        /*011c*/ 	.word	0xffffffff


	//   ....[57]....
        /*0120*/ 	.word	0xffffffff


	//   ....[58]....
        /*0124*/ 	.word	0xffffffff


	//   ....[59]....
        /*0128*/ 	.word	0xffffffff


	//   ....[60]....
        /*012c*/ 	.word	0xffffffff


	//   ....[61]....
        /*0130*/ 	.word	0xffffffff


	//   ....[62]....
        /*0134*/ 	.word	0xffffffff


	//   ....[63]....
        /*0138*/ 	.word	0xffffffff


	//   ....[64]....
        /*013c*/ 	.word	0xffffffff


	//   ....[65]....
        /*0140*/ 	.word	0xffffffff


	//   ....[66]....
        /*0144*/ 	.word	0xffffffff


	//   ....[67]....
        /*0148*/ 	.word	0xffffffff


	//   ....[68]....
        /*014c*/ 	.word	0xffffffff


	//   ....[69]....
        /*0150*/ 	.word	0xffffffff


	//   ....[70]....
        /*0154*/ 	.word	0xffffffff


	//   ....[71]....
        /*0158*/ 	.word	0xffffffff


	//   ....[72]....
        /*015c*/ 	.word	0xffffffff


	//   ....[73]....
        /*0160*/ 	.word	0xffffffff


	//   ....[74]....
        /*0164*/ 	.word	0xffffffff


	//   ....[75]....
        /*0168*/ 	.word	0xffffffff


	//   ....[76]....
        /*016c*/ 	.word	0xffffffff


	//   ....[77]....
        /*0170*/ 	.word	0xffffffff


	//   ....[78]....
        /*0174*/ 	.word	0xffffffff


	//   ....[79]....
        /*0178*/ 	.word	0xffffffff


	//   ....[80]....
        /*017c*/ 	.word	0xffffffff


	//   ....[81]....
        /*0180*/ 	.word	0xffffffff


	//   ....[82]....
        /*0184*/ 	.word	0xffffffff


	//   ....[83]....
        /*0188*/ 	.word	0xffffffff


	//   ....[84]....
        /*018c*/ 	.word	0xffffffff


	//   ....[85]....
        /*0190*/ 	.word	0xffffffff


	//   ....[86]....
        /*0194*/ 	.word	0xffffffff


	//   ....[87]....
        /*0198*/ 	.word	0xffffffff


	//----- nvinfo : EIATTR_COOP_GROUP_INSTR_OFFSETS
	.align		4
.L_2043:
        /*019c*/ 	.byte	0x04, 0x28
        /*019e*/ 	.short	(.L_2045 - .L_2044)


	//   ....[0]....
.L_2044:
        /*01a0*/ 	.word	0x000010c0


	//   ....[1]....
        /*01a4*/ 	.word	0x00001650


	//   ....[2]....
        /*01a8*/ 	.word	0x00001cb0


	//   ....[3]....
        /*01ac*/ 	.word	0x00002c90


	//   ....[4]....
        /*01b0*/ 	.word	0x000035a0


	//   ....[5]....
        /*01b4*/ 	.word	0x000035c0


	//   ....[6]....
        /*01b8*/ 	.word	0x00003610


	//   ....[7]....
        /*01bc*/ 	.word	0x00003620


	//   ....[8]....
        /*01c0*/ 	.word	0x00003650


	//   ....[9]....
        /*01c4*/ 	.word	0x00003670


	//   ....[10]....
        /*01c8*/ 	.word	0x000036a0


	//   ....[11]....
        /*01cc*/ 	.word	0x000036c0


	//   ....[12]....
        /*01d0*/ 	.word	0x000036f0


	//   ....[13]....
        /*01d4*/ 	.word	0x00003710


	//   ....[14]....
        /*01d8*/ 	.word	0x000037d0


	//   ....[15]....
        /*01dc*/ 	.word	0x00003840


	//   ....[16]....
        /*01e0*/ 	.word	0x00003860


	//   ....[17]....
        /*01e4*/ 	.word	0x00003870


	//   ....[18]....
        /*01e8*/ 	.word	0x00003880


	//   ....[19]....
        /*01ec*/ 	.word	0x00003890


	//   ....[20]....
        /*01f0*/ 	.word	0x00003e60


	//   ....[21]....
        /*01f4*/ 	.word	0x00003e80


	//   ....[22]....
        /*01f8*/ 	.word	0x00003e90


	//   ....[23]....
        /*01fc*/ 	.word	0x00003ea0


	//   ....[24]....
        /*0200*/ 	.word	0x00003ed0


	//   ....[25]....
        /*0204*/ 	.word	0x00003ee0


	//   ....[26]....
        /*0208*/ 	.word	0x00003f10


	//   ....[27]....
        /*020c*/ 	.word	0x00003f20


	//   ....[28]....
        /*0210*/ 	.word	0x00003f50


	//   ....[29]....
        /*0214*/ 	.word	0x00003f60


	//   ....[30]....
        /*0218*/ 	.word	0x00003f90


	//   ....[31]....
        /*021c*/ 	.word	0x00003fa0


	//   ....[32]....
        /*0220*/ 	.word	0x00003fd0


	//   ....[33]....
        /*0224*/ 	.word	0x00003fe0


	//   ....[34]....
        /*0228*/ 	.word	0x00003ff0


	//   ....[35]....
        /*022c*/ 	.word	0x00004000


	//   ....[36]....
        /*0230*/ 	.word	0x00005580


	//   ....[37]....
        /*0234*/ 	.word	0x000055c0


	//   ....[38]....
        /*0238*/ 	.word	0x000056d0


	//   ....[39]....
        /*023c*/ 	.word	0x00005700


	//   ....[40]....
        /*0240*/ 	.word	0x000057e0


	//   ....[41]....
        /*0244*/ 	.word	0x00005810


	//   ....[42]....
        /*0248*/ 	.word	0x000058f0


	//   ....[43]....
        /*024c*/ 	.word	0x00005920


	//   ....[44]....
        /*0250*/ 	.word	0x00005a00


	//   ....[45]....
        /*0254*/ 	.word	0x00005a30


	//   ....[46]....
        /*0258*/ 	.word	0x00006160


	//   ....[47]....
        /*025c*/ 	.word	0x00006d30


	//   ....[48]....
        /*0260*/ 	.word	0x000072f0


	//   ....[49]....
        /*0264*/ 	.word	0x00007350


	//   ....[50]....
        /*0268*/ 	.word	0x000073b0


	//   ....[51]....
        /*026c*/ 	.word	0x000073d0


	//   ....[52]....
        /*0270*/ 	.word	0x000073f0


	//   ....[53]....
        /*0274*/ 	.word	0x000074b0


	//   ....[54]....
        /*0278*/ 	.word	0x00007500


	//   ....[55]....
        /*027c*/ 	.word	0x00007550


	//   ....[56]....
        /*0280*/ 	.word	0x00007580


	//   ....[57]....
        /*0284*/ 	.word	0x000075a0


	//   ....[58]....
        /*0288*/ 	.word	0x000078f0


	//   ....[59]....
        /*028c*/ 	.word	0x00007970


	//   ....[60]....
        /*0290*/ 	.word	0x00007a20


	//   ....[61]....
        /*0294*/ 	.word	0x00007a90


	//   ....[62]....
        /*0298*/ 	.word	0x00007b20


	//   ....[63]....
        /*029c*/ 	.word	0x00007b90


	//   ....[64]....
        /*02a0*/ 	.word	0x00007c40


	//   ....[65]....
        /*02a4*/ 	.word	0x00007cb0


	//   ....[66]....
        /*02a8*/ 	.word	0x00007d40


	//   ....[67]....
        /*02ac*/ 	.word	0x00007db0


	//   ....[68]....
        /*02b0*/ 	.word	0x00007e30


	//   ....[69]....
        /*02b4*/ 	.word	0x00007ea0


	//   ....[70]....
        /*02b8*/ 	.word	0x00007f20


	//   ....[71]....
        /*02bc*/ 	.word	0x00007f90


	//   ....[72]....
        /*02c0*/ 	.word	0x00008010


	//   ....[73]....
        /*02c4*/ 	.word	0x00008090


	//   ....[74]....
        /*02c8*/ 	.word	0x00008130


	//   ....[75]....
        /*02cc*/ 	.word	0x000081a0


	//   ....[76]....
        /*02d0*/ 	.word	0x00008220


	//   ....[77]....
        /*02d4*/ 	.word	0x00008290


	//   ....[78]....
        /*02d8*/ 	.word	0x00008310


	//   ....[79]....
        /*02dc*/ 	.word	0x00008380


	//   ....[80]....
        /*02e0*/ 	.word	0x00008420


	//   ....[81]....
        /*02e4*/ 	.word	0x00008490


	//   ....[82]....
        /*02e8*/ 	.word	0x00008510


	//   ....[83]....
        /*02ec*/ 	.word	0x00008580


	//   ....[84]....
        /*02f0*/ 	.word	0x00008600


	//   ....[85]....
        /*02f4*/ 	.word	0x00008670


	//   ....[86]....
        /*02f8*/ 	.word	0x000086e0


	//   ....[87]....
        /*02fc*/ 	.word	0x00008750


	//----- nvinfo : EIATTR_EXIT_INSTR_OFFSETS
	.align		4
.L_2045:
        /*0300*/ 	.byte	0x04, 0x1c
        /*0302*/ 	.short	(.L_2047 - .L_2046)


	//   ....[0]....
.L_2046:
        /*0304*/ 	.word	0x00007670


	//   ....[1]....
        /*0308*/ 	.word	0x00007890


	//----- nvinfo : EIATTR_MAX_THREADS
	.align		4
.L_2047:
        /*030c*/ 	.byte	0x04, 0x05
        /*030e*/ 	.short	(.L_2049 - .L_2048)
.L_2048:
        /*0310*/ 	.word	0x00000040
        /*0314*/ 	.word	0x00000001
        /*0318*/ 	.word	0x00000001


	//----- nvinfo : EIATTR_CRS_STACK_SIZE
	.align		4
.L_2049:
        /*031c*/ 	.byte	0x04, 0x1e
        /*031e*/ 	.short	(.L_2051 - .L_2050)
.L_2050:
        /*0320*/ 	.word	0x00000000
.L_2051:


//--------------------- .nv.info._Z25selective_scan_bwd_kernelI32Selective_Scan_bwd_kernel_traitsILi64ELi16ELb0ELb1ELb0ELb0ELb1EN3c104HalfEfEEv12SSMParamsBwd --------------------------
	.section	.nv.info._Z25selective_scan_bwd_kernelI32Selective_Scan_bwd_kernel_traitsILi64ELi16ELb0ELb1ELb0ELb0ELb1EN3c104HalfEfEEv12SSMParamsBwd,"",@"SHT_CUDA_INFO"
	.sectionflags	@""
	.align	4


	//----- nvinfo : EIATTR_CUDA_API_VERSION
	.align		4
        /*0000*/ 	.byte	0x04, 0x37
        /*0002*/ 	.short	(.L_2053 - .L_2052)
.L_2052:
        /*0004*/ 	.word	0x00000082


	//----- nvinfo : EIATTR_SW2861232_WAR
	.align		4
.L_2053:
        /*0008*/ 	.byte	0x01, 0x35
	.zero		2


	//----- nvinfo : EIATTR_PARAM_CBANK
	.align		4
        /*000c*/ 	.byte	0x04, 0x0a
        /*000e*/ 	.short	(.L_2055 - .L_2054)
	.align		4
.L_2054:
        /*0010*/ 	.word	index@(.nv.constant0._Z25selective_scan_bwd_kernelI32Selective_Scan_bwd_kernel_traitsILi64ELi16ELb0ELb1ELb0ELb0ELb1EN3c104HalfEfEEv12SSMParamsBwd)
        /*0014*/ 	.short	0x0160
        /*0016*/ 	.short	0x01f0


	//----- nvinfo : EIATTR_CBANK_PARAM_SIZE
	.align		4
.L_2055:
        /*0018*/ 	.byte	0x03, 0x19
        /*001a*/ 	.short	0x01f0


	//----- nvinfo : EIATTR_KPARAM_INFO
	.align		4
        /*001c*/ 	.byte	0x04, 0x17
        /*001e*/ 	.short	(.L_2057 - .L_2056)
.L_2056:
        /*0020*/ 	.word	0x00000000
        /*0024*/ 	.short	0x0000
        /*0026*/ 	.short	0x0000
        /*0028*/ 	.byte	0x00, 0xf0, 0xc1, 0x07


	//----- nvinfo : EIATTR_MAXREG_COUNT
	.align		4
.L_2057:
        /*002c*/ 	.byte	0x03, 0x1b
        /*002e*/ 	.short	0x00ff


	//----- nvinfo : EIATTR_NUM_BARRIERS
	.align		4
        /*0030*/ 	.byte	0x02, 0x4c
        /*0032*/ 	.byte	0x01
	.zero		1


	//----- nvinfo : EIATTR_MERCURY_ISA_VERSION
	.align		4
        /*0034*/ 	.byte	0x03, 0x5f
        /*0036*/ 	.short	0x0000


	//----- nvinfo : EIATTR_COOP_GROUP_MASK_REGIDS
	.align		4
        /*0038*/ 	.byte	0x04, 0x29
        /*003a*/ 	.short	(.L_2059 - .L_2058)


	//   ....[0]....
.L_2058:
        /*003c*/ 	.word	0xffffffff


	//   ....[1]....
        /*0040*/ 	.word	0xffffffff


	//   ....[2]....
        /*0044*/ 	.word	0xffffffff


	//   ....[3]....
        /*0048*/ 	.word	0xffffffff


	//   ....[4]....
        /*004c*/ 	.word	0xffffffff


	//   ....[5]....
        /*0050*/ 	.word	0xffffffff


	//   ....[6]....
        /*0054*/ 	.word	0xffffffff


	//   ....[7]....
        /*0058*/ 	.word	0xffffffff


	//   ....[8]....
        /*005c*/ 	.word	0xffffffff


	//   ....[9]....
        /*0060*/ 	.word	0xffffffff


	//   ....[10]....
        /*0064*/ 	.word	0xffffffff


	//   ....[11]....
        /*0068*/ 	.word	0xffffffff


	//   ....[12]....
        /*006c*/ 	.word	0xffffffff


	//   ....[13]....
        /*0070*/ 	.word	0xffffffff


	//   ....[14]....
        /*0074*/ 	.word	0xffffffff


	//   ....[15]....
        /*0078*/ 	.word	0xffffffff


	//   ....[16]....
        /*007c*/ 	.word	0xffffffff


	//   ....[17]....
        /*0080*/ 	.word	0xffffffff


	//   ....[18]....
        /*0084*/ 	.word	0xffffffff


	//   ....[19]....
        /*0088*/ 	.word	0xffffffff


	//   ....[20]....
        /*008c*/ 	.word	0xffffffff


	//   ....[21]....
        /*0090*/ 	.word	0xffffffff


	//   ....[22]....
        /*0094*/ 	.word	0xffffffff


	//   ....[23]....
        /*0098*/ 	.word	0xffffffff


	//   ....[24]....
        /*009c*/ 	.word	0xffffffff


	//   ....[25]....
        /*00a0*/ 	.word	0xffffffff


	//   ....[26]....
        /*00a4*/ 	.word	0xffffffff


	//   ....[27]....
        /*00a8*/ 	.word	0xffffffff


	//   ....[28]....
        /*00ac*/ 	.word	0xffffffff


	//   ....[29]....
        /*00b0*/ 	.word	0xffffffff


	//   ....[30]....
        /*00b4*/ 	.word	0xffffffff


	//   ....[31]....
        /*00b8*/ 	.word	0xffffffff


	//   ....[32]....
        /*00bc*/ 	.word	0xffffffff


	//   ....[33]....
        /*00c0*/ 	.word	0xffffffff


	//   ....[34]....
        /*00c4*/ 	.word	0xffffffff


	//   ....[35]....
        /*00c8*/ 	.word	0xffffffff


	//   ....[36]....
        /*00cc*/ 	.word	0xffffffff


	//   ....[37]....
        /*00d0*/ 	.word	0xffffffff


	//   ....[38]....
        /*00d4*/ 	.word	0xffffffff


	//   ....[39]....
        /*00d8*/ 	.word	0xffffffff


	//   ....[40]....
        /*00dc*/ 	.word	0xffffffff


	//   ....[41]....
        /*00e0*/ 	.word	0xffffffff


	//   ....[42]....
        /*00e4*/ 	.word	0xffffffff


	//   ....[43]....
        /*00e8*/ 	.word	0xffffffff


	//   ....[44]....
        /*00ec*/ 	.word	0xffffffff


	//   ....[45]....
        /*00f0*/ 	.word	0xffffffff


	//   ....[46]....
        /*00f4*/ 	.word	0xffffffff


	//   ....[47]....
        /*00f8*/ 	.word	0xffffffff


	//   ....[48]....
        /*00fc*/ 	.word	0xffffffff


	//   ....[49]....
        /*0100*/ 	.word	0xffffffff


	//   ....[50]....
        /*0104*/ 	.word	0xffffffff


	//   ....[51]....
        /*0108*/ 	.word	0xffffffff


	//   ....[52]....
        /*010c*/ 	.word	0xffffffff


	//   ....[53]....
        /*0110*/ 	.word	0xffffffff


	//   ....[54]....
        /*0114*/ 	.word	0xffffffff


	//   ....[55]....
        /*0118*/ 	.word	0xffffffff


	//   ....[56]....
        /*011c*/ 	.word	0xffffffff


	//   ....[57]....
        /*0120*/ 	.word	0xffffffff


	//   ....[58]....
        /*0124*/ 	.word	0xffffffff


	//   ....[59]....
        /*0128*/ 	.word	0xffffffff


	//   ....[60]....
        /*012c*/ 	.word	0xffffffff


	//   ....[61]....
        /*0130*/ 	.word	0xffffffff


	//   ....[62]....
        /*0134*/ 	.word	0xffffffff


	//   ....[63]....
        /*0138*/ 	.word	0xffffffff


	//   ....[64]....
        /*013c*/ 	.word	0xffffffff


	//   ....[65]....
        /*0140*/ 	.word	0xffffffff


	//   ....[66]....
        /*0144*/ 	.word	0xffffffff


	//   ....[67]....
        /*0148*/ 	.word	0xffffffff


	//   ....[68]....
        /*014c*/ 	.word	0xffffffff


	//   ....[69]....
        /*0150*/ 	.word	0xffffffff


	//   ....[70]....
        /*0154*/ 	.word	0xffffffff


	//   ....[71]....
        /*0158*/ 	.word	0xffffffff


	//   ....[72]....
        /*015c*/ 	.word	0xffffffff


	//   ....[73]....
        /*0160*/ 	.word	0xffffffff


	//   ....[74]....
        /*0164*/ 	.word	0xffffffff


	//   ....[75]....
        /*0168*/ 	.word	0xffffffff


	//   ....[76]....
        /*016c*/ 	.word	0xffffffff


	//   ....[77]....
        /*0170*/ 	.word	0xffffffff


	//   ....[78]....
        /*0174*/ 	.word	0xffffffff


	//   ....[79]....
        /*0178*/ 	.word	0xffffffff


	//   ....[80]....
        /*017c*/ 	.word	0xffffffff


	//   ....[81]....
        /*0180*/ 	.word	0xffffffff


	//   ....[82]....
        /*0184*/ 	.word	0xffffffff


	//   ....[83]....
        /*0188*/ 	.word	0xffffffff


	//   ....[84]....
        /*018c*/ 	.word	0xffffffff


	//   ....[85]....
        /*0190*/ 	.word	0xffffffff


	//   ....[86]....
        /*0194*/ 	.word	0xffffffff


	//   ....[87]....
        /*0198*/ 	.word	0xffffffff


	//   ....[88]....
        /*019c*/ 	.word	0xffffffff


	//   ....[89]....
        /*01a0*/ 	.word	0xffffffff


	//   ....[90]....
        /*01a4*/ 	.word	0xffffffff


	//   ....[91]....
        /*01a8*/ 	.word	0xffffffff


	//----- nvinfo : EIATTR_COOP_GROUP_INSTR_OFFSETS
	.align		4
.L_2059:
        /*01ac*/ 	.byte	0x04, 0x28
        /*01ae*/ 	.short	(.L_2061 - .L_2060)


	//   ....[0]....
.L_2060:
        /*01b0*/ 	.word	0x00001130


	//   ....[1]....
        /*01b4*/ 	.word	0x00001740


	//   ....[2]....
        /*01b8*/ 	.word	0x00001e90


	//   ....[3]....
        /*01bc*/ 	.word	0x000023f0


	//   ....[4]....
        /*01c0*/ 	.word	0x00002b30


	//   ....[5]....
        /*01c4*/ 	.word	0x00003720


	//   ....[6]....
        /*01c8*/ 	.word	0x00004380


	//   ....[7]....
        /*01cc*/ 	.word	0x00005580


	//   ....[8]....
        /*01d0*/ 	.word	0x00005f90


	//   ....[9]....
        /*01d4*/ 	.word	0x00005fb0


	//   ....[10]....
        /*01d8*/ 	.word	0x00006000


	//   ....[11]....
        /*01dc*/ 	.word	0x00006010


	//   ....[12]....
        /*01e0*/ 	.word	0x00006040


	//   ....[13]....
        /*01e4*/ 	.word	0x00006060


	//   ....[14]....
        /*01e8*/ 	.word	0x00006090


	//   ....[15]....
        /*01ec*/ 	.word	0x000060b0


	//   ....[16]....
        /*01f0*/ 	.word	0x000060e0


	//   ....[17]....
        /*01f4*/ 	.word	0x00006100


	//   ....[18]....
        /*01f8*/ 	.word	0x000061d0


	//   ....[19]....
        /*01fc*/ 	.word	0x00006240


	//   ....[20]....
        /*0200*/ 	.word	0x00006260


	//   ....[21]....
        /*0204*/ 	.word	0x00006270


	//   ....[22]....
        /*0208*/ 	.word	0x00006280


	//   ....[23]....
        /*020c*/ 	.word	0x00006290


	//   ....[24]....
        /*0210*/ 	.word	0x00006760


	//   ....[25]....
        /*0214*/ 	.word	0x00006780


	//   ....[26]....
        /*0218*/ 	.word	0x00006790


	//   ....[27]....
        /*021c*/ 	.word	0x000067a0


	//   ....[28]....
        /*0220*/ 	.word	0x000067d0


	//   ....[29]....
        /*0224*/ 	.word	0x000067e0


	//   ....[30]....
        /*0228*/ 	.word	0x00006810


	//   ....[31]....
        /*022c*/ 	.word	0x00006820


	//   ....[32]....
        /*0230*/ 	.word	0x00006850


	//   ....[33]....
        /*0234*/ 	.word	0x00006860


	//   ....[34]....
        /*0238*/ 	.word	0x00006890


	//   ....[35]....
        /*023c*/ 	.word	0x000068a0


	//   ....[36]....
        /*0240*/ 	.word	0x000068d0


	//   ....[37]....
        /*0244*/ 	.word	0x000068e0


	//   ....[38]....
        /*0248*/ 	.word	0x000068f0


	//   ....[39]....
        /*024c*/ 	.word	0x00006900


	//   ....[40]....
        /*0250*/ 	.word	0x00007d70


	//   ....[41]....
        /*0254*/ 	.word	0x00007db0


	//   ....[42]....
        /*0258*/ 	.word	0x00007eb0


	//   ....[43]....
        /*025c*/ 	.word	0x00007ee0


	//   ....[44]....
        /*0260*/ 	.word	0x00007fd0


	//   ....[45]....
        /*0264*/ 	.word	0x00008000


	//   ....[46]....
        /*0268*/ 	.word	0x000080e0


	//   ....[47]....
        /*026c*/ 	.word	0x00008110


	//   ....[48]....
        /*0270*/ 	.word	0x000081f0


	//   ....[49]....
        /*0274*/ 	.word	0x00008220


	//   ....[50]....
        /*0278*/ 	.word	0x00008950


	//   ....[51]....
        /*027c*/ 	.word	0x000094f0


	//   ....[52]....
        /*0280*/ 	.word	0x00009ae0


	//   ....[53]....
        /*0284*/ 	.word	0x00009b40


	//   ....[54]....
        /*0288*/ 	.word	0x00009ba0


	//   ....[55]....
        /*028c*/ 	.word	0x00009bc0


	//   ....[56]....
        /*0290*/ 	.word	0x00009be0


	//   ....[57]....
        /*0294*/ 	.word	0x00009ca0


	//   ....[58]....
        /*0298*/ 	.word	0x00009cf0


	//   ....[59]....
        /*029c*/ 	.word	0x00009d40


	//   ....[60]....
        /*02a0*/ 	.word	0x00009d70


	//   ....[61]....
        /*02a4*/ 	.word	0x00009d90


	//   ....[62]....
        /*02a8*/ 	.word	0x0000a0e0


	//   ....[63]....
        /*02ac*/ 	.word	0x0000a160


	//   ....[64]....
        /*02b0*/ 	.word	0x0000a210


	//   ....[65]....
        /*02b4*/ 	.word	0x0000a280


	//   ....[66]....
        /*02b8*/ 	.word	0x0000a310


	//   ....[67]....
        /*02bc*/ 	.word	0x0000a380


	//   ....[68]....
        /*02c0*/ 	.word	0x0000a420


	//   ....[69]....
        /*02c4*/ 	.word	0x0000a490


	//   ....[70]....
        /*02c8*/ 	.word	0x0000a530


	//   ....[71]....
        /*02cc*/ 	.word	0x0000a5a0


	//   ....[72]....
        /*02d0*/ 	.word	0x0000a620


	//   ....[73]....
        /*02d4*/ 	.word	0x0000a690


	//   ....[74]....
        /*02d8*/ 	.word	0x0000a710


	//   ....[75]....
        /*02dc*/ 	.word	0x0000a780


	//   ....[76]....
        /*02e0*/ 	.word	0x0000a800


	//   ....[77]....
        /*02e4*/ 	.word	0x0000a880


	//   ....[78]....
        /*02e8*/ 	.word	0x0000a920


	//   ....[79]....
        /*02ec*/ 	.word	0x0000a990


	//   ....[80]....
        /*02f0*/ 	.word	0x0000aa10


	//   ....[81]....
        /*02f4*/ 	.word	0x0000aa80


	//   ....[82]....
        /*02f8*/ 	.word	0x0000ab00


	//   ....[83]....
        /*02fc*/ 	.word	0x0000ab70


	//   ....[84]....
        /*0300*/ 	.word	0x0000ac10


	//   ....[85]....
        /*0304*/ 	.word	0x0000ac80


	//   ....[86]....
        /*0308*/ 	.word	0x0000ad00


	//   ....[87]....
        /*030c*/ 	.word	0x0000ad70


	//   ....[88]....
        /*0310*/ 	.word	0x0000adf0


	//   ....[89]....
        /*0314*/ 	.word	0x0000ae60


	//   ....[90]....
        /*0318*/ 	.word	0x0000aed0


	//   ....[91]....
        /*031c*/ 	.word	0x0000af40


	//----- nvinfo : EIATTR_EXIT_INSTR_OFFSETS
	.align		4
.L_2061:
        /*0320*/ 	.byte	0x04, 0x1c
        /*0322*/ 	.short	(.L_2063 - .L_2062)


	//   ....[0]....
.L_2062:
        /*0324*/ 	.word	0x00009e60


	//   ....[1]....
        /*0328*/ 	.word	0x0000a080


	//----- nvinfo : EIATTR_MAX_THREADS
	.align		4
.L_2063:
        /*032c*/ 	.byte	0x04, 0x05
        /*032e*/ 	.short	(.L_2065 - .L_2064)
.L_2064:
        /*0330*/ 	.word	0x00000040
        /*0334*/ 	.word	0x00000001
        /*0338*/ 	.word	0x00000001


	//----- nvinfo : EIATTR_CRS_STACK_SIZE
	.align		4
.L_2065:
        /*033c*/ 	.byte	0x04, 0x1e
        /*033e*/ 	.short	(.L_2067 - .L_2066)
.L_2066:
        /*0340*/ 	.word	0x00000000
.L_2067:


//--------------------- .nv.info._Z25selective_scan_bwd_kernelI32Selective_Scan_bwd_kernel_traitsILi64ELi16ELb0ELb1ELb0ELb1ELb0EN3c104HalfEfEEv12SSMParamsBwd --------------------------
	.section	.nv.info._Z25selective_scan_bwd_kernelI32Selective_Scan_bwd_kernel_traitsILi64ELi16ELb0ELb1ELb0ELb1ELb0EN3c104HalfEfEEv12SSMParamsBwd,"",@"SHT_CUDA_INFO"
	.sectionflags	@""
	.align	4


	//----- nvinfo : EIATTR_CUDA_API_VERSION
	.align		4
        /*0000*/ 	.byte	0x04, 0x37
        /*0002*/ 	.short	(.L_2069 - .L_2068)
.L_2068:
        /*0004*/ 	.word	0x00000082


	//----- nvinfo : EIATTR_SW2861232_WAR
	.align		4
.L_2069:
        /*0008*/ 	.byte	0x01, 0x35
	.zero		2


	//----- nvinfo : EIATTR_PARAM_CBANK
	.align		4
        /*000c*/ 	.byte	0x04, 0x0a
        /*000e*/ 	.short	(.L_2071 - .L_2070)
	.align		4
.L_2070:
        /*0010*/ 	.word	index@(.nv.constant0._Z25selective_scan_bwd_kernelI32Selective_Scan_bwd_kernel_traitsILi64ELi16ELb0ELb1ELb0ELb1ELb0EN3c104HalfEfEEv12SSMParamsBwd)
        /*0014*/ 	.short	0x0160
        /*0016*/ 	.short	0x01f0


	//----- nvinfo : EIATTR_CBANK_PARAM_SIZE
	.align		4
.L_2071:
        /*0018*/ 	.byte	0x03, 0x19
        /*001a*/ 	.short	0x01f0


	//----- nvinfo : EIATTR_KPARAM_INFO
	.align		4
        /*001c*/ 	.byte	0x04, 0x17
        /*001e*/ 	.short	(.L_2073 - .L_2072)
.L_2072:
        /*0020*/ 	.word	0x00000000
        /*0024*/ 	.short	0x0000
        /*0026*/ 	.short	0x0000
        /*0028*/ 	.byte	0x00, 0xf0, 0xc1, 0x07


	//----- nvinfo : EIATTR_MAXREG_COUNT
	.align		4
.L_2073:
        /*002c*/ 	.byte	0x03, 0x1b
        /*002e*/ 	.short	0x00ff


	//----- nvinfo : EIATTR_NUM_BARRIERS
	.align		4
        /*0030*/ 	.byte	0x02, 0x4c
        /*0032*/ 	.byte	0x01
	.zero		1


	//----- nvinfo : EIATTR_MERCURY_ISA_VERSION
	.align		4
        /*0034*/ 	.byte	0x03, 0x5f
        /*0036*/ 	.short	0x0000


	//----- nvinfo : EIATTR_COOP_GROUP_MASK_REGIDS
	.align		4
        /*0038*/ 	.byte	0x04, 0x29
        /*003a*/ 	.short	(.L_2075 - .L_2074)


	//   ....[0]....
.L_2074:
        /*003c*/ 	.word	0xffffffff


	//   ....[1]....
        /*0040*/ 	.word	0xffffffff


	//   ....[2]....
        /*0044*/ 	.word	0xffffffff


	//   ....[3]....
        /*0048*/ 	.word	0xffffffff


	//   ....[4]....
        /*004c*/ 	.word	0xffffffff


	//   ....[5]....
        /*0050*/ 	.word	0xffffffff


	//   ....[6]....
        /*0054*/ 	.word	0xffffffff


	//   ....[7]....
        /*0058*/ 	.word	0xffffffff


	//   ....[8]....
        /*005c*/ 	.word	0xffffffff


	//   ....[9]....
        /*0060*/ 	.word	0xffffffff


	//   ....[10]....
        /*0064*/ 	.word	0xffffffff


	//   ....[11]....
        /*0068*/ 	.word	0xffffffff


	//   ....[12]....
        /*006c*/ 	.word	0xffffffff


	//   ....[13]....
        /*0070*/ 	.word	0xffffffff


	//   ....[14]....
        /*0074*/ 	.word	0xffffffff


	//   ....[15]....
        /*0078*/ 	.word	0xffffffff


	//   ....[16]....
        /*007c*/ 	.word	0xffffffff


	//   ....[17]....
        /*0080*/ 	.word	0xffffffff


	//   ....[18]....
        /*0084*/ 	.word	0xffffffff


	//   ....[19]....
        /*0088*/ 	.word	0xffffffff


	//   ....[20]....
        /*008c*/ 	.word	0xffffffff


	//   ....[21]....
        /*0090*/ 	.word	0xffffffff


	//   ....[22]....
        /*0094*/ 	.word	0xffffffff


	//   ....[23]....
        /*0098*/ 	.word	0xffffffff


	//   ....[24]....
        /*009c*/ 	.word	0xffffffff


	//   ....[25]....
        /*00a0*/ 	.word	0xffffffff


	//   ....[26]....
        /*00a4*/ 	.word	0xffffffff


	//   ....[27]....
        /*00a8*/ 	.word	0xffffffff


	//   ....[28]....
        /*00ac*/ 	.word	0xffffffff


	//   ....[29]....
        /*00b0*/ 	.word	0xffffffff


	//   ....[30]....
        /*00b4*/ 	.word	0xffffffff


	//   ....[31]....
        /*00b8*/ 	.word	0xffffffff


	//   ....[32]....
        /*00bc*/ 	.word	0xffffffff


	//   ....[33]....
        /*00c0*/ 	.word	0xffffffff


	//   ....[34]....
        /*00c4*/ 	.word	0xffffffff


	//   ....[35]....
        /*00c8*/ 	.word	0xffffffff


	//   ....[36]....
        /*00cc*/ 	.word	0xffffffff


	//   ....[37]....
        /*00d0*/ 	.word	0xffffffff


	//   ....[38]....
        /*00d4*/ 	.word	0xffffffff


	//   ....[39]....
        /*00d8*/ 	.word	0xffffffff


	//   ....[40]....
        /*00dc*/ 	.word	0xffffffff


	//   ....[41]....
        /*00e0*/ 	.word	0xffffffff


	//   ....[42]....
        /*00e4*/ 	.word	0xffffffff


	//   ....[43]....
        /*00e8*/ 	.word	0xffffffff


	//   ....[44]....
        /*00ec*/ 	.word	0xffffffff


	//   ....[45]....
        /*00f0*/ 	.word	0xffffffff


	//   ....[46]....
        /*00f4*/ 	.word	0xffffffff


	//   ....[47]....
        /*00f8*/ 	.word	0xffffffff


	//   ....[48]....
        /*00fc*/ 	.word	0xffffffff


	//   ....[49]....
        /*0100*/ 	.word	0xffffffff


	//   ....[50]....
        /*0104*/ 	.word	0xffffffff


	//   ....[51]....
        /*0108*/ 	.word	0xffffffff


	//   ....[52]....
        /*010c*/ 	.word	0xffffffff


	//   ....[53]....
        /*0110*/ 	.word	0xffffffff


	//   ....[54]....
        /*0114*/ 	.word	0xffffffff


	//   ....[55]....
        /*0118*/ 	.word	0xffffffff


	//   ....[56]....
        /*011c*/ 	.word	0xffffffff


	//   ....[57]....
        /*0120*/ 	.word	0xffffffff


	//   ....[58]....
        /*0124*/ 	.word	0xffffffff


	//   ....[59]....
        /*0128*/ 	.word	0xffffffff


	//   ....[60]....
        /*012c*/ 	.word	0xffffffff


	//   ....[61]....
        /*0130*/ 	.word	0xffffffff


	//   ....[62]....
        /*0134*/ 	.word	0xffffffff


	//   ....[63]....
        /*0138*/ 	.word	0xffffffff


	//   ....[64]....
        /*013c*/ 	.word	0xffffffff


	//   ....[65]....
        /*0140*/ 	.word	0xffffffff


	//   ....[66]....
        /*0144*/ 	.word	0xffffffff


	//   ....[67]....
        /*0148*/ 	.word	0xffffffff


	//   ....[68]....
        /*014c*/ 	.word	0xffffffff


	//   ....[69]....
        /*0150*/ 	.word	0xffffffff


	//   ....[70]....
        /*0154*/ 	.word	0xffffffff


	//   ....[71]....
        /*0158*/ 	.word	0xffffffff


	//   ....[72]....
        /*015c*/ 	.word	0xffffffff


	//   ....[73]....
        /*0160*/ 	.word	0xffffffff


	//   ....[74]....
        /*0164*/ 	.word	0xffffffff


	//   ....[75]....
        /*0168*/ 	.word	0xffffffff


	//   ....[76]....
        /*016c*/ 	.word	0xffffffff


	//   ....[77]....
        /*0170*/ 	.word	0xffffffff


	//   ....[78]....
        /*0174*/ 	.word	0xffffffff


	//   ....[79]....
        /*0178*/ 	.word	0xffffffff


	//   ....[80]....
        /*017c*/ 	.word	0xffffffff


	//   ....[81]....
        /*0180*/ 	.word	0xffffffff


	//   ....[82]....
        /*0184*/ 	.word	0xffffffff


	//   ....[83]....
        /*0188*/ 	.word	0xffffffff


	//   ....[84]....
        /*018c*/ 	.word	0xffffffff


	//   ....[85]....
        /*0190*/ 	.word	0xffffffff


	//   ....[86]....
        /*0194*/ 	.word	0xffffffff


	//   ....[87]....
        /*0198*/ 	.word	0xffffffff


	//   ....[88]....
        /*019c*/ 	.word	0xffffffff


	//----- nvinfo : EIATTR_COOP_GROUP_INSTR_OFFSETS
	.align		4
.L_2075:
        /*01a0*/ 	.byte	0x04, 0x28
        /*01a2*/ 	.short	(.L_2077 - .L_2076)


	//   ....[0]....
.L_2076:
        /*01a4*/ 	.word	0x00001130


	//   ....[1]....
        /*01a8*/ 	.word	0x00001780


	//   ....[2]....
        /*01ac*/ 	.word	0x00001d60


	//   ....[3]....
        /*01b0*/ 	.word	0x000050f0


	//   ....[4]....
        /*01b4*/ 	.word	0x00005a00


	//   ....[5]....
        /*01b8*/ 	.word	0x00005a20


	//   ....[6]....
        /*01bc*/ 	.word	0x00005a70


	//   ....[7]....
        /*01c0*/ 	.word	0x00005a80


	//   ....[8]....
        /*01c4*/ 	.word	0x00005ab0


	//   ....[9]....
        /*01c8*/ 	.word	0x00005ad0


	//   ....[10]....
        /*01cc*/ 	.word	0x00005b00


	//   ....[11]....
        /*01d0*/ 	.word	0x00005b20


	//   ....[12]....
        /*01d4*/ 	.word	0x00005b50


	//   ....[13]....
        /*01d8*/ 	.word	0x00005b70


	//   ....[14]....
        /*01dc*/ 	.word	0x00005c30


	//   ....[15]....
        /*01e0*/ 	.word	0x00005ca0


	//   ....[16]....
        /*01e4*/ 	.word	0x00005cc0


	//   ....[17]....
        /*01e8*/ 	.word	0x00005cd0


	//   ....[18]....
        /*01ec*/ 	.word	0x00005ce0


	//   ....[19]....
        /*01f0*/ 	.word	0x00005cf0


	//   ....[20]....
        /*01f4*/ 	.word	0x000062c0


	//   ....[21]....
        /*01f8*/ 	.word	0x000062e0


	//   ....[22]....
        /*01fc*/ 	.word	0x000062f0


	//   ....[23]....
        /*0200*/ 	.word	0x00006300


	//   ....[24]....
        /*0204*/ 	.word	0x00006330


	//   ....[25]....
        /*0208*/ 	.word	0x00006340


	//   ....[26]....
        /*020c*/ 	.word	0x00006370


	//   ....[27]....
        /*0210*/ 	.word	0x00006380


	//   ....[28]....
        /*0214*/ 	.word	0x000063b0


	//   ....[29]....
        /*0218*/ 	.word	0x000063c0


	//   ....[30]....
        /*021c*/ 	.word	0x000063f0


	//   ....[31]....
        /*0220*/ 	.word	0x00006400


	//   ....[32]....
        /*0224*/ 	.word	0x00006430


	//   ....[33]....
        /*0228*/ 	.word	0x00006440


	//   ....[34]....
        /*022c*/ 	.word	0x00006450


	//   ....[35]....
        /*0230*/ 	.word	0x00006460


	//   ....[36]....
        /*0234*/ 	.word	0x000079e0


	//   ....[37]....
        /*0238*/ 	.word	0x00007a20


	//   ....[38]....
        /*023c*/ 	.word	0x00007b30


	//   ....[39]....
        /*0240*/ 	.word	0x00007b60


	//   ....[40]....
        /*0244*/ 	.word	0x00007c40


	//   ....[41]....
        /*0248*/ 	.word	0x00007c70


	//   ....[42]....
        /*024c*/ 	.word	0x00007d50


	//   ....[43]....
        /*0250*/ 	.word	0x00007d80


	//   ....[44]....
        /*0254*/ 	.word	0x00007e60


	//   ....[45]....
        /*0258*/ 	.word	0x00007e90


	//   ....[46]....
        /*025c*/ 	.word	0x00008850


	//   ....[47]....
        /*0260*/ 	.word	0x000094f0


	//   ....[48]....
        /*0264*/ 	.word	0x00009f00


	//   ....[49]....
        /*0268*/ 	.word	0x0000a4c0


	//   ....[50]....
        /*026c*/ 	.word	0x0000a520


	//   ....[51]....
        /*0270*/ 	.word	0x0000a580


	//   ....[52]....
        /*0274*/ 	.word	0x0000a5a0


	//   ....[53]....
        /*0278*/ 	.word	0x0000a5c0


	//   ....[54]....
        /*027c*/ 	.word	0x0000a680


	//   ....[55]....
        /*0280*/ 	.word	0x0000a6d0


	//   ....[56]....
        /*0284*/ 	.word	0x0000a720


	//   ....[57]....
        /*0288*/ 	.word	0x0000a750


	//   ....[58]....
        /*028c*/ 	.word	0x0000a770


	//   ....[59]....
        /*0290*/ 	.word	0x0000aac0


	//   ....[60]....
        /*0294*/ 	.word	0x0000ab40


	//   ....[61]....
        /*0298*/ 	.word	0x0000abf0


	//   ....[62]....
        /*029c*/ 	.word	0x0000ac60


	//   ....[63]....
        /*02a0*/ 	.word	0x0000acf0


	//   ....[64]....
        /*02a4*/ 	.word	0x0000ad60


	//   ....[65]....
        /*02a8*/ 	.word	0x0000adf0


	//   ....[66]....
        /*02ac*/ 	.word	0x0000ae60


	//   ....[67]....
        /*02b0*/ 	.word	0x0000aef0


	//   ....[68]....
        /*02b4*/ 	.word	0x0000af60


	//   ....[69]....
        /*02b8*/ 	.word	0x0000afe0


	//   ....[70]....
        /*02bc*/ 	.word	0x0000b050


	//   ....[71]....
        /*02c0*/ 	.word	0x0000b0d0


	//   ....[72]....
        /*02c4*/ 	.word	0x0000b140


	//   ....[73]....
        /*02c8*/ 	.word	0x0000b1c0


	//   ....[74]....
        /*02cc*/ 	.word	0x0000b240


	//   ....[75]....
        /*02d0*/ 	.word	0x0000b2e0


	//   ....[76]....
        /*02d4*/ 	.word	0x0000b350


	//   ....[77]....
        /*02d8*/ 	.word	0x0000b3d0


	//   ....[78]....
        /*02dc*/ 	.word	0x0000b440


	//   ....[79]....
        /*02e0*/ 	.word	0x0000b4c0


	//   ....[80]....
        /*02e4*/ 	.word	0x0000b530


	//   ....[81]....
        /*02e8*/ 	.word	0x0000b5d0


	//   ....[82]....
        /*02ec*/ 	.word	0x0000b640


	//   ....[83]....
        /*02f0*/ 	.word	0x0000b6c0


	//   ....[84]....
        /*02f4*/ 	.word	0x0000b730


	//   ....[85]....
        /*02f8*/ 	.word	0x0000b7b0


	//   ....[86]....
        /*02fc*/ 	.word	0x0000b820


	//   ....[87]....
        /*0300*/ 	.word	0x0000b890


	//   ....[88]....
        /*0304*/ 	.word	0x0000b900


	//----- nvinfo : EIATTR_EXIT_INSTR_OFFSETS
	.align		4
.L_2077:
        /*0308*/ 	.byte	0x04, 0x1c
        /*030a*/ 	.short	(.L_2079 - .L_2078)


	//   ....[0]....
.L_2078:
        /*030c*/ 	.word	0x0000a840


	//   ....[1]....
        /*0310*/ 	.word	0x0000aa60


	//----- nvinfo : EIATTR_MAX_THREADS
	.align		4
.L_2079:
        /*0314*/ 	.byte	0x04, 0x05
        /*0316*/ 	.short	(.L_2081 - .L_2080)
.L_2080:
        /*0318*/ 	.word	0x00000040
        /*031c*/ 	.word	0x00000001
        /*0320*/ 	.word	0x00000001


	//----- nvinfo : EIATTR_CRS_STACK_SIZE
	.align		4
.L_2081:
        /*0324*/ 	.byte	0x04, 0x1e
        /*0326*/ 	.short	(.L_2083 - .L_2082)
.L_2082:
        /*0328*/ 	.word	0x00000000
.L_2083:


//--------------------- .nv.info._Z25selective_scan_bwd_kernelI32Selective_Scan_bwd_kernel_traitsILi64ELi16ELb0ELb1ELb0ELb1ELb1EN3c104HalfEfEEv12SSMParamsBwd --------------------------
	.section	.nv.info._Z25selective_scan_bwd_kernelI32Selective_Scan_bwd_kernel_traitsILi64ELi16ELb0ELb1ELb0ELb1ELb1EN3c104HalfEfEEv12SSMParamsBwd,"",@"SHT_CUDA_INFO"
	.sectionflags	@""
	.align	4


	//----- nvinfo : EIATTR_CUDA_API_VERSION
	.align		4
        /*0000*/ 	.byte	0x04, 0x37
        /*0002*/ 	.short	(.L_2085 - .L_2084)
.L_2084:
        /*0004*/ 	.word	0x00000082


	//----- nvinfo : EIATTR_SW2861232_WAR
	.align		4
.L_2085:
        /*0008*/ 	.byte	0x01, 0x35
	.zero		2


	//----- nvinfo : EIATTR_PARAM_CBANK
	.align		4
        /*000c*/ 	.byte	0x04, 0x0a
        /*000e*/ 	.short	(.L_2087 - .L_2086)
	.align		4
.L_2086:
        /*0010*/ 	.word	index@(.nv.constant0._Z25selective_scan_bwd_kernelI32Selective_Scan_bwd_kernel_traitsILi64ELi16ELb0ELb1ELb0ELb1ELb1EN3c104HalfEfEEv12SSMParamsBwd)
        /*0014*/ 	.short	0x0160
        /*0016*/ 	.short	0x01f0


	//----- nvinfo : EIATTR_CBANK_PARAM_SIZE
	.align		4
.L_2087:
        /*0018*/ 	.byte	0x03, 0x19
        /*001a*/ 	.short	0x01f0


	//----- nvinfo : EIATTR_KPARAM_INFO
	.align		4
        /*001c*/ 	.byte	0x04, 0x17
        /*001e*/ 	.short	(.L_2089 - .L_2088)
.L_2088:
        /*0020*/ 	.word	0x00000000
        /*0024*/ 	.short	0x0000
        /*0026*/ 	.short	0x0000
        /*0028*/ 	.byte	0x00, 0xf0, 0xc1, 0x07


	//----- nvinfo : EIATTR_MAXREG_COUNT
	.align		4
.L_2089:
        /*002c*/ 	.byte	0x03, 0x1b
        /*002e*/ 	.short	0x00ff


	//----- nvinfo : EIATTR_NUM_BARRIERS
	.align		4
        /*0030*/ 	.byte	0x02, 0x4c
        /*0032*/ 	.byte	0x01
	.zero		1


	//----- nvinfo : EIATTR_MERCURY_ISA_VERSION
	.align		4
        /*0034*/ 	.byte	0x03, 0x5f
        /*0036*/ 	.short	0x0000


	//----- nvinfo : EIATTR_COOP_GROUP_MASK_REGIDS
	.align		4
        /*0038*/ 	.byte	0x04, 0x29
        /*003a*/ 	.short	(.L_2091 - .L_2090)


	//   ....[0]....
.L_2090:
        /*003c*/ 	.word	0xffffffff


	//   ....[1]....
        /*0040*/ 	.word	0xffffffff


	//   ....[2]....
        /*0044*/ 	.word	0xffffffff


	//   ....[3]....
        /*0048*/ 	.word	0xffffffff


	//   ....[4]....
        /*004c*/ 	.word	0xffffffff


	//   ....[5]....
        /*0050*/ 	.word	0xffffffff


	//   ....[6]....
        /*0054*/ 	.word	0xffffffff


	//   ....[7]....
        /*0058*/ 	.word	0xffffffff


	//   ....[8]....
        /*005c*/ 	.word	0xffffffff


	//   ....[9]....
        /*0060*/ 	.word	0xffffffff


	//   ....[10]....
        /*0064*/ 	.word	0xffffffff


	//   ....[11]....
        /*0068*/ 	.word	0xffffffff


	//   ....[12]....
        /*006c*/ 	.word	0xffffffff


	//   ....[13]....
        /*0070*/ 	.word	0xffffffff


	//   ....[14]....
        /*0074*/ 	.word	0xffffffff


	//   ....[15]....
        /*0078*/ 	.word	0xffffffff


	//   ....[16]....
        /*007c*/ 	.word	0xffffffff


	//   ....[17]....
        /*0080*/ 	.word	0xffffffff


	//   ....[18]....
        /*0084*/ 	.word	0xffffffff


	//   ....[19]....
        /*0088*/ 	.word	0xffffffff


	//   ....[20]....
        /*008c*/ 	.word	0xffffffff


	//   ....[21]....
        /*0090*/ 	.word	0xffffffff


	//   ....[22]....
        /*0094*/ 	.word	0xffffffff


	//   ....[23]....
        /*0098*/ 	.word	0xffffffff


	//   ....[24]....
        /*009c*/ 	.word	0xffffffff


	//   ....[25]....
        /*00a0*/ 	.word	0xffffffff


	//   ....[26]....
        /*00a4*/ 	.word	0xffffffff


	//   ....[27]....
        /*00a8*/ 	.word	0xffffffff


	//   ....[28]....
        /*00ac*/ 	.word	0xffffffff


	//   ....[29]....
        /*00b0*/ 	.word	0xffffffff


	//   ....[30]....
        /*00b4*/ 	.word	0xffffffff


	//   ....[31]....
        /*00b8*/ 	.word	0xffffffff


	//   ....[32]....
        /*00bc*/ 	.word	0xffffffff


	//   ....[33]....
        /*00c0*/ 	.word	0xffffffff


	//   ....[34]....
        /*00c4*/ 	.word	0xffffffff


	//   ....[35]....
        /*00c8*/ 	.word	0xffffffff


	//   ....[36]....
        /*00cc*/ 	.word	0xffffffff


	//   ....[37]....
        /*00d0*/ 	.word	0xffffffff


	//   ....[38]....
        /*00d4*/ 	.word	0xffffffff


	//   ....[39]....
        /*00d8*/ 	.word	0xffffffff


	//   ....[40]....
        /*00dc*/ 	.word	0xffffffff


	//   ....[41]....
        /*00e0*/ 	.word	0xffffffff


	//   ....[42]....
        /*00e4*/ 	.word	0xffffffff


	//   ....[43]....
        /*00e8*/ 	.word	0xffffffff


	//   ....[44]....
        /*00ec*/ 	.word	0xffffffff


	//   ....[45]....
        /*00f0*/ 	.word	0xffffffff


	//   ....[46]....
        /*00f4*/ 	.word	0xffffffff


	//   ....[47]....
        /*00f8*/ 	.word	0xffffffff


	//   ....[48]....
        /*00fc*/ 	.word	0xffffffff


	//   ....[49]....
        /*0100*/ 	.word	0xffffffff


	//   ....[50]....
        /*0104*/ 	.word	0xffffffff


	//   ....[51]....
        /*0108*/ 	.word	0xffffffff


	//   ....[52]....
        /*010c*/ 	.word	0xffffffff


	//   ....[53]....
        /*0110*/ 	.word	0xffffffff


	//   ....[54]....
        /*0114*/ 	.word	0xffffffff


	//   ....[55]....
        /*0118*/ 	.word	0xffffffff


	//   ....[56]....
        /*011c*/ 	.word	0xffffffff


	//   ....[57]....
        /*0120*/ 	.word	0xffffffff


	//   ....[58]....
        /*0124*/ 	.word	0xffffffff


	//   ....[59]....
        /*0128*/ 	.word	0xffffffff


	//   ....[60]....
        /*012c*/ 	.word	0xffffffff


	//   ....[61]....
        /*0130*/ 	.word	0xffffffff


	//   ....[62]....
        /*0134*/ 	.word	0xffffffff


	//   ....[63]....
        /*0138*/ 	.word	0xffffffff


	//   ....[64]....
        /*013c*/ 	.word	0xffffffff


	//   ....[65]....
        /*0140*/ 	.word	0xffffffff


	//   ....[66]....
        /*0144*/ 	.word	0xffffffff


	//   ....[67]....
        /*0148*/ 	.word	0xffffffff


	//   ....[68]....
        /*014c*/ 	.word	0xffffffff


	//   ....[69]....
        /*0150*/ 	.word	0xffffffff


	//   ....[70]....
        /*0154*/ 	.word	0xffffffff


	//   ....[71]....
        /*0158*/ 	.word	0xffffffff


	//   ....[72]....
        /*015c*/ 	.word	0xffffffff


	//   ....[73]....
        /*0160*/ 	.word	0xffffffff


	//   ....[74]....
        /*0164*/ 	.word	0xffffffff


	//   ....[75]....
        /*0168*/ 	.word	0xffffffff


	//   ....[76]....
        /*016c*/ 	.word	0xffffffff


	//   ....[77]....
        /*0170*/ 	.word	0xffffffff


	//   ....[78]....
        /*0174*/ 	.word	0xffffffff


	//   ....[79]....
        /*0178*/ 	.word	0xffffffff


	//   ....[80]....
        /*017c*/ 	.word	0xffffffff


	//   ....[81]....
        /*0180*/ 	.word	0xffffffff


	//   ....[82]....
        /*0184*/ 	.word	0xffffffff


	//   ....[83]....
        /*0188*/ 	.word	0xffffffff


	//   ....[84]....
        /*018c*/ 	.word	0xffffffff


	//   ....[85]....
        /*0190*/ 	.word	0xffffffff


	//   ....[86]....
        /*0194*/ 	.word	0xffffffff


	//   ....[87]....
        /*0198*/ 	.word	0xffffffff


	//   ....[88]....
        /*019c*/ 	.word	0xffffffff


	//   ....[89]....
        /*01a0*/ 	.word	0xffffffff


	//   ....[90]....
        /*01a4*/ 	.word	0xffffffff


	//   ....[91]....
        /*01a8*/ 	.word	0xffffffff


	//   ....[92]....
        /*01ac*/ 	.word	0xffffffff


	//----- nvinfo : EIATTR_COOP_GROUP_INSTR_OFFSETS
	.align		4
.L_2091:
        /*01b0*/ 	.byte	0x04, 0x28
        /*01b2*/ 	.short	(.L_2093 - .L_2092)


	//   ....[0]....
.L_2092:
        /*01b4*/ 	.word	0x000011a0


	//   ....[1]....
        /*01b8*/ 	.word	0x00001710


	//   ....[2]....
        /*01bc*/ 	.word	0x00001f90


	//   ....[3]....
        /*01c0*/ 	.word	0x00004950


	//   ....[4]....
        /*01c4*/ 	.word	0x00005060


	//   ....[5]....
        /*01c8*/ 	.word	0x00005c50


	//   ....[6]....
        /*01cc*/ 	.word	0x000066b0


	//   ....[7]....
        /*01d0*/ 	.word	0x00007880


	//   ....[8]....
        /*01d4*/ 	.word	0x00008240


	//   ....[9]....
        /*01d8*/ 	.word	0x00008260


	//   ....[10]....
        /*01dc*/ 	.word	0x000082b0


	//   ....[11]....
        /*01e0*/ 	.word	0x000082c0


	//   ....[12]....
        /*01e4*/ 	.word	0x000082f0


	//   ....[13]....
        /*01e8*/ 	.word	0x00008310


	//   ....[14]....
        /*01ec*/ 	.word	0x00008340


	//   ....[15]....
        /*01f0*/ 	.word	0x00008360


	//   ....[16]....
        /*01f4*/ 	.word	0x00008390


	//   ....[17]....
        /*01f8*/ 	.word	0x000083c0


	//   ....[18]....
        /*01fc*/ 	.word	0x00008470


	//   ....[19]....
        /*0200*/ 	.word	0x000084e0


	//   ....[20]....
        /*0204*/ 	.word	0x00008500


	//   ....[21]....
        /*0208*/ 	.word	0x00008510


	//   ....[22]....
        /*020c*/ 	.word	0x00008520


	//   ....[23]....
        /*0210*/ 	.word	0x00008530


	//   ....[24]....
        /*0214*/ 	.word	0x00008a00


	//   ....[25]....
        /*0218*/ 	.word	0x00008a20


	//   ....[26]....
        /*021c*/ 	.word	0x00008a30


	//   ....[27]....
        /*0220*/ 	.word	0x00008a60


	//   ....[28]....
        /*0224*/ 	.word	0x00008a70


	//   ....[29]....
        /*0228*/ 	.word	0x00008a80


	//   ....[30]....
        /*022c*/ 	.word	0x00008ab0


	//   ....[31]....
        /*0230*/ 	.word	0x00008ac0


	//   ....[32]....
        /*0234*/ 	.word	0x00008af0


	//   ....[33]....
        /*0238*/ 	.word	0x00008b00


	//   ....[34]....
        /*023c*/ 	.word	0x00008b30


	//   ....[35]....
        /*0240*/ 	.word	0x00008b40


	//   ....[36]....
        /*0244*/ 	.word	0x00008b70


	//   ....[37]....
        /*0248*/ 	.word	0x00008b80


	//   ....[38]....
        /*024c*/ 	.word	0x00008b90


	//   ....[39]....
        /*0250*/ 	.word	0x00008ba0


	//   ....[40]....
        /*0254*/ 	.word	0x0000a040


	//   ....[41]....
        /*0258*/ 	.word	0x0000a080


	//   ....[42]....
        /*025c*/ 	.word	0x0000a180


	//   ....[43]....
        /*0260*/ 	.word	0x0000a1b0


	//   ....[44]....
        /*0264*/ 	.word	0x0000a290


	//   ....[45]....
        /*0268*/ 	.word	0x0000a2c0


	//   ....[46]....
        /*026c*/ 	.word	0x0000a3a0


	//   ....[47]....
        /*0270*/ 	.word	0x0000a3e0


	//   ....[48]....
        /*0274*/ 	.word	0x0000a4c0


	//   ....[49]....
        /*0278*/ 	.word	0x0000a4f0


	//   ....[50]....
        /*027c*/ 	.word	0x0000adf0


	//   ....[51]....
        /*0280*/ 	.word	0x0000b8b0


	//   ....[52]....
        /*0284*/ 	.word	0x0000c400


	//   ....[53]....
        /*0288*/ 	.word	0x0000ca00


	//   ....[54]....
        /*028c*/ 	.word	0x0000ca60


	//   ....[55]....
        /*0290*/ 	.word	0x0000cac0


	//   ....[56]....
        /*0294*/ 	.word	0x0000cae0


	//   ....[57]....
        /*0298*/ 	.word	0x0000cb00


	//   ....[58]....
        /*029c*/ 	.word	0x0000cbc0


	//   ....[59]....
        /*02a0*/ 	.word	0x0000cc10


	//   ....[60]....
        /*02a4*/ 	.word	0x0000cc60


	//   ....[61]....
        /*02a8*/ 	.word	0x0000cc90


	//   ....[62]....
        /*02ac*/ 	.word	0x0000ccb0


	//   ....[63]....
        /*02b0*/ 	.word	0x0000d000


	//   ....[64]....
        /*02b4*/ 	.word	0x0000d080


	//   ....[65]....
        /*02b8*/ 	.word	0x0000d130


	//   ....[66]....
        /*02bc*/ 	.word	0x0000d1a0


	//   ....[67]....
        /*02c0*/ 	.word	0x0000d230


	//   ....[68]....
        /*02c4*/ 	.word	0x0000d2a0


	//   ....[69]....
        /*02c8*/ 	.word	0x0000d340


	//   ....[70]....
        /*02cc*/ 	.word	0x0000d3b0


	//   ....[71]....
        /*02d0*/ 	.word	0x0000d450


	//   ....[72]....
        /*02d4*/ 	.word	0x0000d4c0


	//   ....[73]....
        /*02d8*/ 	.word	0x0000d540


	//   ....[74]....
        /*02dc*/ 	.word	0x0000d5b0


	//   ....[75]....
        /*02e0*/ 	.word	0x0000d620


	//   ....[76]....
        /*02e4*/ 	.word	0x0000d690


	//   ....[77]....
        /*02e8*/ 	.word	0x0000d710


	//   ....[78]....
        /*02ec*/ 	.word	0x0000d790


	//   ....[79]....
        /*02f0*/ 	.word	0x0000d830


	//   ....[80]....
        /*02f4*/ 	.word	0x0000d8a0


	//   ....[81]....
        /*02f8*/ 	.word	0x0000d920


	//   ....[82]....
        /*02fc*/ 	.word	0x0000d990


	//   ....[83]....
        /*0300*/ 	.word	0x0000da10


	//   ....[84]....
        /*0304*/ 	.word	0x0000da80


	//   ....[85]....
        /*0308*/ 	.word	0x0000db20


	//   ....[86]....
        /*030c*/ 	.word	0x0000db90


	//   ....[87]....
        /*0310*/ 	.word	0x0000dc10


	//   ....[88]....
        /*0314*/ 	.word	0x0000dc80


	//   ....[89]....
        /*0318*/ 	.word	0x0000dcf0


	//   ....[90]....
        /*031c*/ 	.word	0x0000dd60


	//   ....[91]....
        /*0320*/ 	.word	0x0000ddd0


	//   ....[92]....
        /*0324*/ 	.word	0x0000de40


	//----- nvinfo : EIATTR_EXIT_INSTR_OFFSETS
	.align		4
.L_2093:
        /*0328*/ 	.byte	0x04, 0x1c
        /*032a*/ 	.short	(.L_2095 - .L_2094)


	//   ....[0]....
.L_2094:
        /*032c*/ 	.word	0x0000cd80


	//   ....[1]....
        /*0330*/ 	.word	0x0000cfa0


	//----- nvinfo : EIATTR_MAX_THREADS
	.align		4
.L_2095:
        /*0334*/ 	.byte	0x04, 0x05
        /*0336*/ 	.short	(.L_2097 - .L_2096)
.L_2096:
        /*0338*/ 	.word	0x00000040
        /*033c*/ 	.word	0x00000001
        /*0340*/ 	.word	0x00000001


	//----- nvinfo : EIATTR_CRS_STACK_SIZE
	.align		4
.L_2097:
        /*0344*/ 	.byte	0x04, 0x1e
        /*0346*/ 	.short	(.L_2099 - .L_2098)
.L_2098:
        /*0348*/ 	.word	0x00000000
.L_2099:


//--------------------- .nv.info._Z25selective_scan_bwd_kernelI32Selective_Scan_bwd_kernel_traitsILi64ELi16ELb0ELb1ELb1ELb0ELb0EN3c104HalfEfEEv12SSMParamsBwd --------------------------
	.section	.nv.info._Z25selective_scan_bwd_kernelI32Selective_Scan_bwd_kernel_traitsILi64ELi16ELb0ELb1ELb1ELb0ELb0EN3c104HalfEfEEv12SSMParamsBwd,"",@"SHT_CUDA_INFO"
	.sectionflags	@""
	.align	4


	//----- nvinfo : EIATTR_CUDA_API_VERSION
	.align		4
        /*0000*/ 	.byte	0x04, 0x37
        /*0002*/ 	.short	(.L_2101 - .L_2100)
.L_2100:
        /*0004*/ 	.word	0x00000082


	//----- nvinfo : EIATTR_SW2861232_WAR
	.align		4
.L_2101:
        /*0008*/ 	.byte	0x01, 0x35
	.zero		2


	//----- nvinfo : EIATTR_PARAM_CBANK
	.align		4
        /*000c*/ 	.byte	0x04, 0x0a
        /*000e*/ 	.short	(.L_2103 - .L_2102)
	.align		4
.L_2102:
        /*0010*/ 	.word	index@(.nv.constant0._Z25selective_scan_bwd_kernelI32Selective_Scan_bwd_kernel_traitsILi64ELi16ELb0ELb1ELb1ELb0ELb0EN3c104HalfEfEEv12SSMParamsBwd)
        /*0014*/ 	.short	0x0160
        /*0016*/ 	.short	0x01f0


	//----- nvinfo : EIATTR_CBANK_PARAM_SIZE
	.align		4
.L_2103:
        /*0018*/ 	.byte	0x03, 0x19
        /*001a*/ 	.short	0x01f0


	//----- nvinfo : EIATTR_KPARAM_INFO
	.align		4
        /*001c*/ 	.byte	0x04, 0x17
        /*001e*/ 	.short	(.L_2105 - .L_2104)
.L_2104:
        /*0020*/ 	.word	0x00000000
        /*0024*/ 	.short	0x0000
        /*0026*/ 	.short	0x0000
        /*0028*/ 	.byte	0x00, 0xf0, 0xc1, 0x07


	//----- nvinfo : EIATTR_MAXREG_COUNT
	.align		4
.L_2105:
        /*002c*/ 	.byte	0x03, 0x1b
        /*002e*/ 	.short	0x00ff


	//----- nvinfo : EIATTR_NUM_BARRIERS
	.align		4
        /*0030*/ 	.byte	0x02, 0x4c
        /*0032*/ 	.byte	0x01
	.zero		1


	//----- nvinfo : EIATTR_MERCURY_ISA_VERSION
	.align		4
        /*0034*/ 	.byte	0x03, 0x5f
        /*0036*/ 	.short	0x0000


	//----- nvinfo : EIATTR_COOP_GROUP_MASK_REGIDS
	.align		4
        /*0038*/ 	.byte	0x04, 0x29
        /*003a*/ 	.short	(.L_2107 - .L_2106)


	//   ....[0]....
.L_2106:
        /*003c*/ 	.word	0xffffffff


	//   ....[1]....
        /*0040*/ 	.word	0xffffffff


	//   ....[2]....
        /*0044*/ 	.word	0xffffffff


	//   ....[3]....
        /*0048*/ 	.word	0xffffffff


	//   ....[4]....
        /*004c*/ 	.word	0xffffffff


	//   ....[5]....
        /*0050*/ 	.word	0xffffffff


	//   ....[6]....
        /*0054*/ 	.word	0xffffffff


	//   ....[7]....
        /*0058*/ 	.word	0xffffffff


	//   ....[8]....
        /*005c*/ 	.word	0xffffffff


	//   ....[9]....
        /*0060*/ 	.word	0xffffffff


	//   ....[10]....
        /*0064*/ 	.word	0xffffffff


	//   ....[11]....
        /*0068*/ 	.word	0xffffffff


	//   ....[12]....
        /*006c*/ 	.word	0xffffffff


	//   ....[13]....
        /*0070*/ 	.word	0xffffffff


	//   ....[14]....
        /*0074*/ 	.word	0xffffffff


	//   ....[15]....
        /*0078*/ 	.word	0xffffffff


	//   ....[16]....
        /*007c*/ 	.word	0xffffffff


	//   ....[17]....
        /*0080*/ 	.word	0xffffffff


	//   ....[18]....
        /*0084*/ 	.word	0xffffffff


	//   ....[19]....
        /*0088*/ 	.word	0xffffffff


	//   ....[20]....
        /*008c*/ 	.word	0xffffffff


	//   ....[21]....
        /*0090*/ 	.word	0xffffffff


	//   ....[22]....
        /*0094*/ 	.word	0xffffffff


	//   ....[23]....
        /*0098*/ 	.word	0xffffffff


	//   ....[24]....
        /*009c*/ 	.word	0xffffffff


	//   ....[25]....
        /*00a0*/ 	.word	0xffffffff


	//   ....[26]....
        /*00a4*/ 	.word	0xffffffff


	//   ....[27]....
        /*00a8*/ 	.word	0xffffffff


	//   ....[28]....
        /*00ac*/ 	.word	0xffffffff


	//   ....[29]....
        /*00b0*/ 	.word	0xffffffff


	//   ....[30]....
        /*00b4*/ 	.word	0xffffffff


	//   ....[31]....
        /*00b8*/ 	.word	0xffffffff


	//   ....[32]....
        /*00bc*/ 	.word	0xffffffff


	//   ....[33]....
        /*00c0*/ 	.word	0xffffffff


	//   ....[34]....
        /*00c4*/ 	.word	0xffffffff


	//   ....[35]....
        /*00c8*/ 	.word	0xffffffff


	//   ....[36]....
        /*00cc*/ 	.word	0xffffffff


	//   ....[37]....
        /*00d0*/ 	.word	0xffffffff


	//   ....[38]....
        /*00d4*/ 	.word	0xffffffff


	//   ....[39]....
        /*00d8*/ 	.word	0xffffffff


	//   ....[40]....
        /*00dc*/ 	.word	0xffffffff


	//   ....[41]....
        /*00e0*/ 	.word	0xffffffff


	//   ....[42]....
        /*00e4*/ 	.word	0xffffffff


	//   ....[43]....
        /*00e8*/ 	.word	0xffffffff


	//   ....[44]....
        /*00ec*/ 	.word	0xffffffff


	//   ....[45]....
        /*00f0*/ 	.word	0xffffffff


	//   ....[46]....
        /*00f4*/ 	.word	0xffffffff


	//   ....[47]....
        /*00f8*/ 	.word	0xffffffff


	//   ....[48]....
        /*00fc*/ 	.word	0xffffffff


	//   ....[49]....
        /*0100*/ 	.word	0xffffffff


	//   ....[50]....
        /*0104*/ 	.word	0xffffffff


	//   ....[51]....
        /*0108*/ 	.word	0xffffffff


	//   ....[52]....
        /*010c*/ 	.word	0xffffffff


	//   ....[53]....
        /*0110*/ 	.word	0xffffffff


	//   ....[54]....
        /*0114*/ 	.word	0xffffffff


	//   ....[55]....
        /*0118*/ 	.word	0xffffffff


	//   ....[56]....
        /*011c*/ 	.word	0xffffffff


	//   ....[57]....
        /*0120*/ 	.word	0xffffffff


	//   ....[58]....
        /*0124*/ 	.word	0xffffffff


	//   ....[59]....
        /*0128*/ 	.word	0xffffffff


	//   ....[60]....
        /*012c*/ 	.word	0xffffffff


	//   ....[61]....
        /*0130*/ 	.word	0xffffffff


	//   ....[62]....
        /*0134*/ 	.word	0xffffffff


	//   ....[63]....
        /*0138*/ 	.word	0xffffffff


	//   ....[64]....
        /*013c*/ 	.word	0xffffffff


	//   ....[65]....
        /*0140*/ 	.word	0xffffffff


	//   ....[66]....
        /*0144*/ 	.word	0xffffffff


	//   ....[67]....
        /*0148*/ 	.word	0xffffffff


	//   ....[68]....
        /*014c*/ 	.word	0xffffffff


	//   ....[69]....
        /*0150*/ 	.word	0xffffffff


	//   ....[70]....
        /*0154*/ 	.word	0xffffffff


	//   ....[71]....
        /*0158*/ 	.word	0xffffffff


	//   ....[72]....
        /*015c*/ 	.word	0xffffffff


	//   ....[73]....
        /*0160*/ 	.word	0xffffffff


	//   ....[74]....
        /*0164*/ 	.word	0xffffffff


	//   ....[75]....
        /*0168*/ 	.word	0xffffffff


	//   ....[76]....
        /*016c*/ 	.word	0xffffffff


	//   ....[77]....
        /*0170*/ 	.word	0xffffffff


	//   ....[78]....
        /*0174*/ 	.word	0xffffffff


	//   ....[79]....
        /*0178*/ 	.word	0xffffffff


	//   ....[80]....
        /*017c*/ 	.word	0xffffffff


	//   ....[81]....
        /*0180*/ 	.word	0xffffffff


	//   ....[82]....
        /*0184*/ 	.word	0xffffffff


	//   ....[83]....
        /*0188*/ 	.word	0xffffffff


	//----- nvinfo : EIATTR_COOP_GROUP_INSTR_OFFSETS
	.align		4
.L_2107:
        /*018c*/ 	.byte	0x04, 0x28
        /*018e*/ 	.short	(.L_2109 - .L_2108)


	//   ....[0]....
.L_2108:
        /*0190*/ 	.word	0x00001180


	//   ....[1]....
        /*0194*/ 	.word	0x00001700


	//   ....[2]....
        /*0198*/ 	.word	0x00001ca0


	//   ....[3]....
        /*019c*/ 	.word	0x00002b90


	//   ....[4]....
        /*01a0*/ 	.word	0x00003480


	//   ....[5]....
        /*01a4*/ 	.word	0x00004050


	//   ....[6]....
        /*01a8*/ 	.word	0x00004070


	//   ....[7]....
        /*01ac*/ 	.word	0x000040c0


	//   ....[8]....
        /*01b0*/ 	.word	0x000040d0


	//   ....[9]....
        /*01b4*/ 	.word	0x00004100


	//   ....[10]....
        /*01b8*/ 	.word	0x00004120


	//   ....[11]....
        /*01bc*/ 	.word	0x00004150


	//   ....[12]....
        /*01c0*/ 	.word	0x00004170


	//   ....[13]....
        /*01c4*/ 	.word	0x000041a0


	//   ....[14]....
        /*01c8*/ 	.word	0x000041c0


	//   ....[15]....
        /*01cc*/ 	.word	0x00004290


	//   ....[16]....
        /*01d0*/ 	.word	0x00004300


	//   ....[17]....
        /*01d4*/ 	.word	0x00004320


	//   ....[18]....
        /*01d8*/ 	.word	0x00004330


	//   ....[19]....
        /*01dc*/ 	.word	0x00004340


	//   ....[20]....
        /*01e0*/ 	.word	0x00004350


	//   ....[21]....
        /*01e4*/ 	.word	0x00004830


	//   ....[22]....
        /*01e8*/ 	.word	0x00004850


	//   ....[23]....
        /*01ec*/ 	.word	0x00004860


	//   ....[24]....
        /*01f0*/ 	.word	0x00004870


	//   ....[25]....
        /*01f4*/ 	.word	0x000048a0


	//   ....[26]....
        /*01f8*/ 	.word	0x000048b0


	//   ....[27]....
        /*01fc*/ 	.word	0x000048e0


	//   ....[28]....
        /*0200*/ 	.word	0x000048f0


	//   ....[29]....
        /*0204*/ 	.word	0x00004920


	//   ....[30]....
        /*0208*/ 	.word	0x00004930


	//   ....[31]....
        /*020c*/ 	.word	0x00004960


	//   ....[32]....
        /*0210*/ 	.word	0x00004970


	//   ....[33]....
        /*0214*/ 	.word	0x000049a0


	//   ....[34]....
        /*0218*/ 	.word	0x000049b0


	//   ....[35]....
        /*021c*/ 	.word	0x000049c0


	//   ....[36]....
        /*0220*/ 	.word	0x000049d0


	//   ....[37]....
        /*0224*/ 	.word	0x000063c0


	//   ....[38]....
        /*0228*/ 	.word	0x000064e0


	//   ....[39]....
        /*022c*/ 	.word	0x000065e0


	//   ....[40]....
        /*0230*/ 	.word	0x000066e0


	//   ....[41]....
        /*0234*/ 	.word	0x000067f0


	//   ....[42]....
        /*0238*/ 	.word	0x00006dc0


	//   ....[43]....
        /*023c*/ 	.word	0x000079b0


	//   ....[44]....
        /*0240*/ 	.word	0x00007fa0


	//   ....[45]....
        /*0244*/ 	.word	0x00008000


	//   ....[46]....
        /*0248*/ 	.word	0x00008060


	//   ....[47]....
        /*024c*/ 	.word	0x00008080


	//   ....[48]....
        /*0250*/ 	.word	0x000080a0


	//   ....[49]....
        /*0254*/ 	.word	0x00008160


	//   ....[50]....
        /*0258*/ 	.word	0x000081b0


	//   ....[51]....
        /*025c*/ 	.word	0x00008210


	//   ....[52]....
        /*0260*/ 	.word	0x00008230


	//   ....[53]....
        /*0264*/ 	.word	0x00008250


	//   ....[54]....
        /*0268*/ 	.word	0x000084c0


	//   ....[55]....
        /*026c*/ 	.word	0x00008540


	//   ....[56]....
        /*0270*/ 	.word	0x000085f0


	//   ....[57]....
        /*0274*/ 	.word	0x00008660


	//   ....[58]....
        /*0278*/ 	.word	0x000086f0


	//   ....[59]....
        /*027c*/ 	.word	0x00008760


	//   ....[60]....
        /*0280*/ 	.word	0x00008800


	//   ....[61]....
        /*0284*/ 	.word	0x00008870


	//   ....[62]....
        /*0288*/ 	.word	0x00008910


	//   ....[63]....
        /*028c*/ 	.word	0x00008980


	//   ....[64]....
        /*0290*/ 	.word	0x00008a00


	//   ....[65]....
        /*0294*/ 	.word	0x00008a70


	//   ....[66]....
        /*0298*/ 	.word	0x00008af0


	//   ....[67]....
        /*029c*/ 	.word	0x00008b60


	//   ....[68]....
        /*02a0*/ 	.word	0x00008be0


	//   ....[69]....
        /*02a4*/ 	.word	0x00008c60


	//   ....[70]....
        /*02a8*/ 	.word	0x00008d00


	//   ....[71]....
        /*02ac*/ 	.word	0x00008d70


	//   ....[72]....
        /*02b0*/ 	.word	0x00008df0


	//   ....[73]....
        /*02b4*/ 	.word	0x00008e60


	//   ....[74]....
        /*02b8*/ 	.word	0x00008ee0


	//   ....[75]....
        /*02bc*/ 	.word	0x00008f50


	//   ....[76]....
        /*02c0*/ 	.word	0x00008fd0


	//   ....[77]....
        /*02c4*/ 	.word	0x00009040


	//   ....[78]....
        /*02c8*/ 	.word	0x000090c0


	//   ....[79]....
        /*02cc*/ 	.word	0x00009130


	//   ....[80]....
        /*02d0*/ 	.word	0x000091b0


	//   ....[81]....
        /*02d4*/ 	.word	0x00009220


	//   ....[82]....
        /*02d8*/ 	.word	0x00009290


	//   ....[83]....
        /*02dc*/ 	.word	0x00009300


	//----- nvinfo : EIATTR_EXIT_INSTR_OFFSETS
	.align		4
.L_2109:
        /*02e0*/ 	.byte	0x04, 0x1c
        /*02e2*/ 	.short	(.L_2111 - .L_2110)


	//   ....[0]....
.L_2110:
        /*02e4*/ 	.word	0x00008320


	//   ....[1]....
        /*02e8*/ 	.word	0x00008460


	//----- nvinfo : EIATTR_MAX_THREADS
	.align		4
.L_2111:
        /*02ec*/ 	.byte	0x04, 0x05
        /*02ee*/ 	.short	(.L_2113 - .L_2112)
.L_2112:
        /*02f0*/ 	.word	0x00000040
        /*02f4*/ 	.word	0x00000001
        /*02f8*/ 	.word	0x00000001


	//----- nvinfo : EIATTR_CRS_STACK_SIZE
	.align		4
.L_2113:
        /*02fc*/ 	.byte	0x04, 0x1e
        /*02fe*/ 	.short	(.L_2115 - .L_2114)
.L_2114:
        /*0300*/ 	.word	0x00000000
.L_2115:


//--------------------- .nv.info._Z25selective_scan_bwd_kernelI32Selective_Scan_bwd_kernel_traitsILi64ELi16ELb0ELb1ELb1ELb0ELb1EN3c104HalfEfEEv12SSMParamsBwd --------------------------
	.section	.nv.info._Z25selective_scan_bwd_kernelI32Selective_Scan_bwd_kernel_traitsILi64ELi16ELb0ELb1ELb1ELb0ELb1EN3c104HalfEfEEv12SSMParamsBwd,"",@"SHT_CUDA_INFO"
	.sectionflags	@""
	.align	4


	//----- nvinfo : EIATTR_CUDA_API_VERSION
	.align		4
        /*0000*/ 	.byte	0x04, 0x37
        /*0002*/ 	.short	(.L_2117 - .L_2116)
.L_2116:
        /*0004*/ 	.word	0x00000082


	//----- nvinfo : EIATTR_SW2861232_WAR
	.align		4
.L_2117:
        /*0008*/ 	.byte	0x01, 0x35
	.zero		2


	//----- nvinfo : EIATTR_PARAM_CBANK
	.align		4
        /*000c*/ 	.byte	0x04, 0x0a
        /*000e*/ 	.short	(.L_2119 - .L_2118)
	.align		4
.L_2118:
        /*0010*/ 	.word	index@(.nv.constant0._Z25selective_scan_bwd_kernelI32Selective_Scan_bwd_kernel_traitsILi64ELi16ELb0ELb1ELb1ELb0ELb1EN3c104HalfEfEEv12SSMParamsBwd)
        /*0014*/ 	.short	0x0160
        /*0016*/ 	.short	0x01f0


	//----- nvinfo : EIATTR_CBANK_PARAM_SIZE
	.align		4
.L_2119:
        /*0018*/ 	.byte	0x03, 0x19
        /*001a*/ 	.short	0x01f0


	//----- nvinfo : EIATTR_KPARAM_INFO
	.align		4
        /*001c*/ 	.byte	0x04, 0x17
        /*001e*/ 	.short	(.L_2121 - .L_2120)
.L_2120:
        /*0020*/ 	.word	0x00000000
        /*0024*/ 	.short	0x0000
        /*0026*/ 	.short	0x0000
        /*0028*/ 	.byte	0x00, 0xf0, 0xc1, 0x07


	//----- nvinfo : EIATTR_MAXREG_COUNT
	.align		4
.L_2121:
        /*002c*/ 	.byte	0x03, 0x1b
        /*002e*/ 	.short	0x00ff


	//----- nvinfo : EIATTR_NUM_BARRIERS
	.align		4
        /*0030*/ 	.byte	0x02, 0x4c
        /*0032*/ 	.byte	0x01
	.zero		1


	//----- nvinfo : EIATTR_MERCURY_ISA_VERSION
	.align		4
        /*0034*/ 	.byte	0x03, 0x5f
        /*0036*/ 	.short	0x0000


	//----- nvinfo : EIATTR_COOP_GROUP_MASK_REGIDS
	.align		4
        /*0038*/ 	.byte	0x04, 0x29
        /*003a*/ 	.short	(.L_2123 - .L_2122)


	//   ....[0]....
.L_2122:
        /*003c*/ 	.word	0xffffffff


	//   ....[1]....
        /*0040*/ 	.word	0xffffffff


	//   ....[2]....
        /*0044*/ 	.word	0xffffffff


	//   ....[3]....
        /*0048*/ 	.word	0xffffffff


	//   ....[4]....
        /*004c*/ 	.word	0xffffffff


	//   ....[5]....
        /*0050*/ 	.word	0xffffffff


	//   ....[6]....
        /*0054*/ 	.word	0xffffffff


	//   ....[7]....
        /*0058*/ 	.word	0xffffffff


	//   ....[8]....
        /*005c*/ 	.word	0xffffffff


	//   ....[9]....
        /*0060*/ 	.word	0xffffffff


	//   ....[10]....
        /*0064*/ 	.word	0xffffffff


	//   ....[11]....
        /*0068*/ 	.word	0xffffffff


	//   ....[12]....
        /*006c*/ 	.word	0xffffffff


	//   ....[13]....
        /*0070*/ 	.word	0xffffffff


	//   ....[14]....
        /*0074*/ 	.word	0xffffffff


	//   ....[15]....
        /*0078*/ 	.word	0xffffffff


	//   ....[16]....
        /*007c*/ 	.word	0xffffffff


	//   ....[17]....
        /*0080*/ 	.word	0xffffffff


	//   ....[18]....
        /*0084*/ 	.word	0xffffffff


	//   ....[19]....
        /*0088*/ 	.word	0xffffffff


	//   ....[20]....
        /*008c*/ 	.word	0xffffffff


	//   ....[21]....
        /*0090*/ 	.word	0xffffffff


	//   ....[22]....
        /*0094*/ 	.word	0xffffffff


	//   ....[23]....
        /*0098*/ 	.word	0xffffffff


	//   ....[24]....
        /*009c*/ 	.word	0xffffffff


	//   ....[25]....
        /*00a0*/ 	.word	0xffffffff


	//   ....[26]....
        /*00a4*/ 	.word	0xffffffff


	//   ....[27]....
        /*00a8*/ 	.word	0xffffffff


	//   ....[28]....
        /*00ac*/ 	.word	0xffffffff


	//   ....[29]....
        /*00b0*/ 	.word	0xffffffff


	//   ....[30]....
        /*00b4*/ 	.word	0xffffffff


	//   ....[31]....
        /*00b8*/ 	.word	0xffffffff


	//   ....[32]....
        /*00bc*/ 	.word	0xffffffff


	//   ....[33]....
        /*00c0*/ 	.word	0xffffffff


	//   ....[34]....
        /*00c4*/ 	.word	0xffffffff


	//   ....[35]....
        /*00c8*/ 	.word	0xffffffff


	//   ....[36]....
        /*00cc*/ 	.word	0xffffffff


	//   ....[37]....
        /*00d0*/ 	.word	0xffffffff


	//   ....[38]....
        /*00d4*/ 	.word	0xffffffff


	//   ....[39]....
        /*00d8*/ 	.word	0xffffffff


	//   ....[40]....
        /*00dc*/ 	.word	0xffffffff


	//   ....[41]....
        /*00e0*/ 	.word	0xffffffff


	//   ....[42]....
        /*00e4*/ 	.word	0xffffffff


	//   ....[43]....
        /*00e8*/ 	.word	0xffffffff


	//   ....[44]....
        /*00ec*/ 	.word	0xffffffff


	//   ....[45]....
        /*00f0*/ 	.word	0xffffffff


	//   ....[46]....
        /*00f4*/ 	.word	0xffffffff


	//   ....[47]....
        /*00f8*/ 	.word	0xffffffff


	//   ....[48]....
        /*00fc*/ 	.word	0xffffffff


	//   ....[49]....
        /*0100*/ 	.word	0xffffffff


	//   ....[50]....
        /*0104*/ 	.word	0xffffffff


	//   ....[51]....
        /*0108*/ 	.word	0xffffffff


	//   ....[52]....
        /*010c*/ 	.word	0xffffffff


	//   ....[53]....
        /*0110*/ 	.word	0xffffffff


	//   ....[54]....
        /*0114*/ 	.word	0xffffffff


	//   ....[55]....
        /*0118*/ 	.word	0xffffffff


	//   ....[56]....
        /*011c*/ 	.word	0xffffffff


	//   ....[57]....
        /*0120*/ 	.word	0xffffffff


	//   ....[58]....
        /*0124*/ 	.word	0xffffffff


	//   ....[59]....
        /*0128*/ 	.word	0xffffffff


	//   ....[60]....
        /*012c*/ 	.word	0xffffffff


	//   ....[61]....
        /*0130*/ 	.word	0xffffffff


	//   ....[62]....
        /*0134*/ 	.word	0xffffffff


	//   ....[63]....
        /*0138*/ 	.word	0xffffffff


	//   ....[64]....
        /*013c*/ 	.word	0xffffffff


	//   ....[65]....
        /*0140*/ 	.word	0xffffffff


	//   ....[66]....
        /*0144*/ 	.word	0xffffffff


	//   ....[67]....
        /*0148*/ 	.word	0xffffffff


	//   ....[68]....
        /*014c*/ 	.word	0xffffffff


	//   ....[69]....
        /*0150*/ 	.word	0xffffffff


	//   ....[70]....
        /*0154*/ 	.word	0xffffffff


	//   ....[71]....
        /*0158*/ 	.word	0xffffffff


	//   ....[72]....
        /*015c*/ 	.word	0xffffffff


	//   ....[73]....
        /*0160*/ 	.word	0xffffffff


	//   ....[74]....
        /*0164*/ 	.word	0xffffffff


	//   ....[75]....
        /*0168*/ 	.word	0xffffffff


	//   ....[76]....
        /*016c*/ 	.word	0xffffffff


	//   ....[77]....
        /*0170*/ 	.word	0xffffffff


	//   ....[78]....
        /*0174*/ 	.word	0xffffffff


	//   ....[79]....
        /*0178*/ 	.word	0xffffffff


	//   ....[80]....
        /*017c*/ 	.word	0xffffffff


	//   ....[81]....
        /*0180*/ 	.word	0xffffffff


	//   ....[82]....
        /*0184*/ 	.word	0xffffffff


	//   ....[83]....
        /*0188*/ 	.word	0xffffffff


	//   ....[84]....
        /*018c*/ 	.word	0xffffffff


	//   ....[85]....
        /*0190*/ 	.word	0xffffffff


	//   ....[86]....
        /*0194*/ 	.word	0xffffffff


	//   ....[87]....
        /*0198*/ 	.word	0xffffffff


	//----- nvinfo : EIATTR_COOP_GROUP_INSTR_OFFSETS
	.align		4
.L_2123:
        /*019c*/ 	.byte	0x04, 0x28
        /*019e*/ 	.short	(.L_2125 - .L_2124)


	//   ....[0]....
.L_2124:
        /*01a0*/ 	.word	0x00001210


	//   ....[1]....
        /*01a4*/ 	.word	0x00001820


	//   ....[2]....
        /*01a8*/ 	.word	0x00001fd0


	//   ....[3]....
        /*01ac*/ 	.word	0x000024c0


	//   ....[4]....
        /*01b0*/ 	.word	0x00002c60


	//   ....[5]....
        /*01b4*/ 	.word	0x00003830


	//   ....[6]....
        /*01b8*/ 	.word	0x000044b0


	//   ....[7]....
        /*01bc*/ 	.word	0x00005410


	//   ....[8]....
        /*01c0*/ 	.word	0x00005da0


	//   ....[9]....
        /*01c4*/ 	.word	0x000068b0


	//   ....[10]....
        /*01c8*/ 	.word	0x000068d0


	//   ....[11]....
        /*01cc*/ 	.word	0x00006920


	//   ....[12]....
        /*01d0*/ 	.word	0x00006930


	//   ....[13]....
        /*01d4*/ 	.word	0x00006960


	//   ....[14]....
        /*01d8*/ 	.word	0x00006980


	//   ....[15]....
        /*01dc*/ 	.word	0x000069b0


	//   ....[16]....
        /*01e0*/ 	.word	0x000069d0


	//   ....[17]....
        /*01e4*/ 	.word	0x00006a00


	//   ....[18]....
        /*01e8*/ 	.word	0x00006a20


	//   ....[19]....
        /*01ec*/ 	.word	0x00006af0


	//   ....[20]....
        /*01f0*/ 	.word	0x00006b60


	//   ....[21]....
        /*01f4*/ 	.word	0x00006b80


	//   ....[22]....
        /*01f8*/ 	.word	0x00006b90


	//   ....[23]....
        /*01fc*/ 	.word	0x00006ba0


	//   ....[24]....
        /*0200*/ 	.word	0x00006bb0


	//   ....[25]....
        /*0204*/ 	.word	0x00007080


	//   ....[26]....
        /*0208*/ 	.word	0x000070a0


	//   ....[27]....
        /*020c*/ 	.word	0x000070b0


	//   ....[28]....
        /*0210*/ 	.word	0x000070c0


	//   ....[29]....
        /*0214*/ 	.word	0x000070f0


	//   ....[30]....
        /*0218*/ 	.word	0x00007100


	//   ....[31]....
        /*021c*/ 	.word	0x00007130


	//   ....[32]....
        /*0220*/ 	.word	0x00007140


	//   ....[33]....
        /*0224*/ 	.word	0x00007170


	//   ....[34]....
        /*0228*/ 	.word	0x00007180


	//   ....[35]....
        /*022c*/ 	.word	0x000071b0


	//   ....[36]....
        /*0230*/ 	.word	0x000071c0


	//   ....[37]....
        /*0234*/ 	.word	0x000071f0


	//   ....[38]....
        /*0238*/ 	.word	0x00007200


	//   ....[39]....
        /*023c*/ 	.word	0x00007210


	//   ....[40]....
        /*0240*/ 	.word	0x00007220


	//   ....[41]....
        /*0244*/ 	.word	0x00008ee0


	//   ....[42]....
        /*0248*/ 	.word	0x00008ff0


	//   ....[43]....
        /*024c*/ 	.word	0x000090f0


	//   ....[44]....
        /*0250*/ 	.word	0x000091f0


	//   ....[45]....
        /*0254*/ 	.word	0x00009260


	//   ....[46]....
        /*0258*/ 	.word	0x00009600


	//   ....[47]....
        /*025c*/ 	.word	0x0000a0e0


	//   ....[48]....
        /*0260*/ 	.word	0x0000a700


	//   ....[49]....
        /*0264*/ 	.word	0x0000a760


	//   ....[50]....
        /*0268*/ 	.word	0x0000a7c0


	//   ....[51]....
        /*026c*/ 	.word	0x0000a7e0


	//   ....[52]....
        /*0270*/ 	.word	0x0000a800


	//   ....[53]....
        /*0274*/ 	.word	0x0000a8c0


	//   ....[54]....
        /*0278*/ 	.word	0x0000a910


	//   ....[55]....
        /*027c*/ 	.word	0x0000a960


	//   ....[56]....
        /*0280*/ 	.word	0x0000a990


	//   ....[57]....
        /*0284*/ 	.word	0x0000a9b0


	//   ....[58]....
        /*0288*/ 	.word	0x0000ac20


	//   ....[59]....
        /*028c*/ 	.word	0x0000aca0


	//   ....[60]....
        /*0290*/ 	.word	0x0000ad50


	//   ....[61]....
        /*0294*/ 	.word	0x0000adc0


	//   ....[62]....
        /*0298*/ 	.word	0x0000ae50


	//   ....[63]....
        /*029c*/ 	.word	0x0000aec0


	//   ....[64]....
        /*02a0*/ 	.word	0x0000af60


	//   ....[65]....
        /*02a4*/ 	.word	0x0000afd0


	//   ....[66]....
        /*02a8*/ 	.word	0x0000b070


	//   ....[67]....
        /*02ac*/ 	.word	0x0000b0e0


	//   ....[68]....
        /*02b0*/ 	.word	0x0000b160


	//   ....[69]....
        /*02b4*/ 	.word	0x0000b1d0


	//   ....[70]....
        /*02b8*/ 	.word	0x0000b240


	//   ....[71]....
        /*02bc*/ 	.word	0x0000b2b0


	//   ....[72]....
        /*02c0*/ 	.word	0x0000b330


	//   ....[73]....
        /*02c4*/ 	.word	0x0000b3b0


	//   ....[74]....
        /*02c8*/ 	.word	0x0000b450


	//   ....[75]....
        /*02cc*/ 	.word	0x0000b4c0


	//   ....[76]....
        /*02d0*/ 	.word	0x0000b540


	//   ....[77]....
        /*02d4*/ 	.word	0x0000b5b0


	//   ....[78]....
        /*02d8*/ 	.word	0x0000b630


	//   ....[79]....
        /*02dc*/ 	.word	0x0000b6a0


	//   ....[80]....
        /*02e0*/ 	.word	0x0000b740


	//   ....[81]....
        /*02e4*/ 	.word	0x0000b7b0


	//   ....[82]....
        /*02e8*/ 	.word	0x0000b830


	//   ....[83]....
        /*02ec*/ 	.word	0x0000b8a0


	//   ....[84]....
        /*02f0*/ 	.word	0x0000b910


	//   ....[85]....
        /*02f4*/ 	.word	0x0000b980


	//   ....[86]....
        /*02f8*/ 	.word	0x0000b9f0


	//   ....[87]....
        /*02fc*/ 	.word	0x0000ba60


	//----- nvinfo : EIATTR_EXIT_INSTR_OFFSETS
	.align		4
.L_2125:
        /*0300*/ 	.byte	0x04, 0x1c
        /*0302*/ 	.short	(.L_2127 - .L_2126)


	//   ....[0]....
.L_2126:
        /*0304*/ 	.word	0x0000aa80


	//   ....[1]....
        /*0308*/ 	.word	0x0000abc0


	//----- nvinfo : EIATTR_MAX_THREADS
	.align		4
.L_2127:
        /*030c*/ 	.byte	0x04, 0x05
        /*030e*/ 	.short	(.L_2129 - .L_2128)
.L_2128:
        /*0310*/ 	.word	0x00000040
        /*0314*/ 	.word	0x00000001
        /*0318*/ 	.word	0x00000001


	//----- nvinfo : EIATTR_CRS_STACK_SIZE
	.align		4
.L_2129:
        /*031c*/ 	.byte	0x04, 0x1e
        /*031e*/ 	.short	(.L_2131 - .L_2130)
.L_2130:
        /*0320*/ 	.word	0x00000000
.L_2131:


//--------------------- .nv.info._Z25selective_scan_bwd_kernelI32Selective_Scan_bwd_kernel_traitsILi64ELi16ELb0ELb1ELb1ELb1ELb0EN3c104HalfEfEEv12SSMParamsBwd --------------------------
	.section	.nv.info._Z25selective_scan_bwd_kernelI32Selective_Scan_bwd_kernel_traitsILi64ELi16ELb0ELb1ELb1ELb1ELb0EN3c104HalfEfEEv12SSMParamsBwd,"",@"SHT_CUDA_INFO"
	.sectionflags	@""
	.align	4


	//----- nvinfo : EIATTR_CUDA_API_VERSION
	.align		4
        /*0000*/ 	.byte	0x04, 0x37
        /*0002*/ 	.short	(.L_2133 - .L_2132)
.L_2132:
        /*0004*/ 	.word	0x00000082


	//----- nvinfo : EIATTR_SW2861232_WAR
	.align		4
.L_2133:
        /*0008*/ 	.byte	0x01, 0x35
	.zero		2


	//----- nvinfo : EIATTR_PARAM_CBANK
	.align		4
        /*000c*/ 	.byte	0x04, 0x0a
        /*000e*/ 	.short	(.L_2135 - .L_2134)
	.align		4
.L_2134:
        /*0010*/ 	.word	index@(.nv.constant0._Z25selective_scan_bwd_kernelI32Selective_Scan_bwd_kernel_traitsILi64ELi16ELb0ELb1ELb1ELb1ELb0EN3c104HalfEfEEv12SSMParamsBwd)
        /*0014*/ 	.short	0x0160
        /*0016*/ 	.short	0x01f0


	//----- nvinfo : EIATTR_CBANK_PARAM_SIZE
	.align		4
.L_2135:
        /*0018*/ 	.byte	0x03, 0x19
        /*001a*/ 	.short	0x01f0


	//----- nvinfo : EIATTR_KPARAM_INFO
	.align		4
        /*001c*/ 	.byte	0x04, 0x17
        /*001e*/ 	.short	(.L_2137 - .L_2136)
.L_2136:
        /*0020*/ 	.word	0x00000000
        /*0024*/ 	.short	0x0000
        /*0026*/ 	.short	0x0000
        /*0028*/ 	.byte	0x00, 0xf0, 0xc1, 0x07


	//----- nvinfo : EIATTR_MAXREG_COUNT
	.align		4
.L_2137:
        /*002c*/ 	.byte	0x03, 0x1b
        /*002e*/ 	.short	0x00ff


	//----- nvinfo : EIATTR_NUM_BARRIERS
	.align		4
        /*0030*/ 	.byte	0x02, 0x4c
        /*0032*/ 	.byte	0x01
	.zero		1


	//----- nvinfo : EIATTR_MERCURY_ISA_VERSION
	.align		4
        /*0034*/ 	.byte	0x03, 0x5f
        /*0036*/ 	.short	0x0000


	//----- nvinfo : EIATTR_COOP_GROUP_MASK_REGIDS
	.align		4
        /*0038*/ 	.byte	0x04, 0x29
        /*003a*/ 	.short	(.L_2139 - .L_2138)


	//   ....[0]....
.L_2138:
        /*003c*/ 	.word	0xffffffff


	//   ....[1]....
        /*0040*/ 	.word	0xffffffff


	//   ....[2]....
        /*0044*/ 	.word	0xffffffff


	//   ....[3]....
        /*0048*/ 	.word	0xffffffff


	//   ....[4]....
        /*004c*/ 	.word	0xffffffff


	//   ....[5]....
        /*0050*/ 	.word	0xffffffff


	//   ....[6]....
        /*0054*/ 	.word	0xffffffff


	//   ....[7]....
        /*0058*/ 	.word	0xffffffff


	//   ....[8]....
        /*005c*/ 	.word	0xffffffff


	//   ....[9]....
        /*0060*/ 	.word	0xffffffff


	//   ....[10]....
        /*0064*/ 	.word	0xffffffff


	//   ....[11]....
        /*0068*/ 	.word	0xffffffff


	//   ....[12]....
        /*006c*/ 	.word	0xffffffff


	//   ....[13]....
        /*0070*/ 	.word	0xffffffff


	//   ....[14]....
        /*0074*/ 	.word	0xffffffff


	//   ....[15]....
        /*0078*/ 	.word	0xffffffff


	//   ....[16]....
        /*007c*/ 	.word	0xffffffff


	//   ....[17]....
        /*0080*/ 	.word	0xffffffff


	//   ....[18]....
        /*0084*/ 	.word	0xffffffff


	//   ....[19]....
        /*0088*/ 	.word	0xffffffff


	//   ....[20]....
        /*008c*/ 	.word	0xffffffff


	//   ....[21]....
        /*0090*/ 	.word	0xffffffff


	//   ....[22]....
        /*0094*/ 	.word	0xffffffff


	//   ....[23]....
        /*0098*/ 	.word	0xffffffff


	//   ....[24]....
        /*009c*/ 	.word	0xffffffff


	//   ....[25]....
        /*00a0*/ 	.word	0xffffffff


	//   ....[26]....
        /*00a4*/ 	.word	0xffffffff


	//   ....[27]....
        /*00a8*/ 	.word	0xffffffff


	//   ....[28]....
        /*00ac*/ 	.word	0xffffffff


	//   ....[29]....
        /*00b0*/ 	.word	0xffffffff


	//   ....[30]....
        /*00b4*/ 	.word	0xffffffff


	//   ....[31]....
        /*00b8*/ 	.word	0xffffffff


	//   ....[32]....
        /*00bc*/ 	.word	0xffffffff


	//   ....[33]....
        /*00c0*/ 	.word	0xffffffff


	//   ....[34]....
        /*00c4*/ 	.word	0xffffffff


	//   ....[35]....
        /*00c8*/ 	.word	0xffffffff


	//   ....[36]....
        /*00cc*/ 	.word	0xffffffff


	//   ....[37]....
        /*00d0*/ 	.word	0xffffffff


	//   ....[38]....
        /*00d4*/ 	.word	0xffffffff


	//   ....[39]....
        /*00d8*/ 	.word	0xffffffff


	//   ....[40]....
        /*00dc*/ 	.word	0xffffffff


	//   ....[41]....
        /*00e0*/ 	.word	0xffffffff


	//   ....[42]....
        /*00e4*/ 	.word	0xffffffff


	//   ....[43]....
        /*00e8*/ 	.word	0xffffffff


	//   ....[44]....
        /*00ec*/ 	.word	0xffffffff


	//   ....[45]....
        /*00f0*/ 	.word	0xffffffff


	//   ....[46]....
        /*00f4*/ 	.word	0xffffffff


	//   ....[47]....
        /*00f8*/ 	.word	0xffffffff


	//   ....[48]....
        /*00fc*/ 	.word	0xffffffff


	//   ....[49]....
        /*0100*/ 	.word	0xffffffff


	//   ....[50]....
        /*0104*/ 	.word	0xffffffff


	//   ....[51]....
        /*0108*/ 	.word	0xffffffff


	//   ....[52]....
        /*010c*/ 	.word	0xffffffff


	//   ....[53]....
        /*0110*/ 	.word	0xffffffff


	//   ....[54]....
        /*0114*/ 	.word	0xffffffff


	//   ....[55]....
        /*0118*/ 	.word	0xffffffff


	//   ....[56]....
        /*011c*/ 	.word	0xffffffff


	//   ....[57]....
        /*0120*/ 	.word	0xffffffff


	//   ....[58]....
        /*0124*/ 	.word	0xffffffff


	//   ....[59]....
        /*0128*/ 	.word	0xffffffff


	//   ....[60]....
        /*012c*/ 	.word	0xffffffff


	//   ....[61]....
        /*0130*/ 	.word	0xffffffff


	//   ....[62]....
        /*0134*/ 	.word	0xffffffff


	//   ....[63]....
        /*0138*/ 	.word	0xffffffff


	//   ....[64]....
        /*013c*/ 	.word	0xffffffff


	//   ....[65]....
        /*0140*/ 	.word	0xffffffff


	//   ....[66]....
        /*0144*/ 	.word	0xffffffff


	//   ....[67]....
        /*0148*/ 	.word	0xffffffff


	//   ....[68]....
        /*014c*/ 	.word	0xffffffff


	//   ....[69]....
        /*0150*/ 	.word	0xffffffff


	//   ....[70]....
        /*0154*/ 	.word	0xffffffff


	//   ....[71]....
        /*0158*/ 	.word	0xffffffff


	//   ....[72]....
        /*015c*/ 	.word	0xffffffff


	//   ....[73]....
        /*0160*/ 	.word	0xffffffff


	//   ....[74]....
        /*0164*/ 	.word	0xffffffff


	//   ....[75]....
        /*0168*/ 	.word	0xffffffff


	//   ....[76]....
        /*016c*/ 	.word	0xffffffff


	//   ....[77]....
        /*0170*/ 	.word	0xffffffff


	//   ....[78]....
        /*0174*/ 	.word	0xffffffff


	//   ....[79]....
        /*0178*/ 	.word	0xffffffff


	//   ....[80]....
        /*017c*/ 	.word	0xffffffff


	//   ....[81]....
        /*0180*/ 	.word	0xffffffff


	//   ....[82]....
        /*0184*/ 	.word	0xffffffff


	//   ....[83]....
        /*0188*/ 	.word	0xffffffff


	//   ....[84]....
        /*018c*/ 	.word	0xffffffff


	//----- nvinfo : EIATTR_COOP_GROUP_INSTR_OFFSETS
	.align		4
.L_2139:
        /*0190*/ 	.byte	0x04, 0x28
        /*0192*/ 	.short	(.L_2141 - .L_2140)


	//   ....[0]....
.L_2140:
        /*0194*/ 	.word	0x000011f0


	//   ....[1]....
        /*0198*/ 	.word	0x00001830


	//   ....[2]....
        /*019c*/ 	.word	0x00001d50


	//   ....[3]....
        /*01a0*/ 	.word	0x00004ff0


	//   ....[4]....
        /*01a4*/ 	.word	0x000058c0


	//   ....[5]....
        /*01a8*/ 	.word	0x000064b0


	//   ....[6]....
        /*01ac*/ 	.word	0x000064d0


	//   ....[7]....
        /*01b0*/ 	.word	0x00006520


	//   ....[8]....
        /*01b4*/ 	.word	0x00006530


	//   ....[9]....
        /*01b8*/ 	.word	0x00006560


	//   ....[10]....
        /*01bc*/ 	.word	0x00006580


	//   ....[11]....
        /*01c0*/ 	.word	0x000065b0


	//   ....[12]....
        /*01c4*/ 	.word	0x000065d0


	//   ....[13]....
        /*01c8*/ 	.word	0x00006600


	//   ....[14]....
        /*01cc*/ 	.word	0x00006620


	//   ....[15]....
        /*01d0*/ 	.word	0x000066f0


	//   ....[16]....
        /*01d4*/ 	.word	0x00006760


	//   ....[17]....
        /*01d8*/ 	.word	0x00006780


	//   ....[18]....
        /*01dc*/ 	.word	0x00006790


	//   ....[19]....
        /*01e0*/ 	.word	0x000067a0


	//   ....[20]....
        /*01e4*/ 	.word	0x000067b0


	//   ....[21]....
        /*01e8*/ 	.word	0x00006c90


	//   ....[22]....
        /*01ec*/ 	.word	0x00006cb0


	//   ....[23]....
        /*01f0*/ 	.word	0x00006cc0


	//   ....[24]....
        /*01f4*/ 	.word	0x00006cd0


	//   ....[25]....
        /*01f8*/ 	.word	0x00006d00


	//   ....[26]....
        /*01fc*/ 	.word	0x00006d10


	//   ....[27]....
        /*0200*/ 	.word	0x00006d40


	//   ....[28]....
        /*0204*/ 	.word	0x00006d50


	//   ....[29]....
        /*0208*/ 	.word	0x00006d80


	//   ....[30]....
        /*020c*/ 	.word	0x00006d90


	//   ....[31]....
        /*0210*/ 	.word	0x00006dc0


	//   ....[32]....
        /*0214*/ 	.word	0x00006dd0


	//   ....[33]....
        /*0218*/ 	.word	0x00006e00


	//   ....[34]....
        /*021c*/ 	.word	0x00006e10


	//   ....[35]....
        /*0220*/ 	.word	0x00006e20


	//   ....[36]....
        /*0224*/ 	.word	0x00006e30


	//   ....[37]....
        /*0228*/ 	.word	0x00008840


	//   ....[38]....
        /*022c*/ 	.word	0x00008960


	//   ....[39]....
        /*0230*/ 	.word	0x00008a60


	//   ....[40]....
        /*0234*/ 	.word	0x00008b60


	//   ....[41]....
        /*0238*/ 	.word	0x00008c70


	//   ....[42]....
        /*023c*/ 	.word	0x000094a0


	//   ....[43]....
        /*0240*/ 	.word	0x0000a090


	//   ....[44]....
        /*0244*/ 	.word	0x0000ab50


	//   ....[45]....
        /*0248*/ 	.word	0x0000b140


	//   ....[46]....
        /*024c*/ 	.word	0x0000b1a0


	//   ....[47]....
        /*0250*/ 	.word	0x0000b200


	//   ....[48]....
        /*0254*/ 	.word	0x0000b220


	//   ....[49]....
        /*0258*/ 	.word	0x0000b240


	//   ....[50]....
        /*025c*/ 	.word	0x0000b300


	//   ....[51]....
        /*0260*/ 	.word	0x0000b350


	//   ....[52]....
        /*0264*/ 	.word	0x0000b3b0


	//   ....[53]....
        /*0268*/ 	.word	0x0000b3d0


	//   ....[54]....
        /*026c*/ 	.word	0x0000b3f0


	//   ....[55]....
        /*0270*/ 	.word	0x0000b660


	//   ....[56]....
        /*0274*/ 	.word	0x0000b6e0


	//   ....[57]....
        /*0278*/ 	.word	0x0000b790


	//   ....[58]....
        /*027c*/ 	.word	0x0000b800


	//   ....[59]....
        /*0280*/ 	.word	0x0000b890


	//   ....[60]....
        /*0284*/ 	.word	0x0000b900


	//   ....[61]....
        /*0288*/ 	.word	0x0000b990


	//   ....[62]....
        /*028c*/ 	.word	0x0000ba00


	//   ....[63]....
        /*0290*/ 	.word	0x0000bab0


	//   ....[64]....
        /*0294*/ 	.word	0x0000bb20


	//   ....[65]....
        /*0298*/ 	.word	0x0000bba0


	//   ....[66]....
        /*029c*/ 	.word	0x0000bc10


	//   ....[67]....
        /*02a0*/ 	.word	0x0000bc90


	//   ....[68]....
        /*02a4*/ 	.word	0x0000bd00


	//   ....[69]....
        /*02a8*/ 	.word	0x0000bd80


	//   ....[70]....
        /*02ac*/ 	.word	0x0000be00


	//   ....[71]....
        /*02b0*/ 	.word	0x0000bea0


	//   ....[72]....
        /*02b4*/ 	.word	0x0000bf10


	//   ....[73]....
        /*02b8*/ 	.word	0x0000bf90


	//   ....[74]....
        /*02bc*/ 	.word	0x0000c000


	//   ....[75]....
        /*02c0*/ 	.word	0x0000c080


	//   ....[76]....
        /*02c4*/ 	.word	0x0000c0f0


	//   ....[77]....
        /*02c8*/ 	.word	0x0000c170


	//   ....[78]....
        /*02cc*/ 	.word	0x0000c1e0


	//   ....[79]....
        /*02d0*/ 	.word	0x0000c260


	//   ....[80]....
        /*02d4*/ 	.word	0x0000c2d0


	//   ....[81]....
        /*02d8*/ 	.word	0x0000c350


	//   ....[82]....
        /*02dc*/ 	.word	0x0000c3c0


	//   ....[83]....
        /*02e0*/ 	.word	0x0000c430


	//   ....[84]....
        /*02e4*/ 	.word	0x0000c4a0


	//----- nvinfo : EIATTR_EXIT_INSTR_OFFSETS
	.align		4
.L_2141:
        /*02e8*/ 	.byte	0x04, 0x1c
        /*02ea*/ 	.short	(.L_2143 - .L_2142)


	//   ....[0]....
.L_2142:
        /*02ec*/ 	.word	0x0000b4c0


	//   ....[1]....
        /*02f0*/ 	.word	0x0000b600


	//----- nvinfo : EIATTR_MAX_THREADS
	.align		4
.L_2143:
        /*02f4*/ 	.byte	0x04, 0x05
        /*02f6*/ 	.short	(.L_2145 - .L_2144)
.L_2144:
        /*02f8*/ 	.word	0x00000040
        /*02fc*/ 	.word	0x00000001
        /*0300*/ 	.word	0x00000001


	//----- nvinfo : EIATTR_CRS_STACK_SIZE
	.align		4
.L_2145:
        /*0304*/ 	.byte	0x04, 0x1e
        /*0306*/ 	.short	(.L_2147 - .L_2146)
.L_2146:
        /*0308*/ 	.word	0x00000000
.L_2147:


//--------------------- .nv.info._Z25selective_scan_bwd_kernelI32Selective_Scan_bwd_kernel_traitsILi64ELi16ELb0ELb1ELb1ELb1ELb1EN3c104HalfEfEEv12SSMParamsBwd --------------------------
	.section	.nv.info._Z25selective_scan_bwd_kernelI32Selective_Scan_bwd_kernel_traitsILi64ELi16ELb0ELb1ELb1ELb1ELb1EN3c104HalfEfEEv12SSMParamsBwd,"",@"SHT_CUDA_INFO"
	.sectionflags	@""
	.align	4


	//----- nvinfo : EIATTR_CUDA_API_VERSION
	.align		4
        /*0000*/ 	.byte	0x04, 0x37
        /*0002*/ 	.short	(.L_2149 - .L_2148)
.L_2148:
        /*0004*/ 	.word	0x00000082


	//----- nvinfo : EIATTR_SW2861232_WAR
	.align		4
.L_2149:
        /*0008*/ 	.byte	0x01, 0x35
	.zero		2


	//----- nvinfo : EIATTR_PARAM_CBANK
	.align		4
        /*000c*/ 	.byte	0x04, 0x0a
        /*000e*/ 	.short	(.L_2151 - .L_2150)
	.align		4
.L_2150:
        /*0010*/ 	.word	index@(.nv.constant0._Z25selective_scan_bwd_kernelI32Selective_Scan_bwd_kernel_traitsILi64ELi16ELb0ELb1ELb1ELb1ELb1EN3c104HalfEfEEv12SSMParamsBwd)
        /*0014*/ 	.short	0x0160
        /*0016*/ 	.short	0x01f0


	//----- nvinfo : EIATTR_CBANK_PARAM_SIZE
	.align		4
.L_2151:
        /*0018*/ 	.byte	0x03, 0x19
        /*001a*/ 	.short	0x01f0


	//----- nvinfo : EIATTR_KPARAM_INFO
	.align		4
        /*001c*/ 	.byte	0x04, 0x17
        /*001e*/ 	.short	(.L_2153 - .L_2152)
.L_2152:
        /*0020*/ 	.word	0x00000000
        /*0024*/ 	.short	0x0000
        /*0026*/ 	.short	0x0000
        /*0028*/ 	.byte	0x00, 0xf0, 0xc1, 0x07


	//----- nvinfo : EIATTR_MAXREG_COUNT
	.align		4
.L_2153:
        /*002c*/ 	.byte	0x03, 0x1b
        /*002e*/ 	.short	0x00ff


	//----- nvinfo : EIATTR_NUM_BARRIERS
	.align		4
        /*0030*/ 	.byte	0x02, 0x4c
        /*0032*/ 	.byte	0x01
	.zero		1


	//----- nvinfo : EIATTR_MERCURY_ISA_VERSION
	.align		4
        /*0034*/ 	.byte	0x03, 0x5f
        /*0036*/ 	.short	0x0000


	//----- nvinfo : EIATTR_COOP_GROUP_MASK_REGIDS
	.align		4
        /*0038*/ 	.byte	0x04, 0x29
        /*003a*/ 	.short	(.L_2155 - .L_2154)


	//   ....[0]....
.L_2154:
        /*003c*/ 	.word	0xffffffff


	//   ....[1]....
        /*0040*/ 	.word	0xffffffff


	//   ....[2]....
        /*0044*/ 	.word	0xffffffff


	//   ....[3]....
        /*0048*/ 	.word	0xffffffff


	//   ....[4]....
        /*004c*/ 	.word	0xffffffff


	//   ....[5]....
        /*0050*/ 	.word	0xffffffff


	//   ....[6]....
        /*0054*/ 	.word	0xffffffff


	//   ....[7]....
        /*0058*/ 	.word	0xffffffff


	//   ....[8]....
        /*005c*/ 	.word	0xffffffff


	//   ....[9]....
        /*0060*/ 	.word	0xffffffff


	//   ....[10]....
        /*0064*/ 	.word	0xffffffff


	//   ....[11]....
        /*0068*/ 	.word	0xffffffff


	//   ....[12]....
        /*006c*/ 	.word	0xffffffff


	//   ....[13]....
        /*0070*/ 	.word	0xffffffff


	//   ....[14]....
        /*0074*/ 	.word	0xffffffff


	//   ....[15]....
        /*0078*/ 	.word	0xffffffff


	//   ....[16]....
        /*007c*/ 	.word	0xffffffff


	//   ....[17]....
        /*0080*/ 	.word	0xffffffff


	//   ....[18]....
        /*0084*/ 	.word	0xffffffff


	//   ....[19]....
        /*0088*/ 	.word	0xffffffff


	//   ....[20]....
        /*008c*/ 	.word	0xffffffff


	//   ....[21]....
        /*0090*/ 	.word	0xffffffff


	//   ....[22]....
        /*0094*/ 	.word	0xffffffff


	//   ....[23]....
        /*0098*/ 	.word	0xffffffff


	//   ....[24]....
        /*009c*/ 	.word	0xffffffff


	//   ....[25]....
        /*00a0*/ 	.word	0xffffffff


	//   ....[26]....
        /*00a4*/ 	.word	0xffffffff


	//   ....[27]....
        /*00a8*/ 	.word	0xffffffff


	//   ....[28]....
        /*00ac*/ 	.word	0xffffffff


	//   ....[29]....
        /*00b0*/ 	.word	0xffffffff


	//   ....[30]....
        /*00b4*/ 	.word	0xffffffff


	//   ....[31]....
        /*00b8*/ 	.word	0xffffffff


	//   ....[32]....
        /*00bc*/ 	.word	0xffffffff


	//   ....[33]....
        /*00c0*/ 	.word	0xffffffff


	//   ....[34]....
        /*00c4*/ 	.word	0xffffffff


	//   ....[35]....
        /*00c8*/ 	.word	0xffffffff


	//   ....[36]....
        /*00cc*/ 	.word	0xffffffff


	//   ....[37]....
        /*00d0*/ 	.word	0xffffffff


	//   ....[38]....
        /*00d4*/ 	.word	0xffffffff


	//   ....[39]....
        /*00d8*/ 	.word	0xffffffff


	//   ....[40]....
        /*00dc*/ 	.word	0xffffffff


	//   ....[41]....
        /*00e0*/ 	.word	0xffffffff


	//   ....[42]....
        /*00e4*/ 	.word	0xffffffff


	//   ....[43]....
        /*00e8*/ 	.word	0xffffffff


	//   ....[44]....
        /*00ec*/ 	.word	0xffffffff


	//   ....[45]....
        /*00f0*/ 	.word	0xffffffff


	//   ....[46]....
        /*00f4*/ 	.word	0xffffffff


	//   ....[47]....
        /*00f8*/ 	.word	0xffffffff


	//   ....[48]....
        /*00fc*/ 	.word	0xffffffff


	//   ....[49]....
        /*0100*/ 	.word	0xffffffff


	//   ....[50]....
        /*0104*/ 	.word	0xffffffff


	//   ....[51]....
        /*0108*/ 	.word	0xffffffff


	//   ....[52]....
        /*010c*/ 	.word	0xffffffff


	//   ....[53]....
        /*0110*/ 	.word	0xffffffff


	//   ....[54]....
        /*0114*/ 	.word	0xffffffff


	//   ....[55]....
        /*0118*/ 	.word	0xffffffff


	//   ....[56]....
        /*011c*/ 	.word	0xffffffff


	//   ....[57]....
        /*0120*/ 	.word	0xffffffff


	//   ....[58]....
        /*0124*/ 	.word	0xffffffff


	//   ....[59]....
        /*0128*/ 	.word	0xffffffff


	//   ....[60]....
        /*012c*/ 	.word	0xffffffff


	//   ....[61]....
        /*0130*/ 	.word	0xffffffff


	//   ....[62]....
        /*0134*/ 	.word	0xffffffff


	//   ....[63]....
        /*0138*/ 	.word	0xffffffff


	//   ....[64]....
        /*013c*/ 	.word	0xffffffff


	//   ....[65]....
        /*0140*/ 	.word	0xffffffff


	//   ....[66]....
        /*0144*/ 	.word	0xffffffff


	//   ....[67]....
        /*0148*/ 	.word	0xffffffff


	//   ....[68]....
        /*014c*/ 	.word	0xffffffff


	//   ....[69]....
        /*0150*/ 	.word	0xffffffff


	//   ....[70]....
        /*0154*/ 	.word	0xffffffff


	//   ....[71]....
        /*0158*/ 	.word	0xffffffff


	//   ....[72]....
        /*015c*/ 	.word	0xffffffff


	//   ....[73]....
        /*0160*/ 	.word	0xffffffff


	//   ....[74]....
        /*0164*/ 	.word	0xffffffff


	//   ....[75]....
        /*0168*/ 	.word	0xffffffff


	//   ....[76]....
        /*016c*/ 	.word	0xffffffff


	//   ....[77]....
        /*0170*/ 	.word	0xffffffff


	//   ....[78]....
        /*0174*/ 	.word	0xffffffff


	//   ....[79]....
        /*0178*/ 	.word	0xffffffff


	//   ....[80]....
        /*017c*/ 	.word	0xffffffff


	//   ....[81]....
        /*0180*/ 	.word	0xffffffff


	//   ....[82]....
        /*0184*/ 	.word	0xffffffff


	//   ....[83]....
        /*0188*/ 	.word	0xffffffff


	//   ....[84]....
        /*018c*/ 	.word	0xffffffff


	//   ....[85]....
        /*0190*/ 	.word	0xffffffff


	//   ....[86]....
        /*0194*/ 	.word	0xffffffff


	//   ....[87]....
        /*0198*/ 	.word	0xffffffff


	//   ....[88]....
        /*019c*/ 	.word	0xffffffff


	//----- nvinfo : EIATTR_COOP_GROUP_INSTR_OFFSETS
	.align		4
.L_2155:
        /*01a0*/ 	.byte	0x04, 0x28
        /*01a2*/ 	.short	(.L_2157 - .L_2156)


	//   ....[0]....
.L_2156:
        /*01a4*/ 	.word	0x00001540


	//   ....[1]....
        /*01a8*/ 	.word	0x00001ac0


	//   ....[2]....
        /*01ac*/ 	.word	0x00002330


	//   ....[3]....
        /*01b0*/ 	.word	0x00004d00


	//   ....[4]....
        /*01b4*/ 	.word	0x00005470


	//   ....[5]....
        /*01b8*/ 	.word	0x00006000


	//   ....[6]....
        /*01bc*/ 	.word	0x00006aa0


	//   ....[7]....
        /*01c0*/ 	.word	0x00007a10


	//   ....[8]....
        /*01c4*/ 	.word	0x000083e0


	//   ....[9]....
        /*01c8*/ 	.word	0x00008ed0


	//   ....[10]....
        /*01cc*/ 	.word	0x00008ef0


	//   ....[11]....
        /*01d0*/ 	.word	0x00008f40


	//   ....[12]....
        /*01d4*/ 	.word	0x00008f50


	//   ....[13]....
        /*01d8*/ 	.word	0x00008f80


	//   ....[14]....
        /*01dc*/ 	.word	0x00008fa0


	//   ....[15]....
        /*01e0*/ 	.word	0x00008fd0


	//   ....[16]....
        /*01e4*/ 	.word	0x00008ff0


	//   ....[17]....
        /*01e8*/ 	.word	0x00009020


	//   ....[18]....
        /*01ec*/ 	.word	0x00009050


	//   ....[19]....
        /*01f0*/ 	.word	0x000090f0


	//   ....[20]....
        /*01f4*/ 	.word	0x00009160


	//   ....[21]....
        /*01f8*/ 	.word	0x00009180


	//   ....[22]....
        /*01fc*/ 	.word	0x00009190


	//   ....[23]....
        /*0200*/ 	.word	0x000091a0


	//   ....[24]....
        /*0204*/ 	.word	0x000091b0


	//   ....[25]....
        /*0208*/ 	.word	0x00009680


	//   ....[26]....
        /*020c*/ 	.word	0x000096a0


	//   ....[27]....
        /*0210*/ 	.word	0x000096b0


	//   ....[28]....
        /*0214*/ 	.word	0x000096c0


	//   ....[29]....
        /*0218*/ 	.word	0x000096f0


	//   ....[30]....
        /*021c*/ 	.word	0x00009700


	//   ....[31]....
        /*0220*/ 	.word	0x00009730


	//   ....[32]....
        /*0224*/ 	.word	0x00009740


	//   ....[33]....
        /*0228*/ 	.word	0x00009770


	//   ....[34]....
        /*022c*/ 	.word	0x00009780


	//   ....[35]....
        /*0230*/ 	.word	0x000097b0


	//   ....[36]....
        /*0234*/ 	.word	0x000097c0


	//   ....[37]....
        /*0238*/ 	.word	0x000097f0


	//   ....[38]....
        /*023c*/ 	.word	0x00009800


	//   ....[39]....
        /*0240*/ 	.word	0x00009810


	//   ....[40]....
        /*0244*/ 	.word	0x00009820


	//   ....[41]....
        /*0248*/ 	.word	0x0000b520


	//   ....[42]....
        /*024c*/ 	.word	0x0000b640


	//   ....[43]....
        /*0250*/ 	.word	0x0000b740


	//   ....[44]....
        /*0254*/ 	.word	0x0000b830


	//   ....[45]....
        /*0258*/ 	.word	0x0000b860


	//   ....[46]....
        /*025c*/ 	.word	0x0000bec0


	//   ....[47]....
        /*0260*/ 	.word	0x0000c620


	//   ....[48]....
        /*0264*/ 	.word	0x0000d130


	//   ....[49]....
        /*0268*/ 	.word	0x0000d740


	//   ....[50]....
        /*026c*/ 	.word	0x0000d7a0


	//   ....[51]....
        /*0270*/ 	.word	0x0000d800


	//   ....[52]....
        /*0274*/ 	.word	0x0000d820


	//   ....[53]....
        /*0278*/ 	.word	0x0000d840


	//   ....[54]....
        /*027c*/ 	.word	0x0000d900


	//   ....[55]....
        /*0280*/ 	.word	0x0000d950


	//   ....[56]....
        /*0284*/ 	.word	0x0000d9a0


	//   ....[57]....
        /*0288*/ 	.word	0x0000d9d0


	//   ....[58]....
        /*028c*/ 	.word	0x0000d9f0


	//   ....[59]....
        /*0290*/ 	.word	0x0000dc60


	//   ....[60]....
        /*0294*/ 	.word	0x0000dce0


	//   ....[61]....
        /*0298*/ 	.word	0x0000dd90


	//   ....[62]....
        /*029c*/ 	.word	0x0000de00


	//   ....[63]....
        /*02a0*/ 	.word	0x0000de90


	//   ....[64]....
        /*02a4*/ 	.word	0x0000df00


	//   ....[65]....
        /*02a8*/ 	.word	0x0000df90


	//   ....[66]....
        /*02ac*/ 	.word	0x0000e000


	//   ....[67]....
        /*02b0*/ 	.word	0x0000e0b0


	//   ....[68]....
        /*02b4*/ 	.word	0x0000e120


	//   ....[69]....
        /*02b8*/ 	.word	0x0000e190


	//   ....[70]....
        /*02bc*/ 	.word	0x0000e200


	//   ....[71]....
        /*02c0*/ 	.word	0x0000e260


	//   ....[72]....
        /*02c4*/ 	.word	0x0000e2d0


	//   ....[73]....
        /*02c8*/ 	.word	0x0000e340


	//   ....[74]....
        /*02cc*/ 	.word	0x0000e3c0


	//   ....[75]....
        /*02d0*/ 	.word	0x0000e460


	//   ....[76]....
        /*02d4*/ 	.word	0x0000e4d0


	//   ....[77]....
        /*02d8*/ 	.word	0x0000e550


	//   ....[78]....
        /*02dc*/ 	.word	0x0000e5c0


	//   ....[79]....
        /*02e0*/ 	.word	0x0000e640


	//   ....[80]....
        /*02e4*/ 	.word	0x0000e6b0


	//   ....[81]....
        /*02e8*/ 	.word	0x0000e750


	//   ....[82]....
        /*02ec*/ 	.word	0x0000e7c0


	//   ....[83]....
        /*02f0*/ 	.word	0x0000e840


	//   ....[84]....
        /*02f4*/ 	.word	0x0000e8b0


	//   ....[85]....
        /*02f8*/ 	.word	0x0000e920


	//   ....[86]....
        /*02fc*/ 	.word	0x0000e990


	//   ....[87]....
        /*0300*/ 	.word	0x0000ea00


	//   ....[88]....
        /*0304*/ 	.word	0x0000ea70


	//----- nvinfo : EIATTR_EXIT_INSTR_OFFSETS
	.align		4
.L_2157:
        /*0308*/ 	.byte	0x04, 0x1c
        /*030a*/ 	.short	(.L_2159 - .L_2158)


	//   ....[0]....
.L_2158:
        /*030c*/ 	.word	0x0000dac0


	//   ....[1]....
        /*0310*/ 	.word	0x0000dc00


	//----- nvinfo : EIATTR_MAX_THREADS
	.align		4
.L_2159:
        /*0314*/ 	.byte	0x04, 0x05
        /*0316*/ 	.short	(.L_2161 - .L_2160)
.L_2160:
        /*0318*/ 	.word	0x00000040
        /*031c*/ 	.word	0x00000001
        /*0320*/ 	.word	0x00000001


	//----- nvinfo : EIATTR_CRS_STACK_SIZE
	.align		4
.L_2161:
        /*0324*/ 	.byte	0x04, 0x1e
        /*0326*/ 	.short	(.L_2163 - .L_2162)
.L_2162:
        /*0328*/ 	.word	0x00000000
.L_2163:


//--------------------- .nv.info._Z25selective_scan_bwd_kernelI32Selective_Scan_bwd_kernel_traitsILi64ELi16ELb1ELb0ELb0ELb0ELb0EN3c104HalfEfEEv12SSMParamsBwd --------------------------
	.section	.nv.info._Z25selective_scan_bwd_kernelI32Selective_Scan_bwd_kernel_traitsILi64ELi16ELb1ELb0ELb0ELb0ELb0EN3c104HalfEfEEv12SSMParamsBwd,"",@"SHT_CUDA_INFO"
	.sectionflags	@""
	.align	4


	//----- nvinfo : EIATTR_CUDA_API_VERSION
	.align		4
        /*0000*/ 	.byte	0x04, 0x37
        /*0002*/ 	.short	(.L_2165 - .L_2164)
.L_2164:
        /*0004*/ 	.word	0x00000082


	//----- nvinfo : EIATTR_SW2861232_WAR
	.align		4
.L_2165:
        /*0008*/ 	.byte	0x01, 0x35
	.zero		2


	//----- nvinfo : EIATTR_PARAM_CBANK
	.align		4
        /*000c*/ 	.byte	0x04, 0x0a
        /*000e*/ 	.short	(.L_2167 - .L_2166)
	.align		4
.L_2166:
        /*0010*/ 	.word	index@(.nv.constant0._Z25selective_scan_bwd_kernelI32Selective_Scan_bwd_kernel_traitsILi64ELi16ELb1ELb0ELb0ELb0ELb0EN3c104HalfEfEEv12SSMParamsBwd)
        /*0014*/ 	.short	0x0160
        /*0016*/ 	.short	0x01f0


	//----- nvinfo : EIATTR_CBANK_PARAM_SIZE
	.align		4
.L_2167:
        /*0018*/ 	.byte	0x03, 0x19
        /*001a*/ 	.short	0x01f0


	//----- nvinfo : EIATTR_KPARAM_INFO
	.align		4
        /*001c*/ 	.byte	0x04, 0x17
        /*001e*/ 	.short	(.L_2169 - .L_2168)
.L_2168:
        /*0020*/ 	.word	0x00000000
        /*0024*/ 	.short	0x0000
        /*0026*/ 	.short	0x0000
        /*0028*/ 	.byte	0x00, 0xf0, 0xc1, 0x07


	//----- nvinfo : EIATTR_MAXREG_COUNT
	.align		4
.L_2169:
        /*002c*/ 	.byte	0x03, 0x1b
        /*002e*/ 	.short	0x00ff


	//----- nvinfo : EIATTR_NUM_BARRIERS
	.align		4
        /*0030*/ 	.byte	0x02, 0x4c
        /*0032*/ 	.byte	0x01
	.zero		1


	//----- nvinfo : EIATTR_MERCURY_ISA_VERSION
	.align		4
        /*0034*/ 	.byte	0x03, 0x5f
        /*0036*/ 	.short	0x0000


	//----- nvinfo : EIATTR_COOP_GROUP_MASK_REGIDS
	.align		4
        /*0038*/ 	.byte	0x04, 0x29
        /*003a*/ 	.short	(.L_2171 - .L_2170)


	//   ....[0]....
.L_2170:
        /*003c*/ 	.word	0xffffffff


	//   ....[1]....
        /*0040*/ 	.word	0xffffffff


	//   ....[2]....
        /*0044*/ 	.word	0xffffffff


	//   ....[3]....
        /*0048*/ 	.word	0xffffffff


	//   ....[4]....
        /*004c*/ 	.word	0xffffffff


	//   ....[5]....
        /*0050*/ 	.word	0xffffffff


	//   ....[6]....
        /*0054*/ 	.word	0xffffffff


	//   ....[7]....
        /*0058*/ 	.word	0xffffffff


	//   ....[8]....
        /*005c*/ 	.word	0xffffffff


	//   ....[9]....
        /*0060*/ 	.word	0xffffffff


	//   ....[10]....
        /*0064*/ 	.word	0xffffffff


	//   ....[11]....
        /*0068*/ 	.word	0xffffffff


	//   ....[12]....
        /*006c*/ 	.word	0xffffffff


	//   ....[13]....
        /*0070*/ 	.word	0xffffffff


	//   ....[14]....
        /*0074*/ 	.word	0xffffffff


	//   ....[15]....
        /*0078*/ 	.word	0xffffffff


	//   ....[16]....
        /*007c*/ 	.word	0xffffffff


	//   ....[17]....
        /*0080*/ 	.word	0xffffffff


	//   ....[18]....
        /*0084*/ 	.word	0xffffffff


	//   ....[19]....
        /*0088*/ 	.word	0xffffffff


	//   ....[20]....
        /*008c*/ 	.word	0xffffffff


	//   ....[21]....
        /*0090*/ 	.word	0xffffffff


	//   ....[22]....
        /*0094*/ 	.word	0xffffffff


	//   ....[23]....
        /*0098*/ 	.word	0xffffffff


	//   ....[24]....
        /*009c*/ 	.word	0xffffffff


	//   ....[25]....
        /*00a0*/ 	.word	0xffffffff


	//   ....[26]....
        /*00a4*/ 	.word	0xffffffff


	//   ....[27]....
        /*00a8*/ 	.word	0xffffffff


	//   ....[28]....
        /*00ac*/ 	.word	0xffffffff


	//   ....[29]....
        /*00b0*/ 	.word	0xffffffff


	//   ....[30]....
        /*00b4*/ 	.word	0xffffffff


	//   ....[31]....
        /*00b8*/ 	.word	0xffffffff


	//   ....[32]....
        /*00bc*/ 	.word	0xffffffff


	//   ....[33]....
        /*00c0*/ 	.word	0xffffffff


	//   ....[34]....
        /*00c4*/ 	.word	0xffffffff


	//   ....[35]....
        /*00c8*/ 	.word	0xffffffff


	//   ....[36]....
        /*00cc*/ 	.word	0xffffffff


	//   ....[37]....
        /*00d0*/ 	.word	0xffffffff


	//   ....[38]....
        /*00d4*/ 	.word	0xffffffff


	//   ....[39]....
        /*00d8*/ 	.word	0xffffffff


	//   ....[40]....
        /*00dc*/ 	.word	0xffffffff


	//   ....[41]....
        /*00e0*/ 	.word	0xffffffff


	//   ....[42]....
        /*00e4*/ 	.word	0xffffffff


	//   ....[43]....
        /*00e8*/ 	.word	0xffffffff


	//   ....[44]....
        /*00ec*/ 	.word	0xffffffff


	//   ....[45]....
        /*00f0*/ 	.word	0xffffffff


	//   ....[46]....
        /*00f4*/ 	.word	0xffffffff


	//   ....[47]....
        /*00f8*/ 	.word	0xffffffff


	//   ....[48]....
        /*00fc*/ 	.word	0xffffffff


	//   ....[49]....
        /*0100*/ 	.word	0xffffffff


	//   ....[50]....
        /*0104*/ 	.word	0xffffffff


	//   ....[51]....
        /*0108*/ 	.word	0xffffffff


	//   ....[52]....
        /*010c*/ 	.word	0xffffffff


	//   ....[53]....
        /*0110*/ 	.word	0xffffffff


	//   ....[54]....
        /*0114*/ 	.word	0xffffffff


	//   ....[55]....
        /*0118*/ 	.word	0xffffffff


	//   ....[56]....
        /*011c*/ 	.word	0xffffffff


	//   ....[57]....
        /*0120*/ 	.word	0xffffffff


	//   ....[58]....
        /*0124*/ 	.word	0xffffffff


	//   ....[59]....
        /*0128*/ 	.word	0xffffffff


	//   ....[60]....
        /*012c*/ 	.word	0xffffffff


	//   ....[61]....
        /*0130*/ 	.word	0xffffffff


	//   ....[62]....
        /*0134*/ 	.word	0xffffffff


	//   ....[63]....
        /*0138*/ 	.word	0xffffffff


	//   ....[64]....
        /*013c*/ 	.word	0xffffffff


	//   ....[65]....
        /*0140*/ 	.word	0xffffffff


	//   ....[66]....
        /*0144*/ 	.word	0xffffffff


	//   ....[67]....
        /*0148*/ 	.word	0xffffffff


	//   ....[68]....
        /*014c*/ 	.word	0xffffffff


	//   ....[69]....
        /*0150*/ 	.word	0xffffffff


	//   ....[70]....
        /*0154*/ 	.word	0xffffffff


	//   ....[71]....
        /*0158*/ 	.word	0xffffffff


	//   ....[72]....
        /*015c*/ 	.word	0xffffffff


	//   ....[73]....
        /*0160*/ 	.word	0xffffffff


	//   ....[74]....
        /*0164*/ 	.word	0xffffffff


	//   ....[75]....
        /*0168*/ 	.word	0xffffffff


	//   ....[76]....
        /*016c*/ 	.word	0xffffffff


	//   ....[77]....
        /*0170*/ 	.word	0xffffffff


	//   ....[78]....
        /*0174*/ 	.word	0xffffffff


	//   ....[79]....
        /*0178*/ 	.word	0xffffffff


	//   ....[80]....
        /*017c*/ 	.word	0xffffffff


	//   ....[81]....
        /*0180*/ 	.word	0xffffffff


	//   ....[82]....
        /*0184*/ 	.word	0xffffffff


	//   ....[83]....
        /*0188*/ 	.word	0xffffffff


	//   ....[84]....
        /*018c*/ 	.word	0xffffffff


	//   ....[85]....
        /*0190*/ 	.word	0xffffffff


	//   ....[86]....
        /*0194*/ 	.word	0xffffffff


	//----- nvinfo : EIATTR_COOP_GROUP_INSTR_OFFSETS
	.align		4
.L_2171:
        /*0198*/ 	.byte	0x04, 0x28
        /*019a*/ 	.short	(.L_2173 - .L_2172)


	//   ....[0]....
.L_2172:
        /*019c*/ 	.word	0x00000600


	//   ....[1]....
        /*01a0*/ 	.word	0x00000690


	//   ....[2]....
        /*01a4*/ 	.word	0x00000800


	//   ....[3]....
        /*01a8*/ 	.word	0x00001b00


	//   ....[4]....
        /*01ac*/ 	.word	0x00001b20


	//   ....[5]....
        /*01b0*/ 	.word	0x00001b70


	//   ....[6]....
        /*01b4*/ 	.word	0x00001b80


	//   ....[7]....
        /*01b8*/ 	.word	0x00001bb0


	//   ....[8]....
        /*01bc*/ 	.word	0x00001bd0


	//   ....[9]....
        /*01c0*/ 	.word	0x00001c00


	//   ....[10]....
        /*01c4*/ 	.word	0x00001c20


	//   ....[11]....
        /*01c8*/ 	.word	0x00001c50


	//   ....[12]....
        /*01cc*/ 	.word	0x00001c70


	//   ....[13]....
        /*01d0*/ 	.word	0x00001d30


	//   ....[14]....
        /*01d4*/ 	.word	0x00001da0


	//   ....[15]....
        /*01d8*/ 	.word	0x00001dc0


	//   ....[16]....
        /*01dc*/ 	.word	0x00001dd0


	//   ....[17]....
        /*01e0*/ 	.word	0x00001de0


	//   ....[18]....
        /*01e4*/ 	.word	0x00001df0


	//   ....[19]....
        /*01e8*/ 	.word	0x000022d0


	//   ....[20]....
        /*01ec*/ 	.word	0x000022f0


	//   ....[21]....
        /*01f0*/ 	.word	0x00002300


	//   ....[22]....
        /*01f4*/ 	.word	0x00002310


	//   ....[23]....
        /*01f8*/ 	.word	0x00002340


	//   ....[24]....
        /*01fc*/ 	.word	0x00002350


	//   ....[25]....
        /*0200*/ 	.word	0x00002380


	//   ....[26]....
        /*0204*/ 	.word	0x00002390


	//   ....[27]....
        /*0208*/ 	.word	0x000023c0


	//   ....[28]....
        /*020c*/ 	.word	0x000023d0


	//   ....[29]....
        /*0210*/ 	.word	0x00002400


	//   ....[30]....
        /*0214*/ 	.word	0x00002410


	//   ....[31]....
        /*0218*/ 	.word	0x00002440


	//   ....[32]....
        /*021c*/ 	.word	0x00002450


	//   ....[33]....
        /*0220*/ 	.word	0x00002460


	//   ....[34]....
        /*0224*/ 	.word	0x00002470


	//   ....[35]....
        /*0228*/ 	.word	0x00002800


	//   ....[36]....
        /*022c*/ 	.word	0x00002910


	//   ....[37]....
        /*0230*/ 	.word	0x00002c60


	//   ....[38]....
        /*0234*/ 	.word	0x00002c90


	//   ....[39]....
        /*0238*/ 	.word	0x00002d70


	//   ....[40]....
        /*023c*/ 	.word	0x00002da0


	//   ....[41]....
        /*0240*/ 	.word	0x00002e80


	//   ....[42]....
        /*0244*/ 	.word	0x00002ec0


	//   ....[43]....
        /*0248*/ 	.word	0x00002fc0


	//   ....[44]....
        /*024c*/ 	.word	0x000030d0


	//   ....[45]....
        /*0250*/ 	.word	0x000035b0


	//   ....[46]....
        /*0254*/ 	.word	0x000038d0


	//   ....[47]....
        /*0258*/ 	.word	0x00003a10


	//   ....[48]....
        /*025c*/ 	.word	0x00003a70


	//   ....[49]....
        /*0260*/ 	.word	0x00003ad0


	//   ....[50]....
        /*0264*/ 	.word	0x00003af0


	//   ....[51]....
        /*0268*/ 	.word	0x00003b10


	//   ....[52]....
        /*026c*/ 	.word	0x00003bd0


	//   ....[53]....
        /*0270*/ 	.word	0x00003c20


	//   ....[54]....
        /*0274*/ 	.word	0x00003c80


	//   ....[55]....
        /*0278*/ 	.word	0x00003ca0


	//   ....[56]....
        /*027c*/ 	.word	0x00003cc0


	//   ....[57]....
        /*0280*/ 	.word	0x000042a0


	//   ....[58]....
        /*0284*/ 	.word	0x00004320


	//   ....[59]....
        /*0288*/ 	.word	0x000043d0


	//   ....[60]....
        /*028c*/ 	.word	0x00004440


	//   ....[61]....
        /*0290*/ 	.word	0x000044d0


	//   ....[62]....
        /*0294*/ 	.word	0x00004540


	//   ....[63]....
        /*0298*/ 	.word	0x000045e0


	//   ....[64]....
        /*029c*/ 	.word	0x00004650


	//   ....[65]....
        /*02a0*/ 	.word	0x000046f0


	//   ....[66]....
        /*02a4*/ 	.word	0x00004760


	//   ....[67]....
        /*02a8*/ 	.word	0x000047e0


	//   ....[68]....
        /*02ac*/ 	.word	0x00004850


	//   ....[69]....
        /*02b0*/ 	.word	0x000048c0


	//   ....[70]....
        /*02b4*/ 	.word	0x00004930


	//   ....[71]....
        /*02b8*/ 	.word	0x000049b0


	//   ....[72]....
        /*02bc*/ 	.word	0x00004a30


	//   ....[73]....
        /*02c0*/ 	.word	0x00004ad0


	//   ....[74]....
        /*02c4*/ 	.word	0x00004b40


	//   ....[75]....
        /*02c8*/ 	.word	0x00004bc0


	//   ....[76]....
        /*02cc*/ 	.word	0x00004c30


	//   ....[77]....
        /*02d0*/ 	.word	0x00004cb0


	//   ....[78]....
        /*02d4*/ 	.word	0x00004d20


	//   ....[79]....
        /*02d8*/ 	.word	0x00004db0


	//   ....[80]....
        /*02dc*/ 	.word	0x00004e20


	//   ....[81]....
        /*02e0*/ 	.word	0x00004ea0


	//   ....[82]....
        /*02e4*/ 	.word	0x00004f10


	//   ....[83]....
        /*02e8*/ 	.word	0x00004f90


	//   ....[84]....
        /*02ec*/ 	.word	0x00005000


	//   ....[85]....
        /*02f0*/ 	.word	0x00005070


	//   ....[86]....
        /*02f4*/ 	.word	0x000050e0


	//----- nvinfo : EIATTR_EXIT_INSTR_OFFSETS
	.align		4
.L_2173:
        /*02f8*/ 	.byte	0x04, 0x1c
        /*02fa*/ 	.short	(.L_2175 - .L_2174)


	//   ....[0]....
.L_2174:
        /*02fc*/ 	.word	0x00003d90


	//   ....[1]....
        /*0300*/ 	.word	0x00004240


	//----- nvinfo : EIATTR_MAX_THREADS
	.align		4
.L_2175:
        /*0304*/ 	.byte	0x04, 0x05
        /*0306*/ 	.short	(.L_2177 - .L_2176)
.L_2176:
        /*0308*/ 	.word	0x00000040
        /*030c*/ 	.word	0x00000001
        /*0310*/ 	.word	0x00000001


	//----- nvinfo : EIATTR_CRS_STACK_SIZE
	.align		4
.L_2177:
        /*0314*/ 	.byte	0x04, 0x1e
        /*0316*/ 	.short	(.L_2179 - .L_2178)
.L_2178:
        /*0318*/ 	.word	0x00000000
.L_2179:


//--------------------- .nv.info._Z25selective_scan_bwd_kernelI32Selective_Scan_bwd_kernel_traitsILi64ELi16ELb1ELb0ELb0ELb0ELb1EN3c104HalfEfEEv12SSMParamsBwd --------------------------
	.section	.nv.info._Z25selective_scan_bwd_kernelI32Selective_Scan_bwd_kernel_traitsILi64ELi16ELb1ELb0ELb0ELb0ELb1EN3c104HalfEfEEv12SSMParamsBwd,"",@"SHT_CUDA_INFO"
	.sectionflags	@""
	.align	4


	//----- nvinfo : EIATTR_CUDA_API_VERSION
	.align		4
        /*0000*/ 	.byte	0x04, 0x37
        /*0002*/ 	.short	(.L_2181 - .L_2180)
.L_2180:
        /*0004*/ 	.word	0x00000082


	//----- nvinfo : EIATTR_SW2861232_WAR
	.align		4
.L_2181:
        /*0008*/ 	.byte	0x01, 0x35
	.zero		2


	//----- nvinfo : EIATTR_PARAM_CBANK
	.align		4
        /*000c*/ 	.byte	0x04, 0x0a
        /*000e*/ 	.short	(.L_2183 - .L_2182)
	.align		4
.L_2182:
        /*0010*/ 	.word	index@(.nv.constant0._Z25selective_scan_bwd_kernelI32Selective_Scan_bwd_kernel_traitsILi64ELi16ELb1ELb0ELb0ELb0ELb1EN3c104HalfEfEEv12SSMParamsBwd)
        /*0014*/ 	.short	0x0160
        /*0016*/ 	.short	0x01f0


	//----- nvinfo : EIATTR_CBANK_PARAM_SIZE
	.align		4
.L_2183:
        /*0018*/ 	.byte	0x03, 0x19
        /*001a*/ 	.short	0x01f0


	//----- nvinfo : EIATTR_KPARAM_INFO
	.align		4
        /*001c*/ 	.byte	0x04, 0x17
        /*001e*/ 	.short	(.L_2185 - .L_2184)
.L_2184:
        /*0020*/ 	.word	0x00000000
        /*0024*/ 	.short	0x0000
        /*0026*/ 	.short	0x0000
        /*0028*/ 	.byte	0x00, 0xf0, 0xc1, 0x07


	//----- nvinfo : EIATTR_MAXREG_COUNT
	.align		4
.L_2185:
        /*002c*/ 	.byte	0x03, 0x1b
        /*002e*/ 	.short	0x00ff


	//----- nvinfo : EIATTR_NUM_BARRIERS
	.align		4
        /*0030*/ 	.byte	0x02, 0x4c
        /*0032*/ 	.byte	0x01
	.zero		1


	//----- nvinfo : EIATTR_MERCURY_ISA_VERSION
	.align		4
        /*0034*/ 	.byte	0x03, 0x5f
        /*0036*/ 	.short	0x0000


	//----- nvinfo : EIATTR_COOP_GROUP_MASK_REGIDS
	.align		4
        /*0038*/ 	.byte	0x04, 0x29
        /*003a*/ 	.short	(.L_2187 - .L_2186)


	//   ....[0]....
.L_2186:
        /*003c*/ 	.word	0xffffffff


	//   ....[1]....
        /*0040*/ 	.word	0xffffffff


	//   ....[2]....
        /*0044*/ 	.word	0xffffffff


	//   ....[3]....
        /*0048*/ 	.word	0xffffffff


	//   ....[4]....
        /*004c*/ 	.word	0xffffffff


	//   ....[5]....
        /*0050*/ 	.word	0xffffffff


	//   ....[6]....
        /*0054*/ 	.word	0xffffffff


	//   ....[7]....
        /*0058*/ 	.word	0xffffffff


	//   ....[8]....
        /*005c*/ 	.word	0xffffffff


	//   ....[9]....
        /*0060*/ 	.word	0xffffffff


	//   ....[10]....
        /*0064*/ 	.word	0xffffffff


	//   ....[11]....
        /*0068*/ 	.word	0xffffffff


	//   ....[12]....
        /*006c*/ 	.word	0xffffffff


	//   ....[13]....
        /*0070*/ 	.word	0xffffffff


	//   ....[14]....
        /*0074*/ 	.word	0xffffffff


	//   ....[15]....
        /*0078*/ 	.word	0xffffffff


	//   ....[16]....
        /*007c*/ 	.word	0xffffffff


	//   ....[17]....
        /*0080*/ 	.word	0xffffffff


	//   ....[18]....
        /*0084*/ 	.word	0xffffffff


	//   ....[19]....
        /*0088*/ 	.word	0xffffffff


	//   ....[20]....
        /*008c*/ 	.word	0xffffffff


	//   ....[21]....
        /*0090*/ 	.word	0xffffffff


	//   ....[22]....
        /*0094*/ 	.word	0xffffffff


	//   ....[23]....
        /*0098*/ 	.word	0xffffffff


	//   ....[24]....
        /*009c*/ 	.word	0xffffffff


	//   ....[25]....
        /*00a0*/ 	.word	0xffffffff


	//   ....[26]....
        /*00a4*/ 	.word	0xffffffff


	//   ....[27]....
        /*00a8*/ 	.word	0xffffffff


	//   ....[28]....
        /*00ac*/ 	.word	0xffffffff


	//   ....[29]....
        /*00b0*/ 	.word	0xffffffff


	//   ....[30]....
        /*00b4*/ 	.word	0xffffffff


	//   ....[31]....
        /*00b8*/ 	.word	0xffffffff


	//   ....[32]....
        /*00bc*/ 	.word	0xffffffff


	//   ....[33]....
        /*00c0*/ 	.word	0xffffffff


	//   ....[34]....
        /*00c4*/ 	.word	0xffffffff


	//   ....[35]....
        /*00c8*/ 	.word	0xffffffff


	//   ....[36]....
        /*00cc*/ 	.word	0xffffffff


	//   ....[37]....
        /*00d0*/ 	.word	0xffffffff


	//   ....[38]....
        /*00d4*/ 	.word	0xffffffff


	//   ....[39]....
        /*00d8*/ 	.word	0xffffffff


	//   ....[40]....
        /*00dc*/ 	.word	0xffffffff


	//   ....[41]....
        /*00e0*/ 	.word	0xffffffff


	//   ....[42]....
        /*00e4*/ 	.word	0xffffffff


	//   ....[43]....
        /*00e8*/ 	.word	0xffffffff


	//   ....[44]....
        /*00ec*/ 	.word	0xffffffff


	//   ....[45]....
        /*00f0*/ 	.word	0xffffffff


	//   ....[46]....
        /*00f4*/ 	.word	0xffffffff


	//   ....[47]....
        /*00f8*/ 	.word	0xffffffff


	//   ....[48]....
        /*00fc*/ 	.word	0xffffffff


	//   ....[49]....
        /*0100*/ 	.word	0xffffffff


	//   ....[50]....
        /*0104*/ 	.word	0xffffffff


	//   ....[51]....
        /*0108*/ 	.word	0xffffffff


	//   ....[52]....
        /*010c*/ 	.word	0xffffffff


	//   ....[53]....
        /*0110*/ 	.word	0xffffffff


	//   ....[54]....
        /*0114*/ 	.word	0xffffffff


	//   ....[55]....
        /*0118*/ 	.word	0xffffffff


	//   ....[56]....
        /*011c*/ 	.word	0xffffffff


	//   ....[57]....
        /*0120*/ 	.word	0xffffffff


	//   ....[58]....
        /*0124*/ 	.word	0xffffffff


	//   ....[59]....
        /*0128*/ 	.word	0xffffffff


	//   ....[60]....
        /*012c*/ 	.word	0xffffffff


	//   ....[61]....
        /*0130*/ 	.word	0xffffffff


	//   ....[62]....
        /*0134*/ 	.word	0xffffffff


	//   ....[63]....
        /*0138*/ 	.word	0xffffffff


	//   ....[64]....
        /*013c*/ 	.word	0xffffffff


	//   ....[65]....
        /*0140*/ 	.word	0xffffffff


	//   ....[66]....
        /*0144*/ 	.word	0xffffffff


	//   ....[67]....
        /*0148*/ 	.word	0xffffffff


	//   ....[68]....
        /*014c*/ 	.word	0xffffffff


	//   ....[69]....
        /*0150*/ 	.word	0xffffffff


	//   ....[70]....
        /*0154*/ 	.word	0xffffffff


	//   ....[71]....
        /*0158*/ 	.word	0xffffffff


	//   ....[72]....
        /*015c*/ 	.word	0xffffffff


	//   ....[73]....
        /*0160*/ 	.word	0xffffffff


	//   ....[74]....
        /*0164*/ 	.word	0xffffffff


	//   ....[75]....
        /*0168*/ 	.word	0xffffffff


	//   ....[76]....
        /*016c*/ 	.word	0xffffffff


	//   ....[77]....
        /*0170*/ 	.word	0xffffffff


	//   ....[78]....
        /*0174*/ 	.word	0xffffffff


	//   ....[79]....
        /*0178*/ 	.word	0xffffffff


	//   ....[80]....
        /*017c*/ 	.word	0xffffffff


	//   ....[81]....
        /*0180*/ 	.word	0xffffffff


	//   ....[82]....
        /*0184*/ 	.word	0xffffffff


	//   ....[83]....
        /*0188*/ 	.word	0xffffffff


	//   ....[84]....
        /*018c*/ 	.word	0xffffffff


	//   ....[85]....
        /*0190*/ 	.word	0xffffffff


	//   ....[86]....
        /*0194*/ 	.word	0xffffffff


	//   ....[87]....
        /*0198*/ 	.word	0xffffffff


	//   ....[88]....
        /*019c*/ 	.word	0xffffffff


	//   ....[89]....
        /*01a0*/ 	.word	0xffffffff


	//   ....[90]....
        /*01a4*/ 	.word	0xffffffff


	//----- nvinfo : EIATTR_COOP_GROUP_INSTR_OFFSETS
	.align		4
.L_2187:
        /*01a8*/ 	.byte	0x04, 0x28
        /*01aa*/ 	.short	(.L_2189 - .L_2188)


	//   ....[0]....
.L_2188:
        /*01ac*/ 	.word	0x00000600


	//   ....[1]....
        /*01b0*/ 	.word	0x00000690


	//   ....[2]....
        /*01b4*/ 	.word	0x000007e0


	//   ....[3]....
        /*01b8*/ 	.word	0x00000910


	//   ....[4]....
        /*01bc*/ 	.word	0x00001210


	//   ....[5]....
        /*01c0*/ 	.word	0x00001b10


	//   ....[6]....
        /*01c4*/ 	.word	0x00001eb0


	//   ....[7]....
        /*01c8*/ 	.word	0x00002e00


	//   ....[8]....
        /*01cc*/ 	.word	0x00002e20


	//   ....[9]....
        /*01d0*/ 	.word	0x00002e70


	//   ....[10]....
        /*01d4*/ 	.word	0x00002e80


	//   ....[11]....
        /*01d8*/ 	.word	0x00002eb0


	//   ....[12]....
        /*01dc*/ 	.word	0x00002ed0


	//   ....[13]....
        /*01e0*/ 	.word	0x00002f00


	//   ....[14]....
        /*01e4*/ 	.word	0x00002f20


	//   ....[15]....
        /*01e8*/ 	.word	0x00002f50


	//   ....[16]....
        /*01ec*/ 	.word	0x00002f70


	//   ....[17]....
        /*01f0*/ 	.word	0x00003030


	//   ....[18]....
        /*01f4*/ 	.word	0x000030a0


	//   ....[19]....
        /*01f8*/ 	.word	0x000030c0


	//   ....[20]....
        /*01fc*/ 	.word	0x000030d0


	//   ....[21]....
        /*0200*/ 	.word	0x000030e0


	//   ....[22]....
        /*0204*/ 	.word	0x000030f0


	//   ....[23]....
        /*0208*/ 	.word	0x000035d0


	//   ....[24]....
        /*020c*/ 	.word	0x000035f0


	//   ....[25]....
        /*0210*/ 	.word	0x00003600


	//   ....[26]....
        /*0214*/ 	.word	0x00003610


	//   ....[27]....
        /*0218*/ 	.word	0x00003640


	//   ....[28]....
        /*021c*/ 	.word	0x00003650


	//   ....[29]....
        /*0220*/ 	.word	0x00003680


	//   ....[30]....
        /*0224*/ 	.word	0x00003690


	//   ....[31]....
        /*0228*/ 	.word	0x000036c0


	//   ....[32]....
        /*022c*/ 	.word	0x000036d0


	//   ....[33]....
        /*0230*/ 	.word	0x00003700


	//   ....[34]....
        /*0234*/ 	.word	0x00003710


	//   ....[35]....
        /*0238*/ 	.word	0x00003740


	//   ....[36]....
        /*023c*/ 	.word	0x00003750


	//   ....[37]....
        /*0240*/ 	.word	0x00003760


	//   ....[38]....
        /*0244*/ 	.word	0x00003770


	//   ....[39]....
        /*0248*/ 	.word	0x00003ad0


	//   ....[40]....
        /*024c*/ 	.word	0x00003bd0


	//   ....[41]....
        /*0250*/ 	.word	0x00003ec0


	//   ....[42]....
        /*0254*/ 	.word	0x00003f60


	//   ....[43]....
        /*0258*/ 	.word	0x00003fd0


	//   ....[44]....
        /*025c*/ 	.word	0x00004080


	//   ....[45]....
        /*0260*/ 	.word	0x00004170


	//   ....[46]....
        /*0264*/ 	.word	0x000041a0


	//   ....[47]....
        /*0268*/ 	.word	0x000042b0


	//   ....[48]....
        /*026c*/ 	.word	0x000043c0


	//   ....[49]....
        /*0270*/ 	.word	0x000048b0


	//   ....[50]....
        /*0274*/ 	.word	0x00004b90


	//   ....[51]....
        /*0278*/ 	.word	0x00004cf0


	//   ....[52]....
        /*027c*/ 	.word	0x00004d50


	//   ....[53]....
        /*0280*/ 	.word	0x00004db0


	//   ....[54]....
        /*0284*/ 	.word	0x00004dd0


	//   ....[55]....
        /*0288*/ 	.word	0x00004df0


	//   ....[56]....
        /*028c*/ 	.word	0x00004eb0


	//   ....[57]....
        /*0290*/ 	.word	0x00004f00


	//   ....[58]....
        /*0294*/ 	.word	0x00004f60


	//   ....[59]....
        /*0298*/ 	.word	0x00004f80


	//   ....[60]....
        /*029c*/ 	.word	0x00004fa0


	//   ....[61]....
        /*02a0*/ 	.word	0x00005580


	//   ....[62]....
        /*02a4*/ 	.word	0x00005600


	//   ....[63]....
        /*02a8*/ 	.word	0x000056b0


	//   ....[64]....
        /*02ac*/ 	.word	0x00005720


	//   ....[65]....
        /*02b0*/ 	.word	0x000057b0


	//   ....[66]....
        /*02b4*/ 	.word	0x00005820


	//   ....[67]....
        /*02b8*/ 	.word	0x000058b0


	//   ....[68]....
        /*02bc*/ 	.word	0x00005920


	//   ....[69]....
        /*02c0*/ 	.word	0x000059b0


	//   ....[70]....
        /*02c4*/ 	.word	0x00005a20


	//   ....[71]....
        /*02c8*/ 	.word	0x00005aa0


	//   ....[72]....
        /*02cc*/ 	.word	0x00005b10


	//   ....[73]....
        /*02d0*/ 	.word	0x00005b90


	//   ....[74]....
        /*02d4*/ 	.word	0x00005c00


	//   ....[75]....
        /*02d8*/ 	.word	0x00005c80


	//   ....[76]....
        /*02dc*/ 	.word	0x00005d00


	//   ....[77]....
        /*02e0*/ 	.word	0x00005da0


	//   ....[78]....
        /*02e4*/ 	.word	0x00005e10


	//   ....[79]....
        /*02e8*/ 	.word	0x00005e90


	//   ....[80]....
        /*02ec*/ 	.word	0x00005f00


	//   ....[81]....
        /*02f0*/ 	.word	0x00005f80


	//   ....[82]....
        /*02f4*/ 	.word	0x00005ff0


	//   ....[83]....
        /*02f8*/ 	.word	0x00006070


	//   ....[84]....
        /*02fc*/ 	.word	0x000060e0


	//   ....[85]....
        /*0300*/ 	.word	0x00006160


	//   ....[86]....
        /*0304*/ 	.word	0x000061d0


	//   ....[87]....
        /*0308*/ 	.word	0x00006250


	//   ....[88]....
        /*030c*/ 	.word	0x000062c0


	//   ....[89]....
        /*0310*/ 	.word	0x00006330


	//   ....[90]....
        /*0314*/ 	.word	0x000063a0


	//----- nvinfo : EIATTR_EXIT_INSTR_OFFSETS
	.align		4
.L_2189:
        /*0318*/ 	.byte	0x04, 0x1c
        /*031a*/ 	.short	(.L_2191 - .L_2190)


	//   ....[0]....
.L_2190:
        /*031c*/ 	.word	0x00005070


	//   ....[1]....
        /*0320*/ 	.word	0x00005520


	//----- nvinfo : EIATTR_MAX_THREADS
	.align		4
.L_2191:
        /*0324*/ 	.byte	0x04, 0x05
        /*0326*/ 	.short	(.L_2193 - .L_2192)
.L_2192:
        /*0328*/ 	.word	0x00000040
        /*032c*/ 	.word	0x00000001
        /*0330*/ 	.word	0x00000001


	//----- nvinfo : EIATTR_CRS_STACK_SIZE
	.align		4
.L_2193:
        /*0334*/ 	.byte	0x04, 0x1e
        /*0336*/ 	.short	(.L_2195 - .L_2194)
.L_2194:
        /*0338*/ 	.word	0x00000000
.L_2195:


//--------------------- .nv.info._Z25selective_scan_bwd_kernelI32Selective_Scan_bwd_kernel_traitsILi64ELi16ELb1ELb0ELb0ELb1ELb0EN3c104HalfEfEEv12SSMParamsBwd --------------------------
	.section	.nv.info._Z25selective_scan_bwd_kernelI32Selective_Scan_bwd_kernel_traitsILi64ELi16ELb1ELb0ELb0ELb1ELb0EN3c104HalfEfEEv12SSMParamsBwd,"",@"SHT_CUDA_INFO"
	.sectionflags	@""
	.align	4


	//----- nvinfo : EIATTR_CUDA_API_VERSION
	.align		4
        /*0000*/ 	.byte	0x04, 0x37
        /*0002*/ 	.short	(.L_2197 - .L_2196)
.L_2196:
        /*0004*/ 	.word	0x00000082


	//----- nvinfo : EIATTR_SW2861232_WAR
	.align		4
.L_2197:
        /*0008*/ 	.byte	0x01, 0x35
	.zero		2


	//----- nvinfo : EIATTR_PARAM_CBANK
	.align		4
        /*000c*/ 	.byte	0x04, 0x0a
        /*000e*/ 	.short	(.L_2199 - .L_2198)
	.align		4
.L_2198:
        /*0010*/ 	.word	index@(.nv.constant0._Z25selective_scan_bwd_kernelI32Selective_Scan_bwd_kernel_traitsILi64ELi16ELb1ELb0ELb0ELb1ELb0EN3c104HalfEfEEv12SSMParamsBwd)
        /*0014*/ 	.short	0x0160
        /*0016*/ 	.short	0x01f0


	//----- nvinfo : EIATTR_CBANK_PARAM_SIZE
	.align		4
.L_2199:
        /*0018*/ 	.byte	0x03, 0x19
        /*001a*/ 	.short	0x01f0


	//----- nvinfo : EIATTR_KPARAM_INFO
	.align		4
        /*001c*/ 	.byte	0x04, 0x17
        /*001e*/ 	.short	(.L_2201 - .L_2200)
.L_2200:
        /*0020*/ 	.word	0x00000000
        /*0024*/ 	.short	0x0000
        /*0026*/ 	.short	0x0000
        /*0028*/ 	.byte	0x00, 0xf0, 0xc1, 0x07


	//----- nvinfo : EIATTR_MAXREG_COUNT
	.align		4
.L_2201:
        /*002c*/ 	.byte	0x03, 0x1b
        /*002e*/ 	.short	0x00ff


	//----- nvinfo : EIATTR_NUM_BARRIERS
	.align		4
        /*0030*/ 	.byte	0x02, 0x4c
        /*0032*/ 	.byte	0x01
	.zero		1


	//----- nvinfo : EIATTR_MERCURY_ISA_VERSION
	.align		4
        /*0034*/ 	.byte	0x03, 0x5f
        /*0036*/ 	.short	0x0000


	//----- nvinfo : EIATTR_COOP_GROUP_MASK_REGIDS
	.align		4
        /*0038*/ 	.byte	0x04, 0x29
        /*003a*/ 	.short	(.L_2203 - .L_2202)


	//   ....[0]....
.L_2202:
        /*003c*/ 	.word	0xffffffff


	//   ....[1]....
        /*0040*/ 	.word	0xffffffff


	//   ....[2]....
        /*0044*/ 	.word	0xffffffff


	//   ....[3]....
        /*0048*/ 	.word	0xffffffff


	//   ....[4]....
        /*004c*/ 	.word	0xffffffff


	//   ....[5]....
        /*0050*/ 	.word	0xffffffff


	//   ....[6]....
        /*0054*/ 	.word	0xffffffff


	//   ....[7]....
        /*0058*/ 	.word	0xffffffff


	//   ....[8]....
        /*005c*/ 	.word	0xffffffff


	//   ....[9]....
        /*0060*/ 	.word	0xffffffff


	//   ....[10]....
        /*0064*/ 	.word	0xffffffff


	//   ....[11]....
        /*0068*/ 	.word	0xffffffff


	//   ....[12]....
        /*006c*/ 	.word	0xffffffff


	//   ....[13]....
        /*0070*/ 	.word	0xffffffff


	//   ....[14]....
        /*0074*/ 	.word	0xffffffff


	//   ....[15]....
        /*0078*/ 	.word	0xffffffff


	//   ....[16]....
        /*007c*/ 	.word	0xffffffff


	//   ....[17]....
        /*0080*/ 	.word	0xffffffff


	//   ....[18]....
        /*0084*/ 	.word	0xffffffff


	//   ....[19]....
        /*0088*/ 	.word	0xffffffff


	//   ....[20]....
        /*008c*/ 	.word	0xffffffff


	//   ....[21]....
        /*0090*/ 	.word	0xffffffff


	//   ....[22]....
        /*0094*/ 	.word	0xffffffff


	//   ....[23]....
        /*0098*/ 	.word	0xffffffff


	//   ....[24]....
        /*009c*/ 	.word	0xffffffff


	//   ....[25]....
        /*00a0*/ 	.word	0xffffffff


	//   ....[26]....
        /*00a4*/ 	.word	0xffffffff


	//   ....[27]....
        /*00a8*/ 	.word	0xffffffff


	//   ....[28]....
        /*00ac*/ 	.word	0xffffffff


	//   ....[29]....
        /*00b0*/ 	.word	0xffffffff


	//   ....[30]....
        /*00b4*/ 	.word	0xffffffff


	//   ....[31]....
        /*00b8*/ 	.word	0xffffffff


	//   ....[32]....
        /*00bc*/ 	.word	0xffffffff


	//   ....[33]....
        /*00c0*/ 	.word	0xffffffff


	//   ....[34]....
        /*00c4*/ 	.word	0xffffffff


	//   ....[35]....
        /*00c8*/ 	.word	0xffffffff


	//   ....[36]....
        /*00cc*/ 	.word	0xffffffff


	//   ....[37]....
        /*00d0*/ 	.word	0xffffffff


	//   ....[38]....
        /*00d4*/ 	.word	0xffffffff


	//   ....[39]....
        /*00d8*/ 	.word	0xffffffff


	//   ....[40]....
        /*00dc*/ 	.word	0xffffffff


	//   ....[41]....
        /*00e0*/ 	.word	0xffffffff


	//   ....[42]....
        /*00e4*/ 	.word	0xffffffff


	//   ....[43]....
        /*00e8*/ 	.word	0xffffffff


	//   ....[44]....
        /*00ec*/ 	.word	0xffffffff


	//   ....[45]....
        /*00f0*/ 	.word	0xffffffff


	//   ....[46]....
        /*00f4*/ 	.word	0xffffffff


	//   ....[47]....
        /*00f8*/ 	.word	0xffffffff


	//   ....[48]....
        /*00fc*/ 	.word	0xffffffff


	//   ....[49]....
        /*0100*/ 	.word	0xffffffff


	//   ....[50]....
        /*0104*/ 	.word	0xffffffff


	//   ....[51]....
        /*0108*/ 	.word	0xffffffff


	//   ....[52]....
        /*010c*/ 	.word	0xffffffff


	//   ....[53]....
        /*0110*/ 	.word	0xffffffff


	//   ....[54]....
        /*0114*/ 	.word	0xffffffff


	//   ....[55]....
        /*0118*/ 	.word	0xffffffff


	//   ....[56]....
        /*011c*/ 	.word	0xffffffff


	//   ....[57]....
        /*0120*/ 	.word	0xffffffff


	//   ....[58]....
        /*0124*/ 	.word	0xffffffff


	//   ....[59]....
        /*0128*/ 	.word	0xffffffff


	//   ....[60]....
        /*012c*/ 	.word	0xffffffff


	//   ....[61]....
        /*0130*/ 	.word	0xffffffff


	//   ....[62]....
        /*0134*/ 	.word	0xffffffff


	//   ....[63]....
        /*0138*/ 	.word	0xffffffff


	//   ....[64]....
        /*013c*/ 	.word	0xffffffff


	//   ....[65]....
        /*0140*/ 	.word	0xffffffff


	//   ....[66]....
        /*0144*/ 	.word	0xffffffff


	//   ....[67]....
        /*0148*/ 	.word	0xffffffff


	//   ....[68]....
        /*014c*/ 	.word	0xffffffff


	//   ....[69]....
        /*0150*/ 	.word	0xffffffff


	//   ....[70]....
        /*0154*/ 	.word	0xffffffff


	//   ....[71]....
        /*0158*/ 	.word	0xffffffff


	//   ....[72]....
        /*015c*/ 	.word	0xffffffff


	//   ....[73]....
        /*0160*/ 	.word	0xffffffff


	//   ....[74]....
        /*0164*/ 	.word	0xffffffff


	//   ....[75]....
        /*0168*/ 	.word	0xffffffff


	//   ....[76]....
        /*016c*/ 	.word	0xffffffff


	//   ....[77]....
        /*0170*/ 	.word	0xffffffff


	//   ....[78]....
        /*0174*/ 	.word	0xffffffff


	//   ....[79]....
        /*0178*/ 	.word	0xffffffff


	//   ....[80]....
        /*017c*/ 	.word	0xffffffff


	//   ....[81]....
        /*0180*/ 	.word	0xffffffff


	//   ....[82]....
        /*0184*/ 	.word	0xffffffff


	//   ....[83]....
        /*0188*/ 	.word	0xffffffff


	//   ....[84]....
        /*018c*/ 	.word	0xffffffff


	//   ....[85]....
        /*0190*/ 	.word	0xffffffff


	//   ....[86]....
        /*0194*/ 	.word	0xffffffff


	//   ....[87]....
        /*0198*/ 	.word	0xffffffff


	//----- nvinfo : EIATTR_COOP_GROUP_INSTR_OFFSETS
	.align		4
.L_2203:
        /*019c*/ 	.byte	0x04, 0x28
        /*019e*/ 	.short	(.L_2205 - .L_2204)


	//   ....[0]....
.L_2204:
        /*01a0*/ 	.word	0x00000630


	//   ....[1]....
        /*01a4*/ 	.word	0x000006c0


	//   ....[2]....
        /*01a8*/ 	.word	0x00000880


	//   ....[3]....
        /*01ac*/ 	.word	0x00003d20


	//   ....[4]....
        /*01b0*/ 	.word	0x00003d40


	//   ....[5]....
        /*01b4*/ 	.word	0x00003d90


	//   ....[6]....
        /*01b8*/ 	.word	0x00003da0


	//   ....[7]....
        /*01bc*/ 	.word	0x00003dd0


	//   ....[8]....
        /*01c0*/ 	.word	0x00003df0


	//   ....[9]....
        /*01c4*/ 	.word	0x00003e20


	//   ....[10]....
        /*01c8*/ 	.word	0x00003e40


	//   ....[11]....
        /*01cc*/ 	.word	0x00003e70


	//   ....[12]....
        /*01d0*/ 	.word	0x00003e90


	//   ....[13]....
        /*01d4*/ 	.word	0x00003f60


	//   ....[14]....
        /*01d8*/ 	.word	0x00003fd0


	//   ....[15]....
        /*01dc*/ 	.word	0x00003ff0


	//   ....[16]....
        /*01e0*/ 	.word	0x00004000


	//   ....[17]....
        /*01e4*/ 	.word	0x00004010


	//   ....[18]....
        /*01e8*/ 	.word	0x00004020


	//   ....[19]....
        /*01ec*/ 	.word	0x00004500


	//   ....[20]....
        /*01f0*/ 	.word	0x00004520


	//   ....[21]....
        /*01f4*/ 	.word	0x00004530


	//   ....[22]....
        /*01f8*/ 	.word	0x00004540


	//   ....[23]....
        /*01fc*/ 	.word	0x00004570


	//   ....[24]....
        /*0200*/ 	.word	0x00004580


	//   ....[25]....
        /*0204*/ 	.word	0x000045b0


	//   ....[26]....
        /*0208*/ 	.word	0x000045c0


	//   ....[27]....
        /*020c*/ 	.word	0x000045f0


	//   ....[28]....
        /*0210*/ 	.word	0x00004600


	//   ....[29]....
        /*0214*/ 	.word	0x00004630


	//   ....[30]....
        /*0218*/ 	.word	0x00004640


	//   ....[31]....
        /*021c*/ 	.word	0x00004670


	//   ....[32]....
        /*0220*/ 	.word	0x00004680


	//   ....[33]....
        /*0224*/ 	.word	0x00004690


	//   ....[34]....
        /*0228*/ 	.word	0x000046a0


	//   ....[35]....
        /*022c*/ 	.word	0x00004a40


	//   ....[36]....
        /*0230*/ 	.word	0x00004c40


	//   ....[37]....
        /*0234*/ 	.word	0x00004eb0


	//   ....[38]....
        /*0238*/ 	.word	0x00004ee0


	//   ....[39]....
        /*023c*/ 	.word	0x00004fc0


	//   ....[40]....
        /*0240*/ 	.word	0x00004ff0


	//   ....[41]....
        /*0244*/ 	.word	0x000050d0


	//   ....[42]....
        /*0248*/ 	.word	0x00005110


	//   ....[43]....
        /*024c*/ 	.word	0x00005210


	//   ....[44]....
        /*0250*/ 	.word	0x00005320


	//   ....[45]....
        /*0254*/ 	.word	0x00005750


	//   ....[46]....
        /*0258*/ 	.word	0x00005f80


	//   ....[47]....
        /*025c*/ 	.word	0x00006380


	//   ....[48]....
        /*0260*/ 	.word	0x000064e0


	//   ....[49]....
        /*0264*/ 	.word	0x00006540


	//   ....[50]....
        /*0268*/ 	.word	0x000065a0


	//   ....[51]....
        /*026c*/ 	.word	0x000065c0


	//   ....[52]....
        /*0270*/ 	.word	0x000065e0


	//   ....[53]....
        /*0274*/ 	.word	0x000066a0


	//   ....[54]....
        /*0278*/ 	.word	0x000066f0


	//   ....[55]....
        /*027c*/ 	.word	0x00006750


	//   ....[56]....
        /*0280*/ 	.word	0x00006770


	//   ....[57]....
        /*0284*/ 	.word	0x00006790


	//   ....[58]....
        /*0288*/ 	.word	0x00006d70


	//   ....[59]....
        /*028c*/ 	.word	0x00006df0


	//   ....[60]....
        /*0290*/ 	.word	0x00006ea0


	//   ....[61]....
        /*0294*/ 	.word	0x00006f10


	//   ....[62]....
        /*0298*/ 	.word	0x00006fa0


	//   ....[63]....
        /*029c*/ 	.word	0x00007010


	//   ....[64]....
        /*02a0*/ 	.word	0x000070b0


	//   ....[65]....
        /*02a4*/ 	.word	0x00007120


	//   ....[66]....
        /*02a8*/ 	.word	0x000071c0


	//   ....[67]....
        /*02ac*/ 	.word	0x00007230


	//   ....[68]....
        /*02b0*/ 	.word	0x000072b0


	//   ....[69]....
        /*02b4*/ 	.word	0x00007320


	//   ....[70]....
        /*02b8*/ 	.word	0x000073a0


	//   ....[71]....
        /*02bc*/ 	.word	0x00007410


	//   ....[72]....
        /*02c0*/ 	.word	0x00007490


	//   ....[73]....
        /*02c4*/ 	.word	0x00007510


	//   ....[74]....
        /*02c8*/ 	.word	0x000075b0


	//   ....[75]....
        /*02cc*/ 	.word	0x00007620


	//   ....[76]....
        /*02d0*/ 	.word	0x000076a0


	//   ....[77]....
        /*02d4*/ 	.word	0x00007710


	//   ....[78]....
        /*02d8*/ 	.word	0x00007790


	//   ....[79]....
        /*02dc*/ 	.word	0x00007800


	//   ....[80]....
        /*02e0*/ 	.word	0x00007890


	//   ....[81]....
        /*02e4*/ 	.word	0x00007900


	//   ....[82]....
        /*02e8*/ 	.word	0x00007980


	//   ....[83]....
        /*02ec*/ 	.word	0x000079f0


	//   ....[84]....
        /*02f0*/ 	.word	0x00007a70


	//   ....[85]....
        /*02f4*/ 	.word	0x00007ae0


	//   ....[86]....
        /*02f8*/ 	.word	0x00007b50


	//   ....[87]....
        /*02fc*/ 	.word	0x00007bc0


	//----- nvinfo : EIATTR_EXIT_INSTR_OFFSETS
	.align		4
.L_2205:
        /*0300*/ 	.byte	0x04, 0x1c
        /*0302*/ 	.short	(.L_2207 - .L_2206)


	//   ....[0]....
.L_2206:
        /*0304*/ 	.word	0x00006860


	//   ....[1]....
        /*0308*/ 	.word	0x00006d10


	//----- nvinfo : EIATTR_MAX_THREADS
	.align		4
.L_2207:
        /*030c*/ 	.byte	0x04, 0x05
        /*030e*/ 	.short	(.L_2209 - .L_2208)
.L_2208:
        /*0310*/ 	.word	0x00000040
        /*0314*/ 	.word	0x00000001
        /*0318*/ 	.word	0x00000001


	//----- nvinfo : EIATTR_CRS_STACK_SIZE
	.align		4
.L_2209:
        /*031c*/ 	.byte	0x04, 0x1e
        /*031e*/ 	.short	(.L_2211 - .L_2210)
.L_2210:
        /*0320*/ 	.word	0x00000000
.L_2211:


//--------------------- .nv.info._Z25selective_scan_bwd_kernelI32Selective_Scan_bwd_kernel_traitsILi64ELi16ELb1ELb0ELb0ELb1ELb1EN3c104HalfEfEEv12SSMParamsBwd --------------------------
	.section	.nv.info._Z25selective_scan_bwd_kernelI32Selective_Scan_bwd_kernel_traitsILi64ELi16ELb1ELb0ELb0ELb1ELb1EN3c104HalfEfEEv12SSMParamsBwd,"",@"SHT_CUDA_INFO"
	.sectionflags	@""
	.align	4


	//----- nvinfo : EIATTR_CUDA_API_VERSION
	.align		4
        /*0000*/ 	.byte	0x04, 0x37
        /*0002*/ 	.short	(.L_2213 - .L_2212)
.L_2212:
        /*0004*/ 	.word	0x00000082


	//----- nvinfo : EIATTR_SW2861232_WAR
	.align		4
.L_2213:
        /*0008*/ 	.byte	0x01, 0x35
	.zero		2


	//----- nvinfo : EIATTR_PARAM_CBANK
	.align		4
        /*000c*/ 	.byte	0x04, 0x0a
        /*000e*/ 	.short	(.L_2215 - .L_2214)
	.align		4
.L_2214:
        /*0010*/ 	.word	index@(.nv.constant0._Z25selective_scan_bwd_kernelI32Selective_Scan_bwd_kernel_traitsILi64ELi16ELb1ELb0ELb0ELb1ELb1EN3c104HalfEfEEv12SSMParamsBwd)
        /*0014*/ 	.short	0x0160
        /*0016*/ 	.short	0x01f0


	//----- nvinfo : EIATTR_CBANK_PARAM_SIZE
	.align		4
.L_2215:
        /*0018*/ 	.byte	0x03, 0x19
        /*001a*/ 	.short	0x01f0


	//----- nvinfo : EIATTR_KPARAM_INFO
	.align		4
        /*001c*/ 	.byte	0x04, 0x17
        /*001e*/ 	.short	(.L_2217 - .L_2216)
.L_2216:
        /*0020*/ 	.word	0x00000000
        /*0024*/ 	.short	0x0000
        /*0026*/ 	.short	0x0000
        /*0028*/ 	.byte	0x00, 0xf0, 0xc1, 0x07


	//----- nvinfo : EIATTR_MAXREG_COUNT
	.align		4
.L_2217:
        /*002c*/ 	.byte	0x03, 0x1b
        /*002e*/ 	.short	0x00ff


	//----- nvinfo : EIATTR_NUM_BARRIERS
	.align		4
        /*0030*/ 	.byte	0x02, 0x4c
        /*0032*/ 	.byte	0x01
	.zero		1


	//----- nvinfo : EIATTR_MERCURY_ISA_VERSION
	.align		4
        /*0034*/ 	.byte	0x03, 0x5f
        /*0036*/ 	.short	0x0000


	//----- nvinfo : EIATTR_COOP_GROUP_MASK_REGIDS
	.align		4
        /*0038*/ 	.byte	0x04, 0x29
        /*003a*/ 	.short	(.L_2219 - .L_2218)


	//   ....[0]....
.L_2218:
        /*003c*/ 	.word	0xffffffff


	//   ....[1]....
        /*0040*/ 	.word	0xffffffff


	//   ....[2]....
        /*0044*/ 	.word	0xffffffff


	//   ....[3]....
        /*0048*/ 	.word	0xffffffff


	//   ....[4]....
        /*004c*/ 	.word	0xffffffff


	//   ....[5]....
        /*0050*/ 	.word	0xffffffff


	//   ....[6]....
        /*0054*/ 	.word	0xffffffff


	//   ....[7]....
        /*0058*/ 	.word	0xffffffff


	//   ....[8]....
        /*005c*/ 	.word	0xffffffff


	//   ....[9]....
        /*0060*/ 	.word	0xffffffff


	//   ....[10]....
        /*0064*/ 	.word	0xffffffff


	//   ....[11]....
        /*0068*/ 	.word	0xffffffff


	//   ....[12]....
        /*006c*/ 	.word	0xffffffff


	//   ....[13]....
        /*0070*/ 	.word	0xffffffff


	//   ....[14]....
        /*0074*/ 	.word	0xffffffff


	//   ....[15]....
        /*0078*/ 	.word	0xffffffff


	//   ....[16]....
        /*007c*/ 	.word	0xffffffff


	//   ....[17]....
        /*0080*/ 	.word	0xffffffff


	//   ....[18]....
        /*0084*/ 	.word	0xffffffff


	//   ....[19]....
        /*0088*/ 	.word	0xffffffff


	//   ....[20]....
        /*008c*/ 	.word	0xffffffff


	//   ....[21]....
        /*0090*/ 	.word	0xffffffff


	//   ....[22]....
        /*0094*/ 	.word	0xffffffff


	//   ....[23]....
        /*0098*/ 	.word	0xffffffff


	//   ....[24]....
        /*009c*/ 	.word	0xffffffff


	//   ....[25]....
        /*00a0*/ 	.word	0xffffffff


	//   ....[26]....
        /*00a4*/ 	.word	0xffffffff


	//   ....[27]....
        /*00a8*/ 	.word	0xffffffff


	//   ....[28]....
        /*00ac*/ 	.word	0xffffffff


	//   ....[29]....
        /*00b0*/ 	.word	0xffffffff


	//   ....[30]....
        /*00b4*/ 	.word	0xffffffff


	//   ....[31]....
        /*00b8*/ 	.word	0xffffffff


	//   ....[32]....
        /*00bc*/ 	.word	0xffffffff


	//   ....[33]....
        /*00c0*/ 	.word	0xffffffff


	//   ....[34]....
        /*00c4*/ 	.word	0xffffffff


	//   ....[35]....
        /*00c8*/ 	.word	0xffffffff


	//   ....[36]....
        /*00cc*/ 	.word	0xffffffff


	//   ....[37]....
        /*00d0*/ 	.word	0xffffffff


	//   ....[38]....
        /*00d4*/ 	.word	0xffffffff


	//   ....[39]....
        /*00d8*/ 	.word	0xffffffff


	//   ....[40]....
        /*00dc*/ 	.word	0xffffffff


	//   ....[41]....
        /*00e0*/ 	.word	0xffffffff


	//   ....[42]....
        /*00e4*/ 	.word	0xffffffff


	//   ....[43]....
        /*00e8*/ 	.word	0xffffffff


	//   ....[44]....
        /*00ec*/ 	.word	0xffffffff


	//   ....[45]....
        /*00f0*/ 	.word	0xffffffff


	//   ....[46]....
        /*00f4*/ 	.word	0xffffffff


	//   ....[47]....
        /*00f8*/ 	.word	0xffffffff


	//   ....[48]....
        /*00fc*/ 	.word	0xffffffff


	//   ....[49]....
        /*0100*/ 	.word	0xffffffff


	//   ....[50]....
        /*0104*/ 	.word	0xffffffff


	//   ....[51]....
        /*0108*/ 	.word	0xffffffff


	//   ....[52]....
        /*010c*/ 	.word	0xffffffff


	//   ....[53]....
        /*0110*/ 	.word	0xffffffff


	//   ....[54]....
        /*0114*/ 	.word	0xffffffff


	//   ....[55]....
        /*0118*/ 	.word	0xffffffff


	//   ....[56]....
        /*011c*/ 	.word	0xffffffff


	//   ....[57]....
        /*0120*/ 	.word	0xffffffff


	//   ....[58]....
        /*0124*/ 	.word	0xffffffff


	//   ....[59]....
        /*0128*/ 	.word	0xffffffff


	//   ....[60]....
        /*012c*/ 	.word	0xffffffff


	//   ....[61]....
        /*0130*/ 	.word	0xffffffff


	//   ....[62]....
        /*0134*/ 	.word	0xffffffff


	//   ....[63]....
        /*0138*/ 	.word	0xffffffff


	//   ....[64]....
        /*013c*/ 	.word	0xffffffff


	//   ....[65]....
        /*0140*/ 	.word	0xffffffff


	//   ....[66]....
        /*0144*/ 	.word	0xffffffff


	//   ....[67]....
        /*0148*/ 	.word	0xffffffff


	//   ....[68]....
        /*014c*/ 	.word	0xffffffff


	//   ....[69]....
        /*0150*/ 	.word	0xffffffff


	//   ....[70]....
        /*0154*/ 	.word	0xffffffff


	//   ....[71]....
        /*0158*/ 	.word	0xffffffff


	//   ....[72]....
        /*015c*/ 	.word	0xffffffff


	//   ....[73]....
        /*0160*/ 	.word	0xffffffff


	//   ....[74]....
        /*0164*/ 	.word	0xffffffff


	//   ....[75]....
        /*0168*/ 	.word	0xffffffff


	//   ....[76]....
        /*016c*/ 	.word	0xffffffff


	//   ....[77]....
        /*0170*/ 	.word	0xffffffff


	//   ....[78]....
        /*0174*/ 	.word	0xffffffff


	//   ....[79]....
        /*0178*/ 	.word	0xffffffff


	//   ....[80]....
        /*017c*/ 	.word	0xffffffff


	//   ....[81]....
        /*0180*/ 	.word	0xffffffff


	//   ....[82]....
        /*0184*/ 	.word	0xffffffff


	//   ....[83]....
        /*0188*/ 	.word	0xffffffff


	//   ....[84]....
        /*018c*/ 	.word	0xffffffff


	//   ....[85]....
        /*0190*/ 	.word	0xffffffff


	//   ....[86]....
        /*0194*/ 	.word	0xffffffff


	//   ....[87]....
        /*0198*/ 	.word	0xffffffff


	//   ....[88]....
        /*019c*/ 	.word	0xffffffff


	//   ....[89]....
        /*01a0*/ 	.word	0xffffffff


	//   ....[90]....
        /*01a4*/ 	.word	0xffffffff


	//   ....[91]....
        /*01a8*/ 	.word	0xffffffff


	//----- nvinfo : EIATTR_COOP_GROUP_INSTR_OFFSETS
	.align		4
.L_2219:
        /*01ac*/ 	.byte	0x04, 0x28
        /*01ae*/ 	.short	(.L_2221 - .L_2220)


	//   ....[0]....
.L_2220:
        /*01b0*/ 	.word	0x00000640


	//   ....[1]....
        /*01b4*/ 	.word	0x000006f0


	//   ....[2]....
        /*01b8*/ 	.word	0x000008c0


	//   ....[3]....
        /*01bc*/ 	.word	0x00002e70


	//   ....[4]....
        /*01c0*/ 	.word	0x00003620


	//   ....[5]....
        /*01c4*/ 	.word	0x00003e70


	//   ....[6]....
        /*01c8*/ 	.word	0x00004300


	//   ....[7]....
        /*01cc*/ 	.word	0x00005110


	//   ....[8]....
        /*01d0*/ 	.word	0x00005130


	//   ....[9]....
        /*01d4*/ 	.word	0x00005180


	//   ....[10]....
        /*01d8*/ 	.word	0x00005190


	//   ....[11]....
        /*01dc*/ 	.word	0x000051c0


	//   ....[12]....
        /*01e0*/ 	.word	0x000051e0


	//   ....[13]....
        /*01e4*/ 	.word	0x00005210


	//   ....[14]....
        /*01e8*/ 	.word	0x00005230


	//   ....[15]....
        /*01ec*/ 	.word	0x00005260


	//   ....[16]....
        /*01f0*/ 	.word	0x00005280


	//   ....[17]....
        /*01f4*/ 	.word	0x00005340


	//   ....[18]....
        /*01f8*/ 	.word	0x000053b0


	//   ....[19]....
        /*01fc*/ 	.word	0x000053d0


	//   ....[20]....
        /*0200*/ 	.word	0x000053e0


	//   ....[21]....
        /*0204*/ 	.word	0x000053f0


	//   ....[22]....
        /*0208*/ 	.word	0x00005400


	//   ....[23]....
        /*020c*/ 	.word	0x000058e0


	//   ....[24]....
        /*0210*/ 	.word	0x00005900


	//   ....[25]....
        /*0214*/ 	.word	0x00005910


	//   ....[26]....
        /*0218*/ 	.word	0x00005920


	//   ....[27]....
        /*021c*/ 	.word	0x00005950


	//   ....[28]....
        /*0220*/ 	.word	0x00005960


	//   ....[29]....
        /*0224*/ 	.word	0x00005990


	//   ....[30]....
        /*0228*/ 	.word	0x000059a0


	//   ....[31]....
        /*022c*/ 	.word	0x000059d0


	//   ....[32]....
        /*0230*/ 	.word	0x000059e0


	//   ....[33]....
        /*0234*/ 	.word	0x00005a10


	//   ....[34]....
        /*0238*/ 	.word	0x00005a20


	//   ....[35]....
        /*023c*/ 	.word	0x00005a50


	//   ....[36]....
        /*0240*/ 	.word	0x00005a60


	//   ....[37]....
        /*0244*/ 	.word	0x00005a70


	//   ....[38]....
        /*0248*/ 	.word	0x00005a80


	//   ....[39]....
        /*024c*/ 	.word	0x00005e20


	//   ....[40]....
        /*0250*/ 	.word	0x00005f10


	//   ....[41]....
        /*0254*/ 	.word	0x00006280


	//   ....[42]....
        /*0258*/ 	.word	0x000062b0


	//   ....[43]....
        /*025c*/ 	.word	0x00006390


	//   ....[44]....
        /*0260*/ 	.word	0x000063c0


	//   ....[45]....
        /*0264*/ 	.word	0x000064a0


	//   ....[46]....
        /*0268*/ 	.word	0x000064c0


	//   ....[47]....
        /*026c*/ 	.word	0x00006580


	//   ....[48]....
        /*0270*/ 	.word	0x00006690


	//   ....[49]....
        /*0274*/ 	.word	0x00006b90


	//   ....[50]....
        /*0278*/ 	.word	0x00007280


	//   ....[51]....
        /*027c*/ 	.word	0x000076e0


	//   ....[52]....
        /*0280*/ 	.word	0x000078b0


	//   ....[53]....
        /*0284*/ 	.word	0x00007910


	//   ....[54]....
        /*0288*/ 	.word	0x00007970


	//   ....[55]....
        /*028c*/ 	.word	0x00007990


	//   ....[56]....
        /*0290*/ 	.word	0x000079b0


	//   ....[57]....
        /*0294*/ 	.word	0x00007a70


	//   ....[58]....
        /*0298*/ 	.word	0x00007ac0


	//   ....[59]....
        /*029c*/ 	.word	0x00007b10


	//   ....[60]....
        /*02a0*/ 	.word	0x00007b40


	//   ....[61]....
        /*02a4*/ 	.word	0x00007b60


	//   ....[62]....
        /*02a8*/ 	.word	0x00008140


	//   ....[63]....
        /*02ac*/ 	.word	0x000081c0


	//   ....[64]....
        /*02b0*/ 	.word	0x00008270


	//   ....[65]....
        /*02b4*/ 	.word	0x000082e0


	//   ....[66]....
        /*02b8*/ 	.word	0x00008370


	//   ....[67]....
        /*02bc*/ 	.word	0x000083e0


	//   ....[68]....
        /*02c0*/ 	.word	0x00008480


	//   ....[69]....
        /*02c4*/ 	.word	0x000084f0


	//   ....[70]....
        /*02c8*/ 	.word	0x00008590


	//   ....[71]....
        /*02cc*/ 	.word	0x00008600


	//   ....[72]....
        /*02d0*/ 	.word	0x00008680


	//   ....[73]....
        /*02d4*/ 	.word	0x000086f0


	//   ....[74]....
        /*02d8*/ 	.word	0x00008760


	//   ....[75]....
        /*02dc*/ 	.word	0x000087d0


	//   ....[76]....
        /*02e0*/ 	.word	0x00008850


	//   ....[77]....
        /*02e4*/ 	.word	0x000088d0


	//   ....[78]....
        /*02e8*/ 	.word	0x00008970


	//   ....[79]....
        /*02ec*/ 	.word	0x000089e0


	//   ....[80]....
        /*02f0*/ 	.word	0x00008a60


	//   ....[81]....
        /*02f4*/ 	.word	0x00008ad0


	//   ....[82]....
        /*02f8*/ 	.word	0x00008b50


	//   ....[83]....
        /*02fc*/ 	.word	0x00008bc0


	//   ....[84]....
        /*0300*/ 	.word	0x00008c60


	//   ....[85]....
        /*0304*/ 	.word	0x00008cd0


	//   ....[86]....
        /*0308*/ 	.word	0x00008d50


	//   ....[87]....
        /*030c*/ 	.word	0x00008dc0


	//   ....[88]....
        /*0310*/ 	.word	0x00008e40


	//   ....[89]....
        /*0314*/ 	.word	0x00008eb0


	//   ....[90]....
        /*0318*/ 	.word	0x00008f20


	//   ....[91]....
        /*031c*/ 	.word	0x00008f90


	//----- nvinfo : EIATTR_EXIT_INSTR_OFFSETS
	.align		4
.L_2221:
        /*0320*/ 	.byte	0x04, 0x1c
        /*0322*/ 	.short	(.L_2223 - .L_2222)


	//   ....[0]....
.L_2222:
        /*0324*/ 	.word	0x00007c30


	//   ....[1]....
        /*0328*/ 	.word	0x000080e0


	//----- nvinfo : EIATTR_MAX_THREADS
	.align		4
.L_2223:
        /*032c*/ 	.byte	0x04, 0x05
        /*032e*/ 	.short	(.L_2225 - .L_2224)
.L_2224:
        /*0330*/ 	.word	0x00000040
        /*0334*/ 	.word	0x00000001
        /*0338*/ 	.word	0x00000001


	//----- nvinfo : EIATTR_CRS_STACK_SIZE
	.align		4
.L_2225:
        /*033c*/ 	.byte	0x04, 0x1e
        /*033e*/ 	.short	(.L_2227 - .L_2226)
.L_2226:
        /*0340*/ 	.word	0x00000000
.L_2227:


//--------------------- .nv.info._Z25selective_scan_bwd_kernelI32Selective_Scan_bwd_kernel_traitsILi64ELi16ELb1ELb0ELb1ELb0ELb0EN3c104HalfEfEEv12SSMParamsBwd --------------------------
	.section	.nv.info._Z25selective_scan_bwd_kernelI32Selective_Scan_bwd_kernel_traitsILi64ELi16ELb1ELb0ELb1ELb0ELb0EN3c104HalfEfEEv12SSMParamsBwd,"",@"SHT_CUDA_INFO"
	.sectionflags	@""
	.align	4


	//----- nvinfo : EIATTR_CUDA_API_VERSION
	.align		4
        /*0000*/ 	.byte	0x04, 0x37
        /*0002*/ 	.short	(.L_2229 - .L_2228)
.L_2228:
        /*0004*/ 	.word	0x00000082


	//----- nvinfo : EIATTR_SW2861232_WAR
	.align		4
.L_2229:
        /*0008*/ 	.byte	0x01, 0x35
	.zero		2


	//----- nvinfo : EIATTR_PARAM_CBANK
	.align		4
        /*000c*/ 	.byte	0x04, 0x0a
        /*000e*/ 	.short	(.L_2231 - .L_2230)
	.align		4
.L_2230:
        /*0010*/ 	.word	index@(.nv.constant0._Z25selective_scan_bwd_kernelI32Selective_Scan_bwd_kernel_traitsILi64ELi16ELb1ELb0ELb1ELb0ELb0EN3c104HalfEfEEv12SSMParamsBwd)
        /*0014*/ 	.short	0x0160
        /*0016*/ 	.short	0x01f0


	//----- nvinfo : EIATTR_CBANK_PARAM_SIZE
	.align		4
.L_2231:
        /*0018*/ 	.byte	0x03, 0x19
        /*001a*/ 	.short	0x01f0


	//----- nvinfo : EIATTR_KPARAM_INFO
	.align		4
        /*001c*/ 	.byte	0x04, 0x17
        /*001e*/ 	.short	(.L_2233 - .L_2232)
.L_2232:
        /*0020*/ 	.word	0x00000000
        /*0024*/ 	.short	0x0000
        /*0026*/ 	.short	0x0000
        /*0028*/ 	.byte	0x00, 0xf0, 0xc1, 0x07


	//----- nvinfo : EIATTR_MAXREG_COUNT
	.align		4
.L_2233:
        /*002c*/ 	.byte	0x03, 0x1b
        /*002e*/ 	.short	0x00ff


	//----- nvinfo : EIATTR_NUM_BARRIERS
	.align		4
        /*0030*/ 	.byte	0x02, 0x4c
        /*0032*/ 	.byte	0x01
	.zero		1


	//----- nvinfo : EIATTR_MERCURY_ISA_VERSION
	.align		4
        /*0034*/ 	.byte	0x03, 0x5f
        /*0036*/ 	.short	0x0000


	//----- nvinfo : EIATTR_COOP_GROUP_MASK_REGIDS
	.align		4
        /*0038*/ 	.byte	0x04, 0x29
        /*003a*/ 	.short	(.L_2235 - .L_2234)


	//   ....[0]....
.L_2234:
        /*003c*/ 	.word	0xffffffff


	//   ....[1]....
        /*0040*/ 	.word	0xffffffff


	//   ....[2]....
        /*0044*/ 	.word	0xffffffff


	//   ....[3]....
        /*0048*/ 	.word	0xffffffff


	//   ....[4]....
        /*004c*/ 	.word	0xffffffff


	//   ....[5]....
        /*0050*/ 	.word	0xffffffff


	//   ....[6]....
        /*0054*/ 	.word	0xffffffff


	//   ....[7]....
        /*0058*/ 	.word	0xffffffff


	//   ....[8]....
        /*005c*/ 	.word	0xffffffff


	//   ....[9]....
        /*0060*/ 	.word	0xffffffff


	//   ....[10]....
        /*0064*/ 	.word	0xffffffff


	//   ....[11]....
        /*0068*/ 	.word	0xffffffff


	//   ....[12]....
        /*006c*/ 	.word	0xffffffff


	//   ....[13]....
        /*0070*/ 	.word	0xffffffff


	//   ....[14]....
        /*0074*/ 	.word	0xffffffff


	//   ....[15]....
        /*0078*/ 	.word	0xffffffff


	//   ....[16]....
        /*007c*/ 	.word	0xffffffff


	//   ....[17]....
        /*0080*/ 	.word	0xffffffff


	//   ....[18]....
        /*0084*/ 	.word	0xffffffff


	//   ....[19]....
        /*0088*/ 	.word	0xffffffff


	//   ....[20]....
        /*008c*/ 	.word	0xffffffff


	//   ....[21]....
        /*0090*/ 	.word	0xffffffff


	//   ....[22]....
        /*0094*/ 	.word	0xffffffff


	//   ....[23]....
        /*0098*/ 	.word	0xffffffff


	//   ....[24]....
        /*009c*/ 	.word	0xffffffff


	//   ....[25]....
        /*00a0*/ 	.word	0xffffffff


	//   ....[26]....
        /*00a4*/ 	.word	0xffffffff


	//   ....[27]....
        /*00a8*/ 	.word	0xffffffff


	//   ....[28]....
        /*00ac*/ 	.word	0xffffffff


	//   ....[29]....
        /*00b0*/ 	.word	0xffffffff


	//   ....[30]....
        /*00b4*/ 	.word	0xffffffff


	//   ....[31]....
        /*00b8*/ 	.word	0xffffffff


	//   ....[32]....
        /*00bc*/ 	.word	0xffffffff


	//   ....[33]....
        /*00c0*/ 	.word	0xffffffff


	//   ....[34]....
        /*00c4*/ 	.word	0xffffffff


	//   ....[35]....
        /*00c8*/ 	.word	0xffffffff


	//   ....[36]....
        /*00cc*/ 	.word	0xffffffff


	//   ....[37]....
        /*00d0*/ 	.word	0xffffffff


	//   ....[38]....
        /*00d4*/ 	.word	0xffffffff


	//   ....[39]....
        /*00d8*/ 	.word	0xffffffff


	//   ....[40]....
        /*00dc*/ 	.word	0xffffffff


	//   ....[41]....
        /*00e0*/ 	.word	0xffffffff


	//   ....[42]....
        /*00e4*/ 	.word	0xffffffff


	//   ....[43]....
        /*00e8*/ 	.word	0xffffffff


	//   ....[44]....
        /*00ec*/ 	.word	0xffffffff


	//   ....[45]....
        /*00f0*/ 	.word	0xffffffff


	//   ....[46]....
        /*00f4*/ 	.word	0xffffffff


	//   ....[47]....
        /*00f8*/ 	.word	0xffffffff


	//   ....[48]....
        /*00fc*/ 	.word	0xffffffff


	//   ....[49]....
        /*0100*/ 	.word	0xffffffff


	//   ....[50]....
        /*0104*/ 	.word	0xffffffff


	//   ....[51]....
        /*0108*/ 	.word	0xffffffff


	//   ....[52]....
        /*010c*/ 	.word	0xffffffff


	//   ....[53]....
        /*0110*/ 	.word	0xffffffff


	//   ....[54]....
        /*0114*/ 	.word	0xffffffff


	//   ....[55]....
        /*0118*/ 	.word	0xffffffff


	//   ....[56]....
        /*011c*/ 	.word	0xffffffff


	//   ....[57]....
        /*0120*/ 	.word	0xffffffff


	//   ....[58]....
        /*0124*/ 	.word	0xffffffff


	//   ....[59]....
        /*0128*/ 	.word	0xffffffff


	//   ....[60]....
        /*012c*/ 	.word	0xffffffff


	//   ....[61]....
        /*0130*/ 	.word	0xffffffff


	//   ....[62]....
        /*0134*/ 	.word	0xffffffff


	//   ....[63]....
        /*0138*/ 	.word	0xffffffff


	//   ....[64]....
        /*013c*/ 	.word	0xffffffff


	//   ....[65]....
        /*0140*/ 	.word	0xffffffff


	//   ....[66]....
        /*0144*/ 	.word	0xffffffff


	//   ....[67]....
        /*0148*/ 	.word	0xffffffff


	//   ....[68]....
        /*014c*/ 	.word	0xffffffff


	//   ....[69]....
        /*0150*/ 	.word	0xffffffff


	//   ....[70]....
        /*0154*/ 	.word	0xffffffff


	//   ....[71]....
        /*0158*/ 	.word	0xffffffff


	//   ....[72]....
        /*015c*/ 	.word	0xffffffff


	//   ....[73]....
        /*0160*/ 	.word	0xffffffff


	//   ....[74]....
        /*0164*/ 	.word	0xffffffff


	//   ....[75]....
        /*0168*/ 	.word	0xffffffff


	//   ....[76]....
        /*016c*/ 	.word	0xffffffff


	//   ....[77]....
        /*0170*/ 	.word	0xffffffff


	//   ....[78]....
        /*0174*/ 	.word	0xffffffff


	//   ....[79]....
        /*0178*/ 	.word	0xffffffff


	//   ....[80]....
        /*017c*/ 	.word	0xffffffff


	//   ....[81]....
        /*0180*/ 	.word	0xffffffff


	//   ....[82]....
        /*0184*/ 	.word	0xffffffff


	//   ....[83]....
        /*0188*/ 	.word	0xffffffff


	//   ....[84]....
        /*018c*/ 	.word	0xffffffff


	//   ....[85]....
        /*0190*/ 	.word	0xffffffff


	//   ....[86]....
        /*0194*/ 	.word	0xffffffff


	//   ....[87]....
        /*0198*/ 	.word	0xffffffff


	//----- nvinfo : EIATTR_COOP_GROUP_INSTR_OFFSETS
	.align		4
.L_2235:
        /*019c*/ 	.byte	0x04, 0x28
        /*019e*/ 	.short	(.L_2237 - .L_2236)


	//   ....[0]....
.L_2236:
        /*01a0*/ 	.word	0x000008b0


	//   ....[1]....
        /*01a4*/ 	.word	0x00000960


	//   ....[2]....
        /*01a8*/ 	.word	0x00000b60


	//   ....[3]....
        /*01ac*/ 	.word	0x000016a0


	//   ....[4]....
        /*01b0*/ 	.word	0x00001ff0


	//   ....[5]....
        /*01b4*/ 	.word	0x00002010


	//   ....[6]....
        /*01b8*/ 	.word	0x00002060


	//   ....[7]....
        /*01bc*/ 	.word	0x00002070


	//   ....[8]....
        /*01c0*/ 	.word	0x000020a0


	//   ....[9]....
        /*01c4*/ 	.word	0x000020c0


	//   ....[10]....
        /*01c8*/ 	.word	0x000020f0


	//   ....[11]....
        /*01cc*/ 	.word	0x00002110


	//   ....[12]....
        /*01d0*/ 	.word	0x00002140


	//   ....[13]....
        /*01d4*/ 	.word	0x00002160


	//   ....[14]....
        /*01d8*/ 	.word	0x00002220


	//   ....[15]....
        /*01dc*/ 	.word	0x00002290


	//   ....[16]....
        /*01e0*/ 	.word	0x000022b0


	//   ....[17]....
        /*01e4*/ 	.word	0x000022c0


	//   ....[18]....
        /*01e8*/ 	.word	0x000022d0


	//   ....[19]....
        /*01ec*/ 	.word	0x000022e0


	//   ....[20]....
        /*01f0*/ 	.word	0x000027c0


	//   ....[21]....
        /*01f4*/ 	.word	0x000027e0


	//   ....[22]....
        /*01f8*/ 	.word	0x000027f0


	//   ....[23]....
        /*01fc*/ 	.word	0x00002800


	//   ....[24]....
        /*0200*/ 	.word	0x00002830


	//   ....[25]....
        /*0204*/ 	.word	0x00002840


	//   ....[26]....
        /*0208*/ 	.word	0x00002870


	//   ....[27]....
        /*020c*/ 	.word	0x00002880


	//   ....[28]....
        /*0210*/ 	.word	0x000028b0


	//   ....[29]....
        /*0214*/ 	.word	0x000028c0


	//   ....[30]....
        /*0218*/ 	.word	0x000028f0


	//   ....[31]....
        /*021c*/ 	.word	0x00002900


	//   ....[32]....
        /*0220*/ 	.word	0x00002930


	//   ....[33]....
        /*0224*/ 	.word	0x00002940


	//   ....[34]....
        /*0228*/ 	.word	0x00002950


	//   ....[35]....
        /*022c*/ 	.word	0x00002960


	//   ....[36]....
        /*0230*/ 	.word	0x00003ec0


	//   ....[37]....
        /*0234*/ 	.word	0x00003f00


	//   ....[38]....
        /*0238*/ 	.word	0x00003fe0


	//   ....[39]....
        /*023c*/ 	.word	0x00004010


	//   ....[40]....
        /*0240*/ 	.word	0x000040a0


	//   ....[41]....
        /*0244*/ 	.word	0x000040d0


	//   ....[42]....
        /*0248*/ 	.word	0x000041b0


	//   ....[43]....
        /*024c*/ 	.word	0x000041e0


	//   ....[44]....
        /*0250*/ 	.word	0x000042c0


	//   ....[45]....
        /*0254*/ 	.word	0x00004300


	//   ....[46]....
        /*0258*/ 	.word	0x00004830


	//   ....[47]....
        /*025c*/ 	.word	0x00004bc0


	//   ....[48]....
        /*0260*/ 	.word	0x00004cc0


	//   ....[49]....
        /*0264*/ 	.word	0x00004d20


	//   ....[50]....
        /*0268*/ 	.word	0x00004d80


	//   ....[51]....
        /*026c*/ 	.word	0x00004da0


	//   ....[52]....
        /*0270*/ 	.word	0x00004dc0


	//   ....[53]....
        /*0274*/ 	.word	0x00004e80


	//   ....[54]....
        /*0278*/ 	.word	0x00004ed0


	//   ....[55]....
        /*027c*/ 	.word	0x00004f20


	//   ....[56]....
        /*0280*/ 	.word	0x00004f50


	//   ....[57]....
        /*0284*/ 	.word	0x00004f70


	//   ....[58]....
        /*0288*/ 	.word	0x000052c0


	//   ....[59]....
        /*028c*/ 	.word	0x00005340


	//   ....[60]....
        /*0290*/ 	.word	0x000053f0


	//   ....[61]....
        /*0294*/ 	.word	0x00005460


	//   ....[62]....
        /*0298*/ 	.word	0x000054f0


	//   ....[63]....
        /*029c*/ 	.word	0x00005560


	//   ....[64]....
        /*02a0*/ 	.word	0x000055f0


	//   ....[65]....
        /*02a4*/ 	.word	0x00005660


	//   ....[66]....
        /*02a8*/ 	.word	0x00005700


	//   ....[67]....
        /*02ac*/ 	.word	0x00005770


	//   ....[68]....
        /*02b0*/ 	.word	0x000057f0


	//   ....[69]....
        /*02b4*/ 	.word	0x00005860


	//   ....[70]....
        /*02b8*/ 	.word	0x000058e0


	//   ....[71]....
        /*02bc*/ 	.word	0x00005950


	//   ....[72]....
        /*02c0*/ 	.word	0x000059d0


	//   ....[73]....
        /*02c4*/ 	.word	0x00005a50


	//   ....[74]....
        /*02c8*/ 	.word	0x00005af0


	//   ....[75]....
        /*02cc*/ 	.word	0x00005b60


	//   ....[76]....
        /*02d0*/ 	.word	0x00005be0


	//   ....[77]....
        /*02d4*/ 	.word	0x00005c50


	//   ....[78]....
        /*02d8*/ 	.word	0x00005cd0


	//   ....[79]....
        /*02dc*/ 	.word	0x00005d40


	//   ....[80]....
        /*02e0*/ 	.word	0x00005de0


	//   ....[81]....
        /*02e4*/ 	.word	0x00005e50


	//   ....[82]....
        /*02e8*/ 	.word	0x00005ed0


	//   ....[83]....
        /*02ec*/ 	.word	0x00005f40


	//   ....[84]....
        /*02f0*/ 	.word	0x00005fc0


	//   ....[85]....
        /*02f4*/ 	.word	0x00006030


	//   ....[86]....
        /*02f8*/ 	.word	0x000060a0


	//   ....[87]....
        /*02fc*/ 	.word	0x00006110


	//----- nvinfo : EIATTR_EXIT_INSTR_OFFSETS
	.align		4
.L_2237:
        /*0300*/ 	.byte	0x04, 0x1c
        /*0302*/ 	.short	(.L_2239 - .L_2238)


	//   ....[0]....
.L_2238:
        /*0304*/ 	.word	0x00005040


	//   ....[1]....
        /*0308*/ 	.word	0x00005260


	//----- nvinfo : EIATTR_MAX_THREADS
	.align		4
.L_2239:
        /*030c*/ 	.byte	0x04, 0x05
        /*030e*/ 	.short	(.L_2241 - .L_2240)
.L_2240:
        /*0310*/ 	.word	0x00000040
        /*0314*/ 	.word	0x00000001
        /*0318*/ 	.word	0x00000001


	//----- nvinfo : EIATTR_CRS_STACK_SIZE
	.align		4
.L_2241:
        /*031c*/ 	.byte	0x04, 0x1e
        /*031e*/ 	.short	(.L_2243 - .L_2242)
.L_2242:
        /*0320*/ 	.word	0x00000000
.L_2243:


//--------------------- .nv.info._Z25selective_scan_bwd_kernelI32Selective_Scan_bwd_kernel_traitsILi64ELi16ELb1ELb0ELb1ELb0ELb1EN3c104HalfEfEEv12SSMParamsBwd --------------------------
	.section	.nv.info._Z25selective_scan_bwd_kernelI32Selective_Scan_bwd_kernel_traitsILi64ELi16ELb1ELb0ELb1ELb0ELb1EN3c104HalfEfEEv12SSMParamsBwd,"",@"SHT_CUDA_INFO"
	.sectionflags	@""
	.align	4


	//----- nvinfo : EIATTR_CUDA_API_VERSION
	.align		4
        /*0000*/ 	.byte	0x04, 0x37
        /*0002*/ 	.short	(.L_2245 - .L_2244)
.L_2244:
        /*0004*/ 	.word	0x00000082


	//----- nvinfo : EIATTR_SW2861232_WAR
	.align		4
.L_2245:
        /*0008*/ 	.byte	0x01, 0x35
	.zero		2


	//----- nvinfo : EIATTR_PARAM_CBANK
	.align		4
        /*000c*/ 	.byte	0x04, 0x0a
        /*000e*/ 	.short	(.L_2247 - .L_2246)
	.align		4
.L_2246:
        /*0010*/ 	.word	index@(.nv.constant0._Z25selective_scan_bwd_kernelI32Selective_Scan_bwd_kernel_traitsILi64ELi16ELb1ELb0ELb1ELb0ELb1EN3c104HalfEfEEv12SSMParamsBwd)
        /*0014*/ 	.short	0x0160
        /*0016*/ 	.short	0x01f0


	//----- nvinfo : EIATTR_CBANK_PARAM_SIZE
	.align		4
.L_2247:
        /*0018*/ 	.byte	0x03, 0x19
        /*001a*/ 	.short	0x01f0


	//----- nvinfo : EIATTR_KPARAM_INFO
	.align		4
        /*001c*/ 	.byte	0x04, 0x17
        /*001e*/ 	.short	(.L_2249 - .L_2248)
.L_2248:
        /*0020*/ 	.word	0x00000000
        /*0024*/ 	.short	0x0000
        /*0026*/ 	.short	0x0000
        /*0028*/ 	.byte	0x00, 0xf0, 0xc1, 0x07


	//----- nvinfo : EIATTR_MAXREG_COUNT
	.align		4
.L_2249:
        /*002c*/ 	.byte	0x03, 0x1b
        /*002e*/ 	.short	0x00ff


	//----- nvinfo : EIATTR_NUM_BARRIERS
	.align		4
        /*0030*/ 	.byte	0x02, 0x4c
        /*0032*/ 	.byte	0x01
	.zero		1


	//----- nvinfo : EIATTR_MERCURY_ISA_VERSION
	.align		4
        /*0034*/ 	.byte	0x03, 0x5f
        /*0036*/ 	.short	0x0000


	//----- nvinfo : EIATTR_COOP_GROUP_MASK_REGIDS
	.align		4
        /*0038*/ 	.byte	0x04, 0x29
        /*003a*/ 	.short	(.L_2251 - .L_2250)


	//   ....[0]....
.L_2250:
        /*003c*/ 	.word	0xffffffff


	//   ....[1]....
        /*0040*/ 	.word	0xffffffff


	//   ....[2]....
        /*0044*/ 	.word	0xffffffff


	//   ....[3]....
        /*0048*/ 	.word	0xffffffff


	//   ....[4]....
        /*004c*/ 	.word	0xffffffff


	//   ....[5]....
        /*0050*/ 	.word	0xffffffff


	//   ....[6]....
        /*0054*/ 	.word	0xffffffff


	//   ....[7]....
        /*0058*/ 	.word	0xffffffff


	//   ....[8]....
        /*005c*/ 	.word	0xffffffff


	//   ....[9]....
        /*0060*/ 	.word	0xffffffff


	//   ....[10]....
        /*0064*/ 	.word	0xffffffff


	//   ....[11]....
        /*0068*/ 	.word	0xffffffff


	//   ....[12]....
        /*006c*/ 	.word	0xffffffff


	//   ....[13]....
        /*0070*/ 	.word	0xffffffff


	//   ....[14]....
        /*0074*/ 	.word	0xffffffff


	//   ....[15]....
        /*0078*/ 	.word	0xffffffff


	//   ....[16]....
        /*007c*/ 	.word	0xffffffff


	//   ....[17]....
        /*0080*/ 	.word	0xffffffff


	//   ....[18]....
        /*0084*/ 	.word	0xffffffff


	//   ....[19]....
        /*0088*/ 	.word	0xffffffff


	//   ....[20]....
        /*008c*/ 	.word	0xffffffff


	//   ....[21]....
        /*0090*/ 	.word	0xffffffff


	//   ....[22]....
        /*0094*/ 	.word	0xffffffff


	//   ....[23]....
        /*0098*/ 	.word	0xffffffff


	//   ....[24]....
        /*009c*/ 	.word	0xffffffff


	//   ....[25]....
        /*00a0*/ 	.word	0xffffffff


	//   ....[26]....
        /*00a4*/ 	.word	0xffffffff


	//   ....[27]....
        /*00a8*/ 	.word	0xffffffff


	//   ....[28]....
        /*00ac*/ 	.word	0xffffffff


	//   ....[29]....
        /*00b0*/ 	.word	0xffffffff


	//   ....[30]....
        /*00b4*/ 	.word	0xffffffff


	//   ....[31]....
        /*00b8*/ 	.word	0xffffffff


	//   ....[32]....
        /*00bc*/ 	.word	0xffffffff


	//   ....[33]....
        /*00c0*/ 	.word	0xffffffff


	//   ....[34]....
        /*00c4*/ 	.word	0xffffffff


	//   ....[35]....
        /*00c8*/ 	.word	0xffffffff


	//   ....[36]....
        /*00cc*/ 	.word	0xffffffff


	//   ....[37]....
        /*00d0*/ 	.word	0xffffffff


	//   ....[38]....
        /*00d4*/ 	.word	0xffffffff


	//   ....[39]....
        /*00d8*/ 	.word	0xffffffff


	//   ....[40]....
        /*00dc*/ 	.word	0xffffffff


	//   ....[41]....
        /*00e0*/ 	.word	0xffffffff


	//   ....[42]....
        /*00e4*/ 	.word	0xffffffff


	//   ....[43]....
        /*00e8*/ 	.word	0xffffffff


	//   ....[44]....
        /*00ec*/ 	.word	0xffffffff


	//   ....[45]....
        /*00f0*/ 	.word	0xffffffff


	//   ....[46]....
        /*00f4*/ 	.word	0xffffffff


	//   ....[47]....
        /*00f8*/ 	.word	0xffffffff


	//   ....[48]....
        /*00fc*/ 	.word	0xffffffff


	//   ....[49]....
        /*0100*/ 	.word	0xffffffff


	//   ....[50]....
        /*0104*/ 	.word	0xffffffff


	//   ....[51]....
        /*0108*/ 	.word	0xffffffff


	//   ....[52]....
        /*010c*/ 	.word	0xffffffff


	//   ....[53]....
        /*0110*/ 	.word	0xffffffff


	//   ....[54]....
        /*0114*/ 	.word	0xffffffff


	//   ....[55]....
        /*0118*/ 	.word	0xffffffff


	//   ....[56]....
        /*011c*/ 	.word	0xffffffff


	//   ....[57]....
        /*0120*/ 	.word	0xffffffff


	//   ....[58]....
        /*0124*/ 	.word	0xffffffff


	//   ....[59]....
        /*0128*/ 	.word	0xffffffff


	//   ....[60]....
        /*012c*/ 	.word	0xffffffff


	//   ....[61]....
        /*0130*/ 	.word	0xffffffff


	//   ....[62]....
        /*0134*/ 	.word	0xffffffff


	//   ....[63]....
        /*0138*/ 	.word	0xffffffff


	//   ....[64]....
        /*013c*/ 	.word	0xffffffff


	//   ....[65]....
        /*0140*/ 	.word	0xffffffff


	//   ....[66]....
        /*0144*/ 	.word	0xffffffff


	//   ....[67]....
        /*0148*/ 	.word	0xffffffff


	//   ....[68]....
        /*014c*/ 	.word	0xffffffff


	//   ....[69]....
        /*0150*/ 	.word	0xffffffff


	//   ....[70]....
        /*0154*/ 	.word	0xffffffff


	//   ....[71]....
        /*0158*/ 	.word	0xffffffff


	//   ....[72]....
        /*015c*/ 	.word	0xffffffff


	//   ....[73]....
        /*0160*/ 	.word	0xffffffff


	//   ....[74]....
        /*0164*/ 	.word	0xffffffff


	//   ....[75]....
        /*0168*/ 	.word	0xffffffff


	//   ....[76]....
        /*016c*/ 	.word	0xffffffff


	//   ....[77]....
        /*0170*/ 	.word	0xffffffff


	//   ....[78]....
        /*0174*/ 	.word	0xffffffff


	//   ....[79]....
        /*0178*/ 	.word	0xffffffff


	//   ....[80]....
        /*017c*/ 	.word	0xffffffff


	//   ....[81]....
        /*0180*/ 	.word	0xffffffff


	//   ....[82]....
        /*0184*/ 	.word	0xffffffff


	//   ....[83]....
        /*0188*/ 	.word	0xffffffff


	//   ....[84]....
        /*018c*/ 	.word	0xffffffff


	//   ....[85]....
        /*0190*/ 	.word	0xffffffff


	//   ....[86]....
        /*0194*/ 	.word	0xffffffff


	//   ....[87]....
        /*0198*/ 	.word	0xffffffff


	//   ....[88]....
        /*019c*/ 	.word	0xffffffff


	//   ....[89]....
        /*01a0*/ 	.word	0xffffffff


	//   ....[90]....
        /*01a4*/ 	.word	0xffffffff


	//   ....[91]....
        /*01a8*/ 	.word	0xffffffff


	//----- nvinfo : EIATTR_COOP_GROUP_INSTR_OFFSETS
	.align		4
.L_2251:
        /*01ac*/ 	.byte	0x04, 0x28
        /*01ae*/ 	.short	(.L_2253 - .L_2252)


	//   ....[0]....
.L_2252:
        /*01b0*/ 	.word	0x00000850


	//   ....[1]....
        /*01b4*/ 	.word	0x000008e0


	//   ....[2]....
        /*01b8*/ 	.word	0x00000a40


	//   ....[3]....
        /*01bc*/ 	.word	0x00000b70


	//   ....[4]....
        /*01c0*/ 	.word	0x000013f0


	//   ....[5]....
        /*01c4*/ 	.word	0x00001d80


	//   ....[6]....
        /*01c8*/ 	.word	0x00002110


	//   ....[7]....
        /*01cc*/ 	.word	0x00002960


	//   ....[8]....
        /*01d0*/ 	.word	0x000032b0


	//   ....[9]....
        /*01d4*/ 	.word	0x000032d0


	//   ....[10]....
        /*01d8*/ 	.word	0x00003320


	//   ....[11]....
        /*01dc*/ 	.word	0x00003330


	//   ....[12]....
        /*01e0*/ 	.word	0x00003360


	//   ....[13]....
        /*01e4*/ 	.word	0x00003380


	//   ....[14]....
        /*01e8*/ 	.word	0x000033b0


	//   ....[15]....
        /*01ec*/ 	.word	0x000033d0


	//   ....[16]....
        /*01f0*/ 	.word	0x00003400


	//   ....[17]....
        /*01f4*/ 	.word	0x00003420


	//   ....[18]....
        /*01f8*/ 	.word	0x000034e0


	//   ....[19]....
        /*01fc*/ 	.word	0x00003550


	//   ....[20]....
        /*0200*/ 	.word	0x00003570


	//   ....[21]....
        /*0204*/ 	.word	0x00003580


	//   ....[22]....
        /*0208*/ 	.word	0x00003590


	//   ....[23]....
        /*020c*/ 	.word	0x000035a0


	//   ....[24]....
        /*0210*/ 	.word	0x00003a80


	//   ....[25]....
        /*0214*/ 	.word	0x00003aa0


	//   ....[26]....
        /*0218*/ 	.word	0x00003ab0


	//   ....[27]....
        /*021c*/ 	.word	0x00003ac0


	//   ....[28]....
        /*0220*/ 	.word	0x00003af0


	//   ....[29]....
        /*0224*/ 	.word	0x00003b00


	//   ....[30]....
        /*0228*/ 	.word	0x00003b30


	//   ....[31]....
        /*022c*/ 	.word	0x00003b40


	//   ....[32]....
        /*0230*/ 	.word	0x00003b70


	//   ....[33]....
        /*0234*/ 	.word	0x00003b80


	//   ....[34]....
        /*0238*/ 	.word	0x00003bb0


	//   ....[35]....
        /*023c*/ 	.word	0x00003bc0


	//   ....[36]....
        /*0240*/ 	.word	0x00003bf0


	//   ....[37]....
        /*0244*/ 	.word	0x00003c00


	//   ....[38]....
        /*0248*/ 	.word	0x00003c10


	//   ....[39]....
        /*024c*/ 	.word	0x00003c20


	//   ....[40]....
        /*0250*/ 	.word	0x00005180


	//   ....[41]....
        /*0254*/ 	.word	0x000051c0


	//   ....[42]....
        /*0258*/ 	.word	0x000052b0


	//   ....[43]....
        /*025c*/ 	.word	0x000052e0


	//   ....[44]....
        /*0260*/ 	.word	0x000053c0


	//   ....[45]....
        /*0264*/ 	.word	0x000053f0


	//   ....[46]....
        /*0268*/ 	.word	0x000054d0


	//   ....[47]....
        /*026c*/ 	.word	0x00005500


	//   ....[48]....
        /*0270*/ 	.word	0x000055e0


	//   ....[49]....
        /*0274*/ 	.word	0x00005610


	//   ....[50]....
        /*0278*/ 	.word	0x00005b10


	//   ....[51]....
        /*027c*/ 	.word	0x00005e30


	//   ....[52]....
        /*0280*/ 	.word	0x00005f40


	//   ....[53]....
        /*0284*/ 	.word	0x00005fa0


	//   ....[54]....
        /*0288*/ 	.word	0x00006000


	//   ....[55]....
        /*028c*/ 	.word	0x00006020


	//   ....[56]....
        /*0290*/ 	.word	0x00006040


	//   ....[57]....
        /*0294*/ 	.word	0x00006100


	//   ....[58]....
        /*0298*/ 	.word	0x00006150


	//   ....[59]....
        /*029c*/ 	.word	0x000061b0


	//   ....[60]....
        /*02a0*/ 	.word	0x000061d0


	//   ....[61]....
        /*02a4*/ 	.word	0x000061f0


	//   ....[62]....
        /*02a8*/ 	.word	0x00006540


	//   ....[63]....
        /*02ac*/ 	.word	0x000065c0


	//   ....[64]....
        /*02b0*/ 	.word	0x00006670


	//   ....[65]....
        /*02b4*/ 	.word	0x000066e0


	//   ....[66]....
        /*02b8*/ 	.word	0x00006770


	//   ....[67]....
        /*02bc*/ 	.word	0x000067e0


	//   ....[68]....
        /*02c0*/ 	.word	0x00006870


	//   ....[69]....
        /*02c4*/ 	.word	0x000068e0


	//   ....[70]....
        /*02c8*/ 	.word	0x00006980


	//   ....[71]....
        /*02cc*/ 	.word	0x000069f0


	//   ....[72]....
        /*02d0*/ 	.word	0x00006a70


	//   ....[73]....
        /*02d4*/ 	.word	0x00006ae0


	//   ....[74]....
        /*02d8*/ 	.word	0x00006b60


	//   ....[75]....
        /*02dc*/ 	.word	0x00006bd0


	//   ....[76]....
        /*02e0*/ 	.word	0x00006c50


	//   ....[77]....
        /*02e4*/ 	.word	0x00006cd0


	//   ....[78]....
        /*02e8*/ 	.word	0x00006d70


	//   ....[79]....
        /*02ec*/ 	.word	0x00006de0


	//   ....[80]....
        /*02f0*/ 	.word	0x00006e60


	//   ....[81]....
        /*02f4*/ 	.word	0x00006ed0


	//   ....[82]....
        /*02f8*/ 	.word	0x00006f50


	//   ....[83]....
        /*02fc*/ 	.word	0x00006fc0


	//   ....[84]....
        /*0300*/ 	.word	0x00007060


	//   ....[85]....
        /*0304*/ 	.word	0x000070d0


	//   ....[86]....
        /*0308*/ 	.word	0x00007150


	//   ....[87]....
        /*030c*/ 	.word	0x000071c0


	//   ....[88]....
        /*0310*/ 	.word	0x00007240


	//   ....[89]....
        /*0314*/ 	.word	0x000072b0


	//   ....[90]....
        /*0318*/ 	.word	0x00007320


	//   ....[91]....
        /*031c*/ 	.word	0x00007390


	//----- nvinfo : EIATTR_EXIT_INSTR_OFFSETS
	.align		4
.L_2253:
        /*0320*/ 	.byte	0x04, 0x1c
        /*0322*/ 	.short	(.L_2255 - .L_2254)


	//   ....[0]....
.L_2254:
        /*0324*/ 	.word	0x000062c0


	//   ....[1]....
        /*0328*/ 	.word	0x000064e0


	//----- nvinfo : EIATTR_MAX_THREADS
	.align		4
.L_2255:
        /*032c*/ 	.byte	0x04, 0x05
        /*032e*/ 	.short	(.L_2257 - .L_2256)
.L_2256:
        /*0330*/ 	.word	0x00000040
        /*0334*/ 	.word	0x00000001
        /*0338*/ 	.word	0x00000001


	//----- nvinfo : EIATTR_CRS_STACK_SIZE
	.align		4
.L_2257:
        /*033c*/ 	.byte	0x04, 0x1e
        /*033e*/ 	.short	(.L_2259 - .L_2258)
.L_2258:
        /*0340*/ 	.word	0x00000000
.L_2259:


//--------------------- .nv.info._Z25selective_scan_bwd_kernelI32Selective_Scan_bwd_kernel_traitsILi64ELi16ELb1ELb0ELb1ELb1ELb0EN3c104HalfEfEEv12SSMParamsBwd --------------------------
	.section	.nv.info._Z25selective_scan_bwd_kernelI32Selective_Scan_bwd_kernel_traitsILi64ELi16ELb1ELb0ELb1ELb1ELb0EN3c104HalfEfEEv12SSMParamsBwd,"",@"SHT_CUDA_INFO"
	.sectionflags	@""
	.align	4


	//----- nvinfo : EIATTR_CUDA_API_VERSION
	.align		4
        /*0000*/ 	.byte	0x04, 0x37
        /*0002*/ 	.short	(.L_2261 - .L_2260)
.L_2260:
        /*0004*/ 	.word	0x00000082


	//----- nvinfo : EIATTR_SW2861232_WAR
	.align		4
.L_2261:
        /*0008*/ 	.byte	0x01, 0x35
	.zero		2


	//----- nvinfo : EIATTR_PARAM_CBANK
	.align		4
        /*000c*/ 	.byte	0x04, 0x0a
        /*000e*/ 	.short	(.L_2263 - .L_2262)
	.align		4
.L_2262:
        /*0010*/ 	.word	index@(.nv.constant0._Z25selective_scan_bwd_kernelI32Selective_Scan_bwd_kernel_traitsILi64ELi16ELb1ELb0ELb1ELb1ELb0EN3c104HalfEfEEv12SSMParamsBwd)
        /*0014*/ 	.short	0x0160
        /*0016*/ 	.short	0x01f0


	//----- nvinfo : EIATTR_CBANK_PARAM_SIZE
	.align		4
.L_2263:
        /*0018*/ 	.byte	0x03, 0x19
        /*001a*/ 	.short	0x01f0


	//----- nvinfo : EIATTR_KPARAM_INFO
	.align		4
        /*001c*/ 	.byte	0x04, 0x17
        /*001e*/ 	.short	(.L_2265 - .L_2264)
.L_2264:
        /*0020*/ 	.word	0x00000000
        /*0024*/ 	.short	0x0000
        /*0026*/ 	.short	0x0000
        /*0028*/ 	.byte	0x00, 0xf0, 0xc1, 0x07


	//----- nvinfo : EIATTR_MAXREG_COUNT
	.align		4
.L_2265:
        /*002c*/ 	.byte	0x03, 0x1b
        /*002e*/ 	.short	0x00ff


	//----- nvinfo : EIATTR_NUM_BARRIERS
	.align		4
        /*0030*/ 	.byte	0x02, 0x4c
        /*0032*/ 	.byte	0x01
	.zero		1


	//----- nvinfo : EIATTR_MERCURY_ISA_VERSION
	.align		4
        /*0034*/ 	.byte	0x03, 0x5f
        /*0036*/ 	.short	0x0000


	//----- nvinfo : EIATTR_COOP_GROUP_MASK_REGIDS
	.align		4
        /*0038*/ 	.byte	0x04, 0x29
        /*003a*/ 	.short	(.L_2267 - .L_2266)


	//   ....[0]....
.L_2266:
        /*003c*/ 	.word	0xffffffff


	//   ....[1]....
        /*0040*/ 	.word	0xffffffff


	//   ....[2]....
        /*0044*/ 	.word	0xffffffff


	//   ....[3]....
        /*0048*/ 	.word	0xffffffff


	//   ....[4]....
        /*004c*/ 	.word	0xffffffff


	//   ....[5]....
        /*0050*/ 	.word	0xffffffff


	//   ....[6]....
        /*0054*/ 	.word	0xffffffff


	//   ....[7]....
        /*0058*/ 	.word	0xffffffff


	//   ....[8]....
        /*005c*/ 	.word	0xffffffff


	//   ....[9]....
        /*0060*/ 	.word	0xffffffff


	//   ....[10]....
        /*0064*/ 	.word	0xffffffff


	//   ....[11]....
        /*0068*/ 	.word	0xffffffff


	//   ....[12]....
        /*006c*/ 	.word	0xffffffff


	//   ....[13]....
        /*0070*/ 	.word	0xffffffff


	//   ....[14]....
        /*0074*/ 	.word	0xffffffff


	//   ....[15]....
        /*0078*/ 	.word	0xffffffff


	//   ....[16]....
        /*007c*/ 	.word	0xffffffff


	//   ....[17]....
        /*0080*/ 	.word	0xffffffff


	//   ....[18]....
        /*0084*/ 	.word	0xffffffff


	//   ....[19]....
        /*0088*/ 	.word	0xffffffff


	//   ....[20]....
        /*008c*/ 	.word	0xffffffff


	//   ....[21]....
        /*0090*/ 	.word	0xffffffff


	//   ....[22]....
        /*0094*/ 	.word	0xffffffff


	//   ....[23]....
        /*0098*/ 	.word	0xffffffff


	//   ....[24]....
        /*009c*/ 	.word	0xffffffff


	//   ....[25]....
        /*00a0*/ 	.word	0xffffffff


	//   ....[26]....
        /*00a4*/ 	.word	0xffffffff


	//   ....[27]....
        /*00a8*/ 	.word	0xffffffff


	//   ....[28]....
        /*00ac*/ 	.word	0xffffffff


	//   ....[29]....
        /*00b0*/ 	.word	0xffffffff


	//   ....[30]....
        /*00b4*/ 	.word	0xffffffff


	//   ....[31]....
        /*00b8*/ 	.word	0xffffffff


	//   ....[32]....
        /*00bc*/ 	.word	0xffffffff


	//   ....[33]....
        /*00c0*/ 	.word	0xffffffff


	//   ....[34]....
        /*00c4*/ 	.word	0xffffffff


	//   ....[35]....
        /*00c8*/ 	.word	0xffffffff


	//   ....[36]....
        /*00cc*/ 	.word	0xffffffff


	//   ....[37]....
        /*00d0*/ 	.word	0xffffffff


	//   ....[38]....
        /*00d4*/ 	.word	0xffffffff


	//   ....[39]....
        /*00d8*/ 	.word	0xffffffff


	//   ....[40]....
        /*00dc*/ 	.word	0xffffffff


	//   ....[41]....
        /*00e0*/ 	.word	0xffffffff


	//   ....[42]....
        /*00e4*/ 	.word	0xffffffff


	//   ....[43]....
        /*00e8*/ 	.word	0xffffffff


	//   ....[44]....
        /*00ec*/ 	.word	0xffffffff


	//   ....[45]....
        /*00f0*/ 	.word	0xffffffff


	//   ....[46]....
        /*00f4*/ 	.word	0xffffffff


	//   ....[47]....
        /*00f8*/ 	.word	0xffffffff


	//   ....[48]....
        /*00fc*/ 	.word	0xffffffff


	//   ....[49]....
        /*0100*/ 	.word	0xffffffff


	//   ....[50]....
        /*0104*/ 	.word	0xffffffff


	//   ....[51]....
        /*0108*/ 	.word	0xffffffff


	//   ....[52]....
        /*010c*/ 	.word	0xffffffff


	//   ....[53]....
        /*0110*/ 	.word	0xffffffff


	//   ....[54]....
        /*0114*/ 	.word	0xffffffff


	//   ....[55]....
        /*0118*/ 	.word	0xffffffff


	//   ....[56]....
        /*011c*/ 	.word	0xffffffff


	//   ....[57]....
        /*0120*/ 	.word	0xffffffff


	//   ....[58]....
        /*0124*/ 	.word	0xffffffff


	//   ....[59]....
        /*0128*/ 	.word	0xffffffff


	//   ....[60]....
        /*012c*/ 	.word	0xffffffff


	//   ....[61]....
        /*0130*/ 	.word	0xffffffff


	//   ....[62]....
        /*0134*/ 	.word	0xffffffff


	//   ....[63]....
        /*0138*/ 	.word	0xffffffff


	//   ....[64]....
        /*013c*/ 	.word	0xffffffff


	//   ....[65]....
        /*0140*/ 	.word	0xffffffff


	//   ....[66]....
        /*0144*/ 	.word	0xffffffff


	//   ....[67]....
        /*0148*/ 	.word	0xffffffff


	//   ....[68]....
        /*014c*/ 	.word	0xffffffff


	//   ....[69]....
        /*0150*/ 	.word	0xffffffff


	//   ....[70]....
        /*0154*/ 	.word	0xffffffff


	//   ....[71]....
        /*0158*/ 	.word	0xffffffff


	//   ....[72]....
        /*015c*/ 	.word	0xffffffff


	//   ....[73]....
        /*0160*/ 	.word	0xffffffff


	//   ....[74]....
        /*0164*/ 	.word	0xffffffff


	//   ....[75]....
        /*0168*/ 	.word	0xffffffff


	//   ....[76]....
        /*016c*/ 	.word	0xffffffff


	//   ....[77]....
        /*0170*/ 	.word	0xffffffff


	//   ....[78]....
        /*0174*/ 	.word	0xffffffff


	//   ....[79]....
        /*0178*/ 	.word	0xffffffff


	//   ....[80]....
        /*017c*/ 	.word	0xffffffff


	//   ....[81]....
        /*0180*/ 	.word	0xffffffff


	//   ....[82]....
        /*0184*/ 	.word	0xffffffff


	//   ....[83]....
        /*0188*/ 	.word	0xffffffff


	//   ....[84]....
        /*018c*/ 	.word	0xffffffff


	//   ....[85]....
        /*0190*/ 	.word	0xffffffff


	//   ....[86]....
        /*0194*/ 	.word	0xffffffff


	//   ....[87]....
        /*0198*/ 	.word	0xffffffff


	//   ....[88]....
        /*019c*/ 	.word	0xffffffff


	//----- nvinfo : EIATTR_COOP_GROUP_INSTR_OFFSETS
	.align		4
.L_2267:
        /*01a0*/ 	.byte	0x04, 0x28
        /*01a2*/ 	.short	(.L_2269 - .L_2268)


	//   ....[0]....
.L_2268:
        /*01a4*/ 	.word	0x00000850


	//   ....[1]....
        /*01a8*/ 	.word	0x000008e0


	//   ....[2]....
        /*01ac*/ 	.word	0x00000a20


	//   ....[3]....
        /*01b0*/ 	.word	0x00003860


	//   ....[4]....
        /*01b4*/ 	.word	0x00004150


	//   ....[5]....
        /*01b8*/ 	.word	0x00004170


	//   ....[6]....
        /*01bc*/ 	.word	0x000041c0


	//   ....[7]....
        /*01c0*/ 	.word	0x000041d0


	//   ....[8]....
        /*01c4*/ 	.word	0x00004200


	//   ....[9]....
        /*01c8*/ 	.word	0x00004220


	//   ....[10]....
        /*01cc*/ 	.word	0x00004250


	//   ....[11]....
        /*01d0*/ 	.word	0x00004270


	//   ....[12]....
        /*01d4*/ 	.word	0x000042a0


	//   ....[13]....
        /*01d8*/ 	.word	0x000042c0


	//   ....[14]....
        /*01dc*/ 	.word	0x00004390


	//   ....[15]....
        /*01e0*/ 	.word	0x00004400


	//   ....[16]....
        /*01e4*/ 	.word	0x00004420


	//   ....[17]....
        /*01e8*/ 	.word	0x00004430


	//   ....[18]....
        /*01ec*/ 	.word	0x00004440


	//   ....[19]....
        /*01f0*/ 	.word	0x00004450


	//   ....[20]....
        /*01f4*/ 	.word	0x00004930


	//   ....[21]....
        /*01f8*/ 	.word	0x00004950


	//   ....[22]....
        /*01fc*/ 	.word	0x00004960


	//   ....[23]....
        /*0200*/ 	.word	0x00004970


	//   ....[24]....
        /*0204*/ 	.word	0x000049a0


	//   ....[25]....
        /*0208*/ 	.word	0x000049b0


	//   ....[26]....
        /*020c*/ 	.word	0x000049e0


	//   ....[27]....
        /*0210*/ 	.word	0x000049f0


	//   ....[28]....
        /*0214*/ 	.word	0x00004a20


	//   ....[29]....
        /*0218*/ 	.word	0x00004a30


	//   ....[30]....
        /*021c*/ 	.word	0x00004a60


	//   ....[31]....
        /*0220*/ 	.word	0x00004a70


	//   ....[32]....
        /*0224*/ 	.word	0x00004aa0


	//   ....[33]....
        /*0228*/ 	.word	0x00004ab0


	//   ....[34]....
        /*022c*/ 	.word	0x00004ac0


	//   ....[35]....
        /*0230*/ 	.word	0x00004ad0


	//   ....[36]....
        /*0234*/ 	.word	0x00006040


	//   ....[37]....
        /*0238*/ 	.word	0x00006080


	//   ....[38]....
        /*023c*/ 	.word	0x00006170


	//   ....[39]....
        /*0240*/ 	.word	0x000061a0


	//   ....[40]....
        /*0244*/ 	.word	0x00006280


	//   ....[41]....
        /*0248*/ 	.word	0x000062b0


	//   ....[42]....
        /*024c*/ 	.word	0x00006390


	//   ....[43]....
        /*0250*/ 	.word	0x000063c0


	//   ....[44]....
        /*0254*/ 	.word	0x000064a0


	//   ....[45]....
        /*0258*/ 	.word	0x000064d0


	//   ....[46]....
        /*025c*/ 	.word	0x000068c0


	//   ....[47]....
        /*0260*/ 	.word	0x00007200


	//   ....[48]....
        /*0264*/ 	.word	0x00007550


	//   ....[49]....
        /*0268*/ 	.word	0x000076c0


	//   ....[50]....
        /*026c*/ 	.word	0x00007720


	//   ....[51]....
        /*0270*/ 	.word	0x00007780


	//   ....[52]....
        /*0274*/ 	.word	0x000077a0


	//   ....[53]....
        /*0278*/ 	.word	0x000077c0


	//   ....[54]....
        /*027c*/ 	.word	0x00007880


	//   ....[55]....
        /*0280*/ 	.word	0x000078d0


	//   ....[56]....
        /*0284*/ 	.word	0x00007930


	//   ....[57]....
        /*0288*/ 	.word	0x00007950


	//   ....[58]....
        /*028c*/ 	.word	0x00007970


	//   ....[59]....
        /*0290*/ 	.word	0x00007cc0


	//   ....[60]....
        /*0294*/ 	.word	0x00007d40


	//   ....[61]....
        /*0298*/ 	.word	0x00007df0


	//   ....[62]....
        /*029c*/ 	.word	0x00007e60


	//   ....[63]....
        /*02a0*/ 	.word	0x00007ef0


	//   ....[64]....
        /*02a4*/ 	.word	0x00007f60


	//   ....[65]....
        /*02a8*/ 	.word	0x00007ff0


	//   ....[66]....
        /*02ac*/ 	.word	0x00008060


	//   ....[67]....
        /*02b0*/ 	.word	0x000080f0


	//   ....[68]....
        /*02b4*/ 	.word	0x00008160


	//   ....[69]....
        /*02b8*/ 	.word	0x000081e0


	//   ....[70]....
        /*02bc*/ 	.word	0x00008250


	//   ....[71]....
        /*02c0*/ 	.word	0x000082d0


	//   ....[72]....
        /*02c4*/ 	.word	0x00008340


	//   ....[73]....
        /*02c8*/ 	.word	0x000083c0


	//   ....[74]....
        /*02cc*/ 	.word	0x00008440


	//   ....[75]....
        /*02d0*/ 	.word	0x000084e0


	//   ....[76]....
        /*02d4*/ 	.word	0x00008550


	//   ....[77]....
        /*02d8*/ 	.word	0x000085d0


	//   ....[78]....
        /*02dc*/ 	.word	0x00008640


	//   ....[79]....
        /*02e0*/ 	.word	0x000086c0


	//   ....[80]....
        /*02e4*/ 	.word	0x00008730


	//   ....[81]....
        /*02e8*/ 	.word	0x000087d0


	//   ....[82]....
        /*02ec*/ 	.word	0x00008840


	//   ....[83]....
        /*02f0*/ 	.word	0x000088c0


	//   ....[84]....
        /*02f4*/ 	.word	0x00008930


	//   ....[85]....
        /*02f8*/ 	.word	0x000089b0


	//   ....[86]....
        /*02fc*/ 	.word	0x00008a20


	//   ....[87]....
        /*0300*/ 	.word	0x00008a90


	//   ....[88]....
        /*0304*/ 	.word	0x00008b00


	//----- nvinfo : EIATTR_EXIT_INSTR_OFFSETS
	.align		4
.L_2269:
        /*0308*/ 	.byte	0x04, 0x1c
        /*030a*/ 	.short	(.L_2271 - .L_2270)


	//   ....[0]....
.L_2270:
        /*030c*/ 	.word	0x00007a40


	//   ....[1]....
        /*0310*/ 	.word	0x00007c60


	//----- nvinfo : EIATTR_MAX_THREADS
	.align		4
.L_2271:
        /*0314*/ 	.byte	0x04, 0x05
        /*0316*/ 	.short	(.L_2273 - .L_2272)
.L_2272:
        /*0318*/ 	.word	0x00000040
        /*031c*/ 	.word	0x00000001
        /*0320*/ 	.word	0x00000001


	//----- nvinfo : EIATTR_CRS_STACK_SIZE
	.align		4
.L_2273:
        /*0324*/ 	.byte	0x04, 0x1e
        /*0326*/ 	.short	(.L_2275 - .L_2274)
.L_2274:
        /*0328*/ 	.word	0x00000000
.L_2275:


//--------------------- .nv.info._Z25selective_scan_bwd_kernelI32Selective_Scan_bwd_kernel_traitsILi64ELi16ELb1ELb0ELb1ELb1ELb1EN3c104HalfEfEEv12SSMParamsBwd --------------------------
	.section	.nv.info._Z25selective_scan_bwd_kernelI32Selective_Scan_bwd_kernel_traitsILi64ELi16ELb1ELb0ELb1ELb1ELb1EN3c104HalfEfEEv12SSMParamsBwd,"",@"SHT_CUDA_INFO"
	.sectionflags	@""
	.align	4


	//----- nvinfo : EIATTR_CUDA_API_VERSION
	.align		4
        /*0000*/ 	.byte	0x04, 0x37
        /*0002*/ 	.short	(.L_2277 - .L_2276)
.L_2276:
        /*0004*/ 	.word	0x00000082


	//----- nvinfo : EIATTR_SW2861232_WAR
	.align		4
.L_2277:
        /*0008*/ 	.byte	0x01, 0x35
	.zero		2


	//----- nvinfo : EIATTR_PARAM_CBANK
	.align		4
        /*000c*/ 	.byte	0x04, 0x0a
        /*000e*/ 	.short	(.L_2279 - .L_2278)
	.align		4
.L_2278:
        /*0010*/ 	.word	index@(.nv.constant0._Z25selective_scan_bwd_kernelI32Selective_Scan_bwd_kernel_traitsILi64ELi16ELb1ELb0ELb1ELb1ELb1EN3c104HalfEfEEv12SSMParamsBwd)
        /*0014*/ 	.short	0x0160
        /*0016*/ 	.short	0x01f0


	//----- nvinfo : EIATTR_CBANK_PARAM_SIZE
	.align		4
.L_2279:
        /*0018*/ 	.byte	0x03, 0x19
        /*001a*/ 	.short	0x01f0


	//----- nvinfo : EIATTR_KPARAM_INFO
	.align		4
        /*001c*/ 	.byte	0x04, 0x17
        /*001e*/ 	.short	(.L_2281 - .L_2280)
.L_2280:
        /*0020*/ 	.word	0x00000000
        /*0024*/ 	.short	0x0000
        /*0026*/ 	.short	0x0000
        /*0028*/ 	.byte	0x00, 0xf0, 0xc1, 0x07


	//----- nvinfo : EIATTR_MAXREG_COUNT
	.align		4
.L_2281:
        /*002c*/ 	.byte	0x03, 0x1b
        /*002e*/ 	.short	0x00ff


	//----- nvinfo : EIATTR_NUM_BARRIERS
	.align		4
        /*0030*/ 	.byte	0x02, 0x4c
        /*0032*/ 	.byte	0x01
	.zero		1


	//----- nvinfo : EIATTR_MERCURY_ISA_VERSION
	.align		4
        /*0034*/ 	.byte	0x03, 0x5f
        /*0036*/ 	.short	0x0000


	//----- nvinfo : EIATTR_COOP_GROUP_MASK_REGIDS
	.align		4
        /*0038*/ 	.byte	0x04, 0x29
        /*003a*/ 	.short	(.L_2283 - .L_2282)


	//   ....[0]....
.L_2282:
        /*003c*/ 	.word	0xffffffff


	//   ....[1]....
        /*0040*/ 	.word	0xffffffff


	//   ....[2]....
        /*0044*/ 	.word	0xffffffff


	//   ....[3]....
        /*0048*/ 	.word	0xffffffff


	//   ....[4]....
        /*004c*/ 	.word	0xffffffff


	//   ....[5]....
        /*0050*/ 	.word	0xffffffff


	//   ....[6]....
        /*0054*/ 	.word	0xffffffff


	//   ....[7]....
        /*0058*/ 	.word	0xffffffff


	//   ....[8]....
        /*005c*/ 	.word	0xffffffff


	//   ....[9]....
        /*0060*/ 	.word	0xffffffff


	//   ....[10]....
        /*0064*/ 	.word	0xffffffff


	//   ....[11]....
        /*0068*/ 	.word	0xffffffff


	//   ....[12]....
        /*006c*/ 	.word	0xffffffff


	//   ....[13]....
        /*0070*/ 	.word	0xffffffff


	//   ....[14]....
        /*0074*/ 	.word	0xffffffff


	//   ....[15]....
        /*0078*/ 	.word	0xffffffff


	//   ....[16]....
        /*007c*/ 	.word	0xffffffff


	//   ....[17]....
        /*0080*/ 	.word	0xffffffff


	//   ....[18]....
        /*0084*/ 	.word	0xffffffff


	//   ....[19]....
        /*0088*/ 	.word	0xffffffff


	//   ....[20]....
        /*008c*/ 	.word	0xffffffff


	//   ....[21]....
        /*0090*/ 	.word	0xffffffff


	//   ....[22]....
        /*0094*/ 	.word	0xffffffff


	//   ....[23]....
        /*0098*/ 	.word	0xffffffff


	//   ....[24]....
        /*009c*/ 	.word	0xffffffff


	//   ....[25]....
        /*00a0*/ 	.word	0xffffffff


	//   ....[26]....
        /*00a4*/ 	.word	0xffffffff


	//   ....[27]....
        /*00a8*/ 	.word	0xffffffff


	//   ....[28]....
        /*00ac*/ 	.word	0xffffffff


	//   ....[29]....
        /*00b0*/ 	.word	0xffffffff


	//   ....[30]....
        /*00b4*/ 	.word	0xffffffff


	//   ....[31]....
        /*00b8*/ 	.word	0xffffffff


	//   ....[32]....
        /*00bc*/ 	.word	0xffffffff


	//   ....[33]....
        /*00c0*/ 	.word	0xffffffff


	//   ....[34]....
        /*00c4*/ 	.word	0xffffffff


	//   ....[35]....
        /*00c8*/ 	.word	0xffffffff


	//   ....[36]....
        /*00cc*/ 	.word	0xffffffff


	//   ....[37]....
        /*00d0*/ 	.word	0xffffffff


	//   ....[38]....
        /*00d4*/ 	.word	0xffffffff


	//   ....[39]....
        /*00d8*/ 	.word	0xffffffff


	//   ....[40]....
        /*00dc*/ 	.word	0xffffffff


	//   ....[41]....
        /*00e0*/ 	.word	0xffffffff


	//   ....[42]....
        /*00e4*/ 	.word	0xffffffff


	//   ....[43]....
        /*00e8*/ 	.word	0xffffffff


	//   ....[44]....
        /*00ec*/ 	.word	0xffffffff


	//   ....[45]....
        /*00f0*/ 	.word	0xffffffff


	//   ....[46]....
        /*00f4*/ 	.word	0xffffffff


	//   ....[47]....
        /*00f8*/ 	.word	0xffffffff


	//   ....[48]....
        /*00fc*/ 	.word	0xffffffff


	//   ....[49]....
        /*0100*/ 	.word	0xffffffff


	//   ....[50]....
        /*0104*/ 	.word	0xffffffff


	//   ....[51]....
        /*0108*/ 	.word	0xffffffff


	//   ....[52]....
        /*010c*/ 	.word	0xffffffff


	//   ....[53]....
        /*0110*/ 	.word	0xffffffff


	//   ....[54]....
        /*0114*/ 	.word	0xffffffff


	//   ....[55]....
        /*0118*/ 	.word	0xffffffff


	//   ....[56]....
        /*011c*/ 	.word	0xffffffff


	//   ....[57]....
        /*0120*/ 	.word	0xffffffff


	//   ....[58]....
        /*0124*/ 	.word	0xffffffff


	//   ....[59]....
        /*0128*/ 	.word	0xffffffff


	//   ....[60]....
        /*012c*/ 	.word	0xffffffff


	//   ....[61]....
        /*0130*/ 	.word	0xffffffff


	//   ....[62]....
        /*0134*/ 	.word	0xffffffff


	//   ....[63]....
        /*0138*/ 	.word	0xffffffff


	//   ....[64]....
        /*013c*/ 	.word	0xffffffff


	//   ....[65]....
        /*0140*/ 	.word	0xffffffff


	//   ....[66]....
        /*0144*/ 	.word	0xffffffff


	//   ....[67]....
        /*0148*/ 	.word	0xffffffff


	//   ....[68]....
        /*014c*/ 	.word	0xffffffff


	//   ....[69]....
        /*0150*/ 	.word	0xffffffff


	//   ....[70]....
        /*0154*/ 	.word	0xffffffff


	//   ....[71]....
        /*0158*/ 	.word	0xffffffff


	//   ....[72]....
        /*015c*/ 	.word	0xffffffff


	//   ....[73]....
        /*0160*/ 	.word	0xffffffff


	//   ....[74]....
        /*0164*/ 	.word	0xffffffff


	//   ....[75]....
        /*0168*/ 	.word	0xffffffff


	//   ....[76]....
        /*016c*/ 	.word	0xffffffff


	//   ....[77]....
        /*0170*/ 	.word	0xffffffff


	//   ....[78]....
        /*0174*/ 	.word	0xffffffff


	//   ....[79]....
        /*0178*/ 	.word	0xffffffff


	//   ....[80]....
        /*017c*/ 	.word	0xffffffff


	//   ....[81]....
        /*0180*/ 	.word	0xffffffff


	//   ....[82]....
        /*0184*/ 	.word	0xffffffff


	//   ....[83]....
        /*0188*/ 	.word	0xffffffff


	//   ....[84]....
        /*018c*/ 	.word	0xffffffff


	//   ....[85]....
        /*0190*/ 	.word	0xffffffff


	//   ....[86]....
        /*0194*/ 	.word	0xffffffff


	//   ....[87]....
        /*0198*/ 	.word	0xffffffff


	//   ....[88]....
        /*019c*/ 	.word	0xffffffff


	//   ....[89]....
        /*01a0*/ 	.word	0xffffffff


	//   ....[90]....
        /*01a4*/ 	.word	0xffffffff


	//   ....[91]....
        /*01a8*/ 	.word	0xffffffff


	//   ....[92]....
        /*01ac*/ 	.word	0xffffffff


	//----- nvinfo : EIATTR_COOP_GROUP_INSTR_OFFSETS
	.align		4
.L_2283:
        /*01b0*/ 	.byte	0x04, 0x28
        /*01b2*/ 	.short	(.L_2285 - .L_2284)


	//   ....[0]....
.L_2284:
        /*01b4*/ 	.word	0x00000840


	//   ....[1]....
        /*01b8*/ 	.word	0x000008d0


	//   ....[2]....
        /*01bc*/ 	.word	0x00000ba0


	//   ....[3]....
        /*01c0*/ 	.word	0x00003060


	//   ....[4]....
        /*01c4*/ 	.word	0x000037a0


	//   ....[5]....
        /*01c8*/ 	.word	0x00004110


	//   ....[6]....
        /*01cc*/ 	.word	0x000044f0


	//   ....[7]....
        /*01d0*/ 	.word	0x00004d50


	//   ....[8]....
        /*01d4*/ 	.word	0x000055f0


	//   ....[9]....
        /*01d8*/ 	.word	0x00005610


	//   ....[10]....
        /*01dc*/ 	.word	0x00005660


	//   ....[11]....
        /*01e0*/ 	.word	0x00005670


	//   ....[12]....
        /*01e4*/ 	.word	0x000056a0


	//   ....[13]....
        /*01e8*/ 	.word	0x000056c0


	//   ....[14]....
        /*01ec*/ 	.word	0x000056f0


	//   ....[15]....
        /*01f0*/ 	.word	0x00005710


	//   ....[16]....
        /*01f4*/ 	.word	0x00005740


	//   ....[17]....
        /*01f8*/ 	.word	0x00005760


	//   ....[18]....
        /*01fc*/ 	.word	0x00005830


	//   ....[19]....
        /*0200*/ 	.word	0x000058a0


	//   ....[20]....
        /*0204*/ 	.word	0x000058c0


	//   ....[21]....
        /*0208*/ 	.word	0x000058d0


	//   ....[22]....
        /*020c*/ 	.word	0x000058e0


	//   ....[23]....
        /*0210*/ 	.word	0x000058f0


	//   ....[24]....
        /*0214*/ 	.word	0x00005dd0


	//   ....[25]....
        /*0218*/ 	.word	0x00005df0


	//   ....[26]....
        /*021c*/ 	.word	0x00005e00


	//   ....[27]....
        /*0220*/ 	.word	0x00005e10


	//   ....[28]....
        /*0224*/ 	.word	0x00005e40


	//   ....[29]....
        /*0228*/ 	.word	0x00005e50


	//   ....[30]....
        /*022c*/ 	.word	0x00005e80


	//   ....[31]....
        /*0230*/ 	.word	0x00005e90


	//   ....[32]....
        /*0234*/ 	.word	0x00005ec0


	//   ....[33]....
        /*0238*/ 	.word	0x00005ed0


	//   ....[34]....
        /*023c*/ 	.word	0x00005f00


	//   ....[35]....
        /*0240*/ 	.word	0x00005f10


	//   ....[36]....
        /*0244*/ 	.word	0x00005f40


	//   ....[37]....
        /*0248*/ 	.word	0x00005f50


	//   ....[38]....
        /*024c*/ 	.word	0x00005f60


	//   ....[39]....
        /*0250*/ 	.word	0x00005f70


	//   ....[40]....
        /*0254*/ 	.word	0x000074f0


	//   ....[41]....
        /*0258*/ 	.word	0x00007530


	//   ....[42]....
        /*025c*/ 	.word	0x00007620


	//   ....[43]....
        /*0260*/ 	.word	0x00007650


	//   ....[44]....
        /*0264*/ 	.word	0x00007700


	//   ....[45]....
        /*0268*/ 	.word	0x00007730


	//   ....[46]....
        /*026c*/ 	.word	0x000077f0


	//   ....[47]....
        /*0270*/ 	.word	0x00007820


	//   ....[48]....
        /*0274*/ 	.word	0x00007900


	//   ....[49]....
        /*0278*/ 	.word	0x00007930


	//   ....[50]....
        /*027c*/ 	.word	0x00007df0


	//   ....[51]....
        /*0280*/ 	.word	0x00008650


	//   ....[52]....
        /*0284*/ 	.word	0x00008990


	//   ....[53]....
        /*0288*/ 	.word	0x00008b00


	//   ....[54]....
        /*028c*/ 	.word	0x00008b60


	//   ....[55]....
        /*0290*/ 	.word	0x00008bc0


	//   ....[56]....
        /*0294*/ 	.word	0x00008be0


	//   ....[57]....
        /*0298*/ 	.word	0x00008c00


	//   ....[58]....
        /*029c*/ 	.word	0x00008cc0


	//   ....[59]....
        /*02a0*/ 	.word	0x00008d10


	//   ....[60]....
        /*02a4*/ 	.word	0x00008d70


	//   ....[61]....
        /*02a8*/ 	.word	0x00008d90


	//   ....[62]....
        /*02ac*/ 	.word	0x00008db0


	//   ....[63]....
        /*02b0*/ 	.word	0x00009100


	//   ....[64]....
        /*02b4*/ 	.word	0x00009180


	//   ....[65]....
        /*02b8*/ 	.word	0x00009230


	//   ....[66]....
        /*02bc*/ 	.word	0x000092a0


	//   ....[67]....
        /*02c0*/ 	.word	0x00009330


	//   ....[68]....
        /*02c4*/ 	.word	0x000093a0


	//   ....[69]....
        /*02c8*/ 	.word	0x00009430


	//   ....[70]....
        /*02cc*/ 	.word	0x000094a0


	//   ....[71]....
        /*02d0*/ 	.word	0x00009540


	//   ....[72]....
        /*02d4*/ 	.word	0x000095b0


	//   ....[73]....
        /*02d8*/ 	.word	0x00009630


	//   ....[74]....
        /*02dc*/ 	.word	0x000096a0


	//   ....[75]....
        /*02e0*/ 	.word	0x00009720


	//   ....[76]....
        /*02e4*/ 	.word	0x00009790


	//   ....[77]....
        /*02e8*/ 	.word	0x00009810


	//   ....[78]....
        /*02ec*/ 	.word	0x00009890


	//   ....[79]....
        /*02f0*/ 	.word	0x00009930


	//   ....[80]....
        /*02f4*/ 	.word	0x000099a0


	//   ....[81]....
        /*02f8*/ 	.word	0x00009a20


	//   ....[82]....
        /*02fc*/ 	.word	0x00009a90


	//   ....[83]....
        /*0300*/ 	.word	0x00009b10


	//   ....[84]....
        /*0304*/ 	.word	0x00009b80


	//   ....[85]....
        /*0308*/ 	.word	0x00009c00


	//   ....[86]....
        /*030c*/ 	.word	0x00009c70


	//   ....[87]....
        /*0310*/ 	.word	0x00009cf0


	//   ....[88]....
        /*0314*/ 	.word	0x00009d60


	//   ....[89]....
        /*0318*/ 	.word	0x00009de0


	//   ....[90]....
        /*031c*/ 	.word	0x00009e50


	//   ....[91]....
        /*0320*/ 	.word	0x00009ec0


	//   ....[92]....
        /*0324*/ 	.word	0x00009f30


	//----- nvinfo : EIATTR_EXIT_INSTR_OFFSETS
	.align		4
.L_2285:
        /*0328*/ 	.byte	0x04, 0x1c
        /*032a*/ 	.short	(.L_2287 - .L_2286)


	//   ....[0]....
.L_2286:
        /*032c*/ 	.word	0x00008e80


	//   ....[1]....
        /*0330*/ 	.word	0x000090a0


	//----- nvinfo : EIATTR_MAX_THREADS
	.align		4
.L_2287:
        /*0334*/ 	.byte	0x04, 0x05
        /*0336*/ 	.short	(.L_2289 - .L_2288)
.L_2288:
        /*0338*/ 	.word	0x00000040
        /*033c*/ 	.word	0x00000001
        /*0340*/ 	.word	0x00000001


	//----- nvinfo : EIATTR_CRS_STACK_SIZE
	.align		4
.L_2289:
        /*0344*/ 	.byte	0x04, 0x1e
        /*0346*/ 	.short	(.L_2291 - .L_2290)
.L_2290:
        /*0348*/ 	.word	0x00000000
.L_2291:


//--------------------- .nv.info._Z25selective_scan_bwd_kernelI32Selective_Scan_bwd_kernel_traitsILi64ELi16ELb1ELb1ELb0ELb0ELb0EN3c104HalfEfEEv12SSMParamsBwd --------------------------
	.section	.nv.info._Z25selective_scan_bwd_kernelI32Selective_Scan_bwd_kernel_traitsILi64ELi16ELb1ELb1ELb0ELb0ELb0EN3c104HalfEfEEv12SSMParamsBwd,"",@"SHT_CUDA_INFO"
	.sectionflags	@""
	.align	4


	//----- nvinfo : EIATTR_CUDA_API_VERSION
	.align		4
        /*0000*/ 	.byte	0x04, 0x37
        /*0002*/ 	.short	(.L_2293 - .L_2292)
.L_2292:
        /*0004*/ 	.word	0x00000082


	//----- nvinfo : EIATTR_SW2861232_WAR
	.align		4
.L_2293:
        /*0008*/ 	.byte	0x01, 0x35
	.zero		2


	//----- nvinfo : EIATTR_PARAM_CBANK
	.align		4
        /*000c*/ 	.byte	0x04, 0x0a
        /*000e*/ 	.short	(.L_2295 - .L_2294)
	.align		4
.L_2294:
        /*0010*/ 	.word	index@(.nv.constant0._Z25selective_scan_bwd_kernelI32Selective_Scan_bwd_kernel_traitsILi64ELi16ELb1ELb1ELb0ELb0ELb0EN3c104HalfEfEEv12SSMParamsBwd)
        /*0014*/ 	.short	0x0160
        /*0016*/ 	.short	0x01f0


	//----- nvinfo : EIATTR_CBANK_PARAM_SIZE
	.align		4
.L_2295:
        /*0018*/ 	.byte	0x03, 0x19
        /*001a*/ 	.short	0x01f0


	//----- nvinfo : EIATTR_KPARAM_INFO
	.align		4
        /*001c*/ 	.byte	0x04, 0x17
        /*001e*/ 	.short	(.L_2297 - .L_2296)
.L_2296:
        /*0020*/ 	.word	0x00000000
        /*0024*/ 	.short	0x0000
        /*0026*/ 	.short	0x0000
        /*0028*/ 	.byte	0x00, 0xf0, 0xc1, 0x07


	//----- nvinfo : EIATTR_MAXREG_COUNT
	.align		4
.L_2297:
        /*002c*/ 	.byte	0x03, 0x1b
        /*002e*/ 	.short	0x00ff


	//----- nvinfo : EIATTR_NUM_BARRIERS
	.align		4
        /*0030*/ 	.byte	0x02, 0x4c
        /*0032*/ 	.byte	0x01
	.zero		1


	//----- nvinfo : EIATTR_MERCURY_ISA_VERSION
	.align		4
        /*0034*/ 	.byte	0x03, 0x5f
        /*0036*/ 	.short	0x0000


	//----- nvinfo : EIATTR_COOP_GROUP_MASK_REGIDS
	.align		4
        /*0038*/ 	.byte	0x04, 0x29
        /*003a*/ 	.short	(.L_2299 - .L_2298)


	//   ....[0]....
.L_2298:
        /*003c*/ 	.word	0xffffffff


	//   ....[1]....
        /*0040*/ 	.word	0xffffffff


	//   ....[2]....
        /*0044*/ 	.word	0xffffffff


	//   ....[3]....
        /*0048*/ 	.word	0xffffffff


	//   ....[4]....
        /*004c*/ 	.word	0xffffffff


	//   ....[5]....
        /*0050*/ 	.word	0xffffffff


	//   ....[6]....
        /*0054*/ 	.word	0xffffffff


	//   ....[7]....
        /*0058*/ 	.word	0xffffffff


	//   ....[8]....
        /*005c*/ 	.word	0xffffffff


	//   ....[9]....
        /*0060*/ 	.word	0xffffffff


	//   ....[10]....
        /*0064*/ 	.word	0xffffffff


	//   ....[11]....
        /*0068*/ 	.word	0xffffffff


	//   ....[12]....
        /*006c*/ 	.word	0xffffffff


	//   ....[13]....
        /*0070*/ 	.word	0xffffffff


	//   ....[14]....
        /*0074*/ 	.word	0xffffffff


	//   ....[15]....
        /*0078*/ 	.word	0xffffffff


	//   ....[16]....
        /*007c*/ 	.word	0xffffffff


	//   ....[17]....
        /*0080*/ 	.word	0xffffffff


	//   ....[18]....
        /*0084*/ 	.word	0xffffffff


	//   ....[19]....
        /*0088*/ 	.word	0xffffffff


	//   ....[20]....
        /*008c*/ 	.word	0xffffffff


	//   ....[21]....
        /*0090*/ 	.word	0xffffffff


	//   ....[22]....
        /*0094*/ 	.word	0xffffffff


	//   ....[23]....
        /*0098*/ 	.word	0xffffffff


	//   ....[24]....
        /*009c*/ 	.word	0xffffffff


	//   ....[25]....
        /*00a0*/ 	.word	0xffffffff


	//   ....[26]....
        /*00a4*/ 	.word	0xffffffff


	//   ....[27]....
        /*00a8*/ 	.word	0xffffffff


	//   ....[28]....
        /*00ac*/ 	.word	0xffffffff


	//   ....[29]....
        /*00b0*/ 	.word	0xffffffff


	//   ....[30]....
        /*00b4*/ 	.word	0xffffffff


	//   ....[31]....
        /*00b8*/ 	.word	0xffffffff


	//   ....[32]....
        /*00bc*/ 	.word	0xffffffff


	//   ....[33]....
        /*00c0*/ 	.word	0xffffffff


	//   ....[34]....
        /*00c4*/ 	.word	0xffffffff


	//   ....[35]....
        /*00c8*/ 	.word	0xffffffff


	//   ....[36]....
        /*00cc*/ 	.word	0xffffffff


	//   ....[37]....
        /*00d0*/ 	.word	0xffffffff


	//   ....[38]....
        /*00d4*/ 	.word	0xffffffff


	//   ....[39]....
        /*00d8*/ 	.word	0xffffffff


	//   ....[40]....
        /*00dc*/ 	.word	0xffffffff


	//   ....[41]....
        /*00e0*/ 	.word	0xffffffff


	//   ....[42]....
        /*00e4*/ 	.word	0xffffffff


	//   ....[43]....
        /*00e8*/ 	.word	0xffffffff


	//   ....[44]....
        /*00ec*/ 	.word	0xffffffff


	//   ....[45]....
        /*00f0*/ 	.word	0xffffffff


	//   ....[46]....
        /*00f4*/ 	.word	0xffffffff


	//   ....[47]....
        /*00f8*/ 	.word	0xffffffff


	//   ....[48]....
        /*00fc*/ 	.word	0xffffffff


	//   ....[49]....
        /*0100*/ 	.word	0xffffffff


	//   ....[50]....
        /*0104*/ 	.word	0xffffffff


	//   ....[51]....
        /*0108*/ 	.word	0xffffffff


	//   ....[52]....
        /*010c*/ 	.word	0xffffffff


	//   ....[53]....
        /*0110*/ 	.word	0xffffffff


	//   ....[54]....
        /*0114*/ 	.word	0xffffffff


	//   ....[55]....
        /*0118*/ 	.word	0xffffffff


	//   ....[56]....
        /*011c*/ 	.word	0xffffffff


	//   ....[57]....
        /*0120*/ 	.word	0xffffffff


	//   ....[58]....
        /*0124*/ 	.word	0xffffffff


	//   ....[59]....
        /*0128*/ 	.word	0xffffffff


	//   ....[60]....
        /*012c*/ 	.word	0xffffffff


	//   ....[61]....
        /*0130*/ 	.word	0xffffffff


	//   ....[62]....
        /*0134*/ 	.word	0xffffffff


	//   ....[63]....
        /*0138*/ 	.word	0xffffffff


	//   ....[64]....
        /*013c*/ 	.word	0xffffffff


	//   ....[65]....
        /*0140*/ 	.word	0xffffffff


	//   ....[66]....
        /*0144*/ 	.word	0xffffffff


	//   ....[67]....
        /*0148*/ 	.word	0xffffffff


	//   ....[68]....
        /*014c*/ 	.word	0xffffffff


	//   ....[69]....
        /*0150*/ 	.word	0xffffffff


	//   ....[70]....
        /*0154*/ 	.word	0xffffffff


	//   ....[71]....
        /*0158*/ 	.word	0xffffffff


	//   ....[72]....
        /*015c*/ 	.word	0xffffffff


	//   ....[73]....
        /*0160*/ 	.word	0xffffffff


	//   ....[74]....
        /*0164*/ 	.word	0xffffffff


	//   ....[75]....
        /*0168*/ 	.word	0xffffffff


	//   ....[76]....
        /*016c*/ 	.word	0xffffffff


	//   ....[77]....
        /*0170*/ 	.word	0xffffffff


	//   ....[78]....
        /*0174*/ 	.word	0xffffffff


	//   ....[79]....
        /*0178*/ 	.word	0xffffffff


	//   ....[80]....
        /*017c*/ 	.word	0xffffffff


	//   ....[81]....
        /*0180*/ 	.word	0xffffffff


	//   ....[82]....
        /*0184*/ 	.word	0xffffffff


	//   ....[83]....
        /*0188*/ 	.word	0xffffffff


	//   ....[84]....
        /*018c*/ 	.word	0xffffffff


	//   ....[85]....
        /*0190*/ 	.word	0xffffffff


	//   ....[86]....
        /*0194*/ 	.word	0xffffffff


	//   ....[87]....
        /*0198*/ 	.word	0xffffffff


	//----- nvinfo : EIATTR_COOP_GROUP_INSTR_OFFSETS
	.align		4
.L_2299:
        /*019c*/ 	.byte	0x04, 0x28
        /*019e*/ 	.short	(.L_2301 - .L_2300)


	//   ....[0]....
.L_2300:
        /*01a0*/ 	.word	0x000008b0


	//   ....[1]....
        /*01a4*/ 	.word	0x00000960


	//   ....[2]....
        /*01a8*/ 	.word	0x00000bc0


	//   ....[3]....
        /*01ac*/ 	.word	0x00001690


	//   ....[4]....
        /*01b0*/ 	.word	0x00001ef0


	//   ....[5]....
        /*01b4*/ 	.word	0x00001f10


	//   ....[6]....
        /*01b8*/ 	.word	0x00001f60


	//   ....[7]....
        /*01bc*/ 	.word	0x00001f70


	//   ....[8]....
        /*01c0*/ 	.word	0x00001fa0


	//   ....[9]....
        /*01c4*/ 	.word	0x00001fc0


	//   ....[10]....
        /*01c8*/ 	.word	0x00001ff0


	//   ....[11]....
        /*01cc*/ 	.word	0x00002010


	//   ....[12]....
        /*01d0*/ 	.word	0x00002040


	//   ....[13]....
        /*01d4*/ 	.word	0x00002060


	//   ....[14]....
        /*01d8*/ 	.word	0x00002130


	//   ....[15]....
        /*01dc*/ 	.word	0x000021a0


	//   ....[16]....
        /*01e0*/ 	.word	0x000021c0


	//   ....[17]....
        /*01e4*/ 	.word	0x000021d0


	//   ....[18]....
        /*01e8*/ 	.word	0x000021e0


	//   ....[19]....
        /*01ec*/ 	.word	0x000021f0


	//   ....[20]....
        /*01f0*/ 	.word	0x000027d0


	//   ....[21]....
        /*01f4*/ 	.word	0x000027f0


	//   ....[22]....
        /*01f8*/ 	.word	0x00002800


	//   ....[23]....
        /*01fc*/ 	.word	0x00002810


	//   ....[24]....
        /*0200*/ 	.word	0x00002840


	//   ....[25]....
        /*0204*/ 	.word	0x00002850


	//   ....[26]....
        /*0208*/ 	.word	0x00002880


	//   ....[27]....
        /*020c*/ 	.word	0x00002890


	//   ....[28]....
        /*0210*/ 	.word	0x000028c0


	//   ....[29]....
        /*0214*/ 	.word	0x000028d0


	//   ....[30]....
        /*0218*/ 	.word	0x00002900


	//   ....[31]....
        /*021c*/ 	.word	0x00002910


	//   ....[32]....
        /*0220*/ 	.word	0x00002940


	//   ....[33]....
        /*0224*/ 	.word	0x00002950


	//   ....[34]....
        /*0228*/ 	.word	0x00002960


	//   ....[35]....
        /*022c*/ 	.word	0x00002970


	//   ....[36]....
        /*0230*/ 	.word	0x00003ed0


	//   ....[37]....
        /*0234*/ 	.word	0x00003f10


	//   ....[38]....
        /*0238*/ 	.word	0x00004010


	//   ....[39]....
        /*023c*/ 	.word	0x00004040


	//   ....[40]....
        /*0240*/ 	.word	0x00004120


	//   ....[41]....
        /*0244*/ 	.word	0x00004150


	//   ....[42]....
        /*0248*/ 	.word	0x00004230


	//   ....[43]....
        /*024c*/ 	.word	0x00004260


	//   ....[44]....
        /*0250*/ 	.word	0x00004340


	//   ....[45]....
        /*0254*/ 	.word	0x00004370


	//   ....[46]....
        /*0258*/ 	.word	0x00004940


	//   ....[47]....
        /*025c*/ 	.word	0x00004cd0


	//   ....[48]....
        /*0260*/ 	.word	0x00004dd0


	//   ....[49]....
        /*0264*/ 	.word	0x00004e30


	//   ....[50]....
        /*0268*/ 	.word	0x00004e90


	//   ....[51]....
        /*026c*/ 	.word	0x00004eb0


	//   ....[52]....
        /*0270*/ 	.word	0x00004ed0


	//   ....[53]....
        /*0274*/ 	.word	0x00004f90


	//   ....[54]....
        /*0278*/ 	.word	0x00004fe0


	//   ....[55]....
        /*027c*/ 	.word	0x00005030


	//   ....[56]....
        /*0280*/ 	.word	0x00005060


	//   ....[57]....
        /*0284*/ 	.word	0x00005080


	//   ....[58]....
        /*0288*/ 	.word	0x000053d0


	//   ....[59]....
        /*028c*/ 	.word	0x00005450


	//   ....[60]....
        /*0290*/ 	.word	0x00005500


	//   ....[61]....
        /*0294*/ 	.word	0x00005570


	//   ....[62]....
        /*0298*/ 	.word	0x00005600


	//   ....[63]....
        /*029c*/ 	.word	0x00005670


	//   ....[64]....
        /*02a0*/ 	.word	0x00005710


	//   ....[65]....
        /*02a4*/ 	.word	0x00005780


	//   ....[66]....
        /*02a8*/ 	.word	0x00005820


	//   ....[67]....
        /*02ac*/ 	.word	0x00005890


	//   ....[68]....
        /*02b0*/ 	.word	0x00005910


	//   ....[69]....
        /*02b4*/ 	.word	0x00005980


	//   ....[70]....
        /*02b8*/ 	.word	0x00005a00


	//   ....[71]....
        /*02bc*/ 	.word	0x00005a70


	//   ....[72]....
        /*02c0*/ 	.word	0x00005af0


	//   ....[73]....
        /*02c4*/ 	.word	0x00005b70


	//   ....[74]....
        /*02c8*/ 	.word	0x00005c10


	//   ....[75]....
        /*02cc*/ 	.word	0x00005c80


	//   ....[76]....
        /*02d0*/ 	.word	0x00005d00


	//   ....[77]....
        /*02d4*/ 	.word	0x00005d70


	//   ....[78]....
        /*02d8*/ 	.word	0x00005df0


	//   ....[79]....
        /*02dc*/ 	.word	0x00005e60


	//   ....[80]....
        /*02e0*/ 	.word	0x00005f00


	//   ....[81]....
        /*02e4*/ 	.word	0x00005f70


	//   ....[82]....
        /*02e8*/ 	.word	0x00005ff0


	//   ....[83]....
        /*02ec*/ 	.word	0x00006060


	//   ....[84]....
        /*02f0*/ 	.word	0x000060e0


	//   ....[85]....
        /*02f4*/ 	.word	0x00006150


	//   ....[86]....
        /*02f8*/ 	.word	0x000061c0


	//   ....[87]....
        /*02fc*/ 	.word	0x00006230


	//----- nvinfo : EIATTR_EXIT_INSTR_OFFSETS
	.align		4
.L_2301:
        /*0300*/ 	.byte	0x04, 0x1c
        /*0302*/ 	.short	(.L_2303 - .L_2302)


	//   ....[0]....
.L_2302:
        /*0304*/ 	.word	0x00005150


	//   ....[1]....
        /*0308*/ 	.word	0x00005370


	//----- nvinfo : EIATTR_MAX_THREADS
	.align		4
.L_2303:
        /*030c*/ 	.byte	0x04, 0x05
        /*030e*/ 	.short	(.L_2305 - .L_2304)
.L_2304:
        /*0310*/ 	.word	0x00000040
        /*0314*/ 	.word	0x00000001
        /*0318*/ 	.word	0x00000001


	//----- nvinfo : EIATTR_CRS_STACK_SIZE
	.align		4
.L_2305:
        /*031c*/ 	.byte	0x04, 0x1e
        /*031e*/ 	.short	(.L_2307 - .L_2306)
.L_2306:
        /*0320*/ 	.word	0x00000000
.L_2307:


//--------------------- .nv.info._Z25selective_scan_bwd_kernelI32Selective_Scan_bwd_kernel_traitsILi64ELi16ELb1ELb1ELb0ELb0ELb1EN3c104HalfEfEEv12SSMParamsBwd --------------------------
	.section	.nv.info._Z25selective_scan_bwd_kernelI32Selective_Scan_bwd_kernel_traitsILi64ELi16ELb1ELb1ELb0ELb0ELb1EN3c104HalfEfEEv12SSMParamsBwd,"",@"SHT_CUDA_INFO"
	.sectionflags	@""
	.align	4


	//----- nvinfo : EIATTR_CUDA_API_VERSION
	.align		4
        /*0000*/ 	.byte	0x04, 0x37
        /*0002*/ 	.short	(.L_2309 - .L_2308)
.L_2308:
        /*0004*/ 	.word	0x00000082


	//----- nvinfo : EIATTR_SW2861232_WAR
	.align		4
.L_2309:
        /*0008*/ 	.byte	0x01, 0x35
	.zero		2


	//----- nvinfo : EIATTR_PARAM_CBANK
	.align		4
        /*000c*/ 	.byte	0x04, 0x0a
        /*000e*/ 	.short	(.L_2311 - .L_2310)
	.align		4
.L_2310:
        /*0010*/ 	.word	index@(.nv.constant0._Z25selective_scan_bwd_kernelI32Selective_Scan_bwd_kernel_traitsILi64ELi16ELb1ELb1ELb0ELb0ELb1EN3c104HalfEfEEv12SSMParamsBwd)
        /*0014*/ 	.short	0x0160
        /*0016*/ 	.short	0x01f0


	//----- nvinfo : EIATTR_CBANK_PARAM_SIZE
	.align		4
.L_2311:
        /*0018*/ 	.byte	0x03, 0x19
        /*001a*/ 	.short	0x01f0


	//----- nvinfo : EIATTR_KPARAM_INFO
	.align		4
        /*001c*/ 	.byte	0x04, 0x17
        /*001e*/ 	.short	(.L_2313 - .L_2312)
.L_2312:
        /*0020*/ 	.word	0x00000000
        /*0024*/ 	.short	0x0000
        /*0026*/ 	.short	0x0000
        /*0028*/ 	.byte	0x00, 0xf0, 0xc1, 0x07


	//----- nvinfo : EIATTR_MAXREG_COUNT
	.align		4
.L_2313:
        /*002c*/ 	.byte	0x03, 0x1b
        /*002e*/ 	.short	0x00ff


	//----- nvinfo : EIATTR_NUM_BARRIERS
	.align		4
        /*0030*/ 	.byte	0x02, 0x4c
        /*0032*/ 	.byte	0x01
	.zero		1


	//----- nvinfo : EIATTR_MERCURY_ISA_VERSION
	.align		4
        /*0034*/ 	.byte	0x03, 0x5f
        /*0036*/ 	.short	0x0000


	//----- nvinfo : EIATTR_COOP_GROUP_MASK_REGIDS
	.align		4
        /*0038*/ 	.byte	0x04, 0x29
        /*003a*/ 	.short	(.L_2315 - .L_2314)


	//   ....[0]....
.L_2314:
        /*003c*/ 	.word	0xffffffff


	//   ....[1]....
        /*0040*/ 	.word	0xffffffff


	//   ....[2]....
        /*0044*/ 	.word	0xffffffff


	//   ....[3]....
        /*0048*/ 	.word	0xffffffff


	//   ....[4]....
        /*004c*/ 	.word	0xffffffff


	//   ....[5]....
        /*0050*/ 	.word	0xffffffff


	//   ....[6]....
        /*0054*/ 	.word	0xffffffff


	//   ....[7]....
        /*0058*/ 	.word	0xffffffff


	//   ....[8]....
        /*005c*/ 	.word	0xffffffff


	//   ....[9]....
        /*0060*/ 	.word	0xffffffff


	//   ....[10]....
        /*0064*/ 	.word	0xffffffff


	//   ....[11]....
        /*0068*/ 	.word	0xffffffff


	//   ....[12]....
        /*006c*/ 	.word	0xffffffff


	//   ....[13]....
        /*0070*/ 	.word	0xffffffff


	//   ....[14]....
        /*0074*/ 	.word	0xffffffff


	//   ....[15]....
        /*0078*/ 	.word	0xffffffff


	//   ....[16]....
        /*007c*/ 	.word	0xffffffff


	//   ....[17]....
        /*0080*/ 	.word	0xffffffff


	//   ....[18]....
        /*0084*/ 	.word	0xffffffff


	//   ....[19]....
        /*0088*/ 	.word	0xffffffff


	//   ....[20]....
        /*008c*/ 	.word	0xffffffff


	//   ....[21]....
        /*0090*/ 	.word	0xffffffff


	//   ....[22]....
        /*0094*/ 	.word	0xffffffff


	//   ....[23]....
        /*0098*/ 	.word	0xffffffff


	//   ....[24]....
        /*009c*/ 	.word	0xffffffff


	//   ....[25]....
        /*00a0*/ 	.word	0xffffffff


	//   ....[26]....
        /*00a4*/ 	.word	0xffffffff


	//   ....[27]....
        /*00a8*/ 	.word	0xffffffff


	//   ....[28]....
        /*00ac*/ 	.word	0xffffffff


	//   ....[29]....
        /*00b0*/ 	.word	0xffffffff


	//   ....[30]....
        /*00b4*/ 	.word	0xffffffff


	//   ....[31]....
        /*00b8*/ 	.word	0xffffffff


	//   ....[32]....
        /*00bc*/ 	.word	0xffffffff


	//   ....[33]....
        /*00c0*/ 	.word	0xffffffff


	//   ....[34]....
        /*00c4*/ 	.word	0xffffffff


	//   ....[35]....
        /*00c8*/ 	.word	0xffffffff


	//   ....[36]....
        /*00cc*/ 	.word	0xffffffff


	//   ....[37]....
        /*00d0*/ 	.word	0xffffffff


	//   ....[38]....
        /*00d4*/ 	.word	0xffffffff


	//   ....[39]....
        /*00d8*/ 	.word	0xffffffff


	//   ....[40]....
        /*00dc*/ 	.word	0xffffffff


	//   ....[41]....
        /*00e0*/ 	.word	0xffffffff


	//   ....[42]....
        /*00e4*/ 	.word	0xffffffff


	//   ....[43]....
        /*00e8*/ 	.word	0xffffffff


	//   ....[44]....
        /*00ec*/ 	.word	0xffffffff


	//   ....[45]....
        /*00f0*/ 	.word	0xffffffff


	//   ....[46]....
        /*00f4*/ 	.word	0xffffffff


	//   ....[47]....
        /*00f8*/ 	.word	0xffffffff


	//   ....[48]....
        /*00fc*/ 	.word	0xffffffff


	//   ....[49]....
        /*0100*/ 	.word	0xffffffff


	//   ....[50]....
        /*0104*/ 	.word	0xffffffff


	//   ....[51]....
        /*0108*/ 	.word	0xffffffff


	//   ....[52]....
        /*010c*/ 	.word	0xffffffff


	//   ....[53]....
        /*0110*/ 	.word	0xffffffff


	//   ....[54]....
        /*0114*/ 	.word	0xffffffff


	//   ....[55]....
        /*0118*/ 	.word	0xffffffff


	//   ....[56]....
        /*011c*/ 	.word	0xffffffff


	//   ....[57]....
        /*0120*/ 	.word	0xffffffff


	//   ....[58]....
        /*0124*/ 	.word	0xffffffff


	//   ....[59]....
        /*0128*/ 	.word	0xffffffff


	//   ....[60]....
        /*012c*/ 	.word	0xffffffff


	//   ....[61]....
        /*0130*/ 	.word	0xffffffff


	//   ....[62]....
        /*0134*/ 	.word	0xffffffff


	//   ....[63]....
        /*0138*/ 	.word	0xffffffff


	//   ....[64]....
        /*013c*/ 	.word	0xffffffff


	//   ....[65]....
        /*0140*/ 	.word	0xffffffff


	//   ....[66]....
        /*0144*/ 	.word	0xffffffff


	//   ....[67]....
        /*0148*/ 	.word	0xffffffff


	//   ....[68]....
        /*014c*/ 	.word	0xffffffff


	//   ....[69]....
        /*0150*/ 	.word	0xffffffff


	//   ....[70]....
        /*0154*/ 	.word	0xffffffff


	//   ....[71]....
        /*0158*/ 	.word	0xffffffff


	//   ....[72]....
        /*015c*/ 	.word	0xffffffff


	//   ....[73]....
        /*0160*/ 	.word	0xffffffff


	//   ....[74]....
        /*0164*/ 	.word	0xffffffff


	//   ....[75]....
        /*0168*/ 	.word	0xffffffff


	//   ....[76]....
        /*016c*/ 	.word	0xffffffff


	//   ....[77]....
        /*0170*/ 	.word	0xffffffff


	//   ....[78]....
        /*0174*/ 	.word	0xffffffff


	//   ....[79]....
        /*0178*/ 	.word	0xffffffff


	//   ....[80]....
        /*017c*/ 	.word	0xffffffff


	//   ....[81]....
        /*0180*/ 	.word	0xffffffff


	//   ....[82]....
        /*0184*/ 	.word	0xffffffff


	//   ....[83]....
        /*0188*/ 	.word	0xffffffff


	//   ....[84]....
        /*018c*/ 	.word	0xffffffff


	//   ....[85]....
        /*0190*/ 	.word	0xffffffff


	//   ....[86]....
        /*0194*/ 	.word	0xffffffff


	//   ....[87]....
        /*0198*/ 	.word	0xffffffff


	//   ....[88]....
        /*019c*/ 	.word	0xffffffff


	//   ....[89]....
        /*01a0*/ 	.word	0xffffffff


	//   ....[90]....
        /*01a4*/ 	.word	0xffffffff


	//   ....[91]....
        /*01a8*/ 	.word	0xffffffff


	//----- nvinfo : EIATTR_COOP_GROUP_INSTR_OFFSETS
	.align		4
.L_2315:
        /*01ac*/ 	.byte	0x04, 0x28
        /*01ae*/ 	.short	(.L_2317 - .L_2316)


	//   ....[0]....
.L_2316:
        /*01b0*/ 	.word	0x00000850


	//   ....[1]....
        /*01b4*/ 	.word	0x000008e0


	//   ....[2]....
        /*01b8*/ 	.word	0x00000a40


	//   ....[3]....
        /*01bc*/ 	.word	0x00000b70


	//   ....[4]....
        /*01c0*/ 	.word	0x000013f0


	//   ....[5]....
        /*01c4*/ 	.word	0x00001da0


	//   ....[6]....
        /*01c8*/ 	.word	0x00002110


	//   ....[7]....
        /*01cc*/ 	.word	0x00002980


	//   ....[8]....
        /*01d0*/ 	.word	0x00003300


	//   ....[9]....
        /*01d4*/ 	.word	0x00003320


	//   ....[10]....
        /*01d8*/ 	.word	0x00003370


	//   ....[11]....
        /*01dc*/ 	.word	0x00003380


	//   ....[12]....
        /*01e0*/ 	.word	0x000033b0


	//   ....[13]....
        /*01e4*/ 	.word	0x000033d0


	//   ....[14]....
        /*01e8*/ 	.word	0x00003400


	//   ....[15]....
        /*01ec*/ 	.word	0x00003420


	//   ....[16]....
        /*01f0*/ 	.word	0x00003450


	//   ....[17]....
        /*01f4*/ 	.word	0x00003470


	//   ....[18]....
        /*01f8*/ 	.word	0x00003530


	//   ....[19]....
        /*01fc*/ 	.word	0x000035a0


	//   ....[20]....
        /*0200*/ 	.word	0x000035c0


	//   ....[21]....
        /*0204*/ 	.word	0x000035d0


	//   ....[22]....
        /*0208*/ 	.word	0x000035e0


	//   ....[23]....
        /*020c*/ 	.word	0x000035f0


	//   ....[24]....
        /*0210*/ 	.word	0x00003ad0


	//   ....[25]....
        /*0214*/ 	.word	0x00003af0


	//   ....[26]....
        /*0218*/ 	.word	0x00003b00


	//   ....[27]....
        /*021c*/ 	.word	0x00003b10


	//   ....[28]....
        /*0220*/ 	.word	0x00003b40


	//   ....[29]....
        /*0224*/ 	.word	0x00003b50


	//   ....[30]....
        /*0228*/ 	.word	0x00003b80


	//   ....[31]....
        /*022c*/ 	.word	0x00003b90


	//   ....[32]....
        /*0230*/ 	.word	0x00003bc0


	//   ....[33]....
        /*0234*/ 	.word	0x00003bd0


	//   ....[34]....
        /*0238*/ 	.word	0x00003c00


	//   ....[35]....
        /*023c*/ 	.word	0x00003c10


	//   ....[36]....
        /*0240*/ 	.word	0x00003c40


	//   ....[37]....
        /*0244*/ 	.word	0x00003c50


	//   ....[38]....
        /*0248*/ 	.word	0x00003c60


	//   ....[39]....
        /*024c*/ 	.word	0x00003c70


	//   ....[40]....
        /*0250*/ 	.word	0x000050d0


	//   ....[41]....
        /*0254*/ 	.word	0x00005110


	//   ....[42]....
        /*0258*/ 	.word	0x00005210


	//   ....[43]....
        /*025c*/ 	.word	0x00005240


	//   ....[44]....
        /*0260*/ 	.word	0x00005320


	//   ....[45]....
        /*0264*/ 	.word	0x00005350


	//   ....[46]....
        /*0268*/ 	.word	0x00005430


	//   ....[47]....
        /*026c*/ 	.word	0x00005460


	//   ....[48]....
        /*0270*/ 	.word	0x00005550


	//   ....[49]....
        /*0274*/ 	.word	0x00005580


	//   ....[50]....
        /*0278*/ 	.word	0x00005b60


	//   ....[51]....
        /*027c*/ 	.word	0x00005e80


	//   ....[52]....
        /*0280*/ 	.word	0x00005f90


	//   ....[53]....
        /*0284*/ 	.word	0x00005ff0


	//   ....[54]....
        /*0288*/ 	.word	0x00006050


	//   ....[55]....
        /*028c*/ 	.word	0x00006070


	//   ....[56]....
        /*0290*/ 	.word	0x00006090


	//   ....[57]....
        /*0294*/ 	.word	0x00006150


	//   ....[58]....
        /*0298*/ 	.word	0x000061a0


	//   ....[59]....
        /*029c*/ 	.word	0x00006200


	//   ....[60]....
        /*02a0*/ 	.word	0x00006220


	//   ....[61]....
        /*02a4*/ 	.word	0x00006240


	//   ....[62]....
        /*02a8*/ 	.word	0x00006590


	//   ....[63]....
        /*02ac*/ 	.word	0x00006610


	//   ....[64]....
        /*02b0*/ 	.word	0x000066c0


	//   ....[65]....
        /*02b4*/ 	.word	0x00006730


	//   ....[66]....
        /*02b8*/ 	.word	0x000067c0


	//   ....[67]....
        /*02bc*/ 	.word	0x00006830


	//   ....[68]....
        /*02c0*/ 	.word	0x000068e0


	//   ....[69]....
        /*02c4*/ 	.word	0x00006950


	//   ....[70]....
        /*02c8*/ 	.word	0x000069e0


	//   ....[71]....
        /*02cc*/ 	.word	0x00006a50


	//   ....[72]....
        /*02d0*/ 	.word	0x00006ad0


	//   ....[73]....
        /*02d4*/ 	.word	0x00006b40


	//   ....[74]....
        /*02d8*/ 	.word	0x00006bc0


	//   ....[75]....
        /*02dc*/ 	.word	0x00006c30


	//   ....[76]....
        /*02e0*/ 	.word	0x00006cb0


	//   ....[77]....
        /*02e4*/ 	.word	0x00006d30


	//   ....[78]....
        /*02e8*/ 	.word	0x00006dd0


	//   ....[79]....
        /*02ec*/ 	.word	0x00006e40


	//   ....[80]....
        /*02f0*/ 	.word	0x00006ec0


	//   ....[81]....
        /*02f4*/ 	.word	0x00006f30


	//   ....[82]....
        /*02f8*/ 	.word	0x00006fb0


	//   ....[83]....
        /*02fc*/ 	.word	0x00007020


	//   ....[84]....
        /*0300*/ 	.word	0x000070a0


	//   ....[85]....
        /*0304*/ 	.word	0x00007110


	//   ....[86]....
        /*0308*/ 	.word	0x00007190


	//   ....[87]....
        /*030c*/ 	.word	0x00007200


	//   ....[88]....
        /*0310*/ 	.word	0x00007280


	//   ....[89]....
        /*0314*/ 	.word	0x000072f0


	//   ....[90]....
        /*0318*/ 	.word	0x00007360


	//   ....[91]....
        /*031c*/ 	.word	0x000073d0


	//----- nvinfo : EIATTR_EXIT_INSTR_OFFSETS
	.align		4
.L_2317:
        /*0320*/ 	.byte	0x04, 0x1c
        /*0322*/ 	.short	(.L_2319 - .L_2318)


	//   ....[0]....
.L_2318:
        /*0324*/ 	.word	0x00006310


	//   ....[1]....
        /*0328*/ 	.word	0x00006530


	//----- nvinfo : EIATTR_MAX_THREADS
	.align		4
.L_2319:
        /*032c*/ 	.byte	0x04, 0x05
        /*032e*/ 	.short	(.L_2321 - .L_2320)
.L_2320:
        /*0330*/ 	.word	0x00000040
        /*0334*/ 	.word	0x00000001
        /*0338*/ 	.word	0x00000001


	//----- nvinfo : EIATTR_CRS_STACK_SIZE
	.align		4
.L_2321:
        /*033c*/ 	.byte	0x04, 0x1e
        /*033e*/ 	.short	(.L_2323 - .L_2322)
.L_2322:
        /*0340*/ 	.word	0x00000000
.L_2323:


//--------------------- .nv.info._Z25selective_scan_bwd_kernelI32Selective_Scan_bwd_kernel_traitsILi64ELi16ELb1ELb1ELb0ELb1ELb0EN3c104HalfEfEEv12SSMParamsBwd --------------------------
	.section	.nv.info._Z25selective_scan_bwd_kernelI32Selective_Scan_bwd_kernel_traitsILi64ELi16ELb1ELb1ELb0ELb1ELb0EN3c104HalfEfEEv12SSMParamsBwd,"",@"SHT_CUDA_INFO"
	.sectionflags	@""
	.align	4


	//----- nvinfo : EIATTR_CUDA_API_VERSION
	.align		4
        /*0000*/ 	.byte	0x04, 0x37
        /*0002*/ 	.short	(.L_2325 - .L_2324)
.L_2324:
        /*0004*/ 	.word	0x00000082


	//----- nvinfo : EIATTR_SW2861232_WAR
	.align		4
.L_2325:
        /*0008*/ 	.byte	0x01, 0x35
	.zero		2


	//----- nvinfo : EIATTR_PARAM_CBANK
	.align		4
        /*000c*/ 	.byte	0x04, 0x0a
        /*000e*/ 	.short	(.L_2327 - .L_2326)
	.align		4
.L_2326:
        /*0010*/ 	.word	index@(.nv.constant0._Z25selective_scan_bwd_kernelI32Selective_Scan_bwd_kernel_traitsILi64ELi16ELb1ELb1ELb0ELb1ELb0EN3c104HalfEfEEv12SSMParamsBwd)
        /*0014*/ 	.short	0x0160
        /*0016*/ 	.short	0x01f0


	//----- nvinfo : EIATTR_CBANK_PARAM_SIZE
	.align		4
.L_2327:
        /*0018*/ 	.byte	0x03, 0x19
        /*001a*/ 	.short	0x01f0


	//----- nvinfo : EIATTR_KPARAM_INFO
	.align		4
        /*001c*/ 	.byte	0x04, 0x17
        /*001e*/ 	.short	(.L_2329 - .L_2328)
.L_2328:
        /*0020*/ 	.word	0x00000000
        /*0024*/ 	.short	0x0000
        /*0026*/ 	.short	0x0000
        /*0028*/ 	.byte	0x00, 0xf0, 0xc1, 0x07


	//----- nvinfo : EIATTR_MAXREG_COUNT
	.align		4
.L_2329:
        /*002c*/ 	.byte	0x03, 0x1b
        /*002e*/ 	.short	0x00ff


	//----- nvinfo : EIATTR_NUM_BARRIERS
	.align		4
        /*0030*/ 	.byte	0x02, 0x4c
        /*0032*/ 	.byte	0x01
	.zero		1


	//----- nvinfo : EIATTR_MERCURY_ISA_VERSION
	.align		4
        /*0034*/ 	.byte	0x03, 0x5f
        /*0036*/ 	.short	0x0000


	//----- nvinfo : EIATTR_COOP_GROUP_MASK_REGIDS
	.align		4
        /*0038*/ 	.byte	0x04, 0x29
        /*003a*/ 	.short	(.L_2331 - .L_2330)


	//   ....[0]....
.L_2330:
        /*003c*/ 	.word	0xffffffff


	//   ....[1]....
        /*0040*/ 	.word	0xffffffff


	//   ....[2]....
        /*0044*/ 	.word	0xffffffff


	//   ....[3]....
        /*0048*/ 	.word	0xffffffff


	//   ....[4]....
        /*004c*/ 	.word	0xffffffff


	//   ....[5]....
        /*0050*/ 	.word	0xffffffff


	//   ....[6]....
        /*0054*/ 	.word	0xffffffff


	//   ....[7]....
        /*0058*/ 	.word	0xffffffff


	//   ....[8]....
        /*005c*/ 	.word	0xffffffff


	//   ....[9]....
        /*0060*/ 	.word	0xffffffff


	//   ....[10]....
        /*0064*/ 	.word	0xffffffff


	//   ....[11]....
        /*0068*/ 	.word	0xffffffff


	//   ....[12]....
        /*006c*/ 	.word	0xffffffff


	//   ....[13]....
        /*0070*/ 	.word	0xffffffff


	//   ....[14]....
        /*0074*/ 	.word	0xffffffff


	//   ....[15]....
        /*0078*/ 	.word	0xffffffff


	//   ....[16]....
        /*007c*/ 	.word	0xffffffff


	//   ....[17]....
        /*0080*/ 	.word	0xffffffff


	//   ....[18]....
        /*0084*/ 	.word	0xffffffff


	//   ....[19]....
        /*0088*/ 	.word	0xffffffff


	//   ....[20]....
        /*008c*/ 	.word	0xffffffff


	//   ....[21]....
        /*0090*/ 	.word	0xffffffff


	//   ....[22]....
        /*0094*/ 	.word	0xffffffff


	//   ....[23]....
        /*0098*/ 	.word	0xffffffff


	//   ....[24]....
        /*009c*/ 	.word	0xffffffff


	//   ....[25]....
        /*00a0*/ 	.word	0xffffffff


	//   ....[26]....
        /*00a4*/ 	.word	0xffffffff


	//   ....[27]....
        /*00a8*/ 	.word	0xffffffff


	//   ....[28]....
        /*00ac*/ 	.word	0xffffffff


	//   ....[29]....
        /*00b0*/ 	.word	0xffffffff


	//   ....[30]....
        /*00b4*/ 	.word	0xffffffff


	//   ....[31]....
        /*00b8*/ 	.word	0xffffffff


	//   ....[32]....
        /*00bc*/ 	.word	0xffffffff


	//   ....[33]....
        /*00c0*/ 	.word	0xffffffff


	//   ....[34]....
        /*00c4*/ 	.word	0xffffffff


	//   ....[35]....
        /*00c8*/ 	.word	0xffffffff


	//   ....[36]....
        /*00cc*/ 	.word	0xffffffff


	//   ....[37]....
        /*00d0*/ 	.word	0xffffffff


	//   ....[38]....
        /*00d4*/ 	.word	0xffffffff


	//   ....[39]....
        /*00d8*/ 	.word	0xffffffff


	//   ....[40]....
        /*00dc*/ 	.word	0xffffffff


	//   ....[41]....
        /*00e0*/ 	.word	0xffffffff


	//   ....[42]....
        /*00e4*/ 	.word	0xffffffff


	//   ....[43]....
        /*00e8*/ 	.word	0xffffffff


	//   ....[44]....
        /*00ec*/ 	.word	0xffffffff


	//   ....[45]....
        /*00f0*/ 	.word	0xffffffff


	//   ....[46]....
        /*00f4*/ 	.word	0xffffffff


	//   ....[47]....
        /*00f8*/ 	.word	0xffffffff


	//   ....[48]....
        /*00fc*/ 	.word	0xffffffff


	//   ....[49]....
        /*0100*/ 	.word	0xffffffff


	//   ....[50]....
        /*0104*/ 	.word	0xffffffff


	//   ....[51]....
        /*0108*/ 	.word	0xffffffff


	//   ....[52]....
        /*010c*/ 	.word	0xffffffff


	//   ....[53]....
        /*0110*/ 	.word	0xffffffff


	//   ....[54]....
        /*0114*/ 	.word	0xffffffff


	//   ....[55]....
        /*0118*/ 	.word	0xffffffff


	//   ....[56]....
        /*011c*/ 	.word	0xffffffff


	//   ....[57]....
        /*0120*/ 	.word	0xffffffff


	//   ....[58]....
        /*0124*/ 	.word	0xffffffff


	//   ....[59]....
        /*0128*/ 	.word	0xffffffff


	//   ....[60]....
        /*012c*/ 	.word	0xffffffff


	//   ....[61]....
        /*0130*/ 	.word	0xffffffff


	//   ....[62]....
        /*0134*/ 	.word	0xffffffff


	//   ....[63]....
        /*0138*/ 	.word	0xffffffff


	//   ....[64]....
        /*013c*/ 	.word	0xffffffff


	//   ....[65]....
        /*0140*/ 	.word	0xffffffff


	//   ....[66]....
        /*0144*/ 	.word	0xffffffff


	//   ....[67]....
        /*0148*/ 	.word	0xffffffff


	//   ....[68]....
        /*014c*/ 	.word	0xffffffff


	//   ....[69]....
        /*0150*/ 	.word	0xffffffff


	//   ....[70]....
        /*0154*/ 	.word	0xffffffff


	//   ....[71]....
        /*0158*/ 	.word	0xffffffff


	//   ....[72]....
        /*015c*/ 	.word	0xffffffff


	//   ....[73]....
        /*0160*/ 	.word	0xffffffff


	//   ....[74]....
        /*0164*/ 	.word	0xffffffff


	//   ....[75]....
        /*0168*/ 	.word	0xffffffff


	//   ....[76]....
        /*016c*/ 	.word	0xffffffff


	//   ....[77]....
        /*0170*/ 	.word	0xffffffff


	//   ....[78]....
        /*0174*/ 	.word	0xffffffff


	//   ....[79]....
        /*0178*/ 	.word	0xffffffff


	//   ....[80]....
        /*017c*/ 	.word	0xffffffff


	//   ....[81]....
        /*0180*/ 	.word	0xffffffff


	//   ....[82]....
        /*0184*/ 	.word	0xffffffff


	//   ....[83]....
        /*0188*/ 	.word	0xffffffff


	//   ....[84]....
        /*018c*/ 	.word	0xffffffff


	//   ....[85]....
        /*0190*/ 	.word	0xffffffff


	//   ....[86]....
        /*0194*/ 	.word	0xffffffff


	//   ....[87]....
        /*0198*/ 	.word	0xffffffff


	//   ....[88]....
        /*019c*/ 	.word	0xffffffff


	//----- nvinfo : EIATTR_COOP_GROUP_INSTR_OFFSETS
	.align		4
.L_2331:
        /*01a0*/ 	.byte	0x04, 0x28
        /*01a2*/ 	.short	(.L_2333 - .L_2332)


	//   ....[0]....
.L_2332:
        /*01a4*/ 	.word	0x00000850


	//   ....[1]....
        /*01a8*/ 	.word	0x000008e0


	//   ....[2]....
        /*01ac*/ 	.word	0x00000b00


	//   ....[3]....
        /*01b0*/ 	.word	0x00003840


	//   ....[4]....
        /*01b4*/ 	.word	0x00004060


	//   ....[5]....
        /*01b8*/ 	.word	0x00004080


	//   ....[6]....
        /*01bc*/ 	.word	0x000040d0


	//   ....[7]....
        /*01c0*/ 	.word	0x000040e0


	//   ....[8]....
        /*01c4*/ 	.word	0x00004110


	//   ....[9]....
        /*01c8*/ 	.word	0x00004130


	//   ....[10]....
        /*01cc*/ 	.word	0x00004160


	//   ....[11]....
        /*01d0*/ 	.word	0x00004180


	//   ....[12]....
        /*01d4*/ 	.word	0x000041b0


	//   ....[13]....
        /*01d8*/ 	.word	0x000041d0


	//   ....[14]....
        /*01dc*/ 	.word	0x000042a0


	//   ....[15]....
        /*01e0*/ 	.word	0x00004310


	//   ....[16]....
        /*01e4*/ 	.word	0x00004330


	//   ....[17]....
        /*01e8*/ 	.word	0x00004340


	//   ....[18]....
        /*01ec*/ 	.word	0x00004350


	//   ....[19]....
        /*01f0*/ 	.word	0x00004360


	//   ....[20]....
        /*01f4*/ 	.word	0x00004940


	//   ....[21]....
        /*01f8*/ 	.word	0x00004960


	//   ....[22]....
        /*01fc*/ 	.word	0x00004970


	//   ....[23]....
        /*0200*/ 	.word	0x00004980


	//   ....[24]....
        /*0204*/ 	.word	0x000049b0


	//   ....[25]....
        /*0208*/ 	.word	0x000049c0


	//   ....[26]....
        /*020c*/ 	.word	0x000049f0


	//   ....[27]....
        /*0210*/ 	.word	0x00004a00


	//   ....[28]....
        /*0214*/ 	.word	0x00004a30


	//   ....[29]....
        /*0218*/ 	.word	0x00004a40


	//   ....[30]....
        /*021c*/ 	.word	0x00004a70


	//   ....[31]....
        /*0220*/ 	.word	0x00004a80


	//   ....[32]....
        /*0224*/ 	.word	0x00004ab0


	//   ....[33]....
        /*0228*/ 	.word	0x00004ac0


	//   ....[34]....
        /*022c*/ 	.word	0x00004ad0


	//   ....[35]....
        /*0230*/ 	.word	0x00004ae0


	//   ....[36]....
        /*0234*/ 	.word	0x00006050


	//   ....[37]....
        /*0238*/ 	.word	0x00006090


	//   ....[38]....
        /*023c*/ 	.word	0x00006190


	//   ....[39]....
        /*0240*/ 	.word	0x000061c0


	//   ....[40]....
        /*0244*/ 	.word	0x000062a0


	//   ....[41]....
        /*0248*/ 	.word	0x000062d0


	//   ....[42]....
        /*024c*/ 	.word	0x000063b0


	//   ....[43]....
        /*0250*/ 	.word	0x000063e0


	//   ....[44]....
        /*0254*/ 	.word	0x000064d0


	//   ....[45]....
        /*0258*/ 	.word	0x00006500


	//   ....[46]....
        /*025c*/ 	.word	0x000069e0


	//   ....[47]....
        /*0260*/ 	.word	0x00007340


	//   ....[48]....
        /*0264*/ 	.word	0x000076b0


	//   ....[49]....
        /*0268*/ 	.word	0x000077d0


	//   ....[50]....
        /*026c*/ 	.word	0x00007830


	//   ....[51]....
        /*0270*/ 	.word	0x00007890


	//   ....[52]....
        /*0274*/ 	.word	0x000078b0


	//   ....[53]....
        /*0278*/ 	.word	0x000078d0


	//   ....[54]....
        /*027c*/ 	.word	0x00007990


	//   ....[55]....
        /*0280*/ 	.word	0x000079e0


	//   ....[56]....
        /*0284*/ 	.word	0x00007a40


	//   ....[57]....
        /*0288*/ 	.word	0x00007a60


	//   ....[58]....
        /*028c*/ 	.word	0x00007a80


	//   ....[59]....
        /*0290*/ 	.word	0x00007dd0


	//   ....[60]....
        /*0294*/ 	.word	0x00007e50


	//   ....[61]....
        /*0298*/ 	.word	0x00007f00


	//   ....[62]....
        /*029c*/ 	.word	0x00007f70


	//   ....[63]....
        /*02a0*/ 	.word	0x00008000


	//   ....[64]....
        /*02a4*/ 	.word	0x00008070


	//   ....[65]....
        /*02a8*/ 	.word	0x00008100


	//   ....[66]....
        /*02ac*/ 	.word	0x00008170


	//   ....[67]....
        /*02b0*/ 	.word	0x00008220


	//   ....[68]....
        /*02b4*/ 	.word	0x00008290


	//   ....[69]....
        /*02b8*/ 	.word	0x00008310


	//   ....[70]....
        /*02bc*/ 	.word	0x00008380


	//   ....[71]....
        /*02c0*/ 	.word	0x00008400


	//   ....[72]....
        /*02c4*/ 	.word	0x00008470


	//   ....[73]....
        /*02c8*/ 	.word	0x000084f0


	//   ....[74]....
        /*02cc*/ 	.word	0x00008570


	//   ....[75]....
        /*02d0*/ 	.word	0x00008610


	//   ....[76]....
        /*02d4*/ 	.word	0x00008680


	//   ....[77]....
        /*02d8*/ 	.word	0x00008700


	//   ....[78]....
        /*02dc*/ 	.word	0x00008770


	//   ....[79]....
        /*02e0*/ 	.word	0x000087f0


	//   ....[80]....
        /*02e4*/ 	.word	0x00008860


	//   ....[81]....
        /*02e8*/ 	.word	0x00008900


	//   ....[82]....
        /*02ec*/ 	.word	0x00008970


	//   ....[83]....
        /*02f0*/ 	.word	0x000089f0


	//   ....[84]....
        /*02f4*/ 	.word	0x00008a60


	//   ....[85]....
        /*02f8*/ 	.word	0x00008ae0


	//   ....[86]....
        /*02fc*/ 	.word	0x00008b50


	//   ....[87]....
        /*0300*/ 	.word	0x00008bc0


	//   ....[88]....
        /*0304*/ 	.word	0x00008c30


	//----- nvinfo : EIATTR_EXIT_INSTR_OFFSETS
	.align		4
.L_2333:
        /*0308*/ 	.byte	0x04, 0x1c
        /*030a*/ 	.short	(.L_2335 - .L_2334)


	//   ....[0]....
.L_2334:
        /*030c*/ 	.word	0x00007b50


	//   ....[1]....
        /*0310*/ 	.word	0x00007d70


	//----- nvinfo : EIATTR_MAX_THREADS
	.align		4
.L_2335:
        /*0314*/ 	.byte	0x04, 0x05
        /*0316*/ 	.short	(.L_2337 - .L_2336)
.L_2336:
        /*0318*/ 	.word	0x00000040
        /*031c*/ 	.word	0x00000001
        /*0320*/ 	.word	0x00000001


	//----- nvinfo : EIATTR_CRS_STACK_SIZE
	.align		4
.L_2337:
        /*0324*/ 	.byte	0x04, 0x1e
        /*0326*/ 	.short	(.L_2339 - .L_2338)
.L_2338:
        /*0328*/ 	.word	0x00000000
.L_2339:


//--------------------- .nv.info._Z25selective_scan_bwd_kernelI32Selective_Scan_bwd_kernel_traitsILi64ELi16ELb1ELb1ELb0ELb1ELb1EN3c104HalfEfEEv12SSMParamsBwd --------------------------
	.section	.nv.info._Z25selective_scan_bwd_kernelI32Selective_Scan_bwd_kernel_traitsILi64ELi16ELb1ELb1ELb0ELb1ELb1EN3c104HalfEfEEv12SSMParamsBwd,"",@"SHT_CUDA_INFO"
	.sectionflags	@""
	.align	4


	//----- nvinfo : EIATTR_CUDA_API_VERSION
	.align		4
        /*0000*/ 	.byte	0x04, 0x37
        /*0002*/ 	.short	(.L_2341 - .L_2340)
.L_2340:
        /*0004*/ 	.word	0x00000082


	//----- nvinfo : EIATTR_SW2861232_WAR
	.align		4
.L_2341:
        /*0008*/ 	.byte	0x01, 0x35
	.zero		2


	//----- nvinfo : EIATTR_PARAM_CBANK
	.align		4
        /*000c*/ 	.byte	0x04, 0x0a
        /*000e*/ 	.short	(.L_2343 - .L_2342)
	.align		4
.L_2342:
        /*0010*/ 	.word	index@(.nv.constant0._Z25selective_scan_bwd_kernelI32Selective_Scan_bwd_kernel_traitsILi64ELi16ELb1ELb1ELb0ELb1ELb1EN3c104HalfEfEEv12SSMParamsBwd)
        /*0014*/ 	.short	0x0160
        /*0016*/ 	.short	0x01f0


	//----- nvinfo : EIATTR_CBANK_PARAM_SIZE
	.align		4
.L_2343:
        /*0018*/ 	.byte	0x03, 0x19
        /*001a*/ 	.short	0x01f0


	//----- nvinfo : EIATTR_KPARAM_INFO
	.align		4
        /*001c*/ 	.byte	0x04, 0x17
        /*001e*/ 	.short	(.L_2345 - .L_2344)
.L_2344:
        /*0020*/ 	.word	0x00000000
        /*0024*/ 	.short	0x0000
        /*0026*/ 	.short	0x0000
        /*0028*/ 	.byte	0x00, 0xf0, 0xc1, 0x07


	//----- nvinfo : EIATTR_MAXREG_COUNT
	.align		4
.L_2345:
        /*002c*/ 	.byte	0x03, 0x1b
        /*002e*/ 	.short	0x00ff


	//----- nvinfo : EIATTR_NUM_BARRIERS
	.align		4
        /*0030*/ 	.byte	0x02, 0x4c
        /*0032*/ 	.byte	0x01
	.zero		1


	//----- nvinfo : EIATTR_MERCURY_ISA_VERSION
	.align		4
        /*0034*/ 	.byte	0x03, 0x5f
        /*0036*/ 	.short	0x0000


	//----- nvinfo : EIATTR_COOP_GROUP_MASK_REGIDS
	.align		4
        /*0038*/ 	.byte	0x04, 0x29
        /*003a*/ 	.short	(.L_2347 - .L_2346)


	//   ....[0]....
.L_2346:
        /*003c*/ 	.word	0xffffffff


	//   ....[1]....
        /*0040*/ 	.word	0xffffffff


	//   ....[2]....
        /*0044*/ 	.word	0xffffffff


	//   ....[3]....
        /*0048*/ 	.word	0xffffffff


	//   ....[4]....
        /*004c*/ 	.word	0xffffffff


	//   ....[5]....
        /*0050*/ 	.word	0xffffffff


	//   ....[6]....
        /*0054*/ 	.word	0xffffffff


	//   ....[7]....
        /*0058*/ 	.word	0xffffffff


	//   ....[8]....
        /*005c*/ 	.word	0xffffffff


	//   ....[9]....
        /*0060*/ 	.word	0xffffffff


	//   ....[10]....
        /*0064*/ 	.word	0xffffffff


	//   ....[11]....
        /*0068*/ 	.word	0xffffffff


	//   ....[12]....
        /*006c*/ 	.word	0xffffffff


	//   ....[13]....
        /*0070*/ 	.word	0xffffffff


	//   ....[14]....
        /*0074*/ 	.word	0xffffffff


	//   ....[15]....
        /*0078*/ 	.word	0xffffffff


	//   ....[16]....
        /*007c*/ 	.word	0xffffffff


	//   ....[17]....
        /*0080*/ 	.word	0xffffffff


	//   ....[18]....
        /*0084*/ 	.word	0xffffffff


	//   ....[19]....
        /*0088*/ 	.word	0xffffffff


	//   ....[20]....
        /*008c*/ 	.word	0xffffffff


	//   ....[21]....
        /*0090*/ 	.word	0xffffffff


	//   ....[22]....
        /*0094*/ 	.word	0xffffffff


	//   ....[23]....
        /*0098*/ 	.word	0xffffffff


	//   ....[24]....
        /*009c*/ 	.word	0xffffffff


	//   ....[25]....
        /*00a0*/ 	.word	0xffffffff


	//   ....[26]....
        /*00a4*/ 	.word	0xffffffff


	//   ....[27]....
        /*00a8*/ 	.word	0xffffffff


	//   ....[28]....
        /*00ac*/ 	.word	0xffffffff


	//   ....[29]....
        /*00b0*/ 	.word	0xffffffff


	//   ....[30]....
        /*00b4*/ 	.word	0xffffffff


	//   ....[31]....
        /*00b8*/ 	.word	0xffffffff


	//   ....[32]....
        /*00bc*/ 	.word	0xffffffff


	//   ....[33]....
        /*00c0*/ 	.word	0xffffffff


	//   ....[34]....
        /*00c4*/ 	.word	0xffffffff


	//   ....[35]....
        /*00c8*/ 	.word	0xffffffff


	//   ....[36]....
        /*00cc*/ 	.word	0xffffffff


	//   ....[37]....
        /*00d0*/ 	.word	0xffffffff


	//   ....[38]....
        /*00d4*/ 	.word	0xffffffff


	//   ....[39]....
        /*00d8*/ 	.word	0xffffffff


	//   ....[40]....
        /*00dc*/ 	.word	0xffffffff


	//   ....[41]....
        /*00e0*/ 	.word	0xffffffff


	//   ....[42]....
        /*00e4*/ 	.word	0xffffffff


	//   ....[43]....
        /*00e8*/ 	.word	0xffffffff


	//   ....[44]....
        /*00ec*/ 	.word	0xffffffff


	//   ....[45]....
        /*00f0*/ 	.word	0xffffffff


	//   ....[46]....
        /*00f4*/ 	.word	0xffffffff


	//   ....[47]....
        /*00f8*/ 	.word	0xffffffff


	//   ....[48]....
        /*00fc*/ 	.word	0xffffffff


	//   ....[49]....
        /*0100*/ 	.word	0xffffffff


	//   ....[50]....
        /*0104*/ 	.word	0xffffffff


	//   ....[51]....
        /*0108*/ 	.word	0xffffffff


	//   ....[52]....
        /*010c*/ 	.word	0xffffffff


	//   ....[53]....
        /*0110*/ 	.word	0xffffffff


	//   ....[54]....
        /*0114*/ 	.word	0xffffffff


	//   ....[55]....
        /*0118*/ 	.word	0xffffffff


	//   ....[56]....
        /*011c*/ 	.word	0xffffffff


	//   ....[57]....
        /*0120*/ 	.word	0xffffffff


	//   ....[58]....
        /*0124*/ 	.word	0xffffffff


	//   ....[59]....
        /*0128*/ 	.word	0xffffffff


	//   ....[60]....
        /*012c*/ 	.word	0xffffffff


	//   ....[61]....
        /*0130*/ 	.word	0xffffffff


	//   ....[62]....
        /*0134*/ 	.word	0xffffffff


	//   ....[63]....
        /*0138*/ 	.word	0xffffffff


	//   ....[64]....
        /*013c*/ 	.word	0xffffffff


	//   ....[65]....
        /*0140*/ 	.word	0xffffffff


	//   ....[66]....
        /*0144*/ 	.word	0xffffffff


	//   ....[67]....
        /*0148*/ 	.word	0xffffffff


	//   ....[68]....
        /*014c*/ 	.word	0xffffffff


	//   ....[69]....
        /*0150*/ 	.word	0xffffffff


	//   ....[70]....
        /*0154*/ 	.word	0xffffffff


	//   ....[71]....
        /*0158*/ 	.word	0xffffffff


	//   ....[72]....
        /*015c*/ 	.word	0xffffffff


	//   ....[73]....
        /*0160*/ 	.word	0xffffffff


	//   ....[74]....
        /*0164*/ 	.word	0xffffffff


	//   ....[75]....
        /*0168*/ 	.word	0xffffffff


	//   ....[76]....
        /*016c*/ 	.word	0xffffffff


	//   ....[77]....
        /*0170*/ 	.word	0xffffffff


	//   ....[78]....
        /*0174*/ 	.word	0xffffffff


	//   ....[79]....
        /*0178*/ 	.word	0xffffffff


	//   ....[80]....
        /*017c*/ 	.word	0xffffffff


	//   ....[81]....
        /*0180*/ 	.word	0xffffffff


	//   ....[82]....
        /*0184*/ 	.word	0xffffffff


	//   ....[83]....
        /*0188*/ 	.word	0xffffffff


	//   ....[84]....
        /*018c*/ 	.word	0xffffffff


	//   ....[85]....
        /*0190*/ 	.word	0xffffffff


	//   ....[86]....
        /*0194*/ 	.word	0xffffffff


	//   ....[87]....
        /*0198*/ 	.word	0xffffffff


	//   ....[88]....
        /*019c*/ 	.word	0xffffffff


	//   ....[89]....
        /*01a0*/ 	.word	0xffffffff


	//   ....[90]....
        /*01a4*/ 	.word	0xffffffff


	//   ....[91]....
        /*01a8*/ 	.word	0xffffffff


	//   ....[92]....
        /*01ac*/ 	.word	0xffffffff


	//----- nvinfo : EIATTR_COOP_GROUP_INSTR_OFFSETS
	.align		4
.L_2347:
        /*01b0*/ 	.byte	0x04, 0x28
        /*01b2*/ 	.short	(.L_2349 - .L_2348)


	//   ....[0]....
.L_2348:
        /*01b4*/ 	.word	0x00000840


	//   ....[1]....
        /*01b8*/ 	.word	0x000008d0


	//   ....[2]....
        /*01bc*/ 	.word	0x00000ba0


	//   ....[3]....
        /*01c0*/ 	.word	0x00003060


	//   ....[4]....
        /*01c4*/ 	.word	0x000037d0


	//   ....[5]....
        /*01c8*/ 	.word	0x00004110


	//   ....[6]....
        /*01cc*/ 	.word	0x000044f0


	//   ....[7]....
        /*01d0*/ 	.word	0x00004c90


	//   ....[8]....
        /*01d4*/ 	.word	0x000055f0


	//   ....[9]....
        /*01d8*/ 	.word	0x00005610


	//   ....[10]....
        /*01dc*/ 	.word	0x00005660


	//   ....[11]....
        /*01e0*/ 	.word	0x00005670


	//   ....[12]....
        /*01e4*/ 	.word	0x000056a0


	//   ....[13]....
        /*01e8*/ 	.word	0x000056c0


	//   ....[14]....
        /*01ec*/ 	.word	0x000056f0


	//   ....[15]....
        /*01f0*/ 	.word	0x00005710


	//   ....[16]....
        /*01f4*/ 	.word	0x00005740


	//   ....[17]....
        /*01f8*/ 	.word	0x00005760


	//   ....[18]....
        /*01fc*/ 	.word	0x00005820


	//   ....[19]....
        /*0200*/ 	.word	0x00005890


	//   ....[20]....
        /*0204*/ 	.word	0x000058b0


	//   ....[21]....
        /*0208*/ 	.word	0x000058c0


	//   ....[22]....
        /*020c*/ 	.word	0x000058d0


	//   ....[23]....
        /*0210*/ 	.word	0x000058e0


	//   ....[24]....
        /*0214*/ 	.word	0x00005dc0


	//   ....[25]....
        /*0218*/ 	.word	0x00005de0


	//   ....[26]....
        /*021c*/ 	.word	0x00005df0


	//   ....[27]....
        /*0220*/ 	.word	0x00005e00


	//   ....[28]....
        /*0224*/ 	.word	0x00005e30


	//   ....[29]....
        /*0228*/ 	.word	0x00005e40


	//   ....[30]....
        /*022c*/ 	.word	0x00005e70


	//   ....[31]....
        /*0230*/ 	.word	0x00005e80


	//   ....[32]....
        /*0234*/ 	.word	0x00005eb0


	//   ....[33]....
        /*0238*/ 	.word	0x00005ec0


	//   ....[34]....
        /*023c*/ 	.word	0x00005ef0


	//   ....[35]....
        /*0240*/ 	.word	0x00005f00


	//   ....[36]....
        /*0244*/ 	.word	0x00005f30


	//   ....[37]....
        /*0248*/ 	.word	0x00005f40


	//   ....[38]....
        /*024c*/ 	.word	0x00005f50


	//   ....[39]....
        /*0250*/ 	.word	0x00005f60


	//   ....[40]....
        /*0254*/ 	.word	0x000073e0


	//   ....[41]....
        /*0258*/ 	.word	0x00007420


	//   ....[42]....
        /*025c*/ 	.word	0x00007520


	//   ....[43]....
        /*0260*/ 	.word	0x00007550


	//   ....[44]....
        /*0264*/ 	.word	0x00007630


	//   ....[45]....
        /*0268*/ 	.word	0x00007660


	//   ....[46]....
        /*026c*/ 	.word	0x00007740


	//   ....[47]....
        /*0270*/ 	.word	0x00007770


	//   ....[48]....
        /*0274*/ 	.word	0x00007850


	//   ....[49]....
        /*0278*/ 	.word	0x00007890


	//   ....[50]....
        /*027c*/ 	.word	0x00007dc0


	//   ....[51]....
        /*0280*/ 	.word	0x00008630


	//   ....[52]....
        /*0284*/ 	.word	0x000089c0


	//   ....[53]....
        /*0288*/ 	.word	0x00008af0


	//   ....[54]....
        /*028c*/ 	.word	0x00008b50


	//   ....[55]....
        /*0290*/ 	.word	0x00008bb0


	//   ....[56]....
        /*0294*/ 	.word	0x00008bd0


	//   ....[57]....
        /*0298*/ 	.word	0x00008bf0


	//   ....[58]....
        /*029c*/ 	.word	0x00008cb0


	//   ....[59]....
        /*02a0*/ 	.word	0x00008d00


	//   ....[60]....
        /*02a4*/ 	.word	0x00008d50


	//   ....[61]....
        /*02a8*/ 	.word	0x00008d80


	//   ....[62]....
        /*02ac*/ 	.word	0x00008da0


	//   ....[63]....
        /*02b0*/ 	.word	0x000090f0


	//   ....[64]....
        /*02b4*/ 	.word	0x00009170


	//   ....[65]....
        /*02b8*/ 	.word	0x00009220


	//   ....[66]....
        /*02bc*/ 	.word	0x00009290


	//   ....[67]....
        /*02c0*/ 	.word	0x00009320


	//   ....[68]....
        /*02c4*/ 	.word	0x00009390


	//   ....[69]....
        /*02c8*/ 	.word	0x00009420


	//   ....[70]....
        /*02cc*/ 	.word	0x00009490


	//   ....[71]....
        /*02d0*/ 	.word	0x00009520


	//   ....[72]....
        /*02d4*/ 	.word	0x00009590


	//   ....[73]....
        /*02d8*/ 	.word	0x00009610


	//   ....[74]....
        /*02dc*/ 	.word	0x00009680


	//   ....[75]....
        /*02e0*/ 	.word	0x00009700


	//   ....[76]....
        /*02e4*/ 	.word	0x00009770


	//   ....[77]....
        /*02e8*/ 	.word	0x000097f0


	//   ....[78]....
        /*02ec*/ 	.word	0x00009870


	//   ....[79]....
        /*02f0*/ 	.word	0x00009910


	//   ....[80]....
        /*02f4*/ 	.word	0x00009980


	//   ....[81]....
        /*02f8*/ 	.word	0x00009a00


	//   ....[82]....
        /*02fc*/ 	.word	0x00009a70


	//   ....[83]....
        /*0300*/ 	.word	0x00009af0


	//   ....[84]....
        /*0304*/ 	.word	0x00009b60


	//   ....[85]....
        /*0308*/ 	.word	0x00009c00


	//   ....[86]....
        /*030c*/ 	.word	0x00009c70


	//   ....[87]....
        /*0310*/ 	.word	0x00009cf0


	//   ....[88]....
        /*0314*/ 	.word	0x00009d60


	//   ....[89]....
        /*0318*/ 	.word	0x00009de0


	//   ....[90]....
        /*031c*/ 	.word	0x00009e50


	//   ....[91]....
        /*0320*/ 	.word	0x00009ec0


	//   ....[92]....
        /*0324*/ 	.word	0x00009f30


	//----- nvinfo : EIATTR_EXIT_INSTR_OFFSETS
	.align		4
.L_2349:
        /*0328*/ 	.byte	0x04, 0x1c
        /*032a*/ 	.short	(.L_2351 - .L_2350)


	//   ....[0]....
.L_2350:
        /*032c*/ 	.word	0x00008e70


	//   ....[1]....
        /*0330*/ 	.word	0x00009090


	//----- nvinfo : EIATTR_MAX_THREADS
	.align		4
.L_2351:
        /*0334*/ 	.byte	0x04, 0x05
        /*0336*/ 	.short	(.L_2353 - .L_2352)
.L_2352:
        /*0338*/ 	.word	0x00000040
        /*033c*/ 	.word	0x00000001
        /*0340*/ 	.word	0x00000001


	//----- nvinfo : EIATTR_CRS_STACK_SIZE
	.align		4
.L_2353:
        /*0344*/ 	.byte	0x04, 0x1e
        /*0346*/ 	.short	(.L_2355 - .L_2354)
.L_2354:
        /*0348*/ 	.word	0x00000000
.L_2355:


//--------------------- .nv.info._Z25selective_scan_bwd_kernelI32Selective_Scan_bwd_kernel_traitsILi64ELi16ELb1ELb1ELb1ELb0ELb0EN3c104HalfEfEEv12SSMParamsBwd --------------------------
	.section	.nv.info._Z25selective_scan_bwd_kernelI32Selective_Scan_bwd_kernel_traitsILi64ELi16ELb1ELb1ELb1ELb0ELb0EN3c104HalfEfEEv12SSMParamsBwd,"",@"SHT_CUDA_INFO"
	.sectionflags	@""
	.align	4


	//----- nvinfo : EIATTR_CUDA_API_VERSION
	.align		4
        /*0000*/ 	.byte	0x04, 0x37
        /*0002*/ 	.short	(.L_2357 - .L_2356)
.L_2356:
        /*0004*/ 	.word	0x00000082


	//----- nvinfo : EIATTR_SW2861232_WAR
	.align		4
.L_2357:
        /*0008*/ 	.byte	0x01, 0x35
	.zero		2


	//----- nvinfo : EIATTR_PARAM_CBANK
	.align		4
        /*000c*/ 	.byte	0x04, 0x0a
        /*000e*/ 	.short	(.L_2359 - .L_2358)
	.align		4
.L_2358:
        /*0010*/ 	.word	index@(.nv.constant0._Z25selective_scan_bwd_kernelI32Selective_Scan_bwd_kernel_traitsILi64ELi16ELb1ELb1ELb1ELb0ELb0EN3c104HalfEfEEv12SSMParamsBwd)
        /*0014*/ 	.short	0x0160
        /*0016*/ 	.short	0x01f0


	//----- nvinfo : EIATTR_CBANK_PARAM_SIZE
	.align		4
.L_2359:
        /*0018*/ 	.byte	0x03, 0x19
        /*001a*/ 	.short	0x01f0


	//----- nvinfo : EIATTR_KPARAM_INFO
	.align		4
        /*001c*/ 	.byte	0x04, 0x17
        /*001e*/ 	.short	(.L_2361 - .L_2360)
.L_2360:
        /*0020*/ 	.word	0x00000000
        /*0024*/ 	.short	0x0000
        /*0026*/ 	.short	0x0000
        /*0028*/ 	.byte	0x00, 0xf0, 0xc1, 0x07


	//----- nvinfo : EIATTR_MAXREG_COUNT
	.align		4
.L_2361:
        /*002c*/ 	.byte	0x03, 0x1b
        /*002e*/ 	.short	0x00ff


	//----- nvinfo : EIATTR_NUM_BARRIERS
	.align		4
        /*0030*/ 	.byte	0x02, 0x4c
        /*0032*/ 	.byte	0x01
	.zero		1


	//----- nvinfo : EIATTR_MERCURY_ISA_VERSION
	.align		4
        /*0034*/ 	.byte	0x03, 0x5f
        /*0036*/ 	.short	0x0000


	//----- nvinfo : EIATTR_COOP_GROUP_MASK_REGIDS
	.align		4
        /*0038*/ 	.byte	0x04, 0x29
        /*003a*/ 	.short	(.L_2363 - .L_2362)


	//   ....[0]....
.L_2362:
        /*003c*/ 	.word	0xffffffff


	//   ....[1]....
        /*0040*/ 	.word	0xffffffff


	//   ....[2]....
        /*0044*/ 	.word	0xffffffff


	//   ....[3]....
        /*0048*/ 	.word	0xffffffff


	//   ....[4]....
        /*004c*/ 	.word	0xffffffff


	//   ....[5]....
        /*0050*/ 	.word	0xffffffff


	//   ....[6]....
        /*0054*/ 	.word	0xffffffff


	//   ....[7]....
        /*0058*/ 	.word	0xffffffff


	//   ....[8]....
        /*005c*/ 	.word	0xffffffff


	//   ....[9]....
        /*0060*/ 	.word	0xffffffff


	//   ....[10]....
        /*0064*/ 	.word	0xffffffff


	//   ....[11]....
        /*0068*/ 	.word	0xffffffff


	//   ....[12]....
        /*006c*/ 	.word	0xffffffff


	//   ....[13]....
        /*0070*/ 	.word	0xffffffff


	//   ....[14]....
        /*0074*/ 	.word	0xffffffff


	//   ....[15]....
        /*0078*/ 	.word	0xffffffff


	//   ....[16]....
        /*007c*/ 	.word	0xffffffff


	//   ....[17]....
        /*0080*/ 	.word	0xffffffff


	//   ....[18]....
        /*0084*/ 	.word	0xffffffff


	//   ....[19]....
        /*0088*/ 	.word	0xffffffff


	//   ....[20]....
        /*008c*/ 	.word	0xffffffff


	//   ....[21]....
        /*0090*/ 	.word	0xffffffff


	//   ....[22]....
        /*0094*/ 	.word	0xffffffff


	//   ....[23]....
        /*0098*/ 	.word	0xffffffff


	//   ....[24]....
        /*009c*/ 	.word	0xffffffff


	//   ....[25]....
        /*00a0*/ 	.word	0xffffffff


	//   ....[26]....
        /*00a4*/ 	.word	0xffffffff


	//   ....[27]....
        /*00a8*/ 	.word	0xffffffff


	//   ....[28]....
        /*00ac*/ 	.word	0xffffffff


	//   ....[29]....
        /*00b0*/ 	.word	0xffffffff


	//   ....[30]....
        /*00b4*/ 	.word	0xffffffff


	//   ....[31]....
        /*00b8*/ 	.word	0xffffffff


	//   ....[32]....
        /*00bc*/ 	.word	0xffffffff


	//   ....[33]....
        /*00c0*/ 	.word	0xffffffff


	//   ....[34]....
        /*00c4*/ 	.word	0xffffffff


	//   ....[35]....
        /*00c8*/ 	.word	0xffffffff


	//   ....[36]....
        /*00cc*/ 	.word	0xffffffff


	//   ....[37]....
        /*00d0*/ 	.word	0xffffffff


	//   ....[38]....
        /*00d4*/ 	.word	0xffffffff


	//   ....[39]....
        /*00d8*/ 	.word	0xffffffff


	//   ....[40]....
        /*00dc*/ 	.word	0xffffffff


	//   ....[41]....
        /*00e0*/ 	.word	0xffffffff


	//   ....[42]....
        /*00e4*/ 	.word	0xffffffff


	//   ....[43]....
        /*00e8*/ 	.word	0xffffffff


	//   ....[44]....
        /*00ec*/ 	.word	0xffffffff


	//   ....[45]....
        /*00f0*/ 	.word	0xffffffff


	//   ....[46]....
        /*00f4*/ 	.word	0xffffffff


	//   ....[47]....
        /*00f8*/ 	.word	0xffffffff


	//   ....[48]....
        /*00fc*/ 	.word	0xffffffff


	//   ....[49]....
        /*0100*/ 	.word	0xffffffff


	//   ....[50]....
        /*0104*/ 	.word	0xffffffff


	//   ....[51]....
        /*0108*/ 	.word	0xffffffff


	//   ....[52]....
        /*010c*/ 	.word	0xffffffff


	//   ....[53]....
        /*0110*/ 	.word	0xffffffff


	//   ....[54]....
        /*0114*/ 	.word	0xffffffff


	//   ....[55]....
        /*0118*/ 	.word	0xffffffff


	//   ....[56]....
        /*011c*/ 	.word	0xffffffff


	//   ....[57]....
        /*0120*/ 	.word	0xffffffff


	//   ....[58]....
        /*0124*/ 	.word	0xffffffff


	//   ....[59]....
        /*0128*/ 	.word	0xffffffff


	//   ....[60]....
        /*012c*/ 	.word	0xffffffff


	//   ....[61]....
        /*0130*/ 	.word	0xffffffff


	//   ....[62]....
        /*0134*/ 	.word	0xffffffff


	//   ....[63]....
        /*0138*/ 	.word	0xffffffff


	//   ....[64]....
        /*013c*/ 	.word	0xffffffff


	//   ....[65]....
        /*0140*/ 	.word	0xffffffff


	//   ....[66]....
        /*0144*/ 	.word	0xffffffff


	//   ....[67]....
        /*0148*/ 	.word	0xffffffff


	//   ....[68]....
        /*014c*/ 	.word	0xffffffff


	//   ....[69]....
        /*0150*/ 	.word	0xffffffff


	//   ....[70]....
        /*0154*/ 	.word	0xffffffff


	//   ....[71]....
        /*0158*/ 	.word	0xffffffff


	//   ....[72]....
        /*015c*/ 	.word	0xffffffff


	//   ....[73]....
        /*0160*/ 	.word	0xffffffff


	//   ....[74]....
        /*0164*/ 	.word	0xffffffff


	//   ....[75]....
        /*0168*/ 	.word	0xffffffff


	//   ....[76]....
        /*016c*/ 	.word	0xffffffff


	//   ....[77]....
        /*0170*/ 	.word	0xffffffff


	//   ....[78]....
        /*0174*/ 	.word	0xffffffff


	//   ....[79]....
        /*0178*/ 	.word	0xffffffff


	//   ....[80]....
        /*017c*/ 	.word	0xffffffff


	//   ....[81]....
        /*0180*/ 	.word	0xffffffff


	//   ....[82]....
        /*0184*/ 	.word	0xffffffff


	//   ....[83]....
        /*0188*/ 	.word	0xffffffff


	//----- nvinfo : EIATTR_COOP_GROUP_INSTR_OFFSETS
	.align		4
.L_2363:
        /*018c*/ 	.byte	0x04, 0x28
        /*018e*/ 	.short	(.L_2365 - .L_2364)


	//   ....[0]....
.L_2364:
        /*0190*/ 	.word	0x00000920


	//   ....[1]....
        /*0194*/ 	.word	0x000009b0


	//   ....[2]....
        /*0198*/ 	.word	0x00000b80


	//   ....[3]....
        /*019c*/ 	.word	0x000013b0


	//   ....[4]....
        /*01a0*/ 	.word	0x000018b0


	//   ....[5]....
        /*01a4*/ 	.word	0x00002100


	//   ....[6]....
        /*01a8*/ 	.word	0x00002120


	//   ....[7]....
        /*01ac*/ 	.word	0x00002170


	//   ....[8]....
        /*01b0*/ 	.word	0x00002180


	//   ....[9]....
        /*01b4*/ 	.word	0x000021b0


	//   ....[10]....
        /*01b8*/ 	.word	0x000021d0


	//   ....[11]....
        /*01bc*/ 	.word	0x00002200


	//   ....[12]....
        /*01c0*/ 	.word	0x00002220


	//   ....[13]....
        /*01c4*/ 	.word	0x00002250


	//   ....[14]....
        /*01c8*/ 	.word	0x00002270


	//   ....[15]....
        /*01cc*/ 	.word	0x00002330


	//   ....[16]....
        /*01d0*/ 	.word	0x000023a0


	//   ....[17]....
        /*01d4*/ 	.word	0x000023c0


	//   ....[18]....
        /*01d8*/ 	.word	0x000023d0


	//   ....[19]....
        /*01dc*/ 	.word	0x000023e0


	//   ....[20]....
        /*01e0*/ 	.word	0x000023f0


	//   ....[21]....
        /*01e4*/ 	.word	0x000028d0


	//   ....[22]....
        /*01e8*/ 	.word	0x000028f0


	//   ....[23]....
        /*01ec*/ 	.word	0x00002900


	//   ....[24]....
        /*01f0*/ 	.word	0x00002910


	//   ....[25]....
        /*01f4*/ 	.word	0x00002940


	//   ....[26]....
        /*01f8*/ 	.word	0x00002950


	//   ....[27]....
        /*01fc*/ 	.word	0x00002980


	//   ....[28]....
        /*0200*/ 	.word	0x00002990


	//   ....[29]....
        /*0204*/ 	.word	0x000029c0


	//   ....[30]....
        /*0208*/ 	.word	0x000029d0


	//   ....[31]....
        /*020c*/ 	.word	0x00002a00


	//   ....[32]....
        /*0210*/ 	.word	0x00002a10


	//   ....[33]....
        /*0214*/ 	.word	0x00002a40


	//   ....[34]....
        /*0218*/ 	.word	0x00002a50


	//   ....[35]....
        /*021c*/ 	.word	0x00002a60


	//   ....[36]....
        /*0220*/ 	.word	0x00002a70


	//   ....[37]....
        /*0224*/ 	.word	0x00004370


	//   ....[38]....
        /*0228*/ 	.word	0x00004490


	//   ....[39]....
        /*022c*/ 	.word	0x00004590


	//   ....[40]....
        /*0230*/ 	.word	0x00004690


	//   ....[41]....
        /*0234*/ 	.word	0x000047a0


	//   ....[42]....
        /*0238*/ 	.word	0x00004cb0


	//   ....[43]....
        /*023c*/ 	.word	0x00005030


	//   ....[44]....
        /*0240*/ 	.word	0x00005150


	//   ....[45]....
        /*0244*/ 	.word	0x000051b0


	//   ....[46]....
        /*0248*/ 	.word	0x00005210


	//   ....[47]....
        /*024c*/ 	.word	0x00005230


	//   ....[48]....
        /*0250*/ 	.word	0x00005250


	//   ....[49]....
        /*0254*/ 	.word	0x00005310


	//   ....[50]....
        /*0258*/ 	.word	0x00005360


	//   ....[51]....
        /*025c*/ 	.word	0x000053b0


	//   ....[52]....
        /*0260*/ 	.word	0x000053e0


	//   ....[53]....
        /*0264*/ 	.word	0x00005400


	//   ....[54]....
        /*0268*/ 	.word	0x00005670


	//   ....[55]....
        /*026c*/ 	.word	0x000056f0


	//   ....[56]....
        /*0270*/ 	.word	0x000057a0


	//   ....[57]....
        /*0274*/ 	.word	0x00005810


	//   ....[58]....
        /*0278*/ 	.word	0x000058a0


	//   ....[59]....
        /*027c*/ 	.word	0x00005910


	//   ....[60]....
        /*0280*/ 	.word	0x000059b0


	//   ....[61]....
        /*0284*/ 	.word	0x00005a20


	//   ....[62]....
        /*0288*/ 	.word	0x00005ac0


	//   ....[63]....
        /*028c*/ 	.word	0x00005b30


	//   ....[64]....
        /*0290*/ 	.word	0x00005bb0


	//   ....[65]....
        /*0294*/ 	.word	0x00005c20


	//   ....[66]....
        /*0298*/ 	.word	0x00005c90


	//   ....[67]....
        /*029c*/ 	.word	0x00005d00


	//   ....[68]....
        /*02a0*/ 	.word	0x00005d80


	//   ....[69]....
        /*02a4*/ 	.word	0x00005e00


	//   ....[70]....
        /*02a8*/ 	.word	0x00005ea0


	//   ....[71]....
        /*02ac*/ 	.word	0x00005f10


	//   ....[72]....
        /*02b0*/ 	.word	0x00005f90


	//   ....[73]....
        /*02b4*/ 	.word	0x00006000


	//   ....[74]....
        /*02b8*/ 	.word	0x00006080


	//   ....[75]....
        /*02bc*/ 	.word	0x000060f0


	//   ....[76]....
        /*02c0*/ 	.word	0x00006190


	//   ....[77]....
        /*02c4*/ 	.word	0x00006200


	//   ....[78]....
        /*02c8*/ 	.word	0x00006280


	//   ....[79]....
        /*02cc*/ 	.word	0x000062f0


	//   ....[80]....
        /*02d0*/ 	.word	0x00006370


	//   ....[81]....
        /*02d4*/ 	.word	0x000063e0


	//   ....[82]....
        /*02d8*/ 	.word	0x00006450


	//   ....[83]....
        /*02dc*/ 	.word	0x000064c0


	//----- nvinfo : EIATTR_EXIT_INSTR_OFFSETS
	.align		4
.L_2365:
        /*02e0*/ 	.byte	0x04, 0x1c
        /*02e2*/ 	.short	(.L_2367 - .L_2366)


	//   ....[0]....
.L_2366:
        /*02e4*/ 	.word	0x000054d0


	//   ....[1]....
        /*02e8*/ 	.word	0x00005610


	//----- nvinfo : EIATTR_MAX_THREADS
	.align		4
.L_2367:
        /*02ec*/ 	.byte	0x04, 0x05
        /*02ee*/ 	.short	(.L_2369 - .L_2368)
.L_2368:
        /*02f0*/ 	.word	0x00000040
        /*02f4*/ 	.word	0x00000001
        /*02f8*/ 	.word	0x00000001


	//----- nvinfo : EIATTR_CRS_STACK_SIZE
	.align		4
.L_2369:
        /*02fc*/ 	.byte	0x04, 0x1e
        /*02fe*/ 	.short	(.L_2371 - .L_2370)
.L_2370:
        /*0300*/ 	.word	0x00000000
.L_2371:


//--------------------- .nv.info._Z25selective_scan_bwd_kernelI32Selective_Scan_bwd_kernel_traitsILi64ELi16ELb1ELb1ELb1ELb0ELb1EN3c104HalfEfEEv12SSMParamsBwd --------------------------
	.section	.nv.info._Z25selective_scan_bwd_kernelI32Selective_Scan_bwd_kernel_traitsILi64ELi16ELb1ELb1ELb1ELb0ELb1EN3c104HalfEfEEv12SSMParamsBwd,"",@"SHT_CUDA_INFO"
	.sectionflags	@""
	.align	4


	//----- nvinfo : EIATTR_CUDA_API_VERSION
	.align		4
        /*0000*/ 	.byte	0x04, 0x37
        /*0002*/ 	.short	(.L_2373 - .L_2372)
.L_2372:
        /*0004*/ 	.word	0x00000082


	//----- nvinfo : EIATTR_SW2861232_WAR
	.align		4
.L_2373:
        /*0008*/ 	.byte	0x01, 0x35
	.zero		2


	//----- nvinfo : EIATTR_PARAM_CBANK
	.align		4
        /*000c*/ 	.byte	0x04, 0x0a
        /*000e*/ 	.short	(.L_2375 - .L_2374)
	.align		4
.L_2374:
        /*0010*/ 	.word	index@(.nv.constant0._Z25selective_scan_bwd_kernelI32Selective_Scan_bwd_kernel_traitsILi64ELi16ELb1ELb1ELb1ELb0ELb1EN3c104HalfEfEEv12SSMParamsBwd)
        /*0014*/ 	.short	0x0160
        /*0016*/ 	.short	0x01f0


	//----- nvinfo : EIATTR_CBANK_PARAM_SIZE
	.align		4
.L_2375:
        /*0018*/ 	.byte	0x03, 0x19
        /*001a*/ 	.short	0x01f0


	//----- nvinfo : EIATTR_KPARAM_INFO
	.align		4
        /*001c*/ 	.byte	0x04, 0x17
        /*001e*/ 	.short	(.L_2377 - .L_2376)
.L_2376:
        /*0020*/ 	.word	0x00000000
        /*0024*/ 	.short	0x0000
        /*0026*/ 	.short	0x0000
        /*0028*/ 	.byte	0x00, 0xf0, 0xc1, 0x07


	//----- nvinfo : EIATTR_MAXREG_COUNT
	.align		4
.L_2377:
        /*002c*/ 	.byte	0x03, 0x1b
        /*002e*/ 	.short	0x00ff


	//----- nvinfo : EIATTR_NUM_BARRIERS
	.align		4
        /*0030*/ 	.byte	0x02, 0x4c
        /*0032*/ 	.byte	0x01
	.zero		1


	//----- nvinfo : EIATTR_MERCURY_ISA_VERSION
	.align		4
        /*0034*/ 	.byte	0x03, 0x5f
        /*0036*/ 	.short	0x0000


	//----- nvinfo : EIATTR_COOP_GROUP_MASK_REGIDS
	.align		4
        /*0038*/ 	.byte	0x04, 0x29
        /*003a*/ 	.short	(.L_2379 - .L_2378)


	//   ....[0]....
.L_2378:
        /*003c*/ 	.word	0xffffffff


	//   ....[1]....
        /*0040*/ 	.word	0xffffffff


	//   ....[2]....
        /*0044*/ 	.word	0xffffffff


	//   ....[3]....
        /*0048*/ 	.word	0xffffffff


	//   ....[4]....
        /*004c*/ 	.word	0xffffffff


	//   ....[5]....
        /*0050*/ 	.word	0xffffffff


	//   ....[6]....
        /*0054*/ 	.word	0xffffffff


	//   ....[7]....
        /*0058*/ 	.word	0xffffffff


	//   ....[8]....
        /*005c*/ 	.word	0xffffffff


	//   ....[9]....
        /*0060*/ 	.word	0xffffffff


	//   ....[10]....
        /*0064*/ 	.word	0xffffffff


	//   ....[11]....
        /*0068*/ 	.word	0xffffffff


	//   ....[12]....
        /*006c*/ 	.word	0xffffffff


	//   ....[13]....
        /*0070*/ 	.word	0xffffffff


	//   ....[14]....
        /*0074*/ 	.word	0xffffffff


	//   ....[15]....
        /*0078*/ 	.word	0xffffffff


	//   ....[16]....
        /*007c*/ 	.word	0xffffffff


	//   ....[17]....
        /*0080*/ 	.word	0xffffffff


	//   ....[18]....
        /*0084*/ 	.word	0xffffffff


	//   ....[19]....
        /*0088*/ 	.word	0xffffffff


	//   ....[20]....
        /*008c*/ 	.word	0xffffffff


	//   ....[21]....
        /*0090*/ 	.word	0xffffffff


	//   ....[22]....
        /*0094*/ 	.word	0xffffffff


	//   ....[23]....
        /*0098*/ 	.word	0xffffffff


	//   ....[24]....
        /*009c*/ 	.word	0xffffffff


	//   ....[25]....
        /*00a0*/ 	.word	0xffffffff


	//   ....[26]....
        /*00a4*/ 	.word	0xffffffff


	//   ....[27]....
        /*00a8*/ 	.word	0xffffffff


	//   ....[28]....
        /*00ac*/ 	.word	0xffffffff


	//   ....[29]....
        /*00b0*/ 	.word	0xffffffff


	//   ....[30]....
        /*00b4*/ 	.word	0xffffffff


	//   ....[31]....
        /*00b8*/ 	.word	0xffffffff


	//   ....[32]....
        /*00bc*/ 	.word	0xffffffff


	//   ....[33]....
        /*00c0*/ 	.word	0xffffffff


	//   ....[34]....
        /*00c4*/ 	.word	0xffffffff


	//   ....[35]....
        /*00c8*/ 	.word	0xffffffff


	//   ....[36]....
        /*00cc*/ 	.word	0xffffffff


	//   ....[37]....
        /*00d0*/ 	.word	0xffffffff


	//   ....[38]....
        /*00d4*/ 	.word	0xffffffff


	//   ....[39]....
        /*00d8*/ 	.word	0xffffffff


	//   ....[40]....
        /*00dc*/ 	.word	0xffffffff


	//   ....[41]....
        /*00e0*/ 	.word	0xffffffff


	//   ....[42]....
        /*00e4*/ 	.word	0xffffffff


	//   ....[43]....
        /*00e8*/ 	.word	0xffffffff


	//   ....[44]....
        /*00ec*/ 	.word	0xffffffff


	//   ....[45]....
        /*00f0*/ 	.word	0xffffffff


	//   ....[46]....
        /*00f4*/ 	.word	0xffffffff


	//   ....[47]....
        /*00f8*/ 	.word	0xffffffff


	//   ....[48]....
        /*00fc*/ 	.word	0xffffffff


	//   ....[49]....
        /*0100*/ 	.word	0xffffffff


	//   ....[50]....
        /*0104*/ 	.word	0xffffffff


	//   ....[51]....
        /*0108*/ 	.word	0xffffffff


	//   ....[52]....
        /*010c*/ 	.word	0xffffffff


	//   ....[53]....
        /*0110*/ 	.word	0xffffffff


	//   ....[54]....
        /*0114*/ 	.word	0xffffffff


	//   ....[55]....
        /*0118*/ 	.word	0xffffffff


	//   ....[56]....
        /*011c*/ 	.word	0xffffffff


	//   ....[57]....
        /*0120*/ 	.word	0xffffffff


	//   ....[58]....
        /*0124*/ 	.word	0xffffffff


	//   ....[59]....
        /*0128*/ 	.word	0xffffffff


	//   ....[60]....
        /*012c*/ 	.word	0xffffffff


	//   ....[61]....
        /*0130*/ 	.word	0xffffffff


	//   ....[62]....
        /*0134*/ 	.word	0xffffffff


	//   ....[63]....
        /*0138*/ 	.word	0xffffffff


	//   ....[64]....
        /*013c*/ 	.word	0xffffffff


	//   ....[65]....
        /*0140*/ 	.word	0xffffffff


	//   ....[66]....
        /*0144*/ 	.word	0xffffffff


	//   ....[67]....
        /*0148*/ 	.word	0xffffffff


	//   ....[68]....
        /*014c*/ 	.word	0xffffffff


	//   ....[69]....
        /*0150*/ 	.word	0xffffffff


	//   ....[70]....
        /*0154*/ 	.word	0xffffffff


	//   ....[71]....
        /*0158*/ 	.word	0xffffffff


	//   ....[72]....
        /*015c*/ 	.word	0xffffffff


	//   ....[73]....
        /*0160*/ 	.word	0xffffffff


	//   ....[74]....
        /*0164*/ 	.word	0xffffffff


	//   ....[75]....
        /*0168*/ 	.word	0xffffffff


	//   ....[76]....
        /*016c*/ 	.word	0xffffffff


	//   ....[77]....
        /*0170*/ 	.word	0xffffffff


	//   ....[78]....
        /*0174*/ 	.word	0xffffffff


	//   ....[79]....
        /*0178*/ 	.word	0xffffffff


	//   ....[80]....
        /*017c*/ 	.word	0xffffffff


	//   ....[81]....
        /*0180*/ 	.word	0xffffffff


	//   ....[82]....
        /*0184*/ 	.word	0xffffffff


	//   ....[83]....
        /*0188*/ 	.word	0xffffffff


	//   ....[84]....
        /*018c*/ 	.word	0xffffffff


	//   ....[85]....
        /*0190*/ 	.word	0xffffffff


	//   ....[86]....
        /*0194*/ 	.word	0xffffffff


	//   ....[87]....
        /*0198*/ 	.word	0xffffffff


	//----- nvinfo : EIATTR_COOP_GROUP_INSTR_OFFSETS
	.align		4
.L_2379:
        /*019c*/ 	.byte	0x04, 0x28
        /*019e*/ 	.short	(.L_2381 - .L_2380)


	//   ....[0]....
.L_2380:
        /*01a0*/ 	.word	0x00000960


	//   ....[1]....
        /*01a4*/ 	.word	0x00000a10


	//   ....[2]....
        /*01a8*/ 	.word	0x00000b70


	//   ....[3]....
        /*01ac*/ 	.word	0x00000ca0


	//   ....[4]....
        /*01b0*/ 	.word	0x00001510


	//   ....[5]....
        /*01b4*/ 	.word	0x00001d70


	//   ....[6]....
        /*01b8*/ 	.word	0x00002240


	//   ....[7]....
        /*01bc*/ 	.word	0x000027e0


	//   ....[8]....
        /*01c0*/ 	.word	0x00002ce0


	//   ....[9]....
        /*01c4*/ 	.word	0x00003530


	//   ....[10]....
        /*01c8*/ 	.word	0x00003550


	//   ....[11]....
        /*01cc*/ 	.word	0x000035a0


	//   ....[12]....
        /*01d0*/ 	.word	0x000035b0


	//   ....[13]....
        /*01d4*/ 	.word	0x000035e0


	//   ....[14]....
        /*01d8*/ 	.word	0x00003600


	//   ....[15]....
        /*01dc*/ 	.word	0x00003630


	//   ....[16]....
        /*01e0*/ 	.word	0x00003650


	//   ....[17]....
        /*01e4*/ 	.word	0x00003680


	//   ....[18]....
        /*01e8*/ 	.word	0x000036a0


	//   ....[19]....
        /*01ec*/ 	.word	0x00003770


	//   ....[20]....
        /*01f0*/ 	.word	0x000037e0


	//   ....[21]....
        /*01f4*/ 	.word	0x00003800


	//   ....[22]....
        /*01f8*/ 	.word	0x00003810


	//   ....[23]....
        /*01fc*/ 	.word	0x00003820


	//   ....[24]....
        /*0200*/ 	.word	0x00003830


	//   ....[25]....
        /*0204*/ 	.word	0x00003d10


	//   ....[26]....
        /*0208*/ 	.word	0x00003d30


	//   ....[27]....
        /*020c*/ 	.word	0x00003d40


	//   ....[28]....
        /*0210*/ 	.word	0x00003d50


	//   ....[29]....
        /*0214*/ 	.word	0x00003d80


	//   ....[30]....
        /*0218*/ 	.word	0x00003d90


	//   ....[31]....
        /*021c*/ 	.word	0x00003dc0


	//   ....[32]....
        /*0220*/ 	.word	0x00003dd0


	//   ....[33]....
        /*0224*/ 	.word	0x00003e00


	//   ....[34]....
        /*0228*/ 	.word	0x00003e10


	//   ....[35]....
        /*022c*/ 	.word	0x00003e40


	//   ....[36]....
        /*0230*/ 	.word	0x00003e50


	//   ....[37]....
        /*0234*/ 	.word	0x00003e80


	//   ....[38]....
        /*0238*/ 	.word	0x00003e90


	//   ....[39]....
        /*023c*/ 	.word	0x00003ea0


	//   ....[40]....
        /*0240*/ 	.word	0x00003eb0


	//   ....[41]....
        /*0244*/ 	.word	0x000057f0


	//   ....[42]....
        /*0248*/ 	.word	0x00005910


	//   ....[43]....
        /*024c*/ 	.word	0x00005a10


	//   ....[44]....
        /*0250*/ 	.word	0x00005b10


	//   ....[45]....
        /*0254*/ 	.word	0x00005c20


	//   ....[46]....
        /*0258*/ 	.word	0x00006140


	//   ....[47]....
        /*025c*/ 	.word	0x00006490


	//   ....[48]....
        /*0260*/ 	.word	0x00006590


	//   ....[49]....
        /*0264*/ 	.word	0x000065f0


	//   ....[50]....
        /*0268*/ 	.word	0x00006650


	//   ....[51]....
        /*026c*/ 	.word	0x00006670


	//   ....[52]....
        /*0270*/ 	.word	0x00006690


	//   ....[53]....
        /*0274*/ 	.word	0x00006750


	//   ....[54]....
        /*0278*/ 	.word	0x000067a0


	//   ....[55]....
        /*027c*/ 	.word	0x00006800


	//   ....[56]....
        /*0280*/ 	.word	0x00006820


	//   ....[57]....
        /*0284*/ 	.word	0x00006840


	//   ....[58]....
        /*0288*/ 	.word	0x00006ab0


	//   ....[59]....
        /*028c*/ 	.word	0x00006b30


	//   ....[60]....
        /*0290*/ 	.word	0x00006be0


	//   ....[61]....
        /*0294*/ 	.word	0x00006c50


	//   ....[62]....
        /*0298*/ 	.word	0x00006ce0


	//   ....[63]....
        /*029c*/ 	.word	0x00006d50


	//   ....[64]....
        /*02a0*/ 	.word	0x00006de0


	//   ....[65]....
        /*02a4*/ 	.word	0x00006e50


	//   ....[66]....
        /*02a8*/ 	.word	0x00006f00


	//   ....[67]....
        /*02ac*/ 	.word	0x00006f70


	//   ....[68]....
        /*02b0*/ 	.word	0x00006ff0


	//   ....[69]....
        /*02b4*/ 	.word	0x00007060


	//   ....[70]....
        /*02b8*/ 	.word	0x000070e0


	//   ....[71]....
        /*02bc*/ 	.word	0x00007150


	//   ....[72]....
        /*02c0*/ 	.word	0x000071d0


	//   ....[73]....
        /*02c4*/ 	.word	0x00007250


	//   ....[74]....
        /*02c8*/ 	.word	0x000072f0


	//   ....[75]....
        /*02cc*/ 	.word	0x00007360


	//   ....[76]....
        /*02d0*/ 	.word	0x000073e0


	//   ....[77]....
        /*02d4*/ 	.word	0x00007450


	//   ....[78]....
        /*02d8*/ 	.word	0x000074d0


	//   ....[79]....
        /*02dc*/ 	.word	0x00007540


	//   ....[80]....
        /*02e0*/ 	.word	0x000075d0


	//   ....[81]....
        /*02e4*/ 	.word	0x00007640


	//   ....[82]....
        /*02e8*/ 	.word	0x000076c0


	//   ....[83]....
        /*02ec*/ 	.word	0x00007730


	//   ....[84]....
        /*02f0*/ 	.word	0x000077b0


	//   ....[85]....
        /*02f4*/ 	.word	0x00007820


	//   ....[86]....
        /*02f8*/ 	.word	0x00007890


	//   ....[87]....
        /*02fc*/ 	.word	0x00007900


	//----- nvinfo : EIATTR_EXIT_INSTR_OFFSETS
	.align		4
.L_2381:
        /*0300*/ 	.byte	0x04, 0x1c
        /*0302*/ 	.short	(.L_2383 - .L_2382)


	//   ....[0]....
.L_2382:
        /*0304*/ 	.word	0x00006910


	//   ....[1]....
        /*0308*/ 	.word	0x00006a50


	//----- nvinfo : EIATTR_MAX_THREADS
	.align		4
.L_2383:
        /*030c*/ 	.byte	0x04, 0x05
        /*030e*/ 	.short	(.L_2385 - .L_2384)
.L_2384:
        /*0310*/ 	.word	0x00000040
        /*0314*/ 	.word	0x00000001
        /*0318*/ 	.word	0x00000001


	//----- nvinfo : EIATTR_CRS_STACK_SIZE
	.align		4
.L_2385:
        /*031c*/ 	.byte	0x04, 0x1e
        /*031e*/ 	.short	(.L_2387 - .L_2386)
.L_2386:
        /*0320*/ 	.word	0x00000000
.L_2387:


//--------------------- .nv.info._Z25selective_scan_bwd_kernelI32Selective_Scan_bwd_kernel_traitsILi64ELi16ELb1ELb1ELb1ELb1ELb0EN3c104HalfEfEEv12SSMParamsBwd --------------------------
	.section	.nv.info._Z25selective_scan_bwd_kernelI32Selective_Scan_bwd_kernel_traitsILi64ELi16ELb1ELb1ELb1ELb1ELb0EN3c104HalfEfEEv12SSMParamsBwd,"",@"SHT_CUDA_INFO"
	.sectionflags	@""
	.align	4


	//----- nvinfo : EIATTR_CUDA_API_VERSION
	.align		4
        /*0000*/ 	.byte	0x04, 0x37
        /*0002*/ 	.short	(.L_2389 - .L_2388)
.L_2388:
        /*0004*/ 	.word	0x00000082


	//----- nvinfo : EIATTR_SW2861232_WAR
	.align		4
.L_2389:
        /*0008*/ 	.byte	0x01, 0x35
	.zero		2


	//----- nvinfo : EIATTR_PARAM_CBANK
	.align		4
        /*000c*/ 	.byte	0x04, 0x0a
        /*000e*/ 	.short	(.L_2391 - .L_2390)
	.align		4
.L_2390:
        /*0010*/ 	.word	index@(.nv.constant0._Z25selective_scan_bwd_kernelI32Selective_Scan_bwd_kernel_traitsILi64ELi16ELb1ELb1ELb1ELb1ELb0EN3c104HalfEfEEv12SSMParamsBwd)
        /*0014*/ 	.short	0x0160
        /*0016*/ 	.short	0x01f0


	//----- nvinfo : EIATTR_CBANK_PARAM_SIZE
	.align		4
.L_2391:
        /*0018*/ 	.byte	0x03, 0x19
        /*001a*/ 	.short	0x01f0


	//----- nvinfo : EIATTR_KPARAM_INFO
	.align		4
        /*001c*/ 	.byte	0x04, 0x17
        /*001e*/ 	.short	(.L_2393 - .L_2392)
.L_2392:
        /*0020*/ 	.word	0x00000000
        /*0024*/ 	.short	0x0000
        /*0026*/ 	.short	0x0000
        /*0028*/ 	.byte	0x00, 0xf0, 0xc1, 0x07


	//----- nvinfo : EIATTR_MAXREG_COUNT
	.align		4
.L_2393:
        /*002c*/ 	.byte	0x03, 0x1b
        /*002e*/ 	.short	0x00ff


	//----- nvinfo : EIATTR_NUM_BARRIERS
	.align		4
        /*0030*/ 	.byte	0x02, 0x4c
        /*0032*/ 	.byte	0x01
	.zero		1


	//----- nvinfo : EIATTR_MERCURY_ISA_VERSION
	.align		4
        /*0034*/ 	.byte	0x03, 0x5f
        /*0036*/ 	.short	0x0000


	//----- nvinfo : EIATTR_COOP_GROUP_MASK_REGIDS
	.align		4
        /*0038*/ 	.byte	0x04, 0x29
        /*003a*/ 	.short	(.L_2395 - .L_2394)


	//   ....[0]....
.L_2394:
        /*003c*/ 	.word	0xffffffff


	//   ....[1]....
        /*0040*/ 	.word	0xffffffff


	//   ....[2]....
        /*0044*/ 	.word	0xffffffff


	//   ....[3]....
        /*0048*/ 	.word	0xffffffff


	//   ....[4]....
        /*004c*/ 	.word	0xffffffff


	//   ....[5]....
        /*0050*/ 	.word	0xffffffff


	//   ....[6]....
        /*0054*/ 	.word	0xffffffff


	//   ....[7]....
        /*0058*/ 	.word	0xffffffff


	//   ....[8]....
        /*005c*/ 	.word	0xffffffff


	//   ....[9]....
        /*0060*/ 	.word	0xffffffff


	//   ....[10]....
        /*0064*/ 	.word	0xffffffff


	//   ....[11]....
        /*0068*/ 	.word	0xffffffff


	//   ....[12]....
        /*006c*/ 	.word	0xffffffff


	//   ....[13]....
        /*0070*/ 	.word	0xffffffff


	//   ....[14]....
        /*0074*/ 	.word	0xffffffff


	//   ....[15]....
        /*0078*/ 	.word	0xffffffff


	//   ....[16]....
        /*007c*/ 	.word	0xffffffff


	//   ....[17]....
        /*0080*/ 	.word	0xffffffff


	//   ....[18]....
        /*0084*/ 	.word	0xffffffff


	//   ....[19]....
        /*0088*/ 	.word	0xffffffff


	//   ....[20]....
        /*008c*/ 	.word	0xffffffff


	//   ....[21]....
        /*0090*/ 	.word	0xffffffff


	//   ....[22]....
        /*0094*/ 	.word	0xffffffff


	//   ....[23]....
        /*0098*/ 	.word	0xffffffff


	//   ....[24]....
        /*009c*/ 	.word	0xffffffff


	//   ....[25]....
        /*00a0*/ 	.word	0xffffffff


	//   ....[26]....
        /*00a4*/ 	.word	0xffffffff


	//   ....[27]....
        /*00a8*/ 	.word	0xffffffff


	//   ....[28]....
        /*00ac*/ 	.word	0xffffffff


	//   ....[29]....
        /*00b0*/ 	.word	0xffffffff


	//   ....[30]....
        /*00b4*/ 	.word	0xffffffff


	//   ....[31]....
        /*00b8*/ 	.word	0xffffffff


	//   ....[32]....
        /*00bc*/ 	.word	0xffffffff


	//   ....[33]....
        /*00c0*/ 	.word	0xffffffff


	//   ....[34]....
        /*00c4*/ 	.word	0xffffffff


	//   ....[35]....
        /*00c8*/ 	.word	0xffffffff


	//   ....[36]....
        /*00cc*/ 	.word	0xffffffff


	//   ....[37]....
        /*00d0*/ 	.word	0xffffffff


	//   ....[38]....
        /*00d4*/ 	.word	0xffffffff


	//   ....[39]....
        /*00d8*/ 	.word	0xffffffff


	//   ....[40]....
        /*00dc*/ 	.word	0xffffffff


	//   ....[41]....
        /*00e0*/ 	.word	0xffffffff


	//   ....[42]....
        /*00e4*/ 	.word	0xffffffff


	//   ....[43]....
        /*00e8*/ 	.word	0xffffffff


	//   ....[44]....
        /*00ec*/ 	.word	0xffffffff


	//   ....[45]....
        /*00f0*/ 	.word	0xffffffff


	//   ....[46]....
        /*00f4*/ 	.word	0xffffffff


	//   ....[47]....
        /*00f8*/ 	.word	0xffffffff


	//   ....[48]....
        /*00fc*/ 	.word	0xffffffff


	//   ....[49]....
        /*0100*/ 	.word	0xffffffff


	//   ....[50]....
        /*0104*/ 	.word	0xffffffff


	//   ....[51]....
        /*0108*/ 	.word	0xffffffff


	//   ....[52]....
        /*010c*/ 	.word	0xffffffff


	//   ....[53]....
        /*0110*/ 	.word	0xffffffff


	//   ....[54]....
        /*0114*/ 	.word	0xffffffff


	//   ....[55]....
        /*0118*/ 	.word	0xffffffff


	//   ....[56]....
        /*011c*/ 	.word	0xffffffff


	//   ....[57]....
        /*0120*/ 	.word	0xffffffff


	//   ....[58]....
        /*0124*/ 	.word	0xffffffff


	//   ....[59]....
        /*0128*/ 	.word	0xffffffff


	//   ....[60]....
        /*012c*/ 	.word	0xffffffff


	//   ....[61]....
        /*0130*/ 	.word	0xffffffff


	//   ....[62]....
        /*0134*/ 	.word	0xffffffff


	//   ....[63]....
        /*0138*/ 	.word	0xffffffff


	//   ....[64]....
        /*013c*/ 	.word	0xffffffff


	//   ....[65]....
        /*0140*/ 	.word	0xffffffff


	//   ....[66]....
        /*0144*/ 	.word	0xffffffff


	//   ....[67]....
        /*0148*/ 	.word	0xffffffff


	//   ....[68]....
        /*014c*/ 	.word	0xffffffff


	//   ....[69]....
        /*0150*/ 	.word	0xffffffff


	//   ....[70]....
        /*0154*/ 	.word	0xffffffff


	//   ....[71]....
        /*0158*/ 	.word	0xffffffff


	//   ....[72]....
        /*015c*/ 	.word	0xffffffff


	//   ....[73]....
        /*0160*/ 	.word	0xffffffff


	//   ....[74]....
        /*0164*/ 	.word	0xffffffff


	//   ....[75]....
        /*0168*/ 	.word	0xffffffff


	//   ....[76]....
        /*016c*/ 	.word	0xffffffff


	//   ....[77]....
        /*0170*/ 	.word	0xffffffff


	//   ....[78]....
        /*0174*/ 	.word	0xffffffff


	//   ....[79]....
        /*0178*/ 	.word	0xffffffff


	//   ....[80]....
        /*017c*/ 	.word	0xffffffff


	//   ....[81]....
        /*0180*/ 	.word	0xffffffff


	//   ....[82]....
        /*0184*/ 	.word	0xffffffff


	//   ....[83]....
        /*0188*/ 	.word	0xffffffff


	//   ....[84]....
        /*018c*/ 	.word	0xffffffff


	//----- nvinfo : EIATTR_COOP_GROUP_INSTR_OFFSETS
	.align		4
.L_2395:
        /*0190*/ 	.byte	0x04, 0x28
        /*0192*/ 	.short	(.L_2397 - .L_2396)


	//   ....[0]....
.L_2396:
        /*0194*/ 	.word	0x00000930


	//   ....[1]....
        /*0198*/ 	.word	0x000009c0


	//   ....[2]....
        /*019c*/ 	.word	0x00000b60


	//   ....[3]....
        /*01a0*/ 	.word	0x00003680


	//   ....[4]....
        /*01a4*/ 	.word	0x00003d00


	//   ....[5]....
        /*01a8*/ 	.word	0x000043e0


	//   ....[6]....
        /*01ac*/ 	.word	0x00004400


	//   ....[7]....
        /*01b0*/ 	.word	0x00004450


	//   ....[8]....
        /*01b4*/ 	.word	0x00004460


	//   ....[9]....
        /*01b8*/ 	.word	0x00004490


	//   ....[10]....
        /*01bc*/ 	.word	0x000044b0


	//   ....[11]....
        /*01c0*/ 	.word	0x000044e0


	//   ....[12]....
        /*01c4*/ 	.word	0x00004500


	//   ....[13]....
        /*01c8*/ 	.word	0x00004530


	//   ....[14]....
        /*01cc*/ 	.word	0x00004550


	//   ....[15]....
        /*01d0*/ 	.word	0x00004610


	//   ....[16]....
        /*01d4*/ 	.word	0x00004680


	//   ....[17]....
        /*01d8*/ 	.word	0x000046a0


	//   ....[18]....
        /*01dc*/ 	.word	0x000046b0


	//   ....[19]....
        /*01e0*/ 	.word	0x000046c0


	//   ....[20]....
        /*01e4*/ 	.word	0x000046d0


	//   ....[21]....
        /*01e8*/ 	.word	0x00004bb0


	//   ....[22]....
        /*01ec*/ 	.word	0x00004bd0


	//   ....[23]....
        /*01f0*/ 	.word	0x00004be0


	//   ....[24]....
        /*01f4*/ 	.word	0x00004bf0


	//   ....[25]....
        /*01f8*/ 	.word	0x00004c20


	//   ....[26]....
        /*01fc*/ 	.word	0x00004c30


	//   ....[27]....
        /*0200*/ 	.word	0x00004c60


	//   ....[28]....
        /*0204*/ 	.word	0x00004c70


	//   ....[29]....
        /*0208*/ 	.word	0x00004ca0


	//   ....[30]....
        /*020c*/ 	.word	0x00004cb0


	//   ....[31]....
        /*0210*/ 	.word	0x00004ce0


	//   ....[32]....
        /*0214*/ 	.word	0x00004cf0


	//   ....[33]....
        /*0218*/ 	.word	0x00004d20


	//   ....[34]....
        /*021c*/ 	.word	0x00004d30


	//   ....[35]....
        /*0220*/ 	.word	0x00004d40


	//   ....[36]....
        /*0224*/ 	.word	0x00004d50


	//   ....[37]....
        /*0228*/ 	.word	0x00006660


	//   ....[38]....
        /*022c*/ 	.word	0x00006780


	//   ....[39]....
        /*0230*/ 	.word	0x00006880


	//   ....[40]....
        /*0234*/ 	.word	0x00006980


	//   ....[41]....
        /*0238*/ 	.word	0x00006a90


	//   ....[42]....
        /*023c*/ 	.word	0x00006ed0


	//   ....[43]....
        /*0240*/ 	.word	0x00007820


	//   ....[44]....
        /*0244*/ 	.word	0x00007bc0


	//   ....[45]....
        /*0248*/ 	.word	0x00007cc0


	//   ....[46]....
        /*024c*/ 	.word	0x00007d20


	//   ....[47]....
        /*0250*/ 	.word	0x00007d80


	//   ....[48]....
        /*0254*/ 	.word	0x00007da0


	//   ....[49]....
        /*0258*/ 	.word	0x00007dc0


	//   ....[50]....
        /*025c*/ 	.word	0x00007e80


	//   ....[51]....
        /*0260*/ 	.word	0x00007ed0


	//   ....[52]....
        /*0264*/ 	.word	0x00007f20


	//   ....[53]....
        /*0268*/ 	.word	0x00007f50


	//   ....[54]....
        /*026c*/ 	.word	0x00007f70


	//   ....[55]....
        /*0270*/ 	.word	0x000081e0


	//   ....[56]....
        /*0274*/ 	.word	0x00008260


	//   ....[57]....
        /*0278*/ 	.word	0x00008310


	//   ....[58]....
        /*027c*/ 	.word	0x00008380


	//   ....[59]....
        /*0280*/ 	.word	0x00008410


	//   ....[60]....
        /*0284*/ 	.word	0x00008480


	//   ....[61]....
        /*0288*/ 	.word	0x00008520


	//   ....[62]....
        /*028c*/ 	.word	0x00008590


	//   ....[63]....
        /*0290*/ 	.word	0x00008630


	//   ....[64]....
        /*0294*/ 	.word	0x000086a0


	//   ....[65]....
        /*0298*/ 	.word	0x00008720


	//   ....[66]....
        /*029c*/ 	.word	0x00008790


	//   ....[67]....
        /*02a0*/ 	.word	0x00008800


	//   ....[68]....
        /*02a4*/ 	.word	0x00008870


	//   ....[69]....
        /*02a8*/ 	.word	0x000088f0


	//   ....[70]....
        /*02ac*/ 	.word	0x00008970


	//   ....[71]....
        /*02b0*/ 	.word	0x00008a10


	//   ....[72]....
        /*02b4*/ 	.word	0x00008a80


	//   ....[73]....
        /*02b8*/ 	.word	0x00008b00


	//   ....[74]....
        /*02bc*/ 	.word	0x00008b70


	//   ....[75]....
        /*02c0*/ 	.word	0x00008bf0


	//   ....[76]....
        /*02c4*/ 	.word	0x00008c60


	//   ....[77]....
        /*02c8*/ 	.word	0x00008d00


	//   ....[78]....
        /*02cc*/ 	.word	0x00008d70


	//   ....[79]....
        /*02d0*/ 	.word	0x00008df0


	//   ....[80]....
        /*02d4*/ 	.word	0x00008e60


	//   ....[81]....
        /*02d8*/ 	.word	0x00008ee0


	//   ....[82]....
        /*02dc*/ 	.word	0x00008f50


	//   ....[83]....
        /*02e0*/ 	.word	0x00008fc0


	//   ....[84]....
        /*02e4*/ 	.word	0x00009030


	//----- nvinfo : EIATTR_EXIT_INSTR_OFFSETS
	.align		4
.L_2397:
        /*02e8*/ 	.byte	0x04, 0x1c
        /*02ea*/ 	.short	(.L_2399 - .L_2398)


	//   ....[0]....
.L_2398:
        /*02ec*/ 	.word	0x00008040


	//   ....[1]....
        /*02f0*/ 	.word	0x00008180


	//----- nvinfo : EIATTR_MAX_THREADS
	.align		4
.L_2399:
        /*02f4*/ 	.byte	0x04, 0x05
        /*02f6*/ 	.short	(.L_2401 - .L_2400)
.L_2400:
        /*02f8*/ 	.word	0x00000040
        /*02fc*/ 	.word	0x00000001
        /*0300*/ 	.word	0x00000001


	//----- nvinfo : EIATTR_CRS_STACK_SIZE
	.align		4
.L_2401:
        /*0304*/ 	.byte	0x04, 0x1e
        /*0306*/ 	.short	(.L_2403 - .L_2402)
.L_2402:
        /*0308*/ 	.word	0x00000000
.L_2403:


//--------------------- .nv.info._Z25selective_scan_bwd_kernelI32Selective_Scan_bwd_kernel_traitsILi64ELi16ELb1ELb1ELb1ELb1ELb1EN3c104HalfEfEEv12SSMParamsBwd --------------------------
	.section	.nv.info._Z25selective_scan_bwd_kernelI32Selective_Scan_bwd_kernel_traitsILi64ELi16ELb1ELb1ELb1ELb1ELb1EN3c104HalfEfEEv12SSMParamsBwd,"",@"SHT_CUDA_INFO"
	.sectionflags	@""
	.align	4


	//----- nvinfo : EIATTR_CUDA_API_VERSION
	.align		4
        /*0000*/ 	.byte	0x04, 0x37
        /*0002*/ 	.short	(.L_2405 - .L_2404)
.L_2404:
        /*0004*/ 	.word	0x00000082


	//----- nvinfo : EIATTR_SW2861232_WAR
	.align		4
.L_2405:
        /*0008*/ 	.byte	0x01, 0x35
	.zero		2


	//----- nvinfo : EIATTR_PARAM_CBANK
	.align		4
        /*000c*/ 	.byte	0x04, 0x0a
        /*000e*/ 	.short	(.L_2407 - .L_2406)
	.align		4
.L_2406:
        /*0010*/ 	.word	index@(.nv.constant0._Z25selective_scan_bwd_kernelI32Selective_Scan_bwd_kernel_traitsILi64ELi16ELb1ELb1ELb1ELb1ELb1EN3c104HalfEfEEv12SSMParamsBwd)
        /*0014*/ 	.short	0x0160
        /*0016*/ 	.short	0x01f0


	//----- nvinfo : EIATTR_CBANK_PARAM_SIZE
	.align		4
.L_2407:
        /*0018*/ 	.byte	0x03, 0x19
        /*001a*/ 	.short	0x01f0


	//----- nvinfo : EIATTR_KPARAM_INFO
	.align		4
        /*001c*/ 	.byte	0x04, 0x17
        /*001e*/ 	.short	(.L_2409 - .L_2408)
.L_2408:
        /*0020*/ 	.word	0x00000000
        /*0024*/ 	.short	0x0000
        /*0026*/ 	.short	0x0000
        /*0028*/ 	.byte	0x00, 0xf0, 0xc1, 0x07


	//----- nvinfo : EIATTR_MAXREG_COUNT
	.align		4
.L_2409:
        /*002c*/ 	.byte	0x03, 0x1b
        /*002e*/ 	.short	0x00ff


	//----- nvinfo : EIATTR_NUM_BARRIERS
	.align		4
        /*0030*/ 	.byte	0x02, 0x4c
        /*0032*/ 	.byte	0x01
	.zero		1


	//----- nvinfo : EIATTR_MERCURY_ISA_VERSION
	.align		4
        /*0034*/ 	.byte	0x03, 0x5f
        /*0036*/ 	.short	0x0000


	//----- nvinfo : EIATTR_COOP_GROUP_MASK_REGIDS
	.align		4
        /*0038*/ 	.byte	0x04, 0x29
        /*003a*/ 	.short	(.L_2411 - .L_2410)


	//   ....[0]....
.L_2410:
        /*003c*/ 	.word	0xffffffff


	//   ....[1]....
        /*0040*/ 	.word	0xffffffff


	//   ....[2]....
        /*0044*/ 	.word	0xffffffff


	//   ....[3]....
        /*0048*/ 	.word	0xffffffff


	//   ....[4]....
        /*004c*/ 	.word	0xffffffff


	//   ....[5]....
        /*0050*/ 	.word	0xffffffff


	//   ....[6]....
        /*0054*/ 	.word	0xffffffff


	//   ....[7]....
        /*0058*/ 	.word	0xffffffff


	//   ....[8]....
        /*005c*/ 	.word	0xffffffff


	//   ....[9]....
        /*0060*/ 	.word	0xffffffff


	//   ....[10]....
        /*0064*/ 	.word	0xffffffff


	//   ....[11]....
        /*0068*/ 	.word	0xffffffff


	//   ....[12]....
        /*006c*/ 	.word	0xffffffff


	//   ....[13]....
        /*0070*/ 	.word	0xffffffff


	//   ....[14]....
        /*0074*/ 	.word	0xffffffff


	//   ....[15]....
        /*0078*/ 	.word	0xffffffff


	//   ....[16]....
        /*007c*/ 	.word	0xffffffff


	//   ....[17]....
        /*0080*/ 	.word	0xffffffff


	//   ....[18]....
        /*0084*/ 	.word	0xffffffff


	//   ....[19]....
        /*0088*/ 	.word	0xffffffff


	//   ....[20]....
        /*008c*/ 	.word	0xffffffff


	//   ....[21]....
        /*0090*/ 	.word	0xffffffff


	//   ....[22]....
        /*0094*/ 	.word	0xffffffff


	//   ....[23]....
        /*0098*/ 	.word	0xffffffff


	//   ....[24]....
        /*009c*/ 	.word	0xffffffff


	//   ....[25]....
        /*00a0*/ 	.word	0xffffffff


	//   ....[26]....
        /*00a4*/ 	.word	0xffffffff


	//   ....[27]....
        /*00a8*/ 	.word	0xffffffff


	//   ....[28]....
        /*00ac*/ 	.word	0xffffffff


	//   ....[29]....
        /*00b0*/ 	.word	0xffffffff


	//   ....[30]....
        /*00b4*/ 	.word	0xffffffff


	//   ....[31]....
        /*00b8*/ 	.word	0xffffffff


	//   ....[32]....
        /*00bc*/ 	.word	0xffffffff


	//   ....[33]....
        /*00c0*/ 	.word	0xffffffff


	//   ....[34]....
        /*00c4*/ 	.word	0xffffffff


	//   ....[35]....
        /*00c8*/ 	.word	0xffffffff


	//   ....[36]....
        /*00cc*/ 	.word	0xffffffff


	//   ....[37]....
        /*00d0*/ 	.word	0xffffffff


	//   ....[38]....
        /*00d4*/ 	.word	0xffffffff


	//   ....[39]....
        /*00d8*/ 	.word	0xffffffff


	//   ....[40]....
        /*00dc*/ 	.word	0xffffffff


	//   ....[41]....
        /*00e0*/ 	.word	0xffffffff


	//   ....[42]....
        /*00e4*/ 	.word	0xffffffff


	//   ....[43]....
        /*00e8*/ 	.word	0xffffffff


	//   ....[44]....
        /*00ec*/ 	.word	0xffffffff


	//   ....[45]....
        /*00f0*/ 	.word	0xffffffff


	//   ....[46]....
        /*00f4*/ 	.word	0xffffffff


	//   ....[47]....
        /*00f8*/ 	.word	0xffffffff


	//   ....[48]....
        /*00fc*/ 	.word	0xffffffff


	//   ....[49]....
        /*0100*/ 	.word	0xffffffff


	//   ....[50]....
        /*0104*/ 	.word	0xffffffff


	//   ....[51]....
        /*0108*/ 	.word	0xffffffff


	//   ....[52]....
        /*010c*/ 	.word	0xffffffff


	//   ....[53]....
        /*0110*/ 	.word	0xffffffff


	//   ....[54]....
        /*0114*/ 	.word	0xffffffff


	//   ....[55]....
        /*0118*/ 	.word	0xffffffff


	//   ....[56]....
        /*011c*/ 	.word	0xffffffff


	//   ....[57]....
        /*0120*/ 	.word	0xffffffff


	//   ....[58]....
        /*0124*/ 	.word	0xffffffff


	//   ....[59]....
        /*0128*/ 	.word	0xffffffff


	//   ....[60]....
        /*012c*/ 	.word	0xffffffff


	//   ....[61]....
        /*0130*/ 	.word	0xffffffff


	//   ....[62]....
        /*0134*/ 	.word	0xffffffff


	//   ....[63]....
        /*0138*/ 	.word	0xffffffff


	//   ....[64]....
        /*013c*/ 	.word	0xffffffff


	//   ....[65]....
        /*0140*/ 	.word	0xffffffff


	//   ....[66]....
        /*0144*/ 	.word	0xffffffff


	//   ....[67]....
        /*0148*/ 	.word	0xffffffff


	//   ....[68]....
        /*014c*/ 	.word	0xffffffff


	//   ....[69]....
        /*0150*/ 	.word	0xffffffff


	//   ....[70]....
        /*0154*/ 	.word	0xffffffff


	//   ....[71]....
        /*0158*/ 	.word	0xffffffff


	//   ....[72]....
        /*015c*/ 	.word	0xffffffff


	//   ....[73]....
        /*0160*/ 	.word	0xffffffff


	//   ....[74]....
        /*0164*/ 	.word	0xffffffff


	//   ....[75]....
        /*0168*/ 	.word	0xffffffff


	//   ....[76]....
        /*016c*/ 	.word	0xffffffff


	//   ....[77]....
        /*0170*/ 	.word	0xffffffff


	//   ....[78]....
        /*0174*/ 	.word	0xffffffff


	//   ....[79]....
        /*0178*/ 	.word	0xffffffff


	//   ....[80]....
        /*017c*/ 	.word	0xffffffff


	//   ....[81]....
        /*0180*/ 	.word	0xffffffff


	//   ....[82]....
        /*0184*/ 	.word	0xffffffff


	//   ....[83]....
        /*0188*/ 	.word	0xffffffff


	//   ....[84]....
        /*018c*/ 	.word	0xffffffff


	//   ....[85]....
        /*0190*/ 	.word	0xffffffff


	//   ....[86]....
        /*0194*/ 	.word	0xffffffff


	//   ....[87]....
        /*0198*/ 	.word	0xffffffff


	//   ....[88]....
        /*019c*/ 	.word	0xffffffff


	//----- nvinfo : EIATTR_COOP_GROUP_INSTR_OFFSETS
	.align		4
.L_2411:
        /*01a0*/ 	.byte	0x04, 0x28
        /*01a2*/ 	.short	(.L_2413 - .L_2412)


	//   ....[0]....
.L_2412:
        /*01a4*/ 	.word	0x00000920


	//   ....[1]....
        /*01a8*/ 	.word	0x000009b0


	//   ....[2]....
        /*01ac*/ 	.word	0x00000c30


	//   ....[3]....
        /*01b0*/ 	.word	0x00003140


	//   ....[4]....
        /*01b4*/ 	.word	0x00003870


	//   ....[5]....
        /*01b8*/ 	.word	0x00004170


	//   ....[6]....
        /*01bc*/ 	.word	0x000045d0


	//   ....[7]....
        /*01c0*/ 	.word	0x00004ac0


	//   ....[8]....
        /*01c4*/ 	.word	0x000050d0


	//   ....[9]....
        /*01c8*/ 	.word	0x000057f0


	//   ....[10]....
        /*01cc*/ 	.word	0x00005810


	//   ....[11]....
        /*01d0*/ 	.word	0x00005860


	//   ....[12]....
        /*01d4*/ 	.word	0x00005870


	//   ....[13]....
        /*01d8*/ 	.word	0x000058a0


	//   ....[14]....
        /*01dc*/ 	.word	0x000058c0


	//   ....[15]....
        /*01e0*/ 	.word	0x000058f0


	//   ....[16]....
        /*01e4*/ 	.word	0x00005910


	//   ....[17]....
        /*01e8*/ 	.word	0x00005940


	//   ....[18]....
        /*01ec*/ 	.word	0x00005960


	//   ....[19]....
        /*01f0*/ 	.word	0x00005a30


	//   ....[20]....
        /*01f4*/ 	.word	0x00005aa0


	//   ....[21]....
        /*01f8*/ 	.word	0x00005ac0


	//   ....[22]....
        /*01fc*/ 	.word	0x00005ad0


	//   ....[23]....
        /*0200*/ 	.word	0x00005ae0


	//   ....[24]....
        /*0204*/ 	.word	0x00005af0


	//   ....[25]....
        /*0208*/ 	.word	0x00005fd0


	//   ....[26]....
        /*020c*/ 	.word	0x00005ff0


	//   ....[27]....
        /*0210*/ 	.word	0x00006000


	//   ....[28]....
        /*0214*/ 	.word	0x00006010


	//   ....[29]....
        /*0218*/ 	.word	0x00006040


	//   ....[30]....
        /*021c*/ 	.word	0x00006050


	//   ....[31]....
        /*0220*/ 	.word	0x00006080


	//   ....[32]....
        /*0224*/ 	.word	0x00006090


	//   ....[33]....
        /*0228*/ 	.word	0x000060c0


	//   ....[34]....
        /*022c*/ 	.word	0x000060d0


	//   ....[35]....
        /*0230*/ 	.word	0x00006100


	//   ....[36]....
        /*0234*/ 	.word	0x00006110


	//   ....[37]....
        /*0238*/ 	.word	0x00006140


	//   ....[38]....
        /*023c*/ 	.word	0x00006150


	//   ....[39]....
        /*0240*/ 	.word	0x00006160


	//   ....[40]....
        /*0244*/ 	.word	0x00006170


	//   ....[41]....
        /*0248*/ 	.word	0x00007a60


	//   ....[42]....
        /*024c*/ 	.word	0x00007b80


	//   ....[43]....
        /*0250*/ 	.word	0x00007c70


	//   ....[44]....
        /*0254*/ 	.word	0x00007cb0


	//   ....[45]....
        /*0258*/ 	.word	0x00007e00


	//   ....[46]....
        /*025c*/ 	.word	0x000082c0


	//   ....[47]....
        /*0260*/ 	.word	0x00008b90


	//   ....[48]....
        /*0264*/ 	.word	0x00008f30


	//   ....[49]....
        /*0268*/ 	.word	0x00009050


	//   ....[50]....
        /*026c*/ 	.word	0x000090b0


	//   ....[51]....
        /*0270*/ 	.word	0x00009110


	//   ....[52]....
        /*0274*/ 	.word	0x00009130


	//   ....[53]....
        /*0278*/ 	.word	0x00009150


	//   ....[54]....
        /*027c*/ 	.word	0x00009210


	//   ....[55]....
        /*0280*/ 	.word	0x00009260


	//   ....[56]....
        /*0284*/ 	.word	0x000092b0


	//   ....[57]....
        /*0288*/ 	.word	0x000092e0


	//   ....[58]....
        /*028c*/ 	.word	0x00009300


	//   ....[59]....
        /*0290*/ 	.word	0x00009570


	//   ....[60]....
        /*0294*/ 	.word	0x000095f0


	//   ....[61]....
        /*0298*/ 	.word	0x000096a0


	//   ....[62]....
        /*029c*/ 	.word	0x00009710


	//   ....[63]....
        /*02a0*/ 	.word	0x000097a0


	//   ....[64]....
        /*02a4*/ 	.word	0x00009810


	//   ....[65]....
        /*02a8*/ 	.word	0x000098b0


	//   ....[66]....
        /*02ac*/ 	.word	0x00009920


	//   ....[67]....
        /*02b0*/ 	.word	0x000099c0


	//   ....[68]....
        /*02b4*/ 	.word	0x00009a30


	//   ....[69]....
        /*02b8*/ 	.word	0x00009ab0


	//   ....[70]....
        /*02bc*/ 	.word	0x00009b20


	//   ....[71]....
        /*02c0*/ 	.word	0x00009ba0


	//   ....[72]....
        /*02c4*/ 	.word	0x00009c10


	//   ....[73]....
        /*02c8*/ 	.word	0x00009c90


	//   ....[74]....
        /*02cc*/ 	.word	0x00009d10


	//   ....[75]....
        /*02d0*/ 	.word	0x00009db0


	//   ....[76]....
        /*02d4*/ 	.word	0x00009e20


	//   ....[77]....
        /*02d8*/ 	.word	0x00009ea0


	//   ....[78]....
        /*02dc*/ 	.word	0x00009f10


	//   ....[79]....
        /*02e0*/ 	.word	0x00009f90


	//   ....[80]....
        /*02e4*/ 	.word	0x0000a000


	//   ....[81]....
        /*02e8*/ 	.word	0x0000a0a0


	//   ....[82]....
        /*02ec*/ 	.word	0x0000a110


	//   ....[83]....
        /*02f0*/ 	.word	0x0000a190


	//   ....[84]....
        /*02f4*/ 	.word	0x0000a200


	//   ....[85]....
        /*02f8*/ 	.word	0x0000a280


	//   ....[86]....
        /*02fc*/ 	.word	0x0000a2f0


	//   ....[87]....
        /*0300*/ 	.word	0x0000a360


	//   ....[88]....
        /*0304*/ 	.word	0x0000a3d0


	//----- nvinfo : EIATTR_EXIT_INSTR_OFFSETS
	.align		4
.L_2413:
        /*0308*/ 	.byte	0x04, 0x1c
        /*030a*/ 	.short	(.L_2415 - .L_2414)


	//   ....[0]....
.L_2414:
        /*030c*/ 	.word	0x000093d0


	//   ....[1]....
        /*0310*/ 	.word	0x00009510


	//----- nvinfo : EIATTR_MAX_THREADS
	.align		4
.L_2415:
        /*0314*/ 	.byte	0x04, 0x05
        /*0316*/ 	.short	(.L_2417 - .L_2416)
.L_2416:
        /*0318*/ 	.word	0x00000040
        /*031c*/ 	.word	0x00000001
        /*0320*/ 	.word	0x00000001


	//----- nvinfo : EIATTR_CRS_STACK_SIZE
	.align		4
.L_2417:
        /*0324*/ 	.byte	0x04, 0x1e
        /*0326*/ 	.short	(.L_2419 - .L_2418)
.L_2418:
        /*0328*/ 	.word	0x00000000
.L_2419:


//--------------------- .nv.info._Z25selective_scan_bwd_kernelI32Selective_Scan_bwd_kernel_traitsILi32ELi16ELb0ELb0ELb0ELb0ELb0EN3c104HalfEfEEv12SSMParamsBwd --------------------------
	.section	.nv.info._Z25selective_scan_bwd_kernelI32Selective_Scan_bwd_kernel_traitsILi32ELi16ELb0ELb0ELb0ELb0ELb0EN3c104HalfEfEEv12SSMParamsBwd,"",@"SHT_CUDA_INFO"
	.sectionflags	@""
	.align	4


	//----- nvinfo : EIATTR_CUDA_API_VERSION
	.align		4
        /*0000*/ 	.byte	0x04, 0x37
        /*0002*/ 	.short	(.L_2421 - .L_2420)
.L_2420:
        /*0004*/ 	.word	0x00000082


	//----- nvinfo : EIATTR_SW2861232_WAR
	.align		4
.L_2421:
        /*0008*/ 	.byte	0x01, 0x35
	.zero		2


	//----- nvinfo : EIATTR_PARAM_CBANK
	.align		4
        /*000c*/ 	.byte	0x04, 0x0a
        /*000e*/ 	.short	(.L_2423 - .L_2422)
	.align		4
.L_2422:
        /*0010*/ 	.word	index@(.nv.constant0._Z25selective_scan_bwd_kernelI32Selective_Scan_bwd_kernel_traitsILi32ELi16ELb0ELb0ELb0ELb0ELb0EN3c104HalfEfEEv12SSMParamsBwd)
        /*0014*/ 	.short	0x0160
        /*0016*/ 	.short	0x01f0


	//----- nvinfo : EIATTR_CBANK_PARAM_SIZE
	.align		4
.L_2423:
        /*0018*/ 	.byte	0x03, 0x19
        /*001a*/ 	.short	0x01f0


	//----- nvinfo : EIATTR_KPARAM_INFO
	.align		4
        /*001c*/ 	.byte	0x04, 0x17
        /*001e*/ 	.short	(.L_2425 - .L_2424)
.L_2424:
        /*0020*/ 	.word	0x00000000
        /*0024*/ 	.short	0x0000
        /*0026*/ 	.short	0x0000
        /*0028*/ 	.byte	0x00, 0xf0, 0xc1, 0x07


	//----- nvinfo : EIATTR_MAXREG_COUNT
	.align		4
.L_2425:
        /*002c*/ 	.byte	0x03, 0x1b
        /*002e*/ 	.short	0x00ff


	//----- nvinfo : EIATTR_NUM_BARRIERS
	.align		4
        /*0030*/ 	.byte	0x02, 0x4c
        /*0032*/ 	.byte	0x01
	.zero		1


	//----- nvinfo : EIATTR_MERCURY_ISA_VERSION
	.align		4
        /*0034*/ 	.byte	0x03, 0x5f
        /*0036*/ 	.short	0x0000


	//----- nvinfo : EIATTR_COOP_GROUP_MASK_REGIDS
	.align		4
        /*0038*/ 	.byte	0x04, 0x29
        /*003a*/ 	.short	(.L_2427 - .L_2426)


	//   ....[0]....
.L_2426:
        /*003c*/ 	.word	0xffffffff


	//   ....[1]....
        /*0040*/ 	.word	0xffffffff


	//   ....[2]....
        /*0044*/ 	.word	0xffffffff


	//   ....[3]....
        /*0048*/ 	.word	0xffffffff


	//   ....[4]....
        /*004c*/ 	.word	0xffffffff


	//   ....[5]....
        /*0050*/ 	.word	0xffffffff


	//   ....[6]....
        /*0054*/ 	.word	0xffffffff


	//   ....[7]....
        /*0058*/ 	.word	0xffffffff


	//   ....[8]....
        /*005c*/ 	.word	0xffffffff


	//   ....[9]....
        /*0060*/ 	.word	0xffffffff


	//   ....[10]....
        /*0064*/ 	.word	0xffffffff


	//   ....[11]....
        /*0068*/ 	.word	0xffffffff


	//   ....[12]....
        /*006c*/ 	.word	0xffffffff


	//   ....[13]....
        /*0070*/ 	.word	0xffffffff


	//   ....[14]....
        /*0074*/ 	.word	0xffffffff


	//   ....[15]....
        /*0078*/ 	.word	0xffffffff


	//   ....[16]....
        /*007c*/ 	.word	0xffffffff


	//   ....[17]....
        /*0080*/ 	.word	0xffffffff


	//   ....[18]....
        /*0084*/ 	.word	0xffffffff


	//   ....[19]....
        /*0088*/ 	.word	0xffffffff


	//   ....[20]....
        /*008c*/ 	.word	0xffffffff


	//   ....[21]....
        /*0090*/ 	.word	0xffffffff


	//   ....[22]....
        /*0094*/ 	.word	0xffffffff


	//   ....[23]....
        /*0098*/ 	.word	0xffffffff


	//   ....[24]....
        /*009c*/ 	.word	0xffffffff


	//   ....[25]....
        /*00a0*/ 	.word	0xffffffff


	//   ....[26]....
        /*00a4*/ 	.word	0xffffffff


	//   ....[27]....
        /*00a8*/ 	.word	0xffffffff


	//   ....[28]....
        /*00ac*/ 	.word	0xffffffff


	//   ....[29]....
        /*00b0*/ 	.word	0xffffffff


	//   ....[30]....
        /*00b4*/ 	.word	0xffffffff


	//   ....[31]....
        /*00b8*/ 	.word	0xffffffff


	//   ....[32]....
        /*00bc*/ 	.word	0xffffffff


	//   ....[33]....
        /*00c0*/ 	.word	0xffffffff


	//   ....[34]....
        /*00c4*/ 	.word	0xffffffff


	//   ....[35]....
        /*00c8*/ 	.word	0xffffffff


	//   ....[36]....
        /*00cc*/ 	.word	0xffffffff


	//   ....[37]....
        /*00d0*/ 	.word	0xffffffff


	//   ....[38]....
        /*00d4*/ 	.word	0xffffffff


	//   ....[39]....
        /*00d8*/ 	.word	0xffffffff


	//   ....[40]....
        /*00dc*/ 	.word	0xffffffff


	//   ....[41]....
        /*00e0*/ 	.word	0xffffffff


	//   ....[42]....
        /*00e4*/ 	.word	0xffffffff


	//   ....[43]....
        /*00e8*/ 	.word	0xffffffff


	//   ....[44]....
        /*00ec*/ 	.word	0xffffffff


	//   ....[45]....
        /*00f0*/ 	.word	0xffffffff


	//   ....[46]....
        /*00f4*/ 	.word	0xffffffff


	//   ....[47]....
        /*00f8*/ 	.word	0xffffffff


	//   ....[48]....
        /*00fc*/ 	.word	0xffffffff


	//   ....[49]....
        /*0100*/ 	.word	0xffffffff


	//   ....[50]....
        /*0104*/ 	.word	0xffffffff


	//   ....[51]....
        /*0108*/ 	.word	0xffffffff


	//   ....[52]....
        /*010c*/ 	.word	0xffffffff


	//----- nvinfo : EIATTR_COOP_GROUP_INSTR_OFFSETS
	.align		4
.L_2427:
        /*0110*/ 	.byte	0x04, 0x28
        /*0112*/ 	.short	(.L_2429 - .L_2428)


	//   ....[0]....
.L_2428:
        /*0114*/ 	.word	0x00000e10


	//   ....[1]....
        /*0118*/ 	.word	0x00001340


	//   ....[2]....
        /*011c*/ 	.word	0x000018b0


	//   ....[3]....
        /*0120*/ 	.word	0x00002d10


	//   ....[4]....
        /*0124*/ 	.word	0x00002d40


	//   ....[5]....
        /*0128*/ 	.word	0x00002d60


	//   ....[6]....
        /*012c*/ 	.word	0x00002d70


	//   ....[7]....
        /*0130*/ 	.word	0x00002da0


	//   ....[8]....
        /*0134*/ 	.word	0x00002dd0


	//   ....[9]....
        /*0138*/ 	.word	0x00002df0


	//   ....[10]....
        /*013c*/ 	.word	0x00002e10


	//   ....[11]....
        /*0140*/ 	.word	0x00002e40


	//   ....[12]....
        /*0144*/ 	.word	0x00002e70


	//   ....[13]....
        /*0148*/ 	.word	0x00002ea0


	//   ....[14]....
        /*014c*/ 	.word	0x00002eb0


	//   ....[15]....
        /*0150*/ 	.word	0x00002ef0


	//   ....[16]....
        /*0154*/ 	.word	0x00002f30


	//   ....[17]....
        /*0158*/ 	.word	0x00002f60


	//   ....[18]....
        /*015c*/ 	.word	0x00002f70


	//   ....[19]....
        /*0160*/ 	.word	0x00002fb0


	//   ....[20]....
        /*0164*/ 	.word	0x00002ff0


	//   ....[21]....
        /*0168*/ 	.word	0x00003010


	//   ....[22]....
        /*016c*/ 	.word	0x00003020


	//   ....[23]....
        /*0170*/ 	.word	0x00003040


	//   ....[24]....
        /*0174*/ 	.word	0x00003070


	//   ....[25]....
        /*0178*/ 	.word	0x00003090


	//   ....[26]....
        /*017c*/ 	.word	0x000030c0


	//   ....[27]....
        /*0180*/ 	.word	0x000030d0


	//   ....[28]....
        /*0184*/ 	.word	0x000030e0


	//   ....[29]....
        /*0188*/ 	.word	0x000030f0


	//   ....[30]....
        /*018c*/ 	.word	0x00003100


	//   ....[31]....
        /*0190*/ 	.word	0x000034f0


	//   ....[32]....
        /*0194*/ 	.word	0x00003660


	//   ....[33]....
        /*0198*/ 	.word	0x000037a0


	//   ....[34]....
        /*019c*/ 	.word	0x000037d0


	//   ....[35]....
        /*01a0*/ 	.word	0x000038c0


	//   ....[36]....
        /*01a4*/ 	.word	0x000038f0


	//   ....[37]....
        /*01a8*/ 	.word	0x000039d0


	//   ....[38]....
        /*01ac*/ 	.word	0x00003a00


	//   ....[39]....
        /*01b0*/ 	.word	0x00003b10


	//   ....[40]....
        /*01b4*/ 	.word	0x00003c20


	//   ....[41]....
        /*01b8*/ 	.word	0x000042d0


	//   ....[42]....
        /*01bc*/ 	.word	0x00004b90


	//   ....[43]....
        /*01c0*/ 	.word	0x00005160


	//   ....[44]....
        /*01c4*/ 	.word	0x000051b0


	//   ....[45]....
        /*01c8*/ 	.word	0x000051e0


	//   ....[46]....
        /*01cc*/ 	.word	0x00005200


	//   ....[47]....
        /*01d0*/ 	.word	0x00005220


	//   ....[48]....
        /*01d4*/ 	.word	0x000052d0


	//   ....[49]....
        /*01d8*/ 	.word	0x00005320


	//   ....[50]....
        /*01dc*/ 	.word	0x00005340


	//   ....[51]....
        /*01e0*/ 	.word	0x00005360


	//   ....[52]....
        /*01e4*/ 	.word	0x00005380


	//----- nvinfo : EIATTR_EXIT_INSTR_OFFSETS
	.align		4
.L_2429:
        /*01e8*/ 	.byte	0x04, 0x1c
        /*01ea*/ 	.short	(.L_2431 - .L_2430)


	//   ....[0]....
.L_2430:
        /*01ec*/ 	.word	0x00005440


	//   ....[1]....
        /*01f0*/ 	.word	0x000058f0


	//----- nvinfo : EIATTR_MAX_THREADS
	.align		4
.L_2431:
        /*01f4*/ 	.byte	0x04, 0x05
        /*01f6*/ 	.short	(.L_2433 - .L_2432)
.L_2432:
        /*01f8*/ 	.word	0x00000020
        /*01fc*/ 	.word	0x00000001
        /*0200*/ 	.word	0x00000001


	//----- nvinfo : EIATTR_CRS_STACK_SIZE
	.align		4
.L_2433:
        /*0204*/ 	.byte	0x04, 0x1e
        /*0206*/ 	.short	(.L_2435 - .L_2434)
.L_2434:
        /*0208*/ 	.word	0x00000000
.L_2435:


//--------------------- .nv.info._Z25selective_scan_bwd_kernelI32Selective_Scan_bwd_kernel_traitsILi32ELi16ELb0ELb0ELb0ELb0ELb1EN3c104HalfEfEEv12SSMParamsBwd --------------------------
	.section	.nv.info._Z25selective_scan_bwd_kernelI32Selective_Scan_bwd_kernel_traitsILi32ELi16ELb0ELb0ELb0ELb0ELb1EN3c104HalfEfEEv12SSMParamsBwd,"",@"SHT_CUDA_INFO"
	.sectionflags	@""
	.align	4


	//----- nvinfo : EIATTR_CUDA_API_VERSION
	.align		4
        /*0000*/ 	.byte	0x04, 0x37
        /*0002*/ 	.short	(.L_2437 - .L_2436)
.L_2436:
        /*0004*/ 	.word	0x00000082


	//----- nvinfo : EIATTR_SW2861232_WAR
	.align		4
.L_2437:
        /*0008*/ 	.byte	0x01, 0x35
	.zero		2


	//----- nvinfo : EIATTR_PARAM_CBANK
	.align		4
        /*000c*/ 	.byte	0x04, 0x0a
        /*000e*/ 	.short	(.L_2439 - .L_2438)
	.align		4
.L_2438:
        /*0010*/ 	.word	index@(.nv.constant0._Z25selective_scan_bwd_kernelI32Selective_Scan_bwd_kernel_traitsILi32ELi16ELb0ELb0ELb0ELb0ELb1EN3c104HalfEfEEv12SSMParamsBwd)
        /*0014*/ 	.short	0x0160
        /*0016*/ 	.short	0x01f0


	//----- nvinfo : EIATTR_CBANK_PARAM_SIZE
	.align		4
.L_2439:
        /*0018*/ 	.byte	0x03, 0x19
        /*001a*/ 	.short	0x01f0


	//----- nvinfo : EIATTR_KPARAM_INFO
	.align		4
        /*001c*/ 	.byte	0x04, 0x17
        /*001e*/ 	.short	(.L_2441 - .L_2440)
.L_2440:
        /*0020*/ 	.word	0x00000000
        /*0024*/ 	.short	0x0000
        /*0026*/ 	.short	0x0000
        /*0028*/ 	.byte	0x00, 0xf0, 0xc1, 0x07


	//----- nvinfo : EIATTR_MAXREG_COUNT
	.align		4
.L_2441:
        /*002c*/ 	.byte	0x03, 0x1b
        /*002e*/ 	.short	0x00ff


	//----- nvinfo : EIATTR_NUM_BARRIERS
	.align		4
        /*0030*/ 	.byte	0x02, 0x4c
        /*0032*/ 	.byte	0x01
	.zero		1


	//----- nvinfo : EIATTR_MERCURY_ISA_VERSION
	.align		4
        /*0034*/ 	.byte	0x03, 0x5f
        /*0036*/ 	.short	0x0000


	//----- nvinfo : EIATTR_COOP_GROUP_MASK_REGIDS
	.align		4
        /*0038*/ 	.byte	0x04, 0x29
        /*003a*/ 	.short	(.L_2443 - .L_2442)


	//   ....[0]....
.L_2442:
        /*003c*/ 	.word	0xffffffff


	//   ....[1]....
        /*0040*/ 	.word	0xffffffff


	//   ....[2]....
        /*0044*/ 	.word	0xffffffff


	//   ....[3]....
        /*0048*/ 	.word	0xffffffff


	//   ....[4]....
        /*004c*/ 	.word	0xffffffff


	//   ....[5]....
        /*0050*/ 	.word	0xffffffff


	//   ....[6]....
        /*0054*/ 	.word	0xffffffff


	//   ....[7]....
        /*0058*/ 	.word	0xffffffff


	//   ....[8]....
        /*005c*/ 	.word	0xffffffff


	//   ....[9]....
        /*0060*/ 	.word	0xffffffff


	//   ....[10]....
        /*0064*/ 	.word	0xffffffff


	//   ....[11]....
        /*0068*/ 	.word	0xffffffff


	//   ....[12]....
        /*006c*/ 	.word	0xffffffff


	//   ....[13]....
        /*0070*/ 	.word	0xffffffff


	//   ....[14]....
        /*0074*/ 	.word	0xffffffff


	//   ....[15]....
        /*0078*/ 	.word	0xffffffff


	//   ....[16]....
        /*007c*/ 	.word	0xffffffff


	//   ....[17]....
        /*0080*/ 	.word	0xffffffff


	//   ....[18]....
        /*0084*/ 	.word	0xffffffff


	//   ....[19]....
        /*0088*/ 	.word	0xffffffff


	//   ....[20]....
        /*008c*/ 	.word	0xffffffff


	//   ....[21]....
        /*0090*/ 	.word	0xffffffff


	//   ....[22]....
        /*0094*/ 	.word	0xffffffff


	//   ....[23]....
        /*0098*/ 	.word	0xffffffff


	//   ....[24]....
        /*009c*/ 	.word	0xffffffff


	//   ....[25]....
        /*00a0*/ 	.word	0xffffffff


	//   ....[26]....
        /*00a4*/ 	.word	0xffffffff


	//   ....[27]....
        /*00a8*/ 	.word	0xffffffff


	//   ....[28]....
        /*00ac*/ 	.word	0xffffffff


	//   ....[29]....
        /*00b0*/ 	.word	0xffffffff


	//   ....[30]....
        /*00b4*/ 	.word	0xffffffff


	//   ....[31]....
        /*00b8*/ 	.word	0xffffffff


	//   ....[32]....
        /*00bc*/ 	.word	0xffffffff


	//   ....[33]....
        /*00c0*/ 	.word	0xffffffff


	//   ....[34]....
        /*00c4*/ 	.word	0xffffffff


	//   ....[35]....
        /*00c8*/ 	.word	0xffffffff


	//   ....[36]....
        /*00cc*/ 	.word	0xffffffff


	//   ....[37]....
        /*00d0*/ 	.word	0xffffffff


	//   ....[38]....
        /*00d4*/ 	.word	0xffffffff


	//   ....[39]....
        /*00d8*/ 	.word	0xffffffff


	//   ....[40]....
        /*00dc*/ 	.word	0xffffffff


	//   ....[41]....
        /*00e0*/ 	.word	0xffffffff


	//   ....[42]....
        /*00e4*/ 	.word	0xffffffff


	//   ....[43]....
        /*00e8*/ 	.word	0xffffffff


	//   ....[44]....
        /*00ec*/ 	.word	0xffffffff


	//   ....[45]....
        /*00f0*/ 	.word	0xffffffff


	//   ....[46]....
        /*00f4*/ 	.word	0xffffffff


	//   ....[47]....
        /*00f8*/ 	.word	0xffffffff


	//   ....[48]....
        /*00fc*/ 	.word	0xffffffff


	//   ....[49]....
        /*0100*/ 	.word	0xffffffff


	//   ....[50]....
        /*0104*/ 	.word	0xffffffff


	//   ....[51]....
        /*0108*/ 	.word	0xffffffff


	//   ....[52]....
        /*010c*/ 	.word	0xffffffff


	//   ....[53]....
        /*0110*/ 	.word	0xffffffff


	//   ....[54]....
        /*0114*/ 	.word	0xffffffff


	//   ....[55]....
        /*0118*/ 	.word	0xffffffff


	//   ....[56]....
        /*011c*/ 	.word	0xffffffff


	//----- nvinfo : EIATTR_COOP_GROUP_INSTR_OFFSETS
	.align		4
.L_2443:
        /*0120*/ 	.byte	0x04, 0x28
        /*0122*/ 	.short	(.L_2445 - .L_2444)


	//   ....[0]....
.L_2444:
        /*0124*/ 	.word	0x00000f30


	//   ....[1]....
        /*0128*/ 	.word	0x000014e0


	//   ....[2]....
        /*012c*/ 	.word	0x00001c40


	//   ....[3]....
        /*0130*/ 	.word	0x00002190


	//   ....[4]....
        /*0134*/ 	.word	0x000028c0


	//   ....[5]....
        /*0138*/ 	.word	0x000034c0


	//   ....[6]....
        /*013c*/ 	.word	0x00004150


	//   ....[7]....
        /*0140*/ 	.word	0x00005710


	//   ....[8]....
        /*0144*/ 	.word	0x00005730


	//   ....[9]....
        /*0148*/ 	.word	0x00005740


	//   ....[10]....
        /*014c*/ 	.word	0x00005750


	//   ....[11]....
        /*0150*/ 	.word	0x00005780


	//   ....[12]....
        /*0154*/ 	.word	0x000057b0


	//   ....[13]....
        /*0158*/ 	.word	0x000057d0


	//   ....[14]....
        /*015c*/ 	.word	0x000057f0


	//   ....[15]....
        /*0160*/ 	.word	0x00005820


	//   ....[16]....
        /*0164*/ 	.word	0x00005850


	//   ....[17]....
        /*0168*/ 	.word	0x00005870


	//   ....[18]....
        /*016c*/ 	.word	0x00005890


	//   ....[19]....
        /*0170*/ 	.word	0x000058d0


	//   ....[20]....
        /*0174*/ 	.word	0x00005910


	//   ....[21]....
        /*0178*/ 	.word	0x00005940


	//   ....[22]....
        /*017c*/ 	.word	0x00005950


	//   ....[23]....
        /*0180*/ 	.word	0x000059a0


	//   ....[24]....
        /*0184*/ 	.word	0x000059d0


	//   ....[25]....
        /*0188*/ 	.word	0x000059f0


	//   ....[26]....
        /*018c*/ 	.word	0x00005a00


	//   ....[27]....
        /*0190*/ 	.word	0x00005a40


	//   ....[28]....
        /*0194*/ 	.word	0x00005a60


	//   ....[29]....
        /*0198*/ 	.word	0x00005a80


	//   ....[30]....
        /*019c*/ 	.word	0x00005a90


	//   ....[31]....
        /*01a0*/ 	.word	0x00005aa0


	//   ....[32]....
        /*01a4*/ 	.word	0x00005ab0


	//   ....[33]....
        /*01a8*/ 	.word	0x00005ac0


	//   ....[34]....
        /*01ac*/ 	.word	0x00005ad0


	//   ....[35]....
        /*01b0*/ 	.word	0x00005e50


	//   ....[36]....
        /*01b4*/ 	.word	0x00005fa0


	//   ....[37]....
        /*01b8*/ 	.word	0x00006170


	//   ....[38]....
        /*01bc*/ 	.word	0x000061a0


	//   ....[39]....
        /*01c0*/ 	.word	0x00006290


	//   ....[40]....
        /*01c4*/ 	.word	0x000062c0


	//   ....[41]....
        /*01c8*/ 	.word	0x000063a0


	//   ....[42]....
        /*01cc*/ 	.word	0x000063d0


	//   ....[43]....
        /*01d0*/ 	.word	0x000064e0


	//   ....[44]....
        /*01d4*/ 	.word	0x000065f0


	//   ....[45]....
        /*01d8*/ 	.word	0x00006c90


	//   ....[46]....
        /*01dc*/ 	.word	0x00007530


	//   ....[47]....
        /*01e0*/ 	.word	0x00007af0


	//   ....[48]....
        /*01e4*/ 	.word	0x00007b40


	//   ....[49]....
        /*01e8*/ 	.word	0x00007b70


	//   ....[50]....
        /*01ec*/ 	.word	0x00007b90


	//   ....[51]....
        /*01f0*/ 	.word	0x00007bb0


	//   ....[52]....
        /*01f4*/ 	.word	0x00007c60


	//   ....[53]....
        /*01f8*/ 	.word	0x00007cb0


	//   ....[54]....
        /*01fc*/ 	.word	0x00007cd0


	//   ....[55]....
        /*0200*/ 	.word	0x00007cf0


	//   ....[56]....
        /*0204*/ 	.word	0x00007d10


	//----- nvinfo : EIATTR_EXIT_INSTR_OFFSETS
	.align		4
.L_2445:
        /*0208*/ 	.byte	0x04, 0x1c
        /*020a*/ 	.short	(.L_2447 - .L_2446)


	//   ....[0]....
.L_2446:
        /*020c*/ 	.word	0x00007dd0


	//   ....[1]....
        /*0210*/ 	.word	0x00008280


	//----- nvinfo : EIATTR_MAX_THREADS
	.align		4
.L_2447:
        /*0214*/ 	.byte	0x04, 0x05
        /*0216*/ 	.short	(.L_2449 - .L_2448)
.L_2448:
        /*0218*/ 	.word	0x00000020
        /*021c*/ 	.word	0x00000001
        /*0220*/ 	.word	0x00000001


	//----- nvinfo : EIATTR_CRS_STACK_SIZE
	.align		4
.L_2449:
        /*0224*/ 	.byte	0x04, 0x1e
        /*0226*/ 	.short	(.L_2451 - .L_2450)
.L_2450:
        /*0228*/ 	.word	0x00000000
.L_2451:


//--------------------- .nv.info._Z25selective_scan_bwd_kernelI32Selective_Scan_bwd_kernel_traitsILi32ELi16ELb0ELb0ELb0ELb1ELb0EN3c104HalfEfEEv12SSMParamsBwd --------------------------
	.section	.nv.info._Z25selective_scan_bwd_kernelI32Selective_Scan_bwd_kernel_traitsILi32ELi16ELb0ELb0ELb0ELb1ELb0EN3c104HalfEfEEv12SSMParamsBwd,"",@"SHT_CUDA_INFO"
	.sectionflags	@""
	.align	4


	//----- nvinfo : EIATTR_CUDA_API_VERSION
	.align		4
        /*0000*/ 	.byte	0x04, 0x37
        /*0002*/ 	.short	(.L_2453 - .L_2452)
.L_2452:
        /*0004*/ 	.word	0x00000082


	//----- nvinfo : EIATTR_SW2861232_WAR
	.align		4
.L_2453:
        /*0008*/ 	.byte	0x01, 0x35
	.zero		2


	//----- nvinfo : EIATTR_PARAM_CBANK
	.align		4
        /*000c*/ 	.byte	0x04, 0x0a
        /*000e*/ 	.short	(.L_2455 - .L_2454)
	.align		4
.L_2454:
        /*0010*/ 	.word	index@(.nv.constant0._Z25selective_scan_bwd_kernelI32Selective_Scan_bwd_kernel_traitsILi32ELi16ELb0ELb0ELb0ELb1ELb0EN3c104HalfEfEEv12SSMParamsBwd)
        /*0014*/ 	.short	0x0160
        /*0016*/ 	.short	0x01f0


	//----- nvinfo : EIATTR_CBANK_PARAM_SIZE
	.align		4
.L_2455:
        /*0018*/ 	.byte	0x03, 0x19
        /*001a*/ 	.short	0x01f0


	//----- nvinfo : EIATTR_KPARAM_INFO
	.align		4
        /*001c*/ 	.byte	0x04, 0x17
        /*001e*/ 	.short	(.L_2457 - .L_2456)
.L_2456:
        /*0020*/ 	.word	0x00000000
        /*0024*/ 	.short	0x0000
        /*0026*/ 	.short	0x0000
        /*0028*/ 	.byte	0x00, 0xf0, 0xc1, 0x07


	//----- nvinfo : EIATTR_MAXREG_COUNT
	.align		4
.L_2457:
        /*002c*/ 	.byte	0x03, 0x1b
        /*002e*/ 	.short	0x00ff


	//----- nvinfo : EIATTR_NUM_BARRIERS
	.align		4
        /*0030*/ 	.byte	0x02, 0x4c
        /*0032*/ 	.byte	0x01
	.zero		1


	//----- nvinfo : EIATTR_MERCURY_ISA_VERSION
	.align		4
        /*0034*/ 	.byte	0x03, 0x5f
        /*0036*/ 	.short	0x0000


	//----- nvinfo : EIATTR_COOP_GROUP_MASK_REGIDS
	.align		4
        /*0038*/ 	.byte	0x04, 0x29
        /*003a*/ 	.short	(.L_2459 - .L_2458)


	//   ....[0]....
.L_2458:
        /*003c*/ 	.word	0xffffffff


	//   ....[1]....
        /*0040*/ 	.word	0xffffffff


	//   ....[2]....
        /*0044*/ 	.word	0xffffffff


	//   ....[3]....
        /*0048*/ 	.word	0xffffffff


	//   ....[4]....
        /*004c*/ 	.word	0xffffffff


	//   ....[5]....
        /*0050*/ 	.word	0xffffffff


	//   ....[6]....
        /*0054*/ 	.word	0xffffffff


	//   ....[7]....
        /*0058*/ 	.word	0xffffffff


	//   ....[8]....
        /*005c*/ 	.word	0xffffffff


	//   ....[9]....
        /*0060*/ 	.word	0xffffffff


	//   ....[10]....
        /*0064*/ 	.word	0xffffffff


	//   ....[11]....
        /*0068*/ 	.word	0xffffffff


	//   ....[12]....
        /*006c*/ 	.word	0xffffffff


	//   ....[13]....
        /*0070*/ 	.word	0xffffffff


	//   ....[14]....
        /*0074*/ 	.word	0xffffffff


	//   ....[15]....
        /*0078*/ 	.word	0xffffffff


	//   ....[16]....
        /*007c*/ 	.word	0xffffffff


	//   ....[17]....
        /*0080*/ 	.word	0xffffffff


	//   ....[18]....
        /*0084*/ 	.word	0xffffffff


	//   ....[19]....
        /*0088*/ 	.word	0xffffffff


	//   ....[20]....
        /*008c*/ 	.word	0xffffffff


	//   ....[21]....
        /*0090*/ 	.word	0xffffffff


	//   ....[22]....
        /*0094*/ 	.word	0xffffffff


	//   ....[23]....
        /*0098*/ 	.word	0xffffffff


	//   ....[24]....
        /*009c*/ 	.word	0xffffffff


	//   ....[25]....
        /*00a0*/ 	.word	0xffffffff


	//   ....[26]....
        /*00a4*/ 	.word	0xffffffff


	//   ....[27]....
        /*00a8*/ 	.word	0xffffffff


	//   ....[28]....
        /*00ac*/ 	.word	0xffffffff


	//   ....[29]....
        /*00b0*/ 	.word	0xffffffff


	//   ....[30]....
        /*00b4*/ 	.word	0xffffffff


	//   ....[31]....
        /*00b8*/ 	.word	0xffffffff


	//   ....[32]....
        /*00bc*/ 	.word	0xffffffff


	//   ....[33]....
        /*00c0*/ 	.word	0xffffffff


	//   ....[34]....
        /*00c4*/ 	.word	0xffffffff


	//   ....[35]....
        /*00c8*/ 	.word	0xffffffff


	//   ....[36]....
        /*00cc*/ 	.word	0xffffffff


	//   ....[37]....
        /*00d0*/ 	.word	0xffffffff


	//   ....[38]....
        /*00d4*/ 	.word	0xffffffff


	//   ....[39]....
        /*00d8*/ 	.word	0xffffffff


	//   ....[40]....
        /*00dc*/ 	.word	0xffffffff


	//   ....[41]....
        /*00e0*/ 	.word	0xffffffff


	//   ....[42]....
        /*00e4*/ 	.word	0xffffffff


	//   ....[43]....
        /*00e8*/ 	.word	0xffffffff


	//   ....[44]....
        /*00ec*/ 	.word	0xffffffff


	//   ....[45]....
        /*00f0*/ 	.word	0xffffffff


	//   ....[46]....
        /*00f4*/ 	.word	0xffffffff


	//   ....[47]....
        /*00f8*/ 	.word	0xffffffff


	//   ....[48]....
        /*00fc*/ 	.word	0xffffffff


	//   ....[49]....
        /*0100*/ 	.word	0xffffffff


	//   ....[50]....
        /*0104*/ 	.word	0xffffffff


	//   ....[51]....
        /*0108*/ 	.word	0xffffffff


	//   ....[52]....
        /*010c*/ 	.word	0xffffffff


	//   ....[53]....
        /*0110*/ 	.word	0xffffffff


	//----- nvinfo : EIATTR_COOP_GROUP_INSTR_OFFSETS
	.align		4
.L_2459:
        /*0114*/ 	.byte	0x04, 0x28
        /*0116*/ 	.short	(.L_2461 - .L_2460)


	//   ....[0]....
.L_2460:
        /*0118*/ 	.word	0x00000f50


	//   ....[1]....
        /*011c*/ 	.word	0x00001550


	//   ....[2]....
        /*0120*/ 	.word	0x00001ac0


	//   ....[3]....
        /*0124*/ 	.word	0x000051e0


	//   ....[4]....
        /*0128*/ 	.word	0x00005200


	//   ....[5]....
        /*012c*/ 	.word	0x00005210


	//   ....[6]....
        /*0130*/ 	.word	0x00005220


	//   ....[7]....
        /*0134*/ 	.word	0x00005250


	//   ....[8]....
        /*0138*/ 	.word	0x00005280


	//   ....[9]....
        /*013c*/ 	.word	0x000052a0


	//   ....[10]....
        /*0140*/ 	.word	0x000052c0


	//   ....[11]....
        /*0144*/ 	.word	0x000052f0


	//   ....[12]....
        /*0148*/ 	.word	0x00005320


	//   ....[13]....
        /*014c*/ 	.word	0x00005340


	//   ....[14]....
        /*0150*/ 	.word	0x00005360


	//   ....[15]....
        /*0154*/ 	.word	0x000053a0


	//   ....[16]....
        /*0158*/ 	.word	0x000053e0


	//   ....[17]....
        /*015c*/ 	.word	0x00005410


	//   ....[18]....
        /*0160*/ 	.word	0x00005420


	//   ....[19]....
        /*0164*/ 	.word	0x00005470


	//   ....[20]....
        /*0168*/ 	.word	0x000054a0


	//   ....[21]....
        /*016c*/ 	.word	0x000054c0


	//   ....[22]....
        /*0170*/ 	.word	0x000054d0


	//   ....[23]....
        /*0174*/ 	.word	0x00005510


	//   ....[24]....
        /*0178*/ 	.word	0x00005530


	//   ....[25]....
        /*017c*/ 	.word	0x00005560


	//   ....[26]....
        /*0180*/ 	.word	0x00005570


	//   ....[27]....
        /*0184*/ 	.word	0x00005580


	//   ....[28]....
        /*0188*/ 	.word	0x00005590


	//   ....[29]....
        /*018c*/ 	.word	0x000055a0


	//   ....[30]....
        /*0190*/ 	.word	0x000055b0


	//   ....[31]....
        /*0194*/ 	.word	0x00005940


	//   ....[32]....
        /*0198*/ 	.word	0x00005ab0


	//   ....[33]....
        /*019c*/ 	.word	0x00005c20


	//   ....[34]....
        /*01a0*/ 	.word	0x00005c80


	//   ....[35]....
        /*01a4*/ 	.word	0x00005d40


	//   ....[36]....
        /*01a8*/ 	.word	0x00005db0


	//   ....[37]....
        /*01ac*/ 	.word	0x00005e60


	//   ....[38]....
        /*01b0*/ 	.word	0x00005ed0


	//   ....[39]....
        /*01b4*/ 	.word	0x00005fe0


	//   ....[40]....
        /*01b8*/ 	.word	0x000060f0


	//   ....[41]....
        /*01bc*/ 	.word	0x000069e0


	//   ....[42]....
        /*01c0*/ 	.word	0x000072f0


	//   ....[43]....
        /*01c4*/ 	.word	0x00007d70


	//   ....[44]....
        /*01c8*/ 	.word	0x00008350


	//   ....[45]....
        /*01cc*/ 	.word	0x000083a0


	//   ....[46]....
        /*01d0*/ 	.word	0x000083d0


	//   ....[47]....
        /*01d4*/ 	.word	0x000083f0


	//   ....[48]....
        /*01d8*/ 	.word	0x00008410


	//   ....[49]....
        /*01dc*/ 	.word	0x000084c0


	//   ....[50]....
        /*01e0*/ 	.word	0x00008510


	//   ....[51]....
        /*01e4*/ 	.word	0x00008530


	//   ....[52]....
        /*01e8*/ 	.word	0x00008550


	//   ....[53]....
        /*01ec*/ 	.word	0x00008570


	//----- nvinfo : EIATTR_EXIT_INSTR_OFFSETS
	.align		4
.L_2461:
        /*01f0*/ 	.byte	0x04, 0x1c
        /*01f2*/ 	.short	(.L_2463 - .L_2462)


	//   ....[0]....
.L_2462:
        /*01f4*/ 	.word	0x00008630


	//   ....[1]....
        /*01f8*/ 	.word	0x00008ae0


	//----- nvinfo : EIATTR_MAX_THREADS
	.align		4
.L_2463:
        /*01fc*/ 	.byte	0x04, 0x05
        /*01fe*/ 	.short	(.L_2465 - .L_2464)
.L_2464:
        /*0200*/ 	.word	0x00000020
        /*0204*/ 	.word	0x00000001
        /*0208*/ 	.word	0x00000001


	//----- nvinfo : EIATTR_CRS_STACK_SIZE
	.align		4
.L_2465:
        /*020c*/ 	.byte	0x04, 0x1e
        /*020e*/ 	.short	(.L_2467 - .L_2466)
.L_2466:
        /*0210*/ 	.word	0x00000000
.L_2467:


//--------------------- .nv.info._Z25selective_scan_bwd_kernelI32Selective_Scan_bwd_kernel_traitsILi32ELi16ELb0ELb0ELb0ELb1ELb1EN3c104HalfEfEEv12SSMParamsBwd --------------------------
	.section	.nv.info._Z25selective_scan_bwd_kernelI32Selective_Scan_bwd_kernel_traitsILi32ELi16ELb0ELb0ELb0ELb1ELb1EN3c104HalfEfEEv12SSMParamsBwd,"",@"SHT_CUDA_INFO"
	.sectionflags	@""
	.align	4


	//----- nvinfo : EIATTR_CUDA_API_VERSION
	.align		4
        /*0000*/ 	.byte	0x04, 0x37
        /*0002*/ 	.short	(.L_2469 - .L_2468)
.L_2468:
        /*0004*/ 	.word	0x00000082


	//----- nvinfo : EIATTR_SW2861232_WAR
	.align		4
.L_2469:
        /*0008*/ 	.byte	0x01, 0x35
	.zero		2


	//----- nvinfo : EIATTR_PARAM_CBANK
	.align		4
        /*000c*/ 	.byte	0x04, 0x0a
        /*000e*/ 	.short	(.L_2471 - .L_2470)
	.align		4
.L_2470:
        /*0010*/ 	.word	index@(.nv.constant0._Z25selective_scan_bwd_kernelI32Selective_Scan_bwd_kernel_traitsILi32ELi16ELb0ELb0ELb0ELb1ELb1EN3c104HalfEfEEv12SSMParamsBwd)
        /*0014*/ 	.short	0x0160
        /*0016*/ 	.short	0x01f0


	//----- nvinfo : EIATTR_CBANK_PARAM_SIZE
	.align		4
.L_2471:
        /*0018*/ 	.byte	0x03, 0x19
        /*001a*/ 	.short	0x01f0


	//----- nvinfo : EIATTR_KPARAM_INFO
	.align		4
        /*001c*/ 	.byte	0x04, 0x17
        /*001e*/ 	.short	(.L_2473 - .L_2472)
.L_2472:
        /*0020*/ 	.word	0x00000000
        /*0024*/ 	.short	0x0000
        /*0026*/ 	.short	0x0000
        /*0028*/ 	.byte	0x00, 0xf0, 0xc1, 0x07


	//----- nvinfo : EIATTR_MAXREG_COUNT
	.align		4
.L_2473:
        /*002c*/ 	.byte	0x03, 0x1b
        /*002e*/ 	.short	0x00ff


	//----- nvinfo : EIATTR_NUM_BARRIERS
	.align		4
        /*0030*/ 	.byte	0x02, 0x4c
        /*0032*/ 	.byte	0x01
	.zero		1


	//----- nvinfo : EIATTR_MERCURY_ISA_VERSION
	.align		4
        /*0034*/ 	.byte	0x03, 0x5f
        /*0036*/ 	.short	0x0000


	//----- nvinfo : EIATTR_COOP_GROUP_MASK_REGIDS
	.align		4
        /*0038*/ 	.byte	0x04, 0x29
        /*003a*/ 	.short	(.L_2475 - .L_2474)


	//   ....[0]....
.L_2474:
        /*003c*/ 	.word	0xffffffff


	//   ....[1]....
        /*0040*/ 	.word	0xffffffff


	//   ....[2]....
        /*0044*/ 	.word	0xffffffff


	//   ....[3]....
        /*0048*/ 	.word	0xffffffff


	//   ....[4]....
        /*004c*/ 	.word	0xffffffff


	//   ....[5]....
        /*0050*/ 	.word	0xffffffff


	//   ....[6]....
        /*0054*/ 	.word	0xffffffff


	//   ....[7]....
        /*0058*/ 	.word	0xffffffff


	//   ....[8]....
        /*005c*/ 	.word	0xffffffff


	//   ....[9]....
        /*0060*/ 	.word	0xffffffff


	//   ....[10]....
        /*0064*/ 	.word	0xffffffff


	//   ....[11]....
        /*0068*/ 	.word	0xffffffff


	//   ....[12]....
        /*006c*/ 	.word	0xffffffff


	//   ....[13]....
        /*0070*/ 	.word	0xffffffff


	//   ....[14]....
        /*0074*/ 	.word	0xffffffff


	//   ....[15]....
        /*0078*/ 	.word	0xffffffff


	//   ....[16]....
        /*007c*/ 	.word	0xffffffff


	//   ....[17]....
        /*0080*/ 	.word	0xffffffff


	//   ....[18]....
        /*0084*/ 	.word	0xffffffff


	//   ....[19]....
        /*0088*/ 	.word	0xffffffff


	//   ....[20]....
        /*008c*/ 	.word	0xffffffff


	//   ....[21]....
        /*0090*/ 	.word	0xffffffff


	//   ....[22]....
        /*0094*/ 	.word	0xffffffff


	//   ....[23]....
        /*0098*/ 	.word	0xffffffff


	//   ....[24]....
        /*009c*/ 	.word	0xffffffff


	//   ....[25]....
        /*00a0*/ 	.word	0xffffffff


	//   ....[26]....
        /*00a4*/ 	.word	0xffffffff


	//   ....[27]....
        /*00a8*/ 	.word	0xffffffff


	//   ....[28]....
        /*00ac*/ 	.word	0xffffffff


	//   ....[29]....
        /*00b0*/ 	.word	0xffffffff


	//   ....[30]....
        /*00b4*/ 	.word	0xffffffff


	//   ....[31]....
        /*00b8*/ 	.word	0xffffffff


	//   ....[32]....
        /*00bc*/ 	.word	0xffffffff


	//   ....[33]....
        /*00c0*/ 	.word	0xffffffff


	//   ....[34]....
        /*00c4*/ 	.word	0xffffffff


	//   ....[35]....
        /*00c8*/ 	.word	0xffffffff


	//   ....[36]....
        /*00cc*/ 	.word	0xffffffff


	//   ....[37]....
        /*00d0*/ 	.word	0xffffffff


	//   ....[38]....
        /*00d4*/ 	.word	0xffffffff


	//   ....[39]....
        /*00d8*/ 	.word	0xffffffff


	//   ....[40]....
        /*00dc*/ 	.word	0xffffffff


	//   ....[41]....
        /*00e0*/ 	.word	0xffffffff


	//   ....[42]....
        /*00e4*/ 	.word	0xffffffff


	//   ....[43]....
        /*00e8*/ 	.word	0xffffffff


	//   ....[44]....
        /*00ec*/ 	.word	0xffffffff


	//   ....[45]....
        /*00f0*/ 	.word	0xffffffff


	//   ....[46]....
        /*00f4*/ 	.word	0xffffffff


	//   ....[47]....
        /*00f8*/ 	.word	0xffffffff


	//   ....[48]....
        /*00fc*/ 	.word	0xffffffff


	//   ....[49]....
        /*0100*/ 	.word	0xffffffff


	//   ....[50]....
        /*0104*/ 	.word	0xffffffff


	//   ....[51]....
        /*0108*/ 	.word	0xffffffff


	//   ....[52]....
        /*010c*/ 	.word	0xffffffff


	//   ....[53]....
        /*0110*/ 	.word	0xffffffff


	//   ....[54]....
        /*0114*/ 	.word	0xffffffff


	//   ....[55]....
        /*0118*/ 	.word	0xffffffff


	//   ....[56]....
        /*011c*/ 	.word	0xffffffff


	//   ....[57]....
        /*0120*/ 	.word	0xffffffff


	//----- nvinfo : EIATTR_COOP_GROUP_INSTR_OFFSETS
	.align		4
.L_2475:
        /*0124*/ 	.byte	0x04, 0x28
        /*0126*/ 	.short	(.L_2477 - .L_2476)


	//   ....[0]....
.L_2476:
        /*0128*/ 	.word	0x00000f30


	//   ....[1]....
        /*012c*/ 	.word	0x00001490


	//   ....[2]....
        /*0130*/ 	.word	0x00001b80


	//   ....[3]....
        /*0134*/ 	.word	0x00004670


	//   ....[4]....
        /*0138*/ 	.word	0x00004d50


	//   ....[5]....
        /*013c*/ 	.word	0x00005980


	//   ....[6]....
        /*0140*/ 	.word	0x00006430


	//   ....[7]....
        /*0144*/ 	.word	0x00007ad0


	//   ....[8]....
        /*0148*/ 	.word	0x00007af0


	//   ....[9]....
        /*014c*/ 	.word	0x00007b00


	//   ....[10]....
        /*0150*/ 	.word	0x00007b10


	//   ....[11]....
        /*0154*/ 	.word	0x00007b40


	//   ....[12]....
        /*0158*/ 	.word	0x00007b70


	//   ....[13]....
        /*015c*/ 	.word	0x00007b90


	//   ....[14]....
        /*0160*/ 	.word	0x00007bb0


	//   ....[15]....
        /*0164*/ 	.word	0x00007be0


	//   ....[16]....
        /*0168*/ 	.word	0x00007c10


	//   ....[17]....
        /*016c*/ 	.word	0x00007c30


	//   ....[18]....
        /*0170*/ 	.word	0x00007c50


	//   ....[19]....
        /*0174*/ 	.word	0x00007c90


	//   ....[20]....
        /*0178*/ 	.word	0x00007cd0


	//   ....[21]....
        /*017c*/ 	.word	0x00007d00


	//   ....[22]....
        /*0180*/ 	.word	0x00007d10


	//   ....[23]....
        /*0184*/ 	.word	0x00007d60


	//   ....[24]....
        /*0188*/ 	.word	0x00007d90


	//   ....[25]....
        /*018c*/ 	.word	0x00007db0


	//   ....[26]....
        /*0190*/ 	.word	0x00007dc0


	//   ....[27]....
        /*0194*/ 	.word	0x00007e00


	//   ....[28]....
        /*0198*/ 	.word	0x00007e20


	//   ....[29]....
        /*019c*/ 	.word	0x00007e40


	//   ....[30]....
        /*01a0*/ 	.word	0x00007e50


	//   ....[31]....
        /*01a4*/ 	.word	0x00007e60


	//   ....[32]....
        /*01a8*/ 	.word	0x00007e70


	//   ....[33]....
        /*01ac*/ 	.word	0x00007e80


	//   ....[34]....
        /*01b0*/ 	.word	0x00007e90


	//   ....[35]....
        /*01b4*/ 	.word	0x00008220


	//   ....[36]....
        /*01b8*/ 	.word	0x00008390


	//   ....[37]....
        /*01bc*/ 	.word	0x00008530


	//   ....[38]....
        /*01c0*/ 	.word	0x00008560


	//   ....[39]....
        /*01c4*/ 	.word	0x00008650


	//   ....[40]....
        /*01c8*/ 	.word	0x00008680


	//   ....[41]....
        /*01cc*/ 	.word	0x00008760


	//   ....[42]....
        /*01d0*/ 	.word	0x00008790


	//   ....[43]....
        /*01d4*/ 	.word	0x00008890


	//   ....[44]....
        /*01d8*/ 	.word	0x000089a0


	//   ....[45]....
        /*01dc*/ 	.word	0x000092c0


	//   ....[46]....
        /*01e0*/ 	.word	0x00009be0


	//   ....[47]....
        /*01e4*/ 	.word	0x0000a5f0


	//   ....[48]....
        /*01e8*/ 	.word	0x0000abd0


	//   ....[49]....
        /*01ec*/ 	.word	0x0000ac20


	//   ....[50]....
        /*01f0*/ 	.word	0x0000ac50


	//   ....[51]....
        /*01f4*/ 	.word	0x0000ac70


	//   ....[52]....
        /*01f8*/ 	.word	0x0000ac90


	//   ....[53]....
        /*01fc*/ 	.word	0x0000ad40


	//   ....[54]....
        /*0200*/ 	.word	0x0000ad90


	//   ....[55]....
        /*0204*/ 	.word	0x0000adb0


	//   ....[56]....
        /*0208*/ 	.word	0x0000add0


	//   ....[57]....
        /*020c*/ 	.word	0x0000adf0


	//----- nvinfo : EIATTR_EXIT_INSTR_OFFSETS
	.align		4
.L_2477:
        /*0210*/ 	.byte	0x04, 0x1c
        /*0212*/ 	.short	(.L_2479 - .L_2478)


	//   ....[0]....
.L_2478:
        /*0214*/ 	.word	0x0000aeb0


	//   ....[1]....
        /*0218*/ 	.word	0x0000b360


	//----- nvinfo : EIATTR_MAX_THREADS
	.align		4
.L_2479:
        /*021c*/ 	.byte	0x04, 0x05
        /*021e*/ 	.short	(.L_2481 - .L_2480)
.L_2480:
        /*0220*/ 	.word	0x00000020
        /*0224*/ 	.word	0x00000001
        /*0228*/ 	.word	0x00000001


	//----- nvinfo : EIATTR_CRS_STACK_SIZE
	.align		4
.L_2481:
        /*022c*/ 	.byte	0x04, 0x1e
        /*022e*/ 	.short	(.L_2483 - .L_2482)
.L_2482:
        /*0230*/ 	.word	0x00000000
.L_2483:


//--------------------- .nv.info._Z25selective_scan_bwd_kernelI32Selective_Scan_bwd_kernel_traitsILi32ELi16ELb0ELb0ELb1ELb0ELb0EN3c104HalfEfEEv12SSMParamsBwd --------------------------
	.section	.nv.info._Z25selective_scan_bwd_kernelI32Selective_Scan_bwd_kernel_traitsILi32ELi16ELb0ELb0ELb1ELb0ELb0EN3c104HalfEfEEv12SSMParamsBwd,"",@"SHT_CUDA_INFO"
	.sectionflags	@""
	.align	4


	//----- nvinfo : EIATTR_CUDA_API_VERSION
	.align		4
        /*0000*/ 	.byte	0x04, 0x37
        /*0002*/ 	.short	(.L_2485 - .L_2484)
.L_2484:
        /*0004*/ 	.word	0x00000082


	//----- nvinfo : EIATTR_SW2861232_WAR
	.align		4
.L_2485:
        /*0008*/ 	.byte	0x01, 0x35
	.zero		2


	//----- nvinfo : EIATTR_PARAM_CBANK
	.align		4
        /*000c*/ 	.byte	0x04, 0x0a
        /*000e*/ 	.short	(.L_2487 - .L_2486)
	.align		4
.L_2486:
        /*0010*/ 	.word	index@(.nv.constant0._Z25selective_scan_bwd_kernelI32Selective_Scan_bwd_kernel_traitsILi32ELi16ELb0ELb0ELb1ELb0ELb0EN3c104HalfEfEEv12SSMParamsBwd)
        /*0014*/ 	.short	0x0160
        /*0016*/ 	.short	0x01f0


	//----- nvinfo : EIATTR_CBANK_PARAM_SIZE
	.align		4
.L_2487:
        /*0018*/ 	.byte	0x03, 0x19
        /*001a*/ 	.short	0x01f0


	//----- nvinfo : EIATTR_KPARAM_INFO
	.align		4
        /*001c*/ 	.byte	0x04, 0x17
        /*001e*/ 	.short	(.L_2489 - .L_2488)
.L_2488:
        /*0020*/ 	.word	0x00000000
        /*0024*/ 	.short	0x0000
        /*0026*/ 	.short	0x0000
        /*0028*/ 	.byte	0x00, 0xf0, 0xc1, 0x07


	//----- nvinfo : EIATTR_MAXREG_COUNT
	.align		4
.L_2489:
        /*002c*/ 	.byte	0x03, 0x1b
        /*002e*/ 	.short	0x00ff


	//----- nvinfo : EIATTR_NUM_BARRIERS
	.align		4
        /*0030*/ 	.byte	0x02, 0x4c
        /*0032*/ 	.byte	0x01
	.zero		1


	//----- nvinfo : EIATTR_MERCURY_ISA_VERSION
	.align		4
        /*0034*/ 	.byte	0x03, 0x5f
        /*0036*/ 	.short	0x0000


	//----- nvinfo : EIATTR_COOP_GROUP_MASK_REGIDS
	.align		4
        /*0038*/ 	.byte	0x04, 0x29
        /*003a*/ 	.short	(.L_2491 - .L_2490)


	//   ....[0]....
.L_2490:
        /*003c*/ 	.word	0xffffffff


	//   ....[1]....
        /*0040*/ 	.word	0xffffffff


	//   ....[2]....
        /*0044*/ 	.word	0xffffffff


	//   ....[3]....
        /*0048*/ 	.word	0xffffffff


	//   ....[4]....
        /*004c*/ 	.word	0xffffffff


	//   ....[5]....
        /*0050*/ 	.word	0xffffffff


	//   ....[6]....
        /*0054*/ 	.word	0xffffffff


	//   ....[7]....
        /*0058*/ 	.word	0xffffffff


	//   ....[8]....
        /*005c*/ 	.word	0xffffffff


	//   ....[9]....
        /*0060*/ 	.word	0xffffffff


	//   ....[10]....
        /*0064*/ 	.word	0xffffffff


	//   ....[11]....
        /*0068*/ 	.word	0xffffffff


	//   ....[12]....
        /*006c*/ 	.word	0xffffffff


	//   ....[13]....
        /*0070*/ 	.word	0xffffffff


	//   ....[14]....
        /*0074*/ 	.word	0xffffffff


	//   ....[15]....
        /*0078*/ 	.word	0xffffffff


	//   ....[16]....
        /*007c*/ 	.word	0xffffffff


	//   ....[17]....
        /*0080*/ 	.word	0xffffffff


	//   ....[18]....
        /*0084*/ 	.word	0xffffffff


	//   ....[19]....
        /*0088*/ 	.word	0xffffffff


	//   ....[20]....
        /*008c*/ 	.word	0xffffffff


	//   ....[21]....
        /*0090*/ 	.word	0xffffffff


	//   ....[22]....
        /*0094*/ 	.word	0xffffffff


	//   ....[23]....
        /*0098*/ 	.word	0xffffffff


	//   ....[24]....
        /*009c*/ 	.word	0xffffffff


	//   ....[25]....
        /*00a0*/ 	.word	0xffffffff


	//   ....[26]....
        /*00a4*/ 	.word	0xffffffff


	//   ....[27]....
        /*00a8*/ 	.word	0xffffffff


	//   ....[28]....
        /*00ac*/ 	.word	0xffffffff


	//   ....[29]....
        /*00b0*/ 	.word	0xffffffff


	//   ....[30]....
        /*00b4*/ 	.word	0xffffffff


	//   ....[31]....
        /*00b8*/ 	.word	0xffffffff


	//   ....[32]....
        /*00bc*/ 	.word	0xffffffff


	//   ....[33]....
        /*00c0*/ 	.word	0xffffffff


	//   ....[34]....
        /*00c4*/ 	.word	0xffffffff


	//   ....[35]....
        /*00c8*/ 	.word	0xffffffff


	//   ....[36]....
        /*00cc*/ 	.word	0xffffffff


	//   ....[37]....
        /*00d0*/ 	.word	0xffffffff


	//   ....[38]....
        /*00d4*/ 	.word	0xffffffff


	//   ....[39]....
        /*00d8*/ 	.word	0xffffffff


	//   ....[40]....
        /*00dc*/ 	.word	0xffffffff


	//   ....[41]....
        /*00e0*/ 	.word	0xffffffff


	//   ....[42]....
        /*00e4*/ 	.word	0xffffffff


	//   ....[43]....
        /*00e8*/ 	.word	0xffffffff


	//   ....[44]....
        /*00ec*/ 	.word	0xffffffff


	//   ....[45]....
        /*00f0*/ 	.word	0xffffffff


	//   ....[46]....
        /*00f4*/ 	.word	0xffffffff


	//   ....[47]....
        /*00f8*/ 	.word	0xffffffff


	//   ....[48]....
        /*00fc*/ 	.word	0xffffffff


	//   ....[49]....
        /*0100*/ 	.word	0xffffffff


	//   ....[50]....
        /*0104*/ 	.word	0xffffffff


	//   ....[51]....
        /*0108*/ 	.word	0xffffffff


	//   ....[52]....
        /*010c*/ 	.word	0xffffffff


	//   ....[53]....
        /*0110*/ 	.word	0xffffffff


	//----- nvinfo : EIATTR_COOP_GROUP_INSTR_OFFSETS
	.align		4
.L_2491:
        /*0114*/ 	.byte	0x04, 0x28
        /*0116*/ 	.short	(.L_2493 - .L_2492)


	//   ....[0]....
.L_2492:
        /*0118*/ 	.word	0x000011a0


	//   ....[1]....
        /*011c*/ 	.word	0x00001710


	//   ....[2]....
        /*0120*/ 	.word	0x00001d30


	//   ....[3]....
        /*0124*/ 	.word	0x00002c30


	//   ....[4]....
        /*0128*/ 	.word	0x000033a0


	//   ....[5]....
        /*012c*/ 	.word	0x000033e0


	//   ....[6]....
        /*0130*/ 	.word	0x00003570


	//   ....[7]....
        /*0134*/ 	.word	0x000035b0


	//   ....[8]....
        /*0138*/ 	.word	0x000036d0


	//   ....[9]....
        /*013c*/ 	.word	0x00003700


	//   ....[10]....
        /*0140*/ 	.word	0x00003740


	//   ....[11]....
        /*0144*/ 	.word	0x00003770


	//   ....[12]....
        /*0148*/ 	.word	0x00003810


	//   ....[13]....
        /*014c*/ 	.word	0x00003a20


	//   ....[14]....
        /*0150*/ 	.word	0x00003a50


	//   ....[15]....
        /*0154*/ 	.word	0x00003a60


	//   ....[16]....
        /*0158*/ 	.word	0x00003a80


	//   ....[17]....
        /*015c*/ 	.word	0x00003ab0


	//   ....[18]....
        /*0160*/ 	.word	0x00003ae0


	//   ....[19]....
        /*0164*/ 	.word	0x00003b00


	//   ....[20]....
        /*0168*/ 	.word	0x00003b10


	//   ....[21]....
        /*016c*/ 	.word	0x00003b50


	//   ....[22]....
        /*0170*/ 	.word	0x00003b60


	//   ....[23]....
        /*0174*/ 	.word	0x00003c20


	//   ....[24]....
        /*0178*/ 	.word	0x00003c50


	//   ....[25]....
        /*017c*/ 	.word	0x00003d50


	//   ....[26]....
        /*0180*/ 	.word	0x00003d80


	//   ....[27]....
        /*0184*/ 	.word	0x00003e80


	//   ....[28]....
        /*0188*/ 	.word	0x00003eb0


	//   ....[29]....
        /*018c*/ 	.word	0x00003ed0


	//   ....[30]....
        /*0190*/ 	.word	0x00003f00


	//   ....[31]....
        /*0194*/ 	.word	0x00003f40


	//   ....[32]....
        /*0198*/ 	.word	0x00005190


	//   ....[33]....
        /*019c*/ 	.word	0x000051d0


	//   ....[34]....
        /*01a0*/ 	.word	0x000052d0


	//   ....[35]....
        /*01a4*/ 	.word	0x00005300


	//   ....[36]....
        /*01a8*/ 	.word	0x000053f0


	//   ....[37]....
        /*01ac*/ 	.word	0x00005420


	//   ....[38]....
        /*01b0*/ 	.word	0x00005500


	//   ....[39]....
        /*01b4*/ 	.word	0x00005530


	//   ....[40]....
        /*01b8*/ 	.word	0x00005610


	//   ....[41]....
        /*01bc*/ 	.word	0x00005640


	//   ....[42]....
        /*01c0*/ 	.word	0x00005c50


	//   ....[43]....
        /*01c4*/ 	.word	0x00006460


	//   ....[44]....
        /*01c8*/ 	.word	0x00006a30


	//   ....[45]....
        /*01cc*/ 	.word	0x00006a80


	//   ....[46]....
        /*01d0*/ 	.word	0x00006ab0


	//   ....[47]....
        /*01d4*/ 	.word	0x00006ad0


	//   ....[48]....
        /*01d8*/ 	.word	0x00006af0


	//   ....[49]....
        /*01dc*/ 	.word	0x00006ba0


	//   ....[50]....
        /*01e0*/ 	.word	0x00006bf0


	//   ....[51]....
        /*01e4*/ 	.word	0x00006c10


	//   ....[52]....
        /*01e8*/ 	.word	0x00006c30


	//   ....[53]....
        /*01ec*/ 	.word	0x00006c50


	//----- nvinfo : EIATTR_EXIT_INSTR_OFFSETS
	.align		4
.L_2493:
        /*01f0*/ 	.byte	0x04, 0x1c
        /*01f2*/ 	.short	(.L_2495 - .L_2494)


	//   ....[0]....
.L_2494:
        /*01f4*/ 	.word	0x00006d10


	//   ....[1]....
        /*01f8*/ 	.word	0x00006f30


	//----- nvinfo : EIATTR_MAX_THREADS
	.align		4
.L_2495:
        /*01fc*/ 	.byte	0x04, 0x05
        /*01fe*/ 	.short	(.L_2497 - .L_2496)
.L_2496:
        /*0200*/ 	.word	0x00000020
        /*0204*/ 	.word	0x00000001
        /*0208*/ 	.word	0x00000001


	//----- nvinfo : EIATTR_CRS_STACK_SIZE
	.align		4
.L_2497:
        /*020c*/ 	.byte	0x04, 0x1e
        /*020e*/ 	.short	(.L_2499 - .L_2498)
.L_2498:
        /*0210*/ 	.word	0x00000000
.L_2499:


//--------------------- .nv.info._Z25selective_scan_bwd_kernelI32Selective_Scan_bwd_kernel_traitsILi32ELi16ELb0ELb0ELb1ELb0ELb1EN3c104HalfEfEEv12SSMParamsBwd --------------------------
	.section	.nv.info._Z25selective_scan_bwd_kernelI32Selective_Scan_bwd_kernel_traitsILi32ELi16ELb0ELb0ELb1ELb0ELb1EN3c104HalfEfEEv12SSMParamsBwd,"",@"SHT_CUDA_INFO"
	.sectionflags	@""
	.align	4


	//----- nvinfo : EIATTR_CUDA_API_VERSION
	.align		4
        /*0000*/ 	.byte	0x04, 0x37
        /*0002*/ 	.short	(.L_2501 - .L_2500)
.L_2500:
        /*0004*/ 	.word	0x00000082


	//----- nvinfo : EIATTR_SW2861232_WAR
	.align		4
.L_2501:
        /*0008*/ 	.byte	0x01, 0x35
	.zero		2


	//----- nvinfo : EIATTR_PARAM_CBANK
	.align		4
        /*000c*/ 	.byte	0x04, 0x0a
        /*000e*/ 	.short	(.L_2503 - .L_2502)
	.align		4
.L_2502:
        /*0010*/ 	.word	index@(.nv.constant0._Z25selective_scan_bwd_kernelI32Selective_Scan_bwd_kernel_traitsILi32ELi16ELb0ELb0ELb1ELb0ELb1EN3c104HalfEfEEv12SSMParamsBwd)
        /*0014*/ 	.short	0x0160
        /*0016*/ 	.short	0x01f0


	//----- nvinfo : EIATTR_CBANK_PARAM_SIZE
	.align		4
.L_2503:
        /*0018*/ 	.byte	0x03, 0x19
        /*001a*/ 	.short	0x01f0


	//----- nvinfo : EIATTR_KPARAM_INFO
	.align		4
        /*001c*/ 	.byte	0x04, 0x17
        /*001e*/ 	.short	(.L_2505 - .L_2504)
.L_2504:
        /*0020*/ 	.word	0x00000000
        /*0024*/ 	.short	0x0000
        /*0026*/ 	.short	0x0000
        /*0028*/ 	.byte	0x00, 0xf0, 0xc1, 0x07


	//----- nvinfo : EIATTR_MAXREG_COUNT
	.align		4
.L_2505:
        /*002c*/ 	.byte	0x03, 0x1b
        /*002e*/ 	.short	0x00ff


	//----- nvinfo : EIATTR_NUM_BARRIERS
	.align		4
        /*0030*/ 	.byte	0x02, 0x4c
        /*0032*/ 	.byte	0x01
	.zero		1


	//----- nvinfo : EIATTR_MERCURY_ISA_VERSION
	.align		4
        /*0034*/ 	.byte	0x03, 0x5f
        /*0036*/ 	.short	0x0000


	//----- nvinfo : EIATTR_COOP_GROUP_MASK_REGIDS
	.align		4
        /*0038*/ 	.byte	0x04, 0x29
        /*003a*/ 	.short	(.L_2507 - .L_2506)


	//   ....[0]....
.L_2506:
        /*003c*/ 	.word	0xffffffff


	//   ....[1]....
        /*0040*/ 	.word	0xffffffff


	//   ....[2]....
        /*0044*/ 	.word	0xffffffff


	//   ....[3]....
        /*0048*/ 	.word	0xffffffff


	//   ....[4]....
        /*004c*/ 	.word	0xffffffff


	//   ....[5]....
        /*0050*/ 	.word	0xffffffff


	//   ....[6]....
        /*0054*/ 	.word	0xffffffff


	//   ....[7]....
        /*0058*/ 	.word	0xffffffff


	//   ....[8]....
        /*005c*/ 	.word	0xffffffff


	//   ....[9]....
        /*0060*/ 	.word	0xffffffff


	//   ....[10]....
        /*0064*/ 	.word	0xffffffff


	//   ....[11]....
        /*0068*/ 	.word	0xffffffff


	//   ....[12]....
        /*006c*/ 	.word	0xffffffff


	//   ....[13]....
        /*0070*/ 	.word	0xffffffff


	//   ....[14]....
        /*0074*/ 	.word	0xffffffff


	//   ....[15]....
        /*0078*/ 	.word	0xffffffff


	//   ....[16]....
        /*007c*/ 	.word	0xffffffff


	//   ....[17]....
        /*0080*/ 	.word	0xffffffff


	//   ....[18]....
        /*0084*/ 	.word	0xffffffff


	//   ....[19]....
        /*0088*/ 	.word	0xffffffff


	//   ....[20]....
        /*008c*/ 	.word	0xffffffff


	//   ....[21]....
        /*0090*/ 	.word	0xffffffff


	//   ....[22]....
        /*0094*/ 	.word	0xffffffff


	//   ....[23]....
        /*0098*/ 	.word	0xffffffff


	//   ....[24]....
        /*009c*/ 	.word	0xffffffff


	//   ....[25]....
        /*00a0*/ 	.word	0xffffffff


	//   ....[26]....
        /*00a4*/ 	.word	0xffffffff


	//   ....[27]....
        /*00a8*/ 	.word	0xffffffff


	//   ....[28]....
        /*00ac*/ 	.word	0xffffffff


	//   ....[29]....
        /*00b0*/ 	.word	0xffffffff


	//   ....[30]....
        /*00b4*/ 	.word	0xffffffff


	//   ....[31]....
        /*00b8*/ 	.word	0xffffffff


	//   ....[32]....
        /*00bc*/ 	.word	0xffffffff


	//   ....[33]....
        /*00c0*/ 	.word	0xffffffff


	//   ....[34]....
        /*00c4*/ 	.word	0xffffffff


	//   ....[35]....
        /*00c8*/ 	.word	0xffffffff


	//   ....[36]....
        /*00cc*/ 	.word	0xffffffff


	//   ....[37]....
        /*00d0*/ 	.word	0xffffffff


	//   ....[38]....
        /*00d4*/ 	.word	0xffffffff


	//   ....[39]....
        /*00d8*/ 	.word	0xffffffff


	//   ....[40]....
        /*00dc*/ 	.word	0xffffffff


	//   ....[41]....
        /*00e0*/ 	.word	0xffffffff


	//   ....[42]....
        /*00e4*/ 	.word	0xffffffff


	//   ....[43]....
        /*00e8*/ 	.word	0xffffffff


	//   ....[44]....
        /*00ec*/ 	.word	0xffffffff


	//   ....[45]....
        /*00f0*/ 	.word	0xffffffff


	//   ....[46]....
        /*00f4*/ 	.word	0xffffffff


	//   ....[47]....
        /*00f8*/ 	.word	0xffffffff


	//   ....[48]....
        /*00fc*/ 	.word	0xffffffff


	//   ....[49]....
        /*0100*/ 	.word	0xffffffff


	//   ....[50]....
        /*0104*/ 	.word	0xffffffff


	//   ....[51]....
        /*0108*/ 	.word	0xffffffff


	//   ....[52]....
        /*010c*/ 	.word	0xffffffff


	//   ....[53]....
        /*0110*/ 	.word	0xffffffff


	//   ....[54]....
        /*0114*/ 	.word	0xffffffff


	//   ....[55]....
        /*0118*/ 	.word	0xffffffff


	//   ....[56]....
        /*011c*/ 	.word	0xffffffff


	//   ....[57]....
        /*0120*/ 	.word	0xffffffff


	//----- nvinfo : EIATTR_COOP_GROUP_INSTR_OFFSETS
	.align		4
.L_2507:
        /*0124*/ 	.byte	0x04, 0x28
        /*0126*/ 	.short	(.L_2509 - .L_2508)


	//   ....[0]....
.L_2508:
        /*0128*/ 	.word	0x00001190


	//   ....[1]....
        /*012c*/ 	.word	0x00001780


	//   ....[2]....
        /*0130*/ 	.word	0x00001ef0


	//   ....[3]....
        /*0134*/ 	.word	0x00002410


	//   ....[4]....
        /*0138*/ 	.word	0x00002b60


	//   ....[5]....
        /*013c*/ 	.word	0x00003760


	//   ....[6]....
        /*0140*/ 	.word	0x000043c0


	//   ....[7]....
        /*0144*/ 	.word	0x000054e0


	//   ....[8]....
        /*0148*/ 	.word	0x00005c40


	//   ....[9]....
        /*014c*/ 	.word	0x00005c80


	//   ....[10]....
        /*0150*/ 	.word	0x00005e10


	//   ....[11]....
        /*0154*/ 	.word	0x00005e50


	//   ....[12]....
        /*0158*/ 	.word	0x00005fc0


	//   ....[13]....
        /*015c*/ 	.word	0x000060f0


	//   ....[14]....
        /*0160*/ 	.word	0x00006250


	//   ....[15]....
        /*0164*/ 	.word	0x00006280


	//   ....[16]....
        /*0168*/ 	.word	0x00006290


	//   ....[17]....
        /*016c*/ 	.word	0x000062a0


	//   ....[18]....
        /*0170*/ 	.word	0x000062d0


	//   ....[19]....
        /*0174*/ 	.word	0x000062f0


	//   ....[20]....
        /*0178*/ 	.word	0x00006320


	//   ....[21]....
        /*017c*/ 	.word	0x00006340


	//   ....[22]....
        /*0180*/ 	.word	0x00006360


	//   ....[23]....
        /*0184*/ 	.word	0x00006380


	//   ....[24]....
        /*0188*/ 	.word	0x000063b0


	//   ....[25]....
        /*018c*/ 	.word	0x000063d0


	//   ....[26]....
        /*0190*/ 	.word	0x000063e0


	//   ....[27]....
        /*0194*/ 	.word	0x00006410


	//   ....[28]....
        /*0198*/ 	.word	0x00006460


	//   ....[29]....
        /*019c*/ 	.word	0x00006590


	//   ....[30]....
        /*01a0*/ 	.word	0x000065c0


	//   ....[31]....
        /*01a4*/ 	.word	0x000066c0


	//   ....[32]....
        /*01a8*/ 	.word	0x000066f0


	//   ....[33]....
        /*01ac*/ 	.word	0x00006720


	//   ....[34]....
        /*01b0*/ 	.word	0x00006780


	//   ....[35]....
        /*01b4*/ 	.word	0x000067b0


	//   ....[36]....
        /*01b8*/ 	.word	0x000079f0


	//   ....[37]....
        /*01bc*/ 	.word	0x00007a30


	//   ....[38]....
        /*01c0*/ 	.word	0x00007b30


	//   ....[39]....
        /*01c4*/ 	.word	0x00007b60


	//   ....[40]....
        /*01c8*/ 	.word	0x00007c10


	//   ....[41]....
        /*01cc*/ 	.word	0x00007c40


	//   ....[42]....
        /*01d0*/ 	.word	0x00007d10


	//   ....[43]....
        /*01d4*/ 	.word	0x00007d40


	//   ....[44]....
        /*01d8*/ 	.word	0x00007e20


	//   ....[45]....
        /*01dc*/ 	.word	0x00007e50


	//   ....[46]....
        /*01e0*/ 	.word	0x00008460


	//   ....[47]....
        /*01e4*/ 	.word	0x00008c50


	//   ....[48]....
        /*01e8*/ 	.word	0x00009240


	//   ....[49]....
        /*01ec*/ 	.word	0x00009290


	//   ....[50]....
        /*01f0*/ 	.word	0x000092c0


	//   ....[51]....
        /*01f4*/ 	.word	0x000092e0


	//   ....[52]....
        /*01f8*/ 	.word	0x00009300


	//   ....[53]....
        /*01fc*/ 	.word	0x000093b0


	//   ....[54]....
        /*0200*/ 	.word	0x00009400


	//   ....[55]....
        /*0204*/ 	.word	0x00009420


	//   ....[56]....
        /*0208*/ 	.word	0x00009440


	//   ....[57]....
        /*020c*/ 	.word	0x00009460


	//----- nvinfo : EIATTR_EXIT_INSTR_OFFSETS
	.align		4
.L_2509:
        /*0210*/ 	.byte	0x04, 0x1c
        /*0212*/ 	.short	(.L_2511 - .L_2510)


	//   ....[0]....
.L_2510:
        /*0214*/ 	.word	0x00009520


	//   ....[1]....
        /*0218*/ 	.word	0x00009740


	//----- nvinfo : EIATTR_MAX_THREADS
	.align		4
.L_2511:
        /*021c*/ 	.byte	0x04, 0x05
        /*021e*/ 	.short	(.L_2513 - .L_2512)
.L_2512:
        /*0220*/ 	.word	0x00000020
        /*0224*/ 	.word	0x00000001
        /*0228*/ 	.word	0x00000001


	//----- nvinfo : EIATTR_CRS_STACK_SIZE
	.align		4
.L_2513:
        /*022c*/ 	.byte	0x04, 0x1e
        /*022e*/ 	.short	(.L_2515 - .L_2514)
.L_2514:
        /*0230*/ 	.word	0x00000000
.L_2515:


//--------------------- .nv.info._Z25selective_scan_bwd_kernelI32Selective_Scan_bwd_kernel_traitsILi32ELi16ELb0ELb0ELb1ELb1ELb0EN3c104HalfEfEEv12SSMParamsBwd --------------------------
	.section	.nv.info._Z25selective_scan_bwd_kernelI32Selective_Scan_bwd_kernel_traitsILi32ELi16ELb0ELb0ELb1ELb1ELb0EN3c104HalfEfEEv12SSMParamsBwd,"",@"SHT_CUDA_INFO"
	.sectionflags	@""
	.align	4


	//----- nvinfo : EIATTR_CUDA_API_VERSION
	.align		4
        /*0000*/ 	.byte	0x04, 0x37
        /*0002*/ 	.short	(.L_2517 - .L_2516)
.L_2516:
        /*0004*/ 	.word	0x00000082


	//----- nvinfo : EIATTR_SW2861232_WAR
	.align		4
.L_2517:
        /*0008*/ 	.byte	0x01, 0x35
	.zero		2


	//----- nvinfo : EIATTR_PARAM_CBANK
	.align		4
        /*000c*/ 	.byte	0x04, 0x0a
        /*000e*/ 	.short	(.L_2519 - .L_2518)
	.align		4
.L_2518:
        /*0010*/ 	.word	index@(.nv.constant0._Z25selective_scan_bwd_kernelI32Selective_Scan_bwd_kernel_traitsILi32ELi16ELb0ELb0ELb1ELb1ELb0EN3c104HalfEfEEv12SSMParamsBwd)
        /*0014*/ 	.short	0x0160
        /*0016*/ 	.short	0x01f0


	//----- nvinfo : EIATTR_CBANK_PARAM_SIZE
	.align		4
.L_2519:
        /*0018*/ 	.byte	0x03, 0x19
        /*001a*/ 	.short	0x01f0


	//----- nvinfo : EIATTR_KPARAM_INFO
	.align		4
        /*001c*/ 	.byte	0x04, 0x17
        /*001e*/ 	.short	(.L_2521 - .L_2520)
.L_2520:
        /*0020*/ 	.word	0x00000000
        /*0024*/ 	.short	0x0000
        /*0026*/ 	.short	0x0000
        /*0028*/ 	.byte	0x00, 0xf0, 0xc1, 0x07


	//----- nvinfo : EIATTR_MAXREG_COUNT
	.align		4
.L_2521:
        /*002c*/ 	.byte	0x03, 0x1b
        /*002e*/ 	.short	0x00ff


	//----- nvinfo : EIATTR_NUM_BARRIERS
	.align		4
        /*0030*/ 	.byte	0x02, 0x4c
        /*0032*/ 	.byte	0x01
	.zero		1


	//----- nvinfo : EIATTR_MERCURY_ISA_VERSION
	.align		4
        /*0034*/ 	.byte	0x03, 0x5f
        /*0036*/ 	.short	0x0000


	//----- nvinfo : EIATTR_COOP_GROUP_MASK_REGIDS
	.align		4
        /*0038*/ 	.byte	0x04, 0x29
        /*003a*/ 	.short	(.L_2523 - .L_2522)


	//   ....[0]....
.L_2522:
        /*003c*/ 	.word	0xffffffff


	//   ....[1]....
        /*0040*/ 	.word	0xffffffff


	//   ....[2]....
        /*0044*/ 	.word	0xffffffff


	//   ....[3]....
        /*0048*/ 	.word	0xffffffff


	//   ....[4]....
        /*004c*/ 	.word	0xffffffff


	//   ....[5]....
        /*0050*/ 	.word	0xffffffff


	//   ....[6]....
        /*0054*/ 	.word	0xffffffff


	//   ....[7]....
        /*0058*/ 	.word	0xffffffff


	//   ....[8]....
        /*005c*/ 	.word	0xffffffff


	//   ....[9]....
        /*0060*/ 	.word	0xffffffff


	//   ....[10]....
        /*0064*/ 	.word	0xffffffff


	//   ....[11]....
        /*0068*/ 	.word	0xffffffff


	//   ....[12]....
        /*006c*/ 	.word	0xffffffff


	//   ....[13]....
        /*0070*/ 	.word	0xffffffff


	//   ....[14]....
        /*0074*/ 	.word	0xffffffff


	//   ....[15]....
        /*0078*/ 	.word	0xffffffff


	//   ....[16]....
        /*007c*/ 	.word	0xffffffff


	//   ....[17]....
        /*0080*/ 	.word	0xffffffff


	//   ....[18]....
        /*0084*/ 	.word	0xffffffff


	//   ....[19]....
        /*0088*/ 	.word	0xffffffff


	//   ....[20]....
        /*008c*/ 	.word	0xffffffff


	//   ....[21]....
        /*0090*/ 	.word	0xffffffff


	//   ....[22]....
        /*0094*/ 	.word	0xffffffff


	//   ....[23]....
        /*0098*/ 	.word	0xffffffff


	//   ....[24]....
        /*009c*/ 	.word	0xffffffff


	//   ....[25]....
        /*00a0*/ 	.word	0xffffffff


	//   ....[26]....
        /*00a4*/ 	.word	0xffffffff


	//   ....[27]....
        /*00a8*/ 	.word	0xffffffff


	//   ....[28]....
        /*00ac*/ 	.word	0xffffffff


	//   ....[29]....
        /*00b0*/ 	.word	0xffffffff


	//   ....[30]....
        /*00b4*/ 	.word	0xffffffff


	//   ....[31]....
        /*00b8*/ 	.word	0xffffffff


	//   ....[32]....
        /*00bc*/ 	.word	0xffffffff


	//   ....[33]....
        /*00c0*/ 	.word	0xffffffff


	//   ....[34]....
        /*00c4*/ 	.word	0xffffffff


	//   ....[35]....
        /*00c8*/ 	.word	0xffffffff


	//   ....[36]....
        /*00cc*/ 	.word	0xffffffff


	//   ....[37]....
        /*00d0*/ 	.word	0xffffffff


	//   ....[38]....
        /*00d4*/ 	.word	0xffffffff


	//   ....[39]....
        /*00d8*/ 	.word	0xffffffff


	//   ....[40]....
        /*00dc*/ 	.word	0xffffffff


	//   ....[41]....
        /*00e0*/ 	.word	0xffffffff


	//   ....[42]....
        /*00e4*/ 	.word	0xffffffff


	//   ....[43]....
        /*00e8*/ 	.word	0xffffffff


	//   ....[44]....
        /*00ec*/ 	.word	0xffffffff


	//   ....[45]....
        /*00f0*/ 	.word	0xffffffff


	//   ....[46]....
        /*00f4*/ 	.word	0xffffffff


	//   ....[47]....
        /*00f8*/ 	.word	0xffffffff


	//   ....[48]....
        /*00fc*/ 	.word	0xffffffff


	//   ....[49]....
        /*0100*/ 	.word	0xffffffff


	//   ....[50]....
        /*0104*/ 	.word	0xffffffff


	//   ....[51]....
        /*0108*/ 	.word	0xffffffff


	//   ....[52]....
        /*010c*/ 	.word	0xffffffff


	//   ....[53]....
        /*0110*/ 	.word	0xffffffff


	//   ....[54]....
        /*0114*/ 	.word	0xffffffff


	//----- nvinfo : EIATTR_COOP_GROUP_INSTR_OFFSETS
	.align		4
.L_2523:
        /*0118*/ 	.byte	0x04, 0x28
        /*011a*/ 	.short	(.L_2525 - .L_2524)


	//   ....[0]....
.L_2524:
        /*011c*/ 	.word	0x00001150


	//   ....[1]....
        /*0120*/ 	.word	0x00001750


	//   ....[2]....
        /*0124*/ 	.word	0x00001cb0


	//   ....[3]....
        /*0128*/ 	.word	0x00004f50


	//   ....[4]....
        /*012c*/ 	.word	0x000056c0


	//   ....[5]....
        /*0130*/ 	.word	0x00005700


	//   ....[6]....
        /*0134*/ 	.word	0x00005890


	//   ....[7]....
        /*0138*/ 	.word	0x000058d0


	//   ....[8]....
        /*013c*/ 	.word	0x000059a0


	//   ....[9]....
        /*0140*/ 	.word	0x000059c0


	//   ....[10]....
        /*0144*/ 	.word	0x000059f0


	//   ....[11]....
        /*0148*/ 	.word	0x00005cb0


	//   ....[12]....
        /*014c*/ 	.word	0x00005d20


	//   ....[13]....
        /*0150*/ 	.word	0x00005d40


	//   ....[14]....
        /*0154*/ 	.word	0x00005d50


	//   ....[15]....
        /*0158*/ 	.word	0x00005d80


	//   ....[16]....
        /*015c*/ 	.word	0x00005db0


	//   ....[17]....
        /*0160*/ 	.word	0x00005de0


	//   ....[18]....
        /*0164*/ 	.word	0x00005df0


	//   ....[19]....
        /*0168*/ 	.word	0x00005e20


	//   ....[20]....
        /*016c*/ 	.word	0x00005e30


	//   ....[21]....
        /*0170*/ 	.word	0x00005e60


	//   ....[22]....
        /*0174*/ 	.word	0x00005e70


	//   ....[23]....
        /*0178*/ 	.word	0x00005ef0


	//   ....[24]....
        /*017c*/ 	.word	0x00005f20


	//   ....[25]....
        /*0180*/ 	.word	0x00006040


	//   ....[26]....
        /*0184*/ 	.word	0x00006070


	//   ....[27]....
        /*0188*/ 	.word	0x00006190


	//   ....[28]....
        /*018c*/ 	.word	0x000061c0


	//   ....[29]....
        /*0190*/ 	.word	0x00006200


	//   ....[30]....
        /*0194*/ 	.word	0x00006280


	//   ....[31]....
        /*0198*/ 	.word	0x000062a0


	//   ....[32]....
        /*019c*/ 	.word	0x000074b0


	//   ....[33]....
        /*01a0*/ 	.word	0x000074f0


	//   ....[34]....
        /*01a4*/ 	.word	0x000075e0


	//   ....[35]....
        /*01a8*/ 	.word	0x00007610


	//   ....[36]....
        /*01ac*/ 	.word	0x000076d0


	//   ....[37]....
        /*01b0*/ 	.word	0x00007700


	//   ....[38]....
        /*01b4*/ 	.word	0x000077d0


	//   ....[39]....
        /*01b8*/ 	.word	0x00007800


	//   ....[40]....
        /*01bc*/ 	.word	0x000078e0


	//   ....[41]....
        /*01c0*/ 	.word	0x00007910


	//   ....[42]....
        /*01c4*/ 	.word	0x00008140


	//   ....[43]....
        /*01c8*/ 	.word	0x00008920


	//   ....[44]....
        /*01cc*/ 	.word	0x000094c0


	//   ....[45]....
        /*01d0*/ 	.word	0x00009a90


	//   ....[46]....
        /*01d4*/ 	.word	0x00009ae0


	//   ....[47]....
        /*01d8*/ 	.word	0x00009b10


	//   ....[48]....
        /*01dc*/ 	.word	0x00009b30


	//   ....[49]....
        /*01e0*/ 	.word	0x00009b50


	//   ....[50]....
        /*01e4*/ 	.word	0x00009c00


	//   ....[51]....
        /*01e8*/ 	.word	0x00009c50


	//   ....[52]....
        /*01ec*/ 	.word	0x00009c70


	//   ....[53]....
        /*01f0*/ 	.word	0x00009c90


	//   ....[54]....
        /*01f4*/ 	.word	0x00009cb0


	//----- nvinfo : EIATTR_EXIT_INSTR_OFFSETS
	.align		4
.L_2525:
        /*01f8*/ 	.byte	0x04, 0x1c
        /*01fa*/ 	.short	(.L_2527 - .L_2526)


	//   ....[0]....
.L_2526:
        /*01fc*/ 	.word	0x00009d70


	//   ....[1]....
        /*0200*/ 	.word	0x00009f90


	//----- nvinfo : EIATTR_MAX_THREADS
	.align		4
.L_2527:
        /*0204*/ 	.byte	0x04, 0x05
        /*0206*/ 	.short	(.L_2529 - .L_2528)
.L_2528:
        /*0208*/ 	.word	0x00000020
        /*020c*/ 	.word	0x00000001
        /*0210*/ 	.word	0x00000001


	//----- nvinfo : EIATTR_CRS_STACK_SIZE
	.align		4
.L_2529:
        /*0214*/ 	.byte	0x04, 0x1e
        /*0216*/ 	.short	(.L_2531 - .L_2530)
.L_2530:
        /*0218*/ 	.word	0x00000000
.L_2531:


//--------------------- .nv.info._Z25selective_scan_bwd_kernelI32Selective_Scan_bwd_kernel_traitsILi32ELi16ELb0ELb0ELb1ELb1ELb1EN3c104HalfEfEEv12SSMParamsBwd --------------------------
	.section	.nv.info._Z25selective_scan_bwd_kernelI32Selective_Scan_bwd_kernel_traitsILi32ELi16ELb0ELb0ELb1ELb1ELb1EN3c104HalfEfEEv12SSMParamsBwd,"",@"SHT_CUDA_INFO"
	.sectionflags	@""
	.align	4


	//----- nvinfo : EIATTR_CUDA_API_VERSION
	.align		4
        /*0000*/ 	.byte	0x04, 0x37
        /*0002*/ 	.short	(.L_2533 - .L_2532)
.L_2532:
        /*0004*/ 	.word	0x00000082


	//----- nvinfo : EIATTR_SW2861232_WAR
	.align		4
.L_2533:
        /*0008*/ 	.byte	0x01, 0x35
	.zero		2


	//----- nvinfo : EIATTR_PARAM_CBANK
	.align		4
        /*000c*/ 	.byte	0x04, 0x0a
        /*000e*/ 	.short	(.L_2535 - .L_2534)
	.align		4
.L_2534:
        /*0010*/ 	.word	index@(.nv.constant0._Z25selective_scan_bwd_kernelI32Selective_Scan_bwd_kernel_traitsILi32ELi16ELb0ELb0ELb1ELb1ELb1EN3c104HalfEfEEv12SSMParamsBwd)
        /*0014*/ 	.short	0x0160
        /*0016*/ 	.short	0x01f0


	//----- nvinfo : EIATTR_CBANK_PARAM_SIZE
	.align		4
.L_2535:
        /*0018*/ 	.byte	0x03, 0x19
        /*001a*/ 	.short	0x01f0


	//----- nvinfo : EIATTR_KPARAM_INFO
	.align		4
        /*001c*/ 	.byte	0x04, 0x17
        /*001e*/ 	.short	(.L_2537 - .L_2536)
.L_2536:
        /*0020*/ 	.word	0x00000000
        /*0024*/ 	.short	0x0000
        /*0026*/ 	.short	0x0000
        /*0028*/ 	.byte	0x00, 0xf0, 0xc1, 0x07


	//----- nvinfo : EIATTR_MAXREG_COUNT
	.align		4
.L_2537:
        /*002c*/ 	.byte	0x03, 0x1b
        /*002e*/ 	.short	0x00ff


	//----- nvinfo : EIATTR_NUM_BARRIERS
	.align		4
        /*0030*/ 	.byte	0x02, 0x4c
        /*0032*/ 	.byte	0x01
	.zero		1


	//----- nvinfo : EIATTR_MERCURY_ISA_VERSION
	.align		4
        /*0034*/ 	.byte	0x03, 0x5f
        /*0036*/ 	.short	0x0000


	//----- nvinfo : EIATTR_COOP_GROUP_MASK_REGIDS
	.align		4
        /*0038*/ 	.byte	0x04, 0x29
        /*003a*/ 	.short	(.L_2539 - .L_2538)


	//   ....[0]....
.L_2538:
        /*003c*/ 	.word	0xffffffff


	//   ....[1]....
        /*0040*/ 	.word	0xffffffff


	//   ....[2]....
        /*0044*/ 	.word	0xffffffff


	//   ....[3]....
        /*0048*/ 	.word	0xffffffff


	//   ....[4]....
        /*004c*/ 	.word	0xffffffff


	//   ....[5]....
        /*0050*/ 	.word	0xffffffff


	//   ....[6]....
        /*0054*/ 	.word	0xffffffff


	//   ....[7]....
        /*0058*/ 	.word	0xffffffff


	//   ....[8]....
        /*005c*/ 	.word	0xffffffff


	//   ....[9]....
        /*0060*/ 	.word	0xffffffff


	//   ....[10]....
        /*0064*/ 	.word	0xffffffff


	//   ....[11]....
        /*0068*/ 	.word	0xffffffff


	//   ....[12]....
        /*006c*/ 	.word	0xffffffff


	//   ....[13]....
        /*0070*/ 	.word	0xffffffff


	//   ....[14]....
        /*0074*/ 	.word	0xffffffff


	//   ....[15]....
        /*0078*/ 	.word	0xffffffff


	//   ....[16]....
        /*007c*/ 	.word	0xffffffff


	//   ....[17]....
        /*0080*/ 	.word	0xffffffff


	//   ....[18]....
        /*0084*/ 	.word	0xffffffff


	//   ....[19]....
        /*0088*/ 	.word	0xffffffff


	//   ....[20]....
        /*008c*/ 	.word	0xffffffff


	//   ....[21]....
        /*0090*/ 	.word	0xffffffff


	//   ....[22]....
        /*0094*/ 	.word	0xffffffff


	//   ....[23]....
        /*0098*/ 	.word	0xffffffff


	//   ....[24]....
        /*009c*/ 	.word	0xffffffff


	//   ....[25]....
        /*00a0*/ 	.word	0xffffffff


	//   ....[26]....
        /*00a4*/ 	.word	0xffffffff


	//   ....[27]....
        /*00a8*/ 	.word	0xffffffff


	//   ....[28]....
        /*00ac*/ 	.word	0xffffffff


	//   ....[29]....
        /*00b0*/ 	.word	0xffffffff


	//   ....[30]....
        /*00b4*/ 	.word	0xffffffff


	//   ....[31]....
        /*00b8*/ 	.word	0xffffffff


	//   ....[32]....
        /*00bc*/ 	.word	0xffffffff


	//   ....[33]....
        /*00c0*/ 	.word	0xffffffff


	//   ....[34]....
        /*00c4*/ 	.word	0xffffffff


	//   ....[35]....
        /*00c8*/ 	.word	0xffffffff


	//   ....[36]....
        /*00cc*/ 	.word	0xffffffff


	//   ....[37]....
        /*00d0*/ 	.word	0xffffffff


	//   ....[38]....
        /*00d4*/ 	.word	0xffffffff


	//   ....[39]....
        /*00d8*/ 	.word	0xffffffff


	//   ....[40]....
        /*00dc*/ 	.word	0xffffffff


	//   ....[41]....
        /*00e0*/ 	.word	0xffffffff


	//   ....[42]....
        /*00e4*/ 	.word	0xffffffff


	//   ....[43]....
        /*00e8*/ 	.word	0xffffffff


	//   ....[44]....
        /*00ec*/ 	.word	0xffffffff


	//   ....[45]....
        /*00f0*/ 	.word	0xffffffff


	//   ....[46]....
        /*00f4*/ 	.word	0xffffffff


	//   ....[47]....
        /*00f8*/ 	.word	0xffffffff


	//   ....[48]....
        /*00fc*/ 	.word	0xffffffff


	//   ....[49]....
        /*0100*/ 	.word	0xffffffff


	//   ....[50]....
        /*0104*/ 	.word	0xffffffff


	//   ....[51]....
        /*0108*/ 	.word	0xffffffff


	//   ....[52]....
        /*010c*/ 	.word	0xffffffff


	//   ....[53]....
        /*0110*/ 	.word	0xffffffff


	//   ....[54]....
        /*0114*/ 	.word	0xffffffff


	//   ....[55]....
        /*0118*/ 	.word	0xffffffff


	//   ....[56]....
        /*011c*/ 	.word	0xffffffff


	//   ....[57]....
        /*0120*/ 	.word	0xffffffff


	//   ....[58]....
        /*0124*/ 	.word	0xffffffff


	//----- nvinfo : EIATTR_COOP_GROUP_INSTR_OFFSETS
	.align		4
.L_2539:
        /*0128*/ 	.byte	0x04, 0x28
        /*012a*/ 	.short	(.L_2541 - .L_2540)


	//   ....[0]....
.L_2540:
        /*012c*/ 	.word	0x00001180


	//   ....[1]....
        /*0130*/ 	.word	0x00001710


	//   ....[2]....
        /*0134*/ 	.word	0x00001e90


	//   ....[3]....
        /*0138*/ 	.word	0x00004950


	//   ....[4]....
        /*013c*/ 	.word	0x00005050


	//   ....[5]....
        /*0140*/ 	.word	0x00005c30


	//   ....[6]....
        /*0144*/ 	.word	0x000066b0


	//   ....[7]....
        /*0148*/ 	.word	0x000076b0


	//   ....[8]....
        /*014c*/ 	.word	0x00007e80


	//   ....[9]....
        /*0150*/ 	.word	0x00007ec0


	//   ....[10]....
        /*0154*/ 	.word	0x00008050


	//   ....[11]....
        /*0158*/ 	.word	0x00008090


	//   ....[12]....
        /*015c*/ 	.word	0x00008130


	//   ....[13]....
        /*0160*/ 	.word	0x00008150


	//   ....[14]....
        /*0164*/ 	.word	0x000081a0


	//   ....[15]....
        /*0168*/ 	.word	0x000081e0


	//   ....[16]....
        /*016c*/ 	.word	0x000084f0


	//   ....[17]....
        /*0170*/ 	.word	0x00008510


	//   ....[18]....
        /*0174*/ 	.word	0x00008520


	//   ....[19]....
        /*0178*/ 	.word	0x00008530


	//   ....[20]....
        /*017c*/ 	.word	0x00008560


	//   ....[21]....
        /*0180*/ 	.word	0x00008580


	//   ....[22]....
        /*0184*/ 	.word	0x000085b0


	//   ....[23]....
        /*0188*/ 	.word	0x000085c0


	//   ....[24]....
        /*018c*/ 	.word	0x000085d0


	//   ....[25]....
        /*0190*/ 	.word	0x00008610


	//   ....[26]....
        /*0194*/ 	.word	0x00008620


	//   ....[27]....
        /*0198*/ 	.word	0x000086c0


	//   ....[28]....
        /*019c*/ 	.word	0x00008700


	//   ....[29]....
        /*01a0*/ 	.word	0x00008810


	//   ....[30]....
        /*01a4*/ 	.word	0x00008850


	//   ....[31]....
        /*01a8*/ 	.word	0x00008920


	//   ....[32]....
        /*01ac*/ 	.word	0x00008960


	//   ....[33]....
        /*01b0*/ 	.word	0x00008990


	//   ....[34]....
        /*01b4*/ 	.word	0x000089c0


	//   ....[35]....
        /*01b8*/ 	.word	0x00008a30


	//   ....[36]....
        /*01bc*/ 	.word	0x00009c30


	//   ....[37]....
        /*01c0*/ 	.word	0x00009c70


	//   ....[38]....
        /*01c4*/ 	.word	0x00009d70


	//   ....[39]....
        /*01c8*/ 	.word	0x00009da0


	//   ....[40]....
        /*01cc*/ 	.word	0x00009e80


	//   ....[41]....
        /*01d0*/ 	.word	0x00009eb0


	//   ....[42]....
        /*01d4*/ 	.word	0x00009fa0


	//   ....[43]....
        /*01d8*/ 	.word	0x00009fd0


	//   ....[44]....
        /*01dc*/ 	.word	0x0000a0b0


	//   ....[45]....
        /*01e0*/ 	.word	0x0000a0e0


	//   ....[46]....
        /*01e4*/ 	.word	0x0000a8a0


	//   ....[47]....
        /*01e8*/ 	.word	0x0000b110


	//   ....[48]....
        /*01ec*/ 	.word	0x0000bbb0


	//   ....[49]....
        /*01f0*/ 	.word	0x0000c1a0


	//   ....[50]....
        /*01f4*/ 	.word	0x0000c1f0


	//   ....[51]....
        /*01f8*/ 	.word	0x0000c220


	//   ....[52]....
        /*01fc*/ 	.word	0x0000c240


	//   ....[53]....
        /*0200*/ 	.word	0x0000c260


	//   ....[54]....
        /*0204*/ 	.word	0x0000c310


	//   ....[55]....
        /*0208*/ 	.word	0x0000c360


	//   ....[56]....
        /*020c*/ 	.word	0x0000c380


	//   ....[57]....
        /*0210*/ 	.word	0x0000c3a0


	//   ....[58]....
        /*0214*/ 	.word	0x0000c3c0


	//----- nvinfo : EIATTR_EXIT_INSTR_OFFSETS
	.align		4
.L_2541:
        /*0218*/ 	.byte	0x04, 0x1c
        /*021a*/ 	.short	(.L_2543 - .L_2542)


	//   ....[0]....
.L_2542:
        /*021c*/ 	.word	0x0000c480


	//   ....[1]....
        /*0220*/ 	.word	0x0000c6a0


	//----- nvinfo : EIATTR_MAX_THREADS
	.align		4
.L_2543:
        /*0224*/ 	.byte	0x04, 0x05
        /*0226*/ 	.short	(.L_2545 - .L_2544)
.L_2544:
        /*0228*/ 	.word	0x00000020
        /*022c*/ 	.word	0x00000001
        /*0230*/ 	.word	0x00000001


	//----- nvinfo : EIATTR_CRS_STACK_SIZE
	.align		4
.L_2545:
        /*0234*/ 	.byte	0x04, 0x1e
        /*0236*/ 	.short	(.L_2547 - .L_2546)
.L_2546:
        /*0238*/ 	.word	0x00000000
.L_2547:


//--------------------- .nv.info._Z25selective_scan_bwd_kernelI32Selective_Scan_bwd_kernel_traitsILi32ELi16ELb0ELb1ELb0ELb0ELb0EN3c104HalfEfEEv12SSMParamsBwd --------------------------
	.section	.nv.info._Z25selective_scan_bwd_kernelI32Selective_Scan_bwd_kernel_traitsILi32ELi16ELb0ELb1ELb0ELb0ELb0EN3c104HalfEfEEv12SSMParamsBwd,"",@"SHT_CUDA_INFO"
	.sectionflags	@""
	.align	4


	//----- nvinfo : EIATTR_CUDA_API_VERSION
	.align		4
        /*0000*/ 	.byte	0x04, 0x37
        /*0002*/ 	.short	(.L_2549 - .L_2548)
.L_2548:
        /*0004*/ 	.word	0x00000082


	//----- nvinfo : EIATTR_SW2861232_WAR
	.align		4
.L_2549:
        /*0008*/ 	.byte	0x01, 0x35
	.zero		2


	//----- nvinfo : EIATTR_PARAM_CBANK
	.align		4
        /*000c*/ 	.byte	0x04, 0x0a
        /*000e*/ 	.short	(.L_2551 - .L_2550)
	.align		4
.L_2550:
        /*0010*/ 	.word	index@(.nv.constant0._Z25selective_scan_bwd_kernelI32Selective_Scan_bwd_kernel_traitsILi32ELi16ELb0ELb1ELb0ELb0ELb0EN3c104HalfEfEEv12SSMParamsBwd)
        /*0014*/ 	.short	0x0160
        /*0016*/ 	.short	0x01f0


	//----- nvinfo : EIATTR_CBANK_PARAM_SIZE
	.align		4
.L_2551:
        /*0018*/ 	.byte	0x03, 0x19
        /*001a*/ 	.short	0x01f0


	//----- nvinfo : EIATTR_KPARAM_INFO
	.align		4
        /*001c*/ 	.byte	0x04, 0x17
        /*001e*/ 	.short	(.L_2553 - .L_2552)
.L_2552:
        /*0020*/ 	.word	0x00000000
        /*0024*/ 	.short	0x0000
        /*0026*/ 	.short	0x0000
        /*0028*/ 	.byte	0x00, 0xf0, 0xc1, 0x07


	//----- nvinfo : EIATTR_MAXREG_COUNT
	.align		4
.L_2553:
        /*002c*/ 	.byte	0x03, 0x1b
        /*002e*/ 	.short	0x00ff


	//----- nvinfo : EIATTR_NUM_BARRIERS
	.align		4
        /*0030*/ 	.byte	0x02, 0x4c
        /*0032*/ 	.byte	0x01
	.zero		1


	//----- nvinfo : EIATTR_MERCURY_ISA_VERSION
	.align		4
        /*0034*/ 	.byte	0x03, 0x5f
        /*0036*/ 	.short	0x0000


	//----- nvinfo : EIATTR_COOP_GROUP_MASK_REGIDS
	.align		4
        /*0038*/ 	.byte	0x04, 0x29
        /*003a*/ 	.short	(.L_2555 - .L_2554)


	//   ....[0]....
.L_2554:
        /*003c*/ 	.word	0xffffffff


	//   ....[1]....
        /*0040*/ 	.word	0xffffffff


	//   ....[2]....
        /*0044*/ 	.word	0xffffffff


	//   ....[3]....
        /*0048*/ 	.word	0xffffffff


	//   ....[4]....
        /*004c*/ 	.word	0xffffffff


	//   ....[5]....
        /*0050*/ 	.word	0xffffffff


	//   ....[6]....
        /*0054*/ 	.word	0xffffffff


	//   ....[7]....
        /*0058*/ 	.word	0xffffffff


	//   ....[8]....
        /*005c*/ 	.word	0xffffffff


	//   ....[9]....
        /*0060*/ 	.word	0xffffffff


	//   ....[10]....
        /*0064*/ 	.word	0xffffffff


	//   ....[11]....
        /*0068*/ 	.word	0xffffffff


	//   ....[12]....
        /*006c*/ 	.word	0xffffffff


	//   ....[13]....
        /*0070*/ 	.word	0xffffffff


	//   ....[14]....
        /*0074*/ 	.word	0xffffffff


	//   ....[15]....
        /*0078*/ 	.word	0xffffffff


	//   ....[16]....
        /*007c*/ 	.word	0xffffffff


	//   ....[17]....
        /*0080*/ 	.word	0xffffffff


	//   ....[18]....
        /*0084*/ 	.word	0xffffffff


	//   ....[19]....
        /*0088*/ 	.word	0xffffffff


	//   ....[20]....
        /*008c*/ 	.word	0xffffffff


	//   ....[21]....
        /*0090*/ 	.word	0xffffffff


	//   ....[22]....
        /*0094*/ 	.word	0xffffffff


	//   ....[23]....
        /*0098*/ 	.word	0xffffffff


	//   ....[24]....
        /*009c*/ 	.word	0xffffffff


	//   ....[25]....
        /*00a0*/ 	.word	0xffffffff


	//   ....[26]....
        /*00a4*/ 	.word	0xffffffff


	//   ....[27]....
        /*00a8*/ 	.word	0xffffffff


	//   ....[28]....
        /*00ac*/ 	.word	0xffffffff


	//   ....[29]....
        /*00b0*/ 	.word	0xffffffff


	//   ....[30]....
        /*00b4*/ 	.word	0xffffffff


	//   ....[31]....
        /*00b8*/ 	.word	0xffffffff


	//   ....[32]....
        /*00bc*/ 	.word	0xffffffff


	//   ....[33]....
        /*00c0*/ 	.word	0xffffffff


	//   ....[34]....
        /*00c4*/ 	.word	0xffffffff


	//   ....[35]....
        /*00c8*/ 	.word	0xffffffff


	//   ....[36]....
        /*00cc*/ 	.word	0xffffffff


	//   ....[37]....
        /*00d0*/ 	.word	0xffffffff


	//   ....[38]....
        /*00d4*/ 	.word	0xffffffff


	//   ....[39]....
        /*00d8*/ 	.word	0xffffffff


	//   ....[40]....
        /*00dc*/ 	.word	0xffffffff


	//   ....[41]....
        /*00e0*/ 	.word	0xffffffff


	//   ....[42]....
        /*00e4*/ 	.word	0xffffffff


	//   ....[43]....
        /*00e8*/ 	.word	0xffffffff


	//   ....[44]....
        /*00ec*/ 	.word	0xffffffff


	//   ....[45]....
        /*00f0*/ 	.word	0xffffffff


	//   ....[46]....
        /*00f4*/ 	.word	0xffffffff


	//   ....[47]....
        /*00f8*/ 	.word	0xffffffff


	//   ....[48]....
        /*00fc*/ 	.word	0xffffffff


	//   ....[49]....
        /*0100*/ 	.word	0xffffffff


	//   ....[50]....
        /*0104*/ 	.word	0xffffffff


	//   ....[51]....
        /*0108*/ 	.word	0xffffffff


	//   ....[52]....
        /*010c*/ 	.word	0xffffffff


	//   ....[53]....
        /*0110*/ 	.word	0xffffffff


	//----- nvinfo : EIATTR_COOP_GROUP_INSTR_OFFSETS
	.align		4
.L_2555:
        /*0114*/ 	.byte	0x04, 0x28
        /*0116*/ 	.short	(.L_2557 - .L_2556)


	//   ....[0]....
.L_2556:
        /*0118*/ 	.word	0x00001150


	//   ....[1]....
        /*011c*/ 	.word	0x00001790


	//   ....[2]....
        /*0120*/ 	.word	0x00001d80


	//   ....[3]....
        /*0124*/ 	.word	0x00002b00


	//   ....[4]....
        /*0128*/ 	.word	0x000038e0


	//   ....[5]....
        /*012c*/ 	.word	0x00003910


	//   ....[6]....
        /*0130*/ 	.word	0x00003920


	//   ....[7]....
        /*0134*/ 	.word	0x00003930


	//   ....[8]....
        /*0138*/ 	.word	0x00003960


	//   ....[9]....
        /*013c*/ 	.word	0x00003990


	//   ....[10]....
        /*0140*/ 	.word	0x000039b0


	//   ....[11]....
        /*0144*/ 	.word	0x000039d0


	//   ....[12]....
        /*0148*/ 	.word	0x00003a00


	//   ....[13]....
        /*014c*/ 	.word	0x00003a30


	//   ....[14]....
        /*0150*/ 	.word	0x00003a50


	//   ....[15]....
        /*0154*/ 	.word	0x00003a70


	//   ....[16]....
        /*0158*/ 	.word	0x00003ae0


	//   ....[17]....
        /*015c*/ 	.word	0x00003b10


	//   ....[18]....
        /*0160*/ 	.word	0x00003b20


	//   ....[19]....
        /*0164*/ 	.word	0x00003b30


	//   ....[20]....
        /*0168*/ 	.word	0x00003b80


	//   ....[21]....
        /*016c*/ 	.word	0x00003bb0


	//   ....[22]....
        /*0170*/ 	.word	0x00003bd0


	//   ....[23]....
        /*0174*/ 	.word	0x00003be0


	//   ....[24]....
        /*0178*/ 	.word	0x00003bf0


	//   ....[25]....
        /*017c*/ 	.word	0x00003c20


	//   ....[26]....
        /*0180*/ 	.word	0x00003c40


	//   ....[27]....
        /*0184*/ 	.word	0x00003c60


	//   ....[28]....
        /*0188*/ 	.word	0x00003c70


	//   ....[29]....
        /*018c*/ 	.word	0x00003c80


	//   ....[30]....
        /*0190*/ 	.word	0x00003c90


	//   ....[31]....
        /*0194*/ 	.word	0x00003ca0


	//   ....[32]....
        /*0198*/ 	.word	0x00004fa0


	//   ....[33]....
        /*019c*/ 	.word	0x00004fe0


	//   ....[34]....
        /*01a0*/ 	.word	0x000050e0


	//   ....[35]....
        /*01a4*/ 	.word	0x00005110


	//   ....[36]....
        /*01a8*/ 	.word	0x000051f0


	//   ....[37]....
        /*01ac*/ 	.word	0x00005220


	//   ....[38]....
        /*01b0*/ 	.word	0x00005300


	//   ....[39]....
        /*01b4*/ 	.word	0x00005330


	//   ....[40]....
        /*01b8*/ 	.word	0x00005410


	//   ....[41]....
        /*01bc*/ 	.word	0x00005440


	//   ....[42]....
        /*01c0*/ 	.word	0x00005b30


	//   ....[43]....
        /*01c4*/ 	.word	0x00006370


	//   ....[44]....
        /*01c8*/ 	.word	0x00006940


	//   ....[45]....
        /*01cc*/ 	.word	0x00006990


	//   ....[46]....
        /*01d0*/ 	.word	0x000069c0


	//   ....[47]....
        /*01d4*/ 	.word	0x000069e0


	//   ....[48]....
        /*01d8*/ 	.word	0x00006a00


	//   ....[49]....
        /*01dc*/ 	.word	0x00006ab0


	//   ....[50]....
        /*01e0*/ 	.word	0x00006b00


	//   ....[51]....
        /*01e4*/ 	.word	0x00006b20


	//   ....[52]....
        /*01e8*/ 	.word	0x00006b40


	//   ....[53]....
        /*01ec*/ 	.word	0x00006b60


	//----- nvinfo : EIATTR_EXIT_INSTR_OFFSETS
	.align		4
.L_2557:
        /*01f0*/ 	.byte	0x04, 0x1c
        /*01f2*/ 	.short	(.L_2559 - .L_2558)


	//   ....[0]....
.L_2558:
        /*01f4*/ 	.word	0x00006c20


	//   ....[1]....
        /*01f8*/ 	.word	0x00006e40


	//----- nvinfo : EIATTR_MAX_THREADS
	.align		4
.L_2559:
        /*01fc*/ 	.byte	0x04, 0x05
        /*01fe*/ 	.short	(.L_2561 - .L_2560)
.L_2560:
        /*0200*/ 	.word	0x00000020
        /*0204*/ 	.word	0x00000001
        /*0208*/ 	.word	0x00000001


	//----- nvinfo : EIATTR_CRS_STACK_SIZE
	.align		4
.L_2561:
        /*020c*/ 	.byte	0x04, 0x1e
        /*020e*/ 	.short	(.L_2563 - .L_2562)
.L_2562:
        /*0210*/ 	.word	0x00000000
.L_2563:


//--------------------- .nv.info._Z25selective_scan_bwd_kernelI32Selective_Scan_bwd_kernel_traitsILi32ELi16ELb0ELb1ELb0ELb0ELb1EN3c104HalfEfEEv12SSMParamsBwd --------------------------
	.section	.nv.info._Z25selective_scan_bwd_kernelI32Selective_Scan_bwd_kernel_traitsILi32ELi16ELb0ELb1ELb0ELb0ELb1EN3c104HalfEfEEv12SSMParamsBwd,"",@"SHT_CUDA_INFO"
	.sectionflags	@""
	.align	4


	//----- nvinfo : EIATTR_CUDA_API_VERSION
	.align		4
        /*0000*/ 	.byte	0x04, 0x37
        /*0002*/ 	.short	(.L_2565 - .L_2564)
.L_2564:
        /*0004*/ 	.word	0x00000082


	//----- nvinfo : EIATTR_SW2861232_WAR
	.align		4
.L_2565:
        /*0008*/ 	.byte	0x01, 0x35
	.zero		2


	//----- nvinfo : EIATTR_PARAM_CBANK
	.align		4
        /*000c*/ 	.byte	0x04, 0x0a
        /*000e*/ 	.short	(.L_2567 - .L_2566)
	.align		4
.L_2566:
        /*0010*/ 	.word	index@(.nv.constant0._Z25selective_scan_bwd_kernelI32Selective_Scan_bwd_kernel_traitsILi32ELi16ELb0ELb1ELb0ELb0ELb1EN3c104HalfEfEEv12SSMParamsBwd)
        /*0014*/ 	.short	0x0160
        /*0016*/ 	.short	0x01f0


	//----- nvinfo : EIATTR_CBANK_PARAM_SIZE
	.align		4
.L_2567:
        /*0018*/ 	.byte	0x03, 0x19
        /*001a*/ 	.short	0x01f0


	//----- nvinfo : EIATTR_KPARAM_INFO
	.align		4
        /*001c*/ 	.byte	0x04, 0x17
        /*001e*/ 	.short	(.L_2569 - .L_2568)
.L_2568:
        /*0020*/ 	.word	0x00000000
        /*0024*/ 	.short	0x0000
        /*0026*/ 	.short	0x0000
        /*0028*/ 	.byte	0x00, 0xf0, 0xc1, 0x07


	//----- nvinfo : EIATTR_MAXREG_COUNT
	.align		4
.L_2569:
        /*002c*/ 	.byte	0x03, 0x1b
        /*002e*/ 	.short	0x00ff


	//----- nvinfo : EIATTR_NUM_BARRIERS
	.align		4
        /*0030*/ 	.byte	0x02, 0x4c
        /*0032*/ 	.byte	0x01
	.zero		1


	//----- nvinfo : EIATTR_MERCURY_ISA_VERSION
	.align		4
        /*0034*/ 	.byte	0x03, 0x5f
        /*0036*/ 	.short	0x0000


	//----- nvinfo : EIATTR_COOP_GROUP_MASK_REGIDS
	.align		4
        /*0038*/ 	.byte	0x04, 0x29
        /*003a*/ 	.short	(.L_2571 - .L_2570)


	//   ....[0]....
.L_2570:
        /*003c*/ 	.word	0xffffffff


	//   ....[1]....
        /*0040*/ 	.word	0xffffffff


	//   ....[2]....
        /*0044*/ 	.word	0xffffffff


	//   ....[3]....
        /*0048*/ 	.word	0xffffffff


	//   ....[4]....
        /*004c*/ 	.word	0xffffffff


	//   ....[5]....
        /*0050*/ 	.word	0xffffffff


	//   ....[6]....
        /*0054*/ 	.word	0xffffffff


	//   ....[7]....
        /*0058*/ 	.word	0xffffffff


	//   ....[8]....
        /*005c*/ 	.word	0xffffffff


	//   ....[9]....
        /*0060*/ 	.word	0xffffffff


	//   ....[10]....
        /*0064*/ 	.word	0xffffffff


	//   ....[11]....
        /*0068*/ 	.word	0xffffffff


	//   ....[12]....
        /*006c*/ 	.word	0xffffffff


	//   ....[13]....
        /*0070*/ 	.word	0xffffffff


	//   ....[14]....
        /*0074*/ 	.word	0xffffffff


	//   ....[15]....
        /*0078*/ 	.word	0xffffffff


	//   ....[16]....
        /*007c*/ 	.word	0xffffffff


	//   ....[17]....
        /*0080*/ 	.word	0xffffffff


	//   ....[18]....
        /*0084*/ 	.word	0xffffffff


	//   ....[19]....
        /*0088*/ 	.word	0xffffffff


	//   ....[20]....
        /*008c*/ 	.word	0xffffffff


	//   ....[21]....
        /*0090*/ 	.word	0xffffffff


	//   ....[22]....
        /*0094*/ 	.word	0xffffffff


	//   ....[23]....
        /*0098*/ 	.word	0xffffffff


	//   ....[24]....
        /*009c*/ 	.word	0xffffffff


	//   ....[25]....
        /*00a0*/ 	.word	0xffffffff


	//   ....[26]....
        /*00a4*/ 	.word	0xffffffff


	//   ....[27]....
        /*00a8*/ 	.word	0xffffffff


	//   ....[28]....
        /*00ac*/ 	.word	0xffffffff


	//   ....[29]....
        /*00b0*/ 	.word	0xffffffff


	//   ....[30]....
        /*00b4*/ 	.word	0xffffffff


	//   ....[31]....
        /*00b8*/ 	.word	0xffffffff


	//   ....[32]....
        /*00bc*/ 	.word	0xffffffff


	//   ....[33]....
        /*00c0*/ 	.word	0xffffffff


	//   ....[34]....
        /*00c4*/ 	.word	0xffffffff


	//   ....[35]....
        /*00c8*/ 	.word	0xffffffff


	//   ....[36]....
        /*00cc*/ 	.word	0xffffffff


	//   ....[37]....
        /*00d0*/ 	.word	0xffffffff


	//   ....[38]....
        /*00d4*/ 	.word	0xffffffff


	//   ....[39]....
        /*00d8*/ 	.word	0xffffffff


	//   ....[40]....
        /*00dc*/ 	.word	0xffffffff


	//   ....[41]....
        /*00e0*/ 	.word	0xffffffff


	//   ....[42]....
        /*00e4*/ 	.word	0xffffffff


	//   ....[43]....
        /*00e8*/ 	.word	0xffffffff


	//   ....[44]....
        /*00ec*/ 	.word	0xffffffff


	//   ....[45]....
        /*00f0*/ 	.word	0xffffffff


	//   ....[46]....
        /*00f4*/ 	.word	0xffffffff


	//   ....[47]....
        /*00f8*/ 	.word	0xffffffff


	//   ....[48]....
        /*00fc*/ 	.word	0xffffffff


	//   ....[49]....
        /*0100*/ 	.word	0xffffffff


	//   ....[50]....
        /*0104*/ 	.word	0xffffffff


	//   ....[51]....
        /*0108*/ 	.word	0xffffffff


	//   ....[52]....
        /*010c*/ 	.word	0xffffffff


	//   ....[53]....
        /*0110*/ 	.word	0xffffffff


	//   ....[54]....
        /*0114*/ 	.word	0xffffffff


	//   ....[55]....
        /*0118*/ 	.word	0xffffffff


	//   ....[56]....
        /*011c*/ 	.word	0xffffffff


	//   ....[57]....
        /*0120*/ 	.word	0xffffffff


	//----- nvinfo : EIATTR_COOP_GROUP_INSTR_OFFSETS
	.align		4
.L_2571:
        /*0124*/ 	.byte	0x04, 0x28
        /*0126*/ 	.short	(.L_2573 - .L_2572)


	//   ....[0]....
.L_2572:
        /*0128*/ 	.word	0x00001390


	//   ....[1]....
        /*012c*/ 	.word	0x000019d0


	//   ....[2]....
        /*0130*/ 	.word	0x000021f0


	//   ....[3]....
        /*0134*/ 	.word	0x00002720


	//   ....[4]....
        /*0138*/ 	.word	0x00002e50


	//   ....[5]....
        /*013c*/ 	.word	0x00003a70


	//   ....[6]....
        /*0140*/ 	.word	0x00004790


	//   ....[7]....
        /*0144*/ 	.word	0x00005870


	//   ....[8]....
        /*0148*/ 	.word	0x00006650


	//   ....[9]....
        /*014c*/ 	.word	0x000066a0


	//   ....[10]....
        /*0150*/ 	.word	0x00006740


	//   ....[11]....
        /*0154*/ 	.word	0x00006750


	//   ....[12]....
        /*0158*/ 	.word	0x00006790


	//   ....[13]....
        /*015c*/ 	.word	0x000067a0


	//   ....[14]....
        /*0160*/ 	.word	0x000067d0


	//   ....[15]....
        /*0164*/ 	.word	0x000067f0


	//   ....[16]....
        /*0168*/ 	.word	0x00006820


	//   ....[17]....
        /*016c*/ 	.word	0x00006840


	//   ....[18]....
        /*0170*/ 	.word	0x00006870


	//   ....[19]....
        /*0174*/ 	.word	0x00006890


	//   ....[20]....
        /*0178*/ 	.word	0x000068c0


	//   ....[21]....
        /*017c*/ 	.word	0x000068e0


	//   ....[22]....
        /*0180*/ 	.word	0x00006920


	//   ....[23]....
        /*0184*/ 	.word	0x00006940


	//   ....[24]....
        /*0188*/ 	.word	0x00006990


	//   ....[25]....
        /*018c*/ 	.word	0x000069b0


	//   ....[26]....
        /*0190*/ 	.word	0x00006a00


	//   ....[27]....
        /*0194*/ 	.word	0x00006a10


	//   ....[28]....
        /*0198*/ 	.word	0x00006a30


	//   ....[29]....
        /*019c*/ 	.word	0x00006a60


	//   ....[30]....
        /*01a0*/ 	.word	0x00006a70


	//   ....[31]....
        /*01a4*/ 	.word	0x00006ab0


	//   ....[32]....
        /*01a8*/ 	.word	0x00006ac0


	//   ....[33]....
        /*01ac*/ 	.word	0x00006ad0


	//   ....[34]....
        /*01b0*/ 	.word	0x00006af0


	//   ....[35]....
        /*01b4*/ 	.word	0x00006b30


	//   ....[36]....
        /*01b8*/ 	.word	0x00007e20


	//   ....[37]....
        /*01bc*/ 	.word	0x00007e60


	//   ....[38]....
        /*01c0*/ 	.word	0x00007f60


	//   ....[39]....
        /*01c4*/ 	.word	0x00007f90


	//   ....[40]....
        /*01c8*/ 	.word	0x00008070


	//   ....[41]....
        /*01cc*/ 	.word	0x000080a0


	//   ....[42]....
        /*01d0*/ 	.word	0x00008180


	//   ....[43]....
        /*01d4*/ 	.word	0x000081b0


	//   ....[44]....
        /*01d8*/ 	.word	0x00008290


	//   ....[45]....
        /*01dc*/ 	.word	0x000082c0


	//   ....[46]....
        /*01e0*/ 	.word	0x00008a30


	//   ....[47]....
        /*01e4*/ 	.word	0x000092b0


	//   ....[48]....
        /*01e8*/ 	.word	0x000098d0


	//   ....[49]....
        /*01ec*/ 	.word	0x00009920


	//   ....[50]....
        /*01f0*/ 	.word	0x00009950


	//   ....[51]....
        /*01f4*/ 	.word	0x00009970


	//   ....[52]....
        /*01f8*/ 	.word	0x00009990


	//   ....[53]....
        /*01fc*/ 	.word	0x00009a60


	//   ....[54]....
        /*0200*/ 	.word	0x00009ab0


	//   ....[55]....
        /*0204*/ 	.word	0x00009ad0


	//   ....[56]....
        /*0208*/ 	.word	0x00009af0


	//   ....[57]....
        /*020c*/ 	.word	0x00009b10


	//----- nvinfo : EIATTR_EXIT_INSTR_OFFSETS
	.align		4
.L_2573:
        /*0210*/ 	.byte	0x04, 0x1c
        /*0212*/ 	.short	(.L_2575 - .L_2574)


	//   ....[0]....
.L_2574:
        /*0214*/ 	.word	0x00009bf0


	//   ....[1]....
        /*0218*/ 	.word	0x00009e70


	//----- nvinfo : EIATTR_MAX_THREADS
	.align		4
.L_2575:
        /*021c*/ 	.byte	0x04, 0x05
        /*021e*/ 	.short	(.L_2577 - .L_2576)
.L_2576:
        /*0220*/ 	.word	0x00000020
        /*0224*/ 	.word	0x00000001
        /*0228*/ 	.word	0x00000001


	//----- nvinfo : EIATTR_CRS_STACK_SIZE
	.align		4
.L_2577:
        /*022c*/ 	.byte	0x04, 0x1e
        /*022e*/ 	.short	(.L_2579 - .L_2578)
.L_2578:
        /*0230*/ 	.word	0x00000000
.L_2579:


//--------------------- .nv.info._Z25selective_scan_bwd_kernelI32Selective_Scan_bwd_kernel_traitsILi32ELi16ELb0ELb1ELb0ELb1ELb0EN3c104HalfEfEEv12SSMParamsBwd --------------------------
	.section	.nv.info._Z25selective_scan_bwd_kernelI32Selective_Scan_bwd_kernel_traitsILi32ELi16ELb0ELb1ELb0ELb1ELb0EN3c104HalfEfEEv12SSMParamsBwd,"",@"SHT_CUDA_INFO"
	.sectionflags	@""
	.align	4


	//----- nvinfo : EIATTR_CUDA_API_VERSION
	.align		4
        /*0000*/ 	.byte	0x04, 0x37
        /*0002*/ 	.short	(.L_2581 - .L_2580)
.L_2580:
        /*0004*/ 	.word	0x00000082


	//----- nvinfo : EIATTR_SW2861232_WAR
	.align		4
.L_2581:
        /*0008*/ 	.byte	0x01, 0x35
	.zero		2


	//----- nvinfo : EIATTR_PARAM_CBANK
	.align		4
        /*000c*/ 	.byte	0x04, 0x0a
        /*000e*/ 	.short	(.L_2583 - .L_2582)
	.align		4
.L_2582:
        /*0010*/ 	.word	index@(.nv.constant0._Z25selective_scan_bwd_kernelI32Selective_Scan_bwd_kernel_traitsILi32ELi16ELb0ELb1ELb0ELb1ELb0EN3c104HalfEfEEv12SSMParamsBwd)
        /*0014*/ 	.short	0x0160
        /*0016*/ 	.short	0x01f0


	//----- nvinfo : EIATTR_CBANK_PARAM_SIZE
	.align		4
.L_2583:
        /*0018*/ 	.byte	0x03, 0x19
        /*001a*/ 	.short	0x01f0


	//----- nvinfo : EIATTR_KPARAM_INFO
	.align		4
        /*001c*/ 	.byte	0x04, 0x17
        /*001e*/ 	.short	(.L_2585 - .L_2584)
.L_2584:
        /*0020*/ 	.word	0x00000000
        /*0024*/ 	.short	0x0000
        /*0026*/ 	.short	0x0000
        /*0028*/ 	.byte	0x00, 0xf0, 0xc1, 0x07


	//----- nvinfo : EIATTR_MAXREG_COUNT
	.align		4
.L_2585:
        /*002c*/ 	.byte	0x03, 0x1b
        /*002e*/ 	.short	0x00ff


	//----- nvinfo : EIATTR_NUM_BARRIERS
	.align		4
        /*0030*/ 	.byte	0x02, 0x4c
        /*0032*/ 	.byte	0x01
	.zero		1


	//----- nvinfo : EIATTR_MERCURY_ISA_VERSION
	.align		4
        /*0034*/ 	.byte	0x03, 0x5f
        /*0036*/ 	.short	0x0000


	//----- nvinfo : EIATTR_COOP_GROUP_MASK_REGIDS
	.align		4
        /*0038*/ 	.byte	0x04, 0x29
        /*003a*/ 	.short	(.L_2587 - .L_2586)


	//   ....[0]....
.L_2586:
        /*003c*/ 	.word	0xffffffff


	//   ....[1]....
        /*0040*/ 	.word	0xffffffff


	//   ....[2]....
        /*0044*/ 	.word	0xffffffff


	//   ....[3]....
        /*0048*/ 	.word	0xffffffff


	//   ....[4]....
        /*004c*/ 	.word	0xffffffff


	//   ....[5]....
        /*0050*/ 	.word	0xffffffff


	//   ....[6]....
        /*0054*/ 	.word	0xffffffff


	//   ....[7]....
        /*0058*/ 	.word	0xffffffff


	//   ....[8]....
        /*005c*/ 	.word	0xffffffff


	//   ....[9]....
        /*0060*/ 	.word	0xffffffff


	//   ....[10]....
        /*0064*/ 	.word	0xffffffff


	//   ....[11]....
        /*0068*/ 	.word	0xffffffff


	//   ....[12]....
        /*006c*/ 	.word	0xffffffff


	//   ....[13]....
        /*0070*/ 	.word	0xffffffff


	//   ....[14]....
        /*0074*/ 	.word	0xffffffff


	//   ....[15]....
        /*0078*/ 	.word	0xffffffff


	//   ....[16]....
        /*007c*/ 	.word	0xffffffff


	//   ....[17]....
        /*0080*/ 	.word	0xffffffff


	//   ....[18]....
        /*0084*/ 	.word	0xffffffff


	//   ....[19]....
        /*0088*/ 	.word	0xffffffff


	//   ....[20]....
        /*008c*/ 	.word	0xffffffff


	//   ....[21]....
        /*0090*/ 	.word	0xffffffff


	//   ....[22]....
        /*0094*/ 	.word	0xffffffff


	//   ....[23]....
        /*0098*/ 	.word	0xffffffff


	//   ....[24]....
        /*009c*/ 	.word	0xffffffff


	//   ....[25]....
        /*00a0*/ 	.word	0xffffffff


	//   ....[26]....
        /*00a4*/ 	.word	0xffffffff


	//   ....[27]....
        /*00a8*/ 	.word	0xffffffff


	//   ....[28]....
        /*00ac*/ 	.word	0xffffffff


	//   ....[29]....
        /*00b0*/ 	.word	0xffffffff


	//   ....[30]....
        /*00b4*/ 	.word	0xffffffff


	//   ....[31]....
        /*00b8*/ 	.word	0xffffffff


	//   ....[32]....
        /*00bc*/ 	.word	0xffffffff


	//   ....[33]....
        /*00c0*/ 	.word	0xffffffff


	//   ....[34]....
        /*00c4*/ 	.word	0xffffffff


	//   ....[35]....
        /*00c8*/ 	.word	0xffffffff


	//   ....[36]....
        /*00cc*/ 	.word	0xffffffff


	//   ....[37]....
        /*00d0*/ 	.word	0xffffffff


	//   ....[38]....
        /*00d4*/ 	.word	0xffffffff


	//   ....[39]....
        /*00d8*/ 	.word	0xffffffff


	//   ....[40]....
        /*00dc*/ 	.word	0xffffffff


	//   ....[41]....
        /*00e0*/ 	.word	0xffffffff


	//   ....[42]....
        /*00e4*/ 	.word	0xffffffff


	//   ....[43]....
        /*00e8*/ 	.word	0xffffffff


	//   ....[44]....
        /*00ec*/ 	.word	0xffffffff


	//   ....[45]....
        /*00f0*/ 	.word	0xffffffff


	//   ....[46]....
        /*00f4*/ 	.word	0xffffffff


	//   ....[47]....
        /*00f8*/ 	.word	0xffffffff


	//   ....[48]....
        /*00fc*/ 	.word	0xffffffff


	//   ....[49]....
        /*0100*/ 	.word	0xffffffff


	//   ....[50]....
        /*0104*/ 	.word	0xffffffff


	//   ....[51]....
        /*0108*/ 	.word	0xffffffff


	//   ....[52]....
        /*010c*/ 	.word	0xffffffff


	//   ....[53]....
        /*0110*/ 	.word	0xffffffff


	//   ....[54]....
        /*0114*/ 	.word	0xffffffff


	//----- nvinfo : EIATTR_COOP_GROUP_INSTR_OFFSETS
	.align		4
.L_2587:
        /*0118*/ 	.byte	0x04, 0x28
        /*011a*/ 	.short	(.L_2589 - .L_2588)


	//   ....[0]....
.L_2588:
        /*011c*/ 	.word	0x000011c0


	//   ....[1]....
        /*0120*/ 	.word	0x000016c0


	//   ....[2]....
        /*0124*/ 	.word	0x00001bc0


	//   ....[3]....
        /*0128*/ 	.word	0x00004e10


	//   ....[4]....
        /*012c*/ 	.word	0x00005b60


	//   ....[5]....
        /*0130*/ 	.word	0x00005c10


	//   ....[6]....
        /*0134*/ 	.word	0x00005c30


	//   ....[7]....
        /*0138*/ 	.word	0x00005c50


	//   ....[8]....
        /*013c*/ 	.word	0x00005c60


	//   ....[9]....
        /*0140*/ 	.word	0x00005ca0


	//   ....[10]....
        /*0144*/ 	.word	0x00005cc0


	//   ....[11]....
        /*0148*/ 	.word	0x00005ce0


	//   ....[12]....
        /*014c*/ 	.word	0x00005d00


	//   ....[13]....
        /*0150*/ 	.word	0x00005d40


	//   ....[14]....
        /*0154*/ 	.word	0x00005d70


	//   ....[15]....
        /*0158*/ 	.word	0x00005d80


	//   ....[16]....
        /*015c*/ 	.word	0x00005da0


	//   ....[17]....
        /*0160*/ 	.word	0x00005e00


	//   ....[18]....
        /*0164*/ 	.word	0x00005e20


	//   ....[19]....
        /*0168*/ 	.word	0x00005e50


	//   ....[20]....
        /*016c*/ 	.word	0x00005eb0


	//   ....[21]....
        /*0170*/ 	.word	0x00005ed0


	//   ....[22]....
        /*0174*/ 	.word	0x00005ee0


	//   ....[23]....
        /*0178*/ 	.word	0x00005ef0


	//   ....[24]....
        /*017c*/ 	.word	0x00005f20


	//   ....[25]....
        /*0180*/ 	.word	0x00005f40


	//   ....[26]....
        /*0184*/ 	.word	0x00005f60


	//   ....[27]....
        /*0188*/ 	.word	0x00005f70


	//   ....[28]....
        /*018c*/ 	.word	0x00005f80


	//   ....[29]....
        /*0190*/ 	.word	0x00005f90


	//   ....[30]....
        /*0194*/ 	.word	0x00006240


	//   ....[31]....
        /*0198*/ 	.word	0x00006270


	//   ....[32]....
        /*019c*/ 	.word	0x000072b0


	//   ....[33]....
        /*01a0*/ 	.word	0x000072f0


	//   ....[34]....
        /*01a4*/ 	.word	0x000073f0


	//   ....[35]....
        /*01a8*/ 	.word	0x00007420


	//   ....[36]....
        /*01ac*/ 	.word	0x00007500


	//   ....[37]....
        /*01b0*/ 	.word	0x00007530


	//   ....[38]....
        /*01b4*/ 	.word	0x00007610


	//   ....[39]....
        /*01b8*/ 	.word	0x00007640


	//   ....[40]....
        /*01bc*/ 	.word	0x00007720


	//   ....[41]....
        /*01c0*/ 	.word	0x00007750


	//   ....[42]....
        /*01c4*/ 	.word	0x00008040


	//   ....[43]....
        /*01c8*/ 	.word	0x00008800


	//   ....[44]....
        /*01cc*/ 	.word	0x000093b0


	//   ....[45]....
        /*01d0*/ 	.word	0x00009990


	//   ....[46]....
        /*01d4*/ 	.word	0x000099e0


	//   ....[47]....
        /*01d8*/ 	.word	0x00009a10


	//   ....[48]....
        /*01dc*/ 	.word	0x00009a30


	//   ....[49]....
        /*01e0*/ 	.word	0x00009a50


	//   ....[50]....
        /*01e4*/ 	.word	0x00009b00


	//   ....[51]....
        /*01e8*/ 	.word	0x00009b50


	//   ....[52]....
        /*01ec*/ 	.word	0x00009b70


	//   ....[53]....
        /*01f0*/ 	.word	0x00009b90


	//   ....[54]....
        /*01f4*/ 	.word	0x00009bb0


	//----- nvinfo : EIATTR_EXIT_INSTR_OFFSETS
	.align		4
.L_2589:
        /*01f8*/ 	.byte	0x04, 0x1c
        /*01fa*/ 	.short	(.L_2591 - .L_2590)


	//   ....[0]....
.L_2590:
        /*01fc*/ 	.word	0x00009c70


	//   ....[1]....
        /*0200*/ 	.word	0x00009e90


	//----- nvinfo : EIATTR_MAX_THREADS
	.align		4
.L_2591:
        /*0204*/ 	.byte	0x04, 0x05
        /*0206*/ 	.short	(.L_2593 - .L_2592)
.L_2592:
        /*0208*/ 	.word	0x00000020
        /*020c*/ 	.word	0x00000001
        /*0210*/ 	.word	0x00000001


	//----- nvinfo : EIATTR_CRS_STACK_SIZE
	.align		4
.L_2593:
        /*0214*/ 	.byte	0x04, 0x1e
        /*0216*/ 	.short	(.L_2595 - .L_2594)
.L_2594:
        /*0218*/ 	.word	0x00000000
.L_2595:


//--------------------- .nv.info._Z25selective_scan_bwd_kernelI32Selective_Scan_bwd_kernel_traitsILi32ELi16ELb0ELb1ELb0ELb1ELb1EN3c104HalfEfEEv12SSMParamsBwd --------------------------
	.section	.nv.info._Z25selective_scan_bwd_kernelI32Selective_Scan_bwd_kernel_traitsILi32ELi16ELb0ELb1ELb0ELb1ELb1EN3c104HalfEfEEv12SSMParamsBwd,"",@"SHT_CUDA_INFO"
	.sectionflags	@""
	.align	4


	//----- nvinfo : EIATTR_CUDA_API_VERSION
	.align		4
        /*0000*/ 	.byte	0x04, 0x37
        /*0002*/ 	.short	(.L_2597 - .L_2596)
.L_2596:
        /*0004*/ 	.word	0x00000082


	//----- nvinfo : EIATTR_SW2861232_WAR
	.align		4
.L_2597:
        /*0008*/ 	.byte	0x01, 0x35
	.zero		2


	//----- nvinfo : EIATTR_PARAM_CBANK
	.align		4
        /*000c*/ 	.byte	0x04, 0x0a
        /*000e*/ 	.short	(.L_2599 - .L_2598)
	.align		4
.L_2598:
        /*0010*/ 	.word	index@(.nv.constant0._Z25selective_scan_bwd_kernelI32Selective_Scan_bwd_kernel_traitsILi32ELi16ELb0ELb1ELb0ELb1ELb1EN3c104HalfEfEEv12SSMParamsBwd)
        /*0014*/ 	.short	0x0160
        /*0016*/ 	.short	0x01f0


	//----- nvinfo : EIATTR_CBANK_PARAM_SIZE
	.align		4
.L_2599:
        /*0018*/ 	.byte	0x03, 0x19
        /*001a*/ 	.short	0x01f0


	//----- nvinfo : EIATTR_KPARAM_INFO
	.align		4
        /*001c*/ 	.byte	0x04, 0x17
        /*001e*/ 	.short	(.L_2601 - .L_2600)
.L_2600:
        /*0020*/ 	.word	0x00000000
        /*0024*/ 	.short	0x0000
        /*0026*/ 	.short	0x0000
        /*0028*/ 	.byte	0x00, 0xf0, 0xc1, 0x07


	//----- nvinfo : EIATTR_MAXREG_COUNT
	.align		4
.L_2601:
        /*002c*/ 	.byte	0x03, 0x1b
        /*002e*/ 	.short	0x00ff


	//----- nvinfo : EIATTR_NUM_BARRIERS
	.align		4
        /*0030*/ 	.byte	0x02, 0x4c
        /*0032*/ 	.byte	0x01
	.zero		1


	//----- nvinfo : EIATTR_MERCURY_ISA_VERSION
	.align		4
        /*0034*/ 	.byte	0x03, 0x5f
        /*0036*/ 	.short	0x0000


	//----- nvinfo : EIATTR_COOP_GROUP_MASK_REGIDS
	.align		4
        /*0038*/ 	.byte	0x04, 0x29
        /*003a*/ 	.short	(.L_2603 - .L_2602)


	//   ....[0]....
.L_2602:
        /*003c*/ 	.word	0xffffffff


	//   ....[1]....
        /*0040*/ 	.word	0xffffffff


	//   ....[2]....
        /*0044*/ 	.word	0xffffffff


	//   ....[3]....
        /*0048*/ 	.word	0xffffffff


	//   ....[4]....
        /*004c*/ 	.word	0xffffffff


	//   ....[5]....
        /*0050*/ 	.word	0xffffffff


	//   ....[6]....
        /*0054*/ 	.word	0xffffffff


	//   ....[7]....
        /*0058*/ 	.word	0xffffffff


	//   ....[8]....
        /*005c*/ 	.word	0xffffffff


	//   ....[9]....
        /*0060*/ 	.word	0xffffffff


	//   ....[10]....
        /*0064*/ 	.word	0xffffffff


	//   ....[11]....
        /*0068*/ 	.word	0xffffffff


	//   ....[12]....
        /*006c*/ 	.word	0xffffffff


	//   ....[13]....
        /*0070*/ 	.word	0xffffffff


	//   ....[14]....
        /*0074*/ 	.word	0xffffffff


	//   ....[15]....
        /*0078*/ 	.word	0xffffffff


	//   ....[16]....
        /*007c*/ 	.word	0xffffffff


	//   ....[17]....
        /*0080*/ 	.word	0xffffffff


	//   ....[18]....
        /*0084*/ 	.word	0xffffffff


	//   ....[19]....
        /*0088*/ 	.word	0xffffffff


	//   ....[20]....
        /*008c*/ 	.word	0xffffffff


	//   ....[21]....
        /*0090*/ 	.word	0xffffffff


	//   ....[22]....
        /*0094*/ 	.word	0xffffffff


	//   ....[23]....
        /*0098*/ 	.word	0xffffffff


	//   ....[24]....
        /*009c*/ 	.word	0xffffffff


	//   ....[25]....
        /*00a0*/ 	.word	0xffffffff


	//   ....[26]....
        /*00a4*/ 	.word	0xffffffff


	//   ....[27]....
        /*00a8*/ 	.word	0xffffffff


	//   ....[28]....
        /*00ac*/ 	.word	0xffffffff


	//   ....[29]....
        /*00b0*/ 	.word	0xffffffff


	//   ....[30]....
        /*00b4*/ 	.word	0xffffffff


	//   ....[31]....
        /*00b8*/ 	.word	0xffffffff


	//   ....[32]....
        /*00bc*/ 	.word	0xffffffff


	//   ....[33]....
        /*00c0*/ 	.word	0xffffffff


	//   ....[34]....
        /*00c4*/ 	.word	0xffffffff


	//   ....[35]....
        /*00c8*/ 	.word	0xffffffff


	//   ....[36]....
        /*00cc*/ 	.word	0xffffffff


	//   ....[37]....
        /*00d0*/ 	.word	0xffffffff


	//   ....[38]....
        /*00d4*/ 	.word	0xffffffff


	//   ....[39]....
        /*00d8*/ 	.word	0xffffffff


	//   ....[40]....
        /*00dc*/ 	.word	0xffffffff


	//   ....[41]....
        /*00e0*/ 	.word	0xffffffff


	//   ....[42]....
        /*00e4*/ 	.word	0xffffffff


	//   ....[43]....
        /*00e8*/ 	.word	0xffffffff


	//   ....[44]....
        /*00ec*/ 	.word	0xffffffff


	//   ....[45]....
        /*00f0*/ 	.word	0xffffffff


	//   ....[46]....
        /*00f4*/ 	.word	0xffffffff


	//   ....[47]....
        /*00f8*/ 	.word	0xffffffff


	//   ....[48]....
        /*00fc*/ 	.word	0xffffffff


	//   ....[49]....
        /*0100*/ 	.word	0xffffffff


	//   ....[50]....
        /*0104*/ 	.word	0xffffffff


	//   ....[51]....
        /*0108*/ 	.word	0xffffffff


	//   ....[52]....
        /*010c*/ 	.word	0xffffffff


	//   ....[53]....
        /*0110*/ 	.word	0xffffffff


	//   ....[54]....
        /*0114*/ 	.word	0xffffffff


	//   ....[55]....
        /*0118*/ 	.word	0xffffffff


	//   ....[56]....
        /*011c*/ 	.word	0xffffffff


	//   ....[57]....
        /*0120*/ 	.word	0xffffffff


	//   ....[58]....
        /*0124*/ 	.word	0xffffffff


	//----- nvinfo : EIATTR_COOP_GROUP_INSTR_OFFSETS
	.align		4
.L_2603:
        /*0128*/ 	.byte	0x04, 0x28
        /*012a*/ 	.short	(.L_2605 - .L_2604)


	//   ....[0]....
.L_2604:
        /*012c*/ 	.word	0x00001390


	//   ....[1]....
        /*0130*/ 	.word	0x000018f0


	//   ....[2]....
        /*0134*/ 	.word	0x00001e60


	//   ....[3]....
        /*0138*/ 	.word	0x00004be0


	//   ....[4]....
        /*013c*/ 	.word	0x00005320


	//   ....[5]....
        /*0140*/ 	.word	0x00005ef0


	//   ....[6]....
        /*0144*/ 	.word	0x00006a00


	//   ....[7]....
        /*0148*/ 	.word	0x00007a70


	//   ....[8]....
        /*014c*/ 	.word	0x00008880


	//   ....[9]....
        /*0150*/ 	.word	0x000088b0


	//   ....[10]....
        /*0154*/ 	.word	0x00008930


	//   ....[11]....
        /*0158*/ 	.word	0x00008940


	//   ....[12]....
        /*015c*/ 	.word	0x00008980


	//   ....[13]....
        /*0160*/ 	.word	0x00008990


	//   ....[14]....
        /*0164*/ 	.word	0x000089d0


	//   ....[15]....
        /*0168*/ 	.word	0x000089e0


	//   ....[16]....
        /*016c*/ 	.word	0x00008a20


	//   ....[17]....
        /*0170*/ 	.word	0x00008a30


	//   ....[18]....
        /*0174*/ 	.word	0x00008a70


	//   ....[19]....
        /*0178*/ 	.word	0x00008a80


	//   ....[20]....
        /*017c*/ 	.word	0x00008ac0


	//   ....[21]....
        /*0180*/ 	.word	0x00008ad0


	//   ....[22]....
        /*0184*/ 	.word	0x00008b20


	//   ....[23]....
        /*0188*/ 	.word	0x00008b40


	//   ....[24]....
        /*018c*/ 	.word	0x00008ba0


	//   ....[25]....
        /*0190*/ 	.word	0x00008bb0


	//   ....[26]....
        /*0194*/ 	.word	0x00008c00


	//   ....[27]....
        /*0198*/ 	.word	0x00008c10


	//   ....[28]....
        /*019c*/ 	.word	0x00008c30


	//   ....[29]....
        /*01a0*/ 	.word	0x00008c60


	//   ....[30]....
        /*01a4*/ 	.word	0x00008c70


	//   ....[31]....
        /*01a8*/ 	.word	0x00008cb0


	//   ....[32]....
        /*01ac*/ 	.word	0x00008cc0


	//   ....[33]....
        /*01b0*/ 	.word	0x00008cd0


	//   ....[34]....
        /*01b4*/ 	.word	0x00008d00


	//   ....[35]....
        /*01b8*/ 	.word	0x00008fd0


	//   ....[36]....
        /*01bc*/ 	.word	0x0000a020


	//   ....[37]....
        /*01c0*/ 	.word	0x0000a060


	//   ....[38]....
        /*01c4*/ 	.word	0x0000a160


	//   ....[39]....
        /*01c8*/ 	.word	0x0000a190


	//   ....[40]....
        /*01cc*/ 	.word	0x0000a270


	//   ....[41]....
        /*01d0*/ 	.word	0x0000a2a0


	//   ....[42]....
        /*01d4*/ 	.word	0x0000a380


	//   ....[43]....
        /*01d8*/ 	.word	0x0000a3b0


	//   ....[44]....
        /*01dc*/ 	.word	0x0000a490


	//   ....[45]....
        /*01e0*/ 	.word	0x0000a4c0


	//   ....[46]....
        /*01e4*/ 	.word	0x0000ae20


	//   ....[47]....
        /*01e8*/ 	.word	0x0000b5d0


	//   ....[48]....
        /*01ec*/ 	.word	0x0000c1d0


	//   ....[49]....
        /*01f0*/ 	.word	0x0000c7f0


	//   ....[50]....
        /*01f4*/ 	.word	0x0000c850


	//   ....[51]....
        /*01f8*/ 	.word	0x0000c870


	//   ....[52]....
        /*01fc*/ 	.word	0x0000c890


	//   ....[53]....
        /*0200*/ 	.word	0x0000c8b0


	//   ....[54]....
        /*0204*/ 	.word	0x0000c980


	//   ....[55]....
        /*0208*/ 	.word	0x0000c9d0


	//   ....[56]....
        /*020c*/ 	.word	0x0000c9f0


	//   ....[57]....
        /*0210*/ 	.word	0x0000ca10


	//   ....[58]....
        /*0214*/ 	.word	0x0000ca30


	//----- nvinfo : EIATTR_EXIT_INSTR_OFFSETS
	.align		4
.L_2605:
        /*0218*/ 	.byte	0x04, 0x1c
        /*021a*/ 	.short	(.L_2607 - .L_2606)


	//   ....[0]....
.L_2606:
        /*021c*/ 	.word	0x0000cb10


	//   ....[1]....
        /*0220*/ 	.word	0x0000cd90


	//----- nvinfo : EIATTR_MAX_THREADS
	.align		4
.L_2607:
        /*0224*/ 	.byte	0x04, 0x05
        /*0226*/ 	.short	(.L_2609 - .L_2608)
.L_2608:
        /*0228*/ 	.word	0x00000020
        /*022c*/ 	.word	0x00000001
        /*0230*/ 	.word	0x00000001


	//----- nvinfo : EIATTR_CRS_STACK_SIZE
	.align		4
.L_2609:
        /*0234*/ 	.byte	0x04, 0x1e
        /*0236*/ 	.short	(.L_2611 - .L_2610)
.L_2610:
        /*0238*/ 	.word	0x00000000
.L_2611:


//--------------------- .nv.info._Z25selective_scan_bwd_kernelI32Selective_Scan_bwd_kernel_traitsILi32ELi16ELb0ELb1ELb1ELb0ELb0EN3c104HalfEfEEv12SSMParamsBwd --------------------------
	.section	.nv.info._Z25selective_scan_bwd_kernelI32Selective_Scan_bwd_kernel_traitsILi32ELi16ELb0ELb1ELb1ELb0ELb0EN3c104HalfEfEEv12SSMParamsBwd,"",@"SHT_CUDA_INFO"
	.sectionflags	@""
	.align	4


	//----- nvinfo : EIATTR_CUDA_API_VERSION
	.align		4
        /*0000*/ 	.byte	0x04, 0x37
        /*0002*/ 	.short	(.L_2613 - .L_2612)
.L_2612:
        /*0004*/ 	.word	0x00000082


	//----- nvinfo : EIATTR_SW2861232_WAR
	.align		4
.L_2613:
        /*0008*/ 	.byte	0x01, 0x35
	.zero		2


	//----- nvinfo : EIATTR_PARAM_CBANK
	.align		4
        /*000c*/ 	.byte	0x04, 0x0a
        /*000e*/ 	.short	(.L_2615 - .L_2614)
	.align		4
.L_2614:
        /*0010*/ 	.word	index@(.nv.constant0._Z25selective_scan_bwd_kernelI32Selective_Scan_bwd_kernel_traitsILi32ELi16ELb0ELb1ELb1ELb0ELb0EN3c104HalfEfEEv12SSMParamsBwd)
        /*0014*/ 	.short	0x0160
        /*0016*/ 	.short	0x01f0


	//----- nvinfo : EIATTR_CBANK_PARAM_SIZE
	.align		4
.L_2615:
        /*0018*/ 	.byte	0x03, 0x19
        /*001a*/ 	.short	0x01f0


	//----- nvinfo : EIATTR_KPARAM_INFO
	.align		4
        /*001c*/ 	.byte	0x04, 0x17
        /*001e*/ 	.short	(.L_2617 - .L_2616)
.L_2616:
        /*0020*/ 	.word	0x00000000
        /*0024*/ 	.short	0x0000
        /*0026*/ 	.short	0x0000
        /*0028*/ 	.byte	0x00, 0xf0, 0xc1, 0x07


	//----- nvinfo : EIATTR_MAXREG_COUNT
	.align		4
.L_2617:
        /*002c*/ 	.byte	0x03, 0x1b
        /*002e*/ 	.short	0x00ff


	//----- nvinfo : EIATTR_NUM_BARRIERS
	.align		4
        /*0030*/ 	.byte	0x02, 0x4c
        /*0032*/ 	.byte	0x01
	.zero		1


	//----- nvinfo : EIATTR_MERCURY_ISA_VERSION
	.align		4
        /*0034*/ 	.byte	0x03, 0x5f
        /*0036*/ 	.short	0x0000


	//----- nvinfo : EIATTR_COOP_GROUP_MASK_REGIDS
	.align		4
        /*0038*/ 	.byte	0x04, 0x29
        /*003a*/ 	.short	(.L_2619 - .L_2618)


	//   ....[0]....
.L_2618:
        /*003c*/ 	.word	0xffffffff


	//   ....[1]....
        /*0040*/ 	.word	0xffffffff


	//   ....[2]....
        /*0044*/ 	.word	0xffffffff


	//   ....[3]....
        /*0048*/ 	.word	0xffffffff


	//   ....[4]....
        /*004c*/ 	.word	0xffffffff


	//   ....[5]....
        /*0050*/ 	.word	0xffffffff


	//   ....[6]....
        /*0054*/ 	.word	0xffffffff


	//   ....[7]....
        /*0058*/ 	.word	0xffffffff


	//   ....[8]....
        /*005c*/ 	.word	0xffffffff


	//   ....[9]....
        /*0060*/ 	.word	0xffffffff


	//   ....[10]....
        /*0064*/ 	.word	0xffffffff


	//   ....[11]....
        /*0068*/ 	.word	0xffffffff


	//   ....[12]....
        /*006c*/ 	.word	0xffffffff


	//   ....[13]....
        /*0070*/ 	.word	0xffffffff


	//   ....[14]....
        /*0074*/ 	.word	0xffffffff


	//   ....[15]....
        /*0078*/ 	.word	0xffffffff


	//   ....[16]....
        /*007c*/ 	.word	0xffffffff


	//   ....[17]....
        /*0080*/ 	.word	0xffffffff


	//   ....[18]....
        /*0084*/ 	.word	0xffffffff


	//   ....[19]....
        /*0088*/ 	.word	0xffffffff


	//   ....[20]....
        /*008c*/ 	.word	0xffffffff


	//   ....[21]....
        /*0090*/ 	.word	0xffffffff


	//   ....[22]....
        /*0094*/ 	.word	0xffffffff


	//   ....[23]....
        /*0098*/ 	.word	0xffffffff


	//   ....[24]....
        /*009c*/ 	.word	0xffffffff


	//   ....[25]....
        /*00a0*/ 	.word	0xffffffff


	//   ....[26]....
        /*00a4*/ 	.word	0xffffffff


	//   ....[27]....
        /*00a8*/ 	.word	0xffffffff


	//   ....[28]....
        /*00ac*/ 	.word	0xffffffff


	//   ....[29]....
        /*00b0*/ 	.word	0xffffffff


	//   ....[30]....
        /*00b4*/ 	.word	0xffffffff


	//   ....[31]....
        /*00b8*/ 	.word	0xffffffff


	//   ....[32]....
        /*00bc*/ 	.word	0xffffffff


	//   ....[33]....
        /*00c0*/ 	.word	0xffffffff


	//   ....[34]....
        /*00c4*/ 	.word	0xffffffff


	//   ....[35]....
        /*00c8*/ 	.word	0xffffffff


	//   ....[36]....
        /*00cc*/ 	.word	0xffffffff


	//   ....[37]....
        /*00d0*/ 	.word	0xffffffff


	//   ....[38]....
        /*00d4*/ 	.word	0xffffffff


	//   ....[39]....
        /*00d8*/ 	.word	0xffffffff


	//   ....[40]....
        /*00dc*/ 	.word	0xffffffff


	//   ....[41]....
        /*00e0*/ 	.word	0xffffffff


	//   ....[42]....
        /*00e4*/ 	.word	0xffffffff


	//   ....[43]....
        /*00e8*/ 	.word	0xffffffff


	//   ....[44]....
        /*00ec*/ 	.word	0xffffffff


	//   ....[45]....
        /*00f0*/ 	.word	0xffffffff


	//   ....[46]....
        /*00f4*/ 	.word	0xffffffff


	//   ....[47]....
        /*00f8*/ 	.word	0xffffffff


	//   ....[48]....
        /*00fc*/ 	.word	0xffffffff


	//   ....[49]....
        /*0100*/ 	.word	0xffffffff


	//----- nvinfo : EIATTR_COOP_GROUP_INSTR_OFFSETS
	.align		4
.L_2619:
        /*0104*/ 	.byte	0x04, 0x28
        /*0106*/ 	.short	(.L_2621 - .L_2620)


	//   ....[0]....
.L_2620:
        /*0108*/ 	.word	0x000011f0


	//   ....[1]....
        /*010c*/ 	.word	0x00001830


	//   ....[2]....
        /*0110*/ 	.word	0x00001e20


	//   ....[3]....
        /*0114*/ 	.word	0x00002c10


	//   ....[4]....
        /*0118*/ 	.word	0x000035f0


	//   ....[5]....
        /*011c*/ 	.word	0x00004290


	//   ....[6]....
        /*0120*/ 	.word	0x000042b0


	//   ....[7]....
        /*0124*/ 	.word	0x000042c0


	//   ....[8]....
        /*0128*/ 	.word	0x000042d0


	//   ....[9]....
        /*012c*/ 	.word	0x00004300


	//   ....[10]....
        /*0130*/ 	.word	0x00004330


	//   ....[11]....
        /*0134*/ 	.word	0x00004350


	//   ....[12]....
        /*0138*/ 	.word	0x00004370


	//   ....[13]....
        /*013c*/ 	.word	0x000043a0


	//   ....[14]....
        /*0140*/ 	.word	0x000043d0


	//   ....[15]....
        /*0144*/ 	.word	0x000043f0


	//   ....[16]....
        /*0148*/ 	.word	0x00004410


	//   ....[17]....
        /*014c*/ 	.word	0x00004480


	//   ....[18]....
        /*0150*/ 	.word	0x000044b0


	//   ....[19]....
        /*0154*/ 	.word	0x000044c0


	//   ....[20]....
        /*0158*/ 	.word	0x000044d0


	//   ....[21]....
        /*015c*/ 	.word	0x00004540


	//   ....[22]....
        /*0160*/ 	.word	0x00004560


	//   ....[23]....
        /*0164*/ 	.word	0x00004570


	//   ....[24]....
        /*0168*/ 	.word	0x00004580


	//   ....[25]....
        /*016c*/ 	.word	0x00004590


	//   ....[26]....
        /*0170*/ 	.word	0x000045b0


	//   ....[27]....
        /*0174*/ 	.word	0x000045d0


	//   ....[28]....
        /*0178*/ 	.word	0x000045f0


	//   ....[29]....
        /*017c*/ 	.word	0x00004610


	//   ....[30]....
        /*0180*/ 	.word	0x00004620


	//   ....[31]....
        /*0184*/ 	.word	0x00004670


	//   ....[32]....
        /*0188*/ 	.word	0x000046d0


	//   ....[33]....
        /*018c*/ 	.word	0x000060b0


	//   ....[34]....
        /*0190*/ 	.word	0x000061d0


	//   ....[35]....
        /*0194*/ 	.word	0x000062d0


	//   ....[36]....
        /*0198*/ 	.word	0x000063d0


	//   ....[37]....
        /*019c*/ 	.word	0x000064e0


	//   ....[38]....
        /*01a0*/ 	.word	0x000068b0


	//   ....[39]....
        /*01a4*/ 	.word	0x000070e0


	//   ....[40]....
        /*01a8*/ 	.word	0x000076e0


	//   ....[41]....
        /*01ac*/ 	.word	0x00007730


	//   ....[42]....
        /*01b0*/ 	.word	0x00007760


	//   ....[43]....
        /*01b4*/ 	.word	0x00007780


	//   ....[44]....
        /*01b8*/ 	.word	0x000077a0


	//   ....[45]....
        /*01bc*/ 	.word	0x00007850


	//   ....[46]....
        /*01c0*/ 	.word	0x000078a0


	//   ....[47]....
        /*01c4*/ 	.word	0x000078c0


	//   ....[48]....
        /*01c8*/ 	.word	0x000078e0


	//   ....[49]....
        /*01cc*/ 	.word	0x00007900


	//----- nvinfo : EIATTR_EXIT_INSTR_OFFSETS
	.align		4
.L_2621:
        /*01d0*/ 	.byte	0x04, 0x1c
        /*01d2*/ 	.short	(.L_2623 - .L_2622)


	//   ....[0]....
.L_2622:
        /*01d4*/ 	.word	0x000079c0


	//   ....[1]....
        /*01d8*/ 	.word	0x00007b00


	//----- nvinfo : EIATTR_MAX_THREADS
	.align		4
.L_2623:
        /*01dc*/ 	.byte	0x04, 0x05
        /*01de*/ 	.short	(.L_2625 - .L_2624)
.L_2624:
        /*01e0*/ 	.word	0x00000020
        /*01e4*/ 	.word	0x00000001
        /*01e8*/ 	.word	0x00000001


	//----- nvinfo : EIATTR_CRS_STACK_SIZE
	.align		4
.L_2625:
        /*01ec*/ 	.byte	0x04, 0x1e
        /*01ee*/ 	.short	(.L_2627 - .L_2626)
.L_2626:
        /*01f0*/ 	.word	0x00000000
.L_2627:


//--------------------- .nv.info._Z25selective_scan_bwd_kernelI32Selective_Scan_bwd_kernel_traitsILi32ELi16ELb0ELb1ELb1ELb0ELb1EN3c104HalfEfEEv12SSMParamsBwd --------------------------
	.section	.nv.info._Z25selective_scan_bwd_kernelI32Selective_Scan_bwd_kernel_traitsILi32ELi16ELb0ELb1ELb1ELb0ELb1EN3c104HalfEfEEv12SSMParamsBwd,"",@"SHT_CUDA_INFO"
	.sectionflags	@""
	.align	4


	//----- nvinfo : EIATTR_CUDA_API_VERSION
	.align		4
        /*0000*/ 	.byte	0x04, 0x37
        /*0002*/ 	.short	(.L_2629 - .L_2628)
.L_2628:
        /*0004*/ 	.word	0x00000082


	//----- nvinfo : EIATTR_SW2861232_WAR
	.align		4
.L_2629:
        /*0008*/ 	.byte	0x01, 0x35
	.zero		2


	//----- nvinfo : EIATTR_PARAM_CBANK
	.align		4
        /*000c*/ 	.byte	0x04, 0x0a
        /*000e*/ 	.short	(.L_2631 - .L_2630)
	.align		4
.L_2630:
        /*0010*/ 	.word	index@(.nv.constant0._Z25selective_scan_bwd_kernelI32Selective_Scan_bwd_kernel_traitsILi32ELi16ELb0ELb1ELb1ELb0ELb1EN3c104HalfEfEEv12SSMParamsBwd)
        /*0014*/ 	.short	0x0160
        /*0016*/ 	.short	0x01f0


	//----- nvinfo : EIATTR_CBANK_PARAM_SIZE
	.align		4
.L_2631:
        /*0018*/ 	.byte	0x03, 0x19
        /*001a*/ 	.short	0x01f0


	//----- nvinfo : EIATTR_KPARAM_INFO
	.align		4
        /*001c*/ 	.byte	0x04, 0x17
        /*001e*/ 	.short	(.L_2633 - .L_2632)
.L_2632:
        /*0020*/ 	.word	0x00000000
        /*0024*/ 	.short	0x0000
        /*0026*/ 	.short	0x0000
        /*0028*/ 	.byte	0x00, 0xf0, 0xc1, 0x07


	//----- nvinfo : EIATTR_MAXREG_COUNT
	.align		4
.L_2633:
        /*002c*/ 	.byte	0x03, 0x1b
        /*002e*/ 	.short	0x00ff


	//----- nvinfo : EIATTR_NUM_BARRIERS
	.align		4
        /*0030*/ 	.byte	0x02, 0x4c
        /*0032*/ 	.byte	0x01
	.zero		1


	//----- nvinfo : EIATTR_MERCURY_ISA_VERSION
	.align		4
        /*0034*/ 	.byte	0x03, 0x5f
        /*0036*/ 	.short	0x0000


	//----- nvinfo : EIATTR_COOP_GROUP_MASK_REGIDS
	.align		4
        /*0038*/ 	.byte	0x04, 0x29
        /*003a*/ 	.short	(.L_2635 - .L_2634)


	//   ....[0]....
.L_2634:
        /*003c*/ 	.word	0xffffffff


	//   ....[1]....
        /*0040*/ 	.word	0xffffffff


	//   ....[2]....
        /*0044*/ 	.word	0xffffffff


	//   ....[3]....
        /*0048*/ 	.word	0xffffffff


	//   ....[4]....
        /*004c*/ 	.word	0xffffffff


	//   ....[5]....
        /*0050*/ 	.word	0xffffffff


	//   ....[6]....
        /*0054*/ 	.word	0xffffffff


	//   ....[7]....
        /*0058*/ 	.word	0xffffffff


	//   ....[8]....
        /*005c*/ 	.word	0xffffffff


	//   ....[9]....
        /*0060*/ 	.word	0xffffffff


	//   ....[10]....
        /*0064*/ 	.word	0xffffffff


	//   ....[11]....
        /*0068*/ 	.word	0xffffffff


	//   ....[12]....
        /*006c*/ 	.word	0xffffffff


	//   ....[13]....
        /*0070*/ 	.word	0xffffffff


	//   ....[14]....
        /*0074*/ 	.word	0xffffffff


	//   ....[15]....
        /*0078*/ 	.word	0xffffffff


	//   ....[16]....
        /*007c*/ 	.word	0xffffffff


	//   ....[17]....
        /*0080*/ 	.word	0xffffffff


	//   ....[18]....
        /*0084*/ 	.word	0xffffffff


	//   ....[19]....
        /*0088*/ 	.word	0xffffffff


	//   ....[20]....
        /*008c*/ 	.word	0xffffffff


	//   ....[21]....
        /*0090*/ 	.word	0xffffffff


	//   ....[22]....
        /*0094*/ 	.word	0xffffffff


	//   ....[23]....
        /*0098*/ 	.word	0xffffffff


	//   ....[24]....
        /*009c*/ 	.word	0xffffffff


	//   ....[25]....
        /*00a0*/ 	.word	0xffffffff


	//   ....[26]....
        /*00a4*/ 	.word	0xffffffff


	//   ....[27]....
        /*00a8*/ 	.word	0xffffffff


	//   ....[28]....
        /*00ac*/ 	.word	0xffffffff


	//   ....[29]....
        /*00b0*/ 	.word	0xffffffff


	//   ....[30]....
        /*00b4*/ 	.word	0xffffffff


	//   ....[31]....
        /*00b8*/ 	.word	0xffffffff


	//   ....[32]....
        /*00bc*/ 	.word	0xffffffff


	//   ....[33]....
        /*00c0*/ 	.word	0xffffffff


	//   ....[34]....
        /*00c4*/ 	.word	0xffffffff


	//   ....[35]....
        /*00c8*/ 	.word	0xffffffff


	//   ....[36]....
        /*00cc*/ 	.word	0xffffffff


	//   ....[37]....
        /*00d0*/ 	.word	0xffffffff


	//   ....[38]....
        /*00d4*/ 	.word	0xffffffff


	//   ....[39]....
        /*00d8*/ 	.word	0xffffffff


	//   ....[40]....
        /*00dc*/ 	.word	0xffffffff


	//   ....[41]....
        /*00e0*/ 	.word	0xffffffff


	//   ....[42]....
        /*00e4*/ 	.word	0xffffffff


	//   ....[43]....
        /*00e8*/ 	.word	0xffffffff


	//   ....[44]....
        /*00ec*/ 	.word	0xffffffff


	//   ....[45]....
        /*00f0*/ 	.word	0xffffffff


	//   ....[46]....
        /*00f4*/ 	.word	0xffffffff


	//   ....[47]....
        /*00f8*/ 	.word	0xffffffff


	//   ....[48]....
        /*00fc*/ 	.word	0xffffffff


	//   ....[49]....
        /*0100*/ 	.word	0xffffffff


	//   ....[50]....
        /*0104*/ 	.word	0xffffffff


	//   ....[51]....
        /*0108*/ 	.word	0xffffffff


	//   ....[52]....
        /*010c*/ 	.word	0xffffffff


	//   ....[53]....
        /*0110*/ 	.word	0xffffffff


	//----- nvinfo : EIATTR_COOP_GROUP_INSTR_OFFSETS
	.align		4
.L_2635:
        /*0114*/ 	.byte	0x04, 0x28
        /*0116*/ 	.short	(.L_2637 - .L_2636)


	//   ....[0]....
.L_2636:
        /*0118*/ 	.word	0x00001480


	//   ....[1]....
        /*011c*/ 	.word	0x00001ac0


	//   ....[2]....
        /*0120*/ 	.word	0x000022e0


	//   ....[3]....
        /*0124*/ 	.word	0x00002830


	//   ....[4]....
        /*0128*/ 	.word	0x00002ef0


	//   ....[5]....
        /*012c*/ 	.word	0x00003b70


	//   ....[6]....
        /*0130*/ 	.word	0x00004880


	//   ....[7]....
        /*0134*/ 	.word	0x00005900


	//   ....[8]....
        /*0138*/ 	.word	0x00006390


	//   ....[9]....
        /*013c*/ 	.word	0x00006c90


	//   ....[10]....
        /*0140*/ 	.word	0x00006eb0


	//   ....[11]....
        /*0144*/ 	.word	0x00007010


	//   ....[12]....
        /*0148*/ 	.word	0x00007050


	//   ....[13]....
        /*014c*/ 	.word	0x00007060


	//   ....[14]....
        /*0150*/ 	.word	0x00007070


	//   ....[15]....
        /*0154*/ 	.word	0x000070a0


	//   ....[16]....
        /*0158*/ 	.word	0x000070c0


	//   ....[17]....
        /*015c*/ 	.word	0x000070f0


	//   ....[18]....
        /*0160*/ 	.word	0x00007110


	//   ....[19]....
        /*0164*/ 	.word	0x00007140


	//   ....[20]....
        /*0168*/ 	.word	0x00007160


	//   ....[21]....
        /*016c*/ 	.word	0x00007190


	//   ....[22]....
        /*0170*/ 	.word	0x000071b0


	//   ....[23]....
        /*0174*/ 	.word	0x00007200


	//   ....[24]....
        /*0178*/ 	.word	0x00007230


	//   ....[25]....
        /*017c*/ 	.word	0x00007270


	//   ....[26]....
        /*0180*/ 	.word	0x00007290


	//   ....[27]....
        /*0184*/ 	.word	0x000072d0


	//   ....[28]....
        /*0188*/ 	.word	0x000072f0


	//   ....[29]....
        /*018c*/ 	.word	0x00007310


	//   ....[30]....
        /*0190*/ 	.word	0x00007330


	//   ....[31]....
        /*0194*/ 	.word	0x00007340


	//   ....[32]....
        /*0198*/ 	.word	0x00007370


	//   ....[33]....
        /*019c*/ 	.word	0x00007390


	//   ....[34]....
        /*01a0*/ 	.word	0x000073c0


	//   ....[35]....
        /*01a4*/ 	.word	0x000073f0


	//   ....[36]....
        /*01a8*/ 	.word	0x00007420


	//   ....[37]....
        /*01ac*/ 	.word	0x00008bb0


	//   ....[38]....
        /*01b0*/ 	.word	0x00008cd0


	//   ....[39]....
        /*01b4*/ 	.word	0x00008dd0


	//   ....[40]....
        /*01b8*/ 	.word	0x00008ed0


	//   ....[41]....
        /*01bc*/ 	.word	0x00008fe0


	//   ....[42]....
        /*01c0*/ 	.word	0x00009680


	//   ....[43]....
        /*01c4*/ 	.word	0x00009f00


	//   ....[44]....
        /*01c8*/ 	.word	0x0000a560


	//   ....[45]....
        /*01cc*/ 	.word	0x0000a5b0


	//   ....[46]....
        /*01d0*/ 	.word	0x0000a5e0


	//   ....[47]....
        /*01d4*/ 	.word	0x0000a600


	//   ....[48]....
        /*01d8*/ 	.word	0x0000a620


	//   ....[49]....
        /*01dc*/ 	.word	0x0000a6f0


	//   ....[50]....
        /*01e0*/ 	.word	0x0000a740


	//   ....[51]....
        /*01e4*/ 	.word	0x0000a760


	//   ....[52]....
        /*01e8*/ 	.word	0x0000a780


	//   ....[53]....
        /*01ec*/ 	.word	0x0000a7a0


	//----- nvinfo : EIATTR_EXIT_INSTR_OFFSETS
	.align		4
.L_2637:
        /*01f0*/ 	.byte	0x04, 0x1c
        /*01f2*/ 	.short	(.L_2639 - .L_2638)


	//   ....[0]....
.L_2638:
        /*01f4*/ 	.word	0x0000a880


	//   ....[1]....
        /*01f8*/ 	.word	0x0000a9f0


	//----- nvinfo : EIATTR_MAX_THREADS
	.align		4
.L_2639:
        /*01fc*/ 	.byte	0x04, 0x05
        /*01fe*/ 	.short	(.L_2641 - .L_2640)
.L_2640:
        /*0200*/ 	.word	0x00000020
        /*0204*/ 	.word	0x00000001
        /*0208*/ 	.word	0x00000001


	//----- nvinfo : EIATTR_CRS_STACK_SIZE
	.align		4
.L_2641:
        /*020c*/ 	.byte	0x04, 0x1e
        /*020e*/ 	.short	(.L_2643 - .L_2642)
.L_2642:
        /*0210*/ 	.word	0x00000000
.L_2643:


//--------------------- .nv.info._Z25selective_scan_bwd_kernelI32Selective_Scan_bwd_kernel_traitsILi32ELi16ELb0ELb1ELb1ELb1ELb0EN3c104HalfEfEEv12SSMParamsBwd --------------------------
	.section	.nv.info._Z25selective_scan_bwd_kernelI32Selective_Scan_bwd_kernel_traitsILi32ELi16ELb0ELb1ELb1ELb1ELb0EN3c104HalfEfEEv12SSMParamsBwd,"",@"SHT_CUDA_INFO"
	.sectionflags	@""
	.align	4


	//----- nvinfo : EIATTR_CUDA_API_VERSION
	.align		4
        /*0000*/ 	.byte	0x04, 0x37
        /*0002*/ 	.short	(.L_2645 - .L_2644)
.L_2644:
        /*0004*/ 	.word	0x00000082


	//----- nvinfo : EIATTR_SW2861232_WAR
	.align		4
.L_2645:
        /*0008*/ 	.byte	0x01, 0x35
	.zero		2


	//----- nvinfo : EIATTR_PARAM_CBANK
	.align		4
        /*000c*/ 	.byte	0x04, 0x0a
        /*000e*/ 	.short	(.L_2647 - .L_2646)
	.align		4
.L_2646:
        /*0010*/ 	.word	index@(.nv.constant0._Z25selective_scan_bwd_kernelI32Selective_Scan_bwd_kernel_traitsILi32ELi16ELb0ELb1ELb1ELb1ELb0EN3c104HalfEfEEv12SSMParamsBwd)
        /*0014*/ 	.short	0x0160
        /*0016*/ 	.short	0x01f0


	//----- nvinfo : EIATTR_CBANK_PARAM_SIZE
	.align		4
.L_2647:
        /*0018*/ 	.byte	0x03, 0x19
        /*001a*/ 	.short	0x01f0


	//----- nvinfo : EIATTR_KPARAM_INFO
	.align		4
        /*001c*/ 	.byte	0x04, 0x17
        /*001e*/ 	.short	(.L_2649 - .L_2648)
.L_2648:
        /*0020*/ 	.word	0x00000000
        /*0024*/ 	.short	0x0000
        /*0026*/ 	.short	0x0000
        /*0028*/ 	.byte	0x00, 0xf0, 0xc1, 0x07


	//----- nvinfo : EIATTR_MAXREG_COUNT
	.align		4
.L_2649:
        /*002c*/ 	.byte	0x03, 0x1b
        /*002e*/ 	.short	0x00ff


	//----- nvinfo : EIATTR_NUM_BARRIERS
	.align		4
        /*0030*/ 	.byte	0x02, 0x4c
        /*0032*/ 	.byte	0x01
	.zero		1


	//----- nvinfo : EIATTR_MERCURY_ISA_VERSION
	.align		4
        /*0034*/ 	.byte	0x03, 0x5f
        /*0036*/ 	.short	0x0000


	//----- nvinfo : EIATTR_COOP_GROUP_MASK_REGIDS
	.align		4
        /*0038*/ 	.byte	0x04, 0x29
        /*003a*/ 	.short	(.L_2651 - .L_2650)


	//   ....[0]....
.L_2650:
        /*003c*/ 	.word	0xffffffff


	//   ....[1]....
        /*0040*/ 	.word	0xffffffff


	//   ....[2]....
        /*0044*/ 	.word	0xffffffff


	//   ....[3]....
        /*0048*/ 	.word	0xffffffff


	//   ....[4]....
        /*004c*/ 	.word	0xffffffff


	//   ....[5]....
        /*0050*/ 	.word	0xffffffff


	//   ....[6]....
        /*0054*/ 	.word	0xffffffff


	//   ....[7]....
        /*0058*/ 	.word	0xffffffff


	//   ....[8]....
        /*005c*/ 	.word	0xffffffff


	//   ....[9]....
        /*0060*/ 	.word	0xffffffff


	//   ....[10]....
        /*0064*/ 	.word	0xffffffff


	//   ....[11]....
        /*0068*/ 	.word	0xffffffff


	//   ....[12]....
        /*006c*/ 	.word	0xffffffff


	//   ....[13]....
        /*0070*/ 	.word	0xffffffff


	//   ....[14]....
        /*0074*/ 	.word	0xffffffff


	//   ....[15]....
        /*0078*/ 	.word	0xffffffff


	//   ....[16]....
        /*007c*/ 	.word	0xffffffff


	//   ....[17]....
        /*0080*/ 	.word	0xffffffff


	//   ....[18]....
        /*0084*/ 	.word	0xffffffff


	//   ....[19]....
        /*0088*/ 	.word	0xffffffff


	//   ....[20]....
        /*008c*/ 	.word	0xffffffff


	//   ....[21]....
        /*0090*/ 	.word	0xffffffff


	//   ....[22]....
        /*0094*/ 	.word	0xffffffff


	//   ....[23]....
        /*0098*/ 	.word	0xffffffff


	//   ....[24]....
        /*009c*/ 	.word	0xffffffff


	//   ....[25]....
        /*00a0*/ 	.word	0xffffffff


	//   ....[26]....
        /*00a4*/ 	.word	0xffffffff


	//   ....[27]....
        /*00a8*/ 	.word	0xffffffff


	//   ....[28]....
        /*00ac*/ 	.word	0xffffffff


	//   ....[29]....
        /*00b0*/ 	.word	0xffffffff


	//   ....[30]....
        /*00b4*/ 	.word	0xffffffff


	//   ....[31]....
        /*00b8*/ 	.word	0xffffffff


	//   ....[32]....
        /*00bc*/ 	.word	0xffffffff


	//   ....[33]....
        /*00c0*/ 	.word	0xffffffff


	//   ....[34]....
        /*00c4*/ 	.word	0xffffffff


	//   ....[35]....
        /*00c8*/ 	.word	0xffffffff


	//   ....[36]....
        /*00cc*/ 	.word	0xffffffff


	//   ....[37]....
        /*00d0*/ 	.word	0xffffffff


	//   ....[38]....
        /*00d4*/ 	.word	0xffffffff


	//   ....[39]....
        /*00d8*/ 	.word	0xffffffff


	//   ....[40]....
        /*00dc*/ 	.word	0xffffffff


	//   ....[41]....
        /*00e0*/ 	.word	0xffffffff


	//   ....[42]....
        /*00e4*/ 	.word	0xffffffff


	//   ....[43]....
        /*00e8*/ 	.word	0xffffffff


	//   ....[44]....
        /*00ec*/ 	.word	0xffffffff


	//   ....[45]....
        /*00f0*/ 	.word	0xffffffff


	//   ....[46]....
        /*00f4*/ 	.word	0xffffffff


	//   ....[47]....
        /*00f8*/ 	.word	0xffffffff


	//   ....[48]....
        /*00fc*/ 	.word	0xffffffff


	//   ....[49]....
        /*0100*/ 	.word	0xffffffff


	//   ....[50]....
        /*0104*/ 	.word	0xffffffff


	//----- nvinfo : EIATTR_COOP_GROUP_INSTR_OFFSETS
	.align		4
.L_2651:
        /*0108*/ 	.byte	0x04, 0x28
        /*010a*/ 	.short	(.L_2653 - .L_2652)


	//   ....[0]....
.L_2652:
        /*010c*/ 	.word	0x00001230


	//   ....[1]....
        /*0110*/ 	.word	0x00001810


	//   ....[2]....
        /*0114*/ 	.word	0x00001d60


	//   ....[3]....
        /*0118*/ 	.word	0x00004fa0


	//   ....[4]....
        /*011c*/ 	.word	0x00005860


	//   ....[5]....
        /*0120*/ 	.word	0x00005f40


	//   ....[6]....
        /*0124*/ 	.word	0x00005f60


	//   ....[7]....
        /*0128*/ 	.word	0x00005f90


	//   ....[8]....
        /*012c*/ 	.word	0x00005fb0


	//   ....[9]....
        /*0130*/ 	.word	0x00005fe0


	//   ....[10]....
        /*0134*/ 	.word	0x00006000


	//   ....[11]....
        /*0138*/ 	.word	0x00006030


	//   ....[12]....
        /*013c*/ 	.word	0x00006050


	//   ....[13]....
        /*0140*/ 	.word	0x000060c0


	//   ....[14]....
        /*0144*/ 	.word	0x000060d0


	//   ....[15]....
        /*0148*/ 	.word	0x00006140


	//   ....[16]....
        /*014c*/ 	.word	0x00006160


	//   ....[17]....
        /*0150*/ 	.word	0x00006190


	//   ....[18]....
        /*0154*/ 	.word	0x00006560


	//   ....[19]....
        /*0158*/ 	.word	0x00006770


	//   ....[20]....
        /*015c*/ 	.word	0x00006840


	//   ....[21]....
        /*0160*/ 	.word	0x00006870


	//   ....[22]....
        /*0164*/ 	.word	0x00006890


	//   ....[23]....
        /*0168*/ 	.word	0x000068c0


	//   ....[24]....
        /*016c*/ 	.word	0x000068e0


	//   ....[25]....
        /*0170*/ 	.word	0x00006910


	//   ....[26]....
        /*0174*/ 	.word	0x00006930


	//   ....[27]....
        /*0178*/ 	.word	0x00006940


	//   ....[28]....
        /*017c*/ 	.word	0x00006970


	//   ....[29]....
        /*0180*/ 	.word	0x00006990


	//   ....[30]....
        /*0184*/ 	.word	0x000069a0


	//   ....[31]....
        /*0188*/ 	.word	0x000069b0


	//   ....[32]....
        /*018c*/ 	.word	0x000069d0


	//   ....[33]....
        /*0190*/ 	.word	0x00008240


	//   ....[34]....
        /*0194*/ 	.word	0x00008360


	//   ....[35]....
        /*0198*/ 	.word	0x00008460


	//   ....[36]....
        /*019c*/ 	.word	0x00008560


	//   ....[37]....
        /*01a0*/ 	.word	0x00008670


	//   ....[38]....
        /*01a4*/ 	.word	0x00008da0


	//   ....[39]....
        /*01a8*/ 	.word	0x00009570


	//   ....[40]....
        /*01ac*/ 	.word	0x0000a110


	//   ....[41]....
        /*01b0*/ 	.word	0x0000a710


	//   ....[42]....
        /*01b4*/ 	.word	0x0000a760


	//   ....[43]....
        /*01b8*/ 	.word	0x0000a790


	//   ....[44]....
        /*01bc*/ 	.word	0x0000a7b0


	//   ....[45]....
        /*01c0*/ 	.word	0x0000a7d0


	//   ....[46]....
        /*01c4*/ 	.word	0x0000a880


	//   ....[47]....
        /*01c8*/ 	.word	0x0000a8d0


	//   ....[48]....
        /*01cc*/ 	.word	0x0000a8f0


	//   ....[49]....
        /*01d0*/ 	.word	0x0000a910


	//   ....[50]....
        /*01d4*/ 	.word	0x0000a930


	//----- nvinfo : EIATTR_EXIT_INSTR_OFFSETS
	.align		4
.L_2653:
        /*01d8*/ 	.byte	0x04, 0x1c
        /*01da*/ 	.short	(.L_2655 - .L_2654)


	//   ....[0]....
.L_2654:
        /*01dc*/ 	.word	0x0000a9f0


	//   ....[1]....
        /*01e0*/ 	.word	0x0000ab30


	//----- nvinfo : EIATTR_MAX_THREADS
	.align		4
.L_2655:
        /*01e4*/ 	.byte	0x04, 0x05
        /*01e6*/ 	.short	(.L_2657 - .L_2656)
.L_2656:
        /*01e8*/ 	.word	0x00000020
        /*01ec*/ 	.word	0x00000001
        /*01f0*/ 	.word	0x00000001


	//----- nvinfo : EIATTR_CRS_STACK_SIZE
	.align		4
.L_2657:
        /*01f4*/ 	.byte	0x04, 0x1e
        /*01f6*/ 	.short	(.L_2659 - .L_2658)
.L_2658:
        /*01f8*/ 	.word	0x00000000
.L_2659:


//--------------------- .nv.info._Z25selective_scan_bwd_kernelI32Selective_Scan_bwd_kernel_traitsILi32ELi16ELb0ELb1ELb1ELb1ELb1EN3c104HalfEfEEv12SSMParamsBwd --------------------------
	.section	.nv.info._Z25selective_scan_bwd_kernelI32Selective_Scan_bwd_kernel_traitsILi32ELi16ELb0ELb1ELb1ELb1ELb1EN3c104HalfEfEEv12SSMParamsBwd,"",@"SHT_CUDA_INFO"
	.sectionflags	@""
	.align	4


	//----- nvinfo : EIATTR_CUDA_API_VERSION
	.align		4
        /*0000*/ 	.byte	0x04, 0x37
        /*0002*/ 	.short	(.L_2661 - .L_2660)
.L_2660:
        /*0004*/ 	.word	0x00000082


	//----- nvinfo : EIATTR_SW2861232_WAR
	.align		4
.L_2661:
        /*0008*/ 	.byte	0x01, 0x35
	.zero		2


	//----- nvinfo : EIATTR_PARAM_CBANK
	.align		4
        /*000c*/ 	.byte	0x04, 0x0a
        /*000e*/ 	.short	(.L_2663 - .L_2662)
	.align		4
.L_2662:
        /*0010*/ 	.word	index@(.nv.constant0._Z25selective_scan_bwd_kernelI32Selective_Scan_bwd_kernel_traitsILi32ELi16ELb0ELb1ELb1ELb1ELb1EN3c104HalfEfEEv12SSMParamsBwd)
        /*0014*/ 	.short	0x0160
        /*0016*/ 	.short	0x01f0


	//----- nvinfo : EIATTR_CBANK_PARAM_SIZE
	.align		4
.L_2663:
        /*0018*/ 	.byte	0x03, 0x19
        /*001a*/ 	.short	0x01f0


	//----- nvinfo : EIATTR_KPARAM_INFO
	.align		4
        /*001c*/ 	.byte	0x04, 0x17
        /*001e*/ 	.short	(.L_2665 - .L_2664)
.L_2664:
        /*0020*/ 	.word	0x00000000
        /*0024*/ 	.short	0x0000
        /*0026*/ 	.short	0x0000
        /*0028*/ 	.byte	0x00, 0xf0, 0xc1, 0x07


	//----- nvinfo : EIATTR_MAXREG_COUNT
	.align		4
.L_2665:
        /*002c*/ 	.byte	0x03, 0x1b
        /*002e*/ 	.short	0x00ff


	//----- nvinfo : EIATTR_NUM_BARRIERS
	.align		4
        /*0030*/ 	.byte	0x02, 0x4c
        /*0032*/ 	.byte	0x01
	.zero		1


	//----- nvinfo : EIATTR_MERCURY_ISA_VERSION
	.align		4
        /*0034*/ 	.byte	0x03, 0x5f
        /*0036*/ 	.short	0x0000


	//----- nvinfo : EIATTR_COOP_GROUP_MASK_REGIDS
	.align		4
        /*0038*/ 	.byte	0x04, 0x29
        /*003a*/ 	.short	(.L_2667 - .L_2666)


	//   ....[0]....
.L_2666:
        /*003c*/ 	.word	0xffffffff


	//   ....[1]....
        /*0040*/ 	.word	0xffffffff


	//   ....[2]....
        /*0044*/ 	.word	0xffffffff


	//   ....[3]....
        /*0048*/ 	.word	0xffffffff


	//   ....[4]....
        /*004c*/ 	.word	0xffffffff


	//   ....[5]....
        /*0050*/ 	.word	0xffffffff


	//   ....[6]....
        /*0054*/ 	.word	0xffffffff


	//   ....[7]....
        /*0058*/ 	.word	0xffffffff


	//   ....[8]....
        /*005c*/ 	.word	0xffffffff


	//   ....[9]....
        /*0060*/ 	.word	0xffffffff


	//   ....[10]....
        /*0064*/ 	.word	0xffffffff


	//   ....[11]....
        /*0068*/ 	.word	0xffffffff


	//   ....[12]....
        /*006c*/ 	.word	0xffffffff


	//   ....[13]....
        /*0070*/ 	.word	0xffffffff


	//   ....[14]....
        /*0074*/ 	.word	0xffffffff


	//   ....[15]....
        /*0078*/ 	.word	0xffffffff


	//   ....[16]....
        /*007c*/ 	.word	0xffffffff


	//   ....[17]....
        /*0080*/ 	.word	0xffffffff


	//   ....[18]....
        /*0084*/ 	.word	0xffffffff


	//   ....[19]....
        /*0088*/ 	.word	0xffffffff


	//   ....[20]....
        /*008c*/ 	.word	0xffffffff


	//   ....[21]....
        /*0090*/ 	.word	0xffffffff


	//   ....[22]....
        /*0094*/ 	.word	0xffffffff


	//   ....[23]....
        /*0098*/ 	.word	0xffffffff


	//   ....[24]....
        /*009c*/ 	.word	0xffffffff


	//   ....[25]....
        /*00a0*/ 	.word	0xffffffff


	//   ....[26]....
        /*00a4*/ 	.word	0xffffffff


	//   ....[27]....
        /*00a8*/ 	.word	0xffffffff


	//   ....[28]....
        /*00ac*/ 	.word	0xffffffff


	//   ....[29]....
        /*00b0*/ 	.word	0xffffffff


	//   ....[30]....
        /*00b4*/ 	.word	0xffffffff


	//   ....[31]....
        /*00b8*/ 	.word	0xffffffff


	//   ....[32]....
        /*00bc*/ 	.word	0xffffffff


	//   ....[33]....
        /*00c0*/ 	.word	0xffffffff


	//   ....[34]....
        /*00c4*/ 	.word	0xffffffff


	//   ....[35]....
        /*00c8*/ 	.word	0xffffffff


	//   ....[36]....
        /*00cc*/ 	.word	0xffffffff


	//   ....[37]....
        /*00d0*/ 	.word	0xffffffff


	//   ....[38]....
        /*00d4*/ 	.word	0xffffffff


	//   ....[39]....
        /*00d8*/ 	.word	0xffffffff


	//   ....[40]....
        /*00dc*/ 	.word	0xffffffff


	//   ....[41]....
        /*00e0*/ 	.word	0xffffffff


	//   ....[42]....
        /*00e4*/ 	.word	0xffffffff


	//   ....[43]....
        /*00e8*/ 	.word	0xffffffff


	//   ....[44]....
        /*00ec*/ 	.word	0xffffffff


	//   ....[45]....
        /*00f0*/ 	.word	0xffffffff


	//   ....[46]....
        /*00f4*/ 	.word	0xffffffff


	//   ....[47]....
        /*00f8*/ 	.word	0xffffffff


	//   ....[48]....
        /*00fc*/ 	.word	0xffffffff


	//   ....[49]....
        /*0100*/ 	.word	0xffffffff


	//   ....[50]....
        /*0104*/ 	.word	0xffffffff


	//   ....[51]....
        /*0108*/ 	.word	0xffffffff


	//   ....[52]....
        /*010c*/ 	.word	0xffffffff


	//   ....[53]....
        /*0110*/ 	.word	0xffffffff


	//   ....[54]....
        /*0114*/ 	.word	0xffffffff


	//----- nvinfo : EIATTR_COOP_GROUP_INSTR_OFFSETS
	.align		4
.L_2667:
        /*0118*/ 	.byte	0x04, 0x28
        /*011a*/ 	.short	(.L_2669 - .L_2668)


	//   ....[0]....
.L_2668:
        /*011c*/ 	.word	0x00001470


	//   ....[1]....
        /*0120*/ 	.word	0x00001a30


	//   ....[2]....
        /*0124*/ 	.word	0x00001f70


	//   ....[3]....
        /*0128*/ 	.word	0x00004d20


	//   ....[4]....
        /*012c*/ 	.word	0x00005410


	//   ....[5]....
        /*0130*/ 	.word	0x00006000


	//   ....[6]....
        /*0134*/ 	.word	0x00006b10


	//   ....[7]....
        /*0138*/ 	.word	0x00007c00


	//   ....[8]....
        /*013c*/ 	.word	0x000085f0


	//   ....[9]....
        /*0140*/ 	.word	0x00009230


	//   ....[10]....
        /*0144*/ 	.word	0x000092a0


	//   ....[11]....
        /*0148*/ 	.word	0x00009340


	//   ....[12]....
        /*014c*/ 	.word	0x00009350


	//   ....[13]....
        /*0150*/ 	.word	0x00009380


	//   ....[14]....
        /*0154*/ 	.word	0x00009390


	//   ....[15]....
        /*0158*/ 	.word	0x000093c0


	//   ....[16]....
        /*015c*/ 	.word	0x000093f0


	//   ....[17]....
        /*0160*/ 	.word	0x00009410


	//   ....[18]....
        /*0164*/ 	.word	0x00009430


	//   ....[19]....
        /*0168*/ 	.word	0x00009460


	//   ....[20]....
        /*016c*/ 	.word	0x00009490


	//   ....[21]....
        /*0170*/ 	.word	0x000094b0


	//   ....[22]....
        /*0174*/ 	.word	0x000094d0


	//   ....[23]....
        /*0178*/ 	.word	0x00009510


	//   ....[24]....
        /*017c*/ 	.word	0x00009540


	//   ....[25]....
        /*0180*/ 	.word	0x00009590


	//   ....[26]....
        /*0184*/ 	.word	0x000095a0


	//   ....[27]....
        /*0188*/ 	.word	0x000095f0


	//   ....[28]....
        /*018c*/ 	.word	0x00009600


	//   ....[29]....
        /*0190*/ 	.word	0x00009620


	//   ....[30]....
        /*0194*/ 	.word	0x00009650


	//   ....[31]....
        /*0198*/ 	.word	0x00009660


	//   ....[32]....
        /*019c*/ 	.word	0x00009690


	//   ....[33]....
        /*01a0*/ 	.word	0x000096a0


	//   ....[34]....
        /*01a4*/ 	.word	0x000096b0


	//   ....[35]....
        /*01a8*/ 	.word	0x000096d0


	//   ....[36]....
        /*01ac*/ 	.word	0x00009700


	//   ....[37]....
        /*01b0*/ 	.word	0x0000aeb0


	//   ....[38]....
        /*01b4*/ 	.word	0x0000afd0


	//   ....[39]....
        /*01b8*/ 	.word	0x0000b0d0


	//   ....[40]....
        /*01bc*/ 	.word	0x0000b1d0


	//   ....[41]....
        /*01c0*/ 	.word	0x0000b2e0


	//   ....[42]....
        /*01c4*/ 	.word	0x0000bb40


	//   ....[43]....
        /*01c8*/ 	.word	0x0000c330


	//   ....[44]....
        /*01cc*/ 	.word	0x0000cf20


	//   ....[45]....
        /*01d0*/ 	.word	0x0000d580


	//   ....[46]....
        /*01d4*/ 	.word	0x0000d5d0


	//   ....[47]....
        /*01d8*/ 	.word	0x0000d600


	//   ....[48]....
        /*01dc*/ 	.word	0x0000d620


	//   ....[49]....
        /*01e0*/ 	.word	0x0000d640


	//   ....[50]....
        /*01e4*/ 	.word	0x0000d710


	//   ....[51]....
        /*01e8*/ 	.word	0x0000d760


	//   ....[52]....
        /*01ec*/ 	.word	0x0000d780


	//   ....[53]....
        /*01f0*/ 	.word	0x0000d7a0


	//   ....[54]....
        /*01f4*/ 	.word	0x0000d7c0


	//----- nvinfo : EIATTR_EXIT_INSTR_OFFSETS
	.align		4
.L_2669:
        /*01f8*/ 	.byte	0x04, 0x1c
        /*01fa*/ 	.short	(.L_2671 - .L_2670)


	//   ....[0]....
.L_2670:
        /*01fc*/ 	.word	0x0000d8a0


	//   ....[1]....
        /*0200*/ 	.word	0x0000da10


	//----- nvinfo : EIATTR_MAX_THREADS
	.align		4
.L_2671:
        /*0204*/ 	.byte	0x04, 0x05
        /*0206*/ 	.short	(.L_2673 - .L_2672)
.L_2672:
        /*0208*/ 	.word	0x00000020
        /*020c*/ 	.word	0x00000001
        /*0210*/ 	.word	0x00000001


	//----- nvinfo : EIATTR_CRS_STACK_SIZE
	.align		4
.L_2673:
        /*0214*/ 	.byte	0x04, 0x1e
        /*0216*/ 	.short	(.L_2675 - .L_2674)
.L_2674:
        /*0218*/ 	.word	0x00000000
.L_2675:


//--------------------- .nv.info._Z25selective_scan_bwd_kernelI32Selective_Scan_bwd_kernel_traitsILi32ELi16ELb1ELb0ELb0ELb0ELb0EN3c104HalfEfEEv12SSMParamsBwd --------------------------
	.section	.nv.info._Z25selective_scan_bwd_kernelI32Selective_Scan_bwd_kernel_traitsILi32ELi16ELb1ELb0ELb0ELb0ELb0EN3c104HalfEfEEv12SSMParamsBwd,"",@"SHT_CUDA_INFO"
	.sectionflags	@""
	.align	4


	//----- nvinfo : EIATTR_CUDA_API_VERSION
	.align		4
        /*0000*/ 	.byte	0x04, 0x37
        /*0002*/ 	.short	(.L_2677 - .L_2676)
.L_2676:
        /*0004*/ 	.word	0x00000082


	//----- nvinfo : EIATTR_SW2861232_WAR
	.align		4
.L_2677:
        /*0008*/ 	.byte	0x01, 0x35
	.zero		2


	//----- nvinfo : EIATTR_PARAM_CBANK
	.align		4
        /*000c*/ 	.byte	0x04, 0x0a
        /*000e*/ 	.short	(.L_2679 - .L_2678)
	.align		4
.L_2678:
        /*0010*/ 	.word	index@(.nv.constant0._Z25selective_scan_bwd_kernelI32Selective_Scan_bwd_kernel_traitsILi32ELi16ELb1ELb0ELb0ELb0ELb0EN3c104HalfEfEEv12SSMParamsBwd)
        /*0014*/ 	.short	0x0160
        /*0016*/ 	.short	0x01f0


	//----- nvinfo : EIATTR_CBANK_PARAM_SIZE
	.align		4
.L_2679:
        /*0018*/ 	.byte	0x03, 0x19
        /*001a*/ 	.short	0x01f0


	//----- nvinfo : EIATTR_KPARAM_INFO
	.align		4
        /*001c*/ 	.byte	0x04, 0x17
        /*001e*/ 	.short	(.L_2681 - .L_2680)
.L_2680:
        /*0020*/ 	.word	0x00000000
        /*0024*/ 	.short	0x0000
        /*0026*/ 	.short	0x0000
        /*0028*/ 	.byte	0x00, 0xf0, 0xc1, 0x07


	//----- nvinfo : EIATTR_MAXREG_COUNT
	.align		4
.L_2681:
        /*002c*/ 	.byte	0x03, 0x1b
        /*002e*/ 	.short	0x00ff


	//----- nvinfo : EIATTR_NUM_BARRIERS
	.align		4
        /*0030*/ 	.byte	0x02, 0x4c
        /*0032*/ 	.byte	0x01
	.zero		1


	//----- nvinfo : EIATTR_MERCURY_ISA_VERSION
	.align		4
        /*0034*/ 	.byte	0x03, 0x5f
        /*0036*/ 	.short	0x0000


	//----- nvinfo : EIATTR_COOP_GROUP_MASK_REGIDS
	.align		4
        /*0038*/ 	.byte	0x04, 0x29
        /*003a*/ 	.short	(.L_2683 - .L_2682)


	//   ....[0]....
.L_2682:
        /*003c*/ 	.word	0xffffffff


	//   ....[1]....
        /*0040*/ 	.word	0xffffffff


	//   ....[2]....
        /*0044*/ 	.word	0xffffffff


	//   ....[3]....
        /*0048*/ 	.word	0xffffffff


	//   ....[4]....
        /*004c*/ 	.word	0xffffffff


	//   ....[5]....
        /*0050*/ 	.word	0xffffffff


	//   ....[6]....
        /*0054*/ 	.word	0xffffffff


	//   ....[7]....
        /*0058*/ 	.word	0xffffffff


	//   ....[8]....
        /*005c*/ 	.word	0xffffffff


	//   ....[9]....
        /*0060*/ 	.word	0xffffffff


	//   ....[10]....
        /*0064*/ 	.word	0xffffffff


	//   ....[11]....
        /*0068*/ 	.word	0xffffffff


	//   ....[12]....
        /*006c*/ 	.word	0xffffffff


	//   ....[13]....
        /*0070*/ 	.word	0xffffffff


	//   ....[14]....
        /*0074*/ 	.word	0xffffffff


	//   ....[15]....
        /*0078*/ 	.word	0xffffffff


	//   ....[16]....
        /*007c*/ 	.word	0xffffffff


	//   ....[17]....
        /*0080*/ 	.word	0xffffffff


	//   ....[18]....
        /*0084*/ 	.word	0xffffffff


	//   ....[19]....
        /*0088*/ 	.word	0xffffffff


	//   ....[20]....
        /*008c*/ 	.word	0xffffffff


	//   ....[21]....
        /*0090*/ 	.word	0xffffffff


	//   ....[22]....
        /*0094*/ 	.word	0xffffffff


	//   ....[23]....
        /*0098*/ 	.word	0xffffffff


	//   ....[24]....
        /*009c*/ 	.word	0xffffffff


	//   ....[25]....
        /*00a0*/ 	.word	0xffffffff


	//   ....[26]....
        /*00a4*/ 	.word	0xffffffff


	//   ....[27]....
        /*00a8*/ 	.word	0xffffffff


	//   ....[28]....
        /*00ac*/ 	.word	0xffffffff


	//   ....[29]....
        /*00b0*/ 	.word	0xffffffff


	//   ....[30]....
        /*00b4*/ 	.word	0xffffffff


	//   ....[31]....
        /*00b8*/ 	.word	0xffffffff


	//   ....[32]....
        /*00bc*/ 	.word	0xffffffff


	//   ....[33]....
        /*00c0*/ 	.word	0xffffffff


	//   ....[34]....
        /*00c4*/ 	.word	0xffffffff


	//   ....[35]....
        /*00c8*/ 	.word	0xffffffff


	//   ....[36]....
        /*00cc*/ 	.word	0xffffffff


	//   ....[37]....
        /*00d0*/ 	.word	0xffffffff


	//   ....[38]....
        /*00d4*/ 	.word	0xffffffff


	//   ....[39]....
        /*00d8*/ 	.word	0xffffffff


	//   ....[40]....
        /*00dc*/ 	.word	0xffffffff


	//   ....[41]....
        /*00e0*/ 	.word	0xffffffff


	//   ....[42]....
        /*00e4*/ 	.word	0xffffffff


	//   ....[43]....
        /*00e8*/ 	.word	0xffffffff


	//   ....[44]....
        /*00ec*/ 	.word	0xffffffff


	//   ....[45]....
        /*00f0*/ 	.word	0xffffffff


	//   ....[46]....
        /*00f4*/ 	.word	0xffffffff


	//   ....[47]....
        /*00f8*/ 	.word	0xffffffff


	//   ....[48]....
        /*00fc*/ 	.word	0xffffffff


	//   ....[49]....
        /*0100*/ 	.word	0xffffffff


	//   ....[50]....
        /*0104*/ 	.word	0xffffffff


	//   ....[51]....
        /*0108*/ 	.word	0xffffffff


	//   ....[52]....
        /*010c*/ 	.word	0xffffffff


	//----- nvinfo : EIATTR_COOP_GROUP_INSTR_OFFSETS
	.align		4
.L_2683:
        /*0110*/ 	.byte	0x04, 0x28
        /*0112*/ 	.short	(.L_2685 - .L_2684)


	//   ....[0]....
.L_2684:
        /*0114*/ 	.word	0x000005f0


	//   ....[1]....
        /*0118*/ 	.word	0x00000680


	//   ....[2]....
        /*011c*/ 	.word	0x00000790


	//   ....[3]....
        /*0120*/ 	.word	0x00001b50


	//   ....[4]....
        /*0124*/ 	.word	0x00001b80


	//   ....[5]....
        /*0128*/ 	.word	0x00001bc0


	//   ....[6]....
        /*012c*/ 	.word	0x00001bd0


	//   ....[7]....
        /*0130*/ 	.word	0x00001c00


	//   ....[8]....
        /*0134*/ 	.word	0x00001c20


	//   ....[9]....
        /*0138*/ 	.word	0x00001c50


	//   ....[10]....
        /*013c*/ 	.word	0x00001c70


	//   ....[11]....
        /*0140*/ 	.word	0x00001ca0


	//   ....[12]....
        /*0144*/ 	.word	0x00001cc0


	//   ....[13]....
        /*0148*/ 	.word	0x00001cf0


	//   ....[14]....
        /*014c*/ 	.word	0x00001d10


	//   ....[15]....
        /*0150*/ 	.word	0x00001d40


	//   ....[16]....
        /*0154*/ 	.word	0x00001d50


	//   ....[17]....
        /*0158*/ 	.word	0x00001d90


	//   ....[18]....
        /*015c*/ 	.word	0x00001dc0


	//   ....[19]....
        /*0160*/ 	.word	0x00001e20


	//   ....[20]....
        /*0164*/ 	.word	0x00001e30


	//   ....[21]....
        /*0168*/ 	.word	0x00001e60


	//   ....[22]....
        /*016c*/ 	.word	0x00001e80


	//   ....[23]....
        /*0170*/ 	.word	0x00001eb0


	//   ....[24]....
        /*0174*/ 	.word	0x00001ec0


	//   ....[25]....
        /*0178*/ 	.word	0x00001ee0


	//   ....[26]....
        /*017c*/ 	.word	0x00001f10


	//   ....[27]....
        /*0180*/ 	.word	0x00001f20


	//   ....[28]....
        /*0184*/ 	.word	0x00001f30


	//   ....[29]....
        /*0188*/ 	.word	0x00001f40


	//   ....[30]....
        /*018c*/ 	.word	0x00001f50


	//   ....[31]....
        /*0190*/ 	.word	0x000025b0


	//   ....[32]....
        /*0194*/ 	.word	0x000025e0


	//   ....[33]....
        /*0198*/ 	.word	0x000026d0


	//   ....[34]....
        /*019c*/ 	.word	0x00002700


	//   ....[35]....
        /*01a0*/ 	.word	0x000027e0


	//   ....[36]....
        /*01a4*/ 	.word	0x00002810


	//   ....[37]....
        /*01a8*/ 	.word	0x000028f0


	//   ....[38]....
        /*01ac*/ 	.word	0x00002920


	//   ....[39]....
        /*01b0*/ 	.word	0x00002a00


	//   ....[40]....
        /*01b4*/ 	.word	0x00002a30


	//   ....[41]....
        /*01b8*/ 	.word	0x00002fc0


	//   ....[42]....
        /*01bc*/ 	.word	0x000032c0


	//   ....[43]....
        /*01c0*/ 	.word	0x000033f0


	//   ....[44]....
        /*01c4*/ 	.word	0x00003440


	//   ....[45]....
        /*01c8*/ 	.word	0x00003470


	//   ....[46]....
        /*01cc*/ 	.word	0x00003490


	//   ....[47]....
        /*01d0*/ 	.word	0x000034b0


	//   ....[48]....
        /*01d4*/ 	.word	0x00003560


	//   ....[49]....
        /*01d8*/ 	.word	0x000035b0


	//   ....[50]....
        /*01dc*/ 	.word	0x000035d0


	//   ....[51]....
        /*01e0*/ 	.word	0x000035f0


	//   ....[52]....
        /*01e4*/ 	.word	0x00003610


	//----- nvinfo : EIATTR_EXIT_INSTR_OFFSETS
	.align		4
.L_2685:
        /*01e8*/ 	.byte	0x04, 0x1c
        /*01ea*/ 	.short	(.L_2687 - .L_2686)


	//   ....[0]....
.L_2686:
        /*01ec*/ 	.word	0x000036d0


	//   ....[1]....
        /*01f0*/ 	.word	0x00003b80


	//----- nvinfo : EIATTR_MAX_THREADS
	.align		4
.L_2687:
        /*01f4*/ 	.byte	0x04, 0x05
        /*01f6*/ 	.short	(.L_2689 - .L_2688)
.L_2688:
        /*01f8*/ 	.word	0x00000020
        /*01fc*/ 	.word	0x00000001
        /*0200*/ 	.word	0x00000001


	//----- nvinfo : EIATTR_CRS_STACK_SIZE
	.align		4
.L_2689:
        /*0204*/ 	.byte	0x04, 0x1e
        /*0206*/ 	.short	(.L_2691 - .L_2690)
.L_2690:
        /*0208*/ 	.word	0x00000000
.L_2691:


//--------------------- .nv.info._Z25selective_scan_bwd_kernelI32Selective_Scan_bwd_kernel_traitsILi32ELi16ELb1ELb0ELb0ELb0ELb1EN3c104HalfEfEEv12SSMParamsBwd --------------------------
	.section	.nv.info._Z25selective_scan_bwd_kernelI32Selective_Scan_bwd_kernel_traitsILi32ELi16ELb1ELb0ELb0ELb0ELb1EN3c104HalfEfEEv12SSMParamsBwd,"",@"SHT_CUDA_INFO"
	.sectionflags	@""
	.align	4


	//----- nvinfo : EIATTR_CUDA_API_VERSION
	.align		4
        /*0000*/ 	.byte	0x04, 0x37
        /*0002*/ 	.short	(.L_2693 - .L_2692)
.L_2692:
        /*0004*/ 	.word	0x00000082


	//----- nvinfo : EIATTR_SW2861232_WAR
	.align		4
.L_2693:
        /*0008*/ 	.byte	0x01, 0x35
	.zero		2


	//----- nvinfo : EIATTR_PARAM_CBANK
	.align		4
        /*000c*/ 	.byte	0x04, 0x0a
        /*000e*/ 	.short	(.L_2695 - .L_2694)
	.align		4
.L_2694:
        /*0010*/ 	.word	index@(.nv.constant0._Z25selective_scan_bwd_kernelI32Selective_Scan_bwd_kernel_traitsILi32ELi16ELb1ELb0ELb0ELb0ELb1EN3c104HalfEfEEv12SSMParamsBwd)
        /*0014*/ 	.short	0x0160
        /*0016*/ 	.short	0x01f0


	//----- nvinfo : EIATTR_CBANK_PARAM_SIZE
	.align		4
.L_2695:
        /*0018*/ 	.byte	0x03, 0x19
        /*001a*/ 	.short	0x01f0


	//----- nvinfo : EIATTR_KPARAM_INFO
	.align		4
        /*001c*/ 	.byte	0x04, 0x17
        /*001e*/ 	.short	(.L_2697 - .L_2696)
.L_2696:
        /*0020*/ 	.word	0x00000000
        /*0024*/ 	.short	0x0000
        /*0026*/ 	.short	0x0000
        /*0028*/ 	.byte	0x00, 0xf0, 0xc1, 0x07


	//----- nvinfo : EIATTR_MAXREG_COUNT
	.align		4
.L_2697:
        /*002c*/ 	.byte	0x03, 0x1b
        /*002e*/ 	.short	0x00ff


	//----- nvinfo : EIATTR_NUM_BARRIERS
	.align		4
        /*0030*/ 	.byte	0x02, 0x4c
        /*0032*/ 	.byte	0x01
	.zero		1


	//----- nvinfo : EIATTR_MERCURY_ISA_VERSION
	.align		4
        /*0034*/ 	.byte	0x03, 0x5f
        /*0036*/ 	.short	0x0000


	//----- nvinfo : EIATTR_COOP_GROUP_MASK_REGIDS
	.align		4
        /*0038*/ 	.byte	0x04, 0x29
        /*003a*/ 	.short	(.L_2699 - .L_2698)


	//   ....[0]....
.L_2698:
        /*003c*/ 	.word	0xffffffff


	//   ....[1]....
        /*0040*/ 	.word	0xffffffff


	//   ....[2]....
        /*0044*/ 	.word	0xffffffff


	//   ....[3]....
        /*0048*/ 	.word	0xffffffff


	//   ....[4]....
        /*004c*/ 	.word	0xffffffff


	//   ....[5]....
        /*0050*/ 	.word	0xffffffff


	//   ....[6]....
        /*0054*/ 	.word	0xffffffff


	//   ....[7]....
        /*0058*/ 	.word	0xffffffff


	//   ....[8]....
        /*005c*/ 	.word	0xffffffff


	//   ....[9]....
        /*0060*/ 	.word	0xffffffff


	//   ....[10]....
        /*0064*/ 	.word	0xffffffff


	//   ....[11]....
        /*0068*/ 	.word	0xffffffff


	//   ....[12]....
        /*006c*/ 	.word	0xffffffff


	//   ....[13]....
        /*0070*/ 	.word	0xffffffff


	//   ....[14]....
        /*0074*/ 	.word	0xffffffff


	//   ....[15]....
        /*0078*/ 	.word	0xffffffff


	//   ....[16]....
        /*007c*/ 	.word	0xffffffff


	//   ....[17]....
        /*0080*/ 	.word	0xffffffff


	//   ....[18]....
        /*0084*/ 	.word	0xffffffff


	//   ....[19]....
        /*0088*/ 	.word	0xffffffff


	//   ....[20]....
        /*008c*/ 	.word	0xffffffff


	//   ....[21]....
        /*0090*/ 	.word	0xffffffff


	//   ....[22]....
        /*0094*/ 	.word	0xffffffff


	//   ....[23]....
        /*0098*/ 	.word	0xffffffff


	//   ....[24]....
        /*009c*/ 	.word	0xffffffff


	//   ....[25]....
        /*00a0*/ 	.word	0xffffffff


	//   ....[26]....
        /*00a4*/ 	.word	0xffffffff


	//   ....[27]....
        /*00a8*/ 	.word	0xffffffff


	//   ....[28]....
        /*00ac*/ 	.word	0xffffffff


	//   ....[29]....
        /*00b0*/ 	.word	0xffffffff


	//   ....[30]....
        /*00b4*/ 	.word	0xffffffff


	//   ....[31]....
        /*00b8*/ 	.word	0xffffffff


	//   ....[32]....
        /*00bc*/ 	.word	0xffffffff


	//   ....[33]....
        /*00c0*/ 	.word	0xffffffff


	//   ....[34]....
        /*00c4*/ 	.word	0xffffffff


	//   ....[35]....
        /*00c8*/ 	.word	0xffffffff


	//   ....[36]....
        /*00cc*/ 	.word	0xffffffff


	//   ....[37]....
        /*00d0*/ 	.word	0xffffffff


	//   ....[38]....
        /*00d4*/ 	.word	0xffffffff


	//   ....[39]....
        /*00d8*/ 	.word	0xffffffff


	//   ....[40]....
        /*00dc*/ 	.word	0xffffffff


	//   ....[41]....
        /*00e0*/ 	.word	0xffffffff


	//   ....[42]....
        /*00e4*/ 	.word	0xffffffff


	//   ....[43]....
        /*00e8*/ 	.word	0xffffffff


	//   ....[44]....
        /*00ec*/ 	.word	0xffffffff


	//   ....[45]....
        /*00f0*/ 	.word	0xffffffff


	//   ....[46]....
        /*00f4*/ 	.word	0xffffffff


	//   ....[47]....
        /*00f8*/ 	.word	0xffffffff


	//   ....[48]....
        /*00fc*/ 	.word	0xffffffff


	//   ....[49]....
        /*0100*/ 	.word	0xffffffff


	//   ....[50]....
        /*0104*/ 	.word	0xffffffff


	//   ....[51]....
        /*0108*/ 	.word	0xffffffff


	//   ....[52]....
        /*010c*/ 	.word	0xffffffff


	//   ....[53]....
        /*0110*/ 	.word	0xffffffff


	//   ....[54]....
        /*0114*/ 	.word	0xffffffff


	//   ....[55]....
        /*0118*/ 	.word	0xffffffff


	//   ....[56]....
        /*011c*/ 	.word	0xffffffff


	//----- nvinfo : EIATTR_COOP_GROUP_INSTR_OFFSETS
	.align		4
.L_2699:
        /*0120*/ 	.byte	0x04, 0x28
        /*0122*/ 	.short	(.L_2701 - .L_2700)


	//   ....[0]....
.L_2700:
        /*0124*/ 	.word	0x000005d0


	//   ....[1]....
        /*0128*/ 	.word	0x00000660


	//   ....[2]....
        /*012c*/ 	.word	0x000007b0


	//   ....[3]....
        /*0130*/ 	.word	0x000008e0


	//   ....[4]....
        /*0134*/ 	.word	0x000011f0


	//   ....[5]....
        /*0138*/ 	.word	0x00001ac0


	//   ....[6]....
        /*013c*/ 	.word	0x00001e70


	//   ....[7]....
        /*0140*/ 	.word	0x00002e40


	//   ....[8]....
        /*0144*/ 	.word	0x00002e70


	//   ....[9]....
        /*0148*/ 	.word	0x00002eb0


	//   ....[10]....
        /*014c*/ 	.word	0x00002ec0


	//   ....[11]....
        /*0150*/ 	.word	0x00002ef0


	//   ....[12]....
        /*0154*/ 	.word	0x00002f10


	//   ....[13]....
        /*0158*/ 	.word	0x00002f40


	//   ....[14]....
        /*015c*/ 	.word	0x00002f60


	//   ....[15]....
        /*0160*/ 	.word	0x00002f90


	//   ....[16]....
        /*0164*/ 	.word	0x00002fb0


	//   ....[17]....
        /*0168*/ 	.word	0x00002fe0


	//   ....[18]....
        /*016c*/ 	.word	0x00003000


	//   ....[19]....
        /*0170*/ 	.word	0x00003030


	//   ....[20]....
        /*0174*/ 	.word	0x00003040


	//   ....[21]....
        /*0178*/ 	.word	0x00003090


	//   ....[22]....
        /*017c*/ 	.word	0x000030b0


	//   ....[23]....
        /*0180*/ 	.word	0x00003110


	//   ....[24]....
        /*0184*/ 	.word	0x00003120


	//   ....[25]....
        /*0188*/ 	.word	0x00003150


	//   ....[26]....
        /*018c*/ 	.word	0x00003170


	//   ....[27]....
        /*0190*/ 	.word	0x000031a0


	//   ....[28]....
        /*0194*/ 	.word	0x000031b0


	//   ....[29]....
        /*0198*/ 	.word	0x000031d0


	//   ....[30]....
        /*019c*/ 	.word	0x00003200


	//   ....[31]....
        /*01a0*/ 	.word	0x00003210


	//   ....[32]....
        /*01a4*/ 	.word	0x00003220


	//   ....[33]....
        /*01a8*/ 	.word	0x00003230


	//   ....[34]....
        /*01ac*/ 	.word	0x00003240


	//   ....[35]....
        /*01b0*/ 	.word	0x000038a0


	//   ....[36]....
        /*01b4*/ 	.word	0x000038d0


	//   ....[37]....
        /*01b8*/ 	.word	0x000039c0


	//   ....[38]....
        /*01bc*/ 	.word	0x000039f0


	//   ....[39]....
        /*01c0*/ 	.word	0x00003ad0


	//   ....[40]....
        /*01c4*/ 	.word	0x00003b00


	//   ....[41]....
        /*01c8*/ 	.word	0x00003be0


	//   ....[42]....
        /*01cc*/ 	.word	0x00003c10


	//   ....[43]....
        /*01d0*/ 	.word	0x00003cf0


	//   ....[44]....
        /*01d4*/ 	.word	0x00003d20


	//   ....[45]....
        /*01d8*/ 	.word	0x000042c0


	//   ....[46]....
        /*01dc*/ 	.word	0x000045a0


	//   ....[47]....
        /*01e0*/ 	.word	0x000046d0


	//   ....[48]....
        /*01e4*/ 	.word	0x00004720


	//   ....[49]....
        /*01e8*/ 	.word	0x00004750


	//   ....[50]....
        /*01ec*/ 	.word	0x00004770


	//   ....[51]....
        /*01f0*/ 	.word	0x00004790


	//   ....[52]....
        /*01f4*/ 	.word	0x00004840


	//   ....[53]....
        /*01f8*/ 	.word	0x00004890


	//   ....[54]....
        /*01fc*/ 	.word	0x000048b0


	//   ....[55]....
        /*0200*/ 	.word	0x000048d0


	//   ....[56]....
        /*0204*/ 	.word	0x000048f0


	//----- nvinfo : EIATTR_EXIT_INSTR_OFFSETS
	.align		4
.L_2701:
        /*0208*/ 	.byte	0x04, 0x1c
        /*020a*/ 	.short	(.L_2703 - .L_2702)


	//   ....[0]....
.L_2702:
        /*020c*/ 	.word	0x000049b0


	//   ....[1]....
        /*0210*/ 	.word	0x00004e60


	//----- nvinfo : EIATTR_MAX_THREADS
	.align		4
.L_2703:
        /*0214*/ 	.byte	0x04, 0x05
        /*0216*/ 	.short	(.L_2705 - .L_2704)
.L_2704:
        /*0218*/ 	.word	0x00000020
        /*021c*/ 	.word	0x00000001
        /*0220*/ 	.word	0x00000001


	//----- nvinfo : EIATTR_CRS_STACK_SIZE
	.align		4
.L_2705:
        /*0224*/ 	.byte	0x04, 0x1e
        /*0226*/ 	.short	(.L_2707 - .L_2706)
.L_2706:
        /*0228*/ 	.word	0x00000000
.L_2707:


//--------------------- .nv.info._Z25selective_scan_bwd_kernelI32Selective_Scan_bwd_kernel_traitsILi32ELi16ELb1ELb0ELb0ELb1ELb0EN3c104HalfEfEEv12SSMParamsBwd --------------------------
	.section	.nv.info._Z25selective_scan_bwd_kernelI32Selective_Scan_bwd_kernel_traitsILi32ELi16ELb1ELb0ELb0ELb1ELb0EN3c104HalfEfEEv12SSMParamsBwd,"",@"SHT_CUDA_INFO"
	.sectionflags	@""
	.align	4


	//----- nvinfo : EIATTR_CUDA_API_VERSION
	.align		4
        /*0000*/ 	.byte	0x04, 0x37
        /*0002*/ 	.short	(.L_2709 - .L_2708)
.L_2708:
        /*0004*/ 	.word	0x00000082


	//----- nvinfo : EIATTR_SW2861232_WAR
	.align		4
.L_2709:
        /*0008*/ 	.byte	0x01, 0x35
	.zero		2


	//----- nvinfo : EIATTR_PARAM_CBANK
	.align		4
        /*000c*/ 	.byte	0x04, 0x0a
        /*000e*/ 	.short	(.L_2711 - .L_2710)
	.align		4
.L_2710:
        /*0010*/ 	.word	index@(.nv.constant0._Z25selective_scan_bwd_kernelI32Selective_Scan_bwd_kernel_traitsILi32ELi16ELb1ELb0ELb0ELb1ELb0EN3c104HalfEfEEv12SSMParamsBwd)
        /*0014*/ 	.short	0x0160
        /*0016*/ 	.short	0x01f0


	//----- nvinfo : EIATTR_CBANK_PARAM_SIZE
	.align		4
.L_2711:
        /*0018*/ 	.byte	0x03, 0x19
        /*001a*/ 	.short	0x01f0


	//----- nvinfo : EIATTR_KPARAM_INFO
	.align		4
        /*001c*/ 	.byte	0x04, 0x17
        /*001e*/ 	.short	(.L_2713 - .L_2712)
.L_2712:
        /*0020*/ 	.word	0x00000000
        /*0024*/ 	.short	0x0000
        /*0026*/ 	.short	0x0000
        /*0028*/ 	.byte	0x00, 0xf0, 0xc1, 0x07


	//----- nvinfo : EIATTR_MAXREG_COUNT
	.align		4
.L_2713:
        /*002c*/ 	.byte	0x03, 0x1b
        /*002e*/ 	.short	0x00ff


	//----- nvinfo : EIATTR_NUM_BARRIERS
	.align		4
        /*0030*/ 	.byte	0x02, 0x4c
        /*0032*/ 	.byte	0x01
	.zero		1


	//----- nvinfo : EIATTR_MERCURY_ISA_VERSION
	.align		4
        /*0034*/ 	.byte	0x03, 0x5f
        /*0036*/ 	.short	0x0000


	//----- nvinfo : EIATTR_COOP_GROUP_MASK_REGIDS
	.align		4
        /*0038*/ 	.byte	0x04, 0x29
        /*003a*/ 	.short	(.L_2715 - .L_2714)


	//   ....[0]....
.L_2714:
        /*003c*/ 	.word	0xffffffff


	//   ....[1]....
        /*0040*/ 	.word	0xffffffff


	//   ....[2]....
        /*0044*/ 	.word	0xffffffff


	//   ....[3]....
        /*0048*/ 	.word	0xffffffff


	//   ....[4]....
        /*004c*/ 	.word	0xffffffff


	//   ....[5]....
        /*0050*/ 	.word	0xffffffff


	//   ....[6]....
        /*0054*/ 	.word	0xffffffff


	//   ....[7]....
        /*0058*/ 	.word	0xffffffff


	//   ....[8]....
        /*005c*/ 	.word	0xffffffff


	//   ....[9]....
        /*0060*/ 	.word	0xffffffff


	//   ....[10]....
        /*0064*/ 	.word	0xffffffff


	//   ....[11]....
        /*0068*/ 	.word	0xffffffff


	//   ....[12]....
        /*006c*/ 	.word	0xffffffff


	//   ....[13]....
        /*0070*/ 	.word	0xffffffff


	//   ....[14]....
        /*0074*/ 	.word	0xffffffff


	//   ....[15]....
        /*0078*/ 	.word	0xffffffff


	//   ....[16]....
        /*007c*/ 	.word	0xffffffff


	//   ....[17]....
        /*0080*/ 	.word	0xffffffff


	//   ....[18]....
        /*0084*/ 	.word	0xffffffff


	//   ....[19]....
        /*0088*/ 	.word	0xffffffff


	//   ....[20]....
        /*008c*/ 	.word	0xffffffff


	//   ....[21]....
        /*0090*/ 	.word	0xffffffff


	//   ....[22]....
        /*0094*/ 	.word	0xffffffff


	//   ....[23]....
        /*0098*/ 	.word	0xffffffff


	//   ....[24]....
        /*009c*/ 	.word	0xffffffff


	//   ....[25]....
        /*00a0*/ 	.word	0xffffffff


	//   ....[26]....
        /*00a4*/ 	.word	0xffffffff


	//   ....[27]....
        /*00a8*/ 	.word	0xffffffff


	//   ....[28]....
        /*00ac*/ 	.word	0xffffffff


	//   ....[29]....
        /*00b0*/ 	.word	0xffffffff


	//   ....[30]....
        /*00b4*/ 	.word	0xffffffff


	//   ....[31]....
        /*00b8*/ 	.word	0xffffffff


	//   ....[32]....
        /*00bc*/ 	.word	0xffffffff


	//   ....[33]....
        /*00c0*/ 	.word	0xffffffff


	//   ....[34]....
        /*00c4*/ 	.word	0xffffffff


	//   ....[35]....
        /*00c8*/ 	.word	0xffffffff


	//   ....[36]....
        /*00cc*/ 	.word	0xffffffff


	//   ....[37]....
        /*00d0*/ 	.word	0xffffffff


	//   ....[38]....
        /*00d4*/ 	.word	0xffffffff


	//   ....[39]....
        /*00d8*/ 	.word	0xffffffff


	//   ....[40]....
        /*00dc*/ 	.word	0xffffffff


	//   ....[41]....
        /*00e0*/ 	.word	0xffffffff


	//   ....[42]....
        /*00e4*/ 	.word	0xffffffff


	//   ....[43]....
        /*00e8*/ 	.word	0xffffffff


	//   ....[44]....
        /*00ec*/ 	.word	0xffffffff


	//   ....[45]....
        /*00f0*/ 	.word	0xffffffff


	//   ....[46]....
        /*00f4*/ 	.word	0xffffffff


	//   ....[47]....
        /*00f8*/ 	.word	0xffffffff


	//   ....[48]....
        /*00fc*/ 	.word	0xffffffff


	//   ....[49]....
        /*0100*/ 	.word	0xffffffff


	//   ....[50]....
        /*0104*/ 	.word	0xffffffff


	//   ....[51]....
        /*0108*/ 	.word	0xffffffff


	//   ....[52]....
        /*010c*/ 	.word	0xffffffff


	//   ....[53]....
        /*0110*/ 	.word	0xffffffff


	//----- nvinfo : EIATTR_COOP_GROUP_INSTR_OFFSETS
	.align		4
.L_2715:
        /*0114*/ 	.byte	0x04, 0x28
        /*0116*/ 	.short	(.L_2717 - .L_2716)


	//   ....[0]....
.L_2716:
        /*0118*/ 	.word	0x000005e0


	//   ....[1]....
        /*011c*/ 	.word	0x00000670


	//   ....[2]....
        /*0120*/ 	.word	0x000007d0


	//   ....[3]....
        /*0124*/ 	.word	0x00003d70


	//   ....[4]....
        /*0128*/ 	.word	0x00003da0


	//   ....[5]....
        /*012c*/ 	.word	0x00003de0


	//   ....[6]....
        /*0130*/ 	.word	0x00003df0


	//   ....[7]....
        /*0134*/ 	.word	0x00003e30


	//   ....[8]....
        /*0138*/ 	.word	0x00003e40


	//   ....[9]....
        /*013c*/ 	.word	0x00003e70


	//   ....[10]....
        /*0140*/ 	.word	0x00003e90


	//   ....[11]....
        /*0144*/ 	.word	0x00003ec0


	//   ....[12]....
        /*0148*/ 	.word	0x00003ee0


	//   ....[13]....
        /*014c*/ 	.word	0x00003f10


	//   ....[14]....
        /*0150*/ 	.word	0x00003f30


	//   ....[15]....
        /*0154*/ 	.word	0x00003f60


	//   ....[16]....
        /*0158*/ 	.word	0x00003f70


	//   ....[17]....
        /*015c*/ 	.word	0x00003fd0


	//   ....[18]....
        /*0160*/ 	.word	0x00003fe0


	//   ....[19]....
        /*0164*/ 	.word	0x00004040


	//   ....[20]....
        /*0168*/ 	.word	0x00004050


	//   ....[21]....
        /*016c*/ 	.word	0x00004080


	//   ....[22]....
        /*0170*/ 	.word	0x000040a0


	//   ....[23]....
        /*0174*/ 	.word	0x000040d0


	//   ....[24]....
        /*0178*/ 	.word	0x000040e0


	//   ....[25]....
        /*017c*/ 	.word	0x00004100


	//   ....[26]....
        /*0180*/ 	.word	0x00004120


	//   ....[27]....
        /*0184*/ 	.word	0x00004140


	//   ....[28]....
        /*0188*/ 	.word	0x00004150


	//   ....[29]....
        /*018c*/ 	.word	0x00004160


	//   ....[30]....
        /*0190*/ 	.word	0x00004170


	//   ....[31]....
        /*0194*/ 	.word	0x000047d0


	//   ....[32]....
        /*0198*/ 	.word	0x00004800


	//   ....[33]....
        /*019c*/ 	.word	0x000048f0


	//   ....[34]....
        /*01a0*/ 	.word	0x00004920


	//   ....[35]....
        /*01a4*/ 	.word	0x00004a00


	//   ....[36]....
        /*01a8*/ 	.word	0x00004a30


	//   ....[37]....
        /*01ac*/ 	.word	0x00004b10


	//   ....[38]....
        /*01b0*/ 	.word	0x00004b40


	//   ....[39]....
        /*01b4*/ 	.word	0x00004c20


	//   ....[40]....
        /*01b8*/ 	.word	0x00004c50


	//   ....[41]....
        /*01bc*/ 	.word	0x00005170


	//   ....[42]....
        /*01c0*/ 	.word	0x00005960


	//   ....[43]....
        /*01c4*/ 	.word	0x00005d30


	//   ....[44]....
        /*01c8*/ 	.word	0x00005ed0


	//   ....[45]....
        /*01cc*/ 	.word	0x00005f20


	//   ....[46]....
        /*01d0*/ 	.word	0x00005f50


	//   ....[47]....
        /*01d4*/ 	.word	0x00005f70


	//   ....[48]....
        /*01d8*/ 	.word	0x00005f90


	//   ....[49]....
        /*01dc*/ 	.word	0x00006040


	//   ....[50]....
        /*01e0*/ 	.word	0x00006090


	//   ....[51]....
        /*01e4*/ 	.word	0x000060b0


	//   ....[52]....
        /*01e8*/ 	.word	0x000060d0


	//   ....[53]....
        /*01ec*/ 	.word	0x000060f0


	//----- nvinfo : EIATTR_EXIT_INSTR_OFFSETS
	.align		4
.L_2717:
        /*01f0*/ 	.byte	0x04, 0x1c
        /*01f2*/ 	.short	(.L_2719 - .L_2718)


	//   ....[0]....
.L_2718:
        /*01f4*/ 	.word	0x000061b0


	//   ....[1]....
        /*01f8*/ 	.word	0x00006660


	//----- nvinfo : EIATTR_MAX_THREADS
	.align		4
.L_2719:
        /*01fc*/ 	.byte	0x04, 0x05
        /*01fe*/ 	.short	(.L_2721 - .L_2720)
.L_2720:
        /*0200*/ 	.word	0x00000020
        /*0204*/ 	.word	0x00000001
        /*0208*/ 	.word	0x00000001


	//----- nvinfo : EIATTR_CRS_STACK_SIZE
	.align		4
.L_2721:
        /*020c*/ 	.byte	0x04, 0x1e
        /*020e*/ 	.short	(.L_2723 - .L_2722)
.L_2722:
        /*0210*/ 	.word	0x00000000
.L_2723:


//--------------------- .nv.info._Z25selective_scan_bwd_kernelI32Selective_Scan_bwd_kernel_traitsILi32ELi16ELb1ELb0ELb0ELb1ELb1EN3c104HalfEfEEv12SSMParamsBwd --------------------------
	.section	.nv.info._Z25selective_scan_bwd_kernelI32Selective_Scan_bwd_kernel_traitsILi32ELi16ELb1ELb0ELb0ELb1ELb1EN3c104HalfEfEEv12SSMParamsBwd,"",@"SHT_CUDA_INFO"
	.sectionflags	@""
	.align	4


	//----- nvinfo : EIATTR_CUDA_API_VERSION
	.align		4
        /*0000*/ 	.byte	0x04, 0x37
        /*0002*/ 	.short	(.L_2725 - .L_2724)
.L_2724:
        /*0004*/ 	.word	0x00000082


	//----- nvinfo : EIATTR_SW2861232_WAR
	.align		4
.L_2725:
        /*0008*/ 	.byte	0x01, 0x35
	.zero		2


	//----- nvinfo : EIATTR_PARAM_CBANK
	.align		4
        /*000c*/ 	.byte	0x04, 0x0a
        /*000e*/ 	.short	(.L_2727 - .L_2726)
	.align		4
.L_2726:
        /*0010*/ 	.word	index@(.nv.constant0._Z25selective_scan_bwd_kernelI32Selective_Scan_bwd_kernel_traitsILi32ELi16ELb1ELb0ELb0ELb1ELb1EN3c104HalfEfEEv12SSMParamsBwd)
        /*0014*/ 	.short	0x0160
        /*0016*/ 	.short	0x01f0


	//----- nvinfo : EIATTR_CBANK_PARAM_SIZE
	.align		4
.L_2727:
        /*0018*/ 	.byte	0x03, 0x19
        /*001a*/ 	.short	0x01f0


	//----- nvinfo : EIATTR_KPARAM_INFO
	.align		4
        /*001c*/ 	.byte	0x04, 0x17
        /*001e*/ 	.short	(.L_2729 - .L_2728)
.L_2728:
        /*0020*/ 	.word	0x00000000
        /*0024*/ 	.short	0x0000
        /*0026*/ 	.short	0x0000
        /*0028*/ 	.byte	0x00, 0xf0, 0xc1, 0x07


	//----- nvinfo : EIATTR_MAXREG_COUNT
	.align		4
.L_2729:
        /*002c*/ 	.byte	0x03, 0x1b
        /*002e*/ 	.short	0x00ff


	//----- nvinfo : EIATTR_NUM_BARRIERS
	.align		4
        /*0030*/ 	.byte	0x02, 0x4c
        /*0032*/ 	.byte	0x01
	.zero		1


	//----- nvinfo : EIATTR_MERCURY_ISA_VERSION
	.align		4
        /*0034*/ 	.byte	0x03, 0x5f
        /*0036*/ 	.short	0x0000


	//----- nvinfo : EIATTR_COOP_GROUP_MASK_REGIDS
	.align		4
        /*0038*/ 	.byte	0x04, 0x29
        /*003a*/ 	.short	(.L_2731 - .L_2730)


	//   ....[0]....
.L_2730:
        /*003c*/ 	.word	0xffffffff


	//   ....[1]....
        /*0040*/ 	.word	0xffffffff


	//   ....[2]....
        /*0044*/ 	.word	0xffffffff


	//   ....[3]....
        /*0048*/ 	.word	0xffffffff


	//   ....[4]....
        /*004c*/ 	.word	0xffffffff


	//   ....[5]....
        /*0050*/ 	.word	0xffffffff


	//   ....[6]....
        /*0054*/ 	.word	0xffffffff


	//   ....[7]....
        /*0058*/ 	.word	0xffffffff


	//   ....[8]....
        /*005c*/ 	.word	0xffffffff


	//   ....[9]....
        /*0060*/ 	.word	0xffffffff


	//   ....[10]....
        /*0064*/ 	.word	0xffffffff


	//   ....[11]....
        /*0068*/ 	.word	0xffffffff


	//   ....[12]....
        /*006c*/ 	.word	0xffffffff


	//   ....[13]....
        /*0070*/ 	.word	0xffffffff


	//   ....[14]....
        /*0074*/ 	.word	0xffffffff


	//   ....[15]....
        /*0078*/ 	.word	0xffffffff


	//   ....[16]....
        /*007c*/ 	.word	0xffffffff


	//   ....[17]....
        /*0080*/ 	.word	0xffffffff


	//   ....[18]....
        /*0084*/ 	.word	0xffffffff


	//   ....[19]....
        /*0088*/ 	.word	0xffffffff


	//   ....[20]....
        /*008c*/ 	.word	0xffffffff


	//   ....[21]....
        /*0090*/ 	.word	0xffffffff


	//   ....[22]....
        /*0094*/ 	.word	0xffffffff


	//   ....[23]....
        /*0098*/ 	.word	0xffffffff


	//   ....[24]....
        /*009c*/ 	.word	0xffffffff


	//   ....[25]....
        /*00a0*/ 	.word	0xffffffff


	//   ....[26]....
        /*00a4*/ 	.word	0xffffffff


	//   ....[27]....
        /*00a8*/ 	.word	0xffffffff


	//   ....[28]....
        /*00ac*/ 	.word	0xffffffff


	//   ....[29]....
        /*00b0*/ 	.word	0xffffffff


	//   ....[30]....
        /*00b4*/ 	.word	0xffffffff


	//   ....[31]....
        /*00b8*/ 	.word	0xffffffff


	//   ....[32]....
        /*00bc*/ 	.word	0xffffffff


	//   ....[33]....
        /*00c0*/ 	.word	0xffffffff


	//   ....[34]....
        /*00c4*/ 	.word	0xffffffff


	//   ....[35]....
        /*00c8*/ 	.word	0xffffffff


	//   ....[36]....
        /*00cc*/ 	.word	0xffffffff


	//   ....[37]....
        /*00d0*/ 	.word	0xffffffff


	//   ....[38]....
        /*00d4*/ 	.word	0xffffffff


	//   ....[39]....
        /*00d8*/ 	.word	0xffffffff


	//   ....[40]....
        /*00dc*/ 	.word	0xffffffff


	//   ....[41]....
        /*00e0*/ 	.word	0xffffffff


	//   ....[42]....
        /*00e4*/ 	.word	0xffffffff


	//   ....[43]....
        /*00e8*/ 	.word	0xffffffff


	//   ....[44]....
        /*00ec*/ 	.word	0xffffffff


	//   ....[45]....
        /*00f0*/ 	.word	0xffffffff


	//   ....[46]....
        /*00f4*/ 	.word	0xffffffff


	//   ....[47]....
        /*00f8*/ 	.word	0xffffffff


	//   ....[48]....
        /*00fc*/ 	.word	0xffffffff


	//   ....[49]....
        /*0100*/ 	.word	0xffffffff


	//   ....[50]....
        /*0104*/ 	.word	0xffffffff


	//   ....[51]....
        /*0108*/ 	.word	0xffffffff


	//   ....[52]....
        /*010c*/ 	.word	0xffffffff


	//   ....[53]....
        /*0110*/ 	.word	0xffffffff


	//   ....[54]....
        /*0114*/ 	.word	0xffffffff


	//   ....[55]....
        /*0118*/ 	.word	0xffffffff


	//   ....[56]....
        /*011c*/ 	.word	0xffffffff


	//   ....[57]....
        /*0120*/ 	.word	0xffffffff


	//----- nvinfo : EIATTR_COOP_GROUP_INSTR_OFFSETS
	.align		4
.L_2731:
        /*0124*/ 	.byte	0x04, 0x28
        /*0126*/ 	.short	(.L_2733 - .L_2732)


	//   ....[0]....
.L_2732:
        /*0128*/ 	.word	0x00000600


	//   ....[1]....
        /*012c*/ 	.word	0x00000690


	//   ....[2]....
        /*0130*/ 	.word	0x000008b0


	//   ....[3]....
        /*0134*/ 	.word	0x00002e10


	//   ....[4]....
        /*0138*/ 	.word	0x000035a0


	//   ....[5]....
        /*013c*/ 	.word	0x00003df0


	//   ....[6]....
        /*0140*/ 	.word	0x00004280


	//   ....[7]....
        /*0144*/ 	.word	0x00005210


	//   ....[8]....
        /*0148*/ 	.word	0x00005240


	//   ....[9]....
        /*014c*/ 	.word	0x00005280


	//   ....[10]....
        /*0150*/ 	.word	0x00005290


	//   ....[11]....
        /*0154*/ 	.word	0x000052c0


	//   ....[12]....
        /*0158*/ 	.word	0x000052e0


	//   ....[13]....
        /*015c*/ 	.word	0x00005310


	//   ....[14]....
        /*0160*/ 	.word	0x00005330


	//   ....[15]....
        /*0164*/ 	.word	0x00005360


	//   ....[16]....
        /*0168*/ 	.word	0x00005380


	//   ....[17]....
        /*016c*/ 	.word	0x000053b0


	//   ....[18]....
        /*0170*/ 	.word	0x000053d0


	//   ....[19]....
        /*0174*/ 	.word	0x00005400


	//   ....[20]....
        /*0178*/ 	.word	0x00005410


	//   ....[21]....
        /*017c*/ 	.word	0x00005450


	//   ....[22]....
        /*0180*/ 	.word	0x00005480


	//   ....[23]....
        /*0184*/ 	.word	0x000054e0


	//   ....[24]....
        /*0188*/ 	.word	0x000054f0


	//   ....[25]....
        /*018c*/ 	.word	0x00005520


	//   ....[26]....
        /*0190*/ 	.word	0x00005540


	//   ....[27]....
        /*0194*/ 	.word	0x00005570


	//   ....[28]....
        /*0198*/ 	.word	0x00005580


	//   ....[29]....
        /*019c*/ 	.word	0x000055a0


	//   ....[30]....
        /*01a0*/ 	.word	0x000055d0


	//   ....[31]....
        /*01a4*/ 	.word	0x000055e0


	//   ....[32]....
        /*01a8*/ 	.word	0x000055f0


	//   ....[33]....
        /*01ac*/ 	.word	0x00005600


	//   ....[34]....
        /*01b0*/ 	.word	0x00005610


	//   ....[35]....
        /*01b4*/ 	.word	0x00005c70


	//   ....[36]....
        /*01b8*/ 	.word	0x00005ca0


	//   ....[37]....
        /*01bc*/ 	.word	0x00005d90


	//   ....[38]....
        /*01c0*/ 	.word	0x00005dc0


	//   ....[39]....
        /*01c4*/ 	.word	0x00005ea0


	//   ....[40]....
        /*01c8*/ 	.word	0x00005ed0


	//   ....[41]....
        /*01cc*/ 	.word	0x00005fb0


	//   ....[42]....
        /*01d0*/ 	.word	0x00005fe0


	//   ....[43]....
        /*01d4*/ 	.word	0x000060c0


	//   ....[44]....
        /*01d8*/ 	.word	0x000060f0


	//   ....[45]....
        /*01dc*/ 	.word	0x00006650


	//   ....[46]....
        /*01e0*/ 	.word	0x00006e30


	//   ....[47]....
        /*01e4*/ 	.word	0x000071d0


	//   ....[48]....
        /*01e8*/ 	.word	0x00007370


	//   ....[49]....
        /*01ec*/ 	.word	0x000073c0


	//   ....[50]....
        /*01f0*/ 	.word	0x000073f0


	//   ....[51]....
        /*01f4*/ 	.word	0x00007410


	//   ....[52]....
        /*01f8*/ 	.word	0x00007430


	//   ....[53]....
        /*01fc*/ 	.word	0x000074e0


	//   ....[54]....
        /*0200*/ 	.word	0x00007530


	//   ....[55]....
        /*0204*/ 	.word	0x00007550


	//   ....[56]....
        /*0208*/ 	.word	0x00007570


	//   ....[57]....
        /*020c*/ 	.word	0x00007590


	//----- nvinfo : EIATTR_EXIT_INSTR_OFFSETS
	.align		4
.L_2733:
        /*0210*/ 	.byte	0x04, 0x1c
        /*0212*/ 	.short	(.L_2735 - .L_2734)


	//   ....[0]....
.L_2734:
        /*0214*/ 	.word	0x00007650


	//   ....[1]....
        /*0218*/ 	.word	0x00007b00


	//----- nvinfo : EIATTR_MAX_THREADS
	.align		4
.L_2735:
        /*021c*/ 	.byte	0x04, 0x05
        /*021e*/ 	.short	(.L_2737 - .L_2736)
.L_2736:
        /*0220*/ 	.word	0x00000020
        /*0224*/ 	.word	0x00000001
        /*0228*/ 	.word	0x00000001


	//----- nvinfo : EIATTR_CRS_STACK_SIZE
	.align		4
.L_2737:
        /*022c*/ 	.byte	0x04, 0x1e
        /*022e*/ 	.short	(.L_2739 - .L_2738)
.L_2738:
        /*0230*/ 	.word	0x00000000
.L_2739:


//--------------------- .nv.info._Z25selective_scan_bwd_kernelI32Selective_Scan_bwd_kernel_traitsILi32ELi16ELb1ELb0ELb1ELb0ELb0EN3c104HalfEfEEv12SSMParamsBwd --------------------------
	.section	.nv.info._Z25selective_scan_bwd_kernelI32Selective_Scan_bwd_kernel_traitsILi32ELi16ELb1ELb0ELb1ELb0ELb0EN3c104HalfEfEEv12SSMParamsBwd,"",@"SHT_CUDA_INFO"
	.sectionflags	@""
	.align	4


	//----- nvinfo : EIATTR_CUDA_API_VERSION
	.align		4
        /*0000*/ 	.byte	0x04, 0x37
        /*0002*/ 	.short	(.L_2741 - .L_2740)
.L_2740:
        /*0004*/ 	.word	0x00000082


	//----- nvinfo : EIATTR_SW2861232_WAR
	.align		4
.L_2741:
        /*0008*/ 	.byte	0x01, 0x35
	.zero		2


	//----- nvinfo : EIATTR_PARAM_CBANK
	.align		4
        /*000c*/ 	.byte	0x04, 0x0a
        /*000e*/ 	.short	(.L_2743 - .L_2742)
	.align		4
.L_2742:
        /*0010*/ 	.word	index@(.nv.constant0._Z25selective_scan_bwd_kernelI32Selective_Scan_bwd_kernel_traitsILi32ELi16ELb1ELb0ELb1ELb0ELb0EN3c104HalfEfEEv12SSMParamsBwd)
        /*0014*/ 	.short	0x0160
        /*0016*/ 	.short	0x01f0


	//----- nvinfo : EIATTR_CBANK_PARAM_SIZE
	.align		4
.L_2743:
        /*0018*/ 	.byte	0x03, 0x19
        /*001a*/ 	.short	0x01f0


	//----- nvinfo : EIATTR_KPARAM_INFO
	.align		4
        /*001c*/ 	.byte	0x04, 0x17
        /*001e*/ 	.short	(.L_2745 - .L_2744)
.L_2744:
        /*0020*/ 	.word	0x00000000
        /*0024*/ 	.short	0x0000
        /*0026*/ 	.short	0x0000
        /*0028*/ 	.byte	0x00, 0xf0, 0xc1, 0x07


	//----- nvinfo : EIATTR_MAXREG_COUNT
	.align		4
.L_2745:
        /*002c*/ 	.byte	0x03, 0x1b
        /*002e*/ 	.short	0x00ff


	//----- nvinfo : EIATTR_NUM_BARRIERS
	.align		4
        /*0030*/ 	.byte	0x02, 0x4c
        /*0032*/ 	.byte	0x01
	.zero		1


	//----- nvinfo : EIATTR_MERCURY_ISA_VERSION
	.align		4
        /*0034*/ 	.byte	0x03, 0x5f
        /*0036*/ 	.short	0x0000


	//----- nvinfo : EIATTR_COOP_GROUP_MASK_REGIDS
	.align		4
        /*0038*/ 	.byte	0x04, 0x29
        /*003a*/ 	.short	(.L_2747 - .L_2746)


	//   ....[0]....
.L_2746:
        /*003c*/ 	.word	0xffffffff


	//   ....[1]....
        /*0040*/ 	.word	0xffffffff


	//   ....[2]....
        /*0044*/ 	.word	0xffffffff


	//   ....[3]....
        /*0048*/ 	.word	0xffffffff


	//   ....[4]....
        /*004c*/ 	.word	0xffffffff


	//   ....[5]....
        /*0050*/ 	.word	0xffffffff


	//   ....[6]....
        /*0054*/ 	.word	0xffffffff


	//   ....[7]....
        /*0058*/ 	.word	0xffffffff


	//   ....[8]....
        /*005c*/ 	.word	0xffffffff


	//   ....[9]....
        /*0060*/ 	.word	0xffffffff


	//   ....[10]....
        /*0064*/ 	.word	0xffffffff


	//   ....[11]....
        /*0068*/ 	.word	0xffffffff


	//   ....[12]....
        /*006c*/ 	.word	0xffffffff


	//   ....[13]....
        /*0070*/ 	.word	0xffffffff


	//   ....[14]....
        /*0074*/ 	.word	0xffffffff


	//   ....[15]....
        /*0078*/ 	.word	0xffffffff


	//   ....[16]....
        /*007c*/ 	.word	0xffffffff


	//   ....[17]....
        /*0080*/ 	.word	0xffffffff


	//   ....[18]....
        /*0084*/ 	.word	0xffffffff


	//   ....[19]....
        /*0088*/ 	.word	0xffffffff


	//   ....[20]....
        /*008c*/ 	.word	0xffffffff


	//   ....[21]....
        /*0090*/ 	.word	0xffffffff


	//   ....[22]....
        /*0094*/ 	.word	0xffffffff


	//   ....[23]....
        /*0098*/ 	.word	0xffffffff


	//   ....[24]....
        /*009c*/ 	.word	0xffffffff


	//   ....[25]....
        /*00a0*/ 	.word	0xffffffff


	//   ....[26]....
        /*00a4*/ 	.word	0xffffffff


	//   ....[27]....
        /*00a8*/ 	.word	0xffffffff


	//   ....[28]....
        /*00ac*/ 	.word	0xffffffff


	//   ....[29]....
        /*00b0*/ 	.word	0xffffffff


	//   ....[30]....
        /*00b4*/ 	.word	0xffffffff


	//   ....[31]....
        /*00b8*/ 	.word	0xffffffff


	//   ....[32]....
        /*00bc*/ 	.word	0xffffffff


	//   ....[33]....
        /*00c0*/ 	.word	0xffffffff


	//   ....[34]....
        /*00c4*/ 	.word	0xffffffff


	//   ....[35]....
        /*00c8*/ 	.word	0xffffffff


	//   ....[36]....
        /*00cc*/ 	.word	0xffffffff


	//   ....[37]....
        /*00d0*/ 	.word	0xffffffff


	//   ....[38]....
        /*00d4*/ 	.word	0xffffffff


	//   ....[39]....
        /*00d8*/ 	.word	0xffffffff


	//   ....[40]....
        /*00dc*/ 	.word	0xffffffff


	//   ....[41]....
        /*00e0*/ 	.word	0xffffffff


	//   ....[42]....
        /*00e4*/ 	.word	0xffffffff


	//   ....[43]....
        /*00e8*/ 	.word	0xffffffff


	//   ....[44]....
        /*00ec*/ 	.word	0xffffffff


	//   ....[45]....
        /*00f0*/ 	.word	0xffffffff


	//   ....[46]....
        /*00f4*/ 	.word	0xffffffff


	//   ....[47]....
        /*00f8*/ 	.word	0xffffffff


	//   ....[48]....
        /*00fc*/ 	.word	0xffffffff


	//   ....[49]....
        /*0100*/ 	.word	0xffffffff


	//   ....[50]....
        /*0104*/ 	.word	0xffffffff


	//   ....[51]....
        /*0108*/ 	.word	0xffffffff


	//   ....[52]....
        /*010c*/ 	.word	0xffffffff


	//   ....[53]....
        /*0110*/ 	.word	0xffffffff


	//----- nvinfo : EIATTR_COOP_GROUP_INSTR_OFFSETS
	.align		4
.L_2747:
        /*0114*/ 	.byte	0x04, 0x28
        /*0116*/ 	.short	(.L_2749 - .L_2748)


	//   ....[0]....
.L_2748:
        /*0118*/ 	.word	0x00000830


	//   ....[1]....
        /*011c*/ 	.word	0x000008c0


	//   ....[2]....
        /*0120*/ 	.word	0x00000af0


	//   ....[3]....
        /*0124*/ 	.word	0x00001650


	//   ....[4]....
        /*0128*/ 	.word	0x00001bf0


	//   ....[5]....
        /*012c*/ 	.word	0x00001c30


	//   ....[6]....
        /*0130*/ 	.word	0x00001da0


	//   ....[7]....
        /*0134*/ 	.word	0x00001e00


	//   ....[8]....
        /*0138*/ 	.word	0x000020c0


	//   ....[9]....
        /*013c*/ 	.word	0x000020f0


	//   ....[10]....
        /*0140*/ 	.word	0x00002200


	//   ....[11]....
        /*0144*/ 	.word	0x00002230


	//   ....[12]....
        /*0148*/ 	.word	0x00002240


	//   ....[13]....
        /*014c*/ 	.word	0x00002250


	//   ....[14]....
        /*0150*/ 	.word	0x00002280


	//   ....[15]....
        /*0154*/ 	.word	0x000022b0


	//   ....[16]....
        /*0158*/ 	.word	0x000022d0


	//   ....[17]....
        /*015c*/ 	.word	0x000022f0


	//   ....[18]....
        /*0160*/ 	.word	0x00002320


	//   ....[19]....
        /*0164*/ 	.word	0x00002340


	//   ....[20]....
        /*0168*/ 	.word	0x00002370


	//   ....[21]....
        /*016c*/ 	.word	0x00002380


	//   ....[22]....
        /*0170*/ 	.word	0x00002390


	//   ....[23]....
        /*0174*/ 	.word	0x000023b0


	//   ....[24]....
        /*0178*/ 	.word	0x000023e0


	//   ....[25]....
        /*017c*/ 	.word	0x00002560


	//   ....[26]....
        /*0180*/ 	.word	0x00002590


	//   ....[27]....
        /*0184*/ 	.word	0x000026a0


	//   ....[28]....
        /*0188*/ 	.word	0x000026d0


	//   ....[29]....
        /*018c*/ 	.word	0x000026f0


	//   ....[30]....
        /*0190*/ 	.word	0x00002730


	//   ....[31]....
        /*0194*/ 	.word	0x00002770


	//   ....[32]....
        /*0198*/ 	.word	0x00003960


	//   ....[33]....
        /*019c*/ 	.word	0x000039a0


	//   ....[34]....
        /*01a0*/ 	.word	0x00003aa0


	//   ....[35]....
        /*01a4*/ 	.word	0x00003ad0


	//   ....[36]....
        /*01a8*/ 	.word	0x00003bb0


	//   ....[37]....
        /*01ac*/ 	.word	0x00003be0


	//   ....[38]....
        /*01b0*/ 	.word	0x00003cc0


	//   ....[39]....
        /*01b4*/ 	.word	0x00003cf0


	//   ....[40]....
        /*01b8*/ 	.word	0x00003dd0


	//   ....[41]....
        /*01bc*/ 	.word	0x00003e00


	//   ....[42]....
        /*01c0*/ 	.word	0x00004280


	//   ....[43]....
        /*01c4*/ 	.word	0x000045f0


	//   ....[44]....
        /*01c8*/ 	.word	0x00004700


	//   ....[45]....
        /*01cc*/ 	.word	0x00004750


	//   ....[46]....
        /*01d0*/ 	.word	0x00004780


	//   ....[47]....
        /*01d4*/ 	.word	0x000047a0


	//   ....[48]....
        /*01d8*/ 	.word	0x000047c0


	//   ....[49]....
        /*01dc*/ 	.word	0x00004870


	//   ....[50]....
        /*01e0*/ 	.word	0x000048c0


	//   ....[51]....
        /*01e4*/ 	.word	0x000048e0


	//   ....[52]....
        /*01e8*/ 	.word	0x00004900


	//   ....[53]....
        /*01ec*/ 	.word	0x00004920


	//----- nvinfo : EIATTR_EXIT_INSTR_OFFSETS
	.align		4
.L_2749:
        /*01f0*/ 	.byte	0x04, 0x1c
        /*01f2*/ 	.short	(.L_2751 - .L_2750)


	//   ....[0]....
.L_2750:
        /*01f4*/ 	.word	0x000049e0


	//   ....[1]....
        /*01f8*/ 	.word	0x00004c00


	//----- nvinfo : EIATTR_MAX_THREADS
	.align		4
.L_2751:
        /*01fc*/ 	.byte	0x04, 0x05
        /*01fe*/ 	.short	(.L_2753 - .L_2752)
.L_2752:
        /*0200*/ 	.word	0x00000020
        /*0204*/ 	.word	0x00000001
        /*0208*/ 	.word	0x00000001


	//----- nvinfo : EIATTR_CRS_STACK_SIZE
	.align		4
.L_2753:
        /*020c*/ 	.byte	0x04, 0x1e
        /*020e*/ 	.short	(.L_2755 - .L_2754)
.L_2754:
        /*0210*/ 	.word	0x00000000
.L_2755:


//--------------------- .nv.info._Z25selective_scan_bwd_kernelI32Selective_Scan_bwd_kernel_traitsILi32ELi16ELb1ELb0ELb1ELb0ELb1EN3c104HalfEfEEv12SSMParamsBwd --------------------------
	.section	.nv.info._Z25selective_scan_bwd_kernelI32Selective_Scan_bwd_kernel_traitsILi32ELi16ELb1ELb0ELb1ELb0ELb1EN3c104HalfEfEEv12SSMParamsBwd,"",@"SHT_CUDA_INFO"
	.sectionflags	@""
	.align	4


	//----- nvinfo : EIATTR_CUDA_API_VERSION
	.align		4
        /*0000*/ 	.byte	0x04, 0x37
        /*0002*/ 	.short	(.L_2757 - .L_2756)
.L_2756:
        /*0004*/ 	.word	0x00000082


	//----- nvinfo : EIATTR_SW2861232_WAR
	.align		4
.L_2757:
        /*0008*/ 	.byte	0x01, 0x35
	.zero		2


	//----- nvinfo : EIATTR_PARAM_CBANK
	.align		4
        /*000c*/ 	.byte	0x04, 0x0a
        /*000e*/ 	.short	(.L_2759 - .L_2758)
	.align		4
.L_2758:
        /*0010*/ 	.word	index@(.nv.constant0._Z25selective_scan_bwd_kernelI32Selective_Scan_bwd_kernel_traitsILi32ELi16ELb1ELb0ELb1ELb0ELb1EN3c104HalfEfEEv12SSMParamsBwd)
        /*0014*/ 	.short	0x0160
        /*0016*/ 	.short	0x01f0


	//----- nvinfo : EIATTR_CBANK_PARAM_SIZE
	.align		4
.L_2759:
        /*0018*/ 	.byte	0x03, 0x19
        /*001a*/ 	.short	0x01f0


	//----- nvinfo : EIATTR_KPARAM_INFO
	.align		4
        /*001c*/ 	.byte	0x04, 0x17
        /*001e*/ 	.short	(.L_2761 - .L_2760)
.L_2760:
        /*0020*/ 	.word	0x00000000
        /*0024*/ 	.short	0x0000
        /*0026*/ 	.short	0x0000
        /*0028*/ 	.byte	0x00, 0xf0, 0xc1, 0x07


	//----- nvinfo : EIATTR_MAXREG_COUNT
	.align		4
.L_2761:
        /*002c*/ 	.byte	0x03, 0x1b
        /*002e*/ 	.short	0x00ff


	//----- nvinfo : EIATTR_NUM_BARRIERS
	.align		4
        /*0030*/ 	.byte	0x02, 0x4c
        /*0032*/ 	.byte	0x01
	.zero		1


	//----- nvinfo : EIATTR_MERCURY_ISA_VERSION
	.align		4
        /*0034*/ 	.byte	0x03, 0x5f
        /*0036*/ 	.short	0x0000


	//----- nvinfo : EIATTR_COOP_GROUP_MASK_REGIDS
	.align		4
        /*0038*/ 	.byte	0x04, 0x29
        /*003a*/ 	.short	(.L_2763 - .L_2762)


	//   ....[0]....
.L_2762:
        /*003c*/ 	.word	0xffffffff


	//   ....[1]....
        /*0040*/ 	.word	0xffffffff


	//   ....[2]....
        /*0044*/ 	.word	0xffffffff


	//   ....[3]....
        /*0048*/ 	.word	0xffffffff


	//   ....[4]....
        /*004c*/ 	.word	0xffffffff


	//   ....[5]....
        /*0050*/ 	.word	0xffffffff


	//   ....[6]....
        /*0054*/ 	.word	0xffffffff


	//   ....[7]....
        /*0058*/ 	.word	0xffffffff


	//   ....[8]....
        /*005c*/ 	.word	0xffffffff


	//   ....[9]....
        /*0060*/ 	.word	0xffffffff


	//   ....[10]....
        /*0064*/ 	.word	0xffffffff


	//   ....[11]....
        /*0068*/ 	.word	0xffffffff


	//   ....[12]....
        /*006c*/ 	.word	0xffffffff


	//   ....[13]....
        /*0070*/ 	.word	0xffffffff


	//   ....[14]....
        /*0074*/ 	.word	0xffffffff


	//   ....[15]....
        /*0078*/ 	.word	0xffffffff


	//   ....[16]....
        /*007c*/ 	.word	0xffffffff


	//   ....[17]....
        /*0080*/ 	.word	0xffffffff


	//   ....[18]....
        /*0084*/ 	.word	0xffffffff


	//   ....[19]....
        /*0088*/ 	.word	0xffffffff


	//   ....[20]....
        /*008c*/ 	.word	0xffffffff


	//   ....[21]....
        /*0090*/ 	.word	0xffffffff


	//   ....[22]....
        /*0094*/ 	.word	0xffffffff


	//   ....[23]....
        /*0098*/ 	.word	0xffffffff


	//   ....[24]....
        /*009c*/ 	.word	0xffffffff


	//   ....[25]....
        /*00a0*/ 	.word	0xffffffff


	//   ....[26]....
        /*00a4*/ 	.word	0xffffffff


	//   ....[27]....
        /*00a8*/ 	.word	0xffffffff


	//   ....[28]....
        /*00ac*/ 	.word	0xffffffff


	//   ....[29]....
        /*00b0*/ 	.word	0xffffffff


	//   ....[30]....
        /*00b4*/ 	.word	0xffffffff


	//   ....[31]....
        /*00b8*/ 	.word	0xffffffff


	//   ....[32]....
        /*00bc*/ 	.word	0xffffffff


	//   ....[33]....
        /*00c0*/ 	.word	0xffffffff


	//   ....[34]....
        /*00c4*/ 	.word	0xffffffff


	//   ....[35]....
        /*00c8*/ 	.word	0xffffffff


	//   ....[36]....
        /*00cc*/ 	.word	0xffffffff


	//   ....[37]....
        /*00d0*/ 	.word	0xffffffff


	//   ....[38]....
        /*00d4*/ 	.word	0xffffffff


	//   ....[39]....
        /*00d8*/ 	.word	0xffffffff


	//   ....[40]....
        /*00dc*/ 	.word	0xffffffff


	//   ....[41]....
        /*00e0*/ 	.word	0xffffffff


	//   ....[42]....
        /*00e4*/ 	.word	0xffffffff


	//   ....[43]....
        /*00e8*/ 	.word	0xffffffff


	//   ....[44]....
        /*00ec*/ 	.word	0xffffffff


	//   ....[45]....
        /*00f0*/ 	.word	0xffffffff


	//   ....[46]....
        /*00f4*/ 	.word	0xffffffff


	//   ....[47]....
        /*00f8*/ 	.word	0xffffffff


	//   ....[48]....
        /*00fc*/ 	.word	0xffffffff


	//   ....[49]....
        /*0100*/ 	.word	0xffffffff


	//   ....[50]....
        /*0104*/ 	.word	0xffffffff


	//   ....[51]....
        /*0108*/ 	.word	0xffffffff


	//   ....[52]....
        /*010c*/ 	.word	0xffffffff


	//   ....[53]....
        /*0110*/ 	.word	0xffffffff


	//   ....[54]....
        /*0114*/ 	.word	0xffffffff


	//   ....[55]....
        /*0118*/ 	.word	0xffffffff


	//   ....[56]....
        /*011c*/ 	.word	0xffffffff


	//   ....[57]....
        /*0120*/ 	.word	0xffffffff


	//----- nvinfo : EIATTR_COOP_GROUP_INSTR_OFFSETS
	.align		4
.L_2763:
        /*0124*/ 	.byte	0x04, 0x28
        /*0126*/ 	.short	(.L_2765 - .L_2764)


	//   ....[0]....
.L_2764:
        /*0128*/ 	.word	0x00000810


	//   ....[1]....
        /*012c*/ 	.word	0x000008a0


	//   ....[2]....
        /*0130*/ 	.word	0x00000a00


	//   ....[3]....
        /*0134*/ 	.word	0x00000b30


	//   ....[4]....
        /*0138*/ 	.word	0x00001440


	//   ....[5]....
        /*013c*/ 	.word	0x00001cf0


	//   ....[6]....
        /*0140*/ 	.word	0x000020c0


	//   ....[7]....
        /*0144*/ 	.word	0x000028e0


	//   ....[8]....
        /*0148*/ 	.word	0x00002e90


	//   ....[9]....
        /*014c*/ 	.word	0x00002ed0


	//   ....[10]....
        /*0150*/ 	.word	0x00003060


	//   ....[11]....
        /*0154*/ 	.word	0x000030a0


	//   ....[12]....
        /*0158*/ 	.word	0x00003300


	//   ....[13]....
        /*015c*/ 	.word	0x00003340


	//   ....[14]....
        /*0160*/ 	.word	0x000034a0


	//   ....[15]....
        /*0164*/ 	.word	0x000034d0


	//   ....[16]....
        /*0168*/ 	.word	0x000034e0


	//   ....[17]....
        /*016c*/ 	.word	0x000034f0


	//   ....[18]....
        /*0170*/ 	.word	0x00003520


	//   ....[19]....
        /*0174*/ 	.word	0x00003540


	//   ....[20]....
        /*0178*/ 	.word	0x00003570


	//   ....[21]....
        /*017c*/ 	.word	0x00003590


	//   ....[22]....
        /*0180*/ 	.word	0x000035c0


	//   ....[23]....
        /*0184*/ 	.word	0x000035f0


	//   ....[24]....
        /*0188*/ 	.word	0x00003610


	//   ....[25]....
        /*018c*/ 	.word	0x00003620


	//   ....[26]....
        /*0190*/ 	.word	0x00003630


	//   ....[27]....
        /*0194*/ 	.word	0x00003660


	//   ....[28]....
        /*0198*/ 	.word	0x00003680


	//   ....[29]....
        /*019c*/ 	.word	0x00003810


	//   ....[30]....
        /*01a0*/ 	.word	0x00003840


	//   ....[31]....
        /*01a4*/ 	.word	0x00003910


	//   ....[32]....
        /*01a8*/ 	.word	0x00003940


	//   ....[33]....
        /*01ac*/ 	.word	0x00003970


	//   ....[34]....
        /*01b0*/ 	.word	0x000039a0


	//   ....[35]....
        /*01b4*/ 	.word	0x000039d0


	//   ....[36]....
        /*01b8*/ 	.word	0x00004bf0


	//   ....[37]....
        /*01bc*/ 	.word	0x00004c30


	//   ....[38]....
        /*01c0*/ 	.word	0x00004d30


	//   ....[39]....
        /*01c4*/ 	.word	0x00004d60


	//   ....[40]....
        /*01c8*/ 	.word	0x00004e40


	//   ....[41]....
        /*01cc*/ 	.word	0x00004e70


	//   ....[42]....
        /*01d0*/ 	.word	0x00004f50


	//   ....[43]....
        /*01d4*/ 	.word	0x00004f80


	//   ....[44]....
        /*01d8*/ 	.word	0x00005060


	//   ....[45]....
        /*01dc*/ 	.word	0x00005090


	//   ....[46]....
        /*01e0*/ 	.word	0x00005550


	//   ....[47]....
        /*01e4*/ 	.word	0x00005870


	//   ....[48]....
        /*01e8*/ 	.word	0x00005980


	//   ....[49]....
        /*01ec*/ 	.word	0x000059d0


	//   ....[50]....
        /*01f0*/ 	.word	0x00005a00


	//   ....[51]....
        /*01f4*/ 	.word	0x00005a20


	//   ....[52]....
        /*01f8*/ 	.word	0x00005a40


	//   ....[53]....
        /*01fc*/ 	.word	0x00005af0


	//   ....[54]....
        /*0200*/ 	.word	0x00005b40


	//   ....[55]....
        /*0204*/ 	.word	0x00005b60


	//   ....[56]....
        /*0208*/ 	.word	0x00005b80


	//   ....[57]....
        /*020c*/ 	.word	0x00005ba0


	//----- nvinfo : EIATTR_EXIT_INSTR_OFFSETS
	.align		4
.L_2765:
        /*0210*/ 	.byte	0x04, 0x1c
        /*0212*/ 	.short	(.L_2767 - .L_2766)


	//   ....[0]....
.L_2766:
        /*0214*/ 	.word	0x00005c60


	//   ....[1]....
        /*0218*/ 	.word	0x00005e80


	//----- nvinfo : EIATTR_MAX_THREADS
	.align		4
.L_2767:
        /*021c*/ 	.byte	0x04, 0x05
        /*021e*/ 	.short	(.L_2769 - .L_2768)
.L_2768:
        /*0220*/ 	.word	0x00000020
        /*0224*/ 	.word	0x00000001
        /*0228*/ 	.word	0x00000001


	//----- nvinfo : EIATTR_CRS_STACK_SIZE
	.align		4
.L_2769:
        /*022c*/ 	.byte	0x04, 0x1e
        /*022e*/ 	.short	(.L_2771 - .L_2770)
.L_2770:
        /*0230*/ 	.word	0x00000000
.L_2771:


//--------------------- .nv.info._Z25selective_scan_bwd_kernelI32Selective_Scan_bwd_kernel_traitsILi32ELi16ELb1ELb0ELb1ELb1ELb0EN3c104HalfEfEEv12SSMParamsBwd --------------------------
	.section	.nv.info._Z25selective_scan_bwd_kernelI32Selective_Scan_bwd_kernel_traitsILi32ELi16ELb1ELb0ELb1ELb1ELb0EN3c104HalfEfEEv12SSMParamsBwd,"",@"SHT_CUDA_INFO"
	.sectionflags	@""
	.align	4


	//----- nvinfo : EIATTR_CUDA_API_VERSION
	.align		4
        /*0000*/ 	.byte	0x04, 0x37
        /*0002*/ 	.short	(.L_2773 - .L_2772)
.L_2772:
        /*0004*/ 	.word	0x00000082


	//----- nvinfo : EIATTR_SW2861232_WAR
	.align		4
.L_2773:
        /*0008*/ 	.byte	0x01, 0x35
	.zero		2


	//----- nvinfo : EIATTR_PARAM_CBANK
	.align		4
        /*000c*/ 	.byte	0x04, 0x0a
        /*000e*/ 	.short	(.L_2775 - .L_2774)
	.align		4
.L_2774:
        /*0010*/ 	.word	index@(.nv.constant0._Z25selective_scan_bwd_kernelI32Selective_Scan_bwd_kernel_traitsILi32ELi16ELb1ELb0ELb1ELb1ELb0EN3c104HalfEfEEv12SSMParamsBwd)
        /*0014*/ 	.short	0x0160
        /*0016*/ 	.short	0x01f0


	//----- nvinfo : EIATTR_CBANK_PARAM_SIZE
	.align		4
.L_2775:
        /*0018*/ 	.byte	0x03, 0x19
        /*001a*/ 	.short	0x01f0


	//----- nvinfo : EIATTR_KPARAM_INFO
	.align		4
        /*001c*/ 	.byte	0x04, 0x17
        /*001e*/ 	.short	(.L_2777 - .L_2776)
.L_2776:
        /*0020*/ 	.word	0x00000000
        /*0024*/ 	.short	0x0000
        /*0026*/ 	.short	0x0000
        /*0028*/ 	.byte	0x00, 0xf0, 0xc1, 0x07


	//----- nvinfo : EIATTR_MAXREG_COUNT
	.align		4
.L_2777:
        /*002c*/ 	.byte	0x03, 0x1b
        /*002e*/ 	.short	0x00ff


	//----- nvinfo : EIATTR_NUM_BARRIERS
	.align		4
        /*0030*/ 	.byte	0x02, 0x4c
        /*0032*/ 	.byte	0x01
	.zero		1


	//----- nvinfo : EIATTR_MERCURY_ISA_VERSION
	.align		4
        /*0034*/ 	.byte	0x03, 0x5f
        /*0036*/ 	.short	0x0000


	//----- nvinfo : EIATTR_COOP_GROUP_MASK_REGIDS
	.align		4
        /*0038*/ 	.byte	0x04, 0x29
        /*003a*/ 	.short	(.L_2779 - .L_2778)


	//   ....[0]....
.L_2778:
        /*003c*/ 	.word	0xffffffff


	//   ....[1]....
        /*0040*/ 	.word	0xffffffff


	//   ....[2]....
        /*0044*/ 	.word	0xffffffff


	//   ....[3]....
        /*0048*/ 	.word	0xffffffff


	//   ....[4]....
        /*004c*/ 	.word	0xffffffff


	//   ....[5]....
        /*0050*/ 	.word	0xffffffff


	//   ....[6]....
        /*0054*/ 	.word	0xffffffff


	//   ....[7]....
        /*0058*/ 	.word	0xffffffff


	//   ....[8]....
        /*005c*/ 	.word	0xffffffff


	//   ....[9]....
        /*0060*/ 	.word	0xffffffff


	//   ....[10]....
        /*0064*/ 	.word	0xffffffff


	//   ....[11]....
        /*0068*/ 	.word	0xffffffff


	//   ....[12]....
        /*006c*/ 	.word	0xffffffff


	//   ....[13]....
        /*0070*/ 	.word	0xffffffff


	//   ....[14]....
        /*0074*/ 	.word	0xffffffff


	//   ....[15]....
        /*0078*/ 	.word	0xffffffff


	//   ....[16]....
        /*007c*/ 	.word	0xffffffff


	//   ....[17]....
        /*0080*/ 	.word	0xffffffff


	//   ....[18]....
        /*0084*/ 	.word	0xffffffff


	//   ....[19]....
        /*0088*/ 	.word	0xffffffff


	//   ....[20]....
        /*008c*/ 	.word	0xffffffff


	//   ....[21]....
        /*0090*/ 	.word	0xffffffff


	//   ....[22]....
        /*0094*/ 	.word	0xffffffff


	//   ....[23]....
        /*0098*/ 	.word	0xffffffff


	//   ....[24]....
        /*009c*/ 	.word	0xffffffff


	//   ....[25]....
        /*00a0*/ 	.word	0xffffffff


	//   ....[26]....
        /*00a4*/ 	.word	0xffffffff


	//   ....[27]....
        /*00a8*/ 	.word	0xffffffff


	//   ....[28]....
        /*00ac*/ 	.word	0xffffffff


	//   ....[29]....
        /*00b0*/ 	.word	0xffffffff


	//   ....[30]....
        /*00b4*/ 	.word	0xffffffff


	//   ....[31]....
        /*00b8*/ 	.word	0xffffffff


	//   ....[32]....
        /*00bc*/ 	.word	0xffffffff


	//   ....[33]....
        /*00c0*/ 	.word	0xffffffff


	//   ....[34]....
        /*00c4*/ 	.word	0xffffffff


	//   ....[35]....
        /*00c8*/ 	.word	0xffffffff


	//   ....[36]....
        /*00cc*/ 	.word	0xffffffff


	//   ....[37]....
        /*00d0*/ 	.word	0xffffffff


	//   ....[38]....
        /*00d4*/ 	.word	0xffffffff


	//   ....[39]....
        /*00d8*/ 	.word	0xffffffff


	//   ....[40]....
        /*00dc*/ 	.word	0xffffffff


	//   ....[41]....
        /*00e0*/ 	.word	0xffffffff


	//   ....[42]....
        /*00e4*/ 	.word	0xffffffff


	//   ....[43]....
        /*00e8*/ 	.word	0xffffffff


	//   ....[44]....
        /*00ec*/ 	.word	0xffffffff


	//   ....[45]....
        /*00f0*/ 	.word	0xffffffff


	//   ....[46]....
        /*00f4*/ 	.word	0xffffffff


	//   ....[47]....
        /*00f8*/ 	.word	0xffffffff


	//   ....[48]....
        /*00fc*/ 	.word	0xffffffff


	//   ....[49]....
        /*0100*/ 	.word	0xffffffff


	//   ....[50]....
        /*0104*/ 	.word	0xffffffff


	//   ....[51]....
        /*0108*/ 	.word	0xffffffff


	//   ....[52]....
        /*010c*/ 	.word	0xffffffff


	//   ....[53]....
        /*0110*/ 	.word	0xffffffff


	//   ....[54]....
        /*0114*/ 	.word	0xffffffff


	//----- nvinfo : EIATTR_COOP_GROUP_INSTR_OFFSETS
	.align		4
.L_2779:
        /*0118*/ 	.byte	0x04, 0x28
        /*011a*/ 	.short	(.L_2781 - .L_2780)


	//   ....[0]....
.L_2780:
        /*011c*/ 	.word	0x00000810


	//   ....[1]....
        /*0120*/ 	.word	0x000008a0


	//   ....[2]....
        /*0124*/ 	.word	0x00000990


	//   ....[3]....
        /*0128*/ 	.word	0x000037e0


	//   ....[4]....
        /*012c*/ 	.word	0x00003d70


	//   ....[5]....
        /*0130*/ 	.word	0x00003db0


	//   ....[6]....
        /*0134*/ 	.word	0x00003f80


	//   ....[7]....
        /*0138*/ 	.word	0x00003fc0


	//   ....[8]....
        /*013c*/ 	.word	0x00004240


	//   ....[9]....
        /*0140*/ 	.word	0x00004270


	//   ....[10]....
        /*0144*/ 	.word	0x00004380


	//   ....[11]....
        /*0148*/ 	.word	0x000043b0


	//   ....[12]....
        /*014c*/ 	.word	0x000043c0


	//   ....[13]....
        /*0150*/ 	.word	0x000043d0


	//   ....[14]....
        /*0154*/ 	.word	0x00004400


	//   ....[15]....
        /*0158*/ 	.word	0x00004430


	//   ....[16]....
        /*015c*/ 	.word	0x00004450


	//   ....[17]....
        /*0160*/ 	.word	0x00004470


	//   ....[18]....
        /*0164*/ 	.word	0x000044a0


	//   ....[19]....
        /*0168*/ 	.word	0x000044c0


	//   ....[20]....
        /*016c*/ 	.word	0x000044f0


	//   ....[21]....
        /*0170*/ 	.word	0x00004500


	//   ....[22]....
        /*0174*/ 	.word	0x00004510


	//   ....[23]....
        /*0178*/ 	.word	0x00004530


	//   ....[24]....
        /*017c*/ 	.word	0x00004560


	//   ....[25]....
        /*0180*/ 	.word	0x000046e0


	//   ....[26]....
        /*0184*/ 	.word	0x00004710


	//   ....[27]....
        /*0188*/ 	.word	0x00004820


	//   ....[28]....
        /*018c*/ 	.word	0x00004850


	//   ....[29]....
        /*0190*/ 	.word	0x00004870


	//   ....[30]....
        /*0194*/ 	.word	0x000048b0


	//   ....[31]....
        /*0198*/ 	.word	0x000048f0


	//   ....[32]....
        /*019c*/ 	.word	0x00005ae0


	//   ....[33]....
        /*01a0*/ 	.word	0x00005b20


	//   ....[34]....
        /*01a4*/ 	.word	0x00005c10


	//   ....[35]....
        /*01a8*/ 	.word	0x00005c40


	//   ....[36]....
        /*01ac*/ 	.word	0x00005d20


	//   ....[37]....
        /*01b0*/ 	.word	0x00005d50


	//   ....[38]....
        /*01b4*/ 	.word	0x00005e30


	//   ....[39]....
        /*01b8*/ 	.word	0x00005e60


	//   ....[40]....
        /*01bc*/ 	.word	0x00005f40


	//   ....[41]....
        /*01c0*/ 	.word	0x00005f70


	//   ....[42]....
        /*01c4*/ 	.word	0x00006370


	//   ....[43]....
        /*01c8*/ 	.word	0x00006b80


	//   ....[44]....
        /*01cc*/ 	.word	0x00006f70


	//   ....[45]....
        /*01d0*/ 	.word	0x00007100


	//   ....[46]....
        /*01d4*/ 	.word	0x00007150


	//   ....[47]....
        /*01d8*/ 	.word	0x00007180


	//   ....[48]....
        /*01dc*/ 	.word	0x000071a0


	//   ....[49]....
        /*01e0*/ 	.word	0x000071c0


	//   ....[50]....
        /*01e4*/ 	.word	0x00007270


	//   ....[51]....
        /*01e8*/ 	.word	0x000072c0


	//   ....[52]....
        /*01ec*/ 	.word	0x000072e0


	//   ....[53]....
        /*01f0*/ 	.word	0x00007300


	//   ....[54]....
        /*01f4*/ 	.word	0x00007320


	//----- nvinfo : EIATTR_EXIT_INSTR_OFFSETS
	.align		4
.L_2781:
        /*01f8*/ 	.byte	0x04, 0x1c
        /*01fa*/ 	.short	(.L_2783 - .L_2782)


	//   ....[0]....
.L_2782:
        /*01fc*/ 	.word	0x000073e0


	//   ....[1]....
        /*0200*/ 	.word	0x00007600


	//----- nvinfo : EIATTR_MAX_THREADS
	.align		4
.L_2783:
        /*0204*/ 	.byte	0x04, 0x05
        /*0206*/ 	.short	(.L_2785 - .L_2784)
.L_2784:
        /*0208*/ 	.word	0x00000020
        /*020c*/ 	.word	0x00000001
        /*0210*/ 	.word	0x00000001


	//----- nvinfo : EIATTR_CRS_STACK_SIZE
	.align		4
.L_2785:
        /*0214*/ 	.byte	0x04, 0x1e
        /*0216*/ 	.short	(.L_2787 - .L_2786)
.L_2786:
        /*0218*/ 	.word	0x00000000
.L_2787:


//--------------------- .nv.info._Z25selective_scan_bwd_kernelI32Selective_Scan_bwd_kernel_traitsILi32ELi16ELb1ELb0ELb1ELb1ELb1EN3c104HalfEfEEv12SSMParamsBwd --------------------------
	.section	.nv.info._Z25selective_scan_bwd_kernelI32Selective_Scan_bwd_kernel_traitsILi32ELi16ELb1ELb0ELb1ELb1ELb1EN3c104HalfEfEEv12SSMParamsBwd,"",@"SHT_CUDA_INFO"
	.sectionflags	@""
	.align	4


	//----- nvinfo : EIATTR_CUDA_API_VERSION
	.align		4
        /*0000*/ 	.byte	0x04, 0x37
        /*0002*/ 	.short	(.L_2789 - .L_2788)
.L_2788:
        /*0004*/ 	.word	0x00000082


	//----- nvinfo : EIATTR_SW2861232_WAR
	.align		4
.L_2789:
        /*0008*/ 	.byte	0x01, 0x35
	.zero		2


	//----- nvinfo : EIATTR_PARAM_CBANK
	.align		4
        /*000c*/ 	.byte	0x04, 0x0a
        /*000e*/ 	.short	(.L_2791 - .L_2790)
	.align		4
.L_2790:
        /*0010*/ 	.word	index@(.nv.constant0._Z25selective_scan_bwd_kernelI32Selective_Scan_bwd_kernel_traitsILi32ELi16ELb1ELb0ELb1ELb1ELb1EN3c104HalfEfEEv12SSMParamsBwd)
        /*0014*/ 	.short	0x0160
        /*0016*/ 	.short	0x01f0


	//----- nvinfo : EIATTR_CBANK_PARAM_SIZE
	.align		4
.L_2791:
        /*0018*/ 	.byte	0x03, 0x19
        /*001a*/ 	.short	0x01f0


	//----- nvinfo : EIATTR_KPARAM_INFO
	.align		4
        /*001c*/ 	.byte	0x04, 0x17
        /*001e*/ 	.short	(.L_2793 - .L_2792)
.L_2792:
        /*0020*/ 	.word	0x00000000
        /*0024*/ 	.short	0x0000
        /*0026*/ 	.short	0x0000
        /*0028*/ 	.byte	0x00, 0xf0, 0xc1, 0x07


	//----- nvinfo : EIATTR_MAXREG_COUNT
	.align		4
.L_2793:
        /*002c*/ 	.byte	0x03, 0x1b
        /*002e*/ 	.short	0x00ff


	//----- nvinfo : EIATTR_NUM_BARRIERS
	.align		4
        /*0030*/ 	.byte	0x02, 0x4c
        /*0032*/ 	.byte	0x01
	.zero		1


	//----- nvinfo : EIATTR_MERCURY_ISA_VERSION
	.align		4
        /*0034*/ 	.byte	0x03, 0x5f
        /*0036*/ 	.short	0x0000


	//----- nvinfo : EIATTR_COOP_GROUP_MASK_REGIDS
	.align		4
        /*0038*/ 	.byte	0x04, 0x29
        /*003a*/ 	.short	(.L_2795 - .L_2794)


	//   ....[0]....
.L_2794:
        /*003c*/ 	.word	0xffffffff


	//   ....[1]....
        /*0040*/ 	.word	0xffffffff


	//   ....[2]....
        /*0044*/ 	.word	0xffffffff


	//   ....[3]....
        /*0048*/ 	.word	0xffffffff


	//   ....[4]....
        /*004c*/ 	.word	0xffffffff


	//   ....[5]....
        /*0050*/ 	.word	0xffffffff


	//   ....[6]....
        /*0054*/ 	.word	0xffffffff


	//   ....[7]....
        /*0058*/ 	.word	0xffffffff


	//   ....[8]....
        /*005c*/ 	.word	0xffffffff


	//   ....[9]....
        /*0060*/ 	.word	0xffffffff


	//   ....[10]....
        /*0064*/ 	.word	0xffffffff


	//   ....[11]....
        /*0068*/ 	.word	0xffffffff


	//   ....[12]....
        /*006c*/ 	.word	0xffffffff


	//   ....[13]....
        /*0070*/ 	.word	0xffffffff


	//   ....[14]....
        /*0074*/ 	.word	0xffffffff


	//   ....[15]....
        /*0078*/ 	.word	0xffffffff


	//   ....[16]....
        /*007c*/ 	.word	0xffffffff


	//   ....[17]....
        /*0080*/ 	.word	0xffffffff


	//   ....[18]....
        /*0084*/ 	.word	0xffffffff


	//   ....[19]....
        /*0088*/ 	.word	0xffffffff


	//   ....[20]....
        /*008c*/ 	.word	0xffffffff


	//   ....[21]....
        /*0090*/ 	.word	0xffffffff


	//   ....[22]....
        /*0094*/ 	.word	0xffffffff


	//   ....[23]....
        /*0098*/ 	.word	0xffffffff


	//   ....[24]....
        /*009c*/ 	.word	0xffffffff


	//   ....[25]....
        /*00a0*/ 	.word	0xffffffff


	//   ....[26]....
        /*00a4*/ 	.word	0xffffffff


	//   ....[27]....
        /*00a8*/ 	.word	0xffffffff


	//   ....[28]....
        /*00ac*/ 	.word	0xffffffff


	//   ....[29]....
        /*00b0*/ 	.word	0xffffffff


	//   ....[30]....
        /*00b4*/ 	.word	0xffffffff


	//   ....[31]....
        /*00b8*/ 	.word	0xffffffff


	//   ....[32]....
        /*00bc*/ 	.word	0xffffffff


	//   ....[33]....
        /*00c0*/ 	.word	0xffffffff


	//   ....[34]....
        /*00c4*/ 	.word	0xffffffff


	//   ....[35]....
        /*00c8*/ 	.word	0xffffffff


	//   ....[36]....
        /*00cc*/ 	.word	0xffffffff


	//   ....[37]....
        /*00d0*/ 	.word	0xffffffff


	//   ....[38]....
        /*00d4*/ 	.word	0xffffffff


	//   ....[39]....
        /*00d8*/ 	.word	0xffffffff


	//   ....[40]....
        /*00dc*/ 	.word	0xffffffff


	//   ....[41]....
        /*00e0*/ 	.word	0xffffffff


	//   ....[42]....
        /*00e4*/ 	.word	0xffffffff


	//   ....[43]....
        /*00e8*/ 	.word	0xffffffff


	//   ....[44]....
        /*00ec*/ 	.word	0xffffffff


	//   ....[45]....
        /*00f0*/ 	.word	0xffffffff


	//   ....[46]....
        /*00f4*/ 	.word	0xffffffff


	//   ....[47]....
        /*00f8*/ 	.word	0xffffffff


	//   ....[48]....
        /*00fc*/ 	.word	0xffffffff


	//   ....[49]....
        /*0100*/ 	.word	0xffffffff


	//   ....[50]....
        /*0104*/ 	.word	0xffffffff


	//   ....[51]....
        /*0108*/ 	.word	0xffffffff


	//   ....[52]....
        /*010c*/ 	.word	0xffffffff


	//   ....[53]....
        /*0110*/ 	.word	0xffffffff


	//   ....[54]....
        /*0114*/ 	.word	0xffffffff


	//   ....[55]....
        /*0118*/ 	.word	0xffffffff


	//   ....[56]....
        /*011c*/ 	.word	0xffffffff


	//   ....[57]....
        /*0120*/ 	.word	0xffffffff


	//   ....[58]....
        /*0124*/ 	.word	0xffffffff


	//----- nvinfo : EIATTR_COOP_GROUP_INSTR_OFFSETS
	.align		4
.L_2795:
        /*0128*/ 	.byte	0x04, 0x28
        /*012a*/ 	.short	(.L_2797 - .L_2796)


	//   ....[0]....
.L_2796:
        /*012c*/ 	.word	0x00000800


	//   ....[1]....
        /*0130*/ 	.word	0x00000890


	//   ....[2]....
        /*0134*/ 	.word	0x00000ac0


	//   ....[3]....
        /*0138*/ 	.word	0x00003020


	//   ....[4]....
        /*013c*/ 	.word	0x00003750


	//   ....[5]....
        /*0140*/ 	.word	0x00004090


	//   ....[6]....
        /*0144*/ 	.word	0x000044a0


	//   ....[7]....
        /*0148*/ 	.word	0x00004ba0


	//   ....[8]....
        /*014c*/ 	.word	0x00005200


	//   ....[9]....
        /*0150*/ 	.word	0x00005240


	//   ....[10]....
        /*0154*/ 	.word	0x00005430


	//   ....[11]....
        /*0158*/ 	.word	0x00005470


	//   ....[12]....
        /*015c*/ 	.word	0x000056c0


	//   ....[13]....
        /*0160*/ 	.word	0x00005710


	//   ....[14]....
        /*0164*/ 	.word	0x00005820


	//   ....[15]....
        /*0168*/ 	.word	0x00005850


	//   ....[16]....
        /*016c*/ 	.word	0x00005870


	//   ....[17]....
        /*0170*/ 	.word	0x00005880


	//   ....[18]....
        /*0174*/ 	.word	0x000058b0


	//   ....[19]....
        /*0178*/ 	.word	0x000058e0


	//   ....[20]....
        /*017c*/ 	.word	0x00005900


	//   ....[21]....
        /*0180*/ 	.word	0x00005920


	//   ....[22]....
        /*0184*/ 	.word	0x00005950


	//   ....[23]....
        /*0188*/ 	.word	0x00005970


	//   ....[24]....
        /*018c*/ 	.word	0x000059b0


	//   ....[25]....
        /*0190*/ 	.word	0x000059c0


	//   ....[26]....
        /*0194*/ 	.word	0x000059d0


	//   ....[27]....
        /*0198*/ 	.word	0x00005a00


	//   ....[28]....
        /*019c*/ 	.word	0x00005a10


	//   ....[29]....
        /*01a0*/ 	.word	0x00005af0


	//   ....[30]....
        /*01a4*/ 	.word	0x00005b30


	//   ....[31]....
        /*01a8*/ 	.word	0x00005cd0


	//   ....[32]....
        /*01ac*/ 	.word	0x00005d00


	//   ....[33]....
        /*01b0*/ 	.word	0x00005d20


	//   ....[34]....
        /*01b4*/ 	.word	0x00005d60


	//   ....[35]....
        /*01b8*/ 	.word	0x00005d90


	//   ....[36]....
        /*01bc*/ 	.word	0x00006f80


	//   ....[37]....
        /*01c0*/ 	.word	0x00006fc0


	//   ....[38]....
        /*01c4*/ 	.word	0x000070c0


	//   ....[39]....
        /*01c8*/ 	.word	0x000070f0


	//   ....[40]....
        /*01cc*/ 	.word	0x000071d0


	//   ....[41]....
        /*01d0*/ 	.word	0x00007200


	//   ....[42]....
        /*01d4*/ 	.word	0x000072e0


	//   ....[43]....
        /*01d8*/ 	.word	0x00007310


	//   ....[44]....
        /*01dc*/ 	.word	0x000073f0


	//   ....[45]....
        /*01e0*/ 	.word	0x00007420


	//   ....[46]....
        /*01e4*/ 	.word	0x00007810


	//   ....[47]....
        /*01e8*/ 	.word	0x00008080


	//   ....[48]....
        /*01ec*/ 	.word	0x000083e0


	//   ....[49]....
        /*01f0*/ 	.word	0x00008560


	//   ....[50]....
        /*01f4*/ 	.word	0x000085b0


	//   ....[51]....
        /*01f8*/ 	.word	0x000085e0


	//   ....[52]....
        /*01fc*/ 	.word	0x00008600


	//   ....[53]....
        /*0200*/ 	.word	0x00008620


	//   ....[54]....
        /*0204*/ 	.word	0x000086d0


	//   ....[55]....
        /*0208*/ 	.word	0x00008720


	//   ....[56]....
        /*020c*/ 	.word	0x00008740


	//   ....[57]....
        /*0210*/ 	.word	0x00008760


	//   ....[58]....
        /*0214*/ 	.word	0x00008780


	//----- nvinfo : EIATTR_EXIT_INSTR_OFFSETS
	.align		4
.L_2797:
        /*0218*/ 	.byte	0x04, 0x1c
        /*021a*/ 	.short	(.L_2799 - .L_2798)


	//   ....[0]....
.L_2798:
        /*021c*/ 	.word	0x00008840


	//   ....[1]....
        /*0220*/ 	.word	0x00008a60


	//----- nvinfo : EIATTR_MAX_THREADS
	.align		4
.L_2799:
        /*0224*/ 	.byte	0x04, 0x05
        /*0226*/ 	.short	(.L_2801 - .L_2800)
.L_2800:
        /*0228*/ 	.word	0x00000020
        /*022c*/ 	.word	0x00000001
        /*0230*/ 	.word	0x00000001


	//----- nvinfo : EIATTR_CRS_STACK_SIZE
	.align		4
.L_2801:
        /*0234*/ 	.byte	0x04, 0x1e
        /*0236*/ 	.short	(.L_2803 - .L_2802)
.L_2802:
        /*0238*/ 	.word	0x00000000
.L_2803:


//--------------------- .nv.info._Z25selective_scan_bwd_kernelI32Selective_Scan_bwd_kernel_traitsILi32ELi16ELb1ELb1ELb0ELb0ELb0EN3c104HalfEfEEv12SSMParamsBwd --------------------------
	.section	.nv.info._Z25selective_scan_bwd_kernelI32Selective_Scan_bwd_kernel_traitsILi32ELi16ELb1ELb1ELb0ELb0ELb0EN3c104HalfEfEEv12SSMParamsBwd,"",@"SHT_CUDA_INFO"
	.sectionflags	@""
	.align	4


	//----- nvinfo : EIATTR_CUDA_API_VERSION
	.align		4
        /*0000*/ 	.byte	0x04, 0x37
        /*0002*/ 	.short	(.L_2805 - .L_2804)
.L_2804:
        /*0004*/ 	.word	0x00000082


	//----- nvinfo : EIATTR_SW2861232_WAR
	.align		4
.L_2805:
        /*0008*/ 	.byte	0x01, 0x35
	.zero		2


	//----- nvinfo : EIATTR_PARAM_CBANK
	.align		4
        /*000c*/ 	.byte	0x04, 0x0a
        /*000e*/ 	.short	(.L_2807 - .L_2806)
	.align		4
.L_2806:
        /*0010*/ 	.word	index@(.nv.constant0._Z25selective_scan_bwd_kernelI32Selective_Scan_bwd_kernel_traitsILi32ELi16ELb1ELb1ELb0ELb0ELb0EN3c104HalfEfEEv12SSMParamsBwd)
        /*0014*/ 	.short	0x0160
        /*0016*/ 	.short	0x01f0


	//----- nvinfo : EIATTR_CBANK_PARAM_SIZE
	.align		4
.L_2807:
        /*0018*/ 	.byte	0x03, 0x19
        /*001a*/ 	.short	0x01f0


	//----- nvinfo : EIATTR_KPARAM_INFO
	.align		4
        /*001c*/ 	.byte	0x04, 0x17
        /*001e*/ 	.short	(.L_2809 - .L_2808)
.L_2808:
        /*0020*/ 	.word	0x00000000
        /*0024*/ 	.short	0x0000
        /*0026*/ 	.short	0x0000
        /*0028*/ 	.byte	0x00, 0xf0, 0xc1, 0x07


	//----- nvinfo : EIATTR_MAXREG_COUNT
	.align		4
.L_2809:
        /*002c*/ 	.byte	0x03, 0x1b
        /*002e*/ 	.short	0x00ff


	//----- nvinfo : EIATTR_NUM_BARRIERS
	.align		4
        /*0030*/ 	.byte	0x02, 0x4c
        /*0032*/ 	.byte	0x01
	.zero		1


	//----- nvinfo : EIATTR_MERCURY_ISA_VERSION
	.align		4
        /*0034*/ 	.byte	0x03, 0x5f
        /*0036*/ 	.short	0x0000


	//----- nvinfo : EIATTR_COOP_GROUP_MASK_REGIDS
	.align		4
        /*0038*/ 	.byte	0x04, 0x29
        /*003a*/ 	.short	(.L_2811 - .L_2810)


	//   ....[0]....
.L_2810:
        /*003c*/ 	.word	0xffffffff


	//   ....[1]....
        /*0040*/ 	.word	0xffffffff


	//   ....[2]....
        /*0044*/ 	.word	0xffffffff


	//   ....[3]....
        /*0048*/ 	.word	0xffffffff


	//   ....[4]....
        /*004c*/ 	.word	0xffffffff


	//   ....[5]....
        /*0050*/ 	.word	0xffffffff


	//   ....[6]....
        /*0054*/ 	.word	0xffffffff


	//   ....[7]....
        /*0058*/ 	.word	0xffffffff


	//   ....[8]....
        /*005c*/ 	.word	0xffffffff


	//   ....[9]....
        /*0060*/ 	.word	0xffffffff


	//   ....[10]....
        /*0064*/ 	.word	0xffffffff


	//   ....[11]....
        /*0068*/ 	.word	0xffffffff


	//   ....[12]....
        /*006c*/ 	.word	0xffffffff


	//   ....[13]....
        /*0070*/ 	.word	0xffffffff


	//   ....[14]....
        /*0074*/ 	.word	0xffffffff


	//   ....[15]....
        /*0078*/ 	.word	0xffffffff


	//   ....[16]....
        /*007c*/ 	.word	0xffffffff


	//   ....[17]....
        /*0080*/ 	.word	0xffffffff


	//   ....[18]....
        /*0084*/ 	.word	0xffffffff


	//   ....[19]....
        /*0088*/ 	.word	0xffffffff


	//   ....[20]....
        /*008c*/ 	.word	0xffffffff


	//   ....[21]....
        /*0090*/ 	.word	0xffffffff


	//   ....[22]....
        /*0094*/ 	.word	0xffffffff


	//   ....[23]....
        /*0098*/ 	.word	0xffffffff


	//   ....[24]....
        /*009c*/ 	.word	0xffffffff


	//   ....[25]....
        /*00a0*/ 	.word	0xffffffff


	//   ....[26]....
        /*00a4*/ 	.word	0xffffffff


	//   ....[27]....
        /*00a8*/ 	.word	0xffffffff


	//   ....[28]....
        /*00ac*/ 	.word	0xffffffff


	//   ....[29]....
        /*00b0*/ 	.word	0xffffffff


	//   ....[30]....
        /*00b4*/ 	.word	0xffffffff


	//   ....[31]....
        /*00b8*/ 	.word	0xffffffff


	//   ....[32]....
        /*00bc*/ 	.word	0xffffffff


	//   ....[33]....
        /*00c0*/ 	.word	0xffffffff


	//   ....[34]....
        /*00c4*/ 	.word	0xffffffff


	//   ....[35]....
        /*00c8*/ 	.word	0xffffffff


	//   ....[36]....
        /*00cc*/ 	.word	0xffffffff


	//   ....[37]....
        /*00d0*/ 	.word	0xffffffff


	//   ....[38]....
        /*00d4*/ 	.word	0xffffffff


	//   ....[39]....
        /*00d8*/ 	.word	0xffffffff


	//   ....[40]....
        /*00dc*/ 	.word	0xffffffff


	//   ....[41]....
        /*00e0*/ 	.word	0xffffffff


	//   ....[42]....
        /*00e4*/ 	.word	0xffffffff


	//   ....[43]....
        /*00e8*/ 	.word	0xffffffff


	//   ....[44]....
        /*00ec*/ 	.word	0xffffffff


	//   ....[45]....
        /*00f0*/ 	.word	0xffffffff


	//   ....[46]....
        /*00f4*/ 	.word	0xffffffff


	//   ....[47]....
        /*00f8*/ 	.word	0xffffffff


	//   ....[48]....
        /*00fc*/ 	.word	0xffffffff


	//   ....[49]....
        /*0100*/ 	.word	0xffffffff


	//   ....[50]....
        /*0104*/ 	.word	0xffffffff


	//   ....[51]....
        /*0108*/ 	.word	0xffffffff


	//   ....[52]....
        /*010c*/ 	.word	0xffffffff


	//   ....[53]....
        /*0110*/ 	.word	0xffffffff


	//----- nvinfo : EIATTR_COOP_GROUP_INSTR_OFFSETS
	.align		4
.L_2811:
        /*0114*/ 	.byte	0x04, 0x28
        /*0116*/ 	.short	(.L_2813 - .L_2812)


	//   ....[0]....
.L_2812:
        /*0118*/ 	.word	0x00000870


	//   ....[1]....
        /*011c*/ 	.word	0x00000920


	//   ....[2]....
        /*0120*/ 	.word	0x00000b70


	//   ....[3]....
        /*0124*/ 	.word	0x00001430


	//   ....[4]....
        /*0128*/ 	.word	0x000020b0


	//   ....[5]....
        /*012c*/ 	.word	0x000020e0


	//   ....[6]....
        /*0130*/ 	.word	0x00002120


	//   ....[7]....
        /*0134*/ 	.word	0x00002130


	//   ....[8]....
        /*0138*/ 	.word	0x00002170


	//   ....[9]....
        /*013c*/ 	.word	0x00002190


	//   ....[10]....
        /*0140*/ 	.word	0x000021b0


	//   ....[11]....
        /*0144*/ 	.word	0x000021d0


	//   ....[12]....
        /*0148*/ 	.word	0x00002200


	//   ....[13]....
        /*014c*/ 	.word	0x00002230


	//   ....[14]....
        /*0150*/ 	.word	0x00002250


	//   ....[15]....
        /*0154*/ 	.word	0x00002270


	//   ....[16]....
        /*0158*/ 	.word	0x000022b0


	//   ....[17]....
        /*015c*/ 	.word	0x000022f0


	//   ....[18]....
        /*0160*/ 	.word	0x00002310


	//   ....[19]....
        /*0164*/ 	.word	0x00002330


	//   ....[20]....
        /*0168*/ 	.word	0x00002390


	//   ....[21]....
        /*016c*/ 	.word	0x000023d0


	//   ....[22]....
        /*0170*/ 	.word	0x00002400


	//   ....[23]....
        /*0174*/ 	.word	0x00002430


	//   ....[24]....
        /*0178*/ 	.word	0x00002470


	//   ....[25]....
        /*017c*/ 	.word	0x000024b0


	//   ....[26]....
        /*0180*/ 	.word	0x000024d0


	//   ....[27]....
        /*0184*/ 	.word	0x00002510


	//   ....[28]....
        /*0188*/ 	.word	0x00002550


	//   ....[29]....
        /*018c*/ 	.word	0x00002570


	//   ....[30]....
        /*0190*/ 	.word	0x00002590


	//   ....[31]....
        /*0194*/ 	.word	0x000025c0


	//   ....[32]....
        /*0198*/ 	.word	0x00003730


	//   ....[33]....
        /*019c*/ 	.word	0x00003770


	//   ....[34]....
        /*01a0*/ 	.word	0x00003870


	//   ....[35]....
        /*01a4*/ 	.word	0x000038a0


	//   ....[36]....
        /*01a8*/ 	.word	0x00003980


	//   ....[37]....
        /*01ac*/ 	.word	0x000039c0


	//   ....[38]....
        /*01b0*/ 	.word	0x00003aa0


	//   ....[39]....
        /*01b4*/ 	.word	0x00003ad0


	//   ....[40]....
        /*01b8*/ 	.word	0x00003bb0


	//   ....[41]....
        /*01bc*/ 	.word	0x00003be0


	//   ....[42]....
        /*01c0*/ 	.word	0x00004170


	//   ....[43]....
        /*01c4*/ 	.word	0x000044c0


	//   ....[44]....
        /*01c8*/ 	.word	0x000045d0


	//   ....[45]....
        /*01cc*/ 	.word	0x00004620


	//   ....[46]....
        /*01d0*/ 	.word	0x00004650


	//   ....[47]....
        /*01d4*/ 	.word	0x00004670


	//   ....[48]....
        /*01d8*/ 	.word	0x00004690


	//   ....[49]....
        /*01dc*/ 	.word	0x00004740


	//   ....[50]....
        /*01e0*/ 	.word	0x00004790


	//   ....[51]....
        /*01e4*/ 	.word	0x000047b0


	//   ....[52]....
        /*01e8*/ 	.word	0x000047d0


	//   ....[53]....
        /*01ec*/ 	.word	0x000047f0


	//----- nvinfo : EIATTR_EXIT_INSTR_OFFSETS
	.align		4
.L_2813:
        /*01f0*/ 	.byte	0x04, 0x1c
        /*01f2*/ 	.short	(.L_2815 - .L_2814)


	//   ....[0]....
.L_2814:
        /*01f4*/ 	.word	0x000048b0


	//   ....[1]....
        /*01f8*/ 	.word	0x00004ad0


	//----- nvinfo : EIATTR_MAX_THREADS
	.align		4
.L_2815:
        /*01fc*/ 	.byte	0x04, 0x05
        /*01fe*/ 	.short	(.L_2817 - .L_2816)
.L_2816:
        /*0200*/ 	.word	0x00000020
        /*0204*/ 	.word	0x00000001
        /*0208*/ 	.word	0x00000001


	//----- nvinfo : EIATTR_CRS_STACK_SIZE
	.align		4
.L_2817:
        /*020c*/ 	.byte	0x04, 0x1e
        /*020e*/ 	.short	(.L_2819 - .L_2818)
.L_2818:
        /*0210*/ 	.word	0x00000000
.L_2819:


//--------------------- .nv.info._Z25selective_scan_bwd_kernelI32Selective_Scan_bwd_kernel_traitsILi32ELi16ELb1ELb1ELb0ELb0ELb1EN3c104HalfEfEEv12SSMParamsBwd --------------------------
	.section	.nv.info._Z25selective_scan_bwd_kernelI32Selective_Scan_bwd_kernel_traitsILi32ELi16ELb1ELb1ELb0ELb0ELb1EN3c104HalfEfEEv12SSMParamsBwd,"",@"SHT_CUDA_INFO"
	.sectionflags	@""
	.align	4


	//----- nvinfo : EIATTR_CUDA_API_VERSION
	.align		4
        /*0000*/ 	.byte	0x04, 0x37
        /*0002*/ 	.short	(.L_2821 - .L_2820)
.L_2820:
        /*0004*/ 	.word	0x00000082


	//----- nvinfo : EIATTR_SW2861232_WAR
	.align		4
.L_2821:
        /*0008*/ 	.byte	0x01, 0x35
	.zero		2


	//----- nvinfo : EIATTR_PARAM_CBANK
	.align		4
        /*000c*/ 	.byte	0x04, 0x0a
        /*000e*/ 	.short	(.L_2823 - .L_2822)
	.align		4
.L_2822:
        /*0010*/ 	.word	index@(.nv.constant0._Z25selective_scan_bwd_kernelI32Selective_Scan_bwd_kernel_traitsILi32ELi16ELb1ELb1ELb0ELb0ELb1EN3c104HalfEfEEv12SSMParamsBwd)
        /*0014*/ 	.short	0x0160
        /*0016*/ 	.short	0x01f0


	//----- nvinfo : EIATTR_CBANK_PARAM_SIZE
	.align		4
.L_2823:
        /*0018*/ 	.byte	0x03, 0x19
        /*001a*/ 	.short	0x01f0


	//----- nvinfo : EIATTR_KPARAM_INFO
	.align		4
        /*001c*/ 	.byte	0x04, 0x17
        /*001e*/ 	.short	(.L_2825 - .L_2824)
.L_2824:
        /*0020*/ 	.word	0x00000000
        /*0024*/ 	.short	0x0000
        /*0026*/ 	.short	0x0000
        /*0028*/ 	.byte	0x00, 0xf0, 0xc1, 0x07


	//----- nvinfo : EIATTR_MAXREG_COUNT
	.align		4
.L_2825:
        /*002c*/ 	.byte	0x03, 0x1b
        /*002e*/ 	.short	0x00ff


	//----- nvinfo : EIATTR_NUM_BARRIERS
	.align		4
        /*0030*/ 	.byte	0x02, 0x4c
        /*0032*/ 	.byte	0x01
	.zero		1


	//----- nvinfo : EIATTR_MERCURY_ISA_VERSION
	.align		4
        /*0034*/ 	.byte	0x03, 0x5f
        /*0036*/ 	.short	0x0000


	//----- nvinfo : EIATTR_COOP_GROUP_MASK_REGIDS
	.align		4
        /*0038*/ 	.byte	0x04, 0x29
        /*003a*/ 	.short	(.L_2827 - .L_2826)


	//   ....[0]....
.L_2826:
        /*003c*/ 	.word	0xffffffff


	//   ....[1]....
        /*0040*/ 	.word	0xffffffff


	//   ....[2]....
        /*0044*/ 	.word	0xffffffff


	//   ....[3]....
        /*0048*/ 	.word	0xffffffff


	//   ....[4]....
        /*004c*/ 	.word	0xffffffff


	//   ....[5]....
        /*0050*/ 	.word	0xffffffff


	//   ....[6]....
        /*0054*/ 	.word	0xffffffff


	//   ....[7]....
        /*0058*/ 	.word	0xffffffff


	//   ....[8]....
        /*005c*/ 	.word	0xffffffff


	//   ....[9]....
        /*0060*/ 	.word	0xffffffff


	//   ....[10]....
        /*0064*/ 	.word	0xffffffff


	//   ....[11]....
        /*0068*/ 	.word	0xffffffff


	//   ....[12]....
        /*006c*/ 	.word	0xffffffff


	//   ....[13]....
        /*0070*/ 	.word	0xffffffff


	//   ....[14]....
        /*0074*/ 	.word	0xffffffff


	//   ....[15]....
        /*0078*/ 	.word	0xffffffff


	//   ....[16]....
        /*007c*/ 	.word	0xffffffff


	//   ....[17]....
        /*0080*/ 	.word	0xffffffff


	//   ....[18]....
        /*0084*/ 	.word	0xffffffff


	//   ....[19]....
        /*0088*/ 	.word	0xffffffff


	//   ....[20]....
        /*008c*/ 	.word	0xffffffff


	//   ....[21]....
        /*0090*/ 	.word	0xffffffff


	//   ....[22]....
        /*0094*/ 	.word	0xffffffff


	//   ....[23]....
        /*0098*/ 	.word	0xffffffff


	//   ....[24]....
        /*009c*/ 	.word	0xffffffff


	//   ....[25]....
        /*00a0*/ 	.word	0xffffffff


	//   ....[26]....
        /*00a4*/ 	.word	0xffffffff


	//   ....[27]....
        /*00a8*/ 	.word	0xffffffff


	//   ....[28]....
        /*00ac*/ 	.word	0xffffffff


	//   ....[29]....
        /*00b0*/ 	.word	0xffffffff


	//   ....[30]....
        /*00b4*/ 	.word	0xffffffff


	//   ....[31]....
        /*00b8*/ 	.word	0xffffffff


	//   ....[32]....
        /*00bc*/ 	.word	0xffffffff


	//   ....[33]....
        /*00c0*/ 	.word	0xffffffff


	//   ....[34]....
        /*00c4*/ 	.word	0xffffffff


	//   ....[35]....
        /*00c8*/ 	.word	0xffffffff


	//   ....[36]....
        /*00cc*/ 	.word	0xffffffff


	//   ....[37]....
        /*00d0*/ 	.word	0xffffffff


	//   ....[38]....
        /*00d4*/ 	.word	0xffffffff


	//   ....[39]....
        /*00d8*/ 	.word	0xffffffff


	//   ....[40]....
        /*00dc*/ 	.word	0xffffffff


	//   ....[41]....
        /*00e0*/ 	.word	0xffffffff


	//   ....[42]....
        /*00e4*/ 	.word	0xffffffff


	//   ....[43]....
        /*00e8*/ 	.word	0xffffffff


	//   ....[44]....
        /*00ec*/ 	.word	0xffffffff


	//   ....[45]....
        /*00f0*/ 	.word	0xffffffff


	//   ....[46]....
        /*00f4*/ 	.word	0xffffffff


	//   ....[47]....
        /*00f8*/ 	.word	0xffffffff


	//   ....[48]....
        /*00fc*/ 	.word	0xffffffff


	//   ....[49]....
        /*0100*/ 	.word	0xffffffff


	//   ....[50]....
        /*0104*/ 	.word	0xffffffff


	//   ....[51]....
        /*0108*/ 	.word	0xffffffff


	//   ....[52]....
        /*010c*/ 	.word	0xffffffff


	//   ....[53]....
        /*0110*/ 	.word	0xffffffff


	//   ....[54]....
        /*0114*/ 	.word	0xffffffff


	//   ....[55]....
        /*0118*/ 	.word	0xffffffff


	//   ....[56]....
        /*011c*/ 	.word	0xffffffff


	//   ....[57]....
        /*0120*/ 	.word	0xffffffff


	//----- nvinfo : EIATTR_COOP_GROUP_INSTR_OFFSETS
	.align		4
.L_2827:
        /*0124*/ 	.byte	0x04, 0x28
        /*0126*/ 	.short	(.L_2829 - .L_2828)


	//   ....[0]....
.L_2828:
        /*0128*/ 	.word	0x00000810


	//   ....[1]....
        /*012c*/ 	.word	0x000008b0


	//   ....[2]....
        /*0130*/ 	.word	0x00000a00


	//   ....[3]....
        /*0134*/ 	.word	0x00000b30


	//   ....[4]....
        /*0138*/ 	.word	0x000013f0


	//   ....[5]....
        /*013c*/ 	.word	0x00001d30


	//   ....[6]....
        /*0140*/ 	.word	0x000020c0


	//   ....[7]....
        /*0144*/ 	.word	0x00002770


	//   ....[8]....
        /*0148*/ 	.word	0x000033f0


	//   ....[9]....
        /*014c*/ 	.word	0x00003420


	//   ....[10]....
        /*0150*/ 	.word	0x00003470


	//   ....[11]....
        /*0154*/ 	.word	0x00003480


	//   ....[12]....
        /*0158*/ 	.word	0x000034b0


	//   ....[13]....
        /*015c*/ 	.word	0x000034d0


	//   ....[14]....
        /*0160*/ 	.word	0x00003510


	//   ....[15]....
        /*0164*/ 	.word	0x00003520


	//   ....[16]....
        /*0168*/ 	.word	0x00003550


	//   ....[17]....
        /*016c*/ 	.word	0x00003570


	//   ....[18]....
        /*0170*/ 	.word	0x000035a0


	//   ....[19]....
        /*0174*/ 	.word	0x000035c0


	//   ....[20]....
        /*0178*/ 	.word	0x00003600


	//   ....[21]....
        /*017c*/ 	.word	0x00003630


	//   ....[22]....
        /*0180*/ 	.word	0x00003680


	//   ....[23]....
        /*0184*/ 	.word	0x000036a0


	//   ....[24]....
        /*0188*/ 	.word	0x000036e0


	//   ....[25]....
        /*018c*/ 	.word	0x00003710


	//   ....[26]....
        /*0190*/ 	.word	0x00003760


	//   ....[27]....
        /*0194*/ 	.word	0x00003790


	//   ....[28]....
        /*0198*/ 	.word	0x000037c0


	//   ....[29]....
        /*019c*/ 	.word	0x000037e0


	//   ....[30]....
        /*01a0*/ 	.word	0x00003810


	//   ....[31]....
        /*01a4*/ 	.word	0x00003870


	//   ....[32]....
        /*01a8*/ 	.word	0x000038b0


	//   ....[33]....
        /*01ac*/ 	.word	0x000038e0


	//   ....[34]....
        /*01b0*/ 	.word	0x000038f0


	//   ....[35]....
        /*01b4*/ 	.word	0x00003920


	//   ....[36]....
        /*01b8*/ 	.word	0x00004a60


	//   ....[37]....
        /*01bc*/ 	.word	0x00004aa0


	//   ....[38]....
        /*01c0*/ 	.word	0x00004ba0


	//   ....[39]....
        /*01c4*/ 	.word	0x00004bd0


	//   ....[40]....
        /*01c8*/ 	.word	0x00004cb0


	//   ....[41]....
        /*01cc*/ 	.word	0x00004ce0


	//   ....[42]....
        /*01d0*/ 	.word	0x00004dc0


	//   ....[43]....
        /*01d4*/ 	.word	0x00004df0


	//   ....[44]....
        /*01d8*/ 	.word	0x00004ed0


	//   ....[45]....
        /*01dc*/ 	.word	0x00004f00


	//   ....[46]....
        /*01e0*/ 	.word	0x000054c0


	//   ....[47]....
        /*01e4*/ 	.word	0x000057e0


	//   ....[48]....
        /*01e8*/ 	.word	0x000058f0


	//   ....[49]....
        /*01ec*/ 	.word	0x00005940


	//   ....[50]....
        /*01f0*/ 	.word	0x00005970


	//   ....[51]....
        /*01f4*/ 	.word	0x00005990


	//   ....[52]....
        /*01f8*/ 	.word	0x000059b0


	//   ....[53]....
        /*01fc*/ 	.word	0x00005a60


	//   ....[54]....
        /*0200*/ 	.word	0x00005ab0


	//   ....[55]....
        /*0204*/ 	.word	0x00005ad0


	//   ....[56]....
        /*0208*/ 	.word	0x00005af0


	//   ....[57]....
        /*020c*/ 	.word	0x00005b10


	//----- nvinfo : EIATTR_EXIT_INSTR_OFFSETS
	.align		4
.L_2829:
        /*0210*/ 	.byte	0x04, 0x1c
        /*0212*/ 	.short	(.L_2831 - .L_2830)


	//   ....[0]....
.L_2830:
        /*0214*/ 	.word	0x00005bd0


	//   ....[1]....
        /*0218*/ 	.word	0x00005df0


	//----- nvinfo : EIATTR_MAX_THREADS
	.align		4
.L_2831:
        /*021c*/ 	.byte	0x04, 0x05
        /*021e*/ 	.short	(.L_2833 - .L_2832)
.L_2832:
        /*0220*/ 	.word	0x00000020
        /*0224*/ 	.word	0x00000001
        /*0228*/ 	.word	0x00000001


	//----- nvinfo : EIATTR_CRS_STACK_SIZE
	.align		4
.L_2833:
        /*022c*/ 	.byte	0x04, 0x1e
        /*022e*/ 	.short	(.L_2835 - .L_2834)
.L_2834:
        /*0230*/ 	.word	0x00000000
.L_2835:


//--------------------- .nv.info._Z25selective_scan_bwd_kernelI32Selective_Scan_bwd_kernel_traitsILi32ELi16ELb1ELb1ELb0ELb1ELb0EN3c104HalfEfEEv12SSMParamsBwd --------------------------
	.section	.nv.info._Z25selective_scan_bwd_kernelI32Selective_Scan_bwd_kernel_traitsILi32ELi16ELb1ELb1ELb0ELb1ELb0EN3c104HalfEfEEv12SSMParamsBwd,"",@"SHT_CUDA_INFO"
	.sectionflags	@""
	.align	4


	//----- nvinfo : EIATTR_CUDA_API_VERSION
	.align		4
        /*0000*/ 	.byte	0x04, 0x37
        /*0002*/ 	.short	(.L_2837 - .L_2836)
.L_2836:
        /*0004*/ 	.word	0x00000082


	//----- nvinfo : EIATTR_SW2861232_WAR
	.align		4
.L_2837:
        /*0008*/ 	.byte	0x01, 0x35
	.zero		2


	//----- nvinfo : EIATTR_PARAM_CBANK
	.align		4
        /*000c*/ 	.byte	0x04, 0x0a
        /*000e*/ 	.short	(.L_2839 - .L_2838)
	.align		4
.L_2838:
        /*0010*/ 	.word	index@(.nv.constant0._Z25selective_scan_bwd_kernelI32Selective_Scan_bwd_kernel_traitsILi32ELi16ELb1ELb1ELb0ELb1ELb0EN3c104HalfEfEEv12SSMParamsBwd)
        /*0014*/ 	.short	0x0160
        /*0016*/ 	.short	0x01f0


	//----- nvinfo : EIATTR_CBANK_PARAM_SIZE
	.align		4
.L_2839:
        /*0018*/ 	.byte	0x03, 0x19
        /*001a*/ 	.short	0x01f0


	//----- nvinfo : EIATTR_KPARAM_INFO
	.align		4
        /*001c*/ 	.byte	0x04, 0x17
        /*001e*/ 	.short	(.L_2841 - .L_2840)
.L_2840:
        /*0020*/ 	.word	0x00000000
        /*0024*/ 	.short	0x0000
        /*0026*/ 	.short	0x0000
        /*0028*/ 	.byte	0x00, 0xf0, 0xc1, 0x07


	//----- nvinfo : EIATTR_MAXREG_COUNT
	.align		4
.L_2841:
        /*002c*/ 	.byte	0x03, 0x1b
        /*002e*/ 	.short	0x00ff


	//----- nvinfo : EIATTR_NUM_BARRIERS
	.align		4
        /*0030*/ 	.byte	0x02, 0x4c
        /*0032*/ 	.byte	0x01
	.zero		1


	//----- nvinfo : EIATTR_MERCURY_ISA_VERSION
	.align		4
        /*0034*/ 	.byte	0x03, 0x5f
        /*0036*/ 	.short	0x0000


	//----- nvinfo : EIATTR_COOP_GROUP_MASK_REGIDS
	.align		4
        /*0038*/ 	.byte	0x04, 0x29
        /*003a*/ 	.short	(.L_2843 - .L_2842)


	//   ....[0]....
.L_2842:
        /*003c*/ 	.word	0xffffffff


	//   ....[1]....
        /*0040*/ 	.word	0xffffffff


	//   ....[2]....
        /*0044*/ 	.word	0xffffffff


	//   ....[3]....
        /*0048*/ 	.word	0xffffffff


	//   ....[4]....
        /*004c*/ 	.word	0xffffffff


	//   ....[5]....
        /*0050*/ 	.word	0xffffffff


	//   ....[6]....
        /*0054*/ 	.word	0xffffffff


	//   ....[7]....
        /*0058*/ 	.word	0xffffffff


	//   ....[8]....
        /*005c*/ 	.word	0xffffffff


	//   ....[9]....
        /*0060*/ 	.word	0xffffffff


	//   ....[10]....
        /*0064*/ 	.word	0xffffffff


	//   ....[11]....
        /*0068*/ 	.word	0xffffffff


	//   ....[12]....
        /*006c*/ 	.word	0xffffffff


	//   ....[13]....
        /*0070*/ 	.word	0xffffffff


	//   ....[14]....
        /*0074*/ 	.word	0xffffffff


	//   ....[15]....
        /*0078*/ 	.word	0xffffffff


	//   ....[16]....
        /*007c*/ 	.word	0xffffffff


	//   ....[17]....
        /*0080*/ 	.word	0xffffffff


	//   ....[18]....
        /*0084*/ 	.word	0xffffffff


	//   ....[19]....
        /*0088*/ 	.word	0xffffffff


	//   ....[20]....
        /*008c*/ 	.word	0xffffffff


	//   ....[21]....
        /*0090*/ 	.word	0xffffffff


	//   ....[22]....
        /*0094*/ 	.word	0xffffffff


	//   ....[23]....
        /*0098*/ 	.word	0xffffffff


	//   ....[24]....
        /*009c*/ 	.word	0xffffffff


	//   ....[25]....
        /*00a0*/ 	.word	0xffffffff


	//   ....[26]....
        /*00a4*/ 	.word	0xffffffff


	//   ....[27]....
        /*00a8*/ 	.word	0xffffffff


	//   ....[28]....
        /*00ac*/ 	.word	0xffffffff


	//   ....[29]....
        /*00b0*/ 	.word	0xffffffff


	//   ....[30]....
        /*00b4*/ 	.word	0xffffffff


	//   ....[31]....
        /*00b8*/ 	.word	0xffffffff


	//   ....[32]....
        /*00bc*/ 	.word	0xffffffff


	//   ....[33]....
        /*00c0*/ 	.word	0xffffffff


	//   ....[34]....
        /*00c4*/ 	.word	0xffffffff


	//   ....[35]....
        /*00c8*/ 	.word	0xffffffff


	//   ....[36]....
        /*00cc*/ 	.word	0xffffffff


	//   ....[37]....
        /*00d0*/ 	.word	0xffffffff


	//   ....[38]....
        /*00d4*/ 	.word	0xffffffff


	//   ....[39]....
        /*00d8*/ 	.word	0xffffffff


	//   ....[40]....
        /*00dc*/ 	.word	0xffffffff


	//   ....[41]....
        /*00e0*/ 	.word	0xffffffff


	//   ....[42]....
        /*00e4*/ 	.word	0xffffffff


	//   ....[43]....
        /*00e8*/ 	.word	0xffffffff


	//   ....[44]....
        /*00ec*/ 	.word	0xffffffff


	//   ....[45]....
        /*00f0*/ 	.word	0xffffffff


	//   ....[46]....
        /*00f4*/ 	.word	0xffffffff


	//   ....[47]....
        /*00f8*/ 	.word	0xffffffff


	//   ....[48]....
        /*00fc*/ 	.word	0xffffffff


	//   ....[49]....
        /*0100*/ 	.word	0xffffffff


	//   ....[50]....
        /*0104*/ 	.word	0xffffffff


	//   ....[51]....
        /*0108*/ 	.word	0xffffffff


	//   ....[52]....
        /*010c*/ 	.word	0xffffffff


	//   ....[53]....
        /*0110*/ 	.word	0xffffffff


	//   ....[54]....
        /*0114*/ 	.word	0xffffffff


	//----- nvinfo : EIATTR_COOP_GROUP_INSTR_OFFSETS
	.align		4
.L_2843:
        /*0118*/ 	.byte	0x04, 0x28
        /*011a*/ 	.short	(.L_2845 - .L_2844)


	//   ....[0]....
.L_2844:
        /*011c*/ 	.word	0x00000810


	//   ....[1]....
        /*0120*/ 	.word	0x000008a0


	//   ....[2]....
        /*0124*/ 	.word	0x000009d0


	//   ....[3]....
        /*0128*/ 	.word	0x000035e0


	//   ....[4]....
        /*012c*/ 	.word	0x00004260


	//   ....[5]....
        /*0130*/ 	.word	0x00004290


	//   ....[6]....
        /*0134*/ 	.word	0x000042d0


	//   ....[7]....
        /*0138*/ 	.word	0x000042e0


	//   ....[8]....
        /*013c*/ 	.word	0x00004320


	//   ....[9]....
        /*0140*/ 	.word	0x00004340


	//   ....[10]....
        /*0144*/ 	.word	0x00004360


	//   ....[11]....
        /*0148*/ 	.word	0x00004380


	//   ....[12]....
        /*014c*/ 	.word	0x000043b0


	//   ....[13]....
        /*0150*/ 	.word	0x000043e0


	//   ....[14]....
        /*0154*/ 	.word	0x00004400


	//   ....[15]....
        /*0158*/ 	.word	0x00004420


	//   ....[16]....
        /*015c*/ 	.word	0x00004460


	//   ....[17]....
        /*0160*/ 	.word	0x00004490


	//   ....[18]....
        /*0164*/ 	.word	0x000044c0


	//   ....[19]....
        /*0168*/ 	.word	0x000044e0


	//   ....[20]....
        /*016c*/ 	.word	0x00004540


	//   ....[21]....
        /*0170*/ 	.word	0x00004580


	//   ....[22]....
        /*0174*/ 	.word	0x000045b0


	//   ....[23]....
        /*0178*/ 	.word	0x000045e0


	//   ....[24]....
        /*017c*/ 	.word	0x00004620


	//   ....[25]....
        /*0180*/ 	.word	0x00004650


	//   ....[26]....
        /*0184*/ 	.word	0x00004670


	//   ....[27]....
        /*0188*/ 	.word	0x000046b0


	//   ....[28]....
        /*018c*/ 	.word	0x000046e0


	//   ....[29]....
        /*0190*/ 	.word	0x00004700


	//   ....[30]....
        /*0194*/ 	.word	0x00004730


	//   ....[31]....
        /*0198*/ 	.word	0x00004760


	//   ....[32]....
        /*019c*/ 	.word	0x000058e0


	//   ....[33]....
        /*01a0*/ 	.word	0x00005920


	//   ....[34]....
        /*01a4*/ 	.word	0x00005a20


	//   ....[35]....
        /*01a8*/ 	.word	0x00005a50


	//   ....[36]....
        /*01ac*/ 	.word	0x00005b20


	//   ....[37]....
        /*01b0*/ 	.word	0x00005b50


	//   ....[38]....
        /*01b4*/ 	.word	0x00005c30


	//   ....[39]....
        /*01b8*/ 	.word	0x00005c60


	//   ....[40]....
        /*01bc*/ 	.word	0x00005d40


	//   ....[41]....
        /*01c0*/ 	.word	0x00005d70


	//   ....[42]....
        /*01c4*/ 	.word	0x00006280


	//   ....[43]....
        /*01c8*/ 	.word	0x00006a20


	//   ....[44]....
        /*01cc*/ 	.word	0x00006e70


	//   ....[45]....
        /*01d0*/ 	.word	0x00007000


	//   ....[46]....
        /*01d4*/ 	.word	0x00007050


	//   ....[47]....
        /*01d8*/ 	.word	0x00007080


	//   ....[48]....
        /*01dc*/ 	.word	0x000070a0


	//   ....[49]....
        /*01e0*/ 	.word	0x000070c0


	//   ....[50]....
        /*01e4*/ 	.word	0x00007170


	//   ....[51]....
        /*01e8*/ 	.word	0x000071c0


	//   ....[52]....
        /*01ec*/ 	.word	0x000071e0


	//   ....[53]....
        /*01f0*/ 	.word	0x00007200


	//   ....[54]....
        /*01f4*/ 	.word	0x00007220


	//----- nvinfo : EIATTR_EXIT_INSTR_OFFSETS
	.align		4
.L_2845:
        /*01f8*/ 	.byte	0x04, 0x1c
        /*01fa*/ 	.short	(.L_2847 - .L_2846)


	//   ....[0]....
.L_2846:
        /*01fc*/ 	.word	0x000072e0


	//   ....[1]....
        /*0200*/ 	.word	0x00007500


	//----- nvinfo : EIATTR_MAX_THREADS
	.align		4
.L_2847:
        /*0204*/ 	.byte	0x04, 0x05
        /*0206*/ 	.short	(.L_2849 - .L_2848)
.L_2848:
        /*0208*/ 	.word	0x00000020
        /*020c*/ 	.word	0x00000001
        /*0210*/ 	.word	0x00000001


	//----- nvinfo : EIATTR_CRS_STACK_SIZE
	.align		4
.L_2849:
        /*0214*/ 	.byte	0x04, 0x1e
        /*0216*/ 	.short	(.L_2851 - .L_2850)
.L_2850:
        /*0218*/ 	.word	0x00000000
.L_2851:


//--------------------- .nv.info._Z25selective_scan_bwd_kernelI32Selective_Scan_bwd_kernel_traitsILi32ELi16ELb1ELb1ELb0ELb1ELb1EN3c104HalfEfEEv12SSMParamsBwd --------------------------
	.section	.nv.info._Z25selective_scan_bwd_kernelI32Selective_Scan_bwd_kernel_traitsILi32ELi16ELb1ELb1ELb0ELb1ELb1EN3c104HalfEfEEv12SSMParamsBwd,"",@"SHT_CUDA_INFO"
	.sectionflags	@""
	.align	4


	//----- nvinfo : EIATTR_CUDA_API_VERSION
	.align		4
        /*0000*/ 	.byte	0x04, 0x37
        /*0002*/ 	.short	(.L_2853 - .L_2852)
.L_2852:
        /*0004*/ 	.word	0x00000082


	//----- nvinfo : EIATTR_SW2861232_WAR
	.align		4
.L_2853:
        /*0008*/ 	.byte	0x01, 0x35
	.zero		2


	//----- nvinfo : EIATTR_PARAM_CBANK
	.align		4
        /*000c*/ 	.byte	0x04, 0x0a
        /*000e*/ 	.short	(.L_2855 - .L_2854)
	.align		4
.L_2854:
        /*0010*/ 	.word	index@(.nv.constant0._Z25selective_scan_bwd_kernelI32Selective_Scan_bwd_kernel_traitsILi32ELi16ELb1ELb1ELb0ELb1ELb1EN3c104HalfEfEEv12SSMParamsBwd)
        /*0014*/ 	.short	0x0160
        /*0016*/ 	.short	0x01f0


	//----- nvinfo : EIATTR_CBANK_PARAM_SIZE
	.align		4
.L_2855:
        /*0018*/ 	.byte	0x03, 0x19
        /*001a*/ 	.short	0x01f0


	//----- nvinfo : EIATTR_KPARAM_INFO
	.align		4
        /*001c*/ 	.byte	0x04, 0x17
        /*001e*/ 	.short	(.L_2857 - .L_2856)
.L_2856:
        /*0020*/ 	.word	0x00000000
        /*0024*/ 	.short	0x0000
        /*0026*/ 	.short	0x0000
        /*0028*/ 	.byte	0x00, 0xf0, 0xc1, 0x07


	//----- nvinfo : EIATTR_MAXREG_COUNT
	.align		4
.L_2857:
        /*002c*/ 	.byte	0x03, 0x1b
        /*002e*/ 	.short	0x00ff


	//----- nvinfo : EIATTR_NUM_BARRIERS
	.align		4
        /*0030*/ 	.byte	0x02, 0x4c
        /*0032*/ 	.byte	0x01
	.zero		1


	//----- nvinfo : EIATTR_MERCURY_ISA_VERSION
	.align		4
        /*0034*/ 	.byte	0x03, 0x5f
        /*0036*/ 	.short	0x0000


	//----- nvinfo : EIATTR_COOP_GROUP_MASK_REGIDS
	.align		4
        /*0038*/ 	.byte	0x04, 0x29
        /*003a*/ 	.short	(.L_2859 - .L_2858)


	//   ....[0]....
.L_2858:
        /*003c*/ 	.word	0xffffffff


	//   ....[1]....
        /*0040*/ 	.word	0xffffffff


	//   ....[2]....
        /*0044*/ 	.word	0xffffffff


	//   ....[3]....
        /*0048*/ 	.word	0xffffffff


	//   ....[4]....
        /*004c*/ 	.word	0xffffffff


	//   ....[5]....
        /*0050*/ 	.word	0xffffffff


	//   ....[6]....
        /*0054*/ 	.word	0xffffffff


	//   ....[7]....
        /*0058*/ 	.word	0xffffffff


	//   ....[8]....
        /*005c*/ 	.word	0xffffffff


	//   ....[9]....
        /*0060*/ 	.word	0xffffffff


	//   ....[10]....
        /*0064*/ 	.word	0xffffffff


	//   ....[11]....
        /*0068*/ 	.word	0xffffffff


	//   ....[12]....
        /*006c*/ 	.word	0xffffffff


	//   ....[13]....
        /*0070*/ 	.word	0xffffffff


	//   ....[14]....
        /*0074*/ 	.word	0xffffffff


	//   ....[15]....
        /*0078*/ 	.word	0xffffffff


	//   ....[16]....
        /*007c*/ 	.word	0xffffffff


	//   ....[17]....
        /*0080*/ 	.word	0xffffffff


	//   ....[18]....
        /*0084*/ 	.word	0xffffffff


	//   ....[19]....
        /*0088*/ 	.word	0xffffffff


	//   ....[20]....
        /*008c*/ 	.word	0xffffffff


	//   ....[21]....
        /*0090*/ 	.word	0xffffffff


	//   ....[22]....
        /*0094*/ 	.word	0xffffffff


	//   ....[23]....
        /*0098*/ 	.word	0xffffffff


	//   ....[24]....
        /*009c*/ 	.word	0xffffffff


	//   ....[25]....
        /*00a0*/ 	.word	0xffffffff


	//   ....[26]....
        /*00a4*/ 	.word	0xffffffff


	//   ....[27]....
        /*00a8*/ 	.word	0xffffffff


	//   ....[28]....
        /*00ac*/ 	.word	0xffffffff


	//   ....[29]....
        /*00b0*/ 	.word	0xffffffff


	//   ....[30]....
        /*00b4*/ 	.word	0xffffffff


	//   ....[31]....
        /*00b8*/ 	.word	0xffffffff


	//   ....[32]....
        /*00bc*/ 	.word	0xffffffff


	//   ....[33]....
        /*00c0*/ 	.word	0xffffffff


	//   ....[34]....
        /*00c4*/ 	.word	0xffffffff


	//   ....[35]....
        /*00c8*/ 	.word	0xffffffff


	//   ....[36]....
        /*00cc*/ 	.word	0xffffffff


	//   ....[37]....
        /*00d0*/ 	.word	0xffffffff


	//   ....[38]....
        /*00d4*/ 	.word	0xffffffff


	//   ....[39]....
        /*00d8*/ 	.word	0xffffffff


	//   ....[40]....
        /*00dc*/ 	.word	0xffffffff


	//   ....[41]....
        /*00e0*/ 	.word	0xffffffff


	//   ....[42]....
        /*00e4*/ 	.word	0xffffffff


	//   ....[43]....
        /*00e8*/ 	.word	0xffffffff


	//   ....[44]....
        /*00ec*/ 	.word	0xffffffff


	//   ....[45]....
        /*00f0*/ 	.word	0xffffffff


	//   ....[46]....
        /*00f4*/ 	.word	0xffffffff


	//   ....[47]....
        /*00f8*/ 	.word	0xffffffff


	//   ....[48]....
        /*00fc*/ 	.word	0xffffffff


	//   ....[49]....
        /*0100*/ 	.word	0xffffffff


	//   ....[50]....
        /*0104*/ 	.word	0xffffffff


	//   ....[51]....
        /*0108*/ 	.word	0xffffffff


	//   ....[52]....
        /*010c*/ 	.word	0xffffffff


	//   ....[53]....
        /*0110*/ 	.word	0xffffffff


	//   ....[54]....
        /*0114*/ 	.word	0xffffffff


	//   ....[55]....
        /*0118*/ 	.word	0xffffffff


	//   ....[56]....
        /*011c*/ 	.word	0xffffffff


	//   ....[57]....
        /*0120*/ 	.word	0xffffffff


	//   ....[58]....
        /*0124*/ 	.word	0xffffffff


	//----- nvinfo : EIATTR_COOP_GROUP_INSTR_OFFSETS
	.align		4
.L_2859:
        /*0128*/ 	.byte	0x04, 0x28
        /*012a*/ 	.short	(.L_2861 - .L_2860)


	//   ....[0]....
.L_2860:
        /*012c*/ 	.word	0x00000800


	//   ....[1]....
        /*0130*/ 	.word	0x00000890


	//   ....[2]....
        /*0134*/ 	.word	0x00000aa0


	//   ....[3]....
        /*0138*/ 	.word	0x00003020


	//   ....[4]....
        /*013c*/ 	.word	0x000037c0


	//   ....[5]....
        /*0140*/ 	.word	0x000040c0


	//   ....[6]....
        /*0144*/ 	.word	0x000044a0


	//   ....[7]....
        /*0148*/ 	.word	0x00004a80


	//   ....[8]....
        /*014c*/ 	.word	0x00005420


	//   ....[9]....
        /*0150*/ 	.word	0x000056c0


	//   ....[10]....
        /*0154*/ 	.word	0x000056f0


	//   ....[11]....
        /*0158*/ 	.word	0x00005780


	//   ....[12]....
        /*015c*/ 	.word	0x000057a0


	//   ....[13]....
        /*0160*/ 	.word	0x000057e0


	//   ....[14]....
        /*0164*/ 	.word	0x000057f0


	//   ....[15]....
        /*0168*/ 	.word	0x00005820


	//   ....[16]....
        /*016c*/ 	.word	0x00005840


	//   ....[17]....
        /*0170*/ 	.word	0x00005870


	//   ....[18]....
        /*0174*/ 	.word	0x00005890


	//   ....[19]....
        /*0178*/ 	.word	0x000058c0


	//   ....[20]....
        /*017c*/ 	.word	0x000058e0


	//   ....[21]....
        /*0180*/ 	.word	0x00005910


	//   ....[22]....
        /*0184*/ 	.word	0x00005930


	//   ....[23]....
        /*0188*/ 	.word	0x00005960


	//   ....[24]....
        /*018c*/ 	.word	0x00005980


	//   ....[25]....
        /*0190*/ 	.word	0x000059d0


	//   ....[26]....
        /*0194*/ 	.word	0x00005a00


	//   ....[27]....
        /*0198*/ 	.word	0x00005a70


	//   ....[28]....
        /*019c*/ 	.word	0x00005a90


	//   ....[29]....
        /*01a0*/ 	.word	0x00005ac0


	//   ....[30]....
        /*01a4*/ 	.word	0x00005ae0


	//   ....[31]....
        /*01a8*/ 	.word	0x00005b60


	//   ....[32]....
        /*01ac*/ 	.word	0x00005b90


	//   ....[33]....
        /*01b0*/ 	.word	0x00005bc0


	//   ....[34]....
        /*01b4*/ 	.word	0x00005c00


	//   ....[35]....
        /*01b8*/ 	.word	0x00005c30


	//   ....[36]....
        /*01bc*/ 	.word	0x00006d80


	//   ....[37]....
        /*01c0*/ 	.word	0x00006dc0


	//   ....[38]....
        /*01c4*/ 	.word	0x00006ec0


	//   ....[39]....
        /*01c8*/ 	.word	0x00006ef0


	//   ....[40]....
        /*01cc*/ 	.word	0x00006fd0


	//   ....[41]....
        /*01d0*/ 	.word	0x00007000


	//   ....[42]....
        /*01d4*/ 	.word	0x000070e0


	//   ....[43]....
        /*01d8*/ 	.word	0x00007110


	//   ....[44]....
        /*01dc*/ 	.word	0x000071f0


	//   ....[45]....
        /*01e0*/ 	.word	0x00007220


	//   ....[46]....
        /*01e4*/ 	.word	0x00007710


	//   ....[47]....
        /*01e8*/ 	.word	0x00007fa0


	//   ....[48]....
        /*01ec*/ 	.word	0x000082d0


	//   ....[49]....
        /*01f0*/ 	.word	0x00008460


	//   ....[50]....
        /*01f4*/ 	.word	0x000084b0


	//   ....[51]....
        /*01f8*/ 	.word	0x000084e0


	//   ....[52]....
        /*01fc*/ 	.word	0x00008500


	//   ....[53]....
        /*0200*/ 	.word	0x00008520


	//   ....[54]....
        /*0204*/ 	.word	0x000085d0


	//   ....[55]....
        /*0208*/ 	.word	0x00008620


	//   ....[56]....
        /*020c*/ 	.word	0x00008640


	//   ....[57]....
        /*0210*/ 	.word	0x00008660


	//   ....[58]....
        /*0214*/ 	.word	0x00008680


	//----- nvinfo : EIATTR_EXIT_INSTR_OFFSETS
	.align		4
.L_2861:
        /*0218*/ 	.byte	0x04, 0x1c
        /*021a*/ 	.short	(.L_2863 - .L_2862)


	//   ....[0]....
.L_2862:
        /*021c*/ 	.word	0x00008740


	//   ....[1]....
        /*0220*/ 	.word	0x00008960


	//----- nvinfo : EIATTR_MAX_THREADS
	.align		4
.L_2863:
        /*0224*/ 	.byte	0x04, 0x05
        /*0226*/ 	.short	(.L_2865 - .L_2864)
.L_2864:
        /*0228*/ 	.word	0x00000020
        /*022c*/ 	.word	0x00000001
        /*0230*/ 	.word	0x00000001


	//----- nvinfo : EIATTR_CRS_STACK_SIZE
	.align		4
.L_2865:
        /*0234*/ 	.byte	0x04, 0x1e
        /*0236*/ 	.short	(.L_2867 - .L_2866)
.L_2866:
        /*0238*/ 	.word	0x00000000
.L_2867:


//--------------------- .nv.info._Z25selective_scan_bwd_kernelI32Selective_Scan_bwd_kernel_traitsILi32ELi16ELb1ELb1ELb1ELb0ELb0EN3c104HalfEfEEv12SSMParamsBwd --------------------------
	.section	.nv.info._Z25selective_scan_bwd_kernelI32Selective_Scan_bwd_kernel_traitsILi32ELi16ELb1ELb1ELb1ELb0ELb0EN3c104HalfEfEEv12SSMParamsBwd,"",@"SHT_CUDA_INFO"
	.sectionflags	@""
	.align	4


	//----- nvinfo : EIATTR_CUDA_API_VERSION
	.align		4
        /*0000*/ 	.byte	0x04, 0x37
        /*0002*/ 	.short	(.L_2869 - .L_2868)
.L_2868:
        /*0004*/ 	.word	0x00000082


	//----- nvinfo : EIATTR_SW2861232_WAR
	.align		4
.L_2869:
        /*0008*/ 	.byte	0x01, 0x35
	.zero		2


	//----- nvinfo : EIATTR_PARAM_CBANK
	.align		4
        /*000c*/ 	.byte	0x04, 0x0a
        /*000e*/ 	.short	(.L_2871 - .L_2870)
	.align		4
.L_2870:
        /*0010*/ 	.word	index@(.nv.constant0._Z25selective_scan_bwd_kernelI32Selective_Scan_bwd_kernel_traitsILi32ELi16ELb1ELb1ELb1ELb0ELb0EN3c104HalfEfEEv12SSMParamsBwd)
        /*0014*/ 	.short	0x0160
        /*0016*/ 	.short	0x01f0


	//----- nvinfo : EIATTR_CBANK_PARAM_SIZE
	.align		4
.L_2871:
        /*0018*/ 	.byte	0x03, 0x19
        /*001a*/ 	.short	0x01f0


	//----- nvinfo : EIATTR_KPARAM_INFO
	.align		4
        /*001c*/ 	.byte	0x04, 0x17
        /*001e*/ 	.short	(.L_2873 - .L_2872)
.L_2872:
        /*0020*/ 	.word	0x00000000
        /*0024*/ 	.short	0x0000
        /*0026*/ 	.short	0x0000
        /*0028*/ 	.byte	0x00, 0xf0, 0xc1, 0x07


	//----- nvinfo : EIATTR_MAXREG_COUNT
	.align		4
.L_2873:
        /*002c*/ 	.byte	0x03, 0x1b
        /*002e*/ 	.short	0x00ff


	//----- nvinfo : EIATTR_NUM_BARRIERS
	.align		4
        /*0030*/ 	.byte	0x02, 0x4c
        /*0032*/ 	.byte	0x01
	.zero		1


	//----- nvinfo : EIATTR_MERCURY_ISA_VERSION
	.align		4
        /*0034*/ 	.byte	0x03, 0x5f
        /*0036*/ 	.short	0x0000


	//----- nvinfo : EIATTR_COOP_GROUP_MASK_REGIDS
	.align		4
        /*0038*/ 	.byte	0x04, 0x29
        /*003a*/ 	.short	(.L_2875 - .L_2874)


	//   ....[0]....
.L_2874:
        /*003c*/ 	.word	0xffffffff


	//   ....[1]....
        /*0040*/ 	.word	0xffffffff


	//   ....[2]....
        /*0044*/ 	.word	0xffffffff


	//   ....[3]....
        /*0048*/ 	.word	0xffffffff


	//   ....[4]....
        /*004c*/ 	.word	0xffffffff


	//   ....[5]....
        /*0050*/ 	.word	0xffffffff


	//   ....[6]....
        /*0054*/ 	.word	0xffffffff


	//   ....[7]....
        /*0058*/ 	.word	0xffffffff


	//   ....[8]....
        /*005c*/ 	.word	0xffffffff


	//   ....[9]....
        /*0060*/ 	.word	0xffffffff


	//   ....[10]....
        /*0064*/ 	.word	0xffffffff


	//   ....[11]....
        /*0068*/ 	.word	0xffffffff


	//   ....[12]....
        /*006c*/ 	.word	0xffffffff


	//   ....[13]....
        /*0070*/ 	.word	0xffffffff


	//   ....[14]....
        /*0074*/ 	.word	0xffffffff


	//   ....[15]....
        /*0078*/ 	.word	0xffffffff


	//   ....[16]....
        /*007c*/ 	.word	0xffffffff


	//   ....[17]....
        /*0080*/ 	.word	0xffffffff


	//   ....[18]....
        /*0084*/ 	.word	0xffffffff


	//   ....[19]....
        /*0088*/ 	.word	0xffffffff


	//   ....[20]....
        /*008c*/ 	.word	0xffffffff


	//   ....[21]....
        /*0090*/ 	.word	0xffffffff


	//   ....[22]....
        /*0094*/ 	.word	0xffffffff


	//   ....[23]....
        /*0098*/ 	.word	0xffffffff


	//   ....[24]....
        /*009c*/ 	.word	0xffffffff


	//   ....[25]....
        /*00a0*/ 	.word	0xffffffff


	//   ....[26]....
        /*00a4*/ 	.word	0xffffffff


	//   ....[27]....
        /*00a8*/ 	.word	0xffffffff


	//   ....[28]....
        /*00ac*/ 	.word	0xffffffff


	//   ....[29]....
        /*00b0*/ 	.word	0xffffffff


	//   ....[30]....
        /*00b4*/ 	.word	0xffffffff


	//   ....[31]....
        /*00b8*/ 	.word	0xffffffff


	//   ....[32]....
        /*00bc*/ 	.word	0xffffffff


	//   ....[33]....
        /*00c0*/ 	.word	0xffffffff


	//   ....[34]....
        /*00c4*/ 	.word	0xffffffff


	//   ....[35]....
        /*00c8*/ 	.word	0xffffffff


	//   ....[36]....
        /*00cc*/ 	.word	0xffffffff


	//   ....[37]....
        /*00d0*/ 	.word	0xffffffff


	//   ....[38]....
        /*00d4*/ 	.word	0xffffffff


	//   ....[39]....
        /*00d8*/ 	.word	0xffffffff


	//   ....[40]....
        /*00dc*/ 	.word	0xffffffff


	//   ....[41]....
        /*00e0*/ 	.word	0xffffffff


	//   ....[42]....
        /*00e4*/ 	.word	0xffffffff


	//   ....[43]....
        /*00e8*/ 	.word	0xffffffff


	//   ....[44]....
        /*00ec*/ 	.word	0xffffffff


	//   ....[45]....
        /*00f0*/ 	.word	0xffffffff


	//   ....[46]....
        /*00f4*/ 	.word	0xffffffff


	//   ....[47]....
        /*00f8*/ 	.word	0xffffffff


	//   ....[48]....
        /*00fc*/ 	.word	0xffffffff


	//   ....[49]....
        /*0100*/ 	.word	0xffffffff


	//----- nvinfo : EIATTR_COOP_GROUP_INSTR_OFFSETS
	.align		4
.L_2875:
        /*0104*/ 	.byte	0x04, 0x28
        /*0106*/ 	.short	(.L_2877 - .L_2876)


	//   ....[0]....
.L_2876:
        /*0108*/ 	.word	0x000008e0


	//   ....[1]....
        /*010c*/ 	.word	0x00000970


	//   ....[2]....
        /*0110*/ 	.word	0x00000b70


	//   ....[3]....
        /*0114*/ 	.word	0x00001370


	//   ....[4]....
        /*0118*/ 	.word	0x00001930


	//   ....[5]....
        /*011c*/ 	.word	0x00002190


	//   ....[6]....
        /*0120*/ 	.word	0x000021c0


	//   ....[7]....
        /*0124*/ 	.word	0x00002270


	//   ....[8]....
        /*0128*/ 	.word	0x00002290


	//   ....[9]....
        /*012c*/ 	.word	0x000022c0


	//   ....[10]....
        /*0130*/ 	.word	0x000022d0


	//   ....[11]....
        /*0134*/ 	.word	0x00002300


	//   ....[12]....
        /*0138*/ 	.word	0x00002330


	//   ....[13]....
        /*013c*/ 	.word	0x00002350


	//   ....[14]....
        /*0140*/ 	.word	0x00002370


	//   ....[15]....
        /*0144*/ 	.word	0x000023a0


	//   ....[16]....
        /*0148*/ 	.word	0x000023d0


	//   ....[17]....
        /*014c*/ 	.word	0x000023f0


	//   ....[18]....
        /*0150*/ 	.word	0x00002410


	//   ....[19]....
        /*0154*/ 	.word	0x00002440


	//   ....[20]....
        /*0158*/ 	.word	0x00002460


	//   ....[21]....
        /*015c*/ 	.word	0x00002490


	//   ....[22]....
        /*0160*/ 	.word	0x000024c0


	//   ....[23]....
        /*0164*/ 	.word	0x00002510


	//   ....[24]....
        /*0168*/ 	.word	0x00002530


	//   ....[25]....
        /*016c*/ 	.word	0x00002550


	//   ....[26]....
        /*0170*/ 	.word	0x00002570


	//   ....[27]....
        /*0174*/ 	.word	0x00002580


	//   ....[28]....
        /*0178*/ 	.word	0x000025c0


	//   ....[29]....
        /*017c*/ 	.word	0x000025f0


	//   ....[30]....
        /*0180*/ 	.word	0x00002610


	//   ....[31]....
        /*0184*/ 	.word	0x00002620


	//   ....[32]....
        /*0188*/ 	.word	0x00002650


	//   ....[33]....
        /*018c*/ 	.word	0x00003cc0


	//   ....[34]....
        /*0190*/ 	.word	0x00003de0


	//   ....[35]....
        /*0194*/ 	.word	0x00003ee0


	//   ....[36]....
        /*0198*/ 	.word	0x00003fe0


	//   ....[37]....
        /*019c*/ 	.word	0x000040f0


	//   ....[38]....
        /*01a0*/ 	.word	0x000045e0


	//   ....[39]....
        /*01a4*/ 	.word	0x00004970


	//   ....[40]....
        /*01a8*/ 	.word	0x00004a50


	//   ....[41]....
        /*01ac*/ 	.word	0x00004aa0


	//   ....[42]....
        /*01b0*/ 	.word	0x00004ad0


	//   ....[43]....
        /*01b4*/ 	.word	0x00004af0


	//   ....[44]....
        /*01b8*/ 	.word	0x00004b10


	//   ....[45]....
        /*01bc*/ 	.word	0x00004bc0


	//   ....[46]....
        /*01c0*/ 	.word	0x00004c10


	//   ....[47]....
        /*01c4*/ 	.word	0x00004c30


	//   ....[48]....
        /*01c8*/ 	.word	0x00004c50


	//   ....[49]....
        /*01cc*/ 	.word	0x00004c70


	//----- nvinfo : EIATTR_EXIT_INSTR_OFFSETS
	.align		4
.L_2877:
        /*01d0*/ 	.byte	0x04, 0x1c
        /*01d2*/ 	.short	(.L_2879 - .L_2878)


	//   ....[0]....
.L_2878:
        /*01d4*/ 	.word	0x00004d30


	//   ....[1]....
        /*01d8*/ 	.word	0x00004e70


	//----- nvinfo : EIATTR_MAX_THREADS
	.align		4
.L_2879:
        /*01dc*/ 	.byte	0x04, 0x05
        /*01de*/ 	.short	(.L_2881 - .L_2880)
.L_2880:
        /*01e0*/ 	.word	0x00000020
        /*01e4*/ 	.word	0x00000001
        /*01e8*/ 	.word	0x00000001


	//----- nvinfo : EIATTR_CRS_STACK_SIZE
	.align		4
.L_2881:
        /*01ec*/ 	.byte	0x04, 0x1e
        /*01ee*/ 	.short	(.L_2883 - .L_2882)
.L_2882:
        /*01f0*/ 	.word	0x00000000
.L_2883:


//--------------------- .nv.info._Z25selective_scan_bwd_kernelI32Selective_Scan_bwd_kernel_traitsILi32ELi16ELb1ELb1ELb1ELb0ELb1EN3c104HalfEfEEv12SSMParamsBwd --------------------------
	.section	.nv.info._Z25selective_scan_bwd_kernelI32Selective_Scan_bwd_kernel_traitsILi32ELi16ELb1ELb1ELb1ELb0ELb1EN3c104HalfEfEEv12SSMParamsBwd,"",@"SHT_CUDA_INFO"
	.sectionflags	@""
	.align	4


	//----- nvinfo : EIATTR_CUDA_API_VERSION
	.align		4
        /*0000*/ 	.byte	0x04, 0x37
        /*0002*/ 	.short	(.L_2885 - .L_2884)
.L_2884:
        /*0004*/ 	.word	0x00000082


	//----- nvinfo : EIATTR_SW2861232_WAR
	.align		4
.L_2885:
        /*0008*/ 	.byte	0x01, 0x35
	.zero		2


	//----- nvinfo : EIATTR_PARAM_CBANK
	.align		4
        /*000c*/ 	.byte	0x04, 0x0a
        /*000e*/ 	.short	(.L_2887 - .L_2886)
	.align		4
.L_2886:
        /*0010*/ 	.word	index@(.nv.constant0._Z25selective_scan_bwd_kernelI32Selective_Scan_bwd_kernel_traitsILi32ELi16ELb1ELb1ELb1ELb0ELb1EN3c104HalfEfEEv12SSMParamsBwd)
        /*0014*/ 	.short	0x0160
        /*0016*/ 	.short	0x01f0


	//----- nvinfo : EIATTR_CBANK_PARAM_SIZE
	.align		4
.L_2887:
        /*0018*/ 	.byte	0x03, 0x19
        /*001a*/ 	.short	0x01f0


	//----- nvinfo : EIATTR_KPARAM_INFO
	.align		4
        /*001c*/ 	.byte	0x04, 0x17
        /*001e*/ 	.short	(.L_2889 - .L_2888)
.L_2888:
        /*0020*/ 	.word	0x00000000
        /*0024*/ 	.short	0x0000
        /*0026*/ 	.short	0x0000
        /*0028*/ 	.byte	0x00, 0xf0, 0xc1, 0x07


	//----- nvinfo : EIATTR_MAXREG_COUNT
	.align		4
.L_2889:
        /*002c*/ 	.byte	0x03, 0x1b
        /*002e*/ 	.short	0x00ff


	//----- nvinfo : EIATTR_NUM_BARRIERS
	.align		4
        /*0030*/ 	.byte	0x02, 0x4c
        /*0032*/ 	.byte	0x01
	.zero		1


	//----- nvinfo : EIATTR_MERCURY_ISA_VERSION
	.align		4
        /*0034*/ 	.byte	0x03, 0x5f
        /*0036*/ 	.short	0x0000


	//----- nvinfo : EIATTR_COOP_GROUP_MASK_REGIDS
	.align		4
        /*0038*/ 	.byte	0x04, 0x29
        /*003a*/ 	.short	(.L_2891 - .L_2890)


	//   ....[0]....
.L_2890:
        /*003c*/ 	.word	0xffffffff


	//   ....[1]....
        /*0040*/ 	.word	0xffffffff


	//   ....[2]....
        /*0044*/ 	.word	0xffffffff


	//   ....[3]....
        /*0048*/ 	.word	0xffffffff


	//   ....[4]....
        /*004c*/ 	.word	0xffffffff


	//   ....[5]....
        /*0050*/ 	.word	0xffffffff


	//   ....[6]....
        /*0054*/ 	.word	0xffffffff


	//   ....[7]....
        /*0058*/ 	.word	0xffffffff


	//   ....[8]....
        /*005c*/ 	.word	0xffffffff


	//   ....[9]....
        /*0060*/ 	.word	0xffffffff


	//   ....[10]....
        /*0064*/ 	.word	0xffffffff


	//   ....[11]....
        /*0068*/ 	.word	0xffffffff


	//   ....[12]....
        /*006c*/ 	.word	0xffffffff


	//   ....[13]....
        /*0070*/ 	.word	0xffffffff


	//   ....[14]....
        /*0074*/ 	.word	0xffffffff


	//   ....[15]....
        /*0078*/ 	.word	0xffffffff


	//   ....[16]....
        /*007c*/ 	.word	0xffffffff


	//   ....[17]....
        /*0080*/ 	.word	0xffffffff


	//   ....[18]....
        /*0084*/ 	.word	0xffffffff


	//   ....[19]....
        /*0088*/ 	.word	0xffffffff


	//   ....[20]....
        /*008c*/ 	.word	0xffffffff


	//   ....[21]....
        /*0090*/ 	.word	0xffffffff


	//   ....[22]....
        /*0094*/ 	.word	0xffffffff


	//   ....[23]....
        /*0098*/ 	.word	0xffffffff


	//   ....[24]....
        /*009c*/ 	.word	0xffffffff


	//   ....[25]....
        /*00a0*/ 	.word	0xffffffff


	//   ....[26]....
        /*00a4*/ 	.word	0xffffffff


	//   ....[27]....
        /*00a8*/ 	.word	0xffffffff


	//   ....[28]....
        /*00ac*/ 	.word	0xffffffff


	//   ....[29]....
        /*00b0*/ 	.word	0xffffffff


	//   ....[30]....
        /*00b4*/ 	.word	0xffffffff


	//   ....[31]....
        /*00b8*/ 	.word	0xffffffff


	//   ....[32]....
        /*00bc*/ 	.word	0xffffffff


	//   ....[33]....
        /*00c0*/ 	.word	0xffffffff


	//   ....[34]....
        /*00c4*/ 	.word	0xffffffff


	//   ....[35]....
        /*00c8*/ 	.word	0xffffffff


	//   ....[36]....
        /*00cc*/ 	.word	0xffffffff


	//   ....[37]....
        /*00d0*/ 	.word	0xffffffff


	//   ....[38]....
        /*00d4*/ 	.word	0xffffffff


	//   ....[39]....
        /*00d8*/ 	.word	0xffffffff


	//   ....[40]....
        /*00dc*/ 	.word	0xffffffff


	//   ....[41]....
        /*00e0*/ 	.word	0xffffffff


	//   ....[42]....
        /*00e4*/ 	.word	0xffffffff


	//   ....[43]....
        /*00e8*/ 	.word	0xffffffff


	//   ....[44]....
        /*00ec*/ 	.word	0xffffffff


	//   ....[45]....
        /*00f0*/ 	.word	0xffffffff


	//   ....[46]....
        /*00f4*/ 	.word	0xffffffff


	//   ....[47]....
        /*00f8*/ 	.word	0xffffffff


	//   ....[48]....
        /*00fc*/ 	.word	0xffffffff


	//   ....[49]....
        /*0100*/ 	.word	0xffffffff


	//   ....[50]....
        /*0104*/ 	.word	0xffffffff


	//   ....[51]....
        /*0108*/ 	.word	0xffffffff


	//   ....[52]....
        /*010c*/ 	.word	0xffffffff


	//   ....[53]....
        /*0110*/ 	.word	0xffffffff


	//----- nvinfo : EIATTR_COOP_GROUP_INSTR_OFFSETS
	.align		4
.L_2891:
        /*0114*/ 	.byte	0x04, 0x28
        /*0116*/ 	.short	(.L_2893 - .L_2892)


	//   ....[0]....
.L_2892:
        /*0118*/ 	.word	0x000008d0


	//   ....[1]....
        /*011c*/ 	.word	0x00000960


	//   ....[2]....
        /*0120*/ 	.word	0x00000ac0


	//   ....[3]....
        /*0124*/ 	.word	0x00000bf0


	//   ....[4]....
        /*0128*/ 	.word	0x00001470


	//   ....[5]....
        /*012c*/ 	.word	0x00001dc0


	//   ....[6]....
        /*0130*/ 	.word	0x00002180


	//   ....[7]....
        /*0134*/ 	.word	0x00002780


	//   ....[8]....
        /*0138*/ 	.word	0x00002d10


	//   ....[9]....
        /*013c*/ 	.word	0x000035d0


	//   ....[10]....
        /*0140*/ 	.word	0x00003620


	//   ....[11]....
        /*0144*/ 	.word	0x00003690


	//   ....[12]....
        /*0148*/ 	.word	0x000036b0


	//   ....[13]....
        /*014c*/ 	.word	0x000036c0


	//   ....[14]....
        /*0150*/ 	.word	0x000036f0


	//   ....[15]....
        /*0154*/ 	.word	0x00003720


	//   ....[16]....
        /*0158*/ 	.word	0x00003750


	//   ....[17]....
        /*015c*/ 	.word	0x00003760


	//   ....[18]....
        /*0160*/ 	.word	0x00003790


	//   ....[19]....
        /*0164*/ 	.word	0x000037c0


	//   ....[20]....
        /*0168*/ 	.word	0x000037f0


	//   ....[21]....
        /*016c*/ 	.word	0x00003800


	//   ....[22]....
        /*0170*/ 	.word	0x00003840


	//   ....[23]....
        /*0174*/ 	.word	0x00003870


	//   ....[24]....
        /*0178*/ 	.word	0x000038a0


	//   ....[25]....
        /*017c*/ 	.word	0x000038c0


	//   ....[26]....
        /*0180*/ 	.word	0x00003910


	//   ....[27]....
        /*0184*/ 	.word	0x00003930


	//   ....[28]....
        /*0188*/ 	.word	0x00003950


	//   ....[29]....
        /*018c*/ 	.word	0x00003970


	//   ....[30]....
        /*0190*/ 	.word	0x00003990


	//   ....[31]....
        /*0194*/ 	.word	0x000039c0


	//   ....[32]....
        /*0198*/ 	.word	0x000039e0


	//   ....[33]....
        /*019c*/ 	.word	0x00003a00


	//   ....[34]....
        /*01a0*/ 	.word	0x00003a20


	//   ....[35]....
        /*01a4*/ 	.word	0x00003a40


	//   ....[36]....
        /*01a8*/ 	.word	0x00003a50


	//   ....[37]....
        /*01ac*/ 	.word	0x00005120


	//   ....[38]....
        /*01b0*/ 	.word	0x00005240


	//   ....[39]....
        /*01b4*/ 	.word	0x00005340


	//   ....[40]....
        /*01b8*/ 	.word	0x00005440


	//   ....[41]....
        /*01bc*/ 	.word	0x00005550


	//   ....[42]....
        /*01c0*/ 	.word	0x00005a40


	//   ....[43]....
        /*01c4*/ 	.word	0x00005da0


	//   ....[44]....
        /*01c8*/ 	.word	0x00005ea0


	//   ....[45]....
        /*01cc*/ 	.word	0x00005ef0


	//   ....[46]....
        /*01d0*/ 	.word	0x00005f20


	//   ....[47]....
        /*01d4*/ 	.word	0x00005f40


	//   ....[48]....
        /*01d8*/ 	.word	0x00005f60


	//   ....[49]....
        /*01dc*/ 	.word	0x00006010


	//   ....[50]....
        /*01e0*/ 	.word	0x00006060


	//   ....[51]....
        /*01e4*/ 	.word	0x00006080


	//   ....[52]....
        /*01e8*/ 	.word	0x000060a0


	//   ....[53]....
        /*01ec*/ 	.word	0x000060c0


	//----- nvinfo : EIATTR_EXIT_INSTR_OFFSETS
	.align		4
.L_2893:
        /*01f0*/ 	.byte	0x04, 0x1c
        /*01f2*/ 	.short	(.L_2895 - .L_2894)


	//   ....[0]....
.L_2894:
        /*01f4*/ 	.word	0x00006180


	//   ....[1]....
        /*01f8*/ 	.word	0x000062c0


	//----- nvinfo : EIATTR_MAX_THREADS
	.align		4
.L_2895:
        /*01fc*/ 	.byte	0x04, 0x05
        /*01fe*/ 	.short	(.L_2897 - .L_2896)
.L_2896:
        /*0200*/ 	.word	0x00000020
        /*0204*/ 	.word	0x00000001
        /*0208*/ 	.word	0x00000001


	//----- nvinfo : EIATTR_CRS_STACK_SIZE
	.align		4
.L_2897:
        /*020c*/ 	.byte	0x04, 0x1e
        /*020e*/ 	.short	(.L_2899 - .L_2898)
.L_2898:
        /*0210*/ 	.word	0x00000000
.L_2899:


//--------------------- .nv.info._Z25selective_scan_bwd_kernelI32Selective_Scan_bwd_kernel_traitsILi32ELi16ELb1ELb1ELb1ELb1ELb0EN3c104HalfEfEEv12SSMParamsBwd --------------------------
	.section	.nv.info._Z25selective_scan_bwd_kernelI32Selective_Scan_bwd_kernel_traitsILi32ELi16ELb1ELb1ELb1ELb1ELb0EN3c104HalfEfEEv12SSMParamsBwd,"",@"SHT_CUDA_INFO"
	.sectionflags	@""
	.align	4


	//----- nvinfo : EIATTR_CUDA_API_VERSION
	.align		4
        /*0000*/ 	.byte	0x04, 0x37
        /*0002*/ 	.short	(.L_2901 - .L_2900)
.L_2900:
        /*0004*/ 	.word	0x00000082


	//----- nvinfo : EIATTR_SW2861232_WAR
	.align		4
.L_2901:
        /*0008*/ 	.byte	0x01, 0x35
	.zero		2


	//----- nvinfo : EIATTR_PARAM_CBANK
	.align		4
        /*000c*/ 	.byte	0x04, 0x0a
        /*000e*/ 	.short	(.L_2903 - .L_2902)
	.align		4
.L_2902:
        /*0010*/ 	.word	index@(.nv.constant0._Z25selective_scan_bwd_kernelI32Selective_Scan_bwd_kernel_traitsILi32ELi16ELb1ELb1ELb1ELb1ELb0EN3c104HalfEfEEv12SSMParamsBwd)
        /*0014*/ 	.short	0x0160
        /*0016*/ 	.short	0x01f0


	//----- nvinfo : EIATTR_CBANK_PARAM_SIZE
	.align		4
.L_2903:
        /*0018*/ 	.byte	0x03, 0x19
        /*001a*/ 	.short	0x01f0


	//----- nvinfo : EIATTR_KPARAM_INFO
	.align		4
        /*001c*/ 	.byte	0x04, 0x17
        /*001e*/ 	.short	(.L_2905 - .L_2904)
.L_2904:
        /*0020*/ 	.word	0x00000000
        /*0024*/ 	.short	0x0000
        /*0026*/ 	.short	0x0000
        /*0028*/ 	.byte	0x00, 0xf0, 0xc1, 0x07


	//----- nvinfo : EIATTR_MAXREG_COUNT
	.align		4
.L_2905:
        /*002c*/ 	.byte	0x03, 0x1b
        /*002e*/ 	.short	0x00ff


	//----- nvinfo : EIATTR_NUM_BARRIERS
	.align		4
        /*0030*/ 	.byte	0x02, 0x4c
        /*0032*/ 	.byte	0x01
	.zero		1


	//----- nvinfo : EIATTR_MERCURY_ISA_VERSION
	.align		4
        /*0034*/ 	.byte	0x03, 0x5f
        /*0036*/ 	.short	0x0000


	//----- nvinfo : EIATTR_COOP_GROUP_MASK_REGIDS
	.align		4
        /*0038*/ 	.byte	0x04, 0x29
        /*003a*/ 	.short	(.L_2907 - .L_2906)


	//   ....[0]....
.L_2906:
        /*003c*/ 	.word	0xffffffff


	//   ....[1]....
        /*0040*/ 	.word	0xffffffff


	//   ....[2]....
        /*0044*/ 	.word	0xffffffff


	//   ....[3]....
        /*0048*/ 	.word	0xffffffff


	//   ....[4]....
        /*004c*/ 	.word	0xffffffff


	//   ....[5]....
        /*0050*/ 	.word	0xffffffff


	//   ....[6]....
        /*0054*/ 	.word	0xffffffff


	//   ....[7]....
        /*0058*/ 	.word	0xffffffff


	//   ....[8]....
        /*005c*/ 	.word	0xffffffff


	//   ....[9]....
        /*0060*/ 	.word	0xffffffff


	//   ....[10]....
        /*0064*/ 	.word	0xffffffff


	//   ....[11]....
        /*0068*/ 	.word	0xffffffff


	//   ....[12]....
        /*006c*/ 	.word	0xffffffff


	//   ....[13]....
        /*0070*/ 	.word	0xffffffff


	//   ....[14]....
        /*0074*/ 	.word	0xffffffff


	//   ....[15]....
        /*0078*/ 	.word	0xffffffff


	//   ....[16]....
        /*007c*/ 	.word	0xffffffff


	//   ....[17]....
        /*0080*/ 	.word	0xffffffff


	//   ....[18]....
        /*0084*/ 	.word	0xffffffff


	//   ....[19]....
        /*0088*/ 	.word	0xffffffff


	//   ....[20]....
        /*008c*/ 	.word	0xffffffff


	//   ....[21]....
        /*0090*/ 	.word	0xffffffff


	//   ....[22]....
        /*0094*/ 	.word	0xffffffff


	//   ....[23]....
        /*0098*/ 	.word	0xffffffff


	//   ....[24]....
        /*009c*/ 	.word	0xffffffff


	//   ....[25]....
        /*00a0*/ 	.word	0xffffffff


	//   ....[26]....
        /*00a4*/ 	.word	0xffffffff


	//   ....[27]....
        /*00a8*/ 	.word	0xffffffff


	//   ....[28]....
        /*00ac*/ 	.word	0xffffffff


	//   ....[29]....
        /*00b0*/ 	.word	0xffffffff


	//   ....[30]....
        /*00b4*/ 	.word	0xffffffff


	//   ....[31]....
        /*00b8*/ 	.word	0xffffffff


	//   ....[32]....
        /*00bc*/ 	.word	0xffffffff


	//   ....[33]....
        /*00c0*/ 	.word	0xffffffff


	//   ....[34]....
        /*00c4*/ 	.word	0xffffffff


	//   ....[35]....
        /*00c8*/ 	.word	0xffffffff


	//   ....[36]....
        /*00cc*/ 	.word	0xffffffff


	//   ....[37]....
        /*00d0*/ 	.word	0xffffffff


	//   ....[38]....
        /*00d4*/ 	.word	0xffffffff


	//   ....[39]....
        /*00d8*/ 	.word	0xffffffff


	//   ....[40]....
        /*00dc*/ 	.word	0xffffffff


	//   ....[41]....
        /*00e0*/ 	.word	0xffffffff


	//   ....[42]....
        /*00e4*/ 	.word	0xffffffff


	//   ....[43]....
        /*00e8*/ 	.word	0xffffffff


	//   ....[44]....
        /*00ec*/ 	.word	0xffffffff


	//   ....[45]....
        /*00f0*/ 	.word	0xffffffff


	//   ....[46]....
        /*00f4*/ 	.word	0xffffffff


	//   ....[47]....
        /*00f8*/ 	.word	0xffffffff


	//   ....[48]....
        /*00fc*/ 	.word	0xffffffff


	//   ....[49]....
        /*0100*/ 	.word	0xffffffff


	//   ....[50]....
        /*0104*/ 	.word	0xffffffff


	//----- nvinfo : EIATTR_COOP_GROUP_INSTR_OFFSETS
	.align		4
.L_2907:
        /*0108*/ 	.byte	0x04, 0x28
        /*010a*/ 	.short	(.L_2909 - .L_2908)


	//   ....[0]....
.L_2908:
        /*010c*/ 	.word	0x000008d0


	//   ....[1]....
        /*0110*/ 	.word	0x00000960


	//   ....[2]....
        /*0114*/ 	.word	0x00000aa0


	//   ....[3]....
        /*0118*/ 	.word	0x00003610


	//   ....[4]....
        /*011c*/ 	.word	0x00003b00


	//   ....[5]....
        /*0120*/ 	.word	0x00004480


	//   ....[6]....
        /*0124*/ 	.word	0x000044b0


	//   ....[7]....
        /*0128*/ 	.word	0x00004530


	//   ....[8]....
        /*012c*/ 	.word	0x00004550


	//   ....[9]....
        /*0130*/ 	.word	0x00004580


	//   ....[10]....
        /*0134*/ 	.word	0x00004590


	//   ....[11]....
        /*0138*/ 	.word	0x000045d0


	//   ....[12]....
        /*013c*/ 	.word	0x000045e0


	//   ....[13]....
        /*0140*/ 	.word	0x00004620


	//   ....[14]....
        /*0144*/ 	.word	0x00004630


	//   ....[15]....
        /*0148*/ 	.word	0x00004670


	//   ....[16]....
        /*014c*/ 	.word	0x00004680


	//   ....[17]....
        /*0150*/ 	.word	0x000046c0


	//   ....[18]....
        /*0154*/ 	.word	0x000046d0


	//   ....[19]....
        /*0158*/ 	.word	0x00004710


	//   ....[20]....
        /*015c*/ 	.word	0x00004720


	//   ....[21]....
        /*0160*/ 	.word	0x00004780


	//   ....[22]....
        /*0164*/ 	.word	0x00004790


	//   ....[23]....
        /*0168*/ 	.word	0x000047e0


	//   ....[24]....
        /*016c*/ 	.word	0x000047f0


	//   ....[25]....
        /*0170*/ 	.word	0x00004800


	//   ....[26]....
        /*0174*/ 	.word	0x00004840


	//   ....[27]....
        /*0178*/ 	.word	0x00004870


	//   ....[28]....
        /*017c*/ 	.word	0x000048c0


	//   ....[29]....
        /*0180*/ 	.word	0x000048e0


	//   ....[30]....
        /*0184*/ 	.word	0x000048f0


	//   ....[31]....
        /*0188*/ 	.word	0x00004920


	//   ....[32]....
        /*018c*/ 	.word	0x00004940


	//   ....[33]....
        /*0190*/ 	.word	0x00005f70


	//   ....[34]....
        /*0194*/ 	.word	0x00006090


	//   ....[35]....
        /*0198*/ 	.word	0x00006190


	//   ....[36]....
        /*019c*/ 	.word	0x00006290


	//   ....[37]....
        /*01a0*/ 	.word	0x000063a0


	//   ....[38]....
        /*01a4*/ 	.word	0x00006800


	//   ....[39]....
        /*01a8*/ 	.word	0x000070a0


	//   ....[40]....
        /*01ac*/ 	.word	0x00007410


	//   ....[41]....
        /*01b0*/ 	.word	0x00007580


	//   ....[42]....
        /*01b4*/ 	.word	0x000075d0


	//   ....[43]....
        /*01b8*/ 	.word	0x00007600


	//   ....[44]....
        /*01bc*/ 	.word	0x00007620


	//   ....[45]....
        /*01c0*/ 	.word	0x00007640


	//   ....[46]....
        /*01c4*/ 	.word	0x000076f0


	//   ....[47]....
        /*01c8*/ 	.word	0x00007740


	//   ....[48]....
        /*01cc*/ 	.word	0x00007760


	//   ....[49]....
        /*01d0*/ 	.word	0x00007780


	//   ....[50]....
        /*01d4*/ 	.word	0x000077a0


	//----- nvinfo : EIATTR_EXIT_INSTR_OFFSETS
	.align		4
.L_2909:
        /*01d8*/ 	.byte	0x04, 0x1c
        /*01da*/ 	.short	(.L_2911 - .L_2910)


	//   ....[0]....
.L_2910:
        /*01dc*/ 	.word	0x00007860


	//   ....[1]....
        /*01e0*/ 	.word	0x000079a0


	//----- nvinfo : EIATTR_MAX_THREADS
	.align		4
.L_2911:
        /*01e4*/ 	.byte	0x04, 0x05
        /*01e6*/ 	.short	(.L_2913 - .L_2912)
.L_2912:
        /*01e8*/ 	.word	0x00000020
        /*01ec*/ 	.word	0x00000001
        /*01f0*/ 	.word	0x00000001


	//----- nvinfo : EIATTR_CRS_STACK_SIZE
	.align		4
.L_2913:
        /*01f4*/ 	.byte	0x04, 0x1e
        /*01f6*/ 	.short	(.L_2915 - .L_2914)
.L_2914:
        /*01f8*/ 	.word	0x00000000
.L_2915:


//--------------------- .nv.info._Z25selective_scan_bwd_kernelI32Selective_Scan_bwd_kernel_traitsILi32ELi16ELb1ELb1ELb1ELb1ELb1EN3c104HalfEfEEv12SSMParamsBwd --------------------------
	.section	.nv.info._Z25selective_scan_bwd_kernelI32Selective_Scan_bwd_kernel_traitsILi32ELi16ELb1ELb1ELb1ELb1ELb1EN3c104HalfEfEEv12SSMParamsBwd,"",@"SHT_CUDA_INFO"
	.sectionflags	@""
	.align	4


	//----- nvinfo : EIATTR_CUDA_API_VERSION
	.align		4
        /*0000*/ 	.byte	0x04, 0x37
        /*0002*/ 	.short	(.L_2917 - .L_2916)
.L_2916:
        /*0004*/ 	.word	0x00000082


	//----- nvinfo : EIATTR_SW2861232_WAR
	.align		4
.L_2917:
        /*0008*/ 	.byte	0x01, 0x35
	.zero		2


	//----- nvinfo : EIATTR_PARAM_CBANK
	.align		4
        /*000c*/ 	.byte	0x04, 0x0a
        /*000e*/ 	.short	(.L_2919 - .L_2918)
	.align		4
.L_2918:
        /*0010*/ 	.word	index@(.nv.constant0._Z25selective_scan_bwd_kernelI32Selective_Scan_bwd_kernel_traitsILi32ELi16ELb1ELb1ELb1ELb1ELb1EN3c104HalfEfEEv12SSMParamsBwd)
        /*0014*/ 	.short	0x0160
        /*0016*/ 	.short	0x01f0


	//----- nvinfo : EIATTR_CBANK_PARAM_SIZE
	.align		4
.L_2919:
        /*0018*/ 	.byte	0x03, 0x19
        /*001a*/ 	.short	0x01f0


	//----- nvinfo : EIATTR_KPARAM_INFO
	.align		4
        /*001c*/ 	.byte	0x04, 0x17
        /*001e*/ 	.short	(.L_2921 - .L_2920)
.L_2920:
        /*0020*/ 	.word	0x00000000
        /*0024*/ 	.short	0x0000
        /*0026*/ 	.short	0x0000
        /*0028*/ 	.byte	0x00, 0xf0, 0xc1, 0x07


	//----- nvinfo : EIATTR_MAXREG_COUNT
	.align		4
.L_2921:
        /*002c*/ 	.byte	0x03, 0x1b
        /*002e*/ 	.short	0x00ff


	//----- nvinfo : EIATTR_NUM_BARRIERS
	.align		4
        /*0030*/ 	.byte	0x02, 0x4c
        /*0032*/ 	.byte	0x01
	.zero		1


	//----- nvinfo : EIATTR_MERCURY_ISA_VERSION
	.align		4
        /*0034*/ 	.byte	0x03, 0x5f
        /*0036*/ 	.short	0x0000


	//----- nvinfo : EIATTR_COOP_GROUP_MASK_REGIDS
	.align		4
        /*0038*/ 	.byte	0x04, 0x29
        /*003a*/ 	.short	(.L_2923 - .L_2922)


	//   ....[0]....
.L_2922:
        /*003c*/ 	.word	0xffffffff


	//   ....[1]....
        /*0040*/ 	.word	0xffffffff


	//   ....[2]....
        /*0044*/ 	.word	0xffffffff


	//   ....[3]....
        /*0048*/ 	.word	0xffffffff


	//   ....[4]....
        /*004c*/ 	.word	0xffffffff


	//   ....[5]....
        /*0050*/ 	.word	0xffffffff


	//   ....[6]....
        /*0054*/ 	.word	0xffffffff


	//   ....[7]....
        /*0058*/ 	.word	0xffffffff


	//   ....[8]....
        /*005c*/ 	.word	0xffffffff


	//   ....[9]....
        /*0060*/ 	.word	0xffffffff


	//   ....[10]....
        /*0064*/ 	.word	0xffffffff


	//   ....[11]....
        /*0068*/ 	.word	0xffffffff


	//   ....[12]....
        /*006c*/ 	.word	0xffffffff


	//   ....[13]....
        /*0070*/ 	.word	0xffffffff


	//   ....[14]....
        /*0074*/ 	.word	0xffffffff


	//   ....[15]....
        /*0078*/ 	.word	0xffffffff


	//   ....[16]....
        /*007c*/ 	.word	0xffffffff


	//   ....[17]....
        /*0080*/ 	.word	0xffffffff


	//   ....[18]....
        /*0084*/ 	.word	0xffffffff


	//   ....[19]....
        /*0088*/ 	.word	0xffffffff


	//   ....[20]....
        /*008c*/ 	.word	0xffffffff


	//   ....[21]....
        /*0090*/ 	.word	0xffffffff


	//   ....[22]....
        /*0094*/ 	.word	0xffffffff


	//   ....[23]....
        /*0098*/ 	.word	0xffffffff


	//   ....[24]....
        /*009c*/ 	.word	0xffffffff


	//   ....[25]....
        /*00a0*/ 	.word	0xffffffff


	//   ....[26]....
        /*00a4*/ 	.word	0xffffffff


	//   ....[27]....
        /*00a8*/ 	.word	0xffffffff


	//   ....[28]....
        /*00ac*/ 	.word	0xffffffff


	//   ....[29]....
        /*00b0*/ 	.word	0xffffffff


	//   ....[30]....
        /*00b4*/ 	.word	0xffffffff


	//   ....[31]....
        /*00b8*/ 	.word	0xffffffff


	//   ....[32]....
        /*00bc*/ 	.word	0xffffffff


	//   ....[33]....
        /*00c0*/ 	.word	0xffffffff


	//   ....[34]....
        /*00c4*/ 	.word	0xffffffff


	//   ....[35]....
        /*00c8*/ 	.word	0xffffffff


	//   ....[36]....
        /*00cc*/ 	.word	0xffffffff


	//   ....[37]....
        /*00d0*/ 	.word	0xffffffff


	//   ....[38]....
        /*00d4*/ 	.word	0xffffffff


	//   ....[39]....
        /*00d8*/ 	.word	0xffffffff


	//   ....[40]....
        /*00dc*/ 	.word	0xffffffff


	//   ....[41]....
        /*00e0*/ 	.word	0xffffffff


	//   ....[42]....
        /*00e4*/ 	.word	0xffffffff


	//   ....[43]....
        /*00e8*/ 	.word	0xffffffff


	//   ....[44]....
        /*00ec*/ 	.word	0xffffffff


	//   ....[45]....
        /*00f0*/ 	.word	0xffffffff


	//   ....[46]....
        /*00f4*/ 	.word	0xffffffff


	//   ....[47]....
        /*00f8*/ 	.word	0xffffffff


	//   ....[48]....
        /*00fc*/ 	.word	0xffffffff


	//   ....[49]....
        /*0100*/ 	.word	0xffffffff


	//   ....[50]....
        /*0104*/ 	.word	0xffffffff


	//   ....[51]....
        /*0108*/ 	.word	0xffffffff


	//   ....[52]....
        /*010c*/ 	.word	0xffffffff


	//   ....[53]....
        /*0110*/ 	.word	0xffffffff


	//   ....[54]....
        /*0114*/ 	.word	0xffffffff


	//----- nvinfo : EIATTR_COOP_GROUP_INSTR_OFFSETS
	.align		4
.L_2923:
        /*0118*/ 	.byte	0x04, 0x28
        /*011a*/ 	.short	(.L_2925 - .L_2924)


	//   ....[0]....
.L_2924:
        /*011c*/ 	.word	0x000008c0


	//   ....[1]....
        /*0120*/ 	.word	0x00000950


	//   ....[2]....
        /*0124*/ 	.word	0x00000bd0


	//   ....[3]....
        /*0128*/ 	.word	0x000030e0


	//   ....[4]....
        /*012c*/ 	.word	0x00003830


	//   ....[5]....
        /*0130*/ 	.word	0x000040d0


	//   ....[6]....
        /*0134*/ 	.word	0x00004560


	//   ....[7]....
        /*0138*/ 	.word	0x00004a40


	//   ....[8]....
        /*013c*/ 	.word	0x00004f60


	//   ....[9]....
        /*0140*/ 	.word	0x00005860


	//   ....[10]....
        /*0144*/ 	.word	0x00005890


	//   ....[11]....
        /*0148*/ 	.word	0x00005910


	//   ....[12]....
        /*014c*/ 	.word	0x00005920


	//   ....[13]....
        /*0150*/ 	.word	0x00005960


	//   ....[14]....
        /*0154*/ 	.word	0x00005970


	//   ....[15]....
        /*0158*/ 	.word	0x000059b0


	//   ....[16]....
        /*015c*/ 	.word	0x000059c0


	//   ....[17]....
        /*0160*/ 	.word	0x00005a00


	//   ....[18]....
        /*0164*/ 	.word	0x00005a10


	//   ....[19]....
        /*0168*/ 	.word	0x00005a50


	//   ....[20]....
        /*016c*/ 	.word	0x00005a60


	//   ....[21]....
        /*0170*/ 	.word	0x00005aa0


	//   ....[22]....
        /*0174*/ 	.word	0x00005ab0


	//   ....[23]....
        /*0178*/ 	.word	0x00005af0


	//   ....[24]....
        /*017c*/ 	.word	0x00005b00


	//   ....[25]....
        /*0180*/ 	.word	0x00005b60


	//   ....[26]....
        /*0184*/ 	.word	0x00005b70


	//   ....[27]....
        /*0188*/ 	.word	0x00005bc0


	//   ....[28]....
        /*018c*/ 	.word	0x00005bd0


	//   ....[29]....
        /*0190*/ 	.word	0x00005be0


	//   ....[30]....
        /*0194*/ 	.word	0x00005c30


	//   ....[31]....
        /*0198*/ 	.word	0x00005c60


	//   ....[32]....
        /*019c*/ 	.word	0x00005ca0


	//   ....[33]....
        /*01a0*/ 	.word	0x00005cc0


	//   ....[34]....
        /*01a4*/ 	.word	0x00005cd0


	//   ....[35]....
        /*01a8*/ 	.word	0x00005d00


	//   ....[36]....
        /*01ac*/ 	.word	0x00005d20


	//   ....[37]....
        /*01b0*/ 	.word	0x00007380


	//   ....[38]....
        /*01b4*/ 	.word	0x000074a0


	//   ....[39]....
        /*01b8*/ 	.word	0x000075a0


	//   ....[40]....
        /*01bc*/ 	.word	0x000076a0


	//   ....[41]....
        /*01c0*/ 	.word	0x000077b0


	//   ....[42]....
        /*01c4*/ 	.word	0x00007ba0


	//   ....[43]....
        /*01c8*/ 	.word	0x00008490


	//   ....[44]....
        /*01cc*/ 	.word	0x00008880


	//   ....[45]....
        /*01d0*/ 	.word	0x00008950


	//   ....[46]....
        /*01d4*/ 	.word	0x000089a0


	//   ....[47]....
        /*01d8*/ 	.word	0x000089d0


	//   ....[48]....
        /*01dc*/ 	.word	0x000089f0


	//   ....[49]....
        /*01e0*/ 	.word	0x00008a10


	//   ....[50]....
        /*01e4*/ 	.word	0x00008ac0


	//   ....[51]....
        /*01e8*/ 	.word	0x00008b10


	//   ....[52]....
        /*01ec*/ 	.word	0x00008b30


	//   ....[53]....
        /*01f0*/ 	.word	0x00008b50


	//   ....[54]....
        /*01f4*/ 	.word	0x00008b70


	//----- nvinfo : EIATTR_EXIT_INSTR_OFFSETS
	.align		4
.L_2925:
        /*01f8*/ 	.byte	0x04, 0x1c
        /*01fa*/ 	.short	(.L_2927 - .L_2926)


	//   ....[0]....
.L_2926:
        /*01fc*/ 	.word	0x00008c30


	//   ....[1]....
        /*0200*/ 	.word	0x00008d70


	//----- nvinfo : EIATTR_MAX_THREADS
	.align		4
.L_2927:
        /*0204*/ 	.byte	0x04, 0x05
        /*0206*/ 	.short	(.L_2929 - .L_2928)
.L_2928:
        /*0208*/ 	.word	0x00000020
        /*020c*/ 	.word	0x00000001
        /*0210*/ 	.word	0x00000001


	//----- nvinfo : EIATTR_CRS_STACK_SIZE
	.align		4
.L_2929:
        /*0214*/ 	.byte	0x04, 0x1e
        /*0216*/ 	.short	(.L_2931 - .L_2930)
.L_2930:
        /*0218*/ 	.word	0x00000000
.L_2931:


//--------------------- .nv.info._Z25selective_scan_bwd_kernelI32Selective_Scan_bwd_kernel_traitsILi32ELi8ELb0ELb0ELb0ELb0ELb0EN3c104HalfEfEEv12SSMParamsBwd --------------------------
	.section	.nv.info._Z25selective_scan_bwd_kernelI32Selective_Scan_bwd_kernel_traitsILi32ELi8ELb0ELb0ELb0ELb0ELb0EN3c104HalfEfEEv12SSMParamsBwd,"",@"SHT_CUDA_INFO"
	.sectionflags	@""
	.align	4


	//----- nvinfo : EIATTR_CUDA_API_VERSION
	.align		4
        /*0000*/ 	.byte	0x04, 0x37
        /*0002*/ 	.short	(.L_2933 - .L_2932)
.L_2932:
        /*0004*/ 	.word	0x00000082


	//----- nvinfo : EIATTR_SW2861232_WAR
	.align		4
.L_2933:
        /*0008*/ 	.byte	0x01, 0x35
	.zero		2


	//----- nvinfo : EIATTR_PARAM_CBANK
	.align		4
        /*000c*/ 	.byte	0x04, 0x0a
        /*000e*/ 	.short	(.L_2935 - .L_2934)
	.align		4
.L_2934:
        /*0010*/ 	.word	index@(.nv.constant0._Z25selective_scan_bwd_kernelI32Selective_Scan_bwd_kernel_traitsILi32ELi8ELb0ELb0ELb0ELb0ELb0EN3c104HalfEfEEv12SSMParamsBwd)
        /*0014*/ 	.short	0x0160
        /*0016*/ 	.short	0x01f0


	//----- nvinfo : EIATTR_CBANK_PARAM_SIZE
	.align		4
.L_2935:
        /*0018*/ 	.byte	0x03, 0x19
        /*001a*/ 	.short	0x01f0


	//----- nvinfo : EIATTR_KPARAM_INFO
	.align		4
        /*001c*/ 	.byte	0x04, 0x17
        /*001e*/ 	.short	(.L_2937 - .L_2936)
.L_2936:
        /*0020*/ 	.word	0x00000000
        /*0024*/ 	.short	0x0000
        /*0026*/ 	.short	0x0000
        /*0028*/ 	.byte	0x00, 0xf0, 0xc1, 0x07


	//----- nvinfo : EIATTR_MAXREG_COUNT
	.align		4
.L_2937:
        /*002c*/ 	.byte	0x03, 0x1b
        /*002e*/ 	.short	0x00ff


	//----- nvinfo : EIATTR_NUM_BARRIERS
	.align		4
        /*0030*/ 	.byte	0x02, 0x4c
        /*0032*/ 	.byte	0x01
	.zero		1


	//----- nvinfo : EIATTR_MERCURY_ISA_VERSION
	.align		4
        /*0034*/ 	.byte	0x03, 0x5f
        /*0036*/ 	.short	0x0000


	//----- nvinfo : EIATTR_COOP_GROUP_MASK_REGIDS
	.align		4
        /*0038*/ 	.byte	0x04, 0x29
        /*003a*/ 	.short	(.L_2939 - .L_2938)


	//   ....[0]....
.L_2938:
        /*003c*/ 	.word	0xffffffff


	//   ....[1]....
        /*0040*/ 	.word	0xffffffff


	//   ....[2]....
        /*0044*/ 	.word	0xffffffff


	//   ....[3]....
        /*0048*/ 	.word	0xffffffff


	//   ....[4]....
        /*004c*/ 	.word	0xffffffff


	//   ....[5]....
        /*0050*/ 	.word	0xffffffff


	//   ....[6]....
        /*0054*/ 	.word	0xffffffff


	//   ....[7]....
        /*0058*/ 	.word	0xffffffff


	//   ....[8]....
        /*005c*/ 	.word	0xffffffff


	//   ....[9]....
        /*0060*/ 	.word	0xffffffff


	//   ....[10]....
        /*0064*/ 	.word	0xffffffff


	//   ....[11]....
        /*0068*/ 	.word	0xffffffff


	//   ....[12]....
        /*006c*/ 	.word	0xffffffff


	//   ....[13]....
        /*0070*/ 	.word	0xffffffff


	//   ....[14]....
        /*0074*/ 	.word	0xffffffff


	//   ....[15]....
        /*0078*/ 	.word	0xffffffff


	//   ....[16]....
        /*007c*/ 	.word	0xffffffff


	//   ....[17]....
        /*0080*/ 	.word	0xffffffff


	//   ....[18]....
        /*0084*/ 	.word	0xffffffff


	//   ....[19]....
        /*0088*/ 	.word	0xffffffff


	//   ....[20]....
        /*008c*/ 	.word	0xffffffff


	//   ....[21]....
        /*0090*/ 	.word	0xffffffff


	//   ....[22]....
        /*0094*/ 	.word	0xffffffff


	//   ....[23]....
        /*0098*/ 	.word	0xffffffff


	//   ....[24]....
        /*009c*/ 	.word	0xffffffff


	//   ....[25]....
        /*00a0*/ 	.word	0xffffffff


	//   ....[26]....
        /*00a4*/ 	.word	0xffffffff


	//   ....[27]....
        /*00a8*/ 	.word	0xffffffff


	//   ....[28]....
        /*00ac*/ 	.word	0xffffffff


	//   ....[29]....
        /*00b0*/ 	.word	0xffffffff


	//   ....[30]....
        /*00b4*/ 	.word	0xffffffff


	//   ....[31]....
        /*00b8*/ 	.word	0xffffffff


	//   ....[32]....
        /*00bc*/ 	.word	0xffffffff


	//   ....[33]....
        /*00c0*/ 	.word	0xffffffff


	//   ....[34]....
        /*00c4*/ 	.word	0xffffffff


	//   ....[35]....
        /*00c8*/ 	.word	0xffffffff


	//   ....[36]....
        /*00cc*/ 	.word	0xffffffff


	//   ....[37]....
        /*00d0*/ 	.word	0xffffffff


	//   ....[38]....
        /*00d4*/ 	.word	0xffffffff


	//   ....[39]....
        /*00d8*/ 	.word	0xffffffff


	//   ....[40]....
        /*00dc*/ 	.word	0xffffffff


	//   ....[41]....
        /*00e0*/ 	.word	0xffffffff


	//   ....[42]....
        /*00e4*/ 	.word	0xffffffff


	//   ....[43]....
        /*00e8*/ 	.word	0xffffffff


	//   ....[44]....
        /*00ec*/ 	.word	0xffffffff


	//   ....[45]....
        /*00f0*/ 	.word	0xffffffff


	//   ....[46]....
        /*00f4*/ 	.word	0xffffffff


	//   ....[47]....
        /*00f8*/ 	.word	0xffffffff


	//   ....[48]....
        /*00fc*/ 	.word	0xffffffff


	//   ....[49]....
        /*0100*/ 	.word	0xffffffff


	//   ....[50]....
        /*0104*/ 	.word	0xffffffff


	//   ....[51]....
        /*0108*/ 	.word	0xffffffff


	//   ....[52]....
        /*010c*/ 	.word	0xffffffff


	//----- nvinfo : EIATTR_COOP_GROUP_INSTR_OFFSETS
	.align		4
.L_2939:
        /*0110*/ 	.byte	0x04, 0x28
        /*0112*/ 	.short	(.L_2941 - .L_2940)


	//   ....[0]....
.L_2940:
        /*0114*/ 	.word	0x00000c00


	//   ....[1]....
        /*0118*/ 	.word	0x00000eb0


	//   ....[2]....
        /*011c*/ 	.word	0x00001170


	//   ....[3]....
        /*0120*/ 	.word	0x00001d20


	//   ....[4]....
        /*0124*/ 	.word	0x00001d30


	//   ....[5]....
        /*0128*/ 	.word	0x00001d40


	//   ....[6]....
        /*012c*/ 	.word	0x00001d50


	//   ....[7]....
        /*0130*/ 	.word	0x00001d80


	//   ....[8]....
        /*0134*/ 	.word	0x00001db0


	//   ....[9]....
        /*0138*/ 	.word	0x00001dd0


	//   ....[10]....
        /*013c*/ 	.word	0x00001df0


	//   ....[11]....
        /*0140*/ 	.word	0x00001e20


	//   ....[12]....
        /*0144*/ 	.word	0x00001e50


	//   ....[13]....
        /*0148*/ 	.word	0x00001e70


	//   ....[14]....
        /*014c*/ 	.word	0x00001e90


	//   ....[15]....
        /*0150*/ 	.word	0x00001ec0


	//   ....[16]....
        /*0154*/ 	.word	0x00001ef0


	//   ....[17]....
        /*0158*/ 	.word	0x00001f30


	//   ....[18]....
        /*015c*/ 	.word	0x00001f60


	//   ....[19]....
        /*0160*/ 	.word	0x00001fb0


	//   ....[20]....
        /*0164*/ 	.word	0x00001fd0


	//   ....[21]....
        /*0168*/ 	.word	0x00001ff0


	//   ....[22]....
        /*016c*/ 	.word	0x00002010


	//   ....[23]....
        /*0170*/ 	.word	0x00002040


	//   ....[24]....
        /*0174*/ 	.word	0x00002060


	//   ....[25]....
        /*0178*/ 	.word	0x00002090


	//   ....[26]....
        /*017c*/ 	.word	0x000020a0


	//   ....[27]....
        /*0180*/ 	.word	0x000020b0


	//   ....[28]....
        /*0184*/ 	.word	0x000020c0


	//   ....[29]....
        /*0188*/ 	.word	0x000020d0


	//   ....[30]....
        /*018c*/ 	.word	0x000020e0


	//   ....[31]....
        /*0190*/ 	.word	0x00002380


	//   ....[32]....
        /*0194*/ 	.word	0x00002470


	//   ....[33]....
        /*0198*/ 	.word	0x000024a0


	//   ....[34]....
        /*019c*/ 	.word	0x000025a0


	//   ....[35]....
        /*01a0*/ 	.word	0x000025d0


	//   ....[36]....
        /*01a4*/ 	.word	0x000026c0


	//   ....[37]....
        /*01a8*/ 	.word	0x000026f0


	//   ....[38]....
        /*01ac*/ 	.word	0x000027e0


	//   ....[39]....
        /*01b0*/ 	.word	0x00002800


	//   ....[40]....
        /*01b4*/ 	.word	0x00002840


	//   ....[41]....
        /*01b8*/ 	.word	0x00002c20


	//   ....[42]....
        /*01bc*/ 	.word	0x00003100


	//   ....[43]....
        /*01c0*/ 	.word	0x00003530


	//   ....[44]....
        /*01c4*/ 	.word	0x00003580


	//   ....[45]....
        /*01c8*/ 	.word	0x000035b0


	//   ....[46]....
        /*01cc*/ 	.word	0x000035d0


	//   ....[47]....
        /*01d0*/ 	.word	0x000035f0


	//   ....[48]....
        /*01d4*/ 	.word	0x000036a0


	//   ....[49]....
        /*01d8*/ 	.word	0x000036f0


	//   ....[50]....
        /*01dc*/ 	.word	0x00003710


	//   ....[51]....
        /*01e0*/ 	.word	0x00003730


	//   ....[52]....
        /*01e4*/ 	.word	0x00003750


	//----- nvinfo : EIATTR_EXIT_INSTR_OFFSETS
	.align		4
.L_2941:
        /*01e8*/ 	.byte	0x04, 0x1c
        /*01ea*/ 	.short	(.L_2943 - .L_2942)


	//   ....[0]....
.L_2942:
        /*01ec*/ 	.word	0x00003810


	//   ....[1]....
        /*01f0*/ 	.word	0x00003b80


	//----- nvinfo : EIATTR_MAX_THREADS
	.align		4
.L_2943:
        /*01f4*/ 	.byte	0x04, 0x05
        /*01f6*/ 	.short	(.L_2945 - .L_2944)
.L_2944:
        /*01f8*/ 	.word	0x00000020
        /*01fc*/ 	.word	0x00000001
        /*0200*/ 	.word	0x00000001


	//----- nvinfo : EIATTR_CRS_STACK_SIZE
	.align		4
.L_2945:
        /*0204*/ 	.byte	0x04, 0x1e
        /*0206*/ 	.short	(.L_2947 - .L_2946)
.L_2946:
        /*0208*/ 	.word	0x00000000
.L_2947:


//--------------------- .nv.info._Z25selective_scan_bwd_kernelI32Selective_Scan_bwd_kernel_traitsILi32ELi8ELb0ELb0ELb0ELb0ELb1EN3c104HalfEfEEv12SSMParamsBwd --------------------------
	.section	.nv.info._Z25selective_scan_bwd_kernelI32Selective_Scan_bwd_kernel_traitsILi32ELi8ELb0ELb0ELb0ELb0ELb1EN3c104HalfEfEEv12SSMParamsBwd,"",@"SHT_CUDA_INFO"
	.sectionflags	@""
	.align	4


	//----- nvinfo : EIATTR_CUDA_API_VERSION
	.align		4
        /*0000*/ 	.byte	0x04, 0x37
        /*0002*/ 	.short	(.L_2949 - .L_2948)
.L_2948:
        /*0004*/ 	.word	0x00000082


	//----- nvinfo : EIATTR_SW2861232_WAR
	.align		4
.L_2949:
        /*0008*/ 	.byte	0x01, 0x35
	.zero		2


	//----- nvinfo : EIATTR_PARAM_CBANK
	.align		4
        /*000c*/ 	.byte	0x04, 0x0a
        /*000e*/ 	.short	(.L_2951 - .L_2950)
	.align		4
.L_2950:
        /*0010*/ 	.word	index@(.nv.constant0._Z25selective_scan_bwd_kernelI32Selective_Scan_bwd_kernel_traitsILi32ELi8ELb0ELb0ELb0ELb0ELb1EN3c104HalfEfEEv12SSMParamsBwd)
        /*0014*/ 	.short	0x0160
        /*0016*/ 	.short	0x01f0


	//----- nvinfo : EIATTR_CBANK_PARAM_SIZE
	.align		4
.L_2951:
        /*0018*/ 	.byte	0x03, 0x19
        /*001a*/ 	.short	0x01f0


	//----- nvinfo : EIATTR_KPARAM_INFO
	.align		4
        /*001c*/ 	.byte	0x04, 0x17
        /*001e*/ 	.short	(.L_2953 - .L_2952)
.L_2952:
        /*0020*/ 	.word	0x00000000
        /*0024*/ 	.short	0x0000
        /*0026*/ 	.short	0x0000
        /*0028*/ 	.byte	0x00, 0xf0, 0xc1, 0x07


	//----- nvinfo : EIATTR_MAXREG_COUNT
	.align		4
.L_2953:
        /*002c*/ 	.byte	0x03, 0x1b
        /*002e*/ 	.short	0x00ff


	//----- nvinfo : EIATTR_NUM_BARRIERS
	.align		4
        /*0030*/ 	.byte	0x02, 0x4c
        /*0032*/ 	.byte	0x01
	.zero		1


	//----- nvinfo : EIATTR_MERCURY_ISA_VERSION
	.align		4
        /*0034*/ 	.byte	0x03, 0x5f
        /*0036*/ 	.short	0x0000


	//----- nvinfo : EIATTR_COOP_GROUP_MASK_REGIDS
	.align		4
        /*0038*/ 	.byte	0x04, 0x29
        /*003a*/ 	.short	(.L_2955 - .L_2954)


	//   ....[0]....
.L_2954:
        /*003c*/ 	.word	0xffffffff


	//   ....[1]....
        /*0040*/ 	.word	0xffffffff


	//   ....[2]....
        /*0044*/ 	.word	0xffffffff


	//   ....[3]....
        /*0048*/ 	.word	0xffffffff


	//   ....[4]....
        /*004c*/ 	.word	0xffffffff


	//   ....[5]....
        /*0050*/ 	.word	0xffffffff


	//   ....[6]....
        /*0054*/ 	.word	0xffffffff


	//   ....[7]....
        /*0058*/ 	.word	0xffffffff


	//   ....[8]....
        /*005c*/ 	.word	0xffffffff


	//   ....[9]....
        /*0060*/ 	.word	0xffffffff


	//   ....[10]....
        /*0064*/ 	.word	0xffffffff


	//   ....[11]....
        /*0068*/ 	.word	0xffffffff


	//   ....[12]....
        /*006c*/ 	.word	0xffffffff


	//   ....[13]....
        /*0070*/ 	.word	0xffffffff


	//   ....[14]....
        /*0074*/ 	.word	0xffffffff


	//   ....[15]....
        /*0078*/ 	.word	0xffffffff


	//   ....[16]....
        /*007c*/ 	.word	0xffffffff


	//   ....[17]....
        /*0080*/ 	.word	0xffffffff


	//   ....[18]....
        /*0084*/ 	.word	0xffffffff


	//   ....[19]....
        /*0088*/ 	.word	0xffffffff


	//   ....[20]....
        /*008c*/ 	.word	0xffffffff


	//   ....[21]....
        /*0090*/ 	.word	0xffffffff


	//   ....[22]....
        /*0094*/ 	.word	0xffffffff


	//   ....[23]....
        /*0098*/ 	.word	0xffffffff


	//   ....[24]....
        /*009c*/ 	.word	0xffffffff


	//   ....[25]....
        /*00a0*/ 	.word	0xffffffff


	//   ....[26]....
        /*00a4*/ 	.word	0xffffffff


	//   ....[27]....
        /*00a8*/ 	.word	0xffffffff


	//   ....[28]....
        /*00ac*/ 	.word	0xffffffff


	//   ....[29]....
        /*00b0*/ 	.word	0xffffffff


	//   ....[30]....
        /*00b4*/ 	.word	0xffffffff


	//   ....[31]....
        /*00b8*/ 	.word	0xffffffff


	//   ....[32]....
        /*00bc*/ 	.word	0xffffffff


	//   ....[33]....
        /*00c0*/ 	.word	0xffffffff


	//   ....[34]....
        /*00c4*/ 	.word	0xffffffff


	//   ....[35]....
        /*00c8*/ 	.word	0xffffffff


	//   ....[36]....
        /*00cc*/ 	.word	0xffffffff


	//   ....[37]....
        /*00d0*/ 	.word	0xffffffff


	//   ....[38]....
        /*00d4*/ 	.word	0xffffffff


	//   ....[39]....
        /*00d8*/ 	.word	0xffffffff


	//   ....[40]....
        /*00dc*/ 	.word	0xffffffff


	//   ....[41]....
        /*00e0*/ 	.word	0xffffffff


	//   ....[42]....
        /*00e4*/ 	.word	0xffffffff


	//   ....[43]....
        /*00e8*/ 	.word	0xffffffff


	//   ....[44]....
        /*00ec*/ 	.word	0xffffffff


	//   ....[45]....
        /*00f0*/ 	.word	0xffffffff


	//   ....[46]....
        /*00f4*/ 	.word	0xffffffff


	//   ....[47]....
        /*00f8*/ 	.word	0xffffffff


	//   ....[48]....
        /*00fc*/ 	.word	0xffffffff


	//   ....[49]....
        /*0100*/ 	.word	0xffffffff


	//   ....[50]....
        /*0104*/ 	.word	0xffffffff


	//   ....[51]....
        /*0108*/ 	.word	0xffffffff


	//   ....[52]....
        /*010c*/ 	.word	0xffffffff


	//   ....[53]....
        /*0110*/ 	.word	0xffffffff


	//   ....[54]....
        /*0114*/ 	.word	0xffffffff


	//   ....[55]....
        /*0118*/ 	.word	0xffffffff


	//   ....[56]....
        /*011c*/ 	.word	0xffffffff


	//----- nvinfo : EIATTR_COOP_GROUP_INSTR_OFFSETS
	.align		4
.L_2955:
        /*0120*/ 	.byte	0x04, 0x28
        /*0122*/ 	.short	(.L_2957 - .L_2956)


	//   ....[0]....
.L_2956:
        /*0124*/ 	.word	0x00000ad0


	//   ....[1]....
        /*0128*/ 	.word	0x00000dc0


	//   ....[2]....
        /*012c*/ 	.word	0x00001320


	//   ....[3]....
        /*0130*/ 	.word	0x000015a0


	//   ....[4]....
        /*0134*/ 	.word	0x000019f0


	//   ....[5]....
        /*0138*/ 	.word	0x00001f30


	//   ....[6]....
        /*013c*/ 	.word	0x00002690


	//   ....[7]....
        /*0140*/ 	.word	0x00003490


	//   ....[8]....
        /*0144*/ 	.word	0x000034a0


	//   ....[9]....
        /*0148*/ 	.word	0x000034b0


	//   ....[10]....
        /*014c*/ 	.word	0x000034c0


	//   ....[11]....
        /*0150*/ 	.word	0x000034f0


	//   ....[12]....
        /*0154*/ 	.word	0x00003520


	//   ....[13]....
        /*0158*/ 	.word	0x00003540


	//   ....[14]....
        /*015c*/ 	.word	0x00003560


	//   ....[15]....
        /*0160*/ 	.word	0x00003590


	//   ....[16]....
        /*0164*/ 	.word	0x000035c0


	//   ....[17]....
        /*0168*/ 	.word	0x000035e0


	//   ....[18]....
        /*016c*/ 	.word	0x00003600


	//   ....[19]....
        /*0170*/ 	.word	0x00003630


	//   ....[20]....
        /*0174*/ 	.word	0x00003660


	//   ....[21]....
        /*0178*/ 	.word	0x000036a0


	//   ....[22]....
        /*017c*/ 	.word	0x000036d0


	//   ....[23]....
        /*0180*/ 	.word	0x00003720


	//   ....[24]....
        /*0184*/ 	.word	0x00003740


	//   ....[25]....
        /*0188*/ 	.word	0x00003760


	//   ....[26]....
        /*018c*/ 	.word	0x00003780


	//   ....[27]....
        /*0190*/ 	.word	0x000037b0


	//   ....[28]....
        /*0194*/ 	.word	0x000037d0


	//   ....[29]....
        /*0198*/ 	.word	0x00003800


	//   ....[30]....
        /*019c*/ 	.word	0x00003810


	//   ....[31]....
        /*01a0*/ 	.word	0x00003820


	//   ....[32]....
        /*01a4*/ 	.word	0x00003830


	//   ....[33]....
        /*01a8*/ 	.word	0x00003840


	//   ....[34]....
        /*01ac*/ 	.word	0x00003850


	//   ....[35]....
        /*01b0*/ 	.word	0x00003ba0


	//   ....[36]....
        /*01b4*/ 	.word	0x00003bd0


	//   ....[37]....
        /*01b8*/ 	.word	0x00003cc0


	//   ....[38]....
        /*01bc*/ 	.word	0x00003cf0


	//   ....[39]....
        /*01c0*/ 	.word	0x00003dd0


	//   ....[40]....
        /*01c4*/ 	.word	0x00003e00


	//   ....[41]....
        /*01c8*/ 	.word	0x00003ee0


	//   ....[42]....
        /*01cc*/ 	.word	0x00003f00


	//   ....[43]....
        /*01d0*/ 	.word	0x00003f30


	//   ....[44]....
        /*01d4*/ 	.word	0x00003f60


	//   ....[45]....
        /*01d8*/ 	.word	0x00004360


	//   ....[46]....
        /*01dc*/ 	.word	0x00004840


	//   ....[47]....
        /*01e0*/ 	.word	0x00004c70


	//   ....[48]....
        /*01e4*/ 	.word	0x00004cc0


	//   ....[49]....
        /*01e8*/ 	.word	0x00004cf0


	//   ....[50]....
        /*01ec*/ 	.word	0x00004d10


	//   ....[51]....
        /*01f0*/ 	.word	0x00004d30


	//   ....[52]....
        /*01f4*/ 	.word	0x00004de0


	//   ....[53]....
        /*01f8*/ 	.word	0x00004e30


	//   ....[54]....
        /*01fc*/ 	.word	0x00004e50


	//   ....[55]....
        /*0200*/ 	.word	0x00004e70


	//   ....[56]....
        /*0204*/ 	.word	0x00004e90


	//----- nvinfo : EIATTR_EXIT_INSTR_OFFSETS
	.align		4
.L_2957:
        /*0208*/ 	.byte	0x04, 0x1c
        /*020a*/ 	.short	(.L_2959 - .L_2958)


	//   ....[0]....
.L_2958:
        /*020c*/ 	.word	0x00004f50


	//   ....[1]....
        /*0210*/ 	.word	0x00005400


	//----- nvinfo : EIATTR_MAX_THREADS
	.align		4
.L_2959:
        /*0214*/ 	.byte	0x04, 0x05
        /*0216*/ 	.short	(.L_2961 - .L_2960)
.L_2960:
        /*0218*/ 	.word	0x00000020
        /*021c*/ 	.word	0x00000001
        /*0220*/ 	.word	0x00000001


	//----- nvinfo : EIATTR_CRS_STACK_SIZE
	.align		4
.L_2961:
        /*0224*/ 	.byte	0x04, 0x1e
        /*0226*/ 	.short	(.L_2963 - .L_2962)
.L_2962:
        /*0228*/ 	.word	0x00000000
.L_2963:


//--------------------- .nv.info._Z25selective_scan_bwd_kernelI32Selective_Scan_bwd_kernel_traitsILi32ELi8ELb0ELb0ELb0ELb1ELb0EN3c104HalfEfEEv12SSMParamsBwd --------------------------
	.section	.nv.info._Z25selective_scan_bwd_kernelI32Selective_Scan_bwd_kernel_traitsILi32ELi8ELb0ELb0ELb0ELb1ELb0EN3c104HalfEfEEv12SSMParamsBwd,"",@"SHT_CUDA_INFO"
	.sectionflags	@""
	.align	4


	//----- nvinfo : EIATTR_CUDA_API_VERSION
	.align		4
        /*0000*/ 	.byte	0x04, 0x37
        /*0002*/ 	.short	(.L_2965 - .L_2964)
.L_2964:
        /*0004*/ 	.word	0x00000082


	//----- nvinfo : EIATTR_SW2861232_WAR
	.align		4
.L_2965:
        /*0008*/ 	.byte	0x01, 0x35
	.zero		2


	//----- nvinfo : EIATTR_PARAM_CBANK
	.align		4
        /*000c*/ 	.byte	0x04, 0x0a
        /*000e*/ 	.short	(.L_2967 - .L_2966)
	.align		4
.L_2966:
        /*0010*/ 	.word	index@(.nv.constant0._Z25selective_scan_bwd_kernelI32Selective_Scan_bwd_kernel_traitsILi32ELi8ELb0ELb0ELb0ELb1ELb0EN3c104HalfEfEEv12SSMParamsBwd)
        /*0014*/ 	.short	0x0160
        /*0016*/ 	.short	0x01f0


	//----- nvinfo : EIATTR_CBANK_PARAM_SIZE
	.align		4
.L_2967:
        /*0018*/ 	.byte	0x03, 0x19
        /*001a*/ 	.short	0x01f0


	//----- nvinfo : EIATTR_KPARAM_INFO
	.align		4
        /*001c*/ 	.byte	0x04, 0x17
        /*001e*/ 	.short	(.L_2969 - .L_2968)
.L_2968:
        /*0020*/ 	.word	0x00000000
        /*0024*/ 	.short	0x0000
        /*0026*/ 	.short	0x0000
        /*0028*/ 	.byte	0x00, 0xf0, 0xc1, 0x07


	//----- nvinfo : EIATTR_MAXREG_COUNT
	.align		4
.L_2969:
        /*002c*/ 	.byte	0x03, 0x1b
        /*002e*/ 	.short	0x00ff


	//----- nvinfo : EIATTR_NUM_BARRIERS
	.align		4
        /*0030*/ 	.byte	0x02, 0x4c
        /*0032*/ 	.byte	0x01
	.zero		1


	//----- nvinfo : EIATTR_MERCURY_ISA_VERSION
	.align		4
        /*0034*/ 	.byte	0x03, 0x5f
        /*0036*/ 	.short	0x0000


	//----- nvinfo : EIATTR_COOP_GROUP_MASK_REGIDS
	.align		4
        /*0038*/ 	.byte	0x04, 0x29
        /*003a*/ 	.short	(.L_2971 - .L_2970)


	//   ....[0]....
.L_2970:
        /*003c*/ 	.word	0xffffffff


	//   ....[1]....
        /*0040*/ 	.word	0xffffffff


	//   ....[2]....
        /*0044*/ 	.word	0xffffffff


	//   ....[3]....
        /*0048*/ 	.word	0xffffffff


	//   ....[4]....
        /*004c*/ 	.word	0xffffffff


	//   ....[5]....
        /*0050*/ 	.word	0xffffffff


	//   ....[6]....
        /*0054*/ 	.word	0xffffffff


	//   ....[7]....
        /*0058*/ 	.word	0xffffffff


	//   ....[8]....
        /*005c*/ 	.word	0xffffffff


	//   ....[9]....
        /*0060*/ 	.word	0xffffffff


	//   ....[10]....
        /*0064*/ 	.word	0xffffffff


	//   ....[11]....
        /*0068*/ 	.word	0xffffffff


	//   ....[12]....
        /*006c*/ 	.word	0xffffffff


	//   ....[13]....
        /*0070*/ 	.word	0xffffffff


	//   ....[14]....
        /*0074*/ 	.word	0xffffffff


	//   ....[15]....
        /*0078*/ 	.word	0xffffffff


	//   ....[16]....
        /*007c*/ 	.word	0xffffffff


	//   ....[17]....
        /*0080*/ 	.word	0xffffffff


	//   ....[18]....
        /*0084*/ 	.word	0xffffffff


	//   ....[19]....
        /*0088*/ 	.word	0xffffffff


	//   ....[20]....
        /*008c*/ 	.word	0xffffffff


	//   ....[21]....
        /*0090*/ 	.word	0xffffffff


	//   ....[22]....
        /*0094*/ 	.word	0xffffffff


	//   ....[23]....
        /*0098*/ 	.word	0xffffffff


	//   ....[24]....
        /*009c*/ 	.word	0xffffffff


	//   ....[25]....
        /*00a0*/ 	.word	0xffffffff


	//   ....[26]....
        /*00a4*/ 	.word	0xffffffff


	//   ....[27]....
        /*00a8*/ 	.word	0xffffffff


	//   ....[28]....
        /*00ac*/ 	.word	0xffffffff


	//   ....[29]....
        /*00b0*/ 	.word	0xffffffff


	//   ....[30]....
        /*00b4*/ 	.word	0xffffffff


	//   ....[31]....
        /*00b8*/ 	.word	0xffffffff


	//   ....[32]....
        /*00bc*/ 	.word	0xffffffff


	//   ....[33]....
        /*00c0*/ 	.word	0xffffffff


	//   ....[34]....
        /*00c4*/ 	.word	0xffffffff


	//   ....[35]....
        /*00c8*/ 	.word	0xffffffff


	//   ....[36]....
        /*00cc*/ 	.word	0xffffffff


	//   ....[37]....
        /*00d0*/ 	.word	0xffffffff


	//   ....[38]....
        /*00d4*/ 	.word	0xffffffff


	//   ....[39]....
        /*00d8*/ 	.word	0xffffffff


	//   ....[40]....
        /*00dc*/ 	.word	0xffffffff


	//   ....[41]....
        /*00e0*/ 	.word	0xffffffff


	//   ....[42]....
        /*00e4*/ 	.word	0xffffffff


	//   ....[43]....
        /*00e8*/ 	.word	0xffffffff


	//   ....[44]....
        /*00ec*/ 	.word	0xffffffff


	//   ....[45]....
        /*00f0*/ 	.word	0xffffffff


	//   ....[46]....
        /*00f4*/ 	.word	0xffffffff


	//   ....[47]....
        /*00f8*/ 	.word	0xffffffff


	//   ....[48]....
        /*00fc*/ 	.word	0xffffffff


	//   ....[49]....
        /*0100*/ 	.word	0xffffffff


	//   ....[50]....
        /*0104*/ 	.word	0xffffffff


	//   ....[51]....
        /*0108*/ 	.word	0xffffffff


	//   ....[52]....
        /*010c*/ 	.word	0xffffffff


	//   ....[53]....
        /*0110*/ 	.word	0xffffffff


	//----- nvinfo : EIATTR_COOP_GROUP_INSTR_OFFSETS
	.align		4
.L_2971:
        /*0114*/ 	.byte	0x04, 0x28
        /*0116*/ 	.short	(.L_2973 - .L_2972)


	//   ....[0]....
.L_2972:
        /*0118*/ 	.word	0x00000bd0


	//   ....[1]....
        /*011c*/ 	.word	0x00000e30


	//   ....[2]....
        /*0120*/ 	.word	0x00001070


	//   ....[3]....
        /*0124*/ 	.word	0x00002e80


	//   ....[4]....
        /*0128*/ 	.word	0x00002e90


	//   ....[5]....
        /*012c*/ 	.word	0x00002ea0


	//   ....[6]....
        /*0130*/ 	.word	0x00002eb0


	//   ....[7]....
        /*0134*/ 	.word	0x00002ee0


	//   ....[8]....
        /*0138*/ 	.word	0x00002f10


	//   ....[9]....
        /*013c*/ 	.word	0x00002f30


	//   ....[10]....
        /*0140*/ 	.word	0x00002f50


	//   ....[11]....
        /*0144*/ 	.word	0x00002f80


	//   ....[12]....
        /*0148*/ 	.word	0x00002fb0


	//   ....[13]....
        /*014c*/ 	.word	0x00002fd0


	//   ....[14]....
        /*0150*/ 	.word	0x00002ff0


	//   ....[15]....
        /*0154*/ 	.word	0x00003020


	//   ....[16]....
        /*0158*/ 	.word	0x00003050


	//   ....[17]....
        /*015c*/ 	.word	0x00003090


	//   ....[18]....
        /*0160*/ 	.word	0x000030c0


	//   ....[19]....
        /*0164*/ 	.word	0x00003110


	//   ....[20]....
        /*0168*/ 	.word	0x00003130


	//   ....[21]....
        /*016c*/ 	.word	0x00003150


	//   ....[22]....
        /*0170*/ 	.word	0x00003170


	//   ....[23]....
        /*0174*/ 	.word	0x000031a0


	//   ....[24]....
        /*0178*/ 	.word	0x000031c0


	//   ....[25]....
        /*017c*/ 	.word	0x000031f0


	//   ....[26]....
        /*0180*/ 	.word	0x00003200


	//   ....[27]....
        /*0184*/ 	.word	0x00003210


	//   ....[28]....
        /*0188*/ 	.word	0x00003220


	//   ....[29]....
        /*018c*/ 	.word	0x00003230


	//   ....[30]....
        /*0190*/ 	.word	0x00003240


	//   ....[31]....
        /*0194*/ 	.word	0x00003530


	//   ....[32]....
        /*0198*/ 	.word	0x000035e0


	//   ....[33]....
        /*019c*/ 	.word	0x00003650


	//   ....[34]....
        /*01a0*/ 	.word	0x00003710


	//   ....[35]....
        /*01a4*/ 	.word	0x00003770


	//   ....[36]....
        /*01a8*/ 	.word	0x00003830


	//   ....[37]....
        /*01ac*/ 	.word	0x00003890


	//   ....[38]....
        /*01b0*/ 	.word	0x00003940


	//   ....[39]....
        /*01b4*/ 	.word	0x00003960


	//   ....[40]....
        /*01b8*/ 	.word	0x00003990


	//   ....[41]....
        /*01bc*/ 	.word	0x00003e60


	//   ....[42]....
        /*01c0*/ 	.word	0x000041d0


	//   ....[43]....
        /*01c4*/ 	.word	0x000048e0


	//   ....[44]....
        /*01c8*/ 	.word	0x00004d30


	//   ....[45]....
        /*01cc*/ 	.word	0x00004d80


	//   ....[46]....
        /*01d0*/ 	.word	0x00004db0


	//   ....[47]....
        /*01d4*/ 	.word	0x00004dd0


	//   ....[48]....
        /*01d8*/ 	.word	0x00004df0


	//   ....[49]....
        /*01dc*/ 	.word	0x00004ea0


	//   ....[50]....
        /*01e0*/ 	.word	0x00004ef0


	//   ....[51]....
        /*01e4*/ 	.word	0x00004f10


	//   ....[52]....
        /*01e8*/ 	.word	0x00004f30


	//   ....[53]....
        /*01ec*/ 	.word	0x00004f50


	//----- nvinfo : EIATTR_EXIT_INSTR_OFFSETS
	.align		4
.L_2973:
        /*01f0*/ 	.byte	0x04, 0x1c
        /*01f2*/ 	.short	(.L_2975 - .L_2974)


	//   ....[0]....
.L_2974:
        /*01f4*/ 	.word	0x00005010


	//   ....[1]....
        /*01f8*/ 	.word	0x000053d0


	//----- nvinfo : EIATTR_MAX_THREADS
	.align		4
.L_2975:
        /*01fc*/ 	.byte	0x04, 0x05
        /*01fe*/ 	.short	(.L_2977 - .L_2976)
.L_2976:
        /*0200*/ 	.word	0x00000020
        /*0204*/ 	.word	0x00000001
        /*0208*/ 	.word	0x00000001


	//----- nvinfo : EIATTR_CRS_STACK_SIZE
	.align		4
.L_2977:
        /*020c*/ 	.byte	0x04, 0x1e
        /*020e*/ 	.short	(.L_2979 - .L_2978)
.L_2978:
        /*0210*/ 	.word	0x00000000
.L_2979:


//--------------------- .nv.info._Z25selective_scan_bwd_kernelI32Selective_Scan_bwd_kernel_traitsILi32ELi8ELb0ELb0ELb0ELb1ELb1EN3c104HalfEfEEv12SSMParamsBwd --------------------------
	.section	.nv.info._Z25selective_scan_bwd_kernelI32Selective_Scan_bwd_kernel_traitsILi32ELi8ELb0ELb0ELb0ELb1ELb1EN3c104HalfEfEEv12SSMParamsBwd,"",@"SHT_CUDA_INFO"
	.sectionflags	@""
	.align	4


	//----- nvinfo : EIATTR_CUDA_API_VERSION
	.align		4
        /*0000*/ 	.byte	0x04, 0x37
        /*0002*/ 	.short	(.L_2981 - .L_2980)
.L_2980:
        /*0004*/ 	.word	0x00000082


	//----- nvinfo : EIATTR_SW2861232_WAR
	.align		4
.L_2981:
        /*0008*/ 	.byte	0x01, 0x35
	.zero		2


	//----- nvinfo : EIATTR_PARAM_CBANK
	.align		4
        /*000c*/ 	.byte	0x04, 0x0a
        /*000e*/ 	.short	(.L_2983 - .L_2982)
	.align		4
.L_2982:
        /*0010*/ 	.word	index@(.nv.constant0._Z25selective_scan_bwd_kernelI32Selective_Scan_bwd_kernel_traitsILi32ELi8ELb0ELb0ELb0ELb1ELb1EN3c104HalfEfEEv12SSMParamsBwd)
        /*0014*/ 	.short	0x0160
        /*0016*/ 	.short	0x01f0


	//----- nvinfo : EIATTR_CBANK_PARAM_SIZE
	.align		4
.L_2983:
        /*0018*/ 	.byte	0x03, 0x19
        /*001a*/ 	.short	0x01f0


	//----- nvinfo : EIATTR_KPARAM_INFO
	.align		4
        /*001c*/ 	.byte	0x04, 0x17
        /*001e*/ 	.short	(.L_2985 - .L_2984)
.L_2984:
        /*0020*/ 	.word	0x00000000
        /*0024*/ 	.short	0x0000
        /*0026*/ 	.short	0x0000
        /*0028*/ 	.byte	0x00, 0xf0, 0xc1, 0x07


	//----- nvinfo : EIATTR_MAXREG_COUNT
	.align		4
.L_2985:
        /*002c*/ 	.byte	0x03, 0x1b
        /*002e*/ 	.short	0x00ff


	//----- nvinfo : EIATTR_NUM_BARRIERS
	.align		4
        /*0030*/ 	.byte	0x02, 0x4c
        /*0032*/ 	.byte	0x01
	.zero		1


	//----- nvinfo : EIATTR_MERCURY_ISA_VERSION
	.align		4
        /*0034*/ 	.byte	0x03, 0x5f
        /*0036*/ 	.short	0x0000


	//----- nvinfo : EIATTR_COOP_GROUP_MASK_REGIDS
	.align		4
        /*0038*/ 	.byte	0x04, 0x29
        /*003a*/ 	.short	(.L_2987 - .L_2986)


	//   ....[0]....
.L_2986:
        /*003c*/ 	.word	0xffffffff


	//   ....[1]....
        /*0040*/ 	.word	0xffffffff


	//   ....[2]....
        /*0044*/ 	.word	0xffffffff


	//   ....[3]....
        /*0048*/ 	.word	0xffffffff


	//   ....[4]....
        /*004c*/ 	.word	0xffffffff


	//   ....[5]....
        /*0050*/ 	.word	0xffffffff


	//   ....[6]....
        /*0054*/ 	.word	0xffffffff


	//   ....[7]....
        /*0058*/ 	.word	0xffffffff


	//   ....[8]....
        /*005c*/ 	.word	0xffffffff


	//   ....[9]....
        /*0060*/ 	.word	0xffffffff


	//   ....[10]....
        /*0064*/ 	.word	0xffffffff


	//   ....[11]....
        /*0068*/ 	.word	0xffffffff


	//   ....[12]....
        /*006c*/ 	.word	0xffffffff


	//   ....[13]....
        /*0070*/ 	.word	0xffffffff


	//   ....[14]....
        /*0074*/ 	.word	0xffffffff


	//   ....[15]....
        /*0078*/ 	.word	0xffffffff


	//   ....[16]....
        /*007c*/ 	.word	0xffffffff


	//   ....[17]....
        /*0080*/ 	.word	0xffffffff


	//   ....[18]....
        /*0084*/ 	.word	0xffffffff


	//   ....[19]....
        /*0088*/ 	.word	0xffffffff


	//   ....[20]....
        /*008c*/ 	.word	0xffffffff


	//   ....[21]....
        /*0090*/ 	.word	0xffffffff


	//   ....[22]....
        /*0094*/ 	.word	0xffffffff


	//   ....[23]....
        /*0098*/ 	.word	0xffffffff


	//   ....[24]....
        /*009c*/ 	.word	0xffffffff


	//   ....[25]....
        /*00a0*/ 	.word	0xffffffff


	//   ....[26]....
        /*00a4*/ 	.word	0xffffffff


	//   ....[27]....
        /*00a8*/ 	.word	0xffffffff


	//   ....[28]....
        /*00ac*/ 	.word	0xffffffff


	//   ....[29]....
        /*00b0*/ 	.word	0xffffffff


	//   ....[30]....
        /*00b4*/ 	.word	0xffffffff


	//   ....[31]....
        /*00b8*/ 	.word	0xffffffff


	//   ....[32]....
        /*00bc*/ 	.word	0xffffffff


	//   ....[33]....
        /*00c0*/ 	.word	0xffffffff


	//   ....[34]....
        /*00c4*/ 	.word	0xffffffff


	//   ....[35]....
        /*00c8*/ 	.word	0xffffffff


	//   ....[36]....
        /*00cc*/ 	.word	0xffffffff


	//   ....[37]....
        /*00d0*/ 	.word	0xffffffff


	//   ....[38]....
        /*00d4*/ 	.word	0xffffffff


	//   ....[39]....
        /*00d8*/ 	.word	0xffffffff


	//   ....[40]....
        /*00dc*/ 	.word	0xffffffff


	//   ....[41]....
        /*00e0*/ 	.word	0xffffffff


	//   ....[42]....
        /*00e4*/ 	.word	0xffffffff


	//   ....[43]....
        /*00e8*/ 	.word	0xffffffff


	//   ....[44]....
        /*00ec*/ 	.word	0xffffffff


	//   ....[45]....
        /*00f0*/ 	.word	0xffffffff


	//   ....[46]....
        /*00f4*/ 	.word	0xffffffff


	//   ....[47]....
        /*00f8*/ 	.word	0xffffffff


	//   ....[48]....
        /*00fc*/ 	.word	0xffffffff


	//   ....[49]....
        /*0100*/ 	.word	0xffffffff


	//   ....[50]....
        /*0104*/ 	.word	0xffffffff


	//   ....[51]....
        /*0108*/ 	.word	0xffffffff


	//   ....[52]....
        /*010c*/ 	.word	0xffffffff


	//   ....[53]....
        /*0110*/ 	.word	0xffffffff


	//   ....[54]....
        /*0114*/ 	.word	0xffffffff


	//   ....[55]....
        /*0118*/ 	.word	0xffffffff


	//   ....[56]....
        /*011c*/ 	.word	0xffffffff


	//   ....[57]....
        /*0120*/ 	.word	0xffffffff


	//----- nvinfo : EIATTR_COOP_GROUP_INSTR_OFFSETS
	.align		4
.L_2987:
        /*0124*/ 	.byte	0x04, 0x28
        /*0126*/ 	.short	(.L_2989 - .L_2988)


	//   ....[0]....
.L_2988:
        /*0128*/ 	.word	0x00000b20


	//   ....[1]....
        /*012c*/ 	.word	0x00000d70


	//   ....[2]....
        /*0130*/ 	.word	0x000012f0


	//   ....[3]....
        /*0134*/ 	.word	0x000027b0


	//   ....[4]....
        /*0138*/ 	.word	0x00002c10


	//   ....[5]....
        /*013c*/ 	.word	0x00003120


	//   ....[6]....
        /*0140*/ 	.word	0x00003780


	//   ....[7]....
        /*0144*/ 	.word	0x000045f0


	//   ....[8]....
        /*0148*/ 	.word	0x00004600


	//   ....[9]....
        /*014c*/ 	.word	0x00004610


	//   ....[10]....
        /*0150*/ 	.word	0x00004620


	//   ....[11]....
        /*0154*/ 	.word	0x00004650


	//   ....[12]....
        /*0158*/ 	.word	0x00004680


	//   ....[13]....
        /*015c*/ 	.word	0x000046a0


	//   ....[14]....
        /*0160*/ 	.word	0x000046c0


	//   ....[15]....
        /*0164*/ 	.word	0x000046f0


	//   ....[16]....
        /*0168*/ 	.word	0x00004720


	//   ....[17]....
        /*016c*/ 	.word	0x00004740


	//   ....[18]....
        /*0170*/ 	.word	0x00004760


	//   ....[19]....
        /*0174*/ 	.word	0x00004790


	//   ....[20]....
        /*0178*/ 	.word	0x000047c0


	//   ....[21]....
        /*017c*/ 	.word	0x00004800


	//   ....[22]....
        /*0180*/ 	.word	0x00004830


	//   ....[23]....
        /*0184*/ 	.word	0x00004880


	//   ....[24]....
        /*0188*/ 	.word	0x000048a0


	//   ....[25]....
        /*018c*/ 	.word	0x000048c0


	//   ....[26]....
        /*0190*/ 	.word	0x000048e0


	//   ....[27]....
        /*0194*/ 	.word	0x00004910


	//   ....[28]....
        /*0198*/ 	.word	0x00004930


	//   ....[29]....
        /*019c*/ 	.word	0x00004960


	//   ....[30]....
        /*01a0*/ 	.word	0x00004970


	//   ....[31]....
        /*01a4*/ 	.word	0x00004980


	//   ....[32]....
        /*01a8*/ 	.word	0x00004990


	//   ....[33]....
        /*01ac*/ 	.word	0x000049a0


	//   ....[34]....
        /*01b0*/ 	.word	0x000049b0


	//   ....[35]....
        /*01b4*/ 	.word	0x00004c50


	//   ....[36]....
        /*01b8*/ 	.word	0x00004d30


	//   ....[37]....
        /*01bc*/ 	.word	0x00004d60


	//   ....[38]....
        /*01c0*/ 	.word	0x00004e60


	//   ....[39]....
        /*01c4*/ 	.word	0x00004e90


	//   ....[40]....
        /*01c8*/ 	.word	0x00004f80


	//   ....[41]....
        /*01cc*/ 	.word	0x00004fb0


	//   ....[42]....
        /*01d0*/ 	.word	0x00005070


	//   ....[43]....
        /*01d4*/ 	.word	0x00005080


	//   ....[44]....
        /*01d8*/ 	.word	0x000050d0


	//   ....[45]....
        /*01dc*/ 	.word	0x000055c0


	//   ....[46]....
        /*01e0*/ 	.word	0x00005960


	//   ....[47]....
        /*01e4*/ 	.word	0x00006040


	//   ....[48]....
        /*01e8*/ 	.word	0x00006490


	//   ....[49]....
        /*01ec*/ 	.word	0x000064e0


	//   ....[50]....
        /*01f0*/ 	.word	0x00006510


	//   ....[51]....
        /*01f4*/ 	.word	0x00006530


	//   ....[52]....
        /*01f8*/ 	.word	0x00006550


	//   ....[53]....
        /*01fc*/ 	.word	0x00006600


	//   ....[54]....
        /*0200*/ 	.word	0x00006650


	//   ....[55]....
        /*0204*/ 	.word	0x00006670


	//   ....[56]....
        /*0208*/ 	.word	0x00006690


	//   ....[57]....
        /*020c*/ 	.word	0x000066b0


	//----- nvinfo : EIATTR_EXIT_INSTR_OFFSETS
	.align		4
.L_2989:
        /*0210*/ 	.byte	0x04, 0x1c
        /*0212*/ 	.short	(.L_2991 - .L_2990)


	//   ....[0]....
.L_2990:
        /*0214*/ 	.word	0x00006770


	//   ....[1]....
        /*0218*/ 	.word	0x00006c20


	//----- nvinfo : EIATTR_MAX_THREADS
	.align		4
.L_2991:
        /*021c*/ 	.byte	0x04, 0x05
        /*021e*/ 	.short	(.L_2993 - .L_2992)
.L_2992:
        /*0220*/ 	.word	0x00000020
        /*0224*/ 	.word	0x00000001
        /*0228*/ 	.word	0x00000001


	//----- nvinfo : EIATTR_CRS_STACK_SIZE
	.align		4
.L_2993:
        /*022c*/ 	.byte	0x04, 0x1e
        /*022e*/ 	.short	(.L_2995 - .L_2994)
.L_2994:
        /*0230*/ 	.word	0x00000000
.L_2995:


//--------------------- .nv.info._Z25selective_scan_bwd_kernelI32Selective_Scan_bwd_kernel_traitsILi32ELi8ELb0ELb0ELb1ELb0ELb0EN3c104HalfEfEEv12SSMParamsBwd --------------------------
	.section	.nv.info._Z25selective_scan_bwd_kernelI32Selective_Scan_bwd_kernel_traitsILi32ELi8ELb0ELb0ELb1ELb0ELb0EN3c104HalfEfEEv12SSMParamsBwd,"",@"SHT_CUDA_INFO"
	.sectionflags	@""
	.align	4


	//----- nvinfo : EIATTR_CUDA_API_VERSION
	.align		4
        /*0000*/ 	.byte	0x04, 0x37
        /*0002*/ 	.short	(.L_2997 - .L_2996)
.L_2996:
        /*0004*/ 	.word	0x00000082


	//----- nvinfo : EIATTR_SW2861232_WAR
	.align		4
.L_2997:
        /*0008*/ 	.byte	0x01, 0x35
	.zero		2


	//----- nvinfo : EIATTR_PARAM_CBANK
	.align		4
        /*000c*/ 	.byte	0x04, 0x0a
        /*000e*/ 	.short	(.L_2999 - .L_2998)
	.align		4
.L_2998:
        /*0010*/ 	.word	index@(.nv.constant0._Z25selective_scan_bwd_kernelI32Selective_Scan_bwd_kernel_traitsILi32ELi8ELb0ELb0ELb1ELb0ELb0EN3c104HalfEfEEv12SSMParamsBwd)
        /*0014*/ 	.short	0x0160
        /*0016*/ 	.short	0x01f0


	//----- nvinfo : EIATTR_CBANK_PARAM_SIZE
	.align		4
.L_2999:
        /*0018*/ 	.byte	0x03, 0x19
        /*001a*/ 	.short	0x01f0


	//----- nvinfo : EIATTR_KPARAM_INFO
	.align		4
        /*001c*/ 	.byte	0x04, 0x17
        /*001e*/ 	.short	(.L_3001 - .L_3000)
.L_3000:
        /*0020*/ 	.word	0x00000000
        /*0024*/ 	.short	0x0000
        /*0026*/ 	.short	0x0000
        /*0028*/ 	.byte	0x00, 0xf0, 0xc1, 0x07


	//----- nvinfo : EIATTR_MAXREG_COUNT
	.align		4
.L_3001:
        /*002c*/ 	.byte	0x03, 0x1b
        /*002e*/ 	.short	0x00ff


	//----- nvinfo : EIATTR_NUM_BARRIERS
	.align		4
        /*0030*/ 	.byte	0x02, 0x4c
        /*0032*/ 	.byte	0x01
	.zero		1


	//----- nvinfo : EIATTR_MERCURY_ISA_VERSION
	.align		4
        /*0034*/ 	.byte	0x03, 0x5f
        /*0036*/ 	.short	0x0000


	//----- nvinfo : EIATTR_COOP_GROUP_MASK_REGIDS
	.align		4
        /*0038*/ 	.byte	0x04, 0x29
        /*003a*/ 	.short	(.L_3003 - .L_3002)


	//   ....[0]....
.L_3002:
        /*003c*/ 	.word	0xffffffff


	//   ....[1]....
        /*0040*/ 	.word	0xffffffff


	//   ....[2]....
        /*0044*/ 	.word	0xffffffff


	//   ....[3]....
        /*0048*/ 	.word	0xffffffff


	//   ....[4]....
        /*004c*/ 	.word	0xffffffff


	//   ....[5]....
        /*0050*/ 	.word	0xffffffff


	//   ....[6]....
        /*0054*/ 	.word	0xffffffff


	//   ....[7]....
        /*0058*/ 	.word	0xffffffff


	//   ....[8]....
        /*005c*/ 	.word	0xffffffff


	//   ....[9]....
        /*0060*/ 	.word	0xffffffff


	//   ....[10]....
        /*0064*/ 	.word	0xffffffff


	//   ....[11]....
        /*0068*/ 	.word	0xffffffff


	//   ....[12]....
        /*006c*/ 	.word	0xffffffff


	//   ....[13]....
        /*0070*/ 	.word	0xffffffff


	//   ....[14]....
        /*0074*/ 	.word	0xffffffff


	//   ....[15]....
        /*0078*/ 	.word	0xffffffff


	//   ....[16]....
        /*007c*/ 	.word	0xffffffff


	//   ....[17]....
        /*0080*/ 	.word	0xffffffff


	//   ....[18]....
        /*0084*/ 	.word	0xffffffff


	//   ....[19]....
        /*0088*/ 	.word	0xffffffff


	//   ....[20]....
        /*008c*/ 	.word	0xffffffff


	//   ....[21]....
        /*0090*/ 	.word	0xffffffff


	//   ....[22]....
        /*0094*/ 	.word	0xffffffff


	//   ....[23]....
        /*0098*/ 	.word	0xffffffff


	//   ....[24]....
        /*009c*/ 	.word	0xffffffff


	//   ....[25]....
        /*00a0*/ 	.word	0xffffffff


	//   ....[26]....
        /*00a4*/ 	.word	0xffffffff


	//   ....[27]....
        /*00a8*/ 	.word	0xffffffff


	//   ....[28]....
        /*00ac*/ 	.word	0xffffffff


	//   ....[29]....
        /*00b0*/ 	.word	0xffffffff


	//   ....[30]....
        /*00b4*/ 	.word	0xffffffff


	//   ....[31]....
        /*00b8*/ 	.word	0xffffffff


	//   ....[32]....
        /*00bc*/ 	.word	0xffffffff


	//   ....[33]....
        /*00c0*/ 	.word	0xffffffff


	//   ....[34]....
        /*00c4*/ 	.word	0xffffffff


	//   ....[35]....
        /*00c8*/ 	.word	0xffffffff


	//   ....[36]....
        /*00cc*/ 	.word	0xffffffff


	//   ....[37]....
        /*00d0*/ 	.word	0xffffffff


	//   ....[38]....
        /*00d4*/ 	.word	0xffffffff


	//   ....[39]....
        /*00d8*/ 	.word	0xffffffff


	//   ....[40]....
        /*00dc*/ 	.word	0xffffffff


	//   ....[41]....
        /*00e0*/ 	.word	0xffffffff


	//   ....[42]....
        /*00e4*/ 	.word	0xffffffff


	//   ....[43]....
        /*00e8*/ 	.word	0xffffffff


	//   ....[44]....
        /*00ec*/ 	.word	0xffffffff


	//   ....[45]....
        /*00f0*/ 	.word	0xffffffff


	//   ....[46]....
        /*00f4*/ 	.word	0xffffffff


	//   ....[47]....
        /*00f8*/ 	.word	0xffffffff


	//   ....[48]....
        /*00fc*/ 	.word	0xffffffff


	//   ....[49]....
        /*0100*/ 	.word	0xffffffff


	//   ....[50]....
        /*0104*/ 	.word	0xffffffff


	//   ....[51]....
        /*0108*/ 	.word	0xffffffff


	//   ....[52]....
        /*010c*/ 	.word	0xffffffff


	//   ....[53]....
        /*0110*/ 	.word	0xffffffff


	//----- nvinfo : EIATTR_COOP_GROUP_INSTR_OFFSETS
	.align		4
.L_3003:
        /*0114*/ 	.byte	0x04, 0x28
        /*0116*/ 	.short	(.L_3005 - .L_3004)


	//   ....[0]....
.L_3004:
        /*0118*/ 	.word	0x00000de0


	//   ....[1]....
        /*011c*/ 	.word	0x000010c0


	//   ....[2]....
        /*0120*/ 	.word	0x000013b0


	//   ....[3]....
        /*0124*/ 	.word	0x00001eb0


	//   ....[4]....
        /*0128*/ 	.word	0x000022a0


	//   ....[5]....
        /*012c*/ 	.word	0x000022e0


	//   ....[6]....
        /*0130*/ 	.word	0x00002430


	//   ....[7]....
        /*0134*/ 	.word	0x00002500


	//   ....[8]....
        /*0138*/ 	.word	0x000025b0


	//   ....[9]....
        /*013c*/ 	.word	0x000025d0


	//   ....[10]....
        /*0140*/ 	.word	0x00002600


	//   ....[11]....
        /*0144*/ 	.word	0x00002610


	//   ....[12]....
        /*0148*/ 	.word	0x00002640


	//   ....[13]....
        /*014c*/ 	.word	0x00002670


	//   ....[14]....
        /*0150*/ 	.word	0x00002690


	//   ....[15]....
        /*0154*/ 	.word	0x000026b0


	//   ....[16]....
        /*0158*/ 	.word	0x000026e0


	//   ....[17]....
        /*015c*/ 	.word	0x00002710


	//   ....[18]....
        /*0160*/ 	.word	0x00002740


	//   ....[19]....
        /*0164*/ 	.word	0x00002750


	//   ....[20]....
        /*0168*/ 	.word	0x00002770


	//   ....[21]....
        /*016c*/ 	.word	0x000027a0


	//   ....[22]....
        /*0170*/ 	.word	0x000027c0


	//   ....[23]....
        /*0174*/ 	.word	0x00002820


	//   ....[24]....
        /*0178*/ 	.word	0x00002830


	//   ....[25]....
        /*017c*/ 	.word	0x00002880


	//   ....[26]....
        /*0180*/ 	.word	0x00002890


	//   ....[27]....
        /*0184*/ 	.word	0x00002930


	//   ....[28]....
        /*0188*/ 	.word	0x00002960


	//   ....[29]....
        /*018c*/ 	.word	0x00002990


	//   ....[30]....
        /*0190*/ 	.word	0x000029c0


	//   ....[31]....
        /*0194*/ 	.word	0x000029f0


	//   ....[32]....
        /*0198*/ 	.word	0x00003320


	//   ....[33]....
        /*019c*/ 	.word	0x00003360


	//   ....[34]....
        /*01a0*/ 	.word	0x00003450


	//   ....[35]....
        /*01a4*/ 	.word	0x00003480


	//   ....[36]....
        /*01a8*/ 	.word	0x000034f0


	//   ....[37]....
        /*01ac*/ 	.word	0x00003510


	//   ....[38]....
        /*01b0*/ 	.word	0x00003540


	//   ....[39]....
        /*01b4*/ 	.word	0x00003560


	//   ....[40]....
        /*01b8*/ 	.word	0x000035b0


	//   ....[41]....
        /*01bc*/ 	.word	0x000035e0


	//   ....[42]....
        /*01c0*/ 	.word	0x00003a60


	//   ....[43]....
        /*01c4*/ 	.word	0x00003f00


	//   ....[44]....
        /*01c8*/ 	.word	0x00004370


	//   ....[45]....
        /*01cc*/ 	.word	0x000043c0


	//   ....[46]....
        /*01d0*/ 	.word	0x000043f0


	//   ....[47]....
        /*01d4*/ 	.word	0x00004410


	//   ....[48]....
        /*01d8*/ 	.word	0x00004430


	//   ....[49]....
        /*01dc*/ 	.word	0x000044e0


	//   ....[50]....
        /*01e0*/ 	.word	0x00004530


	//   ....[51]....
        /*01e4*/ 	.word	0x00004550


	//   ....[52]....
        /*01e8*/ 	.word	0x00004570


	//   ....[53]....
        /*01ec*/ 	.word	0x00004590


	//----- nvinfo : EIATTR_EXIT_INSTR_OFFSETS
	.align		4
.L_3005:
        /*01f0*/ 	.byte	0x04, 0x1c
        /*01f2*/ 	.short	(.L_3007 - .L_3006)


	//   ....[0]....
.L_3006:
        /*01f4*/ 	.word	0x00004650


	//   ....[1]....
        /*01f8*/ 	.word	0x00004870


	//----- nvinfo : EIATTR_MAX_THREADS
	.align		4
.L_3007:
        /*01fc*/ 	.byte	0x04, 0x05
        /*01fe*/ 	.short	(.L_3009 - .L_3008)
.L_3008:
        /*0200*/ 	.word	0x00000020
        /*0204*/ 	.word	0x00000001
        /*0208*/ 	.word	0x00000001


	//----- nvinfo : EIATTR_CRS_STACK_SIZE
	.align		4
.L_3009:
        /*020c*/ 	.byte	0x04, 0x1e
        /*020e*/ 	.short	(.L_3011 - .L_3010)
.L_3010:
        /*0210*/ 	.word	0x00000000
.L_3011:


//--------------------- .nv.info._Z25selective_scan_bwd_kernelI32Selective_Scan_bwd_kernel_traitsILi32ELi8ELb0ELb0ELb1ELb0ELb1EN3c104HalfEfEEv12SSMParamsBwd --------------------------
	.section	.nv.info._Z25selective_scan_bwd_kernelI32Selective_Scan_bwd_kernel_traitsILi32ELi8ELb0ELb0ELb1ELb0ELb1EN3c104HalfEfEEv12SSMParamsBwd,"",@"SHT_CUDA_INFO"
	.sectionflags	@""
	.align	4


	//----- nvinfo : EIATTR_CUDA_API_VERSION
	.align		4
        /*0000*/ 	.byte	0x04, 0x37
        /*0002*/ 	.short	(.L_3013 - .L_3012)
.L_3012:
        /*0004*/ 	.word	0x00000082


	//----- nvinfo : EIATTR_SW2861232_WAR
	.align		4
.L_3013:
        /*0008*/ 	.byte	0x01, 0x35
	.zero		2


	//----- nvinfo : EIATTR_PARAM_CBANK
	.align		4
        /*000c*/ 	.byte	0x04, 0x0a
        /*000e*/ 	.short	(.L_3015 - .L_3014)
	.align		4
.L_3014:
        /*0010*/ 	.word	index@(.nv.constant0._Z25selective_scan_bwd_kernelI32Selective_Scan_bwd_kernel_traitsILi32ELi8ELb0ELb0ELb1ELb0ELb1EN3c104HalfEfEEv12SSMParamsBwd)
        /*0014*/ 	.short	0x0160
        /*0016*/ 	.short	0x01f0


	//----- nvinfo : EIATTR_CBANK_PARAM_SIZE
	.align		4
.L_3015:
        /*0018*/ 	.byte	0x03, 0x19
        /*001a*/ 	.short	0x01f0


	//----- nvinfo : EIATTR_KPARAM_INFO
	.align		4
        /*001c*/ 	.byte	0x04, 0x17
        /*001e*/ 	.short	(.L_3017 - .L_3016)
.L_3016:
        /*0020*/ 	.word	0x00000000
        /*0024*/ 	.short	0x0000
        /*0026*/ 	.short	0x0000
        /*0028*/ 	.byte	0x00, 0xf0, 0xc1, 0x07


	//----- nvinfo : EIATTR_MAXREG_COUNT
	.align		4
.L_3017:
        /*002c*/ 	.byte	0x03, 0x1b
        /*002e*/ 	.short	0x00ff


	//----- nvinfo : EIATTR_NUM_BARRIERS
	.align		4
        /*0030*/ 	.byte	0x02, 0x4c
        /*0032*/ 	.byte	0x01
	.zero		1


	//----- nvinfo : EIATTR_MERCURY_ISA_VERSION
	.align		4
        /*0034*/ 	.byte	0x03, 0x5f
        /*0036*/ 	.short	0x0000


	//----- nvinfo : EIATTR_COOP_GROUP_MASK_REGIDS
	.align		4
        /*0038*/ 	.byte	0x04, 0x29
        /*003a*/ 	.short	(.L_3019 - .L_3018)


	//   ....[0]....
.L_3018:
        /*003c*/ 	.word	0xffffffff


	//   ....[1]....
        /*0040*/ 	.word	0xffffffff


	//   ....[2]....
        /*0044*/ 	.word	0xffffffff


	//   ....[3]....
        /*0048*/ 	.word	0xffffffff


	//   ....[4]....
        /*004c*/ 	.word	0xffffffff


	//   ....[5]....
        /*0050*/ 	.word	0xffffffff


	//   ....[6]....
        /*0054*/ 	.word	0xffffffff


	//   ....[7]....
        /*0058*/ 	.word	0xffffffff


	//   ....[8]....
        /*005c*/ 	.word	0xffffffff


	//   ....[9]....
        /*0060*/ 	.word	0xffffffff


	//   ....[10]....
        /*0064*/ 	.word	0xffffffff


	//   ....[11]....
        /*0068*/ 	.word	0xffffffff


	//   ....[12]....
        /*006c*/ 	.word	0xffffffff


	//   ....[13]....
        /*0070*/ 	.word	0xffffffff


	//   ....[14]....
        /*0074*/ 	.word	0xffffffff


	//   ....[15]....
        /*0078*/ 	.word	0xffffffff


	//   ....[16]....
        /*007c*/ 	.word	0xffffffff


	//   ....[17]....
        /*0080*/ 	.word	0xffffffff


	//   ....[18]....
        /*0084*/ 	.word	0xffffffff


	//   ....[19]....
        /*0088*/ 	.word	0xffffffff


	//   ....[20]....
        /*008c*/ 	.word	0xffffffff


	//   ....[21]....
        /*0090*/ 	.word	0xffffffff


	//   ....[22]....
        /*0094*/ 	.word	0xffffffff


	//   ....[23]....
        /*0098*/ 	.word	0xffffffff


	//   ....[24]....
        /*009c*/ 	.word	0xffffffff


	//   ....[25]....
        /*00a0*/ 	.word	0xffffffff


	//   ....[26]....
        /*00a4*/ 	.word	0xffffffff


	//   ....[27]....
        /*00a8*/ 	.word	0xffffffff


	//   ....[28]....
        /*00ac*/ 	.word	0xffffffff


	//   ....[29]....
        /*00b0*/ 	.word	0xffffffff


	//   ....[30]....
        /*00b4*/ 	.word	0xffffffff


	//   ....[31]....
        /*00b8*/ 	.word	0xffffffff


	//   ....[32]....
        /*00bc*/ 	.word	0xffffffff


	//   ....[33]....
        /*00c0*/ 	.word	0xffffffff


	//   ....[34]....
        /*00c4*/ 	.word	0xffffffff


	//   ....[35]....
        /*00c8*/ 	.word	0xffffffff


	//   ....[36]....
        /*00cc*/ 	.word	0xffffffff


	//   ....[37]....
        /*00d0*/ 	.word	0xffffffff


	//   ....[38]....
        /*00d4*/ 	.word	0xffffffff


	//   ....[39]....
        /*00d8*/ 	.word	0xffffffff


	//   ....[40]....
        /*00dc*/ 	.word	0xffffffff


	//   ....[41]....
        /*00e0*/ 	.word	0xffffffff


	//   ....[42]....
        /*00e4*/ 	.word	0xffffffff


	//   ....[43]....
        /*00e8*/ 	.word	0xffffffff


	//   ....[44]....
        /*00ec*/ 	.word	0xffffffff


	//   ....[45]....
        /*00f0*/ 	.word	0xffffffff


	//   ....[46]....
        /*00f4*/ 	.word	0xffffffff


	//   ....[47]....
        /*00f8*/ 	.word	0xffffffff


	//   ....[48]....
        /*00fc*/ 	.word	0xffffffff


	//   ....[49]....
        /*0100*/ 	.word	0xffffffff


	//   ....[50]....
        /*0104*/ 	.word	0xffffffff


	//   ....[51]....
        /*0108*/ 	.word	0xffffffff


	//   ....[52]....
        /*010c*/ 	.word	0xffffffff


	//   ....[53]....
        /*0110*/ 	.word	0xffffffff


	//   ....[54]....
        /*0114*/ 	.word	0xffffffff


	//   ....[55]....
        /*0118*/ 	.word	0xffffffff


	//   ....[56]....
        /*011c*/ 	.word	0xffffffff


	//   ....[57]....
        /*0120*/ 	.word	0xffffffff


	//----- nvinfo : EIATTR_COOP_GROUP_INSTR_OFFSETS
	.align		4
.L_3019:
        /*0124*/ 	.byte	0x04, 0x28
        /*0126*/ 	.short	(.L_3021 - .L_3020)


	//   ....[0]....
.L_3020:
        /*0128*/ 	.word	0x00000e10


	//   ....[1]....
        /*012c*/ 	.word	0x00001110


	//   ....[2]....
        /*0130*/ 	.word	0x00001660


	//   ....[3]....
        /*0134*/ 	.word	0x000018b0


	//   ....[4]....
        /*0138*/ 	.word	0x00001d20


	//   ....[5]....
        /*013c*/ 	.word	0x00002230


	//   ....[6]....
        /*0140*/ 	.word	0x000029d0


	//   ....[7]....
        /*0144*/ 	.word	0x00003650


	//   ....[8]....
        /*0148*/ 	.word	0x00003a50


	//   ....[9]....
        /*014c*/ 	.word	0x00003a90


	//   ....[10]....
        /*0150*/ 	.word	0x00003ca0


	//   ....[11]....
        /*0154*/ 	.word	0x00003cd0


	//   ....[12]....
        /*0158*/ 	.word	0x00003d60


	//   ....[13]....
        /*015c*/ 	.word	0x00003d80


	//   ....[14]....
        /*0160*/ 	.word	0x00003db0


	//   ....[15]....
        /*0164*/ 	.word	0x00003dc0


	//   ....[16]....
        /*0168*/ 	.word	0x00003df0


	//   ....[17]....
        /*016c*/ 	.word	0x00003e20


	//   ....[18]....
        /*0170*/ 	.word	0x00003e40


	//   ....[19]....
        /*0174*/ 	.word	0x00003e60


	//   ....[20]....
        /*0178*/ 	.word	0x00003e90


	//   ....[21]....
        /*017c*/ 	.word	0x00003ec0


	//   ....[22]....
        /*0180*/ 	.word	0x00003ef0


	//   ....[23]....
        /*0184*/ 	.word	0x00003f00


	//   ....[24]....
        /*0188*/ 	.word	0x00003f20


	//   ....[25]....
        /*018c*/ 	.word	0x00003f50


	//   ....[26]....
        /*0190*/ 	.word	0x00003f70


	//   ....[27]....
        /*0194*/ 	.word	0x00003fd0


	//   ....[28]....
        /*0198*/ 	.word	0x00003fe0


	//   ....[29]....
        /*019c*/ 	.word	0x00004030


	//   ....[30]....
        /*01a0*/ 	.word	0x00004040


	//   ....[31]....
        /*01a4*/ 	.word	0x000040d0


	//   ....[32]....
        /*01a8*/ 	.word	0x00004100


	//   ....[33]....
        /*01ac*/ 	.word	0x00004130


	//   ....[34]....
        /*01b0*/ 	.word	0x00004160


	//   ....[35]....
        /*01b4*/ 	.word	0x000041a0


	//   ....[36]....
        /*01b8*/ 	.word	0x00004ac0


	//   ....[37]....
        /*01bc*/ 	.word	0x00004b00


	//   ....[38]....
        /*01c0*/ 	.word	0x00004bf0


	//   ....[39]....
        /*01c4*/ 	.word	0x00004c20


	//   ....[40]....
        /*01c8*/ 	.word	0x00004cb0


	//   ....[41]....
        /*01cc*/ 	.word	0x00004cd0


	//   ....[42]....
        /*01d0*/ 	.word	0x00004d00


	//   ....[43]....
        /*01d4*/ 	.word	0x00004d20


	//   ....[44]....
        /*01d8*/ 	.word	0x00004d60


	//   ....[45]....
        /*01dc*/ 	.word	0x00004d90


	//   ....[46]....
        /*01e0*/ 	.word	0x00005190


	//   ....[47]....
        /*01e4*/ 	.word	0x00005680


	//   ....[48]....
        /*01e8*/ 	.word	0x00005af0


	//   ....[49]....
        /*01ec*/ 	.word	0x00005b40


	//   ....[50]....
        /*01f0*/ 	.word	0x00005b70


	//   ....[51]....
        /*01f4*/ 	.word	0x00005b90


	//   ....[52]....
        /*01f8*/ 	.word	0x00005bb0


	//   ....[53]....
        /*01fc*/ 	.word	0x00005c60


	//   ....[54]....
        /*0200*/ 	.word	0x00005cb0


	//   ....[55]....
        /*0204*/ 	.word	0x00005cd0


	//   ....[56]....
        /*0208*/ 	.word	0x00005cf0


	//   ....[57]....
        /*020c*/ 	.word	0x00005d10


	//----- nvinfo : EIATTR_EXIT_INSTR_OFFSETS
	.align		4
.L_3021:
        /*0210*/ 	.byte	0x04, 0x1c
        /*0212*/ 	.short	(.L_3023 - .L_3022)


	//   ....[0]....
.L_3022:
        /*0214*/ 	.word	0x00005dd0


	//   ....[1]....
        /*0218*/ 	.word	0x00005ff0


	//----- nvinfo : EIATTR_MAX_THREADS
	.align		4
.L_3023:
        /*021c*/ 	.byte	0x04, 0x05
        /*021e*/ 	.short	(.L_3025 - .L_3024)
.L_3024:
        /*0220*/ 	.word	0x00000020
        /*0224*/ 	.word	0x00000001
        /*0228*/ 	.word	0x00000001


	//----- nvinfo : EIATTR_CRS_STACK_SIZE
	.align		4
.L_3025:
        /*022c*/ 	.byte	0x04, 0x1e
        /*022e*/ 	.short	(.L_3027 - .L_3026)
.L_3026:
        /*0230*/ 	.word	0x00000000
.L_3027:


//--------------------- .nv.info._Z25selective_scan_bwd_kernelI32Selective_Scan_bwd_kernel_traitsILi32ELi8ELb0ELb0ELb1ELb1ELb0EN3c104HalfEfEEv12SSMParamsBwd --------------------------
	.section	.nv.info._Z25selective_scan_bwd_kernelI32Selective_Scan_bwd_kernel_traitsILi32ELi8ELb0ELb0ELb1ELb1ELb0EN3c104HalfEfEEv12SSMParamsBwd,"",@"SHT_CUDA_INFO"
	.sectionflags	@""
	.align	4


	//----- nvinfo : EIATTR_CUDA_API_VERSION
	.align		4
        /*0000*/ 	.byte	0x04, 0x37
        /*0002*/ 	.short	(.L_3029 - .L_3028)
.L_3028:
        /*0004*/ 	.word	0x00000082


	//----- nvinfo : EIATTR_SW2861232_WAR
	.align		4
.L_3029:
        /*0008*/ 	.byte	0x01, 0x35
	.zero		2


	//----- nvinfo : EIATTR_PARAM_CBANK
	.align		4
        /*000c*/ 	.byte	0x04, 0x0a
        /*000e*/ 	.short	(.L_3031 - .L_3030)
	.align		4
.L_3030:
        /*0010*/ 	.word	index@(.nv.constant0._Z25selective_scan_bwd_kernelI32Selective_Scan_bwd_kernel_traitsILi32ELi8ELb0ELb0ELb1ELb1ELb0EN3c104HalfEfEEv12SSMParamsBwd)
        /*0014*/ 	.short	0x0160
        /*0016*/ 	.short	0x01f0


	//----- nvinfo : EIATTR_CBANK_PARAM_SIZE
	.align		4
.L_3031:
        /*0018*/ 	.byte	0x03, 0x19
        /*001a*/ 	.short	0x01f0


	//----- nvinfo : EIATTR_KPARAM_INFO
	.align		4
        /*001c*/ 	.byte	0x04, 0x17
        /*001e*/ 	.short	(.L_3033 - .L_3032)
.L_3032:
        /*0020*/ 	.word	0x00000000
        /*0024*/ 	.short	0x0000
        /*0026*/ 	.short	0x0000
        /*0028*/ 	.byte	0x00, 0xf0, 0xc1, 0x07


	//----- nvinfo : EIATTR_MAXREG_COUNT
	.align		4
.L_3033:
        /*002c*/ 	.byte	0x03, 0x1b
        /*002e*/ 	.short	0x00ff


	//----- nvinfo : EIATTR_NUM_BARRIERS
	.align		4
        /*0030*/ 	.byte	0x02, 0x4c
        /*0032*/ 	.byte	0x01
	.zero		1


	//----- nvinfo : EIATTR_MERCURY_ISA_VERSION
	.align		4
        /*0034*/ 	.byte	0x03, 0x5f
        /*0036*/ 	.short	0x0000


	//----- nvinfo : EIATTR_COOP_GROUP_MASK_REGIDS
	.align		4
        /*0038*/ 	.byte	0x04, 0x29
        /*003a*/ 	.short	(.L_3035 - .L_3034)


	//   ....[0]....
.L_3034:
        /*003c*/ 	.word	0xffffffff


	//   ....[1]....
        /*0040*/ 	.word	0xffffffff


	//   ....[2]....
        /*0044*/ 	.word	0xffffffff


	//   ....[3]....
        /*0048*/ 	.word	0xffffffff


	//   ....[4]....
        /*004c*/ 	.word	0xffffffff


	//   ....[5]....
        /*0050*/ 	.word	0xffffffff


	//   ....[6]....
        /*0054*/ 	.word	0xffffffff


	//   ....[7]....
        /*0058*/ 	.word	0xffffffff


	//   ....[8]....
        /*005c*/ 	.word	0xffffffff


	//   ....[9]....
        /*0060*/ 	.word	0xffffffff


	//   ....[10]....
        /*0064*/ 	.word	0xffffffff


	//   ....[11]....
        /*0068*/ 	.word	0xffffffff


	//   ....[12]....
        /*006c*/ 	.word	0xffffffff


	//   ....[13]....
        /*0070*/ 	.word	0xffffffff


	//   ....[14]....
        /*0074*/ 	.word	0xffffffff


	//   ....[15]....
        /*0078*/ 	.word	0xffffffff


	//   ....[16]....
        /*007c*/ 	.word	0xffffffff


	//   ....[17]....
        /*0080*/ 	.word	0xffffffff


	//   ....[18]....
        /*0084*/ 	.word	0xffffffff


	//   ....[19]....
        /*0088*/ 	.word	0xffffffff


	//   ....[20]....
        /*008c*/ 	.word	0xffffffff


	//   ....[21]....
        /*0090*/ 	.word	0xffffffff


	//   ....[22]....
        /*0094*/ 	.word	0xffffffff


	//   ....[23]....
        /*0098*/ 	.word	0xffffffff


	//   ....[24]....
        /*009c*/ 	.word	0xffffffff


	//   ....[25]....
        /*00a0*/ 	.word	0xffffffff


	//   ....[26]....
        /*00a4*/ 	.word	0xffffffff


	//   ....[27]....
        /*00a8*/ 	.word	0xffffffff


	//   ....[28]....
        /*00ac*/ 	.word	0xffffffff


	//   ....[29]....
        /*00b0*/ 	.word	0xffffffff


	//   ....[30]....
        /*00b4*/ 	.word	0xffffffff


	//   ....[31]....
        /*00b8*/ 	.word	0xffffffff


	//   ....[32]....
        /*00bc*/ 	.word	0xffffffff


	//   ....[33]....
        /*00c0*/ 	.word	0xffffffff


	//   ....[34]....
        /*00c4*/ 	.word	0xffffffff


	//   ....[35]....
        /*00c8*/ 	.word	0xffffffff


	//   ....[36]....
        /*00cc*/ 	.word	0xffffffff


	//   ....[37]....
        /*00d0*/ 	.word	0xffffffff


	//   ....[38]....
        /*00d4*/ 	.word	0xffffffff


	//   ....[39]....
        /*00d8*/ 	.word	0xffffffff


	//   ....[40]....
        /*00dc*/ 	.word	0xffffffff


	//   ....[41]....
        /*00e0*/ 	.word	0xffffffff


	//   ....[42]....
        /*00e4*/ 	.word	0xffffffff


	//   ....[43]....
        /*00e8*/ 	.word	0xffffffff


	//   ....[44]....
        /*00ec*/ 	.word	0xffffffff


	//   ....[45]....
        /*00f0*/ 	.word	0xffffffff


	//   ....[46]....
        /*00f4*/ 	.word	0xffffffff


	//   ....[47]....
        /*00f8*/ 	.word	0xffffffff


	//   ....[48]....
        /*00fc*/ 	.word	0xffffffff


	//   ....[49]....
        /*0100*/ 	.word	0xffffffff


	//   ....[50]....
        /*0104*/ 	.word	0xffffffff


	//   ....[51]....
        /*0108*/ 	.word	0xffffffff


	//   ....[52]....
        /*010c*/ 	.word	0xffffffff


	//   ....[53]....
        /*0110*/ 	.word	0xffffffff


	//   ....[54]....
        /*0114*/ 	.word	0xffffffff


	//----- nvinfo : EIATTR_COOP_GROUP_INSTR_OFFSETS
	.align		4
.L_3035:
        /*0118*/ 	.byte	0x04, 0x28
        /*011a*/ 	.short	(.L_3037 - .L_3036)


	//   ....[0]....
.L_3036:
        /*011c*/ 	.word	0x00000e30


	//   ....[1]....
        /*0120*/ 	.word	0x00001060


	//   ....[2]....
        /*0124*/ 	.word	0x00001320


	//   ....[3]....
        /*0128*/ 	.word	0x00002f80


	//   ....[4]....
        /*012c*/ 	.word	0x00003370


	//   ....[5]....
        /*0130*/ 	.word	0x000033b0


	//   ....[6]....
        /*0134*/ 	.word	0x000034d0


	//   ....[7]....
        /*0138*/ 	.word	0x000035e0


	//   ....[8]....
        /*013c*/ 	.word	0x00003690


	//   ....[9]....
        /*0140*/ 	.word	0x000036a0


	//   ....[10]....
        /*0144*/ 	.word	0x000036d0


	//   ....[11]....
        /*0148*/ 	.word	0x000036e0


	//   ....[12]....
        /*014c*/ 	.word	0x00003720


	//   ....[13]....
        /*0150*/ 	.word	0x00003750


	//   ....[14]....
        /*0154*/ 	.word	0x00003770


	//   ....[15]....
        /*0158*/ 	.word	0x00003790


	//   ....[16]....
        /*015c*/ 	.word	0x000037c0


	//   ....[17]....
        /*0160*/ 	.word	0x000037f0


	//   ....[18]....
        /*0164*/ 	.word	0x00003820


	//   ....[19]....
        /*0168*/ 	.word	0x00003830


	//   ....[20]....
        /*016c*/ 	.word	0x00003860


	//   ....[21]....
        /*0170*/ 	.word	0x00003880


	//   ....[22]....
        /*0174*/ 	.word	0x000038e0


	//   ....[23]....
        /*0178*/ 	.word	0x00003900


	//   ....[24]....
        /*017c*/ 	.word	0x00003910


	//   ....[25]....
        /*0180*/ 	.word	0x00003960


	//   ....[26]....
        /*0184*/ 	.word	0x00003970


	//   ....[27]....
        /*0188*/ 	.word	0x00003a10


	//   ....[28]....
        /*018c*/ 	.word	0x00003a40


	//   ....[29]....
        /*0190*/ 	.word	0x00003a70


	//   ....[30]....
        /*0194*/ 	.word	0x00003aa0


	//   ....[31]....
        /*0198*/ 	.word	0x00003ae0


	//   ....[32]....
        /*019c*/ 	.word	0x000043f0


	//   ....[33]....
        /*01a0*/ 	.word	0x00004430


	//   ....[34]....
        /*01a4*/ 	.word	0x00004520


	//   ....[35]....
        /*01a8*/ 	.word	0x00004550


	//   ....[36]....
        /*01ac*/ 	.word	0x000045e0


	//   ....[37]....
        /*01b0*/ 	.word	0x00004600


	//   ....[38]....
        /*01b4*/ 	.word	0x00004630


	//   ....[39]....
        /*01b8*/ 	.word	0x00004650


	//   ....[40]....
        /*01bc*/ 	.word	0x00004690


	//   ....[41]....
        /*01c0*/ 	.word	0x000046c0


	//   ....[42]....
        /*01c4*/ 	.word	0x00004c20


	//   ....[43]....
        /*01c8*/ 	.word	0x00005000


	//   ....[44]....
        /*01cc*/ 	.word	0x00005670


	//   ....[45]....
        /*01d0*/ 	.word	0x00005ad0


	//   ....[46]....
        /*01d4*/ 	.word	0x00005b20


	//   ....[47]....
        /*01d8*/ 	.word	0x00005b50


	//   ....[48]....
        /*01dc*/ 	.word	0x00005b70


	//   ....[49]....
        /*01e0*/ 	.word	0x00005b90


	//   ....[50]....
        /*01e4*/ 	.word	0x00005c40


	//   ....[51]....
        /*01e8*/ 	.word	0x00005c90


	//   ....[52]....
        /*01ec*/ 	.word	0x00005cb0


	//   ....[53]....
        /*01f0*/ 	.word	0x00005cd0


	//   ....[54]....
        /*01f4*/ 	.word	0x00005cf0


	//----- nvinfo : EIATTR_EXIT_INSTR_OFFSETS
	.align		4
.L_3037:
        /*01f8*/ 	.byte	0x04, 0x1c
        /*01fa*/ 	.short	(.L_3039 - .L_3038)


	//   ....[0]....
.L_3038:
        /*01fc*/ 	.word	0x00005db0


	//   ....[1]....
        /*0200*/ 	.word	0x00005fd0


	//----- nvinfo : EIATTR_MAX_THREADS
	.align		4
.L_3039:
        /*0204*/ 	.byte	0x04, 0x05
        /*0206*/ 	.short	(.L_3041 - .L_3040)
.L_3040:
        /*0208*/ 	.word	0x00000020
        /*020c*/ 	.word	0x00000001
        /*0210*/ 	.word	0x00000001


	//----- nvinfo : EIATTR_CRS_STACK_SIZE
	.align		4
.L_3041:
        /*0214*/ 	.byte	0x04, 0x1e
        /*0216*/ 	.short	(.L_3043 - .L_3042)
.L_3042:
        /*0218*/ 	.word	0x00000000
.L_3043:


//--------------------- .nv.info._Z25selective_scan_bwd_kernelI32Selective_Scan_bwd_kernel_traitsILi32ELi8ELb0ELb0ELb1ELb1ELb1EN3c104HalfEfEEv12SSMParamsBwd --------------------------
	.section	.nv.info._Z25selective_scan_bwd_kernelI32Selective_Scan_bwd_kernel_traitsILi32ELi8ELb0ELb0ELb1ELb1ELb1EN3c104HalfEfEEv12SSMParamsBwd,"",@"SHT_CUDA_INFO"
	.sectionflags	@""
	.align	4


	//----- nvinfo : EIATTR_CUDA_API_VERSION
	.align		4
        /*0000*/ 	.byte	0x04, 0x37
        /*0002*/ 	.short	(.L_3045 - .L_3044)
.L_3044:
        /*0004*/ 	.word	0x00000082


	//----- nvinfo : EIATTR_SW2861232_WAR
	.align		4
.L_3045:
        /*0008*/ 	.byte	0x01, 0x35
	.zero		2


	//----- nvinfo : EIATTR_PARAM_CBANK
	.align		4
        /*000c*/ 	.byte	0x04, 0x0a
        /*000e*/ 	.short	(.L_3047 - .L_3046)
	.align		4
.L_3046:
        /*0010*/ 	.word	index@(.nv.constant0._Z25selective_scan_bwd_kernelI32Selective_Scan_bwd_kernel_traitsILi32ELi8ELb0ELb0ELb1ELb1ELb1EN3c104HalfEfEEv12SSMParamsBwd)
        /*0014*/ 	.short	0x0160
        /*0016*/ 	.short	0x01f0


	//----- nvinfo : EIATTR_CBANK_PARAM_SIZE
	.align		4
.L_3047:
        /*0018*/ 	.byte	0x03, 0x19
        /*001a*/ 	.short	0x01f0


	//----- nvinfo : EIATTR_KPARAM_INFO
	.align		4
        /*001c*/ 	.byte	0x04, 0x17
        /*001e*/ 	.short	(.L_3049 - .L_3048)
.L_3048:
        /*0020*/ 	.word	0x00000000
        /*0024*/ 	.short	0x0000
        /*0026*/ 	.short	0x0000
        /*0028*/ 	.byte	0x00, 0xf0, 0xc1, 0x07


	//----- nvinfo : EIATTR_MAXREG_COUNT
	.align		4
.L_3049:
        /*002c*/ 	.byte	0x03, 0x1b
        /*002e*/ 	.short	0x00ff


	//----- nvinfo : EIATTR_NUM_BARRIERS
	.align		4
        /*0030*/ 	.byte	0x02, 0x4c
        /*0032*/ 	.byte	0x01
	.zero		1


	//----- nvinfo : EIATTR_MERCURY_ISA_VERSION
	.align		4
        /*0034*/ 	.byte	0x03, 0x5f
        /*0036*/ 	.short	0x0000


	//----- nvinfo : EIATTR_COOP_GROUP_MASK_REGIDS
	.align		4
        /*0038*/ 	.byte	0x04, 0x29
        /*003a*/ 	.short	(.L_3051 - .L_3050)


	//   ....[0]....
.L_3050:
        /*003c*/ 	.word	0xffffffff


	//   ....[1]....
        /*0040*/ 	.word	0xffffffff


	//   ....[2]....
        /*0044*/ 	.word	0xffffffff


	//   ....[3]....
        /*0048*/ 	.word	0xffffffff


	//   ....[4]....
        /*004c*/ 	.word	0xffffffff


	//   ....[5]....
        /*0050*/ 	.word	0xffffffff


	//   ....[6]....
        /*0054*/ 	.word	0xffffffff


	//   ....[7]....
        /*0058*/ 	.word	0xffffffff


	//   ....[8]....
        /*005c*/ 	.word	0xffffffff


	//   ....[9]....
        /*0060*/ 	.word	0xffffffff


	//   ....[10]....
        /*0064*/ 	.word	0xffffffff


	//   ....[11]....
        /*0068*/ 	.word	0xffffffff


	//   ....[12]....
        /*006c*/ 	.word	0xffffffff


	//   ....[13]....
        /*0070*/ 	.word	0xffffffff


	//   ....[14]....
        /*0074*/ 	.word	0xffffffff


	//   ....[15]....
        /*0078*/ 	.word	0xffffffff


	//   ....[16]....
        /*007c*/ 	.word	0xffffffff


	//   ....[17]....
        /*0080*/ 	.word	0xffffffff


	//   ....[18]....
        /*0084*/ 	.word	0xffffffff


	//   ....[19]....
        /*0088*/ 	.word	0xffffffff


	//   ....[20]....
        /*008c*/ 	.word	0xffffffff


	//   ....[21]....
        /*0090*/ 	.word	0xffffffff


	//   ....[22]....
        /*0094*/ 	.word	0xffffffff


	//   ....[23]....
        /*0098*/ 	.word	0xffffffff


	//   ....[24]....
        /*009c*/ 	.word	0xffffffff


	//   ....[25]....
        /*00a0*/ 	.word	0xffffffff


	//   ....[26]....
        /*00a4*/ 	.word	0xffffffff


	//   ....[27]....
        /*00a8*/ 	.word	0xffffffff


	//   ....[28]....
        /*00ac*/ 	.word	0xffffffff


	//   ....[29]....
        /*00b0*/ 	.word	0xffffffff


	//   ....[30]....
        /*00b4*/ 	.word	0xffffffff


	//   ....[31]....
        /*00b8*/ 	.word	0xffffffff


	//   ....[32]....
        /*00bc*/ 	.word	0xffffffff


	//   ....[33]....
        /*00c0*/ 	.word	0xffffffff


	//   ....[34]....
        /*00c4*/ 	.word	0xffffffff


	//   ....[35]....
        /*00c8*/ 	.word	0xffffffff


	//   ....[36]....
        /*00cc*/ 	.word	0xffffffff


	//   ....[37]....
        /*00d0*/ 	.word	0xffffffff


	//   ....[38]....
        /*00d4*/ 	.word	0xffffffff


	//   ....[39]....
        /*00d8*/ 	.word	0xffffffff


	//   ....[40]....
        /*00dc*/ 	.word	0xffffffff


	//   ....[41]....
        /*00e0*/ 	.word	0xffffffff


	//   ....[42]....
        /*00e4*/ 	.word	0xffffffff


	//   ....[43]....
        /*00e8*/ 	.word	0xffffffff


	//   ....[44]....
        /*00ec*/ 	.word	0xffffffff


	//   ....[45]....
        /*00f0*/ 	.word	0xffffffff


	//   ....[46]....
        /*00f4*/ 	.word	0xffffffff


	//   ....[47]....
        /*00f8*/ 	.word	0xffffffff


	//   ....[48]....
        /*00fc*/ 	.word	0xffffffff


	//   ....[49]....
        /*0100*/ 	.word	0xffffffff


	//   ....[50]....
        /*0104*/ 	.word	0xffffffff


	//   ....[51]....
        /*0108*/ 	.word	0xffffffff


	//   ....[52]....
        /*010c*/ 	.word	0xffffffff


	//   ....[53]....
        /*0110*/ 	.word	0xffffffff


	//   ....[54]....
        /*0114*/ 	.word	0xffffffff


	//   ....[55]....
        /*0118*/ 	.word	0xffffffff


	//   ....[56]....
        /*011c*/ 	.word	0xffffffff


	//   ....[57]....
        /*0120*/ 	.word	0xffffffff


	//   ....[58]....
        /*0124*/ 	.word	0xffffffff


	//----- nvinfo : EIATTR_COOP_GROUP_INSTR_OFFSETS
	.align		4
.L_3051:
        /*0128*/ 	.byte	0x04, 0x28
        /*012a*/ 	.short	(.L_3053 - .L_3052)


	//   ....[0]....
.L_3052:
        /*012c*/ 	.word	0x00000e30


	//   ....[1]....
        /*0130*/ 	.word	0x000010c0


	//   ....[2]....
        /*0134*/ 	.word	0x00001600


	//   ....[3]....
        /*0138*/ 	.word	0x00002af0


	//   ....[4]....
        /*013c*/ 	.word	0x00002f80


	//   ....[5]....
        /*0140*/ 	.word	0x00003460


	//   ....[6]....
        /*0144*/ 	.word	0x00003af0


	//   ....[7]....
        /*0148*/ 	.word	0x000047d0


	//   ....[8]....
        /*014c*/ 	.word	0x00004be0


	//   ....[9]....
        /*0150*/ 	.word	0x00004c20


	//   ....[10]....
        /*0154*/ 	.word	0x00004e80


	//   ....[11]....
        /*0158*/ 	.word	0x00004eb0


	//   ....[12]....
        /*015c*/ 	.word	0x00004f00


	//   ....[13]....
        /*0160*/ 	.word	0x00004f10


	//   ....[14]....
        /*0164*/ 	.word	0x00004f40


	//   ....[15]....
        /*0168*/ 	.word	0x00004f60


	//   ....[16]....
        /*016c*/ 	.word	0x00004f90


	//   ....[17]....
        /*0170*/ 	.word	0x00004fb0


	//   ....[18]....
        /*0174*/ 	.word	0x00004fe0


	//   ....[19]....
        /*0178*/ 	.word	0x00005000


	//   ....[20]....
        /*017c*/ 	.word	0x00005030


	//   ....[21]....
        /*0180*/ 	.word	0x00005050


	//   ....[22]....
        /*0184*/ 	.word	0x00005090


	//   ....[23]....
        /*0188*/ 	.word	0x000050c0


	//   ....[24]....
        /*018c*/ 	.word	0x00005110


	//   ....[25]....
        /*0190*/ 	.word	0x00005130


	//   ....[26]....
        /*0194*/ 	.word	0x00005140


	//   ....[27]....
        /*0198*/ 	.word	0x00005170


	//   ....[28]....
        /*019c*/ 	.word	0x00005180


	//   ....[29]....
        /*01a0*/ 	.word	0x000051b0


	//   ....[30]....
        /*01a4*/ 	.word	0x000051c0


	//   ....[31]....
        /*01a8*/ 	.word	0x000051f0


	//   ....[32]....
        /*01ac*/ 	.word	0x00005250


	//   ....[33]....
        /*01b0*/ 	.word	0x00005280


	//   ....[34]....
        /*01b4*/ 	.word	0x000052d0


	//   ....[35]....
        /*01b8*/ 	.word	0x00005300


	//   ....[36]....
        /*01bc*/ 	.word	0x00005c40


	//   ....[37]....
        /*01c0*/ 	.word	0x00005c80


	//   ....[38]....
        /*01c4*/ 	.word	0x00005d70


	//   ....[39]....
        /*01c8*/ 	.word	0x00005da0


	//   ....[40]....
        /*01cc*/ 	.word	0x00005e50


	//   ....[41]....
        /*01d0*/ 	.word	0x00005e70


	//   ....[42]....
        /*01d4*/ 	.word	0x00005ea0


	//   ....[43]....
        /*01d8*/ 	.word	0x00005ec0


	//   ....[44]....
        /*01dc*/ 	.word	0x00005f00


	//   ....[45]....
        /*01e0*/ 	.word	0x00005f30


	//   ....[46]....
        /*01e4*/ 	.word	0x00006450


	//   ....[47]....
        /*01e8*/ 	.word	0x00006870


	//   ....[48]....
        /*01ec*/ 	.word	0x00006ea0


	//   ....[49]....
        /*01f0*/ 	.word	0x00007320


	//   ....[50]....
        /*01f4*/ 	.word	0x00007370


	//   ....[51]....
        /*01f8*/ 	.word	0x000073a0


	//   ....[52]....
        /*01fc*/ 	.word	0x000073c0


	//   ....[53]....
        /*0200*/ 	.word	0x000073e0


	//   ....[54]....
        /*0204*/ 	.word	0x00007490


	//   ....[55]....
        /*0208*/ 	.word	0x000074e0


	//   ....[56]....
        /*020c*/ 	.word	0x00007500


	//   ....[57]....
        /*0210*/ 	.word	0x00007520


	//   ....[58]....
        /*0214*/ 	.word	0x00007540


	//----- nvinfo : EIATTR_EXIT_INSTR_OFFSETS
	.align		4
.L_3053:
        /*0218*/ 	.byte	0x04, 0x1c
        /*021a*/ 	.short	(.L_3055 - .L_3054)


	//   ....[0]....
.L_3054:
        /*021c*/ 	.word	0x00007600


	//   ....[1]....
        /*0220*/ 	.word	0x00007820


	//----- nvinfo : EIATTR_MAX_THREADS
	.align		4
.L_3055:
        /*0224*/ 	.byte	0x04, 0x05
        /*0226*/ 	.short	(.L_3057 - .L_3056)
.L_3056:
        /*0228*/ 	.word	0x00000020
        /*022c*/ 	.word	0x00000001
        /*0230*/ 	.word	0x00000001


	//----- nvinfo : EIATTR_CRS_STACK_SIZE
	.align		4
.L_3057:
        /*0234*/ 	.byte	0x04, 0x1e
        /*0236*/ 	.short	(.L_3059 - .L_3058)
.L_3058:
        /*0238*/ 	.word	0x00000000
.L_3059:


//--------------------- .nv.info._Z25selective_scan_bwd_kernelI32Selective_Scan_bwd_kernel_traitsILi32ELi8ELb0ELb1ELb0ELb0ELb0EN3c104HalfEfEEv12SSMParamsBwd --------------------------
	.section	.nv.info._Z25selective_scan_bwd_kernelI32Selective_Scan_bwd_kernel_traitsILi32ELi8ELb0ELb1ELb0ELb0ELb0EN3c104HalfEfEEv12SSMParamsBwd,"",@"SHT_CUDA_INFO"
	.sectionflags	@""
	.align	4


	//----- nvinfo : EIATTR_CUDA_API_VERSION
	.align		4
        /*0000*/ 	.byte	0x04, 0x37
        /*0002*/ 	.short	(.L_3061 - .L_3060)
.L_3060:
        /*0004*/ 	.word	0x00000082


	//----- nvinfo : EIATTR_SW2861232_WAR
	.align		4
.L_3061:
        /*0008*/ 	.byte	0x01, 0x35
	.zero		2


	//----- nvinfo : EIATTR_PARAM_CBANK
	.align		4
        /*000c*/ 	.byte	0x04, 0x0a
        /*000e*/ 	.short	(.L_3063 - .L_3062)
	.align		4
.L_3062:
        /*0010*/ 	.word	index@(.nv.constant0._Z25selective_scan_bwd_kernelI32Selective_Scan_bwd_kernel_traitsILi32ELi8ELb0ELb1ELb0ELb0ELb0EN3c104HalfEfEEv12SSMParamsBwd)
        /*0014*/ 	.short	0x0160
        /*0016*/ 	.short	0x01f0


	//----- nvinfo : EIATTR_CBANK_PARAM_SIZE
	.align		4
.L_3063:
        /*0018*/ 	.byte	0x03, 0x19
        /*001a*/ 	.short	0x01f0


	//----- nvinfo : EIATTR_KPARAM_INFO
	.align		4
        /*001c*/ 	.byte	0x04, 0x17
        /*001e*/ 	.short	(.L_3065 - .L_3064)
.L_3064:
        /*0020*/ 	.word	0x00000000
        /*0024*/ 	.short	0x0000
        /*0026*/ 	.short	0x0000
        /*0028*/ 	.byte	0x00, 0xf0, 0xc1, 0x07


	//----- nvinfo : EIATTR_MAXREG_COUNT
	.align		4
.L_3065:
        /*002c*/ 	.byte	0x03, 0x1b
        /*002e*/ 	.short	0x00ff


	//----- nvinfo : EIATTR_NUM_BARRIERS
	.align		4
        /*0030*/ 	.byte	0x02, 0x4c
        /*0032*/ 	.byte	0x01
	.zero		1


	//----- nvinfo : EIATTR_MERCURY_ISA_VERSION
	.align		4
        /*0034*/ 	.byte	0x03, 0x5f
        /*0036*/ 	.short	0x0000


	//----- nvinfo : EIATTR_COOP_GROUP_MASK_REGIDS
	.align		4
        /*0038*/ 	.byte	0x04, 0x29
        /*003a*/ 	.short	(.L_3067 - .L_3066)


	//   ....[0]....
.L_3066:
        /*003c*/ 	.word	0xffffffff


	//   ....[1]....
        /*0040*/ 	.word	0xffffffff


	//   ....[2]....
        /*0044*/ 	.word	0xffffffff


	//   ....[3]....
        /*0048*/ 	.word	0xffffffff


	//   ....[4]....
        /*004c*/ 	.word	0xffffffff


	//   ....[5]....
        /*0050*/ 	.word	0xffffffff


	//   ....[6]....
        /*0054*/ 	.word	0xffffffff


	//   ....[7]....
        /*0058*/ 	.word	0xffffffff


	//   ....[8]....
        /*005c*/ 	.word	0xffffffff


	//   ....[9]....
        /*0060*/ 	.word	0xffffffff


	//   ....[10]....
        /*0064*/ 	.word	0xffffffff


	//   ....[11]....
        /*0068*/ 	.word	0xffffffff


	//   ....[12]....
        /*006c*/ 	.word	0xffffffff


	//   ....[13]....
        /*0070*/ 	.word	0xffffffff


	//   ....[14]....
        /*0074*/ 	.word	0xffffffff


	//   ....[15]....
        /*0078*/ 	.word	0xffffffff


	//   ....[16]....
        /*007c*/ 	.word	0xffffffff


	//   ....[17]....
        /*0080*/ 	.word	0xffffffff


	//   ....[18]....
        /*0084*/ 	.word	0xffffffff


	//   ....[19]....
        /*0088*/ 	.word	0xffffffff


	//   ....[20]....
        /*008c*/ 	.word	0xffffffff


	//   ....[21]....
        /*0090*/ 	.word	0xffffffff


	//   ....[22]....
        /*0094*/ 	.word	0xffffffff


	//   ....[23]....
        /*0098*/ 	.word	0xffffffff


	//   ....[24]....
        /*009c*/ 	.word	0xffffffff


	//   ....[25]....
        /*00a0*/ 	.word	0xffffffff


	//   ....[26]....
        /*00a4*/ 	.word	0xffffffff


	//   ....[27]....
        /*00a8*/ 	.word	0xffffffff


	//   ....[28]....
        /*00ac*/ 	.word	0xffffffff


	//   ....[29]....
        /*00b0*/ 	.word	0xffffffff


	//   ....[30]....
        /*00b4*/ 	.word	0xffffffff


	//   ....[31]....
        /*00b8*/ 	.word	0xffffffff


	//   ....[32]....
        /*00bc*/ 	.word	0xffffffff


	//   ....[33]....
        /*00c0*/ 	.word	0xffffffff


	//   ....[34]....
        /*00c4*/ 	.word	0xffffffff


	//   ....[35]....
        /*00c8*/ 	.word	0xffffffff


	//   ....[36]....
        /*00cc*/ 	.word	0xffffffff


	//   ....[37]....
        /*00d0*/ 	.word	0xffffffff


	//   ....[38]....
        /*00d4*/ 	.word	0xffffffff


	//   ....[39]....
        /*00d8*/ 	.word	0xffffffff


	//   ....[40]....
        /*00dc*/ 	.word	0xffffffff


	//   ....[41]....
        /*00e0*/ 	.word	0xffffffff


	//   ....[42]....
        /*00e4*/ 	.word	0xffffffff


	//   ....[43]....
        /*00e8*/ 	.word	0xffffffff


	//   ....[44]....
        /*00ec*/ 	.word	0xffffffff


	//   ....[45]....
        /*00f0*/ 	.word	0xffffffff


	//   ....[46]....
        /*00f4*/ 	.word	0xffffffff


	//   ....[47]....
        /*00f8*/ 	.word	0xffffffff


	//   ....[48]....
        /*00fc*/ 	.word	0xffffffff


	//   ....[49]....
        /*0100*/ 	.word	0xffffffff


	//   ....[50]....
        /*0104*/ 	.word	0xffffffff


	//   ....[51]....
        /*0108*/ 	.word	0xffffffff


	//   ....[52]....
        /*010c*/ 	.word	0xffffffff


	//   ....[53]....
        /*0110*/ 	.word	0xffffffff


	//----- nvinfo : EIATTR_COOP_GROUP_INSTR_OFFSETS
	.align		4
.L_3067:
        /*0114*/ 	.byte	0x04, 0x28
        /*0116*/ 	.short	(.L_3069 - .L_3068)


	//   ....[0]....
.L_3068:
        /*0118*/ 	.word	0x00000df0


	//   ....[1]....
        /*011c*/ 	.word	0x000010c0


	//   ....[2]....
        /*0120*/ 	.word	0x000013a0


	//   ....[3]....
        /*0124*/ 	.word	0x00001d40


	//   ....[4]....
        /*0128*/ 	.word	0x000024e0


	//   ....[5]....
        /*012c*/ 	.word	0x00002510


	//   ....[6]....
        /*0130*/ 	.word	0x00002520


	//   ....[7]....
        /*0134*/ 	.word	0x00002530


	//   ....[8]....
        /*0138*/ 	.word	0x00002560


	//   ....[9]....
        /*013c*/ 	.word	0x00002590


	//   ....[10]....
        /*0140*/ 	.word	0x000025b0


	//   ....[11]....
        /*0144*/ 	.word	0x000025d0


	//   ....[12]....
        /*0148*/ 	.word	0x00002600


	//   ....[13]....
        /*014c*/ 	.word	0x00002630


	//   ....[14]....
        /*0150*/ 	.word	0x00002650


	//   ....[15]....
        /*0154*/ 	.word	0x00002670


	//   ....[16]....
        /*0158*/ 	.word	0x000026b0


	//   ....[17]....
        /*015c*/ 	.word	0x000026f0


	//   ....[18]....
        /*0160*/ 	.word	0x00002730


	//   ....[19]....
        /*0164*/ 	.word	0x00002740


	//   ....[20]....
        /*0168*/ 	.word	0x00002790


	//   ....[21]....
        /*016c*/ 	.word	0x000027c0


	//   ....[22]....
        /*0170*/ 	.word	0x000027e0


	//   ....[23]....
        /*0174*/ 	.word	0x000027f0


	//   ....[24]....
        /*0178*/ 	.word	0x00002820


	//   ....[25]....
        /*017c*/ 	.word	0x00002840


	//   ....[26]....
        /*0180*/ 	.word	0x00002860


	//   ....[27]....
        /*0184*/ 	.word	0x00002870


	//   ....[28]....
        /*0188*/ 	.word	0x00002880


	//   ....[29]....
        /*018c*/ 	.word	0x00002890


	//   ....[30]....
        /*0190*/ 	.word	0x00002900


	//   ....[31]....
        /*0194*/ 	.word	0x00002930


	//   ....[32]....
        /*0198*/ 	.word	0x000031d0


	//   ....[33]....
        /*019c*/ 	.word	0x00003210


	//   ....[34]....
        /*01a0*/ 	.word	0x00003310


	//   ....[35]....
        /*01a4*/ 	.word	0x00003340


	//   ....[36]....
        /*01a8*/ 	.word	0x00003400


	//   ....[37]....
        /*01ac*/ 	.word	0x00003420


	//   ....[38]....
        /*01b0*/ 	.word	0x00003450


	//   ....[39]....
        /*01b4*/ 	.word	0x00003480


	//   ....[40]....
        /*01b8*/ 	.word	0x00003540


	//   ....[41]....
        /*01bc*/ 	.word	0x00003570


	//   ....[42]....
        /*01c0*/ 	.word	0x00003990


	//   ....[43]....
        /*01c4*/ 	.word	0x00003e30


	//   ....[44]....
        /*01c8*/ 	.word	0x000042a0


	//   ....[45]....
        /*01cc*/ 	.word	0x000042f0


	//   ....[46]....
        /*01d0*/ 	.word	0x00004320


	//   ....[47]....
        /*01d4*/ 	.word	0x00004340


	//   ....[48]....
        /*01d8*/ 	.word	0x00004360


	//   ....[49]....
        /*01dc*/ 	.word	0x00004410


	//   ....[50]....
        /*01e0*/ 	.word	0x00004460


	//   ....[51]....
        /*01e4*/ 	.word	0x00004480


	//   ....[52]....
        /*01e8*/ 	.word	0x000044a0


	//   ....[53]....
        /*01ec*/ 	.word	0x000044c0


	//----- nvinfo : EIATTR_EXIT_INSTR_OFFSETS
	.align		4
.L_3069:
        /*01f0*/ 	.byte	0x04, 0x1c
        /*01f2*/ 	.short	(.L_3071 - .L_3070)


	//   ....[0]....
.L_3070:
        /*01f4*/ 	.word	0x00004580


	//   ....[1]....
        /*01f8*/ 	.word	0x000047a0


	//----- nvinfo : EIATTR_MAX_THREADS
	.align		4
.L_3071:
        /*01fc*/ 	.byte	0x04, 0x05
        /*01fe*/ 	.short	(.L_3073 - .L_3072)
.L_3072:
        /*0200*/ 	.word	0x00000020
        /*0204*/ 	.word	0x00000001
        /*0208*/ 	.word	0x00000001


	//----- nvinfo : EIATTR_CRS_STACK_SIZE
	.align		4
.L_3073:
        /*020c*/ 	.byte	0x04, 0x1e
        /*020e*/ 	.short	(.L_3075 - .L_3074)
.L_3074:
        /*0210*/ 	.word	0x00000000
.L_3075:


//--------------------- .nv.info._Z25selective_scan_bwd_kernelI32Selective_Scan_bwd_kernel_traitsILi32ELi8ELb0ELb1ELb0ELb0ELb1EN3c104HalfEfEEv12SSMParamsBwd --------------------------
	.section	.nv.info._Z25selective_scan_bwd_kernelI32Selective_Scan_bwd_kernel_traitsILi32ELi8ELb0ELb1ELb0ELb0ELb1EN3c104HalfEfEEv12SSMParamsBwd,"",@"SHT_CUDA_INFO"
	.sectionflags	@""
	.align	4


	//----- nvinfo : EIATTR_CUDA_API_VERSION
	.align		4
        /*0000*/ 	.byte	0x04, 0x37
        /*0002*/ 	.short	(.L_3077 - .L_3076)
.L_3076:
        /*0004*/ 	.word	0x00000082


	//----- nvinfo : EIATTR_SW2861232_WAR
	.align		4
.L_3077:
        /*0008*/ 	.byte	0x01, 0x35
	.zero		2


	//----- nvinfo : EIATTR_PARAM_CBANK
	.align		4
        /*000c*/ 	.byte	0x04, 0x0a
        /*000e*/ 	.short	(.L_3079 - .L_3078)
	.align		4
.L_3078:
        /*0010*/ 	.word	index@(.nv.constant0._Z25selective_scan_bwd_kernelI32Selective_Scan_bwd_kernel_traitsILi32ELi8ELb0ELb1ELb0ELb0ELb1EN3c104HalfEfEEv12SSMParamsBwd)
        /*0014*/ 	.short	0x0160
        /*0016*/ 	.short	0x01f0


	//----- nvinfo : EIATTR_CBANK_PARAM_SIZE
	.align		4
.L_3079:
        /*0018*/ 	.byte	0x03, 0x19
        /*001a*/ 	.short	0x01f0


	//----- nvinfo : EIATTR_KPARAM_INFO
	.align		4
        /*001c*/ 	.byte	0x04, 0x17
        /*001e*/ 	.short	(.L_3081 - .L_3080)
.L_3080:
        /*0020*/ 	.word	0x00000000
        /*0024*/ 	.short	0x0000
        /*0026*/ 	.short	0x0000
        /*0028*/ 	.byte	0x00, 0xf0, 0xc1, 0x07


	//----- nvinfo : EIATTR_MAXREG_COUNT
	.align		4
.L_3081:
        /*002c*/ 	.byte	0x03, 0x1b
        /*002e*/ 	.short	0x00ff


	//----- nvinfo : EIATTR_NUM_BARRIERS
	.align		4
        /*0030*/ 	.byte	0x02, 0x4c
        /*0032*/ 	.byte	0x01
	.zero		1


	//----- nvinfo : EIATTR_MERCURY_ISA_VERSION
	.align		4
        /*0034*/ 	.byte	0x03, 0x5f
        /*0036*/ 	.short	0x0000


	//----- nvinfo : EIATTR_COOP_GROUP_MASK_REGIDS
	.align		4
        /*0038*/ 	.byte	0x04, 0x29
        /*003a*/ 	.short	(.L_3083 - .L_3082)


	//   ....[0]....
.L_3082:
        /*003c*/ 	.word	0xffffffff


	//   ....[1]....
        /*0040*/ 	.word	0xffffffff


	//   ....[2]....
        /*0044*/ 	.word	0xffffffff


	//   ....[3]....
        /*0048*/ 	.word	0xffffffff


	//   ....[4]....
        /*004c*/ 	.word	0xffffffff


	//   ....[5]....
        /*0050*/ 	.word	0xffffffff


	//   ....[6]....
        /*0054*/ 	.word	0xffffffff


	//   ....[7]....
        /*0058*/ 	.word	0xffffffff


	//   ....[8]....
        /*005c*/ 	.word	0xffffffff


	//   ....[9]....
        /*0060*/ 	.word	0xffffffff


	//   ....[10]....
        /*0064*/ 	.word	0xffffffff


	//   ....[11]....
        /*0068*/ 	.word	0xffffffff


	//   ....[12]....
        /*006c*/ 	.word	0xffffffff


	//   ....[13]....
        /*0070*/ 	.word	0xffffffff


	//   ....[14]....
        /*0074*/ 	.word	0xffffffff


	//   ....[15]....
        /*0078*/ 	.word	0xffffffff


	//   ....[16]....
        /*007c*/ 	.word	0xffffffff


	//   ....[17]....
        /*0080*/ 	.word	0xffffffff


	//   ....[18]....
        /*0084*/ 	.word	0xffffffff


	//   ....[19]....
        /*0088*/ 	.word	0xffffffff


	//   ....[20]....
        /*008c*/ 	.word	0xffffffff


	//   ....[21]....
        /*0090*/ 	.word	0xffffffff


	//   ....[22]....
        /*0094*/ 	.word	0xffffffff


	//   ....[23]....
        /*0098*/ 	.word	0xffffffff


	//   ....[24]....
        /*009c*/ 	.word	0xffffffff


	//   ....[25]....
        /*00a0*/ 	.word	0xffffffff


	//   ....[26]....
        /*00a4*/ 	.word	0xffffffff


	//   ....[27]....
        /*00a8*/ 	.word	0xffffffff


	//   ....[28]....
        /*00ac*/ 	.word	0xffffffff


	//   ....[29]....
        /*00b0*/ 	.word	0xffffffff


	//   ....[30]....
        /*00b4*/ 	.word	0xffffffff


	//   ....[31]....
        /*00b8*/ 	.word	0xffffffff


	//   ....[32]....
        /*00bc*/ 	.word	0xffffffff


	//   ....[33]....
        /*00c0*/ 	.word	0xffffffff


	//   ....[34]....
        /*00c4*/ 	.word	0xffffffff


	//   ....[35]....
        /*00c8*/ 	.word	0xffffffff


	//   ....[36]....
        /*00cc*/ 	.word	0xffffffff


	//   ....[37]....
        /*00d0*/ 	.word	0xffffffff


	//   ....[38]....
        /*00d4*/ 	.word	0xffffffff


	//   ....[39]....
        /*00d8*/ 	.word	0xffffffff


	//   ....[40]....
        /*00dc*/ 	.word	0xffffffff


	//   ....[41]....
        /*00e0*/ 	.word	0xffffffff


	//   ....[42]....
        /*00e4*/ 	.word	0xffffffff


	//   ....[43]....
        /*00e8*/ 	.word	0xffffffff


	//   ....[44]....
        /*00ec*/ 	.word	0xffffffff


	//   ....[45]....
        /*00f0*/ 	.word	0xffffffff


	//   ....[46]....
        /*00f4*/ 	.word	0xffffffff


	//   ....[47]....
        /*00f8*/ 	.word	0xffffffff


	//   ....[48]....
        /*00fc*/ 	.word	0xffffffff


	//   ....[49]....
        /*0100*/ 	.word	0xffffffff


	//   ....[50]....
        /*0104*/ 	.word	0xffffffff


	//   ....[51]....
        /*0108*/ 	.word	0xffffffff


	//   ....[52]....
        /*010c*/ 	.word	0xffffffff


	//   ....[53]....
        /*0110*/ 	.word	0xffffffff


	//   ....[54]....
        /*0114*/ 	.word	0xffffffff


	//   ....[55]....
        /*0118*/ 	.word	0xffffffff


	//   ....[56]....
        /*011c*/ 	.word	0xffffffff


	//   ....[57]....
        /*0120*/ 	.word	0xffffffff


	//----- nvinfo : EIATTR_COOP_GROUP_INSTR_OFFSETS
	.align		4
.L_3083:
        /*0124*/ 	.byte	0x04, 0x28
        /*0126*/ 	.short	(.L_3085 - .L_3084)


	//   ....[0]....
.L_3084:
        /*0128*/ 	.word	0x00000df0


	//   ....[1]....
        /*012c*/ 	.word	0x000010f0


	//   ....[2]....
        /*0130*/ 	.word	0x00001640


	//   ....[3]....
        /*0134*/ 	.word	0x00001890


	//   ....[4]....
        /*0138*/ 	.word	0x00001d00


	//   ....[5]....
        /*013c*/ 	.word	0x00002210


	//   ....[6]....
        /*0140*/ 	.word	0x000029b0


	//   ....[7]....
        /*0144*/ 	.word	0x00003540


	//   ....[8]....
        /*0148*/ 	.word	0x00003b90


	//   ....[9]....
        /*014c*/ 	.word	0x00003bc0


	//   ....[10]....
        /*0150*/ 	.word	0x00003d40


	//   ....[11]....
        /*0154*/ 	.word	0x00003d50


	//   ....[12]....
        /*0158*/ 	.word	0x00003d60


	//   ....[13]....
        /*015c*/ 	.word	0x00003d70


	//   ....[14]....
        /*0160*/ 	.word	0x00003da0


	//   ....[15]....
        /*0164*/ 	.word	0x00003dd0


	//   ....[16]....
        /*0168*/ 	.word	0x00003df0


	//   ....[17]....
        /*016c*/ 	.word	0x00003e10


	//   ....[18]....
        /*0170*/ 	.word	0x00003e40


	//   ....[19]....
        /*0174*/ 	.word	0x00003e70


	//   ....[20]....
        /*0178*/ 	.word	0x00003ea0


	//   ....[21]....
        /*017c*/ 	.word	0x00003ed0


	//   ....[22]....
        /*0180*/ 	.word	0x00003f30


	//   ....[23]....
        /*0184*/ 	.word	0x00003f50


	//   ....[24]....
        /*0188*/ 	.word	0x00003f80


	//   ....[25]....
        /*018c*/ 	.word	0x00003f90


	//   ....[26]....
        /*0190*/ 	.word	0x00003fc0


	//   ....[27]....
        /*0194*/ 	.word	0x00003fe0


	//   ....[28]....
        /*0198*/ 	.word	0x00004000


	//   ....[29]....
        /*019c*/ 	.word	0x00004020


	//   ....[30]....
        /*01a0*/ 	.word	0x00004030


	//   ....[31]....
        /*01a4*/ 	.word	0x00004040


	//   ....[32]....
        /*01a8*/ 	.word	0x00004050


	//   ....[33]....
        /*01ac*/ 	.word	0x000040a0


	//   ....[34]....
        /*01b0*/ 	.word	0x000040c0


	//   ....[35]....
        /*01b4*/ 	.word	0x000040f0


	//   ....[36]....
        /*01b8*/ 	.word	0x000049b0


	//   ....[37]....
        /*01bc*/ 	.word	0x000049f0


	//   ....[38]....
        /*01c0*/ 	.word	0x00004af0


	//   ....[39]....
        /*01c4*/ 	.word	0x00004b20


	//   ....[40]....
        /*01c8*/ 	.word	0x00004c00


	//   ....[41]....
        /*01cc*/ 	.word	0x00004c30


	//   ....[42]....
        /*01d0*/ 	.word	0x00004c80


	//   ....[43]....
        /*01d4*/ 	.word	0x00004cb0


	//   ....[44]....
        /*01d8*/ 	.word	0x00004d10


	//   ....[45]....
        /*01dc*/ 	.word	0x00004d40


	//   ....[46]....
        /*01e0*/ 	.word	0x00005100


	//   ....[47]....
        /*01e4*/ 	.word	0x000055f0


	//   ....[48]....
        /*01e8*/ 	.word	0x00005a50


	//   ....[49]....
        /*01ec*/ 	.word	0x00005aa0


	//   ....[50]....
        /*01f0*/ 	.word	0x00005ad0


	//   ....[51]....
        /*01f4*/ 	.word	0x00005af0


	//   ....[52]....
        /*01f8*/ 	.word	0x00005b10


	//   ....[53]....
        /*01fc*/ 	.word	0x00005bc0


	//   ....[54]....
        /*0200*/ 	.word	0x00005c10


	//   ....[55]....
        /*0204*/ 	.word	0x00005c30


	//   ....[56]....
        /*0208*/ 	.word	0x00005c50


	//   ....[57]....
        /*020c*/ 	.word	0x00005c70


	//----- nvinfo : EIATTR_EXIT_INSTR_OFFSETS
	.align		4
.L_3085:
        /*0210*/ 	.byte	0x04, 0x1c
        /*0212*/ 	.short	(.L_3087 - .L_3086)


	//   ....[0]....
.L_3086:
        /*0214*/ 	.word	0x00005d30


	//   ....[1]....
        /*0218*/ 	.word	0x00005f50


	//----- nvinfo : EIATTR_MAX_THREADS
	.align		4
.L_3087:
        /*021c*/ 	.byte	0x04, 0x05
        /*021e*/ 	.short	(.L_3089 - .L_3088)
.L_3088:
        /*0220*/ 	.word	0x00000020
        /*0224*/ 	.word	0x00000001
        /*0228*/ 	.word	0x00000001


	//----- nvinfo : EIATTR_CRS_STACK_SIZE
	.align		4
.L_3089:
        /*022c*/ 	.byte	0x04, 0x1e
        /*022e*/ 	.short	(.L_3091 - .L_3090)
.L_3090:
        /*0230*/ 	.word	0x00000000
.L_3091:


//--------------------- .nv.info._Z25selective_scan_bwd_kernelI32Selective_Scan_bwd_kernel_traitsILi32ELi8ELb0ELb1ELb0ELb1ELb0EN3c104HalfEfEEv12SSMParamsBwd --------------------------
	.section	.nv.info._Z25selective_scan_bwd_kernelI32Selective_Scan_bwd_kernel_traitsILi32ELi8ELb0ELb1ELb0ELb1ELb0EN3c104HalfEfEEv12SSMParamsBwd,"",@"SHT_CUDA_INFO"
	.sectionflags	@""
	.align	4


	//----- nvinfo : EIATTR_CUDA_API_VERSION
	.align		4
        /*0000*/ 	.byte	0x04, 0x37
        /*0002*/ 	.short	(.L_3093 - .L_3092)
.L_3092:
        /*0004*/ 	.word	0x00000082


	//----- nvinfo : EIATTR_SW2861232_WAR
	.align		4
.L_3093:
        /*0008*/ 	.byte	0x01, 0x35
	.zero		2


	//----- nvinfo : EIATTR_PARAM_CBANK
	.align		4
        /*000c*/ 	.byte	0x04, 0x0a
        /*000e*/ 	.short	(.L_3095 - .L_3094)
	.align		4
.L_3094:
        /*0010*/ 	.word	index@(.nv.constant0._Z25selective_scan_bwd_kernelI32Selective_Scan_bwd_kernel_traitsILi32ELi8ELb0ELb1ELb0ELb1ELb0EN3c104HalfEfEEv12SSMParamsBwd)
        /*0014*/ 	.short	0x0160
        /*0016*/ 	.short	0x01f0


	//----- nvinfo : EIATTR_CBANK_PARAM_SIZE
	.align		4
.L_3095:
        /*0018*/ 	.byte	0x03, 0x19
        /*001a*/ 	.short	0x01f0


	//----- nvinfo : EIATTR_KPARAM_INFO
	.align		4
        /*001c*/ 	.byte	0x04, 0x17
        /*001e*/ 	.short	(.L_3097 - .L_3096)
.L_3096:
        /*0020*/ 	.word	0x00000000
        /*0024*/ 	.short	0x0000
        /*0026*/ 	.short	0x0000
        /*0028*/ 	.byte	0x00, 0xf0, 0xc1, 0x07


	//----- nvinfo : EIATTR_MAXREG_COUNT
	.align		4
.L_3097:
        /*002c*/ 	.byte	0x03, 0x1b
        /*002e*/ 	.short	0x00ff


	//----- nvinfo : EIATTR_NUM_BARRIERS
	.align		4
        /*0030*/ 	.byte	0x02, 0x4c
        /*0032*/ 	.byte	0x01
	.zero		1


	//----- nvinfo : EIATTR_MERCURY_ISA_VERSION
	.align		4
        /*0034*/ 	.byte	0x03, 0x5f
        /*0036*/ 	.short	0x0000


	//----- nvinfo : EIATTR_COOP_GROUP_MASK_REGIDS
	.align		4
        /*0038*/ 	.byte	0x04, 0x29
        /*003a*/ 	.short	(.L_3099 - .L_3098)


	//   ....[0]....
.L_3098:
        /*003c*/ 	.word	0xffffffff


	//   ....[1]....
        /*0040*/ 	.word	0xffffffff


	//   ....[2]....
        /*0044*/ 	.word	0xffffffff


	//   ....[3]....
        /*0048*/ 	.word	0xffffffff


	//   ....[4]....
        /*004c*/ 	.word	0xffffffff


	//   ....[5]....
        /*0050*/ 	.word	0xffffffff


	//   ....[6]....
        /*0054*/ 	.word	0xffffffff


	//   ....[7]....
        /*0058*/ 	.word	0xffffffff


	//   ....[8]....
        /*005c*/ 	.word	0xffffffff


	//   ....[9]....
        /*0060*/ 	.word	0xffffffff


	//   ....[10]....
        /*0064*/ 	.word	0xffffffff


	//   ....[11]....
        /*0068*/ 	.word	0xffffffff


	//   ....[12]....
        /*006c*/ 	.word	0xffffffff


	//   ....[13]....
        /*0070*/ 	.word	0xffffffff


	//   ....[14]....
        /*0074*/ 	.word	0xffffffff


	//   ....[15]....
        /*0078*/ 	.word	0xffffffff


	//   ....[16]....
        /*007c*/ 	.word	0xffffffff


	//   ....[17]....
        /*0080*/ 	.word	0xffffffff


	//   ....[18]....
        /*0084*/ 	.word	0xffffffff


	//   ....[19]....
        /*0088*/ 	.word	0xffffffff


	//   ....[20]....
        /*008c*/ 	.word	0xffffffff


	//   ....[21]....
        /*0090*/ 	.word	0xffffffff


	//   ....[22]....
        /*0094*/ 	.word	0xffffffff


	//   ....[23]....
        /*0098*/ 	.word	0xffffffff


	//   ....[24]....
        /*009c*/ 	.word	0xffffffff


	//   ....[25]....
        /*00a0*/ 	.word	0xffffffff


	//   ....[26]....
        /*00a4*/ 	.word	0xffffffff


	//   ....[27]....
        /*00a8*/ 	.word	0xffffffff


	//   ....[28]....
        /*00ac*/ 	.word	0xffffffff


	//   ....[29]....
        /*00b0*/ 	.word	0xffffffff


	//   ....[30]....
        /*00b4*/ 	.word	0xffffffff


	//   ....[31]....
        /*00b8*/ 	.word	0xffffffff


	//   ....[32]....
        /*00bc*/ 	.word	0xffffffff


	//   ....[33]....
        /*00c0*/ 	.word	0xffffffff


	//   ....[34]....
        /*00c4*/ 	.word	0xffffffff


	//   ....[35]....
        /*00c8*/ 	.word	0xffffffff


	//   ....[36]....
        /*00cc*/ 	.word	0xffffffff


	//   ....[37]....
        /*00d0*/ 	.word	0xffffffff


	//   ....[38]....
        /*00d4*/ 	.word	0xffffffff


	//   ....[39]....
        /*00d8*/ 	.word	0xffffffff


	//   ....[40]....
        /*00dc*/ 	.word	0xffffffff


	//   ....[41]....
        /*00e0*/ 	.word	0xffffffff


	//   ....[42]....
        /*00e4*/ 	.word	0xffffffff


	//   ....[43]....
        /*00e8*/ 	.word	0xffffffff


	//   ....[44]....
        /*00ec*/ 	.word	0xffffffff


	//   ....[45]....
        /*00f0*/ 	.word	0xffffffff


	//   ....[46]....
        /*00f4*/ 	.word	0xffffffff


	//   ....[47]....
        /*00f8*/ 	.word	0xffffffff


	//   ....[48]....
        /*00fc*/ 	.word	0xffffffff


	//   ....[49]....
        /*0100*/ 	.word	0xffffffff


	//   ....[50]....
        /*0104*/ 	.word	0xffffffff


	//   ....[51]....
        /*0108*/ 	.word	0xffffffff


	//   ....[52]....
        /*010c*/ 	.word	0xffffffff


	//   ....[53]....
        /*0110*/ 	.word	0xffffffff


	//   ....[54]....
        /*0114*/ 	.word	0xffffffff


	//----- nvinfo : EIATTR_COOP_GROUP_INSTR_OFFSETS
	.align		4
.L_3099:
        /*0118*/ 	.byte	0x04, 0x28
        /*011a*/ 	.short	(.L_3101 - .L_3100)


	//   ....[0]....
.L_3100:
        /*011c*/ 	.word	0x00000e50


	//   ....[1]....
        /*0120*/ 	.word	0x00001080


	//   ....[2]....
        /*0124*/ 	.word	0x00001370


	//   ....[3]....
        /*0128*/ 	.word	0x00002eb0


	//   ....[4]....
        /*012c*/ 	.word	0x00003650


	//   ....[5]....
        /*0130*/ 	.word	0x00003680


	//   ....[6]....
        /*0134*/ 	.word	0x00003690


	//   ....[7]....
        /*0138*/ 	.word	0x000036a0


	//   ....[8]....
        /*013c*/ 	.word	0x000036d0


	//   ....[9]....
        /*0140*/ 	.word	0x00003700


	//   ....[10]....
        /*0144*/ 	.word	0x00003720


	//   ....[11]....
        /*0148*/ 	.word	0x00003740


	//   ....[12]....
        /*014c*/ 	.word	0x00003770


	//   ....[13]....
        /*0150*/ 	.word	0x000037a0


	//   ....[14]....
        /*0154*/ 	.word	0x000037c0


	//   ....[15]....
        /*0158*/ 	.word	0x000037e0


	//   ....[16]....
        /*015c*/ 	.word	0x00003820


	//   ....[17]....
        /*0160*/ 	.word	0x00003860


	//   ....[18]....
        /*0164*/ 	.word	0x000038a0


	//   ....[19]....
        /*0168*/ 	.word	0x000038b0


	//   ....[20]....
        /*016c*/ 	.word	0x00003900


	//   ....[21]....
        /*0170*/ 	.word	0x00003930


	//   ....[22]....
        /*0174*/ 	.word	0x00003950


	//   ....[23]....
        /*0178*/ 	.word	0x00003960


	//   ....[24]....
        /*017c*/ 	.word	0x00003990


	//   ....[25]....
        /*0180*/ 	.word	0x000039b0


	//   ....[26]....
        /*0184*/ 	.word	0x000039d0


	//   ....[27]....
        /*0188*/ 	.word	0x000039e0


	//   ....[28]....
        /*018c*/ 	.word	0x000039f0


	//   ....[29]....
        /*0190*/ 	.word	0x00003a00


	//   ....[30]....
        /*0194*/ 	.word	0x00003a30


	//   ....[31]....
        /*0198*/ 	.word	0x00003b90


	//   ....[32]....
        /*019c*/ 	.word	0x00004340


	//   ....[33]....
        /*01a0*/ 	.word	0x00004380


	//   ....[34]....
        /*01a4*/ 	.word	0x00004480


	//   ....[35]....
        /*01a8*/ 	.word	0x000044b0


	//   ....[36]....
        /*01ac*/ 	.word	0x00004570


	//   ....[37]....
        /*01b0*/ 	.word	0x00004590


	//   ....[38]....
        /*01b4*/ 	.word	0x000045c0


	//   ....[39]....
        /*01b8*/ 	.word	0x000045f0


	//   ....[40]....
        /*01bc*/ 	.word	0x000046b0


	//   ....[41]....
        /*01c0*/ 	.word	0x000046e0


	//   ....[42]....
        /*01c4*/ 	.word	0x00004be0


	//   ....[43]....
        /*01c8*/ 	.word	0x00004fc0


	//   ....[44]....
        /*01cc*/ 	.word	0x00005640


	//   ....[45]....
        /*01d0*/ 	.word	0x00005aa0


	//   ....[46]....
        /*01d4*/ 	.word	0x00005af0


	//   ....[47]....
        /*01d8*/ 	.word	0x00005b20


	//   ....[48]....
        /*01dc*/ 	.word	0x00005b40


	//   ....[49]....
        /*01e0*/ 	.word	0x00005b60


	//   ....[50]....
        /*01e4*/ 	.word	0x00005c10


	//   ....[51]....
        /*01e8*/ 	.word	0x00005c60


	//   ....[52]....
        /*01ec*/ 	.word	0x00005c80


	//   ....[53]....
        /*01f0*/ 	.word	0x00005ca0


	//   ....[54]....
        /*01f4*/ 	.word	0x00005cc0


	//----- nvinfo : EIATTR_EXIT_INSTR_OFFSETS
	.align		4
.L_3101:
        /*01f8*/ 	.byte	0x04, 0x1c
        /*01fa*/ 	.short	(.L_3103 - .L_3102)


	//   ....[0]....
.L_3102:
        /*01fc*/ 	.word	0x00005d80


	//   ....[1]....
        /*0200*/ 	.word	0x00005fa0


	//----- nvinfo : EIATTR_MAX_THREADS
	.align		4
.L_3103:
        /*0204*/ 	.byte	0x04, 0x05
        /*0206*/ 	.short	(.L_3105 - .L_3104)
.L_3104:
        /*0208*/ 	.word	0x00000020
        /*020c*/ 	.word	0x00000001
        /*0210*/ 	.word	0x00000001


	//----- nvinfo : EIATTR_CRS_STACK_SIZE
	.align		4
.L_3105:
        /*0214*/ 	.byte	0x04, 0x1e
        /*0216*/ 	.short	(.L_3107 - .L_3106)
.L_3106:
        /*0218*/ 	.word	0x00000000
.L_3107:


//--------------------- .nv.info._Z25selective_scan_bwd_kernelI32Selective_Scan_bwd_kernel_traitsILi32ELi8ELb0ELb1ELb0ELb1ELb1EN3c104HalfEfEEv12SSMParamsBwd --------------------------
	.section	.nv.info._Z25selective_scan_bwd_kernelI32Selective_Scan_bwd_kernel_traitsILi32ELi8ELb0ELb1ELb0ELb1ELb1EN3c104HalfEfEEv12SSMParamsBwd,"",@"SHT_CUDA_INFO"
	.sectionflags	@""
	.align	4


	//----- nvinfo : EIATTR_CUDA_API_VERSION
	.align		4
        /*0000*/ 	.byte	0x04, 0x37
        /*0002*/ 	.short	(.L_3109 - .L_3108)
.L_3108:
        /*0004*/ 	.word	0x00000082


	//----- nvinfo : EIATTR_SW2861232_WAR
	.align		4
.L_3109:
        /*0008*/ 	.byte	0x01, 0x35
	.zero		2


	//----- nvinfo : EIATTR_PARAM_CBANK
	.align		4
        /*000c*/ 	.byte	0x04, 0x0a
        /*000e*/ 	.short	(.L_3111 - .L_3110)
	.align		4
.L_3110:
        /*0010*/ 	.word	index@(.nv.constant0._Z25selective_scan_bwd_kernelI32Selective_Scan_bwd_kernel_traitsILi32ELi8ELb0ELb1ELb0ELb1ELb1EN3c104HalfEfEEv12SSMParamsBwd)
        /*0014*/ 	.short	0x0160
        /*0016*/ 	.short	0x01f0


	//----- nvinfo : EIATTR_CBANK_PARAM_SIZE
	.align		4
.L_3111:
        /*0018*/ 	.byte	0x03, 0x19
        /*001a*/ 	.short	0x01f0


	//----- nvinfo : EIATTR_KPARAM_INFO
	.align		4
        /*001c*/ 	.byte	0x04, 0x17
        /*001e*/ 	.short	(.L_3113 - .L_3112)
.L_3112:
        /*0020*/ 	.word	0x00000000
        /*0024*/ 	.short	0x0000
        /*0026*/ 	.short	0x0000
        /*0028*/ 	.byte	0x00, 0xf0, 0xc1, 0x07


	//----- nvinfo : EIATTR_MAXREG_COUNT
	.align		4
.L_3113:
        /*002c*/ 	.byte	0x03, 0x1b
        /*002e*/ 	.short	0x00ff


	//----- nvinfo : EIATTR_NUM_BARRIERS
	.align		4
        /*0030*/ 	.byte	0x02, 0x4c
        /*0032*/ 	.byte	0x01
	.zero		1


	//----- nvinfo : EIATTR_MERCURY_ISA_VERSION
	.align		4
        /*0034*/ 	.byte	0x03, 0x5f
        /*0036*/ 	.short	0x0000


	//----- nvinfo : EIATTR_COOP_GROUP_MASK_REGIDS
	.align		4
        /*0038*/ 	.byte	0x04, 0x29
        /*003a*/ 	.short	(.L_3115 - .L_3114)


	//   ....[0]....
.L_3114:
        /*003c*/ 	.word	0xffffffff


	//   ....[1]....
        /*0040*/ 	.word	0xffffffff


	//   ....[2]....
        /*0044*/ 	.word	0xffffffff


	//   ....[3]....
        /*0048*/ 	.word	0xffffffff


	//   ....[4]....
        /*004c*/ 	.word	0xffffffff


	//   ....[5]....
        /*0050*/ 	.word	0xffffffff


	//   ....[6]....
        /*0054*/ 	.word	0xffffffff


	//   ....[7]....
        /*0058*/ 	.word	0xffffffff


	//   ....[8]....
        /*005c*/ 	.word	0xffffffff


	//   ....[9]....
        /*0060*/ 	.word	0xffffffff


	//   ....[10]....
        /*0064*/ 	.word	0xffffffff


	//   ....[11]....
        /*0068*/ 	.word	0xffffffff


	//   ....[12]....
        /*006c*/ 	.word	0xffffffff


	//   ....[13]....
        /*0070*/ 	.word	0xffffffff


	//   ....[14]....
        /*0074*/ 	.word	0xffffffff


	//   ....[15]....
        /*0078*/ 	.word	0xffffffff


	//   ....[16]....
        /*007c*/ 	.word	0xffffffff


	//   ....[17]....
        /*0080*/ 	.word	0xffffffff


	//   ....[18]....
        /*0084*/ 	.word	0xffffffff


	//   ....[19]....
        /*0088*/ 	.word	0xffffffff


	//   ....[20]....
        /*008c*/ 	.word	0xffffffff


	//   ....[21]....
        /*0090*/ 	.word	0xffffffff


	//   ....[22]....
        /*0094*/ 	.word	0xffffffff


	//   ....[23]....
        /*0098*/ 	.word	0xffffffff


	//   ....[24]....
        /*009c*/ 	.word	0xffffffff


	//   ....[25]....
        /*00a0*/ 	.word	0xffffffff


	//   ....[26]....
        /*00a4*/ 	.word	0xffffffff


	//   ....[27]....
        /*00a8*/ 	.word	0xffffffff


	//   ....[28]....
        /*00ac*/ 	.word	0xffffffff


	//   ....[29]....
        /*00b0*/ 	.word	0xffffffff


	//   ....[30]....
        /*00b4*/ 	.word	0xffffffff


	//   ....[31]....
        /*00b8*/ 	.word	0xffffffff


	//   ....[32]....
        /*00bc*/ 	.word	0xffffffff


	//   ....[33]....
        /*00c0*/ 	.word	0xffffffff


	//   ....[34]....
        /*00c4*/ 	.word	0xffffffff


	//   ....[35]....
        /*00c8*/ 	.word	0xffffffff


	//   ....[36]....
        /*00cc*/ 	.word	0xffffffff


	//   ....[37]....
        /*00d0*/ 	.word	0xffffffff


	//   ....[38]....
        /*00d4*/ 	.word	0xffffffff


	//   ....[39]....
        /*00d8*/ 	.word	0xffffffff


	//   ....[40]....
        /*00dc*/ 	.word	0xffffffff


	//   ....[41]....
        /*00e0*/ 	.word	0xffffffff


	//   ....[42]....
        /*00e4*/ 	.word	0xffffffff


	//   ....[43]....
        /*00e8*/ 	.word	0xffffffff


	//   ....[44]....
        /*00ec*/ 	.word	0xffffffff


	//   ....[45]....
        /*00f0*/ 	.word	0xffffffff


	//   ....[46]....
        /*00f4*/ 	.word	0xffffffff


	//   ....[47]....
        /*00f8*/ 	.word	0xffffffff


	//   ....[48]....
        /*00fc*/ 	.word	0xffffffff


	//   ....[49]....
        /*0100*/ 	.word	0xffffffff


	//   ....[50]....
        /*0104*/ 	.word	0xffffffff


	//   ....[51]....
        /*0108*/ 	.word	0xffffffff


	//   ....[52]....
        /*010c*/ 	.word	0xffffffff


	//   ....[53]....
        /*0110*/ 	.word	0xffffffff


	//   ....[54]....
        /*0114*/ 	.word	0xffffffff


	//   ....[55]....
        /*0118*/ 	.word	0xffffffff


	//   ....[56]....
        /*011c*/ 	.word	0xffffffff


	//   ....[57]....
        /*0120*/ 	.word	0xffffffff


	//   ....[58]....
        /*0124*/ 	.word	0xffffffff


	//----- nvinfo : EIATTR_COOP_GROUP_INSTR_OFFSETS
	.align		4
.L_3115:
        /*0128*/ 	.byte	0x04, 0x28
        /*012a*/ 	.short	(.L_3117 - .L_3116)


	//   ....[0]....
.L_3116:
        /*012c*/ 	.word	0x00000e20


	//   ....[1]....
        /*0130*/ 	.word	0x000010a0


	//   ....[2]....
        /*0134*/ 	.word	0x00001550


	//   ....[3]....
        /*0138*/ 	.word	0x00002ae0


	//   ....[4]....
        /*013c*/ 	.word	0x00002fe0


	//   ....[5]....
        /*0140*/ 	.word	0x00003450


	//   ....[6]....
        /*0144*/ 	.word	0x00003ac0


	//   ....[7]....
        /*0148*/ 	.word	0x000046d0


	//   ....[8]....
        /*014c*/ 	.word	0x00004d20


	//   ....[9]....
        /*0150*/ 	.word	0x00004d50


	//   ....[10]....
        /*0154*/ 	.word	0x00004ec0


	//   ....[11]....
        /*0158*/ 	.word	0x00004ee0


	//   ....[12]....
        /*015c*/ 	.word	0x00004ef0


	//   ....[13]....
        /*0160*/ 	.word	0x00004f00


	//   ....[14]....
        /*0164*/ 	.word	0x00004f30


	//   ....[15]....
        /*0168*/ 	.word	0x00004f60


	//   ....[16]....
        /*016c*/ 	.word	0x00004f80


	//   ....[17]....
        /*0170*/ 	.word	0x00004fa0


	//   ....[18]....
        /*0174*/ 	.word	0x00004fd0


	//   ....[19]....
        /*0178*/ 	.word	0x00005000


	//   ....[20]....
        /*017c*/ 	.word	0x00005030


	//   ....[21]....
        /*0180*/ 	.word	0x00005060


	//   ....[22]....
        /*0184*/ 	.word	0x000050c0


	//   ....[23]....
        /*0188*/ 	.word	0x000050e0


	//   ....[24]....
        /*018c*/ 	.word	0x00005110


	//   ....[25]....
        /*0190*/ 	.word	0x00005120


	//   ....[26]....
        /*0194*/ 	.word	0x00005150


	//   ....[27]....
        /*0198*/ 	.word	0x00005170


	//   ....[28]....
        /*019c*/ 	.word	0x00005190


	//   ....[29]....
        /*01a0*/ 	.word	0x000051b0


	//   ....[30]....
        /*01a4*/ 	.word	0x000051c0


	//   ....[31]....
        /*01a8*/ 	.word	0x000051d0


	//   ....[32]....
        /*01ac*/ 	.word	0x000051e0


	//   ....[33]....
        /*01b0*/ 	.word	0x00005200


	//   ....[34]....
        /*01b4*/ 	.word	0x00005240


	//   ....[35]....
        /*01b8*/ 	.word	0x00005260


	//   ....[36]....
        /*01bc*/ 	.word	0x00005b40


	//   ....[37]....
        /*01c0*/ 	.word	0x00005b80


	//   ....[38]....
        /*01c4*/ 	.word	0x00005c70


	//   ....[39]....
        /*01c8*/ 	.word	0x00005ca0


	//   ....[40]....
        /*01cc*/ 	.word	0x00005d80


	//   ....[41]....
        /*01d0*/ 	.word	0x00005db0


	//   ....[42]....
        /*01d4*/ 	.word	0x00005e90


	//   ....[43]....
        /*01d8*/ 	.word	0x00005ec0


	//   ....[44]....
        /*01dc*/ 	.word	0x00005f80


	//   ....[45]....
        /*01e0*/ 	.word	0x00005fb0


	//   ....[46]....
        /*01e4*/ 	.word	0x000063d0


	//   ....[47]....
        /*01e8*/ 	.word	0x00006710


	//   ....[48]....
        /*01ec*/ 	.word	0x00006e20


	//   ....[49]....
        /*01f0*/ 	.word	0x000072a0


	//   ....[50]....
        /*01f4*/ 	.word	0x000072f0


	//   ....[51]....
        /*01f8*/ 	.word	0x00007320


	//   ....[52]....
        /*01fc*/ 	.word	0x00007340


	//   ....[53]....
        /*0200*/ 	.word	0x00007360


	//   ....[54]....
        /*0204*/ 	.word	0x00007410


	//   ....[55]....
        /*0208*/ 	.word	0x00007460


	//   ....[56]....
        /*020c*/ 	.word	0x00007480


	//   ....[57]....
        /*0210*/ 	.word	0x000074a0


	//   ....[58]....
        /*0214*/ 	.word	0x000074c0


	//----- nvinfo : EIATTR_EXIT_INSTR_OFFSETS
	.align		4
.L_3117:
        /*0218*/ 	.byte	0x04, 0x1c
        /*021a*/ 	.short	(.L_3119 - .L_3118)


	//   ....[0]....
.L_3118:
        /*021c*/ 	.word	0x00007580


	//   ....[1]....
        /*0220*/ 	.word	0x000077a0


	//----- nvinfo : EIATTR_MAX_THREADS
	.align		4
.L_3119:
        /*0224*/ 	.byte	0x04, 0x05
        /*0226*/ 	.short	(.L_3121 - .L_3120)
.L_3120:
        /*0228*/ 	.word	0x00000020
        /*022c*/ 	.word	0x00000001
        /*0230*/ 	.word	0x00000001


	//----- nvinfo : EIATTR_CRS_STACK_SIZE
	.align		4
.L_3121:
        /*0234*/ 	.byte	0x04, 0x1e
        /*0236*/ 	.short	(.L_3123 - .L_3122)
.L_3122:
        /*0238*/ 	.word	0x00000000
.L_3123:


//--------------------- .nv.info._Z25selective_scan_bwd_kernelI32Selective_Scan_bwd_kernel_traitsILi32ELi8ELb0ELb1ELb1ELb0ELb0EN3c104HalfEfEEv12SSMParamsBwd --------------------------
	.section	.nv.info._Z25selective_scan_bwd_kernelI32Selective_Scan_bwd_kernel_traitsILi32ELi8ELb0ELb1ELb1ELb0ELb0EN3c104HalfEfEEv12SSMParamsBwd,"",@"SHT_CUDA_INFO"
	.sectionflags	@""
	.align	4


	//----- nvinfo : EIATTR_CUDA_API_VERSION
	.align		4
        /*0000*/ 	.byte	0x04, 0x37
        /*0002*/ 	.short	(.L_3125 - .L_3124)
.L_3124:
        /*0004*/ 	.word	0x00000082


	//----- nvinfo : EIATTR_SW2861232_WAR
	.align		4
.L_3125:
        /*0008*/ 	.byte	0x01, 0x35
	.zero		2


	//----- nvinfo : EIATTR_PARAM_CBANK
	.align		4
        /*000c*/ 	.byte	0x04, 0x0a
        /*000e*/ 	.short	(.L_3127 - .L_3126)
	.align		4
.L_3126:
        /*0010*/ 	.word	index@(.nv.constant0._Z25selective_scan_bwd_kernelI32Selective_Scan_bwd_kernel_traitsILi32ELi8ELb0ELb1ELb1ELb0ELb0EN3c104HalfEfEEv12SSMParamsBwd)
        /*0014*/ 	.short	0x0160
        /*0016*/ 	.short	0x01f0


	//----- nvinfo : EIATTR_CBANK_PARAM_SIZE
	.align		4
.L_3127:
        /*0018*/ 	.byte	0x03, 0x19
        /*001a*/ 	.short	0x01f0


	//----- nvinfo : EIATTR_KPARAM_INFO
	.align		4
        /*001c*/ 	.byte	0x04, 0x17
        /*001e*/ 	.short	(.L_3129 - .L_3128)
.L_3128:
        /*0020*/ 	.word	0x00000000
        /*0024*/ 	.short	0x0000
        /*0026*/ 	.short	0x0000
        /*0028*/ 	.byte	0x00, 0xf0, 0xc1, 0x07


	//----- nvinfo : EIATTR_MAXREG_COUNT
	.align		4
.L_3129:
        /*002c*/ 	.byte	0x03, 0x1b
        /*002e*/ 	.short	0x00ff


	//----- nvinfo : EIATTR_NUM_BARRIERS
	.align		4
        /*0030*/ 	.byte	0x02, 0x4c
        /*0032*/ 	.byte	0x01
	.zero		1


	//----- nvinfo : EIATTR_MERCURY_ISA_VERSION
	.align		4
        /*0034*/ 	.byte	0x03, 0x5f
        /*0036*/ 	.short	0x0000


	//----- nvinfo : EIATTR_COOP_GROUP_MASK_REGIDS
	.align		4
        /*0038*/ 	.byte	0x04, 0x29
        /*003a*/ 	.short	(.L_3131 - .L_3130)


	//   ....[0]....
.L_3130:
        /*003c*/ 	.word	0xffffffff


	//   ....[1]....
        /*0040*/ 	.word	0xffffffff


	//   ....[2]....
        /*0044*/ 	.word	0xffffffff


	//   ....[3]....
        /*0048*/ 	.word	0xffffffff


	//   ....[4]....
        /*004c*/ 	.word	0xffffffff


	//   ....[5]....
        /*0050*/ 	.word	0xffffffff


	//   ....[6]....
        /*0054*/ 	.word	0xffffffff


	//   ....[7]....
        /*0058*/ 	.word	0xffffffff


	//   ....[8]....
        /*005c*/ 	.word	0xffffffff


	//   ....[9]....
        /*0060*/ 	.word	0xffffffff


	//   ....[10]....
        /*0064*/ 	.word	0xffffffff


	//   ....[11]....
        /*0068*/ 	.word	0xffffffff


	//   ....[12]....
        /*006c*/ 	.word	0xffffffff


	//   ....[13]....
        /*0070*/ 	.word	0xffffffff


	//   ....[14]....
        /*0074*/ 	.word	0xffffffff


	//   ....[15]....
        /*0078*/ 	.word	0xffffffff


	//   ....[16]....
        /*007c*/ 	.word	0xffffffff


	//   ....[17]....
        /*0080*/ 	.word	0xffffffff


	//   ....[18]....
        /*0084*/ 	.word	0xffffffff


	//   ....[19]....
        /*0088*/ 	.word	0xffffffff


	//   ....[20]....
        /*008c*/ 	.word	0xffffffff


	//   ....[21]....
        /*0090*/ 	.word	0xffffffff


	//   ....[22]....
        /*0094*/ 	.word	0xffffffff


	//   ....[23]....
        /*0098*/ 	.word	0xffffffff


	//   ....[24]....
        /*009c*/ 	.word	0xffffffff


	//   ....[25]....
        /*00a0*/ 	.word	0xffffffff


	//   ....[26]....
        /*00a4*/ 	.word	0xffffffff


	//   ....[27]....
        /*00a8*/ 	.word	0xffffffff


	//   ....[28]....
        /*00ac*/ 	.word	0xffffffff


	//   ....[29]....
        /*00b0*/ 	.word	0xffffffff


	//   ....[30]....
        /*00b4*/ 	.word	0xffffffff


	//   ....[31]....
        /*00b8*/ 	.word	0xffffffff


	//   ....[32]....
        /*00bc*/ 	.word	0xffffffff


	//   ....[33]....
        /*00c0*/ 	.word	0xffffffff


	//   ....[34]....
        /*00c4*/ 	.word	0xffffffff


	//   ....[35]....
        /*00c8*/ 	.word	0xffffffff


	//   ....[36]....
        /*00cc*/ 	.word	0xffffffff


	//   ....[37]....
        /*00d0*/ 	.word	0xffffffff


	//   ....[38]....
        /*00d4*/ 	.word	0xffffffff


	//   ....[39]....
        /*00d8*/ 	.word	0xffffffff


	//   ....[40]....
        /*00dc*/ 	.word	0xffffffff


	//   ....[41]....
        /*00e0*/ 	.word	0xffffffff


	//   ....[42]....
        /*00e4*/ 	.word	0xffffffff


	//   ....[43]....
        /*00e8*/ 	.word	0xffffffff


	//   ....[44]....
        /*00ec*/ 	.word	0xffffffff


	//   ....[45]....
        /*00f0*/ 	.word	0xffffffff


	//   ....[46]....
        /*00f4*/ 	.word	0xffffffff


	//   ....[47]....
        /*00f8*/ 	.word	0xffffffff


	//   ....[48]....
        /*00fc*/ 	.word	0xffffffff


	//   ....[49]....
        /*0100*/ 	.word	0xffffffff


	//----- nvinfo : EIATTR_COOP_GROUP_INSTR_OFFSETS
	.align		4
.L_3131:
        /*0104*/ 	.byte	0x04, 0x28
        /*0106*/ 	.short	(.L_3133 - .L_3132)


	//   ....[0]....
.L_3132:
        /*0108*/ 	.word	0x00000df0


	//   ....[1]....
        /*010c*/ 	.word	0x000010d0


	//   ....[2]....
        /*0110*/ 	.word	0x000013e0


	//   ....[3]....
        /*0114*/ 	.word	0x00001f50


	//   ....[4]....
        /*0118*/ 	.word	0x000024b0


	//   ....[5]....
        /*011c*/ 	.word	0x00002af0


	//   ....[6]....
        /*0120*/ 	.word	0x00002b10


	//   ....[7]....
        /*0124*/ 	.word	0x00002b20


	//   ....[8]....
        /*0128*/ 	.word	0x00002b30


	//   ....[9]....
        /*012c*/ 	.word	0x00002b80


	//   ....[10]....
        /*0130*/ 	.word	0x00002ba0


	//   ....[11]....
        /*0134*/ 	.word	0x00002bc0


	//   ....[12]....
        /*0138*/ 	.word	0x00002bd0


	//   ....[13]....
        /*013c*/ 	.word	0x00002c00


	//   ....[14]....
        /*0140*/ 	.word	0x00002c30


	//   ....[15]....
        /*0144*/ 	.word	0x00002c50


	//   ....[16]....
        /*0148*/ 	.word	0x00002c70


	//   ....[17]....
        /*014c*/ 	.word	0x00002cb0


	//   ....[18]....
        /*0150*/ 	.word	0x00002cf0


	//   ....[19]....
        /*0154*/ 	.word	0x00002d20


	//   ....[20]....
        /*0158*/ 	.word	0x00002d30


	//   ....[21]....
        /*015c*/ 	.word	0x00002d70


	//   ....[22]....
        /*0160*/ 	.word	0x00002db0


	//   ....[23]....
        /*0164*/ 	.word	0x00002dd0


	//   ....[24]....
        /*0168*/ 	.word	0x00002de0


	//   ....[25]....
        /*016c*/ 	.word	0x00002e10


	//   ....[26]....
        /*0170*/ 	.word	0x00002e30


	//   ....[27]....
        /*0174*/ 	.word	0x00002e50


	//   ....[28]....
        /*0178*/ 	.word	0x00002e60


	//   ....[29]....
        /*017c*/ 	.word	0x00002e70


	//   ....[30]....
        /*0180*/ 	.word	0x00002e80


	//   ....[31]....
        /*0184*/ 	.word	0x00002e90


	//   ....[32]....
        /*0188*/ 	.word	0x00002f00


	//   ....[33]....
        /*018c*/ 	.word	0x00003bb0


	//   ....[34]....
        /*0190*/ 	.word	0x00003cd0


	//   ....[35]....
        /*0194*/ 	.word	0x00003dd0


	//   ....[36]....
        /*0198*/ 	.word	0x00003ed0


	//   ....[37]....
        /*019c*/ 	.word	0x00003f60


	//   ....[38]....
        /*01a0*/ 	.word	0x00004210


	//   ....[39]....
        /*01a4*/ 	.word	0x000046d0


	//   ....[40]....
        /*01a8*/ 	.word	0x00004b50


	//   ....[41]....
        /*01ac*/ 	.word	0x00004ba0


	//   ....[42]....
        /*01b0*/ 	.word	0x00004bd0


	//   ....[43]....
        /*01b4*/ 	.word	0x00004bf0


	//   ....[44]....
        /*01b8*/ 	.word	0x00004c10


	//   ....[45]....
        /*01bc*/ 	.word	0x00004cc0


	//   ....[46]....
        /*01c0*/ 	.word	0x00004d10


	//   ....[47]....
        /*01c4*/ 	.word	0x00004d30


	//   ....[48]....
        /*01c8*/ 	.word	0x00004d50


	//   ....[49]....
        /*01cc*/ 	.word	0x00004d70


	//----- nvinfo : EIATTR_EXIT_INSTR_OFFSETS
	.align		4
.L_3133:
        /*01d0*/ 	.byte	0x04, 0x1c
        /*01d2*/ 	.short	(.L_3135 - .L_3134)


	//   ....[0]....
.L_3134:
        /*01d4*/ 	.word	0x00004e30


	//   ....[1]....
        /*01d8*/ 	.word	0x00004f70


	//----- nvinfo : EIATTR_MAX_THREADS
	.align		4
.L_3135:
        /*01dc*/ 	.byte	0x04, 0x05
        /*01de*/ 	.short	(.L_3137 - .L_3136)
.L_3136:
        /*01e0*/ 	.word	0x00000020
        /*01e4*/ 	.word	0x00000001
        /*01e8*/ 	.word	0x00000001


	//----- nvinfo : EIATTR_CRS_STACK_SIZE
	.align		4
.L_3137:
        /*01ec*/ 	.byte	0x04, 0x1e
        /*01ee*/ 	.short	(.L_3139 - .L_3138)
.L_3138:
        /*01f0*/ 	.word	0x00000000
.L_3139:


//--------------------- .nv.info._Z25selective_scan_bwd_kernelI32Selective_Scan_bwd_kernel_traitsILi32ELi8ELb0ELb1ELb1ELb0ELb1EN3c104HalfEfEEv12SSMParamsBwd --------------------------
	.section	.nv.info._Z25selective_scan_bwd_kernelI32Selective_Scan_bwd_kernel_traitsILi32ELi8ELb0ELb1ELb1ELb0ELb1EN3c104HalfEfEEv12SSMParamsBwd,"",@"SHT_CUDA_INFO"
	.sectionflags	@""
	.align	4


	//----- nvinfo : EIATTR_CUDA_API_VERSION
	.align		4
        /*0000*/ 	.byte	0x04, 0x37
        /*0002*/ 	.short	(.L_3141 - .L_3140)
.L_3140:
        /*0004*/ 	.word	0x00000082


	//----- nvinfo : EIATTR_SW2861232_WAR
	.align		4
.L_3141:
        /*0008*/ 	.byte	0x01, 0x35
	.zero		2


	//----- nvinfo : EIATTR_PARAM_CBANK
	.align		4
        /*000c*/ 	.byte	0x04, 0x0a
        /*000e*/ 	.short	(.L_3143 - .L_3142)
	.align		4
.L_3142:
        /*0010*/ 	.word	index@(.nv.constant0._Z25selective_scan_bwd_kernelI32Selective_Scan_bwd_kernel_traitsILi32ELi8ELb0ELb1ELb1ELb0ELb1EN3c104HalfEfEEv12SSMParamsBwd)
        /*0014*/ 	.short	0x0160
        /*0016*/ 	.short	0x01f0


	//----- nvinfo : EIATTR_CBANK_PARAM_SIZE
	.align		4
.L_3143:
        /*0018*/ 	.byte	0x03, 0x19
        /*001a*/ 	.short	0x01f0


	//----- nvinfo : EIATTR_KPARAM_INFO
	.align		4
        /*001c*/ 	.byte	0x04, 0x17
        /*001e*/ 	.short	(.L_3145 - .L_3144)
.L_3144:
        /*0020*/ 	.word	0x00000000
        /*0024*/ 	.short	0x0000
        /*0026*/ 	.short	0x0000
        /*0028*/ 	.byte	0x00, 0xf0, 0xc1, 0x07


	//----- nvinfo : EIATTR_MAXREG_COUNT
	.align		4
.L_3145:
        /*002c*/ 	.byte	0x03, 0x1b
        /*002e*/ 	.short	0x00ff


	//----- nvinfo : EIATTR_NUM_BARRIERS
	.align		4
        /*0030*/ 	.byte	0x02, 0x4c
        /*0032*/ 	.byte	0x01
	.zero		1


	//----- nvinfo : EIATTR_MERCURY_ISA_VERSION
	.align		4
        /*0034*/ 	.byte	0x03, 0x5f
        /*0036*/ 	.short	0x0000


	//----- nvinfo : EIATTR_COOP_GROUP_MASK_REGIDS
	.align		4
        /*0038*/ 	.byte	0x04, 0x29
        /*003a*/ 	.short	(.L_3147 - .L_3146)


	//   ....[0]....
.L_3146:
        /*003c*/ 	.word	0xffffffff


	//   ....[1]....
        /*0040*/ 	.word	0xffffffff


	//   ....[2]....
        /*0044*/ 	.word	0xffffffff


	//   ....[3]....
        /*0048*/ 	.word	0xffffffff


	//   ....[4]....
        /*004c*/ 	.word	0xffffffff


	//   ....[5]....
        /*0050*/ 	.word	0xffffffff


	//   ....[6]....
        /*0054*/ 	.word	0xffffffff


	//   ....[7]....
        /*0058*/ 	.word	0xffffffff


	//   ....[8]....
        /*005c*/ 	.word	0xffffffff


	//   ....[9]....
        /*0060*/ 	.word	0xffffffff


	//   ....[10]....
        /*0064*/ 	.word	0xffffffff


	//   ....[11]....
        /*0068*/ 	.word	0xffffffff


	//   ....[12]....
        /*006c*/ 	.word	0xffffffff


	//   ....[13]....
        /*0070*/ 	.word	0xffffffff


	//   ....[14]....
        /*0074*/ 	.word	0xffffffff


	//   ....[15]....
        /*0078*/ 	.word	0xffffffff


	//   ....[16]....
        /*007c*/ 	.word	0xffffffff


	//   ....[17]....
        /*0080*/ 	.word	0xffffffff


	//   ....[18]....
        /*0084*/ 	.word	0xffffffff


	//   ....[19]....
        /*0088*/ 	.word	0xffffffff


	//   ....[20]....
        /*008c*/ 	.word	0xffffffff


	//   ....[21]....
        /*0090*/ 	.word	0xffffffff


	//   ....[22]....
        /*0094*/ 	.word	0xffffffff


	//   ....[23]....
        /*0098*/ 	.word	0xffffffff


	//   ....[24]....
        /*009c*/ 	.word	0xffffffff


	//   ....[25]....
        /*00a0*/ 	.word	0xffffffff


	//   ....[26]....
        /*00a4*/ 	.word	0xffffffff


	//   ....[27]....
        /*00a8*/ 	.word	0xffffffff


	//   ....[28]....
        /*00ac*/ 	.word	0xffffffff


	//   ....[29]....
        /*00b0*/ 	.word	0xffffffff


	//   ....[30]....
        /*00b4*/ 	.word	0xffffffff


	//   ....[31]....
        /*00b8*/ 	.word	0xffffffff


	//   ....[32]....
        /*00bc*/ 	.word	0xffffffff


	//   ....[33]....
        /*00c0*/ 	.word	0xffffffff


	//   ....[34]....
        /*00c4*/ 	.word	0xffffffff


	//   ....[35]....
        /*00c8*/ 	.word	0xffffffff


	//   ....[36]....
        /*00cc*/ 	.word	0xffffffff


	//   ....[37]....
        /*00d0*/ 	.word	0xffffffff


	//   ....[38]....
        /*00d4*/ 	.word	0xffffffff


	//   ....[39]....
        /*00d8*/ 	.word	0xffffffff


	//   ....[40]....
        /*00dc*/ 	.word	0xffffffff


	//   ....[41]....
        /*00e0*/ 	.word	0xffffffff


	//   ....[42]....
        /*00e4*/ 	.word	0xffffffff


	//   ....[43]....
        /*00e8*/ 	.word	0xffffffff


	//   ....[44]....
        /*00ec*/ 	.word	0xffffffff


	//   ....[45]....
        /*00f0*/ 	.word	0xffffffff


	//   ....[46]....
        /*00f4*/ 	.word	0xffffffff


	//   ....[47]....
        /*00f8*/ 	.word	0xffffffff


	//   ....[48]....
        /*00fc*/ 	.word	0xffffffff


	//   ....[49]....
        /*0100*/ 	.word	0xffffffff


	//   ....[50]....
        /*0104*/ 	.word	0xffffffff


	//   ....[51]....
        /*0108*/ 	.word	0xffffffff


	//   ....[52]....
        /*010c*/ 	.word	0xffffffff


	//   ....[53]....
        /*0110*/ 	.word	0xffffffff


	//----- nvinfo : EIATTR_COOP_GROUP_INSTR_OFFSETS
	.align		4
.L_3147:
        /*0114*/ 	.byte	0x04, 0x28
        /*0116*/ 	.short	(.L_3149 - .L_3148)


	//   ....[0]....
.L_3148:
        /*0118*/ 	.word	0x00000db0


	//   ....[1]....
        /*011c*/ 	.word	0x000010b0


	//   ....[2]....
        /*0120*/ 	.word	0x00001600


	//   ....[3]....
        /*0124*/ 	.word	0x00001850


	//   ....[4]....
        /*0128*/ 	.word	0x00001cc0


	//   ....[5]....
        /*012c*/ 	.word	0x000021d0


	//   ....[6]....
        /*0130*/ 	.word	0x00002930


	//   ....[7]....
        /*0134*/ 	.word	0x00003690


	//   ....[8]....
        /*0138*/ 	.word	0x00003cb0


	//   ....[9]....
        /*013c*/ 	.word	0x00004270


	//   ....[10]....
        /*0140*/ 	.word	0x00004290


	//   ....[11]....
        /*0144*/ 	.word	0x000042a0


	//   ....[12]....
        /*0148*/ 	.word	0x000042b0


	//   ....[13]....
        /*014c*/ 	.word	0x000042e0


	//   ....[14]....
        /*0150*/ 	.word	0x00004310


	//   ....[15]....
        /*0154*/ 	.word	0x00004330


	//   ....[16]....
        /*0158*/ 	.word	0x00004350


	//   ....[17]....
        /*015c*/ 	.word	0x00004380


	//   ....[18]....
        /*0160*/ 	.word	0x000043b0


	//   ....[19]....
        /*0164*/ 	.word	0x000043d0


	//   ....[20]....
        /*0168*/ 	.word	0x000043f0


	//   ....[21]....
        /*016c*/ 	.word	0x00004420


	//   ....[22]....
        /*0170*/ 	.word	0x00004450


	//   ....[23]....
        /*0174*/ 	.word	0x00004480


	//   ....[24]....
        /*0178*/ 	.word	0x000044b0


	//   ....[25]....
        /*017c*/ 	.word	0x00004500


	//   ....[26]....
        /*0180*/ 	.word	0x00004520


	//   ....[27]....
        /*0184*/ 	.word	0x00004540


	//   ....[28]....
        /*0188*/ 	.word	0x00004560


	//   ....[29]....
        /*018c*/ 	.word	0x00004590


	//   ....[30]....
        /*0190*/ 	.word	0x000045b0


	//   ....[31]....
        /*0194*/ 	.word	0x000045d0


	//   ....[32]....
        /*0198*/ 	.word	0x000045e0


	//   ....[33]....
        /*019c*/ 	.word	0x000045f0


	//   ....[34]....
        /*01a0*/ 	.word	0x00004600


	//   ....[35]....
        /*01a4*/ 	.word	0x00004620


	//   ....[36]....
        /*01a8*/ 	.word	0x00004640


	//   ....[37]....
        /*01ac*/ 	.word	0x000052f0


	//   ....[38]....
        /*01b0*/ 	.word	0x00005410


	//   ....[39]....
        /*01b4*/ 	.word	0x00005510


	//   ....[40]....
        /*01b8*/ 	.word	0x00005610


	//   ....[41]....
        /*01bc*/ 	.word	0x000056a0


	//   ....[42]....
        /*01c0*/ 	.word	0x000058f0


	//   ....[43]....
        /*01c4*/ 	.word	0x00005df0


	//   ....[44]....
        /*01c8*/ 	.word	0x00006280


	//   ....[45]....
        /*01cc*/ 	.word	0x000062d0


	//   ....[46]....
        /*01d0*/ 	.word	0x00006300


	//   ....[47]....
        /*01d4*/ 	.word	0x00006320


	//   ....[48]....
        /*01d8*/ 	.word	0x00006340


	//   ....[49]....
        /*01dc*/ 	.word	0x000063f0


	//   ....[50]....
        /*01e0*/ 	.word	0x00006440


	//   ....[51]....
        /*01e4*/ 	.word	0x00006460


	//   ....[52]....
        /*01e8*/ 	.word	0x00006480


	//   ....[53]....
        /*01ec*/ 	.word	0x000064a0


	//----- nvinfo : EIATTR_EXIT_INSTR_OFFSETS
	.align		4
.L_3149:
        /*01f0*/ 	.byte	0x04, 0x1c
        /*01f2*/ 	.short	(.L_3151 - .L_3150)


	//   ....[0]....
.L_3150:
        /*01f4*/ 	.word	0x00006560


	//   ....[1]....
        /*01f8*/ 	.word	0x000066a0


	//----- nvinfo : EIATTR_MAX_THREADS
	.align		4
.L_3151:
        /*01fc*/ 	.byte	0x04, 0x05
        /*01fe*/ 	.short	(.L_3153 - .L_3152)
.L_3152:
        /*0200*/ 	.word	0x00000020
        /*0204*/ 	.word	0x00000001
        /*0208*/ 	.word	0x00000001


	//----- nvinfo : EIATTR_CRS_STACK_SIZE
	.align		4
.L_3153:
        /*020c*/ 	.byte	0x04, 0x1e
        /*020e*/ 	.short	(.L_3155 - .L_3154)
.L_3154:
        /*0210*/ 	.word	0x00000000
.L_3155:


//--------------------- .nv.info._Z25selective_scan_bwd_kernelI32Selective_Scan_bwd_kernel_traitsILi32ELi8ELb0ELb1ELb1ELb1ELb0EN3c104HalfEfEEv12SSMParamsBwd --------------------------
	.section	.nv.info._Z25selective_scan_bwd_kernelI32Selective_Scan_bwd_kernel_traitsILi32ELi8ELb0ELb1ELb1ELb1ELb0EN3c104HalfEfEEv12SSMParamsBwd,"",@"SHT_CUDA_INFO"
	.sectionflags	@""
	.align	4


	//----- nvinfo : EIATTR_CUDA_API_VERSION
	.align		4
        /*0000*/ 	.byte	0x04, 0x37
        /*0002*/ 	.short	(.L_3157 - .L_3156)
.L_3156:
        /*0004*/ 	.word	0x00000082


	//----- nvinfo : EIATTR_SW2861232_WAR
	.align		4
.L_3157:
        /*0008*/ 	.byte	0x01, 0x35
	.zero		2


	//----- nvinfo : EIATTR_PARAM_CBANK
	.align		4
        /*000c*/ 	.byte	0x04, 0x0a
        /*000e*/ 	.short	(.L_3159 - .L_3158)
	.align		4
.L_3158:
        /*0010*/ 	.word	index@(.nv.constant0._Z25selective_scan_bwd_kernelI32Selective_Scan_bwd_kernel_traitsILi32ELi8ELb0ELb1ELb1ELb1ELb0EN3c104HalfEfEEv12SSMParamsBwd)
        /*0014*/ 	.short	0x0160
        /*0016*/ 	.short	0x01f0


	//----- nvinfo : EIATTR_CBANK_PARAM_SIZE
	.align		4
.L_3159:
        /*0018*/ 	.byte	0x03, 0x19
        /*001a*/ 	.short	0x01f0


	//----- nvinfo : EIATTR_KPARAM_INFO
	.align		4
        /*001c*/ 	.byte	0x04, 0x17
        /*001e*/ 	.short	(.L_3161 - .L_3160)
.L_3160:
        /*0020*/ 	.word	0x00000000
        /*0024*/ 	.short	0x0000
        /*0026*/ 	.short	0x0000
        /*0028*/ 	.byte	0x00, 0xf0, 0xc1, 0x07


	//----- nvinfo : EIATTR_MAXREG_COUNT
	.align		4
.L_3161:
        /*002c*/ 	.byte	0x03, 0x1b
        /*002e*/ 	.short	0x00ff


	//----- nvinfo : EIATTR_NUM_BARRIERS
	.align		4
        /*0030*/ 	.byte	0x02, 0x4c
        /*0032*/ 	.byte	0x01
	.zero		1


	//----- nvinfo : EIATTR_MERCURY_ISA_VERSION
	.align		4
        /*0034*/ 	.byte	0x03, 0x5f
        /*0036*/ 	.short	0x0000


	//----- nvinfo : EIATTR_COOP_GROUP_MASK_REGIDS
	.align		4
        /*0038*/ 	.byte	0x04, 0x29
        /*003a*/ 	.short	(.L_3163 - .L_3162)


	//   ....[0]....
.L_3162:
        /*003c*/ 	.word	0xffffffff


	//   ....[1]....
        /*0040*/ 	.word	0xffffffff


	//   ....[2]....
        /*0044*/ 	.word	0xffffffff


	//   ....[3]....
        /*0048*/ 	.word	0xffffffff


	//   ....[4]....
        /*004c*/ 	.word	0xffffffff


	//   ....[5]....
        /*0050*/ 	.word	0xffffffff


	//   ....[6]....
        /*0054*/ 	.word	0xffffffff


	//   ....[7]....
        /*0058*/ 	.word	0xffffffff


	//   ....[8]....
        /*005c*/ 	.word	0xffffffff


	//   ....[9]....
        /*0060*/ 	.word	0xffffffff


	//   ....[10]....
        /*0064*/ 	.word	0xffffffff


	//   ....[11]....
        /*0068*/ 	.word	0xffffffff


	//   ....[12]....
        /*006c*/ 	.word	0xffffffff


	//   ....[13]....
        /*0070*/ 	.word	0xffffffff


	//   ....[14]....
        /*0074*/ 	.word	0xffffffff


	//   ....[15]....
        /*0078*/ 	.word	0xffffffff


	//   ....[16]....
        /*007c*/ 	.word	0xffffffff


	//   ....[17]....
        /*0080*/ 	.word	0xffffffff


	//   ....[18]....
        /*0084*/ 	.word	0xffffffff


	//   ....[19]....
        /*0088*/ 	.word	0xffffffff


	//   ....[20]....
        /*008c*/ 	.word	0xffffffff


	//   ....[21]....
        /*0090*/ 	.word	0xffffffff


	//   ....[22]....
        /*0094*/ 	.word	0xffffffff


	//   ....[23]....
        /*0098*/ 	.word	0xffffffff


	//   ....[24]....
        /*009c*/ 	.word	0xffffffff


	//   ....[25]....
        /*00a0*/ 	.word	0xffffffff


	//   ....[26]....
        /*00a4*/ 	.word	0xffffffff


	//   ....[27]....
        /*00a8*/ 	.word	0xffffffff


	//   ....[28]....
        /*00ac*/ 	.word	0xffffffff


	//   ....[29]....
        /*00b0*/ 	.word	0xffffffff


	//   ....[30]....
        /*00b4*/ 	.word	0xffffffff


	//   ....[31]....
        /*00b8*/ 	.word	0xffffffff


	//   ....[32]....
        /*00bc*/ 	.word	0xffffffff


	//   ....[33]....
        /*00c0*/ 	.word	0xffffffff


	//   ....[34]....
        /*00c4*/ 	.word	0xffffffff


	//   ....[35]....
        /*00c8*/ 	.word	0xffffffff


	//   ....[36]....
        /*00cc*/ 	.word	0xffffffff


	//   ....[37]....
        /*00d0*/ 	.word	0xffffffff


	//   ....[38]....
        /*00d4*/ 	.word	0xffffffff


	//   ....[39]....
        /*00d8*/ 	.word	0xffffffff


	//   ....[40]....
        /*00dc*/ 	.word	0xffffffff


	//   ....[41]....
        /*00e0*/ 	.word	0xffffffff


	//   ....[42]....
        /*00e4*/ 	.word	0xffffffff


	//   ....[43]....
        /*00e8*/ 	.word	0xffffffff


	//   ....[44]....
        /*00ec*/ 	.word	0xffffffff


	//   ....[45]....
        /*00f0*/ 	.word	0xffffffff


	//   ....[46]....
        /*00f4*/ 	.word	0xffffffff


	//   ....[47]....
        /*00f8*/ 	.word	0xffffffff


	//   ....[48]....
        /*00fc*/ 	.word	0xffffffff


	//   ....[49]....
        /*0100*/ 	.word	0xffffffff


	//   ....[50]....
        /*0104*/ 	.word	0xffffffff


	//----- nvinfo : EIATTR_COOP_GROUP_INSTR_OFFSETS
	.align		4
.L_3163:
        /*0108*/ 	.byte	0x04, 0x28
        /*010a*/ 	.short	(.L_3165 - .L_3164)


	//   ....[0]....
.L_3164:
        /*010c*/ 	.word	0x00000e40


	//   ....[1]....
        /*0110*/ 	.word	0x00001060


	//   ....[2]....
        /*0114*/ 	.word	0x00001370


	//   ....[3]....
        /*0118*/ 	.word	0x00003080


	//   ....[4]....
        /*011c*/ 	.word	0x000035c0


	//   ....[5]....
        /*0120*/ 	.word	0x00003c30


	//   ....[6]....
        /*0124*/ 	.word	0x00003c50


	//   ....[7]....
        /*0128*/ 	.word	0x00003c60


	//   ....[8]....
        /*012c*/ 	.word	0x00003c70


	//   ....[9]....
        /*0130*/ 	.word	0x00003cc0


	//   ....[10]....
        /*0134*/ 	.word	0x00003ce0


	//   ....[11]....
        /*0138*/ 	.word	0x00003d00


	//   ....[12]....
        /*013c*/ 	.word	0x00003d10


	//   ....[13]....
        /*0140*/ 	.word	0x00003d40


	//   ....[14]....
        /*0144*/ 	.word	0x00003d70


	//   ....[15]....
        /*0148*/ 	.word	0x00003d90


	//   ....[16]....
        /*014c*/ 	.word	0x00003db0


	//   ....[17]....
        /*0150*/ 	.word	0x00003e20


	//   ....[18]....
        /*0154*/ 	.word	0x00003e40


	//   ....[19]....
        /*0158*/ 	.word	0x00003e60


	//   ....[20]....
        /*015c*/ 	.word	0x00003e70


	//   ....[21]....
        /*0160*/ 	.word	0x00003ee0


	//   ....[22]....
        /*0164*/ 	.word	0x00003f00


	//   ....[23]....
        /*0168*/ 	.word	0x00003f10


	//   ....[24]....
        /*016c*/ 	.word	0x00003f20


	//   ....[25]....
        /*0170*/ 	.word	0x00003f40


	//   ....[26]....
        /*0174*/ 	.word	0x00003f70


	//   ....[27]....
        /*0178*/ 	.word	0x00003f90


	//   ....[28]....
        /*017c*/ 	.word	0x00003fb0


	//   ....[29]....
        /*0180*/ 	.word	0x00003fc0


	//   ....[30]....
        /*0184*/ 	.word	0x00003fd0


	//   ....[31]....
        /*0188*/ 	.word	0x00003fe0


	//   ....[32]....
        /*018c*/ 	.word	0x00004030


	//   ....[33]....
        /*0190*/ 	.word	0x00004ce0


	//   ....[34]....
        /*0194*/ 	.word	0x00004e00


	//   ....[35]....
        /*0198*/ 	.word	0x00004f00


	//   ....[36]....
        /*019c*/ 	.word	0x00005000


	//   ....[37]....
        /*01a0*/ 	.word	0x00005090


	//   ....[38]....
        /*01a4*/ 	.word	0x00005430


	//   ....[39]....
        /*01a8*/ 	.word	0x00005810


	//   ....[40]....
        /*01ac*/ 	.word	0x00005ea0


	//   ....[41]....
        /*01b0*/ 	.word	0x00006320


	//   ....[42]....
        /*01b4*/ 	.word	0x00006370


	//   ....[43]....
        /*01b8*/ 	.word	0x000063a0


	//   ....[44]....
        /*01bc*/ 	.word	0x000063c0


	//   ....[45]....
        /*01c0*/ 	.word	0x000063e0


	//   ....[46]....
        /*01c4*/ 	.word	0x00006490


	//   ....[47]....
        /*01c8*/ 	.word	0x000064e0


	//   ....[48]....
        /*01cc*/ 	.word	0x00006500


	//   ....[49]....
        /*01d0*/ 	.word	0x00006520


	//   ....[50]....
        /*01d4*/ 	.word	0x00006540


	//----- nvinfo : EIATTR_EXIT_INSTR_OFFSETS
	.align		4
.L_3165:
        /*01d8*/ 	.byte	0x04, 0x1c
        /*01da*/ 	.short	(.L_3167 - .L_3166)


	//   ....[0]....
.L_3166:
        /*01dc*/ 	.word	0x00006600


	//   ....[1]....
        /*01e0*/ 	.word	0x00006740


	//----- nvinfo : EIATTR_MAX_THREADS
	.align		4
.L_3167:
        /*01e4*/ 	.byte	0x04, 0x05
        /*01e6*/ 	.short	(.L_3169 - .L_3168)
.L_3168:
        /*01e8*/ 	.word	0x00000020
        /*01ec*/ 	.word	0x00000001
        /*01f0*/ 	.word	0x00000001


	//----- nvinfo : EIATTR_CRS_STACK_SIZE
	.align		4
.L_3169:
        /*01f4*/ 	.byte	0x04, 0x1e
        /*01f6*/ 	.short	(.L_3171 - .L_3170)
.L_3170:
        /*01f8*/ 	.word	0x00000000
.L_3171:


//--------------------- .nv.info._Z25selective_scan_bwd_kernelI32Selective_Scan_bwd_kernel_traitsILi32ELi8ELb0ELb1ELb1ELb1ELb1EN3c104HalfEfEEv12SSMParamsBwd --------------------------
	.section	.nv.info._Z25selective_scan_bwd_kernelI32Selective_Scan_bwd_kernel_traitsILi32ELi8ELb0ELb1ELb1ELb1ELb1EN3c104HalfEfEEv12SSMParamsBwd,"",@"SHT_CUDA_INFO"
	.sectionflags	@""
	.align	4


	//----- nvinfo : EIATTR_CUDA_API_VERSION
	.align		4
        /*0000*/ 	.byte	0x04, 0x37
        /*0002*/ 	.short	(.L_3173 - .L_3172)
.L_3172:
        /*0004*/ 	.word	0x00000082


	//----- nvinfo : EIATTR_SW2861232_WAR
	.align		4
.L_3173:
        /*0008*/ 	.byte	0x01, 0x35
	.zero		2


	//----- nvinfo : EIATTR_PARAM_CBANK
	.align		4
        /*000c*/ 	.byte	0x04, 0x0a
        /*000e*/ 	.short	(.L_3175 - .L_3174)
	.align		4
.L_3174:
        /*0010*/ 	.word	index@(.nv.constant0._Z25selective_scan_bwd_kernelI32Selective_Scan_bwd_kernel_traitsILi32ELi8ELb0ELb1ELb1ELb1ELb1EN3c104HalfEfEEv12SSMParamsBwd)
        /*0014*/ 	.short	0x0160
        /*0016*/ 	.short	0x01f0


	//----- nvinfo : EIATTR_CBANK_PARAM_SIZE
	.align		4
.L_3175:
        /*0018*/ 	.byte	0x03, 0x19
        /*001a*/ 	.short	0x01f0


	//----- nvinfo : EIATTR_KPARAM_INFO
	.align		4
        /*001c*/ 	.byte	0x04, 0x17
        /*001e*/ 	.short	(.L_3177 - .L_3176)
.L_3176:
        /*0020*/ 	.word	0x00000000
        /*0024*/ 	.short	0x0000
        /*0026*/ 	.short	0x0000
        /*0028*/ 	.byte	0x00, 0xf0, 0xc1, 0x07


	//----- nvinfo : EIATTR_MAXREG_COUNT
	.align		4
.L_3177:
        /*002c*/ 	.byte	0x03, 0x1b
        /*002e*/ 	.short	0x00ff


	//----- nvinfo : EIATTR_NUM_BARRIERS
	.align		4
        /*0030*/ 	.byte	0x02, 0x4c
        /*0032*/ 	.byte	0x01
	.zero		1


	//----- nvinfo : EIATTR_MERCURY_ISA_VERSION
	.align		4
        /*0034*/ 	.byte	0x03, 0x5f
        /*0036*/ 	.short	0x0000


	//----- nvinfo : EIATTR_COOP_GROUP_MASK_REGIDS
	.align		4
        /*0038*/ 	.byte	0x04, 0x29
        /*003a*/ 	.short	(.L_3179 - .L_3178)


	//   ....[0]....
.L_3178:
        /*003c*/ 	.word	0xffffffff


	//   ....[1]....
        /*0040*/ 	.word	0xffffffff


	//   ....[2]....
        /*0044*/ 	.word	0xffffffff


	//   ....[3]....
        /*0048*/ 	.word	0xffffffff


	//   ....[4]....
        /*004c*/ 	.word	0xffffffff


	//   ....[5]....
        /*0050*/ 	.word	0xffffffff


	//   ....[6]....
        /*0054*/ 	.word	0xffffffff


	//   ....[7]....
        /*0058*/ 	.word	0xffffffff


	//   ....[8]....
        /*005c*/ 	.word	0xffffffff


	//   ....[9]....
        /*0060*/ 	.word	0xffffffff


	//   ....[10]....
        /*0064*/ 	.word	0xffffffff


	//   ....[11]....
        /*0068*/ 	.word	0xffffffff


	//   ....[12]....
        /*006c*/ 	.word	0xffffffff


	//   ....[13]....
        /*0070*/ 	.word	0xffffffff


	//   ....[14]....
        /*0074*/ 	.word	0xffffffff


	//   ....[15]....
        /*0078*/ 	.word	0xffffffff


	//   ....[16]....
        /*007c*/ 	.word	0xffffffff


	//   ....[17]....
        /*0080*/ 	.word	0xffffffff


	//   ....[18]....
        /*0084*/ 	.word	0xffffffff


	//   ....[19]....
        /*0088*/ 	.word	0xffffffff


	//   ....[20]....
        /*008c*/ 	.word	0xffffffff


	//   ....[21]....
        /*0090*/ 	.word	0xffffffff


	//   ....[22]....
        /*0094*/ 	.word	0xffffffff


	//   ....[23]....
        /*0098*/ 	.word	0xffffffff


	//   ....[24]....
        /*009c*/ 	.word	0xffffffff


	//   ....[25]....
        /*00a0*/ 	.word	0xffffffff


	//   ....[26]....
        /*00a4*/ 	.word	0xffffffff


	//   ....[27]....
        /*00a8*/ 	.word	0xffffffff


	//   ....[28]....
        /*00ac*/ 	.word	0xffffffff


	//   ....[29]....
        /*00b0*/ 	.word	0xffffffff


	//   ....[30]....
        /*00b4*/ 	.word	0xffffffff


	//   ....[31]....
        /*00b8*/ 	.word	0xffffffff


	//   ....[32]....
        /*00bc*/ 	.word	0xffffffff


	//   ....[33]....
        /*00c0*/ 	.word	0xffffffff


	//   ....[34]....
        /*00c4*/ 	.word	0xffffffff


	//   ....[35]....
        /*00c8*/ 	.word	0xffffffff


	//   ....[36]....
        /*00cc*/ 	.word	0xffffffff


	//   ....[37]....
        /*00d0*/ 	.word	0xffffffff


	//   ....[38]....
        /*00d4*/ 	.word	0xffffffff


	//   ....[39]....
        /*00d8*/ 	.word	0xffffffff


	//   ....[40]....
        /*00dc*/ 	.word	0xffffffff


	//   ....[41]....
        /*00e0*/ 	.word	0xffffffff


	//   ....[42]....
        /*00e4*/ 	.word	0xffffffff


	//   ....[43]....
        /*00e8*/ 	.word	0xffffffff


	//   ....[44]....
        /*00ec*/ 	.word	0xffffffff


	//   ....[45]....
        /*00f0*/ 	.word	0xffffffff


	//   ....[46]....
        /*00f4*/ 	.word	0xffffffff


	//   ....[47]....
        /*00f8*/ 	.word	0xffffffff


	//   ....[48]....
        /*00fc*/ 	.word	0xffffffff


	//   ....[49]....
        /*0100*/ 	.word	0xffffffff


	//   ....[50]....
        /*0104*/ 	.word	0xffffffff


	//   ....[51]....
        /*0108*/ 	.word	0xffffffff


	//   ....[52]....
        /*010c*/ 	.word	0xffffffff


	//   ....[53]....
        /*0110*/ 	.word	0xffffffff


	//   ....[54]....
        /*0114*/ 	.word	0xffffffff


	//----- nvinfo : EIATTR_COOP_GROUP_INSTR_OFFSETS
	.align		4
.L_3179:
        /*0118*/ 	.byte	0x04, 0x28
        /*011a*/ 	.short	(.L_3181 - .L_3180)


	//   ....[0]....
.L_3180:
        /*011c*/ 	.word	0x00000df0


	//   ....[1]....
        /*0120*/ 	.word	0x000010a0


	//   ....[2]....
        /*0124*/ 	.word	0x00001640


	//   ....[3]....
        /*0128*/ 	.word	0x00002ad0


	//   ....[4]....
        /*012c*/ 	.word	0x00002fe0


	//   ....[5]....
        /*0130*/ 	.word	0x00003440


	//   ....[6]....
        /*0134*/ 	.word	0x00003aa0


	//   ....[7]....
        /*0138*/ 	.word	0x00004810


	//   ....[8]....
        /*013c*/ 	.word	0x00004db0


	//   ....[9]....
        /*0140*/ 	.word	0x00005420


	//   ....[10]....
        /*0144*/ 	.word	0x00005440


	//   ....[11]....
        /*0148*/ 	.word	0x00005450


	//   ....[12]....
        /*014c*/ 	.word	0x00005460


	//   ....[13]....
        /*0150*/ 	.word	0x00005470


	//   ....[14]....
        /*0154*/ 	.word	0x000054a0


	//   ....[15]....
        /*0158*/ 	.word	0x000054d0


	//   ....[16]....
        /*015c*/ 	.word	0x000054f0


	//   ....[17]....
        /*0160*/ 	.word	0x00005510


	//   ....[18]....
        /*0164*/ 	.word	0x00005540


	//   ....[19]....
        /*0168*/ 	.word	0x00005570


	//   ....[20]....
        /*016c*/ 	.word	0x00005590


	//   ....[21]....
        /*0170*/ 	.word	0x000055b0


	//   ....[22]....
        /*0174*/ 	.word	0x000055e0


	//   ....[23]....
        /*0178*/ 	.word	0x00005610


	//   ....[24]....
        /*017c*/ 	.word	0x00005640


	//   ....[25]....
        /*0180*/ 	.word	0x00005670


	//   ....[26]....
        /*0184*/ 	.word	0x000056c0


	//   ....[27]....
        /*0188*/ 	.word	0x000056e0


	//   ....[28]....
        /*018c*/ 	.word	0x00005700


	//   ....[29]....
        /*0190*/ 	.word	0x00005720


	//   ....[30]....
        /*0194*/ 	.word	0x00005760


	//   ....[31]....
        /*0198*/ 	.word	0x00005780


	//   ....[32]....
        /*019c*/ 	.word	0x00005790


	//   ....[33]....
        /*01a0*/ 	.word	0x000057a0


	//   ....[34]....
        /*01a4*/ 	.word	0x000057b0


	//   ....[35]....
        /*01a8*/ 	.word	0x000057d0


	//   ....[36]....
        /*01ac*/ 	.word	0x000057f0


	//   ....[37]....
        /*01b0*/ 	.word	0x00006490


	//   ....[38]....
        /*01b4*/ 	.word	0x000065b0


	//   ....[39]....
        /*01b8*/ 	.word	0x000066b0


	//   ....[40]....
        /*01bc*/ 	.word	0x00006710


	//   ....[41]....
        /*01c0*/ 	.word	0x000067e0


	//   ....[42]....
        /*01c4*/ 	.word	0x00006bd0


	//   ....[43]....
        /*01c8*/ 	.word	0x00006f90


	//   ....[44]....
        /*01cc*/ 	.word	0x00007630


	//   ....[45]....
        /*01d0*/ 	.word	0x00007ac0


	//   ....[46]....
        /*01d4*/ 	.word	0x00007b10


	//   ....[47]....
        /*01d8*/ 	.word	0x00007b40


	//   ....[48]....
        /*01dc*/ 	.word	0x00007b60


	//   ....[49]....
        /*01e0*/ 	.word	0x00007b80


	//   ....[50]....
        /*01e4*/ 	.word	0x00007c30


	//   ....[51]....
        /*01e8*/ 	.word	0x00007c80


	//   ....[52]....
        /*01ec*/ 	.word	0x00007ca0


	//   ....[53]....
        /*01f0*/ 	.word	0x00007cc0


	//   ....[54]....
        /*01f4*/ 	.word	0x00007ce0


	//----- nvinfo : EIATTR_EXIT_INSTR_OFFSETS
	.align		4
.L_3181:
        /*01f8*/ 	.byte	0x04, 0x1c
        /*01fa*/ 	.short	(.L_3183 - .L_3182)


	//   ....[0]....
.L_3182:
        /*01fc*/ 	.word	0x00007da0


	//   ....[1]....
        /*0200*/ 	.word	0x00007ee0


	//----- nvinfo : EIATTR_MAX_THREADS
	.align		4
.L_3183:
        /*0204*/ 	.byte	0x04, 0x05
        /*0206*/ 	.short	(.L_3185 - .L_3184)
.L_3184:
        /*0208*/ 	.word	0x00000020
        /*020c*/ 	.word	0x00000001
        /*0210*/ 	.word	0x00000001


	//----- nvinfo : EIATTR_CRS_STACK_SIZE
	.align		4
.L_3185:
        /*0214*/ 	.byte	0x04, 0x1e
        /*0216*/ 	.short	(.L_3187 - .L_3186)
.L_3186:
        /*0218*/ 	.word	0x00000000
.L_3187:


//--------------------- .nv.info._Z25selective_scan_bwd_kernelI32Selective_Scan_bwd_kernel_traitsILi32ELi8ELb1ELb0ELb0ELb0ELb0EN3c104HalfEfEEv12SSMParamsBwd --------------------------
	.section	.nv.info._Z25selective_scan_bwd_kernelI32Selective_Scan_bwd_kernel_traitsILi32ELi8ELb1ELb0ELb0ELb0ELb0EN3c104HalfEfEEv12SSMParamsBwd,"",@"SHT_CUDA_INFO"
	.sectionflags	@""
	.align	4


	//----- nvinfo : EIATTR_CUDA_API_VERSION
	.align		4
        /*0000*/ 	.byte	0x04, 0x37
        /*0002*/ 	.short	(.L_3189 - .L_3188)
.L_3188:
        /*0004*/ 	.word	0x00000082


	//----- nvinfo : EIATTR_SW2861232_WAR
	.align		4
.L_3189:
        /*0008*/ 	.byte	0x01, 0x35
	.zero		2


	//----- nvinfo : EIATTR_PARAM_CBANK
	.align		4
        /*000c*/ 	.byte	0x04, 0x0a
        /*000e*/ 	.short	(.L_3191 - .L_3190)
	.align		4
.L_3190:
        /*0010*/ 	.word	index@(.nv.constant0._Z25selective_scan_bwd_kernelI32Selective_Scan_bwd_kernel_traitsILi32ELi8ELb1ELb0ELb0ELb0ELb0EN3c104HalfEfEEv12SSMParamsBwd)
        /*0014*/ 	.short	0x0160
        /*0016*/ 	.short	0x01f0


	//----- nvinfo : EIATTR_CBANK_PARAM_SIZE
	.align		4
.L_3191:
        /*0018*/ 	.byte	0x03, 0x19
        /*001a*/ 	.short	0x01f0


	//----- nvinfo : EIATTR_KPARAM_INFO
	.align		4
        /*001c*/ 	.byte	0x04, 0x17
        /*001e*/ 	.short	(.L_3193 - .L_3192)
.L_3192:
        /*0020*/ 	.word	0x00000000
        /*0024*/ 	.short	0x0000
        /*0026*/ 	.short	0x0000
        /*0028*/ 	.byte	0x00, 0xf0, 0xc1, 0x07


	//----- nvinfo : EIATTR_MAXREG_COUNT
	.align		4
.L_3193:
        /*002c*/ 	.byte	0x03, 0x1b
        /*002e*/ 	.short	0x00ff


	//----- nvinfo : EIATTR_NUM_BARRIERS
	.align		4
        /*0030*/ 	.byte	0x02, 0x4c
        /*0032*/ 	.byte	0x01
	.zero		1


	//----- nvinfo : EIATTR_MERCURY_ISA_VERSION
	.align		4
        /*0034*/ 	.byte	0x03, 0x5f
        /*0036*/ 	.short	0x0000


	//----- nvinfo : EIATTR_COOP_GROUP_MASK_REGIDS
	.align		4
        /*0038*/ 	.byte	0x04, 0x29
        /*003a*/ 	.short	(.L_3195 - .L_3194)


	//   ....[0]....
.L_3194:
        /*003c*/ 	.word	0xffffffff


	//   ....[1]....
        /*0040*/ 	.word	0xffffffff


	//   ....[2]....
        /*0044*/ 	.word	0xffffffff


	//   ....[3]....
        /*0048*/ 	.word	0xffffffff


	//   ....[4]....
        /*004c*/ 	.word	0xffffffff


	//   ....[5]....
        /*0050*/ 	.word	0xffffffff


	//   ....[6]....
        /*0054*/ 	.word	0xffffffff


	//   ....[7]....
        /*0058*/ 	.word	0xffffffff


	//   ....[8]....
        /*005c*/ 	.word	0xffffffff


	//   ....[9]....
        /*0060*/ 	.word	0xffffffff


	//   ....[10]....
        /*0064*/ 	.word	0xffffffff


	//   ....[11]....
        /*0068*/ 	.word	0xffffffff


	//   ....[12]....
        /*006c*/ 	.word	0xffffffff


	//   ....[13]....
        /*0070*/ 	.word	0xffffffff


	//   ....[14]....
        /*0074*/ 	.word	0xffffffff


	//   ....[15]....
        /*0078*/ 	.word	0xffffffff


	//   ....[16]....
        /*007c*/ 	.word	0xffffffff


	//   ....[17]....
        /*0080*/ 	.word	0xffffffff


	//   ....[18]....
        /*0084*/ 	.word	0xffffffff


	//   ....[19]....
        /*0088*/ 	.word	0xffffffff


	//   ....[20]....
        /*008c*/ 	.word	0xffffffff


	//   ....[21]....
        /*0090*/ 	.word	0xffffffff


	//   ....[22]....
        /*0094*/ 	.word	0xffffffff


	//   ....[23]....
        /*0098*/ 	.word	0xffffffff


	//   ....[24]....
        /*009c*/ 	.word	0xffffffff


	//   ....[25]....
        /*00a0*/ 	.word	0xffffffff


	//   ....[26]....
        /*00a4*/ 	.word	0xffffffff


	//   ....[27]....
        /*00a8*/ 	.word	0xffffffff


	//   ....[28]....
        /*00ac*/ 	.word	0xffffffff


	//   ....[29]....
        /*00b0*/ 	.word	0xffffffff


	//   ....[30]....
        /*00b4*/ 	.word	0xffffffff


	//   ....[31]....
        /*00b8*/ 	.word	0xffffffff


	//   ....[32]....
        /*00bc*/ 	.word	0xffffffff


	//   ....[33]....
        /*00c0*/ 	.word	0xffffffff


	//   ....[34]....
        /*00c4*/ 	.word	0xffffffff


	//   ....[35]....
        /*00c8*/ 	.word	0xffffffff


	//   ....[36]....
        /*00cc*/ 	.word	0xffffffff


	//   ....[37]....
        /*00d0*/ 	.word	0xffffffff


	//   ....[38]....
        /*00d4*/ 	.word	0xffffffff


	//   ....[39]....
        /*00d8*/ 	.word	0xffffffff


	//   ....[40]....
        /*00dc*/ 	.word	0xffffffff


	//   ....[41]....
        /*00e0*/ 	.word	0xffffffff


	//   ....[42]....
        /*00e4*/ 	.word	0xffffffff


	//   ....[43]....
        /*00e8*/ 	.word	0xffffffff


	//   ....[44]....
        /*00ec*/ 	.word	0xffffffff


	//   ....[45]....
        /*00f0*/ 	.word	0xffffffff


	//   ....[46]....
        /*00f4*/ 	.word	0xffffffff


	//   ....[47]....
        /*00f8*/ 	.word	0xffffffff


	//   ....[48]....
        /*00fc*/ 	.word	0xffffffff


	//   ....[49]....
        /*0100*/ 	.word	0xffffffff


	//   ....[50]....
        /*0104*/ 	.word	0xffffffff


	//   ....[51]....
        /*0108*/ 	.word	0xffffffff


	//   ....[52]....
        /*010c*/ 	.word	0xffffffff


	//----- nvinfo : EIATTR_COOP_GROUP_INSTR_OFFSETS
	.align		4
.L_3195:
        /*0110*/ 	.byte	0x04, 0x28
        /*0112*/ 	.short	(.L_3197 - .L_3196)


	//   ....[0]....
.L_3196:
        /*0114*/ 	.word	0x00000610


	//   ....[1]....
        /*0118*/ 	.word	0x00000680


	//   ....[2]....
        /*011c*/ 	.word	0x00000720


	//   ....[3]....
        /*0120*/ 	.word	0x000012f0


	//   ....[4]....
        /*0124*/ 	.word	0x00001320


	//   ....[5]....
        /*0128*/ 	.word	0x00001360


	//   ....[6]....
        /*012c*/ 	.word	0x00001370


	//   ....[7]....
        /*0130*/ 	.word	0x000013a0


	//   ....[8]....
        /*0134*/ 	.word	0x000013c0


	//   ....[9]....
        /*0138*/ 	.word	0x000013f0


	//   ....[10]....
        /*013c*/ 	.word	0x00001410


	//   ....[11]....
        /*0140*/ 	.word	0x00001440


	//   ....[12]....
        /*0144*/ 	.word	0x00001460


	//   ....[13]....
        /*0148*/ 	.word	0x000014a0


	//   ....[14]....
        /*014c*/ 	.word	0x000014b0


	//   ....[15]....
        /*0150*/ 	.word	0x000014f0


	//   ....[16]....
        /*0154*/ 	.word	0x00001510


	//   ....[17]....
        /*0158*/ 	.word	0x00001560


	//   ....[18]....
        /*015c*/ 	.word	0x00001580


	//   ....[19]....
        /*0160*/ 	.word	0x000015e0


	//   ....[20]....
        /*0164*/ 	.word	0x000015f0


	//   ....[21]....
        /*0168*/ 	.word	0x00001620


	//   ....[22]....
        /*016c*/ 	.word	0x00001640


	//   ....[23]....
        /*0170*/ 	.word	0x00001670


	//   ....[24]....
        /*0174*/ 	.word	0x00001680


	//   ....[25]....
        /*0178*/ 	.word	0x000016a0


	//   ....[26]....
        /*017c*/ 	.word	0x000016d0


	//   ....[27]....
        /*0180*/ 	.word	0x000016e0


	//   ....[28]....
        /*0184*/ 	.word	0x000016f0


	//   ....[29]....
        /*0188*/ 	.word	0x00001700


	//   ....[30]....
        /*018c*/ 	.word	0x00001710


	//   ....[31]....
        /*0190*/ 	.word	0x00001a70


	//   ....[32]....
        /*0194*/ 	.word	0x00001aa0


	//   ....[33]....
        /*0198*/ 	.word	0x00001b90


	//   ....[34]....
        /*019c*/ 	.word	0x00001bc0


	//   ....[35]....
        /*01a0*/ 	.word	0x00001ca0


	//   ....[36]....
        /*01a4*/ 	.word	0x00001cd0


	//   ....[37]....
        /*01a8*/ 	.word	0x00001db0


	//   ....[38]....
        /*01ac*/ 	.word	0x00001de0


	//   ....[39]....
        /*01b0*/ 	.word	0x00001e50


	//   ....[40]....
        /*01b4*/ 	.word	0x00001e60


	//   ....[41]....
        /*01b8*/ 	.word	0x00002200


	//   ....[42]....
        /*01bc*/ 	.word	0x00002400


	//   ....[43]....
        /*01c0*/ 	.word	0x000024f0


	//   ....[44]....
        /*01c4*/ 	.word	0x00002540


	//   ....[45]....
        /*01c8*/ 	.word	0x00002570


	//   ....[46]....
        /*01cc*/ 	.word	0x00002590


	//   ....[47]....
        /*01d0*/ 	.word	0x000025b0


	//   ....[48]....
        /*01d4*/ 	.word	0x00002660


	//   ....[49]....
        /*01d8*/ 	.word	0x000026b0


	//   ....[50]....
        /*01dc*/ 	.word	0x000026d0


	//   ....[51]....
        /*01e0*/ 	.word	0x000026f0


	//   ....[52]....
        /*01e4*/ 	.word	0x00002710


	//----- nvinfo : EIATTR_EXIT_INSTR_OFFSETS
	.align		4
.L_3197:
        /*01e8*/ 	.byte	0x04, 0x1c
        /*01ea*/ 	.short	(.L_3199 - .L_3198)


	//   ....[0]....
.L_3198:
        /*01ec*/ 	.word	0x000027d0


	//   ....[1]....
        /*01f0*/ 	.word	0x00002c30


	//----- nvinfo : EIATTR_MAX_THREADS
	.align		4
.L_3199:
        /*01f4*/ 	.byte	0x04, 0x05
        /*01f6*/ 	.short	(.L_3201 - .L_3200)
.L_3200:
        /*01f8*/ 	.word	0x00000020
        /*01fc*/ 	.word	0x00000001
        /*0200*/ 	.word	0x00000001


	//----- nvinfo : EIATTR_CRS_STACK_SIZE
	.align		4
.L_3201:
        /*0204*/ 	.byte	0x04, 0x1e
        /*0206*/ 	.short	(.L_3203 - .L_3202)
.L_3202:
        /*0208*/ 	.word	0x00000000
.L_3203:


//--------------------- .nv.info._Z25selective_scan_bwd_kernelI32Selective_Scan_bwd_kernel_traitsILi32ELi8ELb1ELb0ELb0ELb0ELb1EN3c104HalfEfEEv12SSMParamsBwd --------------------------
	.section	.nv.info._Z25selective_scan_bwd_kernelI32Selective_Scan_bwd_kernel_traitsILi32ELi8ELb1ELb0ELb0ELb0ELb1EN3c104HalfEfEEv12SSMParamsBwd,"",@"SHT_CUDA_INFO"
	.sectionflags	@""
	.align	4


	//----- nvinfo : EIATTR_CUDA_API_VERSION
	.align		4
        /*0000*/ 	.byte	0x04, 0x37
        /*0002*/ 	.short	(.L_3205 - .L_3204)
.L_3204:
        /*0004*/ 	.word	0x00000082


	//----- nvinfo : EIATTR_SW2861232_WAR
	.align		4
.L_3205:
        /*0008*/ 	.byte	0x01, 0x35
	.zero		2


	//----- nvinfo : EIATTR_PARAM_CBANK
	.align		4
        /*000c*/ 	.byte	0x04, 0x0a
        /*000e*/ 	.short	(.L_3207 - .L_3206)
	.align		4
.L_3206:
        /*0010*/ 	.word	index@(.nv.constant0._Z25selective_scan_bwd_kernelI32Selective_Scan_bwd_kernel_traitsILi32ELi8ELb1ELb0ELb0ELb0ELb1EN3c104HalfEfEEv12SSMParamsBwd)
        /*0014*/ 	.short	0x0160
        /*0016*/ 	.short	0x01f0


	//----- nvinfo : EIATTR_CBANK_PARAM_SIZE
	.align		4
.L_3207:
        /*0018*/ 	.byte	0x03, 0x19
        /*001a*/ 	.short	0x01f0


	//----- nvinfo : EIATTR_KPARAM_INFO
	.align		4
        /*001c*/ 	.byte	0x04, 0x17
        /*001e*/ 	.short	(.L_3209 - .L_3208)
.L_3208:
        /*0020*/ 	.word	0x00000000
        /*0024*/ 	.short	0x0000
        /*0026*/ 	.short	0x0000
        /*0028*/ 	.byte	0x00, 0xf0, 0xc1, 0x07


	//----- nvinfo : EIATTR_MAXREG_COUNT
	.align		4
.L_3209:
        /*002c*/ 	.byte	0x03, 0x1b
        /*002e*/ 	.short	0x00ff


	//----- nvinfo : EIATTR_NUM_BARRIERS
	.align		4
        /*0030*/ 	.byte	0x02, 0x4c
        /*0032*/ 	.byte	0x01
	.zero		1


	//----- nvinfo : EIATTR_MERCURY_ISA_VERSION
	.align		4
        /*0034*/ 	.byte	0x03, 0x5f
        /*0036*/ 	.short	0x0000


	//----- nvinfo : EIATTR_COOP_GROUP_MASK_REGIDS
	.align		4
        /*0038*/ 	.byte	0x04, 0x29
        /*003a*/ 	.short	(.L_3211 - .L_3210)


	//   ....[0]....
.L_3210:
        /*003c*/ 	.word	0xffffffff


	//   ....[1]....
        /*0040*/ 	.word	0xffffffff


	//   ....[2]....
        /*0044*/ 	.word	0xffffffff


	//   ....[3]....
        /*0048*/ 	.word	0xffffffff


	//   ....[4]....
        /*004c*/ 	.word	0xffffffff


	//   ....[5]....
        /*0050*/ 	.word	0xffffffff


	//   ....[6]....
        /*0054*/ 	.word	0xffffffff


	//   ....[7]....
        /*0058*/ 	.word	0xffffffff


	//   ....[8]....
        /*005c*/ 	.word	0xffffffff


	//   ....[9]....
        /*0060*/ 	.word	0xffffffff


	//   ....[10]....
        /*0064*/ 	.word	0xffffffff


	//   ....[11]....
        /*0068*/ 	.word	0xffffffff


	//   ....[12]....
        /*006c*/ 	.word	0xffffffff


	//   ....[13]....
        /*0070*/ 	.word	0xffffffff


	//   ....[14]....
        /*0074*/ 	.word	0xffffffff


	//   ....[15]....
        /*0078*/ 	.word	0xffffffff


	//   ....[16]....
        /*007c*/ 	.word	0xffffffff


	//   ....[17]....
        /*0080*/ 	.word	0xffffffff


	//   ....[18]....
        /*0084*/ 	.word	0xffffffff


	//   ....[19]....
        /*0088*/ 	.word	0xffffffff


	//   ....[20]....
        /*008c*/ 	.word	0xffffffff


	//   ....[21]....
        /*0090*/ 	.word	0xffffffff


	//   ....[22]....
        /*0094*/ 	.word	0xffffffff


	//   ....[23]....
        /*0098*/ 	.word	0xffffffff


	//   ....[24]....
        /*009c*/ 	.word	0xffffffff


	//   ....[25]....
        /*00a0*/ 	.word	0xffffffff


	//   ....[26]....
        /*00a4*/ 	.word	0xffffffff


	//   ....[27]....
        /*00a8*/ 	.word	0xffffffff


	//   ....[28]....
        /*00ac*/ 	.word	0xffffffff


	//   ....[29]....
        /*00b0*/ 	.word	0xffffffff


	//   ....[30]....
        /*00b4*/ 	.word	0xffffffff


	//   ....[31]....
        /*00b8*/ 	.word	0xffffffff


	//   ....[32]....
        /*00bc*/ 	.word	0xffffffff


	//   ....[33]....
        /*00c0*/ 	.word	0xffffffff


	//   ....[34]....
        /*00c4*/ 	.word	0xffffffff


	//   ....[35]....
        /*00c8*/ 	.word	0xffffffff


	//   ....[36]....
        /*00cc*/ 	.word	0xffffffff


	//   ....[37]....
        /*00d0*/ 	.word	0xffffffff


	//   ....[38]....
        /*00d4*/ 	.word	0xffffffff


	//   ....[39]....
        /*00d8*/ 	.word	0xffffffff


	//   ....[40]....
        /*00dc*/ 	.word	0xffffffff


	//   ....[41]....
        /*00e0*/ 	.word	0xffffffff


	//   ....[42]....
        /*00e4*/ 	.word	0xffffffff


	//   ....[43]....
        /*00e8*/ 	.word	0xffffffff


	//   ....[44]....
        /*00ec*/ 	.word	0xffffffff


	//   ....[45]....
        /*00f0*/ 	.word	0xffffffff


	//   ....[46]....
        /*00f4*/ 	.word	0xffffffff


	//   ....[47]....
        /*00f8*/ 	.word	0xffffffff


	//   ....[48]....
        /*00fc*/ 	.word	0xffffffff


	//   ....[49]....
        /*0100*/ 	.word	0xffffffff


	//   ....[50]....
        /*0104*/ 	.word	0xffffffff


	//   ....[51]....
        /*0108*/ 	.word	0xffffffff


	//   ....[52]....
        /*010c*/ 	.word	0xffffffff


	//   ....[53]....
        /*0110*/ 	.word	0xffffffff


	//   ....[54]....
        /*0114*/ 	.word	0xffffffff


	//   ....[55]....
        /*0118*/ 	.word	0xffffffff


	//   ....[56]....
        /*011c*/ 	.word	0xffffffff


	//----- nvinfo : EIATTR_COOP_GROUP_INSTR_OFFSETS
	.align		4
.L_3211:
        /*0120*/ 	.byte	0x04, 0x28
        /*0122*/ 	.short	(.L_3213 - .L_3212)


	//   ....[0]....
.L_3212:
        /*0124*/ 	.word	0x000005f0


	//   ....[1]....
        /*0128*/ 	.word	0x00000660


	//   ....[2]....
        /*012c*/ 	.word	0x00000790


	//   ....[3]....
        /*0130*/ 	.word	0x000008a0


	//   ....[4]....
        /*0134*/ 	.word	0x00000c50


	//   ....[5]....
        /*0138*/ 	.word	0x000010d0


	//   ....[6]....
        /*013c*/ 	.word	0x00001440


	//   ....[7]....
        /*0140*/ 	.word	0x00001eb0


	//   ....[8]....
        /*0144*/ 	.word	0x00001ee0


	//   ....[9]....
        /*0148*/ 	.word	0x00001f20


	//   ....[10]....
        /*014c*/ 	.word	0x00001f30


	//   ....[11]....
        /*0150*/ 	.word	0x00001f60


	//   ....[12]....
        /*0154*/ 	.word	0x00001f80


	//   ....[13]....
        /*0158*/ 	.word	0x00001fb0


	//   ....[14]....
        /*015c*/ 	.word	0x00001fd0


	//   ....[15]....
        /*0160*/ 	.word	0x00002000


	//   ....[16]....
        /*0164*/ 	.word	0x00002020


	//   ....[17]....
        /*0168*/ 	.word	0x00002050


	//   ....[18]....
        /*016c*/ 	.word	0x00002070


	//   ....[19]....
        /*0170*/ 	.word	0x000020b0


	//   ....[20]....
        /*0174*/ 	.word	0x000020d0


	//   ....[21]....
        /*0178*/ 	.word	0x00002110


	//   ....[22]....
        /*017c*/ 	.word	0x00002140


	//   ....[23]....
        /*0180*/ 	.word	0x00002190


	//   ....[24]....
        /*0184*/ 	.word	0x000021b0


	//   ....[25]....
        /*0188*/ 	.word	0x000021e0


	//   ....[26]....
        /*018c*/ 	.word	0x00002200


	//   ....[27]....
        /*0190*/ 	.word	0x00002230


	//   ....[28]....
        /*0194*/ 	.word	0x00002240


	//   ....[29]....
        /*0198*/ 	.word	0x00002260


	//   ....[30]....
        /*019c*/ 	.word	0x00002290


	//   ....[31]....
        /*01a0*/ 	.word	0x000022a0


	//   ....[32]....
        /*01a4*/ 	.word	0x000022b0


	//   ....[33]....
        /*01a8*/ 	.word	0x000022c0


	//   ....[34]....
        /*01ac*/ 	.word	0x000022d0


	//   ....[35]....
        /*01b0*/ 	.word	0x00002630


	//   ....[36]....
        /*01b4*/ 	.word	0x00002660


	//   ....[37]....
        /*01b8*/ 	.word	0x00002750


	//   ....[38]....
        /*01bc*/ 	.word	0x00002780


	//   ....[39]....
        /*01c0*/ 	.word	0x00002860


	//   ....[40]....
        /*01c4*/ 	.word	0x00002890


	//   ....[41]....
        /*01c8*/ 	.word	0x00002970


	//   ....[42]....
        /*01cc*/ 	.word	0x000029a0


	//   ....[43]....
        /*01d0*/ 	.word	0x00002a00


	//   ....[44]....
        /*01d4*/ 	.word	0x00002a20


	//   ....[45]....
        /*01d8*/ 	.word	0x00002dd0


	//   ....[46]....
        /*01dc*/ 	.word	0x00002fa0


	//   ....[47]....
        /*01e0*/ 	.word	0x000030a0


	//   ....[48]....
        /*01e4*/ 	.word	0x000030f0


	//   ....[49]....
        /*01e8*/ 	.word	0x00003120


	//   ....[50]....
        /*01ec*/ 	.word	0x00003140


	//   ....[51]....
        /*01f0*/ 	.word	0x00003160


	//   ....[52]....
        /*01f4*/ 	.word	0x00003210


	//   ....[53]....
        /*01f8*/ 	.word	0x00003260


	//   ....[54]....
        /*01fc*/ 	.word	0x00003280


	//   ....[55]....
        /*0200*/ 	.word	0x000032a0


	//   ....[56]....
        /*0204*/ 	.word	0x000032c0


	//----- nvinfo : EIATTR_EXIT_INSTR_OFFSETS
	.align		4
.L_3213:
        /*0208*/ 	.byte	0x04, 0x1c
        /*020a*/ 	.short	(.L_3215 - .L_3214)


	//   ....[0]....
.L_3214:
        /*020c*/ 	.word	0x00003380


	//   ....[1]....
        /*0210*/ 	.word	0x00003830


	//----- nvinfo : EIATTR_MAX_THREADS
	.align		4
.L_3215:
        /*0214*/ 	.byte	0x04, 0x05
        /*0216*/ 	.short	(.L_3217 - .L_3216)
.L_3216:
        /*0218*/ 	.word	0x00000020
        /*021c*/ 	.word	0x00000001
        /*0220*/ 	.word	0x00000001


	//----- nvinfo : EIATTR_CRS_STACK_SIZE
	.align		4
.L_3217:
        /*0224*/ 	.byte	0x04, 0x1e
        /*0226*/ 	.short	(.L_3219 - .L_3218)
.L_3218:
        /*0228*/ 	.word	0x00000000
.L_3219:


//--------------------- .nv.info._Z25selective_scan_bwd_kernelI32Selective_Scan_bwd_kernel_traitsILi32ELi8ELb1ELb0ELb0ELb1ELb0EN3c104HalfEfEEv12SSMParamsBwd --------------------------
	.section	.nv.info._Z25selective_scan_bwd_kernelI32Selective_Scan_bwd_kernel_traitsILi32ELi8ELb1ELb0ELb0ELb1ELb0EN3c104HalfEfEEv12SSMParamsBwd,"",@"SHT_CUDA_INFO"
	.sectionflags	@""
	.align	4


	//----- nvinfo : EIATTR_CUDA_API_VERSION
	.align		4
        /*0000*/ 	.byte	0x04, 0x37
        /*0002*/ 	.short	(.L_3221 - .L_3220)
.L_3220:
        /*0004*/ 	.word	0x00000082


	//----- nvinfo : EIATTR_SW2861232_WAR
	.align		4
.L_3221:
        /*0008*/ 	.byte	0x01, 0x35
	.zero		2


	//----- nvinfo : EIATTR_PARAM_CBANK
	.align		4
        /*000c*/ 	.byte	0x04, 0x0a
        /*000e*/ 	.short	(.L_3223 - .L_3222)
	.align		4
.L_3222:
        /*0010*/ 	.word	index@(.nv.constant0._Z25selective_scan_bwd_kernelI32Selective_Scan_bwd_kernel_traitsILi32ELi8ELb1ELb0ELb0ELb1ELb0EN3c104HalfEfEEv12SSMParamsBwd)
        /*0014*/ 	.short	0x0160
        /*0016*/ 	.short	0x01f0


	//----- nvinfo : EIATTR_CBANK_PARAM_SIZE
	.align		4
.L_3223:
        /*0018*/ 	.byte	0x03, 0x19
        /*001a*/ 	.short	0x01f0


	//----- nvinfo : EIATTR_KPARAM_INFO
	.align		4
        /*001c*/ 	.byte	0x04, 0x17
        /*001e*/ 	.short	(.L_3225 - .L_3224)
.L_3224:
        /*0020*/ 	.word	0x00000000
        /*0024*/ 	.short	0x0000
        /*0026*/ 	.short	0x0000
        /*0028*/ 	.byte	0x00, 0xf0, 0xc1, 0x07


	//----- nvinfo : EIATTR_MAXREG_COUNT
	.align		4
.L_3225:
        /*002c*/ 	.byte	0x03, 0x1b
        /*002e*/ 	.short	0x00ff


	//----- nvinfo : EIATTR_NUM_BARRIERS
	.align		4
        /*0030*/ 	.byte	0x02, 0x4c
        /*0032*/ 	.byte	0x01
	.zero		1


	//----- nvinfo : EIATTR_MERCURY_ISA_VERSION
	.align		4
        /*0034*/ 	.byte	0x03, 0x5f
        /*0036*/ 	.short	0x0000


	//----- nvinfo : EIATTR_COOP_GROUP_MASK_REGIDS
	.align		4
        /*0038*/ 	.byte	0x04, 0x29
        /*003a*/ 	.short	(.L_3227 - .L_3226)


	//   ....[0]....
.L_3226:
        /*003c*/ 	.word	0xffffffff


	//   ....[1]....
        /*0040*/ 	.word	0xffffffff


	//   ....[2]....
        /*0044*/ 	.word	0xffffffff


	//   ....[3]....
        /*0048*/ 	.word	0xffffffff


	//   ....[4]....
        /*004c*/ 	.word	0xffffffff


	//   ....[5]....
        /*0050*/ 	.word	0xffffffff


	//   ....[6]....
        /*0054*/ 	.word	0xffffffff


	//   ....[7]....
        /*0058*/ 	.word	0xffffffff


	//   ....[8]....
        /*005c*/ 	.word	0xffffffff


	//   ....[9]....
        /*0060*/ 	.word	0xffffffff


	//   ....[10]....
        /*0064*/ 	.word	0xffffffff


	//   ....[11]....
        /*0068*/ 	.word	0xffffffff


	//   ....[12]....
        /*006c*/ 	.word	0xffffffff


	//   ....[13]....
        /*0070*/ 	.word	0xffffffff


	//   ....[14]....
        /*0074*/ 	.word	0xffffffff


	//   ....[15]....
        /*0078*/ 	.word	0xffffffff


	//   ....[16]....
        /*007c*/ 	.word	0xffffffff


	//   ....[17]....
        /*0080*/ 	.word	0xffffffff


	//   ....[18]....
        /*0084*/ 	.word	0xffffffff


	//   ....[19]....
        /*0088*/ 	.word	0xffffffff


	//   ....[20]....
        /*008c*/ 	.word	0xffffffff


	//   ....[21]....
        /*0090*/ 	.word	0xffffffff


	//   ....[22]....
        /*0094*/ 	.word	0xffffffff


	//   ....[23]....
        /*0098*/ 	.word	0xffffffff


	//   ....[24]....
        /*009c*/ 	.word	0xffffffff


	//   ....[25]....
        /*00a0*/ 	.word	0xffffffff


	//   ....[26]....
        /*00a4*/ 	.word	0xffffffff


	//   ....[27]....
        /*00a8*/ 	.word	0xffffffff


	//   ....[28]....
        /*00ac*/ 	.word	0xffffffff


	//   ....[29]....
        /*00b0*/ 	.word	0xffffffff


	//   ....[30]....
        /*00b4*/ 	.word	0xffffffff


	//   ....[31]....
        /*00b8*/ 	.word	0xffffffff


	//   ....[32]....
        /*00bc*/ 	.word	0xffffffff


	//   ....[33]....
        /*00c0*/ 	.word	0xffffffff


	//   ....[34]....
        /*00c4*/ 	.word	0xffffffff


	//   ....[35]....
        /*00c8*/ 	.word	0xffffffff


	//   ....[36]....
        /*00cc*/ 	.word	0xffffffff


	//   ....[37]....
        /*00d0*/ 	.word	0xffffffff


	//   ....[38]....
        /*00d4*/ 	.word	0xffffffff


	//   ....[39]....
        /*00d8*/ 	.word	0xffffffff


	//   ....[40]....
        /*00dc*/ 	.word	0xffffffff


	//   ....[41]....
        /*00e0*/ 	.word	0xffffffff


	//   ....[42]....
        /*00e4*/ 	.word	0xffffffff


	//   ....[43]....
        /*00e8*/ 	.word	0xffffffff


	//   ....[44]....
        /*00ec*/ 	.word	0xffffffff


	//   ....[45]....
        /*00f0*/ 	.word	0xffffffff


	//   ....[46]....
        /*00f4*/ 	.word	0xffffffff


	//   ....[47]....
        /*00f8*/ 	.word	0xffffffff


	//   ....[48]....
        /*00fc*/ 	.word	0xffffffff


	//   ....[49]....
        /*0100*/ 	.word	0xffffffff


	//   ....[50]....
        /*0104*/ 	.word	0xffffffff


	//   ....[51]....
        /*0108*/ 	.word	0xffffffff


	//   ....[52]....
        /*010c*/ 	.word	0xffffffff


	//   ....[53]....
        /*0110*/ 	.word	0xffffffff


	//----- nvinfo : EIATTR_COOP_GROUP_INSTR_OFFSETS
	.align		4
.L_3227:
        /*0114*/ 	.byte	0x04, 0x28
        /*0116*/ 	.short	(.L_3229 - .L_3228)


	//   ....[0]....
.L_3228:
        /*0118*/ 	.word	0x00000590


	//   ....[1]....
        /*011c*/ 	.word	0x00000600


	//   ....[2]....
        /*0120*/ 	.word	0x00000710


	//   ....[3]....
        /*0124*/ 	.word	0x000023b0


	//   ....[4]....
        /*0128*/ 	.word	0x000023e0


	//   ....[5]....
        /*012c*/ 	.word	0x00002430


	//   ....[6]....
        /*0130*/ 	.word	0x00002440


	//   ....[7]....
        /*0134*/ 	.word	0x00002470


	//   ....[8]....
        /*0138*/ 	.word	0x00002490


	//   ....[9]....
        /*013c*/ 	.word	0x000024c0


	//   ....[10]....
        /*0140*/ 	.word	0x000024e0


	//   ....[11]....
        /*0144*/ 	.word	0x00002510


	//   ....[12]....
        /*0148*/ 	.word	0x00002530


	//   ....[13]....
        /*014c*/ 	.word	0x00002560


	//   ....[14]....
        /*0150*/ 	.word	0x00002580


	//   ....[15]....
        /*0154*/ 	.word	0x000025c0


	//   ....[16]....
        /*0158*/ 	.word	0x000025e0


	//   ....[17]....
        /*015c*/ 	.word	0x00002630


	//   ....[18]....
        /*0160*/ 	.word	0x00002650


	//   ....[19]....
        /*0164*/ 	.word	0x000026b0


	//   ....[20]....
        /*0168*/ 	.word	0x000026c0


	//   ....[21]....
        /*016c*/ 	.word	0x000026f0


	//   ....[22]....
        /*0170*/ 	.word	0x00002710


	//   ....[23]....
        /*0174*/ 	.word	0x00002740


	//   ....[24]....
        /*0178*/ 	.word	0x00002750


	//   ....[25]....
        /*017c*/ 	.word	0x00002770


	//   ....[26]....
        /*0180*/ 	.word	0x000027a0


	//   ....[27]....
        /*0184*/ 	.word	0x000027b0


	//   ....[28]....
        /*0188*/ 	.word	0x000027c0


	//   ....[29]....
        /*018c*/ 	.word	0x000027d0


	//   ....[30]....
        /*0190*/ 	.word	0x000027e0


	//   ....[31]....
        /*0194*/ 	.word	0x00002b40


	//   ....[32]....
        /*0198*/ 	.word	0x00002b70


	//   ....[33]....
        /*019c*/ 	.word	0x00002c60


	//   ....[34]....
        /*01a0*/ 	.word	0x00002c90


	//   ....[35]....
        /*01a4*/ 	.word	0x00002d70


	//   ....[36]....
        /*01a8*/ 	.word	0x00002da0


	//   ....[37]....
        /*01ac*/ 	.word	0x00002e40


	//   ....[38]....
        /*01b0*/ 	.word	0x00002e60


	//   ....[39]....
        /*01b4*/ 	.word	0x00002eb0


	//   ....[40]....
        /*01b8*/ 	.word	0x00002ed0


	//   ....[41]....
        /*01bc*/ 	.word	0x000031f0


	//   ....[42]....
        /*01c0*/ 	.word	0x000035e0


	//   ....[43]....
        /*01c4*/ 	.word	0x00003920


	//   ....[44]....
        /*01c8*/ 	.word	0x00003a60


	//   ....[45]....
        /*01cc*/ 	.word	0x00003ab0


	//   ....[46]....
        /*01d0*/ 	.word	0x00003ae0


	//   ....[47]....
        /*01d4*/ 	.word	0x00003b00


	//   ....[48]....
        /*01d8*/ 	.word	0x00003b20


	//   ....[49]....
        /*01dc*/ 	.word	0x00003bd0


	//   ....[50]....
        /*01e0*/ 	.word	0x00003c20


	//   ....[51]....
        /*01e4*/ 	.word	0x00003c40


	//   ....[52]....
        /*01e8*/ 	.word	0x00003c60


	//   ....[53]....
        /*01ec*/ 	.word	0x00003c80


	//----- nvinfo : EIATTR_EXIT_INSTR_OFFSETS
	.align		4
.L_3229:
        /*01f0*/ 	.byte	0x04, 0x1c
        /*01f2*/ 	.short	(.L_3231 - .L_3230)


	//   ....[0]....
.L_3230:
        /*01f4*/ 	.word	0x00003d40


	//   ....[1]....
        /*01f8*/ 	.word	0x000041f0


	//----- nvinfo : EIATTR_MAX_THREADS
	.align		4
.L_3231:
        /*01fc*/ 	.byte	0x04, 0x05
        /*01fe*/ 	.short	(.L_3233 - .L_3232)
.L_3232:
        /*0200*/ 	.word	0x00000020
        /*0204*/ 	.word	0x00000001
        /*0208*/ 	.word	0x00000001


	//----- nvinfo : EIATTR_CRS_STACK_SIZE
	.align		4
.L_3233:
        /*020c*/ 	.byte	0x04, 0x1e
        /*020e*/ 	.short	(.L_3235 - .L_3234)
.L_3234:
        /*0210*/ 	.word	0x00000000
.L_3235:


//--------------------- .nv.info._Z25selective_scan_bwd_kernelI32Selective_Scan_bwd_kernel_traitsILi32ELi8ELb1ELb0ELb0ELb1ELb1EN3c104HalfEfEEv12SSMParamsBwd --------------------------
	.section	.nv.info._Z25selective_scan_bwd_kernelI32Selective_Scan_bwd_kernel_traitsILi32ELi8ELb1ELb0ELb0ELb1ELb1EN3c104HalfEfEEv12SSMParamsBwd,"",@"SHT_CUDA_INFO"
	.sectionflags	@""
	.align	4


	//----- nvinfo : EIATTR_CUDA_API_VERSION
	.align		4
        /*0000*/ 	.byte	0x04, 0x37
        /*0002*/ 	.short	(.L_3237 - .L_3236)
.L_3236:
        /*0004*/ 	.word	0x00000082


	//----- nvinfo : EIATTR_SW2861232_WAR
	.align		4
.L_3237:
        /*0008*/ 	.byte	0x01, 0x35
	.zero		2


	//----- nvinfo : EIATTR_PARAM_CBANK
	.align		4
        /*000c*/ 	.byte	0x04, 0x0a
        /*000e*/ 	.short	(.L_3239 - .L_3238)
	.align		4
.L_3238:
        /*0010*/ 	.word	index@(.nv.constant0._Z25selective_scan_bwd_kernelI32Selective_Scan_bwd_kernel_traitsILi32ELi8ELb1ELb0ELb0ELb1ELb1EN3c104HalfEfEEv12SSMParamsBwd)
        /*0014*/ 	.short	0x0160
        /*0016*/ 	.short	0x01f0


	//----- nvinfo : EIATTR_CBANK_PARAM_SIZE
	.align		4
.L_3239:
        /*0018*/ 	.byte	0x03, 0x19
        /*001a*/ 	.short	0x01f0


	//----- nvinfo : EIATTR_KPARAM_INFO
	.align		4
        /*001c*/ 	.byte	0x04, 0x17
        /*001e*/ 	.short	(.L_3241 - .L_3240)
.L_3240:
        /*0020*/ 	.word	0x00000000
        /*0024*/ 	.short	0x0000
        /*0026*/ 	.short	0x0000
        /*0028*/ 	.byte	0x00, 0xf0, 0xc1, 0x07


	//----- nvinfo : EIATTR_MAXREG_COUNT
	.align		4
.L_3241:
        /*002c*/ 	.byte	0x03, 0x1b
        /*002e*/ 	.short	0x00ff


	//----- nvinfo : EIATTR_NUM_BARRIERS
	.align		4
        /*0030*/ 	.byte	0x02, 0x4c
        /*0032*/ 	.byte	0x01
	.zero		1


	//----- nvinfo : EIATTR_MERCURY_ISA_VERSION
	.align		4
        /*0034*/ 	.byte	0x03, 0x5f
        /*0036*/ 	.short	0x0000


	//----- nvinfo : EIATTR_COOP_GROUP_MASK_REGIDS
	.align		4
        /*0038*/ 	.byte	0x04, 0x29
        /*003a*/ 	.short	(.L_3243 - .L_3242)


	//   ....[0]....
.L_3242:
        /*003c*/ 	.word	0xffffffff


	//   ....[1]....
        /*0040*/ 	.word	0xffffffff


	//   ....[2]....
        /*0044*/ 	.word	0xffffffff


	//   ....[3]....
        /*0048*/ 	.word	0xffffffff


	//   ....[4]....
        /*004c*/ 	.word	0xffffffff


	//   ....[5]....
        /*0050*/ 	.word	0xffffffff


	//   ....[6]....
        /*0054*/ 	.word	0xffffffff


	//   ....[7]....
        /*0058*/ 	.word	0xffffffff


	//   ....[8]....
        /*005c*/ 	.word	0xffffffff


	//   ....[9]....
        /*0060*/ 	.word	0xffffffff


	//   ....[10]....
        /*0064*/ 	.word	0xffffffff


	//   ....[11]....
        /*0068*/ 	.word	0xffffffff


	//   ....[12]....
        /*006c*/ 	.word	0xffffffff


	//   ....[13]....
        /*0070*/ 	.word	0xffffffff


	//   ....[14]....
        /*0074*/ 	.word	0xffffffff


	//   ....[15]....
        /*0078*/ 	.word	0xffffffff


	//   ....[16]....
        /*007c*/ 	.word	0xffffffff


	//   ....[17]....
        /*0080*/ 	.word	0xffffffff


	//   ....[18]....
        /*0084*/ 	.word	0xffffffff


	//   ....[19]....
        /*0088*/ 	.word	0xffffffff


	//   ....[20]....
        /*008c*/ 	.word	0xffffffff


	//   ....[21]....
        /*0090*/ 	.word	0xffffffff


	//   ....[22]....
        /*0094*/ 	.word	0xffffffff


	//   ....[23]....
        /*0098*/ 	.word	0xffffffff


	//   ....[24]....
        /*009c*/ 	.word	0xffffffff


	//   ....[25]....
        /*00a0*/ 	.word	0xffffffff


	//   ....[26]....
        /*00a4*/ 	.word	0xffffffff


	//   ....[27]....
        /*00a8*/ 	.word	0xffffffff


	//   ....[28]....
        /*00ac*/ 	.word	0xffffffff


	//   ....[29]....
        /*00b0*/ 	.word	0xffffffff


	//   ....[30]....
        /*00b4*/ 	.word	0xffffffff


	//   ....[31]....
        /*00b8*/ 	.word	0xffffffff


	//   ....[32]....
        /*00bc*/ 	.word	0xffffffff


	//   ....[33]....
        /*00c0*/ 	.word	0xffffffff


	//   ....[34]....
        /*00c4*/ 	.word	0xffffffff


	//   ....[35]....
        /*00c8*/ 	.word	0xffffffff


	//   ....[36]....
        /*00cc*/ 	.word	0xffffffff


	//   ....[37]....
        /*00d0*/ 	.word	0xffffffff


	//   ....[38]....
        /*00d4*/ 	.word	0xffffffff


	//   ....[39]....
        /*00d8*/ 	.word	0xffffffff


	//   ....[40]....
        /*00dc*/ 	.word	0xffffffff


	//   ....[41]....
        /*00e0*/ 	.word	0xffffffff


	//   ....[42]....
        /*00e4*/ 	.word	0xffffffff


	//   ....[43]....
        /*00e8*/ 	.word	0xffffffff


	//   ....[44]....
        /*00ec*/ 	.word	0xffffffff


	//   ....[45]....
        /*00f0*/ 	.word	0xffffffff


	//   ....[46]....
        /*00f4*/ 	.word	0xffffffff


	//   ....[47]....
        /*00f8*/ 	.word	0xffffffff


	//   ....[48]....
        /*00fc*/ 	.word	0xffffffff


	//   ....[49]....
        /*0100*/ 	.word	0xffffffff


	//   ....[50]....
        /*0104*/ 	.word	0xffffffff


	//   ....[51]....
        /*0108*/ 	.word	0xffffffff


	//   ....[52]....
        /*010c*/ 	.word	0xffffffff


	//   ....[53]....
        /*0110*/ 	.word	0xffffffff


	//   ....[54]....
        /*0114*/ 	.word	0xffffffff


	//   ....[55]....
        /*0118*/ 	.word	0xffffffff


	//   ....[56]....
        /*011c*/ 	.word	0xffffffff


	//   ....[57]....
        /*0120*/ 	.word	0xffffffff


	//----- nvinfo : EIATTR_COOP_GROUP_INSTR_OFFSETS
	.align		4
.L_3243:
        /*0124*/ 	.byte	0x04, 0x28
        /*0126*/ 	.short	(.L_3245 - .L_3244)


	//   ....[0]....
.L_3244:
        /*0128*/ 	.word	0x000005e0


	//   ....[1]....
        /*012c*/ 	.word	0x00000650


	//   ....[2]....
        /*0130*/ 	.word	0x00000880


	//   ....[3]....
        /*0134*/ 	.word	0x00001b10


	//   ....[4]....
        /*0138*/ 	.word	0x00001eb0


	//   ....[5]....
        /*013c*/ 	.word	0x00002340


	//   ....[6]....
        /*0140*/ 	.word	0x00002620


	//   ....[7]....
        /*0144*/ 	.word	0x00003010


	//   ....[8]....
        /*0148*/ 	.word	0x00003040


	//   ....[9]....
        /*014c*/ 	.word	0x00003090


	//   ....[10]....
        /*0150*/ 	.word	0x000030a0


	//   ....[11]....
        /*0154*/ 	.word	0x000030d0


	//   ....[12]....
        /*0158*/ 	.word	0x000030f0


	//   ....[13]....
        /*015c*/ 	.word	0x00003120


	//   ....[14]....
        /*0160*/ 	.word	0x00003140


	//   ....[15]....
        /*0164*/ 	.word	0x00003170


	//   ....[16]....
        /*0168*/ 	.word	0x00003190


	//   ....[17]....
        /*016c*/ 	.word	0x000031c0


	//   ....[18]....
        /*0170*/ 	.word	0x000031e0


	//   ....[19]....
        /*0174*/ 	.word	0x00003220


	//   ....[20]....
        /*0178*/ 	.word	0x00003240


	//   ....[21]....
        /*017c*/ 	.word	0x00003290


	//   ....[22]....
        /*0180*/ 	.word	0x000032b0


	//   ....[23]....
        /*0184*/ 	.word	0x00003310


	//   ....[24]....
        /*0188*/ 	.word	0x00003320


	//   ....[25]....
        /*018c*/ 	.word	0x00003350


	//   ....[26]....
        /*0190*/ 	.word	0x00003370


	//   ....[27]....
        /*0194*/ 	.word	0x000033a0


	//   ....[28]....
        /*0198*/ 	.word	0x000033b0


	//   ....[29]....
        /*019c*/ 	.word	0x000033d0


	//   ....[30]....
        /*01a0*/ 	.word	0x00003400


	//   ....[31]....
        /*01a4*/ 	.word	0x00003410


	//   ....[32]....
        /*01a8*/ 	.word	0x00003420


	//   ....[33]....
        /*01ac*/ 	.word	0x00003430


	//   ....[34]....
        /*01b0*/ 	.word	0x00003440


	//   ....[35]....
        /*01b4*/ 	.word	0x000037a0


	//   ....[36]....
        /*01b8*/ 	.word	0x000037d0


	//   ....[37]....
        /*01bc*/ 	.word	0x000038c0


	//   ....[38]....
        /*01c0*/ 	.word	0x000038f0


	//   ....[39]....
        /*01c4*/ 	.word	0x000039d0


	//   ....[40]....
        /*01c8*/ 	.word	0x00003a00


	//   ....[41]....
        /*01cc*/ 	.word	0x00003ae0


	//   ....[42]....
        /*01d0*/ 	.word	0x00003b00


	//   ....[43]....
        /*01d4*/ 	.word	0x00003b40


	//   ....[44]....
        /*01d8*/ 	.word	0x00003b70


	//   ....[45]....
        /*01dc*/ 	.word	0x00003e40


	//   ....[46]....
        /*01e0*/ 	.word	0x00004240


	//   ....[47]....
        /*01e4*/ 	.word	0x00004560


	//   ....[48]....
        /*01e8*/ 	.word	0x000046a0


	//   ....[49]....
        /*01ec*/ 	.word	0x000046f0


	//   ....[50]....
        /*01f0*/ 	.word	0x00004720


	//   ....[51]....
        /*01f4*/ 	.word	0x00004740


	//   ....[52]....
        /*01f8*/ 	.word	0x00004760


	//   ....[53]....
        /*01fc*/ 	.word	0x00004810


	//   ....[54]....
        /*0200*/ 	.word	0x00004860


	//   ....[55]....
        /*0204*/ 	.word	0x00004880


	//   ....[56]....
        /*0208*/ 	.word	0x000048a0


	//   ....[57]....
        /*020c*/ 	.word	0x000048c0


	//----- nvinfo : EIATTR_EXIT_INSTR_OFFSETS
	.align		4
.L_3245:
        /*0210*/ 	.byte	0x04, 0x1c
        /*0212*/ 	.short	(.L_3247 - .L_3246)


	//   ....[0]....
.L_3246:
        /*0214*/ 	.word	0x00004980


	//   ....[1]....
        /*0218*/ 	.word	0x00004e30


	//----- nvinfo : EIATTR_MAX_THREADS
	.align		4
.L_3247:
        /*021c*/ 	.byte	0x04, 0x05
        /*021e*/ 	.short	(.L_3249 - .L_3248)
.L_3248:
        /*0220*/ 	.word	0x00000020
        /*0224*/ 	.word	0x00000001
        /*0228*/ 	.word	0x00000001


	//----- nvinfo : EIATTR_CRS_STACK_SIZE
	.align		4
.L_3249:
        /*022c*/ 	.byte	0x04, 0x1e
        /*022e*/ 	.short	(.L_3251 - .L_3250)
.L_3250:
        /*0230*/ 	.word	0x00000000
.L_3251:


//--------------------- .nv.info._Z25selective_scan_bwd_kernelI32Selective_Scan_bwd_kernel_traitsILi32ELi8ELb1ELb0ELb1ELb0ELb0EN3c104HalfEfEEv12SSMParamsBwd --------------------------
	.section	.nv.info._Z25selective_scan_bwd_kernelI32Selective_Scan_bwd_kernel_traitsILi32ELi8ELb1ELb0ELb1ELb0ELb0EN3c104HalfEfEEv12SSMParamsBwd,"",@"SHT_CUDA_INFO"
	.sectionflags	@""
	.align	4


	//----- nvinfo : EIATTR_CUDA_API_VERSION
	.align		4
        /*0000*/ 	.byte	0x04, 0x37
        /*0002*/ 	.short	(.L_3253 - .L_3252)
.L_3252:
        /*0004*/ 	.word	0x00000082


	//----- nvinfo : EIATTR_SW2861232_WAR
	.align		4
.L_3253:
        /*0008*/ 	.byte	0x01, 0x35
	.zero		2


	//----- nvinfo : EIATTR_PARAM_CBANK
	.align		4
        /*000c*/ 	.byte	0x04, 0x0a
        /*000e*/ 	.short	(.L_3255 - .L_3254)
	.align		4
.L_3254:
        /*0010*/ 	.word	index@(.nv.constant0._Z25selective_scan_bwd_kernelI32Selective_Scan_bwd_kernel_traitsILi32ELi8ELb1ELb0ELb1ELb0ELb0EN3c104HalfEfEEv12SSMParamsBwd)
        /*0014*/ 	.short	0x0160
        /*0016*/ 	.short	0x01f0


	//----- nvinfo : EIATTR_CBANK_PARAM_SIZE
	.align		4
.L_3255:
        /*0018*/ 	.byte	0x03, 0x19
        /*001a*/ 	.short	0x01f0


	//----- nvinfo : EIATTR_KPARAM_INFO
	.align		4
        /*001c*/ 	.byte	0x04, 0x17
        /*001e*/ 	.short	(.L_3257 - .L_3256)
.L_3256:
        /*0020*/ 	.word	0x00000000
        /*0024*/ 	.short	0x0000
        /*0026*/ 	.short	0x0000
        /*0028*/ 	.byte	0x00, 0xf0, 0xc1, 0x07


	//----- nvinfo : EIATTR_MAXREG_COUNT
	.align		4
.L_3257:
        /*002c*/ 	.byte	0x03, 0x1b
        /*002e*/ 	.short	0x00ff


	//----- nvinfo : EIATTR_NUM_BARRIERS
	.align		4
        /*0030*/ 	.byte	0x02, 0x4c
        /*0032*/ 	.byte	0x01
	.zero		1


	//----- nvinfo : EIATTR_MERCURY_ISA_VERSION
	.align		4
        /*0034*/ 	.byte	0x03, 0x5f
        /*0036*/ 	.short	0x0000


	//----- nvinfo : EIATTR_COOP_GROUP_MASK_REGIDS
	.align		4
        /*0038*/ 	.byte	0x04, 0x29
        /*003a*/ 	.short	(.L_3259 - .L_3258)


	//   ....[0]....
.L_3258:
        /*003c*/ 	.word	0xffffffff


	//   ....[1]....
        /*0040*/ 	.word	0xffffffff


	//   ....[2]....
        /*0044*/ 	.word	0xffffffff


	//   ....[3]....
        /*0048*/ 	.word	0xffffffff


	//   ....[4]....
        /*004c*/ 	.word	0xffffffff


	//   ....[5]....
        /*0050*/ 	.word	0xffffffff


	//   ....[6]....
        /*0054*/ 	.word	0xffffffff


	//   ....[7]....
        /*0058*/ 	.word	0xffffffff


	//   ....[8]....
        /*005c*/ 	.word	0xffffffff


	//   ....[9]....
        /*0060*/ 	.word	0xffffffff


	//   ....[10]....
        /*0064*/ 	.word	0xffffffff


	//   ....[11]....
        /*0068*/ 	.word	0xffffffff


	//   ....[12]....
        /*006c*/ 	.word	0xffffffff


	//   ....[13]....
        /*0070*/ 	.word	0xffffffff


	//   ....[14]....
        /*0074*/ 	.word	0xffffffff


	//   ....[15]....
        /*0078*/ 	.word	0xffffffff


	//   ....[16]....
        /*007c*/ 	.word	0xffffffff


	//   ....[17]....
        /*0080*/ 	.word	0xffffffff


	//   ....[18]....
        /*0084*/ 	.word	0xffffffff


	//   ....[19]....
        /*0088*/ 	.word	0xffffffff


	//   ....[20]....
        /*008c*/ 	.word	0xffffffff


	//   ....[21]....
        /*0090*/ 	.word	0xffffffff


	//   ....[22]....
        /*0094*/ 	.word	0xffffffff


	//   ....[23]....
        /*0098*/ 	.word	0xffffffff


	//   ....[24]....
        /*009c*/ 	.word	0xffffffff


	//   ....[25]....
        /*00a0*/ 	.word	0xffffffff


	//   ....[26]....
        /*00a4*/ 	.word	0xffffffff


	//   ....[27]....
        /*00a8*/ 	.word	0xffffffff


	//   ....[28]....
        /*00ac*/ 	.word	0xffffffff


	//   ....[29]....
        /*00b0*/ 	.word	0xffffffff


	//   ....[30]....
        /*00b4*/ 	.word	0xffffffff


	//   ....[31]....
        /*00b8*/ 	.word	0xffffffff


	//   ....[32]....
        /*00bc*/ 	.word	0xffffffff


	//   ....[33]....
        /*00c0*/ 	.word	0xffffffff


	//   ....[34]....
        /*00c4*/ 	.word	0xffffffff


	//   ....[35]....
        /*00c8*/ 	.word	0xffffffff


	//   ....[36]....
        /*00cc*/ 	.word	0xffffffff


	//   ....[37]....
        /*00d0*/ 	.word	0xffffffff


	//   ....[38]....
        /*00d4*/ 	.word	0xffffffff


	//   ....[39]....
        /*00d8*/ 	.word	0xffffffff


	//   ....[40]....
        /*00dc*/ 	.word	0xffffffff


	//   ....[41]....
        /*00e0*/ 	.word	0xffffffff


	//   ....[42]....
        /*00e4*/ 	.word	0xffffffff


	//   ....[43]....
        /*00e8*/ 	.word	0xffffffff


	//   ....[44]....
        /*00ec*/ 	.word	0xffffffff


	//   ....[45]....
        /*00f0*/ 	.word	0xffffffff


	//   ....[46]....
        /*00f4*/ 	.word	0xffffffff


	//   ....[47]....
        /*00f8*/ 	.word	0xffffffff


	//   ....[48]....
        /*00fc*/ 	.word	0xffffffff


	//   ....[49]....
        /*0100*/ 	.word	0xffffffff


	//   ....[50]....
        /*0104*/ 	.word	0xffffffff


	//   ....[51]....
        /*0108*/ 	.word	0xffffffff


	//   ....[52]....
        /*010c*/ 	.word	0xffffffff


	//   ....[53]....
        /*0110*/ 	.word	0xffffffff


	//----- nvinfo : EIATTR_COOP_GROUP_INSTR_OFFSETS
	.align		4
.L_3259:
        /*0114*/ 	.byte	0x04, 0x28
        /*0116*/ 	.short	(.L_3261 - .L_3260)


	//   ....[0]....
.L_3260:
        /*0118*/ 	.word	0x00000b10


	//   ....[1]....
        /*011c*/ 	.word	0x00000b80


	//   ....[2]....
        /*0120*/ 	.word	0x00000c60


	//   ....[3]....
        /*0124*/ 	.word	0x00001520


	//   ....[4]....
        /*0128*/ 	.word	0x00001ad0


	//   ....[5]....
        /*012c*/ 	.word	0x00001b00


	//   ....[6]....
        /*0130*/ 	.word	0x00001b10


	//   ....[7]....
        /*0134*/ 	.word	0x00001b20


	//   ....[8]....
        /*0138*/ 	.word	0x00001b50


	//   ....[9]....
        /*013c*/ 	.word	0x00001b80


	//   ....[10]....
        /*0140*/ 	.word	0x00001ba0


	//   ....[11]....
        /*0144*/ 	.word	0x00001bc0


	//   ....[12]....
        /*0148*/ 	.word	0x00001bf0


	//   ....[13]....
        /*014c*/ 	.word	0x00001c20


	//   ....[14]....
        /*0150*/ 	.word	0x00001c40


	//   ....[15]....
        /*0154*/ 	.word	0x00001c60


	//   ....[16]....
        /*0158*/ 	.word	0x00001cb0


	//   ....[17]....
        /*015c*/ 	.word	0x00001ce0


	//   ....[18]....
        /*0160*/ 	.word	0x00001d20


	//   ....[19]....
        /*0164*/ 	.word	0x00001d40


	//   ....[20]....
        /*0168*/ 	.word	0x00001d90


	//   ....[21]....
        /*016c*/ 	.word	0x00001dc0


	//   ....[22]....
        /*0170*/ 	.word	0x00001de0


	//   ....[23]....
        /*0174*/ 	.word	0x00001e00


	//   ....[24]....
        /*0178*/ 	.word	0x00001e30


	//   ....[25]....
        /*017c*/ 	.word	0x00001e50


	//   ....[26]....
        /*0180*/ 	.word	0x00001e70


	//   ....[27]....
        /*0184*/ 	.word	0x00001e80


	//   ....[28]....
        /*0188*/ 	.word	0x00001e90


	//   ....[29]....
        /*018c*/ 	.word	0x00001ea0


	//   ....[30]....
        /*0190*/ 	.word	0x00001eb0


	//   ....[31]....
        /*0194*/ 	.word	0x00001ec0


	//   ....[32]....
        /*0198*/ 	.word	0x00002920


	//   ....[33]....
        /*019c*/ 	.word	0x00002960


	//   ....[34]....
        /*01a0*/ 	.word	0x00002a50


	//   ....[35]....
        /*01a4*/ 	.word	0x00002a80


	//   ....[36]....
        /*01a8*/ 	.word	0x00002ab0


	//   ....[37]....
        /*01ac*/ 	.word	0x00002ad0


	//   ....[38]....
        /*01b0*/ 	.word	0x00002b00


	//   ....[39]....
        /*01b4*/ 	.word	0x00002b20


	//   ....[40]....
        /*01b8*/ 	.word	0x00002b60


	//   ....[41]....
        /*01bc*/ 	.word	0x00002b90


	//   ....[42]....
        /*01c0*/ 	.word	0x00003000


	//   ....[43]....
        /*01c4*/ 	.word	0x000031f0


	//   ....[44]....
        /*01c8*/ 	.word	0x00003330


	//   ....[45]....
        /*01cc*/ 	.word	0x00003380


	//   ....[46]....
        /*01d0*/ 	.word	0x000033b0


	//   ....[47]....
        /*01d4*/ 	.word	0x000033d0


	//   ....[48]....
        /*01d8*/ 	.word	0x000033f0


	//   ....[49]....
        /*01dc*/ 	.word	0x000034a0


	//   ....[50]....
        /*01e0*/ 	.word	0x000034f0


	//   ....[51]....
        /*01e4*/ 	.word	0x00003510


	//   ....[52]....
        /*01e8*/ 	.word	0x00003530


	//   ....[53]....
        /*01ec*/ 	.word	0x00003550


	//----- nvinfo : EIATTR_EXIT_INSTR_OFFSETS
	.align		4
.L_3261:
        /*01f0*/ 	.byte	0x04, 0x1c
        /*01f2*/ 	.short	(.L_3263 - .L_3262)


	//   ....[0]....
.L_3262:
        /*01f4*/ 	.word	0x00003610


	//   ....[1]....
        /*01f8*/ 	.word	0x00003830


	//----- nvinfo : EIATTR_MAX_THREADS
	.align		4
.L_3263:
        /*01fc*/ 	.byte	0x04, 0x05
        /*01fe*/ 	.short	(.L_3265 - .L_3264)
.L_3264:
        /*0200*/ 	.word	0x00000020
        /*0204*/ 	.word	0x00000001
        /*0208*/ 	.word	0x00000001


	//----- nvinfo : EIATTR_CRS_STACK_SIZE
	.align		4
.L_3265:
        /*020c*/ 	.byte	0x04, 0x1e
        /*020e*/ 	.short	(.L_3267 - .L_3266)
.L_3266:
        /*0210*/ 	.word	0x00000000
.L_3267:


//--------------------- .nv.info._Z25selective_scan_bwd_kernelI32Selective_Scan_bwd_kernel_traitsILi32ELi8ELb1ELb0ELb1ELb0ELb1EN3c104HalfEfEEv12SSMParamsBwd --------------------------
	.section	.nv.info._Z25selective_scan_bwd_kernelI32Selective_Scan_bwd_kernel_traitsILi32ELi8ELb1ELb0ELb1ELb0ELb1EN3c104HalfEfEEv12SSMParamsBwd,"",@"SHT_CUDA_INFO"
	.sectionflags	@""
	.align	4


	//----- nvinfo : EIATTR_CUDA_API_VERSION
	.align		4
        /*0000*/ 	.byte	0x04, 0x37
        /*0002*/ 	.short	(.L_3269 - .L_3268)
.L_3268:
        /*0004*/ 	.word	0x00000082


	//----- nvinfo : EIATTR_SW2861232_WAR
	.align		4
.L_3269:
        /*0008*/ 	.byte	0x01, 0x35
	.zero		2


	//----- nvinfo : EIATTR_PARAM_CBANK
	.align		4
        /*000c*/ 	.byte	0x04, 0x0a
        /*000e*/ 	.short	(.L_3271 - .L_3270)
	.align		4
.L_3270:
        /*0010*/ 	.word	index@(.nv.constant0._Z25selective_scan_bwd_kernelI32Selective_Scan_bwd_kernel_traitsILi32ELi8ELb1ELb0ELb1ELb0ELb1EN3c104HalfEfEEv12SSMParamsBwd)
        /*0014*/ 	.short	0x0160
        /*0016*/ 	.short	0x01f0


	//----- nvinfo : EIATTR_CBANK_PARAM_SIZE
	.align		4
.L_3271:
        /*0018*/ 	.byte	0x03, 0x19
        /*001a*/ 	.short	0x01f0


	//----- nvinfo : EIATTR_KPARAM_INFO
	.align		4
        /*001c*/ 	.byte	0x04, 0x17
        /*001e*/ 	.short	(.L_3273 - .L_3272)
.L_3272:
        /*0020*/ 	.word	0x00000000
        /*0024*/ 	.short	0x0000
        /*0026*/ 	.short	0x0000
        /*0028*/ 	.byte	0x00, 0xf0, 0xc1, 0x07


	//----- nvinfo : EIATTR_MAXREG_COUNT
	.align		4
.L_3273:
        /*002c*/ 	.byte	0x03, 0x1b
        /*002e*/ 	.short	0x00ff


	//----- nvinfo : EIATTR_NUM_BARRIERS
	.align		4
        /*0030*/ 	.byte	0x02, 0x4c
        /*0032*/ 	.byte	0x01
	.zero		1


	//----- nvinfo : EIATTR_MERCURY_ISA_VERSION
	.align		4
        /*0034*/ 	.byte	0x03, 0x5f
        /*0036*/ 	.short	0x0000


	//----- nvinfo : EIATTR_COOP_GROUP_MASK_REGIDS
	.align		4
        /*0038*/ 	.byte	0x04, 0x29
        /*003a*/ 	.short	(.L_3275 - .L_3274)


	//   ....[0]....
.L_3274:
        /*003c*/ 	.word	0xffffffff


	//   ....[1]....
        /*0040*/ 	.word	0xffffffff


	//   ....[2]....
        /*0044*/ 	.word	0xffffffff


	//   ....[3]....
        /*0048*/ 	.word	0xffffffff


	//   ....[4]....
        /*004c*/ 	.word	0xffffffff


	//   ....[5]....
        /*0050*/ 	.word	0xffffffff


	//   ....[6]....
        /*0054*/ 	.word	0xffffffff


	//   ....[7]....
        /*0058*/ 	.word	0xffffffff


	//   ....[8]....
        /*005c*/ 	.word	0xffffffff


	//   ....[9]....
        /*0060*/ 	.word	0xffffffff


	//   ....[10]....
        /*0064*/ 	.word	0xffffffff


	//   ....[11]....
        /*0068*/ 	.word	0xffffffff


	//   ....[12]....
        /*006c*/ 	.word	0xffffffff


	//   ....[13]....
        /*0070*/ 	.word	0xffffffff


	//   ....[14]....
        /*0074*/ 	.word	0xffffffff


	//   ....[15]....
        /*0078*/ 	.word	0xffffffff


	//   ....[16]....
        /*007c*/ 	.word	0xffffffff


	//   ....[17]....
        /*0080*/ 	.word	0xffffffff


	//   ....[18]....
        /*0084*/ 	.word	0xffffffff


	//   ....[19]....
        /*0088*/ 	.word	0xffffffff


	//   ....[20]....
        /*008c*/ 	.word	0xffffffff


	//   ....[21]....
        /*0090*/ 	.word	0xffffffff


	//   ....[22]....
        /*0094*/ 	.word	0xffffffff


	//   ....[23]....
        /*0098*/ 	.word	0xffffffff


	//   ....[24]....
        /*009c*/ 	.word	0xffffffff


	//   ....[25]....
        /*00a0*/ 	.word	0xffffffff


	//   ....[26]....
        /*00a4*/ 	.word	0xffffffff


	//   ....[27]....
        /*00a8*/ 	.word	0xffffffff


	//   ....[28]....
        /*00ac*/ 	.word	0xffffffff


	//   ....[29]....
        /*00b0*/ 	.word	0xffffffff


	//   ....[30]....
        /*00b4*/ 	.word	0xffffffff


	//   ....[31]....
        /*00b8*/ 	.word	0xffffffff


	//   ....[32]....
        /*00bc*/ 	.word	0xffffffff


	//   ....[33]....
        /*00c0*/ 	.word	0xffffffff


	//   ....[34]....
        /*00c4*/ 	.word	0xffffffff


	//   ....[35]....
        /*00c8*/ 	.word	0xffffffff


	//   ....[36]....
        /*00cc*/ 	.word	0xffffffff


	//   ....[37]....
        /*00d0*/ 	.word	0xffffffff


	//   ....[38]....
        /*00d4*/ 	.word	0xffffffff


	//   ....[39]....
        /*00d8*/ 	.word	0xffffffff


	//   ....[40]....
        /*00dc*/ 	.word	0xffffffff


	//   ....[41]....
        /*00e0*/ 	.word	0xffffffff


	//   ....[42]....
        /*00e4*/ 	.word	0xffffffff


	//   ....[43]....
        /*00e8*/ 	.word	0xffffffff


	//   ....[44]....
        /*00ec*/ 	.word	0xffffffff


	//   ....[45]....
        /*00f0*/ 	.word	0xffffffff


	//   ....[46]....
        /*00f4*/ 	.word	0xffffffff


	//   ....[47]....
        /*00f8*/ 	.word	0xffffffff


	//   ....[48]....
        /*00fc*/ 	.word	0xffffffff


	//   ....[49]....
        /*0100*/ 	.word	0xffffffff


	//   ....[50]....
        /*0104*/ 	.word	0xffffffff


	//   ....[51]....
        /*0108*/ 	.word	0xffffffff


	//   ....[52]....
        /*010c*/ 	.word	0xffffffff


	//   ....[53]....
        /*0110*/ 	.word	0xffffffff


	//   ....[54]....
        /*0114*/ 	.word	0xffffffff


	//   ....[55]....
        /*0118*/ 	.word	0xffffffff


	//   ....[56]....
        /*011c*/ 	.word	0xffffffff


	//   ....[57]....
        /*0120*/ 	.word	0xffffffff


	//----- nvinfo : EIATTR_COOP_GROUP_INSTR_OFFSETS
	.align		4
.L_3275:
        /*0124*/ 	.byte	0x04, 0x28
        /*0126*/ 	.short	(.L_3277 - .L_3276)


	//   ....[0]....
.L_3276:
        /*0128*/ 	.word	0x00000a90


	//   ....[1]....
        /*012c*/ 	.word	0x00000b10


	//   ....[2]....
        /*0130*/ 	.word	0x00000c40


	//   ....[3]....
        /*0134*/ 	.word	0x00000d50


	//   ....[4]....
        /*0138*/ 	.word	0x000010e0


	//   ....[5]....
        /*013c*/ 	.word	0x00001630


	//   ....[6]....
        /*0140*/ 	.word	0x000018f0


	//   ....[7]....
        /*0144*/ 	.word	0x000020c0


	//   ....[8]....
        /*0148*/ 	.word	0x00002610


	//   ....[9]....
        /*014c*/ 	.word	0x00002640


	//   ....[10]....
        /*0150*/ 	.word	0x00002670


	//   ....[11]....
        /*0154*/ 	.word	0x00002680


	//   ....[12]....
        /*0158*/ 	.word	0x000026b0


	//   ....[13]....
        /*015c*/ 	.word	0x000026d0


	//   ....[14]....
        /*0160*/ 	.word	0x00002700


	//   ....[15]....
        /*0164*/ 	.word	0x00002720


	//   ....[16]....
        /*0168*/ 	.word	0x00002750


	//   ....[17]....
        /*016c*/ 	.word	0x00002770


	//   ....[18]....
        /*0170*/ 	.word	0x000027a0


	//   ....[19]....
        /*0174*/ 	.word	0x000027c0


	//   ....[20]....
        /*0178*/ 	.word	0x00002800


	//   ....[21]....
        /*017c*/ 	.word	0x00002830


	//   ....[22]....
        /*0180*/ 	.word	0x00002880


	//   ....[23]....
        /*0184*/ 	.word	0x000028a0


	//   ....[24]....
        /*0188*/ 	.word	0x000028f0


	//   ....[25]....
        /*018c*/ 	.word	0x00002910


	//   ....[26]....
        /*0190*/ 	.word	0x00002940


	//   ....[27]....
        /*0194*/ 	.word	0x00002960


	//   ....[28]....
        /*0198*/ 	.word	0x00002990


	//   ....[29]....
        /*019c*/ 	.word	0x000029a0


	//   ....[30]....
        /*01a0*/ 	.word	0x000029c0


	//   ....[31]....
        /*01a4*/ 	.word	0x000029e0


	//   ....[32]....
        /*01a8*/ 	.word	0x000029f0


	//   ....[33]....
        /*01ac*/ 	.word	0x00002a00


	//   ....[34]....
        /*01b0*/ 	.word	0x00002a10


	//   ....[35]....
        /*01b4*/ 	.word	0x00002a20


	//   ....[36]....
        /*01b8*/ 	.word	0x000034b0


	//   ....[37]....
        /*01bc*/ 	.word	0x000034f0


	//   ....[38]....
        /*01c0*/ 	.word	0x000035e0


	//   ....[39]....
        /*01c4*/ 	.word	0x00003610


	//   ....[40]....
        /*01c8*/ 	.word	0x000036c0


	//   ....[41]....
        /*01cc*/ 	.word	0x000036e0


	//   ....[42]....
        /*01d0*/ 	.word	0x00003710


	//   ....[43]....
        /*01d4*/ 	.word	0x00003730


	//   ....[44]....
        /*01d8*/ 	.word	0x00003770


	//   ....[45]....
        /*01dc*/ 	.word	0x000037a0


	//   ....[46]....
        /*01e0*/ 	.word	0x00003b90


	//   ....[47]....
        /*01e4*/ 	.word	0x00003da0


	//   ....[48]....
        /*01e8*/ 	.word	0x00003eb0


	//   ....[49]....
        /*01ec*/ 	.word	0x00003f00


	//   ....[50]....
        /*01f0*/ 	.word	0x00003f30


	//   ....[51]....
        /*01f4*/ 	.word	0x00003f50


	//   ....[52]....
        /*01f8*/ 	.word	0x00003f70


	//   ....[53]....
        /*01fc*/ 	.word	0x00004020


	//   ....[54]....
        /*0200*/ 	.word	0x00004070


	//   ....[55]....
        /*0204*/ 	.word	0x00004090


	//   ....[56]....
        /*0208*/ 	.word	0x000040b0


	//   ....[57]....
        /*020c*/ 	.word	0x000040d0


	//----- nvinfo : EIATTR_EXIT_INSTR_OFFSETS
	.align		4
.L_3277:
        /*0210*/ 	.byte	0x04, 0x1c
        /*0212*/ 	.short	(.L_3279 - .L_3278)


	//   ....[0]....
.L_3278:
        /*0214*/ 	.word	0x00004190


	//   ....[1]....
        /*0218*/ 	.word	0x000043b0


	//----- nvinfo : EIATTR_MAX_THREADS
	.align		4
.L_3279:
        /*021c*/ 	.byte	0x04, 0x05
        /*021e*/ 	.short	(.L_3281 - .L_3280)
.L_3280:
        /*0220*/ 	.word	0x00000020
        /*0224*/ 	.word	0x00000001
        /*0228*/ 	.word	0x00000001


	//----- nvinfo : EIATTR_CRS_STACK_SIZE
	.align		4
.L_3281:
        /*022c*/ 	.byte	0x04, 0x1e
        /*022e*/ 	.short	(.L_3283 - .L_3282)
.L_3282:
        /*0230*/ 	.word	0x00000000
.L_3283:


//--------------------- .nv.info._Z25selective_scan_bwd_kernelI32Selective_Scan_bwd_kernel_traitsILi32ELi8ELb1ELb0ELb1ELb1ELb0EN3c104HalfEfEEv12SSMParamsBwd --------------------------
	.section	.nv.info._Z25selective_scan_bwd_kernelI32Selective_Scan_bwd_kernel_traitsILi32ELi8ELb1ELb0ELb1ELb1ELb0EN3c104HalfEfEEv12SSMParamsBwd,"",@"SHT_CUDA_INFO"
	.sectionflags	@""
	.align	4


	//----- nvinfo : EIATTR_CUDA_API_VERSION
	.align		4
        /*0000*/ 	.byte	0x04, 0x37
        /*0002*/ 	.short	(.L_3285 - .L_3284)
.L_3284:
        /*0004*/ 	.word	0x00000082


	//----- nvinfo : EIATTR_SW2861232_WAR
	.align		4
.L_3285:
        /*0008*/ 	.byte	0x01, 0x35
	.zero		2


	//----- nvinfo : EIATTR_PARAM_CBANK
	.align		4
        /*000c*/ 	.byte	0x04, 0x0a
        /*000e*/ 	.short	(.L_3287 - .L_3286)
	.align		4
.L_3286:
        /*0010*/ 	.word	index@(.nv.constant0._Z25selective_scan_bwd_kernelI32Selective_Scan_bwd_kernel_traitsILi32ELi8ELb1ELb0ELb1ELb1ELb0EN3c104HalfEfEEv12SSMParamsBwd)
        /*0014*/ 	.short	0x0160
        /*0016*/ 	.short	0x01f0


	//----- nvinfo : EIATTR_CBANK_PARAM_SIZE
	.align		4
.L_3287:
        /*0018*/ 	.byte	0x03, 0x19
        /*001a*/ 	.short	0x01f0


	//----- nvinfo : EIATTR_KPARAM_INFO
	.align		4
        /*001c*/ 	.byte	0x04, 0x17
        /*001e*/ 	.short	(.L_3289 - .L_3288)
.L_3288:
        /*0020*/ 	.word	0x00000000
        /*0024*/ 	.short	0x0000
        /*0026*/ 	.short	0x0000
        /*0028*/ 	.byte	0x00, 0xf0, 0xc1, 0x07


	//----- nvinfo : EIATTR_MAXREG_COUNT
	.align		4
.L_3289:
        /*002c*/ 	.byte	0x03, 0x1b
        /*002e*/ 	.short	0x00ff


	//----- nvinfo : EIATTR_NUM_BARRIERS
	.align		4
        /*0030*/ 	.byte	0x02, 0x4c
        /*0032*/ 	.byte	0x01
	.zero		1


	//----- nvinfo : EIATTR_MERCURY_ISA_VERSION
	.align		4
        /*0034*/ 	.byte	0x03, 0x5f
        /*0036*/ 	.short	0x0000


	//----- nvinfo : EIATTR_COOP_GROUP_MASK_REGIDS
	.align		4
        /*0038*/ 	.byte	0x04, 0x29
        /*003a*/ 	.short	(.L_3291 - .L_3290)


	//   ....[0]....
.L_3290:
        /*003c*/ 	.word	0xffffffff


	//   ....[1]....
        /*0040*/ 	.word	0xffffffff


	//   ....[2]....
        /*0044*/ 	.word	0xffffffff


	//   ....[3]....
        /*0048*/ 	.word	0xffffffff


	//   ....[4]....
        /*004c*/ 	.word	0xffffffff


	//   ....[5]....
        /*0050*/ 	.word	0xffffffff


	//   ....[6]....
        /*0054*/ 	.word	0xffffffff


	//   ....[7]....
        /*0058*/ 	.word	0xffffffff


	//   ....[8]....
        /*005c*/ 	.word	0xffffffff


	//   ....[9]....
        /*0060*/ 	.word	0xffffffff


	//   ....[10]....
        /*0064*/ 	.word	0xffffffff


	//   ....[11]....
        /*0068*/ 	.word	0xffffffff


	//   ....[12]....
        /*006c*/ 	.word	0xffffffff


	//   ....[13]....
        /*0070*/ 	.word	0xffffffff


	//   ....[14]....
        /*0074*/ 	.word	0xffffffff


	//   ....[15]....
        /*0078*/ 	.word	0xffffffff


	//   ....[16]....
        /*007c*/ 	.word	0xffffffff


	//   ....[17]....
        /*0080*/ 	.word	0xffffffff


	//   ....[18]....
        /*0084*/ 	.word	0xffffffff


	//   ....[19]....
        /*0088*/ 	.word	0xffffffff


	//   ....[20]....
        /*008c*/ 	.word	0xffffffff


	//   ....[21]....
        /*0090*/ 	.word	0xffffffff


	//   ....[22]....
        /*0094*/ 	.word	0xffffffff


	//   ....[23]....
        /*0098*/ 	.word	0xffffffff


	//   ....[24]....
        /*009c*/ 	.word	0xffffffff


	//   ....[25]....
        /*00a0*/ 	.word	0xffffffff


	//   ....[26]....
        /*00a4*/ 	.word	0xffffffff


	//   ....[27]....
        /*00a8*/ 	.word	0xffffffff


	//   ....[28]....
        /*00ac*/ 	.word	0xffffffff


	//   ....[29]....
        /*00b0*/ 	.word	0xffffffff


	//   ....[30]....
        /*00b4*/ 	.word	0xffffffff


	//   ....[31]....
        /*00b8*/ 	.word	0xffffffff


	//   ....[32]....
        /*00bc*/ 	.word	0xffffffff


	//   ....[33]....
        /*00c0*/ 	.word	0xffffffff


	//   ....[34]....
        /*00c4*/ 	.word	0xffffffff


	//   ....[35]....
        /*00c8*/ 	.word	0xffffffff


	//   ....[36]....
        /*00cc*/ 	.word	0xffffffff


	//   ....[37]....
        /*00d0*/ 	.word	0xffffffff


	//   ....[38]....
        /*00d4*/ 	.word	0xffffffff


	//   ....[39]....
        /*00d8*/ 	.word	0xffffffff


	//   ....[40]....
        /*00dc*/ 	.word	0xffffffff


	//   ....[41]....
        /*00e0*/ 	.word	0xffffffff


	//   ....[42]....
        /*00e4*/ 	.word	0xffffffff


	//   ....[43]....
        /*00e8*/ 	.word	0xffffffff


	//   ....[44]....
        /*00ec*/ 	.word	0xffffffff


	//   ....[45]....
        /*00f0*/ 	.word	0xffffffff


	//   ....[46]....
        /*00f4*/ 	.word	0xffffffff


	//   ....[47]....
        /*00f8*/ 	.word	0xffffffff


	//   ....[48]....
        /*00fc*/ 	.word	0xffffffff


	//   ....[49]....
        /*0100*/ 	.word	0xffffffff


	//   ....[50]....
        /*0104*/ 	.word	0xffffffff


	//   ....[51]....
        /*0108*/ 	.word	0xffffffff


	//   ....[52]....
        /*010c*/ 	.word	0xffffffff


	//   ....[53]....
        /*0110*/ 	.word	0xffffffff


	//   ....[54]....
        /*0114*/ 	.word	0xffffffff


	//----- nvinfo : EIATTR_COOP_GROUP_INSTR_OFFSETS
	.align		4
.L_3291:
        /*0118*/ 	.byte	0x04, 0x28
        /*011a*/ 	.short	(.L_3293 - .L_3292)


	//   ....[0]....
.L_3292:
        /*011c*/ 	.word	0x00000ad0


	//   ....[1]....
        /*0120*/ 	.word	0x00000b40


	//   ....[2]....
        /*0124*/ 	.word	0x00000c90


	//   ....[3]....
        /*0128*/ 	.word	0x00002670


	//   ....[4]....
        /*012c*/ 	.word	0x00002c10


	//   ....[5]....
        /*0130*/ 	.word	0x00002c50


	//   ....[6]....
        /*0134*/ 	.word	0x00002c70


	//   ....[7]....
        /*0138*/ 	.word	0x00002c80


	//   ....[8]....
        /*013c*/ 	.word	0x00002ca0


	//   ....[9]....
        /*0140*/ 	.word	0x00002ce0


	//   ....[10]....
        /*0144*/ 	.word	0x00002d00


	//   ....[11]....
        /*0148*/ 	.word	0x00002d20


	//   ....[12]....
        /*014c*/ 	.word	0x00002d40


	//   ....[13]....
        /*0150*/ 	.word	0x00002d80


	//   ....[14]....
        /*0154*/ 	.word	0x00002da0


	//   ....[15]....
        /*0158*/ 	.word	0x00002dc0


	//   ....[16]....
        /*015c*/ 	.word	0x00002de0


	//   ....[17]....
        /*0160*/ 	.word	0x00002e50


	//   ....[18]....
        /*0164*/ 	.word	0x00002e80


	//   ....[19]....
        /*0168*/ 	.word	0x00002ea0


	//   ....[20]....
        /*016c*/ 	.word	0x00002ee0


	//   ....[21]....
        /*0170*/ 	.word	0x00002f20


	//   ....[22]....
        /*0174*/ 	.word	0x00002f40


	//   ....[23]....
        /*0178*/ 	.word	0x00002f60


	//   ....[24]....
        /*017c*/ 	.word	0x00002f80


	//   ....[25]....
        /*0180*/ 	.word	0x00002fa0


	//   ....[26]....
        /*0184*/ 	.word	0x00002fc0


	//   ....[27]....
        /*0188*/ 	.word	0x00002fe0


	//   ....[28]....
        /*018c*/ 	.word	0x00002ff0


	//   ....[29]....
        /*0190*/ 	.word	0x00003000


	//   ....[30]....
        /*0194*/ 	.word	0x00003010


	//   ....[31]....
        /*0198*/ 	.word	0x00003020


	//   ....[32]....
        /*019c*/ 	.word	0x00003a30


	//   ....[33]....
        /*01a0*/ 	.word	0x00003a70


	//   ....[34]....
        /*01a4*/ 	.word	0x00003b60


	//   ....[35]....
        /*01a8*/ 	.word	0x00003b90


	//   ....[36]....
        /*01ac*/ 	.word	0x00003bc0


	//   ....[37]....
        /*01b0*/ 	.word	0x00003be0


	//   ....[38]....
        /*01b4*/ 	.word	0x00003c10


	//   ....[39]....
        /*01b8*/ 	.word	0x00003c30


	//   ....[40]....
        /*01bc*/ 	.word	0x00003c70


	//   ....[41]....
        /*01c0*/ 	.word	0x00003ca0


	//   ....[42]....
        /*01c4*/ 	.word	0x00004040


	//   ....[43]....
        /*01c8*/ 	.word	0x00004440


	//   ....[44]....
        /*01cc*/ 	.word	0x00004770


	//   ....[45]....
        /*01d0*/ 	.word	0x000048c0


	//   ....[46]....
        /*01d4*/ 	.word	0x00004910


	//   ....[47]....
        /*01d8*/ 	.word	0x00004940


	//   ....[48]....
        /*01dc*/ 	.word	0x00004960


	//   ....[49]....
        /*01e0*/ 	.word	0x00004980


	//   ....[50]....
        /*01e4*/ 	.word	0x00004a30


	//   ....[51]....
        /*01e8*/ 	.word	0x00004a80


	//   ....[52]....
        /*01ec*/ 	.word	0x00004aa0


	//   ....[53]....
        /*01f0*/ 	.word	0x00004ac0


	//   ....[54]....
        /*01f4*/ 	.word	0x00004ae0


	//----- nvinfo : EIATTR_EXIT_INSTR_OFFSETS
	.align		4
.L_3293:
        /*01f8*/ 	.byte	0x04, 0x1c
        /*01fa*/ 	.short	(.L_3295 - .L_3294)


	//   ....[0]....
.L_3294:
        /*01fc*/ 	.word	0x00004ba0


	//   ....[1]....
        /*0200*/ 	.word	0x00004dc0


	//----- nvinfo : EIATTR_MAX_THREADS
	.align		4
.L_3295:
        /*0204*/ 	.byte	0x04, 0x05
        /*0206*/ 	.short	(.L_3297 - .L_3296)
.L_3296:
        /*0208*/ 	.word	0x00000020
        /*020c*/ 	.word	0x00000001
        /*0210*/ 	.word	0x00000001


	//----- nvinfo : EIATTR_CRS_STACK_SIZE
	.align		4
.L_3297:
        /*0214*/ 	.byte	0x04, 0x1e
        /*0216*/ 	.short	(.L_3299 - .L_3298)
.L_3298:
        /*0218*/ 	.word	0x00000000
.L_3299:


//--------------------- .nv.info._Z25selective_scan_bwd_kernelI32Selective_Scan_bwd_kernel_traitsILi32ELi8ELb1ELb0ELb1ELb1ELb1EN3c104HalfEfEEv12SSMParamsBwd --------------------------
	.section	.nv.info._Z25selective_scan_bwd_kernelI32Selective_Scan_bwd_kernel_traitsILi32ELi8ELb1ELb0ELb1ELb1ELb1EN3c104HalfEfEEv12SSMParamsBwd,"",@"SHT_CUDA_INFO"
	.sectionflags	@""
	.align	4


	//----- nvinfo : EIATTR_CUDA_API_VERSION
	.align		4
        /*0000*/ 	.byte	0x04, 0x37
        /*0002*/ 	.short	(.L_3301 - .L_3300)
.L_3300:
        /*0004*/ 	.word	0x00000082


	//----- nvinfo : EIATTR_SW2861232_WAR
	.align		4
.L_3301:
        /*0008*/ 	.byte	0x01, 0x35
	.zero		2


	//----- nvinfo : EIATTR_PARAM_CBANK
	.align		4
        /*000c*/ 	.byte	0x04, 0x0a
        /*000e*/ 	.short	(.L_3303 - .L_3302)
	.align		4
.L_3302:
        /*0010*/ 	.word	index@(.nv.constant0._Z25selective_scan_bwd_kernelI32Selective_Scan_bwd_kernel_traitsILi32ELi8ELb1ELb0ELb1ELb1ELb1EN3c104HalfEfEEv12SSMParamsBwd)
        /*0014*/ 	.short	0x0160
        /*0016*/ 	.short	0x01f0


	//----- nvinfo : EIATTR_CBANK_PARAM_SIZE
	.align		4
.L_3303:
        /*0018*/ 	.byte	0x03, 0x19
        /*001a*/ 	.short	0x01f0


	//----- nvinfo : EIATTR_KPARAM_INFO
	.align		4
        /*001c*/ 	.byte	0x04, 0x17
        /*001e*/ 	.short	(.L_3305 - .L_3304)
.L_3304:
        /*0020*/ 	.word	0x00000000
        /*0024*/ 	.short	0x0000
        /*0026*/ 	.short	0x0000
        /*0028*/ 	.byte	0x00, 0xf0, 0xc1, 0x07


	//----- nvinfo : EIATTR_MAXREG_COUNT
	.align		4
.L_3305:
        /*002c*/ 	.byte	0x03, 0x1b
        /*002e*/ 	.short	0x00ff


	//----- nvinfo : EIATTR_NUM_BARRIERS
	.align		4
        /*0030*/ 	.byte	0x02, 0x4c
        /*0032*/ 	.byte	0x01
	.zero		1


	//----- nvinfo : EIATTR_MERCURY_ISA_VERSION
	.align		4
        /*0034*/ 	.byte	0x03, 0x5f
        /*0036*/ 	.short	0x0000


	//----- nvinfo : EIATTR_COOP_GROUP_MASK_REGIDS
	.align		4
        /*0038*/ 	.byte	0x04, 0x29
        /*003a*/ 	.short	(.L_3307 - .L_3306)


	//   ....[0]....
.L_3306:
        /*003c*/ 	.word	0xffffffff


	//   ....[1]....
        /*0040*/ 	.word	0xffffffff


	//   ....[2]....
        /*0044*/ 	.word	0xffffffff


	//   ....[3]....
        /*0048*/ 	.word	0xffffffff


	//   ....[4]....
        /*004c*/ 	.word	0xffffffff


	//   ....[5]....
        /*0050*/ 	.word	0xffffffff


	//   ....[6]....
        /*0054*/ 	.word	0xffffffff


	//   ....[7]....
        /*0058*/ 	.word	0xffffffff


	//   ....[8]....
        /*005c*/ 	.word	0xffffffff


	//   ....[9]....
        /*0060*/ 	.word	0xffffffff


	//   ....[10]....
        /*0064*/ 	.word	0xffffffff


	//   ....[11]....
        /*0068*/ 	.word	0xffffffff


	//   ....[12]....
        /*006c*/ 	.word	0xffffffff


	//   ....[13]....
        /*0070*/ 	.word	0xffffffff


	//   ....[14]....
        /*0074*/ 	.word	0xffffffff


	//   ....[15]....
        /*0078*/ 	.word	0xffffffff


	//   ....[16]....
        /*007c*/ 	.word	0xffffffff


	//   ....[17]....
        /*0080*/ 	.word	0xffffffff


	//   ....[18]....
        /*0084*/ 	.word	0xffffffff


	//   ....[19]....
        /*0088*/ 	.word	0xffffffff


	//   ....[20]....
        /*008c*/ 	.word	0xffffffff


	//   ....[21]....
        /*0090*/ 	.word	0xffffffff


	//   ....[22]....
        /*0094*/ 	.word	0xffffffff


	//   ....[23]....
        /*0098*/ 	.word	0xffffffff


	//   ....[24]....
        /*009c*/ 	.word	0xffffffff


	//   ....[25]....
        /*00a0*/ 	.word	0xffffffff


	//   ....[26]....
        /*00a4*/ 	.word	0xffffffff


	//   ....[27]....
        /*00a8*/ 	.word	0xffffffff


	//   ....[28]....
        /*00ac*/ 	.word	0xffffffff


	//   ....[29]....
        /*00b0*/ 	.word	0xffffffff


	//   ....[30]....
        /*00b4*/ 	.word	0xffffffff


	//   ....[31]....
        /*00b8*/ 	.word	0xffffffff


	//   ....[32]....
        /*00bc*/ 	.word	0xffffffff


	//   ....[33]....
        /*00c0*/ 	.word	0xffffffff


	//   ....[34]....
        /*00c4*/ 	.word	0xffffffff


	//   ....[35]....
        /*00c8*/ 	.word	0xffffffff


	//   ....[36]....
        /*00cc*/ 	.word	0xffffffff


	//   ....[37]....
        /*00d0*/ 	.word	0xffffffff


	//   ....[38]....
        /*00d4*/ 	.word	0xffffffff


	//   ....[39]....
        /*00d8*/ 	.word	0xffffffff


	//   ....[40]....
        /*00dc*/ 	.word	0xffffffff


	//   ....[41]....
        /*00e0*/ 	.word	0xffffffff


	//   ....[42]....
        /*00e4*/ 	.word	0xffffffff


	//   ....[43]....
        /*00e8*/ 	.word	0xffffffff


	//   ....[44]....
        /*00ec*/ 	.word	0xffffffff


	//   ....[45]....
        /*00f0*/ 	.word	0xffffffff


	//   ....[46]....
        /*00f4*/ 	.word	0xffffffff


	//   ....[47]....
        /*00f8*/ 	.word	0xffffffff


	//   ....[48]....
        /*00fc*/ 	.word	0xffffffff


	//   ....[49]....
        /*0100*/ 	.word	0xffffffff


	//   ....[50]....
        /*0104*/ 	.word	0xffffffff


	//   ....[51]....
        /*0108*/ 	.word	0xffffffff


	//   ....[52]....
        /*010c*/ 	.word	0xffffffff


	//   ....[53]....
        /*0110*/ 	.word	0xffffffff


	//   ....[54]....
        /*0114*/ 	.word	0xffffffff


	//   ....[55]....
        /*0118*/ 	.word	0xffffffff


	//   ....[56]....
        /*011c*/ 	.word	0xffffffff


	//   ....[57]....
        /*0120*/ 	.word	0xffffffff


	//   ....[58]....
        /*0124*/ 	.word	0xffffffff


	//----- nvinfo : EIATTR_COOP_GROUP_INSTR_OFFSETS
	.align		4
.L_3307:
        /*0128*/ 	.byte	0x04, 0x28
        /*012a*/ 	.short	(.L_3309 - .L_3308)


	//   ....[0]....
.L_3308:
        /*012c*/ 	.word	0x000009a0


	//   ....[1]....
        /*0130*/ 	.word	0x00000a10


	//   ....[2]....
        /*0134*/ 	.word	0x00000cc0


	//   ....[3]....
        /*0138*/ 	.word	0x00001ed0


	//   ....[4]....
        /*013c*/ 	.word	0x00002240


	//   ....[5]....
        /*0140*/ 	.word	0x000026e0


	//   ....[6]....
        /*0144*/ 	.word	0x000029e0


	//   ....[7]....
        /*0148*/ 	.word	0x00003160


	//   ....[8]....
        /*014c*/ 	.word	0x000036d0


	//   ....[9]....
        /*0150*/ 	.word	0x00003700


	//   ....[10]....
        /*0154*/ 	.word	0x00003730


	//   ....[11]....
        /*0158*/ 	.word	0x00003740


	//   ....[12]....
        /*015c*/ 	.word	0x00003770


	//   ....[13]....
        /*0160*/ 	.word	0x00003790


	//   ....[14]....
        /*0164*/ 	.word	0x000037c0


	//   ....[15]....
        /*0168*/ 	.word	0x000037e0


	//   ....[16]....
        /*016c*/ 	.word	0x00003810


	//   ....[17]....
        /*0170*/ 	.word	0x00003830


	//   ....[18]....
        /*0174*/ 	.word	0x00003860


	//   ....[19]....
        /*0178*/ 	.word	0x00003880


	//   ....[20]....
        /*017c*/ 	.word	0x000038d0


	//   ....[21]....
        /*0180*/ 	.word	0x000038f0


	//   ....[22]....
        /*0184*/ 	.word	0x00003940


	//   ....[23]....
        /*0188*/ 	.word	0x00003960


	//   ....[24]....
        /*018c*/ 	.word	0x000039b0


	//   ....[25]....
        /*0190*/ 	.word	0x000039d0


	//   ....[26]....
        /*0194*/ 	.word	0x00003a00


	//   ....[27]....
        /*0198*/ 	.word	0x00003a20


	//   ....[28]....
        /*019c*/ 	.word	0x00003a40


	//   ....[29]....
        /*01a0*/ 	.word	0x00003a60


	//   ....[30]....
        /*01a4*/ 	.word	0x00003a70


	//   ....[31]....
        /*01a8*/ 	.word	0x00003a90


	//   ....[32]....
        /*01ac*/ 	.word	0x00003ab0


	//   ....[33]....
        /*01b0*/ 	.word	0x00003ac0


	//   ....[34]....
        /*01b4*/ 	.word	0x00003ad0


	//   ....[35]....
        /*01b8*/ 	.word	0x00003ae0


	//   ....[36]....
        /*01bc*/ 	.word	0x00004500


	//   ....[37]....
        /*01c0*/ 	.word	0x00004540


	//   ....[38]....
        /*01c4*/ 	.word	0x00004630


	//   ....[39]....
        /*01c8*/ 	.word	0x00004660


	//   ....[40]....
        /*01cc*/ 	.word	0x000046d0


	//   ....[41]....
        /*01d0*/ 	.word	0x000046f0


	//   ....[42]....
        /*01d4*/ 	.word	0x00004720


	//   ....[43]....
        /*01d8*/ 	.word	0x00004740


	//   ....[44]....
        /*01dc*/ 	.word	0x00004770


	//   ....[45]....
        /*01e0*/ 	.word	0x000047a0


	//   ....[46]....
        /*01e4*/ 	.word	0x00004b10


	//   ....[47]....
        /*01e8*/ 	.word	0x00004f50


	//   ....[48]....
        /*01ec*/ 	.word	0x00005250


	//   ....[49]....
        /*01f0*/ 	.word	0x00005340


	//   ....[50]....
        /*01f4*/ 	.word	0x00005390


	//   ....[51]....
        /*01f8*/ 	.word	0x000053c0


	//   ....[52]....
        /*01fc*/ 	.word	0x000053e0


	//   ....[53]....
        /*0200*/ 	.word	0x00005400


	//   ....[54]....
        /*0204*/ 	.word	0x000054b0


	//   ....[55]....
        /*0208*/ 	.word	0x00005500


	//   ....[56]....
        /*020c*/ 	.word	0x00005520


	//   ....[57]....
        /*0210*/ 	.word	0x00005540


	//   ....[58]....
        /*0214*/ 	.word	0x00005560


	//----- nvinfo : EIATTR_EXIT_INSTR_OFFSETS
	.align		4
.L_3309:
        /*0218*/ 	.byte	0x04, 0x1c
        /*021a*/ 	.short	(.L_3311 - .L_3310)


	//   ....[0]....
.L_3310:
        /*021c*/ 	.word	0x00005620


	//   ....[1]....
        /*0220*/ 	.word	0x00005840


	//----- nvinfo : EIATTR_MAX_THREADS
	.align		4
.L_3311:
        /*0224*/ 	.byte	0x04, 0x05
        /*0226*/ 	.short	(.L_3313 - .L_3312)
.L_3312:
        /*0228*/ 	.word	0x00000020
        /*022c*/ 	.word	0x00000001
        /*0230*/ 	.word	0x00000001


	//----- nvinfo : EIATTR_CRS_STACK_SIZE
	.align		4
.L_3313:
        /*0234*/ 	.byte	0x04, 0x1e
        /*0236*/ 	.short	(.L_3315 - .L_3314)
.L_3314:
        /*0238*/ 	.word	0x00000000
.L_3315:


//--------------------- .nv.info._Z25selective_scan_bwd_kernelI32Selective_Scan_bwd_kernel_traitsILi32ELi8ELb1ELb1ELb0ELb0ELb0EN3c104HalfEfEEv12SSMParamsBwd --------------------------
	.section	.nv.info._Z25selective_scan_bwd_kernelI32Selective_Scan_bwd_kernel_traitsILi32ELi8ELb1ELb1ELb0ELb0ELb0EN3c104HalfEfEEv12SSMParamsBwd,"",@"SHT_CUDA_INFO"
	.sectionflags	@""
	.align	4


	//----- nvinfo : EIATTR_CUDA_API_VERSION
	.align		4
        /*0000*/ 	.byte	0x04, 0x37
        /*0002*/ 	.short	(.L_3317 - .L_3316)
.L_3316:
        /*0004*/ 	.word	0x00000082


	//----- nvinfo : EIATTR_SW2861232_WAR
	.align		4
.L_3317:
        /*0008*/ 	.byte	0x01, 0x35
	.zero		2


	//----- nvinfo : EIATTR_PARAM_CBANK
	.align		4
        /*000c*/ 	.byte	0x04, 0x0a
        /*000e*/ 	.short	(.L_3319 - .L_3318)
	.align		4
.L_3318:
        /*0010*/ 	.word	index@(.nv.constant0._Z25selective_scan_bwd_kernelI32Selective_Scan_bwd_kernel_traitsILi32ELi8ELb1ELb1ELb0ELb0ELb0EN3c104HalfEfEEv12SSMParamsBwd)
        /*0014*/ 	.short	0x0160
        /*0016*/ 	.short	0x01f0


	//----- nvinfo : EIATTR_CBANK_PARAM_SIZE
	.align		4
.L_3319:
        /*0018*/ 	.byte	0x03, 0x19
        /*001a*/ 	.short	0x01f0


	//----- nvinfo : EIATTR_KPARAM_INFO
	.align		4
        /*001c*/ 	.byte	0x04, 0x17
        /*001e*/ 	.short	(.L_3321 - .L_3320)
.L_3320:
        /*0020*/ 	.word	0x00000000
        /*0024*/ 	.short	0x0000
        /*0026*/ 	.short	0x0000
        /*0028*/ 	.byte	0x00, 0xf0, 0xc1, 0x07


	//----- nvinfo : EIATTR_MAXREG_COUNT
	.align		4
.L_3321:
        /*002c*/ 	.byte	0x03, 0x1b
        /*002e*/ 	.short	0x00ff


	//----- nvinfo : EIATTR_NUM_BARRIERS
	.align		4
        /*0030*/ 	.byte	0x02, 0x4c
        /*0032*/ 	.byte	0x01
	.zero		1


	//----- nvinfo : EIATTR_MERCURY_ISA_VERSION
	.align		4
        /*0034*/ 	.byte	0x03, 0x5f
        /*0036*/ 	.short	0x0000


	//----- nvinfo : EIATTR_COOP_GROUP_MASK_REGIDS
	.align		4
        /*0038*/ 	.byte	0x04, 0x29
        /*003a*/ 	.short	(.L_3323 - .L_3322)


	//   ....[0]....
.L_3322:
        /*003c*/ 	.word	0xffffffff


	//   ....[1]....
        /*0040*/ 	.word	0xffffffff


	//   ....[2]....
        /*0044*/ 	.word	0xffffffff


	//   ....[3]....
        /*0048*/ 	.word	0xffffffff


	//   ....[4]....
        /*004c*/ 	.word	0xffffffff


	//   ....[5]....
        /*0050*/ 	.word	0xffffffff


	//   ....[6]....
        /*0054*/ 	.word	0xffffffff


	//   ....[7]....
        /*0058*/ 	.word	0xffffffff


	//   ....[8]....
        /*005c*/ 	.word	0xffffffff


	//   ....[9]....
        /*0060*/ 	.word	0xffffffff


	//   ....[10]....
        /*0064*/ 	.word	0xffffffff


	//   ....[11]....
        /*0068*/ 	.word	0xffffffff


	//   ....[12]....
        /*006c*/ 	.word	0xffffffff


	//   ....[13]....
        /*0070*/ 	.word	0xffffffff


	//   ....[14]....
        /*0074*/ 	.word	0xffffffff


	//   ....[15]....
        /*0078*/ 	.word	0xffffffff


	//   ....[16]....
        /*007c*/ 	.word	0xffffffff


	//   ....[17]....
        /*0080*/ 	.word	0xffffffff


	//   ....[18]....
        /*0084*/ 	.word	0xffffffff


	//   ....[19]....
        /*0088*/ 	.word	0xffffffff


	//   ....[20]....
        /*008c*/ 	.word	0xffffffff


	//   ....[21]....
        /*0090*/ 	.word	0xffffffff


	//   ....[22]....
        /*0094*/ 	.word	0xffffffff


	//   ....[23]....
        /*0098*/ 	.word	0xffffffff


	//   ....[24]....
        /*009c*/ 	.word	0xffffffff


	//   ....[25]....
        /*00a0*/ 	.word	0xffffffff


	//   ....[26]....
        /*00a4*/ 	.word	0xffffffff


	//   ....[27]....
        /*00a8*/ 	.word	0xffffffff


	//   ....[28]....
        /*00ac*/ 	.word	0xffffffff


	//   ....[29]....
        /*00b0*/ 	.word	0xffffffff


	//   ....[30]....
        /*00b4*/ 	.word	0xffffffff


	//   ....[31]....
        /*00b8*/ 	.word	0xffffffff


	//   ....[32]....
        /*00bc*/ 	.word	0xffffffff


	//   ....[33]....
        /*00c0*/ 	.word	0xffffffff


	//   ....[34]....
        /*00c4*/ 	.word	0xffffffff


	//   ....[35]....
        /*00c8*/ 	.word	0xffffffff


	//   ....[36]....
        /*00cc*/ 	.word	0xffffffff


	//   ....[37]....
        /*00d0*/ 	.word	0xffffffff


	//   ....[38]....
        /*00d4*/ 	.word	0xffffffff


	//   ....[39]....
        /*00d8*/ 	.word	0xffffffff


	//   ....[40]....
        /*00dc*/ 	.word	0xffffffff


	//   ....[41]....
        /*00e0*/ 	.word	0xffffffff


	//   ....[42]....
        /*00e4*/ 	.word	0xffffffff


	//   ....[43]....
        /*00e8*/ 	.word	0xffffffff


	//   ....[44]....
        /*00ec*/ 	.word	0xffffffff


	//   ....[45]....
        /*00f0*/ 	.word	0xffffffff


	//   ....[46]....
        /*00f4*/ 	.word	0xffffffff


	//   ....[47]....
        /*00f8*/ 	.word	0xffffffff


	//   ....[48]....
        /*00fc*/ 	.word	0xffffffff


	//   ....[49]....
        /*0100*/ 	.word	0xffffffff


	//   ....[50]....
        /*0104*/ 	.word	0xffffffff


	//   ....[51]....
        /*0108*/ 	.word	0xffffffff


	//   ....[52]....
        /*010c*/ 	.word	0xffffffff


	//   ....[53]....
        /*0110*/ 	.word	0xffffffff


	//----- nvinfo : EIATTR_COOP_GROUP_INSTR_OFFSETS
	.align		4
.L_3323:
        /*0114*/ 	.byte	0x04, 0x28
        /*0116*/ 	.short	(.L_3325 - .L_3324)


	//   ....[0]....
.L_3324:
        /*0118*/ 	.word	0x00000b30


	//   ....[1]....
        /*011c*/ 	.word	0x00000ba0


	//   ....[2]....
        /*0120*/ 	.word	0x00000ca0


	//   ....[3]....
        /*0124*/ 	.word	0x000013f0


	//   ....[4]....
        /*0128*/ 	.word	0x00001af0


	//   ....[5]....
        /*012c*/ 	.word	0x00001b10


	//   ....[6]....
        /*0130*/ 	.word	0x00001b20


	//   ....[7]....
        /*0134*/ 	.word	0x00001b30


	//   ....[8]....
        /*0138*/ 	.word	0x00001b60


	//   ....[9]....
        /*013c*/ 	.word	0x00001b90


	//   ....[10]....
        /*0140*/ 	.word	0x00001bb0


	//   ....[11]....
        /*0144*/ 	.word	0x00001bd0


	//   ....[12]....
        /*0148*/ 	.word	0x00001c00


	//   ....[13]....
        /*014c*/ 	.word	0x00001c30


	//   ....[14]....
        /*0150*/ 	.word	0x00001c50


	//   ....[15]....
        /*0154*/ 	.word	0x00001c70


	//   ....[16]....
        /*0158*/ 	.word	0x00001cb0


	//   ....[17]....
        /*015c*/ 	.word	0x00001cf0


	//   ....[18]....
        /*0160*/ 	.word	0x00001d30


	//   ....[19]....
        /*0164*/ 	.word	0x00001d50


	//   ....[20]....
        /*0168*/ 	.word	0x00001da0


	//   ....[21]....
        /*016c*/ 	.word	0x00001dd0


	//   ....[22]....
        /*0170*/ 	.word	0x00001df0


	//   ....[23]....
        /*0174*/ 	.word	0x00001e00


	//   ....[24]....
        /*0178*/ 	.word	0x00001e30


	//   ....[25]....
        /*017c*/ 	.word	0x00001e50


	//   ....[26]....
        /*0180*/ 	.word	0x00001e70


	//   ....[27]....
        /*0184*/ 	.word	0x00001e80


	//   ....[28]....
        /*0188*/ 	.word	0x00001e90


	//   ....[29]....
        /*018c*/ 	.word	0x00001ea0


	//   ....[30]....
        /*0190*/ 	.word	0x00001ed0


	//   ....[31]....
        /*0194*/ 	.word	0x00001f30


	//   ....[32]....
        /*0198*/ 	.word	0x00002830


	//   ....[33]....
        /*019c*/ 	.word	0x00002870


	//   ....[34]....
        /*01a0*/ 	.word	0x00002970


	//   ....[35]....
        /*01a4*/ 	.word	0x000029a0


	//   ....[36]....
        /*01a8*/ 	.word	0x00002a00


	//   ....[37]....
        /*01ac*/ 	.word	0x00002a20


	//   ....[38]....
        /*01b0*/ 	.word	0x00002a60


	//   ....[39]....
        /*01b4*/ 	.word	0x00002a90


	//   ....[40]....
        /*01b8*/ 	.word	0x00002b50


	//   ....[41]....
        /*01bc*/ 	.word	0x00002b80


	//   ....[42]....
        /*01c0*/ 	.word	0x00002f90


	//   ....[43]....
        /*01c4*/ 	.word	0x00003180


	//   ....[44]....
        /*01c8*/ 	.word	0x000032c0


	//   ....[45]....
        /*01cc*/ 	.word	0x00003310


	//   ....[46]....
        /*01d0*/ 	.word	0x00003340


	//   ....[47]....
        /*01d4*/ 	.word	0x00003360


	//   ....[48]....
        /*01d8*/ 	.word	0x00003380


	//   ....[49]....
        /*01dc*/ 	.word	0x00003430


	//   ....[50]....
        /*01e0*/ 	.word	0x00003480


	//   ....[51]....
        /*01e4*/ 	.word	0x000034a0


	//   ....[52]....
        /*01e8*/ 	.word	0x000034c0


	//   ....[53]....
        /*01ec*/ 	.word	0x000034e0


	//----- nvinfo : EIATTR_EXIT_INSTR_OFFSETS
	.align		4
.L_3325:
        /*01f0*/ 	.byte	0x04, 0x1c
        /*01f2*/ 	.short	(.L_3327 - .L_3326)


	//   ....[0]....
.L_3326:
        /*01f4*/ 	.word	0x000035a0


	//   ....[1]....
        /*01f8*/ 	.word	0x000037c0


	//----- nvinfo : EIATTR_MAX_THREADS
	.align		4
.L_3327:
        /*01fc*/ 	.byte	0x04, 0x05
        /*01fe*/ 	.short	(.L_3329 - .L_3328)
.L_3328:
        /*0200*/ 	.word	0x00000020
        /*0204*/ 	.word	0x00000001
        /*0208*/ 	.word	0x00000001


	//----- nvinfo : EIATTR_CRS_STACK_SIZE
	.align		4
.L_3329:
        /*020c*/ 	.byte	0x04, 0x1e
        /*020e*/ 	.short	(.L_3331 - .L_3330)
.L_3330:
        /*0210*/ 	.word	0x00000000
.L_3331:


//--------------------- .nv.info._Z25selective_scan_bwd_kernelI32Selective_Scan_bwd_kernel_traitsILi32ELi8ELb1ELb1ELb0ELb0ELb1EN3c104HalfEfEEv12SSMParamsBwd --------------------------
	.section	.nv.info._Z25selective_scan_bwd_kernelI32Selective_Scan_bwd_kernel_traitsILi32ELi8ELb1ELb1ELb0ELb0ELb1EN3c104HalfEfEEv12SSMParamsBwd,"",@"SHT_CUDA_INFO"
	.sectionflags	@""
	.align	4


	//----- nvinfo : EIATTR_CUDA_API_VERSION
	.align		4
        /*0000*/ 	.byte	0x04, 0x37
        /*0002*/ 	.short	(.L_3333 - .L_3332)
.L_3332:
        /*0004*/ 	.word	0x00000082


	//----- nvinfo : EIATTR_SW2861232_WAR
	.align		4
.L_3333:
        /*0008*/ 	.byte	0x01, 0x35
	.zero		2


	//----- nvinfo : EIATTR_PARAM_CBANK
	.align		4
        /*000c*/ 	.byte	0x04, 0x0a
        /*000e*/ 	.short	(.L_3335 - .L_3334)
	.align		4
.L_3334:
        /*0010*/ 	.word	index@(.nv.constant0._Z25selective_scan_bwd_kernelI32Selective_Scan_bwd_kernel_traitsILi32ELi8ELb1ELb1ELb0ELb0ELb1EN3c104HalfEfEEv12SSMParamsBwd)
        /*0014*/ 	.short	0x0160
        /*0016*/ 	.short	0x01f0


	//----- nvinfo : EIATTR_CBANK_PARAM_SIZE
	.align		4
.L_3335:
        /*0018*/ 	.byte	0x03, 0x19
        /*001a*/ 	.short	0x01f0


	//----- nvinfo : EIATTR_KPARAM_INFO
	.align		4
        /*001c*/ 	.byte	0x04, 0x17
        /*001e*/ 	.short	(.L_3337 - .L_3336)
.L_3336:
        /*0020*/ 	.word	0x00000000
        /*0024*/ 	.short	0x0000
        /*0026*/ 	.short	0x0000
        /*0028*/ 	.byte	0x00, 0xf0, 0xc1, 0x07


	//----- nvinfo : EIATTR_MAXREG_COUNT
	.align		4
.L_3337:
        /*002c*/ 	.byte	0x03, 0x1b
        /*002e*/ 	.short	0x00ff


	//----- nvinfo : EIATTR_NUM_BARRIERS
	.align		4
        /*0030*/ 	.byte	0x02, 0x4c
        /*0032*/ 	.byte	0x01
	.zero		1


	//----- nvinfo : EIATTR_MERCURY_ISA_VERSION
	.align		4
        /*0034*/ 	.byte	0x03, 0x5f
        /*0036*/ 	.short	0x0000


	//----- nvinfo : EIATTR_COOP_GROUP_MASK_REGIDS
	.align		4
        /*0038*/ 	.byte	0x04, 0x29
        /*003a*/ 	.short	(.L_3339 - .L_3338)


	//   ....[0]....
.L_3338:
        /*003c*/ 	.word	0xffffffff


	//   ....[1]....
        /*0040*/ 	.word	0xffffffff


	//   ....[2]....
        /*0044*/ 	.word	0xffffffff


	//   ....[3]....
        /*0048*/ 	.word	0xffffffff


	//   ....[4]....
        /*004c*/ 	.word	0xffffffff


	//   ....[5]....
        /*0050*/ 	.word	0xffffffff


	//   ....[6]....
        /*0054*/ 	.word	0xffffffff


	//   ....[7]....
        /*0058*/ 	.word	0xffffffff


	//   ....[8]....
        /*005c*/ 	.word	0xffffffff


	//   ....[9]....
        /*0060*/ 	.word	0xffffffff


	//   ....[10]....
        /*0064*/ 	.word	0xffffffff


	//   ....[11]....
        /*0068*/ 	.word	0xffffffff


	//   ....[12]....
        /*006c*/ 	.word	0xffffffff


	//   ....[13]....
        /*0070*/ 	.word	0xffffffff


	//   ....[14]....
        /*0074*/ 	.word	0xffffffff


	//   ....[15]....
        /*0078*/ 	.word	0xffffffff


	//   ....[16]....
        /*007c*/ 	.word	0xffffffff


	//   ....[17]....
        /*0080*/ 	.word	0xffffffff


	//   ....[18]....
        /*0084*/ 	.word	0xffffffff


	//   ....[19]....
        /*0088*/ 	.word	0xffffffff


	//   ....[20]....
        /*008c*/ 	.word	0xffffffff


	//   ....[21]....
        /*0090*/ 	.word	0xffffffff


	//   ....[22]....
        /*0094*/ 	.word	0xffffffff


	//   ....[23]....
        /*0098*/ 	.word	0xffffffff


	//   ....[24]....
        /*009c*/ 	.word	0xffffffff


	//   ....[25]....
        /*00a0*/ 	.word	0xffffffff


	//   ....[26]....
        /*00a4*/ 	.word	0xffffffff


	//   ....[27]....
        /*00a8*/ 	.word	0xffffffff


	//   ....[28]....
        /*00ac*/ 	.word	0xffffffff


	//   ....[29]....
        /*00b0*/ 	.word	0xffffffff


	//   ....[30]....
        /*00b4*/ 	.word	0xffffffff


	//   ....[31]....
        /*00b8*/ 	.word	0xffffffff


	//   ....[32]....
        /*00bc*/ 	.word	0xffffffff


	//   ....[33]....
        /*00c0*/ 	.word	0xffffffff


	//   ....[34]....
        /*00c4*/ 	.word	0xffffffff


	//   ....[35]....
        /*00c8*/ 	.word	0xffffffff


	//   ....[36]....
        /*00cc*/ 	.word	0xffffffff


	//   ....[37]....
        /*00d0*/ 	.word	0xffffffff


	//   ....[38]....
        /*00d4*/ 	.word	0xffffffff


	//   ....[39]....
        /*00d8*/ 	.word	0xffffffff


	//   ....[40]....
        /*00dc*/ 	.word	0xffffffff


	//   ....[41]....
        /*00e0*/ 	.word	0xffffffff


	//   ....[42]....
        /*00e4*/ 	.word	0xffffffff


	//   ....[43]....
        /*00e8*/ 	.word	0xffffffff


	//   ....[44]....
        /*00ec*/ 	.word	0xffffffff


	//   ....[45]....
        /*00f0*/ 	.word	0xffffffff


	//   ....[46]....
        /*00f4*/ 	.word	0xffffffff


	//   ....[47]....
        /*00f8*/ 	.word	0xffffffff


	//   ....[48]....
        /*00fc*/ 	.word	0xffffffff


	//   ....[49]....
        /*0100*/ 	.word	0xffffffff


	//   ....[50]....
        /*0104*/ 	.word	0xffffffff


	//   ....[51]....
        /*0108*/ 	.word	0xffffffff


	//   ....[52]....
        /*010c*/ 	.word	0xffffffff


	//   ....[53]....
        /*0110*/ 	.word	0xffffffff


	//   ....[54]....
        /*0114*/ 	.word	0xffffffff


	//   ....[55]....
        /*0118*/ 	.word	0xffffffff


	//   ....[56]....
        /*011c*/ 	.word	0xffffffff


	//   ....[57]....
        /*0120*/ 	.word	0xffffffff


	//----- nvinfo : EIATTR_COOP_GROUP_INSTR_OFFSETS
	.align		4
.L_3339:
        /*0124*/ 	.byte	0x04, 0x28
        /*0126*/ 	.short	(.L_3341 - .L_3340)


	//   ....[0]....
.L_3340:
        /*0128*/ 	.word	0x00000ad0


	//   ....[1]....
        /*012c*/ 	.word	0x00000b40


	//   ....[2]....
        /*0130*/ 	.word	0x00000c80


	//   ....[3]....
        /*0134*/ 	.word	0x00000d90


	//   ....[4]....
        /*0138*/ 	.word	0x00001100


	//   ....[5]....
        /*013c*/ 	.word	0x00001680


	//   ....[6]....
        /*0140*/ 	.word	0x00001930


	//   ....[7]....
        /*0144*/ 	.word	0x00001f60


	//   ....[8]....
        /*0148*/ 	.word	0x000023d0


	//   ....[9]....
        /*014c*/ 	.word	0x00002520


	//   ....[10]....
        /*0150*/ 	.word	0x00002550


	//   ....[11]....
        /*0154*/ 	.word	0x000026d0


	//   ....[12]....
        /*0158*/ 	.word	0x00002700


	//   ....[13]....
        /*015c*/ 	.word	0x00002710


	//   ....[14]....
        /*0160*/ 	.word	0x00002720


	//   ....[15]....
        /*0164*/ 	.word	0x00002750


	//   ....[16]....
        /*0168*/ 	.word	0x00002780


	//   ....[17]....
        /*016c*/ 	.word	0x000027a0


	//   ....[18]....
        /*0170*/ 	.word	0x000027c0


	//   ....[19]....
        /*0174*/ 	.word	0x00002840


	//   ....[20]....
        /*0178*/ 	.word	0x00002870


	//   ....[21]....
        /*017c*/ 	.word	0x00002880


	//   ....[22]....
        /*0180*/ 	.word	0x00002890


	//   ....[23]....
        /*0184*/ 	.word	0x000028e0


	//   ....[24]....
        /*0188*/ 	.word	0x00002910


	//   ....[25]....
        /*018c*/ 	.word	0x00002930


	//   ....[26]....
        /*0190*/ 	.word	0x00002940


	//   ....[27]....
        /*0194*/ 	.word	0x00002960


	//   ....[28]....
        /*0198*/ 	.word	0x00002990


	//   ....[29]....
        /*019c*/ 	.word	0x000029b0


	//   ....[30]....
        /*01a0*/ 	.word	0x000029d0


	//   ....[31]....
        /*01a4*/ 	.word	0x000029e0


	//   ....[32]....
        /*01a8*/ 	.word	0x000029f0


	//   ....[33]....
        /*01ac*/ 	.word	0x00002a00


	//   ....[34]....
        /*01b0*/ 	.word	0x00002a40


	//   ....[35]....
        /*01b4*/ 	.word	0x00002a50


	//   ....[36]....
        /*01b8*/ 	.word	0x000033f0


	//   ....[37]....
        /*01bc*/ 	.word	0x00003430


	//   ....[38]....
        /*01c0*/ 	.word	0x00003530


	//   ....[39]....
        /*01c4*/ 	.word	0x00003560


	//   ....[40]....
        /*01c8*/ 	.word	0x00003640


	//   ....[41]....
        /*01cc*/ 	.word	0x00003670


	//   ....[42]....
        /*01d0*/ 	.word	0x00003750


	//   ....[43]....
        /*01d4*/ 	.word	0x00003780


	//   ....[44]....
        /*01d8*/ 	.word	0x000037d0


	//   ....[45]....
        /*01dc*/ 	.word	0x00003800


	//   ....[46]....
        /*01e0*/ 	.word	0x00003b60


	//   ....[47]....
        /*01e4*/ 	.word	0x00003d80


	//   ....[48]....
        /*01e8*/ 	.word	0x00003e70


	//   ....[49]....
        /*01ec*/ 	.word	0x00003ec0


	//   ....[50]....
        /*01f0*/ 	.word	0x00003ef0


	//   ....[51]....
        /*01f4*/ 	.word	0x00003f10


	//   ....[52]....
        /*01f8*/ 	.word	0x00003f30


	//   ....[53]....
        /*01fc*/ 	.word	0x00003fe0


	//   ....[54]....
        /*0200*/ 	.word	0x00004030


	//   ....[55]....
        /*0204*/ 	.word	0x00004050


	//   ....[56]....
        /*0208*/ 	.word	0x00004070


	//   ....[57]....
        /*020c*/ 	.word	0x00004090


	//----- nvinfo : EIATTR_EXIT_INSTR_OFFSETS
	.align		4
.L_3341:
        /*0210*/ 	.byte	0x04, 0x1c
        /*0212*/ 	.short	(.L_3343 - .L_3342)


	//   ....[0]....
.L_3342:
        /*0214*/ 	.word	0x00004150


	//   ....[1]....
        /*0218*/ 	.word	0x00004370


	//----- nvinfo : EIATTR_MAX_THREADS
	.align		4
.L_3343:
        /*021c*/ 	.byte	0x04, 0x05
        /*021e*/ 	.short	(.L_3345 - .L_3344)
.L_3344:
        /*0220*/ 	.word	0x00000020
        /*0224*/ 	.word	0x00000001
        /*0228*/ 	.word	0x00000001


	//----- nvinfo : EIATTR_CRS_STACK_SIZE
	.align		4
.L_3345:
        /*022c*/ 	.byte	0x04, 0x1e
        /*022e*/ 	.short	(.L_3347 - .L_3346)
.L_3346:
        /*0230*/ 	.word	0x00000000
.L_3347:


//--------------------- .nv.info._Z25selective_scan_bwd_kernelI32Selective_Scan_bwd_kernel_traitsILi32ELi8ELb1ELb1ELb0ELb1ELb0EN3c104HalfEfEEv12SSMParamsBwd --------------------------
	.section	.nv.info._Z25selective_scan_bwd_kernelI32Selective_Scan_bwd_kernel_traitsILi32ELi8ELb1ELb1ELb0ELb1ELb0EN3c104HalfEfEEv12SSMParamsBwd,"",@"SHT_CUDA_INFO"
	.sectionflags	@""
	.align	4


	//----- nvinfo : EIATTR_CUDA_API_VERSION
	.align		4
        /*0000*/ 	.byte	0x04, 0x37
        /*0002*/ 	.short	(.L_3349 - .L_3348)
.L_3348:
        /*0004*/ 	.word	0x00000082


	//----- nvinfo : EIATTR_SW2861232_WAR
	.align		4
.L_3349:
        /*0008*/ 	.byte	0x01, 0x35
	.zero		2


	//----- nvinfo : EIATTR_PARAM_CBANK
	.align		4
        /*000c*/ 	.byte	0x04, 0x0a
        /*000e*/ 	.short	(.L_3351 - .L_3350)
	.align		4
.L_3350:
        /*0010*/ 	.word	index@(.nv.constant0._Z25selective_scan_bwd_kernelI32Selective_Scan_bwd_kernel_traitsILi32ELi8ELb1ELb1ELb0ELb1ELb0EN3c104HalfEfEEv12SSMParamsBwd)
        /*0014*/ 	.short	0x0160
        /*0016*/ 	.short	0x01f0


	//----- nvinfo : EIATTR_CBANK_PARAM_SIZE
	.align		4
.L_3351:
        /*0018*/ 	.byte	0x03, 0x19
        /*001a*/ 	.short	0x01f0


	//----- nvinfo : EIATTR_KPARAM_INFO
	.align		4
        /*001c*/ 	.byte	0x04, 0x17
        /*001e*/ 	.short	(.L_3353 - .L_3352)
.L_3352:
        /*0020*/ 	.word	0x00000000
        /*0024*/ 	.short	0x0000
        /*0026*/ 	.short	0x0000
        /*0028*/ 	.byte	0x00, 0xf0, 0xc1, 0x07


	//----- nvinfo : EIATTR_MAXREG_COUNT
	.align		4
.L_3353:
        /*002c*/ 	.byte	0x03, 0x1b
        /*002e*/ 	.short	0x00ff


	//----- nvinfo : EIATTR_NUM_BARRIERS
	.align		4
        /*0030*/ 	.byte	0x02, 0x4c
        /*0032*/ 	.byte	0x01
	.zero		1


	//----- nvinfo : EIATTR_MERCURY_ISA_VERSION
	.align		4
        /*0034*/ 	.byte	0x03, 0x5f
        /*0036*/ 	.short	0x0000


	//----- nvinfo : EIATTR_COOP_GROUP_MASK_REGIDS
	.align		4
        /*0038*/ 	.byte	0x04, 0x29
        /*003a*/ 	.short	(.L_3355 - .L_3354)


	//   ....[0]....
.L_3354:
        /*003c*/ 	.word	0xffffffff


	//   ....[1]....
        /*0040*/ 	.word	0xffffffff


	//   ....[2]....
        /*0044*/ 	.word	0xffffffff


	//   ....[3]....
        /*0048*/ 	.word	0xffffffff


	//   ....[4]....
        /*004c*/ 	.word	0xffffffff


	//   ....[5]....
        /*0050*/ 	.word	0xffffffff


	//   ....[6]....
        /*0054*/ 	.word	0xffffffff


	//   ....[7]....
        /*0058*/ 	.word	0xffffffff


	//   ....[8]....
        /*005c*/ 	.word	0xffffffff


	//   ....[9]....
        /*0060*/ 	.word	0xffffffff


	//   ....[10]....
        /*0064*/ 	.word	0xffffffff


	//   ....[11]....
        /*0068*/ 	.word	0xffffffff


	//   ....[12]....
        /*006c*/ 	.word	0xffffffff


	//   ....[13]....
        /*0070*/ 	.word	0xffffffff


	//   ....[14]....
        /*0074*/ 	.word	0xffffffff


	//   ....[15]....
        /*0078*/ 	.word	0xffffffff


	//   ....[16]....
        /*007c*/ 	.word	0xffffffff


	//   ....[17]....
        /*0080*/ 	.word	0xffffffff


	//   ....[18]....
        /*0084*/ 	.word	0xffffffff


	//   ....[19]....
        /*0088*/ 	.word	0xffffffff


	//   ....[20]....
        /*008c*/ 	.word	0xffffffff


	//   ....[21]....
        /*0090*/ 	.word	0xffffffff


	//   ....[22]....
        /*0094*/ 	.word	0xffffffff


	//   ....[23]....
        /*0098*/ 	.word	0xffffffff


	//   ....[24]....
        /*009c*/ 	.word	0xffffffff


	//   ....[25]....
        /*00a0*/ 	.word	0xffffffff


	//   ....[26]....
        /*00a4*/ 	.word	0xffffffff


	//   ....[27]....
        /*00a8*/ 	.word	0xffffffff


	//   ....[28]....
        /*00ac*/ 	.word	0xffffffff


	//   ....[29]....
        /*00b0*/ 	.word	0xffffffff


	//   ....[30]....
        /*00b4*/ 	.word	0xffffffff


	//   ....[31]....
        /*00b8*/ 	.word	0xffffffff


	//   ....[32]....
        /*00bc*/ 	.word	0xffffffff


	//   ....[33]....
        /*00c0*/ 	.word	0xffffffff


	//   ....[34]....
        /*00c4*/ 	.word	0xffffffff


	//   ....[35]....
        /*00c8*/ 	.word	0xffffffff


	//   ....[36]....
        /*00cc*/ 	.word	0xffffffff


	//   ....[37]....
        /*00d0*/ 	.word	0xffffffff


	//   ....[38]....
        /*00d4*/ 	.word	0xffffffff


	//   ....[39]....
        /*00d8*/ 	.word	0xffffffff


	//   ....[40]....
        /*00dc*/ 	.word	0xffffffff


	//   ....[41]....
        /*00e0*/ 	.word	0xffffffff


	//   ....[42]....
        /*00e4*/ 	.word	0xffffffff


	//   ....[43]....
        /*00e8*/ 	.word	0xffffffff


	//   ....[44]....
        /*00ec*/ 	.word	0xffffffff


	//   ....[45]....
        /*00f0*/ 	.word	0xffffffff


	//   ....[46]....
        /*00f4*/ 	.word	0xffffffff


	//   ....[47]....
        /*00f8*/ 	.word	0xffffffff


	//   ....[48]....
        /*00fc*/ 	.word	0xffffffff


	//   ....[49]....
        /*0100*/ 	.word	0xffffffff


	//   ....[50]....
        /*0104*/ 	.word	0xffffffff


	//   ....[51]....
        /*0108*/ 	.word	0xffffffff


	//   ....[52]....
        /*010c*/ 	.word	0xffffffff


	//   ....[53]....
        /*0110*/ 	.word	0xffffffff


	//   ....[54]....
        /*0114*/ 	.word	0xffffffff


	//----- nvinfo : EIATTR_COOP_GROUP_INSTR_OFFSETS
	.align		4
.L_3355:
        /*0118*/ 	.byte	0x04, 0x28
        /*011a*/ 	.short	(.L_3357 - .L_3356)


	//   ....[0]....
.L_3356:
        /*011c*/ 	.word	0x00000aa0


	//   ....[1]....
        /*0120*/ 	.word	0x00000b10


	//   ....[2]....
        /*0124*/ 	.word	0x00000cc0


	//   ....[3]....
        /*0128*/ 	.word	0x00002530


	//   ....[4]....
        /*012c*/ 	.word	0x00002c30


	//   ....[5]....
        /*0130*/ 	.word	0x00002c60


	//   ....[6]....
        /*0134*/ 	.word	0x00002c70


	//   ....[7]....
        /*0138*/ 	.word	0x00002c80


	//   ....[8]....
        /*013c*/ 	.word	0x00002cb0


	//   ....[9]....
        /*0140*/ 	.word	0x00002ce0


	//   ....[10]....
        /*0144*/ 	.word	0x00002d00


	//   ....[11]....
        /*0148*/ 	.word	0x00002d20


	//   ....[12]....
        /*014c*/ 	.word	0x00002d50


	//   ....[13]....
        /*0150*/ 	.word	0x00002d80


	//   ....[14]....
        /*0154*/ 	.word	0x00002da0


	//   ....[15]....
        /*0158*/ 	.word	0x00002dc0


	//   ....[16]....
        /*015c*/ 	.word	0x00002e00


	//   ....[17]....
        /*0160*/ 	.word	0x00002e40


	//   ....[18]....
        /*0164*/ 	.word	0x00002e80


	//   ....[19]....
        /*0168*/ 	.word	0x00002e90


	//   ....[20]....
        /*016c*/ 	.word	0x00002ee0


	//   ....[21]....
        /*0170*/ 	.word	0x00002f10


	//   ....[22]....
        /*0174*/ 	.word	0x00002f30


	//   ....[23]....
        /*0178*/ 	.word	0x00002f40


	//   ....[24]....
        /*017c*/ 	.word	0x00002f70


	//   ....[25]....
        /*0180*/ 	.word	0x00002f90


	//   ....[26]....
        /*0184*/ 	.word	0x00002fb0


	//   ....[27]....
        /*0188*/ 	.word	0x00002fc0


	//   ....[28]....
        /*018c*/ 	.word	0x00002fd0


	//   ....[29]....
        /*0190*/ 	.word	0x00002fe0


	//   ....[30]....
        /*0194*/ 	.word	0x00003050


	//   ....[31]....
        /*0198*/ 	.word	0x00003080


	//   ....[32]....
        /*019c*/ 	.word	0x00003910


	//   ....[33]....
        /*01a0*/ 	.word	0x00003950


	//   ....[34]....
        /*01a4*/ 	.word	0x00003a50


	//   ....[35]....
        /*01a8*/ 	.word	0x00003a80


	//   ....[36]....
        /*01ac*/ 	.word	0x00003b40


	//   ....[37]....
        /*01b0*/ 	.word	0x00003b60


	//   ....[38]....
        /*01b4*/ 	.word	0x00003b90


	//   ....[39]....
        /*01b8*/ 	.word	0x00003bc0


	//   ....[40]....
        /*01bc*/ 	.word	0x00003ca0


	//   ....[41]....
        /*01c0*/ 	.word	0x00003cd0


	//   ....[42]....
        /*01c4*/ 	.word	0x00004010


	//   ....[43]....
        /*01c8*/ 	.word	0x000043a0


	//   ....[44]....
        /*01cc*/ 	.word	0x00004700


	//   ....[45]....
        /*01d0*/ 	.word	0x00004820


	//   ....[46]....
        /*01d4*/ 	.word	0x00004870


	//   ....[47]....
        /*01d8*/ 	.word	0x000048a0


	//   ....[48]....
        /*01dc*/ 	.word	0x000048c0


	//   ....[49]....
        /*01e0*/ 	.word	0x000048e0


	//   ....[50]....
        /*01e4*/ 	.word	0x00004990


	//   ....[51]....
        /*01e8*/ 	.word	0x000049e0


	//   ....[52]....
        /*01ec*/ 	.word	0x00004a00


	//   ....[53]....
        /*01f0*/ 	.word	0x00004a20


	//   ....[54]....
        /*01f4*/ 	.word	0x00004a40


	//----- nvinfo : EIATTR_EXIT_INSTR_OFFSETS
	.align		4
.L_3357:
        /*01f8*/ 	.byte	0x04, 0x1c
        /*01fa*/ 	.short	(.L_3359 - .L_3358)


	//   ....[0]....
.L_3358:
        /*01fc*/ 	.word	0x00004b00


	//   ....[1]....
        /*0200*/ 	.word	0x00004d20


	//----- nvinfo : EIATTR_MAX_THREADS
	.align		4
.L_3359:
        /*0204*/ 	.byte	0x04, 0x05
        /*0206*/ 	.short	(.L_3361 - .L_3360)
.L_3360:
        /*0208*/ 	.word	0x00000020
        /*020c*/ 	.word	0x00000001
        /*0210*/ 	.word	0x00000001


	//----- nvinfo : EIATTR_CRS_STACK_SIZE
	.align		4
.L_3361:
        /*0214*/ 	.byte	0x04, 0x1e
        /*0216*/ 	.short	(.L_3363 - .L_3362)
.L_3362:
        /*0218*/ 	.word	0x00000000
.L_3363:


//--------------------- .nv.info._Z25selective_scan_bwd_kernelI32Selective_Scan_bwd_kernel_traitsILi32ELi8ELb1ELb1ELb0ELb1ELb1EN3c104HalfEfEEv12SSMParamsBwd --------------------------
	.section	.nv.info._Z25selective_scan_bwd_kernelI32Selective_Scan_bwd_kernel_traitsILi32ELi8ELb1ELb1ELb0ELb1ELb1EN3c104HalfEfEEv12SSMParamsBwd,"",@"SHT_CUDA_INFO"
	.sectionflags	@""
	.align	4


	//----- nvinfo : EIATTR_CUDA_API_VERSION
	.align		4
        /*0000*/ 	.byte	0x04, 0x37
        /*0002*/ 	.short	(.L_3365 - .L_3364)
.L_3364:
        /*0004*/ 	.word	0x00000082


	//----- nvinfo : EIATTR_SW2861232_WAR
	.align		4
.L_3365:
        /*0008*/ 	.byte	0x01, 0x35
	.zero		2


	//----- nvinfo : EIATTR_PARAM_CBANK
	.align		4
        /*000c*/ 	.byte	0x04, 0x0a
        /*000e*/ 	.short	(.L_3367 - .L_3366)
	.align		4
.L_3366:
        /*0010*/ 	.word	index@(.nv.constant0._Z25selective_scan_bwd_kernelI32Selective_Scan_bwd_kernel_traitsILi32ELi8ELb1ELb1ELb0ELb1ELb1EN3c104HalfEfEEv12SSMParamsBwd)
        /*0014*/ 	.short	0x0160
        /*0016*/ 	.short	0x01f0


	//----- nvinfo : EIATTR_CBANK_PARAM_SIZE
	.align		4
.L_3367:
        /*0018*/ 	.byte	0x03, 0x19
        /*001a*/ 	.short	0x01f0


	//----- nvinfo : EIATTR_KPARAM_INFO
	.align		4
        /*001c*/ 	.byte	0x04, 0x17
        /*001e*/ 	.short	(.L_3369 - .L_3368)
.L_3368:
        /*0020*/ 	.word	0x00000000
        /*0024*/ 	.short	0x0000
        /*0026*/ 	.short	0x0000
        /*0028*/ 	.byte	0x00, 0xf0, 0xc1, 0x07


	//----- nvinfo : EIATTR_MAXREG_COUNT
	.align		4
.L_3369:
        /*002c*/ 	.byte	0x03, 0x1b
        /*002e*/ 	.short	0x00ff


	//----- nvinfo : EIATTR_NUM_BARRIERS
	.align		4
        /*0030*/ 	.byte	0x02, 0x4c
        /*0032*/ 	.byte	0x01
	.zero		1


	//----- nvinfo : EIATTR_MERCURY_ISA_VERSION
	.align		4
        /*0034*/ 	.byte	0x03, 0x5f
        /*0036*/ 	.short	0x0000


	//----- nvinfo : EIATTR_COOP_GROUP_MASK_REGIDS
	.align		4
        /*0038*/ 	.byte	0x04, 0x29
        /*003a*/ 	.short	(.L_3371 - .L_3370)


	//   ....[0]....
.L_3370:
        /*003c*/ 	.word	0xffffffff


	//   ....[1]....
        /*0040*/ 	.word	0xffffffff


	//   ....[2]....
        /*0044*/ 	.word	0xffffffff


	//   ....[3]....
        /*0048*/ 	.word	0xffffffff


	//   ....[4]....
        /*004c*/ 	.word	0xffffffff


	//   ....[5]....
        /*0050*/ 	.word	0xffffffff


	//   ....[6]....
        /*0054*/ 	.word	0xffffffff


	//   ....[7]....
        /*0058*/ 	.word	0xffffffff


	//   ....[8]....
        /*005c*/ 	.word	0xffffffff


	//   ....[9]....
        /*0060*/ 	.word	0xffffffff


	//   ....[10]....
        /*0064*/ 	.word	0xffffffff


	//   ....[11]....
        /*0068*/ 	.word	0xffffffff


	//   ....[12]....
        /*006c*/ 	.word	0xffffffff


	//   ....[13]....
        /*0070*/ 	.word	0xffffffff


	//   ....[14]....
        /*0074*/ 	.word	0xffffffff


	//   ....[15]....
        /*0078*/ 	.word	0xffffffff


	//   ....[16]....
        /*007c*/ 	.word	0xffffffff


	//   ....[17]....
        /*0080*/ 	.word	0xffffffff


	//   ....[18]....
        /*0084*/ 	.word	0xffffffff


	//   ....[19]....
        /*0088*/ 	.word	0xffffffff


	//   ....[20]....
        /*008c*/ 	.word	0xffffffff


	//   ....[21]....
        /*0090*/ 	.word	0xffffffff


	//   ....[22]....
        /*0094*/ 	.word	0xffffffff


	//   ....[23]....
        /*0098*/ 	.word	0xffffffff


	//   ....[24]....
        /*009c*/ 	.word	0xffffffff


	//   ....[25]....
        /*00a0*/ 	.word	0xffffffff


	//   ....[26]....
        /*00a4*/ 	.word	0xffffffff


	//   ....[27]....
        /*00a8*/ 	.word	0xffffffff


	//   ....[28]....
        /*00ac*/ 	.word	0xffffffff


	//   ....[29]....
        /*00b0*/ 	.word	0xffffffff


	//   ....[30]....
        /*00b4*/ 	.word	0xffffffff


	//   ....[31]....
        /*00b8*/ 	.word	0xffffffff


	//   ....[32]....
        /*00bc*/ 	.word	0xffffffff


	//   ....[33]....
        /*00c0*/ 	.word	0xffffffff


	//   ....[34]....
        /*00c4*/ 	.word	0xffffffff


	//   ....[35]....
        /*00c8*/ 	.word	0xffffffff


	//   ....[36]....
        /*00cc*/ 	.word	0xffffffff


	//   ....[37]....
        /*00d0*/ 	.word	0xffffffff


	//   ....[38]....
        /*00d4*/ 	.word	0xffffffff


	//   ....[39]....
        /*00d8*/ 	.word	0xffffffff


	//   ....[40]....
        /*00dc*/ 	.word	0xffffffff


	//   ....[41]....
        /*00e0*/ 	.word	0xffffffff


	//   ....[42]....
        /*00e4*/ 	.word	0xffffffff


	//   ....[43]....
        /*00e8*/ 	.word	0xffffffff


	//   ....[44]....
        /*00ec*/ 	.word	0xffffffff


	//   ....[45]....
        /*00f0*/ 	.word	0xffffffff


	//   ....[46]....
        /*00f4*/ 	.word	0xffffffff


	//   ....[47]....
        /*00f8*/ 	.word	0xffffffff


	//   ....[48]....
        /*00fc*/ 	.word	0xffffffff


	//   ....[49]....
        /*0100*/ 	.word	0xffffffff


	//   ....[50]....
        /*0104*/ 	.word	0xffffffff


	//   ....[51]....
        /*0108*/ 	.word	0xffffffff


	//   ....[52]....
        /*010c*/ 	.word	0xffffffff


	//   ....[53]....
        /*0110*/ 	.word	0xffffffff


	//   ....[54]....
        /*0114*/ 	.word	0xffffffff


	//   ....[55]....
        /*0118*/ 	.word	0xffffffff


	//   ....[56]....
        /*011c*/ 	.word	0xffffffff


	//   ....[57]....
        /*0120*/ 	.word	0xffffffff


	//   ....[58]....
        /*0124*/ 	.word	0xffffffff


	//----- nvinfo : EIATTR_COOP_GROUP_INSTR_OFFSETS
	.align		4
.L_3371:
        /*0128*/ 	.byte	0x04, 0x28
        /*012a*/ 	.short	(.L_3373 - .L_3372)


	//   ....[0]....
.L_3372:
        /*012c*/ 	.word	0x00000a80


	//   ....[1]....
        /*0130*/ 	.word	0x00000af0


	//   ....[2]....
        /*0134*/ 	.word	0x00000da0


	//   ....[3]....
        /*0138*/ 	.word	0x00001fb0


	//   ....[4]....
        /*013c*/ 	.word	0x00002310


	//   ....[5]....
        /*0140*/ 	.word	0x000027d0


	//   ....[6]....
        /*0144*/ 	.word	0x00002ac0


	//   ....[7]....
        /*0148*/ 	.word	0x00003130


	//   ....[8]....
        /*014c*/ 	.word	0x00003680


	//   ....[9]....
        /*0150*/ 	.word	0x000036d0


	//   ....[10]....
        /*0154*/ 	.word	0x00003880


	//   ....[11]....
        /*0158*/ 	.word	0x00003890


	//   ....[12]....
        /*015c*/ 	.word	0x000038a0


	//   ....[13]....
        /*0160*/ 	.word	0x000038b0


	//   ....[14]....
        /*0164*/ 	.word	0x000038e0


	//   ....[15]....
        /*0168*/ 	.word	0x00003900


	//   ....[16]....
        /*016c*/ 	.word	0x00003930


	//   ....[17]....
        /*0170*/ 	.word	0x00003950


	//   ....[18]....
        /*0174*/ 	.word	0x00003980


	//   ....[19]....
        /*0178*/ 	.word	0x000039c0


	//   ....[20]....
        /*017c*/ 	.word	0x000039f0


	//   ....[21]....
        /*0180*/ 	.word	0x00003a20


	//   ....[22]....
        /*0184*/ 	.word	0x00003a70


	//   ....[23]....
        /*0188*/ 	.word	0x00003a90


	//   ....[24]....
        /*018c*/ 	.word	0x00003ab0


	//   ....[25]....
        /*0190*/ 	.word	0x00003ad0


	//   ....[26]....
        /*0194*/ 	.word	0x00003b00


	//   ....[27]....
        /*0198*/ 	.word	0x00003b20


	//   ....[28]....
        /*019c*/ 	.word	0x00003b40


	//   ....[29]....
        /*01a0*/ 	.word	0x00003b60


	//   ....[30]....
        /*01a4*/ 	.word	0x00003b70


	//   ....[31]....
        /*01a8*/ 	.word	0x00003b80


	//   ....[32]....
        /*01ac*/ 	.word	0x00003b90


	//   ....[33]....
        /*01b0*/ 	.word	0x00003be0


	//   ....[34]....
        /*01b4*/ 	.word	0x00003c00


	//   ....[35]....
        /*01b8*/ 	.word	0x00003c30


	//   ....[36]....
        /*01bc*/ 	.word	0x00004500


	//   ....[37]....
        /*01c0*/ 	.word	0x00004540


	//   ....[38]....
        /*01c4*/ 	.word	0x00004630


	//   ....[39]....
        /*01c8*/ 	.word	0x00004660


	//   ....[40]....
        /*01cc*/ 	.word	0x00004740


	//   ....[41]....
        /*01d0*/ 	.word	0x00004770


	//   ....[42]....
        /*01d4*/ 	.word	0x00004850


	//   ....[43]....
        /*01d8*/ 	.word	0x00004880


	//   ....[44]....
        /*01dc*/ 	.word	0x00004960


	//   ....[45]....
        /*01e0*/ 	.word	0x00004990


	//   ....[46]....
        /*01e4*/ 	.word	0x00004ba0


	//   ....[47]....
        /*01e8*/ 	.word	0x00004f70


	//   ....[48]....
        /*01ec*/ 	.word	0x00005280


	//   ....[49]....
        /*01f0*/ 	.word	0x000053d0


	//   ....[50]....
        /*01f4*/ 	.word	0x00005420


	//   ....[51]....
        /*01f8*/ 	.word	0x00005450


	//   ....[52]....
        /*01fc*/ 	.word	0x00005470


	//   ....[53]....
        /*0200*/ 	.word	0x00005490


	//   ....[54]....
        /*0204*/ 	.word	0x00005540


	//   ....[55]....
        /*0208*/ 	.word	0x00005590


	//   ....[56]....
        /*020c*/ 	.word	0x000055b0


	//   ....[57]....
        /*0210*/ 	.word	0x000055d0


	//   ....[58]....
        /*0214*/ 	.word	0x000055f0


	//----- nvinfo : EIATTR_EXIT_INSTR_OFFSETS
	.align		4
.L_3373:
        /*0218*/ 	.byte	0x04, 0x1c
        /*021a*/ 	.short	(.L_3375 - .L_3374)


	//   ....[0]....
.L_3374:
        /*021c*/ 	.word	0x000056b0


	//   ....[1]....
        /*0220*/ 	.word	0x000058d0


	//----- nvinfo : EIATTR_MAX_THREADS
	.align		4
.L_3375:
        /*0224*/ 	.byte	0x04, 0x05
        /*0226*/ 	.short	(.L_3377 - .L_3376)
.L_3376:
        /*0228*/ 	.word	0x00000020
        /*022c*/ 	.word	0x00000001
        /*0230*/ 	.word	0x00000001


	//----- nvinfo : EIATTR_CRS_STACK_SIZE
	.align		4
.L_3377:
        /*0234*/ 	.byte	0x04, 0x1e
        /*0236*/ 	.short	(.L_3379 - .L_3378)
.L_3378:
        /*0238*/ 	.word	0x00000000
.L_3379:


//--------------------- .nv.info._Z25selective_scan_bwd_kernelI32Selective_Scan_bwd_kernel_traitsILi32ELi8ELb1ELb1ELb1ELb0ELb0EN3c104HalfEfEEv12SSMParamsBwd --------------------------
	.section	.nv.info._Z25selective_scan_bwd_kernelI32Selective_Scan_bwd_kernel_traitsILi32ELi8ELb1ELb1ELb1ELb0ELb0EN3c104HalfEfEEv12SSMParamsBwd,"",@"SHT_CUDA_INFO"
	.sectionflags	@""
	.align	4


	//----- nvinfo : EIATTR_CUDA_API_VERSION
	.align		4
        /*0000*/ 	.byte	0x04, 0x37
        /*0002*/ 	.short	(.L_3381 - .L_3380)
.L_3380:
        /*0004*/ 	.word	0x00000082


	//----- nvinfo : EIATTR_SW2861232_WAR
	.align		4
.L_3381:
        /*0008*/ 	.byte	0x01, 0x35
	.zero		2


	//----- nvinfo : EIATTR_PARAM_CBANK
	.align		4
        /*000c*/ 	.byte	0x04, 0x0a
        /*000e*/ 	.short	(.L_3383 - .L_3382)
	.align		4
.L_3382:
        /*0010*/ 	.word	index@(.nv.constant0._Z25selective_scan_bwd_kernelI32Selective_Scan_bwd_kernel_traitsILi32ELi8ELb1ELb1ELb1ELb0ELb0EN3c104HalfEfEEv12SSMParamsBwd)
        /*0014*/ 	.short	0x0160
        /*0016*/ 	.short	0x01f0


	//----- nvinfo : EIATTR_CBANK_PARAM_SIZE
	.align		4
.L_3383:
        /*0018*/ 	.byte	0x03, 0x19
        /*001a*/ 	.short	0x01f0


	//----- nvinfo : EIATTR_KPARAM_INFO
	.align		4
        /*001c*/ 	.byte	0x04, 0x17
        /*001e*/ 	.short	(.L_3385 - .L_3384)
.L_3384:
        /*0020*/ 	.word	0x00000000
        /*0024*/ 	.short	0x0000
        /*0026*/ 	.short	0x0000
        /*0028*/ 	.byte	0x00, 0xf0, 0xc1, 0x07


	//----- nvinfo : EIATTR_MAXREG_COUNT
	.align		4
.L_3385:
        /*002c*/ 	.byte	0x03, 0x1b
        /*002e*/ 	.short	0x00ff


	//----- nvinfo : EIATTR_NUM_BARRIERS
	.align		4
        /*0030*/ 	.byte	0x02, 0x4c
        /*0032*/ 	.byte	0x01
	.zero		1


	//----- nvinfo : EIATTR_MERCURY_ISA_VERSION
	.align		4
        /*0034*/ 	.byte	0x03, 0x5f
        /*0036*/ 	.short	0x0000


	//----- nvinfo : EIATTR_COOP_GROUP_MASK_REGIDS
	.align		4
        /*0038*/ 	.byte	0x04, 0x29
        /*003a*/ 	.short	(.L_3387 - .L_3386)


	//   ....[0]....
.L_3386:
        /*003c*/ 	.word	0xffffffff


	//   ....[1]....
        /*0040*/ 	.word	0xffffffff


	//   ....[2]....
        /*0044*/ 	.word	0xffffffff


	//   ....[3]....
        /*0048*/ 	.word	0xffffffff


	//   ....[4]....
        /*004c*/ 	.word	0xffffffff


	//   ....[5]....
        /*0050*/ 	.word	0xffffffff


	//   ....[6]....
        /*0054*/ 	.word	0xffffffff


	//   ....[7]....
        /*0058*/ 	.word	0xffffffff


	//   ....[8]....
        /*005c*/ 	.word	0xffffffff


	//   ....[9]....
        /*0060*/ 	.word	0xffffffff


	//   ....[10]....
        /*0064*/ 	.word	0xffffffff


	//   ....[11]....
        /*0068*/ 	.word	0xffffffff


	//   ....[12]....
        /*006c*/ 	.word	0xffffffff


	//   ....[13]....
        /*0070*/ 	.word	0xffffffff


	//   ....[14]....
        /*0074*/ 	.word	0xffffffff


	//   ....[15]....
        /*0078*/ 	.word	0xffffffff


	//   ....[16]....
        /*007c*/ 	.word	0xffffffff


	//   ....[17]....
        /*0080*/ 	.word	0xffffffff


	//   ....[18]....
        /*0084*/ 	.word	0xffffffff


	//   ....[19]....
        /*0088*/ 	.word	0xffffffff


	//   ....[20]....
        /*008c*/ 	.word	0xffffffff


	//   ....[21]....
        /*0090*/ 	.word	0xffffffff


	//   ....[22]....
        /*0094*/ 	.word	0xffffffff


	//   ....[23]....
        /*0098*/ 	.word	0xffffffff


	//   ....[24]....
        /*009c*/ 	.word	0xffffffff


	//   ....[25]....
        /*00a0*/ 	.word	0xffffffff


	//   ....[26]....
        /*00a4*/ 	.word	0xffffffff


	//   ....[27]....
        /*00a8*/ 	.word	0xffffffff


	//   ....[28]....
        /*00ac*/ 	.word	0xffffffff


	//   ....[29]....
        /*00b0*/ 	.word	0xffffffff


	//   ....[30]....
        /*00b4*/ 	.word	0xffffffff


	//   ....[31]....
        /*00b8*/ 	.word	0xffffffff


	//   ....[32]....
        /*00bc*/ 	.word	0xffffffff


	//   ....[33]....
        /*00c0*/ 	.word	0xffffffff


	//   ....[34]....
        /*00c4*/ 	.word	0xffffffff


	//   ....[35]....
        /*00c8*/ 	.word	0xffffffff


	//   ....[36]....
        /*00cc*/ 	.word	0xffffffff


	//   ....[37]....
        /*00d0*/ 	.word	0xffffffff


	//   ....[38]....
        /*00d4*/ 	.word	0xffffffff


	//   ....[39]....
        /*00d8*/ 	.word	0xffffffff


	//   ....[40]....
        /*00dc*/ 	.word	0xffffffff


	//   ....[41]....
        /*00e0*/ 	.word	0xffffffff


	//   ....[42]....
        /*00e4*/ 	.word	0xffffffff


	//   ....[43]....
        /*00e8*/ 	.word	0xffffffff


	//   ....[44]....
        /*00ec*/ 	.word	0xffffffff


	//   ....[45]....
        /*00f0*/ 	.word	0xffffffff


	//   ....[46]....
        /*00f4*/ 	.word	0xffffffff


	//   ....[47]....
        /*00f8*/ 	.word	0xffffffff


	//   ....[48]....
        /*00fc*/ 	.word	0xffffffff


	//   ....[49]....
        /*0100*/ 	.word	0xffffffff


	//----- nvinfo : EIATTR_COOP_GROUP_INSTR_OFFSETS
	.align		4
.L_3387:
        /*0104*/ 	.byte	0x04, 0x28
        /*0106*/ 	.short	(.L_3389 - .L_3388)


	//   ....[0]....
.L_3388:
        /*0108*/ 	.word	0x000009f0


	//   ....[1]....
        /*010c*/ 	.word	0x00000a60


	//   ....[2]....
        /*0110*/ 	.word	0x00000bd0


	//   ....[3]....
        /*0114*/ 	.word	0x000014f0


	//   ....[4]....
        /*0118*/ 	.word	0x000017c0


	//   ....[5]....
        /*011c*/ 	.word	0x00001c20


	//   ....[6]....
        /*0120*/ 	.word	0x00001c60


	//   ....[7]....
        /*0124*/ 	.word	0x00001d90


	//   ....[8]....
        /*0128*/ 	.word	0x00001dc0


	//   ....[9]....
        /*012c*/ 	.word	0x00001dd0


	//   ....[10]....
        /*0130*/ 	.word	0x00001de0


	//   ....[11]....
        /*0134*/ 	.word	0x00001e10


	//   ....[12]....
        /*0138*/ 	.word	0x00001e40


	//   ....[13]....
        /*013c*/ 	.word	0x00001e60


	//   ....[14]....
        /*0140*/ 	.word	0x00001e80


	//   ....[15]....
        /*0144*/ 	.word	0x00001ec0


	//   ....[16]....
        /*0148*/ 	.word	0x00001f00


	//   ....[17]....
        /*014c*/ 	.word	0x00001f30


	//   ....[18]....
        /*0150*/ 	.word	0x00001f50


	//   ....[19]....
        /*0154*/ 	.word	0x00001fa0


	//   ....[20]....
        /*0158*/ 	.word	0x00001fd0


	//   ....[21]....
        /*015c*/ 	.word	0x00001ff0


	//   ....[22]....
        /*0160*/ 	.word	0x00002000


	//   ....[23]....
        /*0164*/ 	.word	0x00002030


	//   ....[24]....
        /*0168*/ 	.word	0x00002060


	//   ....[25]....
        /*016c*/ 	.word	0x00002080


	//   ....[26]....
        /*0170*/ 	.word	0x00002090


	//   ....[27]....
        /*0174*/ 	.word	0x000020a0


	//   ....[28]....
        /*0178*/ 	.word	0x000020b0


	//   ....[29]....
        /*017c*/ 	.word	0x000020d0


	//   ....[30]....
        /*0180*/ 	.word	0x000020f0


	//   ....[31]....
        /*0184*/ 	.word	0x00002100


	//   ....[32]....
        /*0188*/ 	.word	0x00002110


	//   ....[33]....
        /*018c*/ 	.word	0x00002d10


	//   ....[34]....
        /*0190*/ 	.word	0x00002e30


	//   ....[35]....
        /*0194*/ 	.word	0x00002f30


	//   ....[36]....
        /*0198*/ 	.word	0x00003020


	//   ....[37]....
        /*019c*/ 	.word	0x00003090


	//   ....[38]....
        /*01a0*/ 	.word	0x00003300


	//   ....[39]....
        /*01a4*/ 	.word	0x00003570


	//   ....[40]....
        /*01a8*/ 	.word	0x00003660


	//   ....[41]....
        /*01ac*/ 	.word	0x000036b0


	//   ....[42]....
        /*01b0*/ 	.word	0x000036e0


	//   ....[43]....
        /*01b4*/ 	.word	0x00003700


	//   ....[44]....
        /*01b8*/ 	.word	0x00003720


	//   ....[45]....
        /*01bc*/ 	.word	0x000037d0


	//   ....[46]....
        /*01c0*/ 	.word	0x00003820


	//   ....[47]....
        /*01c4*/ 	.word	0x00003840


	//   ....[48]....
        /*01c8*/ 	.word	0x00003860


	//   ....[49]....
        /*01cc*/ 	.word	0x00003880


	//----- nvinfo : EIATTR_EXIT_INSTR_OFFSETS
	.align		4
.L_3389:
        /*01d0*/ 	.byte	0x04, 0x1c
        /*01d2*/ 	.short	(.L_3391 - .L_3390)


	//   ....[0]....
.L_3390:
        /*01d4*/ 	.word	0x00003940


	//   ....[1]....
        /*01d8*/ 	.word	0x00003a80


	//----- nvinfo : EIATTR_MAX_THREADS
	.align		4
.L_3391:
        /*01dc*/ 	.byte	0x04, 0x05
        /*01de*/ 	.short	(.L_3393 - .L_3392)
.L_3392:
        /*01e0*/ 	.word	0x00000020
        /*01e4*/ 	.word	0x00000001
        /*01e8*/ 	.word	0x00000001


	//----- nvinfo : EIATTR_CRS_STACK_SIZE
	.align		4
.L_3393:
        /*01ec*/ 	.byte	0x04, 0x1e
        /*01ee*/ 	.short	(.L_3395 - .L_3394)
.L_3394:
        /*01f0*/ 	.word	0x00000000
.L_3395:


//--------------------- .nv.info._Z25selective_scan_bwd_kernelI32Selective_Scan_bwd_kernel_traitsILi32ELi8ELb1ELb1ELb1ELb0ELb1EN3c104HalfEfEEv12SSMParamsBwd --------------------------
	.section	.nv.info._Z25selective_scan_bwd_kernelI32Selective_Scan_bwd_kernel_traitsILi32ELi8ELb1ELb1ELb1ELb0ELb1EN3c104HalfEfEEv12SSMParamsBwd,"",@"SHT_CUDA_INFO"
	.sectionflags	@""
	.align	4


	//----- nvinfo : EIATTR_CUDA_API_VERSION
	.align		4
        /*0000*/ 	.byte	0x04, 0x37
        /*0002*/ 	.short	(.L_3397 - .L_3396)
.L_3396:
        /*0004*/ 	.word	0x00000082


	//----- nvinfo : EIATTR_SW2861232_WAR
	.align		4
.L_3397:
        /*0008*/ 	.byte	0x01, 0x35
	.zero		2


	//----- nvinfo : EIATTR_PARAM_CBANK
	.align		4
        /*000c*/ 	.byte	0x04, 0x0a
        /*000e*/ 	.short	(.L_3399 - .L_3398)
	.align		4
.L_3398:
        /*0010*/ 	.word	index@(.nv.constant0._Z25selective_scan_bwd_kernelI32Selective_Scan_bwd_kernel_traitsILi32ELi8ELb1ELb1ELb1ELb0ELb1EN3c104HalfEfEEv12SSMParamsBwd)
        /*0014*/ 	.short	0x0160
        /*0016*/ 	.short	0x01f0


	//----- nvinfo : EIATTR_CBANK_PARAM_SIZE
	.align		4
.L_3399:
        /*0018*/ 	.byte	0x03, 0x19
        /*001a*/ 	.short	0x01f0


	//----- nvinfo : EIATTR_KPARAM_INFO
	.align		4
        /*001c*/ 	.byte	0x04, 0x17
        /*001e*/ 	.short	(.L_3401 - .L_3400)
.L_3400:
        /*0020*/ 	.word	0x00000000
        /*0024*/ 	.short	0x0000
        /*0026*/ 	.short	0x0000
        /*0028*/ 	.byte	0x00, 0xf0, 0xc1, 0x07


	//----- nvinfo : EIATTR_MAXREG_COUNT
	.align		4
.L_3401:
        /*002c*/ 	.byte	0x03, 0x1b
        /*002e*/ 	.short	0x00ff


	//----- nvinfo : EIATTR_NUM_BARRIERS
	.align		4
        /*0030*/ 	.byte	0x02, 0x4c
        /*0032*/ 	.byte	0x01
	.zero		1


	//----- nvinfo : EIATTR_MERCURY_ISA_VERSION
	.align		4
        /*0034*/ 	.byte	0x03, 0x5f
        /*0036*/ 	.short	0x0000


	//----- nvinfo : EIATTR_COOP_GROUP_MASK_REGIDS
	.align		4
        /*0038*/ 	.byte	0x04, 0x29
        /*003a*/ 	.short	(.L_3403 - .L_3402)


	//   ....[0]....
.L_3402:
        /*003c*/ 	.word	0xffffffff


	//   ....[1]....
        /*0040*/ 	.word	0xffffffff


	//   ....[2]....
        /*0044*/ 	.word	0xffffffff


	//   ....[3]....
        /*0048*/ 	.word	0xffffffff


	//   ....[4]....
        /*004c*/ 	.word	0xffffffff


	//   ....[5]....
        /*0050*/ 	.word	0xffffffff


	//   ....[6]....
        /*0054*/ 	.word	0xffffffff


	//   ....[7]....
        /*0058*/ 	.word	0xffffffff


	//   ....[8]....
        /*005c*/ 	.word	0xffffffff


	//   ....[9]....
        /*0060*/ 	.word	0xffffffff


	//   ....[10]....
        /*0064*/ 	.word	0xffffffff


	//   ....[11]....
        /*0068*/ 	.word	0xffffffff


	//   ....[12]....
        /*006c*/ 	.word	0xffffffff


	//   ....[13]....
        /*0070*/ 	.word	0xffffffff


	//   ....[14]....
        /*0074*/ 	.word	0xffffffff


	//   ....[15]....
        /*0078*/ 	.word	0xffffffff


	//   ....[16]....
        /*007c*/ 	.word	0xffffffff


	//   ....[17]....
        /*0080*/ 	.word	0xffffffff


	//   ....[18]....
        /*0084*/ 	.word	0xffffffff


	//   ....[19]....
        /*0088*/ 	.word	0xffffffff


	//   ....[20]....
        /*008c*/ 	.word	0xffffffff


	//   ....[21]....
        /*0090*/ 	.word	0xffffffff


	//   ....[22]....
        /*0094*/ 	.word	0xffffffff


	//   ....[23]....
        /*0098*/ 	.word	0xffffffff


	//   ....[24]....
        /*009c*/ 	.word	0xffffffff


	//   ....[25]....
        /*00a0*/ 	.word	0xffffffff


	//   ....[26]....
        /*00a4*/ 	.word	0xffffffff


	//   ....[27]....
        /*00a8*/ 	.word	0xffffffff


	//   ....[28]....
        /*00ac*/ 	.word	0xffffffff


	//   ....[29]....
        /*00b0*/ 	.word	0xffffffff


	//   ....[30]....
        /*00b4*/ 	.word	0xffffffff


	//   ....[31]....
        /*00b8*/ 	.word	0xffffffff


	//   ....[32]....
        /*00bc*/ 	.word	0xffffffff


	//   ....[33]....
        /*00c0*/ 	.word	0xffffffff


	//   ....[34]....
        /*00c4*/ 	.word	0xffffffff


	//   ....[35]....
        /*00c8*/ 	.word	0xffffffff


	//   ....[36]....
        /*00cc*/ 	.word	0xffffffff


	//   ....[37]....
        /*00d0*/ 	.word	0xffffffff


	//   ....[38]....
        /*00d4*/ 	.word	0xffffffff


	//   ....[39]....
        /*00d8*/ 	.word	0xffffffff


	//   ....[40]....
        /*00dc*/ 	.word	0xffffffff


	//   ....[41]....
        /*00e0*/ 	.word	0xffffffff


	//   ....[42]....
        /*00e4*/ 	.word	0xffffffff


	//   ....[43]....
        /*00e8*/ 	.word	0xffffffff


	//   ....[44]....
        /*00ec*/ 	.word	0xffffffff


	//   ....[45]....
        /*00f0*/ 	.word	0xffffffff


	//   ....[46]....
        /*00f4*/ 	.word	0xffffffff


	//   ....[47]....
        /*00f8*/ 	.word	0xffffffff


	//   ....[48]....
        /*00fc*/ 	.word	0xffffffff


	//   ....[49]....
        /*0100*/ 	.word	0xffffffff


	//   ....[50]....
        /*0104*/ 	.word	0xffffffff


	//   ....[51]....
        /*0108*/ 	.word	0xffffffff


	//   ....[52]....
        /*010c*/ 	.word	0xffffffff


	//   ....[53]....
        /*0110*/ 	.word	0xffffffff


	//----- nvinfo : EIATTR_COOP_GROUP_INSTR_OFFSETS
	.align		4
.L_3403:
        /*0114*/ 	.byte	0x04, 0x28
        /*0116*/ 	.short	(.L_3405 - .L_3404)


	//   ....[0]....
.L_3404:
        /*0118*/ 	.word	0x000009e0


	//   ....[1]....
        /*011c*/ 	.word	0x00000a60


	//   ....[2]....
        /*0120*/ 	.word	0x00000b90


	//   ....[3]....
        /*0124*/ 	.word	0x00000ca0


	//   ....[4]....
        /*0128*/ 	.word	0x00001050


	//   ....[5]....
        /*012c*/ 	.word	0x00001540


	//   ....[6]....
        /*0130*/ 	.word	0x00001840


	//   ....[7]....
        /*0134*/ 	.word	0x000020c0


	//   ....[8]....
        /*0138*/ 	.word	0x00002360


	//   ....[9]....
        /*013c*/ 	.word	0x000026c0


	//   ....[10]....
        /*0140*/ 	.word	0x00002800


	//   ....[11]....
        /*0144*/ 	.word	0x00002840


	//   ....[12]....
        /*0148*/ 	.word	0x00002970


	//   ....[13]....
        /*014c*/ 	.word	0x000029a0


	//   ....[14]....
        /*0150*/ 	.word	0x000029b0


	//   ....[15]....
        /*0154*/ 	.word	0x000029c0


	//   ....[16]....
        /*0158*/ 	.word	0x000029f0


	//   ....[17]....
        /*015c*/ 	.word	0x00002a20


	//   ....[18]....
        /*0160*/ 	.word	0x00002a40


	//   ....[19]....
        /*0164*/ 	.word	0x00002a60


	//   ....[20]....
        /*0168*/ 	.word	0x00002aa0


	//   ....[21]....
        /*016c*/ 	.word	0x00002ae0


	//   ....[22]....
        /*0170*/ 	.word	0x00002b10


	//   ....[23]....
        /*0174*/ 	.word	0x00002b30


	//   ....[24]....
        /*0178*/ 	.word	0x00002b80


	//   ....[25]....
        /*017c*/ 	.word	0x00002bb0


	//   ....[26]....
        /*0180*/ 	.word	0x00002bd0


	//   ....[27]....
        /*0184*/ 	.word	0x00002be0


	//   ....[28]....
        /*0188*/ 	.word	0x00002c10


	//   ....[29]....
        /*018c*/ 	.word	0x00002c40


	//   ....[30]....
        /*0190*/ 	.word	0x00002c60


	//   ....[31]....
        /*0194*/ 	.word	0x00002c70


	//   ....[32]....
        /*0198*/ 	.word	0x00002c80


	//   ....[33]....
        /*019c*/ 	.word	0x00002c90


	//   ....[34]....
        /*01a0*/ 	.word	0x00002cb0


	//   ....[35]....
        /*01a4*/ 	.word	0x00002cd0


	//   ....[36]....
        /*01a8*/ 	.word	0x00002ce0


	//   ....[37]....
        /*01ac*/ 	.word	0x00003900


	//   ....[38]....
        /*01b0*/ 	.word	0x00003a20


	//   ....[39]....
        /*01b4*/ 	.word	0x00003b20


	//   ....[40]....
        /*01b8*/ 	.word	0x00003c20


	//   ....[41]....
        /*01bc*/ 	.word	0x00003cb0


	//   ....[42]....
        /*01c0*/ 	.word	0x00003f10


	//   ....[43]....
        /*01c4*/ 	.word	0x00004130


	//   ....[44]....
        /*01c8*/ 	.word	0x00004240


	//   ....[45]....
        /*01cc*/ 	.word	0x00004290


	//   ....[46]....
        /*01d0*/ 	.word	0x000042c0


	//   ....[47]....
        /*01d4*/ 	.word	0x000042e0


	//   ....[48]....
        /*01d8*/ 	.word	0x00004300


	//   ....[49]....
        /*01dc*/ 	.word	0x000043b0


	//   ....[50]....
        /*01e0*/ 	.word	0x00004400


	//   ....[51]....
        /*01e4*/ 	.word	0x00004420


	//   ....[52]....
        /*01e8*/ 	.word	0x00004440


	//   ....[53]....
        /*01ec*/ 	.word	0x00004460


	//----- nvinfo : EIATTR_EXIT_INSTR_OFFSETS
	.align		4
.L_3405:
        /*01f0*/ 	.byte	0x04, 0x1c
        /*01f2*/ 	.short	(.L_3407 - .L_3406)


	//   ....[0]....
.L_3406:
        /*01f4*/ 	.word	0x00004520


	//   ....[1]....
        /*01f8*/ 	.word	0x00004660


	//----- nvinfo : EIATTR_MAX_THREADS
	.align		4
.L_3407:
        /*01fc*/ 	.byte	0x04, 0x05
        /*01fe*/ 	.short	(.L_3409 - .L_3408)
.L_3408:
        /*0200*/ 	.word	0x00000020
        /*0204*/ 	.word	0x00000001
        /*0208*/ 	.word	0x00000001


	//----- nvinfo : EIATTR_CRS_STACK_SIZE
	.align		4
.L_3409:
        /*020c*/ 	.byte	0x04, 0x1e
        /*020e*/ 	.short	(.L_3411 - .L_3410)
.L_3410:
        /*0210*/ 	.word	0x00000000
.L_3411:


//--------------------- .nv.info._Z25selective_scan_bwd_kernelI32Selective_Scan_bwd_kernel_traitsILi32ELi8ELb1ELb1ELb1ELb1ELb0EN3c104HalfEfEEv12SSMParamsBwd --------------------------
	.section	.nv.info._Z25selective_scan_bwd_kernelI32Selective_Scan_bwd_kernel_traitsILi32ELi8ELb1ELb1ELb1ELb1ELb0EN3c104HalfEfEEv12SSMParamsBwd,"",@"SHT_CUDA_INFO"
	.sectionflags	@""
	.align	4


	//----- nvinfo : EIATTR_CUDA_API_VERSION
	.align		4
        /*0000*/ 	.byte	0x04, 0x37
        /*0002*/ 	.short	(.L_3413 - .L_3412)
.L_3412:
        /*0004*/ 	.word	0x00000082


	//----- nvinfo : EIATTR_SW2861232_WAR
	.align		4
.L_3413:
        /*0008*/ 	.byte	0x01, 0x35
	.zero		2


	//----- nvinfo : EIATTR_PARAM_CBANK
	.align		4
        /*000c*/ 	.byte	0x04, 0x0a
        /*000e*/ 	.short	(.L_3415 - .L_3414)
	.align		4
.L_3414:
        /*0010*/ 	.word	index@(.nv.constant0._Z25selective_scan_bwd_kernelI32Selective_Scan_bwd_kernel_traitsILi32ELi8ELb1ELb1ELb1ELb1ELb0EN3c104HalfEfEEv12SSMParamsBwd)
        /*0014*/ 	.short	0x0160
        /*0016*/ 	.short	0x01f0


	//----- nvinfo : EIATTR_CBANK_PARAM_SIZE
	.align		4
.L_3415:
        /*0018*/ 	.byte	0x03, 0x19
        /*001a*/ 	.short	0x01f0


	//----- nvinfo : EIATTR_KPARAM_INFO
	.align		4
        /*001c*/ 	.byte	0x04, 0x17
        /*001e*/ 	.short	(.L_3417 - .L_3416)
.L_3416:
        /*0020*/ 	.word	0x00000000
        /*0024*/ 	.short	0x0000
        /*0026*/ 	.short	0x0000
        /*0028*/ 	.byte	0x00, 0xf0, 0xc1, 0x07


	//----- nvinfo : EIATTR_MAXREG_COUNT
	.align		4
.L_3417:
        /*002c*/ 	.byte	0x03, 0x1b
        /*002e*/ 	.short	0x00ff


	//----- nvinfo : EIATTR_NUM_BARRIERS
	.align		4
        /*0030*/ 	.byte	0x02, 0x4c
        /*0032*/ 	.byte	0x01
	.zero		1


	//----- nvinfo : EIATTR_MERCURY_ISA_VERSION
	.align		4
        /*0034*/ 	.byte	0x03, 0x5f
        /*0036*/ 	.short	0x0000


	//----- nvinfo : EIATTR_COOP_GROUP_MASK_REGIDS
	.align		4
        /*0038*/ 	.byte	0x04, 0x29
        /*003a*/ 	.short	(.L_3419 - .L_3418)


	//   ....[0]....
.L_3418:
        /*003c*/ 	.word	0xffffffff


	//   ....[1]....
        /*0040*/ 	.word	0xffffffff


	//   ....[2]....
        /*0044*/ 	.word	0xffffffff


	//   ....[3]....
        /*0048*/ 	.word	0xffffffff


	//   ....[4]....
        /*004c*/ 	.word	0xffffffff


	//   ....[5]....
        /*0050*/ 	.word	0xffffffff


	//   ....[6]....
        /*0054*/ 	.word	0xffffffff


	//   ....[7]....
        /*0058*/ 	.word	0xffffffff


	//   ....[8]....
        /*005c*/ 	.word	0xffffffff


	//   ....[9]....
        /*0060*/ 	.word	0xffffffff


	//   ....[10]....
        /*0064*/ 	.word	0xffffffff


	//   ....[11]....
        /*0068*/ 	.word	0xffffffff


	//   ....[12]....
        /*006c*/ 	.word	0xffffffff


	//   ....[13]....
        /*0070*/ 	.word	0xffffffff


	//   ....[14]....
        /*0074*/ 	.word	0xffffffff


	//   ....[15]....
        /*0078*/ 	.word	0xffffffff


	//   ....[16]....
        /*007c*/ 	.word	0xffffffff


	//   ....[17]....
        /*0080*/ 	.word	0xffffffff


	//   ....[18]....
        /*0084*/ 	.word	0xffffffff


	//   ....[19]....
        /*0088*/ 	.word	0xffffffff


	//   ....[20]....
        /*008c*/ 	.word	0xffffffff


	//   ....[21]....
        /*0090*/ 	.word	0xffffffff


	//   ....[22]....
        /*0094*/ 	.word	0xffffffff


	//   ....[23]....
        /*0098*/ 	.word	0xffffffff


	//   ....[24]....
        /*009c*/ 	.word	0xffffffff


	//   ....[25]....
        /*00a0*/ 	.word	0xffffffff


	//   ....[26]....
        /*00a4*/ 	.word	0xffffffff


	//   ....[27]....
        /*00a8*/ 	.word	0xffffffff


	//   ....[28]....
        /*00ac*/ 	.word	0xffffffff


	//   ....[29]....
        /*00b0*/ 	.word	0xffffffff


	//   ....[30]....
        /*00b4*/ 	.word	0xffffffff


	//   ....[31]....
        /*00b8*/ 	.word	0xffffffff


	//   ....[32]....
        /*00bc*/ 	.word	0xffffffff


	//   ....[33]....
        /*00c0*/ 	.word	0xffffffff


	//   ....[34]....
        /*00c4*/ 	.word	0xffffffff


	//   ....[35]....
        /*00c8*/ 	.word	0xffffffff


	//   ....[36]....
        /*00cc*/ 	.word	0xffffffff


	//   ....[37]....
        /*00d0*/ 	.word	0xffffffff


	//   ....[38]....
        /*00d4*/ 	.word	0xffffffff


	//   ....[39]....
        /*00d8*/ 	.word	0xffffffff


	//   ....[40]....
        /*00dc*/ 	.word	0xffffffff


	//   ....[41]....
        /*00e0*/ 	.word	0xffffffff


	//   ....[42]....
        /*00e4*/ 	.word	0xffffffff


	//   ....[43]....
        /*00e8*/ 	.word	0xffffffff


	//   ....[44]....
        /*00ec*/ 	.word	0xffffffff


	//   ....[45]....
        /*00f0*/ 	.word	0xffffffff


	//   ....[46]....
        /*00f4*/ 	.word	0xffffffff


	//   ....[47]....
        /*00f8*/ 	.word	0xffffffff


	//   ....[48]....
        /*00fc*/ 	.word	0xffffffff


	//   ....[49]....
        /*0100*/ 	.word	0xffffffff


	//   ....[50]....
        /*0104*/ 	.word	0xffffffff


	//----- nvinfo : EIATTR_COOP_GROUP_INSTR_OFFSETS
	.align		4
.L_3419:
        /*0108*/ 	.byte	0x04, 0x28
        /*010a*/ 	.short	(.L_3421 - .L_3420)


	//   ....[0]....
.L_3420:
        /*010c*/ 	.word	0x00000a00


	//   ....[1]....
        /*0110*/ 	.word	0x00000a70


	//   ....[2]....
        /*0114*/ 	.word	0x00000c20


	//   ....[3]....
        /*0118*/ 	.word	0x00002600


	//   ....[4]....
        /*011c*/ 	.word	0x000028f0


	//   ....[5]....
        /*0120*/ 	.word	0x00002c00


	//   ....[6]....
        /*0124*/ 	.word	0x00002d40


	//   ....[7]....
        /*0128*/ 	.word	0x00002d70


	//   ....[8]....
        /*012c*/ 	.word	0x00002eb0


	//   ....[9]....
        /*0130*/ 	.word	0x00002ee0


	//   ....[10]....
        /*0134*/ 	.word	0x00002ef0


	//   ....[11]....
        /*0138*/ 	.word	0x00002f00


	//   ....[12]....
        /*013c*/ 	.word	0x00002f30


	//   ....[13]....
        /*0140*/ 	.word	0x00002f60


	//   ....[14]....
        /*0144*/ 	.word	0x00002f80


	//   ....[15]....
        /*0148*/ 	.word	0x00002fa0


	//   ....[16]....
        /*014c*/ 	.word	0x00002fe0


	//   ....[17]....
        /*0150*/ 	.word	0x00003020


	//   ....[18]....
        /*0154*/ 	.word	0x00003050


	//   ....[19]....
        /*0158*/ 	.word	0x00003070


	//   ....[20]....
        /*015c*/ 	.word	0x000030c0


	//   ....[21]....
        /*0160*/ 	.word	0x000030f0


	//   ....[22]....
        /*0164*/ 	.word	0x00003110


	//   ....[23]....
        /*0168*/ 	.word	0x00003120


	//   ....[24]....
        /*016c*/ 	.word	0x00003150


	//   ....[25]....
        /*0170*/ 	.word	0x00003180


	//   ....[26]....
        /*0174*/ 	.word	0x000031a0


	//   ....[27]....
        /*0178*/ 	.word	0x000031b0


	//   ....[28]....
        /*017c*/ 	.word	0x000031c0


	//   ....[29]....
        /*0180*/ 	.word	0x000031d0


	//   ....[30]....
        /*0184*/ 	.word	0x000031f0


	//   ....[31]....
        /*0188*/ 	.word	0x00003210


	//   ....[32]....
        /*018c*/ 	.word	0x00003220


	//   ....[33]....
        /*0190*/ 	.word	0x00003e30


	//   ....[34]....
        /*0194*/ 	.word	0x00003f50


	//   ....[35]....
        /*0198*/ 	.word	0x00004050


	//   ....[36]....
        /*019c*/ 	.word	0x00004150


	//   ....[37]....
        /*01a0*/ 	.word	0x000041b0


	//   ....[38]....
        /*01a4*/ 	.word	0x000043e0


	//   ....[39]....
        /*01a8*/ 	.word	0x00004780


	//   ....[40]....
        /*01ac*/ 	.word	0x00004b00


	//   ....[41]....
        /*01b0*/ 	.word	0x00004c00


	//   ....[42]....
        /*01b4*/ 	.word	0x00004c50


	//   ....[43]....
        /*01b8*/ 	.word	0x00004c80


	//   ....[44]....
        /*01bc*/ 	.word	0x00004ca0


	//   ....[45]....
        /*01c0*/ 	.word	0x00004cc0


	//   ....[46]....
        /*01c4*/ 	.word	0x00004d70


	//   ....[47]....
        /*01c8*/ 	.word	0x00004dc0


	//   ....[48]....
        /*01cc*/ 	.word	0x00004de0


	//   ....[49]....
        /*01d0*/ 	.word	0x00004e00


	//   ....[50]....
        /*01d4*/ 	.word	0x00004e20


	//----- nvinfo : EIATTR_EXIT_INSTR_OFFSETS
	.align		4
.L_3421:
        /*01d8*/ 	.byte	0x04, 0x1c
        /*01da*/ 	.short	(.L_3423 - .L_3422)


	//   ....[0]....
.L_3422:
        /*01dc*/ 	.word	0x00004ee0


	//   ....[1]....
        /*01e0*/ 	.word	0x00005020


	//----- nvinfo : EIATTR_MAX_THREADS
	.align		4
.L_3423:
        /*01e4*/ 	.byte	0x04, 0x05
        /*01e6*/ 	.short	(.L_3425 - .L_3424)
.L_3424:
        /*01e8*/ 	.word	0x00000020
        /*01ec*/ 	.word	0x00000001
        /*01f0*/ 	.word	0x00000001


	//----- nvinfo : EIATTR_CRS_STACK_SIZE
	.align		4
.L_3425:
        /*01f4*/ 	.byte	0x04, 0x1e
        /*01f6*/ 	.short	(.L_3427 - .L_3426)
.L_3426:
        /*01f8*/ 	.word	0x00000000
.L_3427:


//--------------------- .nv.info._Z25selective_scan_bwd_kernelI32Selective_Scan_bwd_kernel_traitsILi32ELi8ELb1ELb1ELb1ELb1ELb1EN3c104HalfEfEEv12SSMParamsBwd --------------------------
	.section	.nv.info._Z25selective_scan_bwd_kernelI32Selective_Scan_bwd_kernel_traitsILi32ELi8ELb1ELb1ELb1ELb1ELb1EN3c104HalfEfEEv12SSMParamsBwd,"",@"SHT_CUDA_INFO"
	.sectionflags	@""
	.align	4


	//----- nvinfo : EIATTR_CUDA_API_VERSION
	.align		4
        /*0000*/ 	.byte	0x04, 0x37
        /*0002*/ 	.short	(.L_3429 - .L_3428)
.L_3428:
        /*0004*/ 	.word	0x00000082


	//----- nvinfo : EIATTR_SW2861232_WAR
	.align		4
.L_3429:
        /*0008*/ 	.byte	0x01, 0x35
	.zero		2


	//----- nvinfo : EIATTR_PARAM_CBANK
	.align		4
        /*000c*/ 	.byte	0x04, 0x0a
        /*000e*/ 	.short	(.L_3431 - .L_3430)
	.align		4
.L_3430:
        /*0010*/ 	.word	index@(.nv.constant0._Z25selective_scan_bwd_kernelI32Selective_Scan_bwd_kernel_traitsILi32ELi8ELb1ELb1ELb1ELb1ELb1EN3c104HalfEfEEv12SSMParamsBwd)
        /*0014*/ 	.short	0x0160
        /*0016*/ 	.short	0x01f0


	//----- nvinfo : EIATTR_CBANK_PARAM_SIZE
	.align		4
.L_3431:
        /*0018*/ 	.byte	0x03, 0x19
        /*001a*/ 	.short	0x01f0


	//----- nvinfo : EIATTR_KPARAM_INFO
	.align		4
        /*001c*/ 	.byte	0x04, 0x17
        /*001e*/ 	.short	(.L_3433 - .L_3432)
.L_3432:
        /*0020*/ 	.word	0x00000000
        /*0024*/ 	.short	0x0000
        /*0026*/ 	.short	0x0000
        /*0028*/ 	.byte	0x00, 0xf0, 0xc1, 0x07


	//----- nvinfo : EIATTR_MAXREG_COUNT
	.align		4
.L_3433:
        /*002c*/ 	.byte	0x03, 0x1b
        /*002e*/ 	.short	0x00ff


	//----- nvinfo : EIATTR_NUM_BARRIERS
	.align		4
        /*0030*/ 	.byte	0x02, 0x4c
        /*0032*/ 	.byte	0x01
	.zero		1


	//----- nvinfo : EIATTR_MERCURY_ISA_VERSION
	.align		4
        /*0034*/ 	.byte	0x03, 0x5f
        /*0036*/ 	.short	0x0000


	//----- nvinfo : EIATTR_COOP_GROUP_MASK_REGIDS
	.align		4
        /*0038*/ 	.byte	0x04, 0x29
        /*003a*/ 	.short	(.L_3435 - .L_3434)


	//   ....[0]....
.L_3434:
        /*003c*/ 	.word	0xffffffff


	//   ....[1]....
        /*0040*/ 	.word	0xffffffff


	//   ....[2]....
        /*0044*/ 	.word	0xffffffff


	//   ....[3]....
        /*0048*/ 	.word	0xffffffff


	//   ....[4]....
        /*004c*/ 	.word	0xffffffff


	//   ....[5]....
        /*0050*/ 	.word	0xffffffff


	//   ....[6]....
        /*0054*/ 	.word	0xffffffff


	//   ....[7]....
        /*0058*/ 	.word	0xffffffff


	//   ....[8]....
        /*005c*/ 	.word	0xffffffff


	//   ....[9]....
        /*0060*/ 	.word	0xffffffff


	//   ....[10]....
        /*0064*/ 	.word	0xffffffff


	//   ....[11]....
        /*0068*/ 	.word	0xffffffff


	//   ....[12]....
        /*006c*/ 	.word	0xffffffff


	//   ....[13]....
        /*0070*/ 	.word	0xffffffff


	//   ....[14]....
        /*0074*/ 	.word	0xffffffff


	//   ....[15]....
        /*0078*/ 	.word	0xffffffff


	//   ....[16]....
        /*007c*/ 	.word	0xffffffff


	//   ....[17]....
        /*0080*/ 	.word	0xffffffff


	//   ....[18]....
        /*0084*/ 	.word	0xffffffff


	//   ....[19]....
        /*0088*/ 	.word	0xffffffff


	//   ....[20]....
        /*008c*/ 	.word	0xffffffff


	//   ....[21]....
        /*0090*/ 	.word	0xffffffff


	//   ....[22]....
        /*0094*/ 	.word	0xffffffff


	//   ....[23]....
        /*0098*/ 	.word	0xffffffff


	//   ....[24]....
        /*009c*/ 	.word	0xffffffff


	//   ....[25]....
        /*00a0*/ 	.word	0xffffffff


	//   ....[26]....
        /*00a4*/ 	.word	0xffffffff


	//   ....[27]....
        /*00a8*/ 	.word	0xffffffff


	//   ....[28]....
        /*00ac*/ 	.word	0xffffffff


	//   ....[29]....
        /*00b0*/ 	.word	0xffffffff


	//   ....[30]....
        /*00b4*/ 	.word	0xffffffff


	//   ....[31]....
        /*00b8*/ 	.word	0xffffffff


	//   ....[32]....
        /*00bc*/ 	.word	0xffffffff


	//   ....[33]....
        /*00c0*/ 	.word	0xffffffff


	//   ....[34]....
        /*00c4*/ 	.word	0xffffffff


	//   ....[35]....
        /*00c8*/ 	.word	0xffffffff


	//   ....[36]....
        /*00cc*/ 	.word	0xffffffff


	//   ....[37]....
        /*00d0*/ 	.word	0xffffffff


	//   ....[38]....
        /*00d4*/ 	.word	0xffffffff


	//   ....[39]....
        /*00d8*/ 	.word	0xffffffff


	//   ....[40]....
        /*00dc*/ 	.word	0xffffffff


	//   ....[41]....
        /*00e0*/ 	.word	0xffffffff


	//   ....[42]....
        /*00e4*/ 	.word	0xffffffff


	//   ....[43]....
        /*00e8*/ 	.word	0xffffffff


	//   ....[44]....
        /*00ec*/ 	.word	0xffffffff


	//   ....[45]....
        /*00f0*/ 	.word	0xffffffff


	//   ....[46]....
        /*00f4*/ 	.word	0xffffffff


	//   ....[47]....
        /*00f8*/ 	.word	0xffffffff


	//   ....[48]....
        /*00fc*/ 	.word	0xffffffff


	//   ....[49]....
        /*0100*/ 	.word	0xffffffff


	//   ....[50]....
        /*0104*/ 	.word	0xffffffff


	//   ....[51]....
        /*0108*/ 	.word	0xffffffff


	//   ....[52]....
        /*010c*/ 	.word	0xffffffff


	//   ....[53]....
        /*0110*/ 	.word	0xffffffff


	//   ....[54]....
        /*0114*/ 	.word	0xffffffff


	//----- nvinfo : EIATTR_COOP_GROUP_INSTR_OFFSETS
	.align		4
.L_3435:
        /*0118*/ 	.byte	0x04, 0x28
        /*011a*/ 	.short	(.L_3437 - .L_3436)


	//   ....[0]....
.L_3436:
        /*011c*/ 	.word	0x000009d0


	//   ....[1]....
        /*0120*/ 	.word	0x00000a40


	//   ....[2]....
        /*0124*/ 	.word	0x00000cf0


	//   ....[3]....
        /*0128*/ 	.word	0x00001f00


	//   ....[4]....
        /*012c*/ 	.word	0x00002290


	//   ....[5]....
        /*0130*/ 	.word	0x00002740


	//   ....[6]....
        /*0134*/ 	.word	0x00002a00


	//   ....[7]....
        /*0138*/ 	.word	0x000031f0


	//   ....[8]....
        /*013c*/ 	.word	0x00003490


	//   ....[9]....
        /*0140*/ 	.word	0x00003940


	//   ....[10]....
        /*0144*/ 	.word	0x00003970


	//   ....[11]....
        /*0148*/ 	.word	0x00003a80


	//   ....[12]....
        /*014c*/ 	.word	0x00003ab0


	//   ....[13]....
        /*0150*/ 	.word	0x00003ac0


	//   ....[14]....
        /*0154*/ 	.word	0x00003ad0


	//   ....[15]....
        /*0158*/ 	.word	0x00003b00


	//   ....[16]....
        /*015c*/ 	.word	0x00003b30


	//   ....[17]....
        /*0160*/ 	.word	0x00003b50


	//   ....[18]....
        /*0164*/ 	.word	0x00003b70


	//   ....[19]....
        /*0168*/ 	.word	0x00003bb0


	//   ....[20]....
        /*016c*/ 	.word	0x00003bf0


	//   ....[21]....
        /*0170*/ 	.word	0x00003c20


	//   ....[22]....
        /*0174*/ 	.word	0x00003c40


	//   ....[23]....
        /*0178*/ 	.word	0x00003c90


	//   ....[24]....
        /*017c*/ 	.word	0x00003cc0


	//   ....[25]....
        /*0180*/ 	.word	0x00003ce0


	//   ....[26]....
        /*0184*/ 	.word	0x00003cf0


	//   ....[27]....
        /*0188*/ 	.word	0x00003d20


	//   ....[28]....
        /*018c*/ 	.word	0x00003d50


	//   ....[29]....
        /*0190*/ 	.word	0x00003d70


	//   ....[30]....
        /*0194*/ 	.word	0x00003d80


	//   ....[31]....
        /*0198*/ 	.word	0x00003d90


	//   ....[32]....
        /*019c*/ 	.word	0x00003da0


	//   ....[33]....
        /*01a0*/ 	.word	0x00003dc0


	//   ....[34]....
        /*01a4*/ 	.word	0x00003de0


	//   ....[35]....
        /*01a8*/ 	.word	0x00003e00


	//   ....[36]....
        /*01ac*/ 	.word	0x00003e10


	//   ....[37]....
        /*01b0*/ 	.word	0x00004a00


	//   ....[38]....
        /*01b4*/ 	.word	0x00004b10


	//   ....[39]....
        /*01b8*/ 	.word	0x00004c10


	//   ....[40]....
        /*01bc*/ 	.word	0x00004d10


	//   ....[41]....
        /*01c0*/ 	.word	0x00004db0


	//   ....[42]....
        /*01c4*/ 	.word	0x00004fb0


	//   ....[43]....
        /*01c8*/ 	.word	0x00005340


	//   ....[44]....
        /*01cc*/ 	.word	0x00005680


	//   ....[45]....
        /*01d0*/ 	.word	0x000057d0


	//   ....[46]....
        /*01d4*/ 	.word	0x00005820


	//   ....[47]....
        /*01d8*/ 	.word	0x00005850


	//   ....[48]....
        /*01dc*/ 	.word	0x00005870


	//   ....[49]....
        /*01e0*/ 	.word	0x00005890


	//   ....[50]....
        /*01e4*/ 	.word	0x00005940


	//   ....[51]....
        /*01e8*/ 	.word	0x00005990


	//   ....[52]....
        /*01ec*/ 	.word	0x000059b0


	//   ....[53]....
        /*01f0*/ 	.word	0x000059d0


	//   ....[54]....
        /*01f4*/ 	.word	0x000059f0


	//----- nvinfo : EIATTR_EXIT_INSTR_OFFSETS
	.align		4
.L_3437:
        /*01f8*/ 	.byte	0x04, 0x1c
        /*01fa*/ 	.short	(.L_3439 - .L_3438)


	//   ....[0]....
.L_3438:
        /*01fc*/ 	.word	0x00005ab0


	//   ....[1]....
        /*0200*/ 	.word	0x00005bf0


	//----- nvinfo : EIATTR_MAX_THREADS
	.align		4
.L_3439:
        /*0204*/ 	.byte	0x04, 0x05
        /*0206*/ 	.short	(.L_3441 - .L_3440)
.L_3440:
        /*0208*/ 	.word	0x00000020
        /*020c*/ 	.word	0x00000001
        /*0210*/ 	.word	0x00000001


	//----- nvinfo : EIATTR_CRS_STACK_SIZE
	.align		4
.L_3441:
        /*0214*/ 	.byte	0x04, 0x1e
        /*0216*/ 	.short	(.L_3443 - .L_3442)
.L_3442:
        /*0218*/ 	.word	0x00000000
.L_3443:


//--------------------- .nv.info._Z25selective_scan_bwd_kernelI32Selective_Scan_bwd_kernel_traitsILi32ELi4ELb0ELb0ELb0ELb0ELb0EN3c104HalfEfEEv12SSMParamsBwd --------------------------
	.section	.nv.info._Z25selective_scan_bwd_kernelI32Selective_Scan_bwd_kernel_traitsILi32ELi4ELb0ELb0ELb0ELb0ELb0EN3c104HalfEfEEv12SSMParamsBwd,"",@"SHT_CUDA_INFO"
	.sectionflags	@""
	.align	4


	//----- nvinfo : EIATTR_CUDA_API_VERSION
	.align		4
        /*0000*/ 	.byte	0x04, 0x37
        /*0002*/ 	.short	(.L_3445 - .L_3444)
.L_3444:
        /*0004*/ 	.word	0x00000082


	//----- nvinfo : EIATTR_SW2861232_WAR
	.align		4
.L_3445:
        /*0008*/ 	.byte	0x01, 0x35
	.zero		2


	//----- nvinfo : EIATTR_PARAM_CBANK
	.align		4
        /*000c*/ 	.byte	0x04, 0x0a
        /*000e*/ 	.short	(.L_3447 - .L_3446)
	.align		4
.L_3446:
        /*0010*/ 	.word	index@(.nv.constant0._Z25selective_scan_bwd_kernelI32Selective_Scan_bwd_kernel_traitsILi32ELi4ELb0ELb0ELb0ELb0ELb0EN3c104HalfEfEEv12SSMParamsBwd)
        /*0014*/ 	.short	0x0160
        /*0016*/ 	.short	0x01f0


	//----- nvinfo : EIATTR_CBANK_PARAM_SIZE
	.align		4
.L_3447:
        /*0018*/ 	.byte	0x03, 0x19
        /*001a*/ 	.short	0x01f0


	//----- nvinfo : EIATTR_KPARAM_INFO
	.align		4
        /*001c*/ 	.byte	0x04, 0x17
        /*001e*/ 	.short	(.L_3449 - .L_3448)
.L_3448:
        /*0020*/ 	.word	0x00000000
        /*0024*/ 	.short	0x0000
        /*0026*/ 	.short	0x0000
        /*0028*/ 	.byte	0x00, 0xf0, 0xc1, 0x07


	//----- nvinfo : EIATTR_MAXREG_COUNT
	.align		4
.L_3449:
        /*002c*/ 	.byte	0x03, 0x1b
        /*002e*/ 	.short	0x00ff


	//----- nvinfo : EIATTR_NUM_BARRIERS
	.align		4
        /*0030*/ 	.byte	0x02, 0x4c
        /*0032*/ 	.byte	0x01
	.zero		1


	//----- nvinfo : EIATTR_MERCURY_ISA_VERSION
	.align		4
        /*0034*/ 	.byte	0x03, 0x5f
        /*0036*/ 	.short	0x0000


	//----- nvinfo : EIATTR_COOP_GROUP_MASK_REGIDS
	.align		4
        /*0038*/ 	.byte	0x04, 0x29
        /*003a*/ 	.short	(.L_3451 - .L_3450)


	//   ....[0]....
.L_3450:
        /*003c*/ 	.word	0xffffffff


	//   ....[1]....
        /*0040*/ 	.word	0xffffffff


	//   ....[2]....
        /*0044*/ 	.word	0xffffffff


	//   ....[3]....
        /*0048*/ 	.word	0xffffffff


	//   ....[4]....
        /*004c*/ 	.word	0xffffffff


	//   ....[5]....
        /*0050*/ 	.word	0xffffffff


	//   ....[6]....
        /*0054*/ 	.word	0xffffffff


	//   ....[7]....
        /*0058*/ 	.word	0xffffffff


	//   ....[8]....
        /*005c*/ 	.word	0xffffffff


	//   ....[9]....
        /*0060*/ 	.word	0xffffffff


	//   ....[10]....
        /*0064*/ 	.word	0xffffffff


	//   ....[11]....
        /*0068*/ 	.word	0xffffffff


	//   ....[12]....
        /*006c*/ 	.word	0xffffffff


	//   ....[13]....
        /*0070*/ 	.word	0xffffffff


	//   ....[14]....
        /*0074*/ 	.word	0xffffffff


	//   ....[15]....
        /*0078*/ 	.word	0xffffffff


	//   ....[16]....
        /*007c*/ 	.word	0xffffffff


	//   ....[17]....
        /*0080*/ 	.word	0xffffffff


	//   ....[18]....
        /*0084*/ 	.word	0xffffffff


	//   ....[19]....
        /*0088*/ 	.word	0xffffffff


	//   ....[20]....
        /*008c*/ 	.word	0xffffffff


	//   ....[21]....
        /*0090*/ 	.word	0xffffffff


	//   ....[22]....
        /*0094*/ 	.word	0xffffffff


	//   ....[23]....
        /*0098*/ 	.word	0xffffffff


	//   ....[24]....
        /*009c*/ 	.word	0xffffffff


	//   ....[25]....
        /*00a0*/ 	.word	0xffffffff


	//   ....[26]....
        /*00a4*/ 	.word	0xffffffff


	//   ....[27]....
        /*00a8*/ 	.word	0xffffffff


	//   ....[28]....
        /*00ac*/ 	.word	0xffffffff


	//   ....[29]....
        /*00b0*/ 	.word	0xffffffff


	//   ....[30]....
        /*00b4*/ 	.word	0xffffffff


	//   ....[31]....
        /*00b8*/ 	.word	0xffffffff


	//   ....[32]....
        /*00bc*/ 	.word	0xffffffff


	//   ....[33]....
        /*00c0*/ 	.word	0xffffffff


	//   ....[34]....
        /*00c4*/ 	.word	0xffffffff


	//   ....[35]....
        /*00c8*/ 	.word	0xffffffff


	//   ....[36]....
        /*00cc*/ 	.word	0xffffffff


	//   ....[37]....
        /*00d0*/ 	.word	0xffffffff


	//   ....[38]....
        /*00d4*/ 	.word	0xffffffff


	//   ....[39]....
        /*00d8*/ 	.word	0xffffffff


	//   ....[40]....
        /*00dc*/ 	.word	0xffffffff


	//   ....[41]....
        /*00e0*/ 	.word	0xffffffff


	//   ....[42]....
        /*00e4*/ 	.word	0xffffffff


	//   ....[43]....
        /*00e8*/ 	.word	0xffffffff


	//   ....[44]....
        /*00ec*/ 	.word	0xffffffff


	//   ....[45]....
        /*00f0*/ 	.word	0xffffffff


	//   ....[46]....
        /*00f4*/ 	.word	0xffffffff


	//   ....[47]....
        /*00f8*/ 	.word	0xffffffff


	//   ....[48]....
        /*00fc*/ 	.word	0xffffffff


	//   ....[49]....
        /*0100*/ 	.word	0xffffffff


	//   ....[50]....
        /*0104*/ 	.word	0xffffffff


	//   ....[51]....
        /*0108*/ 	.word	0xffffffff


	//   ....[52]....
        /*010c*/ 	.word	0xffffffff


	//----- nvinfo : EIATTR_COOP_GROUP_INSTR_OFFSETS
	.align		4
.L_3451:
        /*0110*/ 	.byte	0x04, 0x28
        /*0112*/ 	.short	(.L_3453 - .L_3452)


	//   ....[0]....
.L_3452:
        /*0114*/ 	.word	0x00000910


	//   ....[1]....
        /*0118*/ 	.word	0x00000a60


	//   ....[2]....
        /*011c*/ 	.word	0x00000b80


	//   ....[3]....
        /*0120*/ 	.word	0x000012f0


	//   ....[4]....
        /*0124*/ 	.word	0x00001320


	//   ....[5]....
        /*0128*/ 	.word	0x00001340


	//   ....[6]....
        /*012c*/ 	.word	0x00001350


	//   ....[7]....
        /*0130*/ 	.word	0x00001380


	//   ....[8]....
        /*0134*/ 	.word	0x000013b0


	//   ....[9]....
        /*0138*/ 	.word	0x000013d0


	//   ....[10]....
        /*013c*/ 	.word	0x000013f0


	//   ....[11]....
        /*0140*/ 	.word	0x00001420


	//   ....[12]....
        /*0144*/ 	.word	0x00001450


	//   ....[13]....
        /*0148*/ 	.word	0x00001470


	//   ....[14]....
        /*014c*/ 	.word	0x00001490


	//   ....[15]....
        /*0150*/ 	.word	0x000014c0


	//   ....[16]....
        /*0154*/ 	.word	0x000014f0


	//   ....[17]....
        /*0158*/ 	.word	0x00001520


	//   ....[18]....
        /*015c*/ 	.word	0x00001550


	//   ....[19]....
        /*0160*/ 	.word	0x000015b0


	//   ....[20]....
        /*0164*/ 	.word	0x000015d0


	//   ....[21]....
        /*0168*/ 	.word	0x000015f0


	//   ....[22]....
        /*016c*/ 	.word	0x00001610


	//   ....[23]....
        /*0170*/ 	.word	0x00001640


	//   ....[24]....
        /*0174*/ 	.word	0x00001660


	//   ....[25]....
        /*0178*/ 	.word	0x00001690


	//   ....[26]....
        /*017c*/ 	.word	0x000016a0


	//   ....[27]....
        /*0180*/ 	.word	0x000016b0


	//   ....[28]....
        /*0184*/ 	.word	0x000016c0


	//   ....[29]....
        /*0188*/ 	.word	0x000016d0


	//   ....[30]....
        /*018c*/ 	.word	0x000016e0


	//   ....[31]....
        /*0190*/ 	.word	0x000018a0


	//   ....[32]....
        /*0194*/ 	.word	0x000018f0


	//   ....[33]....
        /*0198*/ 	.word	0x000019c0


	//   ....[34]....
        /*019c*/ 	.word	0x00001a10


	//   ....[35]....
        /*01a0*/ 	.word	0x00001a30


	//   ....[36]....
        /*01a4*/ 	.word	0x00001a60


	//   ....[37]....
        /*01a8*/ 	.word	0x00001a80


	//   ....[38]....
        /*01ac*/ 	.word	0x00001ab0


	//   ....[39]....
        /*01b0*/ 	.word	0x00001ad0


	//   ....[40]....
        /*01b4*/ 	.word	0x00001b00


	//   ....[41]....
        /*01b8*/ 	.word	0x00001e50


	//   ....[42]....
        /*01bc*/ 	.word	0x00002180


	//   ....[43]....
        /*01c0*/ 	.word	0x000024e0


	//   ....[44]....
        /*01c4*/ 	.word	0x00002530


	//   ....[45]....
        /*01c8*/ 	.word	0x00002560


	//   ....[46]....
        /*01cc*/ 	.word	0x00002580


	//   ....[47]....
        /*01d0*/ 	.word	0x000025a0


	//   ....[48]....
        /*01d4*/ 	.word	0x00002650


	//   ....[49]....
        /*01d8*/ 	.word	0x000026a0


	//   ....[50]....
        /*01dc*/ 	.word	0x000026c0


	//   ....[51]....
        /*01e0*/ 	.word	0x000026e0


	//   ....[52]....
        /*01e4*/ 	.word	0x00002700


	//----- nvinfo : EIATTR_EXIT_INSTR_OFFSETS
	.align		4
.L_3453:
        /*01e8*/ 	.byte	0x04, 0x1c
        /*01ea*/ 	.short	(.L_3455 - .L_3454)


	//   ....[0]....
.L_3454:
        /*01ec*/ 	.word	0x000027c0


	//   ....[1]....
        /*01f0*/ 	.word	0x00002b80


	//----- nvinfo : EIATTR_MAX_THREADS
	.align		4
.L_3455:
        /*01f4*/ 	.byte	0x04, 0x05
        /*01f6*/ 	.short	(.L_3457 - .L_3456)
.L_3456:
        /*01f8*/ 	.word	0x00000020
        /*01fc*/ 	.word	0x00000001
        /*0200*/ 	.word	0x00000001


	//----- nvinfo : EIATTR_CRS_STACK_SIZE
	.align		4
.L_3457:
        /*0204*/ 	.byte	0x04, 0x1e
        /*0206*/ 	.short	(.L_3459 - .L_3458)
.L_3458:
        /*0208*/ 	.word	0x00000000
.L_3459:


//--------------------- .nv.info._Z25selective_scan_bwd_kernelI32Selective_Scan_bwd_kernel_traitsILi32ELi4ELb0ELb0ELb0ELb0ELb1EN3c104HalfEfEEv12SSMParamsBwd --------------------------
	.section	.nv.info._Z25selective_scan_bwd_kernelI32Selective_Scan_bwd_kernel_traitsILi32ELi4ELb0ELb0ELb0ELb0ELb1EN3c104HalfEfEEv12SSMParamsBwd,"",@"SHT_CUDA_INFO"
	.sectionflags	@""
	.align	4


	//----- nvinfo : EIATTR_CUDA_API_VERSION
	.align		4
        /*0000*/ 	.byte	0x04, 0x37
        /*0002*/ 	.short	(.L_3461 - .L_3460)
.L_3460:
        /*0004*/ 	.word	0x00000082


	//----- nvinfo : EIATTR_SW2861232_WAR
	.align		4
.L_3461:
        /*0008*/ 	.byte	0x01, 0x35
	.zero		2


	//----- nvinfo : EIATTR_PARAM_CBANK
	.align		4
        /*000c*/ 	.byte	0x04, 0x0a
        /*000e*/ 	.short	(.L_3463 - .L_3462)
	.align		4
.L_3462:
        /*0010*/ 	.word	index@(.nv.constant0._Z25selective_scan_bwd_kernelI32Selective_Scan_bwd_kernel_traitsILi32ELi4ELb0ELb0ELb0ELb0ELb1EN3c104HalfEfEEv12SSMParamsBwd)
        /*0014*/ 	.short	0x0160
        /*0016*/ 	.short	0x01f0


	//----- nvinfo : EIATTR_CBANK_PARAM_SIZE
	.align		4
.L_3463:
        /*0018*/ 	.byte	0x03, 0x19
        /*001a*/ 	.short	0x01f0


	//----- nvinfo : EIATTR_KPARAM_INFO
	.align		4
        /*001c*/ 	.byte	0x04, 0x17
        /*001e*/ 	.short	(.L_3465 - .L_3464)
.L_3464:
        /*0020*/ 	.word	0x00000000
        /*0024*/ 	.short	0x0000
        /*0026*/ 	.short	0x0000
        /*0028*/ 	.byte	0x00, 0xf0, 0xc1, 0x07


	//----- nvinfo : EIATTR_MAXREG_COUNT
	.align		4
.L_3465:
        /*002c*/ 	.byte	0x03, 0x1b
        /*002e*/ 	.short	0x00ff


	//----- nvinfo : EIATTR_NUM_BARRIERS
	.align		4
        /*0030*/ 	.byte	0x02, 0x4c
        /*0032*/ 	.byte	0x01
	.zero		1


	//----- nvinfo : EIATTR_MERCURY_ISA_VERSION
	.align		4
        /*0034*/ 	.byte	0x03, 0x5f
        /*0036*/ 	.short	0x0000


	//----- nvinfo : EIATTR_COOP_GROUP_MASK_REGIDS
	.align		4
        /*0038*/ 	.byte	0x04, 0x29
        /*003a*/ 	.short	(.L_3467 - .L_3466)


	//   ....[0]....
.L_3466:
        /*003c*/ 	.word	0xffffffff


	//   ....[1]....
        /*0040*/ 	.word	0xffffffff


	//   ....[2]....
        /*0044*/ 	.word	0xffffffff


	//   ....[3]....
        /*0048*/ 	.word	0xffffffff


	//   ....[4]....
        /*004c*/ 	.word	0xffffffff


	//   ....[5]....
        /*0050*/ 	.word	0xffffffff


	//   ....[6]....
        /*0054*/ 	.word	0xffffffff


	//   ....[7]....
        /*0058*/ 	.word	0xffffffff


	//   ....[8]....
        /*005c*/ 	.word	0xffffffff


	//   ....[9]....
        /*0060*/ 	.word	0xffffffff


	//   ....[10]....
        /*0064*/ 	.word	0xffffffff


	//   ....[11]....
        /*0068*/ 	.word	0xffffffff


	//   ....[12]....
        /*006c*/ 	.word	0xffffffff


	//   ....[13]....
        /*0070*/ 	.word	0xffffffff


	//   ....[14]....
        /*0074*/ 	.word	0xffffffff


	//   ....[15]....
        /*0078*/ 	.word	0xffffffff


	//   ....[16]....
        /*007c*/ 	.word	0xffffffff


	//   ....[17]....
        /*0080*/ 	.word	0xffffffff


	//   ....[18]....
        /*0084*/ 	.word	0xffffffff


	//   ....[19]....
        /*0088*/ 	.word	0xffffffff


	//   ....[20]....
        /*008c*/ 	.word	0xffffffff


	//   ....[21]....
        /*0090*/ 	.word	0xffffffff


	//   ....[22]....
        /*0094*/ 	.word	0xffffffff


	//   ....[23]....
        /*0098*/ 	.word	0xffffffff


	//   ....[24]....
        /*009c*/ 	.word	0xffffffff


	//   ....[25]....
        /*00a0*/ 	.word	0xffffffff


	//   ....[26]....
        /*00a4*/ 	.word	0xffffffff


	//   ....[27]....
        /*00a8*/ 	.word	0xffffffff


	//   ....[28]....
        /*00ac*/ 	.word	0xffffffff


	//   ....[29]....
        /*00b0*/ 	.word	0xffffffff


	//   ....[30]....
        /*00b4*/ 	.word	0xffffffff


	//   ....[31]....
        /*00b8*/ 	.word	0xffffffff


	//   ....[32]....
        /*00bc*/ 	.word	0xffffffff


	//   ....[33]....
        /*00c0*/ 	.word	0xffffffff


	//   ....[34]....
        /*00c4*/ 	.word	0xffffffff


	//   ....[35]....
        /*00c8*/ 	.word	0xffffffff


	//   ....[36]....
        /*00cc*/ 	.word	0xffffffff


	//   ....[37]....
        /*00d0*/ 	.word	0xffffffff


	//   ....[38]....
        /*00d4*/ 	.word	0xffffffff


	//   ....[39]....
        /*00d8*/ 	.word	0xffffffff


	//   ....[40]....
        /*00dc*/ 	.word	0xffffffff


	//   ....[41]....
        /*00e0*/ 	.word	0xffffffff


	//   ....[42]....
        /*00e4*/ 	.word	0xffffffff


	//   ....[43]....
        /*00e8*/ 	.word	0xffffffff


	//   ....[44]....
        /*00ec*/ 	.word	0xffffffff


	//   ....[45]....
        /*00f0*/ 	.word	0xffffffff


	//   ....[46]....
        /*00f4*/ 	.word	0xffffffff


	//   ....[47]....
        /*00f8*/ 	.word	0xffffffff


	//   ....[48]....
        /*00fc*/ 	.word	0xffffffff


	//   ....[49]....
        /*0100*/ 	.word	0xffffffff


	//   ....[50]....
        /*0104*/ 	.word	0xffffffff


	//   ....[51]....
        /*0108*/ 	.word	0xffffffff


	//   ....[52]....
        /*010c*/ 	.word	0xffffffff


	//   ....[53]....
        /*0110*/ 	.word	0xffffffff


	//   ....[54]....
        /*0114*/ 	.word	0xffffffff


	//   ....[55]....
        /*0118*/ 	.word	0xffffffff


	//   ....[56]....
        /*011c*/ 	.word	0xffffffff


	//----- nvinfo : EIATTR_COOP_GROUP_INSTR_OFFSETS
	.align		4
.L_3467:
        /*0120*/ 	.byte	0x04, 0x28
        /*0122*/ 	.short	(.L_3469 - .L_3468)


	//   ....[0]....
.L_3468:
        /*0124*/ 	.word	0x000007c0


	//   ....[1]....
        /*0128*/ 	.word	0x00000910


	//   ....[2]....
        /*012c*/ 	.word	0x00000be0


	//   ....[3]....
        /*0130*/ 	.word	0x00000e30


	//   ....[4]....
        /*0134*/ 	.word	0x00001040


	//   ....[5]....
        /*0138*/ 	.word	0x000012b0


	//   ....[6]....
        /*013c*/ 	.word	0x000016f0


	//   ....[7]....
        /*0140*/ 	.word	0x00002090


	//   ....[8]....
        /*0144*/ 	.word	0x000020c0


	//   ....[9]....
        /*0148*/ 	.word	0x000020e0


	//   ....[10]....
        /*014c*/ 	.word	0x000020f0


	//   ....[11]....
        /*0150*/ 	.word	0x00002120


	//   ....[12]....
        /*0154*/ 	.word	0x00002150


	//   ....[13]....
        /*0158*/ 	.word	0x00002170


	//   ....[14]....
        /*015c*/ 	.word	0x00002190


	//   ....[15]....
        /*0160*/ 	.word	0x000021c0


	//   ....[16]....
        /*0164*/ 	.word	0x000021f0


	//   ....[17]....
        /*0168*/ 	.word	0x00002210


	//   ....[18]....
        /*016c*/ 	.word	0x00002230


	//   ....[19]....
        /*0170*/ 	.word	0x00002260


	//   ....[20]....
        /*0174*/ 	.word	0x00002290


	//   ....[21]....
        /*0178*/ 	.word	0x000022d0


	//   ....[22]....
        /*017c*/ 	.word	0x00002300


	//   ....[23]....
        /*0180*/ 	.word	0x00002350


	//   ....[24]....
        /*0184*/ 	.word	0x00002370


	//   ....[25]....
        /*0188*/ 	.word	0x00002390


	//   ....[26]....
        /*018c*/ 	.word	0x000023b0


	//   ....[27]....
        /*0190*/ 	.word	0x000023e0


	//   ....[28]....
        /*0194*/ 	.word	0x00002400


	//   ....[29]....
        /*0198*/ 	.word	0x00002430


	//   ....[30]....
        /*019c*/ 	.word	0x00002440


	//   ....[31]....
        /*01a0*/ 	.word	0x00002450


	//   ....[32]....
        /*01a4*/ 	.word	0x00002460


	//   ....[33]....
        /*01a8*/ 	.word	0x00002470


	//   ....[34]....
        /*01ac*/ 	.word	0x00002480


	//   ....[35]....
        /*01b0*/ 	.word	0x00002650


	//   ....[36]....
        /*01b4*/ 	.word	0x00002680


	//   ....[37]....
        /*01b8*/ 	.word	0x00002770


	//   ....[38]....
        /*01bc*/ 	.word	0x00002790


	//   ....[39]....
        /*01c0*/ 	.word	0x000027c0


	//   ....[40]....
        /*01c4*/ 	.word	0x000027e0


	//   ....[41]....
        /*01c8*/ 	.word	0x00002810


	//   ....[42]....
        /*01cc*/ 	.word	0x00002830


	//   ....[43]....
        /*01d0*/ 	.word	0x00002860


	//   ....[44]....
        /*01d4*/ 	.word	0x00002880


	//   ....[45]....
        /*01d8*/ 	.word	0x00002c20


	//   ....[46]....
        /*01dc*/ 	.word	0x00002ee0


	//   ....[47]....
        /*01e0*/ 	.word	0x00003240


	//   ....[48]....
        /*01e4*/ 	.word	0x00003290


	//   ....[49]....
        /*01e8*/ 	.word	0x000032c0


	//   ....[50]....
        /*01ec*/ 	.word	0x000032e0


	//   ....[51]....
        /*01f0*/ 	.word	0x00003300


	//   ....[52]....
        /*01f4*/ 	.word	0x000033b0


	//   ....[53]....
        /*01f8*/ 	.word	0x00003400


	//   ....[54]....
        /*01fc*/ 	.word	0x00003420


	//   ....[55]....
        /*0200*/ 	.word	0x00003440


	//   ....[56]....
        /*0204*/ 	.word	0x00003460


	//----- nvinfo : EIATTR_EXIT_INSTR_OFFSETS
	.align		4
.L_3469:
        /*0208*/ 	.byte	0x04, 0x1c
        /*020a*/ 	.short	(.L_3471 - .L_3470)


	//   ....[0]....
.L_3470:
        /*020c*/ 	.word	0x00003520


	//   ....[1]....
        /*0210*/ 	.word	0x000039d0


	//----- nvinfo : EIATTR_MAX_THREADS
	.align		4
.L_3471:
        /*0214*/ 	.byte	0x04, 0x05
        /*0216*/ 	.short	(.L_3473 - .L_3472)
.L_3472:
        /*0218*/ 	.word	0x00000020
        /*021c*/ 	.word	0x00000001
        /*0220*/ 	.word	0x00000001


	//----- nvinfo : EIATTR_CRS_STACK_SIZE
	.align		4
.L_3473:
        /*0224*/ 	.byte	0x04, 0x1e
        /*0226*/ 	.short	(.L_3475 - .L_3474)
.L_3474:
        /*0228*/ 	.word	0x00000000
.L_3475:


//--------------------- .nv.info._Z25selective_scan_bwd_kernelI32Selective_Scan_bwd_kernel_traitsILi32ELi4ELb0ELb0ELb0ELb1ELb0EN3c104HalfEfEEv12SSMParamsBwd --------------------------
	.section	.nv.info._Z25selective_scan_bwd_kernelI32Selective_Scan_bwd_kernel_traitsILi32ELi4ELb0ELb0ELb0ELb1ELb0EN3c104HalfEfEEv12SSMParamsBwd,"",@"SHT_CUDA_INFO"
	.sectionflags	@""
	.align	4


	//----- nvinfo : EIATTR_CUDA_API_VERSION
	.align		4
        /*0000*/ 	.byte	0x04, 0x37
        /*0002*/ 	.short	(.L_3477 - .L_3476)
.L_3476:
        /*0004*/ 	.word	0x00000082


	//----- nvinfo : EIATTR_SW2861232_WAR
	.align		4
.L_3477:
        /*0008*/ 	.byte	0x01, 0x35
	.zero		2


	//----- nvinfo : EIATTR_PARAM_CBANK
	.align		4
        /*000c*/ 	.byte	0x04, 0x0a
        /*000e*/ 	.short	(.L_3479 - .L_3478)
	.align		4
.L_3478:
        /*0010*/ 	.word	index@(.nv.constant0._Z25selective_scan_bwd_kernelI32Selective_Scan_bwd_kernel_traitsILi32ELi4ELb0ELb0ELb0ELb1ELb0EN3c104HalfEfEEv12SSMParamsBwd)
        /*0014*/ 	.short	0x0160
        /*0016*/ 	.short	0x01f0


	//----- nvinfo : EIATTR_CBANK_PARAM_SIZE
	.align		4
.L_3479:
        /*0018*/ 	.byte	0x03, 0x19
        /*001a*/ 	.short	0x01f0


	//----- nvinfo : EIATTR_KPARAM_INFO
	.align		4
        /*001c*/ 	.byte	0x04, 0x17
        /*001e*/ 	.short	(.L_3481 - .L_3480)
.L_3480:
        /*0020*/ 	.word	0x00000000
        /*0024*/ 	.short	0x0000
        /*0026*/ 	.short	0x0000
        /*0028*/ 	.byte	0x00, 0xf0, 0xc1, 0x07


	//----- nvinfo : EIATTR_MAXREG_COUNT
	.align		4
.L_3481:
        /*002c*/ 	.byte	0x03, 0x1b
        /*002e*/ 	.short	0x00ff


	//----- nvinfo : EIATTR_NUM_BARRIERS
	.align		4
        /*0030*/ 	.byte	0x02, 0x4c
        /*0032*/ 	.byte	0x01
	.zero		1


	//----- nvinfo : EIATTR_MERCURY_ISA_VERSION
	.align		4
        /*0034*/ 	.byte	0x03, 0x5f
        /*0036*/ 	.short	0x0000


	//----- nvinfo : EIATTR_COOP_GROUP_MASK_REGIDS
	.align		4
        /*0038*/ 	.byte	0x04, 0x29
        /*003a*/ 	.short	(.L_3483 - .L_3482)


	//   ....[0]....
.L_3482:
        /*003c*/ 	.word	0xffffffff


	//   ....[1]....
        /*0040*/ 	.word	0xffffffff


	//   ....[2]....
        /*0044*/ 	.word	0xffffffff


	//   ....[3]....
        /*0048*/ 	.word	0xffffffff


	//   ....[4]....
        /*004c*/ 	.word	0xffffffff


	//   ....[5]....
        /*0050*/ 	.word	0xffffffff


	//   ....[6]....
        /*0054*/ 	.word	0xffffffff


	//   ....[7]....
        /*0058*/ 	.word	0xffffffff


	//   ....[8]....
        /*005c*/ 	.word	0xffffffff


	//   ....[9]....
        /*0060*/ 	.word	0xffffffff


	//   ....[10]....
        /*0064*/ 	.word	0xffffffff


	//   ....[11]....
        /*0068*/ 	.word	0xffffffff


	//   ....[12]....
        /*006c*/ 	.word	0xffffffff


	//   ....[13]....
        /*0070*/ 	.word	0xffffffff


	//   ....[14]....
        /*0074*/ 	.word	0xffffffff


	//   ....[15]....
        /*0078*/ 	.word	0xffffffff


	//   ....[16]....
        /*007c*/ 	.word	0xffffffff


	//   ....[17]....
        /*0080*/ 	.word	0xffffffff


	//   ....[18]....
        /*0084*/ 	.word	0xffffffff


	//   ....[19]....
        /*0088*/ 	.word	0xffffffff


	//   ....[20]....
        /*008c*/ 	.word	0xffffffff


	//   ....[21]....
        /*0090*/ 	.word	0xffffffff


	//   ....[22]....
        /*0094*/ 	.word	0xffffffff


	//   ....[23]....
        /*0098*/ 	.word	0xffffffff


	//   ....[24]....
        /*009c*/ 	.word	0xffffffff


	//   ....[25]....
        /*00a0*/ 	.word	0xffffffff


	//   ....[26]....
        /*00a4*/ 	.word	0xffffffff


	//   ....[27]....
        /*00a8*/ 	.word	0xffffffff


	//   ....[28]....
        /*00ac*/ 	.word	0xffffffff


	//   ....[29]....
        /*00b0*/ 	.word	0xffffffff


	//   ....[30]....
        /*00b4*/ 	.word	0xffffffff


	//   ....[31]....
        /*00b8*/ 	.word	0xffffffff


	//   ....[32]....
        /*00bc*/ 	.word	0xffffffff


	//   ....[33]....
        /*00c0*/ 	.word	0xffffffff


	//   ....[34]....
        /*00c4*/ 	.word	0xffffffff


	//   ....[35]....
        /*00c8*/ 	.word	0xffffffff


	//   ....[36]....
        /*00cc*/ 	.word	0xffffffff


	//   ....[37]....
        /*00d0*/ 	.word	0xffffffff


	//   ....[38]....
        /*00d4*/ 	.word	0xffffffff


	//   ....[39]....
        /*00d8*/ 	.word	0xffffffff


	//   ....[40]....
        /*00dc*/ 	.word	0xffffffff


	//   ....[41]....
        /*00e0*/ 	.word	0xffffffff


	//   ....[42]....
        /*00e4*/ 	.word	0xffffffff


	//   ....[43]....
        /*00e8*/ 	.word	0xffffffff


	//   ....[44]....
        /*00ec*/ 	.word	0xffffffff


	//   ....[45]....
        /*00f0*/ 	.word	0xffffffff


	//   ....[46]....
        /*00f4*/ 	.word	0xffffffff


	//   ....[47]....
        /*00f8*/ 	.word	0xffffffff


	//   ....[48]....
        /*00fc*/ 	.word	0xffffffff


	//   ....[49]....
        /*0100*/ 	.word	0xffffffff


	//   ....[50]....
        /*0104*/ 	.word	0xffffffff


	//   ....[51]....
        /*0108*/ 	.word	0xffffffff


	//   ....[52]....
        /*010c*/ 	.word	0xffffffff


	//   ....[53]....
        /*0110*/ 	.word	0xffffffff


	//----- nvinfo : EIATTR_COOP_GROUP_INSTR_OFFSETS
	.align		4
.L_3483:
        /*0114*/ 	.byte	0x04, 0x28
        /*0116*/ 	.short	(.L_3485 - .L_3484)


	//   ....[0]....
.L_3484:
        /*0118*/ 	.word	0x00000890


	//   ....[1]....
        /*011c*/ 	.word	0x000009a0


	//   ....[2]....
        /*0120*/ 	.word	0x00000b00


	//   ....[3]....
        /*0124*/ 	.word	0x00001b40


	//   ....[4]....
        /*0128*/ 	.word	0x00001b70


	//   ....[5]....
        /*012c*/ 	.word	0x00001b90


	//   ....[6]....
        /*0130*/ 	.word	0x00001ba0


	//   ....[7]....
        /*0134*/ 	.word	0x00001bd0


	//   ....[8]....
        /*0138*/ 	.word	0x00001c00


	//   ....[9]....
        /*013c*/ 	.word	0x00001c20


	//   ....[10]....
        /*0140*/ 	.word	0x00001c40


	//   ....[11]....
        /*0144*/ 	.word	0x00001c70


	//   ....[12]....
        /*0148*/ 	.word	0x00001ca0


	//   ....[13]....
        /*014c*/ 	.word	0x00001cc0


	//   ....[14]....
        /*0150*/ 	.word	0x00001ce0


	//   ....[15]....
        /*0154*/ 	.word	0x00001d10


	//   ....[16]....
        /*0158*/ 	.word	0x00001d40


	//   ....[17]....
        /*015c*/ 	.word	0x00001d70


	//   ....[18]....
        /*0160*/ 	.word	0x00001da0


	//   ....[19]....
        /*0164*/ 	.word	0x00001e00


	//   ....[20]....
        /*0168*/ 	.word	0x00001e20


	//   ....[21]....
        /*016c*/ 	.word	0x00001e40


	//   ....[22]....
        /*0170*/ 	.word	0x00001e60


	//   ....[23]....
        /*0174*/ 	.word	0x00001e90


	//   ....[24]....
        /*0178*/ 	.word	0x00001eb0


	//   ....[25]....
        /*017c*/ 	.word	0x00001ee0


	//   ....[26]....
        /*0180*/ 	.word	0x00001ef0


	//   ....[27]....
        /*0184*/ 	.word	0x00001f00


	//   ....[28]....
        /*0188*/ 	.word	0x00001f10


	//   ....[29]....
        /*018c*/ 	.word	0x00001f20


	//   ....[30]....
        /*0190*/ 	.word	0x00001f30


	//   ....[31]....
        /*0194*/ 	.word	0x000020e0


	//   ....[32]....
        /*0198*/ 	.word	0x00002170


	//   ....[33]....
        /*019c*/ 	.word	0x00002200


	//   ....[34]....
        /*01a0*/ 	.word	0x00002250


	//   ....[35]....
        /*01a4*/ 	.word	0x00002270


	//   ....[36]....
        /*01a8*/ 	.word	0x000022a0


	//   ....[37]....
        /*01ac*/ 	.word	0x000022c0


	//   ....[38]....
        /*01b0*/ 	.word	0x000022f0


	//   ....[39]....
        /*01b4*/ 	.word	0x00002310


	//   ....[40]....
        /*01b8*/ 	.word	0x00002340


	//   ....[41]....
        /*01bc*/ 	.word	0x00002770


	//   ....[42]....
        /*01c0*/ 	.word	0x000027b0


	//   ....[43]....
        /*01c4*/ 	.word	0x00002cf0


	//   ....[44]....
        /*01c8*/ 	.word	0x00003060


	//   ....[45]....
        /*01cc*/ 	.word	0x000030b0


	//   ....[46]....
        /*01d0*/ 	.word	0x000030e0


	//   ....[47]....
        /*01d4*/ 	.word	0x00003100


	//   ....[48]....
        /*01d8*/ 	.word	0x00003120


	//   ....[49]....
        /*01dc*/ 	.word	0x000031d0


	//   ....[50]....
        /*01e0*/ 	.word	0x00003220


	//   ....[51]....
        /*01e4*/ 	.word	0x00003240


	//   ....[52]....
        /*01e8*/ 	.word	0x00003260


	//   ....[53]....
        /*01ec*/ 	.word	0x00003280


	//----- nvinfo : EIATTR_EXIT_INSTR_OFFSETS
	.align		4
.L_3485:
        /*01f0*/ 	.byte	0x04, 0x1c
        /*01f2*/ 	.short	(.L_3487 - .L_3486)


	//   ....[0]....
.L_3486:
        /*01f4*/ 	.word	0x00003340


	//   ....[1]....
        /*01f8*/ 	.word	0x00003700


	//----- nvinfo : EIATTR_MAX_THREADS
	.align		4
.L_3487:
        /*01fc*/ 	.byte	0x04, 0x05
        /*01fe*/ 	.short	(.L_3489 - .L_3488)
.L_3488:
        /*0200*/ 	.word	0x00000020
        /*0204*/ 	.word	0x00000001
        /*0208*/ 	.word	0x00000001


	//----- nvinfo : EIATTR_CRS_STACK_SIZE
	.align		4
.L_3489:
        /*020c*/ 	.byte	0x04, 0x1e
        /*020e*/ 	.short	(.L_3491 - .L_3490)
.L_3490:
        /*0210*/ 	.word	0x00000000
.L_3491:


//--------------------- .nv.info._Z25selective_scan_bwd_kernelI32Selective_Scan_bwd_kernel_traitsILi32ELi4ELb0ELb0ELb0ELb1ELb1EN3c104HalfEfEEv12SSMParamsBwd --------------------------
	.section	.nv.info._Z25selective_scan_bwd_kernelI32Selective_Scan_bwd_kernel_traitsILi32ELi4ELb0ELb0ELb0ELb1ELb1EN3c104HalfEfEEv12SSMParamsBwd,"",@"SHT_CUDA_INFO"
	.sectionflags	@""
	.align	4


	//----- nvinfo : EIATTR_CUDA_API_VERSION
	.align		4
        /*0000*/ 	.byte	0x04, 0x37
        /*0002*/ 	.short	(.L_3493 - .L_3492)
.L_3492:
        /*0004*/ 	.word	0x00000082


	//----- nvinfo : EIATTR_SW2861232_WAR
	.align		4
.L_3493:
        /*0008*/ 	.byte	0x01, 0x35
	.zero		2


	//----- nvinfo : EIATTR_PARAM_CBANK
	.align		4
        /*000c*/ 	.byte	0x04, 0x0a
        /*000e*/ 	.short	(.L_3495 - .L_3494)
	.align		4
.L_3494:
        /*0010*/ 	.word	index@(.nv.constant0._Z25selective_scan_bwd_kernelI32Selective_Scan_bwd_kernel_traitsILi32ELi4ELb0ELb0ELb0ELb1ELb1EN3c104HalfEfEEv12SSMParamsBwd)
        /*0014*/ 	.short	0x0160
        /*0016*/ 	.short	0x01f0


	//----- nvinfo : EIATTR_CBANK_PARAM_SIZE
	.align		4
.L_3495:
        /*0018*/ 	.byte	0x03, 0x19
        /*001a*/ 	.short	0x01f0


	//----- nvinfo : EIATTR_KPARAM_INFO
	.align		4
        /*001c*/ 	.byte	0x04, 0x17
        /*001e*/ 	.short	(.L_3497 - .L_3496)
.L_3496:
        /*0020*/ 	.word	0x00000000
        /*0024*/ 	.short	0x0000
        /*0026*/ 	.short	0x0000
        /*0028*/ 	.byte	0x00, 0xf0, 0xc1, 0x07


	//----- nvinfo : EIATTR_MAXREG_COUNT
	.align		4
.L_3497:
        /*002c*/ 	.byte	0x03, 0x1b
        /*002e*/ 	.short	0x00ff


	//----- nvinfo : EIATTR_NUM_BARRIERS
	.align		4
        /*0030*/ 	.byte	0x02, 0x4c
        /*0032*/ 	.byte	0x01
	.zero		1


	//----- nvinfo : EIATTR_MERCURY_ISA_VERSION
	.align		4
        /*0034*/ 	.byte	0x03, 0x5f
        /*0036*/ 	.short	0x0000


	//----- nvinfo : EIATTR_COOP_GROUP_MASK_REGIDS
	.align		4
        /*0038*/ 	.byte	0x04, 0x29
        /*003a*/ 	.short	(.L_3499 - .L_3498)


	//   ....[0]....
.L_3498:
        /*003c*/ 	.word	0xffffffff


	//   ....[1]....
        /*0040*/ 	.word	0xffffffff


	//   ....[2]....
        /*0044*/ 	.word	0xffffffff


	//   ....[3]....
        /*0048*/ 	.word	0xffffffff


	//   ....[4]....
        /*004c*/ 	.word	0xffffffff


	//   ....[5]....
        /*0050*/ 	.word	0xffffffff


	//   ....[6]....
        /*0054*/ 	.word	0xffffffff


	//   ....[7]....
        /*0058*/ 	.word	0xffffffff


	//   ....[8]....
        /*005c*/ 	.word	0xffffffff


	//   ....[9]....
        /*0060*/ 	.word	0xffffffff


	//   ....[10]....
        /*0064*/ 	.word	0xffffffff


	//   ....[11]....
        /*0068*/ 	.word	0xffffffff


	//   ....[12]....
        /*006c*/ 	.word	0xffffffff


	//   ....[13]....
        /*0070*/ 	.word	0xffffffff


	//   ....[14]....
        /*0074*/ 	.word	0xffffffff


	//   ....[15]....
        /*0078*/ 	.word	0xffffffff


	//   ....[16]....
        /*007c*/ 	.word	0xffffffff


	//   ....[17]....
        /*0080*/ 	.word	0xffffffff


	//   ....[18]....
        /*0084*/ 	.word	0xffffffff


	//   ....[19]....
        /*0088*/ 	.word	0xffffffff


	//   ....[20]....
        /*008c*/ 	.word	0xffffffff


	//   ....[21]....
        /*0090*/ 	.word	0xffffffff


	//   ....[22]....
        /*0094*/ 	.word	0xffffffff


	//   ....[23]....
        /*0098*/ 	.word	0xffffffff


	//   ....[24]....
        /*009c*/ 	.word	0xffffffff


	//   ....[25]....
        /*00a0*/ 	.word	0xffffffff


	//   ....[26]....
        /*00a4*/ 	.word	0xffffffff


	//   ....[27]....
        /*00a8*/ 	.word	0xffffffff


	//   ....[28]....
        /*00ac*/ 	.word	0xffffffff


	//   ....[29]....
        /*00b0*/ 	.word	0xffffffff


	//   ....[30]....
        /*00b4*/ 	.word	0xffffffff


	//   ....[31]....
        /*00b8*/ 	.word	0xffffffff


	//   ....[32]....
        /*00bc*/ 	.word	0xffffffff


	//   ....[33]....
        /*00c0*/ 	.word	0xffffffff


	//   ....[34]....
        /*00c4*/ 	.word	0xffffffff


	//   ....[35]....
        /*00c8*/ 	.word	0xffffffff


	//   ....[36]....
        /*00cc*/ 	.word	0xffffffff


	//   ....[37]....
        /*00d0*/ 	.word	0xffffffff


	//   ....[38]....
        /*00d4*/ 	.word	0xffffffff


	//   ....[39]....
        /*00d8*/ 	.word	0xffffffff


	//   ....[40]....
        /*00dc*/ 	.word	0xffffffff


	//   ....[41]....
        /*00e0*/ 	.word	0xffffffff


	//   ....[42]....
        /*00e4*/ 	.word	0xffffffff


	//   ....[43]....
        /*00e8*/ 	.word	0xffffffff


	//   ....[44]....
        /*00ec*/ 	.word	0xffffffff


	//   ....[45]....
        /*00f0*/ 	.word	0xffffffff


	//   ....[46]....
        /*00f4*/ 	.word	0xffffffff


	//   ....[47]....
        /*00f8*/ 	.word	0xffffffff


	//   ....[48]....
        /*00fc*/ 	.word	0xffffffff


	//   ....[49]....
        /*0100*/ 	.word	0xffffffff


	//   ....[50]....
        /*0104*/ 	.word	0xffffffff


	//   ....[51]....
        /*0108*/ 	.word	0xffffffff


	//   ....[52]....
        /*010c*/ 	.word	0xffffffff


	//   ....[53]....
        /*0110*/ 	.word	0xffffffff


	//   ....[54]....
        /*0114*/ 	.word	0xffffffff


	//   ....[55]....
        /*0118*/ 	.word	0xffffffff


	//   ....[56]....
        /*011c*/ 	.word	0xffffffff


	//   ....[57]....
        /*0120*/ 	.word	0xffffffff


	//----- nvinfo : EIATTR_COOP_GROUP_INSTR_OFFSETS
	.align		4
.L_3499:
        /*0124*/ 	.byte	0x04, 0x28
        /*0126*/ 	.short	(.L_3501 - .L_3500)


	//   ....[0]....
.L_3500:
        /*0128*/ 	.word	0x000007f0


	//   ....[1]....
        /*012c*/ 	.word	0x00000900


	//   ....[2]....
        /*0130*/ 	.word	0x00000b30


	//   ....[3]....
        /*0134*/ 	.word	0x00001750


	//   ....[4]....
        /*0138*/ 	.word	0x00001990


	//   ....[5]....
        /*013c*/ 	.word	0x00001be0


	//   ....[6]....
        /*0140*/ 	.word	0x00001fc0


	//   ....[7]....
        /*0144*/ 	.word	0x00002980


	//   ....[8]....
        /*0148*/ 	.word	0x000029b0


	//   ....[9]....
        /*014c*/ 	.word	0x000029d0


	//   ....[10]....
        /*0150*/ 	.word	0x000029e0


	//   ....[11]....
        /*0154*/ 	.word	0x00002a10


	//   ....[12]....
        /*0158*/ 	.word	0x00002a40


	//   ....[13]....
        /*015c*/ 	.word	0x00002a60


	//   ....[14]....
        /*0160*/ 	.word	0x00002a80


	//   ....[15]....
        /*0164*/ 	.word	0x00002ab0


	//   ....[16]....
        /*0168*/ 	.word	0x00002ae0


	//   ....[17]....
        /*016c*/ 	.word	0x00002b00


	//   ....[18]....
        /*0170*/ 	.word	0x00002b20


	//   ....[19]....
        /*0174*/ 	.word	0x00002b50


	//   ....[20]....
        /*0178*/ 	.word	0x00002b80


	//   ....[21]....
        /*017c*/ 	.word	0x00002bc0


	//   ....[22]....
        /*0180*/ 	.word	0x00002bf0


	//   ....[23]....
        /*0184*/ 	.word	0x00002c40


	//   ....[24]....
        /*0188*/ 	.word	0x00002c60


	//   ....[25]....
        /*018c*/ 	.word	0x00002c80


	//   ....[26]....
        /*0190*/ 	.word	0x00002ca0


	//   ....[27]....
        /*0194*/ 	.word	0x00002cd0


	//   ....[28]....
        /*0198*/ 	.word	0x00002cf0


	//   ....[29]....
        /*019c*/ 	.word	0x00002d10


	//   ....[30]....
        /*01a0*/ 	.word	0x00002d30


	//   ....[31]....
        /*01a4*/ 	.word	0x00002d40


	//   ....[32]....
        /*01a8*/ 	.word	0x00002d50


	//   ....[33]....
        /*01ac*/ 	.word	0x00002d60


	//   ....[34]....
        /*01b0*/ 	.word	0x00002d70


	//   ....[35]....
        /*01b4*/ 	.word	0x00002f50


	//   ....[36]....
        /*01b8*/ 	.word	0x00002f80


	//   ....[37]....
        /*01bc*/ 	.word	0x00003070


	//   ....[38]....
        /*01c0*/ 	.word	0x00003080


	//   ....[39]....
        /*01c4*/ 	.word	0x000030b0


	//   ....[40]....
        /*01c8*/ 	.word	0x000030d0


	//   ....[41]....
        /*01cc*/ 	.word	0x00003100


	//   ....[42]....
        /*01d0*/ 	.word	0x00003120


	//   ....[43]....
        /*01d4*/ 	.word	0x00003150


	//   ....[44]....
        /*01d8*/ 	.word	0x00003170


	//   ....[45]....
        /*01dc*/ 	.word	0x00003560


	//   ....[46]....
        /*01e0*/ 	.word	0x000035c0


	//   ....[47]....
        /*01e4*/ 	.word	0x00003b00


	//   ....[48]....
        /*01e8*/ 	.word	0x00003e80


	//   ....[49]....
        /*01ec*/ 	.word	0x00003ed0


	//   ....[50]....
        /*01f0*/ 	.word	0x00003f00


	//   ....[51]....
        /*01f4*/ 	.word	0x00003f20


	//   ....[52]....
        /*01f8*/ 	.word	0x00003f40


	//   ....[53]....
        /*01fc*/ 	.word	0x00003ff0


	//   ....[54]....
        /*0200*/ 	.word	0x00004040


	//   ....[55]....
        /*0204*/ 	.word	0x00004060


	//   ....[56]....
        /*0208*/ 	.word	0x00004080


	//   ....[57]....
        /*020c*/ 	.word	0x000040a0


	//----- nvinfo : EIATTR_EXIT_INSTR_OFFSETS
	.align		4
.L_3501:
        /*0210*/ 	.byte	0x04, 0x1c
        /*0212*/ 	.short	(.L_3503 - .L_3502)


	//   ....[0]....
.L_3502:
        /*0214*/ 	.word	0x00004160


	//   ....[1]....
        /*0218*/ 	.word	0x00004610


	//----- nvinfo : EIATTR_MAX_THREADS
	.align		4
.L_3503:
        /*021c*/ 	.byte	0x04, 0x05
        /*021e*/ 	.short	(.L_3505 - .L_3504)
.L_3504:
        /*0220*/ 	.word	0x00000020
        /*0224*/ 	.word	0x00000001
        /*0228*/ 	.word	0x00000001


	//----- nvinfo : EIATTR_CRS_STACK_SIZE
	.align		4
.L_3505:
        /*022c*/ 	.byte	0x04, 0x1e
        /*022e*/ 	.short	(.L_3507 - .L_3506)
.L_3506:
        /*0230*/ 	.word	0x00000000
.L_3507:


//--------------------- .nv.info._Z25selective_scan_bwd_kernelI32Selective_Scan_bwd_kernel_traitsILi32ELi4ELb0ELb0ELb1ELb0ELb0EN3c104HalfEfEEv12SSMParamsBwd --------------------------
	.section	.nv.info._Z25selective_scan_bwd_kernelI32Selective_Scan_bwd_kernel_traitsILi32ELi4ELb0ELb0ELb1ELb0ELb0EN3c104HalfEfEEv12SSMParamsBwd,"",@"SHT_CUDA_INFO"
	.sectionflags	@""
	.align	4


	//----- nvinfo : EIATTR_CUDA_API_VERSION
	.align		4
        /*0000*/ 	.byte	0x04, 0x37
        /*0002*/ 	.short	(.L_3509 - .L_3508)
.L_3508:
        /*0004*/ 	.word	0x00000082


	//----- nvinfo : EIATTR_SW2861232_WAR
	.align		4
.L_3509:
        /*0008*/ 	.byte	0x01, 0x35
	.zero		2


	//----- nvinfo : EIATTR_PARAM_CBANK
	.align		4
        /*000c*/ 	.byte	0x04, 0x0a
        /*000e*/ 	.short	(.L_3511 - .L_3510)
	.align		4
.L_3510:
        /*0010*/ 	.word	index@(.nv.constant0._Z25selective_scan_bwd_kernelI32Selective_Scan_bwd_kernel_traitsILi32ELi4ELb0ELb0ELb1ELb0ELb0EN3c104HalfEfEEv12SSMParamsBwd)
        /*0014*/ 	.short	0x0160
        /*0016*/ 	.short	0x01f0


	//----- nvinfo : EIATTR_CBANK_PARAM_SIZE
	.align		4
.L_3511:
        /*0018*/ 	.byte	0x03, 0x19
        /*001a*/ 	.short	0x01f0


	//----- nvinfo : EIATTR_KPARAM_INFO
	.align		4
        /*001c*/ 	.byte	0x04, 0x17
        /*001e*/ 	.short	(.L_3513 - .L_3512)
.L_3512:
        /*0020*/ 	.word	0x00000000
        /*0024*/ 	.short	0x0000
        /*0026*/ 	.short	0x0000
        /*0028*/ 	.byte	0x00, 0xf0, 0xc1, 0x07


	//----- nvinfo : EIATTR_MAXREG_COUNT
	.align		4
.L_3513:
        /*002c*/ 	.byte	0x03, 0x1b
        /*002e*/ 	.short	0x00ff


	//----- nvinfo : EIATTR_NUM_BARRIERS
	.align		4
        /*0030*/ 	.byte	0x02, 0x4c
        /*0032*/ 	.byte	0x01
	.zero		1


	//----- nvinfo : EIATTR_MERCURY_ISA_VERSION
	.align		4
        /*0034*/ 	.byte	0x03, 0x5f
        /*0036*/ 	.short	0x0000


	//----- nvinfo : EIATTR_COOP_GROUP_MASK_REGIDS
	.align		4
        /*0038*/ 	.byte	0x04, 0x29
        /*003a*/ 	.short	(.L_3515 - .L_3514)


	//   ....[0]....
.L_3514:
        /*003c*/ 	.word	0xffffffff


	//   ....[1]....
        /*0040*/ 	.word	0xffffffff


	//   ....[2]....
        /*0044*/ 	.word	0xffffffff


	//   ....[3]....
        /*0048*/ 	.word	0xffffffff


	//   ....[4]....
        /*004c*/ 	.word	0xffffffff


	//   ....[5]....
        /*0050*/ 	.word	0xffffffff


	//   ....[6]....
        /*0054*/ 	.word	0xffffffff


	//   ....[7]....
        /*0058*/ 	.word	0xffffffff


	//   ....[8]....
        /*005c*/ 	.word	0xffffffff


	//   ....[9]....
        /*0060*/ 	.word	0xffffffff


	//   ....[10]....
        /*0064*/ 	.word	0xffffffff


	//   ....[11]....
        /*0068*/ 	.word	0xffffffff


	//   ....[12]....
        /*006c*/ 	.word	0xffffffff


	//   ....[13]....
        /*0070*/ 	.word	0xffffffff


	//   ....[14]....
        /*0074*/ 	.word	0xffffffff


	//   ....[15]....
        /*0078*/ 	.word	0xffffffff


	//   ....[16]....
        /*007c*/ 	.word	0xffffffff


	//   ....[17]....
        /*0080*/ 	.word	0xffffffff


	//   ....[18]....
        /*0084*/ 	.word	0xffffffff


	//   ....[19]....
        /*0088*/ 	.word	0xffffffff


	//   ....[20]....
        /*008c*/ 	.word	0xffffffff


	//   ....[21]....
        /*0090*/ 	.word	0xffffffff


	//   ....[22]....
        /*0094*/ 	.word	0xffffffff


	//   ....[23]....
        /*0098*/ 	.word	0xffffffff


	//   ....[24]....
        /*009c*/ 	.word	0xffffffff


	//   ....[25]....
        /*00a0*/ 	.word	0xffffffff


	//   ....[26]....
        /*00a4*/ 	.word	0xffffffff


	//   ....[27]....
        /*00a8*/ 	.word	0xffffffff


	//   ....[28]....
        /*00ac*/ 	.word	0xffffffff


	//   ....[29]....
        /*00b0*/ 	.word	0xffffffff


	//   ....[30]....
        /*00b4*/ 	.word	0xffffffff


	//   ....[31]....
        /*00b8*/ 	.word	0xffffffff


	//   ....[32]....
        /*00bc*/ 	.word	0xffffffff


	//   ....[33]....
        /*00c0*/ 	.word	0xffffffff


	//   ....[34]....
        /*00c4*/ 	.word	0xffffffff


	//   ....[35]....
        /*00c8*/ 	.word	0xffffffff


	//   ....[36]....
        /*00cc*/ 	.word	0xffffffff


	//   ....[37]....
        /*00d0*/ 	.word	0xffffffff


	//   ....[38]....
        /*00d4*/ 	.word	0xffffffff


	//   ....[39]....
        /*00d8*/ 	.word	0xffffffff


	//   ....[40]....
        /*00dc*/ 	.word	0xffffffff


	//   ....[41]....
        /*00e0*/ 	.word	0xffffffff


	//   ....[42]....
        /*00e4*/ 	.word	0xffffffff


	//   ....[43]....
        /*00e8*/ 	.word	0xffffffff


	//   ....[44]....
        /*00ec*/ 	.word	0xffffffff


	//   ....[45]....
        /*00f0*/ 	.word	0xffffffff


	//   ....[46]....
        /*00f4*/ 	.word	0xffffffff


	//   ....[47]....
        /*00f8*/ 	.word	0xffffffff


	//   ....[48]....
        /*00fc*/ 	.word	0xffffffff


	//   ....[49]....
        /*0100*/ 	.word	0xffffffff


	//   ....[50]....
        /*0104*/ 	.word	0xffffffff


	//   ....[51]....
        /*0108*/ 	.word	0xffffffff


	//   ....[52]....
        /*010c*/ 	.word	0xffffffff


	//   ....[53]....
        /*0110*/ 	.word	0xffffffff


	//----- nvinfo : EIATTR_COOP_GROUP_INSTR_OFFSETS
	.align		4
.L_3515:
        /*0114*/ 	.byte	0x04, 0x28
        /*0116*/ 	.short	(.L_3517 - .L_3516)


	//   ....[0]....
.L_3516:
        /*0118*/ 	.word	0x00000bf0


	//   ....[1]....
        /*011c*/ 	.word	0x00000d40


	//   ....[2]....
        /*0120*/ 	.word	0x00000e40


	//   ....[3]....
        /*0124*/ 	.word	0x00001620


	//   ....[4]....
        /*0128*/ 	.word	0x00001920


	//   ....[5]....
        /*012c*/ 	.word	0x00001960


	//   ....[6]....
        /*0130*/ 	.word	0x00001970


	//   ....[7]....
        /*0134*/ 	.word	0x00001980


	//   ....[8]....
        /*0138*/ 	.word	0x000019b0


	//   ....[9]....
        /*013c*/ 	.word	0x000019e0


	//   ....[10]....
        /*0140*/ 	.word	0x00001a00


	//   ....[11]....
        /*0144*/ 	.word	0x00001a20


	//   ....[12]....
        /*0148*/ 	.word	0x00001a50


	//   ....[13]....
        /*014c*/ 	.word	0x00001a80


	//   ....[14]....
        /*0150*/ 	.word	0x00001aa0


	//   ....[15]....
        /*0154*/ 	.word	0x00001ac0


	//   ....[16]....
        /*0158*/ 	.word	0x00001b00


	//   ....[17]....
        /*015c*/ 	.word	0x00001b30


	//   ....[18]....
        /*0160*/ 	.word	0x00001b60


	//   ....[19]....
        /*0164*/ 	.word	0x00001b90


	//   ....[20]....
        /*0168*/ 	.word	0x00001bf0


	//   ....[21]....
        /*016c*/ 	.word	0x00001c20


	//   ....[22]....
        /*0170*/ 	.word	0x00001c40


	//   ....[23]....
        /*0174*/ 	.word	0x00001c50


	//   ....[24]....
        /*0178*/ 	.word	0x00001c80


	//   ....[25]....
        /*017c*/ 	.word	0x00001cb0


	//   ....[26]....
        /*0180*/ 	.word	0x00001cd0


	//   ....[27]....
        /*0184*/ 	.word	0x00001ce0


	//   ....[28]....
        /*0188*/ 	.word	0x00001cf0


	//   ....[29]....
        /*018c*/ 	.word	0x00001d00


	//   ....[30]....
        /*0190*/ 	.word	0x00001d10


	//   ....[31]....
        /*0194*/ 	.word	0x00001d20


	//   ....[32]....
        /*0198*/ 	.word	0x00002270


	//   ....[33]....
        /*019c*/ 	.word	0x000022b0


	//   ....[34]....
        /*01a0*/ 	.word	0x000023a0


	//   ....[35]....
        /*01a4*/ 	.word	0x000023c0


	//   ....[36]....
        /*01a8*/ 	.word	0x000023f0


	//   ....[37]....
        /*01ac*/ 	.word	0x00002410


	//   ....[38]....
        /*01b0*/ 	.word	0x00002440


	//   ....[39]....
        /*01b4*/ 	.word	0x00002460


	//   ....[40]....
        /*01b8*/ 	.word	0x00002490


	//   ....[41]....
        /*01bc*/ 	.word	0x000024b0


	//   ....[42]....
        /*01c0*/ 	.word	0x00002760


	//   ....[43]....
        /*01c4*/ 	.word	0x00002a50


	//   ....[44]....
        /*01c8*/ 	.word	0x00002df0


	//   ....[45]....
        /*01cc*/ 	.word	0x00002e50


	//   ....[46]....
        /*01d0*/ 	.word	0x00002e70


	//   ....[47]....
        /*01d4*/ 	.word	0x00002e90


	//   ....[48]....
        /*01d8*/ 	.word	0x00002eb0


	//   ....[49]....
        /*01dc*/ 	.word	0x00002f60


	//   ....[50]....
        /*01e0*/ 	.word	0x00002fb0


	//   ....[51]....
        /*01e4*/ 	.word	0x00002fd0


	//   ....[52]....
        /*01e8*/ 	.word	0x00002ff0


	//   ....[53]....
        /*01ec*/ 	.word	0x00003010


	//----- nvinfo : EIATTR_EXIT_INSTR_OFFSETS
	.align		4
.L_3517:
        /*01f0*/ 	.byte	0x04, 0x1c
        /*01f2*/ 	.short	(.L_3519 - .L_3518)


	//   ....[0]....
.L_3518:
        /*01f4*/ 	.word	0x000030d0


	//   ....[1]....
        /*01f8*/ 	.word	0x000032f0


	//----- nvinfo : EIATTR_MAX_THREADS
	.align		4
.L_3519:
        /*01fc*/ 	.byte	0x04, 0x05
        /*01fe*/ 	.short	(.L_3521 - .L_3520)
.L_3520:
        /*0200*/ 	.word	0x00000020
        /*0204*/ 	.word	0x00000001
        /*0208*/ 	.word	0x00000001


	//----- nvinfo : EIATTR_CRS_STACK_SIZE
	.align		4
.L_3521:
        /*020c*/ 	.byte	0x04, 0x1e
        /*020e*/ 	.short	(.L_3523 - .L_3522)
.L_3522:
        /*0210*/ 	.word	0x00000000
.L_3523:


//--------------------- .nv.info._Z25selective_scan_bwd_kernelI32Selective_Scan_bwd_kernel_traitsILi32ELi4ELb0ELb0ELb1ELb0ELb1EN3c104HalfEfEEv12SSMParamsBwd --------------------------
	.section	.nv.info._Z25selective_scan_bwd_kernelI32Selective_Scan_bwd_kernel_traitsILi32ELi4ELb0ELb0ELb1ELb0ELb1EN3c104HalfEfEEv12SSMParamsBwd,"",@"SHT_CUDA_INFO"
	.sectionflags	@""
	.align	4


	//----- nvinfo : EIATTR_CUDA_API_VERSION
	.align		4
        /*0000*/ 	.byte	0x04, 0x37
        /*0002*/ 	.short	(.L_3525 - .L_3524)
.L_3524:
        /*0004*/ 	.word	0x00000082


	//----- nvinfo : EIATTR_SW2861232_WAR
	.align		4
.L_3525:
        /*0008*/ 	.byte	0x01, 0x35
	.zero		2


	//----- nvinfo : EIATTR_PARAM_CBANK
	.align		4
        /*000c*/ 	.byte	0x04, 0x0a
        /*000e*/ 	.short	(.L_3527 - .L_3526)
	.align		4
.L_3526:
        /*0010*/ 	.word	index@(.nv.constant0._Z25selective_scan_bwd_kernelI32Selective_Scan_bwd_kernel_traitsILi32ELi4ELb0ELb0ELb1ELb0ELb1EN3c104HalfEfEEv12SSMParamsBwd)
        /*0014*/ 	.short	0x0160
        /*0016*/ 	.short	0x01f0


	//----- nvinfo : EIATTR_CBANK_PARAM_SIZE
	.align		4
.L_3527:
        /*0018*/ 	.byte	0x03, 0x19
        /*001a*/ 	.short	0x01f0


	//----- nvinfo : EIATTR_KPARAM_INFO
	.align		4
        /*001c*/ 	.byte	0x04, 0x17
        /*001e*/ 	.short	(.L_3529 - .L_3528)
.L_3528:
        /*0020*/ 	.word	0x00000000
        /*0024*/ 	.short	0x0000
        /*0026*/ 	.short	0x0000
        /*0028*/ 	.byte	0x00, 0xf0, 0xc1, 0x07


	//----- nvinfo : EIATTR_MAXREG_COUNT
	.align		4
.L_3529:
        /*002c*/ 	.byte	0x03, 0x1b
        /*002e*/ 	.short	0x00ff


	//----- nvinfo : EIATTR_NUM_BARRIERS
	.align		4
        /*0030*/ 	.byte	0x02, 0x4c
        /*0032*/ 	.byte	0x01
	.zero		1


	//----- nvinfo : EIATTR_MERCURY_ISA_VERSION
	.align		4
        /*0034*/ 	.byte	0x03, 0x5f
        /*0036*/ 	.short	0x0000


	//----- nvinfo : EIATTR_COOP_GROUP_MASK_REGIDS
	.align		4
        /*0038*/ 	.byte	0x04, 0x29
        /*003a*/ 	.short	(.L_3531 - .L_3530)


	//   ....[0]....
.L_3530:
        /*003c*/ 	.word	0xffffffff


	//   ....[1]....
        /*0040*/ 	.word	0xffffffff


	//   ....[2]....
        /*0044*/ 	.word	0xffffffff


	//   ....[3]....
        /*0048*/ 	.word	0xffffffff


	//   ....[4]....
        /*004c*/ 	.word	0xffffffff


	//   ....[5]....
        /*0050*/ 	.word	0xffffffff


	//   ....[6]....
        /*0054*/ 	.word	0xffffffff


	//   ....[7]....
        /*0058*/ 	.word	0xffffffff


	//   ....[8]....
        /*005c*/ 	.word	0xffffffff


	//   ....[9]....
        /*0060*/ 	.word	0xffffffff


	//   ....[10]....
        /*0064*/ 	.word	0xffffffff


	//   ....[11]....
        /*0068*/ 	.word	0xffffffff


	//   ....[12]....
        /*006c*/ 	.word	0xffffffff


	//   ....[13]....
        /*0070*/ 	.word	0xffffffff


	//   ....[14]....
        /*0074*/ 	.word	0xffffffff


	//   ....[15]....
        /*0078*/ 	.word	0xffffffff


	//   ....[16]....
        /*007c*/ 	.word	0xffffffff


	//   ....[17]....
        /*0080*/ 	.word	0xffffffff


	//   ....[18]....
        /*0084*/ 	.word	0xffffffff


	//   ....[19]....
        /*0088*/ 	.word	0xffffffff


	//   ....[20]....
        /*008c*/ 	.word	0xffffffff


	//   ....[21]....
        /*0090*/ 	.word	0xffffffff


	//   ....[22]....
        /*0094*/ 	.word	0xffffffff


	//   ....[23]....
        /*0098*/ 	.word	0xffffffff


	//   ....[24]....
        /*009c*/ 	.word	0xffffffff


	//   ....[25]....
        /*00a0*/ 	.word	0xffffffff


	//   ....[26]....
        /*00a4*/ 	.word	0xffffffff


	//   ....[27]....
        /*00a8*/ 	.word	0xffffffff


	//   ....[28]....
        /*00ac*/ 	.word	0xffffffff


	//   ....[29]....
        /*00b0*/ 	.word	0xffffffff


	//   ....[30]....
        /*00b4*/ 	.word	0xffffffff


	//   ....[31]....
        /*00b8*/ 	.word	0xffffffff


	//   ....[32]....
        /*00bc*/ 	.word	0xffffffff


	//   ....[33]....
        /*00c0*/ 	.word	0xffffffff


	//   ....[34]....
        /*00c4*/ 	.word	0xffffffff


	//   ....[35]....
        /*00c8*/ 	.word	0xffffffff


	//   ....[36]....
        /*00cc*/ 	.word	0xffffffff


	//   ....[37]....
        /*00d0*/ 	.word	0xffffffff


	//   ....[38]....
        /*00d4*/ 	.word	0xffffffff


	//   ....[39]....
        /*00d8*/ 	.word	0xffffffff


	//   ....[40]....
        /*00dc*/ 	.word	0xffffffff


	//   ....[41]....
        /*00e0*/ 	.word	0xffffffff


	//   ....[42]....
        /*00e4*/ 	.word	0xffffffff


	//   ....[43]....
        /*00e8*/ 	.word	0xffffffff


	//   ....[44]....
        /*00ec*/ 	.word	0xffffffff


	//   ....[45]....
        /*00f0*/ 	.word	0xffffffff


	//   ....[46]....
        /*00f4*/ 	.word	0xffffffff


	//   ....[47]....
        /*00f8*/ 	.word	0xffffffff


	//   ....[48]....
        /*00fc*/ 	.word	0xffffffff


	//   ....[49]....
        /*0100*/ 	.word	0xffffffff


	//   ....[50]....
        /*0104*/ 	.word	0xffffffff


	//   ....[51]....
        /*0108*/ 	.word	0xffffffff


	//   ....[52]....
        /*010c*/ 	.word	0xffffffff


	//   ....[53]....
        /*0110*/ 	.word	0xffffffff


	//   ....[54]....
        /*0114*/ 	.word	0xffffffff


	//   ....[55]....
        /*0118*/ 	.word	0xffffffff


	//   ....[56]....
        /*011c*/ 	.word	0xffffffff


	//   ....[57]....
        /*0120*/ 	.word	0xffffffff


	//----- nvinfo : EIATTR_COOP_GROUP_INSTR_OFFSETS
	.align		4
.L_3531:
        /*0124*/ 	.byte	0x04, 0x28
        /*0126*/ 	.short	(.L_3533 - .L_3532)


	//   ....[0]....
.L_3532:
        /*0128*/ 	.word	0x00000bc0


	//   ....[1]....
        /*012c*/ 	.word	0x00000d10


	//   ....[2]....
        /*0130*/ 	.word	0x00000fe0


	//   ....[3]....
        /*0134*/ 	.word	0x00001220


	//   ....[4]....
        /*0138*/ 	.word	0x00001470


	//   ....[5]....
        /*013c*/ 	.word	0x000016c0


	//   ....[6]....
        /*0140*/ 	.word	0x00001b00


	//   ....[7]....
        /*0144*/ 	.word	0x00002430


	//   ....[8]....
        /*0148*/ 	.word	0x000026d0


	//   ....[9]....
        /*014c*/ 	.word	0x00002710


	//   ....[10]....
        /*0150*/ 	.word	0x00002750


	//   ....[11]....
        /*0154*/ 	.word	0x000027a0


	//   ....[12]....
        /*0158*/ 	.word	0x000027b0


	//   ....[13]....
        /*015c*/ 	.word	0x000027e0


	//   ....[14]....
        /*0160*/ 	.word	0x00002800


	//   ....[15]....
        /*0164*/ 	.word	0x00002830


	//   ....[16]....
        /*0168*/ 	.word	0x00002850


	//   ....[17]....
        /*016c*/ 	.word	0x00002880


	//   ....[18]....
        /*0170*/ 	.word	0x000028a0


	//   ....[19]....
        /*0174*/ 	.word	0x000028d0


	//   ....[20]....
        /*0178*/ 	.word	0x000028f0


	//   ....[21]....
        /*017c*/ 	.word	0x00002930


	//   ....[22]....
        /*0180*/ 	.word	0x00002940


	//   ....[23]....
        /*0184*/ 	.word	0x00002990


	//   ....[24]....
        /*0188*/ 	.word	0x000029b0


	//   ....[25]....
        /*018c*/ 	.word	0x00002a10


	//   ....[26]....
        /*0190*/ 	.word	0x00002a20


	//   ....[27]....
        /*0194*/ 	.word	0x00002a70


	//   ....[28]....
        /*0198*/ 	.word	0x00002a80


	//   ....[29]....
        /*019c*/ 	.word	0x00002ac0


	//   ....[30]....
        /*01a0*/ 	.word	0x00002ad0


	//   ....[31]....
        /*01a4*/ 	.word	0x00002b00


	//   ....[32]....
        /*01a8*/ 	.word	0x00002b10


	//   ....[33]....
        /*01ac*/ 	.word	0x00002b20


	//   ....[34]....
        /*01b0*/ 	.word	0x00002b40


	//   ....[35]....
        /*01b4*/ 	.word	0x00002b60


	//   ....[36]....
        /*01b8*/ 	.word	0x00003090


	//   ....[37]....
        /*01bc*/ 	.word	0x000030d0


	//   ....[38]....
        /*01c0*/ 	.word	0x000031c0


	//   ....[39]....
        /*01c4*/ 	.word	0x000031f0


	//   ....[40]....
        /*01c8*/ 	.word	0x00003290


	//   ....[41]....
        /*01cc*/ 	.word	0x000032b0


	//   ....[42]....
        /*01d0*/ 	.word	0x000032e0


	//   ....[43]....
        /*01d4*/ 	.word	0x00003300


	//   ....[44]....
        /*01d8*/ 	.word	0x00003330


	//   ....[45]....
        /*01dc*/ 	.word	0x00003350


	//   ....[46]....
        /*01e0*/ 	.word	0x00003570


	//   ....[47]....
        /*01e4*/ 	.word	0x00003860


	//   ....[48]....
        /*01e8*/ 	.word	0x00003c10


	//   ....[49]....
        /*01ec*/ 	.word	0x00003c60


	//   ....[50]....
        /*01f0*/ 	.word	0x00003c90


	//   ....[51]....
        /*01f4*/ 	.word	0x00003cb0


	//   ....[52]....
        /*01f8*/ 	.word	0x00003cd0


	//   ....[53]....
        /*01fc*/ 	.word	0x00003d80


	//   ....[54]....
        /*0200*/ 	.word	0x00003dd0


	//   ....[55]....
        /*0204*/ 	.word	0x00003df0


	//   ....[56]....
        /*0208*/ 	.word	0x00003e10


	//   ....[57]....
        /*020c*/ 	.word	0x00003e30


	//----- nvinfo : EIATTR_EXIT_INSTR_OFFSETS
	.align		4
.L_3533:
        /*0210*/ 	.byte	0x04, 0x1c
        /*0212*/ 	.short	(.L_3535 - .L_3534)


	//   ....[0]....
.L_3534:
        /*0214*/ 	.word	0x00003ef0


	//   ....[1]....
        /*0218*/ 	.word	0x00004110


	//----- nvinfo : EIATTR_MAX_THREADS
	.align		4
.L_3535:
        /*021c*/ 	.byte	0x04, 0x05
        /*021e*/ 	.short	(.L_3537 - .L_3536)
.L_3536:
        /*0220*/ 	.word	0x00000020
        /*0224*/ 	.word	0x00000001
        /*0228*/ 	.word	0x00000001


	//----- nvinfo : EIATTR_CRS_STACK_SIZE
	.align		4
.L_3537:
        /*022c*/ 	.byte	0x04, 0x1e
        /*022e*/ 	.short	(.L_3539 - .L_3538)
.L_3538:
        /*0230*/ 	.word	0x00000000
.L_3539:


//--------------------- .nv.info._Z25selective_scan_bwd_kernelI32Selective_Scan_bwd_kernel_traitsILi32ELi4ELb0ELb0ELb1ELb1ELb0EN3c104HalfEfEEv12SSMParamsBwd --------------------------
	.section	.nv.info._Z25selective_scan_bwd_kernelI32Selective_Scan_bwd_kernel_traitsILi32ELi4ELb0ELb0ELb1ELb1ELb0EN3c104HalfEfEEv12SSMParamsBwd,"",@"SHT_CUDA_INFO"
	.sectionflags	@""
	.align	4


	//----- nvinfo : EIATTR_CUDA_API_VERSION
	.align		4
        /*0000*/ 	.byte	0x04, 0x37
        /*0002*/ 	.short	(.L_3541 - .L_3540)
.L_3540:
        /*0004*/ 	.word	0x00000082


	//----- nvinfo : EIATTR_SW2861232_WAR
	.align		4
.L_3541:
        /*0008*/ 	.byte	0x01, 0x35
	.zero		2


	//----- nvinfo : EIATTR_PARAM_CBANK
	.align		4
        /*000c*/ 	.byte	0x04, 0x0a
        /*000e*/ 	.short	(.L_3543 - .L_3542)
	.align		4
.L_3542:
        /*0010*/ 	.word	index@(.nv.constant0._Z25selective_scan_bwd_kernelI32Selective_Scan_bwd_kernel_traitsILi32ELi4ELb0ELb0ELb1ELb1ELb0EN3c104HalfEfEEv12SSMParamsBwd)
        /*0014*/ 	.short	0x0160
        /*0016*/ 	.short	0x01f0


	//----- nvinfo : EIATTR_CBANK_PARAM_SIZE
	.align		4
.L_3543:
        /*0018*/ 	.byte	0x03, 0x19
        /*001a*/ 	.short	0x01f0


	//----- nvinfo : EIATTR_KPARAM_INFO
	.align		4
        /*001c*/ 	.byte	0x04, 0x17
        /*001e*/ 	.short	(.L_3545 - .L_3544)
.L_3544:
        /*0020*/ 	.word	0x00000000
        /*0024*/ 	.short	0x0000
        /*0026*/ 	.short	0x0000
        /*0028*/ 	.byte	0x00, 0xf0, 0xc1, 0x07


	//----- nvinfo : EIATTR_MAXREG_COUNT
	.align		4
.L_3545:
        /*002c*/ 	.byte	0x03, 0x1b
        /*002e*/ 	.short	0x00ff


	//----- nvinfo : EIATTR_NUM_BARRIERS
	.align		4
        /*0030*/ 	.byte	0x02, 0x4c
        /*0032*/ 	.byte	0x01
	.zero		1


	//----- nvinfo : EIATTR_MERCURY_ISA_VERSION
	.align		4
        /*0034*/ 	.byte	0x03, 0x5f
        /*0036*/ 	.short	0x0000


	//----- nvinfo : EIATTR_COOP_GROUP_MASK_REGIDS
	.align		4
        /*0038*/ 	.byte	0x04, 0x29
        /*003a*/ 	.short	(.L_3547 - .L_3546)


	//   ....[0]....
.L_3546:
        /*003c*/ 	.word	0xffffffff


	//   ....[1]....
        /*0040*/ 	.word	0xffffffff


	//   ....[2]....
        /*0044*/ 	.word	0xffffffff


	//   ....[3]....
        /*0048*/ 	.word	0xffffffff


	//   ....[4]....
        /*004c*/ 	.word	0xffffffff


	//   ....[5]....
        /*0050*/ 	.word	0xffffffff


	//   ....[6]....
        /*0054*/ 	.word	0xffffffff


	//   ....[7]....
        /*0058*/ 	.word	0xffffffff


	//   ....[8]....
        /*005c*/ 	.word	0xffffffff


	//   ....[9]....
        /*0060*/ 	.word	0xffffffff


	//   ....[10]....
        /*0064*/ 	.word	0xffffffff


	//   ....[11]....
        /*0068*/ 	.word	0xffffffff


	//   ....[12]....
        /*006c*/ 	.word	0xffffffff


	//   ....[13]....
        /*0070*/ 	.word	0xffffffff


	//   ....[14]....
        /*0074*/ 	.word	0xffffffff


	//   ....[15]....
        /*0078*/ 	.word	0xffffffff


	//   ....[16]....
        /*007c*/ 	.word	0xffffffff


	//   ....[17]....
        /*0080*/ 	.word	0xffffffff


	//   ....[18]....
        /*0084*/ 	.word	0xffffffff


	//   ....[19]....
        /*0088*/ 	.word	0xffffffff


	//   ....[20]....
        /*008c*/ 	.word	0xffffffff


	//   ....[21]....
        /*0090*/ 	.word	0xffffffff


	//   ....[22]....
        /*0094*/ 	.word	0xffffffff


	//   ....[23]....
        /*0098*/ 	.word	0xffffffff


	//   ....[24]....
        /*009c*/ 	.word	0xffffffff


	//   ....[25]....
        /*00a0*/ 	.word	0xffffffff


	//   ....[26]....
        /*00a4*/ 	.word	0xffffffff


	//   ....[27]....
        /*00a8*/ 	.word	0xffffffff


	//   ....[28]....
        /*00ac*/ 	.word	0xffffffff


	//   ....[29]....
        /*00b0*/ 	.word	0xffffffff


	//   ....[30]....
        /*00b4*/ 	.word	0xffffffff


	//   ....[31]....
        /*00b8*/ 	.word	0xffffffff


	//   ....[32]....
        /*00bc*/ 	.word	0xffffffff


	//   ....[33]....
        /*00c0*/ 	.word	0xffffffff


	//   ....[34]....
        /*00c4*/ 	.word	0xffffffff


	//   ....[35]....
        /*00c8*/ 	.word	0xffffffff


	//   ....[36]....
        /*00cc*/ 	.word	0xffffffff


	//   ....[37]....
        /*00d0*/ 	.word	0xffffffff


	//   ....[38]....
        /*00d4*/ 	.word	0xffffffff


	//   ....[39]....
        /*00d8*/ 	.word	0xffffffff


	//   ....[40]....
        /*00dc*/ 	.word	0xffffffff


	//   ....[41]....
        /*00e0*/ 	.word	0xffffffff


	//   ....[42]....
        /*00e4*/ 	.word	0xffffffff


	//   ....[43]....
        /*00e8*/ 	.word	0xffffffff


	//   ....[44]....
        /*00ec*/ 	.word	0xffffffff


	//   ....[45]....
        /*00f0*/ 	.word	0xffffffff


	//   ....[46]....
        /*00f4*/ 	.word	0xffffffff


	//   ....[47]....
        /*00f8*/ 	.word	0xffffffff


	//   ....[48]....
        /*00fc*/ 	.word	0xffffffff


	//   ....[49]....
        /*0100*/ 	.word	0xffffffff


	//   ....[50]....
        /*0104*/ 	.word	0xffffffff


	//   ....[51]....
        /*0108*/ 	.word	0xffffffff


	//   ....[52]....
        /*010c*/ 	.word	0xffffffff


	//   ....[53]....
        /*0110*/ 	.word	0xffffffff


	//   ....[54]....
        /*0114*/ 	.word	0xffffffff


	//----- nvinfo : EIATTR_COOP_GROUP_INSTR_OFFSETS
	.align		4
.L_3547:
        /*0118*/ 	.byte	0x04, 0x28
        /*011a*/ 	.short	(.L_3549 - .L_3548)


	//   ....[0]....
.L_3548:
        /*011c*/ 	.word	0x00000bd0


	//   ....[1]....
        /*0120*/ 	.word	0x00000ce0


	//   ....[2]....
        /*0124*/ 	.word	0x00000e50


	//   ....[3]....
        /*0128*/ 	.word	0x00001e10


	//   ....[4]....
        /*012c*/ 	.word	0x00002130


	//   ....[5]....
        /*0130*/ 	.word	0x00002170


	//   ....[6]....
        /*0134*/ 	.word	0x000021a0


	//   ....[7]....
        /*0138*/ 	.word	0x000021b0


	//   ....[8]....
        /*013c*/ 	.word	0x000021e0


	//   ....[9]....
        /*0140*/ 	.word	0x00002210


	//   ....[10]....
        /*0144*/ 	.word	0x00002230


	//   ....[11]....
        /*0148*/ 	.word	0x00002250


	//   ....[12]....
        /*014c*/ 	.word	0x00002280


	//   ....[13]....
        /*0150*/ 	.word	0x000022b0


	//   ....[14]....
        /*0154*/ 	.word	0x000022d0


	//   ....[15]....
        /*0158*/ 	.word	0x000022f0


	//   ....[16]....
        /*015c*/ 	.word	0x00002330


	//   ....[17]....
        /*0160*/ 	.word	0x00002370


	//   ....[18]....
        /*0164*/ 	.word	0x000023a0


	//   ....[19]....
        /*0168*/ 	.word	0x000023d0


	//   ....[20]....
        /*016c*/ 	.word	0x00002420


	//   ....[21]....
        /*0170*/ 	.word	0x00002450


	//   ....[22]....
        /*0174*/ 	.word	0x00002470


	//   ....[23]....
        /*0178*/ 	.word	0x00002480


	//   ....[24]....
        /*017c*/ 	.word	0x000024b0


	//   ....[25]....
        /*0180*/ 	.word	0x000024e0


	//   ....[26]....
        /*0184*/ 	.word	0x00002500


	//   ....[27]....
        /*0188*/ 	.word	0x00002510


	//   ....[28]....
        /*018c*/ 	.word	0x00002520


	//   ....[29]....
        /*0190*/ 	.word	0x00002530


	//   ....[30]....
        /*0194*/ 	.word	0x00002540


	//   ....[31]....
        /*0198*/ 	.word	0x00002550


	//   ....[32]....
        /*019c*/ 	.word	0x00002aa0


	//   ....[33]....
        /*01a0*/ 	.word	0x00002ae0


	//   ....[34]....
        /*01a4*/ 	.word	0x00002bd0


	//   ....[35]....
        /*01a8*/ 	.word	0x00002bf0


	//   ....[36]....
        /*01ac*/ 	.word	0x00002c20


	//   ....[37]....
        /*01b0*/ 	.word	0x00002c40


	//   ....[38]....
        /*01b4*/ 	.word	0x00002c70


	//   ....[39]....
        /*01b8*/ 	.word	0x00002c90


	//   ....[40]....
        /*01bc*/ 	.word	0x00002cc0


	//   ....[41]....
        /*01c0*/ 	.word	0x00002ce0


	//   ....[42]....
        /*01c4*/ 	.word	0x00003040


	//   ....[43]....
        /*01c8*/ 	.word	0x00003080


	//   ....[44]....
        /*01cc*/ 	.word	0x000035c0


	//   ....[45]....
        /*01d0*/ 	.word	0x00003950


	//   ....[46]....
        /*01d4*/ 	.word	0x000039a0


	//   ....[47]....
        /*01d8*/ 	.word	0x000039d0


	//   ....[48]....
        /*01dc*/ 	.word	0x000039f0


	//   ....[49]....
        /*01e0*/ 	.word	0x00003a10


	//   ....[50]....
        /*01e4*/ 	.word	0x00003ac0


	//   ....[51]....
        /*01e8*/ 	.word	0x00003b10


	//   ....[52]....
        /*01ec*/ 	.word	0x00003b30


	//   ....[53]....
        /*01f0*/ 	.word	0x00003b50


	//   ....[54]....
        /*01f4*/ 	.word	0x00003b70


	//----- nvinfo : EIATTR_EXIT_INSTR_OFFSETS
	.align		4
.L_3549:
        /*01f8*/ 	.byte	0x04, 0x1c
        /*01fa*/ 	.short	(.L_3551 - .L_3550)


	//   ....[0]....
.L_3550:
        /*01fc*/ 	.word	0x00003c30


	//   ....[1]....
        /*0200*/ 	.word	0x00003e50


	//----- nvinfo : EIATTR_MAX_THREADS
	.align		4
.L_3551:
        /*0204*/ 	.byte	0x04, 0x05
        /*0206*/ 	.short	(.L_3553 - .L_3552)
.L_3552:
        /*0208*/ 	.word	0x00000020
        /*020c*/ 	.word	0x00000001
        /*0210*/ 	.word	0x00000001


	//----- nvinfo : EIATTR_CRS_STACK_SIZE
	.align		4
.L_3553:
        /*0214*/ 	.byte	0x04, 0x1e
        /*0216*/ 	.short	(.L_3555 - .L_3554)
.L_3554:
        /*0218*/ 	.word	0x00000000
.L_3555:


//--------------------- .nv.info._Z25selective_scan_bwd_kernelI32Selective_Scan_bwd_kernel_traitsILi32ELi4ELb0ELb0ELb1ELb1ELb1EN3c104HalfEfEEv12SSMParamsBwd --------------------------
	.section	.nv.info._Z25selective_scan_bwd_kernelI32Selective_Scan_bwd_kernel_traitsILi32ELi4ELb0ELb0ELb1ELb1ELb1EN3c104HalfEfEEv12SSMParamsBwd,"",@"SHT_CUDA_INFO"
	.sectionflags	@""
	.align	4


	//----- nvinfo : EIATTR_CUDA_API_VERSION
	.align		4
        /*0000*/ 	.byte	0x04, 0x37
        /*0002*/ 	.short	(.L_3557 - .L_3556)
.L_3556:
        /*0004*/ 	.word	0x00000082


	//----- nvinfo : EIATTR_SW2861232_WAR
	.align		4
.L_3557:
        /*0008*/ 	.byte	0x01, 0x35
	.zero		2


	//----- nvinfo : EIATTR_PARAM_CBANK
	.align		4
        /*000c*/ 	.byte	0x04, 0x0a
        /*000e*/ 	.short	(.L_3559 - .L_3558)
	.align		4
.L_3558:
        /*0010*/ 	.word	index@(.nv.constant0._Z25selective_scan_bwd_kernelI32Selective_Scan_bwd_kernel_traitsILi32ELi4ELb0ELb0ELb1ELb1ELb1EN3c104HalfEfEEv12SSMParamsBwd)
        /*0014*/ 	.short	0x0160
        /*0016*/ 	.short	0x01f0


	//----- nvinfo : EIATTR_CBANK_PARAM_SIZE
	.align		4
.L_3559:
        /*0018*/ 	.byte	0x03, 0x19
        /*001a*/ 	.short	0x01f0


	//----- nvinfo : EIATTR_KPARAM_INFO
	.align		4
        /*001c*/ 	.byte	0x04, 0x17
        /*001e*/ 	.short	(.L_3561 - .L_3560)
.L_3560:
        /*0020*/ 	.word	0x00000000
        /*0024*/ 	.short	0x0000
        /*0026*/ 	.short	0x0000
        /*0028*/ 	.byte	0x00, 0xf0, 0xc1, 0x07


	//----- nvinfo : EIATTR_MAXREG_COUNT
	.align		4
.L_3561:
        /*002c*/ 	.byte	0x03, 0x1b
        /*002e*/ 	.short	0x00ff


	//----- nvinfo : EIATTR_NUM_BARRIERS
	.align		4
        /*0030*/ 	.byte	0x02, 0x4c
        /*0032*/ 	.byte	0x01
	.zero		1


	//----- nvinfo : EIATTR_MERCURY_ISA_VERSION
	.align		4
        /*0034*/ 	.byte	0x03, 0x5f
        /*0036*/ 	.short	0x0000


	//----- nvinfo : EIATTR_COOP_GROUP_MASK_REGIDS
	.align		4
        /*0038*/ 	.byte	0x04, 0x29
        /*003a*/ 	.short	(.L_3563 - .L_3562)


	//   ....[0]....
.L_3562:
        /*003c*/ 	.word	0xffffffff


	//   ....[1]....
        /*0040*/ 	.word	0xffffffff


	//   ....[2]....
        /*0044*/ 	.word	0xffffffff


	//   ....[3]....
        /*0048*/ 	.word	0xffffffff


	//   ....[4]....
        /*004c*/ 	.word	0xffffffff


	//   ....[5]....
        /*0050*/ 	.word	0xffffffff


	//   ....[6]....
        /*0054*/ 	.word	0xffffffff


	//   ....[7]....
        /*0058*/ 	.word	0xffffffff


	//   ....[8]....
        /*005c*/ 	.word	0xffffffff


	//   ....[9]....
        /*0060*/ 	.word	0xffffffff


	//   ....[10]....
        /*0064*/ 	.word	0xffffffff


	//   ....[11]....
        /*0068*/ 	.word	0xffffffff


	//   ....[12]....
        /*006c*/ 	.word	0xffffffff


	//   ....[13]....
        /*0070*/ 	.word	0xffffffff


	//   ....[14]....
        /*0074*/ 	.word	0xffffffff


	//   ....[15]....
        /*0078*/ 	.word	0xffffffff


	//   ....[16]....
        /*007c*/ 	.word	0xffffffff


	//   ....[17]....
        /*0080*/ 	.word	0xffffffff


	//   ....[18]....
        /*0084*/ 	.word	0xffffffff


	//   ....[19]....
        /*0088*/ 	.word	0xffffffff


	//   ....[20]....
        /*008c*/ 	.word	0xffffffff


	//   ....[21]....
        /*0090*/ 	.word	0xffffffff


	//   ....[22]....
        /*0094*/ 	.word	0xffffffff


	//   ....[23]....
        /*0098*/ 	.word	0xffffffff


	//   ....[24]....
        /*009c*/ 	.word	0xffffffff


	//   ....[25]....
        /*00a0*/ 	.word	0xffffffff


	//   ....[26]....
        /*00a4*/ 	.word	0xffffffff


	//   ....[27]....
        /*00a8*/ 	.word	0xffffffff


	//   ....[28]....
        /*00ac*/ 	.word	0xffffffff


	//   ....[29]....
        /*00b0*/ 	.word	0xffffffff


	//   ....[30]....
        /*00b4*/ 	.word	0xffffffff


	//   ....[31]....
        /*00b8*/ 	.word	0xffffffff


	//   ....[32]....
        /*00bc*/ 	.word	0xffffffff


	//   ....[33]....
        /*00c0*/ 	.word	0xffffffff


	//   ....[34]....
        /*00c4*/ 	.word	0xffffffff


	//   ....[35]....
        /*00c8*/ 	.word	0xffffffff


	//   ....[36]....
        /*00cc*/ 	.word	0xffffffff


	//   ....[37]....
        /*00d0*/ 	.word	0xffffffff


	//   ....[38]....
        /*00d4*/ 	.word	0xffffffff


	//   ....[39]....
        /*00d8*/ 	.word	0xffffffff


	//   ....[40]....
        /*00dc*/ 	.word	0xffffffff


	//   ....[41]....
        /*00e0*/ 	.word	0xffffffff


	//   ....[42]....
        /*00e4*/ 	.word	0xffffffff


	//   ....[43]....
        /*00e8*/ 	.word	0xffffffff


	//   ....[44]....
        /*00ec*/ 	.word	0xffffffff


	//   ....[45]....
        /*00f0*/ 	.word	0xffffffff


	//   ....[46]....
        /*00f4*/ 	.word	0xffffffff


	//   ....[47]....
        /*00f8*/ 	.word	0xffffffff


	//   ....[48]....
        /*00fc*/ 	.word	0xffffffff


	//   ....[49]....
        /*0100*/ 	.word	0xffffffff


	//   ....[50]....
        /*0104*/ 	.word	0xffffffff


	//   ....[51]....
        /*0108*/ 	.word	0xffffffff


	//   ....[52]....
        /*010c*/ 	.word	0xffffffff


	//   ....[53]....
        /*0110*/ 	.word	0xffffffff


	//   ....[54]....
        /*0114*/ 	.word	0xffffffff


	//   ....[55]....
        /*0118*/ 	.word	0xffffffff


	//   ....[56]....
        /*011c*/ 	.word	0xffffffff


	//   ....[57]....
        /*0120*/ 	.word	0xffffffff


	//   ....[58]....
        /*0124*/ 	.word	0xffffffff


	//----- nvinfo : EIATTR_COOP_GROUP_INSTR_OFFSETS
	.align		4
.L_3563:
        /*0128*/ 	.byte	0x04, 0x28
        /*012a*/ 	.short	(.L_3565 - .L_3564)


	//   ....[0]....
.L_3564:
        /*012c*/ 	.word	0x00000bd0


	//   ....[1]....
        /*0130*/ 	.word	0x00000d30


	//   ....[2]....
        /*0134*/ 	.word	0x00001070


	//   ....[3]....
        /*0138*/ 	.word	0x00001b80


	//   ....[4]....
        /*013c*/ 	.word	0x00001db0


	//   ....[5]....
        /*0140*/ 	.word	0x00002000


	//   ....[6]....
        /*0144*/ 	.word	0x000023c0


	//   ....[7]....
        /*0148*/ 	.word	0x00002d20


	//   ....[8]....
        /*014c*/ 	.word	0x00002fc0


	//   ....[9]....
        /*0150*/ 	.word	0x00003000


	//   ....[10]....
        /*0154*/ 	.word	0x00003040


	//   ....[11]....
        /*0158*/ 	.word	0x00003090


	//   ....[12]....
        /*015c*/ 	.word	0x000030a0


	//   ....[13]....
        /*0160*/ 	.word	0x000030d0


	//   ....[14]....
        /*0164*/ 	.word	0x000030f0


	//   ....[15]....
        /*0168*/ 	.word	0x00003120


	//   ....[16]....
        /*016c*/ 	.word	0x00003140


	//   ....[17]....
        /*0170*/ 	.word	0x00003170


	//   ....[18]....
        /*0174*/ 	.word	0x00003190


	//   ....[19]....
        /*0178*/ 	.word	0x000031c0


	//   ....[20]....
        /*017c*/ 	.word	0x000031e0


	//   ....[21]....
        /*0180*/ 	.word	0x00003220


	//   ....[22]....
        /*0184*/ 	.word	0x00003230


	//   ....[23]....
        /*0188*/ 	.word	0x00003280


	//   ....[24]....
        /*018c*/ 	.word	0x000032a0


	//   ....[25]....
        /*0190*/ 	.word	0x00003300


	//   ....[26]....
        /*0194*/ 	.word	0x00003310


	//   ....[27]....
        /*0198*/ 	.word	0x00003360


	//   ....[28]....
        /*019c*/ 	.word	0x00003370


	//   ....[29]....
        /*01a0*/ 	.word	0x000033b0


	//   ....[30]....
        /*01a4*/ 	.word	0x000033c0


	//   ....[31]....
        /*01a8*/ 	.word	0x000033f0


	//   ....[32]....
        /*01ac*/ 	.word	0x00003400


	//   ....[33]....
        /*01b0*/ 	.word	0x00003410


	//   ....[34]....
        /*01b4*/ 	.word	0x00003430


	//   ....[35]....
        /*01b8*/ 	.word	0x00003450


	//   ....[36]....
        /*01bc*/ 	.word	0x00003980


	//   ....[37]....
        /*01c0*/ 	.word	0x000039c0


	//   ....[38]....
        /*01c4*/ 	.word	0x00003ab0


	//   ....[39]....
        /*01c8*/ 	.word	0x00003ae0


	//   ....[40]....
        /*01cc*/ 	.word	0x00003b80


	//   ....[41]....
        /*01d0*/ 	.word	0x00003ba0


	//   ....[42]....
        /*01d4*/ 	.word	0x00003bd0


	//   ....[43]....
        /*01d8*/ 	.word	0x00003bf0


	//   ....[44]....
        /*01dc*/ 	.word	0x00003c20


	//   ....[45]....
        /*01e0*/ 	.word	0x00003c40


	//   ....[46]....
        /*01e4*/ 	.word	0x00003fa0


	//   ....[47]....
        /*01e8*/ 	.word	0x00003ff0


	//   ....[48]....
        /*01ec*/ 	.word	0x00004500


	//   ....[49]....
        /*01f0*/ 	.word	0x000048b0


	//   ....[50]....
        /*01f4*/ 	.word	0x00004900


	//   ....[51]....
        /*01f8*/ 	.word	0x00004930


	//   ....[52]....
        /*01fc*/ 	.word	0x00004950


	//   ....[53]....
        /*0200*/ 	.word	0x00004970


	//   ....[54]....
        /*0204*/ 	.word	0x00004a20


	//   ....[55]....
        /*0208*/ 	.word	0x00004a70


	//   ....[56]....
        /*020c*/ 	.word	0x00004a90


	//   ....[57]....
        /*0210*/ 	.word	0x00004ab0


	//   ....[58]....
        /*0214*/ 	.word	0x00004ad0


	//----- nvinfo : EIATTR_EXIT_INSTR_OFFSETS
	.align		4
.L_3565:
        /*0218*/ 	.byte	0x04, 0x1c
        /*021a*/ 	.short	(.L_3567 - .L_3566)


	//   ....[0]....
.L_3566:
        /*021c*/ 	.word	0x00004b90


	//   ....[1]....
        /*0220*/ 	.word	0x00004db0


	//----- nvinfo : EIATTR_MAX_THREADS
	.align		4
.L_3567:
        /*0224*/ 	.byte	0x04, 0x05
        /*0226*/ 	.short	(.L_3569 - .L_3568)
.L_3568:
        /*0228*/ 	.word	0x00000020
        /*022c*/ 	.word	0x00000001
        /*0230*/ 	.word	0x00000001


	//----- nvinfo : EIATTR_CRS_STACK_SIZE
	.align		4
.L_3569:
        /*0234*/ 	.byte	0x04, 0x1e
        /*0236*/ 	.short	(.L_3571 - .L_3570)
.L_3570:
        /*0238*/ 	.word	0x00000000
.L_3571:


//--------------------- .nv.info._Z25selective_scan_bwd_kernelI32Selective_Scan_bwd_kernel_traitsILi32ELi4ELb0ELb1ELb0ELb0ELb0EN3c104HalfEfEEv12SSMParamsBwd --------------------------
	.section	.nv.info._Z25selective_scan_bwd_kernelI32Selective_Scan_bwd_kernel_traitsILi32ELi4ELb0ELb1ELb0ELb0ELb0EN3c104HalfEfEEv12SSMParamsBwd,"",@"SHT_CUDA_INFO"
	.sectionflags	@""
	.align	4


	//----- nvinfo : EIATTR_CUDA_API_VERSION
	.align		4
        /*0000*/ 	.byte	0x04, 0x37
        /*0002*/ 	.short	(.L_3573 - .L_3572)
.L_3572:
        /*0004*/ 	.word	0x00000082


	//----- nvinfo : EIATTR_SW2861232_WAR
	.align		4
.L_3573:
        /*0008*/ 	.byte	0x01, 0x35
	.zero		2


	//----- nvinfo : EIATTR_PARAM_CBANK
	.align		4
        /*000c*/ 	.byte	0x04, 0x0a
        /*000e*/ 	.short	(.L_3575 - .L_3574)
	.align		4
.L_3574:
        /*0010*/ 	.word	index@(.nv.constant0._Z25selective_scan_bwd_kernelI32Selective_Scan_bwd_kernel_traitsILi32ELi4ELb0ELb1ELb0ELb0ELb0EN3c104HalfEfEEv12SSMParamsBwd)
        /*0014*/ 	.short	0x0160
        /*0016*/ 	.short	0x01f0


	//----- nvinfo : EIATTR_CBANK_PARAM_SIZE
	.align		4
.L_3575:
        /*0018*/ 	.byte	0x03, 0x19
        /*001a*/ 	.short	0x01f0


	//----- nvinfo : EIATTR_KPARAM_INFO
	.align		4
        /*001c*/ 	.byte	0x04, 0x17
        /*001e*/ 	.short	(.L_3577 - .L_3576)
.L_3576:
        /*0020*/ 	.word	0x00000000
        /*0024*/ 	.short	0x0000
        /*0026*/ 	.short	0x0000
        /*0028*/ 	.byte	0x00, 0xf0, 0xc1, 0x07


	//----- nvinfo : EIATTR_MAXREG_COUNT
	.align		4
.L_3577:
        /*002c*/ 	.byte	0x03, 0x1b
        /*002e*/ 	.short	0x00ff


	//----- nvinfo : EIATTR_NUM_BARRIERS
	.align		4
        /*0030*/ 	.byte	0x02, 0x4c
        /*0032*/ 	.byte	0x01
	.zero		1


	//----- nvinfo : EIATTR_MERCURY_ISA_VERSION
	.align		4
        /*0034*/ 	.byte	0x03, 0x5f
        /*0036*/ 	.short	0x0000


	//----- nvinfo : EIATTR_COOP_GROUP_MASK_REGIDS
	.align		4
        /*0038*/ 	.byte	0x04, 0x29
        /*003a*/ 	.short	(.L_3579 - .L_3578)


	//   ....[0]....
.L_3578:
        /*003c*/ 	.word	0xffffffff


	//   ....[1]....
        /*0040*/ 	.word	0xffffffff


	//   ....[2]....
        /*0044*/ 	.word	0xffffffff


	//   ....[3]....
        /*0048*/ 	.word	0xffffffff


	//   ....[4]....
        /*004c*/ 	.word	0xffffffff


	//   ....[5]....
        /*0050*/ 	.word	0xffffffff


	//   ....[6]....
        /*0054*/ 	.word	0xffffffff


	//   ....[7]....
        /*0058*/ 	.word	0xffffffff


	//   ....[8]....
        /*005c*/ 	.word	0xffffffff


	//   ....[9]....
        /*0060*/ 	.word	0xffffffff


	//   ....[10]....
        /*0064*/ 	.word	0xffffffff


	//   ....[11]....
        /*0068*/ 	.word	0xffffffff


	//   ....[12]....
        /*006c*/ 	.word	0xffffffff


	//   ....[13]....
        /*0070*/ 	.word	0xffffffff


	//   ....[14]....
        /*0074*/ 	.word	0xffffffff


	//   ....[15]....
        /*0078*/ 	.word	0xffffffff


	//   ....[16]....
        /*007c*/ 	.word	0xffffffff


	//   ....[17]....
        /*0080*/ 	.word	0xffffffff


	//   ....[18]....
        /*0084*/ 	.word	0xffffffff


	//   ....[19]....
        /*0088*/ 	.word	0xffffffff


	//   ....[20]....
        /*008c*/ 	.word	0xffffffff


	//   ....[21]....
        /*0090*/ 	.word	0xffffffff


	//   ....[22]....
        /*0094*/ 	.word	0xffffffff


	//   ....[23]....
        /*0098*/ 	.word	0xffffffff


	//   ....[24]....
        /*009c*/ 	.word	0xffffffff


	//   ....[25]....
        /*00a0*/ 	.word	0xffffffff


	//   ....[26]....
        /*00a4*/ 	.word	0xffffffff


	//   ....[27]....
        /*00a8*/ 	.word	0xffffffff


	//   ....[28]....
        /*00ac*/ 	.word	0xffffffff


	//   ....[29]....
        /*00b0*/ 	.word	0xffffffff


	//   ....[30]....
        /*00b4*/ 	.word	0xffffffff


	//   ....[31]....
        /*00b8*/ 	.word	0xffffffff


	//   ....[32]....
        /*00bc*/ 	.word	0xffffffff


	//   ....[33]....
        /*00c0*/ 	.word	0xffffffff


	//   ....[34]....
        /*00c4*/ 	.word	0xffffffff


	//   ....[35]....
        /*00c8*/ 	.word	0xffffffff


	//   ....[36]....
        /*00cc*/ 	.word	0xffffffff


	//   ....[37]....
        /*00d0*/ 	.word	0xffffffff


	//   ....[38]....
        /*00d4*/ 	.word	0xffffffff


	//   ....[39]....
        /*00d8*/ 	.word	0xffffffff


	//   ....[40]....
        /*00dc*/ 	.word	0xffffffff


	//   ....[41]....
        /*00e0*/ 	.word	0xffffffff


	//   ....[42]....
        /*00e4*/ 	.word	0xffffffff


	//   ....[43]....
        /*00e8*/ 	.word	0xffffffff


	//   ....[44]....
        /*00ec*/ 	.word	0xffffffff


	//   ....[45]....
        /*00f0*/ 	.word	0xffffffff


	//   ....[46]....
        /*00f4*/ 	.word	0xffffffff


	//   ....[47]....
        /*00f8*/ 	.word	0xffffffff


	//   ....[48]....
        /*00fc*/ 	.word	0xffffffff


	//   ....[49]....
        /*0100*/ 	.word	0xffffffff


	//   ....[50]....
        /*0104*/ 	.word	0xffffffff


	//   ....[51]....
        /*0108*/ 	.word	0xffffffff


	//   ....[52]....
        /*010c*/ 	.word	0xffffffff


	//   ....[53]....
        /*0110*/ 	.word	0xffffffff


	//----- nvinfo : EIATTR_COOP_GROUP_INSTR_OFFSETS
	.align		4
.L_3579:
        /*0114*/ 	.byte	0x04, 0x28
        /*0116*/ 	.short	(.L_3581 - .L_3580)


	//   ....[0]....
.L_3580:
        /*0118*/ 	.word	0x00000bb0


	//   ....[1]....
        /*011c*/ 	.word	0x00000d00


	//   ....[2]....
        /*0120*/ 	.word	0x00000e00


	//   ....[3]....
        /*0124*/ 	.word	0x000013e0


	//   ....[4]....
        /*0128*/ 	.word	0x00001810


	//   ....[5]....
        /*012c*/ 	.word	0x00001850


	//   ....[6]....
        /*0130*/ 	.word	0x00001870


	//   ....[7]....
        /*0134*/ 	.word	0x00001880


	//   ....[8]....
        /*0138*/ 	.word	0x000018b0


	//   ....[9]....
        /*013c*/ 	.word	0x000018d0


	//   ....[10]....
        /*0140*/ 	.word	0x00001900


	//   ....[11]....
        /*0144*/ 	.word	0x00001920


	//   ....[12]....
        /*0148*/ 	.word	0x00001950


	//   ....[13]....
        /*014c*/ 	.word	0x00001970


	//   ....[14]....
        /*0150*/ 	.word	0x000019a0


	//   ....[15]....
        /*0154*/ 	.word	0x000019c0


	//   ....[16]....
        /*0158*/ 	.word	0x00001a00


	//   ....[17]....
        /*015c*/ 	.word	0x00001a30


	//   ....[18]....
        /*0160*/ 	.word	0x00001a60


	//   ....[19]....
        /*0164*/ 	.word	0x00001a90


	//   ....[20]....
        /*0168*/ 	.word	0x00001b00


	//   ....[21]....
        /*016c*/ 	.word	0x00001b30


	//   ....[22]....
        /*0170*/ 	.word	0x00001b50


	//   ....[23]....
        /*0174*/ 	.word	0x00001b60


	//   ....[24]....
        /*0178*/ 	.word	0x00001b90


	//   ....[25]....
        /*017c*/ 	.word	0x00001bc0


	//   ....[26]....
        /*0180*/ 	.word	0x00001bf0


	//   ....[27]....
        /*0184*/ 	.word	0x00001c00


	//   ....[28]....
        /*0188*/ 	.word	0x00001c10


	//   ....[29]....
        /*018c*/ 	.word	0x00001c20


	//   ....[30]....
        /*0190*/ 	.word	0x00001c30


	//   ....[31]....
        /*0194*/ 	.word	0x00001c40


	//   ....[32]....
        /*0198*/ 	.word	0x000020e0


	//   ....[33]....
        /*019c*/ 	.word	0x00002120


	//   ....[34]....
        /*01a0*/ 	.word	0x000021d0


	//   ....[35]....
        /*01a4*/ 	.word	0x000021f0


	//   ....[36]....
        /*01a8*/ 	.word	0x00002220


	//   ....[37]....
        /*01ac*/ 	.word	0x00002240


	//   ....[38]....
        /*01b0*/ 	.word	0x00002270


	//   ....[39]....
        /*01b4*/ 	.word	0x00002290


	//   ....[40]....
        /*01b8*/ 	.word	0x000022c0


	//   ....[41]....
        /*01bc*/ 	.word	0x000022e0


	//   ....[42]....
        /*01c0*/ 	.word	0x00002640


	//   ....[43]....
        /*01c4*/ 	.word	0x00002930


	//   ....[44]....
        /*01c8*/ 	.word	0x00002ca0


	//   ....[45]....
        /*01cc*/ 	.word	0x00002cf0


	//   ....[46]....
        /*01d0*/ 	.word	0x00002d20


	//   ....[47]....
        /*01d4*/ 	.word	0x00002d40


	//   ....[48]....
        /*01d8*/ 	.word	0x00002d60


	//   ....[49]....
        /*01dc*/ 	.word	0x00002e10


	//   ....[50]....
        /*01e0*/ 	.word	0x00002e60


	//   ....[51]....
        /*01e4*/ 	.word	0x00002e80


	//   ....[52]....
        /*01e8*/ 	.word	0x00002ea0


	//   ....[53]....
        /*01ec*/ 	.word	0x00002ec0


	//----- nvinfo : EIATTR_EXIT_INSTR_OFFSETS
	.align		4
.L_3581:
        /*01f0*/ 	.byte	0x04, 0x1c
        /*01f2*/ 	.short	(.L_3583 - .L_3582)


	//   ....[0]....
.L_3582:
        /*01f4*/ 	.word	0x00002f80


	//   ....[1]....
        /*01f8*/ 	.word	0x000031a0


	//----- nvinfo : EIATTR_MAX_THREADS
	.align		4
.L_3583:
        /*01fc*/ 	.byte	0x04, 0x05
        /*01fe*/ 	.short	(.L_3585 - .L_3584)
.L_3584:
        /*0200*/ 	.word	0x00000020
        /*0204*/ 	.word	0x00000001
        /*0208*/ 	.word	0x00000001


	//----- nvinfo : EIATTR_CRS_STACK_SIZE
	.align		4
.L_3585:
        /*020c*/ 	.byte	0x04, 0x1e
        /*020e*/ 	.short	(.L_3587 - .L_3586)
.L_3586:
        /*0210*/ 	.word	0x00000000
.L_3587:


//--------------------- .nv.info._Z25selective_scan_bwd_kernelI32Selective_Scan_bwd_kernel_traitsILi32ELi4ELb0ELb1ELb0ELb0ELb1EN3c104HalfEfEEv12SSMParamsBwd --------------------------
	.section	.nv.info._Z25selective_scan_bwd_kernelI32Selective_Scan_bwd_kernel_traitsILi32ELi4ELb0ELb1ELb0ELb0ELb1EN3c104HalfEfEEv12SSMParamsBwd,"",@"SHT_CUDA_INFO"
	.sectionflags	@""
	.align	4


	//----- nvinfo : EIATTR_CUDA_API_VERSION
	.align		4
        /*0000*/ 	.byte	0x04, 0x37
        /*0002*/ 	.short	(.L_3589 - .L_3588)
.L_3588:
        /*0004*/ 	.word	0x00000082


	//----- nvinfo : EIATTR_SW2861232_WAR
	.align		4
.L_3589:
        /*0008*/ 	.byte	0x01, 0x35
	.zero		2


	//----- nvinfo : EIATTR_PARAM_CBANK
	.align		4
        /*000c*/ 	.byte	0x04, 0x0a
        /*000e*/ 	.short	(.L_3591 - .L_3590)
	.align		4
.L_3590:
        /*0010*/ 	.word	index@(.nv.constant0._Z25selective_scan_bwd_kernelI32Selective_Scan_bwd_kernel_traitsILi32ELi4ELb0ELb1ELb0ELb0ELb1EN3c104HalfEfEEv12SSMParamsBwd)
        /*0014*/ 	.short	0x0160
        /*0016*/ 	.short	0x01f0


	//----- nvinfo : EIATTR_CBANK_PARAM_SIZE
	.align		4
.L_3591:
        /*0018*/ 	.byte	0x03, 0x19
        /*001a*/ 	.short	0x01f0


	//----- nvinfo : EIATTR_KPARAM_INFO
	.align		4
        /*001c*/ 	.byte	0x04, 0x17
        /*001e*/ 	.short	(.L_3593 - .L_3592)
.L_3592:
        /*0020*/ 	.word	0x00000000
        /*0024*/ 	.short	0x0000
        /*0026*/ 	.short	0x0000
        /*0028*/ 	.byte	0x00, 0xf0, 0xc1, 0x07


	//----- nvinfo : EIATTR_MAXREG_COUNT
	.align		4
.L_3593:
        /*002c*/ 	.byte	0x03, 0x1b
        /*002e*/ 	.short	0x00ff


	//----- nvinfo : EIATTR_NUM_BARRIERS
	.align		4
        /*0030*/ 	.byte	0x02, 0x4c
        /*0032*/ 	.byte	0x01
	.zero		1


	//----- nvinfo : EIATTR_MERCURY_ISA_VERSION
	.align		4
        /*0034*/ 	.byte	0x03, 0x5f
        /*0036*/ 	.short	0x0000


	//----- nvinfo : EIATTR_COOP_GROUP_MASK_REGIDS
	.align		4
        /*0038*/ 	.byte	0x04, 0x29
        /*003a*/ 	.short	(.L_3595 - .L_3594)


	//   ....[0]....
.L_3594:
        /*003c*/ 	.word	0xffffffff


	//   ....[1]....
        /*0040*/ 	.word	0xffffffff


	//   ....[2]....
        /*0044*/ 	.word	0xffffffff


	//   ....[3]....
        /*0048*/ 	.word	0xffffffff


	//   ....[4]....
        /*004c*/ 	.word	0xffffffff


	//   ....[5]....
        /*0050*/ 	.word	0xffffffff


	//   ....[6]....
        /*0054*/ 	.word	0xffffffff


	//   ....[7]....
        /*0058*/ 	.word	0xffffffff


	//   ....[8]....
        /*005c*/ 	.word	0xffffffff


	//   ....[9]....
        /*0060*/ 	.word	0xffffffff


	//   ....[10]....
        /*0064*/ 	.word	0xffffffff


	//   ....[11]....
        /*0068*/ 	.word	0xffffffff


	//   ....[12]....
        /*006c*/ 	.word	0xffffffff


	//   ....[13]....
        /*0070*/ 	.word	0xffffffff


	//   ....[14]....
        /*0074*/ 	.word	0xffffffff


	//   ....[15]....
        /*0078*/ 	.word	0xffffffff


	//   ....[16]....
        /*007c*/ 	.word	0xffffffff


	//   ....[17]....
        /*0080*/ 	.word	0xffffffff


	//   ....[18]....
        /*0084*/ 	.word	0xffffffff


	//   ....[19]....
        /*0088*/ 	.word	0xffffffff


	//   ....[20]....
        /*008c*/ 	.word	0xffffffff


	//   ....[21]....
        /*0090*/ 	.word	0xffffffff


	//   ....[22]....
        /*0094*/ 	.word	0xffffffff


	//   ....[23]....
        /*0098*/ 	.word	0xffffffff


	//   ....[24]....
        /*009c*/ 	.word	0xffffffff


	//   ....[25]....
        /*00a0*/ 	.word	0xffffffff


	//   ....[26]....
        /*00a4*/ 	.word	0xffffffff


	//   ....[27]....
        /*00a8*/ 	.word	0xffffffff


	//   ....[28]....
        /*00ac*/ 	.word	0xffffffff


	//   ....[29]....
        /*00b0*/ 	.word	0xffffffff


	//   ....[30]....
        /*00b4*/ 	.word	0xffffffff


	//   ....[31]....
        /*00b8*/ 	.word	0xffffffff


	//   ....[32]....
        /*00bc*/ 	.word	0xffffffff


	//   ....[33]....
        /*00c0*/ 	.word	0xffffffff


	//   ....[34]....
        /*00c4*/ 	.word	0xffffffff


	//   ....[35]....
        /*00c8*/ 	.word	0xffffffff


	//   ....[36]....
        /*00cc*/ 	.word	0xffffffff


	//   ....[37]....
        /*00d0*/ 	.word	0xffffffff


	//   ....[38]....
        /*00d4*/ 	.word	0xffffffff


	//   ....[39]....
        /*00d8*/ 	.word	0xffffffff


	//   ....[40]....
        /*00dc*/ 	.word	0xffffffff


	//   ....[41]....
        /*00e0*/ 	.word	0xffffffff


	//   ....[42]....
        /*00e4*/ 	.word	0xffffffff


	//   ....[43]....
        /*00e8*/ 	.word	0xffffffff


	//   ....[44]....
        /*00ec*/ 	.word	0xffffffff


	//   ....[45]....
        /*00f0*/ 	.word	0xffffffff


	//   ....[46]....
        /*00f4*/ 	.word	0xffffffff


	//   ....[47]....
        /*00f8*/ 	.word	0xffffffff


	//   ....[48]....
        /*00fc*/ 	.word	0xffffffff


	//   ....[49]....
        /*0100*/ 	.word	0xffffffff


	//   ....[50]....
        /*0104*/ 	.word	0xffffffff


	//   ....[51]....
        /*0108*/ 	.word	0xffffffff


	//   ....[52]....
        /*010c*/ 	.word	0xffffffff


	//   ....[53]....
        /*0110*/ 	.word	0xffffffff


	//   ....[54]....
        /*0114*/ 	.word	0xffffffff


	//   ....[55]....
        /*0118*/ 	.word	0xffffffff


	//   ....[56]....
        /*011c*/ 	.word	0xffffffff


	//   ....[57]....
        /*0120*/ 	.word	0xffffffff


	//----- nvinfo : EIATTR_COOP_GROUP_INSTR_OFFSETS
	.align		4
.L_3595:
        /*0124*/ 	.byte	0x04, 0x28
        /*0126*/ 	.short	(.L_3597 - .L_3596)


	//   ....[0]....
.L_3596:
        /*0128*/ 	.word	0x00000be0


	//   ....[1]....
        /*012c*/ 	.word	0x00000d30


	//   ....[2]....
        /*0130*/ 	.word	0x00000fe0


	//   ....[3]....
        /*0134*/ 	.word	0x00001230


	//   ....[4]....
        /*0138*/ 	.word	0x00001460


	//   ....[5]....
        /*013c*/ 	.word	0x000016b0


	//   ....[6]....
        /*0140*/ 	.word	0x00001af0


	//   ....[7]....
        /*0144*/ 	.word	0x00002390


	//   ....[8]....
        /*0148*/ 	.word	0x00002760


	//   ....[9]....
        /*014c*/ 	.word	0x00002770


	//   ....[10]....
        /*0150*/ 	.word	0x00002780


	//   ....[11]....
        /*0154*/ 	.word	0x00002790


	//   ....[12]....
        /*0158*/ 	.word	0x000027c0


	//   ....[13]....
        /*015c*/ 	.word	0x000027f0


	//   ....[14]....
        /*0160*/ 	.word	0x00002810


	//   ....[15]....
        /*0164*/ 	.word	0x00002830


	//   ....[16]....
        /*0168*/ 	.word	0x00002860


	//   ....[17]....
        /*016c*/ 	.word	0x00002890


	//   ....[18]....
        /*0170*/ 	.word	0x000028b0


	//   ....[19]....
        /*0174*/ 	.word	0x000028d0


	//   ....[20]....
        /*0178*/ 	.word	0x00002900


	//   ....[21]....
        /*017c*/ 	.word	0x00002930


	//   ....[22]....
        /*0180*/ 	.word	0x00002970


	//   ....[23]....
        /*0184*/ 	.word	0x000029a0


	//   ....[24]....
        /*0188*/ 	.word	0x000029f0


	//   ....[25]....
        /*018c*/ 	.word	0x00002a10


	//   ....[26]....
        /*0190*/ 	.word	0x00002a30


	//   ....[27]....
        /*0194*/ 	.word	0x00002a50


	//   ....[28]....
        /*0198*/ 	.word	0x00002a80


	//   ....[29]....
        /*019c*/ 	.word	0x00002aa0


	//   ....[30]....
        /*01a0*/ 	.word	0x00002ac0


	//   ....[31]....
        /*01a4*/ 	.word	0x00002ad0


	//   ....[32]....
        /*01a8*/ 	.word	0x00002ae0


	//   ....[33]....
        /*01ac*/ 	.word	0x00002af0


	//   ....[34]....
        /*01b0*/ 	.word	0x00002b00


	//   ....[35]....
        /*01b4*/ 	.word	0x00002b10


	//   ....[36]....
        /*01b8*/ 	.word	0x00002fe0


	//   ....[37]....
        /*01bc*/ 	.word	0x00003020


	//   ....[38]....
        /*01c0*/ 	.word	0x00003110


	//   ....[39]....
        /*01c4*/ 	.word	0x00003140


	//   ....[40]....
        /*01c8*/ 	.word	0x000031e0


	//   ....[41]....
        /*01cc*/ 	.word	0x00003200


	//   ....[42]....
        /*01d0*/ 	.word	0x00003230


	//   ....[43]....
        /*01d4*/ 	.word	0x00003250


	//   ....[44]....
        /*01d8*/ 	.word	0x00003280


	//   ....[45]....
        /*01dc*/ 	.word	0x000032a0


	//   ....[46]....
        /*01e0*/ 	.word	0x00003520


	//   ....[47]....
        /*01e4*/ 	.word	0x000037f0


	//   ....[48]....
        /*01e8*/ 	.word	0x00003ba0


	//   ....[49]....
        /*01ec*/ 	.word	0x00003bf0


	//   ....[50]....
        /*01f0*/ 	.word	0x00003c20


	//   ....[51]....
        /*01f4*/ 	.word	0x00003c40


	//   ....[52]....
        /*01f8*/ 	.word	0x00003c60


	//   ....[53]....
        /*01fc*/ 	.word	0x00003d10


	//   ....[54]....
        /*0200*/ 	.word	0x00003d60


	//   ....[55]....
        /*0204*/ 	.word	0x00003d80


	//   ....[56]....
        /*0208*/ 	.word	0x00003da0


	//   ....[57]....
        /*020c*/ 	.word	0x00003dc0


	//----- nvinfo : EIATTR_EXIT_INSTR_OFFSETS
	.align		4
.L_3597:
        /*0210*/ 	.byte	0x04, 0x1c
        /*0212*/ 	.short	(.L_3599 - .L_3598)


	//   ....[0]....
.L_3598:
        /*0214*/ 	.word	0x00003e80


	//   ....[1]....
        /*0218*/ 	.word	0x000040a0


	//----- nvinfo : EIATTR_MAX_THREADS
	.align		4
.L_3599:
        /*021c*/ 	.byte	0x04, 0x05
        /*021e*/ 	.short	(.L_3601 - .L_3600)
.L_3600:
        /*0220*/ 	.word	0x00000020
        /*0224*/ 	.word	0x00000001
        /*0228*/ 	.word	0x00000001


	//----- nvinfo : EIATTR_CRS_STACK_SIZE
	.align		4
.L_3601:
        /*022c*/ 	.byte	0x04, 0x1e
        /*022e*/ 	.short	(.L_3603 - .L_3602)
.L_3602:
        /*0230*/ 	.word	0x00000000
.L_3603:


//--------------------- .nv.info._Z25selective_scan_bwd_kernelI32Selective_Scan_bwd_kernel_traitsILi32ELi4ELb0ELb1ELb0ELb1ELb0EN3c104HalfEfEEv12SSMParamsBwd --------------------------
	.section	.nv.info._Z25selective_scan_bwd_kernelI32Selective_Scan_bwd_kernel_traitsILi32ELi4ELb0ELb1ELb0ELb1ELb0EN3c104HalfEfEEv12SSMParamsBwd,"",@"SHT_CUDA_INFO"
	.sectionflags	@""
	.align	4


	//----- nvinfo : EIATTR_CUDA_API_VERSION
	.align		4
        /*0000*/ 	.byte	0x04, 0x37
        /*0002*/ 	.short	(.L_3605 - .L_3604)
.L_3604:
        /*0004*/ 	.word	0x00000082


	//----- nvinfo : EIATTR_SW2861232_WAR
	.align		4
.L_3605:
        /*0008*/ 	.byte	0x01, 0x35
	.zero		2


	//----- nvinfo : EIATTR_PARAM_CBANK
	.align		4
        /*000c*/ 	.byte	0x04, 0x0a
        /*000e*/ 	.short	(.L_3607 - .L_3606)
	.align		4
.L_3606:
        /*0010*/ 	.word	index@(.nv.constant0._Z25selective_scan_bwd_kernelI32Selective_Scan_bwd_kernel_traitsILi32ELi4ELb0ELb1ELb0ELb1ELb0EN3c104HalfEfEEv12SSMParamsBwd)
        /*0014*/ 	.short	0x0160
        /*0016*/ 	.short	0x01f0


	//----- nvinfo : EIATTR_CBANK_PARAM_SIZE
	.align		4
.L_3607:
        /*0018*/ 	.byte	0x03, 0x19
        /*001a*/ 	.short	0x01f0


	//----- nvinfo : EIATTR_KPARAM_INFO
	.align		4
        /*001c*/ 	.byte	0x04, 0x17
        /*001e*/ 	.short	(.L_3609 - .L_3608)
.L_3608:
        /*0020*/ 	.word	0x00000000
        /*0024*/ 	.short	0x0000
        /*0026*/ 	.short	0x0000
        /*0028*/ 	.byte	0x00, 0xf0, 0xc1, 0x07


	//----- nvinfo : EIATTR_MAXREG_COUNT
	.align		4
.L_3609:
        /*002c*/ 	.byte	0x03, 0x1b
        /*002e*/ 	.short	0x00ff


	//----- nvinfo : EIATTR_NUM_BARRIERS
	.align		4
        /*0030*/ 	.byte	0x02, 0x4c
        /*0032*/ 	.byte	0x01
	.zero		1


	//----- nvinfo : EIATTR_MERCURY_ISA_VERSION
	.align		4
        /*0034*/ 	.byte	0x03, 0x5f
        /*0036*/ 	.short	0x0000


	//----- nvinfo : EIATTR_COOP_GROUP_MASK_REGIDS
	.align		4
        /*0038*/ 	.byte	0x04, 0x29
        /*003a*/ 	.short	(.L_3611 - .L_3610)


	//   ....[0]....
.L_3610:
        /*003c*/ 	.word	0xffffffff


	//   ....[1]....
        /*0040*/ 	.word	0xffffffff


	//   ....[2]....
        /*0044*/ 	.word	0xffffffff


	//   ....[3]....
        /*0048*/ 	.word	0xffffffff


	//   ....[4]....
        /*004c*/ 	.word	0xffffffff


	//   ....[5]....
        /*0050*/ 	.word	0xffffffff


	//   ....[6]....
        /*0054*/ 	.word	0xffffffff


	//   ....[7]....
        /*0058*/ 	.word	0xffffffff


	//   ....[8]....
        /*005c*/ 	.word	0xffffffff


	//   ....[9]....
        /*0060*/ 	.word	0xffffffff


	//   ....[10]....
        /*0064*/ 	.word	0xffffffff


	//   ....[11]....
        /*0068*/ 	.word	0xffffffff


	//   ....[12]....
        /*006c*/ 	.word	0xffffffff


	//   ....[13]....
        /*0070*/ 	.word	0xffffffff


	//   ....[14]....
        /*0074*/ 	.word	0xffffffff


	//   ....[15]....
        /*0078*/ 	.word	0xffffffff


	//   ....[16]....
        /*007c*/ 	.word	0xffffffff


	//   ....[17]....
        /*0080*/ 	.word	0xffffffff


	//   ....[18]....
        /*0084*/ 	.word	0xffffffff


	//   ....[19]....
        /*0088*/ 	.word	0xffffffff


	//   ....[20]....
        /*008c*/ 	.word	0xffffffff


	//   ....[21]....
        /*0090*/ 	.word	0xffffffff


	//   ....[22]....
        /*0094*/ 	.word	0xffffffff


	//   ....[23]....
        /*0098*/ 	.word	0xffffffff


	//   ....[24]....
        /*009c*/ 	.word	0xffffffff


	//   ....[25]....
        /*00a0*/ 	.word	0xffffffff


	//   ....[26]....
        /*00a4*/ 	.word	0xffffffff


	//   ....[27]....
        /*00a8*/ 	.word	0xffffffff


	//   ....[28]....
        /*00ac*/ 	.word	0xffffffff


	//   ....[29]....
        /*00b0*/ 	.word	0xffffffff


	//   ....[30]....
        /*00b4*/ 	.word	0xffffffff


	//   ....[31]....
        /*00b8*/ 	.word	0xffffffff


	//   ....[32]....
        /*00bc*/ 	.word	0xffffffff


	//   ....[33]....
        /*00c0*/ 	.word	0xffffffff


	//   ....[34]....
        /*00c4*/ 	.word	0xffffffff


	//   ....[35]....
        /*00c8*/ 	.word	0xffffffff


	//   ....[36]....
        /*00cc*/ 	.word	0xffffffff


	//   ....[37]....
        /*00d0*/ 	.word	0xffffffff


	//   ....[38]....
        /*00d4*/ 	.word	0xffffffff


	//   ....[39]....
        /*00d8*/ 	.word	0xffffffff


	//   ....[40]....
        /*00dc*/ 	.word	0xffffffff


	//   ....[41]....
        /*00e0*/ 	.word	0xffffffff


	//   ....[42]....
        /*00e4*/ 	.word	0xffffffff


	//   ....[43]....
        /*00e8*/ 	.word	0xffffffff


	//   ....[44]....
        /*00ec*/ 	.word	0xffffffff


	//   ....[45]....
        /*00f0*/ 	.word	0xffffffff


	//   ....[46]....
        /*00f4*/ 	.word	0xffffffff


	//   ....[47]....
        /*00f8*/ 	.word	0xffffffff


	//   ....[48]....
        /*00fc*/ 	.word	0xffffffff


	//   ....[49]....
        /*0100*/ 	.word	0xffffffff


	//   ....[50]....
        /*0104*/ 	.word	0xffffffff


	//   ....[51]....
        /*0108*/ 	.word	0xffffffff


	//   ....[52]....
        /*010c*/ 	.word	0xffffffff


	//   ....[53]....
        /*0110*/ 	.word	0xffffffff


	//   ....[54]....
        /*0114*/ 	.word	0xffffffff


	//----- nvinfo : EIATTR_COOP_GROUP_INSTR_OFFSETS
	.align		4
.L_3611:
        /*0118*/ 	.byte	0x04, 0x28
        /*011a*/ 	.short	(.L_3613 - .L_3612)


	//   ....[0]....
.L_3612:
        /*011c*/ 	.word	0x00000ba0


	//   ....[1]....
        /*0120*/ 	.word	0x00000cb0


	//   ....[2]....
        /*0124*/ 	.word	0x00000e20


	//   ....[3]....
        /*0128*/ 	.word	0x00001cf0


	//   ....[4]....
        /*012c*/ 	.word	0x00002140


	//   ....[5]....
        /*0130*/ 	.word	0x00002170


	//   ....[6]....
        /*0134*/ 	.word	0x00002180


	//   ....[7]....
        /*0138*/ 	.word	0x00002190


	//   ....[8]....
        /*013c*/ 	.word	0x000021c0


	//   ....[9]....
        /*0140*/ 	.word	0x000021f0


	//   ....[10]....
        /*0144*/ 	.word	0x00002210


	//   ....[11]....
        /*0148*/ 	.word	0x00002230


	//   ....[12]....
        /*014c*/ 	.word	0x00002260


	//   ....[13]....
        /*0150*/ 	.word	0x00002290


	//   ....[14]....
        /*0154*/ 	.word	0x000022b0


	//   ....[15]....
        /*0158*/ 	.word	0x000022d0


	//   ....[16]....
        /*015c*/ 	.word	0x00002300


	//   ....[17]....
        /*0160*/ 	.word	0x00002330


	//   ....[18]....
        /*0164*/ 	.word	0x00002370


	//   ....[19]....
        /*0168*/ 	.word	0x000023a0


	//   ....[20]....
        /*016c*/ 	.word	0x00002410


	//   ....[21]....
        /*0170*/ 	.word	0x00002430


	//   ....[22]....
        /*0174*/ 	.word	0x00002440


	//   ....[23]....
        /*0178*/ 	.word	0x00002450


	//   ....[24]....
        /*017c*/ 	.word	0x00002480


	//   ....[25]....
        /*0180*/ 	.word	0x000024b0


	//   ....[26]....
        /*0184*/ 	.word	0x000024d0


	//   ....[27]....
        /*0188*/ 	.word	0x000024f0


	//   ....[28]....
        /*018c*/ 	.word	0x00002520


	//   ....[29]....
        /*0190*/ 	.word	0x00002530


	//   ....[30]....
        /*0194*/ 	.word	0x00002540


	//   ....[31]....
        /*0198*/ 	.word	0x00002550


	//   ....[32]....
        /*019c*/ 	.word	0x000029f0


	//   ....[33]....
        /*01a0*/ 	.word	0x00002a30


	//   ....[34]....
        /*01a4*/ 	.word	0x00002b20


	//   ....[35]....
        /*01a8*/ 	.word	0x00002b50


	//   ....[36]....
        /*01ac*/ 	.word	0x00002c30


	//   ....[37]....
        /*01b0*/ 	.word	0x00002c50


	//   ....[38]....
        /*01b4*/ 	.word	0x00002c80


	//   ....[39]....
        /*01b8*/ 	.word	0x00002ca0


	//   ....[40]....
        /*01bc*/ 	.word	0x00002cd0


	//   ....[41]....
        /*01c0*/ 	.word	0x00002cf0


	//   ....[42]....
        /*01c4*/ 	.word	0x00002fd0


	//   ....[43]....
        /*01c8*/ 	.word	0x00003010


	//   ....[44]....
        /*01cc*/ 	.word	0x00003550


	//   ....[45]....
        /*01d0*/ 	.word	0x000038e0


	//   ....[46]....
        /*01d4*/ 	.word	0x00003930


	//   ....[47]....
        /*01d8*/ 	.word	0x00003960


	//   ....[48]....
        /*01dc*/ 	.word	0x00003980


	//   ....[49]....
        /*01e0*/ 	.word	0x000039a0


	//   ....[50]....
        /*01e4*/ 	.word	0x00003a50


	//   ....[51]....
        /*01e8*/ 	.word	0x00003aa0


	//   ....[52]....
        /*01ec*/ 	.word	0x00003ac0


	//   ....[53]....
        /*01f0*/ 	.word	0x00003ae0


	//   ....[54]....
        /*01f4*/ 	.word	0x00003b00


	//----- nvinfo : EIATTR_EXIT_INSTR_OFFSETS
	.align		4
.L_3613:
        /*01f8*/ 	.byte	0x04, 0x1c
        /*01fa*/ 	.short	(.L_3615 - .L_3614)


	//   ....[0]....
.L_3614:
        /*01fc*/ 	.word	0x00003bc0


	//   ....[1]....
        /*0200*/ 	.word	0x00003de0


	//----- nvinfo : EIATTR_MAX_THREADS
	.align		4
.L_3615:
        /*0204*/ 	.byte	0x04, 0x05
        /*0206*/ 	.short	(.L_3617 - .L_3616)
.L_3616:
        /*0208*/ 	.word	0x00000020
        /*020c*/ 	.word	0x00000001
        /*0210*/ 	.word	0x00000001


	//----- nvinfo : EIATTR_CRS_STACK_SIZE
	.align		4
.L_3617:
        /*0214*/ 	.byte	0x04, 0x1e
        /*0216*/ 	.short	(.L_3619 - .L_3618)
.L_3618:
        /*0218*/ 	.word	0x00000000
.L_3619:


//--------------------- .nv.info._Z25selective_scan_bwd_kernelI32Selective_Scan_bwd_kernel_traitsILi32ELi4ELb0ELb1ELb0ELb1ELb1EN3c104HalfEfEEv12SSMParamsBwd --------------------------
	.section	.nv.info._Z25selective_scan_bwd_kernelI32Selective_Scan_bwd_kernel_traitsILi32ELi4ELb0ELb1ELb0ELb1ELb1EN3c104HalfEfEEv12SSMParamsBwd,"",@"SHT_CUDA_INFO"
	.sectionflags	@""
	.align	4


	//----- nvinfo : EIATTR_CUDA_API_VERSION
	.align		4
        /*0000*/ 	.byte	0x04, 0x37
        /*0002*/ 	.short	(.L_3621 - .L_3620)
.L_3620:
        /*0004*/ 	.word	0x00000082


	//----- nvinfo : EIATTR_SW2861232_WAR
	.align		4
.L_3621:
        /*0008*/ 	.byte	0x01, 0x35
	.zero		2


	//----- nvinfo : EIATTR_PARAM_CBANK
	.align		4
        /*000c*/ 	.byte	0x04, 0x0a
        /*000e*/ 	.short	(.L_3623 - .L_3622)
	.align		4
.L_3622:
        /*0010*/ 	.word	index@(.nv.constant0._Z25selective_scan_bwd_kernelI32Selective_Scan_bwd_kernel_traitsILi32ELi4ELb0ELb1ELb0ELb1ELb1EN3c104HalfEfEEv12SSMParamsBwd)
        /*0014*/ 	.short	0x0160
        /*0016*/ 	.short	0x01f0


	//----- nvinfo : EIATTR_CBANK_PARAM_SIZE
	.align		4
.L_3623:
        /*0018*/ 	.byte	0x03, 0x19
        /*001a*/ 	.short	0x01f0


	//----- nvinfo : EIATTR_KPARAM_INFO
	.align		4
        /*001c*/ 	.byte	0x04, 0x17
        /*001e*/ 	.short	(.L_3625 - .L_3624)
.L_3624:
        /*0020*/ 	.word	0x00000000
        /*0024*/ 	.short	0x0000
        /*0026*/ 	.short	0x0000
        /*0028*/ 	.byte	0x00, 0xf0, 0xc1, 0x07


	//----- nvinfo : EIATTR_MAXREG_COUNT
	.align		4
.L_3625:
        /*002c*/ 	.byte	0x03, 0x1b
        /*002e*/ 	.short	0x00ff


	//----- nvinfo : EIATTR_NUM_BARRIERS
	.align		4
        /*0030*/ 	.byte	0x02, 0x4c
        /*0032*/ 	.byte	0x01
	.zero		1


	//----- nvinfo : EIATTR_MERCURY_ISA_VERSION
	.align		4
        /*0034*/ 	.byte	0x03, 0x5f
        /*0036*/ 	.short	0x0000


	//----- nvinfo : EIATTR_COOP_GROUP_MASK_REGIDS
	.align		4
        /*0038*/ 	.byte	0x04, 0x29
        /*003a*/ 	.short	(.L_3627 - .L_3626)


	//   ....[0]....
.L_3626:
        /*003c*/ 	.word	0xffffffff


	//   ....[1]....
        /*0040*/ 	.word	0xffffffff


	//   ....[2]....
        /*0044*/ 	.word	0xffffffff


	//   ....[3]....
        /*0048*/ 	.word	0xffffffff


	//   ....[4]....
        /*004c*/ 	.word	0xffffffff


	//   ....[5]....
        /*0050*/ 	.word	0xffffffff


	//   ....[6]....
        /*0054*/ 	.word	0xffffffff


	//   ....[7]....
        /*0058*/ 	.word	0xffffffff


	//   ....[8]....
        /*005c*/ 	.word	0xffffffff


	//   ....[9]....
        /*0060*/ 	.word	0xffffffff


	//   ....[10]....
        /*0064*/ 	.word	0xffffffff


	//   ....[11]....
        /*0068*/ 	.word	0xffffffff


	//   ....[12]....
        /*006c*/ 	.word	0xffffffff


	//   ....[13]....
        /*0070*/ 	.word	0xffffffff


	//   ....[14]....
        /*0074*/ 	.word	0xffffffff


	//   ....[15]....
        /*0078*/ 	.word	0xffffffff


	//   ....[16]....
        /*007c*/ 	.word	0xffffffff


	//   ....[17]....
        /*0080*/ 	.word	0xffffffff


	//   ....[18]....
        /*0084*/ 	.word	0xffffffff


	//   ....[19]....
        /*0088*/ 	.word	0xffffffff


	//   ....[20]....
        /*008c*/ 	.word	0xffffffff


	//   ....[21]....
        /*0090*/ 	.word	0xffffffff


	//   ....[22]....
        /*0094*/ 	.word	0xffffffff


	//   ....[23]....
        /*0098*/ 	.word	0xffffffff


	//   ....[24]....
        /*009c*/ 	.word	0xffffffff


	//   ....[25]....
        /*00a0*/ 	.word	0xffffffff


	//   ....[26]....
        /*00a4*/ 	.word	0xffffffff


	//   ....[27]....
        /*00a8*/ 	.word	0xffffffff


	//   ....[28]....
        /*00ac*/ 	.word	0xffffffff


	//   ....[29]....
        /*00b0*/ 	.word	0xffffffff


	//   ....[30]....
        /*00b4*/ 	.word	0xffffffff


	//   ....[31]....
        /*00b8*/ 	.word	0xffffffff


	//   ....[32]....
        /*00bc*/ 	.word	0xffffffff


	//   ....[33]....
        /*00c0*/ 	.word	0xffffffff


	//   ....[34]....
        /*00c4*/ 	.word	0xffffffff


	//   ....[35]....
        /*00c8*/ 	.word	0xffffffff


	//   ....[36]....
        /*00cc*/ 	.word	0xffffffff


	//   ....[37]....
        /*00d0*/ 	.word	0xffffffff


	//   ....[38]....
        /*00d4*/ 	.word	0xffffffff


	//   ....[39]....
        /*00d8*/ 	.word	0xffffffff


	//   ....[40]....
        /*00dc*/ 	.word	0xffffffff


	//   ....[41]....
        /*00e0*/ 	.word	0xffffffff


	//   ....[42]....
        /*00e4*/ 	.word	0xffffffff


	//   ....[43]....
        /*00e8*/ 	.word	0xffffffff


	//   ....[44]....
        /*00ec*/ 	.word	0xffffffff


	//   ....[45]....
        /*00f0*/ 	.word	0xffffffff


	//   ....[46]....
        /*00f4*/ 	.word	0xffffffff


	//   ....[47]....
        /*00f8*/ 	.word	0xffffffff


	//   ....[48]....
        /*00fc*/ 	.word	0xffffffff


	//   ....[49]....
        /*0100*/ 	.word	0xffffffff


	//   ....[50]....
        /*0104*/ 	.word	0xffffffff


	//   ....[51]....
        /*0108*/ 	.word	0xffffffff


	//   ....[52]....
        /*010c*/ 	.word	0xffffffff


	//   ....[53]....
        /*0110*/ 	.word	0xffffffff


	//   ....[54]....
        /*0114*/ 	.word	0xffffffff


	//   ....[55]....
        /*0118*/ 	.word	0xffffffff


	//   ....[56]....
        /*011c*/ 	.word	0xffffffff


	//   ....[57]....
        /*0120*/ 	.word	0xffffffff


	//   ....[58]....
        /*0124*/ 	.word	0xffffffff


	//----- nvinfo : EIATTR_COOP_GROUP_INSTR_OFFSETS
	.align		4
.L_3627:
        /*0128*/ 	.byte	0x04, 0x28
        /*012a*/ 	.short	(.L_3629 - .L_3628)


	//   ....[0]....
.L_3628:
        /*012c*/ 	.word	0x00000bf0


	//   ....[1]....
        /*0130*/ 	.word	0x00000d50


	//   ....[2]....
        /*0134*/ 	.word	0x00001090


	//   ....[3]....
        /*0138*/ 	.word	0x00001ba0


	//   ....[4]....
        /*013c*/ 	.word	0x00001dd0


	//   ....[5]....
        /*0140*/ 	.word	0x00002020


	//   ....[6]....
        /*0144*/ 	.word	0x000023e0


	//   ....[7]....
        /*0148*/ 	.word	0x00002cb0


	//   ....[8]....
        /*014c*/ 	.word	0x00003080


	//   ....[9]....
        /*0150*/ 	.word	0x00003090


	//   ....[10]....
        /*0154*/ 	.word	0x000030a0


	//   ....[11]....
        /*0158*/ 	.word	0x000030b0


	//   ....[12]....
        /*015c*/ 	.word	0x000030e0


	//   ....[13]....
        /*0160*/ 	.word	0x00003110


	//   ....[14]....
        /*0164*/ 	.word	0x00003130


	//   ....[15]....
        /*0168*/ 	.word	0x00003150


	//   ....[16]....
        /*016c*/ 	.word	0x00003180


	//   ....[17]....
        /*0170*/ 	.word	0x000031b0


	//   ....[18]....
        /*0174*/ 	.word	0x000031d0


	//   ....[19]....
        /*0178*/ 	.word	0x000031f0


	//   ....[20]....
        /*017c*/ 	.word	0x00003220


	//   ....[21]....
        /*0180*/ 	.word	0x00003250


	//   ....[22]....
        /*0184*/ 	.word	0x00003290


	//   ....[23]....
        /*0188*/ 	.word	0x000032c0


	//   ....[24]....
        /*018c*/ 	.word	0x00003310


	//   ....[25]....
        /*0190*/ 	.word	0x00003330


	//   ....[26]....
        /*0194*/ 	.word	0x00003350


	//   ....[27]....
        /*0198*/ 	.word	0x00003370


	//   ....[28]....
        /*019c*/ 	.word	0x000033a0


	//   ....[29]....
        /*01a0*/ 	.word	0x000033c0


	//   ....[30]....
        /*01a4*/ 	.word	0x000033e0


	//   ....[31]....
        /*01a8*/ 	.word	0x000033f0


	//   ....[32]....
        /*01ac*/ 	.word	0x00003400


	//   ....[33]....
        /*01b0*/ 	.word	0x00003410


	//   ....[34]....
        /*01b4*/ 	.word	0x00003420


	//   ....[35]....
        /*01b8*/ 	.word	0x00003430


	//   ....[36]....
        /*01bc*/ 	.word	0x00003900


	//   ....[37]....
        /*01c0*/ 	.word	0x00003940


	//   ....[38]....
        /*01c4*/ 	.word	0x00003a30


	//   ....[39]....
        /*01c8*/ 	.word	0x00003a60


	//   ....[40]....
        /*01cc*/ 	.word	0x00003b00


	//   ....[41]....
        /*01d0*/ 	.word	0x00003b20


	//   ....[42]....
        /*01d4*/ 	.word	0x00003b50


	//   ....[43]....
        /*01d8*/ 	.word	0x00003b70


	//   ....[44]....
        /*01dc*/ 	.word	0x00003ba0


	//   ....[45]....
        /*01e0*/ 	.word	0x00003bc0


	//   ....[46]....
        /*01e4*/ 	.word	0x00003f60


	//   ....[47]....
        /*01e8*/ 	.word	0x00003fa0


	//   ....[48]....
        /*01ec*/ 	.word	0x000044d0


	//   ....[49]....
        /*01f0*/ 	.word	0x00004870


	//   ....[50]....
        /*01f4*/ 	.word	0x000048c0


	//   ....[51]....
        /*01f8*/ 	.word	0x000048f0


	//   ....[52]....
        /*01fc*/ 	.word	0x00004910


	//   ....[53]....
        /*0200*/ 	.word	0x00004930


	//   ....[54]....
        /*0204*/ 	.word	0x000049e0


	//   ....[55]....
        /*0208*/ 	.word	0x00004a30


	//   ....[56]....
        /*020c*/ 	.word	0x00004a50


	//   ....[57]....
        /*0210*/ 	.word	0x00004a70


	//   ....[58]....
        /*0214*/ 	.word	0x00004a90


	//----- nvinfo : EIATTR_EXIT_INSTR_OFFSETS
	.align		4
.L_3629:
        /*0218*/ 	.byte	0x04, 0x1c
        /*021a*/ 	.short	(.L_3631 - .L_3630)


	//   ....[0]....
.L_3630:
        /*021c*/ 	.word	0x00004b50


	//   ....[1]....
        /*0220*/ 	.word	0x00004d70


	//----- nvinfo : EIATTR_MAX_THREADS
	.align		4
.L_3631:
        /*0224*/ 	.byte	0x04, 0x05
        /*0226*/ 	.short	(.L_3633 - .L_3632)
.L_3632:
        /*0228*/ 	.word	0x00000020
        /*022c*/ 	.word	0x00000001
        /*0230*/ 	.word	0x00000001


	//----- nvinfo : EIATTR_CRS_STACK_SIZE
	.align		4
.L_3633:
        /*0234*/ 	.byte	0x04, 0x1e
        /*0236*/ 	.short	(.L_3635 - .L_3634)
.L_3634:
        /*0238*/ 	.word	0x00000000
.L_3635:


//--------------------- .nv.info._Z25selective_scan_bwd_kernelI32Selective_Scan_bwd_kernel_traitsILi32ELi4ELb0ELb1ELb1ELb0ELb0EN3c104HalfEfEEv12SSMParamsBwd --------------------------
	.section	.nv.info._Z25selective_scan_bwd_kernelI32Selective_Scan_bwd_kernel_traitsILi32ELi4ELb0ELb1ELb1ELb0ELb0EN3c104HalfEfEEv12SSMParamsBwd,"",@"SHT_CUDA_INFO"
	.sectionflags	@""
	.align	4


	//----- nvinfo : EIATTR_CUDA_API_VERSION
	.align		4
        /*0000*/ 	.byte	0x04, 0x37
        /*0002*/ 	.short	(.L_3637 - .L_3636)
.L_3636:
        /*0004*/ 	.word	0x00000082


	//----- nvinfo : EIATTR_SW2861232_WAR
	.align		4
.L_3637:
        /*0008*/ 	.byte	0x01, 0x35
	.zero		2


	//----- nvinfo : EIATTR_PARAM_CBANK
	.align		4
        /*000c*/ 	.byte	0x04, 0x0a
        /*000e*/ 	.short	(.L_3639 - .L_3638)
	.align		4
.L_3638:
        /*0010*/ 	.word	index@(.nv.constant0._Z25selective_scan_bwd_kernelI32Selective_Scan_bwd_kernel_traitsILi32ELi4ELb0ELb1ELb1ELb0ELb0EN3c104HalfEfEEv12SSMParamsBwd)
        /*0014*/ 	.short	0x0160
        /*0016*/ 	.short	0x01f0


	//----- nvinfo : EIATTR_CBANK_PARAM_SIZE
	.align		4
.L_3639:
        /*0018*/ 	.byte	0x03, 0x19
        /*001a*/ 	.short	0x01f0


	//----- nvinfo : EIATTR_KPARAM_INFO
	.align		4
        /*001c*/ 	.byte	0x04, 0x17
        /*001e*/ 	.short	(.L_3641 - .L_3640)
.L_3640:
        /*0020*/ 	.word	0x00000000
        /*0024*/ 	.short	0x0000
        /*0026*/ 	.short	0x0000
        /*0028*/ 	.byte	0x00, 0xf0, 0xc1, 0x07


	//----- nvinfo : EIATTR_MAXREG_COUNT
	.align		4
.L_3641:
        /*002c*/ 	.byte	0x03, 0x1b
        /*002e*/ 	.short	0x00ff


	//----- nvinfo : EIATTR_NUM_BARRIERS
	.align		4
        /*0030*/ 	.byte	0x02, 0x4c
        /*0032*/ 	.byte	0x01
	.zero		1


	//----- nvinfo : EIATTR_MERCURY_ISA_VERSION
	.align		4
        /*0034*/ 	.byte	0x03, 0x5f
        /*0036*/ 	.short	0x0000


	//----- nvinfo : EIATTR_COOP_GROUP_MASK_REGIDS
	.align		4
        /*0038*/ 	.byte	0x04, 0x29
        /*003a*/ 	.short	(.L_3643 - .L_3642)


	//   ....[0]....
.L_3642:
        /*003c*/ 	.word	0xffffffff


	//   ....[1]....
        /*0040*/ 	.word	0xffffffff


	//   ....[2]....
        /*0044*/ 	.word	0xffffffff


	//   ....[3]....
        /*0048*/ 	.word	0xffffffff


	//   ....[4]....
        /*004c*/ 	.word	0xffffffff


	//   ....[5]....
        /*0050*/ 	.word	0xffffffff


	//   ....[6]....
        /*0054*/ 	.word	0xffffffff


	//   ....[7]....
        /*0058*/ 	.word	0xffffffff


	//   ....[8]....
        /*005c*/ 	.word	0xffffffff


	//   ....[9]....
        /*0060*/ 	.word	0xffffffff


	//   ....[10]....
        /*0064*/ 	.word	0xffffffff


	//   ....[11]....
        /*0068*/ 	.word	0xffffffff


	//   ....[12]....
        /*006c*/ 	.word	0xffffffff


	//   ....[13]....
        /*0070*/ 	.word	0xffffffff


	//   ....[14]....
        /*0074*/ 	.word	0xffffffff


	//   ....[15]....
        /*0078*/ 	.word	0xffffffff


	//   ....[16]....
        /*007c*/ 	.word	0xffffffff


	//   ....[17]....
        /*0080*/ 	.word	0xffffffff


	//   ....[18]....
        /*0084*/ 	.word	0xffffffff


	//   ....[19]....
        /*0088*/ 	.word	0xffffffff


	//   ....[20]....
        /*008c*/ 	.word	0xffffffff


	//   ....[21]....
        /*0090*/ 	.word	0xffffffff


	//   ....[22]....
        /*0094*/ 	.word	0xffffffff


	//   ....[23]....
        /*0098*/ 	.word	0xffffffff


	//   ....[24]....
        /*009c*/ 	.word	0xffffffff


	//   ....[25]....
        /*00a0*/ 	.word	0xffffffff


	//   ....[26]....
        /*00a4*/ 	.word	0xffffffff


	//   ....[27]....
        /*00a8*/ 	.word	0xffffffff


	//   ....[28]....
        /*00ac*/ 	.word	0xffffffff


	//   ....[29]....
        /*00b0*/ 	.word	0xffffffff


	//   ....[30]....
        /*00b4*/ 	.word	0xffffffff


	//   ....[31]....
        /*00b8*/ 	.word	0xffffffff


	//   ....[32]....
        /*00bc*/ 	.word	0xffffffff


	//   ....[33]....
        /*00c0*/ 	.word	0xffffffff


	//   ....[34]....
        /*00c4*/ 	.word	0xffffffff


	//   ....[35]....
        /*00c8*/ 	.word	0xffffffff


	//   ....[36]....
        /*00cc*/ 	.word	0xffffffff


	//   ....[37]....
        /*00d0*/ 	.word	0xffffffff


	//   ....[38]....
        /*00d4*/ 	.word	0xffffffff


	//   ....[39]....
        /*00d8*/ 	.word	0xffffffff


	//   ....[40]....
        /*00dc*/ 	.word	0xffffffff


	//   ....[41]....
        /*00e0*/ 	.word	0xffffffff


	//   ....[42]....
        /*00e4*/ 	.word	0xffffffff


	//   ....[43]....
        /*00e8*/ 	.word	0xffffffff


	//   ....[44]....
        /*00ec*/ 	.word	0xffffffff


	//   ....[45]....
        /*00f0*/ 	.word	0xffffffff


	//   ....[46]....
        /*00f4*/ 	.word	0xffffffff


	//   ....[47]....
        /*00f8*/ 	.word	0xffffffff


	//   ....[48]....
        /*00fc*/ 	.word	0xffffffff


	//   ....[49]....
        /*0100*/ 	.word	0xffffffff


	//----- nvinfo : EIATTR_COOP_GROUP_INSTR_OFFSETS
	.align		4
.L_3643:
        /*0104*/ 	.byte	0x04, 0x28
        /*0106*/ 	.short	(.L_3645 - .L_3644)


	//   ....[0]....
.L_3644:
        /*0108*/ 	.word	0x00000b00


	//   ....[1]....
        /*010c*/ 	.word	0x00000c50


	//   ....[2]....
        /*0110*/ 	.word	0x00000d70


	//   ....[3]....
        /*0114*/ 	.word	0x00001550


	//   ....[4]....
        /*0118*/ 	.word	0x000017b0


	//   ....[5]....
        /*011c*/ 	.word	0x00001ae0


	//   ....[6]....
        /*0120*/ 	.word	0x00001b00


	//   ....[7]....
        /*0124*/ 	.word	0x00001b10


	//   ....[8]....
        /*0128*/ 	.word	0x00001b20


	//   ....[9]....
        /*012c*/ 	.word	0x00001b50


	//   ....[10]....
        /*0130*/ 	.word	0x00001b80


	//   ....[11]....
        /*0134*/ 	.word	0x00001ba0


	//   ....[12]....
        /*0138*/ 	.word	0x00001bc0


	//   ....[13]....
        /*013c*/ 	.word	0x00001bf0


	//   ....[14]....
        /*0140*/ 	.word	0x00001c20


	//   ....[15]....
        /*0144*/ 	.word	0x00001c40


	//   ....[16]....
        /*0148*/ 	.word	0x00001c60


	//   ....[17]....
        /*014c*/ 	.word	0x00001c90


	//   ....[18]....
        /*0150*/ 	.word	0x00001cc0


	//   ....[19]....
        /*0154*/ 	.word	0x00001d00


	//   ....[20]....
        /*0158*/ 	.word	0x00001d40


	//   ....[21]....
        /*015c*/ 	.word	0x00001d90


	//   ....[22]....
        /*0160*/ 	.word	0x00001db0


	//   ....[23]....
        /*0164*/ 	.word	0x00001dc0


	//   ....[24]....
        /*0168*/ 	.word	0x00001df0


	//   ....[25]....
        /*016c*/ 	.word	0x00001e20


	//   ....[26]....
        /*0170*/ 	.word	0x00001e40


	//   ....[27]....
        /*0174*/ 	.word	0x00001e50


	//   ....[28]....
        /*0178*/ 	.word	0x00001e80


	//   ....[29]....
        /*017c*/ 	.word	0x00001e90


	//   ....[30]....
        /*0180*/ 	.word	0x00001ea0


	//   ....[31]....
        /*0184*/ 	.word	0x00001eb0


	//   ....[32]....
        /*0188*/ 	.word	0x00001ec0


	//   ....[33]....
        /*018c*/ 	.word	0x00002510


	//   ....[34]....
        /*0190*/ 	.word	0x00002620


	//   ....[35]....
        /*0194*/ 	.word	0x00002690


	//   ....[36]....
        /*0198*/ 	.word	0x000026d0


	//   ....[37]....
        /*019c*/ 	.word	0x00002730


	//   ....[38]....
        /*01a0*/ 	.word	0x00002910


	//   ....[39]....
        /*01a4*/ 	.word	0x00002c00


	//   ....[40]....
        /*01a8*/ 	.word	0x00002fb0


	//   ....[41]....
        /*01ac*/ 	.word	0x00003000


	//   ....[42]....
        /*01b0*/ 	.word	0x00003030


	//   ....[43]....
        /*01b4*/ 	.word	0x00003050


	//   ....[44]....
        /*01b8*/ 	.word	0x00003070


	//   ....[45]....
        /*01bc*/ 	.word	0x00003120


	//   ....[46]....
        /*01c0*/ 	.word	0x00003170


	//   ....[47]....
        /*01c4*/ 	.word	0x00003190


	//   ....[48]....
        /*01c8*/ 	.word	0x000031b0


	//   ....[49]....
        /*01cc*/ 	.word	0x000031d0


	//----- nvinfo : EIATTR_EXIT_INSTR_OFFSETS
	.align		4
.L_3645:
        /*01d0*/ 	.byte	0x04, 0x1c
        /*01d2*/ 	.short	(.L_3647 - .L_3646)


	//   ....[0]....
.L_3646:
        /*01d4*/ 	.word	0x00003290


	//   ....[1]....
        /*01d8*/ 	.word	0x000033d0


	//----- nvinfo : EIATTR_MAX_THREADS
	.align		4
.L_3647:
        /*01dc*/ 	.byte	0x04, 0x05
        /*01de*/ 	.short	(.L_3649 - .L_3648)
.L_3648:
        /*01e0*/ 	.word	0x00000020
        /*01e4*/ 	.word	0x00000001
        /*01e8*/ 	.word	0x00000001


	//----- nvinfo : EIATTR_CRS_STACK_SIZE
	.align		4
.L_3649:
        /*01ec*/ 	.byte	0x04, 0x1e
        /*01ee*/ 	.short	(.L_3651 - .L_3650)
.L_3650:
        /*01f0*/ 	.word	0x00000000
.L_3651:


//--------------------- .nv.info._Z25selective_scan_bwd_kernelI32Selective_Scan_bwd_kernel_traitsILi32ELi4ELb0ELb1ELb1ELb0ELb1EN3c104HalfEfEEv12SSMParamsBwd --------------------------
	.section	.nv.info._Z25selective_scan_bwd_kernelI32Selective_Scan_bwd_kernel_traitsILi32ELi4ELb0ELb1ELb1ELb0ELb1EN3c104HalfEfEEv12SSMParamsBwd,"",@"SHT_CUDA_INFO"
	.sectionflags	@""
	.align	4


	//----- nvinfo : EIATTR_CUDA_API_VERSION
	.align		4
        /*0000*/ 	.byte	0x04, 0x37
        /*0002*/ 	.short	(.L_3653 - .L_3652)
.L_3652:
        /*0004*/ 	.word	0x00000082


	//----- nvinfo : EIATTR_SW2861232_WAR
	.align		4
.L_3653:
        /*0008*/ 	.byte	0x01, 0x35
	.zero		2


	//----- nvinfo : EIATTR_PARAM_CBANK
	.align		4
        /*000c*/ 	.byte	0x04, 0x0a
        /*000e*/ 	.short	(.L_3655 - .L_3654)
	.align		4
.L_3654:
        /*0010*/ 	.word	index@(.nv.constant0._Z25selective_scan_bwd_kernelI32Selective_Scan_bwd_kernel_traitsILi32ELi4ELb0ELb1ELb1ELb0ELb1EN3c104HalfEfEEv12SSMParamsBwd)
        /*0014*/ 	.short	0x0160
        /*0016*/ 	.short	0x01f0


	//----- nvinfo : EIATTR_CBANK_PARAM_SIZE
	.align		4
.L_3655:
        /*0018*/ 	.byte	0x03, 0x19
        /*001a*/ 	.short	0x01f0


	//----- nvinfo : EIATTR_KPARAM_INFO
	.align		4
        /*001c*/ 	.byte	0x04, 0x17
        /*001e*/ 	.short	(.L_3657 - .L_3656)
.L_3656:
        /*0020*/ 	.word	0x00000000
        /*0024*/ 	.short	0x0000
        /*0026*/ 	.short	0x0000
        /*0028*/ 	.byte	0x00, 0xf0, 0xc1, 0x07


	//----- nvinfo : EIATTR_MAXREG_COUNT
	.align		4
.L_3657:
        /*002c*/ 	.byte	0x03, 0x1b
        /*002e*/ 	.short	0x00ff


	//----- nvinfo : EIATTR_NUM_BARRIERS
	.align		4
        /*0030*/ 	.byte	0x02, 0x4c
        /*0032*/ 	.byte	0x01
	.zero		1


	//----- nvinfo : EIATTR_MERCURY_ISA_VERSION
	.align		4
        /*0034*/ 	.byte	0x03, 0x5f
        /*0036*/ 	.short	0x0000


	//----- nvinfo : EIATTR_COOP_GROUP_MASK_REGIDS
	.align		4
        /*0038*/ 	.byte	0x04, 0x29
        /*003a*/ 	.short	(.L_3659 - .L_3658)


	//   ....[0]....
.L_3658:
        /*003c*/ 	.word	0xffffffff


	//   ....[1]....
        /*0040*/ 	.word	0xffffffff


	//   ....[2]....
        /*0044*/ 	.word	0xffffffff


	//   ....[3]....
        /*0048*/ 	.word	0xffffffff


	//   ....[4]....
        /*004c*/ 	.word	0xffffffff


	//   ....[5]....
        /*0050*/ 	.word	0xffffffff


	//   ....[6]....
        /*0054*/ 	.word	0xffffffff


	//   ....[7]....
        /*0058*/ 	.word	0xffffffff


	//   ....[8]....
        /*005c*/ 	.word	0xffffffff


	//   ....[9]....
        /*0060*/ 	.word	0xffffffff


	//   ....[10]....
        /*0064*/ 	.word	0xffffffff


	//   ....[11]....
        /*0068*/ 	.word	0xffffffff


	//   ....[12]....
        /*006c*/ 	.word	0xffffffff


	//   ....[13]....
        /*0070*/ 	.word	0xffffffff


	//   ....[14]....
        /*0074*/ 	.word	0xffffffff


	//   ....[15]....
        /*0078*/ 	.word	0xffffffff


	//   ....[16]....
        /*007c*/ 	.word	0xffffffff


	//   ....[17]....
        /*0080*/ 	.word	0xffffffff


	//   ....[18]....
        /*0084*/ 	.word	0xffffffff


	//   ....[19]....
        /*0088*/ 	.word	0xffffffff


	//   ....[20]....
        /*008c*/ 	.word	0xffffffff


	//   ....[21]....
        /*0090*/ 	.word	0xffffffff


	//   ....[22]....
        /*0094*/ 	.word	0xffffffff


	//   ....[23]....
        /*0098*/ 	.word	0xffffffff


	//   ....[24]....
        /*009c*/ 	.word	0xffffffff


	//   ....[25]....
        /*00a0*/ 	.word	0xffffffff


	//   ....[26]....
        /*00a4*/ 	.word	0xffffffff


	//   ....[27]....
        /*00a8*/ 	.word	0xffffffff


	//   ....[28]....
        /*00ac*/ 	.word	0xffffffff


	//   ....[29]....
        /*00b0*/ 	.word	0xffffffff


	//   ....[30]....
        /*00b4*/ 	.word	0xffffffff


	//   ....[31]....
        /*00b8*/ 	.word	0xffffffff


	//   ....[32]....
        /*00bc*/ 	.word	0xffffffff


	//   ....[33]....
        /*00c0*/ 	.word	0xffffffff


	//   ....[34]....
        /*00c4*/ 	.word	0xffffffff


	//   ....[35]....
        /*00c8*/ 	.word	0xffffffff


	//   ....[36]....
        /*00cc*/ 	.word	0xffffffff


	//   ....[37]....
        /*00d0*/ 	.word	0xffffffff


	//   ....[38]....
        /*00d4*/ 	.word	0xffffffff


	//   ....[39]....
        /*00d8*/ 	.word	0xffffffff


	//   ....[40]....
        /*00dc*/ 	.word	0xffffffff


	//   ....[41]....
        /*00e0*/ 	.word	0xffffffff


	//   ....[42]....
        /*00e4*/ 	.word	0xffffffff


	//   ....[43]....
        /*00e8*/ 	.word	0xffffffff


	//   ....[44]....
        /*00ec*/ 	.word	0xffffffff


	//   ....[45]....
        /*00f0*/ 	.word	0xffffffff


	//   ....[46]....
        /*00f4*/ 	.word	0xffffffff


	//   ....[47]....
        /*00f8*/ 	.word	0xffffffff


	//   ....[48]....
        /*00fc*/ 	.word	0xffffffff


	//   ....[49]....
        /*0100*/ 	.word	0xffffffff


	//   ....[50]....
        /*0104*/ 	.word	0xffffffff


	//   ....[51]....
        /*0108*/ 	.word	0xffffffff


	//   ....[52]....
        /*010c*/ 	.word	0xffffffff


	//   ....[53]....
        /*0110*/ 	.word	0xffffffff


	//----- nvinfo : EIATTR_COOP_GROUP_INSTR_OFFSETS
	.align		4
.L_3659:
        /*0114*/ 	.byte	0x04, 0x28
        /*0116*/ 	.short	(.L_3661 - .L_3660)


	//   ....[0]....
.L_3660:
        /*0118*/ 	.word	0x00000b00


	//   ....[1]....
        /*011c*/ 	.word	0x00000c50


	//   ....[2]....
        /*0120*/ 	.word	0x00000f00


	//   ....[3]....
        /*0124*/ 	.word	0x00001150


	//   ....[4]....
        /*0128*/ 	.word	0x00001390


	//   ....[5]....
        /*012c*/ 	.word	0x000015e0


	//   ....[6]....
        /*0130*/ 	.word	0x00001a20


	//   ....[7]....
        /*0134*/ 	.word	0x00002360


	//   ....[8]....
        /*0138*/ 	.word	0x000025d0


	//   ....[9]....
        /*013c*/ 	.word	0x000028d0


	//   ....[10]....
        /*0140*/ 	.word	0x00002900


	//   ....[11]....
        /*0144*/ 	.word	0x00002920


	//   ....[12]....
        /*0148*/ 	.word	0x00002930


	//   ....[13]....
        /*014c*/ 	.word	0x00002960


	//   ....[14]....
        /*0150*/ 	.word	0x00002990


	//   ....[15]....
        /*0154*/ 	.word	0x000029b0


	//   ....[16]....
        /*0158*/ 	.word	0x000029d0


	//   ....[17]....
        /*015c*/ 	.word	0x00002a00


	//   ....[18]....
        /*0160*/ 	.word	0x00002a30


	//   ....[19]....
        /*0164*/ 	.word	0x00002a50


	//   ....[20]....
        /*0168*/ 	.word	0x00002a70


	//   ....[21]....
        /*016c*/ 	.word	0x00002ac0


	//   ....[22]....
        /*0170*/ 	.word	0x00002af0


	//   ....[23]....
        /*0174*/ 	.word	0x00002b30


	//   ....[24]....
        /*0178*/ 	.word	0x00002b50


	//   ....[25]....
        /*017c*/ 	.word	0x00002ba0


	//   ....[26]....
        /*0180*/ 	.word	0x00002bc0


	//   ....[27]....
        /*0184*/ 	.word	0x00002bf0


	//   ....[28]....
        /*0188*/ 	.word	0x00002c00


	//   ....[29]....
        /*018c*/ 	.word	0x00002c20


	//   ....[30]....
        /*0190*/ 	.word	0x00002c50


	//   ....[31]....
        /*0194*/ 	.word	0x00002c70


	//   ....[32]....
        /*0198*/ 	.word	0x00002c80


	//   ....[33]....
        /*019c*/ 	.word	0x00002c90


	//   ....[34]....
        /*01a0*/ 	.word	0x00002ca0


	//   ....[35]....
        /*01a4*/ 	.word	0x00002cb0


	//   ....[36]....
        /*01a8*/ 	.word	0x00002cc0


	//   ....[37]....
        /*01ac*/ 	.word	0x00003310


	//   ....[38]....
        /*01b0*/ 	.word	0x00003420


	//   ....[39]....
        /*01b4*/ 	.word	0x000034a0


	//   ....[40]....
        /*01b8*/ 	.word	0x00003500


	//   ....[41]....
        /*01bc*/ 	.word	0x00003530


	//   ....[42]....
        /*01c0*/ 	.word	0x000036f0


	//   ....[43]....
        /*01c4*/ 	.word	0x000039f0


	//   ....[44]....
        /*01c8*/ 	.word	0x00003db0


	//   ....[45]....
        /*01cc*/ 	.word	0x00003e00


	//   ....[46]....
        /*01d0*/ 	.word	0x00003e30


	//   ....[47]....
        /*01d4*/ 	.word	0x00003e50


	//   ....[48]....
        /*01d8*/ 	.word	0x00003e70


	//   ....[49]....
        /*01dc*/ 	.word	0x00003f20


	//   ....[50]....
        /*01e0*/ 	.word	0x00003f70


	//   ....[51]....
        /*01e4*/ 	.word	0x00003f90


	//   ....[52]....
        /*01e8*/ 	.word	0x00003fb0


	//   ....[53]....
        /*01ec*/ 	.word	0x00003fd0


	//----- nvinfo : EIATTR_EXIT_INSTR_OFFSETS
	.align		4
.L_3661:
        /*01f0*/ 	.byte	0x04, 0x1c
        /*01f2*/ 	.short	(.L_3663 - .L_3662)


	//   ....[0]....
.L_3662:
        /*01f4*/ 	.word	0x00004090


	//   ....[1]....
        /*01f8*/ 	.word	0x000041d0


	//----- nvinfo : EIATTR_MAX_THREADS
	.align		4
.L_3663:
        /*01fc*/ 	.byte	0x04, 0x05
        /*01fe*/ 	.short	(.L_3665 - .L_3664)
.L_3664:
        /*0200*/ 	.word	0x00000020
        /*0204*/ 	.word	0x00000001
        /*0208*/ 	.word	0x00000001


	//----- nvinfo : EIATTR_CRS_STACK_SIZE
	.align		4
.L_3665:
        /*020c*/ 	.byte	0x04, 0x1e
        /*020e*/ 	.short	(.L_3667 - .L_3666)
.L_3666:
        /*0210*/ 	.word	0x00000000
.L_3667:


//--------------------- .nv.info._Z25selective_scan_bwd_kernelI32Selective_Scan_bwd_kernel_traitsILi32ELi4ELb0ELb1ELb1ELb1ELb0EN3c104HalfEfEEv12SSMParamsBwd --------------------------
	.section	.nv.info._Z25selective_scan_bwd_kernelI32Selective_Scan_bwd_kernel_traitsILi32ELi4ELb0ELb1ELb1ELb1ELb0EN3c104HalfEfEEv12SSMParamsBwd,"",@"SHT_CUDA_INFO"
	.sectionflags	@""
	.align	4


	//----- nvinfo : EIATTR_CUDA_API_VERSION
	.align		4
        /*0000*/ 	.byte	0x04, 0x37
        /*0002*/ 	.short	(.L_3669 - .L_3668)
.L_3668:
        /*0004*/ 	.word	0x00000082


	//----- nvinfo : EIATTR_SW2861232_WAR
	.align		4
.L_3669:
        /*0008*/ 	.byte	0x01, 0x35
	.zero		2


	//----- nvinfo : EIATTR_PARAM_CBANK
	.align		4
        /*000c*/ 	.byte	0x04, 0x0a
        /*000e*/ 	.short	(.L_3671 - .L_3670)
	.align		4
.L_3670:
        /*0010*/ 	.word	index@(.nv.constant0._Z25selective_scan_bwd_kernelI32Selective_Scan_bwd_kernel_traitsILi32ELi4ELb0ELb1ELb1ELb1ELb0EN3c104HalfEfEEv12SSMParamsBwd)
        /*0014*/ 	.short	0x0160
        /*0016*/ 	.short	0x01f0


	//----- nvinfo : EIATTR_CBANK_PARAM_SIZE
	.align		4
.L_3671:
        /*0018*/ 	.byte	0x03, 0x19
        /*001a*/ 	.short	0x01f0


	//----- nvinfo : EIATTR_KPARAM_INFO
	.align		4
        /*001c*/ 	.byte	0x04, 0x17
        /*001e*/ 	.short	(.L_3673 - .L_3672)
.L_3672:
        /*0020*/ 	.word	0x00000000
        /*0024*/ 	.short	0x0000
        /*0026*/ 	.short	0x0000
        /*0028*/ 	.byte	0x00, 0xf0, 0xc1, 0x07


	//----- nvinfo : EIATTR_MAXREG_COUNT
	.align		4
.L_3673:
        /*002c*/ 	.byte	0x03, 0x1b
        /*002e*/ 	.short	0x00ff


	//----- nvinfo : EIATTR_NUM_BARRIERS
	.align		4
        /*0030*/ 	.byte	0x02, 0x4c
        /*0032*/ 	.byte	0x01
	.zero		1


	//----- nvinfo : EIATTR_MERCURY_ISA_VERSION
	.align		4
        /*0034*/ 	.byte	0x03, 0x5f
        /*0036*/ 	.short	0x0000


	//----- nvinfo : EIATTR_COOP_GROUP_MASK_REGIDS
	.align		4
        /*0038*/ 	.byte	0x04, 0x29
        /*003a*/ 	.short	(.L_3675 - .L_3674)


	//   ....[0]....
.L_3674:
        /*003c*/ 	.word	0xffffffff


	//   ....[1]....
        /*0040*/ 	.word	0xffffffff


	//   ....[2]....
        /*0044*/ 	.word	0xffffffff


	//   ....[3]....
        /*0048*/ 	.word	0xffffffff


	//   ....[4]....
        /*004c*/ 	.word	0xffffffff


	//   ....[5]....
        /*0050*/ 	.word	0xffffffff


	//   ....[6]....
        /*0054*/ 	.word	0xffffffff


	//   ....[7]....
        /*0058*/ 	.word	0xffffffff


	//   ....[8]....
        /*005c*/ 	.word	0xffffffff


	//   ....[9]....
        /*0060*/ 	.word	0xffffffff


	//   ....[10]....
        /*0064*/ 	.word	0xffffffff


	//   ....[11]....
        /*0068*/ 	.word	0xffffffff


	//   ....[12]....
        /*006c*/ 	.word	0xffffffff


	//   ....[13]....
        /*0070*/ 	.word	0xffffffff


	//   ....[14]....
        /*0074*/ 	.word	0xffffffff


	//   ....[15]....
        /*0078*/ 	.word	0xffffffff


	//   ....[16]....
        /*007c*/ 	.word	0xffffffff


	//   ....[17]....
        /*0080*/ 	.word	0xffffffff


	//   ....[18]....
        /*0084*/ 	.word	0xffffffff


	//   ....[19]....
        /*0088*/ 	.word	0xffffffff


	//   ....[20]....
        /*008c*/ 	.word	0xffffffff


	//   ....[21]....
        /*0090*/ 	.word	0xffffffff


	//   ....[22]....
        /*0094*/ 	.word	0xffffffff


	//   ....[23]....
        /*0098*/ 	.word	0xffffffff


	//   ....[24]....
        /*009c*/ 	.word	0xffffffff


	//   ....[25]....
        /*00a0*/ 	.word	0xffffffff


	//   ....[26]....
        /*00a4*/ 	.word	0xffffffff


	//   ....[27]....
        /*00a8*/ 	.word	0xffffffff


	//   ....[28]....
        /*00ac*/ 	.word	0xffffffff


	//   ....[29]....
        /*00b0*/ 	.word	0xffffffff


	//   ....[30]....
        /*00b4*/ 	.word	0xffffffff


	//   ....[31]....
        /*00b8*/ 	.word	0xffffffff


	//   ....[32]....
        /*00bc*/ 	.word	0xffffffff


	//   ....[33]....
        /*00c0*/ 	.word	0xffffffff


	//   ....[34]....
        /*00c4*/ 	.word	0xffffffff


	//   ....[35]....
        /*00c8*/ 	.word	0xffffffff


	//   ....[36]....
        /*00cc*/ 	.word	0xffffffff


	//   ....[37]....
        /*00d0*/ 	.word	0xffffffff


	//   ....[38]....
        /*00d4*/ 	.word	0xffffffff


	//   ....[39]....
        /*00d8*/ 	.word	0xffffffff


	//   ....[40]....
        /*00dc*/ 	.word	0xffffffff


	//   ....[41]....
        /*00e0*/ 	.word	0xffffffff


	//   ....[42]....
        /*00e4*/ 	.word	0xffffffff


	//   ....[43]....
        /*00e8*/ 	.word	0xffffffff


	//   ....[44]....
        /*00ec*/ 	.word	0xffffffff


	//   ....[45]....
        /*00f0*/ 	.word	0xffffffff


	//   ....[46]....
        /*00f4*/ 	.word	0xffffffff


	//   ....[47]....
        /*00f8*/ 	.word	0xffffffff


	//   ....[48]....
        /*00fc*/ 	.word	0xffffffff


	//   ....[49]....
        /*0100*/ 	.word	0xffffffff


	//   ....[50]....
        /*0104*/ 	.word	0xffffffff


	//----- nvinfo : EIATTR_COOP_GROUP_INSTR_OFFSETS
	.align		4
.L_3675:
        /*0108*/ 	.byte	0x04, 0x28
        /*010a*/ 	.short	(.L_3677 - .L_3676)


	//   ....[0]....
.L_3676:
        /*010c*/ 	.word	0x00000b00


	//   ....[1]....
        /*0110*/ 	.word	0x00000c10


	//   ....[2]....
        /*0114*/ 	.word	0x00000dc0


	//   ....[3]....
        /*0118*/ 	.word	0x00001de0


	//   ....[4]....
        /*011c*/ 	.word	0x00002040


	//   ....[5]....
        /*0120*/ 	.word	0x00002340


	//   ....[6]....
        /*0124*/ 	.word	0x00002370


	//   ....[7]....
        /*0128*/ 	.word	0x000023a0


	//   ....[8]....
        /*012c*/ 	.word	0x000023b0


	//   ....[9]....
        /*0130*/ 	.word	0x000023e0


	//   ....[10]....
        /*0134*/ 	.word	0x00002400


	//   ....[11]....
        /*0138*/ 	.word	0x00002440


	//   ....[12]....
        /*013c*/ 	.word	0x00002450


	//   ....[13]....
        /*0140*/ 	.word	0x00002480


	//   ....[14]....
        /*0144*/ 	.word	0x000024a0


	//   ....[15]....
        /*0148*/ 	.word	0x000024d0


	//   ....[16]....
        /*014c*/ 	.word	0x000024f0


	//   ....[17]....
        /*0150*/ 	.word	0x00002540


	//   ....[18]....
        /*0154*/ 	.word	0x00002560


	//   ....[19]....
        /*0158*/ 	.word	0x000025a0


	//   ....[20]....
        /*015c*/ 	.word	0x000025d0


	//   ....[21]....
        /*0160*/ 	.word	0x00002620


	//   ....[22]....
        /*0164*/ 	.word	0x00002630


	//   ....[23]....
        /*0168*/ 	.word	0x00002660


	//   ....[24]....
        /*016c*/ 	.word	0x00002680


	//   ....[25]....
        /*0170*/ 	.word	0x000026b0


	//   ....[26]....
        /*0174*/ 	.word	0x000026c0


	//   ....[27]....
        /*0178*/ 	.word	0x000026e0


	//   ....[28]....
        /*017c*/ 	.word	0x00002710


	//   ....[29]....
        /*0180*/ 	.word	0x00002720


	//   ....[30]....
        /*0184*/ 	.word	0x00002730


	//   ....[31]....
        /*0188*/ 	.word	0x00002740


	//   ....[32]....
        /*018c*/ 	.word	0x00002750


	//   ....[33]....
        /*0190*/ 	.word	0x00002da0


	//   ....[34]....
        /*0194*/ 	.word	0x00002eb0


	//   ....[35]....
        /*0198*/ 	.word	0x00002f20


	//   ....[36]....
        /*019c*/ 	.word	0x00002f60


	//   ....[37]....
        /*01a0*/ 	.word	0x00002fc0


	//   ....[38]....
        /*01a4*/ 	.word	0x00003240


	//   ....[39]....
        /*01a8*/ 	.word	0x00003280


	//   ....[40]....
        /*01ac*/ 	.word	0x000037c0


	//   ....[41]....
        /*01b0*/ 	.word	0x00003b70


	//   ....[42]....
        /*01b4*/ 	.word	0x00003bc0


	//   ....[43]....
        /*01b8*/ 	.word	0x00003bf0


	//   ....[44]....
        /*01bc*/ 	.word	0x00003c10


	//   ....[45]....
        /*01c0*/ 	.word	0x00003c30


	//   ....[46]....
        /*01c4*/ 	.word	0x00003ce0


	//   ....[47]....
        /*01c8*/ 	.word	0x00003d30


	//   ....[48]....
        /*01cc*/ 	.word	0x00003d50


	//   ....[49]....
        /*01d0*/ 	.word	0x00003d70


	//   ....[50]....
        /*01d4*/ 	.word	0x00003d90


	//----- nvinfo : EIATTR_EXIT_INSTR_OFFSETS
	.align		4
.L_3677:
        /*01d8*/ 	.byte	0x04, 0x1c
        /*01da*/ 	.short	(.L_3679 - .L_3678)


	//   ....[0]....
.L_3678:
        /*01dc*/ 	.word	0x00003e50


	//   ....[1]....
        /*01e0*/ 	.word	0x00003f90


	//----- nvinfo : EIATTR_MAX_THREADS
	.align		4
.L_3679:
        /*01e4*/ 	.byte	0x04, 0x05
        /*01e6*/ 	.short	(.L_3681 - .L_3680)
.L_3680:
        /*01e8*/ 	.word	0x00000020
        /*01ec*/ 	.word	0x00000001
        /*01f0*/ 	.word	0x00000001


	//----- nvinfo : EIATTR_CRS_STACK_SIZE
	.align		4
.L_3681:
        /*01f4*/ 	.byte	0x04, 0x1e
        /*01f6*/ 	.short	(.L_3683 - .L_3682)
.L_3682:
        /*01f8*/ 	.word	0x00000000
.L_3683:


//--------------------- .nv.info._Z25selective_scan_bwd_kernelI32Selective_Scan_bwd_kernel_traitsILi32ELi4ELb0ELb1ELb1ELb1ELb1EN3c104HalfEfEEv12SSMParamsBwd --------------------------
	.section	.nv.info._Z25selective_scan_bwd_kernelI32Selective_Scan_bwd_kernel_traitsILi32ELi4ELb0ELb1ELb1ELb1ELb1EN3c104HalfEfEEv12SSMParamsBwd,"",@"SHT_CUDA_INFO"
	.sectionflags	@""
	.align	4


	//----- nvinfo : EIATTR_CUDA_API_VERSION
	.align		4
        /*0000*/ 	.byte	0x04, 0x37
        /*0002*/ 	.short	(.L_3685 - .L_3684)
.L_3684:
        /*0004*/ 	.word	0x00000082


	//----- nvinfo : EIATTR_SW2861232_WAR
	.align		4
.L_3685:
        /*0008*/ 	.byte	0x01, 0x35
	.zero		2


	//----- nvinfo : EIATTR_PARAM_CBANK
	.align		4
        /*000c*/ 	.byte	0x04, 0x0a
        /*000e*/ 	.short	(.L_3687 - .L_3686)
	.align		4
.L_3686:
        /*0010*/ 	.word	index@(.nv.constant0._Z25selective_scan_bwd_kernelI32Selective_Scan_bwd_kernel_traitsILi32ELi4ELb0ELb1ELb1ELb1ELb1EN3c104HalfEfEEv12SSMParamsBwd)
        /*0014*/ 	.short	0x0160
        /*0016*/ 	.short	0x01f0


	//----- nvinfo : EIATTR_CBANK_PARAM_SIZE
	.align		4
.L_3687:
        /*0018*/ 	.byte	0x03, 0x19
        /*001a*/ 	.short	0x01f0


	//----- nvinfo : EIATTR_KPARAM_INFO
	.align		4
        /*001c*/ 	.byte	0x04, 0x17
        /*001e*/ 	.short	(.L_3689 - .L_3688)
.L_3688:
        /*0020*/ 	.word	0x00000000
        /*0024*/ 	.short	0x0000
        /*0026*/ 	.short	0x0000
        /*0028*/ 	.byte	0x00, 0xf0, 0xc1, 0x07


	//----- nvinfo : EIATTR_MAXREG_COUNT
	.align		4
.L_3689:
        /*002c*/ 	.byte	0x03, 0x1b
        /*002e*/ 	.short	0x00ff


	//----- nvinfo : EIATTR_NUM_BARRIERS
	.align		4
        /*0030*/ 	.byte	0x02, 0x4c
        /*0032*/ 	.byte	0x01
	.zero		1


	//----- nvinfo : EIATTR_MERCURY_ISA_VERSION
	.align		4
        /*0034*/ 	.byte	0x03, 0x5f
        /*0036*/ 	.short	0x0000


	//----- nvinfo : EIATTR_COOP_GROUP_MASK_REGIDS
	.align		4
        /*0038*/ 	.byte	0x04, 0x29
        /*003a*/ 	.short	(.L_3691 - .L_3690)


	//   ....[0]....
.L_3690:
        /*003c*/ 	.word	0xffffffff


	//   ....[1]....
        /*0040*/ 	.word	0xffffffff


	//   ....[2]....
        /*0044*/ 	.word	0xffffffff


	//   ....[3]....
        /*0048*/ 	.word	0xffffffff


	//   ....[4]....
        /*004c*/ 	.word	0xffffffff


	//   ....[5]....
        /*0050*/ 	.word	0xffffffff


	//   ....[6]....
        /*0054*/ 	.word	0xffffffff


	//   ....[7]....
        /*0058*/ 	.word	0xffffffff


	//   ....[8]....
        /*005c*/ 	.word	0xffffffff


	//   ....[9]....
        /*0060*/ 	.word	0xffffffff


	//   ....[10]....
        /*0064*/ 	.word	0xffffffff


	//   ....[11]....
        /*0068*/ 	.word	0xffffffff


	//   ....[12]....
        /*006c*/ 	.word	0xffffffff


	//   ....[13]....
        /*0070*/ 	.word	0xffffffff


	//   ....[14]....
        /*0074*/ 	.word	0xffffffff


	//   ....[15]....
        /*0078*/ 	.word	0xffffffff


	//   ....[16]....
        /*007c*/ 	.word	0xffffffff


	//   ....[17]....
        /*0080*/ 	.word	0xffffffff


	//   ....[18]....
        /*0084*/ 	.word	0xffffffff


	//   ....[19]....
        /*0088*/ 	.word	0xffffffff


	//   ....[20]....
        /*008c*/ 	.word	0xffffffff


	//   ....[21]....
        /*0090*/ 	.word	0xffffffff


	//   ....[22]....
        /*0094*/ 	.word	0xffffffff


	//   ....[23]....
        /*0098*/ 	.word	0xffffffff


	//   ....[24]....
        /*009c*/ 	.word	0xffffffff


	//   ....[25]....
        /*00a0*/ 	.word	0xffffffff


	//   ....[26]....
        /*00a4*/ 	.word	0xffffffff


	//   ....[27]....
        /*00a8*/ 	.word	0xffffffff


	//   ....[28]....
        /*00ac*/ 	.word	0xffffffff


	//   ....[29]....
        /*00b0*/ 	.word	0xffffffff


	//   ....[30]....
        /*00b4*/ 	.word	0xffffffff


	//   ....[31]....
        /*00b8*/ 	.word	0xffffffff


	//   ....[32]....
        /*00bc*/ 	.word	0xffffffff


	//   ....[33]....
        /*00c0*/ 	.word	0xffffffff


	//   ....[34]....
        /*00c4*/ 	.word	0xffffffff


	//   ....[35]....
        /*00c8*/ 	.word	0xffffffff


	//   ....[36]....
        /*00cc*/ 	.word	0xffffffff


	//   ....[37]....
        /*00d0*/ 	.word	0xffffffff


	//   ....[38]....
        /*00d4*/ 	.word	0xffffffff


	//   ....[39]....
        /*00d8*/ 	.word	0xffffffff


	//   ....[40]....
        /*00dc*/ 	.word	0xffffffff


	//   ....[41]....
        /*00e0*/ 	.word	0xffffffff


	//   ....[42]....
        /*00e4*/ 	.word	0xffffffff


	//   ....[43]....
        /*00e8*/ 	.word	0xffffffff


	//   ....[44]....
        /*00ec*/ 	.word	0xffffffff


	//   ....[45]....
        /*00f0*/ 	.word	0xffffffff


	//   ....[46]....
        /*00f4*/ 	.word	0xffffffff


	//   ....[47]....
        /*00f8*/ 	.word	0xffffffff


	//   ....[48]....
        /*00fc*/ 	.word	0xffffffff


	//   ....[49]....
        /*0100*/ 	.word	0xffffffff


	//   ....[50]....
        /*0104*/ 	.word	0xffffffff


	//   ....[51]....
        /*0108*/ 	.word	0xffffffff


	//   ....[52]....
        /*010c*/ 	.word	0xffffffff


	//   ....[53]....
        /*0110*/ 	.word	0xffffffff


	//   ....[54]....
        /*0114*/ 	.word	0xffffffff


	//----- nvinfo : EIATTR_COOP_GROUP_INSTR_OFFSETS
	.align		4
.L_3691:
        /*0118*/ 	.byte	0x04, 0x28
        /*011a*/ 	.short	(.L_3693 - .L_3692)


	//   ....[0]....
.L_3692:
        /*011c*/ 	.word	0x00000b30


	//   ....[1]....
        /*0120*/ 	.word	0x00000c70


	//   ....[2]....
        /*0124*/ 	.word	0x00000f80


	//   ....[3]....
        /*0128*/ 	.word	0x00001ab0


	//   ....[4]....
        /*012c*/ 	.word	0x00001ce0


	//   ....[5]....
        /*0130*/ 	.word	0x00001f30


	//   ....[6]....
        /*0134*/ 	.word	0x00002300


	//   ....[7]....
        /*0138*/ 	.word	0x00002c60


	//   ....[8]....
        /*013c*/ 	.word	0x00002ed0


	//   ....[9]....
        /*0140*/ 	.word	0x000031d0


	//   ....[10]....
        /*0144*/ 	.word	0x00003200


	//   ....[11]....
        /*0148*/ 	.word	0x00003220


	//   ....[12]....
        /*014c*/ 	.word	0x00003230


	//   ....[13]....
        /*0150*/ 	.word	0x00003260


	//   ....[14]....
        /*0154*/ 	.word	0x00003290


	//   ....[15]....
        /*0158*/ 	.word	0x000032b0


	//   ....[16]....
        /*015c*/ 	.word	0x000032d0


	//   ....[17]....
        /*0160*/ 	.word	0x00003300


	//   ....[18]....
        /*0164*/ 	.word	0x00003330


	//   ....[19]....
        /*0168*/ 	.word	0x00003350


	//   ....[20]....
        /*016c*/ 	.word	0x00003370


	//   ....[21]....
        /*0170*/ 	.word	0x000033c0


	//   ....[22]....
        /*0174*/ 	.word	0x000033f0


	//   ....[23]....
        /*0178*/ 	.word	0x00003430


	//   ....[24]....
        /*017c*/ 	.word	0x00003450


	//   ....[25]....
        /*0180*/ 	.word	0x000034a0


	//   ....[26]....
        /*0184*/ 	.word	0x000034c0


	//   ....[27]....
        /*0188*/ 	.word	0x000034f0


	//   ....[28]....
        /*018c*/ 	.word	0x00003500


	//   ....[29]....
        /*0190*/ 	.word	0x00003520


	//   ....[30]....
        /*0194*/ 	.word	0x00003550


	//   ....[31]....
        /*0198*/ 	.word	0x00003570


	//   ....[32]....
        /*019c*/ 	.word	0x00003580


	//   ....[33]....
        /*01a0*/ 	.word	0x00003590


	//   ....[34]....
        /*01a4*/ 	.word	0x000035a0


	//   ....[35]....
        /*01a8*/ 	.word	0x000035b0


	//   ....[36]....
        /*01ac*/ 	.word	0x000035c0


	//   ....[37]....
        /*01b0*/ 	.word	0x00003c10


	//   ....[38]....
        /*01b4*/ 	.word	0x00003d20


	//   ....[39]....
        /*01b8*/ 	.word	0x00003da0


	//   ....[40]....
        /*01bc*/ 	.word	0x00003e00


	//   ....[41]....
        /*01c0*/ 	.word	0x00003e30


	//   ....[42]....
        /*01c4*/ 	.word	0x00004100


	//   ....[43]....
        /*01c8*/ 	.word	0x00004180


	//   ....[44]....
        /*01cc*/ 	.word	0x000046a0


	//   ....[45]....
        /*01d0*/ 	.word	0x00004a60


	//   ....[46]....
        /*01d4*/ 	.word	0x00004ab0


	//   ....[47]....
        /*01d8*/ 	.word	0x00004ae0


	//   ....[48]....
        /*01dc*/ 	.word	0x00004b00


	//   ....[49]....
        /*01e0*/ 	.word	0x00004b20


	//   ....[50]....
        /*01e4*/ 	.word	0x00004bd0


	//   ....[51]....
        /*01e8*/ 	.word	0x00004c20


	//   ....[52]....
        /*01ec*/ 	.word	0x00004c40


	//   ....[53]....
        /*01f0*/ 	.word	0x00004c60


	//   ....[54]....
        /*01f4*/ 	.word	0x00004c80


	//----- nvinfo : EIATTR_EXIT_INSTR_OFFSETS
	.align		4
.L_3693:
        /*01f8*/ 	.byte	0x04, 0x1c
        /*01fa*/ 	.short	(.L_3695 - .L_3694)


	//   ....[0]....
.L_3694:
        /*01fc*/ 	.word	0x00004d40


	//   ....[1]....
        /*0200*/ 	.word	0x00004e80


	//----- nvinfo : EIATTR_MAX_THREADS
	.align		4
.L_3695:
        /*0204*/ 	.byte	0x04, 0x05
        /*0206*/ 	.short	(.L_3697 - .L_3696)
.L_3696:
        /*0208*/ 	.word	0x00000020
        /*020c*/ 	.word	0x00000001
        /*0210*/ 	.word	0x00000001


	//----- nvinfo : EIATTR_CRS_STACK_SIZE
	.align		4
.L_3697:
        /*0214*/ 	.byte	0x04, 0x1e
        /*0216*/ 	.short	(.L_3699 - .L_3698)
.L_3698:
        /*0218*/ 	.word	0x00000000
.L_3699:


//--------------------- .nv.info._Z25selective_scan_bwd_kernelI32Selective_Scan_bwd_kernel_traitsILi32ELi4ELb1ELb0ELb0ELb0ELb0EN3c104HalfEfEEv12SSMParamsBwd --------------------------
	.section	.nv.info._Z25selective_scan_bwd_kernelI32Selective_Scan_bwd_kernel_traitsILi32ELi4ELb1ELb0ELb0ELb0ELb0EN3c104HalfEfEEv12SSMParamsBwd,"",@"SHT_CUDA_INFO"
	.sectionflags	@""
	.align	4


	//----- nvinfo : EIATTR_CUDA_API_VERSION
	.align		4
        /*0000*/ 	.byte	0x04, 0x37
        /*0002*/ 	.short	(.L_3701 - .L_3700)
.L_3700:
        /*0004*/ 	.word	0x00000082


	//----- nvinfo : EIATTR_SW2861232_WAR
	.align		4
.L_3701:
        /*0008*/ 	.byte	0x01, 0x35
	.zero		2


	//----- nvinfo : EIATTR_PARAM_CBANK
	.align		4
        /*000c*/ 	.byte	0x04, 0x0a
        /*000e*/ 	.short	(.L_3703 - .L_3702)
	.align		4
.L_3702:
        /*0010*/ 	.word	index@(.nv.constant0._Z25selective_scan_bwd_kernelI32Selective_Scan_bwd_kernel_traitsILi32ELi4ELb1ELb0ELb0ELb0ELb0EN3c104HalfEfEEv12SSMParamsBwd)
        /*0014*/ 	.short	0x0160
        /*0016*/ 	.short	0x01f0


	//----- nvinfo : EIATTR_CBANK_PARAM_SIZE
	.align		4
.L_3703:
        /*0018*/ 	.byte	0x03, 0x19
        /*001a*/ 	.short	0x01f0


	//----- nvinfo : EIATTR_KPARAM_INFO
	.align		4
        /*001c*/ 	.byte	0x04, 0x17
        /*001e*/ 	.short	(.L_3705 - .L_3704)
.L_3704:
        /*0020*/ 	.word	0x00000000
        /*0024*/ 	.short	0x0000
        /*0026*/ 	.short	0x0000
        /*0028*/ 	.byte	0x00, 0xf0, 0xc1, 0x07


	//----- nvinfo : EIATTR_MAXREG_COUNT
	.align		4
.L_3705:
        /*002c*/ 	.byte	0x03, 0x1b
        /*002e*/ 	.short	0x00ff


	//----- nvinfo : EIATTR_NUM_BARRIERS
	.align		4
        /*0030*/ 	.byte	0x02, 0x4c
        /*0032*/ 	.byte	0x01
	.zero		1


	//----- nvinfo : EIATTR_MERCURY_ISA_VERSION
	.align		4
        /*0034*/ 	.byte	0x03, 0x5f
        /*0036*/ 	.short	0x0000


	//----- nvinfo : EIATTR_COOP_GROUP_MASK_REGIDS
	.align		4
        /*0038*/ 	.byte	0x04, 0x29
        /*003a*/ 	.short	(.L_3707 - .L_3706)


	//   ....[0]....
.L_3706:
        /*003c*/ 	.word	0xffffffff


	//   ....[1]....
        /*0040*/ 	.word	0xffffffff


	//   ....[2]....
        /*0044*/ 	.word	0xffffffff


	//   ....[3]....
        /*0048*/ 	.word	0xffffffff


	//   ....[4]....
        /*004c*/ 	.word	0xffffffff


	//   ....[5]....
        /*0050*/ 	.word	0xffffffff


	//   ....[6]....
        /*0054*/ 	.word	0xffffffff


	//   ....[7]....
        /*0058*/ 	.word	0xffffffff


	//   ....[8]....
        /*005c*/ 	.word	0xffffffff


	//   ....[9]....
        /*0060*/ 	.word	0xffffffff


	//   ....[10]....
        /*0064*/ 	.word	0xffffffff


	//   ....[11]....
        /*0068*/ 	.word	0xffffffff


	//   ....[12]....
        /*006c*/ 	.word	0xffffffff


	//   ....[13]....
        /*0070*/ 	.word	0xffffffff


	//   ....[14]....
        /*0074*/ 	.word	0xffffffff


	//   ....[15]....
        /*0078*/ 	.word	0xffffffff


	//   ....[16]....
        /*007c*/ 	.word	0xffffffff


	//   ....[17]....
        /*0080*/ 	.word	0xffffffff


	//   ....[18]....
        /*0084*/ 	.word	0xffffffff


	//   ....[19]....
        /*0088*/ 	.word	0xffffffff


	//   ....[20]....
        /*008c*/ 	.word	0xffffffff


	//   ....[21]....
        /*0090*/ 	.word	0xffffffff


	//   ....[22]....
        /*0094*/ 	.word	0xffffffff


	//   ....[23]....
        /*0098*/ 	.word	0xffffffff


	//   ....[24]....
        /*009c*/ 	.word	0xffffffff


	//   ....[25]....
        /*00a0*/ 	.word	0xffffffff


	//   ....[26]....
        /*00a4*/ 	.word	0xffffffff


	//   ....[27]....
        /*00a8*/ 	.word	0xffffffff


	//   ....[28]....
        /*00ac*/ 	.word	0xffffffff


	//   ....[29]....
        /*00b0*/ 	.word	0xffffffff


	//   ....[30]....
        /*00b4*/ 	.word	0xffffffff


	//   ....[31]....
        /*00b8*/ 	.word	0xffffffff


	//   ....[32]....
        /*00bc*/ 	.word	0xffffffff


	//   ....[33]....
        /*00c0*/ 	.word	0xffffffff


	//   ....[34]....
        /*00c4*/ 	.word	0xffffffff


	//   ....[35]....
        /*00c8*/ 	.word	0xffffffff


	//   ....[36]....
        /*00cc*/ 	.word	0xffffffff


	//   ....[37]....
        /*00d0*/ 	.word	0xffffffff


	//   ....[38]....
        /*00d4*/ 	.word	0xffffffff


	//   ....[39]....
        /*00d8*/ 	.word	0xffffffff


	//   ....[40]....
        /*00dc*/ 	.word	0xffffffff


	//   ....[41]....
        /*00e0*/ 	.word	0xffffffff


	//   ....[42]....
        /*00e4*/ 	.word	0xffffffff


	//   ....[43]....
        /*00e8*/ 	.word	0xffffffff


	//   ....[44]....
        /*00ec*/ 	.word	0xffffffff


	//   ....[45]....
        /*00f0*/ 	.word	0xffffffff


	//   ....[46]....
        /*00f4*/ 	.word	0xffffffff


	//   ....[47]....
        /*00f8*/ 	.word	0xffffffff


	//   ....[48]....
        /*00fc*/ 	.word	0xffffffff


	//   ....[49]....
        /*0100*/ 	.word	0xffffffff


	//   ....[50]....
        /*0104*/ 	.word	0xffffffff


	//   ....[51]....
        /*0108*/ 	.word	0xffffffff


	//   ....[52]....
        /*010c*/ 	.word	0xffffffff


	//----- nvinfo : EIATTR_COOP_GROUP_INSTR_OFFSETS
	.align		4
.L_3707:
        /*0110*/ 	.byte	0x04, 0x28
        /*0112*/ 	.short	(.L_3709 - .L_3708)


	//   ....[0]....
.L_3708:
        /*0114*/ 	.word	0x00000610


	//   ....[1]....
        /*0118*/ 	.word	0x00000680


	//   ....[2]....
        /*011c*/ 	.word	0x00000730


	//   ....[3]....
        /*0120*/ 	.word	0x00000f70


	//   ....[4]....
        /*0124*/ 	.word	0x00000fa0


	//   ....[5]....
        /*0128*/ 	.word	0x00000fb0


	//   ....[6]....
        /*012c*/ 	.word	0x00000fc0


	//   ....[7]....
        /*0130*/ 	.word	0x00000ff0


	//   ....[8]....
        /*0134*/ 	.word	0x00001020


	//   ....[9]....
        /*0138*/ 	.word	0x00001040


	//   ....[10]....
        /*013c*/ 	.word	0x00001060


	//   ....[11]....
        /*0140*/ 	.word	0x00001090


	//   ....[12]....
        /*0144*/ 	.word	0x000010c0


	//   ....[13]....
        /*0148*/ 	.word	0x000010e0


	//   ....[14]....
        /*014c*/ 	.word	0x00001100


	//   ....[15]....
        /*0150*/ 	.word	0x00001130


	//   ....[16]....
        /*0154*/ 	.word	0x00001160


	//   ....[17]....
        /*0158*/ 	.word	0x000011a0


	//   ....[18]....
        /*015c*/ 	.word	0x000011d0


	//   ....[19]....
        /*0160*/ 	.word	0x00001220


	//   ....[20]....
        /*0164*/ 	.word	0x00001240


	//   ....[21]....
        /*0168*/ 	.word	0x00001260


	//   ....[22]....
        /*016c*/ 	.word	0x00001280


	//   ....[23]....
        /*0170*/ 	.word	0x000012b0


	//   ....[24]....
        /*0174*/ 	.word	0x000012d0


	//   ....[25]....
        /*0178*/ 	.word	0x000012f0


	//   ....[26]....
        /*017c*/ 	.word	0x00001310


	//   ....[27]....
        /*0180*/ 	.word	0x00001320


	//   ....[28]....
        /*0184*/ 	.word	0x00001330


	//   ....[29]....
        /*0188*/ 	.word	0x00001340


	//   ....[30]....
        /*018c*/ 	.word	0x00001350


	//   ....[31]....
        /*0190*/ 	.word	0x00001530


	//   ....[32]....
        /*0194*/ 	.word	0x00001560


	//   ....[33]....
        /*0198*/ 	.word	0x00001650


	//   ....[34]....
        /*019c*/ 	.word	0x00001680


	//   ....[35]....
        /*01a0*/ 	.word	0x00001720


	//   ....[36]....
        /*01a4*/ 	.word	0x00001740


	//   ....[37]....
        /*01a8*/ 	.word	0x00001770


	//   ....[38]....
        /*01ac*/ 	.word	0x00001790


	//   ....[39]....
        /*01b0*/ 	.word	0x000017c0


	//   ....[40]....
        /*01b4*/ 	.word	0x000017e0


	//   ....[41]....
        /*01b8*/ 	.word	0x00001bc0


	//   ....[42]....
        /*01bc*/ 	.word	0x00001e00


	//   ....[43]....
        /*01c0*/ 	.word	0x00001ea0


	//   ....[44]....
        /*01c4*/ 	.word	0x00001ef0


	//   ....[45]....
        /*01c8*/ 	.word	0x00001f20


	//   ....[46]....
        /*01cc*/ 	.word	0x00001f40


	//   ....[47]....
        /*01d0*/ 	.word	0x00001f60


	//   ....[48]....
        /*01d4*/ 	.word	0x00002010


	//   ....[49]....
        /*01d8*/ 	.word	0x00002060


	//   ....[50]....
        /*01dc*/ 	.word	0x00002080


	//   ....[51]....
        /*01e0*/ 	.word	0x000020a0


	//   ....[52]....
        /*01e4*/ 	.word	0x000020c0


	//----- nvinfo : EIATTR_EXIT_INSTR_OFFSETS
	.align		4
.L_3709:
        /*01e8*/ 	.byte	0x04, 0x1c
        /*01ea*/ 	.short	(.L_3711 - .L_3710)


	//   ....[0]....
.L_3710:
        /*01ec*/ 	.word	0x00002180


	//   ....[1]....
        /*01f0*/ 	.word	0x00002590


	//----- nvinfo : EIATTR_MAX_THREADS
	.align		4
.L_3711:
        /*01f4*/ 	.byte	0x04, 0x05
        /*01f6*/ 	.short	(.L_3713 - .L_3712)
.L_3712:
        /*01f8*/ 	.word	0x00000020
        /*01fc*/ 	.word	0x00000001
        /*0200*/ 	.word	0x00000001


	//----- nvinfo : EIATTR_CRS_STACK_SIZE
	.align		4
.L_3713:
        /*0204*/ 	.byte	0x04, 0x1e
        /*0206*/ 	.short	(.L_3715 - .L_3714)
.L_3714:
        /*0208*/ 	.word	0x00000000
.L_3715:


//--------------------- .nv.info._Z25selective_scan_bwd_kernelI32Selective_Scan_bwd_kernel_traitsILi32ELi4ELb1ELb0ELb0ELb0ELb1EN3c104HalfEfEEv12SSMParamsBwd --------------------------
	.section	.nv.info._Z25selective_scan_bwd_kernelI32Selective_Scan_bwd_kernel_traitsILi32ELi4ELb1ELb0ELb0ELb0ELb1EN3c104HalfEfEEv12SSMParamsBwd,"",@"SHT_CUDA_INFO"
	.sectionflags	@""
	.align	4


	//----- nvinfo : EIATTR_CUDA_API_VERSION
	.align		4
        /*0000*/ 	.byte	0x04, 0x37
        /*0002*/ 	.short	(.L_3717 - .L_3716)
.L_3716:
        /*0004*/ 	.word	0x00000082


	//----- nvinfo : EIATTR_SW2861232_WAR
	.align		4
.L_3717:
        /*0008*/ 	.byte	0x01, 0x35
	.zero		2


	//----- nvinfo : EIATTR_PARAM_CBANK
	.align		4
        /*000c*/ 	.byte	0x04, 0x0a
        /*000e*/ 	.short	(.L_3719 - .L_3718)
	.align		4
.L_3718:
        /*0010*/ 	.word	index@(.nv.constant0._Z25selective_scan_bwd_kernelI32Selective_Scan_bwd_kernel_traitsILi32ELi4ELb1ELb0ELb0ELb0ELb1EN3c104HalfEfEEv12SSMParamsBwd)
        /*0014*/ 	.short	0x0160
        /*0016*/ 	.short	0x01f0


	//----- nvinfo : EIATTR_CBANK_PARAM_SIZE
	.align		4
.L_3719:
        /*0018*/ 	.byte	0x03, 0x19
        /*001a*/ 	.short	0x01f0


	//----- nvinfo : EIATTR_KPARAM_INFO
	.align		4
        /*001c*/ 	.byte	0x04, 0x17
        /*001e*/ 	.short	(.L_3721 - .L_3720)
.L_3720:
        /*0020*/ 	.word	0x00000000
        /*0024*/ 	.short	0x0000
        /*0026*/ 	.short	0x0000
        /*0028*/ 	.byte	0x00, 0xf0, 0xc1, 0x07


	//----- nvinfo : EIATTR_MAXREG_COUNT
	.align		4
.L_3721:
        /*002c*/ 	.byte	0x03, 0x1b
        /*002e*/ 	.short	0x00ff


	//----- nvinfo : EIATTR_NUM_BARRIERS
	.align		4
        /*0030*/ 	.byte	0x02, 0x4c
        /*0032*/ 	.byte	0x01
	.zero		1


	//----- nvinfo : EIATTR_MERCURY_ISA_VERSION
	.align		4
        /*0034*/ 	.byte	0x03, 0x5f
        /*0036*/ 	.short	0x0000


	//----- nvinfo : EIATTR_COOP_GROUP_MASK_REGIDS
	.align		4
        /*0038*/ 	.byte	0x04, 0x29
        /*003a*/ 	.short	(.L_3723 - .L_3722)


	//   ....[0]....
.L_3722:
        /*003c*/ 	.word	0xffffffff


	//   ....[1]....
        /*0040*/ 	.word	0xffffffff


	//   ....[2]....
        /*0044*/ 	.word	0xffffffff


	//   ....[3]....
        /*0048*/ 	.word	0xffffffff


	//   ....[4]....
        /*004c*/ 	.word	0xffffffff


	//   ....[5]....
        /*0050*/ 	.word	0xffffffff


	//   ....[6]....
        /*0054*/ 	.word	0xffffffff


	//   ....[7]....
        /*0058*/ 	.word	0xffffffff


	//   ....[8]....
        /*005c*/ 	.word	0xffffffff


	//   ....[9]....
        /*0060*/ 	.word	0xffffffff


	//   ....[10]....
        /*0064*/ 	.word	0xffffffff


	//   ....[11]....
        /*0068*/ 	.word	0xffffffff


	//   ....[12]....
        /*006c*/ 	.word	0xffffffff


	//   ....[13]....
        /*0070*/ 	.word	0xffffffff


	//   ....[14]....
        /*0074*/ 	.word	0xffffffff


	//   ....[15]....
        /*0078*/ 	.word	0xffffffff


	//   ....[16]....
        /*007c*/ 	.word	0xffffffff


	//   ....[17]....
        /*0080*/ 	.word	0xffffffff


	//   ....[18]....
        /*0084*/ 	.word	0xffffffff


	//   ....[19]....
        /*0088*/ 	.word	0xffffffff


	//   ....[20]....
        /*008c*/ 	.word	0xffffffff


	//   ....[21]....
        /*0090*/ 	.word	0xffffffff


	//   ....[22]....
        /*0094*/ 	.word	0xffffffff


	//   ....[23]....
        /*0098*/ 	.word	0xffffffff


	//   ....[24]....
        /*009c*/ 	.word	0xffffffff


	//   ....[25]....
        /*00a0*/ 	.word	0xffffffff


	//   ....[26]....
        /*00a4*/ 	.word	0xffffffff


	//   ....[27]....
        /*00a8*/ 	.word	0xffffffff


	//   ....[28]....
        /*00ac*/ 	.word	0xffffffff


	//   ....[29]....
        /*00b0*/ 	.word	0xffffffff


	//   ....[30]....
        /*00b4*/ 	.word	0xffffffff


	//   ....[31]....
        /*00b8*/ 	.word	0xffffffff


	//   ....[32]....
        /*00bc*/ 	.word	0xffffffff


	//   ....[33]....
        /*00c0*/ 	.word	0xffffffff


	//   ....[34]....
        /*00c4*/ 	.word	0xffffffff


	//   ....[35]....
        /*00c8*/ 	.word	0xffffffff


	//   ....[36]....
        /*00cc*/ 	.word	0xffffffff


	//   ....[37]....
        /*00d0*/ 	.word	0xffffffff


	//   ....[38]....
        /*00d4*/ 	.word	0xffffffff


	//   ....[39]....
        /*00d8*/ 	.word	0xffffffff


	//   ....[40]....
        /*00dc*/ 	.word	0xffffffff


	//   ....[41]....
        /*00e0*/ 	.word	0xffffffff


	//   ....[42]....
        /*00e4*/ 	.word	0xffffffff


	//   ....[43]....
        /*00e8*/ 	.word	0xffffffff


	//   ....[44]....
        /*00ec*/ 	.word	0xffffffff


	//   ....[45]....
        /*00f0*/ 	.word	0xffffffff


	//   ....[46]....
        /*00f4*/ 	.word	0xffffffff


	//   ....[47]....
        /*00f8*/ 	.word	0xffffffff


	//   ....[48]....
        /*00fc*/ 	.word	0xffffffff


	//   ....[49]....
        /*0100*/ 	.word	0xffffffff


	//   ....[50]....
        /*0104*/ 	.word	0xffffffff


	//   ....[51]....
        /*0108*/ 	.word	0xffffffff


	//   ....[52]....
        /*010c*/ 	.word	0xffffffff


	//   ....[53]....
        /*0110*/ 	.word	0xffffffff


	//   ....[54]....
        /*0114*/ 	.word	0xffffffff


	//   ....[55]....
        /*0118*/ 	.word	0xffffffff


	//   ....[56]....
        /*011c*/ 	.word	0xffffffff


	//----- nvinfo : EIATTR_COOP_GROUP_INSTR_OFFSETS
	.align		4
.L_3723:
        /*0120*/ 	.byte	0x04, 0x28
        /*0122*/ 	.short	(.L_3725 - .L_3724)


	//   ....[0]....
.L_3724:
        /*0124*/ 	.word	0x00000600


	//   ....[1]....
        /*0128*/ 	.word	0x00000670


	//   ....[2]....
        /*012c*/ 	.word	0x000007a0


	//   ....[3]....
        /*0130*/ 	.word	0x000008b0


	//   ....[4]....
        /*0134*/ 	.word	0x00000a70


	//   ....[5]....
        /*0138*/ 	.word	0x00000e50


	//   ....[6]....
        /*013c*/ 	.word	0x000010d0


	//   ....[7]....
        /*0140*/ 	.word	0x00001900


	//   ....[8]....
        /*0144*/ 	.word	0x00001930


	//   ....[9]....
        /*0148*/ 	.word	0x00001940


	//   ....[10]....
        /*014c*/ 	.word	0x00001950


	//   ....[11]....
        /*0150*/ 	.word	0x00001980


	//   ....[12]....
        /*0154*/ 	.word	0x000019b0


	//   ....[13]....
        /*0158*/ 	.word	0x000019d0


	//   ....[14]....
        /*015c*/ 	.word	0x000019f0


	//   ....[15]....
        /*0160*/ 	.word	0x00001a20


	//   ....[16]....
        /*0164*/ 	.word	0x00001a50


	//   ....[17]....
        /*0168*/ 	.word	0x00001a70


	//   ....[18]....
        /*016c*/ 	.word	0x00001a90


	//   ....[19]....
        /*0170*/ 	.word	0x00001ac0


	//   ....[20]....
        /*0174*/ 	.word	0x00001af0


	//   ....[21]....
        /*0178*/ 	.word	0x00001b30


	//   ....[22]....
        /*017c*/ 	.word	0x00001b60


	//   ....[23]....
        /*0180*/ 	.word	0x00001bb0


	//   ....[24]....
        /*0184*/ 	.word	0x00001bd0


	//   ....[25]....
        /*0188*/ 	.word	0x00001bf0


	//   ....[26]....
        /*018c*/ 	.word	0x00001c10


	//   ....[27]....
        /*0190*/ 	.word	0x00001c40


	//   ....[28]....
        /*0194*/ 	.word	0x00001c60


	//   ....[29]....
        /*0198*/ 	.word	0x00001c80


	//   ....[30]....
        /*019c*/ 	.word	0x00001ca0


	//   ....[31]....
        /*01a0*/ 	.word	0x00001cb0


	//   ....[32]....
        /*01a4*/ 	.word	0x00001cc0


	//   ....[33]....
        /*01a8*/ 	.word	0x00001cd0


	//   ....[34]....
        /*01ac*/ 	.word	0x00001ce0


	//   ....[35]....
        /*01b0*/ 	.word	0x00001ed0


	//   ....[36]....
        /*01b4*/ 	.word	0x00001f00


	//   ....[37]....
        /*01b8*/ 	.word	0x00001ff0


	//   ....[38]....
        /*01bc*/ 	.word	0x00002020


	//   ....[39]....
        /*01c0*/ 	.word	0x00002070


	//   ....[40]....
        /*01c4*/ 	.word	0x00002090


	//   ....[41]....
        /*01c8*/ 	.word	0x000020c0


	//   ....[42]....
        /*01cc*/ 	.word	0x000020e0


	//   ....[43]....
        /*01d0*/ 	.word	0x00002110


	//   ....[44]....
        /*01d4*/ 	.word	0x00002130


	//   ....[45]....
        /*01d8*/ 	.word	0x00002550


	//   ....[46]....
        /*01dc*/ 	.word	0x00002750


	//   ....[47]....
        /*01e0*/ 	.word	0x00002810


	//   ....[48]....
        /*01e4*/ 	.word	0x00002860


	//   ....[49]....
        /*01e8*/ 	.word	0x00002890


	//   ....[50]....
        /*01ec*/ 	.word	0x000028b0


	//   ....[51]....
        /*01f0*/ 	.word	0x000028d0


	//   ....[52]....
        /*01f4*/ 	.word	0x00002980


	//   ....[53]....
        /*01f8*/ 	.word	0x000029d0


	//   ....[54]....
        /*01fc*/ 	.word	0x000029f0


	//   ....[55]....
        /*0200*/ 	.word	0x00002a10


	//   ....[56]....
        /*0204*/ 	.word	0x00002a30


	//----- nvinfo : EIATTR_EXIT_INSTR_OFFSETS
	.align		4
.L_3725:
        /*0208*/ 	.byte	0x04, 0x1c
        /*020a*/ 	.short	(.L_3727 - .L_3726)


	//   ....[0]....
.L_3726:
        /*020c*/ 	.word	0x00002af0


	//   ....[1]....
        /*0210*/ 	.word	0x00002fa0


	//----- nvinfo : EIATTR_MAX_THREADS
	.align		4
.L_3727:
        /*0214*/ 	.byte	0x04, 0x05
        /*0216*/ 	.short	(.L_3729 - .L_3728)
.L_3728:
        /*0218*/ 	.word	0x00000020
        /*021c*/ 	.word	0x00000001
        /*0220*/ 	.word	0x00000001


	//----- nvinfo : EIATTR_CRS_STACK_SIZE
	.align		4
.L_3729:
        /*0224*/ 	.byte	0x04, 0x1e
        /*0226*/ 	.short	(.L_3731 - .L_3730)
.L_3730:
        /*0228*/ 	.word	0x00000000
.L_3731:


//--------------------- .nv.info._Z25selective_scan_bwd_kernelI32Selective_Scan_bwd_kernel_traitsILi32ELi4ELb1ELb0ELb0ELb1ELb0EN3c104HalfEfEEv12SSMParamsBwd --------------------------
	.section	.nv.info._Z25selective_scan_bwd_kernelI32Selective_Scan_bwd_kernel_traitsILi32ELi4ELb1ELb0ELb0ELb1ELb0EN3c104HalfEfEEv12SSMParamsBwd,"",@"SHT_CUDA_INFO"
	.sectionflags	@""
	.align	4


	//----- nvinfo : EIATTR_CUDA_API_VERSION
	.align		4
        /*0000*/ 	.byte	0x04, 0x37
        /*0002*/ 	.short	(.L_3733 - .L_3732)
.L_3732:
        /*0004*/ 	.word	0x00000082


	//----- nvinfo : EIATTR_SW2861232_WAR
	.align		4
.L_3733:
        /*0008*/ 	.byte	0x01, 0x35
	.zero		2


	//----- nvinfo : EIATTR_PARAM_CBANK
	.align		4
        /*000c*/ 	.byte	0x04, 0x0a
        /*000e*/ 	.short	(.L_3735 - .L_3734)
	.align		4
.L_3734:
        /*0010*/ 	.word	index@(.nv.constant0._Z25selective_scan_bwd_kernelI32Selective_Scan_bwd_kernel_traitsILi32ELi4ELb1ELb0ELb0ELb1ELb0EN3c104HalfEfEEv12SSMParamsBwd)
        /*0014*/ 	.short	0x0160
        /*0016*/ 	.short	0x01f0


	//----- nvinfo : EIATTR_CBANK_PARAM_SIZE
	.align		4
.L_3735:
        /*0018*/ 	.byte	0x03, 0x19
        /*001a*/ 	.short	0x01f0


	//----- nvinfo : EIATTR_KPARAM_INFO
	.align		4
        /*001c*/ 	.byte	0x04, 0x17
        /*001e*/ 	.short	(.L_3737 - .L_3736)
.L_3736:
        /*0020*/ 	.word	0x00000000
        /*0024*/ 	.short	0x0000
        /*0026*/ 	.short	0x0000
        /*0028*/ 	.byte	0x00, 0xf0, 0xc1, 0x07


	//----- nvinfo : EIATTR_MAXREG_COUNT
	.align		4
.L_3737:
        /*002c*/ 	.byte	0x03, 0x1b
        /*002e*/ 	.short	0x00ff


	//----- nvinfo : EIATTR_NUM_BARRIERS
	.align		4
        /*0030*/ 	.byte	0x02, 0x4c
        /*0032*/ 	.byte	0x01
	.zero		1


	//----- nvinfo : EIATTR_MERCURY_ISA_VERSION
	.align		4
        /*0034*/ 	.byte	0x03, 0x5f
        /*0036*/ 	.short	0x0000


	//----- nvinfo : EIATTR_COOP_GROUP_MASK_REGIDS
	.align		4
        /*0038*/ 	.byte	0x04, 0x29
        /*003a*/ 	.short	(.L_3739 - .L_3738)


	//   ....[0]....
.L_3738:
        /*003c*/ 	.word	0xffffffff


	//   ....[1]....
        /*0040*/ 	.word	0xffffffff


	//   ....[2]....
        /*0044*/ 	.word	0xffffffff


	//   ....[3]....
        /*0048*/ 	.word	0xffffffff


	//   ....[4]....
        /*004c*/ 	.word	0xffffffff


	//   ....[5]....
        /*0050*/ 	.word	0xffffffff


	//   ....[6]....
        /*0054*/ 	.word	0xffffffff


	//   ....[7]....
        /*0058*/ 	.word	0xffffffff


	//   ....[8]....
        /*005c*/ 	.word	0xffffffff


	//   ....[9]....
        /*0060*/ 	.word	0xffffffff


	//   ....[10]....
        /*0064*/ 	.word	0xffffffff


	//   ....[11]....
        /*0068*/ 	.word	0xffffffff


	//   ....[12]....
        /*006c*/ 	.word	0xffffffff


	//   ....[13]....
        /*0070*/ 	.word	0xffffffff


	//   ....[14]....
        /*0074*/ 	.word	0xffffffff


	//   ....[15]....
        /*0078*/ 	.word	0xffffffff


	//   ....[16]....
        /*007c*/ 	.word	0xffffffff


	//   ....[17]....
        /*0080*/ 	.word	0xffffffff


	//   ....[18]....
        /*0084*/ 	.word	0xffffffff


	//   ....[19]....
        /*0088*/ 	.word	0xffffffff


	//   ....[20]....
        /*008c*/ 	.word	0xffffffff


	//   ....[21]....
        /*0090*/ 	.word	0xffffffff


	//   ....[22]....
        /*0094*/ 	.word	0xffffffff


	//   ....[23]....
        /*0098*/ 	.word	0xffffffff


	//   ....[24]....
        /*009c*/ 	.word	0xffffffff


	//   ....[25]....
        /*00a0*/ 	.word	0xffffffff


	//   ....[26]....
        /*00a4*/ 	.word	0xffffffff


	//   ....[27]....
        /*00a8*/ 	.word	0xffffffff


	//   ....[28]....
        /*00ac*/ 	.word	0xffffffff


	//   ....[29]....
        /*00b0*/ 	.word	0xffffffff


	//   ....[30]....
        /*00b4*/ 	.word	0xffffffff


	//   ....[31]....
        /*00b8*/ 	.word	0xffffffff


	//   ....[32]....
        /*00bc*/ 	.word	0xffffffff


	//   ....[33]....
        /*00c0*/ 	.word	0xffffffff


	//   ....[34]....
        /*00c4*/ 	.word	0xffffffff


	//   ....[35]....
        /*00c8*/ 	.word	0xffffffff


	//   ....[36]....
        /*00cc*/ 	.word	0xffffffff


	//   ....[37]....
        /*00d0*/ 	.word	0xffffffff


	//   ....[38]....
        /*00d4*/ 	.word	0xffffffff


	//   ....[39]....
        /*00d8*/ 	.word	0xffffffff


	//   ....[40]....
        /*00dc*/ 	.word	0xffffffff


	//   ....[41]....
        /*00e0*/ 	.word	0xffffffff


	//   ....[42]....
        /*00e4*/ 	.word	0xffffffff


	//   ....[43]....
        /*00e8*/ 	.word	0xffffffff


	//   ....[44]....
        /*00ec*/ 	.word	0xffffffff


	//   ....[45]....
        /*00f0*/ 	.word	0xffffffff


	//   ....[46]....
        /*00f4*/ 	.word	0xffffffff


	//   ....[47]....
        /*00f8*/ 	.word	0xffffffff


	//   ....[48]....
        /*00fc*/ 	.word	0xffffffff


	//   ....[49]....
        /*0100*/ 	.word	0xffffffff


	//   ....[50]....
        /*0104*/ 	.word	0xffffffff


	//   ....[51]....
        /*0108*/ 	.word	0xffffffff


	//   ....[52]....
        /*010c*/ 	.word	0xffffffff


	//   ....[53]....
        /*0110*/ 	.word	0xffffffff


	//----- nvinfo : EIATTR_COOP_GROUP_INSTR_OFFSETS
	.align		4
.L_3739:
        /*0114*/ 	.byte	0x04, 0x28
        /*0116*/ 	.short	(.L_3741 - .L_3740)


	//   ....[0]....
.L_3740:
        /*0118*/ 	.word	0x000006c0


	//   ....[1]....
        /*011c*/ 	.word	0x00000730


	//   ....[2]....
        /*0120*/ 	.word	0x00000870


	//   ....[3]....
        /*0124*/ 	.word	0x00001860


	//   ....[4]....
        /*0128*/ 	.word	0x00001890


	//   ....[5]....
        /*012c*/ 	.word	0x000018a0


	//   ....[6]....
        /*0130*/ 	.word	0x000018b0


	//   ....[7]....
        /*0134*/ 	.word	0x000018e0


	//   ....[8]....
        /*0138*/ 	.word	0x00001910


	//   ....[9]....
        /*013c*/ 	.word	0x00001930


	//   ....[10]....
        /*0140*/ 	.word	0x00001950


	//   ....[11]....
        /*0144*/ 	.word	0x00001980


	//   ....[12]....
        /*0148*/ 	.word	0x000019b0


	//   ....[13]....
        /*014c*/ 	.word	0x000019d0


	//   ....[14]....
        /*0150*/ 	.word	0x000019f0


	//   ....[15]....
        /*0154*/ 	.word	0x00001a20


	//   ....[16]....
        /*0158*/ 	.word	0x00001a50


	//   ....[17]....
        /*015c*/ 	.word	0x00001a90


	//   ....[18]....
        /*0160*/ 	.word	0x00001ac0


	//   ....[19]....
        /*0164*/ 	.word	0x00001b10


	//   ....[20]....
        /*0168*/ 	.word	0x00001b30


	//   ....[21]....
        /*016c*/ 	.word	0x00001b50


	//   ....[22]....
        /*0170*/ 	.word	0x00001b70


	//   ....[23]....
        /*0174*/ 	.word	0x00001ba0


	//   ....[24]....
        /*0178*/ 	.word	0x00001bc0


	//   ....[25]....
        /*017c*/ 	.word	0x00001be0


	//   ....[26]....
        /*0180*/ 	.word	0x00001c00


	//   ....[27]....
        /*0184*/ 	.word	0x00001c10


	//   ....[28]....
        /*0188*/ 	.word	0x00001c20


	//   ....[29]....
        /*018c*/ 	.word	0x00001c30


	//   ....[30]....
        /*0190*/ 	.word	0x00001c40


	//   ....[31]....
        /*0194*/ 	.word	0x00001e20


	//   ....[32]....
        /*0198*/ 	.word	0x00001e50


	//   ....[33]....
        /*019c*/ 	.word	0x00001f10


	//   ....[34]....
        /*01a0*/ 	.word	0x00001f30


	//   ....[35]....
        /*01a4*/ 	.word	0x00001f60


	//   ....[36]....
        /*01a8*/ 	.word	0x00001f80


	//   ....[37]....
        /*01ac*/ 	.word	0x00001fb0


	//   ....[38]....
        /*01b0*/ 	.word	0x00001fd0


	//   ....[39]....
        /*01b4*/ 	.word	0x00002000


	//   ....[40]....
        /*01b8*/ 	.word	0x00002020


	//   ....[41]....
        /*01bc*/ 	.word	0x000023c0


	//   ....[42]....
        /*01c0*/ 	.word	0x00002640


	//   ....[43]....
        /*01c4*/ 	.word	0x00002950


	//   ....[44]....
        /*01c8*/ 	.word	0x00002a40


	//   ....[45]....
        /*01cc*/ 	.word	0x00002a90


	//   ....[46]....
        /*01d0*/ 	.word	0x00002ac0


	//   ....[47]....
        /*01d4*/ 	.word	0x00002ae0


	//   ....[48]....
        /*01d8*/ 	.word	0x00002b00


	//   ....[49]....
        /*01dc*/ 	.word	0x00002bb0


	//   ....[50]....
        /*01e0*/ 	.word	0x00002c00


	//   ....[51]....
        /*01e4*/ 	.word	0x00002c20


	//   ....[52]....
        /*01e8*/ 	.word	0x00002c40


	//   ....[53]....
        /*01ec*/ 	.word	0x00002c60


	//----- nvinfo : EIATTR_EXIT_INSTR_OFFSETS
	.align		4
.L_3741:
        /*01f0*/ 	.byte	0x04, 0x1c
        /*01f2*/ 	.short	(.L_3743 - .L_3742)


	//   ....[0]....
.L_3742:
        /*01f4*/ 	.word	0x00002d20


	//   ....[1]....
        /*01f8*/ 	.word	0x00003180


	//----- nvinfo : EIATTR_MAX_THREADS
	.align		4
.L_3743:
        /*01fc*/ 	.byte	0x04, 0x05
        /*01fe*/ 	.short	(.L_3745 - .L_3744)
.L_3744:
        /*0200*/ 	.word	0x00000020
        /*0204*/ 	.word	0x00000001
        /*0208*/ 	.word	0x00000001


	//----- nvinfo : EIATTR_CRS_STACK_SIZE
	.align		4
.L_3745:
        /*020c*/ 	.byte	0x04, 0x1e
        /*020e*/ 	.short	(.L_3747 - .L_3746)
.L_3746:
        /*0210*/ 	.word	0x00000000
.L_3747:


//--------------------- .nv.info._Z25selective_scan_bwd_kernelI32Selective_Scan_bwd_kernel_traitsILi32ELi4ELb1ELb0ELb0ELb1ELb1EN3c104HalfEfEEv12SSMParamsBwd --------------------------
	.section	.nv.info._Z25selective_scan_bwd_kernelI32Selective_Scan_bwd_kernel_traitsILi32ELi4ELb1ELb0ELb0ELb1ELb1EN3c104HalfEfEEv12SSMParamsBwd,"",@"SHT_CUDA_INFO"
	.sectionflags	@""
	.align	4


	//----- nvinfo : EIATTR_CUDA_API_VERSION
	.align		4
        /*0000*/ 	.byte	0x04, 0x37
        /*0002*/ 	.short	(.L_3749 - .L_3748)
.L_3748:
        /*0004*/ 	.word	0x00000082


	//----- nvinfo : EIATTR_SW2861232_WAR
	.align		4
.L_3749:
        /*0008*/ 	.byte	0x01, 0x35
	.zero		2


	//----- nvinfo : EIATTR_PARAM_CBANK
	.align		4
        /*000c*/ 	.byte	0x04, 0x0a
        /*000e*/ 	.short	(.L_3751 - .L_3750)
	.align		4
.L_3750:
        /*0010*/ 	.word	index@(.nv.constant0._Z25selective_scan_bwd_kernelI32Selective_Scan_bwd_kernel_traitsILi32ELi4ELb1ELb0ELb0ELb1ELb1EN3c104HalfEfEEv12SSMParamsBwd)
        /*0014*/ 	.short	0x0160
        /*0016*/ 	.short	0x01f0


	//----- nvinfo : EIATTR_CBANK_PARAM_SIZE
	.align		4
.L_3751:
        /*0018*/ 	.byte	0x03, 0x19
        /*001a*/ 	.short	0x01f0


	//----- nvinfo : EIATTR_KPARAM_INFO
	.align		4
        /*001c*/ 	.byte	0x04, 0x17
        /*001e*/ 	.short	(.L_3753 - .L_3752)
.L_3752:
        /*0020*/ 	.word	0x00000000
        /*0024*/ 	.short	0x0000
        /*0026*/ 	.short	0x0000
        /*0028*/ 	.byte	0x00, 0xf0, 0xc1, 0x07


	//----- nvinfo : EIATTR_MAXREG_COUNT
	.align		4
.L_3753:
        /*002c*/ 	.byte	0x03, 0x1b
        /*002e*/ 	.short	0x00ff


	//----- nvinfo : EIATTR_NUM_BARRIERS
	.align		4
        /*0030*/ 	.byte	0x02, 0x4c
        /*0032*/ 	.byte	0x01
	.zero		1


	//----- nvinfo : EIATTR_MERCURY_ISA_VERSION
	.align		4
        /*0034*/ 	.byte	0x03, 0x5f
        /*0036*/ 	.short	0x0000


	//----- nvinfo : EIATTR_COOP_GROUP_MASK_REGIDS
	.align		4
        /*0038*/ 	.byte	0x04, 0x29
        /*003a*/ 	.short	(.L_3755 - .L_3754)


	//   ....[0]....
.L_3754:
        /*003c*/ 	.word	0xffffffff


	//   ....[1]....
        /*0040*/ 	.word	0xffffffff


	//   ....[2]....
        /*0044*/ 	.word	0xffffffff


	//   ....[3]....
        /*0048*/ 	.word	0xffffffff


	//   ....[4]....
        /*004c*/ 	.word	0xffffffff


	//   ....[5]....
        /*0050*/ 	.word	0xffffffff


	//   ....[6]....
        /*0054*/ 	.word	0xffffffff


	//   ....[7]....
        /*0058*/ 	.word	0xffffffff


	//   ....[8]....
        /*005c*/ 	.word	0xffffffff


	//   ....[9]....
        /*0060*/ 	.word	0xffffffff


	//   ....[10]....
        /*0064*/ 	.word	0xffffffff


	//   ....[11]....
        /*0068*/ 	.word	0xffffffff


	//   ....[12]....
        /*006c*/ 	.word	0xffffffff


	//   ....[13]....
        /*0070*/ 	.word	0xffffffff


	//   ....[14]....
        /*0074*/ 	.word	0xffffffff


	//   ....[15]....
        /*0078*/ 	.word	0xffffffff


	//   ....[16]....
        /*007c*/ 	.word	0xffffffff


	//   ....[17]....
        /*0080*/ 	.word	0xffffffff


	//   ....[18]....
        /*0084*/ 	.word	0xffffffff


	//   ....[19]....
        /*0088*/ 	.word	0xffffffff


	//   ....[20]....
        /*008c*/ 	.word	0xffffffff


	//   ....[21]....
        /*0090*/ 	.word	0xffffffff


	//   ....[22]....
        /*0094*/ 	.word	0xffffffff


	//   ....[23]....
        /*0098*/ 	.word	0xffffffff


	//   ....[24]....
        /*009c*/ 	.word	0xffffffff


	//   ....[25]....
        /*00a0*/ 	.word	0xffffffff


	//   ....[26]....
        /*00a4*/ 	.word	0xffffffff


	//   ....[27]....
        /*00a8*/ 	.word	0xffffffff


	//   ....[28]....
        /*00ac*/ 	.word	0xffffffff


	//   ....[29]....
        /*00b0*/ 	.word	0xffffffff


	//   ....[30]....
        /*00b4*/ 	.word	0xffffffff


	//   ....[31]....
        /*00b8*/ 	.word	0xffffffff


	//   ....[32]....
        /*00bc*/ 	.word	0xffffffff


	//   ....[33]....
        /*00c0*/ 	.word	0xffffffff


	//   ....[34]....
        /*00c4*/ 	.word	0xffffffff


	//   ....[35]....
        /*00c8*/ 	.word	0xffffffff


	//   ....[36]....
        /*00cc*/ 	.word	0xffffffff


	//   ....[37]....
        /*00d0*/ 	.word	0xffffffff


	//   ....[38]....
        /*00d4*/ 	.word	0xffffffff


	//   ....[39]....
        /*00d8*/ 	.word	0xffffffff


	//   ....[40]....
        /*00dc*/ 	.word	0xffffffff


	//   ....[41]....
        /*00e0*/ 	.word	0xffffffff


	//   ....[42]....
        /*00e4*/ 	.word	0xffffffff


	//   ....[43]....
        /*00e8*/ 	.word	0xffffffff


	//   ....[44]....
        /*00ec*/ 	.word	0xffffffff


	//   ....[45]....
        /*00f0*/ 	.word	0xffffffff


	//   ....[46]....
        /*00f4*/ 	.word	0xffffffff


	//   ....[47]....
        /*00f8*/ 	.word	0xffffffff


	//   ....[48]....
        /*00fc*/ 	.word	0xffffffff


	//   ....[49]....
        /*0100*/ 	.word	0xffffffff


	//   ....[50]....
        /*0104*/ 	.word	0xffffffff


	//   ....[51]....
        /*0108*/ 	.word	0xffffffff


	//   ....[52]....
        /*010c*/ 	.word	0xffffffff


	//   ....[53]....
        /*0110*/ 	.word	0xffffffff


	//   ....[54]....
        /*0114*/ 	.word	0xffffffff


	//   ....[55]....
        /*0118*/ 	.word	0xffffffff


	//   ....[56]....
        /*011c*/ 	.word	0xffffffff


	//   ....[57]....
        /*0120*/ 	.word	0xffffffff


	//----- nvinfo : EIATTR_COOP_GROUP_INSTR_OFFSETS
	.align		4
.L_3755:
        /*0124*/ 	.byte	0x04, 0x28
        /*0126*/ 	.short	(.L_3757 - .L_3756)


	//   ....[0]....
.L_3756:
        /*0128*/ 	.word	0x00000690


	//   ....[1]....
        /*012c*/ 	.word	0x00000700


	//   ....[2]....
        /*0130*/ 	.word	0x000008b0


	//   ....[3]....
        /*0134*/ 	.word	0x000012b0


	//   ....[4]....
        /*0138*/ 	.word	0x00001500


	//   ....[5]....
        /*013c*/ 	.word	0x00001820


	//   ....[6]....
        /*0140*/ 	.word	0x00001a40


	//   ....[7]....
        /*0144*/ 	.word	0x000021b0


	//   ....[8]....
        /*0148*/ 	.word	0x000021e0


	//   ....[9]....
        /*014c*/ 	.word	0x00002200


	//   ....[10]....
        /*0150*/ 	.word	0x00002210


	//   ....[11]....
        /*0154*/ 	.word	0x00002240


	//   ....[12]....
        /*0158*/ 	.word	0x00002270


	//   ....[13]....
        /*015c*/ 	.word	0x00002290


	//   ....[14]....
        /*0160*/ 	.word	0x000022b0


	//   ....[15]....
        /*0164*/ 	.word	0x000022e0


	//   ....[16]....
        /*0168*/ 	.word	0x00002310


	//   ....[17]....
        /*016c*/ 	.word	0x00002330


	//   ....[18]....
        /*0170*/ 	.word	0x00002350


	//   ....[19]....
        /*0174*/ 	.word	0x00002380


	//   ....[20]....
        /*0178*/ 	.word	0x000023b0


	//   ....[21]....
        /*017c*/ 	.word	0x000023f0


	//   ....[22]....
        /*0180*/ 	.word	0x00002420


	//   ....[23]....
        /*0184*/ 	.word	0x00002470


	//   ....[24]....
        /*0188*/ 	.word	0x00002490


	//   ....[25]....
        /*018c*/ 	.word	0x000024b0


	//   ....[26]....
        /*0190*/ 	.word	0x000024d0


	//   ....[27]....
        /*0194*/ 	.word	0x00002500


	//   ....[28]....
        /*0198*/ 	.word	0x00002520


	//   ....[29]....
        /*019c*/ 	.word	0x00002550


	//   ....[30]....
        /*01a0*/ 	.word	0x00002560


	//   ....[31]....
        /*01a4*/ 	.word	0x00002570


	//   ....[32]....
        /*01a8*/ 	.word	0x00002580


	//   ....[33]....
        /*01ac*/ 	.word	0x00002590


	//   ....[34]....
        /*01b0*/ 	.word	0x000025a0


	//   ....[35]....
        /*01b4*/ 	.word	0x00002780


	//   ....[36]....
        /*01b8*/ 	.word	0x000027b0


	//   ....[37]....
        /*01bc*/ 	.word	0x000028a0


	//   ....[38]....
        /*01c0*/ 	.word	0x000028d0


	//   ....[39]....
        /*01c4*/ 	.word	0x00002900


	//   ....[40]....
        /*01c8*/ 	.word	0x00002920


	//   ....[41]....
        /*01cc*/ 	.word	0x00002950


	//   ....[42]....
        /*01d0*/ 	.word	0x00002970


	//   ....[43]....
        /*01d4*/ 	.word	0x000029a0


	//   ....[44]....
        /*01d8*/ 	.word	0x000029c0


	//   ....[45]....
        /*01dc*/ 	.word	0x00002d30


	//   ....[46]....
        /*01e0*/ 	.word	0x00002ee0


	//   ....[47]....
        /*01e4*/ 	.word	0x00003290


	//   ....[48]....
        /*01e8*/ 	.word	0x00003370


	//   ....[49]....
        /*01ec*/ 	.word	0x000033c0


	//   ....[50]....
        /*01f0*/ 	.word	0x000033f0


	//   ....[51]....
        /*01f4*/ 	.word	0x00003410


	//   ....[52]....
        /*01f8*/ 	.word	0x00003430


	//   ....[53]....
        /*01fc*/ 	.word	0x000034e0


	//   ....[54]....
        /*0200*/ 	.word	0x00003530


	//   ....[55]....
        /*0204*/ 	.word	0x00003550


	//   ....[56]....
        /*0208*/ 	.word	0x00003570


	//   ....[57]....
        /*020c*/ 	.word	0x00003590


	//----- nvinfo : EIATTR_EXIT_INSTR_OFFSETS
	.align		4
.L_3757:
        /*0210*/ 	.byte	0x04, 0x1c
        /*0212*/ 	.short	(.L_3759 - .L_3758)


	//   ....[0]....
.L_3758:
        /*0214*/ 	.word	0x00003650


	//   ....[1]....
        /*0218*/ 	.word	0x00003ab0


	//----- nvinfo : EIATTR_MAX_THREADS
	.align		4
.L_3759:
        /*021c*/ 	.byte	0x04, 0x05
        /*021e*/ 	.short	(.L_3761 - .L_3760)
.L_3760:
        /*0220*/ 	.word	0x00000020
        /*0224*/ 	.word	0x00000001
        /*0228*/ 	.word	0x00000001


	//----- nvinfo : EIATTR_CRS_STACK_SIZE
	.align		4
.L_3761:
        /*022c*/ 	.byte	0x04, 0x1e
        /*022e*/ 	.short	(.L_3763 - .L_3762)
.L_3762:
        /*0230*/ 	.word	0x00000000
.L_3763:


//--------------------- .nv.info._Z25selective_scan_bwd_kernelI32Selective_Scan_bwd_kernel_traitsILi32ELi4ELb1ELb0ELb1ELb0ELb0EN3c104HalfEfEEv12SSMParamsBwd --------------------------
	.section	.nv.info._Z25selective_scan_bwd_kernelI32Selective_Scan_bwd_kernel_traitsILi32ELi4ELb1ELb0ELb1ELb0ELb0EN3c104HalfEfEEv12SSMParamsBwd,"",@"SHT_CUDA_INFO"
	.sectionflags	@""
	.align	4


	//----- nvinfo : EIATTR_CUDA_API_VERSION
	.align		4
        /*0000*/ 	.byte	0x04, 0x37
        /*0002*/ 	.short	(.L_3765 - .L_3764)
.L_3764:
        /*0004*/ 	.word	0x00000082


	//----- nvinfo : EIATTR_SW2861232_WAR
	.align		4
.L_3765:
        /*0008*/ 	.byte	0x01, 0x35
	.zero		2


	//----- nvinfo : EIATTR_PARAM_CBANK
	.align		4
        /*000c*/ 	.byte	0x04, 0x0a
        /*000e*/ 	.short	(.L_3767 - .L_3766)
	.align		4
.L_3766:
        /*0010*/ 	.word	index@(.nv.constant0._Z25selective_scan_bwd_kernelI32Selective_Scan_bwd_kernel_traitsILi32ELi4ELb1ELb0ELb1ELb0ELb0EN3c104HalfEfEEv12SSMParamsBwd)
        /*0014*/ 	.short	0x0160
        /*0016*/ 	.short	0x01f0


	//----- nvinfo : EIATTR_CBANK_PARAM_SIZE
	.align		4
.L_3767:
        /*0018*/ 	.byte	0x03, 0x19
        /*001a*/ 	.short	0x01f0


	//----- nvinfo : EIATTR_KPARAM_INFO
	.align		4
        /*001c*/ 	.byte	0x04, 0x17
        /*001e*/ 	.short	(.L_3769 - .L_3768)
.L_3768:
        /*0020*/ 	.word	0x00000000
        /*0024*/ 	.short	0x0000
        /*0026*/ 	.short	0x0000
        /*0028*/ 	.byte	0x00, 0xf0, 0xc1, 0x07


	//----- nvinfo : EIATTR_MAXREG_COUNT
	.align		4
.L_3769:
        /*002c*/ 	.byte	0x03, 0x1b
        /*002e*/ 	.short	0x00ff


	//----- nvinfo : EIATTR_NUM_BARRIERS
	.align		4
        /*0030*/ 	.byte	0x02, 0x4c
        /*0032*/ 	.byte	0x01
	.zero		1


	//----- nvinfo : EIATTR_MERCURY_ISA_VERSION
	.align		4
        /*0034*/ 	.byte	0x03, 0x5f
        /*0036*/ 	.short	0x0000


	//----- nvinfo : EIATTR_COOP_GROUP_MASK_REGIDS
	.align		4
        /*0038*/ 	.byte	0x04, 0x29
        /*003a*/ 	.short	(.L_3771 - .L_3770)


	//   ....[0]....
.L_3770:
        /*003c*/ 	.word	0xffffffff


	//   ....[1]....
        /*0040*/ 	.word	0xffffffff


	//   ....[2]....
        /*0044*/ 	.word	0xffffffff


	//   ....[3]....
        /*0048*/ 	.word	0xffffffff


	//   ....[4]....
        /*004c*/ 	.word	0xffffffff


	//   ....[5]....
        /*0050*/ 	.word	0xffffffff


	//   ....[6]....
        /*0054*/ 	.word	0xffffffff


	//   ....[7]....
        /*0058*/ 	.word	0xffffffff


	//   ....[8]....
        /*005c*/ 	.word	0xffffffff


	//   ....[9]....
        /*0060*/ 	.word	0xffffffff


	//   ....[10]....
        /*0064*/ 	.word	0xffffffff


	//   ....[11]....
        /*0068*/ 	.word	0xffffffff


	//   ....[12]....
        /*006c*/ 	.word	0xffffffff


	//   ....[13]....
        /*0070*/ 	.word	0xffffffff


	//   ....[14]....
        /*0074*/ 	.word	0xffffffff


	//   ....[15]....
        /*0078*/ 	.word	0xffffffff


	//   ....[16]....
        /*007c*/ 	.word	0xffffffff


	//   ....[17]....
        /*0080*/ 	.word	0xffffffff


	//   ....[18]....
        /*0084*/ 	.word	0xffffffff


	//   ....[19]....
        /*0088*/ 	.word	0xffffffff


	//   ....[20]....
        /*008c*/ 	.word	0xffffffff


	//   ....[21]....
        /*0090*/ 	.word	0xffffffff


	//   ....[22]....
        /*0094*/ 	.word	0xffffffff


	//   ....[23]....
        /*0098*/ 	.word	0xffffffff


	//   ....[24]....
        /*009c*/ 	.word	0xffffffff


	//   ....[25]....
        /*00a0*/ 	.word	0xffffffff


	//   ....[26]....
        /*00a4*/ 	.word	0xffffffff


	//   ....[27]....
        /*00a8*/ 	.word	0xffffffff


	//   ....[28]....
        /*00ac*/ 	.word	0xffffffff


	//   ....[29]....
        /*00b0*/ 	.word	0xffffffff


	//   ....[30]....
        /*00b4*/ 	.word	0xffffffff


	//   ....[31]....
        /*00b8*/ 	.word	0xffffffff


	//   ....[32]....
        /*00bc*/ 	.word	0xffffffff


	//   ....[33]....
        /*00c0*/ 	.word	0xffffffff


	//   ....[34]....
        /*00c4*/ 	.word	0xffffffff


	//   ....[35]....
        /*00c8*/ 	.word	0xffffffff


	//   ....[36]....
        /*00cc*/ 	.word	0xffffffff


	//   ....[37]....
        /*00d0*/ 	.word	0xffffffff


	//   ....[38]....
        /*00d4*/ 	.word	0xffffffff


	//   ....[39]....
        /*00d8*/ 	.word	0xffffffff


	//   ....[40]....
        /*00dc*/ 	.word	0xffffffff


	//   ....[41]....
        /*00e0*/ 	.word	0xffffffff


	//   ....[42]....
        /*00e4*/ 	.word	0xffffffff


	//   ....[43]....
        /*00e8*/ 	.word	0xffffffff


	//   ....[44]....
        /*00ec*/ 	.word	0xffffffff


	//   ....[45]....
        /*00f0*/ 	.word	0xffffffff


	//   ....[46]....
        /*00f4*/ 	.word	0xffffffff


	//   ....[47]....
        /*00f8*/ 	.word	0xffffffff


	//   ....[48]....
        /*00fc*/ 	.word	0xffffffff


	//   ....[49]....
        /*0100*/ 	.word	0xffffffff


	//   ....[50]....
        /*0104*/ 	.word	0xffffffff


	//   ....[51]....
        /*0108*/ 	.word	0xffffffff


	//   ....[52]....
        /*010c*/ 	.word	0xffffffff


	//   ....[53]....
        /*0110*/ 	.word	0xffffffff


	//----- nvinfo : EIATTR_COOP_GROUP_INSTR_OFFSETS
	.align		4
.L_3771:
        /*0114*/ 	.byte	0x04, 0x28
        /*0116*/ 	.short	(.L_3773 - .L_3772)


	//   ....[0]....
.L_3772:
        /*0118*/ 	.word	0x00000970


	//   ....[1]....
        /*011c*/ 	.word	0x000009e0


	//   ....[2]....
        /*0120*/ 	.word	0x00000aa0


	//   ....[3]....
        /*0124*/ 	.word	0x000011c0


	//   ....[4]....
        /*0128*/ 	.word	0x000014e0


	//   ....[5]....
        /*012c*/ 	.word	0x00001520


	//   ....[6]....
        /*0130*/ 	.word	0x00001540


	//   ....[7]....
        /*0134*/ 	.word	0x00001560


	//   ....[8]....
        /*0138*/ 	.word	0x000015b0


	//   ....[9]....
        /*013c*/ 	.word	0x000015d0


	//   ....[10]....
        /*0140*/ 	.word	0x000015f0


	//   ....[11]....
        /*0144*/ 	.word	0x00001600


	//   ....[12]....
        /*0148*/ 	.word	0x00001630


	//   ....[13]....
        /*014c*/ 	.word	0x00001660


	//   ....[14]....
        /*0150*/ 	.word	0x00001680


	//   ....[15]....
        /*0154*/ 	.word	0x000016a0


	//   ....[16]....
        /*0158*/ 	.word	0x00001710


	//   ....[17]....
        /*015c*/ 	.word	0x00001740


	//   ....[18]....
        /*0160*/ 	.word	0x00001770


	//   ....[19]....
        /*0164*/ 	.word	0x00001780


	//   ....[20]....
        /*0168*/ 	.word	0x000017f0


	//   ....[21]....
        /*016c*/ 	.word	0x00001810


	//   ....[22]....
        /*0170*/ 	.word	0x00001830


	//   ....[23]....
        /*0174*/ 	.word	0x00001840


	//   ....[24]....
        /*0178*/ 	.word	0x00001860


	//   ....[25]....
        /*017c*/ 	.word	0x00001890


	//   ....[26]....
        /*0180*/ 	.word	0x000018b0


	//   ....[27]....
        /*0184*/ 	.word	0x000018e0


	//   ....[28]....
        /*0188*/ 	.word	0x000018f0


	//   ....[29]....
        /*018c*/ 	.word	0x00001900


	//   ....[30]....
        /*0190*/ 	.word	0x00001910


	//   ....[31]....
        /*0194*/ 	.word	0x00001920


	//   ....[32]....
        /*0198*/ 	.word	0x00001e50


	//   ....[33]....
        /*019c*/ 	.word	0x00001e90


	//   ....[34]....
        /*01a0*/ 	.word	0x00001f40


	//   ....[35]....
        /*01a4*/ 	.word	0x00001f60


	//   ....[36]....
        /*01a8*/ 	.word	0x00001f90


	//   ....[37]....
        /*01ac*/ 	.word	0x00001fb0


	//   ....[38]....
        /*01b0*/ 	.word	0x00001fe0


	//   ....[39]....
        /*01b4*/ 	.word	0x00002000


	//   ....[40]....
        /*01b8*/ 	.word	0x00002030


	//   ....[41]....
        /*01bc*/ 	.word	0x00002050


	//   ....[42]....
        /*01c0*/ 	.word	0x000023f0


	//   ....[43]....
        /*01c4*/ 	.word	0x000025c0


	//   ....[44]....
        /*01c8*/ 	.word	0x00002690


	//   ....[45]....
        /*01cc*/ 	.word	0x000026e0


	//   ....[46]....
        /*01d0*/ 	.word	0x00002710


	//   ....[47]....
        /*01d4*/ 	.word	0x00002730


	//   ....[48]....
        /*01d8*/ 	.word	0x00002750


	//   ....[49]....
        /*01dc*/ 	.word	0x00002800


	//   ....[50]....
        /*01e0*/ 	.word	0x00002850


	//   ....[51]....
        /*01e4*/ 	.word	0x00002870


	//   ....[52]....
        /*01e8*/ 	.word	0x00002890


	//   ....[53]....
        /*01ec*/ 	.word	0x000028b0


	//----- nvinfo : EIATTR_EXIT_INSTR_OFFSETS
	.align		4
.L_3773:
        /*01f0*/ 	.byte	0x04, 0x1c
        /*01f2*/ 	.short	(.L_3775 - .L_3774)


	//   ....[0]....
.L_3774:
        /*01f4*/ 	.word	0x00002970


	//   ....[1]....
        /*01f8*/ 	.word	0x00002b90


	//----- nvinfo : EIATTR_MAX_THREADS
	.align		4
.L_3775:
        /*01fc*/ 	.byte	0x04, 0x05
        /*01fe*/ 	.short	(.L_3777 - .L_3776)
.L_3776:
        /*0200*/ 	.word	0x00000020
        /*0204*/ 	.word	0x00000001
        /*0208*/ 	.word	0x00000001


	//----- nvinfo : EIATTR_CRS_STACK_SIZE
	.align		4
.L_3777:
        /*020c*/ 	.byte	0x04, 0x1e
        /*020e*/ 	.short	(.L_3779 - .L_3778)
.L_3778:
        /*0210*/ 	.word	0x00000000
.L_3779:


//--------------------- .nv.info._Z25selective_scan_bwd_kernelI32Selective_Scan_bwd_kernel_traitsILi32ELi4ELb1ELb0ELb1ELb0ELb1EN3c104HalfEfEEv12SSMParamsBwd --------------------------
	.section	.nv.info._Z25selective_scan_bwd_kernelI32Selective_Scan_bwd_kernel_traitsILi32ELi4ELb1ELb0ELb1ELb0ELb1EN3c104HalfEfEEv12SSMParamsBwd,"",@"SHT_CUDA_INFO"
	.sectionflags	@""
	.align	4


	//----- nvinfo : EIATTR_CUDA_API_VERSION
	.align		4
        /*0000*/ 	.byte	0x04, 0x37
        /*0002*/ 	.short	(.L_3781 - .L_3780)
.L_3780:
        /*0004*/ 	.word	0x00000082


	//----- nvinfo : EIATTR_SW2861232_WAR
	.align		4
.L_3781:
        /*0008*/ 	.byte	0x01, 0x35
	.zero		2


	//----- nvinfo : EIATTR_PARAM_CBANK
	.align		4
        /*000c*/ 	.byte	0x04, 0x0a
        /*000e*/ 	.short	(.L_3783 - .L_3782)
	.align		4
.L_3782:
        /*0010*/ 	.word	index@(.nv.constant0._Z25selective_scan_bwd_kernelI32Selective_Scan_bwd_kernel_traitsILi32ELi4ELb1ELb0ELb1ELb0ELb1EN3c104HalfEfEEv12SSMParamsBwd)
        /*0014*/ 	.short	0x0160
        /*0016*/ 	.short	0x01f0


	//----- nvinfo : EIATTR_CBANK_PARAM_SIZE
	.align		4
.L_3783:
        /*0018*/ 	.byte	0x03, 0x19
        /*001a*/ 	.short	0x01f0


	//----- nvinfo : EIATTR_KPARAM_INFO
	.align		4
        /*001c*/ 	.byte	0x04, 0x17
        /*001e*/ 	.short	(.L_3785 - .L_3784)
.L_3784:
        /*0020*/ 	.word	0x00000000
        /*0024*/ 	.short	0x0000
        /*0026*/ 	.short	0x0000
        /*0028*/ 	.byte	0x00, 0xf0, 0xc1, 0x07


	//----- nvinfo : EIATTR_MAXREG_COUNT
	.align		4
.L_3785:
        /*002c*/ 	.byte	0x03, 0x1b
        /*002e*/ 	.short	0x00ff


	//----- nvinfo : EIATTR_NUM_BARRIERS
	.align		4
        /*0030*/ 	.byte	0x02, 0x4c
        /*0032*/ 	.byte	0x01
	.zero		1


	//----- nvinfo : EIATTR_MERCURY_ISA_VERSION
	.align		4
        /*0034*/ 	.byte	0x03, 0x5f
        /*0036*/ 	.short	0x0000


	//----- nvinfo : EIATTR_COOP_GROUP_MASK_REGIDS
	.align		4
        /*0038*/ 	.byte	0x04, 0x29
        /*003a*/ 	.short	(.L_3787 - .L_3786)


	//   ....[0]....
.L_3786:
        /*003c*/ 	.word	0xffffffff


	//   ....[1]....
        /*0040*/ 	.word	0xffffffff


	//   ....[2]....
        /*0044*/ 	.word	0xffffffff


	//   ....[3]....
        /*0048*/ 	.word	0xffffffff


	//   ....[4]....
        /*004c*/ 	.word	0xffffffff


	//   ....[5]....
        /*0050*/ 	.word	0xffffffff


	//   ....[6]....
        /*0054*/ 	.word	0xffffffff


	//   ....[7]....
        /*0058*/ 	.word	0xffffffff


	//   ....[8]....
        /*005c*/ 	.word	0xffffffff


	//   ....[9]....
        /*0060*/ 	.word	0xffffffff


	//   ....[10]....
        /*0064*/ 	.word	0xffffffff


	//   ....[11]....
        /*0068*/ 	.word	0xffffffff


	//   ....[12]....
        /*006c*/ 	.word	0xffffffff


	//   ....[13]....
        /*0070*/ 	.word	0xffffffff


	//   ....[14]....
        /*0074*/ 	.word	0xffffffff


	//   ....[15]....
        /*0078*/ 	.word	0xffffffff


	//   ....[16]....
        /*007c*/ 	.word	0xffffffff


	//   ....[17]....
        /*0080*/ 	.word	0xffffffff


	//   ....[18]....
        /*0084*/ 	.word	0xffffffff


	//   ....[19]....
        /*0088*/ 	.word	0xffffffff


	//   ....[20]....
        /*008c*/ 	.word	0xffffffff


	//   ....[21]....
        /*0090*/ 	.word	0xffffffff


	//   ....[22]....
        /*0094*/ 	.word	0xffffffff


	//   ....[23]....
        /*0098*/ 	.word	0xffffffff


	//   ....[24]....
        /*009c*/ 	.word	0xffffffff


	//   ....[25]....
        /*00a0*/ 	.word	0xffffffff


	//   ....[26]....
        /*00a4*/ 	.word	0xffffffff


	//   ....[27]....
        /*00a8*/ 	.word	0xffffffff


	//   ....[28]....
        /*00ac*/ 	.word	0xffffffff


	//   ....[29]....
        /*00b0*/ 	.word	0xffffffff


	//   ....[30]....
        /*00b4*/ 	.word	0xffffffff


	//   ....[31]....
        /*00b8*/ 	.word	0xffffffff


	//   ....[32]....
        /*00bc*/ 	.word	0xffffffff


	//   ....[33]....
        /*00c0*/ 	.word	0xffffffff


	//   ....[34]....
        /*00c4*/ 	.word	0xffffffff


	//   ....[35]....
        /*00c8*/ 	.word	0xffffffff


	//   ....[36]....
        /*00cc*/ 	.word	0xffffffff


	//   ....[37]....
        /*00d0*/ 	.word	0xffffffff


	//   ....[38]....
        /*00d4*/ 	.word	0xffffffff


	//   ....[39]....
        /*00d8*/ 	.word	0xffffffff


	//   ....[40]....
        /*00dc*/ 	.word	0xffffffff


	//   ....[41]....
        /*00e0*/ 	.word	0xffffffff


	//   ....[42]....
        /*00e4*/ 	.word	0xffffffff


	//   ....[43]....
        /*00e8*/ 	.word	0xffffffff


	//   ....[44]....
        /*00ec*/ 	.word	0xffffffff


	//   ....[45]....
        /*00f0*/ 	.word	0xffffffff


	//   ....[46]....
        /*00f4*/ 	.word	0xffffffff


	//   ....[47]....
        /*00f8*/ 	.word	0xffffffff


	//   ....[48]....
        /*00fc*/ 	.word	0xffffffff


	//   ....[49]....
        /*0100*/ 	.word	0xffffffff


	//   ....[50]....
        /*0104*/ 	.word	0xffffffff


	//   ....[51]....
        /*0108*/ 	.word	0xffffffff


	//   ....[52]....
        /*010c*/ 	.word	0xffffffff


	//   ....[53]....
        /*0110*/ 	.word	0xffffffff


	//   ....[54]....
        /*0114*/ 	.word	0xffffffff


	//   ....[55]....
        /*0118*/ 	.word	0xffffffff


	//   ....[56]....
        /*011c*/ 	.word	0xffffffff


	//   ....[57]....
        /*0120*/ 	.word	0xffffffff


	//----- nvinfo : EIATTR_COOP_GROUP_INSTR_OFFSETS
	.align		4
.L_3787:
        /*0124*/ 	.byte	0x04, 0x28
        /*0126*/ 	.short	(.L_3789 - .L_3788)


	//   ....[0]....
.L_3788:
        /*0128*/ 	.word	0x000008a0


	//   ....[1]....
        /*012c*/ 	.word	0x00000920


	//   ....[2]....
        /*0130*/ 	.word	0x00000a50


	//   ....[3]....
        /*0134*/ 	.word	0x00000b60


	//   ....[4]....
        /*0138*/ 	.word	0x00000d80


	//   ....[5]....
        /*013c*/ 	.word	0x00001090


	//   ....[6]....
        /*0140*/ 	.word	0x000012b0


	//   ....[7]....
        /*0144*/ 	.word	0x00001930


	//   ....[8]....
        /*0148*/ 	.word	0x00001c80


	//   ....[9]....
        /*014c*/ 	.word	0x00001cc0


	//   ....[10]....
        /*0150*/ 	.word	0x00001cd0


	//   ....[11]....
        /*0154*/ 	.word	0x00001ce0


	//   ....[12]....
        /*0158*/ 	.word	0x00001d00


	//   ....[13]....
        /*015c*/ 	.word	0x00001d40


	//   ....[14]....
        /*0160*/ 	.word	0x00001d60


	//   ....[15]....
        /*0164*/ 	.word	0x00001d80


	//   ....[16]....
        /*0168*/ 	.word	0x00001da0


	//   ....[17]....
        /*016c*/ 	.word	0x00001de0


	//   ....[18]....
        /*0170*/ 	.word	0x00001e00


	//   ....[19]....
        /*0174*/ 	.word	0x00001e20


	//   ....[20]....
        /*0178*/ 	.word	0x00001e50


	//   ....[21]....
        /*017c*/ 	.word	0x00001eb0


	//   ....[22]....
        /*0180*/ 	.word	0x00001ee0


	//   ....[23]....
        /*0184*/ 	.word	0x00001f00


	//   ....[24]....
        /*0188*/ 	.word	0x00001f40


	//   ....[25]....
        /*018c*/ 	.word	0x00001f80


	//   ....[26]....
        /*0190*/ 	.word	0x00001fa0


	//   ....[27]....
        /*0194*/ 	.word	0x00001fb0


	//   ....[28]....
        /*0198*/ 	.word	0x00001fd0


	//   ....[29]....
        /*019c*/ 	.word	0x00002000


	//   ....[30]....
        /*01a0*/ 	.word	0x00002020


	//   ....[31]....
        /*01a4*/ 	.word	0x00002040


	//   ....[32]....
        /*01a8*/ 	.word	0x00002050


	//   ....[33]....
        /*01ac*/ 	.word	0x00002060


	//   ....[34]....
        /*01b0*/ 	.word	0x00002070


	//   ....[35]....
        /*01b4*/ 	.word	0x00002080


	//   ....[36]....
        /*01b8*/ 	.word	0x00002600


	//   ....[37]....
        /*01bc*/ 	.word	0x00002640


	//   ....[38]....
        /*01c0*/ 	.word	0x00002730


	//   ....[39]....
        /*01c4*/ 	.word	0x00002760


	//   ....[40]....
        /*01c8*/ 	.word	0x000027c0


	//   ....[41]....
        /*01cc*/ 	.word	0x000027e0


	//   ....[42]....
        /*01d0*/ 	.word	0x00002810


	//   ....[43]....
        /*01d4*/ 	.word	0x00002830


	//   ....[44]....
        /*01d8*/ 	.word	0x00002860


	//   ....[45]....
        /*01dc*/ 	.word	0x00002880


	//   ....[46]....
        /*01e0*/ 	.word	0x00002ba0


	//   ....[47]....
        /*01e4*/ 	.word	0x00002d60


	//   ....[48]....
        /*01e8*/ 	.word	0x00002e30


	//   ....[49]....
        /*01ec*/ 	.word	0x00002e80


	//   ....[50]....
        /*01f0*/ 	.word	0x00002eb0


	//   ....[51]....
        /*01f4*/ 	.word	0x00002ed0


	//   ....[52]....
        /*01f8*/ 	.word	0x00002ef0


	//   ....[53]....
        /*01fc*/ 	.word	0x00002fa0


	//   ....[54]....
        /*0200*/ 	.word	0x00002ff0


	//   ....[55]....
        /*0204*/ 	.word	0x00003010


	//   ....[56]....
        /*0208*/ 	.word	0x00003030


	//   ....[57]....
        /*020c*/ 	.word	0x00003050


	//----- nvinfo : EIATTR_EXIT_INSTR_OFFSETS
	.align		4
.L_3789:
        /*0210*/ 	.byte	0x04, 0x1c
        /*0212*/ 	.short	(.L_3791 - .L_3790)


	//   ....[0]....
.L_3790:
        /*0214*/ 	.word	0x00003110


	//   ....[1]....
        /*0218*/ 	.word	0x00003330


	//----- nvinfo : EIATTR_MAX_THREADS
	.align		4
.L_3791:
        /*021c*/ 	.byte	0x04, 0x05
        /*021e*/ 	.short	(.L_3793 - .L_3792)
.L_3792:
        /*0220*/ 	.word	0x00000020
        /*0224*/ 	.word	0x00000001
        /*0228*/ 	.word	0x00000001


	//----- nvinfo : EIATTR_CRS_STACK_SIZE
	.align		4
.L_3793:
        /*022c*/ 	.byte	0x04, 0x1e
        /*022e*/ 	.short	(.L_3795 - .L_3794)
.L_3794:
        /*0230*/ 	.word	0x00000000
.L_3795:


//--------------------- .nv.info._Z25selective_scan_bwd_kernelI32Selective_Scan_bwd_kernel_traitsILi32ELi4ELb1ELb0ELb1ELb1ELb0EN3c104HalfEfEEv12SSMParamsBwd --------------------------
	.section	.nv.info._Z25selective_scan_bwd_kernelI32Selective_Scan_bwd_kernel_traitsILi32ELi4ELb1ELb0ELb1ELb1ELb0EN3c104HalfEfEEv12SSMParamsBwd,"",@"SHT_CUDA_INFO"
	.sectionflags	@""
	.align	4


	//----- nvinfo : EIATTR_CUDA_API_VERSION
	.align		4
        /*0000*/ 	.byte	0x04, 0x37
        /*0002*/ 	.short	(.L_3797 - .L_3796)
.L_3796:
        /*0004*/ 	.word	0x00000082


	//----- nvinfo : EIATTR_SW2861232_WAR
	.align		4
.L_3797:
        /*0008*/ 	.byte	0x01, 0x35
	.zero		2


	//----- nvinfo : EIATTR_PARAM_CBANK
	.align		4
        /*000c*/ 	.byte	0x04, 0x0a
        /*000e*/ 	.short	(.L_3799 - .L_3798)
	.align		4
.L_3798:
        /*0010*/ 	.word	index@(.nv.constant0._Z25selective_scan_bwd_kernelI32Selective_Scan_bwd_kernel_traitsILi32ELi4ELb1ELb0ELb1ELb1ELb0EN3c104HalfEfEEv12SSMParamsBwd)
        /*0014*/ 	.short	0x0160
        /*0016*/ 	.short	0x01f0


	//----- nvinfo : EIATTR_CBANK_PARAM_SIZE
	.align		4
.L_3799:
        /*0018*/ 	.byte	0x03, 0x19
        /*001a*/ 	.short	0x01f0


	//----- nvinfo : EIATTR_KPARAM_INFO
	.align		4
        /*001c*/ 	.byte	0x04, 0x17
        /*001e*/ 	.short	(.L_3801 - .L_3800)
.L_3800:
        /*0020*/ 	.word	0x00000000
        /*0024*/ 	.short	0x0000
        /*0026*/ 	.short	0x0000
        /*0028*/ 	.byte	0x00, 0xf0, 0xc1, 0x07


	//----- nvinfo : EIATTR_MAXREG_COUNT
	.align		4
.L_3801:
        /*002c*/ 	.byte	0x03, 0x1b
        /*002e*/ 	.short	0x00ff


	//----- nvinfo : EIATTR_NUM_BARRIERS
	.align		4
        /*0030*/ 	.byte	0x02, 0x4c
        /*0032*/ 	.byte	0x01
	.zero		1


	//----- nvinfo : EIATTR_MERCURY_ISA_VERSION
	.align		4
        /*0034*/ 	.byte	0x03, 0x5f
        /*0036*/ 	.short	0x0000


	//----- nvinfo : EIATTR_COOP_GROUP_MASK_REGIDS
	.align		4
        /*0038*/ 	.byte	0x04, 0x29
        /*003a*/ 	.short	(.L_3803 - .L_3802)


	//   ....[0]....
.L_3802:
        /*003c*/ 	.word	0xffffffff


	//   ....[1]....
        /*0040*/ 	.word	0xffffffff


	//   ....[2]....
        /*0044*/ 	.word	0xffffffff


	//   ....[3]....
        /*0048*/ 	.word	0xffffffff


	//   ....[4]....
        /*004c*/ 	.word	0xffffffff


	//   ....[5]....
        /*0050*/ 	.word	0xffffffff


	//   ....[6]....
        /*0054*/ 	.word	0xffffffff


	//   ....[7]....
        /*0058*/ 	.word	0xffffffff


	//   ....[8]....
        /*005c*/ 	.word	0xffffffff


	//   ....[9]....
        /*0060*/ 	.word	0xffffffff


	//   ....[10]....
        /*0064*/ 	.word	0xffffffff


	//   ....[11]....
        /*0068*/ 	.word	0xffffffff


	//   ....[12]....
        /*006c*/ 	.word	0xffffffff


	//   ....[13]....
        /*0070*/ 	.word	0xffffffff


	//   ....[14]....
        /*0074*/ 	.word	0xffffffff


	//   ....[15]....
        /*0078*/ 	.word	0xffffffff


	//   ....[16]....
        /*007c*/ 	.word	0xffffffff


	//   ....[17]....
        /*0080*/ 	.word	0xffffffff


	//   ....[18]....
        /*0084*/ 	.word	0xffffffff


	//   ....[19]....
        /*0088*/ 	.word	0xffffffff


	//   ....[20]....
        /*008c*/ 	.word	0xffffffff


	//   ....[21]....
        /*0090*/ 	.word	0xffffffff


	//   ....[22]....
        /*0094*/ 	.word	0xffffffff


	//   ....[23]....
        /*0098*/ 	.word	0xffffffff


	//   ....[24]....
        /*009c*/ 	.word	0xffffffff


	//   ....[25]....
        /*00a0*/ 	.word	0xffffffff


	//   ....[26]....
        /*00a4*/ 	.word	0xffffffff


	//   ....[27]....
        /*00a8*/ 	.word	0xffffffff


	//   ....[28]....
        /*00ac*/ 	.word	0xffffffff


	//   ....[29]....
        /*00b0*/ 	.word	0xffffffff


	//   ....[30]....
        /*00b4*/ 	.word	0xffffffff


	//   ....[31]....
        /*00b8*/ 	.word	0xffffffff


	//   ....[32]....
        /*00bc*/ 	.word	0xffffffff


	//   ....[33]....
        /*00c0*/ 	.word	0xffffffff


	//   ....[34]....
        /*00c4*/ 	.word	0xffffffff


	//   ....[35]....
        /*00c8*/ 	.word	0xffffffff


	//   ....[36]....
        /*00cc*/ 	.word	0xffffffff


	//   ....[37]....
        /*00d0*/ 	.word	0xffffffff


	//   ....[38]....
        /*00d4*/ 	.word	0xffffffff


	//   ....[39]....
        /*00d8*/ 	.word	0xffffffff


	//   ....[40]....
        /*00dc*/ 	.word	0xffffffff


	//   ....[41]....
        /*00e0*/ 	.word	0xffffffff


	//   ....[42]....
        /*00e4*/ 	.word	0xffffffff


	//   ....[43]....
        /*00e8*/ 	.word	0xffffffff


	//   ....[44]....
        /*00ec*/ 	.word	0xffffffff


	//   ....[45]....
        /*00f0*/ 	.word	0xffffffff


	//   ....[46]....
        /*00f4*/ 	.word	0xffffffff


	//   ....[47]....
        /*00f8*/ 	.word	0xffffffff


	//   ....[48]....
        /*00fc*/ 	.word	0xffffffff


	//   ....[49]....
        /*0100*/ 	.word	0xffffffff


	//   ....[50]....
        /*0104*/ 	.word	0xffffffff


	//   ....[51]....
        /*0108*/ 	.word	0xffffffff


	//   ....[52]....
        /*010c*/ 	.word	0xffffffff


	//   ....[53]....
        /*0110*/ 	.word	0xffffffff


	//   ....[54]....
        /*0114*/ 	.word	0xffffffff


	//----- nvinfo : EIATTR_COOP_GROUP_INSTR_OFFSETS
	.align		4
.L_3803:
        /*0118*/ 	.byte	0x04, 0x28
        /*011a*/ 	.short	(.L_3805 - .L_3804)


	//   ....[0]....
.L_3804:
        /*011c*/ 	.word	0x00000890


	//   ....[1]....
        /*0120*/ 	.word	0x00000900


	//   ....[2]....
        /*0124*/ 	.word	0x00000a80


	//   ....[3]....
        /*0128*/ 	.word	0x00001990


	//   ....[4]....
        /*012c*/ 	.word	0x00001cd0


	//   ....[5]....
        /*0130*/ 	.word	0x00001d10


	//   ....[6]....
        /*0134*/ 	.word	0x00001d20


	//   ....[7]....
        /*0138*/ 	.word	0x00001d30


	//   ....[8]....
        /*013c*/ 	.word	0x00001d60


	//   ....[9]....
        /*0140*/ 	.word	0x00001d90


	//   ....[10]....
        /*0144*/ 	.word	0x00001db0


	//   ....[11]....
        /*0148*/ 	.word	0x00001dd0


	//   ....[12]....
        /*014c*/ 	.word	0x00001e00


	//   ....[13]....
        /*0150*/ 	.word	0x00001e30


	//   ....[14]....
        /*0154*/ 	.word	0x00001e50


	//   ....[15]....
        /*0158*/ 	.word	0x00001e70


	//   ....[16]....
        /*015c*/ 	.word	0x00001eb0


	//   ....[17]....
        /*0160*/ 	.word	0x00001ef0


	//   ....[18]....
        /*0164*/ 	.word	0x00001f30


	//   ....[19]....
        /*0168*/ 	.word	0x00001f50


	//   ....[20]....
        /*016c*/ 	.word	0x00001fa0


	//   ....[21]....
        /*0170*/ 	.word	0x00001fd0


	//   ....[22]....
        /*0174*/ 	.word	0x00001ff0


	//   ....[23]....
        /*0178*/ 	.word	0x00002010


	//   ....[24]....
        /*017c*/ 	.word	0x00002050


	//   ....[25]....
        /*0180*/ 	.word	0x00002070


	//   ....[26]....
        /*0184*/ 	.word	0x000020a0


	//   ....[27]....
        /*0188*/ 	.word	0x000020b0


	//   ....[28]....
        /*018c*/ 	.word	0x000020c0


	//   ....[29]....
        /*0190*/ 	.word	0x000020d0


	//   ....[30]....
        /*0194*/ 	.word	0x000020e0


	//   ....[31]....
        /*0198*/ 	.word	0x000020f0


	//   ....[32]....
        /*019c*/ 	.word	0x00002610


	//   ....[33]....
        /*01a0*/ 	.word	0x00002650


	//   ....[34]....
        /*01a4*/ 	.word	0x00002740


	//   ....[35]....
        /*01a8*/ 	.word	0x00002760


	//   ....[36]....
        /*01ac*/ 	.word	0x00002790


	//   ....[37]....
        /*01b0*/ 	.word	0x000027b0


	//   ....[38]....
        /*01b4*/ 	.word	0x000027e0


	//   ....[39]....
        /*01b8*/ 	.word	0x00002800


	//   ....[40]....
        /*01bc*/ 	.word	0x00002830


	//   ....[41]....
        /*01c0*/ 	.word	0x00002850


	//   ....[42]....
        /*01c4*/ 	.word	0x00002b20


	//   ....[43]....
        /*01c8*/ 	.word	0x00002d10


	//   ....[44]....
        /*01cc*/ 	.word	0x00003010


	//   ....[45]....
        /*01d0*/ 	.word	0x000030f0


	//   ....[46]....
        /*01d4*/ 	.word	0x00003140


	//   ....[47]....
        /*01d8*/ 	.word	0x00003170


	//   ....[48]....
        /*01dc*/ 	.word	0x00003190


	//   ....[49]....
        /*01e0*/ 	.word	0x000031b0


	//   ....[50]....
        /*01e4*/ 	.word	0x00003260


	//   ....[51]....
        /*01e8*/ 	.word	0x000032b0


	//   ....[52]....
        /*01ec*/ 	.word	0x000032d0


	//   ....[53]....
        /*01f0*/ 	.word	0x000032f0


	//   ....[54]....
        /*01f4*/ 	.word	0x00003310


	//----- nvinfo : EIATTR_EXIT_INSTR_OFFSETS
	.align		4
.L_3805:
        /*01f8*/ 	.byte	0x04, 0x1c
        /*01fa*/ 	.short	(.L_3807 - .L_3806)


	//   ....[0]....
.L_3806:
        /*01fc*/ 	.word	0x000033d0


	//   ....[1]....
        /*0200*/ 	.word	0x000035f0


	//----- nvinfo : EIATTR_MAX_THREADS
	.align		4
.L_3807:
        /*0204*/ 	.byte	0x04, 0x05
        /*0206*/ 	.short	(.L_3809 - .L_3808)
.L_3808:
        /*0208*/ 	.word	0x00000020
        /*020c*/ 	.word	0x00000001
        /*0210*/ 	.word	0x00000001


	//----- nvinfo : EIATTR_CRS_STACK_SIZE
	.align		4
.L_3809:
        /*0214*/ 	.byte	0x04, 0x1e
        /*0216*/ 	.short	(.L_3811 - .L_3810)
.L_3810:
        /*0218*/ 	.word	0x00000000
.L_3811:


//--------------------- .nv.info._Z25selective_scan_bwd_kernelI32Selective_Scan_bwd_kernel_traitsILi32ELi4ELb1ELb0ELb1ELb1ELb1EN3c104HalfEfEEv12SSMParamsBwd --------------------------
	.section	.nv.info._Z25selective_scan_bwd_kernelI32Selective_Scan_bwd_kernel_traitsILi32ELi4ELb1ELb0ELb1ELb1ELb1EN3c104HalfEfEEv12SSMParamsBwd,"",@"SHT_CUDA_INFO"
	.sectionflags	@""
	.align	4


	//----- nvinfo : EIATTR_CUDA_API_VERSION
	.align		4
        /*0000*/ 	.byte	0x04, 0x37
        /*0002*/ 	.short	(.L_3813 - .L_3812)
.L_3812:
        /*0004*/ 	.word	0x00000082


	//----- nvinfo : EIATTR_SW2861232_WAR
	.align		4
.L_3813:
        /*0008*/ 	.byte	0x01, 0x35
	.zero		2


	//----- nvinfo : EIATTR_PARAM_CBANK
	.align		4
        /*000c*/ 	.byte	0x04, 0x0a
        /*000e*/ 	.short	(.L_3815 - .L_3814)
	.align		4
.L_3814:
        /*0010*/ 	.word	index@(.nv.constant0._Z25selective_scan_bwd_kernelI32Selective_Scan_bwd_kernel_traitsILi32ELi4ELb1ELb0ELb1ELb1ELb1EN3c104HalfEfEEv12SSMParamsBwd)
        /*0014*/ 	.short	0x0160
        /*0016*/ 	.short	0x01f0


	//----- nvinfo : EIATTR_CBANK_PARAM_SIZE
	.align		4
.L_3815:
        /*0018*/ 	.byte	0x03, 0x19
        /*001a*/ 	.short	0x01f0


	//----- nvinfo : EIATTR_KPARAM_INFO
	.align		4
        /*001c*/ 	.byte	0x04, 0x17
        /*001e*/ 	.short	(.L_3817 - .L_3816)
.L_3816:
        /*0020*/ 	.word	0x00000000
        /*0024*/ 	.short	0x0000
        /*0026*/ 	.short	0x0000
        /*0028*/ 	.byte	0x00, 0xf0, 0xc1, 0x07


	//----- nvinfo : EIATTR_MAXREG_COUNT
	.align		4
.L_3817:
        /*002c*/ 	.byte	0x03, 0x1b
        /*002e*/ 	.short	0x00ff


	//----- nvinfo : EIATTR_NUM_BARRIERS
	.align		4
        /*0030*/ 	.byte	0x02, 0x4c
        /*0032*/ 	.byte	0x01
	.zero		1


	//----- nvinfo : EIATTR_MERCURY_ISA_VERSION
	.align		4
        /*0034*/ 	.byte	0x03, 0x5f
        /*0036*/ 	.short	0x0000


	//----- nvinfo : EIATTR_COOP_GROUP_MASK_REGIDS
	.align		4
        /*0038*/ 	.byte	0x04, 0x29
        /*003a*/ 	.short	(.L_3819 - .L_3818)


	//   ....[0]....
.L_3818:
        /*003c*/ 	.word	0xffffffff


	//   ....[1]....
        /*0040*/ 	.word	0xffffffff


	//   ....[2]....
        /*0044*/ 	.word	0xffffffff


	//   ....[3]....
        /*0048*/ 	.word	0xffffffff


	//   ....[4]....
        /*004c*/ 	.word	0xffffffff


	//   ....[5]....
        /*0050*/ 	.word	0xffffffff


	//   ....[6]....
        /*0054*/ 	.word	0xffffffff


	//   ....[7]....
        /*0058*/ 	.word	0xffffffff


	//   ....[8]....
        /*005c*/ 	.word	0xffffffff


	//   ....[9]....
        /*0060*/ 	.word	0xffffffff


	//   ....[10]....
        /*0064*/ 	.word	0xffffffff


	//   ....[11]....
        /*0068*/ 	.word	0xffffffff


	//   ....[12]....
        /*006c*/ 	.word	0xffffffff


	//   ....[13]....
        /*0070*/ 	.word	0xffffffff


	//   ....[14]....
        /*0074*/ 	.word	0xffffffff


	//   ....[15]....
        /*0078*/ 	.word	0xffffffff


	//   ....[16]....
        /*007c*/ 	.word	0xffffffff


	//   ....[17]....
        /*0080*/ 	.word	0xffffffff


	//   ....[18]....
        /*0084*/ 	.word	0xffffffff


	//   ....[19]....
        /*0088*/ 	.word	0xffffffff


	//   ....[20]....
        /*008c*/ 	.word	0xffffffff


	//   ....[21]....
        /*0090*/ 	.word	0xffffffff


	//   ....[22]....
        /*0094*/ 	.word	0xffffffff


	//   ....[23]....
        /*0098*/ 	.word	0xffffffff


	//   ....[24]....
        /*009c*/ 	.word	0xffffffff


	//   ....[25]....
        /*00a0*/ 	.word	0xffffffff


	//   ....[26]....
        /*00a4*/ 	.word	0xffffffff


	//   ....[27]....
        /*00a8*/ 	.word	0xffffffff


	//   ....[28]....
        /*00ac*/ 	.word	0xffffffff


	//   ....[29]....
        /*00b0*/ 	.word	0xffffffff


	//   ....[30]....
        /*00b4*/ 	.word	0xffffffff


	//   ....[31]....
        /*00b8*/ 	.word	0xffffffff


	//   ....[32]....
        /*00bc*/ 	.word	0xffffffff


	//   ....[33]....
        /*00c0*/ 	.word	0xffffffff


	//   ....[34]....
        /*00c4*/ 	.word	0xffffffff


	//   ....[35]....
        /*00c8*/ 	.word	0xffffffff


	//   ....[36]....
        /*00cc*/ 	.word	0xffffffff


	//   ....[37]....
        /*00d0*/ 	.word	0xffffffff


	//   ....[38]....
        /*00d4*/ 	.word	0xffffffff


	//   ....[39]....
        /*00d8*/ 	.word	0xffffffff


	//   ....[40]....
        /*00dc*/ 	.word	0xffffffff


	//   ....[41]....
        /*00e0*/ 	.word	0xffffffff


	//   ....[42]....
        /*00e4*/ 	.word	0xffffffff


	//   ....[43]....
        /*00e8*/ 	.word	0xffffffff


	//   ....[44]....
        /*00ec*/ 	.word	0xffffffff


	//   ....[45]....
        /*00f0*/ 	.word	0xffffffff


	//   ....[46]....
        /*00f4*/ 	.word	0xffffffff


	//   ....[47]....
        /*00f8*/ 	.word	0xffffffff


	//   ....[48]....
        /*00fc*/ 	.word	0xffffffff


	//   ....[49]....
        /*0100*/ 	.word	0xffffffff


	//   ....[50]....
        /*0104*/ 	.word	0xffffffff


	//   ....[51]....
        /*0108*/ 	.word	0xffffffff


	//   ....[52]....
        /*010c*/ 	.word	0xffffffff


	//   ....[53]....
        /*0110*/ 	.word	0xffffffff


	//   ....[54]....
        /*0114*/ 	.word	0xffffffff


	//   ....[55]....
        /*0118*/ 	.word	0xffffffff


	//   ....[56]....
        /*011c*/ 	.word	0xffffffff


	//   ....[57]....
        /*0120*/ 	.word	0xffffffff


	//   ....[58]....
        /*0124*/ 	.word	0xffffffff


	//----- nvinfo : EIATTR_COOP_GROUP_INSTR_OFFSETS
	.align		4
.L_3819:
        /*0128*/ 	.byte	0x04, 0x28
        /*012a*/ 	.short	(.L_3821 - .L_3820)


	//   ....[0]....
.L_3820:
        /*012c*/ 	.word	0x00000880


	//   ....[1]....
        /*0130*/ 	.word	0x000008f0


	//   ....[2]....
        /*0134*/ 	.word	0x00000aa0


	//   ....[3]....
        /*0138*/ 	.word	0x00001490


	//   ....[4]....
        /*013c*/ 	.word	0x00001680


	//   ....[5]....
        /*0140*/ 	.word	0x000019b0


	//   ....[6]....
        /*0144*/ 	.word	0x00001b50


	//   ....[7]....
        /*0148*/ 	.word	0x00002210


	//   ....[8]....
        /*014c*/ 	.word	0x00002570


	//   ....[9]....
        /*0150*/ 	.word	0x000025a0


	//   ....[10]....
        /*0154*/ 	.word	0x000025b0


	//   ....[11]....
        /*0158*/ 	.word	0x000025c0


	//   ....[12]....
        /*015c*/ 	.word	0x000025f0


	//   ....[13]....
        /*0160*/ 	.word	0x00002620


	//   ....[14]....
        /*0164*/ 	.word	0x00002640


	//   ....[15]....
        /*0168*/ 	.word	0x00002660


	//   ....[16]....
        /*016c*/ 	.word	0x00002690


	//   ....[17]....
        /*0170*/ 	.word	0x000026c0


	//   ....[18]....
        /*0174*/ 	.word	0x000026e0


	//   ....[19]....
        /*0178*/ 	.word	0x00002700


	//   ....[20]....
        /*017c*/ 	.word	0x00002770


	//   ....[21]....
        /*0180*/ 	.word	0x000027a0


	//   ....[22]....
        /*0184*/ 	.word	0x000027d0


	//   ....[23]....
        /*0188*/ 	.word	0x000027e0


	//   ....[24]....
        /*018c*/ 	.word	0x00002850


	//   ....[25]....
        /*0190*/ 	.word	0x00002870


	//   ....[26]....
        /*0194*/ 	.word	0x00002880


	//   ....[27]....
        /*0198*/ 	.word	0x00002890


	//   ....[28]....
        /*019c*/ 	.word	0x000028b0


	//   ....[29]....
        /*01a0*/ 	.word	0x000028e0


	//   ....[30]....
        /*01a4*/ 	.word	0x00002900


	//   ....[31]....
        /*01a8*/ 	.word	0x00002930


	//   ....[32]....
        /*01ac*/ 	.word	0x00002960


	//   ....[33]....
        /*01b0*/ 	.word	0x00002970


	//   ....[34]....
        /*01b4*/ 	.word	0x00002980


	//   ....[35]....
        /*01b8*/ 	.word	0x00002990


	//   ....[36]....
        /*01bc*/ 	.word	0x00002eb0


	//   ....[37]....
        /*01c0*/ 	.word	0x00002ef0


	//   ....[38]....
        /*01c4*/ 	.word	0x00002fe0


	//   ....[39]....
        /*01c8*/ 	.word	0x00003000


	//   ....[40]....
        /*01cc*/ 	.word	0x00003030


	//   ....[41]....
        /*01d0*/ 	.word	0x00003050


	//   ....[42]....
        /*01d4*/ 	.word	0x00003080


	//   ....[43]....
        /*01d8*/ 	.word	0x000030a0


	//   ....[44]....
        /*01dc*/ 	.word	0x000030d0


	//   ....[45]....
        /*01e0*/ 	.word	0x000030f0


	//   ....[46]....
        /*01e4*/ 	.word	0x000033c0


	//   ....[47]....
        /*01e8*/ 	.word	0x00003580


	//   ....[48]....
        /*01ec*/ 	.word	0x00003890


	//   ....[49]....
        /*01f0*/ 	.word	0x00003970


	//   ....[50]....
        /*01f4*/ 	.word	0x000039c0


	//   ....[51]....
        /*01f8*/ 	.word	0x000039f0


	//   ....[52]....
        /*01fc*/ 	.word	0x00003a10


	//   ....[53]....
        /*0200*/ 	.word	0x00003a30


	//   ....[54]....
        /*0204*/ 	.word	0x00003ae0


	//   ....[55]....
        /*0208*/ 	.word	0x00003b30


	//   ....[56]....
        /*020c*/ 	.word	0x00003b50


	//   ....[57]....
        /*0210*/ 	.word	0x00003b70


	//   ....[58]....
        /*0214*/ 	.word	0x00003b90


	//----- nvinfo : EIATTR_EXIT_INSTR_OFFSETS
	.align		4
.L_3821:
        /*0218*/ 	.byte	0x04, 0x1c
        /*021a*/ 	.short	(.L_3823 - .L_3822)


	//   ....[0]....
.L_3822:
        /*021c*/ 	.word	0x00003c50


	//   ....[1]....
        /*0220*/ 	.word	0x00003e70


	//----- nvinfo : EIATTR_MAX_THREADS
	.align		4
.L_3823:
        /*0224*/ 	.byte	0x04, 0x05
        /*0226*/ 	.short	(.L_3825 - .L_3824)
.L_3824:
        /*0228*/ 	.word	0x00000020
        /*022c*/ 	.word	0x00000001
        /*0230*/ 	.word	0x00000001


	//----- nvinfo : EIATTR_CRS_STACK_SIZE
	.align		4
.L_3825:
        /*0234*/ 	.byte	0x04, 0x1e
        /*0236*/ 	.short	(.L_3827 - .L_3826)
.L_3826:
        /*0238*/ 	.word	0x00000000
.L_3827:


//--------------------- .nv.info._Z25selective_scan_bwd_kernelI32Selective_Scan_bwd_kernel_traitsILi32ELi4ELb1ELb1ELb0ELb0ELb0EN3c104HalfEfEEv12SSMParamsBwd --------------------------
	.section	.nv.info._Z25selective_scan_bwd_kernelI32Selective_Scan_bwd_kernel_traitsILi32ELi4ELb1ELb1ELb0ELb0ELb0EN3c104HalfEfEEv12SSMParamsBwd,"",@"SHT_CUDA_INFO"
	.sectionflags	@""
	.align	4


	//----- nvinfo : EIATTR_CUDA_API_VERSION
	.align		4
        /*0000*/ 	.byte	0x04, 0x37
        /*0002*/ 	.short	(.L_3829 - .L_3828)
.L_3828:
        /*0004*/ 	.word	0x00000082


	//----- nvinfo : EIATTR_SW2861232_WAR
	.align		4
.L_3829:
        /*0008*/ 	.byte	0x01, 0x35
	.zero		2


	//----- nvinfo : EIATTR_PARAM_CBANK
	.align		4
        /*000c*/ 	.byte	0x04, 0x0a
        /*000e*/ 	.short	(.L_3831 - .L_3830)
	.align		4
.L_3830:
        /*0010*/ 	.word	index@(.nv.constant0._Z25selective_scan_bwd_kernelI32Selective_Scan_bwd_kernel_traitsILi32ELi4ELb1ELb1ELb0ELb0ELb0EN3c104HalfEfEEv12SSMParamsBwd)
        /*0014*/ 	.short	0x0160
        /*0016*/ 	.short	0x01f0


	//----- nvinfo : EIATTR_CBANK_PARAM_SIZE
	.align		4
.L_3831:
        /*0018*/ 	.byte	0x03, 0x19
        /*001a*/ 	.short	0x01f0


	//----- nvinfo : EIATTR_KPARAM_INFO
	.align		4
        /*001c*/ 	.byte	0x04, 0x17
        /*001e*/ 	.short	(.L_3833 - .L_3832)
.L_3832:
        /*0020*/ 	.word	0x00000000
        /*0024*/ 	.short	0x0000
        /*0026*/ 	.short	0x0000
        /*0028*/ 	.byte	0x00, 0xf0, 0xc1, 0x07


	//----- nvinfo : EIATTR_MAXREG_COUNT
	.align		4
.L_3833:
        /*002c*/ 	.byte	0x03, 0x1b
        /*002e*/ 	.short	0x00ff


	//----- nvinfo : EIATTR_NUM_BARRIERS
	.align		4
        /*0030*/ 	.byte	0x02, 0x4c
        /*0032*/ 	.byte	0x01
	.zero		1


	//----- nvinfo : EIATTR_MERCURY_ISA_VERSION
	.align		4
        /*0034*/ 	.byte	0x03, 0x5f
        /*0036*/ 	.short	0x0000


	//----- nvinfo : EIATTR_COOP_GROUP_MASK_REGIDS
	.align		4
        /*0038*/ 	.byte	0x04, 0x29
        /*003a*/ 	.short	(.L_3835 - .L_3834)


	//   ....[0]....
.L_3834:
        /*003c*/ 	.word	0xffffffff


	//   ....[1]....
        /*0040*/ 	.word	0xffffffff


	//   ....[2]....
        /*0044*/ 	.word	0xffffffff


	//   ....[3]....
        /*0048*/ 	.word	0xffffffff


	//   ....[4]....
        /*004c*/ 	.word	0xffffffff


	//   ....[5]....
        /*0050*/ 	.word	0xffffffff


	//   ....[6]....
        /*0054*/ 	.word	0xffffffff


	//   ....[7]....
        /*0058*/ 	.word	0xffffffff


	//   ....[8]....
        /*005c*/ 	.word	0xffffffff


	//   ....[9]....
        /*0060*/ 	.word	0xffffffff


	//   ....[10]....
        /*0064*/ 	.word	0xffffffff


	//   ....[11]....
        /*0068*/ 	.word	0xffffffff


	//   ....[12]....
        /*006c*/ 	.word	0xffffffff


	//   ....[13]....
        /*0070*/ 	.word	0xffffffff


	//   ....[14]....
        /*0074*/ 	.word	0xffffffff


	//   ....[15]....
        /*0078*/ 	.word	0xffffffff


	//   ....[16]....
        /*007c*/ 	.word	0xffffffff


	//   ....[17]....
        /*0080*/ 	.word	0xffffffff


	//   ....[18]....
        /*0084*/ 	.word	0xffffffff


	//   ....[19]....
        /*0088*/ 	.word	0xffffffff


	//   ....[20]....
        /*008c*/ 	.word	0xffffffff


	//   ....[21]....
        /*0090*/ 	.word	0xffffffff


	//   ....[22]....
        /*0094*/ 	.word	0xffffffff


	//   ....[23]....
        /*0098*/ 	.word	0xffffffff


	//   ....[24]....
        /*009c*/ 	.word	0xffffffff


	//   ....[25]....
        /*00a0*/ 	.word	0xffffffff


	//   ....[26]....
        /*00a4*/ 	.word	0xffffffff


	//   ....[27]....
        /*00a8*/ 	.word	0xffffffff


	//   ....[28]....
        /*00ac*/ 	.word	0xffffffff


	//   ....[29]....
        /*00b0*/ 	.word	0xffffffff


	//   ....[30]....
        /*00b4*/ 	.word	0xffffffff


	//   ....[31]....
        /*00b8*/ 	.word	0xffffffff


	//   ....[32]....
        /*00bc*/ 	.word	0xffffffff


	//   ....[33]....
        /*00c0*/ 	.word	0xffffffff


	//   ....[34]....
        /*00c4*/ 	.word	0xffffffff


	//   ....[35]....
        /*00c8*/ 	.word	0xffffffff


	//   ....[36]....
        /*00cc*/ 	.word	0xffffffff


	//   ....[37]....
        /*00d0*/ 	.word	0xffffffff


	//   ....[38]....
        /*00d4*/ 	.word	0xffffffff


	//   ....[39]....
        /*00d8*/ 	.word	0xffffffff


	//   ....[40]....
        /*00dc*/ 	.word	0xffffffff


	//   ....[41]....
        /*00e0*/ 	.word	0xffffffff


	//   ....[42]....
        /*00e4*/ 	.word	0xffffffff


	//   ....[43]....
        /*00e8*/ 	.word	0xffffffff


	//   ....[44]....
        /*00ec*/ 	.word	0xffffffff


	//   ....[45]....
        /*00f0*/ 	.word	0xffffffff


	//   ....[46]....
        /*00f4*/ 	.word	0xffffffff


	//   ....[47]....
        /*00f8*/ 	.word	0xffffffff


	//   ....[48]....
        /*00fc*/ 	.word	0xffffffff


	//   ....[49]....
        /*0100*/ 	.word	0xffffffff


	//   ....[50]....
        /*0104*/ 	.word	0xffffffff


	//   ....[51]....
        /*0108*/ 	.word	0xffffffff


	//   ....[52]....
        /*010c*/ 	.word	0xffffffff


	//   ....[53]....
        /*0110*/ 	.word	0xffffffff


	//----- nvinfo : EIATTR_COOP_GROUP_INSTR_OFFSETS
	.align		4
.L_3835:
        /*0114*/ 	.byte	0x04, 0x28
        /*0116*/ 	.short	(.L_3837 - .L_3836)


	//   ....[0]....
.L_3836:
        /*0118*/ 	.word	0x00000990


	//   ....[1]....
        /*011c*/ 	.word	0x00000a00


	//   ....[2]....
        /*0120*/ 	.word	0x00000ac0


	//   ....[3]....
        /*0124*/ 	.word	0x00001090


	//   ....[4]....
        /*0128*/ 	.word	0x000014c0


	//   ....[5]....
        /*012c*/ 	.word	0x00001500


	//   ....[6]....
        /*0130*/ 	.word	0x00001530


	//   ....[7]....
        /*0134*/ 	.word	0x00001540


	//   ....[8]....
        /*0138*/ 	.word	0x00001570


	//   ....[9]....
        /*013c*/ 	.word	0x000015a0


	//   ....[10]....
        /*0140*/ 	.word	0x000015c0


	//   ....[11]....
        /*0144*/ 	.word	0x000015e0


	//   ....[12]....
        /*0148*/ 	.word	0x00001610


	//   ....[13]....
        /*014c*/ 	.word	0x00001640


	//   ....[14]....
        /*0150*/ 	.word	0x00001660


	//   ....[15]....
        /*0154*/ 	.word	0x00001680


	//   ....[16]....
        /*0158*/ 	.word	0x000016f0


	//   ....[17]....
        /*015c*/ 	.word	0x00001720


	//   ....[18]....
        /*0160*/ 	.word	0x00001750


	//   ....[19]....
        /*0164*/ 	.word	0x00001760


	//   ....[20]....
        /*0168*/ 	.word	0x000017d0


	//   ....[21]....
        /*016c*/ 	.word	0x000017f0


	//   ....[22]....
        /*0170*/ 	.word	0x00001810


	//   ....[23]....
        /*0174*/ 	.word	0x00001820


	//   ....[24]....
        /*0178*/ 	.word	0x00001840


	//   ....[25]....
        /*017c*/ 	.word	0x00001870


	//   ....[26]....
        /*0180*/ 	.word	0x00001890


	//   ....[27]....
        /*0184*/ 	.word	0x000018c0


	//   ....[28]....
        /*0188*/ 	.word	0x000018d0


	//   ....[29]....
        /*018c*/ 	.word	0x000018e0


	//   ....[30]....
        /*0190*/ 	.word	0x000018f0


	//   ....[31]....
        /*0194*/ 	.word	0x00001900


	//   ....[32]....
        /*0198*/ 	.word	0x00001de0


	//   ....[33]....
        /*019c*/ 	.word	0x00001e20


	//   ....[34]....
        /*01a0*/ 	.word	0x00001f10


	//   ....[35]....
        /*01a4*/ 	.word	0x00001f40


	//   ....[36]....
        /*01a8*/ 	.word	0x00002020


	//   ....[37]....
        /*01ac*/ 	.word	0x00002040


	//   ....[38]....
        /*01b0*/ 	.word	0x00002070


	//   ....[39]....
        /*01b4*/ 	.word	0x00002090


	//   ....[40]....
        /*01b8*/ 	.word	0x000020c0


	//   ....[41]....
        /*01bc*/ 	.word	0x000020e0


	//   ....[42]....
        /*01c0*/ 	.word	0x000023c0


	//   ....[43]....
        /*01c4*/ 	.word	0x00002590


	//   ....[44]....
        /*01c8*/ 	.word	0x00002660


	//   ....[45]....
        /*01cc*/ 	.word	0x000026b0


	//   ....[46]....
        /*01d0*/ 	.word	0x000026e0


	//   ....[47]....
        /*01d4*/ 	.word	0x00002700


	//   ....[48]....
        /*01d8*/ 	.word	0x00002720


	//   ....[49]....
        /*01dc*/ 	.word	0x000027d0


	//   ....[50]....
        /*01e0*/ 	.word	0x00002820


	//   ....[51]....
        /*01e4*/ 	.word	0x00002840


	//   ....[52]....
        /*01e8*/ 	.word	0x00002860


	//   ....[53]....
        /*01ec*/ 	.word	0x00002880


	//----- nvinfo : EIATTR_EXIT_INSTR_OFFSETS
	.align		4
.L_3837:
        /*01f0*/ 	.byte	0x04, 0x1c
        /*01f2*/ 	.short	(.L_3839 - .L_3838)


	//   ....[0]....
.L_3838:
        /*01f4*/ 	.word	0x00002940


	//   ....[1]....
        /*01f8*/ 	.word	0x00002b60


	//----- nvinfo : EIATTR_MAX_THREADS
	.align		4
.L_3839:
        /*01fc*/ 	.byte	0x04, 0x05
        /*01fe*/ 	.short	(.L_3841 - .L_3840)
.L_3840:
        /*0200*/ 	.word	0x00000020
        /*0204*/ 	.word	0x00000001
        /*0208*/ 	.word	0x00000001


	//----- nvinfo : EIATTR_CRS_STACK_SIZE
	.align		4
.L_3841:
        /*020c*/ 	.byte	0x04, 0x1e
        /*020e*/ 	.short	(.L_3843 - .L_3842)
.L_3842:
        /*0210*/ 	.word	0x00000000
.L_3843:


//--------------------- .nv.info._Z25selective_scan_bwd_kernelI32Selective_Scan_bwd_kernel_traitsILi32ELi4ELb1ELb1ELb0ELb0ELb1EN3c104HalfEfEEv12SSMParamsBwd --------------------------
	.section	.nv.info._Z25selective_scan_bwd_kernelI32Selective_Scan_bwd_kernel_traitsILi32ELi4ELb1ELb1ELb0ELb0ELb1EN3c104HalfEfEEv12SSMParamsBwd,"",@"SHT_CUDA_INFO"
	.sectionflags	@""
	.align	4


	//----- nvinfo : EIATTR_CUDA_API_VERSION
	.align		4
        /*0000*/ 	.byte	0x04, 0x37
        /*0002*/ 	.short	(.L_3845 - .L_3844)
.L_3844:
        /*0004*/ 	.word	0x00000082


	//----- nvinfo : EIATTR_SW2861232_WAR
	.align		4
.L_3845:
        /*0008*/ 	.byte	0x01, 0x35
	.zero		2


	//----- nvinfo : EIATTR_PARAM_CBANK
	.align		4
        /*000c*/ 	.byte	0x04, 0x0a
        /*000e*/ 	.short	(.L_3847 - .L_3846)
	.align		4
.L_3846:
        /*0010*/ 	.word	index@(.nv.constant0._Z25selective_scan_bwd_kernelI32Selective_Scan_bwd_kernel_traitsILi32ELi4ELb1ELb1ELb0ELb0ELb1EN3c104HalfEfEEv12SSMParamsBwd)
        /*0014*/ 	.short	0x0160
        /*0016*/ 	.short	0x01f0


	//----- nvinfo : EIATTR_CBANK_PARAM_SIZE
	.align		4
.L_3847:
        /*0018*/ 	.byte	0x03, 0x19
        /*001a*/ 	.short	0x01f0


	//----- nvinfo : EIATTR_KPARAM_INFO
	.align		4
        /*001c*/ 	.byte	0x04, 0x17
        /*001e*/ 	.short	(.L_3849 - .L_3848)
.L_3848:
        /*0020*/ 	.word	0x00000000
        /*0024*/ 	.short	0x0000
        /*0026*/ 	.short	0x0000
        /*0028*/ 	.byte	0x00, 0xf0, 0xc1, 0x07


	//----- nvinfo : EIATTR_MAXREG_COUNT
	.align		4
.L_3849:
        /*002c*/ 	.byte	0x03, 0x1b
        /*002e*/ 	.short	0x00ff


	//----- nvinfo : EIATTR_NUM_BARRIERS
	.align		4
        /*0030*/ 	.byte	0x02, 0x4c
        /*0032*/ 	.byte	0x01
	.zero		1


	//----- nvinfo : EIATTR_MERCURY_ISA_VERSION
	.align		4
        /*0034*/ 	.byte	0x03, 0x5f
        /*0036*/ 	.short	0x0000


	//----- nvinfo : EIATTR_COOP_GROUP_MASK_REGIDS
	.align		4
        /*0038*/ 	.byte	0x04, 0x29
        /*003a*/ 	.short	(.L_3851 - .L_3850)


	//   ....[0]....
.L_3850:
        /*003c*/ 	.word	0xffffffff


	//   ....[1]....
        /*0040*/ 	.word	0xffffffff


	//   ....[2]....
        /*0044*/ 	.word	0xffffffff


	//   ....[3]....
        /*0048*/ 	.word	0xffffffff


	//   ....[4]....
        /*004c*/ 	.word	0xffffffff


	//   ....[5]....
        /*0050*/ 	.word	0xffffffff


	//   ....[6]....
        /*0054*/ 	.word	0xffffffff


	//   ....[7]....
        /*0058*/ 	.word	0xffffffff


	//   ....[8]....
        /*005c*/ 	.word	0xffffffff


	//   ....[9]....
        /*0060*/ 	.word	0xffffffff


	//   ....[10]....
        /*0064*/ 	.word	0xffffffff


	//   ....[11]....
        /*0068*/ 	.word	0xffffffff


	//   ....[12]....
        /*006c*/ 	.word	0xffffffff


	//   ....[13]....
        /*0070*/ 	.word	0xffffffff


	//   ....[14]....
        /*0074*/ 	.word	0xffffffff


	//   ....[15]....
        /*0078*/ 	.word	0xffffffff


	//   ....[16]....
        /*007c*/ 	.word	0xffffffff


	//   ....[17]....
        /*0080*/ 	.word	0xffffffff


	//   ....[18]....
        /*0084*/ 	.word	0xffffffff


	//   ....[19]....
        /*0088*/ 	.word	0xffffffff


	//   ....[20]....
        /*008c*/ 	.word	0xffffffff


	//   ....[21]....
        /*0090*/ 	.word	0xffffffff


	//   ....[22]....
        /*0094*/ 	.word	0xffffffff


	//   ....[23]....
        /*0098*/ 	.word	0xffffffff


	//   ....[24]....
        /*009c*/ 	.word	0xffffffff


	//   ....[25]....
        /*00a0*/ 	.word	0xffffffff


	//   ....[26]....
        /*00a4*/ 	.word	0xffffffff


	//   ....[27]....
        /*00a8*/ 	.word	0xffffffff


	//   ....[28]....
        /*00ac*/ 	.word	0xffffffff


	//   ....[29]....
        /*00b0*/ 	.word	0xffffffff


	//   ....[30]....
        /*00b4*/ 	.word	0xffffffff


	//   ....[31]....
        /*00b8*/ 	.word	0xffffffff


	//   ....[32]....
        /*00bc*/ 	.word	0xffffffff


	//   ....[33]....
        /*00c0*/ 	.word	0xffffffff


	//   ....[34]....
        /*00c4*/ 	.word	0xffffffff


	//   ....[35]....
        /*00c8*/ 	.word	0xffffffff


	//   ....[36]....
        /*00cc*/ 	.word	0xffffffff


	//   ....[37]....
        /*00d0*/ 	.word	0xffffffff


	//   ....[38]....
        /*00d4*/ 	.word	0xffffffff


	//   ....[39]....
        /*00d8*/ 	.word	0xffffffff


	//   ....[40]....
        /*00dc*/ 	.word	0xffffffff


	//   ....[41]....
        /*00e0*/ 	.word	0xffffffff


	//   ....[42]....
        /*00e4*/ 	.word	0xffffffff


	//   ....[43]....
        /*00e8*/ 	.word	0xffffffff


	//   ....[44]....
        /*00ec*/ 	.word	0xffffffff


	//   ....[45]....
        /*00f0*/ 	.word	0xffffffff


	//   ....[46]....
        /*00f4*/ 	.word	0xffffffff


	//   ....[47]....
        /*00f8*/ 	.word	0xffffffff


	//   ....[48]....
        /*00fc*/ 	.word	0xffffffff


	//   ....[49]....
        /*0100*/ 	.word	0xffffffff


	//   ....[50]....
        /*0104*/ 	.word	0xffffffff


	//   ....[51]....
        /*0108*/ 	.word	0xffffffff


	//   ....[52]....
        /*010c*/ 	.word	0xffffffff


	//   ....[53]....
        /*0110*/ 	.word	0xffffffff


	//   ....[54]....
        /*0114*/ 	.word	0xffffffff


	//   ....[55]....
        /*0118*/ 	.word	0xffffffff


	//   ....[56]....
        /*011c*/ 	.word	0xffffffff


	//   ....[57]....
        /*0120*/ 	.word	0xffffffff


	//----- nvinfo : EIATTR_COOP_GROUP_INSTR_OFFSETS
	.align		4
.L_3851:
        /*0124*/ 	.byte	0x04, 0x28
        /*0126*/ 	.short	(.L_3853 - .L_3852)


	//   ....[0]....
.L_3852:
        /*0128*/ 	.word	0x00000970


	//   ....[1]....
        /*012c*/ 	.word	0x000009f0


	//   ....[2]....
        /*0130*/ 	.word	0x00000b20


	//   ....[3]....
        /*0134*/ 	.word	0x00000c30


	//   ....[4]....
        /*0138*/ 	.word	0x00000dd0


	//   ....[5]....
        /*013c*/ 	.word	0x00001170


	//   ....[6]....
        /*0140*/ 	.word	0x00001380


	//   ....[7]....
        /*0144*/ 	.word	0x00001940


	//   ....[8]....
        /*0148*/ 	.word	0x00001ca0


	//   ....[9]....
        /*014c*/ 	.word	0x00001d30


	//   ....[10]....
        /*0150*/ 	.word	0x00001d60


	//   ....[11]....
        /*0154*/ 	.word	0x00001d90


	//   ....[12]....
        /*0158*/ 	.word	0x00001da0


	//   ....[13]....
        /*015c*/ 	.word	0x00001dd0


	//   ....[14]....
        /*0160*/ 	.word	0x00001df0


	//   ....[15]....
        /*0164*/ 	.word	0x00001e20


	//   ....[16]....
        /*0168*/ 	.word	0x00001e40


	//   ....[17]....
        /*016c*/ 	.word	0x00001e70


	//   ....[18]....
        /*0170*/ 	.word	0x00001e90


	//   ....[19]....
        /*0174*/ 	.word	0x00001ec0


	//   ....[20]....
        /*0178*/ 	.word	0x00001ee0


	//   ....[21]....
        /*017c*/ 	.word	0x00001f30


	//   ....[22]....
        /*0180*/ 	.word	0x00001f50


	//   ....[23]....
        /*0184*/ 	.word	0x00001fa0


	//   ....[24]....
        /*0188*/ 	.word	0x00001fc0


	//   ....[25]....
        /*018c*/ 	.word	0x00002010


	//   ....[26]....
        /*0190*/ 	.word	0x00002030


	//   ....[27]....
        /*0194*/ 	.word	0x00002060


	//   ....[28]....
        /*0198*/ 	.word	0x00002080


	//   ....[29]....
        /*019c*/ 	.word	0x000020b0


	//   ....[30]....
        /*01a0*/ 	.word	0x000020c0


	//   ....[31]....
        /*01a4*/ 	.word	0x000020e0


	//   ....[32]....
        /*01a8*/ 	.word	0x00002110


	//   ....[33]....
        /*01ac*/ 	.word	0x00002130


	//   ....[34]....
        /*01b0*/ 	.word	0x00002150


	//   ....[35]....
        /*01b4*/ 	.word	0x00002170


	//   ....[36]....
        /*01b8*/ 	.word	0x00002670


	//   ....[37]....
        /*01bc*/ 	.word	0x000026b0


	//   ....[38]....
        /*01c0*/ 	.word	0x000027a0


	//   ....[39]....
        /*01c4*/ 	.word	0x000027d0


	//   ....[40]....
        /*01c8*/ 	.word	0x00002830


	//   ....[41]....
        /*01cc*/ 	.word	0x00002850


	//   ....[42]....
        /*01d0*/ 	.word	0x00002880


	//   ....[43]....
        /*01d4*/ 	.word	0x000028a0


	//   ....[44]....
        /*01d8*/ 	.word	0x000028d0


	//   ....[45]....
        /*01dc*/ 	.word	0x000028f0


	//   ....[46]....
        /*01e0*/ 	.word	0x00002c40


	//   ....[47]....
        /*01e4*/ 	.word	0x00002df0


	//   ....[48]....
        /*01e8*/ 	.word	0x00002ec0


	//   ....[49]....
        /*01ec*/ 	.word	0x00002f10


	//   ....[50]....
        /*01f0*/ 	.word	0x00002f40


	//   ....[51]....
        /*01f4*/ 	.word	0x00002f60


	//   ....[52]....
        /*01f8*/ 	.word	0x00002f80


	//   ....[53]....
        /*01fc*/ 	.word	0x00003030


	//   ....[54]....
        /*0200*/ 	.word	0x00003080


	//   ....[55]....
        /*0204*/ 	.word	0x000030a0


	//   ....[56]....
        /*0208*/ 	.word	0x000030c0


	//   ....[57]....
        /*020c*/ 	.word	0x000030e0


	//----- nvinfo : EIATTR_EXIT_INSTR_OFFSETS
	.align		4
.L_3853:
        /*0210*/ 	.byte	0x04, 0x1c
        /*0212*/ 	.short	(.L_3855 - .L_3854)


	//   ....[0]....
.L_3854:
        /*0214*/ 	.word	0x000031a0


	//   ....[1]....
        /*0218*/ 	.word	0x000033c0


	//----- nvinfo : EIATTR_MAX_THREADS
	.align		4
.L_3855:
        /*021c*/ 	.byte	0x04, 0x05
        /*021e*/ 	.short	(.L_3857 - .L_3856)
.L_3856:
        /*0220*/ 	.word	0x00000020
        /*0224*/ 	.word	0x00000001
        /*0228*/ 	.word	0x00000001


	//----- nvinfo : EIATTR_CRS_STACK_SIZE
	.align		4
.L_3857:
        /*022c*/ 	.byte	0x04, 0x1e
        /*022e*/ 	.short	(.L_3859 - .L_3858)
.L_3858:
        /*0230*/ 	.word	0x00000000
.L_3859:


//--------------------- .nv.info._Z25selective_scan_bwd_kernelI32Selective_Scan_bwd_kernel_traitsILi32ELi4ELb1ELb1ELb0ELb1ELb0EN3c104HalfEfEEv12SSMParamsBwd --------------------------
	.section	.nv.info._Z25selective_scan_bwd_kernelI32Selective_Scan_bwd_kernel_traitsILi32ELi4ELb1ELb1ELb0ELb1ELb0EN3c104HalfEfEEv12SSMParamsBwd,"",@"SHT_CUDA_INFO"
	.sectionflags	@""
	.align	4


	//----- nvinfo : EIATTR_CUDA_API_VERSION
	.align		4
        /*0000*/ 	.byte	0x04, 0x37
        /*0002*/ 	.short	(.L_3861 - .L_3860)
.L_3860:
        /*0004*/ 	.word	0x00000082


	//----- nvinfo : EIATTR_SW2861232_WAR
	.align		4
.L_3861:
        /*0008*/ 	.byte	0x01, 0x35
	.zero		2


	//----- nvinfo : EIATTR_PARAM_CBANK
	.align		4
        /*000c*/ 	.byte	0x04, 0x0a
        /*000e*/ 	.short	(.L_3863 - .L_3862)
	.align		4
.L_3862:
        /*0010*/ 	.word	index@(.nv.constant0._Z25selective_scan_bwd_kernelI32Selective_Scan_bwd_kernel_traitsILi32ELi4ELb1ELb1ELb0ELb1ELb0EN3c104HalfEfEEv12SSMParamsBwd)
        /*0014*/ 	.short	0x0160
        /*0016*/ 	.short	0x01f0


	//----- nvinfo : EIATTR_CBANK_PARAM_SIZE
	.align		4
.L_3863:
        /*0018*/ 	.byte	0x03, 0x19
        /*001a*/ 	.short	0x01f0


	//----- nvinfo : EIATTR_KPARAM_INFO
	.align		4
        /*001c*/ 	.byte	0x04, 0x17
        /*001e*/ 	.short	(.L_3865 - .L_3864)
.L_3864:
        /*0020*/ 	.word	0x00000000
        /*0024*/ 	.short	0x0000
        /*0026*/ 	.short	0x0000
        /*0028*/ 	.byte	0x00, 0xf0, 0xc1, 0x07


	//----- nvinfo : EIATTR_MAXREG_COUNT
	.align		4
.L_3865:
        /*002c*/ 	.byte	0x03, 0x1b
        /*002e*/ 	.short	0x00ff


	//----- nvinfo : EIATTR_NUM_BARRIERS
	.align		4
        /*0030*/ 	.byte	0x02, 0x4c
        /*0032*/ 	.byte	0x01
	.zero		1


	//----- nvinfo : EIATTR_MERCURY_ISA_VERSION
	.align		4
        /*0034*/ 	.byte	0x03, 0x5f
        /*0036*/ 	.short	0x0000


	//----- nvinfo : EIATTR_COOP_GROUP_MASK_REGIDS
	.align		4
        /*0038*/ 	.byte	0x04, 0x29
        /*003a*/ 	.short	(.L_3867 - .L_3866)


	//   ....[0]....
.L_3866:
        /*003c*/ 	.word	0xffffffff


	//   ....[1]....
        /*0040*/ 	.word	0xffffffff


	//   ....[2]....
        /*0044*/ 	.word	0xffffffff


	//   ....[3]....
        /*0048*/ 	.word	0xffffffff


	//   ....[4]....
        /*004c*/ 	.word	0xffffffff


	//   ....[5]....
        /*0050*/ 	.word	0xffffffff


	//   ....[6]....
        /*0054*/ 	.word	0xffffffff


	//   ....[7]....
        /*0058*/ 	.word	0xffffffff


	//   ....[8]....
        /*005c*/ 	.word	0xffffffff


	//   ....[9]....
        /*0060*/ 	.word	0xffffffff


	//   ....[10]....
        /*0064*/ 	.word	0xffffffff


	//   ....[11]....
        /*0068*/ 	.word	0xffffffff


	//   ....[12]....
        /*006c*/ 	.word	0xffffffff


	//   ....[13]....
        /*0070*/ 	.word	0xffffffff


	//   ....[14]....
        /*0074*/ 	.word	0xffffffff


	//   ....[15]....
        /*0078*/ 	.word	0xffffffff


	//   ....[16]....
        /*007c*/ 	.word	0xffffffff


	//   ....[17]....
        /*0080*/ 	.word	0xffffffff


	//   ....[18]....
        /*0084*/ 	.word	0xffffffff


	//   ....[19]....
        /*0088*/ 	.word	0xffffffff


	//   ....[20]....
        /*008c*/ 	.word	0xffffffff


	//   ....[21]....
        /*0090*/ 	.word	0xffffffff


	//   ....[22]....
        /*0094*/ 	.word	0xffffffff


	//   ....[23]....
        /*0098*/ 	.word	0xffffffff


	//   ....[24]....
        /*009c*/ 	.word	0xffffffff


	//   ....[25]....
        /*00a0*/ 	.word	0xffffffff


	//   ....[26]....
        /*00a4*/ 	.word	0xffffffff


	//   ....[27]....
        /*00a8*/ 	.word	0xffffffff


	//   ....[28]....
        /*00ac*/ 	.word	0xffffffff


	//   ....[29]....
        /*00b0*/ 	.word	0xffffffff


	//   ....[30]....
        /*00b4*/ 	.word	0xffffffff


	//   ....[31]....
        /*00b8*/ 	.word	0xffffffff


	//   ....[32]....
        /*00bc*/ 	.word	0xffffffff


	//   ....[33]....
        /*00c0*/ 	.word	0xffffffff


	//   ....[34]....
        /*00c4*/ 	.word	0xffffffff


	//   ....[35]....
        /*00c8*/ 	.word	0xffffffff


	//   ....[36]....
        /*00cc*/ 	.word	0xffffffff


	//   ....[37]....
        /*00d0*/ 	.word	0xffffffff


	//   ....[38]....
        /*00d4*/ 	.word	0xffffffff


	//   ....[39]....
        /*00d8*/ 	.word	0xffffffff


	//   ....[40]....
        /*00dc*/ 	.word	0xffffffff


	//   ....[41]....
        /*00e0*/ 	.word	0xffffffff


	//   ....[42]....
        /*00e4*/ 	.word	0xffffffff


	//   ....[43]....
        /*00e8*/ 	.word	0xffffffff


	//   ....[44]....
        /*00ec*/ 	.word	0xffffffff


	//   ....[45]....
        /*00f0*/ 	.word	0xffffffff


	//   ....[46]....
        /*00f4*/ 	.word	0xffffffff


	//   ....[47]....
        /*00f8*/ 	.word	0xffffffff


	//   ....[48]....
        /*00fc*/ 	.word	0xffffffff


	//   ....[49]....
        /*0100*/ 	.word	0xffffffff


	//   ....[50]....
        /*0104*/ 	.word	0xffffffff


	//   ....[51]....
        /*0108*/ 	.word	0xffffffff


	//   ....[52]....
        /*010c*/ 	.word	0xffffffff


	//   ....[53]....
        /*0110*/ 	.word	0xffffffff


	//   ....[54]....
        /*0114*/ 	.word	0xffffffff


	//----- nvinfo : EIATTR_COOP_GROUP_INSTR_OFFSETS
	.align		4
.L_3867:
        /*0118*/ 	.byte	0x04, 0x28
        /*011a*/ 	.short	(.L_3869 - .L_3868)


	//   ....[0]....
.L_3868:
        /*011c*/ 	.word	0x00000890


	//   ....[1]....
        /*0120*/ 	.word	0x00000900


	//   ....[2]....
        /*0124*/ 	.word	0x00000a80


	//   ....[3]....
        /*0128*/ 	.word	0x00001880


	//   ....[4]....
        /*012c*/ 	.word	0x00001cc0


	//   ....[5]....
        /*0130*/ 	.word	0x00001d00


	//   ....[6]....
        /*0134*/ 	.word	0x00001d30


	//   ....[7]....
        /*0138*/ 	.word	0x00001d40


	//   ....[8]....
        /*013c*/ 	.word	0x00001d70


	//   ....[9]....
        /*0140*/ 	.word	0x00001da0


	//   ....[10]....
        /*0144*/ 	.word	0x00001dc0


	//   ....[11]....
        /*0148*/ 	.word	0x00001de0


	//   ....[12]....
        /*014c*/ 	.word	0x00001e10


	//   ....[13]....
        /*0150*/ 	.word	0x00001e40


	//   ....[14]....
        /*0154*/ 	.word	0x00001e60


	//   ....[15]....
        /*0158*/ 	.word	0x00001e80


	//   ....[16]....
        /*015c*/ 	.word	0x00001ec0


	//   ....[17]....
        /*0160*/ 	.word	0x00001ef0


	//   ....[18]....
        /*0164*/ 	.word	0x00001f20


	//   ....[19]....
        /*0168*/ 	.word	0x00001f50


	//   ....[20]....
        /*016c*/ 	.word	0x00001fb0


	//   ....[21]....
        /*0170*/ 	.word	0x00001fe0


	//   ....[22]....
        /*0174*/ 	.word	0x00002000


	//   ....[23]....
        /*0178*/ 	.word	0x00002020


	//   ....[24]....
        /*017c*/ 	.word	0x00002060


	//   ....[25]....
        /*0180*/ 	.word	0x00002080


	//   ....[26]....
        /*0184*/ 	.word	0x000020b0


	//   ....[27]....
        /*0188*/ 	.word	0x000020c0


	//   ....[28]....
        /*018c*/ 	.word	0x000020d0


	//   ....[29]....
        /*0190*/ 	.word	0x000020e0


	//   ....[30]....
        /*0194*/ 	.word	0x000020f0


	//   ....[31]....
        /*0198*/ 	.word	0x00002100


	//   ....[32]....
        /*019c*/ 	.word	0x000025a0


	//   ....[33]....
        /*01a0*/ 	.word	0x000025e0


	//   ....[34]....
        /*01a4*/ 	.word	0x000026d0


	//   ....[35]....
        /*01a8*/ 	.word	0x00002700


	//   ....[36]....
        /*01ac*/ 	.word	0x000027e0


	//   ....[37]....
        /*01b0*/ 	.word	0x00002800


	//   ....[38]....
        /*01b4*/ 	.word	0x00002830


	//   ....[39]....
        /*01b8*/ 	.word	0x00002850


	//   ....[40]....
        /*01bc*/ 	.word	0x00002880


	//   ....[41]....
        /*01c0*/ 	.word	0x000028a0


	//   ....[42]....
        /*01c4*/ 	.word	0x00002ab0


	//   ....[43]....
        /*01c8*/ 	.word	0x00002cd0


	//   ....[44]....
        /*01cc*/ 	.word	0x00002fd0


	//   ....[45]....
        /*01d0*/ 	.word	0x000030b0


	//   ....[46]....
        /*01d4*/ 	.word	0x00003100


	//   ....[47]....
        /*01d8*/ 	.word	0x00003130


	//   ....[48]....
        /*01dc*/ 	.word	0x00003150


	//   ....[49]....
        /*01e0*/ 	.word	0x00003170


	//   ....[50]....
        /*01e4*/ 	.word	0x00003220


	//   ....[51]....
        /*01e8*/ 	.word	0x00003270


	//   ....[52]....
        /*01ec*/ 	.word	0x00003290


	//   ....[53]....
        /*01f0*/ 	.word	0x000032b0


	//   ....[54]....
        /*01f4*/ 	.word	0x000032d0


	//----- nvinfo : EIATTR_EXIT_INSTR_OFFSETS
	.align		4
.L_3869:
        /*01f8*/ 	.byte	0x04, 0x1c
        /*01fa*/ 	.short	(.L_3871 - .L_3870)


	//   ....[0]....
.L_3870:
        /*01fc*/ 	.word	0x00003390


	//   ....[1]....
        /*0200*/ 	.word	0x000035b0


	//----- nvinfo : EIATTR_MAX_THREADS
	.align		4
.L_3871:
        /*0204*/ 	.byte	0x04, 0x05
        /*0206*/ 	.short	(.L_3873 - .L_3872)
.L_3872:
        /*0208*/ 	.word	0x00000020
        /*020c*/ 	.word	0x00000001
        /*0210*/ 	.word	0x00000001


	//----- nvinfo : EIATTR_CRS_STACK_SIZE
	.align		4
.L_3873:
        /*0214*/ 	.byte	0x04, 0x1e
        /*0216*/ 	.short	(.L_3875 - .L_3874)
.L_3874:
        /*0218*/ 	.word	0x00000000
.L_3875:


//--------------------- .nv.info._Z25selective_scan_bwd_kernelI32Selective_Scan_bwd_kernel_traitsILi32ELi4ELb1ELb1ELb0ELb1ELb1EN3c104HalfEfEEv12SSMParamsBwd --------------------------
	.section	.nv.info._Z25selective_scan_bwd_kernelI32Selective_Scan_bwd_kernel_traitsILi32ELi4ELb1ELb1ELb0ELb1ELb1EN3c104HalfEfEEv12SSMParamsBwd,"",@"SHT_CUDA_INFO"
	.sectionflags	@""
	.align	4


	//----- nvinfo : EIATTR_CUDA_API_VERSION
	.align		4
        /*0000*/ 	.byte	0x04, 0x37
        /*0002*/ 	.short	(.L_3877 - .L_3876)
.L_3876:
        /*0004*/ 	.word	0x00000082


	//----- nvinfo : EIATTR_SW2861232_WAR
	.align		4
.L_3877:
        /*0008*/ 	.byte	0x01, 0x35
	.zero		2


	//----- nvinfo : EIATTR_PARAM_CBANK
	.align		4
        /*000c*/ 	.byte	0x04, 0x0a
        /*000e*/ 	.short	(.L_3879 - .L_3878)
	.align		4
.L_3878:
        /*0010*/ 	.word	index@(.nv.constant0._Z25selective_scan_bwd_kernelI32Selective_Scan_bwd_kernel_traitsILi32ELi4ELb1ELb1ELb0ELb1ELb1EN3c104HalfEfEEv12SSMParamsBwd)
        /*0014*/ 	.short	0x0160
        /*0016*/ 	.short	0x01f0


	//----- nvinfo : EIATTR_CBANK_PARAM_SIZE
	.align		4
.L_3879:
        /*0018*/ 	.byte	0x03, 0x19
        /*001a*/ 	.short	0x01f0


	//----- nvinfo : EIATTR_KPARAM_INFO
	.align		4
        /*001c*/ 	.byte	0x04, 0x17
        /*001e*/ 	.short	(.L_3881 - .L_3880)
.L_3880:
        /*0020*/ 	.word	0x00000000
        /*0024*/ 	.short	0x0000
        /*0026*/ 	.short	0x0000
        /*0028*/ 	.byte	0x00, 0xf0, 0xc1, 0x07


	//----- nvinfo : EIATTR_MAXREG_COUNT
	.align		4
.L_3881:
        /*002c*/ 	.byte	0x03, 0x1b
        /*002e*/ 	.short	0x00ff


	//----- nvinfo : EIATTR_NUM_BARRIERS
	.align		4
        /*0030*/ 	.byte	0x02, 0x4c
        /*0032*/ 	.byte	0x01
	.zero		1


	//----- nvinfo : EIATTR_MERCURY_ISA_VERSION
	.align		4
        /*0034*/ 	.byte	0x03, 0x5f
        /*0036*/ 	.short	0x0000


	//----- nvinfo : EIATTR_COOP_GROUP_MASK_REGIDS
	.align		4
        /*0038*/ 	.byte	0x04, 0x29
        /*003a*/ 	.short	(.L_3883 - .L_3882)


	//   ....[0]....
.L_3882:
        /*003c*/ 	.word	0xffffffff


	//   ....[1]....
        /*0040*/ 	.word	0xffffffff


	//   ....[2]....
        /*0044*/ 	.word	0xffffffff


	//   ....[3]....
        /*0048*/ 	.word	0xffffffff


	//   ....[4]....
        /*004c*/ 	.word	0xffffffff


	//   ....[5]....
        /*0050*/ 	.word	0xffffffff


	//   ....[6]....
        /*0054*/ 	.word	0xffffffff


	//   ....[7]....
        /*0058*/ 	.word	0xffffffff


	//   ....[8]....
        /*005c*/ 	.word	0xffffffff


	//   ....[9]....
        /*0060*/ 	.word	0xffffffff


	//   ....[10]....
        /*0064*/ 	.word	0xffffffff


	//   ....[11]....
        /*0068*/ 	.word	0xffffffff


	//   ....[12]....
        /*006c*/ 	.word	0xffffffff


	//   ....[13]....
        /*0070*/ 	.word	0xffffffff


	//   ....[14]....
        /*0074*/ 	.word	0xffffffff


	//   ....[15]....
        /*0078*/ 	.word	0xffffffff


	//   ....[16]....
        /*007c*/ 	.word	0xffffffff


	//   ....[17]....
        /*0080*/ 	.word	0xffffffff


	//   ....[18]....
        /*0084*/ 	.word	0xffffffff


	//   ....[19]....
        /*0088*/ 	.word	0xffffffff


	//   ....[20]....
        /*008c*/ 	.word	0xffffffff


	//   ....[21]....
        /*0090*/ 	.word	0xffffffff


	//   ....[22]....
        /*0094*/ 	.word	0xffffffff


	//   ....[23]....
        /*0098*/ 	.word	0xffffffff


	//   ....[24]....
        /*009c*/ 	.word	0xffffffff


	//   ....[25]....
        /*00a0*/ 	.word	0xffffffff


	//   ....[26]....
        /*00a4*/ 	.word	0xffffffff


	//   ....[27]....
        /*00a8*/ 	.word	0xffffffff


	//   ....[28]....
        /*00ac*/ 	.word	0xffffffff


	//   ....[29]....
        /*00b0*/ 	.word	0xffffffff


	//   ....[30]....
        /*00b4*/ 	.word	0xffffffff


	//   ....[31]....
        /*00b8*/ 	.word	0xffffffff


	//   ....[32]....
        /*00bc*/ 	.word	0xffffffff


	//   ....[33]....
        /*00c0*/ 	.word	0xffffffff


	//   ....[34]....
        /*00c4*/ 	.word	0xffffffff


	//   ....[35]....
        /*00c8*/ 	.word	0xffffffff


	//   ....[36]....
        /*00cc*/ 	.word	0xffffffff


	//   ....[37]....
        /*00d0*/ 	.word	0xffffffff


	//   ....[38]....
        /*00d4*/ 	.word	0xffffffff


	//   ....[39]....
        /*00d8*/ 	.word	0xffffffff


	//   ....[40]....
        /*00dc*/ 	.word	0xffffffff


	//   ....[41]....
        /*00e0*/ 	.word	0xffffffff


	//   ....[42]....
        /*00e4*/ 	.word	0xffffffff


	//   ....[43]....
        /*00e8*/ 	.word	0xffffffff


	//   ....[44]....
        /*00ec*/ 	.word	0xffffffff


	//   ....[45]....
        /*00f0*/ 	.word	0xffffffff


	//   ....[46]....
        /*00f4*/ 	.word	0xffffffff


	//   ....[47]....
        /*00f8*/ 	.word	0xffffffff


	//   ....[48]....
        /*00fc*/ 	.word	0xffffffff


	//   ....[49]....
        /*0100*/ 	.word	0xffffffff


	//   ....[50]....
        /*0104*/ 	.word	0xffffffff


	//   ....[51]....
        /*0108*/ 	.word	0xffffffff


	//   ....[52]....
        /*010c*/ 	.word	0xffffffff


	//   ....[53]....
        /*0110*/ 	.word	0xffffffff


	//   ....[54]....
        /*0114*/ 	.word	0xffffffff


	//   ....[55]....
        /*0118*/ 	.word	0xffffffff


	//   ....[56]....
        /*011c*/ 	.word	0xffffffff


	//   ....[57]....
        /*0120*/ 	.word	0xffffffff


	//   ....[58]....
        /*0124*/ 	.word	0xffffffff


	//----- nvinfo : EIATTR_COOP_GROUP_INSTR_OFFSETS
	.align		4
.L_3883:
        /*0128*/ 	.byte	0x04, 0x28
        /*012a*/ 	.short	(.L_3885 - .L_3884)


	//   ....[0]....
.L_3884:
        /*012c*/ 	.word	0x00000860


	//   ....[1]....
        /*0130*/ 	.word	0x000008d0


	//   ....[2]....
        /*0134*/ 	.word	0x00000a80


	//   ....[3]....
        /*0138*/ 	.word	0x00001470


	//   ....[4]....
        /*013c*/ 	.word	0x00001690


	//   ....[5]....
        /*0140*/ 	.word	0x00001990


	//   ....[6]....
        /*0144*/ 	.word	0x00001b30


	//   ....[7]....
        /*0148*/ 	.word	0x00002120


	//   ....[8]....
        /*014c*/ 	.word	0x00002570


	//   ....[9]....
        /*0150*/ 	.word	0x00002590


	//   ....[10]....
        /*0154*/ 	.word	0x000025a0


	//   ....[11]....
        /*0158*/ 	.word	0x000025b0


	//   ....[12]....
        /*015c*/ 	.word	0x000025e0


	//   ....[13]....
        /*0160*/ 	.word	0x00002610


	//   ....[14]....
        /*0164*/ 	.word	0x00002630


	//   ....[15]....
        /*0168*/ 	.word	0x00002650


	//   ....[16]....
        /*016c*/ 	.word	0x00002680


	//   ....[17]....
        /*0170*/ 	.word	0x000026b0


	//   ....[18]....
        /*0174*/ 	.word	0x000026d0


	//   ....[19]....
        /*0178*/ 	.word	0x000026f0


	//   ....[20]....
        /*017c*/ 	.word	0x00002720


	//   ....[21]....
        /*0180*/ 	.word	0x00002750


	//   ....[22]....
        /*0184*/ 	.word	0x00002780


	//   ....[23]....
        /*0188*/ 	.word	0x000027b0


	//   ....[24]....
        /*018c*/ 	.word	0x00002820


	//   ....[25]....
        /*0190*/ 	.word	0x00002850


	//   ....[26]....
        /*0194*/ 	.word	0x00002870


	//   ....[27]....
        /*0198*/ 	.word	0x00002890


	//   ....[28]....
        /*019c*/ 	.word	0x000028c0


	//   ....[29]....
        /*01a0*/ 	.word	0x000028f0


	//   ....[30]....
        /*01a4*/ 	.word	0x00002910


	//   ....[31]....
        /*01a8*/ 	.word	0x00002930


	//   ....[32]....
        /*01ac*/ 	.word	0x00002940


	//   ....[33]....
        /*01b0*/ 	.word	0x00002950


	//   ....[34]....
        /*01b4*/ 	.word	0x00002960


	//   ....[35]....
        /*01b8*/ 	.word	0x00002970


	//   ....[36]....
        /*01bc*/ 	.word	0x00002e10


	//   ....[37]....
        /*01c0*/ 	.word	0x00002e50


	//   ....[38]....
        /*01c4*/ 	.word	0x00002f40


	//   ....[39]....
        /*01c8*/ 	.word	0x00002f70


	//   ....[40]....
        /*01cc*/ 	.word	0x00002fd0


	//   ....[41]....
        /*01d0*/ 	.word	0x00002ff0


	//   ....[42]....
        /*01d4*/ 	.word	0x00003020


	//   ....[43]....
        /*01d8*/ 	.word	0x00003040


	//   ....[44]....
        /*01dc*/ 	.word	0x00003070


	//   ....[45]....
        /*01e0*/ 	.word	0x00003090


	//   ....[46]....
        /*01e4*/ 	.word	0x00003360


	//   ....[47]....
        /*01e8*/ 	.word	0x00003520


	//   ....[48]....
        /*01ec*/ 	.word	0x00003830


	//   ....[49]....
        /*01f0*/ 	.word	0x00003910


	//   ....[50]....
        /*01f4*/ 	.word	0x00003960


	//   ....[51]....
        /*01f8*/ 	.word	0x00003990


	//   ....[52]....
        /*01fc*/ 	.word	0x000039b0


	//   ....[53]....
        /*0200*/ 	.word	0x000039d0


	//   ....[54]....
        /*0204*/ 	.word	0x00003a80


	//   ....[55]....
        /*0208*/ 	.word	0x00003ad0


	//   ....[56]....
        /*020c*/ 	.word	0x00003af0


	//   ....[57]....
        /*0210*/ 	.word	0x00003b10


	//   ....[58]....
        /*0214*/ 	.word	0x00003b30


	//----- nvinfo : EIATTR_EXIT_INSTR_OFFSETS
	.align		4
.L_3885:
        /*0218*/ 	.byte	0x04, 0x1c
        /*021a*/ 	.short	(.L_3887 - .L_3886)


	//   ....[0]....
.L_3886:
        /*021c*/ 	.word	0x00003bf0


	//   ....[1]....
        /*0220*/ 	.word	0x00003e10


	//----- nvinfo : EIATTR_MAX_THREADS
	.align		4
.L_3887:
        /*0224*/ 	.byte	0x04, 0x05
        /*0226*/ 	.short	(.L_3889 - .L_3888)
.L_3888:
        /*0228*/ 	.word	0x00000020
        /*022c*/ 	.word	0x00000001
        /*0230*/ 	.word	0x00000001


	//----- nvinfo : EIATTR_CRS_STACK_SIZE
	.align		4
.L_3889:
        /*0234*/ 	.byte	0x04, 0x1e
        /*0236*/ 	.short	(.L_3891 - .L_3890)
.L_3890:
        /*0238*/ 	.word	0x00000000
.L_3891:


//--------------------- .nv.info._Z25selective_scan_bwd_kernelI32Selective_Scan_bwd_kernel_traitsILi32ELi4ELb1ELb1ELb1ELb0ELb0EN3c104HalfEfEEv12SSMParamsBwd --------------------------
	.section	.nv.info._Z25selective_scan_bwd_kernelI32Selective_Scan_bwd_kernel_traitsILi32ELi4ELb1ELb1ELb1ELb0ELb0EN3c104HalfEfEEv12SSMParamsBwd,"",@"SHT_CUDA_INFO"
	.sectionflags	@""
	.align	4


	//----- nvinfo : EIATTR_CUDA_API_VERSION
	.align		4
        /*0000*/ 	.byte	0x04, 0x37
        /*0002*/ 	.short	(.L_3893 - .L_3892)
.L_3892:
        /*0004*/ 	.word	0x00000082


	//----- nvinfo : EIATTR_SW2861232_WAR
	.align		4
.L_3893:
        /*0008*/ 	.byte	0x01, 0x35
	.zero		2


	//----- nvinfo : EIATTR_PARAM_CBANK
	.align		4
        /*000c*/ 	.byte	0x04, 0x0a
        /*000e*/ 	.short	(.L_3895 - .L_3894)
	.align		4
.L_3894:
        /*0010*/ 	.word	index@(.nv.constant0._Z25selective_scan_bwd_kernelI32Selective_Scan_bwd_kernel_traitsILi32ELi4ELb1ELb1ELb1ELb0ELb0EN3c104HalfEfEEv12SSMParamsBwd)
        /*0014*/ 	.short	0x0160
        /*0016*/ 	.short	0x01f0


	//----- nvinfo : EIATTR_CBANK_PARAM_SIZE
	.align		4
.L_3895:
        /*0018*/ 	.byte	0x03, 0x19
        /*001a*/ 	.short	0x01f0


	//----- nvinfo : EIATTR_KPARAM_INFO
	.align		4
        /*001c*/ 	.byte	0x04, 0x17
        /*001e*/ 	.short	(.L_3897 - .L_3896)
.L_3896:
        /*0020*/ 	.word	0x00000000
        /*0024*/ 	.short	0x0000
        /*0026*/ 	.short	0x0000
        /*0028*/ 	.byte	0x00, 0xf0, 0xc1, 0x07


	//----- nvinfo : EIATTR_MAXREG_COUNT
	.align		4
.L_3897:
        /*002c*/ 	.byte	0x03, 0x1b
        /*002e*/ 	.short	0x00ff


	//----- nvinfo : EIATTR_NUM_BARRIERS
	.align		4
        /*0030*/ 	.byte	0x02, 0x4c
        /*0032*/ 	.byte	0x01
	.zero		1


	//----- nvinfo : EIATTR_MERCURY_ISA_VERSION
	.align		4
        /*0034*/ 	.byte	0x03, 0x5f
        /*0036*/ 	.short	0x0000


	//----- nvinfo : EIATTR_COOP_GROUP_MASK_REGIDS
	.align		4
        /*0038*/ 	.byte	0x04, 0x29
        /*003a*/ 	.short	(.L_3899 - .L_3898)


	//   ....[0]....
.L_3898:
        /*003c*/ 	.word	0xffffffff


	//   ....[1]....
        /*0040*/ 	.word	0xffffffff


	//   ....[2]....
        /*0044*/ 	.word	0xffffffff


	//   ....[3]....
        /*0048*/ 	.word	0xffffffff


	//   ....[4]....
        /*004c*/ 	.word	0xffffffff


	//   ....[5]....
        /*0050*/ 	.word	0xffffffff


	//   ....[6]....
        /*0054*/ 	.word	0xffffffff


	//   ....[7]....
        /*0058*/ 	.word	0xffffffff


	//   ....[8]....
        /*005c*/ 	.word	0xffffffff


	//   ....[9]....
        /*0060*/ 	.word	0xffffffff


	//   ....[10]....
        /*0064*/ 	.word	0xffffffff


	//   ....[11]....
        /*0068*/ 	.word	0xffffffff


	//   ....[12]....
        /*006c*/ 	.word	0xffffffff


	//   ....[13]....
        /*0070*/ 	.word	0xffffffff


	//   ....[14]....
        /*0074*/ 	.word	0xffffffff


	//   ....[15]....
        /*0078*/ 	.word	0xffffffff


	//   ....[16]....
        /*007c*/ 	.word	0xffffffff


	//   ....[17]....
        /*0080*/ 	.word	0xffffffff


	//   ....[18]....
        /*0084*/ 	.word	0xffffffff


	//   ....[19]....
        /*0088*/ 	.word	0xffffffff


	//   ....[20]....
        /*008c*/ 	.word	0xffffffff


	//   ....[21]....
        /*0090*/ 	.word	0xffffffff


	//   ....[22]....
        /*0094*/ 	.word	0xffffffff


	//   ....[23]....
        /*0098*/ 	.word	0xffffffff


	//   ....[24]....
        /*009c*/ 	.word	0xffffffff


	//   ....[25]....
        /*00a0*/ 	.word	0xffffffff


	//   ....[26]....
        /*00a4*/ 	.word	0xffffffff


	//   ....[27]....
        /*00a8*/ 	.word	0xffffffff


	//   ....[28]....
        /*00ac*/ 	.word	0xffffffff


	//   ....[29]....
        /*00b0*/ 	.word	0xffffffff


	//   ....[30]....
        /*00b4*/ 	.word	0xffffffff


	//   ....[31]....
        /*00b8*/ 	.word	0xffffffff


	//   ....[32]....
        /*00bc*/ 	.word	0xffffffff


	//   ....[33]....
        /*00c0*/ 	.word	0xffffffff


	//   ....[34]....
        /*00c4*/ 	.word	0xffffffff


	//   ....[35]....
        /*00c8*/ 	.word	0xffffffff


	//   ....[36]....
        /*00cc*/ 	.word	0xffffffff


	//   ....[37]....
        /*00d0*/ 	.word	0xffffffff


	//   ....[38]....
        /*00d4*/ 	.word	0xffffffff


	//   ....[39]....
        /*00d8*/ 	.word	0xffffffff


	//   ....[40]....
        /*00dc*/ 	.word	0xffffffff


	//   ....[41]....
        /*00e0*/ 	.word	0xffffffff


	//   ....[42]....
        /*00e4*/ 	.word	0xffffffff


	//   ....[43]....
        /*00e8*/ 	.word	0xffffffff


	//   ....[44]....
        /*00ec*/ 	.word	0xffffffff


	//   ....[45]....
        /*00f0*/ 	.word	0xffffffff


	//   ....[46]....
        /*00f4*/ 	.word	0xffffffff


	//   ....[47]....
        /*00f8*/ 	.word	0xffffffff


	//   ....[48]....
        /*00fc*/ 	.word	0xffffffff


	//   ....[49]....
        /*0100*/ 	.word	0xffffffff


	//----- nvinfo : EIATTR_COOP_GROUP_INSTR_OFFSETS
	.align		4
.L_3899:
        /*0104*/ 	.byte	0x04, 0x28
        /*0106*/ 	.short	(.L_3901 - .L_3900)


	//   ....[0]....
.L_3900:
        /*0108*/ 	.word	0x00000920


	//   ....[1]....
        /*010c*/ 	.word	0x00000990


	//   ....[2]....
        /*0110*/ 	.word	0x00000a30


	//   ....[3]....
        /*0114*/ 	.word	0x00001120


	//   ....[4]....
        /*0118*/ 	.word	0x00001380


	//   ....[5]....
        /*011c*/ 	.word	0x00001630


	//   ....[6]....
        /*0120*/ 	.word	0x00001660


	//   ....[7]....
        /*0124*/ 	.word	0x000016a0


	//   ....[8]....
        /*0128*/ 	.word	0x000016b0


	//   ....[9]....
        /*012c*/ 	.word	0x000016e0


	//   ....[10]....
        /*0130*/ 	.word	0x00001700


	//   ....[11]....
        /*0134*/ 	.word	0x00001730


	//   ....[12]....
        /*0138*/ 	.word	0x00001750


	//   ....[13]....
        /*013c*/ 	.word	0x00001780


	//   ....[14]....
        /*0140*/ 	.word	0x000017a0


	//   ....[15]....
        /*0144*/ 	.word	0x000017d0


	//   ....[16]....
        /*0148*/ 	.word	0x000017f0


	//   ....[17]....
        /*014c*/ 	.word	0x00001840


	//   ....[18]....
        /*0150*/ 	.word	0x00001860


	//   ....[19]....
        /*0154*/ 	.word	0x000018a0


	//   ....[20]....
        /*0158*/ 	.word	0x000018d0


	//   ....[21]....
        /*015c*/ 	.word	0x00001920


	//   ....[22]....
        /*0160*/ 	.word	0x00001930


	//   ....[23]....
        /*0164*/ 	.word	0x00001960


	//   ....[24]....
        /*0168*/ 	.word	0x00001980


	//   ....[25]....
        /*016c*/ 	.word	0x000019b0


	//   ....[26]....
        /*0170*/ 	.word	0x000019c0


	//   ....[27]....
        /*0174*/ 	.word	0x000019e0


	//   ....[28]....
        /*0178*/ 	.word	0x00001a10


	//   ....[29]....
        /*017c*/ 	.word	0x00001a20


	//   ....[30]....
        /*0180*/ 	.word	0x00001a30


	//   ....[31]....
        /*0184*/ 	.word	0x00001a40


	//   ....[32]....
        /*0188*/ 	.word	0x00001a50


	//   ....[33]....
        /*018c*/ 	.word	0x000020a0


	//   ....[34]....
        /*0190*/ 	.word	0x000021b0


	//   ....[35]....
        /*0194*/ 	.word	0x00002230


	//   ....[36]....
        /*0198*/ 	.word	0x00002260


	//   ....[37]....
        /*019c*/ 	.word	0x000022c0


	//   ....[38]....
        /*01a0*/ 	.word	0x00002560


	//   ....[39]....
        /*01a4*/ 	.word	0x00002710


	//   ....[40]....
        /*01a8*/ 	.word	0x000027e0


	//   ....[41]....
        /*01ac*/ 	.word	0x00002830


	//   ....[42]....
        /*01b0*/ 	.word	0x00002860


	//   ....[43]....
        /*01b4*/ 	.word	0x00002880


	//   ....[44]....
        /*01b8*/ 	.word	0x000028a0


	//   ....[45]....
        /*01bc*/ 	.word	0x00002950


	//   ....[46]....
        /*01c0*/ 	.word	0x000029a0


	//   ....[47]....
        /*01c4*/ 	.word	0x000029c0


	//   ....[48]....
        /*01c8*/ 	.word	0x000029e0


	//   ....[49]....
        /*01cc*/ 	.word	0x00002a00


	//----- nvinfo : EIATTR_EXIT_INSTR_OFFSETS
	.align		4
.L_3901:
        /*01d0*/ 	.byte	0x04, 0x1c
        /*01d2*/ 	.short	(.L_3903 - .L_3902)


	//   ....[0]....
.L_3902:
        /*01d4*/ 	.word	0x00002ac0


	//   ....[1]....
        /*01d8*/ 	.word	0x00002c00


	//----- nvinfo : EIATTR_MAX_THREADS
	.align		4
.L_3903:
        /*01dc*/ 	.byte	0x04, 0x05
        /*01de*/ 	.short	(.L_3905 - .L_3904)
.L_3904:
        /*01e0*/ 	.word	0x00000020
        /*01e4*/ 	.word	0x00000001
        /*01e8*/ 	.word	0x00000001


	//----- nvinfo : EIATTR_CRS_STACK_SIZE
	.align		4
.L_3905:
        /*01ec*/ 	.byte	0x04, 0x1e
        /*01ee*/ 	.short	(.L_3907 - .L_3906)
.L_3906:
        /*01f0*/ 	.word	0x00000000
.L_3907:


//--------------------- .nv.info._Z25selective_scan_bwd_kernelI32Selective_Scan_bwd_kernel_traitsILi32ELi4ELb1ELb1ELb1ELb0ELb1EN3c104HalfEfEEv12SSMParamsBwd --------------------------
	.section	.nv.info._Z25selective_scan_bwd_kernelI32Selective_Scan_bwd_kernel_traitsILi32ELi4ELb1ELb1ELb1ELb0ELb1EN3c104HalfEfEEv12SSMParamsBwd,"",@"SHT_CUDA_INFO"
	.sectionflags	@""
	.align	4


	//----- nvinfo : EIATTR_CUDA_API_VERSION
	.align		4
        /*0000*/ 	.byte	0x04, 0x37
        /*0002*/ 	.short	(.L_3909 - .L_3908)
.L_3908:
        /*0004*/ 	.word	0x00000082


	//----- nvinfo : EIATTR_SW2861232_WAR
	.align		4
.L_3909:
        /*0008*/ 	.byte	0x01, 0x35
	.zero		2


	//----- nvinfo : EIATTR_PARAM_CBANK
	.align		4
        /*000c*/ 	.byte	0x04, 0x0a
        /*000e*/ 	.short	(.L_3911 - .L_3910)
	.align		4
.L_3910:
        /*0010*/ 	.word	index@(.nv.constant0._Z25selective_scan_bwd_kernelI32Selective_Scan_bwd_kernel_traitsILi32ELi4ELb1ELb1ELb1ELb0ELb1EN3c104HalfEfEEv12SSMParamsBwd)
        /*0014*/ 	.short	0x0160
        /*0016*/ 	.short	0x01f0


	//----- nvinfo : EIATTR_CBANK_PARAM_SIZE
	.align		4
.L_3911:
        /*0018*/ 	.byte	0x03, 0x19
        /*001a*/ 	.short	0x01f0


	//----- nvinfo : EIATTR_KPARAM_INFO
	.align		4
        /*001c*/ 	.byte	0x04, 0x17
        /*001e*/ 	.short	(.L_3913 - .L_3912)
.L_3912:
        /*0020*/ 	.word	0x00000000
        /*0024*/ 	.short	0x0000
        /*0026*/ 	.short	0x0000
        /*0028*/ 	.byte	0x00, 0xf0, 0xc1, 0x07


	//----- nvinfo : EIATTR_MAXREG_COUNT
	.align		4
.L_3913:
        /*002c*/ 	.byte	0x03, 0x1b
        /*002e*/ 	.short	0x00ff


	//----- nvinfo : EIATTR_NUM_BARRIERS
	.align		4
        /*0030*/ 	.byte	0x02, 0x4c
        /*0032*/ 	.byte	0x01
	.zero		1


	//----- nvinfo : EIATTR_MERCURY_ISA_VERSION
	.align		4
        /*0034*/ 	.byte	0x03, 0x5f
        /*0036*/ 	.short	0x0000


	//----- nvinfo : EIATTR_COOP_GROUP_MASK_REGIDS
	.align		4
        /*0038*/ 	.byte	0x04, 0x29
        /*003a*/ 	.short	(.L_3915 - .L_3914)


	//   ....[0]....
.L_3914:
        /*003c*/ 	.word	0xffffffff


	//   ....[1]....
        /*0040*/ 	.word	0xffffffff


	//   ....[2]....
        /*0044*/ 	.word	0xffffffff


	//   ....[3]....
        /*0048*/ 	.word	0xffffffff


	//   ....[4]....
        /*004c*/ 	.word	0xffffffff


	//   ....[5]....
        /*0050*/ 	.word	0xffffffff


	//   ....[6]....
        /*0054*/ 	.word	0xffffffff


	//   ....[7]....
        /*0058*/ 	.word	0xffffffff


	//   ....[8]....
        /*005c*/ 	.word	0xffffffff


	//   ....[9]....
        /*0060*/ 	.word	0xffffffff


	//   ....[10]....
        /*0064*/ 	.word	0xffffffff


	//   ....[11]....
        /*0068*/ 	.word	0xffffffff


	//   ....[12]....
        /*006c*/ 	.word	0xffffffff


	//   ....[13]....
        /*0070*/ 	.word	0xffffffff


	//   ....[14]....
        /*0074*/ 	.word	0xffffffff


	//   ....[15]....
        /*0078*/ 	.word	0xffffffff


	//   ....[16]....
        /*007c*/ 	.word	0xffffffff


	//   ....[17]....
        /*0080*/ 	.word	0xffffffff


	//   ....[18]....
        /*0084*/ 	.word	0xffffffff


	//   ....[19]....
        /*0088*/ 	.word	0xffffffff


	//   ....[20]....
        /*008c*/ 	.word	0xffffffff


	//   ....[21]....
        /*0090*/ 	.word	0xffffffff


	//   ....[22]....
        /*0094*/ 	.word	0xffffffff


	//   ....[23]....
        /*0098*/ 	.word	0xffffffff


	//   ....[24]....
        /*009c*/ 	.word	0xffffffff


	//   ....[25]....
        /*00a0*/ 	.word	0xffffffff


	//   ....[26]....
        /*00a4*/ 	.word	0xffffffff


	//   ....[27]....
        /*00a8*/ 	.word	0xffffffff


	//   ....[28]....
        /*00ac*/ 	.word	0xffffffff


	//   ....[29]....
        /*00b0*/ 	.word	0xffffffff


	//   ....[30]....
        /*00b4*/ 	.word	0xffffffff


	//   ....[31]....
        /*00b8*/ 	.word	0xffffffff


	//   ....[32]....
        /*00bc*/ 	.word	0xffffffff


	//   ....[33]....
        /*00c0*/ 	.word	0xffffffff


	//   ....[34]....
        /*00c4*/ 	.word	0xffffffff


	//   ....[35]....
        /*00c8*/ 	.word	0xffffffff


	//   ....[36]....
        /*00cc*/ 	.word	0xffffffff


	//   ....[37]....
        /*00d0*/ 	.word	0xffffffff


	//   ....[38]....
        /*00d4*/ 	.word	0xffffffff


	//   ....[39]....
        /*00d8*/ 	.word	0xffffffff


	//   ....[40]....
        /*00dc*/ 	.word	0xffffffff


	//   ....[41]....
        /*00e0*/ 	.word	0xffffffff


	//   ....[42]....
        /*00e4*/ 	.word	0xffffffff


	//   ....[43]....
        /*00e8*/ 	.word	0xffffffff


	//   ....[44]....
        /*00ec*/ 	.word	0xffffffff


	//   ....[45]....
        /*00f0*/ 	.word	0xffffffff


	//   ....[46]....
        /*00f4*/ 	.word	0xffffffff


	//   ....[47]....
        /*00f8*/ 	.word	0xffffffff


	//   ....[48]....
        /*00fc*/ 	.word	0xffffffff


	//   ....[49]....
        /*0100*/ 	.word	0xffffffff


	//   ....[50]....
        /*0104*/ 	.word	0xffffffff


	//   ....[51]....
        /*0108*/ 	.word	0xffffffff


	//   ....[52]....
        /*010c*/ 	.word	0xffffffff


	//   ....[53]....
        /*0110*/ 	.word	0xffffffff


	//----- nvinfo : EIATTR_COOP_GROUP_INSTR_OFFSETS
	.align		4
.L_3915:
        /*0114*/ 	.byte	0x04, 0x28
        /*0116*/ 	.short	(.L_3917 - .L_3916)


	//   ....[0]....
.L_3916:
        /*0118*/ 	.word	0x00000910


	//   ....[1]....
        /*011c*/ 	.word	0x00000990


	//   ....[2]....
        /*0120*/ 	.word	0x00000ac0


	//   ....[3]....
        /*0124*/ 	.word	0x00000bd0


	//   ....[4]....
        /*0128*/ 	.word	0x00000dd0


	//   ....[5]....
        /*012c*/ 	.word	0x00001100


	//   ....[6]....
        /*0130*/ 	.word	0x00001330


	//   ....[7]....
        /*0134*/ 	.word	0x000019d0


	//   ....[8]....
        /*0138*/ 	.word	0x00001c40


	//   ....[9]....
        /*013c*/ 	.word	0x00001f00


	//   ....[10]....
        /*0140*/ 	.word	0x00001f40


	//   ....[11]....
        /*0144*/ 	.word	0x00001f90


	//   ....[12]....
        /*0148*/ 	.word	0x00001fa0


	//   ....[13]....
        /*014c*/ 	.word	0x00001fd0


	//   ....[14]....
        /*0150*/ 	.word	0x00001ff0


	//   ....[15]....
        /*0154*/ 	.word	0x00002020


	//   ....[16]....
        /*0158*/ 	.word	0x00002040


	//   ....[17]....
        /*015c*/ 	.word	0x00002070


	//   ....[18]....
        /*0160*/ 	.word	0x00002090


	//   ....[19]....
        /*0164*/ 	.word	0x000020c0


	//   ....[20]....
        /*0168*/ 	.word	0x000020e0


	//   ....[21]....
        /*016c*/ 	.word	0x00002130


	//   ....[22]....
        /*0170*/ 	.word	0x00002150


	//   ....[23]....
        /*0174*/ 	.word	0x000021a0


	//   ....[24]....
        /*0178*/ 	.word	0x000021c0


	//   ....[25]....
        /*017c*/ 	.word	0x00002210


	//   ....[26]....
        /*0180*/ 	.word	0x00002230


	//   ....[27]....
        /*0184*/ 	.word	0x00002260


	//   ....[28]....
        /*0188*/ 	.word	0x00002280


	//   ....[29]....
        /*018c*/ 	.word	0x000022c0


	//   ....[30]....
        /*0190*/ 	.word	0x000022d0


	//   ....[31]....
        /*0194*/ 	.word	0x000022f0


	//   ....[32]....
        /*0198*/ 	.word	0x00002320


	//   ....[33]....
        /*019c*/ 	.word	0x00002330


	//   ....[34]....
        /*01a0*/ 	.word	0x00002340


	//   ....[35]....
        /*01a4*/ 	.word	0x00002350


	//   ....[36]....
        /*01a8*/ 	.word	0x00002360


	//   ....[37]....
        /*01ac*/ 	.word	0x00002980


	//   ....[38]....
        /*01b0*/ 	.word	0x00002a90


	//   ....[39]....
        /*01b4*/ 	.word	0x00002b50


	//   ....[40]....
        /*01b8*/ 	.word	0x00002b70


	//   ....[41]....
        /*01bc*/ 	.word	0x00002ba0


	//   ....[42]....
        /*01c0*/ 	.word	0x00002e30


	//   ....[43]....
        /*01c4*/ 	.word	0x00002fe0


	//   ....[44]....
        /*01c8*/ 	.word	0x000030b0


	//   ....[45]....
        /*01cc*/ 	.word	0x00003100


	//   ....[46]....
        /*01d0*/ 	.word	0x00003130


	//   ....[47]....
        /*01d4*/ 	.word	0x00003150


	//   ....[48]....
        /*01d8*/ 	.word	0x00003170


	//   ....[49]....
        /*01dc*/ 	.word	0x00003220


	//   ....[50]....
        /*01e0*/ 	.word	0x00003270


	//   ....[51]....
        /*01e4*/ 	.word	0x00003290


	//   ....[52]....
        /*01e8*/ 	.word	0x000032b0


	//   ....[53]....
        /*01ec*/ 	.word	0x000032d0


	//----- nvinfo : EIATTR_EXIT_INSTR_OFFSETS
	.align		4
.L_3917:
        /*01f0*/ 	.byte	0x04, 0x1c
        /*01f2*/ 	.short	(.L_3919 - .L_3918)


	//   ....[0]....
.L_3918:
        /*01f4*/ 	.word	0x00003390


	//   ....[1]....
        /*01f8*/ 	.word	0x000034d0


	//----- nvinfo : EIATTR_MAX_THREADS
	.align		4
.L_3919:
        /*01fc*/ 	.byte	0x04, 0x05
        /*01fe*/ 	.short	(.L_3921 - .L_3920)
.L_3920:
        /*0200*/ 	.word	0x00000020
        /*0204*/ 	.word	0x00000001
        /*0208*/ 	.word	0x00000001


	//----- nvinfo : EIATTR_CRS_STACK_SIZE
	.align		4
.L_3921:
        /*020c*/ 	.byte	0x04, 0x1e
        /*020e*/ 	.short	(.L_3923 - .L_3922)
.L_3922:
        /*0210*/ 	.word	0x00000000
.L_3923:


//--------------------- .nv.info._Z25selective_scan_bwd_kernelI32Selective_Scan_bwd_kernel_traitsILi32ELi4ELb1ELb1ELb1ELb1ELb0EN3c104HalfEfEEv12SSMParamsBwd --------------------------
	.section	.nv.info._Z25selective_scan_bwd_kernelI32Selective_Scan_bwd_kernel_traitsILi32ELi4ELb1ELb1ELb1ELb1ELb0EN3c104HalfEfEEv12SSMParamsBwd,"",@"SHT_CUDA_INFO"
	.sectionflags	@""
	.align	4


	//----- nvinfo : EIATTR_CUDA_API_VERSION
	.align		4
        /*0000*/ 	.byte	0x04, 0x37
        /*0002*/ 	.short	(.L_3925 - .L_3924)
.L_3924:
        /*0004*/ 	.word	0x00000082


	//----- nvinfo : EIATTR_SW2861232_WAR
	.align		4
.L_3925:
        /*0008*/ 	.byte	0x01, 0x35
	.zero		2


	//----- nvinfo : EIATTR_PARAM_CBANK
	.align		4
        /*000c*/ 	.byte	0x04, 0x0a
        /*000e*/ 	.short	(.L_3927 - .L_3926)
	.align		4
.L_3926:
        /*0010*/ 	.word	index@(.nv.constant0._Z25selective_scan_bwd_kernelI32Selective_Scan_bwd_kernel_traitsILi32ELi4ELb1ELb1ELb1ELb1ELb0EN3c104HalfEfEEv12SSMParamsBwd)
        /*0014*/ 	.short	0x0160
        /*0016*/ 	.short	0x01f0


	//----- nvinfo : EIATTR_CBANK_PARAM_SIZE
	.align		4
.L_3927:
        /*0018*/ 	.byte	0x03, 0x19
        /*001a*/ 	.short	0x01f0


	//----- nvinfo : EIATTR_KPARAM_INFO
	.align		4
        /*001c*/ 	.byte	0x04, 0x17
        /*001e*/ 	.short	(.L_3929 - .L_3928)
.L_3928:
        /*0020*/ 	.word	0x00000000
        /*0024*/ 	.short	0x0000
        /*0026*/ 	.short	0x0000
        /*0028*/ 	.byte	0x00, 0xf0, 0xc1, 0x07


	//----- nvinfo : EIATTR_MAXREG_COUNT
	.align		4
.L_3929:
        /*002c*/ 	.byte	0x03, 0x1b
        /*002e*/ 	.short	0x00ff


	//----- nvinfo : EIATTR_NUM_BARRIERS
	.align		4
        /*0030*/ 	.byte	0x02, 0x4c
        /*0032*/ 	.byte	0x01
	.zero		1


	//----- nvinfo : EIATTR_MERCURY_ISA_VERSION
	.align		4
        /*0034*/ 	.byte	0x03, 0x5f
        /*0036*/ 	.short	0x0000


	//----- nvinfo : EIATTR_COOP_GROUP_MASK_REGIDS
	.align		4
        /*0038*/ 	.byte	0x04, 0x29
        /*003a*/ 	.short	(.L_3931 - .L_3930)


	//   ....[0]....
.L_3930:
        /*003c*/ 	.word	0xffffffff


	//   ....[1]....
        /*0040*/ 	.word	0xffffffff


	//   ....[2]....
        /*0044*/ 	.word	0xffffffff


	//   ....[3]....
        /*0048*/ 	.word	0xffffffff


	//   ....[4]....
        /*004c*/ 	.word	0xffffffff


	//   ....[5]....
        /*0050*/ 	.word	0xffffffff


	//   ....[6]....
        /*0054*/ 	.word	0xffffffff


	//   ....[7]....
        /*0058*/ 	.word	0xffffffff


	//   ....[8]....
        /*005c*/ 	.word	0xffffffff


	//   ....[9]....
        /*0060*/ 	.word	0xffffffff


	//   ....[10]....
        /*0064*/ 	.word	0xffffffff


	//   ....[11]....
        /*0068*/ 	.word	0xffffffff


	//   ....[12]....
        /*006c*/ 	.word	0xffffffff


	//   ....[13]....
        /*0070*/ 	.word	0xffffffff


	//   ....[14]....
        /*0074*/ 	.word	0xffffffff


	//   ....[15]....
        /*0078*/ 	.word	0xffffffff


	//   ....[16]....
        /*007c*/ 	.word	0xffffffff


	//   ....[17]....
        /*0080*/ 	.word	0xffffffff


	//   ....[18]....
        /*0084*/ 	.word	0xffffffff


	//   ....[19]....
        /*0088*/ 	.word	0xffffffff


	//   ....[20]....
        /*008c*/ 	.word	0xffffffff


	//   ....[21]....
        /*0090*/ 	.word	0xffffffff


	//   ....[22]....
        /*0094*/ 	.word	0xffffffff


	//   ....[23]....
        /*0098*/ 	.word	0xffffffff


	//   ....[24]....
        /*009c*/ 	.word	0xffffffff


	//   ....[25]....
        /*00a0*/ 	.word	0xffffffff


	//   ....[26]....
        /*00a4*/ 	.word	0xffffffff


	//   ....[27]....
        /*00a8*/ 	.word	0xffffffff


	//   ....[28]....
        /*00ac*/ 	.word	0xffffffff


	//   ....[29]....
        /*00b0*/ 	.word	0xffffffff


	//   ....[30]....
        /*00b4*/ 	.word	0xffffffff


	//   ....[31]....
        /*00b8*/ 	.word	0xffffffff


	//   ....[32]....
        /*00bc*/ 	.word	0xffffffff


	//   ....[33]....
        /*00c0*/ 	.word	0xffffffff


	//   ....[34]....
        /*00c4*/ 	.word	0xffffffff


	//   ....[35]....
        /*00c8*/ 	.word	0xffffffff


	//   ....[36]....
        /*00cc*/ 	.word	0xffffffff


	//   ....[37]....
        /*00d0*/ 	.word	0xffffffff


	//   ....[38]....
        /*00d4*/ 	.word	0xffffffff


	//   ....[39]....
        /*00d8*/ 	.word	0xffffffff


	//   ....[40]....
        /*00dc*/ 	.word	0xffffffff


	//   ....[41]....
        /*00e0*/ 	.word	0xffffffff


	//   ....[42]....
        /*00e4*/ 	.word	0xffffffff


	//   ....[43]....
        /*00e8*/ 	.word	0xffffffff


	//   ....[44]....
        /*00ec*/ 	.word	0xffffffff


	//   ....[45]....
        /*00f0*/ 	.word	0xffffffff


	//   ....[46]....
        /*00f4*/ 	.word	0xffffffff


	//   ....[47]....
        /*00f8*/ 	.word	0xffffffff


	//   ....[48]....
        /*00fc*/ 	.word	0xffffffff


	//   ....[49]....
        /*0100*/ 	.word	0xffffffff


	//   ....[50]....
        /*0104*/ 	.word	0xffffffff


	//----- nvinfo : EIATTR_COOP_GROUP_INSTR_OFFSETS
	.align		4
.L_3931:
        /*0108*/ 	.byte	0x04, 0x28
        /*010a*/ 	.short	(.L_3933 - .L_3932)


	//   ....[0]....
.L_3932:
        /*010c*/ 	.word	0x00000b40


	//   ....[1]....
        /*0110*/ 	.word	0x00000bb0


	//   ....[2]....
        /*0114*/ 	.word	0x00000d10


	//   ....[3]....
        /*0118*/ 	.word	0x00001aa0


	//   ....[4]....
        /*011c*/ 	.word	0x00001ca0


	//   ....[5]....
        /*0120*/ 	.word	0x00002010


	//   ....[6]....
        /*0124*/ 	.word	0x00002020


	//   ....[7]....
        /*0128*/ 	.word	0x00002030


	//   ....[8]....
        /*012c*/ 	.word	0x00002040


	//   ....[9]....
        /*0130*/ 	.word	0x00002070


	//   ....[10]....
        /*0134*/ 	.word	0x000020a0


	//   ....[11]....
        /*0138*/ 	.word	0x000020c0


	//   ....[12]....
        /*013c*/ 	.word	0x000020e0


	//   ....[13]....
        /*0140*/ 	.word	0x00002110


	//   ....[14]....
        /*0144*/ 	.word	0x00002140


	//   ....[15]....
        /*0148*/ 	.word	0x00002160


	//   ....[16]....
        /*014c*/ 	.word	0x00002180


	//   ....[17]....
        /*0150*/ 	.word	0x000021b0


	//   ....[18]....
        /*0154*/ 	.word	0x000021e0


	//   ....[19]....
        /*0158*/ 	.word	0x00002220


	//   ....[20]....
        /*015c*/ 	.word	0x00002250


	//   ....[21]....
        /*0160*/ 	.word	0x000022b0


	//   ....[22]....
        /*0164*/ 	.word	0x000022e0


	//   ....[23]....
        /*0168*/ 	.word	0x00002310


	//   ....[24]....
        /*016c*/ 	.word	0x00002320


	//   ....[25]....
        /*0170*/ 	.word	0x00002350


	//   ....[26]....
        /*0174*/ 	.word	0x00002380


	//   ....[27]....
        /*0178*/ 	.word	0x000023a0


	//   ....[28]....
        /*017c*/ 	.word	0x000023c0


	//   ....[29]....
        /*0180*/ 	.word	0x000023d0


	//   ....[30]....
        /*0184*/ 	.word	0x000023e0


	//   ....[31]....
        /*0188*/ 	.word	0x000023f0


	//   ....[32]....
        /*018c*/ 	.word	0x00002400


	//   ....[33]....
        /*0190*/ 	.word	0x00002aa0


	//   ....[34]....
        /*0194*/ 	.word	0x00002bb0


	//   ....[35]....
        /*0198*/ 	.word	0x00002c70


	//   ....[36]....
        /*019c*/ 	.word	0x00002c90


	//   ....[37]....
        /*01a0*/ 	.word	0x00002cc0


	//   ....[38]....
        /*01a4*/ 	.word	0x00002e80


	//   ....[39]....
        /*01a8*/ 	.word	0x00003090


	//   ....[40]....
        /*01ac*/ 	.word	0x000033a0


	//   ....[41]....
        /*01b0*/ 	.word	0x00003470


	//   ....[42]....
        /*01b4*/ 	.word	0x000034c0


	//   ....[43]....
        /*01b8*/ 	.word	0x000034f0


	//   ....[44]....
        /*01bc*/ 	.word	0x00003510


	//   ....[45]....
        /*01c0*/ 	.word	0x00003530


	//   ....[46]....
        /*01c4*/ 	.word	0x000035e0


	//   ....[47]....
        /*01c8*/ 	.word	0x00003630


	//   ....[48]....
        /*01cc*/ 	.word	0x00003650


	//   ....[49]....
        /*01d0*/ 	.word	0x00003670


	//   ....[50]....
        /*01d4*/ 	.word	0x00003690


	//----- nvinfo : EIATTR_EXIT_INSTR_OFFSETS
	.align		4
.L_3933:
        /*01d8*/ 	.byte	0x04, 0x1c
        /*01da*/ 	.short	(.L_3935 - .L_3934)


	//   ....[0]....
.L_3934:
        /*01dc*/ 	.word	0x00003750


	//   ....[1]....
        /*01e0*/ 	.word	0x00003890


	//----- nvinfo : EIATTR_MAX_THREADS
	.align		4
.L_3935:
        /*01e4*/ 	.byte	0x04, 0x05
        /*01e6*/ 	.short	(.L_3937 - .L_3936)
.L_3936:
        /*01e8*/ 	.word	0x00000020
        /*01ec*/ 	.word	0x00000001
        /*01f0*/ 	.word	0x00000001


	//----- nvinfo : EIATTR_CRS_STACK_SIZE
	.align		4
.L_3937:
        /*01f4*/ 	.byte	0x04, 0x1e
        /*01f6*/ 	.short	(.L_3939 - .L_3938)
.L_3938:
        /*01f8*/ 	.word	0x00000000
.L_3939:


//--------------------- .nv.info._Z25selective_scan_bwd_kernelI32Selective_Scan_bwd_kernel_traitsILi32ELi4ELb1ELb1ELb1ELb1ELb1EN3c104HalfEfEEv12SSMParamsBwd --------------------------
	.section	.nv.info._Z25selective_scan_bwd_kernelI32Selective_Scan_bwd_kernel_traitsILi32ELi4ELb1ELb1ELb1ELb1ELb1EN3c104HalfEfEEv12SSMParamsBwd,"",@"SHT_CUDA_INFO"
	.sectionflags	@""
	.align	4


	//----- nvinfo : EIATTR_CUDA_API_VERSION
	.align		4
        /*0000*/ 	.byte	0x04, 0x37
        /*0002*/ 	.short	(.L_3941 - .L_3940)
.L_3940:
        /*0004*/ 	.word	0x00000082


	//----- nvinfo : EIATTR_SW2861232_WAR
	.align		4
.L_3941:
        /*0008*/ 	.byte	0x01, 0x35
	.zero		2


	//----- nvinfo : EIATTR_PARAM_CBANK
	.align		4
        /*000c*/ 	.byte	0x04, 0x0a
        /*000e*/ 	.short	(.L_3943 - .L_3942)
	.align		4
.L_3942:
        /*0010*/ 	.word	index@(.nv.constant0._Z25selective_scan_bwd_kernelI32Selective_Scan_bwd_kernel_traitsILi32ELi4ELb1ELb1ELb1ELb1ELb1EN3c104HalfEfEEv12SSMParamsBwd)
        /*0014*/ 	.short	0x0160
        /*0016*/ 	.short	0x01f0


	//----- nvinfo : EIATTR_CBANK_PARAM_SIZE
	.align		4
.L_3943:
        /*0018*/ 	.byte	0x03, 0x19
        /*001a*/ 	.short	0x01f0


	//----- nvinfo : EIATTR_KPARAM_INFO
	.align		4
        /*001c*/ 	.byte	0x04, 0x17
        /*001e*/ 	.short	(.L_3945 - .L_3944)
.L_3944:
        /*0020*/ 	.word	0x00000000
        /*0024*/ 	.short	0x0000
        /*0026*/ 	.short	0x0000
        /*0028*/ 	.byte	0x00, 0xf0, 0xc1, 0x07


	//----- nvinfo : EIATTR_MAXREG_COUNT
	.align		4
.L_3945:
        /*002c*/ 	.byte	0x03, 0x1b
        /*002e*/ 	.short	0x00ff


	//----- nvinfo : EIATTR_NUM_BARRIERS
	.align		4
        /*0030*/ 	.byte	0x02, 0x4c
        /*0032*/ 	.byte	0x01
	.zero		1


	//----- nvinfo : EIATTR_MERCURY_ISA_VERSION
	.align		4
        /*0034*/ 	.byte	0x03, 0x5f
        /*0036*/ 	.short	0x0000


	//----- nvinfo : EIATTR_COOP_GROUP_MASK_REGIDS
	.align		4
        /*0038*/ 	.byte	0x04, 0x29
        /*003a*/ 	.short	(.L_3947 - .L_3946)


	//   ....[0]....
.L_3946:
        /*003c*/ 	.word	0xffffffff


	//   ....[1]....
        /*0040*/ 	.word	0xffffffff


	//   ....[2]....
        /*0044*/ 	.word	0xffffffff


	//   ....[3]....
        /*0048*/ 	.word	0xffffffff


	//   ....[4]....
        /*004c*/ 	.word	0xffffffff


	//   ....[5]....
        /*0050*/ 	.word	0xffffffff


	//   ....[6]....
        /*0054*/ 	.word	0xffffffff


	//   ....[7]....
        /*0058*/ 	.word	0xffffffff


	//   ....[8]....
        /*005c*/ 	.word	0xffffffff


	//   ....[9]....
        /*0060*/ 	.word	0xffffffff


	//   ....[10]....
        /*0064*/ 	.word	0xffffffff


	//   ....[11]....
        /*0068*/ 	.word	0xffffffff


	//   ....[12]....
        /*006c*/ 	.word	0xffffffff


	//   ....[13]....
        /*0070*/ 	.word	0xffffffff


	//   ....[14]....
        /*0074*/ 	.word	0xffffffff


	//   ....[15]....
        /*0078*/ 	.word	0xffffffff


	//   ....[16]....
        /*007c*/ 	.word	0xffffffff


	//   ....[17]....
        /*0080*/ 	.word	0xffffffff


	//   ....[18]....
        /*0084*/ 	.word	0xffffffff


	//   ....[19]....
        /*0088*/ 	.word	0xffffffff


	//   ....[20]....
        /*008c*/ 	.word	0xffffffff


	//   ....[21]....
        /*0090*/ 	.word	0xffffffff


	//   ....[22]....
        /*0094*/ 	.word	0xffffffff


	//   ....[23]....
        /*0098*/ 	.word	0xffffffff


	//   ....[24]....
        /*009c*/ 	.word	0xffffffff


	//   ....[25]....
        /*00a0*/ 	.word	0xffffffff


	//   ....[26]....
        /*00a4*/ 	.word	0xffffffff


	//   ....[27]....
        /*00a8*/ 	.word	0xffffffff


	//   ....[28]....
        /*00ac*/ 	.word	0xffffffff


	//   ....[29]....
        /*00b0*/ 	.word	0xffffffff


	//   ....[30]....
        /*00b4*/ 	.word	0xffffffff


	//   ....[31]....
        /*00b8*/ 	.word	0xffffffff


	//   ....[32]....
        /*00bc*/ 	.word	0xffffffff


	//   ....[33]....
        /*00c0*/ 	.word	0xffffffff


	//   ....[34]....
        /*00c4*/ 	.word	0xffffffff


	//   ....[35]....
        /*00c8*/ 	.word	0xffffffff


	//   ....[36]....
        /*00cc*/ 	.word	0xffffffff


	//   ....[37]....
        /*00d0*/ 	.word	0xffffffff


	//   ....[38]....
        /*00d4*/ 	.word	0xffffffff


	//   ....[39]....
        /*00d8*/ 	.word	0xffffffff


	//   ....[40]....
        /*00dc*/ 	.word	0xffffffff


	//   ....[41]....
        /*00e0*/ 	.word	0xffffffff


	//   ....[42]....
        /*00e4*/ 	.word	0xffffffff


	//   ....[43]....
        /*00e8*/ 	.word	0xffffffff


	//   ....[44]....
        /*00ec*/ 	.word	0xffffffff


	//   ....[45]....
        /*00f0*/ 	.word	0xffffffff


	//   ....[46]....
        /*00f4*/ 	.word	0xffffffff


	//   ....[47]....
        /*00f8*/ 	.word	0xffffffff


	//   ....[48]....
        /*00fc*/ 	.word	0xffffffff


	//   ....[49]....
        /*0100*/ 	.word	0xffffffff


	//   ....[50]....
        /*0104*/ 	.word	0xffffffff


	//   ....[51]....
        /*0108*/ 	.word	0xffffffff


	//   ....[52]....
        /*010c*/ 	.word	0xffffffff


	//   ....[53]....
        /*0110*/ 	.word	0xffffffff


	//   ....[54]....
        /*0114*/ 	.word	0xffffffff


	//----- nvinfo : EIATTR_COOP_GROUP_INSTR_OFFSETS
	.align		4
.L_3947:
        /*0118*/ 	.byte	0x04, 0x28
        /*011a*/ 	.short	(.L_3949 - .L_3948)


	//   ....[0]....
.L_3948:
        /*011c*/ 	.word	0x00000b20


	//   ....[1]....
        /*0120*/ 	.word	0x00000b90


	//   ....[2]....
        /*0124*/ 	.word	0x00000d80


	//   ....[3]....
        /*0128*/ 	.word	0x00001730


	//   ....[4]....
        /*012c*/ 	.word	0x000018e0


	//   ....[5]....
        /*0130*/ 	.word	0x00001c50


	//   ....[6]....
        /*0134*/ 	.word	0x00001df0


	//   ....[7]....
        /*0138*/ 	.word	0x00002340


	//   ....[8]....
        /*013c*/ 	.word	0x000025d0


	//   ....[9]....
        /*0140*/ 	.word	0x00002870


	//   ....[10]....
        /*0144*/ 	.word	0x000028a0


	//   ....[11]....
        /*0148*/ 	.word	0x000028c0


	//   ....[12]....
        /*014c*/ 	.word	0x000028d0


	//   ....[13]....
        /*0150*/ 	.word	0x00002900


	//   ....[14]....
        /*0154*/ 	.word	0x00002930


	//   ....[15]....
        /*0158*/ 	.word	0x00002950


	//   ....[16]....
        /*015c*/ 	.word	0x00002970


	//   ....[17]....
        /*0160*/ 	.word	0x000029a0


	//   ....[18]....
        /*0164*/ 	.word	0x000029d0


	//   ....[19]....
        /*0168*/ 	.word	0x000029f0


	//   ....[20]....
        /*016c*/ 	.word	0x00002a10


	//   ....[21]....
        /*0170*/ 	.word	0x00002a60


	//   ....[22]....
        /*0174*/ 	.word	0x00002a90


	//   ....[23]....
        /*0178*/ 	.word	0x00002ad0


	//   ....[24]....
        /*017c*/ 	.word	0x00002af0


	//   ....[25]....
        /*0180*/ 	.word	0x00002b40


	//   ....[26]....
        /*0184*/ 	.word	0x00002b60


	//   ....[27]....
        /*0188*/ 	.word	0x00002b90


	//   ....[28]....
        /*018c*/ 	.word	0x00002ba0


	//   ....[29]....
        /*0190*/ 	.word	0x00002bc0


	//   ....[30]....
        /*0194*/ 	.word	0x00002bf0


	//   ....[31]....
        /*0198*/ 	.word	0x00002c10


	//   ....[32]....
        /*019c*/ 	.word	0x00002c30


	//   ....[33]....
        /*01a0*/ 	.word	0x00002c40


	//   ....[34]....
        /*01a4*/ 	.word	0x00002c50


	//   ....[35]....
        /*01a8*/ 	.word	0x00002c70


	//   ....[36]....
        /*01ac*/ 	.word	0x00002c80


	//   ....[37]....
        /*01b0*/ 	.word	0x000032d0


	//   ....[38]....
        /*01b4*/ 	.word	0x000033e0


	//   ....[39]....
        /*01b8*/ 	.word	0x00003460


	//   ....[40]....
        /*01bc*/ 	.word	0x000034c0


	//   ....[41]....
        /*01c0*/ 	.word	0x000034f0


	//   ....[42]....
        /*01c4*/ 	.word	0x00003690


	//   ....[43]....
        /*01c8*/ 	.word	0x000038a0


	//   ....[44]....
        /*01cc*/ 	.word	0x00003b70


	//   ....[45]....
        /*01d0*/ 	.word	0x00003c80


	//   ....[46]....
        /*01d4*/ 	.word	0x00003cd0


	//   ....[47]....
        /*01d8*/ 	.word	0x00003d00


	//   ....[48]....
        /*01dc*/ 	.word	0x00003d20


	//   ....[49]....
        /*01e0*/ 	.word	0x00003d40


	//   ....[50]....
        /*01e4*/ 	.word	0x00003df0


	//   ....[51]....
        /*01e8*/ 	.word	0x00003e40


	//   ....[52]....
        /*01ec*/ 	.word	0x00003e60


	//   ....[53]....
        /*01f0*/ 	.word	0x00003e80


	//   ....[54]....
        /*01f4*/ 	.word	0x00003ea0


	//----- nvinfo : EIATTR_EXIT_INSTR_OFFSETS
	.align		4
.L_3949:
        /*01f8*/ 	.byte	0x04, 0x1c
        /*01fa*/ 	.short	(.L_3951 - .L_3950)


	//   ....[0]....
.L_3950:
        /*01fc*/ 	.word	0x00003f60


	//   ....[1]....
        /*0200*/ 	.word	0x000040a0


	//----- nvinfo : EIATTR_MAX_THREADS
	.align		4
.L_3951:
        /*0204*/ 	.byte	0x04, 0x05
        /*0206*/ 	.short	(.L_3953 - .L_3952)
.L_3952:
        /*0208*/ 	.word	0x00000020
        /*020c*/ 	.word	0x00000001
        /*0210*/ 	.word	0x00000001


	//----- nvinfo : EIATTR_CRS_STACK_SIZE
	.align		4
.L_3953:
        /*0214*/ 	.byte	0x04, 0x1e
        /*0216*/ 	.short	(.L_3955 - .L_3954)
.L_3954:
        /*0218*/ 	.word	0x00000000
.L_3955:


//--------------------- .nv.callgraph             --------------------------
	.section	.nv.callgraph,"",@"SHT_CUDA_CALLGRAPH"
	.align	4
	.sectionentsize	8
	.align		4
        /*0000*/ 	.word	0x00000000
	.align		4
        /*0004*/ 	.word	0xffffffff
	.align		4
        /*0008*/ 	.word	0x00000000
	.align		4
        /*000c*/ 	.word	0xfffffffe
	.align		4
        /*0010*/ 	.word	0x00000000
	.align		4
        /*0014*/ 	.word	0xfffffffd
	.align		4
        /*0018*/ 	.word	0x00000000
	.align		4
        /*001c*/ 	.word	0xfffffffc


//--------------------- .nv.rel.action            --------------------------
	.section	.nv.rel.action,"",@"SHT_CUDA_RELOCINFO"
	.align	8
	.sectionentsize	8
        /*0000*/ 	.byte	0x73, 0x00, 0x00, 0x00, 0x00, 0x00, 0x00, 0x00, 0x00, 0x00, 0x00, 0x11, 0x25, 0x00, 0x05, 0x36


//--------------------- .nv.constant4             --------------------------
	.section	.nv.constant4,"a",@progbits
	.align	8
	.align		8
.nv.constant4:
        /*0000*/ 	.dword	_ZN67_INTERNAL_c6abb748_31_selective_scan_bwd_fp16_real_cu_100dae4a_29344cuda3std3__45__cpo5beginE
	.align		8
        /*0008*/ 	.dword	_ZN67_INTERNAL_c6abb748_31_selective_scan_bwd_fp16_real_cu_100dae4a_29344cuda3std3__45__cpo3endE
	.align		8
        /*0010*/ 	.dword	_ZN67_INTERNAL_c6abb748_31_selective_scan_bwd_fp16_real_cu_100dae4a_29344cuda3std3__45__cpo6cbeginE
	.align		8
        /*0018*/ 	.dword	_ZN67_INTERNAL_c6abb748_31_selective_scan_bwd_fp16_real_cu_100dae4a_29344cuda3std3__45__cpo4cendE
	.align		8
        /*0020*/ 	.dword	_ZN67_INTERNAL_c6abb748_31_selective_scan_bwd_fp16_real_cu_100dae4a_29344cuda3std3__45__cpo6rbeginE
	.align		8
        /*0028*/ 	.dword	_ZN67_INTERNAL_c6abb748_31_selective_scan_bwd_fp16_real_cu_100dae4a_29344cuda3std3__45__cpo4rendE
	.align		8
        /*0030*/ 	.dword	_ZN67_INTERNAL_c6abb748_31_selective_scan_bwd_fp16_real_cu_100dae4a_29344cuda3std3__45__cpo7crbeginE
	.align		8
        /*0038*/ 	.dword	_ZN67_INTERNAL_c6abb748_31_selective_scan_bwd_fp16_real_cu_100dae4a_29344cuda3std3__45__cpo5crendE
	.align		8
        /*0040*/ 	.dword	_ZN67_INTERNAL_c6abb748_31_selective_scan_bwd_fp16_real_cu_100dae4a_29344cuda3std3__469_GLOBAL__N__c6abb748_31_selective_scan_bwd_fp16_real_cu_100dae4a_29346ignoreE
	.align		8
        /*0048*/ 	.dword	_ZN67_INTERNAL_c6abb748_31_selective_scan_bwd_fp16_real_cu_100dae4a_29344cuda3std3__419piecewise_constructE
	.align		8
        /*0050*/ 	.dword	_ZN67_INTERNAL_c6abb748_31_selective_scan_bwd_fp16_real_cu_100dae4a_29344cuda3std3__48in_placeE
	.align		8
        /*0058*/ 	.dword	_ZN67_INTERNAL_c6abb748_31_selective_scan_bwd_fp16_real_cu_100dae4a_29344cuda3std3__420unreachable_sentinelE
	.align		8
        /*0060*/ 	.dword	_ZN67_INTERNAL_c6abb748_31_selective_scan_bwd_fp16_real_cu_100dae4a_29344cuda3std6ranges3__45__cpo4swapE
	.align		8
        /*0068*/ 	.dword	_ZN67_INTERNAL_c6abb748_31_selective_scan_bwd_fp16_real_cu_100dae4a_29344cuda3std6ranges3__45__cpo9iter_moveE
	.align		8
        /*0070*/ 	.dword	_ZN67_INTERNAL_c6abb748_31_selective_scan_bwd_fp16_real_cu_100dae4a_29344cuda3std6ranges3__45__cpo5beginE
	.align		8
        /*0078*/ 	.dword	_ZN67_INTERNAL_c6abb748_31_selective_scan_bwd_fp16_real_cu_100dae4a_29344cuda3std6ranges3__45__cpo3endE
	.align		8
        /*0080*/ 	.dword	_ZN67_INTERNAL_c6abb748_31_selective_scan_bwd_fp16_real_cu_100dae4a_29344cuda3std6ranges3__45__cpo6cbeginE
	.align		8
        /*0088*/ 	.dword	_ZN67_INTERNAL_c6abb748_31_selective_scan_bwd_fp16_real_cu_100dae4a_29344cuda3std6ranges3__45__cpo4cendE
	.align		8
        /*0090*/ 	.dword	_ZN67_INTERNAL_c6abb748_31_selective_scan_bwd_fp16_real_cu_100dae4a_29344cuda3std6ranges3__45__cpo7advanceE
	.align		8
        /*0098*/ 	.dword	_ZN67_INTERNAL_c6abb748_31_selective_scan_bwd_fp16_real_cu_100dae4a_29344cuda3std6ranges3__45__cpo9iter_swapE
	.align		8
        /*00a0*/ 	.dword	_ZN67_INTERNAL_c6abb748_31_selective_scan_bwd_fp16_real_cu_100dae4a_29344cuda3std6ranges3__45__cpo4nextE
	.align		8
        /*00a8*/ 	.dword	_ZN67_INTERNAL_c6abb748_31_selective_scan_bwd_fp16_real_cu_100dae4a_29344cuda3std6ranges3__45__cpo4prevE
	.align		8
        /*00b0*/ 	.dword	_ZN67_INTERNAL_c6abb748_31_selective_scan_bwd_fp16_real_cu_100dae4a_29344cuda3std6ranges3__45__cpo4dataE
	.align		8
        /*00b8*/ 	.dword	_ZN67_INTERNAL_c6abb748_31_selective_scan_bwd_fp16_real_cu_100dae4a_29344cuda3std6ranges3__45__cpo5cdataE
	.align		8
        /*00c0*/ 	.dword	_ZN67_INTERNAL_c6abb748_31_selective_scan_bwd_fp16_real_cu_100dae4a_29344cuda3std6ranges3__45__cpo4sizeE
	.align		8
        /*00c8*/ 	.dword	_ZN67_INTERNAL_c6abb748_31_selective_scan_bwd_fp16_real_cu_100dae4a_29344cuda3std6ranges3__45__cpo5ssizeE
	.align		8
        /*00d0*/ 	.dword	_ZN67_INTERNAL_c6abb748_31_selective_scan_bwd_fp16_real_cu_100dae4a_29344cuda3std6ranges3__45__cpo8distanceE
	.align		8
        /*00d8*/ 	.dword	_ZN67_INTERNAL_c6abb748_31_selective_scan_bwd_fp16_real_cu_100dae4a_29346thrust23THRUST_300001_SM_800_NS6system6detail10sequential3seqE


//--------------------- .nv.constant0._Z25selective_scan_bwd_kernelI32Selective_Scan_bwd_kernel_traitsILi128ELi16ELb0ELb0ELb0ELb0ELb0EN3c104HalfEfEEv12SSMParamsBwd --------------------------
	.section	.nv.constant0._Z25selective_scan_bwd_kernelI32Selective_Scan_bwd_kernel_traitsILi128ELi16ELb0ELb0ELb0ELb0ELb0EN3c104HalfEfEEv12SSMParamsBwd,"a",@progbits
	.sectionflags	@""
	.align	4
.nv.constant0._Z25selective_scan_bwd_kernelI32Selective_Scan_bwd_kernel_traitsILi128ELi16ELb0ELb0ELb0ELb0ELb0EN3c104HalfEfEEv12SSMParamsBwd:
	.zero		848


//--------------------- .nv.constant0._Z25selective_scan_bwd_kernelI32Selective_Scan_bwd_kernel_traitsILi128ELi16ELb0ELb0ELb0ELb0ELb1EN3c104HalfEfEEv12SSMParamsBwd --------------------------
	.section	.nv.constant0._Z25selective_scan_bwd_kernelI32Selective_Scan_bwd_kernel_traitsILi128ELi16ELb0ELb0ELb0ELb0ELb1EN3c104HalfEfEEv12SSMParamsBwd,"a",@progbits
	.sectionflags	@""
	.align	4
.nv.constant0._Z25selective_scan_bwd_kernelI32Selective_Scan_bwd_kernel_traitsILi128ELi16ELb0ELb0ELb0ELb0ELb1EN3c104HalfEfEEv12SSMParamsBwd:
	.zero		848


//--------------------- .nv.constant0._Z25selective_scan_bwd_kernelI32Selective_Scan_bwd_kernel_traitsILi128ELi16ELb0ELb0ELb0ELb1ELb0EN3c104HalfEfEEv12SSMParamsBwd --------------------------
	.section	.nv.constant0._Z25selective_scan_bwd_kernelI32Selective_Scan_bwd_kernel_traitsILi128ELi16ELb0ELb0ELb0ELb1ELb0EN3c104HalfEfEEv12SSMParamsBwd,"a",@progbits
	.sectionflags	@""
	.align	4
.nv.constant0._Z25selective_scan_bwd_kernelI32Selective_Scan_bwd_kernel_traitsILi128ELi16ELb0ELb0ELb0ELb1ELb0EN3c104HalfEfEEv12SSMParamsBwd:
	.zero		848


//--------------------- .nv.constant0._Z25selective_scan_bwd_kernelI32Selective_Scan_bwd_kernel_traitsILi128ELi16ELb0ELb0ELb0ELb1ELb1EN3c104HalfEfEEv12SSMParamsBwd --------------------------
	.section	.nv.constant0._Z25selective_scan_bwd_kernelI32Selective_Scan_bwd_kernel_traitsILi128ELi16ELb0ELb0ELb0ELb1ELb1EN3c104HalfEfEEv12SSMParamsBwd,"a",@progbits
	.sectionflags	@""
	.align	4
.nv.constant0._Z25selective_scan_bwd_kernelI32Selective_Scan_bwd_kernel_traitsILi128ELi16ELb0ELb0ELb0ELb1ELb1EN3c104HalfEfEEv12SSMParamsBwd:
	.zero		848


//--------------------- .nv.constant0._Z25selective_scan_bwd_kernelI32Selective_Scan_bwd_kernel_traitsILi128ELi16ELb0ELb0ELb1ELb0ELb0EN3c104HalfEfEEv12SSMParamsBwd --------------------------
	.section	.nv.constant0._Z25selective_scan_bwd_kernelI32Selective_Scan_bwd_kernel_traitsILi128ELi16ELb0ELb0ELb1ELb0ELb0EN3c104HalfEfEEv12SSMParamsBwd,"a",@progbits
	.sectionflags	@""
	.align	4
.nv.constant0._Z25selective_scan_bwd_kernelI32Selective_Scan_bwd_kernel_traitsILi128ELi16ELb0ELb0ELb1ELb0ELb0EN3c104HalfEfEEv12SSMParamsBwd:
	.zero		848


//--------------------- .nv.constant0._Z25selective_scan_bwd_kernelI32Selective_Scan_bwd_kernel_traitsILi128ELi16ELb0ELb0ELb1ELb0ELb1EN3c104HalfEfEEv12SSMParamsBwd --------------------------
	.section	.nv.constant0._Z25selective_scan_bwd_kernelI32Selective_Scan_bwd_kernel_traitsILi128ELi16ELb0ELb0ELb1ELb0ELb1EN3c104HalfEfEEv12SSMParamsBwd,"a",@progbits
	.sectionflags	@""
	.align	4
.nv.constant0._Z25selective_scan_bwd_kernelI32Selective_Scan_bwd_kernel_traitsILi128ELi16ELb0ELb0ELb1ELb0ELb1EN3c104HalfEfEEv12SSMParamsBwd:
	.zero		848


//--------------------- .nv.constant0._Z25selective_scan_bwd_kernelI32Selective_Scan_bwd_kernel_traitsILi128ELi16ELb0ELb0ELb1ELb1ELb0EN3c104HalfEfEEv12SSMParamsBwd --------------------------
	.section	.nv.constant0._Z25selective_scan_bwd_kernelI32Selective_Scan_bwd_kernel_traitsILi128ELi16ELb0ELb0ELb1ELb1ELb0EN3c104HalfEfEEv12SSMParamsBwd,"a",@progbits
	.sectionflags	@""
	.align	4
.nv.constant0._Z25selective_scan_bwd_kernelI32Selective_Scan_bwd_kernel_traitsILi128ELi16ELb0ELb0ELb1ELb1ELb0EN3c104HalfEfEEv12SSMParamsBwd:
	.zero		848


//--------------------- .nv.constant0._Z25selective_scan_bwd_kernelI32Selective_Scan_bwd_kernel_traitsILi128ELi16ELb0ELb0ELb1ELb1ELb1EN3c104HalfEfEEv12SSMParamsBwd --------------------------
	.section	.nv.constant0._Z25selective_scan_bwd_kernelI32Selective_Scan_bwd_kernel_traitsILi128ELi16ELb0ELb0ELb1ELb1ELb1EN3c104HalfEfEEv12SSMParamsBwd,"a",@progbits
	.sectionflags	@""
	.align	4
.nv.constant0._Z25selective_scan_bwd_kernelI32Selective_Scan_bwd_kernel_traitsILi128ELi16ELb0ELb0ELb1ELb1ELb1EN3c104HalfEfEEv12SSMParamsBwd:
	.zero		848


//--------------------- .nv.constant0._Z25selective_scan_bwd_kernelI32Selective_Scan_bwd_kernel_traitsILi128ELi16ELb0ELb1ELb0ELb0ELb0EN3c104HalfEfEEv12SSMParamsBwd --------------------------
	.section	.nv.constant0._Z25selective_scan_bwd_kernelI32Selective_Scan_bwd_kernel_traitsILi128ELi16ELb0ELb1ELb0ELb0ELb0EN3c104HalfEfEEv12SSMParamsBwd,"a",@progbits
	.sectionflags	@""
	.align	4
.nv.constant0._Z25selective_scan_bwd_kernelI32Selective_Scan_bwd_kernel_traitsILi128ELi16ELb0ELb1ELb0ELb0ELb0EN3c104HalfEfEEv12SSMParamsBwd:
	.zero		848


//--------------------- .nv.constant0._Z25selective_scan_bwd_kernelI32Selective_Scan_bwd_kernel_traitsILi128ELi16ELb0ELb1ELb0ELb0ELb1EN3c104HalfEfEEv12SSMParamsBwd --------------------------
	.section	.nv.constant0._Z25selective_scan_bwd_kernelI32Selective_Scan_bwd_kernel_traitsILi128ELi16ELb0ELb1ELb0ELb0ELb1EN3c104HalfEfEEv12SSMParamsBwd,"a",@progbits
	.sectionflags	@""
	.align	4
.nv.constant0._Z25selective_scan_bwd_kernelI32Selective_Scan_bwd_kernel_traitsILi128ELi16ELb0ELb1ELb0ELb0ELb1EN3c104HalfEfEEv12SSMParamsBwd:
	.zero		848


//--------------------- .nv.constant0._Z25selective_scan_bwd_kernelI32Selective_Scan_bwd_kernel_traitsILi128ELi16ELb0ELb1ELb0ELb1ELb0EN3c104HalfEfEEv12SSMParamsBwd --------------------------
	.section	.nv.constant0._Z25selective_scan_bwd_kernelI32Selective_Scan_bwd_kernel_traitsILi128ELi16ELb0ELb1ELb0ELb1ELb0EN3c104HalfEfEEv12SSMParamsBwd,"a",@progbits
	.sectionflags	@""
	.align	4
.nv.constant0._Z25selective_scan_bwd_kernelI32Selective_Scan_bwd_kernel_traitsILi128ELi16ELb0ELb1ELb0ELb1ELb0EN3c104HalfEfEEv12SSMParamsBwd:
	.zero		848


//--------------------- .nv.constant0._Z25selective_scan_bwd_kernelI32Selective_Scan_bwd_kernel_traitsILi128ELi16ELb0ELb1ELb0ELb1ELb1EN3c104HalfEfEEv12SSMParamsBwd --------------------------
	.section	.nv.constant0._Z25selective_scan_bwd_kernelI32Selective_Scan_bwd_kernel_traitsILi128ELi16ELb0ELb1ELb0ELb1ELb1EN3c104HalfEfEEv12SSMParamsBwd,"a",@progbits
	.sectionflags	@""
	.align	4
.nv.constant0._Z25selective_scan_bwd_kernelI32Selective_Scan_bwd_kernel_traitsILi128ELi16ELb0ELb1ELb0ELb1ELb1EN3c104HalfEfEEv12SSMParamsBwd:
	.zero		848


//--------------------- .nv.constant0._Z25selective_scan_bwd_kernelI32Selective_Scan_bwd_kernel_traitsILi128ELi16ELb0ELb1ELb1ELb0ELb0EN3c104HalfEfEEv12SSMParamsBwd --------------------------
	.section	.nv.constant0._Z25selective_scan_bwd_kernelI32Selective_Scan_bwd_kernel_traitsILi128ELi16ELb0ELb1ELb1ELb0ELb0EN3c104HalfEfEEv12SSMParamsBwd,"a",@progbits
	.sectionflags	@""
	.align	4
.nv.constant0._Z25selective_scan_bwd_kernelI32Selective_Scan_bwd_kernel_traitsILi128ELi16ELb0ELb1ELb1ELb0ELb0EN3c104HalfEfEEv12SSMParamsBwd:
	.zero		848


//--------------------- .nv.constant0._Z25selective_scan_bwd_kernelI32Selective_Scan_bwd_kernel_traitsILi128ELi16ELb0ELb1ELb1ELb0ELb1EN3c104HalfEfEEv12SSMParamsBwd --------------------------
	.section	.nv.constant0._Z25selective_scan_bwd_kernelI32Selective_Scan_bwd_kernel_traitsILi128ELi16ELb0ELb1ELb1ELb0ELb1EN3c104HalfEfEEv12SSMParamsBwd,"a",@progbits
	.sectionflags	@""
	.align	4
.nv.constant0._Z25selective_scan_bwd_kernelI32Selective_Scan_bwd_kernel_traitsILi128ELi16ELb0ELb1ELb1ELb0ELb1EN3c104HalfEfEEv12SSMParamsBwd:
	.zero		848


//--------------------- .nv.constant0._Z25selective_scan_bwd_kernelI32Selective_Scan_bwd_kernel_traitsILi128ELi16ELb0ELb1ELb1ELb1ELb0EN3c104HalfEfEEv12SSMParamsBwd --------------------------
	.section	.nv.constant0._Z25selective_scan_bwd_kernelI32Selective_Scan_bwd_kernel_traitsILi128ELi16ELb0ELb1ELb1ELb1ELb0EN3c104HalfEfEEv12SSMParamsBwd,"a",@progbits
	.sectionflags	@""
	.align	4
.nv.constant0._Z25selective_scan_bwd_kernelI32Selective_Scan_bwd_kernel_traitsILi128ELi16ELb0ELb1ELb1ELb1ELb0EN3c104HalfEfEEv12SSMParamsBwd:
	.zero		848


//--------------------- .nv.constant0._Z25selective_scan_bwd_kernelI32Selective_Scan_bwd_kernel_traitsILi128ELi16ELb0ELb1ELb1ELb1ELb1EN3c104HalfEfEEv12SSMParamsBwd --------------------------
	.section	.nv.constant0._Z25selective_scan_bwd_kernelI32Selective_Scan_bwd_kernel_traitsILi128ELi16ELb0ELb1ELb1ELb1ELb1EN3c104HalfEfEEv12SSMParamsBwd,"a",@progbits
	.sectionflags	@""
	.align	4
.nv.constant0._Z25selective_scan_bwd_kernelI32Selective_Scan_bwd_kernel_traitsILi128ELi16ELb0ELb1ELb1ELb1ELb1EN3c104HalfEfEEv12SSMParamsBwd:
	.zero		848


//--------------------- .nv.constant0._Z25selective_scan_bwd_kernelI32Selective_Scan_bwd_kernel_traitsILi128ELi16ELb1ELb0ELb0ELb0ELb0EN3c104HalfEfEEv12SSMParamsBwd --------------------------
	.section	.nv.constant0._Z25selective_scan_bwd_kernelI32Selective_Scan_bwd_kernel_traitsILi128ELi16ELb1ELb0ELb0ELb0ELb0EN3c104HalfEfEEv12SSMParamsBwd,"a",@progbits
	.sectionflags	@""
	.align	4
.nv.constant0._Z25selective_scan_bwd_kernelI32Selective_Scan_bwd_kernel_traitsILi128ELi16ELb1ELb0ELb0ELb0ELb0EN3c104HalfEfEEv12SSMParamsBwd:
	.zero		848


//--------------------- .nv.constant0._Z25selective_scan_bwd_kernelI32Selective_Scan_bwd_kernel_traitsILi128ELi16ELb1ELb0ELb0ELb0ELb1EN3c104HalfEfEEv12SSMParamsBwd --------------------------
	.section	.nv.constant0._Z25selective_scan_bwd_kernelI32Selective_Scan_bwd_kernel_traitsILi128ELi16ELb1ELb0ELb0ELb0ELb1EN3c104HalfEfEEv12SSMParamsBwd,"a",@progbits
	.sectionflags	@""
	.align	4
.nv.constant0._Z25selective_scan_bwd_kernelI32Selective_Scan_bwd_kernel_traitsILi128ELi16ELb1ELb0ELb0ELb0ELb1EN3c104HalfEfEEv12SSMParamsBwd:
	.zero		848


//--------------------- .nv.constant0._Z25selective_scan_bwd_kernelI32Selective_Scan_bwd_kernel_traitsILi128ELi16ELb1ELb0ELb0ELb1ELb0EN3c104HalfEfEEv12SSMParamsBwd --------------------------
	.section	.nv.constant0._Z25selective_scan_bwd_kernelI32Selective_Scan_bwd_kernel_traitsILi128ELi16ELb1ELb0ELb0ELb1ELb0EN3c104HalfEfEEv12SSMParamsBwd,"a",@progbits
	.sectionflags	@""
	.align	4
.nv.constant0._Z25selective_scan_bwd_kernelI32Selective_Scan_bwd_kernel_traitsILi128ELi16ELb1ELb0ELb0ELb1ELb0EN3c104HalfEfEEv12SSMParamsBwd:
	.zero		848


//--------------------- .nv.constant0._Z25selective_scan_bwd_kernelI32Selective_Scan_bwd_kernel_traitsILi128ELi16ELb1ELb0ELb0ELb1ELb1EN3c104HalfEfEEv12SSMParamsBwd --------------------------
	.section	.nv.constant0._Z25selective_scan_bwd_kernelI32Selective_Scan_bwd_kernel_traitsILi128ELi16ELb1ELb0ELb0ELb1ELb1EN3c104HalfEfEEv12SSMParamsBwd,"a",@progbits
	.sectionflags	@""
	.align	4
.nv.constant0._Z25selective_scan_bwd_kernelI32Selective_Scan_bwd_kernel_traitsILi128ELi16ELb1ELb0ELb0ELb1ELb1EN3c104HalfEfEEv12SSMParamsBwd:
	.zero		848


//--------------------- .nv.constant0._Z25selective_scan_bwd_kernelI32Selective_Scan_bwd_kernel_traitsILi128ELi16ELb1ELb0ELb1ELb0ELb0EN3c104HalfEfEEv12SSMParamsBwd --------------------------
	.section	.nv.constant0._Z25selective_scan_bwd_kernelI32Selective_Scan_bwd_kernel_traitsILi128ELi16ELb1ELb0ELb1ELb0ELb0EN3c104HalfEfEEv12SSMParamsBwd,"a",@progbits
	.sectionflags	@""
	.align	4
.nv.constant0._Z25selective_scan_bwd_kernelI32Selective_Scan_bwd_kernel_traitsILi128ELi16ELb1ELb0ELb1ELb0ELb0EN3c104HalfEfEEv12SSMParamsBwd:
	.zero		848


//--------------------- .nv.constant0._Z25selective_scan_bwd_kernelI32Selective_Scan_bwd_kernel_traitsILi128ELi16ELb1ELb0ELb1ELb0ELb1EN3c104HalfEfEEv12SSMParamsBwd --------------------------
	.section	.nv.constant0._Z25selective_scan_bwd_kernelI32Selective_Scan_bwd_kernel_traitsILi128ELi16ELb1ELb0ELb1ELb0ELb1EN3c104HalfEfEEv12SSMParamsBwd,"a",@progbits
	.sectionflags	@""
	.align	4
.nv.constant0._Z25selective_scan_bwd_kernelI32Selective_Scan_bwd_kernel_traitsILi128ELi16ELb1ELb0ELb1ELb0ELb1EN3c104HalfEfEEv12SSMParamsBwd:
	.zero		848


//--------------------- .nv.constant0._Z25selective_scan_bwd_kernelI32Selective_Scan_bwd_kernel_traitsILi128ELi16ELb1ELb0ELb1ELb1ELb0EN3c104HalfEfEEv12SSMParamsBwd --------------------------
	.section	.nv.constant0._Z25selective_scan_bwd_kernelI32Selective_Scan_bwd_kernel_traitsILi128ELi16ELb1ELb0ELb1ELb1ELb0EN3c104HalfEfEEv12SSMParamsBwd,"a",@progbits
	.sectionflags	@""
	.align	4
.nv.constant0._Z25selective_scan_bwd_kernelI32Selective_Scan_bwd_kernel_traitsILi128ELi16ELb1ELb0ELb1ELb1ELb0EN3c104HalfEfEEv12SSMParamsBwd:
	.zero		848


//--------------------- .nv.constant0._Z25selective_scan_bwd_kernelI32Selective_Scan_bwd_kernel_traitsILi128ELi16ELb1ELb0ELb1ELb1ELb1EN3c104HalfEfEEv12SSMParamsBwd --------------------------
	.section	.nv.constant0._Z25selective_scan_bwd_kernelI32Selective_Scan_bwd_kernel_traitsILi128ELi16ELb1ELb0ELb1ELb1ELb1EN3c104HalfEfEEv12SSMParamsBwd,"a",@progbits
	.sectionflags	@""
	.align	4
.nv.constant0._Z25selective_scan_bwd_kernelI32Selective_Scan_bwd_kernel_traitsILi128ELi16ELb1ELb0ELb1ELb1ELb1EN3c104HalfEfEEv12SSMParamsBwd:
	.zero		848


//--------------------- .nv.constant0._Z25selective_scan_bwd_kernelI32Selective_Scan_bwd_kernel_traitsILi128ELi16ELb1ELb1ELb0ELb0ELb0EN3c104HalfEfEEv12SSMParamsBwd --------------------------
	.section	.nv.constant0._Z25selective_scan_bwd_kernelI32Selective_Scan_bwd_kernel_traitsILi128ELi16ELb1ELb1ELb0ELb0ELb0EN3c104HalfEfEEv12SSMParamsBwd,"a",@progbits
	.sectionflags	@""
	.align	4
.nv.constant0._Z25selective_scan_bwd_kernelI32Selective_Scan_bwd_kernel_traitsILi128ELi16ELb1ELb1ELb0ELb0ELb0EN3c104HalfEfEEv12SSMParamsBwd:
	.zero		848


//--------------------- .nv.constant0._Z25selective_scan_bwd_kernelI32Selective_Scan_bwd_kernel_traitsILi128ELi16ELb1ELb1ELb0ELb0ELb1EN3c104HalfEfEEv12SSMParamsBwd --------------------------
	.section	.nv.constant0._Z25selective_scan_bwd_kernelI32Selective_Scan_bwd_kernel_traitsILi128ELi16ELb1ELb1ELb0ELb0ELb1EN3c104HalfEfEEv12SSMParamsBwd,"a",@progbits
	.sectionflags	@""
	.align	4
.nv.constant0._Z25selective_scan_bwd_kernelI32Selective_Scan_bwd_kernel_traitsILi128ELi16ELb1ELb1ELb0ELb0ELb1EN3c104HalfEfEEv12SSMParamsBwd:
	.zero		848


//--------------------- .nv.constant0._Z25selective_scan_bwd_kernelI32Selective_Scan_bwd_kernel_traitsILi128ELi16ELb1ELb1ELb0ELb1ELb0EN3c104HalfEfEEv12SSMParamsBwd --------------------------
	.section	.nv.constant0._Z25selective_scan_bwd_kernelI32Selective_Scan_bwd_kernel_traitsILi128ELi16ELb1ELb1ELb0ELb1ELb0EN3c104HalfEfEEv12SSMParamsBwd,"a",@progbits
	.sectionflags	@""
	.align	4
.nv.constant0._Z25selective_scan_bwd_kernelI32Selective_Scan_bwd_kernel_traitsILi128ELi16ELb1ELb1ELb0ELb1ELb0EN3c104HalfEfEEv12SSMParamsBwd:
	.zero		848


//--------------------- .nv.constant0._Z25selective_scan_bwd_kernelI32Selective_Scan_bwd_kernel_traitsILi128ELi16ELb1ELb1ELb0ELb1ELb1EN3c104HalfEfEEv12SSMParamsBwd --------------------------
	.section	.nv.constant0._Z25selective_scan_bwd_kernelI32Selective_Scan_bwd_kernel_traitsILi128ELi16ELb1ELb1ELb0ELb1ELb1EN3c104HalfEfEEv12SSMParamsBwd,"a",@progbits
	.sectionflags	@""
	.align	4
.nv.constant0._Z25selective_scan_bwd_kernelI32Selective_Scan_bwd_kernel_traitsILi128ELi16ELb1ELb1ELb0ELb1ELb1EN3c104HalfEfEEv12SSMParamsBwd:
	.zero		848


//--------------------- .nv.constant0._Z25selective_scan_bwd_kernelI32Selective_Scan_bwd_kernel_traitsILi128ELi16ELb1ELb1ELb1ELb0ELb0EN3c104HalfEfEEv12SSMParamsBwd --------------------------
	.section	.nv.constant0._Z25selective_scan_bwd_kernelI32Selective_Scan_bwd_kernel_traitsILi128ELi16ELb1ELb1ELb1ELb0ELb0EN3c104HalfEfEEv12SSMParamsBwd,"a",@progbits
	.sectionflags	@""
	.align	4
.nv.constant0._Z25selective_scan_bwd_kernelI32Selective_Scan_bwd_kernel_traitsILi128ELi16ELb1ELb1ELb1ELb0ELb0EN3c104HalfEfEEv12SSMParamsBwd:
	.zero		848


//--------------------- .nv.constant0._Z25selective_scan_bwd_kernelI32Selective_Scan_bwd_kernel_traitsILi128ELi16ELb1ELb1ELb1ELb0ELb1EN3c104HalfEfEEv12SSMParamsBwd --------------------------
	.section	.nv.constant0._Z25selective_scan_bwd_kernelI32Selective_Scan_bwd_kernel_traitsILi128ELi16ELb1ELb1ELb1ELb0ELb1EN3c104HalfEfEEv12SSMParamsBwd,"a",@progbits
	.sectionflags	@""
	.align	4
.nv.constant0._Z25selective_scan_bwd_kernelI32Selective_Scan_bwd_kernel_traitsILi128ELi16ELb1ELb1ELb1ELb0ELb1EN3c104HalfEfEEv12SSMParamsBwd:
	.zero		848


//--------------------- .nv.constant0._Z25selective_scan_bwd_kernelI32Selective_Scan_bwd_kernel_traitsILi128ELi16ELb1ELb1ELb1ELb1ELb0EN3c104HalfEfEEv12SSMParamsBwd --------------------------
	.section	.nv.constant0._Z25selective_scan_bwd_kernelI32Selective_Scan_bwd_kernel_traitsILi128ELi16ELb1ELb1ELb1ELb1ELb0EN3c104HalfEfEEv12SSMParamsBwd,"a",@progbits
	.sectionflags	@""
	.align	4
.nv.constant0._Z25selective_scan_bwd_kernelI32Selective_Scan_bwd_kernel_traitsILi128ELi16ELb1ELb1ELb1ELb1ELb0EN3c104HalfEfEEv12SSMParamsBwd:
	.zero		848


//--------------------- .nv.constant0._Z25selective_scan_bwd_kernelI32Selective_Scan_bwd_kernel_traitsILi128ELi16ELb1ELb1ELb1ELb1ELb1EN3c104HalfEfEEv12SSMParamsBwd --------------------------
	.section	.nv.constant0._Z25selective_scan_bwd_kernelI32Selective_Scan_bwd_kernel_traitsILi128ELi16ELb1ELb1ELb1ELb1ELb1EN3c104HalfEfEEv12SSMParamsBwd,"a",@progbits
	.sectionflags	@""
	.align	4
.nv.constant0._Z25selective_scan_bwd_kernelI32Selective_Scan_bwd_kernel_traitsILi128ELi16ELb1ELb1ELb1ELb1ELb1EN3c104HalfEfEEv12SSMParamsBwd:
	.zero		848


//--------------------- .nv.constant0._Z25selective_scan_bwd_kernelI32Selective_Scan_bwd_kernel_traitsILi64ELi16ELb0ELb0ELb0ELb0ELb0EN3c104HalfEfEEv12SSMParamsBwd --------------------------
	.section	.nv.constant0._Z25selective_scan_bwd_kernelI32Selective_Scan_bwd_kernel_traitsILi64ELi16ELb0ELb0ELb0ELb0ELb0EN3c104HalfEfEEv12SSMParamsBwd,"a",@progbits
	.sectionflags	@""
	.align	4
.nv.constant0._Z25selective_scan_bwd_kernelI32Selective_Scan_bwd_kernel_traitsILi64ELi16ELb0ELb0ELb0ELb0ELb0EN3c104HalfEfEEv12SSMParamsBwd:
	.zero		848


//--------------------- .nv.constant0._Z25selective_scan_bwd_kernelI32Selective_Scan_bwd_kernel_traitsILi64ELi16ELb0ELb0ELb0ELb0ELb1EN3c104HalfEfEEv12SSMParamsBwd --------------------------
	.section	.nv.constant0._Z25selective_scan_bwd_kernelI32Selective_Scan_bwd_kernel_traitsILi64ELi16ELb0ELb0ELb0ELb0ELb1EN3c104HalfEfEEv12SSMParamsBwd,"a",@progbits
	.sectionflags	@""
	.align	4
.nv.constant0._Z25selective_scan_bwd_kernelI32Selective_Scan_bwd_kernel_traitsILi64ELi16ELb0ELb0ELb0ELb0ELb1EN3c104HalfEfEEv12SSMParamsBwd:
	.zero		848


//--------------------- .nv.constant0._Z25selective_scan_bwd_kernelI32Selective_Scan_bwd_kernel_traitsILi64ELi16ELb0ELb0ELb0ELb1ELb0EN3c104HalfEfEEv12SSMParamsBwd --------------------------
	.section	.nv.constant0._Z25selective_scan_bwd_kernelI32Selective_Scan_bwd_kernel_traitsILi64ELi16ELb0ELb0ELb0ELb1ELb0EN3c104HalfEfEEv12SSMParamsBwd,"a",@progbits
	.sectionflags	@""
	.align	4
.nv.constant0._Z25selective_scan_bwd_kernelI32Selective_Scan_bwd_kernel_traitsILi64ELi16ELb0ELb0ELb0ELb1ELb0EN3c104HalfEfEEv12SSMParamsBwd:
	.zero		848


//--------------------- .nv.constant0._Z25selective_scan_bwd_kernelI32Selective_Scan_bwd_kernel_traitsILi64ELi16ELb0ELb0ELb0ELb1ELb1EN3c104HalfEfEEv12SSMParamsBwd --------------------------
	.section	.nv.constant0._Z25selective_scan_bwd_kernelI32Selective_Scan_bwd_kernel_traitsILi64ELi16ELb0ELb0ELb0ELb1ELb1EN3c104HalfEfEEv12SSMParamsBwd,"a",@progbits
	.sectionflags	@""
	.align	4
.nv.constant0._Z25selective_scan_bwd_kernelI32Selective_Scan_bwd_kernel_traitsILi64ELi16ELb0ELb0ELb0ELb1ELb1EN3c104HalfEfEEv12SSMParamsBwd:
	.zero		848


//--------------------- .nv.constant0._Z25selective_scan_bwd_kernelI32Selective_Scan_bwd_kernel_traitsILi64ELi16ELb0ELb0ELb1ELb0ELb0EN3c104HalfEfEEv12SSMParamsBwd --------------------------
	.section	.nv.constant0._Z25selective_scan_bwd_kernelI32Selective_Scan_bwd_kernel_traitsILi64ELi16ELb0ELb0ELb1ELb0ELb0EN3c104HalfEfEEv12SSMParamsBwd,"a",@progbits
	.sectionflags	@""
	.align	4
.nv.constant0._Z25selective_scan_bwd_kernelI32Selective_Scan_bwd_kernel_traitsILi64ELi16ELb0ELb0ELb1ELb0ELb0EN3c104HalfEfEEv12SSMParamsBwd:
	.zero		848


//--------------------- .nv.constant0._Z25selective_scan_bwd_kernelI32Selective_Scan_bwd_kernel_traitsILi64ELi16ELb0ELb0ELb1ELb0ELb1EN3c104HalfEfEEv12SSMParamsBwd --------------------------
	.section	.nv.constant0._Z25selective_scan_bwd_kernelI32Selective_Scan_bwd_kernel_traitsILi64ELi16ELb0ELb0ELb1ELb0ELb1EN3c104HalfEfEEv12SSMParamsBwd,"a",@progbits
	.sectionflags	@""
	.align	4
.nv.constant0._Z25selective_scan_bwd_kernelI32Selective_Scan_bwd_kernel_traitsILi64ELi16ELb0ELb0ELb1ELb0ELb1EN3c104HalfEfEEv12SSMParamsBwd:
	.zero		848


//--------------------- .nv.constant0._Z25selective_scan_bwd_kernelI32Selective_Scan_bwd_kernel_traitsILi64ELi16ELb0ELb0ELb1ELb1ELb0EN3c104HalfEfEEv12SSMParamsBwd --------------------------
	.section	.nv.constant0._Z25selective_scan_bwd_kernelI32Selective_Scan_bwd_kernel_traitsILi64ELi16ELb0ELb0ELb1ELb1ELb0EN3c104HalfEfEEv12SSMParamsBwd,"a",@progbits
	.sectionflags	@""
	.align	4
.nv.constant0._Z25selective_scan_bwd_kernelI32Selective_Scan_bwd_kernel_traitsILi64ELi16ELb0ELb0ELb1ELb1ELb0EN3c104HalfEfEEv12SSMParamsBwd:
	.zero		848


//--------------------- .nv.constant0._Z25selective_scan_bwd_kernelI32Selective_Scan_bwd_kernel_traitsILi64ELi16ELb0ELb0ELb1ELb1ELb1EN3c104HalfEfEEv12SSMParamsBwd --------------------------
	.section	.nv.constant0._Z25selective_scan_bwd_kernelI32Selective_Scan_bwd_kernel_traitsILi64ELi16ELb0ELb0ELb1ELb1ELb1EN3c104HalfEfEEv12SSMParamsBwd,"a",@progbits
	.sectionflags	@""
	.align	4
.nv.constant0._Z25selective_scan_bwd_kernelI32Selective_Scan_bwd_kernel_traitsILi64ELi16ELb0ELb0ELb1ELb1ELb1EN3c104HalfEfEEv12SSMParamsBwd:
	.zero		848


//--------------------- .nv.constant0._Z25selective_scan_bwd_kernelI32Selective_Scan_bwd_kernel_traitsILi64ELi16ELb0ELb1ELb0ELb0ELb0EN3c104HalfEfEEv12SSMParamsBwd --------------------------
	.section	.nv.constant0._Z25selective_scan_bwd_kernelI32Selective_Scan_bwd_kernel_traitsILi64ELi16ELb0ELb1ELb0ELb0ELb0EN3c104HalfEfEEv12SSMParamsBwd,"a",@progbits
	.sectionflags	@""
	.align	4
.nv.constant0._Z25selective_scan_bwd_kernelI32Selective_Scan_bwd_kernel_traitsILi64ELi16ELb0ELb1ELb0ELb0ELb0EN3c104HalfEfEEv12SSMParamsBwd:
	.zero		848


//--------------------- .nv.constant0._Z25selective_scan_bwd_kernelI32Selective_Scan_bwd_kernel_traitsILi64ELi16ELb0ELb1ELb0ELb0ELb1EN3c104HalfEfEEv12SSMParamsBwd --------------------------
	.section	.nv.constant0._Z25selective_scan_bwd_kernelI32Selective_Scan_bwd_kernel_traitsILi64ELi16ELb0ELb1ELb0ELb0ELb1EN3c104HalfEfEEv12SSMParamsBwd,"a",@progbits
	.sectionflags	@""
	.align	4
.nv.constant0._Z25selective_scan_bwd_kernelI32Selective_Scan_bwd_kernel_traitsILi64ELi16ELb0ELb1ELb0ELb0ELb1EN3c104HalfEfEEv12SSMParamsBwd:
	.zero		848


//--------------------- .nv.constant0._Z25selective_scan_bwd_kernelI32Selective_Scan_bwd_kernel_traitsILi64ELi16ELb0ELb1ELb0ELb1ELb0EN3c104HalfEfEEv12SSMParamsBwd --------------------------
	.section	.nv.constant0._Z25selective_scan_bwd_kernelI32Selective_Scan_bwd_kernel_traitsILi64ELi16ELb0ELb1ELb0ELb1ELb0EN3c104HalfEfEEv12SSMParamsBwd,"a",@progbits
	.sectionflags	@""
	.align	4
.nv.constant0._Z25selective_scan_bwd_kernelI32Selective_Scan_bwd_kernel_traitsILi64ELi16ELb0ELb1ELb0ELb1ELb0EN3c104HalfEfEEv12SSMParamsBwd:
	.zero		848


//--------------------- .nv.constant0._Z25selective_scan_bwd_kernelI32Selective_Scan_bwd_kernel_traitsILi64ELi16ELb0ELb1ELb0ELb1ELb1EN3c104HalfEfEEv12SSMParamsBwd --------------------------
	.section	.nv.constant0._Z25selective_scan_bwd_kernelI32Selective_Scan_bwd_kernel_traitsILi64ELi16ELb0ELb1ELb0ELb1ELb1EN3c104HalfEfEEv12SSMParamsBwd,"a",@progbits
	.sectionflags	@""
	.align	4
.nv.constant0._Z25selective_scan_bwd_kernelI32Selective_Scan_bwd_kernel_traitsILi64ELi16ELb0ELb1ELb0ELb1ELb1EN3c104HalfEfEEv12SSMParamsBwd:
	.zero		848


//--------------------- .nv.constant0._Z25selective_scan_bwd_kernelI32Selective_Scan_bwd_kernel_traitsILi64ELi16ELb0ELb1ELb1ELb0ELb0EN3c104HalfEfEEv12SSMParamsBwd --------------------------
	.section	.nv.constant0._Z25selective_scan_bwd_kernelI32Selective_Scan_bwd_kernel_traitsILi64ELi16ELb0ELb1ELb1ELb0ELb0EN3c104HalfEfEEv12SSMParamsBwd,"a",@progbits
	.sectionflags	@""
	.align	4
.nv.constant0._Z25selective_scan_bwd_kernelI32Selective_Scan_bwd_kernel_traitsILi64ELi16ELb0ELb1ELb1ELb0ELb0EN3c104HalfEfEEv12SSMParamsBwd:
	.zero		848


//--------------------- .nv.constant0._Z25selective_scan_bwd_kernelI32Selective_Scan_bwd_kernel_traitsILi64ELi16ELb0ELb1ELb1ELb0ELb1EN3c104HalfEfEEv12SSMParamsBwd --------------------------
	.section	.nv.constant0._Z25selective_scan_bwd_kernelI32Selective_Scan_bwd_kernel_traitsILi64ELi16ELb0ELb1ELb1ELb0ELb1EN3c104HalfEfEEv12SSMParamsBwd,"a",@progbits
	.sectionflags	@""
	.align	4
.nv.constant0._Z25selective_scan_bwd_kernelI32Selective_Scan_bwd_kernel_traitsILi64ELi16ELb0ELb1ELb1ELb0ELb1EN3c104HalfEfEEv12SSMParamsBwd:
	.zero		848


//--------------------- .nv.constant0._Z25selective_scan_bwd_kernelI32Selective_Scan_bwd_kernel_traitsILi64ELi16ELb0ELb1ELb1ELb1ELb0EN3c104HalfEfEEv12SSMParamsBwd --------------------------
	.section	.nv.constant0._Z25selective_scan_bwd_kernelI32Selective_Scan_bwd_kernel_traitsILi64ELi16ELb0ELb1ELb1ELb1ELb0EN3c104HalfEfEEv12SSMParamsBwd,"a",@progbits
	.sectionflags	@""
	.align	4
.nv.constant0._Z25selective_scan_bwd_kernelI32Selective_Scan_bwd_kernel_traitsILi64ELi16ELb0ELb1ELb1ELb1ELb0EN3c104HalfEfEEv12SSMParamsBwd:
	.zero		848


//--------------------- .nv.constant0._Z25selective_scan_bwd_kernelI32Selective_Scan_bwd_kernel_traitsILi64ELi16ELb0ELb1ELb1ELb1ELb1EN3c104HalfEfEEv12SSMParamsBwd --------------------------
	.section	.nv.constant0._Z25selective_scan_bwd_kernelI32Selective_Scan_bwd_kernel_traitsILi64ELi16ELb0ELb1ELb1ELb1ELb1EN3c104HalfEfEEv12SSMParamsBwd,"a",@progbits
	.sectionflags	@""
	.align	4
.nv.constant0._Z25selective_scan_bwd_kernelI32Selective_Scan_bwd_kernel_traitsILi64ELi16ELb0ELb1ELb1ELb1ELb1EN3c104HalfEfEEv12SSMParamsBwd:
	.zero		848


//--------------------- .nv.constant0._Z25selective_scan_bwd_kernelI32Selective_Scan_bwd_kernel_traitsILi64ELi16ELb1ELb0ELb0ELb0ELb0EN3c104HalfEfEEv12SSMParamsBwd --------------------------
	.section	.nv.constant0._Z25selective_scan_bwd_kernelI32Selective_Scan_bwd_kernel_traitsILi64ELi16ELb1ELb0ELb0ELb0ELb0EN3c104HalfEfEEv12SSMParamsBwd,"a",@progbits
	.sectionflags	@""
	.align	4
.nv.constant0._Z25selective_scan_bwd_kernelI32Selective_Scan_bwd_kernel_traitsILi64ELi16ELb1ELb0ELb0ELb0ELb0EN3c104HalfEfEEv12SSMParamsBwd:
	.zero		848


//--------------------- .nv.constant0._Z25selective_scan_bwd_kernelI32Selective_Scan_bwd_kernel_traitsILi64ELi16ELb1ELb0ELb0ELb0ELb1EN3c104HalfEfEEv12SSMParamsBwd --------------------------
	.section	.nv.constant0._Z25selective_scan_bwd_kernelI32Selective_Scan_bwd_kernel_traitsILi64ELi16ELb1ELb0ELb0ELb0ELb1EN3c104HalfEfEEv12SSMParamsBwd,"a",@progbits
	.sectionflags	@""
	.align	4
.nv.constant0._Z25selective_scan_bwd_kernelI32Selective_Scan_bwd_kernel_traitsILi64ELi16ELb1ELb0ELb0ELb0ELb1EN3c104HalfEfEEv12SSMParamsBwd:
	.zero		848


//--------------------- .nv.constant0._Z25selective_scan_bwd_kernelI32Selective_Scan_bwd_kernel_traitsILi64ELi16ELb1ELb0ELb0ELb1ELb0EN3c104HalfEfEEv12SSMParamsBwd --------------------------
	.section	.nv.constant0._Z25selective_scan_bwd_kernelI32Selective_Scan_bwd_kernel_traitsILi64ELi16ELb1ELb0ELb0ELb1ELb0EN3c104HalfEfEEv12SSMParamsBwd,"a",@progbits
	.sectionflags	@""
	.align	4
.nv.constant0._Z25selective_scan_bwd_kernelI32Selective_Scan_bwd_kernel_traitsILi64ELi16ELb1ELb0ELb0ELb1ELb0EN3c104HalfEfEEv12SSMParamsBwd:
	.zero		848


//--------------------- .nv.constant0._Z25selective_scan_bwd_kernelI32Selective_Scan_bwd_kernel_traitsILi64ELi16ELb1ELb0ELb0ELb1ELb1EN3c104HalfEfEEv12SSMParamsBwd --------------------------
	.section	.nv.constant0._Z25selective_scan_bwd_kernelI32Selective_Scan_bwd_kernel_traitsILi64ELi16ELb1ELb0ELb0ELb1ELb1EN3c104HalfEfEEv12SSMParamsBwd,"a",@progbits
	.sectionflags	@""
	.align	4
.nv.constant0._Z25selective_scan_bwd_kernelI32Selective_Scan_bwd_kernel_traitsILi64ELi16ELb1ELb0ELb0ELb1ELb1EN3c104HalfEfEEv12SSMParamsBwd:
	.zero		848


//--------------------- .nv.constant0._Z25selective_scan_bwd_kernelI32Selective_Scan_bwd_kernel_traitsILi64ELi16ELb1ELb0ELb1ELb0ELb0EN3c104HalfEfEEv12SSMParamsBwd --------------------------
	.section	.nv.constant0._Z25selective_scan_bwd_kernelI32Selective_Scan_bwd_kernel_traitsILi64ELi16ELb1ELb0ELb1ELb0ELb0EN3c104HalfEfEEv12SSMParamsBwd,"a",@progbits
	.sectionflags	@""
	.align	4
.nv.constant0._Z25selective_scan_bwd_kernelI32Selective_Scan_bwd_kernel_traitsILi64ELi16ELb1ELb0ELb1ELb0ELb0EN3c104HalfEfEEv12SSMParamsBwd:
	.zero		848


//--------------------- .nv.constant0._Z25selective_scan_bwd_kernelI32Selective_Scan_bwd_kernel_traitsILi64ELi16ELb1ELb0ELb1ELb0ELb1EN3c104HalfEfEEv12SSMParamsBwd --------------------------
	.section	.nv.constant0._Z25selective_scan_bwd_kernelI32Selective_Scan_bwd_kernel_traitsILi64ELi16ELb1ELb0ELb1ELb0ELb1EN3c104HalfEfEEv12SSMParamsBwd,"a",@progbits
	.sectionflags	@""
	.align	4
.nv.constant0._Z25selective_scan_bwd_kernelI32Selective_Scan_bwd_kernel_traitsILi64ELi16ELb1ELb0ELb1ELb0ELb1EN3c104HalfEfEEv12SSMParamsBwd:
	.zero		848


//--------------------- .nv.constant0._Z25selective_scan_bwd_kernelI32Selective_Scan_bwd_kernel_traitsILi64ELi16ELb1ELb0ELb1ELb1ELb0EN3c104HalfEfEEv12SSMParamsBwd --------------------------
	.section	.nv.constant0._Z25selective_scan_bwd_kernelI32Selective_Scan_bwd_kernel_traitsILi64ELi16ELb1ELb0ELb1ELb1ELb0EN3c104HalfEfEEv12SSMParamsBwd,"a",@progbits
	.sectionflags	@""
	.align	4
.nv.constant0._Z25selective_scan_bwd_kernelI32Selective_Scan_bwd_kernel_traitsILi64ELi16ELb1ELb0ELb1ELb1ELb0EN3c104HalfEfEEv12SSMParamsBwd:
	.zero		848


//--------------------- .nv.constant0._Z25selective_scan_bwd_kernelI32Selective_Scan_bwd_kernel_traitsILi64ELi16ELb1ELb0ELb1ELb1ELb1EN3c104HalfEfEEv12SSMParamsBwd --------------------------
	.section	.nv.constant0._Z25selective_scan_bwd_kernelI32Selective_Scan_bwd_kernel_traitsILi64ELi16ELb1ELb0ELb1ELb1ELb1EN3c104HalfEfEEv12SSMParamsBwd,"a",@progbits
	.sectionflags	@""
	.align	4
.nv.constant0._Z25selective_scan_bwd_kernelI32Selective_Scan_bwd_kernel_traitsILi64ELi16ELb1ELb0ELb1ELb1ELb1EN3c104HalfEfEEv12SSMParamsBwd:
	.zero		848


//--------------------- .nv.constant0._Z25selective_scan_bwd_kernelI32Selective_Scan_bwd_kernel_traitsILi64ELi16ELb1ELb1ELb0ELb0ELb0EN3c104HalfEfEEv12SSMParamsBwd --------------------------
	.section	.nv.constant0._Z25selective_scan_bwd_kernelI32Selective_Scan_bwd_kernel_traitsILi64ELi16ELb1ELb1ELb0ELb0ELb0EN3c104HalfEfEEv12SSMParamsBwd,"a",@progbits
	.sectionflags	@""
	.align	4
.nv.constant0._Z25selective_scan_bwd_kernelI32Selective_Scan_bwd_kernel_traitsILi64ELi16ELb1ELb1ELb0ELb0ELb0EN3c104HalfEfEEv12SSMParamsBwd:
	.zero		848


//--------------------- .nv.constant0._Z25selective_scan_bwd_kernelI32Selective_Scan_bwd_kernel_traitsILi64ELi16ELb1ELb1ELb0ELb0ELb1EN3c104HalfEfEEv12SSMParamsBwd --------------------------
	.section	.nv.constant0._Z25selective_scan_bwd_kernelI32Selective_Scan_bwd_kernel_traitsILi64ELi16ELb1ELb1ELb0ELb0ELb1EN3c104HalfEfEEv12SSMParamsBwd,"a",@progbits
	.sectionflags	@""
	.align	4
.nv.constant0._Z25selective_scan_bwd_kernelI32Selective_Scan_bwd_kernel_traitsILi64ELi16ELb1ELb1ELb0ELb0ELb1EN3c104HalfEfEEv12SSMParamsBwd:
	.zero		848


//--------------------- .nv.constant0._Z25selective_scan_bwd_kernelI32Selective_Scan_bwd_kernel_traitsILi64ELi16ELb1ELb1ELb0ELb1ELb0EN3c104HalfEfEEv12SSMParamsBwd --------------------------
	.section	.nv.constant0._Z25selective_scan_bwd_kernelI32Selective_Scan_bwd_kernel_traitsILi64ELi16ELb1ELb1ELb0ELb1ELb0EN3c104HalfEfEEv12SSMParamsBwd,"a",@progbits
	.sectionflags	@""
	.align	4
.nv.constant0._Z25selective_scan_bwd_kernelI32Selective_Scan_bwd_kernel_traitsILi64ELi16ELb1ELb1ELb0ELb1ELb0EN3c104HalfEfEEv12SSMParamsBwd:
	.zero		848


//--------------------- .nv.constant0._Z25selective_scan_bwd_kernelI32Selective_Scan_bwd_kernel_traitsILi64ELi16ELb1ELb1ELb0ELb1ELb1EN3c104HalfEfEEv12SSMParamsBwd --------------------------
	.section	.nv.constant0._Z25selective_scan_bwd_kernelI32Selective_Scan_bwd_kernel_traitsILi64ELi16ELb1ELb1ELb0ELb1ELb1EN3c104HalfEfEEv12SSMParamsBwd,"a",@progbits
	.sectionflags	@""
	.align	4
.nv.constant0._Z25selective_scan_bwd_kernelI32Selective_Scan_bwd_kernel_traitsILi64ELi16ELb1ELb1ELb0ELb1ELb1EN3c104HalfEfEEv12SSMParamsBwd:
	.zero		848


//--------------------- .nv.constant0._Z25selective_scan_bwd_kernelI32Selective_Scan_bwd_kernel_traitsILi64ELi16ELb1ELb1ELb1ELb0ELb0EN3c104HalfEfEEv12SSMParamsBwd --------------------------
	.section	.nv.constant0._Z25selective_scan_bwd_kernelI32Selective_Scan_bwd_kernel_traitsILi64ELi16ELb1ELb1ELb1ELb0ELb0EN3c104HalfEfEEv12SSMParamsBwd,"a",@progbits
	.sectionflags	@""
	.align	4
.nv.constant0._Z25selective_scan_bwd_kernelI32Selective_Scan_bwd_kernel_traitsILi64ELi16ELb1ELb1ELb1ELb0ELb0EN3c104HalfEfEEv12SSMParamsBwd:
	.zero		848


//--------------------- .nv.constant0._Z25selective_scan_bwd_kernelI32Selective_Scan_bwd_kernel_traitsILi64ELi16ELb1ELb1ELb1ELb0ELb1EN3c104HalfEfEEv12SSMParamsBwd --------------------------
	.section	.nv.constant0._Z25selective_scan_bwd_kernelI32Selective_Scan_bwd_kernel_traitsILi64ELi16ELb1ELb1ELb1ELb0ELb1EN3c104HalfEfEEv12SSMParamsBwd,"a",@progbits
	.sectionflags	@""
	.align	4
.nv.constant0._Z25selective_scan_bwd_kernelI32Selective_Scan_bwd_kernel_traitsILi64ELi16ELb1ELb1ELb1ELb0ELb1EN3c104HalfEfEEv12SSMParamsBwd:
	.zero		848


//--------------------- .nv.constant0._Z25selective_scan_bwd_kernelI32Selective_Scan_bwd_kernel_traitsILi64ELi16ELb1ELb1ELb1ELb1ELb0EN3c104HalfEfEEv12SSMParamsBwd --------------------------
	.section	.nv.constant0._Z25selective_scan_bwd_kernelI32Selective_Scan_bwd_kernel_traitsILi64ELi16ELb1ELb1ELb1ELb1ELb0EN3c104HalfEfEEv12SSMParamsBwd,"a",@progbits
	.sectionflags	@""
	.align	4
.nv.constant0._Z25selective_scan_bwd_kernelI32Selective_Scan_bwd_kernel_traitsILi64ELi16ELb1ELb1ELb1ELb1ELb0EN3c104HalfEfEEv12SSMParamsBwd:
	.zero		848


//--------------------- .nv.constant0._Z25selective_scan_bwd_kernelI32Selective_Scan_bwd_kernel_traitsILi64ELi16ELb1ELb1ELb1ELb1ELb1EN3c104HalfEfEEv12SSMParamsBwd --------------------------
	.section	.nv.constant0._Z25selective_scan_bwd_kernelI32Selective_Scan_bwd_kernel_traitsILi64ELi16ELb1ELb1ELb1ELb1ELb1EN3c104HalfEfEEv12SSMParamsBwd,"a",@progbits
	.sectionflags	@""
	.align	4
.nv.constant0._Z25selective_scan_bwd_kernelI32Selective_Scan_bwd_kernel_traitsILi64ELi16ELb1ELb1ELb1ELb1ELb1EN3c104HalfEfEEv12SSMParamsBwd:
	.zero		848


//--------------------- .nv.constant0._Z25selective_scan_bwd_kernelI32Selective_Scan_bwd_kernel_traitsILi32ELi16ELb0ELb0ELb0ELb0ELb0EN3c104HalfEfEEv12SSMParamsBwd --------------------------
	.section	.nv.constant0._Z25selective_scan_bwd_kernelI32Selective_Scan_bwd_kernel_traitsILi32ELi16ELb0ELb0ELb0ELb0ELb0EN3c104HalfEfEEv12SSMParamsBwd,"a",@progbits
	.sectionflags	@""
	.align	4
.nv.constant0._Z25selective_scan_bwd_kernelI32Selective_Scan_bwd_kernel_traitsILi32ELi16ELb0ELb0ELb0ELb0ELb0EN3c104HalfEfEEv12SSMParamsBwd:
	.zero		848


//--------------------- .nv.constant0._Z25selective_scan_bwd_kernelI32Selective_Scan_bwd_kernel_traitsILi32ELi16ELb0ELb0ELb0ELb0ELb1EN3c104HalfEfEEv12SSMParamsBwd --------------------------
	.section	.nv.constant0._Z25selective_scan_bwd_kernelI32Selective_Scan_bwd_kernel_traitsILi32ELi16ELb0ELb0ELb0ELb0ELb1EN3c104HalfEfEEv12SSMParamsBwd,"a",@progbits
	.sectionflags	@""
	.align	4
.nv.constant0._Z25selective_scan_bwd_kernelI32Selective_Scan_bwd_kernel_traitsILi32ELi16ELb0ELb0ELb0ELb0ELb1EN3c104HalfEfEEv12SSMParamsBwd:
	.zero		848


//--------------------- .nv.constant0._Z25selective_scan_bwd_kernelI32Selective_Scan_bwd_kernel_traitsILi32ELi16ELb0ELb0ELb0ELb1ELb0EN3c104HalfEfEEv12SSMParamsBwd --------------------------
	.section	.nv.constant0._Z25selective_scan_bwd_kernelI32Selective_Scan_bwd_kernel_traitsILi32ELi16ELb0ELb0ELb0ELb1ELb0EN3c104HalfEfEEv12SSMParamsBwd,"a",@progbits
	.sectionflags	@""
	.align	4
.nv.constant0._Z25selective_scan_bwd_kernelI32Selective_Scan_bwd_kernel_traitsILi32ELi16ELb0ELb0ELb0ELb1ELb0EN3c104HalfEfEEv12SSMParamsBwd:
	.zero		848


//--------------------- .nv.constant0._Z25selective_scan_bwd_kernelI32Selective_Scan_bwd_kernel_traitsILi32ELi16ELb0ELb0ELb0ELb1ELb1EN3c104HalfEfEEv12SSMParamsBwd --------------------------
	.section	.nv.constant0._Z25selective_scan_bwd_kernelI32Selective_Scan_bwd_kernel_traitsILi32ELi16ELb0ELb0ELb0ELb1ELb1EN3c104HalfEfEEv12SSMParamsBwd,"a",@progbits
	.sectionflags	@""
	.align	4
.nv.constant0._Z25selective_scan_bwd_kernelI32Selective_Scan_bwd_kernel_traitsILi32ELi16ELb0ELb0ELb0ELb1ELb1EN3c104HalfEfEEv12SSMParamsBwd:
	.zero		848


//--------------------- .nv.constant0._Z25selective_scan_bwd_kernelI32Selective_Scan_bwd_kernel_traitsILi32ELi16ELb0ELb0ELb1ELb0ELb0EN3c104HalfEfEEv12SSMParamsBwd --------------------------
	.section	.nv.constant0._Z25selective_scan_bwd_kernelI32Selective_Scan_bwd_kernel_traitsILi32ELi16ELb0ELb0ELb1ELb0ELb0EN3c104HalfEfEEv12SSMParamsBwd,"a",@progbits
	.sectionflags	@""
	.align	4
.nv.constant0._Z25selective_scan_bwd_kernelI32Selective_Scan_bwd_kernel_traitsILi32ELi16ELb0ELb0ELb1ELb0ELb0EN3c104HalfEfEEv12SSMParamsBwd:
	.zero		848


//--------------------- .nv.constant0._Z25selective_scan_bwd_kernelI32Selective_Scan_bwd_kernel_traitsILi32ELi16ELb0ELb0ELb1ELb0ELb1EN3c104HalfEfEEv12SSMParamsBwd --------------------------
	.section	.nv.constant0._Z25selective_scan_bwd_kernelI32Selective_Scan_bwd_kernel_traitsILi32ELi16ELb0ELb0ELb1ELb0ELb1EN3c104HalfEfEEv12SSMParamsBwd,"a",@progbits
	.sectionflags	@""
	.align	4
.nv.constant0._Z25selective_scan_bwd_kernelI32Selective_Scan_bwd_kernel_traitsILi32ELi16ELb0ELb0ELb1ELb0ELb1EN3c104HalfEfEEv12SSMParamsBwd:
	.zero		848


//--------------------- .nv.constant0._Z25selective_scan_bwd_kernelI32Selective_Scan_bwd_kernel_traitsILi32ELi16ELb0ELb0ELb1ELb1ELb0EN3c104HalfEfEEv12SSMParamsBwd --------------------------
	.section	.nv.constant0._Z25selective_scan_bwd_kernelI32Selective_Scan_bwd_kernel_traitsILi32ELi16ELb0ELb0ELb1ELb1ELb0EN3c104HalfEfEEv12SSMParamsBwd,"a",@progbits
	.sectionflags	@""
	.align	4
.nv.constant0._Z25selective_scan_bwd_kernelI32Selective_Scan_bwd_kernel_traitsILi32ELi16ELb0ELb0ELb1ELb1ELb0EN3c104HalfEfEEv12SSMParamsBwd:
	.zero		848


//--------------------- .nv.constant0._Z25selective_scan_bwd_kernelI32Selective_Scan_bwd_kernel_traitsILi32ELi16ELb0ELb0ELb1ELb1ELb1EN3c104HalfEfEEv12SSMParamsBwd --------------------------
	.section	.nv.constant0._Z25selective_scan_bwd_kernelI32Selective_Scan_bwd_kernel_traitsILi32ELi16ELb0ELb0ELb1ELb1ELb1EN3c104HalfEfEEv12SSMParamsBwd,"a",@progbits
	.sectionflags	@""
	.align	4
.nv.constant0._Z25selective_scan_bwd_kernelI32Selective_Scan_bwd_kernel_traitsILi32ELi16ELb0ELb0ELb1ELb1ELb1EN3c104HalfEfEEv12SSMParamsBwd:
	.zero		848


//--------------------- .nv.constant0._Z25selective_scan_bwd_kernelI32Selective_Scan_bwd_kernel_traitsILi32ELi16ELb0ELb1ELb0ELb0ELb0EN3c104HalfEfEEv12SSMParamsBwd --------------------------
	.section	.nv.constant0._Z25selective_scan_bwd_kernelI32Selective_Scan_bwd_kernel_traitsILi32ELi16ELb0ELb1ELb0ELb0ELb0EN3c104HalfEfEEv12SSMParamsBwd,"a",@progbits
	.sectionflags	@""
	.align	4
.nv.constant0._Z25selective_scan_bwd_kernelI32Selective_Scan_bwd_kernel_traitsILi32ELi16ELb0ELb1ELb0ELb0ELb0EN3c104HalfEfEEv12SSMParamsBwd:
	.zero		848


//--------------------- .nv.constant0._Z25selective_scan_bwd_kernelI32Selective_Scan_bwd_kernel_traitsILi32ELi16ELb0ELb1ELb0ELb0ELb1EN3c104HalfEfEEv12SSMParamsBwd --------------------------
	.section	.nv.constant0._Z25selective_scan_bwd_kernelI32Selective_Scan_bwd_kernel_traitsILi32ELi16ELb0ELb1ELb0ELb0ELb1EN3c104HalfEfEEv12SSMParamsBwd,"a",@progbits
	.sectionflags	@""
	.align	4
.nv.constant0._Z25selective_scan_bwd_kernelI32Selective_Scan_bwd_kernel_traitsILi32ELi16ELb0ELb1ELb0ELb0ELb1EN3c104HalfEfEEv12SSMParamsBwd:
	.zero		848


//--------------------- .nv.constant0._Z25selective_scan_bwd_kernelI32Selective_Scan_bwd_kernel_traitsILi32ELi16ELb0ELb1ELb0ELb1ELb0EN3c104HalfEfEEv12SSMParamsBwd --------------------------
	.section	.nv.constant0._Z25selective_scan_bwd_kernelI32Selective_Scan_bwd_kernel_traitsILi32ELi16ELb0ELb1ELb0ELb1ELb0EN3c104HalfEfEEv12SSMParamsBwd,"a",@progbits
	.sectionflags	@""
	.align	4
.nv.constant0._Z25selective_scan_bwd_kernelI32Selective_Scan_bwd_kernel_traitsILi32ELi16ELb0ELb1ELb0ELb1ELb0EN3c104HalfEfEEv12SSMParamsBwd:
	.zero		848


//--------------------- .nv.constant0._Z25selective_scan_bwd_kernelI32Selective_Scan_bwd_kernel_traitsILi32ELi16ELb0ELb1ELb0ELb1ELb1EN3c104HalfEfEEv12SSMParamsBwd --------------------------
	.section	.nv.constant0._Z25selective_scan_bwd_kernelI32Selective_Scan_bwd_kernel_traitsILi32ELi16ELb0ELb1ELb0ELb1ELb1EN3c104HalfEfEEv12SSMParamsBwd,"a",@progbits
	.sectionflags	@""
	.align	4
.nv.constant0._Z25selective_scan_bwd_kernelI32Selective_Scan_bwd_kernel_traitsILi32ELi16ELb0ELb1ELb0ELb1ELb1EN3c104HalfEfEEv12SSMParamsBwd:
	.zero		848


//--------------------- .nv.constant0._Z25selective_scan_bwd_kernelI32Selective_Scan_bwd_kernel_traitsILi32ELi16ELb0ELb1ELb1ELb0ELb0EN3c104HalfEfEEv12SSMParamsBwd --------------------------
	.section	.nv.constant0._Z25selective_scan_bwd_kernelI32Selective_Scan_bwd_kernel_traitsILi32ELi16ELb0ELb1ELb1ELb0ELb0EN3c104HalfEfEEv12SSMParamsBwd,"a",@progbits
	.sectionflags	@""
	.align	4
.nv.constant0._Z25selective_scan_bwd_kernelI32Selective_Scan_bwd_kernel_traitsILi32ELi16ELb0ELb1ELb1ELb0ELb0EN3c104HalfEfEEv12SSMParamsBwd:
	.zero		848


//--------------------- .nv.constant0._Z25selective_scan_bwd_kernelI32Selective_Scan_bwd_kernel_traitsILi32ELi16ELb0ELb1ELb1ELb0ELb1EN3c104HalfEfEEv12SSMParamsBwd --------------------------
	.section	.nv.constant0._Z25selective_scan_bwd_kernelI32Selective_Scan_bwd_kernel_traitsILi32ELi16ELb0ELb1ELb1ELb0ELb1EN3c104HalfEfEEv12SSMParamsBwd,"a",@progbits
	.sectionflags	@""
	.align	4
.nv.constant0._Z25selective_scan_bwd_kernelI32Selective_Scan_bwd_kernel_traitsILi32ELi16ELb0ELb1ELb1ELb0ELb1EN3c104HalfEfEEv12SSMParamsBwd:
	.zero		848


//--------------------- .nv.constant0._Z25selective_scan_bwd_kernelI32Selective_Scan_bwd_kernel_traitsILi32ELi16ELb0ELb1ELb1ELb1ELb0EN3c104HalfEfEEv12SSMParamsBwd --------------------------
	.section	.nv.constant0._Z25selective_scan_bwd_kernelI32Selective_Scan_bwd_kernel_traitsILi32ELi16ELb0ELb1ELb1ELb1ELb0EN3c104HalfEfEEv12SSMParamsBwd,"a",@progbits
	.sectionflags	@""
	.align	4
.nv.constant0._Z25selective_scan_bwd_kernelI32Selective_Scan_bwd_kernel_traitsILi32ELi16ELb0ELb1ELb1ELb1ELb0EN3c104HalfEfEEv12SSMParamsBwd:
	.zero		848


//--------------------- .nv.constant0._Z25selective_scan_bwd_kernelI32Selective_Scan_bwd_kernel_traitsILi32ELi16ELb0ELb1ELb1ELb1ELb1EN3c104HalfEfEEv12SSMParamsBwd --------------------------
	.section	.nv.constant0._Z25selective_scan_bwd_kernelI32Selective_Scan_bwd_kernel_traitsILi32ELi16ELb0ELb1ELb1ELb1ELb1EN3c104HalfEfEEv12SSMParamsBwd,"a",@progbits
	.sectionflags	@""
	.align	4
.nv.constant0._Z25selective_scan_bwd_kernelI32Selective_Scan_bwd_kernel_traitsILi32ELi16ELb0ELb1ELb1ELb1ELb1EN3c104HalfEfEEv12SSMParamsBwd:
	.zero		848


//--------------------- .nv.constant0._Z25selective_scan_bwd_kernelI32Selective_Scan_bwd_kernel_traitsILi32ELi16ELb1ELb0ELb0ELb0ELb0EN3c104HalfEfEEv12SSMParamsBwd --------------------------
	.section	.nv.constant0._Z25selective_scan_bwd_kernelI32Selective_Scan_bwd_kernel_traitsILi32ELi16ELb1ELb0ELb0ELb0ELb0EN3c104HalfEfEEv12SSMParamsBwd,"a",@progbits
	.sectionflags	@""
	.align	4
.nv.constant0._Z25selective_scan_bwd_kernelI32Selective_Scan_bwd_kernel_traitsILi32ELi16ELb1ELb0ELb0ELb0ELb0EN3c104HalfEfEEv12SSMParamsBwd:
	.zero		848


//--------------------- .nv.constant0._Z25selective_scan_bwd_kernelI32Selective_Scan_bwd_kernel_traitsILi32ELi16ELb1ELb0ELb0ELb0ELb1EN3c104HalfEfEEv12SSMParamsBwd --------------------------
	.section	.nv.constant0._Z25selective_scan_bwd_kernelI32Selective_Scan_bwd_kernel_traitsILi32ELi16ELb1ELb0ELb0ELb0ELb1EN3c104HalfEfEEv12SSMParamsBwd,"a",@progbits
	.sectionflags	@""
	.align	4
.nv.constant0._Z25selective_scan_bwd_kernelI32Selective_Scan_bwd_kernel_traitsILi32ELi16ELb1ELb0ELb0ELb0ELb1EN3c104HalfEfEEv12SSMParamsBwd:
	.zero		848


//--------------------- .nv.constant0._Z25selective_scan_bwd_kernelI32Selective_Scan_bwd_kernel_traitsILi32ELi16ELb1ELb0ELb0ELb1ELb0EN3c104HalfEfEEv12SSMParamsBwd --------------------------
	.section	.nv.constant0._Z25selective_scan_bwd_kernelI32Selective_Scan_bwd_kernel_traitsILi32ELi16ELb1ELb0ELb0ELb1ELb0EN3c104HalfEfEEv12SSMParamsBwd,"a",@progbits
	.sectionflags	@""
	.align	4
.nv.constant0._Z25selective_scan_bwd_kernelI32Selective_Scan_bwd_kernel_traitsILi32ELi16ELb1ELb0ELb0ELb1ELb0EN3c104HalfEfEEv12SSMParamsBwd:
	.zero		848


//--------------------- .nv.constant0._Z25selective_scan_bwd_kernelI32Selective_Scan_bwd_kernel_traitsILi32ELi16ELb1ELb0ELb0ELb1ELb1EN3c104HalfEfEEv12SSMParamsBwd --------------------------
	.section	.nv.constant0._Z25selective_scan_bwd_kernelI32Selective_Scan_bwd_kernel_traitsILi32ELi16ELb1ELb0ELb0ELb1ELb1EN3c104HalfEfEEv12SSMParamsBwd,"a",@progbits
	.sectionflags	@""
	.align	4
.nv.constant0._Z25selective_scan_bwd_kernelI32Selective_Scan_bwd_kernel_traitsILi32ELi16ELb1ELb0ELb0ELb1ELb1EN3c104HalfEfEEv12SSMParamsBwd:
	.zero		848


//--------------------- .nv.constant0._Z25selective_scan_bwd_kernelI32Selective_Scan_bwd_kernel_traitsILi32ELi16ELb1ELb0ELb1ELb0ELb0EN3c104HalfEfEEv12SSMParamsBwd --------------------------
	.section	.nv.constant0._Z25selective_scan_bwd_kernelI32Selective_Scan_bwd_kernel_traitsILi32ELi16ELb1ELb0ELb1ELb0ELb0EN3c104HalfEfEEv12SSMParamsBwd,"a",@progbits
	.sectionflags	@""
	.align	4
.nv.constant0._Z25selective_scan_bwd_kernelI32Selective_Scan_bwd_kernel_traitsILi32ELi16ELb1ELb0ELb1ELb0ELb0EN3c104HalfEfEEv12SSMParamsBwd:
	.zero		848


//--------------------- .nv.constant0._Z25selective_scan_bwd_kernelI32Selective_Scan_bwd_kernel_traitsILi32ELi16ELb1ELb0ELb1ELb0ELb1EN3c104HalfEfEEv12SSMParamsBwd --------------------------
	.section	.nv.constant0._Z25selective_scan_bwd_kernelI32Selective_Scan_bwd_kernel_traitsILi32ELi16ELb1ELb0ELb1ELb0ELb1EN3c104HalfEfEEv12SSMParamsBwd,"a",@progbits
	.sectionflags	@""
	.align	4
.nv.constant0._Z25selective_scan_bwd_kernelI32Selective_Scan_bwd_kernel_traitsILi32ELi16ELb1ELb0ELb1ELb0ELb1EN3c104HalfEfEEv12SSMParamsBwd:
	.zero		848


//--------------------- .nv.constant0._Z25selective_scan_bwd_kernelI32Selective_Scan_bwd_kernel_traitsILi32ELi16ELb1ELb0ELb1ELb1ELb0EN3c104HalfEfEEv12SSMParamsBwd --------------------------
	.section	.nv.constant0._Z25selective_scan_bwd_kernelI32Selective_Scan_bwd_kernel_traitsILi32ELi16ELb1ELb0ELb1ELb1ELb0EN3c104HalfEfEEv12SSMParamsBwd,"a",@progbits
	.sectionflags	@""
	.align	4
.nv.constant0._Z25selective_scan_bwd_kernelI32Selective_Scan_bwd_kernel_traitsILi32ELi16ELb1ELb0ELb1ELb1ELb0EN3c104HalfEfEEv12SSMParamsBwd:
	.zero		848


//--------------------- .nv.constant0._Z25selective_scan_bwd_kernelI32Selective_Scan_bwd_kernel_traitsILi32ELi16ELb1ELb0ELb1ELb1ELb1EN3c104HalfEfEEv12SSMParamsBwd --------------------------
	.section	.nv.constant0._Z25selective_scan_bwd_kernelI32Selective_Scan_bwd_kernel_traitsILi32ELi16ELb1ELb0ELb1ELb1ELb1EN3c104HalfEfEEv12SSMParamsBwd,"a",@progbits
	.sectionflags	@""
	.align	4
.nv.constant0._Z25selective_scan_bwd_kernelI32Selective_Scan_bwd_kernel_traitsILi32ELi16ELb1ELb0ELb1ELb1ELb1EN3c104HalfEfEEv12SSMParamsBwd:
	.zero		848


//--------------------- .nv.constant0._Z25selective_scan_bwd_kernelI32Selective_Scan_bwd_kernel_traitsILi32ELi16ELb1ELb1ELb0ELb0ELb0EN3c104HalfEfEEv12SSMParamsBwd --------------------------
	.section	.nv.constant0._Z25selective_scan_bwd_kernelI32Selective_Scan_bwd_kernel_traitsILi32ELi16ELb1ELb1ELb0ELb0ELb0EN3c104HalfEfEEv12SSMParamsBwd,"a",@progbits
	.sectionflags	@""
	.align	4
.nv.constant0._Z25selective_scan_bwd_kernelI32Selective_Scan_bwd_kernel_traitsILi32ELi16ELb1ELb1ELb0ELb0ELb0EN3c104HalfEfEEv12SSMParamsBwd:
	.zero		848


//--------------------- .nv.constant0._Z25selective_scan_bwd_kernelI32Selective_Scan_bwd_kernel_traitsILi32ELi16ELb1ELb1ELb0ELb0ELb1EN3c104HalfEfEEv12SSMParamsBwd --------------------------
	.section	.nv.constant0._Z25selective_scan_bwd_kernelI32Selective_Scan_bwd_kernel_traitsILi32ELi16ELb1ELb1ELb0ELb0ELb1EN3c104HalfEfEEv12SSMParamsBwd,"a",@progbits
	.sectionflags	@""
	.align	4
.nv.constant0._Z25selective_scan_bwd_kernelI32Selective_Scan_bwd_kernel_traitsILi32ELi16ELb1ELb1ELb0ELb0ELb1EN3c104HalfEfEEv12SSMParamsBwd:
	.zero		848


//--------------------- .nv.constant0._Z25selective_scan_bwd_kernelI32Selective_Scan_bwd_kernel_traitsILi32ELi16ELb1ELb1ELb0ELb1ELb0EN3c104HalfEfEEv12SSMParamsBwd --------------------------
	.section	.nv.constant0._Z25selective_scan_bwd_kernelI32Selective_Scan_bwd_kernel_traitsILi32ELi16ELb1ELb1ELb0ELb1ELb0EN3c104HalfEfEEv12SSMParamsBwd,"a",@progbits
	.sectionflags	@""
	.align	4
.nv.constant0._Z25selective_scan_bwd_kernelI32Selective_Scan_bwd_kernel_traitsILi32ELi16ELb1ELb1ELb0ELb1ELb0EN3c104HalfEfEEv12SSMParamsBwd:
	.zero		848


//--------------------- .nv.constant0._Z25selective_scan_bwd_kernelI32Selective_Scan_bwd_kernel_traitsILi32ELi16ELb1ELb1ELb0ELb1ELb1EN3c104HalfEfEEv12SSMParamsBwd --------------------------
	.section	.nv.constant0._Z25selective_scan_bwd_kernelI32Selective_Scan_bwd_kernel_traitsILi32ELi16ELb1ELb1ELb0ELb1ELb1EN3c104HalfEfEEv12SSMParamsBwd,"a",@progbits
	.sectionflags	@""
	.align	4
.nv.constant0._Z25selective_scan_bwd_kernelI32Selective_Scan_bwd_kernel_traitsILi32ELi16ELb1ELb1ELb0ELb1ELb1EN3c104HalfEfEEv12SSMParamsBwd:
	.zero		848


//--------------------- .nv.constant0._Z25selective_scan_bwd_kernelI32Selective_Scan_bwd_kernel_traitsILi32ELi16ELb1ELb1ELb1ELb0ELb0EN3c104HalfEfEEv12SSMParamsBwd --------------------------
	.section	.nv.constant0._Z25selective_scan_bwd_kernelI32Selective_Scan_bwd_kernel_traitsILi32ELi16ELb1ELb1ELb1ELb0ELb0EN3c104HalfEfEEv12SSMParamsBwd,"a",@progbits
	.sectionflags	@""
	.align	4
.nv.constant0._Z25selective_scan_bwd_kernelI32Selective_Scan_bwd_kernel_traitsILi32ELi16ELb1ELb1ELb1ELb0ELb0EN3c104HalfEfEEv12SSMParamsBwd:
	.zero		848


//--------------------- .nv.constant0._Z25selective_scan_bwd_kernelI32Selective_Scan_bwd_kernel_traitsILi32ELi16ELb1ELb1ELb1ELb0ELb1EN3c104HalfEfEEv12SSMParamsBwd --------------------------
	.section	.nv.constant0._Z25selective_scan_bwd_kernelI32Selective_Scan_bwd_kernel_traitsILi32ELi16ELb1ELb1ELb1ELb0ELb1EN3c104HalfEfEEv12SSMParamsBwd,"a",@progbits
	.sectionflags	@""
	.align	4
.nv.constant0._Z25selective_scan_bwd_kernelI32Selective_Scan_bwd_kernel_traitsILi32ELi16ELb1ELb1ELb1ELb0ELb1EN3c104HalfEfEEv12SSMParamsBwd:
	.zero		848


//--------------------- .nv.constant0._Z25selective_scan_bwd_kernelI32Selective_Scan_bwd_kernel_traitsILi32ELi16ELb1ELb1ELb1ELb1ELb0EN3c104HalfEfEEv12SSMParamsBwd --------------------------
	.section	.nv.constant0._Z25selective_scan_bwd_kernelI32Selective_Scan_bwd_kernel_traitsILi32ELi16ELb1ELb1ELb1ELb1ELb0EN3c104HalfEfEEv12SSMParamsBwd,"a",@progbits
	.sectionflags	@""
	.align	4
.nv.constant0._Z25selective_scan_bwd_kernelI32Selective_Scan_bwd_kernel_traitsILi32ELi16ELb1ELb1ELb1ELb1ELb0EN3c104HalfEfEEv12SSMParamsBwd:
	.zero		848


//--------------------- .nv.constant0._Z25selective_scan_bwd_kernelI32Selective_Scan_bwd_kernel_traitsILi32ELi16ELb1ELb1ELb1ELb1ELb1EN3c104HalfEfEEv12SSMParamsBwd --------------------------
	.section	.nv.constant0._Z25selective_scan_bwd_kernelI32Selective_Scan_bwd_kernel_traitsILi32ELi16ELb1ELb1ELb1ELb1ELb1EN3c104HalfEfEEv12SSMParamsBwd,"a",@progbits
	.sectionflags	@""
	.align	4
.nv.constant0._Z25selective_scan_bwd_kernelI32Selective_Scan_bwd_kernel_traitsILi32ELi16ELb1ELb1ELb1ELb1ELb1EN3c104HalfEfEEv12SSMParamsBwd:
	.zero		848


//--------------------- .nv.constant0._Z25selective_scan_bwd_kernelI32Selective_Scan_bwd_kernel_traitsILi32ELi8ELb0ELb0ELb0ELb0ELb0EN3c104HalfEfEEv12SSMParamsBwd --------------------------
	.section	.nv.constant0._Z25selective_scan_bwd_kernelI32Selective_Scan_bwd_kernel_traitsILi32ELi8ELb0ELb0ELb0ELb0ELb0EN3c104HalfEfEEv12SSMParamsBwd,"a",@progbits
	.sectionflags	@""
	.align	4
.nv.constant0._Z25selective_scan_bwd_kernelI32Selective_Scan_bwd_kernel_traitsILi32ELi8ELb0ELb0ELb0ELb0ELb0EN3c104HalfEfEEv12SSMParamsBwd:
	.zero		848


//--------------------- .nv.constant0._Z25selective_scan_bwd_kernelI32Selective_Scan_bwd_kernel_traitsILi32ELi8ELb0ELb0ELb0ELb0ELb1EN3c104HalfEfEEv12SSMParamsBwd --------------------------
	.section	.nv.constant0._Z25selective_scan_bwd_kernelI32Selective_Scan_bwd_kernel_traitsILi32ELi8ELb0ELb0ELb0ELb0ELb1EN3c104HalfEfEEv12SSMParamsBwd,"a",@progbits
	.sectionflags	@""
	.align	4
.nv.constant0._Z25selective_scan_bwd_kernelI32Selective_Scan_bwd_kernel_traitsILi32ELi8ELb0ELb0ELb0ELb0ELb1EN3c104HalfEfEEv12SSMParamsBwd:
	.zero		848


//--------------------- .nv.constant0._Z25selective_scan_bwd_kernelI32Selective_Scan_bwd_kernel_traitsILi32ELi8ELb0ELb0ELb0ELb1ELb0EN3c104HalfEfEEv12SSMParamsBwd --------------------------
	.section	.nv.constant0._Z25selective_scan_bwd_kernelI32Selective_Scan_bwd_kernel_traitsILi32ELi8ELb0ELb0ELb0ELb1ELb0EN3c104HalfEfEEv12SSMParamsBwd,"a",@progbits
	.sectionflags	@""
	.align	4
.nv.constant0._Z25selective_scan_bwd_kernelI32Selective_Scan_bwd_kernel_traitsILi32ELi8ELb0ELb0ELb0ELb1ELb0EN3c104HalfEfEEv12SSMParamsBwd:
	.zero		848


//--------------------- .nv.constant0._Z25selective_scan_bwd_kernelI32Selective_Scan_bwd_kernel_traitsILi32ELi8ELb0ELb0ELb0ELb1ELb1EN3c104HalfEfEEv12SSMParamsBwd --------------------------
	.section	.nv.constant0._Z25selective_scan_bwd_kernelI32Selective_Scan_bwd_kernel_traitsILi32ELi8ELb0ELb0ELb0ELb1ELb1EN3c104HalfEfEEv12SSMParamsBwd,"a",@progbits
	.sectionflags	@""
	.align	4
.nv.constant0._Z25selective_scan_bwd_kernelI32Selective_Scan_bwd_kernel_traitsILi32ELi8ELb0ELb0ELb0ELb1ELb1EN3c104HalfEfEEv12SSMParamsBwd:
	.zero		848


//--------------------- .nv.constant0._Z25selective_scan_bwd_kernelI32Selective_Scan_bwd_kernel_traitsILi32ELi8ELb0ELb0ELb1ELb0ELb0EN3c104HalfEfEEv12SSMParamsBwd --------------------------
	.section	.nv.constant0._Z25selective_scan_bwd_kernelI32Selective_Scan_bwd_kernel_traitsILi32ELi8ELb0ELb0ELb1ELb0ELb0EN3c104HalfEfEEv12SSMParamsBwd,"a",@progbits
	.sectionflags	@""
	.align	4
.nv.constant0._Z25selective_scan_bwd_kernelI32Selective_Scan_bwd_kernel_traitsILi32ELi8ELb0ELb0ELb1ELb0ELb0EN3c104HalfEfEEv12SSMParamsBwd:
	.zero		848


//--------------------- .nv.constant0._Z25selective_scan_bwd_kernelI32Selective_Scan_bwd_kernel_traitsILi32ELi8ELb0ELb0ELb1ELb0ELb1EN3c104HalfEfEEv12SSMParamsBwd --------------------------
	.section	.nv.constant0._Z25selective_scan_bwd_kernelI32Selective_Scan_bwd_kernel_traitsILi32ELi8ELb0ELb0ELb1ELb0ELb1EN3c104HalfEfEEv12SSMParamsBwd,"a",@progbits
	.sectionflags	@""
	.align	4
.nv.constant0._Z25selective_scan_bwd_kernelI32Selective_Scan_bwd_kernel_traitsILi32ELi8ELb0ELb0ELb1ELb0ELb1EN3c104HalfEfEEv12SSMParamsBwd:
	.zero		848


//--------------------- .nv.constant0._Z25selective_scan_bwd_kernelI32Selective_Scan_bwd_kernel_traitsILi32ELi8ELb0ELb0ELb1ELb1ELb0EN3c104HalfEfEEv12SSMParamsBwd --------------------------
	.section	.nv.constant0._Z25selective_scan_bwd_kernelI32Selective_Scan_bwd_kernel_traitsILi32ELi8ELb0ELb0ELb1ELb1ELb0EN3c104HalfEfEEv12SSMParamsBwd,"a",@progbits
	.sectionflags	@""
	.align	4
.nv.constant0._Z25selective_scan_bwd_kernelI32Selective_Scan_bwd_kernel_traitsILi32ELi8ELb0ELb0ELb1ELb1ELb0EN3c104HalfEfEEv12SSMParamsBwd:
	.zero		848


//--------------------- .nv.constant0._Z25selective_scan_bwd_kernelI32Selective_Scan_bwd_kernel_traitsILi32ELi8ELb0ELb0ELb1ELb1ELb1EN3c104HalfEfEEv12SSMParamsBwd --------------------------
	.section	.nv.constant0._Z25selective_scan_bwd_kernelI32Selective_Scan_bwd_kernel_traitsILi32ELi8ELb0ELb0ELb1ELb1ELb1EN3c104HalfEfEEv12SSMParamsBwd,"a",@progbits
	.sectionflags	@""
	.align	4
.nv.constant0._Z25selective_scan_bwd_kernelI32Selective_Scan_bwd_kernel_traitsILi32ELi8ELb0ELb0ELb1ELb1ELb1EN3c104HalfEfEEv12SSMParamsBwd:
	.zero		848


//--------------------- .nv.constant0._Z25selective_scan_bwd_kernelI32Selective_Scan_bwd_kernel_traitsILi32ELi8ELb0ELb1ELb0ELb0ELb0EN3c104HalfEfEEv12SSMParamsBwd --------------------------
	.section	.nv.constant0._Z25selective_scan_bwd_kernelI32Selective_Scan_bwd_kernel_traitsILi32ELi8ELb0ELb1ELb0ELb0ELb0EN3c104HalfEfEEv12SSMParamsBwd,"a",@progbits
	.sectionflags	@""
	.align	4
.nv.constant0._Z25selective_scan_bwd_kernelI32Selective_Scan_bwd_kernel_traitsILi32ELi8ELb0ELb1ELb0ELb0ELb0EN3c104HalfEfEEv12SSMParamsBwd:
	.zero		848


//--------------------- .nv.constant0._Z25selective_scan_bwd_kernelI32Selective_Scan_bwd_kernel_traitsILi32ELi8ELb0ELb1ELb0ELb0ELb1EN3c104HalfEfEEv12SSMParamsBwd --------------------------
	.section	.nv.constant0._Z25selective_scan_bwd_kernelI32Selective_Scan_bwd_kernel_traitsILi32ELi8ELb0ELb1ELb0ELb0ELb1EN3c104HalfEfEEv12SSMParamsBwd,"a",@progbits
	.sectionflags	@""
	.align	4
.nv.constant0._Z25selective_scan_bwd_kernelI32Selective_Scan_bwd_kernel_traitsILi32ELi8ELb0ELb1ELb0ELb0ELb1EN3c104HalfEfEEv12SSMParamsBwd:
	.zero		848


//--------------------- .nv.constant0._Z25selective_scan_bwd_kernelI32Selective_Scan_bwd_kernel_traitsILi32ELi8ELb0ELb1ELb0ELb1ELb0EN3c104HalfEfEEv12SSMParamsBwd --------------------------
	.section	.nv.constant0._Z25selective_scan_bwd_kernelI32Selective_Scan_bwd_kernel_traitsILi32ELi8ELb0ELb1ELb0ELb1ELb0EN3c104HalfEfEEv12SSMParamsBwd,"a",@progbits
	.sectionflags	@""
	.align	4
.nv.constant0._Z25selective_scan_bwd_kernelI32Selective_Scan_bwd_kernel_traitsILi32ELi8ELb0ELb1ELb0ELb1ELb0EN3c104HalfEfEEv12SSMParamsBwd:
	.zero		848


//--------------------- .nv.constant0._Z25selective_scan_bwd_kernelI32Selective_Scan_bwd_kernel_traitsILi32ELi8ELb0ELb1ELb0ELb1ELb1EN3c104HalfEfEEv12SSMParamsBwd --------------------------
	.section	.nv.constant0._Z25selective_scan_bwd_kernelI32Selective_Scan_bwd_kernel_traitsILi32ELi8ELb0ELb1ELb0ELb1ELb1EN3c104HalfEfEEv12SSMParamsBwd,"a",@progbits
	.sectionflags	@""
	.align	4
.nv.constant0._Z25selective_scan_bwd_kernelI32Selective_Scan_bwd_kernel_traitsILi32ELi8ELb0ELb1ELb0ELb1ELb1EN3c104HalfEfEEv12SSMParamsBwd:
	.zero		848


//--------------------- .nv.constant0._Z25selective_scan_bwd_kernelI32Selective_Scan_bwd_kernel_traitsILi32ELi8ELb0ELb1ELb1ELb0ELb0EN3c104HalfEfEEv12SSMParamsBwd --------------------------
	.section	.nv.constant0._Z25selective_scan_bwd_kernelI32Selective_Scan_bwd_kernel_traitsILi32ELi8ELb0ELb1ELb1ELb0ELb0EN3c104HalfEfEEv12SSMParamsBwd,"a",@progbits
	.sectionflags	@""
	.align	4
.nv.constant0._Z25selective_scan_bwd_kernelI32Selective_Scan_bwd_kernel_traitsILi32ELi8ELb0ELb1ELb1ELb0ELb0EN3c104HalfEfEEv12SSMParamsBwd:
	.zero		848


//--------------------- .nv.constant0._Z25selective_scan_bwd_kernelI32Selective_Scan_bwd_kernel_traitsILi32ELi8ELb0ELb1ELb1ELb0ELb1EN3c104HalfEfEEv12SSMParamsBwd --------------------------
	.section	.nv.constant0._Z25selective_scan_bwd_kernelI32Selective_Scan_bwd_kernel_traitsILi32ELi8ELb0ELb1ELb1ELb0ELb1EN3c104HalfEfEEv12SSMParamsBwd,"a",@progbits
	.sectionflags	@""
	.align	4
.nv.constant0._Z25selective_scan_bwd_kernelI32Selective_Scan_bwd_kernel_traitsILi32ELi8ELb0ELb1ELb1ELb0ELb1EN3c104HalfEfEEv12SSMParamsBwd:
	.zero		848


//--------------------- .nv.constant0._Z25selective_scan_bwd_kernelI32Selective_Scan_bwd_kernel_traitsILi32ELi8ELb0ELb1ELb1ELb1ELb0EN3c104HalfEfEEv12SSMParamsBwd --------------------------
	.section	.nv.constant0._Z25selective_scan_bwd_kernelI32Selective_Scan_bwd_kernel_traitsILi32ELi8ELb0ELb1ELb1ELb1ELb0EN3c104HalfEfEEv12SSMParamsBwd,"a",@progbits
	.sectionflags	@""
	.align	4
.nv.constant0._Z25selective_scan_bwd_kernelI32Selective_Scan_bwd_kernel_traitsILi32ELi8ELb0ELb1ELb1ELb1ELb0EN3c104HalfEfEEv12SSMParamsBwd:
	.zero		848


//--------------------- .nv.constant0._Z25selective_scan_bwd_kernelI32Selective_Scan_bwd_kernel_traitsILi32ELi8ELb0ELb1ELb1ELb1ELb1EN3c104HalfEfEEv12SSMParamsBwd --------------------------
	.section	.nv.constant0._Z25selective_scan_bwd_kernelI32Selective_Scan_bwd_kernel_traitsILi32ELi8ELb0ELb1ELb1ELb1ELb1EN3c104HalfEfEEv12SSMParamsBwd,"a",@progbits
	.sectionflags	@""
	.align	4
.nv.constant0._Z25selective_scan_bwd_kernelI32Selective_Scan_bwd_kernel_traitsILi32ELi8ELb0ELb1ELb1ELb1ELb1EN3c104HalfEfEEv12SSMParamsBwd:
	.zero		848


//--------------------- .nv.constant0._Z25selective_scan_bwd_kernelI32Selective_Scan_bwd_kernel_traitsILi32ELi8ELb1ELb0ELb0ELb0ELb0EN3c104HalfEfEEv12SSMParamsBwd --------------------------
	.section	.nv.constant0._Z25selective_scan_bwd_kernelI32Selective_Scan_bwd_kernel_traitsILi32ELi8ELb1ELb0ELb0ELb0ELb0EN3c104HalfEfEEv12SSMParamsBwd,"a",@progbits
	.sectionflags	@""
	.align	4
.nv.constant0._Z25selective_scan_bwd_kernelI32Selective_Scan_bwd_kernel_traitsILi32ELi8ELb1ELb0ELb0ELb0ELb0EN3c104HalfEfEEv12SSMParamsBwd:
	.zero		848


//--------------------- .nv.constant0._Z25selective_scan_bwd_kernelI32Selective_Scan_bwd_kernel_traitsILi32ELi8ELb1ELb0ELb0ELb0ELb1EN3c104HalfEfEEv12SSMParamsBwd --------------------------
	.section	.nv.constant0._Z25selective_scan_bwd_kernelI32Selective_Scan_bwd_kernel_traitsILi32ELi8ELb1ELb0ELb0ELb0ELb1EN3c104HalfEfEEv12SSMParamsBwd,"a",@progbits
	.sectionflags	@""
	.align	4
.nv.constant0._Z25selective_scan_bwd_kernelI32Selective_Scan_bwd_kernel_traitsILi32ELi8ELb1ELb0ELb0ELb0ELb1EN3c104HalfEfEEv12SSMParamsBwd:
	.zero		848


//--------------------- .nv.constant0._Z25selective_scan_bwd_kernelI32Selective_Scan_bwd_kernel_traitsILi32ELi8ELb1ELb0ELb0ELb1ELb0EN3c104HalfEfEEv12SSMParamsBwd --------------------------
	.section	.nv.constant0._Z25selective_scan_bwd_kernelI32Selective_Scan_bwd_kernel_traitsILi32ELi8ELb1ELb0ELb0ELb1ELb0EN3c104HalfEfEEv12SSMParamsBwd,"a",@progbits
	.sectionflags	@""
	.align	4
.nv.constant0._Z25selective_scan_bwd_kernelI32Selective_Scan_bwd_kernel_traitsILi32ELi8ELb1ELb0ELb0ELb1ELb0EN3c104HalfEfEEv12SSMParamsBwd:
	.zero		848


//--------------------- .nv.constant0._Z25selective_scan_bwd_kernelI32Selective_Scan_bwd_kernel_traitsILi32ELi8ELb1ELb0ELb0ELb1ELb1EN3c104HalfEfEEv12SSMParamsBwd --------------------------
	.section	.nv.constant0._Z25selective_scan_bwd_kernelI32Selective_Scan_bwd_kernel_traitsILi32ELi8ELb1ELb0ELb0ELb1ELb1EN3c104HalfEfEEv12SSMParamsBwd,"a",@progbits
	.sectionflags	@""
	.align	4
.nv.constant0._Z25selective_scan_bwd_kernelI32Selective_Scan_bwd_kernel_traitsILi32ELi8ELb1ELb0ELb0ELb1ELb1EN3c104HalfEfEEv12SSMParamsBwd:
	.zero		848


//--------------------- .nv.constant0._Z25selective_scan_bwd_kernelI32Selective_Scan_bwd_kernel_traitsILi32ELi8ELb1ELb0ELb1ELb0ELb0EN3c104HalfEfEEv12SSMParamsBwd --------------------------
	.section	.nv.constant0._Z25selective_scan_bwd_kernelI32Selective_Scan_bwd_kernel_traitsILi32ELi8ELb1ELb0ELb1ELb0ELb0EN3c104HalfEfEEv12SSMParamsBwd,"a",@progbits
	.sectionflags	@""
	.align	4
.nv.constant0._Z25selective_scan_bwd_kernelI32Selective_Scan_bwd_kernel_traitsILi32ELi8ELb1ELb0ELb1ELb0ELb0EN3c104HalfEfEEv12SSMParamsBwd:
	.zero		848


//--------------------- .nv.constant0._Z25selective_scan_bwd_kernelI32Selective_Scan_bwd_kernel_traitsILi32ELi8ELb1ELb0ELb1ELb0ELb1EN3c104HalfEfEEv12SSMParamsBwd --------------------------
	.section	.nv.constant0._Z25selective_scan_bwd_kernelI32Selective_Scan_bwd_kernel_traitsILi32ELi8ELb1ELb0ELb1ELb0ELb1EN3c104HalfEfEEv12SSMParamsBwd,"a",@progbits
	.sectionflags	@""
	.align	4
.nv.constant0._Z25selective_scan_bwd_kernelI32Selective_Scan_bwd_kernel_traitsILi32ELi8ELb1ELb0ELb1ELb0ELb1EN3c104HalfEfEEv12SSMParamsBwd:
	.zero		848


//--------------------- .nv.constant0._Z25selective_scan_bwd_kernelI32Selective_Scan_bwd_kernel_traitsILi32ELi8ELb1ELb0ELb1ELb1ELb0EN3c104HalfEfEEv12SSMParamsBwd --------------------------
	.section	.nv.constant0._Z25selective_scan_bwd_kernelI32Selective_Scan_bwd_kernel_traitsILi32ELi8ELb1ELb0ELb1ELb1ELb0EN3c104HalfEfEEv12SSMParamsBwd,"a",@progbits
	.sectionflags	@""
	.align	4
.nv.constant0._Z25selective_scan_bwd_kernelI32Selective_Scan_bwd_kernel_traitsILi32ELi8ELb1ELb0ELb1ELb1ELb0EN3c104HalfEfEEv12SSMParamsBwd:
	.zero		848


//--------------------- .nv.constant0._Z25selective_scan_bwd_kernelI32Selective_Scan_bwd_kernel_traitsILi32ELi8ELb1ELb0ELb1ELb1ELb1EN3c104HalfEfEEv12SSMParamsBwd --------------------------
	.section	.nv.constant0._Z25selective_scan_bwd_kernelI32Selective_Scan_bwd_kernel_traitsILi32ELi8ELb1ELb0ELb1ELb1ELb1EN3c104HalfEfEEv12SSMParamsBwd,"a",@progbits
	.sectionflags	@""
	.align	4
.nv.constant0._Z25selective_scan_bwd_kernelI32Selective_Scan_bwd_kernel_traitsILi32ELi8ELb1ELb0ELb1ELb1ELb1EN3c104HalfEfEEv12SSMParamsBwd:
	.zero		848


//--------------------- .nv.constant0._Z25selective_scan_bwd_kernelI32Selective_Scan_bwd_kernel_traitsILi32ELi8ELb1ELb1ELb0ELb0ELb0EN3c104HalfEfEEv12SSMParamsBwd --------------------------
	.section	.nv.constant0._Z25selective_scan_bwd_kernelI32Selective_Scan_bwd_kernel_traitsILi32ELi8ELb1ELb1ELb0ELb0ELb0EN3c104HalfEfEEv12SSMParamsBwd,"a",@progbits
	.sectionflags	@""
	.align	4
.nv.constant0._Z25selective_scan_bwd_kernelI32Selective_Scan_bwd_kernel_traitsILi32ELi8ELb1ELb1ELb0ELb0ELb0EN3c104HalfEfEEv12SSMParamsBwd:
	.zero		848


//--------------------- .nv.constant0._Z25selective_scan_bwd_kernelI32Selective_Scan_bwd_kernel_traitsILi32ELi8ELb1ELb1ELb0ELb0ELb1EN3c104HalfEfEEv12SSMParamsBwd --------------------------
	.section	.nv.constant0._Z25selective_scan_bwd_kernelI32Selective_Scan_bwd_kernel_traitsILi32ELi8ELb1ELb1ELb0ELb0ELb1EN3c104HalfEfEEv12SSMParamsBwd,"a",@progbits
	.sectionflags	@""
	.align	4
.nv.constant0._Z25selective_scan_bwd_kernelI32Selective_Scan_bwd_kernel_traitsILi32ELi8ELb1ELb1ELb0ELb0ELb1EN3c104HalfEfEEv12SSMParamsBwd:
	.zero		848


//--------------------- .nv.constant0._Z25selective_scan_bwd_kernelI32Selective_Scan_bwd_kernel_traitsILi32ELi8ELb1ELb1ELb0ELb1ELb0EN3c104HalfEfEEv12SSMParamsBwd --------------------------
	.section	.nv.constant0._Z25selective_scan_bwd_kernelI32Selective_Scan_bwd_kernel_traitsILi32ELi8ELb1ELb1ELb0ELb1ELb0EN3c104HalfEfEEv12SSMParamsBwd,"a",@progbits
	.sectionflags	@""
	.align	4
.nv.constant0._Z25selective_scan_bwd_kernelI32Selective_Scan_bwd_kernel_traitsILi32ELi8ELb1ELb1ELb0ELb1ELb0EN3c104HalfEfEEv12SSMParamsBwd:
	.zero		848


//--------------------- .nv.constant0._Z25selective_scan_bwd_kernelI32Selective_Scan_bwd_kernel_traitsILi32ELi8ELb1ELb1ELb0ELb1ELb1EN3c104HalfEfEEv12SSMParamsBwd --------------------------
	.section	.nv.constant0._Z25selective_scan_bwd_kernelI32Selective_Scan_bwd_kernel_traitsILi32ELi8ELb1ELb1ELb0ELb1ELb1EN3c104HalfEfEEv12SSMParamsBwd,"a",@progbits
	.sectionflags	@""
	.align	4
.nv.constant0._Z25selective_scan_bwd_kernelI32Selective_Scan_bwd_kernel_traitsILi32ELi8ELb1ELb1ELb0ELb1ELb1EN3c104HalfEfEEv12SSMParamsBwd:
	.zero		848


//--------------------- .nv.constant0._Z25selective_scan_bwd_kernelI32Selective_Scan_bwd_kernel_traitsILi32ELi8ELb1ELb1ELb1ELb0ELb0EN3c104HalfEfEEv12SSMParamsBwd --------------------------
	.section	.nv.constant0._Z25selective_scan_bwd_kernelI32Selective_Scan_bwd_kernel_traitsILi32ELi8ELb1ELb1ELb1ELb0ELb0EN3c104HalfEfEEv12SSMParamsBwd,"a",@progbits
	.sectionflags	@""
	.align	4
.nv.constant0._Z25selective_scan_bwd_kernelI32Selective_Scan_bwd_kernel_traitsILi32ELi8ELb1ELb1ELb1ELb0ELb0EN3c104HalfEfEEv12SSMParamsBwd:
	.zero		848


//--------------------- .nv.constant0._Z25selective_scan_bwd_kernelI32Selective_Scan_bwd_kernel_traitsILi32ELi8ELb1ELb1ELb1ELb0ELb1EN3c104HalfEfEEv12SSMParamsBwd --------------------------
	.section	.nv.constant0._Z25selective_scan_bwd_kernelI32Selective_Scan_bwd_kernel_traitsILi32ELi8ELb1ELb1ELb1ELb0ELb1EN3c104HalfEfEEv12SSMParamsBwd,"a",@progbits
	.sectionflags	@""
	.align	4
.nv.constant0._Z25selective_scan_bwd_kernelI32Selective_Scan_bwd_kernel_traitsILi32ELi8ELb1ELb1ELb1ELb0ELb1EN3c104HalfEfEEv12SSMParamsBwd:
	.zero		848


//--------------------- .nv.constant0._Z25selective_scan_bwd_kernelI32Selective_Scan_bwd_kernel_traitsILi32ELi8ELb1ELb1ELb1ELb1ELb0EN3c104HalfEfEEv12SSMParamsBwd --------------------------
	.section	.nv.constant0._Z25selective_scan_bwd_kernelI32Selective_Scan_bwd_kernel_traitsILi32ELi8ELb1ELb1ELb1ELb1ELb0EN3c104HalfEfEEv12SSMParamsBwd,"a",@progbits
	.sectionflags	@""
	.align	4
.nv.constant0._Z25selective_scan_bwd_kernelI32Selective_Scan_bwd_kernel_traitsILi32ELi8ELb1ELb1ELb1ELb1ELb0EN3c104HalfEfEEv12SSMParamsBwd:
	.zero		848


//--------------------- .nv.constant0._Z25selective_scan_bwd_kernelI32Selective_Scan_bwd_kernel_traitsILi32ELi8ELb1ELb1ELb1ELb1ELb1EN3c104HalfEfEEv12SSMParamsBwd --------------------------
	.section	.nv.constant0._Z25selective_scan_bwd_kernelI32Selective_Scan_bwd_kernel_traitsILi32ELi8ELb1ELb1ELb1ELb1ELb1EN3c104HalfEfEEv12SSMParamsBwd,"a",@progbits
	.sectionflags	@""
	.align	4
.nv.constant0._Z25selective_scan_bwd_kernelI32Selective_Scan_bwd_kernel_traitsILi32ELi8ELb1ELb1ELb1ELb1ELb1EN3c104HalfEfEEv12SSMParamsBwd:
	.zero		848


//--------------------- .nv.constant0._Z25selective_scan_bwd_kernelI32Selective_Scan_bwd_kernel_traitsILi32ELi4ELb0ELb0ELb0ELb0ELb0EN3c104HalfEfEEv12SSMParamsBwd --------------------------
	.section	.nv.constant0._Z25selective_scan_bwd_kernelI32Selective_Scan_bwd_kernel_traitsILi32ELi4ELb0ELb0ELb0ELb0ELb0EN3c104HalfEfEEv12SSMParamsBwd,"a",@progbits
	.sectionflags	@""
	.align	4
.nv.constant0._Z25selective_scan_bwd_kernelI32Selective_Scan_bwd_kernel_traitsILi32ELi4ELb0ELb0ELb0ELb0ELb0EN3c104HalfEfEEv12SSMParamsBwd:
	.zero		848


//--------------------- .nv.constant0._Z25selective_scan_bwd_kernelI32Selective_Scan_bwd_kernel_traitsILi32ELi4ELb0ELb0ELb0ELb0ELb1EN3c104HalfEfEEv12SSMParamsBwd --------------------------
	.section	.nv.constant0._Z25selective_scan_bwd_kernelI32Selective_Scan_bwd_kernel_traitsILi32ELi4ELb0ELb0ELb0ELb0ELb1EN3c104HalfEfEEv12SSMParamsBwd,"a",@progbits
	.sectionflags	@""
	.align	4
.nv.constant0._Z25selective_scan_bwd_kernelI32Selective_Scan_bwd_kernel_traitsILi32ELi4ELb0ELb0ELb0ELb0ELb1EN3c104HalfEfEEv12SSMParamsBwd:
	.zero		848


//--------------------- .nv.constant0._Z25selective_scan_bwd_kernelI32Selective_Scan_bwd_kernel_traitsILi32ELi4ELb0ELb0ELb0ELb1ELb0EN3c104HalfEfEEv12SSMParamsBwd --------------------------
	.section	.nv.constant0._Z25selective_scan_bwd_kernelI32Selective_Scan_bwd_kernel_traitsILi32ELi4ELb0ELb0ELb0ELb1ELb0EN3c104HalfEfEEv12SSMParamsBwd,"a",@progbits
	.sectionflags	@""
	.align	4
.nv.constant0._Z25selective_scan_bwd_kernelI32Selective_Scan_bwd_kernel_traitsILi32ELi4ELb0ELb0ELb0ELb1ELb0EN3c104HalfEfEEv12SSMParamsBwd:
	.zero		848


//--------------------- .nv.constant0._Z25selective_scan_bwd_kernelI32Selective_Scan_bwd_kernel_traitsILi32ELi4ELb0ELb0ELb0ELb1ELb1EN3c104HalfEfEEv12SSMParamsBwd --------------------------
	.section	.nv.constant0._Z25selective_scan_bwd_kernelI32Selective_Scan_bwd_kernel_traitsILi32ELi4ELb0ELb0ELb0ELb1ELb1EN3c104HalfEfEEv12SSMParamsBwd,"a",@progbits
	.sectionflags	@""
	.align	4
.nv.constant0._Z25selective_scan_bwd_kernelI32Selective_Scan_bwd_kernel_traitsILi32ELi4ELb0ELb0ELb0ELb1ELb1EN3c104HalfEfEEv12SSMParamsBwd:
	.zero		848


//--------------------- .nv.constant0._Z25selective_scan_bwd_kernelI32Selective_Scan_bwd_kernel_traitsILi32ELi4ELb0ELb0ELb1ELb0ELb0EN3c104HalfEfEEv12SSMParamsBwd --------------------------
	.section	.nv.constant0._Z25selective_scan_bwd_kernelI32Selective_Scan_bwd_kernel_traitsILi32ELi4ELb0ELb0ELb1ELb0ELb0EN3c104HalfEfEEv12SSMParamsBwd,"a",@progbits
	.sectionflags	@""
	.align	4
.nv.constant0._Z25selective_scan_bwd_kernelI32Selective_Scan_bwd_kernel_traitsILi32ELi4ELb0ELb0ELb1ELb0ELb0EN3c104HalfEfEEv12SSMParamsBwd:
	.zero		848


//--------------------- .nv.constant0._Z25selective_scan_bwd_kernelI32Selective_Scan_bwd_kernel_traitsILi32ELi4ELb0ELb0ELb1ELb0ELb1EN3c104HalfEfEEv12SSMParamsBwd --------------------------
	.section	.nv.constant0._Z25selective_scan_bwd_kernelI32Selective_Scan_bwd_kernel_traitsILi32ELi4ELb0ELb0ELb1ELb0ELb1EN3c104HalfEfEEv12SSMParamsBwd,"a",@progbits
	.sectionflags	@""
	.align	4
.nv.constant0._Z25selective_scan_bwd_kernelI32Selective_Scan_bwd_kernel_traitsILi32ELi4ELb0ELb0ELb1ELb0ELb1EN3c104HalfEfEEv12SSMParamsBwd:
	.zero		848


//--------------------- .nv.constant0._Z25selective_scan_bwd_kernelI32Selective_Scan_bwd_kernel_traitsILi32ELi4ELb0ELb0ELb1ELb1ELb0EN3c104HalfEfEEv12SSMParamsBwd --------------------------
	.section	.nv.constant0._Z25selective_scan_bwd_kernelI32Selective_Scan_bwd_kernel_traitsILi32ELi4ELb0ELb0ELb1ELb1ELb0EN3c104HalfEfEEv12SSMParamsBwd,"a",@progbits
	.sectionflags	@""
	.align	4
.nv.constant0._Z25selective_scan_bwd_kernelI32Selective_Scan_bwd_kernel_traitsILi32ELi4ELb0ELb0ELb1ELb1ELb0EN3c104HalfEfEEv12SSMParamsBwd:
	.zero		848


//--------------------- .nv.constant0._Z25selective_scan_bwd_kernelI32Selective_Scan_bwd_kernel_traitsILi32ELi4ELb0ELb0ELb1ELb1ELb1EN3c104HalfEfEEv12SSMParamsBwd --------------------------
	.section	.nv.constant0._Z25selective_scan_bwd_kernelI32Selective_Scan_bwd_kernel_traitsILi32ELi4ELb0ELb0ELb1ELb1ELb1EN3c104HalfEfEEv12SSMParamsBwd,"a",@progbits
	.sectionflags	@""
	.align	4
.nv.constant0._Z25selective_scan_bwd_kernelI32Selective_Scan_bwd_kernel_traitsILi32ELi4ELb0ELb0ELb1ELb1ELb1EN3c104HalfEfEEv12SSMParamsBwd:
	.zero		848


//--------------------- .nv.constant0._Z25selective_scan_bwd_kernelI32Selective_Scan_bwd_kernel_traitsILi32ELi4ELb0ELb1ELb0ELb0ELb0EN3c104HalfEfEEv12SSMParamsBwd --------------------------
	.section	.nv.constant0._Z25selective_scan_bwd_kernelI32Selective_Scan_bwd_kernel_traitsILi32ELi4ELb0ELb1ELb0ELb0ELb0EN3c104HalfEfEEv12SSMParamsBwd,"a",@progbits
	.sectionflags	@""
	.align	4
.nv.constant0._Z25selective_scan_bwd_kernelI32Selective_Scan_bwd_kernel_traitsILi32ELi4ELb0ELb1ELb0ELb0ELb0EN3c104HalfEfEEv12SSMParamsBwd:
	.zero		848


//--------------------- .nv.constant0._Z25selective_scan_bwd_kernelI32Selective_Scan_bwd_kernel_traitsILi32ELi4ELb0ELb1ELb0ELb0ELb1EN3c104HalfEfEEv12SSMParamsBwd --------------------------
	.section	.nv.constant0._Z25selective_scan_bwd_kernelI32Selective_Scan_bwd_kernel_traitsILi32ELi4ELb0ELb1ELb0ELb0ELb1EN3c104HalfEfEEv12SSMParamsBwd,"a",@progbits
	.sectionflags	@""
	.align	4
.nv.constant0._Z25selective_scan_bwd_kernelI32Selective_Scan_bwd_kernel_traitsILi32ELi4ELb0ELb1ELb0ELb0ELb1EN3c104HalfEfEEv12SSMParamsBwd:
	.zero		848


//--------------------- .nv.constant0._Z25selective_scan_bwd_kernelI32Selective_Scan_bwd_kernel_traitsILi32ELi4ELb0ELb1ELb0ELb1ELb0EN3c104HalfEfEEv12SSMParamsBwd --------------------------
	.section	.nv.constant0._Z25selective_scan_bwd_kernelI32Selective_Scan_bwd_kernel_traitsILi32ELi4ELb0ELb1ELb0ELb1ELb0EN3c104HalfEfEEv12SSMParamsBwd,"a",@progbits
	.sectionflags	@""
	.align	4
.nv.constant0._Z25selective_scan_bwd_kernelI32Selective_Scan_bwd_kernel_traitsILi32ELi4ELb0ELb1ELb0ELb1ELb0EN3c104HalfEfEEv12SSMParamsBwd:
	.zero		848


//--------------------- .nv.constant0._Z25selective_scan_bwd_kernelI32Selective_Scan_bwd_kernel_traitsILi32ELi4ELb0ELb1ELb0ELb1ELb1EN3c104HalfEfEEv12SSMParamsBwd --------------------------
	.section	.nv.constant0._Z25selective_scan_bwd_kernelI32Selective_Scan_bwd_kernel_traitsILi32ELi4ELb0ELb1ELb0ELb1ELb1EN3c104HalfEfEEv12SSMParamsBwd,"a",@progbits
	.sectionflags	@""
	.align	4
.nv.constant0._Z25selective_scan_bwd_kernelI32Selective_Scan_bwd_kernel_traitsILi32ELi4ELb0ELb1ELb0ELb1ELb1EN3c104HalfEfEEv12SSMParamsBwd:
	.zero		848


//--------------------- .nv.constant0._Z25selective_scan_bwd_kernelI32Selective_Scan_bwd_kernel_traitsILi32ELi4ELb0ELb1ELb1ELb0ELb0EN3c104HalfEfEEv12SSMParamsBwd --------------------------
	.section	.nv.constant0._Z25selective_scan_bwd_kernelI32Selective_Scan_bwd_kernel_traitsILi32ELi4ELb0ELb1ELb1ELb0ELb0EN3c104HalfEfEEv12SSMParamsBwd,"a",@progbits
	.sectionflags	@""
	.align	4
.nv.constant0._Z25selective_scan_bwd_kernelI32Selective_Scan_bwd_kernel_traitsILi32ELi4ELb0ELb1ELb1ELb0ELb0EN3c104HalfEfEEv12SSMParamsBwd:
	.zero		848


//--------------------- .nv.constant0._Z25selective_scan_bwd_kernelI32Selective_Scan_bwd_kernel_traitsILi32ELi4ELb0ELb1ELb1ELb0ELb1EN3c104HalfEfEEv12SSMParamsBwd --------------------------
	.section	.nv.constant0._Z25selective_scan_bwd_kernelI32Selective_Scan_bwd_kernel_traitsILi32ELi4ELb0ELb1ELb1ELb0ELb1EN3c104HalfEfEEv12SSMParamsBwd,"a",@progbits
	.sectionflags	@""
	.align	4
.nv.constant0._Z25selective_scan_bwd_kernelI32Selective_Scan_bwd_kernel_traitsILi32ELi4ELb0ELb1ELb1ELb0ELb1EN3c104HalfEfEEv12SSMParamsBwd:
	.zero		848


//--------------------- .nv.constant0._Z25selective_scan_bwd_kernelI32Selective_Scan_bwd_kernel_traitsILi32ELi4ELb0ELb1ELb1ELb1ELb0EN3c104HalfEfEEv12SSMParamsBwd --------------------------
	.section	.nv.constant0._Z25selective_scan_bwd_kernelI32Selective_Scan_bwd_kernel_traitsILi32ELi4ELb0ELb1ELb1ELb1ELb0EN3c104HalfEfEEv12SSMParamsBwd,"a",@progbits
	.sectionflags	@""
	.align	4
.nv.constant0._Z25selective_scan_bwd_kernelI32Selective_Scan_bwd_kernel_traitsILi32ELi4ELb0ELb1ELb1ELb1ELb0EN3c104HalfEfEEv12SSMParamsBwd:
	.zero		848


//--------------------- .nv.constant0._Z25selective_scan_bwd_kernelI32Selective_Scan_bwd_kernel_traitsILi32ELi4ELb0ELb1ELb1ELb1ELb1EN3c104HalfEfEEv12SSMParamsBwd --------------------------
	.section	.nv.constant0._Z25selective_scan_bwd_kernelI32Selective_Scan_bwd_kernel_traitsILi32ELi4ELb0ELb1ELb1ELb1ELb1EN3c104HalfEfEEv12SSMParamsBwd,"a",@progbits
	.sectionflags	@""
	.align	4
.nv.constant0._Z25selective_scan_bwd_kernelI32Selective_Scan_bwd_kernel_traitsILi32ELi4ELb0ELb1ELb1ELb1ELb1EN3c104HalfEfEEv12SSMParamsBwd:
	.zero		848


//--------------------- .nv.constant0._Z25selective_scan_bwd_kernelI32Selective_Scan_bwd_kernel_traitsILi32ELi4ELb1ELb0ELb0ELb0ELb0EN3c104HalfEfEEv12SSMParamsBwd --------------------------
	.section	.nv.constant0._Z25selective_scan_bwd_kernelI32Selective_Scan_bwd_kernel_traitsILi32ELi4ELb1ELb0ELb0ELb0ELb0EN3c104HalfEfEEv12SSMParamsBwd,"a",@progbits
	.sectionflags	@""
	.align	4
.nv.constant0._Z25selective_scan_bwd_kernelI32Selective_Scan_bwd_kernel_traitsILi32ELi4ELb1ELb0ELb0ELb0ELb0EN3c104HalfEfEEv12SSMParamsBwd:
	.zero		848


//--------------------- .nv.constant0._Z25selective_scan_bwd_kernelI32Selective_Scan_bwd_kernel_traitsILi32ELi4ELb1ELb0ELb0ELb0ELb1EN3c104HalfEfEEv12SSMParamsBwd --------------------------
	.section	.nv.constant0._Z25selective_scan_bwd_kernelI32Selective_Scan_bwd_kernel_traitsILi32ELi4ELb1ELb0ELb0ELb0ELb1EN3c104HalfEfEEv12SSMParamsBwd,"a",@progbits
	.sectionflags	@""
	.align	4
.nv.constant0._Z25selective_scan_bwd_kernelI32Selective_Scan_bwd_kernel_traitsILi32ELi4ELb1ELb0ELb0ELb0ELb1EN3c104HalfEfEEv12SSMParamsBwd:
	.zero		848


//--------------------- .nv.constant0._Z25selective_scan_bwd_kernelI32Selective_Scan_bwd_kernel_traitsILi32ELi4ELb1ELb0ELb0ELb1ELb0EN3c104HalfEfEEv12SSMParamsBwd --------------------------
	.section	.nv.constant0._Z25selective_scan_bwd_kernelI32Selective_Scan_bwd_kernel_traitsILi32ELi4ELb1ELb0ELb0ELb1ELb0EN3c104HalfEfEEv12SSMParamsBwd,"a",@progbits
	.sectionflags	@""
	.align	4
.nv.constant0._Z25selective_scan_bwd_kernelI32Selective_Scan_bwd_kernel_traitsILi32ELi4ELb1ELb0ELb0ELb1ELb0EN3c104HalfEfEEv12SSMParamsBwd:
	.zero		848


//--------------------- .nv.constant0._Z25selective_scan_bwd_kernelI32Selective_Scan_bwd_kernel_traitsILi32ELi4ELb1ELb0ELb0ELb1ELb1EN3c104HalfEfEEv12SSMParamsBwd --------------------------
	.section	.nv.constant0._Z25selective_scan_bwd_kernelI32Selective_Scan_bwd_kernel_traitsILi32ELi4ELb1ELb0ELb0ELb1ELb1EN3c104HalfEfEEv12SSMParamsBwd,"a",@progbits
	.sectionflags	@""
	.align	4
.nv.constant0._Z25selective_scan_bwd_kernelI32Selective_Scan_bwd_kernel_traitsILi32ELi4ELb1ELb0ELb0ELb1ELb1EN3c104HalfEfEEv12SSMParamsBwd:
	.zero		848


//--------------------- .nv.constant0._Z25selective_scan_bwd_kernelI32Selective_Scan_bwd_kernel_traitsILi32ELi4ELb1ELb0ELb1ELb0ELb0EN3c104HalfEfEEv12SSMParamsBwd --------------------------
	.section	.nv.constant0._Z25selective_scan_bwd_kernelI32Selective_Scan_bwd_kernel_traitsILi32ELi4ELb1ELb0ELb1ELb0ELb0EN3c104HalfEfEEv12SSMParamsBwd,"a",@progbits
	.sectionflags	@""
	.align	4
.nv.constant0._Z25selective_scan_bwd_kernelI32Selective_Scan_bwd_kernel_traitsILi32ELi4ELb1ELb0ELb1ELb0ELb0EN3c104HalfEfEEv12SSMParamsBwd:
	.zero		848


//--------------------- .nv.constant0._Z25selective_scan_bwd_kernelI32Selective_Scan_bwd_kernel_traitsILi32ELi4ELb1ELb0ELb1ELb0ELb1EN3c104HalfEfEEv12SSMParamsBwd --------------------------
	.section	.nv.constant0._Z25selective_scan_bwd_kernelI32Selective_Scan_bwd_kernel_traitsILi32ELi4ELb1ELb0ELb1ELb0ELb1EN3c104HalfEfEEv12SSMParamsBwd,"a",@progbits
	.sectionflags	@""
	.align	4
.nv.constant0._Z25selective_scan_bwd_kernelI32Selective_Scan_bwd_kernel_traitsILi32ELi4ELb1ELb0ELb1ELb0ELb1EN3c104HalfEfEEv12SSMParamsBwd:
	.zero		848


//--------------------- .nv.constant0._Z25selective_scan_bwd_kernelI32Selective_Scan_bwd_kernel_traitsILi32ELi4ELb1ELb0ELb1ELb1ELb0EN3c104HalfEfEEv12SSMParamsBwd --------------------------
	.section	.nv.constant0._Z25selective_scan_bwd_kernelI32Selective_Scan_bwd_kernel_traitsILi32ELi4ELb1ELb0ELb1ELb1ELb0EN3c104HalfEfEEv12SSMParamsBwd,"a",@progbits
	.sectionflags	@""
	.align	4
.nv.constant0._Z25selective_scan_bwd_kernelI32Selective_Scan_bwd_kernel_traitsILi32ELi4ELb1ELb0ELb1ELb1ELb0EN3c104HalfEfEEv12SSMParamsBwd:
	.zero		848


//--------------------- .nv.constant0._Z25selective_scan_bwd_kernelI32Selective_Scan_bwd_kernel_traitsILi32ELi4ELb1ELb0ELb1ELb1ELb1EN3c104HalfEfEEv12SSMParamsBwd --------------------------
	.section	.nv.constant0._Z25selective_scan_bwd_kernelI32Selective_Scan_bwd_kernel_traitsILi32ELi4ELb1ELb0ELb1ELb1ELb1EN3c104HalfEfEEv12SSMParamsBwd,"a",@progbits
	.sectionflags	@""
	.align	4
.nv.constant0._Z25selective_scan_bwd_kernelI32Selective_Scan_bwd_kernel_traitsILi32ELi4ELb1ELb0ELb1ELb1ELb1EN3c104HalfEfEEv12SSMParamsBwd:
	.zero		848


//--------------------- .nv.constant0._Z25selective_scan_bwd_kernelI32Selective_Scan_bwd_kernel_traitsILi32ELi4ELb1ELb1ELb0ELb0ELb0EN3c104HalfEfEEv12SSMParamsBwd --------------------------
	.section	.nv.constant0._Z25selective_scan_bwd_kernelI32Selective_Scan_bwd_kernel_traitsILi32ELi4ELb1ELb1ELb0ELb0ELb0EN3c104HalfEfEEv12SSMParamsBwd,"a",@progbits
	.sectionflags	@""
	.align	4
.nv.constant0._Z25selective_scan_bwd_kernelI32Selective_Scan_bwd_kernel_traitsILi32ELi4ELb1ELb1ELb0ELb0ELb0EN3c104HalfEfEEv12SSMParamsBwd:
	.zero		848


//--------------------- .nv.constant0._Z25selective_scan_bwd_kernelI32Selective_Scan_bwd_kernel_traitsILi32ELi4ELb1ELb1ELb0ELb0ELb1EN3c104HalfEfEEv12SSMParamsBwd --------------------------
	.section	.nv.constant0._Z25selective_scan_bwd_kernelI32Selective_Scan_bwd_kernel_traitsILi32ELi4ELb1ELb1ELb0ELb0ELb1EN3c104HalfEfEEv12SSMParamsBwd,"a",@progbits
	.sectionflags	@""
	.align	4
.nv.constant0._Z25selective_scan_bwd_kernelI32Selective_Scan_bwd_kernel_traitsILi32ELi4ELb1ELb1ELb0ELb0ELb1EN3c104HalfEfEEv12SSMParamsBwd:
	.zero		848


//--------------------- .nv.constant0._Z25selective_scan_bwd_kernelI32Selective_Scan_bwd_kernel_traitsILi32ELi4ELb1ELb1ELb0ELb1ELb0EN3c104HalfEfEEv12SSMParamsBwd --------------------------
	.section	.nv.constant0._Z25selective_scan_bwd_kernelI32Selective_Scan_bwd_kernel_traitsILi32ELi4ELb1ELb1ELb0ELb1ELb0EN3c104HalfEfEEv12SSMParamsBwd,"a",@progbits
	.sectionflags	@""
	.align	4
.nv.constant0._Z25selective_scan_bwd_kernelI32Selective_Scan_bwd_kernel_traitsILi32ELi4ELb1ELb1ELb0ELb1ELb0EN3c104HalfEfEEv12SSMParamsBwd:
	.zero		848


//--------------------- .nv.constant0._Z25selective_scan_bwd_kernelI32Selective_Scan_bwd_kernel_traitsILi32ELi4ELb1ELb1ELb0ELb1ELb1EN3c104HalfEfEEv12SSMParamsBwd --------------------------
	.section	.nv.constant0._Z25selective_scan_bwd_kernelI32Selective_Scan_bwd_kernel_traitsILi32ELi4ELb1ELb1ELb0ELb1ELb1EN3c104HalfEfEEv12SSMParamsBwd,"a",@progbits
	.sectionflags	@""
	.align	4
.nv.constant0._Z25selective_scan_bwd_kernelI32Selective_Scan_bwd_kernel_traitsILi32ELi4ELb1ELb1ELb0ELb1ELb1EN3c104HalfEfEEv12SSMParamsBwd:
	.zero		848


//--------------------- .nv.constant0._Z25selective_scan_bwd_kernelI32Selective_Scan_bwd_kernel_traitsILi32ELi4ELb1ELb1ELb1ELb0ELb0EN3c104HalfEfEEv12SSMParamsBwd --------------------------
	.section	.nv.constant0._Z25selective_scan_bwd_kernelI32Selective_Scan_bwd_kernel_traitsILi32ELi4ELb1ELb1ELb1ELb0ELb0EN3c104HalfEfEEv12SSMParamsBwd,"a",@progbits
	.sectionflags	@""
	.align	4
.nv.constant0._Z25selective_scan_bwd_kernelI32Selective_Scan_bwd_kernel_traitsILi32ELi4ELb1ELb1ELb1ELb0ELb0EN3c104HalfEfEEv12SSMParamsBwd:
	.zero		848


//--------------------- .nv.constant0._Z25selective_scan_bwd_kernelI32Selective_Scan_bwd_kernel_traitsILi32ELi4ELb1ELb1ELb1ELb0ELb1EN3c104HalfEfEEv12SSMParamsBwd --------------------------
	.section	.nv.constant0._Z25selective_scan_bwd_kernelI32Selective_Scan_bwd_kernel_traitsILi32ELi4ELb1ELb1ELb1ELb0ELb1EN3c104HalfEfEEv12SSMParamsBwd,"a",@progbits
	.sectionflags	@""
	.align	4
.nv.constant0._Z25selective_scan_bwd_kernelI32Selective_Scan_bwd_kernel_traitsILi32ELi4ELb1ELb1ELb1ELb0ELb1EN3c104HalfEfEEv12SSMParamsBwd:
	.zero		848


//--------------------- .nv.constant0._Z25selective_scan_bwd_kernelI32Selective_Scan_bwd_kernel_traitsILi32ELi4ELb1ELb1ELb1ELb1ELb0EN3c104HalfEfEEv12SSMParamsBwd --------------------------
	.section	.nv.constant0._Z25selective_scan_bwd_kernelI32Selective_Scan_bwd_kernel_traitsILi32ELi4ELb1ELb1ELb1ELb1ELb0EN3c104HalfEfEEv12SSMParamsBwd,"a",@progbits
	.sectionflags	@""
	.align	4
.nv.constant0._Z25selective_scan_bwd_kernelI32Selective_Scan_bwd_kernel_traitsILi32ELi4ELb1ELb1ELb1ELb1ELb0EN3c104HalfEfEEv12SSMParamsBwd:
	.zero		848


//--------------------- .nv.constant0._Z25selective_scan_bwd_kernelI32Selective_Scan_bwd_kernel_traitsILi32ELi4ELb1ELb1ELb1ELb1ELb1EN3c104HalfEfEEv12SSMParamsBwd --------------------------
	.section	.nv.constant0._Z25selective_scan_bwd_kernelI32Selective_Scan_bwd_kernel_traitsILi32ELi4ELb1ELb1ELb1ELb1ELb1EN3c104HalfEfEEv12SSMParamsBwd,"a",@progbits
	.sectionflags	@""
	.align	4
.nv.constant0._Z25selective_scan_bwd_kernelI32Selective_Scan_bwd_kernel_traitsILi32ELi4ELb1ELb1ELb1ELb1ELb1EN3c104HalfEfEEv12SSMParamsBwd:
	.zero		848


//--------------------- .text._Z25selective_scan_bwd_kernelI32Selective_Scan_bwd_kernel_traitsILi128ELi16ELb0ELb0ELb0ELb0ELb0EN3c104HalfEfEEv12SSMParamsBwd --------------------------
	.section	.text._Z25selective_scan_bwd_kernelI32Selective_Scan_bwd_kernel_traitsILi128ELi16ELb0ELb0ELb0ELb0ELb0EN3c104HalfEfEEv12SSMParamsBwd,"ax",@progbits
	.sectioninfo	@"SHI_REGISTERS=168"
	.align	128
        .global         _Z25selective_scan_bwd_kernelI32Selective_Scan_bwd_kernel_traitsILi128ELi16ELb0ELb0ELb0ELb0ELb0EN3c104HalfEfEEv12SSMParamsBwd
        .type           _Z25selective_scan_bwd_kernelI32Selective_Scan_bwd_kernel_traitsILi128ELi16ELb0ELb0ELb0ELb0ELb0EN3c104HalfEfEEv12SSMParamsBwd,@function
        .size           _Z25selective_scan_bwd_kernelI32Selective_Scan_bwd_kernel_traitsILi128ELi16ELb0ELb0ELb0ELb0ELb0EN3c104HalfEfEEv12SSMParamsBwd,(.L_x_8814 - _Z25selective_scan_bwd_kernelI32Selective_Scan_bwd_kernel_traitsILi128ELi16ELb0ELb0ELb0ELb0ELb0EN3c104HalfEfEEv12SSMParamsBwd)
        .other          _Z25selective_scan_bwd_kernelI32Selective_Scan_bwd_kernel_traitsILi128ELi16ELb0ELb0ELb0ELb0ELb0EN3c104HalfEfEEv12SSMParamsBwd,@"STO_CUDA_ENTRY STV_DEFAULT"
_Z25selective_scan_bwd_kernelI32Selective_Scan_bwd_kernel_traitsILi128ELi16ELb0ELb0ELb0ELb0ELb0EN3c104HalfEfEEv12SSMParamsBwd:
.text._Z25selective_scan_bwd_kernelI32Selective_Scan_bwd_kernel_traitsILi128ELi16ELb0ELb0ELb0ELb0ELb0EN3c104HalfEfEEv12SSMParamsBwd:
[----:B------:R-:W-:Y:S02]  /*0000*/  MOV R1, c[0x0][0x28] ;  /* 0x00000a0000017a02 */ /* 0x000fe40000000f00 */
[----:B------:R-:W0:Y:S01]  /*0010*/  S2UR UR14, SR_CTAID.Y ;  /* 0x00000000000e79c3 */ /* 0x000e220000002600 */
[----:B------:R-:W-:Y:S02]  /*0020*/  ULDC.64 UR4, c[0x0][0x238] ;  /* 0x00008e0000047ab9 */ /* 0x000fe40000000a00 */
[----:B------:R-:W-:Y:S02]  /*0030*/  UISETP.NE.U32.AND UP0, UPT, URZ, UR4, UPT ;  /* 0x000000043f00728c */ /* 0x000fe4000bf05070 */
[----:B------:R-:W-:Y:S02]  /*0040*/  ULDC.64 UR6, c[0x0][0x250] ;  /* 0x0000940000067ab9 */ /* 0x000fe40000000a00 */
[----:B------:R-:W-:Y:S02]  /*0050*/  UISETP.NE.AND.EX UP0, UPT, URZ, UR5, UPT, UP0 ;  /* 0x000000053f00728c */ /* 0x000fe4000bf05300 */
[----:B------:R-:W-:Y:S02]  /*0060*/  UISETP.NE.U32.AND UP1, UPT, URZ, UR6, UPT ;  /* 0x000000063f00728c */ /* 0x000fe4000bf25070 */
[----:B------:R-:W-:-:S02]  /*0070*/  ULDC.64 UR32, c[0x0][0x118] ;  /* 0x0000460000207ab9 */ /* 0x000fc40000000a00 */
[----:B------:R-:W-:Y:S01]  /*0080*/  UISETP.NE.AND.EX UP1, UPT, URZ, UR7, UPT, UP1 ;  /* 0x000000073f00728c */ /* 0x000fe2000bf25310 */
[----:B------:R-:W-:Y:S01]  /*0090*/  PLOP3.LUT P0, PT, PT, PT, UP0, 0x80, 0x0 ;  /* 0x000000000000781c */ /* 0x000fe20003f0f008 */
[----:B------:R-:W1:Y:S01]  /*00a0*/  S2UR UR31, SR_CTAID.X ;  /* 0x00000000001f79c3 */ /* 0x000e620000002500 */
[----:B------:R-:W-:Y:S02]  /*00b0*/  ULDC.64 UR20, c[0x0][0x328] ;  /* 0x0000ca0000147ab9 */ /* 0x000fe40000000a00 */
[----:B------:R-:W-:Y:S01]  /*00c0*/  ULDC.64 UR22, c[0x0][0x348] ;  /* 0x0000d20000167ab9 */ /* 0x000fe20000000a00 */
[----:B------:R-:W-:Y:S01]  /*00d0*/  PLOP3.LUT P1, PT, PT, PT, UP1, 0x80, 0x0 ;  /* 0x000000000000781c */ /* 0x000fe20003f2f018 */
[----:B------:R-:W-:Y:S02]  /*00e0*/  ULDC.64 UR26, c[0x0][0x278] ;  /* 0x00009e00001a7ab9 */ /* 0x000fe40000000a00 */
[----:B------:R-:W-:Y:S02]  /*00f0*/  ULDC.64 UR8, c[0x0][0x1e0] ;  /* 0x0000780000087ab9 */ /* 0x000fe40000000a00 */
[----:B0-----:R-:W-:-:S02]  /*0100*/  USHF.R.S32.HI UR15, URZ, 0x1f, UR14 ;  /* 0x0000001f3f0f7899 */ /* 0x001fc4000801140e */
[----:B------:R-:W-:Y:S02]  /*0110*/  @UP0 ULEA UR4, UP2, UR14, UR4, 0x2 ;  /* 0x000000040e040291 */ /* 0x000fe4000f84103f */
[----:B------:R-:W-:Y:S02]  /*0120*/  @UP1 ULEA UR6, UP3, UR14, UR6, 0x2 ;  /* 0x000000060e061291 */ /* 0x000fe4000f86103f */
[----:B------:R-:W-:Y:S02]  /*0130*/  @UP0 ULEA.HI.X UR5, UR14, UR5, UR15, 0x2, UP2 ;  /* 0x000000050e050291 */ /* 0x000fe400090f140f */
[----:B------:R-:W-:Y:S01]  /*0140*/  MOV R2, UR4 ;  /* 0x0000000400027c02 */ /* 0x000fe20008000f00 */
[----:B------:R-:W-:Y:S01]  /*0150*/  @UP1 ULEA.HI.X UR7, UR14, UR7, UR15, 0x2, UP3 ;  /* 0x000000070e071291 */ /* 0x000fe200098f140f */
[----:B------:R-:W-:Y:S02]  /*0160*/  MOV R4, UR6 ;  /* 0x0000000600047c02 */ /* 0x000fe40008000f00 */
[----:B------:R-:W-:Y:S01]  /*0170*/  IMAD.U32 R3, RZ, RZ, UR5 ;  /* 0x00000005ff037e24 */ /* 0x000fe2000f8e00ff */
[----:B------:R-:W-:-:S02]  /*0180*/  UISETP.NE.U32.AND UP1, UPT, URZ, UR20, UPT ;  /* 0x000000143f00728c */ /* 0x000fc4000bf25070 */
[----:B------:R-:W-:Y:S01]  /*0190*/  MOV R5, UR7 ;  /* 0x0000000700057c02 */ /* 0x000fe20008000f00 */
[----:B------:R-:W-:Y:S01]  /*01a0*/  UISETP.NE.U32.AND UP2, UPT, URZ, UR22, UPT ;  /* 0x000000163f00728c */ /* 0x000fe2000bf45070 */
[----:B------:R-:W2:Y:S01]  /*01b0*/  @P0 LDG.E R2, [R2.64] ;  /* 0x0000002002020981 */ /* 0x000ea2000c1e1900 */
[----:B------:R-:W-:Y:S02]  /*01c0*/  UISETP.NE.AND.EX UP1, UPT, URZ, UR21, UPT, UP1 ;  /* 0x000000153f00728c */ /* 0x000fe4000bf25310 */
[----:B------:R-:W-:Y:S01]  /*01d0*/  ULDC.64 UR4, c[0x0][0x260] ;  /* 0x0000980000047ab9 */ /* 0x000fe20000000a00 */
[----:B------:R-:W3:Y:S01]  /*01e0*/  @P1 LDG.E R4, [R4.64] ;  /* 0x0000002004041981 */ /* 0x000ee2000c1e1900 */
[----:B-1----:R-:W-:Y:S01]  /*01f0*/  USHF.R.S32.HI UR36, URZ, 0x1f, UR31 ;  /* 0x0000001f3f247899 */ /* 0x002fe2000801141f */
[----:B------:R-:W-:Y:S01]  /*0200*/  HFMA2.MMA R161, -RZ, RZ, 0, 0 ;  /* 0x00000000ffa17435 */ /* 0x000fe200000001ff */
[----:B------:R-:W-:Y:S01]  /*0210*/  UISETP.NE.U32.AND UP0, UPT, URZ, UR4, UPT ;  /* 0x000000043f00728c */ /* 0x000fe2000bf05070 */
[----:B------:R-:W-:Y:S01]  /*0220*/  IMAD.MOV.U32 R162, RZ, RZ, RZ ;  /* 0x000000ffffa27224 */ /* 0x000fe200078e00ff */
[----:B------:R-:W-:-:S02]  /*0230*/  ULDC.64 UR6, c[0x0][0x1d0] ;  /* 0x0000740000067ab9 */ /* 0x000fc40000000a00 */
[----:B------:R-:W-:Y:S02]  /*0240*/  UISETP.NE.AND.EX UP2, UPT, URZ, UR23, UPT, UP2 ;  /* 0x000000173f00728c */ /* 0x000fe4000bf45320 */
[----:B------:R-:W-:Y:S02]  /*0250*/  UIMAD.WIDE.U32 UR10, UR31, UR6, URZ ;  /* 0x000000061f0a72a5 */ /* 0x000fe4000f8e003f */
[----:B------:R-:W-:Y:S02]  /*0260*/  UIMAD UR4, UR36, UR6, URZ ;  /* 0x00000006240472a4 */ /* 0x000fe4000f8e023f */
[----:B------:R-:W-:Y:S02]  /*0270*/  UISETP.NE.AND.EX UP0, UPT, URZ, UR5, UPT, UP0 ;  /* 0x000000053f00728c */ /* 0x000fe4000bf05300 */
[----:B------:R-:W-:Y:S02]  /*0280*/  UIMAD UR6, UR36, UR26, URZ ;  /* 0x0000001a240672a4 */ /* 0x000fe4000f8e023f */
[----:B------:R-:W-:-:S02]  /*0290*/  UIMAD UR5, UR36, UR8, URZ ;  /* 0x00000008240572a4 */ /* 0x000fc4000f8e023f */
[----:B------:R-:W-:Y:S02]  /*02a0*/  UIMAD.WIDE.U32 UR12, UR31, UR8, URZ ;  /* 0x000000081f0c72a5 */ /* 0x000fe4000f8e003f */
[----:B------:R-:W-:Y:S02]  /*02b0*/  UIMAD UR18, UR31, UR9, UR5 ;  /* 0x000000091f1272a4 */ /* 0x000fe4000f8e0205 */
[----:B------:R-:W-:Y:S02]  /*02c0*/  UMOV UR8, URZ ;  /* 0x0000003f00087c82 */ /* 0x000fe40008000000 */
[----:B------:R-:W-:Y:S02]  /*02d0*/  @UP1 ULEA UR8, UP3, UR14, UR20, 0x2 ;  /* 0x000000140e081291 */ /* 0x000fe4000f86103f */
[----:B------:R-:W-:Y:S02]  /*02e0*/  UIMAD UR27, UR31, UR27, UR6 ;  /* 0x0000001b1f1b72a4 */ /* 0x000fe4000f8e0206 */
[----:B------:R-:W-:-:S02]  /*02f0*/  UMOV UR9, URZ ;  /* 0x0000003f00097c82 */ /* 0x000fc40008000000 */
[----:B------:R-:W-:Y:S02]  /*0300*/  @UP1 ULEA.HI.X UR9, UR14, UR21, UR15, 0x2, UP3 ;  /* 0x000000150e091291 */ /* 0x000fe400098f140f */
[----:B------:R-:W-:Y:S02]  /*0310*/  UMOV UR6, URZ ;  /* 0x0000003f00067c82 */ /* 0x000fe40008000000 */
[----:B------:R-:W-:Y:S02]  /*0320*/  @UP2 ULEA UR6, UP1, UR14, UR22, 0x2 ;  /* 0x000000160e062291 */ /* 0x000fe4000f82103f */
[----:B------:R-:W-:Y:S02]  /*0330*/  UIMAD UR16, UR31, UR7, UR4 ;  /* 0x000000071f1072a4 */ /* 0x000fe4000f8e0204 */
[----:B------:R-:W-:Y:S02]  /*0340*/  ULDC.64 UR20, c[0x0][0x1d8] ;  /* 0x0000760000147ab9 */ /* 0x000fe40000000a00 */
[----:B------:R-:W-:-:S02]  /*0350*/  UMOV UR7, URZ ;  /* 0x0000003f00077c82 */ /* 0x000fc40008000000 */
[----:B------:R-:W-:Y:S02]  /*0360*/  @UP2 ULEA.HI.X UR7, UR14, UR23, UR15, 0x2, UP1 ;  /* 0x000000170e072291 */ /* 0x000fe400088f140f */
[----:B------:R-:W-:Y:S02]  /*0370*/  UIADD3 UR11, UR11, UR16, URZ ;  /* 0x000000100b0b7290 */ /* 0x000fe4000fffe03f */
[----:B------:R-:W-:Y:S02]  /*0380*/  ULDC.64 UR22, c[0x0][0x1e8] ;  /* 0x00007a0000167ab9 */ /* 0x000fe40000000a00 */
[----:B------:R-:W-:Y:S02]  /*0390*/  UIMAD UR17, UR15, UR20, URZ ;  /* 0x000000140f1172a4 */ /* 0x000fe4000f8e023f */
[----:B------:R-:W-:Y:S02]  /*03a0*/  UIMAD UR16, UR15, UR22, URZ ;  /* 0x000000160f1072a4 */ /* 0x000fe4000f8e023f */
[----:B------:R-:W-:-:S02]  /*03b0*/  ULDC UR29, c[0x0][0x174] ;  /* 0x00005d00001d7ab9 */ /* 0x000fc40000000800 */
[----:B------:R-:W-:Y:S02]  /*03c0*/  UIMAD.WIDE.U32 UR4, UR31, UR26, URZ ;  /* 0x0000001a1f0472a5 */ /* 0x000fe4000f8e003f */
[----:B------:R-:W-:Y:S02]  /*03d0*/  UIADD3 UR13, UR13, UR18, URZ ;  /* 0x000000120d0d7290 */ /* 0x000fe4000fffe03f */
[----:B------:R-:W-:Y:S02]  /*03e0*/  UIMAD UR24, UR14, UR21, UR17 ;  /* 0x000000150e1872a4 */ /* 0x000fe4000f8e0211 */
[----:B------:R-:W-:Y:S02]  /*03f0*/  UIMAD UR26, UR14, UR23, UR16 ;  /* 0x000000170e1a72a4 */ /* 0x000fe4000f8e0210 */
[----:B------:R-:W-:Y:S02]  /*0400*/  USHF.L.U32 UR37, UR29, 0xb, URZ ;  /* 0x0000000b1d257899 */ /* 0x000fe4000800063f */
[----:B------:R-:W-:-:S02]  /*0410*/  ULDC.64 UR16, c[0x0][0x280] ;  /* 0x0000a00000107ab9 */ /* 0x000fc40000000a00 */
[----:B------:R-:W-:Y:S02]  /*0420*/  UIMAD.WIDE.U32 UR18, UR14, UR20, UR10 ;  /* 0x000000140e1272a5 */ /* 0x000fe4000f8e000a */
[----:B------:R-:W-:Y:S02]  /*0430*/  UIMAD.WIDE.U32 UR20, UR14, UR22, UR12 ;  /* 0x000000160e1472a5 */ /* 0x000fe4000f8e000c */
[----:B------:R-:W-:Y:S02]  /*0440*/  UIMAD UR25, UR15, UR16, URZ ;  /* 0x000000100f1972a4 */ /* 0x000fe4000f8e023f */
[----:B------:R-:W-:Y:S02]  /*0450*/  UIADD3 UR22, UR37, -0x800, URZ ;  /* 0xfffff80025167890 */ /* 0x000fe4000fffe03f */
[----:B------:R-:W-:Y:S02]  /*0460*/  UIMAD UR28, UR14, UR17, UR25 ;  /* 0x000000110e1c72a4 */ /* 0x000fe4000f8e0219 */
[----:B------:R-:W-:-:S02]  /*0470*/  UIADD3 UR25, UP1, UR22, UR18, URZ ;  /* 0x0000001216197290 */ /* 0x000fc4000ff3e03f */
[----:B------:R-:W-:Y:S02]  /*0480*/  USHF.R.S32.HI UR23, URZ, 0x1f, UR22 ;  /* 0x0000001f3f177899 */ /* 0x000fe40008011416 */
[----:B------:R-:W-:Y:S02]  /*0490*/  UIADD3 UR18, UP2, UR22, UR20, URZ ;  /* 0x0000001416127290 */ /* 0x000fe4000ff5e03f */
[----:B------:R-:W-:Y:S02]  /*04a0*/  UIADD3 UR5, UR5, UR27, URZ ;  /* 0x0000001b05057290 */ /* 0x000fe4000fffe03f */
[----:B------:R-:W-:Y:S02]  /*04b0*/  ULDC.64 UR12, c[0x0][0x240] ;  /* 0x00009000000c7ab9 */ /* 0x000fe40000000a00 */
[----:B------:R-:W-:Y:S02]  /*04c0*/  UIADD3.X UR19, UR23, UR19, UR24, UP1, !UPT ;  /* 0x0000001317137290 */ /* 0x000fe40008ffe418 */
[----:B------:R-:W-:-:S02]  /*04d0*/  UIADD3.X UR20, UR23, UR21, UR26, UP2, !UPT ;  /* 0x0000001517147290 */ /* 0x000fc400097fe41a */
[----:B------:R-:W-:Y:S02]  /*04e0*/  ULEA UR26, UP1, UR25, UR12, 0x1 ;  /* 0x0000000c191a7291 */ /* 0x000fe4000f82083f */
[----:B------:R-:W-:Y:S02]  /*04f0*/  UIMAD.WIDE.U32 UR16, UR14, UR16, UR4 ;  /* 0x000000100e1072a5 */ /* 0x000fe4000f8e0004 */
[----:B------:R-:W-:Y:S02]  /*0500*/  ULEA.HI.X UR25, UR25, UR13, UR19, 0x1, UP1 ;  /* 0x0000000d19197291 */ /* 0x000fe400088f0c13 */
[----:B------:R-:W-:Y:S02]  /*0510*/  UIADD3 UR21, UP1, UR22, UR16, URZ ;  /* 0x0000001016157290 */ /* 0x000fe4000ff3e03f */
[----:B------:R-:W-:Y:S02]  /*0520*/  ULDC.64 UR12, c[0x0][0x308] ;  /* 0x0000c200000c7ab9 */ /* 0x000fe40000000a00 */
[----:B------:R-:W-:-:S02]  /*0530*/  ULDC.64 UR10, c[0x0][0x248] ;  /* 0x00009200000a7ab9 */ /* 0x000fc40000000a00 */
[----:B------:R-:W-:Y:S02]  /*0540*/  UIADD3.X UR16, UR23, UR17, UR28, UP1, !UPT ;  /* 0x0000001117107290 */ /* 0x000fe40008ffe41c */
[----:B------:R-:W-:Y:S02]  /*0550*/  ULEA UR22, UP1, UR21, UR12, 0x1 ;  /* 0x0000000c15167291 */ /* 0x000fe4000f82083f */
[----:B------:R-:W-:Y:S02]  /*0560*/  ULEA UR24, UP2, UR18, UR10, 0x1 ;  /* 0x0000000a12187291 */ /* 0x000fe4000f84083f */
[----:B------:R-:W-:Y:S02]  /*0570*/  ULEA.HI.X UR21, UR21, UR13, UR16, 0x1, UP1 ;  /* 0x0000000d15157291 */ /* 0x000fe400088f0c10 */
[----:B------:R-:W-:Y:S02]  /*0580*/  ULDC UR10, c[0x0][0x164] ;  /* 0x00005900000a7ab9 */ /* 0x000fe40000000800 */
[----:B------:R-:W-:-:S02]  /*0590*/  @UP0 UIMAD UR10, UR31, UR10, UR14 ;  /* 0x0000000a1f0a02a4 */ /* 0x000fc4000f8e020e */
[----:B------:R-:W-:Y:S02]  /*05a0*/  UISETP.GE.AND UP1, UPT, UR29, 0x1, UPT ;  /* 0x000000011d00788c */ /* 0x000fe4000bf26270 */
[----:B------:R-:W-:Y:S02]  /*05b0*/  UMOV UR5, URZ ;  /* 0x0000003f00057c82 */ /* 0x000fe40008000000 */
[----:B------:R-:W-:Y:S02]  /*05c0*/  @UP0 UIMAD UR12, UR10, UR29, URZ ;  /* 0x0000001d0a0c02a4 */ /* 0x000fe4000f8e023f */
[----:B------:R-:W-:Y:S02]  /*05d0*/  ULDC UR13, c[0x0][0x16c] ;  /* 0x00005b00000d7ab9 */ /* 0x000fe40000000800 */
[----:B------:R-:W-:Y:S02]  /*05e0*/  @UP0 UIMAD UR12, UR12, UR13, URZ ;  /* 0x0000000d0c0c02a4 */ /* 0x000fe4000f8e023f */
[----:B------:R-:W-:-:S02]  /*05f0*/  ULEA.HI.X UR18, UR18, UR11, UR20, 0x1, UP2 ;  /* 0x0000000b12127291 */ /* 0x000fc400090f0c14 */
[----:B------:R-:W-:Y:S02]  /*0600*/  @UP0 UMOV UR13, 0x8 ;  /* 0x00000008000d0882 */ /* 0x000fe40000000000 */
[----:B------:R-:W-:Y:S02]  /*0610*/  ULDC.64 UR10, c[0x0][0x260] ;  /* 0x00009800000a7ab9 */ /* 0x000fe40000000a00 */
[----:B------:R-:W-:Y:S02]  /*0620*/  @UP0 UIMAD.WIDE UR10, UR12, UR13, UR10 ;  /* 0x0000000d0c0a02a5 */ /* 0x000fe4000f8e020a */
[----:B------:R-:W-:Y:S02]  /*0630*/  UMOV UR4, URZ ;  /* 0x0000003f00047c82 */ /* 0x000fe40008000000 */
[----:B------:R-:W-:Y:S02]  /*0640*/  UMOV UR12, UR6 ;  /* 0x00000006000c7c82 */ /* 0x000fe40008000000 */
[----:B------:R-:W-:-:S02]  /*0650*/  UMOV UR13, UR7 ;  /* 0x00000007000d7c82 */ /* 0x000fc40008000000 */
[----:B------:R-:W-:Y:S02]  /*0660*/  @!UP0 UMOV UR10, URZ ;  /* 0x0000003f000a8c82 */ /* 0x000fe40008000000 */
[----:B------:R-:W-:Y:S01]  /*0670*/  @!UP0 UMOV UR11, URZ ;  /* 0x0000003f000b8c82 */ /* 0x000fe20008000000 */
[----:B--2---:R0:W1:Y:S01]  /*0680*/  @P0 R2UR UR5, R2 ;  /* 0x00000000020503c2 */ /* 0x00406200000e0000 */
[----:B------:R-:W-:-:S07]  /*0690*/  PLOP3.LUT P0, PT, PT, PT, UP1, 0x80, 0x0 ;  /* 0x000000000000781c */ /* 0x000fce0003f0f018 */
[----:B---3--:R0:W2:Y:S06]  /*06a0*/  @P1 R2UR UR4, R4 ;  /* 0x00000000040413c2 */ /* 0x0080ac00000e0000 */
[----:B------:R-:W-:Y:S05]  /*06b0*/  @!P0 BRA `(.L_x_0) ;  /* 0x000059c000008947 */ /* 0x000fea0003800000 */
[----:B------:R-:W3:Y:S01]  /*06c0*/  S2R R140, SR_TID.X ;  /* 0x00000000008c7919 */ /* 0x000ee20000002100 */
[----:B------:R-:W-:Y:S01]  /*06d0*/  MOV R161, RZ ;  /* 0x000000ff00a17202 */ /* 0x000fe20000000f00 */
[----:B------:R-:W-:Y:S01]  /*06e0*/  IMAD.MOV.U32 R162, RZ, RZ, RZ ;  /* 0x000000ffffa27224 */ /* 0x000fe200078e00ff */
[----:B------:R-:W-:Y:S01]  /*06f0*/  UMOV UR23, UR18 ;  /* 0x0000001200177c82 */ /* 0x000fe20008000000 */
[----:B------:R-:W4:Y:S01]  /*0700*/  S2R R144, SR_LANEID ;  /* 0x0000000000907919 */ /* 0x000f220000000000 */
[----:B------:R-:W-:Y:S01]  /*0710*/  UMOV UR6, URZ ;  /* 0x0000003f00067c82 */ /* 0x000fe20008000000 */
[----:B---3--:R-:W-:-:S04]  /*0720*/  SHF.R.S32.HI R3, RZ, 0x1f, R140 ;  /* 0x0000001fff037819 */ /* 0x008fc8000001148c */
[----:B------:R-:W-:-:S04]  /*0730*/  LEA.HI R3, R3, R140, RZ, 0x5 ;  /* 0x0000008c03037211 */ /* 0x000fc800078f28ff */
[----:B----4-:R-:W-:Y:S02]  /*0740*/  SHF.R.S32.HI R142, RZ, 0x5, R3 ;  /* 0x00000005ff8e7819 */ /* 0x010fe40000011403 */
.L_x_22:
[----:B------:R-:W-:Y:S01]  /*0750*/  ULDC UR20, c[0x0][0x174] ;  /* 0x00005d0000147ab9 */ /* 0x000fe20000000800 */
[----:B------:R-:W-:Y:S01]  /*0760*/  SHF.L.U32 R0, R140, 0x4, RZ ;  /* 0x000000048c007819 */ /* 0x000fe200000006ff */
[----:B------:R-:W-:Y:S01]  /*0770*/  UIADD3 UR20, -UR6, UR20, URZ ;  /* 0x0000001406147290 */ /* 0x000fe2000fffe13f */
[----:B------:R-:W-:Y:S01]  /*0780*/  BAR.SYNC.DEFER_BLOCKING 0x0 ;  /* 0x0000000000007b1d */ /* 0x000fe20000010000 */
[----:B0-----:R-:W-:Y:S01]  /*0790*/  MOV R2, UR26 ;  /* 0x0000001a00027c02 */ /* 0x001fe20008000f00 */
[----:B------:R-:W-:Y:S01]  /*07a0*/  IMAD.U32 R3, RZ, RZ, UR25 ;  /* 0x00000019ff037e24 */ /* 0x000fe2000f8e00ff */
[----:B------:R-:W-:Y:S01]  /*07b0*/  LOP3.LUT R5, R0, 0xfffffe00, RZ, 0xc0, !PT ;  /* 0xfffffe0000057812 */ /* 0x000fe200078ec0ff */
[----:B------:R-:W-:Y:S01]  /*07c0*/  ULEA UR39, UR20, 0xfffff800, 0xb ;  /* 0xfffff80014277891 */ /* 0x000fe2000f8e583f */
[----:B------:R-:W-:Y:S01]  /*07d0*/  PRMT R7, RZ, 0x7610, R7 ;  /* 0x00007610ff077816 */ /* 0x000fe20000000007 */
[----:B------:R-:W-:Y:S01]  /*07e0*/  ULDC UR7, c[0x0][0x168] ;  /* 0x00005a0000077ab9 */ /* 0x000fe20000000800 */
[----:B------:R-:W-:Y:S01]  /*07f0*/  LOP3.LUT R75, R5, 0x1f, R140, 0xf8, !PT ;  /* 0x0000001f054b7812 */ /* 0x000fe200078ef88c */
[----:B------:R-:W-:Y:S01]  /*0800*/  UIADD3 UR7, -UR39, UR7, URZ ;  /* 0x0000000727077290 */ /* 0x000fe2000fffe13f */
[----:B------:R-:W-:-:S02]  /*0810*/  PRMT R4, RZ, 0x7610, R4 ;  /* 0x00007610ff047816 */ /* 0x000fc40000000004 */
[C---:B------:R-:W-:Y:S01]  /*0820*/  LOP3.LUT R22, R75.reuse, 0x20, RZ, 0xfc, !PT ;  /* 0x000000204b167812 */ /* 0x040fe200078efcff */
[C---:B------:R-:W-:Y:S01]  /*0830*/  IMAD.WIDE R2, R75.reuse, 0x2, R2 ;  /* 0x000000024b027825 */ /* 0x040fe200078e0202 */
[C---:B------:R-:W-:Y:S02]  /*0840*/  LOP3.LUT R24, R75.reuse, 0x40, RZ, 0xfc, !PT ;  /* 0x000000404b187812 */ /* 0x040fe400078efcff */
[C---:B------:R-:W-:Y:S02]  /*0850*/  ISETP.GE.AND P2, PT, R75.reuse, UR7, PT ;  /* 0x000000074b007c0c */ /* 0x040fe4000bf46270 */
[----:B------:R-:W-:Y:S02]  /*0860*/  ISETP.GE.AND P1, PT, R22, UR7, PT ;  /* 0x0000000716007c0c */ /* 0x000fe4000bf26270 */
[C---:B------:R-:W-:Y:S02]  /*0870*/  LOP3.LUT R26, R75.reuse, 0x60, RZ, 0xfc, !PT ;  /* 0x000000604b1a7812 */ /* 0x040fe400078efcff */
[----:B------:R-:W-:-:S02]  /*0880*/  LOP3.LUT R28, R75, 0x80, RZ, 0xfc, !PT ;  /* 0x000000804b1c7812 */ /* 0x000fc400078efcff */
[C---:B------:R-:W-:Y:S02]  /*0890*/  LOP3.LUT R30, R75.reuse, 0xa0, RZ, 0xfc, !PT ;  /* 0x000000a04b1e7812 */ /* 0x040fe400078efcff */
[C---:B------:R-:W-:Y:S02]  /*08a0*/  LOP3.LUT R32, R75.reuse, 0xc0, RZ, 0xfc, !PT ;  /* 0x000000c04b207812 */ /* 0x040fe400078efcff */
[----:B------:R-:W-:Y:S01]  /*08b0*/  ISETP.GE.AND P0, PT, R24, UR7, PT ;  /* 0x0000000718007c0c */ /* 0x000fe2000bf06270 */
[----:B------:R0:W3:Y:S01]  /*08c0*/  @!P2 LDG.E.U16 R7, [R2.64] ;  /* 0x000000200207a981 */ /* 0x0000e2000c1e1500 */
[C---:B------:R-:W-:Y:S02]  /*08d0*/  LOP3.LUT R34, R75.reuse, 0xe0, RZ, 0xfc, !PT ;  /* 0x000000e04b227812 */ /* 0x040fe400078efcff */
[----:B------:R-:W-:Y:S01]  /*08e0*/  ISETP.GE.AND P4, PT, R26, UR7, PT ;  /* 0x000000071a007c0c */ /* 0x000fe2000bf86270 */
[----:B------:R0:W4:Y:S01]  /*08f0*/  @!P1 LDG.E.U16 R4, [R2.64+0x40] ;  /* 0x0000402002049981 */ /* 0x000122000c1e1500 */
[----:B------:R-:W-:-:S02]  /*0900*/  LOP3.LUT R36, R75, 0x100, RZ, 0xfc, !PT ;  /* 0x000001004b247812 */ /* 0x000fc400078efcff */
[----:B------:R-:W-:Y:S02]  /*0910*/  ISETP.GE.AND P6, PT, R28, UR7, PT ;  /* 0x000000071c007c0c */ /* 0x000fe4000bfc6270 */
[----:B------:R-:W-:Y:S02]  /*0920*/  ISETP.GE.AND P5, PT, R30, UR7, PT ;  /* 0x000000071e007c0c */ /* 0x000fe4000bfa6270 */
[----:B------:R-:W-:Y:S02]  /*0930*/  ISETP.GE.AND P3, PT, R32, UR7, PT ;  /* 0x0000000720007c0c */ /* 0x000fe4000bf66270 */
[----:B------:R-:W-:Y:S02]  /*0940*/  ISETP.GE.AND P2, PT, R34, UR7, PT ;  /* 0x0000000722007c0c */ /* 0x000fe4000bf46270 */
[----:B------:R-:W-:Y:S02]  /*0950*/  ISETP.GE.AND P1, PT, R36, UR7, PT ;  /* 0x0000000724007c0c */ /* 0x000fe4000bf26270 */
[----:B------:R-:W-:-:S02]  /*0960*/  PRMT R9, RZ, 0x7610, R9 ;  /* 0x00007610ff097816 */ /* 0x000fc40000000009 */
[----:B------:R-:W-:Y:S02]  /*0970*/  PRMT R6, RZ, 0x7610, R6 ;  /* 0x00007610ff067816 */ /* 0x000fe40000000006 */
[----:B------:R-:W-:Y:S02]  /*0980*/  PRMT R11, RZ, 0x7610, R11 ;  /* 0x00007610ff0b7816 */ /* 0x000fe4000000000b */
[----:B------:R-:W-:Y:S01]  /*0990*/  PRMT R8, RZ, 0x7610, R8 ;  /* 0x00007610ff087816 */ /* 0x000fe20000000008 */
[----:B------:R0:W5:Y:S01]  /*09a0*/  @!P0 LDG.E.U16 R9, [R2.64+0x80] ;  /* 0x0000802002098981 */ /* 0x000162000c1e1500 */
[C---:B------:R-:W-:Y:S02]  /*09b0*/  LOP3.LUT R38, R75.reuse, 0x120, RZ, 0xfc, !PT ;  /* 0x000001204b267812 */ /* 0x040fe400078efcff */
[----:B------:R-:W-:Y:S01]  /*09c0*/  PRMT R13, RZ, 0x7610, R13 ;  /* 0x00007610ff0d7816 */ /* 0x000fe2000000000d */
[----:B--2---:R0:W2:Y:S01]  /*09d0*/  @!P4 LDG.E.U16 R6, [R2.64+0xc0] ;  /* 0x0000c0200206c981 */ /* 0x0040a2000c1e1500 */
[----:B------:R-:W-:-:S02]  /*09e0*/  LOP3.LUT R40, R75, 0x140, RZ, 0xfc, !PT ;  /* 0x000001404b287812 */ /* 0x000fc400078efcff */
[----:B------:R-:W-:Y:S01]  /*09f0*/  PRMT R0, RZ, 0x7610, R0 ;  /* 0x00007610ff007816 */ /* 0x000fe20000000000 */
[----:B------:R0:W2:Y:S01]  /*0a00*/  @!P6 LDG.E.U16 R11, [R2.64+0x100] ;  /* 0x00010020020be981 */ /* 0x0000a2000c1e1500 */
[C---:B------:R-:W-:Y:S02]  /*0a10*/  LOP3.LUT R42, R75.reuse, 0x160, RZ, 0xfc, !PT ;  /* 0x000001604b2a7812 */ /* 0x040fe400078efcff */
[----:B------:R-:W-:Y:S01]  /*0a20*/  PRMT R15, RZ, 0x7610, R15 ;  /* 0x00007610ff0f7816 */ /* 0x000fe2000000000f */
[----:B------:R0:W2:Y:S01]  /*0a30*/  @!P5 LDG.E.U16 R8, [R2.64+0x140] ;  /* 0x000140200208d981 */ /* 0x0000a2000c1e1500 */
[C---:B------:R-:W-:Y:S02]  /*0a40*/  LOP3.LUT R44, R75.reuse, 0x180, RZ, 0xfc, !PT ;  /* 0x000001804b2c7812 */ /* 0x040fe400078efcff */
[----:B------:R-:W-:Y:S01]  /*0a50*/  LOP3.LUT R46, R75, 0x1a0, RZ, 0xfc, !PT ;  /* 0x000001a04b2e7812 */ /* 0x000fe200078efcff */
[----:B------:R0:W2:Y:S01]  /*0a60*/  @!P3 LDG.E.U16 R13, [R2.64+0x180] ;  /* 0x00018020020db981 */ /* 0x0000a2000c1e1500 */
[----:B------:R-:W-:-:S02]  /*0a70*/  ISETP.GE.AND P0, PT, R38, UR7, PT ;  /* 0x0000000726007c0c */ /* 0x000fc4000bf06270 */
[C---:B------:R-:W-:Y:S01]  /*0a80*/  LOP3.LUT R48, R75.reuse, 0x1c0, RZ, 0xfc, !PT ;  /* 0x000001c04b307812 */ /* 0x040fe200078efcff */
[----:B------:R0:W2:Y:S01]  /*0a90*/  @!P2 LDG.E.U16 R0, [R2.64+0x1c0] ;  /* 0x0001c0200200a981 */ /* 0x0000a2000c1e1500 */
[----:B------:R-:W-:Y:S02]  /*0aa0*/  ISETP.GE.AND P4, PT, R40, UR7, PT ;  /* 0x0000000728007c0c */ /* 0x000fe4000bf86270 */
[----:B------:R-:W-:Y:S01]  /*0ab0*/  LOP3.LUT R50, R75, 0x1e0, RZ, 0xfc, !PT ;  /* 0x000001e04b327812 */ /* 0x000fe200078efcff */
[----:B------:R0:W2:Y:S01]  /*0ac0*/  @!P1 LDG.E.U16 R15, [R2.64+0x200] ;  /* 0x00020020020f9981 */ /* 0x0000a2000c1e1500 */
[----:B------:R-:W-:Y:S02]  /*0ad0*/  ISETP.GE.AND P6, PT, R42, UR7, PT ;  /* 0x000000072a007c0c */ /* 0x000fe4000bfc6270 */
[----:B------:R-:W-:Y:S02]  /*0ae0*/  ISETP.GE.AND P5, PT, R44, UR7, PT ;  /* 0x000000072c007c0c */ /* 0x000fe4000bfa6270 */
[----:B------:R-:W-:-:S02]  /*0af0*/  ISETP.GE.AND P3, PT, R46, UR7, PT ;  /* 0x000000072e007c0c */ /* 0x000fc4000bf66270 */
[----:B------:R-:W-:Y:S02]  /*0b00*/  ISETP.GE.AND P2, PT, R48, UR7, PT ;  /* 0x0000000730007c0c */ /* 0x000fe4000bf46270 */
[----:B------:R-:W-:Y:S02]  /*0b10*/  ISETP.GE.AND P1, PT, R50, UR7, PT ;  /* 0x0000000732007c0c */ /* 0x000fe4000bf26270 */
[----:B------:R-:W-:Y:S02]  /*0b20*/  PRMT R10, RZ, 0x7610, R10 ;  /* 0x00007610ff0a7816 */ /* 0x000fe4000000000a */
[----:B------:R-:W-:Y:S02]  /*0b30*/  PRMT R17, RZ, 0x7610, R17 ;  /* 0x00007610ff117816 */ /* 0x000fe40000000011 */
[----:B------:R-:W-:Y:S02]  /*0b40*/  PRMT R12, RZ, 0x7610, R12 ;  /* 0x00007610ff0c7816 */ /* 0x000fe4000000000c */
[----:B------:R-:W-:Y:S01]  /*0b50*/  PRMT R19, RZ, 0x7610, R19 ;  /* 0x00007610ff137816 */ /* 0x000fe20000000013 */
[----:B------:R0:W2:Y:S01]  /*0b60*/  @!P0 LDG.E.U16 R10, [R2.64+0x240] ;  /* 0x00024020020a8981 */ /* 0x0000a2000c1e1500 */
[----:B------:R-:W-:-:S02]  /*0b70*/  PRMT R14, RZ, 0x7610, R14 ;  /* 0x00007610ff0e7816 */ /* 0x000fc4000000000e */
[----:B------:R-:W-:Y:S01]  /*0b80*/  PRMT R21, RZ, 0x7610, R21 ;  /* 0x00007610ff157816 */ /* 0x000fe20000000015 */
[----:B------:R0:W2:Y:S01]  /*0b90*/  @!P4 LDG.E.U16 R17, [R2.64+0x280] ;  /* 0x000280200211c981 */ /* 0x0000a2000c1e1500 */
[----:B------:R-:W-:-:S03]  /*0ba0*/  PRMT R16, RZ, 0x7610, R16 ;  /* 0x00007610ff107816 */ /* 0x000fc60000000010 */
[----:B------:R0:W2:Y:S04]  /*0bb0*/  @!P6 LDG.E.U16 R12, [R2.64+0x2c0] ;  /* 0x0002c020020ce981 */ /* 0x0000a8000c1e1500 */
[----:B------:R0:W2:Y:S04]  /*0bc0*/  @!P5 LDG.E.U16 R19, [R2.64+0x300] ;  /* 0x000300200213d981 */ /* 0x0000a8000c1e1500 */
[----:B------:R0:W2:Y:S04]  /*0bd0*/  @!P3 LDG.E.U16 R14, [R2.64+0x340] ;  /* 0x00034020020eb981 */ /* 0x0000a8000c1e1500 */
[----:B------:R0:W2:Y:S04]  /*0be0*/  @!P2 LDG.E.U16 R21, [R2.64+0x380] ;  /* 0x000380200215a981 */ /* 0x0000a8000c1e1500 */
[----:B------:R0:W2:Y:S01]  /*0bf0*/  @!P1 LDG.E.U16 R16, [R2.64+0x3c0] ;  /* 0x0003c02002109981 */ /* 0x0000a2000c1e1500 */
[----:B------:R-:W-:-:S04]  /*0c00*/  IADD3 R18, R5, R144, RZ ;  /* 0x0000009005127210 */ /* 0x000fc80007ffe0ff */
[C---:B------:R-:W-:Y:S02]  /*0c10*/  IADD3 R23, R18.reuse, 0x20, RZ ;  /* 0x0000002012177810 */ /* 0x040fe40007ffe0ff */
[C---:B------:R-:W-:Y:S02]  /*0c20*/  IADD3 R25, R18.reuse, 0x40, RZ ;  /* 0x0000004012197810 */ /* 0x040fe40007ffe0ff */
[C---:B------:R-:W-:Y:S02]  /*0c30*/  IADD3 R27, R18.reuse, 0x60, RZ ;  /* 0x00000060121b7810 */ /* 0x040fe40007ffe0ff */
[C---:B------:R-:W-:Y:S02]  /*0c40*/  IADD3 R29, R18.reuse, 0x80, RZ ;  /* 0x00000080121d7810 */ /* 0x040fe40007ffe0ff */
[-C--:B------:R-:W-:Y:S02]  /*0c50*/  LEA.HI.SX32 R160, R18, R18.reuse, 0x1b ;  /* 0x0000001212a07211 */ /* 0x080fe400078fdaff */
[----:B------:R-:W-:-:S02]  /*0c60*/  LEA.HI.SX32 R23, R23, R18, 0x1b ;  /* 0x0000001217177211 */ /* 0x000fc400078fdaff */
[C---:B------:R-:W-:Y:S02]  /*0c70*/  IADD3 R31, R18.reuse, 0xa0, RZ ;  /* 0x000000a0121f7810 */ /* 0x040fe40007ffe0ff */
[C---:B------:R-:W-:Y:S02]  /*0c80*/  IADD3 R33, R18.reuse, 0xc0, RZ ;  /* 0x000000c012217810 */ /* 0x040fe40007ffe0ff */
[C---:B------:R-:W-:Y:S02]  /*0c90*/  IADD3 R35, R18.reuse, 0xe0, RZ ;  /* 0x000000e012237810 */ /* 0x040fe40007ffe0ff */
[-C--:B------:R-:W-:Y:S02]  /*0ca0*/  LEA.HI.SX32 R25, R25, R18.reuse, 0x1b ;  /* 0x0000001219197211 */ /* 0x080fe400078fdaff */
[-C--:B------:R-:W-:Y:S02]  /*0cb0*/  LEA.HI.SX32 R27, R27, R18.reuse, 0x1b ;  /* 0x000000121b1b7211 */ /* 0x080fe400078fdaff */
[----:B------:R-:W-:Y:S01]  /*0cc0*/  LEA.HI.SX32 R29, R29, R18, 0x1b ;  /* 0x000000121d1d7211 */ /* 0x000fe200078fdaff */
[----:B------:R-:W-:Y:S01]  /*0cd0*/  IMAD.SHL.U32 R159, R23, 0x2, RZ ;  /* 0x00000002179f7824 */ /* 0x000fe200078e00ff */
[----:B------:R-:W-:-:S02]  /*0ce0*/  IADD3 R37, R18, 0x100, RZ ;  /* 0x0000010012257810 */ /* 0x000fc40007ffe0ff */
[----:B------:R-:W-:Y:S02]  /*0cf0*/  SHF.L.U32 R160, R160, 0x1, RZ ;  /* 0x00000001a0a07819 */ /* 0x000fe400000006ff */
[C---:B0-----:R-:W-:Y:S02]  /*0d00*/  IADD3 R3, R18.reuse, 0x120, RZ ;  /* 0x0000012012037810 */ /* 0x041fe40007ffe0ff */
[----:B------:R-:W-:Y:S02]  /*0d10*/  IADD3 R39, R18, 0x140, RZ ;  /* 0x0000014012277810 */ /* 0x000fe40007ffe0ff */
[-C--:B------:R-:W-:Y:S02]  /*0d20*/  LEA.HI.SX32 R31, R31, R18.reuse, 0x1b ;  /* 0x000000121f1f7211 */ /* 0x080fe400078fdaff */
[-C--:B------:R-:W-:Y:S02]  /*0d30*/  LEA.HI.SX32 R33, R33, R18.reuse, 0x1b ;  /* 0x0000001221217211 */ /* 0x080fe400078fdaff */
[----:B------:R-:W-:-:S02]  /*0d40*/  LEA.HI.SX32 R35, R35, R18, 0x1b ;  /* 0x0000001223237211 */ /* 0x000fc400078fdaff */
[----:B------:R-:W-:Y:S01]  /*0d50*/  SHF.L.U32 R158, R25, 0x1, RZ ;  /* 0x00000001199e7819 */ /* 0x000fe200000006ff */
[----:B------:R-:W-:Y:S01]  /*0d60*/  IMAD.SHL.U32 R156, R29, 0x2, RZ ;  /* 0x000000021d9c7824 */ /* 0x000fe200078e00ff */
[C---:B------:R-:W-:Y:S02]  /*0d70*/  IADD3 R41, R18.reuse, 0x160, RZ ;  /* 0x0000016012297810 */ /* 0x040fe40007ffe0ff */
[----:B------:R-:W-:Y:S02]  /*0d80*/  SHF.L.U32 R157, R27, 0x1, RZ ;  /* 0x000000011b9d7819 */ /* 0x000fe400000006ff */
[C---:B------:R-:W-:Y:S02]  /*0d90*/  IADD3 R43, R18.reuse, 0x180, RZ ;  /* 0x00000180122b7810 */ /* 0x040fe40007ffe0ff */
[----:B------:R-:W-:Y:S02]  /*0da0*/  IADD3 R45, R18, 0x1a0, RZ ;  /* 0x000001a0122d7810 */ /* 0x000fe40007ffe0ff */
[----:B------:R-:W-:-:S02]  /*0db0*/  LEA.HI.SX32 R37, R37, R18, 0x1b ;  /* 0x0000001225257211 */ /* 0x000fc400078fdaff */
[-C--:B------:R-:W-:Y:S02]  /*0dc0*/  LEA.HI.SX32 R3, R3, R18.reuse, 0x1b ;  /* 0x0000001203037211 */ /* 0x080fe400078fdaff */
[----:B------:R-:W-:Y:S02]  /*0dd0*/  LEA.HI.SX32 R39, R39, R18, 0x1b ;  /* 0x0000001227277211 */ /* 0x000fe400078fdaff */
[----:B------:R-:W-:Y:S01]  /*0de0*/  SHF.L.U32 R155, R31, 0x1, RZ ;  /* 0x000000011f9b7819 */ /* 0x000fe200000006ff */
[----:B------:R-:W-:Y:S01]  /*0df0*/  IMAD.SHL.U32 R153, R35, 0x2, RZ ;  /* 0x0000000223997824 */ /* 0x000fe200078e00ff */
[C---:B------:R-:W-:Y:S02]  /*0e00*/  IADD3 R47, R18.reuse, 0x1c0, RZ ;  /* 0x000001c0122f7810 */ /* 0x040fe40007ffe0ff */
[----:B------:R-:W-:Y:S02]  /*0e10*/  SHF.L.U32 R154, R33, 0x1, RZ ;  /* 0x00000001219a7819 */ /* 0x000fe400000006ff */
[----:B------:R-:W-:-:S02]  /*0e20*/  IADD3 R49, R18, 0x1e0, RZ ;  /* 0x000001e012317810 */ /* 0x000fc40007ffe0ff */
[-C--:B------:R-:W-:Y:S02]  /*0e30*/  LEA.HI.SX32 R41, R41, R18.reuse, 0x1b ;  /* 0x0000001229297211 */ /* 0x080fe400078fdaff */
[-C--:B------:R-:W-:Y:S02]  /*0e40*/  LEA.HI.SX32 R43, R43, R18.reuse, 0x1b ;  /* 0x000000122b2b7211 */ /* 0x080fe400078fdaff */
[----:B------:R-:W-:Y:S02]  /*0e50*/  LEA.HI.SX32 R45, R45, R18, 0x1b ;  /* 0x000000122d2d7211 */ /* 0x000fe400078fdaff */
[----:B------:R-:W-:Y:S02]  /*0e60*/  SHF.L.U32 R152, R37, 0x1, RZ ;  /* 0x0000000125987819 */ /* 0x000fe400000006ff */
[----:B------:R-:W-:Y:S01]  /*0e70*/  LEA R5, R144, R5, 0x4 ;  /* 0x0000000590057211 */ /* 0x000fe200078e20ff */
[----:B------:R-:W-:Y:S01]  /*0e80*/  IMAD.SHL.U32 R150, R39, 0x2, RZ ;  /* 0x0000000227967824 */ /* 0x000fe200078e00ff */
[----:B------:R-:W-:-:S02]  /*0e90*/  SHF.L.U32 R151, R3, 0x1, RZ ;  /* 0x0000000103977819 */ /* 0x000fc400000006ff */
[-C--:B------:R-:W-:Y:S02]  /*0ea0*/  LEA.HI.SX32 R47, R47, R18.reuse, 0x1b ;  /* 0x000000122f2f7211 */ /* 0x080fe400078fdaff */
[----:B------:R-:W-:Y:S02]  /*0eb0*/  LEA.HI.SX32 R49, R49, R18, 0x1b ;  /* 0x0000001231317211 */ /* 0x000fe400078fdaff */
[----:B------:R-:W-:Y:S01]  /*0ec0*/  SHF.L.U32 R149, R41, 0x1, RZ ;  /* 0x0000000129957819 */ /* 0x000fe200000006ff */
[----:B------:R-:W-:Y:S01]  /*0ed0*/  IMAD.SHL.U32 R147, R45, 0x2, RZ ;  /* 0x000000022d937824 */ /* 0x000fe200078e00ff */
[----:B------:R-:W-:Y:S02]  /*0ee0*/  SHF.L.U32 R148, R43, 0x1, RZ ;  /* 0x000000012b947819 */ /* 0x000fe400000006ff */
[----:B------:R-:W-:Y:S02]  /*0ef0*/  LEA.HI.SX32 R74, R5, R5, 0x1b ;  /* 0x00000005054a7211 */ /* 0x000fe400078fdaff */
[----:B------:R-:W-:-:S02]  /*0f00*/  SHF.L.U32 R146, R47, 0x1, RZ ;  /* 0x000000012f927819 */ /* 0x000fc400000006ff */
[----:B------:R-:W-:Y:S01]  /*0f10*/  SHF.L.U32 R145, R49, 0x1, RZ ;  /* 0x0000000131917819 */ /* 0x000fe200000006ff */
[----:B------:R-:W-:Y:S01]  /*0f20*/  IMAD.SHL.U32 R74, R74, 0x2, RZ ;  /* 0x000000024a4a7824 */ /* 0x000fe200078e00ff */
[----:B------:R-:W-:Y:S02]  /*0f30*/  ISETP.GE.AND P2, PT, R75, UR7, PT ;  /* 0x000000074b007c0c */ /* 0x000fe4000bf46270 */
[----:B------:R-:W-:Y:S01]  /*0f40*/  ISETP.GE.AND P1, PT, R22, UR7, PT ;  /* 0x0000000716007c0c */ /* 0x000fe2000bf26270 */
[----:B------:R-:W-:Y:S01]  /*0f50*/  IMAD.U32 R2, RZ, RZ, UR24 ;  /* 0x00000018ff027e24 */ /* 0x000fe2000f8e00ff */
[----:B------:R-:W-:Y:S02]  /*0f60*/  MOV R3, UR23 ;  /* 0x0000001700037c02 */ /* 0x000fe40008000f00 */
[----:B------:R-:W-:-:S03]  /*0f70*/  ISETP.GE.AND P0, PT, R24, UR7, PT ;  /* 0x0000000718007c0c */ /* 0x000fc6000bf06270 */
[----:B------:R-:W-:Y:S01]  /*0f80*/  IMAD.WIDE R2, R75, 0x2, R2 ;  /* 0x000000024b027825 */ /* 0x000fe200078e0202 */
[----:B------:R-:W-:Y:S02]  /*0f90*/  ISETP.GE.AND P4, PT, R26, UR7, PT ;  /* 0x000000071a007c0c */ /* 0x000fe4000bf86270 */
[----:B------:R-:W-:Y:S02]  /*0fa0*/  ISETP.GE.AND P6, PT, R28, UR7, PT ;  /* 0x000000071c007c0c */ /* 0x000fe4000bfc6270 */
[----:B------:R-:W-:Y:S02]  /*0fb0*/  ISETP.GE.AND P5, PT, R30, UR7, PT ;  /* 0x000000071e007c0c */ /* 0x000fe4000bfa6270 */
[----:B------:R-:W-:Y:S02]  /*0fc0*/  ISETP.GE.AND P3, PT, R32, UR7, PT ;  /* 0x0000000720007c0c */ /* 0x000fe4000bf66270 */
[----:B------:R-:W-:Y:S02]  /*0fd0*/  PRMT R5, RZ, 0x7610, R5 ;  /* 0x00007610ff057816 */ /* 0x000fe40000000005 */
[----:B------:R-:W-:Y:S01]  /*0fe0*/  PRMT R20, RZ, 0x7610, R20 ;  /* 0x00007610ff147816 */ /* 0x000fe20000000014 */
[----:B---3--:R0:W-:Y:S04]  /*0ff0*/  STS.U16 [R160], R7 ;  /* 0x00000007a0007388 */ /* 0x0081e80000000400 */
[----:B----4-:R-:W-:Y:S04]  /*1000*/  STS.U16 [R159+0x40], R4 ;  /* 0x000040049f007388 */ /* 0x010fe80000000400 */
[----:B-----5:R-:W-:Y:S04]  /*1010*/  STS.U16 [R158+0x80], R9 ;  /* 0x000080099e007388 */ /* 0x020fe80000000400 */
[----:B--2---:R-:W-:Y:S04]  /*1020*/  STS.U16 [R157+0xc0], R6 ;  /* 0x0000c0069d007388 */ /* 0x004fe80000000400 */
[----:B------:R-:W-:Y:S04]  /*1030*/  STS.U16 [R156+0x100], R11 ;  /* 0x0001000b9c007388 */ /* 0x000fe80000000400 */
[----:B------:R-:W-:Y:S04]  /*1040*/  STS.U16 [R155+0x140], R8 ;  /* 0x000140089b007388 */ /* 0x000fe80000000400 */
[----:B------:R-:W-:Y:S04]  /*1050*/  STS.U16 [R154+0x180], R13 ;  /* 0x0001800d9a007388 */ /* 0x000fe80000000400 */
[----:B------:R2:W-:Y:S04]  /*1060*/  STS.U16 [R153+0x1c0], R0 ;  /* 0x0001c00099007388 */ /* 0x0005e80000000400 */
[----:B------:R3:W-:Y:S04]  /*1070*/  STS.U16 [R152+0x200], R15 ;  /* 0x0002000f98007388 */ /* 0x0007e80000000400 */
[----:B------:R4:W-:Y:S04]  /*1080*/  STS.U16 [R151+0x240], R10 ;  /* 0x0002400a97007388 */ /* 0x0009e80000000400 */
[----:B------:R5:W-:Y:S04]  /*1090*/  STS.U16 [R150+0x280], R17 ;  /* 0x0002801196007388 */ /* 0x000be80000000400 */
[----:B------:R1:W-:Y:S04]  /*10a0*/  STS.U16 [R149+0x2c0], R12 ;  /* 0x0002c00c95007388 */ /* 0x0003e80000000400 */
[----:B------:R-:W-:Y:S04]  /*10b0*/  STS.U16 [R148+0x300], R19 ;  /* 0x0003001394007388 */ /* 0x000fe80000000400 */
[----:B------:R0:W-:Y:S04]  /*10c0*/  STS.U16 [R147+0x340], R14 ;  /* 0x0003400e93007388 */ /* 0x0001e80000000400 */
[----:B------:R0:W-:Y:S04]  /*10d0*/  STS.U16 [R146+0x380], R21 ;  /* 0x0003801592007388 */ /* 0x0001e80000000400 */
[----:B------:R-:W-:Y:S01]  /*10e0*/  STS.U16 [R145+0x3c0], R16 ;  /* 0x0003c01091007388 */ /* 0x000fe20000000400 */
[----:B------:R-:W-:-:S06]  /*10f0*/  NOP ;  /* 0x0000000000007918 */ /* 0x000fcc0000000000 */
[----:B------:R-:W-:Y:S04]  /*1100*/  LDS.U16 R73, [R74] ;  /* 0x000000004a497984 */ /* 0x000fe80000000400 */
[----:B------:R-:W0:Y:S04]  /*1110*/  LDS.U16 R72, [R74+0x2] ;  /* 0x000002004a487984 */ /* 0x000e280000000400 */
[----:B------:R-:W0:Y:S04]  /*1120*/  LDS.U16 R71, [R74+0x4] ;  /* 0x000004004a477984 */ /* 0x000e280000000400 */
[----:B------:R-:W-:Y:S04]  /*1130*/  LDS.U16 R70, [R74+0x6] ;  /* 0x000006004a467984 */ /* 0x000fe80000000400 */
        /* <DEDUP_REMOVED lines=11> */
[----:B------:R-:W-:Y:S01]  /*11f0*/  LDS.U16 R58, [R74+0x1e] ;  /* 0x00001e004a3a7984 */ /* 0x000fe20000000400 */
[----:B0-----:R-:W-:-:S03]  /*1200*/  PRMT R7, RZ, 0x7610, R7 ;  /* 0x00007610ff077816 */ /* 0x001fc60000000007 */
[----:B------:R-:W-:Y:S01]  /*1210*/  BAR.SYNC.DEFER_BLOCKING 0x0 ;  /* 0x0000000000007b1d */ /* 0x000fe20000010000 */
[----:B--2---:R-:W-:Y:S02]  /*1220*/  PRMT R0, RZ, 0x7610, R0 ;  /* 0x00007610ff007816 */ /* 0x004fe40000000000 */
[----:B------:R-:W-:Y:S02]  /*1230*/  PRMT R9, RZ, 0x7610, R9 ;  /* 0x00007610ff097816 */ /* 0x000fe40000000009 */
[----:B------:R-:W-:Y:S02]  /*1240*/  PRMT R4, RZ, 0x7610, R4 ;  /* 0x00007610ff047816 */ /* 0x000fe40000000004 */
[----:B------:R-:W-:Y:S02]  /*1250*/  PRMT R11, RZ, 0x7610, R11 ;  /* 0x00007610ff0b7816 */ /* 0x000fe4000000000b */
[----:B------:R-:W-:Y:S02]  /*1260*/  PRMT R6, RZ, 0x7610, R6 ;  /* 0x00007610ff067816 */ /* 0x000fe40000000006 */
[----:B------:R-:W-:-:S02]  /*1270*/  PRMT R13, RZ, 0x7610, R13 ;  /* 0x00007610ff0d7816 */ /* 0x000fc4000000000d */
[----:B------:R-:W-:Y:S02]  /*1280*/  PRMT R8, RZ, 0x7610, R8 ;  /* 0x00007610ff087816 */ /* 0x000fe40000000008 */
[----:B---3--:R-:W-:Y:S01]  /*1290*/  PRMT R15, RZ, 0x7610, R15 ;  /* 0x00007610ff0f7816 */ /* 0x008fe2000000000f */
[----:B------:R0:W2:Y:S01]  /*12a0*/  @!P2 LDG.E.U16 R7, [R2.64] ;  /* 0x000000200207a981 */ /* 0x0000a2000c1e1500 */
[----:B------:R-:W-:-:S03]  /*12b0*/  ISETP.GE.AND P2, PT, R34, UR7, PT ;  /* 0x0000000722007c0c */ /* 0x000fc6000bf46270 */
[----:B------:R0:W3:Y:S01]  /*12c0*/  @!P1 LDG.E.U16 R0, [R2.64+0x40] ;  /* 0x0000402002009981 */ /* 0x0000e2000c1e1500 */
        /* <DEDUP_REMOVED lines=14> */
[----:B------:R-:W-:Y:S02]  /*13b0*/  ISETP.GE.AND P1, PT, R50, UR7, PT ;  /* 0x0000000732007c0c */ /* 0x000fe4000bf26270 */
[----:B----4-:R-:W-:Y:S01]  /*13c0*/  PRMT R10, RZ, 0x7610, R10 ;  /* 0x00007610ff0a7816 */ /* 0x010fe2000000000a */
[----:B------:R0:W4:Y:S01]  /*13d0*/  @!P5 LDG.E.U16 R5, [R2.64+0x300] ;  /* 0x000300200205d981 */ /* 0x000122000c1e1500 */
[----:B-----5:R-:W-:Y:S02]  /*13e0*/  PRMT R17, RZ, 0x7610, R17 ;  /* 0x00007610ff117816 */ /* 0x020fe40000000011 */
[----:B-1----:R-:W-:Y:S02]  /*13f0*/  PRMT R12, RZ, 0x7610, R12 ;  /* 0x00007610ff0c7816 */ /* 0x002fe4000000000c */
[----:B------:R-:W-:Y:S01]  /*1400*/  PRMT R14, RZ, 0x7610, R14 ;  /* 0x00007610ff0e7816 */ /* 0x000fe2000000000e */
[----:B------:R0:W5:Y:S01]  /*1410*/  @!P0 LDG.E.U16 R10, [R2.64+0x240] ;  /* 0x00024020020a8981 */ /* 0x000162000c1e1500 */
[----:B------:R-:W-:-:S03]  /*1420*/  PRMT R21, RZ, 0x7610, R21 ;  /* 0x00007610ff157816 */ /* 0x000fc60000000015 */
[----:B------:R0:W4:Y:S04]  /*1430*/  @!P4 LDG.E.U16 R17, [R2.64+0x280] ;  /* 0x000280200211c981 */ /* 0x000128000c1e1500 */
[----:B------:R0:W4:Y:S04]  /*1440*/  @!P6 LDG.E.U16 R12, [R2.64+0x2c0] ;  /* 0x0002c020020ce981 */ /* 0x000128000c1e1500 */
[----:B------:R0:W4:Y:S04]  /*1450*/  @!P3 LDG.E.U16 R14, [R2.64+0x340] ;  /* 0x00034020020eb981 */ /* 0x000128000c1e1500 */
[----:B------:R0:W4:Y:S04]  /*1460*/  @!P2 LDG.E.U16 R21, [R2.64+0x380] ;  /* 0x000380200215a981 */ /* 0x000128000c1e1500 */
[----:B------:R0:W4:Y:S02]  /*1470*/  @!P1 LDG.E.U16 R20, [R2.64+0x3c0] ;  /* 0x0003c02002149981 */ /* 0x000124000c1e1500 */
[----:B0-----:R-:W-:-:S02]  /*1480*/  MOV R2, UR22 ;  /* 0x0000001600027c02 */ /* 0x001fc40008000f00 */
[----:B------:R-:W-:-:S05]  /*1490*/  MOV R3, UR21 ;  /* 0x0000001500037c02 */ /* 0x000fca0008000f00 */
[----:B------:R-:W-:Y:S01]  /*14a0*/  IMAD.WIDE R18, R75, 0x2, R2 ;  /* 0x000000024b127825 */ /* 0x000fe200078e0202 */
[----:B------:R-:W-:Y:S02]  /*14b0*/  ISETP.GE.AND P2, PT, R22, UR7, PT ;  /* 0x0000000716007c0c */ /* 0x000fe4000bf46270 */
[----:B------:R-:W-:Y:S02]  /*14c0*/  ISETP.GE.AND P1, PT, R28, UR7, PT ;  /* 0x000000071c007c0c */ /* 0x000fe4000bf26270 */
[----:B------:R-:W-:Y:S02]  /*14d0*/  PRMT R22, RZ, 0x7610, R22 ;  /* 0x00007610ff167816 */ /* 0x000fe40000000016 */
        /* <DEDUP_REMOVED lines=8> */
[----:B------:R-:W-:-:S02]  /*1560*/  PRMT R26, RZ, 0x7610, R26 ;  /* 0x00007610ff1a7816 */ /* 0x000fc4000000001a */
[----:B------:R-:W-:Y:S02]  /*1570*/  PRMT R27, RZ, 0x7610, R27 ;  /* 0x00007610ff1b7816 */ /* 0x000fe4000000001b */
[----:B------:R-:W-:Y:S02]  /*1580*/  PRMT R28, RZ, 0x7610, R28 ;  /* 0x00007610ff1c7816 */ /* 0x000fe4000000001c */
[----:B------:R-:W-:Y:S02]  /*1590*/  PRMT R29, RZ, 0x7610, R29 ;  /* 0x00007610ff1d7816 */ /* 0x000fe4000000001d */
[----:B------:R-:W-:Y:S02]  /*15a0*/  PRMT R30, RZ, 0x7610, R30 ;  /* 0x00007610ff1e7816 */ /* 0x000fe4000000001e */
[----:B------:R-:W-:Y:S02]  /*15b0*/  PRMT R31, RZ, 0x7610, R31 ;  /* 0x00007610ff1f7816 */ /* 0x000fe4000000001f */
[----:B------:R-:W-:-:S02]  /*15c0*/  PRMT R32, RZ, 0x7610, R32 ;  /* 0x00007610ff207816 */ /* 0x000fc40000000020 */
[----:B------:R-:W-:Y:S02]  /*15d0*/  PRMT R33, RZ, 0x7610, R33 ;  /* 0x00007610ff217816 */ /* 0x000fe40000000021 */
[----:B------:R-:W-:Y:S01]  /*15e0*/  PRMT R34, RZ, 0x7610, R34 ;  /* 0x00007610ff227816 */ /* 0x000fe20000000022 */
[----:B--2---:R-:W-:Y:S04]  /*15f0*/  STS.U16 [R160], R7 ;  /* 0x00000007a0007388 */ /* 0x004fe80000000400 */
[----:B---3--:R-:W-:Y:S04]  /*1600*/  STS.U16 [R159+0x40], R0 ;  /* 0x000040009f007388 */ /* 0x008fe80000000400 */
[----:B------:R-:W-:Y:S04]  /*1610*/  STS.U16 [R158+0x80], R9 ;  /* 0x000080099e007388 */ /* 0x000fe80000000400 */
[----:B------:R-:W-:Y:S04]  /*1620*/  STS.U16 [R157+0xc0], R4 ;  /* 0x0000c0049d007388 */ /* 0x000fe80000000400 */
[----:B------:R-:W-:Y:S04]  /*1630*/  STS.U16 [R156+0x100], R11 ;  /* 0x0001000b9c007388 */ /* 0x000fe80000000400 */
[----:B------:R-:W-:Y:S04]  /*1640*/  STS.U16 [R155+0x140], R6 ;  /* 0x000140069b007388 */ /* 0x000fe80000000400 */
[----:B------:R-:W-:Y:S04]  /*1650*/  STS.U16 [R154+0x180], R13 ;  /* 0x0001800d9a007388 */ /* 0x000fe80000000400 */
[----:B------:R-:W-:Y:S04]  /*1660*/  STS.U16 [R153+0x1c0], R8 ;  /* 0x0001c00899007388 */ /* 0x000fe80000000400 */
[----:B------:R-:W-:Y:S04]  /*1670*/  STS.U16 [R152+0x200], R15 ;  /* 0x0002000f98007388 */ /* 0x000fe80000000400 */
[----:B-----5:R-:W-:Y:S04]  /*1680*/  STS.U16 [R151+0x240], R10 ;  /* 0x0002400a97007388 */ /* 0x020fe80000000400 */
[----:B----4-:R-:W-:Y:S04]  /*1690*/  STS.U16 [R150+0x280], R17 ;  /* 0x0002801196007388 */ /* 0x010fe80000000400 */
[----:B------:R-:W-:Y:S04]  /*16a0*/  STS.U16 [R149+0x2c0], R12 ;  /* 0x0002c00c95007388 */ /* 0x000fe80000000400 */
[----:B------:R-:W-:Y:S04]  /*16b0*/  STS.U16 [R148+0x300], R5 ;  /* 0x0003000594007388 */ /* 0x000fe80000000400 */
[----:B------:R-:W-:Y:S04]  /*16c0*/  STS.U16 [R147+0x340], R14 ;  /* 0x0003400e93007388 */ /* 0x000fe80000000400 */
[----:B------:R0:W-:Y:S04]  /*16d0*/  STS.U16 [R146+0x380], R21 ;  /* 0x0003801592007388 */ /* 0x0001e80000000400 */
[----:B------:R1:W-:Y:S01]  /*16e0*/  STS.U16 [R145+0x3c0], R20 ;  /* 0x0003c01491007388 */ /* 0x0003e20000000400 */
[----:B------:R-:W-:-:S06]  /*16f0*/  NOP ;  /* 0x0000000000007918 */ /* 0x000fcc0000000000 */
[----:B------:R-:W-:Y:S04]  /*1700*/  LDS.U16 R16, [R74] ;  /* 0x000000004a107984 */ /* 0x000fe80000000400 */
        /* <DEDUP_REMOVED lines=15> */
[----:B------:R-:W-:Y:S01]  /*1800*/  BAR.SYNC.DEFER_BLOCKING 0x0 ;  /* 0x0000000000007b1d */ /* 0x000fe20000010000 */
[----:B0-----:R-:W-:-:S02]  /*1810*/  PRMT R21, RZ, 0x7610, R21 ;  /* 0x00007610ff157816 */ /* 0x001fc40000000015 */
[----:B-1----:R-:W-:Y:S02]  /*1820*/  PRMT R20, RZ, 0x7610, R20 ;  /* 0x00007610ff147816 */ /* 0x002fe40000000014 */
[----:B------:R-:W-:Y:S01]  /*1830*/  PRMT R17, RZ, 0x7610, R17 ;  /* 0x00007610ff117816 */ /* 0x000fe20000000011 */
[----:B------:R0:W2:Y:S01]  /*1840*/  @!P2 LDG.E.U16 R22, [R18.64+0x40] ;  /* 0x000040201216a981 */ /* 0x0000a2000c1e1500 */
[----:B------:R-:W-:-:S03]  /*1850*/  ISETP.GE.AND P2, PT, R36, UR7, PT ;  /* 0x0000000724007c0c */ /* 0x000fc6000bf46270 */
[----:B------:R0:W3:Y:S01]  /*1860*/  @!P1 LDG.E.U16 R21, [R18.64+0x100] ;  /* 0x0001002012159981 */ /* 0x0000e2000c1e1500 */
[----:B------:R-:W-:-:S03]  /*1870*/  ISETP.GE.AND P1, PT, R75, UR7, PT ;  /* 0x000000074b007c0c */ /* 0x000fc6000bf26270 */
[----:B------:R0:W4:Y:S01]  /*1880*/  @!P4 LDG.E.U16 R23, [R18.64+0x80] ;  /* 0x000080201217c981 */ /* 0x000122000c1e1500 */
[----:B------:R-:W-:-:S03]  /*1890*/  ISETP.GE.AND P4, PT, R38, UR7, PT ;  /* 0x0000000726007c0c */ /* 0x000fc6000bf86270 */
[----:B------:R0:W5:Y:S01]  /*18a0*/  @!P0 LDG.E.U16 R20, [R18.64+0xc0] ;  /* 0x0000c02012148981 */ /* 0x000162000c1e1500 */
[----:B------:R-:W-:-:S03]  /*18b0*/  ISETP.GE.AND P0, PT, R40, UR7, PT ;  /* 0x0000000728007c0c */ /* 0x000fc6000bf06270 */
[----:B------:R0:W2:Y:S01]  /*18c0*/  @!P6 LDG.E.U16 R24, [R18.64+0x140] ;  /* 0x000140201218e981 */ /* 0x0000a2000c1e1500 */
[----:B------:R-:W-:-:S03]  /*18d0*/  ISETP.GE.AND P6, PT, R42, UR7, PT ;  /* 0x000000072a007c0c */ /* 0x000fc6000bfc6270 */
[----:B------:R0:W2:Y:S01]  /*18e0*/  @!P5 LDG.E.U16 R25, [R18.64+0x180] ;  /* 0x000180201219d981 */ /* 0x0000a2000c1e1500 */
[----:B------:R-:W-:-:S03]  /*18f0*/  ISETP.GE.AND P5, PT, R44, UR7, PT ;  /* 0x000000072c007c0c */ /* 0x000fc6000bfa6270 */
[----:B------:R0:W2:Y:S01]  /*1900*/  @!P3 LDG.E.U16 R26, [R18.64+0x1c0] ;  /* 0x0001c020121ab981 */ /* 0x0000a2000c1e1500 */
[----:B------:R-:W-:-:S03]  /*1910*/  ISETP.GE.AND P3, PT, R46, UR7, PT ;  /* 0x000000072e007c0c */ /* 0x000fc6000bf66270 */
[----:B------:R0:W2:Y:S01]  /*1920*/  @!P2 LDG.E.U16 R27, [R18.64+0x200] ;  /* 0x00020020121ba981 */ /* 0x0000a2000c1e1500 */
[----:B------:R-:W-:-:S03]  /*1930*/  ISETP.GE.AND P2, PT, R48, UR7, PT ;  /* 0x0000000730007c0c */ /* 0x000fc6000bf46270 */
[----:B------:R0:W2:Y:S01]  /*1940*/  @!P1 LDG.E.U16 R17, [R18.64] ;  /* 0x0000002012119981 */ /* 0x0000a2000c1e1500 */
[----:B------:R-:W-:-:S03]  /*1950*/  ISETP.GE.AND P1, PT, R50, UR7, PT ;  /* 0x0000000732007c0c */ /* 0x000fc6000bf26270 */
[----:B------:R0:W3:Y:S04]  /*1960*/  @!P4 LDG.E.U16 R28, [R18.64+0x240] ;  /* 0x00024020121cc981 */ /* 0x0000e8000c1e1500 */
[----:B------:R0:W3:Y:S04]  /*1970*/  @!P0 LDG.E.U16 R29, [R18.64+0x280] ;  /* 0x00028020121d8981 */ /* 0x0000e8000c1e1500 */
[----:B------:R0:W3:Y:S04]  /*1980*/  @!P6 LDG.E.U16 R30, [R18.64+0x2c0] ;  /* 0x0002c020121ee981 */ /* 0x0000e8000c1e1500 */
[----:B------:R0:W3:Y:S04]  /*1990*/  @!P5 LDG.E.U16 R31, [R18.64+0x300] ;  /* 0x00030020121fd981 */ /* 0x0000e8000c1e1500 */
[----:B------:R0:W3:Y:S04]  /*19a0*/  @!P3 LDG.E.U16 R32, [R18.64+0x340] ;  /* 0x000340201220b981 */ /* 0x0000e8000c1e1500 */
[----:B------:R0:W3:Y:S04]  /*19b0*/  @!P2 LDG.E.U16 R33, [R18.64+0x380] ;  /* 0x000380201221a981 */ /* 0x0000e8000c1e1500 */
[----:B------:R0:W3:Y:S02]  /*19c0*/  @!P1 LDG.E.U16 R34, [R18.64+0x3c0] ;  /* 0x0003c02012229981 */ /* 0x0000e4000c1e1500 */
[----:B0-----:R-:W-:-:S02]  /*19d0*/  HADD2.F32 R18, -RZ, R72.H0_H0 ;  /* 0x20000048ff127230 */ /* 0x001fc40000004100 */
[----:B------:R-:W-:Y:S01]  /*19e0*/  HADD2.F32 R19, -RZ, R71.H0_H0 ;  /* 0x20000047ff137230 */ /* 0x000fe20000004100 */
[----:B------:R-:W-:Y:S01]  /*19f0*/  CS2R R36, SRZ ;  /* 0x0000000000247805 */ /* 0x000fe2000001ff00 */
[----:B--2---:R0:W-:Y:S04]  /*1a00*/  STS.U16 [R160], R17 ;  /* 0x00000011a0007388 */ /* 0x0041e80000000400 */
[----:B------:R-:W-:Y:S04]  /*1a10*/  STS.U16 [R159+0x40], R22 ;  /* 0x000040169f007388 */ /* 0x000fe80000000400 */
[----:B----4-:R-:W-:Y:S04]  /*1a20*/  STS.U16 [R158+0x80], R23 ;  /* 0x000080179e007388 */ /* 0x010fe80000000400 */
[----:B-----5:R-:W-:Y:S04]  /*1a30*/  STS.U16 [R157+0xc0], R20 ;  /* 0x0000c0149d007388 */ /* 0x020fe80000000400 */
        /* <DEDUP_REMOVED lines=11> */
[----:B------:R-:W-:Y:S01]  /*1af0*/  STS.U16 [R145+0x3c0], R34 ;  /* 0x0003c02291007388 */ /* 0x000fe20000000400 */
[----:B------:R-:W-:-:S06]  /*1b00*/  NOP ;  /* 0x0000000000007918 */ /* 0x000fcc0000000000 */
[----:B------:R-:W1:Y:S04]  /*1b10*/  LDS.U16 R57, [R74] ;  /* 0x000000004a397984 */ /* 0x000e680000000400 */
[----:B------:R-:W2:Y:S04]  /*1b20*/  LDS.U16 R56, [R74+0x2] ;  /* 0x000002004a387984 */ /* 0x000ea80000000400 */
[----:B------:R-:W3:Y:S04]  /*1b30*/  LDS.U16 R55, [R74+0x4] ;  /* 0x000004004a377984 */ /* 0x000ee80000000400 */
[----:B------:R-:W4:Y:S04]  /*1b40*/  LDS.U16 R54, [R74+0x6] ;  /* 0x000006004a367984 */ /* 0x000f280000000400 */
[----:B------:R-:W5:Y:S04]  /*1b50*/  LDS.U16 R53, [R74+0x8] ;  /* 0x000008004a357984 */ /* 0x000f680000000400 */
[----:B------:R-:W5:Y:S04]  /*1b60*/  LDS.U16 R52, [R74+0xa] ;  /* 0x00000a004a347984 */ /* 0x000f680000000400 */
[----:B------:R-:W5:Y:S04]  /*1b70*/  LDS.U16 R51, [R74+0xc] ;  /* 0x00000c004a337984 */ /* 0x000f680000000400 */
[----:B------:R-:W5:Y:S04]  /*1b80*/  LDS.U16 R50, [R74+0xe] ;  /* 0x00000e004a327984 */ /* 0x000f680000000400 */
[----:B------:R-:W5:Y:S04]  /*1b90*/  LDS.U16 R49, [R74+0x10] ;  /* 0x000010004a317984 */ /* 0x000f680000000400 */
[----:B------:R-:W5:Y:S01]  /*1ba0*/  LDS.U16 R48, [R74+0x12] ;  /* 0x000012004a307984 */ /* 0x000f620000000400 */
[----:B0-----:R-:W-:-:S03]  /*1bb0*/  HADD2.F32 R17, -RZ, R73.H0_H0 ;  /* 0x20000049ff117230 */ /* 0x001fc60000004100 */
[----:B------:R-:W0:Y:S01]  /*1bc0*/  LDS.U16 R47, [R74+0x14] ;  /* 0x000014004a2f7984 */ /* 0x000e220000000400 */
[----:B-1----:R-:W-:-:S03]  /*1bd0*/  HADD2.F32 R57, -RZ, R57.H0_H0 ;  /* 0x20000039ff397230 */ /* 0x002fc60000004100 */
[----:B------:R-:W1:Y:S01]  /*1be0*/  LDS.U16 R46, [R74+0x16] ;  /* 0x000016004a2e7984 */ /* 0x000e620000000400 */
[----:B--2---:R-:W-:Y:S01]  /*1bf0*/  HADD2.F32 R56, -RZ, R56.H0_H0 ;  /* 0x20000038ff387230 */ /* 0x004fe20000004100 */
[----:B------:R-:W-:Y:S02]  /*1c00*/  FFMA.FTZ R17, R57, R17, R162 ;  /* 0x0000001139117223 */ /* 0x000fe400000100a2 */
[----:B------:R-:W2:Y:S01]  /*1c10*/  LDS.U16 R45, [R74+0x18] ;  /* 0x000018004a2d7984 */ /* 0x000ea20000000400 */
[----:B---3--:R-:W-:Y:S01]  /*1c20*/  HADD2.F32 R55, -RZ, R55.H0_H0 ;  /* 0x20000037ff377230 */ /* 0x008fe20000004100 */
[----:B------:R-:W-:Y:S01]  /*1c30*/  FFMA.FTZ R18, R56, R18, R17 ;  /* 0x0000001238127223 */ /* 0x000fe20000010011 */
[----:B------:R-:W-:Y:S01]  /*1c40*/  HADD2.F32 R17, -RZ, R70.H0_H0 ;  /* 0x20000046ff117230 */ /* 0x000fe20000004100 */
[----:B------:R-:W3:Y:S01]  /*1c50*/  LDS.U16 R44, [R74+0x1a] ;  /* 0x00001a004a2c7984 */ /* 0x000ee20000000400 */
[----:B----4-:R-:W-:Y:S01]  /*1c60*/  HADD2.F32 R54, -RZ, R54.H0_H0 ;  /* 0x20000036ff367230 */ /* 0x010fe20000004100 */
[----:B------:R-:W-:Y:S01]  /*1c70*/  FFMA.FTZ R19, R55, R19, R18 ;  /* 0x0000001337137223 */ /* 0x000fe20000010012 */
[----:B------:R-:W-:Y:S01]  /*1c80*/  HADD2.F32 R20, -RZ, R69.H0_H0 ;  /* 0x20000045ff147230 */ /* 0x000fe20000004100 */
[----:B------:R-:W4:Y:S01]  /*1c90*/  LDS.U16 R39, [R74+0x1c] ;  /* 0x00001c004a277984 */ /* 0x000f220000000400 */
[----:B-----5:R-:W-:Y:S01]  /*1ca0*/  HADD2.F32 R53, -RZ, R53.H0_H0 ;  /* 0x20000035ff357230 */ /* 0x020fe20000004100 */
[----:B------:R-:W-:Y:S01]  /*1cb0*/  FFMA.FTZ R18, R54, R17, R19 ;  /* 0x0000001136127223 */ /* 0x000fe20000010013 */
[----:B------:R-:W-:Y:S01]  /*1cc0*/  HADD2.F32 R19, -RZ, R68.H0_H0 ;  /* 0x20000044ff137230 */ /* 0x000fe20000004100 */
[----:B------:R-:W5:Y:S01]  /*1cd0*/  LDS.U16 R38, [R74+0x1e] ;  /* 0x00001e004a267984 */ /* 0x000f620000000400 */
[----:B------:R-:W-:Y:S01]  /*1ce0*/  HADD2.F32 R52, -RZ, R52.H0_H0 ;  /* 0x20000034ff347230 */ /* 0x000fe20000004100 */
[----:B------:R-:W-:Y:S01]  /*1cf0*/  FFMA.FTZ R17, R53, R20, R18 ;  /* 0x0000001435117223 */ /* 0x000fe20000010012 */
[----:B------:R-:W-:-:S02]  /*1d00*/  HADD2.F32 R20, -RZ, R67.H0_H0 ;  /* 0x20000043ff147230 */ /* 0x000fc40000004100 */
[----:B------:R-:W-:Y:S01]  /*1d10*/  HADD2.F32 R51, -RZ, R51.H0_H0 ;  /* 0x20000033ff337230 */ /* 0x000fe20000004100 */
[----:B------:R-:W-:Y:S01]  /*1d20*/  FFMA.FTZ R18, R52, R19, R17 ;  /* 0x0000001334127223 */ /* 0x000fe20000010011 */
[----:B------:R-:W-:Y:S02]  /*1d30*/  HADD2.F32 R19, -RZ, R66.H0_H0 ;  /* 0x20000042ff137230 */ /* 0x000fe40000004100 */
[----:B------:R-:W-:Y:S01]  /*1d40*/  HADD2.F32 R50, -RZ, R50.H0_H0 ;  /* 0x20000032ff327230 */ /* 0x000fe20000004100 */
[----:B------:R-:W-:Y:S01]  /*1d50*/  FFMA.FTZ R17, R51, R20, R18 ;  /* 0x0000001433117223 */ /* 0x000fe20000010012 */
[----:B------:R-:W-:Y:S02]  /*1d60*/  HADD2.F32 R20, -RZ, R65.H0_H0 ;  /* 0x20000041ff147230 */ /* 0x000fe40000004100 */
[----:B------:R-:W-:Y:S01]  /*1d70*/  HADD2.F32 R49, -RZ, R49.H0_H0 ;  /* 0x20000031ff317230 */ /* 0x000fe20000004100 */
[----:B------:R-:W-:Y:S01]  /*1d80*/  FFMA.FTZ R18, R50, R19, R17 ;  /* 0x0000001332127223 */ /* 0x000fe20000010011 */
[----:B------:R-:W-:-:S02]  /*1d90*/  HADD2.F32 R19, -RZ, R64.H0_H0 ;  /* 0x20000040ff137230 */ /* 0x000fc40000004100 */
[----:B------:R-:W-:Y:S01]  /*1da0*/  HADD2.F32 R48, -RZ, R48.H0_H0 ;  /* 0x20000030ff307230 */ /* 0x000fe20000004100 */
[----:B------:R-:W-:Y:S01]  /*1db0*/  FFMA.FTZ R17, R49, R20, R18 ;  /* 0x0000001431117223 */ /* 0x000fe20000010012 */
[----:B------:R-:W-:Y:S02]  /*1dc0*/  HADD2.F32 R20, -RZ, R63.H0_H0 ;  /* 0x2000003fff147230 */ /* 0x000fe40000004100 */
[----:B0-----:R-:W-:Y:S01]  /*1dd0*/  HADD2.F32 R47, -RZ, R47.H0_H0 ;  /* 0x2000002fff2f7230 */ /* 0x001fe20000004100 */
[----:B------:R-:W-:Y:S01]  /*1de0*/  FFMA.FTZ R18, R48, R19, R17 ;  /* 0x0000001330127223 */ /* 0x000fe20000010011 */
[----:B------:R-:W-:Y:S02]  /*1df0*/  HADD2.F32 R19, -RZ, R62.H0_H0 ;  /* 0x2000003eff137230 */ /* 0x000fe40000004100 */
[----:B-1----:R-:W-:Y:S01]  /*1e00*/  HADD2.F32 R46, -RZ, R46.H0_H0 ;  /* 0x2000002eff2e7230 */ /* 0x002fe20000004100 */
[----:B------:R-:W-:Y:S01]  /*1e10*/  FFMA.FTZ R17, R47, R20, R18 ;  /* 0x000000142f117223 */ /* 0x000fe20000010012 */
[----:B------:R-:W-:-:S02]  /*1e20*/  HADD2.F32 R20, -RZ, R61.H0_H0 ;  /* 0x2000003dff147230 */ /* 0x000fc40000004100 */
[----:B--2---:R-:W-:Y:S01]  /*1e30*/  HADD2.F32 R45, -RZ, R45.H0_H0 ;  /* 0x2000002dff2d7230 */ /* 0x004fe20000004100 */
[----:B------:R-:W-:Y:S01]  /*1e40*/  FFMA.FTZ R18, R46, R19, R17 ;  /* 0x000000132e127223 */ /* 0x000fe20000010011 */
[----:B------:R-:W-:Y:S02]  /*1e50*/  HADD2.F32 R19, -RZ, R60.H0_H0 ;  /* 0x2000003cff137230 */ /* 0x000fe40000004100 */
[----:B---3--:R-:W-:Y:S01]  /*1e60*/  HADD2.F32 R44, -RZ, R44.H0_H0 ;  /* 0x2000002cff2c7230 */ /* 0x008fe20000004100 */
[----:B------:R-:W-:-:S04]  /*1e70*/  FFMA.FTZ R17, R45, R20, R18 ;  /* 0x000000142d117223 */ /* 0x000fc80000010012 */
[----:B------:R-:W-:Y:S02]  /*1e80*/  FFMA.FTZ R18, R44, R19, R17 ;  /* 0x000000132c127223 */ /* 0x000fe40000010011 */
[----:B------:R-:W-:-:S05]  /*1e90*/  IMAD.MOV.U32 R19, RZ, RZ, c[0x0][0x16c] ;  /* 0x00005b00ff137624 */ /* 0x000fca00078e00ff */
[----:B------:R-:W-:Y:S01]  /*1ea0*/  ISETP.GE.AND P0, PT, R19, 0x1, PT ;  /* 0x000000011300780c */ /* 0x000fe20003f06270 */
[----:B------:R-:W-:Y:S02]  /*1eb0*/  HADD2.F32 R20, -RZ, R59.H0_H0 ;  /* 0x2000003bff147230 */ /* 0x000fe40000004100 */
[----:B----4-:R-:W-:Y:S02]  /*1ec0*/  HADD2.F32 R39, -RZ, R39.H0_H0 ;  /* 0x20000027ff277230 */ /* 0x010fe40000004100 */
[----:B------:R-:W-:Y:S02]  /*1ed0*/  HADD2.F32 R162, -RZ, R58.H0_H0 ;  /* 0x2000003affa27230 */ /* 0x000fe40000004100 */
[----:B-----5:R-:W-:Y:S01]  /*1ee0*/  HADD2.F32 R38, -RZ, R38.H0_H0 ;  /* 0x20000026ff267230 */ /* 0x020fe20000004100 */
[----:B------:R-:W-:Y:S01]  /*1ef0*/  FFMA.FTZ R17, R39, R20, R18 ;  /* 0x0000001427117223 */ /* 0x000fe20000010012 */
[----:B------:R-:W-:Y:S01]  /*1f00*/  CS2R R34, SRZ ;  /* 0x0000000000227805 */ /* 0x000fe2000001ff00 */
[----:B------:R-:W-:Y:S01]  /*1f10*/  CS2R R32, SRZ ;  /* 0x0000000000207805 */ /* 0x000fe2000001ff00 */
[----:B------:R-:W-:Y:S01]  /*1f20*/  CS2R R30, SRZ ;  /* 0x00000000001e7805 */ /* 0x000fe2000001ff00 */
[----:B------:R-:W-:Y:S01]  /*1f30*/  FFMA.FTZ R162, R38, R162, R17 ;  /* 0x000000a226a27223 */ /* 0x000fe20000010011 */
[----:B------:R-:W-:Y:S01]  /*1f40*/  CS2R R28, SRZ ;  /* 0x00000000001c7805 */ /* 0x000fe2000001ff00 */
[----:B------:R-:W-:Y:S01]  /*1f50*/  CS2R R26, SRZ ;  /* 0x00000000001a7805 */ /* 0x000fe2000001ff00 */
[----:B------:R-:W-:Y:S01]  /*1f60*/  CS2R R24, SRZ ;  /* 0x0000000000187805 */ /* 0x000fe2000001ff00 */
[----:B------:R-:W-:Y:S01]  /*1f70*/  CS2R R22, SRZ ;  /* 0x0000000000167805 */ /* 0x000fe2000001ff00 */
[----:B------:R-:W-:-:S02]  /*1f80*/  FMUL.FTZ R138, R57, UR5 ;  /* 0x00000005398a7c20 */ /* 0x000fc40008410000 */
[----:B------:R-:W-:Y:S02]  /*1f90*/  FMUL.FTZ R137, R56, UR5 ;  /* 0x0000000538897c20 */ /* 0x000fe40008410000 */
[----:B------:R-:W-:Y:S02]  /*1fa0*/  FMUL.FTZ R136, R55, UR5 ;  /* 0x0000000537887c20 */ /* 0x000fe40008410000 */
[----:B------:R-:W-:Y:S02]  /*1fb0*/  FMUL.FTZ R121, R54, UR5 ;  /* 0x0000000536797c20 */ /* 0x000fe40008410000 */
[----:B------:R-:W-:Y:S02]  /*1fc0*/  FMUL.FTZ R120, R53, UR5 ;  /* 0x0000000535787c20 */ /* 0x000fe40008410000 */
[----:B------:R-:W-:Y:S02]  /*1fd0*/  FMUL.FTZ R119, R52, UR5 ;  /* 0x0000000534777c20 */ /* 0x000fe40008410000 */
        /* <DEDUP_REMOVED lines=9> */
[----:B------:R-:W-:Y:S01]  /*2070*/  FMUL.FTZ R17, R38, UR5 ;  /* 0x0000000526117c20 */ /* 0x000fe20008410000 */
[----:B------:R-:W-:Y:S06]  /*2080*/  BAR.SYNC.DEFER_BLOCKING 0x0 ;  /* 0x0000000000007b1d */ /* 0x000fec0000010000 */
[----:B------:R-:W-:Y:S05]  /*2090*/  @!P0 BRA `(.L_x_1) ;  /* 0x00002ab000008947 */ /* 0x000fea0003800000 */
[----:B------:R-:W-:Y:S01]  /*20a0*/  UIADD3 UR30, UR20, -0x1, URZ ;  /* 0xffffffff141e7890 */ /* 0x000fe2000fffe03f */
[----:B------:R-:W-:Y:S01]  /*20b0*/  HADD2.F32 R16, -RZ, R16.H0_H0 ;  /* 0x20000010ff107230 */ /* 0x000fe20000004100 */
[----:B------:R-:W-:Y:S01]  /*20c0*/  ULEA.HI UR7, UR20, UR20, URZ, 0x1 ;  /* 0x0000001414077291 */ /* 0x000fe2000f8f083f */
[----:B------:R-:W-:Y:S01]  /*20d0*/  HADD2.F32 R15, -RZ, R15.H0_H0 ;  /* 0x2000000fff0f7230 */ /* 0x000fe20000004100 */
[----:B------:R-:W-:Y:S01]  /*20e0*/  ULEA.HI UR16, UR30, UR30, URZ, 0x1 ;  /* 0x0000001e1e107291 */ /* 0x000fe2000f8f083f */
[----:B------:R-:W-:Y:S01]  /*20f0*/  HADD2.F32 R14, -RZ, R14.H0_H0 ;  /* 0x2000000eff0e7230 */ /* 0x000fe20000004100 */
[----:B------:R-:W-:Y:S01]  /*2100*/  ULOP3.LUT UR7, UR7, 0xfffffe, URZ, 0xc0, !UPT ;  /* 0x00fffffe07077892 */ /* 0x000fe2000f8ec03f */
[----:B------:R-:W-:Y:S01]  /*2110*/  HADD2.F32 R13, -RZ, R13.H0_H0 ;  /* 0x2000000dff0d7230 */ /* 0x000fe20000004100 */
[----:B------:R-:W-:Y:S01]  /*2120*/  HFMA2.MMA R37, -RZ, RZ, 0, 0 ;  /* 0x00000000ff257435 */ /* 0x000fe200000001ff */
[----:B------:R-:W-:Y:S01]  /*2130*/  HADD2.F32 R12, -RZ, R12.H0_H0 ;  /* 0x2000000cff0c7230 */ /* 0x000fe20000004100 */
[----:B------:R-:W-:Y:S01]  /*2140*/  ULOP3.LUT UR16, UR16, 0xfffffe, URZ, 0xc0, !UPT ;  /* 0x00fffffe10107892 */ /* 0x000fe2000f8ec03f */
[----:B------:R-:W-:Y:S01]  /*2150*/  HADD2.F32 R11, -RZ, R11.H0_H0 ;  /* 0x2000000bff0b7230 */ /* 0x000fe20000004100 */
[----:B------:R-:W-:Y:S01]  /*2160*/  FADD.FTZ R16, R16, UR4 ;  /* 0x0000000410107e21 */ /* 0x000fe20008010000 */
        /* <DEDUP_REMOVED lines=20> */
[----:B------:R-:W-:Y:S01]  /*22b0*/  UIADD3 UR27, UR20, -UR7, URZ ;  /* 0x80000007141b7290 */ /* 0x000fe2000fffe03f */
[----:B------:R-:W-:Y:S01]  /*22c0*/  FADD.FTZ R5, R5, UR4 ;  /* 0x0000000405057e21 */ /* 0x000fe20008010000 */
[----:B------:R-:W-:Y:S01]  /*22d0*/  UIADD3 UR30, UR30, -UR16, URZ ;  /* 0x800000101e1e7290 */ /* 0x000fe2000fffe03f */
[----:B------:R-:W-:Y:S01]  /*22e0*/  FADD.FTZ R4, R4, UR4 ;  /* 0x0000000404047e21 */ /* 0x000fe20008010000 */
[----:B------:R-:W-:Y:S01]  /*22f0*/  UMOV UR7, URZ ;  /* 0x0000003f00077c82 */ /* 0x000fe20008000000 */
[----:B------:R-:W-:-:S02]  /*2300*/  FADD.FTZ R3, R3, UR4 ;  /* 0x0000000403037e21 */ /* 0x000fc40008010000 */
[----:B------:R-:W-:Y:S02]  /*2310*/  FADD.FTZ R2, R2, UR4 ;  /* 0x0000000402027e21 */ /* 0x000fe40008010000 */
[----:B------:R-:W-:Y:S02]  /*2320*/  FADD.FTZ R0, R0, UR4 ;  /* 0x0000000400007e21 */ /* 0x000fe40008010000 */
.L_x_17:
[----:B------:R-:W-:Y:S02]  /*2330*/  ULDC.64 UR28, c[0x0][0x180] ;  /* 0x00006000001c7ab9 */ /* 0x000fe40000000a00 */
[----:B------:R-:W-:Y:S02]  /*2340*/  UIMAD UR16, UR15, UR28, URZ ;  /* 0x0000001c0f1072a4 */ /* 0x000fe4000f8e023f */
[----:B------:R-:W-:Y:S02]  /*2350*/  UIMAD.WIDE.U32 UR18, UR14, UR28, URZ ;  /* 0x0000001c0e1272a5 */ /* 0x000fe4000f8e003f */
[----:B------:R-:W-:Y:S02]  /*2360*/  UIMAD UR28, UR14, UR29, UR16 ;  /* 0x0000001d0e1c72a4 */ /* 0x000fe4000f8e0210 */
[----:B------:R-:W-:-:S02]  /*2370*/  USHF.R.S32.HI UR38, URZ, 0x1f, UR7 ;  /* 0x0000001f3f267899 */ /* 0x000fc40008011407 */
[----:B------:R-:W-:Y:S02]  /*2380*/  ULDC.64 UR16, c[0x0][0x188] ;  /* 0x0000620000107ab9 */ /* 0x000fe40000000a00 */
[----:B------:R-:W-:Y:S02]  /*2390*/  UIADD3 UR19, UR19, UR28, URZ ;  /* 0x0000001c13137290 */ /* 0x000fe4000fffe03f */
[----:B------:R-:W-:Y:S02]  /*23a0*/  UIMAD UR28, UR38, UR16, URZ ;  /* 0x00000010261c72a4 */ /* 0x000fe4000f8e023f */
[----:B------:R-:W-:Y:S02]  /*23b0*/  ULDC.64 UR34, c[0x0][0x220] ;  /* 0x0000880000227ab9 */ /* 0x000fe40000000a00 */
[----:B------:R-:W-:Y:S02]  /*23c0*/  UIMAD UR28, UR7, UR17, UR28 ;  /* 0x00000011071c72a4 */ /* 0x000fe4000f8e021c */
[----:B------:R-:W-:-:S04]  /*23d0*/  UIMAD.WIDE.U32 UR16, UR7, UR16, UR18 ;  /* 0x00000010071072a5 */ /* 0x000fc8000f8e0012 */
[----:B------:R-:W-:Y:S02]  /*23e0*/  UIADD3 UR18, UR17, UR28, URZ ;  /* 0x0000001c11127290 */ /* 0x000fe4000fffe03f */
[----:B------:R-:W-:-:S04]  /*23f0*/  ULEA UR17, UP0, UR16, UR34, 0x2 ;  /* 0x0000002210117291 */ /* 0x000fc8000f80103f */
[----:B------:R-:W-:Y:S02]  /*2400*/  ULEA.HI.X UR16, UR16, UR35, UR18, 0x2, UP0 ;  /* 0x0000002310107291 */ /* 0x000fe400080f1412 */
[----:B------:R-:W-:Y:S01]  /*2410*/  MOV R40, UR17 ;  /* 0x0000001100287c02 */ /* 0x000fe20008000f00 */
[----:B------:R-:W-:-:S03]  /*2420*/  ULDC.64 UR18, c[0x0][0x1b8] ;  /* 0x00006e0000127ab9 */ /* 0x000fc60000000a00 */
[----:B------:R-:W-:Y:S01]  /*2430*/  IMAD.U32 R41, RZ, RZ, UR16 ;  /* 0x00000010ff297e24 */ /* 0x000fe2000f8e00ff */
[----:B------:R-:W-:-:S04]  /*2440*/  ULDC.64 UR16, c[0x0][0x198] ;  /* 0x0000660000107ab9 */ /* 0x000fc80000000a00 */
[----:B------:R0:W2:Y:S01]  /*2450*/  LDG.E R40, [R40.64] ;  /* 0x0000002028287981 */ /* 0x0000a2000c1e1900 */
[----:B------:R-:W-:Y:S01]  /*2460*/  UIMAD.WIDE.U32 UR34, UR14, UR16, URZ ;  /* 0x000000100e2272a5 */ /* 0x000fe2000f8e003f */
[C---:B------:R-:W-:Y:S01]  /*2470*/  ISETP.NE.AND P1, PT, R140.reuse, RZ, PT ;  /* 0x000000ff8c00720c */ /* 0x040fe20003f25270 */
[----:B------:R-:W-:Y:S01]  /*2480*/  UIMAD UR28, UR15, UR18, URZ ;  /* 0x000000120f1c72a4 */ /* 0x000fe2000f8e023f */
[C---:B------:R-:W-:Y:S01]  /*2490*/  LOP3.LUT P0, RZ, R140.reuse, 0x1f, RZ, 0xc0, !PT ;  /* 0x0000001f8cff7812 */ /* 0x040fe2000780c0ff */
[----:B------:R-:W-:Y:S01]  /*24a0*/  UIMAD UR16, UR15, UR16, URZ ;  /* 0x000000100f1072a4 */ /* 0x000fe2000f8e023f */
[----:B------:R-:W-:Y:S01]  /*24b0*/  MOV R42, UR20 ;  /* 0x00000014002a7c02 */ /* 0x000fe20008000f00 */
[----:B------:R-:W-:Y:S01]  /*24c0*/  UIMAD UR43, UR14, UR19, UR28 ;  /* 0x000000130e2b72a4 */ /* 0x000fe2000f8e021c */
[----:B------:R-:W-:Y:S01]  /*24d0*/  IADD3 R76, R140, 0x200, RZ ;  /* 0x000002008c4c7810 */ /* 0x000fe20007ffe0ff */
[----:B------:R-:W-:Y:S01]  /*24e0*/  UIMAD UR40, UR14, UR17, UR16 ;  /* 0x000000110e2872a4 */ /* 0x000fe2000f8e0210 */
[----:B0-----:R-:W-:Y:S01]  /*24f0*/  MOV R41, 0x100 ;  /* 0x0000010000297802 */ /* 0x001fe20000000f00 */
[----:B------:R-:W-:Y:S01]  /*2500*/  UIMAD.WIDE.U32 UR16, UR14, UR18, URZ ;  /* 0x000000120e1072a5 */ /* 0x000fe2000f8e003f */
[----:B------:R-:W-:Y:S01]  /*2510*/  ISETP.LT.OR P0, PT, R42, 0x2, P0 ;  /* 0x000000022a00780c */ /* 0x000fe20000701670 */
[----:B------:R-:W-:Y:S01]  /*2520*/  ULDC.64 UR28, c[0x0][0x1a0] ;  /* 0x00006800001c7ab9 */ /* 0x000fe20000000a00 */
[----:B------:R-:W-:Y:S01]  /*2530*/  MOV R77, UR20 ;  /* 0x00000014004d7c02 */ /* 0x000fe20008000f00 */
[----:B------:R-:W-:Y:S01]  /*2540*/  ULDC.64 UR18, c[0x0][0x1c0] ;  /* 0x0000700000127ab9 */ /* 0x000fe20000000a00 */
[----:B------:R-:W-:Y:S01]  /*2550*/  MOV R78, c[0x0][0x16c] ;  /* 0x00005b00004e7a02 */ /* 0x000fe20000000f00 */
[----:B------:R-:W-:-:S02]  /*2560*/  UIMAD UR41, UR38, UR28, URZ ;  /* 0x0000001c262972a4 */ /* 0x000fc4000f8e023f */
[----:B------:R-:W-:Y:S02]  /*2570*/  UIADD3 UR35, UR35, UR40, URZ ;  /* 0x0000002823237290 */ /* 0x000fe4000fffe03f */
[----:B------:R-:W-:Y:S02]  /*2580*/  UIMAD UR38, UR38, UR18, URZ ;  /* 0x00000012262672a4 */ /* 0x000fe4000f8e023f */
[----:B------:R-:W-:Y:S02]  /*2590*/  UIADD3 UR17, UR17, UR43, URZ ;  /* 0x0000002b11117290 */ /* 0x000fe4000fffe03f */
[----:B------:R-:W-:Y:S01]  /*25a0*/  UIMAD UR41, UR7, UR29, UR41 ;  /* 0x0000001d072972a4 */ /* 0x000fe2000f8e0229 */
[----:B------:R-:W-:Y:S01]  /*25b0*/  @!P0 IADD3 R77, R77, -0x2, RZ ;  /* 0xfffffffe4d4d8810 */ /* 0x000fe20007ffe0ff */
[----:B------:R-:W-:Y:S02]  /*25c0*/  UIMAD UR38, UR7, UR19, UR38 ;  /* 0x00000013072672a4 */ /* 0x000fe4000f8e0226 */
[----:B------:R-:W-:-:S02]  /*25d0*/  UIMAD.WIDE.U32 UR28, UR7, UR28, UR34 ;  /* 0x0000001c071c72a5 */ /* 0x000fc4000f8e0022 */
[----:B------:R-:W-:Y:S02]  /*25e0*/  UIMAD.WIDE.U32 UR18, UR7, UR18, UR16 ;  /* 0x00000012071272a5 */ /* 0x000fe4000f8e0010 */
[----:B------:R-:W-:Y:S02]  /*25f0*/  ULDC.64 UR34, c[0x0][0x228] ;  /* 0x00008a0000227ab9 */ /* 0x000fe40000000a00 */
[----:B------:R-:W-:Y:S02]  /*2600*/  ULDC.64 UR16, c[0x0][0x230] ;  /* 0x00008c0000107ab9 */ /* 0x000fe40000000a00 */
[----:B------:R-:W-:Y:S02]  /*2610*/  UIADD3 UR29, UR29, UR41, URZ ;  /* 0x000000291d1d7290 */ /* 0x000fe4000fffe03f */
[----:B------:R-:W-:Y:S02]  /*2620*/  ULEA UR34, UP0, UR28, UR34, 0x2 ;  /* 0x000000221c227291 */ /* 0x000fe4000f80103f */
[----:B------:R-:W-:-:S02]  /*2630*/  UIADD3 UR19, UR19, UR38, URZ ;  /* 0x0000002613137290 */ /* 0x000fc4000fffe03f */
[----:B------:R-:W-:Y:S02]  /*2640*/  ULEA UR16, UP1, UR18, UR16, 0x2 ;  /* 0x0000001012107291 */ /* 0x000fe4000f82103f */
[----:B------:R-:W-:Y:S02]  /*2650*/  ULEA.HI.X UR35, UR28, UR35, UR29, 0x2, UP0 ;  /* 0x000000231c237291 */ /* 0x000fe400080f141d */
[----:B------:R-:W-:Y:S02]  /*2660*/  ULEA.HI.X UR17, UR18, UR17, UR19, 0x2, UP1 ;  /* 0x0000001112117291 */ /* 0x000fe400088f1413 */
[----:B------:R-:W-:-:S04]  /*2670*/  MOV R42, UR16 ;  /* 0x00000010002a7c02 */ /* 0x000fc80008000f00 */
[----:B------:R-:W-:-:S05]  /*2680*/  IMAD.U32 R43, RZ, RZ, UR17 ;  /* 0x00000011ff2b7e24 */ /* 0x000fca000f8e00ff */
[----:B------:R0:W3:Y:S01]  /*2690*/  LDG.E R81, [R42.64] ;  /* 0x000000202a517981 */ /* 0x0000e2000c1e1900 */
[----:B------:R-:W-:Y:S01]  /*26a0*/  MOV R82, 0x8 ;  /* 0x0000000800527802 */ /* 0x000fe20000000f00 */
[----:B------:R-:W-:Y:S01]  /*26b0*/  @!P0 IMAD R77, R77, R78, UR7 ;  /* 0x000000074d4d8e24 */ /* 0x000fe2000f8e024e */
[----:B------:R-:W-:Y:S02]  /*26c0*/  HADD2.F32 R139, -RZ, R73.H0_H0 ;  /* 0x20000049ff8b7230 */ /* 0x000fe40000004100 */
[----:B------:R-:W-:Y:S01]  /*26d0*/  HADD2.F32 R86, -RZ, R72.H0_H0 ;  /* 0x20000048ff567230 */ /* 0x000fe20000004100 */
[----:B------:R-:W-:Y:S01]  /*26e0*/  IMAD.MOV.U32 R79, RZ, RZ, RZ ;  /* 0x000000ffff4f7224 */ /* 0x000fe200078e00ff */
[----:B------:R-:W-:Y:S01]  /*26f0*/  MOV R78, 0x3f800000 ;  /* 0x3f800000004e7802 */ /* 0x000fe20000000f00 */
[----:B------:R-:W-:Y:S01]  /*2700*/  HADD2.F32 R87, -RZ, R71.H0_H0 ;  /* 0x20000047ff577230 */ /* 0x000fe20000004100 */
[----:B------:R-:W-:Y:S02]  /*2710*/  FMUL.FTZ R139, R16, R139 ;  /* 0x0000008b108b7220 */ /* 0x000fe40000410000 */
[----:B------:R-:W-:Y:S01]  /*2720*/  FMUL.FTZ R86, R15, R86 ;  /* 0x000000560f567220 */ /* 0x000fe20000410000 */
[----:B------:R-:W-:Y:S01]  /*2730*/  HADD2.F32 R122, -RZ, R70.H0_H0 ;  /* 0x20000046ff7a7230 */ /* 0x000fe20000004100 */
[----:B------:R-:W-:Y:S01]  /*2740*/  FMUL.FTZ R87, R14, R87 ;  /* 0x000000570e577220 */ /* 0x000fe20000410000 */
[----:B--2---:R1:W2:Y:S02]  /*2750*/  R2UR UR42, R40 ;  /* 0x00000000282a73c2 */ /* 0x0042a400000e0000 */
[----:B-1----:R-:W-:-:S05]  /*2760*/  MOV R40, UR30 ;  /* 0x0000001e00287c02 */ /* 0x002fca0008000f00 */
[----:B------:R-:W-:Y:S01]  /*2770*/  @!P1 IMAD R76, R40, R41, UR7 ;  /* 0x00000007284c9e24 */ /* 0x000fe2000f8e0229 */
[----:B------:R-:W-:Y:S01]  /*2780*/  MOV R41, UR35 ;  /* 0x0000002300297c02 */ /* 0x000fe20008000f00 */
[----:B------:R-:W-:-:S05]  /*2790*/  IMAD.U32 R40, RZ, RZ, UR34 ;  /* 0x00000022ff287e24 */ /* 0x000fca000f8e00ff */
[----:B------:R1:W3:Y:S01]  /*27a0*/  LDG.E R80, [R40.64] ;  /* 0x0000002028507981 */ /* 0x0002e2000c1e1900 */
[----:B--2---:R-:W-:-:S04]  /*27b0*/  IMAD.U32 R83, RZ, RZ, UR42 ;  /* 0x0000002aff537e24 */ /* 0x004fc8000f8e00ff */
[----:B------:R-:W-:-:S04]  /*27c0*/  FMUL.FTZ R83, R83, 1.4426950216293334961 ;  /* 0x3fb8aa3b53537820 */ /* 0x000fc80000410000 */
[----:B------:R-:W-:-:S06]  /*27d0*/  FMUL.FTZ R135, R16, R83 ;  /* 0x0000005310877220 */ /* 0x000fcc0000410000 */
[----:B------:R-:W2:Y:S01]  /*27e0*/  MUFU.EX2 R135, R135 ;  /* 0x0000008700877308 */ /* 0x000ea20000000800 */
[----:B------:R-:W-:Y:S01]  /*27f0*/  SHF.L.U32 R76, R76, 0x2, RZ ;  /* 0x000000024c4c7819 */ /* 0x000fe200000006ff */
[-C--:B------:R-:W-:Y:S02]  /*2800*/  FMUL.FTZ R97, R15, R83.reuse ;  /* 0x000000530f617220 */ /* 0x080fe40000410000 */
[-C--:B------:R-:W-:Y:S02]  /*2810*/  FMUL.FTZ R96, R14, R83.reuse ;  /* 0x000000530e607220 */ /* 0x080fe40000410000 */
[----:B--2---:R2:W-:Y:S02]  /*2820*/  STS [R76+0x1ae0], R135 ;  /* 0x001ae0874c007388 */ /* 0x0045e40000000800 */
[----:B------:R-:W4:Y:S01]  /*2830*/  MUFU.EX2 R97, R97 ;  /* 0x0000006100617308 */ /* 0x000f220000000800 */
[-C--:B------:R-:W-:Y:S02]  /*2840*/  FMUL.FTZ R95, R13, R83.reuse ;  /* 0x000000530d5f7220 */ /* 0x080fe40000410000 */
[----:B------:R-:W-:-:S05]  /*2850*/  FMUL.FTZ R94, R12, R83 ;  /* 0x000000530c5e7220 */ /* 0x000fca0000410000 */
[----:B------:R-:W0:Y:S01]  /*2860*/  MUFU.EX2 R96, R96 ;  /* 0x0000006000607308 */ /* 0x000e220000000800 */
[----:B-1----:R-:W-:Y:S01]  /*2870*/  @!P0 IMAD.WIDE R40, R77, R82, UR10 ;  /* 0x0000000a4d288e25 */ /* 0x002fe2000f8e0252 */
[----:B------:R-:W-:Y:S03]  /*2880*/  BAR.SYNC.DEFER_BLOCKING 0x0 ;  /* 0x0000000000007b1d */ /* 0x000fe60000010000 */
[----:B------:R-:W-:-:S03]  /*2890*/  FMUL.FTZ R93, R11, R83 ;  /* 0x000000530b5d7220 */ /* 0x000fc60000410000 */
[----:B------:R-:W1:Y:S01]  /*28a0*/  MUFU.EX2 R95, R95 ;  /* 0x0000005f005f7308 */ /* 0x000e620000000800 */
[----:B------:R-:W-:-:S07]  /*28b0*/  FMUL.FTZ R92, R10, R83 ;  /* 0x000000530a5c7220 */ /* 0x000fce0000410000 */
[----:B------:R-:W0:Y:S01]  /*28c0*/  MUFU.EX2 R94, R94 ;  /* 0x0000005e005e7308 */ /* 0x000e220000000800 */
[----:B------:R-:W-:Y:S01]  /*28d0*/  FMUL.FTZ R91, R9, R83 ;  /* 0x00000053095b7220 */ /* 0x000fe20000410000 */
[----:B------:R-:W-:Y:S01]  /*28e0*/  HADD2.F32 R123, -RZ, R69.H0_H0 ;  /* 0x20000045ff7b7230 */ /* 0x000fe20000004100 */
[----:B------:R-:W-:-:S05]  /*28f0*/  FMUL.FTZ R122, R13, R122 ;  /* 0x0000007a0d7a7220 */ /* 0x000fca0000410000 */
[----:B------:R-:W0:Y:S01]  /*2900*/  MUFU.EX2 R93, R93 ;  /* 0x0000005d005d7308 */ /* 0x000e220000000800 */
[----:B------:R4:W5:Y:S01]  /*2910*/  @!P0 LDG.E.64 R78, [R40.64] ;  /* 0x00000020284e8981 */ /* 0x000962000c1e1b00 */
[----:B------:R-:W-:Y:S01]  /*2920*/  FMUL.FTZ R90, R8, R83 ;  /* 0x00000053085a7220 */ /* 0x000fe20000410000 */
[----:B------:R-:W-:-:S05]  /*2930*/  HADD2.F32 R124, -RZ, R68.H0_H0 ;  /* 0x20000044ff7c7230 */ /* 0x000fca0000004100 */
[----:B------:R-:W2:Y:S01]  /*2940*/  MUFU.EX2 R92, R92 ;  /* 0x0000005c005c7308 */ /* 0x000ea20000000800 */
[-C--:B----4-:R-:W-:Y:S02]  /*2950*/  FMUL.FTZ R41, R135, R97.reuse ;  /* 0x0000006187297220 */ /* 0x090fe40000410000 */
[----:B------:R-:W-:Y:S02]  /*2960*/  FFMA.FTZ R40, R139, R97, R86 ;  /* 0x000000618b287223 */ /* 0x000fe40000010056 */
[C---:B0-----:R-:W-:Y:S02]  /*2970*/  FMUL.FTZ R42, R96.reuse, R41 ;  /* 0x00000029602a7220 */ /* 0x041fe40000410000 */
[----:B------:R-:W-:Y:S01]  /*2980*/  FFMA.FTZ R40, R96, R40, R87 ;  /* 0x0000002860287223 */ /* 0x000fe20000010057 */
[----:B------:R-:W0:Y:S01]  /*2990*/  MUFU.EX2 R91, R91 ;  /* 0x0000005b005b7308 */ /* 0x000e220000000800 */
[----:B------:R-:W-:Y:S02]  /*29a0*/  FMUL.FTZ R123, R12, R123 ;  /* 0x0000007b0c7b7220 */ /* 0x000fe40000410000 */
[----:B-1----:R-:W-:-:S02]  /*29b0*/  FMUL.FTZ R41, R95, R42 ;  /* 0x0000002a5f297220 */ /* 0x002fc40000410000 */
[----:B------:R-:W-:Y:S01]  /*29c0*/  FFMA.FTZ R40, R95, R40, R122 ;  /* 0x000000285f287223 */ /* 0x000fe2000001007a */
[----:B------:R-:W-:Y:S01]  /*29d0*/  HADD2.F32 R125, -RZ, R67.H0_H0 ;  /* 0x20000043ff7d7230 */ /* 0x000fe20000004100 */
[----:B------:R-:W-:Y:S01]  /*29e0*/  FMUL.FTZ R89, R7, R83 ;  /* 0x0000005307597220 */ /* 0x000fe20000410000 */
[----:B------:R-:W1:Y:S01]  /*29f0*/  MUFU.EX2 R90, R90 ;  /* 0x0000005a005a7308 */ /* 0x000e620000000800 */
[----:B------:R-:W-:Y:S02]  /*2a00*/  FMUL.FTZ R124, R11, R124 ;  /* 0x0000007c0b7c7220 */ /* 0x000fe40000410000 */
[C---:B------:R-:W-:Y:S02]  /*2a10*/  FMUL.FTZ R42, R94.reuse, R41 ;  /* 0x000000295e2a7220 */ /* 0x040fe40000410000 */
[----:B------:R-:W-:Y:S01]  /*2a20*/  FFMA.FTZ R40, R94, R40, R123 ;  /* 0x000000285e287223 */ /* 0x000fe2000001007b */
[----:B------:R-:W-:Y:S01]  /*2a30*/  HADD2.F32 R126, -RZ, R66.H0_H0 ;  /* 0x20000042ff7e7230 */ /* 0x000fe20000004100 */
[----:B------:R-:W-:Y:S01]  /*2a40*/  FMUL.FTZ R88, R6, R83 ;  /* 0x0000005306587220 */ /* 0x000fe20000410000 */
[----:B------:R-:W4:Y:S01]  /*2a50*/  MUFU.EX2 R89, R89 ;  /* 0x0000005900597308 */ /* 0x000f220000000800 */
[----:B------:R-:W-:-:S02]  /*2a60*/  FMUL.FTZ R125, R10, R125 ;  /* 0x0000007d0a7d7220 */ /* 0x000fc40000410000 */
[C---:B------:R-:W-:Y:S02]  /*2a70*/  FMUL.FTZ R41, R93.reuse, R42 ;  /* 0x0000002a5d297220 */ /* 0x040fe40000410000 */
[----:B------:R-:W-:Y:S01]  /*2a80*/  FFMA.FTZ R40, R93, R40, R124 ;  /* 0x000000285d287223 */ /* 0x000fe2000001007c */
[----:B------:R-:W-:Y:S01]  /*2a90*/  HADD2.F32 R127, -RZ, R65.H0_H0 ;  /* 0x20000041ff7f7230 */ /* 0x000fe20000004100 */
[----:B------:R-:W-:Y:S01]  /*2aa0*/  FMUL.FTZ R77, R5, R83 ;  /* 0x00000053054d7220 */ /* 0x000fe20000410000 */
[----:B------:R-:W1:Y:S01]  /*2ab0*/  MUFU.EX2 R88, R88 ;  /* 0x0000005800587308 */ /* 0x000e620000000800 */
[----:B------:R-:W-:Y:S02]  /*2ac0*/  FMUL.FTZ R126, R9, R126 ;  /* 0x0000007e097e7220 */ /* 0x000fe40000410000 */
[C---:B--2---:R-:W-:Y:S02]  /*2ad0*/  FMUL.FTZ R42, R92.reuse, R41 ;  /* 0x000000295c2a7220 */ /* 0x044fe40000410000 */
[----:B------:R-:W-:Y:S01]  /*2ae0*/  FFMA.FTZ R40, R92, R40, R125 ;  /* 0x000000285c287223 */ /* 0x000fe2000001007d */
[----:B------:R-:W-:Y:S01]  /*2af0*/  HADD2.F32 R128, -RZ, R64.H0_H0 ;  /* 0x20000040ff807230 */ /* 0x000fe20000004100 */
[----:B------:R-:W-:Y:S01]  /*2b00*/  FMUL.FTZ R76, R4, R83 ;  /* 0x00000053044c7220 */ /* 0x000fe20000410000 */
[----:B------:R-:W2:Y:S01]  /*2b10*/  MUFU.EX2 R77, R77 ;  /* 0x0000004d004d7308 */ /* 0x000ea20000000800 */
[----:B------:R-:W-:-:S02]  /*2b20*/  FMUL.FTZ R127, R8, R127 ;  /* 0x0000007f087f7220 */ /* 0x000fc40000410000 */
[C---:B0-----:R-:W-:Y:S02]  /*2b30*/  FMUL.FTZ R41, R91.reuse, R42 ;  /* 0x0000002a5b297220 */ /* 0x041fe40000410000 */
[----:B------:R-:W-:Y:S01]  /*2b40*/  FFMA.FTZ R40, R91, R40, R126 ;  /* 0x000000285b287223 */ /* 0x000fe2000001007e */
[----:B------:R-:W-:Y:S01]  /*2b50*/  HADD2.F32 R129, -RZ, R63.H0_H0 ;  /* 0x2000003fff817230 */ /* 0x000fe20000004100 */
[----:B------:R-:W-:Y:S01]  /*2b60*/  FMUL.FTZ R43, R3, R83 ;  /* 0x00000053032b7220 */ /* 0x000fe20000410000 */
[----:B------:R-:W0:Y:S01]  /*2b70*/  MUFU.EX2 R76, R76 ;  /* 0x0000004c004c7308 */ /* 0x000e220000000800 */
[----:B------:R-:W-:Y:S02]  /*2b80*/  FMUL.FTZ R128, R7, R128 ;  /* 0x0000008007807220 */ /* 0x000fe40000410000 */
[C---:B-1----:R-:W-:Y:S02]  /*2b90*/  FMUL.FTZ R82, R90.reuse, R41 ;  /* 0x000000295a527220 */ /* 0x042fe40000410000 */
[----:B------:R-:W-:Y:S01]  /*2ba0*/  FFMA.FTZ R40, R90, R40, R127 ;  /* 0x000000285a287223 */ /* 0x000fe2000001007f */
[----:B------:R-:W-:Y:S01]  /*2bb0*/  HADD2.F32 R130, -RZ, R62.H0_H0 ;  /* 0x2000003eff827230 */ /* 0x000fe20000004100 */
[----:B------:R-:W-:Y:S01]  /*2bc0*/  FMUL.FTZ R129, R6, R129 ;  /* 0x0000008106817220 */ /* 0x000fe20000410000 */
[----:B------:R-:W1:Y:S01]  /*2bd0*/  MUFU.EX2 R43, R43 ;  /* 0x0000002b002b7308 */ /* 0x000e620000000800 */
[----:B----4-:R-:W-:-:S02]  /*2be0*/  FMUL.FTZ R85, R89, R82 ;  /* 0x0000005259557220 */ /* 0x010fc40000410000 */
[----:B------:R-:W-:Y:S01]  /*2bf0*/  FFMA.FTZ R40, R89, R40, R128 ;  /* 0x0000002859287223 */ /* 0x000fe20000010080 */
[----:B------:R-:W-:Y:S01]  /*2c00*/  HADD2.F32 R131, -RZ, R61.H0_H0 ;  /* 0x2000003dff837230 */ /* 0x000fe20000004100 */
[----:B------:R-:W-:Y:S01]  /*2c10*/  FMUL.FTZ R130, R5, R130 ;  /* 0x0000008205827220 */ /* 0x000fe20000410000 */
[----:B------:R-:W-:Y:S01]  /*2c20*/  ISETP.NE.AND P0, PT, R140, 0x7f, PT ;  /* 0x0000007f8c00780c */ /* 0x000fe20003f05270 */
[C---:B------:R-:W-:Y:S02]  /*2c30*/  FMUL.FTZ R82, R88.reuse, R85 ;  /* 0x0000005558527220 */ /* 0x040fe40000410000 */
[----:B------:R-:W-:Y:S01]  /*2c40*/  FFMA.FTZ R40, R88, R40, R129 ;  /* 0x0000002858287223 */ /* 0x000fe20000010081 */
[----:B------:R-:W-:Y:S01]  /*2c50*/  HADD2.F32 R132, -RZ, R60.H0_H0 ;  /* 0x2000003cff847230 */ /* 0x000fe20000004100 */
[-C--:B------:R-:W-:Y:S02]  /*2c60*/  FMUL.FTZ R42, R2, R83.reuse ;  /* 0x00000053022a7220 */ /* 0x080fe40000410000 */
[----:B------:R-:W-:-:S02]  /*2c70*/  FMUL.FTZ R41, R0, R83 ;  /* 0x0000005300297220 */ /* 0x000fc40000410000 */
[----:B------:R-:W-:Y:S02]  /*2c80*/  FMUL.FTZ R131, R4, R131 ;  /* 0x0000008304837220 */ /* 0x000fe40000410000 */
[C---:B--2---:R-:W-:Y:S02]  /*2c90*/  FMUL.FTZ R83, R77.reuse, R82 ;  /* 0x000000524d537220 */ /* 0x044fe40000410000 */
[----:B------:R-:W-:Y:S02]  /*2ca0*/  FFMA.FTZ R40, R77, R40, R130 ;  /* 0x000000284d287223 */ /* 0x000fe40000010082 */
[C---:B0-----:R-:W-:Y:S02]  /*2cb0*/  FMUL.FTZ R82, R76.reuse, R83 ;  /* 0x000000534c527220 */ /* 0x041fe40000410000 */
[----:B------:R-:W-:Y:S02]  /*2cc0*/  FFMA.FTZ R40, R76, R40, R131 ;  /* 0x000000284c287223 */ /* 0x000fe40000010083 */
[----:B------:R-:W-:-:S02]  /*2cd0*/  FMUL.FTZ R132, R3, R132 ;  /* 0x0000008403847220 */ /* 0x000fc40000410000 */
[C---:B-1----:R-:W-:Y:S02]  /*2ce0*/  FMUL.FTZ R83, R43.reuse, R82 ;  /* 0x000000522b537220 */ /* 0x042fe40000410000 */
[----:B------:R-:W-:Y:S02]  /*2cf0*/  FFMA.FTZ R82, R43, R40, R132 ;  /* 0x000000282b527223 */ /* 0x000fe40000010084 */
[----:B------:R0:W1:Y:S01]  /*2d00*/  @P0 LDS R40, [R140.X4+0x22e4] ;  /* 0x0022e4008c280984 */ /* 0x0000620000004800 */
[----:B------:R-:W2:Y:S01]  /*2d10*/  MUFU.EX2 R42, R42 ;  /* 0x0000002a002a7308 */ /* 0x000ea20000000800 */
[----:B------:R-:W-:-:S07]  /*2d20*/  HADD2.F32 R133, -RZ, R59.H0_H0 ;  /* 0x2000003bff857230 */ /* 0x000fce0000004100 */
[----:B------:R-:W4:Y:S01]  /*2d30*/  MUFU.EX2 R41, R41 ;  /* 0x0000002900297308 */ /* 0x000f220000000800 */
[----:B------:R-:W-:Y:S01]  /*2d40*/  HADD2.F32 R85, -RZ, R58.H0_H0 ;  /* 0x2000003aff557230 */ /* 0x000fe20000004100 */
[----:B------:R-:W-:Y:S01]  /*2d50*/  FMUL.FTZ R133, R2, R133 ;  /* 0x0000008502857220 */ /* 0x000fe20000410000 */
[----:B------:R-:W-:Y:S03]  /*2d60*/  BSSY B0, `(.L_x_2) ;  /* 0x0000010000007945 */ /* 0x000fe60003800000 */
[----:B------:R-:W-:Y:S02]  /*2d70*/  FMUL.FTZ R134, R0, R85 ;  /* 0x0000005500867220 */ /* 0x000fe40000410000 */
[C---:B--2---:R-:W-:Y:S02]  /*2d80*/  FMUL.FTZ R84, R42.reuse, R83 ;  /* 0x000000532a547220 */ /* 0x044fe40000410000 */
[----:B------:R-:W-:Y:S01]  /*2d90*/  FFMA.FTZ R82, R42, R82, R133 ;  /* 0x000000522a527223 */ /* 0x000fe20000010085 */
[----:B------:R-:W-:Y:S01]  /*2da0*/  LEA.HI R141, R140, R140, RZ, 0x1e ;  /* 0x0000008c8c8d7211 */ /* 0x000fe200078ff0ff */
[----:B---3--:R-:W-:-:S02]  /*2db0*/  FMUL.FTZ R113, R80, R81 ;  /* 0x0000005150717220 */ /* 0x008fc40000410000 */
[C---:B----4-:R-:W-:Y:S02]  /*2dc0*/  FMUL.FTZ R80, R41.reuse, R84 ;  /* 0x0000005429507220 */ /* 0x050fe40000410000 */
[----:B------:R-:W-:Y:S01]  /*2dd0*/  FFMA.FTZ R81, R41, R82, R134 ;  /* 0x0000005229517223 */ /* 0x000fe20000010086 */
[----:B------:R-:W-:Y:S05]  /*2de0*/  @P0 BRA `(.L_x_3) ;  /* 0x0000007000000947 */ /* 0x000fea0003800000 */
[----:B01----:R-:W-:Y:S01]  /*2df0*/  ULDC UR16, c[0x0][0x174] ;  /* 0x00005d0000107ab9 */ /* 0x003fe20000000800 */
[----:B------:R-:W-:Y:S01]  /*2e00*/  IMAD.MOV.U32 R40, RZ, RZ, 0x3f800000 ;  /* 0x3f800000ff287424 */ /* 0x000fe200078e00ff */
[----:B------:R-:W-:-:S06]  /*2e10*/  UISETP.NE.AND UP0, UPT, UR20, UR16, UPT ;  /* 0x000000101400728c */ /* 0x000fcc000bf05270 */
[----:B------:R-:W-:-:S05]  /*2e20*/  PLOP3.LUT P0, PT, PT, PT, UP0, 0x80, 0x0 ;  /* 0x000000000000781c */ /* 0x000fca0003f0f008 */
[----:B------:R-:W-:-:S06]  /*2e30*/  @UP0 ULEA UR16, UR27, UR7, 0x8 ;  /* 0x000000071b100291 */ /* 0x000fcc000f8e403f */
[----:B------:R-:W-:-:S05]  /*2e40*/  MOV R82, UR16 ;  /* 0x0000001000527c02 */ /* 0x000fca0008000f00 */
[----:B------:R0:W1:Y:S02]  /*2e50*/  @P0 LDS R40, [R82.X4+0x1ae0] ;  /* 0x001ae00052280984 */ /* 0x0000640000004800 */
.L_x_3:
[----:B01----:R-:W-:Y:S05]  /*2e60*/  BSYNC B0 ;  /* 0x0000000000007941 */ /* 0x003fea0003800000 */
.L_x_2:
[----:B------:R-:W-:Y:S01]  /*2e70*/  ISETP.GT.U32.AND P0, PT, R140, 0x1f, PT ;  /* 0x0000001f8c00780c */ /* 0x000fe20003f04070 */
[----:B------:R0:W-:Y:S01]  /*2e80*/  STS.64 [R141.X8+0x10d0], R80 ;  /* 0x0010d0508d007388 */ /* 0x0001e20000008a00 */
[----:B------:R-:W-:Y:S01]  /*2e90*/  BSSY B0, `(.L_x_4) ;  /* 0x000005d000007945 */ /* 0x000fe20003800000 */
[-C--:B------:R-:W-:Y:S02]  /*2ea0*/  FMUL.FTZ R98, R57, R113.reuse ;  /* 0x0000007139627220 */ /* 0x080fe40000410000 */
[-C--:B------:R-:W-:Y:S02]  /*2eb0*/  FMUL.FTZ R99, R56, R113.reuse ;  /* 0x0000007138637220 */ /* 0x080fe40000410000 */
[-C--:B------:R-:W-:Y:S02]  /*2ec0*/  FMUL.FTZ R100, R55, R113.reuse ;  /* 0x0000007137647220 */ /* 0x080fe40000410000 */
[-C--:B------:R-:W-:Y:S02]  /*2ed0*/  FMUL.FTZ R101, R54, R113.reuse ;  /* 0x0000007136657220 */ /* 0x080fe40000410000 */
[----:B------:R-:W-:-:S02]  /*2ee0*/  FMUL.FTZ R102, R53, R113 ;  /* 0x0000007135667220 */ /* 0x000fc40000410000 */
[-C--:B------:R-:W-:Y:S02]  /*2ef0*/  FMUL.FTZ R103, R52, R113.reuse ;  /* 0x0000007134677220 */ /* 0x080fe40000410000 */
        /* <DEDUP_REMOVED lines=9> */
[----:B------:R-:W-:Y:S01]  /*2f90*/  FMUL.FTZ R113, R38, R113 ;  /* 0x0000007126717220 */ /* 0x000fe20000410000 */
[----:B------:R-:W-:Y:S06]  /*2fa0*/  BAR.SYNC.DEFER_BLOCKING 0x0 ;  /* 0x0000000000007b1d */ /* 0x000fec0000010000 */
[----:B------:R-:W-:Y:S05]  /*2fb0*/  @P0 BRA `(.L_x_5) ;  /* 0x000004a000000947 */ /* 0x000fea0003800000 */
[----:B0-----:R-:W-:-:S05]  /*2fc0*/  IMAD R143, R140, 0x28, RZ ;  /* 0x000000288c8f7824 */ /* 0x001fca00078e02ff */
[----:B------:R-:W-:Y:S04]  /*2fd0*/  LDS.64 R80, [R143+0x10d0] ;  /* 0x0010d0008f507984 */ /* 0x000fe80000000a00 */
[----:B------:R-:W0:Y:S02]  /*2fe0*/  LDS.64 R82, [R143+0x10d8] ;  /* 0x0010d8008f527984 */ /* 0x000e240000000a00 */
[-C--:B0-----:R-:W-:Y:S02]  /*2ff0*/  FFMA.FTZ R84, R81, R82.reuse, R83 ;  /* 0x0000005251547223 */ /* 0x081fe40000010053 */
[----:B------:R-:W-:Y:S02]  /*3000*/  FMUL.FTZ R85, R80, R82 ;  /* 0x0000005250557220 */ /* 0x000fe40000410000 */
[----:B------:R-:W0:Y:S04]  /*3010*/  LDS.64 R80, [R143+0x10e0] ;  /* 0x0010e0008f507984 */ /* 0x000e280000000a00 */
[----:B------:R-:W1:Y:S01]  /*3020*/  LDS.64 R82, [R143+0x10e8] ;  /* 0x0010e8008f527984 */ /* 0x000e620000000a00 */
[----:B0-----:R-:W-:-:S02]  /*3030*/  FFMA.FTZ R81, R80, R84, R81 ;  /* 0x0000005450517223 */ /* 0x001fc40000010051 */
[----:B------:R-:W-:Y:S02]  /*3040*/  FMUL.FTZ R85, R80, R85 ;  /* 0x0000005550557220 */ /* 0x000fe40000410000 */
[C---:B-1----:R-:W-:Y:S02]  /*3050*/  FFMA.FTZ R83, R82.reuse, R81, R83 ;  /* 0x0000005152537223 */ /* 0x042fe40000010053 */
[----:B------:R-:W-:Y:S01]  /*3060*/  FMUL.FTZ R84, R82, R85 ;  /* 0x0000005552547220 */ /* 0x000fe20000410000 */
[----:B------:R-:W-:Y:S05]  /*3070*/  BRA.DIV ~URZ, `(.L_x_6) ;  /* 0x00003a427f007947 */ /* 0x000fea000b800000 */
[----:B------:R0:W1:Y:S02]  /*3080*/  SHFL.UP PT, R82, R84, 0x1, RZ ;  /* 0x0420000054527989 */ /* 0x00006400000e00ff */
.L_x_30:
[----:B------:R-:W-:Y:S05]  /*3090*/  BRA.DIV ~URZ, `(.L_x_7) ;  /* 0x00003aa27f007947 */ /* 0x000fea000b800000 */
[----:B------:R-:W2:Y:S01]  /*30a0*/  SHFL.UP PT, R80, R83, 0x1, RZ ;  /* 0x0420000053507989 */ /* 0x000ea200000e00ff */
[----:B------:R-:W-:-:S13]  /*30b0*/  ISETP.GE.AND P0, PT, R144, 0x1, PT ;  /* 0x000000019000780c */ /* 0x000fda0003f06270 */
[C---:B--2---:R-:W-:Y:S02]  /*30c0*/  @P0 FFMA.FTZ R83, R84.reuse, R80, R83 ;  /* 0x0000005054530223 */ /* 0x044fe40000010053 */
[----:B01----:R-:W-:Y:S01]  /*30d0*/  @P0 FMUL.FTZ R84, R84, R82 ;  /* 0x0000005254540220 */ /* 0x003fe20000410000 */
[----:B------:R-:W-:Y:S02]  /*30e0*/  ISETP.GE.AND P0, PT, R144, 0x2, PT ;  /* 0x000000029000780c */ /* 0x000fe40003f06270 */
[----:B------:R-:W0:Y:S04]  /*30f0*/  SHFL.UP PT, R80, R83, 0x2, RZ ;  /* 0x0440000053507989 */ /* 0x000e2800000e00ff */
[----:B------:R-:W1:Y:S07]  /*3100*/  SHFL.UP PT, R81, R84, 0x2, RZ ;  /* 0x0440000054517989 */ /* 0x000e6e00000e00ff */
[----:B0-----:R-:W-:-:S02]  /*3110*/  @P0 FFMA.FTZ R83, R80, R84, R83 ;  /* 0x0000005450530223 */ /* 0x001fc40000010053 */
[----:B-1----:R-:W-:-:S03]  /*3120*/  @P0 FMUL.FTZ R84, R81, R84 ;  /* 0x0000005451540220 */ /* 0x002fc60000410000 */
[----:B------:R-:W0:Y:S01]  /*3130*/  SHFL.UP PT, R80, R83, 0x4, RZ ;  /* 0x0480000053507989 */ /* 0x000e2200000e00ff */
[----:B------:R-:W-:-:S03]  /*3140*/  ISETP.GE.AND P0, PT, R144, 0x4, PT ;  /* 0x000000049000780c */ /* 0x000fc60003f06270 */
[----:B------:R-:W1:Y:S10]  /*3150*/  SHFL.UP PT, R81, R84, 0x4, RZ ;  /* 0x0480000054517989 */ /* 0x000e7400000e00ff */
[----:B0-----:R-:W-:-:S02]  /*3160*/  @P0 FFMA.FTZ R83, R84, R80, R83 ;  /* 0x0000005054530223 */ /* 0x001fc40000010053 */
[----:B-1----:R-:W-:-:S03]  /*3170*/  @P0 FMUL.FTZ R84, R84, R81 ;  /* 0x0000005154540220 */ /* 0x002fc60000410000 */
[----:B------:R-:W0:Y:S01]  /*3180*/  SHFL.UP PT, R80, R83, 0x8, RZ ;  /* 0x0500000053507989 */ /* 0x000e2200000e00ff */
[----:B------:R-:W-:-:S03]  /*3190*/  ISETP.GE.AND P0, PT, R144, 0x8, PT ;  /* 0x000000089000780c */ /* 0x000fc60003f06270 */
[----:B------:R-:W1:Y:S10]  /*31a0*/  SHFL.UP PT, R81, R84, 0x8, RZ ;  /* 0x0500000054517989 */ /* 0x000e7400000e00ff */
[----:B0-----:R-:W-:-:S02]  /*31b0*/  @P0 FFMA.FTZ R83, R84, R80, R83 ;  /* 0x0000005054530223 */ /* 0x001fc40000010053 */
[----:B-1----:R-:W-:-:S03]  /*31c0*/  @P0 FMUL.FTZ R84, R84, R81 ;  /* 0x0000005154540220 */ /* 0x002fc60000410000 */
[----:B------:R0:W1:Y:S04]  /*31d0*/  SHFL.UP PT, R85, R83, 0x10, RZ ;  /* 0x0600000053557989 */ /* 0x00006800000e00ff */
[----:B------:R0:W2:Y:S02]  /*31e0*/  SHFL.UP PT, R82, R84, 0x10, RZ ;  /* 0x0600000054527989 */ /* 0x0000a400000e00ff */
.L_x_31:
[----:B------:R-:W-:-:S13]  /*31f0*/  ISETP.GE.AND P0, PT, R144, 0x10, PT ;  /* 0x000000109000780c */ /* 0x000fda0003f06270 */
[-C--:B01----:R-:W-:Y:S02]  /*3200*/  @P0 FFMA.FTZ R83, R85, R84.reuse, R83 ;  /* 0x0000005455530223 */ /* 0x083fe40000010053 */
[----:B--2---:R-:W-:Y:S01]  /*3210*/  @P0 FMUL.FTZ R84, R82, R84 ;  /* 0x0000005452540220 */ /* 0x004fe20000410000 */
[----:B------:R-:W-:Y:S05]  /*3220*/  BRA.CONV ~URZ, `(.L_x_8) ;  /* 0x000000637f007947 */ /* 0x000fea000b800000 */
[----:B------:R-:W-:Y:S01]  /*3230*/  HFMA2.MMA R82, -RZ, RZ, 0, 1.847743988037109375e-06 ;  /* 0x0000001fff527435 */ /* 0x000fe200000001ff */
[----:B------:R-:W-:Y:S01]  /*3240*/  MOV R80, R84 ;  /* 0x0000005400507202 */ /* 0x000fe20000000f00 */
[----:B------:R-:W-:Y:S01]  /*3250*/  IMAD.MOV.U32 R165, RZ, RZ, 0x1f ;  /* 0x0000001fffa57424 */ /* 0x000fe200078e00ff */
[----:B------:R-:W-:Y:S02]  /*3260*/  MOV R163, 0xffffffff ;  /* 0xffffffff00a37802 */ /* 0x000fe40000000f00 */
[----:B------:R-:W-:Y:S02]  /*3270*/  MOV R81, 0x3290 ;  /* 0x0000329000517802 */ /* 0x000fe40000000f00 */
[----:B-----5:R-:W-:Y:S05]  /*3280*/  CALL.REL.NOINC `($__internal_1_$__cuda_sm70_shflsync_idx_p) ;  /* 0x0000472000007944 */ /* 0x020fea0003c00000 */
.L_x_8:
[----:B------:R-:W-:Y:S05]  /*3290*/  BRA.CONV ~URZ, `(.L_x_9) ;  /* 0x000000637f007947 */ /* 0x000fea000b800000 */
[----:B------:R-:W-:Y:S01]  /*32a0*/  HFMA2.MMA R165, -RZ, RZ, 0, 1.847743988037109375e-06 ;  /* 0x0000001fffa57435 */ /* 0x000fe200000001ff */
[----:B------:R-:W-:Y:S01]  /*32b0*/  IMAD.MOV.U32 R80, RZ, RZ, R83 ;  /* 0x000000ffff507224 */ /* 0x000fe200078e0053 */
[----:B-1----:R-:W-:Y:S01]  /*32c0*/  MOV R82, 0x1f ;  /* 0x0000001f00527802 */ /* 0x002fe20000000f00 */
[----:B------:R-:W-:Y:S01]  /*32d0*/  IMAD.MOV.U32 R163, RZ, RZ, -0x1 ;  /* 0xffffffffffa37424 */ /* 0x000fe200078e00ff */
[----:B------:R-:W-:-:S02]  /*32e0*/  MOV R81, 0x3300 ;  /* 0x0000330000517802 */ /* 0x000fc40000000f00 */
[----:B-----5:R-:W-:Y:S05]  /*32f0*/  CALL.REL.NOINC `($__internal_1_$__cuda_sm70_shflsync_idx_p) ;  /* 0x000046b000007944 */ /* 0x020fea0003c00000 */
.L_x_9:
[----:B------:R-:W-:Y:S05]  /*3300*/  BRA.DIV ~URZ, `(.L_x_10) ;  /* 0x00003cc27f007947 */ /* 0x000fea000b800000 */
[----:B-----5:R-:W0:Y:S04]  /*3310*/  SHFL.IDX PT, R78, R78, RZ, 0x1f ;  /* 0x00001fff4e4e7589 */ /* 0x020e2800000e0000 */
[----:B-1----:R1:W2:Y:S04]  /*3320*/  SHFL.IDX PT, R82, R79, RZ, 0x1f ;  /* 0x00001fff4f527589 */ /* 0x0022a800000e0000 */
[----:B------:R-:W3:Y:S04]  /*3330*/  SHFL.UP PT, R84, R84, 0x1, RZ ;  /* 0x0420000054547989 */ /* 0x000ee800000e00ff */
[----:B------:R1:W4:Y:S02]  /*3340*/  SHFL.UP PT, R85, R83, 0x1, RZ ;  /* 0x0420000053557989 */ /* 0x00032400000e00ff */
.L_x_32:
[----:B-12---:R-:W-:Y:S01]  /*3350*/  MOV R83, R82 ;  /* 0x0000005200537202 */ /* 0x006fe20000000f00 */
[----:B------:R-:W-:Y:S01]  /*3360*/  LDS.64 R80, [R143+0x10e0] ;  /* 0x0010e0008f507984 */ /* 0x000fe20000000a00 */
[----:B0-----:R-:W-:-:S03]  /*3370*/  MOV R82, R78 ;  /* 0x0000004e00527202 */ /* 0x001fc60000000f00 */
[-C--:B---34-:R-:W-:Y:S01]  /*3380*/  @P1 FFMA.FTZ R83, R83, R84.reuse, R85 ;  /* 0x0000005453531223 */ /* 0x098fe20000010055 */
[----:B------:R-:W-:Y:S01]  /*3390*/  LDS.64 R78, [R143+0x10d8] ;  /* 0x0010d8008f4e7984 */ /* 0x000fe20000000a00 */
[----:B------:R-:W-:-:S03]  /*33a0*/  @P1 FMUL.FTZ R82, R82, R84 ;  /* 0x0000005452521220 */ /* 0x000fc60000410000 */
[----:B------:R-:W0:Y:S04]  /*33b0*/  LDS.64 R84, [R143+0x10d0] ;  /* 0x0010d0008f547984 */ /* 0x000e280000000a00 */
[----:B------:R1:W-:Y:S01]  /*33c0*/  STS.64 [R143+0x10d0], R82 ;  /* 0x0010d0528f007388 */ /* 0x0003e20000000a00 */
[C---:B0-----:R-:W-:Y:S02]  /*33d0*/  FFMA.FTZ R85, R84.reuse, R83, R85 ;  /* 0x0000005354557223 */ /* 0x041fe40000010055 */
[----:B------:R-:W-:Y:S02]  /*33e0*/  FMUL.FTZ R84, R84, R82 ;  /* 0x0000005254547220 */ /* 0x000fe40000410000 */
[C---:B------:R-:W-:Y:S02]  /*33f0*/  FFMA.FTZ R79, R78.reuse, R85, R79 ;  /* 0x000000554e4f7223 */ /* 0x040fe4000001004f */
[----:B------:R-:W-:Y:S01]  /*3400*/  FMUL.FTZ R78, R78, R84 ;  /* 0x000000544e4e7220 */ /* 0x000fe20000410000 */
[----:B------:R1:W-:Y:S01]  /*3410*/  STS.64 [R143+0x10d8], R84 ;  /* 0x0010d8548f007388 */ /* 0x0003e20000000a00 */
[----:B------:R-:W-:-:S02]  /*3420*/  FFMA.FTZ R81, R80, R79, R81 ;  /* 0x0000004f50517223 */ /* 0x000fc40000010051 */
[----:B------:R-:W-:Y:S01]  /*3430*/  FMUL.FTZ R80, R80, R78 ;  /* 0x0000004e50507220 */ /* 0x000fe20000410000 */
[----:B------:R1:W-:Y:S04]  /*3440*/  STS.64 [R143+0x10e0], R78 ;  /* 0x0010e04e8f007388 */ /* 0x0003e80000000a00 */
[----:B------:R1:W-:Y:S02]  /*3450*/  STS.64 [R143+0x10e8], R80 ;  /* 0x0010e8508f007388 */ /* 0x0003e40000000a00 */
.L_x_5:
[----:B0-----:R-:W-:Y:S05]  /*3460*/  BSYNC B0 ;  /* 0x0000000000007941 */ /* 0x001fea0003800000 */
.L_x_4:
[----:B------:R-:W-:Y:S01]  /*3470*/  WARPSYNC 0xffffffff ;  /* 0xffffffff00007948 */ /* 0x000fe20003800000 */
[----:B------:R-:W-:Y:S01]  /*3480*/  BAR.SYNC.DEFER_BLOCKING 0x0 ;  /* 0x0000000000007b1d */ /* 0x000fe20000010000 */
[----:B-1---5:R-:W-:Y:S01]  /*3490*/  FMUL.FTZ R79, R41, R40 ;  /* 0x00000028294f7220 */ /* 0x022fe20000410000 */
[----:B------:R-:W-:Y:S02]  /*34a0*/  LOP3.LUT P0, RZ, R140, 0x1f, RZ, 0xc0, !PT ;  /* 0x0000001f8cff7812 */ /* 0x000fe4000780c0ff */
[----:B------:R-:W-:Y:S01]  /*34b0*/  MOV R82, UR7 ;  /* 0x0000000700527c02 */ /* 0x000fe20008000f00 */
[----:B------:R-:W-:Y:S01]  /*34c0*/  FMUL.FTZ R80, R42, R79 ;  /* 0x0000004f2a507220 */ /* 0x000fe20000410000 */
[----:B------:R-:W-:Y:S03]  /*34d0*/  BSSY B0, `(.L_x_11) ;  /* 0x0000078000007945 */ /* 0x000fe60003800000 */
[----:B------:R-:W-:-:S04]  /*34e0*/  FMUL.FTZ R79, R43, R80 ;  /* 0x000000502b4f7220 */ /* 0x000fc80000410000 */
[----:B------:R-:W-:-:S04]  /*34f0*/  FMUL.FTZ R80, R76, R79 ;  /* 0x0000004f4c507220 */ /* 0x000fc80000410000 */
[----:B------:R-:W-:-:S04]  /*3500*/  FMUL.FTZ R79, R77, R80 ;  /* 0x000000504d4f7220 */ /* 0x000fc80000410000 */
[----:B------:R-:W-:Y:S01]  /*3510*/  FMUL.FTZ R80, R88, R79 ;  /* 0x0000004f58507220 */ /* 0x000fe20000410000 */
[----:B------:R-:W0:Y:S03]  /*3520*/  LDS R78, [R141.X8+0x10d4] ;  /* 0x0010d4008d4e7984 */ /* 0x000e260000008800 */
[----:B------:R-:W-:-:S04]  /*3530*/  FMUL.FTZ R79, R89, R80 ;  /* 0x00000050594f7220 */ /* 0x000fc80000410000 */
[----:B------:R-:W-:-:S04]  /*3540*/  FMUL.FTZ R80, R90, R79 ;  /* 0x0000004f5a507220 */ /* 0x000fc80000410000 */
[----:B------:R-:W-:-:S04]  /*3550*/  FMUL.FTZ R79, R91, R80 ;  /* 0x000000505b4f7220 */ /* 0x000fc80000410000 */
[----:B------:R-:W-:-:S04]  /*3560*/  FMUL.FTZ R80, R92, R79 ;  /* 0x0000004f5c507220 */ /* 0x000fc80000410000 */
[----:B------:R-:W-:-:S04]  /*3570*/  FMUL.FTZ R79, R93, R80 ;  /* 0x000000505d4f7220 */ /* 0x000fc80000410000 */
[----:B------:R-:W-:-:S04]  /*3580*/  FMUL.FTZ R80, R94, R79 ;  /* 0x0000004f5e507220 */ /* 0x000fc80000410000 */
[----:B------:R-:W-:Y:S02]  /*3590*/  FMUL.FTZ R79, R95, R80 ;  /* 0x000000505f4f7220 */ /* 0x000fe40000410000 */
[----:B------:R-:W-:-:S05]  /*35a0*/  IMAD.U32 R80, RZ, RZ, UR20 ;  /* 0x00000014ff507e24 */ /* 0x000fca000f8e00ff */
[----:B------:R-:W-:Y:S01]  /*35b0*/  ISETP.GE.OR P0, PT, R80, c[0x0][0x174], P0 ;  /* 0x00005d0050007a0c */ /* 0x000fe20000706670 */
[----:B------:R-:W-:Y:S01]  /*35c0*/  FMUL.FTZ R80, R96, R79 ;  /* 0x0000004f60507220 */ /* 0x000fe20000410000 */
[----:B------:R-:W-:-:S03]  /*35d0*/  HFMA2.MMA R79, -RZ, RZ, 0, 0 ;  /* 0x00000000ff4f7435 */ /* 0x000fc600000001ff */
[----:B------:R-:W-:Y:S02]  /*35e0*/  FMUL.FTZ R80, R97, R80 ;  /* 0x0000005061507220 */ /* 0x000fe40000410000 */
[----:B0-----:R-:W-:Y:S02]  /*35f0*/  FFMA.FTZ R135, R135, R78, R139 ;  /* 0x0000004e87877223 */ /* 0x001fe4000001008b */
[----:B------:R-:W-:Y:S02]  /*3600*/  FFMA.FTZ R78, R41, R113, R112 ;  /* 0x00000071294e7223 */ /* 0x000fe40000010070 */
[----:B------:R-:W-:Y:S02]  /*3610*/  FFMA.FTZ R139, R97, R135, R86 ;  /* 0x00000087618b7223 */ /* 0x000fe40000010056 */
[----:B------:R-:W-:Y:S02]  /*3620*/  FFMA.FTZ R78, R42, R78, R111 ;  /* 0x0000004e2a4e7223 */ /* 0x000fe4000001006f */
[----:B------:R-:W-:-:S02]  /*3630*/  FFMA.FTZ R143, R96, R139, R87 ;  /* 0x0000008b608f7223 */ /* 0x000fc40000010057 */
[----:B------:R-:W-:Y:S02]  /*3640*/  FFMA.FTZ R78, R43, R78, R110 ;  /* 0x0000004e2b4e7223 */ /* 0x000fe4000001006e */
[----:B------:R-:W-:Y:S02]  /*3650*/  FFMA.FTZ R122, R95, R143, R122 ;  /* 0x0000008f5f7a7223 */ /* 0x000fe4000001007a */
        /* <DEDUP_REMOVED lines=8> */
[C---:B------:R-:W-:Y:S02]  /*36e0*/  FFMA.FTZ R78, R90.reuse, R78, R105 ;  /* 0x0000004e5a4e7223 */ /* 0x040fe40000010069 */
        /* <DEDUP_REMOVED lines=14> */
[----:B------:R-:W-:Y:S02]  /*37d0*/  IMAD.MOV.U32 R78, RZ, RZ, 0x3f800000 ;  /* 0x3f800000ff4e7424 */ /* 0x000fe400078e00ff */
[----:B------:R-:W-:-:S04]  /*37e0*/  FFMA.FTZ R134, R41, R133, R134 ;  /* 0x0000008529867223 */ /* 0x000fc80000010086 */
[----:B------:R0:W1:Y:S01]  /*37f0*/  @!P0 LDS.64 R78, [R82.X8+0x24e0] ;  /* 0x0024e000524e8984 */ /* 0x0000620000008a00 */
[----:B------:R-:W-:-:S03]  /*3800*/  ISETP.GT.U32.AND P0, PT, R140, 0x1f, PT ;  /* 0x0000001f8c00780c */ /* 0x000fc60003f04070 */
[----:B------:R0:W-:Y:S04]  /*3810*/  STS.64 [R141.X8+0x15e0], R80 ;  /* 0x0015e0508d007388 */ /* 0x0001e80000008a00 */
[----:B------:R-:W-:Y:S06]  /*3820*/  BAR.SYNC.DEFER_BLOCKING 0x0 ;  /* 0x0000000000007b1d */ /* 0x000fec0000010000 */
[----:B------:R-:W-:Y:S05]  /*3830*/  @P0 BRA `(.L_x_12) ;  /* 0x0000041000000947 */ /* 0x000fea0003800000 */
[----:B------:R-:W-:-:S05]  /*3840*/  IMAD R163, R140, 0x28, RZ ;  /* 0x000000288ca37824 */ /* 0x000fca00078e02ff */
[----:B0-----:R-:W-:Y:S04]  /*3850*/  LDS.64 R80, [R163+0x15f0] ;  /* 0x0015f000a3507984 */ /* 0x001fe80000000a00 */
[----:B------:R-:W0:Y:S04]  /*3860*/  LDS.64 R82, [R163+0x15f8] ;  /* 0x0015f800a3527984 */ /* 0x000e280000000a00 */
[----:B------:R-:W2:Y:S04]  /*3870*/  LDS.64 R84, [R163+0x15e8] ;  /* 0x0015e800a3547984 */ /* 0x000ea80000000a00 */
[----:B------:R-:W3:Y:S01]  /*3880*/  LDS.64 R86, [R163+0x15e0] ;  /* 0x0015e000a3567984 */ /* 0x000ee20000000a00 */
[----:B0-----:R-:W-:-:S02]  /*3890*/  FFMA.FTZ R83, R80, R83, R81 ;  /* 0x0000005350537223 */ /* 0x001fc40000010051 */
[----:B------:R-:W-:Y:S01]  /*38a0*/  FMUL.FTZ R81, R80, R82 ;  /* 0x0000005250517220 */ /* 0x000fe20000410000 */
[----:B------:R-:W-:Y:S01]  /*38b0*/  LOP3.LUT R80, R140, 0x1f, RZ, 0xc0, !PT ;  /* 0x0000001f8c507812 */ /* 0x000fe200078ec0ff */
[C---:B--2---:R-:W-:Y:S02]  /*38c0*/  FFMA.FTZ R85, R84.reuse, R83, R85 ;  /* 0x0000005354557223 */ /* 0x044fe40000010055 */
[----:B------:R-:W-:Y:S01]  /*38d0*/  FMUL.FTZ R81, R84, R81 ;  /* 0x0000005154517220 */ /* 0x000fe20000410000 */
[----:B------:R-:W-:Y:S01]  /*38e0*/  ISETP.GE.U32.AND P0, PT, R80, 0x10, PT ;  /* 0x000000105000780c */ /* 0x000fe20003f06070 */
[----:B---3--:R-:W-:Y:S01]  /*38f0*/  FFMA.FTZ R85, R86, R85, R87 ;  /* 0x0000005556557223 */ /* 0x008fe20000010057 */
[----:B------:R-:W-:Y:S01]  /*3900*/  ISETP.GE.U32.AND P1, PT, R80, 0x18, PT ;  /* 0x000000185000780c */ /* 0x000fe20003f26070 */
[----:B------:R-:W-:Y:S01]  /*3910*/  FMUL.FTZ R84, R86, R81 ;  /* 0x0000005156547220 */ /* 0x000fe20000410000 */
[C---:B------:R-:W-:Y:S02]  /*3920*/  ISETP.GE.U32.AND P2, PT, R80.reuse, 0x1c, PT ;  /* 0x0000001c5000780c */ /* 0x040fe40003f46070 */
[----:B------:R-:W-:-:S02]  /*3930*/  ISETP.GE.U32.AND P3, PT, R80, 0x1e, PT ;  /* 0x0000001e5000780c */ /* 0x000fc40003f66070 */
[----:B------:R-:W-:Y:S01]  /*3940*/  ISETP.NE.AND P4, PT, R80, 0x1f, PT ;  /* 0x0000001f5000780c */ /* 0x000fe20003f85270 */
[----:B------:R-:W-:Y:S10]  /*3950*/  BRA.DIV ~URZ, `(.L_x_13) ;  /* 0x000038327f007947 */ /* 0x000ff4000b800000 */
[----:B------:R0:W2:Y:S02]  /*3960*/  SHFL.DOWN PT, R83, R84, 0x1, 0x1f ;  /* 0x08201f0054537f89 */ /* 0x0000a400000e0000 */
.L_x_33:
[----:B------:R-:W-:Y:S05]  /*3970*/  BRA.DIV ~URZ, `(.L_x_14) ;  /* 0x000038927f007947 */ /* 0x000fea000b800000 */
[----:B------:R-:W3:Y:S04]  /*3980*/  SHFL.DOWN PT, R80, R85, 0x1, 0x1f ;  /* 0x08201f0055507f89 */ /* 0x000ee800000e0000 */
[----:B-1----:R-:W-:Y:S01]  /*3990*/  SHFL.IDX PT, R87, R78, RZ, 0x1f ;  /* 0x00001fff4e577589 */ /* 0x002fe200000e0000 */
[C---:B---3--:R-:W-:Y:S02]  /*39a0*/  @P4 FFMA.FTZ R85, R84.reuse, R80, R85 ;  /* 0x0000005054554223 */ /* 0x048fe40000010055 */
[----:B0-2---:R-:W-:-:S03]  /*39b0*/  @P4 FMUL.FTZ R84, R84, R83 ;  /* 0x0000005354544220 */ /* 0x005fc60000410000 */
[----:B------:R-:W0:Y:S04]  /*39c0*/  SHFL.DOWN PT, R80, R85, 0x2, 0x1f ;  /* 0x08401f0055507f89 */ /* 0x000e2800000e0000 */
[----:B------:R-:W1:Y:S01]  /*39d0*/  SHFL.DOWN PT, R81, R84, 0x2, 0x1f ;  /* 0x08401f0054517f89 */ /* 0x000e6200000e0000 */
[-C--:B0-----:R-:W-:Y:S02]  /*39e0*/  @!P3 FFMA.FTZ R85, R80, R84.reuse, R85 ;  /* 0x000000545055b223 */ /* 0x081fe40000010055 */
[----:B-1----:R-:W-:-:S03]  /*39f0*/  @!P3 FMUL.FTZ R84, R81, R84 ;  /* 0x000000545154b220 */ /* 0x002fc60000410000 */
[----:B------:R-:W0:Y:S04]  /*3a00*/  SHFL.DOWN PT, R80, R85, 0x4, 0x1f ;  /* 0x08801f0055507f89 */ /* 0x000e2800000e0000 */
[----:B------:R-:W1:Y:S01]  /*3a10*/  SHFL.DOWN PT, R81, R84, 0x4, 0x1f ;  /* 0x08801f0054517f89 */ /* 0x000e6200000e0000 */
[C---:B0-----:R-:W-:Y:S02]  /*3a20*/  @!P2 FFMA.FTZ R85, R84.reuse, R80, R85 ;  /* 0x000000505455a223 */ /* 0x041fe40000010055 */
        /* <DEDUP_REMOVED lines=9> */
[----:B------:R0:W1:Y:S04]  /*3ac0*/  SHFL.IDX PT, R83, R85, RZ, 0x1f ;  /* 0x00001fff55537589 */ /* 0x00006800000e0000 */
[----:B------:R0:W2:Y:S04]  /*3ad0*/  SHFL.IDX PT, R86, R84, RZ, 0x1f ;  /* 0x00001fff54567589 */ /* 0x0000a800000e0000 */
[----:B------:R-:W3:Y:S04]  /*3ae0*/  SHFL.DOWN PT, R85, R85, 0x1, 0x1f ;  /* 0x08201f0055557f89 */ /* 0x000ee800000e0000 */
[----:B------:R-:W4:Y:S04]  /*3af0*/  SHFL.DOWN PT, R84, R84, 0x1, 0x1f ;  /* 0x08201f0054547f89 */ /* 0x000f2800000e0000 */
[----:B------:R0:W0:Y:S02]  /*3b00*/  SHFL.IDX PT, R81, R79, RZ, 0x1f ;  /* 0x00001fff4f517589 */ /* 0x00002400000e0000 */
.L_x_34:
[C---:B------:R-:W-:Y:S01]  /*3b10*/  ISETP.NE.AND P0, PT, R140.reuse, 0x1f, PT ;  /* 0x0000001f8c00780c */ /* 0x040fe20003f05270 */
[----:B012---:R-:W-:Y:S01]  /*3b20*/  FFMA.FTZ R79, R79, R86, R83 ;  /* 0x000000564f4f7223 */ /* 0x007fe20000010053 */
[----:B------:R-:W-:Y:S01]  /*3b30*/  MOV R80, R87 ;  /* 0x0000005700507202 */ /* 0x000fe20000000f00 */
[----:B------:R-:W-:-:S02]  /*3b40*/  IMAD R87, R140, 0x28, RZ ;  /* 0x000000288c577824 */ /* 0x000fc400078e02ff */
[----:B------:R-:W-:-:S03]  /*3b50*/  FMUL.FTZ R78, R78, R86 ;  /* 0x000000564e4e7220 */ /* 0x000fc60000410000 */
[----:B------:R-:W-:Y:S05]  /*3b60*/  LDS.64 R82, [R87+0x15f0] ;  /* 0x0015f00057527984 */ /* 0x000fea0000000a00 */
[-C--:B---34-:R-:W-:Y:S02]  /*3b70*/  @P0 FFMA.FTZ R81, R81, R84.reuse, R85 ;  /* 0x0000005451510223 */ /* 0x098fe40000010055 */
[----:B------:R-:W-:Y:S02]  /*3b80*/  @P0 FMUL.FTZ R80, R80, R84 ;  /* 0x0000005450500220 */ /* 0x000fe40000410000 */
[----:B------:R-:W0:Y:S04]  /*3b90*/  LDS.64 R84, [R87+0x15f8] ;  /* 0x0015f80057547984 */ /* 0x000e280000000a00 */
[----:B------:R-:W-:Y:S01]  /*3ba0*/  STS.64 [R87+0x15f8], R80 ;  /* 0x0015f85057007388 */ /* 0x000fe20000000a00 */
[----:B0-----:R-:W-:-:S02]  /*3bb0*/  FFMA.FTZ R85, R84, R81, R85 ;  /* 0x0000005154557223 */ /* 0x001fc40000010055 */
[----:B------:R-:W-:Y:S02]  /*3bc0*/  FMUL.FTZ R84, R84, R80 ;  /* 0x0000005054547220 */ /* 0x000fe40000410000 */
[C---:B------:R-:W-:Y:S02]  /*3bd0*/  FFMA.FTZ R83, R82.reuse, R85, R83 ;  /* 0x0000005552537223 */ /* 0x040fe40000010053 */
[----:B------:R-:W-:Y:S01]  /*3be0*/  FMUL.FTZ R82, R82, R84 ;  /* 0x0000005452527220 */ /* 0x000fe20000410000 */
[----:B------:R-:W-:Y:S04]  /*3bf0*/  STS.64 [R87+0x15f0], R84 ;  /* 0x0015f05457007388 */ /* 0x000fe80000000a00 */
[----:B------:R-:W0:Y:S04]  /*3c00*/  LDS.64 R84, [R87+0x15e8] ;  /* 0x0015e80057547984 */ /* 0x000e280000000a00 */
[----:B------:R1:W-:Y:S01]  /*3c10*/  STS.64 [R87+0x15e8], R82 ;  /* 0x0015e85257007388 */ /* 0x0003e20000000a00 */
[----:B0-----:R-:W-:-:S02]  /*3c20*/  FFMA.FTZ R85, R84, R83, R85 ;  /* 0x0000005354557223 */ /* 0x001fc40000010055 */
[----:B------:R-:W-:-:S05]  /*3c30*/  FMUL.FTZ R84, R84, R82 ;  /* 0x0000005254547220 */ /* 0x000fca0000410000 */
[----:B------:R1:W-:Y:S02]  /*3c40*/  STS.64 [R87+0x15e0], R84 ;  /* 0x0015e05457007388 */ /* 0x0003e40000000a00 */
.L_x_12:
[----:B------:R-:W-:Y:S05]  /*3c50*/  BSYNC B0 ;  /* 0x0000000000007941 */ /* 0x000fea0003800000 */
.L_x_11:
[----:B------:R-:W-:Y:S01]  /*3c60*/  WARPSYNC 0xffffffff ;  /* 0xffffffff00007948 */ /* 0x000fe20003800000 */
[----:B------:R-:W-:Y:S01]  /*3c70*/  BAR.SYNC.DEFER_BLOCKING 0x0 ;  /* 0x0000000000007b1d */ /* 0x000fe20000010000 */
[----:B01----:R-:W-:Y:S01]  /*3c80*/  HADD2.F32 R82, -RZ, R62.H0_H0 ;  /* 0x2000003eff527230 */ /* 0x003fe20000004100 */
[----:B------:R-:W-:Y:S01]  /*3c90*/  ISETP.NE.AND P2, PT, R140, RZ, PT ;  /* 0x000000ff8c00720c */ /* 0x000fe20003f45270 */
[----:B------:R-:W-:Y:S01]  /*3ca0*/  HADD2.F32 R84, -RZ, R71.H0_H0 ;  /* 0x20000047ff547230 */ /* 0x000fe20000004100 */
[C---:B------:R-:W-:Y:S01]  /*3cb0*/  ISETP.GT.AND P0, PT, R144.reuse, 0x1e, PT ;  /* 0x0000001e9000780c */ /* 0x040fe20003f04270 */
[----:B------:R-:W-:Y:S01]  /*3cc0*/  HADD2.F32 R87, -RZ, R68.H0_H0 ;  /* 0x20000044ff577230 */ /* 0x000fe20000004100 */
[----:B------:R-:W-:Y:S01]  /*3cd0*/  ISETP.GT.AND P1, PT, R144, 0x1d, PT ;  /* 0x0000001d9000780c */ /* 0x000fe20003f24270 */
[----:B------:R-:W-:Y:S01]  /*3ce0*/  BSSY B0, `(.L_x_15) ;  /* 0x00000e0000007945 */ /* 0x000fe20003800000 */
[----:B------:R-:W0:Y:S02]  /*3cf0*/  LDS R141, [R141.X8+0x15e4] ;  /* 0x0015e4008d8d7984 */ /* 0x000e240000008800 */
[----:B0-----:R-:W-:-:S02]  /*3d00*/  FFMA.FTZ R113, R141, R40, R113 ;  /* 0x000000288d717223 */ /* 0x001fc40000010071 */
[----:B------:R-:W-:Y:S02]  /*3d10*/  FFMA.FTZ R40, R57, R135, RZ ;  /* 0x0000008739287223 */ /* 0x000fe400000100ff */
[----:B------:R-:W-:Y:S01]  /*3d20*/  FFMA.FTZ R41, R41, R113, R112 ;  /* 0x0000007129297223 */ /* 0x000fe20000010070 */
[----:B------:R-:W-:Y:S01]  /*3d30*/  HADD2.F32 R112, -RZ, R65.H0_H0 ;  /* 0x20000041ff707230 */ /* 0x000fe20000004100 */
[----:B------:R-:W-:Y:S02]  /*3d40*/  FFMA.FTZ R40, R56, R139, R40 ;  /* 0x0000008b38287223 */ /* 0x000fe40000010028 */
[----:B------:R-:W-:Y:S02]  /*3d50*/  FFMA.FTZ R42, R42, R41, R111 ;  /* 0x000000292a2a7223 */ /* 0x000fe4000001006f */
[----:B------:R-:W-:Y:S02]  /*3d60*/  FFMA.FTZ R81, R55, R143, R40 ;  /* 0x0000008f37517223 */ /* 0x000fe40000010028 */
[----:B------:R-:W-:-:S02]  /*3d70*/  FFMA.FTZ R43, R43, R42, R110 ;  /* 0x0000002a2b2b7223 */ /* 0x000fc4000001006e */
[----:B------:R-:W-:Y:S02]  /*3d80*/  FFMA.FTZ R40, R54, R122, R81 ;  /* 0x0000007a36287223 */ /* 0x000fe40000010051 */
[----:B------:R-:W-:Y:S01]  /*3d90*/  FFMA.FTZ R76, R76, R43, R109 ;  /* 0x0000002b4c4c7223 */ /* 0x000fe2000001006d */
[----:B------:R-:W-:Y:S01]  /*3da0*/  HADD2.F32 R109, -RZ, R66.H0_H0 ;  /* 0x20000042ff6d7230 */ /* 0x000fe20000004100 */
[----:B------:R-:W-:Y:S02]  /*3db0*/  FFMA.FTZ R81, R53, R123, R40 ;  /* 0x0000007b35517223 */ /* 0x000fe40000010028 */
[----:B------:R-:W-:Y:S02]  /*3dc0*/  FFMA.FTZ R77, R77, R76, R108 ;  /* 0x0000004c4d4d7223 */ /* 0x000fe4000001006c */
[----:B------:R-:W-:Y:S02]  /*3dd0*/  FFMA.FTZ R40, R52, R124, R81 ;  /* 0x0000007c34287223 */ /* 0x000fe40000010051 */
[----:B------:R-:W-:-:S02]  /*3de0*/  FFMA.FTZ R88, R88, R77, R107 ;  /* 0x0000004d58587223 */ /* 0x000fc4000001006b */
[----:B------:R-:W-:Y:S02]  /*3df0*/  FFMA.FTZ R81, R51, R125, R40 ;  /* 0x0000007d33517223 */ /* 0x000fe40000010028 */
[----:B------:R-:W-:Y:S02]  /*3e00*/  FFMA.FTZ R89, R89, R88, R106 ;  /* 0x0000005859597223 */ /* 0x000fe4000001006a */
[----:B------:R-:W-:Y:S02]  /*3e10*/  FFMA.FTZ R40, R50, R126, R81 ;  /* 0x0000007e32287223 */ /* 0x000fe40000010051 */
[----:B------:R-:W-:Y:S01]  /*3e20*/  FFMA.FTZ R90, R90, R89, R105 ;  /* 0x000000595a5a7223 */ /* 0x000fe20000010069 */
[----:B------:R-:W-:Y:S01]  /*3e30*/  HADD2.F32 R105, -RZ, R63.H0_H0 ;  /* 0x2000003fff697230 */ /* 0x000fe20000004100 */
[----:B------:R-:W-:Y:S02]  /*3e40*/  FFMA.FTZ R81, R49, R127, R40 ;  /* 0x0000007f31517223 */ /* 0x000fe40000010028 */
[----:B------:R-:W-:-:S02]  /*3e50*/  FFMA.FTZ R91, R91, R90, R104 ;  /* 0x0000005a5b5b7223 */ /* 0x000fc40000010068 */
[----:B------:R-:W-:Y:S02]  /*3e60*/  FFMA.FTZ R80, R48, R128, R81 ;  /* 0x0000008030507223 */ /* 0x000fe40000010051 */
[----:B------:R-:W-:Y:S02]  /*3e70*/  FFMA.FTZ R92, R92, R91, R103 ;  /* 0x0000005b5c5c7223 */ /* 0x000fe40000010067 */
[----:B------:R-:W-:Y:S02]  /*3e80*/  FFMA.FTZ R40, -R5, R82, R130 ;  /* 0x0000005205287223 */ /* 0x000fe40000010182 */
[----:B------:R-:W-:Y:S02]  /*3e90*/  FFMA.FTZ R93, R93, R92, R102 ;  /* 0x0000005c5d5d7223 */ /* 0x000fe40000010066 */
[----:B------:R-:W-:Y:S02]  /*3ea0*/  FMUL.FTZ R83, R76, UR42 ;  /* 0x0000002a4c537c20 */ /* 0x000fe40008410000 */
[----:B------:R-:W-:-:S02]  /*3eb0*/  FFMA.FTZ R94, R94, R93, R101 ;  /* 0x0000005d5e5e7223 */ /* 0x000fc40000010065 */
[----:B------:R-:W-:Y:S02]  /*3ec0*/  FFMA.FTZ R81, R47, R129, R80 ;  /* 0x000000812f517223 */ /* 0x000fe40000010050 */
[----:B------:R-:W-:Y:S01]  /*3ed0*/  FFMA.FTZ R95, R95, R94, R100 ;  /* 0x0000005e5f5f7223 */ /* 0x000fe20000010064 */
[----:B------:R-:W-:Y:S01]  /*3ee0*/  MOV R100, UR7 ;  /* 0x0000000700647c02 */ /* 0x000fe20008000f00 */
[----:B------:R-:W-:Y:S02]  /*3ef0*/  FMUL.FTZ R83, R40, R83 ;  /* 0x0000005328537220 */ /* 0x000fe40000410000 */
[----:B------:R-:W-:Y:S02]  /*3f00*/  FFMA.FTZ R96, R96, R95, R99 ;  /* 0x0000005f60607223 */ /* 0x000fe40000010063 */
[----:B------:R-:W-:Y:S01]  /*3f10*/  FFMA.FTZ R130, R46, R130, R81 ;  /* 0x000000822e827223 */ /* 0x000fe20000010051 */
[----:B------:R-:W-:Y:S01]  /*3f20*/  HADD2.F32 R81, -RZ, R73.H0_H0 ;  /* 0x20000049ff517230 */ /* 0x000fe20000004100 */
[----:B------:R-:W-:Y:S01]  /*3f30*/  FFMA.FTZ R97, R97, R96, R98 ;  /* 0x0000006061617223 */ /* 0x000fe20000010062 */
[----:B------:R0:W-:Y:S01]  /*3f40*/  @!P2 STS.64 [R100.X8+0x24e0], R78 ;  /* 0x0024e04e6400a388 */ /* 0x0001e20000008a00 */
[----:B------:R-:W-:Y:S01]  /*3f50*/  FFMA.FTZ R80, R82, R76, R83 ;  /* 0x0000004c52507223 */ /* 0x000fe20000010053 */
[----:B------:R-:W-:Y:S01]  /*3f60*/  HADD2.F32 R82, -RZ, R72.H0_H0 ;  /* 0x20000048ff527230 */ /* 0x000fe20000004100 */
[C---:B------:R-:W-:Y:S01]  /*3f70*/  FFMA.FTZ R86, -R16.reuse, R81, R135 ;  /* 0x0000005110567223 */ /* 0x040fe20000010187 */
[----:B------:R-:W-:Y:S01]  /*3f80*/  HADD2.F32 R83, -RZ, R70.H0_H0 ;  /* 0x20000046ff537230 */ /* 0x000fe20000004100 */
[----:B------:R-:W-:Y:S01]  /*3f90*/  FMUL.FTZ R85, R16, R97 ;  /* 0x0000006110557220 */ /* 0x000fe20000410000 */
[----:B------:R-:W-:Y:S01]  /*3fa0*/  HADD2.F32 R98, -RZ, R69.H0_H0 ;  /* 0x20000045ff627230 */ /* 0x000fe20000004100 */
[----:B------:R-:W-:-:S02]  /*3fb0*/  FFMA.FTZ R139, -R15, R82, R139 ;  /* 0x000000520f8b7223 */ /* 0x000fc4000001018b */
[----:B------:R-:W-:Y:S02]  /*3fc0*/  FFMA.FTZ R99, R85, R86, RZ ;  /* 0x0000005655637223 */ /* 0x000fe400000100ff */
[C---:B------:R-:W-:Y:S02]  /*3fd0*/  FFMA.FTZ R143, -R14.reuse, R84, R143 ;  /* 0x000000540e8f7223 */ /* 0x040fe4000001018f */
[----:B0-----:R-:W-:Y:S02]  /*3fe0*/  FMUL.FTZ R78, R15, R96 ;  /* 0x000000600f4e7220 */ /* 0x001fe40000410000 */
[----:B------:R-:W-:Y:S02]  /*3ff0*/  FMUL.FTZ R79, R14, R95 ;  /* 0x0000005f0e4f7220 */ /* 0x000fe40000410000 */
[----:B------:R-:W-:Y:S02]  /*4000*/  FFMA.FTZ R102, R78, R139, R99 ;  /* 0x0000008b4e667223 */ /* 0x000fe40000010063 */
[----:B------:R-:W-:-:S02]  /*4010*/  FFMA.FTZ R129, -R6, R105, R129 ;  /* 0x0000006906817223 */ /* 0x000fc40000010181 */
[----:B------:R-:W-:Y:S02]  /*4020*/  FMUL.FTZ R104, R77, UR42 ;  /* 0x0000002a4d687c20 */ /* 0x000fe40008410000 */
[C---:B------:R-:W-:Y:S02]  /*4030*/  FFMA.FTZ R99, -R13.reuse, R83, R122 ;  /* 0x000000530d637223 */ /* 0x040fe4000001017a */
[----:B------:R-:W-:Y:S02]  /*4040*/  FMUL.FTZ R100, R13, R94 ;  /* 0x0000005e0d647220 */ /* 0x000fe40000410000 */
[----:B------:R-:W-:Y:S02]  /*4050*/  FFMA.FTZ R103, R79, R143, R102 ;  /* 0x0000008f4f677223 */ /* 0x000fe40000010066 */
[----:B------:R-:W-:Y:S02]  /*4060*/  FMUL.FTZ R104, R129, R104 ;  /* 0x0000006881687220 */ /* 0x000fe40000410000 */
[C---:B------:R-:W-:Y:S01]  /*4070*/  FFMA.FTZ R102, -R12.reuse, R98, R123 ;  /* 0x000000620c667223 */ /* 0x040fe2000001017b */
[----:B------:R-:W-:Y:S01]  /*4080*/  HADD2.F32 R123, -RZ, R64.H0_H0 ;  /* 0x20000040ff7b7230 */ /* 0x000fe20000004100 */
[----:B------:R-:W-:-:S02]  /*4090*/  FMUL.FTZ R101, R12, R93 ;  /* 0x0000005d0c657220 */ /* 0x000fc40000410000 */
[----:B------:R-:W-:Y:S02]  /*40a0*/  FFMA.FTZ R106, R100, R99, R103 ;  /* 0x00000063646a7223 */ /* 0x000fe40000010067 */
[----:B------:R-:W-:Y:S01]  /*40b0*/  FFMA.FTZ R103, R105, R77, R104 ;  /* 0x0000004d69677223 */ /* 0x000fe20000010068 */
[----:B------:R-:W-:Y:S01]  /*40c0*/  HADD2.F32 R104, -RZ, R67.H0_H0 ;  /* 0x20000043ff687230 */ /* 0x000fe20000004100 */
[----:B------:R-:W-:Y:S02]  /*40d0*/  FFMA.FTZ R107, R101, R102, R106 ;  /* 0x00000066656b7223 */ /* 0x000fe4000001006a */
[C---:B------:R-:W-:Y:S02]  /*40e0*/  FFMA.FTZ R105, -R11.reuse, R87, R124 ;  /* 0x000000570b697223 */ /* 0x040fe4000001017c */
[----:B------:R-:W-:Y:S02]  /*40f0*/  FMUL.FTZ R106, R11, R92 ;  /* 0x0000005c0b6a7220 */ /* 0x000fe40000410000 */
[----:B------:R-:W-:-:S02]  /*4100*/  FFMA.FTZ R108, -R10, R104, R125 ;  /* 0x000000680a6c7223 */ /* 0x000fc4000001017d */
[----:B------:R-:W-:Y:S02]  /*4110*/  FFMA.FTZ R110, R106, R105, R107 ;  /* 0x000000696a6e7223 */ /* 0x000fe4000001006b */
[----:B------:R-:W-:Y:S02]  /*4120*/  FMUL.FTZ R107, R10, R91 ;  /* 0x0000005b0a6b7220 */ /* 0x000fe40000410000 */
[----:B------:R-:W-:Y:S01]  /*4130*/  FFMA.FTZ R111, -R9, R109, R126 ;  /* 0x0000006d096f7223 */ /* 0x000fe2000001017e */
[----:B------:R-:W-:Y:S01]  /*4140*/  HADD2.F32 R126, -RZ, R61.H0_H0 ;  /* 0x2000003dff7e7230 */ /* 0x000fe20000004100 */
[----:B------:R-:W-:Y:S02]  /*4150*/  FFMA.FTZ R122, R107, R108, R110 ;  /* 0x0000006c6b7a7223 */ /* 0x000fe4000001006e */
[----:B------:R-:W-:Y:S02]  /*4160*/  FMUL.FTZ R110, R9, R90 ;  /* 0x0000005a096e7220 */ /* 0x000fe40000410000 */
[----:B------:R-:W-:-:S02]  /*4170*/  FFMA.FTZ R127, -R8, R112, R127 ;  /* 0x00000070087f7223 */ /* 0x000fc4000001017f */
[----:B------:R-:W-:Y:S02]  /*4180*/  FFMA.FTZ R124, R110, R111, R122 ;  /* 0x0000006f6e7c7223 */ /* 0x000fe4000001007a */
[----:B------:R-:W-:Y:S02]  /*4190*/  FMUL.FTZ R122, R8, R89 ;  /* 0x00000059087a7220 */ /* 0x000fe40000410000 */
[----:B------:R-:W-:Y:S02]  /*41a0*/  FFMA.FTZ R135, R45, R131, R130 ;  /* 0x000000832d877223 */ /* 0x000fe40000010082 */
[----:B------:R-:W-:Y:S02]  /*41b0*/  FFMA.FTZ R131, -R4, R126, R131 ;  /* 0x0000007e04837223 */ /* 0x000fe40000010183 */
[----:B------:R-:W-:Y:S02]  /*41c0*/  FFMA.FTZ R125, R122, R127, R124 ;  /* 0x0000007f7a7d7223 */ /* 0x000fe4000001007c */
[----:B------:R-:W-:-:S02]  /*41d0*/  FMUL.FTZ R130, R43, UR42 ;  /* 0x0000002a2b827c20 */ /* 0x000fc40008410000 */
[C---:B------:R-:W-:Y:S02]  /*41e0*/  FFMA.FTZ R128, -R7.reuse, R123, R128 ;  /* 0x0000007b07807223 */ /* 0x040fe40000010180 */
[----:B------:R-:W-:Y:S02]  /*41f0*/  FMUL.FTZ R124, R7, R88 ;  /* 0x00000058077c7220 */ /* 0x000fe40000410000 */
[----:B------:R-:W-:Y:S02]  /*4200*/  FMUL.FTZ R141, R131, R130 ;  /* 0x00000082838d7220 */ /* 0x000fe40000410000 */
[----:B------:R-:W-:Y:S02]  /*4210*/  FMUL.FTZ R77, R6, R77 ;  /* 0x0000004d064d7220 */ /* 0x000fe40000410000 */
[----:B------:R-:W-:Y:S02]  /*4220*/  FFMA.FTZ R130, R124, R128, R125 ;  /* 0x000000807c827223 */ /* 0x000fe4000001007d */
[----:B------:R-:W-:Y:S01]  /*4230*/  FFMA.FTZ R125, R126, R43, R141 ;  /* 0x0000002b7e7d7223 */ /* 0x000fe2000001008d */
[----:B------:R-:W-:Y:S01]  /*4240*/  HADD2.F32 R141, -RZ, R60.H0_H0 ;  /* 0x2000003cff8d7230 */ /* 0x000fe20000004100 */
[----:B------:R-:W-:-:S02]  /*4250*/  FFMA.FTZ R129, R77, R129, R130 ;  /* 0x000000814d817223 */ /* 0x000fc40000010082 */
[----:B------:R-:W-:Y:S02]  /*4260*/  FMUL.FTZ R126, R5, R76 ;  /* 0x0000004c057e7220 */ /* 0x000fe40000410000 */
[----:B------:R-:W-:Y:S02]  /*4270*/  FFMA.FTZ R130, R44, R132, R135 ;  /* 0x000000842c827223 */ /* 0x000fe40000010087 */
[----:B------:R-:W-:Y:S02]  /*4280*/  FFMA.FTZ R164, R126, R40, R129 ;  /* 0x000000287ea47223 */ /* 0x000fe40000010081 */
[----:B------:R-:W-:Y:S02]  /*4290*/  FFMA.FTZ R129, R39, R133, R130 ;  /* 0x0000008527817223 */ /* 0x000fe40000010082 */
[----:B------:R-:W-:Y:S02]  /*42a0*/  FFMA.FTZ R132, -R3, R141, R132 ;  /* 0x0000008d03847223 */ /* 0x000fe40000010184 */
[----:B------:R-:W-:-:S02]  /*42b0*/  FFMA.FTZ R40, R38, R134, R129 ;  /* 0x0000008626287223 */ /* 0x000fc40000010081 */
[----:B------:R-:W-:Y:S02]  /*42c0*/  FMUL.FTZ R135, R42, UR42 ;  /* 0x0000002a2a877c20 */ /* 0x000fe40008410000 */
[----:B------:R-:W-:Y:S01]  /*42d0*/  FMUL.FTZ R43, R4, R43 ;  /* 0x0000002b042b7220 */ /* 0x000fe20000410000 */
[----:B------:R-:W0:Y:S01]  /*42e0*/  SHFL.DOWN PT, R129, R40, 0x1, 0x1f ;  /* 0x08201f0028817f89 */ /* 0x000e2200000e0000 */
[----:B------:R-:W-:Y:S02]  /*42f0*/  FMUL.FTZ R135, R132, R135 ;  /* 0x0000008784877220 */ /* 0x000fe40000410000 */
[----:B------:R-:W-:Y:S02]  /*4300*/  FFMA.FTZ R131, R43, R131, R164 ;  /* 0x000000832b837223 */ /* 0x000fe400000100a4 */
[-C--:B------:R-:W-:Y:S01]  /*4310*/  FFMA.FTZ R76, R141, R42.reuse, R135 ;  /* 0x0000002a8d4c7223 */ /* 0x080fe20000010087 */
[----:B------:R-:W-:Y:S01]  /*4320*/  HADD2.F32 R135, -RZ, R59.H0_H0 ;  /* 0x2000003bff877230 */ /* 0x000fe20000004100 */
[----:B------:R-:W-:-:S02]  /*4330*/  FMUL.FTZ R42, R3, R42 ;  /* 0x0000002a032a7220 */ /* 0x000fc40000410000 */
[----:B------:R-:W-:Y:S02]  /*4340*/  FADD.FTZ R35, R76, R35 ;  /* 0x000000234c237221 */ /* 0x000fe40000010000 */
[----:B------:R-:W-:Y:S02]  /*4350*/  FFMA.FTZ R130, -R2, R135, R133 ;  /* 0x0000008702827223 */ /* 0x000fe40000010185 */
[----:B------:R-:W-:Y:S02]  /*4360*/  FMUL.FTZ R133, R41, UR42 ;  /* 0x0000002a29857c20 */ /* 0x000fe40008410000 */
[----:B------:R-:W-:Y:S02]  /*4370*/  FFMA.FTZ R132, R42, R132, R131 ;  /* 0x000000842a847223 */ /* 0x000fe40000010083 */
[----:B------:R-:W-:Y:S02]  /*4380*/  FMUL.FTZ R133, R130, R133 ;  /* 0x0000008582857220 */ /* 0x000fe40000410000 */
[----:B------:R-:W-:-:S02]  /*4390*/  FMUL.FTZ R131, R2, R41 ;  /* 0x0000002902837220 */ /* 0x000fc40000410000 */
[----:B------:R-:W-:Y:S01]  /*43a0*/  FFMA.FTZ R133, R135, R41, R133 ;  /* 0x0000002987857223 */ /* 0x000fe20000010085 */
[----:B------:R-:W-:Y:S01]  /*43b0*/  HADD2.F32 R135, -RZ, R58.H0_H0 ;  /* 0x2000003aff877230 */ /* 0x000fe20000004100 */
[----:B------:R-:W-:Y:S02]  /*43c0*/  FFMA.FTZ R132, R131, R130, R132 ;  /* 0x0000008283847223 */ /* 0x000fe40000010084 */
[----:B0-----:R-:W-:Y:S02]  /*43d0*/  @!P0 FADD.FTZ R40, R40, R129 ;  /* 0x0000008128288221 */ /* 0x001fe40000010000 */
[C---:B------:R-:W-:Y:S02]  /*43e0*/  FFMA.FTZ R129, -R0.reuse, R135, R134 ;  /* 0x0000008700817223 */ /* 0x040fe40000010186 */
[----:B------:R-:W-:Y:S01]  /*43f0*/  FMUL.FTZ R130, R0, R113 ;  /* 0x0000007100827220 */ /* 0x000fe20000410000 */
[----:B------:R-:W0:Y:S01]  /*4400*/  SHFL.DOWN PT, R141, R40, 0x2, 0x1f ;  /* 0x08401f00288d7f89 */ /* 0x000e2200000e0000 */
[----:B------:R-:W-:-:S02]  /*4410*/  FADD.FTZ R19, R42, R19 ;  /* 0x000000132a137221 */ /* 0x000fc40000010000 */
[----:B------:R-:W-:Y:S02]  /*4420*/  FFMA.FTZ R41, R130, R129, R132 ;  /* 0x0000008182297223 */ /* 0x000fe40000010084 */
[----:B------:R-:W-:Y:S02]  /*4430*/  FMUL.FTZ R42, R89, UR42 ;  /* 0x0000002a592a7c20 */ /* 0x000fe40008410000 */
[----:B------:R-:W-:Y:S01]  /*4440*/  FADD.FTZ R20, R43, R20 ;  /* 0x000000142b147221 */ /* 0x000fe20000010000 */
[----:B------:R-:W1:Y:S01]  /*4450*/  SHFL.DOWN PT, R132, R41, 0x1, 0x1f ;  /* 0x08201f0029847f89 */ /* 0x000e6200000e0000 */
[----:B------:R-:W-:Y:S02]  /*4460*/  FMUL.FTZ R127, R127, R42 ;  /* 0x0000002a7f7f7220 */ /* 0x000fe40000410000 */
[----:B------:R-:W-:Y:S02]  /*4470*/  FMUL.FTZ R43, R88, UR42 ;  /* 0x0000002a582b7c20 */ /* 0x000fe40008410000 */
[----:B------:R-:W-:-:S02]  /*4480*/  FMUL.FTZ R42, R90, UR42 ;  /* 0x0000002a5a2a7c20 */ /* 0x000fc40008410000 */
[----:B------:R-:W-:Y:S02]  /*4490*/  FMUL.FTZ R43, R128, R43 ;  /* 0x0000002b802b7220 */ /* 0x000fe40000410000 */
[----:B------:R-:W-:Y:S02]  /*44a0*/  FMUL.FTZ R42, R111, R42 ;  /* 0x0000002a6f2a7220 */ /* 0x000fe40000410000 */
[----:B------:R-:W-:Y:S02]  /*44b0*/  FFMA.FTZ R88, R123, R88, R43 ;  /* 0x000000587b587223 */ /* 0x000fe4000001002b */
[----:B------:R-:W-:Y:S02]  /*44c0*/  FFMA.FTZ R90, R109, R90, R42 ;  /* 0x0000005a6d5a7223 */ /* 0x000fe4000001002a */
[----:B------:R-:W-:Y:S02]  /*44d0*/  FMUL.FTZ R43, R91, UR42 ;  /* 0x0000002a5b2b7c20 */ /* 0x000fe40008410000 */
[----:B0-----:R-:W-:-:S02]  /*44e0*/  @!P1 FADD.FTZ R40, R40, R141 ;  /* 0x0000008d28289221 */ /* 0x001fc40000010000 */
[----:B------:R-:W-:Y:S02]  /*44f0*/  FMUL.FTZ R42, R92, UR42 ;  /* 0x0000002a5c2a7c20 */ /* 0x000fe40008410000 */
[----:B------:R-:W-:Y:S01]  /*4500*/  FADD.FTZ R114, R77, R114 ;  /* 0x000000724d727221 */ /* 0x000fe20000010000 */
[----:B------:R-:W0:Y:S01]  /*4510*/  SHFL.DOWN PT, R141, R40, 0x4, 0x1f ;  /* 0x08801f00288d7f89 */ /* 0x000e2200000e0000 */
[----:B------:R-:W-:Y:S02]  /*4520*/  FMUL.FTZ R43, R108, R43 ;  /* 0x0000002b6c2b7220 */ /* 0x000fe40000410000 */
[----:B-1----:R-:W-:Y:S01]  /*4530*/  @!P0 FADD.FTZ R41, R41, R132 ;  /* 0x0000008429298221 */ /* 0x002fe20000010000 */
[----:B------:R-:W-:Y:S01]  /*4540*/  ISETP.GT.AND P0, PT, R144, 0x1b, PT ;  /* 0x0000001b9000780c */ /* 0x000fe20003f04270 */
[----:B------:R-:W-:Y:S02]  /*4550*/  FMUL.FTZ R42, R105, R42 ;  /* 0x0000002a692a7220 */ /* 0x000fe40000410000 */
[----:B------:R-:W-:Y:S01]  /*4560*/  FFMA.FTZ R91, R104, R91, R43 ;  /* 0x0000005b685b7223 */ /* 0x000fe2000001002b */
[----:B------:R-:W1:Y:S01]  /*4570*/  SHFL.DOWN PT, R132, R41, 0x2, 0x1f ;  /* 0x08401f0029847f89 */ /* 0x000e6200000e0000 */
[----:B------:R-:W-:-:S02]  /*4580*/  FFMA.FTZ R92, R87, R92, R42 ;  /* 0x0000005c575c7223 */ /* 0x000fc4000001002a */
[----:B------:R-:W-:Y:S02]  /*4590*/  FMUL.FTZ R43, R93, UR42 ;  /* 0x0000002a5d2b7c20 */ /* 0x000fe40008410000 */
[----:B------:R-:W-:Y:S02]  /*45a0*/  FMUL.FTZ R42, R94, UR42 ;  /* 0x0000002a5e2a7c20 */ /* 0x000fe40008410000 */
[----:B------:R-:W-:Y:S02]  /*45b0*/  FMUL.FTZ R43, R102, R43 ;  /* 0x0000002b662b7220 */ /* 0x000fe40000410000 */
[----:B------:R-:W-:Y:S02]  /*45c0*/  FMUL.FTZ R42, R99, R42 ;  /* 0x0000002a632a7220 */ /* 0x000fe40000410000 */
[----:B------:R-:W-:Y:S02]  /*45d0*/  FFMA.FTZ R127, R112, R89, R127 ;  /* 0x00000059707f7223 */ /* 0x000fe4000001007f */
[----:B------:R-:W-:-:S02]  /*45e0*/  FFMA.FTZ R43, R98, R93, R43 ;  /* 0x0000005d622b7223 */ /* 0x000fc4000001002b */
[----:B------:R-:W-:Y:S02]  /*45f0*/  FFMA.FTZ R42, R83, R94, R42 ;  /* 0x0000005e532a7223 */ /* 0x000fe4000001002a */
[----:B0-----:R-:W-:Y:S02]  /*4600*/  @!P0 FADD.FTZ R40, R40, R141 ;  /* 0x0000008d28288221 */ /* 0x001fe40000010000 */
[----:B------:R-:W-:Y:S02]  /*4610*/  FADD.FTZ R17, R130, R17 ;  /* 0x0000001182117221 */ /* 0x000fe40000010000 */
[----:B------:R-:W-:Y:S01]  /*4620*/  FADD.FTZ R18, R131, R18 ;  /* 0x0000001283127221 */ /* 0x000fe20000010000 */
[----:B------:R-:W0:Y:S01]  /*4630*/  SHFL.DOWN PT, R141, R40, 0x8, 0x1f ;  /* 0x09001f00288d7f89 */ /* 0x000e2200000e0000 */
[----:B------:R-:W-:Y:S02]  /*4640*/  FADD.FTZ R36, R133, R36 ;  /* 0x0000002485247221 */ /* 0x000fe40000010000 */
[----:B-1----:R-:W-:Y:S01]  /*4650*/  @!P1 FADD.FTZ R41, R41, R132 ;  /* 0x0000008429299221 */ /* 0x002fe20000010000 */
[----:B------:R-:W-:Y:S01]  /*4660*/  ISETP.GT.AND P1, PT, R144, 0x17, PT ;  /* 0x000000179000780c */ /* 0x000fe20003f24270 */
[----:B------:R-:W-:-:S02]  /*4670*/  FMUL.FTZ R132, R113, UR42 ;  /* 0x0000002a71847c20 */ /* 0x000fc40008410000 */
[----:B------:R-:W-:Y:S01]  /*4680*/  FADD.FTZ R21, R126, R21 ;  /* 0x000000157e157221 */ /* 0x000fe20000010000 */
[----:B------:R-:W1:Y:S01]  /*4690*/  SHFL.DOWN PT, R134, R41, 0x4, 0x1f ;  /* 0x08801f0029867f89 */ /* 0x000e6200000e0000 */
[----:B------:R-:W-:Y:S02]  /*46a0*/  FMUL.FTZ R132, R129, R132 ;  /* 0x0000008481847220 */ /* 0x000fe40000410000 */
[----:B------:R-:W-:Y:S02]  /*46b0*/  FADD.FTZ R34, R125, R34 ;  /* 0x000000227d227221 */ /* 0x000fe40000010000 */
[----:B------:R-:W-:Y:S02]  /*46c0*/  FFMA.FTZ R132, R135, R113, R132 ;  /* 0x0000007187847223 */ /* 0x000fe40000010084 */
[----:B------:R-:W-:Y:S02]  /*46d0*/  FADD.FTZ R115, R124, R115 ;  /* 0x000000737c737221 */ /* 0x000fe40000010000 */
[----:B------:R-:W-:-:S02]  /*46e0*/  FADD.FTZ R37, R132, R37 ;  /* 0x0000002584257221 */ /* 0x000fc40000010000 */
[----:B------:R-:W-:Y:S02]  /*46f0*/  FADD.FTZ R33, R80, R33 ;  /* 0x0000002150217221 */ /* 0x000fe40000010000 */
[----:B------:R-:W-:Y:S02]  /*4700*/  FADD.FTZ R116, R122, R116 ;  /* 0x000000747a747221 */ /* 0x000fe40000010000 */
[----:B------:R-:W-:Y:S02]  /*4710*/  FADD.FTZ R32, R103, R32 ;  /* 0x0000002067207221 */ /* 0x000fe40000010000 */
[----:B0-----:R-:W-:Y:S02]  /*4720*/  @!P1 FADD.FTZ R40, R40, R141 ;  /* 0x0000008d28289221 */ /* 0x001fe40000010000 */
[----:B------:R-:W-:Y:S02]  /*4730*/  FADD.FTZ R117, R110, R117 ;  /* 0x000000756e757221 */ /* 0x000fe40000010000 */
[----:B------:R-:W-:Y:S01]  /*4740*/  FADD.FTZ R31, R88, R31 ;  /* 0x0000001f581f7221 */ /* 0x000fe20000010000 */
[----:B------:R-:W0:Y:S01]  /*4750*/  SHFL.DOWN PT, R113, R40, 0x10, 0x1f ;  /* 0x0a001f0028717f89 */ /* 0x000e2200000e0000 */
[----:B------:R-:W-:-:S02]  /*4760*/  FADD.FTZ R118, R107, R118 ;  /* 0x000000766b767221 */ /* 0x000fc40000010000 */
[----:B-1----:R-:W-:Y:S01]  /*4770*/  @!P0 FADD.FTZ R41, R41, R134 ;  /* 0x0000008629298221 */ /* 0x002fe20000010000 */
[----:B------:R-:W-:Y:S01]  /*4780*/  ISETP.GT.AND P0, PT, R144, 0xf, PT ;  /* 0x0000000f9000780c */ /* 0x000fe20003f04270 */
[----:B------:R-:W-:Y:S02]  /*4790*/  FADD.FTZ R30, R127, R30 ;  /* 0x0000001e7f1e7221 */ /* 0x000fe40000010000 */
[----:B------:R-:W-:Y:S01]  /*47a0*/  FADD.FTZ R119, R106, R119 ;  /* 0x000000776a777221 */ /* 0x000fe20000010000 */
[----:B------:R-:W1:Y:S01]  /*47b0*/  SHFL.DOWN PT, R134, R41, 0x8, 0x1f ;  /* 0x09001f0029867f89 */ /* 0x000e6200000e0000 */
[----:B------:R-:W-:Y:S02]  /*47c0*/  FADD.FTZ R29, R90, R29 ;  /* 0x0000001d5a1d7221 */ /* 0x000fe40000010000 */
[----:B------:R-:W-:Y:S02]  /*47d0*/  FADD.FTZ R120, R101, R120 ;  /* 0x0000007865787221 */ /* 0x000fe40000010000 */
[----:B------:R-:W-:-:S02]  /*47e0*/  FADD.FTZ R28, R91, R28 ;  /* 0x0000001c5b1c7221 */ /* 0x000fc40000010000 */
[----:B------:R-:W-:Y:S02]  /*47f0*/  FADD.FTZ R121, R100, R121 ;  /* 0x0000007964797221 */ /* 0x000fe40000010000 */
[----:B------:R-:W-:Y:S02]  /*4800*/  FADD.FTZ R27, R92, R27 ;  /* 0x0000001b5c1b7221 */ /* 0x000fe40000010000 */
[----:B------:R-:W-:Y:S02]  /*4810*/  FADD.FTZ R136, R79, R136 ;  /* 0x000000884f887221 */ /* 0x000fe40000010000 */
[----:B------:R-:W-:Y:S02]  /*4820*/  FADD.FTZ R26, R43, R26 ;  /* 0x0000001a2b1a7221 */ /* 0x000fe40000010000 */
[----:B------:R-:W-:Y:S02]  /*4830*/  FADD.FTZ R137, R78, R137 ;  /* 0x000000894e897221 */ /* 0x000fe40000010000 */
[----:B0-----:R-:W-:-:S02]  /*4840*/  @!P0 FADD.FTZ R40, R40, R113 ;  /* 0x0000007128288221 */ /* 0x001fc40000010000 */
[----:B------:R-:W-:Y:S02]  /*4850*/  FADD.FTZ R25, R42, R25 ;  /* 0x000000192a197221 */ /* 0x000fe40000010000 */
[----:B------:R-:W-:Y:S02]  /*4860*/  IMAD.MOV.U32 R77, RZ, RZ, R40 ;  /* 0x000000ffff4d7224 */ /* 0x000fe400078e0028 */
[----:B------:R-:W-:Y:S02]  /*4870*/  FMUL.FTZ R40, R95, UR42 ;  /* 0x0000002a5f287c20 */ /* 0x000fe40008410000 */
[----:B-1----:R-:W-:Y:S01]  /*4880*/  @!P1 FADD.FTZ R41, R41, R134 ;  /* 0x0000008629299221 */ /* 0x002fe20000010000 */
[----:B------:R-:W-:Y:S01]  /*4890*/  ISETP.NE.AND P1, PT, R144, RZ, PT ;  /* 0x000000ff9000720c */ /* 0x000fe20003f25270 */
[----:B------:R-:W-:Y:S02]  /*48a0*/  FMUL.FTZ R143, R143, R40 ;  /* 0x000000288f8f7220 */ /* 0x000fe40000410000 */
[----:B------:R-:W-:Y:S01]  /*48b0*/  FMUL.FTZ R40, R96, UR42 ;  /* 0x0000002a60287c20 */ /* 0x000fe20008410000 */
[----:B------:R-:W0:Y:S01]  /*48c0*/  SHFL.DOWN PT, R76, R41, 0x10, 0x1f ;  /* 0x0a001f00294c7f89 */ /* 0x000e2200000e0000 */
[----:B------:R-:W-:-:S02]  /*48d0*/  FFMA.FTZ R143, R84, R95, R143 ;  /* 0x0000005f548f7223 */ /* 0x000fc4000001008f */
[----:B------:R-:W-:Y:S02]  /*48e0*/  FMUL.FTZ R139, R139, R40 ;  /* 0x000000288b8b7220 */ /* 0x000fe40000410000 */
[----:B------:R-:W-:Y:S02]  /*48f0*/  FADD.FTZ R138, R85, R138 ;  /* 0x0000008a558a7221 */ /* 0x000fe40000010000 */
[----:B------:R-:W-:Y:S02]  /*4900*/  FFMA.FTZ R82, R82, R96, R139 ;  /* 0x0000006052527223 */ /* 0x000fe4000001008b */
[----:B------:R-:W-:Y:S02]  /*4910*/  FADD.FTZ R24, R143, R24 ;  /* 0x000000188f187221 */ /* 0x000fe40000010000 */
[----:B------:R-:W-:Y:S02]  /*4920*/  FADD.FTZ R23, R82, R23 ;  /* 0x0000001752177221 */ /* 0x000fe40000010000 */
[----:B0-----:R-:W-:-:S05]  /*4930*/  @!P0 FADD.FTZ R41, R41, R76 ;  /* 0x0000004c29298221 */ /* 0x001fca0000010000 */
[----:B------:R-:W-:Y:S01]  /*4940*/  MOV R76, R41 ;  /* 0x00000029004c7202 */ /* 0x000fe20000000f00 */
[----:B------:R-:W-:-:S04]  /*4950*/  FMUL.FTZ R41, R97, UR42 ;  /* 0x0000002a61297c20 */ /* 0x000fc80008410000 */
[----:B------:R-:W-:Y:S01]  /*4960*/  FMUL.FTZ R86, R86, R41 ;  /* 0x0000002956567220 */ /* 0x000fe20000410000 */
[----:B------:R0:W-:Y:S03]  /*4970*/  @!P1 STS.64 [R142.X8+0x1098], R76 ;  /* 0x0010984c8e009388 */ /* 0x0001e60000008a00 */
[----:B------:R-:W-:-:S04]  /*4980*/  FFMA.FTZ R81, R81, R97, R86 ;  /* 0x0000006151517223 */ /* 0x000fc80000010056 */
[----:B------:R-:W-:Y:S01]  /*4990*/  FADD.FTZ R22, R81, R22 ;  /* 0x0000001651167221 */ /* 0x000fe20000010000 */
[----:B------:R-:W-:Y:S06]  /*49a0*/  BAR.SYNC.DEFER_BLOCKING 0x0 ;  /* 0x0000000000007b1d */ /* 0x000fec0000010000 */
[----:B------:R-:W-:Y:S05]  /*49b0*/  @P2 BRA `(.L_x_16) ;  /* 0x0000012000002947 */ /* 0x000fea0003800000 */
[----:B0-----:R-:W-:Y:S01]  /*49c0*/  ULDC UR16, c[0x0][0x174] ;  /* 0x00005d0000107ab9 */ /* 0x001fe20000000800 */
[----:B------:R-:W0:Y:S01]  /*49d0*/  LDS.128 R40, [0x10a0] ;  /* 0x0010a000ff287984 */ /* 0x000e220000000c00 */
[----:B------:R-:W-:Y:S02]  /*49e0*/  UISETP.NE.AND UP0, UPT, UR20, UR16, UPT ;  /* 0x000000101400728c */ /* 0x000fe4000bf05270 */
[----:B------:R-:W-:Y:S01]  /*49f0*/  USHF.L.U32 UR16, UR7, 0x2, URZ ;  /* 0x0000000207107899 */ /* 0x000fe2000800063f */
[----:B------:R-:W1:Y:S03]  /*4a00*/  LDS.64 R78, [0x10b0] ;  /* 0x0010b000ff4e7984 */ /* 0x000e660000000a00 */
[----:B------:R-:W-:-:S13]  /*4a10*/  PLOP3.LUT P0, PT, PT, PT, UP0, 0x80, 0x0 ;  /* 0x000000000000781c */ /* 0x000fda0003f0f008 */
[----:B------:R-:W2:Y:S04]  /*4a20*/  @P0 LDS R82, [UR16+0x30e0] ;  /* 0x0030e010ff520984 */ /* 0x000ea80008000800 */
[----:B------:R-:W3:Y:S01]  /*4a30*/  @P0 LDS R81, [UR16+0x2ce0] ;  /* 0x002ce010ff510984 */ /* 0x000ee20008000800 */
[----:B0-----:R-:W-:Y:S02]  /*4a40*/  FADD.FTZ R80, R77, R41 ;  /* 0x000000294d507221 */ /* 0x001fe40000010000 */
[----:B------:R-:W-:Y:S02]  /*4a50*/  FADD.FTZ R41, R76, R40 ;  /* 0x000000284c297221 */ /* 0x000fe40000010000 */
[----:B------:R-:W-:Y:S02]  /*4a60*/  FADD.FTZ R80, R43, R80 ;  /* 0x000000502b507221 */ /* 0x000fe40000010000 */
[----:B------:R-:W-:-:S02]  /*4a70*/  FADD.FTZ R41, R42, R41 ;  /* 0x000000292a297221 */ /* 0x000fc40000010000 */
[----:B-1----:R-:W-:Y:S02]  /*4a80*/  FADD.FTZ R77, R80, R79 ;  /* 0x0000004f504d7221 */ /* 0x002fe40000010000 */
[----:B------:R-:W-:Y:S02]  /*4a90*/  FADD.FTZ R76, R41, R78 ;  /* 0x0000004e294c7221 */ /* 0x000fe40000010000 */
[----:B--2---:R-:W-:Y:S02]  /*4aa0*/  @P0 FADD.FTZ R77, R77, R82 ;  /* 0x000000524d4d0221 */ /* 0x004fe40000010000 */
[----:B---3--:R-:W-:-:S03]  /*4ab0*/  @P0 FADD.FTZ R76, R76, R81 ;  /* 0x000000514c4c0221 */ /* 0x008fc60000010000 */
[----:B------:R0:W-:Y:S04]  /*4ac0*/  STS [UR16+0x30e0], R77 ;  /* 0x0030e04dff007988 */ /* 0x0001e80008000810 */
[----:B------:R0:W-:Y:S02]  /*4ad0*/  STS [UR16+0x2ce0], R76 ;  /* 0x002ce04cff007988 */ /* 0x0001e40008000810 */
.L_x_16:
[----:B0-----:R-:W-:Y:S05]  /*4ae0*/  BSYNC B0 ;  /* 0x0000000000007941 */ /* 0x001fea0003800000 */
.L_x_15:
[----:B------:R-:W-:Y:S02]  /*4af0*/  UIADD3 UR7, UR7, 0x1, URZ ;  /* 0x0000000107077890 */ /* 0x000fe4000fffe03f */
[----:B------:R-:W-:Y:S02]  /*4b00*/  ULDC UR16, c[0x0][0x16c] ;  /* 0x00005b0000107ab9 */ /* 0x000fe40000000800 */
[----:B------:R-:W-:-:S06]  /*4b10*/  UISETP.GE.AND UP0, UPT, UR7, UR16, UPT ;  /* 0x000000100700728c */ /* 0x000fcc000bf06270 */
[----:B------:R-:W-:-:S13]  /*4b20*/  PLOP3.LUT P0, PT, PT, PT, UP0, 0x80, 0x0 ;  /* 0x000000000000781c */ /* 0x000fda0003f0f008 */
[----:B------:R-:W-:Y:S01]  /*4b30*/  @P0 CALL.REL.NOINC `(.L_x_1) ;  /* 0x0000001000000944 */ /* 0x000fe20003c00000 */
[----:B------:R-:W-:Y:S05]  /*4b40*/  BRA `(.L_x_17) ;  /* 0xffffd7e000007947 */ /* 0x000fea000383ffff */
.L_x_1:
[----:B------:R-:W-:Y:S01]  /*4b50*/  BAR.SYNC.DEFER_BLOCKING 0x0 ;  /* 0x0000000000007b1d */ /* 0x000fe20000010000 */
[----:B------:R-:W-:Y:S02]  /*4b60*/  F2FP.PACK_AB R137, R137, R138 ;  /* 0x0000008a8989723e */ /* 0x000fe400000000ff */
[----:B------:R-:W-:Y:S02]  /*4b70*/  F2FP.PACK_AB R121, R121, R136 ;  /* 0x000000887979723e */ /* 0x000fe400000000ff */
[----:B------:R-:W-:Y:S01]  /*4b80*/  PRMT R0, R137, 0x7632, R0 ;  /* 0x0000763289007816 */ /* 0x000fe20000000000 */
[----:B------:R-:W-:Y:S01]  /*4b90*/  ULDC UR34, c[0x0][0x168] ;  /* 0x00005a0000227ab9 */ /* 0x000fe20000000800 */
[----:B------:R-:W-:Y:S01]  /*4ba0*/  F2FP.PACK_AB R119, R119, R120 ;  /* 0x000000787777723e */ /* 0x000fe200000000ff */
[----:B------:R-:W-:Y:S01]  /*4bb0*/  UIADD3 UR34, -UR39, UR34, URZ ;  /* 0x0000002227227290 */ /* 0x000fe2000fffe13f */
[----:B------:R-:W-:Y:S01]  /*4bc0*/  F2FP.PACK_AB R117, R117, R118 ;  /* 0x000000767575723e */ /* 0x000fe200000000ff */
[----:B------:R-:W-:Y:S01]  /*4bd0*/  ULDC.64 UR16, c[0x0][0x2d8] ;  /* 0x0000b60000107ab9 */ /* 0x000fe20000000a00 */
[----:B------:R-:W-:Y:S01]  /*4be0*/  PRMT R2, R121, 0x7632, R2 ;  /* 0x0000763279027816 */ /* 0x000fe20000000002 */
[----:B------:R-:W-:Y:S01]  /*4bf0*/  UIMAD UR7, UR36, UR16, URZ ;  /* 0x00000010240772a4 */ /* 0x000fe2000f8e023f */
[----:B------:R-:W-:Y:S01]  /*4c00*/  PRMT R3, R119, 0x7632, R3 ;  /* 0x0000763277037816 */ /* 0x000fe20000000003 */
[----:B------:R-:W-:Y:S01]  /*4c10*/  ULDC.64 UR40, c[0x0][0x2f8] ;  /* 0x0000be0000287ab9 */ /* 0x000fe20000000a00 */
[----:B------:R-:W-:Y:S01]  /*4c20*/  ISETP.NE.AND P0, PT, R140, RZ, PT ;  /* 0x000000ff8c00720c */ /* 0x000fe20003f05270 */
[----:B------:R-:W-:Y:S01]  /*4c30*/  UIMAD UR27, UR36, UR40, URZ ;  /* 0x00000028241b72a4 */ /* 0x000fe2000f8e023f */
[----:B------:R-:W-:Y:S01]  /*4c40*/  F2FP.PACK_AB R115, R115, R116 ;  /* 0x000000747373723e */ /* 0x000fe200000000ff */
[----:B------:R-:W-:Y:S01]  /*4c50*/  UIMAD.WIDE.U32 UR18, UR31, UR16, URZ ;  /* 0x000000101f1272a5 */ /* 0x000fe2000f8e003f */
[----:B------:R-:W-:Y:S01]  /*4c60*/  F2FP.PACK_AB R21, R21, R114 ;  /* 0x000000721515723e */ /* 0x000fe200000000ff */
[----:B------:R-:W-:Y:S01]  /*4c70*/  UIMAD UR28, UR31, UR17, UR7 ;  /* 0x000000111f1c72a4 */ /* 0x000fe2000f8e0207 */
[----:B------:R-:W-:Y:S01]  /*4c80*/  F2FP.PACK_AB R19, R19, R20 ;  /* 0x000000141313723e */ /* 0x000fe200000000ff */
[----:B------:R-:W-:Y:S01]  /*4c90*/  UIMAD UR29, UR31, UR41, UR27 ;  /* 0x000000291f1d72a4 */ /* 0x000fe2000f8e021b */
[----:B------:R-:W-:Y:S01]  /*4ca0*/  F2FP.PACK_AB R17, R17, R18 ;  /* 0x000000121111723e */ /* 0x000fe200000000ff */
[----:B------:R0:W-:Y:S01]  /*4cb0*/  STS.U16 [R74+0x2], R0 ;  /* 0x000002004a007388 */ /* 0x0001e20000000400 */
[----:B------:R-:W-:Y:S01]  /*4cc0*/  PRMT R4, R115, 0x7632, R4 ;  /* 0x0000763273047816 */ /* 0x000fe20000000004 */
[----:B------:R-:W-:Y:S01]  /*4cd0*/  UIMAD UR7, UR6, -0x800, UR37 ;  /* 0xfffff800060778a4 */ /* 0x000fe2000f8e0225 */
[----:B------:R-:W-:Y:S01]  /*4ce0*/  PRMT R5, R19, 0x7632, R5 ;  /* 0x0000763213057816 */ /* 0x000fe20000000005 */
[----:B------:R1:W-:Y:S01]  /*4cf0*/  STS.U16 [R74+0x6], R2 ;  /* 0x000006024a007388 */ /* 0x0003e20000000400 */
[----:B------:R-:W-:Y:S01]  /*4d00*/  PRMT R6, R17, 0x7632, R6 ;  /* 0x0000763211067816 */ /* 0x000fe20000000006 */
[----:B------:R-:W-:Y:S01]  /*4d10*/  UIMAD.WIDE.U32 UR16, UR31, UR40, URZ ;  /* 0x000000281f1072a5 */ /* 0x000fe2000f8e003f */
[----:B------:R-:W-:Y:S01]  /*4d20*/  SHF.R.S32.HI R8, RZ, 0x1f, R75 ;  /* 0x0000001fff087819 */ /* 0x000fe2000001144b */
[----:B------:R2:W-:Y:S01]  /*4d30*/  STS.U16 [R74+0xa], R3 ;  /* 0x00000a034a007388 */ /* 0x0005e20000000400 */
[----:B------:R-:W-:Y:S01]  /*4d40*/  UIADD3 UR27, UR19, UR28, URZ ;  /* 0x0000001c131b7290 */ /* 0x000fe2000fffe03f */
[----:B0-----:R-:W-:Y:S01]  /*4d50*/  PRMT R0, R117, 0x7632, R0 ;  /* 0x0000763275007816 */ /* 0x001fe20000000000 */
[----:B------:R-:W-:Y:S01]  /*4d60*/  BSSY B0, `(.L_x_18) ;  /* 0x0000037000007945 */ /* 0x000fe20003800000 */
[----:B------:R0:W-:Y:S01]  /*4d70*/  STS.U16 [R74+0x14], R21 ;  /* 0x000014154a007388 */ /* 0x0001e20000000400 */
[----:B-1----:R-:W-:-:S03]  /*4d80*/  PRMT R2, R21, 0x7632, R2 ;  /* 0x0000763215027816 */ /* 0x002fc60000000002 */
[----:B------:R1:W-:Y:S01]  /*4d90*/  STS.U16 [R74+0xe], R0 ;  /* 0x00000e004a007388 */ /* 0x0003e20000000400 */
[----:B--2---:R-:W-:-:S03]  /*4da0*/  PRMT R3, R19, 0x7610, R3 ;  /* 0x0000761013037816 */ /* 0x004fc60000000003 */
[----:B------:R-:W-:Y:S01]  /*4db0*/  STS.U16 [R74], R137 ;  /* 0x000000894a007388 */ /* 0x000fe20000000400 */
[----:B0-----:R-:W-:-:S03]  /*4dc0*/  MOV R21, UR34 ;  /* 0x0000002200157c02 */ /* 0x001fc60008000f00 */
[----:B------:R-:W-:Y:S01]  /*4dd0*/  STS.U16 [R74+0x4], R121 ;  /* 0x000004794a007388 */ /* 0x000fe20000000400 */
[----:B-1----:R-:W-:-:S03]  /*4de0*/  PRMT R0, R17, 0x7610, R0 ;  /* 0x0000761011007816 */ /* 0x002fc60000000000 */
[----:B------:R-:W-:Y:S04]  /*4df0*/  STS.U16 [R74+0x8], R119 ;  /* 0x000008774a007388 */ /* 0x000fe80000000400 */
[----:B------:R-:W-:Y:S04]  /*4e00*/  STS.U16 [R74+0xc], R117 ;  /* 0x00000c754a007388 */ /* 0x000fe80000000400 */
[----:B------:R-:W-:Y:S04]  /*4e10*/  STS.U16 [R74+0x10], R115 ;  /* 0x000010734a007388 */ /* 0x000fe80000000400 */
[----:B------:R-:W-:Y:S04]  /*4e20*/  STS.U16 [R74+0x12], R4 ;  /* 0x000012044a007388 */ /* 0x000fe80000000400 */
[----:B------:R0:W-:Y:S04]  /*4e30*/  STS.U16 [R74+0x16], R2 ;  /* 0x000016024a007388 */ /* 0x0001e80000000400 */
[----:B------:R1:W-:Y:S04]  /*4e40*/  STS.U16 [R74+0x18], R3 ;  /* 0x000018034a007388 */ /* 0x0003e80000000400 */
[----:B------:R-:W-:Y:S01]  /*4e50*/  STS.U16 [R74+0x1a], R5 ;  /* 0x00001a054a007388 */ /* 0x000fe20000000400 */
[----:B0-----:R-:W-:-:S03]  /*4e60*/  IADD3 R2, P2, R75, UR39, RZ ;  /* 0x000000274b027c10 */ /* 0x001fc6000ff5e0ff */
[----:B------:R-:W-:Y:S01]  /*4e70*/  STS.U16 [R74+0x1c], R0 ;  /* 0x00001c004a007388 */ /* 0x000fe20000000400 */
[----:B-1----:R-:W-:-:S03]  /*4e80*/  IMAD.U32 R3, RZ, RZ, UR39 ;  /* 0x00000027ff037e24 */ /* 0x002fc6000f8e00ff */
[----:B------:R-:W-:Y:S01]  /*4e90*/  STS.U16 [R74+0x1e], R6 ;  /* 0x00001e064a007388 */ /* 0x000fe20000000400 */
[----:B------:R-:W-:-:S06]  /*4ea0*/  NOP ;  /* 0x0000000000007918 */ /* 0x000fcc0000000000 */
[----:B------:R-:W-:Y:S01]  /*4eb0*/  LDS.U16 R9, [R160] ;  /* 0x00000000a0097984 */ /* 0x000fe20000000400 */
[----:B------:R-:W-:-:S03]  /*4ec0*/  LEA.HI.X.SX32 R3, R3, R8, 0x1, P2 ;  /* 0x0000000803037211 */ /* 0x000fc600010f0eff */
        /* <DEDUP_REMOVED lines=15> */
[----:B------:R-:W-:Y:S04]  /*4fc0*/  @!P0 STS [0x1080], R21 ;  /* 0x00108015ff008388 */ /* 0x000fe80000000800 */
[----:B------:R-:W-:Y:S06]  /*4fd0*/  BAR.SYNC.DEFER_BLOCKING 0x0 ;  /* 0x0000000000007b1d */ /* 0x000fec0000010000 */
[----:B------:R-:W0:Y:S02]  /*4fe0*/  LDS R38, [0x1080] ;  /* 0x00108000ff267984 */ /* 0x000e240000000800 */
[----:B0-----:R-:W-:-:S13]  /*4ff0*/  ISETP.GE.AND P1, PT, R75, R38, PT ;  /* 0x000000264b00720c */ /* 0x001fda0003f26270 */
[----:B------:R-:W-:Y:S05]  /*5000*/  @P1 BRA `(.L_x_19) ;  /* 0x000000c000001947 */ /* 0x000fea0003800000 */
[----:B------:R-:W-:Y:S01]  /*5010*/  MOV R5, UR31 ;  /* 0x0000001f00057c02 */ /* 0x000fe20008000f00 */
[----:B------:R-:W-:Y:S01]  /*5020*/  ULDC.64 UR38, c[0x0][0x2e0] ;  /* 0x0000b80000267ab9 */ /* 0x000fe20000000a00 */
[----:B------:R-:W-:Y:S01]  /*5030*/  MOV R7, UR14 ;  /* 0x0000000e00077c02 */ /* 0x000fe20008000f00 */
[----:B------:R-:W-:Y:S02]  /*5040*/  UIMAD UR30, UR15, UR38, URZ ;  /* 0x000000260f1e72a4 */ /* 0x000fe4000f8e023f */
[----:B------:R-:W-:Y:S02]  /*5050*/  IMAD.WIDE.U32 R4, R5, c[0x0][0x2d8], R2 ;  /* 0x0000b60005047a25 */ /* 0x000fe400078e0002 */
[----:B------:R-:W-:-:S03]  /*5060*/  UIMAD UR30, UR14, UR39, UR30 ;  /* 0x000000270e1e72a4 */ /* 0x000fc6000f8e021e */
[----:B------:R-:W-:-:S05]  /*5070*/  IADD3 R5, R5, UR28, RZ ;  /* 0x0000001c05057c10 */ /* 0x000fca000fffe0ff */
[----:B------:R-:W-:-:S05]  /*5080*/  IMAD.WIDE.U32 R4, R7, c[0x0][0x2e0], R4 ;  /* 0x0000b80007047a25 */ /* 0x000fca00078e0004 */
[----:B------:R-:W-:Y:S02]  /*5090*/  IADD3 R5, R5, UR30, RZ ;  /* 0x0000001e05057c10 */ /* 0x000fe4000fffe0ff */
[----:B------:R-:W-:-:S04]  /*50a0*/  LEA R6, P1, R4, c[0x0][0x330], 0x1 ;  /* 0x0000cc0004067a11 */ /* 0x000fc800078208ff */
[----:B------:R-:W-:-:S05]  /*50b0*/  LEA.HI.X R7, R4, c[0x0][0x334], R5, 0x1, P1 ;  /* 0x0000cd0004077a11 */ /* 0x000fca00008f0c05 */
[----:B------:R0:W-:Y:S04]  /*50c0*/  STG.E.U16 [R6.64], R9 ;  /* 0x0000000906007986 */ /* 0x0001e8000c101520 */
.L_x_19:
[----:B------:R-:W-:Y:S05]  /*50d0*/  BSYNC B0 ;  /* 0x0000000000007941 */ /* 0x000fea0003800000 */
.L_x_18:
[----:B------:R-:W-:Y:S01]  /*50e0*/  ULDC.64 UR34, c[0x0][0x2e0] ;  /* 0x0000b80000227ab9 */ /* 0x000fe20000000a00 */
[C---:B------:R-:W-:Y:S01]  /*50f0*/  LEA R4, P1, R75.reuse, c[0x0][0x330], 0x1 ;  /* 0x0000cc004b047a11 */ /* 0x040fe200078208ff */
[----:B------:R-:W-:Y:S01]  /*5100*/  UMOV UR19, UR27 ;  /* 0x0000001b00137c82 */ /* 0x000fe20008000000 */
[C---:B0-----:R-:W-:Y:S01]  /*5110*/  LOP3.LUT R6, R75.reuse, 0x20, RZ, 0xfc, !PT ;  /* 0x000000204b067812 */ /* 0x041fe200078efcff */
[----:B------:R-:W-:Y:S01]  /*5120*/  UIMAD.WIDE.U32 UR18, UR14, UR34, UR18 ;  /* 0x000000220e1272a5 */ /* 0x000fe2000f8e0012 */
[C---:B------:R-:W-:Y:S01]  /*5130*/  LOP3.LUT R7, R75.reuse, 0x40, RZ, 0xfc, !PT ;  /* 0x000000404b077812 */ /* 0x040fe200078efcff */
[----:B------:R-:W-:Y:S01]  /*5140*/  UIMAD UR28, UR15, UR34, URZ ;  /* 0x000000220f1c72a4 */ /* 0x000fe2000f8e023f */
[C---:B------:R-:W-:Y:S01]  /*5150*/  LOP3.LUT R0, R75.reuse, 0x60, RZ, 0xfc, !PT ;  /* 0x000000604b007812 */ /* 0x040fe200078efcff */
[----:B------:R-:W-:Y:S01]  /*5160*/  UIADD3 UR30, UP0, UR7, UR18, URZ ;  /* 0x00000012071e7290 */ /* 0x000fe2000ff1e03f */
[----:B------:R-:W-:Y:S01]  /*5170*/  LEA.HI.X R5, R75, c[0x0][0x334], R8, 0x1, P1 ;  /* 0x0000cd004b057a11 */ /* 0x000fe200008f0c08 */
[----:B------:R-:W-:Y:S01]  /*5180*/  UIMAD UR28, UR14, UR35, UR28 ;  /* 0x000000230e1c72a4 */ /* 0x000fe2000f8e021c */
[-C--:B------:R-:W-:Y:S01]  /*5190*/  ISETP.GE.AND P1, PT, R6, R38.reuse, PT ;  /* 0x000000260600720c */ /* 0x080fe20003f26270 */
[----:B------:R-:W-:Y:S01]  /*51a0*/  USHF.R.S32.HI UR27, URZ, 0x1f, UR7 ;  /* 0x0000001f3f1b7899 */ /* 0x000fe20008011407 */
[-C--:B------:R-:W-:Y:S01]  /*51b0*/  ISETP.GE.AND P2, PT, R7, R38.reuse, PT ;  /* 0x000000260700720c */ /* 0x080fe20003f46270 */
[----:B------:R-:W-:Y:S01]  /*51c0*/  IMAD.U32 R9, RZ, RZ, UR30 ;  /* 0x0000001eff097e24 */ /* 0x000fe2000f8e00ff */
[----:B------:R-:W-:Y:S01]  /*51d0*/  ISETP.GE.AND P3, PT, R0, R38, PT ;  /* 0x000000260000720c */ /* 0x000fe20003f66270 */
[----:B------:R-:W-:Y:S01]  /*51e0*/  UIADD3.X UR18, UR27, UR28, UR19, UP0, !UPT ;  /* 0x0000001c1b127290 */ /* 0x000fe200087fe413 */
[----:B------:R-:W-:Y:S01]  /*51f0*/  LOP3.LUT R11, R75, 0xc0, RZ, 0xfc, !PT ;  /* 0x000000c04b0b7812 */ /* 0x000fe200078efcff */
[----:B------:R-:W-:Y:S01]  /*5200*/  BSSY B0, `(.L_x_20) ;  /* 0x00000b1000007945 */ /* 0x000fe20003800000 */
[----:B------:R-:W-:-:S02]  /*5210*/  LEA R4, P4, R9, R4, 0x1 ;  /* 0x0000000409047211 */ /* 0x000fc400078808ff */
[C---:B------:R-:W-:Y:S02]  /*5220*/  LOP3.LUT R12, R75.reuse, 0xe0, RZ, 0xfc, !PT ;  /* 0x000000e04b0c7812 */ /* 0x040fe400078efcff */
[----:B------:R-:W-:Y:S01]  /*5230*/  MOV R10, UR18 ;  /* 0x00000012000a7c02 */ /* 0x000fe20008000f00 */
[----:B------:R-:W-:Y:S01]  /*5240*/  UIADD3 UR18, UR17, UR29, URZ ;  /* 0x0000001d11127290 */ /* 0x000fe2000fffe03f */
[----:B------:R-:W-:Y:S02]  /*5250*/  LOP3.LUT R13, R75, 0x100, RZ, 0xfc, !PT ;  /* 0x000001004b0d7812 */ /* 0x000fe400078efcff */
[----:B------:R-:W-:Y:S02]  /*5260*/  LEA.HI.X R5, R9, R5, R10, 0x1, P4 ;  /* 0x0000000509057211 */ /* 0x000fe400020f0c0a */
[C---:B------:R-:W-:Y:S02]  /*5270*/  LOP3.LUT R9, R75.reuse, 0x80, RZ, 0xfc, !PT ;  /* 0x000000804b097812 */ /* 0x040fe400078efcff */
[C---:B------:R-:W-:Y:S01]  /*5280*/  LOP3.LUT R10, R75.reuse, 0xa0, RZ, 0xfc, !PT ;  /* 0x000000a04b0a7812 */ /* 0x040fe200078efcff */
[----:B------:R0:W-:Y:S01]  /*5290*/  @!P1 STG.E.U16 [R4.64+-0xfc0], R15 ;  /* 0xfff0400f04009986 */ /* 0x0001e2000c101520 */
[----:B------:R-:W-:-:S02]  /*52a0*/  LOP3.LUT R14, R75, 0x120, RZ, 0xfc, !PT ;  /* 0x000001204b0e7812 */ /* 0x000fc400078efcff */
[-C--:B------:R-:W-:Y:S01]  /*52b0*/  ISETP.GE.AND P1, PT, R9, R38.reuse, PT ;  /* 0x000000260900720c */ /* 0x080fe20003f26270 */
[----:B------:R-:W-:Y:S01]  /*52c0*/  @!P2 STG.E.U16 [R4.64+-0xf80], R17 ;  /* 0xfff080110400a986 */ /* 0x000fe2000c101520 */
[-C--:B------:R-:W-:Y:S02]  /*52d0*/  ISETP.GE.AND P2, PT, R10, R38.reuse, PT ;  /* 0x000000260a00720c */ /* 0x080fe40003f46270 */
[-C--:B------:R-:W-:Y:S01]  /*52e0*/  ISETP.GE.AND P4, PT, R12, R38.reuse, PT ;  /* 0x000000260c00720c */ /* 0x080fe20003f86270 */
[----:B------:R1:W-:Y:S01]  /*52f0*/  @!P3 STG.E.U16 [R4.64+-0xf40], R19 ;  /* 0xfff0c0130400b986 */ /* 0x0003e2000c101520 */
[-C--:B------:R-:W-:Y:S02]  /*5300*/  ISETP.GE.AND P3, PT, R11, R38.reuse, PT ;  /* 0x000000260b00720c */ /* 0x080fe40003f66270 */
[-C--:B------:R-:W-:Y:S02]  /*5310*/  ISETP.GE.AND P5, PT, R13, R38.reuse, PT ;  /* 0x000000260d00720c */ /* 0x080fe40003fa6270 */
[----:B------:R-:W-:-:S02]  /*5320*/  ISETP.GE.AND P6, PT, R14, R38, PT ;  /* 0x000000260e00720c */ /* 0x000fc40003fc6270 */
[----:B0-----:R-:W-:Y:S01]  /*5330*/  SHF.L.U32 R15, R140, 0x4, RZ ;  /* 0x000000048c0f7819 */ /* 0x001fe200000006ff */
[----:B------:R0:W-:Y:S01]  /*5340*/  @!P1 STG.E.U16 [R4.64+-0xf00], R39 ;  /* 0xfff1002704009986 */ /* 0x0001e2000c101520 */
[----:B------:R-:W-:Y:S02]  /*5350*/  LOP3.LUT R20, R75, 0x140, RZ, 0xfc, !PT ;  /* 0x000001404b147812 */ /* 0x000fe400078efcff */
[----:B------:R-:W-:Y:S01]  /*5360*/  LOP3.LUT R63, R15, 0xfffffe00, RZ, 0xc0, !PT ;  /* 0xfffffe000f3f7812 */ /* 0x000fe200078ec0ff */
[----:B------:R2:W-:Y:S01]  /*5370*/  @!P2 STG.E.U16 [R4.64+-0xec0], R41 ;  /* 0xfff140290400a986 */ /* 0x0005e2000c101520 */
[C---:B-1----:R-:W-:Y:S02]  /*5380*/  LOP3.LUT R19, R75.reuse, 0x160, RZ, 0xfc, !PT ;  /* 0x000001604b137812 */ /* 0x042fe400078efcff */
[C---:B------:R-:W-:Y:S01]  /*5390*/  LOP3.LUT R18, R75.reuse, 0x180, RZ, 0xfc, !PT ;  /* 0x000001804b127812 */ /* 0x040fe200078efcff */
[----:B------:R1:W-:Y:S01]  /*53a0*/  @!P3 STG.E.U16 [R4.64+-0xe80], R43 ;  /* 0xfff1802b0400b986 */ /* 0x0003e2000c101520 */
[C---:B------:R-:W-:Y:S01]  /*53b0*/  LOP3.LUT R17, R75.reuse, 0x1a0, RZ, 0xfc, !PT ;  /* 0x000001a04b117812 */ /* 0x040fe200078efcff */
[----:B------:R-:W-:Y:S01]  /*53c0*/  IMAD R63, R144, 0x10, R63 ;  /* 0x00000010903f7824 */ /* 0x000fe200078e023f */
[C---:B------:R-:W-:Y:S01]  /*53d0*/  LOP3.LUT R16, R75.reuse, 0x1c0, RZ, 0xfc, !PT ;  /* 0x000001c04b107812 */ /* 0x040fe200078efcff */
[----:B------:R3:W-:Y:S01]  /*53e0*/  @!P4 STG.E.U16 [R4.64+-0xe40], R45 ;  /* 0xfff1c02d0400c986 */ /* 0x0007e2000c101520 */
[----:B------:R-:W-:-:S02]  /*53f0*/  LOP3.LUT R15, R75, 0x1e0, RZ, 0xfc, !PT ;  /* 0x000001e04b0f7812 */ /* 0x000fc400078efcff */
[-C--:B------:R-:W-:Y:S01]  /*5400*/  ISETP.GE.AND P1, PT, R20, R38.reuse, PT ;  /* 0x000000261400720c */ /* 0x080fe20003f26270 */
[----:B------:R-:W-:Y:S01]  /*5410*/  @!P5 STG.E.U16 [R4.64+-0xe00], R47 ;  /* 0xfff2002f0400d986 */ /* 0x000fe2000c101520 */
[-C--:B------:R-:W-:Y:S02]  /*5420*/  ISETP.GE.AND P2, PT, R19, R38.reuse, PT ;  /* 0x000000261300720c */ /* 0x080fe40003f46270 */
[-C--:B------:R-:W-:Y:S01]  /*5430*/  ISETP.GE.AND P3, PT, R18, R38.reuse, PT ;  /* 0x000000261200720c */ /* 0x080fe20003f66270 */
[----:B------:R-:W-:Y:S01]  /*5440*/  @!P6 STG.E.U16 [R4.64+-0xdc0], R49 ;  /* 0xfff240310400e986 */ /* 0x000fe2000c101520 */
[-C--:B------:R-:W-:Y:S02]  /*5450*/  ISETP.GE.AND P4, PT, R17, R38.reuse, PT ;  /* 0x000000261100720c */ /* 0x080fe40003f86270 */
[-C--:B------:R-:W-:Y:S02]  /*5460*/  ISETP.GE.AND P5, PT, R16, R38.reuse, PT ;  /* 0x000000261000720c */ /* 0x080fe40003fa6270 */
[----:B------:R-:W-:Y:S01]  /*5470*/  ISETP.GE.AND P6, PT, R15, R38, PT ;  /* 0x000000260f00720c */ /* 0x000fe20003fc6270 */
[----:B------:R-:W-:Y:S01]  /*5480*/  FADD.FTZ R38, R22, R161 ;  /* 0x000000a116267221 */ /* 0x000fe20000010000 */
[C---:B0-----:R-:W-:Y:S01]  /*5490*/  IADD3 R39, R63.reuse, 0x1, RZ ;  /* 0x000000013f277810 */ /* 0x041fe20007ffe0ff */
[----:B------:R-:W-:Y:S01]  /*54a0*/  @!P1 STG.E.U16 [R4.64+-0xd80], R51 ;  /* 0xfff2803304009986 */ /* 0x000fe2000c101520 */
[----:B--2---:R-:W-:-:S02]  /*54b0*/  IADD3 R41, R63, 0x2, RZ ;  /* 0x000000023f297810 */ /* 0x004fc40007ffe0ff */
[----:B------:R-:W-:Y:S01]  /*54c0*/  LEA.HI.SX32 R40, R39, R63, 0x1b ;  /* 0x0000003f27287211 */ /* 0x000fe200078fdaff */
[----:B------:R-:W-:Y:S01]  /*54d0*/  @!P2 STG.E.U16 [R4.64+-0xd40], R53 ;  /* 0xfff2c0350400a986 */ /* 0x000fe2000c101520 */
[----:B------:R-:W-:Y:S01]  /*54e0*/  FADD.FTZ R39, R38, R23 ;  /* 0x0000001726277221 */ /* 0x000fe20000010000 */
[----:B------:R-:W-:Y:S02]  /*54f0*/  IADD3 R42, R63, 0x3, RZ ;  /* 0x000000033f2a7810 */ /* 0x000fe40007ffe0ff */
[----:B------:R-:W-:Y:S01]  /*5500*/  @!P3 STG.E.U16 [R4.64+-0xd00], R55 ;  /* 0xfff300370400b986 */ /* 0x000fe2000c101520 */
[----:B------:R-:W-:Y:S01]  /*5510*/  FADD.FTZ R38, R39, R24 ;  /* 0x0000001827267221 */ /* 0x000fe20000010000 */
[----:B------:R-:W-:Y:S02]  /*5520*/  F2FP.PACK_AB R22, R23, R22 ;  /* 0x000000161716723e */ /* 0x000fe400000000ff */
[----:B------:R-:W-:Y:S01]  /*5530*/  @!P4 STG.E.U16 [R4.64+-0xcc0], R57 ;  /* 0xfff340390400c986 */ /* 0x000fe2000c101520 */
[C---:B-1----:R-:W-:Y:S01]  /*5540*/  IADD3 R43, R63.reuse, 0x4, RZ ;  /* 0x000000043f2b7810 */ /* 0x042fe20007ffe0ff */
[----:B------:R-:W-:Y:S01]  /*5550*/  FADD.FTZ R23, R38, R25 ;  /* 0x0000001926177221 */ /* 0x000fe20000010000 */
[C---:B------:R-:W-:Y:S01]  /*5560*/  IADD3 R44, R63.reuse, 0x5, RZ ;  /* 0x000000053f2c7810 */ /* 0x040fe20007ffe0ff */
[----:B------:R-:W-:Y:S01]  /*5570*/  @!P5 STG.E.U16 [R4.64+-0xc80], R59 ;  /* 0xfff3803b0400d986 */ /* 0x000fe2000c101520 */
[----:B---3--:R-:W-:-:S02]  /*5580*/  IADD3 R45, R63, 0x6, RZ ;  /* 0x000000063f2d7810 */ /* 0x008fc40007ffe0ff */
[-C--:B------:R-:W-:Y:S01]  /*5590*/  LEA.HI.SX32 R41, R41, R63.reuse, 0x1b ;  /* 0x0000003f29297211 */ /* 0x080fe200078fdaff */
[----:B------:R0:W-:Y:S01]  /*55a0*/  @!P6 STG.E.U16 [R4.64+-0xc40], R61 ;  /* 0xfff3c03d0400e986 */ /* 0x0001e2000c101520 */
[-C--:B------:R-:W-:Y:S02]  /*55b0*/  LEA.HI.SX32 R42, R42, R63.reuse, 0x1b ;  /* 0x0000003f2a2a7211 */ /* 0x080fe400078fdaff */
[----:B------:R-:W-:Y:S01]  /*55c0*/  F2FP.PACK_AB R24, R25, R24 ;  /* 0x000000181918723e */ /* 0x000fe200000000ff */
[----:B------:R-:W-:Y:S01]  /*55d0*/  BAR.SYNC.DEFER_BLOCKING 0x0 ;  /* 0x0000000000007b1d */ /* 0x000fe20000010000 */
[-C--:B------:R-:W-:Y:S01]  /*55e0*/  LEA.HI.SX32 R43, R43, R63.reuse, 0x1b ;  /* 0x0000003f2b2b7211 */ /* 0x080fe200078fdaff */
[----:B------:R-:W-:Y:S01]  /*55f0*/  IMAD.SHL.U32 R42, R42, 0x2, RZ ;  /* 0x000000022a2a7824 */ /* 0x000fe200078e00ff */
[-C--:B------:R-:W-:Y:S02]  /*5600*/  LEA.HI.SX32 R44, R44, R63.reuse, 0x1b ;  /* 0x0000003f2c2c7211 */ /* 0x080fe400078fdaff */
[----:B------:R-:W-:-:S02]  /*5610*/  LEA.HI.SX32 R45, R45, R63, 0x1b ;  /* 0x0000003f2d2d7211 */ /* 0x000fc400078fdaff */
[----:B------:R-:W-:Y:S01]  /*5620*/  PRMT R25, R22, 0x7632, R25 ;  /* 0x0000763216197816 */ /* 0x000fe20000000019 */
[----:B0-----:R-:W-:Y:S01]  /*5630*/  FADD.FTZ R4, R23, R26 ;  /* 0x0000001a17047221 */ /* 0x001fe20000010000 */
[----:B------:R-:W-:Y:S01]  /*5640*/  SHF.L.U32 R40, R40, 0x1, RZ ;  /* 0x0000000128287819 */ /* 0x000fe200000006ff */
[----:B------:R-:W-:Y:S01]  /*5650*/  IMAD.SHL.U32 R45, R45, 0x2, RZ ;  /* 0x000000022d2d7824 */ /* 0x000fe200078e00ff */
[----:B------:R-:W-:Y:S01]  /*5660*/  F2FP.PACK_AB R26, R27, R26 ;  /* 0x0000001a1b1a723e */ /* 0x000fe200000000ff */
[----:B------:R-:W-:Y:S01]  /*5670*/  FADD.FTZ R27, R4, R27 ;  /* 0x0000001b041b7221 */ /* 0x000fe20000010000 */
[----:B------:R-:W-:Y:S02]  /*5680*/  IADD3 R46, R63, 0x7, RZ ;  /* 0x000000073f2e7810 */ /* 0x000fe40007ffe0ff */
[----:B------:R-:W-:Y:S02]  /*5690*/  SHF.L.U32 R41, R41, 0x1, RZ ;  /* 0x0000000129297819 */ /* 0x000fe400000006ff */
[----:B------:R-:W-:-:S02]  /*56a0*/  IADD3 R47, R63, 0x8, RZ ;  /* 0x000000083f2f7810 */ /* 0x000fc40007ffe0ff */
[----:B------:R-:W-:Y:S02]  /*56b0*/  IADD3 R48, R63, 0x9, RZ ;  /* 0x000000093f307810 */ /* 0x000fe40007ffe0ff */
[----:B------:R-:W-:Y:S02]  /*56c0*/  PRMT R38, R24, 0x7632, R38 ;  /* 0x0000763218267816 */ /* 0x000fe40000000026 */
[----:B------:R-:W-:Y:S01]  /*56d0*/  SHF.L.U32 R43, R43, 0x1, RZ ;  /* 0x000000012b2b7819 */ /* 0x000fe200000006ff */
[----:B------:R0:W-:Y:S01]  /*56e0*/  STS.U16 [R74], R22 ;  /* 0x000000164a007388 */ /* 0x0001e20000000400 */
[----:B------:R-:W-:Y:S02]  /*56f0*/  IADD3 R49, R63, 0xa, RZ ;  /* 0x0000000a3f317810 */ /* 0x000fe40007ffe0ff */
[----:B------:R-:W-:Y:S01]  /*5700*/  PRMT R39, R26, 0x7632, R39 ;  /* 0x000076321a277816 */ /* 0x000fe20000000027 */
[----:B------:R-:W-:Y:S01]  /*5710*/  STS.U16 [R40+0x2], R25 ;  /* 0x0000021928007388 */ /* 0x000fe20000000400 */
[----:B------:R-:W-:-:S02]  /*5720*/  SHF.L.U32 R44, R44, 0x1, RZ ;  /* 0x000000012c2c7819 */ /* 0x000fc400000006ff */
[C---:B------:R-:W-:Y:S01]  /*5730*/  IADD3 R50, R63.reuse, 0xb, RZ ;  /* 0x0000000b3f327810 */ /* 0x040fe20007ffe0ff */
[----:B------:R1:W-:Y:S01]  /*5740*/  STS.U16 [R41+0x4], R24 ;  /* 0x0000041829007388 */ /* 0x0003e20000000400 */
[----:B------:R-:W-:Y:S02]  /*5750*/  IADD3 R52, R63, 0xc, RZ ;  /* 0x0000000c3f347810 */ /* 0x000fe40007ffe0ff */
[-C--:B------:R-:W-:Y:S01]  /*5760*/  LEA.HI.SX32 R46, R46, R63.reuse, 0x1b ;  /* 0x0000003f2e2e7211 */ /* 0x080fe200078fdaff */
[----:B------:R-:W-:Y:S01]  /*5770*/  STS.U16 [R42+0x6], R38 ;  /* 0x000006262a007388 */ /* 0x000fe20000000400 */
[----:B------:R-:W-:Y:S01]  /*5780*/  F2FP.PACK_AB R5, R29, R28 ;  /* 0x0000001c1d05723e */ /* 0x000fe200000000ff */
[----:B------:R-:W-:Y:S01]  /*5790*/  FADD.FTZ R28, R27, R28 ;  /* 0x0000001c1b1c7221 */ /* 0x000fe20000010000 */
[-C--:B------:R-:W-:Y:S01]  /*57a0*/  LEA.HI.SX32 R47, R47, R63.reuse, 0x1b ;  /* 0x0000003f2f2f7211 */ /* 0x080fe200078fdaff */
[----:B------:R-:W-:Y:S01]  /*57b0*/  STS.U16 [R43+0x8], R26 ;  /* 0x0000081a2b007388 */ /* 0x000fe20000000400 */
[-C--:B------:R-:W-:Y:S01]  /*57c0*/  LEA.HI.SX32 R48, R48, R63.reuse, 0x1b ;  /* 0x0000003f30307211 */ /* 0x080fe200078fdaff */
[----:B------:R-:W-:Y:S01]  /*57d0*/  FADD.FTZ R29, R28, R29 ;  /* 0x0000001d1c1d7221 */ /* 0x000fe20000010000 */
[----:B0-----:R-:W-:Y:S01]  /*57e0*/  F2FP.PACK_AB R22, R31, R30 ;  /* 0x0000001e1f16723e */ /* 0x001fe200000000ff */
[----:B------:R-:W-:Y:S01]  /*57f0*/  STS.U16 [R44+0xa], R39 ;  /* 0x00000a272c007388 */ /* 0x000fe20000000400 */
[C---:B------:R-:W-:Y:S01]  /*5800*/  IADD3 R54, R63.reuse, 0xd, RZ ;  /* 0x0000000d3f367810 */ /* 0x040fe20007ffe0ff */
[----:B------:R-:W-:Y:S01]  /*5810*/  IMAD.SHL.U32 R48, R48, 0x2, RZ ;  /* 0x0000000230307824 */ /* 0x000fe200078e00ff */
[C---:B------:R-:W-:Y:S01]  /*5820*/  IADD3 R56, R63.reuse, 0xe, RZ ;  /* 0x0000000e3f387810 */ /* 0x040fe20007ffe0ff */
[----:B------:R0:W-:Y:S01]  /*5830*/  STS.U16 [R45+0xc], R5 ;  /* 0x00000c052d007388 */ /* 0x0001e20000000400 */
[----:B------:R-:W-:Y:S01]  /*5840*/  IADD3 R58, R63, 0xf, RZ ;  /* 0x0000000f3f3a7810 */ /* 0x000fe20007ffe0ff */
[----:B------:R-:W-:Y:S01]  /*5850*/  FADD.FTZ R30, R29, R30 ;  /* 0x0000001e1d1e7221 */ /* 0x000fe20000010000 */
[----:B------:R-:W-:-:S02]  /*5860*/  LEA.HI.SX32 R49, R49, R63, 0x1b ;  /* 0x0000003f31317211 */ /* 0x000fc400078fdaff */
[-C--:B------:R-:W-:Y:S01]  /*5870*/  LEA.HI.SX32 R50, R50, R63.reuse, 0x1b ;  /* 0x0000003f32327211 */ /* 0x080fe200078fdaff */
[----:B------:R-:W-:Y:S01]  /*5880*/  FADD.FTZ R31, R30, R31 ;  /* 0x0000001f1e1f7221 */ /* 0x000fe20000010000 */
[----:B------:R-:W-:Y:S02]  /*5890*/  LEA.HI.SX32 R52, R52, R63, 0x1b ;  /* 0x0000003f34347211 */ /* 0x000fe400078fdaff */
[----:B------:R-:W-:Y:S01]  /*58a0*/  F2FP.PACK_AB R23, R33, R32 ;  /* 0x000000202117723e */ /* 0x000fe200000000ff */
[----:B------:R-:W-:Y:S01]  /*58b0*/  FADD.FTZ R32, R31, R32 ;  /* 0x000000201f207221 */ /* 0x000fe20000010000 */
[----:B-1----:R-:W-:Y:S01]  /*58c0*/  PRMT R24, R5, 0x7632, R24 ;  /* 0x0000763205187816 */ /* 0x002fe20000000018 */
[----:B------:R-:W-:Y:S01]  /*58d0*/  IMAD.SHL.U32 R52, R52, 0x2, RZ ;  /* 0x0000000234347824 */ /* 0x000fe200078e00ff */
[----:B------:R-:W-:Y:S01]  /*58e0*/  SHF.L.U32 R46, R46, 0x1, RZ ;  /* 0x000000012e2e7819 */ /* 0x000fe200000006ff */
[----:B------:R-:W-:Y:S01]  /*58f0*/  FADD.FTZ R33, R32, R33 ;  /* 0x0000002120217221 */ /* 0x000fe20000010000 */
[----:B------:R-:W-:-:S02]  /*5900*/  PRMT R25, R22, 0x7610, R25 ;  /* 0x0000761016197816 */ /* 0x000fc40000000019 */
[----:B------:R-:W-:Y:S01]  /*5910*/  SHF.L.U32 R47, R47, 0x1, RZ ;  /* 0x000000012f2f7819 */ /* 0x000fe200000006ff */
[----:B------:R-:W-:Y:S01]  /*5920*/  STS.U16 [R46+0xe], R24 ;  /* 0x00000e182e007388 */ /* 0x000fe20000000400 */
[-C--:B------:R-:W-:Y:S02]  /*5930*/  LEA.HI.SX32 R54, R54, R63.reuse, 0x1b ;  /* 0x0000003f36367211 */ /* 0x080fe400078fdaff */
[----:B------:R-:W-:Y:S01]  /*5940*/  PRMT R40, R22, 0x7632, R40 ;  /* 0x0000763216287816 */ /* 0x000fe20000000028 */
[----:B------:R-:W-:Y:S01]  /*5950*/  STS.U16 [R47+0x10], R25 ;  /* 0x000010192f007388 */ /* 0x000fe20000000400 */
[----:B0-----:R-:W-:Y:S01]  /*5960*/  F2FP.PACK_AB R5, R35, R34 ;  /* 0x000000222305723e */ /* 0x001fe200000000ff */
[----:B------:R-:W-:Y:S01]  /*5970*/  FADD.FTZ R34, R33, R34 ;  /* 0x0000002221227221 */ /* 0x000fe20000010000 */
[-C--:B------:R-:W-:Y:S01]  /*5980*/  LEA.HI.SX32 R56, R56, R63.reuse, 0x1b ;  /* 0x0000003f38387211 */ /* 0x080fe200078fdaff */
[----:B------:R-:W-:Y:S01]  /*5990*/  STS.U16 [R48+0x12], R40 ;  /* 0x0000122830007388 */ /* 0x000fe20000000400 */
[----:B------:R-:W-:Y:S01]  /*59a0*/  LEA.HI.SX32 R58, R58, R63, 0x1b ;  /* 0x0000003f3a3a7211 */ /* 0x000fe200078fdaff */
[----:B------:R-:W-:Y:S01]  /*59b0*/  FADD.FTZ R35, R34, R35 ;  /* 0x0000002322237221 */ /* 0x000fe20000010000 */
[----:B------:R-:W-:-:S02]  /*59c0*/  SHF.L.U32 R49, R49, 0x1, RZ ;  /* 0x0000000131317819 */ /* 0x000fc400000006ff */
[----:B------:R-:W-:Y:S01]  /*59d0*/  F2FP.PACK_AB R22, R37, R36 ;  /* 0x000000242516723e */ /* 0x000fe200000000ff */
[----:B------:R-:W-:Y:S01]  /*59e0*/  IMAD.SHL.U32 R58, R58, 0x2, RZ ;  /* 0x000000023a3a7824 */ /* 0x000fe200078e00ff */
[----:B------:R-:W-:Y:S01]  /*59f0*/  PRMT R26, R23, 0x7632, R26 ;  /* 0x00007632171a7816 */ /* 0x000fe2000000001a */
[----:B------:R-:W-:Y:S01]  /*5a00*/  STS.U16 [R49+0x14], R23 ;  /* 0x0000141731007388 */ /* 0x000fe20000000400 */
[----:B------:R-:W-:Y:S01]  /*5a10*/  SHF.L.U32 R50, R50, 0x1, RZ ;  /* 0x0000000132327819 */ /* 0x000fe200000006ff */
[----:B------:R-:W-:Y:S01]  /*5a20*/  FADD.FTZ R36, R35, R36 ;  /* 0x0000002423247221 */ /* 0x000fe20000010000 */
[----:B------:R-:W-:Y:S02]  /*5a30*/  PRMT R38, R5, 0x7632, R38 ;  /* 0x0000763205267816 */ /* 0x000fe40000000026 */
[----:B------:R-:W-:Y:S01]  /*5a40*/  SHF.L.U32 R54, R54, 0x1, RZ ;  /* 0x0000000136367819 */ /* 0x000fe200000006ff */
[----:B------:R-:W-:Y:S01]  /*5a50*/  STS.U16 [R50+0x16], R26 ;  /* 0x0000161a32007388 */ /* 0x000fe20000000400 */
[----:B------:R-:W-:Y:S01]  /*5a60*/  SHF.L.U32 R56, R56, 0x1, RZ ;  /* 0x0000000138387819 */ /* 0x000fe200000006ff */
[----:B------:R-:W-:Y:S01]  /*5a70*/  FADD.FTZ R161, R36, R37 ;  /* 0x0000002524a17221 */ /* 0x000fe20000010000 */
[----:B------:R-:W-:Y:S01]  /*5a80*/  PRMT R42, R22, 0x7632, R42 ;  /* 0x00007632162a7816 */ /* 0x000fe2000000002a */
[----:B------:R-:W-:Y:S04]  /*5a90*/  STS.U16 [R52+0x18], R5 ;  /* 0x0000180534007388 */ /* 0x000fe80000000400 */
[----:B------:R-:W-:Y:S04]  /*5aa0*/  STS.U16 [R54+0x1a], R38 ;  /* 0x00001a2636007388 */ /* 0x000fe80000000400 */
[----:B------:R-:W-:Y:S04]  /*5ab0*/  STS.U16 [R56+0x1c], R22 ;  /* 0x00001c1638007388 */ /* 0x000fe80000000400 */
[----:B------:R-:W-:Y:S01]  /*5ac0*/  STS.U16 [R58+0x1e], R42 ;  /* 0x00001e2a3a007388 */ /* 0x000fe20000000400 */
        /* <DEDUP_REMOVED lines=17> */
[----:B------:R0:W-:Y:S04]  /*5be0*/  @!P0 STS [0x1080], R21 ;  /* 0x00108015ff008388 */ /* 0x0001e80000000800 */
[----:B------:R-:W-:Y:S01]  /*5bf0*/  BAR.SYNC.DEFER_BLOCKING 0x0 ;  /* 0x0000000000007b1d */ /* 0x000fe20000010000 */
[----:B0-----:R-:W-:-:S04]  /*5c00*/  IADD3 R21, P1, R75, -0x7e0, RZ ;  /* 0xfffff8204b157810 */ /* 0x001fc80007f3e0ff */
[----:B------:R-:W-:Y:S01]  /*5c10*/  IADD3.X R8, R8, -0x1, RZ, P1, !PT ;  /* 0xffffffff08087810 */ /* 0x000fe20000ffe4ff */
[----:B------:R-:W0:Y:S02]  /*5c20*/  LDS R22, [0x1080] ;  /* 0x00108000ff167984 */ /* 0x000e240000000800 */
[----:B0-----:R-:W-:-:S13]  /*5c30*/  ISETP.GE.AND P0, PT, R75, R22, PT ;  /* 0x000000164b00720c */ /* 0x001fda0003f06270 */
[----:B------:R-:W-:Y:S05]  /*5c40*/  @P0 BRA `(.L_x_21) ;  /* 0x000000c000000947 */ /* 0x000fea0003800000 */
[----:B------:R-:W-:Y:S01]  /*5c50*/  MOV R5, UR31 ;  /* 0x0000001f00057c02 */ /* 0x000fe20008000f00 */
[----:B------:R-:W-:Y:S02]  /*5c60*/  ULDC.64 UR34, c[0x0][0x300] ;  /* 0x0000c00000227ab9 */ /* 0x000fe40000000a00 */
[----:B------:R-:W-:Y:S02]  /*5c70*/  UIMAD UR19, UR15, UR34, URZ ;  /* 0x000000220f1372a4 */ /* 0x000fe4000f8e023f */
[----:B------:R-:W-:Y:S01]  /*5c80*/  IMAD.WIDE.U32 R2, R5, c[0x0][0x2f8], R2 ;  /* 0x0000be0005027a25 */ /* 0x000fe200078e0002 */
[----:B------:R-:W-:Y:S01]  /*5c90*/  MOV R5, UR14 ;  /* 0x0000000e00057c02 */ /* 0x000fe20008000f00 */
[----:B------:R-:W-:-:S03]  /*5ca0*/  UIMAD UR19, UR14, UR35, UR19 ;  /* 0x000000230e1372a4 */ /* 0x000fc6000f8e0213 */
[----:B------:R-:W-:-:S05]  /*5cb0*/  IADD3 R3, R3, UR29, RZ ;  /* 0x0000001d03037c10 */ /* 0x000fca000fffe0ff */
[----:B------:R-:W-:-:S05]  /*5cc0*/  IMAD.WIDE.U32 R2, R5, c[0x0][0x300], R2 ;  /* 0x0000c00005027a25 */ /* 0x000fca00078e0002 */
[----:B------:R-:W-:Y:S02]  /*5cd0*/  IADD3 R3, R3, UR19, RZ ;  /* 0x0000001303037c10 */ /* 0x000fe4000fffe0ff */
[----:B------:R-:W-:-:S04]  /*5ce0*/  LEA R4, P0, R2, c[0x0][0x340], 0x1 ;  /* 0x0000d00002047a11 */ /* 0x000fc800078008ff */
[----:B------:R-:W-:-:S05]  /*5cf0*/  LEA.HI.X R5, R2, c[0x0][0x344], R3, 0x1, P0 ;  /* 0x0000d10002057a11 */ /* 0x000fca00000f0c03 */
[----:B------:R0:W-:Y:S04]  /*5d00*/  STG.E.U16 [R4.64], R23 ;  /* 0x0000001704007986 */ /* 0x0001e8000c101520 */
.L_x_21:
[----:B------:R-:W-:Y:S05]  /*5d10*/  BSYNC B0 ;  /* 0x0000000000007941 */ /* 0x000fea0003800000 */
.L_x_20:
[----:B------:R-:W-:Y:S01]  /*5d20*/  ULDC.64 UR28, c[0x0][0x300] ;  /* 0x0000c000001c7ab9 */ /* 0x000fe20000000a00 */
[C---:B------:R-:W-:Y:S01]  /*5d30*/  LEA R2, P0, R21.reuse, c[0x0][0x340], 0x1 ;  /* 0x0000d00015027a11 */ /* 0x040fe200078008ff */
[----:B------:R-:W-:Y:S01]  /*5d40*/  UMOV UR17, UR18 ;  /* 0x0000001200117c82 */ /* 0x000fe20008000000 */
[-C--:B------:R-:W-:Y:S01]  /*5d50*/  ISETP.GE.AND P3, PT, R6, R22.reuse, PT ;  /* 0x000000160600720c */ /* 0x080fe20003f66270 */
[----:B------:R-:W-:Y:S01]  /*5d60*/  UIMAD.WIDE.U32 UR16, UR14, UR28, UR16 ;  /* 0x0000001c0e1072a5 */ /* 0x000fe2000f8e0010 */
[----:B------:R-:W-:Y:S01]  /*5d70*/  LEA.HI.X R3, R21, c[0x0][0x344], R8, 0x1, P0 ;  /* 0x0000d10015037a11 */ /* 0x000fe200000f0c08 */
[----:B------:R-:W-:Y:S01]  /*5d80*/  UIMAD UR18, UR15, UR28, URZ ;  /* 0x0000001c0f1272a4 */ /* 0x000fe2000f8e023f */
[-C--:B------:R-:W-:Y:S01]  /*5d90*/  ISETP.GE.AND P4, PT, R7, R22.reuse, PT ;  /* 0x000000160700720c */ /* 0x080fe20003f86270 */
[----:B------:R-:W-:Y:S01]  /*5da0*/  UIADD3 UR7, UP0, UR7, UR16, URZ ;  /* 0x0000001007077290 */ /* 0x000fe2000ff1e03f */
[-C--:B------:R-:W-:Y:S01]  /*5db0*/  ISETP.GE.AND P5, PT, R0, R22.reuse, PT ;  /* 0x000000160000720c */ /* 0x080fe20003fa6270 */
[----:B------:R-:W-:Y:S01]  /*5dc0*/  UIMAD UR16, UR14, UR29, UR18 ;  /* 0x0000001d0e1072a4 */ /* 0x000fe2000f8e0212 */
[-C--:B------:R-:W-:Y:S01]  /*5dd0*/  ISETP.GE.AND P6, PT, R9, R22.reuse, PT ;  /* 0x000000160900720c */ /* 0x080fe20003fc6270 */
[----:B------:R-:W-:Y:S01]  /*5de0*/  UIADD3 UR26, UP1, UR26, -0x1000, URZ ;  /* 0xfffff0001a1a7890 */ /* 0x000fe2000ff3e03f */
[-C--:B------:R-:W-:Y:S01]  /*5df0*/  ISETP.GE.AND P1, PT, R11, R22.reuse, PT ;  /* 0x000000160b00720c */ /* 0x080fe20003f26270 */
[----:B------:R-:W-:Y:S01]  /*5e00*/  UIADD3.X UR16, UR27, UR16, UR17, UP0, !UPT ;  /* 0x000000101b107290 */ /* 0x000fe200087fe411 */
[----:B0-----:R-:W-:Y:S01]  /*5e10*/  IMAD.U32 R4, RZ, RZ, UR7 ;  /* 0x00000007ff047e24 */ /* 0x001fe2000f8e00ff */
[----:B------:R-:W-:Y:S01]  /*5e20*/  ISETP.GE.AND P2, PT, R12, R22, PT ;  /* 0x000000160c00720c */ /* 0x000fe20003f46270 */
[----:B------:R-:W-:-:S02]  /*5e30*/  UISETP.GT.AND UP0, UPT, UR20, 0x1, UPT ;  /* 0x000000011400788c */ /* 0x000fc4000bf04270 */
[----:B------:R-:W-:Y:S01]  /*5e40*/  UIADD3 UR22, UP2, UR22, -0x1000, URZ ;  /* 0xfffff00016167890 */ /* 0x000fe2000ff5e03f */
[C---:B------:R-:W-:Y:S01]  /*5e50*/  LEA R2, P0, R4.reuse, R2, 0x1 ;  /* 0x0000000204027211 */ /* 0x040fe200078008ff */
[----:B------:R-:W-:Y:S01]  /*5e60*/  UIADD3 UR24, UP3, UR24, -0x1000, URZ ;  /* 0xfffff00018187890 */ /* 0x000fe2000ff7e03f */
[----:B------:R-:W-:Y:S01]  /*5e70*/  MOV R5, UR16 ;  /* 0x0000001000057c02 */ /* 0x000fe20008000f00 */
[----:B------:R-:W-:Y:S02]  /*5e80*/  UIADD3 UR6, UR6, 0x1, URZ ;  /* 0x0000000106067890 */ /* 0x000fe4000fffe03f */
[----:B------:R-:W-:Y:S01]  /*5e90*/  UIADD3.X UR25, UR25, -0x1, URZ, UP1, !UPT ;  /* 0xffffffff19197890 */ /* 0x000fe20008ffe43f */
[----:B------:R-:W-:Y:S01]  /*5ea0*/  LEA.HI.X R3, R4, R3, R5, 0x1, P0 ;  /* 0x0000000304037211 */ /* 0x000fe200000f0c05 */
[----:B------:R-:W-:Y:S01]  /*5eb0*/  UIADD3.X UR21, UR21, -0x1, URZ, UP2, !UPT ;  /* 0xffffffff15157890 */ /* 0x000fe200097fe43f */
[----:B------:R-:W-:Y:S01]  /*5ec0*/  ISETP.GE.AND P0, PT, R10, R22, PT ;  /* 0x000000160a00720c */ /* 0x000fe20003f06270 */
[----:B------:R-:W-:-:S02]  /*5ed0*/  UIADD3.X UR23, UR23, -0x1, URZ, UP3, !UPT ;  /* 0xffffffff17177890 */ /* 0x000fc40009ffe43f */
[----:B------:R0:W-:Y:S01]  /*5ee0*/  @!P3 STG.E.U16 [R2.64], R159 ;  /* 0x0000009f0200b986 */ /* 0x0001e2000c101520 */
[----:B------:R-:W-:-:S03]  /*5ef0*/  ISETP.GE.AND P3, PT, R13, R22, PT ;  /* 0x000000160d00720c */ /* 0x000fc60003f66270 */
[----:B------:R0:W-:Y:S01]  /*5f00*/  @!P4 STG.E.U16 [R2.64+0x40], R25 ;  /* 0x000040190200c986 */ /* 0x0001e2000c101520 */
        /* <DEDUP_REMOVED lines=13> */
[----:B------:R0:W-:Y:S04]  /*5fe0*/  @!P4 STG.E.U16 [R2.64+0x200], R151 ;  /* 0x000200970200c986 */ /* 0x0001e8000c101520 */
[----:B------:R0:W-:Y:S04]  /*5ff0*/  @!P5 STG.E.U16 [R2.64+0x240], R45 ;  /* 0x0002402d0200d986 */ /* 0x0001e8000c101520 */
[----:B------:R0:W-:Y:S04]  /*6000*/  @!P6 STG.E.U16 [R2.64+0x280], R149 ;  /* 0x000280950200e986 */ /* 0x0001e8000c101520 */
[----:B------:R0:W-:Y:S04]  /*6010*/  @!P1 STG.E.U16 [R2.64+0x300], R147 ;  /* 0x0003009302009986 */ /* 0x0001e8000c101520 */
[----:B------:R0:W-:Y:S04]  /*6020*/  @!P2 STG.E.U16 [R2.64+0x340], R49 ;  /* 0x000340310200a986 */ /* 0x0001e8000c101520 */
[----:B------:R0:W-:Y:S04]  /*6030*/  @!P3 STG.E.U16 [R2.64+0x380], R145 ;  /* 0x000380910200b986 */ /* 0x0001e8000c101520 */
[----:B------:R0:W-:Y:S01]  /*6040*/  @!P0 STG.E.U16 [R2.64+0x2c0], R47 ;  /* 0x0002c02f02008986 */ /* 0x0001e2000c101520 */
[----:B------:R-:W-:-:S13]  /*6050*/  PLOP3.LUT P0, PT, PT, PT, UP0, 0x80, 0x0 ;  /* 0x000000000000781c */ /* 0x000fda0003f0f008 */
[----:B0-----:R-:W-:Y:S01]  /*6060*/  @!P0 CALL.REL.NOINC `(.L_x_0) ;  /* 0x0000001000008944 */ /* 0x001fe20003c00000 */
[----:B------:R-:W-:Y:S05]  /*6070*/  BRA `(.L_x_22) ;  /* 0xffffa6d000007947 */ /* 0x000fea000383ffff */
.L_x_0:
[----:B------:R-:W-:Y:S02]  /*6080*/  ISETP.NE.U32.AND P0, PT, RZ, c[0x0][0x328], PT ;  /* 0x0000ca00ff007a0c */ /* 0x000fe40003f05070 */
[----:B------:R-:W-:Y:S02]  /*6090*/  ISETP.NE.U32.AND P2, PT, RZ, c[0x0][0x348], PT ;  /* 0x0000d200ff007a0c */ /* 0x000fe40003f45070 */
[----:B------:R-:W-:Y:S02]  /*60a0*/  ISETP.NE.AND.EX P1, PT, RZ, c[0x0][0x32c], PT, P0 ;  /* 0x0000cb00ff007a0c */ /* 0x000fe40003f25300 */
[----:B------:R-:W-:-:S11]  /*60b0*/  ISETP.NE.AND.EX P0, PT, RZ, c[0x0][0x34c], PT, P2 ;  /* 0x0000d300ff007a0c */ /* 0x000fd60003f05320 */
[----:B------:R-:W-:Y:S05]  /*60c0*/  @!P1 BRA `(.L_x_23) ;  /* 0x000001e000009947 */ /* 0x000fea0003800000 */
[----:B------:R-:W3:Y:S01]  /*60d0*/  SHFL.DOWN P1, R3, R162, 0x1, 0x1f ;  /* 0x08201f00a2037f89 */ /* 0x000ee20000020000 */
[----:B------:R-:W-:Y:S03]  /*60e0*/  BSSY B0, `(.L_x_23) ;  /* 0x000001c000007945 */ /* 0x000fe60003800000 */
[----:B0-----:R-:W0:Y:S04]  /*60f0*/  S2R R4, SR_LANEID ;  /* 0x0000000000047919 */ /* 0x001e280000000000 */
[----:B------:R-:W4:Y:S01]  /*6100*/  S2R R6, SR_TID.X ;  /* 0x0000000000067919 */ /* 0x000f220000002100 */
[----:B---3--:R-:W-:Y:S01]  /*6110*/  @P1 FADD R3, R3, R162 ;  /* 0x000000a203031221 */ /* 0x008fe20000000000 */
[----:B0-----:R-:W-:-:S04]  /*6120*/  ISETP.NE.AND P2, PT, R4, RZ, PT ;  /* 0x000000ff0400720c */ /* 0x001fc80003f45270 */
[----:B------:R-:W0:Y:S09]  /*6130*/  SHFL.DOWN P1, R0, R3, 0x2, 0x1f ;  /* 0x08401f0003007f89 */ /* 0x000e320000020000 */
[----:B----4-:R-:W-:-:S04]  /*6140*/  @!P2 SHF.R.S32.HI R9, RZ, 0x1f, R6 ;  /* 0x0000001fff09a819 */ /* 0x010fc80000011406 */
[----:B------:R-:W-:-:S04]  /*6150*/  @!P2 LEA.HI R9, R9, R6, RZ, 0x5 ;  /* 0x000000060909a211 */ /* 0x000fc800078f28ff */
[----:B------:R-:W-:Y:S01]  /*6160*/  @!P2 SHF.R.S32.HI R4, RZ, 0x5, R9 ;  /* 0x00000005ff04a819 */ /* 0x000fe20000011409 */
[----:B0-----:R-:W-:-:S05]  /*6170*/  @P1 FADD R0, R3, R0 ;  /* 0x0000000003001221 */ /* 0x001fca0000000000 */
[----:B------:R-:W0:Y:S02]  /*6180*/  SHFL.DOWN P1, R5, R0, 0x4, 0x1f ;  /* 0x08801f0000057f89 */ /* 0x000e240000020000 */
[----:B0-----:R-:W-:-:S05]  /*6190*/  @P1 FADD R5, R0, R5 ;  /* 0x0000000500051221 */ /* 0x001fca0000000000 */
[----:B------:R-:W0:Y:S02]  /*61a0*/  SHFL.DOWN P1, R2, R5, 0x8, 0x1f ;  /* 0x09001f0005027f89 */ /* 0x000e240000020000 */
[----:B0-----:R-:W-:-:S05]  /*61b0*/  @P1 FADD R2, R5, R2 ;  /* 0x0000000205021221 */ /* 0x001fca0000000000 */
[----:B------:R-:W0:Y:S02]  /*61c0*/  SHFL.DOWN P1, R7, R2, 0x10, 0x1f ;  /* 0x0a001f0002077f89 */ /* 0x000e240000020000 */
[----:B0-----:R-:W-:Y:S01]  /*61d0*/  @P1 FADD R7, R2, R7 ;  /* 0x0000000702071221 */ /* 0x001fe20000000000 */
[----:B------:R-:W-:-:S04]  /*61e0*/  ISETP.NE.AND P1, PT, R6, RZ, PT ;  /* 0x000000ff0600720c */ /* 0x000fc80003f25270 */
[----:B------:R0:W-:Y:S04]  /*61f0*/  @!P2 STS [R4.X4+0x1094], R7 ;  /* 0x001094070400a388 */ /* 0x0001e80000004800 */
[----:B------:R-:W-:Y:S06]  /*6200*/  BAR.SYNC.DEFER_BLOCKING 0x0 ;  /* 0x0000000000007b1d */ /* 0x000fec0000010000 */
[----:B------:R-:W-:Y:S05]  /*6210*/  @P1 BRA `(.L_x_24) ;  /* 0x0000008000001947 */ /* 0x000fea0003800000 */
[----:B0-----:R-:W0:Y:S04]  /*6220*/  @!P1 LDS.64 R2, [0x1098] ;  /* 0x00109800ff029984 */ /* 0x001e280000000a00 */
[----:B------:R-:W3:Y:S01]  /*6230*/  @!P1 LDS R5, [0x10a0] ;  /* 0x0010a000ff059984 */ /* 0x000ee20000000800 */
[----:B0-----:R-:W-:-:S04]  /*6240*/  @!P1 FADD.FTZ R2, R7, R2 ;  /* 0x0000000207029221 */ /* 0x001fc80000010000 */
[----:B------:R-:W-:Y:S01]  /*6250*/  @!P1 FADD.FTZ R0, R3, R2 ;  /* 0x0000000203009221 */ /* 0x000fe20000010000 */
[----:B------:R-:W-:Y:S01]  /*6260*/  MOV R2, UR8 ;  /* 0x0000000800027c02 */ /* 0x000fe20008000f00 */
[----:B------:R-:W-:Y:S02]  /*6270*/  IMAD.U32 R3, RZ, RZ, UR9 ;  /* 0x00000009ff037e24 */ /* 0x000fe4000f8e00ff */
[----:B---3--:R-:W-:-:S05]  /*6280*/  @!P1 FADD.FTZ R7, R0, R5 ;  /* 0x0000000500079221 */ /* 0x008fca0000010000 */
[----:B------:R0:W-:Y:S02]  /*6290*/  RED.E.ADD.F32.FTZ.RN.STRONG.GPU [R2.64], R7 ;  /* 0x000000070200798e */ /* 0x0001e4000c10e7a0 */
.L_x_24:
[----:B0-----:R-:W-:Y:S05]  /*62a0*/  BSYNC B0 ;  /* 0x0000000000007941 */ /* 0x001fea0003800000 */
.L_x_23:
[----:B------:R-:W-:Y:S01]  /*62b0*/  BSSY B0, `(.L_x_25) ;  /* 0x0000022000007945 */ /* 0x000fe20003800000 */
[----:B------:R-:W-:Y:S05]  /*62c0*/  @!P0 BRA `(.L_x_26) ;  /* 0x000001f000008947 */ /* 0x000fea0003800000 */
[----:B------:R-:W-:Y:S06]  /*62d0*/  BAR.SYNC.DEFER_BLOCKING 0x0 ;  /* 0x0000000000007b1d */ /* 0x000fec0000010000 */
[----:B------:R-:W3:Y:S04]  /*62e0*/  SHFL.DOWN P0, R0, R161, 0x1, 0x1f ;  /* 0x08201f00a1007f89 */ /* 0x000ee80000000000 */
[----:B------:R-:W4:Y:S04]  /*62f0*/  S2R R6, SR_LANEID ;  /* 0x0000000000067919 */ /* 0x000f280000000000 */
[----:B------:R-:W5:Y:S01]  /*6300*/  S2R R13, SR_TID.X ;  /* 0x00000000000d7919 */ /* 0x000f620000002100 */
[----:B---3--:R-:W-:Y:S01]  /*6310*/  @P0 FADD R0, R0, R161 ;  /* 0x000000a100000221 */ /* 0x008fe20000000000 */
[----:B----4-:R-:W-:-:S04]  /*6320*/  ISETP.NE.AND P1, PT, R6, RZ, PT ;  /* 0x000000ff0600720c */ /* 0x010fc80003f25270 */
[----:B------:R-:W3:Y:S09]  /*6330*/  SHFL.DOWN P0, R3, R0, 0x2, 0x1f ;  /* 0x08401f0000037f89 */ /* 0x000ef20000000000 */
[----:B-----5:R-:W-:-:S04]  /*6340*/  @!P1 SHF.R.S32.HI R6, RZ, 0x1f, R13 ;  /* 0x0000001fff069819 */ /* 0x020fc8000001140d */
[----:B------:R-:W-:-:S04]  /*6350*/  @!P1 LEA.HI R6, R6, R13, RZ, 0x5 ;  /* 0x0000000d06069211 */ /* 0x000fc800078f28ff */
[----:B------:R-:W-:Y:S01]  /*6360*/  @!P1 SHF.R.S32.HI R7, RZ, 0x5, R6 ;  /* 0x00000005ff079819 */ /* 0x000fe20000011406 */
[----:B---3--:R-:W-:-:S05]  /*6370*/  @P0 FADD R3, R0, R3 ;  /* 0x0000000300030221 */ /* 0x008fca0000000000 */
[----:B0-----:R-:W0:Y:S02]  /*6380*/  SHFL.DOWN P0, R2, R3, 0x4, 0x1f ;  /* 0x08801f0003027f89 */ /* 0x001e240000000000 */
        /* <DEDUP_REMOVED lines=13> */
[----:B------:R-:W-:Y:S02]  /*6460*/  MOV R2, UR12 ;  /* 0x0000000c00027c02 */ /* 0x000fe40008000f00 */
[----:B------:R-:W-:Y:S01]  /*6470*/  MOV R3, UR13 ;  /* 0x0000000d00037c02 */ /* 0x000fe20008000f00 */
[----:B---3--:R-:W-:-:S05]  /*6480*/  @!P0 FADD.FTZ R4, R0, R5 ;  /* 0x0000000500048221 */ /* 0x008fca0000010000 */
[----:B------:R0:W-:Y:S01]  /*6490*/  RED.E.ADD.F32.FTZ.RN.STRONG.GPU [R2.64], R4 ;  /* 0x000000040200798e */ /* 0x0001e2000c10e7a0 */
[----:B------:R-:W-:Y:S01]  /*64a0*/  IMAD.MOV.U32 R13, RZ, RZ, RZ ;  /* 0x000000ffff0d7224 */ /* 0x000fe200078e00ff */
[----:B------:R-:W-:Y:S05]  /*64b0*/  BRA `(.L_x_27) ;  /* 0x0000001000007947 */ /* 0x000fea0003800000 */
.L_x_26:
[----:B------:R-:W3:Y:S02]  /*64c0*/  S2R R13, SR_TID.X ;  /* 0x00000000000d7919 */ /* 0x000ee40000002100 */
.L_x_27:
[----:B0-----:R-:W-:Y:S05]  /*64d0*/  BSYNC B0 ;  /* 0x0000000000007941 */ /* 0x001fea0003800000 */
.L_x_25:
[----:B---3--:R-:W-:-:S13]  /*64e0*/  ISETP.GE.AND P0, PT, R13, c[0x0][0x16c], PT ;  /* 0x00005b000d007a0c */ /* 0x008fda0003f06270 */
[----:B------:R-:W-:Y:S05]  /*64f0*/  @P0 EXIT ;  /* 0x000000000000094d */ /* 0x000fea0003800000 */
[----:B------:R-:W-:Y:S01]  /*6500*/  ULDC.64 UR8, c[0x0][0x2c8] ;  /* 0x0000b20000087ab9 */ /* 0x000fe20000000a00 */
[----:B------:R-:W-:Y:S01]  /*6510*/  BSSY B0, `(.L_x_28) ;  /* 0x0000059000007945 */ /* 0x000fe20003800000 */
[----:B------:R-:W-:Y:S02]  /*6520*/  UIMAD UR6, UR15, UR8, URZ ;  /* 0x000000080f0672a4 */ /* 0x000fe4000f8e023f */
[----:B------:R-:W-:Y:S02]  /*6530*/  ULDC.64 UR16, c[0x0][0x288] ;  /* 0x0000a20000107ab9 */ /* 0x000fe40000000a00 */
[----:B-12---:R-:W-:Y:S02]  /*6540*/  UIMAD.WIDE.U32 UR4, UR14, UR8, URZ ;  /* 0x000000080e0472a5 */ /* 0x006fe4000f8e003f */
[----:B------:R-:W-:Y:S02]  /*6550*/  UIMAD UR8, UR15, UR16, URZ ;  /* 0x000000100f0872a4 */ /* 0x000fe4000f8e023f */
[----:B------:R-:W-:-:S02]  /*6560*/  ULDC.64 UR10, c[0x0][0x2a8] ;  /* 0x0000aa00000a7ab9 */ /* 0x000fc40000000a00 */
[----:B------:R-:W-:Y:S02]  /*6570*/  UIMAD UR12, UR14, UR9, UR6 ;  /* 0x000000090e0c72a4 */ /* 0x000fe4000f8e0206 */
[----:B------:R-:W-:Y:S02]  /*6580*/  UIMAD UR6, UR15, UR10, URZ ;  /* 0x0000000a0f0672a4 */ /* 0x000fe4000f8e023f */
[----:B------:R-:W-:Y:S02]  /*6590*/  UIMAD.WIDE.U32 UR18, UR14, UR10, URZ ;  /* 0x0000000a0e1272a5 */ /* 0x000fe4000f8e003f */
[----:B------:R-:W-:Y:S02]  /*65a0*/  UIMAD UR10, UR14, UR17, UR8 ;  /* 0x000000110e0a72a4 */ /* 0x000fe4000f8e0208 */
[----:B------:R-:W-:Y:S02]  /*65b0*/  UIMAD UR11, UR14, UR11, UR6 ;  /* 0x0000000b0e0b72a4 */ /* 0x000fe4000f8e0206 */
[----:B------:R-:W-:-:S02]  /*65c0*/  ULDC.64 UR8, c[0x0][0x198] ;  /* 0x0000660000087ab9 */ /* 0x000fc40000000a00 */
[----:B------:R-:W-:Y:S02]  /*65d0*/  UIMAD.WIDE.U32 UR6, UR14, UR16, URZ ;  /* 0x000000100e0672a5 */ /* 0x000fe4000f8e003f */
[----:B------:R-:W-:Y:S02]  /*65e0*/  UIMAD.WIDE.U32 UR20, UR14, UR8, URZ ;  /* 0x000000080e1472a5 */ /* 0x000fe4000f8e003f */
[----:B------:R-:W-:Y:S02]  /*65f0*/  ULDC.64 UR16, c[0x0][0x1b8] ;  /* 0x00006e0000107ab9 */ /* 0x000fe40000000a00 */
[----:B------:R-:W-:Y:S02]  /*6600*/  UIMAD UR8, UR15, UR8, URZ ;  /* 0x000000080f0872a4 */ /* 0x000fe4000f8e023f */
[----:B------:R-:W-:Y:S02]  /*6610*/  UIMAD UR15, UR15, UR16, URZ ;  /* 0x000000100f0f72a4 */ /* 0x000fe4000f8e023f */
[----:B------:R-:W-:-:S02]  /*6620*/  UIMAD UR13, UR14, UR9, UR8 ;  /* 0x000000090e0d72a4 */ /* 0x000fc4000f8e0208 */
[----:B------:R-:W-:Y:S02]  /*6630*/  UIMAD.WIDE.U32 UR8, UR14, UR16, URZ ;  /* 0x000000100e0872a5 */ /* 0x000fe4000f8e003f */
[----:B------:R-:W-:Y:S02]  /*6640*/  UIMAD UR15, UR14, UR17, UR15 ;  /* 0x000000110e0f72a4 */ /* 0x000fe4000f8e020f */
[----:B------:R-:W-:Y:S02]  /*6650*/  UIADD3 UR12, UR5, UR12, URZ ;  /* 0x0000000c050c7290 */ /* 0x000fe4000fffe03f */
[----:B------:R-:W-:Y:S02]  /*6660*/  UIADD3 UR11, UR19, UR11, URZ ;  /* 0x0000000b130b7290 */ /* 0x000fe4000fffe03f */
[----:B------:R-:W-:Y:S02]  /*6670*/  UIADD3 UR10, UR7, UR10, URZ ;  /* 0x0000000a070a7290 */ /* 0x000fe4000fffe03f */
[----:B------:R-:W-:-:S02]  /*6680*/  UIADD3 UR13, UR21, UR13, URZ ;  /* 0x0000000d150d7290 */ /* 0x000fc4000fffe03f */
[----:B------:R-:W-:Y:S02]  /*6690*/  UIADD3 UR15, UR9, UR15, URZ ;  /* 0x0000000f090f7290 */ /* 0x000fe4000fffe03f */
.L_x_29:
[----:B0-----:R-:W0:Y:S01]  /*66a0*/  LDS R15, [R13.X4+0x2ce0] ;  /* 0x002ce0000d0f7984 */ /* 0x001e220000004800 */
[----:B------:R-:W-:Y:S01]  /*66b0*/  SHF.R.S32.HI R12, RZ, 0x1f, R13 ;  /* 0x0000001fff0c7819 */ /* 0x000fe2000001140d */
[----:B------:R-:W-:Y:S01]  /*66c0*/  IMAD.U32 R5, RZ, RZ, UR7 ;  /* 0x00000007ff057e24 */ /* 0x000fe2000f8e00ff */
[----:B------:R-:W-:Y:S01]  /*66d0*/  MOV R4, UR6 ;  /* 0x0000000600047c02 */ /* 0x000fe20008000f00 */
[----:B------:R-:W-:Y:S01]  /*66e0*/  IMAD.U32 R9, RZ, RZ, UR9 ;  /* 0x00000009ff097e24 */ /* 0x000fe2000f8e00ff */
[----:B------:R-:W-:Y:S01]  /*66f0*/  MOV R8, UR8 ;  /* 0x0000000800087c02 */ /* 0x000fe20008000f00 */
[C---:B------:R-:W-:Y:S01]  /*6700*/  IMAD R0, R12.reuse, c[0x0][0x290], RZ ;  /* 0x0000a4000c007a24 */ /* 0x040fe200078e02ff */
[----:B------:R-:W-:Y:S01]  /*6710*/  MOV R3, UR10 ;  /* 0x0000000a00037c02 */ /* 0x000fe20008000f00 */
[----:B------:R-:W-:Y:S01]  /*6720*/  YIELD ;  /* 0x0000000000007946 */ /* 0x000fe20003800000 */
[----:B------:R-:W-:Y:S01]  /*6730*/  MOV R2, R4 ;  /* 0x0000000400027202 */ /* 0x000fe20000000f00 */
[----:B------:R-:W-:Y:S01]  /*6740*/  IMAD R4, R12, c[0x0][0x1c0], RZ ;  /* 0x000070000c047a24 */ /* 0x000fe200078e02ff */
[----:B------:R-:W-:Y:S01]  /*6750*/  MOV R7, UR15 ;  /* 0x0000000f00077c02 */ /* 0x000fe20008000f00 */
[C---:B------:R-:W-:Y:S01]  /*6760*/  IMAD R5, R13.reuse, c[0x0][0x294], R0 ;  /* 0x0000a5000d057a24 */ /* 0x040fe200078e0200 */
[----:B------:R-:W-:Y:S01]  /*6770*/  MOV R6, R8 ;  /* 0x0000000800067202 */ /* 0x000fe20000000f00 */
[C---:B------:R-:W-:Y:S01]  /*6780*/  IMAD.WIDE.U32 R2, R13.reuse, c[0x0][0x290], R2 ;  /* 0x0000a4000d027a25 */ /* 0x040fe200078e0002 */
[----:B------:R-:W1:Y:S03]  /*6790*/  LDS R17, [R13.X4+0x30e0] ;  /* 0x0030e0000d117984 */ /* 0x000e660000004800 */
[----:B------:R-:W-:-:S04]  /*67a0*/  IMAD.WIDE.U32 R6, R13, c[0x0][0x1c0], R6 ;  /* 0x000070000d067a25 */ /* 0x000fc800078e0006 */
[----:B------:R-:W-:Y:S01]  /*67b0*/  IMAD R9, R13, c[0x0][0x1c4], R4 ;  /* 0x000071000d097a24 */ /* 0x000fe200078e0204 */
[----:B------:R-:W-:Y:S01]  /*67c0*/  LEA R4, P0, R2, c[0x0][0x310], 0x2 ;  /* 0x0000c40002047a11 */ /* 0x000fe200078010ff */
[----:B------:R-:W-:Y:S01]  /*67d0*/  IMAD.IADD R5, R3, 0x1, R5 ;  /* 0x0000000103057824 */ /* 0x000fe200078e0205 */
[----:B------:R-:W-:Y:S02]  /*67e0*/  LEA R8, P1, R6, c[0x0][0x230], 0x2 ;  /* 0x00008c0006087a11 */ /* 0x000fe400078210ff */
[----:B------:R-:W-:Y:S02]  /*67f0*/  IADD3 R3, R7, R9, RZ ;  /* 0x0000000907037210 */ /* 0x000fe40007ffe0ff */
[----:B------:R-:W-:Y:S02]  /*6800*/  LEA.HI.X R5, R2, c[0x0][0x314], R5, 0x2, P0 ;  /* 0x0000c50002057a11 */ /* 0x000fe400000f1405 */
[----:B------:R-:W-:-:S03]  /*6810*/  LEA.HI.X R9, R6, c[0x0][0x234], R3, 0x2, P1 ;  /* 0x00008d0006097a11 */ /* 0x000fc600008f1403 */
[----:B0-----:R0:W-:Y:S04]  /*6820*/  RED.E.ADD.F32.FTZ.RN.STRONG.GPU [R4.64], R15 ;  /* 0x0000000f0400798e */ /* 0x0011e8000c10e7a0 */
[----:B------:R2:W1:Y:S01]  /*6830*/  LDG.E R0, [R8.64] ;  /* 0x0000002008007981 */ /* 0x000462000c1e1900 */
[----:B------:R-:W-:Y:S01]  /*6840*/  IMAD.U32 R6, RZ, RZ, UR18 ;  /* 0x00000012ff067e24 */ /* 0x000fe2000f8e00ff */
[----:B------:R-:W-:Y:S01]  /*6850*/  MOV R3, UR11 ;  /* 0x0000000b00037c02 */ /* 0x000fe20008000f00 */
[----:B------:R-:W-:Y:S01]  /*6860*/  IMAD.U32 R10, RZ, RZ, UR20 ;  /* 0x00000014ff0a7e24 */ /* 0x000fe2000f8e00ff */
[----:B------:R-:W-:Y:S01]  /*6870*/  MOV R7, UR19 ;  /* 0x0000001300077c02 */ /* 0x000fe20008000f00 */
[C---:B------:R-:W-:Y:S01]  /*6880*/  IMAD R14, R12.reuse, c[0x0][0x2b0], RZ ;  /* 0x0000ac000c0e7a24 */ /* 0x040fe200078e02ff */
[----:B------:R-:W-:Y:S01]  /*6890*/  MOV R2, R6 ;  /* 0x0000000600027202 */ /* 0x000fe20000000f00 */
[----:B------:R-:W-:Y:S01]  /*68a0*/  IMAD R16, R12, c[0x0][0x1a0], RZ ;  /* 0x000068000c107a24 */ /* 0x000fe200078e02ff */
[----:B------:R-:W-:Y:S01]  /*68b0*/  MOV R7, UR13 ;  /* 0x0000000d00077c02 */ /* 0x000fe20008000f00 */
[----:B------:R-:W-:Y:S01]  /*68c0*/  IMAD.MOV.U32 R6, RZ, RZ, R10 ;  /* 0x000000ffff067224 */ /* 0x000fe200078e000a */
[----:B------:R-:W-:Y:S01]  /*68d0*/  MOV R11, UR21 ;  /* 0x00000015000b7c02 */ /* 0x000fe20008000f00 */
[----:B------:R-:W-:-:S04]  /*68e0*/  IMAD.WIDE.U32 R2, R13, c[0x0][0x2b0], R2 ;  /* 0x0000ac000d027a25 */ /* 0x000fc800078e0002 */
[C---:B0-----:R-:W-:Y:S01]  /*68f0*/  IMAD R5, R13.reuse, c[0x0][0x2b4], R14 ;  /* 0x0000ad000d057a24 */ /* 0x041fe200078e020e */
[----:B------:R-:W-:Y:S01]  /*6900*/  LEA R4, P0, R2, c[0x0][0x318], 0x2 ;  /* 0x0000c60002047a11 */ /* 0x000fe200078010ff */
[C---:B--2---:R-:W-:Y:S02]  /*6910*/  IMAD R9, R13.reuse, c[0x0][0x1a4], R16 ;  /* 0x000069000d097a24 */ /* 0x044fe400078e0210 */
[----:B------:R-:W-:Y:S01]  /*6920*/  IMAD.WIDE.U32 R6, R13, c[0x0][0x1a0], R6 ;  /* 0x000068000d067a25 */ /* 0x000fe200078e0006 */
[----:B------:R-:W-:-:S04]  /*6930*/  IADD3 R5, R3, R5, RZ ;  /* 0x0000000503057210 */ /* 0x000fc80007ffe0ff */
[----:B------:R-:W-:Y:S02]  /*6940*/  IADD3 R3, R7, R9, RZ ;  /* 0x0000000907037210 */ /* 0x000fe40007ffe0ff */
[----:B------:R-:W-:Y:S02]  /*6950*/  LEA R8, P1, R6, c[0x0][0x228], 0x2 ;  /* 0x00008a0006087a11 */ /* 0x000fe400078210ff */
[----:B------:R-:W-:Y:S02]  /*6960*/  LEA.HI.X R5, R2, c[0x0][0x31c], R5, 0x2, P0 ;  /* 0x0000c70002057a11 */ /* 0x000fe400000f1405 */
[----:B------:R-:W-:Y:S01]  /*6970*/  LEA.HI.X R9, R6, c[0x0][0x22c], R3, 0x2, P1 ;  /* 0x00008b0006097a11 */ /* 0x000fe200008f1403 */
[----:B-1----:R-:W-:-:S05]  /*6980*/  FMUL.FTZ R11, R0, R17 ;  /* 0x00000011000b7220 */ /* 0x002fca0000410000 */
[----:B------:R0:W-:Y:S04]  /*6990*/  RED.E.ADD.F32.FTZ.RN.STRONG.GPU [R4.64], R11 ;  /* 0x0000000b0400798e */ /* 0x0001e8000c10e7a0 */
[----:B------:R-:W2:Y:S01]  /*69a0*/  LDG.E R8, [R8.64] ;  /* 0x0000002008087981 */ /* 0x000ea2000c1e1900 */
[----:B------:R-:W-:Y:S01]  /*69b0*/  MOV R6, UR4 ;  /* 0x0000000400067c02 */ /* 0x000fe20008000f00 */
[----:B------:R-:W-:Y:S01]  /*69c0*/  IMAD.U32 R3, RZ, RZ, UR12 ;  /* 0x0000000cff037e24 */ /* 0x000fe2000f8e00ff */
[----:B------:R-:W-:Y:S01]  /*69d0*/  MOV R7, UR5 ;  /* 0x0000000500077c02 */ /* 0x000fe20008000f00 */
[----:B------:R-:W-:Y:S02]  /*69e0*/  IMAD R12, R12, c[0x0][0x2d0], RZ ;  /* 0x0000b4000c0c7a24 */ /* 0x000fe400078e02ff */
[----:B------:R-:W-:-:S02]  /*69f0*/  IMAD.MOV.U32 R2, RZ, RZ, R6 ;  /* 0x000000ffff027224 */ /* 0x000fc400078e0006 */
[C---:B------:R-:W-:Y:S02]  /*6a00*/  IMAD R7, R13.reuse, c[0x0][0x2d4], R12 ;  /* 0x0000b5000d077a24 */ /* 0x040fe400078e020c */
[C---:B------:R-:W-:Y:S01]  /*6a10*/  IMAD.WIDE.U32 R2, R13.reuse, c[0x0][0x2d0], R2 ;  /* 0x0000b4000d027a25 */ /* 0x040fe200078e0002 */
[----:B------:R-:W-:-:S04]  /*6a20*/  IADD3 R13, R13, c[0x0][0x0], RZ ;  /* 0x000000000d0d7a10 */ /* 0x000fc80007ffe0ff */
[----:B------:R-:W-:Y:S02]  /*6a30*/  IADD3 R3, R3, R7, RZ ;  /* 0x0000000703037210 */ /* 0x000fe40007ffe0ff */
[----:B------:R-:W-:-:S04]  /*6a40*/  LEA R6, P0, R2, c[0x0][0x320], 0x2 ;  /* 0x0000c80002067a11 */ /* 0x000fc800078010ff */
[----:B------:R-:W-:Y:S02]  /*6a50*/  LEA.HI.X R7, R2, c[0x0][0x324], R3, 0x2, P0 ;  /* 0x0000c90002077a11 */ /* 0x000fe400000f1403 */
[----:B------:R-:W-:Y:S01]  /*6a60*/  ISETP.GE.AND P0, PT, R13, c[0x0][0x16c], PT ;  /* 0x00005b000d007a0c */ /* 0x000fe20003f06270 */
[----:B--2---:R-:W-:-:S05]  /*6a70*/  FMUL.FTZ R17, R17, R8 ;  /* 0x0000000811117220 */ /* 0x004fca0000410000 */
[----:B------:R0:W-:Y:S07]  /*6a80*/  RED.E.ADD.F32.FTZ.RN.STRONG.GPU [R6.64], R17 ;  /* 0x000000110600798e */ /* 0x0001ee000c10e7a0 */
[----:B------:R-:W-:Y:S05]  /*6a90*/  @!P0 BRA `(.L_x_29) ;  /* 0xfffffc0000008947 */ /* 0x000fea000383ffff */
[----:B------:R-:W-:Y:S05]  /*6aa0*/  BSYNC B0 ;  /* 0x0000000000007941 */ /* 0x000fea0003800000 */
.L_x_28:
[----:B------:R-:W-:Y:S05]  /*6ab0*/  EXIT ;  /* 0x000000000000794d */ /* 0x000fea0003800000 */
.L_x_6:
[----:B------:R-:W-:Y:S01]  /*6ac0*/  HFMA2.MMA R164, -RZ, RZ, 0, 0 ;  /* 0x00000000ffa47435 */ /* 0x000fe200000001ff */
[----:B------:R-:W-:Y:S01]  /*6ad0*/  MOV R81, R84 ;  /* 0x0000005400517202 */ /* 0x000fe20000000f00 */
[----:B------:R-:W-:Y:S01]  /*6ae0*/  IMAD.MOV.U32 R85, RZ, RZ, 0x1 ;  /* 0x00000001ff557424 */ /* 0x000fe200078e00ff */
[----:B------:R-:W-:-:S02]  /*6af0*/  MOV R163, 0xffffffff ;  /* 0xffffffff00a37802 */ /* 0x000fc40000000f00 */
[----:B------:R-:W-:Y:S02]  /*6b00*/  MOV R80, 0x6b20 ;  /* 0x00006b2000507802 */ /* 0x000fe40000000f00 */
[----:B-----5:R-:W-:Y:S05]  /*6b10*/  CALL.REL.NOINC `($__internal_2_$__cuda_sm70_shflsync_up) ;  /* 0x00000ee000007944 */ /* 0x020fea0003c00000 */
[----:B-1----:R-:W-:Y:S01]  /*6b20*/  IMAD.MOV.U32 R82, RZ, RZ, R85 ;  /* 0x000000ffff527224 */ /* 0x002fe200078e0055 */
[----:B------:R-:W-:Y:S05]  /*6b30*/  BRA `(.L_x_30) ;  /* 0xffffc55000007947 */ /* 0x000fea000383ffff */
.L_x_7:
[----:B------:R-:W-:Y:S01]  /*6b40*/  HFMA2.MMA R85, -RZ, RZ, 0, 5.9604644775390625e-08 ;  /* 0x00000001ff557435 */ /* 0x000fe200000001ff */
[----:B------:R-:W-:Y:S01]  /*6b50*/  MOV R81, R83 ;  /* 0x0000005300517202 */ /* 0x000fe20000000f00 */
[----:B------:R-:W-:Y:S01]  /*6b60*/  IMAD.MOV.U32 R164, RZ, RZ, RZ ;  /* 0x000000ffffa47224 */ /* 0x000fe200078e00ff */
[----:B------:R-:W-:Y:S02]  /*6b70*/  MOV R163, 0xffffffff ;  /* 0xffffffff00a37802 */ /* 0x000fe40000000f00 */
[----:B------:R-:W-:Y:S02]  /*6b80*/  MOV R80, 0x6ba0 ;  /* 0x00006ba000507802 */ /* 0x000fe40000000f00 */
[----:B01---5:R-:W-:Y:S05]  /*6b90*/  CALL.REL.NOINC `($__internal_2_$__cuda_sm70_shflsync_up) ;  /* 0x00000e6000007944 */ /* 0x023fea0003c00000 */
[----:B------:R-:W-:Y:S01]  /*6ba0*/  FMUL.FTZ R81, R84, R82 ;  /* 0x0000005254517220 */ /* 0x000fe20000410000 */
[----:B------:R-:W-:Y:S01]  /*6bb0*/  ISETP.GE.AND P0, PT, R144, 0x1, PT ;  /* 0x000000019000780c */ /* 0x000fe20003f06270 */
[C---:B-1----:R-:W-:Y:S01]  /*6bc0*/  FFMA.FTZ R80, R84.reuse, R85, R83 ;  /* 0x0000005554507223 */ /* 0x042fe20000010053 */
[----:B------:R-:W-:Y:S01]  /*6bd0*/  HFMA2.MMA R85, -RZ, RZ, 0, 1.1920928955078125e-07 ;  /* 0x00000002ff557435 */ /* 0x000fe200000001ff */
[----:B------:R-:W-:Y:S01]  /*6be0*/  IMAD.MOV.U32 R164, RZ, RZ, RZ ;  /* 0x000000ffffa47224 */ /* 0x000fe200078e00ff */
[----:B------:R-:W-:-:S02]  /*6bf0*/  FSEL R84, R84, R81, !P0 ;  /* 0x0000005154547208 */ /* 0x000fc40004000000 */
[----:B------:R-:W-:Y:S02]  /*6c00*/  FSEL R83, R83, R80, !P0 ;  /* 0x0000005053537208 */ /* 0x000fe40004000000 */
[----:B------:R-:W-:Y:S02]  /*6c10*/  MOV R163, 0xffffffff ;  /* 0xffffffff00a37802 */ /* 0x000fe40000000f00 */
[----:B------:R-:W-:Y:S02]  /*6c20*/  MOV R81, R84 ;  /* 0x0000005400517202 */ /* 0x000fe40000000f00 */
[----:B------:R-:W-:Y:S02]  /*6c30*/  MOV R80, 0x6c50 ;  /* 0x00006c5000507802 */ /* 0x000fe40000000f00 */
[----:B------:R-:W-:Y:S05]  /*6c40*/  CALL.REL.NOINC `($__internal_2_$__cuda_sm70_shflsync_up) ;  /* 0x00000db000007944 */ /* 0x000fea0003c00000 */
[----:B-1----:R-:W-:Y:S01]  /*6c50*/  IMAD.MOV.U32 R82, RZ, RZ, R85 ;  /* 0x000000ffff527224 */ /* 0x002fe200078e0055 */
[----:B------:R-:W-:Y:S01]  /*6c60*/  HFMA2.MMA R85, -RZ, RZ, 0, 1.1920928955078125e-07 ;  /* 0x00000002ff557435 */ /* 0x000fe200000001ff */
[----:B------:R-:W-:Y:S01]  /*6c70*/  MOV R81, R83 ;  /* 0x0000005300517202 */ /* 0x000fe20000000f00 */
[----:B------:R-:W-:Y:S01]  /*6c80*/  IMAD.MOV.U32 R164, RZ, RZ, RZ ;  /* 0x000000ffffa47224 */ /* 0x000fe200078e00ff */
[----:B------:R-:W-:-:S02]  /*6c90*/  MOV R163, 0xffffffff ;  /* 0xffffffff00a37802 */ /* 0x000fc40000000f00 */
[----:B------:R-:W-:Y:S02]  /*6ca0*/  MOV R80, 0x6cc0 ;  /* 0x00006cc000507802 */ /* 0x000fe40000000f00 */
[----:B------:R-:W-:Y:S05]  /*6cb0*/  CALL.REL.NOINC `($__internal_2_$__cuda_sm70_shflsync_up) ;  /* 0x00000d4000007944 */ /* 0x000fea0003c00000 */
[----:B------:R-:W-:Y:S01]  /*6cc0*/  ISETP.GE.AND P0, PT, R144, 0x2, PT ;  /* 0x000000029000780c */ /* 0x000fe20003f06270 */
[----:B------:R-:W-:Y:S01]  /*6cd0*/  IMAD.MOV.U32 R164, RZ, RZ, RZ ;  /* 0x000000ffffa47224 */ /* 0x000fe200078e00ff */
[----:B------:R-:W-:Y:S02]  /*6ce0*/  MOV R163, 0xffffffff ;  /* 0xffffffff00a37802 */ /* 0x000fe40000000f00 */
[----:B------:R-:W-:-:S09]  /*6cf0*/  MOV R80, 0x6d50 ;  /* 0x00006d5000507802 */ /* 0x000fd20000000f00 */
[----:B-1----:R-:W-:Y:S01]  /*6d00*/  @P0 FFMA.FTZ R83, R84, R85, R83 ;  /* 0x0000005554530223 */ /* 0x002fe20000010053 */
[----:B------:R-:W-:Y:S01]  /*6d10*/  HFMA2.MMA R85, -RZ, RZ, 0, 2.384185791015625e-07 ;  /* 0x00000004ff557435 */ /* 0x000fe200000001ff */
[----:B------:R-:W-:-:S05]  /*6d20*/  @P0 FMUL.FTZ R84, R82, R84 ;  /* 0x0000005452540220 */ /* 0x000fca0000410000 */
[----:B------:R-:W-:Y:S02]  /*6d30*/  MOV R81, R84 ;  /* 0x0000005400517202 */ /* 0x000fe40000000f00 */
[----:B------:R-:W-:Y:S05]  /*6d40*/  CALL.REL.NOINC `($__internal_2_$__cuda_sm70_shflsync_up) ;  /* 0x00000cb000007944 */ /* 0x000fea0003c00000 */
[----:B-1----:R-:W-:Y:S01]  /*6d50*/  IMAD.MOV.U32 R82, RZ, RZ, R85 ;  /* 0x000000ffff527224 */ /* 0x002fe200078e0055 */
[----:B------:R-:W-:Y:S01]  /*6d60*/  HFMA2.MMA R85, -RZ, RZ, 0, 2.384185791015625e-07 ;  /* 0x00000004ff557435 */ /* 0x000fe200000001ff */
[----:B------:R-:W-:Y:S01]  /*6d70*/  MOV R81, R83 ;  /* 0x0000005300517202 */ /* 0x000fe20000000f00 */
[----:B------:R-:W-:Y:S01]  /*6d80*/  IMAD.MOV.U32 R164, RZ, RZ, RZ ;  /* 0x000000ffffa47224 */ /* 0x000fe200078e00ff */
[----:B------:R-:W-:Y:S02]  /*6d90*/  MOV R163, 0xffffffff ;  /* 0xffffffff00a37802 */ /* 0x000fe40000000f00 */
[----:B------:R-:W-:Y:S02]  /*6da0*/  MOV R80, 0x6dc0 ;  /* 0x00006dc000507802 */ /* 0x000fe40000000f00 */
[----:B------:R-:W-:Y:S05]  /*6db0*/  CALL.REL.NOINC `($__internal_2_$__cuda_sm70_shflsync_up) ;  /* 0x00000c4000007944 */ /* 0x000fea0003c00000 */
[----:B------:R-:W-:Y:S01]  /*6dc0*/  ISETP.GE.AND P0, PT, R144, 0x4, PT ;  /* 0x000000049000780c */ /* 0x000fe20003f06270 */
[----:B------:R-:W-:Y:S01]  /*6dd0*/  IMAD.MOV.U32 R164, RZ, RZ, RZ ;  /* 0x000000ffffa47224 */ /* 0x000fe200078e00ff */
[----:B------:R-:W-:Y:S02]  /*6de0*/  MOV R163, 0xffffffff ;  /* 0xffffffff00a37802 */ /* 0x000fe40000000f00 */
[----:B------:R-:W-:-:S09]  /*6df0*/  MOV R80, 0x6e50 ;  /* 0x00006e5000507802 */ /* 0x000fd20000000f00 */
[----:B-1----:R-:W-:Y:S01]  /*6e00*/  @P0 FFMA.FTZ R83, R84, R85, R83 ;  /* 0x0000005554530223 */ /* 0x002fe20000010053 */
[----:B------:R-:W-:Y:S01]  /*6e10*/  HFMA2.MMA R85, -RZ, RZ, 0, 4.76837158203125e-07 ;  /* 0x00000008ff557435 */ /* 0x000fe200000001ff */
[----:B------:R-:W-:-:S05]  /*6e20*/  @P0 FMUL.FTZ R84, R82, R84 ;  /* 0x0000005452540220 */ /* 0x000fca0000410000 */
[----:B------:R-:W-:Y:S02]  /*6e30*/  MOV R81, R84 ;  /* 0x0000005400517202 */ /* 0x000fe40000000f00 */
[----:B------:R-:W-:Y:S05]  /*6e40*/  CALL.REL.NOINC `($__internal_2_$__cuda_sm70_shflsync_up) ;  /* 0x00000bb000007944 */ /* 0x000fea0003c00000 */
[----:B-1----:R-:W-:Y:S01]  /*6e50*/  IMAD.MOV.U32 R82, RZ, RZ, R85 ;  /* 0x000000ffff527224 */ /* 0x002fe200078e0055 */
[----:B------:R-:W-:Y:S01]  /*6e60*/  HFMA2.MMA R85, -RZ, RZ, 0, 4.76837158203125e-07 ;  /* 0x00000008ff557435 */ /* 0x000fe200000001ff */
[----:B------:R-:W-:Y:S01]  /*6e70*/  MOV R81, R83 ;  /* 0x0000005300517202 */ /* 0x000fe20000000f00 */
[----:B------:R-:W-:Y:S01]  /*6e80*/  IMAD.MOV.U32 R164, RZ, RZ, RZ ;  /* 0x000000ffffa47224 */ /* 0x000fe200078e00ff */
[----:B------:R-:W-:Y:S02]  /*6e90*/  MOV R163, 0xffffffff ;  /* 0xffffffff00a37802 */ /* 0x000fe40000000f00 */
[----:B------:R-:W-:Y:S02]  /*6ea0*/  MOV R80, 0x6ec0 ;  /* 0x00006ec000507802 */ /* 0x000fe40000000f00 */
[----:B------:R-:W-:Y:S05]  /*6eb0*/  CALL.REL.NOINC `($__internal_2_$__cuda_sm70_shflsync_up) ;  /* 0x00000b4000007944 */ /* 0x000fea0003c00000 */
[----:B------:R-:W-:Y:S01]  /*6ec0*/  ISETP.GE.AND P0, PT, R144, 0x8, PT ;  /* 0x000000089000780c */ /* 0x000fe20003f06270 */
[----:B------:R-:W-:Y:S01]  /*6ed0*/  HFMA2.MMA R164, -RZ, RZ, 0, 0 ;  /* 0x00000000ffa47435 */ /* 0x000fe200000001ff */
[----:B------:R-:W-:Y:S02]  /*6ee0*/  MOV R163, 0xffffffff ;  /* 0xffffffff00a37802 */ /* 0x000fe40000000f00 */
[----:B------:R-:W-:-:S09]  /*6ef0*/  MOV R80, 0x6f50 ;  /* 0x00006f5000507802 */ /* 0x000fd20000000f00 */
[----:B-1----:R-:W-:Y:S02]  /*6f00*/  @P0 FFMA.FTZ R83, R84, R85, R83 ;  /* 0x0000005554530223 */ /* 0x002fe40000010053 */
[----:B------:R-:W-:Y:S02]  /*6f10*/  @P0 FMUL.FTZ R84, R82, R84 ;  /* 0x0000005452540220 */ /* 0x000fe40000410000 */
[----:B------:R-:W-:-:S03]  /*6f20*/  IMAD.MOV.U32 R85, RZ, RZ, 0x10 ;  /* 0x00000010ff557424 */ /* 0x000fc600078e00ff */
[----:B------:R-:W-:Y:S02]  /*6f30*/  MOV R81, R84 ;  /* 0x0000005400517202 */ /* 0x000fe40000000f00 */
[----:B------:R-:W-:Y:S05]  /*6f40*/  CALL.REL.NOINC `($__internal_2_$__cuda_sm70_shflsync_up) ;  /* 0x00000ab000007944 */ /* 0x000fea0003c00000 */
[----:B-1----:R-:W-:Y:S01]  /*6f50*/  IMAD.MOV.U32 R82, RZ, RZ, R85 ;  /* 0x000000ffff527224 */ /* 0x002fe200078e0055 */
[----:B------:R-:W-:Y:S01]  /*6f60*/  HFMA2.MMA R85, -RZ, RZ, 0, 9.5367431640625e-07 ;  /* 0x00000010ff557435 */ /* 0x000fe200000001ff */
[----:B------:R-:W-:Y:S01]  /*6f70*/  MOV R81, R83 ;  /* 0x0000005300517202 */ /* 0x000fe20000000f00 */
[----:B------:R-:W-:Y:S01]  /*6f80*/  IMAD.MOV.U32 R164, RZ, RZ, RZ ;  /* 0x000000ffffa47224 */ /* 0x000fe200078e00ff */
[----:B------:R-:W-:Y:S02]  /*6f90*/  MOV R163, 0xffffffff ;  /* 0xffffffff00a37802 */ /* 0x000fe40000000f00 */
[----:B------:R-:W-:Y:S02]  /*6fa0*/  MOV R80, 0x6fc0 ;  /* 0x00006fc000507802 */ /* 0x000fe40000000f00 */
[----:B------:R-:W-:Y:S05]  /*6fb0*/  CALL.REL.NOINC `($__internal_2_$__cuda_sm70_shflsync_up) ;  /* 0x00000a4000007944 */ /* 0x000fea0003c00000 */
[----:B-1----:R-:W-:Y:S05]  /*6fc0*/  BRA `(.L_x_31) ;  /* 0xffffc22000007947 */ /* 0x002fea000383ffff */
.L_x_10:
[----:B------:R-:W-:Y:S01]  /*6fd0*/  HFMA2.MMA R164, -RZ, RZ, 0, 0 ;  /* 0x00000000ffa47435 */ /* 0x000fe200000001ff */
[----:B------:R-:W-:Y:S01]  /*6fe0*/  MOV R81, R84 ;  /* 0x0000005400517202 */ /* 0x000fe20000000f00 */
[----:B------:R-:W-:Y:S01]  /*6ff0*/  IMAD.MOV.U32 R85, RZ, RZ, 0x1 ;  /* 0x00000001ff557424 */ /* 0x000fe200078e00ff */
[----:B------:R-:W-:Y:S02]  /*7000*/  MOV R163, 0xffffffff ;  /* 0xffffffff00a37802 */ /* 0x000fe40000000f00 */
[----:B------:R-:W-:-:S02]  /*7010*/  MOV R80, 0x7030 ;  /* 0x0000703000507802 */ /* 0x000fc40000000f00 */
[----:B-1---5:R-:W-:Y:S05]  /*7020*/  CALL.REL.NOINC `($__internal_2_$__cuda_sm70_shflsync_up) ;  /* 0x000009d000007944 */ /* 0x022fea0003c00000 */
[----:B-1----:R-:W-:Y:S01]  /*7030*/  IMAD.MOV.U32 R82, RZ, RZ, R85 ;  /* 0x000000ffff527224 */ /* 0x002fe200078e0055 */
[----:B------:R-:W-:Y:S01]  /*7040*/  HFMA2.MMA R85, -RZ, RZ, 0, 5.9604644775390625e-08 ;  /* 0x00000001ff557435 */ /* 0x000fe200000001ff */
[----:B------:R-:W-:Y:S01]  /*7050*/  MOV R81, R83 ;  /* 0x0000005300517202 */ /* 0x000fe20000000f00 */
[----:B------:R-:W-:Y:S01]  /*7060*/  IMAD.MOV.U32 R164, RZ, RZ, RZ ;  /* 0x000000ffffa47224 */ /* 0x000fe200078e00ff */
[----:B------:R-:W-:-:S02]  /*7070*/  MOV R163, 0xffffffff ;  /* 0xffffffff00a37802 */ /* 0x000fc40000000f00 */
[----:B------:R-:W-:Y:S02]  /*7080*/  MOV R80, 0x70a0 ;  /* 0x000070a000507802 */ /* 0x000fe40000000f00 */
[----:B------:R-:W-:Y:S05]  /*7090*/  CALL.REL.NOINC `($__internal_2_$__cuda_sm70_shflsync_up) ;  /* 0x0000096000007944 */ /* 0x000fea0003c00000 */
[----:B------:R-:W-:Y:S01]  /*70a0*/  MOV R84, R82 ;  /* 0x0000005200547202 */ /* 0x000fe20000000f00 */
[----:B------:R-:W-:Y:S01]  /*70b0*/  HFMA2.MMA R82, -RZ, RZ, 0, 0 ;  /* 0x00000000ff527435 */ /* 0x000fe200000001ff */
[----:B------:R-:W-:Y:S01]  /*70c0*/  IMAD.MOV.U32 R80, RZ, RZ, R78 ;  /* 0x000000ffff507224 */ /* 0x000fe200078e004e */
[----:B------:R-:W-:Y:S01]  /*70d0*/  MOV R165, 0x1f ;  /* 0x0000001f00a57802 */ /* 0x000fe20000000f00 */
[----:B------:R-:W-:Y:S01]  /*70e0*/  IMAD.MOV.U32 R163, RZ, RZ, -0x1 ;  /* 0xffffffffffa37424 */ /* 0x000fe200078e00ff */
[----:B------:R-:W-:Y:S02]  /*70f0*/  MOV R81, 0x7110 ;  /* 0x0000711000517802 */ /* 0x000fe40000000f00 */
[----:B-1----:R-:W-:Y:S05]  /*7100*/  CALL.REL.NOINC `($__internal_1_$__cuda_sm70_shflsync_idx_p) ;  /* 0x000008a000007944 */ /* 0x002fea0003c00000 */
[----:B------:R-:W-:Y:S01]  /*7110*/  HFMA2.MMA R165, -RZ, RZ, 0, 1.847743988037109375e-06 ;  /* 0x0000001fffa57435 */ /* 0x000fe200000001ff */
[----:B-1----:R-:W-:Y:S01]  /*7120*/  MOV R78, R82 ;  /* 0x00000052004e7202 */ /* 0x002fe20000000f00 */
[----:B------:R-:W-:Y:S01]  /*7130*/  IMAD.MOV.U32 R82, RZ, RZ, RZ ;  /* 0x000000ffff527224 */ /* 0x000fe200078e00ff */
[----:B------:R-:W-:Y:S02]  /*7140*/  MOV R80, R79 ;  /* 0x0000004f00507202 */ /* 0x000fe40000000f00 */
[----:B------:R-:W-:-:S02]  /*7150*/  MOV R163, 0xffffffff ;  /* 0xffffffff00a37802 */ /* 0x000fc40000000f00 */
[----:B------:R-:W-:Y:S02]  /*7160*/  MOV R81, 0x7180 ;  /* 0x0000718000517802 */ /* 0x000fe40000000f00 */
[----:B------:R-:W-:Y:S05]  /*7170*/  CALL.REL.NOINC `($__internal_1_$__cuda_sm70_shflsync_idx_p) ;  /* 0x0000083000007944 */ /* 0x000fea0003c00000 */
[----:B-1----:R-:W-:Y:S05]  /*7180*/  BRA `(.L_x_32) ;  /* 0xffffc1c000007947 */ /* 0x002fea000383ffff */
.L_x_13:
[----:B------:R-:W-:Y:S01]  /*7190*/  HFMA2.MMA R82, -RZ, RZ, 0, 5.9604644775390625e-08 ;  /* 0x00000001ff527435 */ /* 0x000fe200000001ff */
[----:B------:R-:W-:Y:S01]  /*71a0*/  IMAD.MOV.U32 R81, RZ, RZ, R84 ;  /* 0x000000ffff517224 */ /* 0x000fe200078e0054 */
[----:B------:R-:W-:Y:S01]  /*71b0*/  MOV R164, 0x1f ;  /* 0x0000001f00a47802 */ /* 0x000fe20000000f00 */
[----:B------:R-:W-:Y:S01]  /*71c0*/  IMAD.MOV.U32 R163, RZ, RZ, -0x1 ;  /* 0xffffffffffa37424 */ /* 0x000fe200078e00ff */
[----:B------:R-:W-:Y:S02]  /*71d0*/  MOV R80, 0x71f0 ;  /* 0x000071f000507802 */ /* 0x000fe40000000f00 */
[----:B-1----:R-:W-:Y:S05]  /*71e0*/  CALL.REL.NOINC `($__internal_0_$__cuda_sm70_shflsync_down) ;  /* 0x0000078000007944 */ /* 0x002fea0003c00000 */
[----:B-1----:R-:W-:Y:S01]  /*71f0*/  MOV R83, R82 ;  /* 0x0000005200537202 */ /* 0x002fe20000000f00 */
[----:B------:R-:W-:Y:S05]  /*7200*/  BRA `(.L_x_33) ;  /* 0xffffc76000007947 */ /* 0x000fea000383ffff */
.L_x_14:
[----:B------:R-:W-:Y:S01]  /*7210*/  HFMA2.MMA R164, -RZ, RZ, 0, 1.847743988037109375e-06 ;  /* 0x0000001fffa47435 */ /* 0x000fe200000001ff */
[----:B------:R-:W-:Y:S01]  /*7220*/  MOV R81, R85 ;  /* 0x0000005500517202 */ /* 0x000fe20000000f00 */
[----:B------:R-:W-:Y:S01]  /*7230*/  IMAD.MOV.U32 R82, RZ, RZ, 0x1 ;  /* 0x00000001ff527424 */ /* 0x000fe200078e00ff */
[----:B------:R-:W-:Y:S02]  /*7240*/  MOV R163, 0xffffffff ;  /* 0xffffffff00a37802 */ /* 0x000fe40000000f00 */
[----:B------:R-:W-:-:S02]  /*7250*/  MOV R80, 0x7270 ;  /* 0x0000727000507802 */ /* 0x000fc40000000f00 */
[----:B012---:R-:W-:Y:S05]  /*7260*/  CALL.REL.NOINC `($__internal_0_$__cuda_sm70_shflsync_down) ;  /* 0x0000070000007944 */ /* 0x007fea0003c00000 */
[C---:B------:R-:W-:Y:S01]  /*7270*/  FMUL.FTZ R83, R84.reuse, R83 ;  /* 0x0000005354537220 */ /* 0x040fe20000410000 */
[----:B------:R-:W-:Y:S01]  /*7280*/  HFMA2.MMA R164, -RZ, RZ, 0, 1.847743988037109375e-06 ;  /* 0x0000001fffa47435 */ /* 0x000fe200000001ff */
[C---:B-1----:R-:W-:Y:S01]  /*7290*/  FFMA.FTZ R80, R84.reuse, R82, R85 ;  /* 0x0000005254507223 */ /* 0x042fe20000010055 */
[----:B------:R-:W-:Y:S01]  /*72a0*/  MOV R163, 0xffffffff ;  /* 0xffffffff00a37802 */ /* 0x000fe20000000f00 */
[----:B------:R-:W-:Y:S01]  /*72b0*/  IMAD.MOV.U32 R82, RZ, RZ, 0x2 ;  /* 0x00000002ff527424 */ /* 0x000fe200078e00ff */
[----:B------:R-:W-:-:S02]  /*72c0*/  FSEL R84, R84, R83, !P4 ;  /* 0x0000005354547208 */ /* 0x000fc40006000000 */
[----:B------:R-:W-:Y:S02]  /*72d0*/  FSEL R85, R85, R80, !P4 ;  /* 0x0000005055557208 */ /* 0x000fe40006000000 */
[----:B------:R-:W-:Y:S01]  /*72e0*/  MOV R80, 0x7310 ;  /* 0x0000731000507802 */ /* 0x000fe20000000f00 */
[----:B------:R-:W-:Y:S02]  /*72f0*/  IMAD.MOV.U32 R81, RZ, RZ, R84 ;  /* 0x000000ffff517224 */ /* 0x000fe400078e0054 */
[----:B------:R-:W-:Y:S05]  /*7300*/  CALL.REL.NOINC `($__internal_0_$__cuda_sm70_shflsync_down) ;  /* 0x0000066000007944 */ /* 0x000fea0003c00000 */
[----:B------:R-:W-:Y:S01]  /*7310*/  HFMA2.MMA R164, -RZ, RZ, 0, 1.847743988037109375e-06 ;  /* 0x0000001fffa47435 */ /* 0x000fe200000001ff */
[----:B-1----:R-:W-:Y:S01]  /*7320*/  MOV R83, R82 ;  /* 0x0000005200537202 */ /* 0x002fe20000000f00 */
[----:B------:R-:W-:Y:S01]  /*7330*/  IMAD.MOV.U32 R82, RZ, RZ, 0x2 ;  /* 0x00000002ff527424 */ /* 0x000fe200078e00ff */
[----:B------:R-:W-:Y:S02]  /*7340*/  MOV R81, R85 ;  /* 0x0000005500517202 */ /* 0x000fe40000000f00 */
[----:B------:R-:W-:Y:S02]  /*7350*/  MOV R163, 0xffffffff ;  /* 0xffffffff00a37802 */ /* 0x000fe40000000f00 */
[----:B------:R-:W-:-:S02]  /*7360*/  MOV R80, 0x7380 ;  /* 0x0000738000507802 */ /* 0x000fc40000000f00 */
[----:B------:R-:W-:Y:S05]  /*7370*/  CALL.REL.NOINC `($__internal_0_$__cuda_sm70_shflsync_down) ;  /* 0x000005f000007944 */ /* 0x000fea0003c00000 */
[----:B-1----:R-:W-:Y:S01]  /*7380*/  @!P3 FFMA.FTZ R85, R84, R82, R85 ;  /* 0x000000525455b223 */ /* 0x002fe20000010055 */
[----:B------:R-:W-:Y:S01]  /*7390*/  HFMA2.MMA R164, -RZ, RZ, 0, 1.847743988037109375e-06 ;  /* 0x0000001fffa47435 */ /* 0x000fe200000001ff */
[----:B------:R-:W-:Y:S01]  /*73a0*/  @!P3 FMUL.FTZ R84, R83, R84 ;  /* 0x000000545354b220 */ /* 0x000fe20000410000 */
[----:B------:R-:W-:Y:S01]  /*73b0*/  MOV R163, 0xffffffff ;  /* 0xffffffff00a37802 */ /* 0x000fe20000000f00 */
[----:B------:R-:W-:Y:S01]  /*73c0*/  IMAD.MOV.U32 R82, RZ, RZ, 0x4 ;  /* 0x00000004ff527424 */ /* 0x000fe200078e00ff */
[----:B------:R-:W-:Y:S01]  /*73d0*/  MOV R80, 0x7400 ;  /* 0x0000740000507802 */ /* 0x000fe20000000f00 */
[----:B------:R-:W-:-:S02]  /*73e0*/  IMAD.MOV.U32 R81, RZ, RZ, R84 ;  /* 0x000000ffff517224 */ /* 0x000fc400078e0054 */
[----:B------:R-:W-:Y:S05]  /*73f0*/  CALL.REL.NOINC `($__internal_0_$__cuda_sm70_shflsync_down) ;  /* 0x0000057000007944 */ /* 0x000fea0003c00000 */
[----:B------:R-:W-:Y:S01]  /*7400*/  HFMA2.MMA R164, -RZ, RZ, 0, 1.847743988037109375e-06 ;  /* 0x0000001fffa47435 */ /* 0x000fe200000001ff */
[----:B-1----:R-:W-:Y:S01]  /*7410*/  MOV R83, R82 ;  /* 0x0000005200537202 */ /* 0x002fe20000000f00 */
[----:B------:R-:W-:Y:S01]  /*7420*/  IMAD.MOV.U32 R82, RZ, RZ, 0x4 ;  /* 0x00000004ff527424 */ /* 0x000fe200078e00ff */
[----:B------:R-:W-:-:S02]  /*7430*/  MOV R81, R85 ;  /* 0x0000005500517202 */ /* 0x000fc40000000f00 */
[----:B------:R-:W-:Y:S02]  /*7440*/  MOV R163, 0xffffffff ;  /* 0xffffffff00a37802 */ /* 0x000fe40000000f00 */
[----:B------:R-:W-:Y:S02]  /*7450*/  MOV R80, 0x7470 ;  /* 0x0000747000507802 */ /* 0x000fe40000000f00 */
[----:B------:R-:W-:Y:S05]  /*7460*/  CALL.REL.NOINC `($__internal_0_$__cuda_sm70_shflsync_down) ;  /* 0x0000050000007944 */ /* 0x000fea0003c00000 */
[----:B-1----:R-:W-:Y:S01]  /*7470*/  @!P2 FFMA.FTZ R85, R84, R82, R85 ;  /* 0x000000525455a223 */ /* 0x002fe20000010055 */
[----:B------:R-:W-:Y:S01]  /*7480*/  HFMA2.MMA R82, -RZ, RZ, 0, 4.76837158203125e-07 ;  /* 0x00000008ff527435 */ /* 0x000fe200000001ff */
[----:B------:R-:W-:Y:S01]  /*7490*/  @!P2 FMUL.FTZ R84, R83, R84 ;  /* 0x000000545354a220 */ /* 0x000fe20000410000 */
[----:B------:R-:W-:Y:S01]  /*74a0*/  MOV R163, 0xffffffff ;  /* 0xffffffff00a37802 */ /* 0x000fe20000000f00 */
[----:B------:R-:W-:Y:S01]  /*74b0*/  IMAD.MOV.U32 R83, RZ, RZ, R85 ;  /* 0x000000ffff537224 */ /* 0x000fe200078e0055 */
[----:B------:R-:W-:Y:S01]  /*74c0*/  MOV R80, 0x7510 ;  /* 0x0000751000507802 */ /* 0x000fe20000000f00 */
[----:B------:R-:W-:Y:S01]  /*74d0*/  IMAD.MOV.U32 R164, RZ, RZ, 0x1f ;  /* 0x0000001fffa47424 */ /* 0x000fe200078e00ff */
[----:B------:R-:W-:-:S04]  /*74e0*/  MOV R85, R84 ;  /* 0x0000005400557202 */ /* 0x000fc80000000f00 */
[----:B------:R-:W-:Y:S02]  /*74f0*/  MOV R81, R85 ;  /* 0x0000005500517202 */ /* 0x000fe40000000f00 */
[----:B------:R-:W-:Y:S05]  /*7500*/  CALL.REL.NOINC `($__internal_0_$__cuda_sm70_shflsync_down) ;  /* 0x0000046000007944 */ /* 0x000fea0003c00000 */
[----:B-1----:R-:W-:Y:S01]  /*7510*/  IMAD.MOV.U32 R84, RZ, RZ, R82 ;  /* 0x000000ffff547224 */ /* 0x002fe200078e0052 */
[----:B------:R-:W-:Y:S01]  /*7520*/  HFMA2.MMA R82, -RZ, RZ, 0, 4.76837158203125e-07 ;  /* 0x00000008ff527435 */ /* 0x000fe200000001ff */
[----:B------:R-:W-:Y:S01]  /*7530*/  MOV R81, R83 ;  /* 0x0000005300517202 */ /* 0x000fe20000000f00 */
[----:B------:R-:W-:Y:S01]  /*7540*/  IMAD.MOV.U32 R164, RZ, RZ, 0x1f ;  /* 0x0000001fffa47424 */ /* 0x000fe200078e00ff */
[----:B------:R-:W-:Y:S02]  /*7550*/  MOV R163, 0xffffffff ;  /* 0xffffffff00a37802 */ /* 0x000fe40000000f00 */
[----:B------:R-:W-:Y:S02]  /*7560*/  MOV R80, 0x7580 ;  /* 0x0000758000507802 */ /* 0x000fe40000000f00 */
[----:B------:R-:W-:Y:S05]  /*7570*/  CALL.REL.NOINC `($__internal_0_$__cuda_sm70_shflsync_down) ;  /* 0x000003f000007944 */ /* 0x000fea0003c00000 */
[----:B-1----:R-:W-:Y:S01]  /*7580*/  @!P1 FFMA.FTZ R83, R85, R82, R83 ;  /* 0x0000005255539223 */ /* 0x002fe20000010053 */
[----:B------:R-:W-:Y:S01]  /*7590*/  HFMA2.MMA R164, -RZ, RZ, 0, 1.847743988037109375e-06 ;  /* 0x0000001fffa47435 */ /* 0x000fe200000001ff */
[----:B------:R-:W-:Y:S01]  /*75a0*/  @!P1 FMUL.FTZ R85, R84, R85 ;  /* 0x0000005554559220 */ /* 0x000fe20000410000 */
[----:B------:R-:W-:Y:S01]  /*75b0*/  MOV R163, 0xffffffff ;  /* 0xffffffff00a37802 */ /* 0x000fe20000000f00 */
[----:B------:R-:W-:Y:S01]  /*75c0*/  IMAD.MOV.U32 R82, RZ, RZ, 0x10 ;  /* 0x00000010ff527424 */ /* 0x000fe200078e00ff */
[----:B------:R-:W-:Y:S01]  /*75d0*/  MOV R84, R83 ;  /* 0x0000005300547202 */ /* 0x000fe20000000f00 */
[----:B------:R-:W-:Y:S01]  /*75e0*/  IMAD.MOV.U32 R81, RZ, RZ, R85 ;  /* 0x000000ffff517224 */ /* 0x000fe200078e0055 */
[----:B------:R-:W-:-:S02]  /*75f0*/  MOV R80, 0x7610 ;  /* 0x0000761000507802 */ /* 0x000fc40000000f00 */
        /* <DEDUP_REMOVED lines=9> */
[----:B------:R-:W-:Y:S01]  /*7690*/  HFMA2.MMA R165, -RZ, RZ, 0, 1.847743988037109375e-06 ;  /* 0x0000001fffa57435 */ /* 0x000fe200000001ff */
[----:B------:R-:W-:Y:S01]  /*76a0*/  @!P0 FMUL.FTZ R85, R83, R85 ;  /* 0x0000005553558220 */ /* 0x000fe20000410000 */
[----:B------:R-:W-:Y:S01]  /*76b0*/  MOV R163, 0xffffffff ;  /* 0xffffffff00a37802 */ /* 0x000fe20000000f00 */
[----:B------:R-:W-:Y:S01]  /*76c0*/  IMAD.MOV.U32 R82, RZ, RZ, RZ ;  /* 0x000000ffff527224 */ /* 0x000fe200078e00ff */
[----:B------:R-:W-:Y:S01]  /*76d0*/  MOV R81, 0x7700 ;  /* 0x0000770000517802 */ /* 0x000fe20000000f00 */
[----:B------:R-:W-:Y:S02]  /*76e0*/  IMAD.MOV.U32 R80, RZ, RZ, R85 ;  /* 0x000000ffff507224 */ /* 0x000fe400078e0055 */
[----:B------:R-:W-:Y:S05]  /*76f0*/  CALL.REL.NOINC `($__internal_1_$__cuda_sm70_shflsync_idx_p) ;  /* 0x000002b000007944 */ /* 0x000fea0003c00000 */
[----:B------:R-:W-:Y:S01]  /*7700*/  HFMA2.MMA R165, -RZ, RZ, 0, 1.847743988037109375e-06 ;  /* 0x0000001fffa57435 */ /* 0x000fe200000001ff */
[----:B-1----:R-:W-:Y:S01]  /*7710*/  MOV R83, R82 ;  /* 0x0000005200537202 */ /* 0x002fe20000000f00 */
[----:B------:R-:W-:Y:S01]  /*7720*/  IMAD.MOV.U32 R82, RZ, RZ, RZ ;  /* 0x000000ffff527224 */ /* 0x000fe200078e00ff */
[----:B------:R-:W-:-:S02]  /*7730*/  MOV R80, R84 ;  /* 0x0000005400507202 */ /* 0x000fc40000000f00 */
[----:B------:R-:W-:Y:S02]  /*7740*/  MOV R163, 0xffffffff ;  /* 0xffffffff00a37802 */ /* 0x000fe40000000f00 */
[----:B------:R-:W-:Y:S02]  /*7750*/  MOV R81, 0x7770 ;  /* 0x0000777000517802 */ /* 0x000fe40000000f00 */
[----:B------:R-:W-:Y:S05]  /*7760*/  CALL.REL.NOINC `($__internal_1_$__cuda_sm70_shflsync_idx_p) ;  /* 0x0000024000007944 */ /* 0x000fea0003c00000 */
[----:B------:R-:W-:Y:S01]  /*7770*/  IMAD.MOV.U32 R86, RZ, RZ, R83 ;  /* 0x000000ffff567224 */ /* 0x000fe200078e0053 */
[----:B------:R-:W-:Y:S01]  /*7780*/  HFMA2.MMA R164, -RZ, RZ, 0, 1.847743988037109375e-06 ;  /* 0x0000001fffa47435 */ /* 0x000fe200000001ff */
[----:B-1----:R-:W-:Y:S01]  /*7790*/  MOV R83, R82 ;  /* 0x0000005200537202 */ /* 0x002fe20000000f00 */
[----:B------:R-:W-:Y:S01]  /*77a0*/  IMAD.MOV.U32 R82, RZ, RZ, 0x1 ;  /* 0x00000001ff527424 */ /* 0x000fe200078e00ff */
[----:B------:R-:W-:Y:S02]  /*77b0*/  MOV R81, R85 ;  /* 0x0000005500517202 */ /* 0x000fe40000000f00 */
[----:B------:R-:W-:Y:S02]  /*77c0*/  MOV R163, 0xffffffff ;  /* 0xffffffff00a37802 */ /* 0x000fe40000000f00 */
[----:B------:R-:W-:-:S02]  /*77d0*/  MOV R80, 0x77f0 ;  /* 0x000077f000507802 */ /* 0x000fc40000000f00 */
[----:B------:R-:W-:Y:S05]  /*77e0*/  CALL.REL.NOINC `($__internal_0_$__cuda_sm70_shflsync_down) ;  /* 0x0000018000007944 */ /* 0x000fea0003c00000 */
[----:B-1----:R-:W-:Y:S01]  /*77f0*/  IMAD.MOV.U32 R87, RZ, RZ, R82 ;  /* 0x000000ffff577224 */ /* 0x002fe200078e0052 */
[----:B------:R-:W-:Y:S01]  /*7800*/  HFMA2.MMA R82, -RZ, RZ, 0, 5.9604644775390625e-08 ;  /* 0x00000001ff527435 */ /* 0x000fe200000001ff */
[----:B------:R-:W-:Y:S01]  /*7810*/  MOV R81, R84 ;  /* 0x0000005400517202 */ /* 0x000fe20000000f00 */
[----:B------:R-:W-:Y:S01]  /*7820*/  IMAD.MOV.U32 R164, RZ, RZ, 0x1f ;  /* 0x0000001fffa47424 */ /* 0x000fe200078e00ff */
[----:B------:R-:W-:-:S02]  /*7830*/  MOV R163, 0xffffffff ;  /* 0xffffffff00a37802 */ /* 0x000fc40000000f00 */
[----:B------:R-:W-:Y:S02]  /*7840*/  MOV R80, 0x7860 ;  /* 0x0000786000507802 */ /* 0x000fe40000000f00 */
[----:B------:R-:W-:Y:S05]  /*7850*/  CALL.REL.NOINC `($__internal_0_$__cuda_sm70_shflsync_down) ;  /* 0x0000011000007944 */ /* 0x000fea0003c00000 */
[----:B-1----:R-:W-:Y:S01]  /*7860*/  MOV R85, R82 ;  /* 0x0000005200557202 */ /* 0x002fe20000000f00 */
[----:B------:R-:W-:Y:S01]  /*7870*/  HFMA2.MMA R82, -RZ, RZ, 0, 0 ;  /* 0x00000000ff527435 */ /* 0x000fe200000001ff */
[----:B------:R-:W-:Y:S01]  /*7880*/  IMAD.MOV.U32 R84, RZ, RZ, R87 ;  /* 0x000000ffff547224 */ /* 0x000fe200078e0057 */
[----:B------:R-:W-:Y:S01]  /*7890*/  MOV R80, R78 ;  /* 0x0000004e00507202 */ /* 0x000fe20000000f00 */
[----:B------:R-:W-:Y:S01]  /*78a0*/  IMAD.MOV.U32 R165, RZ, RZ, 0x1f ;  /* 0x0000001fffa57424 */ /* 0x000fe200078e00ff */
[----:B------:R-:W-:Y:S02]  /*78b0*/  MOV R163, 0xffffffff ;  /* 0xffffffff00a37802 */ /* 0x000fe40000000f00 */
[----:B------:R-:W-:Y:S02]  /*78c0*/  MOV R81, 0x78e0 ;  /* 0x000078e000517802 */ /* 0x000fe40000000f00 */
[----:B------:R-:W-:Y:S05]  /*78d0*/  CALL.REL.NOINC `($__internal_1_$__cuda_sm70_shflsync_idx_p) ;  /* 0x000000d000007944 */ /* 0x000fea0003c00000 */
[----:B-1----:R-:W-:Y:S01]  /*78e0*/  MOV R87, R82 ;  /* 0x0000005200577202 */ /* 0x002fe20000000f00 */
[----:B------:R-:W-:Y:S01]  /*78f0*/  HFMA2.MMA R82, -RZ, RZ, 0, 0 ;  /* 0x00000000ff527435 */ /* 0x000fe200000001ff */
[----:B------:R-:W-:Y:S01]  /*7900*/  IMAD.MOV.U32 R80, RZ, RZ, R79 ;  /* 0x000000ffff507224 */ /* 0x000fe200078e004f */
[----:B------:R-:W-:Y:S01]  /*7910*/  MOV R165, 0x1f ;  /* 0x0000001f00a57802 */ /* 0x000fe20000000f00 */
[----:B------:R-:W-:Y:S01]  /*7920*/  IMAD.MOV.U32 R163, RZ, RZ, -0x1 ;  /* 0xffffffffffa37424 */ /* 0x000fe200078e00ff */
[----:B------:R-:W-:-:S02]  /*7930*/  MOV R81, 0x7950 ;  /* 0x0000795000517802 */ /* 0x000fc40000000f00 */
[----:B------:R-:W-:Y:S05]  /*7940*/  CALL.REL.NOINC `($__internal_1_$__cuda_sm70_shflsync_idx_p) ;  /* 0x0000006000007944 */ /* 0x000fea0003c00000 */
[----:B-1----:R-:W-:Y:S01]  /*7950*/  MOV R81, R82 ;  /* 0x0000005200517202 */ /* 0x002fe20000000f00 */
[----:B------:R-:W-:Y:S05]  /*7960*/  BRA `(.L_x_34) ;  /* 0xffffc1a000007947 */ /* 0x000fea000383ffff */
        .weak           $__internal_0_$__cuda_sm70_shflsync_down
        .type           $__internal_0_$__cuda_sm70_shflsync_down,@function
        .size           $__internal_0_$__cuda_sm70_shflsync_down,($__internal_1_$__cuda_sm70_shflsync_idx_p - $__internal_0_$__cuda_sm70_shflsync_down)
$__internal_0_$__cuda_sm70_shflsync_down:
[----:B------:R-:W-:Y:S04]  /*7970*/  WARPSYNC R163 ;  /* 0x000000a300007348 */ /* 0x000fe80003800000 */
[----:B------:R0:W1:Y:S02]  /*7980*/  SHFL.DOWN PT, R82, R81, R82, R164 ;  /* 0x0800005251527389 */ /* 0x00006400000e00a4 */
[----:B0-----:R-:W-:-:S06]  /*7990*/  HFMA2.MMA R81, -RZ, RZ, 0, 0 ;  /* 0x00000000ff517435 */ /* 0x001fcc00000001ff */
[----:B------:R-:W-:Y:S05]  /*79a0*/  RET.REL.NODEC R80 `(_Z25selective_scan_bwd_kernelI32Selective_Scan_bwd_kernel_traitsILi128ELi16ELb0ELb0ELb0ELb0ELb0EN3c104HalfEfEEv12SSMParamsBwd) ;  /* 0xffff865050007950 */ /* 0x000fea0003c3ffff */
        .weak           $__internal_1_$__cuda_sm70_shflsync_idx_p
        .type           $__internal_1_$__cuda_sm70_shflsync_idx_p,@function
        .size           $__internal_1_$__cuda_sm70_shflsync_idx_p,($__internal_2_$__cuda_sm70_shflsync_up - $__internal_1_$__cuda_sm70_shflsync_idx_p)
$__internal_1_$__cuda_sm70_shflsync_idx_p:
[----:B------:R-:W-:Y:S04]  /*79b0*/  WARPSYNC R163 ;  /* 0x000000a300007348 */ /* 0x000fe80003800000 */
[----:B------:R0:W1:Y:S02]  /*79c0*/  SHFL.IDX PT, R82, R80, R82, R165 ;  /* 0x0000005250527389 */ /* 0x00006400000e00a5 */
[----:B0-----:R-:W-:Y:S01]  /*79d0*/  IMAD.MOV.U32 R80, RZ, RZ, R81 ;  /* 0x000000ffff507224 */ /* 0x001fe200078e0051 */
[----:B------:R-:W-:-:S04]  /*79e0*/  MOV R81, 0x0 ;  /* 0x0000000000517802 */ /* 0x000fc80000000f00 */
[----:B------:R-:W-:Y:S05]  /*79f0*/  RET.REL.NODEC R80 `(_Z25selective_scan_bwd_kernelI32Selective_Scan_bwd_kernel_traitsILi128ELi16ELb0ELb0ELb0ELb0ELb0EN3c104HalfEfEEv12SSMParamsBwd) ;  /* 0xffff860050007950 */ /* 0x000fea0003c3ffff */
        .weak           $__internal_2_$__cuda_sm70_shflsync_up
        .type           $__internal_2_$__cuda_sm70_shflsync_up,@function
        .size           $__internal_2_$__cuda_sm70_shflsync_up,(.L_x_8814 - $__internal_2_$__cuda_sm70_shflsync_up)
$__internal_2_$__cuda_sm70_shflsync_up:
[----:B------:R-:W-:Y:S04]  /*7a00*/  WARPSYNC R163 ;  /* 0x000000a300007348 */ /* 0x000fe80003800000 */
[----:B------:R0:W1:Y:S02]  /*7a10*/  SHFL.UP PT, R85, R81, R85, R164 ;  /* 0x0400005551557389 */ /* 0x00006400000e00a4 */
[----:B0-----:R-:W-:-:S06]  /*7a20*/  HFMA2.MMA R81, -RZ, RZ, 0, 0 ;  /* 0x00000000ff517435 */ /* 0x001fcc00000001ff */
[----:B------:R-:W-:Y:S05]  /*7a30*/  RET.REL.NODEC R80 `(_Z25selective_scan_bwd_kernelI32Selective_Scan_bwd_kernel_traitsILi128ELi16ELb0ELb0ELb0ELb0ELb0EN3c104HalfEfEEv12SSMParamsBwd) ;  /* 0xffff85c050007950 */ /* 0x000fea0003c3ffff */
.L_x_35:
[----:B------:R-:W-:-:S00]  /*7a40*/  BRA `(.L_x_35) ;  /* 0xfffffff000007947 */ /* 0x000fc0000383ffff */
[----:B------:R-:W-:-:S00]  /*7a50*/  NOP ;  /* 0x0000000000007918 */ /* 0x000fc00000000000 */
        /* <DEDUP_REMOVED lines=10> */
.L_x_8814:


//--------------------- .text._Z25selective_scan_bwd_kernelI32Selective_Scan_bwd_kernel_traitsILi128ELi16ELb0ELb0ELb0ELb0ELb1EN3c104HalfEfEEv12SSMParamsBwd --------------------------
	.section	.text._Z25selective_scan_bwd_kernelI32Selective_Scan_bwd_kernel_traitsILi128ELi16ELb0ELb0ELb0ELb0ELb1EN3c104HalfEfEEv12SSMParamsBwd,"ax",@progbits
	.sectioninfo	@"SHI_REGISTERS=168"
	.align	128
        .global         _Z25selective_scan_bwd_kernelI32Selective_Scan_bwd_kernel_traitsILi128ELi16ELb0ELb0ELb0ELb0ELb1EN3c104HalfEfEEv12SSMParamsBwd
        .type           _Z25selective_scan_bwd_kernelI32Selective_Scan_bwd_kernel_traitsILi128ELi16ELb0ELb0ELb0ELb0ELb1EN3c104HalfEfEEv12SSMParamsBwd,@function
        .size           _Z25selective_scan_bwd_kernelI32Selective_Scan_bwd_kernel_traitsILi128ELi16ELb0ELb0ELb0ELb0ELb1EN3c104HalfEfEEv12SSMParamsBwd,(.L_x_8817 - _Z25selective_scan_bwd_kernelI32Selective_Scan_bwd_kernel_traitsILi128ELi16ELb0ELb0ELb0ELb0ELb1EN3c104HalfEfEEv12SSMParamsBwd)
        .other          _Z25selective_scan_bwd_kernelI32Selective_Scan_bwd_kernel_traitsILi128ELi16ELb0ELb0ELb0ELb0ELb1EN3c104HalfEfEEv12SSMParamsBwd,@"STO_CUDA_ENTRY STV_DEFAULT"
_Z25selective_scan_bwd_kernelI32Selective_Scan_bwd_kernel_traitsILi128ELi16ELb0ELb0ELb0ELb0ELb1EN3c104HalfEfEEv12SSMParamsBwd:
.text._Z25selective_scan_bwd_kernelI32Selective_Scan_bwd_kernel_traitsILi128ELi16ELb0ELb0ELb0ELb0ELb1EN3c104HalfEfEEv12SSMParamsBwd:
        /* <DEDUP_REMOVED lines=22> */
[----:B------:R-:W-:Y:S01]  /*0160*/  MOV R4, UR6 ;  /* 0x0000000600047c02 */ /* 0x000fe20008000f00 */
[----:B------:R-:W-:Y:S01]  /*0170*/  ULDC.64 UR24, c[0x0][0x1d8] ;  /* 0x0000760000187ab9 */ /* 0x000fe20000000a00 */
[----:B------:R-:W-:Y:S01]  /*0180*/  IMAD.U32 R3, RZ, RZ, UR5 ;  /* 0x00000005ff037e24 */ /* 0x000fe2000f8e00ff */
[----:B------:R-:W-:-:S02]  /*0190*/  UISETP.NE.U32.AND UP1, UPT, URZ, UR20, UPT ;  /* 0x000000143f00728c */ /* 0x000fc4000bf25070 */
[----:B------:R-:W-:Y:S01]  /*01a0*/  MOV R5, UR7 ;  /* 0x0000000700057c02 */ /* 0x000fe20008000f00 */
[----:B------:R-:W-:Y:S01]  /*01b0*/  ULDC.64 UR4, c[0x0][0x260] ;  /* 0x0000980000047ab9 */ /* 0x000fe20000000a00 */
[----:B------:R-:W2:Y:S01]  /*01c0*/  @P0 LDG.E R2, [R2.64] ;  /* 0x0000002202020981 */ /* 0x000ea2000c1e1900 */
[----:B------:R-:W-:Y:S02]  /*01d0*/  UISETP.NE.AND.EX UP1, UPT, URZ, UR21, UPT, UP1 ;  /* 0x000000153f00728c */ /* 0x000fe4000bf25310 */
[----:B-1----:R-:W-:Y:S01]  /*01e0*/  USHF.R.S32.HI UR38, URZ, 0x1f, UR37 ;  /* 0x0000001f3f267899 */ /* 0x002fe20008011425 */
[----:B------:R-:W3:Y:S01]  /*01f0*/  @P1 LDG.E R4, [R4.64] ;  /* 0x0000002204041981 */ /* 0x000ee2000c1e1900 */
[----:B------:R-:W-:Y:S01]  /*0200*/  UISETP.NE.U32.AND UP0, UPT, URZ, UR4, UPT ;  /* 0x000000043f00728c */ /* 0x000fe2000bf05070 */
[----:B------:R-:W-:Y:S01]  /*0210*/  CS2R R164, SRZ ;  /* 0x0000000000a47805 */ /* 0x000fe2000001ff00 */
[----:B------:R-:W-:Y:S02]  /*0220*/  UIMAD.WIDE.U32 UR12, UR37, UR8, URZ ;  /* 0x00000008250c72a5 */ /* 0x000fe4000f8e003f */
[----:B------:R-:W-:-:S02]  /*0230*/  UISETP.NE.AND.EX UP0, UPT, URZ, UR5, UPT, UP0 ;  /* 0x000000053f00728c */ /* 0x000fc4000bf05300 */
[----:B------:R-:W-:Y:S02]  /*0240*/  UIMAD UR5, UR38, UR8, URZ ;  /* 0x00000008260572a4 */ /* 0x000fe4000f8e023f */
[----:B------:R-:W-:Y:S02]  /*0250*/  ULDC.64 UR6, c[0x0][0x1d0] ;  /* 0x0000740000067ab9 */ /* 0x000fe40000000a00 */
[----:B------:R-:W-:Y:S02]  /*0260*/  UMOV UR8, URZ ;  /* 0x0000003f00087c82 */ /* 0x000fe40008000000 */
[----:B------:R-:W-:Y:S02]  /*0270*/  @UP1 ULEA UR8, UP3, UR14, UR20, 0x2 ;  /* 0x000000140e081291 */ /* 0x000fe4000f86103f */
[----:B------:R-:W-:Y:S02]  /*0280*/  UISETP.NE.U32.AND UP2, UPT, URZ, UR22, UPT ;  /* 0x000000163f00728c */ /* 0x000fe4000bf45070 */
[----:B------:R-:W-:-:S02]  /*0290*/  UIMAD UR18, UR37, UR9, UR5 ;  /* 0x00000009251272a4 */ /* 0x000fc4000f8e0205 */
[----:B------:R-:W-:Y:S02]  /*02a0*/  UIMAD UR4, UR38, UR6, URZ ;  /* 0x00000006260472a4 */ /* 0x000fe4000f8e023f */
[----:B------:R-:W-:Y:S02]  /*02b0*/  UMOV UR9, URZ ;  /* 0x0000003f00097c82 */ /* 0x000fe40008000000 */
[----:B------:R-:W-:Y:S02]  /*02c0*/  @UP1 ULEA.HI.X UR9, UR14, UR21, UR15, 0x2, UP3 ;  /* 0x000000150e091291 */ /* 0x000fe400098f140f */
[----:B------:R-:W-:Y:S02]  /*02d0*/  UISETP.NE.AND.EX UP2, UPT, URZ, UR23, UPT, UP2 ;  /* 0x000000173f00728c */ /* 0x000fe4000bf45320 */
[----:B------:R-:W-:Y:S02]  /*02e0*/  ULDC.64 UR20, c[0x0][0x1e8] ;  /* 0x00007a0000147ab9 */ /* 0x000fe40000000a00 */
[----:B------:R-:W-:-:S02]  /*02f0*/  UIMAD.WIDE.U32 UR10, UR37, UR6, URZ ;  /* 0x00000006250a72a5 */ /* 0x000fc4000f8e003f */
[----:B------:R-:W-:Y:S02]  /*0300*/  UIMAD UR16, UR37, UR7, UR4 ;  /* 0x00000007251072a4 */ /* 0x000fe4000f8e0204 */
[----:B------:R-:W-:Y:S02]  /*0310*/  UIMAD UR19, UR15, UR20, URZ ;  /* 0x000000140f1372a4 */ /* 0x000fe4000f8e023f */
[----:B------:R-:W-:Y:S02]  /*0320*/  UIMAD UR6, UR38, UR26, URZ ;  /* 0x0000001a260672a4 */ /* 0x000fe4000f8e023f */
[----:B------:R-:W-:Y:S02]  /*0330*/  UIMAD UR17, UR15, UR24, URZ ;  /* 0x000000180f1172a4 */ /* 0x000fe4000f8e023f */
[----:B------:R-:W-:Y:S02]  /*0340*/  UIADD3 UR11, UR11, UR16, URZ ;  /* 0x000000100b0b7290 */ /* 0x000fe4000fffe03f */
[----:B------:R-:W-:-:S02]  /*0350*/  UIMAD.WIDE.U32 UR4, UR37, UR26, URZ ;  /* 0x0000001a250472a5 */ /* 0x000fc4000f8e003f */
[----:B------:R-:W-:Y:S02]  /*0360*/  UIADD3 UR13, UR13, UR18, URZ ;  /* 0x000000120d0d7290 */ /* 0x000fe4000fffe03f */
[----:B------:R-:W-:Y:S02]  /*0370*/  UIMAD UR26, UR14, UR21, UR19 ;  /* 0x000000150e1a72a4 */ /* 0x000fe4000f8e0213 */
[----:B------:R-:W-:Y:S02]  /*0380*/  UIMAD UR27, UR37, UR27, UR6 ;  /* 0x0000001b251b72a4 */ /* 0x000fe4000f8e0206 */
[----:B------:R-:W-:Y:S02]  /*0390*/  UIMAD UR25, UR14, UR25, UR17 ;  /* 0x000000190e1972a4 */ /* 0x000fe4000f8e0211 */
[----:B------:R-:W-:Y:S02]  /*03a0*/  ULDC.64 UR18, c[0x0][0x280] ;  /* 0x0000a00000127ab9 */ /* 0x000fe40000000a00 */
[----:B------:R-:W-:-:S02]  /*03b0*/  UMOV UR6, URZ ;  /* 0x0000003f00067c82 */ /* 0x000fc40008000000 */
[----:B------:R-:W-:Y:S02]  /*03c0*/  UIMAD.WIDE.U32 UR16, UR14, UR24, UR10 ;  /* 0x000000180e1072a5 */ /* 0x000fe4000f8e000a */
[----:B------:R-:W-:Y:S02]  /*03d0*/  ULDC UR29, c[0x0][0x174] ;  /* 0x00005d00001d7ab9 */ /* 0x000fe40000000800 */
[----:B------:R-:W-:Y:S02]  /*03e0*/  @UP2 ULEA UR6, UP1, UR14, UR22, 0x2 ;  /* 0x000000160e062291 */ /* 0x000fe4000f82103f */
[----:B------:R-:W-:Y:S02]  /*03f0*/  UIMAD UR24, UR15, UR18, URZ ;  /* 0x000000120f1872a4 */ /* 0x000fe4000f8e023f */
[----:B------:R-:W-:Y:S02]  /*0400*/  ULEA UR22, UR29, 0xfffff800, 0xb ;  /* 0xfffff8001d167891 */ /* 0x000fe4000f8e583f */
[----:B------:R-:W-:-:S02]  /*0410*/  UIMAD.WIDE.U32 UR20, UR14, UR20, UR12 ;  /* 0x000000140e1472a5 */ /* 0x000fc4000f8e000c */
[----:B------:R-:W-:Y:S02]  /*0420*/  UMOV UR7, URZ ;  /* 0x0000003f00077c82 */ /* 0x000fe40008000000 */
[----:B------:R-:W-:Y:S02]  /*0430*/  @UP2 ULEA.HI.X UR7, UR14, UR23, UR15, 0x2, UP1 ;  /* 0x000000170e072291 */ /* 0x000fe400088f140f */
[----:B------:R-:W-:Y:S02]  /*0440*/  UIMAD UR28, UR14, UR19, UR24 ;  /* 0x000000130e1c72a4 */ /* 0x000fe4000f8e0218 */
[----:B------:R-:W-:Y:S02]  /*0450*/  UIADD3 UR24, UP1, UR22, UR16, URZ ;  /* 0x0000001016187290 */ /* 0x000fe4000ff3e03f */
[----:B------:R-:W-:Y:S02]  /*0460*/  USHF.R.S32.HI UR23, URZ, 0x1f, UR22 ;  /* 0x0000001f3f177899 */ /* 0x000fe40008011416 */
[----:B------:R-:W-:-:S02]  /*0470*/  UIADD3 UR16, UP2, UR22, UR20, URZ ;  /* 0x0000001416107290 */ /* 0x000fc4000ff5e03f */
[----:B------:R-:W-:Y:S02]  /*0480*/  UIADD3 UR5, UR5, UR27, URZ ;  /* 0x0000001b05057290 */ /* 0x000fe4000fffe03f */
[----:B------:R-:W-:Y:S02]  /*0490*/  ULDC.64 UR12, c[0x0][0x240] ;  /* 0x00009000000c7ab9 */ /* 0x000fe40000000a00 */
[----:B------:R-:W-:Y:S02]  /*04a0*/  ULDC.64 UR10, c[0x0][0x248] ;  /* 0x00009200000a7ab9 */ /* 0x000fe40000000a00 */
[----:B------:R-:W-:Y:S02]  /*04b0*/  UIADD3.X UR25, UR23, UR17, UR25, UP1, !UPT ;  /* 0x0000001117197290 */ /* 0x000fe40008ffe419 */
[----:B------:R-:W-:Y:S02]  /*04c0*/  UIADD3.X UR21, UR23, UR21, UR26, UP2, !UPT ;  /* 0x0000001517157290 */ /* 0x000fe400097fe41a */
[----:B------:R-:W-:-:S02]  /*04d0*/  ULEA UR17, UP1, UR24, UR12, 0x1 ;  /* 0x0000000c18117291 */ /* 0x000fc4000f82083f */
[----:B------:R-:W-:Y:S02]  /*04e0*/  ULEA UR20, UP2, UR16, UR10, 0x1 ;  /* 0x0000000a10147291 */ /* 0x000fe4000f84083f */
[----:B------:R-:W-:Y:S02]  /*04f0*/  UIMAD.WIDE.U32 UR18, UR14, UR18, UR4 ;  /* 0x000000120e1272a5 */ /* 0x000fe4000f8e0004 */
[----:B------:R-:W-:Y:S02]  /*0500*/  ULEA.HI.X UR24, UR24, UR13, UR25, 0x1, UP1 ;  /* 0x0000000d18187291 */ /* 0x000fe400088f0c19 */
[----:B------:R-:W-:Y:S02]  /*0510*/  ULEA.HI.X UR21, UR16, UR11, UR21, 0x1, UP2 ;  /* 0x0000000b10157291 */ /* 0x000fe400090f0c15 */
[----:B------:R-:W-:Y:S02]  /*0520*/  UIADD3 UR11, UP1, UR22, UR18, URZ ;  /* 0x00000012160b7290 */ /* 0x000fe4000ff3e03f */
[----:B------:R-:W-:-:S02]  /*0530*/  ULDC.64 UR12, c[0x0][0x308] ;  /* 0x0000c200000c7ab9 */ /* 0x000fc40000000a00 */
[----:B------:R-:W-:Y:S02]  /*0540*/  UIADD3.X UR23, UR23, UR19, UR28, UP1, !UPT ;  /* 0x0000001317177290 */ /* 0x000fe40008ffe41c */
[----:B------:R-:W-:Y:S02]  /*0550*/  ULEA UR22, UP1, UR11, UR12, 0x1 ;  /* 0x0000000c0b167291 */ /* 0x000fe4000f82083f */
[----:B------:R-:W-:Y:S02]  /*0560*/  ULDC UR10, c[0x0][0x164] ;  /* 0x00005900000a7ab9 */ /* 0x000fe40000000800 */
[----:B------:R-:W-:Y:S02]  /*0570*/  @UP0 UIMAD UR10, UR37, UR10, UR14 ;  /* 0x0000000a250a02a4 */ /* 0x000fe4000f8e020e */
[----:B------:R-:W-:Y:S02]  /*0580*/  ULEA.HI.X UR23, UR11, UR13, UR23, 0x1, UP1 ;  /* 0x0000000d0b177291 */ /* 0x000fe400088f0c17 */
[----:B------:R-:W-:-:S02]  /*0590*/  UISETP.GE.AND UP1, UPT, UR29, 0x1, UPT ;  /* 0x000000011d00788c */ /* 0x000fc4000bf26270 */
[----:B------:R-:W-:Y:S02]  /*05a0*/  UMOV UR4, URZ ;  /* 0x0000003f00047c82 */ /* 0x000fe40008000000 */
[----:B------:R-:W-:Y:S02]  /*05b0*/  @UP0 UIMAD UR12, UR10, UR29, URZ ;  /* 0x0000001d0a0c02a4 */ /* 0x000fe4000f8e023f */
[----:B------:R-:W-:Y:S02]  /*05c0*/  ULDC UR13, c[0x0][0x16c] ;  /* 0x00005b00000d7ab9 */ /* 0x000fe40000000800 */
[----:B------:R-:W-:Y:S02]  /*05d0*/  @UP0 UIMAD UR12, UR12, UR13, URZ ;  /* 0x0000000d0c0c02a4 */ /* 0x000fe4000f8e023f */
[----:B------:R-:W-:Y:S02]  /*05e0*/  ULDC.64 UR10, c[0x0][0x260] ;  /* 0x00009800000a7ab9 */ /* 0x000fe40000000a00 */
[----:B------:R-:W-:-:S02]  /*05f0*/  @UP0 UMOV UR13, 0x8 ;  /* 0x00000008000d0882 */ /* 0x000fc40000000000 */
[----:B------:R-:W-:Y:S02]  /*0600*/  @UP0 UIMAD.WIDE UR10, UR12, UR13, UR10 ;  /* 0x0000000d0c0a02a5 */ /* 0x000fe4000f8e020a */
[----:B------:R-:W-:Y:S02]  /*0610*/  UMOV UR5, URZ ;  /* 0x0000003f00057c82 */ /* 0x000fe40008000000 */
[----:B------:R-:W-:Y:S02]  /*0620*/  UMOV UR12, UR6 ;  /* 0x00000006000c7c82 */ /* 0x000fe40008000000 */
[----:B------:R-:W-:Y:S02]  /*0630*/  UMOV UR13, UR7 ;  /* 0x00000007000d7c82 */ /* 0x000fe40008000000 */
[----:B------:R-:W-:Y:S02]  /*0640*/  @!UP0 UMOV UR10, URZ ;  /* 0x0000003f000a8c82 */ /* 0x000fe40008000000 */
[----:B------:R-:W-:Y:S01]  /*0650*/  @!UP0 UMOV UR11, URZ ;  /* 0x0000003f000b8c82 */ /* 0x000fe20008000000 */
[----:B--2---:R0:W1:Y:S01]  /*0660*/  @P0 R2UR UR4, R2 ;  /* 0x00000000020403c2 */ /* 0x00406200000e0000 */
[----:B------:R-:W-:-:S07]  /*0670*/  PLOP3.LUT P0, PT, PT, PT, UP1, 0x80, 0x0 ;  /* 0x000000000000781c */ /* 0x000fce0003f0f018 */
[----:B---3--:R0:W2:Y:S06]  /*0680*/  @P1 R2UR UR5, R4 ;  /* 0x00000000040513c2 */ /* 0x0080ac00000e0000 */
[----:B------:R-:W-:Y:S05]  /*0690*/  @!P0 BRA `(.L_x_36) ;  /* 0x000084e000008947 */ /* 0x000fea0003800000 */
[----:B------:R-:W3:Y:S01]  /*06a0*/  S2R R139, SR_TID.X ;  /* 0x00000000008b7919 */ /* 0x000ee20000002100 */
[----:B------:R-:W-:Y:S01]  /*06b0*/  CS2R R164, SRZ ;  /* 0x0000000000a47805 */ /* 0x000fe2000001ff00 */
[----:B------:R-:W-:Y:S02]  /*06c0*/  UMOV UR18, UR17 ;  /* 0x0000001100127c82 */ /* 0x000fe40008000000 */
[----:B------:R-:W4:Y:S01]  /*06d0*/  S2R R142, SR_LANEID ;  /* 0x00000000008e7919 */ /* 0x000f220000000000 */
[----:B------:R-:W-:-:S02]  /*06e0*/  UMOV UR19, UR24 ;  /* 0x0000001800137c82 */ /* 0x000fc40008000000 */
[----:B------:R-:W-:Y:S01]  /*06f0*/  UMOV UR6, URZ ;  /* 0x0000003f00067c82 */ /* 0x000fe20008000000 */
[C---:B---3--:R-:W-:Y:S01]  /*0700*/  IMAD.SHL.U32 R0, R139.reuse, 0x10, RZ ;  /* 0x000000108b007824 */ /* 0x048fe200078e00ff */
[--C-:B0-----:R-:W-:Y:S02]  /*0710*/  SHF.R.S32.HI R2, RZ, 0x1f, R139.reuse ;  /* 0x0000001fff027819 */ /* 0x101fe4000001148b */
[----:B------:R-:W-:Y:S02]  /*0720*/  LOP3.LUT R161, R139, 0x1f, RZ, 0xc0, !PT ;  /* 0x0000001f8ba17812 */ /* 0x000fe400078ec0ff */
[----:B------:R-:W-:Y:S02]  /*0730*/  LOP3.LUT R0, R0, 0xfffffe00, RZ, 0xc0, !PT ;  /* 0xfffffe0000007812 */ /* 0x000fe400078ec0ff */
[----:B------:R-:W-:Y:S02]  /*0740*/  LEA.HI R2, R2, R139, RZ, 0x5 ;  /* 0x0000008b02027211 */ /* 0x000fe400078f28ff */
[----:B------:R-:W-:-:S02]  /*0750*/  LOP3.LUT R75, R0, 0x1f, R139, 0xf8, !PT ;  /* 0x0000001f004b7812 */ /* 0x000fc400078ef88b */
[----:B------:R-:W-:Y:S02]  /*0760*/  SHF.R.S32.HI R140, RZ, 0x5, R2 ;  /* 0x00000005ff8c7819 */ /* 0x000fe40000011402 */
[----:B----4-:R-:W-:Y:S02]  /*0770*/  SHF.R.S32.HI R0, RZ, 0x1f, R75 ;  /* 0x0000001fff007819 */ /* 0x010fe4000001144b */
.L_x_63:
[----:B------:R-:W-:Y:S01]  /*0780*/  ULDC UR24, c[0x0][0x174] ;  /* 0x00005d0000187ab9 */ /* 0x000fe20000000800 */
[----:B------:R-:W-:Y:S01]  /*0790*/  BAR.SYNC.DEFER_BLOCKING 0x0 ;  /* 0x0000000000007b1d */ /* 0x000fe20000010000 */
[----:B------:R-:W-:Y:S01]  /*07a0*/  UIADD3 UR24, -UR6, UR24, URZ ;  /* 0x0000001806187290 */ /* 0x000fe2000fffe13f */
[C---:B------:R-:W-:Y:S02]  /*07b0*/  LOP3.LUT R20, R75.reuse, 0x20, RZ, 0xfc, !PT ;  /* 0x000000204b147812 */ /* 0x040fe400078efcff */
[C---:B------:R-:W-:Y:S01]  /*07c0*/  LEA R2, P3, R75.reuse, UR18, 0x1 ;  /* 0x000000124b027c11 */ /* 0x040fe2000f8608ff */
[----:B------:R-:W-:Y:S01]  /*07d0*/  ULEA UR25, UR24, 0xfffff800, 0xb ;  /* 0xfffff80018197891 */ /* 0x000fe2000f8e583f */
[----:B------:R-:W-:Y:S01]  /*07e0*/  SHF.R.S32.HI R134, RZ, 0x1f, R75 ;  /* 0x0000001fff867819 */ /* 0x000fe2000001144b */
[----:B------:R-:W-:Y:S01]  /*07f0*/  ULDC UR7, c[0x0][0x168] ;  /* 0x00005a0000077ab9 */ /* 0x000fe20000000800 */
[C---:B------:R-:W-:Y:S01]  /*0800*/  LOP3.LUT R19, R75.reuse, 0x40, RZ, 0xfc, !PT ;  /* 0x000000404b137812 */ /* 0x040fe200078efcff */
[----:B------:R-:W-:Y:S01]  /*0810*/  UIADD3 UR7, -UR25, UR7, URZ ;  /* 0x0000000719077290 */ /* 0x000fe2000fffe13f */
[C---:B------:R-:W-:Y:S01]  /*0820*/  LOP3.LUT R18, R75.reuse, 0x60, RZ, 0xfc, !PT ;  /* 0x000000604b127812 */ /* 0x040fe200078efcff */
[----:B------:R-:W-:Y:S01]  /*0830*/  ULDC.64 UR26, c[0x0][0x1f0] ;  /* 0x00007c00001a7ab9 */ /* 0x000fe20000000a00 */
[----:B------:R-:W-:Y:S01]  /*0840*/  PRMT R5, RZ, 0x7610, R5 ;  /* 0x00007610ff057816 */ /* 0x000fe20000000005 */
[----:B------:R-:W-:Y:S01]  /*0850*/  ULDC.64 UR30, c[0x0][0x200] ;  /* 0x00008000001e7ab9 */ /* 0x000fe20000000a00 */
[----:B------:R-:W-:-:S02]  /*0860*/  LOP3.LUT R17, R75, 0x80, RZ, 0xfc, !PT ;  /* 0x000000804b117812 */ /* 0x000fc400078efcff */
[C---:B------:R-:W-:Y:S02]  /*0870*/  ISETP.GE.AND P2, PT, R75.reuse, UR7, PT ;  /* 0x000000074b007c0c */ /* 0x040fe4000bf46270 */
[----:B------:R-:W-:Y:S02]  /*0880*/  ISETP.GE.AND P1, PT, R20, UR7, PT ;  /* 0x0000000714007c0c */ /* 0x000fe4000bf26270 */
[----:B------:R-:W-:Y:S02]  /*0890*/  PRMT R21, RZ, 0x7610, R21 ;  /* 0x00007610ff157816 */ /* 0x000fe40000000015 */
[C---:B------:R-:W-:Y:S02]  /*08a0*/  LOP3.LUT R16, R75.reuse, 0xa0, RZ, 0xfc, !PT ;  /* 0x000000a04b107812 */ /* 0x040fe400078efcff */
[C---:B------:R-:W-:Y:S02]  /*08b0*/  LEA.HI.X R3, R75.reuse, UR19, R134, 0x1, P3 ;  /* 0x000000134b037c11 */ /* 0x040fe400098f0c86 */
[----:B------:R-:W-:-:S02]  /*08c0*/  LOP3.LUT R15, R75, 0xc0, RZ, 0xfc, !PT ;  /* 0x000000c04b0f7812 */ /* 0x000fc400078efcff */
[----:B------:R-:W-:Y:S01]  /*08d0*/  ISETP.GE.AND P0, PT, R19, UR7, PT ;  /* 0x0000000713007c0c */ /* 0x000fe2000bf06270 */
[----:B------:R0:W3:Y:S01]  /*08e0*/  @!P2 LDG.E.U16 R5, [R2.64] ;  /* 0x000000220205a981 */ /* 0x0000e2000c1e1500 */
[C---:B------:R-:W-:Y:S02]  /*08f0*/  LOP3.LUT R14, R75.reuse, 0xe0, RZ, 0xfc, !PT ;  /* 0x000000e04b0e7812 */ /* 0x040fe400078efcff */
[----:B------:R-:W-:Y:S01]  /*0900*/  ISETP.GE.AND P4, PT, R18, UR7, PT ;  /* 0x0000000712007c0c */ /* 0x000fe2000bf86270 */
[----:B------:R0:W4:Y:S01]  /*0910*/  @!P1 LDG.E.U16 R21, [R2.64+0x40] ;  /* 0x0000402202159981 */ /* 0x000122000c1e1500 */
[----:B------:R-:W-:Y:S02]  /*0920*/  LOP3.LUT R13, R75, 0x100, RZ, 0xfc, !PT ;  /* 0x000001004b0d7812 */ /* 0x000fe400078efcff */
[----:B------:R-:W-:Y:S02]  /*0930*/  ISETP.GE.AND P6, PT, R17, UR7, PT ;  /* 0x0000000711007c0c */ /* 0x000fe4000bfc6270 */
[----:B------:R-:W-:-:S02]  /*0940*/  ISETP.GE.AND P5, PT, R16, UR7, PT ;  /* 0x0000000710007c0c */ /* 0x000fc4000bfa6270 */
[----:B------:R-:W-:Y:S02]  /*0950*/  ISETP.GE.AND P3, PT, R15, UR7, PT ;  /* 0x000000070f007c0c */ /* 0x000fe4000bf66270 */
[----:B------:R-:W-:Y:S02]  /*0960*/  ISETP.GE.AND P2, PT, R14, UR7, PT ;  /* 0x000000070e007c0c */ /* 0x000fe4000bf46270 */
[----:B------:R-:W-:Y:S02]  /*0970*/  ISETP.GE.AND P1, PT, R13, UR7, PT ;  /* 0x000000070d007c0c */ /* 0x000fe4000bf26270 */
[----:B------:R-:W-:Y:S02]  /*0980*/  PRMT R0, RZ, 0x7610, R0 ;  /* 0x00007610ff007816 */ /* 0x000fe40000000000 */
[----:B------:R-:W-:Y:S02]  /*0990*/  PRMT R4, RZ, 0x7610, R4 ;  /* 0x00007610ff047816 */ /* 0x000fe40000000004 */
[----:B------:R-:W-:-:S02]  /*09a0*/  PRMT R23, RZ, 0x7610, R23 ;  /* 0x00007610ff177816 */ /* 0x000fc40000000017 */
[----:B------:R-:W-:Y:S01]  /*09b0*/  PRMT R22, RZ, 0x7610, R22 ;  /* 0x00007610ff167816 */ /* 0x000fe20000000016 */
[----:B------:R0:W5:Y:S01]  /*09c0*/  @!P0 LDG.E.U16 R0, [R2.64+0x80] ;  /* 0x0000802202008981 */ /* 0x000162000c1e1500 */
[C---:B------:R-:W-:Y:S02]  /*09d0*/  LOP3.LUT R12, R75.reuse, 0x120, RZ, 0xfc, !PT ;  /* 0x000001204b0c7812 */ /* 0x040fe400078efcff */
[----:B------:R-:W-:Y:S01]  /*09e0*/  PRMT R25, RZ, 0x7610, R25 ;  /* 0x00007610ff197816 */ /* 0x000fe20000000019 */
[----:B--2---:R0:W2:Y:S01]  /*09f0*/  @!P4 LDG.E.U16 R4, [R2.64+0xc0] ;  /* 0x0000c0220204c981 */ /* 0x0040a2000c1e1500 */
[C---:B------:R-:W-:Y:S02]  /*0a00*/  LOP3.LUT R11, R75.reuse, 0x140, RZ, 0xfc, !PT ;  /* 0x000001404b0b7812 */ /* 0x040fe400078efcff */
[----:B------:R-:W-:Y:S01]  /*0a10*/  PRMT R24, RZ, 0x7610, R24 ;  /* 0x00007610ff187816 */ /* 0x000fe20000000018 */
[----:B------:R0:W2:Y:S01]  /*0a20*/  @!P6 LDG.E.U16 R23, [R2.64+0x100] ;  /* 0x000100220217e981 */ /* 0x0000a2000c1e1500 */
[----:B------:R-:W-:-:S02]  /*0a30*/  LOP3.LUT R10, R75, 0x160, RZ, 0xfc, !PT ;  /* 0x000001604b0a7812 */ /* 0x000fc400078efcff */
[----:B------:R-:W-:Y:S01]  /*0a40*/  PRMT R27, RZ, 0x7610, R27 ;  /* 0x00007610ff1b7816 */ /* 0x000fe2000000001b */
[----:B------:R0:W2:Y:S01]  /*0a50*/  @!P5 LDG.E.U16 R22, [R2.64+0x140] ;  /* 0x000140220216d981 */ /* 0x0000a2000c1e1500 */
[C---:B------:R-:W-:Y:S02]  /*0a60*/  LOP3.LUT R9, R75.reuse, 0x180, RZ, 0xfc, !PT ;  /* 0x000001804b097812 */ /* 0x040fe400078efcff */
[C---:B------:R-:W-:Y:S01]  /*0a70*/  LOP3.LUT R8, R75.reuse, 0x1a0, RZ, 0xfc, !PT ;  /* 0x000001a04b087812 */ /* 0x040fe200078efcff */
[----:B------:R0:W2:Y:S01]  /*0a80*/  @!P3 LDG.E.U16 R25, [R2.64+0x180] ;  /* 0x000180220219b981 */ /* 0x0000a2000c1e1500 */
[----:B------:R-:W-:Y:S02]  /*0a90*/  ISETP.GE.AND P0, PT, R12, UR7, PT ;  /* 0x000000070c007c0c */ /* 0x000fe4000bf06270 */
[----:B------:R-:W-:Y:S01]  /*0aa0*/  LOP3.LUT R7, R75, 0x1c0, RZ, 0xfc, !PT ;  /* 0x000001c04b077812 */ /* 0x000fe200078efcff */
[----:B------:R0:W2:Y:S01]  /*0ab0*/  @!P2 LDG.E.U16 R24, [R2.64+0x1c0] ;  /* 0x0001c0220218a981 */ /* 0x0000a2000c1e1500 */
[----:B------:R-:W-:-:S02]  /*0ac0*/  ISETP.GE.AND P4, PT, R11, UR7, PT ;  /* 0x000000070b007c0c */ /* 0x000fc4000bf86270 */
[----:B------:R-:W-:Y:S01]  /*0ad0*/  LOP3.LUT R6, R75, 0x1e0, RZ, 0xfc, !PT ;  /* 0x000001e04b067812 */ /* 0x000fe200078efcff */
[----:B------:R0:W2:Y:S01]  /*0ae0*/  @!P1 LDG.E.U16 R27, [R2.64+0x200] ;  /* 0x00020022021b9981 */ /* 0x0000a2000c1e1500 */
[----:B------:R-:W-:Y:S02]  /*0af0*/  ISETP.GE.AND P6, PT, R10, UR7, PT ;  /* 0x000000070a007c0c */ /* 0x000fe4000bfc6270 */
[----:B------:R-:W-:Y:S02]  /*0b00*/  ISETP.GE.AND P5, PT, R9, UR7, PT ;  /* 0x0000000709007c0c */ /* 0x000fe4000bfa6270 */
[----:B------:R-:W-:Y:S02]  /*0b10*/  ISETP.GE.AND P3, PT, R8, UR7, PT ;  /* 0x0000000708007c0c */ /* 0x000fe4000bf66270 */
[----:B------:R-:W-:Y:S02]  /*0b20*/  ISETP.GE.AND P2, PT, R7, UR7, PT ;  /* 0x0000000707007c0c */ /* 0x000fe4000bf46270 */
[----:B------:R-:W-:-:S02]  /*0b30*/  ISETP.GE.AND P1, PT, R6, UR7, PT ;  /* 0x0000000706007c0c */ /* 0x000fc4000bf26270 */
[----:B------:R-:W-:Y:S02]  /*0b40*/  PRMT R26, RZ, 0x7610, R26 ;  /* 0x00007610ff1a7816 */ /* 0x000fe4000000001a */
[----:B------:R-:W-:Y:S02]  /*0b50*/  PRMT R29, RZ, 0x7610, R29 ;  /* 0x00007610ff1d7816 */ /* 0x000fe4000000001d */
[----:B------:R-:W-:Y:S02]  /*0b60*/  PRMT R28, RZ, 0x7610, R28 ;  /* 0x00007610ff1c7816 */ /* 0x000fe4000000001c */
[----:B------:R-:W-:Y:S01]  /*0b70*/  PRMT R31, RZ, 0x7610, R31 ;  /* 0x00007610ff1f7816 */ /* 0x000fe2000000001f */
[----:B------:R0:W2:Y:S01]  /*0b80*/  @!P0 LDG.E.U16 R26, [R2.64+0x240] ;  /* 0x00024022021a8981 */ /* 0x0000a2000c1e1500 */
[----:B------:R-:W-:Y:S02]  /*0b90*/  PRMT R30, RZ, 0x7610, R30 ;  /* 0x00007610ff1e7816 */ /* 0x000fe4000000001e */
        /* <DEDUP_REMOVED lines=8> */
[----:B------:R-:W-:-:S04]  /*0c20*/  SHF.L.U32 R34, R139, 0x4, RZ ;  /* 0x000000048b227819 */ /* 0x000fc800000006ff */
[----:B------:R-:W-:-:S04]  /*0c30*/  LOP3.LUT R63, R34, 0xfffffe00, RZ, 0xc0, !PT ;  /* 0xfffffe00223f7812 */ /* 0x000fc800078ec0ff */
[----:B------:R-:W-:-:S04]  /*0c40*/  IADD3 R34, R63, R142, RZ ;  /* 0x0000008e3f227210 */ /* 0x000fc80007ffe0ff */
[C---:B------:R-:W-:Y:S02]  /*0c50*/  IADD3 R35, R34.reuse, 0x20, RZ ;  /* 0x0000002022237810 */ /* 0x040fe40007ffe0ff */
[C---:B------:R-:W-:Y:S02]  /*0c60*/  IADD3 R37, R34.reuse, 0x40, RZ ;  /* 0x0000004022257810 */ /* 0x040fe40007ffe0ff */
[C---:B------:R-:W-:Y:S02]  /*0c70*/  IADD3 R39, R34.reuse, 0x60, RZ ;  /* 0x0000006022277810 */ /* 0x040fe40007ffe0ff */
[C---:B------:R-:W-:Y:S02]  /*0c80*/  LEA.HI.SX32 R160, R34.reuse, R34, 0x1b ;  /* 0x0000002222a07211 */ /* 0x040fe400078fdaff */
[C---:B------:R-:W-:Y:S02]  /*0c90*/  IADD3 R41, R34.reuse, 0x80, RZ ;  /* 0x0000008022297810 */ /* 0x040fe40007ffe0ff */
[----:B------:R-:W-:-:S02]  /*0ca0*/  IADD3 R43, R34, 0xa0, RZ ;  /* 0x000000a0222b7810 */ /* 0x000fc40007ffe0ff */
[----:B------:R-:W-:Y:S02]  /*0cb0*/  IADD3 R45, R34, 0xc0, RZ ;  /* 0x000000c0222d7810 */ /* 0x000fe40007ffe0ff */
[-C--:B------:R-:W-:Y:S02]  /*0cc0*/  LEA.HI.SX32 R35, R35, R34.reuse, 0x1b ;  /* 0x0000002223237211 */ /* 0x080fe400078fdaff */
[-C--:B------:R-:W-:Y:S02]  /*0cd0*/  LEA.HI.SX32 R37, R37, R34.reuse, 0x1b ;  /* 0x0000002225257211 */ /* 0x080fe400078fdaff */
[----:B------:R-:W-:Y:S01]  /*0ce0*/  LEA.HI.SX32 R39, R39, R34, 0x1b ;  /* 0x0000002227277211 */ /* 0x000fe200078fdaff */
[----:B------:R-:W-:Y:S01]  /*0cf0*/  IMAD.SHL.U32 R160, R160, 0x2, RZ ;  /* 0x00000002a0a07824 */ /* 0x000fe200078e00ff */
[C---:B0-----:R-:W-:Y:S02]  /*0d00*/  IADD3 R3, R34.reuse, 0xe0, RZ ;  /* 0x000000e022037810 */ /* 0x041fe40007ffe0ff */
[----:B------:R-:W-:-:S02]  /*0d10*/  IADD3 R47, R34, 0x100, RZ ;  /* 0x00000100222f7810 */ /* 0x000fc40007ffe0ff */
[C---:B------:R-:W-:Y:S02]  /*0d20*/  IADD3 R49, R34.reuse, 0x120, RZ ;  /* 0x0000012022317810 */ /* 0x040fe40007ffe0ff */
[-C--:B------:R-:W-:Y:S02]  /*0d30*/  LEA.HI.SX32 R41, R41, R34.reuse, 0x1b ;  /* 0x0000002229297211 */ /* 0x080fe400078fdaff */
[-C--:B------:R-:W-:Y:S02]  /*0d40*/  LEA.HI.SX32 R43, R43, R34.reuse, 0x1b ;  /* 0x000000222b2b7211 */ /* 0x080fe400078fdaff */
[----:B------:R-:W-:Y:S02]  /*0d50*/  LEA.HI.SX32 R45, R45, R34, 0x1b ;  /* 0x000000222d2d7211 */ /* 0x000fe400078fdaff */
[----:B------:R-:W-:Y:S01]  /*0d60*/  SHF.L.U32 R158, R35, 0x1, RZ ;  /* 0x00000001239e7819 */ /* 0x000fe200000006ff */
[----:B------:R-:W-:Y:S01]  /*0d70*/  IMAD.SHL.U32 R155, R39, 0x2, RZ ;  /* 0x00000002279b7824 */ /* 0x000fe200078e00ff */
[----:B------:R-:W-:-:S02]  /*0d80*/  IADD3 R51, R34, 0x140, RZ ;  /* 0x0000014022337810 */ /* 0x000fc40007ffe0ff */
[----:B------:R-:W-:Y:S02]  /*0d90*/  SHF.L.U32 R157, R37, 0x1, RZ ;  /* 0x00000001259d7819 */ /* 0x000fe400000006ff */
[C---:B------:R-:W-:Y:S02]  /*0da0*/  IADD3 R53, R34.reuse, 0x160, RZ ;  /* 0x0000016022357810 */ /* 0x040fe40007ffe0ff */
        /* <DEDUP_REMOVED lines=12> */
[-C--:B------:R-:W-:Y:S02]  /*0e70*/  LEA.HI.SX32 R55, R55, R34.reuse, 0x1b ;  /* 0x0000002237377211 */ /* 0x080fe400078fdaff */
[----:B------:R-:W-:Y:S01]  /*0e80*/  SHF.L.U32 R151, R3, 0x1, RZ ;  /* 0x0000000103977819 */ /* 0x000fe200000006ff */
[----:B------:R-:W-:Y:S01]  /*0e90*/  IMAD.SHL.U32 R149, R49, 0x2, RZ ;  /* 0x0000000231957824 */ /* 0x000fe200078e00ff */
[----:B------:R-:W-:Y:S02]  /*0ea0*/  SHF.L.U32 R150, R47, 0x1, RZ ;  /* 0x000000012f967819 */ /* 0x000fe400000006ff */
[-C--:B------:R-:W-:Y:S02]  /*0eb0*/  LEA.HI.SX32 R57, R57, R34.reuse, 0x1b ;  /* 0x0000002239397211 */ /* 0x080fe400078fdaff */
[----:B------:R-:W-:-:S02]  /*0ec0*/  LEA.HI.SX32 R59, R59, R34, 0x1b ;  /* 0x000000223b3b7211 */ /* 0x000fc400078fdaff */
[----:B------:R-:W-:Y:S02]  /*0ed0*/  LEA.HI.SX32 R61, R61, R34, 0x1b ;  /* 0x000000223d3d7211 */ /* 0x000fe400078fdaff */
[----:B------:R-:W-:Y:S01]  /*0ee0*/  SHF.L.U32 R148, R51, 0x1, RZ ;  /* 0x0000000133947819 */ /* 0x000fe200000006ff */
[----:B------:R-:W-:Y:S01]  /*0ef0*/  IMAD.SHL.U32 R146, R55, 0x2, RZ ;  /* 0x0000000237927824 */ /* 0x000fe200078e00ff */
[----:B------:R-:W-:Y:S02]  /*0f00*/  SHF.L.U32 R147, R53, 0x1, RZ ;  /* 0x0000000135937819 */ /* 0x000fe400000006ff */
[----:B------:R-:W-:Y:S01]  /*0f10*/  SHF.L.U32 R145, R57, 0x1, RZ ;  /* 0x0000000139917819 */ /* 0x000fe200000006ff */
[----:B------:R-:W-:Y:S01]  /*0f20*/  IMAD.SHL.U32 R143, R61, 0x2, RZ ;  /* 0x000000023d8f7824 */ /* 0x000fe200078e00ff */
[----:B------:R-:W-:Y:S02]  /*0f30*/  SHF.L.U32 R144, R59, 0x1, RZ ;  /* 0x000000013b907819 */ /* 0x000fe400000006ff */
[----:B------:R-:W-:-:S02]  /*0f40*/  SHF.L.U32 R38, R75, 0x1, RZ ;  /* 0x000000014b267819 */ /* 0x000fc400000006ff */
[C---:B------:R-:W-:Y:S02]  /*0f50*/  ISETP.GE.AND P2, PT, R75.reuse, UR7, PT ;  /* 0x000000074b007c0c */ /* 0x040fe4000bf46270 */
[----:B------:R-:W-:Y:S02]  /*0f60*/  ISETP.GE.AND P1, PT, R20, UR7, PT ;  /* 0x0000000714007c0c */ /* 0x000fe4000bf26270 */
[----:B------:R-:W-:Y:S02]  /*0f70*/  SHF.L.U64.HI R36, R75, 0x1, R134 ;  /* 0x000000014b247819 */ /* 0x000fe40000010286 */
[----:B------:R-:W-:Y:S02]  /*0f80*/  IADD3 R2, P0, R38, UR20, RZ ;  /* 0x0000001426027c10 */ /* 0x000fe4000ff1e0ff */
[----:B------:R-:W-:Y:S02]  /*0f90*/  ISETP.GE.AND P4, PT, R18, UR7, PT ;  /* 0x0000000712007c0c */ /* 0x000fe4000bf86270 */
[----:B------:R-:W-:-:S02]  /*0fa0*/  IADD3.X R3, R36, UR21, RZ, P0, !PT ;  /* 0x0000001524037c10 */ /* 0x000fc400087fe4ff */
[----:B------:R-:W-:Y:S02]  /*0fb0*/  ISETP.GE.AND P0, PT, R19, UR7, PT ;  /* 0x0000000713007c0c */ /* 0x000fe4000bf06270 */
[----:B------:R-:W-:Y:S02]  /*0fc0*/  ISETP.GE.AND P6, PT, R17, UR7, PT ;  /* 0x0000000711007c0c */ /* 0x000fe4000bfc6270 */
[----:B------:R-:W-:Y:S02]  /*0fd0*/  ISETP.GE.AND P5, PT, R16, UR7, PT ;  /* 0x0000000710007c0c */ /* 0x000fe4000bfa6270 */
[----:B------:R-:W-:Y:S01]  /*0fe0*/  ISETP.GE.AND P3, PT, R15, UR7, PT ;  /* 0x000000070f007c0c */ /* 0x000fe2000bf66270 */
[----:B---3--:R-:W-:Y:S04]  /*0ff0*/  STS.U16 [R160], R5 ;  /* 0x00000005a0007388 */ /* 0x008fe80000000400 */
[----:B----4-:R-:W-:Y:S04]  /*1000*/  STS.U16 [R158+0x40], R21 ;  /* 0x000040159e007388 */ /* 0x010fe80000000400 */
[----:B-----5:R0:W-:Y:S04]  /*1010*/  STS.U16 [R157+0x80], R0 ;  /* 0x000080009d007388 */ /* 0x0201e80000000400 */
[----:B--2---:R2:W-:Y:S04]  /*1020*/  STS.U16 [R155+0xc0], R4 ;  /* 0x0000c0049b007388 */ /* 0x0045e80000000400 */
[----:B------:R-:W-:Y:S01]  /*1030*/  STS.U16 [R154+0x100], R23 ;  /* 0x000100179a007388 */ /* 0x000fe20000000400 */
[----:B0-----:R-:W-:-:S03]  /*1040*/  LEA R0, R142, R63, 0x4 ;  /* 0x0000003f8e007211 */ /* 0x001fc600078e20ff */
[----:B------:R0:W-:Y:S01]  /*1050*/  STS.U16 [R153+0x140], R22 ;  /* 0x0001401699007388 */ /* 0x0001e20000000400 */
[----:B------:R-:W-:-:S03]  /*1060*/  LEA.HI.SX32 R74, R0, R0, 0x1b ;  /* 0x00000000004a7211 */ /* 0x000fc600078fdaff */
[----:B------:R-:W-:Y:S04]  /*1070*/  STS.U16 [R152+0x180], R25 ;  /* 0x0001801998007388 */ /* 0x000fe80000000400 */
[----:B------:R3:W-:Y:S04]  /*1080*/  STS.U16 [R151+0x1c0], R24 ;  /* 0x0001c01897007388 */ /* 0x0007e80000000400 */
[----:B------:R-:W-:Y:S01]  /*1090*/  STS.U16 [R150+0x200], R27 ;  /* 0x0002001b96007388 */ /* 0x000fe20000000400 */
[----:B------:R-:W-:-:S03]  /*10a0*/  IMAD.SHL.U32 R74, R74, 0x2, RZ ;  /* 0x000000024a4a7824 */ /* 0x000fc600078e00ff */
[----:B------:R4:W-:Y:S04]  /*10b0*/  STS.U16 [R149+0x240], R26 ;  /* 0x0002401a95007388 */ /* 0x0009e80000000400 */
[----:B------:R-:W-:Y:S04]  /*10c0*/  STS.U16 [R148+0x280], R29 ;  /* 0x0002801d94007388 */ /* 0x000fe80000000400 */
[----:B------:R5:W-:Y:S04]  /*10d0*/  STS.U16 [R147+0x2c0], R28 ;  /* 0x0002c01c93007388 */ /* 0x000be80000000400 */
[----:B------:R1:W-:Y:S04]  /*10e0*/  STS.U16 [R146+0x300], R31 ;  /* 0x0003001f92007388 */ /* 0x0003e80000000400 */
[----:B------:R0:W-:Y:S04]  /*10f0*/  STS.U16 [R145+0x340], R30 ;  /* 0x0003401e91007388 */ /* 0x0001e80000000400 */
        /* <DEDUP_REMOVED lines=19> */
[----:B------:R-:W-:-:S03]  /*1230*/  PRMT R5, RZ, 0x7610, R5 ;  /* 0x00007610ff057816 */ /* 0x000fc60000000005 */
[----:B------:R-:W-:Y:S01]  /*1240*/  BAR.SYNC.DEFER_BLOCKING 0x0 ;  /* 0x0000000000007b1d */ /* 0x000fe20000010000 */
[----:B------:R-:W-:Y:S02]  /*1250*/  PRMT R21, RZ, 0x7610, R21 ;  /* 0x00007610ff157816 */ /* 0x000fe40000000015 */
[----:B--2---:R-:W-:Y:S02]  /*1260*/  PRMT R4, RZ, 0x7610, R4 ;  /* 0x00007610ff047816 */ /* 0x004fe40000000004 */
[----:B0-----:R-:W-:Y:S02]  /*1270*/  PRMT R22, RZ, 0x7610, R22 ;  /* 0x00007610ff167816 */ /* 0x001fe40000000016 */
[----:B------:R-:W-:Y:S02]  /*1280*/  PRMT R23, RZ, 0x7610, R23 ;  /* 0x00007610ff177816 */ /* 0x000fe40000000017 */
[----:B---3--:R-:W-:Y:S02]  /*1290*/  PRMT R24, RZ, 0x7610, R24 ;  /* 0x00007610ff187816 */ /* 0x008fe40000000018 */
[----:B------:R-:W-:-:S02]  /*12a0*/  PRMT R25, RZ, 0x7610, R25 ;  /* 0x00007610ff197816 */ /* 0x000fc40000000019 */
[----:B----4-:R-:W-:Y:S02]  /*12b0*/  PRMT R26, RZ, 0x7610, R26 ;  /* 0x00007610ff1a7816 */ /* 0x010fe4000000001a */
[----:B------:R-:W-:Y:S01]  /*12c0*/  PRMT R27, RZ, 0x7610, R27 ;  /* 0x00007610ff1b7816 */ /* 0x000fe2000000001b */
[----:B------:R0:W2:Y:S01]  /*12d0*/  @!P2 LDG.E.U16 R5, [R2.64] ;  /* 0x000000220205a981 */ /* 0x0000a2000c1e1500 */
[----:B------:R-:W-:-:S03]  /*12e0*/  ISETP.GE.AND P2, PT, R14, UR7, PT ;  /* 0x000000070e007c0c */ /* 0x000fc6000bf46270 */
[----:B------:R0:W3:Y:S01]  /*12f0*/  @!P1 LDG.E.U16 R21, [R2.64+0x40] ;  /* 0x0000402202159981 */ /* 0x0000e2000c1e1500 */
[----:B------:R-:W-:-:S03]  /*1300*/  ISETP.GE.AND P1, PT, R13, UR7, PT ;  /* 0x000000070d007c0c */ /* 0x000fc6000bf26270 */
[----:B------:R0:W4:Y:S01]  /*1310*/  @!P0 LDG.E.U16 R4, [R2.64+0x80] ;  /* 0x0000802202048981 */ /* 0x000122000c1e1500 */
        /* <DEDUP_REMOVED lines=12> */
[----:B------:R-:W-:Y:S02]  /*13e0*/  ISETP.GE.AND P1, PT, R6, UR7, PT ;  /* 0x0000000706007c0c */ /* 0x000fe4000bf26270 */
[----:B-----5:R-:W-:Y:S02]  /*13f0*/  PRMT R28, RZ, 0x7610, R28 ;  /* 0x00007610ff1c7816 */ /* 0x020fe4000000001c */
[----:B------:R-:W-:Y:S02]  /*1400*/  PRMT R29, RZ, 0x7610, R29 ;  /* 0x00007610ff1d7816 */ /* 0x000fe4000000001d */
[----:B------:R-:W-:Y:S02]  /*1410*/  PRMT R0, RZ, 0x7610, R0 ;  /* 0x00007610ff007816 */ /* 0x000fe40000000000 */
[----:B-1----:R-:W-:Y:S01]  /*1420*/  PRMT R31, RZ, 0x7610, R31 ;  /* 0x00007610ff1f7816 */ /* 0x002fe2000000001f */
[----:B------:R0:W5:Y:S01]  /*1430*/  @!P0 LDG.E.U16 R28, [R2.64+0x240] ;  /* 0x00024022021c8981 */ /* 0x000162000c1e1500 */
[----:B------:R-:W-:-:S02]  /*1440*/  PRMT R30, RZ, 0x7610, R30 ;  /* 0x00007610ff1e7816 */ /* 0x000fc4000000001e */
[----:B------:R-:W-:Y:S01]  /*1450*/  PRMT R33, RZ, 0x7610, R33 ;  /* 0x00007610ff217816 */ /* 0x000fe20000000021 */
[----:B------:R0:W5:Y:S01]  /*1460*/  @!P4 LDG.E.U16 R29, [R2.64+0x280] ;  /* 0x00028022021dc981 */ /* 0x000162000c1e1500 */
[----:B------:R-:W-:-:S03]  /*1470*/  PRMT R32, RZ, 0x7610, R32 ;  /* 0x00007610ff207816 */ /* 0x000fc60000000020 */
[----:B------:R0:W5:Y:S04]  /*1480*/  @!P6 LDG.E.U16 R0, [R2.64+0x2c0] ;  /* 0x0002c0220200e981 */ /* 0x000168000c1e1500 */
[----:B------:R0:W5:Y:S04]  /*1490*/  @!P5 LDG.E.U16 R31, [R2.64+0x300] ;  /* 0x00030022021fd981 */ /* 0x000168000c1e1500 */
[----:B------:R0:W5:Y:S04]  /*14a0*/  @!P3 LDG.E.U16 R30, [R2.64+0x340] ;  /* 0x00034022021eb981 */ /* 0x000168000c1e1500 */
[----:B------:R0:W5:Y:S04]  /*14b0*/  @!P2 LDG.E.U16 R33, [R2.64+0x380] ;  /* 0x000380220221a981 */ /* 0x000168000c1e1500 */
[----:B------:R0:W5:Y:S01]  /*14c0*/  @!P1 LDG.E.U16 R32, [R2.64+0x3c0] ;  /* 0x0003c02202209981 */ /* 0x000162000c1e1500 */
[----:B------:R-:W-:-:S02]  /*14d0*/  ISETP.GE.AND P2, PT, R75, UR7, PT ;  /* 0x000000074b007c0c */ /* 0x000fc4000bf46270 */
[----:B------:R-:W-:Y:S02]  /*14e0*/  ISETP.GE.AND P1, PT, R20, UR7, PT ;  /* 0x0000000714007c0c */ /* 0x000fe4000bf26270 */
[----:B------:R-:W-:Y:S02]  /*14f0*/  PRMT R35, RZ, 0x7610, R35 ;  /* 0x00007610ff237816 */ /* 0x000fe40000000023 */
[C---:B0-----:R-:W-:Y:S02]  /*1500*/  LEA R2, P0, R75.reuse, UR22, 0x1 ;  /* 0x000000164b027c11 */ /* 0x041fe4000f8008ff */
[----:B------:R-:W-:Y:S02]  /*1510*/  ISETP.GE.AND P4, PT, R18, UR7, PT ;  /* 0x0000000712007c0c */ /* 0x000fe4000bf86270 */
[----:B------:R-:W-:Y:S02]  /*1520*/  LEA.HI.X R3, R75, UR23, R134, 0x1, P0 ;  /* 0x000000174b037c11 */ /* 0x000fe400080f0c86 */
[----:B------:R-:W-:-:S02]  /*1530*/  ISETP.GE.AND P0, PT, R19, UR7, PT ;  /* 0x0000000713007c0c */ /* 0x000fc4000bf06270 */
[----:B------:R-:W-:Y:S02]  /*1540*/  ISETP.GE.AND P6, PT, R17, UR7, PT ;  /* 0x0000000711007c0c */ /* 0x000fe4000bfc6270 */
[----:B------:R-:W-:Y:S02]  /*1550*/  ISETP.GE.AND P5, PT, R16, UR7, PT ;  /* 0x0000000710007c0c */ /* 0x000fe4000bfa6270 */
[----:B------:R-:W-:Y:S02]  /*1560*/  ISETP.GE.AND P3, PT, R15, UR7, PT ;  /* 0x000000070f007c0c */ /* 0x000fe4000bf66270 */
[----:B------:R-:W-:Y:S02]  /*1570*/  PRMT R34, RZ, 0x7610, R34 ;  /* 0x00007610ff227816 */ /* 0x000fe40000000022 */
[----:B------:R-:W-:Y:S02]  /*1580*/  PRMT R41, RZ, 0x7610, R41 ;  /* 0x00007610ff297816 */ /* 0x000fe40000000029 */
[----:B------:R-:W-:-:S02]  /*1590*/  PRMT R40, RZ, 0x7610, R40 ;  /* 0x00007610ff287816 */ /* 0x000fc40000000028 */
[----:B------:R-:W-:Y:S02]  /*15a0*/  PRMT R43, RZ, 0x7610, R43 ;  /* 0x00007610ff2b7816 */ /* 0x000fe4000000002b */
[----:B------:R-:W-:Y:S01]  /*15b0*/  PRMT R42, RZ, 0x7610, R42 ;  /* 0x00007610ff2a7816 */ /* 0x000fe2000000002a */
[----:B--2---:R-:W-:Y:S04]  /*15c0*/  STS.U16 [R160], R5 ;  /* 0x00000005a0007388 */ /* 0x004fe80000000400 */
[----:B---3--:R0:W-:Y:S04]  /*15d0*/  STS.U16 [R158+0x40], R21 ;  /* 0x000040159e007388 */ /* 0x0081e80000000400 */
[----:B----4-:R-:W-:Y:S04]  /*15e0*/  STS.U16 [R157+0x80], R4 ;  /* 0x000080049d007388 */ /* 0x010fe80000000400 */
[----:B------:R-:W-:Y:S04]  /*15f0*/  STS.U16 [R155+0xc0], R22 ;  /* 0x0000c0169b007388 */ /* 0x000fe80000000400 */
[----:B------:R-:W-:Y:S04]  /*1600*/  STS.U16 [R154+0x100], R23 ;  /* 0x000100179a007388 */ /* 0x000fe80000000400 */
[----:B------:R-:W-:Y:S04]  /*1610*/  STS.U16 [R153+0x140], R24 ;  /* 0x0001401899007388 */ /* 0x000fe80000000400 */
[----:B------:R-:W-:Y:S04]  /*1620*/  STS.U16 [R152+0x180], R25 ;  /* 0x0001801998007388 */ /* 0x000fe80000000400 */
[----:B------:R1:W-:Y:S04]  /*1630*/  STS.U16 [R151+0x1c0], R26 ;  /* 0x0001c01a97007388 */ /* 0x0003e80000000400 */
[----:B------:R-:W-:Y:S04]  /*1640*/  STS.U16 [R150+0x200], R27 ;  /* 0x0002001b96007388 */ /* 0x000fe80000000400 */
[----:B-----5:R2:W-:Y:S04]  /*1650*/  STS.U16 [R149+0x240], R28 ;  /* 0x0002401c95007388 */ /* 0x0205e80000000400 */
[----:B------:R-:W-:Y:S04]  /*1660*/  STS.U16 [R148+0x280], R29 ;  /* 0x0002801d94007388 */ /* 0x000fe80000000400 */
[----:B------:R3:W-:Y:S04]  /*1670*/  STS.U16 [R147+0x2c0], R0 ;  /* 0x0002c00093007388 */ /* 0x0007e80000000400 */
[----:B------:R-:W-:Y:S04]  /*1680*/  STS.U16 [R146+0x300], R31 ;  /* 0x0003001f92007388 */ /* 0x000fe80000000400 */
        /* <DEDUP_REMOVED lines=23> */
[----:B--2---:R-:W-:Y:S02]  /*1800*/  PRMT R28, RZ, 0x7610, R28 ;  /* 0x00007610ff1c7816 */ /* 0x004fe4000000001c */
[----:B------:R-:W-:Y:S02]  /*1810*/  PRMT R27, RZ, 0x7610, R27 ;  /* 0x00007610ff1b7816 */ /* 0x000fe4000000001b */
[----:B---3--:R-:W-:Y:S02]  /*1820*/  PRMT R0, RZ, 0x7610, R0 ;  /* 0x00007610ff007816 */ /* 0x008fe40000000000 */
[----:B------:R-:W-:Y:S02]  /*1830*/  PRMT R29, RZ, 0x7610, R29 ;  /* 0x00007610ff1d7816 */ /* 0x000fe4000000001d */
[----:B----4-:R-:W-:-:S02]  /*1840*/  PRMT R30, RZ, 0x7610, R30 ;  /* 0x00007610ff1e7816 */ /* 0x010fc4000000001e */
        /* <DEDUP_REMOVED lines=19> */
[----:B-----5:R-:W-:Y:S01]  /*1980*/  PRMT R33, RZ, 0x7610, R33 ;  /* 0x00007610ff217816 */ /* 0x020fe20000000021 */
[----:B------:R0:W5:Y:S01]  /*1990*/  @!P0 LDG.E.U16 R34, [R2.64+0x240] ;  /* 0x0002402202228981 */ /* 0x000162000c1e1500 */
[----:B------:R-:W-:-:S03]  /*19a0*/  PRMT R32, RZ, 0x7610, R32 ;  /* 0x00007610ff207816 */ /* 0x000fc60000000020 */
[----:B------:R0:W5:Y:S04]  /*19b0*/  @!P5 LDG.E.U16 R41, [R2.64+0x300] ;  /* 0x000300220229d981 */ /* 0x000168000c1e1500 */
[----:B------:R0:W5:Y:S04]  /*19c0*/  @!P4 LDG.E.U16 R33, [R2.64+0x280] ;  /* 0x000280220221c981 */ /* 0x000168000c1e1500 */
[----:B------:R0:W5:Y:S04]  /*19d0*/  @!P6 LDG.E.U16 R32, [R2.64+0x2c0] ;  /* 0x0002c0220220e981 */ /* 0x000168000c1e1500 */
[----:B------:R0:W5:Y:S04]  /*19e0*/  @!P3 LDG.E.U16 R40, [R2.64+0x340] ;  /* 0x000340220228b981 */ /* 0x000168000c1e1500 */
[----:B------:R0:W5:Y:S04]  /*19f0*/  @!P2 LDG.E.U16 R43, [R2.64+0x380] ;  /* 0x00038022022ba981 */ /* 0x000168000c1e1500 */
[----:B------:R0:W5:Y:S01]  /*1a00*/  @!P1 LDG.E.U16 R42, [R2.64+0x3c0] ;  /* 0x0003c022022a9981 */ /* 0x000162000c1e1500 */
[----:B------:R-:W-:Y:S01]  /*1a10*/  UIMAD.WIDE.U32 UR28, UR37, UR26, URZ ;  /* 0x0000001a251c72a5 */ /* 0x000fe2000f8e003f */
[----:B------:R-:W-:Y:S01]  /*1a20*/  ISETP.GE.AND P0, PT, R75, UR7, PT ;  /* 0x000000074b007c0c */ /* 0x000fe2000bf06270 */
[----:B------:R-:W-:-:S02]  /*1a30*/  UIMAD UR16, UR38, UR26, URZ ;  /* 0x0000001a261072a4 */ /* 0x000fc4000f8e023f */
[----:B------:R-:W-:Y:S02]  /*1a40*/  UIMAD UR26, UR38, UR30, URZ ;  /* 0x0000001e261a72a4 */ /* 0x000fe4000f8e023f */
[----:B------:R-:W-:Y:S02]  /*1a50*/  USHF.R.S32.HI UR36, URZ, 0x1f, UR25 ;  /* 0x0000001f3f247899 */ /* 0x000fe40008011419 */
[----:B------:R-:W-:Y:S02]  /*1a60*/  UIMAD UR27, UR37, UR27, UR16 ;  /* 0x0000001b251b72a4 */ /* 0x000fe4000f8e0210 */
[----:B------:R-:W-:Y:S02]  /*1a70*/  UIMAD.WIDE.U32 UR16, UR37, UR30, URZ ;  /* 0x0000001e251072a5 */ /* 0x000fe4000f8e003f */
[----:B------:R-:W-:Y:S01]  /*1a80*/  UIMAD UR32, UR37, UR31, UR26 ;  /* 0x0000001f252072a4 */ /* 0x000fe2000f8e021a */
[----:B0-----:R-:W-:Y:S02]  /*1a90*/  MOV R2, UR25 ;  /* 0x0000001900027c02 */ /* 0x001fe40008000f00 */
[----:B------:R-:W-:Y:S01]  /*1aa0*/  ULDC.64 UR30, c[0x0][0x208] ;  /* 0x00008200001e7ab9 */ /* 0x000fe20000000a00 */
[----:B------:R-:W-:Y:S01]  /*1ab0*/  MOV R3, UR36 ;  /* 0x0000002400037c02 */ /* 0x000fe20008000f00 */
[----:B------:R-:W-:Y:S01]  /*1ac0*/  UIMAD UR26, UR15, UR30, URZ ;  /* 0x0000001e0f1a72a4 */ /* 0x000fe2000f8e023f */
[----:B------:R-:W-:Y:S01]  /*1ad0*/  IMAD.U32 R5, RZ, RZ, UR37 ;  /* 0x00000025ff057e24 */ /* 0x000fe2000f8e00ff */
[----:B------:R-:W-:Y:S01]  /*1ae0*/  MOV R4, UR25 ;  /* 0x0000001900047c02 */ /* 0x000fe20008000f00 */
[----:B------:R-:W-:-:S02]  /*1af0*/  UIADD3 UR17, UR17, UR32, URZ ;  /* 0x0000002011117290 */ /* 0x000fc4000fffe03f */
[----:B------:R-:W-:Y:S01]  /*1b00*/  @!P0 IMAD.WIDE.U32 R2, R5, c[0x0][0x1f0], R2 ;  /* 0x00007c0005028a25 */ /* 0x000fe200078e0002 */
[----:B------:R-:W-:Y:S01]  /*1b10*/  MOV R5, UR36 ;  /* 0x0000002400057c02 */ /* 0x000fe20008000f00 */
[----:B------:R-:W-:Y:S02]  /*1b20*/  UIMAD UR33, UR14, UR31, UR26 ;  /* 0x0000001f0e2172a4 */ /* 0x000fe4000f8e021a */
[----:B------:R-:W-:Y:S01]  /*1b30*/  IMAD.U32 R23, RZ, RZ, UR37 ;  /* 0x00000025ff177e24 */ /* 0x000fe2000f8e00ff */
[----:B------:R-:W-:Y:S02]  /*1b40*/  ULDC UR26, c[0x0][0x174] ;  /* 0x00005d00001a7ab9 */ /* 0x000fe40000000800 */
[----:B------:R-:W-:Y:S01]  /*1b50*/  UIADD3 UR26, UR6, -UR26, URZ ;  /* 0x8000001a061a7290 */ /* 0x000fe2000fffe03f */
[----:B------:R-:W-:Y:S01]  /*1b60*/  @!P0 IMAD.WIDE.U32 R4, R23, c[0x0][0x200], R4 ;  /* 0x0000800017048a25 */ /* 0x000fe200078e0004 */
[----:B------:R-:W-:Y:S01]  /*1b70*/  UIMAD.WIDE.U32 UR16, UR14, UR30, UR16 ;  /* 0x0000001e0e1072a5 */ /* 0x000fe2000f8e0010 */
[----:B------:R-:W-:Y:S01]  /*1b80*/  @!P0 IADD3 R3, R3, UR27, RZ ;  /* 0x0000001b03038c10 */ /* 0x000fe2000fffe0ff */
[----:B------:R-:W-:-:S02]  /*1b90*/  UIMAD UR26, UR26, -0x800, URZ ;  /* 0xfffff8001a1a78a4 */ /* 0x000fc4000f8e023f */
[----:B------:R-:W-:Y:S02]  /*1ba0*/  ULDC.64 UR30, c[0x0][0x1f8] ;  /* 0x00007e00001e7ab9 */ /* 0x000fe40000000a00 */
[----:B------:R-:W-:Y:S01]  /*1bb0*/  UIADD3 UR29, UR29, UR27, URZ ;  /* 0x0000001b1d1d7290 */ /* 0x000fe2000fffe03f */
[----:B------:R-:W-:Y:S01]  /*1bc0*/  MOV R23, UR14 ;  /* 0x0000000e00177c02 */ /* 0x000fe20008000f00 */
[----:B------:R-:W-:Y:S01]  /*1bd0*/  UIMAD UR27, UR15, UR30, URZ ;  /* 0x0000001e0f1b72a4 */ /* 0x000fe2000f8e023f */
[----:B------:R-:W-:Y:S01]  /*1be0*/  @!P0 IADD3 R5, R5, UR32, RZ ;  /* 0x0000002005058c10 */ /* 0x000fe2000fffe0ff */
[----:B------:R-:W-:Y:S02]  /*1bf0*/  UIADD3 UR32, UP1, UR26, UR16, URZ ;  /* 0x000000101a207290 */ /* 0x000fe4000ff3e03f */
[----:B------:R-:W-:Y:S01]  /*1c00*/  UIMAD UR16, UR14, UR31, UR27 ;  /* 0x0000001f0e1072a4 */ /* 0x000fe2000f8e021b */
[----:B------:R-:W-:Y:S01]  /*1c10*/  @!P0 IMAD.WIDE.U32 R2, R23, c[0x0][0x1f8], R2 ;  /* 0x00007e0017028a25 */ /* 0x000fe200078e0002 */
[----:B------:R-:W-:Y:S01]  /*1c20*/  UIMAD.WIDE.U32 UR30, UR14, UR30, UR28 ;  /* 0x0000001e0e1e72a5 */ /* 0x000fe2000f8e001c */
[----:B------:R-:W-:Y:S01]  /*1c30*/  LEA R22, P4, R75, c[0x0][0x258], 0x1 ;  /* 0x000096004b167a11 */ /* 0x000fe200078808ff */
[----:B------:R-:W-:Y:S01]  /*1c40*/  USHF.R.S32.HI UR27, URZ, 0x1f, UR26 ;  /* 0x0000001f3f1b7899 */ /* 0x000fe2000801141a */
[----:B------:R-:W-:Y:S01]  /*1c50*/  MOV R25, UR32 ;  /* 0x0000002000197c02 */ /* 0x000fe20008000f00 */
[----:B------:R-:W-:Y:S01]  /*1c60*/  UIADD3 UR28, UP0, UR26, UR30, URZ ;  /* 0x0000001e1a1c7290 */ /* 0x000fe2000ff1e03f */
[----:B------:R-:W-:Y:S01]  /*1c70*/  @!P0 IMAD.WIDE.U32 R4, R23, c[0x0][0x208], R4 ;  /* 0x0000820017048a25 */ /* 0x000fe200078e0004 */
[----:B------:R-:W-:-:S02]  /*1c80*/  @!P0 IADD3 R37, P2, R75, R2, RZ ;  /* 0x000000024b258210 */ /* 0x000fc40007f5e0ff */
[----:B------:R-:W-:Y:S01]  /*1c90*/  LEA R2, P1, R25, R22, 0x1 ;  /* 0x0000001619027211 */ /* 0x000fe200078208ff */
[----:B------:R-:W-:Y:S01]  /*1ca0*/  UIADD3.X UR30, UR27, UR16, UR31, UP0, !UPT ;  /* 0x000000101b1e7290 */ /* 0x000fe200087fe41f */
[C---:B------:R-:W-:Y:S01]  /*1cb0*/  @!P0 IADD3 R36, P3, R75.reuse, R4, RZ ;  /* 0x000000044b248210 */ /* 0x040fe20007f7e0ff */
[----:B------:R-:W-:Y:S01]  /*1cc0*/  IMAD.U32 R25, RZ, RZ, UR28 ;  /* 0x0000001cff197e24 */ /* 0x000fe2000f8e00ff */
[C---:B------:R-:W-:Y:S02]  /*1cd0*/  @!P0 IADD3.X R76, R134.reuse, UR16, R3, P2, !PT ;  /* 0x00000010864c8c10 */ /* 0x040fe400097fe403 */
[C---:B------:R-:W-:Y:S02]  /*1ce0*/  LEA R24, P2, R75.reuse, c[0x0][0x268], 0x1 ;  /* 0x00009a004b187a11 */ /* 0x040fe400078408ff */
[----:B------:R-:W-:Y:S02]  /*1cf0*/  @!P0 IADD3.X R5, R134, UR33, R5, P3, !PT ;  /* 0x0000002186058c10 */ /* 0x000fe40009ffe405 */
[----:B------:R-:W-:-:S02]  /*1d00*/  LEA.HI.X R23, R75, c[0x0][0x26c], R134, 0x1, P2 ;  /* 0x00009b004b177a11 */ /* 0x000fc400010f0c86 */
[----:B------:R-:W-:Y:S02]  /*1d10*/  LEA.HI.X R3, R75, c[0x0][0x25c], R134, 0x1, P4 ;  /* 0x000097004b037a11 */ /* 0x000fe400020f0c86 */
[----:B------:R-:W-:Y:S02]  /*1d20*/  LEA R24, P3, R25, R24, 0x1 ;  /* 0x0000001819187211 */ /* 0x000fe400078608ff */
[----:B------:R-:W-:Y:S01]  /*1d30*/  MOV R78, UR30 ;  /* 0x0000001e004e7c02 */ /* 0x000fe20008000f00 */
[----:B------:R-:W-:Y:S01]  /*1d40*/  UIADD3.X UR16, UR27, UR33, UR17, UP1, !UPT ;  /* 0x000000211b107290 */ /* 0x000fe20008ffe411 */
[----:B------:R-:W-:Y:S01]  /*1d50*/  @!P0 LEA R22, P2, R37, c[0x0][0x268], 0x1 ;  /* 0x00009a0025168a11 */ /* 0x000fe200078408ff */
[----:B------:R-:W-:Y:S01]  /*1d60*/  ULDC.64 UR30, c[0x0][0x2e8] ;  /* 0x0000ba00001e7ab9 */ /* 0x000fe20000000a00 */
[----:B------:R-:W-:Y:S02]  /*1d70*/  @!P0 LEA R4, P4, R36, c[0x0][0x258], 0x1 ;  /* 0x0000960024048a11 */ /* 0x000fe400078808ff */
[----:B------:R-:W-:-:S02]  /*1d80*/  LEA.HI.X R25, R25, R23, R78, 0x1, P3 ;  /* 0x0000001719197211 */ /* 0x000fc400018f0c4e */
[----:B------:R-:W-:Y:S02]  /*1d90*/  @!P0 LEA.HI.X R23, R37, c[0x0][0x26c], R76, 0x1, P2 ;  /* 0x00009b0025178a11 */ /* 0x000fe400010f0c4c */
[----:B------:R-:W-:Y:S01]  /*1da0*/  @!P0 LEA.HI.X R5, R36, c[0x0][0x25c], R5, 0x1, P4 ;  /* 0x0000970024058a11 */ /* 0x000fe200020f0c05 */
[----:B------:R-:W-:Y:S01]  /*1db0*/  IMAD.U32 R77, RZ, RZ, UR16 ;  /* 0x00000010ff4d7e24 */ /* 0x000fe2000f8e00ff */
[----:B------:R-:W-:-:S04]  /*1dc0*/  MOV R80, UR32 ;  /* 0x0000002000507c02 */ /* 0x000fc80008000f00 */
[----:B------:R-:W-:Y:S02]  /*1dd0*/  LEA.HI.X R3, R80, R3, R77, 0x1, P1 ;  /* 0x0000000350037211 */ /* 0x000fe400008f0c4d */
[----:B------:R-:W-:Y:S02]  /*1de0*/  ISETP.GE.AND P1, PT, R18, UR7, PT ;  /* 0x0000000712007c0c */ /* 0x000fe4000bf26270 */
[----:B------:R-:W-:Y:S02]  /*1df0*/  PRMT R76, RZ, 0x7610, R76 ;  /* 0x00007610ff4c7816 */ /* 0x000fe4000000004c */
[----:B------:R-:W-:Y:S02]  /*1e00*/  PRMT R79, RZ, 0x7610, R79 ;  /* 0x00007610ff4f7816 */ /* 0x000fe4000000004f */
        /* <DEDUP_REMOVED lines=9> */
[----:B------:R-:W-:Y:S02]  /*1ea0*/  PRMT R87, RZ, 0x7610, R87 ;  /* 0x00007610ff577816 */ /* 0x000fe40000000057 */
[----:B------:R-:W-:Y:S01]  /*1eb0*/  PRMT R82, RZ, 0x7610, R82 ;  /* 0x00007610ff527816 */ /* 0x000fe20000000052 */
[----:B--2---:R-:W-:Y:S04]  /*1ec0*/  STS.U16 [R160], R21 ;  /* 0x00000015a0007388 */ /* 0x004fe80000000400 */
[----:B---3--:R-:W-:Y:S04]  /*1ed0*/  STS.U16 [R158+0x40], R35 ;  /* 0x000040239e007388 */ /* 0x008fe80000000400 */
[----:B----4-:R-:W-:Y:S04]  /*1ee0*/  STS.U16 [R157+0x80], R26 ;  /* 0x0000801a9d007388 */ /* 0x010fe80000000400 */
[----:B------:R-:W-:Y:S04]  /*1ef0*/  STS.U16 [R155+0xc0], R28 ;  /* 0x0000c01c9b007388 */ /* 0x000fe80000000400 */
[----:B------:R-:W-:Y:S04]  /*1f00*/  STS.U16 [R154+0x100], R27 ;  /* 0x0001001b9a007388 */ /* 0x000fe80000000400 */
[----:B------:R-:W-:Y:S04]  /*1f10*/  STS.U16 [R153+0x140], R0 ;  /* 0x0001400099007388 */ /* 0x000fe80000000400 */
[----:B------:R-:W-:Y:S04]  /*1f20*/  STS.U16 [R152+0x180], R29 ;  /* 0x0001801d98007388 */ /* 0x000fe80000000400 */
[----:B------:R-:W-:Y:S04]  /*1f30*/  STS.U16 [R151+0x1c0], R30 ;  /* 0x0001c01e97007388 */ /* 0x000fe80000000400 */
[----:B------:R-:W-:Y:S04]  /*1f40*/  STS.U16 [R150+0x200], R31 ;  /* 0x0002001f96007388 */ /* 0x000fe80000000400 */
[----:B-----5:R-:W-:Y:S04]  /*1f50*/  STS.U16 [R149+0x240], R34 ;  /* 0x0002402295007388 */ /* 0x020fe80000000400 */
[----:B------:R-:W-:Y:S04]  /*1f60*/  STS.U16 [R148+0x280], R33 ;  /* 0x0002802194007388 */ /* 0x000fe80000000400 */
[----:B------:R-:W-:Y:S04]  /*1f70*/  STS.U16 [R147+0x2c0], R32 ;  /* 0x0002c02093007388 */ /* 0x000fe80000000400 */
        /* <DEDUP_REMOVED lines=22> */
[----:B0-----:R-:W-:-:S06]  /*20e0*/  PRMT R40, RZ, 0x7610, R40 ;  /* 0x00007610ff287816 */ /* 0x001fcc0000000028 */
[----:B------:R0:W3:Y:S01]  /*20f0*/  @!P1 LDG.E.U16 R40, [R24.64+-0xf40] ;  /* 0xfff0c02218289981 */ /* 0x0000e2000c1e1500 */
[----:B------:R-:W-:Y:S02]  /*2100*/  ISETP.GE.AND P1, PT, R14, UR7, PT ;  /* 0x000000070e007c0c */ /* 0x000fe4000bf26270 */
[----:B------:R-:W-:Y:S01]  /*2110*/  PRMT R0, RZ, 0x7610, R0 ;  /* 0x00007610ff007816 */ /* 0x000fe20000000000 */
[----:B------:R0:W4:Y:S01]  /*2120*/  @!P6 LDG.E.U16 R77, [R24.64+-0xe80] ;  /* 0xfff18022184de981 */ /* 0x000122000c1e1500 */
[----:B-1----:R-:W-:Y:S02]  /*2130*/  PRMT R43, RZ, 0x7610, R43 ;  /* 0x00007610ff2b7816 */ /* 0x002fe4000000002b */
[----:B------:R-:W-:Y:S02]  /*2140*/  PRMT R41, RZ, 0x7610, R41 ;  /* 0x00007610ff297816 */ /* 0x000fe40000000029 */
[----:B------:R-:W-:Y:S01]  /*2150*/  PRMT R21, RZ, 0x7610, R21 ;  /* 0x00007610ff157816 */ /* 0x000fe20000000015 */
[----:B------:R0:W5:Y:S04]  /*2160*/  @!P2 LDG.E.U16 R0, [R24.64+-0xf80] ;  /* 0xfff080221800a981 */ /* 0x000168000c1e1500 */
[----:B------:R0:W3:Y:S01]  /*2170*/  @!P1 LDG.E.U16 R76, [R24.64+-0xe40] ;  /* 0xfff1c022184c9981 */ /* 0x0000e2000c1e1500 */
[----:B------:R-:W-:-:S02]  /*2180*/  ISETP.GE.AND P1, PT, R13, UR7, PT ;  /* 0x000000070d007c0c */ /* 0x000fc4000bf26270 */
[----:B--2---:R-:W-:Y:S01]  /*2190*/  PRMT R42, RZ, 0x7610, R42 ;  /* 0x00007610ff2a7816 */ /* 0x004fe2000000002a */
[----:B------:R0:W2:Y:S01]  /*21a0*/  @!P3 LDG.E.U16 R43, [R24.64+-0xf00] ;  /* 0xfff10022182bb981 */ /* 0x0000a2000c1e1500 */
[----:B------:R-:W-:-:S03]  /*21b0*/  ISETP.GE.AND P6, PT, R6, UR7, PT ;  /* 0x0000000706007c0c */ /* 0x000fc6000bfc6270 */
[----:B------:R0:W2:Y:S04]  /*21c0*/  @!P4 LDG.E.U16 R41, [R24.64+-0xfc0] ;  /* 0xfff040221829c981 */ /* 0x0000a8000c1e1500 */
[----:B------:R1:W2:Y:S04]  /*21d0*/  @!P0 LDG.E.U16 R21, [R22.64] ;  /* 0x0000002216158981 */ /* 0x0002a8000c1e1500 */
[----:B------:R0:W3:Y:S01]  /*21e0*/  @!P1 LDG.E.U16 R79, [R24.64+-0xe00] ;  /* 0xfff20022184f9981 */ /* 0x0000e2000c1e1500 */
[----:B------:R-:W-:Y:S02]  /*21f0*/  ISETP.GE.AND P1, PT, R12, UR7, PT ;  /* 0x000000070c007c0c */ /* 0x000fe4000bf26270 */
[----:B------:R-:W-:Y:S01]  /*2200*/  ISETP.GE.AND P2, PT, R10, UR7, PT ;  /* 0x000000070a007c0c */ /* 0x000fe2000bf46270 */
[----:B------:R0:W3:Y:S01]  /*2210*/  @!P5 LDG.E.U16 R42, [R24.64+-0xec0] ;  /* 0xfff14022182ad981 */ /* 0x0000e2000c1e1500 */
[----:B------:R-:W-:-:S02]  /*2220*/  ISETP.GE.AND P3, PT, R9, UR7, PT ;  /* 0x0000000709007c0c */ /* 0x000fc4000bf66270 */
[----:B------:R-:W-:Y:S01]  /*2230*/  ISETP.GE.AND P4, PT, R8, UR7, PT ;  /* 0x0000000708007c0c */ /* 0x000fe2000bf86270 */
[----:B------:R0:W3:Y:S01]  /*2240*/  @!P6 LDG.E.U16 R82, [R24.64+-0xc40] ;  /* 0xfff3c0221852e981 */ /* 0x0000e2000c1e1500 */
[----:B------:R-:W-:-:S05]  /*2250*/  ISETP.GE.AND P5, PT, R7, UR7, PT ;  /* 0x0000000707007c0c */ /* 0x000fca000bfa6270 */
[----:B------:R0:W4:Y:S01]  /*2260*/  @!P1 LDG.E.U16 R78, [R24.64+-0xdc0] ;  /* 0xfff24022184e9981 */ /* 0x000122000c1e1500 */
[----:B------:R-:W-:Y:S02]  /*2270*/  ISETP.GE.AND P1, PT, R11, UR7, PT ;  /* 0x000000070b007c0c */ /* 0x000fe4000bf26270 */
[----:B-1----:R-:W-:Y:S01]  /*2280*/  PRMT R23, RZ, 0x7610, R23 ;  /* 0x00007610ff177816 */ /* 0x002fe20000000017 */
[----:B------:R0:W4:Y:S01]  /*2290*/  @!P3 LDG.E.U16 R81, [R24.64+-0xd00] ;  /* 0xfff300221851b981 */ /* 0x000122000c1e1500 */
[----:B------:R-:W-:-:S03]  /*22a0*/  PRMT R22, RZ, 0x7610, R22 ;  /* 0x00007610ff167816 */ /* 0x000fc60000000016 */
[----:B------:R0:W4:Y:S04]  /*22b0*/  @!P4 LDG.E.U16 R80, [R24.64+-0xcc0] ;  /* 0xfff340221850c981 */ /* 0x000128000c1e1500 */
[----:B------:R0:W4:Y:S04]  /*22c0*/  @!P2 LDG.E.U16 R22, [R24.64+-0xd40] ;  /* 0xfff2c0221816a981 */ /* 0x000128000c1e1500 */
[----:B------:R0:W4:Y:S04]  /*22d0*/  @!P1 LDG.E.U16 R23, [R24.64+-0xd80] ;  /* 0xfff2802218179981 */ /* 0x000128000c1e1500 */
[----:B------:R0:W4:Y:S01]  /*22e0*/  @!P5 LDG.E.U16 R87, [R24.64+-0xc80] ;  /* 0xfff380221857d981 */ /* 0x000122000c1e1500 */
[----:B------:R-:W-:-:S02]  /*22f0*/  P2R R94, PR, RZ, 0x2 ;  /* 0x00000002ff5e7803 */ /* 0x000fc40000000000 */
[----:B0-----:R-:W-:Y:S02]  /*2300*/  PRMT R25, RZ, 0x7610, R25 ;  /* 0x00007610ff197816 */ /* 0x001fe40000000019 */
        /* <DEDUP_REMOVED lines=8> */
[----:B------:R-:W-:Y:S01]  /*2390*/  PRMT R104, RZ, 0x7610, R104 ;  /* 0x00007610ff687816 */ /* 0x000fe20000000068 */
[----:B--2---:R-:W-:Y:S04]  /*23a0*/  STS.U16 [R160], R21 ;  /* 0x00000015a0007388 */ /* 0x004fe80000000400 */
[----:B------:R-:W-:Y:S04]  /*23b0*/  STS.U16 [R158+0x40], R41 ;  /* 0x000040299e007388 */ /* 0x000fe80000000400 */
[----:B-----5:R-:W-:Y:S04]  /*23c0*/  STS.U16 [R157+0x80], R0 ;  /* 0x000080009d007388 */ /* 0x020fe80000000400 */
[----:B---3--:R-:W-:Y:S04]  /*23d0*/  STS.U16 [R155+0xc0], R40 ;  /* 0x0000c0289b007388 */ /* 0x008fe80000000400 */
[----:B------:R-:W-:Y:S04]  /*23e0*/  STS.U16 [R154+0x100], R43 ;  /* 0x0001002b9a007388 */ /* 0x000fe80000000400 */
[----:B------:R-:W-:Y:S04]  /*23f0*/  STS.U16 [R153+0x140], R42 ;  /* 0x0001402a99007388 */ /* 0x000fe80000000400 */
[----:B----4-:R-:W-:Y:S04]  /*2400*/  STS.U16 [R152+0x180], R77 ;  /* 0x0001804d98007388 */ /* 0x010fe80000000400 */
[----:B------:R-:W-:Y:S04]  /*2410*/  STS.U16 [R151+0x1c0], R76 ;  /* 0x0001c04c97007388 */ /* 0x000fe80000000400 */
[----:B------:R-:W-:Y:S04]  /*2420*/  STS.U16 [R150+0x200], R79 ;  /* 0x0002004f96007388 */ /* 0x000fe80000000400 */
[----:B------:R-:W-:Y:S04]  /*2430*/  STS.U16 [R149+0x240], R78 ;  /* 0x0002404e95007388 */ /* 0x000fe80000000400 */
[----:B------:R-:W-:Y:S04]  /*2440*/  STS.U16 [R148+0x280], R23 ;  /* 0x0002801794007388 */ /* 0x000fe80000000400 */
[----:B------:R0:W-:Y:S04]  /*2450*/  STS.U16 [R147+0x2c0], R22 ;  /* 0x0002c01693007388 */ /* 0x0001e80000000400 */
[----:B------:R1:W-:Y:S04]  /*2460*/  STS.U16 [R146+0x300], R81 ;  /* 0x0003005192007388 */ /* 0x0003e80000000400 */
[----:B------:R2:W-:Y:S04]  /*2470*/  STS.U16 [R145+0x340], R80 ;  /* 0x0003405091007388 */ /* 0x0005e80000000400 */
[----:B------:R-:W-:Y:S04]  /*2480*/  STS.U16 [R144+0x380], R87 ;  /* 0x0003805790007388 */ /* 0x000fe80000000400 */
[----:B------:R3:W-:Y:S01]  /*2490*/  STS.U16 [R143+0x3c0], R82 ;  /* 0x0003c0528f007388 */ /* 0x0007e20000000400 */
[----:B------:R-:W-:-:S06]  /*24a0*/  NOP ;  /* 0x0000000000007918 */ /* 0x000fcc0000000000 */
[----:B------:R-:W-:Y:S04]  /*24b0*/  LDS.U16 R0, [R74] ;  /* 0x000000004a007984 */ /* 0x000fe80000000400 */
[----:B------:R-:W4:Y:S04]  /*24c0*/  LDS.U16 R131, [R74+0x2] ;  /* 0x000002004a837984 */ /* 0x000f280000000400 */
[----:B------:R-:W2:Y:S04]  /*24d0*/  LDS.U16 R129, [R74+0x4] ;  /* 0x000004004a817984 */ /* 0x000ea80000000400 */
[----:B------:R-:W-:Y:S04]  /*24e0*/  LDS.U16 R21, [R74+0x6] ;  /* 0x000006004a157984 */ /* 0x000fe80000000400 */
[----:B------:R-:W0:Y:S04]  /*24f0*/  LDS.U16 R88, [R74+0x8] ;  /* 0x000008004a587984 */ /* 0x000e280000000400 */
[----:B------:R-:W0:Y:S04]  /*2500*/  LDS.U16 R89, [R74+0xa] ;  /* 0x00000a004a597984 */ /* 0x000e280000000400 */
[----:B------:R-:W0:Y:S04]  /*2510*/  LDS.U16 R90, [R74+0xc] ;  /* 0x00000c004a5a7984 */ /* 0x000e280000000400 */
[----:B------:R-:W-:Y:S04]  /*2520*/  LDS.U16 R91, [R74+0xe] ;  /* 0x00000e004a5b7984 */ /* 0x000fe80000000400 */
[----:B------:R-:W1:Y:S04]  /*2530*/  LDS.U16 R92, [R74+0x10] ;  /* 0x000010004a5c7984 */ /* 0x000e680000000400 */
[----:B------:R-:W1:Y:S04]  /*2540*/  LDS.U16 R93, [R74+0x12] ;  /* 0x000012004a5d7984 */ /* 0x000e680000000400 */
[----:B------:R-:W1:Y:S04]  /*2550*/  LDS.U16 R111, [R74+0x14] ;  /* 0x000014004a6f7984 */ /* 0x000e680000000400 */
[----:B------:R-:W1:Y:S04]  /*2560*/  LDS.U16 R110, [R74+0x16] ;  /* 0x000016004a6e7984 */ /* 0x000e680000000400 */
[----:B------:R-:W-:Y:S04]  /*2570*/  LDS.U16 R96, [R74+0x18] ;  /* 0x000018004a607984 */ /* 0x000fe80000000400 */
[----:B------:R-:W-:Y:S04]  /*2580*/  LDS.U16 R97, [R74+0x1a] ;  /* 0x00001a004a617984 */ /* 0x000fe80000000400 */
[----:B------:R-:W-:Y:S04]  /*2590*/  LDS.U16 R98, [R74+0x1c] ;  /* 0x00001c004a627984 */ /* 0x000fe80000000400 */
[----:B------:R-:W-:Y:S04]  /*25a0*/  LDS.U16 R99, [R74+0x1e] ;  /* 0x00001e004a637984 */ /* 0x000fe80000000400 */
[----:B------:R-:W-:Y:S01]  /*25b0*/  BAR.SYNC.DEFER_BLOCKING 0x0 ;  /* 0x0000000000007b1d */ /* 0x000fe20000010000 */
[----:B0-----:R-:W-:-:S02]  /*25c0*/  PRMT R22, RZ, 0x7610, R22 ;  /* 0x00007610ff167816 */ /* 0x001fc40000000016 */
[----:B------:R-:W-:-:S03]  /*25d0*/  PRMT R79, RZ, 0x7610, R79 ;  /* 0x00007610ff4f7816 */ /* 0x000fc6000000004f */
[----:B------:R0:W5:Y:S01]  /*25e0*/  @!P0 LDG.E.U16 R25, [R4.64] ;  /* 0x0000002204198981 */ /* 0x000162000c1e1500 */
[----:B------:R-:W-:-:S03]  /*25f0*/  ISETP.GE.AND P0, PT, R19, UR7, PT ;  /* 0x0000000713007c0c */ /* 0x000fc6000bf06270 */
[----:B------:R0:W5:Y:S01]  /*2600*/  @!P1 LDG.E.U16 R79, [R2.64+-0xfc0] ;  /* 0xfff04022024f9981 */ /* 0x000162000c1e1500 */
[----:B------:R-:W-:Y:S02]  /*2610*/  ISETP.GE.AND P1, PT, R18, UR7, PT ;  /* 0x0000000712007c0c */ /* 0x000fe4000bf26270 */
[----:B-1----:R-:W-:Y:S01]  /*2620*/  PRMT R81, RZ, 0x7610, R81 ;  /* 0x00007610ff517816 */ /* 0x002fe20000000051 */
[----:B------:R1:W5:Y:S01]  /*2630*/  @!P2 LDG.E.U16 R100, [R2.64+-0xd40] ;  /* 0xfff2c0220264a981 */ /* 0x000362000c1e1500 */
[----:B--2---:R-:W-:Y:S02]  /*2640*/  PRMT R80, RZ, 0x7610, R80 ;  /* 0x00007610ff507816 */ /* 0x004fe40000000050 */
[----:B---3--:R-:W-:Y:S01]  /*2650*/  PRMT R82, RZ, 0x7610, R82 ;  /* 0x00007610ff527816 */ /* 0x008fe20000000052 */
[----:B------:R1:W2:Y:S04]  /*2660*/  @!P3 LDG.E.U16 R103, [R2.64+-0xd00] ;  /* 0xfff300220267b981 */ /* 0x0002a8000c1e1500 */
[----:B------:R1:W3:Y:S01]  /*2670*/  @!P0 LDG.E.U16 R22, [R2.64+-0xf80] ;  /* 0xfff0802202168981 */ /* 0x0002e2000c1e1500 */
[----:B------:R-:W-:-:S03]  /*2680*/  ISETP.GE.AND P0, PT, R17, UR7, PT ;  /* 0x0000000711007c0c */ /* 0x000fc6000bf06270 */
[----:B------:R1:W2:Y:S01]  /*2690*/  @!P1 LDG.E.U16 R24, [R2.64+-0xf40] ;  /* 0xfff0c02202189981 */ /* 0x0002a2000c1e1500 */
[----:B------:R-:W-:-:S03]  /*26a0*/  ISETP.GE.AND P1, PT, R16, UR7, PT ;  /* 0x0000000710007c0c */ /* 0x000fc6000bf26270 */
[----:B------:R1:W2:Y:S04]  /*26b0*/  @!P4 LDG.E.U16 R102, [R2.64+-0xcc0] ;  /* 0xfff340220266c981 */ /* 0x0002a8000c1e1500 */
[----:B------:R1:W2:Y:S04]  /*26c0*/  @!P5 LDG.E.U16 R105, [R2.64+-0xc80] ;  /* 0xfff380220269d981 */ /* 0x0002a8000c1e1500 */
[----:B------:R1:W2:Y:S01]  /*26d0*/  @!P0 LDG.E.U16 R81, [R2.64+-0xf00] ;  /* 0xfff1002202518981 */ /* 0x0002a2000c1e1500 */
[----:B------:R-:W-:Y:S02]  /*26e0*/  ISETP.GE.AND P0, PT, R15, UR7, PT ;  /* 0x000000070f007c0c */ /* 0x000fe4000bf06270 */
[----:B0-----:R-:W-:Y:S01]  /*26f0*/  PRMT R5, RZ, 0x7610, R5 ;  /* 0x00007610ff057816 */ /* 0x001fe20000000005 */
[----:B------:R1:W2:Y:S01]  /*2700*/  @!P1 LDG.E.U16 R80, [R2.64+-0xec0] ;  /* 0xfff1402202509981 */ /* 0x0002a2000c1e1500 */
[----:B------:R-:W-:-:S03]  /*2710*/  ISETP.GE.AND P1, PT, R14, UR7, PT ;  /* 0x000000070e007c0c */ /* 0x000fc6000bf26270 */
[----:B------:R1:W2:Y:S06]  /*2720*/  @!P6 LDG.E.U16 R104, [R2.64+-0xc40] ;  /* 0xfff3c0220268e981 */ /* 0x0002ac000c1e1500 */
[----:B------:R1:W2:Y:S01]  /*2730*/  @!P0 LDG.E.U16 R5, [R2.64+-0xe80] ;  /* 0xfff1802202058981 */ /* 0x0002a2000c1e1500 */
[----:B------:R-:W-:-:S03]  /*2740*/  ISETP.GE.AND P0, PT, R13, UR7, PT ;  /* 0x000000070d007c0c */ /* 0x000fc6000bf06270 */
[----:B------:R1:W2:Y:S01]  /*2750*/  @!P1 LDG.E.U16 R82, [R2.64+-0xe40] ;  /* 0xfff1c02202529981 */ /* 0x0002a2000c1e1500 */
[----:B------:R-:W-:-:S09]  /*2760*/  ISETP.NE.AND P1, PT, R94, RZ, PT ;  /* 0x000000ff5e00720c */ /* 0x000fd20003f25270 */
[----:B------:R1:W2:Y:S01]  /*2770*/  @!P0 LDG.E.U16 R95, [R2.64+-0xe00] ;  /* 0xfff20022025f8981 */ /* 0x0002a2000c1e1500 */
[----:B------:R-:W-:Y:S02]  /*2780*/  ISETP.GE.AND P0, PT, R12, UR7, PT ;  /* 0x000000070c007c0c */ /* 0x000fe4000bf06270 */
[----:B------:R-:W-:Y:S01]  /*2790*/  PRMT R94, RZ, 0x7610, R94 ;  /* 0x00007610ff5e7816 */ /* 0x000fe2000000005e */
[----:B------:R1:W2:Y:S10]  /*27a0*/  @!P1 LDG.E.U16 R101, [R2.64+-0xd80] ;  /* 0xfff2802202659981 */ /* 0x0002b4000c1e1500 */
[----:B------:R1:W2:Y:S01]  /*27b0*/  @!P0 LDG.E.U16 R94, [R2.64+-0xdc0] ;  /* 0xfff24022025e8981 */ /* 0x0002a2000c1e1500 */
[----:B----4-:R-:W-:-:S02]  /*27c0*/  HADD2.F32 R131, -RZ, R131.H0_H0 ;  /* 0x20000083ff837230 */ /* 0x010fc40000004100 */
[----:B------:R-:W-:-:S03]  /*27d0*/  HADD2.F32 R129, -RZ, R129.H0_H0 ;  /* 0x20000081ff817230 */ /* 0x000fc60000004100 */
[----:B------:R-:W-:Y:S02]  /*27e0*/  FMUL.FTZ R41, R131, -1.4426950216293334961 ;  /* 0xbfb8aa3b83297820 */ /* 0x000fe40000410000 */
[----:B------:R-:W-:Y:S01]  /*27f0*/  FMUL.FTZ R42, R129, -1.4426950216293334961 ;  /* 0xbfb8aa3b812a7820 */ /* 0x000fe20000410000 */
[----:B------:R-:W-:-:S03]  /*2800*/  HADD2.F32 R0, -RZ, R0.H0_H0 ;  /* 0x20000000ff007230 */ /* 0x000fc60000004100 */
[----:B------:R-:W0:Y:S02]  /*2810*/  MUFU.EX2 R41, R41 ;  /* 0x0000002900297308 */ /* 0x000e240000000800 */
[----:B------:R-:W-:-:S06]  /*2820*/  FMUL.FTZ R77, R0, -1.4426950216293334961 ;  /* 0xbfb8aa3b004d7820 */ /* 0x000fcc0000410000 */
[----:B------:R-:W4:Y:S01]  /*2830*/  MUFU.EX2 R42, R42 ;  /* 0x0000002a002a7308 */ /* 0x000f220000000800 */
[----:B------:R-:W-:-:S07]  /*2840*/  HADD2.F32 R88, -RZ, R88.H0_H0 ;  /* 0x20000058ff587230 */ /* 0x000fce0000004100 */
[----:B------:R-:W1:Y:S01]  /*2850*/  MUFU.EX2 R77, R77 ;  /* 0x0000004d004d7308 */ /* 0x000e620000000800 */
[----:B0-----:R-:W-:Y:S01]  /*2860*/  FADD.FTZ R132, R41, 1 ;  /* 0x3f80000029847421 */ /* 0x001fe20000010000 */
[----:B------:R-:W-:Y:S01]  /*2870*/  HADD2.F32 R87, -RZ, R21.H0_H0 ;  /* 0x20000015ff577230 */ /* 0x000fe20000004100 */
[----:B------:R-:W-:Y:S01]  /*2880*/  FMUL.FTZ R21, R88, -1.4426950216293334961 ;  /* 0xbfb8aa3b58157820 */ /* 0x000fe20000410000 */
[----:B------:R-:W-:Y:S01]  /*2890*/  HADD2.F32 R89, -RZ, R89.H0_H0 ;  /* 0x20000059ff597230 */ /* 0x000fe20000004100 */
[----:B----4-:R-:W-:-:S04]  /*28a0*/  FADD.FTZ R130, R42, 1 ;  /* 0x3f8000002a827421 */ /* 0x010fc80000010000 */
[----:B------:R-:W0:Y:S01]  /*28b0*/  MUFU.EX2 R21, R21 ;  /* 0x0000001500157308 */ /* 0x000e220000000800 */
[----:B------:R-:W-:Y:S02]  /*28c0*/  FMUL.FTZ R40, R87, -1.4426950216293334961 ;  /* 0xbfb8aa3b57287820 */ /* 0x000fe40000410000 */
[----:B------:R-:W-:Y:S01]  /*28d0*/  FMUL.FTZ R23, R89, -1.4426950216293334961 ;  /* 0xbfb8aa3b59177820 */ /* 0x000fe20000410000 */
[----:B------:R-:W-:Y:S01]  /*28e0*/  HADD2.F32 R90, -RZ, R90.H0_H0 ;  /* 0x2000005aff5a7230 */ /* 0x000fe20000004100 */
[----:B-1----:R-:W-:-:S03]  /*28f0*/  FADD.FTZ R77, R77, 1 ;  /* 0x3f8000004d4d7421 */ /* 0x002fc60000010000 */
[----:B------:R-:W1:Y:S01]  /*2900*/  MUFU.EX2 R40, R40 ;  /* 0x0000002800287308 */ /* 0x000e620000000800 */
[----:B------:R-:W-:-:S07]  /*2910*/  FMUL.FTZ R4, R90, -1.4426950216293334961 ;  /* 0xbfb8aa3b5a047820 */ /* 0x000fce0000410000 */
[----:B------:R-:W4:Y:S08]  /*2920*/  MUFU.EX2 R23, R23 ;  /* 0x0000001700177308 */ /* 0x000f300000000800 */
[----:B------:R-:W4:Y:S01]  /*2930*/  MUFU.RCP R133, R77 ;  /* 0x0000004d00857308 */ /* 0x000f220000001000 */
[----:B0-----:R-:W-:Y:S01]  /*2940*/  FADD.FTZ R127, R21, 1 ;  /* 0x3f800000157f7421 */ /* 0x001fe20000010000 */
[----:B------:R-:W-:-:S06]  /*2950*/  HADD2.F32 R37, -RZ, R37.H0_H0 ;  /* 0x20000025ff257230 */ /* 0x000fcc0000004100 */
[----:B------:R-:W0:Y:S01]  /*2960*/  MUFU.EX2 R4, R4 ;  /* 0x0000000400047308 */ /* 0x000e220000000800 */
[----:B------:R-:W-:Y:S01]  /*2970*/  HADD2.F32 R92, -RZ, R92.H0_H0 ;  /* 0x2000005cff5c7230 */ /* 0x000fe20000004100 */
[----:B-1----:R-:W-:Y:S02]  /*2980*/  FADD.FTZ R128, R40, 1 ;  /* 0x3f80000028807421 */ /* 0x002fe40000010000 */
[----:B----4-:R-:W-:Y:S01]  /*2990*/  FADD.FTZ R124, R23, 1 ;  /* 0x3f800000177c7421 */ /* 0x010fe20000010000 */
[----:B------:R-:W-:Y:S01]  /*29a0*/  HADD2.F32 R91, -RZ, R91.H0_H0 ;  /* 0x2000005bff5b7230 */ /* 0x000fe20000004100 */
[----:B------:R-:W-:Y:S02]  /*29b0*/  FMUL.FTZ R2, R92, -1.4426950216293334961 ;  /* 0xbfb8aa3b5c027820 */ /* 0x000fe40000410000 */
[----:B------:R-:W-:Y:S01]  /*29c0*/  MUFU.RCP R130, R130 ;  /* 0x0000008200827308 */ /* 0x000fe20000001000 */
[----:B------:R-:W-:Y:S01]  /*29d0*/  FADD.FTZ R23, -R133, 1 ;  /* 0x3f80000085177421 */ /* 0x000fe20000010100 */
[----:B------:R-:W-:-:S03]  /*29e0*/  HADD2.F32 R93, -RZ, R93.H0_H0 ;  /* 0x2000005dff5d7230 */ /* 0x000fc60000004100 */
[----:B------:R-:W-:Y:S02]  /*29f0*/  FFMA.FTZ R23, R0, R23, 1 ;  /* 0x3f80000000177423 */ /* 0x000fe40000010017 */
[----:B------:R-:W-:Y:S01]  /*2a00*/  FMUL.FTZ R3, R91, -1.4426950216293334961 ;  /* 0xbfb8aa3b5b037820 */ /* 0x000fe20000410000 */
[----:B------:R-:W1:Y:S01]  /*2a10*/  MUFU.EX2 R2, R2 ;  /* 0x0000000200027308 */ /* 0x000e620000000800 */
[----:B0-----:R-:W-:Y:S01]  /*2a20*/  FADD.FTZ R122, R4, 1 ;  /* 0x3f800000047a7421 */ /* 0x001fe20000010000 */
[----:B------:R-:W-:Y:S01]  /*2a30*/  HADD2.F32 R35, -RZ, R35.H0_H0 ;  /* 0x20000023ff237230 */ /* 0x000fe20000004100 */
[----:B------:R-:W-:-:S05]  /*2a40*/  FMUL.FTZ R43, R93, -1.4426950216293334961 ;  /* 0xbfb8aa3b5d2b7820 */ /* 0x000fca0000410000 */
[----:B------:R-:W0:Y:S01]  /*2a50*/  MUFU.EX2 R3, R3 ;  /* 0x0000000300037308 */ /* 0x000e220000000800 */
[----:B------:R-:W-:-:S07]  /*2a60*/  HADD2.F32 R111, -RZ, R111.H0_H0 ;  /* 0x2000006fff6f7230 */ /* 0x000fce0000004100 */
[----:B------:R-:W-:Y:S01]  /*2a70*/  MUFU.RCP R132, R132 ;  /* 0x0000008400847308 */ /* 0x000fe20000001000 */
[----:B------:R-:W-:Y:S02]  /*2a80*/  FMUL.FTZ R76, R111, -1.4426950216293334961 ;  /* 0xbfb8aa3b6f4c7820 */ /* 0x000fe40000410000 */
[----:B-1----:R-:W-:-:S05]  /*2a90*/  FADD.FTZ R120, R2, 1 ;  /* 0x3f80000002787421 */ /* 0x002fca0000010000 */
[----:B------:R-:W1:Y:S01]  /*2aa0*/  MUFU.EX2 R43, R43 ;  /* 0x0000002b002b7308 */ /* 0x000e620000000800 */
[----:B------:R-:W-:-:S07]  /*2ab0*/  HADD2.F32 R36, -RZ, R36.H0_H0 ;  /* 0x20000024ff247230 */ /* 0x000fce0000004100 */
[----:B------:R-:W4:Y:S01]  /*2ac0*/  MUFU.RCP R127, R127 ;  /* 0x0000007f007f7308 */ /* 0x000f220000001000 */
[----:B0-----:R-:W-:-:S07]  /*2ad0*/  FADD.FTZ R121, R3, 1 ;  /* 0x3f80000003797421 */ /* 0x001fce0000010000 */
[----:B------:R-:W0:Y:S01]  /*2ae0*/  MUFU.EX2 R76, R76 ;  /* 0x0000004c004c7308 */ /* 0x000e220000000800 */
[----:B-1----:R-:W-:-:S07]  /*2af0*/  FADD.FTZ R119, R43, 1 ;  /* 0x3f8000002b777421 */ /* 0x002fce0000010000 */
[----:B------:R-:W1:Y:S01]  /*2b00*/  MUFU.RCP R124, R124 ;  /* 0x0000007c007c7308 */ /* 0x000e620000001000 */
[----:B-----5:R-:W-:Y:S04]  /*2b10*/  STS.U16 [R160], R25 ;  /* 0x00000019a0007388 */ /* 0x020fe80000000400 */
[----:B------:R-:W-:Y:S04]  /*2b20*/  STS.U16 [R158+0x40], R79 ;  /* 0x0000404f9e007388 */ /* 0x000fe80000000400 */
[----:B---3--:R-:W-:Y:S04]  /*2b30*/  STS.U16 [R157+0x80], R22 ;  /* 0x000080169d007388 */ /* 0x008fe80000000400 */
[----:B--2---:R-:W-:Y:S04]  /*2b40*/  STS.U16 [R155+0xc0], R24 ;  /* 0x0000c0189b007388 */ /* 0x004fe80000000400 */
[----:B------:R-:W-:Y:S04]  /*2b50*/  STS.U16 [R154+0x100], R81 ;  /* 0x000100519a007388 */ /* 0x000fe80000000400 */
[----:B------:R-:W-:Y:S04]  /*2b60*/  STS.U16 [R153+0x140], R80 ;  /* 0x0001405099007388 */ /* 0x000fe80000000400 */
[----:B------:R-:W-:Y:S04]  /*2b70*/  STS.U16 [R152+0x180], R5 ;  /* 0x0001800598007388 */ /* 0x000fe80000000400 */
[----:B------:R-:W-:Y:S04]  /*2b80*/  STS.U16 [R151+0x1c0], R82 ;  /* 0x0001c05297007388 */ /* 0x000fe80000000400 */
[----:B------:R-:W-:Y:S04]  /*2b90*/  STS.U16 [R150+0x200], R95 ;  /* 0x0002005f96007388 */ /* 0x000fe80000000400 */
[----:B------:R-:W-:Y:S04]  /*2ba0*/  STS.U16 [R149+0x240], R94 ;  /* 0x0002405e95007388 */ /* 0x000fe80000000400 */
[----:B------:R-:W-:Y:S04]  /*2bb0*/  STS.U16 [R148+0x280], R101 ;  /* 0x0002806594007388 */ /* 0x000fe80000000400 */
[----:B------:R2:W-:Y:S04]  /*2bc0*/  STS.U16 [R147+0x2c0], R100 ;  /* 0x0002c06493007388 */ /* 0x0005e80000000400 */
[----:B------:R-:W-:Y:S04]  /*2bd0*/  STS.U16 [R146+0x300], R103 ;  /* 0x0003006792007388 */ /* 0x000fe80000000400 */
[----:B------:R-:W-:Y:S04]  /*2be0*/  STS.U16 [R145+0x340], R102 ;  /* 0x0003406691007388 */ /* 0x000fe80000000400 */
[----:B------:R-:W-:Y:S04]  /*2bf0*/  STS.U16 [R144+0x380], R105 ;  /* 0x0003806990007388 */ /* 0x000fe80000000400 */
[----:B------:R-:W-:Y:S01]  /*2c00*/  STS.U16 [R143+0x3c0], R104 ;  /* 0x0003c0688f007388 */ /* 0x000fe20000000400 */
[----:B------:R-:W-:-:S06]  /*2c10*/  NOP ;  /* 0x0000000000007918 */ /* 0x000fcc0000000000 */
[----:B------:R-:W3:Y:S04]  /*2c20*/  LDS.U16 R79, [R74] ;  /* 0x000000004a4f7984 */ /* 0x000ee80000000400 */
[----:B------:R-:W5:Y:S04]  /*2c30*/  LDS.U16 R41, [R74+0x2] ;  /* 0x000002004a297984 */ /* 0x000f680000000400 */
[----:B------:R-:W1:Y:S04]  /*2c40*/  LDS.U16 R42, [R74+0x4] ;  /* 0x000004004a2a7984 */ /* 0x000e680000000400 */
[----:B------:R-:W1:Y:S04]  /*2c50*/  LDS.U16 R80, [R74+0x6] ;  /* 0x000006004a507984 */ /* 0x000e680000000400 */
[----:B------:R-:W1:Y:S04]  /*2c60*/  LDS.U16 R82, [R74+0x8] ;  /* 0x000008004a527984 */ /* 0x000e680000000400 */
[----:B------:R-:W1:Y:S04]  /*2c70*/  LDS.U16 R81, [R74+0xa] ;  /* 0x00000a004a517984 */ /* 0x000e680000000400 */
[----:B------:R-:W1:Y:S01]  /*2c80*/  LDS.U16 R77, [R74+0xc] ;  /* 0x00000c004a4d7984 */ /* 0x000e620000000400 */
[----:B--2---:R-:W-:Y:S01]  /*2c90*/  FADD.FTZ R100, -R130, 1 ;  /* 0x3f80000082647421 */ /* 0x004fe20000010100 */
[----:B------:R-:W2:Y:S01]  /*2ca0*/  MUFU.RCP R128, R128 ;  /* 0x0000008000807308 */ /* 0x000ea20000001000 */
[----:B------:R-:W-:Y:S01]  /*2cb0*/  FADD.FTZ R94, -R132, 1 ;  /* 0x3f800000845e7421 */ /* 0x000fe20000010100 */
[----:B------:R-:W-:Y:S01]  /*2cc0*/  HADD2.F32 R33, -RZ, R33.H0_H0 ;  /* 0x20000021ff217230 */ /* 0x000fe20000004100 */
[----:B----4-:R-:W-:Y:S01]  /*2cd0*/  FADD.FTZ R43, -R127, 1 ;  /* 0x3f8000007f2b7421 */ /* 0x010fe20000010100 */
[----:B------:R-:W-:-:S04]  /*2ce0*/  HADD2.F32 R34, -RZ, R34.H0_H0 ;  /* 0x20000022ff227230 */ /* 0x000fc80000004100 */
[----:B------:R-:W4:Y:S01]  /*2cf0*/  MUFU.RCP R122, R122 ;  /* 0x0000007a007a7308 */ /* 0x000f220000001000 */
[----:B------:R-:W-:Y:S01]  /*2d00*/  HADD2.F32 R110, -RZ, R110.H0_H0 ;  /* 0x2000006eff6e7230 */ /* 0x000fe20000004100 */
[----:B0-----:R-:W-:Y:S01]  /*2d10*/  FADD.FTZ R106, R76, 1 ;  /* 0x3f8000004c6a7421 */ /* 0x001fe20000010000 */
[----:B------:R-:W-:Y:S01]  /*2d20*/  HADD2.F32 R31, -RZ, R31.H0_H0 ;  /* 0x2000001fff1f7230 */ /* 0x000fe20000004100 */
[----:B------:R-:W-:Y:S01]  /*2d30*/  LDS.U16 R112, [R74+0x1a] ;  /* 0x00001a004a707984 */ /* 0x000fe20000000400 */
[----:B---3--:R-:W-:-:S03]  /*2d40*/  HADD2.F32 R21, -RZ, R79.H0_H0 ;  /* 0x2000004fff157230 */ /* 0x008fc60000004100 */
[----:B------:R-:W0:Y:S01]  /*2d50*/  MUFU.RCP R120, R120 ;  /* 0x0000007800787308 */ /* 0x000e220000001000 */
[----:B------:R-:W-:Y:S01]  /*2d60*/  HADD2.F32 R32, -RZ, R32.H0_H0 ;  /* 0x20000020ff207230 */ /* 0x000fe20000004100 */
[----:B------:R-:W-:Y:S01]  /*2d70*/  LDS.U16 R113, [R74+0x1e] ;  /* 0x00001e004a717984 */ /* 0x000fe20000000400 */
[----:B------:R-:W-:-:S04]  /*2d80*/  FMUL.FTZ R40, R37, R21 ;  /* 0x0000001525287220 */ /* 0x000fc80000410000 */
[----:B------:R-:W-:-:S04]  /*2d90*/  FMUL.FTZ R40, R133, R40 ;  /* 0x0000002885287220 */ /* 0x000fc80000410000 */
[----:B------:R-:W-:Y:S01]  /*2da0*/  FMUL.FTZ R4, R40, R23 ;  /* 0x0000001728047220 */ /* 0x000fe20000410000 */
[----:B-----5:R-:W-:Y:S02]  /*2db0*/  HADD2.F32 R40, -RZ, R41.H0_H0 ;  /* 0x20000029ff287230 */ /* 0x020fe40000004100 */
[----:B-1----:R-:W-:-:S05]  /*2dc0*/  HADD2.F32 R41, -RZ, R42.H0_H0 ;  /* 0x2000002aff297230 */ /* 0x002fca0000004100 */
[----:B------:R-:W-:Y:S02]  /*2dd0*/  FMUL.FTZ R23, R35, R41 ;  /* 0x0000002923177220 */ /* 0x000fe40000410000 */
[----:B------:R-:W-:Y:S02]  /*2de0*/  FFMA.FTZ R100, R129, R100, 1 ;  /* 0x3f80000081647423 */ /* 0x000fe40000010064 */
[----:B------:R-:W-:Y:S01]  /*2df0*/  FMUL.FTZ R79, R130, R23 ;  /* 0x00000017824f7220 */ /* 0x000fe20000410000 */
[----:B------:R-:W-:Y:S02]  /*2e00*/  HADD2.F32 R42, -RZ, R80.H0_H0 ;  /* 0x20000050ff2a7230 */ /* 0x000fe40000004100 */
[----:B------:R-:W-:Y:S01]  /*2e10*/  LDS.U16 R80, [R74+0x12] ;  /* 0x000012004a507984 */ /* 0x000fe20000000400 */
[----:B------:R-:W-:-:S03]  /*2e20*/  FMUL.FTZ R2, R79, R100 ;  /* 0x000000644f027220 */ /* 0x000fc60000410000 */
[----:B------:R-:W1:Y:S01]  /*2e30*/  LDS.U16 R79, [R74+0x10] ;  /* 0x000010004a4f7984 */ /* 0x000e620000000400 */
[----:B------:R-:W-:Y:S02]  /*2e40*/  FMUL.FTZ R3, R36, R40 ;  /* 0x0000002824037220 */ /* 0x000fe40000410000 */
[----:B------:R-:W-:Y:S01]  /*2e50*/  FFMA.FTZ R94, R131, R94, 1 ;  /* 0x3f800000835e7423 */ /* 0x000fe2000001005e */
[----:B------:R-:W3:Y:S01]  /*2e60*/  LDS.U16 R100, [R74+0xe] ;  /* 0x00000e004a647984 */ /* 0x000ee20000000400 */
[----:B------:R-:W-:-:S04]  /*2e70*/  FMUL.FTZ R3, R132, R3 ;  /* 0x0000000384037220 */ /* 0x000fc80000410000 */
[----:B------:R-:W-:Y:S02]  /*2e80*/  FMUL.FTZ R23, R3, R94 ;  /* 0x0000005e03177220 */ /* 0x000fe40000410000 */
[----:B------:R-:W-:Y:S01]  /*2e90*/  FFMA.FTZ R94, R88, R43, 1 ;  /* 0x3f800000585e7423 */ /* 0x000fe2000001002b */
[----:B------:R-:W-:Y:S01]  /*2ea0*/  HADD2.F32 R43, -RZ, R82.H0_H0 ;  /* 0x20000052ff2b7230 */ /* 0x000fe20000004100 */
[----:B------:R-:W-:Y:S02]  /*2eb0*/  FADD.FTZ R76, -R124, 1 ;  /* 0x3f8000007c4c7421 */ /* 0x000fe40000010100 */
[----:B--2---:R-:W-:Y:S02]  /*2ec0*/  FADD.FTZ R102, -R128, 1 ;  /* 0x3f80000080667421 */ /* 0x004fe40000010100 */
[----:B------:R-:W-:Y:S02]  /*2ed0*/  FMUL.FTZ R82, R33, R43 ;  /* 0x0000002b21527220 */ /* 0x000fe40000410000 */
[----:B------:R-:W-:-:S02]  /*2ee0*/  FMUL.FTZ R95, R34, R42 ;  /* 0x0000002a225f7220 */ /* 0x000fc40000410000 */
[----:B------:R-:W-:Y:S02]  /*2ef0*/  FMUL.FTZ R78, R110, -1.4426950216293334961 ;  /* 0xbfb8aa3b6e4e7820 */ /* 0x000fe40000410000 */
[----:B------:R-:W-:Y:S01]  /*2f00*/  FFMA.FTZ R104, R89, R76, 1 ;  /* 0x3f80000059687423 */ /* 0x000fe2000001004c */
[----:B------:R-:W-:Y:S01]  /*2f10*/  HADD2.F32 R76, -RZ, R81.H0_H0 ;  /* 0x20000051ff4c7230 */ /* 0x000fe20000004100 */
[----:B------:R-:W-:Y:S01]  /*2f20*/  FMUL.FTZ R103, R127, R82 ;  /* 0x000000527f677220 */ /* 0x000fe20000410000 */
[----:B------:R-:W-:Y:S01]  /*2f30*/  HADD2.F32 R77, -RZ, R77.H0_H0 ;  /* 0x2000004dff4d7230 */ /* 0x000fe20000004100 */
[----:B------:R-:W-:Y:S01]  /*2f40*/  FFMA.FTZ R102, R87, R102, 1 ;  /* 0x3f80000057667423 */ /* 0x000fe20000010066 */
[----:B------:R-:W2:Y:S01]  /*2f50*/  LDS.U16 R82, [R74+0x16] ;  /* 0x000016004a527984 */ /* 0x000ea20000000400 */
[----:B------:R-:W-:Y:S01]  /*2f60*/  FMUL.FTZ R95, R128, R95 ;  /* 0x0000005f805f7220 */ /* 0x000fe20000410000 */
[----:B------:R-:W5:Y:S02]  /*2f70*/  MUFU.EX2 R78, R78 ;  /* 0x0000004e004e7308 */ /* 0x000f640000000800 */
[----:B------:R-:W2:Y:S01]  /*2f80*/  LDS.U16 R81, [R74+0x14] ;  /* 0x000014004a517984 */ /* 0x000ea20000000400 */
[----:B------:R-:W-:-:S02]  /*2f90*/  FMUL.FTZ R3, R95, R102 ;  /* 0x000000665f037220 */ /* 0x000fc40000410000 */
[----:B----4-:R-:W-:-:S03]  /*2fa0*/  FADD.FTZ R95, -R122, 1 ;  /* 0x3f8000007a5f7421 */ /* 0x010fc60000010100 */
[----:B------:R-:W4:Y:S01]  /*2fb0*/  MUFU.RCP R119, R119 ;  /* 0x0000007700777308 */ /* 0x000f220000001000 */
[----:B------:R-:W-:Y:S02]  /*2fc0*/  FMUL.FTZ R101, R31, R77 ;  /* 0x0000004d1f657220 */ /* 0x000fe40000410000 */
[----:B------:R-:W-:-:S05]  /*2fd0*/  FFMA.FTZ R102, R90, R95, 1 ;  /* 0x3f8000005a667423 */ /* 0x000fca000001005f */
[----:B------:R-:W2:Y:S01]  /*2fe0*/  MUFU.RCP R121, R121 ;  /* 0x0000007900797308 */ /* 0x000ea20000001000 */
[----:B------:R-:W-:Y:S02]  /*2ff0*/  FMUL.FTZ R95, R32, R76 ;  /* 0x0000004c205f7220 */ /* 0x000fe40000410000 */
[----:B------:R-:W-:Y:S01]  /*3000*/  FMUL.FTZ R101, R122, R101 ;  /* 0x000000657a657220 */ /* 0x000fe20000410000 */
[----:B------:R-:W-:Y:S02]  /*3010*/  HADD2.F32 R96, -RZ, R96.H0_H0 ;  /* 0x20000060ff607230 */ /* 0x000fe40000004100 */
[----:B------:R-:W-:Y:S01]  /*3020*/  HADD2.F32 R97, -RZ, R97.H0_H0 ;  /* 0x20000061ff617230 */ /* 0x000fe20000004100 */
[----:B------:R-:W-:Y:S01]  /*3030*/  FMUL.FTZ R95, R124, R95 ;  /* 0x0000005f7c5f7220 */ /* 0x000fe20000410000 */
[----:B------:R-:W-:Y:S01]  /*3040*/  HADD2.F32 R29, -RZ, R29.H0_H0 ;  /* 0x2000001dff1d7230 */ /* 0x000fe20000004100 */
[----:B------:R-:W-:Y:S01]  /*3050*/  FMUL.FTZ R105, R101, R102 ;  /* 0x0000006665697220 */ /* 0x000fe20000410000 */
[----:B-1----:R-:W-:Y:S01]  /*3060*/  HADD2.F32 R79, -RZ, R79.H0_H0 ;  /* 0x2000004fff4f7230 */ /* 0x002fe20000004100 */
[----:B0-----:R-:W-:Y:S01]  /*3070*/  FADD.FTZ R107, -R120, 1 ;  /* 0x3f800000786b7421 */ /* 0x001fe20000010100 */
[----:B------:R-:W-:Y:S01]  /*3080*/  HADD2.F32 R28, -RZ, R28.H0_H0 ;  /* 0x2000001cff1c7230 */ /* 0x000fe20000004100 */
[----:B------:R-:W0:Y:S01]  /*3090*/  LDS.U16 R102, [R74+0x18] ;  /* 0x000018004a667984 */ /* 0x000e220000000400 */
[----:B------:R-:W-:Y:S01]  /*30a0*/  HADD2.F32 R80, -RZ, R80.H0_H0 ;  /* 0x20000050ff507230 */ /* 0x000fe20000004100 */
[----:B------:R-:W-:Y:S01]  /*30b0*/  FMUL.FTZ R25, R96, -1.4426950216293334961 ;  /* 0xbfb8aa3b60197820 */ /* 0x000fe20000410000 */
[----:B------:R-:W-:Y:S01]  /*30c0*/  HADD2.F32 R98, -RZ, R98.H0_H0 ;  /* 0x20000062ff627230 */ /* 0x000fe20000004100 */
[----:B------:R-:W-:-:S02]  /*30d0*/  FMUL.FTZ R24, R97, -1.4426950216293334961 ;  /* 0xbfb8aa3b61187820 */ /* 0x000fc40000410000 */
[----:B------:R-:W-:Y:S02]  /*30e0*/  FMUL.FTZ R103, R103, R94 ;  /* 0x0000005e67677220 */ /* 0x000fe40000410000 */
[----:B------:R-:W-:Y:S01]  /*30f0*/  FMUL.FTZ R104, R95, R104 ;  /* 0x000000685f687220 */ /* 0x000fe20000410000 */
[----:B------:R1:W-:Y:S01]  /*3100*/  MUFU.RCP R94, R106 ;  /* 0x0000006a005e7308 */ /* 0x0003e20000001000 */
[----:B------:R-:W-:Y:S02]  /*3110*/  FFMA.FTZ R108, R92, R107, 1 ;  /* 0x3f8000005c6c7423 */ /* 0x000fe4000001006b */
[----:B-----5:R-:W-:Y:S02]  /*3120*/  FADD.FTZ R95, R78, 1 ;  /* 0x3f8000004e5f7421 */ /* 0x020fe40000010000 */
[----:B----4-:R-:W-:Y:S02]  /*3130*/  FADD.FTZ R114, -R119, 1 ;  /* 0x3f80000077727421 */ /* 0x010fe40000010100 */
[----:B------:R-:W-:-:S02]  /*3140*/  FMUL.FTZ R107, R29, R79 ;  /* 0x0000004f1d6b7220 */ /* 0x000fc40000410000 */
[----:B--2---:R-:W-:Y:S02]  /*3150*/  FADD.FTZ R78, -R121, 1 ;  /* 0x3f800000794e7421 */ /* 0x004fe40000010100 */
[----:B-1----:R-:W-:Y:S01]  /*3160*/  FMUL.FTZ R106, R28, R80 ;  /* 0x000000501c6a7220 */ /* 0x002fe20000410000 */
[----:B------:R-:W1:Y:S01]  /*3170*/  MUFU.EX2 R25, R25 ;  /* 0x0000001900197308 */ /* 0x000e620000000800 */
[----:B------:R-:W-:Y:S02]  /*3180*/  FMUL.FTZ R22, R98, -1.4426950216293334961 ;  /* 0xbfb8aa3b62167820 */ /* 0x000fe40000410000 */
[----:B------:R-:W-:Y:S02]  /*3190*/  FFMA.FTZ R114, R93, R114, 1 ;  /* 0x3f8000005d727423 */ /* 0x000fe40000010072 */
[----:B------:R-:W-:Y:S01]  /*31a0*/  FMUL.FTZ R107, R120, R107 ;  /* 0x0000006b786b7220 */ /* 0x000fe20000410000 */
[----:B------:R-:W-:Y:S01]  /*31b0*/  HADD2.F32 R30, -RZ, R30.H0_H0 ;  /* 0x2000001eff1e7230 */ /* 0x000fe20000004100 */
[----:B------:R-:W-:Y:S01]  /*31c0*/  FFMA.FTZ R101, R91, R78, 1 ;  /* 0x3f8000005b657423 */ /* 0x000fe2000001004e */
[----:B------:R-:W2:Y:S01]  /*31d0*/  MUFU.EX2 R24, R24 ;  /* 0x0000001800187308 */ /* 0x000ea20000000800 */
[----:B------:R-:W-:Y:S01]  /*31e0*/  FMUL.FTZ R109, R119, R106 ;  /* 0x0000006a776d7220 */ /* 0x000fe20000410000 */
[----:B---3--:R-:W-:Y:S01]  /*31f0*/  HADD2.F32 R78, -RZ, R100.H0_H0 ;  /* 0x20000064ff4e7230 */ /* 0x008fe20000004100 */
[----:B------:R-:W-:Y:S01]  /*3200*/  FMUL.FTZ R107, R107, R108 ;  /* 0x0000006c6b6b7220 */ /* 0x000fe20000410000 */
[----:B------:R-:W-:Y:S01]  /*3210*/  HADD2.F32 R99, -RZ, R99.H0_H0 ;  /* 0x20000063ff637230 */ /* 0x000fe20000004100 */
[----:B------:R-:W-:-:S02]  /*3220*/  FMUL.FTZ R108, R109, R114 ;  /* 0x000000726d6c7220 */ /* 0x000fc40000410000 */
[----:B------:R-:W3:Y:S01]  /*3230*/  LDS.U16 R114, [R74+0x1c] ;  /* 0x00001c004a727984 */ /* 0x000ee20000000400 */
[----:B------:R-:W4:Y:S01]  /*3240*/  MUFU.EX2 R22, R22 ;  /* 0x0000001600167308 */ /* 0x000f220000000800 */
[----:B------:R-:W-:Y:S02]  /*3250*/  FMUL.FTZ R100, R30, R78 ;  /* 0x0000004e1e647220 */ /* 0x000fe40000410000 */
[----:B------:R-:W-:-:S05]  /*3260*/  FMUL.FTZ R5, R99, -1.4426950216293334961 ;  /* 0xbfb8aa3b63057820 */ /* 0x000fca0000410000 */
[----:B------:R-:W5:Y:S01]  /*3270*/  MUFU.RCP R95, R95 ;  /* 0x0000005f005f7308 */ /* 0x000f620000001000 */
[----:B------:R-:W-:Y:S01]  /*3280*/  FMUL.FTZ R100, R121, R100 ;  /* 0x0000006479647220 */ /* 0x000fe20000410000 */
[----:B------:R-:W-:-:S03]  /*3290*/  HADD2.F32 R26, -RZ, R26.H0_H0 ;  /* 0x2000001aff1a7230 */ /* 0x000fc60000004100 */
[----:B------:R-:W-:Y:S01]  /*32a0*/  FMUL.FTZ R106, R100, R101 ;  /* 0x00000065646a7220 */ /* 0x000fe20000410000 */
[----:B------:R-:W-:Y:S01]  /*32b0*/  HADD2.F32 R82, -RZ, R82.H0_H0 ;  /* 0x20000052ff527230 */ /* 0x000fe20000004100 */
[----:B-1----:R-:W-:Y:S01]  /*32c0*/  FADD.FTZ R101, R25, 1 ;  /* 0x3f80000019657421 */ /* 0x002fe20000010000 */
[----:B------:R-:W1:Y:S01]  /*32d0*/  MUFU.EX2 R5, R5 ;  /* 0x0000000500057308 */ /* 0x000e620000000800 */
[----:B--2---:R-:W-:Y:S01]  /*32e0*/  FADD.FTZ R100, R24, 1 ;  /* 0x3f80000018647421 */ /* 0x004fe20000010000 */
[----:B------:R-:W-:Y:S02]  /*32f0*/  HADD2.F32 R27, -RZ, R27.H0_H0 ;  /* 0x2000001bff1b7230 */ /* 0x000fe40000004100 */
[----:B------:R-:W-:Y:S01]  /*3300*/  HADD2.F32 R81, -RZ, R81.H0_H0 ;  /* 0x20000051ff517230 */ /* 0x000fe20000004100 */
[----:B----4-:R-:W-:-:S03]  /*3310*/  FADD.FTZ R123, R22, 1 ;  /* 0x3f800000167b7421 */ /* 0x010fc60000010000 */
[----:B------:R5:W2:Y:S01]  /*3320*/  MUFU.RCP R109, R101 ;  /* 0x00000065006d7308 */ /* 0x000aa20000001000 */
[----:B------:R-:W-:Y:S02]  /*3330*/  FMUL.FTZ R24, R26, R82 ;  /* 0x000000521a187220 */ /* 0x000fe40000410000 */
[----:B------:R-:W-:Y:S02]  /*3340*/  FADD.FTZ R22, -R94, 1 ;  /* 0x3f8000005e167421 */ /* 0x000fe40000010100 */
[----:B------:R-:W-:-:S03]  /*3350*/  FMUL.FTZ R25, R27, R81 ;  /* 0x000000511b197220 */ /* 0x000fc60000410000 */
[----:B------:R-:W4:Y:S01]  /*3360*/  MUFU.RCP R100, R100 ;  /* 0x0000006400647308 */ /* 0x000f220000001000 */
[C---:B-----5:R-:W-:Y:S02]  /*3370*/  FADD.FTZ R101, -R95.reuse, 1 ;  /* 0x3f8000005f657421 */ /* 0x060fe40000010100 */
[----:B------:R-:W-:Y:S02]  /*3380*/  FMUL.FTZ R24, R95, R24 ;  /* 0x000000185f187220 */ /* 0x000fe40000410000 */
[----:B------:R-:W-:Y:S02]  /*3390*/  FFMA.FTZ R117, R110, R101, 1 ;  /* 0x3f8000006e757423 */ /* 0x000fe40000010065 */
[----:B------:R-:W-:Y:S02]  /*33a0*/  FFMA.FTZ R22, R111, R22, 1 ;  /* 0x3f8000006f167423 */ /* 0x000fe40000010016 */
[----:B------:R-:W-:Y:S01]  /*33b0*/  FMUL.FTZ R25, R94, R25 ;  /* 0x000000195e197220 */ /* 0x000fe20000410000 */
[----:B------:R-:W5:Y:S01]  /*33c0*/  MUFU.RCP R101, R123 ;  /* 0x0000007b00657308 */ /* 0x000f620000001000 */
[----:B------:R-:W-:Y:S01]  /*33d0*/  FMUL.FTZ R116, R24, R117 ;  /* 0x0000007518747220 */ /* 0x000fe20000410000 */
[----:B------:R-:W-:Y:S01]  /*33e0*/  HADD2.F32 R24, -RZ, R83.H0_H0 ;  /* 0x20000053ff187230 */ /* 0x000fe20000004100 */
[----:B------:R-:W-:Y:S01]  /*33f0*/  FMUL.FTZ R115, R25, R22 ;  /* 0x0000001619737220 */ /* 0x000fe20000410000 */
[----:B------:R-:W-:Y:S01]  /*3400*/  HADD2.F32 R25, -RZ, R84.H0_H0 ;  /* 0x20000054ff197230 */ /* 0x000fe20000004100 */
[----:B-1----:R-:W-:Y:S01]  /*3410*/  FADD.FTZ R125, R5, 1 ;  /* 0x3f800000057d7421 */ /* 0x002fe20000010000 */
[----:B0-----:R-:W-:-:S02]  /*3420*/  HADD2.F32 R83, -RZ, R102.H0_H0 ;  /* 0x20000066ff537230 */ /* 0x001fc40000004100 */
[----:B------:R-:W-:Y:S01]  /*3430*/  HADD2.F32 R84, -RZ, R112.H0_H0 ;  /* 0x20000070ff547230 */ /* 0x000fe20000004100 */
[----:B--2---:R-:W-:Y:S01]  /*3440*/  FADD.FTZ R5, -R109, 1 ;  /* 0x3f8000006d057421 */ /* 0x004fe20000010100 */
[----:B------:R-:W0:Y:S01]  /*3450*/  MUFU.RCP R102, R125 ;  /* 0x0000007d00667308 */ /* 0x000e220000001000 */
[----:B------:R-:W-:Y:S01]  /*3460*/  FMUL.FTZ R22, R25, R83 ;  /* 0x0000005319167220 */ /* 0x000fe20000410000 */
[----:B------:R-:W-:Y:S01]  /*3470*/  BAR.SYNC.DEFER_BLOCKING 0x0 ;  /* 0x0000000000007b1d */ /* 0x000fe20000010000 */
[----:B----4-:R-:W-:Y:S02]  /*3480*/  FADD.FTZ R118, -R100, 1 ;  /* 0x3f80000064767421 */ /* 0x010fe40000010100 */
[----:B------:R-:W-:Y:S02]  /*3490*/  FMUL.FTZ R117, R24, R84 ;  /* 0x0000005418757220 */ /* 0x000fe40000410000 */
[----:B------:R-:W-:Y:S02]  /*34a0*/  FFMA.FTZ R112, R96, R5, 1 ;  /* 0x3f80000060707423 */ /* 0x000fe40000010005 */
[----:B------:R-:W-:-:S02]  /*34b0*/  FMUL.FTZ R5, R109, R22 ;  /* 0x000000166d057220 */ /* 0x000fc40000410000 */
[----:B------:R-:W-:Y:S02]  /*34c0*/  FFMA.FTZ R118, R97, R118, 1 ;  /* 0x3f80000061767423 */ /* 0x000fe40000010076 */
[----:B------:R-:W-:Y:S01]  /*34d0*/  FMUL.FTZ R117, R100, R117 ;  /* 0x0000007564757220 */ /* 0x000fe20000410000 */
[----:B------:R-:W-:Y:S01]  /*34e0*/  F2FP.PACK_AB R4, R23, R4 ;  /* 0x000000041704723e */ /* 0x000fe200000000ff */
[----:B------:R-:W-:Y:S01]  /*34f0*/  FMUL.FTZ R5, R5, R112 ;  /* 0x0000007005057220 */ /* 0x000fe20000410000 */
[----:B------:R-:W-:Y:S01]  /*3500*/  HADD2.F32 R22, -RZ, R85.H0_H0 ;  /* 0x20000055ff167230 */ /* 0x000fe20000004100 */
[----:B------:R-:W-:Y:S01]  /*3510*/  FMUL.FTZ R112, R117, R118 ;  /* 0x0000007675707220 */ /* 0x000fe20000410000 */
[----:B------:R-:W-:Y:S01]  /*3520*/  HADD2.F32 R23, -RZ, R86.H0_H0 ;  /* 0x20000056ff177230 */ /* 0x000fe20000004100 */
[----:B-----5:R-:W-:Y:S01]  /*3530*/  FADD.FTZ R117, -R101, 1 ;  /* 0x3f80000065757421 */ /* 0x020fe20000010100 */
[----:B---3--:R-:W-:Y:S02]  /*3540*/  HADD2.F32 R85, -RZ, R114.H0_H0 ;  /* 0x20000072ff557230 */ /* 0x008fe40000004100 */
[----:B------:R-:W-:Y:S01]  /*3550*/  HADD2.F32 R86, -RZ, R113.H0_H0 ;  /* 0x20000071ff567230 */ /* 0x000fe20000004100 */
[----:B------:R-:W-:-:S02]  /*3560*/  FFMA.FTZ R118, R98, R117, 1 ;  /* 0x3f80000062767423 */ /* 0x000fc40000010075 */
[----:B------:R-:W-:Y:S02]  /*3570*/  FMUL.FTZ R114, R23, R85 ;  /* 0x0000005517727220 */ /* 0x000fe40000410000 */
[----:B0-----:R-:W-:Y:S02]  /*3580*/  FADD.FTZ R126, -R102, 1 ;  /* 0x3f800000667e7421 */ /* 0x001fe40000010100 */
[----:B------:R-:W-:Y:S02]  /*3590*/  FMUL.FTZ R117, R22, R86 ;  /* 0x0000005616757220 */ /* 0x000fe40000410000 */
[----:B------:R-:W-:Y:S02]  /*35a0*/  FMUL.FTZ R113, R101, R114 ;  /* 0x0000007265717220 */ /* 0x000fe40000410000 */
[----:B------:R-:W-:Y:S02]  /*35b0*/  FFMA.FTZ R123, R99, R126, 1 ;  /* 0x3f800000637b7423 */ /* 0x000fe4000001007e */
[----:B------:R-:W-:Y:S01]  /*35c0*/  FMUL.FTZ R114, R102, R117 ;  /* 0x0000007566727220 */ /* 0x000fe20000410000 */
[----:B------:R-:W-:Y:S01]  /*35d0*/  F2FP.PACK_AB R2, R3, R2 ;  /* 0x000000020302723e */ /* 0x000fe200000000ff */
[----:B------:R-:W-:-:S02]  /*35e0*/  FMUL.FTZ R113, R113, R118 ;  /* 0x0000007671717220 */ /* 0x000fc40000410000 */
[----:B------:R-:W-:Y:S01]  /*35f0*/  FMUL.FTZ R114, R114, R123 ;  /* 0x0000007b72727220 */ /* 0x000fe20000410000 */
[----:B------:R-:W-:Y:S02]  /*3600*/  F2FP.PACK_AB R103, R104, R103 ;  /* 0x000000676867723e */ /* 0x000fe400000000ff */
[----:B------:R-:W-:Y:S02]  /*3610*/  PRMT R3, R4, 0x7632, R3 ;  /* 0x0000763204037816 */ /* 0x000fe40000000003 */
[----:B------:R-:W-:Y:S02]  /*3620*/  PRMT R104, R2, 0x7632, R104 ;  /* 0x0000763202687816 */ /* 0x000fe40000000068 */
[----:B------:R-:W-:Y:S02]  /*3630*/  F2FP.PACK_AB R105, R106, R105 ;  /* 0x000000696a69723e */ /* 0x000fe400000000ff */
[----:B------:R-:W-:Y:S02]  /*3640*/  ISETP.NE.AND P1, PT, R139, RZ, PT ;  /* 0x000000ff8b00720c */ /* 0x000fe40003f25270 */
[----:B------:R-:W-:-:S02]  /*3650*/  F2FP.PACK_AB R107, R108, R107 ;  /* 0x0000006b6c6b723e */ /* 0x000fc400000000ff */
[----:B------:R-:W-:Y:S02]  /*3660*/  F2FP.PACK_AB R115, R116, R115 ;  /* 0x000000737473723e */ /* 0x000fe400000000ff */
[----:B------:R-:W-:Y:S02]  /*3670*/  F2FP.PACK_AB R5, R112, R5 ;  /* 0x000000057005723e */ /* 0x000fe400000000ff */
[----:B------:R-:W-:Y:S01]  /*3680*/  F2FP.PACK_AB R113, R114, R113 ;  /* 0x000000717271723e */ /* 0x000fe200000000ff */
[----:B------:R0:W-:Y:S01]  /*3690*/  STS.U16 [R74+0x2], R3 ;  /* 0x000002034a007388 */ /* 0x0001e20000000400 */
[----:B------:R-:W-:Y:S02]  /*36a0*/  PRMT R117, R103, 0x7632, R117 ;  /* 0x0000763267757816 */ /* 0x000fe40000000075 */
[----:B------:R-:W-:Y:S01]  /*36b0*/  PRMT R106, R5, 0x7632, R106 ;  /* 0x00007632056a7816 */ /* 0x000fe2000000006a */
[----:B------:R1:W-:Y:S04]  /*36c0*/  STS.U16 [R74], R4 ;  /* 0x000000044a007388 */ /* 0x0003e80000000400 */
[----:B------:R2:W-:Y:S01]  /*36d0*/  STS.U16 [R74+0x6], R104 ;  /* 0x000006684a007388 */ /* 0x0005e20000000400 */
[----:B0-----:R-:W-:-:S03]  /*36e0*/  PRMT R3, R105, 0x7632, R3 ;  /* 0x0000763269037816 */ /* 0x001fc60000000003 */
[----:B------:R0:W-:Y:S01]  /*36f0*/  STS.U16 [R74+0xc], R105 ;  /* 0x00000c694a007388 */ /* 0x0001e20000000400 */
[----:B-1----:R-:W-:-:S03]  /*3700*/  PRMT R4, R107, 0x7632, R4 ;  /* 0x000076326b047816 */ /* 0x002fc60000000004 */
[----:B------:R1:W-:Y:S01]  /*3710*/  STS.U16 [R74+0x4], R2 ;  /* 0x000004024a007388 */ /* 0x0003e20000000400 */
[----:B--2---:R-:W-:Y:S02]  /*3720*/  PRMT R104, R115, 0x7632, R104 ;  /* 0x0000763273687816 */ /* 0x004fe40000000068 */
[----:B0-----:R-:W-:Y:S01]  /*3730*/  PRMT R105, R113, 0x7632, R105 ;  /* 0x0000763271697816 */ /* 0x001fe20000000069 */
[----:B------:R-:W-:Y:S01]  /*3740*/  STS.U16 [R74+0x8], R103 ;  /* 0x000008674a007388 */ /* 0x000fe20000000400 */
[----:B-1----:R-:W-:-:S03]  /*3750*/  MOV R2, UR7 ;  /* 0x0000000700027c02 */ /* 0x002fc60008000f00 */
        /* <DEDUP_REMOVED lines=29> */
[----:B------:R-:W0:Y:S01]  /*3930*/  LDS R118, [0x1080] ;  /* 0x00108000ff767984 */ /* 0x000e220000000800 */
[----:B------:R-:W-:Y:S01]  /*3940*/  UIMAD UR28, UR38, UR30, URZ ;  /* 0x0000001e261c72a4 */ /* 0x000fe2000f8e023f */
[----:B------:R-:W-:Y:S01]  /*3950*/  IADD3 R162, P2, R75, UR25, RZ ;  /* 0x000000194ba27c10 */ /* 0x000fe2000ff5e0ff */
[----:B------:R-:W-:-:S02]  /*3960*/  UIMAD.WIDE.U32 UR16, UR37, UR30, URZ ;  /* 0x0000001e251072a5 */ /* 0x000fc4000f8e003f */
[----:B------:R-:W-:Y:S01]  /*3970*/  UIMAD UR29, UR37, UR31, UR28 ;  /* 0x0000001f251d72a4 */ /* 0x000fe2000f8e021c */
[----:B------:R-:W-:Y:S01]  /*3980*/  IADD3.X R163, R134, UR36, RZ, P2, !PT ;  /* 0x0000002486a37c10 */ /* 0x000fe200097fe4ff */
[----:B------:R-:W-:Y:S02]  /*3990*/  BSSY B0, `(.L_x_37) ;  /* 0x0000010000007945 */ /* 0x000fe40003800000 */
[----:B------:R-:W-:Y:S01]  /*39a0*/  UIADD3 UR28, UR17, UR29, URZ ;  /* 0x0000001d111c7290 */ /* 0x000fe2000fffe03f */
[----:B0-----:R-:W-:-:S13]  /*39b0*/  ISETP.GE.AND P0, PT, R75, R118, PT ;  /* 0x000000764b00720c */ /* 0x001fda0003f06270 */
[----:B------:R-:W-:Y:S05]  /*39c0*/  @P0 BRA `(.L_x_38) ;  /* 0x000000c000000947 */ /* 0x000fea0003800000 */
[----:B------:R-:W-:Y:S01]  /*39d0*/  MOV R3, UR37 ;  /* 0x0000002500037c02 */ /* 0x000fe20008000f00 */
[----:B------:R-:W-:Y:S01]  /*39e0*/  ULDC.64 UR30, c[0x0][0x2f0] ;  /* 0x0000bc00001e7ab9 */ /* 0x000fe20000000a00 */
[----:B------:R-:W-:Y:S01]  /*39f0*/  IMAD.U32 R5, RZ, RZ, UR14 ;  /* 0x0000000eff057e24 */ /* 0x000fe2000f8e00ff */
        /* <DEDUP_REMOVED lines=9> */
.L_x_38:
[----:B------:R-:W-:Y:S05]  /*3a90*/  BSYNC B0 ;  /* 0x0000000000007941 */ /* 0x000fea0003800000 */
.L_x_37:
[----:B------:R-:W-:Y:S01]  /*3aa0*/  ULDC.64 UR30, c[0x0][0x2f0] ;  /* 0x0000bc00001e7ab9 */ /* 0x000fe20000000a00 */
[----:B------:R-:W-:Y:S01]  /*3ab0*/  LEA R2, P0, R75, c[0x0][0x338], 0x1 ;  /* 0x0000ce004b027a11 */ /* 0x000fe200078008ff */
[----:B------:R-:W-:Y:S01]  /*3ac0*/  UMOV UR17, UR28 ;  /* 0x0000001c00117c82 */ /* 0x000fe20008000000 */
[-C--:B------:R-:W-:Y:S01]  /*3ad0*/  ISETP.GE.AND P3, PT, R18, R118.reuse, PT ;  /* 0x000000761200720c */ /* 0x080fe20003f66270 */
[----:B------:R-:W-:Y:S01]  /*3ae0*/  UIMAD UR29, UR15, UR30, URZ ;  /* 0x0000001e0f1d72a4 */ /* 0x000fe2000f8e023f */
[-C--:B------:R-:W-:Y:S01]  /*3af0*/  ISETP.GE.AND P4, PT, R14, R118.reuse, PT ;  /* 0x000000760e00720c */ /* 0x080fe20003f86270 */
[----:B------:R-:W-:Y:S01]  /*3b00*/  UIMAD.WIDE.U32 UR16, UR14, UR30, UR16 ;  /* 0x0000001e0e1072a5 */ /* 0x000fe2000f8e0010 */
[-C--:B------:R-:W-:Y:S01]  /*3b10*/  ISETP.GE.AND P5, PT, R13, R118.reuse, PT ;  /* 0x000000760d00720c */ /* 0x080fe20003fa6270 */
[----:B------:R-:W-:Y:S01]  /*3b20*/  UIMAD UR29, UR14, UR31, UR29 ;  /* 0x0000001f0e1d72a4 */ /* 0x000fe2000f8e021d */
[----:B------:R-:W-:Y:S01]  /*3b30*/  ISETP.GE.AND P6, PT, R12, R118, PT ;  /* 0x000000760c00720c */ /* 0x000fe20003fc6270 */
[----:B------:R-:W-:Y:S01]  /*3b40*/  UIADD3 UR28, UP0, UR26, UR16, URZ ;  /* 0x000000101a1c7290 */ /* 0x000fe2000ff1e03f */
[----:B------:R-:W-:Y:S01]  /*3b50*/  HADD2.F32 R57, -RZ, R57.H0_H0 ;  /* 0x20000039ff397230 */ /* 0x000fe20000004100 */
[----:B------:R-:W-:Y:S01]  /*3b60*/  FMUL.FTZ R0, R0, R133 ;  /* 0x0000008500007220 */ /* 0x000fe20000410000 */
[----:B------:R-:W-:Y:S01]  /*3b70*/  HADD2.F32 R56, -RZ, R56.H0_H0 ;  /* 0x20000038ff387230 */ /* 0x000fe20000004100 */
[----:B------:R-:W-:Y:S01]  /*3b80*/  UIADD3.X UR16, UR27, UR29, UR17, UP0, !UPT ;  /* 0x0000001d1b107290 */ /* 0x000fe200087fe411 */
[----:B------:R-:W-:Y:S01]  /*3b90*/  HADD2.F32 R55, -RZ, R55.H0_H0 ;  /* 0x20000037ff377230 */ /* 0x000fe20000004100 */
[----:B------:R-:W-:Y:S01]  /*3ba0*/  MOV R3, UR28 ;  /* 0x0000001c00037c02 */ /* 0x000fe20008000f00 */
[----:B------:R-:W-:Y:S01]  /*3bb0*/  HADD2.F32 R54, -RZ, R54.H0_H0 ;  /* 0x20000036ff367230 */ /* 0x000fe20000004100 */
[----:B0-----:R-:W-:Y:S01]  /*3bc0*/  MOV R4, UR28 ;  /* 0x0000001c00047c02 */ /* 0x001fe20008000f00 */
[----:B------:R-:W-:Y:S01]  /*3bd0*/  HADD2.F32 R53, -RZ, R53.H0_H0 ;  /* 0x20000035ff357230 */ /* 0x000fe20000004100 */
[----:B------:R-:W-:Y:S01]  /*3be0*/  LEA R2, P2, R3, R2, 0x1 ;  /* 0x0000000203027211 */ /* 0x000fe200078408ff */
[----:B------:R-:W-:Y:S01]  /*3bf0*/  IMAD.U32 R5, RZ, RZ, UR16 ;  /* 0x00000010ff057e24 */ /* 0x000fe2000f8e00ff */
[----:B------:R-:W-:Y:S01]  /*3c00*/  LEA.HI.X R3, R75, c[0x0][0x33c], R134, 0x1, P0 ;  /* 0x0000cf004b037a11 */ /* 0x000fe200000f0c86 */
[----:B------:R-:W-:Y:S01]  /*3c10*/  HADD2.F32 R52, -RZ, R52.H0_H0 ;  /* 0x20000034ff347230 */ /* 0x000fe20000004100 */
[-C--:B------:R-:W-:Y:S01]  /*3c20*/  ISETP.GE.AND P0, PT, R19, R118.reuse, PT ;  /* 0x000000761300720c */ /* 0x080fe20003f06270 */
[----:B------:R-:W-:Y:S01]  /*3c30*/  HADD2.F32 R51, -RZ, R51.H0_H0 ;  /* 0x20000033ff337230 */ /* 0x000fe20000004100 */
[----:B------:R-:W-:Y:S01]  /*3c40*/  LEA.HI.X R3, R4, R3, R5, 0x1, P2 ;  /* 0x0000000304037211 */ /* 0x000fe200010f0c05 */
[----:B------:R-:W-:Y:S01]  /*3c50*/  HADD2.F32 R50, -RZ, R50.H0_H0 ;  /* 0x20000032ff327230 */ /* 0x000fe20000004100 */
[----:B------:R-:W-:Y:S01]  /*3c60*/  ISETP.GE.AND P2, PT, R17, R118, PT ;  /* 0x000000761100720c */ /* 0x000fe20003f46270 */
[----:B------:R-:W-:Y:S01]  /*3c70*/  HADD2.F32 R49, -RZ, R49.H0_H0 ;  /* 0x20000031ff317230 */ /* 0x000fe20000004100 */
[----:B------:R-:W-:Y:S01]  /*3c80*/  FMUL.FTZ R4, R131, R132 ;  /* 0x0000008483047220 */ /* 0x000fe20000410000 */
[----:B------:R0:W-:Y:S01]  /*3c90*/  @!P3 STG.E.U16 [R2.64+-0xf40], R126 ;  /* 0xfff0c07e0200b986 */ /* 0x0001e2000c101522 */
        /* <DEDUP_REMOVED lines=8> */
[-C--:B------:R-:W-:Y:S01]  /*3d20*/  ISETP.GE.AND P0, PT, R16, R118.reuse, PT ;  /* 0x000000761000720c */ /* 0x080fe20003f06270 */
        /* <DEDUP_REMOVED lines=20> */
[----:B------:R-:W-:-:S02]  /*3e70*/  FMUL.FTZ R93, R93, R119 ;  /* 0x000000775d5d7220 */ /* 0x000fc40000410000 */
[----:B------:R0:W-:Y:S01]  /*3e80*/  @!P2 STG.E.U16 [R2.64+-0xd80], R117 ;  /* 0xfff280750200a986 */ /* 0x0001e2000c101522 */
[----:B------:R-:W-:Y:S01]  /*3e90*/  ISETP.GE.AND P2, PT, R7, R118, PT ;  /* 0x000000760700720c */ /* 0x000fe20003f46270 */
[----:B------:R-:W-:Y:S02]  /*3ea0*/  FMUL.FTZ R94, R111, R94 ;  /* 0x0000005e6f5e7220 */ /* 0x000fe40000410000 */
[----:B------:R0:W-:Y:S01]  /*3eb0*/  @!P5 STG.E.U16 [R2.64+-0xd00], R105 ;  /* 0xfff300690200d986 */ /* 0x0001e2000c101522 */
[----:B------:R-:W-:Y:S02]  /*3ec0*/  FMUL.FTZ R95, R110, R95 ;  /* 0x0000005f6e5f7220 */ /* 0x000fe40000410000 */
[----:B------:R-:W-:Y:S01]  /*3ed0*/  FMUL.FTZ R96, R96, R109 ;  /* 0x0000006d60607220 */ /* 0x000fe20000410000 */
[----:B------:R0:W-:Y:S01]  /*3ee0*/  @!P0 STG.E.U16 [R2.64+-0xd40], R104 ;  /* 0xfff2c06802008986 */ /* 0x0001e2000c101522 */
[----:B------:R-:W-:Y:S01]  /*3ef0*/  ISETP.NE.U32.AND P0, PT, RZ, c[0x0][0x270], PT ;  /* 0x00009c00ff007a0c */ /* 0x000fe20003f05070 */
[----:B------:R-:W-:-:S02]  /*3f00*/  FMUL.FTZ R97, R97, R100 ;  /* 0x0000006461617220 */ /* 0x000fc40000410000 */
[----:B------:R0:W-:Y:S01]  /*3f10*/  @!P6 STG.E.U16 [R2.64+-0xcc0], R106 ;  /* 0xfff3406a0200e986 */ /* 0x0001e2000c101522 */
[----:B------:R-:W-:Y:S01]  /*3f20*/  ISETP.NE.AND.EX P0, PT, RZ, c[0x0][0x274], PT, P0 ;  /* 0x00009d00ff007a0c */ /* 0x000fe20003f05300 */
[----:B------:R-:W-:Y:S02]  /*3f30*/  FMUL.FTZ R98, R98, R101 ;  /* 0x0000006562627220 */ /* 0x000fe40000410000 */
[----:B------:R0:W-:Y:S01]  /*3f40*/  @!P2 STG.E.U16 [R2.64+-0xc80], R107 ;  /* 0xfff3806b0200a986 */ /* 0x0001e2000c101522 */
[----:B------:R-:W-:Y:S02]  /*3f50*/  FMUL.FTZ R99, R99, R102 ;  /* 0x0000006663637220 */ /* 0x000fe40000410000 */
[----:B------:R-:W-:Y:S01]  /*3f60*/  FADD.FTZ R57, R57, UR5 ;  /* 0x0000000539397e21 */ /* 0x000fe20008010000 */
[----:B------:R0:W-:Y:S01]  /*3f70*/  @!P3 STG.E.U16 [R2.64+-0xfc0], R103 ;  /* 0xfff040670200b986 */ /* 0x0001e2000c101522 */
[----:B------:R-:W-:Y:S02]  /*3f80*/  FADD.FTZ R56, R56, UR5 ;  /* 0x0000000538387e21 */ /* 0x000fe40008010000 */
[----:B------:R-:W-:Y:S01]  /*3f90*/  FADD.FTZ R55, R55, UR5 ;  /* 0x0000000537377e21 */ /* 0x000fe20008010000 */
[----:B------:R0:W-:Y:S01]  /*3fa0*/  @!P4 STG.E.U16 [R2.64+-0xc40], R108 ;  /* 0xfff3c06c0200c986 */ /* 0x0001e2000c101522 */
[----:B------:R-:W-:-:S02]  /*3fb0*/  FADD.FTZ R54, R54, UR5 ;  /* 0x0000000536367e21 */ /* 0x000fc40008010000 */
[----:B------:R-:W-:Y:S02]  /*3fc0*/  FADD.FTZ R53, R53, UR5 ;  /* 0x0000000535357e21 */ /* 0x000fe40008010000 */
[----:B------:R-:W-:Y:S02]  /*3fd0*/  FADD.FTZ R52, R52, UR5 ;  /* 0x0000000534347e21 */ /* 0x000fe40008010000 */
[----:B------:R-:W-:Y:S02]  /*3fe0*/  FADD.FTZ R51, R51, UR5 ;  /* 0x0000000533337e21 */ /* 0x000fe40008010000 */
[----:B------:R-:W-:Y:S02]  /*3ff0*/  FADD.FTZ R50, R50, UR5 ;  /* 0x0000000532327e21 */ /* 0x000fe40008010000 */
[----:B------:R-:W-:Y:S02]  /*4000*/  FADD.FTZ R49, R49, UR5 ;  /* 0x0000000531317e21 */ /* 0x000fe40008010000 */
[----:B------:R-:W-:-:S02]  /*4010*/  FADD.FTZ R48, R48, UR5 ;  /* 0x0000000530307e21 */ /* 0x000fc40008010000 */
[----:B------:R-:W-:Y:S02]  /*4020*/  FADD.FTZ R47, R47, UR5 ;  /* 0x000000052f2f7e21 */ /* 0x000fe40008010000 */
[----:B------:R-:W-:Y:S02]  /*4030*/  FADD.FTZ R46, R46, UR5 ;  /* 0x000000052e2e7e21 */ /* 0x000fe40008010000 */
[----:B------:R-:W-:Y:S02]  /*4040*/  FADD.FTZ R45, R45, UR5 ;  /* 0x000000052d2d7e21 */ /* 0x000fe40008010000 */
[----:B------:R-:W-:Y:S02]  /*4050*/  FADD.FTZ R44, R44, UR5 ;  /* 0x000000052c2c7e21 */ /* 0x000fe40008010000 */
[----:B------:R-:W-:Y:S02]  /*4060*/  FADD.FTZ R39, R39, UR5 ;  /* 0x0000000527277e21 */ /* 0x000fe40008010000 */
[----:B------:R-:W-:-:S02]  /*4070*/  FADD.FTZ R38, R38, UR5 ;  /* 0x0000000526267e21 */ /* 0x000fc40008010000 */
[----:B------:R-:W-:Y:S02]  /*4080*/  FMUL.FTZ R37, R37, R0 ;  /* 0x0000000025257220 */ /* 0x000fe40000410000 */
[----:B------:R-:W-:Y:S02]  /*4090*/  FMUL.FTZ R36, R36, R4 ;  /* 0x0000000424247220 */ /* 0x000fe40000410000 */
[----:B------:R-:W-:Y:S02]  /*40a0*/  FMUL.FTZ R35, R35, R5 ;  /* 0x0000000523237220 */ /* 0x000fe40000410000 */
[----:B------:R-:W-:Y:S02]  /*40b0*/  FMUL.FTZ R34, R34, R87 ;  /* 0x0000005722227220 */ /* 0x000fe40000410000 */
[----:B------:R-:W-:Y:S02]  /*40c0*/  FMUL.FTZ R33, R33, R88 ;  /* 0x0000005821217220 */ /* 0x000fe40000410000 */
[----:B------:R-:W-:-:S02]  /*40d0*/  FMUL.FTZ R32, R32, R89 ;  /* 0x0000005920207220 */ /* 0x000fc40000410000 */
        /* <DEDUP_REMOVED lines=9> */
[----:B------:R-:W-:Y:S01]  /*4170*/  FMUL.FTZ R22, R22, R99 ;  /* 0x0000006316167220 */ /* 0x000fe20000410000 */
[----:B------:R-:W-:Y:S05]  /*4180*/  @!P0 BRA `(.L_x_39) ;  /* 0x0000088000008947 */ /* 0x000fea0003800000 */
[----:B0-----:R-:W-:Y:S01]  /*4190*/  BAR.SYNC.DEFER_BLOCKING 0x0 ;  /* 0x0000000000007b1d */ /* 0x001fe20000010000 */
[----:B------:R-:W-:Y:S02]  /*41a0*/  FMUL.FTZ R0, R0, R21 ;  /* 0x0000001500007220 */ /* 0x000fe40000410000 */
[----:B------:R-:W-:-:S02]  /*41b0*/  FMUL.FTZ R3, R4, R40 ;  /* 0x0000002804037220 */ /* 0x000fc40000410000 */
[----:B------:R-:W-:Y:S01]  /*41c0*/  FMUL.FTZ R5, R5, R41 ;  /* 0x0000002905057220 */ /* 0x000fe20000410000 */
[----:B------:R-:W-:Y:S01]  /*41d0*/  ULDC.64 UR28, c[0x0][0x210] ;  /* 0x00008400001c7ab9 */ /* 0x000fe20000000a00 */
[----:B------:R-:W-:Y:S01]  /*41e0*/  FMUL.FTZ R42, R87, R42 ;  /* 0x0000002a572a7220 */ /* 0x000fe20000410000 */
[----:B------:R-:W-:Y:S01]  /*41f0*/  F2FP.PACK_AB R0, R3, R0 ;  /* 0x000000000300723e */ /* 0x000fe200000000ff */
[----:B------:R-:W-:Y:S01]  /*4200*/  FMUL.FTZ R43, R88, R43 ;  /* 0x0000002b582b7220 */ /* 0x000fe20000410000 */
[----:B------:R-:W-:Y:S01]  /*4210*/  UIMAD.WIDE.U32 UR16, UR37, UR28, URZ ;  /* 0x0000001c251072a5 */ /* 0x000fe2000f8e003f */
[----:B------:R-:W-:Y:S01]  /*4220*/  FMUL.FTZ R76, R89, R76 ;  /* 0x0000004c594c7220 */ /* 0x000fe20000410000 */
[----:B------:R-:W-:Y:S01]  /*4230*/  F2FP.PACK_AB R5, R42, R5 ;  /* 0x000000052a05723e */ /* 0x000fe200000000ff */
[----:B------:R-:W-:Y:S01]  /*4240*/  FMUL.FTZ R79, R92, R79 ;  /* 0x0000004f5c4f7220 */ /* 0x000fe20000410000 */
[----:B------:R-:W-:Y:S01]  /*4250*/  PRMT R2, R0, 0x7632, R2 ;  /* 0x0000763200027816 */ /* 0x000fe20000000002 */
        /* <DEDUP_REMOVED lines=9> */
[----:B------:R0:W-:Y:S01]  /*42f0*/  STS.U16 [R74+0x2], R2 ;  /* 0x000002024a007388 */ /* 0x0001e20000000400 */
[----:B------:R-:W-:Y:S01]  /*4300*/  FMUL.FTZ R83, R96, R83 ;  /* 0x0000005360537220 */ /* 0x000fe20000410000 */
[----:B------:R-:W-:Y:S01]  /*4310*/  F2FP.PACK_AB R77, R78, R77 ;  /* 0x0000004d4e4d723e */ /* 0x000fe200000000ff */
[----:B------:R-:W-:Y:S01]  /*4320*/  FMUL.FTZ R84, R97, R84 ;  /* 0x0000005461547220 */ /* 0x000fe20000410000 */
[----:B------:R-:W-:Y:S01]  /*4330*/  F2FP.PACK_AB R81, R82, R81 ;  /* 0x000000515251723e */ /* 0x000fe200000000ff */
[----:B------:R-:W-:Y:S01]  /*4340*/  FMUL.FTZ R85, R98, R85 ;  /* 0x0000005562557220 */ /* 0x000fe20000410000 */
[----:B------:R1:W-:Y:S01]  /*4350*/  STS.U16 [R74], R0 ;  /* 0x000000004a007388 */ /* 0x0003e20000000400 */
[----:B------:R-:W-:Y:S01]  /*4360*/  FMUL.FTZ R86, R99, R86 ;  /* 0x0000005663567220 */ /* 0x000fe20000410000 */
[----:B------:R-:W-:Y:S01]  /*4370*/  F2FP.PACK_AB R83, R84, R83 ;  /* 0x000000535453723e */ /* 0x000fe200000000ff */
[----:B------:R-:W-:Y:S01]  /*4380*/  BSSY B0, `(.L_x_40) ;  /* 0x000003d000007945 */ /* 0x000fe20003800000 */
[----:B0-----:R-:W-:Y:S01]  /*4390*/  PRMT R2, R79, 0x7632, R2 ;  /* 0x000076324f027816 */ /* 0x001fe20000000002 */
[----:B------:R0:W-:Y:S01]  /*43a0*/  STS.U16 [R74+0x4], R5 ;  /* 0x000004054a007388 */ /* 0x0001e20000000400 */
[----:B------:R-:W-:-:S03]  /*43b0*/  F2FP.PACK_AB R85, R86, R85 ;  /* 0x000000555655723e */ /* 0x000fc600000000ff */
[----:B------:R2:W-:Y:S01]  /*43c0*/  STS.U16 [R74+0x6], R3 ;  /* 0x000006034a007388 */ /* 0x0005e20000000400 */
[----:B-1----:R-:W-:-:S03]  /*43d0*/  PRMT R0, R77, 0x7632, R0 ;  /* 0x000076324d007816 */ /* 0x002fc60000000000 */
[----:B------:R1:W-:Y:S01]  /*43e0*/  STS.U16 [R74+0xa], R4 ;  /* 0x00000a044a007388 */ /* 0x0003e20000000400 */
[----:B0-----:R-:W-:-:S03]  /*43f0*/  PRMT R5, R85, 0x7632, R5 ;  /* 0x0000763255057816 */ /* 0x001fc60000000005 */
[----:B------:R0:W-:Y:S01]  /*4400*/  STS.U16 [R74+0x12], R2 ;  /* 0x000012024a007388 */ /* 0x0001e20000000400 */
[----:B--2---:R-:W-:-:S03]  /*4410*/  PRMT R3, R81, 0x7632, R3 ;  /* 0x0000763251037816 */ /* 0x004fc60000000003 */
[----:B------:R-:W-:Y:S01]  /*4420*/  STS.U16 [R74+0x8], R43 ;  /* 0x0000082b4a007388 */ /* 0x000fe20000000400 */
[----:B-1----:R-:W-:-:S03]  /*4430*/  PRMT R4, R83, 0x7632, R4 ;  /* 0x0000763253047816 */ /* 0x002fc60000000004 */
[----:B------:R-:W-:Y:S01]  /*4440*/  STS.U16 [R74+0xc], R77 ;  /* 0x00000c4d4a007388 */ /* 0x000fe20000000400 */
[----:B0-----:R-:W-:Y:S01]  /*4450*/  MOV R2, UR7 ;  /* 0x0000000700027c02 */ /* 0x001fe20008000f00 */
[----:B------:R-:W-:Y:S02]  /*4460*/  UIMAD UR7, UR38, UR28, URZ ;  /* 0x0000001c260772a4 */ /* 0x000fe4000f8e023f */
[----:B------:R-:W-:Y:S02]  /*4470*/  STS.U16 [R74+0xe], R0 ;  /* 0x00000e004a007388 */ /* 0x000fe40000000400 */
[----:B------:R-:W-:Y:S02]  /*4480*/  UIMAD UR28, UR37, UR29, UR7 ;  /* 0x0000001d251c72a4 */ /* 0x000fe4000f8e0207 */
[----:B------:R-:W-:Y:S02]  /*4490*/  STS.U16 [R74+0x10], R79 ;  /* 0x0000104f4a007388 */ /* 0x000fe40000000400 */
[----:B------:R-:W-:-:S02]  /*44a0*/  UIADD3 UR7, UR17, UR28, URZ ;  /* 0x0000001c11077290 */ /* 0x000fc4000fffe03f */
        /* <DEDUP_REMOVED lines=29> */
[----:B------:R-:W-:Y:S01]  /*4680*/  IMAD.MOV.U32 R2, RZ, RZ, R162 ;  /* 0x000000ffff027224 */ /* 0x000fe200078e00a2 */
[----:B------:R-:W-:Y:S01]  /*4690*/  MOV R3, R163 ;  /* 0x000000a300037202 */ /* 0x000fe20000000f00 */
        /* <DEDUP_REMOVED lines=11> */
.L_x_41:
[----:B------:R-:W-:Y:S05]  /*4750*/  BSYNC B0 ;  /* 0x0000000000007941 */ /* 0x000fea0003800000 */
.L_x_40:
[----:B------:R-:W-:Y:S01]  /*4760*/  ULDC.64 UR28, c[0x0][0x218] ;  /* 0x00008600001c7ab9 */ /* 0x000fe20000000a00 */
[----:B------:R-:W-:Y:S01]  /*4770*/  LEA R2, P0, R75, c[0x0][0x270], 0x1 ;  /* 0x00009c004b027a11 */ /* 0x000fe200078008ff */
[----:B------:R-:W-:Y:S01]  /*4780*/  UMOV UR17, UR7 ;  /* 0x0000000700117c82 */ /* 0x000fe20008000000 */
[-C--:B------:R-:W-:Y:S01]  /*4790*/  ISETP.GE.AND P4, PT, R20, R0.reuse, PT ;  /* 0x000000001400720c */ /* 0x080fe20003f86270 */
[----:B------:R-:W-:Y:S01]  /*47a0*/  UIMAD.WIDE.U32 UR16, UR14, UR28, UR16 ;  /* 0x0000001c0e1072a5 */ /* 0x000fe2000f8e0010 */
[-C--:B------:R-:W-:Y:S01]  /*47b0*/  ISETP.GE.AND P3, PT, R19, R0.reuse, PT ;  /* 0x000000001300720c */ /* 0x080fe20003f66270 */
[----:B------:R-:W-:Y:S01]  /*47c0*/  UIMAD UR7, UR15, UR28, URZ ;  /* 0x0000001c0f0772a4 */ /* 0x000fe2000f8e023f */
[-C--:B------:R-:W-:Y:S01]  /*47d0*/  ISETP.GE.AND P2, PT, R18, R0.reuse, PT ;  /* 0x000000001200720c */ /* 0x080fe20003f46270 */
[----:B------:R-:W-:Y:S01]  /*47e0*/  UIADD3 UR28, UP0, UR26, UR16, URZ ;  /* 0x000000101a1c7290 */ /* 0x000fe2000ff1e03f */
[----:B------:R-:W-:Y:S01]  /*47f0*/  LEA.HI.X R3, R75, c[0x0][0x274], R134, 0x1, P0 ;  /* 0x00009d004b037a11 */ /* 0x000fe200000f0c86 */
[----:B------:R-:W-:Y:S01]  /*4800*/  UIMAD UR7, UR14, UR29, UR7 ;  /* 0x0000001d0e0772a4 */ /* 0x000fe2000f8e0207 */
[----:B------:R-:W-:-:S02]  /*4810*/  ISETP.GE.AND P6, PT, R16, R0, PT ;  /* 0x000000001000720c */ /* 0x000fc40003fc6270 */
[----:B------:R-:W-:Y:S01]  /*4820*/  ISETP.GE.AND P5, PT, R15, R0, PT ;  /* 0x000000000f00720c */ /* 0x000fe20003fa6270 */
[----:B------:R-:W-:Y:S01]  /*4830*/  UIADD3.X UR16, UR27, UR7, UR17, UP0, !UPT ;  /* 0x000000071b107290 */ /* 0x000fe200087fe411 */
[----:B0-----:R-:W-:-:S05]  /*4840*/  IMAD.U32 R4, RZ, RZ, UR28 ;  /* 0x0000001cff047e24 */ /* 0x001fca000f8e00ff */
[----:B------:R-:W-:Y:S02]  /*4850*/  LEA R2, P0, R4, R2, 0x1 ;  /* 0x0000000204027211 */ /* 0x000fe400078008ff */
[----:B------:R-:W-:-:S04]  /*4860*/  MOV R5, UR16 ;  /* 0x0000001000057c02 */ /* 0x000fc80008000f00 */
[----:B------:R-:W-:Y:S02]  /*4870*/  LEA.HI.X R3, R4, R3, R5, 0x1, P0 ;  /* 0x0000000304037211 */ /* 0x000fe400000f0c05 */
[----:B------:R-:W-:-:S03]  /*4880*/  ISETP.GE.AND P0, PT, R17, R0, PT ;  /* 0x000000001100720c */ /* 0x000fc60003f06270 */
[----:B------:R0:W-:Y:S01]  /*4890*/  @!P4 STG.E.U16 [R2.64+-0xfc0], R41 ;  /* 0xfff040290200c986 */ /* 0x0001e2000c101522 */
        /* <DEDUP_REMOVED lines=17> */
[----:B------:R0:W-:Y:S04]  /*49b0*/  @!P0 STG.E.U16 [R2.64+-0xd80], R91 ;  /* 0xfff2805b02008986 */ /* 0x0001e8000c101522 */
[----:B------:R0:W-:Y:S04]  /*49c0*/  @!P6 STG.E.U16 [R2.64+-0xd40], R93 ;  /* 0xfff2c05d0200e986 */ /* 0x0001e8000c101522 */
[----:B------:R0:W-:Y:S04]  /*49d0*/  @!P5 STG.E.U16 [R2.64+-0xd00], R95 ;  /* 0xfff3005f0200d986 */ /* 0x0001e8000c101522 */
[----:B------:R0:W-:Y:S04]  /*49e0*/  @!P4 STG.E.U16 [R2.64+-0xcc0], R97 ;  /* 0xfff340610200c986 */ /* 0x0001e8000c101522 */
[----:B------:R0:W-:Y:S04]  /*49f0*/  @!P3 STG.E.U16 [R2.64+-0xc80], R99 ;  /* 0xfff380630200b986 */ /* 0x0001e8000c101522 */
[----:B------:R0:W-:Y:S02]  /*4a00*/  @!P2 STG.E.U16 [R2.64+-0xc40], R101 ;  /* 0xfff3c0650200a986 */ /* 0x0001e4000c101522 */
.L_x_39:
[----:B0-----:R-:W-:Y:S01]  /*4a10*/  HADD2.F32 R0, -RZ, R73.H0_H0 ;  /* 0x20000049ff007230 */ /* 0x001fe20000004100 */
[----:B------:R-:W-:Y:S01]  /*4a20*/  BAR.SYNC.DEFER_BLOCKING 0x0 ;  /* 0x0000000000007b1d */ /* 0x000fe20000010000 */
[----:B------:R-:W-:Y:S01]  /*4a30*/  HADD2.F32 R2, -RZ, R72.H0_H0 ;  /* 0x20000048ff027230 */ /* 0x000fe20000004100 */
[C---:B------:R-:W-:Y:S01]  /*4a40*/  FMUL.FTZ R136, R37.reuse, UR4 ;  /* 0x0000000425887c20 */ /* 0x040fe20008410000 */
[----:B------:R-:W-:Y:S01]  /*4a50*/  HADD2.F32 R4, -RZ, R70.H0_H0 ;  /* 0x20000046ff047230 */ /* 0x000fe20000004100 */
[----:B------:R-:W-:Y:S01]  /*4a60*/  FFMA.FTZ R165, R37, R0, R165 ;  /* 0x0000000025a57223 */ /* 0x000fe200000100a5 */
[----:B------:R-:W-:Y:S01]  /*4a70*/  HADD2.F32 R0, -RZ, R71.H0_H0 ;  /* 0x20000047ff007230 */ /* 0x000fe20000004100 */
[C---:B------:R-:W-:Y:S01]  /*4a80*/  FMUL.FTZ R135, R36.reuse, UR4 ;  /* 0x0000000424877c20 */ /* 0x040fe20008410000 */
[----:B------:R-:W-:Y:S01]  /*4a90*/  CS2R R14, SRZ ;  /* 0x00000000000e7805 */ /* 0x000fe2000001ff00 */
[----:B------:R-:W-:Y:S01]  /*4aa0*/  FFMA.FTZ R2, R36, R2, R165 ;  /* 0x0000000224027223 */ /* 0x000fe200000100a5 */
[----:B------:R-:W-:Y:S01]  /*4ab0*/  CS2R R12, SRZ ;  /* 0x00000000000c7805 */ /* 0x000fe2000001ff00 */
[C---:B------:R-:W-:Y:S01]  /*4ac0*/  FMUL.FTZ R134, R35.reuse, UR4 ;  /* 0x0000000423867c20 */ /* 0x040fe20008410000 */
[----:B------:R-:W-:Y:S01]  /*4ad0*/  CS2R R10, SRZ ;  /* 0x00000000000a7805 */ /* 0x000fe2000001ff00 */
[----:B------:R-:W-:Y:S01]  /*4ae0*/  FFMA.FTZ R3, R35, R0, R2 ;  /* 0x0000000023037223 */ /* 0x000fe20000010002 */
[----:B------:R-:W-:Y:S01]  /*4af0*/  HADD2.F32 R0, -RZ, R69.H0_H0 ;  /* 0x20000045ff007230 */ /* 0x000fe20000004100 */
[C---:B------:R-:W-:Y:S01]  /*4b00*/  FMUL.FTZ R119, R34.reuse, UR4 ;  /* 0x0000000422777c20 */ /* 0x040fe20008410000 */
[----:B------:R-:W-:Y:S01]  /*4b10*/  HADD2.F32 R2, -RZ, R68.H0_H0 ;  /* 0x20000044ff027230 */ /* 0x000fe20000004100 */
        /* <DEDUP_REMOVED lines=8> */
[----:B------:R-:W-:-:S02]  /*4ba0*/  FFMA.FTZ R2, R32, R2, R3 ;  /* 0x0000000220027223 */ /* 0x000fc40000010003 */
[C---:B------:R-:W-:Y:S02]  /*4bb0*/  FMUL.FTZ R116, R31.reuse, UR4 ;  /* 0x000000041f747c20 */ /* 0x040fe40008410000 */
[----:B------:R-:W-:Y:S01]  /*4bc0*/  FFMA.FTZ R3, R31, R0, R2 ;  /* 0x000000001f037223 */ /* 0x000fe20000010002 */
[----:B------:R-:W-:Y:S01]  /*4bd0*/  HADD2.F32 R0, -RZ, R65.H0_H0 ;  /* 0x20000041ff007230 */ /* 0x000fe20000004100 */
[C---:B------:R-:W-:Y:S01]  /*4be0*/  FMUL.FTZ R115, R30.reuse, UR4 ;  /* 0x000000041e737c20 */ /* 0x040fe20008410000 */
[----:B------:R-:W-:Y:S01]  /*4bf0*/  HADD2.F32 R2, -RZ, R64.H0_H0 ;  /* 0x20000040ff027230 */ /* 0x000fe20000004100 */
[----:B------:R-:W-:Y:S02]  /*4c00*/  FFMA.FTZ R4, R30, R4, R3 ;  /* 0x000000041e047223 */ /* 0x000fe40000010003 */
[C---:B------:R-:W-:Y:S02]  /*4c10*/  FMUL.FTZ R114, R29.reuse, UR4 ;  /* 0x000000041d727c20 */ /* 0x040fe40008410000 */
        /* <DEDUP_REMOVED lines=13> */
[----:B------:R-:W-:Y:S01]  /*4cf0*/  MOV R4, c[0x0][0x16c] ;  /* 0x00005b0000047a02 */ /* 0x000fe20000000f00 */
[----:B------:R-:W-:Y:S01]  /*4d00*/  HADD2.F32 R0, -RZ, R59.H0_H0 ;  /* 0x2000003bff007230 */ /* 0x000fe20000004100 */
[----:B------:R-:W-:-:S02]  /*4d10*/  FMUL.FTZ R19, R24, UR4 ;  /* 0x0000000418137c20 */ /* 0x000fc40008410000 */
[----:B------:R-:W-:Y:S01]  /*4d20*/  ISETP.GE.AND P0, PT, R4, 0x1, PT ;  /* 0x000000010400780c */ /* 0x000fe20003f06270 */
[----:B------:R-:W-:Y:S01]  /*4d30*/  FFMA.FTZ R2, R24, R2, R3 ;  /* 0x0000000218027223 */ /* 0x000fe20000010003 */
[----:B------:R-:W-:Y:S01]  /*4d40*/  HADD2.F32 R3, -RZ, R58.H0_H0 ;  /* 0x2000003aff037230 */ /* 0x000fe20000004100 */
[C---:B------:R-:W-:Y:S01]  /*4d50*/  FMUL.FTZ R18, R23.reuse, UR4 ;  /* 0x0000000417127c20 */ /* 0x040fe20008410000 */
[----:B------:R-:W-:Y:S01]  /*4d60*/  CS2R R4, SRZ ;  /* 0x0000000000047805 */ /* 0x000fe2000001ff00 */
[----:B------:R-:W-:Y:S01]  /*4d70*/  FFMA.FTZ R165, R23, R0, R2 ;  /* 0x0000000017a57223 */ /* 0x000fe20000010002 */
[----:B------:R-:W-:Y:S01]  /*4d80*/  HFMA2.MMA R0, -RZ, RZ, 0, 0 ;  /* 0x00000000ff007435 */ /* 0x000fe200000001ff */
[C---:B------:R-:W-:Y:S02]  /*4d90*/  FMUL.FTZ R17, R22.reuse, UR4 ;  /* 0x0000000416117c20 */ /* 0x040fe40008410000 */
[----:B------:R-:W-:Y:S02]  /*4da0*/  FFMA.FTZ R165, R22, R3, R165 ;  /* 0x0000000316a57223 */ /* 0x000fe400000100a5 */
[----:B------:R-:W-:Y:S01]  /*4db0*/  IMAD.MOV.U32 R16, RZ, RZ, RZ ;  /* 0x000000ffff107224 */ /* 0x000fe200078e00ff */
[----:B------:R-:W-:Y:S01]  /*4dc0*/  CS2R R2, SRZ ;  /* 0x0000000000027805 */ /* 0x000fe2000001ff00 */
[----:B------:R-:W-:Y:S05]  /*4dd0*/  @!P0 BRA `(.L_x_42) ;  /* 0x0000285000008947 */ /* 0x000fea0003800000 */
[----:B------:R-:W-:Y:S01]  /*4de0*/  UIADD3 UR36, UR24, -0x1, URZ ;  /* 0xffffffff18247890 */ /* 0x000fe2000fffe03f */
[----:B------:R-:W-:-:S03]  /*4df0*/  MOV R16, RZ ;  /* 0x000000ff00107202 */ /* 0x000fc60000000f00 */
[----:B------:R-:W-:-:S04]  /*4e00*/  ULEA.HI UR7, UR36, UR36, URZ, 0x1 ;  /* 0x0000002424077291 */ /* 0x000fc8000f8f083f */
[----:B------:R-:W-:-:S04]  /*4e10*/  ULOP3.LUT UR7, UR7, 0xfffffe, URZ, 0xc0, !UPT ;  /* 0x00fffffe07077892 */ /* 0x000fc8000f8ec03f */
[----:B------:R-:W-:-:S03]  /*4e20*/  UIADD3 UR36, UR36, -UR7, URZ ;  /* 0x8000000724247290 */ /* 0x000fc6000fffe03f */
[----:B------:R-:W-:Y:S02]  /*4e30*/  UMOV UR7, URZ ;  /* 0x0000003f00077c82 */ /* 0x000fe40008000000 */
.L_x_58:
[----:B------:R-:W-:Y:S02]  /*4e40*/  ULDC.64 UR30, c[0x0][0x180] ;  /* 0x00006000001e7ab9 */ /* 0x000fe40000000a00 */
[----:B------:R-:W-:Y:S02]  /*4e50*/  UIMAD UR16, UR15, UR30, URZ ;  /* 0x0000001e0f1072a4 */ /* 0x000fe4000f8e023f */
[----:B------:R-:W-:Y:S02]  /*4e60*/  UIMAD.WIDE.U32 UR28, UR14, UR30, URZ ;  /* 0x0000001e0e1c72a5 */ /* 0x000fe4000f8e003f */
[----:B------:R-:W-:Y:S02]  /*4e70*/  UIMAD UR30, UR14, UR31, UR16 ;  /* 0x0000001f0e1e72a4 */ /* 0x000fe4000f8e0210 */
[----:B------:R-:W-:Y:S02]  /*4e80*/  USHF.R.S32.HI UR39, URZ, 0x1f, UR7 ;  /* 0x0000001f3f277899 */ /* 0x000fe40008011407 */
[----:B------:R-:W-:-:S02]  /*4e90*/  ULDC.64 UR16, c[0x0][0x188] ;  /* 0x0000620000107ab9 */ /* 0x000fc40000000a00 */
        /* <DEDUP_REMOVED lines=8> */
[----:B------:R-:W-:Y:S01]  /*4f20*/  IMAD.U32 R40, RZ, RZ, UR17 ;  /* 0x00000011ff287e24 */ /* 0x000fe2000f8e00ff */
[----:B------:R-:W-:-:S03]  /*4f30*/  ULDC.64 UR28, c[0x0][0x1b8] ;  /* 0x00006e00001c7ab9 */ /* 0x000fc60000000a00 */
[----:B------:R-:W-:Y:S01]  /*4f40*/  MOV R41, UR16 ;  /* 0x0000001000297c02 */ /* 0x000fe20008000f00 */
[----:B------:R-:W-:-:S04]  /*4f50*/  ULDC.64 UR16, c[0x0][0x198] ;  /* 0x0000660000107ab9 */ /* 0x000fc80000000a00 */
[----:B------:R0:W2:Y:S01]  /*4f60*/  LDG.E R40, [R40.64] ;  /* 0x0000002228287981 */ /* 0x0000a2000c1e1900 */
[----:B------:R-:W-:Y:S01]  /*4f70*/  UIMAD.WIDE.U32 UR32, UR14, UR16, URZ ;  /* 0x000000100e2072a5 */ /* 0x000fe2000f8e003f */
[C---:B------:R-:W-:Y:S01]  /*4f80*/  ISETP.NE.AND P2, PT, R139.reuse, RZ, PT ;  /* 0x000000ff8b00720c */ /* 0x040fe20003f45270 */
[----:B------:R-:W-:Y:S01]  /*4f90*/  UIMAD UR30, UR15, UR28, URZ ;  /* 0x0000001c0f1e72a4 */ /* 0x000fe2000f8e023f */
[C---:B------:R-:W-:Y:S01]  /*4fa0*/  IADD3 R76, R139.reuse, 0x200, RZ ;  /* 0x000002008b4c7810 */ /* 0x040fe20007ffe0ff */
[----:B------:R-:W-:Y:S01]  /*4fb0*/  UIMAD UR16, UR15, UR16, URZ ;  /* 0x000000100f1072a4 */ /* 0x000fe2000f8e023f */
[----:B------:R-:W-:Y:S01]  /*4fc0*/  ISETP.NE.AND P0, PT, R139, 0x7f, PT ;  /* 0x0000007f8b00780c */ /* 0x000fe20003f05270 */
[----:B------:R-:W-:Y:S02]  /*4fd0*/  UIMAD UR43, UR14, UR29, UR30 ;  /* 0x0000001d0e2b72a4 */ /* 0x000fe4000f8e021e */
[----:B------:R-:W-:Y:S01]  /*4fe0*/  UIMAD UR41, UR14, UR17, UR16 ;  /* 0x000000110e2972a4 */ /* 0x000fe2000f8e0210 */
[----:B0-----:R-:W-:Y:S01]  /*4ff0*/  MOV R41, 0x100 ;  /* 0x0000010000297802 */ /* 0x001fe20000000f00 */
[----:B------:R-:W-:-:S02]  /*5000*/  UIMAD.WIDE.U32 UR16, UR14, UR28, URZ ;  /* 0x0000001c0e1072a5 */ /* 0x000fc4000f8e003f */
[----:B------:R-:W-:Y:S02]  /*5010*/  ULDC.64 UR30, c[0x0][0x1a0] ;  /* 0x00006800001e7ab9 */ /* 0x000fe40000000a00 */
[----:B------:R-:W-:Y:S02]  /*5020*/  ULDC.64 UR28, c[0x0][0x1c0] ;  /* 0x00007000001c7ab9 */ /* 0x000fe40000000a00 */
[----:B------:R-:W-:Y:S02]  /*5030*/  UIMAD UR42, UR39, UR30, URZ ;  /* 0x0000001e272a72a4 */ /* 0x000fe4000f8e023f */
[----:B------:R-:W-:Y:S02]  /*5040*/  UIADD3 UR33, UR33, UR41, URZ ;  /* 0x0000002921217290 */ /* 0x000fe4000fffe03f */
[----:B------:R-:W-:Y:S02]  /*5050*/  UIADD3 UR17, UR17, UR43, URZ ;  /* 0x0000002b11117290 */ /* 0x000fe4000fffe03f */
[----:B------:R-:W-:-:S02]  /*5060*/  UIMAD UR41, UR39, UR28, URZ ;  /* 0x0000001c272972a4 */ /* 0x000fc4000f8e023f */
[----:B------:R-:W-:Y:S02]  /*5070*/  UIMAD UR39, UR7, UR31, UR42 ;  /* 0x0000001f072772a4 */ /* 0x000fe4000f8e022a */
[----:B------:R-:W-:Y:S02]  /*5080*/  UIMAD.WIDE.U32 UR30, UR7, UR30, UR32 ;  /* 0x0000001e071e72a5 */ /* 0x000fe4000f8e0020 */
[----:B------:R-:W-:Y:S02]  /*5090*/  UIMAD UR41, UR7, UR29, UR41 ;  /* 0x0000001d072972a4 */ /* 0x000fe4000f8e0229 */
[----:B------:R-:W-:Y:S02]  /*50a0*/  UIMAD.WIDE.U32 UR28, UR7, UR28, UR16 ;  /* 0x0000001c071c72a5 */ /* 0x000fe4000f8e0010 */
[----:B------:R-:W-:Y:S02]  /*50b0*/  ULDC.64 UR32, c[0x0][0x230] ;  /* 0x00008c0000207ab9 */ /* 0x000fe40000000a00 */
[----:B------:R-:W-:-:S02]  /*50c0*/  ULDC.64 UR16, c[0x0][0x228] ;  /* 0x00008a0000107ab9 */ /* 0x000fc40000000a00 */
[----:B------:R-:W-:Y:S02]  /*50d0*/  UIADD3 UR39, UR31, UR39, URZ ;  /* 0x000000271f277290 */ /* 0x000fe4000fffe03f */
[----:B------:R-:W-:Y:S02]  /*50e0*/  ULEA UR31, UP0, UR30, UR16, 0x2 ;  /* 0x000000101e1f7291 */ /* 0x000fe4000f80103f */
[----:B------:R-:W-:Y:S02]  /*50f0*/  UIADD3 UR16, UR29, UR41, URZ ;  /* 0x000000291d107290 */ /* 0x000fe4000fffe03f */
[----:B------:R-:W-:Y:S02]  /*5100*/  ULEA UR32, UP1, UR28, UR32, 0x2 ;  /* 0x000000201c207291 */ /* 0x000fe4000f82103f */
[----:B------:R-:W-:Y:S02]  /*5110*/  ULEA.HI.X UR17, UR30, UR17, UR39, 0x2, UP0 ;  /* 0x000000111e117291 */ /* 0x000fe400080f1427 */
[----:B------:R-:W-:-:S02]  /*5120*/  ULEA.HI.X UR33, UR28, UR33, UR16, 0x2, UP1 ;  /* 0x000000211c217291 */ /* 0x000fc400088f1410 */
[----:B------:R-:W-:-:S04]  /*5130*/  MOV R42, UR32 ;  /* 0x00000020002a7c02 */ /* 0x000fc80008000f00 */
[----:B------:R-:W-:-:S05]  /*5140*/  MOV R43, UR33 ;  /* 0x00000021002b7c02 */ /* 0x000fca0008000f00 */
[----:B------:R0:W5:Y:S01]  /*5150*/  LDG.E R85, [R42.64] ;  /* 0x000000222a557981 */ /* 0x000162000c1e1900 */
[----:B------:R-:W-:Y:S01]  /*5160*/  BSSY B0, `(.L_x_43) ;  /* 0x000001b000007945 */ /* 0x000fe20003800000 */
[----:B--2---:R1:W2:Y:S02]  /*5170*/  R2UR UR40, R40 ;  /* 0x00000000282873c2 */ /* 0x0042a400000e0000 */
[----:B-1----:R-:W-:-:S04]  /*5180*/  IMAD.U32 R40, RZ, RZ, UR36 ;  /* 0x00000024ff287e24 */ /* 0x002fc8000f8e00ff */
[----:B------:R-:W-:Y:S01]  /*5190*/  @!P2 IMAD R76, R40, R41, UR7 ;  /* 0x00000007284cae24 */ /* 0x000fe2000f8e0229 */
[----:B------:R-:W-:Y:S01]  /*51a0*/  MOV R40, UR31 ;  /* 0x0000001f00287c02 */ /* 0x000fe20008000f00 */
[----:B------:R-:W-:Y:S02]  /*51b0*/  IMAD.U32 R41, RZ, RZ, UR17 ;  /* 0x00000011ff297e24 */ /* 0x000fe4000f8e00ff */
[----:B------:R-:W-:-:S03]  /*51c0*/  IMAD.SHL.U32 R76, R76, 0x4, RZ ;  /* 0x000000044c4c7824 */ /* 0x000fc600078e00ff */
[----:B------:R0:W5:Y:S01]  /*51d0*/  LDG.E R84, [R40.64] ;  /* 0x0000002228547981 */ /* 0x000162000c1e1900 */
[----:B--2---:R-:W-:-:S05]  /*51e0*/  MOV R82, UR40 ;  /* 0x0000002800527c02 */ /* 0x004fca0008000f00 */
[----:B------:R-:W-:-:S04]  /*51f0*/  FMUL.FTZ R82, R82, 1.4426950216293334961 ;  /* 0x3fb8aa3b52527820 */ /* 0x000fc80000410000 */
[----:B------:R-:W-:-:S06]  /*5200*/  FMUL.FTZ R133, R57, R82 ;  /* 0x0000005239857220 */ /* 0x000fcc0000410000 */
[----:B------:R-:W1:Y:S02]  /*5210*/  MUFU.EX2 R133, R133 ;  /* 0x0000008500857308 */ /* 0x000e640000000800 */
[----:B-1----:R0:W-:Y:S04]  /*5220*/  STS [R76+0x1ae0], R133 ;  /* 0x001ae0854c007388 */ /* 0x0021e80000000800 */
[----:B------:R-:W-:Y:S06]  /*5230*/  BAR.SYNC.DEFER_BLOCKING 0x0 ;  /* 0x0000000000007b1d */ /* 0x000fec0000010000 */
[----:B------:R0:W1:Y:S01]  /*5240*/  @P0 LDS R95, [R139.X4+0x22e4] ;  /* 0x0022e4008b5f0984 */ /* 0x0000620000004800 */
[----:B------:R-:W-:Y:S05]  /*5250*/  @P0 BRA `(.L_x_44) ;  /* 0x000000b000000947 */ /* 0x000fea0003800000 */
[----:B------:R-:W-:Y:S01]  /*5260*/  ULDC UR17, c[0x0][0x174] ;  /* 0x00005d0000117ab9 */ /* 0x000fe20000000800 */
[----:B-1----:R-:W-:Y:S01]  /*5270*/  HFMA2.MMA R95, -RZ, RZ, 1.875, 0 ;  /* 0x3f800000ff5f7435 */ /* 0x002fe200000001ff */
[----:B------:R-:W-:-:S06]  /*5280*/  UISETP.NE.AND UP0, UPT, UR24, UR17, UPT ;  /* 0x000000111800728c */ /* 0x000fcc000bf05270 */
[----:B------:R-:W-:-:S05]  /*5290*/  PLOP3.LUT P0, PT, PT, PT, UP0, 0x80, 0x0 ;  /* 0x000000000000781c */ /* 0x000fca0003f0f008 */
[----:B------:R-:W-:-:S04]  /*52a0*/  @UP0 UIADD3 UR17, -UR6, UR17, URZ ;  /* 0x0000001106110290 */ /* 0x000fc8000fffe13f */
[----:B------:R-:W-:-:S04]  /*52b0*/  @UP0 ULEA.HI UR16, UR17, UR17, URZ, 0x1 ;  /* 0x0000001111100291 */ /* 0x000fc8000f8f083f */
[----:B------:R-:W-:-:S04]  /*52c0*/  @UP0 ULOP3.LUT UR16, UR16, 0xfffffe, URZ, 0xc0, !UPT ;  /* 0x00fffffe10100892 */ /* 0x000fc8000f8ec03f */
[----:B------:R-:W-:-:S04]  /*52d0*/  @UP0 UIADD3 UR16, -UR16, UR17, URZ ;  /* 0x0000001110100290 */ /* 0x000fc8000fffe13f */
[----:B------:R-:W-:-:S06]  /*52e0*/  @UP0 ULEA UR16, UR16, UR7, 0x8 ;  /* 0x0000000710100291 */ /* 0x000fcc000f8e403f */
[----:B0-----:R-:W-:-:S05]  /*52f0*/  MOV R40, UR16 ;  /* 0x0000001000287c02 */ /* 0x001fca0008000f00 */
[----:B------:R0:W1:Y:S02]  /*5300*/  @P0 LDS R95, [R40.X4+0x1ae0] ;  /* 0x001ae000285f0984 */ /* 0x0000640000004800 */
.L_x_44:
[----:B------:R-:W-:Y:S05]  /*5310*/  BSYNC B0 ;  /* 0x0000000000007941 */ /* 0x000fea0003800000 */
.L_x_43:
[----:B------:R-:W-:Y:S01]  /*5320*/  UISETP.GE.AND UP0, UPT, UR24, 0x2, UPT ;  /* 0x000000021800788c */ /* 0x000fe2000bf06270 */
[----:B0-----:R-:W-:Y:S01]  /*5330*/  IMAD.U32 R40, RZ, RZ, UR24 ;  /* 0x00000018ff287e24 */ /* 0x001fe2000f8e00ff */
[----:B------:R-:W-:Y:S01]  /*5340*/  HFMA2.MMA R43, -RZ, RZ, 0, 4.76837158203125e-07 ;  /* 0x00000008ff2b7435 */ /* 0x000fe200000001ff */
[----:B------:R-:W-:Y:S01]  /*5350*/  MOV R41, c[0x0][0x16c] ;  /* 0x00005b0000297a02 */ /* 0x000fe20000000f00 */
[----:B------:R-:W-:Y:S01]  /*5360*/  IMAD.MOV.U32 R81, RZ, RZ, RZ ;  /* 0x000000ffff517224 */ /* 0x000fe200078e00ff */
[----:B------:R-:W-:Y:S02]  /*5370*/  MOV R80, 0x3f800000 ;  /* 0x3f80000000507802 */ /* 0x000fe40000000f00 */
[----:B------:R-:W-:-:S04]  /*5380*/  PLOP3.LUT P0, PT, PT, PT, UP0, 0x80, 0x0 ;  /* 0x000000000000781c */ /* 0x000fc80003f0f008 */
[----:B------:R-:W-:Y:S01]  /*5390*/  ISETP.NE.OR P0, PT, R161, RZ, !P0 ;  /* 0x000000ffa100720c */ /* 0x000fe20004705670 */
[-C--:B------:R-:W-:Y:S02]  /*53a0*/  FMUL.FTZ R94, R56, R82.reuse ;  /* 0x00000052385e7220 */ /* 0x080fe40000410000 */
[-C--:B------:R-:W-:Y:S02]  /*53b0*/  FMUL.FTZ R93, R55, R82.reuse ;  /* 0x00000052375d7220 */ /* 0x080fe40000410000 */
[----:B------:R-:W-:Y:S02]  /*53c0*/  FMUL.FTZ R92, R54, R82 ;  /* 0x00000052365c7220 */ /* 0x000fe40000410000 */
[----:B------:R-:W0:Y:S06]  /*53d0*/  MUFU.EX2 R94, R94 ;  /* 0x0000005e005e7308 */ /* 0x000e2c0000000800 */
[----:B------:R-:W-:-:S02]  /*53e0*/  @!P0 IADD3 R40, R40, -0x2, RZ ;  /* 0xfffffffe28288810 */ /* 0x000fc40007ffe0ff */
[----:B------:R-:W2:Y:S03]  /*53f0*/  MUFU.EX2 R93, R93 ;  /* 0x0000005d005d7308 */ /* 0x000ea60000000800 */
[----:B------:R-:W-:Y:S02]  /*5400*/  @!P0 IMAD R40, R40, R41, UR7 ;  /* 0x0000000728288e24 */ /* 0x000fe4000f8e0229 */
[-C--:B------:R-:W-:Y:S01]  /*5410*/  FMUL.FTZ R91, R53, R82.reuse ;  /* 0x00000052355b7220 */ /* 0x080fe20000410000 */
[----:B------:R-:W-:Y:S01]  /*5420*/  HADD2.F32 R76, -RZ, R73.H0_H0 ;  /* 0x20000049ff4c7230 */ /* 0x000fe20000004100 */
[----:B------:R-:W-:Y:S01]  /*5430*/  @!P0 IMAD.WIDE R40, R40, R43, UR10 ;  /* 0x0000000a28288e25 */ /* 0x000fe2000f8e022b */
[----:B------:R-:W3:Y:S01]  /*5440*/  MUFU.EX2 R92, R92 ;  /* 0x0000005c005c7308 */ /* 0x000ee20000000800 */
[----:B------:R-:W-:Y:S02]  /*5450*/  HADD2.F32 R43, -RZ, R72.H0_H0 ;  /* 0x20000048ff2b7230 */ /* 0x000fe40000004100 */
[----:B------:R-:W-:Y:S01]  /*5460*/  FMUL.FTZ R90, R52, R82 ;  /* 0x00000052345a7220 */ /* 0x000fe20000410000 */
[----:B------:R-:W-:Y:S01]  /*5470*/  HADD2.F32 R98, -RZ, R71.H0_H0 ;  /* 0x20000047ff627230 */ /* 0x000fe20000004100 */
[----:B------:R-:W-:Y:S01]  /*5480*/  FMUL.FTZ R137, R57, R76 ;  /* 0x0000004c39897220 */ /* 0x000fe20000410000 */
[----:B------:R-:W-:Y:S01]  /*5490*/  HADD2.F32 R99, -RZ, R70.H0_H0 ;  /* 0x20000046ff637230 */ /* 0x000fe20000004100 */
[----:B------:R-:W-:Y:S01]  /*54a0*/  FMUL.FTZ R86, R56, R43 ;  /* 0x0000002b38567220 */ /* 0x000fe20000410000 */
[----:B------:R-:W4:Y:S01]  /*54b0*/  MUFU.EX2 R91, R91 ;  /* 0x0000005b005b7308 */ /* 0x000f220000000800 */
[----:B------:R-:W-:-:S02]  /*54c0*/  FMUL.FTZ R89, R51, R82 ;  /* 0x0000005233597220 */ /* 0x000fc40000410000 */
[----:B------:R-:W-:Y:S01]  /*54d0*/  FMUL.FTZ R88, R50, R82 ;  /* 0x0000005232587220 */ /* 0x000fe20000410000 */
[----:B------:R-:W-:Y:S01]  /*54e0*/  HADD2.F32 R102, -RZ, R69.H0_H0 ;  /* 0x20000045ff667230 */ /* 0x000fe20000004100 */
[----:B------:R-:W-:Y:S01]  /*54f0*/  FMUL.FTZ R87, R55, R98 ;  /* 0x0000006237577220 */ /* 0x000fe20000410000 */
[----:B------:R-:W-:Y:S01]  /*5500*/  HADD2.F32 R101, -RZ, R68.H0_H0 ;  /* 0x20000044ff657230 */ /* 0x000fe20000004100 */
[-C--:B0-----:R-:W-:Y:S01]  /*5510*/  FMUL.FTZ R100, R133, R94.reuse ;  /* 0x0000005e85647220 */ /* 0x081fe20000410000 */
[----:B------:R-:W0:Y:S01]  /*5520*/  MUFU.EX2 R90, R90 ;  /* 0x0000005a005a7308 */ /* 0x000e220000000800 */
[----:B------:R-:W-:Y:S02]  /*5530*/  FFMA.FTZ R98, R137, R94, R86 ;  /* 0x0000005e89627223 */ /* 0x000fe40000010056 */
[-C--:B------:R-:W-:Y:S02]  /*5540*/  FMUL.FTZ R79, R49, R82.reuse ;  /* 0x00000052314f7220 */ /* 0x080fe40000410000 */
[----:B------:R-:W-:Y:S01]  /*5550*/  FMUL.FTZ R78, R48, R82 ;  /* 0x00000052304e7220 */ /* 0x000fe20000410000 */
[----:B------:R-:W-:Y:S01]  /*5560*/  HADD2.F32 R104, -RZ, R67.H0_H0 ;  /* 0x20000043ff687230 */ /* 0x000fe20000004100 */
[----:B------:R-:W-:Y:S01]  /*5570*/  FMUL.FTZ R120, R54, R99 ;  /* 0x0000006336787220 */ /* 0x000fe20000410000 */
[----:B------:R-:W1:Y:S01]  /*5580*/  MUFU.EX2 R89, R89 ;  /* 0x0000005900597308 */ /* 0x000e620000000800 */
[C---:B--2---:R-:W-:Y:S01]  /*5590*/  FMUL.FTZ R43, R93.reuse, R100 ;  /* 0x000000645d2b7220 */ /* 0x044fe20000410000 */
[----:B------:R-:W-:Y:S01]  /*55a0*/  HADD2.F32 R103, -RZ, R66.H0_H0 ;  /* 0x20000042ff677230 */ /* 0x000fe20000004100 */
[----:B------:R-:W-:Y:S01]  /*55b0*/  FFMA.FTZ R99, R93, R98, R87 ;  /* 0x000000625d637223 */ /* 0x000fe20000010057 */
[----:B------:R-:W-:Y:S01]  /*55c0*/  HADD2.F32 R42, -RZ, R65.H0_H0 ;  /* 0x20000041ff2a7230 */ /* 0x000fe20000004100 */
[C---:B---3--:R-:W-:Y:S01]  /*55d0*/  FMUL.FTZ R98, R92.reuse, R43 ;  /* 0x0000002b5c627220 */ /* 0x048fe20000410000 */
[----:B------:R2:W5:Y:S01]  /*55e0*/  @!P0 LDG.E.64 R80, [R40.64] ;  /* 0x0000002228508981 */ /* 0x000562000c1e1b00 */
[----:B------:R-:W-:Y:S01]  /*55f0*/  FMUL.FTZ R121, R53, R102 ;  /* 0x0000006635797220 */ /* 0x000fe20000410000 */
[----:B------:R-:W3:Y:S01]  /*5600*/  MUFU.EX2 R88, R88 ;  /* 0x0000005800587308 */ /* 0x000ee20000000800 */
[----:B------:R-:W-:Y:S01]  /*5610*/  FFMA.FTZ R100, R92, R99, R120 ;  /* 0x000000635c647223 */ /* 0x000fe20000010078 */
[----:B------:R-:W-:Y:S01]  /*5620*/  HADD2.F32 R96, -RZ, R63.H0_H0 ;  /* 0x2000003fff607230 */ /* 0x000fe20000004100 */
[----:B------:R-:W-:Y:S01]  /*5630*/  FMUL.FTZ R122, R52, R101 ;  /* 0x00000065347a7220 */ /* 0x000fe20000410000 */
[----:B------:R-:W-:Y:S01]  /*5640*/  HADD2.F32 R97, -RZ, R62.H0_H0 ;  /* 0x2000003eff617230 */ /* 0x000fe20000004100 */
[C---:B----4-:R-:W-:Y:S01]  /*5650*/  FMUL.FTZ R99, R91.reuse, R98 ;  /* 0x000000625b637220 */ /* 0x050fe20000410000 */
[----:B------:R-:W-:Y:S01]  /*5660*/  HADD2.F32 R83, -RZ, R60.H0_H0 ;  /* 0x2000003cff537230 */ /* 0x000fe20000004100 */
[----:B------:R-:W-:Y:S01]  /*5670*/  FFMA.FTZ R101, R91, R100, R121 ;  /* 0x000000645b657223 */ /* 0x000fe20000010079 */
[----:B------:R-:W4:Y:S01]  /*5680*/  MUFU.EX2 R79, R79 ;  /* 0x0000004f004f7308 */ /* 0x000f220000000800 */
[----:B------:R-:W-:Y:S01]  /*5690*/  FMUL.FTZ R77, R47, R82 ;  /* 0x000000522f4d7220 */ /* 0x000fe20000410000 */
[----:B--2---:R-:W-:Y:S01]  /*56a0*/  HADD2.F32 R41, -RZ, R64.H0_H0 ;  /* 0x20000040ff297230 */ /* 0x004fe20000004100 */
[C---:B0-----:R-:W-:Y:S01]  /*56b0*/  FMUL.FTZ R100, R90.reuse, R99 ;  /* 0x000000635a647220 */ /* 0x041fe20000410000 */
[----:B------:R-:W-:Y:S01]  /*56c0*/  HADD2.F32 R40, -RZ, R61.H0_H0 ;  /* 0x2000003dff287230 */ /* 0x000fe20000004100 */
[----:B------:R-:W-:Y:S01]  /*56d0*/  FMUL.FTZ R123, R51, R104 ;  /* 0x00000068337b7220 */ /* 0x000fe20000410000 */
[C---:B------:R-:W-:Y:S01]  /*56e0*/  ISETP.GT.U32.AND P0, PT, R139.reuse, 0x1f, PT ;  /* 0x0000001f8b00780c */ /* 0x040fe20003f04070 */
[----:B------:R-:W-:Y:S01]  /*56f0*/  FFMA.FTZ R102, R90, R101, R122 ;  /* 0x000000655a667223 */ /* 0x000fe2000001007a */
[----:B------:R-:W0:Y:S01]  /*5700*/  MUFU.EX2 R78, R78 ;  /* 0x0000004e004e7308 */ /* 0x000e220000000800 */
[----:B------:R-:W-:Y:S01]  /*5710*/  FMUL.FTZ R76, R46, R82 ;  /* 0x000000522e4c7220 */ /* 0x000fe20000410000 */
[----:B------:R-:W-:Y:S01]  /*5720*/  LEA.HI R138, R139, R139, RZ, 0x1e ;  /* 0x0000008b8b8a7211 */ /* 0x000fe200078ff0ff */
[----:B-1----:R-:W-:Y:S01]  /*5730*/  FMUL.FTZ R99, R89, R100 ;  /* 0x0000006459637220 */ /* 0x002fe20000410000 */
[----:B------:R-:W-:Y:S01]  /*5740*/  BSSY B0, `(.L_x_45) ;  /* 0x0000081000007945 */ /* 0x000fe20003800000 */
[----:B------:R-:W-:-:S02]  /*5750*/  FMUL.FTZ R124, R50, R103 ;  /* 0x00000067327c7220 */ /* 0x000fc40000410000 */
[----:B------:R-:W-:Y:S01]  /*5760*/  FFMA.FTZ R101, R89, R102, R123 ;  /* 0x0000006659657223 */ /* 0x000fe2000001007b */
[----:B------:R-:W1:Y:S01]  /*5770*/  MUFU.EX2 R77, R77 ;  /* 0x0000004d004d7308 */ /* 0x000e620000000800 */
[----:B------:R-:W-:Y:S02]  /*5780*/  FMUL.FTZ R43, R45, R82 ;  /* 0x000000522d2b7220 */ /* 0x000fe40000410000 */
[C---:B---3--:R-:W-:Y:S02]  /*5790*/  FMUL.FTZ R100, R88.reuse, R99 ;  /* 0x0000006358647220 */ /* 0x048fe40000410000 */
[----:B------:R-:W-:Y:S02]  /*57a0*/  FMUL.FTZ R125, R49, R42 ;  /* 0x0000002a317d7220 */ /* 0x000fe40000410000 */
[----:B------:R-:W-:Y:S01]  /*57b0*/  FFMA.FTZ R102, R88, R101, R124 ;  /* 0x0000006558667223 */ /* 0x000fe2000001007c */
[----:B------:R-:W2:Y:S01]  /*57c0*/  MUFU.EX2 R76, R76 ;  /* 0x0000004c004c7308 */ /* 0x000ea20000000800 */
[----:B------:R-:W-:-:S02]  /*57d0*/  FMUL.FTZ R98, R44, R82 ;  /* 0x000000522c627220 */ /* 0x000fc40000410000 */
[C---:B----4-:R-:W-:Y:S02]  /*57e0*/  FMUL.FTZ R99, R79.reuse, R100 ;  /* 0x000000644f637220 */ /* 0x050fe40000410000 */
[----:B------:R-:W-:Y:S02]  /*57f0*/  FMUL.FTZ R126, R48, R41 ;  /* 0x00000029307e7220 */ /* 0x000fe40000410000 */
[----:B------:R-:W-:Y:S01]  /*5800*/  FFMA.FTZ R101, R79, R102, R125 ;  /* 0x000000664f657223 */ /* 0x000fe2000001007d */
[----:B------:R-:W3:Y:S01]  /*5810*/  MUFU.EX2 R43, R43 ;  /* 0x0000002b002b7308 */ /* 0x000ee20000000800 */
[----:B------:R-:W-:Y:S02]  /*5820*/  FMUL.FTZ R41, R39, R82 ;  /* 0x0000005227297220 */ /* 0x000fe40000410000 */
[----:B------:R-:W-:Y:S02]  /*5830*/  FMUL.FTZ R127, R47, R96 ;  /* 0x000000602f7f7220 */ /* 0x000fe40000410000 */
[----:B0-----:R-:W-:-:S02]  /*5840*/  FMUL.FTZ R96, R78, R99 ;  /* 0x000000634e607220 */ /* 0x001fc40000410000 */
[----:B------:R-:W-:Y:S01]  /*5850*/  FFMA.FTZ R100, R78, R101, R126 ;  /* 0x000000654e647223 */ /* 0x000fe2000001007e */
[----:B------:R0:W4:Y:S01]  /*5860*/  MUFU.EX2 R42, R98 ;  /* 0x00000062002a7308 */ /* 0x0001220000000800 */
[----:B------:R-:W-:Y:S02]  /*5870*/  FMUL.FTZ R128, R46, R97 ;  /* 0x000000612e807220 */ /* 0x000fe40000410000 */
[----:B------:R-:W-:Y:S02]  /*5880*/  FMUL.FTZ R82, R38, R82 ;  /* 0x0000005226527220 */ /* 0x000fe40000410000 */
[C---:B-1----:R-:W-:Y:S02]  /*5890*/  FMUL.FTZ R97, R77.reuse, R96 ;  /* 0x000000604d617220 */ /* 0x042fe40000410000 */
[----:B------:R-:W-:Y:S01]  /*58a0*/  FFMA.FTZ R99, R77, R100, R127 ;  /* 0x000000644d637223 */ /* 0x000fe2000001007f */
[----:B------:R-:W1:Y:S01]  /*58b0*/  MUFU.EX2 R41, R41 ;  /* 0x0000002900297308 */ /* 0x000e620000000800 */
[----:B------:R-:W-:Y:S01]  /*58c0*/  FMUL.FTZ R129, R45, R40 ;  /* 0x000000282d817220 */ /* 0x000fe20000410000 */
[----:B------:R-:W-:Y:S01]  /*58d0*/  HADD2.F32 R100, -RZ, R59.H0_H0 ;  /* 0x2000003bff647230 */ /* 0x000fe20000004100 */
[----:B--2---:R-:W-:-:S02]  /*58e0*/  FMUL.FTZ R96, R76, R97 ;  /* 0x000000614c607220 */ /* 0x004fc40000410000 */
[----:B0-----:R-:W-:Y:S01]  /*58f0*/  FFMA.FTZ R98, R76, R99, R128 ;  /* 0x000000634c627223 */ /* 0x001fe20000010080 */
[----:B------:R-:W-:Y:S01]  /*5900*/  HADD2.F32 R99, -RZ, R58.H0_H0 ;  /* 0x2000003aff637230 */ /* 0x000fe20000004100 */
[----:B------:R-:W-:Y:S01]  /*5910*/  FMUL.FTZ R130, R44, R83 ;  /* 0x000000532c827220 */ /* 0x000fe20000410000 */
[----:B------:R-:W0:Y:S01]  /*5920*/  MUFU.EX2 R40, R82 ;  /* 0x0000005200287308 */ /* 0x000e220000000800 */
[C---:B---3--:R-:W-:Y:S02]  /*5930*/  FMUL.FTZ R83, R43.reuse, R96 ;  /* 0x000000602b537220 */ /* 0x048fe40000410000 */
[----:B------:R-:W-:Y:S02]  /*5940*/  FFMA.FTZ R97, R43, R98, R129 ;  /* 0x000000622b617223 */ /* 0x000fe40000010081 */
[----:B----4-:R-:W-:Y:S02]  /*5950*/  FMUL.FTZ R96, R42, R83 ;  /* 0x000000532a607220 */ /* 0x010fe40000410000 */
[----:B------:R-:W-:-:S02]  /*5960*/  FMUL.FTZ R131, R39, R100 ;  /* 0x0000006427837220 */ /* 0x000fc40000410000 */
[----:B------:R-:W-:Y:S02]  /*5970*/  FFMA.FTZ R98, R42, R97, R130 ;  /* 0x000000612a627223 */ /* 0x000fe40000010082 */
[C---:B-1----:R-:W-:Y:S02]  /*5980*/  FMUL.FTZ R83, R41.reuse, R96 ;  /* 0x0000006029537220 */ /* 0x042fe40000410000 */
[----:B------:R-:W-:Y:S02]  /*5990*/  FMUL.FTZ R132, R38, R99 ;  /* 0x0000006326847220 */ /* 0x000fe40000410000 */
[----:B------:R-:W-:Y:S02]  /*59a0*/  FFMA.FTZ R97, R41, R98, R131 ;  /* 0x0000006229617223 */ /* 0x000fe40000010083 */
[C---:B0-----:R-:W-:Y:S02]  /*59b0*/  FMUL.FTZ R82, R40.reuse, R83 ;  /* 0x0000005328527220 */ /* 0x041fe40000410000 */
[----:B------:R-:W-:-:S02]  /*59c0*/  FFMA.FTZ R83, R40, R97, R132 ;  /* 0x0000006128537223 */ /* 0x000fc40000010084 */
[----:B-----5:R-:W-:-:S03]  /*59d0*/  FMUL.FTZ R84, R84, R85 ;  /* 0x0000005554547220 */ /* 0x020fc60000410000 */
[----:B------:R0:W-:Y:S01]  /*59e0*/  STS.64 [R138.X8+0x10d0], R82 ;  /* 0x0010d0528a007388 */ /* 0x0001e20000008a00 */
        /* <DEDUP_REMOVED lines=21> */
[-C--:B0-----:R-:W-:Y:S02]  /*5b40*/  FMUL.FTZ R156, R82, R84.reuse ;  /* 0x00000054529c7220 */ /* 0x081fe40000410000 */
[----:B------:R-:W-:Y:S02]  /*5b50*/  FFMA.FTZ R85, R83, R84, R85 ;  /* 0x0000005453557223 */ /* 0x000fe40000010055 */
[----:B------:R-:W0:Y:S02]  /*5b60*/  LDS.64 R82, [R141+0x10e0] ;  /* 0x0010e0008d527984 */ /* 0x000e240000000a00 */
[----:B0-----:R-:W-:-:S02]  /*5b70*/  FMUL.FTZ R156, R82, R156 ;  /* 0x0000009c529c7220 */ /* 0x001fc40000410000 */
[----:B------:R-:W-:Y:S02]  /*5b80*/  FFMA.FTZ R85, R82, R85, R83 ;  /* 0x0000005552557223 */ /* 0x000fe40000010053 */
[----:B------:R-:W0:Y:S02]  /*5b90*/  LDS.64 R82, [R141+0x10e8] ;  /* 0x0010e8008d527984 */ /* 0x000e240000000a00 */
[C---:B0-----:R-:W-:Y:S02]  /*5ba0*/  FFMA.FTZ R85, R82.reuse, R85, R83 ;  /* 0x0000005552557223 */ /* 0x041fe40000010053 */
[----:B------:R-:W-:Y:S01]  /*5bb0*/  FMUL.FTZ R156, R82, R156 ;  /* 0x0000009c529c7220 */ /* 0x000fe20000410000 */
[----:B------:R-:W-:Y:S05]  /*5bc0*/  BRA.DIV ~URZ, `(.L_x_47) ;  /* 0x000039f27f007947 */ /* 0x000fea000b800000 */
[----:B------:R0:W1:Y:S02]  /*5bd0*/  SHFL.UP PT, R159, R156, 0x1, RZ ;  /* 0x042000009c9f7989 */ /* 0x00006400000e00ff */
.L_x_71:
        /* <DEDUP_REMOVED lines=22> */
.L_x_72:
[----:B------:R-:W-:-:S13]  /*5d40*/  ISETP.GE.AND P0, PT, R142, 0x10, PT ;  /* 0x000000108e00780c */ /* 0x000fda0003f06270 */
[-C--:B01----:R-:W-:Y:S02]  /*5d50*/  @P0 FFMA.FTZ R85, R82, R156.reuse, R85 ;  /* 0x0000009c52550223 */ /* 0x083fe40000010055 */
[----:B--2---:R-:W-:Y:S01]  /*5d60*/  @P0 FMUL.FTZ R156, R159, R156 ;  /* 0x0000009c9f9c0220 */ /* 0x004fe20000410000 */
[----:B------:R-:W-:Y:S05]  /*5d70*/  BRA.CONV ~URZ, `(.L_x_49) ;  /* 0x000000437f007947 */ /* 0x000fea000b800000 */
[----:B------:R-:W-:Y:S01]  /*5d80*/  MOV R82, R156 ;  /* 0x0000009c00527202 */ /* 0x000fe20000000f00 */
[----:B------:R-:W-:Y:S01]  /*5d90*/  IMAD.MOV.U32 R84, RZ, RZ, 0x1f ;  /* 0x0000001fff547424 */ /* 0x000fe200078e00ff */
[----:B------:R-:W-:Y:S02]  /*5da0*/  MOV R83, 0x5dc0 ;  /* 0x00005dc000537802 */ /* 0x000fe40000000f00 */
[----:B------:R-:W-:Y:S05]  /*5db0*/  CALL.REL.NOINC `($__internal_4_$__cuda_sm70_shflsync_idx_p) ;  /* 0x0000438000007944 */ /* 0x000fea0003c00000 */
.L_x_49:
[----:B------:R-:W-:Y:S05]  /*5dc0*/  BRA.CONV ~URZ, `(.L_x_50) ;  /* 0x000000437f007947 */ /* 0x000fea000b800000 */
[----:B-1----:R-:W-:Y:S01]  /*5dd0*/  HFMA2.MMA R84, -RZ, RZ, 0, 1.847743988037109375e-06 ;  /* 0x0000001fff547435 */ /* 0x002fe200000001ff */
[----:B------:R-:W-:Y:S02]  /*5de0*/  MOV R82, R85 ;  /* 0x0000005500527202 */ /* 0x000fe40000000f00 */
[----:B------:R-:W-:-:S03]  /*5df0*/  MOV R83, 0x5e10 ;  /* 0x00005e1000537802 */ /* 0x000fc60000000f00 */
[----:B0-2---:R-:W-:Y:S05]  /*5e00*/  CALL.REL.NOINC `($__internal_4_$__cuda_sm70_shflsync_idx_p) ;  /* 0x0000433000007944 */ /* 0x005fea0003c00000 */
.L_x_50:
[----:B------:R-:W-:Y:S05]  /*5e10*/  BRA.DIV ~URZ, `(.L_x_51) ;  /* 0x00003b827f007947 */ /* 0x000fea000b800000 */
[----:B------:R-:W3:Y:S04]  /*5e20*/  SHFL.IDX PT, R80, R80, RZ, 0x1f ;  /* 0x00001fff50507589 */ /* 0x000ee800000e0000 */
[----:B------:R-:W4:Y:S04]  /*5e30*/  SHFL.IDX PT, R81, R81, RZ, 0x1f ;  /* 0x00001fff51517589 */ /* 0x000f2800000e0000 */
[----:B------:R-:W2:Y:S04]  /*5e40*/  SHFL.UP PT, R156, R156, 0x1, RZ ;  /* 0x042000009c9c7989 */ /* 0x000ea800000e00ff */
[----:B------:R-:W1:Y:S02]  /*5e50*/  SHFL.UP PT, R85, R85, 0x1, RZ ;  /* 0x0420000055557989 */ /* 0x000e6400000e00ff */
.L_x_73:
[----:B------:R-:W5:Y:S01]  /*5e60*/  LDS.64 R82, [R141+0x10d0] ;  /* 0x0010d0008d527984 */ /* 0x000f620000000a00 */
[----:B-12-4-:R-:W-:-:S02]  /*5e70*/  @P2 FFMA.FTZ R81, R81, R156, R85 ;  /* 0x0000009c51512223 */ /* 0x016fc40000010055 */
[----:B---3--:R-:W-:-:S05]  /*5e80*/  @P2 FMUL.FTZ R80, R80, R156 ;  /* 0x0000009c50502220 */ /* 0x008fca0000410000 */
[----:B------:R-:W-:Y:S01]  /*5e90*/  STS.64 [R141+0x10d0], R80 ;  /* 0x0010d0508d007388 */ /* 0x000fe20000000a00 */
[C---:B-----5:R-:W-:Y:S02]  /*5ea0*/  FFMA.FTZ R83, R82.reuse, R81, R83 ;  /* 0x0000005152537223 */ /* 0x060fe40000010053 */
[----:B------:R-:W-:Y:S02]  /*5eb0*/  FMUL.FTZ R82, R82, R80 ;  /* 0x0000005052527220 */ /* 0x000fe40000410000 */
[----:B------:R-:W1:Y:S04]  /*5ec0*/  LDS.64 R80, [R141+0x10d8] ;  /* 0x0010d8008d507984 */ /* 0x000e680000000a00 */
[----:B------:R-:W-:Y:S01]  /*5ed0*/  STS.64 [R141+0x10d8], R82 ;  /* 0x0010d8528d007388 */ /* 0x000fe20000000a00 */
[----:B-1----:R-:W-:-:S02]  /*5ee0*/  FFMA.FTZ R81, R80, R83, R81 ;  /* 0x0000005350517223 */ /* 0x002fc40000010051 */
[----:B------:R-:W-:Y:S02]  /*5ef0*/  FMUL.FTZ R80, R80, R82 ;  /* 0x0000005250507220 */ /* 0x000fe40000410000 */
[----:B------:R-:W1:Y:S04]  /*5f00*/  LDS.64 R82, [R141+0x10e0] ;  /* 0x0010e0008d527984 */ /* 0x000e680000000a00 */
[----:B------:R2:W-:Y:S01]  /*5f10*/  STS.64 [R141+0x10e0], R80 ;  /* 0x0010e0508d007388 */ /* 0x0005e20000000a00 */
[C---:B-1----:R-:W-:Y:S02]  /*5f20*/  FFMA.FTZ R83, R82.reuse, R81, R83 ;  /* 0x0000005152537223 */ /* 0x042fe40000010053 */
[----:B------:R-:W-:-:S05]  /*5f30*/  FMUL.FTZ R82, R82, R80 ;  /* 0x0000005052527220 */ /* 0x000fca0000410000 */
[----:B------:R2:W-:Y:S02]  /*5f40*/  STS.64 [R141+0x10e8], R82 ;  /* 0x0010e8528d007388 */ /* 0x0005e40000000a00 */
.L_x_46:
[----:B0-----:R-:W-:Y:S05]  /*5f50*/  BSYNC B0 ;  /* 0x0000000000007941 */ /* 0x001fea0003800000 */
.L_x_45:
[----:B------:R-:W-:Y:S01]  /*5f60*/  WARPSYNC 0xffffffff ;  /* 0xffffffff00007948 */ /* 0x000fe20003800000 */
[----:B------:R-:W-:Y:S01]  /*5f70*/  BAR.SYNC.DEFER_BLOCKING 0x0 ;  /* 0x0000000000007b1d */ /* 0x000fe20000010000 */
[----:B--2---:R-:W-:Y:S02]  /*5f80*/  FMUL.FTZ R82, R40, R95 ;  /* 0x0000005f28527220 */ /* 0x004fe40000410000 */
[----:B------:R-:W-:Y:S02]  /*5f90*/  IMAD.U32 R84, RZ, RZ, UR7 ;  /* 0x00000007ff547e24 */ /* 0x000fe4000f8e00ff */
[----:B------:R-:W-:Y:S01]  /*5fa0*/  FMUL.FTZ R81, R41, R82 ;  /* 0x0000005229517220 */ /* 0x000fe20000410000 */
[----:B------:R-:W-:Y:S01]  /*5fb0*/  ULDC UR16, c[0x0][0x174] ;  /* 0x00005d0000107ab9 */ /* 0x000fe20000000800 */
[----:B------:R-:W-:Y:S01]  /*5fc0*/  BSSY B0, `(.L_x_52) ;  /* 0x0000078000007945 */ /* 0x000fe20003800000 */
[----:B------:R-:W-:-:S06]  /*5fd0*/  UISETP.GE.AND UP0, UPT, UR24, UR16, UPT ;  /* 0x000000101800728c */ /* 0x000fcc000bf06270 */
[----:B------:R-:W-:-:S04]  /*5fe0*/  PLOP3.LUT P0, PT, PT, PT, UP0, 0x80, 0x0 ;  /* 0x000000000000781c */ /* 0x000fc80003f0f008 */
[----:B------:R-:W-:Y:S01]  /*5ff0*/  ISETP.NE.OR P0, PT, R161, RZ, P0 ;  /* 0x000000ffa100720c */ /* 0x000fe20000705670 */
[----:B------:R-:W0:Y:S02]  /*6000*/  LDS R80, [R138.X8+0x10d4] ;  /* 0x0010d4008a507984 */ /* 0x000e240000008800 */
[----:B0-----:R-:W-:Y:S02]  /*6010*/  FFMA.FTZ R133, R133, R80, R137 ;  /* 0x0000005085857223 */ /* 0x001fe40000010089 */
[----:B------:R-:W-:Y:S02]  /*6020*/  FFMA.FTZ R80, R40, R111, R110 ;  /* 0x0000006f28507223 */ /* 0x000fe4000001006e */
[----:B------:R-:W-:Y:S02]  /*6030*/  FFMA.FTZ R137, R94, R133, R86 ;  /* 0x000000855e897223 */ /* 0x000fe40000010056 */
[----:B------:R-:W-:Y:S02]  /*6040*/  FFMA.FTZ R83, R41, R80, R109 ;  /* 0x0000005029537223 */ /* 0x000fe4000001006d */
[----:B------:R-:W-:-:S02]  /*6050*/  FMUL.FTZ R80, R42, R81 ;  /* 0x000000512a507220 */ /* 0x000fc40000410000 */
[----:B------:R-:W-:Y:S02]  /*6060*/  FFMA.FTZ R82, R42, R83, R108 ;  /* 0x000000532a527223 */ /* 0x000fe4000001006c */
[C---:B------:R-:W-:Y:S02]  /*6070*/  FMUL.FTZ R81, R43.reuse, R80 ;  /* 0x000000502b517220 */ /* 0x040fe40000410000 */
[----:B------:R-:W-:Y:S02]  /*6080*/  FFMA.FTZ R83, R43, R82, R107 ;  /* 0x000000522b537223 */ /* 0x000fe4000001006b */
[C---:B------:R-:W-:Y:S02]  /*6090*/  FMUL.FTZ R80, R76.reuse, R81 ;  /* 0x000000514c507220 */ /* 0x040fe40000410000 */
[----:B------:R-:W-:Y:S02]  /*60a0*/  FFMA.FTZ R82, R76, R83, R106 ;  /* 0x000000534c527223 */ /* 0x000fe4000001006a */
[----:B------:R-:W-:-:S02]  /*60b0*/  FMUL.FTZ R81, R77, R80 ;  /* 0x000000504d517220 */ /* 0x000fc40000410000 */
[----:B------:R-:W-:Y:S02]  /*60c0*/  FFMA.FTZ R83, R77, R82, R105 ;  /* 0x000000524d537223 */ /* 0x000fe40000010069 */
[C---:B------:R-:W-:Y:S02]  /*60d0*/  FMUL.FTZ R80, R78.reuse, R81 ;  /* 0x000000514e507220 */ /* 0x040fe40000410000 */
[----:B------:R-:W-:Y:S02]  /*60e0*/  FFMA.FTZ R82, R78, R83, R104 ;  /* 0x000000534e527223 */ /* 0x000fe40000010068 */
[C---:B------:R-:W-:Y:S02]  /*60f0*/  FMUL.FTZ R81, R79.reuse, R80 ;  /* 0x000000504f517220 */ /* 0x040fe40000410000 */
[----:B------:R-:W-:Y:S02]  /*6100*/  FFMA.FTZ R83, R79, R82, R103 ;  /* 0x000000524f537223 */ /* 0x000fe40000010067 */
[----:B------:R-:W-:-:S02]  /*6110*/  FFMA.FTZ R141, R93, R137, R87 ;  /* 0x000000895d8d7223 */ /* 0x000fc40000010057 */
[C---:B------:R-:W-:Y:S02]  /*6120*/  FMUL.FTZ R80, R88.reuse, R81 ;  /* 0x0000005158507220 */ /* 0x040fe40000410000 */
[----:B------:R-:W-:Y:S02]  /*6130*/  FFMA.FTZ R82, R88, R83, R102 ;  /* 0x0000005358527223 */ /* 0x000fe40000010066 */
[----:B------:R-:W-:Y:S02]  /*6140*/  FFMA.FTZ R120, R92, R141, R120 ;  /* 0x0000008d5c787223 */ /* 0x000fe40000010078 */
[C---:B------:R-:W-:Y:S02]  /*6150*/  FMUL.FTZ R81, R89.reuse, R80 ;  /* 0x0000005059517220 */ /* 0x040fe40000410000 */
[----:B------:R-:W-:Y:S02]  /*6160*/  FFMA.FTZ R83, R89, R82, R101 ;  /* 0x0000005259537223 */ /* 0x000fe40000010065 */
[----:B------:R-:W-:-:S02]  /*6170*/  FFMA.FTZ R121, R91, R120, R121 ;  /* 0x000000785b797223 */ /* 0x000fc40000010079 */
[C---:B------:R-:W-:Y:S02]  /*6180*/  FMUL.FTZ R80, R90.reuse, R81 ;  /* 0x000000515a507220 */ /* 0x040fe40000410000 */
[C---:B------:R-:W-:Y:S02]  /*6190*/  FFMA.FTZ R82, R90.reuse, R83, R100 ;  /* 0x000000535a527223 */ /* 0x040fe40000010064 */
[----:B------:R-:W-:Y:S02]  /*61a0*/  FFMA.FTZ R122, R90, R121, R122 ;  /* 0x000000795a7a7223 */ /* 0x000fe4000001007a */
[C---:B------:R-:W-:Y:S02]  /*61b0*/  FMUL.FTZ R81, R91.reuse, R80 ;  /* 0x000000505b517220 */ /* 0x040fe40000410000 */
[----:B------:R-:W-:Y:S02]  /*61c0*/  FFMA.FTZ R83, R91, R82, R99 ;  /* 0x000000525b537223 */ /* 0x000fe40000010063 */
[----:B------:R-:W-:-:S02]  /*61d0*/  FFMA.FTZ R123, R89, R122, R123 ;  /* 0x0000007a597b7223 */ /* 0x000fc4000001007b */
[C---:B------:R-:W-:Y:S02]  /*61e0*/  FMUL.FTZ R80, R92.reuse, R81 ;  /* 0x000000515c507220 */ /* 0x040fe40000410000 */
[----:B------:R-:W-:Y:S02]  /*61f0*/  FFMA.FTZ R82, R92, R83, R98 ;  /* 0x000000535c527223 */ /* 0x000fe40000010062 */
[----:B------:R-:W-:Y:S02]  /*6200*/  FFMA.FTZ R124, R88, R123, R124 ;  /* 0x0000007b587c7223 */ /* 0x000fe4000001007c */
[C---:B------:R-:W-:Y:S01]  /*6210*/  FMUL.FTZ R81, R93.reuse, R80 ;  /* 0x000000505d517220 */ /* 0x040fe20000410000 */
[----:B------:R-:W-:Y:S01]  /*6220*/  MOV R80, 0x3f800000 ;  /* 0x3f80000000507802 */ /* 0x000fe20000000f00 */
[----:B------:R-:W-:Y:S02]  /*6230*/  FFMA.FTZ R83, R93, R82, R97 ;  /* 0x000000525d537223 */ /* 0x000fe40000010061 */
[----:B------:R-:W-:-:S02]  /*6240*/  FFMA.FTZ R125, R79, R124, R125 ;  /* 0x0000007c4f7d7223 */ /* 0x000fc4000001007d */
[----:B------:R-:W-:Y:S01]  /*6250*/  FMUL.FTZ R82, R94, R81 ;  /* 0x000000515e527220 */ /* 0x000fe20000410000 */
[----:B------:R-:W-:Y:S01]  /*6260*/  HFMA2.MMA R81, -RZ, RZ, 0, 0 ;  /* 0x00000000ff517435 */ /* 0x000fe200000001ff */
[----:B------:R-:W-:Y:S02]  /*6270*/  FFMA.FTZ R126, R78, R125, R126 ;  /* 0x0000007d4e7e7223 */ /* 0x000fe4000001007e */
[----:B------:R-:W-:Y:S02]  /*6280*/  FFMA.FTZ R83, R94, R83, R96 ;  /* 0x000000535e537223 */ /* 0x000fe40000010060 */
[----:B------:R-:W-:-:S04]  /*6290*/  FFMA.FTZ R127, R77, R126, R127 ;  /* 0x0000007e4d7f7223 */ /* 0x000fc8000001007f */
[----:B------:R-:W-:Y:S01]  /*62a0*/  FFMA.FTZ R128, R76, R127, R128 ;  /* 0x0000007f4c807223 */ /* 0x000fe20000010080 */
[----:B------:R0:W1:Y:S01]  /*62b0*/  @!P0 LDS.64 R80, [R84.X8+0x24e0] ;  /* 0x0024e00054508984 */ /* 0x0000620000008a00 */
[----:B------:R-:W-:Y:S02]  /*62c0*/  ISETP.GT.U32.AND P0, PT, R139, 0x1f, PT ;  /* 0x0000001f8b00780c */ /* 0x000fe40003f04070 */
[----:B------:R-:W-:Y:S01]  /*62d0*/  FFMA.FTZ R129, R43, R128, R129 ;  /* 0x000000802b817223 */ /* 0x000fe20000010081 */
[----:B------:R0:W-:Y:S03]  /*62e0*/  STS.64 [R138.X8+0x15e0], R82 ;  /* 0x0015e0528a007388 */ /* 0x0001e60000008a00 */
[----:B------:R-:W-:-:S04]  /*62f0*/  FFMA.FTZ R130, R42, R129, R130 ;  /* 0x000000812a827223 */ /* 0x000fc80000010082 */
[----:B------:R-:W-:-:S04]  /*6300*/  FFMA.FTZ R131, R41, R130, R131 ;  /* 0x0000008229837223 */ /* 0x000fc80000010083 */
[----:B------:R-:W-:Y:S01]  /*6310*/  FFMA.FTZ R132, R40, R131, R132 ;  /* 0x0000008328847223 */ /* 0x000fe20000010084 */
[----:B------:R-:W-:Y:S06]  /*6320*/  BAR.SYNC.DEFER_BLOCKING 0x0 ;  /* 0x0000000000007b1d */ /* 0x000fec0000010000 */
[----:B------:R-:W-:Y:S05]  /*6330*/  @P0 BRA `(.L_x_53) ;  /* 0x0000040000000947 */ /* 0x000fea0003800000 */
[----:B0-----:R-:W-:Y:S01]  /*6340*/  IMAD R86, R139, 0x28, RZ ;  /* 0x000000288b567824 */ /* 0x001fe200078e02ff */
[C---:B------:R-:W-:Y:S02]  /*6350*/  ISETP.GE.U32.AND P0, PT, R161.reuse, 0x10, PT ;  /* 0x00000010a100780c */ /* 0x040fe40003f06070 */
[----:B------:R-:W-:-:S02]  /*6360*/  ISETP.GE.U32.AND P2, PT, R161, 0x18, PT ;  /* 0x00000018a100780c */ /* 0x000fc40003f46070 */
[----:B------:R-:W-:Y:S01]  /*6370*/  LDS.64 R82, [R86+0x15f0] ;  /* 0x0015f00056527984 */ /* 0x000fe20000000a00 */
[C---:B------:R-:W-:Y:S02]  /*6380*/  ISETP.GE.U32.AND P3, PT, R161.reuse, 0x1c, PT ;  /* 0x0000001ca100780c */ /* 0x040fe40003f66070 */
[C---:B------:R-:W-:Y:S01]  /*6390*/  ISETP.GE.U32.AND P4, PT, R161.reuse, 0x1e, PT ;  /* 0x0000001ea100780c */ /* 0x040fe20003f86070 */
[----:B------:R-:W0:Y:S01]  /*63a0*/  LDS.64 R84, [R86+0x15f8] ;  /* 0x0015f80056547984 */ /* 0x000e220000000a00 */
[----:B------:R-:W-:Y:S01]  /*63b0*/  ISETP.NE.AND P5, PT, R161, 0x1f, PT ;  /* 0x0000001fa100780c */ /* 0x000fe20003fa5270 */
[C---:B0-----:R-:W-:Y:S02]  /*63c0*/  FMUL.FTZ R84, R82.reuse, R84 ;  /* 0x0000005452547220 */ /* 0x041fe40000410000 */
        /* <DEDUP_REMOVED lines=8> */
[----:B------:R0:W2:Y:S02]  /*6450*/  SHFL.DOWN PT, R87, R85, 0x1, 0x1f ;  /* 0x08201f0055577f89 */ /* 0x0000a400000e0000 */
.L_x_74:
[----:B------:R-:W-:Y:S05]  /*6460*/  BRA.DIV ~URZ, `(.L_x_55) ;  /* 0x000036e27f007947 */ /* 0x000fea000b800000 */
[----:B------:R-:W3:Y:S04]  /*6470*/  SHFL.DOWN PT, R82, R86, 0x1, 0x1f ;  /* 0x08201f0056527f89 */ /* 0x000ee800000e0000 */
[----:B-1----:R-:W-:Y:S04]  /*6480*/  SHFL.IDX PT, R159, R80, RZ, 0x1f ;  /* 0x00001fff509f7589 */ /* 0x002fe800000e0000 */
[----:B------:R-:W-:Y:S01]  /*6490*/  SHFL.IDX PT, R83, R81, RZ, 0x1f ;  /* 0x00001fff51537589 */ /* 0x000fe200000e0000 */
[----:B---3--:R-:W-:-:S02]  /*64a0*/  @P5 FFMA.FTZ R86, R85, R82, R86 ;  /* 0x0000005255565223 */ /* 0x008fc40000010056 */
[----:B0-2---:R-:W-:-:S03]  /*64b0*/  @P5 FMUL.FTZ R85, R85, R87 ;  /* 0x0000005755555220 */ /* 0x005fc60000410000 */
[----:B------:R-:W0:Y:S02]  /*64c0*/  SHFL.DOWN PT, R82, R86, 0x2, 0x1f ;  /* 0x08401f0056527f89 */ /* 0x000e2400000e0000 */
[-C--:B0-----:R-:W-:Y:S02]  /*64d0*/  @!P4 FFMA.FTZ R86, R82, R85.reuse, R86 ;  /* 0x000000555256c223 */ /* 0x081fe40000010056 */
[----:B------:R-:W0:Y:S02]  /*64e0*/  SHFL.DOWN PT, R82, R85, 0x2, 0x1f ;  /* 0x08401f0055527f89 */ /* 0x000e2400000e0000 */
[----:B0-----:R-:W-:Y:S02]  /*64f0*/  @!P4 FMUL.FTZ R85, R82, R85 ;  /* 0x000000555255c220 */ /* 0x001fe40000410000 */
[----:B------:R-:W0:Y:S02]  /*6500*/  SHFL.DOWN PT, R82, R86, 0x4, 0x1f ;  /* 0x08801f0056527f89 */ /* 0x000e2400000e0000 */
[----:B0-----:R-:W-:-:S02]  /*6510*/  @!P3 FFMA.FTZ R86, R85, R82, R86 ;  /* 0x000000525556b223 */ /* 0x001fc40000010056 */
[----:B------:R-:W0:Y:S02]  /*6520*/  SHFL.DOWN PT, R82, R85, 0x4, 0x1f ;  /* 0x08801f0055527f89 */ /* 0x000e2400000e0000 */
[----:B0-----:R-:W-:Y:S02]  /*6530*/  @!P3 FMUL.FTZ R85, R85, R82 ;  /* 0x000000525555b220 */ /* 0x001fe40000410000 */
[----:B------:R-:W0:Y:S02]  /*6540*/  SHFL.DOWN PT, R82, R86, 0x8, 0x1f ;  /* 0x09001f0056527f89 */ /* 0x000e2400000e0000 */
[C---:B0-----:R-:W-:Y:S02]  /*6550*/  @!P2 FFMA.FTZ R86, R85.reuse, R82, R86 ;  /* 0x000000525556a223 */ /* 0x041fe40000010056 */
[----:B------:R-:W0:Y:S02]  /*6560*/  SHFL.DOWN PT, R82, R85, 0x8, 0x1f ;  /* 0x09001f0055527f89 */ /* 0x000e2400000e0000 */
[----:B0-----:R-:W-:-:S02]  /*6570*/  @!P2 FMUL.FTZ R85, R85, R82 ;  /* 0x000000525555a220 */ /* 0x001fc40000410000 */
[----:B------:R-:W0:Y:S02]  /*6580*/  SHFL.DOWN PT, R82, R86, 0x10, 0x1f ;  /* 0x0a001f0056527f89 */ /* 0x000e2400000e0000 */
[C---:B0-----:R-:W-:Y:S02]  /*6590*/  @!P0 FFMA.FTZ R86, R85.reuse, R82, R86 ;  /* 0x0000005255568223 */ /* 0x041fe40000010056 */
[----:B------:R-:W0:Y:S04]  /*65a0*/  SHFL.DOWN PT, R82, R85, 0x10, 0x1f ;  /* 0x0a001f0055527f89 */ /* 0x000e2800000e0000 */
[----:B------:R1:W2:Y:S04]  /*65b0*/  SHFL.IDX PT, R156, R86, RZ, 0x1f ;  /* 0x00001fff569c7589 */ /* 0x0002a800000e0000 */
[----:B------:R-:W3:Y:S01]  /*65c0*/  SHFL.DOWN PT, R86, R86, 0x1, 0x1f ;  /* 0x08201f0056567f89 */ /* 0x000ee200000e0000 */
[----:B0-----:R-:W-:-:S05]  /*65d0*/  @!P0 FMUL.FTZ R85, R85, R82 ;  /* 0x0000005255558220 */ /* 0x001fca0000410000 */
[----:B------:R1:W0:Y:S04]  /*65e0*/  SHFL.IDX PT, R87, R85, RZ, 0x1f ;  /* 0x00001fff55577589 */ /* 0x00022800000e0000 */
[----:B------:R-:W4:Y:S02]  /*65f0*/  SHFL.DOWN PT, R85, R85, 0x1, 0x1f ;  /* 0x08201f0055557f89 */ /* 0x000f2400000e0000 */
.L_x_75:
[----:B--23--:R-:W-:Y:S01]  /*6600*/  ISETP.NE.AND P0, PT, R139, 0x1f, PT ;  /* 0x0000001f8b00780c */ /* 0x00cfe20003f05270 */
[-C--:B0-----:R-:W-:Y:S02]  /*6610*/  FFMA.FTZ R81, R81, R87.reuse, R156 ;  /* 0x0000005751517223 */ /* 0x081fe4000001009c */
[----:B------:R-:W-:Y:S02]  /*6620*/  IMAD.MOV.U32 R82, RZ, RZ, R159 ;  /* 0x000000ffff527224 */ /* 0x000fe400078e009f */
[----:B------:R-:W-:Y:S02]  /*6630*/  IMAD R156, R139, 0x28, RZ ;  /* 0x000000288b9c7824 */ /* 0x000fe400078e02ff */
[----:B------:R-:W-:-:S06]  /*6640*/  FMUL.FTZ R80, R80, R87 ;  /* 0x0000005750507220 */ /* 0x000fcc0000410000 */
[-C--:B----4-:R-:W-:Y:S02]  /*6650*/  @P0 FFMA.FTZ R83, R83, R85.reuse, R86 ;  /* 0x0000005553530223 */ /* 0x090fe40000010056 */
[----:B------:R-:W-:Y:S01]  /*6660*/  @P0 FMUL.FTZ R82, R82, R85 ;  /* 0x0000005552520220 */ /* 0x000fe20000410000 */
[----:B-1----:R-:W-:Y:S04]  /*6670*/  LDS.64 R86, [R156+0x15f0] ;  /* 0x0015f0009c567984 */ /* 0x002fe80000000a00 */
        /* <DEDUP_REMOVED lines=12> */
.L_x_53:
[----:B0-----:R-:W-:Y:S05]  /*6740*/  BSYNC B0 ;  /* 0x0000000000007941 */ /* 0x001fea0003800000 */
.L_x_52:
[----:B------:R-:W-:Y:S01]  /*6750*/  WARPSYNC 0xffffffff ;  /* 0xffffffff00007948 */ /* 0x000fe20003800000 */
[----:B------:R-:W-:Y:S01]  /*6760*/  BAR.SYNC.DEFER_BLOCKING 0x0 ;  /* 0x0000000000007b1d */ /* 0x000fe20000010000 */
[----:B------:R-:W-:Y:S01]  /*6770*/  FFMA.FTZ R82, R37, R133, RZ ;  /* 0x0000008525527223 */ /* 0x000fe200000100ff */
[----:B-1----:R-:W-:Y:S01]  /*6780*/  HADD2.F32 R87, -RZ, R66.H0_H0 ;  /* 0x20000042ff577230 */ /* 0x002fe20000004100 */
[----:B------:R-:W-:Y:S01]  /*6790*/  ISETP.GT.AND P0, PT, R142, 0x1e, PT ;  /* 0x0000001e8e00780c */ /* 0x000fe20003f04270 */
[----:B------:R-:W-:Y:S01]  /*67a0*/  HADD2.F32 R86, -RZ, R72.H0_H0 ;  /* 0x20000048ff567230 */ /* 0x000fe20000004100 */
[----:B------:R-:W-:Y:S01]  /*67b0*/  FFMA.FTZ R82, R36, R137, R82 ;  /* 0x0000008924527223 */ /* 0x000fe20000010052 */
[----:B------:R-:W-:Y:S01]  /*67c0*/  ISETP.GT.AND P2, PT, R142, 0x1d, PT ;  /* 0x0000001d8e00780c */ /* 0x000fe20003f44270 */
[----:B------:R-:W-:Y:S02]  /*67d0*/  BSSY B0, `(.L_x_56) ;  /* 0x00000df000007945 */ /* 0x000fe40003800000 */
[----:B------:R-:W-:-:S02]  /*67e0*/  FFMA.FTZ R83, R35, R141, R82 ;  /* 0x0000008d23537223 */ /* 0x000fc40000010052 */
[----:B------:R-:W-:Y:S02]  /*67f0*/  FFMA.FTZ R137, -R56, R86, R137 ;  /* 0x0000005638897223 */ /* 0x000fe40000010189 */
[----:B------:R-:W-:-:S04]  /*6800*/  FFMA.FTZ R82, R34, R120, R83 ;  /* 0x0000007822527223 */ /* 0x000fc80000010053 */
[----:B------:R-:W-:Y:S02]  /*6810*/  FFMA.FTZ R83, R33, R121, R82 ;  /* 0x0000007921537223 */ /* 0x000fe40000010052 */
[----:B------:R-:W-:Y:S02]  /*6820*/  FFMA.FTZ R82, -R50, R87, R124 ;  /* 0x0000005732527223 */ /* 0x000fe4000001017c */
[----:B------:R-:W-:Y:S01]  /*6830*/  FFMA.FTZ R84, R32, R122, R83 ;  /* 0x0000007a20547223 */ /* 0x000fe20000010053 */
[----:B------:R-:W0:Y:S03]  /*6840*/  LDS R138, [R138.X8+0x15e4] ;  /* 0x0015e4008a8a7984 */ /* 0x000e260000008800 */
[----:B------:R-:W-:-:S04]  /*6850*/  FFMA.FTZ R83, R31, R123, R84 ;  /* 0x0000007b1f537223 */ /* 0x000fc80000010054 */
[----:B------:R-:W-:Y:S02]  /*6860*/  FFMA.FTZ R124, R30, R124, R83 ;  /* 0x0000007c1e7c7223 */ /* 0x000fe40000010053 */
[----:B0-----:R-:W-:-:S04]  /*6870*/  FFMA.FTZ R95, R138, R95, R111 ;  /* 0x0000005f8a5f7223 */ /* 0x001fc8000001006f */
[----:B------:R-:W-:-:S04]  /*6880*/  FFMA.FTZ R40, R40, R95, R110 ;  /* 0x0000005f28287223 */ /* 0x000fc8000001006e */
[----:B------:R-:W-:-:S04]  /*6890*/  FFMA.FTZ R41, R41, R40, R109 ;  /* 0x0000002829297223 */ /* 0x000fc8000001006d */
[----:B------:R-:W-:-:S04]  /*68a0*/  FFMA.FTZ R42, R42, R41, R108 ;  /* 0x000000292a2a7223 */ /* 0x000fc8000001006c */
[----:B------:R-:W-:Y:S01]  /*68b0*/  FFMA.FTZ R43, R43, R42, R107 ;  /* 0x0000002a2b2b7223 */ /* 0x000fe2000001006b */
[----:B------:R-:W-:-:S03]  /*68c0*/  HADD2.F32 R107, -RZ, R64.H0_H0 ;  /* 0x20000040ff6b7230 */ /* 0x000fc60000004100 */
[----:B------:R-:W-:Y:S02]  /*68d0*/  FFMA.FTZ R76, R76, R43, R106 ;  /* 0x0000002b4c4c7223 */ /* 0x000fe4000001006a */
[----:B------:R-:W-:Y:S02]  /*68e0*/  FFMA.FTZ R109, -R48, R107, R126 ;  /* 0x0000006b306d7223 */ /* 0x000fe4000001017e */
[----:B------:R-:W-:Y:S02]  /*68f0*/  FFMA.FTZ R77, R77, R76, R105 ;  /* 0x0000004c4d4d7223 */ /* 0x000fe40000010069 */
[----:B------:R-:W-:Y:S01]  /*6900*/  FFMA.FTZ R105, R29, R125, R124 ;  /* 0x0000007d1d697223 */ /* 0x000fe2000001007c */
[----:B------:R-:W-:Y:S01]  /*6910*/  HADD2.F32 R124, -RZ, R63.H0_H0 ;  /* 0x2000003fff7c7230 */ /* 0x000fe20000004100 */
[----:B------:R-:W-:Y:S02]  /*6920*/  FFMA.FTZ R78, R78, R77, R104 ;  /* 0x0000004d4e4e7223 */ /* 0x000fe40000010068 */
[----:B------:R-:W-:-:S02]  /*6930*/  FFMA.FTZ R106, R28, R126, R105 ;  /* 0x0000007e1c6a7223 */ /* 0x000fc40000010069 */
[----:B------:R-:W-:Y:S02]  /*6940*/  FFMA.FTZ R79, R79, R78, R103 ;  /* 0x0000004e4f4f7223 */ /* 0x000fe40000010067 */
[----:B------:R-:W-:Y:S02]  /*6950*/  FMUL.FTZ R110, R77, UR40 ;  /* 0x000000284d6e7c20 */ /* 0x000fe40008410000 */
[----:B------:R-:W-:Y:S02]  /*6960*/  FFMA.FTZ R88, R88, R79, R102 ;  /* 0x0000004f58587223 */ /* 0x000fe40000010066 */
[----:B------:R-:W-:Y:S02]  /*6970*/  FMUL.FTZ R85, R79, UR40 ;  /* 0x000000284f557c20 */ /* 0x000fe40008410000 */
[----:B------:R-:W-:Y:S02]  /*6980*/  FFMA.FTZ R89, R89, R88, R101 ;  /* 0x0000005859597223 */ /* 0x000fe40000010065 */
[----:B------:R-:W-:Y:S01]  /*6990*/  FMUL.FTZ R84, R82, R85 ;  /* 0x0000005552547220 */ /* 0x000fe20000410000 */
[----:B------:R-:W-:Y:S01]  /*69a0*/  HADD2.F32 R85, -RZ, R70.H0_H0 ;  /* 0x20000046ff557230 */ /* 0x000fe20000004100 */
[----:B------:R-:W-:Y:S01]  /*69b0*/  FFMA.FTZ R90, R90, R89, R100 ;  /* 0x000000595a5a7223 */ /* 0x000fe20000010064 */
[----:B------:R-:W-:Y:S01]  /*69c0*/  HADD2.F32 R100, -RZ, R69.H0_H0 ;  /* 0x20000045ff647230 */ /* 0x000fe20000004100 */
[----:B------:R-:W-:Y:S01]  /*69d0*/  FFMA.FTZ R83, R87, R79, R84 ;  /* 0x0000004f57537223 */ /* 0x000fe20000010054 */
[----:B------:R-:W-:Y:S01]  /*69e0*/  HADD2.F32 R84, -RZ, R73.H0_H0 ;  /* 0x20000049ff547230 */ /* 0x000fe20000004100 */
[----:B------:R-:W-:Y:S01]  /*69f0*/  FFMA.FTZ R91, R91, R90, R99 ;  /* 0x0000005a5b5b7223 */ /* 0x000fe20000010063 */
[----:B------:R-:W-:Y:S01]  /*6a00*/  MOV R99, UR7 ;  /* 0x0000000700637c02 */ /* 0x000fe20008000f00 */
[----:B------:R-:W-:-:S02]  /*6a10*/  FFMA.FTZ R120, -R54, R85, R120 ;  /* 0x0000005536787223 */ /* 0x000fc40000010178 */
[-C--:B------:R-:W-:Y:S02]  /*6a20*/  FFMA.FTZ R92, R92, R91.reuse, R98 ;  /* 0x0000005b5c5c7223 */ /* 0x080fe40000010062 */
[----:B------:R-:W-:Y:S01]  /*6a30*/  FFMA.FTZ R98, -R57, R84, R133 ;  /* 0x0000005439627223 */ /* 0x000fe20000010185 */
[----:B------:R0:W-:Y:S01]  /*6a40*/  @!P1 STS.64 [R99.X8+0x24e0], R80 ;  /* 0x0024e05063009388 */ /* 0x0001e20000008a00 */
[----:B------:R-:W-:Y:S02]  /*6a50*/  FFMA.FTZ R93, R93, R92, R97 ;  /* 0x0000005c5d5d7223 */ /* 0x000fe40000010061 */
[----:B------:R-:W-:Y:S02]  /*6a60*/  FMUL.FTZ R97, R54, R91 ;  /* 0x0000005b36617220 */ /* 0x000fe40000410000 */
[----:B------:R-:W-:Y:S01]  /*6a70*/  FFMA.FTZ R94, R94, R93, R96 ;  /* 0x0000005d5e5e7223 */ /* 0x000fe20000010060 */
[----:B------:R-:W-:Y:S01]  /*6a80*/  HADD2.F32 R96, -RZ, R71.H0_H0 ;  /* 0x20000047ff607230 */ /* 0x000fe20000004100 */
[----:B------:R-:W-:-:S02]  /*6a90*/  FFMA.FTZ R121, -R53, R100, R121 ;  /* 0x0000006435797223 */ /* 0x000fc40000010179 */
[----:B------:R-:W-:Y:S02]  /*6aa0*/  FMUL.FTZ R87, R57, R94 ;  /* 0x0000005e39577220 */ /* 0x000fe40000410000 */
[----:B------:R-:W-:Y:S01]  /*6ab0*/  FFMA.FTZ R141, -R55, R96, R141 ;  /* 0x00000060378d7223 */ /* 0x000fe2000001018d */
[----:B0-----:R-:W-:Y:S01]  /*6ac0*/  HADD2.F32 R99, -RZ, R68.H0_H0 ;  /* 0x20000044ff637230 */ /* 0x001fe20000004100 */
[----:B------:R-:W-:Y:S02]  /*6ad0*/  FMUL.FTZ R80, R56, R93 ;  /* 0x0000005d38507220 */ /* 0x000fe40000410000 */
[----:B------:R-:W-:Y:S02]  /*6ae0*/  FFMA.FTZ R81, R87, R98, RZ ;  /* 0x0000006257517223 */ /* 0x000fe400000100ff */
[----:B------:R-:W-:Y:S02]  /*6af0*/  FFMA.FTZ R122, -R52, R99, R122 ;  /* 0x00000063347a7223 */ /* 0x000fe4000001017a */
[----:B------:R-:W-:-:S02]  /*6b00*/  FFMA.FTZ R102, R80, R137, R81 ;  /* 0x0000008950667223 */ /* 0x000fc40000010051 */
[----:B------:R-:W-:Y:S02]  /*6b10*/  FMUL.FTZ R81, R55, R92 ;  /* 0x0000005c37517220 */ /* 0x000fe40000410000 */
[----:B------:R-:W-:Y:S02]  /*6b20*/  FMUL.FTZ R103, R52, R89 ;  /* 0x0000005934677220 */ /* 0x000fe40000410000 */
[----:B------:R-:W-:Y:S01]  /*6b30*/  FFMA.FTZ R101, R81, R141, R102 ;  /* 0x0000008d51657223 */ /* 0x000fe20000010066 */
[----:B------:R-:W-:Y:S01]  /*6b40*/  HADD2.F32 R102, -RZ, R67.H0_H0 ;  /* 0x20000043ff667230 */ /* 0x000fe20000004100 */
[----:B------:R-:W-:Y:S02]  /*6b50*/  FMUL.FTZ R105, R50, R79 ;  /* 0x0000004f32697220 */ /* 0x000fe40000410000 */
[----:B------:R-:W-:Y:S02]  /*6b60*/  FFMA.FTZ R104, R97, R120, R101 ;  /* 0x0000007861687223 */ /* 0x000fe40000010065 */
[----:B------:R-:W-:-:S02]  /*6b70*/  FMUL.FTZ R101, R53, R90 ;  /* 0x0000005a35657220 */ /* 0x000fc40000410000 */
[----:B------:R-:W-:Y:S02]  /*6b80*/  FFMA.FTZ R123, -R51, R102, R123 ;  /* 0x00000066337b7223 */ /* 0x000fe4000001017b */
[----:B------:R-:W-:Y:S02]  /*6b90*/  FFMA.FTZ R104, R101, R121, R104 ;  /* 0x0000007965687223 */ /* 0x000fe40000010068 */
[----:B------:R-:W-:Y:S02]  /*6ba0*/  FMUL.FTZ R110, R109, R110 ;  /* 0x0000006e6d6e7220 */ /* 0x000fe40000410000 */
[----:B------:R-:W-:Y:S02]  /*6bb0*/  FFMA.FTZ R108, R103, R122, R104 ;  /* 0x0000007a676c7223 */ /* 0x000fe40000010068 */
[----:B------:R-:W-:Y:S02]  /*6bc0*/  FMUL.FTZ R104, R51, R88 ;  /* 0x0000005833687220 */ /* 0x000fe40000410000 */
[----:B------:R-:W-:-:S02]  /*6bd0*/  FFMA.FTZ R79, R107, R77, R110 ;  /* 0x0000004d6b4f7223 */ /* 0x000fc4000001006e */
[----:B------:R-:W-:Y:S02]  /*6be0*/  FFMA.FTZ R108, R104, R123, R108 ;  /* 0x0000007b686c7223 */ /* 0x000fe4000001006c */
[----:B------:R-:W-:Y:S02]  /*6bf0*/  FMUL.FTZ R111, R49, R78 ;  /* 0x0000004e316f7220 */ /* 0x000fe40000410000 */
[----:B------:R-:W-:Y:S01]  /*6c00*/  FFMA.FTZ R108, R105, R82, R108 ;  /* 0x00000052696c7223 */ /* 0x000fe2000001006c */
[----:B------:R-:W-:Y:S01]  /*6c10*/  HADD2.F32 R82, -RZ, R65.H0_H0 ;  /* 0x20000041ff527230 */ /* 0x000fe20000004100 */
[----:B------:R-:W-:Y:S02]  /*6c20*/  FADD.FTZ R114, R111, R114 ;  /* 0x000000726f727221 */ /* 0x000fe40000010000 */
[----:B------:R-:W-:Y:S02]  /*6c30*/  FFMA.FTZ R110, -R47, R124, R127 ;  /* 0x0000007c2f6e7223 */ /* 0x000fe4000001017f */
[----:B------:R-:W-:-:S02]  /*6c40*/  FFMA.FTZ R107, -R49, R82, R125 ;  /* 0x00000052316b7223 */ /* 0x000fc4000001017d */
[----:B------:R-:W-:Y:S02]  /*6c50*/  FFMA.FTZ R125, R27, R127, R106 ;  /* 0x0000007f1b7d7223 */ /* 0x000fe4000001006a */
[----:B------:R-:W-:Y:S02]  /*6c60*/  FFMA.FTZ R111, R111, R107, R108 ;  /* 0x0000006b6f6f7223 */ /* 0x000fe4000001006c */
[----:B------:R-:W-:Y:S02]  /*6c70*/  FMUL.FTZ R108, R78, UR40 ;  /* 0x000000284e6c7c20 */ /* 0x000fe40008410000 */
[----:B------:R-:W-:Y:S02]  /*6c80*/  FMUL.FTZ R127, R76, UR40 ;  /* 0x000000284c7f7c20 */ /* 0x000fe40008410000 */
[----:B------:R-:W-:Y:S02]  /*6c90*/  FMUL.FTZ R107, R107, R108 ;  /* 0x0000006c6b6b7220 */ /* 0x000fe40000410000 */
[----:B------:R-:W-:-:S02]  /*6ca0*/  FMUL.FTZ R127, R110, R127 ;  /* 0x0000007f6e7f7220 */ /* 0x000fc40000410000 */
[----:B------:R-:W-:Y:S02]  /*6cb0*/  FMUL.FTZ R108, R48, R77 ;  /* 0x0000004d306c7220 */ /* 0x000fe40000410000 */
[-C--:B------:R-:W-:Y:S02]  /*6cc0*/  FFMA.FTZ R106, R124, R76.reuse, R127 ;  /* 0x0000004c7c6a7223 */ /* 0x080fe4000001007f */
[----:B------:R-:W-:Y:S01]  /*6cd0*/  FMUL.FTZ R77, R47, R76 ;  /* 0x0000004c2f4d7220 */ /* 0x000fe20000410000 */
[----:B------:R-:W-:Y:S01]  /*6ce0*/  HADD2.F32 R76, -RZ, R61.H0_H0 ;  /* 0x2000003dff4c7230 */ /* 0x000fe20000004100 */
[----:B------:R-:W-:Y:S01]  /*6cf0*/  FFMA.FTZ R124, R108, R109, R111 ;  /* 0x0000006d6c7c7223 */ /* 0x000fe2000001006f */
[----:B------:R-:W-:Y:S01]  /*6d00*/  HADD2.F32 R109, -RZ, R62.H0_H0 ;  /* 0x2000003eff6d7230 */ /* 0x000fe20000004100 */
[----:B------:R-:W-:Y:S02]  /*6d10*/  FFMA.FTZ R126, R26, R128, R125 ;  /* 0x000000801a7e7223 */ /* 0x000fe4000001007d */
[----:B------:R-:W-:-:S02]  /*6d20*/  FFMA.FTZ R125, R77, R110, R124 ;  /* 0x0000006e4d7d7223 */ /* 0x000fc4000001007c */
[----:B------:R-:W-:Y:S02]  /*6d30*/  FFMA.FTZ R127, R25, R129, R126 ;  /* 0x00000081197f7223 */ /* 0x000fe4000001007e */
[----:B------:R-:W-:Y:S02]  /*6d40*/  FFMA.FTZ R124, -R45, R76, R129 ;  /* 0x0000004c2d7c7223 */ /* 0x000fe40000010181 */
[----:B------:R-:W-:Y:S02]  /*6d50*/  FMUL.FTZ R129, R42, UR40 ;  /* 0x000000282a817c20 */ /* 0x000fe40008410000 */
[----:B------:R-:W-:Y:S02]  /*6d60*/  FFMA.FTZ R111, -R46, R109, R128 ;  /* 0x0000006d2e6f7223 */ /* 0x000fe40000010180 */
[----:B------:R-:W-:Y:S02]  /*6d70*/  FMUL.FTZ R129, R124, R129 ;  /* 0x000000817c817220 */ /* 0x000fe40000410000 */
[----:B------:R-:W-:-:S02]  /*6d80*/  FMUL.FTZ R128, R43, UR40 ;  /* 0x000000282b807c20 */ /* 0x000fc40008410000 */
[----:B------:R-:W-:Y:S01]  /*6d90*/  FFMA.FTZ R76, R76, R42, R129 ;  /* 0x0000002a4c4c7223 */ /* 0x000fe20000010081 */
[----:B------:R-:W-:Y:S01]  /*6da0*/  HADD2.F32 R129, -RZ, R60.H0_H0 ;  /* 0x2000003cff817230 */ /* 0x000fe20000004100 */
[----:B------:R-:W-:Y:S02]  /*6db0*/  FMUL.FTZ R128, R111, R128 ;  /* 0x000000806f807220 */ /* 0x000fe40000410000 */
[-C--:B------:R-:W-:Y:S02]  /*6dc0*/  FMUL.FTZ R110, R46, R43.reuse ;  /* 0x0000002b2e6e7220 */ /* 0x080fe40000410000 */
[----:B------:R-:W-:Y:S02]  /*6dd0*/  FFMA.FTZ R109, R109, R43, R128 ;  /* 0x0000002b6d6d7223 */ /* 0x000fe40000010080 */
[----:B------:R-:W-:Y:S02]  /*6de0*/  FFMA.FTZ R125, R110, R111, R125 ;  /* 0x0000006f6e7d7223 */ /* 0x000fe4000001007d */
[----:B------:R-:W-:-:S02]  /*6df0*/  FFMA.FTZ R126, R24, R130, R127 ;  /* 0x00000082187e7223 */ /* 0x000fc4000001007f */
[----:B------:R-:W-:Y:S02]  /*6e00*/  FFMA.FTZ R130, -R44, R129, R130 ;  /* 0x000000812c827223 */ /* 0x000fe40000010182 */
[----:B------:R-:W-:Y:S02]  /*6e10*/  FMUL.FTZ R43, R41, UR40 ;  /* 0x00000028292b7c20 */ /* 0x000fe40008410000 */
[----:B------:R-:W-:Y:S02]  /*6e20*/  FMUL.FTZ R111, R45, R42 ;  /* 0x0000002a2d6f7220 */ /* 0x000fe40000410000 */
[----:B------:R-:W-:Y:S02]  /*6e30*/  FMUL.FTZ R128, R130, R43 ;  /* 0x0000002b82807220 */ /* 0x000fe40000410000 */
[----:B------:R-:W-:Y:S01]  /*6e40*/  FFMA.FTZ R125, R111, R124, R125 ;  /* 0x0000007c6f7d7223 */ /* 0x000fe2000001007d */
[----:B------:R-:W-:Y:S01]  /*6e50*/  HADD2.F32 R124, -RZ, R59.H0_H0 ;  /* 0x2000003bff7c7230 */ /* 0x000fe20000004100 */
[----:B------:R-:W-:-:S02]  /*6e60*/  FFMA.FTZ R43, R129, R41, R128 ;  /* 0x00000029812b7223 */ /* 0x000fc40000010080 */
[----:B------:R-:W-:Y:S02]  /*6e70*/  FFMA.FTZ R129, R23, R131, R126 ;  /* 0x0000008317817223 */ /* 0x000fe4000001007e */
[----:B------:R-:W-:Y:S02]  /*6e80*/  FFMA.FTZ R131, -R39, R124, R131 ;  /* 0x0000007c27837223 */ /* 0x000fe40000010183 */
[----:B------:R-:W-:Y:S02]  /*6e90*/  FMUL.FTZ R126, R40, UR40 ;  /* 0x00000028287e7c20 */ /* 0x000fe40008410000 */
[----:B------:R-:W-:Y:S02]  /*6ea0*/  FMUL.FTZ R42, R44, R41 ;  /* 0x000000292c2a7220 */ /* 0x000fe40000410000 */
[----:B------:R-:W-:Y:S02]  /*6eb0*/  FMUL.FTZ R127, R131, R126 ;  /* 0x0000007e837f7220 */ /* 0x000fe40000410000 */
[----:B------:R-:W-:-:S02]  /*6ec0*/  FFMA.FTZ R41, R22, R132, R129 ;  /* 0x0000008416297223 */ /* 0x000fc40000010081 */
[----:B------:R-:W-:Y:S01]  /*6ed0*/  FFMA.FTZ R124, R124, R40, R127 ;  /* 0x000000287c7c7223 */ /* 0x000fe2000001007f */
[----:B------:R-:W-:Y:S01]  /*6ee0*/  HADD2.F32 R127, -RZ, R58.H0_H0 ;  /* 0x2000003aff7f7230 */ /* 0x000fe20000004100 */
[----:B------:R-:W-:Y:S01]  /*6ef0*/  FFMA.FTZ R130, R42, R130, R125 ;  /* 0x000000822a827223 */ /* 0x000fe2000001007d */
[----:B------:R-:W0:Y:S01]  /*6f00*/  SHFL.DOWN PT, R126, R41, 0x1, 0x1f ;  /* 0x08201f00297e7f89 */ /* 0x000e2200000e0000 */
[----:B------:R-:W-:Y:S02]  /*6f10*/  FMUL.FTZ R125, R39, R40 ;  /* 0x00000028277d7220 */ /* 0x000fe40000410000 */
[C---:B------:R-:W-:Y:S02]  /*6f20*/  FFMA.FTZ R129, -R38.reuse, R127, R132 ;  /* 0x0000007f26817223 */ /* 0x040fe40000010184 */
[----:B------:R-:W-:Y:S02]  /*6f30*/  FFMA.FTZ R130, R125, R131, R130 ;  /* 0x000000837d827223 */ /* 0x000fe40000010082 */
[----:B------:R-:W-:-:S02]  /*6f40*/  FMUL.FTZ R128, R38, R95 ;  /* 0x0000005f26807220 */ /* 0x000fc40000410000 */
[----:B------:R-:W-:Y:S02]  /*6f50*/  FADD.FTZ R13, R76, R13 ;  /* 0x0000000d4c0d7221 */ /* 0x000fe40000010000 */
[----:B------:R-:W-:Y:S02]  /*6f60*/  FFMA.FTZ R40, R128, R129, R130 ;  /* 0x0000008180287223 */ /* 0x000fe40000010082 */
[----:B------:R-:W-:Y:S02]  /*6f70*/  FADD.FTZ R19, R42, R19 ;  /* 0x000000132a137221 */ /* 0x000fe40000010000 */
[----:B------:R-:W-:Y:S01]  /*6f80*/  FADD.FTZ R14, R43, R14 ;  /* 0x0000000e2b0e7221 */ /* 0x000fe20000010000 */
[----:B------:R-:W1:Y:S01]  /*6f90*/  SHFL.DOWN PT, R131, R40, 0x1, 0x1f ;  /* 0x08201f0028837f89 */ /* 0x000e6200000e0000 */
[----:B------:R-:W-:Y:S02]  /*6fa0*/  FMUL.FTZ R42, R88, UR40 ;  /* 0x00000028582a7c20 */ /* 0x000fe40008410000 */
[----:B------:R-:W-:-:S02]  /*6fb0*/  FMUL.FTZ R43, R89, UR40 ;  /* 0x00000028592b7c20 */ /* 0x000fc40008410000 */
[----:B------:R-:W-:Y:S02]  /*6fc0*/  FADD.FTZ R112, R77, R112 ;  /* 0x000000704d707221 */ /* 0x000fe40000010000 */
[----:B------:R-:W-:Y:S02]  /*6fd0*/  FMUL.FTZ R123, R123, R42 ;  /* 0x0000002a7b7b7220 */ /* 0x000fe40000410000 */
[----:B0-----:R-:W-:Y:S02]  /*6fe0*/  @!P0 FADD.FTZ R41, R41, R126 ;  /* 0x0000007e29298221 */ /* 0x001fe40000010000 */
[----:B------:R-:W-:Y:S02]  /*6ff0*/  FMUL.FTZ R122, R122, R43 ;  /* 0x0000002b7a7a7220 */ /* 0x000fe40000410000 */
[----:B------:R-:W-:Y:S01]  /*7000*/  FMUL.FTZ R42, R90, UR40 ;  /* 0x000000285a2a7c20 */ /* 0x000fe20008410000 */
[----:B------:R-:W0:Y:S01]  /*7010*/  SHFL.DOWN PT, R126, R41, 0x2, 0x1f ;  /* 0x08401f00297e7f89 */ /* 0x000e2200000e0000 */
[----:B------:R-:W-:-:S02]  /*7020*/  FMUL.FTZ R43, R91, UR40 ;  /* 0x000000285b2b7c20 */ /* 0x000fc40008410000 */
[----:B------:R-:W-:Y:S02]  /*7030*/  FMUL.FTZ R121, R121, R42 ;  /* 0x0000002a79797220 */ /* 0x000fe40000410000 */
[----:B------:R-:W-:Y:S02]  /*7040*/  FMUL.FTZ R120, R120, R43 ;  /* 0x0000002b78787220 */ /* 0x000fe40000410000 */
[----:B------:R-:W-:Y:S02]  /*7050*/  FFMA.FTZ R78, R82, R78, R107 ;  /* 0x0000004e524e7223 */ /* 0x000fe4000001006b */
[----:B------:R-:W-:Y:S02]  /*7060*/  FFMA.FTZ R88, R102, R88, R123 ;  /* 0x0000005866587223 */ /* 0x000fe4000001007b */
[----:B-1----:R-:W-:Y:S01]  /*7070*/  @!P0 FADD.FTZ R40, R40, R131 ;  /* 0x0000008328288221 */ /* 0x002fe20000010000 */
[----:B------:R-:W-:Y:S01]  /*7080*/  ISETP.GT.AND P0, PT, R142, 0x1b, PT ;  /* 0x0000001b8e00780c */ /* 0x000fe20003f04270 */
[----:B------:R-:W-:-:S02]  /*7090*/  FFMA.FTZ R89, R99, R89, R122 ;  /* 0x0000005963597223 */ /* 0x000fc4000001007a */
[----:B------:R-:W-:Y:S01]  /*70a0*/  FFMA.FTZ R90, R100, R90, R121 ;  /* 0x0000005a645a7223 */ /* 0x000fe20000010079 */
[----:B------:R-:W1:Y:S01]  /*70b0*/  SHFL.DOWN PT, R131, R40, 0x2, 0x1f ;  /* 0x08401f0028837f89 */ /* 0x000e6200000e0000 */
[----:B------:R-:W-:Y:S02]  /*70c0*/  FFMA.FTZ R85, R85, R91, R120 ;  /* 0x0000005b55557223 */ /* 0x000fe40000010078 */
[----:B------:R-:W-:Y:S02]  /*70d0*/  FADD.FTZ R17, R128, R17 ;  /* 0x0000001180117221 */ /* 0x000fe40000010000 */
[----:B------:R-:W-:Y:S02]  /*70e0*/  FADD.FTZ R18, R125, R18 ;  /* 0x000000127d127221 */ /* 0x000fe40000010000 */
[----:B------:R-:W-:Y:S02]  /*70f0*/  FADD.FTZ R20, R111, R20 ;  /* 0x000000146f147221 */ /* 0x000fe40000010000 */
[----:B0-----:R-:W-:-:S02]  /*7100*/  @!P2 FADD.FTZ R41, R41, R126 ;  /* 0x0000007e2929a221 */ /* 0x001fc40000010000 */
[----:B------:R-:W-:Y:S02]  /*7110*/  FADD.FTZ R15, R124, R15 ;  /* 0x0000000f7c0f7221 */ /* 0x000fe40000010000 */
[----:B------:R-:W-:Y:S01]  /*7120*/  FADD.FTZ R21, R110, R21 ;  /* 0x000000156e157221 */ /* 0x000fe20000010000 */
[----:B------:R-:W0:Y:S01]  /*7130*/  SHFL.DOWN PT, R126, R41, 0x4, 0x1f ;  /* 0x08801f00297e7f89 */ /* 0x000e2200000e0000 */
[----:B------:R-:W-:Y:S02]  /*7140*/  FADD.FTZ R113, R108, R113 ;  /* 0x000000716c717221 */ /* 0x000fe40000010000 */
[----:B------:R-:W-:Y:S02]  /*7150*/  FADD.FTZ R12, R109, R12 ;  /* 0x0000000c6d0c7221 */ /* 0x000fe40000010000 */
[----:B------:R-:W-:Y:S02]  /*7160*/  FADD.FTZ R11, R106, R11 ;  /* 0x0000000b6a0b7221 */ /* 0x000fe40000010000 */
[----:B------:R-:W-:-:S02]  /*7170*/  FADD.FTZ R115, R105, R115 ;  /* 0x0000007369737221 */ /* 0x000fc40000010000 */
[----:B------:R-:W-:Y:S02]  /*7180*/  FADD.FTZ R10, R79, R10 ;  /* 0x0000000a4f0a7221 */ /* 0x000fe40000010000 */
[----:B-1----:R-:W-:Y:S01]  /*7190*/  @!P2 FADD.FTZ R40, R40, R131 ;  /* 0x000000832828a221 */ /* 0x002fe20000010000 */
[----:B------:R-:W-:Y:S01]  /*71a0*/  ISETP.GT.AND P2, PT, R142, 0x17, PT ;  /* 0x000000178e00780c */ /* 0x000fe20003f44270 */
[----:B------:R-:W-:Y:S02]  /*71b0*/  FADD.FTZ R116, R104, R116 ;  /* 0x0000007468747221 */ /* 0x000fe40000010000 */
[----:B------:R-:W-:Y:S01]  /*71c0*/  FADD.FTZ R9, R78, R9 ;  /* 0x000000094e097221 */ /* 0x000fe20000010000 */
[----:B------:R-:W1:Y:S01]  /*71d0*/  SHFL.DOWN PT, R131, R40, 0x4, 0x1f ;  /* 0x08801f0028837f89 */ /* 0x000e6200000e0000 */
[----:B------:R-:W-:Y:S02]  /*71e0*/  FADD.FTZ R117, R103, R117 ;  /* 0x0000007567757221 */ /* 0x000fe40000010000 */
[----:B------:R-:W-:-:S02]  /*71f0*/  FADD.FTZ R8, R83, R8 ;  /* 0x0000000853087221 */ /* 0x000fc40000010000 */
[----:B------:R-:W-:Y:S02]  /*7200*/  FADD.FTZ R118, R101, R118 ;  /* 0x0000007665767221 */ /* 0x000fe40000010000 */
[----:B------:R-:W-:Y:S02]  /*7210*/  FADD.FTZ R7, R88, R7 ;  /* 0x0000000758077221 */ /* 0x000fe40000010000 */
[----:B0-----:R-:W-:Y:S02]  /*7220*/  @!P0 FADD.FTZ R41, R41, R126 ;  /* 0x0000007e29298221 */ /* 0x001fe40000010000 */
[----:B------:R-:W-:Y:S02]  /*7230*/  FADD.FTZ R119, R97, R119 ;  /* 0x0000007761777221 */ /* 0x000fe40000010000 */
[----:B------:R-:W-:Y:S01]  /*7240*/  FADD.FTZ R6, R89, R6 ;  /* 0x0000000659067221 */ /* 0x000fe20000010000 */
[----:B------:R-:W0:Y:S01]  /*7250*/  SHFL.DOWN PT, R126, R41, 0x8, 0x1f ;  /* 0x09001f00297e7f89 */ /* 0x000e2200000e0000 */
[----:B------:R-:W-:-:S02]  /*7260*/  FADD.FTZ R134, R81, R134 ;  /* 0x0000008651867221 */ /* 0x000fc40000010000 */
[----:B------:R-:W-:Y:S02]  /*7270*/  FADD.FTZ R5, R90, R5 ;  /* 0x000000055a057221 */ /* 0x000fe40000010000 */
[----:B------:R-:W-:Y:S02]  /*7280*/  FADD.FTZ R135, R80, R135 ;  /* 0x0000008750877221 */ /* 0x000fe40000010000 */
[----:B------:R-:W-:Y:S02]  /*7290*/  FADD.FTZ R4, R85, R4 ;  /* 0x0000000455047221 */ /* 0x000fe40000010000 */
[----:B------:R-:W-:Y:S02]  /*72a0*/  FADD.FTZ R136, R87, R136 ;  /* 0x0000008857887221 */ /* 0x000fe40000010000 */
[----:B-1----:R-:W-:Y:S01]  /*72b0*/  @!P0 FADD.FTZ R40, R40, R131 ;  /* 0x0000008328288221 */ /* 0x002fe20000010000 */
[----:B------:R-:W-:-:S04]  /*72c0*/  ISETP.GT.AND P0, PT, R142, 0xf, PT ;  /* 0x0000000f8e00780c */ /* 0x000fc80003f04270 */
[----:B------:R-:W1:Y:S01]  /*72d0*/  SHFL.DOWN PT, R131, R40, 0x8, 0x1f ;  /* 0x09001f0028837f89 */ /* 0x000e6200000e0000 */
[----:B0-----:R-:W-:Y:S02]  /*72e0*/  @!P2 FADD.FTZ R41, R41, R126 ;  /* 0x0000007e2929a221 */ /* 0x001fe40000010000 */
[----:B------:R-:W-:-:S03]  /*72f0*/  FMUL.FTZ R126, R95, UR40 ;  /* 0x000000285f7e7c20 */ /* 0x000fc60008410000 */
[----:B------:R-:W0:Y:S01]  /*7300*/  SHFL.DOWN PT, R130, R41, 0x10, 0x1f ;  /* 0x0a001f0029827f89 */ /* 0x000e2200000e0000 */
[----:B------:R-:W-:-:S04]  /*7310*/  FMUL.FTZ R126, R129, R126 ;  /* 0x0000007e817e7220 */ /* 0x000fc80000410000 */
[----:B------:R-:W-:-:S04]  /*7320*/  FFMA.FTZ R95, R127, R95, R126 ;  /* 0x0000005f7f5f7223 */ /* 0x000fc8000001007e */
[----:B------:R-:W-:Y:S02]  /*7330*/  FADD.FTZ R16, R95, R16 ;  /* 0x000000105f107221 */ /* 0x000fe40000010000 */
[----:B-1----:R-:W-:Y:S01]  /*7340*/  @!P2 FADD.FTZ R40, R40, R131 ;  /* 0x000000832828a221 */ /* 0x002fe20000010000 */
[----:B------:R-:W-:-:S04]  /*7350*/  ISETP.NE.AND P2, PT, R142, RZ, PT ;  /* 0x000000ff8e00720c */ /* 0x000fc80003f45270 */
[----:B------:R-:W1:Y:S01]  /*7360*/  SHFL.DOWN PT, R95, R40, 0x10, 0x1f ;  /* 0x0a001f00285f7f89 */ /* 0x000e6200000e0000 */
[----:B0-----:R-:W-:-:S05]  /*7370*/  @!P0 FADD.FTZ R41, R41, R130 ;  /* 0x0000008229298221 */ /* 0x001fca0000010000 */
[----:B------:R-:W-:Y:S01]  /*7380*/  MOV R77, R41 ;  /* 0x00000029004d7202 */ /* 0x000fe20000000f00 */
[----:B------:R-:W-:-:S04]  /*7390*/  FMUL.FTZ R41, R94, UR40 ;  /* 0x000000285e297c20 */ /* 0x000fc80008410000 */
[----:B------:R-:W-:-:S04]  /*73a0*/  FMUL.FTZ R41, R98, R41 ;  /* 0x0000002962297220 */ /* 0x000fc80000410000 */
[----:B------:R-:W-:Y:S02]  /*73b0*/  FFMA.FTZ R41, R84, R94, R41 ;  /* 0x0000005e54297223 */ /* 0x000fe40000010029 */
[----:B-1----:R-:W-:Y:S02]  /*73c0*/  @!P0 FADD.FTZ R40, R40, R95 ;  /* 0x0000005f28288221 */ /* 0x002fe40000010000 */
[----:B------:R-:W-:Y:S02]  /*73d0*/  FADD.FTZ R0, R41, R0 ;  /* 0x0000000029007221 */ /* 0x000fe40000010000 */
[----:B------:R-:W-:Y:S02]  /*73e0*/  IMAD.MOV.U32 R76, RZ, RZ, R40 ;  /* 0x000000ffff4c7224 */ /* 0x000fe400078e0028 */
[----:B------:R-:W-:-:S03]  /*73f0*/  FMUL.FTZ R40, R92, UR40 ;  /* 0x000000285c287c20 */ /* 0x000fc60008410000 */
[----:B------:R0:W-:Y:S01]  /*7400*/  @!P2 STS.64 [R140.X8+0x1098], R76 ;  /* 0x0010984c8c00a388 */ /* 0x0001e20000008a00 */
[----:B------:R-:W-:Y:S02]  /*7410*/  FMUL.FTZ R141, R141, R40 ;  /* 0x000000288d8d7220 */ /* 0x000fe40000410000 */
[----:B------:R-:W-:Y:S02]  /*7420*/  FMUL.FTZ R40, R93, UR40 ;  /* 0x000000285d287c20 */ /* 0x000fe40008410000 */
[----:B------:R-:W-:Y:S02]  /*7430*/  FFMA.FTZ R92, R96, R92, R141 ;  /* 0x0000005c605c7223 */ /* 0x000fe4000001008d */
[----:B------:R-:W-:Y:S02]  /*7440*/  FMUL.FTZ R40, R137, R40 ;  /* 0x0000002889287220 */ /* 0x000fe40000410000 */
[----:B------:R-:W-:Y:S02]  /*7450*/  FADD.FTZ R3, R92, R3 ;  /* 0x000000035c037221 */ /* 0x000fe40000010000 */
        /* <DEDUP_REMOVED lines=22> */
.L_x_57:
[----:B0-----:R-:W-:Y:S05]  /*75c0*/  BSYNC B0 ;  /* 0x0000000000007941 */ /* 0x001fea0003800000 */
.L_x_56:
[----:B------:R-:W-:Y:S02]  /*75d0*/  UIADD3 UR7, UR7, 0x1, URZ ;  /* 0x0000000107077890 */ /* 0x000fe4000fffe03f */
[----:B------:R-:W-:Y:S02]  /*75e0*/  ULDC UR16, c[0x0][0x16c] ;  /* 0x00005b0000107ab9 */ /* 0x000fe40000000800 */
[----:B------:R-:W-:-:S06]  /*75f0*/  UISETP.GE.AND UP0, UPT, UR7, UR16, UPT ;  /* 0x000000100700728c */ /* 0x000fcc000bf06270 */
[----:B------:R-:W-:-:S13]  /*7600*/  PLOP3.LUT P0, PT, PT, PT, UP0, 0x80, 0x0 ;  /* 0x000000000000781c */ /* 0x000fda0003f0f008 */
[----:B------:R-:W-:Y:S01]  /*7610*/  @P0 CALL.REL.NOINC `(.L_x_42) ;  /* 0x0000001000000944 */ /* 0x000fe20003c00000 */
[----:B------:R-:W-:Y:S05]  /*7620*/  BRA `(.L_x_58) ;  /* 0xffffd81000007947 */ /* 0x000fea000383ffff */
.L_x_42:
[----:B------:R-:W-:Y:S01]  /*7630*/  BAR.SYNC.DEFER_BLOCKING 0x0 ;  /* 0x0000000000007b1d */ /* 0x000fe20000010000 */
[----:B------:R-:W-:Y:S02]  /*7640*/  F2FP.PACK_AB R135, R135, R136 ;  /* 0x000000888787723e */ /* 0x000fe400000000ff */
[----:B------:R-:W-:Y:S02]  /*7650*/  F2FP.PACK_AB R119, R119, R134 ;  /* 0x000000867777723e */ /* 0x000fe400000000ff */
[----:B------:R-:W-:Y:S01]  /*7660*/  F2FP.PACK_AB R117, R117, R118 ;  /* 0x000000767575723e */ /* 0x000fe200000000ff */
[----:B------:R-:W-:Y:S01]  /*7670*/  ULDC UR32, c[0x0][0x168] ;  /* 0x00005a0000207ab9 */ /* 0x000fe20000000800 */
[----:B------:R-:W-:Y:S01]  /*7680*/  PRMT R37, R135, 0x7632, R37 ;  /* 0x0000763287257816 */ /* 0x000fe20000000025 */
[----:B------:R-:W-:Y:S01]  /*7690*/  UIADD3 UR32, -UR25, UR32, URZ ;  /* 0x0000002019207290 */ /* 0x000fe2000fffe13f */
[----:B------:R-:W-:Y:S01]  /*76a0*/  PRMT R22, R119, 0x7632, R22 ;  /* 0x0000763277167816 */ /* 0x000fe20000000016 */
[----:B------:R-:W-:Y:S01]  /*76b0*/  ULDC.64 UR16, c[0x0][0x2d8] ;  /* 0x0000b60000107ab9 */ /* 0x000fe20000000a00 */
[----:B------:R-:W-:Y:S01]  /*76c0*/  PRMT R23, R117, 0x7632, R23 ;  /* 0x0000763275177816 */ /* 0x000fe20000000017 */
[----:B------:R-:W-:Y:S01]  /*76d0*/  UIMAD UR7, UR38, UR16, URZ ;  /* 0x00000010260772a4 */ /* 0x000fe2000f8e023f */
[----:B------:R-:W-:Y:S01]  /*76e0*/  F2FP.PACK_AB R115, R115, R116 ;  /* 0x000000747373723e */ /* 0x000fe200000000ff */
[----:B------:R-:W-:Y:S01]  /*76f0*/  ULDC.64 UR40, c[0x0][0x2f8] ;  /* 0x0000be0000287ab9 */ /* 0x000fe20000000a00 */
[----:B------:R-:W-:Y:S01]  /*7700*/  F2FP.PACK_AB R113, R113, R114 ;  /* 0x000000727171723e */ /* 0x000fe200000000ff */
[----:B------:R-:W-:Y:S01]  /*7710*/  UIMAD.WIDE.U32 UR28, UR37, UR16, URZ ;  /* 0x00000010251c72a5 */ /* 0x000fe2000f8e003f */
[----:B------:R-:W-:Y:S01]  /*7720*/  F2FP.PACK_AB R21, R21, R112 ;  /* 0x000000701515723e */ /* 0x000fe200000000ff */
[----:B------:R-:W-:Y:S01]  /*7730*/  UIMAD UR30, UR38, UR40, URZ ;  /* 0x00000028261e72a4 */ /* 0x000fe2000f8e023f */
[----:B------:R-:W-:Y:S01]  /*7740*/  F2FP.PACK_AB R19, R19, R20 ;  /* 0x000000141313723e */ /* 0x000fe200000000ff */
[----:B------:R-:W-:Y:S01]  /*7750*/  UIMAD UR25, UR37, UR17, UR7 ;  /* 0x00000011251972a4 */ /* 0x000fe2000f8e0207 */
[----:B------:R-:W-:Y:S01]  /*7760*/  F2FP.PACK_AB R17, R17, R18 ;  /* 0x000000121111723e */ /* 0x000fe200000000ff */
[----:B------:R-:W-:Y:S01]  /*7770*/  UIMAD.WIDE.U32 UR16, UR37, UR40, URZ ;  /* 0x00000028251072a5 */ /* 0x000fe2000f8e003f */
[----:B------:R-:W-:Y:S01]  /*7780*/  PRMT R24, R115, 0x7632, R24 ;  /* 0x0000763273187816 */ /* 0x000fe20000000018 */
[----:B------:R0:W-:Y:S01]  /*7790*/  STS.U16 [R74+0x2], R37 ;  /* 0x000002254a007388 */ /* 0x0001e20000000400 */
[----:B------:R-:W-:Y:S01]  /*77a0*/  PRMT R18, R21, 0x7632, R18 ;  /* 0x0000763215127816 */ /* 0x000fe20000000012 */
[----:B------:R-:W-:Y:S01]  /*77b0*/  UIMAD UR30, UR37, UR41, UR30 ;  /* 0x00000029251e72a4 */ /* 0x000fe2000f8e021e */
[----:B------:R-:W-:Y:S01]  /*77c0*/  PRMT R20, R19, 0x7632, R20 ;  /* 0x0000763213147816 */ /* 0x000fe20000000014 */
[----:B------:R1:W-:Y:S01]  /*77d0*/  STS.U16 [R74+0x6], R22 ;  /* 0x000006164a007388 */ /* 0x0003e20000000400 */
[----:B------:R-:W-:Y:S01]  /*77e0*/  MOV R34, UR32 ;  /* 0x0000002000227c02 */ /* 0x000fe20008000f00 */
[----:B------:R-:W-:Y:S01]  /*77f0*/  UIADD3 UR7, UR29, UR25, URZ ;  /* 0x000000191d077290 */ /* 0x000fe2000fffe03f */
[----:B------:R-:W-:Y:S01]  /*7800*/  BSSY B0, `(.L_x_59) ;  /* 0x0000036000007945 */ /* 0x000fe20003800000 */
[----:B------:R2:W-:Y:S01]  /*7810*/  STS.U16 [R74+0xa], R23 ;  /* 0x00000a174a007388 */ /* 0x0005e20000000400 */
[----:B0-----:R-:W-:-:S03]  /*7820*/  PRMT R37, R113, 0x7632, R37 ;  /* 0x0000763271257816 */ /* 0x001fc60000000025 */
[----:B------:R-:W-:Y:S01]  /*7830*/  STS.U16 [R74], R135 ;  /* 0x000000874a007388 */ /* 0x000fe20000000400 */
[----:B-1----:R-:W-:-:S03]  /*7840*/  PRMT R22, R17, 0x7610, R22 ;  /* 0x0000761011167816 */ /* 0x002fc60000000016 */
[----:B------:R-:W-:Y:S01]  /*7850*/  STS.U16 [R74+0x4], R119 ;  /* 0x000004774a007388 */ /* 0x000fe20000000400 */
[----:B--2---:R-:W-:-:S03]  /*7860*/  PRMT R23, R17, 0x7632, R23 ;  /* 0x0000763211177816 */ /* 0x004fc60000000017 */
        /* <DEDUP_REMOVED lines=47> */
.L_x_60:
[----:B------:R-:W-:Y:S05]  /*7b60*/  BSYNC B0 ;  /* 0x0000000000007941 */ /* 0x000fea0003800000 */
.L_x_59:
[----:B------:R-:W-:Y:S01]  /*7b70*/  ULDC.64 UR32, c[0x0][0x2e0] ;  /* 0x0000b80000207ab9 */ /* 0x000fe20000000a00 */
[C---:B------:R-:W-:Y:S01]  /*7b80*/  LEA R18, P0, R75.reuse, c[0x0][0x330], 0x1 ;  /* 0x0000cc004b127a11 */ /* 0x040fe200078008ff */
[----:B------:R-:W-:Y:S01]  /*7b90*/  UMOV UR29, UR7 ;  /* 0x00000007001d7c82 */ /* 0x000fe20008000000 */
[----:B------:R-:W-:Y:S01]  /*7ba0*/  SHF.R.S32.HI R19, RZ, 0x1f, R75 ;  /* 0x0000001fff137819 */ /* 0x000fe2000001144b */
[----:B------:R-:W-:Y:S01]  /*7bb0*/  UIMAD.WIDE.U32 UR28, UR14, UR32, UR28 ;  /* 0x000000200e1c72a5 */ /* 0x000fe2000f8e001c */
[C---:B0-----:R-:W-:Y:S01]  /*7bc0*/  LOP3.LUT R20, R75.reuse, 0x20, RZ, 0xfc, !PT ;  /* 0x000000204b147812 */ /* 0x041fe200078efcff */
[----:B------:R-:W-:Y:S01]  /*7bd0*/  UIMAD UR25, UR15, UR32, URZ ;  /* 0x000000200f1972a4 */ /* 0x000fe2000f8e023f */
[C---:B------:R-:W-:Y:S01]  /*7be0*/  LOP3.LUT R21, R75.reuse, 0x40, RZ, 0xfc, !PT ;  /* 0x000000404b157812 */ /* 0x040fe200078efcff */
[----:B------:R-:W-:Y:S01]  /*7bf0*/  UIADD3 UR7, UP0, UR26, UR28, URZ ;  /* 0x0000001c1a077290 */ /* 0x000fe2000ff1e03f */
[C---:B------:R-:W-:Y:S01]  /*7c00*/  LOP3.LUT R17, R75.reuse, 0x60, RZ, 0xfc, !PT ;  /* 0x000000604b117812 */ /* 0x040fe200078efcff */
[----:B------:R-:W-:Y:S01]  /*7c10*/  UIMAD UR25, UR14, UR33, UR25 ;  /* 0x000000210e1972a4 */ /* 0x000fe2000f8e0219 */
[----:B------:R-:W-:Y:S01]  /*7c20*/  LEA.HI.X R19, R75, c[0x0][0x334], R19, 0x1, P0 ;  /* 0x0000cd004b137a11 */ /* 0x000fe200000f0c13 */
[----:B------:R-:W-:Y:S01]  /*7c30*/  BSSY B0, `(.L_x_61) ;  /* 0x00000b9000007945 */ /* 0x000fe20003800000 */
[-C--:B------:R-:W-:Y:S01]  /*7c40*/  ISETP.GE.AND P0, PT, R20, R36.reuse, PT ;  /* 0x000000241400720c */ /* 0x080fe20003f06270 */
[----:B------:R-:W-:Y:S01]  /*7c50*/  UIADD3.X UR28, UR27, UR25, UR29, UP0, !UPT ;  /* 0x000000191b1c7290 */ /* 0x000fe200087fe41d */
[----:B------:R-:W-:Y:S01]  /*7c60*/  IMAD.U32 R22, RZ, RZ, UR7 ;  /* 0x00000007ff167e24 */ /* 0x000fe2000f8e00ff */
[-C--:B------:R-:W-:Y:S01]  /*7c70*/  ISETP.GE.AND P2, PT, R21, R36.reuse, PT ;  /* 0x000000241500720c */ /* 0x080fe20003f46270 */
[----:B------:R-:W-:Y:S01]  /*7c80*/  UIADD3 UR7, UR17, UR30, URZ ;  /* 0x0000001e11077290 */ /* 0x000fe2000fffe03f */
[----:B------:R-:W-:-:S02]  /*7c90*/  ISETP.GE.AND P3, PT, R17, R36, PT ;  /* 0x000000241100720c */ /* 0x000fc40003f66270 */
[C---:B------:R-:W-:Y:S02]  /*7ca0*/  LEA R18, P4, R22.reuse, R18, 0x1 ;  /* 0x0000001216127211 */ /* 0x040fe400078808ff */
[----:B------:R-:W-:Y:S02]  /*7cb0*/  MOV R23, UR28 ;  /* 0x0000001c00177c02 */ /* 0x000fe40008000f00 */
[C---:B------:R-:W-:Y:S02]  /*7cc0*/  LOP3.LUT R24, R75.reuse, 0xc0, RZ, 0xfc, !PT ;  /* 0x000000c04b187812 */ /* 0x040fe400078efcff */
[----:B------:R-:W-:Y:S02]  /*7cd0*/  LEA.HI.X R19, R22, R19, R23, 0x1, P4 ;  /* 0x0000001316137211 */ /* 0x000fe400020f0c17 */
[C---:B------:R-:W-:Y:S02]  /*7ce0*/  LOP3.LUT R22, R75.reuse, 0x80, RZ, 0xfc, !PT ;  /* 0x000000804b167812 */ /* 0x040fe400078efcff */
[C---:B------:R-:W-:Y:S01]  /*7cf0*/  LOP3.LUT R23, R75.reuse, 0xa0, RZ, 0xfc, !PT ;  /* 0x000000a04b177812 */ /* 0x040fe200078efcff */
[----:B------:R-:W-:Y:S01]  /*7d00*/  @!P0 STG.E.U16 [R18.64+-0xfc0], R29 ;  /* 0xfff0401d12008986 */ /* 0x000fe2000c101522 */
[----:B------:R-:W-:-:S02]  /*7d10*/  LOP3.LUT R25, R75, 0xe0, RZ, 0xfc, !PT ;  /* 0x000000e04b197812 */ /* 0x000fc400078efcff */
[C---:B------:R-:W-:Y:S01]  /*7d20*/  LOP3.LUT R26, R75.reuse, 0x100, RZ, 0xfc, !PT ;  /* 0x000001004b1a7812 */ /* 0x040fe200078efcff */
[----:B------:R0:W-:Y:S01]  /*7d30*/  @!P2 STG.E.U16 [R18.64+-0xf80], R31 ;  /* 0xfff0801f1200a986 */ /* 0x0001e2000c101522 */
[----:B------:R-:W-:Y:S02]  /*7d40*/  LOP3.LUT R27, R75, 0x120, RZ, 0xfc, !PT ;  /* 0x000001204b1b7812 */ /* 0x000fe400078efcff */
[-C--:B------:R-:W-:Y:S01]  /*7d50*/  ISETP.GE.AND P0, PT, R22, R36.reuse, PT ;  /* 0x000000241600720c */ /* 0x080fe20003f06270 */
[----:B------:R1:W-:Y:S01]  /*7d60*/  @!P3 STG.E.U16 [R18.64+-0xf40], R33 ;  /* 0xfff0c0211200b986 */ /* 0x0003e2000c101522 */
[-C--:B------:R-:W-:Y:S02]  /*7d70*/  ISETP.GE.AND P2, PT, R23, R36.reuse, PT ;  /* 0x000000241700720c */ /* 0x080fe40003f46270 */
[-C--:B------:R-:W-:Y:S02]  /*7d80*/  ISETP.GE.AND P3, PT, R24, R36.reuse, PT ;  /* 0x000000241800720c */ /* 0x080fe40003f66270 */
[----:B------:R-:W-:-:S02]  /*7d90*/  ISETP.GE.AND P4, PT, R25, R36, PT ;  /* 0x000000241900720c */ /* 0x000fc40003f86270 */
[-C--:B------:R-:W-:Y:S02]  /*7da0*/  ISETP.GE.AND P5, PT, R26, R36.reuse, PT ;  /* 0x000000241a00720c */ /* 0x080fe40003fa6270 */
[----:B------:R-:W-:Y:S02]  /*7db0*/  ISETP.GE.AND P6, PT, R27, R36, PT ;  /* 0x000000241b00720c */ /* 0x000fe40003fc6270 */
[----:B0-----:R-:W-:Y:S01]  /*7dc0*/  SHF.L.U32 R31, R139, 0x4, RZ ;  /* 0x000000048b1f7819 */ /* 0x001fe200000006ff */
[----:B------:R0:W-:Y:S01]  /*7dd0*/  @!P0 STG.E.U16 [R18.64+-0xf00], R35 ;  /* 0xfff1002312008986 */ /* 0x0001e2000c101522 */
[----:B------:R-:W-:Y:S02]  /*7de0*/  LOP3.LUT R28, R75, 0x140, RZ, 0xfc, !PT ;  /* 0x000001404b1c7812 */ /* 0x000fe400078efcff */
[----:B------:R-:W-:Y:S01]  /*7df0*/  LOP3.LUT R59, R31, 0xfffffe00, RZ, 0xc0, !PT ;  /* 0xfffffe001f3b7812 */ /* 0x000fe200078ec0ff */
[----:B------:R2:W-:Y:S01]  /*7e00*/  @!P2 STG.E.U16 [R18.64+-0xec0], R37 ;  /* 0xfff140251200a986 */ /* 0x0005e2000c101522 */
[----:B------:R-:W-:-:S02]  /*7e10*/  LOP3.LUT R29, R75, 0x160, RZ, 0xfc, !PT ;  /* 0x000001604b1d7812 */ /* 0x000fc400078efcff */
[C---:B------:R-:W-:Y:S01]  /*7e20*/  LOP3.LUT R30, R75.reuse, 0x180, RZ, 0xfc, !PT ;  /* 0x000001804b1e7812 */ /* 0x040fe200078efcff */
[----:B------:R3:W-:Y:S01]  /*7e30*/  @!P3 STG.E.U16 [R18.64+-0xe80], R39 ;  /* 0xfff180271200b986 */ /* 0x0007e2000c101522 */
[C---:B------:R-:W-:Y:S01]  /*7e40*/  LOP3.LUT R31, R75.reuse, 0x1a0, RZ, 0xfc, !PT ;  /* 0x000001a04b1f7812 */ /* 0x040fe200078efcff */
[----:B------:R-:W-:Y:S01]  /*7e50*/  IMAD R59, R142, 0x10, R59 ;  /* 0x000000108e3b7824 */ /* 0x000fe200078e023b */
[C---:B------:R-:W-:Y:S01]  /*7e60*/  LOP3.LUT R32, R75.reuse, 0x1c0, RZ, 0xfc, !PT ;  /* 0x000001c04b207812 */ /* 0x040fe200078efcff */
[----:B------:R4:W-:Y:S01]  /*7e70*/  @!P4 STG.E.U16 [R18.64+-0xe40], R41 ;  /* 0xfff1c0291200c986 */ /* 0x0009e2000c101522 */
[----:B-1----:R-:W-:Y:S01]  /*7e80*/  LOP3.LUT R33, R75, 0x1e0, RZ, 0xfc, !PT ;  /* 0x000001e04b217812 */ /* 0x002fe200078efcff */
[----:B0-----:R-:W-:Y:S01]  /*7e90*/  FADD.FTZ R35, R0, R164 ;  /* 0x000000a400237221 */ /* 0x001fe20000010000 */
[-C--:B------:R-:W-:Y:S01]  /*7ea0*/  ISETP.GE.AND P0, PT, R28, R36.reuse, PT ;  /* 0x000000241c00720c */ /* 0x080fe20003f06270 */
[----:B------:R0:W-:Y:S01]  /*7eb0*/  @!P5 STG.E.U16 [R18.64+-0xe00], R43 ;  /* 0xfff2002b1200d986 */ /* 0x0001e2000c101522 */
[----:B------:R-:W-:-:S02]  /*7ec0*/  ISETP.GE.AND P2, PT, R29, R36, PT ;  /* 0x000000241d00720c */ /* 0x000fc40003f46270 */
[-C--:B------:R-:W-:Y:S01]  /*7ed0*/  ISETP.GE.AND P3, PT, R30, R36.reuse, PT ;  /* 0x000000241e00720c */ /* 0x080fe20003f66270 */
[----:B------:R-:W-:Y:S01]  /*7ee0*/  @!P6 STG.E.U16 [R18.64+-0xdc0], R45 ;  /* 0xfff2402d1200e986 */ /* 0x000fe2000c101522 */
[-C--:B------:R-:W-:Y:S02]  /*7ef0*/  ISETP.GE.AND P4, PT, R31, R36.reuse, PT ;  /* 0x000000241f00720c */ /* 0x080fe40003f86270 */
[-C--:B------:R-:W-:Y:S02]  /*7f00*/  ISETP.GE.AND P5, PT, R32, R36.reuse, PT ;  /* 0x000000242000720c */ /* 0x080fe40003fa6270 */
[----:B------:R-:W-:Y:S02]  /*7f10*/  ISETP.GE.AND P6, PT, R33, R36, PT ;  /* 0x000000242100720c */ /* 0x000fe40003fc6270 */
[C---:B------:R-:W-:Y:S01]  /*7f20*/  IADD3 R36, R59.reuse, 0x1, RZ ;  /* 0x000000013b247810 */ /* 0x040fe20007ffe0ff */
[----:B------:R-:W-:Y:S01]  /*7f30*/  @!P0 STG.E.U16 [R18.64+-0xd80], R47 ;  /* 0xfff2802f12008986 */ /* 0x000fe2000c101522 */
[----:B------:R-:W-:-:S02]  /*7f40*/  IADD3 R38, R59, 0x2, RZ ;  /* 0x000000023b267810 */ /* 0x000fc40007ffe0ff */
[----:B--2---:R-:W-:Y:S01]  /*7f50*/  LEA.HI.SX32 R37, R36, R59, 0x1b ;  /* 0x0000003b24257211 */ /* 0x004fe200078fdaff */
[----:B------:R-:W-:Y:S01]  /*7f60*/  @!P2 STG.E.U16 [R18.64+-0xd40], R49 ;  /* 0xfff2c0311200a986 */ /* 0x000fe2000c101522 */
[----:B------:R-:W-:Y:S01]  /*7f70*/  FADD.FTZ R36, R35, R2 ;  /* 0x0000000223247221 */ /* 0x000fe20000010000 */
[C---:B---3--:R-:W-:Y:S02]  /*7f80*/  IADD3 R39, R59.reuse, 0x3, RZ ;  /* 0x000000033b277810 */ /* 0x048fe40007ffe0ff */
[----:B------:R-:W-:Y:S01]  /*7f90*/  @!P3 STG.E.U16 [R18.64+-0xd00], R51 ;  /* 0xfff300331200b986 */ /* 0x000fe2000c101522 */
[----:B------:R-:W-:Y:S01]  /*7fa0*/  FADD.FTZ R35, R36, R3 ;  /* 0x0000000324237221 */ /* 0x000fe20000010000 */
[----:B------:R-:W-:Y:S02]  /*7fb0*/  F2FP.PACK_AB R2, R2, R0 ;  /* 0x000000000202723e */ /* 0x000fe400000000ff */
[----:B------:R-:W-:Y:S01]  /*7fc0*/  @!P4 STG.E.U16 [R18.64+-0xcc0], R53 ;  /* 0xfff340351200c986 */ /* 0x000fe2000c101522 */
[----:B------:R-:W-:Y:S01]  /*7fd0*/  IADD3 R40, R59, 0x4, RZ ;  /* 0x000000043b287810 */ /* 0x000fe20007ffe0ff */
[----:B------:R-:W-:Y:S01]  /*7fe0*/  FADD.FTZ R0, R35, R4 ;  /* 0x0000000423007221 */ /* 0x000fe20000010000 */
[C---:B----4-:R-:W-:Y:S01]  /*7ff0*/  IADD3 R41, R59.reuse, 0x5, RZ ;  /* 0x000000053b297810 */ /* 0x050fe20007ffe0ff */
[----:B------:R-:W-:Y:S01]  /*8000*/  @!P5 STG.E.U16 [R18.64+-0xc80], R55 ;  /* 0xfff380371200d986 */ /* 0x000fe2000c101522 */
[----:B------:R-:W-:-:S02]  /*8010*/  IADD3 R42, R59, 0x6, RZ ;  /* 0x000000063b2a7810 */ /* 0x000fc40007ffe0ff */
[-C--:B------:R-:W-:Y:S01]  /*8020*/  LEA.HI.SX32 R38, R38, R59.reuse, 0x1b ;  /* 0x0000003b26267211 */ /* 0x080fe200078fdaff */
[----:B------:R1:W-:Y:S01]  /*8030*/  @!P6 STG.E.U16 [R18.64+-0xc40], R57 ;  /* 0xfff3c0391200e986 */ /* 0x0003e2000c101522 */
[----:B------:R-:W-:Y:S02]  /*8040*/  LEA.HI.SX32 R39, R39, R59, 0x1b ;  /* 0x0000003b27277211 */ /* 0x000fe400078fdaff */
[----:B------:R-:W-:Y:S02]  /*8050*/  F2FP.PACK_AB R3, R4, R3 ;  /* 0x000000030403723e */ /* 0x000fe400000000ff */
[----:B------:R-:W-:Y:S01]  /*8060*/  PRMT R35, R2, 0x7632, R35 ;  /* 0x0000763202237816 */ /* 0x000fe20000000023 */
[----:B------:R-:W-:Y:S01]  /*8070*/  IMAD.SHL.U32 R39, R39, 0x2, RZ ;  /* 0x0000000227277824 */ /* 0x000fe200078e00ff */
[----:B0-----:R-:W-:Y:S02]  /*8080*/  IADD3 R43, R59, 0x7, RZ ;  /* 0x000000073b2b7810 */ /* 0x001fe40007ffe0ff */
[----:B------:R-:W-:-:S02]  /*8090*/  LEA.HI.SX32 R40, R40, R59, 0x1b ;  /* 0x0000003b28287211 */ /* 0x000fc400078fdaff */
[C---:B------:R-:W-:Y:S02]  /*80a0*/  IADD3 R44, R59.reuse, 0x8, RZ ;  /* 0x000000083b2c7810 */ /* 0x040fe40007ffe0ff */
[----:B-1----:R-:W-:Y:S01]  /*80b0*/  PRMT R19, R2, 0x7610, R19 ;  /* 0x0000761002137816 */ /* 0x002fe20000000013 */
[----:B------:R-:W-:Y:S01]  /*80c0*/  BAR.SYNC.DEFER_BLOCKING 0x0 ;  /* 0x0000000000007b1d */ /* 0x000fe20000010000 */
[----:B------:R-:W-:Y:S01]  /*80d0*/  F2FP.PACK_AB R2, R6, R5 ;  /* 0x000000050602723e */ /* 0x000fe200000000ff */
[----:B------:R-:W-:Y:S01]  /*80e0*/  FADD.FTZ R5, R0, R5 ;  /* 0x0000000500057221 */ /* 0x000fe20000010000 */
[----:B------:R-:W-:Y:S02]  /*80f0*/  IADD3 R45, R59, 0x9, RZ ;  /* 0x000000093b2d7810 */ /* 0x000fe40007ffe0ff */
[-C--:B------:R-:W-:Y:S01]  /*8100*/  LEA.HI.SX32 R41, R41, R59.reuse, 0x1b ;  /* 0x0000003b29297211 */ /* 0x080fe200078fdaff */
[----:B------:R-:W-:Y:S01]  /*8110*/  FADD.FTZ R6, R5, R6 ;  /* 0x0000000605067221 */ /* 0x000fe20000010000 */
[----:B------:R-:W-:-:S02]  /*8120*/  LEA.HI.SX32 R42, R42, R59, 0x1b ;  /* 0x0000003b2a2a7211 */ /* 0x000fc400078fdaff */
[----:B------:R-:W-:Y:S02]  /*8130*/  SHF.L.U32 R37, R37, 0x1, RZ ;  /* 0x0000000125257819 */ /* 0x000fe400000006ff */
[----:B------:R-:W-:Y:S01]  /*8140*/  SHF.L.U32 R38, R38, 0x1, RZ ;  /* 0x0000000126267819 */ /* 0x000fe200000006ff */
[----:B------:R-:W-:Y:S01]  /*8150*/  IMAD.SHL.U32 R42, R42, 0x2, RZ ;  /* 0x000000022a2a7824 */ /* 0x000fe200078e00ff */
[----:B------:R-:W-:Y:S02]  /*8160*/  IADD3 R46, R59, 0xa, RZ ;  /* 0x0000000a3b2e7810 */ /* 0x000fe40007ffe0ff */
[----:B------:R-:W-:Y:S02]  /*8170*/  PRMT R18, R3, 0x7632, R18 ;  /* 0x0000763203127816 */ /* 0x000fe40000000012 */
[C---:B------:R-:W-:Y:S02]  /*8180*/  IADD3 R48, R59.reuse, 0xb, RZ ;  /* 0x0000000b3b307810 */ /* 0x040fe40007ffe0ff */
[----:B------:R-:W-:-:S02]  /*8190*/  IADD3 R50, R59, 0xc, RZ ;  /* 0x0000000c3b327810 */ /* 0x000fc40007ffe0ff */
[----:B------:R-:W-:Y:S02]  /*81a0*/  LEA.HI.SX32 R43, R43, R59, 0x1b ;  /* 0x0000003b2b2b7211 */ /* 0x000fe400078fdaff */
[----:B------:R-:W-:Y:S01]  /*81b0*/  F2FP.PACK_AB R4, R8, R7 ;  /* 0x000000070804723e */ /* 0x000fe200000000ff */
[----:B------:R-:W-:Y:S01]  /*81c0*/  STS.U16 [R74], R19 ;  /* 0x000000134a007388 */ /* 0x000fe20000000400 */
[----:B------:R-:W-:Y:S01]  /*81d0*/  PRMT R36, R2, 0x7610, R36 ;  /* 0x0000761002247816 */ /* 0x000fe20000000024 */
[----:B------:R-:W-:Y:S01]  /*81e0*/  FADD.FTZ R7, R6, R7 ;  /* 0x0000000706077221 */ /* 0x000fe20000010000 */
[----:B------:R-:W-:Y:S01]  /*81f0*/  PRMT R47, R2, 0x7632, R47 ;  /* 0x00007632022f7816 */ /* 0x000fe2000000002f */
[----:B------:R-:W-:Y:S01]  /*8200*/  STS.U16 [R37+0x2], R35 ;  /* 0x0000022325007388 */ /* 0x000fe20000000400 */
[----:B------:R-:W-:Y:S01]  /*8210*/  SHF.L.U32 R40, R40, 0x1, RZ ;  /* 0x0000000128287819 */ /* 0x000fe200000006ff */
[----:B------:R-:W-:Y:S01]  /*8220*/  FADD.FTZ R8, R7, R8 ;  /* 0x0000000807087221 */ /* 0x000fe20000010000 */
[-C--:B------:R-:W-:Y:S01]  /*8230*/  LEA.HI.SX32 R44, R44, R59.reuse, 0x1b ;  /* 0x0000003b2c2c7211 */ /* 0x080fe200078fdaff */
[----:B------:R0:W-:Y:S01]  /*8240*/  STS.U16 [R38+0x4], R3 ;  /* 0x0000040326007388 */ /* 0x0001e20000000400 */
[----:B------:R-:W-:-:S02]  /*8250*/  LEA.HI.SX32 R45, R45, R59, 0x1b ;  /* 0x0000003b2d2d7211 */ /* 0x000fc400078fdaff */
[----:B------:R-:W-:Y:S01]  /*8260*/  SHF.L.U32 R41, R41, 0x1, RZ ;  /* 0x0000000129297819 */ /* 0x000fe200000006ff */
[----:B------:R-:W-:Y:S01]  /*8270*/  STS.U16 [R39+0x6], R18 ;  /* 0x0000061227007388 */ /* 0x000fe20000000400 */
[----:B------:R-:W-:Y:S01]  /*8280*/  F2FP.PACK_AB R2, R10, R9 ;  /* 0x000000090a02723e */ /* 0x000fe200000000ff */
[----:B------:R-:W-:Y:S01]  /*8290*/  IMAD.SHL.U32 R45, R45, 0x2, RZ ;  /* 0x000000022d2d7824 */ /* 0x000fe200078e00ff */
[C---:B------:R-:W-:Y:S01]  /*82a0*/  IADD3 R52, R59.reuse, 0xd, RZ ;  /* 0x0000000d3b347810 */ /* 0x040fe20007ffe0ff */
[----:B------:R-:W-:Y:S01]  /*82b0*/  STS.U16 [R40+0x8], R36 ;  /* 0x0000082428007388 */ /* 0x000fe20000000400 */
[C---:B------:R-:W-:Y:S01]  /*82c0*/  IADD3 R54, R59.reuse, 0xe, RZ ;  /* 0x0000000e3b367810 */ /* 0x040fe20007ffe0ff */
[----:B------:R-:W-:Y:S01]  /*82d0*/  FADD.FTZ R9, R8, R9 ;  /* 0x0000000908097221 */ /* 0x000fe20000010000 */
[----:B------:R-:W-:Y:S01]  /*82e0*/  IADD3 R56, R59, 0xf, RZ ;  /* 0x0000000f3b387810 */ /* 0x000fe20007ffe0ff */
[----:B------:R-:W-:Y:S01]  /*82f0*/  STS.U16 [R41+0xa], R47 ;  /* 0x00000a2f29007388 */ /* 0x000fe20000000400 */
[-C--:B------:R-:W-:Y:S01]  /*8300*/  LEA.HI.SX32 R46, R46, R59.reuse, 0x1b ;  /* 0x0000003b2e2e7211 */ /* 0x080fe200078fdaff */
[----:B------:R-:W-:Y:S01]  /*8310*/  FADD.FTZ R10, R9, R10 ;  /* 0x0000000a090a7221 */ /* 0x000fe20000010000 */
[-C--:B------:R-:W-:Y:S01]  /*8320*/  LEA.HI.SX32 R48, R48, R59.reuse, 0x1b ;  /* 0x0000003b30307211 */ /* 0x080fe200078fdaff */
[----:B------:R1:W-:Y:S01]  /*8330*/  STS.U16 [R42+0xc], R4 ;  /* 0x00000c042a007388 */ /* 0x0003e20000000400 */
[----:B------:R-:W-:-:S02]  /*8340*/  LEA.HI.SX32 R50, R50, R59, 0x1b ;  /* 0x0000003b32327211 */ /* 0x000fc400078fdaff */
[----:B0-----:R-:W-:Y:S01]  /*8350*/  F2FP.PACK_AB R3, R12, R11 ;  /* 0x0000000b0c03723e */ /* 0x001fe200000000ff */
[----:B------:R-:W-:Y:S01]  /*8360*/  FADD.FTZ R11, R10, R11 ;  /* 0x0000000b0a0b7221 */ /* 0x000fe20000010000 */
[----:B------:R-:W-:Y:S01]  /*8370*/  PRMT R19, R4, 0x7632, R19 ;  /* 0x0000763204137816 */ /* 0x000fe20000000013 */
[----:B------:R-:W-:Y:S01]  /*8380*/  IMAD.SHL.U32 R50, R50, 0x2, RZ ;  /* 0x0000000232327824 */ /* 0x000fe200078e00ff */
[----:B------:R-:W-:Y:S01]  /*8390*/  SHF.L.U32 R43, R43, 0x1, RZ ;  /* 0x000000012b2b7819 */ /* 0x000fe200000006ff */
[----:B------:R-:W-:Y:S01]  /*83a0*/  FADD.FTZ R12, R11, R12 ;  /* 0x0000000c0b0c7221 */ /* 0x000fe20000010000 */
[C---:B------:R-:W-:Y:S02]  /*83b0*/  PRMT R35, R2.reuse, 0x7610, R35 ;  /* 0x0000761002237816 */ /* 0x040fe40000000023 */
[----:B------:R-:W-:Y:S01]  /*83c0*/  PRMT R37, R2, 0x7632, R37 ;  /* 0x0000763202257816 */ /* 0x000fe20000000025 */
[----:B------:R-:W-:Y:S01]  /*83d0*/  STS.U16 [R43+0xe], R19 ;  /* 0x00000e132b007388 */ /* 0x000fe20000000400 */
[----:B------:R-:W-:-:S02]  /*83e0*/  SHF.L.U32 R44, R44, 0x1, RZ ;  /* 0x000000012c2c7819 */ /* 0x000fc400000006ff */
[----:B------:R-:W-:Y:S02]  /*83f0*/  LEA.HI.SX32 R52, R52, R59, 0x1b ;  /* 0x0000003b34347211 */ /* 0x000fe400078fdaff */
[----:B------:R-:W-:Y:S01]  /*8400*/  F2FP.PACK_AB R2, R14, R13 ;  /* 0x0000000d0e02723e */ /* 0x000fe200000000ff */
[----:B------:R-:W-:Y:S01]  /*8410*/  STS.U16 [R44+0x10], R35 ;  /* 0x000010232c007388 */ /* 0x000fe20000000400 */
[-C--:B------:R-:W-:Y:S01]  /*8420*/  LEA.HI.SX32 R54, R54, R59.reuse, 0x1b ;  /* 0x0000003b36367211 */ /* 0x080fe200078fdaff */
[----:B------:R-:W-:Y:S01]  /*8430*/  FADD.FTZ R13, R12, R13 ;  /* 0x0000000d0c0d7221 */ /* 0x000fe20000010000 */
[----:B------:R-:W-:Y:S01]  /*8440*/  LEA.HI.SX32 R56, R56, R59, 0x1b ;  /* 0x0000003b38387211 */ /* 0x000fe200078fdaff */
[----:B------:R-:W-:Y:S01]  /*8450*/  STS.U16 [R45+0x12], R37 ;  /* 0x000012252d007388 */ /* 0x000fe20000000400 */
[----:B------:R-:W-:Y:S01]  /*8460*/  SHF.L.U32 R46, R46, 0x1, RZ ;  /* 0x000000012e2e7819 */ /* 0x000fe200000006ff */
[----:B------:R-:W-:Y:S01]  /*8470*/  FADD.FTZ R14, R13, R14 ;  /* 0x0000000e0d0e7221 */ /* 0x000fe20000010000 */
[----:B-1----:R-:W-:Y:S01]  /*8480*/  F2FP.PACK_AB R4, R16, R15 ;  /* 0x0000000f1004723e */ /* 0x002fe200000000ff */
[----:B------:R-:W-:Y:S01]  /*8490*/  IMAD.SHL.U32 R56, R56, 0x2, RZ ;  /* 0x0000000238387824 */ /* 0x000fe200078e00ff */
[----:B------:R-:W-:Y:S01]  /*84a0*/  PRMT R18, R3, 0x7632, R18 ;  /* 0x0000763203127816 */ /* 0x000fe20000000012 */
[----:B------:R-:W-:Y:S01]  /*84b0*/  STS.U16 [R46+0x14], R3 ;  /* 0x000014032e007388 */ /* 0x000fe20000000400 */
[----:B------:R-:W-:Y:S01]  /*84c0*/  SHF.L.U32 R48, R48, 0x1, RZ ;  /* 0x0000000130307819 */ /* 0x000fe200000006ff */
[----:B------:R-:W-:Y:S01]  /*84d0*/  FADD.FTZ R15, R14, R15 ;  /* 0x0000000f0e0f7221 */ /* 0x000fe20000010000 */
[----:B------:R-:W-:-:S02]  /*84e0*/  PRMT R36, R2, 0x7632, R36 ;  /* 0x0000763202247816 */ /* 0x000fc40000000024 */
        /* <DEDUP_REMOVED lines=45> */
.L_x_62:
[----:B------:R-:W-:Y:S05]  /*87c0*/  BSYNC B0 ;  /* 0x0000000000007941 */ /* 0x000fea0003800000 */
.L_x_61:
[----:B------:R-:W-:Y:S01]  /*87d0*/  ULDC.64 UR28, c[0x0][0x300] ;  /* 0x0000c000001c7ab9 */ /* 0x000fe20000000a00 */
[C---:B------:R-:W-:Y:S01]  /*87e0*/  SHF.L.U32 R2, R75.reuse, 0x1, RZ ;  /* 0x000000014b027819 */ /* 0x040fe200000006ff */
[----:B------:R-:W-:Y:S01]  /*87f0*/  UMOV UR17, UR7 ;  /* 0x0000000700117c82 */ /* 0x000fe20008000000 */
[----:B------:R-:W-:Y:S01]  /*8800*/  SHF.R.S32.HI R0, RZ, 0x1f, R75 ;  /* 0x0000001fff007819 */ /* 0x000fe2000001144b */
[----:B------:R-:W-:Y:S01]  /*8810*/  UIMAD.WIDE.U32 UR16, UR14, UR28, UR16 ;  /* 0x0000001c0e1072a5 */ /* 0x000fe2000f8e0010 */
[----:B------:R-:W-:Y:S01]  /*8820*/  IADD3 R2, P0, R2, -0xfc0, RZ ;  /* 0xfffff04002027810 */ /* 0x000fe20007f1e0ff */
[----:B------:R-:W-:Y:S01]  /*8830*/  UIMAD UR7, UR15, UR28, URZ ;  /* 0x0000001c0f0772a4 */ /* 0x000fe2000f8e023f */
[----:B------:R-:W-:Y:S01]  /*8840*/  SHF.L.U64.HI R0, R75, 0x1, R0 ;  /* 0x000000014b007819 */ /* 0x000fe20000010200 */
[----:B------:R-:W-:Y:S01]  /*8850*/  UIADD3 UR26, UP0, UR26, UR16, URZ ;  /* 0x000000101a1a7290 */ /* 0x000fe2000ff1e03f */
[-C--:B------:R-:W-:Y:S01]  /*8860*/  ISETP.GE.AND P3, PT, R20, R18.reuse, PT ;  /* 0x000000121400720c */ /* 0x080fe20003f66270 */
[----:B------:R-:W-:Y:S01]  /*8870*/  UIMAD UR7, UR14, UR29, UR7 ;  /* 0x0000001d0e0772a4 */ /* 0x000fe2000f8e0207 */
[----:B------:R-:W-:Y:S01]  /*8880*/  IADD3.X R0, R0, -0x1, RZ, P0, !PT ;  /* 0xffffffff00007810 */ /* 0x000fe200007fe4ff */
[----:B------:R-:W-:Y:S01]  /*8890*/  UIADD3 UR18, UP1, UR18, -0x1000, URZ ;  /* 0xfffff00012127890 */ /* 0x000fe2000ff3e03f */
[----:B------:R-:W-:Y:S01]  /*88a0*/  IADD3 R2, P0, R2, c[0x0][0x340], RZ ;  /* 0x0000d00002027a10 */ /* 0x000fe20007f1e0ff */
[----:B------:R-:W-:Y:S01]  /*88b0*/  UIADD3.X UR16, UR27, UR7, UR17, UP0, !UPT ;  /* 0x000000071b107290 */ /* 0x000fe200087fe411 */
[----:B------:R-:W-:Y:S01]  /*88c0*/  IMAD.U32 R3, RZ, RZ, UR26 ;  /* 0x0000001aff037e24 */ /* 0x000fe2000f8e00ff */
[----:B------:R-:W-:Y:S01]  /*88d0*/  ISETP.GE.AND P4, PT, R21, R18, PT ;  /* 0x000000121500720c */ /* 0x000fe20003f86270 */
[----:B------:R-:W-:Y:S01]  /*88e0*/  UISETP.GT.AND UP0, UPT, UR24, 0x1, UPT ;  /* 0x000000011800788c */ /* 0x000fe2000bf04270 */
[----:B------:R-:W-:Y:S01]  /*88f0*/  IADD3.X R0, R0, c[0x0][0x344], RZ, P0, !PT ;  /* 0x0000d10000007a10 */ /* 0x000fe200007fe4ff */
[----:B------:R-:W-:Y:S01]  /*8900*/  UIADD3 UR20, UP2, UR20, -0x1000, URZ ;  /* 0xfffff00014147890 */ /* 0x000fe2000ff5e03f */
[----:B------:R-:W-:Y:S01]  /*8910*/  LEA R2, P0, R3, R2, 0x1 ;  /* 0x0000000203027211 */ /* 0x000fe200078008ff */
[----:B------:R-:W-:Y:S01]  /*8920*/  UIADD3 UR22, UP3, UR22, -0x1000, URZ ;  /* 0xfffff00016167890 */ /* 0x000fe2000ff7e03f */
[----:B0-----:R-:W-:Y:S01]  /*8930*/  MOV R4, UR16 ;  /* 0x0000001000047c02 */ /* 0x001fe20008000f00 */
[----:B------:R-:W-:Y:S01]  /*8940*/  UIADD3 UR6, UR6, 0x1, URZ ;  /* 0x0000000106067890 */ /* 0x000fe2000fffe03f */
[----:B------:R-:W-:Y:S01]  /*8950*/  ISETP.GE.AND P5, PT, R17, R18, PT ;  /* 0x000000121100720c */ /* 0x000fe20003fa6270 */
[----:B------:R-:W-:Y:S01]  /*8960*/  UIADD3.X UR19, UR19, -0x1, URZ, UP1, !UPT ;  /* 0xffffffff13137890 */ /* 0x000fe20008ffe43f */
[----:B------:R-:W-:Y:S01]  /*8970*/  LEA.HI.X R3, R3, R0, R4, 0x1, P0 ;  /* 0x0000000003037211 */ /* 0x000fe200000f0c04 */
[----:B------:R-:W-:Y:S01]  /*8980*/  UIADD3.X UR21, UR21, -0x1, URZ, UP2, !UPT ;  /* 0xffffffff15157890 */ /* 0x000fe200097fe43f */
[-C--:B------:R-:W-:Y:S01]  /*8990*/  ISETP.GE.AND P6, PT, R22, R18.reuse, PT ;  /* 0x000000121600720c */ /* 0x080fe20003fc6270 */
[----:B------:R-:W-:Y:S01]  /*89a0*/  UIADD3.X UR23, UR23, -0x1, URZ, UP3, !UPT ;  /* 0xffffffff17177890 */ /* 0x000fe20009ffe43f */
[-C--:B------:R-:W-:Y:S01]  /*89b0*/  ISETP.GE.AND P1, PT, R24, R18.reuse, PT ;  /* 0x000000121800720c */ /* 0x080fe20003f26270 */
[----:B------:R0:W-:Y:S01]  /*89c0*/  @!P3 STG.E.U16 [R2.64], R35 ;  /* 0x000000230200b986 */ /* 0x0001e2000c101522 */
[----:B------:R-:W-:-:S02]  /*89d0*/  ISETP.GE.AND P2, PT, R25, R18, PT ;  /* 0x000000121900720c */ /* 0x000fc40003f46270 */
[-C--:B------:R-:W-:Y:S01]  /*89e0*/  ISETP.GE.AND P3, PT, R26, R18.reuse, PT ;  /* 0x000000121a00720c */ /* 0x080fe20003f66270 */
[----:B------:R0:W-:Y:S01]  /*89f0*/  @!P4 STG.E.U16 [R2.64+0x40], R157 ;  /* 0x0000409d0200c986 */ /* 0x0001e2000c101522 */
[-C--:B------:R-:W-:Y:S02]  /*8a00*/  ISETP.GE.AND P0, PT, R23, R18.reuse, PT ;  /* 0x000000121700720c */ /* 0x080fe40003f06270 */
[-C--:B------:R-:W-:Y:S01]  /*8a10*/  ISETP.GE.AND P4, PT, R27, R18.reuse, PT ;  /* 0x000000121b00720c */ /* 0x080fe20003f86270 */
        /* <DEDUP_REMOVED lines=22> */
.L_x_36:
[----:B------:R-:W-:Y:S02]  /*8b80*/  ISETP.NE.U32.AND P0, PT, RZ, c[0x0][0x328], PT ;  /* 0x0000ca00ff007a0c */ /* 0x000fe40003f05070 */
[----:B------:R-:W-:Y:S02]  /*8b90*/  ISETP.NE.U32.AND P2, PT, RZ, c[0x0][0x348], PT ;  /* 0x0000d200ff007a0c */ /* 0x000fe40003f45070 */
[----:B------:R-:W-:Y:S02]  /*8ba0*/  ISETP.NE.AND.EX P1, PT, RZ, c[0x0][0x32c], PT, P0 ;  /* 0x0000cb00ff007a0c */ /* 0x000fe40003f25300 */
[----:B------:R-:W-:-:S11]  /*8bb0*/  ISETP.NE.AND.EX P0, PT, RZ, c[0x0][0x34c], PT, P2 ;  /* 0x0000d300ff007a0c */ /* 0x000fd60003f05320 */
[----:B------:R-:W-:Y:S05]  /*8bc0*/  @!P1 BRA `(.L_x_64) ;  /* 0x000001e000009947 */ /* 0x000fea0003800000 */
[----:B------:R-:W3:Y:S01]  /*8bd0*/  SHFL.DOWN P1, R0, R165, 0x1, 0x1f ;  /* 0x08201f00a5007f89 */ /* 0x000ee20000020000 */
[----:B------:R-:W-:Y:S03]  /*8be0*/  BSSY B0, `(.L_x_64) ;  /* 0x000001c000007945 */ /* 0x000fe60003800000 */
        /* <DEDUP_REMOVED lines=27> */
.L_x_65:
[----:B0-----:R-:W-:Y:S05]  /*8da0*/  BSYNC B0 ;  /* 0x0000000000007941 */ /* 0x001fea0003800000 */
.L_x_64:
[----:B------:R-:W-:Y:S01]  /*8db0*/  BSSY B0, `(.L_x_66) ;  /* 0x0000022000007945 */ /* 0x000fe20003800000 */
[----:B------:R-:W-:Y:S05]  /*8dc0*/  @!P0 BRA `(.L_x_67) ;  /* 0x000001f000008947 */ /* 0x000fea0003800000 */
[----:B------:R-:W-:Y:S06]  /*8dd0*/  BAR.SYNC.DEFER_BLOCKING 0x0 ;  /* 0x0000000000007b1d */ /* 0x000fec0000010000 */
[----:B------:R-:W3:Y:S04]  /*8de0*/  SHFL.DOWN P0, R3, R164, 0x1, 0x1f ;  /* 0x08201f00a4037f89 */ /* 0x000ee80000000000 */
        /* <DEDUP_REMOVED lines=29> */
.L_x_67:
[----:B------:R-:W3:Y:S02]  /*8fc0*/  S2R R13, SR_TID.X ;  /* 0x00000000000d7919 */ /* 0x000ee40000002100 */
.L_x_68:
[----:B0-----:R-:W-:Y:S05]  /*8fd0*/  BSYNC B0 ;  /* 0x0000000000007941 */ /* 0x001fea0003800000 */
.L_x_66:
        /* <DEDUP_REMOVED lines=28> */
.L_x_70:
        /* <DEDUP_REMOVED lines=65> */
.L_x_69:
[----:B------:R-:W-:Y:S05]  /*95b0*/  EXIT ;  /* 0x000000000000794d */ /* 0x000fea0003800000 */
.L_x_47:
[----:B------:R-:W-:Y:S01]  /*95c0*/  MOV R83, R156 ;  /* 0x0000009c00537202 */ /* 0x000fe20000000f00 */
[----:B------:R-:W-:Y:S01]  /*95d0*/  IMAD.MOV.U32 R84, RZ, RZ, 0x1 ;  /* 0x00000001ff547424 */ /* 0x000fe200078e00ff */
[----:B------:R-:W-:Y:S02]  /*95e0*/  MOV R82, 0x9600 ;  /* 0x0000960000527802 */ /* 0x000fe40000000f00 */
[----:B------:R-:W-:Y:S05]  /*95f0*/  CALL.REL.NOINC `($__internal_5_$__cuda_sm70_shflsync_up) ;  /* 0x00000bd000007944 */ /* 0x000fea0003c00000 */
[----:B------:R-:W-:Y:S01]  /*9600*/  MOV R159, R84 ;  /* 0x00000054009f7202 */ /* 0x000fe20000000f00 */
[----:B--2---:R-:W-:Y:S05]  /*9610*/  BRA `(.L_x_71) ;  /* 0xffffc5c000007947 */ /* 0x004fea000383ffff */
.L_x_48:
[----:B------:R-:W-:Y:S01]  /*9620*/  MOV R83, R85 ;  /* 0x0000005500537202 */ /* 0x000fe20000000f00 */
[----:B------:R-:W-:Y:S01]  /*9630*/  IMAD.MOV.U32 R84, RZ, RZ, 0x1 ;  /* 0x00000001ff547424 */ /* 0x000fe200078e00ff */
[----:B------:R-:W-:-:S02]  /*9640*/  MOV R82, 0x9660 ;  /* 0x0000966000527802 */ /* 0x000fc40000000f00 */
[----:B01----:R-:W-:Y:S05]  /*9650*/  CALL.REL.NOINC `($__internal_5_$__cuda_sm70_shflsync_up) ;  /* 0x00000b7000007944 */ /* 0x003fea0003c00000 */
[----:B------:R-:W-:Y:S01]  /*9660*/  FMUL.FTZ R159, R156, R159 ;  /* 0x0000009f9c9f7220 */ /* 0x000fe20000410000 */
[----:B------:R-:W-:Y:S01]  /*9670*/  ISETP.GE.AND P0, PT, R142, 0x1, PT ;  /* 0x000000018e00780c */ /* 0x000fe20003f06270 */
[----:B------:R-:W-:Y:S01]  /*9680*/  FFMA.FTZ R82, R156, R84, R85 ;  /* 0x000000549c527223 */ /* 0x000fe20000010055 */
[----:B------:R-:W-:-:S02]  /*9690*/  HFMA2.MMA R84, -RZ, RZ, 0, 1.1920928955078125e-07 ;  /* 0x00000002ff547435 */ /* 0x000fc400000001ff */
[----:B------:R-:W-:Y:S02]  /*96a0*/  FSEL R156, R156, R159, !P0 ;  /* 0x0000009f9c9c7208 */ /* 0x000fe40004000000 */
[----:B------:R-:W-:Y:S02]  /*96b0*/  FSEL R85, R85, R82, !P0 ;  /* 0x0000005255557208 */ /* 0x000fe40004000000 */
[----:B------:R-:W-:Y:S02]  /*96c0*/  MOV R83, R156 ;  /* 0x0000009c00537202 */ /* 0x000fe40000000f00 */
[----:B------:R-:W-:Y:S02]  /*96d0*/  MOV R82, 0x96f0 ;  /* 0x000096f000527802 */ /* 0x000fe40000000f00 */
[----:B--2---:R-:W-:Y:S05]  /*96e0*/  CALL.REL.NOINC `($__internal_5_$__cuda_sm70_shflsync_up) ;  /* 0x00000ae000007944 */ /* 0x004fea0003c00000 */
[----:B------:R-:W-:Y:S01]  /*96f0*/  IMAD.MOV.U32 R159, RZ, RZ, R84 ;  /* 0x000000ffff9f7224 */ /* 0x000fe200078e0054 */
[----:B------:R-:W-:Y:S01]  /*9700*/  HFMA2.MMA R84, -RZ, RZ, 0, 1.1920928955078125e-07 ;  /* 0x00000002ff547435 */ /* 0x000fe200000001ff */
[----:B------:R-:W-:Y:S02]  /*9710*/  MOV R83, R85 ;  /* 0x0000005500537202 */ /* 0x000fe40000000f00 */
[----:B------:R-:W-:-:S03]  /*9720*/  MOV R82, 0x9740 ;  /* 0x0000974000527802 */ /* 0x000fc60000000f00 */
[----:B--2---:R-:W-:Y:S05]  /*9730*/  CALL.REL.NOINC `($__internal_5_$__cuda_sm70_shflsync_up) ;  /* 0x00000a9000007944 */ /* 0x004fea0003c00000 */
[----:B------:R-:W-:Y:S02]  /*9740*/  ISETP.GE.AND P0, PT, R142, 0x2, PT ;  /* 0x000000028e00780c */ /* 0x000fe40003f06270 */
[----:B------:R-:W-:-:S11]  /*9750*/  MOV R82, 0x97b0 ;  /* 0x000097b000527802 */ /* 0x000fd60000000f00 */
[----:B------:R-:W-:Y:S02]  /*9760*/  @P0 FFMA.FTZ R85, R156, R84, R85 ;  /* 0x000000549c550223 */ /* 0x000fe40000010055 */
[----:B------:R-:W-:Y:S02]  /*9770*/  @P0 FMUL.FTZ R156, R159, R156 ;  /* 0x0000009c9f9c0220 */ /* 0x000fe40000410000 */
[----:B------:R-:W-:-:S03]  /*9780*/  IMAD.MOV.U32 R84, RZ, RZ, 0x4 ;  /* 0x00000004ff547424 */ /* 0x000fc600078e00ff */
[----:B------:R-:W-:Y:S02]  /*9790*/  MOV R83, R156 ;  /* 0x0000009c00537202 */ /* 0x000fe40000000f00 */
[----:B--2---:R-:W-:Y:S05]  /*97a0*/  CALL.REL.NOINC `($__internal_5_$__cuda_sm70_shflsync_up) ;  /* 0x00000a2000007944 */ /* 0x004fea0003c00000 */
[----:B------:R-:W-:Y:S01]  /*97b0*/  MOV R159, R84 ;  /* 0x00000054009f7202 */ /* 0x000fe20000000f00 */
[----:B------:R-:W-:Y:S01]  /*97c0*/  HFMA2.MMA R84, -RZ, RZ, 0, 2.384185791015625e-07 ;  /* 0x00000004ff547435 */ /* 0x000fe200000001ff */
[----:B------:R-:W-:Y:S01]  /*97d0*/  IMAD.MOV.U32 R83, RZ, RZ, R85 ;  /* 0x000000ffff537224 */ /* 0x000fe200078e0055 */
[----:B------:R-:W-:-:S04]  /*97e0*/  MOV R82, 0x9800 ;  /* 0x0000980000527802 */ /* 0x000fc80000000f00 */
[----:B--2---:R-:W-:Y:S05]  /*97f0*/  CALL.REL.NOINC `($__internal_5_$__cuda_sm70_shflsync_up) ;  /* 0x000009d000007944 */ /* 0x004fea0003c00000 */
[----:B------:R-:W-:Y:S02]  /*9800*/  ISETP.GE.AND P0, PT, R142, 0x4, PT ;  /* 0x000000048e00780c */ /* 0x000fe40003f06270 */
[----:B------:R-:W-:-:S11]  /*9810*/  MOV R82, 0x9870 ;  /* 0x0000987000527802 */ /* 0x000fd60000000f00 */
[----:B------:R-:W-:Y:S01]  /*9820*/  @P0 FFMA.FTZ R85, R156, R84, R85 ;  /* 0x000000549c550223 */ /* 0x000fe20000010055 */
[----:B------:R-:W-:Y:S01]  /*9830*/  MOV R84, 0x8 ;  /* 0x0000000800547802 */ /* 0x000fe20000000f00 */
[----:B------:R-:W-:-:S04]  /*9840*/  @P0 FMUL.FTZ R156, R159, R156 ;  /* 0x0000009c9f9c0220 */ /* 0x000fc80000410000 */
[----:B------:R-:W-:Y:S02]  /*9850*/  IMAD.MOV.U32 R83, RZ, RZ, R156 ;  /* 0x000000ffff537224 */ /* 0x000fe400078e009c */
[----:B--2---:R-:W-:Y:S05]  /*9860*/  CALL.REL.NOINC `($__internal_5_$__cuda_sm70_shflsync_up) ;  /* 0x0000096000007944 */ /* 0x004fea0003c00000 */
[----:B------:R-:W-:Y:S01]  /*9870*/  MOV R159, R84 ;  /* 0x00000054009f7202 */ /* 0x000fe20000000f00 */
[----:B------:R-:W-:Y:S01]  /*9880*/  IMAD.MOV.U32 R84, RZ, RZ, 0x8 ;  /* 0x00000008ff547424 */ /* 0x000fe200078e00ff */
[----:B------:R-:W-:Y:S02]  /*9890*/  MOV R83, R85 ;  /* 0x0000005500537202 */ /* 0x000fe40000000f00 */
[----:B------:R-:W-:Y:S02]  /*98a0*/  MOV R82, 0x98c0 ;  /* 0x000098c000527802 */ /* 0x000fe40000000f00 */
[----:B--2---:R-:W-:Y:S05]  /*98b0*/  CALL.REL.NOINC `($__internal_5_$__cuda_sm70_shflsync_up) ;  /* 0x0000091000007944 */ /* 0x004fea0003c00000 */
[----:B------:R-:W-:Y:S02]  /*98c0*/  ISETP.GE.AND P0, PT, R142, 0x8, PT ;  /* 0x000000088e00780c */ /* 0x000fe40003f06270 */
[----:B------:R-:W-:-:S11]  /*98d0*/  MOV R82, 0x9930 ;  /* 0x0000993000527802 */ /* 0x000fd60000000f00 */
[----:B------:R-:W-:Y:S01]  /*98e0*/  @P0 FFMA.FTZ R85, R156, R84, R85 ;  /* 0x000000549c550223 */ /* 0x000fe20000010055 */
[----:B------:R-:W-:Y:S01]  /*98f0*/  HFMA2.MMA R84, -RZ, RZ, 0, 9.5367431640625e-07 ;  /* 0x00000010ff547435 */ /* 0x000fe200000001ff */
[----:B------:R-:W-:-:S05]  /*9900*/  @P0 FMUL.FTZ R156, R159, R156 ;  /* 0x0000009c9f9c0220 */ /* 0x000fca0000410000 */
[----:B------:R-:W-:Y:S02]  /*9910*/  MOV R83, R156 ;  /* 0x0000009c00537202 */ /* 0x000fe40000000f00 */
[----:B--2---:R-:W-:Y:S05]  /*9920*/  CALL.REL.NOINC `($__internal_5_$__cuda_sm70_shflsync_up) ;  /* 0x000008a000007944 */ /* 0x004fea0003c00000 */
[----:B------:R-:W-:Y:S01]  /*9930*/  IMAD.MOV.U32 R159, RZ, RZ, R84 ;  /* 0x000000ffff9f7224 */ /* 0x000fe200078e0054 */
[----:B------:R-:W-:Y:S01]  /*9940*/  HFMA2.MMA R84, -RZ, RZ, 0, 9.5367431640625e-07 ;  /* 0x00000010ff547435 */ /* 0x000fe200000001ff */
[----:B------:R-:W-:Y:S02]  /*9950*/  MOV R83, R85 ;  /* 0x0000005500537202 */ /* 0x000fe40000000f00 */
[----:B------:R-:W-:-:S03]  /*9960*/  MOV R82, 0x9980 ;  /* 0x0000998000527802 */ /* 0x000fc60000000f00 */
[----:B--2---:R-:W-:Y:S05]  /*9970*/  CALL.REL.NOINC `($__internal_5_$__cuda_sm70_shflsync_up) ;  /* 0x0000085000007944 */ /* 0x004fea0003c00000 */
[----:B------:R-:W-:Y:S01]  /*9980*/  IMAD.MOV.U32 R82, RZ, RZ, R84 ;  /* 0x000000ffff527224 */ /* 0x000fe200078e0054 */
[----:B--2---:R-:W-:Y:S05]  /*9990*/  BRA `(.L_x_72) ;  /* 0xffffc3a000007947 */ /* 0x004fea000383ffff */
.L_x_51:
[----:B-1----:R-:W-:Y:S01]  /*99a0*/  HFMA2.MMA R84, -RZ, RZ, 0, 5.9604644775390625e-08 ;  /* 0x00000001ff547435 */ /* 0x002fe200000001ff */
[----:B------:R-:W-:Y:S02]  /*99b0*/  MOV R83, R156 ;  /* 0x0000009c00537202 */ /* 0x000fe40000000f00 */
[----:B------:R-:W-:-:S03]  /*99c0*/  MOV R82, 0x99e0 ;  /* 0x000099e000527802 */ /* 0x000fc60000000f00 */
[----:B0-2---:R-:W-:Y:S05]  /*99d0*/  CALL.REL.NOINC `($__internal_5_$__cuda_sm70_shflsync_up) ;  /* 0x000007f000007944 */ /* 0x005fea0003c00000 */
[----:B------:R-:W-:Y:S01]  /*99e0*/  IMAD.MOV.U32 R156, RZ, RZ, R84 ;  /* 0x000000ffff9c7224 */ /* 0x000fe200078e0054 */
[----:B------:R-:W-:Y:S01]  /*99f0*/  HFMA2.MMA R84, -RZ, RZ, 0, 5.9604644775390625e-08 ;  /* 0x00000001ff547435 */ /* 0x000fe200000001ff */
[----:B------:R-:W-:-:S02]  /*9a00*/  MOV R83, R85 ;  /* 0x0000005500537202 */ /* 0x000fc40000000f00 */
[----:B------:R-:W-:-:S03]  /*9a10*/  MOV R82, 0x9a30 ;  /* 0x00009a3000527802 */ /* 0x000fc60000000f00 */
[----:B--2---:R-:W-:Y:S05]  /*9a20*/  CALL.REL.NOINC `($__internal_5_$__cuda_sm70_shflsync_up) ;  /* 0x000007a000007944 */ /* 0x004fea0003c00000 */
[----:B------:R-:W-:Y:S01]  /*9a30*/  IMAD.MOV.U32 R85, RZ, RZ, R84 ;  /* 0x000000ffff557224 */ /* 0x000fe200078e0054 */
[----:B------:R-:W-:Y:S01]  /*9a40*/  HFMA2.MMA R84, -RZ, RZ, 0, 0 ;  /* 0x00000000ff547435 */ /* 0x000fe200000001ff */
[----:B------:R-:W-:Y:S02]  /*9a50*/  MOV R82, R80 ;  /* 0x0000005000527202 */ /* 0x000fe40000000f00 */
[----:B------:R-:W-:-:S03]  /*9a60*/  MOV R83, 0x9a80 ;  /* 0x00009a8000537802 */ /* 0x000fc60000000f00 */
[----:B--2---:R-:W-:Y:S05]  /*9a70*/  CALL.REL.NOINC `($__internal_4_$__cuda_sm70_shflsync_idx_p) ;  /* 0x000006c000007944 */ /* 0x004fea0003c00000 */
[----:B-1----:R-:W-:Y:S01]  /*9a80*/  MOV R80, R84 ;  /* 0x0000005400507202 */ /* 0x002fe20000000f00 */
[----:B------:R-:W-:Y:S01]  /*9a90*/  HFMA2.MMA R84, -RZ, RZ, 0, 0 ;  /* 0x00000000ff547435 */ /* 0x000fe200000001ff */
[----:B------:R-:W-:Y:S01]  /*9aa0*/  IMAD.MOV.U32 R82, RZ, RZ, R81 ;  /* 0x000000ffff527224 */ /* 0x000fe200078e0051 */
[----:B------:R-:W-:-:S04]  /*9ab0*/  MOV R83, 0x9ad0 ;  /* 0x00009ad000537802 */ /* 0x000fc80000000f00 */
[----:B0-2---:R-:W-:Y:S05]  /*9ac0*/  CALL.REL.NOINC `($__internal_4_$__cuda_sm70_shflsync_idx_p) ;  /* 0x0000067000007944 */ /* 0x005fea0003c00000 */
[----:B-1----:R-:W-:Y:S01]  /*9ad0*/  IMAD.MOV.U32 R81, RZ, RZ, R84 ;  /* 0x000000ffff517224 */ /* 0x002fe200078e0054 */
[----:B0-2---:R-:W-:Y:S05]  /*9ae0*/  BRA `(.L_x_73) ;  /* 0xffffc37000007947 */ /* 0x005fea000383ffff */
.L_x_54:
[----:B------:R-:W-:Y:S01]  /*9af0*/  HFMA2.MMA R84, -RZ, RZ, 0, 5.9604644775390625e-08 ;  /* 0x00000001ff547435 */ /* 0x000fe200000001ff */
[----:B------:R-:W-:Y:S02]  /*9b00*/  MOV R83, R85 ;  /* 0x0000005500537202 */ /* 0x000fe40000000f00 */
[----:B------:R-:W-:-:S03]  /*9b10*/  MOV R82, 0x9b30 ;  /* 0x00009b3000527802 */ /* 0x000fc60000000f00 */
[----:B-1----:R-:W-:Y:S05]  /*9b20*/  CALL.REL.NOINC `($__internal_3_$__cuda_sm70_shflsync_down) ;  /* 0x0000059000007944 */ /* 0x002fea0003c00000 */
[----:B-1----:R-:W-:Y:S01]  /*9b30*/  IMAD.MOV.U32 R87, RZ, RZ, R84 ;  /* 0x000000ffff577224 */ /* 0x002fe200078e0054 */
[----:B0-2---:R-:W-:Y:S05]  /*9b40*/  BRA `(.L_x_74) ;  /* 0xffffc91000007947 */ /* 0x005fea000383ffff */
.L_x_55:
[----:B------:R-:W-:Y:S01]  /*9b50*/  HFMA2.MMA R84, -RZ, RZ, 0, 5.9604644775390625e-08 ;  /* 0x00000001ff547435 */ /* 0x000fe200000001ff */
[----:B------:R-:W-:-:S02]  /*9b60*/  MOV R83, R86 ;  /* 0x0000005600537202 */ /* 0x000fc40000000f00 */
[----:B------:R-:W-:-:S03]  /*9b70*/  MOV R82, 0x9b90 ;  /* 0x00009b9000527802 */ /* 0x000fc60000000f00 */
[----:B012---:R-:W-:Y:S05]  /*9b80*/  CALL.REL.NOINC `($__internal_3_$__cuda_sm70_shflsync_down) ;  /* 0x0000053000007944 */ /* 0x007fea0003c00000 */
[C---:B------:R-:W-:Y:S02]  /*9b90*/  FMUL.FTZ R82, R85.reuse, R87 ;  /* 0x0000005755527220 */ /* 0x040fe40000410000 */
[C---:B-1----:R-:W-:Y:S02]  /*9ba0*/  FFMA.FTZ R83, R85.reuse, R84, R86 ;  /* 0x0000005455537223 */ /* 0x042fe40000010056 */
[----:B------:R-:W-:Y:S01]  /*9bb0*/  IMAD.MOV.U32 R84, RZ, RZ, 0x2 ;  /* 0x00000002ff547424 */ /* 0x000fe200078e00ff */
[----:B------:R-:W-:Y:S02]  /*9bc0*/  FSEL R85, R85, R82, !P5 ;  /* 0x0000005255557208 */ /* 0x000fe40006800000 */
[----:B------:R-:W-:Y:S02]  /*9bd0*/  FSEL R86, R86, R83, !P5 ;  /* 0x0000005356567208 */ /* 0x000fe40006800000 */
[----:B------:R-:W-:Y:S02]  /*9be0*/  MOV R83, R85 ;  /* 0x0000005500537202 */ /* 0x000fe40000000f00 */
[----:B------:R-:W-:-:S02]  /*9bf0*/  MOV R82, 0x9c10 ;  /* 0x00009c1000527802 */ /* 0x000fc40000000f00 */
[----:B0-2---:R-:W-:Y:S05]  /*9c00*/  CALL.REL.NOINC `($__internal_3_$__cuda_sm70_shflsync_down) ;  /* 0x000004b000007944 */ /* 0x005fea0003c00000 */
[----:B-1----:R-:W-:Y:S01]  /*9c10*/  MOV R87, R84 ;  /* 0x0000005400577202 */ /* 0x002fe20000000f00 */
[----:B------:R-:W-:Y:S01]  /*9c20*/  HFMA2.MMA R84, -RZ, RZ, 0, 1.1920928955078125e-07 ;  /* 0x00000002ff547435 */ /* 0x000fe200000001ff */
[----:B------:R-:W-:Y:S01]  /*9c30*/  IMAD.MOV.U32 R83, RZ, RZ, R86 ;  /* 0x000000ffff537224 */ /* 0x000fe200078e0056 */
[----:B------:R-:W-:-:S04]  /*9c40*/  MOV R82, 0x9c60 ;  /* 0x00009c6000527802 */ /* 0x000fc80000000f00 */
[----:B0-2---:R-:W-:Y:S05]  /*9c50*/  CALL.REL.NOINC `($__internal_3_$__cuda_sm70_shflsync_down) ;  /* 0x0000046000007944 */ /* 0x005fea0003c00000 */
[----:B-1----:R-:W-:Y:S01]  /*9c60*/  @!P4 FFMA.FTZ R86, R85, R84, R86 ;  /* 0x000000545556c223 */ /* 0x002fe20000010056 */
[----:B------:R-:W-:Y:S01]  /*9c70*/  MOV R84, 0x4 ;  /* 0x0000000400547802 */ /* 0x000fe20000000f00 */
[----:B------:R-:W-:Y:S01]  /*9c80*/  @!P4 FMUL.FTZ R85, R87, R85 ;  /* 0x000000555755c220 */ /* 0x000fe20000410000 */
[----:B------:R-:W-:-:S03]  /*9c90*/  MOV R82, 0x9cc0 ;  /* 0x00009cc000527802 */ /* 0x000fc60000000f00 */
[----:B------:R-:W-:Y:S02]  /*9ca0*/  IMAD.MOV.U32 R83, RZ, RZ, R85 ;  /* 0x000000ffff537224 */ /* 0x000fe400078e0055 */
[----:B0-2---:R-:W-:Y:S05]  /*9cb0*/  CALL.REL.NOINC `($__internal_3_$__cuda_sm70_shflsync_down) ;  /* 0x0000040000007944 */ /* 0x005fea0003c00000 */
[----:B-1----:R-:W-:Y:S01]  /*9cc0*/  MOV R87, R84 ;  /* 0x0000005400577202 */ /* 0x002fe20000000f00 */
[----:B------:R-:W-:Y:S01]  /*9cd0*/  IMAD.MOV.U32 R84, RZ, RZ, 0x4 ;  /* 0x00000004ff547424 */ /* 0x000fe200078e00ff */
[----:B------:R-:W-:Y:S02]  /*9ce0*/  MOV R83, R86 ;  /* 0x0000005600537202 */ /* 0x000fe40000000f00 */
[----:B------:R-:W-:Y:S02]  /*9cf0*/  MOV R82, 0x9d10 ;  /* 0x00009d1000527802 */ /* 0x000fe40000000f00 */
[----:B0-2---:R-:W-:Y:S05]  /*9d00*/  CALL.REL.NOINC `($__internal_3_$__cuda_sm70_shflsync_down) ;  /* 0x000003b000007944 */ /* 0x005fea0003c00000 */
[----:B-1----:R-:W-:Y:S01]  /*9d10*/  @!P3 FFMA.FTZ R86, R85, R84, R86 ;  /* 0x000000545556b223 */ /* 0x002fe20000010056 */
[----:B------:R-:W-:Y:S01]  /*9d20*/  HFMA2.MMA R84, -RZ, RZ, 0, 4.76837158203125e-07 ;  /* 0x00000008ff547435 */ /* 0x000fe200000001ff */
[----:B------:R-:W-:Y:S01]  /*9d30*/  @!P3 FMUL.FTZ R85, R87, R85 ;  /* 0x000000555755b220 */ /* 0x000fe20000410000 */
[----:B------:R-:W-:-:S04]  /*9d40*/  MOV R82, 0x9d80 ;  /* 0x00009d8000527802 */ /* 0x000fc80000000f00 */
[----:B------:R-:W-:-:S05]  /*9d50*/  MOV R87, R85 ;  /* 0x0000005500577202 */ /* 0x000fca0000000f00 */
[----:B------:R-:W-:Y:S02]  /*9d60*/  IMAD.MOV.U32 R83, RZ, RZ, R87 ;  /* 0x000000ffff537224 */ /* 0x000fe400078e0057 */
[----:B0-2---:R-:W-:Y:S05]  /*9d70*/  CALL.REL.NOINC `($__internal_3_$__cuda_sm70_shflsync_down) ;  /* 0x0000034000007944 */ /* 0x005fea0003c00000 */
[----:B-1----:R-:W-:Y:S01]  /*9d80*/  MOV R85, R84 ;  /* 0x0000005400557202 */ /* 0x002fe20000000f00 */
[----:B------:R-:W-:Y:S01]  /*9d90*/  HFMA2.MMA R84, -RZ, RZ, 0, 4.76837158203125e-07 ;  /* 0x00000008ff547435 */ /* 0x000fe200000001ff */
[----:B------:R-:W-:Y:S02]  /*9da0*/  MOV R83, R86 ;  /* 0x0000005600537202 */ /* 0x000fe40000000f00 */
[----:B------:R-:W-:-:S03]  /*9db0*/  MOV R82, 0x9dd0 ;  /* 0x00009dd000527802 */ /* 0x000fc60000000f00 */
[----:B0-2---:R-:W-:Y:S05]  /*9dc0*/  CALL.REL.NOINC `($__internal_3_$__cuda_sm70_shflsync_down) ;  /* 0x000002f000007944 */ /* 0x005fea0003c00000 */
[----:B-1----:R-:W-:Y:S01]  /*9dd0*/  @!P2 FFMA.FTZ R86, R87, R84, R86 ;  /* 0x000000545756a223 */ /* 0x002fe20000010056 */
[----:B------:R-:W-:Y:S01]  /*9de0*/  HFMA2.MMA R84, -RZ, RZ, 0, 9.5367431640625e-07 ;  /* 0x00000010ff547435 */ /* 0x000fe200000001ff */
[----:B------:R-:W-:Y:S01]  /*9df0*/  @!P2 FMUL.FTZ R87, R85, R87 ;  /* 0x000000575557a220 */ /* 0x000fe20000410000 */
[----:B------:R-:W-:Y:S01]  /*9e00*/  MOV R82, 0x9e50 ;  /* 0x00009e5000527802 */ /* 0x000fe20000000f00 */
[----:B------:R-:W-:-:S03]  /*9e10*/  IMAD.MOV.U32 R85, RZ, RZ, R86 ;  /* 0x000000ffff557224 */ /* 0x000fc600078e0056 */
[----:B------:R-:W-:-:S04]  /*9e20*/  MOV R86, R87 ;  /* 0x0000005700567202 */ /* 0x000fc80000000f00 */
[----:B------:R-:W-:Y:S02]  /*9e30*/  MOV R83, R86 ;  /* 0x0000005600537202 */ /* 0x000fe40000000f00 */
[----:B0-2---:R-:W-:Y:S05]  /*9e40*/  CALL.REL.NOINC `($__internal_3_$__cuda_sm70_shflsync_down) ;  /* 0x0000027000007944 */ /* 0x005fea0003c00000 */
[----:B-1----:R-:W-:Y:S01]  /*9e50*/  IMAD.MOV.U32 R87, RZ, RZ, R84 ;  /* 0x000000ffff577224 */ /* 0x002fe200078e0054 */
[----:B------:R-:W-:Y:S01]  /*9e60*/  HFMA2.MMA R84, -RZ, RZ, 0, 9.5367431640625e-07 ;  /* 0x00000010ff547435 */ /* 0x000fe200000001ff */
[----:B------:R-:W-:Y:S02]  /*9e70*/  MOV R83, R85 ;  /* 0x0000005500537202 */ /* 0x000fe40000000f00 */
[----:B------:R-:W-:-:S03]  /*9e80*/  MOV R82, 0x9ea0 ;  /* 0x00009ea000527802 */ /* 0x000fc60000000f00 */
[----:B0-2---:R-:W-:Y:S05]  /*9e90*/  CALL.REL.NOINC `($__internal_3_$__cuda_sm70_shflsync_down) ;  /* 0x0000022000007944 */ /* 0x005fea0003c00000 */
[----:B-1----:R-:W-:Y:S01]  /*9ea0*/  @!P0 FFMA.FTZ R85, R86, R84, R85 ;  /* 0x0000005456558223 */ /* 0x002fe20000010055 */
[----:B------:R-:W-:Y:S01]  /*9eb0*/  MOV R84, RZ ;  /* 0x000000ff00547202 */ /* 0x000fe20000000f00 */
[----:B------:R-:W-:Y:S01]  /*9ec0*/  @!P0 FMUL.FTZ R86, R87, R86 ;  /* 0x0000005657568220 */ /* 0x000fe20000410000 */
[----:B------:R-:W-:-:S03]  /*9ed0*/  MOV R83, 0x9f00 ;  /* 0x00009f0000537802 */ /* 0x000fc60000000f00 */
[----:B------:R-:W-:Y:S02]  /*9ee0*/  IMAD.MOV.U32 R82, RZ, RZ, R86 ;  /* 0x000000ffff527224 */ /* 0x000fe400078e0056 */
[----:B0-2---:R-:W-:Y:S05]  /*9ef0*/  CALL.REL.NOINC `($__internal_4_$__cuda_sm70_shflsync_idx_p) ;  /* 0x0000024000007944 */ /* 0x005fea0003c00000 */
[----:B-1----:R-:W-:Y:S01]  /*9f00*/  MOV R87, R84 ;  /* 0x0000005400577202 */ /* 0x002fe20000000f00 */
[----:B------:R-:W-:Y:S01]  /*9f10*/  HFMA2.MMA R84, -RZ, RZ, 0, 0 ;  /* 0x00000000ff547435 */ /* 0x000fe200000001ff */
[----:B------:R-:W-:Y:S02]  /*9f20*/  MOV R82, R85 ;  /* 0x0000005500527202 */ /* 0x000fe40000000f00 */
[----:B------:R-:W-:-:S03]  /*9f30*/  MOV R83, 0x9f50 ;  /* 0x00009f5000537802 */ /* 0x000fc60000000f00 */
[----:B0-2---:R-:W-:Y:S05]  /*9f40*/  CALL.REL.NOINC `($__internal_4_$__cuda_sm70_shflsync_idx_p) ;  /* 0x000001f000007944 */ /* 0x005fea0003c00000 */
[----:B-1----:R-:W-:Y:S01]  /*9f50*/  IMAD.MOV.U32 R156, RZ, RZ, R84 ;  /* 0x000000ffff9c7224 */ /* 0x002fe200078e0054 */
[----:B------:R-:W-:Y:S01]  /*9f60*/  HFMA2.MMA R84, -RZ, RZ, 0, 5.9604644775390625e-08 ;  /* 0x00000001ff547435 */ /* 0x000fe200000001ff */
[----:B------:R-:W-:Y:S02]  /*9f70*/  MOV R83, R86 ;  /* 0x0000005600537202 */ /* 0x000fe40000000f00 */
[----:B------:R-:W-:-:S03]  /*9f80*/  MOV R82, 0x9fa0 ;  /* 0x00009fa000527802 */ /* 0x000fc60000000f00 */
[----:B0-2---:R-:W-:Y:S05]  /*9f90*/  CALL.REL.NOINC `($__internal_3_$__cuda_sm70_shflsync_down) ;  /* 0x0000012000007944 */ /* 0x005fea0003c00000 */
[----:B-1----:R-:W-:Y:S01]  /*9fa0*/  MOV R159, R84 ;  /* 0x00000054009f7202 */ /* 0x002fe20000000f00 */
[----:B------:R-:W-:Y:S01]  /*9fb0*/  HFMA2.MMA R84, -RZ, RZ, 0, 5.9604644775390625e-08 ;  /* 0x00000001ff547435 */ /* 0x000fe200000001ff */
[----:B------:R-:W-:Y:S01]  /*9fc0*/  IMAD.MOV.U32 R83, RZ, RZ, R85 ;  /* 0x000000ffff537224 */ /* 0x000fe200078e0055 */
[----:B------:R-:W-:-:S04]  /*9fd0*/  MOV R82, 0x9ff0 ;  /* 0x00009ff000527802 */ /* 0x000fc80000000f00 */
[----:B0-2---:R-:W-:Y:S05]  /*9fe0*/  CALL.REL.NOINC `($__internal_3_$__cuda_sm70_shflsync_down) ;  /* 0x000000d000007944 */ /* 0x005fea0003c00000 */
[----:B-1----:R-:W-:Y:S01]  /*9ff0*/  MOV R86, R84 ;  /* 0x0000005400567202 */ /* 0x002fe20000000f00 */
[----:B------:R-:W-:Y:S01]  /*a000*/  HFMA2.MMA R84, -RZ, RZ, 0, 0 ;  /* 0x00000000ff547435 */ /* 0x000fe200000001ff */
[----:B------:R-:W-:Y:S01]  /*a010*/  MOV R85, R159 ;  /* 0x0000009f00557202 */ /* 0x000fe20000000f00 */
[----:B------:R-:W-:Y:S01]  /*a020*/  IMAD.MOV.U32 R82, RZ, RZ, R80 ;  /* 0x000000ffff527224 */ /* 0x000fe200078e0050 */
[----:B------:R-:W-:-:S03]  /*a030*/  MOV R83, 0xa050 ;  /* 0x0000a05000537802 */ /* 0x000fc60000000f00 */
[----:B0-2---:R-:W-:Y:S05]  /*a040*/  CALL.REL.NOINC `($__internal_4_$__cuda_sm70_shflsync_idx_p) ;  /* 0x000000f000007944 */ /* 0x005fea0003c00000 */
[----:B-1----:R-:W-:Y:S01]  /*a050*/  MOV R159, R84 ;  /* 0x00000054009f7202 */ /* 0x002fe20000000f00 */
[----:B------:R-:W-:Y:S01]  /*a060*/  IMAD.MOV.U32 R84, RZ, RZ, RZ ;  /* 0x000000ffff547224 */ /* 0x000fe200078e00ff */
[----:B------:R-:W-:-:S02]  /*a070*/  MOV R82, R81 ;  /* 0x0000005100527202 */ /* 0x000fc40000000f00 */
[----:B------:R-:W-:Y:S02]  /*a080*/  MOV R83, 0xa0a0 ;  /* 0x0000a0a000537802 */ /* 0x000fe40000000f00 */
[----:B0-2---:R-:W-:Y:S05]  /*a090*/  CALL.REL.NOINC `($__internal_4_$__cuda_sm70_shflsync_idx_p) ;  /* 0x000000a000007944 */ /* 0x005fea0003c00000 */
[----:B-1----:R-:W-:Y:S01]  /*a0a0*/  MOV R83, R84 ;  /* 0x0000005400537202 */ /* 0x002fe20000000f00 */
[----:B0-2---:R-:W-:Y:S05]  /*a0b0*/  BRA `(.L_x_75) ;  /* 0xffffc54000007947 */ /* 0x005fea000383ffff */
        .weak           $__internal_3_$__cuda_sm70_shflsync_down
        .type           $__internal_3_$__cuda_sm70_shflsync_down,@function
        .size           $__internal_3_$__cuda_sm70_shflsync_down,($__internal_4_$__cuda_sm70_shflsync_idx_p - $__internal_3_$__cuda_sm70_shflsync_down)
$__internal_3_$__cuda_sm70_shflsync_down:
[----:B------:R-:W-:Y:S01]  /*a0c0*/  HFMA2.MMA R139, -RZ, RZ, 0, 1.847743988037109375e-06 ;  /* 0x0000001fff8b7435 */ /* 0x000fe200000001ff */
[----:B------:R-:W-:-:S04]  /*a0d0*/  MOV R142, 0xffffffff ;  /* 0xffffffff008e7802 */ /* 0x000fc80000000f00 */
[----:B------:R-:W-:Y:S04]  /*a0e0*/  WARPSYNC R142 ;  /* 0x0000008e00007348 */ /* 0x000fe80003800000 */
[----:B------:R0:W1:Y:S04]  /*a0f0*/  SHFL.DOWN PT, R84, R83, R84, R139 ;  /* 0x0800005453547389 */ /* 0x00006800000e008b */
[----:B0-----:R-:W0:Y:S01]  /*a100*/  S2R R142, SR_LANEID ;  /* 0x00000000008e7919 */ /* 0x001e220000000000 */
[----:B------:R-:W-:-:S03]  /*a110*/  IMAD.MOV.U32 R83, RZ, RZ, 0x0 ;  /* 0x00000000ff537424 */ /* 0x000fc600078e00ff */
[----:B------:R-:W2:Y:S01]  /*a120*/  S2R R139, SR_TID.X ;  /* 0x00000000008b7919 */ /* 0x000ea20000002100 */
[----:B------:R-:W-:Y:S05]  /*a130*/  RET.REL.NODEC R82 `(_Z25selective_scan_bwd_kernelI32Selective_Scan_bwd_kernel_traitsILi128ELi16ELb0ELb0ELb0ELb0ELb1EN3c104HalfEfEEv12SSMParamsBwd) ;  /* 0xffff5ec052007950 */ /* 0x000fea0003c3ffff */
        .weak           $__internal_4_$__cuda_sm70_shflsync_idx_p
        .type           $__internal_4_$__cuda_sm70_shflsync_idx_p,@function
        .size           $__internal_4_$__cuda_sm70_shflsync_idx_p,($__internal_5_$__cuda_sm70_shflsync_up - $__internal_4_$__cuda_sm70_shflsync_idx_p)
$__internal_4_$__cuda_sm70_shflsync_idx_p:
[----:B------:R-:W-:Y:S01]  /*a140*/  HFMA2.MMA R139, -RZ, RZ, 0, 1.847743988037109375e-06 ;  /* 0x0000001fff8b7435 */ /* 0x000fe200000001ff */
[----:B------:R-:W-:-:S04]  /*a150*/  MOV R142, 0xffffffff ;  /* 0xffffffff008e7802 */ /* 0x000fc80000000f00 */
[----:B------:R-:W-:Y:S04]  /*a160*/  WARPSYNC R142 ;  /* 0x0000008e00007348 */ /* 0x000fe80003800000 */
[----:B------:R0:W1:Y:S04]  /*a170*/  SHFL.IDX PT, R84, R82, R84, R139 ;  /* 0x0000005452547389 */ /* 0x00006800000e008b */
[----:B0-----:R-:W0:Y:S01]  /*a180*/  S2R R142, SR_LANEID ;  /* 0x00000000008e7919 */ /* 0x001e220000000000 */
[----:B------:R-:W-:Y:S01]  /*a190*/  MOV R82, R83 ;  /* 0x0000005300527202 */ /* 0x000fe20000000f00 */
[----:B------:R-:W-:-:S02]  /*a1a0*/  IMAD.MOV.U32 R83, RZ, RZ, 0x0 ;  /* 0x00000000ff537424 */ /* 0x000fc400078e00ff */
[----:B------:R-:W2:Y:S02]  /*a1b0*/  S2R R139, SR_TID.X ;  /* 0x00000000008b7919 */ /* 0x000ea40000002100 */
[----:B------:R-:W-:Y:S05]  /*a1c0*/  RET.REL.NODEC R82 `(_Z25selective_scan_bwd_kernelI32Selective_Scan_bwd_kernel_traitsILi128ELi16ELb0ELb0ELb0ELb0ELb1EN3c104HalfEfEEv12SSMParamsBwd) ;  /* 0xffff5e3052007950 */ /* 0x000fea0003c3ffff */
        .weak           $__internal_5_$__cuda_sm70_shflsync_up
        .type           $__internal_5_$__cuda_sm70_shflsync_up,@function
        .size           $__internal_5_$__cuda_sm70_shflsync_up,(.L_x_8817 - $__internal_5_$__cuda_sm70_shflsync_up)
$__internal_5_$__cuda_sm70_shflsync_up:
[----:B------:R-:W-:Y:S01]  /*a1d0*/  HFMA2.MMA R139, -RZ, RZ, 0, 0 ;  /* 0x00000000ff8b7435 */ /* 0x000fe200000001ff */
[----:B------:R-:W-:-:S04]  /*a1e0*/  MOV R141, 0xffffffff ;  /* 0xffffffff008d7802 */ /* 0x000fc80000000f00 */
[----:B------:R-:W-:Y:S04]  /*a1f0*/  WARPSYNC R141 ;  /* 0x0000008d00007348 */ /* 0x000fe80003800000 */
[----:B------:R0:W1:Y:S04]  /*a200*/  SHFL.UP PT, R84, R83, R84, R139 ;  /* 0x0400005453547389 */ /* 0x00006800000e008b */
[----:B0-----:R-:W0:Y:S01]  /*a210*/  S2R R141, SR_TID.X ;  /* 0x00000000008d7919 */ /* 0x001e220000002100 */
[----:B------:R-:W-:-:S03]  /*a220*/  MOV R83, 0x0 ;  /* 0x0000000000537802 */ /* 0x000fc60000000f00 */
[----:B------:R-:W2:Y:S01]  /*a230*/  S2R R139, SR_TID.X ;  /* 0x00000000008b7919 */ /* 0x000ea20000002100 */
[----:B0-----:R-:W-:Y:S01]  /*a240*/  IMAD R141, R141, 0x28, RZ ;  /* 0x000000288d8d7824 */ /* 0x001fe200078e02ff */
[----:B-1----:R-:W-:Y:S06]  /*a250*/  RET.REL.NODEC R82 `(_Z25selective_scan_bwd_kernelI32Selective_Scan_bwd_kernel_traitsILi128ELi16ELb0ELb0ELb0ELb0ELb1EN3c104HalfEfEEv12SSMParamsBwd) ;  /* 0xffff5da052007950 */ /* 0x002fec0003c3ffff */
.L_x_76:
        /* <DEDUP_REMOVED lines=10> */
.L_x_8817:


//--------------------- .text._Z25selective_scan_bwd_kernelI32Selective_Scan_bwd_kernel_traitsILi128ELi16ELb0ELb0ELb0ELb1ELb0EN3c104HalfEfEEv12SSMParamsBwd --------------------------
	.section	.text._Z25selective_scan_bwd_kernelI32Selective_Scan_bwd_kernel_traitsILi128ELi16ELb0ELb0ELb0ELb1ELb0EN3c104HalfEfEEv12SSMParamsBwd,"ax",@progbits
	.sectioninfo	@"SHI_REGISTERS=168"
	.align	128
        .global         _Z25selective_scan_bwd_kernelI32Selective_Scan_bwd_kernel_traitsILi128ELi16ELb0ELb0ELb0ELb1ELb0EN3c104HalfEfEEv12SSMParamsBwd
        .type           _Z25selective_scan_bwd_kernelI32Selective_Scan_bwd_kernel_traitsILi128ELi16ELb0ELb0ELb0ELb1ELb0EN3c104HalfEfEEv12SSMParamsBwd,@function
        .size           _Z25selective_scan_bwd_kernelI32Selective_Scan_bwd_kernel_traitsILi128ELi16ELb0ELb0ELb0ELb1ELb0EN3c104HalfEfEEv12SSMParamsBwd,(.L_x_8820 - _Z25selective_scan_bwd_kernelI32Selective_Scan_bwd_kernel_traitsILi128ELi16ELb0ELb0ELb0ELb1ELb0EN3c104HalfEfEEv12SSMParamsBwd)
        .other          _Z25selective_scan_bwd_kernelI32Selective_Scan_bwd_kernel_traitsILi128ELi16ELb0ELb0ELb0ELb1ELb0EN3c104HalfEfEEv12SSMParamsBwd,@"STO_CUDA_ENTRY STV_DEFAULT"
_Z25selective_scan_bwd_kernelI32Selective_Scan_bwd_kernel_traitsILi128ELi16ELb0ELb0ELb0ELb1ELb0EN3c104HalfEfEEv12SSMParamsBwd:
.text._Z25selective_scan_bwd_kernelI32Selective_Scan_bwd_kernel_traitsILi128ELi16ELb0ELb0ELb0ELb1ELb0EN3c104HalfEfEEv12SSMParamsBwd:
        /* <DEDUP_REMOVED lines=23> */
[----:B------:R-:W-:Y:S01]  /*0170*/  MOV R3, UR5 ;  /* 0x0000000500037c02 */ /* 0x000fe20008000f00 */
        /* <DEDUP_REMOVED lines=8> */
[----:B------:R-:W-:Y:S01]  /*0200*/  CS2R R164, SRZ ;  /* 0x0000000000a47805 */ /* 0x000fe2000001ff00 */
[----:B------:R-:W-:Y:S02]  /*0210*/  UISETP.NE.U32.AND UP0, UPT, URZ, UR4, UPT ;  /* 0x000000043f00728c */ /* 0x000fe4000bf05070 */
        /* <DEDUP_REMOVED lines=25> */
[----:B------:R-:W-:Y:S02]  /*03b0*/  UIADD3 UR13, UR13, UR18, URZ ;  /* 0x000000120d0d7290 */ /* 0x000fe4000fffe03f */
[----:B------:R-:W-:Y:S02]  /*03c0*/  UIMAD UR24, UR14, UR21, UR17 ;  /* 0x000000150e1872a4 */ /* 0x000fe4000f8e0211 */
[----:B------:R-:W-:Y:S02]  /*03d0*/  UIMAD UR25, UR14, UR23, UR16 ;  /* 0x000000170e1972a4 */ /* 0x000fe4000f8e0210 */
[----:B------:R-:W-:Y:S02]  /*03e0*/  USHF.L.U32 UR37, UR29, 0xb, URZ ;  /* 0x0000000b1d257899 */ /* 0x000fe4000800063f */
[----:B------:R-:W-:Y:S02]  /*03f0*/  ULDC.64 UR16, c[0x0][0x280] ;  /* 0x0000a00000107ab9 */ /* 0x000fe40000000a00 */
[----:B------:R-:W-:-:S02]  /*0400*/  UIMAD.WIDE.U32 UR4, UR31, UR26, URZ ;  /* 0x0000001a1f0472a5 */ /* 0x000fc4000f8e003f */
[----:B------:R-:W-:Y:S02]  /*0410*/  UIMAD.WIDE.U32 UR18, UR14, UR20, UR10 ;  /* 0x000000140e1272a5 */ /* 0x000fe4000f8e000a */
[----:B------:R-:W-:Y:S02]  /*0420*/  UIMAD.WIDE.U32 UR20, UR14, UR22, UR12 ;  /* 0x000000160e1472a5 */ /* 0x000fe4000f8e000c */
[----:B------:R-:W-:Y:S02]  /*0430*/  UIMAD UR26, UR15, UR16, URZ ;  /* 0x000000100f1a72a4 */ /* 0x000fe4000f8e023f */
[----:B------:R-:W-:Y:S02]  /*0440*/  UIADD3 UR22, UR37, -0x800, URZ ;  /* 0xfffff80025167890 */ /* 0x000fe4000fffe03f */
[----:B------:R-:W-:Y:S02]  /*0450*/  UIMAD UR28, UR14, UR17, UR26 ;  /* 0x000000110e1c72a4 */ /* 0x000fe4000f8e021a */
[----:B------:R-:W-:-:S02]  /*0460*/  USHF.R.S32.HI UR23, URZ, 0x1f, UR22 ;  /* 0x0000001f3f177899 */ /* 0x000fc40008011416 */
[----:B------:R-:W-:Y:S02]  /*0470*/  UIADD3 UR26, UP1, UR22, UR18, URZ ;  /* 0x00000012161a7290 */ /* 0x000fe4000ff3e03f */
        /* <DEDUP_REMOVED lines=40> */
[----:B------:R-:W-:Y:S02]  /*0700*/  UMOV UR22, UR18 ;  /* 0x0000001200167c82 */ /* 0x000fe40008000000 */
[----:B------:R-:W-:Y:S02]  /*0710*/  UMOV UR23, UR19 ;  /* 0x0000001300177c82 */ /* 0x000fe40008000000 */
[----:B------:R-:W-:Y:S01]  /*0720*/  UMOV UR6, URZ ;  /* 0x0000003f00067c82 */ /* 0x000fe20008000000 */
[----:B---3--:R-:W-:-:S04]  /*0730*/  SHF.R.S32.HI R3, RZ, 0x1f, R142 ;  /* 0x0000001fff037819 */ /* 0x008fc8000001148e */
[----:B------:R-:W-:-:S04]  /*0740*/  LEA.HI R3, R3, R142, RZ, 0x5 ;  /* 0x0000008e03037211 */ /* 0x000fc800078f28ff */
[----:B----4-:R-:W-:Y:S02]  /*0750*/  SHF.R.S32.HI R144, RZ, 0x5, R3 ;  /* 0x00000005ff907819 */ /* 0x010fe40000011403 */
.L_x_131:
        /* <DEDUP_REMOVED lines=16> */
[----:B------:R-:W-:Y:S02]  /*0860*/  ISETP.GE.AND P2, PT, R72, UR7, PT ;  /* 0x0000000748007c0c */ /* 0x000fe4000bf46270 */
[----:B------:R-:W-:Y:S02]  /*0870*/  ISETP.GE.AND P1, PT, R20, UR7, PT ;  /* 0x0000000714007c0c */ /* 0x000fe4000bf26270 */
[C---:B------:R-:W-:Y:S02]  /*0880*/  LOP3.LUT R22, R72.reuse, 0x60, RZ, 0xfc, !PT ;  /* 0x0000006048167812 */ /* 0x040fe400078efcff */
[----:B------:R-:W-:-:S02]  /*0890*/  LOP3.LUT R23, R72, 0x80, RZ, 0xfc, !PT ;  /* 0x0000008048177812 */ /* 0x000fc400078efcff */
[C---:B------:R-:W-:Y:S02]  /*08a0*/  LOP3.LUT R24, R72.reuse, 0xa0, RZ, 0xfc, !PT ;  /* 0x000000a048187812 */ /* 0x040fe400078efcff */
[C---:B------:R-:W-:Y:S02]  /*08b0*/  LOP3.LUT R25, R72.reuse, 0xc0, RZ, 0xfc, !PT ;  /* 0x000000c048197812 */ /* 0x040fe400078efcff */
[----:B------:R-:W-:Y:S01]  /*08c0*/  ISETP.GE.AND P0, PT, R21, UR7, PT ;  /* 0x0000000715007c0c */ /* 0x000fe2000bf06270 */
[----:B------:R0:W3:Y:S01]  /*08d0*/  @!P2 LDG.E.U16 R4, [R2.64] ;  /* 0x000000200204a981 */ /* 0x0000e2000c1e1500 */
[----:B------:R-:W-:Y:S02]  /*08e0*/  LOP3.LUT R26, R72, 0xe0, RZ, 0xfc, !PT ;  /* 0x000000e0481a7812 */ /* 0x000fe400078efcff */
        /* <DEDUP_REMOVED lines=26> */
[----:B------:R-:W-:Y:S01]  /*0a90*/  LOP3.LUT R42, R72, 0x1c0, RZ, 0xfc, !PT ;  /* 0x000001c0482a7812 */ /* 0x000fe200078efcff */
        /* <DEDUP_REMOVED lines=23> */
[----:B------:R-:W-:-:S02]  /*0c10*/  ISETP.GE.AND P2, PT, R20, UR7, PT ;  /* 0x0000000714007c0c */ /* 0x000fc4000bf46270 */
[----:B------:R-:W-:Y:S02]  /*0c20*/  IADD3 R20, R0, R145, RZ ;  /* 0x0000009100147210 */ /* 0x000fe40007ffe0ff */
[----:B------:R-:W-:Y:S02]  /*0c30*/  ISETP.GE.AND P3, PT, R21, UR7, PT ;  /* 0x0000000715007c0c */ /* 0x000fe4000bf66270 */
[----:B------:R-:W-:Y:S02]  /*0c40*/  ISETP.GE.AND P6, PT, R23, UR7, PT ;  /* 0x0000000717007c0c */ /* 0x000fe4000bfc6270 */
[C---:B------:R-:W-:Y:S02]  /*0c50*/  IADD3 R21, R20.reuse, 0x20, RZ ;  /* 0x0000002014157810 */ /* 0x040fe40007ffe0ff */
[----:B------:R-:W-:Y:S02]  /*0c60*/  IADD3 R23, R20, 0x40, RZ ;  /* 0x0000004014177810 */ /* 0x000fe40007ffe0ff */
[----:B------:R-:W-:-:S02]  /*0c70*/  ISETP.GE.AND P0, PT, R25, UR7, PT ;  /* 0x0000000719007c0c */ /* 0x000fc4000bf06270 */
[C---:B0-----:R-:W-:Y:S02]  /*0c80*/  IADD3 R3, R20.reuse, 0x60, RZ ;  /* 0x0000006014037810 */ /* 0x041fe40007ffe0ff */
[CC--:B------:R-:W-:Y:S02]  /*0c90*/  LEA.HI.SX32 R163, R20.reuse, R20.reuse, 0x1b ;  /* 0x0000001414a37211 */ /* 0x0c0fe400078fdaff */
[C---:B------:R-:W-:Y:S02]  /*0ca0*/  IADD3 R25, R20.reuse, 0x80, RZ ;  /* 0x0000008014197810 */ /* 0x040fe40007ffe0ff */
[C---:B------:R-:W-:Y:S02]  /*0cb0*/  IADD3 R27, R20.reuse, 0xa0, RZ ;  /* 0x000000a0141b7810 */ /* 0x040fe40007ffe0ff */
[----:B------:R-:W-:Y:S02]  /*0cc0*/  IADD3 R29, R20, 0xc0, RZ ;  /* 0x000000c0141d7810 */ /* 0x000fe40007ffe0ff */
[----:B------:R-:W-:-:S02]  /*0cd0*/  LEA.HI.SX32 R21, R21, R20, 0x1b ;  /* 0x0000001415157211 */ /* 0x000fc400078fdaff */
[-C--:B------:R-:W-:Y:S02]  /*0ce0*/  LEA.HI.SX32 R23, R23, R20.reuse, 0x1b ;  /* 0x0000001417177211 */ /* 0x080fe400078fdaff */
[C---:B------:R-:W-:Y:S02]  /*0cf0*/  IADD3 R31, R20.reuse, 0xe0, RZ ;  /* 0x000000e0141f7810 */ /* 0x040fe40007ffe0ff */
[-C--:B------:R-:W-:Y:S02]  /*0d00*/  LEA.HI.SX32 R3, R3, R20.reuse, 0x1b ;  /* 0x0000001403037211 */ /* 0x080fe400078fdaff */
[----:B------:R-:W-:Y:S02]  /*0d10*/  IADD3 R33, R20, 0x100, RZ ;  /* 0x0000010014217810 */ /* 0x000fe40007ffe0ff */
[----:B------:R-:W-:Y:S02]  /*0d20*/  SHF.L.U32 R163, R163, 0x1, RZ ;  /* 0x00000001a3a37819 */ /* 0x000fe400000006ff */
[----:B------:R-:W-:-:S02]  /*0d30*/  LEA.HI.SX32 R25, R25, R20, 0x1b ;  /* 0x0000001419197211 */ /* 0x000fc400078fdaff */
[----:B------:R-:W-:Y:S02]  /*0d40*/  LOP3.LUT R30, R30, 0xffffff7f, RZ, 0xc0, !PT ;  /* 0xffffff7f1e1e7812 */ /* 0x000fe400078ec0ff */
[C---:B------:R-:W-:Y:S02]  /*0d50*/  IADD3 R35, R20.reuse, 0x120, RZ ;  /* 0x0000012014237810 */ /* 0x040fe40007ffe0ff */
[-C--:B------:R-:W-:Y:S02]  /*0d60*/  LEA.HI.SX32 R27, R27, R20.reuse, 0x1b ;  /* 0x000000141b1b7211 */ /* 0x080fe400078fdaff */
[----:B------:R-:W-:Y:S02]  /*0d70*/  LEA.HI.SX32 R29, R29, R20, 0x1b ;  /* 0x000000141d1d7211 */ /* 0x000fe400078fdaff */
[----:B------:R-:W-:Y:S02]  /*0d80*/  SHF.L.U32 R162, R21, 0x1, RZ ;  /* 0x0000000115a27819 */ /* 0x000fe400000006ff */
[----:B------:R-:W-:-:S02]  /*0d90*/  IADD3 R37, R20, 0x140, RZ ;  /* 0x0000014014257810 */ /* 0x000fc40007ffe0ff */
[----:B------:R-:W-:Y:S02]  /*0da0*/  SHF.L.U32 R161, R23, 0x1, RZ ;  /* 0x0000000117a17819 */ /* 0x000fe400000006ff */
[C---:B------:R-:W-:Y:S02]  /*0db0*/  IADD3 R39, R20.reuse, 0x160, RZ ;  /* 0x0000016014277810 */ /* 0x040fe40007ffe0ff */
[-C--:B------:R-:W-:Y:S02]  /*0dc0*/  LEA.HI.SX32 R31, R31, R20.reuse, 0x1b ;  /* 0x000000141f1f7211 */ /* 0x080fe400078fdaff */
[----:B------:R-:W-:Y:S02]  /*0dd0*/  SHF.L.U32 R160, R3, 0x1, RZ ;  /* 0x0000000103a07819 */ /* 0x000fe400000006ff */
[----:B------:R-:W-:Y:S02]  /*0de0*/  IADD3 R41, R20, 0x180, RZ ;  /* 0x0000018014297810 */ /* 0x000fe40007ffe0ff */
[----:B------:R-:W-:-:S02]  /*0df0*/  LEA.HI.SX32 R33, R33, R20, 0x1b ;  /* 0x0000001421217211 */ /* 0x000fc400078fdaff */
[----:B------:R-:W-:Y:S01]  /*0e00*/  SHF.L.U32 R158, R25, 0x1, RZ ;  /* 0x00000001199e7819 */ /* 0x000fe200000006ff */
[----:B------:R-:W-:Y:S01]  /*0e10*/  IMAD.SHL.U32 R155, R29, 0x2, RZ ;  /* 0x000000021d9b7824 */ /* 0x000fe200078e00ff */
[----:B------:R-:W-:Y:S02]  /*0e20*/  @P2 LOP3.LUT R30, R30, 0x80, RZ, 0xfc, !PT ;  /* 0x000000801e1e2812 */ /* 0x000fe400078efcff */
[C---:B------:R-:W-:Y:S02]  /*0e30*/  IADD3 R43, R20.reuse, 0x1a0, RZ ;  /* 0x000001a0142b7810 */ /* 0x040fe40007ffe0ff */
[----:B------:R-:W-:Y:S02]  /*0e40*/  IADD3 R45, R20, 0x1c0, RZ ;  /* 0x000001c0142d7810 */ /* 0x000fe40007ffe0ff */
[----:B------:R-:W-:Y:S02]  /*0e50*/  LEA.HI.SX32 R35, R35, R20, 0x1b ;  /* 0x0000001423237211 */ /* 0x000fe400078fdaff */
[----:B------:R-:W-:-:S02]  /*0e60*/  SHF.L.U32 R157, R27, 0x1, RZ ;  /* 0x000000011b9d7819 */ /* 0x000fc400000006ff */
[-C--:B------:R-:W-:Y:S02]  /*0e70*/  LEA.HI.SX32 R37, R37, R20.reuse, 0x1b ;  /* 0x0000001425257211 */ /* 0x080fe400078fdaff */
[----:B------:R-:W-:Y:S02]  /*0e80*/  IADD3 R47, R20, 0x1e0, RZ ;  /* 0x000001e0142f7810 */ /* 0x000fe40007ffe0ff */
[-C--:B------:R-:W-:Y:S02]  /*0e90*/  LEA.HI.SX32 R39, R39, R20.reuse, 0x1b ;  /* 0x0000001427277211 */ /* 0x080fe400078fdaff */
[----:B------:R-:W-:Y:S02]  /*0ea0*/  SHF.L.U32 R154, R31, 0x1, RZ ;  /* 0x000000011f9a7819 */ /* 0x000fe400000006ff */
[----:B------:R-:W-:Y:S02]  /*0eb0*/  ISETP.GE.AND P5, PT, R22, UR7, PT ;  /* 0x0000000716007c0c */ /* 0x000fe4000bfa6270 */
[----:B------:R-:W-:-:S02]  /*0ec0*/  LEA.HI.SX32 R41, R41, R20, 0x1b ;  /* 0x0000001429297211 */ /* 0x000fc400078fdaff */
[----:B------:R-:W-:Y:S02]  /*0ed0*/  SHF.L.U32 R153, R33, 0x1, RZ ;  /* 0x0000000121997819 */ /* 0x000fe400000006ff */
[----:B------:R-:W-:Y:S02]  /*0ee0*/  LOP3.LUT R30, R30, 0xffffffbf, RZ, 0xc0, !PT ;  /* 0xffffffbf1e1e7812 */ /* 0x000fe400078ec0ff */
[-C--:B------:R-:W-:Y:S02]  /*0ef0*/  LEA.HI.SX32 R43, R43, R20.reuse, 0x1b ;  /* 0x000000142b2b7211 */ /* 0x080fe400078fdaff */
[----:B------:R-:W-:Y:S02]  /*0f00*/  LEA.HI.SX32 R45, R45, R20, 0x1b ;  /* 0x000000142d2d7211 */ /* 0x000fe400078fdaff */
[----:B------:R-:W-:Y:S02]  /*0f10*/  SHF.L.U32 R152, R35, 0x1, RZ ;  /* 0x0000000123987819 */ /* 0x000fe400000006ff */
[----:B------:R-:W-:-:S02]  /*0f20*/  LEA R0, R145, R0, 0x4 ;  /* 0x0000000091007211 */ /* 0x000fc400078e20ff */
[----:B------:R-:W-:Y:S02]  /*0f30*/  SHF.L.U32 R151, R37, 0x1, RZ ;  /* 0x0000000125977819 */ /* 0x000fe400000006ff */
[----:B------:R-:W-:Y:S02]  /*0f40*/  LEA.HI.SX32 R47, R47, R20, 0x1b ;  /* 0x000000142f2f7211 */ /* 0x000fe400078fdaff */
[----:B------:R-:W-:Y:S02]  /*0f50*/  SHF.L.U32 R150, R39, 0x1, RZ ;  /* 0x0000000127967819 */ /* 0x000fe400000006ff */
[----:B------:R-:W-:Y:S01]  /*0f60*/  SHF.L.U32 R149, R41, 0x1, RZ ;  /* 0x0000000129957819 */ /* 0x000fe200000006ff */
[----:B------:R-:W-:Y:S01]  /*0f70*/  IMAD.SHL.U32 R147, R45, 0x2, RZ ;  /* 0x000000022d937824 */ /* 0x000fe200078e00ff */
[----:B------:R-:W-:Y:S02]  /*0f80*/  @P3 LOP3.LUT R30, R30, 0x40, RZ, 0xfc, !PT ;  /* 0x000000401e1e3812 */ /* 0x000fe400078efcff */
[----:B------:R-:W-:-:S02]  /*0f90*/  SHF.L.U32 R148, R43, 0x1, RZ ;  /* 0x000000012b947819 */ /* 0x000fc400000006ff */
[----:B------:R-:W-:Y:S02]  /*0fa0*/  LEA.HI.SX32 R71, R0, R0, 0x1b ;  /* 0x0000000000477211 */ /* 0x000fe400078fdaff */
[----:B------:R-:W-:Y:S02]  /*0fb0*/  SHF.L.U32 R146, R47, 0x1, RZ ;  /* 0x000000012f927819 */ /* 0x000fe400000006ff */
[----:B------:R-:W-:Y:S02]  /*0fc0*/  LOP3.LUT R30, R30, 0xffffffdf, RZ, 0xc0, !PT ;  /* 0xffffffdf1e1e7812 */ /* 0x000fe400078ec0ff */
[----:B------:R-:W-:Y:S02]  /*0fd0*/  SHF.L.U32 R71, R71, 0x1, RZ ;  /* 0x0000000147477819 */ /* 0x000fe400000006ff */
[----:B------:R-:W-:Y:S02]  /*0fe0*/  @P5 LOP3.LUT R30, R30, 0x20, RZ, 0xfc, !PT ;  /* 0x000000201e1e5812 */ /* 0x000fe400078efcff */
[----:B------:R-:W-:-:S02]  /*0ff0*/  ISETP.GE.AND P4, PT, R24, UR7, PT ;  /* 0x0000000718007c0c */ /* 0x000fc4000bf86270 */
[----:B------:R-:W-:-:S04]  /*1000*/  LOP3.LUT R30, R30, 0xffffffef, RZ, 0xc0, !PT ;  /* 0xffffffef1e1e7812 */ /* 0x000fc800078ec0ff */
[----:B------:R-:W-:-:S04]  /*1010*/  @P6 LOP3.LUT R30, R30, 0x10, RZ, 0xfc, !PT ;  /* 0x000000101e1e6812 */ /* 0x000fc800078efcff */
[----:B------:R-:W-:Y:S02]  /*1020*/  LOP3.LUT R30, R30, 0xfffffff7, RZ, 0xc0, !PT ;  /* 0xfffffff71e1e7812 */ /* 0x000fe400078ec0ff */
[----:B------:R-:W-:Y:S02]  /*1030*/  MOV R74, UR22 ;  /* 0x00000016004a7c02 */ /* 0x000fe40008000f00 */
[----:B------:R-:W-:Y:S02]  /*1040*/  @P4 LOP3.LUT R30, R30, 0x8, RZ, 0xfc, !PT ;  /* 0x000000081e1e4812 */ /* 0x000fe400078efcff */
[----:B------:R-:W-:Y:S02]  /*1050*/  MOV R75, UR23 ;  /* 0x00000017004b7c02 */ /* 0x000fe40008000f00 */
[----:B------:R-:W-:Y:S02]  /*1060*/  ISETP.GE.AND P1, PT, R72, UR7, PT ;  /* 0x0000000748007c0c */ /* 0x000fe4000bf26270 */
[----:B------:R-:W-:Y:S01]  /*1070*/  LOP3.LUT R30, R30, 0xfffffffb, RZ, 0xc0, !PT ;  /* 0xfffffffb1e1e7812 */ /* 0x000fe200078ec0ff */
[----:B------:R-:W-:-:S03]  /*1080*/  IMAD.WIDE R74, R72, 0x2, R74 ;  /* 0x00000002484a7825 */ /* 0x000fc600078e024a */
[----:B------:R-:W-:-:S04]  /*1090*/  @P0 LOP3.LUT R30, R30, 0x4, RZ, 0xfc, !PT ;  /* 0x000000041e1e0812 */ /* 0x000fc800078efcff */
[----:B------:R-:W-:-:S04]  /*10a0*/  LOP3.LUT R30, R30, 0xfffffeff, RZ, 0xc0, !PT ;  /* 0xfffffeff1e1e7812 */ /* 0x000fc800078ec0ff */
[----:B------:R-:W-:-:S04]  /*10b0*/  @P1 LOP3.LUT R30, R30, 0x100, RZ, 0xfc, !PT ;  /* 0x000001001e1e1812 */ /* 0x000fc800078efcff */
[----:B------:R-:W-:Y:S01]  /*10c0*/  LOP3.LUT R30, R30, 0xfffffffd, RZ, 0xc0, !PT ;  /* 0xfffffffd1e1e7812 */ /* 0x000fe200078ec0ff */
[----:B---3--:R-:W-:Y:S04]  /*10d0*/  STS.U16 [R163], R4 ;  /* 0x00000004a3007388 */ /* 0x008fe80000000400 */
[----:B----4-:R-:W-:Y:S04]  /*10e0*/  STS.U16 [R162+0x40], R5 ;  /* 0x00004005a2007388 */ /* 0x010fe80000000400 */
[----:B-----5:R-:W-:Y:S04]  /*10f0*/  STS.U16 [R161+0x80], R6 ;  /* 0x00008006a1007388 */ /* 0x020fe80000000400 */
[----:B--2---:R-:W-:Y:S04]  /*1100*/  STS.U16 [R160+0xc0], R7 ;  /* 0x0000c007a0007388 */ /* 0x004fe80000000400 */
[----:B------:R-:W-:Y:S04]  /*1110*/  STS.U16 [R158+0x100], R9 ;  /* 0x000100099e007388 */ /* 0x000fe80000000400 */
[----:B------:R0:W-:Y:S04]  /*1120*/  STS.U16 [R157+0x140], R8 ;  /* 0x000140089d007388 */ /* 0x0001e80000000400 */
[----:B------:R-:W-:Y:S04]  /*1130*/  STS.U16 [R155+0x180], R10 ;  /* 0x0001800a9b007388 */ /* 0x000fe80000000400 */
[----:B------:R-:W-:Y:S04]  /*1140*/  STS.U16 [R154+0x1c0], R11 ;  /* 0x0001c00b9a007388 */ /* 0x000fe80000000400 */
[----:B------:R2:W-:Y:S04]  /*1150*/  STS.U16 [R153+0x200], R12 ;  /* 0x0002000c99007388 */ /* 0x0005e80000000400 */
[----:B------:R3:W-:Y:S04]  /*1160*/  STS.U16 [R152+0x240], R13 ;  /* 0x0002400d98007388 */ /* 0x0007e80000000400 */
[----:B------:R4:W-:Y:S04]  /*1170*/  STS.U16 [R151+0x280], R14 ;  /* 0x0002800e97007388 */ /* 0x0009e80000000400 */
[----:B------:R2:W-:Y:S04]  /*1180*/  STS.U16 [R150+0x2c0], R15 ;  /* 0x0002c00f96007388 */ /* 0x0005e80000000400 */
[----:B------:R1:W-:Y:S04]  /*1190*/  STS.U16 [R149+0x300], R16 ;  /* 0x0003001095007388 */ /* 0x0003e80000000400 */
[----:B------:R0:W-:Y:S04]  /*11a0*/  STS.U16 [R148+0x340], R17 ;  /* 0x0003401194007388 */ /* 0x0001e80000000400 */
[----:B------:R0:W-:Y:S04]  /*11b0*/  STS.U16 [R147+0x380], R18 ;  /* 0x0003801293007388 */ /* 0x0001e80000000400 */
[----:B------:R0:W-:Y:S01]  /*11c0*/  STS.U16 [R146+0x3c0], R19 ;  /* 0x0003c01392007388 */ /* 0x0001e20000000400 */
[----:B------:R-:W-:-:S06]  /*11d0*/  NOP ;  /* 0x0000000000007918 */ /* 0x000fcc0000000000 */
[----:B------:R-:W0:Y:S04]  /*11e0*/  LDS.U16 R70, [R71] ;  /* 0x0000000047467984 */ /* 0x000e280000000400 */
        /* <DEDUP_REMOVED lines=17> */
[----:B------:R-:W-:-:S05]  /*1300*/  PRMT R9, RZ, 0x7610, R9 ;  /* 0x00007610ff097816 */ /* 0x000fca0000000009 */
[----:B------:R-:W5:Y:S01]  /*1310*/  @!P0 LDG.E.U16 R8, [R74.64+0x180] ;  /* 0x000180204a088981 */ /* 0x000f62000c1e1500 */
[----:B------:R-:W-:Y:S02]  /*1320*/  ISETP.GE.AND P0, PT, R26, UR7, PT ;  /* 0x000000071a007c0c */ /* 0x000fe4000bf06270 */
[----:B--2---:R-:W-:Y:S02]  /*1330*/  PRMT R12, RZ, 0x7610, R12 ;  /* 0x00007610ff0c7816 */ /* 0x004fe4000000000c */
[----:B------:R-:W-:Y:S02]  /*1340*/  PRMT R2, RZ, 0x7610, R2 ;  /* 0x00007610ff027816 */ /* 0x000fe40000000002 */
[----:B------:R-:W-:Y:S02]  /*1350*/  PRMT R3, RZ, 0x7610, R3 ;  /* 0x00007610ff037816 */ /* 0x000fe40000000003 */
[----:B------:R-:W-:Y:S02]  /*1360*/  PRMT R4, RZ, 0x7610, R4 ;  /* 0x00007610ff047816 */ /* 0x000fe40000000004 */
[----:B------:R-:W-:Y:S01]  /*1370*/  PRMT R6, RZ, 0x7610, R6 ;  /* 0x00007610ff067816 */ /* 0x000fe20000000006 */
[----:B------:R-:W2:Y:S02]  /*1380*/  @!P1 LDG.E.U16 R2, [R74.64] ;  /* 0x000000204a029981 */ /* 0x000ea4000c1e1500 */
[----:B------:R-:W-:-:S02]  /*1390*/  @P0 LOP3.LUT R30, R30, 0x2, RZ, 0xfc, !PT ;  /* 0x000000021e1e0812 */ /* 0x000fc400078efcff */
[----:B------:R-:W5:Y:S01]  /*13a0*/  @!P0 LDG.E.U16 R9, [R74.64+0x1c0] ;  /* 0x0001c0204a098981 */ /* 0x000f62000c1e1500 */
[----:B------:R-:W-:Y:S02]  /*13b0*/  ISETP.GE.AND P0, PT, R28, UR7, PT ;  /* 0x000000071c007c0c */ /* 0x000fe4000bf06270 */
[----:B------:R-:W-:Y:S01]  /*13c0*/  LOP3.LUT R30, R30, 0xfffffffe, RZ, 0xc0, !PT ;  /* 0xfffffffe1e1e7812 */ /* 0x000fe200078ec0ff */
[----:B------:R-:W5:Y:S01]  /*13d0*/  @!P2 LDG.E.U16 R3, [R74.64+0x40] ;  /* 0x000040204a03a981 */ /* 0x000f62000c1e1500 */
[----:B------:R-:W-:Y:S02]  /*13e0*/  PRMT R5, RZ, 0x7610, R5 ;  /* 0x00007610ff057816 */ /* 0x000fe40000000005 */
[----:B------:R-:W-:Y:S01]  /*13f0*/  PRMT R7, RZ, 0x7610, R7 ;  /* 0x00007610ff077816 */ /* 0x000fe20000000007 */
[----:B------:R-:W5:Y:S01]  /*1400*/  @!P3 LDG.E.U16 R4, [R74.64+0x80] ;  /* 0x000080204a04b981 */ /* 0x000f62000c1e1500 */
[----:B------:R-:W-:Y:S02]  /*1410*/  ISETP.GE.AND P1, PT, R34, UR7, PT ;  /* 0x0000000722007c0c */ /* 0x000fe4000bf26270 */
[----:B------:R-:W-:Y:S01]  /*1420*/  ISETP.GE.AND P2, PT, R36, UR7, PT ;  /* 0x0000000724007c0c */ /* 0x000fe2000bf46270 */
[----:B------:R-:W5:Y:S02]  /*1430*/  @!P4 LDG.E.U16 R6, [R74.64+0x140] ;  /* 0x000140204a06c981 */ /* 0x000f64000c1e1500 */
[----:B------:R-:W-:-:S02]  /*1440*/  @P0 LOP3.LUT R30, R30, 0x1, RZ, 0xfc, !PT ;  /* 0x000000011e1e0812 */ /* 0x000fc400078efcff */
[----:B------:R-:W5:Y:S01]  /*1450*/  @!P0 LDG.E.U16 R12, [R74.64+0x200] ;  /* 0x000200204a0c8981 */ /* 0x000f62000c1e1500 */
[----:B------:R-:W-:Y:S02]  /*1460*/  ISETP.GE.AND P0, PT, R32, UR7, PT ;  /* 0x0000000720007c0c */ /* 0x000fe4000bf06270 */
[----:B------:R-:W-:Y:S01]  /*1470*/  ISETP.GE.AND P3, PT, R38, UR7, PT ;  /* 0x0000000726007c0c */ /* 0x000fe2000bf66270 */
[----:B------:R-:W5:Y:S01]  /*1480*/  @!P5 LDG.E.U16 R5, [R74.64+0xc0] ;  /* 0x0000c0204a05d981 */ /* 0x000f62000c1e1500 */
[----:B------:R-:W-:Y:S02]  /*1490*/  ISETP.GE.AND P4, PT, R40, UR7, PT ;  /* 0x0000000728007c0c */ /* 0x000fe4000bf86270 */
[----:B------:R-:W-:Y:S01]  /*14a0*/  ISETP.GE.AND P5, PT, R42, UR7, PT ;  /* 0x000000072a007c0c */ /* 0x000fe2000bfa6270 */
[----:B------:R-:W5:Y:S01]  /*14b0*/  @!P6 LDG.E.U16 R7, [R74.64+0x100] ;  /* 0x000100204a07e981 */ /* 0x000f62000c1e1500 */
[----:B------:R-:W-:Y:S02]  /*14c0*/  ISETP.GE.AND P6, PT, R44, UR7, PT ;  /* 0x000000072c007c0c */ /* 0x000fe4000bfc6270 */
[----:B---3--:R-:W-:-:S02]  /*14d0*/  PRMT R13, RZ, 0x7610, R13 ;  /* 0x00007610ff0d7816 */ /* 0x008fc4000000000d */
[----:B----4-:R-:W-:Y:S02]  /*14e0*/  PRMT R14, RZ, 0x7610, R14 ;  /* 0x00007610ff0e7816 */ /* 0x010fe4000000000e */
[----:B------:R-:W-:Y:S02]  /*14f0*/  PRMT R15, RZ, 0x7610, R15 ;  /* 0x00007610ff0f7816 */ /* 0x000fe4000000000f */
[----:B-1----:R-:W-:Y:S01]  /*1500*/  PRMT R16, RZ, 0x7610, R16 ;  /* 0x00007610ff107816 */ /* 0x002fe20000000010 */
[----:B------:R-:W3:Y:S01]  /*1510*/  @!P0 LDG.E.U16 R13, [R74.64+0x240] ;  /* 0x000240204a0d8981 */ /* 0x000ee2000c1e1500 */
[----:B------:R-:W-:Y:S02]  /*1520*/  PRMT R17, RZ, 0x7610, R17 ;  /* 0x00007610ff117816 */ /* 0x000fe40000000011 */
[----:B------:R-:W-:Y:S01]  /*1530*/  PRMT R18, RZ, 0x7610, R18 ;  /* 0x00007610ff127816 */ /* 0x000fe20000000012 */
[----:B------:R-:W4:Y:S01]  /*1540*/  @!P1 LDG.E.U16 R14, [R74.64+0x280] ;  /* 0x000280204a0e9981 */ /* 0x000f22000c1e1500 */
[----:B------:R-:W-:-:S03]  /*1550*/  PRMT R19, RZ, 0x7610, R19 ;  /* 0x00007610ff137816 */ /* 0x000fc60000000013 */
[----:B------:R-:W3:Y:S04]  /*1560*/  @!P2 LDG.E.U16 R15, [R74.64+0x2c0] ;  /* 0x0002c0204a0fa981 */ /* 0x000ee8000c1e1500 */
[----:B------:R-:W4:Y:S04]  /*1570*/  @!P3 LDG.E.U16 R16, [R74.64+0x300] ;  /* 0x000300204a10b981 */ /* 0x000f28000c1e1500 */
[----:B------:R-:W4:Y:S04]  /*1580*/  @!P4 LDG.E.U16 R17, [R74.64+0x340] ;  /* 0x000340204a11c981 */ /* 0x000f28000c1e1500 */
[----:B------:R-:W4:Y:S04]  /*1590*/  @!P5 LDG.E.U16 R18, [R74.64+0x380] ;  /* 0x000380204a12d981 */ /* 0x000f28000c1e1500 */
[----:B------:R-:W4:Y:S01]  /*15a0*/  @!P6 LDG.E.U16 R19, [R74.64+0x3c0] ;  /* 0x0003c0204a13e981 */ /* 0x000f22000c1e1500 */
[----:B------:R-:W-:-:S02]  /*15b0*/  P2R R29, PR, RZ, 0x1 ;  /* 0x00000001ff1d7803 */ /* 0x000fc40000000000 */
[----:B------:R-:W-:-:S04]  /*15c0*/  LOP3.LUT P0, RZ, R30, 0x1, RZ, 0xc0, !PT ;  /* 0x000000011eff7812 */ /* 0x000fc8000780c0ff */
[----:B------:R-:W-:Y:S02]  /*15d0*/  P2R R28, PR, RZ, 0x1 ;  /* 0x00000001ff1c7803 */ /* 0x000fe40000000000 */
        /* <DEDUP_REMOVED lines=14> */
[----:B------:R-:W-:Y:S02]  /*16c0*/  LOP3.LUT P0, RZ, R30, 0x100, RZ, 0xc0, !PT ;  /* 0x000001001eff7812 */ /* 0x000fe4000780c0ff */
[----:B------:R-:W-:Y:S02]  /*16d0*/  MOV R10, UR24 ;  /* 0x00000018000a7c02 */ /* 0x000fe40008000f00 */
[----:B------:R-:W-:Y:S02]  /*16e0*/  MOV R11, UR25 ;  /* 0x00000019000b7c02 */ /* 0x000fe40008000f00 */
[----:B------:R-:W-:-:S03]  /*16f0*/  PRMT R20, RZ, 0x7610, R20 ;  /* 0x00007610ff147816 */ /* 0x000fc60000000014 */
[----:B------:R-:W-:Y:S01]  /*1700*/  IMAD.WIDE R10, R72, 0x2, R10 ;  /* 0x00000002480a7825 */ /* 0x000fe200078e020a */
[----:B------:R-:W-:Y:S02]  /*1710*/  PRMT R30, RZ, 0x7610, R30 ;  /* 0x00007610ff1e7816 */ /* 0x000fe4000000001e */
[----:B------:R-:W-:Y:S02]  /*1720*/  PRMT R32, RZ, 0x7610, R32 ;  /* 0x00007610ff207816 */ /* 0x000fe40000000020 */
[----:B------:R-:W-:Y:S02]  /*1730*/  PRMT R31, RZ, 0x7610, R31 ;  /* 0x00007610ff1f7816 */ /* 0x000fe4000000001f */
[----:B------:R-:W-:Y:S02]  /*1740*/  PRMT R34, RZ, 0x7610, R34 ;  /* 0x00007610ff227816 */ /* 0x000fe40000000022 */
[----:B------:R-:W-:Y:S01]  /*1750*/  PRMT R33, RZ, 0x7610, R33 ;  /* 0x00007610ff217816 */ /* 0x000fe20000000021 */
[----:B--2---:R-:W-:Y:S04]  /*1760*/  STS.U16 [R163], R2 ;  /* 0x00000002a3007388 */ /* 0x004fe80000000400 */
[----:B-----5:R-:W-:Y:S04]  /*1770*/  STS.U16 [R162+0x40], R3 ;  /* 0x00004003a2007388 */ /* 0x020fe80000000400 */
[----:B------:R-:W-:Y:S04]  /*1780*/  STS.U16 [R161+0x80], R4 ;  /* 0x00008004a1007388 */ /* 0x000fe80000000400 */
[----:B------:R-:W-:Y:S04]  /*1790*/  STS.U16 [R160+0xc0], R5 ;  /* 0x0000c005a0007388 */ /* 0x000fe80000000400 */
[----:B------:R-:W-:Y:S04]  /*17a0*/  STS.U16 [R158+0x100], R7 ;  /* 0x000100079e007388 */ /* 0x000fe80000000400 */
[----:B------:R-:W-:Y:S04]  /*17b0*/  STS.U16 [R157+0x140], R6 ;  /* 0x000140069d007388 */ /* 0x000fe80000000400 */
[----:B------:R-:W-:Y:S04]  /*17c0*/  STS.U16 [R155+0x180], R8 ;  /* 0x000180089b007388 */ /* 0x000fe80000000400 */
[----:B------:R-:W-:Y:S04]  /*17d0*/  STS.U16 [R154+0x1c0], R9 ;  /* 0x0001c0099a007388 */ /* 0x000fe80000000400 */
[----:B------:R-:W-:Y:S04]  /*17e0*/  STS.U16 [R153+0x200], R12 ;  /* 0x0002000c99007388 */ /* 0x000fe80000000400 */
[----:B---3--:R-:W-:Y:S04]  /*17f0*/  STS.U16 [R152+0x240], R13 ;  /* 0x0002400d98007388 */ /* 0x008fe80000000400 */
[----:B----4-:R-:W-:Y:S04]  /*1800*/  STS.U16 [R151+0x280], R14 ;  /* 0x0002800e97007388 */ /* 0x010fe80000000400 */
[----:B------:R-:W-:Y:S04]  /*1810*/  STS.U16 [R150+0x2c0], R15 ;  /* 0x0002c00f96007388 */ /* 0x000fe80000000400 */
[----:B------:R-:W-:Y:S04]  /*1820*/  STS.U16 [R149+0x300], R16 ;  /* 0x0003001095007388 */ /* 0x000fe80000000400 */
[----:B------:R-:W-:Y:S04]  /*1830*/  STS.U16 [R148+0x340], R17 ;  /* 0x0003401194007388 */ /* 0x000fe80000000400 */
[----:B------:R-:W-:Y:S04]  /*1840*/  STS.U16 [R147+0x380], R18 ;  /* 0x0003801293007388 */ /* 0x000fe80000000400 */
[----:B------:R0:W-:Y:S01]  /*1850*/  STS.U16 [R146+0x3c0], R19 ;  /* 0x0003c01392007388 */ /* 0x0001e20000000400 */
[----:B------:R-:W-:-:S06]  /*1860*/  NOP ;  /* 0x0000000000007918 */ /* 0x000fcc0000000000 */
[----:B------:R-:W1:Y:S04]  /*1870*/  LDS.U16 R9, [R71] ;  /* 0x0000000047097984 */ /* 0x000e680000000400 */
[----:B------:R-:W2:Y:S04]  /*1880*/  LDS.U16 R12, [R71+0x2] ;  /* 0x00000200470c7984 */ /* 0x000ea80000000400 */
[----:B------:R-:W3:Y:S04]  /*1890*/  LDS.U16 R13, [R71+0x4] ;  /* 0x00000400470d7984 */ /* 0x000ee80000000400 */
[----:B------:R-:W4:Y:S04]  /*18a0*/  LDS.U16 R14, [R71+0x6] ;  /* 0x00000600470e7984 */ /* 0x000f280000000400 */
[----:B------:R-:W2:Y:S04]  /*18b0*/  LDS.U16 R15, [R71+0x8] ;  /* 0x00000800470f7984 */ /* 0x000ea80000000400 */
[----:B------:R-:W0:Y:S04]  /*18c0*/  LDS.U16 R16, [R71+0xa] ;  /* 0x00000a0047107984 */ /* 0x000e280000000400 */
[----:B------:R-:W0:Y:S04]  /*18d0*/  LDS.U16 R17, [R71+0xc] ;  /* 0x00000c0047117984 */ /* 0x000e280000000400 */
[----:B------:R-:W1:Y:S04]  /*18e0*/  LDS.U16 R18, [R71+0xe] ;  /* 0x00000e0047127984 */ /* 0x000e680000000400 */
        /* <DEDUP_REMOVED lines=9> */
[----:B0-----:R-:W-:-:S05]  /*1980*/  PRMT R19, RZ, 0x7610, R19 ;  /* 0x00007610ff137816 */ /* 0x001fca0000000013 */
[----:B------:R0:W5:Y:S01]  /*1990*/  @!P0 LDG.E.U16 R20, [R10.64] ;  /* 0x000000200a148981 */ /* 0x000162000c1e1500 */
[----:B------:R-:W-:-:S03]  /*19a0*/  ISETP.NE.AND P0, PT, R21, RZ, PT ;  /* 0x000000ff1500720c */ /* 0x000fc60003f05270 */
[----:B------:R0:W5:Y:S04]  /*19b0*/  @!P1 LDG.E.U16 R30, [R10.64+0x280] ;  /* 0x000280200a1e9981 */ /* 0x000168000c1e1500 */
[----:B------:R0:W5:Y:S04]  /*19c0*/  @!P3 LDG.E.U16 R32, [R10.64+0x300] ;  /* 0x000300200a20b981 */ /* 0x000168000c1e1500 */
[----:B------:R0:W5:Y:S04]  /*19d0*/  @!P4 LDG.E.U16 R31, [R10.64+0x340] ;  /* 0x000340200a1fc981 */ /* 0x000168000c1e1500 */
[----:B------:R0:W5:Y:S01]  /*19e0*/  @!P0 LDG.E.U16 R19, [R10.64+0x40] ;  /* 0x000040200a138981 */ /* 0x000162000c1e1500 */
[----:B------:R-:W-:-:S02]  /*19f0*/  ISETP.NE.AND P0, PT, R22, RZ, PT ;  /* 0x000000ff1600720c */ /* 0x000fc40003f05270 */
[----:B------:R-:W-:Y:S01]  /*1a00*/  PRMT R22, RZ, 0x7610, R22 ;  /* 0x00007610ff167816 */ /* 0x000fe20000000016 */
[----:B------:R0:W5:Y:S01]  /*1a10*/  @!P5 LDG.E.U16 R34, [R10.64+0x380] ;  /* 0x000380200a22d981 */ /* 0x000162000c1e1500 */
[----:B------:R-:W-:-:S03]  /*1a20*/  PRMT R21, RZ, 0x7610, R21 ;  /* 0x00007610ff157816 */ /* 0x000fc60000000015 */
[----:B------:R0:W5:Y:S06]  /*1a30*/  @!P6 LDG.E.U16 R33, [R10.64+0x3c0] ;  /* 0x0003c0200a21e981 */ /* 0x00016c000c1e1500 */
[----:B------:R0:W5:Y:S01]  /*1a40*/  @!P0 LDG.E.U16 R22, [R10.64+0x80] ;  /* 0x000080200a168981 */ /* 0x000162000c1e1500 */
[----:B------:R-:W-:Y:S02]  /*1a50*/  ISETP.NE.AND P0, PT, R23, RZ, PT ;  /* 0x000000ff1700720c */ /* 0x000fe40003f05270 */
[----:B------:R-:W-:-:S11]  /*1a60*/  PRMT R23, RZ, 0x7610, R23 ;  /* 0x00007610ff177816 */ /* 0x000fd60000000017 */
[----:B------:R0:W5:Y:S01]  /*1a70*/  @!P0 LDG.E.U16 R21, [R10.64+0xc0] ;  /* 0x0000c0200a158981 */ /* 0x000162000c1e1500 */
[----:B------:R-:W-:Y:S02]  /*1a80*/  ISETP.NE.AND P0, PT, R24, RZ, PT ;  /* 0x000000ff1800720c */ /* 0x000fe40003f05270 */
[----:B------:R-:W-:-:S11]  /*1a90*/  PRMT R24, RZ, 0x7610, R24 ;  /* 0x00007610ff187816 */ /* 0x000fd60000000018 */
[----:B------:R0:W5:Y:S01]  /*1aa0*/  @!P0 LDG.E.U16 R23, [R10.64+0x100] ;  /* 0x000100200a178981 */ /* 0x000162000c1e1500 */
[----:B------:R-:W-:-:S13]  /*1ab0*/  ISETP.NE.AND P0, PT, R25, RZ, PT ;  /* 0x000000ff1900720c */ /* 0x000fda0003f05270 */
[----:B------:R0:W5:Y:S01]  /*1ac0*/  @!P0 LDG.E.U16 R24, [R10.64+0x140] ;  /* 0x000140200a188981 */ /* 0x000162000c1e1500 */
[----:B------:R-:W-:Y:S02]  /*1ad0*/  ISETP.NE.AND P0, PT, R26, RZ, PT ;  /* 0x000000ff1a00720c */ /* 0x000fe40003f05270 */
[----:B------:R-:W-:Y:S02]  /*1ae0*/  PRMT R26, RZ, 0x7610, R26 ;  /* 0x00007610ff1a7816 */ /* 0x000fe4000000001a */
[----:B------:R-:W-:-:S09]  /*1af0*/  PRMT R25, RZ, 0x7610, R25 ;  /* 0x00007610ff197816 */ /* 0x000fd20000000019 */
[----:B------:R0:W5:Y:S01]  /*1b00*/  @!P0 LDG.E.U16 R26, [R10.64+0x180] ;  /* 0x000180200a1a8981 */ /* 0x000162000c1e1500 */
[----:B------:R-:W-:-:S13]  /*1b10*/  ISETP.NE.AND P0, PT, R27, RZ, PT ;  /* 0x000000ff1b00720c */ /* 0x000fda0003f05270 */
[----:B------:R0:W5:Y:S01]  /*1b20*/  @!P0 LDG.E.U16 R25, [R10.64+0x1c0] ;  /* 0x0001c0200a198981 */ /* 0x000162000c1e1500 */
[----:B------:R-:W-:Y:S02]  /*1b30*/  ISETP.NE.AND P0, PT, R28, RZ, PT ;  /* 0x000000ff1c00720c */ /* 0x000fe40003f05270 */
[----:B------:R-:W-:Y:S02]  /*1b40*/  PRMT R28, RZ, 0x7610, R28 ;  /* 0x00007610ff1c7816 */ /* 0x000fe4000000001c */
[----:B------:R-:W-:-:S09]  /*1b50*/  PRMT R27, RZ, 0x7610, R27 ;  /* 0x00007610ff1b7816 */ /* 0x000fd2000000001b */
[----:B------:R0:W5:Y:S01]  /*1b60*/  @!P0 LDG.E.U16 R28, [R10.64+0x200] ;  /* 0x000200200a1c8981 */ /* 0x000162000c1e1500 */
[----:B------:R-:W-:Y:S02]  /*1b70*/  ISETP.NE.AND P0, PT, R29, RZ, PT ;  /* 0x000000ff1d00720c */ /* 0x000fe40003f05270 */
[----:B------:R-:W-:-:S06]  /*1b80*/  PRMT R29, RZ, 0x7610, R29 ;  /* 0x00007610ff1d7816 */ /* 0x000fcc000000001d */
[----:B------:R0:W5:Y:S05]  /*1b90*/  @!P2 LDG.E.U16 R29, [R10.64+0x2c0] ;  /* 0x0002c0200a1da981 */ /* 0x00016a000c1e1500 */
[----:B------:R0:W5:Y:S02]  /*1ba0*/  @!P0 LDG.E.U16 R27, [R10.64+0x240] ;  /* 0x000240200a1b8981 */ /* 0x000164000c1e1500 */
[----:B0-----:R-:W-:Y:S02]  /*1bb0*/  HADD2.F32 R10, -RZ, R70.H0_H0 ;  /* 0x20000046ff0a7230 */ /* 0x001fe40000004100 */
[----:B------:R-:W-:Y:S02]  /*1bc0*/  HADD2.F32 R11, -RZ, R69.H0_H0 ;  /* 0x20000045ff0b7230 */ /* 0x000fe40000004100 */
[----:B-1----:R-:W-:-:S05]  /*1bd0*/  HADD2.F32 R9, -RZ, R9.H0_H0 ;  /* 0x20000009ff097230 */ /* 0x002fca0000004100 */
[----:B------:R-:W-:-:S05]  /*1be0*/  FADD.FTZ R46, R9, UR4 ;  /* 0x00000004092e7e21 */ /* 0x000fca0008010000 */
[----:B------:R-:W-:Y:S01]  /*1bf0*/  FSETP.GTU.FTZ.AND P4, PT, R46, 20, PT ;  /* 0x41a000002e00780b */ /* 0x000fe20003f9c000 */
[----:B--2---:R-:W-:Y:S02]  /*1c00*/  HADD2.F32 R12, -RZ, R12.H0_H0 ;  /* 0x2000000cff0c7230 */ /* 0x004fe40000004100 */
[----:B---3--:R-:W-:Y:S02]  /*1c10*/  HADD2.F32 R13, -RZ, R13.H0_H0 ;  /* 0x2000000dff0d7230 */ /* 0x008fe40000004100 */
[----:B----4-:R-:W-:Y:S02]  /*1c20*/  HADD2.F32 R14, -RZ, R14.H0_H0 ;  /* 0x2000000eff0e7230 */ /* 0x010fe40000004100 */
[----:B------:R-:W-:Y:S02]  /*1c30*/  HADD2.F32 R15, -RZ, R15.H0_H0 ;  /* 0x2000000fff0f7230 */ /* 0x000fe40000004100 */
[----:B------:R-:W-:Y:S01]  /*1c40*/  HADD2.F32 R16, -RZ, R16.H0_H0 ;  /* 0x20000010ff107230 */ /* 0x000fe20000004100 */
[----:B------:R-:W-:Y:S01]  /*1c50*/  FADD.FTZ R45, R12, UR4 ;  /* 0x000000040c2d7e21 */ /* 0x000fe20008010000 */
[----:B------:R-:W-:Y:S01]  /*1c60*/  HADD2.F32 R17, -RZ, R17.H0_H0 ;  /* 0x20000011ff117230 */ /* 0x000fe20000004100 */
[----:B------:R-:W-:-:S02]  /*1c70*/  FADD.FTZ R44, R13, UR4 ;  /* 0x000000040d2c7e21 */ /* 0x000fc40008010000 */
[----:B------:R-:W-:Y:S02]  /*1c80*/  FADD.FTZ R39, R14, UR4 ;  /* 0x000000040e277e21 */ /* 0x000fe40008010000 */
[----:B------:R-:W-:Y:S02]  /*1c90*/  FADD.FTZ R38, R15, UR4 ;  /* 0x000000040f267e21 */ /* 0x000fe40008010000 */
[----:B------:R-:W-:Y:S01]  /*1ca0*/  FADD.FTZ R37, R16, UR4 ;  /* 0x0000000410257e21 */ /* 0x000fe20008010000 */
[----:B------:R-:W-:Y:S01]  /*1cb0*/  BSSY B0, `(.L_x_78) ;  /* 0x0000066000007945 */ /* 0x000fe20003800000 */
[----:B------:R-:W-:Y:S01]  /*1cc0*/  FSETP.GTU.FTZ.AND P3, PT, R45, 20, PT ;  /* 0x41a000002d00780b */ /* 0x000fe20003f7c000 */
[----:B------:R-:W-:Y:S01]  /*1cd0*/  HADD2.F32 R12, -RZ, R61.H0_H0 ;  /* 0x2000003dff0c7230 */ /* 0x000fe20000004100 */
[----:B------:R-:W-:Y:S01]  /*1ce0*/  FSETP.GTU.FTZ.AND P2, PT, R44, 20, PT ;  /* 0x41a000002c00780b */ /* 0x000fe20003f5c000 */
[----:B------:R-:W-:Y:S01]  /*1cf0*/  HADD2.F32 R18, -RZ, R18.H0_H0 ;  /* 0x20000012ff127230 */ /* 0x000fe20000004100 */
[----:B------:R-:W-:Y:S01]  /*1d00*/  FSETP.GTU.FTZ.AND P1, PT, R39, 20, PT ;  /* 0x41a000002700780b */ /* 0x000fe20003f3c000 */
[----:B------:R-:W-:Y:S01]  /*1d10*/  FADD.FTZ R35, R17, UR4 ;  /* 0x0000000411237e21 */ /* 0x000fe20008010000 */
[----:B------:R-:W-:-:S02]  /*1d20*/  FSETP.GTU.FTZ.AND P0, PT, R38, 20, PT ;  /* 0x41a000002600780b */ /* 0x000fc40003f1c000 */
[----:B------:R-:W-:Y:S01]  /*1d30*/  FSETP.GTU.FTZ.AND P6, PT, R37, 20, PT ;  /* 0x41a000002500780b */ /* 0x000fe20003fdc000 */
[----:B-----5:R-:W-:Y:S04]  /*1d40*/  STS.U16 [R163], R20 ;  /* 0x00000014a3007388 */ /* 0x020fe80000000400 */
        /* <DEDUP_REMOVED lines=16> */
[----:B------:R-:W0:Y:S04]  /*1e50*/  LDS.U16 R54, [R71] ;  /* 0x0000000047367984 */ /* 0x000e280000000400 */
[----:B------:R-:W1:Y:S04]  /*1e60*/  LDS.U16 R53, [R71+0x2] ;  /* 0x0000020047357984 */ /* 0x000e680000000400 */
[----:B------:R-:W2:Y:S04]  /*1e70*/  LDS.U16 R52, [R71+0x4] ;  /* 0x0000040047347984 */ /* 0x000ea80000000400 */
[----:B------:R-:W3:Y:S04]  /*1e80*/  LDS.U16 R51, [R71+0x6] ;  /* 0x0000060047337984 */ /* 0x000ee80000000400 */
[----:B------:R-:W4:Y:S04]  /*1e90*/  LDS.U16 R50, [R71+0x8] ;  /* 0x0000080047327984 */ /* 0x000f280000000400 */
[----:B------:R-:W5:Y:S04]  /*1ea0*/  LDS.U16 R49, [R71+0xa] ;  /* 0x00000a0047317984 */ /* 0x000f680000000400 */
[----:B------:R-:W3:Y:S04]  /*1eb0*/  LDS.U16 R48, [R71+0xc] ;  /* 0x00000c0047307984 */ /* 0x000ee80000000400 */
[----:B------:R-:W4:Y:S04]  /*1ec0*/  LDS.U16 R47, [R71+0xe] ;  /* 0x00000e00472f7984 */ /* 0x000f280000000400 */
[----:B------:R-:W5:Y:S04]  /*1ed0*/  LDS.U16 R36, [R71+0x10] ;  /* 0x0000100047247984 */ /* 0x000f680000000400 */
[----:B------:R-:W5:Y:S01]  /*1ee0*/  LDS.U16 R34, [R71+0x12] ;  /* 0x0000120047227984 */ /* 0x000f620000000400 */
[----:B0-----:R-:W-:-:S03]  /*1ef0*/  HADD2.F32 R54, -RZ, R54.H0_H0 ;  /* 0x20000036ff367230 */ /* 0x001fc60000004100 */
[----:B------:R0:W0:Y:S01]  /*1f00*/  LDS.U16 R32, [R71+0x14] ;  /* 0x0000140047207984 */ /* 0x0000220000000400 */
[----:B-1----:R-:W-:Y:S01]  /*1f10*/  HADD2.F32 R53, -RZ, R53.H0_H0 ;  /* 0x20000035ff357230 */ /* 0x002fe20000004100 */
[----:B------:R-:W-:Y:S02]  /*1f20*/  FFMA.FTZ R10, R54, R10, R165 ;  /* 0x0000000a360a7223 */ /* 0x000fe400000100a5 */
[----:B------:R1:W0:Y:S01]  /*1f30*/  LDS.U16 R30, [R71+0x16] ;  /* 0x00001600471e7984 */ /* 0x0002220000000400 */
[----:B------:R-:W-:-:S03]  /*1f40*/  HADD2.F32 R19, -RZ, R68.H0_H0 ;  /* 0x20000044ff137230 */ /* 0x000fc60000004100 */
[----:B------:R1:W0:Y:S01]  /*1f50*/  LDS.U16 R28, [R71+0x18] ;  /* 0x00001800471c7984 */ /* 0x0002220000000400 */
[----:B--2---:R-:W-:-:S03]  /*1f60*/  HADD2.F32 R52, -RZ, R52.H0_H0 ;  /* 0x20000034ff347230 */ /* 0x004fc60000004100 */
[----:B------:R1:W2:Y:S04]  /*1f70*/  LDS.U16 R26, [R71+0x1a] ;  /* 0x00001a00471a7984 */ /* 0x0002a80000000400 */
[----:B------:R1:W0:Y:S04]  /*1f80*/  LDS.U16 R24, [R71+0x1c] ;  /* 0x00001c0047187984 */ /* 0x0002280000000400 */
[----:B------:R1:W0:Y:S01]  /*1f90*/  LDS.U16 R22, [R71+0x1e] ;  /* 0x00001e0047167984 */ /* 0x0002220000000400 */
[----:B------:R-:W-:Y:S01]  /*1fa0*/  FFMA.FTZ R11, R53, R11, R10 ;  /* 0x0000000b350b7223 */ /* 0x000fe2000001000a */
[----:B------:R-:W-:-:S02]  /*1fb0*/  HADD2.F32 R20, -RZ, R67.H0_H0 ;  /* 0x20000043ff147230 */ /* 0x000fc40000004100 */
[----:B---3--:R-:W-:Y:S01]  /*1fc0*/  HADD2.F32 R51, -RZ, R51.H0_H0 ;  /* 0x20000033ff337230 */ /* 0x008fe20000004100 */
[----:B------:R-:W-:Y:S01]  /*1fd0*/  FFMA.FTZ R10, R52, R19, R11 ;  /* 0x00000013340a7223 */ /* 0x000fe2000001000b */
[----:B------:R-:W-:Y:S02]  /*1fe0*/  HADD2.F32 R19, -RZ, R66.H0_H0 ;  /* 0x20000042ff137230 */ /* 0x000fe40000004100 */
[----:B----4-:R-:W-:Y:S01]  /*1ff0*/  HADD2.F32 R50, -RZ, R50.H0_H0 ;  /* 0x20000032ff327230 */ /* 0x010fe20000004100 */
[----:B------:R-:W-:Y:S01]  /*2000*/  FFMA.FTZ R11, R51, R20, R10 ;  /* 0x00000014330b7223 */ /* 0x000fe2000001000a */
[----:B------:R-:W-:Y:S02]  /*2010*/  HADD2.F32 R20, -RZ, R65.H0_H0 ;  /* 0x20000041ff147230 */ /* 0x000fe40000004100 */
[----:B-----5:R-:W-:Y:S01]  /*2020*/  HADD2.F32 R49, -RZ, R49.H0_H0 ;  /* 0x20000031ff317230 */ /* 0x020fe20000004100 */
[----:B------:R-:W-:Y:S01]  /*2030*/  FFMA.FTZ R10, R50, R19, R11 ;  /* 0x00000013320a7223 */ /* 0x000fe2000001000b */
[----:B------:R-:W-:-:S03]  /*2040*/  HADD2.F32 R48, -RZ, R48.H0_H0 ;  /* 0x20000030ff307230 */ /* 0x000fc60000004100 */
[----:B------:R-:W-:Y:S01]  /*2050*/  FFMA.FTZ R11, R49, R20, R10 ;  /* 0x00000014310b7223 */ /* 0x000fe2000001000a */
[----:B------:R-:W-:Y:S02]  /*2060*/  HADD2.F32 R10, -RZ, R64.H0_H0 ;  /* 0x20000040ff0a7230 */ /* 0x000fe40000004100 */
[----:B------:R-:W-:Y:S02]  /*2070*/  HADD2.F32 R19, -RZ, R63.H0_H0 ;  /* 0x2000003fff137230 */ /* 0x000fe40000004100 */
[----:B------:R-:W-:Y:S01]  /*2080*/  HADD2.F32 R47, -RZ, R47.H0_H0 ;  /* 0x2000002fff2f7230 */ /* 0x000fe20000004100 */
[----:B------:R-:W-:Y:S01]  /*2090*/  FFMA.FTZ R10, R48, R10, R11 ;  /* 0x0000000a300a7223 */ /* 0x000fe2000001000b */
[----:B------:R-:W-:Y:S01]  /*20a0*/  HADD2.F32 R36, -RZ, R36.H0_H0 ;  /* 0x20000024ff247230 */ /* 0x000fe20000004100 */
[----:B------:R-:W-:Y:S02]  /*20b0*/  IMAD.MOV.U32 R20, RZ, RZ, c[0x0][0x16c] ;  /* 0x00005b00ff147624 */ /* 0x000fe400078e00ff */
[----:B------:R-:W-:Y:S01]  /*20c0*/  FFMA.FTZ R19, R47, R19, R10 ;  /* 0x000000132f137223 */ /* 0x000fe2000001000a */
[----:B------:R-:W-:-:S02]  /*20d0*/  HADD2.F32 R10, -RZ, R62.H0_H0 ;  /* 0x2000003eff0a7230 */ /* 0x000fc40000004100 */
[----:B------:R-:W-:Y:S01]  /*20e0*/  ISETP.GE.AND P5, PT, R20, 0x1, PT ;  /* 0x000000011400780c */ /* 0x000fe20003fa6270 */
[----:B------:R-:W-:Y:S02]  /*20f0*/  HADD2.F32 R34, -RZ, R34.H0_H0 ;  /* 0x20000022ff227230 */ /* 0x000fe40000004100 */
[----:B------:R-:W-:Y:S01]  /*2100*/  FFMA.FTZ R19, R36, R10, R19 ;  /* 0x0000000a24137223 */ /* 0x000fe20000010013 */
[----:B------:R-:W-:Y:S05]  /*2110*/  @P4 BRA `(.L_x_79) ;  /* 0x000001f000004947 */ /* 0x000fea0003800000 */
[----:B-12---:R-:W-:Y:S01]  /*2120*/  FMUL.FTZ R46, R46, 1.4426950216293334961 ;  /* 0x3fb8aa3b2e2e7820 */ /* 0x006fe20000410000 */
[----:B------:R-:W-:Y:S01]  /*2130*/  HFMA2.MMA R14, -RZ, RZ, 1.625, 0 ;  /* 0x3e800000ff0e7435 */ /* 0x000fe200000001ff */
[----:B------:R-:W-:Y:S02]  /*2140*/  MOV R13, 0x3d39bf78 ;  /* 0x3d39bf78000d7802 */ /* 0x000fe40000000f00 */
[----:B------:R-:W1:Y:S02]  /*2150*/  MUFU.EX2 R16, R46 ;  /* 0x0000002e00107308 */ /* 0x000e640000000800 */
[C---:B-1----:R-:W-:Y:S01]  /*2160*/  FADD.FTZ.RZ R9, R16.reuse, 1 ;  /* 0x3f80000010097421 */ /* 0x042fe2000001c000 */
[----:B------:R-:W-:-:S04]  /*2170*/  ISETP.GE.U32.AND P4, PT, R16, 0x7f800000, PT ;  /* 0x7f8000001000780c */ /* 0x000fc80003f86070 */
[----:B------:R-:W-:-:S04]  /*2180*/  IADD3 R9, R9, -0x3f400000, RZ ;  /* 0xc0c0000009097810 */ /* 0x000fc80007ffe0ff */
[----:B------:R-:W-:-:S04]  /*2190*/  LOP3.LUT R9, R9, 0xff800000, RZ, 0xc0, !PT ;  /* 0xff80000009097812 */ /* 0x000fc800078ec0ff */
[----:B------:R-:W-:Y:S02]  /*21a0*/  IADD3 R11, -R9, 0x40800000, RZ ;  /* 0x40800000090b7810 */ /* 0x000fe40007ffe1ff */
[----:B------:R-:W-:Y:S02]  /*21b0*/  IADD3 R10, R16, -R9, RZ ;  /* 0x80000009100a7210 */ /* 0x000fe40007ffe0ff */
[----:B------:R-:W1:Y:S01]  /*21c0*/  I2F R9, R9 ;  /* 0x0000000900097306 */ /* 0x000e620000201400 */
[----:B------:R-:W-:-:S04]  /*21d0*/  FFMA.FTZ R11, R11, R14, -1 ;  /* 0xbf8000000b0b7423 */ /* 0x000fc8000001000e */
[----:B------:R-:W-:-:S04]  /*21e0*/  FADD.FTZ R10, R10, R11 ;  /* 0x0000000b0a0a7221 */ /* 0x000fc80000010000 */
[----:B------:R-:W-:-:S04]  /*21f0*/  FFMA.FTZ R11, R10, -R13, 0.10546888411045074463 ;  /* 0x3dd800120a0b7423 */ /* 0x000fc8000001080d */
[C---:B------:R-:W-:Y:S02]  /*2200*/  FFMA.FTZ R11, R10.reuse, R11, -0.13229703903198242188 ;  /* 0xbe0778e00a0b7423 */ /* 0x040fe4000001000b */
[----:B-1----:R-:W-:Y:S02]  /*2210*/  FMUL.FTZ R46, R9, 1.1920928955078125e-07 ;  /* 0x34000000092e7820 */ /* 0x002fe40000410000 */
[----:B------:R-:W-:-:S04]  /*2220*/  FFMA.FTZ R11, R10, R11, 0.14491446316242218018 ;  /* 0x3e1464750a0b7423 */ /* 0x000fc8000001000b */
[----:B------:R-:W-:-:S04]  /*2230*/  FFMA.FTZ R11, R10, R11, -0.16641564667224884033 ;  /* 0xbe2a68dd0a0b7423 */ /* 0x000fc8000001000b */
[----:B------:R-:W-:-:S04]  /*2240*/  FFMA.FTZ R11, R10, R11, 0.19988867640495300293 ;  /* 0x3e4caf9e0a0b7423 */ /* 0x000fc8000001000b */
[----:B------:R-:W-:-:S04]  /*2250*/  FFMA.FTZ R11, R10, R11, -0.25000196695327758789 ;  /* 0xbe8000420a0b7423 */ /* 0x000fc8000001000b */
[----:B------:R-:W-:-:S04]  /*2260*/  FFMA.FTZ R11, R10, R11, 0.33333510160446166992 ;  /* 0x3eaaaae60a0b7423 */ /* 0x000fc8000001000b */
[----:B------:R-:W-:-:S04]  /*2270*/  FFMA.FTZ R11, R10, R11, -0.5 ;  /* 0xbf0000000a0b7423 */ /* 0x000fc8000001000b */
[----:B------:R-:W-:-:S04]  /*2280*/  FMUL.FTZ R11, R10, R11 ;  /* 0x0000000b0a0b7220 */ /* 0x000fc80000410000 */
[----:B------:R-:W-:-:S04]  /*2290*/  FFMA.FTZ R11, R10, R11, R10 ;  /* 0x0000000b0a0b7223 */ /* 0x000fc8000001000a */
[----:B------:R-:W-:Y:S01]  /*22a0*/  FFMA.FTZ R46, R46, 0.69314718246459960938, R11 ;  /* 0x3f3172182e2e7823 */ /* 0x000fe2000001000b */
[----:B------:R-:W-:Y:S05]  /*22b0*/  @!P4 BRA `(.L_x_79) ;  /* 0x000000500000c947 */ /* 0x000fea0003800000 */
[----:B------:R-:W-:-:S13]  /*22c0*/  ISETP.GE.AND P4, PT, R16, -0x407fffff, PT ;  /* 0xbf8000011000780c */ /* 0x000fda0003f86270 */
[----:B------:R-:W-:-:S05]  /*22d0*/  @P4 MOV R9, 0x7f800000 ;  /* 0x7f80000000094802 */ /* 0x000fca0000000f00 */
[C---:B------:R-:W-:Y:S01]  /*22e0*/  @P4 FFMA.FTZ R46, R16.reuse, R9, +INF ;  /* 0x7f800000102e4423 */ /* 0x040fe20000010009 */
[----:B------:R-:W-:-:S04]  /*22f0*/  FSETP.NEU.FTZ.AND P4, PT, R16, RZ, PT ;  /* 0x000000ff1000720b */ /* 0x000fc80003f9d000 */
[----:B------:R-:W-:-:S04]  /*2300*/  FSEL R46, R46, -RZ, P4 ;  /* 0x800000ff2e2e7208 */ /* 0x000fc80002000000 */
.L_x_79:
[----:B-12---:R-:W-:Y:S05]  /*2310*/  BSYNC B0 ;  /* 0x0000000000007941 */ /* 0x006fea0003800000 */
.L_x_78:
[----:B------:R-:W-:Y:S01]  /*2320*/  BSSY B0, `(.L_x_80) ;  /* 0x0000027000007945 */ /* 0x000fe20003800000 */
[----:B------:R-:W-:Y:S01]  /*2330*/  FSETP.GTU.FTZ.AND P4, PT, R35, 20, PT ;  /* 0x41a000002300780b */ /* 0x000fe20003f9c000 */
[----:B------:R-:W-:Y:S01]  /*2340*/  FFMA.FTZ R19, R34, R12, R19 ;  /* 0x0000000c22137223 */ /* 0x000fe20000010013 */
[----:B------:R-:W-:Y:S01]  /*2350*/  HADD2.F32 R11, -RZ, R60.H0_H0 ;  /* 0x2000003cff0b7230 */ /* 0x000fe20000004100 */
[----:B------:R-:W-:Y:S01]  /*2360*/  FADD.FTZ R33, R18, UR4 ;  /* 0x0000000412217e21 */ /* 0x000fe20008010000 */
[----:B------:R-:W-:Y:S02]  /*2370*/  HADD2.F32 R31, -RZ, R8.H0_H0 ;  /* 0x20000008ff1f7230 */ /* 0x000fe40000004100 */
[----:B0-----:R-:W-:Y:S01]  /*2380*/  HADD2.F32 R32, -RZ, R32.H0_H0 ;  /* 0x20000020ff207230 */ /* 0x001fe20000004100 */
[----:B------:R-:W-:Y:S05]  /*2390*/  @P3 BRA `(.L_x_81) ;  /* 0x000001f000003947 */ /* 0x000fea0003800000 */
[----:B------:R-:W-:Y:S01]  /*23a0*/  FMUL.FTZ R45, R45, 1.4426950216293334961 ;  /* 0x3fb8aa3b2d2d7820 */ /* 0x000fe20000410000 */
[----:B------:R-:W-:Y:S01]  /*23b0*/  HFMA2.MMA R15, -RZ, RZ, 1.625, 0 ;  /* 0x3e800000ff0f7435 */ /* 0x000fe200000001ff */
[----:B------:R-:W-:-:S02]  /*23c0*/  MOV R12, 0x3d39bf78 ;  /* 0x3d39bf78000c7802 */ /* 0x000fc40000000f00 */
[----:B------:R-:W0:Y:S02]  /*23d0*/  MUFU.EX2 R13, R45 ;  /* 0x0000002d000d7308 */ /* 0x000e240000000800 */
[C---:B0-----:R-:W-:Y:S01]  /*23e0*/  FADD.FTZ.RZ R8, R13.reuse, 1 ;  /* 0x3f8000000d087421 */ /* 0x041fe2000001c000 */
[----:B------:R-:W-:-:S04]  /*23f0*/  ISETP.GE.U32.AND P3, PT, R13, 0x7f800000, PT ;  /* 0x7f8000000d00780c */ /* 0x000fc80003f66070 */
[----:B------:R-:W-:-:S04]  /*2400*/  IADD3 R8, R8, -0x3f400000, RZ ;  /* 0xc0c0000008087810 */ /* 0x000fc80007ffe0ff */
[----:B------:R-:W-:-:S04]  /*2410*/  LOP3.LUT R8, R8, 0xff800000, RZ, 0xc0, !PT ;  /* 0xff80000008087812 */ /* 0x000fc800078ec0ff */
[----:B------:R-:W-:Y:S02]  /*2420*/  IADD3 R10, -R8, 0x40800000, RZ ;  /* 0x40800000080a7810 */ /* 0x000fe40007ffe1ff */
[----:B------:R-:W-:Y:S02]  /*2430*/  IADD3 R9, R13, -R8, RZ ;  /* 0x800000080d097210 */ /* 0x000fe40007ffe0ff */
[----:B------:R-:W0:Y:S01]  /*2440*/  I2F R8, R8 ;  /* 0x0000000800087306 */ /* 0x000e220000201400 */
[----:B------:R-:W-:-:S04]  /*2450*/  FFMA.FTZ R10, R10, R15, -1 ;  /* 0xbf8000000a0a7423 */ /* 0x000fc8000001000f */
[----:B------:R-:W-:-:S04]  /*2460*/  FADD.FTZ R9, R9, R10 ;  /* 0x0000000a09097221 */ /* 0x000fc80000010000 */
[----:B------:R-:W-:-:S04]  /*2470*/  FFMA.FTZ R10, R9, -R12, 0.10546888411045074463 ;  /* 0x3dd80012090a7423 */ /* 0x000fc8000001080c */
[C---:B------:R-:W-:Y:S02]  /*2480*/  FFMA.FTZ R10, R9.reuse, R10, -0.13229703903198242188 ;  /* 0xbe0778e0090a7423 */ /* 0x040fe4000001000a */
[----:B0-----:R-:W-:Y:S02]  /*2490*/  FMUL.FTZ R45, R8, 1.1920928955078125e-07 ;  /* 0x34000000082d7820 */ /* 0x001fe40000410000 */
        /* <DEDUP_REMOVED lines=11> */
[----:B------:R-:W-:-:S04]  /*2550*/  @P3 IMAD.MOV.U32 R8, RZ, RZ, 0x7f800000 ;  /* 0x7f800000ff083424 */ /* 0x000fc800078e00ff */
[C---:B------:R-:W-:Y:S01]  /*2560*/  @P3 FFMA.FTZ R45, R13.reuse, R8, +INF ;  /* 0x7f8000000d2d3423 */ /* 0x040fe20000010008 */
[----:B------:R-:W-:-:S04]  /*2570*/  FSETP.NEU.FTZ.AND P3, PT, R13, RZ, PT ;  /* 0x000000ff0d00720b */ /* 0x000fc80003f7d000 */
[----:B------:R-:W-:-:S04]  /*2580*/  FSEL R45, R45, -RZ, P3 ;  /* 0x800000ff2d2d7208 */ /* 0x000fc80001800000 */
.L_x_81:
[----:B------:R-:W-:Y:S05]  /*2590*/  BSYNC B0 ;  /* 0x0000000000007941 */ /* 0x000fea0003800000 */
.L_x_80:
[----:B------:R-:W-:Y:S01]  /*25a0*/  BSSY B0, `(.L_x_82) ;  /* 0x0000027000007945 */ /* 0x000fe20003800000 */
[----:B------:R-:W-:Y:S01]  /*25b0*/  FSETP.GTU.FTZ.AND P3, PT, R33, 20, PT ;  /* 0x41a000002100780b */ /* 0x000fe20003f7c000 */
[----:B------:R-:W-:Y:S01]  /*25c0*/  FFMA.FTZ R11, R32, R11, R19 ;  /* 0x0000000b200b7223 */ /* 0x000fe20000010013 */
[----:B------:R-:W-:Y:S01]  /*25d0*/  HADD2.F32 R10, -RZ, R59.H0_H0 ;  /* 0x2000003bff0a7230 */ /* 0x000fe20000004100 */
[----:B------:R-:W-:Y:S01]  /*25e0*/  FADD.FTZ R31, R31, UR4 ;  /* 0x000000041f1f7e21 */ /* 0x000fe20008010000 */
[----:B------:R-:W-:Y:S02]  /*25f0*/  HADD2.F32 R29, -RZ, R7.H0_H0 ;  /* 0x20000007ff1d7230 */ /* 0x000fe40000004100 */
[----:B------:R-:W-:Y:S01]  /*2600*/  HADD2.F32 R30, -RZ, R30.H0_H0 ;  /* 0x2000001eff1e7230 */ /* 0x000fe20000004100 */
        /* <DEDUP_REMOVED lines=32> */
.L_x_83:
[----:B------:R-:W-:Y:S05]  /*2810*/  BSYNC B0 ;  /* 0x0000000000007941 */ /* 0x000fea0003800000 */
.L_x_82:
        /* <DEDUP_REMOVED lines=39> */
.L_x_85:
[----:B------:R-:W-:Y:S05]  /*2a90*/  BSYNC B0 ;  /* 0x0000000000007941 */ /* 0x000fea0003800000 */
.L_x_84:
        /* <DEDUP_REMOVED lines=39> */
.L_x_87:
[----:B------:R-:W-:Y:S05]  /*2d10*/  BSYNC B0 ;  /* 0x0000000000007941 */ /* 0x000fea0003800000 */
.L_x_86:
        /* <DEDUP_REMOVED lines=39> */
.L_x_89:
[----:B------:R-:W-:Y:S05]  /*2f90*/  BSYNC B0 ;  /* 0x0000000000007941 */ /* 0x000fea0003800000 */
.L_x_88:
[----:B------:R-:W-:Y:S01]  /*2fa0*/  BSSY B0, `(.L_x_90) ;  /* 0x0000026000007945 */ /* 0x000fe20003800000 */
[----:B------:R-:W-:Y:S01]  /*2fb0*/  FSETP.GTU.FTZ.AND P6, PT, R25, 20, PT ;  /* 0x41a000001900780b */ /* 0x000fe20003fdc000 */
[----:B------:R-:W-:Y:S01]  /*2fc0*/  FFMA.FTZ R7, R24, R7, R9 ;  /* 0x0000000718077223 */ /* 0x000fe20000010009 */
[----:B------:R-:W-:Y:S01]  /*2fd0*/  HADD2.F32 R165, -RZ, R55.H0_H0 ;  /* 0x20000037ffa57230 */ /* 0x000fe20000004100 */
[----:B------:R-:W-:Y:S01]  /*2fe0*/  FADD.FTZ R23, R23, UR4 ;  /* 0x0000000417177e21 */ /* 0x000fe20008010000 */
[----:B------:R-:W-:Y:S01]  /*2ff0*/  HADD2.F32 R22, -RZ, R22.H0_H0 ;  /* 0x20000016ff167230 */ /* 0x000fe20000004100 */
[----:B------:R-:W-:Y:S05]  /*3000*/  @P4 BRA `(.L_x_91) ;  /* 0x000001f000004947 */ /* 0x000fea0003800000 */
[----:B------:R-:W-:Y:S01]  /*3010*/  FMUL.FTZ R35, R35, 1.4426950216293334961 ;  /* 0x3fb8aa3b23237820 */ /* 0x000fe20000410000 */
[----:B------:R-:W-:Y:S01]  /*3020*/  HFMA2.MMA R11, -RZ, RZ, 1.625, 0 ;  /* 0x3e800000ff0b7435 */ /* 0x000fe200000001ff */
[----:B------:R-:W-:Y:S02]  /*3030*/  MOV R8, 0x3d39bf78 ;  /* 0x3d39bf7800087802 */ /* 0x000fe40000000f00 */
        /* <DEDUP_REMOVED lines=28> */
.L_x_91:
[----:B------:R-:W-:Y:S05]  /*3200*/  BSYNC B0 ;  /* 0x0000000000007941 */ /* 0x000fea0003800000 */
.L_x_90:
[----:B------:R-:W-:Y:S01]  /*3210*/  HADD2.F32 R3, -RZ, R3.H0_H0 ;  /* 0x20000003ff037230 */ /* 0x000fe20000004100 */
[----:B------:R-:W-:Y:S01]  /*3220*/  BSSY B0, `(.L_x_92) ;  /* 0x0000025000007945 */ /* 0x000fe20003800000 */
[----:B------:R-:W-:Y:S01]  /*3230*/  HFMA2.MMA R21, -RZ, RZ, 0, 0 ;  /* 0x00000000ff157435 */ /* 0x000fe200000001ff */
[----:B------:R-:W-:Y:S01]  /*3240*/  FSETP.GTU.FTZ.AND P4, PT, R23, 20, PT ;  /* 0x41a000001700780b */ /* 0x000fe20003f9c000 */
[----:B------:R-:W-:Y:S02]  /*3250*/  FFMA.FTZ R165, R22, R165, R7 ;  /* 0x000000a516a57223 */ /* 0x000fe40000010007 */
[----:B------:R-:W-:Y:S01]  /*3260*/  FADD.FTZ R20, R3, UR4 ;  /* 0x0000000403147e21 */ /* 0x000fe20008010000 */
[----:B------:R-:W-:Y:S05]  /*3270*/  @P3 BRA `(.L_x_93) ;  /* 0x000001f000003947 */ /* 0x000fea0003800000 */
[----:B------:R-:W-:Y:S01]  /*3280*/  FMUL.FTZ R33, R33, 1.4426950216293334961 ;  /* 0x3fb8aa3b21217820 */ /* 0x000fe20000410000 */
[----:B------:R-:W-:Y:S01]  /*3290*/  MOV R8, 0x3e800000 ;  /* 0x3e80000000087802 */ /* 0x000fe20000000f00 */
[----:B------:R-:W-:Y:S02]  /*32a0*/  IMAD.MOV.U32 R7, RZ, RZ, 0x3d39bf78 ;  /* 0x3d39bf78ff077424 */ /* 0x000fe400078e00ff */
        /* <DEDUP_REMOVED lines=28> */
.L_x_93:
[----:B------:R-:W-:Y:S05]  /*3470*/  BSYNC B0 ;  /* 0x0000000000007941 */ /* 0x000fea0003800000 */
.L_x_92:
[----:B------:R-:W-:Y:S01]  /*3480*/  HADD2.F32 R2, -RZ, R2.H0_H0 ;  /* 0x20000002ff027230 */ /* 0x000fe20000004100 */
[----:B------:R-:W-:Y:S01]  /*3490*/  BSSY B0, `(.L_x_94) ;  /* 0x0000025000007945 */ /* 0x000fe20003800000 */
[----:B------:R-:W-:Y:S01]  /*34a0*/  FSETP.GTU.FTZ.AND P3, PT, R20, 20, PT ;  /* 0x41a000001400780b */ /* 0x000fe20003f7c000 */
[----:B------:R-:W-:Y:S01]  /*34b0*/  CS2R R18, SRZ ;  /* 0x0000000000127805 */ /* 0x000fe2000001ff00 */
[----:B------:R-:W-:Y:S01]  /*34c0*/  CS2R R16, SRZ ;  /* 0x0000000000107805 */ /* 0x000fe2000001ff00 */
[----:B------:R-:W-:Y:S01]  /*34d0*/  FADD.FTZ R15, R2, UR4 ;  /* 0x00000004020f7e21 */ /* 0x000fe20008010000 */
        /* <DEDUP_REMOVED lines=32> */
.L_x_95:
[----:B------:R-:W-:Y:S05]  /*36e0*/  BSYNC B0 ;  /* 0x0000000000007941 */ /* 0x000fea0003800000 */
.L_x_94:
[----:B------:R-:W-:Y:S01]  /*36f0*/  HADD2.F32 R0, -RZ, R0.H0_H0 ;  /* 0x20000000ff007230 */ /* 0x000fe20000004100 */
[----:B------:R-:W-:Y:S01]  /*3700*/  BSSY B0, `(.L_x_96) ;  /* 0x0000026000007945 */ /* 0x000fe20003800000 */
[----:B------:R-:W-:Y:S01]  /*3710*/  HFMA2.MMA R14, -RZ, RZ, 0, 0 ;  /* 0x00000000ff0e7435 */ /* 0x000fe200000001ff */
[----:B------:R-:W-:Y:S01]  /*3720*/  FSETP.GTU.FTZ.AND P2, PT, R15, 20, PT ;  /* 0x41a000000f00780b */ /* 0x000fe20003f5c000 */
[----:B------:R-:W-:Y:S01]  /*3730*/  CS2R R12, SRZ ;  /* 0x00000000000c7805 */ /* 0x000fe2000001ff00 */
[----:B------:R-:W-:Y:S01]  /*3740*/  MOV R11, RZ ;  /* 0x000000ff000b7202 */ /* 0x000fe20000000f00 */
        /* <DEDUP_REMOVED lines=16> */
[----:B------:R-:W-:Y:S02]  /*3850*/  FFMA.FTZ R3, R2, R3, -0.13229703903198242188 ;  /* 0xbe0778e002037423 */ /* 0x000fe40000010003 */
        /* <DEDUP_REMOVED lines=16> */
.L_x_97:
[----:B------:R-:W-:Y:S05]  /*3960*/  BSYNC B0 ;  /* 0x0000000000007941 */ /* 0x000fea0003800000 */
.L_x_96:
[----:B------:R-:W-:Y:S01]  /*3970*/  BSSY B0, `(.L_x_98) ;  /* 0x0000025000007945 */ /* 0x000fe20003800000 */
[----:B------:R-:W-:Y:S01]  /*3980*/  FSETP.GTU.FTZ.AND P1, PT, R10, 20, PT ;  /* 0x41a000000a00780b */ /* 0x000fe20003f3c000 */
[----:B------:R-:W-:Y:S01]  /*3990*/  CS2R R8, SRZ ;  /* 0x0000000000087805 */ /* 0x000fe2000001ff00 */
[----:B------:R-:W-:Y:S01]  /*39a0*/  CS2R R6, SRZ ;  /* 0x0000000000067805 */ /* 0x000fe2000001ff00 */
[----:B------:R-:W-:Y:S01]  /*39b0*/  CS2R R4, SRZ ;  /* 0x0000000000047805 */ /* 0x000fe2000001ff00 */
        /* <DEDUP_REMOVED lines=32> */
.L_x_99:
[----:B------:R-:W-:Y:S05]  /*3bc0*/  BSYNC B0 ;  /* 0x0000000000007941 */ /* 0x000fea0003800000 */
.L_x_98:
[----:B------:R-:W-:Y:S01]  /*3bd0*/  BSSY B0, `(.L_x_100) ;  /* 0x0000021000007945 */ /* 0x000fe20003800000 */
        /* <DEDUP_REMOVED lines=9> */
[----:B------:R-:W-:Y:S01]  /*3c70*/  IADD3 R3, -R0, 0x40800000, RZ ;  /* 0x4080000000037810 */ /* 0x000fe20007ffe1ff */
[----:B------:R-:W-:Y:S02]  /*3c80*/  IMAD.IADD R2, R41, 0x1, -R0 ;  /* 0x0000000129027824 */ /* 0x000fe400078e0a00 */
[----:B------:R-:W0:Y:S02]  /*3c90*/  I2F R0, R0 ;  /* 0x0000000000007306 */ /* 0x000e240000201400 */
        /* <DEDUP_REMOVED lines=15> */
[C---:B------:R-:W-:Y:S02]  /*3d90*/  ISETP.GE.AND P0, PT, R41.reuse, -0x407fffff, PT ;  /* 0xbf8000012900780c */ /* 0x040fe40003f06270 */
[----:B------:R-:W-:-:S11]  /*3da0*/  FSETP.NEU.FTZ.AND P6, PT, R41, RZ, PT ;  /* 0x000000ff2900720b */ /* 0x000fd60003fdd000 */
[----:B------:R-:W-:-:S05]  /*3db0*/  @P0 MOV R0, 0x7f800000 ;  /* 0x7f80000000000802 */ /* 0x000fca0000000f00 */
[----:B------:R-:W-:-:S05]  /*3dc0*/  @P0 FFMA.FTZ R25, R41, R0, +INF ;  /* 0x7f80000029190423 */ /* 0x000fca0000010000 */
[----:B------:R-:W-:Y:S02]  /*3dd0*/  FSEL R25, R25, -RZ, P6 ;  /* 0x800000ff19197208 */ /* 0x000fe40003000000 */
.L_x_101:
[----:B------:R-:W-:Y:S05]  /*3de0*/  BSYNC B0 ;  /* 0x0000000000007941 */ /* 0x000fea0003800000 */
.L_x_100:
        /* <DEDUP_REMOVED lines=33> */
.L_x_103:
[----:B------:R-:W-:Y:S05]  /*4000*/  BSYNC B0 ;  /* 0x0000000000007941 */ /* 0x000fea0003800000 */
.L_x_102:
[----:B------:R-:W-:Y:S01]  /*4010*/  BSSY B0, `(.L_x_104) ;  /* 0x0000021000007945 */ /* 0x000fe20003800000 */
[----:B------:R-:W-:Y:S05]  /*4020*/  @P3 BRA `(.L_x_105) ;  /* 0x000001f000003947 */ /* 0x000fea0003800000 */
[----:B------:R-:W-:Y:S01]  /*4030*/  FMUL.FTZ R20, R20, 1.4426950216293334961 ;  /* 0x3fb8aa3b14147820 */ /* 0x000fe20000410000 */
[----:B------:R-:W-:Y:S01]  /*4040*/  HFMA2.MMA R40, -RZ, RZ, 1.625, 0 ;  /* 0x3e800000ff287435 */ /* 0x000fe200000001ff */
        /* <DEDUP_REMOVED lines=29> */
.L_x_105:
[----:B------:R-:W-:Y:S05]  /*4220*/  BSYNC B0 ;  /* 0x0000000000007941 */ /* 0x000fea0003800000 */
.L_x_104:
[----:B------:R-:W-:Y:S01]  /*4230*/  BSSY B0, `(.L_x_106) ;  /* 0x0000021000007945 */ /* 0x000fe20003800000 */
[----:B------:R-:W-:Y:S05]  /*4240*/  @P2 BRA `(.L_x_107) ;  /* 0x000001f000002947 */ /* 0x000fea0003800000 */
[----:B------:R-:W-:Y:S01]  /*4250*/  FMUL.FTZ R15, R15, 1.4426950216293334961 ;  /* 0x3fb8aa3b0f0f7820 */ /* 0x000fe20000410000 */
[----:B------:R-:W-:Y:S01]  /*4260*/  MOV R40, 0x3e800000 ;  /* 0x3e80000000287802 */ /* 0x000fe20000000f00 */
[----:B------:R-:W-:Y:S02]  /*4270*/  HFMA2.MMA R43, -RZ, RZ, 1.3056640625, -1.8671875 ;  /* 0x3d39bf78ff2b7435 */ /* 0x000fe400000001ff */
        /* <DEDUP_REMOVED lines=28> */
.L_x_107:
[----:B------:R-:W-:Y:S05]  /*4440*/  BSYNC B0 ;  /* 0x0000000000007941 */ /* 0x000fea0003800000 */
.L_x_106:
        /* <DEDUP_REMOVED lines=30> */
[----:B------:R-:W-:-:S04]  /*4630*/  @P0 IMAD.MOV.U32 R0, RZ, RZ, 0x7f800000 ;  /* 0x7f800000ff000424 */ /* 0x000fc800078e00ff */
[----:B------:R-:W-:-:S05]  /*4640*/  @P0 FFMA.FTZ R10, R41, R0, +INF ;  /* 0x7f800000290a0423 */ /* 0x000fca0000010000 */
[----:B------:R-:W-:Y:S02]  /*4650*/  FSEL R10, R10, -RZ, P1 ;  /* 0x800000ff0a0a7208 */ /* 0x000fe40000800000 */
.L_x_109:
[----:B------:R-:W-:Y:S05]  /*4660*/  BSYNC B0 ;  /* 0x0000000000007941 */ /* 0x000fea0003800000 */
.L_x_108:
[----:B------:R-:W-:Y:S01]  /*4670*/  BAR.SYNC.DEFER_BLOCKING 0x0 ;  /* 0x0000000000007b1d */ /* 0x000fe20000010000 */
[----:B------:R-:W-:Y:S01]  /*4680*/  MOV R3, RZ ;  /* 0x000000ff00037202 */ /* 0x000fe20000000f00 */
        /* <DEDUP_REMOVED lines=15> */
[----:B------:R-:W-:Y:S01]  /*4780*/  FMUL.FTZ R0, R22, UR5 ;  /* 0x0000000516007c20 */ /* 0x000fe20008410000 */
[----:B------:R-:W-:Y:S05]  /*4790*/  @!P5 BRA `(.L_x_110) ;  /* 0x000028e00000d947 */ /* 0x000fea0003800000 */
[----:B------:R-:W-:Y:S01]  /*47a0*/  UIADD3 UR30, UR26, -0x1, URZ ;  /* 0xffffffff1a1e7890 */ /* 0x000fe2000fffe03f */
[----:B------:R-:W-:Y:S01]  /*47b0*/  HFMA2.MMA R21, -RZ, RZ, 0, 0 ;  /* 0x00000000ff157435 */ /* 0x000fe200000001ff */
[----:B------:R-:W-:Y:S01]  /*47c0*/  ULEA.HI UR7, UR26, UR26, URZ, 0x1 ;  /* 0x0000001a1a077291 */ /* 0x000fe2000f8f083f */
[----:B------:R-:W-:Y:S01]  /*47d0*/  HFMA2.MMA R11, -RZ, RZ, 0, 0 ;  /* 0x00000000ff0b7435 */ /* 0x000fe200000001ff */
[----:B------:R-:W-:Y:S01]  /*47e0*/  ULEA.HI UR16, UR30, UR30, URZ, 0x1 ;  /* 0x0000001e1e107291 */ /* 0x000fe2000f8f083f */
[----:B------:R-:W-:Y:S01]  /*47f0*/  CS2R R18, SRZ ;  /* 0x0000000000127805 */ /* 0x000fe2000001ff00 */
[----:B------:R-:W-:Y:S01]  /*4800*/  ULOP3.LUT UR7, UR7, 0xfffffe, URZ, 0xc0, !UPT ;  /* 0x00fffffe07077892 */ /* 0x000fe2000f8ec03f */
[----:B------:R-:W-:Y:S01]  /*4810*/  CS2R R16, SRZ ;  /* 0x0000000000107805 */ /* 0x000fe2000001ff00 */
[----:B------:R-:W-:Y:S01]  /*4820*/  ULOP3.LUT UR16, UR16, 0xfffffe, URZ, 0xc0, !UPT ;  /* 0x00fffffe10107892 */ /* 0x000fe2000f8ec03f */
[----:B------:R-:W-:Y:S01]  /*4830*/  MOV R14, RZ ;  /* 0x000000ff000e7202 */ /* 0x000fe20000000f00 */
[----:B------:R-:W-:Y:S01]  /*4840*/  CS2R R12, SRZ ;  /* 0x00000000000c7805 */ /* 0x000fe2000001ff00 */
[----:B------:R-:W-:Y:S01]  /*4850*/  CS2R R8, SRZ ;  /* 0x0000000000087805 */ /* 0x000fe2000001ff00 */
[----:B------:R-:W-:Y:S01]  /*4860*/  CS2R R6, SRZ ;  /* 0x0000000000067805 */ /* 0x000fe2000001ff00 */
[----:B------:R-:W-:Y:S01]  /*4870*/  CS2R R4, SRZ ;  /* 0x0000000000047805 */ /* 0x000fe2000001ff00 */
[----:B------:R-:W-:Y:S01]  /*4880*/  MOV R3, RZ ;  /* 0x000000ff00037202 */ /* 0x000fe20000000f00 */
[----:B------:R-:W-:-:S02]  /*4890*/  UIADD3 UR27, UR26, -UR7, URZ ;  /* 0x800000071a1b7290 */ /* 0x000fc4000fffe03f */
[----:B------:R-:W-:Y:S02]  /*48a0*/  UIADD3 UR30, UR30, -UR16, URZ ;  /* 0x800000101e1e7290 */ /* 0x000fe4000fffe03f */
[----:B------:R-:W-:Y:S02]  /*48b0*/  UMOV UR7, URZ ;  /* 0x0000003f00077c82 */ /* 0x000fe40008000000 */
.L_x_126:
        /* <DEDUP_REMOVED lines=16> */
[----:B------:R-:W-:Y:S01]  /*49c0*/  MOV R41, UR16 ;  /* 0x0000001000297c02 */ /* 0x000fe20008000f00 */
[----:B------:R-:W-:-:S04]  /*49d0*/  ULDC.64 UR16, c[0x0][0x198] ;  /* 0x0000660000107ab9 */ /* 0x000fc80000000a00 */
[----:B------:R0:W2:Y:S01]  /*49e0*/  LDG.E R95, [R40.64] ;  /* 0x00000020285f7981 */ /* 0x0000a2000c1e1900 */
[----:B------:R-:W-:Y:S01]  /*49f0*/  UIMAD.WIDE.U32 UR34, UR14, UR16, URZ ;  /* 0x000000100e2272a5 */ /* 0x000fe2000f8e003f */
[C---:B------:R-:W-:Y:S01]  /*4a00*/  ISETP.NE.AND P1, PT, R142.reuse, RZ, PT ;  /* 0x000000ff8e00720c */ /* 0x040fe20003f25270 */
[----:B------:R-:W-:Y:S01]  /*4a10*/  UIMAD UR28, UR15, UR18, URZ ;  /* 0x000000120f1c72a4 */ /* 0x000fe2000f8e023f */
[----:B------:R-:W-:Y:S01]  /*4a20*/  IMAD.U32 R42, RZ, RZ, UR26 ;  /* 0x0000001aff2a7e24 */ /* 0x000fe2000f8e00ff */
[----:B------:R-:W-:Y:S01]  /*4a30*/  UIMAD UR16, UR15, UR16, URZ ;  /* 0x000000100f1072a4 */ /* 0x000fe2000f8e023f */
[C---:B------:R-:W-:Y:S01]  /*4a40*/  LOP3.LUT P0, RZ, R142.reuse, 0x1f, RZ, 0xc0, !PT ;  /* 0x0000001f8eff7812 */ /* 0x040fe2000780c0ff */
[----:B------:R-:W-:Y:S01]  /*4a50*/  UIMAD UR42, UR14, UR19, UR28 ;  /* 0x000000130e2a72a4 */ /* 0x000fe2000f8e021c */
[----:B------:R-:W-:Y:S01]  /*4a60*/  IADD3 R73, R142, 0x200, RZ ;  /* 0x000002008e497810 */ /* 0x000fe20007ffe0ff */
[----:B------:R-:W-:Y:S01]  /*4a70*/  UIMAD UR40, UR14, UR17, UR16 ;  /* 0x000000110e2872a4 */ /* 0x000fe2000f8e0210 */
[----:B0-----:R-:W-:Y:S01]  /*4a80*/  MOV R40, UR30 ;  /* 0x0000001e00287c02 */ /* 0x001fe20008000f00 */
[----:B------:R-:W-:Y:S01]  /*4a90*/  UIMAD.WIDE.U32 UR16, UR14, UR18, URZ ;  /* 0x000000120e1072a5 */ /* 0x000fe2000f8e003f */
[----:B------:R-:W-:Y:S01]  /*4aa0*/  MOV R41, 0x100 ;  /* 0x0000010000297802 */ /* 0x000fe20000000f00 */
[----:B------:R-:W-:Y:S01]  /*4ab0*/  ULDC.64 UR28, c[0x0][0x1a0] ;  /* 0x00006800001c7ab9 */ /* 0x000fe20000000a00 */
[----:B------:R-:W-:Y:S01]  /*4ac0*/  ISETP.LT.OR P0, PT, R42, 0x2, P0 ;  /* 0x000000022a00780c */ /* 0x000fe20000701670 */
[----:B------:R-:W-:Y:S01]  /*4ad0*/  ULDC.64 UR18, c[0x0][0x1c0] ;  /* 0x0000700000127ab9 */ /* 0x000fe20000000a00 */
[----:B------:R-:W-:Y:S01]  /*4ae0*/  MOV R76, UR26 ;  /* 0x0000001a004c7c02 */ /* 0x000fe20008000f00 */
[----:B------:R-:W-:Y:S01]  /*4af0*/  UIMAD UR41, UR38, UR28, URZ ;  /* 0x0000001c262972a4 */ /* 0x000fe2000f8e023f */
[----:B------:R-:W-:Y:S01]  /*4b00*/  @!P1 IMAD R73, R40, R41, UR7 ;  /* 0x0000000728499e24 */ /* 0x000fe2000f8e0229 */
[----:B------:R-:W-:Y:S01]  /*4b10*/  UIADD3 UR35, UR35, UR40, URZ ;  /* 0x0000002823237290 */ /* 0x000fe2000fffe03f */
[----:B------:R-:W-:Y:S01]  /*4b20*/  MOV R77, c[0x0][0x16c] ;  /* 0x00005b00004d7a02 */ /* 0x000fe20000000f00 */
[----:B------:R-:W-:-:S02]  /*4b30*/  UIMAD UR38, UR38, UR18, URZ ;  /* 0x00000012262672a4 */ /* 0x000fc4000f8e023f */
[----:B------:R-:W-:Y:S02]  /*4b40*/  UIADD3 UR17, UR17, UR42, URZ ;  /* 0x0000002a11117290 */ /* 0x000fe4000fffe03f */
[----:B------:R-:W-:Y:S02]  /*4b50*/  UIMAD UR41, UR7, UR29, UR41 ;  /* 0x0000001d072972a4 */ /* 0x000fe4000f8e0229 */
[----:B------:R-:W-:Y:S01]  /*4b60*/  UIMAD UR38, UR7, UR19, UR38 ;  /* 0x00000013072672a4 */ /* 0x000fe2000f8e0226 */
[----:B------:R-:W-:Y:S01]  /*4b70*/  @!P0 IADD3 R76, R76, -0x2, RZ ;  /* 0xfffffffe4c4c8810 */ /* 0x000fe20007ffe0ff */
[----:B------:R-:W-:Y:S02]  /*4b80*/  UIMAD.WIDE.U32 UR28, UR7, UR28, UR34 ;  /* 0x0000001c071c72a5 */ /* 0x000fe4000f8e0022 */
[----:B------:R-:W-:Y:S02]  /*4b90*/  UIMAD.WIDE.U32 UR18, UR7, UR18, UR16 ;  /* 0x00000012071272a5 */ /* 0x000fe4000f8e0010 */
[----:B------:R-:W-:-:S02]  /*4ba0*/  ULDC.64 UR34, c[0x0][0x228] ;  /* 0x00008a0000227ab9 */ /* 0x000fc40000000a00 */
[----:B------:R-:W-:Y:S02]  /*4bb0*/  ULDC.64 UR16, c[0x0][0x230] ;  /* 0x00008c0000107ab9 */ /* 0x000fe40000000a00 */
[----:B------:R-:W-:Y:S02]  /*4bc0*/  UIADD3 UR29, UR29, UR41, URZ ;  /* 0x000000291d1d7290 */ /* 0x000fe4000fffe03f */
[----:B------:R-:W-:Y:S02]  /*4bd0*/  ULEA UR34, UP0, UR28, UR34, 0x2 ;  /* 0x000000221c227291 */ /* 0x000fe4000f80103f */
[----:B------:R-:W-:Y:S02]  /*4be0*/  UIADD3 UR19, UR19, UR38, URZ ;  /* 0x0000002613137290 */ /* 0x000fe4000fffe03f */
[----:B------:R-:W-:Y:S02]  /*4bf0*/  ULEA UR16, UP1, UR18, UR16, 0x2 ;  /* 0x0000001012107291 */ /* 0x000fe4000f82103f */
[----:B------:R-:W-:Y:S01]  /*4c00*/  ULEA.HI.X UR35, UR28, UR35, UR29, 0x2, UP0 ;  /* 0x000000231c237291 */ /* 0x000fe200080f141d */
[----:B------:R-:W-:Y:S01]  /*4c10*/  MOV R40, UR34 ;  /* 0x0000002200287c02 */ /* 0x000fe20008000f00 */
[----:B------:R-:W-:-:S02]  /*4c20*/  ULEA.HI.X UR17, UR18, UR17, UR19, 0x2, UP1 ;  /* 0x0000001112117291 */ /* 0x000fc400088f1413 */
[----:B------:R-:W-:Y:S02]  /*4c30*/  MOV R42, UR16 ;  /* 0x00000010002a7c02 */ /* 0x000fe40008000f00 */
[----:B------:R-:W-:Y:S02]  /*4c40*/  MOV R41, UR35 ;  /* 0x0000002300297c02 */ /* 0x000fe40008000f00 */
[----:B------:R-:W-:-:S03]  /*4c50*/  MOV R43, UR17 ;  /* 0x00000011002b7c02 */ /* 0x000fc60008000f00 */
[----:B------:R0:W3:Y:S04]  /*4c60*/  LDG.E R82, [R40.64] ;  /* 0x0000002028527981 */ /* 0x0000e8000c1e1900 */
[----:B------:R1:W3:Y:S01]  /*4c70*/  LDG.E R83, [R42.64] ;  /* 0x000000202a537981 */ /* 0x0002e2000c1e1900 */
[----:B------:R-:W-:Y:S01]  /*4c80*/  SHF.L.U32 R73, R73, 0x2, RZ ;  /* 0x0000000249497819 */ /* 0x000fe200000006ff */
[----:B------:R-:W-:Y:S01]  /*4c90*/  @!P0 IMAD R76, R76, R77, UR7 ;  /* 0x000000074c4c8e24 */ /* 0x000fe2000f8e024d */
[----:B------:R-:W-:Y:S01]  /*4ca0*/  MOV R79, 0x8 ;  /* 0x00000008004f7802 */ /* 0x000fe20000000f00 */
[----:B------:R-:W-:Y:S01]  /*4cb0*/  IMAD.MOV.U32 R81, RZ, RZ, RZ ;  /* 0x000000ffff517224 */ /* 0x000fe200078e00ff */
[----:B------:R-:W-:-:S03]  /*4cc0*/  MOV R80, 0x3f800000 ;  /* 0x3f80000000507802 */ /* 0x000fc60000000f00 */
[----:B0-----:R-:W-:Y:S01]  /*4cd0*/  @!P0 IMAD.WIDE R40, R76, R79, UR10 ;  /* 0x0000000a4c288e25 */ /* 0x001fe2000f8e024f */
[----:B------:R-:W-:-:S05]  /*4ce0*/  HADD2.F32 R76, -RZ, R67.H0_H0 ;  /* 0x20000043ff4c7230 */ /* 0x000fca0000004100 */
[----:B------:R-:W-:Y:S01]  /*4cf0*/  FMUL.FTZ R121, R76, R39 ;  /* 0x000000274c797220 */ /* 0x000fe20000410000 */
[----:B------:R-:W-:Y:S02]  /*4d00*/  HADD2.F32 R137, -RZ, R70.H0_H0 ;  /* 0x20000046ff897230 */ /* 0x000fe40000004100 */
[----:B------:R-:W-:Y:S02]  /*4d10*/  HADD2.F32 R86, -RZ, R69.H0_H0 ;  /* 0x20000045ff567230 */ /* 0x000fe40000004100 */
[----:B-1----:R-:W-:Y:S01]  /*4d20*/  HADD2.F32 R43, -RZ, R66.H0_H0 ;  /* 0x20000042ff2b7230 */ /* 0x002fe20000004100 */
[----:B------:R-:W-:Y:S01]  /*4d30*/  FMUL.FTZ R137, R137, R46 ;  /* 0x0000002e89897220 */ /* 0x000fe20000410000 */
[----:B------:R-:W-:Y:S01]  /*4d40*/  HADD2.F32 R87, -RZ, R68.H0_H0 ;  /* 0x20000044ff577230 */ /* 0x000fe20000004100 */
[----:B------:R-:W-:Y:S02]  /*4d50*/  FMUL.FTZ R86, R86, R45 ;  /* 0x0000002d56567220 */ /* 0x000fe40000410000 */
[----:B------:R-:W-:-:S02]  /*4d60*/  FMUL.FTZ R122, R43, R38 ;  /* 0x000000262b7a7220 */ /* 0x000fc40000410000 */
[----:B------:R-:W-:Y:S01]  /*4d70*/  FMUL.FTZ R87, R87, R44 ;  /* 0x0000002c57577220 */ /* 0x000fe20000410000 */
[----:B------:R-:W-:Y:S02]  /*4d80*/  HADD2.F32 R100, -RZ, R65.H0_H0 ;  /* 0x20000041ff647230 */ /* 0x000fe40000004100 */
[----:B------:R-:W-:-:S03]  /*4d90*/  HADD2.F32 R124, -RZ, R64.H0_H0 ;  /* 0x20000040ff7c7230 */ /* 0x000fc60000004100 */
[----:B------:R-:W-:Y:S01]  /*4da0*/  FMUL.FTZ R123, R100, R37 ;  /* 0x00000025647b7220 */ /* 0x000fe20000410000 */
[----:B------:R-:W-:Y:S01]  /*4db0*/  HADD2.F32 R102, -RZ, R63.H0_H0 ;  /* 0x2000003fff667230 */ /* 0x000fe20000004100 */
[----:B------:R-:W-:Y:S01]  /*4dc0*/  FMUL.FTZ R124, R124, R35 ;  /* 0x000000237c7c7220 */ /* 0x000fe20000410000 */
[----:B------:R-:W-:-:S03]  /*4dd0*/  HADD2.F32 R126, -RZ, R62.H0_H0 ;  /* 0x2000003eff7e7230 */ /* 0x000fc60000004100 */
[----:B------:R-:W-:Y:S01]  /*4de0*/  FMUL.FTZ R125, R102, R33 ;  /* 0x00000021667d7220 */ /* 0x000fe20000410000 */
[----:B------:R-:W-:Y:S01]  /*4df0*/  HADD2.F32 R42, -RZ, R61.H0_H0 ;  /* 0x2000003dff2a7230 */ /* 0x000fe20000004100 */
[----:B------:R-:W-:Y:S01]  /*4e00*/  FMUL.FTZ R126, R126, R31 ;  /* 0x0000001f7e7e7220 */ /* 0x000fe20000410000 */
[----:B------:R-:W-:-:S03]  /*4e10*/  HADD2.F32 R128, -RZ, R60.H0_H0 ;  /* 0x2000003cff807230 */ /* 0x000fc60000004100 */
[----:B------:R-:W-:Y:S02]  /*4e20*/  FMUL.FTZ R127, R42, R29 ;  /* 0x0000001d2a7f7220 */ /* 0x000fe40000410000 */
        /* <DEDUP_REMOVED lines=8> */
[----:B------:R-:W-:Y:S01]  /*4eb0*/  BSSY B0, `(.L_x_111) ;  /* 0x0000052000007945 */ /* 0x000fe20003800000 */
[----:B------:R-:W-:Y:S01]  /*4ec0*/  FMUL.FTZ R133, R133, R10 ;  /* 0x0000000a85857220 */ /* 0x000fe20000410000 */
[----:B------:R-:W-:Y:S01]  /*4ed0*/  LEA.HI R143, R142, R142, RZ, 0x1e ;  /* 0x0000008e8e8f7211 */ /* 0x000fe200078ff0ff */
[----:B--2---:R-:W-:-:S04]  /*4ee0*/  FMUL.FTZ R84, R95, 1.4426950216293334961 ;  /* 0x3fb8aa3b5f547820 */ /* 0x004fc80000410000 */
[----:B------:R-:W-:-:S06]  /*4ef0*/  FMUL.FTZ R134, R84, R46 ;  /* 0x0000002e54867220 */ /* 0x000fcc0000410000 */
[----:B------:R-:W0:Y:S01]  /*4f00*/  MUFU.EX2 R134, R134 ;  /* 0x0000008600867308 */ /* 0x000e220000000800 */
[C---:B------:R-:W-:Y:S02]  /*4f10*/  FMUL.FTZ R94, R84.reuse, R45 ;  /* 0x0000002d545e7220 */ /* 0x040fe40000410000 */
[C---:B------:R-:W-:Y:S02]  /*4f20*/  FMUL.FTZ R93, R84.reuse, R44 ;  /* 0x0000002c545d7220 */ /* 0x040fe40000410000 */
[----:B------:R-:W-:-:S03]  /*4f30*/  FMUL.FTZ R92, R84, R39 ;  /* 0x00000027545c7220 */ /* 0x000fc60000410000 */
[----:B------:R-:W1:Y:S01]  /*4f40*/  MUFU.EX2 R94, R94 ;  /* 0x0000005e005e7308 */ /* 0x000e620000000800 */
[----:B0-----:R0:W-:Y:S04]  /*4f50*/  STS [R73+0x1ae0], R134 ;  /* 0x001ae08649007388 */ /* 0x0011e80000000800 */
[----:B------:R-:W-:Y:S01]  /*4f60*/  BAR.SYNC.DEFER_BLOCKING 0x0 ;  /* 0x0000000000007b1d */ /* 0x000fe20000010000 */
[----:B------:R-:W-:-:S05]  /*4f70*/  FMUL.FTZ R91, R84, R38 ;  /* 0x00000026545b7220 */ /* 0x000fca0000410000 */
[----:B------:R-:W2:Y:S01]  /*4f80*/  MUFU.EX2 R93, R93 ;  /* 0x0000005d005d7308 */ /* 0x000ea20000000800 */
[----:B------:R-:W-:-:S07]  /*4f90*/  FMUL.FTZ R90, R84, R37 ;  /* 0x00000025545a7220 */ /* 0x000fce0000410000 */
[----:B------:R-:W4:Y:S01]  /*4fa0*/  MUFU.EX2 R92, R92 ;  /* 0x0000005c005c7308 */ /* 0x000f220000000800 */
[----:B------:R-:W-:Y:S02]  /*4fb0*/  FMUL.FTZ R89, R84, R35 ;  /* 0x0000002354597220 */ /* 0x000fe40000410000 */
[----:B-1----:R-:W-:-:S05]  /*4fc0*/  FMUL.FTZ R98, R134, R94 ;  /* 0x0000005e86627220 */ /* 0x002fca0000410000 */
[----:B------:R-:W1:Y:S01]  /*4fd0*/  MUFU.EX2 R91, R91 ;  /* 0x0000005b005b7308 */ /* 0x000e620000000800 */
[C---:B------:R-:W-:Y:S01]  /*4fe0*/  FMUL.FTZ R88, R84.reuse, R33 ;  /* 0x0000002154587220 */ /* 0x040fe20000410000 */
[----:B------:R2:W5:Y:S06]  /*4ff0*/  @!P0 LDG.E.64 R80, [R40.64] ;  /* 0x0000002028508981 */ /* 0x00056c000c1e1b00 */
[----:B------:R-:W0:Y:S01]  /*5000*/  MUFU.EX2 R90, R90 ;  /* 0x0000005a005a7308 */ /* 0x000e220000000800 */
[----:B------:R-:W-:Y:S02]  /*5010*/  FMUL.FTZ R79, R84, R31 ;  /* 0x0000001f544f7220 */ /* 0x000fe40000410000 */
[----:B--2---:R-:W-:-:S05]  /*5020*/  FMUL.FTZ R41, R93, R98 ;  /* 0x000000625d297220 */ /* 0x004fca0000410000 */
[----:B------:R-:W2:Y:S01]  /*5030*/  MUFU.EX2 R89, R89 ;  /* 0x0000005900597308 */ /* 0x000ea20000000800 */
[----:B----4-:R-:W-:Y:S02]  /*5040*/  FMUL.FTZ R98, R92, R41 ;  /* 0x000000295c627220 */ /* 0x010fe40000410000 */
[----:B------:R-:W-:-:S05]  /*5050*/  FMUL.FTZ R78, R84, R29 ;  /* 0x0000001d544e7220 */ /* 0x000fca0000410000 */
[----:B------:R-:W4:Y:S01]  /*5060*/  MUFU.EX2 R88, R88 ;  /* 0x0000005800587308 */ /* 0x000f220000000800 */
[----:B-1----:R-:W-:Y:S02]  /*5070*/  FMUL.FTZ R41, R91, R98 ;  /* 0x000000625b297220 */ /* 0x002fe40000410000 */
[----:B------:R-:W-:-:S05]  /*5080*/  FMUL.FTZ R77, R84, R27 ;  /* 0x0000001b544d7220 */ /* 0x000fca0000410000 */
[----:B------:R-:W1:Y:S01]  /*5090*/  MUFU.EX2 R79, R79 ;  /* 0x0000004f004f7308 */ /* 0x000e620000000800 */
[----:B0-----:R-:W-:Y:S02]  /*50a0*/  FMUL.FTZ R98, R90, R41 ;  /* 0x000000295a627220 */ /* 0x001fe40000410000 */
[----:B------:R-:W-:-:S05]  /*50b0*/  FMUL.FTZ R76, R84, R25 ;  /* 0x00000019544c7220 */ /* 0x000fca0000410000 */
[----:B------:R-:W0:Y:S01]  /*50c0*/  MUFU.EX2 R78, R78 ;  /* 0x0000004e004e7308 */ /* 0x000e220000000800 */
[----:B--2---:R-:W-:Y:S02]  /*50d0*/  FMUL.FTZ R41, R89, R98 ;  /* 0x0000006259297220 */ /* 0x004fe40000410000 */
[----:B------:R-:W-:-:S05]  /*50e0*/  FMUL.FTZ R73, R84, R23 ;  /* 0x0000001754497220 */ /* 0x000fca0000410000 */
[----:B------:R-:W2:Y:S01]  /*50f0*/  MUFU.EX2 R77, R77 ;  /* 0x0000004d004d7308 */ /* 0x000ea20000000800 */
[----:B----4-:R-:W-:Y:S02]  /*5100*/  FMUL.FTZ R98, R88, R41 ;  /* 0x0000002958627220 */ /* 0x010fe40000410000 */
[----:B------:R-:W-:-:S05]  /*5110*/  FMUL.FTZ R43, R84, R20 ;  /* 0x00000014542b7220 */ /* 0x000fca0000410000 */
[----:B------:R-:W4:Y:S01]  /*5120*/  MUFU.EX2 R76, R76 ;  /* 0x0000004c004c7308 */ /* 0x000f220000000800 */
[----:B-1----:R-:W-:Y:S02]  /*5130*/  FMUL.FTZ R41, R79, R98 ;  /* 0x000000624f297220 */ /* 0x002fe40000410000 */
[----:B------:R-:W-:-:S05]  /*5140*/  FFMA.FTZ R96, R137, R94, R86 ;  /* 0x0000005e89607223 */ /* 0x000fca0000010056 */
[----:B------:R-:W1:Y:S01]  /*5150*/  MUFU.EX2 R73, R73 ;  /* 0x0000004900497308 */ /* 0x000e620000000800 */
[----:B0-----:R-:W-:Y:S01]  /*5160*/  FMUL.FTZ R98, R78, R41 ;  /* 0x000000294e627220 */ /* 0x001fe20000410000 */
[----:B------:R-:W-:Y:S01]  /*5170*/  HADD2.F32 R40, -RZ, R59.H0_H0 ;  /* 0x2000003bff287230 */ /* 0x000fe20000004100 */
[----:B------:R-:W-:Y:S01]  /*5180*/  FFMA.FTZ R96, R93, R96, R87 ;  /* 0x000000605d607223 */ /* 0x000fe20000010057 */
[----:B------:R-:W-:Y:S01]  /*5190*/  ISETP.NE.AND P0, PT, R142, 0x7f, PT ;  /* 0x0000007f8e00780c */ /* 0x000fe20003f05270 */
[----:B--2---:R-:W-:-:S03]  /*51a0*/  FMUL.FTZ R85, R77, R98 ;  /* 0x000000624d557220 */ /* 0x004fc60000410000 */
[----:B------:R-:W0:Y:S01]  /*51b0*/  MUFU.EX2 R43, R43 ;  /* 0x0000002b002b7308 */ /* 0x000e220000000800 */
[----:B------:R-:W-:Y:S02]  /*51c0*/  FFMA.FTZ R96, R92, R96, R121 ;  /* 0x000000605c607223 */ /* 0x000fe40000010079 */
[----:B------:R-:W-:Y:S02]  /*51d0*/  FMUL.FTZ R129, R40, R25 ;  /* 0x0000001928817220 */ /* 0x000fe40000410000 */
[----:B----4-:R-:W-:Y:S02]  /*51e0*/  FMUL.FTZ R40, R76, R85 ;  /* 0x000000554c287220 */ /* 0x010fe40000410000 */
[----:B------:R-:W-:Y:S02]  /*51f0*/  FFMA.FTZ R96, R91, R96, R122 ;  /* 0x000000605b607223 */ /* 0x000fe4000001007a */
[----:B-1----:R-:W-:Y:S02]  /*5200*/  FMUL.FTZ R40, R73, R40 ;  /* 0x0000002849287220 */ /* 0x002fe40000410000 */
[----:B------:R-:W-:-:S04]  /*5210*/  FFMA.FTZ R96, R90, R96, R123 ;  /* 0x000000605a607223 */ /* 0x000fc8000001007b */
[----:B------:R-:W-:Y:S02]  /*5220*/  FFMA.FTZ R96, R89, R96, R124 ;  /* 0x0000006059607223 */ /* 0x000fe4000001007c */
[----:B0-----:R-:W-:Y:S02]  /*5230*/  FMUL.FTZ R85, R43, R40 ;  /* 0x000000282b557220 */ /* 0x001fe40000410000 */
[----:B------:R0:W1:Y:S01]  /*5240*/  @P0 LDS R40, [R142.X4+0x22e4] ;  /* 0x0022e4008e280984 */ /* 0x0000620000004800 */
[----:B------:R-:W-:Y:S02]  /*5250*/  FFMA.FTZ R96, R88, R96, R125 ;  /* 0x0000006058607223 */ /* 0x000fe4000001007d */
[C---:B------:R-:W-:Y:S02]  /*5260*/  FMUL.FTZ R42, R84.reuse, R15 ;  /* 0x0000000f542a7220 */ /* 0x040fe40000410000 */
[----:B------:R-:W-:Y:S02]  /*5270*/  FFMA.FTZ R96, R79, R96, R126 ;  /* 0x000000604f607223 */ /* 0x000fe4000001007e */
[----:B------:R-:W-:-:S02]  /*5280*/  FMUL.FTZ R41, R84, R10 ;  /* 0x0000000a54297220 */ /* 0x000fc40000410000 */
[----:B------:R-:W-:Y:S01]  /*5290*/  FFMA.FTZ R96, R78, R96, R127 ;  /* 0x000000604e607223 */ /* 0x000fe2000001007f */
[----:B------:R-:W2:Y:S03]  /*52a0*/  MUFU.EX2 R42, R42 ;  /* 0x0000002a002a7308 */ /* 0x000ea60000000800 */
[----:B------:R-:W-:-:S04]  /*52b0*/  FFMA.FTZ R96, R77, R96, R128 ;  /* 0x000000604d607223 */ /* 0x000fc80000010080 */
[----:B------:R-:W-:Y:S01]  /*52c0*/  FFMA.FTZ R96, R76, R96, R129 ;  /* 0x000000604c607223 */ /* 0x000fe20000010081 */
[----:B------:R-:W4:Y:S03]  /*52d0*/  MUFU.EX2 R41, R41 ;  /* 0x0000002900297308 */ /* 0x000f260000000800 */
[----:B------:R-:W-:-:S04]  /*52e0*/  FFMA.FTZ R96, R73, R96, R130 ;  /* 0x0000006049607223 */ /* 0x000fc80000010082 */
[----:B------:R-:W-:Y:S02]  /*52f0*/  FFMA.FTZ R97, R43, R96, R131 ;  /* 0x000000602b617223 */ /* 0x000fe40000010083 */
[C---:B--2---:R-:W-:Y:S02]  /*5300*/  FMUL.FTZ R84, R42.reuse, R85 ;  /* 0x000000552a547220 */ /* 0x044fe40000410000 */
[----:B------:R-:W-:Y:S02]  /*5310*/  FFMA.FTZ R96, R42, R97, R132 ;  /* 0x000000612a607223 */ /* 0x000fe40000010084 */
[----:B---3--:R-:W-:Y:S02]  /*5320*/  FMUL.FTZ R111, R82, R83 ;  /* 0x00000053526f7220 */ /* 0x008fe40000410000 */
[C---:B----4-:R-:W-:Y:S02]  /*5330*/  FMUL.FTZ R82, R41.reuse, R84 ;  /* 0x0000005429527220 */ /* 0x050fe40000410000 */
[----:B------:R-:W-:Y:S01]  /*5340*/  FFMA.FTZ R83, R41, R96, R133 ;  /* 0x0000006029537223 */ /* 0x000fe20000010085 */
[----:B------:R-:W-:Y:S05]  /*5350*/  @P0 BRA `(.L_x_112) ;  /* 0x0000007000000947 */ /* 0x000fea0003800000 */
[----:B0-----:R-:W-:Y:S01]  /*5360*/  ULDC UR16, c[0x0][0x174] ;  /* 0x00005d0000107ab9 */ /* 0x001fe20000000800 */
[----:B-1----:R-:W-:Y:S01]  /*5370*/  HFMA2.MMA R40, -RZ, RZ, 1.875, 0 ;  /* 0x3f800000ff287435 */ /* 0x002fe200000001ff */
[----:B------:R-:W-:-:S06]  /*5380*/  UISETP.NE.AND UP0, UPT, UR26, UR16, UPT ;  /* 0x000000101a00728c */ /* 0x000fcc000bf05270 */
[----:B------:R-:W-:-:S05]  /*5390*/  PLOP3.LUT P0, PT, PT, PT, UP0, 0x80, 0x0 ;  /* 0x000000000000781c */ /* 0x000fca0003f0f008 */
[----:B------:R-:W-:-:S06]  /*53a0*/  @UP0 ULEA UR16, UR27, UR7, 0x8 ;  /* 0x000000071b100291 */ /* 0x000fcc000f8e403f */
[----:B------:R-:W-:-:S05]  /*53b0*/  MOV R84, UR16 ;  /* 0x0000001000547c02 */ /* 0x000fca0008000f00 */
[----:B------:R0:W1:Y:S02]  /*53c0*/  @P0 LDS R40, [R84.X4+0x1ae0] ;  /* 0x001ae00054280984 */ /* 0x0000640000004800 */
.L_x_112:
[----:B0-----:R-:W-:Y:S05]  /*53d0*/  BSYNC B0 ;  /* 0x0000000000007941 */ /* 0x001fea0003800000 */
.L_x_111:
        /* <DEDUP_REMOVED lines=26> */
[----:B------:R-:W0:Y:S02]  /*5580*/  LDS.64 R82, [R141+0x10e0] ;  /* 0x0010e0008d527984 */ /* 0x000e240000000a00 */
[----:B0-----:R-:W-:-:S02]  /*5590*/  FFMA.FTZ R156, R82, R156, R83 ;  /* 0x0000009c529c7223 */ /* 0x001fc40000010053 */
[----:B------:R-:W-:Y:S02]  /*55a0*/  FMUL.FTZ R159, R82, R85 ;  /* 0x00000055529f7220 */ /* 0x000fe40000410000 */
[----:B------:R-:W0:Y:S02]  /*55b0*/  LDS.64 R82, [R141+0x10e8] ;  /* 0x0010e8008d527984 */ /* 0x000e240000000a00 */
[C---:B0-----:R-:W-:Y:S02]  /*55c0*/  FFMA.FTZ R85, R82.reuse, R156, R83 ;  /* 0x0000009c52557223 */ /* 0x041fe40000010053 */
[----:B------:R-:W-:Y:S01]  /*55d0*/  FMUL.FTZ R156, R82, R159 ;  /* 0x0000009f529c7220 */ /* 0x000fe20000410000 */
[----:B------:R-:W-:Y:S05]  /*55e0*/  BRA.DIV ~URZ, `(.L_x_115) ;  /* 0x000047627f007947 */ /* 0x000fea000b800000 */
[----:B------:R0:W2:Y:S02]  /*55f0*/  SHFL.UP PT, R84, R156, 0x1, RZ ;  /* 0x042000009c547989 */ /* 0x0000a400000e00ff */
.L_x_139:
[----:B------:R-:W-:Y:S05]  /*5600*/  BRA.DIV ~URZ, `(.L_x_116) ;  /* 0x000047a27f007947 */ /* 0x000fea000b800000 */
[----:B------:R-:W3:Y:S01]  /*5610*/  SHFL.UP PT, R82, R85, 0x1, RZ ;  /* 0x0420000055527989 */ /* 0x000ee200000e00ff */
[----:B------:R-:W-:-:S13]  /*5620*/  ISETP.GE.AND P0, PT, R145, 0x1, PT ;  /* 0x000000019100780c */ /* 0x000fda0003f06270 */
[C---:B---3--:R-:W-:Y:S02]  /*5630*/  @P0 FFMA.FTZ R85, R156.reuse, R82, R85 ;  /* 0x000000529c550223 */ /* 0x048fe40000010055 */
[----:B0-2---:R-:W-:Y:S01]  /*5640*/  @P0 FMUL.FTZ R156, R156, R84 ;  /* 0x000000549c9c0220 */ /* 0x005fe20000410000 */
[----:B------:R-:W-:Y:S02]  /*5650*/  ISETP.GE.AND P0, PT, R145, 0x2, PT ;  /* 0x000000029100780c */ /* 0x000fe40003f06270 */
[----:B------:R-:W0:Y:S04]  /*5660*/  SHFL.UP PT, R82, R85, 0x2, RZ ;  /* 0x0440000055527989 */ /* 0x000e2800000e00ff */
[----:B------:R-:W2:Y:S07]  /*5670*/  SHFL.UP PT, R83, R156, 0x2, RZ ;  /* 0x044000009c537989 */ /* 0x000eae00000e00ff */
[----:B0-----:R-:W-:-:S02]  /*5680*/  @P0 FFMA.FTZ R85, R82, R156, R85 ;  /* 0x0000009c52550223 */ /* 0x001fc40000010055 */
[----:B--2---:R-:W-:-:S03]  /*5690*/  @P0 FMUL.FTZ R156, R83, R156 ;  /* 0x0000009c539c0220 */ /* 0x004fc60000410000 */
[----:B------:R-:W0:Y:S01]  /*56a0*/  SHFL.UP PT, R82, R85, 0x4, RZ ;  /* 0x0480000055527989 */ /* 0x000e2200000e00ff */
[----:B------:R-:W-:-:S03]  /*56b0*/  ISETP.GE.AND P0, PT, R145, 0x4, PT ;  /* 0x000000049100780c */ /* 0x000fc60003f06270 */
[----:B------:R-:W2:Y:S10]  /*56c0*/  SHFL.UP PT, R83, R156, 0x4, RZ ;  /* 0x048000009c537989 */ /* 0x000eb400000e00ff */
[----:B0-----:R-:W-:-:S02]  /*56d0*/  @P0 FFMA.FTZ R85, R156, R82, R85 ;  /* 0x000000529c550223 */ /* 0x001fc40000010055 */
[----:B--2---:R-:W-:-:S03]  /*56e0*/  @P0 FMUL.FTZ R156, R156, R83 ;  /* 0x000000539c9c0220 */ /* 0x004fc60000410000 */
[----:B------:R-:W0:Y:S01]  /*56f0*/  SHFL.UP PT, R82, R85, 0x8, RZ ;  /* 0x0500000055527989 */ /* 0x000e2200000e00ff */
[----:B------:R-:W-:-:S03]  /*5700*/  ISETP.GE.AND P0, PT, R145, 0x8, PT ;  /* 0x000000089100780c */ /* 0x000fc60003f06270 */
[----:B------:R-:W2:Y:S10]  /*5710*/  SHFL.UP PT, R83, R156, 0x8, RZ ;  /* 0x050000009c537989 */ /* 0x000eb400000e00ff */
[----:B0-----:R-:W-:-:S02]  /*5720*/  @P0 FFMA.FTZ R85, R156, R82, R85 ;  /* 0x000000529c550223 */ /* 0x001fc40000010055 */
[----:B--2---:R-:W-:-:S03]  /*5730*/  @P0 FMUL.FTZ R156, R156, R83 ;  /* 0x000000539c9c0220 */ /* 0x004fc60000410000 */
[----:B------:R0:W2:Y:S04]  /*5740*/  SHFL.UP PT, R82, R85, 0x10, RZ ;  /* 0x0600000055527989 */ /* 0x0000a800000e00ff */
[----:B------:R0:W3:Y:S02]  /*5750*/  SHFL.UP PT, R84, R156, 0x10, RZ ;  /* 0x060000009c547989 */ /* 0x0000e400000e00ff */
.L_x_140:
[----:B------:R-:W-:-:S13]  /*5760*/  ISETP.GE.AND P0, PT, R145, 0x10, PT ;  /* 0x000000109100780c */ /* 0x000fda0003f06270 */
[-C--:B0-2---:R-:W-:Y:S02]  /*5770*/  @P0 FFMA.FTZ R85, R82, R156.reuse, R85 ;  /* 0x0000009c52550223 */ /* 0x085fe40000010055 */
[----:B---3--:R-:W-:Y:S01]  /*5780*/  @P0 FMUL.FTZ R156, R84, R156 ;  /* 0x0000009c549c0220 */ /* 0x008fe20000410000 */
[----:B------:R-:W-:Y:S05]  /*5790*/  BRA.CONV ~URZ, `(.L_x_117) ;  /* 0x000000437f007947 */ /* 0x000fea000b800000 */
[----:B------:R-:W-:Y:S01]  /*57a0*/  HFMA2.MMA R84, -RZ, RZ, 0, 1.847743988037109375e-06 ;  /* 0x0000001fff547435 */ /* 0x000fe200000001ff */
[----:B------:R-:W-:Y:S02]  /*57b0*/  MOV R82, R156 ;  /* 0x0000009c00527202 */ /* 0x000fe40000000f00 */
[----:B------:R-:W-:-:S03]  /*57c0*/  MOV R83, 0x57e0 ;  /* 0x000057e000537802 */ /* 0x000fc60000000f00 */
[----:B-1---5:R-:W-:Y:S05]  /*57d0*/  CALL.REL.NOINC `($__internal_7_$__cuda_sm70_shflsync_idx_p) ;  /* 0x000050d000007944 */ /* 0x022fea0003c00000 */
.L_x_117:
[----:B------:R-:W-:Y:S05]  /*57e0*/  BRA.CONV ~URZ, `(.L_x_118) ;  /* 0x000000437f007947 */ /* 0x000fea000b800000 */
[----:B-1----:R-:W-:Y:S01]  /*57f0*/  HFMA2.MMA R84, -RZ, RZ, 0, 1.847743988037109375e-06 ;  /* 0x0000001fff547435 */ /* 0x002fe200000001ff */
[----:B------:R-:W-:Y:S02]  /*5800*/  MOV R82, R85 ;  /* 0x0000005500527202 */ /* 0x000fe40000000f00 */
[----:B------:R-:W-:-:S03]  /*5810*/  MOV R83, 0x5830 ;  /* 0x0000583000537802 */ /* 0x000fc60000000f00 */
[----:B0-2--5:R-:W-:Y:S05]  /*5820*/  CALL.REL.NOINC `($__internal_7_$__cuda_sm70_shflsync_idx_p) ;  /* 0x0000508000007944 */ /* 0x025fea0003c00000 */
.L_x_118:
[----:B------:R-:W-:Y:S05]  /*5830*/  BRA.DIV ~URZ, `(.L_x_119) ;  /* 0x000048f27f007947 */ /* 0x000fea000b800000 */
[----:B-----5:R-:W3:Y:S04]  /*5840*/  SHFL.IDX PT, R80, R80, RZ, 0x1f ;  /* 0x00001fff50507589 */ /* 0x020ee800000e0000 */
[----:B-1----:R1:W4:Y:S04]  /*5850*/  SHFL.IDX PT, R84, R81, RZ, 0x1f ;  /* 0x00001fff51547589 */ /* 0x00232800000e0000 */
[----:B------:R-:W2:Y:S04]  /*5860*/  SHFL.UP PT, R156, R156, 0x1, RZ ;  /* 0x042000009c9c7989 */ /* 0x000ea800000e00ff */
[----:B------:R1:W0:Y:S02]  /*5870*/  SHFL.UP PT, R159, R85, 0x1, RZ ;  /* 0x04200000559f7989 */ /* 0x00022400000e00ff */
.L_x_141:
[----:B------:R-:W5:Y:S01]  /*5880*/  LDS.64 R82, [R141+0x10d0] ;  /* 0x0010d0008d527984 */ /* 0x000f620000000a00 */
[----:B-1--4-:R-:W-:Y:S01]  /*5890*/  IMAD.MOV.U32 R85, RZ, RZ, R84 ;  /* 0x000000ffff557224 */ /* 0x012fe200078e0054 */
[----:B---3--:R-:W-:-:S02]  /*58a0*/  MOV R84, R80 ;  /* 0x0000005000547202 */ /* 0x008fc40000000f00 */
[----:B------:R-:W1:Y:S01]  /*58b0*/  LDS.64 R80, [R141+0x10d8] ;  /* 0x0010d8008d507984 */ /* 0x000e620000000a00 */
[-C--:B0-2---:R-:W-:Y:S02]  /*58c0*/  @P1 FFMA.FTZ R85, R85, R156.reuse, R159 ;  /* 0x0000009c55551223 */ /* 0x085fe4000001009f */
[----:B------:R-:W-:-:S05]  /*58d0*/  @P1 FMUL.FTZ R84, R84, R156 ;  /* 0x0000009c54541220 */ /* 0x000fca0000410000 */
[----:B------:R-:W-:Y:S01]  /*58e0*/  STS.64 [R141+0x10d0], R84 ;  /* 0x0010d0548d007388 */ /* 0x000fe20000000a00 */
[C---:B-----5:R-:W-:Y:S02]  /*58f0*/  FFMA.FTZ R83, R82.reuse, R85, R83 ;  /* 0x0000005552537223 */ /* 0x060fe40000010053 */
[----:B------:R-:W-:Y:S02]  /*5900*/  FMUL.FTZ R82, R82, R84 ;  /* 0x0000005452527220 */ /* 0x000fe40000410000 */
[----:B------:R-:W0:Y:S01]  /*5910*/  LDS.64 R84, [R141+0x10e0] ;  /* 0x0010e0008d547984 */ /* 0x000e220000000a00 */
[C---:B-1----:R-:W-:Y:S02]  /*5920*/  FFMA.FTZ R81, R80.reuse, R83, R81 ;  /* 0x0000005350517223 */ /* 0x042fe40000010051 */
[----:B------:R-:W-:Y:S01]  /*5930*/  FMUL.FTZ R80, R80, R82 ;  /* 0x0000005250507220 */ /* 0x000fe20000410000 */
[----:B------:R1:W-:Y:S04]  /*5940*/  STS.64 [R141+0x10d8], R82 ;  /* 0x0010d8528d007388 */ /* 0x0003e80000000a00 */
[----:B------:R1:W-:Y:S01]  /*5950*/  STS.64 [R141+0x10e0], R80 ;  /* 0x0010e0508d007388 */ /* 0x0003e20000000a00 */
[----:B0-----:R-:W-:-:S02]  /*5960*/  FFMA.FTZ R85, R84, R81, R85 ;  /* 0x0000005154557223 */ /* 0x001fc40000010055 */
[----:B------:R-:W-:-:S05]  /*5970*/  FMUL.FTZ R84, R84, R80 ;  /* 0x0000005054547220 */ /* 0x000fca0000410000 */
[----:B------:R1:W-:Y:S02]  /*5980*/  STS.64 [R141+0x10e8], R84 ;  /* 0x0010e8548d007388 */ /* 0x0003e40000000a00 */
.L_x_114:
[----:B0-----:R-:W-:Y:S05]  /*5990*/  BSYNC B0 ;  /* 0x0000000000007941 */ /* 0x001fea0003800000 */
.L_x_113:
        /* <DEDUP_REMOVED lines=8> */
[----:B------:R-:W-:Y:S01]  /*5a20*/  FMUL.FTZ R81, R73, R82 ;  /* 0x0000005249517220 */ /* 0x000fe20000410000 */
[----:B------:R-:W0:Y:S02]  /*5a30*/  LDS R80, [R143.X8+0x10d4] ;  /* 0x0010d4008f507984 */ /* 0x000e240000008800 */
        /* <DEDUP_REMOVED lines=20> */
[----:B------:R-:W-:Y:S02]  /*5b80*/  FMUL.FTZ R80, R90, R81 ;  /* 0x000000515a507220 */ /* 0x000fe40000410000 */
[C---:B------:R-:W-:Y:S02]  /*5b90*/  FFMA.FTZ R122, R91.reuse, R121, R122 ;  /* 0x000000795b7a7223 */ /* 0x040fe4000001007a */
[----:B------:R-:W-:-:S02]  /*5ba0*/  FMUL.FTZ R81, R91, R80 ;  /* 0x000000505b517220 */ /* 0x000fc40000410000 */
[C---:B------:R-:W-:Y:S02]  /*5bb0*/  FFMA.FTZ R82, R90.reuse, R83, R100 ;  /* 0x000000535a527223 */ /* 0x040fe40000010064 */
[----:B------:R-:W-:Y:S02]  /*5bc0*/  FFMA.FTZ R123, R90, R122, R123 ;  /* 0x0000007a5a7b7223 */ /* 0x000fe4000001007b */
[C---:B------:R-:W-:Y:S01]  /*5bd0*/  FMUL.FTZ R80, R92.reuse, R81 ;  /* 0x000000515c507220 */ /* 0x040fe20000410000 */
[----:B------:R-:W-:Y:S01]  /*5be0*/  MOV R81, UR26 ;  /* 0x0000001a00517c02 */ /* 0x000fe20008000f00 */
[----:B------:R-:W-:Y:S02]  /*5bf0*/  FFMA.FTZ R83, R91, R82, R99 ;  /* 0x000000525b537223 */ /* 0x000fe40000010063 */
[----:B------:R-:W-:Y:S01]  /*5c00*/  FFMA.FTZ R124, R89, R123, R124 ;  /* 0x0000007b597c7223 */ /* 0x000fe2000001007c */
[----:B------:R-:W-:Y:S01]  /*5c10*/  ISETP.GE.OR P0, PT, R81, c[0x0][0x174], P0 ;  /* 0x00005d0051007a0c */ /* 0x000fe20000706670 */
[----:B------:R-:W-:-:S02]  /*5c20*/  FFMA.FTZ R82, R92, R83, R98 ;  /* 0x000000535c527223 */ /* 0x000fc40000010062 */
[----:B------:R-:W-:Y:S02]  /*5c30*/  FFMA.FTZ R125, R88, R124, R125 ;  /* 0x0000007c587d7223 */ /* 0x000fe4000001007d */
[C---:B------:R-:W-:Y:S01]  /*5c40*/  FMUL.FTZ R81, R93.reuse, R80 ;  /* 0x000000505d517220 */ /* 0x040fe20000410000 */
[----:B------:R-:W-:Y:S01]  /*5c50*/  MOV R80, 0x3f800000 ;  /* 0x3f80000000507802 */ /* 0x000fe20000000f00 */
[----:B------:R-:W-:Y:S02]  /*5c60*/  FFMA.FTZ R83, R93, R82, R97 ;  /* 0x000000525d537223 */ /* 0x000fe40000010061 */
[----:B------:R-:W-:Y:S02]  /*5c70*/  FFMA.FTZ R126, R79, R125, R126 ;  /* 0x0000007d4f7e7223 */ /* 0x000fe4000001007e */
[----:B------:R-:W-:Y:S01]  /*5c80*/  FMUL.FTZ R82, R94, R81 ;  /* 0x000000515e527220 */ /* 0x000fe20000410000 */
[----:B------:R-:W-:Y:S01]  /*5c90*/  HFMA2.MMA R81, -RZ, RZ, 0, 0 ;  /* 0x00000000ff517435 */ /* 0x000fe200000001ff */
[----:B------:R-:W-:-:S02]  /*5ca0*/  FFMA.FTZ R127, R78, R126, R127 ;  /* 0x0000007e4e7f7223 */ /* 0x000fc4000001007f */
        /* <DEDUP_REMOVED lines=12> */
[----:B0-----:R-:W-:-:S05]  /*5d70*/  IMAD R87, R142, 0x28, RZ ;  /* 0x000000288e577824 */ /* 0x001fca00078e02ff */
[----:B------:R-:W-:Y:S04]  /*5d80*/  LDS.64 R82, [R87+0x15f0] ;  /* 0x0015f00057527984 */ /* 0x000fe80000000a00 */
[----:B------:R-:W0:Y:S02]  /*5d90*/  LDS.64 R84, [R87+0x15f8] ;  /* 0x0015f80057547984 */ /* 0x000e240000000a00 */
[C---:B0-----:R-:W-:Y:S02]  /*5da0*/  FFMA.FTZ R85, R82.reuse, R85, R83 ;  /* 0x0000005552557223 */ /* 0x041fe40000010053 */
[----:B------:R-:W-:Y:S02]  /*5db0*/  FMUL.FTZ R159, R82, R84 ;  /* 0x00000054529f7220 */ /* 0x000fe40000410000 */
[----:B------:R-:W0:Y:S02]  /*5dc0*/  LDS.64 R82, [R87+0x15e8] ;  /* 0x0015e80057527984 */ /* 0x000e240000000a00 */
[----:B0-----:R-:W-:-:S02]  /*5dd0*/  FFMA.FTZ R83, R82, R85, R83 ;  /* 0x0000005552537223 */ /* 0x001fc40000010053 */
[----:B------:R-:W0:Y:S01]  /*5de0*/  LDS.64 R84, [R87+0x15e0] ;  /* 0x0015e00057547984 */ /* 0x000e220000000a00 */
[----:B------:R-:W-:Y:S01]  /*5df0*/  FMUL.FTZ R159, R82, R159 ;  /* 0x0000009f529f7220 */ /* 0x000fe20000410000 */
[----:B------:R-:W-:-:S04]  /*5e00*/  LOP3.LUT R82, R142, 0x1f, RZ, 0xc0, !PT ;  /* 0x0000001f8e527812 */ /* 0x000fc800078ec0ff */
[C---:B------:R-:W-:Y:S02]  /*5e10*/  ISETP.GE.U32.AND P0, PT, R82.reuse, 0x10, PT ;  /* 0x000000105200780c */ /* 0x040fe40003f06070 */
[C---:B------:R-:W-:Y:S02]  /*5e20*/  ISETP.GE.U32.AND P1, PT, R82.reuse, 0x18, PT ;  /* 0x000000185200780c */ /* 0x040fe40003f26070 */
[C---:B------:R-:W-:Y:S02]  /*5e30*/  ISETP.GE.U32.AND P2, PT, R82.reuse, 0x1c, PT ;  /* 0x0000001c5200780c */ /* 0x040fe40003f46070 */
[C---:B------:R-:W-:Y:S02]  /*5e40*/  ISETP.GE.U32.AND P3, PT, R82.reuse, 0x1e, PT ;  /* 0x0000001e5200780c */ /* 0x040fe40003f66070 */
[----:B------:R-:W-:Y:S01]  /*5e50*/  ISETP.NE.AND P4, PT, R82, 0x1f, PT ;  /* 0x0000001f5200780c */ /* 0x000fe20003f85270 */
[C---:B0-----:R-:W-:Y:S02]  /*5e60*/  FFMA.FTZ R85, R84.reuse, R83, R85 ;  /* 0x0000005354557223 */ /* 0x041fe40000010055 */
[----:B------:R-:W-:Y:S01]  /*5e70*/  FMUL.FTZ R86, R84, R159 ;  /* 0x0000009f54567220 */ /* 0x000fe20000410000 */
[----:B------:R-:W-:Y:S07]  /*5e80*/  BRA.DIV ~URZ, `(.L_x_122) ;  /* 0x000043e27f007947 */ /* 0x000fee000b800000 */
[----:B------:R0:W2:Y:S02]  /*5e90*/  SHFL.DOWN PT, R87, R86, 0x1, 0x1f ;  /* 0x08201f0056577f89 */ /* 0x0000a400000e0000 */
.L_x_142:
[----:B------:R-:W-:Y:S05]  /*5ea0*/  BRA.DIV ~URZ, `(.L_x_123) ;  /* 0x000044227f007947 */ /* 0x000fea000b800000 */
[----:B------:R-:W3:Y:S04]  /*5eb0*/  SHFL.DOWN PT, R82, R85, 0x1, 0x1f ;  /* 0x08201f0055527f89 */ /* 0x000ee800000e0000 */
[----:B-1----:R-:W-:Y:S01]  /*5ec0*/  SHFL.IDX PT, R159, R80, RZ, 0x1f ;  /* 0x00001fff509f7589 */ /* 0x002fe200000e0000 */
[----:B---3--:R-:W-:-:S02]  /*5ed0*/  @P4 FFMA.FTZ R85, R86, R82, R85 ;  /* 0x0000005256554223 */ /* 0x008fc40000010055 */
        /* <DEDUP_REMOVED lines=18> */
[----:B------:R0:W2:Y:S04]  /*6000*/  SHFL.DOWN PT, R87, R85, 0x1, 0x1f ;  /* 0x08201f0055577f89 */ /* 0x0000a800000e0000 */
[----:B------:R0:W3:Y:S04]  /*6010*/  SHFL.IDX PT, R85, R86, RZ, 0x1f ;  /* 0x00001fff56557589 */ /* 0x0000e800000e0000 */
[----:B------:R-:W4:Y:S04]  /*6020*/  SHFL.DOWN PT, R86, R86, 0x1, 0x1f ;  /* 0x08201f0056567f89 */ /* 0x000f2800000e0000 */
[----:B------:R0:W0:Y:S02]  /*6030*/  SHFL.IDX PT, R83, R81, RZ, 0x1f ;  /* 0x00001fff51537589 */ /* 0x00002400000e0000 */
.L_x_143:
[C---:B------:R-:W-:Y:S01]  /*6040*/  ISETP.NE.AND P0, PT, R142.reuse, 0x1f, PT ;  /* 0x0000001f8e00780c */ /* 0x040fe20003f05270 */
[----:B01-3--:R-:W-:Y:S01]  /*6050*/  FFMA.FTZ R81, R81, R85, R156 ;  /* 0x0000005551517223 */ /* 0x00bfe2000001009c */
[----:B------:R-:W-:Y:S01]  /*6060*/  MOV R82, R159 ;  /* 0x0000009f00527202 */ /* 0x000fe20000000f00 */
[----:B------:R-:W-:-:S02]  /*6070*/  IMAD R156, R142, 0x28, RZ ;  /* 0x000000288e9c7824 */ /* 0x000fc400078e02ff */
[----:B------:R-:W-:-:S03]  /*6080*/  FMUL.FTZ R80, R80, R85 ;  /* 0x0000005550507220 */ /* 0x000fc60000410000 */
[----:B------:R-:W0:Y:S05]  /*6090*/  LDS.64 R84, [R156+0x15f8] ;  /* 0x0015f8009c547984 */ /* 0x000e2a0000000a00 */
[-C--:B--2-4-:R-:W-:Y:S02]  /*60a0*/  @P0 FFMA.FTZ R83, R83, R86.reuse, R87 ;  /* 0x0000005653530223 */ /* 0x094fe40000010057 */
[----:B------:R-:W-:Y:S02]  /*60b0*/  @P0 FMUL.FTZ R82, R82, R86 ;  /* 0x0000005652520220 */ /* 0x000fe40000410000 */
[----:B------:R-:W1:Y:S04]  /*60c0*/  LDS.64 R86, [R156+0x15f0] ;  /* 0x0015f0009c567984 */ /* 0x000e680000000a00 */
[----:B------:R-:W-:Y:S01]  /*60d0*/  STS.64 [R156+0x15f8], R82 ;  /* 0x0015f8529c007388 */ /* 0x000fe20000000a00 */
[----:B0-----:R-:W-:-:S02]  /*60e0*/  FFMA.FTZ R85, R84, R83, R85 ;  /* 0x0000005354557223 */ /* 0x001fc40000010055 */
[----:B------:R-:W-:-:S05]  /*60f0*/  FMUL.FTZ R84, R84, R82 ;  /* 0x0000005254547220 */ /* 0x000fca0000410000 */
[----:B------:R-:W-:Y:S01]  /*6100*/  STS.64 [R156+0x15f0], R84 ;  /* 0x0015f0549c007388 */ /* 0x000fe20000000a00 */
[C---:B-1----:R-:W-:Y:S02]  /*6110*/  FFMA.FTZ R87, R86.reuse, R85, R87 ;  /* 0x0000005556577223 */ /* 0x042fe40000010057 */
[----:B------:R-:W-:Y:S02]  /*6120*/  FMUL.FTZ R86, R86, R84 ;  /* 0x0000005456567220 */ /* 0x000fe40000410000 */
[----:B------:R-:W0:Y:S04]  /*6130*/  LDS.64 R84, [R156+0x15e8] ;  /* 0x0015e8009c547984 */ /* 0x000e280000000a00 */
[----:B------:R1:W-:Y:S01]  /*6140*/  STS.64 [R156+0x15e8], R86 ;  /* 0x0015e8569c007388 */ /* 0x0003e20000000a00 */
[----:B0-----:R-:W-:-:S02]  /*6150*/  FFMA.FTZ R85, R84, R87, R85 ;  /* 0x0000005754557223 */ /* 0x001fc40000010055 */
[----:B------:R-:W-:-:S05]  /*6160*/  FMUL.FTZ R84, R84, R86 ;  /* 0x0000005654547220 */ /* 0x000fca0000410000 */
[----:B------:R1:W-:Y:S02]  /*6170*/  STS.64 [R156+0x15e0], R84 ;  /* 0x0015e0549c007388 */ /* 0x0003e40000000a00 */
.L_x_121:
[----:B0-----:R-:W-:Y:S05]  /*6180*/  BSYNC B0 ;  /* 0x0000000000007941 */ /* 0x001fea0003800000 */
.L_x_120:
[----:B------:R-:W-:Y:S01]  /*6190*/  WARPSYNC 0xffffffff ;  /* 0xffffffff00007948 */ /* 0x000fe20003800000 */
[----:B------:R-:W-:Y:S01]  /*61a0*/  BAR.SYNC.DEFER_BLOCKING 0x0 ;  /* 0x0000000000007b1d */ /* 0x000fe20000010000 */
[----:B------:R-:W-:Y:S01]  /*61b0*/  FFMA.FTZ R82, R54, R134, RZ ;  /* 0x0000008636527223 */ /* 0x000fe200000100ff */
[----:B------:R-:W-:Y:S01]  /*61c0*/  ISETP.NE.AND P2, PT, R142, RZ, PT ;  /* 0x000000ff8e00720c */ /* 0x000fe20003f45270 */
[----:B------:R-:W-:Y:S01]  /*61d0*/  HADD2.F32 R83, -RZ, R66.H0_H0 ;  /* 0x20000042ff537230 */ /* 0x000fe20000004100 */
[----:B-1----:R-:W-:Y:S01]  /*61e0*/  MOV R86, UR7 ;  /* 0x0000000700567c02 */ /* 0x002fe20008000f00 */
[----:B------:R-:W-:Y:S01]  /*61f0*/  FFMA.FTZ R82, R53, R137, R82 ;  /* 0x0000008935527223 */ /* 0x000fe20000010052 */
[----:B------:R-:W-:Y:S01]  /*6200*/  HADD2.F32 R156, -RZ, R59.H0_H0 ;  /* 0x2000003bff9c7230 */ /* 0x000fe20000004100 */
[C---:B------:R-:W-:Y:S01]  /*6210*/  ISETP.GT.AND P0, PT, R145.reuse, 0x1e, PT ;  /* 0x0000001e9100780c */ /* 0x040fe20003f04270 */
[----:B------:R-:W-:Y:S01]  /*6220*/  BSSY B0, `(.L_x_124) ;  /* 0x00000df000007945 */ /* 0x000fe20003800000 */
[----:B------:R-:W-:Y:S01]  /*6230*/  FFMA.FTZ R82, R52, R141, R82 ;  /* 0x0000008d34527223 */ /* 0x000fe20000010052 */
[----:B------:R-:W-:Y:S01]  /*6240*/  ISETP.GT.AND P1, PT, R145, 0x1d, PT ;  /* 0x0000001d9100780c */ /* 0x000fe20003f24270 */
[----:B------:R-:W0:Y:S04]  /*6250*/  LDS R143, [R143.X8+0x15e4] ;  /* 0x0015e4008f8f7984 */ /* 0x000e280000008800 */
[----:B------:R1:W-:Y:S01]  /*6260*/  @!P2 STS.64 [R86.X8+0x24e0], R80 ;  /* 0x0024e0505600a388 */ /* 0x0003e20000008a00 */
[----:B0-----:R-:W-:Y:S01]  /*6270*/  FFMA.FTZ R40, R143, R40, R111 ;  /* 0x000000288f287223 */ /* 0x001fe2000001006f */
[----:B------:R-:W-:-:S03]  /*6280*/  HADD2.F32 R143, -RZ, R58.H0_H0 ;  /* 0x2000003aff8f7230 */ /* 0x000fc60000004100 */
[----:B------:R-:W-:Y:S02]  /*6290*/  FFMA.FTZ R110, R41, R40, R110 ;  /* 0x00000028296e7223 */ /* 0x000fe4000001006e */
[----:B------:R-:W-:Y:S02]  /*62a0*/  FFMA.FTZ R41, R51, R121, R82 ;  /* 0x0000007933297223 */ /* 0x000fe40000010052 */
[----:B------:R-:W-:Y:S02]  /*62b0*/  FFMA.FTZ R42, R42, R110, R109 ;  /* 0x0000006e2a2a7223 */ /* 0x000fe4000001006d */
[----:B------:R-:W-:Y:S02]  /*62c0*/  FFMA.FTZ R82, R50, R122, R41 ;  /* 0x0000007a32527223 */ /* 0x000fe40000010029 */
[----:B------:R-:W-:Y:S01]  /*62d0*/  FFMA.FTZ R108, R43, R42, R108 ;  /* 0x0000002a2b6c7223 */ /* 0x000fe2000001006c */
[----:B------:R-:W-:Y:S01]  /*62e0*/  HADD2.F32 R43, -RZ, R68.H0_H0 ;  /* 0x20000044ff2b7230 */ /* 0x000fe20000004100 */
[----:B------:R-:W-:Y:S01]  /*62f0*/  FFMA.FTZ R41, R49, R123, R82 ;  /* 0x0000007b31297223 */ /* 0x000fe20000010052 */
[----:B------:R-:W-:Y:S01]  /*6300*/  HADD2.F32 R82, -RZ, R69.H0_H0 ;  /* 0x20000045ff527230 */ /* 0x000fe20000004100 */
[----:B------:R-:W-:-:S02]  /*6310*/  FFMA.FTZ R73, R73, R108, R107 ;  /* 0x0000006c49497223 */ /* 0x000fc4000001006b */
[----:B------:R-:W-:Y:S01]  /*6320*/  FFMA.FTZ R84, R48, R124, R41 ;  /* 0x0000007c30547223 */ /* 0x000fe20000010029 */
[----:B------:R-:W-:Y:S01]  /*6330*/  HADD2.F32 R41, -RZ, R70.H0_H0 ;  /* 0x20000046ff297230 */ /* 0x000fe20000004100 */
[----:B------:R-:W-:Y:S02]  /*6340*/  FFMA.FTZ R76, R76, R73, R106 ;  /* 0x000000494c4c7223 */ /* 0x000fe4000001006a */
[----:B------:R-:W-:Y:S01]  /*6350*/  FFMA.FTZ R85, R47, R125, R84 ;  /* 0x0000007d2f557223 */ /* 0x000fe20000010054 */
[----:B------:R-:W-:Y:S01]  /*6360*/  HADD2.F32 R84, -RZ, R67.H0_H0 ;  /* 0x20000043ff547230 */ /* 0x000fe20000004100 */
[----:B------:R-:W-:Y:S01]  /*6370*/  FFMA.FTZ R77, R77, R76, R105 ;  /* 0x0000004c4d4d7223 */ /* 0x000fe20000010069 */
[----:B------:R-:W-:Y:S01]  /*6380*/  HADD2.F32 R105, -RZ, R62.H0_H0 ;  /* 0x2000003eff697230 */ /* 0x000fe20000004100 */
[----:B------:R-:W-:Y:S02]  /*6390*/  FFMA.FTZ R134, R41, -R46, R134 ;  /* 0x8000002e29867223 */ /* 0x000fe40000010086 */
[----:B------:R-:W-:Y:S01]  /*63a0*/  FFMA.FTZ R78, R78, R77, R104 ;  /* 0x0000004d4e4e7223 */ /* 0x000fe20000010068 */
[----:B------:R-:W-:Y:S01]  /*63b0*/  HADD2.F32 R104, -RZ, R63.H0_H0 ;  /* 0x2000003fff687230 */ /* 0x000fe20000004100 */
[----:B------:R-:W-:-:S02]  /*63c0*/  FFMA.FTZ R85, R36, R126, R85 ;  /* 0x0000007e24557223 */ /* 0x000fc40000010055 */
[----:B------:R-:W-:Y:S02]  /*63d0*/  FFMA.FTZ R79, R79, R78, R103 ;  /* 0x0000004e4f4f7223 */ /* 0x000fe40000010067 */
[----:B------:R-:W-:Y:S02]  /*63e0*/  FFMA.FTZ R137, R82, -R45, R137 ;  /* 0x8000002d52897223 */ /* 0x000fe40000010089 */
[----:B------:R-:W-:Y:S02]  /*63f0*/  FFMA.FTZ R88, R88, R79, R102 ;  /* 0x0000004f58587223 */ /* 0x000fe40000010066 */
[----:B------:R-:W-:Y:S02]  /*6400*/  FFMA.FTZ R107, R34, R127, R85 ;  /* 0x0000007f226b7223 */ /* 0x000fe40000010055 */
[----:B------:R-:W-:Y:S01]  /*6410*/  FFMA.FTZ R89, R89, R88, R101 ;  /* 0x0000005859597223 */ /* 0x000fe20000010065 */
[----:B------:R-:W-:Y:S01]  /*6420*/  HADD2.F32 R101, -RZ, R64.H0_H0 ;  /* 0x20000040ff657230 */ /* 0x000fe20000004100 */
[----:B------:R-:W-:-:S02]  /*6430*/  FFMA.FTZ R141, R43, -R44, R141 ;  /* 0x8000002c2b8d7223 */ /* 0x000fc4000001008d */
[----:B------:R-:W-:Y:S01]  /*6440*/  FFMA.FTZ R90, R90, R89, R100 ;  /* 0x000000595a5a7223 */ /* 0x000fe20000010064 */
[----:B------:R-:W-:Y:S01]  /*6450*/  HADD2.F32 R100, -RZ, R61.H0_H0 ;  /* 0x2000003dff647230 */ /* 0x000fe20000004100 */
[----:B------:R-:W-:Y:S02]  /*6460*/  FFMA.FTZ R122, R83, -R38, R122 ;  /* 0x80000026537a7223 */ /* 0x000fe4000001007a */
[----:B------:R-:W-:Y:S02]  /*6470*/  FFMA.FTZ R91, R91, R90, R99 ;  /* 0x0000005a5b5b7223 */ /* 0x000fe40000010063 */
[----:B------:R-:W-:Y:S02]  /*6480*/  FFMA.FTZ R127, R100, -R29, R127 ;  /* 0x8000001d647f7223 */ /* 0x000fe4000001007f */
[----:B------:R-:W-:Y:S02]  /*6490*/  FFMA.FTZ R92, R92, R91, R98 ;  /* 0x0000005b5c5c7223 */ /* 0x000fe40000010062 */
[----:B------:R-:W-:-:S02]  /*64a0*/  FMUL.FTZ R87, R91, R39 ;  /* 0x000000275b577220 */ /* 0x000fc40000410000 */
[----:B------:R-:W-:Y:S02]  /*64b0*/  FFMA.FTZ R93, R93, R92, R97 ;  /* 0x0000005c5d5d7223 */ /* 0x000fe40000010061 */
[----:B------:R-:W-:Y:S02]  /*64c0*/  FMUL.FTZ R85, R92, R44 ;  /* 0x0000002c5c557220 */ /* 0x000fe40000410000 */
[----:B------:R-:W-:Y:S02]  /*64d0*/  FFMA.FTZ R94, R94, R93, R96 ;  /* 0x0000005d5e5e7223 */ /* 0x000fe40000010060 */
[----:B-1----:R-:W-:Y:S02]  /*64e0*/  FMUL.FTZ R80, R93, R45 ;  /* 0x0000002d5d507220 */ /* 0x002fe40000410000 */
[----:B------:R-:W-:Y:S02]  /*64f0*/  FMUL.FTZ R81, R94, R46 ;  /* 0x0000002e5e517220 */ /* 0x000fe40000410000 */
[----:B------:R-:W-:-:S02]  /*6500*/  FMUL.FTZ R98, R95, R77 ;  /* 0x0000004d5f627220 */ /* 0x000fc40000410000 */
[----:B------:R-:W-:Y:S02]  /*6510*/  FFMA.FTZ R86, R81, R134, RZ ;  /* 0x0000008651567223 */ /* 0x000fe400000100ff */
[----:B------:R-:W-:Y:S02]  /*6520*/  FMUL.FTZ R98, R127, R98 ;  /* 0x000000627f627220 */ /* 0x000fe40000410000 */
[----:B------:R-:W-:Y:S02]  /*6530*/  FFMA.FTZ R96, R80, R137, R86 ;  /* 0x0000008950607223 */ /* 0x000fe40000010056 */
[----:B------:R-:W-:Y:S02]  /*6540*/  FFMA.FTZ R86, R84, -R39, R121 ;  /* 0x8000002754567223 */ /* 0x000fe40000010079 */
[----:B------:R-:W-:Y:S01]  /*6550*/  FFMA.FTZ R97, R85, R141, R96 ;  /* 0x0000008d55617223 */ /* 0x000fe20000010060 */
[----:B------:R-:W-:Y:S01]  /*6560*/  HADD2.F32 R96, -RZ, R65.H0_H0 ;  /* 0x20000041ff607230 */ /* 0x000fe20000004100 */
[----:B------:R-:W-:-:S02]  /*6570*/  FFMA.FTZ R98, R100, R77, R98 ;  /* 0x0000004d64627223 */ /* 0x000fc40000010062 */
[----:B------:R-:W-:Y:S02]  /*6580*/  FFMA.FTZ R99, R87, R86, R97 ;  /* 0x0000005657637223 */ /* 0x000fe40000010061 */
[----:B------:R-:W-:Y:S02]  /*6590*/  FMUL.FTZ R97, R90, R38 ;  /* 0x000000265a617220 */ /* 0x000fe40000410000 */
[-C--:B------:R-:W-:Y:S01]  /*65a0*/  FFMA.FTZ R100, R96, -R37.reuse, R123 ;  /* 0x8000002560647223 */ /* 0x080fe2000001007b */
[----:B------:R-:W-:Y:S01]  /*65b0*/  HADD2.F32 R123, -RZ, R60.H0_H0 ;  /* 0x2000003cff7b7230 */ /* 0x000fe20000004100 */
[----:B------:R-:W-:Y:S02]  /*65c0*/  FFMA.FTZ R102, R97, R122, R99 ;  /* 0x0000007a61667223 */ /* 0x000fe40000010063 */
[----:B------:R-:W-:Y:S02]  /*65d0*/  FMUL.FTZ R99, R89, R37 ;  /* 0x0000002559637220 */ /* 0x000fe40000410000 */
[----:B------:R-:W-:-:S02]  /*65e0*/  FFMA.FTZ R103, R101, -R35, R124 ;  /* 0x8000002365677223 */ /* 0x000fc4000001007c */
[----:B------:R-:W-:Y:S02]  /*65f0*/  FFMA.FTZ R106, R99, R100, R102 ;  /* 0x00000064636a7223 */ /* 0x000fe40000010066 */
[----:B------:R-:W-:Y:S02]  /*6600*/  FMUL.FTZ R102, R88, R35 ;  /* 0x0000002358667220 */ /* 0x000fe40000410000 */
[----:B------:R-:W-:Y:S02]  /*6610*/  FFMA.FTZ R125, R104, -R33, R125 ;  /* 0x80000021687d7223 */ /* 0x000fe4000001007d */
[----:B------:R-:W-:Y:S02]  /*6620*/  FFMA.FTZ R109, R102, R103, R106 ;  /* 0x00000067666d7223 */ /* 0x000fe4000001006a */
[----:B------:R-:W-:Y:S02]  /*6630*/  FMUL.FTZ R106, R79, R33 ;  /* 0x000000214f6a7220 */ /* 0x000fe40000410000 */
[----:B------:R-:W-:-:S02]  /*6640*/  FFMA.FTZ R111, R32, R128, R107 ;  /* 0x00000080206f7223 */ /* 0x000fc4000001006b */
[----:B------:R-:W-:Y:S02]  /*6650*/  FFMA.FTZ R121, R123, -R27, R128 ;  /* 0x8000001b7b797223 */ /* 0x000fe40000010080 */
[----:B------:R-:W-:Y:S02]  /*6660*/  FMUL.FTZ R128, R95, R76 ;  /* 0x0000004c5f807220 */ /* 0x000fe40000410000 */
[----:B------:R-:W-:Y:S02]  /*6670*/  FFMA.FTZ R124, R106, R125, R109 ;  /* 0x0000007d6a7c7223 */ /* 0x000fe4000001006d */
[----:B------:R-:W-:Y:S02]  /*6680*/  FMUL.FTZ R109, R77, R29 ;  /* 0x0000001d4d6d7220 */ /* 0x000fe40000410000 */
[----:B------:R-:W-:Y:S02]  /*6690*/  FMUL.FTZ R77, R121, R128 ;  /* 0x00000080794d7220 */ /* 0x000fe40000410000 */
[----:B------:R-:W-:-:S02]  /*66a0*/  FFMA.FTZ R126, R105, -R31, R126 ;  /* 0x8000001f697e7223 */ /* 0x000fc4000001007e */
[----:B------:R-:W-:Y:S02]  /*66b0*/  FMUL.FTZ R107, R78, R31 ;  /* 0x0000001f4e6b7220 */ /* 0x000fe40000410000 */
[----:B------:R-:W-:Y:S02]  /*66c0*/  FFMA.FTZ R77, R123, R76, R77 ;  /* 0x0000004c7b4d7223 */ /* 0x000fe4000001004d */
[----:B------:R-:W-:Y:S02]  /*66d0*/  FFMA.FTZ R124, R107, R126, R124 ;  /* 0x0000007e6b7c7223 */ /* 0x000fe4000001007c */
[----:B------:R-:W-:Y:S02]  /*66e0*/  FFMA.FTZ R123, R30, R129, R111 ;  /* 0x000000811e7b7223 */ /* 0x000fe4000001006f */
[----:B------:R-:W-:Y:S02]  /*66f0*/  FFMA.FTZ R128, R156, -R25, R129 ;  /* 0x800000199c807223 */ /* 0x000fe40000010081 */
[----:B------:R-:W-:-:S02]  /*6700*/  FMUL.FTZ R111, R95, R73 ;  /* 0x000000495f6f7220 */ /* 0x000fc40000410000 */
[----:B------:R-:W-:Y:S02]  /*6710*/  FFMA.FTZ R127, R109, R127, R124 ;  /* 0x0000007f6d7f7223 */ /* 0x000fe4000001007c */
[----:B------:R-:W-:Y:S02]  /*6720*/  FMUL.FTZ R76, R76, R27 ;  /* 0x0000001b4c4c7220 */ /* 0x000fe40000410000 */
[----:B------:R-:W-:Y:S02]  /*6730*/  FMUL.FTZ R124, R128, R111 ;  /* 0x0000006f807c7220 */ /* 0x000fe40000410000 */
[----:B------:R-:W-:Y:S02]  /*6740*/  FFMA.FTZ R127, R76, R121, R127 ;  /* 0x000000794c7f7223 */ /* 0x000fe4000001007f */
[----:B------:R-:W-:Y:S02]  /*6750*/  FFMA.FTZ R111, R156, R73, R124 ;  /* 0x000000499c6f7223 */ /* 0x000fe4000001007c */
[----:B------:R-:W-:-:S02]  /*6760*/  FFMA.FTZ R121, R28, R130, R123 ;  /* 0x000000821c797223 */ /* 0x000fc4000001007b */
[----:B------:R-:W-:Y:S02]  /*6770*/  FFMA.FTZ R123, R143, -R23, R130 ;  /* 0x800000178f7b7223 */ /* 0x000fe40000010082 */
        /* <DEDUP_REMOVED lines=8> */
[----:B------:R-:W-:Y:S02]  /*6800*/  FFMA.FTZ R131, R129, -R20, R131 ;  /* 0x8000001481837223 */ /* 0x000fe40000010083 */
[----:B------:R-:W-:Y:S02]  /*6810*/  FMUL.FTZ R108, R108, R23 ;  /* 0x000000176c6c7220 */ /* 0x000fe40000410000 */
[----:B------:R-:W-:Y:S02]  /*6820*/  FMUL.FTZ R121, R131, R130 ;  /* 0x0000008283797220 */ /* 0x000fe40000410000 */
[----:B------:R-:W-:Y:S02]  /*6830*/  FADD.FTZ R117, R107, R117 ;  /* 0x000000756b757221 */ /* 0x000fe40000010000 */
[----:B------:R-:W-:-:S02]  /*6840*/  FFMA.FTZ R121, R129, R42, R121 ;  /* 0x0000002a81797223 */ /* 0x000fc40000010079 */
[----:B------:R-:W-:Y:S02]  /*6850*/  FFMA.FTZ R129, R24, R132, R127 ;  /* 0x0000008418817223 */ /* 0x000fe4000001007f */
[----:B------:R-:W-:Y:S01]  /*6860*/  FFMA.FTZ R127, R108, R123, R128 ;  /* 0x0000007b6c7f7223 */ /* 0x000fe20000010080 */
[----:B------:R-:W-:Y:S01]  /*6870*/  HADD2.F32 R128, -RZ, R56.H0_H0 ;  /* 0x20000038ff807230 */ /* 0x000fe20000004100 */
[----:B------:R-:W-:Y:S02]  /*6880*/  FFMA.FTZ R123, R22, R133, R129 ;  /* 0x00000085167b7223 */ /* 0x000fe40000010081 */
[----:B------:R-:W-:Y:S02]  /*6890*/  FMUL.FTZ R129, R95, R110 ;  /* 0x0000006e5f817220 */ /* 0x000fe40000410000 */
[----:B------:R-:W-:Y:S01]  /*68a0*/  FFMA.FTZ R132, R128, -R15, R132 ;  /* 0x8000000f80847223 */ /* 0x000fe20000010084 */
[----:B------:R-:W0:Y:S01]  /*68b0*/  SHFL.DOWN PT, R130, R123, 0x1, 0x1f ;  /* 0x08201f007b827f89 */ /* 0x000e2200000e0000 */
[----:B------:R-:W-:-:S02]  /*68c0*/  FMUL.FTZ R42, R42, R20 ;  /* 0x000000142a2a7220 */ /* 0x000fc40000410000 */
[----:B------:R-:W-:Y:S02]  /*68d0*/  FMUL.FTZ R129, R132, R129 ;  /* 0x0000008184817220 */ /* 0x000fe40000410000 */
[----:B------:R-:W-:Y:S02]  /*68e0*/  FFMA.FTZ R131, R42, R131, R127 ;  /* 0x000000832a837223 */ /* 0x000fe4000001007f */
[----:B------:R-:W-:Y:S01]  /*68f0*/  FFMA.FTZ R128, R128, R110, R129 ;  /* 0x0000006e80807223 */ /* 0x000fe20000010081 */
[----:B------:R-:W-:Y:S01]  /*6900*/  HADD2.F32 R129, -RZ, R55.H0_H0 ;  /* 0x20000037ff817230 */ /* 0x000fe20000004100 */
[----:B------:R-:W-:Y:S02]  /*6910*/  FMUL.FTZ R127, R110, R15 ;  /* 0x0000000f6e7f7220 */ /* 0x000fe40000410000 */
[----:B------:R-:W-:Y:S02]  /*6920*/  FADD.FTZ R114, R73, R114 ;  /* 0x0000007249727221 */ /* 0x000fe40000010000 */
[----:B------:R-:W-:-:S02]  /*6930*/  FFMA.FTZ R110, R127, R132, R131 ;  /* 0x000000847f6e7223 */ /* 0x000fc40000010083 */
[----:B------:R-:W-:Y:S02]  /*6940*/  FMUL.FTZ R131, R40, R10 ;  /* 0x0000000a28837220 */ /* 0x000fe40000410000 */
[----:B------:R-:W-:Y:S02]  /*6950*/  FMUL.FTZ R73, R95, R78 ;  /* 0x0000004e5f497220 */ /* 0x000fe40000410000 */
[----:B------:R-:W-:Y:S02]  /*6960*/  FADD.FTZ R115, R76, R115 ;  /* 0x000000734c737221 */ /* 0x000fe40000010000 */
[----:B------:R-:W-:Y:S02]  /*6970*/  FMUL.FTZ R73, R126, R73 ;  /* 0x000000497e497220 */ /* 0x000fe40000410000 */
[----:B------:R-:W-:Y:S02]  /*6980*/  FADD.FTZ R14, R77, R14 ;  /* 0x0000000e4d0e7221 */ /* 0x000fe40000010000 */
[----:B0-----:R-:W-:-:S02]  /*6990*/  @!P0 FADD.FTZ R123, R123, R130 ;  /* 0x000000827b7b8221 */ /* 0x001fc40000010000 */
[----:B------:R-:W-:Y:S02]  /*69a0*/  FFMA.FTZ R130, R129, -R10, R133 ;  /* 0x8000000a81827223 */ /* 0x000fe40000010085 */
[----:B------:R-:W-:Y:S01]  /*69b0*/  FFMA.FTZ R105, R105, R78, R73 ;  /* 0x0000004e69697223 */ /* 0x000fe20000010049 */
[----:B------:R-:W0:Y:S01]  /*69c0*/  SHFL.DOWN PT, R132, R123, 0x2, 0x1f ;  /* 0x08401f007b847f89 */ /* 0x000e2200000e0000 */
[----:B------:R-:W-:Y:S02]  /*69d0*/  FFMA.FTZ R110, R131, R130, R110 ;  /* 0x00000082836e7223 */ /* 0x000fe4000001006e */
[----:B------:R-:W-:Y:S02]  /*69e0*/  FMUL.FTZ R73, R95, R89 ;  /* 0x000000595f497220 */ /* 0x000fe40000410000 */
[----:B------:R-:W-:Y:S01]  /*69f0*/  FADD.FTZ R0, R131, R0 ;  /* 0x0000000083007221 */ /* 0x000fe20000010000 */
[----:B------:R-:W1:Y:S01]  /*6a00*/  SHFL.DOWN PT, R133, R110, 0x1, 0x1f ;  /* 0x08201f006e857f89 */ /* 0x000e6200000e0000 */
[----:B------:R-:W-:-:S02]  /*6a10*/  FMUL.FTZ R100, R100, R73 ;  /* 0x0000004964647220 */ /* 0x000fc40000410000 */
[-C--:B------:R-:W-:Y:S02]  /*6a20*/  FMUL.FTZ R73, R95, R90.reuse ;  /* 0x0000005a5f497220 */ /* 0x080fe40000410000 */
[----:B------:R-:W-:Y:S02]  /*6a30*/  FFMA.FTZ R89, R96, R89, R100 ;  /* 0x0000005960597223 */ /* 0x000fe40000010064 */
[----:B------:R-:W-:Y:S02]  /*6a40*/  FMUL.FTZ R73, R122, R73 ;  /* 0x000000497a497220 */ /* 0x000fe40000410000 */
[----:B------:R-:W-:Y:S02]  /*6a50*/  FADD.FTZ R2, R127, R2 ;  /* 0x000000027f027221 */ /* 0x000fe40000010000 */
[----:B------:R-:W-:Y:S02]  /*6a60*/  FFMA.FTZ R90, R83, R90, R73 ;  /* 0x0000005a535a7223 */ /* 0x000fe40000010049 */
[----:B------:R-:W-:-:S02]  /*6a70*/  FMUL.FTZ R73, R95, R91 ;  /* 0x0000005b5f497220 */ /* 0x000fc40000410000 */
[----:B------:R-:W-:Y:S02]  /*6a80*/  FADD.FTZ R112, R42, R112 ;  /* 0x000000702a707221 */ /* 0x000fe40000010000 */
[----:B------:R-:W-:Y:S02]  /*6a90*/  FMUL.FTZ R73, R86, R73 ;  /* 0x0000004956497220 */ /* 0x000fe40000410000 */
[----:B0-----:R-:W-:Y:S02]  /*6aa0*/  @!P1 FADD.FTZ R123, R123, R132 ;  /* 0x000000847b7b9221 */ /* 0x001fe40000010000 */
[----:B------:R-:W-:Y:S02]  /*6ab0*/  FFMA.FTZ R73, R84, R91, R73 ;  /* 0x0000005b54497223 */ /* 0x000fe40000010049 */
[----:B------:R-:W-:Y:S01]  /*6ac0*/  FADD.FTZ R113, R108, R113 ;  /* 0x000000716c717221 */ /* 0x000fe20000010000 */
[----:B------:R-:W0:Y:S01]  /*6ad0*/  SHFL.DOWN PT, R132, R123, 0x4, 0x1f ;  /* 0x08801f007b847f89 */ /* 0x000e2200000e0000 */
[----:B-1----:R-:W-:Y:S01]  /*6ae0*/  @!P0 FADD.FTZ R110, R110, R133 ;  /* 0x000000856e6e8221 */ /* 0x002fe20000010000 */
[----:B------:R-:W-:Y:S01]  /*6af0*/  ISETP.GT.AND P0, PT, R145, 0x1b, PT ;  /* 0x0000001b9100780c */ /* 0x000fe20003f04270 */
[----:B------:R-:W-:-:S02]  /*6b00*/  FADD.FTZ R19, R128, R19 ;  /* 0x0000001380137221 */ /* 0x000fc40000010000 */
[----:B------:R-:W-:Y:S01]  /*6b10*/  FADD.FTZ R18, R121, R18 ;  /* 0x0000001279127221 */ /* 0x000fe20000010000 */
[----:B------:R-:W1:Y:S01]  /*6b20*/  SHFL.DOWN PT, R133, R110, 0x2, 0x1f ;  /* 0x08401f006e857f89 */ /* 0x000e6200000e0000 */
[----:B------:R-:W-:Y:S02]  /*6b30*/  FADD.FTZ R17, R124, R17 ;  /* 0x000000117c117221 */ /* 0x000fe40000010000 */
[----:B------:R-:W-:Y:S02]  /*6b40*/  FADD.FTZ R116, R109, R116 ;  /* 0x000000746d747221 */ /* 0x000fe40000010000 */
[----:B------:R-:W-:Y:S02]  /*6b50*/  FADD.FTZ R16, R111, R16 ;  /* 0x000000106f107221 */ /* 0x000fe40000010000 */
[----:B------:R-:W-:Y:S02]  /*6b60*/  FADD.FTZ R118, R106, R118 ;  /* 0x000000766a767221 */ /* 0x000fe40000010000 */
[----:B------:R-:W-:-:S02]  /*6b70*/  FADD.FTZ R13, R98, R13 ;  /* 0x0000000d620d7221 */ /* 0x000fc40000010000 */
[----:B------:R-:W-:Y:S02]  /*6b80*/  FADD.FTZ R119, R102, R119 ;  /* 0x0000007766777221 */ /* 0x000fe40000010000 */
[----:B------:R-:W-:Y:S02]  /*6b90*/  FADD.FTZ R12, R105, R12 ;  /* 0x0000000c690c7221 */ /* 0x000fe40000010000 */
[----:B------:R-:W-:Y:S02]  /*6ba0*/  FADD.FTZ R120, R99, R120 ;  /* 0x0000007863787221 */ /* 0x000fe40000010000 */
[----:B------:R-:W-:Y:S02]  /*6bb0*/  FADD.FTZ R135, R97, R135 ;  /* 0x0000008761877221 */ /* 0x000fe40000010000 */
[----:B0-----:R-:W-:Y:S02]  /*6bc0*/  @!P0 FADD.FTZ R123, R123, R132 ;  /* 0x000000847b7b8221 */ /* 0x001fe40000010000 */
[----:B------:R-:W-:-:S02]  /*6bd0*/  FADD.FTZ R136, R87, R136 ;  /* 0x0000008857887221 */ /* 0x000fc40000010000 */
[----:B------:R-:W-:Y:S01]  /*6be0*/  FADD.FTZ R8, R89, R8 ;  /* 0x0000000859087221 */ /* 0x000fe20000010000 */
[----:B------:R-:W0:Y:S01]  /*6bf0*/  SHFL.DOWN PT, R132, R123, 0x8, 0x1f ;  /* 0x09001f007b847f89 */ /* 0x000e2200000e0000 */
[----:B-1----:R-:W-:Y:S01]  /*6c00*/  @!P1 FADD.FTZ R110, R110, R133 ;  /* 0x000000856e6e9221 */ /* 0x002fe20000010000 */
[----:B------:R-:W-:Y:S01]  /*6c10*/  ISETP.GT.AND P1, PT, R145, 0x17, PT ;  /* 0x000000179100780c */ /* 0x000fe20003f24270 */
[----:B------:R-:W-:Y:S02]  /*6c20*/  FADD.FTZ R138, R85, R138 ;  /* 0x0000008a558a7221 */ /* 0x000fe40000010000 */
[----:B------:R-:W-:Y:S01]  /*6c30*/  FADD.FTZ R7, R90, R7 ;  /* 0x000000075a077221 */ /* 0x000fe20000010000 */
[----:B------:R-:W1:Y:S01]  /*6c40*/  SHFL.DOWN PT, R133, R110, 0x4, 0x1f ;  /* 0x08801f006e857f89 */ /* 0x000e6200000e0000 */
[----:B------:R-:W-:Y:S02]  /*6c50*/  FADD.FTZ R139, R80, R139 ;  /* 0x0000008b508b7221 */ /* 0x000fe40000010000 */
[----:B------:R-:W-:-:S02]  /*6c60*/  FADD.FTZ R6, R73, R6 ;  /* 0x0000000649067221 */ /* 0x000fc40000010000 */
[----:B------:R-:W-:-:S04]  /*6c70*/  FADD.FTZ R140, R81, R140 ;  /* 0x0000008c518c7221 */ /* 0x000fc80000010000 */
[----:B0-----:R-:W-:Y:S02]  /*6c80*/  @!P1 FADD.FTZ R123, R123, R132 ;  /* 0x000000847b7b9221 */ /* 0x001fe40000010000 */
[----:B-1----:R-:W-:Y:S01]  /*6c90*/  @!P0 FADD.FTZ R110, R110, R133 ;  /* 0x000000856e6e8221 */ /* 0x002fe20000010000 */
[----:B------:R-:W-:Y:S01]  /*6ca0*/  ISETP.GT.AND P0, PT, R145, 0xf, PT ;  /* 0x0000000f9100780c */ /* 0x000fe20003f04270 */
[----:B------:R-:W-:-:S03]  /*6cb0*/  FMUL.FTZ R133, R95, R40 ;  /* 0x000000285f857220 */ /* 0x000fc60000410000 */
[----:B------:R-:W0:Y:S01]  /*6cc0*/  SHFL.DOWN PT, R143, R110, 0x8, 0x1f ;  /* 0x09001f006e8f7f89 */ /* 0x000e2200000e0000 */
[----:B------:R-:W-:-:S03]  /*6cd0*/  FMUL.FTZ R133, R130, R133 ;  /* 0x0000008582857220 */ /* 0x000fc60000410000 */
[----:B------:R-:W1:Y:S01]  /*6ce0*/  SHFL.DOWN PT, R130, R123, 0x10, 0x1f ;  /* 0x0a001f007b827f89 */ /* 0x000e6200000e0000 */
[----:B------:R-:W-:-:S04]  /*6cf0*/  FFMA.FTZ R40, R129, R40, R133 ;  /* 0x0000002881287223 */ /* 0x000fc80000010085 */
[----:B------:R-:W-:Y:S02]  /*6d00*/  FADD.FTZ R21, R40, R21 ;  /* 0x0000001528157221 */ /* 0x000fe40000010000 */
[----:B------:R-:W-:-:S04]  /*6d10*/  FMUL.FTZ R40, R95, R79 ;  /* 0x0000004f5f287220 */ /* 0x000fc80000410000 */
[----:B------:R-:W-:Y:S02]  /*6d20*/  FMUL.FTZ R125, R125, R40 ;  /* 0x000000287d7d7220 */ /* 0x000fe40000410000 */
[----:B------:R-:W-:Y:S02]  /*6d30*/  FMUL.FTZ R40, R95, R88 ;  /* 0x000000585f287220 */ /* 0x000fe40000410000 */
[----:B------:R-:W-:Y:S02]  /*6d40*/  FFMA.FTZ R104, R104, R79, R125 ;  /* 0x0000004f68687223 */ /* 0x000fe4000001007d */
[----:B------:R-:W-:Y:S02]  /*6d50*/  FMUL.FTZ R40, R103, R40 ;  /* 0x0000002867287220 */ /* 0x000fe40000410000 */
[----:B------:R-:W-:Y:S02]  /*6d60*/  FADD.FTZ R11, R104, R11 ;  /* 0x0000000b680b7221 */ /* 0x000fe40000010000 */
[----:B0-----:R-:W-:Y:S01]  /*6d70*/  @!P1 FADD.FTZ R110, R110, R143 ;  /* 0x0000008f6e6e9221 */ /* 0x001fe20000010000 */
[----:B------:R-:W-:Y:S01]  /*6d80*/  ISETP.NE.AND P1, PT, R145, RZ, PT ;  /* 0x000000ff9100720c */ /* 0x000fe20003f25270 */
[----:B------:R-:W-:-:S02]  /*6d90*/  FFMA.FTZ R40, R101, R88, R40 ;  /* 0x0000005865287223 */ /* 0x000fc40000010028 */
[----:B-1----:R-:W-:Y:S01]  /*6da0*/  @!P0 FADD.FTZ R123, R123, R130 ;  /* 0x000000827b7b8221 */ /* 0x002fe20000010000 */
[----:B------:R-:W0:Y:S01]  /*6db0*/  SHFL.DOWN PT, R107, R110, 0x10, 0x1f ;  /* 0x0a001f006e6b7f89 */ /* 0x000e2200000e0000 */
[----:B------:R-:W-:Y:S02]  /*6dc0*/  FADD.FTZ R9, R40, R9 ;  /* 0x0000000928097221 */ /* 0x000fe40000010000 */
[----:B------:R-:W-:Y:S01]  /*6dd0*/  FMUL.FTZ R40, R95, R92 ;  /* 0x0000005c5f287220 */ /* 0x000fe20000410000 */
[----:B------:R-:W-:-:S03]  /*6de0*/  MOV R77, R123 ;  /* 0x0000007b004d7202 */ /* 0x000fc60000000f00 */
[----:B------:R-:W-:Y:S02]  /*6df0*/  FMUL.FTZ R141, R141, R40 ;  /* 0x000000288d8d7220 */ /* 0x000fe40000410000 */
[C---:B------:R-:W-:Y:S02]  /*6e00*/  FMUL.FTZ R40, R95.reuse, R93 ;  /* 0x0000005d5f287220 */ /* 0x040fe40000410000 */
[----:B------:R-:W-:Y:S02]  /*6e10*/  FMUL.FTZ R95, R95, R94 ;  /* 0x0000005e5f5f7220 */ /* 0x000fe40000410000 */
[----:B------:R-:W-:Y:S02]  /*6e20*/  FMUL.FTZ R40, R137, R40 ;  /* 0x0000002889287220 */ /* 0x000fe40000410000 */
[----:B------:R-:W-:Y:S02]  /*6e30*/  FMUL.FTZ R95, R134, R95 ;  /* 0x0000005f865f7220 */ /* 0x000fe40000410000 */
[----:B------:R-:W-:-:S02]  /*6e40*/  FFMA.FTZ R92, R43, R92, R141 ;  /* 0x0000005c2b5c7223 */ /* 0x000fc4000001008d */
[----:B------:R-:W-:Y:S02]  /*6e50*/  FFMA.FTZ R93, R82, R93, R40 ;  /* 0x0000005d525d7223 */ /* 0x000fe40000010028 */
[----:B------:R-:W-:Y:S02]  /*6e60*/  FFMA.FTZ R94, R41, R94, R95 ;  /* 0x0000005e295e7223 */ /* 0x000fe4000001005f */
[----:B------:R-:W-:Y:S02]  /*6e70*/  FADD.FTZ R5, R92, R5 ;  /* 0x000000055c057221 */ /* 0x000fe40000010000 */
[----:B0-----:R-:W-:Y:S02]  /*6e80*/  @!P0 FADD.FTZ R110, R110, R107 ;  /* 0x0000006b6e6e8221 */ /* 0x001fe40000010000 */
[----:B------:R-:W-:Y:S02]  /*6e90*/  FADD.FTZ R4, R93, R4 ;  /* 0x000000045d047221 */ /* 0x000fe40000010000 */
[----:B------:R-:W-:-:S02]  /*6ea0*/  IMAD.MOV.U32 R76, RZ, RZ, R110 ;  /* 0x000000ffff4c7224 */ /* 0x000fc400078e006e */
[----:B------:R-:W-:-:S03]  /*6eb0*/  FADD.FTZ R3, R94, R3 ;  /* 0x000000035e037221 */ /* 0x000fc60000010000 */
[----:B------:R0:W-:Y:S04]  /*6ec0*/  @!P1 STS.64 [R144.X8+0x1098], R76 ;  /* 0x0010984c90009388 */ /* 0x0001e80000008a00 */
[----:B------:R-:W-:Y:S06]  /*6ed0*/  BAR.SYNC.DEFER_BLOCKING 0x0 ;  /* 0x0000000000007b1d */ /* 0x000fec0000010000 */
[----:B------:R-:W-:Y:S05]  /*6ee0*/  @P2 BRA `(.L_x_125) ;  /* 0x0000012000002947 */ /* 0x000fea0003800000 */
[----:B------:R-:W-:Y:S01]  /*6ef0*/  ULDC UR16, c[0x0][0x174] ;  /* 0x00005d0000107ab9 */ /* 0x000fe20000000800 */
[----:B------:R-:W1:Y:S01]  /*6f00*/  LDS.128 R40, [0x10a0] ;  /* 0x0010a000ff287984 */ /* 0x000e620000000c00 */
[----:B------:R-:W-:-:S02]  /*6f10*/  UISETP.NE.AND UP0, UPT, UR26, UR16, UPT ;  /* 0x000000101a00728c */ /* 0x000fc4000bf05270 */
[----:B------:R-:W-:Y:S01]  /*6f20*/  USHF.L.U32 UR16, UR7, 0x2, URZ ;  /* 0x0000000207107899 */ /* 0x000fe2000800063f */
[----:B------:R-:W2:Y:S03]  /*6f30*/  LDS.64 R78, [0x10b0] ;  /* 0x0010b000ff4e7984 */ /* 0x000ea60000000a00 */
[----:B------:R-:W-:-:S13]  /*6f40*/  PLOP3.LUT P0, PT, PT, PT, UP0, 0x80, 0x0 ;  /* 0x000000000000781c */ /* 0x000fda0003f0f008 */
[----:B------:R-:W3:Y:S04]  /*6f50*/  @P0 LDS R82, [UR16+0x30e0] ;  /* 0x0030e010ff520984 */ /* 0x000ee80008000800 */
[----:B------:R-:W4:Y:S01]  /*6f60*/  @P0 LDS R73, [UR16+0x2ce0] ;  /* 0x002ce010ff490984 */ /* 0x000f220008000800 */
[----:B-1----:R-:W-:Y:S02]  /*6f70*/  FADD.FTZ R80, R77, R41 ;  /* 0x000000294d507221 */ /* 0x002fe40000010000 */
[----:B------:R-:W-:Y:S02]  /*6f80*/  FADD.FTZ R41, R76, R40 ;  /* 0x000000284c297221 */ /* 0x000fe40000010000 */
[----:B------:R-:W-:Y:S02]  /*6f90*/  FADD.FTZ R80, R43, R80 ;  /* 0x000000502b507221 */ /* 0x000fe40000010000 */
[----:B------:R-:W-:-:S02]  /*6fa0*/  FADD.FTZ R41, R42, R41 ;  /* 0x000000292a297221 */ /* 0x000fc40000010000 */
[----:B0-2---:R-:W-:Y:S02]  /*6fb0*/  FADD.FTZ R77, R80, R79 ;  /* 0x0000004f504d7221 */ /* 0x005fe40000010000 */
[----:B------:R-:W-:Y:S02]  /*6fc0*/  FADD.FTZ R76, R41, R78 ;  /* 0x0000004e294c7221 */ /* 0x000fe40000010000 */
[----:B---3--:R-:W-:Y:S02]  /*6fd0*/  @P0 FADD.FTZ R77, R77, R82 ;  /* 0x000000524d4d0221 */ /* 0x008fe40000010000 */
[----:B----4-:R-:W-:-:S03]  /*6fe0*/  @P0 FADD.FTZ R76, R76, R73 ;  /* 0x000000494c4c0221 */ /* 0x010fc60000010000 */
[----:B------:R0:W-:Y:S04]  /*6ff0*/  STS [UR16+0x30e0], R77 ;  /* 0x0030e04dff007988 */ /* 0x0001e80008000810 */
[----:B------:R0:W-:Y:S02]  /*7000*/  STS [UR16+0x2ce0], R76 ;  /* 0x002ce04cff007988 */ /* 0x0001e40008000810 */
.L_x_125:
[----:B------:R-:W-:Y:S05]  /*7010*/  BSYNC B0 ;  /* 0x0000000000007941 */ /* 0x000fea0003800000 */
.L_x_124:
[----:B------:R-:W-:Y:S02]  /*7020*/  UIADD3 UR7, UR7, 0x1, URZ ;  /* 0x0000000107077890 */ /* 0x000fe4000fffe03f */
[----:B------:R-:W-:Y:S02]  /*7030*/  ULDC UR16, c[0x0][0x16c] ;  /* 0x00005b0000107ab9 */ /* 0x000fe40000000800 */
[----:B------:R-:W-:-:S06]  /*7040*/  UISETP.GE.AND UP0, UPT, UR7, UR16, UPT ;  /* 0x000000100700728c */ /* 0x000fcc000bf06270 */
[----:B------:R-:W-:-:S13]  /*7050*/  PLOP3.LUT P0, PT, PT, PT, UP0, 0x80, 0x0 ;  /* 0x000000000000781c */ /* 0x000fda0003f0f008 */
[----:B0-----:R-:W-:Y:S01]  /*7060*/  @P0 CALL.REL.NOINC `(.L_x_110) ;  /* 0x0000001000000944 */ /* 0x001fe20003c00000 */
[----:B------:R-:W-:Y:S05]  /*7070*/  BRA `(.L_x_126) ;  /* 0xffffd84000007947 */ /* 0x000fea000383ffff */
.L_x_110:
[----:B------:R-:W-:Y:S01]  /*7080*/  BAR.SYNC.DEFER_BLOCKING 0x0 ;  /* 0x0000000000007b1d */ /* 0x000fe20000010000 */
[C---:B------:R-:W-:Y:S02]  /*7090*/  LOP3.LUT R32, R72.reuse, 0x20, RZ, 0xfc, !PT ;  /* 0x0000002048207812 */ /* 0x040fe400078efcff */
[C---:B------:R-:W-:Y:S02]  /*70a0*/  LOP3.LUT R33, R72.reuse, 0x40, RZ, 0xfc, !PT ;  /* 0x0000004048217812 */ /* 0x040fe400078efcff */
[C---:B------:R-:W-:Y:S01]  /*70b0*/  LOP3.LUT R10, R72.reuse, 0x60, RZ, 0xfc, !PT ;  /* 0x00000060480a7812 */ /* 0x040fe200078efcff */
[----:B------:R-:W-:Y:S01]  /*70c0*/  ULDC UR30, c[0x0][0x168] ;  /* 0x00005a00001e7ab9 */ /* 0x000fe20000000800 */
[----:B------:R-:W-:Y:S01]  /*70d0*/  PRMT R34, RZ, 0x7610, R34 ;  /* 0x00007610ff227816 */ /* 0x000fe20000000022 */
[----:B------:R-:W-:Y:S01]  /*70e0*/  UIADD3 UR30, -UR39, UR30, URZ ;  /* 0x0000001e271e7290 */ /* 0x000fe2000fffe13f */
[----:B------:R-:W-:Y:S02]  /*70f0*/  LOP3.LUT R15, R72, 0x80, RZ, 0xfc, !PT ;  /* 0x00000080480f7812 */ /* 0x000fe400078efcff */
[----:B------:R-:W-:-:S02]  /*7100*/  PRMT R35, RZ, 0x7610, R35 ;  /* 0x00007610ff237816 */ /* 0x000fc40000000023 */
[C---:B------:R-:W-:Y:S02]  /*7110*/  LOP3.LUT R20, R72.reuse, 0xa0, RZ, 0xfc, !PT ;  /* 0x000000a048147812 */ /* 0x040fe400078efcff */
[C---:B------:R-:W-:Y:S02]  /*7120*/  LOP3.LUT R22, R72.reuse, 0xc0, RZ, 0xfc, !PT ;  /* 0x000000c048167812 */ /* 0x040fe400078efcff */
[C---:B------:R-:W-:Y:S02]  /*7130*/  LOP3.LUT R23, R72.reuse, 0xe0, RZ, 0xfc, !PT ;  /* 0x000000e048177812 */ /* 0x040fe400078efcff */
[----:B------:R-:W-:Y:S02]  /*7140*/  LOP3.LUT R24, R72, 0x100, RZ, 0xfc, !PT ;  /* 0x0000010048187812 */ /* 0x000fe400078efcff */
[----:B------:R-:W-:Y:S02]  /*7150*/  PRMT R36, RZ, 0x7610, R36 ;  /* 0x00007610ff247816 */ /* 0x000fe40000000024 */
[----:B------:R-:W-:-:S02]  /*7160*/  PRMT R37, RZ, 0x7610, R37 ;  /* 0x00007610ff257816 */ /* 0x000fc40000000025 */
[----:B------:R-:W-:Y:S02]  /*7170*/  PRMT R39, RZ, 0x7610, R39 ;  /* 0x00007610ff277816 */ /* 0x000fe40000000027 */
[----:B------:R-:W-:Y:S02]  /*7180*/  PRMT R38, RZ, 0x7610, R38 ;  /* 0x00007610ff267816 */ /* 0x000fe40000000026 */
[C---:B------:R-:W-:Y:S02]  /*7190*/  LOP3.LUT R25, R72.reuse, 0x120, RZ, 0xfc, !PT ;  /* 0x0000012048197812 */ /* 0x040fe400078efcff */
[----:B------:R-:W-:Y:S02]  /*71a0*/  PRMT R40, RZ, 0x7610, R40 ;  /* 0x00007610ff287816 */ /* 0x000fe40000000028 */
[----:B------:R-:W-:Y:S02]  /*71b0*/  LOP3.LUT R26, R72, 0x140, RZ, 0xfc, !PT ;  /* 0x00000140481a7812 */ /* 0x000fe400078efcff */
[----:B------:R-:W-:-:S02]  /*71c0*/  PRMT R41, RZ, 0x7610, R41 ;  /* 0x00007610ff297816 */ /* 0x000fc40000000029 */
[C---:B------:R-:W-:Y:S02]  /*71d0*/  LOP3.LUT R27, R72.reuse, 0x160, RZ, 0xfc, !PT ;  /* 0x00000160481b7812 */ /* 0x040fe400078efcff */
[----:B------:R-:W-:Y:S02]  /*71e0*/  PRMT R42, RZ, 0x7610, R42 ;  /* 0x00007610ff2a7816 */ /* 0x000fe4000000002a */
[C---:B------:R-:W-:Y:S02]  /*71f0*/  LOP3.LUT R28, R72.reuse, 0x180, RZ, 0xfc, !PT ;  /* 0x00000180481c7812 */ /* 0x040fe400078efcff */
[C---:B------:R-:W-:Y:S02]  /*7200*/  LOP3.LUT R29, R72.reuse, 0x1a0, RZ, 0xfc, !PT ;  /* 0x000001a0481d7812 */ /* 0x040fe400078efcff */
[C---:B------:R-:W-:Y:S02]  /*7210*/  LOP3.LUT R30, R72.reuse, 0x1c0, RZ, 0xfc, !PT ;  /* 0x000001c0481e7812 */ /* 0x040fe400078efcff */
[----:B------:R-:W-:-:S02]  /*7220*/  LOP3.LUT R31, R72, 0x1e0, RZ, 0xfc, !PT ;  /* 0x000001e0481f7812 */ /* 0x000fc400078efcff */
[----:B------:R-:W-:Y:S02]  /*7230*/  PRMT R43, RZ, 0x7610, R43 ;  /* 0x00007610ff2b7816 */ /* 0x000fe4000000002b */
[----:B------:R-:W-:Y:S02]  /*7240*/  PRMT R44, RZ, 0x7610, R44 ;  /* 0x00007610ff2c7816 */ /* 0x000fe4000000002c */
[----:B------:R-:W-:Y:S02]  /*7250*/  PRMT R45, RZ, 0x7610, R45 ;  /* 0x00007610ff2d7816 */ /* 0x000fe4000000002d */
[----:B------:R-:W-:Y:S02]  /*7260*/  PRMT R46, RZ, 0x7610, R46 ;  /* 0x00007610ff2e7816 */ /* 0x000fe4000000002e */
[----:B------:R-:W-:Y:S02]  /*7270*/  PRMT R47, RZ, 0x7610, R47 ;  /* 0x00007610ff2f7816 */ /* 0x000fe4000000002f */
[----:B------:R-:W-:-:S02]  /*7280*/  PRMT R48, RZ, 0x7610, R48 ;  /* 0x00007610ff307816 */ /* 0x000fc40000000030 */
[----:B------:R-:W-:Y:S02]  /*7290*/  PRMT R49, RZ, 0x7610, R49 ;  /* 0x00007610ff317816 */ /* 0x000fe40000000031 */
[----:B------:R-:W-:Y:S02]  /*72a0*/  F2FP.PACK_AB R139, R139, R140 ;  /* 0x0000008c8b8b723e */ /* 0x000fe400000000ff */
[----:B------:R-:W-:Y:S02]  /*72b0*/  F2FP.PACK_AB R136, R136, R138 ;  /* 0x0000008a8888723e */ /* 0x000fe400000000ff */
[----:B------:R-:W-:Y:S02]  /*72c0*/  F2FP.PACK_AB R120, R120, R135 ;  /* 0x000000877878723e */ /* 0x000fe400000000ff */
[----:B------:R-:W-:Y:S02]  /*72d0*/  F2FP.PACK_AB R118, R118, R119 ;  /* 0x000000777676723e */ /* 0x000fe400000000ff */
[----:B------:R-:W-:-:S02]  /*72e0*/  F2FP.PACK_AB R116, R116, R117 ;  /* 0x000000757474723e */ /* 0x000fc400000000ff */
[----:B------:R-:W-:Y:S02]  /*72f0*/  F2FP.PACK_AB R114, R114, R115 ;  /* 0x000000737272723e */ /* 0x000fe400000000ff */
[----:B------:R-:W-:Y:S02]  /*7300*/  F2FP.PACK_AB R2, R0, R2 ;  /* 0x000000020002723e */ /* 0x000fe400000000ff */
[----:B------:R-:W-:Y:S01]  /*7310*/  F2FP.PACK_AB R112, R112, R113 ;  /* 0x000000717070723e */ /* 0x000fe200000000ff */
[----:B------:R-:W-:Y:S01]  /*7320*/  IMAD.U32 R62, RZ, RZ, UR39 ;  /* 0x00000027ff3e7e24 */ /* 0x000fe2000f8e00ff */
[----:B------:R-:W-:Y:S01]  /*7330*/  ISETP.GE.AND P2, PT, R72, UR30, PT ;  /* 0x0000001e48007c0c */ /* 0x000fe2000bf46270 */
[----:B------:R-:W-:Y:S01]  /*7340*/  ULDC.64 UR16, c[0x0][0x2d8] ;  /* 0x0000b60000107ab9 */ /* 0x000fe20000000a00 */
[----:B------:R-:W-:Y:S01]  /*7350*/  ISETP.GE.AND P1, PT, R32, UR30, PT ;  /* 0x0000001e20007c0c */ /* 0x000fe2000bf26270 */
[----:B------:R-:W-:Y:S01]  /*7360*/  ULDC.64 UR28, c[0x0][0x2f8] ;  /* 0x0000be00001c7ab9 */ /* 0x000fe20000000a00 */
[----:B------:R-:W-:-:S02]  /*7370*/  ISETP.GE.AND P0, PT, R33, UR30, PT ;  /* 0x0000001e21007c0c */ /* 0x000fc4000bf06270 */
[----:B------:R-:W-:Y:S02]  /*7380*/  ISETP.GE.AND P4, PT, R10, UR30, PT ;  /* 0x0000001e0a007c0c */ /* 0x000fe4000bf86270 */
[----:B------:R-:W-:Y:S02]  /*7390*/  ISETP.GE.AND P6, PT, R15, UR30, PT ;  /* 0x0000001e0f007c0c */ /* 0x000fe4000bfc6270 */
[----:B------:R-:W-:Y:S02]  /*73a0*/  ISETP.GE.AND P5, PT, R20, UR30, PT ;  /* 0x0000001e14007c0c */ /* 0x000fe4000bfa6270 */
[----:B------:R-:W-:Y:S01]  /*73b0*/  ISETP.GE.AND P3, PT, R22, UR30, PT ;  /* 0x0000001e16007c0c */ /* 0x000fe2000bf66270 */
[----:B------:R-:W2:Y:S01]  /*73c0*/  @!P2 LDG.E.U16 R34, [R74.64] ;  /* 0x000000204a22a981 */ /* 0x000ea2000c1e1500 */
[----:B------:R-:W-:-:S03]  /*73d0*/  ISETP.GE.AND P2, PT, R23, UR30, PT ;  /* 0x0000001e17007c0c */ /* 0x000fc6000bf46270 */
[----:B------:R-:W3:Y:S01]  /*73e0*/  @!P1 LDG.E.U16 R35, [R74.64+0x40] ;  /* 0x000040204a239981 */ /* 0x000ee2000c1e1500 */
[----:B------:R-:W-:-:S03]  /*73f0*/  ISETP.GE.AND P1, PT, R24, UR30, PT ;  /* 0x0000001e18007c0c */ /* 0x000fc6000bf26270 */
[----:B------:R-:W4:Y:S01]  /*7400*/  @!P0 LDG.E.U16 R36, [R74.64+0x80] ;  /* 0x000080204a248981 */ /* 0x000f22000c1e1500 */
[----:B------:R-:W-:-:S03]  /*7410*/  ISETP.GE.AND P0, PT, R25, UR30, PT ;  /* 0x0000001e19007c0c */ /* 0x000fc6000bf06270 */
[----:B------:R-:W5:Y:S01]  /*7420*/  @!P4 LDG.E.U16 R37, [R74.64+0xc0] ;  /* 0x0000c0204a25c981 */ /* 0x000f62000c1e1500 */
        /* <DEDUP_REMOVED lines=11> */
[----:B------:R-:W5:Y:S04]  /*74e0*/  @!P0 LDG.E.U16 R43, [R74.64+0x240] ;  /* 0x000240204a2b8981 */ /* 0x000f68000c1e1500 */
[----:B------:R-:W5:Y:S04]  /*74f0*/  @!P4 LDG.E.U16 R44, [R74.64+0x280] ;  /* 0x000280204a2cc981 */ /* 0x000f68000c1e1500 */
[----:B------:R-:W5:Y:S04]  /*7500*/  @!P6 LDG.E.U16 R45, [R74.64+0x2c0] ;  /* 0x0002c0204a2de981 */ /* 0x000f68000c1e1500 */
[----:B------:R-:W5:Y:S04]  /*7510*/  @!P5 LDG.E.U16 R46, [R74.64+0x300] ;  /* 0x000300204a2ed981 */ /* 0x000f68000c1e1500 */
[----:B------:R-:W5:Y:S04]  /*7520*/  @!P3 LDG.E.U16 R47, [R74.64+0x340] ;  /* 0x000340204a2fb981 */ /* 0x000f68000c1e1500 */
[----:B------:R-:W5:Y:S04]  /*7530*/  @!P2 LDG.E.U16 R48, [R74.64+0x380] ;  /* 0x000380204a30a981 */ /* 0x000f68000c1e1500 */
[----:B------:R-:W5:Y:S01]  /*7540*/  @!P1 LDG.E.U16 R49, [R74.64+0x3c0] ;  /* 0x0003c0204a319981 */ /* 0x000f62000c1e1500 */
[----:B------:R-:W-:Y:S01]  /*7550*/  UIMAD UR7, UR36, UR16, URZ ;  /* 0x00000010240772a4 */ /* 0x000fe2000f8e023f */
[----:B------:R-:W-:Y:S01]  /*7560*/  BSSY B0, `(.L_x_127) ;  /* 0x0000110000007945 */ /* 0x000fe20003800000 */
[----:B------:R-:W-:-:S02]  /*7570*/  UIMAD.WIDE.U32 UR18, UR31, UR16, URZ ;  /* 0x000000101f1272a5 */ /* 0x000fc4000f8e003f */
[----:B------:R-:W-:Y:S02]  /*7580*/  UIMAD UR27, UR31, UR17, UR7 ;  /* 0x000000111f1b72a4 */ /* 0x000fe4000f8e0207 */
[----:B------:R-:W-:Y:S02]  /*7590*/  UIMAD UR7, UR36, UR28, URZ ;  /* 0x0000001c240772a4 */ /* 0x000fe4000f8e023f */
[----:B------:R-:W-:Y:S02]  /*75a0*/  UIMAD.WIDE.U32 UR16, UR31, UR28, URZ ;  /* 0x0000001c1f1072a5 */ /* 0x000fe4000f8e003f */
[----:B------:R-:W-:Y:S02]  /*75b0*/  UIMAD UR28, UR31, UR29, UR7 ;  /* 0x0000001d1f1c72a4 */ /* 0x000fe4000f8e0207 */
[----:B------:R-:W-:Y:S01]  /*75c0*/  UIADD3 UR7, UR19, UR27, URZ ;  /* 0x0000001b13077290 */ /* 0x000fe2000fffe03f */
[----:B--2---:R-:W-:Y:S04]  /*75d0*/  STS.U16 [R163], R34 ;  /* 0x00000022a3007388 */ /* 0x004fe80000000400 */
[----:B---3--:R-:W-:Y:S04]  /*75e0*/  STS.U16 [R162+0x40], R35 ;  /* 0x00004023a2007388 */ /* 0x008fe80000000400 */
[----:B----4-:R-:W-:Y:S04]  /*75f0*/  STS.U16 [R161+0x80], R36 ;  /* 0x00008024a1007388 */ /* 0x010fe80000000400 */
        /* <DEDUP_REMOVED lines=14> */
[----:B------:R-:W0:Y:S04]  /*76e0*/  LDS.U16 R36, [R71+0x4] ;  /* 0x0000040047247984 */ /* 0x000e280000000400 */
[----:B------:R-:W1:Y:S04]  /*76f0*/  LDS.U16 R34, [R71] ;  /* 0x0000000047227984 */ /* 0x000e680000000400 */
[----:B------:R-:W2:Y:S04]  /*7700*/  LDS.U16 R35, [R71+0x2] ;  /* 0x0000020047237984 */ /* 0x000ea80000000400 */
[----:B------:R-:W3:Y:S04]  /*7710*/  LDS.U16 R37, [R71+0x6] ;  /* 0x0000060047257984 */ /* 0x000ee80000000400 */
[----:B------:R-:W4:Y:S04]  /*7720*/  LDS.U16 R39, [R71+0x12] ;  /* 0x0000120047277984 */ /* 0x000f280000000400 */
[----:B------:R-:W5:Y:S01]  /*7730*/  LDS.U16 R38, [R71+0x10] ;  /* 0x0000100047267984 */ /* 0x000f620000000400 */
[----:B0-----:R-:W-:-:S02]  /*7740*/  HADD2.F32 R36, -RZ, R36.H0_H0 ;  /* 0x20000024ff247230 */ /* 0x001fc40000004100 */
[----:B-1----:R-:W-:-:S03]  /*7750*/  HADD2.F32 R34, -RZ, R34.H0_H0 ;  /* 0x20000022ff227230 */ /* 0x002fc60000004100 */
[----:B------:R-:W-:Y:S02]  /*7760*/  FADD.FTZ R42, R36, UR4 ;  /* 0x00000004242a7e21 */ /* 0x000fe40008010000 */
[----:B------:R-:W0:Y:S01]  /*7770*/  LDS.U16 R36, [R71+0xc] ;  /* 0x00000c0047247984 */ /* 0x000e220000000400 */
[----:B--2---:R-:W-:Y:S01]  /*7780*/  HADD2.F32 R35, -RZ, R35.H0_H0 ;  /* 0x20000023ff237230 */ /* 0x004fe20000004100 */
[----:B------:R-:W-:Y:S01]  /*7790*/  FADD.FTZ R40, R34, UR4 ;  /* 0x0000000422287e21 */ /* 0x000fe20008010000 */
[----:B------:R-:W-:Y:S01]  /*77a0*/  FSETP.GTU.FTZ.AND P5, PT, R42, 20, PT ;  /* 0x41a000002a00780b */ /* 0x000fe20003fbc000 */
[----:B------:R-:W1:Y:S01]  /*77b0*/  LDS.U16 R34, [R71+0x8] ;  /* 0x0000080047227984 */ /* 0x000e620000000400 */
[----:B---3--:R-:W-:Y:S01]  /*77c0*/  HADD2.F32 R37, -RZ, R37.H0_H0 ;  /* 0x20000025ff257230 */ /* 0x008fe20000004100 */
[----:B------:R-:W-:Y:S01]  /*77d0*/  FADD.FTZ R41, R35, UR4 ;  /* 0x0000000423297e21 */ /* 0x000fe20008010000 */
[----:B------:R-:W-:Y:S01]  /*77e0*/  FSETP.GTU.FTZ.AND P1, PT, R40, 20, PT ;  /* 0x41a000002800780b */ /* 0x000fe20003f3c000 */
[----:B------:R-:W2:Y:S01]  /*77f0*/  LDS.U16 R35, [R71+0xa] ;  /* 0x00000a0047237984 */ /* 0x000ea20000000400 */
[----:B----4-:R-:W-:Y:S01]  /*7800*/  HADD2.F32 R39, -RZ, R39.H0_H0 ;  /* 0x20000027ff277230 */ /* 0x010fe20000004100 */
[----:B------:R-:W-:Y:S01]  /*7810*/  FADD.FTZ R43, R37, UR4 ;  /* 0x00000004252b7e21 */ /* 0x000fe20008010000 */
[----:B------:R-:W-:Y:S01]  /*7820*/  FSETP.GTU.FTZ.AND P6, PT, R41, 20, PT ;  /* 0x41a000002900780b */ /* 0x000fe20003fdc000 */
[----:B------:R-:W3:Y:S01]  /*7830*/  LDS.U16 R37, [R71+0xe] ;  /* 0x00000e0047257984 */ /* 0x000ee20000000400 */
[----:B-----5:R-:W-:Y:S01]  /*7840*/  HADD2.F32 R38, -RZ, R38.H0_H0 ;  /* 0x20000026ff267230 */ /* 0x020fe20000004100 */
[----:B------:R-:W-:Y:S01]  /*7850*/  FADD.FTZ R39, R39, UR4 ;  /* 0x0000000427277e21 */ /* 0x000fe20008010000 */
[----:B------:R-:W-:Y:S01]  /*7860*/  FSETP.GTU.FTZ.AND P0, PT, R43, 20, PT ;  /* 0x41a000002b00780b */ /* 0x000fe20003f1c000 */
[----:B------:R-:W-:-:S02]  /*7870*/  @!P5 FMUL.FTZ R42, R42, -1.4426950216293334961 ;  /* 0xbfb8aa3b2a2ad820 */ /* 0x000fc40000410000 */
[----:B------:R-:W-:Y:S02]  /*7880*/  FADD.FTZ R38, R38, UR4 ;  /* 0x0000000426267e21 */ /* 0x000fe40008010000 */
[----:B------:R-:W-:Y:S02]  /*7890*/  @!P1 FMUL.FTZ R40, R40, -1.4426950216293334961 ;  /* 0xbfb8aa3b28289820 */ /* 0x000fe40000410000 */
[----:B------:R-:W4:Y:S02]  /*78a0*/  @!P5 MUFU.EX2 R42, R42 ;  /* 0x0000002a002ad308 */ /* 0x000f240000000800 */
[----:B------:R-:W-:-:S04]  /*78b0*/  @!P6 FMUL.FTZ R41, R41, -1.4426950216293334961 ;  /* 0xbfb8aa3b2929e820 */ /* 0x000fc80000410000 */
[----:B------:R-:W-:Y:S02]  /*78c0*/  @!P0 FMUL.FTZ R43, R43, -1.4426950216293334961 ;  /* 0xbfb8aa3b2b2b8820 */ /* 0x000fe40000410000 */
[----:B------:R-:W5:Y:S01]  /*78d0*/  @!P1 MUFU.EX2 R40, R40 ;  /* 0x0000002800289308 */ /* 0x000f620000000800 */
[----:B----4-:R-:W-:-:S07]  /*78e0*/  @!P5 FADD.FTZ R42, R42, 1 ;  /* 0x3f8000002a2ad421 */ /* 0x010fce0000010000 */
[----:B------:R-:W4:Y:S01]  /*78f0*/  @!P6 MUFU.EX2 R41, R41 ;  /* 0x000000290029e308 */ /* 0x000f220000000800 */
[----:B0-----:R-:W-:Y:S02]  /*7900*/  HADD2.F32 R36, -RZ, R36.H0_H0 ;  /* 0x20000024ff247230 */ /* 0x001fe40000004100 */
[----:B-1----:R-:W-:-:S03]  /*7910*/  HADD2.F32 R34, -RZ, R34.H0_H0 ;  /* 0x20000022ff227230 */ /* 0x002fc60000004100 */
[----:B------:R-:W-:Y:S02]  /*7920*/  FADD.FTZ R36, R36, UR4 ;  /* 0x0000000424247e21 */ /* 0x000fe40008010000 */
[----:B------:R-:W0:Y:S01]  /*7930*/  @!P5 MUFU.RCP R42, R42 ;  /* 0x0000002a002ad308 */ /* 0x000e220000001000 */
[----:B-----5:R-:W-:Y:S01]  /*7940*/  @!P1 FADD.FTZ R40, R40, 1 ;  /* 0x3f80000028289421 */ /* 0x020fe20000010000 */
[----:B--2---:R-:W-:Y:S01]  /*7950*/  HADD2.F32 R35, -RZ, R35.H0_H0 ;  /* 0x20000023ff237230 */ /* 0x004fe20000004100 */
[----:B------:R-:W-:Y:S01]  /*7960*/  FADD.FTZ R34, R34, UR4 ;  /* 0x0000000422227e21 */ /* 0x000fe20008010000 */
[----:B------:R-:W-:Y:S01]  /*7970*/  FSETP.GTU.FTZ.AND P2, PT, R36, 20, PT ;  /* 0x41a000002400780b */ /* 0x000fe20003f5c000 */
[----:B---3--:R-:W-:Y:S02]  /*7980*/  HADD2.F32 R37, -RZ, R37.H0_H0 ;  /* 0x20000025ff257230 */ /* 0x008fe40000004100 */
[----:B------:R-:W-:Y:S01]  /*7990*/  FADD.FTZ R35, R35, UR4 ;  /* 0x0000000423237e21 */ /* 0x000fe20008010000 */
[----:B------:R-:W-:Y:S01]  /*79a0*/  FSETP.GTU.FTZ.AND P4, PT, R34, 20, PT ;  /* 0x41a000002200780b */ /* 0x000fe20003f9c000 */
[----:B------:R-:W1:Y:S01]  /*79b0*/  @!P1 MUFU.RCP R40, R40 ;  /* 0x0000002800289308 */ /* 0x000e620000001000 */
[----:B----4-:R-:W-:-:S02]  /*79c0*/  @!P6 FADD.FTZ R41, R41, 1 ;  /* 0x3f8000002929e421 */ /* 0x010fc40000010000 */
[----:B------:R-:W-:Y:S01]  /*79d0*/  FSETP.GTU.FTZ.AND P3, PT, R35, 20, PT ;  /* 0x41a000002300780b */ /* 0x000fe20003f7c000 */
[----:B------:R-:W-:Y:S02]  /*79e0*/  FADD.FTZ R37, R37, UR4 ;  /* 0x0000000425257e21 */ /* 0x000fe40008010000 */
[----:B0-----:R-:W-:Y:S01]  /*79f0*/  @!P5 FMUL.FTZ R5, R5, R42 ;  /* 0x0000002a0505d220 */ /* 0x001fe20000410000 */
[----:B------:R-:W-:Y:S01]  /*7a00*/  FSETP.GTU.FTZ.AND P5, PT, R39, 20, PT ;  /* 0x41a000002700780b */ /* 0x000fe20003fbc000 */
[----:B------:R-:W0:Y:S01]  /*7a10*/  @!P6 MUFU.RCP R41, R41 ;  /* 0x000000290029e308 */ /* 0x000e220000001000 */
[----:B------:R-:W-:-:S03]  /*7a20*/  @!P2 FMUL.FTZ R36, R36, -1.4426950216293334961 ;  /* 0xbfb8aa3b2424a820 */ /* 0x000fc60000410000 */
[----:B------:R-:W-:Y:S02]  /*7a30*/  @!P4 FMUL.FTZ R34, R34, -1.4426950216293334961 ;  /* 0xbfb8aa3b2222c820 */ /* 0x000fe40000410000 */
[----:B-1----:R-:W-:Y:S01]  /*7a40*/  @!P1 FMUL.FTZ R3, R3, R40 ;  /* 0x0000002803039220 */ /* 0x002fe20000410000 */
[----:B------:R-:W-:-:S03]  /*7a50*/  SHF.L.U32 R40, R142, 0x4, RZ ;  /* 0x000000048e287819 */ /* 0x000fc600000006ff */
[----:B------:R-:W1:Y:S01]  /*7a60*/  @!P4 MUFU.EX2 R34, R34 ;  /* 0x000000220022c308 */ /* 0x000e620000000800 */
[----:B------:R-:W-:Y:S01]  /*7a70*/  FSETP.GTU.FTZ.AND P1, PT, R37, 20, PT ;  /* 0x41a000002500780b */ /* 0x000fe20003f3c000 */
[----:B------:R-:W-:Y:S01]  /*7a80*/  @!P3 FMUL.FTZ R35, R35, -1.4426950216293334961 ;  /* 0xbfb8aa3b2323b820 */ /* 0x000fe20000410000 */
[----:B------:R-:W-:Y:S01]  /*7a90*/  LOP3.LUT R40, R40, 0xfffffe00, RZ, 0xc0, !PT ;  /* 0xfffffe0028287812 */ /* 0x000fe200078ec0ff */
[----:B------:R-:W-:-:S03]  /*7aa0*/  @!P5 FMUL.FTZ R39, R39, -1.4426950216293334961 ;  /* 0xbfb8aa3b2727d820 */ /* 0x000fc60000410000 */
[----:B------:R-:W-:Y:S01]  /*7ab0*/  LEA R63, R145, R40, 0x4 ;  /* 0x00000028913f7211 */ /* 0x000fe200078e20ff */
[----:B0-----:R-:W-:Y:S01]  /*7ac0*/  @!P6 FMUL.FTZ R4, R4, R41 ;  /* 0x000000290404e220 */ /* 0x001fe20000410000 */
[----:B------:R-:W-:Y:S01]  /*7ad0*/  FSETP.GTU.FTZ.AND P6, PT, R38, 20, PT ;  /* 0x41a000002600780b */ /* 0x000fe20003fdc000 */
[----:B------:R-:W0:Y:S01]  /*7ae0*/  @!P5 MUFU.EX2 R39, R39 ;  /* 0x000000270027d308 */ /* 0x000e220000000800 */
[C---:B------:R-:W-:Y:S02]  /*7af0*/  IADD3 R40, R63.reuse, 0x1, RZ ;  /* 0x000000013f287810 */ /* 0x040fe40007ffe0ff */
[----:B------:R-:W-:Y:S01]  /*7b00*/  IADD3 R41, R63, 0x2, RZ ;  /* 0x000000023f297810 */ /* 0x000fe20007ffe0ff */
[----:B------:R-:W-:Y:S01]  /*7b10*/  @!P1 FMUL.FTZ R37, R37, -1.4426950216293334961 ;  /* 0xbfb8aa3b25259820 */ /* 0x000fe20000410000 */
[C---:B------:R-:W-:Y:S01]  /*7b20*/  IADD3 R42, R63.reuse, 0x3, RZ ;  /* 0x000000033f2a7810 */ /* 0x040fe20007ffe0ff */
[----:B-1----:R-:W-:Y:S01]  /*7b30*/  @!P4 FADD.FTZ R34, R34, 1 ;  /* 0x3f8000002222c421 */ /* 0x002fe20000010000 */
[----:B------:R-:W-:Y:S01]  /*7b40*/  IADD3 R44, R63, 0x5, RZ ;  /* 0x000000053f2c7810 */ /* 0x000fe20007ffe0ff */
[----:B------:R-:W1:Y:S01]  /*7b50*/  @!P2 MUFU.EX2 R36, R36 ;  /* 0x000000240024a308 */ /* 0x000e620000000800 */
[----:B------:R-:W-:-:S02]  /*7b60*/  LEA.HI.SX32 R40, R40, R63, 0x1b ;  /* 0x0000003f28287211 */ /* 0x000fc400078fdaff */
[----:B------:R-:W-:Y:S01]  /*7b70*/  IADD3 R47, R63, 0x7, RZ ;  /* 0x000000073f2f7810 */ /* 0x000fe20007ffe0ff */
[----:B------:R-:W-:Y:S01]  /*7b80*/  @!P6 FMUL.FTZ R38, R38, -1.4426950216293334961 ;  /* 0xbfb8aa3b2626e820 */ /* 0x000fe20000410000 */
[-C--:B------:R-:W-:Y:S02]  /*7b90*/  LEA.HI.SX32 R41, R41, R63.reuse, 0x1b ;  /* 0x0000003f29297211 */ /* 0x080fe400078fdaff */
[-C--:B------:R-:W-:Y:S01]  /*7ba0*/  LEA.HI.SX32 R42, R42, R63.reuse, 0x1b ;  /* 0x0000003f2a2a7211 */ /* 0x080fe200078fdaff */
[----:B------:R2:W3:Y:S01]  /*7bb0*/  @!P4 MUFU.RCP R56, R34 ;  /* 0x000000220038c308 */ /* 0x0004e20000001000 */
[----:B0-----:R-:W-:Y:S01]  /*7bc0*/  @!P5 FADD.FTZ R39, R39, 1 ;  /* 0x3f8000002727d421 */ /* 0x001fe20000010000 */
[----:B------:R-:W-:Y:S02]  /*7bd0*/  IADD3 R48, R63, 0x8, RZ ;  /* 0x000000083f307810 */ /* 0x000fe40007ffe0ff */
[----:B------:R-:W-:Y:S02]  /*7be0*/  LEA.HI.SX32 R46, R44, R63, 0x1b ;  /* 0x0000003f2c2e7211 */ /* 0x000fe400078fdaff */
[----:B------:R-:W-:-:S02]  /*7bf0*/  SHF.L.U32 R40, R40, 0x1, RZ ;  /* 0x0000000128287819 */ /* 0x000fc400000006ff */
[----:B------:R-:W0:Y:S01]  /*7c00*/  @!P3 MUFU.EX2 R35, R35 ;  /* 0x000000230023b308 */ /* 0x000e220000000800 */
[C---:B--2---:R-:W-:Y:S01]  /*7c10*/  IADD3 R34, R63.reuse, 0x6, RZ ;  /* 0x000000063f227810 */ /* 0x044fe20007ffe0ff */
[----:B-1----:R-:W-:Y:S01]  /*7c20*/  @!P2 FADD.FTZ R36, R36, 1 ;  /* 0x3f8000002424a421 */ /* 0x002fe20000010000 */
[----:B------:R-:W-:Y:S02]  /*7c30*/  IADD3 R50, R63, 0xa, RZ ;  /* 0x0000000a3f327810 */ /* 0x000fe40007ffe0ff */
[-C--:B------:R-:W-:Y:S02]  /*7c40*/  LEA.HI.SX32 R45, R34, R63.reuse, 0x1b ;  /* 0x0000003f222d7211 */ /* 0x080fe400078fdaff */
[----:B------:R-:W-:Y:S01]  /*7c50*/  LEA.HI.SX32 R47, R47, R63, 0x1b ;  /* 0x0000003f2f2f7211 */ /* 0x000fe200078fdaff */
[----:B------:R1:W2:Y:S01]  /*7c60*/  @!P5 MUFU.RCP R34, R39 ;  /* 0x000000270022d308 */ /* 0x0002a20000001000 */
[----:B---3--:R-:W-:Y:S01]  /*7c70*/  @!P4 FMUL.FTZ R7, R7, R56 ;  /* 0x000000380707c220 */ /* 0x008fe20000410000 */
[----:B------:R-:W-:-:S02]  /*7c80*/  PRMT R56, R139, 0x7632, R56 ;  /* 0x000076328b387816 */ /* 0x000fc40000000038 */
[----:B------:R-:W-:Y:S01]  /*7c90*/  SHF.L.U32 R41, R41, 0x1, RZ ;  /* 0x0000000129297819 */ /* 0x000fe200000006ff */
[----:B------:R-:W-:Y:S01]  /*7ca0*/  IMAD.SHL.U32 R47, R47, 0x2, RZ ;  /* 0x000000022f2f7824 */ /* 0x000fe200078e00ff */
[----:B------:R-:W-:Y:S02]  /*7cb0*/  IADD3 R51, R63, 0xb, RZ ;  /* 0x0000000b3f337810 */ /* 0x000fe40007ffe0ff */
[----:B------:R-:W3:Y:S01]  /*7cc0*/  @!P1 MUFU.EX2 R37, R37 ;  /* 0x0000002500259308 */ /* 0x000ee20000000800 */
[----:B0-----:R-:W-:Y:S01]  /*7cd0*/  @!P3 FADD.FTZ R35, R35, 1 ;  /* 0x3f8000002323b421 */ /* 0x001fe20000010000 */
[----:B-1----:R-:W0:Y:S01]  /*7ce0*/  LDS.U16 R39, [R71+0x1e] ;  /* 0x00001e0047277984 */ /* 0x002e220000000400 */
[----:B------:R-:W-:Y:S02]  /*7cf0*/  SHF.L.U32 R44, R42, 0x1, RZ ;  /* 0x000000012a2c7819 */ /* 0x000fe400000006ff */
[-C--:B------:R-:W-:Y:S02]  /*7d00*/  LEA.HI.SX32 R48, R48, R63.reuse, 0x1b ;  /* 0x0000003f30307211 */ /* 0x080fe400078fdaff */
[----:B------:R-:W-:Y:S01]  /*7d10*/  SHF.L.U32 R46, R46, 0x1, RZ ;  /* 0x000000012e2e7819 */ /* 0x000fe200000006ff */
[----:B--2---:R-:W-:Y:S01]  /*7d20*/  @!P5 FMUL.FTZ R13, R13, R34 ;  /* 0x000000220d0dd220 */ /* 0x004fe20000410000 */
[----:B------:R-:W1:Y:S01]  /*7d30*/  @!P6 MUFU.EX2 R38, R38 ;  /* 0x000000260026e308 */ /* 0x000e620000000800 */
[----:B------:R-:W2:Y:S01]  /*7d40*/  LDS.U16 R34, [R71+0x14] ;  /* 0x0000140047227984 */ /* 0x000ea20000000400 */
[----:B------:R-:W-:-:S02]  /*7d50*/  LEA.HI.SX32 R50, R50, R63, 0x1b ;  /* 0x0000003f32327211 */ /* 0x000fc400078fdaff */
[----:B------:R-:W-:Y:S02]  /*7d60*/  SHF.L.U32 R42, R45, 0x1, RZ ;  /* 0x000000012d2a7819 */ /* 0x000fe400000006ff */
[----:B------:R-:W-:Y:S01]  /*7d70*/  LEA.HI.SX32 R51, R51, R63, 0x1b ;  /* 0x0000003f33337211 */ /* 0x000fe200078fdaff */
[----:B---3--:R-:W-:Y:S01]  /*7d80*/  @!P1 FADD.FTZ R37, R37, 1 ;  /* 0x3f80000025259421 */ /* 0x008fe20000010000 */
[----:B------:R-:W3:Y:S01]  /*7d90*/  @!P0 MUFU.EX2 R43, R43 ;  /* 0x0000002b002b8308 */ /* 0x000ee20000000800 */
[----:B------:R-:W-:Y:S02]  /*7da0*/  PRMT R45, R118, 0x7632, R45 ;  /* 0x00007632762d7816 */ /* 0x000fe4000000002d */
[----:B------:R-:W-:Y:S02]  /*7db0*/  SHF.L.U32 R48, R48, 0x1, RZ ;  /* 0x0000000130307819 */ /* 0x000fe400000006ff */
[C---:B------:R-:W-:Y:S02]  /*7dc0*/  IADD3 R52, R63.reuse, 0xc, RZ ;  /* 0x0000000c3f347810 */ /* 0x040fe40007ffe0ff */
[----:B------:R-:W-:Y:S01]  /*7dd0*/  IADD3 R53, R63, 0xd, RZ ;  /* 0x0000000d3f357810 */ /* 0x000fe20007ffe0ff */
[----:B------:R4:W5:Y:S01]  /*7de0*/  @!P2 MUFU.RCP R58, R36 ;  /* 0x00000024003aa308 */ /* 0x0009620000001000 */
[----:B-1----:R-:W-:Y:S01]  /*7df0*/  @!P6 FADD.FTZ R38, R38, 1 ;  /* 0x3f8000002626e421 */ /* 0x002fe20000010000 */
[----:B------:R-:W-:-:S02]  /*7e00*/  SHF.L.U32 R50, R50, 0x1, RZ ;  /* 0x0000000132327819 */ /* 0x000fc400000006ff */
[----:B------:R-:W-:Y:S02]  /*7e10*/  SHF.L.U32 R51, R51, 0x1, RZ ;  /* 0x0000000133337819 */ /* 0x000fe400000006ff */
[C---:B------:R-:W-:Y:S02]  /*7e20*/  IADD3 R55, R63.reuse, 0xf, RZ ;  /* 0x0000000f3f377810 */ /* 0x040fe40007ffe0ff */
[----:B------:R1:W2:Y:S01]  /*7e30*/  @!P3 MUFU.RCP R59, R35 ;  /* 0x00000023003bb308 */ /* 0x0002a20000001000 */
[----:B----4-:R-:W-:Y:S01]  /*7e40*/  IADD3 R36, R63, 0xe, RZ ;  /* 0x0000000e3f247810 */ /* 0x010fe20007ffe0ff */
[----:B---3--:R-:W-:Y:S01]  /*7e50*/  @!P0 FADD.FTZ R43, R43, 1 ;  /* 0x3f8000002b2b8421 */ /* 0x008fe20000010000 */
[-C--:B------:R-:W-:Y:S02]  /*7e60*/  LEA.HI.SX32 R52, R52, R63.reuse, 0x1b ;  /* 0x0000003f34347211 */ /* 0x080fe400078fdaff */
[-C--:B------:R-:W-:Y:S02]  /*7e70*/  LEA.HI.SX32 R54, R36, R63.reuse, 0x1b ;  /* 0x0000003f24367211 */ /* 0x080fe400078fdaff */
[----:B------:R-:W3:Y:S01]  /*7e80*/  LDS.U16 R36, [R71+0x18] ;  /* 0x0000180047247984 */ /* 0x000ee20000000400 */
[----:B------:R4:W4:Y:S01]  /*7e90*/  @!P1 MUFU.RCP R60, R37 ;  /* 0x00000025003c9308 */ /* 0x0009220000001000 */
[----:B-1----:R-:W-:Y:S01]  /*7ea0*/  IADD3 R35, R63, 0x9, RZ ;  /* 0x000000093f237810 */ /* 0x002fe20007ffe0ff */
[----:B-----5:R-:W-:Y:S01]  /*7eb0*/  @!P2 FMUL.FTZ R9, R9, R58 ;  /* 0x0000003a0909a220 */ /* 0x020fe20000410000 */
[----:B------:R-:W-:Y:S01]  /*7ec0*/  PRMT R58, R120, 0x7632, R58 ;  /* 0x00007632783a7816 */ /* 0x000fe2000000003a */
[----:B0-----:R-:W-:Y:S01]  /*7ed0*/  HADD2.F32 R39, -RZ, R39.H0_H0 ;  /* 0x20000027ff277230 */ /* 0x001fe20000004100 */
[----:B------:R-:W-:-:S02]  /*7ee0*/  LEA.HI.SX32 R49, R35, R63, 0x1b ;  /* 0x0000003f23317211 */ /* 0x000fc400078fdaff */
[----:B------:R-:W0:Y:S01]  /*7ef0*/  LDS.U16 R35, [R71+0x16] ;  /* 0x0000160047237984 */ /* 0x000e220000000400 */
[----:B------:R1:W5:Y:S01]  /*7f00*/  @!P6 MUFU.RCP R61, R38 ;  /* 0x00000026003de308 */ /* 0x0003620000001000 */
[----:B--2---:R-:W-:Y:S01]  /*7f10*/  HADD2.F32 R34, -RZ, R34.H0_H0 ;  /* 0x20000022ff227230 */ /* 0x004fe20000004100 */
[----:B------:R-:W-:Y:S01]  /*7f20*/  SHF.L.U32 R49, R49, 0x1, RZ ;  /* 0x0000000131317819 */ /* 0x000fe200000006ff */
[----:B----4-:R-:W2:Y:S01]  /*7f30*/  LDS.U16 R37, [R71+0x1a] ;  /* 0x00001a0047257984 */ /* 0x010ea20000000400 */
[----:B------:R-:W-:Y:S01]  /*7f40*/  LEA.HI.SX32 R53, R53, R63, 0x1b ;  /* 0x0000003f35357211 */ /* 0x000fe200078fdaff */
[----:B------:R-:W-:Y:S01]  /*7f50*/  @!P3 FMUL.FTZ R8, R8, R59 ;  /* 0x0000003b0808b220 */ /* 0x000fe20000410000 */
[----:B------:R-:W-:Y:S01]  /*7f60*/  LEA.HI.SX32 R55, R55, R63, 0x1b ;  /* 0x0000003f37377211 */ /* 0x000fe200078fdaff */
[----:B------:R-:W-:Y:S01]  /*7f70*/  FADD.FTZ R34, R34, UR4 ;  /* 0x0000000422227e21 */ /* 0x000fe20008010000 */
[----:B------:R4:W4:Y:S01]  /*7f80*/  @!P0 MUFU.RCP R57, R43 ;  /* 0x0000002b00398308 */ /* 0x0009220000001000 */
[----:B-1----:R-:W1:Y:S01]  /*7f90*/  LDS.U16 R38, [R71+0x1c] ;  /* 0x00001c0047267984 */ /* 0x002e620000000400 */
[----:B------:R-:W-:Y:S01]  /*7fa0*/  SHF.L.U32 R52, R52, 0x1, RZ ;  /* 0x0000000134347819 */ /* 0x000fe200000006ff */
[----:B------:R-:W-:Y:S01]  /*7fb0*/  @!P1 FMUL.FTZ R11, R11, R60 ;  /* 0x0000003c0b0b9220 */ /* 0x000fe20000410000 */
[----:B------:R-:W-:Y:S01]  /*7fc0*/  SHF.L.U32 R53, R53, 0x1, RZ ;  /* 0x0000000135357819 */ /* 0x000fe200000006ff */
[----:B------:R-:W-:Y:S01]  /*7fd0*/  BAR.SYNC.DEFER_BLOCKING 0x0 ;  /* 0x0000000000007b1d */ /* 0x000fe20000010000 */
[----:B------:R-:W-:Y:S01]  /*7fe0*/  SHF.L.U32 R0, R54, 0x1, RZ ;  /* 0x0000000136007819 */ /* 0x000fe200000006ff */
[----:B------:R-:W-:Y:S01]  /*7ff0*/  FADD.FTZ R60, R39, UR4 ;  /* 0x00000004273c7e21 */ /* 0x000fe20008010000 */
[----:B------:R-:W-:Y:S01]  /*8000*/  SHF.L.U32 R54, R55, 0x1, RZ ;  /* 0x0000000137367819 */ /* 0x000fe200000006ff */
[----:B-----5:R-:W-:Y:S01]  /*8010*/  @!P6 FMUL.FTZ R12, R12, R61 ;  /* 0x0000003d0c0ce220 */ /* 0x020fe20000410000 */
[----:B----4-:R-:W-:-:S02]  /*8020*/  IADD3 R43, R63, 0x4, RZ ;  /* 0x000000043f2b7810 */ /* 0x010fc40007ffe0ff */
[----:B------:R-:W-:Y:S02]  /*8030*/  ISETP.NE.AND P6, PT, R142, RZ, PT ;  /* 0x000000ff8e00720c */ /* 0x000fe40003fc5270 */
[----:B------:R-:W-:Y:S01]  /*8040*/  LEA.HI.SX32 R43, R43, R63, 0x1b ;  /* 0x0000003f2b2b7211 */ /* 0x000fe200078fdaff */
[----:B------:R-:W-:Y:S01]  /*8050*/  @!P0 FMUL.FTZ R6, R6, R57 ;  /* 0x0000003906068220 */ /* 0x000fe20000410000 */
[----:B------:R-:W-:Y:S02]  /*8060*/  PRMT R57, R136, 0x7632, R57 ;  /* 0x0000763288397816 */ /* 0x000fe40000000039 */
[----:B------:R-:W-:Y:S02]  /*8070*/  SHF.L.U32 R43, R43, 0x1, RZ ;  /* 0x000000012b2b7819 */ /* 0x000fe400000006ff */
[----:B------:R-:W-:Y:S01]  /*8080*/  FSETP.GTU.FTZ.AND P0, PT, R34, 20, PT ;  /* 0x41a000002200780b */ /* 0x000fe20003f1c000 */
[----:B---3--:R-:W-:Y:S01]  /*8090*/  HADD2.F32 R36, -RZ, R36.H0_H0 ;  /* 0x20000024ff247230 */ /* 0x008fe20000004100 */
[----:B------:R-:W-:-:S04]  /*80a0*/  FSETP.GTU.FTZ.AND P5, PT, R60, 20, PT ;  /* 0x41a000003c00780b */ /* 0x000fc80003fbc000 */
[----:B------:R-:W-:Y:S01]  /*80b0*/  FADD.FTZ R55, R36, UR4 ;  /* 0x0000000424377e21 */ /* 0x000fe20008010000 */
[----:B------:R-:W-:Y:S01]  /*80c0*/  STS.U16 [R71], R139 ;  /* 0x0000008b47007388 */ /* 0x000fe20000000400 */
[----:B0-----:R-:W-:-:S03]  /*80d0*/  HADD2.F32 R35, -RZ, R35.H0_H0 ;  /* 0x20000023ff237230 */ /* 0x001fc60000004100 */
[----:B------:R0:W-:Y:S01]  /*80e0*/  STS.U16 [R40+0x2], R56 ;  /* 0x0000023828007388 */ /* 0x0001e20000000400 */
[----:B------:R-:W-:Y:S01]  /*80f0*/  FSETP.GTU.FTZ.AND P2, PT, R55, 20, PT ;  /* 0x41a000003700780b */ /* 0x000fe20003f5c000 */
[----:B--2---:R-:W-:Y:S01]  /*8100*/  HADD2.F32 R37, -RZ, R37.H0_H0 ;  /* 0x20000025ff257230 */ /* 0x004fe20000004100 */
[----:B------:R-:W-:Y:S01]  /*8110*/  FADD.FTZ R35, R35, UR4 ;  /* 0x0000000423237e21 */ /* 0x000fe20008010000 */
[----:B------:R-:W-:Y:S04]  /*8120*/  STS.U16 [R41+0x4], R136 ;  /* 0x0000048829007388 */ /* 0x000fe80000000400 */
[----:B------:R2:W-:Y:S01]  /*8130*/  STS.U16 [R44+0x6], R57 ;  /* 0x000006392c007388 */ /* 0x0005e20000000400 */
[----:B------:R-:W-:Y:S01]  /*8140*/  FSETP.GTU.FTZ.AND P1, PT, R35, 20, PT ;  /* 0x41a000002300780b */ /* 0x000fe20003f3c000 */
[----:B-1----:R-:W-:Y:S01]  /*8150*/  HADD2.F32 R38, -RZ, R38.H0_H0 ;  /* 0x20000026ff267230 */ /* 0x002fe20000004100 */
[----:B0-----:R-:W-:Y:S01]  /*8160*/  PRMT R56, R116, 0x7632, R56 ;  /* 0x0000763274387816 */ /* 0x001fe20000000038 */
[----:B------:R-:W-:Y:S04]  /*8170*/  STS.U16 [R43+0x8], R120 ;  /* 0x000008782b007388 */ /* 0x000fe80000000400 */
[----:B------:R0:W-:Y:S01]  /*8180*/  STS.U16 [R46+0xa], R58 ;  /* 0x00000a3a2e007388 */ /* 0x0001e20000000400 */
[----:B--2---:R-:W-:-:S03]  /*8190*/  PRMT R57, R114, 0x7632, R57 ;  /* 0x0000763272397816 */ /* 0x004fc60000000039 */
[----:B------:R-:W-:Y:S04]  /*81a0*/  STS.U16 [R42+0xc], R118 ;  /* 0x00000c762a007388 */ /* 0x000fe80000000400 */
[----:B------:R1:W-:Y:S01]  /*81b0*/  STS.U16 [R47+0xe], R45 ;  /* 0x00000e2d2f007388 */ /* 0x0003e20000000400 */
[----:B0-----:R-:W-:-:S03]  /*81c0*/  PRMT R58, R2, 0x7610, R58 ;  /* 0x00007610023a7816 */ /* 0x001fc6000000003a */
[----:B------:R-:W-:Y:S04]  /*81d0*/  STS.U16 [R48+0x10], R116 ;  /* 0x0000107430007388 */ /* 0x000fe80000000400 */
[----:B------:R0:W-:Y:S01]  /*81e0*/  STS.U16 [R49+0x12], R56 ;  /* 0x0000123831007388 */ /* 0x0001e20000000400 */
[----:B-1----:R-:W-:-:S03]  /*81f0*/  PRMT R45, R112, 0x7632, R45 ;  /* 0x00007632702d7816 */ /* 0x002fc6000000002d */
[----:B------:R-:W-:Y:S04]  /*8200*/  STS.U16 [R50+0x14], R114 ;  /* 0x0000147232007388 */ /* 0x000fe80000000400 */
[----:B------:R1:W-:Y:S01]  /*8210*/  STS.U16 [R51+0x16], R57 ;  /* 0x0000163933007388 */ /* 0x0003e20000000400 */
[----:B0-----:R-:W-:-:S03]  /*8220*/  FADD.FTZ R56, R37, UR4 ;  /* 0x0000000425387e21 */ /* 0x001fc60008010000 */
[----:B------:R-:W-:Y:S01]  /*8230*/  STS.U16 [R52+0x18], R112 ;  /* 0x0000187034007388 */ /* 0x000fe20000000400 */
[----:B------:R-:W-:Y:S01]  /*8240*/  @!P1 FMUL.FTZ R37, R35, -1.4426950216293334961 ;  /* 0xbfb8aa3b23259820 */ /* 0x000fe20000410000 */
[----:B------:R-:W-:Y:S02]  /*8250*/  FSETP.GTU.FTZ.AND P3, PT, R56, 20, PT ;  /* 0x41a000003800780b */ /* 0x000fe40003f7c000 */
[----:B------:R0:W-:Y:S01]  /*8260*/  STS.U16 [R53+0x1a], R45 ;  /* 0x00001a2d35007388 */ /* 0x0001e20000000400 */
[----:B-1----:R-:W-:Y:S01]  /*8270*/  PRMT R57, R2, 0x7632, R57 ;  /* 0x0000763202397816 */ /* 0x002fe20000000039 */
[----:B------:R-:W-:Y:S02]  /*8280*/  @!P0 FMUL.FTZ R2, R34, -1.4426950216293334961 ;  /* 0xbfb8aa3b22028820 */ /* 0x000fe40000410000 */
[----:B------:R1:W-:Y:S01]  /*8290*/  STS.U16 [R0+0x1c], R58 ;  /* 0x00001c3a00007388 */ /* 0x0003e20000000400 */
[----:B------:R-:W-:Y:S01]  /*82a0*/  IADD3 R34, P4, R72, UR39, RZ ;  /* 0x0000002748227c10 */ /* 0x000fe2000ff9e0ff */
[----:B------:R-:W2:Y:S02]  /*82b0*/  @!P1 MUFU.EX2 R37, R37 ;  /* 0x0000002500259308 */ /* 0x000ea40000000800 */
[----:B------:R-:W-:Y:S01]  /*82c0*/  STS.U16 [R54+0x1e], R57 ;  /* 0x00001e3936007388 */ /* 0x000fe20000000400 */
[----:B------:R-:W-:-:S06]  /*82d0*/  NOP ;  /* 0x0000000000007918 */ /* 0x000fcc0000000000 */
[----:B------:R3:W4:Y:S01]  /*82e0*/  @!P0 MUFU.EX2 R36, R2 ;  /* 0x0000000200248308 */ /* 0x0007220000000800 */
[----:B------:R-:W-:Y:S01]  /*82f0*/  LDS.U16 R57, [R163] ;  /* 0x00000000a3397984 */ /* 0x000fe20000000400 */
[----:B0-----:R-:W-:Y:S01]  /*8300*/  SHF.R.S32.HI R45, RZ, 0x1f, R72 ;  /* 0x0000001fff2d7819 */ /* 0x001fe20000011448 */
[----:B-1----:R-:W-:Y:S02]  /*8310*/  FADD.FTZ R58, R38, UR4 ;  /* 0x00000004263a7e21 */ /* 0x002fe40008010000 */
[----:B------:R-:W-:Y:S01]  /*8320*/  LDS.U16 R59, [R162+0x40] ;  /* 0x00004000a23b7984 */ /* 0x000fe20000000400 */
[----:B------:R-:W-:Y:S01]  /*8330*/  @!P2 FMUL.FTZ R38, R55, -1.4426950216293334961 ;  /* 0xbfb8aa3b3726a820 */ /* 0x000fe20000410000 */
[----:B------:R-:W-:Y:S01]  /*8340*/  LEA.HI.X.SX32 R35, R62, R45, 0x1, P4 ;  /* 0x0000002d3e237211 */ /* 0x000fe200020f0eff */
[----:B------:R-:W-:Y:S01]  /*8350*/  @!P3 FMUL.FTZ R39, R56, -1.4426950216293334961 ;  /* 0xbfb8aa3b3827b820 */ /* 0x000fe20000410000 */
[----:B---3--:R-:W-:Y:S01]  /*8360*/  MOV R2, UR30 ;  /* 0x0000001e00027c02 */ /* 0x008fe20008000f00 */
[----:B------:R-:W-:Y:S01]  /*8370*/  LDS.U16 R61, [R161+0x80] ;  /* 0x00008000a13d7984 */ /* 0x000fe20000000400 */
[----:B------:R-:W-:Y:S01]  /*8380*/  FSETP.GTU.FTZ.AND P4, PT, R58, 20, PT ;  /* 0x41a000003a00780b */ /* 0x000fe20003f9c000 */
[----:B------:R-:W0:Y:S01]  /*8390*/  @!P2 MUFU.EX2 R38, R38 ;  /* 0x000000260026a308 */ /* 0x000e220000000800 */
[----:B------:R-:W-:Y:S01]  /*83a0*/  @!P5 FMUL.FTZ R56, R60, -1.4426950216293334961 ;  /* 0xbfb8aa3b3c38d820 */ /* 0x000fe20000410000 */
[----:B------:R-:W-:Y:S01]  /*83b0*/  LDS.U16 R63, [R160+0xc0] ;  /* 0x0000c000a03f7984 */ /* 0x000fe20000000400 */
[----:B--2---:R-:W-:-:S02]  /*83c0*/  @!P1 FADD.FTZ R37, R37, 1 ;  /* 0x3f80000025259421 */ /* 0x004fc40000010000 */
[----:B----4-:R-:W-:Y:S01]  /*83d0*/  @!P0 FADD.FTZ R36, R36, 1 ;  /* 0x3f80000024248421 */ /* 0x010fe20000010000 */
[----:B------:R-:W-:Y:S02]  /*83e0*/  LDS.U16 R65, [R158+0x100] ;  /* 0x000100009e417984 */ /* 0x000fe40000000400 */
[----:B------:R-:W1:Y:S02]  /*83f0*/  @!P3 MUFU.EX2 R39, R39 ;  /* 0x000000270027b308 */ /* 0x000e640000000800 */
[----:B------:R-:W-:Y:S02]  /*8400*/  LDS.U16 R67, [R157+0x140] ;  /* 0x000140009d437984 */ /* 0x000fe40000000400 */
[----:B------:R-:W-:Y:S02]  /*8410*/  @!P4 FMUL.FTZ R55, R58, -1.4426950216293334961 ;  /* 0xbfb8aa3b3a37c820 */ /* 0x000fe40000410000 */
[----:B------:R-:W-:Y:S01]  /*8420*/  LDS.U16 R69, [R155+0x180] ;  /* 0x000180009b457984 */ /* 0x000fe20000000400 */
[----:B0-----:R-:W-:Y:S01]  /*8430*/  @!P2 FADD.FTZ R38, R38, 1 ;  /* 0x3f8000002626a421 */ /* 0x001fe20000010000 */
[----:B------:R-:W-:Y:S02]  /*8440*/  @!P5 MUFU.EX2 R56, R56 ;  /* 0x000000380038d308 */ /* 0x000fe40000000800 */
[----:B------:R-:W-:Y:S04]  /*8450*/  LDS.U16 R73, [R154+0x1c0] ;  /* 0x0001c0009a497984 */ /* 0x000fe80000000400 */
[----:B------:R-:W-:Y:S01]  /*8460*/  LDS.U16 R75, [R153+0x200] ;  /* 0x00020000994b7984 */ /* 0x000fe20000000400 */
[----:B-1----:R-:W-:Y:S01]  /*8470*/  @!P3 FADD.FTZ R39, R39, 1 ;  /* 0x3f8000002727b421 */ /* 0x002fe20000010000 */
[----:B------:R-:W0:Y:S02]  /*8480*/  @!P4 MUFU.EX2 R55, R55 ;  /* 0x000000370037c308 */ /* 0x000e240000000800 */
[----:B------:R-:W-:Y:S04]  /*8490*/  LDS.U16 R77, [R152+0x240] ;  /* 0x00024000984d7984 */ /* 0x000fe80000000400 */
[----:B------:R-:W-:Y:S02]  /*84a0*/  LDS.U16 R79, [R151+0x280] ;  /* 0x00028000974f7984 */ /* 0x000fe40000000400 */
[----:B------:R1:W2:Y:S02]  /*84b0*/  @!P0 MUFU.RCP R93, R36 ;  /* 0x00000024005d8308 */ /* 0x0002a40000001000 */
[----:B------:R-:W-:Y:S04]  /*84c0*/  LDS.U16 R81, [R150+0x2c0] ;  /* 0x0002c00096517984 */ /* 0x000fe80000000400 */
[----:B------:R-:W-:Y:S02]  /*84d0*/  LDS.U16 R83, [R149+0x300] ;  /* 0x0003000095537984 */ /* 0x000fe40000000400 */
[----:B------:R1:W3:Y:S02]  /*84e0*/  @!P1 MUFU.RCP R95, R37 ;  /* 0x00000025005f9308 */ /* 0x0002e40000001000 */
[----:B------:R-:W-:Y:S01]  /*84f0*/  LDS.U16 R85, [R148+0x340] ;  /* 0x0003400094557984 */ /* 0x000fe20000000400 */
[----:B0-----:R-:W-:-:S03]  /*8500*/  @!P4 FADD.FTZ R55, R55, 1 ;  /* 0x3f8000003737c421 */ /* 0x001fc60000010000 */
[----:B------:R-:W-:Y:S02]  /*8510*/  LDS.U16 R87, [R147+0x380] ;  /* 0x0003800093577984 */ /* 0x000fe40000000400 */
[----:B------:R1:W0:Y:S02]  /*8520*/  @!P2 MUFU.RCP R58, R38 ;  /* 0x00000026003aa308 */ /* 0x0002240000001000 */
[----:B------:R-:W-:Y:S04]  /*8530*/  LDS.U16 R89, [R146+0x3c0] ;  /* 0x0003c00092597984 */ /* 0x000fe80000000400 */
[----:B------:R-:W-:Y:S02]  /*8540*/  @!P6 STS [0x1080], R2 ;  /* 0x00108002ff00e388 */ /* 0x000fe40000000800 */
[----:B------:R1:W4:Y:S02]  /*8550*/  @!P3 MUFU.RCP R97, R39 ;  /* 0x000000270061b308 */ /* 0x0003240000001000 */
[----:B------:R-:W-:Y:S06]  /*8560*/  BAR.SYNC.DEFER_BLOCKING 0x0 ;  /* 0x0000000000007b1d */ /* 0x000fec0000010000 */
[----:B------:R-:W5:Y:S02]  /*8570*/  LDS R91, [0x1080] ;  /* 0x00108000ff5b7984 */ /* 0x000f640000000800 */
[----:B-----5:R-:W-:-:S13]  /*8580*/  ISETP.GE.AND P6, PT, R72, R91, PT ;  /* 0x0000005b4800720c */ /* 0x020fda0003fc6270 */
[----:B------:R-:W-:Y:S05]  /*8590*/  @P6 BRA `(.L_x_128) ;  /* 0x000000c000006947 */ /* 0x000fea0003800000 */
[----:B01234-:R-:W-:Y:S01]  /*85a0*/  MOV R37, UR31 ;  /* 0x0000001f00257c02 */ /* 0x01ffe20008000f00 */
        /* <DEDUP_REMOVED lines=11> */
.L_x_128:
[----:B01234-:R-:W-:Y:S05]  /*8660*/  BSYNC B0 ;  /* 0x0000000000007941 */ /* 0x01ffea0003800000 */
.L_x_127:
[----:B------:R-:W-:Y:S01]  /*8670*/  ULDC.64 UR34, c[0x0][0x2e0] ;  /* 0x0000b80000227ab9 */ /* 0x000fe20000000a00 */
[----:B------:R-:W-:Y:S01]  /*8680*/  @!P5 FADD.FTZ R56, R56, 1 ;  /* 0x3f8000003838d421 */ /* 0x000fe20000010000 */
[----:B------:R-:W-:Y:S01]  /*8690*/  UMOV UR19, UR7 ;  /* 0x0000000700137c82 */ /* 0x000fe20008000000 */
[----:B------:R-:W-:Y:S01]  /*86a0*/  @!P0 FMUL.FTZ R14, R14, R93 ;  /* 0x0000005d0e0e8220 */ /* 0x000fe20000410000 */
[----:B------:R-:W-:Y:S01]  /*86b0*/  UIMAD UR29, UR15, UR34, URZ ;  /* 0x000000220f1d72a4 */ /* 0x000fe2000f8e023f */
[----:B------:R-:W-:Y:S01]  /*86c0*/  LEA R36, P0, R72, c[0x0][0x330], 0x1 ;  /* 0x0000cc0048247a11 */ /* 0x000fe200078008ff */
[----:B------:R-:W-:Y:S01]  /*86d0*/  UIMAD UR27, UR6, -0x800, UR37 ;  /* 0xfffff800061b78a4 */ /* 0x000fe2000f8e0225 */
[----:B------:R-:W0:Y:S01]  /*86e0*/  @!P4 MUFU.RCP R38, R55 ;  /* 0x000000370026c308 */ /* 0x000e220000001000 */
[----:B------:R-:W-:Y:S01]  /*86f0*/  UIMAD.WIDE.U32 UR18, UR14, UR34, UR18 ;  /* 0x000000220e1272a5 */ /* 0x000fe2000f8e0012 */
[----:B------:R-:W-:Y:S01]  /*8700*/  @!P1 FMUL.FTZ R16, R16, R95 ;  /* 0x0000005f10109220 */ /* 0x000fe20000410000 */
[----:B------:R-:W-:Y:S01]  /*8710*/  UIMAD UR7, UR14, UR35, UR29 ;  /* 0x000000230e0772a4 */ /* 0x000fe2000f8e021d */
[----:B------:R-:W-:Y:S01]  /*8720*/  @!P2 FMUL.FTZ R17, R17, R58 ;  /* 0x0000003a1111a220 */ /* 0x000fe20000410000 */
[----:B------:R-:W-:Y:S01]  /*8730*/  USHF.R.S32.HI UR29, URZ, 0x1f, UR27 ;  /* 0x0000001f3f1d7899 */ /* 0x000fe2000801141b */
[----:B------:R-:W-:Y:S01]  /*8740*/  LEA.HI.X R37, R72, c[0x0][0x334], R45, 0x1, P0 ;  /* 0x0000cd0048257a11 */ /* 0x000fe200000f0c2d */
[----:B------:R-:W-:Y:S01]  /*8750*/  UIADD3 UR30, UP0, UR27, UR18, URZ ;  /* 0x000000121b1e7290 */ /* 0x000fe2000ff1e03f */
[----:B------:R-:W1:Y:S01]  /*8760*/  @!P5 MUFU.RCP R56, R56 ;  /* 0x000000380038d308 */ /* 0x000e620000001000 */
[----:B------:R-:W-:Y:S01]  /*8770*/  ISETP.GE.AND P2, PT, R33, R91, PT ;  /* 0x0000005b2100720c */ /* 0x000fe20003f46270 */
[----:B------:R-:W-:Y:S01]  /*8780*/  @!P3 FMUL.FTZ R18, R18, R97 ;  /* 0x000000611212b220 */ /* 0x000fe20000410000 */
[----:B------:R-:W-:Y:S01]  /*8790*/  UIADD3.X UR18, UR29, UR7, UR19, UP0, !UPT ;  /* 0x000000071d127290 */ /* 0x000fe200087fe413 */
[-C--:B------:R-:W-:Y:S01]  /*87a0*/  ISETP.GE.AND P0, PT, R10, R91.reuse, PT ;  /* 0x0000005b0a00720c */ /* 0x080fe20003f06270 */
[----:B------:R-:W-:Y:S01]  /*87b0*/  UIADD3 UR7, UR17, UR28, URZ ;  /* 0x0000001c11077290 */ /* 0x000fe2000fffe03f */
[----:B------:R-:W-:Y:S01]  /*87c0*/  MOV R39, UR30 ;  /* 0x0000001e00277c02 */ /* 0x000fe20008000f00 */
[----:B------:R-:W-:Y:S01]  /*87d0*/  BSSY B0, `(.L_x_129) ;  /* 0x000007d000007945 */ /* 0x000fe20003800000 */
[----:B------:R-:W-:Y:S01]  /*87e0*/  ISETP.GE.AND P1, PT, R15, R91, PT ;  /* 0x0000005b0f00720c */ /* 0x000fe20003f26270 */
[----:B0-----:R-:W-:Y:S01]  /*87f0*/  @!P4 FMUL.FTZ R19, R19, R38 ;  /* 0x000000261313c220 */ /* 0x001fe20000410000 */
[----:B------:R-:W-:-:S02]  /*8800*/  LEA R36, P3, R39, R36, 0x1 ;  /* 0x0000002427247211 */ /* 0x000fc400078608ff */
[----:B------:R-:W-:Y:S02]  /*8810*/  MOV R58, UR18 ;  /* 0x00000012003a7c02 */ /* 0x000fe40008000f00 */
[----:B------:R-:W-:Y:S02]  /*8820*/  ISETP.GE.AND P4, PT, R20, R91, PT ;  /* 0x0000005b1400720c */ /* 0x000fe40003f86270 */
[----:B------:R-:W-:Y:S01]  /*8830*/  LEA.HI.X R37, R39, R37, R58, 0x1, P3 ;  /* 0x0000002527257211 */ /* 0x000fe200018f0c3a */
[----:B-1----:R-:W-:Y:S01]  /*8840*/  @!P5 FMUL.FTZ R21, R21, R56 ;  /* 0x000000381515d220 */ /* 0x002fe20000410000 */
[-C--:B------:R-:W-:Y:S01]  /*8850*/  ISETP.GE.AND P3, PT, R22, R91.reuse, PT ;  /* 0x0000005b1600720c */ /* 0x080fe20003f66270 */
[----:B------:R-:W-:Y:S01]  /*8860*/  FADD.FTZ R39, R3, R164 ;  /* 0x000000a403277221 */ /* 0x000fe20000010000 */
[-C--:B------:R-:W-:Y:S01]  /*8870*/  ISETP.GE.AND P5, PT, R23, R91.reuse, PT ;  /* 0x0000005b1700720c */ /* 0x080fe20003fa6270 */
[----:B------:R-:W-:Y:S01]  /*8880*/  @!P2 STG.E.U16 [R36.64+-0xf80], R61 ;  /* 0xfff0803d2400a986 */ /* 0x000fe2000c101520 */
[----:B------:R-:W-:Y:S01]  /*8890*/  ISETP.GE.AND P2, PT, R24, R91, PT ;  /* 0x0000005b1800720c */ /* 0x000fe20003f46270 */
[----:B------:R-:W-:Y:S01]  /*88a0*/  FADD.FTZ R38, R39, R4 ;  /* 0x0000000427267221 */ /* 0x000fe20000010000 */
[----:B------:R-:W-:Y:S01]  /*88b0*/  F2FP.PACK_AB R39, R4, R3 ;  /* 0x000000030427723e */ /* 0x000fe200000000ff */
[----:B------:R-:W-:Y:S01]  /*88c0*/  @!P0 STG.E.U16 [R36.64+-0xf40], R63 ;  /* 0xfff0c03f24008986 */ /* 0x000fe2000c101520 */
[----:B------:R-:W-:Y:S01]  /*88d0*/  ISETP.GE.AND P0, PT, R25, R91, PT ;  /* 0x0000005b1900720c */ /* 0x000fe20003f06270 */
[----:B------:R-:W-:Y:S01]  /*88e0*/  FADD.FTZ R3, R38, R5 ;  /* 0x0000000526037221 */ /* 0x000fe20000010000 */
[----:B------:R-:W-:Y:S01]  /*88f0*/  F2FP.PACK_AB R5, R6, R5 ;  /* 0x000000050605723e */ /* 0x000fe200000000ff */
[----:B------:R-:W-:Y:S01]  /*8900*/  @!P1 STG.E.U16 [R36.64+-0xf00], R65 ;  /* 0xfff1004124009986 */ /* 0x000fe2000c101520 */
[-C--:B------:R-:W-:Y:S01]  /*8910*/  ISETP.GE.AND P1, PT, R26, R91.reuse, PT ;  /* 0x0000005b1a00720c */ /* 0x080fe20003f26270 */
[----:B------:R-:W-:Y:S01]  /*8920*/  FADD.FTZ R4, R3, R6 ;  /* 0x0000000603047221 */ /* 0x000fe20000010000 */
[----:B------:R-:W-:Y:S01]  /*8930*/  PRMT R38, R5, 0x7610, R38 ;  /* 0x0000761005267816 */ /* 0x000fe20000000026 */
        /* <DEDUP_REMOVED lines=13> */
[-C--:B------:R-:W-:Y:S01]  /*8a10*/  ISETP.GE.AND P2, PT, R30, R91.reuse, PT ;  /* 0x0000005b1e00720c */ /* 0x080fe20003f46270 */
[----:B------:R-:W-:Y:S01]  /*8a20*/  FADD.FTZ R11, R8, R11 ;  /* 0x0000000b080b7221 */ /* 0x000fe20000010000 */
[----:B------:R-:W-:Y:S01]  /*8a30*/  F2FP.PACK_AB R5, R13, R12 ;  /* 0x0000000c0d05723e */ /* 0x000fe200000000ff */
[----:B------:R-:W-:Y:S01]  /*8a40*/  @!P0 STG.E.U16 [R36.64+-0xdc0], R77 ;  /* 0xfff2404d24008986 */ /* 0x000fe2000c101520 */
[-C--:B------:R-:W-:Y:S01]  /*8a50*/  ISETP.GE.AND P0, PT, R32, R91.reuse, PT ;  /* 0x0000005b2000720c */ /* 0x080fe20003f06270 */
[----:B------:R-:W-:Y:S01]  /*8a60*/  FADD.FTZ R12, R11, R12 ;  /* 0x0000000c0b0c7221 */ /* 0x000fe20000010000 */
[----:B------:R-:W-:Y:S01]  /*8a70*/  F2FP.PACK_AB R6, R16, R14 ;  /* 0x0000000e1006723e */ /* 0x000fe200000000ff */
[----:B------:R-:W-:Y:S01]  /*8a80*/  @!P1 STG.E.U16 [R36.64+-0xd80], R79 ;  /* 0xfff2804f24009986 */ /* 0x000fe2000c101520 */
[----:B------:R-:W-:Y:S01]  /*8a90*/  ISETP.GE.AND P1, PT, R31, R91, PT ;  /* 0x0000005b1f00720c */ /* 0x000fe20003f26270 */
[----:B------:R-:W-:Y:S01]  /*8aa0*/  FADD.FTZ R13, R12, R13 ;  /* 0x0000000d0c0d7221 */ /* 0x000fe20000010000 */
[----:B------:R-:W-:Y:S01]  /*8ab0*/  PRMT R56, R5, 0x7632, R56 ;  /* 0x0000763205387816 */ /* 0x000fe20000000038 */
[----:B------:R-:W-:Y:S01]  /*8ac0*/  @!P3 STG.E.U16 [R36.64+-0xd40], R81 ;  /* 0xfff2c0512400b986 */ /* 0x000fe2000c101520 */
[----:B------:R-:W-:Y:S01]  /*8ad0*/  ISETP.NE.AND P6, PT, R142, RZ, PT ;  /* 0x000000ff8e00720c */ /* 0x000fe20003fc5270 */
[----:B------:R-:W-:-:S02]  /*8ae0*/  FADD.FTZ R13, R13, R14 ;  /* 0x0000000e0d0d7221 */ /* 0x000fc40000010000 */
[----:B------:R-:W-:Y:S02]  /*8af0*/  @!P4 STG.E.U16 [R36.64+-0xd00], R83 ;  /* 0xfff300532400c986 */ /* 0x000fe4000c101520 */
[----:B------:R-:W-:Y:S02]  /*8b00*/  FADD.FTZ R16, R13, R16 ;  /* 0x000000100d107221 */ /* 0x000fe40000010000 */
[----:B------:R-:W-:Y:S04]  /*8b10*/  @!P5 STG.E.U16 [R36.64+-0xcc0], R85 ;  /* 0xfff340552400d986 */ /* 0x000fe8000c101520 */
[----:B------:R-:W-:Y:S04]  /*8b20*/  @!P2 STG.E.U16 [R36.64+-0xc80], R87 ;  /* 0xfff380572400a986 */ /* 0x000fe8000c101520 */
[----:B------:R-:W-:Y:S04]  /*8b30*/  @!P0 STG.E.U16 [R36.64+-0xfc0], R59 ;  /* 0xfff0403b24008986 */ /* 0x000fe8000c101520 */
[----:B------:R0:W-:Y:S04]  /*8b40*/  @!P1 STG.E.U16 [R36.64+-0xc40], R89 ;  /* 0xfff3c05924009986 */ /* 0x0001e8000c101520 */
[----:B------:R-:W-:Y:S01]  /*8b50*/  BAR.SYNC.DEFER_BLOCKING 0x0 ;  /* 0x0000000000007b1d */ /* 0x000fe20000010000 */
[----:B0-----:R-:W-:-:S02]  /*8b60*/  PRMT R37, R39, 0x7632, R37 ;  /* 0x0000763227257816 */ /* 0x001fc40000000025 */
[----:B------:R-:W-:-:S03]  /*8b70*/  PRMT R36, R7, 0x7632, R36 ;  /* 0x0000763207247816 */ /* 0x000fc60000000024 */
[----:B------:R0:W-:Y:S04]  /*8b80*/  STS.U16 [R71], R39 ;  /* 0x0000002747007388 */ /* 0x0001e80000000400 */
[----:B------:R1:W-:Y:S04]  /*8b90*/  STS.U16 [R40+0x2], R37 ;  /* 0x0000022528007388 */ /* 0x0003e80000000400 */
[----:B------:R2:W-:Y:S01]  /*8ba0*/  STS.U16 [R41+0x4], R38 ;  /* 0x0000042629007388 */ /* 0x0005e20000000400 */
[----:B0-----:R-:W-:-:S03]  /*8bb0*/  PRMT R39, R4, 0x7610, R39 ;  /* 0x0000761004277816 */ /* 0x001fc60000000027 */
[----:B------:R-:W-:Y:S01]  /*8bc0*/  STS.U16 [R44+0x6], R55 ;  /* 0x000006372c007388 */ /* 0x000fe20000000400 */
[----:B-1----:R-:W-:Y:S02]  /*8bd0*/  PRMT R37, R4, 0x7632, R37 ;  /* 0x0000763204257816 */ /* 0x002fe40000000025 */
[----:B------:R-:W-:Y:S01]  /*8be0*/  PRMT R40, R5, 0x7610, R40 ;  /* 0x0000761005287816 */ /* 0x000fe20000000028 */
[----:B------:R-:W-:Y:S01]  /*8bf0*/  STS.U16 [R43+0x8], R7 ;  /* 0x000008072b007388 */ /* 0x000fe20000000400 */
[----:B------:R-:W-:Y:S01]  /*8c00*/  F2FP.PACK_AB R4, R18, R17 ;  /* 0x000000111204723e */ /* 0x000fe200000000ff */
[----:B------:R-:W-:Y:S01]  /*8c10*/  FADD.FTZ R17, R16, R17 ;  /* 0x0000001110117221 */ /* 0x000fe20000010000 */
[----:B------:R-:W-:Y:S01]  /*8c20*/  F2FP.PACK_AB R5, R21, R19 ;  /* 0x000000131505723e */ /* 0x000fe200000000ff */
[----:B------:R0:W-:Y:S01]  /*8c30*/  STS.U16 [R46+0xa], R36 ;  /* 0x00000a242e007388 */ /* 0x0001e20000000400 */
[----:B--2---:R-:W-:Y:S01]  /*8c40*/  PRMT R38, R4, 0x7632, R38 ;  /* 0x0000763204267816 */ /* 0x004fe20000000026 */
[----:B------:R-:W-:-:S02]  /*8c50*/  FADD.FTZ R18, R17, R18 ;  /* 0x0000001211127221 */ /* 0x000fc40000010000 */
[----:B------:R1:W-:Y:S02]  /*8c60*/  STS.U16 [R42+0xc], R39 ;  /* 0x00000c272a007388 */ /* 0x0003e40000000400 */
[----:B------:R-:W-:Y:S02]  /*8c70*/  FADD.FTZ R18, R18, R19 ;  /* 0x0000001312127221 */ /* 0x000fe40000010000 */
[----:B------:R-:W-:Y:S01]  /*8c80*/  STS.U16 [R47+0xe], R37 ;  /* 0x00000e252f007388 */ /* 0x000fe20000000400 */
[----:B0-----:R-:W-:Y:S01]  /*8c90*/  PRMT R36, R6, 0x7632, R36 ;  /* 0x0000763206247816 */ /* 0x001fe20000000024 */
[----:B------:R-:W-:Y:S02]  /*8ca0*/  FADD.FTZ R164, R18, R21 ;  /* 0x0000001512a47221 */ /* 0x000fe40000010000 */
[----:B------:R-:W-:Y:S01]  /*8cb0*/  STS.U16 [R48+0x10], R40 ;  /* 0x0000102830007388 */ /* 0x000fe20000000400 */
[----:B-1----:R-:W-:-:S03]  /*8cc0*/  PRMT R42, R5, 0x7632, R42 ;  /* 0x00007632052a7816 */ /* 0x002fc6000000002a */
[----:B------:R-:W-:Y:S04]  /*8cd0*/  STS.U16 [R49+0x12], R56 ;  /* 0x0000123831007388 */ /* 0x000fe80000000400 */
[----:B------:R-:W-:Y:S04]  /*8ce0*/  STS.U16 [R50+0x14], R6 ;  /* 0x0000140632007388 */ /* 0x000fe80000000400 */
[----:B------:R-:W-:Y:S04]  /*8cf0*/  STS.U16 [R51+0x16], R36 ;  /* 0x0000162433007388 */ /* 0x000fe80000000400 */
[----:B------:R-:W-:Y:S04]  /*8d00*/  STS.U16 [R52+0x18], R4 ;  /* 0x0000180434007388 */ /* 0x000fe80000000400 */
[----:B------:R-:W-:Y:S04]  /*8d10*/  STS.U16 [R53+0x1a], R38 ;  /* 0x00001a2635007388 */ /* 0x000fe80000000400 */
[----:B------:R0:W-:Y:S04]  /*8d20*/  STS.U16 [R0+0x1c], R5 ;  /* 0x00001c0500007388 */ /* 0x0001e80000000400 */
[----:B------:R-:W-:Y:S01]  /*8d30*/  STS.U16 [R54+0x1e], R42 ;  /* 0x00001e2a36007388 */ /* 0x000fe20000000400 */
[----:B------:R-:W-:-:S06]  /*8d40*/  NOP ;  /* 0x0000000000007918 */ /* 0x000fcc0000000000 */
[----:B------:R-:W-:Y:S01]  /*8d50*/  LDS.U16 R163, [R163] ;  /* 0x00000000a3a37984 */ /* 0x000fe20000000400 */
[----:B0-----:R-:W-:-:S03]  /*8d60*/  IADD3 R0, P1, R72, -0x7e0, RZ ;  /* 0xfffff82048007810 */ /* 0x001fc60007f3e0ff */
[----:B------:R-:W-:Y:S01]  /*8d70*/  LDS.U16 R7, [R162+0x40] ;  /* 0x00004000a2077984 */ /* 0x000fe20000000400 */
[----:B------:R-:W-:-:S03]  /*8d80*/  IADD3.X R45, R45, -0x1, RZ, P1, !PT ;  /* 0xffffffff2d2d7810 */ /* 0x000fc60000ffe4ff */
        /* <DEDUP_REMOVED lines=21> */
[----:B------:R-:W-:Y:S01]  /*8ee0*/  MOV R2, R34 ;  /* 0x0000002200027202 */ /* 0x000fe20000000f00 */
[----:B------:R-:W-:Y:S01]  /*8ef0*/  UIMAD UR18, UR15, UR18, URZ ;  /* 0x000000120f1272a4 */ /* 0x000fe2000f8e023f */
[----:B------:R-:W-:-:S03]  /*8f00*/  MOV R3, R35 ;  /* 0x0000002300037202 */ /* 0x000fc60000000f00 */
[----:B------:R-:W-:Y:S02]  /*8f10*/  UIMAD UR18, UR14, UR19, UR18 ;  /* 0x000000130e1272a4 */ /* 0x000fe4000f8e0212 */
[----:B------:R-:W-:-:S04]  /*8f20*/  IMAD.WIDE.U32 R2, R5, c[0x0][0x2f8], R2 ;  /* 0x0000be0005027a25 */ /* 0x000fc800078e0002 */
[----:B------:R-:W-:Y:S01]  /*8f30*/  IMAD.U32 R5, RZ, RZ, UR14 ;  /* 0x0000000eff057e24 */ /* 0x000fe2000f8e00ff */
[----:B------:R-:W-:-:S05]  /*8f40*/  IADD3 R3, R3, UR28, RZ ;  /* 0x0000001c03037c10 */ /* 0x000fca000fffe0ff */
[----:B------:R-:W-:-:S05]  /*8f50*/  IMAD.WIDE.U32 R2, R5, c[0x0][0x300], R2 ;  /* 0x0000c00005027a25 */ /* 0x000fca00078e0002 */
[----:B------:R-:W-:Y:S02]  /*8f60*/  IADD3 R3, R3, UR18, RZ ;  /* 0x0000001203037c10 */ /* 0x000fe4000fffe0ff */
[----:B------:R-:W-:-:S04]  /*8f70*/  LEA R4, P0, R2, c[0x0][0x340], 0x1 ;  /* 0x0000d00002047a11 */ /* 0x000fc800078008ff */
[----:B------:R-:W-:-:S05]  /*8f80*/  LEA.HI.X R5, R2, c[0x0][0x344], R3, 0x1, P0 ;  /* 0x0000d10002057a11 */ /* 0x000fca00000f0c03 */
[----:B------:R0:W-:Y:S04]  /*8f90*/  STG.E.U16 [R4.64], R163 ;  /* 0x000000a304007986 */ /* 0x0001e8000c101520 */
.L_x_130:
[----:B------:R-:W-:Y:S05]  /*8fa0*/  BSYNC B0 ;  /* 0x0000000000007941 */ /* 0x000fea0003800000 */
.L_x_129:
[----:B------:R-:W-:Y:S01]  /*8fb0*/  ULDC.64 UR18, c[0x0][0x300] ;  /* 0x0000c00000127ab9 */ /* 0x000fe20000000a00 */
[----:B------:R-:W-:Y:S01]  /*8fc0*/  LEA R2, P0, R0, c[0x0][0x340], 0x1 ;  /* 0x0000d00000027a11 */ /* 0x000fe200078008ff */
        /* <DEDUP_REMOVED lines=13> */
[----:B------:R-:W-:Y:S01]  /*90a0*/  MOV R3, UR7 ;  /* 0x0000000700037c02 */ /* 0x000fe20008000f00 */
[----:B------:R-:W-:Y:S01]  /*90b0*/  UISETP.GT.AND UP0, UPT, UR26, 0x1, UPT ;  /* 0x000000011a00788c */ /* 0x000fe2000bf04270 */
[----:B------:R-:W-:Y:S01]  /*90c0*/  ISETP.GE.AND P2, PT, R23, R53, PT ;  /* 0x000000351700720c */ /* 0x000fe20003f46270 */
[----:B------:R-:W-:Y:S01]  /*90d0*/  UIADD3 UR20, UP2, UR20, -0x1000, URZ ;  /* 0xfffff00014147890 */ /* 0x000fe2000ff5e03f */
[----:B------:R-:W-:Y:S01]  /*90e0*/  LEA R2, P0, R3, R2, 0x1 ;  /* 0x0000000203027211 */ /* 0x000fe200078008ff */
[----:B------:R-:W-:Y:S01]  /*90f0*/  UIADD3 UR24, UP3, UR24, -0x1000, URZ ;  /* 0xfffff00018187890 */ /* 0x000fe2000ff7e03f */
[----:B0-----:R-:W-:Y:S01]  /*9100*/  MOV R4, UR16 ;  /* 0x0000001000047c02 */ /* 0x001fe20008000f00 */
[----:B------:R-:W-:-:S02]  /*9110*/  UIADD3 UR6, UR6, 0x1, URZ ;  /* 0x0000000106067890 */ /* 0x000fc4000fffe03f */
[----:B------:R-:W-:Y:S01]  /*9120*/  UIADD3.X UR23, UR23, -0x1, URZ, UP1, !UPT ;  /* 0xffffffff17177890 */ /* 0x000fe20008ffe43f */
[----:B------:R-:W-:Y:S01]  /*9130*/  LEA.HI.X R3, R3, R0, R4, 0x1, P0 ;  /* 0x0000000003037211 */ /* 0x000fe200000f0c04 */
[----:B------:R-:W-:Y:S01]  /*9140*/  UIADD3.X UR21, UR21, -0x1, URZ, UP2, !UPT ;  /* 0xffffffff15157890 */ /* 0x000fe200097fe43f */
[-C--:B------:R-:W-:Y:S01]  /*9150*/  ISETP.GE.AND P0, PT, R20, R53.reuse, PT ;  /* 0x000000351400720c */ /* 0x080fe20003f06270 */
[----:B------:R-:W-:Y:S02]  /*9160*/  UIADD3.X UR25, UR25, -0x1, URZ, UP3, !UPT ;  /* 0xffffffff19197890 */ /* 0x000fe40009ffe43f */
        /* <DEDUP_REMOVED lines=26> */
.L_x_77:
        /* <DEDUP_REMOVED lines=33> */
[----:B------:R0:W-:Y:S02]  /*9520*/  RED.E.ADD.F32.FTZ.RN.STRONG.GPU [R2.64], R4 ;  /* 0x000000040200798e */ /* 0x0001e4000c10e7a0 */
.L_x_133:
[----:B0-----:R-:W-:Y:S05]  /*9530*/  BSYNC B0 ;  /* 0x0000000000007941 */ /* 0x001fea0003800000 */
.L_x_132:
        /* <DEDUP_REMOVED lines=31> */
[----:B------:R-:W-:Y:S01]  /*9730*/  HFMA2.MMA R13, -RZ, RZ, 0, 0 ;  /* 0x00000000ff0d7435 */ /* 0x000fe200000001ff */
[----:B------:R-:W-:Y:S05]  /*9740*/  BRA `(.L_x_136) ;  /* 0x0000001000007947 */ /* 0x000fea0003800000 */
.L_x_135:
[----:B------:R-:W3:Y:S02]  /*9750*/  S2R R13, SR_TID.X ;  /* 0x00000000000d7919 */ /* 0x000ee40000002100 */
.L_x_136:
[----:B0-----:R-:W-:Y:S05]  /*9760*/  BSYNC B0 ;  /* 0x0000000000007941 */ /* 0x001fea0003800000 */
.L_x_134:
        /* <DEDUP_REMOVED lines=28> */
.L_x_138:
[----:B0-----:R-:W0:Y:S01]  /*9930*/  LDS R15, [R13.X4+0x2ce0] ;  /* 0x002ce0000d0f7984 */ /* 0x001e220000004800 */
[----:B------:R-:W-:Y:S01]  /*9940*/  IMAD.U32 R4, RZ, RZ, UR6 ;  /* 0x00000006ff047e24 */ /* 0x000fe2000f8e00ff */
[----:B------:R-:W-:Y:S02]  /*9950*/  SHF.R.S32.HI R12, RZ, 0x1f, R13 ;  /* 0x0000001fff0c7819 */ /* 0x000fe4000001140d */
[----:B------:R-:W-:Y:S01]  /*9960*/  MOV R8, UR8 ;  /* 0x0000000800087c02 */ /* 0x000fe20008000f00 */
[----:B------:R-:W1:Y:S01]  /*9970*/  LDS R17, [R13.X4+0x30e0] ;  /* 0x0030e0000d117984 */ /* 0x000e620000004800 */
[----:B------:R-:W-:Y:S01]  /*9980*/  MOV R3, UR10 ;  /* 0x0000000a00037c02 */ /* 0x000fe20008000f00 */
[C---:B------:R-:W-:Y:S01]  /*9990*/  IMAD R0, R12.reuse, c[0x0][0x290], RZ ;  /* 0x0000a4000c007a24 */ /* 0x040fe200078e02ff */
[----:B------:R-:W-:Y:S01]  /*99a0*/  MOV R2, R4 ;  /* 0x0000000400027202 */ /* 0x000fe20000000f00 */
[----:B------:R-:W-:Y:S01]  /*99b0*/  IMAD R4, R12, c[0x0][0x1c0], RZ ;  /* 0x000070000c047a24 */ /* 0x000fe200078e02ff */
[----:B------:R-:W-:-:S02]  /*99c0*/  MOV R7, UR15 ;  /* 0x0000000f00077c02 */ /* 0x000fc40008000f00 */
[----:B------:R-:W-:Y:S01]  /*99d0*/  MOV R6, R8 ;  /* 0x0000000800067202 */ /* 0x000fe20000000f00 */
[C---:B------:R-:W-:Y:S01]  /*99e0*/  IMAD.WIDE.U32 R2, R13.reuse, c[0x0][0x290], R2 ;  /* 0x0000a4000d027a25 */ /* 0x040fe200078e0002 */
[----:B------:R-:W-:Y:S02]  /*99f0*/  MOV R5, UR7 ;  /* 0x0000000700057c02 */ /* 0x000fe40008000f00 */
[----:B------:R-:W-:Y:S01]  /*9a00*/  MOV R9, UR9 ;  /* 0x0000000900097c02 */ /* 0x000fe20008000f00 */
[C---:B------:R-:W-:Y:S01]  /*9a10*/  IMAD R5, R13.reuse, c[0x0][0x294], R0 ;  /* 0x0000a5000d057a24 */ /* 0x040fe200078e0200 */
[----:B------:R-:W-:Y:S01]  /*9a20*/  YIELD ;  /* 0x0000000000007946 */ /* 0x000fe20003800000 */
[----:B------:R-:W-:-:S03]  /*9a30*/  IMAD.WIDE.U32 R6, R13, c[0x0][0x1c0], R6 ;  /* 0x000070000d067a25 */ /* 0x000fc600078e0006 */
[----:B------:R-:W-:Y:S01]  /*9a40*/  IADD3 R5, R3, R5, RZ ;  /* 0x0000000503057210 */ /* 0x000fe20007ffe0ff */
[----:B------:R-:W-:Y:S01]  /*9a50*/  IMAD R9, R13, c[0x0][0x1c4], R4 ;  /* 0x000071000d097a24 */ /* 0x000fe200078e0204 */
[----:B------:R-:W-:Y:S02]  /*9a60*/  LEA R4, P0, R2, c[0x0][0x310], 0x2 ;  /* 0x0000c40002047a11 */ /* 0x000fe400078010ff */
[----:B------:R-:W-:Y:S02]  /*9a70*/  LEA R8, P1, R6, c[0x0][0x230], 0x2 ;  /* 0x00008c0006087a11 */ /* 0x000fe400078210ff */
[----:B------:R-:W-:Y:S02]  /*9a80*/  IADD3 R3, R7, R9, RZ ;  /* 0x0000000907037210 */ /* 0x000fe40007ffe0ff */
[----:B------:R-:W-:Y:S02]  /*9a90*/  LEA.HI.X R5, R2, c[0x0][0x314], R5, 0x2, P0 ;  /* 0x0000c50002057a11 */ /* 0x000fe400000f1405 */
[----:B------:R-:W-:-:S03]  /*9aa0*/  LEA.HI.X R9, R6, c[0x0][0x234], R3, 0x2, P1 ;  /* 0x00008d0006097a11 */ /* 0x000fc600008f1403 */
[----:B0-----:R0:W-:Y:S04]  /*9ab0*/  RED.E.ADD.F32.FTZ.RN.STRONG.GPU [R4.64], R15 ;  /* 0x0000000f0400798e */ /* 0x0011e8000c10e7a0 */
[----:B------:R2:W1:Y:S01]  /*9ac0*/  LDG.E R0, [R8.64] ;  /* 0x0000002008007981 */ /* 0x000462000c1e1900 */
[----:B------:R-:W-:Y:S01]  /*9ad0*/  MOV R6, UR18 ;  /* 0x0000001200067c02 */ /* 0x000fe20008000f00 */
[----:B------:R-:W-:Y:S01]  /*9ae0*/  IMAD.U32 R3, RZ, RZ, UR11 ;  /* 0x0000000bff037e24 */ /* 0x000fe2000f8e00ff */
[----:B------:R-:W-:Y:S01]  /*9af0*/  MOV R10, UR20 ;  /* 0x00000014000a7c02 */ /* 0x000fe20008000f00 */
[C---:B------:R-:W-:Y:S01]  /*9b00*/  IMAD R14, R12.reuse, c[0x0][0x2b0], RZ ;  /* 0x0000ac000c0e7a24 */ /* 0x040fe200078e02ff */
[----:B------:R-:W-:Y:S01]  /*9b10*/  MOV R2, R6 ;  /* 0x0000000600027202 */ /* 0x000fe20000000f00 */
[----:B------:R-:W-:Y:S01]  /*9b20*/  IMAD R16, R12, c[0x0][0x1a0], RZ ;  /* 0x000068000c107a24 */ /* 0x000fe200078e02ff */
[----:B------:R-:W-:Y:S01]  /*9b30*/  MOV R7, UR19 ;  /* 0x0000001300077c02 */ /* 0x000fe20008000f00 */
[C---:B0-----:R-:W-:Y:S01]  /*9b40*/  IMAD R5, R13.reuse, c[0x0][0x2b4], R14 ;  /* 0x0000ad000d057a24 */ /* 0x041fe200078e020e */
[----:B------:R-:W-:Y:S01]  /*9b50*/  MOV R7, UR13 ;  /* 0x0000000d00077c02 */ /* 0x000fe20008000f00 */
[----:B------:R-:W-:Y:S01]  /*9b60*/  IMAD.WIDE.U32 R2, R13, c[0x0][0x2b0], R2 ;  /* 0x0000ac000d027a25 */ /* 0x000fe200078e0002 */
[----:B------:R-:W-:-:S02]  /*9b70*/  MOV R6, R10 ;  /* 0x0000000a00067202 */ /* 0x000fc40000000f00 */
[----:B------:R-:W-:Y:S01]  /*9b80*/  MOV R11, UR21 ;  /* 0x00000015000b7c02 */ /* 0x000fe20008000f00 */
[----:B--2---:R-:W-:Y:S01]  /*9b90*/  IMAD R9, R13, c[0x0][0x1a4], R16 ;  /* 0x000069000d097a24 */ /* 0x004fe200078e0210 */
[----:B------:R-:W-:Y:S01]  /*9ba0*/  IADD3 R5, R3, R5, RZ ;  /* 0x0000000503057210 */ /* 0x000fe20007ffe0ff */
[----:B------:R-:W-:Y:S01]  /*9bb0*/  IMAD.WIDE.U32 R6, R13, c[0x0][0x1a0], R6 ;  /* 0x000068000d067a25 */ /* 0x000fe200078e0006 */
[----:B------:R-:W-:-:S03]  /*9bc0*/  LEA R4, P0, R2, c[0x0][0x318], 0x2 ;  /* 0x0000c60002047a11 */ /* 0x000fc600078010ff */
[----:B------:R-:W-:Y:S01]  /*9bd0*/  IMAD.IADD R3, R7, 0x1, R9 ;  /* 0x0000000107037824 */ /* 0x000fe200078e0209 */
[----:B------:R-:W-:Y:S02]  /*9be0*/  LEA R8, P1, R6, c[0x0][0x228], 0x2 ;  /* 0x00008a0006087a11 */ /* 0x000fe400078210ff */
[----:B------:R-:W-:Y:S02]  /*9bf0*/  LEA.HI.X R5, R2, c[0x0][0x31c], R5, 0x2, P0 ;  /* 0x0000c70002057a11 */ /* 0x000fe400000f1405 */
[----:B------:R-:W-:Y:S01]  /*9c00*/  LEA.HI.X R9, R6, c[0x0][0x22c], R3, 0x2, P1 ;  /* 0x00008b0006097a11 */ /* 0x000fe200008f1403 */
[----:B-1----:R-:W-:-:S05]  /*9c10*/  FMUL.FTZ R11, R0, R17 ;  /* 0x00000011000b7220 */ /* 0x002fca0000410000 */
[----:B------:R0:W-:Y:S04]  /*9c20*/  RED.E.ADD.F32.FTZ.RN.STRONG.GPU [R4.64], R11 ;  /* 0x0000000b0400798e */ /* 0x0001e8000c10e7a0 */
[----:B------:R-:W2:Y:S01]  /*9c30*/  LDG.E R8, [R8.64] ;  /* 0x0000002008087981 */ /* 0x000ea2000c1e1900 */
[----:B------:R-:W-:Y:S01]  /*9c40*/  MOV R6, UR4 ;  /* 0x0000000400067c02 */ /* 0x000fe20008000f00 */
[----:B------:R-:W-:Y:S01]  /*9c50*/  IMAD R12, R12, c[0x0][0x2d0], RZ ;  /* 0x0000b4000c0c7a24 */ /* 0x000fe200078e02ff */
[----:B------:R-:W-:Y:S02]  /*9c60*/  MOV R3, UR12 ;  /* 0x0000000c00037c02 */ /* 0x000fe40008000f00 */
[----:B------:R-:W-:Y:S02]  /*9c70*/  MOV R2, R6 ;  /* 0x0000000600027202 */ /* 0x000fe40000000f00 */
[----:B------:R-:W-:Y:S01]  /*9c80*/  MOV R7, UR5 ;  /* 0x0000000500077c02 */ /* 0x000fe20008000f00 */
[----:B------:R-:W-:-:S02]  /*9c90*/  IMAD R7, R13, c[0x0][0x2d4], R12 ;  /* 0x0000b5000d077a24 */ /* 0x000fc400078e020c */
        /* <DEDUP_REMOVED lines=10> */
.L_x_137:
[----:B------:R-:W-:Y:S05]  /*9d40*/  EXIT ;  /* 0x000000000000794d */ /* 0x000fea0003800000 */
.L_x_115:
[----:B------:R-:W-:Y:S01]  /*9d50*/  HFMA2.MMA R159, -RZ, RZ, 0, 5.9604644775390625e-08 ;  /* 0x00000001ff9f7435 */ /* 0x000fe200000001ff */
[----:B------:R-:W-:Y:S02]  /*9d60*/  MOV R83, R156 ;  /* 0x0000009c00537202 */ /* 0x000fe40000000f00 */
[----:B------:R-:W-:-:S03]  /*9d70*/  MOV R82, 0x9d90 ;  /* 0x00009d9000527802 */ /* 0x000fc60000000f00 */
[----:B-1---5:R-:W-:Y:S05]  /*9d80*/  CALL.REL.NOINC `($__internal_8_$__cuda_sm70_shflsync_up) ;  /* 0x00000bb000007944 */ /* 0x022fea0003c00000 */
[----:B------:R-:W-:Y:S01]  /*9d90*/  MOV R84, R159 ;  /* 0x0000009f00547202 */ /* 0x000fe20000000f00 */
[----:B------:R-:W-:Y:S05]  /*9da0*/  BRA `(.L_x_139) ;  /* 0xffffb85000007947 */ /* 0x000fea000383ffff */
.L_x_116:
[----:B------:R-:W-:Y:S01]  /*9db0*/  HFMA2.MMA R159, -RZ, RZ, 0, 5.9604644775390625e-08 ;  /* 0x00000001ff9f7435 */ /* 0x000fe200000001ff */
[----:B------:R-:W-:Y:S01]  /*9dc0*/  IMAD.MOV.U32 R83, RZ, RZ, R85 ;  /* 0x000000ffff537224 */ /* 0x000fe200078e0055 */
[----:B------:R-:W-:-:S04]  /*9dd0*/  MOV R82, 0x9df0 ;  /* 0x00009df000527802 */ /* 0x000fc80000000f00 */
[----:B012--5:R-:W-:Y:S05]  /*9de0*/  CALL.REL.NOINC `($__internal_8_$__cuda_sm70_shflsync_up) ;  /* 0x00000b5000007944 */ /* 0x027fea0003c00000 */
[C---:B------:R-:W-:Y:S01]  /*9df0*/  FMUL.FTZ R83, R156.reuse, R84 ;  /* 0x000000549c537220 */ /* 0x040fe20000410000 */
[----:B------:R-:W-:Y:S01]  /*9e00*/  ISETP.GE.AND P0, PT, R145, 0x1, PT ;  /* 0x000000019100780c */ /* 0x000fe20003f06270 */
[----:B------:R-:W-:Y:S01]  /*9e10*/  FFMA.FTZ R82, R156, R159, R85 ;  /* 0x0000009f9c527223 */ /* 0x000fe20000010055 */
[----:B------:R-:W-:-:S02]  /*9e20*/  MOV R159, 0x2 ;  /* 0x00000002009f7802 */ /* 0x000fc40000000f00 */
[----:B------:R-:W-:Y:S02]  /*9e30*/  FSEL R156, R156, R83, !P0 ;  /* 0x000000539c9c7208 */ /* 0x000fe40004000000 */
[----:B------:R-:W-:Y:S02]  /*9e40*/  FSEL R85, R85, R82, !P0 ;  /* 0x0000005255557208 */ /* 0x000fe40004000000 */
[----:B------:R-:W-:Y:S02]  /*9e50*/  MOV R83, R156 ;  /* 0x0000009c00537202 */ /* 0x000fe40000000f00 */
[----:B------:R-:W-:Y:S02]  /*9e60*/  MOV R82, 0x9e80 ;  /* 0x00009e8000527802 */ /* 0x000fe40000000f00 */
[----:B------:R-:W-:Y:S05]  /*9e70*/  CALL.REL.NOINC `($__internal_8_$__cuda_sm70_shflsync_up) ;  /* 0x00000ac000007944 */ /* 0x000fea0003c00000 */
[----:B------:R-:W-:Y:S01]  /*9e80*/  MOV R84, R159 ;  /* 0x0000009f00547202 */ /* 0x000fe20000000f00 */
[----:B------:R-:W-:Y:S01]  /*9e90*/  HFMA2.MMA R159, -RZ, RZ, 0, 1.1920928955078125e-07 ;  /* 0x00000002ff9f7435 */ /* 0x000fe200000001ff */
[----:B------:R-:W-:Y:S02]  /*9ea0*/  MOV R83, R85 ;  /* 0x0000005500537202 */ /* 0x000fe40000000f00 */
[----:B------:R-:W-:-:S03]  /*9eb0*/  MOV R82, 0x9ed0 ;  /* 0x00009ed000527802 */ /* 0x000fc60000000f00 */
[----:B------:R-:W-:Y:S05]  /*9ec0*/  CALL.REL.NOINC `($__internal_8_$__cuda_sm70_shflsync_up) ;  /* 0x00000a7000007944 */ /* 0x000fea0003c00000 */
[----:B------:R-:W-:Y:S02]  /*9ed0*/  ISETP.GE.AND P0, PT, R145, 0x2, PT ;  /* 0x000000029100780c */ /* 0x000fe40003f06270 */
[----:B------:R-:W-:-:S11]  /*9ee0*/  MOV R82, 0x9f40 ;  /* 0x00009f4000527802 */ /* 0x000fd60000000f00 */
[----:B------:R-:W-:Y:S01]  /*9ef0*/  @P0 FFMA.FTZ R85, R156, R159, R85 ;  /* 0x0000009f9c550223 */ /* 0x000fe20000010055 */
[----:B------:R-:W-:Y:S01]  /*9f00*/  MOV R159, 0x4 ;  /* 0x00000004009f7802 */ /* 0x000fe20000000f00 */
[----:B------:R-:W-:-:S05]  /*9f10*/  @P0 FMUL.FTZ R156, R84, R156 ;  /* 0x0000009c549c0220 */ /* 0x000fca0000410000 */
[----:B------:R-:W-:Y:S02]  /*9f20*/  MOV R83, R156 ;  /* 0x0000009c00537202 */ /* 0x000fe40000000f00 */
[----:B------:R-:W-:Y:S05]  /*9f30*/  CALL.REL.NOINC `($__internal_8_$__cuda_sm70_shflsync_up) ;  /* 0x00000a0000007944 */ /* 0x000fea0003c00000 */
[----:B------:R-:W-:Y:S01]  /*9f40*/  IMAD.MOV.U32 R84, RZ, RZ, R159 ;  /* 0x000000ffff547224 */ /* 0x000fe200078e009f */
[----:B------:R-:W-:Y:S01]  /*9f50*/  HFMA2.MMA R159, -RZ, RZ, 0, 2.384185791015625e-07 ;  /* 0x00000004ff9f7435 */ /* 0x000fe200000001ff */
        /* <DEDUP_REMOVED lines=10> */
[----:B------:R-:W-:Y:S01]  /*a000*/  MOV R84, R159 ;  /* 0x0000009f00547202 */ /* 0x000fe20000000f00 */
[----:B------:R-:W-:Y:S01]  /*a010*/  HFMA2.MMA R159, -RZ, RZ, 0, 4.76837158203125e-07 ;  /* 0x00000008ff9f7435 */ /* 0x000fe200000001ff */
[----:B------:R-:W-:Y:S02]  /*a020*/  MOV R83, R85 ;  /* 0x0000005500537202 */ /* 0x000fe40000000f00 */
[----:B------:R-:W-:-:S03]  /*a030*/  MOV R82, 0xa050 ;  /* 0x0000a05000527802 */ /* 0x000fc60000000f00 */
[----:B------:R-:W-:Y:S05]  /*a040*/  CALL.REL.NOINC `($__internal_8_$__cuda_sm70_shflsync_up) ;  /* 0x000008f000007944 */ /* 0x000fea0003c00000 */
[----:B------:R-:W-:Y:S02]  /*a050*/  ISETP.GE.AND P0, PT, R145, 0x8, PT ;  /* 0x000000089100780c */ /* 0x000fe40003f06270 */
[----:B------:R-:W-:-:S11]  /*a060*/  MOV R82, 0xa0c0 ;  /* 0x0000a0c000527802 */ /* 0x000fd60000000f00 */
[----:B------:R-:W-:Y:S02]  /*a070*/  @P0 FFMA.FTZ R85, R156, R159, R85 ;  /* 0x0000009f9c550223 */ /* 0x000fe40000010055 */
[----:B------:R-:W-:Y:S02]  /*a080*/  @P0 FMUL.FTZ R156, R84, R156 ;  /* 0x0000009c549c0220 */ /* 0x000fe40000410000 */
[----:B------:R-:W-:-:S03]  /*a090*/  IMAD.MOV.U32 R159, RZ, RZ, 0x10 ;  /* 0x00000010ff9f7424 */ /* 0x000fc600078e00ff */
[----:B------:R-:W-:Y:S02]  /*a0a0*/  MOV R83, R156 ;  /* 0x0000009c00537202 */ /* 0x000fe40000000f00 */
[----:B------:R-:W-:Y:S05]  /*a0b0*/  CALL.REL.NOINC `($__internal_8_$__cuda_sm70_shflsync_up) ;  /* 0x0000088000007944 */ /* 0x000fea0003c00000 */
[----:B------:R-:W-:Y:S01]  /*a0c0*/  MOV R84, R159 ;  /* 0x0000009f00547202 */ /* 0x000fe20000000f00 */
[----:B------:R-:W-:Y:S01]  /*a0d0*/  HFMA2.MMA R159, -RZ, RZ, 0, 9.5367431640625e-07 ;  /* 0x00000010ff9f7435 */ /* 0x000fe200000001ff */
[----:B------:R-:W-:Y:S02]  /*a0e0*/  MOV R83, R85 ;  /* 0x0000005500537202 */ /* 0x000fe40000000f00 */
[----:B------:R-:W-:-:S03]  /*a0f0*/  MOV R82, 0xa110 ;  /* 0x0000a11000527802 */ /* 0x000fc60000000f00 */
[----:B------:R-:W-:Y:S05]  /*a100*/  CALL.REL.NOINC `($__internal_8_$__cuda_sm70_shflsync_up) ;  /* 0x0000083000007944 */ /* 0x000fea0003c00000 */
[----:B------:R-:W-:Y:S01]  /*a110*/  MOV R82, R159 ;  /* 0x0000009f00527202 */ /* 0x000fe20000000f00 */
[----:B------:R-:W-:Y:S05]  /*a120*/  BRA `(.L_x_140) ;  /* 0xffffb63000007947 */ /* 0x000fea000383ffff */
.L_x_119:
[----:B------:R-:W-:Y:S01]  /*a130*/  HFMA2.MMA R159, -RZ, RZ, 0, 5.9604644775390625e-08 ;  /* 0x00000001ff9f7435 */ /* 0x000fe200000001ff */
[----:B------:R-:W-:Y:S02]  /*a140*/  MOV R83, R156 ;  /* 0x0000009c00537202 */ /* 0x000fe40000000f00 */
[----:B------:R-:W-:-:S03]  /*a150*/  MOV R82, 0xa170 ;  /* 0x0000a17000527802 */ /* 0x000fc60000000f00 */
[----:B012--5:R-:W-:Y:S05]  /*a160*/  CALL.REL.NOINC `($__internal_8_$__cuda_sm70_shflsync_up) ;  /* 0x000007d000007944 */ /* 0x027fea0003c00000 */
[----:B------:R-:W-:Y:S01]  /*a170*/  MOV R84, R159 ;  /* 0x0000009f00547202 */ /* 0x000fe20000000f00 */
[----:B------:R-:W-:Y:S01]  /*a180*/  IMAD.MOV.U32 R159, RZ, RZ, 0x1 ;  /* 0x00000001ff9f7424 */ /* 0x000fe200078e00ff */
[----:B------:R-:W-:-:S02]  /*a190*/  MOV R83, R85 ;  /* 0x0000005500537202 */ /* 0x000fc40000000f00 */
[----:B------:R-:W-:Y:S02]  /*a1a0*/  MOV R82, 0xa1c0 ;  /* 0x0000a1c000527802 */ /* 0x000fe40000000f00 */
[----:B------:R-:W-:Y:S05]  /*a1b0*/  CALL.REL.NOINC `($__internal_8_$__cuda_sm70_shflsync_up) ;  /* 0x0000078000007944 */ /* 0x000fea0003c00000 */
[----:B------:R-:W-:Y:S01]  /*a1c0*/  MOV R156, R84 ;  /* 0x00000054009c7202 */ /* 0x000fe20000000f00 */
[----:B------:R-:W-:Y:S01]  /*a1d0*/  HFMA2.MMA R84, -RZ, RZ, 0, 0 ;  /* 0x00000000ff547435 */ /* 0x000fe200000001ff */
[----:B------:R-:W-:Y:S02]  /*a1e0*/  MOV R82, R80 ;  /* 0x0000005000527202 */ /* 0x000fe40000000f00 */
[----:B------:R-:W-:-:S03]  /*a1f0*/  MOV R83, 0xa210 ;  /* 0x0000a21000537802 */ /* 0x000fc60000000f00 */
[----:B------:R-:W-:Y:S05]  /*a200*/  CALL.REL.NOINC `($__internal_7_$__cuda_sm70_shflsync_idx_p) ;  /* 0x000006a000007944 */ /* 0x000fea0003c00000 */
[----:B-1----:R-:W-:Y:S01]  /*a210*/  MOV R80, R84 ;  /* 0x0000005400507202 */ /* 0x002fe20000000f00 */
[----:B------:R-:W-:Y:S01]  /*a220*/  HFMA2.MMA R84, -RZ, RZ, 0, 0 ;  /* 0x00000000ff547435 */ /* 0x000fe200000001ff */
[----:B------:R-:W-:Y:S02]  /*a230*/  MOV R82, R81 ;  /* 0x0000005100527202 */ /* 0x000fe40000000f00 */
[----:B------:R-:W-:-:S03]  /*a240*/  MOV R83, 0xa260 ;  /* 0x0000a26000537802 */ /* 0x000fc60000000f00 */
[----:B0-2---:R-:W-:Y:S05]  /*a250*/  CALL.REL.NOINC `($__internal_7_$__cuda_sm70_shflsync_idx_p) ;  /* 0x0000065000007944 */ /* 0x005fea0003c00000 */
[----:B012---:R-:W-:Y:S05]  /*a260*/  BRA `(.L_x_141) ;  /* 0xffffb61000007947 */ /* 0x007fea000383ffff */
.L_x_122:
[----:B------:R-:W-:Y:S01]  /*a270*/  HFMA2.MMA R84, -RZ, RZ, 0, 5.9604644775390625e-08 ;  /* 0x00000001ff547435 */ /* 0x000fe200000001ff */
[----:B------:R-:W-:Y:S02]  /*a280*/  MOV R83, R86 ;  /* 0x0000005600537202 */ /* 0x000fe40000000f00 */
[----:B------:R-:W-:-:S03]  /*a290*/  MOV R82, 0xa2b0 ;  /* 0x0000a2b000527802 */ /* 0x000fc60000000f00 */
[----:B-1----:R-:W-:Y:S05]  /*a2a0*/  CALL.REL.NOINC `($__internal_6_$__cuda_sm70_shflsync_down) ;  /* 0x0000058000007944 */ /* 0x002fea0003c00000 */
[----:B-1----:R-:W-:Y:S01]  /*a2b0*/  IMAD.MOV.U32 R87, RZ, RZ, R84 ;  /* 0x000000ffff577224 */ /* 0x002fe200078e0054 */
[----:B0-2---:R-:W-:Y:S05]  /*a2c0*/  BRA `(.L_x_142) ;  /* 0xffffbbd000007947 */ /* 0x005fea000383ffff */
.L_x_123:
[----:B------:R-:W-:Y:S01]  /*a2d0*/  HFMA2.MMA R84, -RZ, RZ, 0, 5.9604644775390625e-08 ;  /* 0x00000001ff547435 */ /* 0x000fe200000001ff */
[----:B------:R-:W-:-:S02]  /*a2e0*/  MOV R83, R85 ;  /* 0x0000005500537202 */ /* 0x000fc40000000f00 */
[----:B------:R-:W-:-:S03]  /*a2f0*/  MOV R82, 0xa310 ;  /* 0x0000a31000527802 */ /* 0x000fc60000000f00 */
[----:B012---:R-:W-:Y:S05]  /*a300*/  CALL.REL.NOINC `($__internal_6_$__cuda_sm70_shflsync_down) ;  /* 0x0000052000007944 */ /* 0x007fea0003c00000 */
[C---:B------:R-:W-:Y:S02]  /*a310*/  FMUL.FTZ R87, R86.reuse, R87 ;  /* 0x0000005756577220 */ /* 0x040fe40000410000 */
[C---:B-1----:R-:W-:Y:S01]  /*a320*/  FFMA.FTZ R82, R86.reuse, R84, R85 ;  /* 0x0000005456527223 */ /* 0x042fe20000010055 */
[----:B------:R-:W-:Y:S02]  /*a330*/  MOV R84, 0x2 ;  /* 0x0000000200547802 */ /* 0x000fe40000000f00 */
[----:B------:R-:W-:Y:S02]  /*a340*/  FSEL R86, R86, R87, !P4 ;  /* 0x0000005756567208 */ /* 0x000fe40006000000 */
[----:B------:R-:W-:Y:S02]  /*a350*/  FSEL R85, R85, R82, !P4 ;  /* 0x0000005255557208 */ /* 0x000fe40006000000 */
[----:B------:R-:W-:Y:S02]  /*a360*/  MOV R83, R86 ;  /* 0x0000005600537202 */ /* 0x000fe40000000f00 */
[----:B------:R-:W-:-:S02]  /*a370*/  MOV R82, 0xa390 ;  /* 0x0000a39000527802 */ /* 0x000fc40000000f00 */
[----:B0-2---:R-:W-:Y:S05]  /*a380*/  CALL.REL.NOINC `($__internal_6_$__cuda_sm70_shflsync_down) ;  /* 0x000004a000007944 */ /* 0x005fea0003c00000 */
[----:B-1----:R-:W-:Y:S01]  /*a390*/  MOV R87, R84 ;  /* 0x0000005400577202 */ /* 0x002fe20000000f00 */
[----:B------:R-:W-:Y:S01]  /*a3a0*/  HFMA2.MMA R84, -RZ, RZ, 0, 1.1920928955078125e-07 ;  /* 0x00000002ff547435 */ /* 0x000fe200000001ff */
[----:B------:R-:W-:-:S02]  /*a3b0*/  MOV R83, R85 ;  /* 0x0000005500537202 */ /* 0x000fc40000000f00 */
[----:B------:R-:W-:-:S03]  /*a3c0*/  MOV R82, 0xa3e0 ;  /* 0x0000a3e000527802 */ /* 0x000fc60000000f00 */
[----:B0-2---:R-:W-:Y:S05]  /*a3d0*/  CALL.REL.NOINC `($__internal_6_$__cuda_sm70_shflsync_down) ;  /* 0x0000045000007944 */ /* 0x005fea0003c00000 */
[----:B-1----:R-:W-:Y:S01]  /*a3e0*/  @!P3 FFMA.FTZ R85, R86, R84, R85 ;  /* 0x000000545655b223 */ /* 0x002fe20000010055 */
[----:B------:R-:W-:Y:S01]  /*a3f0*/  MOV R84, 0x4 ;  /* 0x0000000400547802 */ /* 0x000fe20000000f00 */
[----:B------:R-:W-:Y:S01]  /*a400*/  @!P3 FMUL.FTZ R86, R87, R86 ;  /* 0x000000565756b220 */ /* 0x000fe20000410000 */
[----:B------:R-:W-:-:S03]  /*a410*/  MOV R82, 0xa440 ;  /* 0x0000a44000527802 */ /* 0x000fc60000000f00 */
[----:B------:R-:W-:Y:S02]  /*a420*/  IMAD.MOV.U32 R83, RZ, RZ, R86 ;  /* 0x000000ffff537224 */ /* 0x000fe400078e0056 */
[----:B0-2---:R-:W-:Y:S05]  /*a430*/  CALL.REL.NOINC `($__internal_6_$__cuda_sm70_shflsync_down) ;  /* 0x000003f000007944 */ /* 0x005fea0003c00000 */
[----:B-1----:R-:W-:Y:S01]  /*a440*/  MOV R87, R84 ;  /* 0x0000005400577202 */ /* 0x002fe20000000f00 */
[----:B------:R-:W-:Y:S01]  /*a450*/  HFMA2.MMA R84, -RZ, RZ, 0, 2.384185791015625e-07 ;  /* 0x00000004ff547435 */ /* 0x000fe200000001ff */
[----:B------:R-:W-:Y:S02]  /*a460*/  MOV R83, R85 ;  /* 0x0000005500537202 */ /* 0x000fe40000000f00 */
[----:B------:R-:W-:-:S03]  /*a470*/  MOV R82, 0xa490 ;  /* 0x0000a49000527802 */ /* 0x000fc60000000f00 */
[----:B0-2---:R-:W-:Y:S05]  /*a480*/  CALL.REL.NOINC `($__internal_6_$__cuda_sm70_shflsync_down) ;  /* 0x000003a000007944 */ /* 0x005fea0003c00000 */
[----:B-1----:R-:W-:Y:S01]  /*a490*/  @!P2 FFMA.FTZ R85, R86, R84, R85 ;  /* 0x000000545655a223 */ /* 0x002fe20000010055 */
[----:B------:R-:W-:Y:S01]  /*a4a0*/  HFMA2.MMA R84, -RZ, RZ, 0, 4.76837158203125e-07 ;  /* 0x00000008ff547435 */ /* 0x000fe200000001ff */
[----:B------:R-:W-:Y:S01]  /*a4b0*/  @!P2 FMUL.FTZ R86, R87, R86 ;  /* 0x000000565756a220 */ /* 0x000fe20000410000 */
[----:B------:R-:W-:-:S04]  /*a4c0*/  MOV R82, 0xa500 ;  /* 0x0000a50000527802 */ /* 0x000fc80000000f00 */
[----:B------:R-:W-:-:S04]  /*a4d0*/  MOV R87, R86 ;  /* 0x0000005600577202 */ /* 0x000fc80000000f00 */
[----:B------:R-:W-:Y:S02]  /*a4e0*/  MOV R83, R87 ;  /* 0x0000005700537202 */ /* 0x000fe40000000f00 */
[----:B0-2---:R-:W-:Y:S05]  /*a4f0*/  CALL.REL.NOINC `($__internal_6_$__cuda_sm70_shflsync_down) ;  /* 0x0000033000007944 */ /* 0x005fea0003c00000 */
[----:B-1----:R-:W-:Y:S01]  /*a500*/  MOV R86, R84 ;  /* 0x0000005400567202 */ /* 0x002fe20000000f00 */
[----:B------:R-:W-:Y:S01]  /*a510*/  IMAD.MOV.U32 R84, RZ, RZ, 0x8 ;  /* 0x00000008ff547424 */ /* 0x000fe200078e00ff */
[----:B------:R-:W-:Y:S02]  /*a520*/  MOV R83, R85 ;  /* 0x0000005500537202 */ /* 0x000fe40000000f00 */
[----:B------:R-:W-:Y:S02]  /*a530*/  MOV R82, 0xa550 ;  /* 0x0000a55000527802 */ /* 0x000fe40000000f00 */
[----:B0-2---:R-:W-:Y:S05]  /*a540*/  CALL.REL.NOINC `($__internal_6_$__cuda_sm70_shflsync_down) ;  /* 0x000002e000007944 */ /* 0x005fea0003c00000 */
[----:B-1----:R-:W-:Y:S01]  /*a550*/  @!P1 FFMA.FTZ R85, R87, R84, R85 ;  /* 0x0000005457559223 */ /* 0x002fe20000010055 */
[----:B------:R-:W-:Y:S01]  /*a560*/  HFMA2.MMA R84, -RZ, RZ, 0, 9.5367431640625e-07 ;  /* 0x00000010ff547435 */ /* 0x000fe200000001ff */
[----:B------:R-:W-:Y:S01]  /*a570*/  @!P1 FMUL.FTZ R87, R86, R87 ;  /* 0x0000005756579220 */ /* 0x000fe20000410000 */
[----:B------:R-:W-:Y:S02]  /*a580*/  MOV R82, 0xa5c0 ;  /* 0x0000a5c000527802 */ /* 0x000fe40000000f00 */
[----:B------:R-:W-:Y:S02]  /*a590*/  MOV R86, R85 ;  /* 0x0000005500567202 */ /* 0x000fe40000000f00 */
[----:B------:R-:W-:-:S02]  /*a5a0*/  MOV R83, R87 ;  /* 0x0000005700537202 */ /* 0x000fc40000000f00 */
[----:B0-2---:R-:W-:Y:S05]  /*a5b0*/  CALL.REL.NOINC `($__internal_6_$__cuda_sm70_shflsync_down) ;  /* 0x0000027000007944 */ /* 0x005fea0003c00000 */
[----:B-1----:R-:W-:Y:S01]  /*a5c0*/  MOV R85, R84 ;  /* 0x0000005400557202 */ /* 0x002fe20000000f00 */
[----:B------:R-:W-:Y:S01]  /*a5d0*/  HFMA2.MMA R84, -RZ, RZ, 0, 9.5367431640625e-07 ;  /* 0x00000010ff547435 */ /* 0x000fe200000001ff */
[----:B------:R-:W-:-:S02]  /*a5e0*/  MOV R83, R86 ;  /* 0x0000005600537202 */ /* 0x000fc40000000f00 */
[----:B------:R-:W-:-:S03]  /*a5f0*/  MOV R82, 0xa610 ;  /* 0x0000a61000527802 */ /* 0x000fc60000000f00 */
[----:B0-2---:R-:W-:Y:S05]  /*a600*/  CALL.REL.NOINC `($__internal_6_$__cuda_sm70_shflsync_down) ;  /* 0x0000022000007944 */ /* 0x005fea0003c00000 */
[----:B-1----:R-:W-:Y:S01]  /*a610*/  @!P0 FFMA.FTZ R86, R87, R84, R86 ;  /* 0x0000005457568223 */ /* 0x002fe20000010056 */
[----:B------:R-:W-:Y:S01]  /*a620*/  MOV R84, RZ ;  /* 0x000000ff00547202 */ /* 0x000fe20000000f00 */
[----:B------:R-:W-:Y:S01]  /*a630*/  @!P0 FMUL.FTZ R87, R85, R87 ;  /* 0x0000005755578220 */ /* 0x000fe20000410000 */
[----:B------:R-:W-:-:S04]  /*a640*/  MOV R83, 0xa670 ;  /* 0x0000a67000537802 */ /* 0x000fc80000000f00 */
[----:B------:R-:W-:Y:S02]  /*a650*/  MOV R82, R87 ;  /* 0x0000005700527202 */ /* 0x000fe40000000f00 */
[----:B0-2---:R-:W-:Y:S05]  /*a660*/  CALL.REL.NOINC `($__internal_7_$__cuda_sm70_shflsync_idx_p) ;  /* 0x0000024000007944 */ /* 0x005fea0003c00000 */
[----:B-1----:R-:W-:Y:S01]  /*a670*/  IMAD.MOV.U32 R85, RZ, RZ, R84 ;  /* 0x000000ffff557224 */ /* 0x002fe200078e0054 */
[----:B------:R-:W-:Y:S01]  /*a680*/  HFMA2.MMA R84, -RZ, RZ, 0, 0 ;  /* 0x00000000ff547435 */ /* 0x000fe200000001ff */
[----:B------:R-:W-:Y:S02]  /*a690*/  MOV R82, R86 ;  /* 0x0000005600527202 */ /* 0x000fe40000000f00 */
[----:B------:R-:W-:-:S03]  /*a6a0*/  MOV R83, 0xa6c0 ;  /* 0x0000a6c000537802 */ /* 0x000fc60000000f00 */
[----:B0-2---:R-:W-:Y:S05]  /*a6b0*/  CALL.REL.NOINC `($__internal_7_$__cuda_sm70_shflsync_idx_p) ;  /* 0x000001f000007944 */ /* 0x005fea0003c00000 */
[----:B-1----:R-:W-:Y:S01]  /*a6c0*/  MOV R156, R84 ;  /* 0x00000054009c7202 */ /* 0x002fe20000000f00 */
[----:B------:R-:W-:Y:S01]  /*a6d0*/  HFMA2.MMA R84, -RZ, RZ, 0, 5.9604644775390625e-08 ;  /* 0x00000001ff547435 */ /* 0x000fe200000001ff */
[----:B------:R-:W-:Y:S02]  /*a6e0*/  MOV R83, R87 ;  /* 0x0000005700537202 */ /* 0x000fe40000000f00 */
[----:B------:R-:W-:-:S03]  /*a6f0*/  MOV R82, 0xa710 ;  /* 0x0000a71000527802 */ /* 0x000fc60000000f00 */
[----:B0-2---:R-:W-:Y:S05]  /*a700*/  CALL.REL.NOINC `($__internal_6_$__cuda_sm70_shflsync_down) ;  /* 0x0000012000007944 */ /* 0x005fea0003c00000 */
[----:B-1----:R-:W-:Y:S01]  /*a710*/  MOV R159, R84 ;  /* 0x00000054009f7202 */ /* 0x002fe20000000f00 */
[----:B------:R-:W-:Y:S01]  /*a720*/  HFMA2.MMA R84, -RZ, RZ, 0, 5.9604644775390625e-08 ;  /* 0x00000001ff547435 */ /* 0x000fe200000001ff */
[----:B------:R-:W-:-:S02]  /*a730*/  MOV R83, R86 ;  /* 0x0000005600537202 */ /* 0x000fc40000000f00 */
[----:B------:R-:W-:-:S03]  /*a740*/  MOV R82, 0xa760 ;  /* 0x0000a76000527802 */ /* 0x000fc60000000f00 */
[----:B0-2---:R-:W-:Y:S05]  /*a750*/  CALL.REL.NOINC `($__internal_6_$__cuda_sm70_shflsync_down) ;  /* 0x000000d000007944 */ /* 0x005fea0003c00000 */
[----:B-1----:R-:W-:Y:S01]  /*a760*/  IMAD.MOV.U32 R87, RZ, RZ, R84 ;  /* 0x000000ffff577224 */ /* 0x002fe200078e0054 */
[----:B------:R-:W-:Y:S01]  /*a770*/  HFMA2.MMA R84, -RZ, RZ, 0, 0 ;  /* 0x00000000ff547435 */ /* 0x000fe200000001ff */
[----:B------:R-:W-:Y:S02]  /*a780*/  MOV R86, R159 ;  /* 0x0000009f00567202 */ /* 0x000fe40000000f00 */
[----:B------:R-:W-:Y:S02]  /*a790*/  MOV R82, R80 ;  /* 0x0000005000527202 */ /* 0x000fe40000000f00 */
[----:B------:R-:W-:Y:S02]  /*a7a0*/  MOV R83, 0xa7c0 ;  /* 0x0000a7c000537802 */ /* 0x000fe40000000f00 */
[----:B0-2---:R-:W-:Y:S05]  /*a7b0*/  CALL.REL.NOINC `($__internal_7_$__cuda_sm70_shflsync_idx_p) ;  /* 0x000000f000007944 */ /* 0x005fea0003c00000 */
[----:B-1----:R-:W-:Y:S01]  /*a7c0*/  MOV R159, R84 ;  /* 0x00000054009f7202 */ /* 0x002fe20000000f00 */
[----:B------:R-:W-:Y:S01]  /*a7d0*/  HFMA2.MMA R84, -RZ, RZ, 0, 0 ;  /* 0x00000000ff547435 */ /* 0x000fe200000001ff */
[----:B------:R-:W-:Y:S02]  /*a7e0*/  MOV R82, R81 ;  /* 0x0000005100527202 */ /* 0x000fe40000000f00 */
[----:B------:R-:W-:-:S03]  /*a7f0*/  MOV R83, 0xa810 ;  /* 0x0000a81000537802 */ /* 0x000fc60000000f00 */
[----:B0-2---:R-:W-:Y:S05]  /*a800*/  CALL.REL.NOINC `($__internal_7_$__cuda_sm70_shflsync_idx_p) ;  /* 0x000000a000007944 */ /* 0x005fea0003c00000 */
[----:B-1----:R-:W-:Y:S01]  /*a810*/  MOV R83, R84 ;  /* 0x0000005400537202 */ /* 0x002fe20000000f00 */
[----:B0-2---:R-:W-:Y:S05]  /*a820*/  BRA `(.L_x_143) ;  /* 0xffffb81000007947 */ /* 0x005fea000383ffff */
        .weak           $__internal_6_$__cuda_sm70_shflsync_down
        .type           $__internal_6_$__cuda_sm70_shflsync_down,@function
        .size           $__internal_6_$__cuda_sm70_shflsync_down,($__internal_7_$__cuda_sm70_shflsync_idx_p - $__internal_6_$__cuda_sm70_shflsync_down)
$__internal_6_$__cuda_sm70_shflsync_down:
[----:B------:R-:W-:Y:S01]  /*a830*/  MOV R145, 0xffffffff ;  /* 0xffffffff00917802 */ /* 0x000fe20000000f00 */
[----:B------:R-:W-:-:S03]  /*a840*/  IMAD.MOV.U32 R142, RZ, RZ, 0x1f ;  /* 0x0000001fff8e7424 */ /* 0x000fc600078e00ff */
[----:B------:R-:W-:Y:S04]  /*a850*/  WARPSYNC R145 ;  /* 0x0000009100007348 */ /* 0x000fe80003800000 */
[----:B------:R0:W1:Y:S04]  /*a860*/  SHFL.DOWN PT, R84, R83, R84, R142 ;  /* 0x0800005453547389 */ /* 0x00006800000e008e */
[----:B0-----:R-:W0:Y:S01]  /*a870*/  S2R R145, SR_LANEID ;  /* 0x0000000000917919 */ /* 0x001e220000000000 */
[----:B------:R-:W-:-:S03]  /*a880*/  HFMA2.MMA R83, -RZ, RZ, 0, 0 ;  /* 0x00000000ff537435 */ /* 0x000fc600000001ff */
[----:B------:R-:W2:Y:S03]  /*a890*/  S2R R142, SR_TID.X ;  /* 0x00000000008e7919 */ /* 0x000ea60000002100 */
[----:B------:R-:W-:Y:S05]  /*a8a0*/  RET.REL.NODEC R82 `(_Z25selective_scan_bwd_kernelI32Selective_Scan_bwd_kernel_traitsILi128ELi16ELb0ELb0ELb0ELb1ELb0EN3c104HalfEfEEv12SSMParamsBwd) ;  /* 0xffff575052007950 */ /* 0x000fea0003c3ffff */
        .weak           $__internal_7_$__cuda_sm70_shflsync_idx_p
        .type           $__internal_7_$__cuda_sm70_shflsync_idx_p,@function
        .size           $__internal_7_$__cuda_sm70_shflsync_idx_p,($__internal_8_$__cuda_sm70_shflsync_up - $__internal_7_$__cuda_sm70_shflsync_idx_p)
$__internal_7_$__cuda_sm70_shflsync_idx_p:
[----:B------:R-:W-:Y:S01]  /*a8b0*/  HFMA2.MMA R142, -RZ, RZ, 0, 1.847743988037109375e-06 ;  /* 0x0000001fff8e7435 */ /* 0x000fe200000001ff */
[----:B------:R-:W-:-:S04]  /*a8c0*/  MOV R145, 0xffffffff ;  /* 0xffffffff00917802 */ /* 0x000fc80000000f00 */
[----:B------:R-:W-:Y:S04]  /*a8d0*/  WARPSYNC R145 ;  /* 0x0000009100007348 */ /* 0x000fe80003800000 */
[----:B------:R0:W1:Y:S04]  /*a8e0*/  SHFL.IDX PT, R84, R82, R84, R142 ;  /* 0x0000005452547389 */ /* 0x00006800000e008e */
[----:B0-----:R-:W0:Y:S01]  /*a8f0*/  S2R R145, SR_LANEID ;  /* 0x0000000000917919 */ /* 0x001e220000000000 */
[----:B------:R-:W-:Y:S01]  /*a900*/  MOV R82, R83 ;  /* 0x0000005300527202 */ /* 0x000fe20000000f00 */
[----:B------:R-:W-:-:S02]  /*a910*/  HFMA2.MMA R83, -RZ, RZ, 0, 0 ;  /* 0x00000000ff537435 */ /* 0x000fc400000001ff */
[----:B------:R-:W2:Y:S04]  /*a920*/  S2R R142, SR_TID.X ;  /* 0x00000000008e7919 */ /* 0x000ea80000002100 */
[----:B------:R-:W-:Y:S05]  /*a930*/  RET.REL.NODEC R82 `(_Z25selective_scan_bwd_kernelI32Selective_Scan_bwd_kernel_traitsILi128ELi16ELb0ELb0ELb0ELb1ELb0EN3c104HalfEfEEv12SSMParamsBwd) ;  /* 0xffff56c052007950 */ /* 0x000fea0003c3ffff */
        .weak           $__internal_8_$__cuda_sm70_shflsync_up
        .type           $__internal_8_$__cuda_sm70_shflsync_up,@function
        .size           $__internal_8_$__cuda_sm70_shflsync_up,(.L_x_8820 - $__internal_8_$__cuda_sm70_shflsync_up)
$__internal_8_$__cuda_sm70_shflsync_up:
[----:B------:R-:W-:Y:S01]  /*a940*/  HFMA2.MMA R141, -RZ, RZ, 0, 0 ;  /* 0x00000000ff8d7435 */ /* 0x000fe200000001ff */
[----:B------:R-:W-:-:S04]  /*a950*/  MOV R142, 0xffffffff ;  /* 0xffffffff008e7802 */ /* 0x000fc80000000f00 */
[----:B------:R-:W-:Y:S04]  /*a960*/  WARPSYNC R142 ;  /* 0x0000008e00007348 */ /* 0x000fe80003800000 */
[----:B------:R0:W1:Y:S04]  /*a970*/  SHFL.UP PT, R159, R83, R159, R141 ;  /* 0x0400009f539f7389 */ /* 0x00006800000e008d */
[----:B0-----:R-:W0:Y:S01]  /*a980*/  S2R R142, SR_TID.X ;  /* 0x00000000008e7919 */ /* 0x001e220000002100 */
[----:B------:R-:W-:Y:S01]  /*a990*/  MOV R83, 0x0 ;  /* 0x0000000000537802 */ /* 0x000fe20000000f00 */
[----:B0-----:R-:W-:-:S03]  /*a9a0*/  IMAD R141, R142, 0x28, RZ ;  /* 0x000000288e8d7824 */ /* 0x001fc600078e02ff */
[----:B-1----:R-:W-:Y:S05]  /*a9b0*/  RET.REL.NODEC R82 `(_Z25selective_scan_bwd_kernelI32Selective_Scan_bwd_kernel_traitsILi128ELi16ELb0ELb0ELb0ELb1ELb0EN3c104HalfEfEEv12SSMParamsBwd) ;  /* 0xffff564052007950 */ /* 0x002fea0003c3ffff */
.L_x_144:
        /* <DEDUP_REMOVED lines=12> */
.L_x_8820:


//--------------------- .text._Z25selective_scan_bwd_kernelI32Selective_Scan_bwd_kernel_traitsILi128ELi16ELb0ELb0ELb0ELb1ELb1EN3c104HalfEfEEv12SSMParamsBwd --------------------------
	.section	.text._Z25selective_scan_bwd_kernelI32Selective_Scan_bwd_kernel_traitsILi128ELi16ELb0ELb0ELb0ELb1ELb1EN3c104HalfEfEEv12SSMParamsBwd,"ax",@progbits
	.sectioninfo	@"SHI_REGISTERS=168"
	.align	128
        .global         _Z25selective_scan_bwd_kernelI32Selective_Scan_bwd_kernel_traitsILi128ELi16ELb0ELb0ELb0ELb1ELb1EN3c104HalfEfEEv12SSMParamsBwd
        .type           _Z25selective_scan_bwd_kernelI32Selective_Scan_bwd_kernel_traitsILi128ELi16ELb0ELb0ELb0ELb1ELb1EN3c104HalfEfEEv12SSMParamsBwd,@function
        .size           _Z25selective_scan_bwd_kernelI32Selective_Scan_bwd_kernel_traitsILi128ELi16ELb0ELb0ELb0ELb1ELb1EN3c104HalfEfEEv12SSMParamsBwd,(.L_x_8823 - _Z25selective_scan_bwd_kernelI32Selective_Scan_bwd_kernel_traitsILi128ELi16ELb0ELb0ELb0ELb1ELb1EN3c104HalfEfEEv12SSMParamsBwd)
        .other          _Z25selective_scan_bwd_kernelI32Selective_Scan_bwd_kernel_traitsILi128ELi16ELb0ELb0ELb0ELb1ELb1EN3c104HalfEfEEv12SSMParamsBwd,@"STO_CUDA_ENTRY STV_DEFAULT"
_Z25selective_scan_bwd_kernelI32Selective_Scan_bwd_kernel_traitsILi128ELi16ELb0ELb0ELb0ELb1ELb1EN3c104HalfEfEEv12SSMParamsBwd:
.text._Z25selective_scan_bwd_kernelI32Selective_Scan_bwd_kernel_traitsILi128ELi16ELb0ELb0ELb0ELb1ELb1EN3c104HalfEfEEv12SSMParamsBwd:
[----:B------:R-:W-:Y:S02]  /*0000*/  MOV R1, c[0x0][0x28] ;  /* 0x00000a0000017a02 */ /* 0x000fe40000000f00 */
[----:B------:R-:W0:Y:S01]  /*0010*/  S2UR UR14, SR_CTAID.Y ;  /* 0x00000000000e79c3 */ /* 0x000e220000002600 */
[----:B------:R-:W-:Y:S01]  /*0020*/  ULDC.64 UR4, c[0x0][0x238] ;  /* 0x00008e0000047ab9 */ /* 0x000fe20000000a00 */
[----:B------:R-:W-:Y:S01]  /*0030*/  IADD3 R1, R1, -0x8, RZ ;  /* 0xfffffff801017810 */ /* 0x000fe20007ffe0ff */
        /* <DEDUP_REMOVED lines=21> */
[----:B------:R-:W-:Y:S01]  /*0190*/  MOV R3, UR5 ;  /* 0x0000000500037c02 */ /* 0x000fe20008000f00 */
[----:B------:R-:W-:-:S02]  /*01a0*/  UISETP.NE.U32.AND UP1, UPT, URZ, UR20, UPT ;  /* 0x000000143f00728c */ /* 0x000fc4000bf25070 */
[----:B------:R-:W-:Y:S01]  /*01b0*/  MOV R5, UR7 ;  /* 0x0000000700057c02 */ /* 0x000fe20008000f00 */
[----:B------:R-:W-:Y:S01]  /*01c0*/  ULDC.64 UR4, c[0x0][0x260] ;  /* 0x0000980000047ab9 */ /* 0x000fe20000000a00 */
[----:B------:R-:W2:Y:S01]  /*01d0*/  @P0 LDG.E R2, [R2.64] ;  /* 0x0000002202020981 */ /* 0x000ea2000c1e1900 */
[----:B------:R-:W-:Y:S02]  /*01e0*/  UISETP.NE.AND.EX UP1, UPT, URZ, UR21, UPT, UP1 ;  /* 0x000000153f00728c */ /* 0x000fe4000bf25310 */
[----:B-1----:R-:W-:Y:S01]  /*01f0*/  USHF.R.S32.HI UR38, URZ, 0x1f, UR37 ;  /* 0x0000001f3f267899 */ /* 0x002fe20008011425 */
[----:B------:R-:W3:Y:S01]  /*0200*/  @P1 LDG.E R4, [R4.64] ;  /* 0x0000002204041981 */ /* 0x000ee2000c1e1900 */
[----:B------:R-:W-:Y:S02]  /*0210*/  UISETP.NE.U32.AND UP0, UPT, URZ, UR4, UPT ;  /* 0x000000043f00728c */ /* 0x000fe4000bf05070 */
[----:B------:R-:W-:Y:S01]  /*0220*/  UIMAD.WIDE.U32 UR12, UR37, UR8, URZ ;  /* 0x00000008250c72a5 */ /* 0x000fe2000f8e003f */
[----:B------:R0:W-:Y:S01]  /*0230*/  STL [R1+0x4], RZ ;  /* 0x000004ff01007387 */ /* 0x0001e20000100800 */
[----:B------:R-:W-:-:S02]  /*0240*/  UISETP.NE.AND.EX UP0, UPT, URZ, UR5, UPT, UP0 ;  /* 0x000000053f00728c */ /* 0x000fc4000bf05300 */
[----:B------:R-:W-:Y:S01]  /*0250*/  UIMAD UR5, UR38, UR8, URZ ;  /* 0x00000008260572a4 */ /* 0x000fe2000f8e023f */
[----:B------:R0:W-:Y:S01]  /*0260*/  STL [R1], RZ ;  /* 0x000000ff01007387 */ /* 0x0001e20000100800 */
        /* <DEDUP_REMOVED lines=70> */
[----:B------:R-:W-:Y:S02]  /*06d0*/  UMOV UR18, UR17 ;  /* 0x0000001100127c82 */ /* 0x000fe40008000000 */
[----:B------:R-:W-:Y:S01]  /*06e0*/  UMOV UR19, UR24 ;  /* 0x0000001800137c82 */ /* 0x000fe20008000000 */
[----:B------:R4:W-:Y:S01]  /*06f0*/  STL [R1], RZ ;  /* 0x000000ff01007387 */ /* 0x0009e20000100800 */
[----:B------:R-:W-:-:S03]  /*0700*/  UMOV UR6, URZ ;  /* 0x0000003f00067c82 */ /* 0x000fc60008000000 */
[----:B------:R-:W0:Y:S04]  /*0710*/  S2R R144, SR_LANEID ;  /* 0x0000000000907919 */ /* 0x000e280000000000 */
[----:B------:R4:W-:Y:S01]  /*0720*/  STL [R1+0x4], RZ ;  /* 0x000004ff01007387 */ /* 0x0009e20000100800 */
[----:B---3--:R-:W-:Y:S02]  /*0730*/  SHF.L.U32 R0, R142, 0x4, RZ ;  /* 0x000000048e007819 */ /* 0x008fe400000006ff */
[----:B------:R-:W-:Y:S02]  /*0740*/  SHF.R.S32.HI R3, RZ, 0x1f, R142 ;  /* 0x0000001fff037819 */ /* 0x000fe4000001148e */
[----:B------:R-:W-:Y:S02]  /*0750*/  LOP3.LUT R73, R0, 0xfffffe00, RZ, 0xc0, !PT ;  /* 0xfffffe0000497812 */ /* 0x000fe400078ec0ff */
[----:B------:R-:W-:-:S02]  /*0760*/  LEA.HI R3, R3, R142, RZ, 0x5 ;  /* 0x0000008e03037211 */ /* 0x000fc400078f28ff */
[----:B------:R-:W-:Y:S02]  /*0770*/  LOP3.LUT R73, R73, 0x1f, R142, 0xf8, !PT ;  /* 0x0000001f49497812 */ /* 0x000fe400078ef88e */
[----:B------:R-:W-:Y:S02]  /*0780*/  LOP3.LUT R163, R142, 0x1f, RZ, 0xc0, !PT ;  /* 0x0000001f8ea37812 */ /* 0x000fe400078ec0ff */
[----:B------:R-:W-:Y:S02]  /*0790*/  SHF.R.S32.HI R143, RZ, 0x5, R3 ;  /* 0x00000005ff8f7819 */ /* 0x000fe40000011403 */
[----:B0---4-:R-:W-:Y:S02]  /*07a0*/  SHF.R.S32.HI R0, RZ, 0x1f, R73 ;  /* 0x0000001fff007819 */ /* 0x011fe40000011449 */
.L_x_204:
        /* <DEDUP_REMOVED lines=10> */
[----:B------:R-:W-:-:S02]  /*0850*/  LOP3.LUT R17, R73, 0x60, RZ, 0xfc, !PT ;  /* 0x0000006049117812 */ /* 0x000fc400078efcff */
[----:B------:R-:W-:Y:S02]  /*0860*/  PRMT R9, RZ, 0x7610, R9 ;  /* 0x00007610ff097816 */ /* 0x000fe40000000009 */
[C---:B------:R-:W-:Y:S02]  /*0870*/  LOP3.LUT R16, R73.reuse, 0x80, RZ, 0xfc, !PT ;  /* 0x0000008049107812 */ /* 0x040fe400078efcff */
[----:B------:R-:W-:Y:S02]  /*0880*/  ISETP.GE.AND P2, PT, R73, UR7, PT ;  /* 0x0000000749007c0c */ /* 0x000fe4000bf46270 */
[----:B------:R-:W-:Y:S02]  /*0890*/  ISETP.GE.AND P1, PT, R19, UR7, PT ;  /* 0x0000000713007c0c */ /* 0x000fe4000bf26270 */
[----:B------:R-:W-:Y:S02]  /*08a0*/  PRMT R8, RZ, 0x7610, R8 ;  /* 0x00007610ff087816 */ /* 0x000fe40000000008 */
[----:B------:R-:W-:-:S02]  /*08b0*/  LOP3.LUT R15, R73, 0xa0, RZ, 0xfc, !PT ;  /* 0x000000a0490f7812 */ /* 0x000fc400078efcff */
[C---:B------:R-:W-:Y:S02]  /*08c0*/  LEA.HI.X R7, R73.reuse, UR19, R136, 0x1, P3 ;  /* 0x0000001349077c11 */ /* 0x040fe400098f0c88 */
        /* <DEDUP_REMOVED lines=60> */
[CC--:B------:R-:W-:Y:S02]  /*0c90*/  LEA.HI.SX32 R162, R34.reuse, R34.reuse, 0x1b ;  /* 0x0000002222a27211 */ /* 0x0c0fe400078fdaff */
[----:B------:R-:W-:Y:S02]  /*0ca0*/  IADD3 R41, R34, 0x80, RZ ;  /* 0x0000008022297810 */ /* 0x000fe40007ffe0ff */
[----:B------:R-:W-:-:S02]  /*0cb0*/  LEA.HI.SX32 R35, R35, R34, 0x1b ;  /* 0x0000002223237211 */ /* 0x000fc400078fdaff */
[C---:B------:R-:W-:Y:S02]  /*0cc0*/  IADD3 R43, R34.reuse, 0xa0, RZ ;  /* 0x000000a0222b7810 */ /* 0x040fe40007ffe0ff */
[C---:B------:R-:W-:Y:S02]  /*0cd0*/  IADD3 R45, R34.reuse, 0xc0, RZ ;  /* 0x000000c0222d7810 */ /* 0x040fe40007ffe0ff */
[-C--:B------:R-:W-:Y:S02]  /*0ce0*/  LEA.HI.SX32 R37, R37, R34.reuse, 0x1b ;  /* 0x0000002225257211 */ /* 0x080fe400078fdaff */
[C---:B0-----:R-:W-:Y:S02]  /*0cf0*/  IADD3 R7, R34.reuse, 0xe0, RZ ;  /* 0x000000e022077810 */ /* 0x041fe40007ffe0ff */
[----:B------:R-:W-:Y:S01]  /*0d00*/  LEA.HI.SX32 R39, R39, R34, 0x1b ;  /* 0x0000002227277211 */ /* 0x000fe200078fdaff */
[----:B------:R-:W-:Y:S01]  /*0d10*/  IMAD.SHL.U32 R161, R35, 0x2, RZ ;  /* 0x0000000223a17824 */ /* 0x000fe200078e00ff */
[----:B------:R-:W-:-:S02]  /*0d20*/  IADD3 R47, R34, 0x100, RZ ;  /* 0x00000100222f7810 */ /* 0x000fc40007ffe0ff */
[----:B------:R-:W-:Y:S02]  /*0d30*/  SHF.L.U32 R162, R162, 0x1, RZ ;  /* 0x00000001a2a27819 */ /* 0x000fe400000006ff */
[-C--:B------:R-:W-:Y:S02]  /*0d40*/  LEA.HI.SX32 R41, R41, R34.reuse, 0x1b ;  /* 0x0000002229297211 */ /* 0x080fe400078fdaff */
[C---:B------:R-:W-:Y:S02]  /*0d50*/  IADD3 R49, R34.reuse, 0x120, RZ ;  /* 0x0000012022317810 */ /* 0x040fe40007ffe0ff */
[----:B------:R-:W-:Y:S02]  /*0d60*/  IADD3 R51, R34, 0x140, RZ ;  /* 0x0000014022337810 */ /* 0x000fe40007ffe0ff */
[-C--:B------:R-:W-:Y:S02]  /*0d70*/  LEA.HI.SX32 R43, R43, R34.reuse, 0x1b ;  /* 0x000000222b2b7211 */ /* 0x080fe400078fdaff */
[----:B------:R-:W-:-:S02]  /*0d80*/  LEA.HI.SX32 R45, R45, R34, 0x1b ;  /* 0x000000222d2d7211 */ /* 0x000fc400078fdaff */
[----:B------:R-:W-:Y:S02]  /*0d90*/  SHF.L.U32 R160, R37, 0x1, RZ ;  /* 0x0000000125a07819 */ /* 0x000fe400000006ff */
[C---:B------:R-:W-:Y:S02]  /*0da0*/  IADD3 R53, R34.reuse, 0x160, RZ ;  /* 0x0000016022357810 */ /* 0x040fe40007ffe0ff */
[-C--:B------:R-:W-:Y:S02]  /*0db0*/  LEA.HI.SX32 R7, R7, R34.reuse, 0x1b ;  /* 0x0000002207077211 */ /* 0x080fe400078fdaff */
[----:B------:R-:W-:Y:S02]  /*0dc0*/  SHF.L.U32 R158, R39, 0x1, RZ ;  /* 0x00000001279e7819 */ /* 0x000fe400000006ff */
[----:B------:R-:W-:Y:S02]  /*0dd0*/  IADD3 R55, R34, 0x180, RZ ;  /* 0x0000018022377810 */ /* 0x000fe40007ffe0ff */
[----:B------:R-:W-:-:S02]  /*0de0*/  LEA.HI.SX32 R47, R47, R34, 0x1b ;  /* 0x000000222f2f7211 */ /* 0x000fc400078fdaff */
[----:B------:R-:W-:Y:S02]  /*0df0*/  SHF.L.U32 R157, R41, 0x1, RZ ;  /* 0x00000001299d7819 */ /* 0x000fe400000006ff */
[C---:B------:R-:W-:Y:S02]  /*0e00*/  IADD3 R57, R34.reuse, 0x1a0, RZ ;  /* 0x000001a022397810 */ /* 0x040fe40007ffe0ff */
[-C--:B------:R-:W-:Y:S02]  /*0e10*/  LEA.HI.SX32 R49, R49, R34.reuse, 0x1b ;  /* 0x0000002231317211 */ /* 0x080fe400078fdaff */
[----:B------:R-:W-:Y:S02]  /*0e20*/  LEA.HI.SX32 R51, R51, R34, 0x1b ;  /* 0x0000002233337211 */ /* 0x000fe400078fdaff */
[----:B------:R-:W-:Y:S02]  /*0e30*/  SHF.L.U32 R155, R43, 0x1, RZ ;  /* 0x000000012b9b7819 */ /* 0x000fe400000006ff */
[----:B------:R-:W-:-:S02]  /*0e40*/  IADD3 R59, R34, 0x1c0, RZ ;  /* 0x000001c0223b7810 */ /* 0x000fc40007ffe0ff */
[----:B------:R-:W-:Y:S02]  /*0e50*/  SHF.L.U32 R154, R45, 0x1, RZ ;  /* 0x000000012d9a7819 */ /* 0x000fe400000006ff */
[----:B------:R-:W-:Y:S02]  /*0e60*/  IADD3 R61, R34, 0x1e0, RZ ;  /* 0x000001e0223d7810 */ /* 0x000fe40007ffe0ff */
[-C--:B------:R-:W-:Y:S02]  /*0e70*/  LEA.HI.SX32 R53, R53, R34.reuse, 0x1b ;  /* 0x0000002235357211 */ /* 0x080fe400078fdaff */
[----:B------:R-:W-:Y:S02]  /*0e80*/  SHF.L.U32 R153, R7, 0x1, RZ ;  /* 0x0000000107997819 */ /* 0x000fe400000006ff */
[-C--:B------:R-:W-:Y:S02]  /*0e90*/  LEA.HI.SX32 R55, R55, R34.reuse, 0x1b ;  /* 0x0000002237377211 */ /* 0x080fe400078fdaff */
[----:B------:R-:W-:Y:S01]  /*0ea0*/  SHF.L.U32 R152, R47, 0x1, RZ ;  /* 0x000000012f987819 */ /* 0x000fe200000006ff */
[----:B------:R-:W-:Y:S01]  /*0eb0*/  IMAD.SHL.U32 R150, R51, 0x2, RZ ;  /* 0x0000000233967824 */ /* 0x000fe200078e00ff */
[----:B------:R-:W-:-:S02]  /*0ec0*/  LEA.HI.SX32 R57, R57, R34, 0x1b ;  /* 0x0000002239397211 */ /* 0x000fc400078fdaff */
[----:B------:R-:W-:Y:S02]  /*0ed0*/  SHF.L.U32 R151, R49, 0x1, RZ ;  /* 0x0000000131977819 */ /* 0x000fe400000006ff */
[----:B------:R-:W-:Y:S02]  /*0ee0*/  LEA R7, R144, R63, 0x4 ;  /* 0x0000003f90077211 */ /* 0x000fe400078e20ff */
[-C--:B------:R-:W-:Y:S02]  /*0ef0*/  LEA.HI.SX32 R59, R59, R34.reuse, 0x1b ;  /* 0x000000223b3b7211 */ /* 0x080fe400078fdaff */
[----:B------:R-:W-:Y:S02]  /*0f00*/  LEA.HI.SX32 R61, R61, R34, 0x1b ;  /* 0x000000223d3d7211 */ /* 0x000fe400078fdaff */
[----:B------:R-:W-:Y:S02]  /*0f10*/  SHF.L.U32 R149, R53, 0x1, RZ ;  /* 0x0000000135957819 */ /* 0x000fe400000006ff */
[----:B------:R-:W-:-:S02]  /*0f20*/  SHF.L.U32 R148, R55, 0x1, RZ ;  /* 0x0000000137947819 */ /* 0x000fc400000006ff */
[----:B------:R-:W-:Y:S02]  /*0f30*/  SHF.L.U32 R147, R57, 0x1, RZ ;  /* 0x0000000139937819 */ /* 0x000fe400000006ff */
[----:B------:R-:W-:Y:S02]  /*0f40*/  LEA.HI.SX32 R72, R7, R7, 0x1b ;  /* 0x0000000707487211 */ /* 0x000fe400078fdaff */
[----:B------:R-:W-:Y:S02]  /*0f50*/  SHF.L.U32 R146, R59, 0x1, RZ ;  /* 0x000000013b927819 */ /* 0x000fe400000006ff */
[----:B------:R-:W-:Y:S02]  /*0f60*/  SHF.L.U32 R145, R61, 0x1, RZ ;  /* 0x000000013d917819 */ /* 0x000fe400000006ff */
[----:B------:R-:W-:Y:S02]  /*0f70*/  SHF.L.U32 R72, R72, 0x1, RZ ;  /* 0x0000000148487819 */ /* 0x000fe400000006ff */
[----:B------:R-:W-:-:S02]  /*0f80*/  SHF.L.U32 R44, R73, 0x1, RZ ;  /* 0x00000001492c7819 */ /* 0x000fc400000006ff */
[----:B------:R-:W-:Y:S02]  /*0f90*/  SHF.L.U64.HI R42, R73, 0x1, R136 ;  /* 0x00000001492a7819 */ /* 0x000fe40000010288 */
[----:B------:R-:W-:-:S04]  /*0fa0*/  IADD3 R74, P0, R44, UR20, RZ ;  /* 0x000000142c4a7c10 */ /* 0x000fc8000ff1e0ff */
[----:B------:R-:W-:Y:S02]  /*0fb0*/  IADD3.X R75, R42, UR21, RZ, P0, !PT ;  /* 0x000000152a4b7c10 */ /* 0x000fe400087fe4ff */
[----:B------:R-:W-:Y:S02]  /*0fc0*/  ISETP.GE.AND P0, PT, R19, UR7, PT ;  /* 0x0000000713007c0c */ /* 0x000fe4000bf06270 */
[C---:B------:R-:W-:Y:S02]  /*0fd0*/  LEA R6, P1, R73.reuse, UR22, 0x1 ;  /* 0x0000001649067c11 */ /* 0x040fe4000f8208ff */
[----:B------:R-:W-:Y:S02]  /*0fe0*/  ISETP.GE.AND P2, PT, R18, UR7, PT ;  /* 0x0000000712007c0c */ /* 0x000fe4000bf46270 */
[C---:B------:R-:W-:Y:S02]  /*0ff0*/  LEA.HI.X R7, R73.reuse, UR23, R136, 0x1, P1 ;  /* 0x0000001749077c11 */ /* 0x040fe400088f0c88 */
[----:B------:R-:W-:-:S02]  /*1000*/  ISETP.GE.AND P1, PT, R73, UR7, PT ;  /* 0x0000000749007c0c */ /* 0x000fc4000bf26270 */
[----:B------:R-:W-:Y:S02]  /*1010*/  ISETP.GE.AND P3, PT, R17, UR7, PT ;  /* 0x0000000711007c0c */ /* 0x000fe4000bf66270 */
[----:B------:R-:W-:Y:S02]  /*1020*/  ISETP.GE.AND P4, PT, R14, UR7, PT ;  /* 0x000000070e007c0c */ /* 0x000fe4000bf86270 */
[----:B------:R-:W-:Y:S02]  /*1030*/  ISETP.GE.AND P5, PT, R16, UR7, PT ;  /* 0x0000000710007c0c */ /* 0x000fe4000bfa6270 */
[----:B------:R-:W-:Y:S01]  /*1040*/  ISETP.GE.AND P6, PT, R15, UR7, PT ;  /* 0x000000070f007c0c */ /* 0x000fe2000bfc6270 */
[----:B---3--:R-:W-:Y:S04]  /*1050*/  STS.U16 [R162], R9 ;  /* 0x00000009a2007388 */ /* 0x008fe80000000400 */
[----:B----4-:R0:W-:Y:S04]  /*1060*/  STS.U16 [R161+0x40], R8 ;  /* 0x00004008a1007388 */ /* 0x0101e80000000400 */
        /* <DEDUP_REMOVED lines=33> */
[----:B--2---:R-:W-:-:S05]  /*1280*/  PRMT R24, RZ, 0x7610, R24 ;  /* 0x00007610ff187816 */ /* 0x004fca0000000018 */
[----:B------:R-:W2:Y:S01]  /*1290*/  @!P0 LDG.E.U16 R8, [R74.64+0x40] ;  /* 0x000040224a088981 */ /* 0x000ea2000c1e1500 */
[----:B------:R-:W-:Y:S02]  /*12a0*/  ISETP.GE.AND P0, PT, R13, UR7, PT ;  /* 0x000000070d007c0c */ /* 0x000fe4000bf06270 */
[----:B---3--:R-:W-:Y:S02]  /*12b0*/  PRMT R27, RZ, 0x7610, R27 ;  /* 0x00007610ff1b7816 */ /* 0x008fe4000000001b */
[----:B------:R-:W-:Y:S02]  /*12c0*/  PRMT R9, RZ, 0x7610, R9 ;  /* 0x00007610ff097816 */ /* 0x000fe40000000009 */
[----:B------:R-:W-:Y:S02]  /*12d0*/  PRMT R21, RZ, 0x7610, R21 ;  /* 0x00007610ff157816 */ /* 0x000fe40000000015 */
[----:B------:R-:W-:Y:S02]  /*12e0*/  PRMT R23, RZ, 0x7610, R23 ;  /* 0x00007610ff177816 */ /* 0x000fe40000000017 */
[----:B------:R-:W-:Y:S01]  /*12f0*/  PRMT R25, RZ, 0x7610, R25 ;  /* 0x00007610ff197816 */ /* 0x000fe20000000019 */
[----:B------:R-:W3:Y:S04]  /*1300*/  @!P1 LDG.E.U16 R9, [R74.64] ;  /* 0x000000224a099981 */ /* 0x000ee8000c1e1500 */
[----:B------:R-:W2:Y:S01]  /*1310*/  @!P0 LDG.E.U16 R24, [R74.64+0x1c0] ;  /* 0x0001c0224a188981 */ /* 0x000ea2000c1e1500 */
[----:B------:R-:W-:-:S02]  /*1320*/  ISETP.GE.AND P0, PT, R12, UR7, PT ;  /* 0x000000070c007c0c */ /* 0x000fc4000bf06270 */
[----:B------:R-:W-:Y:S01]  /*1330*/  PRMT R20, RZ, 0x7610, R20 ;  /* 0x00007610ff147816 */ /* 0x000fe20000000014 */
[----:B------:R-:W2:Y:S01]  /*1340*/  @!P2 LDG.E.U16 R21, [R74.64+0x80] ;  /* 0x000080224a15a981 */ /* 0x000ea2000c1e1500 */
[----:B------:R-:W-:Y:S02]  /*1350*/  PRMT R22, RZ, 0x7610, R22 ;  /* 0x00007610ff167816 */ /* 0x000fe40000000016 */
[----:B------:R-:W-:Y:S01]  /*1360*/  ISETP.GE.AND P1, PT, R10, UR7, PT ;  /* 0x000000070a007c0c */ /* 0x000fe2000bf26270 */
[----:B------:R-:W2:Y:S01]  /*1370*/  @!P3 LDG.E.U16 R23, [R74.64+0xc0] ;  /* 0x0000c0224a17b981 */ /* 0x000ea2000c1e1500 */
[----:B------:R-:W-:-:S03]  /*1380*/  ISETP.GE.AND P2, PT, R5, UR7, PT ;  /* 0x0000000705007c0c */ /* 0x000fc6000bf46270 */
[----:B------:R-:W2:Y:S04]  /*1390*/  @!P4 LDG.E.U16 R25, [R74.64+0x180] ;  /* 0x000180224a19c981 */ /* 0x000ea8000c1e1500 */
[----:B------:R-:W2:Y:S01]  /*13a0*/  @!P0 LDG.E.U16 R27, [R74.64+0x200] ;  /* 0x000200224a1b8981 */ /* 0x000ea2000c1e1500 */
[----:B------:R-:W-:Y:S02]  /*13b0*/  ISETP.GE.AND P0, PT, R11, UR7, PT ;  /* 0x000000070b007c0c */ /* 0x000fe4000bf06270 */
[----:B------:R-:W-:Y:S01]  /*13c0*/  ISETP.GE.AND P3, PT, R4, UR7, PT ;  /* 0x0000000704007c0c */ /* 0x000fe2000bf66270 */
[----:B------:R-:W2:Y:S01]  /*13d0*/  @!P5 LDG.E.U16 R20, [R74.64+0x100] ;  /* 0x000100224a14d981 */ /* 0x000ea2000c1e1500 */
[----:B------:R-:W-:Y:S02]  /*13e0*/  ISETP.GE.AND P4, PT, R3, UR7, PT ;  /* 0x0000000703007c0c */ /* 0x000fe4000bf86270 */
[----:B------:R-:W-:Y:S01]  /*13f0*/  ISETP.GE.AND P5, PT, R2, UR7, PT ;  /* 0x0000000702007c0c */ /* 0x000fe2000bfa6270 */
[----:B------:R-:W2:Y:S01]  /*1400*/  @!P6 LDG.E.U16 R22, [R74.64+0x140] ;  /* 0x000140224a16e981 */ /* 0x000ea2000c1e1500 */
[----:B------:R-:W-:-:S02]  /*1410*/  ISETP.GE.AND P6, PT, R0, UR7, PT ;  /* 0x0000000700007c0c */ /* 0x000fc4000bfc6270 */
[----:B----4-:R-:W-:Y:S02]  /*1420*/  PRMT R26, RZ, 0x7610, R26 ;  /* 0x00007610ff1a7816 */ /* 0x010fe4000000001a */
[----:B-----5:R-:W-:Y:S02]  /*1430*/  PRMT R29, RZ, 0x7610, R29 ;  /* 0x00007610ff1d7816 */ /* 0x020fe4000000001d */
[----:B-1----:R-:W-:Y:S02]  /*1440*/  PRMT R28, RZ, 0x7610, R28 ;  /* 0x00007610ff1c7816 */ /* 0x002fe4000000001c */
[----:B------:R-:W-:Y:S01]  /*1450*/  PRMT R31, RZ, 0x7610, R31 ;  /* 0x00007610ff1f7816 */ /* 0x000fe2000000001f */
[----:B------:R-:W4:Y:S01]  /*1460*/  @!P0 LDG.E.U16 R26, [R74.64+0x240] ;  /* 0x000240224a1a8981 */ /* 0x000f22000c1e1500 */
[----:B------:R-:W-:Y:S02]  /*1470*/  PRMT R30, RZ, 0x7610, R30 ;  /* 0x00007610ff1e7816 */ /* 0x000fe4000000001e */
[----:B------:R-:W-:Y:S01]  /*1480*/  PRMT R33, RZ, 0x7610, R33 ;  /* 0x00007610ff217816 */ /* 0x000fe20000000021 */
[----:B------:R-:W5:Y:S01]  /*1490*/  @!P1 LDG.E.U16 R29, [R74.64+0x280] ;  /* 0x000280224a1d9981 */ /* 0x000f62000c1e1500 */
[----:B------:R-:W-:-:S03]  /*14a0*/  PRMT R32, RZ, 0x7610, R32 ;  /* 0x00007610ff207816 */ /* 0x000fc60000000020 */
[----:B------:R-:W5:Y:S04]  /*14b0*/  @!P2 LDG.E.U16 R28, [R74.64+0x2c0] ;  /* 0x0002c0224a1ca981 */ /* 0x000f68000c1e1500 */
[----:B------:R-:W5:Y:S04]  /*14c0*/  @!P3 LDG.E.U16 R31, [R74.64+0x300] ;  /* 0x000300224a1fb981 */ /* 0x000f68000c1e1500 */
[----:B------:R-:W5:Y:S04]  /*14d0*/  @!P4 LDG.E.U16 R30, [R74.64+0x340] ;  /* 0x000340224a1ec981 */ /* 0x000f68000c1e1500 */
[----:B------:R-:W5:Y:S04]  /*14e0*/  @!P5 LDG.E.U16 R33, [R74.64+0x380] ;  /* 0x000380224a21d981 */ /* 0x000f68000c1e1500 */
[----:B------:R-:W5:Y:S01]  /*14f0*/  @!P6 LDG.E.U16 R32, [R74.64+0x3c0] ;  /* 0x0003c0224a20e981 */ /* 0x000f62000c1e1500 */
[----:B------:R-:W-:-:S02]  /*1500*/  P2R R44, PR, RZ, 0x1 ;  /* 0x00000001ff2c7803 */ /* 0x000fc40000000000 */
[----:B------:R-:W-:Y:S02]  /*1510*/  ISETP.GE.AND P0, PT, R73, UR7, PT ;  /* 0x0000000749007c0c */ /* 0x000fe4000bf06270 */
[----:B------:R-:W-:Y:S02]  /*1520*/  PRMT R35, RZ, 0x7610, R35 ;  /* 0x00007610ff237816 */ /* 0x000fe40000000023 */
[----:B------:R-:W-:Y:S02]  /*1530*/  P2R R42, PR, RZ, 0x2 ;  /* 0x00000002ff2a7803 */ /* 0x000fe40000000000 */
[----:B------:R-:W-:Y:S02]  /*1540*/  ISETP.GE.AND P1, PT, R19, UR7, PT ;  /* 0x0000000713007c0c */ /* 0x000fe4000bf26270 */
        /* <DEDUP_REMOVED lines=12> */
[----:B------:R-:W-:Y:S01]  /*1610*/  PRMT R48, RZ, 0x7610, R48 ;  /* 0x00007610ff307816 */ /* 0x000fe20000000030 */
[----:B---3--:R-:W-:Y:S04]  /*1620*/  STS.U16 [R162], R9 ;  /* 0x00000009a2007388 */ /* 0x008fe80000000400 */
        /* <DEDUP_REMOVED lines=8> */
[----:B----4-:R-:W-:Y:S04]  /*16b0*/  STS.U16 [R151+0x240], R26 ;  /* 0x0002401a97007388 */ /* 0x010fe80000000400 */
[----:B-----5:R-:W-:Y:S04]  /*16c0*/  STS.U16 [R150+0x280], R29 ;  /* 0x0002801d96007388 */ /* 0x020fe80000000400 */
        /* <DEDUP_REMOVED lines=11> */
[----:B------:R-:W2:Y:S04]  /*1780*/  LDS.U16 R29, [R72+0xa] ;  /* 0x00000a00481d7984 */ /* 0x000ea80000000400 */
[----:B------:R-:W0:Y:S04]  /*1790*/  LDS.U16 R30, [R72+0xc] ;  /* 0x00000c00481e7984 */ /* 0x000e280000000400 */
        /* <DEDUP_REMOVED lines=9> */
[----:B------:R-:W-:Y:S06]  /*1830*/  BAR.SYNC.DEFER_BLOCKING 0x0 ;  /* 0x0000000000007b1d */ /* 0x000fec0000010000 */
[----:B------:R-:W5:Y:S01]  /*1840*/  @!P0 LDG.E.U16 R35, [R6.64] ;  /* 0x0000002206238981 */ /* 0x000f62000c1e1500 */
[----:B------:R-:W-:-:S03]  /*1850*/  ISETP.GE.AND P0, PT, R18, UR7, PT ;  /* 0x0000000712007c0c */ /* 0x000fc6000bf06270 */
[----:B------:R-:W5:Y:S01]  /*1860*/  @!P1 LDG.E.U16 R34, [R6.64+0x40] ;  /* 0x0000402206229981 */ /* 0x000f62000c1e1500 */
[----:B------:R-:W-:-:S03]  /*1870*/  ISETP.GE.AND P1, PT, R17, UR7, PT ;  /* 0x0000000711007c0c */ /* 0x000fc6000bf26270 */
[----:B------:R-:W5:Y:S04]  /*1880*/  @!P3 LDG.E.U16 R47, [R6.64+0x300] ;  /* 0x00030022062fb981 */ /* 0x000f68000c1e1500 */
[----:B------:R-:W5:Y:S04]  /*1890*/  @!P4 LDG.E.U16 R46, [R6.64+0x340] ;  /* 0x00034022062ec981 */ /* 0x000f68000c1e1500 */
[----:B------:R-:W5:Y:S01]  /*18a0*/  @!P0 LDG.E.U16 R37, [R6.64+0x80] ;  /* 0x0000802206258981 */ /* 0x000f62000c1e1500 */
        /* <DEDUP_REMOVED lines=8> */
[----:B------:R-:W-:-:S09]  /*1930*/  ISETP.GE.AND P1, PT, R13, UR7, PT ;  /* 0x000000070d007c0c */ /* 0x000fd2000bf26270 */
[----:B------:R-:W5:Y:S01]  /*1940*/  @!P0 LDG.E.U16 R41, [R6.64+0x180] ;  /* 0x0001802206298981 */ /* 0x000f62000c1e1500 */
[----:B------:R-:W-:-:S03]  /*1950*/  ISETP.GE.AND P0, PT, R12, UR7, PT ;  /* 0x000000070c007c0c */ /* 0x000fc6000bf06270 */
[----:B------:R-:W5:Y:S01]  /*1960*/  @!P1 LDG.E.U16 R40, [R6.64+0x1c0] ;  /* 0x0001c02206289981 */ /* 0x000f62000c1e1500 */
[----:B------:R-:W-:-:S09]  /*1970*/  ISETP.NE.AND P1, PT, R42, RZ, PT ;  /* 0x000000ff2a00720c */ /* 0x000fd20003f25270 */
[----:B------:R-:W5:Y:S01]  /*1980*/  @!P0 LDG.E.U16 R43, [R6.64+0x200] ;  /* 0x00020022062b8981 */ /* 0x000f62000c1e1500 */
[----:B------:R-:W-:Y:S02]  /*1990*/  ISETP.NE.AND P0, PT, R44, RZ, PT ;  /* 0x000000ff2c00720c */ /* 0x000fe40003f05270 */
[----:B------:R-:W-:Y:S01]  /*19a0*/  PRMT R42, RZ, 0x7610, R42 ;  /* 0x00007610ff2a7816 */ /* 0x000fe2000000002a */
[----:B------:R-:W5:Y:S01]  /*19b0*/  @!P1 LDG.E.U16 R45, [R6.64+0x280] ;  /* 0x00028022062d9981 */ /* 0x000f62000c1e1500 */
[----:B------:R-:W-:-:S06]  /*19c0*/  PRMT R44, RZ, 0x7610, R44 ;  /* 0x00007610ff2c7816 */ /* 0x000fcc000000002c */
[----:B------:R-:W5:Y:S04]  /*19d0*/  @!P2 LDG.E.U16 R44, [R6.64+0x2c0] ;  /* 0x0002c022062ca981 */ /* 0x000f68000c1e1500 */
[----:B------:R-:W5:Y:S01]  /*19e0*/  @!P0 LDG.E.U16 R42, [R6.64+0x240] ;  /* 0x00024022062a8981 */ /* 0x000f62000c1e1500 */
[----:B0-----:R-:W-:-:S05]  /*19f0*/  HADD2.F32 R24, -RZ, R24.H0_H0 ;  /* 0x20000018ff187230 */ /* 0x001fca0000004100 */
[----:B------:R-:W-:-:S05]  /*1a00*/  FADD.FTZ R55, R24, UR5 ;  /* 0x0000000518377e21 */ /* 0x000fca0008010000 */
[----:B------:R-:W-:Y:S01]  /*1a10*/  FSETP.GTU.FTZ.AND P2, PT, R55, 20, PT ;  /* 0x41a000003700780b */ /* 0x000fe20003f5c000 */
[----:B-1----:R-:W-:Y:S02]  /*1a20*/  HADD2.F32 R25, -RZ, R25.H0_H0 ;  /* 0x20000019ff197230 */ /* 0x002fe40000004100 */
        /* <DEDUP_REMOVED lines=12> */
[----:B------:R-:W-:Y:S02]  /*1af0*/  FSETP.GTU.FTZ.AND P3, PT, R54, 20, PT ;  /* 0x41a000003600780b */ /* 0x000fe40003f7c000 */
[----:B------:R-:W-:Y:S02]  /*1b00*/  FSETP.GTU.FTZ.AND P4, PT, R53, 20, PT ;  /* 0x41a000003500780b */ /* 0x000fe40003f9c000 */
[----:B------:R-:W-:-:S02]  /*1b10*/  FSETP.GTU.FTZ.AND P5, PT, R52, 20, PT ;  /* 0x41a000003400780b */ /* 0x000fc40003fbc000 */
[----:B------:R-:W-:Y:S02]  /*1b20*/  FSETP.GTU.FTZ.AND P6, PT, R51, 20, PT ;  /* 0x41a000003300780b */ /* 0x000fe40003fdc000 */
        /* <DEDUP_REMOVED lines=16> */
[----:B------:R1:W-:Y:S01]  /*1c30*/  STS.U16 [R145+0x3c0], R48 ;  /* 0x0003c03091007388 */ /* 0x0003e20000000400 */
[----:B0-----:R-:W-:-:S02]  /*1c40*/  FADD.FTZ R49, R30, UR5 ;  /* 0x000000051e317e21 */ /* 0x001fc40008010000 */
[----:B-1----:R-:W-:-:S03]  /*1c50*/  FADD.FTZ R48, R31, UR5 ;  /* 0x000000051f307e21 */ /* 0x002fc60008010000 */
[----:B------:R-:W-:Y:S01]  /*1c60*/  FSETP.GTU.FTZ.AND P1, PT, R49, 20, PT ;  /* 0x41a000003100780b */ /* 0x000fe20003f3c000 */
[----:B------:R-:W-:-:S06]  /*1c70*/  NOP ;  /* 0x0000000000007918 */ /* 0x000fcc0000000000 */
[----:B------:R-:W-:Y:S05]  /*1c80*/  @P2 BRA `(.L_x_147) ;  /* 0x000001f000002947 */ /* 0x000fea0003800000 */
[----:B------:R-:W-:Y:S01]  /*1c90*/  FMUL.FTZ R55, R55, 1.4426950216293334961 ;  /* 0x3fb8aa3b37377820 */ /* 0x000fe20000410000 */
[----:B------:R-:W-:Y:S01]  /*1ca0*/  HFMA2.MMA R26, -RZ, RZ, 1.3056640625, -1.8671875 ;  /* 0x3d39bf78ff1a7435 */ /* 0x000fe200000001ff */
        /* <DEDUP_REMOVED lines=29> */
.L_x_147:
[----:B------:R-:W-:Y:S05]  /*1e80*/  BSYNC B0 ;  /* 0x0000000000007941 */ /* 0x000fea0003800000 */
.L_x_146:
[----:B------:R-:W-:Y:S01]  /*1e90*/  HADD2.F32 R33, -RZ, R33.H0_H0 ;  /* 0x20000021ff217230 */ /* 0x000fe20000004100 */
[----:B------:R-:W-:Y:S01]  /*1ea0*/  BSSY B0, `(.L_x_148) ;  /* 0x0000023000007945 */ /* 0x000fe20003800000 */
[----:B------:R-:W-:-:S03]  /*1eb0*/  FSETP.GTU.FTZ.AND P2, PT, R48, 20, PT ;  /* 0x41a000003000780b */ /* 0x000fc60003f5c000 */
[----:B------:R-:W-:Y:S01]  /*1ec0*/  FADD.FTZ R47, R33, UR5 ;  /* 0x00000005212f7e21 */ /* 0x000fe20008010000 */
        /* <DEDUP_REMOVED lines=32> */
.L_x_149:
[----:B------:R-:W-:Y:S05]  /*20d0*/  BSYNC B0 ;  /* 0x0000000000007941 */ /* 0x000fea0003800000 */
.L_x_148:
        /* <DEDUP_REMOVED lines=36> */
.L_x_151:
[----:B------:R-:W-:Y:S05]  /*2320*/  BSYNC B0 ;  /* 0x0000000000007941 */ /* 0x000fea0003800000 */
.L_x_150:
        /* <DEDUP_REMOVED lines=36> */
.L_x_153:
[----:B------:R-:W-:Y:S05]  /*2570*/  BSYNC B0 ;  /* 0x0000000000007941 */ /* 0x000fea0003800000 */
.L_x_152:
        /* <DEDUP_REMOVED lines=36> */
.L_x_155:
[----:B------:R-:W-:Y:S05]  /*27c0*/  BSYNC B0 ;  /* 0x0000000000007941 */ /* 0x000fea0003800000 */
.L_x_154:
        /* <DEDUP_REMOVED lines=36> */
.L_x_157:
[----:B------:R-:W-:Y:S05]  /*2a10*/  BSYNC B0 ;  /* 0x0000000000007941 */ /* 0x000fea0003800000 */
.L_x_156:
        /* <DEDUP_REMOVED lines=36> */
.L_x_159:
[----:B------:R-:W-:Y:S05]  /*2c60*/  BSYNC B0 ;  /* 0x0000000000007941 */ /* 0x000fea0003800000 */
.L_x_158:
        /* <DEDUP_REMOVED lines=36> */
.L_x_161:
[----:B------:R-:W-:Y:S05]  /*2eb0*/  BSYNC B0 ;  /* 0x0000000000007941 */ /* 0x000fea0003800000 */
.L_x_160:
        /* <DEDUP_REMOVED lines=36> */
.L_x_163:
[----:B------:R-:W-:Y:S05]  /*3100*/  BSYNC B0 ;  /* 0x0000000000007941 */ /* 0x000fea0003800000 */
.L_x_162:
[----:B------:R-:W-:Y:S01]  /*3110*/  BSSY B0, `(.L_x_164) ;  /* 0x0000022000007945 */ /* 0x000fe20003800000 */
[----:B------:R-:W-:Y:S01]  /*3120*/  FSETP.GTU.FTZ.AND P3, PT, R36, 20, PT ;  /* 0x41a000002400780b */ /* 0x000fe20003f7c000 */
[----:B------:R-:W-:Y:S07]  /*3130*/  @P4 BRA `(.L_x_165) ;  /* 0x000001f000004947 */ /* 0x000fee0003800000 */
        /* <DEDUP_REMOVED lines=31> */
.L_x_165:
[----:B------:R-:W-:Y:S05]  /*3330*/  BSYNC B0 ;  /* 0x0000000000007941 */ /* 0x000fea0003800000 */
.L_x_164:
        /* <DEDUP_REMOVED lines=33> */
.L_x_167:
[----:B------:R-:W-:Y:S05]  /*3550*/  BSYNC B0 ;  /* 0x0000000000007941 */ /* 0x000fea0003800000 */
.L_x_166:
        /* <DEDUP_REMOVED lines=33> */
.L_x_169:
[----:B------:R-:W-:Y:S05]  /*3770*/  BSYNC B0 ;  /* 0x0000000000007941 */ /* 0x000fea0003800000 */
.L_x_168:
        /* <DEDUP_REMOVED lines=33> */
.L_x_171:
[----:B------:R-:W-:Y:S05]  /*3990*/  BSYNC B0 ;  /* 0x0000000000007941 */ /* 0x000fea0003800000 */
.L_x_170:
        /* <DEDUP_REMOVED lines=33> */
.L_x_173:
[----:B------:R-:W-:Y:S05]  /*3bb0*/  BSYNC B0 ;  /* 0x0000000000007941 */ /* 0x000fea0003800000 */
.L_x_172:
        /* <DEDUP_REMOVED lines=33> */
.L_x_175:
[----:B------:R-:W-:Y:S05]  /*3dd0*/  BSYNC B0 ;  /* 0x0000000000007941 */ /* 0x000fea0003800000 */
.L_x_174:
        /* <DEDUP_REMOVED lines=33> */
.L_x_177:
[----:B------:R-:W-:Y:S05]  /*3ff0*/  BSYNC B0 ;  /* 0x0000000000007941 */ /* 0x000fea0003800000 */
.L_x_176:
[----:B------:R-:W-:Y:S01]  /*4000*/  ISETP.GE.AND P0, PT, R73, UR7, PT ;  /* 0x0000000749007c0c */ /* 0x000fe2000bf06270 */
[----:B------:R-:W-:Y:S01]  /*4010*/  USHF.R.S32.HI UR39, URZ, 0x1f, UR25 ;  /* 0x0000001f3f277899 */ /* 0x000fe20008011419 */
[----:B------:R-:W-:Y:S01]  /*4020*/  MOV R6, UR25 ;  /* 0x0000001900067c02 */ /* 0x000fe20008000f00 */
[----:B------:R-:W-:Y:S01]  /*4030*/  ULDC.64 UR28, c[0x0][0x1f0] ;  /* 0x00007c00001c7ab9 */ /* 0x000fe20000000a00 */
[----:B------:R-:W-:Y:S01]  /*4040*/  MOV R9, UR37 ;  /* 0x0000002500097c02 */ /* 0x000fe20008000f00 */
[----:B------:R-:W-:Y:S01]  /*4050*/  UIMAD UR16, UR38, UR28, URZ ;  /* 0x0000001c261072a4 */ /* 0x000fe2000f8e023f */
[----:B------:R-:W-:Y:S01]  /*4060*/  MOV R21, UR37 ;  /* 0x0000002500157c02 */ /* 0x000fe20008000f00 */
[----:B------:R-:W-:Y:S01]  /*4070*/  ULDC.64 UR30, c[0x0][0x200] ;  /* 0x00008000001e7ab9 */ /* 0x000fe20000000a00 */
[----:B------:R-:W-:Y:S01]  /*4080*/  MOV R7, UR39 ;  /* 0x0000002700077c02 */ /* 0x000fe20008000f00 */
[----:B------:R-:W-:Y:S01]  /*4090*/  UIMAD.WIDE.U32 UR26, UR37, UR28, URZ ;  /* 0x0000001c251a72a5 */ /* 0x000fe2000f8e003f */
[----:B------:R-:W-:Y:S01]  /*40a0*/  MOV R8, UR25 ;  /* 0x0000001900087c02 */ /* 0x000fe20008000f00 */
[----:B------:R-:W-:Y:S01]  /*40b0*/  UIMAD UR28, UR38, UR30, URZ ;  /* 0x0000001e261c72a4 */ /* 0x000fe2000f8e023f */
[----:B------:R-:W-:Y:S01]  /*40c0*/  MOV R23, UR14 ;  /* 0x0000000e00177c02 */ /* 0x000fe20008000f00 */
[----:B------:R-:W-:Y:S01]  /*40d0*/  UIMAD UR29, UR37, UR29, UR16 ;  /* 0x0000001d251d72a4 */ /* 0x000fe2000f8e0210 */
[----:B------:R-:W-:Y:S01]  /*40e0*/  @!P0 IMAD.WIDE.U32 R6, R9, c[0x0][0x1f0], R6 ;  /* 0x00007c0009068a25 */ /* 0x000fe200078e0006 */
[----:B------:R-:W-:Y:S01]  /*40f0*/  ULDC.64 UR32, c[0x0][0x208] ;  /* 0x0000820000207ab9 */ /* 0x000fe20000000a00 */
[----:B------:R-:W-:Y:S01]  /*4100*/  LDS.U16 R102, [R72] ;  /* 0x0000000048667984 */ /* 0x000fe20000000400 */
[----:B------:R-:W-:Y:S01]  /*4110*/  UIMAD.WIDE.U32 UR16, UR37, UR30, URZ ;  /* 0x0000001e251072a5 */ /* 0x000fe2000f8e003f */
[----:B------:R-:W-:Y:S01]  /*4120*/  IMAD.U32 R9, RZ, RZ, UR39 ;  /* 0x00000027ff097e24 */ /* 0x000fe2000f8e00ff */
[----:B------:R-:W-:Y:S01]  /*4130*/  UIMAD UR28, UR37, UR31, UR28 ;  /* 0x0000001f251c72a4 */ /* 0x000fe2000f8e021c */
[----:B------:R-:W-:Y:S01]  /*4140*/  @!P0 IADD3 R7, R7, UR29, RZ ;  /* 0x0000001d07078c10 */ /* 0x000fe2000fffe0ff */
[----:B------:R-:W-:Y:S01]  /*4150*/  UIMAD UR30, UR15, UR32, URZ ;  /* 0x000000200f1e72a4 */ /* 0x000fe2000f8e023f */
[----:B------:R-:W-:Y:S01]  /*4160*/  @!P0 IMAD.WIDE.U32 R8, R21, c[0x0][0x200], R8 ;  /* 0x0000800015088a25 */ /* 0x000fe200078e0008 */
[----:B------:R-:W-:Y:S01]  /*4170*/  UIADD3 UR17, UR17, UR28, URZ ;  /* 0x0000001c11117290 */ /* 0x000fe2000fffe03f */
[----:B------:R-:W-:Y:S01]  /*4180*/  MOV R21, UR14 ;  /* 0x0000000e00157c02 */ /* 0x000fe20008000f00 */
[----:B------:R-:W-:Y:S01]  /*4190*/  UIMAD UR33, UR14, UR33, UR30 ;  /* 0x000000210e2172a4 */ /* 0x000fe2000f8e021e */
[----:B------:R-:W0:Y:S01]  /*41a0*/  LDS.U16 R34, [R72+0x2] ;  /* 0x0000020048227984 */ /* 0x000e220000000400 */
[----:B------:R-:W-:Y:S01]  /*41b0*/  ULDC UR36, c[0x0][0x174] ;  /* 0x00005d0000247ab9 */ /* 0x000fe20000000800 */
[----:B------:R-:W-:Y:S01]  /*41c0*/  @!P0 IADD3 R9, R9, UR28, RZ ;  /* 0x0000001c09098c10 */ /* 0x000fe2000fffe0ff */
[----:B------:R-:W-:Y:S01]  /*41d0*/  ULDC.64 UR30, c[0x0][0x1f8] ;  /* 0x00007e00001e7ab9 */ /* 0x000fe20000000a00 */
[----:B------:R-:W-:Y:S01]  /*41e0*/  @!P0 IMAD.WIDE.U32 R6, R21, c[0x0][0x1f8], R6 ;  /* 0x00007e0015068a25 */ /* 0x000fe200078e0006 */
[----:B------:R-:W-:Y:S01]  /*41f0*/  UIMAD.WIDE.U32 UR16, UR14, UR32, UR16 ;  /* 0x000000200e1072a5 */ /* 0x000fe2000f8e0010 */
[----:B------:R-:W1:Y:S01]  /*4200*/  LDS.U16 R33, [R72+0x4] ;  /* 0x0000040048217984 */ /* 0x000e620000000400 */
[----:B------:R-:W-:Y:S01]  /*4210*/  UIMAD UR32, UR15, UR30, URZ ;  /* 0x0000001e0f2072a4 */ /* 0x000fe2000f8e023f */
[----:B------:R-:W-:Y:S01]  /*4220*/  @!P0 IMAD.WIDE.U32 R8, R23, c[0x0][0x208], R8 ;  /* 0x0000820017088a25 */ /* 0x000fe200078e0008 */
[----:B------:R-:W-:Y:S01]  /*4230*/  UIADD3 UR28, UR6, -UR36, URZ ;  /* 0x80000024061c7290 */ /* 0x000fe2000fffe03f */
[C---:B------:R-:W-:Y:S01]  /*4240*/  @!P0 IADD3 R25, P1, R73.reuse, R6, RZ ;  /* 0x0000000649198210 */ /* 0x040fe20007f3e0ff */
[----:B------:R-:W-:Y:S01]  /*4250*/  UIADD3 UR27, UR27, UR29, URZ ;  /* 0x0000001d1b1b7290 */ /* 0x000fe2000fffe03f */
[C---:B------:R-:W-:Y:S01]  /*4260*/  LEA R6, P2, R73.reuse, c[0x0][0x258], 0x1 ;  /* 0x0000960049067a11 */ /* 0x040fe200078408ff */
[----:B------:R-:W-:Y:S01]  /*4270*/  UIMAD UR32, UR14, UR31, UR32 ;  /* 0x0000001f0e2072a4 */ /* 0x000fe2000f8e0220 */
[----:B------:R-:W2:Y:S01]  /*4280*/  LDS.U16 R32, [R72+0x6] ;  /* 0x0000060048207984 */ /* 0x000ea20000000400 */
[----:B------:R-:W-:Y:S01]  /*4290*/  UIMAD UR28, UR28, -0x800, URZ ;  /* 0xfffff8001c1c78a4 */ /* 0x000fe2000f8e023f */
[----:B------:R-:W-:Y:S01]  /*42a0*/  PRMT R35, RZ, 0x7610, R35 ;  /* 0x00007610ff237816 */ /* 0x000fe20000000023 */
[----:B------:R-:W-:Y:S01]  /*42b0*/  UIMAD.WIDE.U32 UR30, UR14, UR30, UR26 ;  /* 0x0000001e0e1e72a5 */ /* 0x000fe2000f8e001a */
[----:B------:R-:W-:Y:S01]  /*42c0*/  LDS.U16 R31, [R72+0x8] ;  /* 0x00000800481f7984 */ /* 0x000fe20000000400 */
[----:B------:R-:W-:Y:S01]  /*42d0*/  UIADD3 UR26, UP1, UR28, UR16, URZ ;  /* 0x000000101c1a7290 */ /* 0x000fe2000ff3e03f */
[C---:B------:R-:W-:Y:S01]  /*42e0*/  @!P0 IADD3.X R26, R136.reuse, UR32, R7, P1, !PT ;  /* 0x00000020881a8c10 */ /* 0x040fe20008ffe407 */
[----:B------:R-:W-:Y:S01]  /*42f0*/  USHF.R.S32.HI UR29, URZ, 0x1f, UR28 ;  /* 0x0000001f3f1d7899 */ /* 0x000fe2000801141c */
[C---:B------:R-:W-:Y:S01]  /*4300*/  @!P0 IADD3 R23, P1, R73.reuse, R8, RZ ;  /* 0x0000000849178210 */ /* 0x040fe20007f3e0ff */
[----:B------:R-:W-:Y:S01]  /*4310*/  UIADD3 UR27, UP0, UR28, UR30, URZ ;  /* 0x0000001e1c1b7290 */ /* 0x000fe2000ff1e03f */
[----:B------:R-:W-:Y:S01]  /*4320*/  LDS.U16 R29, [R72+0xc] ;  /* 0x00000c00481d7984 */ /* 0x000fe20000000400 */
[----:B------:R-:W-:Y:S01]  /*4330*/  MOV R7, UR26 ;  /* 0x0000001a00077c02 */ /* 0x000fe20008000f00 */
[----:B------:R-:W-:Y:S01]  /*4340*/  UIADD3.X UR16, UR29, UR33, UR17, UP1, !UPT ;  /* 0x000000211d107290 */ /* 0x000fe20008ffe411 */
[----:B------:R-:W-:Y:S01]  /*4350*/  @!P0 IADD3.X R24, R136, UR33, R9, P1, !PT ;  /* 0x0000002188188c10 */ /* 0x000fe20008ffe409 */
[----:B------:R-:W-:Y:S01]  /*4360*/  UIADD3.X UR30, UR29, UR32, UR31, UP0, !UPT ;  /* 0x000000201d1e7290 */ /* 0x000fe200087fe41f */
[----:B------:R-:W-:Y:S01]  /*4370*/  LEA R20, P1, R73, c[0x0][0x268], 0x1 ;  /* 0x00009a0049147a11 */ /* 0x000fe200078208ff */
[----:B------:R-:W-:Y:S01]  /*4380*/  LDS.U16 R88, [R72+0x18] ;  /* 0x0000180048587984 */ /* 0x000fe20000000400 */
[----:B------:R-:W-:-:S02]  /*4390*/  MOV R21, UR27 ;  /* 0x0000001b00157c02 */ /* 0x000fc40008000f00 */
[----:B------:R-:W-:Y:S01]  /*43a0*/  LEA R6, P4, R7, R6, 0x1 ;  /* 0x0000000607067211 */ /* 0x000fe200078808ff */
[----:B------:R-:W-:Y:S01]  /*43b0*/  LDS.U16 R87, [R72+0x1a] ;  /* 0x00001a0048577984 */ /* 0x000fe20000000400 */
[C-C-:B------:R-:W-:Y:S02]  /*43c0*/  LEA.HI.X R7, R73.reuse, c[0x0][0x25c], R136.reuse, 0x1, P2 ;  /* 0x0000970049077a11 */ /* 0x140fe400010f0c88 */
[----:B------:R-:W-:Y:S01]  /*43d0*/  LEA.HI.X R9, R73, c[0x0][0x26c], R136, 0x1, P1 ;  /* 0x00009b0049097a11 */ /* 0x000fe200008f0c88 */
[----:B------:R-:W-:Y:S01]  /*43e0*/  LDS.U16 R86, [R72+0x1c] ;  /* 0x00001c0048567984 */ /* 0x000fe20000000400 */
[----:B------:R-:W-:Y:S02]  /*43f0*/  MOV R30, UR26 ;  /* 0x0000001a001e7c02 */ /* 0x000fe40008000f00 */
[----:B------:R-:W-:Y:S01]  /*4400*/  LEA R20, P2, R21, R20, 0x1 ;  /* 0x0000001415147211 */ /* 0x000fe200078408ff */
[----:B------:R-:W-:Y:S01]  /*4410*/  LDS.U16 R85, [R72+0x1e] ;  /* 0x00001e0048557984 */ /* 0x000fe20000000400 */
[----:B------:R-:W-:-:S02]  /*4420*/  MOV R28, UR30 ;  /* 0x0000001e001c7c02 */ /* 0x000fc40008000f00 */
[----:B------:R-:W-:Y:S02]  /*4430*/  PRMT R41, RZ, 0x7610, R41 ;  /* 0x00007610ff297816 */ /* 0x000fe40000000029 */
[----:B------:R-:W-:Y:S02]  /*4440*/  PRMT R78, RZ, 0x7610, R78 ;  /* 0x00007610ff4e7816 */ /* 0x000fe4000000004e */
[----:B------:R-:W-:Y:S02]  /*4450*/  PRMT R79, RZ, 0x7610, R79 ;  /* 0x00007610ff4f7816 */ /* 0x000fe4000000004f */
[----:B------:R-:W-:Y:S02]  /*4460*/  ISETP.GE.AND P5, PT, R14, UR7, PT ;  /* 0x000000070e007c0c */ /* 0x000fe4000bfa6270 */
[----:B------:R-:W-:Y:S02]  /*4470*/  ISETP.GE.AND P6, PT, R15, UR7, PT ;  /* 0x000000070f007c0c */ /* 0x000fe4000bfc6270 */
[----:B------:R-:W-:-:S02]  /*4480*/  PRMT R80, RZ, 0x7610, R80 ;  /* 0x00007610ff507816 */ /* 0x000fc40000000050 */
[----:B------:R-:W-:Y:S02]  /*4490*/  PRMT R42, RZ, 0x7610, R42 ;  /* 0x00007610ff2a7816 */ /* 0x000fe4000000002a */
[----:B------:R-:W-:Y:S02]  /*44a0*/  PRMT R40, RZ, 0x7610, R40 ;  /* 0x00007610ff287816 */ /* 0x000fe40000000028 */
[----:B------:R-:W-:Y:S02]  /*44b0*/  PRMT R43, RZ, 0x7610, R43 ;  /* 0x00007610ff2b7816 */ /* 0x000fe4000000002b */
[----:B------:R-:W-:Y:S02]  /*44c0*/  PRMT R77, RZ, 0x7610, R77 ;  /* 0x00007610ff4d7816 */ /* 0x000fe4000000004d */
[----:B------:R-:W-:Y:S02]  /*44d0*/  @!P0 LEA R22, P3, R23, c[0x0][0x258], 0x1 ;  /* 0x0000960017168a11 */ /* 0x000fe400078608ff */
[----:B------:R-:W-:-:S02]  /*44e0*/  PRMT R76, RZ, 0x7610, R76 ;  /* 0x00007610ff4c7816 */ /* 0x000fc4000000004c */
[----:B------:R-:W-:Y:S02]  /*44f0*/  PRMT R81, RZ, 0x7610, R81 ;  /* 0x00007610ff517816 */ /* 0x000fe40000000051 */
[----:B------:R-:W-:Y:S02]  /*4500*/  MOV R27, UR16 ;  /* 0x00000010001b7c02 */ /* 0x000fe40008000f00 */
[----:B------:R-:W-:Y:S02]  /*4510*/  PRMT R83, RZ, 0x7610, R83 ;  /* 0x00007610ff537816 */ /* 0x000fe40000000053 */
[----:B------:R-:W-:Y:S02]  /*4520*/  PRMT R82, RZ, 0x7610, R82 ;  /* 0x00007610ff527816 */ /* 0x000fe40000000052 */
[----:B------:R-:W-:Y:S02]  /*4530*/  PRMT R89, RZ, 0x7610, R89 ;  /* 0x00007610ff597816 */ /* 0x000fe40000000059 */
[----:B------:R-:W-:-:S02]  /*4540*/  @!P0 LEA R8, P1, R25, c[0x0][0x268], 0x1 ;  /* 0x00009a0019088a11 */ /* 0x000fc400078208ff */
        /* <DEDUP_REMOVED lines=8> */
[----:B0-----:R-:W-:Y:S01]  /*45d0*/  HADD2.F32 R34, -RZ, R34.H0_H0 ;  /* 0x20000022ff227230 */ /* 0x001fe20000004100 */
[----:B------:R-:W-:Y:S01]  /*45e0*/  LEA.HI.X R21, R21, R9, R28, 0x1, P2 ;  /* 0x0000000915157211 */ /* 0x000fe200010f0c1c */
[----:B-1----:R-:W-:Y:S01]  /*45f0*/  HADD2.F32 R33, -RZ, R33.H0_H0 ;  /* 0x20000021ff217230 */ /* 0x002fe20000004100 */
[----:B------:R-:W-:Y:S01]  /*4600*/  LEA.HI.X R7, R30, R7, R27, 0x1, P4 ;  /* 0x000000071e077211 */ /* 0x000fe200020f0c1b */
[----:B------:R-:W-:Y:S01]  /*4610*/  LDS.U16 R28, [R72+0xe] ;  /* 0x00000e00481c7984 */ /* 0x000fe20000000400 */
[----:B------:R-:W-:Y:S01]  /*4620*/  @!P0 LEA.HI.X R9, R25, c[0x0][0x26c], R26, 0x1, P1 ;  /* 0x00009b0019098a11 */ /* 0x000fe200008f0c1a */
[----:B------:R-:W-:Y:S01]  /*4630*/  HADD2.F32 R102, -RZ, R102.H0_H0 ;  /* 0x20000066ff667230 */ /* 0x000fe20000004100 */
[----:B------:R-:W-:Y:S01]  /*4640*/  @!P0 LEA.HI.X R23, R23, c[0x0][0x25c], R24, 0x1, P3 ;  /* 0x0000970017178a11 */ /* 0x000fe200018f0c18 */
[----:B------:R-:W-:Y:S01]  /*4650*/  LDS.U16 R30, [R72+0xa] ;  /* 0x00000a00481e7984 */ /* 0x000fe20000000400 */
[----:B--2---:R-:W-:Y:S01]  /*4660*/  HADD2.F32 R32, -RZ, R32.H0_H0 ;  /* 0x20000020ff207230 */ /* 0x004fe20000004100 */
[----:B------:R-:W-:-:S02]  /*4670*/  ULDC.64 UR30, c[0x0][0x2e8] ;  /* 0x0000ba00001e7ab9 */ /* 0x000fc40000000a00 */
[----:B------:R-:W-:Y:S04]  /*4680*/  LDS.U16 R27, [R72+0x10] ;  /* 0x00001000481b7984 */ /* 0x000fe80000000400 */
[----:B------:R-:W-:Y:S04]  /*4690*/  LDS.U16 R26, [R72+0x12] ;  /* 0x00001200481a7984 */ /* 0x000fe80000000400 */
[----:B------:R-:W-:Y:S04]  /*46a0*/  LDS.U16 R25, [R72+0x14] ;  /* 0x0000140048197984 */ /* 0x000fe80000000400 */
[----:B------:R-:W-:Y:S04]  /*46b0*/  LDS.U16 R24, [R72+0x16] ;  /* 0x0000160048187984 */ /* 0x000fe80000000400 */
[----:B------:R-:W-:Y:S01]  /*46c0*/  BAR.SYNC.DEFER_BLOCKING 0x0 ;  /* 0x0000000000007b1d */ /* 0x000fe20000010000 */
[----:B------:R-:W-:-:S13]  /*46d0*/  ISETP.GE.AND P1, PT, R18, UR7, PT ;  /* 0x0000000712007c0c */ /* 0x000fda000bf26270 */
[----:B------:R0:W2:Y:S01]  /*46e0*/  @!P1 LDG.E.U16 R41, [R20.64+-0xf80] ;  /* 0xfff0802214299981 */ /* 0x0000a2000c1e1500 */
[----:B------:R-:W-:Y:S02]  /*46f0*/  ISETP.GE.AND P1, PT, R13, UR7, PT ;  /* 0x000000070d007c0c */ /* 0x000fe4000bf26270 */
[----:B------:R-:W-:Y:S01]  /*4700*/  ISETP.GE.AND P2, PT, R16, UR7, PT ;  /* 0x0000000710007c0c */ /* 0x000fe2000bf46270 */
[----:B------:R1:W3:Y:S01]  /*4710*/  @!P0 LDG.E.U16 R35, [R8.64] ;  /* 0x0000002208238981 */ /* 0x0002e2000c1e1500 */
[----:B------:R-:W-:Y:S02]  /*4720*/  ISETP.GE.AND P3, PT, R19, UR7, PT ;  /* 0x0000000713007c0c */ /* 0x000fe4000bf66270 */
[----:B------:R-:W-:Y:S01]  /*4730*/  ISETP.GE.AND P4, PT, R17, UR7, PT ;  /* 0x0000000711007c0c */ /* 0x000fe2000bf86270 */
[----:B------:R0:W4:Y:S04]  /*4740*/  @!P5 LDG.E.U16 R77, [R20.64+-0xe80] ;  /* 0xfff18022144dd981 */ /* 0x000128000c1e1500 */
[----:B------:R0:W5:Y:S04]  /*4750*/  @!P6 LDG.E.U16 R76, [R20.64+-0xec0] ;  /* 0xfff14022144ce981 */ /* 0x000168000c1e1500 */
[----:B------:R0:W2:Y:S01]  /*4760*/  @!P1 LDG.E.U16 R78, [R20.64+-0xe40] ;  /* 0xfff1c022144e9981 */ /* 0x0000a2000c1e1500 */
[----:B------:R-:W-:-:S02]  /*4770*/  ISETP.GE.AND P1, PT, R12, UR7, PT ;  /* 0x000000070c007c0c */ /* 0x000fc4000bf26270 */
[----:B-1----:R-:W-:Y:S01]  /*4780*/  PRMT R8, RZ, 0x7610, R8 ;  /* 0x00007610ff087816 */ /* 0x002fe20000000008 */
[----:B------:R0:W2:Y:S04]  /*4790*/  @!P2 LDG.E.U16 R42, [R20.64+-0xf00] ;  /* 0xfff10022142aa981 */ /* 0x0000a8000c1e1500 */
[----:B------:R0:W2:Y:S04]  /*47a0*/  @!P3 LDG.E.U16 R40, [R20.64+-0xfc0] ;  /* 0xfff040221428b981 */ /* 0x0000a8000c1e1500 */
[----:B------:R0:W4:Y:S04]  /*47b0*/  @!P4 LDG.E.U16 R43, [R20.64+-0xf40] ;  /* 0xfff0c022142bc981 */ /* 0x000128000c1e1500 */
[----:B------:R0:W4:Y:S01]  /*47c0*/  @!P1 LDG.E.U16 R79, [R20.64+-0xe00] ;  /* 0xfff20022144f9981 */ /* 0x000122000c1e1500 */
[----:B------:R-:W-:-:S02]  /*47d0*/  ISETP.GE.AND P1, PT, R11, UR7, PT ;  /* 0x000000070b007c0c */ /* 0x000fc4000bf26270 */
[----:B------:R-:W-:Y:S02]  /*47e0*/  ISETP.GE.AND P2, PT, R5, UR7, PT ;  /* 0x0000000705007c0c */ /* 0x000fe4000bf46270 */
[----:B------:R-:W-:Y:S02]  /*47f0*/  ISETP.GE.AND P3, PT, R4, UR7, PT ;  /* 0x0000000704007c0c */ /* 0x000fe4000bf66270 */
[----:B------:R-:W-:Y:S02]  /*4800*/  ISETP.GE.AND P4, PT, R3, UR7, PT ;  /* 0x0000000703007c0c */ /* 0x000fe4000bf86270 */
[----:B------:R-:W-:-:S05]  /*4810*/  ISETP.GE.AND P5, PT, R2, UR7, PT ;  /* 0x0000000702007c0c */ /* 0x000fca000bfa6270 */
[----:B------:R0:W5:Y:S01]  /*4820*/  @!P1 LDG.E.U16 R80, [R20.64+-0xdc0] ;  /* 0xfff2402214509981 */ /* 0x000162000c1e1500 */
[----:B------:R-:W-:Y:S02]  /*4830*/  ISETP.GE.AND P1, PT, R10, UR7, PT ;  /* 0x000000070a007c0c */ /* 0x000fe4000bf26270 */
[----:B------:R-:W-:Y:S01]  /*4840*/  ISETP.GE.AND P6, PT, R0, UR7, PT ;  /* 0x0000000700007c0c */ /* 0x000fe2000bfc6270 */
[----:B------:R0:W5:Y:S04]  /*4850*/  @!P2 LDG.E.U16 R8, [R20.64+-0xd40] ;  /* 0xfff2c0221408a981 */ /* 0x000168000c1e1500 */
[----:B------:R0:W5:Y:S04]  /*4860*/  @!P3 LDG.E.U16 R83, [R20.64+-0xd00] ;  /* 0xfff300221453b981 */ /* 0x000168000c1e1500 */
[----:B------:R0:W5:Y:S04]  /*4870*/  @!P4 LDG.E.U16 R82, [R20.64+-0xcc0] ;  /* 0xfff340221452c981 */ /* 0x000168000c1e1500 */
[----:B------:R0:W5:Y:S04]  /*4880*/  @!P1 LDG.E.U16 R81, [R20.64+-0xd80] ;  /* 0xfff2802214519981 */ /* 0x000168000c1e1500 */
[----:B------:R0:W5:Y:S04]  /*4890*/  @!P5 LDG.E.U16 R89, [R20.64+-0xc80] ;  /* 0xfff380221459d981 */ /* 0x000168000c1e1500 */
[----:B------:R0:W5:Y:S01]  /*48a0*/  @!P6 LDG.E.U16 R84, [R20.64+-0xc40] ;  /* 0xfff3c0221454e981 */ /* 0x000162000c1e1500 */
[----:B------:R-:W-:-:S02]  /*48b0*/  PRMT R9, RZ, 0x7610, R9 ;  /* 0x00007610ff097816 */ /* 0x000fc40000000009 */
[----:B------:R-:W-:Y:S02]  /*48c0*/  P2R R103, PR, RZ, 0x2 ;  /* 0x00000002ff677803 */ /* 0x000fe40000000000 */
[----:B------:R-:W-:Y:S02]  /*48d0*/  ISETP.GE.AND P1, PT, R19, UR7, PT ;  /* 0x0000000713007c0c */ /* 0x000fe4000bf26270 */
[----:B0-----:R-:W-:Y:S01]  /*48e0*/  PRMT R20, RZ, 0x7610, R20 ;  /* 0x00007610ff147816 */ /* 0x001fe20000000014 */
[----:B---3--:R-:W-:Y:S04]  /*48f0*/  STS.U16 [R162], R35 ;  /* 0x00000023a2007388 */ /* 0x008fe80000000400 */
[----:B--2---:R-:W-:Y:S04]  /*4900*/  STS.U16 [R161+0x40], R40 ;  /* 0x00004028a1007388 */ /* 0x004fe80000000400 */
[----:B------:R-:W-:Y:S04]  /*4910*/  STS.U16 [R160+0x80], R41 ;  /* 0x00008029a0007388 */ /* 0x000fe80000000400 */
[----:B----4-:R-:W-:Y:S04]  /*4920*/  STS.U16 [R158+0xc0], R43 ;  /* 0x0000c02b9e007388 */ /* 0x010fe80000000400 */
[----:B------:R-:W-:Y:S04]  /*4930*/  STS.U16 [R157+0x100], R42 ;  /* 0x0001002a9d007388 */ /* 0x000fe80000000400 */
[----:B-----5:R-:W-:Y:S04]  /*4940*/  STS.U16 [R155+0x140], R76 ;  /* 0x0001404c9b007388 */ /* 0x020fe80000000400 */
        /* <DEDUP_REMOVED lines=9> */
[----:B------:R1:W-:Y:S01]  /*49e0*/  STS.U16 [R145+0x3c0], R84 ;  /* 0x0003c05491007388 */ /* 0x0003e20000000400 */
[----:B------:R-:W-:-:S06]  /*49f0*/  NOP ;  /* 0x0000000000007918 */ /* 0x000fcc0000000000 */
[----:B------:R-:W-:Y:S04]  /*4a00*/  LDS.U16 R21, [R72] ;  /* 0x0000000048157984 */ /* 0x000fe80000000400 */
[----:B------:R-:W-:Y:S04]  /*4a10*/  LDS.U16 R40, [R72+0x2] ;  /* 0x0000020048287984 */ /* 0x000fe80000000400 */
[----:B------:R-:W2:Y:S04]  /*4a20*/  LDS.U16 R90, [R72+0x4] ;  /* 0x00000400485a7984 */ /* 0x000ea80000000400 */
[----:B------:R-:W3:Y:S04]  /*4a30*/  LDS.U16 R91, [R72+0x6] ;  /* 0x00000600485b7984 */ /* 0x000ee80000000400 */
[----:B------:R-:W4:Y:S04]  /*4a40*/  LDS.U16 R92, [R72+0x8] ;  /* 0x00000800485c7984 */ /* 0x000f280000000400 */
[----:B------:R-:W2:Y:S04]  /*4a50*/  LDS.U16 R93, [R72+0xa] ;  /* 0x00000a00485d7984 */ /* 0x000ea80000000400 */
[----:B------:R-:W-:Y:S04]  /*4a60*/  LDS.U16 R101, [R72+0xc] ;  /* 0x00000c0048657984 */ /* 0x000fe80000000400 */
[----:B------:R-:W0:Y:S04]  /*4a70*/  LDS.U16 R100, [R72+0xe] ;  /* 0x00000e0048647984 */ /* 0x000e280000000400 */
[----:B------:R-:W-:Y:S04]  /*4a80*/  LDS.U16 R99, [R72+0x10] ;  /* 0x0000100048637984 */ /* 0x000fe80000000400 */
[----:B------:R-:W0:Y:S04]  /*4a90*/  LDS.U16 R98, [R72+0x12] ;  /* 0x0000120048627984 */ /* 0x000e280000000400 */
[----:B------:R-:W0:Y:S04]  /*4aa0*/  LDS.U16 R97, [R72+0x14] ;  /* 0x0000140048617984 */ /* 0x000e280000000400 */
[----:B------:R-:W0:Y:S04]  /*4ab0*/  LDS.U16 R96, [R72+0x16] ;  /* 0x0000160048607984 */ /* 0x000e280000000400 */
[----:B------:R-:W0:Y:S04]  /*4ac0*/  LDS.U16 R95, [R72+0x18] ;  /* 0x00001800485f7984 */ /* 0x000e280000000400 */
[----:B------:R-:W0:Y:S04]  /*4ad0*/  LDS.U16 R94, [R72+0x1a] ;  /* 0x00001a00485e7984 */ /* 0x000e280000000400 */
[----:B------:R-:W-:Y:S04]  /*4ae0*/  LDS.U16 R35, [R72+0x1c] ;  /* 0x00001c0048237984 */ /* 0x000fe80000000400 */
[----:B------:R-:W-:Y:S04]  /*4af0*/  LDS.U16 R107, [R72+0x1e] ;  /* 0x00001e00486b7984 */ /* 0x000fe80000000400 */
[----:B------:R-:W-:Y:S06]  /*4b00*/  BAR.SYNC.DEFER_BLOCKING 0x0 ;  /* 0x0000000000007b1d */ /* 0x000fec0000010000 */
[----:B------:R1:W5:Y:S01]  /*4b10*/  @!P0 LDG.E.U16 R9, [R22.64] ;  /* 0x0000002216098981 */ /* 0x000362000c1e1500 */
[----:B------:R-:W-:-:S03]  /*4b20*/  ISETP.GE.AND P0, PT, R18, UR7, PT ;  /* 0x0000000712007c0c */ /* 0x000fc6000bf06270 */
[----:B------:R1:W5:Y:S01]  /*4b30*/  @!P1 LDG.E.U16 R108, [R6.64+-0xfc0] ;  /* 0xfff04022066c9981 */ /* 0x000362000c1e1500 */
[----:B------:R-:W-:Y:S02]  /*4b40*/  ISETP.GE.AND P1, PT, R17, UR7, PT ;  /* 0x0000000711007c0c */ /* 0x000fe4000bf26270 */
[----:B0-----:R-:W-:Y:S01]  /*4b50*/  PRMT R8, RZ, 0x7610, R8 ;  /* 0x00007610ff087816 */ /* 0x001fe20000000008 */
[----:B------:R0:W5:Y:S06]  /*4b60*/  @!P4 LDG.E.U16 R20, [R6.64+-0xcc0] ;  /* 0xfff340220614c981 */ /* 0x00016c000c1e1500 */
[----:B------:R0:W5:Y:S01]  /*4b70*/  @!P0 LDG.E.U16 R111, [R6.64+-0xf80] ;  /* 0xfff08022066f8981 */ /* 0x000162000c1e1500 */
[----:B------:R-:W-:-:S03]  /*4b80*/  ISETP.GE.AND P0, PT, R16, UR7, PT ;  /* 0x0000000710007c0c */ /* 0x000fc6000bf06270 */
[----:B------:R0:W5:Y:S01]  /*4b90*/  @!P1 LDG.E.U16 R113, [R6.64+-0xf40] ;  /* 0xfff0c02206719981 */ /* 0x000162000c1e1500 */
[----:B------:R-:W-:-:S09]  /*4ba0*/  ISETP.GE.AND P1, PT, R15, UR7, PT ;  /* 0x000000070f007c0c */ /* 0x000fd2000bf26270 */
[----:B------:R0:W5:Y:S01]  /*4bb0*/  @!P0 LDG.E.U16 R110, [R6.64+-0xf00] ;  /* 0xfff10022066e8981 */ /* 0x000162000c1e1500 */
[----:B------:R-:W-:-:S03]  /*4bc0*/  ISETP.GE.AND P0, PT, R14, UR7, PT ;  /* 0x000000070e007c0c */ /* 0x000fc6000bf06270 */
[----:B------:R0:W5:Y:S01]  /*4bd0*/  @!P1 LDG.E.U16 R8, [R6.64+-0xec0] ;  /* 0xfff1402206089981 */ /* 0x000162000c1e1500 */
[----:B------:R-:W-:-:S09]  /*4be0*/  ISETP.GE.AND P1, PT, R13, UR7, PT ;  /* 0x000000070d007c0c */ /* 0x000fd2000bf26270 */
[----:B------:R0:W5:Y:S01]  /*4bf0*/  @!P0 LDG.E.U16 R109, [R6.64+-0xe80] ;  /* 0xfff18022066d8981 */ /* 0x000162000c1e1500 */
[----:B------:R-:W-:-:S03]  /*4c00*/  ISETP.GE.AND P0, PT, R12, UR7, PT ;  /* 0x000000070c007c0c */ /* 0x000fc6000bf06270 */
[----:B------:R0:W5:Y:S01]  /*4c10*/  @!P1 LDG.E.U16 R104, [R6.64+-0xe40] ;  /* 0xfff1c02206689981 */ /* 0x000162000c1e1500 */
[----:B------:R-:W-:-:S09]  /*4c20*/  ISETP.NE.AND P1, PT, R103, RZ, PT ;  /* 0x000000ff6700720c */ /* 0x000fd20003f25270 */
[----:B------:R0:W5:Y:S01]  /*4c30*/  @!P0 LDG.E.U16 R105, [R6.64+-0xe00] ;  /* 0xfff2002206698981 */ /* 0x000162000c1e1500 */
[----:B------:R-:W-:Y:S02]  /*4c40*/  ISETP.GE.AND P0, PT, R11, UR7, PT ;  /* 0x000000070b007c0c */ /* 0x000fe4000bf06270 */
[----:B-1----:R-:W-:Y:S02]  /*4c50*/  PRMT R84, RZ, 0x7610, R84 ;  /* 0x00007610ff547816 */ /* 0x002fe40000000054 */
[----:B------:R-:W-:Y:S02]  /*4c60*/  PRMT R43, RZ, 0x7610, R43 ;  /* 0x00007610ff2b7816 */ /* 0x000fe4000000002b */
[----:B------:R-:W-:Y:S02]  /*4c70*/  PRMT R78, RZ, 0x7610, R78 ;  /* 0x00007610ff4e7816 */ /* 0x000fe4000000004e */
[----:B------:R-:W-:Y:S02]  /*4c80*/  PRMT R79, RZ, 0x7610, R79 ;  /* 0x00007610ff4f7816 */ /* 0x000fe4000000004f */
[----:B------:R-:W-:Y:S01]  /*4c90*/  PRMT R77, RZ, 0x7610, R77 ;  /* 0x00007610ff4d7816 */ /* 0x000fe2000000004d */
[----:B------:R0:W5:Y:S01]  /*4ca0*/  @!P1 LDG.E.U16 R43, [R6.64+-0xd80] ;  /* 0xfff28022062b9981 */ /* 0x000162000c1e1500 */
[----:B------:R-:W-:-:S03]  /*4cb0*/  PRMT R76, RZ, 0x7610, R76 ;  /* 0x00007610ff4c7816 */ /* 0x000fc6000000004c */
[----:B------:R0:W5:Y:S04]  /*4cc0*/  @!P0 LDG.E.U16 R84, [R6.64+-0xdc0] ;  /* 0xfff2402206548981 */ /* 0x000168000c1e1500 */
[----:B------:R0:W5:Y:S04]  /*4cd0*/  @!P2 LDG.E.U16 R78, [R6.64+-0xd40] ;  /* 0xfff2c022064ea981 */ /* 0x000168000c1e1500 */
[----:B------:R0:W5:Y:S04]  /*4ce0*/  @!P3 LDG.E.U16 R79, [R6.64+-0xd00] ;  /* 0xfff30022064fb981 */ /* 0x000168000c1e1500 */
[----:B------:R0:W5:Y:S04]  /*4cf0*/  @!P5 LDG.E.U16 R77, [R6.64+-0xc80] ;  /* 0xfff38022064dd981 */ /* 0x000168000c1e1500 */
[----:B------:R0:W5:Y:S01]  /*4d00*/  @!P6 LDG.E.U16 R76, [R6.64+-0xc40] ;  /* 0xfff3c022064ce981 */ /* 0x000162000c1e1500 */
[----:B--2---:R-:W-:-:S02]  /*4d10*/  HADD2.F32 R90, -RZ, R90.H0_H0 ;  /* 0x2000005aff5a7230 */ /* 0x004fc40000004100 */
[----:B------:R-:W-:-:S03]  /*4d20*/  HADD2.F32 R89, -RZ, R40.H0_H0 ;  /* 0x20000028ff597230 */ /* 0x000fc60000004100 */
[----:B------:R-:W-:Y:S02]  /*4d30*/  FMUL.FTZ R80, R90, -1.4426950216293334961 ;  /* 0xbfb8aa3b5a507820 */ /* 0x000fe40000410000 */
[----:B------:R-:W-:Y:S01]  /*4d40*/  FMUL.FTZ R103, R89, -1.4426950216293334961 ;  /* 0xbfb8aa3b59677820 */ /* 0x000fe20000410000 */
[----:B------:R-:W-:Y:S02]  /*4d50*/  HADD2.F32 R21, -RZ, R21.H0_H0 ;  /* 0x20000015ff157230 */ /* 0x000fe40000004100 */
[----:B---3--:R-:W-:Y:S01]  /*4d60*/  HADD2.F32 R91, -RZ, R91.H0_H0 ;  /* 0x2000005bff5b7230 */ /* 0x008fe20000004100 */
[----:B------:R-:W1:Y:S01]  /*4d70*/  MUFU.EX2 R80, R80 ;  /* 0x0000005000507308 */ /* 0x000e620000000800 */
[----:B----4-:R-:W-:Y:S01]  /*4d80*/  HADD2.F32 R92, -RZ, R92.H0_H0 ;  /* 0x2000005cff5c7230 */ /* 0x010fe20000004100 */
[----:B------:R-:W-:Y:S02]  /*4d90*/  FMUL.FTZ R106, R21, -1.4426950216293334961 ;  /* 0xbfb8aa3b156a7820 */ /* 0x000fe40000410000 */
[----:B------:R-:W-:-:S04]  /*4da0*/  FMUL.FTZ R81, R91, -1.4426950216293334961 ;  /* 0xbfb8aa3b5b517820 */ /* 0x000fc80000410000 */
[----:B------:R-:W2:Y:S01]  /*4db0*/  MUFU.EX2 R103, R103 ;  /* 0x0000006700677308 */ /* 0x000ea20000000800 */
[----:B------:R-:W-:Y:S01]  /*4dc0*/  FMUL.FTZ R82, R92, -1.4426950216293334961 ;  /* 0xbfb8aa3b5c527820 */ /* 0x000fe20000410000 */
[----:B------:R-:W-:-:S06]  /*4dd0*/  HADD2.F32 R93, -RZ, R93.H0_H0 ;  /* 0x2000005dff5d7230 */ /* 0x000fcc0000004100 */
[----:B------:R-:W-:Y:S01]  /*4de0*/  MUFU.EX2 R106, R106 ;  /* 0x0000006a006a7308 */ /* 0x000fe20000000800 */
[----:B------:R-:W-:Y:S01]  /*4df0*/  FMUL.FTZ R83, R93, -1.4426950216293334961 ;  /* 0xbfb8aa3b5d537820 */ /* 0x000fe20000410000 */
[----:B------:R-:W-:Y:S01]  /*4e00*/  HADD2.F32 R100, -RZ, R100.H0_H0 ;  /* 0x20000064ff647230 */ /* 0x000fe20000004100 */
[----:B-1----:R-:W-:-:S05]  /*4e10*/  FADD.FTZ R133, R80, 1 ;  /* 0x3f80000050857421 */ /* 0x002fca0000010000 */
[----:B------:R-:W1:Y:S01]  /*4e20*/  MUFU.EX2 R81, R81 ;  /* 0x0000005100517308 */ /* 0x000e620000000800 */
[----:B--2---:R-:W-:-:S07]  /*4e30*/  FADD.FTZ R103, R103, 1 ;  /* 0x3f80000067677421 */ /* 0x004fce0000010000 */
[----:B------:R-:W2:Y:S01]  /*4e40*/  MUFU.EX2 R82, R82 ;  /* 0x0000005200527308 */ /* 0x000ea20000000800 */
[----:B------:R-:W-:Y:S01]  /*4e50*/  HADD2.F32 R101, -RZ, R101.H0_H0 ;  /* 0x20000065ff657230 */ /* 0x000fe20000004100 */
[----:B0-----:R-:W-:-:S06]  /*4e60*/  FMUL.FTZ R7, R100, -1.4426950216293334961 ;  /* 0xbfb8aa3b64077820 */ /* 0x001fcc0000410000 */
[----:B------:R-:W-:Y:S01]  /*4e70*/  MUFU.RCP R134, R103 ;  /* 0x0000006700867308 */ /* 0x000fe20000001000 */
[----:B------:R-:W-:Y:S02]  /*4e80*/  FMUL.FTZ R6, R101, -1.4426950216293334961 ;  /* 0xbfb8aa3b65067820 */ /* 0x000fe40000410000 */
[----:B-1----:R-:W-:-:S05]  /*4e90*/  FADD.FTZ R81, R81, 1 ;  /* 0x3f80000051517421 */ /* 0x002fca0000010000 */
[----:B------:R-:W0:Y:S01]  /*4ea0*/  MUFU.EX2 R83, R83 ;  /* 0x0000005300537308 */ /* 0x000e220000000800 */
[----:B--2---:R-:W-:-:S07]  /*4eb0*/  FADD.FTZ R82, R82, 1 ;  /* 0x3f80000052527421 */ /* 0x004fce0000010000 */
[----:B------:R-:W-:Y:S08]  /*4ec0*/  MUFU.RCP R133, R133 ;  /* 0x0000008500857308 */ /* 0x000ff00000001000 */
[----:B------:R-:W-:Y:S01]  /*4ed0*/  MUFU.EX2 R7, R7 ;  /* 0x0000000700077308 */ /* 0x000fe20000000800 */
[----:B0-----:R-:W-:-:S07]  /*4ee0*/  FADD.FTZ R83, R83, 1 ;  /* 0x3f80000053537421 */ /* 0x001fce0000010000 */
[----:B------:R-:W0:Y:S08]  /*4ef0*/  MUFU.EX2 R6, R6 ;  /* 0x0000000600067308 */ /* 0x000e300000000800 */
[----:B------:R-:W-:Y:S08]  /*4f00*/  MUFU.RCP R132, R81 ;  /* 0x0000005100847308 */ /* 0x000ff00000001000 */
[----:B------:R-:W-:Y:S01]  /*4f10*/  MUFU.RCP R131, R82 ;  /* 0x0000005200837308 */ /* 0x000fe20000001000 */
[----:B------:R-:W-:Y:S01]  /*4f20*/  HADD2.F32 R98, -RZ, R98.H0_H0 ;  /* 0x20000062ff627230 */ /* 0x000fe20000004100 */
[----:B0-----:R-:W-:-:S06]  /*4f30*/  FADD.FTZ R103, R6, 1 ;  /* 0x3f80000006677421 */ /* 0x001fcc0000010000 */
[----:B------:R-:W-:Y:S01]  /*4f40*/  MUFU.RCP R130, R83 ;  /* 0x0000005300827308 */ /* 0x000fe20000001000 */
[----:B------:R-:W-:Y:S01]  /*4f50*/  HADD2.F32 R99, -RZ, R99.H0_H0 ;  /* 0x20000063ff637230 */ /* 0x000fe20000004100 */
[----:B------:R-:W-:-:S04]  /*4f60*/  FMUL.FTZ R23, R98, -1.4426950216293334961 ;  /* 0xbfb8aa3b62177820 */ /* 0x000fc80000410000 */
[----:B------:R-:W-:Y:S02]  /*4f70*/  FMUL.FTZ R22, R99, -1.4426950216293334961 ;  /* 0xbfb8aa3b63167820 */ /* 0x000fe40000410000 */
[----:B------:R-:W0:Y:S01]  /*4f80*/  MUFU.EX2 R23, R23 ;  /* 0x0000001700177308 */ /* 0x000e220000000800 */
[----:B------:R-:W-:-:S07]  /*4f90*/  HADD2.F32 R97, -RZ, R97.H0_H0 ;  /* 0x20000061ff617230 */ /* 0x000fce0000004100 */
[----:B------:R-:W-:Y:S01]  /*4fa0*/  MUFU.EX2 R22, R22 ;  /* 0x0000001600167308 */ /* 0x000fe20000000800 */
        /* <DEDUP_REMOVED lines=13> */
[----:B------:R2:W-:Y:S04]  /*5080*/  STS.U16 [R147+0x340], R20 ;  /* 0x0003401493007388 */ /* 0x0005e80000000400 */
[----:B------:R-:W-:Y:S04]  /*5090*/  STS.U16 [R146+0x380], R77 ;  /* 0x0003804d92007388 */ /* 0x000fe80000000400 */
[----:B------:R-:W-:Y:S01]  /*50a0*/  STS.U16 [R145+0x3c0], R76 ;  /* 0x0003c04c91007388 */ /* 0x000fe20000000400 */
[----:B------:R-:W-:-:S06]  /*50b0*/  NOP ;  /* 0x0000000000007918 */ /* 0x000fcc0000000000 */
[----:B------:R-:W3:Y:S04]  /*50c0*/  LDS.U16 R43, [R72+0x2] ;  /* 0x00000200482b7984 */ /* 0x000ee80000000400 */
[----:B------:R-:W4:Y:S04]  /*50d0*/  LDS.U16 R105, [R72+0x4] ;  /* 0x0000040048697984 */ /* 0x000f280000000400 */
[----:B------:R-:W5:Y:S01]  /*50e0*/  LDS.U16 R104, [R72] ;  /* 0x0000000048687984 */ /* 0x000f620000000400 */
[----:B-1----:R-:W-:-:S03]  /*50f0*/  FADD.FTZ R84, R106, 1 ;  /* 0x3f8000006a547421 */ /* 0x002fc60000010000 */
[----:B------:R-:W1:Y:S03]  /*5100*/  LDS.U16 R80, [R72+0x6] ;  /* 0x0000060048507984 */ /* 0x000e660000000400 */
[----:B------:R-:W1:Y:S01]  /*5110*/  MUFU.RCP R84, R84 ;  /* 0x0000005400547308 */ /* 0x000e620000001000 */
[----:B------:R-:W1:Y:S01]  /*5120*/  LDS.U16 R78, [R72+0xa] ;  /* 0x00000a00484e7984 */ /* 0x000e620000000400 */
[----:B--2---:R-:W-:-:S03]  /*5130*/  FADD.FTZ R20, -R134, 1 ;  /* 0x3f80000086147421 */ /* 0x004fc60000010100 */
[----:B------:R-:W2:Y:S01]  /*5140*/  LDS.U16 R79, [R72+0x8] ;  /* 0x00000800484f7984 */ /* 0x000ea20000000400 */
[----:B------:R-:W-:Y:S02]  /*5150*/  FADD.FTZ R109, -R133, 1 ;  /* 0x3f800000856d7421 */ /* 0x000fe40000010100 */
[----:B------:R-:W-:Y:S01]  /*5160*/  FFMA.FTZ R20, R89, R20, 1 ;  /* 0x3f80000059147423 */ /* 0x000fe20000010014 */
[----:B------:R-:W-:Y:S01]  /*5170*/  LDS.U16 R110, [R72+0x14] ;  /* 0x00001400486e7984 */ /* 0x000fe20000000400 */
[----:B------:R-:W-:Y:S02]  /*5180*/  FFMA.FTZ R109, R90, R109, 1 ;  /* 0x3f8000005a6d7423 */ /* 0x000fe4000001006d */
[----:B------:R-:W-:Y:S01]  /*5190*/  FMUL.FTZ R42, R97, -1.4426950216293334961 ;  /* 0xbfb8aa3b612a7820 */ /* 0x000fe20000410000 */
[----:B------:R-:W-:Y:S01]  /*51a0*/  HADD2.F32 R30, -RZ, R30.H0_H0 ;  /* 0x2000001eff1e7230 */ /* 0x000fe20000004100 */
[----:B0-----:R-:W-:Y:S01]  /*51b0*/  FADD.FTZ R113, R23, 1 ;  /* 0x3f80000017717421 */ /* 0x001fe20000010000 */
[----:B------:R-:W-:-:S02]  /*51c0*/  HADD2.F32 R96, -RZ, R96.H0_H0 ;  /* 0x20000060ff607230 */ /* 0x000fc40000004100 */
[----:B------:R-:W-:Y:S01]  /*51d0*/  HADD2.F32 R31, -RZ, R31.H0_H0 ;  /* 0x2000001fff1f7230 */ /* 0x000fe20000004100 */
[----:B------:R-:W-:Y:S01]  /*51e0*/  MUFU.RCP R103, R103 ;  /* 0x0000006700677308 */ /* 0x000fe20000001000 */
[----:B------:R-:W-:Y:S01]  /*51f0*/  HADD2.F32 R28, -RZ, R28.H0_H0 ;  /* 0x2000001cff1c7230 */ /* 0x000fe20000004100 */
[----:B------:R-:W-:Y:S01]  /*5200*/  LDS.U16 R122, [R72+0x1a] ;  /* 0x00001a00487a7984 */ /* 0x000fe20000000400 */
[----:B------:R-:W-:Y:S02]  /*5210*/  HADD2.F32 R95, -RZ, R95.H0_H0 ;  /* 0x2000005fff5f7230 */ /* 0x000fe40000004100 */
[----:B------:R-:W-:Y:S01]  /*5220*/  HADD2.F32 R94, -RZ, R94.H0_H0 ;  /* 0x2000005eff5e7230 */ /* 0x000fe20000004100 */
[----:B------:R-:W-:Y:S01]  /*5230*/  LDS.U16 R120, [R72+0x18] ;  /* 0x0000180048787984 */ /* 0x000fe20000000400 */
[----:B---3--:R-:W-:Y:S02]  /*5240*/  HADD2.F32 R82, -RZ, R43.H0_H0 ;  /* 0x2000002bff527230 */ /* 0x008fe40000004100 */
[----:B------:R-:W-:Y:S01]  /*5250*/  HADD2.F32 R29, -RZ, R29.H0_H0 ;  /* 0x2000001dff1d7230 */ /* 0x000fe20000004100 */
[----:B------:R-:W-:Y:S01]  /*5260*/  LDS.U16 R124, [R72+0x1e] ;  /* 0x00001e00487c7984 */ /* 0x000fe20000000400 */
[----:B----4-:R-:W-:Y:S01]  /*5270*/  HADD2.F32 R81, -RZ, R105.H0_H0 ;  /* 0x20000069ff517230 */ /* 0x010fe20000004100 */
[----:B------:R-:W-:-:S04]  /*5280*/  FMUL.FTZ R105, R34, R82 ;  /* 0x0000005222697220 */ /* 0x000fc80000410000 */
[----:B------:R-:W-:Y:S02]  /*5290*/  FMUL.FTZ R76, R33, R81 ;  /* 0x00000051214c7220 */ /* 0x000fe40000410000 */
[----:B------:R-:W-:Y:S02]  /*52a0*/  FMUL.FTZ R105, R134, R105 ;  /* 0x0000006986697220 */ /* 0x000fe40000410000 */
[----:B------:R-:W-:Y:S01]  /*52b0*/  FMUL.FTZ R76, R133, R76 ;  /* 0x0000004c854c7220 */ /* 0x000fe20000410000 */
[----:B-----5:R-:W-:Y:S01]  /*52c0*/  HADD2.F32 R83, -RZ, R104.H0_H0 ;  /* 0x20000068ff537230 */ /* 0x020fe20000004100 */
[----:B------:R-:W-:Y:S02]  /*52d0*/  FADD.FTZ R104, R7, 1 ;  /* 0x3f80000007687421 */ /* 0x000fe40000010000 */
[----:B------:R-:W-:Y:S02]  /*52e0*/  FMUL.FTZ R7, R105, R20 ;  /* 0x0000001469077220 */ /* 0x000fe40000410000 */
[----:B------:R-:W-:-:S02]  /*52f0*/  FMUL.FTZ R20, R76, R109 ;  /* 0x0000006d4c147220 */ /* 0x000fc40000410000 */
[----:B------:R-:W0:Y:S01]  /*5300*/  LDS.U16 R76, [R72+0xe] ;  /* 0x00000e00484c7984 */ /* 0x000e220000000400 */
[----:B-1----:R-:W-:Y:S02]  /*5310*/  FADD.FTZ R6, -R84, 1 ;  /* 0x3f80000054067421 */ /* 0x002fe40000010100 */
[----:B------:R-:W-:Y:S01]  /*5320*/  FMUL.FTZ R43, R102, R83 ;  /* 0x00000053662b7220 */ /* 0x000fe20000410000 */
[----:B------:R-:W1:Y:S01]  /*5330*/  MUFU.RCP R104, R104 ;  /* 0x0000006800687308 */ /* 0x000e620000001000 */
[----:B------:R-:W-:Y:S01]  /*5340*/  FFMA.FTZ R77, R21, R6, 1 ;  /* 0x3f800000154d7423 */ /* 0x000fe20000010006 */
[----:B------:R-:W-:Y:S01]  /*5350*/  HADD2.F32 R80, -RZ, R80.H0_H0 ;  /* 0x20000050ff507230 */ /* 0x000fe20000004100 */
[----:B------:R-:W-:Y:S01]  /*5360*/  FMUL.FTZ R6, R84, R43 ;  /* 0x0000002b54067220 */ /* 0x000fe20000410000 */
[----:B------:R-:W-:Y:S01]  /*5370*/  HADD2.F32 R78, -RZ, R78.H0_H0 ;  /* 0x2000004eff4e7230 */ /* 0x000fe20000004100 */
[----:B------:R-:W-:Y:S02]  /*5380*/  LDS.U16 R43, [R72+0x10] ;  /* 0x00001000482b7984 */ /* 0x000fe40000000400 */
[----:B------:R-:W-:-:S02]  /*5390*/  FMUL.FTZ R6, R6, R77 ;  /* 0x0000004d06067220 */ /* 0x000fc40000410000 */
[----:B------:R-:W3:Y:S01]  /*53a0*/  LDS.U16 R77, [R72+0xc] ;  /* 0x00000c00484d7984 */ /* 0x000ee20000000400 */
[----:B------:R-:W-:Y:S01]  /*53b0*/  FADD.FTZ R23, -R131, 1 ;  /* 0x3f80000083177421 */ /* 0x000fe20000010100 */
[----:B------:R-:W4:Y:S02]  /*53c0*/  MUFU.EX2 R42, R42 ;  /* 0x0000002a002a7308 */ /* 0x000f240000000800 */
[----:B------:R-:W5:Y:S01]  /*53d0*/  LDS.U16 R109, [R72+0x12] ;  /* 0x00001200486d7984 */ /* 0x000f620000000400 */
[----:B------:R-:W-:Y:S01]  /*53e0*/  FADD.FTZ R105, R22, 1 ;  /* 0x3f80000016697421 */ /* 0x000fe20000010000 */
[----:B--2---:R-:W-:Y:S01]  /*53f0*/  HADD2.F32 R79, -RZ, R79.H0_H0 ;  /* 0x2000004fff4f7230 */ /* 0x004fe20000004100 */
[----:B------:R-:W-:Y:S02]  /*5400*/  FFMA.FTZ R108, R92, R23, 1 ;  /* 0x3f8000005c6c7423 */ /* 0x000fe40000010017 */
[----:B------:R-:W-:Y:S02]  /*5410*/  FADD.FTZ R22, -R132, 1 ;  /* 0x3f80000084167421 */ /* 0x000fe40000010100 */
[----:B------:R-:W-:-:S02]  /*5420*/  FADD.FTZ R106, -R130, 1 ;  /* 0x3f800000826a7421 */ /* 0x000fc40000010100 */
[----:B------:R-:W-:Y:S02]  /*5430*/  FMUL.FTZ R23, R32, R80 ;  /* 0x0000005020177220 */ /* 0x000fe40000410000 */
[----:B------:R-:W-:Y:S02]  /*5440*/  FMUL.FTZ R111, R30, R78 ;  /* 0x0000004e1e6f7220 */ /* 0x000fe40000410000 */
[----:B------:R-:W-:Y:S02]  /*5450*/  FMUL.FTZ R41, R96, -1.4426950216293334961 ;  /* 0xbfb8aa3b60297820 */ /* 0x000fe40000410000 */
[----:B------:R-:W-:Y:S02]  /*5460*/  FFMA.FTZ R22, R91, R22, 1 ;  /* 0x3f8000005b167423 */ /* 0x000fe40000010016 */
[----:B------:R-:W-:Y:S02]  /*5470*/  FFMA.FTZ R112, R93, R106, 1 ;  /* 0x3f8000005d707423 */ /* 0x000fe4000001006a */
[----:B------:R-:W-:-:S02]  /*5480*/  FMUL.FTZ R23, R132, R23 ;  /* 0x0000001784177220 */ /* 0x000fc40000410000 */
[----:B------:R-:W-:Y:S02]  /*5490*/  FMUL.FTZ R111, R130, R111 ;  /* 0x0000006f826f7220 */ /* 0x000fe40000410000 */
[----:B------:R-:W-:Y:S01]  /*54a0*/  FMUL.FTZ R106, R31, R79 ;  /* 0x0000004f1f6a7220 */ /* 0x000fe20000410000 */
[----:B------:R-:W2:Y:S01]  /*54b0*/  MUFU.EX2 R41, R41 ;  /* 0x0000002900297308 */ /* 0x000ea20000000800 */
[----:B------:R-:W-:Y:S02]  /*54c0*/  FMUL.FTZ R23, R23, R22 ;  /* 0x0000001617177220 */ /* 0x000fe40000410000 */
[----:B------:R-:W-:Y:S02]  /*54d0*/  FMUL.FTZ R115, R131, R106 ;  /* 0x0000006a83737220 */ /* 0x000fe40000410000 */
[----:B------:R-:W-:Y:S01]  /*54e0*/  FMUL.FTZ R22, R111, R112 ;  /* 0x000000706f167220 */ /* 0x000fe20000410000 */
[----:B0-----:R-:W-:Y:S01]  /*54f0*/  HADD2.F32 R76, -RZ, R76.H0_H0 ;  /* 0x2000004cff4c7230 */ /* 0x001fe20000004100 */
[----:B------:R-:W0:Y:S01]  /*5500*/  LDS.U16 R111, [R72+0x16] ;  /* 0x00001600486f7984 */ /* 0x000e220000000400 */
[----:B-1----:R-:W-:Y:S01]  /*5510*/  FADD.FTZ R117, -R104, 1 ;  /* 0x3f80000068757421 */ /* 0x002fe20000010100 */
[----:B------:R-:W1:Y:S01]  /*5520*/  MUFU.RCP R105, R105 ;  /* 0x0000006900697308 */ /* 0x000e620000001000 */
[----:B------:R-:W-:-:S02]  /*5530*/  FMUL.FTZ R115, R115, R108 ;  /* 0x0000006c73737220 */ /* 0x000fc40000410000 */
[----:B----4-:R-:W-:Y:S02]  /*5540*/  FADD.FTZ R108, R42, 1 ;  /* 0x3f8000002a6c7421 */ /* 0x010fe40000010000 */
[----:B------:R-:W-:Y:S02]  /*5550*/  FFMA.FTZ R112, R100, R117, 1 ;  /* 0x3f80000064707423 */ /* 0x000fe40000010075 */
[----:B------:R-:W-:Y:S02]  /*5560*/  FMUL.FTZ R117, R28, R76 ;  /* 0x0000004c1c757220 */ /* 0x000fe40000410000 */
[----:B------:R-:W4:Y:S02]  /*5570*/  MUFU.RCP R108, R108 ;  /* 0x0000006c006c7308 */ /* 0x000f240000001000 */
[----:B------:R-:W-:Y:S01]  /*5580*/  FMUL.FTZ R117, R104, R117 ;  /* 0x0000007568757220 */ /* 0x000fe20000410000 */
[----:B---3--:R-:W-:Y:S01]  /*5590*/  HADD2.F32 R77, -RZ, R77.H0_H0 ;  /* 0x2000004dff4d7230 */ /* 0x008fe20000004100 */
[----:B------:R-:W-:-:S02]  /*55a0*/  FMUL.FTZ R40, R95, -1.4426950216293334961 ;  /* 0xbfb8aa3b5f287820 */ /* 0x000fc40000410000 */
[----:B------:R-:W-:Y:S01]  /*55b0*/  FADD.FTZ R42, -R103, 1 ;  /* 0x3f800000672a7421 */ /* 0x000fe20000010100 */
[----:B------:R-:W-:Y:S01]  /*55c0*/  HADD2.F32 R27, -RZ, R27.H0_H0 ;  /* 0x2000001bff1b7230 */ /* 0x000fe20000004100 */
[----:B------:R-:W-:Y:S01]  /*55d0*/  FMUL.FTZ R117, R117, R112 ;  /* 0x0000007075757220 */ /* 0x000fe20000410000 */
[----:B------:R3:W0:Y:S01]  /*55e0*/  MUFU.RCP R106, R113 ;  /* 0x00000071006a7308 */ /* 0x0006220000001000 */
[----:B------:R-:W-:Y:S01]  /*55f0*/  FMUL.FTZ R9, R94, -1.4426950216293334961 ;  /* 0xbfb8aa3b5e097820 */ /* 0x000fe20000410000 */
[----:B------:R-:W-:Y:S01]  /*5600*/  HADD2.F32 R43, -RZ, R43.H0_H0 ;  /* 0x2000002bff2b7230 */ /* 0x000fe20000004100 */
[----:B--2---:R-:W-:Y:S01]  /*5610*/  FADD.FTZ R112, R41, 1 ;  /* 0x3f80000029707421 */ /* 0x004fe20000010000 */
[----:B------:R-:W-:Y:S02]  /*5620*/  HADD2.F32 R25, -RZ, R25.H0_H0 ;  /* 0x20000019ff197230 */ /* 0x000fe40000004100 */
[----:B------:R-:W-:Y:S01]  /*5630*/  HADD2.F32 R41, -RZ, R110.H0_H0 ;  /* 0x2000006eff297230 */ /* 0x000fe20000004100 */
[----:B---3--:R-:W-:Y:S01]  /*5640*/  FFMA.FTZ R113, R101, R42, 1 ;  /* 0x3f80000065717423 */ /* 0x008fe2000001002a */
[----:B------:R-:W2:Y:S01]  /*5650*/  MUFU.EX2 R40, R40 ;  /* 0x0000002800287308 */ /* 0x000ea20000000800 */
[----:B------:R-:W-:-:S02]  /*5660*/  FMUL.FTZ R42, R29, R77 ;  /* 0x0000004d1d2a7220 */ /* 0x000fc40000410000 */
[----:B-1----:R-:W-:Y:S02]  /*5670*/  FADD.FTZ R116, -R105, 1 ;  /* 0x3f80000069747421 */ /* 0x002fe40000010100 */
[----:B------:R-:W-:Y:S02]  /*5680*/  FMUL.FTZ R114, R27, R43 ;  /* 0x0000002b1b727220 */ /* 0x000fe40000410000 */
[----:B------:R-:W-:Y:S01]  /*5690*/  FMUL.FTZ R42, R103, R42 ;  /* 0x0000002a672a7220 */ /* 0x000fe20000410000 */
[----:B------:R-:W1:Y:S01]  /*56a0*/  MUFU.EX2 R9, R9 ;  /* 0x0000000900097308 */ /* 0x000e620000000800 */
[----:B------:R-:W-:Y:S01]  /*56b0*/  FMUL.FTZ R123, R25, R41 ;  /* 0x00000029197b7220 */ /* 0x000fe20000410000 */
[----:B------:R-:W-:Y:S01]  /*56c0*/  HADD2.F32 R107, -RZ, R107.H0_H0 ;  /* 0x2000006bff6b7230 */ /* 0x000fe20000004100 */
[----:B------:R-:W-:Y:S01]  /*56d0*/  FFMA.FTZ R119, R99, R116, 1 ;  /* 0x3f80000063777423 */ /* 0x000fe20000010074 */
[----:B------:R-:W-:Y:S01]  /*56e0*/  HADD2.F32 R35, -RZ, R35.H0_H0 ;  /* 0x20000023ff237230 */ /* 0x000fe20000004100 */
[----:B------:R-:W-:Y:S01]  /*56f0*/  FMUL.FTZ R116, R105, R114 ;  /* 0x0000007269747220 */ /* 0x000fe20000410000 */
[----:B------:R-:W-:Y:S01]  /*5700*/  HADD2.F32 R26, -RZ, R26.H0_H0 ;  /* 0x2000001aff1a7230 */ /* 0x000fe20000004100 */
[----:B------:R-:W-:Y:S01]  /*5710*/  FMUL.FTZ R114, R42, R113 ;  /* 0x000000712a727220 */ /* 0x000fe20000410000 */
[----:B-----5:R-:W-:Y:S01]  /*5720*/  HADD2.F32 R42, -RZ, R109.H0_H0 ;  /* 0x2000006dff2a7230 */ /* 0x020fe20000004100 */
[----:B----4-:R-:W-:-:S02]  /*5730*/  FMUL.FTZ R118, R108, R123 ;  /* 0x0000007b6c767220 */ /* 0x010fc40000410000 */
[----:B------:R-:W3:Y:S01]  /*5740*/  LDS.U16 R123, [R72+0x1c] ;  /* 0x00001c00487b7984 */ /* 0x000ee20000000400 */
[----:B------:R-:W-:Y:S01]  /*5750*/  FMUL.FTZ R113, R107, -1.4426950216293334961 ;  /* 0xbfb8aa3b6b717820 */ /* 0x000fe20000410000 */
[----:B------:R-:W4:Y:S01]  /*5760*/  MUFU.RCP R109, R112 ;  /* 0x00000070006d7308 */ /* 0x000f220000001000 */
[----:B------:R-:W-:Y:S02]  /*5770*/  FMUL.FTZ R8, R35, -1.4426950216293334961 ;  /* 0xbfb8aa3b23087820 */ /* 0x000fe40000410000 */
[----:B------:R-:W-:Y:S02]  /*5780*/  FMUL.FTZ R116, R116, R119 ;  /* 0x0000007774747220 */ /* 0x000fe40000410000 */
[----:B0-----:R-:W-:Y:S02]  /*5790*/  FADD.FTZ R121, -R106, 1 ;  /* 0x3f8000006a797421 */ /* 0x001fe40000010100 */
[----:B------:R-:W-:Y:S01]  /*57a0*/  FMUL.FTZ R119, R26, R42 ;  /* 0x0000002a1a777220 */ /* 0x000fe20000410000 */
[----:B------:R-:W0:Y:S01]  /*57b0*/  MUFU.EX2 R113, R113 ;  /* 0x0000007100717308 */ /* 0x000e220000000800 */
[----:B--2---:R-:W-:-:S02]  /*57c0*/  FADD.FTZ R125, R40, 1 ;  /* 0x3f800000287d7421 */ /* 0x004fc40000010000 */
[----:B------:R-:W-:Y:S02]  /*57d0*/  FFMA.FTZ R40, R98, R121, 1 ;  /* 0x3f80000062287423 */ /* 0x000fe40000010079 */
[----:B------:R-:W-:-:S03]  /*57e0*/  FMUL.FTZ R119, R106, R119 ;  /* 0x000000776a777220 */ /* 0x000fc60000410000 */
[----:B------:R-:W2:Y:S01]  /*57f0*/  MUFU.EX2 R8, R8 ;  /* 0x0000000800087308 */ /* 0x000ea20000000800 */
[----:B------:R-:W-:Y:S02]  /*5800*/  FADD.FTZ R110, -R108, 1 ;  /* 0x3f8000006c6e7421 */ /* 0x000fe40000010100 */
[----:B-1----:R-:W-:Y:S02]  /*5810*/  FADD.FTZ R126, R9, 1 ;  /* 0x3f800000097e7421 */ /* 0x002fe40000010000 */
[----:B------:R-:W-:Y:S01]  /*5820*/  FMUL.FTZ R119, R119, R40 ;  /* 0x0000002877777220 */ /* 0x000fe20000410000 */
[----:B------:R-:W-:Y:S01]  /*5830*/  HADD2.F32 R40, -RZ, R111.H0_H0 ;  /* 0x2000006fff287230 */ /* 0x000fe20000004100 */
[----:B------:R-:W-:Y:S01]  /*5840*/  FFMA.FTZ R121, R97, R110, 1 ;  /* 0x3f80000061797423 */ /* 0x000fe2000001006e */
[----:B------:R-:W-:Y:S01]  /*5850*/  HADD2.F32 R24, -RZ, R24.H0_H0 ;  /* 0x20000018ff187230 */ /* 0x000fe20000004100 */
[----:B------:R-:W1:Y:S01]  /*5860*/  MUFU.RCP R111, R126 ;  /* 0x0000007e006f7308 */ /* 0x000e620000001000 */
[----:B----4-:R-:W-:-:S03]  /*5870*/  FADD.FTZ R9, -R109, 1 ;  /* 0x3f8000006d097421 */ /* 0x010fc60000010100 */
[----:B------:R-:W-:-:S04]  /*5880*/  FMUL.FTZ R112, R24, R40 ;  /* 0x0000002818707220 */ /* 0x000fc80000410000 */
[----:B------:R-:W4:Y:S01]  /*5890*/  MUFU.RCP R110, R125 ;  /* 0x0000007d006e7308 */ /* 0x000f220000001000 */
[----:B------:R-:W-:Y:S02]  /*58a0*/  FFMA.FTZ R9, R96, R9, 1 ;  /* 0x3f80000060097423 */ /* 0x000fe40000010009 */
[----:B------:R-:W-:Y:S02]  /*58b0*/  FMUL.FTZ R112, R109, R112 ;  /* 0x000000706d707220 */ /* 0x000fe40000410000 */
[----:B0-----:R-:W-:Y:S01]  /*58c0*/  FADD.FTZ R113, R113, 1 ;  /* 0x3f80000071717421 */ /* 0x001fe20000010000 */
[----:B------:R-:W-:Y:S01]  /*58d0*/  HADD2.F32 R87, -RZ, R87.H0_H0 ;  /* 0x20000057ff577230 */ /* 0x000fe20000004100 */
[----:B--2---:R-:W-:Y:S01]  /*58e0*/  FADD.FTZ R128, R8, 1 ;  /* 0x3f80000008807421 */ /* 0x004fe20000010000 */
[----:B------:R-:W-:Y:S01]  /*58f0*/  HADD2.F32 R8, -RZ, R122.H0_H0 ;  /* 0x2000007aff087230 */ /* 0x000fe20000004100 */
[----:B------:R-:W-:Y:S01]  /*5900*/  FMUL.FTZ R118, R118, R121 ;  /* 0x0000007976767220 */ /* 0x000fe20000410000 */
[----:B------:R-:W-:Y:S01]  /*5910*/  HADD2.F32 R88, -RZ, R88.H0_H0 ;  /* 0x20000058ff587230 */ /* 0x000fe20000004100 */
[----:B------:R-:W-:Y:S01]  /*5920*/  FMUL.FTZ R121, R112, R9 ;  /* 0x0000000970797220 */ /* 0x000fe20000410000 */
[----:B------:R-:W-:Y:S01]  /*5930*/  HADD2.F32 R9, -RZ, R120.H0_H0 ;  /* 0x20000078ff097230 */ /* 0x000fe20000004100 */
[----:B------:R-:W0:Y:S01]  /*5940*/  MUFU.RCP R112, R128 ;  /* 0x0000008000707308 */ /* 0x000e220000001000 */
[----:B-1----:R-:W-:-:S02]  /*5950*/  FADD.FTZ R129, -R111, 1 ;  /* 0x3f8000006f817421 */ /* 0x002fc40000010100 */
[----:B------:R-:W-:Y:S02]  /*5960*/  FMUL.FTZ R122, R87, R8 ;  /* 0x00000008577a7220 */ /* 0x000fe40000410000 */
[----:B----4-:R-:W-:-:S03]  /*5970*/  FADD.FTZ R120, -R110, 1 ;  /* 0x3f8000006e787421 */ /* 0x010fc60000010100 */
[----:B------:R-:W1:Y:S01]  /*5980*/  MUFU.RCP R113, R113 ;  /* 0x0000007100717308 */ /* 0x000e620000001000 */
[----:B------:R-:W-:Y:S02]  /*5990*/  FMUL.FTZ R125, R88, R9 ;  /* 0x00000009587d7220 */ /* 0x000fe40000410000 */
[----:B------:R-:W-:Y:S02]  /*59a0*/  FFMA.FTZ R129, R94, R129, 1 ;  /* 0x3f8000005e817423 */ /* 0x000fe40000010081 */
[----:B------:R-:W-:Y:S02]  /*59b0*/  FMUL.FTZ R122, R111, R122 ;  /* 0x0000007a6f7a7220 */ /* 0x000fe40000410000 */
[----:B------:R-:W-:Y:S02]  /*59c0*/  FFMA.FTZ R127, R95, R120, 1 ;  /* 0x3f8000005f7f7423 */ /* 0x000fe40000010078 */
[----:B------:R-:W-:Y:S02]  /*59d0*/  FMUL.FTZ R120, R110, R125 ;  /* 0x0000007d6e787220 */ /* 0x000fe40000410000 */
[----:B------:R-:W-:Y:S01]  /*59e0*/  FMUL.FTZ R125, R122, R129 ;  /* 0x000000817a7d7220 */ /* 0x000fe20000410000 */
[----:B------:R-:W-:Y:S01]  /*59f0*/  F2FP.PACK_AB R122, R7, R6 ;  /* 0x00000006077a723e */ /* 0x000fe200000000ff */
[----:B------:R-:W-:Y:S01]  /*5a00*/  BAR.SYNC.DEFER_BLOCKING 0x0 ;  /* 0x0000000000007b1d */ /* 0x000fe20000010000 */
[----:B------:R-:W-:-:S02]  /*5a10*/  HADD2.F32 R86, -RZ, R86.H0_H0 ;  /* 0x20000056ff567230 */ /* 0x000fc40000004100 */
[----:B------:R-:W-:Y:S02]  /*5a20*/  HADD2.F32 R85, -RZ, R85.H0_H0 ;  /* 0x20000055ff557230 */ /* 0x000fe40000004100 */
[----:B---3--:R-:W-:Y:S02]  /*5a30*/  HADD2.F32 R7, -RZ, R123.H0_H0 ;  /* 0x2000007bff077230 */ /* 0x008fe40000004100 */
[----:B------:R-:W-:Y:S01]  /*5a40*/  HADD2.F32 R6, -RZ, R124.H0_H0 ;  /* 0x2000007cff067230 */ /* 0x000fe20000004100 */
[----:B0-----:R-:W-:Y:S02]  /*5a50*/  FADD.FTZ R126, -R112, 1 ;  /* 0x3f800000707e7421 */ /* 0x001fe40000010100 */
[----:B-1----:R-:W-:Y:S02]  /*5a60*/  FADD.FTZ R128, -R113, 1 ;  /* 0x3f80000071807421 */ /* 0x002fe40000010100 */
[----:B------:R-:W-:Y:S02]  /*5a70*/  FMUL.FTZ R123, R86, R7 ;  /* 0x00000007567b7220 */ /* 0x000fe40000410000 */
[----:B------:R-:W-:-:S02]  /*5a80*/  FMUL.FTZ R124, R85, R6 ;  /* 0x00000006557c7220 */ /* 0x000fc40000410000 */
[----:B------:R-:W-:Y:S02]  /*5a90*/  FMUL.FTZ R120, R120, R127 ;  /* 0x0000007f78787220 */ /* 0x000fe40000410000 */
[----:B------:R-:W-:Y:S02]  /*5aa0*/  FFMA.FTZ R126, R35, R126, 1 ;  /* 0x3f800000237e7423 */ /* 0x000fe4000001007e */
[----:B------:R-:W-:Y:S02]  /*5ab0*/  FFMA.FTZ R127, R107, R128, 1 ;  /* 0x3f8000006b7f7423 */ /* 0x000fe40000010080 */
[----:B------:R-:W-:Y:S02]  /*5ac0*/  FMUL.FTZ R123, R112, R123 ;  /* 0x0000007b707b7220 */ /* 0x000fe40000410000 */
[----:B------:R-:W-:Y:S02]  /*5ad0*/  FMUL.FTZ R124, R113, R124 ;  /* 0x0000007c717c7220 */ /* 0x000fe40000410000 */
[----:B------:R-:W-:-:S02]  /*5ae0*/  FMUL.FTZ R123, R123, R126 ;  /* 0x0000007e7b7b7220 */ /* 0x000fc40000410000 */
[----:B------:R-:W-:Y:S01]  /*5af0*/  FMUL.FTZ R124, R124, R127 ;  /* 0x0000007f7c7c7220 */ /* 0x000fe20000410000 */
[----:B------:R-:W-:Y:S02]  /*5b00*/  F2FP.PACK_AB R20, R23, R20 ;  /* 0x000000141714723e */ /* 0x000fe400000000ff */
[----:B------:R-:W-:Y:S02]  /*5b10*/  PRMT R23, R122, 0x7632, R23 ;  /* 0x000076327a177816 */ /* 0x000fe40000000017 */
[----:B------:R-:W-:Y:S02]  /*5b20*/  F2FP.PACK_AB R22, R22, R115 ;  /* 0x000000731616723e */ /* 0x000fe400000000ff */
[----:B------:R-:W-:Y:S02]  /*5b30*/  ISETP.NE.AND P1, PT, R142, RZ, PT ;  /* 0x000000ff8e00720c */ /* 0x000fe40003f25270 */
[----:B------:R-:W-:Y:S02]  /*5b40*/  F2FP.PACK_AB R114, R117, R114 ;  /* 0x000000727572723e */ /* 0x000fe400000000ff */
[----:B------:R-:W-:-:S02]  /*5b50*/  F2FP.PACK_AB R116, R119, R116 ;  /* 0x000000747774723e */ /* 0x000fc400000000ff */
[----:B------:R-:W-:Y:S02]  /*5b60*/  F2FP.PACK_AB R118, R121, R118 ;  /* 0x000000767976723e */ /* 0x000fe400000000ff */
[----:B------:R-:W-:Y:S02]  /*5b70*/  F2FP.PACK_AB R120, R125, R120 ;  /* 0x000000787d78723e */ /* 0x000fe400000000ff */
[----:B------:R-:W-:Y:S01]  /*5b80*/  F2FP.PACK_AB R123, R124, R123 ;  /* 0x0000007b7c7b723e */ /* 0x000fe200000000ff */
[----:B------:R0:W-:Y:S01]  /*5b90*/  STS.U16 [R72+0x2], R23 ;  /* 0x0000021748007388 */ /* 0x0001e20000000400 */
[----:B------:R-:W-:Y:S02]  /*5ba0*/  PRMT R126, R22, 0x7632, R126 ;  /* 0x00007632167e7816 */ /* 0x000fe4000000007e */
[----:B------:R-:W-:Y:S01]  /*5bb0*/  PRMT R115, R20, 0x7632, R115 ;  /* 0x0000763214737816 */ /* 0x000fe20000000073 */
[----:B------:R1:W-:Y:S01]  /*5bc0*/  STS.U16 [R72+0x8], R22 ;  /* 0x0000081648007388 */ /* 0x0003e20000000400 */
[----:B------:R-:W-:-:S02]  /*5bd0*/  PRMT R117, R116, 0x7632, R117 ;  /* 0x0000763274757816 */ /* 0x000fc40000000075 */
[----:B------:R-:W-:Y:S02]  /*5be0*/  PRMT R119, R120, 0x7632, R119 ;  /* 0x0000763278777816 */ /* 0x000fe40000000077 */
[----:B------:R-:W-:Y:S02]  /*5bf0*/  PRMT R121, R123, 0x7632, R121 ;  /* 0x000076327b797816 */ /* 0x000fe40000000079 */
[----:B0-----:R-:W-:Y:S01]  /*5c00*/  PRMT R23, R114, 0x7632, R23 ;  /* 0x0000763272177816 */ /* 0x001fe20000000017 */
[----:B------:R0:W-:Y:S01]  /*5c10*/  STS.U16 [R72+0x4], R20 ;  /* 0x0000041448007388 */ /* 0x0001e20000000400 */
[----:B-1----:R-:W-:-:S03]  /*5c20*/  PRMT R22, R118, 0x7632, R22 ;  /* 0x0000763276167816 */ /* 0x002fc60000000016 */
[----:B------:R-:W-:Y:S04]  /*5c30*/  STS.U16 [R72], R122 ;  /* 0x0000007a48007388 */ /* 0x000fe80000000400 */
[----:B------:R-:W-:Y:S01]  /*5c40*/  STS.U16 [R72+0x6], R115 ;  /* 0x0000067348007388 */ /* 0x000fe20000000400 */
[----:B0-----:R-:W-:-:S03]  /*5c50*/  MOV R20, UR7 ;  /* 0x0000000700147c02 */ /* 0x001fc60008000f00 */
        /* <DEDUP_REMOVED lines=38> */
[----:B------:R-:W-:Y:S01]  /*5ec0*/  FMUL.FTZ R84, R21, R84 ;  /* 0x0000005415547220 */ /* 0x000fe20000410000 */
        /* <DEDUP_REMOVED lines=14> */
.L_x_179:
[----:B------:R-:W-:Y:S05]  /*5fb0*/  BSYNC B0 ;  /* 0x0000000000007941 */ /* 0x000fea0003800000 */
.L_x_178:
        /* <DEDUP_REMOVED lines=9> */
[----:B------:R-:W-:Y:S01]  /*6050*/  ISETP.GE.AND P6, PT, R11, R129, PT ;  /* 0x000000810b00720c */ /* 0x000fe20003fc6270 */
[----:B------:R-:W-:Y:S01]  /*6060*/  UIMAD UR27, UR14, UR31, UR27 ;  /* 0x0000001f0e1b72a4 */ /* 0x000fe2000f8e021b */
[----:B------:R-:W-:-:S02]  /*6070*/  FMUL.FTZ R101, R101, R103 ;  /* 0x0000006765657220 */ /* 0x000fc40000410000 */
[----:B------:R-:W-:Y:S01]  /*6080*/  FMUL.FTZ R103, R100, R104 ;  /* 0x0000006864677220 */ /* 0x000fe20000410000 */
[----:B------:R-:W-:Y:S01]  /*6090*/  MOV R21, UR26 ;  /* 0x0000001a00157c02 */ /* 0x000fe20008000f00 */
[----:B------:R-:W-:Y:S01]  /*60a0*/  UIADD3.X UR16, UR29, UR27, UR17, UP0, !UPT ;  /* 0x0000001b1d107290 */ /* 0x000fe200087fe411 */
[----:B0-----:R-:W-:Y:S01]  /*60b0*/  MOV R22, UR26 ;  /* 0x0000001a00167c02 */ /* 0x001fe20008000f00 */
[----:B------:R-:W-:Y:S01]  /*60c0*/  FMUL.FTZ R100, R99, R105 ;  /* 0x0000006963647220 */ /* 0x000fe20000410000 */
[----:B------:R-:W-:Y:S01]  /*60d0*/  LEA R20, P2, R21, R20, 0x1 ;  /* 0x0000001415147211 */ /* 0x000fe200078408ff */
[----:B------:R-:W-:Y:S01]  /*60e0*/  FMUL.FTZ R89, R89, R134 ;  /* 0x0000008659597220 */ /* 0x000fe20000410000 */
[----:B------:R-:W-:Y:S01]  /*60f0*/  LEA.HI.X R21, R73, c[0x0][0x33c], R136, 0x1, P0 ;  /* 0x0000cf0049157a11 */ /* 0x000fe200000f0c88 */
[----:B------:R-:W-:Y:S01]  /*6100*/  FMUL.FTZ R90, R90, R133 ;  /* 0x000000855a5a7220 */ /* 0x000fe20000410000 */
[----:B------:R-:W-:Y:S01]  /*6110*/  ISETP.GE.AND P0, PT, R18, R129, PT ;  /* 0x000000811200720c */ /* 0x000fe20003f06270 */
[----:B------:R-:W-:Y:S01]  /*6120*/  FMUL.FTZ R91, R91, R132 ;  /* 0x000000845b5b7220 */ /* 0x000fe20000410000 */
[----:B------:R-:W-:Y:S01]  /*6130*/  MOV R23, UR16 ;  /* 0x0000001000177c02 */ /* 0x000fe20008000f00 */
[----:B------:R-:W-:-:S02]  /*6140*/  FMUL.FTZ R92, R92, R131 ;  /* 0x000000835c5c7220 */ /* 0x000fc40000410000 */
[----:B------:R-:W-:Y:S01]  /*6150*/  FMUL.FTZ R93, R93, R130 ;  /* 0x000000825d5d7220 */ /* 0x000fe20000410000 */
[----:B------:R-:W-:Y:S01]  /*6160*/  LEA.HI.X R21, R22, R21, R23, 0x1, P2 ;  /* 0x0000001516157211 */ /* 0x000fe200010f0c17 */
[----:B------:R-:W-:Y:S01]  /*6170*/  FMUL.FTZ R99, R98, R106 ;  /* 0x0000006a62637220 */ /* 0x000fe20000410000 */
[-C--:B------:R-:W-:Y:S01]  /*6180*/  ISETP.GE.AND P2, PT, R16, R129.reuse, PT ;  /* 0x000000811000720c */ /* 0x080fe20003f46270 */
[----:B------:R-:W-:Y:S02]  /*6190*/  FMUL.FTZ R108, R97, R108 ;  /* 0x0000006c616c7220 */ /* 0x000fe40000410000 */
[----:B------:R-:W-:Y:S01]  /*61a0*/  @!P3 STG.E.U16 [R20.64+-0xf40], R116 ;  /* 0xfff0c0741400b986 */ /* 0x000fe2000c101522 */
[----:B------:R-:W-:Y:S01]  /*61b0*/  ISETP.GE.AND P3, PT, R14, R129, PT ;  /* 0x000000810e00720c */ /* 0x000fe20003f66270 */
[----:B------:R-:W-:Y:S02]  /*61c0*/  FMUL.FTZ R109, R96, R109 ;  /* 0x0000006d606d7220 */ /* 0x000fe40000410000 */
[----:B------:R-:W-:Y:S01]  /*61d0*/  @!P0 STG.E.U16 [R20.64+-0xf80], R115 ;  /* 0xfff0807314008986 */ /* 0x000fe2000c101522 */
[----:B------:R-:W-:Y:S01]  /*61e0*/  ISETP.GE.AND P0, PT, R15, R129, PT ;  /* 0x000000810f00720c */ /* 0x000fe20003f06270 */
[----:B------:R-:W-:-:S02]  /*61f0*/  FMUL.FTZ R95, R95, R110 ;  /* 0x0000006e5f5f7220 */ /* 0x000fc40000410000 */
[----:B------:R-:W-:Y:S01]  /*6200*/  @!P4 STG.E.U16 [R20.64+-0xe40], R120 ;  /* 0xfff1c0781400c986 */ /* 0x000fe2000c101522 */
[----:B------:R-:W-:Y:S01]  /*6210*/  ISETP.GE.AND P4, PT, R0, R129, PT ;  /* 0x000000810000720c */ /* 0x000fe20003f86270 */
[----:B------:R-:W-:Y:S02]  /*6220*/  FMUL.FTZ R94, R94, R111 ;  /* 0x0000006f5e5e7220 */ /* 0x000fe40000410000 */
[----:B------:R-:W-:Y:S01]  /*6230*/  @!P2 STG.E.U16 [R20.64+-0xf00], R117 ;  /* 0xfff100751400a986 */ /* 0x000fe2000c101522 */
[-C--:B------:R-:W-:Y:S01]  /*6240*/  ISETP.GE.AND P2, PT, R10, R129.reuse, PT ;  /* 0x000000810a00720c */ /* 0x080fe20003f46270 */
[----:B------:R-:W-:Y:S02]  /*6250*/  FMUL.FTZ R112, R35, R112 ;  /* 0x0000007023707220 */ /* 0x000fe40000410000 */
[----:B------:R-:W-:Y:S01]  /*6260*/  @!P3 STG.E.U16 [R20.64+-0xe80], R119 ;  /* 0xfff180771400b986 */ /* 0x000fe2000c101522 */
[----:B------:R-:W-:Y:S01]  /*6270*/  ISETP.GE.AND P3, PT, R19, R129, PT ;  /* 0x000000811300720c */ /* 0x000fe20003f66270 */
[----:B------:R-:W-:-:S02]  /*6280*/  FMUL.FTZ R107, R107, R113 ;  /* 0x000000716b6b7220 */ /* 0x000fc40000410000 */
[----:B------:R-:W-:Y:S01]  /*6290*/  @!P0 STG.E.U16 [R20.64+-0xec0], R118 ;  /* 0xfff1407614008986 */ /* 0x000fe2000c101522 */
        /* <DEDUP_REMOVED lines=12> */
[----:B------:R-:W-:Y:S01]  /*6360*/  ISETP.NE.U32.AND P0, PT, RZ, c[0x0][0x270], PT ;  /* 0x00009c00ff007a0c */ /* 0x000fe20003f05070 */
[----:B------:R-:W-:Y:S02]  /*6370*/  FMUL.FTZ R31, R31, R92 ;  /* 0x0000005c1f1f7220 */ /* 0x000fe40000410000 */
[----:B------:R-:W-:Y:S01]  /*6380*/  @!P5 STG.E.U16 [R20.64+-0xd00], R125 ;  /* 0xfff3007d1400d986 */ /* 0x000fe2000c101522 */
[----:B------:R-:W-:Y:S01]  /*6390*/  ISETP.NE.AND.EX P0, PT, RZ, c[0x0][0x274], PT, P0 ;  /* 0x00009d00ff007a0c */ /* 0x000fe20003f05300 */
[----:B------:R-:W-:-:S02]  /*63a0*/  FMUL.FTZ R30, R30, R93 ;  /* 0x0000005d1e1e7220 */ /* 0x000fc40000410000 */
[----:B------:R-:W-:Y:S01]  /*63b0*/  @!P6 STG.E.U16 [R20.64+-0xcc0], R126 ;  /* 0xfff3407e1400e986 */ /* 0x000fe2000c101522 */
[----:B------:R-:W-:Y:S02]  /*63c0*/  FMUL.FTZ R29, R29, R101 ;  /* 0x000000651d1d7220 */ /* 0x000fe40000410000 */
[----:B------:R-:W-:Y:S01]  /*63d0*/  FMUL.FTZ R28, R28, R103 ;  /* 0x000000671c1c7220 */ /* 0x000fe20000410000 */
[----:B------:R-:W-:Y:S01]  /*63e0*/  @!P2 STG.E.U16 [R20.64+-0xc80], R127 ;  /* 0xfff3807f1400a986 */ /* 0x000fe2000c101522 */
[----:B------:R-:W-:Y:S02]  /*63f0*/  FMUL.FTZ R27, R27, R100 ;  /* 0x000000641b1b7220 */ /* 0x000fe40000410000 */
[----:B------:R-:W-:Y:S01]  /*6400*/  FMUL.FTZ R26, R26, R99 ;  /* 0x000000631a1a7220 */ /* 0x000fe20000410000 */
[----:B------:R-:W-:Y:S01]  /*6410*/  @!P3 STG.E.U16 [R20.64+-0xfc0], R114 ;  /* 0xfff040721400b986 */ /* 0x000fe2000c101522 */
[----:B------:R-:W-:Y:S02]  /*6420*/  FMUL.FTZ R25, R25, R108 ;  /* 0x0000006c19197220 */ /* 0x000fe40000410000 */
[----:B------:R-:W-:Y:S01]  /*6430*/  FMUL.FTZ R24, R24, R109 ;  /* 0x0000006d18187220 */ /* 0x000fe20000410000 */
[----:B------:R0:W-:Y:S01]  /*6440*/  @!P4 STG.E.U16 [R20.64+-0xc40], R128 ;  /* 0xfff3c0801400c986 */ /* 0x0001e2000c101522 */
[----:B------:R-:W-:-:S02]  /*6450*/  FMUL.FTZ R23, R88, R95 ;  /* 0x0000005f58177220 */ /* 0x000fc40000410000 */
[----:B------:R-:W-:Y:S02]  /*6460*/  FMUL.FTZ R22, R87, R94 ;  /* 0x0000005e57167220 */ /* 0x000fe40000410000 */
[----:B0-----:R-:W-:Y:S02]  /*6470*/  FMUL.FTZ R21, R86, R112 ;  /* 0x0000007056157220 */ /* 0x001fe40000410000 */
[----:B------:R-:W-:Y:S01]  /*6480*/  FMUL.FTZ R20, R85, R107 ;  /* 0x0000006b55147220 */ /* 0x000fe20000410000 */
[----:B------:R-:W-:Y:S05]  /*6490*/  @!P0 BRA `(.L_x_180) ;  /* 0x0000089000008947 */ /* 0x000fea0003800000 */
[----:B------:R-:W-:Y:S01]  /*64a0*/  BAR.SYNC.DEFER_BLOCKING 0x0 ;  /* 0x0000000000007b1d */ /* 0x000fe20000010000 */
[----:B------:R-:W-:Y:S02]  /*64b0*/  FMUL.FTZ R79, R92, R79 ;  /* 0x0000004f5c4f7220 */ /* 0x000fe40000410000 */
[----:B------:R-:W-:Y:S02]  /*64c0*/  FMUL.FTZ R78, R93, R78 ;  /* 0x0000004e5d4e7220 */ /* 0x000fe40000410000 */
        /* <DEDUP_REMOVED lines=9> */
[----:B------:R-:W-:Y:S01]  /*6560*/  BSSY B0, `(.L_x_181) ;  /* 0x0000051000007945 */ /* 0x000fe20003800000 */
        /* <DEDUP_REMOVED lines=11> */
[----:B------:R-:W-:Y:S01]  /*6620*/  STS.U16 [R72+0x8], R78 ;  /* 0x0000084e48007388 */ /* 0x000fe20000000400 */
[----:B------:R-:W-:Y:S01]  /*6630*/  FMUL.FTZ R8, R94, R8 ;  /* 0x000000085e087220 */ /* 0x000fe20000410000 */
[----:B------:R-:W-:Y:S01]  /*6640*/  F2FP.PACK_AB R40, R40, R41 ;  /* 0x000000292828723e */ /* 0x000fe200000000ff */
[----:B------:R-:W-:Y:S01]  /*6650*/  FMUL.FTZ R7, R112, R7 ;  /* 0x0000000770077220 */ /* 0x000fe20000410000 */
[----:B------:R-:W-:Y:S01]  /*6660*/  PRMT R41, R76, 0x7632, R41 ;  /* 0x000076324c297816 */ /* 0x000fe20000000029 */
[----:B------:R-:W-:Y:S01]  /*6670*/  FMUL.FTZ R6, R107, R6 ;  /* 0x000000066b067220 */ /* 0x000fe20000410000 */
[----:B------:R-:W-:Y:S01]  /*6680*/  F2FP.PACK_AB R8, R8, R9 ;  /* 0x000000090808723e */ /* 0x000fe200000000ff */
[----:B------:R0:W-:Y:S01]  /*6690*/  STS.U16 [R72+0xc], R76 ;  /* 0x00000c4c48007388 */ /* 0x0001e20000000400 */
[----:B------:R-:W-:-:S02]  /*66a0*/  PRMT R79, R80, 0x7632, R79 ;  /* 0x00007632504f7816 */ /* 0x000fc4000000004f */
[----:B------:R-:W-:Y:S01]  /*66b0*/  F2FP.PACK_AB R6, R6, R7 ;  /* 0x000000070606723e */ /* 0x000fe200000000ff */
[----:B------:R-:W-:Y:S01]  /*66c0*/  STS.U16 [R72], R82 ;  /* 0x0000005248007388 */ /* 0x000fe20000000400 */
[----:B------:R-:W-:Y:S02]  /*66d0*/  PRMT R43, R42, 0x7632, R43 ;  /* 0x000076322a2b7816 */ /* 0x000fe4000000002b */
[----:B------:R-:W-:Y:S01]  /*66e0*/  PRMT R7, R40, 0x7632, R7 ;  /* 0x0000763228077816 */ /* 0x000fe20000000007 */
[----:B------:R-:W-:Y:S01]  /*66f0*/  STS.U16 [R72+0x2], R81 ;  /* 0x0000025148007388 */ /* 0x000fe20000000400 */
[----:B------:R-:W-:Y:S02]  /*6700*/  PRMT R9, R8, 0x7632, R9 ;  /* 0x0000763208097816 */ /* 0x000fe40000000009 */
[C---:B0-----:R-:W-:Y:S01]  /*6710*/  PRMT R76, R6.reuse, 0x7610, R76 ;  /* 0x00007610064c7816 */ /* 0x041fe2000000004c */
[----:B------:R-:W-:Y:S01]  /*6720*/  STS.U16 [R72+0x4], R80 ;  /* 0x0000045048007388 */ /* 0x000fe20000000400 */
[----:B------:R-:W-:-:S02]  /*6730*/  PRMT R78, R6, 0x7632, R78 ;  /* 0x00007632064e7816 */ /* 0x000fc4000000004e */
[----:B------:R-:W-:Y:S01]  /*6740*/  MOV R6, UR7 ;  /* 0x0000000700067c02 */ /* 0x000fe20008000f00 */
[----:B------:R-:W-:Y:S01]  /*6750*/  STS.U16 [R72+0x6], R79 ;  /* 0x0000064f48007388 */ /* 0x000fe20000000400 */
[----:B------:R-:W-:-:S03]  /*6760*/  UIMAD UR7, UR38, UR26, URZ ;  /* 0x0000001a260772a4 */ /* 0x000fc6000f8e023f */
[----:B------:R-:W-:Y:S01]  /*6770*/  STS.U16 [R72+0xa], R83 ;  /* 0x00000a5348007388 */ /* 0x000fe20000000400 */
[----:B------:R-:W-:-:S03]  /*6780*/  UIMAD UR26, UR37, UR27, UR7 ;  /* 0x0000001b251a72a4 */ /* 0x000fc6000f8e0207 */
[----:B------:R-:W-:Y:S01]  /*6790*/  STS.U16 [R72+0xe], R41 ;  /* 0x00000e2948007388 */ /* 0x000fe20000000400 */
[----:B------:R-:W-:-:S03]  /*67a0*/  UIADD3 UR7, UR17, UR26, URZ ;  /* 0x0000001a11077290 */ /* 0x000fc6000fffe03f */
        /* <DEDUP_REMOVED lines=36> */
[----:B------:R-:W-:Y:S01]  /*69f0*/  IMAD.WIDE.U32 R6, R9, c[0x0][0x210], R6 ;  /* 0x0000840009067a25 */ /* 0x000fe200078e0006 */
[----:B------:R-:W-:-:S04]  /*6a00*/  MOV R9, UR14 ;  /* 0x0000000e00097c02 */ /* 0x000fc80008000f00 */
[----:B------:R-:W-:-:S05]  /*6a10*/  IADD3 R7, R7, UR26, RZ ;  /* 0x0000001a07077c10 */ /* 0x000fca000fffe0ff */
[----:B------:R-:W-:-:S05]  /*6a20*/  IMAD.WIDE.U32 R6, R9, c[0x0][0x218], R6 ;  /* 0x0000860009067a25 */ /* 0x000fca00078e0006 */
[----:B------:R-:W-:Y:S02]  /*6a30*/  IADD3 R7, R7, UR27, RZ ;  /* 0x0000001b07077c10 */ /* 0x000fe4000fffe0ff */
[----:B------:R-:W-:-:S04]  /*6a40*/  LEA R8, P0, R6, c[0x0][0x270], 0x1 ;  /* 0x00009c0006087a11 */ /* 0x000fc800078008ff */
[----:B------:R-:W-:-:S05]  /*6a50*/  LEA.HI.X R9, R6, c[0x0][0x274], R7, 0x1, P0 ;  /* 0x00009d0006097a11 */ /* 0x000fca00000f0c07 */
[----:B------:R0:W-:Y:S04]  /*6a60*/  STG.E.U16 [R8.64], R41 ;  /* 0x0000002908007986 */ /* 0x0001e8000c101522 */
.L_x_182:
[----:B------:R-:W-:Y:S05]  /*6a70*/  BSYNC B0 ;  /* 0x0000000000007941 */ /* 0x000fea0003800000 */
.L_x_181:
        /* <DEDUP_REMOVED lines=14> */
[----:B0-----:R-:W-:-:S04]  /*6b60*/  MOV R8, UR26 ;  /* 0x0000001a00087c02 */ /* 0x001fc80008000f00 */
[----:B------:R-:W-:Y:S01]  /*6b70*/  LEA R6, P0, R8, R6, 0x1 ;  /* 0x0000000608067211 */ /* 0x000fe200078008ff */
[----:B------:R-:W-:-:S05]  /*6b80*/  IMAD.U32 R9, RZ, RZ, UR16 ;  /* 0x00000010ff097e24 */ /* 0x000fca000f8e00ff */
        /* <DEDUP_REMOVED lines=26> */
.L_x_180:
[----:B------:R-:W2:Y:S01]  /*6d30*/  LDL.LU R3, [R1+0x4] ;  /* 0x0000040001037983 */ /* 0x000ea20000300800 */
[----:B------:R-:W-:Y:S01]  /*6d40*/  HADD2.F32 R0, -RZ, R71.H0_H0 ;  /* 0x20000047ff007230 */ /* 0x000fe20000004100 */
[----:B------:R-:W-:Y:S01]  /*6d50*/  MOV R5, c[0x0][0x16c] ;  /* 0x00005b0000057a02 */ /* 0x000fe20000000f00 */
[----:B------:R-:W-:Y:S01]  /*6d60*/  HADD2.F32 R2, -RZ, R70.H0_H0 ;  /* 0x20000046ff027230 */ /* 0x000fe20000004100 */
[----:B------:R-:W-:Y:S01]  /*6d70*/  HFMA2.MMA R16, -RZ, RZ, 0, 0 ;  /* 0x00000000ff107435 */ /* 0x000fe200000001ff */
[----:B------:R-:W-:Y:S01]  /*6d80*/  HADD2.F32 R4, -RZ, R68.H0_H0 ;  /* 0x20000044ff047230 */ /* 0x000fe20000004100 */
[----:B------:R-:W-:Y:S01]  /*6d90*/  ISETP.GE.AND P0, PT, R5, 0x1, PT ;  /* 0x000000010500780c */ /* 0x000fe20003f06270 */
[----:B------:R-:W-:Y:S01]  /*6da0*/  FMUL.FTZ R139, R35, UR4 ;  /* 0x00000004238b7c20 */ /* 0x000fe20008410000 */
[----:B------:R-:W-:Y:S01]  /*6db0*/  CS2R R14, SRZ ;  /* 0x00000000000e7805 */ /* 0x000fe2000001ff00 */
[----:B------:R-:W-:Y:S01]  /*6dc0*/  FMUL.FTZ R138, R34, UR4 ;  /* 0x00000004228a7c20 */ /* 0x000fe20008410000 */
[----:B------:R-:W-:Y:S01]  /*6dd0*/  CS2R R12, SRZ ;  /* 0x00000000000c7805 */ /* 0x000fe2000001ff00 */
[----:B------:R-:W-:Y:S01]  /*6de0*/  FMUL.FTZ R136, R33, UR4 ;  /* 0x0000000421887c20 */ /* 0x000fe20008410000 */
[----:B------:R-:W-:Y:S01]  /*6df0*/  CS2R R10, SRZ ;  /* 0x00000000000a7805 */ /* 0x000fe2000001ff00 */
[----:B------:R-:W-:Y:S01]  /*6e00*/  FMUL.FTZ R135, R32, UR4 ;  /* 0x0000000420877c20 */ /* 0x000fe20008410000 */
[----:B------:R-:W-:Y:S01]  /*6e10*/  CS2R R8, SRZ ;  /* 0x0000000000087805 */ /* 0x000fe2000001ff00 */
[----:B------:R-:W-:Y:S01]  /*6e20*/  FMUL.FTZ R120, R31, UR4 ;  /* 0x000000041f787c20 */ /* 0x000fe20008410000 */
[----:B0-----:R-:W-:Y:S01]  /*6e30*/  CS2R R6, SRZ ;  /* 0x0000000000067805 */ /* 0x001fe2000001ff00 */
        /* <DEDUP_REMOVED lines=10> */
[----:B------:R-:W-:Y:S01]  /*6ee0*/  FMUL.FTZ R17, R20, UR4 ;  /* 0x0000000414117c20 */ /* 0x000fe20008410000 */
[----:B------:R-:W-:Y:S01]  /*6ef0*/  BAR.SYNC.DEFER_BLOCKING 0x0 ;  /* 0x0000000000007b1d */ /* 0x000fe20000010000 */
[----:B--2---:R-:W-:Y:S01]  /*6f00*/  FFMA.FTZ R3, R35, R0, R3 ;  /* 0x0000000023037223 */ /* 0x004fe20000010003 */
[----:B------:R-:W-:-:S03]  /*6f10*/  HADD2.F32 R0, -RZ, R69.H0_H0 ;  /* 0x20000045ff007230 */ /* 0x000fc60000004100 */
[----:B------:R-:W-:-:S04]  /*6f20*/  FFMA.FTZ R2, R34, R2, R3 ;  /* 0x0000000222027223 */ /* 0x000fc80000010003 */
[----:B------:R-:W-:Y:S01]  /*6f30*/  FFMA.FTZ R3, R33, R0, R2 ;  /* 0x0000000021037223 */ /* 0x000fe20000010002 */
[----:B------:R-:W-:Y:S02]  /*6f40*/  HADD2.F32 R0, -RZ, R67.H0_H0 ;  /* 0x20000043ff007230 */ /* 0x000fe40000004100 */
[----:B------:R-:W-:Y:S01]  /*6f50*/  HADD2.F32 R2, -RZ, R66.H0_H0 ;  /* 0x20000042ff027230 */ /* 0x000fe20000004100 */
        /* <DEDUP_REMOVED lines=21> */
[----:B------:R-:W-:-:S04]  /*70b0*/  FFMA.FTZ R3, R21, R0, R2 ;  /* 0x0000000015037223 */ /* 0x000fc80000010002 */
[----:B------:R-:W-:Y:S02]  /*70c0*/  FFMA.FTZ R0, R20, R4, R3 ;  /* 0x0000000414007223 */ /* 0x000fe40000010003 */
[----:B------:R-:W-:Y:S01]  /*70d0*/  CS2R R4, SRZ ;  /* 0x0000000000047805 */ /* 0x000fe2000001ff00 */
[----:B------:R-:W-:Y:S02]  /*70e0*/  CS2R R2, SRZ ;  /* 0x0000000000027805 */ /* 0x000fe4000001ff00 */
[----:B------:R0:W-:Y:S02]  /*70f0*/  STL [R1+0x4], R0 ;  /* 0x0000040001007387 */ /* 0x0001e40000100800 */
[----:B0-----:R-:W-:Y:S01]  /*7100*/  MOV R0, RZ ;  /* 0x000000ff00007202 */ /* 0x001fe20000000f00 */
[----:B------:R-:W-:Y:S05]  /*7110*/  @!P0 BRA `(.L_x_183) ;  /* 0x000028d000008947 */ /* 0x000fea0003800000 */
[----:B------:R-:W-:Y:S01]  /*7120*/  UIADD3 UR36, UR24, -0x1, URZ ;  /* 0xffffffff18247890 */ /* 0x000fe2000fffe03f */
[----:B------:R-:W-:Y:S01]  /*7130*/  MOV R16, RZ ;  /* 0x000000ff00107202 */ /* 0x000fe20000000f00 */
[----:B------:R-:W-:Y:S01]  /*7140*/  CS2R R14, SRZ ;  /* 0x00000000000e7805 */ /* 0x000fe2000001ff00 */
[----:B------:R-:W-:Y:S01]  /*7150*/  CS2R R12, SRZ ;  /* 0x00000000000c7805 */ /* 0x000fe2000001ff00 */
[----:B------:R-:W-:Y:S01]  /*7160*/  ULEA.HI UR7, UR36, UR36, URZ, 0x1 ;  /* 0x0000002424077291 */ /* 0x000fe2000f8f083f */
[----:B------:R-:W-:Y:S01]  /*7170*/  CS2R R10, SRZ ;  /* 0x00000000000a7805 */ /* 0x000fe2000001ff00 */
[----:B------:R-:W-:Y:S01]  /*7180*/  CS2R R8, SRZ ;  /* 0x0000000000087805 */ /* 0x000fe2000001ff00 */
[----:B------:R-:W-:Y:S01]  /*7190*/  CS2R R6, SRZ ;  /* 0x0000000000067805 */ /* 0x000fe2000001ff00 */
[----:B------:R-:W-:Y:S01]  /*71a0*/  ULOP3.LUT UR7, UR7, 0xfffffe, URZ, 0xc0, !UPT ;  /* 0x00fffffe07077892 */ /* 0x000fe2000f8ec03f */
[----:B------:R-:W-:Y:S01]  /*71b0*/  CS2R R4, SRZ ;  /* 0x0000000000047805 */ /* 0x000fe2000001ff00 */
[----:B------:R-:W-:Y:S01]  /*71c0*/  CS2R R2, SRZ ;  /* 0x0000000000027805 */ /* 0x000fe2000001ff00 */
[----:B------:R-:W-:Y:S01]  /*71d0*/  MOV R0, RZ ;  /* 0x000000ff00007202 */ /* 0x000fe20000000f00 */
[----:B------:R-:W-:-:S03]  /*71e0*/  UIADD3 UR36, UR36, -UR7, URZ ;  /* 0x8000000724247290 */ /* 0x000fc6000fffe03f */
[----:B------:R-:W-:Y:S02]  /*71f0*/  UMOV UR7, URZ ;  /* 0x0000003f00077c82 */ /* 0x000fe40008000000 */
.L_x_199:
        /* <DEDUP_REMOVED lines=27> */
[----:B0-----:R-:W-:Y:S01]  /*73b0*/  IMAD.MOV.U32 R41, RZ, RZ, 0x100 ;  /* 0x00000100ff297424 */ /* 0x001fe200078e00ff */
        /* <DEDUP_REMOVED lines=24> */
[----:B-1----:R-:W-:-:S05]  /*7540*/  MOV R40, UR36 ;  /* 0x0000002400287c02 */ /* 0x002fca0008000f00 */
[----:B------:R-:W-:Y:S01]  /*7550*/  @!P2 IMAD R76, R40, R41, UR7 ;  /* 0x00000007284cae24 */ /* 0x000fe2000f8e0229 */
[----:B------:R-:W-:Y:S02]  /*7560*/  MOV R40, UR31 ;  /* 0x0000001f00287c02 */ /* 0x000fe40008000f00 */
[----:B------:R-:W-:Y:S02]  /*7570*/  MOV R41, UR17 ;  /* 0x0000001100297c02 */ /* 0x000fe40008000f00 */
[----:B------:R-:W-:-:S03]  /*7580*/  SHF.L.U32 R77, R76, 0x2, RZ ;  /* 0x000000024c4d7819 */ /* 0x000fc600000006ff */
        /* <DEDUP_REMOVED lines=20> */
.L_x_185:
[----:B------:R-:W-:Y:S05]  /*76d0*/  BSYNC B0 ;  /* 0x0000000000007941 */ /* 0x000fea0003800000 */
.L_x_184:
[----:B------:R-:W-:Y:S01]  /*76e0*/  UISETP.GE.AND UP0, UPT, UR24, 0x2, UPT ;  /* 0x000000021800788c */ /* 0x000fe2000bf06270 */
[----:B0-----:R-:W-:Y:S01]  /*76f0*/  MOV R40, UR24 ;  /* 0x0000001800287c02 */ /* 0x001fe20008000f00 */
[----:B------:R-:W-:Y:S01]  /*7700*/  HFMA2.MMA R81, -RZ, RZ, 0, 0 ;  /* 0x00000000ff517435 */ /* 0x000fe200000001ff */
[----:B------:R-:W-:Y:S01]  /*7710*/  MOV R41, c[0x0][0x16c] ;  /* 0x00005b0000297a02 */ /* 0x000fe20000000f00 */
[----:B------:R-:W-:Y:S01]  /*7720*/  IMAD.MOV.U32 R43, RZ, RZ, 0x8 ;  /* 0x00000008ff2b7424 */ /* 0x000fe200078e00ff */
[----:B------:R-:W-:Y:S02]  /*7730*/  MOV R80, 0x3f800000 ;  /* 0x3f80000000507802 */ /* 0x000fe40000000f00 */
[----:B------:R-:W-:-:S04]  /*7740*/  PLOP3.LUT P0, PT, PT, PT, UP0, 0x80, 0x0 ;  /* 0x000000000000781c */ /* 0x000fc80003f0f008 */
[----:B------:R-:W-:Y:S01]  /*7750*/  ISETP.NE.OR P0, PT, R163, RZ, !P0 ;  /* 0x000000ffa300720c */ /* 0x000fe20004705670 */
[C---:B------:R-:W-:Y:S02]  /*7760*/  FMUL.FTZ R94, R82.reuse, R54 ;  /* 0x00000036525e7220 */ /* 0x040fe40000410000 */
[----:B------:R-:W-:-:S10]  /*7770*/  FMUL.FTZ R93, R82, R53 ;  /* 0x00000035525d7220 */ /* 0x000fd40000410000 */
[----:B------:R-:W-:Y:S01]  /*7780*/  @!P0 IADD3 R40, R40, -0x2, RZ ;  /* 0xfffffffe28288810 */ /* 0x000fe20007ffe0ff */
[----:B------:R-:W0:Y:S04]  /*7790*/  MUFU.EX2 R94, R94 ;  /* 0x0000005e005e7308 */ /* 0x000e280000000800 */
[----:B------:R-:W-:Y:S02]  /*77a0*/  @!P0 IMAD R40, R40, R41, UR7 ;  /* 0x0000000728288e24 */ /* 0x000fe4000f8e0229 */
[----:B------:R-:W-:Y:S02]  /*77b0*/  FMUL.FTZ R92, R82, R52 ;  /* 0x00000034525c7220 */ /* 0x000fe40000410000 */
[----:B------:R-:W-:Y:S01]  /*77c0*/  @!P0 IMAD.WIDE R40, R40, R43, UR10 ;  /* 0x0000000a28288e25 */ /* 0x000fe2000f8e022b */
[----:B------:R-:W2:Y:S03]  /*77d0*/  MUFU.EX2 R93, R93 ;  /* 0x0000005d005d7308 */ /* 0x000ea60000000800 */
[C---:B------:R-:W-:Y:S01]  /*77e0*/  FMUL.FTZ R91, R82.reuse, R51 ;  /* 0x00000033525b7220 */ /* 0x040fe20000410000 */
[----:B------:R3:W5:Y:S01]  /*77f0*/  @!P0 LDG.E.64 R80, [R40.64] ;  /* 0x0000002228508981 */ /* 0x000762000c1e1b00 */
[C---:B------:R-:W-:Y:S01]  /*7800*/  FMUL.FTZ R90, R82.reuse, R50 ;  /* 0x00000032525a7220 */ /* 0x040fe20000410000 */
[----:B------:R-:W-:Y:S01]  /*7810*/  HADD2.F32 R42, -RZ, R69.H0_H0 ;  /* 0x20000045ff2a7230 */ /* 0x000fe20000004100 */
[C---:B------:R-:W-:Y:S01]  /*7820*/  FMUL.FTZ R89, R82.reuse, R49 ;  /* 0x0000003152597220 */ /* 0x040fe20000410000 */
[----:B------:R-:W4:Y:S01]  /*7830*/  MUFU.EX2 R92, R92 ;  /* 0x0000005c005c7308 */ /* 0x000f220000000800 */
[----:B------:R-:W-:Y:S01]  /*7840*/  HADD2.F32 R121, -RZ, R68.H0_H0 ;  /* 0x20000044ff797230 */ /* 0x000fe20000004100 */
[----:B------:R-:W-:Y:S01]  /*7850*/  FMUL.FTZ R88, R82, R48 ;  /* 0x0000003052587220 */ /* 0x000fe20000410000 */
[----:B------:R-:W-:Y:S01]  /*7860*/  HADD2.F32 R122, -RZ, R67.H0_H0 ;  /* 0x20000043ff7a7230 */ /* 0x000fe20000004100 */
[----:B------:R-:W-:Y:S01]  /*7870*/  FMUL.FTZ R87, R42, R53 ;  /* 0x000000352a577220 */ /* 0x000fe20000410000 */
[----:B------:R-:W-:Y:S01]  /*7880*/  HADD2.F32 R123, -RZ, R66.H0_H0 ;  /* 0x20000042ff7b7230 */ /* 0x000fe20000004100 */
[----:B0-----:R-:W-:Y:S01]  /*7890*/  FMUL.FTZ R42, R134, R94 ;  /* 0x0000005e862a7220 */ /* 0x001fe20000410000 */
[----:B---3--:R-:W-:Y:S01]  /*78a0*/  HADD2.F32 R40, -RZ, R71.H0_H0 ;  /* 0x20000047ff287230 */ /* 0x008fe20000004100 */
[----:B------:R-:W0:Y:S01]  /*78b0*/  MUFU.EX2 R91, R91 ;  /* 0x0000005b005b7308 */ /* 0x000e220000000800 */
[----:B------:R-:W-:Y:S01]  /*78c0*/  HADD2.F32 R41, -RZ, R70.H0_H0 ;  /* 0x20000046ff297230 */ /* 0x000fe20000004100 */
[----:B------:R-:W-:Y:S01]  /*78d0*/  FMUL.FTZ R121, R121, R52 ;  /* 0x0000003479797220 */ /* 0x000fe20000410000 */
[----:B------:R-:W-:Y:S01]  /*78e0*/  HADD2.F32 R124, -RZ, R65.H0_H0 ;  /* 0x20000041ff7c7230 */ /* 0x000fe20000004100 */
[----:B------:R-:W-:Y:S01]  /*78f0*/  FMUL.FTZ R137, R40, R55 ;  /* 0x0000003728897220 */ /* 0x000fe20000410000 */
[----:B------:R-:W-:Y:S01]  /*7900*/  HADD2.F32 R125, -RZ, R64.H0_H0 ;  /* 0x20000040ff7d7230 */ /* 0x000fe20000004100 */
[----:B------:R-:W-:Y:S01]  /*7910*/  FMUL.FTZ R86, R41, R54 ;  /* 0x0000003629567220 */ /* 0x000fe20000410000 */
[----:B------:R-:W-:Y:S01]  /*7920*/  HADD2.F32 R126, -RZ, R63.H0_H0 ;  /* 0x2000003fff7e7230 */ /* 0x000fe20000004100 */
[----:B------:R-:W3:Y:S01]  /*7930*/  MUFU.EX2 R90, R90 ;  /* 0x0000005a005a7308 */ /* 0x000ee20000000800 */
[----:B--2---:R-:W-:Y:S01]  /*7940*/  FMUL.FTZ R41, R93, R42 ;  /* 0x0000002a5d297220 */ /* 0x004fe20000410000 */
[----:B------:R-:W-:Y:S01]  /*7950*/  HADD2.F32 R127, -RZ, R62.H0_H0 ;  /* 0x2000003eff7f7230 */ /* 0x000fe20000004100 */
[----:B------:R-:W-:Y:S01]  /*7960*/  FFMA.FTZ R40, R137, R94, R86 ;  /* 0x0000005e89287223 */ /* 0x000fe20000010056 */
[----:B------:R-:W-:Y:S01]  /*7970*/  HADD2.F32 R128, -RZ, R61.H0_H0 ;  /* 0x2000003dff807230 */ /* 0x000fe20000004100 */
[----:B------:R-:W-:Y:S01]  /*7980*/  FMUL.FTZ R79, R82, R47 ;  /* 0x0000002f524f7220 */ /* 0x000fe20000410000 */
[----:B------:R-:W-:Y:S01]  /*7990*/  HADD2.F32 R129, -RZ, R60.H0_H0 ;  /* 0x2000003cff817230 */ /* 0x000fe20000004100 */
[----:B------:R-:W-:Y:S01]  /*79a0*/  FFMA.FTZ R40, R93, R40, R87 ;  /* 0x000000285d287223 */ /* 0x000fe20000010057 */
[----:B------:R-:W2:Y:S01]  /*79b0*/  MUFU.EX2 R89, R89 ;  /* 0x0000005900597308 */ /* 0x000ea20000000800 */
[----:B----4-:R-:W-:Y:S01]  /*79c0*/  FMUL.FTZ R42, R92, R41 ;  /* 0x000000295c2a7220 */ /* 0x010fe20000410000 */
[----:B------:R-:W-:Y:S01]  /*79d0*/  HADD2.F32 R130, -RZ, R59.H0_H0 ;  /* 0x2000003bff827230 */ /* 0x000fe20000004100 */
[----:B------:R-:W-:Y:S01]  /*79e0*/  FMUL.FTZ R122, R122, R51 ;  /* 0x000000337a7a7220 */ /* 0x000fe20000410000 */
[----:B------:R-:W-:Y:S01]  /*79f0*/  HADD2.F32 R131, -RZ, R58.H0_H0 ;  /* 0x2000003aff837230 */ /* 0x000fe20000004100 */
[----:B------:R-:W-:Y:S01]  /*7a00*/  FFMA.FTZ R40, R92, R40, R121 ;  /* 0x000000285c287223 */ /* 0x000fe20000010079 */
[----:B------:R-:W-:Y:S01]  /*7a10*/  HADD2.F32 R132, -RZ, R57.H0_H0 ;  /* 0x20000039ff847230 */ /* 0x000fe20000004100 */
[----:B------:R-:W-:Y:S01]  /*7a20*/  FMUL.FTZ R78, R82, R46 ;  /* 0x0000002e524e7220 */ /* 0x000fe20000410000 */
[----:B------:R-:W4:Y:S01]  /*7a30*/  MUFU.EX2 R88, R88 ;  /* 0x0000005800587308 */ /* 0x000f220000000800 */
[----:B0-----:R-:W-:Y:S01]  /*7a40*/  FMUL.FTZ R41, R91, R42 ;  /* 0x0000002a5b297220 */ /* 0x001fe20000410000 */
[----:B------:R-:W-:Y:S01]  /*7a50*/  HADD2.F32 R133, -RZ, R56.H0_H0 ;  /* 0x20000038ff857230 */ /* 0x000fe20000004100 */
[----:B------:R-:W-:Y:S01]  /*7a60*/  FMUL.FTZ R123, R123, R50 ;  /* 0x000000327b7b7220 */ /* 0x000fe20000410000 */
[C---:B------:R-:W-:Y:S01]  /*7a70*/  ISETP.GT.U32.AND P0, PT, R142.reuse, 0x1f, PT ;  /* 0x0000001f8e00780c */ /* 0x040fe20003f04070 */
[----:B------:R-:W-:Y:S01]  /*7a80*/  FFMA.FTZ R40, R91, R40, R122 ;  /* 0x000000285b287223 */ /* 0x000fe2000001007a */
[----:B------:R-:W-:Y:S01]  /*7a90*/  LEA.HI R140, R142, R142, RZ, 0x1e ;  /* 0x0000008e8e8c7211 */ /* 0x000fe200078ff0ff */
[----:B------:R-:W-:Y:S01]  /*7aa0*/  FMUL.FTZ R77, R82, R45 ;  /* 0x0000002d524d7220 */ /* 0x000fe20000410000 */
[----:B------:R-:W0:Y:S01]  /*7ab0*/  MUFU.EX2 R79, R79 ;  /* 0x0000004f004f7308 */ /* 0x000e220000000800 */
[----:B---3--:R-:W-:Y:S01]  /*7ac0*/  FMUL.FTZ R96, R90, R41 ;  /* 0x000000295a607220 */ /* 0x008fe20000410000 */
[----:B------:R-:W-:Y:S01]  /*7ad0*/  BSSY B0, `(.L_x_186) ;  /* 0x0000084000007945 */ /* 0x000fe20003800000 */
[----:B------:R-:W-:-:S02]  /*7ae0*/  FMUL.FTZ R124, R124, R49 ;  /* 0x000000317c7c7220 */ /* 0x000fc40000410000 */
[----:B------:R-:W-:Y:S02]  /*7af0*/  FFMA.FTZ R40, R90, R40, R123 ;  /* 0x000000285a287223 */ /* 0x000fe4000001007b */
[C---:B------:R-:W-:Y:S01]  /*7b00*/  FMUL.FTZ R76, R82.reuse, R44 ;  /* 0x0000002c524c7220 */ /* 0x040fe20000410000 */
[----:B------:R-:W3:Y:S01]  /*7b10*/  MUFU.EX2 R78, R78 ;  /* 0x0000004e004e7308 */ /* 0x000ee20000000800 */
[----:B--2---:R-:W-:Y:S02]  /*7b20*/  FMUL.FTZ R41, R89, R96 ;  /* 0x0000006059297220 */ /* 0x004fe40000410000 */
[----:B------:R-:W-:Y:S02]  /*7b30*/  FMUL.FTZ R125, R125, R48 ;  /* 0x000000307d7d7220 */ /* 0x000fe40000410000 */
[----:B------:R-:W-:Y:S02]  /*7b40*/  FFMA.FTZ R40, R89, R40, R124 ;  /* 0x0000002859287223 */ /* 0x000fe4000001007c */
[----:B------:R-:W-:Y:S01]  /*7b50*/  FMUL.FTZ R43, R82, R39 ;  /* 0x00000027522b7220 */ /* 0x000fe20000410000 */
[----:B------:R-:W2:Y:S01]  /*7b60*/  MUFU.EX2 R77, R77 ;  /* 0x0000004d004d7308 */ /* 0x000ea20000000800 */
[----:B----4-:R-:W-:-:S02]  /*7b70*/  FMUL.FTZ R96, R88, R41 ;  /* 0x0000002958607220 */ /* 0x010fc40000410000 */
[----:B------:R-:W-:Y:S02]  /*7b80*/  FMUL.FTZ R126, R126, R47 ;  /* 0x0000002f7e7e7220 */ /* 0x000fe40000410000 */
[----:B------:R-:W-:Y:S02]  /*7b90*/  FFMA.FTZ R40, R88, R40, R125 ;  /* 0x0000002858287223 */ /* 0x000fe4000001007d */
[----:B------:R-:W-:Y:S01]  /*7ba0*/  FMUL.FTZ R42, R82, R38 ;  /* 0x00000026522a7220 */ /* 0x000fe20000410000 */
[----:B------:R-:W4:Y:S01]  /*7bb0*/  MUFU.EX2 R76, R76 ;  /* 0x0000004c004c7308 */ /* 0x000f220000000800 */
[----:B0-----:R-:W-:Y:S02]  /*7bc0*/  FMUL.FTZ R83, R79, R96 ;  /* 0x000000604f537220 */ /* 0x001fe40000410000 */
[----:B------:R-:W-:Y:S02]  /*7bd0*/  FMUL.FTZ R127, R127, R46 ;  /* 0x0000002e7f7f7220 */ /* 0x000fe40000410000 */
[----:B------:R-:W-:-:S02]  /*7be0*/  FFMA.FTZ R40, R79, R40, R126 ;  /* 0x000000284f287223 */ /* 0x000fc4000001007e */
[----:B------:R-:W-:Y:S01]  /*7bf0*/  FMUL.FTZ R41, R82, R37 ;  /* 0x0000002552297220 */ /* 0x000fe20000410000 */
[----:B------:R-:W0:Y:S01]  /*7c00*/  MUFU.EX2 R43, R43 ;  /* 0x0000002b002b7308 */ /* 0x000e220000000800 */
[----:B---3--:R-:W-:Y:S02]  /*7c10*/  FMUL.FTZ R96, R78, R83 ;  /* 0x000000534e607220 */ /* 0x008fe40000410000 */
[----:B------:R-:W-:Y:S02]  /*7c20*/  FMUL.FTZ R128, R128, R45 ;  /* 0x0000002d80807220 */ /* 0x000fe40000410000 */
[----:B------:R-:W-:Y:S02]  /*7c30*/  FFMA.FTZ R83, R78, R40, R127 ;  /* 0x000000284e537223 */ /* 0x000fe4000001007f */
[----:B------:R-:W-:Y:S01]  /*7c40*/  FMUL.FTZ R40, R82, R36 ;  /* 0x0000002452287220 */ /* 0x000fe20000410000 */
[----:B------:R-:W3:Y:S01]  /*7c50*/  MUFU.EX2 R42, R42 ;  /* 0x0000002a002a7308 */ /* 0x000ee20000000800 */
[----:B------:R-:W-:-:S02]  /*7c60*/  FMUL.FTZ R129, R129, R44 ;  /* 0x0000002c81817220 */ /* 0x000fc40000410000 */
[C---:B--2---:R-:W-:Y:S02]  /*7c70*/  FMUL.FTZ R97, R77.reuse, R96 ;  /* 0x000000604d617220 */ /* 0x044fe40000410000 */
[----:B------:R-:W-:Y:S02]  /*7c80*/  FFMA.FTZ R83, R77, R83, R128 ;  /* 0x000000534d537223 */ /* 0x000fe40000010080 */
[----:B------:R-:W-:Y:S01]  /*7c90*/  FMUL.FTZ R130, R130, R39 ;  /* 0x0000002782827220 */ /* 0x000fe20000410000 */
[----:B------:R-:W2:Y:S01]  /*7ca0*/  MUFU.EX2 R41, R41 ;  /* 0x0000002900297308 */ /* 0x000ea20000000800 */
[C---:B----4-:R-:W-:Y:S02]  /*7cb0*/  FMUL.FTZ R82, R76.reuse, R97 ;  /* 0x000000614c527220 */ /* 0x050fe40000410000 */
[----:B------:R-:W-:Y:S02]  /*7cc0*/  FFMA.FTZ R83, R76, R83, R129 ;  /* 0x000000534c537223 */ /* 0x000fe40000010081 */
[----:B------:R-:W-:-:S02]  /*7cd0*/  FMUL.FTZ R131, R131, R38 ;  /* 0x0000002683837220 */ /* 0x000fc40000410000 */
[C---:B0-----:R-:W-:Y:S01]  /*7ce0*/  FMUL.FTZ R97, R43.reuse, R82 ;  /* 0x000000522b617220 */ /* 0x041fe20000410000 */
[----:B------:R-:W0:Y:S01]  /*7cf0*/  MUFU.EX2 R40, R40 ;  /* 0x0000002800287308 */ /* 0x000e220000000800 */
[----:B------:R-:W-:Y:S02]  /*7d00*/  FFMA.FTZ R83, R43, R83, R130 ;  /* 0x000000532b537223 */ /* 0x000fe40000010082 */
[----:B------:R-:W-:Y:S02]  /*7d10*/  FMUL.FTZ R132, R132, R37 ;  /* 0x0000002584847220 */ /* 0x000fe40000410000 */
[C---:B---3--:R-:W-:Y:S02]  /*7d20*/  FMUL.FTZ R82, R42.reuse, R97 ;  /* 0x000000612a527220 */ /* 0x048fe40000410000 */
[----:B------:R-:W-:Y:S02]  /*7d30*/  FFMA.FTZ R83, R42, R83, R131 ;  /* 0x000000532a537223 */ /* 0x000fe40000010083 */
[----:B------:R-:W-:-:S02]  /*7d40*/  FMUL.FTZ R133, R133, R36 ;  /* 0x0000002485857220 */ /* 0x000fc40000410000 */
[C---:B--2---:R-:W-:Y:S02]  /*7d50*/  FMUL.FTZ R97, R41.reuse, R82 ;  /* 0x0000005229617220 */ /* 0x044fe40000410000 */
[----:B------:R-:W-:Y:S02]  /*7d60*/  FFMA.FTZ R83, R41, R83, R132 ;  /* 0x0000005329537223 */ /* 0x000fe40000010084 */
[----:B-----5:R-:W-:Y:S02]  /*7d70*/  FMUL.FTZ R84, R84, R85 ;  /* 0x0000005554547220 */ /* 0x020fe40000410000 */
[C---:B0-----:R-:W-:Y:S02]  /*7d80*/  FMUL.FTZ R82, R40.reuse, R97 ;  /* 0x0000006128527220 */ /* 0x041fe40000410000 */
[----:B------:R-:W-:Y:S02]  /*7d90*/  FFMA.FTZ R83, R40, R83, R133 ;  /* 0x0000005328537223 */ /* 0x000fe40000010085 */
[----:B------:R-:W-:-:S02]  /*7da0*/  FMUL.FTZ R96, R35, R84 ;  /* 0x0000005423607220 */ /* 0x000fc40000410000 */
[-C--:B------:R-:W-:Y:S01]  /*7db0*/  FMUL.FTZ R97, R34, R84.reuse ;  /* 0x0000005422617220 */ /* 0x080fe20000410000 */
[----:B------:R0:W-:Y:S01]  /*7dc0*/  STS.64 [R140.X8+0x10d0], R82 ;  /* 0x0010d0528c007388 */ /* 0x0001e20000008a00 */
        /* <DEDUP_REMOVED lines=28> */
[----:B------:R0:W2:Y:S02]  /*7f90*/  SHFL.UP PT, R159, R156, 0x1, RZ ;  /* 0x042000009c9f7989 */ /* 0x0000a400000e00ff */
.L_x_212:
[----:B------:R-:W-:Y:S05]  /*7fa0*/  BRA.DIV ~URZ, `(.L_x_189) ;  /* 0x000047c27f007947 */ /* 0x000fea000b800000 */
[----:B------:R-:W3:Y:S01]  /*7fb0*/  SHFL.UP PT, R82, R85, 0x1, RZ ;  /* 0x0420000055527989 */ /* 0x000ee200000e00ff */
[----:B------:R-:W-:-:S13]  /*7fc0*/  ISETP.GE.AND P0, PT, R144, 0x1, PT ;  /* 0x000000019000780c */ /* 0x000fda0003f06270 */
[C---:B---3--:R-:W-:Y:S02]  /*7fd0*/  @P0 FFMA.FTZ R85, R156.reuse, R82, R85 ;  /* 0x000000529c550223 */ /* 0x048fe40000010055 */
[----:B0-2---:R-:W-:Y:S01]  /*7fe0*/  @P0 FMUL.FTZ R156, R156, R159 ;  /* 0x0000009f9c9c0220 */ /* 0x005fe20000410000 */
[----:B------:R-:W-:Y:S02]  /*7ff0*/  ISETP.GE.AND P0, PT, R144, 0x2, PT ;  /* 0x000000029000780c */ /* 0x000fe40003f06270 */
[----:B------:R-:W0:Y:S11]  /*8000*/  SHFL.UP PT, R82, R85, 0x2, RZ ;  /* 0x0440000055527989 */ /* 0x000e3600000e00ff */
[----:B0-----:R-:W-:-:S02]  /*8010*/  @P0 FFMA.FTZ R85, R82, R156, R85 ;  /* 0x0000009c52550223 */ /* 0x001fc40000010055 */
[----:B------:R-:W0:Y:S02]  /*8020*/  SHFL.UP PT, R82, R156, 0x2, RZ ;  /* 0x044000009c527989 */ /* 0x000e2400000e00ff */
[----:B0-----:R-:W-:Y:S01]  /*8030*/  @P0 FMUL.FTZ R156, R82, R156 ;  /* 0x0000009c529c0220 */ /* 0x001fe20000410000 */
[----:B------:R-:W-:Y:S01]  /*8040*/  ISETP.GE.AND P0, PT, R144, 0x4, PT ;  /* 0x000000049000780c */ /* 0x000fe20003f06270 */
[----:B------:R-:W0:-:S12]  /*8050*/  SHFL.UP PT, R82, R85, 0x4, RZ ;  /* 0x0480000055527989 */ /* 0x000e1800000e00ff */
[C---:B0-----:R-:W-:Y:S02]  /*8060*/  @P0 FFMA.FTZ R85, R156.reuse, R82, R85 ;  /* 0x000000529c550223 */ /* 0x041fe40000010055 */
[----:B------:R-:W0:Y:S02]  /*8070*/  SHFL.UP PT, R82, R156, 0x4, RZ ;  /* 0x048000009c527989 */ /* 0x000e2400000e00ff */
[----:B0-----:R-:W-:Y:S01]  /*8080*/  @P0 FMUL.FTZ R156, R156, R82 ;  /* 0x000000529c9c0220 */ /* 0x001fe20000410000 */
[----:B------:R-:W-:Y:S01]  /*8090*/  ISETP.GE.AND P0, PT, R144, 0x8, PT ;  /* 0x000000089000780c */ /* 0x000fe20003f06270 */
[----:B------:R-:W0:-:S12]  /*80a0*/  SHFL.UP PT, R82, R85, 0x8, RZ ;  /* 0x0500000055527989 */ /* 0x000e1800000e00ff */
[C---:B0-----:R-:W-:Y:S02]  /*80b0*/  @P0 FFMA.FTZ R85, R156.reuse, R82, R85 ;  /* 0x000000529c550223 */ /* 0x041fe40000010055 */
[----:B------:R-:W0:Y:S02]  /*80c0*/  SHFL.UP PT, R82, R156, 0x8, RZ ;  /* 0x050000009c527989 */ /* 0x000e2400000e00ff */
[----:B0-----:R-:W-:Y:S02]  /*80d0*/  @P0 FMUL.FTZ R156, R156, R82 ;  /* 0x000000529c9c0220 */ /* 0x001fe40000410000 */
[----:B------:R0:W2:Y:S04]  /*80e0*/  SHFL.UP PT, R82, R85, 0x10, RZ ;  /* 0x0600000055527989 */ /* 0x0000a800000e00ff */
[----:B------:R0:W3:Y:S02]  /*80f0*/  SHFL.UP PT, R159, R156, 0x10, RZ ;  /* 0x060000009c9f7989 */ /* 0x0000e400000e00ff */
.L_x_213:
[----:B------:R-:W-:-:S13]  /*8100*/  ISETP.GE.AND P0, PT, R144, 0x10, PT ;  /* 0x000000109000780c */ /* 0x000fda0003f06270 */
[-C--:B0-2---:R-:W-:Y:S02]  /*8110*/  @P0 FFMA.FTZ R85, R82, R156.reuse, R85 ;  /* 0x0000009c52550223 */ /* 0x085fe40000010055 */
[----:B---3--:R-:W-:Y:S01]  /*8120*/  @P0 FMUL.FTZ R156, R159, R156 ;  /* 0x0000009c9f9c0220 */ /* 0x008fe20000410000 */
[----:B------:R-:W-:Y:S05]  /*8130*/  BRA.CONV ~URZ, `(.L_x_190) ;  /* 0x000000437f007947 */ /* 0x000fea000b800000 */
[----:B------:R-:W-:Y:S01]  /*8140*/  HFMA2.MMA R84, -RZ, RZ, 0, 1.847743988037109375e-06 ;  /* 0x0000001fff547435 */ /* 0x000fe200000001ff */
[----:B------:R-:W-:Y:S02]  /*8150*/  MOV R82, R156 ;  /* 0x0000009c00527202 */ /* 0x000fe40000000f00 */
[----:B------:R-:W-:-:S03]  /*8160*/  MOV R83, 0x8180 ;  /* 0x0000818000537802 */ /* 0x000fc60000000f00 */
[----:B-1----:R-:W-:Y:S05]  /*8170*/  CALL.REL.NOINC `($__internal_10_$__cuda_sm70_shflsync_idx_p) ;  /* 0x0000511000007944 */ /* 0x002fea0003c00000 */
.L_x_190:
[----:B------:R-:W-:Y:S05]  /*8180*/  BRA.CONV ~URZ, `(.L_x_191) ;  /* 0x000000437f007947 */ /* 0x000fea000b800000 */
[----:B-1----:R-:W-:Y:S01]  /*8190*/  HFMA2.MMA R84, -RZ, RZ, 0, 1.847743988037109375e-06 ;  /* 0x0000001fff547435 */ /* 0x002fe200000001ff */
[----:B------:R-:W-:Y:S02]  /*81a0*/  MOV R82, R85 ;  /* 0x0000005500527202 */ /* 0x000fe40000000f00 */
[----:B------:R-:W-:-:S03]  /*81b0*/  MOV R83, 0x81d0 ;  /* 0x000081d000537802 */ /* 0x000fc60000000f00 */
[----:B0-2---:R-:W-:Y:S05]  /*81c0*/  CALL.REL.NOINC `($__internal_10_$__cuda_sm70_shflsync_idx_p) ;  /* 0x000050c000007944 */ /* 0x005fea0003c00000 */
.L_x_191:
[----:B------:R-:W-:Y:S05]  /*81d0*/  BRA.DIV ~URZ, `(.L_x_192) ;  /* 0x000049127f007947 */ /* 0x000fea000b800000 */
[----:B------:R-:W3:Y:S04]  /*81e0*/  SHFL.IDX PT, R80, R80, RZ, 0x1f ;  /* 0x00001fff50507589 */ /* 0x000ee800000e0000 */
[----:B------:R-:W4:Y:S04]  /*81f0*/  SHFL.IDX PT, R81, R81, RZ, 0x1f ;  /* 0x00001fff51517589 */ /* 0x000f2800000e0000 */
[----:B------:R-:W2:Y:S04]  /*8200*/  SHFL.UP PT, R156, R156, 0x1, RZ ;  /* 0x042000009c9c7989 */ /* 0x000ea800000e00ff */
[----:B------:R-:W1:Y:S02]  /*8210*/  SHFL.UP PT, R85, R85, 0x1, RZ ;  /* 0x0420000055557989 */ /* 0x000e6400000e00ff */
.L_x_214:
        /* <DEDUP_REMOVED lines=15> */
.L_x_187:
[----:B0-----:R-:W-:Y:S05]  /*8310*/  BSYNC B0 ;  /* 0x0000000000007941 */ /* 0x001fea0003800000 */
.L_x_186:
[----:B------:R-:W-:Y:S01]  /*8320*/  WARPSYNC 0xffffffff ;  /* 0xffffffff00007948 */ /* 0x000fe20003800000 */
[----:B------:R-:W-:Y:S01]  /*8330*/  BAR.SYNC.DEFER_BLOCKING 0x0 ;  /* 0x0000000000007b1d */ /* 0x000fe20000010000 */
[----:B-12---:R-:W-:Y:S01]  /*8340*/  FMUL.FTZ R82, R40, R95 ;  /* 0x0000005f28527220 */ /* 0x006fe20000410000 */
[----:B------:R-:W-:-:S03]  /*8350*/  MOV R84, UR7 ;  /* 0x0000000700547c02 */ /* 0x000fc60008000f00 */
        /* <DEDUP_REMOVED lines=76> */
.L_x_215:
        /* <DEDUP_REMOVED lines=26> */
.L_x_216:
[C---:B--23--:R-:W-:Y:S01]  /*89c0*/  ISETP.NE.AND P0, PT, R142.reuse, 0x1f, PT ;  /* 0x0000001f8e00780c */ /* 0x04cfe20003f05270 */
        /* <DEDUP_REMOVED lines=19> */
.L_x_194:
[----:B0-----:R-:W-:Y:S05]  /*8b00*/  BSYNC B0 ;  /* 0x0000000000007941 */ /* 0x001fea0003800000 */
.L_x_193:
[----:B------:R-:W-:Y:S01]  /*8b10*/  WARPSYNC 0xffffffff ;  /* 0xffffffff00007948 */ /* 0x000fe20003800000 */
[----:B------:R-:W-:Y:S01]  /*8b20*/  BAR.SYNC.DEFER_BLOCKING 0x0 ;  /* 0x0000000000007b1d */ /* 0x000fe20000010000 */
[----:B------:R-:W-:Y:S01]  /*8b30*/  FFMA.FTZ R82, R35, R134, RZ ;  /* 0x0000008623527223 */ /* 0x000fe200000100ff */
[----:B-1----:R-:W-:Y:S01]  /*8b40*/  HADD2.F32 R84, -RZ, R65.H0_H0 ;  /* 0x20000041ff547230 */ /* 0x002fe20000004100 */
[----:B------:R-:W-:Y:S01]  /*8b50*/  ISETP.GT.AND P0, PT, R144, 0x1e, PT ;  /* 0x0000001e9000780c */ /* 0x000fe20003f04270 */
[----:B------:R-:W-:Y:S01]  /*8b60*/  HADD2.F32 R86, -RZ, R69.H0_H0 ;  /* 0x20000045ff567230 */ /* 0x000fe20000004100 */
[----:B------:R-:W-:Y:S01]  /*8b70*/  FFMA.FTZ R82, R34, R137, R82 ;  /* 0x0000008922527223 */ /* 0x000fe20000010052 */
[----:B------:R-:W-:Y:S01]  /*8b80*/  HADD2.F32 R87, -RZ, R67.H0_H0 ;  /* 0x20000043ff577230 */ /* 0x000fe20000004100 */
[----:B------:R-:W-:Y:S01]  /*8b90*/  ISETP.GT.AND P2, PT, R144, 0x1d, PT ;  /* 0x0000001d9000780c */ /* 0x000fe20003f44270 */
[----:B------:R-:W-:Y:S01]  /*8ba0*/  BSSY B0, `(.L_x_197) ;  /* 0x00000de000007945 */ /* 0x000fe20003800000 */
[----:B------:R-:W-:-:S02]  /*8bb0*/  FFMA.FTZ R82, R33, R141, R82 ;  /* 0x0000008d21527223 */ /* 0x000fc40000010052 */
[----:B------:R-:W-:Y:S02]  /*8bc0*/  FFMA.FTZ R141, R86, -R53, R141 ;  /* 0x80000035568d7223 */ /* 0x000fe4000001008d */
[----:B------:R-:W-:Y:S02]  /*8bd0*/  FFMA.FTZ R83, R32, R121, R82 ;  /* 0x0000007920537223 */ /* 0x000fe40000010052 */
[----:B------:R-:W-:Y:S02]  /*8be0*/  FFMA.FTZ R82, R84, -R49, R124 ;  /* 0x8000003154527223 */ /* 0x000fe4000001007c */
[----:B------:R-:W-:Y:S02]  /*8bf0*/  FFMA.FTZ R83, R31, R122, R83 ;  /* 0x0000007a1f537223 */ /* 0x000fe40000010053 */
[----:B------:R-:W-:Y:S02]  /*8c00*/  FFMA.FTZ R122, R87, -R51, R122 ;  /* 0x80000033577a7223 */ /* 0x000fe4000001007a */
[----:B------:R-:W-:Y:S01]  /*8c10*/  FFMA.FTZ R83, R30, R123, R83 ;  /* 0x0000007b1e537223 */ /* 0x000fe20000010053 */
[----:B------:R-:W0:Y:S03]  /*8c20*/  LDS R140, [R140.X8+0x15e4] ;  /* 0x0015e4008c8c7984 */ /* 0x000e260000008800 */
[----:B------:R-:W-:Y:S01]  /*8c30*/  FFMA.FTZ R124, R29, R124, R83 ;  /* 0x0000007c1d7c7223 */ /* 0x000fe20000010053 */
[----:B------:R-:W-:Y:S01]  /*8c40*/  HADD2.F32 R83, -RZ, R71.H0_H0 ;  /* 0x20000047ff537230 */ /* 0x000fe20000004100 */
[----:B0-----:R-:W-:-:S04]  /*8c50*/  FFMA.FTZ R95, R140, R95, R111 ;  /* 0x0000005f8c5f7223 */ /* 0x001fc8000001006f */
[----:B------:R-:W-:-:S04]  /*8c60*/  FFMA.FTZ R40, R40, R95, R110 ;  /* 0x0000005f28287223 */ /* 0x000fc8000001006e */
[----:B------:R-:W-:Y:S01]  /*8c70*/  FFMA.FTZ R41, R41, R40, R109 ;  /* 0x0000002829297223 */ /* 0x000fe2000001006d */
[----:B------:R-:W-:-:S03]  /*8c80*/  HADD2.F32 R109, -RZ, R62.H0_H0 ;  /* 0x2000003eff6d7230 */ /* 0x000fc60000004100 */
[----:B------:R-:W-:-:S04]  /*8c90*/  FFMA.FTZ R42, R42, R41, R108 ;  /* 0x000000292a2a7223 */ /* 0x000fc8000001006c */
[----:B------:R-:W-:-:S04]  /*8ca0*/  FFMA.FTZ R43, R43, R42, R107 ;  /* 0x0000002a2b2b7223 */ /* 0x000fc8000001006b */
[----:B------:R-:W-:-:S04]  /*8cb0*/  FFMA.FTZ R76, R76, R43, R106 ;  /* 0x0000002b4c4c7223 */ /* 0x000fc8000001006a */
[----:B------:R-:W-:Y:S02]  /*8cc0*/  FFMA.FTZ R77, R77, R76, R105 ;  /* 0x0000004c4d4d7223 */ /* 0x000fe40000010069 */
[----:B------:R-:W-:Y:S02]  /*8cd0*/  FMUL.FTZ R111, R76, UR40 ;  /* 0x000000284c6f7c20 */ /* 0x000fe40008410000 */
[----:B------:R-:W-:Y:S01]  /*8ce0*/  FFMA.FTZ R78, R78, R77, R104 ;  /* 0x0000004d4e4e7223 */ /* 0x000fe20000010068 */
[----:B------:R-:W-:Y:S01]  /*8cf0*/  HADD2.F32 R104, -RZ, R66.H0_H0 ;  /* 0x20000042ff687230 */ /* 0x000fe20000004100 */
[----:B------:R-:W-:Y:S02]  /*8d00*/  FMUL.FTZ R110, R77, UR40 ;  /* 0x000000284d6e7c20 */ /* 0x000fe40008410000 */
[----:B------:R-:W-:Y:S02]  /*8d10*/  FFMA.FTZ R79, R79, R78, R103 ;  /* 0x0000004e4f4f7223 */ /* 0x000fe40000010067 */
[----:B------:R-:W-:-:S02]  /*8d20*/  FFMA.FTZ R103, R28, R125, R124 ;  /* 0x0000007d1c677223 */ /* 0x000fc4000001007c */
[----:B------:R-:W-:Y:S02]  /*8d30*/  FFMA.FTZ R88, R88, R79, R102 ;  /* 0x0000004f58587223 */ /* 0x000fe40000010066 */
[----:B------:R-:W-:Y:S02]  /*8d40*/  FFMA.FTZ R103, R27, R126, R103 ;  /* 0x0000007e1b677223 */ /* 0x000fe40000010067 */
[----:B------:R-:W-:Y:S01]  /*8d50*/  FFMA.FTZ R89, R89, R88, R101 ;  /* 0x0000005859597223 */ /* 0x000fe20000010065 */
[----:B------:R-:W-:Y:S01]  /*8d60*/  HADD2.F32 R101, -RZ, R63.H0_H0 ;  /* 0x2000003fff657230 */ /* 0x000fe20000004100 */
[----:B------:R-:W-:Y:S02]  /*8d70*/  FMUL.FTZ R85, R88, UR40 ;  /* 0x0000002858557c20 */ /* 0x000fe40008410000 */
[----:B------:R-:W-:Y:S02]  /*8d80*/  FFMA.FTZ R90, R90, R89, R100 ;  /* 0x000000595a5a7223 */ /* 0x000fe40000010064 */
[----:B------:R-:W-:-:S02]  /*8d90*/  FMUL.FTZ R85, R82, R85 ;  /* 0x0000005552557220 */ /* 0x000fc40000410000 */
[----:B------:R-:W-:Y:S02]  /*8da0*/  FFMA.FTZ R91, R91, R90, R99 ;  /* 0x0000005a5b5b7223 */ /* 0x000fe40000010063 */
[----:B------:R-:W-:Y:S02]  /*8db0*/  FFMA.FTZ R126, R101, -R47, R126 ;  /* 0x8000002f657e7223 */ /* 0x000fe4000001007e */
[----:B------:R-:W-:Y:S02]  /*8dc0*/  FFMA.FTZ R92, R92, R91, R98 ;  /* 0x0000005b5c5c7223 */ /* 0x000fe40000010062 */
[----:B------:R-:W-:Y:S01]  /*8dd0*/  FFMA.FTZ R98, R84, R88, R85 ;  /* 0x0000005854627223 */ /* 0x000fe20000010055 */
[----:B------:R-:W-:Y:S01]  /*8de0*/  HADD2.F32 R84, -RZ, R70.H0_H0 ;  /* 0x20000046ff547230 */ /* 0x000fe20000004100 */
[----:B------:R-:W-:Y:S01]  /*8df0*/  FFMA.FTZ R93, R93, R92, R97 ;  /* 0x0000005c5d5d7223 */ /* 0x000fe20000010061 */
[----:B------:R-:W-:Y:S01]  /*8e00*/  MOV R97, UR7 ;  /* 0x0000000700617c02 */ /* 0x000fe20008000f00 */
[----:B------:R-:W-:-:S02]  /*8e10*/  FFMA.FTZ R85, R83, -R55, R134 ;  /* 0x8000003753557223 */ /* 0x000fc40000010086 */
[----:B------:R-:W-:Y:S01]  /*8e20*/  FFMA.FTZ R94, R94, R93, R96 ;  /* 0x0000005d5e5e7223 */ /* 0x000fe20000010060 */
[----:B------:R-:W-:Y:S01]  /*8e30*/  HADD2.F32 R96, -RZ, R68.H0_H0 ;  /* 0x20000044ff607230 */ /* 0x000fe20000004100 */
[----:B------:R0:W-:Y:S01]  /*8e40*/  @!P1 STS.64 [R97.X8+0x24e0], R80 ;  /* 0x0024e05061009388 */ /* 0x0001e20000008a00 */
[----:B------:R-:W-:Y:S02]  /*8e50*/  FFMA.FTZ R137, R84, -R54, R137 ;  /* 0x8000003654897223 */ /* 0x000fe40000010089 */
[----:B------:R-:W-:Y:S02]  /*8e60*/  FMUL.FTZ R100, R94, R55 ;  /* 0x000000375e647220 */ /* 0x000fe40000410000 */
[----:B------:R-:W-:Y:S02]  /*8e70*/  FFMA.FTZ R121, R96, -R52, R121 ;  /* 0x8000003460797223 */ /* 0x000fe40000010079 */
[-C--:B------:R-:W-:Y:S02]  /*8e80*/  FFMA.FTZ R123, R104, -R50.reuse, R123 ;  /* 0x80000032687b7223 */ /* 0x080fe4000001007b */
[----:B------:R-:W-:-:S02]  /*8e90*/  FMUL.FTZ R106, R89, R50 ;  /* 0x00000032596a7220 */ /* 0x000fc40000410000 */
[----:B------:R-:W-:Y:S02]  /*8ea0*/  FMUL.FTZ R108, R79, R48 ;  /* 0x000000304f6c7220 */ /* 0x000fe40000410000 */
[----:B0-----:R-:W-:Y:S02]  /*8eb0*/  FMUL.FTZ R80, R93, R54 ;  /* 0x000000365d507220 */ /* 0x001fe40000410000 */
[----:B------:R-:W-:Y:S02]  /*8ec0*/  FFMA.FTZ R81, R100, R85, RZ ;  /* 0x0000005564517223 */ /* 0x000fe400000100ff */
[----:B------:R-:W-:Y:S02]  /*8ed0*/  FADD.FTZ R117, R108, R117 ;  /* 0x000000756c757221 */ /* 0x000fe40000010000 */
[----:B------:R-:W-:Y:S02]  /*8ee0*/  FFMA.FTZ R102, R80, R137, R81 ;  /* 0x0000008950667223 */ /* 0x000fe40000010051 */
[----:B------:R-:W-:-:S02]  /*8ef0*/  FMUL.FTZ R81, R92, R53 ;  /* 0x000000355c517220 */ /* 0x000fc40000410000 */
[----:B------:R-:W-:Y:S02]  /*8f00*/  FMUL.FTZ R124, R41, UR40 ;  /* 0x00000028297c7c20 */ /* 0x000fe40008410000 */
[----:B------:R-:W-:Y:S02]  /*8f10*/  FFMA.FTZ R97, R81, R141, R102 ;  /* 0x0000008d51617223 */ /* 0x000fe40000010066 */
[----:B------:R-:W-:Y:S02]  /*8f20*/  FMUL.FTZ R102, R91, R52 ;  /* 0x000000345b667220 */ /* 0x000fe40000410000 */
[----:B------:R-:W-:Y:S02]  /*8f30*/  FADD.FTZ R119, R106, R119 ;  /* 0x000000776a777221 */ /* 0x000fe40000010000 */
[----:B------:R-:W-:Y:S02]  /*8f40*/  FFMA.FTZ R99, R102, R121, R97 ;  /* 0x0000007966637223 */ /* 0x000fe40000010061 */
[----:B------:R-:W-:-:S02]  /*8f50*/  FMUL.FTZ R97, R90, R51 ;  /* 0x000000335a617220 */ /* 0x000fc40000410000 */
[----:B------:R-:W-:Y:S02]  /*8f60*/  FADD.FTZ R7, R98, R7 ;  /* 0x0000000762077221 */ /* 0x000fe40000010000 */
[----:B------:R-:W-:Y:S02]  /*8f70*/  FFMA.FTZ R105, R97, R122, R99 ;  /* 0x0000007a61697223 */ /* 0x000fe40000010063 */
[----:B------:R-:W-:Y:S02]  /*8f80*/  FMUL.FTZ R99, R78, UR40 ;  /* 0x000000284e637c20 */ /* 0x000fe40008410000 */
[----:B------:R-:W-:Y:S02]  /*8f90*/  FFMA.FTZ R105, R106, R123, R105 ;  /* 0x0000007b6a697223 */ /* 0x000fe40000010069 */
[----:B------:R-:W-:Y:S02]  /*8fa0*/  FMUL.FTZ R107, R126, R99 ;  /* 0x000000637e6b7220 */ /* 0x000fe40000410000 */
[----:B------:R-:W-:-:S02]  /*8fb0*/  FMUL.FTZ R99, R88, R49 ;  /* 0x0000003158637220 */ /* 0x000fc40000410000 */
[----:B------:R-:W-:Y:S02]  /*8fc0*/  FFMA.FTZ R88, R101, R78, R107 ;  /* 0x0000004e65587223 */ /* 0x000fe4000001006b */
[C---:B------:R-:W-:Y:S01]  /*8fd0*/  FFMA.FTZ R105, R99.reuse, R82, R105 ;  /* 0x0000005263697223 */ /* 0x040fe20000010069 */
[----:B------:R-:W-:Y:S01]  /*8fe0*/  HADD2.F32 R82, -RZ, R64.H0_H0 ;  /* 0x20000040ff527230 */ /* 0x000fe20000004100 */
[----:B------:R-:W-:Y:S02]  /*8ff0*/  FADD.FTZ R118, R99, R118 ;  /* 0x0000007663767221 */ /* 0x000fe40000010000 */
[----:B------:R-:W-:Y:S02]  /*9000*/  FADD.FTZ R9, R88, R9 ;  /* 0x0000000958097221 */ /* 0x000fe40000010000 */
[----:B------:R-:W-:Y:S01]  /*9010*/  FFMA.FTZ R101, R82, -R48, R125 ;  /* 0x8000003052657223 */ /* 0x000fe2000001007d */
[----:B------:R-:W-:Y:S01]  /*9020*/  HADD2.F32 R125, -RZ, R57.H0_H0 ;  /* 0x20000039ff7d7230 */ /* 0x000fe20000004100 */
[----:B------:R-:W-:-:S02]  /*9030*/  FADD.FTZ R120, R97, R120 ;  /* 0x0000007861787221 */ /* 0x000fc40000010000 */
[----:B------:R-:W-:Y:S02]  /*9040*/  FFMA.FTZ R107, R108, R101, R105 ;  /* 0x000000656c6b7223 */ /* 0x000fe40000010069 */
[----:B------:R-:W-:Y:S02]  /*9050*/  FMUL.FTZ R108, R79, UR40 ;  /* 0x000000284f6c7c20 */ /* 0x000fe40008410000 */
[----:B------:R-:W-:Y:S01]  /*9060*/  FMUL.FTZ R105, R78, R47 ;  /* 0x0000002f4e697220 */ /* 0x000fe20000410000 */
[----:B------:R-:W-:Y:S01]  /*9070*/  HADD2.F32 R78, -RZ, R61.H0_H0 ;  /* 0x2000003dff4e7230 */ /* 0x000fe20000004100 */
[----:B------:R-:W-:Y:S02]  /*9080*/  FMUL.FTZ R101, R101, R108 ;  /* 0x0000006c65657220 */ /* 0x000fe40000410000 */
[----:B------:R-:W-:Y:S02]  /*9090*/  FFMA.FTZ R108, R26, R127, R103 ;  /* 0x0000007f1a6c7223 */ /* 0x000fe40000010067 */
[----:B------:R-:W-:-:S02]  /*90a0*/  FFMA.FTZ R127, R109, -R46, R127 ;  /* 0x8000002e6d7f7223 */ /* 0x000fc4000001007f */
[----:B------:R-:W-:Y:S02]  /*90b0*/  FFMA.FTZ R107, R105, R126, R107 ;  /* 0x0000007e696b7223 */ /* 0x000fe4000001006b */
[----:B------:R-:W-:Y:S02]  /*90c0*/  FMUL.FTZ R110, R127, R110 ;  /* 0x0000006e7f6e7220 */ /* 0x000fe40000410000 */
[----:B------:R-:W-:Y:S02]  /*90d0*/  FFMA.FTZ R101, R82, R79, R101 ;  /* 0x0000004f52657223 */ /* 0x000fe40000010065 */
[----:B------:R-:W-:Y:S02]  /*90e0*/  FFMA.FTZ R103, R109, R77, R110 ;  /* 0x0000004d6d677223 */ /* 0x000fe4000001006e */
[----:B------:R-:W-:Y:S02]  /*90f0*/  FFMA.FTZ R109, R25, R128, R108 ;  /* 0x00000080196d7223 */ /* 0x000fe4000001006c */
[----:B------:R-:W-:-:S02]  /*9100*/  FMUL.FTZ R108, R77, R46 ;  /* 0x0000002e4d6c7220 */ /* 0x000fc40000410000 */
[----:B------:R-:W-:Y:S02]  /*9110*/  FFMA.FTZ R128, R78, -R45, R128 ;  /* 0x8000002d4e807223 */ /* 0x000fe40000010080 */
[----:B------:R-:W-:Y:S01]  /*9120*/  FFMA.FTZ R127, R108, R127, R107 ;  /* 0x0000007f6c7f7223 */ /* 0x000fe2000001006b */
[----:B------:R-:W-:Y:S01]  /*9130*/  HADD2.F32 R107, -RZ, R60.H0_H0 ;  /* 0x2000003cff6b7230 */ /* 0x000fe20000004100 */
[----:B------:R-:W-:Y:S02]  /*9140*/  FMUL.FTZ R111, R128, R111 ;  /* 0x0000006f806f7220 */ /* 0x000fe40000410000 */
[----:B------:R-:W-:Y:S02]  /*9150*/  FFMA.FTZ R109, R24, R129, R109 ;  /* 0x00000081186d7223 */ /* 0x000fe4000001006d */
[----:B------:R-:W-:Y:S02]  /*9160*/  FFMA.FTZ R78, R78, R76, R111 ;  /* 0x0000004c4e4e7223 */ /* 0x000fe4000001006f */
[----:B------:R-:W-:Y:S01]  /*9170*/  FMUL.FTZ R77, R76, R45 ;  /* 0x0000002d4c4d7220 */ /* 0x000fe20000410000 */
[----:B------:R-:W-:Y:S01]  /*9180*/  HADD2.F32 R76, -RZ, R59.H0_H0 ;  /* 0x2000003bff4c7230 */ /* 0x000fe20000004100 */
[----:B------:R-:W-:-:S02]  /*9190*/  FFMA.FTZ R129, R107, -R44, R129 ;  /* 0x8000002c6b817223 */ /* 0x000fc40000010081 */
[----:B------:R-:W-:Y:S02]  /*91a0*/  FMUL.FTZ R110, R43, UR40 ;  /* 0x000000282b6e7c20 */ /* 0x000fe40008410000 */
[----:B------:R-:W-:Y:S02]  /*91b0*/  FFMA.FTZ R109, R23, R130, R109 ;  /* 0x00000082176d7223 */ /* 0x000fe4000001006d */
[----:B------:R-:W-:Y:S02]  /*91c0*/  FMUL.FTZ R110, R129, R110 ;  /* 0x0000006e816e7220 */ /* 0x000fe40000410000 */
[----:B------:R-:W-:Y:S02]  /*91d0*/  FFMA.FTZ R130, R76, -R39, R130 ;  /* 0x800000274c827223 */ /* 0x000fe40000010082 */
[----:B------:R-:W-:Y:S02]  /*91e0*/  FMUL.FTZ R111, R42, UR40 ;  /* 0x000000282a6f7c20 */ /* 0x000fe40008410000 */
[----:B------:R-:W-:-:S02]  /*91f0*/  FFMA.FTZ R107, R107, R43, R110 ;  /* 0x0000002b6b6b7223 */ /* 0x000fc4000001006e */
[----:B------:R-:W-:Y:S02]  /*9200*/  FMUL.FTZ R111, R130, R111 ;  /* 0x0000006f826f7220 */ /* 0x000fe40000410000 */
[----:B------:R-:W-:Y:S01]  /*9210*/  FMUL.FTZ R110, R43, R44 ;  /* 0x0000002c2b6e7220 */ /* 0x000fe20000410000 */
[----:B------:R-:W-:Y:S01]  /*9220*/  HADD2.F32 R43, -RZ, R58.H0_H0 ;  /* 0x2000003aff2b7230 */ /* 0x000fe20000004100 */
[----:B------:R-:W-:Y:S02]  /*9230*/  FFMA.FTZ R76, R76, R42, R111 ;  /* 0x0000002a4c4c7223 */ /* 0x000fe4000001006f */
[----:B------:R-:W-:Y:S02]  /*9240*/  FFMA.FTZ R111, R22, R131, R109 ;  /* 0x00000083166f7223 */ /* 0x000fe4000001006d */
[----:B------:R-:W-:Y:S02]  /*9250*/  FFMA.FTZ R131, R43, -R38, R131 ;  /* 0x800000262b837223 */ /* 0x000fe40000010083 */
[----:B------:R-:W-:-:S02]  /*9260*/  FFMA.FTZ R127, R77, R128, R127 ;  /* 0x000000804d7f7223 */ /* 0x000fc4000001007f */
[----:B------:R-:W-:Y:S02]  /*9270*/  FMUL.FTZ R124, R131, R124 ;  /* 0x0000007c837c7220 */ /* 0x000fe40000410000 */
[----:B------:R-:W-:Y:S02]  /*9280*/  FFMA.FTZ R127, R110, R129, R127 ;  /* 0x000000816e7f7223 */ /* 0x000fe4000001007f */
[----:B------:R-:W-:Y:S02]  /*9290*/  FFMA.FTZ R43, R43, R41, R124 ;  /* 0x000000292b2b7223 */ /* 0x000fe4000001007c */
[----:B------:R-:W-:Y:S02]  /*92a0*/  FFMA.FTZ R124, R21, R132, R111 ;  /* 0x00000084157c7223 */ /* 0x000fe4000001006f */
[----:B------:R-:W-:Y:S02]  /*92b0*/  FFMA.FTZ R132, R125, -R37, R132 ;  /* 0x800000257d847223 */ /* 0x000fe40000010084 */
[----:B------:R-:W-:-:S02]  /*92c0*/  FMUL.FTZ R111, R40, UR40 ;  /* 0x00000028286f7c20 */ /* 0x000fc40008410000 */
[----:B------:R-:W-:Y:S02]  /*92d0*/  FMUL.FTZ R109, R42, R39 ;  /* 0x000000272a6d7220 */ /* 0x000fe40000410000 */
[----:B------:R-:W-:Y:S02]  /*92e0*/  FMUL.FTZ R111, R132, R111 ;  /* 0x0000006f846f7220 */ /* 0x000fe40000410000 */
[----:B------:R-:W-:Y:S02]  /*92f0*/  FFMA.FTZ R130, R109, R130, R127 ;  /* 0x000000826d827223 */ /* 0x000fe4000001007f */
[----:B------:R-:W-:Y:S02]  /*9300*/  FMUL.FTZ R42, R41, R38 ;  /* 0x00000026292a7220 */ /* 0x000fe40000410000 */
[----:B------:R-:W-:Y:S02]  /*9310*/  FFMA.FTZ R41, R20, R133, R124 ;  /* 0x0000008514297223 */ /* 0x000fe4000001007c */
[----:B------:R-:W-:-:S02]  /*9320*/  FFMA.FTZ R124, R125, R40, R111 ;  /* 0x000000287d7c7223 */ /* 0x000fc4000001006f */
[----:B------:R-:W-:Y:S01]  /*9330*/  FFMA.FTZ R130, R42, R131, R130 ;  /* 0x000000832a827223 */ /* 0x000fe20000010082 */
[----:B------:R-:W0:Y:S01]  /*9340*/  SHFL.DOWN PT, R126, R41, 0x1, 0x1f ;  /* 0x08201f00297e7f89 */ /* 0x000e2200000e0000 */
[----:B------:R-:W-:Y:S02]  /*9350*/  FMUL.FTZ R111, R40, R37 ;  /* 0x00000025286f7220 */ /* 0x000fe40000410000 */
[----:B------:R-:W-:Y:S02]  /*9360*/  FMUL.FTZ R128, R95, R36 ;  /* 0x000000245f807220 */ /* 0x000fe40000410000 */
[----:B------:R-:W-:Y:S01]  /*9370*/  FFMA.FTZ R40, R111, R132, R130 ;  /* 0x000000846f287223 */ /* 0x000fe20000010082 */
[----:B------:R-:W-:Y:S01]  /*9380*/  HADD2.F32 R130, -RZ, R56.H0_H0 ;  /* 0x20000038ff827230 */ /* 0x000fe20000004100 */
[----:B------:R-:W-:Y:S02]  /*9390*/  FADD.FTZ R19, R42, R19 ;  /* 0x000000132a137221 */ /* 0x000fe40000010000 */
[----:B------:R-:W-:-:S02]  /*93a0*/  FMUL.FTZ R42, R89, UR40 ;  /* 0x00000028592a7c20 */ /* 0x000fc40008410000 */
[----:B------:R-:W-:Y:S02]  /*93b0*/  FFMA.FTZ R133, R130, -R36, R133 ;  /* 0x8000002482857223 */ /* 0x000fe40000010085 */
[----:B------:R-:W-:Y:S02]  /*93c0*/  FMUL.FTZ R42, R123, R42 ;  /* 0x0000002a7b2a7220 */ /* 0x000fe40000410000 */
[----:B------:R-:W-:Y:S02]  /*93d0*/  FFMA.FTZ R40, R128, R133, R40 ;  /* 0x0000008580287223 */ /* 0x000fe40000010028 */
[----:B------:R-:W-:Y:S02]  /*93e0*/  FFMA.FTZ R89, R104, R89, R42 ;  /* 0x0000005968597223 */ /* 0x000fe4000001002a */
[----:B------:R-:W-:Y:S01]  /*93f0*/  FMUL.FTZ R42, R91, UR40 ;  /* 0x000000285b2a7c20 */ /* 0x000fe20008410000 */
[----:B------:R-:W1:Y:S01]  /*9400*/  SHFL.DOWN PT, R125, R40, 0x1, 0x1f ;  /* 0x08201f00287d7f89 */ /* 0x000e6200000e0000 */
[----:B------:R-:W-:-:S02]  /*9410*/  FADD.FTZ R13, R76, R13 ;  /* 0x0000000d4c0d7221 */ /* 0x000fc40000010000 */
[----:B------:R-:W-:Y:S02]  /*9420*/  FMUL.FTZ R42, R121, R42 ;  /* 0x0000002a792a7220 */ /* 0x000fe40000410000 */
[----:B0-----:R-:W-:Y:S02]  /*9430*/  @!P0 FADD.FTZ R41, R41, R126 ;  /* 0x0000007e29298221 */ /* 0x001fe40000010000 */
[----:B------:R-:W-:Y:S02]  /*9440*/  FADD.FTZ R14, R43, R14 ;  /* 0x0000000e2b0e7221 */ /* 0x000fe40000010000 */
[----:B------:R-:W-:Y:S01]  /*9450*/  FFMA.FTZ R91, R96, R91, R42 ;  /* 0x0000005b605b7223 */ /* 0x000fe2000001002a */
[----:B------:R-:W0:Y:S01]  /*9460*/  SHFL.DOWN PT, R126, R41, 0x2, 0x1f ;  /* 0x08401f00297e7f89 */ /* 0x000e2200000e0000 */
[----:B------:R-:W-:Y:S02]  /*9470*/  FMUL.FTZ R43, R90, UR40 ;  /* 0x000000285a2b7c20 */ /* 0x000fe40008410000 */
[----:B------:R-:W-:-:S02]  /*9480*/  FMUL.FTZ R42, R93, UR40 ;  /* 0x000000285d2a7c20 */ /* 0x000fc40008410000 */
[----:B------:R-:W-:Y:S02]  /*9490*/  FADD.FTZ R114, R77, R114 ;  /* 0x000000724d727221 */ /* 0x000fe40000010000 */
[----:B------:R-:W-:Y:S02]  /*94a0*/  FMUL.FTZ R43, R122, R43 ;  /* 0x0000002b7a2b7220 */ /* 0x000fe40000410000 */
[----:B------:R-:W-:Y:S02]  /*94b0*/  FMUL.FTZ R42, R137, R42 ;  /* 0x0000002a892a7220 */ /* 0x000fe40000410000 */
[----:B------:R-:W-:Y:S02]  /*94c0*/  FFMA.FTZ R90, R87, R90, R43 ;  /* 0x0000005a575a7223 */ /* 0x000fe4000001002b */
[----:B------:R-:W-:Y:S02]  /*94d0*/  FFMA.FTZ R93, R84, R93, R42 ;  /* 0x0000005d545d7223 */ /* 0x000fe4000001002a */
[----:B-1----:R-:W-:Y:S01]  /*94e0*/  @!P0 FADD.FTZ R40, R40, R125 ;  /* 0x0000007d28288221 */ /* 0x002fe20000010000 */
[----:B------:R-:W-:Y:S01]  /*94f0*/  ISETP.GT.AND P0, PT, R144, 0x1b, PT ;  /* 0x0000001b9000780c */ /* 0x000fe20003f04270 */
[----:B------:R-:W-:-:S02]  /*9500*/  FADD.FTZ R17, R128, R17 ;  /* 0x0000001180117221 */ /* 0x000fc40000010000 */
[----:B------:R-:W-:Y:S01]  /*9510*/  FADD.FTZ R18, R111, R18 ;  /* 0x000000126f127221 */ /* 0x000fe20000010000 */
[----:B------:R-:W1:Y:S01]  /*9520*/  SHFL.DOWN PT, R125, R40, 0x2, 0x1f ;  /* 0x08401f00287d7f89 */ /* 0x000e6200000e0000 */
        /* <DEDUP_REMOVED lines=11> */
[----:B------:R-:W-:Y:S02]  /*95e0*/  FADD.FTZ R135, R102, R135 ;  /* 0x0000008766877221 */ /* 0x000fe40000010000 */
        /* <DEDUP_REMOVED lines=8> */
[----:B0-----:R-:W-:-:S02]  /*9670*/  @!P0 FADD.FTZ R41, R41, R126 ;  /* 0x0000007e29298221 */ /* 0x001fc40000010000 */
[----:B------:R-:W-:Y:S02]  /*9680*/  FADD.FTZ R139, R100, R139 ;  /* 0x0000008b648b7221 */ /* 0x000fe40000010000 */
[----:B------:R-:W-:Y:S01]  /*9690*/  FADD.FTZ R2, R93, R2 ;  /* 0x000000025d027221 */ /* 0x000fe20000010000 */
[----:B------:R-:W0:Y:S01]  /*96a0*/  SHFL.DOWN PT, R126, R41, 0x8, 0x1f ;  /* 0x09001f00297e7f89 */ /* 0x000e2200000e0000 */
        /* <DEDUP_REMOVED lines=14> */
[----:B-1----:R-:W-:-:S05]  /*9790*/  @!P0 FADD.FTZ R40, R40, R95 ;  /* 0x0000005f28288221 */ /* 0x002fca0000010000 */
[----:B------:R-:W-:Y:S01]  /*97a0*/  MOV R76, R40 ;  /* 0x00000028004c7202 */ /* 0x000fe20000000f00 */
[----:B------:R-:W-:-:S04]  /*97b0*/  FMUL.FTZ R40, R92, UR40 ;  /* 0x000000285c287c20 */ /* 0x000fc80008410000 */
[----:B------:R-:W-:Y:S01]  /*97c0*/  FMUL.FTZ R141, R141, R40 ;  /* 0x000000288d8d7220 */ /* 0x000fe20000410000 */
[----:B------:R0:W-:Y:S01]  /*97d0*/  @!P2 STS.64 [R143.X8+0x1098], R76 ;  /* 0x0010984c8f00a388 */ /* 0x0001e20000008a00 */
        /* <DEDUP_REMOVED lines=26> */
.L_x_198:
[----:B0-----:R-:W-:Y:S05]  /*9980*/  BSYNC B0 ;  /* 0x0000000000007941 */ /* 0x001fea0003800000 */
.L_x_197:
[----:B------:R-:W-:Y:S02]  /*9990*/  UIADD3 UR7, UR7, 0x1, URZ ;  /* 0x0000000107077890 */ /* 0x000fe4000fffe03f */
[----:B------:R-:W-:Y:S02]  /*99a0*/  ULDC UR16, c[0x0][0x16c] ;  /* 0x00005b0000107ab9 */ /* 0x000fe40000000800 */
[----:B------:R-:W-:-:S06]  /*99b0*/  UISETP.GE.AND UP0, UPT, UR7, UR16, UPT ;  /* 0x000000100700728c */ /* 0x000fcc000bf06270 */
[----:B------:R-:W-:-:S13]  /*99c0*/  PLOP3.LUT P0, PT, PT, PT, UP0, 0x80, 0x0 ;  /* 0x000000000000781c */ /* 0x000fda0003f0f008 */
[----:B------:R-:W-:Y:S01]  /*99d0*/  @P0 CALL.REL.NOINC `(.L_x_183) ;  /* 0x0000001000000944 */ /* 0x000fe20003c00000 */
[----:B------:R-:W-:Y:S05]  /*99e0*/  BRA `(.L_x_199) ;  /* 0xffffd81000007947 */ /* 0x000fea000383ffff */
.L_x_183:
[----:B------:R-:W-:Y:S01]  /*99f0*/  BAR.SYNC.DEFER_BLOCKING 0x0 ;  /* 0x0000000000007b1d */ /* 0x000fe20000010000 */
[C---:B------:R-:W-:Y:S02]  /*9a00*/  LOP3.LUT R33, R73.reuse, 0x20, RZ, 0xfc, !PT ;  /* 0x0000002049217812 */ /* 0x040fe400078efcff */
[C---:B------:R-:W-:Y:S02]  /*9a10*/  LOP3.LUT R34, R73.reuse, 0x40, RZ, 0xfc, !PT ;  /* 0x0000004049227812 */ /* 0x040fe400078efcff */
[C---:B------:R-:W-:Y:S01]  /*9a20*/  LOP3.LUT R20, R73.reuse, 0x60, RZ, 0xfc, !PT ;  /* 0x0000006049147812 */ /* 0x040fe200078efcff */
[----:B------:R-:W-:Y:S01]  /*9a30*/  ULDC UR32, c[0x0][0x168] ;  /* 0x00005a0000207ab9 */ /* 0x000fe20000000800 */
[----:B------:R-:W-:Y:S01]  /*9a40*/  PRMT R35, RZ, 0x7610, R35 ;  /* 0x00007610ff237816 */ /* 0x000fe20000000023 */
[----:B------:R-:W-:Y:S01]  /*9a50*/  UIADD3 UR32, -UR25, UR32, URZ ;  /* 0x0000002019207290 */ /* 0x000fe2000fffe13f */
[----:B------:R-:W-:Y:S01]  /*9a60*/  PRMT R36, RZ, 0x7610, R36 ;  /* 0x00007610ff247816 */ /* 0x000fe20000000024 */
[----:B------:R-:W-:Y:S01]  /*9a70*/  ULDC.64 UR16, c[0x0][0x2d8] ;  /* 0x0000b60000107ab9 */ /* 0x000fe20000000a00 */
[----:B------:R-:W-:Y:S01]  /*9a80*/  LOP3.LUT R21, R73, 0x80, RZ, 0xfc, !PT ;  /* 0x0000008049157812 */ /* 0x000fe200078efcff */
[----:B------:R-:W-:Y:S01]  /*9a90*/  ULDC.64 UR30, c[0x0][0x2f8] ;  /* 0x0000be00001e7ab9 */ /* 0x000fe20000000a00 */
[----:B------:R-:W-:-:S02]  /*9aa0*/  PRMT R37, RZ, 0x7610, R37 ;  /* 0x00007610ff257816 */ /* 0x000fc40000000025 */
[----:B------:R-:W-:Y:S02]  /*9ab0*/  ISETP.GE.AND P2, PT, R73, UR32, PT ;  /* 0x0000002049007c0c */ /* 0x000fe4000bf46270 */
[----:B------:R-:W-:Y:S02]  /*9ac0*/  ISETP.GE.AND P3, PT, R33, UR32, PT ;  /* 0x0000002021007c0c */ /* 0x000fe4000bf66270 */
[----:B------:R-:W-:Y:S02]  /*9ad0*/  ISETP.GE.AND P4, PT, R34, UR32, PT ;  /* 0x0000002022007c0c */ /* 0x000fe4000bf86270 */
[----:B------:R-:W-:Y:S02]  /*9ae0*/  ISETP.GE.AND P5, PT, R20, UR32, PT ;  /* 0x0000002014007c0c */ /* 0x000fe4000bfa6270 */
[----:B------:R-:W-:Y:S02]  /*9af0*/  LOP3.LUT R22, R73, 0xa0, RZ, 0xfc, !PT ;  /* 0x000000a049167812 */ /* 0x000fe400078efcff */
[----:B------:R-:W-:-:S02]  /*9b00*/  PRMT R39, RZ, 0x7610, R39 ;  /* 0x00007610ff277816 */ /* 0x000fc40000000027 */
[C---:B------:R-:W-:Y:S01]  /*9b10*/  LOP3.LUT R23, R73.reuse, 0xc0, RZ, 0xfc, !PT ;  /* 0x000000c049177812 */ /* 0x040fe200078efcff */
[----:B------:R-:W2:Y:S01]  /*9b20*/  @!P2 LDG.E.U16 R35, [R74.64] ;  /* 0x000000224a23a981 */ /* 0x000ea2000c1e1500 */
[C---:B------:R-:W-:Y:S02]  /*9b30*/  LOP3.LUT R24, R73.reuse, 0xe0, RZ, 0xfc, !PT ;  /* 0x000000e049187812 */ /* 0x040fe400078efcff */
[----:B------:R-:W-:Y:S01]  /*9b40*/  LOP3.LUT R25, R73, 0x100, RZ, 0xfc, !PT ;  /* 0x0000010049197812 */ /* 0x000fe200078efcff */
[----:B------:R-:W3:Y:S01]  /*9b50*/  @!P3 LDG.E.U16 R36, [R74.64+0x40] ;  /* 0x000040224a24b981 */ /* 0x000ee2000c1e1500 */
[----:B------:R-:W-:Y:S02]  /*9b60*/  ISETP.GE.AND P6, PT, R21, UR32, PT ;  /* 0x0000002015007c0c */ /* 0x000fe4000bfc6270 */
[----:B------:R-:W-:Y:S01]  /*9b70*/  LOP3.LUT R26, R73, 0x120, RZ, 0xfc, !PT ;  /* 0x00000120491a7812 */ /* 0x000fe200078efcff */
[----:B------:R-:W4:Y:S01]  /*9b80*/  @!P4 LDG.E.U16 R37, [R74.64+0x80] ;  /* 0x000080224a25c981 */ /* 0x000f22000c1e1500 */
[----:B------:R-:W-:-:S02]  /*9b90*/  ISETP.GE.AND P0, PT, R22, UR32, PT ;  /* 0x0000002016007c0c */ /* 0x000fc4000bf06270 */
[----:B------:R-:W-:Y:S01]  /*9ba0*/  ISETP.GE.AND P2, PT, R23, UR32, PT ;  /* 0x0000002017007c0c */ /* 0x000fe2000bf46270 */
[----:B------:R-:W5:Y:S01]  /*9bb0*/  @!P5 LDG.E.U16 R39, [R74.64+0xc0] ;  /* 0x0000c0224a27d981 */ /* 0x000f62000c1e1500 */
[----:B------:R-:W-:Y:S02]  /*9bc0*/  ISETP.GE.AND P3, PT, R24, UR32, PT ;  /* 0x0000002018007c0c */ /* 0x000fe4000bf66270 */
[----:B------:R-:W-:Y:S02]  /*9bd0*/  ISETP.GE.AND P4, PT, R25, UR32, PT ;  /* 0x0000002019007c0c */ /* 0x000fe4000bf86270 */
[----:B------:R-:W-:Y:S02]  /*9be0*/  ISETP.GE.AND P5, PT, R26, UR32, PT ;  /* 0x000000201a007c0c */ /* 0x000fe4000bfa6270 */
[----:B------:R-:W-:Y:S02]  /*9bf0*/  PRMT R38, RZ, 0x7610, R38 ;  /* 0x00007610ff267816 */ /* 0x000fe40000000026 */
[----:B------:R-:W-:-:S02]  /*9c00*/  PRMT R40, RZ, 0x7610, R40 ;  /* 0x00007610ff287816 */ /* 0x000fc40000000028 */
[----:B------:R-:W-:Y:S02]  /*9c10*/  PRMT R41, RZ, 0x7610, R41 ;  /* 0x00007610ff297816 */ /* 0x000fe40000000029 */
[----:B------:R-:W-:Y:S01]  /*9c20*/  PRMT R42, RZ, 0x7610, R42 ;  /* 0x00007610ff2a7816 */ /* 0x000fe2000000002a */
[----:B------:R-:W5:Y:S01]  /*9c30*/  @!P6 LDG.E.U16 R38, [R74.64+0x100] ;  /* 0x000100224a26e981 */ /* 0x000f62000c1e1500 */
[C---:B------:R-:W-:Y:S02]  /*9c40*/  LOP3.LUT R27, R73.reuse, 0x140, RZ, 0xfc, !PT ;  /* 0x00000140491b7812 */ /* 0x040fe400078efcff */
[----:B------:R-:W-:Y:S01]  /*9c50*/  PRMT R43, RZ, 0x7610, R43 ;  /* 0x00007610ff2b7816 */ /* 0x000fe2000000002b */
[----:B------:R-:W5:Y:S01]  /*9c60*/  @!P0 LDG.E.U16 R40, [R74.64+0x140] ;  /* 0x000140224a288981 */ /* 0x000f62000c1e1500 */
[C---:B------:R-:W-:Y:S02]  /*9c70*/  LOP3.LUT R28, R73.reuse, 0x160, RZ, 0xfc, !PT ;  /* 0x00000160491c7812 */ /* 0x040fe400078efcff */
[----:B------:R-:W-:Y:S01]  /*9c80*/  PRMT R44, RZ, 0x7610, R44 ;  /* 0x00007610ff2c7816 */ /* 0x000fe2000000002c */
[----:B------:R-:W5:Y:S01]  /*9c90*/  @!P2 LDG.E.U16 R41, [R74.64+0x180] ;  /* 0x000180224a29a981 */ /* 0x000f62000c1e1500 */
[----:B------:R-:W-:-:S02]  /*9ca0*/  LOP3.LUT R29, R73, 0x180, RZ, 0xfc, !PT ;  /* 0x00000180491d7812 */ /* 0x000fc400078efcff */
[C---:B------:R-:W-:Y:S01]  /*9cb0*/  LOP3.LUT R30, R73.reuse, 0x1a0, RZ, 0xfc, !PT ;  /* 0x000001a0491e7812 */ /* 0x040fe200078efcff */
[----:B------:R-:W5:Y:S01]  /*9cc0*/  @!P3 LDG.E.U16 R42, [R74.64+0x1c0] ;  /* 0x0001c0224a2ab981 */ /* 0x000f62000c1e1500 */
[----:B------:R-:W-:Y:S02]  /*9cd0*/  LOP3.LUT R31, R73, 0x1c0, RZ, 0xfc, !PT ;  /* 0x000001c0491f7812 */ /* 0x000fe400078efcff */
[----:B------:R-:W-:Y:S01]  /*9ce0*/  ISETP.GE.AND P6, PT, R27, UR32, PT ;  /* 0x000000201b007c0c */ /* 0x000fe2000bfc6270 */
[----:B------:R-:W5:Y:S01]  /*9cf0*/  @!P4 LDG.E.U16 R43, [R74.64+0x200] ;  /* 0x000200224a2bc981 */ /* 0x000f62000c1e1500 */
[----:B------:R-:W-:Y:S02]  /*9d00*/  LOP3.LUT R32, R73, 0x1e0, RZ, 0xfc, !PT ;  /* 0x000001e049207812 */ /* 0x000fe400078efcff */
[----:B------:R-:W-:Y:S01]  /*9d10*/  ISETP.GE.AND P0, PT, R28, UR32, PT ;  /* 0x000000201c007c0c */ /* 0x000fe2000bf06270 */
[----:B------:R-:W5:Y:S01]  /*9d20*/  @!P5 LDG.E.U16 R44, [R74.64+0x240] ;  /* 0x000240224a2cd981 */ /* 0x000f62000c1e1500 */
        /* <DEDUP_REMOVED lines=8> */
[----:B------:R-:W5:Y:S01]  /*9db0*/  @!P6 LDG.E.U16 R45, [R74.64+0x280] ;  /* 0x000280224a2de981 */ /* 0x000f62000c1e1500 */
[----:B------:R-:W-:Y:S02]  /*9dc0*/  PRMT R49, RZ, 0x7610, R49 ;  /* 0x00007610ff317816 */ /* 0x000fe40000000031 */
[----:B------:R-:W-:Y:S01]  /*9dd0*/  PRMT R50, RZ, 0x7610, R50 ;  /* 0x00007610ff327816 */ /* 0x000fe20000000032 */
[----:B------:R-:W5:Y:S04]  /*9de0*/  @!P0 LDG.E.U16 R46, [R74.64+0x2c0] ;  /* 0x0002c0224a2e8981 */ /* 0x000f68000c1e1500 */
[----:B------:R-:W5:Y:S04]  /*9df0*/  @!P2 LDG.E.U16 R47, [R74.64+0x300] ;  /* 0x000300224a2fa981 */ /* 0x000f68000c1e1500 */
[----:B------:R-:W5:Y:S04]  /*9e00*/  @!P3 LDG.E.U16 R48, [R74.64+0x340] ;  /* 0x000340224a30b981 */ /* 0x000f68000c1e1500 */
[----:B------:R-:W5:Y:S04]  /*9e10*/  @!P4 LDG.E.U16 R49, [R74.64+0x380] ;  /* 0x000380224a31c981 */ /* 0x000f68000c1e1500 */
[----:B------:R-:W5:Y:S01]  /*9e20*/  @!P5 LDG.E.U16 R50, [R74.64+0x3c0] ;  /* 0x0003c0224a32d981 */ /* 0x000f62000c1e1500 */
[----:B------:R-:W-:-:S02]  /*9e30*/  F2FP.PACK_AB R138, R138, R139 ;  /* 0x0000008b8a8a723e */ /* 0x000fc400000000ff */
[----:B------:R-:W-:Y:S01]  /*9e40*/  F2FP.PACK_AB R135, R135, R136 ;  /* 0x000000888787723e */ /* 0x000fe200000000ff */
        /* <DEDUP_REMOVED lines=21> */
[----:B------:R-:W-:Y:S01]  /*9fa0*/  LDS.U16 R39, [R72+0x10] ;  /* 0x0000100048277984 */ /* 0x000fe20000000400 */
[----:B0-----:R-:W-:-:S05]  /*9fb0*/  HADD2.F32 R35, -RZ, R35.H0_H0 ;  /* 0x20000023ff237230 */ /* 0x001fca0000004100 */
[----:B------:R-:W-:Y:S01]  /*9fc0*/  FADD.FTZ R40, R35, UR5 ;  /* 0x0000000523287e21 */ /* 0x000fe20008010000 */
[----:B-1----:R-:W-:Y:S01]  /*9fd0*/  HADD2.F32 R36, -RZ, R36.H0_H0 ;  /* 0x20000024ff247230 */ /* 0x002fe20000004100 */
[----:B------:R-:W0:Y:S01]  /*9fe0*/  LDS.U16 R35, [R72+0x8] ;  /* 0x0000080048237984 */ /* 0x000e220000000400 */
[----:B--2---:R-:W-:Y:S02]  /*9ff0*/  HADD2.F32 R37, -RZ, R37.H0_H0 ;  /* 0x20000025ff257230 */ /* 0x004fe40000004100 */
[----:B------:R-:W-:Y:S01]  /*a000*/  FSETP.GTU.FTZ.AND P5, PT, R40, 20, PT ;  /* 0x41a000002800780b */ /* 0x000fe20003fbc000 */
[----:B------:R-:W-:Y:S02]  /*a010*/  FADD.FTZ R42, R36, UR5 ;  /* 0x00000005242a7e21 */ /* 0x000fe40008010000 */
[----:B------:R-:W1:Y:S01]  /*a020*/  LDS.U16 R36, [R72+0xa] ;  /* 0x00000a0048247984 */ /* 0x000e620000000400 */
[----:B------:R-:W-:-:S03]  /*a030*/  FADD.FTZ R43, R37, UR5 ;  /* 0x00000005252b7e21 */ /* 0x000fc60008010000 */
[----:B------:R-:W2:Y:S06]  /*a040*/  LDS.U16 R37, [R72+0xc] ;  /* 0x00000c0048257984 */ /* 0x000eac0000000400 */
[----:B------:R-:W-:-:S04]  /*a050*/  @!P5 FMUL.FTZ R40, R40, -1.4426950216293334961 ;  /* 0xbfb8aa3b2828d820 */ /* 0x000fc80000410000 */
[----:B------:R4:W5:Y:S01]  /*a060*/  @!P5 MUFU.EX2 R41, R40 ;  /* 0x000000280029d308 */ /* 0x0009620000000800 */
[----:B------:R-:W-:Y:S01]  /*a070*/  FSETP.GTU.FTZ.AND P6, PT, R42, 20, PT ;  /* 0x41a000002a00780b */ /* 0x000fe20003fdc000 */
[----:B---3--:R-:W-:Y:S01]  /*a080*/  HADD2.F32 R38, -RZ, R38.H0_H0 ;  /* 0x20000026ff267230 */ /* 0x008fe20000004100 */
[----:B------:R-:W-:Y:S01]  /*a090*/  FSETP.GTU.FTZ.AND P0, PT, R43, 20, PT ;  /* 0x41a000002b00780b */ /* 0x000fe20003f1c000 */
[----:B----4-:R-:W-:Y:S01]  /*a0a0*/  LDS.U16 R40, [R72+0x12] ;  /* 0x0000120048287984 */ /* 0x010fe20000000400 */
[----:B-----5:R-:W-:Y:S02]  /*a0b0*/  @!P5 FADD.FTZ R41, R41, 1 ;  /* 0x3f8000002929d421 */ /* 0x020fe40000010000 */
[----:B------:R-:W-:Y:S02]  /*a0c0*/  FADD.FTZ R44, R38, UR5 ;  /* 0x00000005262c7e21 */ /* 0x000fe40008010000 */
[----:B------:R-:W3:Y:S02]  /*a0d0*/  LDS.U16 R38, [R72+0xe] ;  /* 0x00000e0048267984 */ /* 0x000ee40000000400 */
[----:B------:R-:W4:Y:S01]  /*a0e0*/  @!P5 MUFU.RCP R41, R41 ;  /* 0x000000290029d308 */ /* 0x000f220000001000 */
[----:B0-----:R-:W-:-:S02]  /*a0f0*/  HADD2.F32 R35, -RZ, R35.H0_H0 ;  /* 0x20000023ff237230 */ /* 0x001fc40000004100 */
[----:B-1----:R-:W-:Y:S01]  /*a100*/  HADD2.F32 R36, -RZ, R36.H0_H0 ;  /* 0x20000024ff247230 */ /* 0x002fe20000004100 */
[----:B------:R-:W-:Y:S01]  /*a110*/  FSETP.GTU.FTZ.AND P2, PT, R44, 20, PT ;  /* 0x41a000002c00780b */ /* 0x000fe20003f5c000 */
[----:B--2---:R-:W-:-:S03]  /*a120*/  HADD2.F32 R37, -RZ, R37.H0_H0 ;  /* 0x20000025ff257230 */ /* 0x004fc60000004100 */
[----:B------:R-:W-:Y:S02]  /*a130*/  FADD.FTZ R36, R36, UR5 ;  /* 0x0000000524247e21 */ /* 0x000fe40008010000 */
[----:B------:R-:W-:Y:S02]  /*a140*/  @!P6 FMUL.FTZ R42, R42, -1.4426950216293334961 ;  /* 0xbfb8aa3b2a2ae820 */ /* 0x000fe40000410000 */
[----:B------:R-:W-:Y:S02]  /*a150*/  FADD.FTZ R37, R37, UR5 ;  /* 0x0000000525257e21 */ /* 0x000fe40008010000 */
[----:B------:R-:W-:Y:S01]  /*a160*/  FADD.FTZ R35, R35, UR5 ;  /* 0x0000000523237e21 */ /* 0x000fe20008010000 */
[----:B------:R-:W-:Y:S01]  /*a170*/  FSETP.GTU.FTZ.AND P4, PT, R36, 20, PT ;  /* 0x41a000002400780b */ /* 0x000fe20003f9c000 */
[----:B----4-:R-:W-:Y:S01]  /*a180*/  @!P5 FMUL.FTZ R0, R0, R41 ;  /* 0x000000290000d220 */ /* 0x010fe20000410000 */
[----:B------:R-:W-:Y:S01]  /*a190*/  FSETP.GTU.FTZ.AND P5, PT, R37, 20, PT ;  /* 0x41a000002500780b */ /* 0x000fe20003fbc000 */
[----:B------:R-:W0:Y:S01]  /*a1a0*/  @!P6 MUFU.EX2 R42, R42 ;  /* 0x0000002a002ae308 */ /* 0x000e220000000800 */
[----:B------:R-:W-:Y:S01]  /*a1b0*/  FSETP.GTU.FTZ.AND P3, PT, R35, 20, PT ;  /* 0x41a000002300780b */ /* 0x000fe20003f7c000 */
[----:B------:R-:W-:-:S02]  /*a1c0*/  @!P2 FMUL.FTZ R44, R44, -1.4426950216293334961 ;  /* 0xbfb8aa3b2c2ca820 */ /* 0x000fc40000410000 */
[----:B------:R-:W-:-:S04]  /*a1d0*/  @!P0 FMUL.FTZ R43, R43, -1.4426950216293334961 ;  /* 0xbfb8aa3b2b2b8820 */ /* 0x000fc80000410000 */
[----:B------:R-:W1:Y:S02]  /*a1e0*/  @!P2 MUFU.EX2 R44, R44 ;  /* 0x0000002c002ca308 */ /* 0x000e640000000800 */
[----:B------:R-:W-:Y:S02]  /*a1f0*/  @!P4 FMUL.FTZ R36, R36, -1.4426950216293334961 ;  /* 0xbfb8aa3b2424c820 */ /* 0x000fe40000410000 */
[----:B------:R-:W-:Y:S02]  /*a200*/  @!P5 FMUL.FTZ R37, R37, -1.4426950216293334961 ;  /* 0xbfb8aa3b2525d820 */ /* 0x000fe40000410000 */
[----:B------:R-:W-:Y:S02]  /*a210*/  @!P3 FMUL.FTZ R35, R35, -1.4426950216293334961 ;  /* 0xbfb8aa3b2323b820 */ /* 0x000fe40000410000 */
[----:B0-----:R-:W-:Y:S01]  /*a220*/  @!P6 FADD.FTZ R42, R42, 1 ;  /* 0x3f8000002a2ae421 */ /* 0x001fe20000010000 */
[----:B------:R-:W0:Y:S01]  /*a230*/  @!P4 MUFU.EX2 R36, R36 ;  /* 0x000000240024c308 */ /* 0x000e220000000800 */
[----:B------:R-:W-:-:S07]  /*a240*/  SHF.L.U32 R41, R142, 0x4, RZ ;  /* 0x000000048e297819 */ /* 0x000fce00000006ff */
[----:B------:R-:W2:Y:S08]  /*a250*/  @!P0 MUFU.EX2 R43, R43 ;  /* 0x0000002b002b8308 */ /* 0x000eb00000000800 */
[----:B------:R-:W4:Y:S01]  /*a260*/  @!P5 MUFU.EX2 R37, R37 ;  /* 0x000000250025d308 */ /* 0x000f220000000800 */
[----:B-1----:R-:W-:-:S07]  /*a270*/  @!P2 FADD.FTZ R44, R44, 1 ;  /* 0x3f8000002c2ca421 */ /* 0x002fce0000010000 */
[----:B------:R-:W1:Y:S01]  /*a280*/  @!P3 MUFU.EX2 R35, R35 ;  /* 0x000000230023b308 */ /* 0x000e620000000800 */
[----:B---3--:R-:W-:-:S07]  /*a290*/  HADD2.F32 R38, -RZ, R38.H0_H0 ;  /* 0x20000026ff267230 */ /* 0x008fce0000004100 */
[----:B------:R-:W3:Y:S01]  /*a2a0*/  @!P6 MUFU.RCP R45, R42 ;  /* 0x0000002a002de308 */ /* 0x000ee20000001000 */
[----:B------:R-:W-:Y:S01]  /*a2b0*/  LOP3.LUT R41, R41, 0xfffffe00, RZ, 0xc0, !PT ;  /* 0xfffffe0029297812 */ /* 0x000fe200078ec0ff */
[----:B------:R-:W-:Y:S02]  /*a2c0*/  FADD.FTZ R38, R38, UR5 ;  /* 0x0000000526267e21 */ /* 0x000fe40008010000 */
[----:B0-----:R-:W-:Y:S01]  /*a2d0*/  @!P4 FADD.FTZ R36, R36, 1 ;  /* 0x3f8000002424c421 */ /* 0x001fe20000010000 */
[----:B------:R-:W-:-:S03]  /*a2e0*/  LEA R66, R144, R41, 0x4 ;  /* 0x0000002990427211 */ /* 0x000fc600078e20ff */
[----:B------:R-:W0:Y:S01]  /*a2f0*/  @!P2 MUFU.RCP R47, R44 ;  /* 0x0000002c002fa308 */ /* 0x000e220000001000 */
[----:B--2---:R-:W-:Y:S02]  /*a300*/  @!P0 FADD.FTZ R43, R43, 1 ;  /* 0x3f8000002b2b8421 */ /* 0x004fe40000010000 */
[----:B----4-:R-:W-:Y:S01]  /*a310*/  @!P5 FADD.FTZ R37, R37, 1 ;  /* 0x3f8000002525d421 */ /* 0x010fe20000010000 */
[----:B------:R-:W-:Y:S01]  /*a320*/  IADD3 R41, R66, 0x1, RZ ;  /* 0x0000000142297810 */ /* 0x000fe20007ffe0ff */
[----:B-1----:R-:W-:Y:S01]  /*a330*/  @!P3 FADD.FTZ R35, R35, 1 ;  /* 0x3f8000002323b421 */ /* 0x002fe20000010000 */
[----:B------:R-:W-:Y:S01]  /*a340*/  HADD2.F32 R40, -RZ, R40.H0_H0 ;  /* 0x20000028ff287230 */ /* 0x000fe20000004100 */
[----:B---3--:R-:W-:Y:S01]  /*a350*/  @!P6 FMUL.FTZ R2, R2, R45 ;  /* 0x0000002d0202e220 */ /* 0x008fe20000410000 */
[----:B------:R1:W-:Y:S01]  /*a360*/  @!P4 MUFU.RCP R59, R36 ;  /* 0x00000024003bc308 */ /* 0x0003e20000001000 */
[----:B------:R-:W-:Y:S02]  /*a370*/  FSETP.GTU.FTZ.AND P6, PT, R38, 20, PT ;  /* 0x41a000002600780b */ /* 0x000fe40003fdc000 */
[----:B------:R-:W-:-:S05]  /*a380*/  IADD3 R45, R66, 0x5, RZ ;  /* 0x00000005422d7810 */ /* 0x000fca0007ffe0ff */
[----:B------:R-:W2:Y:S01]  /*a390*/  @!P0 MUFU.RCP R46, R43 ;  /* 0x0000002b002e8308 */ /* 0x000ea20000001000 */
[----:B-1----:R-:W-:Y:S01]  /*a3a0*/  IADD3 R36, R66, 0x8, RZ ;  /* 0x0000000842247810 */ /* 0x002fe20007ffe0ff */
[----:B------:R-:W-:-:S06]  /*a3b0*/  FADD.FTZ R40, R40, UR5 ;  /* 0x0000000528287e21 */ /* 0x000fcc0008010000 */
[----:B------:R1:W-:Y:S01]  /*a3c0*/  @!P5 MUFU.RCP R62, R37 ;  /* 0x00000025003ed308 */ /* 0x0003e20000001000 */
[----:B------:R-:W-:-:S07]  /*a3d0*/  HADD2.F32 R39, -RZ, R39.H0_H0 ;  /* 0x20000027ff277230 */ /* 0x000fce0000004100 */
[----:B------:R3:W-:Y:S01]  /*a3e0*/  @!P3 MUFU.RCP R60, R35 ;  /* 0x00000023003cb308 */ /* 0x0007e20000001000 */
[----:B-1----:R-:W-:Y:S01]  /*a3f0*/  IADD3 R37, R66, 0xd, RZ ;  /* 0x0000000d42257810 */ /* 0x002fe20007ffe0ff */
[----:B0-----:R-:W-:-:S03]  /*a400*/  @!P2 FMUL.FTZ R4, R4, R47 ;  /* 0x0000002f0404a220 */ /* 0x001fc60000410000 */
[-C--:B------:R-:W-:Y:S02]  /*a410*/  LEA.HI.SX32 R56, R37, R66.reuse, 0x1b ;  /* 0x0000004225387211 */ /* 0x080fe400078fdaff */
[----:B------:R-:W-:Y:S01]  /*a420*/  LDS.U16 R37, [R72+0x16] ;  /* 0x0000160048257984 */ /* 0x000fe20000000400 */
[-C--:B---3--:R-:W-:Y:S02]  /*a430*/  LEA.HI.SX32 R35, R41, R66.reuse, 0x1b ;  /* 0x0000004229237211 */ /* 0x088fe400078fdaff */
[-C--:B------:R-:W-:Y:S02]  /*a440*/  LEA.HI.SX32 R41, R45, R66.reuse, 0x1b ;  /* 0x000000422d297211 */ /* 0x080fe400078fdaff */
[----:B------:R-:W-:Y:S02]  /*a450*/  LEA.HI.SX32 R45, R36, R66, 0x1b ;  /* 0x00000042242d7211 */ /* 0x000fe400078fdaff */
[----:B------:R-:W0:Y:S01]  /*a460*/  LDS.U16 R36, [R72+0x14] ;  /* 0x0000140048247984 */ /* 0x000e220000000400 */
[----:B------:R-:W-:Y:S01]  /*a470*/  FSETP.GTU.FTZ.AND P2, PT, R40, 20, PT ;  /* 0x41a000002800780b */ /* 0x000fe20003f5c000 */
[----:B------:R-:W-:-:S02]  /*a480*/  FADD.FTZ R39, R39, UR5 ;  /* 0x0000000527277e21 */ /* 0x000fc40008010000 */
[----:B------:R-:W-:Y:S02]  /*a490*/  @!P6 FMUL.FTZ R38, R38, -1.4426950216293334961 ;  /* 0xbfb8aa3b2626e820 */ /* 0x000fe40000410000 */
[----:B--2---:R-:W-:Y:S01]  /*a4a0*/  @!P0 FMUL.FTZ R3, R3, R46 ;  /* 0x0000002e03038220 */ /* 0x004fe20000410000 */
[----:B------:R-:W-:Y:S02]  /*a4b0*/  FSETP.GTU.FTZ.AND P0, PT, R39, 20, PT ;  /* 0x41a000002700780b */ /* 0x000fe40003f1c000 */
[C---:B------:R-:W-:Y:S01]  /*a4c0*/  IADD3 R48, R66.reuse, 0x9, RZ ;  /* 0x0000000942307810 */ /* 0x040fe20007ffe0ff */
[----:B------:R-:W1:Y:S01]  /*a4d0*/  @!P6 MUFU.EX2 R38, R38 ;  /* 0x000000260026e308 */ /* 0x000e620000000800 */
[----:B------:R-:W-:Y:S02]  /*a4e0*/  IADD3 R49, R66, 0xa, RZ ;  /* 0x0000000a42317810 */ /* 0x000fe40007ffe0ff */
[----:B------:R-:W-:Y:S01]  /*a4f0*/  LEA.HI.SX32 R50, R48, R66, 0x1b ;  /* 0x0000004230327211 */ /* 0x000fe200078fdaff */
[----:B------:R-:W-:Y:S01]  /*a500*/  @!P2 FMUL.FTZ R40, R40, -1.4426950216293334961 ;  /* 0xbfb8aa3b2828a820 */ /* 0x000fe20000410000 */
[----:B------:R-:W2:Y:S01]  /*a510*/  LDS.U16 R48, [R72+0x18] ;  /* 0x0000180048307984 */ /* 0x000ea20000000400 */
[----:B------:R-:W-:-:S02]  /*a520*/  IADD3 R51, R66, 0xb, RZ ;  /* 0x0000000b42337810 */ /* 0x000fc40007ffe0ff */
[----:B------:R-:W-:Y:S02]  /*a530*/  IADD3 R52, R66, 0xc, RZ ;  /* 0x0000000c42347810 */ /* 0x000fe40007ffe0ff */
[----:B------:R-:W3:Y:S01]  /*a540*/  @!P2 MUFU.EX2 R40, R40 ;  /* 0x000000280028a308 */ /* 0x000ee20000000800 */
[-C--:B------:R-:W-:Y:S01]  /*a550*/  LEA.HI.SX32 R53, R49, R66.reuse, 0x1b ;  /* 0x0000004231357211 */ /* 0x080fe200078fdaff */
[----:B------:R-:W-:Y:S01]  /*a560*/  @!P0 FMUL.FTZ R39, R39, -1.4426950216293334961 ;  /* 0xbfb8aa3b27278820 */ /* 0x000fe20000410000 */
[----:B------:R-:W4:Y:S01]  /*a570*/  LDS.U16 R49, [R72+0x1a] ;  /* 0x00001a0048317984 */ /* 0x000f220000000400 */
[-C--:B------:R-:W-:Y:S02]  /*a580*/  LEA.HI.SX32 R54, R51, R66.reuse, 0x1b ;  /* 0x0000004233367211 */ /* 0x080fe400078fdaff */
[----:B------:R-:W-:Y:S01]  /*a590*/  LEA.HI.SX32 R55, R52, R66, 0x1b ;  /* 0x0000004234377211 */ /* 0x000fe200078fdaff */
[----:B------:R-:W5:Y:S01]  /*a5a0*/  LDS.U16 R51, [R72+0x1c] ;  /* 0x00001c0048337984 */ /* 0x000f620000000400 */
[----:B-1----:R-:W-:Y:S01]  /*a5b0*/  @!P6 FADD.FTZ R38, R38, 1 ;  /* 0x3f8000002626e421 */ /* 0x002fe20000010000 */
[----:B------:R-:W1:Y:S02]  /*a5c0*/  @!P0 MUFU.EX2 R39, R39 ;  /* 0x0000002700278308 */ /* 0x000e640000000800 */
[----:B------:R-:W2:Y:S04]  /*a5d0*/  LDS.U16 R52, [R72+0x1e] ;  /* 0x00001e0048347984 */ /* 0x000ea80000000400 */
[----:B------:R-:W-:Y:S01]  /*a5e0*/  BAR.SYNC.DEFER_BLOCKING 0x0 ;  /* 0x0000000000007b1d */ /* 0x000fe20000010000 */
[----:B------:R-:W-:-:S05]  /*a5f0*/  IADD3 R44, R66, 0x4, RZ ;  /* 0x00000004422c7810 */ /* 0x000fca0007ffe0ff */
[----:B------:R-:W4:Y:S01]  /*a600*/  @!P6 MUFU.RCP R61, R38 ;  /* 0x00000026003de308 */ /* 0x000f220000001000 */
[----:B---3--:R-:W-:Y:S01]  /*a610*/  @!P2 FADD.FTZ R40, R40, 1 ;  /* 0x3f8000002828a421 */ /* 0x008fe20000010000 */
[-C--:B------:R-:W-:Y:S01]  /*a620*/  LEA.HI.SX32 R44, R44, R66.reuse, 0x1b ;  /* 0x000000422c2c7211 */ /* 0x080fe200078fdaff */
[----:B0-----:R-:W-:Y:S01]  /*a630*/  HADD2.F32 R36, -RZ, R36.H0_H0 ;  /* 0x20000024ff247230 */ /* 0x001fe20000004100 */
[C---:B------:R-:W-:Y:S01]  /*a640*/  IADD3 R42, R66.reuse, 0x2, RZ ;  /* 0x00000002422a7810 */ /* 0x040fe20007ffe0ff */
[----:B------:R-:W-:Y:S01]  /*a650*/  HADD2.F32 R37, -RZ, R37.H0_H0 ;  /* 0x20000025ff257230 */ /* 0x000fe20000004100 */
[----:B------:R-:W-:Y:S02]  /*a660*/  IADD3 R43, R66, 0x3, RZ ;  /* 0x00000003422b7810 */ /* 0x000fe40007ffe0ff */
[----:B------:R0:W3:Y:S01]  /*a670*/  @!P2 MUFU.RCP R63, R40 ;  /* 0x00000028003fa308 */ /* 0x0000e20000001000 */
[----:B------:R-:W-:Y:S01]  /*a680*/  FADD.FTZ R36, R36, UR5 ;  /* 0x0000000524247e21 */ /* 0x000fe20008010000 */
[----:B------:R-:W-:Y:S01]  /*a690*/  IADD3 R46, R66, 0x6, RZ ;  /* 0x00000006422e7810 */ /* 0x000fe20007ffe0ff */
[----:B-1----:R-:W-:Y:S01]  /*a6a0*/  @!P0 FADD.FTZ R39, R39, 1 ;  /* 0x3f80000027278421 */ /* 0x002fe20000010000 */
[----:B------:R-:W-:Y:S01]  /*a6b0*/  LEA.HI.SX32 R42, R42, R66, 0x1b ;  /* 0x000000422a2a7211 */ /* 0x000fe200078fdaff */
[----:B------:R-:W-:Y:S01]  /*a6c0*/  @!P4 FMUL.FTZ R6, R6, R59 ;  /* 0x0000003b0606c220 */ /* 0x000fe20000410000 */
[----:B------:R-:W-:-:S02]  /*a6d0*/  IADD3 R47, R66, 0x7, RZ ;  /* 0x00000007422f7810 */ /* 0x000fc40007ffe0ff */
[----:B0-----:R-:W-:Y:S02]  /*a6e0*/  SHF.L.U32 R40, R44, 0x1, RZ ;  /* 0x000000012c287819 */ /* 0x001fe400000006ff */
[----:B------:R-:W-:Y:S02]  /*a6f0*/  SHF.L.U32 R44, R45, 0x1, RZ ;  /* 0x000000012d2c7819 */ /* 0x000fe400000006ff */
[----:B------:R-:W-:Y:S01]  /*a700*/  SHF.L.U32 R45, R50, 0x1, RZ ;  /* 0x00000001322d7819 */ /* 0x000fe200000006ff */
[----:B------:R-:W-:Y:S01]  /*a710*/  FADD.FTZ R50, R37, UR5 ;  /* 0x0000000525327e21 */ /* 0x000fe20008010000 */
[----:B------:R-:W-:Y:S01]  /*a720*/  LEA.HI.SX32 R43, R43, R66, 0x1b ;  /* 0x000000422b2b7211 */ /* 0x000fe200078fdaff */
[----:B----4-:R-:W-:Y:S01]  /*a730*/  @!P6 FMUL.FTZ R8, R8, R61 ;  /* 0x0000003d0808e220 */ /* 0x010fe20000410000 */
[----:B------:R-:W-:Y:S01]  /*a740*/  PRMT R59, R138, 0x7632, R59 ;  /* 0x000076328a3b7816 */ /* 0x000fe2000000003b */
[----:B------:R0:W1:Y:S01]  /*a750*/  @!P0 MUFU.RCP R64, R39 ;  /* 0x0000002700408308 */ /* 0x0000620000001000 */
[----:B------:R-:W-:Y:S01]  /*a760*/  SHF.L.U32 R35, R35, 0x1, RZ ;  /* 0x0000000123237819 */ /* 0x000fe200000006ff */
[----:B------:R-:W-:Y:S01]  /*a770*/  @!P3 FMUL.FTZ R5, R5, R60 ;  /* 0x0000003c0505b220 */ /* 0x000fe20000410000 */
[----:B------:R-:W-:Y:S01]  /*a780*/  F2FP.PACK_AB R119, R119, R120 ;  /* 0x000000787777723e */ /* 0x000fe200000000ff */
[----:B------:R-:W-:Y:S01]  /*a790*/  @!P5 FMUL.FTZ R7, R7, R62 ;  /* 0x0000003e0707d220 */ /* 0x000fe20000410000 */
[----:B------:R-:W-:-:S02]  /*a7a0*/  LEA.HI.SX32 R46, R46, R66, 0x1b ;  /* 0x000000422e2e7211 */ /* 0x000fc400078fdaff */
[----:B------:R-:W-:Y:S02]  /*a7b0*/  SHF.L.U32 R38, R42, 0x1, RZ ;  /* 0x000000012a267819 */ /* 0x000fe400000006ff */
[----:B------:R-:W-:Y:S02]  /*a7c0*/  FSETP.GTU.FTZ.AND P6, PT, R36, 20, PT ;  /* 0x41a000002400780b */ /* 0x000fe40003fdc000 */
[----:B------:R-:W-:Y:S02]  /*a7d0*/  LEA.HI.SX32 R47, R47, R66, 0x1b ;  /* 0x000000422f2f7211 */ /* 0x000fe400078fdaff */
[----:B------:R-:W-:Y:S02]  /*a7e0*/  F2FP.PACK_AB R117, R117, R118 ;  /* 0x000000767575723e */ /* 0x000fe400000000ff */
[----:B------:R-:W-:Y:S02]  /*a7f0*/  PRMT R60, R135, 0x7632, R60 ;  /* 0x00007632873c7816 */ /* 0x000fe4000000003c */
[----:B0-----:R-:W-:Y:S01]  /*a800*/  SHF.L.U32 R39, R43, 0x1, RZ ;  /* 0x000000012b277819 */ /* 0x001fe200000006ff */
[----:B------:R-:W-:Y:S01]  /*a810*/  STS.U16 [R72], R138 ;  /* 0x0000008a48007388 */ /* 0x000fe20000000400 */
[----:B------:R-:W-:Y:S01]  /*a820*/  FSETP.GTU.FTZ.AND P5, PT, R50, 20, PT ;  /* 0x41a000003200780b */ /* 0x000fe20003fbc000 */
[----:B------:R-:W-:Y:S01]  /*a830*/  IMAD.SHL.U32 R41, R41, 0x2, RZ ;  /* 0x0000000229297824 */ /* 0x000fe200078e00ff */
[----:B------:R-:W-:Y:S01]  /*a840*/  PRMT R61, R119, 0x7632, R61 ;  /* 0x00007632773d7816 */ /* 0x000fe2000000003d */
[----:B------:R0:W-:Y:S01]  /*a850*/  STS.U16 [R35+0x2], R59 ;  /* 0x0000023b23007388 */ /* 0x0001e20000000400 */
[----:B------:R-:W-:-:S02]  /*a860*/  F2FP.PACK_AB R115, R115, R116 ;  /* 0x000000747373723e */ /* 0x000fc400000000ff */
[----:B------:R-:W-:Y:S01]  /*a870*/  SHF.L.U32 R42, R46, 0x1, RZ ;  /* 0x000000012e2a7819 */ /* 0x000fe200000006ff */
[----:B------:R-:W-:Y:S01]  /*a880*/  STS.U16 [R38+0x4], R135 ;  /* 0x0000048726007388 */ /* 0x000fe20000000400 */
[----:B------:R-:W-:Y:S02]  /*a890*/  SHF.L.U32 R43, R47, 0x1, RZ ;  /* 0x000000012f2b7819 */ /* 0x000fe400000006ff */
[----:B------:R-:W-:Y:S01]  /*a8a0*/  F2FP.PACK_AB R113, R113, R114 ;  /* 0x000000727171723e */ /* 0x000fe200000000ff */
[----:B------:R4:W-:Y:S01]  /*a8b0*/  STS.U16 [R39+0x6], R60 ;  /* 0x0000063c27007388 */ /* 0x0009e20000000400 */
[----:B0-----:R-:W-:Y:S01]  /*a8c0*/  PRMT R59, R117, 0x7632, R59 ;  /* 0x00007632753b7816 */ /* 0x001fe2000000003b */
[----:B--2---:R-:W-:Y:S02]  /*a8d0*/  HADD2.F32 R48, -RZ, R48.H0_H0 ;  /* 0x20000030ff307230 */ /* 0x004fe40000004100 */
[----:B------:R-:W-:Y:S01]  /*a8e0*/  STS.U16 [R40+0x8], R119 ;  /* 0x0000087728007388 */ /* 0x000fe20000000400 */
[----:B------:R-:W-:-:S02]  /*a8f0*/  PRMT R62, R115, 0x7632, R62 ;  /* 0x00007632733e7816 */ /* 0x000fc4000000003e */
[C---:B------:R-:W-:Y:S01]  /*a900*/  IADD3 R57, R66.reuse, 0xe, RZ ;  /* 0x0000000e42397810 */ /* 0x040fe20007ffe0ff */
[----:B------:R0:W-:Y:S01]  /*a910*/  STS.U16 [R41+0xa], R61 ;  /* 0x00000a3d29007388 */ /* 0x0001e20000000400 */
[----:B------:R-:W-:Y:S02]  /*a920*/  IADD3 R58, R66, 0xf, RZ ;  /* 0x0000000f423a7810 */ /* 0x000fe40007ffe0ff */
[----:B------:R-:W-:Y:S01]  /*a930*/  SHF.L.U32 R46, R53, 0x1, RZ ;  /* 0x00000001352e7819 */ /* 0x000fe200000006ff */
[----:B------:R-:W-:Y:S01]  /*a940*/  STS.U16 [R42+0xc], R117 ;  /* 0x00000c752a007388 */ /* 0x000fe20000000400 */
[----:B------:R-:W-:Y:S02]  /*a950*/  F2FP.PACK_AB R19, R19, R112 ;  /* 0x000000701313723e */ /* 0x000fe400000000ff */
[----:B----4-:R-:W-:Y:S01]  /*a960*/  PRMT R60, R113, 0x7632, R60 ;  /* 0x00007632713c7816 */ /* 0x010fe2000000003c */
[----:B------:R2:W-:Y:S01]  /*a970*/  STS.U16 [R43+0xe], R59 ;  /* 0x00000e3b2b007388 */ /* 0x0005e20000000400 */
[----:B------:R-:W-:-:S02]  /*a980*/  SHF.L.U32 R47, R54, 0x1, RZ ;  /* 0x00000001362f7819 */ /* 0x000fc400000006ff */
[----:B------:R-:W-:Y:S01]  /*a990*/  F2FP.PACK_AB R37, R17, R18 ;  /* 0x000000121125723e */ /* 0x000fe200000000ff */
[----:B------:R-:W-:Y:S01]  /*a9a0*/  STS.U16 [R44+0x10], R115 ;  /* 0x000010732c007388 */ /* 0x000fe20000000400 */
[-C--:B------:R-:W-:Y:S01]  /*a9b0*/  LEA.HI.SX32 R57, R57, R66.reuse, 0x1b ;  /* 0x0000004239397211 */ /* 0x080fe200078fdaff */
[----:B------:R-:W-:Y:S01]  /*a9c0*/  FADD.FTZ R53, R48, UR5 ;  /* 0x0000000530357e21 */ /* 0x000fe20008010000 */
[----:B------:R-:W-:Y:S01]  /*a9d0*/  LEA.HI.SX32 R58, R58, R66, 0x1b ;  /* 0x000000423a3a7211 */ /* 0x000fe200078fdaff */
[----:B------:R-:W-:Y:S01]  /*a9e0*/  STS.U16 [R45+0x12], R62 ;  /* 0x0000123e2d007388 */ /* 0x000fe20000000400 */
[C---:B0-----:R-:W-:Y:S02]  /*a9f0*/  PRMT R61, R19.reuse, 0x7632, R61 ;  /* 0x00007632133d7816 */ /* 0x041fe4000000003d */
[----:B--2---:R-:W-:Y:S01]  /*aa00*/  PRMT R59, R19, 0x7610, R59 ;  /* 0x00007610133b7816 */ /* 0x004fe2000000003b */
[----:B------:R-:W-:Y:S01]  /*aa10*/  STS.U16 [R46+0x14], R113 ;  /* 0x000014712e007388 */ /* 0x000fe20000000400 */
[----:B------:R-:W-:Y:S01]  /*aa20*/  @!P6 FMUL.FTZ R19, R36, -1.4426950216293334961 ;  /* 0xbfb8aa3b2413e820 */ /* 0x000fe20000410000 */
[----:B------:R-:W-:Y:S01]  /*aa30*/  SHF.L.U32 R48, R55, 0x1, RZ ;  /* 0x0000000137307819 */ /* 0x000fe200000006ff */
[----:B------:R-:W-:Y:S01]  /*aa40*/  HADD2.F32 R36, -RZ, R49.H0_H0 ;  /* 0x20000031ff247230 */ /* 0x000fe20000004100 */
[----:B------:R0:W-:Y:S01]  /*aa50*/  STS.U16 [R47+0x16], R60 ;  /* 0x0000163c2f007388 */ /* 0x0001e20000000400 */
[----:B------:R-:W-:Y:S01]  /*aa60*/  SHF.L.U32 R49, R56, 0x1, RZ ;  /* 0x0000000138317819 */ /* 0x000fe200000006ff */
[----:B------:R-:W-:Y:S01]  /*aa70*/  @!P5 FMUL.FTZ R17, R50, -1.4426950216293334961 ;  /* 0xbfb8aa3b3211d820 */ /* 0x000fe20000410000 */
[----:B------:R-:W-:-:S02]  /*aa80*/  PRMT R55, R37, 0x7610, R55 ;  /* 0x0000761025377816 */ /* 0x000fc40000000037 */
[----:B------:R-:W-:Y:S01]  /*aa90*/  SHF.L.U32 R50, R57, 0x1, RZ ;  /* 0x0000000139327819 */ /* 0x000fe200000006ff */
[----:B------:R-:W-:Y:S01]  /*aaa0*/  STS.U16 [R48+0x18], R59 ;  /* 0x0000183b30007388 */ /* 0x000fe20000000400 */
[----:B0-----:R-:W-:Y:S01]  /*aab0*/  PRMT R60, R37, 0x7632, R60 ;  /* 0x00007632253c7816 */ /* 0x001fe2000000003c */
[----:B-----5:R-:W-:Y:S01]  /*aac0*/  HADD2.F32 R37, -RZ, R51.H0_H0 ;  /* 0x20000033ff257230 */ /* 0x020fe20000004100 */
[----:B------:R-:W-:Y:S01]  /*aad0*/  IMAD.SHL.U32 R51, R58, 0x2, RZ ;  /* 0x000000023a337824 */ /* 0x000fe200078e00ff */
[----:B------:R0:W-:Y:S01]  /*aae0*/  @!P5 MUFU.EX2 R18, R17 ;  /* 0x000000110012d308 */ /* 0x0001e20000000800 */
[----:B------:R-:W-:Y:S01]  /*aaf0*/  STS.U16 [R49+0x1a], R61 ;  /* 0x00001a3d31007388 */ /* 0x000fe20000000400 */
[----:B---3--:R-:W-:-:S03]  /*ab00*/  @!P2 FMUL.FTZ R10, R10, R63 ;  /* 0x0000003f0a0aa220 */ /* 0x008fc60000410000 */
[----:B------:R-:W-:Y:S01]  /*ab10*/  STS.U16 [R50+0x1c], R55 ;  /* 0x00001c3732007388 */ /* 0x000fe20000000400 */
[----:B0-----:R-:W-:-:S03]  /*ab20*/  MOV R17, UR32 ;  /* 0x0000002000117c02 */ /* 0x001fc60008000f00 */
        /* <DEDUP_REMOVED lines=18> */
[----:B------:R-:W-:Y:S01]  /*ac50*/  @!P1 STS [0x1080], R17 ;  /* 0x00108011ff009388 */ /* 0x000fe20000000800 */
[----:B------:R-:W-:Y:S01]  /*ac60*/  FADD.FTZ R54, R36, UR5 ;  /* 0x0000000524367e21 */ /* 0x000fe20008010000 */
[----:B------:R-:W-:Y:S01]  /*ac70*/  FSETP.GTU.FTZ.AND P4, PT, R53, 20, PT ;  /* 0x41a000003500780b */ /* 0x000fe20003f9c000 */
[----:B-1----:R-:W-:-:S03]  /*ac80*/  @!P0 FMUL.FTZ R9, R9, R64 ;  /* 0x0000004009098220 */ /* 0x002fc60000410000 */
[----:B------:R-:W-:Y:S01]  /*ac90*/  FSETP.GTU.FTZ.AND P0, PT, R54, 20, PT ;  /* 0x41a000003600780b */ /* 0x000fe20003f1c000 */
[----:B------:R-:W-:Y:S01]  /*aca0*/  HADD2.F32 R52, -RZ, R52.H0_H0 ;  /* 0x20000034ff347230 */ /* 0x000fe20000004100 */
[----:B------:R-:W0:Y:S07]  /*acb0*/  @!P6 MUFU.EX2 R19, R19 ;  /* 0x000000130013e308 */ /* 0x000e2e0000000800 */
[----:B------:R-:W-:Y:S02]  /*acc0*/  @!P4 FMUL.FTZ R36, R53, -1.4426950216293334961 ;  /* 0xbfb8aa3b3524c820 */ /* 0x000fe40000410000 */
[----:B------:R-:W-:-:S02]  /*acd0*/  FADD.FTZ R53, R37, UR5 ;  /* 0x0000000525357e21 */ /* 0x000fc40008010000 */
[----:B------:R-:W-:Y:S01]  /*ace0*/  @!P0 FMUL.FTZ R37, R54, -1.4426950216293334961 ;  /* 0xbfb8aa3b36258820 */ /* 0x000fe20000410000 */
[----:B------:R-:W-:Y:S02]  /*acf0*/  BAR.SYNC.DEFER_BLOCKING 0x0 ;  /* 0x0000000000007b1d */ /* 0x000fe40000010000 */
[----:B------:R-:W-:Y:S01]  /*ad00*/  FSETP.GTU.FTZ.AND P2, PT, R53, 20, PT ;  /* 0x41a000003500780b */ /* 0x000fe20003f5c000 */
[----:B------:R-:W-:-:S05]  /*ad10*/  FADD.FTZ R56, R52, UR5 ;  /* 0x0000000534387e21 */ /* 0x000fca0008010000 */
[----:B------:R-:W-:Y:S01]  /*ad20*/  FSETP.GTU.FTZ.AND P3, PT, R56, 20, PT ;  /* 0x41a000003800780b */ /* 0x000fe20003f7c000 */
[----:B------:R-:W1:Y:S06]  /*ad30*/  LDS R54, [0x1080] ;  /* 0x00108000ff367984 */ /* 0x000e6c0000000800 */
[----:B------:R-:W-:Y:S01]  /*ad40*/  @!P2 FMUL.FTZ R52, R53, -1.4426950216293334961 ;  /* 0xbfb8aa3b3534a820 */ /* 0x000fe20000410000 */
[----:B------:R-:W2:Y:S01]  /*ad50*/  @!P4 MUFU.EX2 R36, R36 ;  /* 0x000000240024c308 */ /* 0x000ea20000000800 */
[----:B0-----:R-:W-:-:S04]  /*ad60*/  @!P6 FADD.FTZ R19, R19, 1 ;  /* 0x3f8000001313e421 */ /* 0x001fc80000010000 */
[----:B------:R-:W-:-:S03]  /*ad70*/  @!P3 FMUL.FTZ R53, R56, -1.4426950216293334961 ;  /* 0xbfb8aa3b3835b820 */ /* 0x000fc60000410000 */
[----:B------:R-:W0:Y:S08]  /*ad80*/  @!P2 MUFU.EX2 R52, R52 ;  /* 0x000000340034a308 */ /* 0x000e300000000800 */
[----:B------:R-:W3:Y:S08]  /*ad90*/  @!P0 MUFU.EX2 R37, R37 ;  /* 0x0000002500258308 */ /* 0x000ef00000000800 */
[----:B------:R-:W4:Y:S01]  /*ada0*/  @!P6 MUFU.RCP R56, R19 ;  /* 0x000000130038e308 */ /* 0x000f220000001000 */
[----:B--2---:R-:W-:-:S02]  /*adb0*/  @!P4 FADD.FTZ R36, R36, 1 ;  /* 0x3f8000002424c421 */ /* 0x004fc40000010000 */
[----:B------:R-:W-:Y:S02]  /*adc0*/  @!P5 FADD.FTZ R18, R18, 1 ;  /* 0x3f8000001212d421 */ /* 0x000fe40000010000 */
[----:B0-----:R-:W-:-:S03]  /*add0*/  @!P2 FADD.FTZ R52, R52, 1 ;  /* 0x3f8000003434a421 */ /* 0x001fc60000010000 */
[----:B------:R-:W0:Y:S01]  /*ade0*/  @!P5 MUFU.RCP R89, R18 ;  /* 0x000000120059d308 */ /* 0x000e220000001000 */
[----:B---3--:R-:W-:Y:S01]  /*adf0*/  @!P0 FADD.FTZ R37, R37, 1 ;  /* 0x3f80000025258421 */ /* 0x008fe20000010000 */
[----:B------:R-:W-:-:S06]  /*ae00*/  UIMAD UR7, UR38, UR16, URZ ;  /* 0x00000010260772a4 */ /* 0x000fcc000f8e023f */
[----:B------:R-:W2:Y:S01]  /*ae10*/  @!P4 MUFU.RCP R36, R36 ;  /* 0x000000240024c308 */ /* 0x000ea20000001000 */
[----:B----4-:R-:W-:Y:S01]  /*ae20*/  @!P6 FMUL.FTZ R11, R11, R56 ;  /* 0x000000380b0be220 */ /* 0x010fe20000410000 */
[----:B-1----:R-:W-:Y:S01]  /*ae30*/  ISETP.GE.AND P6, PT, R73, R54, PT ;  /* 0x000000364900720c */ /* 0x002fe20003fc6270 */
[----:B------:R-:W-:-:S05]  /*ae40*/  UIMAD UR25, UR37, UR17, UR7 ;  /* 0x00000011251972a4 */ /* 0x000fca000f8e0207 */
[----:B------:R-:W1:Y:S01]  /*ae50*/  @!P3 MUFU.EX2 R53, R53 ;  /* 0x000000350035b308 */ /* 0x000e620000000800 */
[----:B------:R-:W-:Y:S02]  /*ae60*/  UIMAD UR7, UR38, UR30, URZ ;  /* 0x0000001e260772a4 */ /* 0x000fe4000f8e023f */
[----:B------:R-:W-:-:S05]  /*ae70*/  UIMAD.WIDE.U32 UR26, UR37, UR16, URZ ;  /* 0x00000010251a72a5 */ /* 0x000fca000f8e003f */
[----:B------:R3:W4:Y:S01]  /*ae80*/  @!P0 MUFU.RCP R91, R37 ;  /* 0x00000025005b8308 */ /* 0x0007220000001000 */
[----:B------:R-:W-:-:S07]  /*ae90*/  UIMAD.WIDE.U32 UR16, UR37, UR30, URZ ;  /* 0x0000001e251072a5 */ /* 0x000fce000f8e003f */
[----:B------:R-:W1:Y:S01]  /*aea0*/  @!P2 MUFU.RCP R52, R52 ;  /* 0x000000340034a308 */ /* 0x000e620000001000 */
[----:B------:R-:W-:Y:S01]  /*aeb0*/  UIMAD UR30, UR37, UR31, UR7 ;  /* 0x0000001f251e72a4 */ /* 0x000fe2000f8e0207 */
[----:B------:R-:W-:Y:S01]  /*aec0*/  BSSY B0, `(.L_x_200) ;  /* 0x0000013000007945 */ /* 0x000fe20003800000 */
[----:B------:R-:W-:Y:S01]  /*aed0*/  UIADD3 UR7, UR27, UR25, URZ ;  /* 0x000000191b077290 */ /* 0x000fe2000fffe03f */
[----:B0-----:R-:W-:Y:S02]  /*aee0*/  @!P5 FMUL.FTZ R12, R12, R89 ;  /* 0x000000590c0cd220 */ /* 0x001fe40000410000 */
[----:B--2---:R-:W-:Y:S01]  /*aef0*/  @!P4 FMUL.FTZ R13, R13, R36 ;  /* 0x000000240d0dc220 */ /* 0x004fe20000410000 */
[----:B------:R-:W-:Y:S05]  /*af00*/  @P6 BRA `(.L_x_201) ;  /* 0x000000e000006947 */ /* 0x000fea0003800000 */
[----:B---3--:R-:W-:Y:S01]  /*af10*/  MOV R37, UR37 ;  /* 0x0000002500257c02 */ /* 0x008fe20008000f00 */
        /* <DEDUP_REMOVED lines=13> */
.L_x_201:
[----:B---3--:R-:W-:Y:S05]  /*aff0*/  BSYNC B0 ;  /* 0x0000000000007941 */ /* 0x008fea0003800000 */
.L_x_200:
[----:B0-----:R-:W2:Y:S01]  /*b000*/  LDL.LU R55, [R1] ;  /* 0x0000000001377983 */ /* 0x001ea20000300800 */
[----:B------:R-:W-:Y:S01]  /*b010*/  ULDC.64 UR32, c[0x0][0x2e0] ;  /* 0x0000b80000207ab9 */ /* 0x000fe20000000a00 */
[----:B-1----:R-:W-:Y:S01]  /*b020*/  @!P3 FADD.FTZ R53, R53, 1 ;  /* 0x3f8000003535b421 */ /* 0x002fe20000010000 */
[----:B------:R-:W-:Y:S01]  /*b030*/  UMOV UR27, UR7 ;  /* 0x00000007001b7c82 */ /* 0x000fe20008000000 */
[----:B------:R-:W-:Y:S01]  /*b040*/  LEA R18, P4, R73, c[0x0][0x330], 0x1 ;  /* 0x0000cc0049127a11 */ /* 0x000fe200078808ff */
[----:B------:R-:W-:Y:S01]  /*b050*/  UIMAD.WIDE.U32 UR26, UR14, UR32, UR26 ;  /* 0x000000200e1a72a5 */ /* 0x000fe2000f8e001a */
[----:B------:R-:W-:Y:S01]  /*b060*/  SHF.R.S32.HI R19, RZ, 0x1f, R73 ;  /* 0x0000001fff137819 */ /* 0x000fe20000011449 */
[----:B------:R-:W-:Y:S01]  /*b070*/  UIMAD UR7, UR15, UR32, URZ ;  /* 0x000000200f0772a4 */ /* 0x000fe2000f8e023f */
[----:B------:R-:W0:Y:S01]  /*b080*/  @!P3 MUFU.RCP R53, R53 ;  /* 0x000000350035b308 */ /* 0x000e220000001000 */
[----:B------:R-:W-:Y:S01]  /*b090*/  UIADD3 UR25, UP0, UR28, UR26, URZ ;  /* 0x0000001a1c197290 */ /* 0x000fe2000ff1e03f */
[----:B----4-:R-:W-:Y:S01]  /*b0a0*/  @!P0 FMUL.FTZ R14, R14, R91 ;  /* 0x0000005b0e0e8220 */ /* 0x010fe20000410000 */
[----:B------:R-:W-:Y:S01]  /*b0b0*/  UIMAD UR7, UR14, UR33, UR7 ;  /* 0x000000210e0772a4 */ /* 0x000fe2000f8e0207 */
[----:B------:R-:W-:Y:S01]  /*b0c0*/  @!P2 FMUL.FTZ R15, R15, R52 ;  /* 0x000000340f0fa220 */ /* 0x000fe20000410000 */
[----:B------:R-:W-:-:S02]  /*b0d0*/  ISETP.GE.AND P6, PT, R34, R54, PT ;  /* 0x000000362200720c */ /* 0x000fc40003fc6270 */
[----:B------:R-:W-:Y:S01]  /*b0e0*/  UIADD3.X UR26, UR29, UR7, UR27, UP0, !UPT ;  /* 0x000000071d1a7290 */ /* 0x000fe200087fe41b */
[----:B------:R-:W-:Y:S02]  /*b0f0*/  MOV R36, UR25 ;  /* 0x0000001900247c02 */ /* 0x000fe40008000f00 */
[-C--:B------:R-:W-:Y:S02]  /*b100*/  ISETP.GE.AND P0, PT, R20, R54.reuse, PT ;  /* 0x000000361400720c */ /* 0x080fe40003f06270 */
[----:B------:R-:W-:Y:S02]  /*b110*/  ISETP.GE.AND P2, PT, R21, R54, PT ;  /* 0x000000361500720c */ /* 0x000fe40003f46270 */
[----:B------:R-:W-:Y:S02]  /*b120*/  LEA.HI.X R19, R73, c[0x0][0x334], R19, 0x1, P4 ;  /* 0x0000cd0049137a11 */ /* 0x000fe400020f0c13 */
[----:B------:R-:W-:Y:S02]  /*b130*/  LEA R18, P4, R36, R18, 0x1 ;  /* 0x0000001224127211 */ /* 0x000fe400078808ff */
[----:B------:R-:W-:-:S04]  /*b140*/  MOV R37, UR26 ;  /* 0x0000001a00257c02 */ /* 0x000fc80008000f00 */
[----:B------:R-:W-:Y:S01]  /*b150*/  LEA.HI.X R19, R36, R19, R37, 0x1, P4 ;  /* 0x0000001324137211 */ /* 0x000fe200020f0c25 */
[----:B0-----:R-:W-:Y:S01]  /*b160*/  @!P3 FMUL.FTZ R16, R16, R53 ;  /* 0x000000351010b220 */ /* 0x001fe20000410000 */
[-C--:B------:R-:W-:Y:S02]  /*b170*/  ISETP.GE.AND P3, PT, R22, R54.reuse, PT ;  /* 0x000000361600720c */ /* 0x080fe40003f66270 */
[-C--:B------:R-:W-:Y:S01]  /*b180*/  ISETP.GE.AND P4, PT, R23, R54.reuse, PT ;  /* 0x000000361700720c */ /* 0x080fe20003f86270 */
[----:B------:R-:W-:Y:S01]  /*b190*/  @!P6 STG.E.U16 [R18.64+-0xf80], R59 ;  /* 0xfff0803b1200e986 */ /* 0x000fe2000c101522 */
[-C--:B------:R-:W-:Y:S02]  /*b1a0*/  ISETP.GE.AND P5, PT, R24, R54.reuse, PT ;  /* 0x000000361800720c */ /* 0x080fe40003fa6270 */
[-C--:B------:R-:W-:Y:S01]  /*b1b0*/  ISETP.GE.AND P6, PT, R25, R54.reuse, PT ;  /* 0x000000361900720c */ /* 0x080fe20003fc6270 */
[----:B------:R-:W-:Y:S01]  /*b1c0*/  @!P0 STG.E.U16 [R18.64+-0xf40], R61 ;  /* 0xfff0c03d12008986 */ /* 0x000fe2000c101522 */
[----:B------:R-:W-:-:S03]  /*b1d0*/  ISETP.GE.AND P0, PT, R26, R54, PT ;  /* 0x000000361a00720c */ /* 0x000fc60003f06270 */
        /* <DEDUP_REMOVED lines=14> */
[----:B------:R-:W-:Y:S04]  /*b2c0*/  @!P3 STG.E.U16 [R18.64+-0xd40], R79 ;  /* 0xfff2c04f1200b986 */ /* 0x000fe8000c101522 */
[----:B------:R-:W-:Y:S04]  /*b2d0*/  @!P4 STG.E.U16 [R18.64+-0xd00], R81 ;  /* 0xfff300511200c986 */ /* 0x000fe8000c101522 */
[----:B------:R-:W-:Y:S04]  /*b2e0*/  @!P6 STG.E.U16 [R18.64+-0xcc0], R83 ;  /* 0xfff340531200e986 */ /* 0x000fe8000c101522 */
[----:B------:R-:W-:Y:S04]  /*b2f0*/  @!P5 STG.E.U16 [R18.64+-0xc80], R85 ;  /* 0xfff380551200d986 */ /* 0x000fe8000c101522 */
[----:B------:R-:W-:Y:S04]  /*b300*/  @!P0 STG.E.U16 [R18.64+-0xfc0], R57 ;  /* 0xfff0403912008986 */ /* 0x000fe8000c101522 */
[----:B------:R0:W-:Y:S01]  /*b310*/  @!P2 STG.E.U16 [R18.64+-0xc40], R87 ;  /* 0xfff3c0571200a986 */ /* 0x0001e2000c101522 */
[----:B------:R-:W-:Y:S01]  /*b320*/  UIADD3 UR7, UR17, UR30, URZ ;  /* 0x0000001e11077290 */ /* 0x000fe2000fffe03f */
[----:B------:R-:W-:Y:S02]  /*b330*/  BSSY B0, `(.L_x_202) ;  /* 0x000005c000007945 */ /* 0x000fe40003800000 */
[----:B------:R-:W-:Y:S01]  /*b340*/  BAR.SYNC.DEFER_BLOCKING 0x0 ;  /* 0x0000000000007b1d */ /* 0x000fe20000010000 */
[----:B--2---:R-:W-:-:S04]  /*b350*/  FADD.FTZ R37, R0, R55 ;  /* 0x0000003700257221 */ /* 0x004fc80000010000 */
[----:B------:R-:W-:Y:S01]  /*b360*/  FADD.FTZ R36, R37, R2 ;  /* 0x0000000225247221 */ /* 0x000fe20000010000 */
[----:B------:R-:W-:-:S03]  /*b370*/  F2FP.PACK_AB R2, R2, R0 ;  /* 0x000000000202723e */ /* 0x000fc600000000ff */
[----:B------:R-:W-:Y:S01]  /*b380*/  FADD.FTZ R37, R36, R3 ;  /* 0x0000000324257221 */ /* 0x000fe20000010000 */
[C---:B------:R-:W-:Y:S02]  /*b390*/  PRMT R36, R2.reuse, 0x7610, R36 ;  /* 0x0000761002247816 */ /* 0x040fe40000000024 */
[----:B0-----:R-:W-:Y:S02]  /*b3a0*/  PRMT R19, R2, 0x7632, R19 ;  /* 0x0000763202137816 */ /* 0x001fe40000000013 */
[----:B------:R-:W-:Y:S02]  /*b3b0*/  F2FP.PACK_AB R2, R6, R5 ;  /* 0x000000050602723e */ /* 0x000fe400000000ff */
[----:B------:R-:W-:Y:S01]  /*b3c0*/  F2FP.PACK_AB R3, R4, R3 ;  /* 0x000000030403723e */ /* 0x000fe200000000ff */
[----:B------:R-:W-:Y:S01]  /*b3d0*/  FADD.FTZ R0, R37, R4 ;  /* 0x0000000425007221 */ /* 0x000fe20000010000 */
[C---:B------:R-:W-:Y:S02]  /*b3e0*/  PRMT R18, R2.reuse, 0x7610, R18 ;  /* 0x0000761002127816 */ /* 0x040fe40000000012 */
[----:B------:R-:W-:-:S02]  /*b3f0*/  PRMT R53, R2, 0x7632, R53 ;  /* 0x0000763202357816 */ /* 0x000fc40000000035 */
[C---:B------:R-:W-:Y:S02]  /*b400*/  PRMT R37, R3.reuse, 0x7610, R37 ;  /* 0x0000761003257816 */ /* 0x040fe40000000025 */
[----:B------:R-:W-:Y:S02]  /*b410*/  F2FP.PACK_AB R2, R8, R7 ;  /* 0x000000070802723e */ /* 0x000fe400000000ff */
[----:B------:R-:W-:Y:S01]  /*b420*/  PRMT R52, R3, 0x7632, R52 ;  /* 0x0000763203347816 */ /* 0x000fe20000000034 */
[----:B------:R0:W-:Y:S01]  /*b430*/  STS.U16 [R72], R36 ;  /* 0x0000002448007388 */ /* 0x0001e20000000400 */
[----:B------:R-:W-:Y:S02]  /*b440*/  F2FP.PACK_AB R3, R10, R9 ;  /* 0x000000090a03723e */ /* 0x000fe400000000ff */
[----:B------:R-:W-:Y:S01]  /*b450*/  F2FP.PACK_AB R4, R12, R11 ;  /* 0x0000000b0c04723e */ /* 0x000fe200000000ff */
[----:B------:R1:W-:Y:S01]  /*b460*/  STS.U16 [R35+0x2], R19 ;  /* 0x0000021323007388 */ /* 0x0003e20000000400 */
[----:B------:R-:W-:-:S03]  /*b470*/  PRMT R54, R3, 0x7632, R54 ;  /* 0x0000763203367816 */ /* 0x000fc60000000036 */
[----:B------:R2:W-:Y:S01]  /*b480*/  STS.U16 [R38+0x4], R37 ;  /* 0x0000042526007388 */ /* 0x0005e20000000400 */
[----:B0-----:R-:W-:-:S03]  /*b490*/  PRMT R36, R2, 0x7610, R36 ;  /* 0x0000761002247816 */ /* 0x001fc60000000024 */
[----:B------:R-:W-:Y:S01]  /*b4a0*/  STS.U16 [R39+0x6], R52 ;  /* 0x0000063427007388 */ /* 0x000fe20000000400 */
[----:B-1----:R-:W-:Y:S02]  /*b4b0*/  PRMT R19, R2, 0x7632, R19 ;  /* 0x0000763202137816 */ /* 0x002fe40000000013 */
[----:B------:R-:W-:Y:S01]  /*b4c0*/  PRMT R35, R3, 0x7610, R35 ;  /* 0x0000761003237816 */ /* 0x000fe20000000023 */
[----:B------:R0:W-:Y:S01]  /*b4d0*/  STS.U16 [R40+0x8], R18 ;  /* 0x0000081228007388 */ /* 0x0001e20000000400 */
[----:B------:R-:W-:Y:S02]  /*b4e0*/  F2FP.PACK_AB R2, R14, R13 ;  /* 0x0000000d0e02723e */ /* 0x000fe400000000ff */
[----:B------:R-:W-:Y:S01]  /*b4f0*/  F2FP.PACK_AB R3, R16, R15 ;  /* 0x0000000f1003723e */ /* 0x000fe200000000ff */
[----:B------:R-:W-:Y:S01]  /*b500*/  STS.U16 [R41+0xa], R53 ;  /* 0x00000a3529007388 */ /* 0x000fe20000000400 */
[----:B--2---:R-:W-:-:S03]  /*b510*/  PRMT R38, R2, 0x7632, R38 ;  /* 0x0000763202267816 */ /* 0x004fc60000000026 */
[----:B------:R1:W-:Y:S01]  /*b520*/  STS.U16 [R42+0xc], R36 ;  /* 0x00000c242a007388 */ /* 0x0003e20000000400 */
[----:B0-----:R-:W-:-:S03]  /*b530*/  PRMT R18, R4, 0x7632, R18 ;  /* 0x0000763204127816 */ /* 0x001fc60000000012 */
[----:B------:R-:W-:Y:S04]  /*b540*/  STS.U16 [R43+0xe], R19 ;  /* 0x00000e132b007388 */ /* 0x000fe80000000400 */
[----:B------:R-:W-:Y:S01]  /*b550*/  STS.U16 [R44+0x10], R35 ;  /* 0x000010232c007388 */ /* 0x000fe20000000400 */
[----:B-1----:R-:W-:-:S03]  /*b560*/  PRMT R36, R3, 0x7632, R36 ;  /* 0x0000763203247816 */ /* 0x002fc60000000024 */
        /* <DEDUP_REMOVED lines=25> */
[----:B------:R-:W-:Y:S01]  /*b700*/  BAR.SYNC.DEFER_BLOCKING 0x0 ;  /* 0x0000000000007b1d */ /* 0x000fe20000010000 */
[----:B------:R-:W-:-:S04]  /*b710*/  FADD.FTZ R5, R0, R5 ;  /* 0x0000000500057221 */ /* 0x000fc80000010000 */
[----:B------:R-:W-:-:S04]  /*b720*/  FADD.FTZ R6, R5, R6 ;  /* 0x0000000605067221 */ /* 0x000fc80000010000 */
[----:B------:R-:W-:-:S04]  /*b730*/  FADD.FTZ R7, R6, R7 ;  /* 0x0000000706077221 */ /* 0x000fc80000010000 */
[----:B------:R-:W-:-:S04]  /*b740*/  FADD.FTZ R8, R7, R8 ;  /* 0x0000000807087221 */ /* 0x000fc80000010000 */
[----:B------:R-:W-:Y:S01]  /*b750*/  FADD.FTZ R9, R8, R9 ;  /* 0x0000000908097221 */ /* 0x000fe20000010000 */
[----:B------:R-:W0:Y:S03]  /*b760*/  LDS R18, [0x1080] ;  /* 0x00108000ff127984 */ /* 0x000e260000000800 */
[----:B------:R-:W-:-:S04]  /*b770*/  FADD.FTZ R10, R9, R10 ;  /* 0x0000000a090a7221 */ /* 0x000fc80000010000 */
[----:B------:R-:W-:-:S04]  /*b780*/  FADD.FTZ R11, R10, R11 ;  /* 0x0000000b0a0b7221 */ /* 0x000fc80000010000 */
[----:B------:R-:W-:-:S04]  /*b790*/  FADD.FTZ R12, R11, R12 ;  /* 0x0000000c0b0c7221 */ /* 0x000fc80000010000 */
[----:B------:R-:W-:-:S04]  /*b7a0*/  FADD.FTZ R13, R12, R13 ;  /* 0x0000000d0c0d7221 */ /* 0x000fc80000010000 */
[----:B------:R-:W-:-:S04]  /*b7b0*/  FADD.FTZ R14, R13, R14 ;  /* 0x0000000e0d0e7221 */ /* 0x000fc80000010000 */
[----:B------:R-:W-:-:S04]  /*b7c0*/  FADD.FTZ R15, R14, R15 ;  /* 0x0000000f0e0f7221 */ /* 0x000fc80000010000 */
[----:B------:R-:W-:-:S05]  /*b7d0*/  FADD.FTZ R0, R15, R16 ;  /* 0x000000100f007221 */ /* 0x000fca0000010000 */
[----:B------:R1:W-:Y:S01]  /*b7e0*/  STL [R1], R0 ;  /* 0x0000000001007387 */ /* 0x0003e20000100800 */
[----:B0-----:R-:W-:-:S13]  /*b7f0*/  ISETP.GE.AND P0, PT, R73, R18, PT ;  /* 0x000000124900720c */ /* 0x001fda0003f06270 */
[----:B------:R-:W-:Y:S05]  /*b800*/  @P0 BRA `(.L_x_203) ;  /* 0x000000e000000947 */ /* 0x000fea0003800000 */
[----:B-1----:R-:W-:Y:S01]  /*b810*/  MOV R5, UR37 ;  /* 0x0000002500057c02 */ /* 0x002fe20008000f00 */
        /* <DEDUP_REMOVED lines=13> */
.L_x_203:
[----:B-1----:R-:W-:Y:S05]  /*b8f0*/  BSYNC B0 ;  /* 0x0000000000007941 */ /* 0x002fea0003800000 */
.L_x_202:
        /* <DEDUP_REMOVED lines=9> */
[----:B------:R-:W-:Y:S01]  /*b990*/  ISETP.GE.AND P3, PT, R33, R18, PT ;  /* 0x000000122100720c */ /* 0x000fe20003f66270 */
[----:B------:R-:W-:Y:S01]  /*b9a0*/  UIMAD UR7, UR14, UR27, UR7 ;  /* 0x0000001b0e0772a4 */ /* 0x000fe2000f8e0207 */
[----:B------:R-:W-:Y:S01]  /*b9b0*/  IADD3.X R0, R0, -0x1, RZ, P0, !PT ;  /* 0xffffffff00007810 */ /* 0x000fe200007fe4ff */
[----:B------:R-:W-:Y:S01]  /*b9c0*/  UIADD3 UR20, UP1, UR20, -0x1000, URZ ;  /* 0xfffff00014147890 */ /* 0x000fe2000ff3e03f */
[----:B------:R-:W-:Y:S01]  /*b9d0*/  IADD3 R2, P0, R2, c[0x0][0x340], RZ ;  /* 0x0000d00002027a10 */ /* 0x000fe20007f1e0ff */
[----:B------:R-:W-:Y:S01]  /*b9e0*/  UIADD3.X UR16, UR29, UR7, UR17, UP0, !UPT ;  /* 0x000000071d107290 */ /* 0x000fe200087fe411 */
[----:B------:R-:W-:Y:S01]  /*b9f0*/  MOV R3, UR28 ;  /* 0x0000001c00037c02 */ /* 0x000fe20008000f00 */
[----:B------:R-:W-:Y:S01]  /*ba00*/  UISETP.GT.AND UP0, UPT, UR24, 0x1, UPT ;  /* 0x000000011800788c */ /* 0x000fe2000bf04270 */
[----:B------:R-:W-:Y:S01]  /*ba10*/  IADD3.X R0, R0, c[0x0][0x344], RZ, P0, !PT ;  /* 0x0000d10000007a10 */ /* 0x000fe200007fe4ff */
[----:B------:R-:W-:Y:S01]  /*ba20*/  UIADD3 UR18, UP2, UR18, -0x1000, URZ ;  /* 0xfffff00012127890 */ /* 0x000fe2000ff5e03f */
[C---:B------:R-:W-:Y:S01]  /*ba30*/  LEA R2, P0, R3.reuse, R2, 0x1 ;  /* 0x0000000203027211 */ /* 0x040fe200078008ff */
        /* <DEDUP_REMOVED lines=12> */
[-C--:B------:R-:W-:Y:S02]  /*bb00*/  ISETP.GE.AND P2, PT, R24, R18.reuse, PT ;  /* 0x000000121800720c */ /* 0x080fe40003f46270 */
        /* <DEDUP_REMOVED lines=26> */
.L_x_145:
[----:B------:R-:W-:Y:S02]  /*bcb0*/  ISETP.NE.U32.AND P0, PT, RZ, c[0x0][0x328], PT ;  /* 0x0000ca00ff007a0c */ /* 0x000fe40003f05070 */
[----:B------:R-:W-:Y:S02]  /*bcc0*/  ISETP.NE.U32.AND P2, PT, RZ, c[0x0][0x348], PT ;  /* 0x0000d200ff007a0c */ /* 0x000fe40003f45070 */
[----:B------:R-:W-:Y:S02]  /*bcd0*/  ISETP.NE.AND.EX P1, PT, RZ, c[0x0][0x32c], PT, P0 ;  /* 0x0000cb00ff007a0c */ /* 0x000fe40003f25300 */
[----:B------:R-:W-:-:S11]  /*bce0*/  ISETP.NE.AND.EX P0, PT, RZ, c[0x0][0x34c], PT, P2 ;  /* 0x0000d300ff007a0c */ /* 0x000fd60003f05320 */
[----:B------:R-:W-:Y:S05]  /*bcf0*/  @!P1 BRA `(.L_x_205) ;  /* 0x000001f000009947 */ /* 0x000fea0003800000 */
[----:B0-----:R-:W3:Y:S01]  /*bd00*/  LDL.LU R2, [R1+0x4] ;  /* 0x0000040001027983 */ /* 0x001ee20000300800 */
[----:B------:R-:W-:Y:S03]  /*bd10*/  BSSY B0, `(.L_x_205) ;  /* 0x000001d000007945 */ /* 0x000fe60003800000 */
[----:B------:R-:W0:Y:S04]  /*bd20*/  S2R R6, SR_LANEID ;  /* 0x0000000000067919 */ /* 0x000e280000000000 */
[----:B------:R-:W4:Y:S01]  /*bd30*/  S2R R7, SR_TID.X ;  /* 0x0000000000077919 */ /* 0x000f220000002100 */
[----:B0-----:R-:W-:-:S13]  /*bd40*/  ISETP.NE.AND P2, PT, R6, RZ, PT ;  /* 0x000000ff0600720c */ /* 0x001fda0003f45270 */
[----:B----4-:R-:W-:-:S04]  /*bd50*/  @!P2 SHF.R.S32.HI R6, RZ, 0x1f, R7 ;  /* 0x0000001fff06a819 */ /* 0x010fc80000011407 */
[----:B------:R-:W-:-:S04]  /*bd60*/  @!P2 LEA.HI R6, R6, R7, RZ, 0x5 ;  /* 0x000000070606a211 */ /* 0x000fc800078f28ff */
[----:B------:R-:W-:Y:S01]  /*bd70*/  @!P2 SHF.R.S32.HI R9, RZ, 0x5, R6 ;  /* 0x00000005ff09a819 */ /* 0x000fe20000011406 */
[----:B---3--:R-:W0:Y:S02]  /*bd80*/  SHFL.DOWN P1, R0, R2, 0x1, 0x1f ;  /* 0x08201f0002007f89 */ /* 0x008e240000020000 */
[----:B0-----:R-:W-:-:S05]  /*bd90*/  @P1 FADD R0, R0, R2 ;  /* 0x0000000200001221 */ /* 0x001fca0000000000 */
[----:B------:R-:W0:Y:S02]  /*bda0*/  SHFL.DOWN P1, R3, R0, 0x2, 0x1f ;  /* 0x08401f0000037f89 */ /* 0x000e240000020000 */
        /* <DEDUP_REMOVED lines=19> */
.L_x_206:
[----:B0-----:R-:W-:Y:S05]  /*bee0*/  BSYNC B0 ;  /* 0x0000000000007941 */ /* 0x001fea0003800000 */
.L_x_205:
[----:B------:R-:W-:Y:S01]  /*bef0*/  BSSY B0, `(.L_x_207) ;  /* 0x0000023000007945 */ /* 0x000fe20003800000 */
[----:B------:R-:W-:Y:S05]  /*bf00*/  @!P0 BRA `(.L_x_208) ;  /* 0x0000020000008947 */ /* 0x000fea0003800000 */
[----:B0-----:R-:W3:Y:S04]  /*bf10*/  LDL.LU R2, [R1] ;  /* 0x0000000001027983 */ /* 0x001ee80000300800 */
[----:B------:R-:W0:Y:S04]  /*bf20*/  S2R R6, SR_LANEID ;  /* 0x0000000000067919 */ /* 0x000e280000000000 */
[----:B------:R-:W4:Y:S04]  /*bf30*/  S2R R13, SR_TID.X ;  /* 0x00000000000d7919 */ /* 0x000f280000002100 */
[----:B------:R-:W-:Y:S01]  /*bf40*/  BAR.SYNC.DEFER_BLOCKING 0x0 ;  /* 0x0000000000007b1d */ /* 0x000fe20000010000 */
        /* <DEDUP_REMOVED lines=28> */
.L_x_208:
[----:B------:R-:W3:Y:S02]  /*c110*/  S2R R13, SR_TID.X ;  /* 0x00000000000d7919 */ /* 0x000ee40000002100 */
.L_x_209:
[----:B0-----:R-:W-:Y:S05]  /*c120*/  BSYNC B0 ;  /* 0x0000000000007941 */ /* 0x001fea0003800000 */
.L_x_207:
        /* <DEDUP_REMOVED lines=28> */
.L_x_211:
[----:B0-----:R-:W0:Y:S01]  /*c2f0*/  LDS R15, [R13.X4+0x2ce0] ;  /* 0x002ce0000d0f7984 */ /* 0x001e220000004800 */
[----:B------:R-:W-:Y:S01]  /*c300*/  SHF.R.S32.HI R12, RZ, 0x1f, R13 ;  /* 0x0000001fff0c7819 */ /* 0x000fe2000001140d */
[----:B------:R-:W-:Y:S01]  /*c310*/  IMAD.U32 R3, RZ, RZ, UR10 ;  /* 0x0000000aff037e24 */ /* 0x000fe2000f8e00ff */
[----:B------:R-:W-:Y:S01]  /*c320*/  MOV R4, UR6 ;  /* 0x0000000600047c02 */ /* 0x000fe20008000f00 */
[----:B------:R-:W1:Y:S01]  /*c330*/  LDS R17, [R13.X4+0x30e0] ;  /* 0x0030e0000d117984 */ /* 0x000e620000004800 */
[----:B------:R-:W-:Y:S01]  /*c340*/  MOV R8, UR8 ;  /* 0x0000000800087c02 */ /* 0x000fe20008000f00 */
[C---:B------:R-:W-:Y:S01]  /*c350*/  IMAD R0, R12.reuse, c[0x0][0x290], RZ ;  /* 0x0000a4000c007a24 */ /* 0x040fe200078e02ff */
[----:B------:R-:W-:Y:S01]  /*c360*/  MOV R2, R4 ;  /* 0x0000000400027202 */ /* 0x000fe20000000f00 */
[----:B------:R-:W-:Y:S01]  /*c370*/  IMAD R4, R12, c[0x0][0x1c0], RZ ;  /* 0x000070000c047a24 */ /* 0x000fe200078e02ff */
[----:B------:R-:W-:Y:S02]  /*c380*/  MOV R7, UR15 ;  /* 0x0000000f00077c02 */ /* 0x000fe40008000f00 */
[----:B------:R-:W-:Y:S01]  /*c390*/  MOV R6, R8 ;  /* 0x0000000800067202 */ /* 0x000fe20000000f00 */
[----:B------:R-:W-:Y:S01]  /*c3a0*/  IMAD.WIDE.U32 R2, R13, c[0x0][0x290], R2 ;  /* 0x0000a4000d027a25 */ /* 0x000fe200078e0002 */
[----:B------:R-:W-:-:S02]  /*c3b0*/  MOV R5, UR7 ;  /* 0x0000000700057c02 */ /* 0x000fc40008000f00 */
        /* <DEDUP_REMOVED lines=17> */
[----:B------:R-:W-:Y:S01]  /*c4d0*/  MOV R7, UR19 ;  /* 0x0000001300077c02 */ /* 0x000fe20008000f00 */
[----:B------:R-:W-:Y:S01]  /*c4e0*/  IMAD R16, R12, c[0x0][0x1a0], RZ ;  /* 0x000068000c107a24 */ /* 0x000fe200078e02ff */
[----:B------:R-:W-:Y:S01]  /*c4f0*/  MOV R2, R6 ;  /* 0x0000000600027202 */ /* 0x000fe20000000f00 */
[C---:B0-----:R-:W-:Y:S01]  /*c500*/  IMAD R5, R13.reuse, c[0x0][0x2b4], R14 ;  /* 0x0000ad000d057a24 */ /* 0x041fe200078e020e */
[----:B------:R-:W-:Y:S01]  /*c510*/  MOV R7, UR13 ;  /* 0x0000000d00077c02 */ /* 0x000fe20008000f00 */
[C---:B--2---:R-:W-:Y:S01]  /*c520*/  IMAD R9, R13.reuse, c[0x0][0x1a4], R16 ;  /* 0x000069000d097a24 */ /* 0x044fe200078e0210 */
[----:B------:R-:W-:Y:S01]  /*c530*/  MOV R6, R10 ;  /* 0x0000000a00067202 */ /* 0x000fe20000000f00 */
[----:B------:R-:W-:Y:S01]  /*c540*/  IMAD.WIDE.U32 R2, R13, c[0x0][0x2b0], R2 ;  /* 0x0000ac000d027a25 */ /* 0x000fe200078e0002 */
[----:B------:R-:W-:-:S03]  /*c550*/  MOV R11, UR21 ;  /* 0x00000015000b7c02 */ /* 0x000fc60008000f00 */
[----:B------:R-:W-:Y:S01]  /*c560*/  IMAD.WIDE.U32 R6, R13, c[0x0][0x1a0], R6 ;  /* 0x000068000d067a25 */ /* 0x000fe200078e0006 */
[----:B------:R-:W-:Y:S02]  /*c570*/  IADD3 R5, R3, R5, RZ ;  /* 0x0000000503057210 */ /* 0x000fe40007ffe0ff */
[----:B------:R-:W-:Y:S02]  /*c580*/  LEA R4, P0, R2, c[0x0][0x318], 0x2 ;  /* 0x0000c60002047a11 */ /* 0x000fe400078010ff */
        /* <DEDUP_REMOVED lines=10> */
[----:B------:R-:W-:Y:S01]  /*c630*/  IMAD R12, R12, c[0x0][0x2d0], RZ ;  /* 0x0000b4000c0c7a24 */ /* 0x000fe200078e02ff */
[----:B------:R-:W-:-:S03]  /*c640*/  MOV R2, R6 ;  /* 0x0000000600027202 */ /* 0x000fc60000000f00 */
        /* <DEDUP_REMOVED lines=11> */
.L_x_210:
[----:B------:R-:W-:Y:S05]  /*c700*/  EXIT ;  /* 0x000000000000794d */ /* 0x000fea0003800000 */
.L_x_188:
[----:B------:R-:W-:Y:S01]  /*c710*/  HFMA2.MMA R84, -RZ, RZ, 0, 5.9604644775390625e-08 ;  /* 0x00000001ff547435 */ /* 0x000fe200000001ff */
[----:B------:R-:W-:Y:S02]  /*c720*/  MOV R83, R156 ;  /* 0x0000009c00537202 */ /* 0x000fe40000000f00 */
[----:B------:R-:W-:-:S03]  /*c730*/  MOV R82, 0xc750 ;  /* 0x0000c75000527802 */ /* 0x000fc60000000f00 */
[----:B-1----:R-:W-:Y:S05]  /*c740*/  CALL.REL.NOINC `($__internal_11_$__cuda_sm70_shflsync_up) ;  /* 0x00000bd000007944 */ /* 0x002fea0003c00000 */
[----:B------:R-:W-:Y:S01]  /*c750*/  MOV R159, R84 ;  /* 0x00000054009f7202 */ /* 0x000fe20000000f00 */
[----:B------:R-:W-:Y:S05]  /*c760*/  BRA `(.L_x_212) ;  /* 0xffffb83000007947 */ /* 0x000fea000383ffff */
.L_x_189:
[----:B------:R-:W-:Y:S01]  /*c770*/  HFMA2.MMA R84, -RZ, RZ, 0, 5.9604644775390625e-08 ;  /* 0x00000001ff547435 */ /* 0x000fe200000001ff */
[----:B------:R-:W-:-:S02]  /*c780*/  MOV R83, R85 ;  /* 0x0000005500537202 */ /* 0x000fc40000000f00 */
[----:B------:R-:W-:-:S03]  /*c790*/  MOV R82, 0xc7b0 ;  /* 0x0000c7b000527802 */ /* 0x000fc60000000f00 */
[----:B012---:R-:W-:Y:S05]  /*c7a0*/  CALL.REL.NOINC `($__internal_11_$__cuda_sm70_shflsync_up) ;  /* 0x00000b7000007944 */ /* 0x007fea0003c00000 */
[----:B------:R-:W-:Y:S01]  /*c7b0*/  FMUL.FTZ R159, R156, R159 ;  /* 0x0000009f9c9f7220 */ /* 0x000fe20000410000 */
[----:B------:R-:W-:Y:S01]  /*c7c0*/  ISETP.GE.AND P0, PT, R144, 0x1, PT ;  /* 0x000000019000780c */ /* 0x000fe20003f06270 */
[C---:B------:R-:W-:Y:S02]  /*c7d0*/  FFMA.FTZ R82, R156.reuse, R84, R85 ;  /* 0x000000549c527223 */ /* 0x040fe40000010055 */
[----:B------:R-:W-:Y:S01]  /*c7e0*/  IMAD.MOV.U32 R84, RZ, RZ, 0x2 ;  /* 0x00000002ff547424 */ /* 0x000fe200078e00ff */
[----:B------:R-:W-:Y:S02]  /*c7f0*/  FSEL R156, R156, R159, !P0 ;  /* 0x0000009f9c9c7208 */ /* 0x000fe40004000000 */
[----:B------:R-:W-:Y:S02]  /*c800*/  FSEL R85, R85, R82, !P0 ;  /* 0x0000005255557208 */ /* 0x000fe40004000000 */
[----:B------:R-:W-:Y:S02]  /*c810*/  MOV R83, R156 ;  /* 0x0000009c00537202 */ /* 0x000fe40000000f00 */
[----:B------:R-:W-:-:S02]  /*c820*/  MOV R82, 0xc840 ;  /* 0x0000c84000527802 */ /* 0x000fc40000000f00 */
[----:B------:R-:W-:Y:S05]  /*c830*/  CALL.REL.NOINC `($__internal_11_$__cuda_sm70_shflsync_up) ;  /* 0x00000ae000007944 */ /* 0x000fea0003c00000 */
[----:B------:R-:W-:Y:S01]  /*c840*/  MOV R159, R84 ;  /* 0x00000054009f7202 */ /* 0x000fe20000000f00 */
[----:B------:R-:W-:Y:S01]  /*c850*/  HFMA2.MMA R84, -RZ, RZ, 0, 1.1920928955078125e-07 ;  /* 0x00000002ff547435 */ /* 0x000fe200000001ff */
[----:B------:R-:W-:-:S02]  /*c860*/  MOV R83, R85 ;  /* 0x0000005500537202 */ /* 0x000fc40000000f00 */
[----:B------:R-:W-:-:S03]  /*c870*/  MOV R82, 0xc890 ;  /* 0x0000c89000527802 */ /* 0x000fc60000000f00 */
[----:B------:R-:W-:Y:S05]  /*c880*/  CALL.REL.NOINC `($__internal_11_$__cuda_sm70_shflsync_up) ;  /* 0x00000a9000007944 */ /* 0x000fea0003c00000 */
[----:B------:R-:W-:Y:S02]  /*c890*/  ISETP.GE.AND P0, PT, R144, 0x2, PT ;  /* 0x000000029000780c */ /* 0x000fe40003f06270 */
[----:B------:R-:W-:-:S11]  /*c8a0*/  MOV R82, 0xc900 ;  /* 0x0000c90000527802 */ /* 0x000fd60000000f00 */
[----:B------:R-:W-:Y:S01]  /*c8b0*/  @P0 FFMA.FTZ R85, R156, R84, R85 ;  /* 0x000000549c550223 */ /* 0x000fe20000010055 */
[----:B------:R-:W-:Y:S01]  /*c8c0*/  MOV R84, 0x4 ;  /* 0x0000000400547802 */ /* 0x000fe20000000f00 */
[----:B------:R-:W-:-:S05]  /*c8d0*/  @P0 FMUL.FTZ R156, R159, R156 ;  /* 0x0000009c9f9c0220 */ /* 0x000fca0000410000 */
[----:B------:R-:W-:Y:S02]  /*c8e0*/  MOV R83, R156 ;  /* 0x0000009c00537202 */ /* 0x000fe40000000f00 */
[----:B------:R-:W-:Y:S05]  /*c8f0*/  CALL.REL.NOINC `($__internal_11_$__cuda_sm70_shflsync_up) ;  /* 0x00000a2000007944 */ /* 0x000fea0003c00000 */
[----:B------:R-:W-:Y:S01]  /*c900*/  MOV R159, R84 ;  /* 0x00000054009f7202 */ /* 0x000fe20000000f00 */
[----:B------:R-:W-:Y:S01]  /*c910*/  HFMA2.MMA R84, -RZ, RZ, 0, 2.384185791015625e-07 ;  /* 0x00000004ff547435 */ /* 0x000fe200000001ff */
[----:B------:R-:W-:Y:S02]  /*c920*/  MOV R83, R85 ;  /* 0x0000005500537202 */ /* 0x000fe40000000f00 */
[----:B------:R-:W-:-:S03]  /*c930*/  MOV R82, 0xc950 ;  /* 0x0000c95000527802 */ /* 0x000fc60000000f00 */
[----:B------:R-:W-:Y:S05]  /*c940*/  CALL.REL.NOINC `($__internal_11_$__cuda_sm70_shflsync_up) ;  /* 0x000009d000007944 */ /* 0x000fea0003c00000 */
[----:B------:R-:W-:Y:S02]  /*c950*/  ISETP.GE.AND P0, PT, R144, 0x4, PT ;  /* 0x000000049000780c */ /* 0x000fe40003f06270 */
[----:B------:R-:W-:-:S11]  /*c960*/  MOV R82, 0xc9c0 ;  /* 0x0000c9c000527802 */ /* 0x000fd60000000f00 */
[----:B------:R-:W-:Y:S02]  /*c970*/  @P0 FFMA.FTZ R85, R156, R84, R85 ;  /* 0x000000549c550223 */ /* 0x000fe40000010055 */
[----:B------:R-:W-:Y:S02]  /*c980*/  @P0 FMUL.FTZ R156, R159, R156 ;  /* 0x0000009c9f9c0220 */ /* 0x000fe40000410000 */
[----:B------:R-:W-:-:S03]  /*c990*/  IMAD.MOV.U32 R84, RZ, RZ, 0x8 ;  /* 0x00000008ff547424 */ /* 0x000fc600078e00ff */
[----:B------:R-:W-:Y:S02]  /*c9a0*/  MOV R83, R156 ;  /* 0x0000009c00537202 */ /* 0x000fe40000000f00 */
[----:B------:R-:W-:Y:S05]  /*c9b0*/  CALL.REL.NOINC `($__internal_11_$__cuda_sm70_shflsync_up) ;  /* 0x0000096000007944 */ /* 0x000fea0003c00000 */
[----:B------:R-:W-:Y:S01]  /*c9c0*/  MOV R159, R84 ;  /* 0x00000054009f7202 */ /* 0x000fe20000000f00 */
[----:B------:R-:W-:Y:S01]  /*c9d0*/  HFMA2.MMA R84, -RZ, RZ, 0, 4.76837158203125e-07 ;  /* 0x00000008ff547435 */ /* 0x000fe200000001ff */
[----:B------:R-:W-:Y:S02]  /*c9e0*/  MOV R83, R85 ;  /* 0x0000005500537202 */ /* 0x000fe40000000f00 */
[----:B------:R-:W-:-:S03]  /*c9f0*/  MOV R82, 0xca10 ;  /* 0x0000ca1000527802 */ /* 0x000fc60000000f00 */
[----:B------:R-:W-:Y:S05]  /*ca00*/  CALL.REL.NOINC `($__internal_11_$__cuda_sm70_shflsync_up) ;  /* 0x0000091000007944 */ /* 0x000fea0003c00000 */
[----:B------:R-:W-:Y:S02]  /*ca10*/  ISETP.GE.AND P0, PT, R144, 0x8, PT ;  /* 0x000000089000780c */ /* 0x000fe40003f06270 */
[----:B------:R-:W-:-:S11]  /*ca20*/  MOV R82, 0xca80 ;  /* 0x0000ca8000527802 */ /* 0x000fd60000000f00 */
[----:B------:R-:W-:Y:S01]  /*ca30*/  @P0 FFMA.FTZ R85, R156, R84, R85 ;  /* 0x000000549c550223 */ /* 0x000fe20000010055 */
[----:B------:R-:W-:Y:S01]  /*ca40*/  HFMA2.MMA R84, -RZ, RZ, 0, 9.5367431640625e-07 ;  /* 0x00000010ff547435 */ /* 0x000fe200000001ff */
[----:B------:R-:W-:-:S05]  /*ca50*/  @P0 FMUL.FTZ R156, R159, R156 ;  /* 0x0000009c9f9c0220 */ /* 0x000fca0000410000 */
[----:B------:R-:W-:Y:S02]  /*ca60*/  MOV R83, R156 ;  /* 0x0000009c00537202 */ /* 0x000fe40000000f00 */
[----:B------:R-:W-:Y:S05]  /*ca70*/  CALL.REL.NOINC `($__internal_11_$__cuda_sm70_shflsync_up) ;  /* 0x000008a000007944 */ /* 0x000fea0003c00000 */
[----:B------:R-:W-:Y:S01]  /*ca80*/  MOV R159, R84 ;  /* 0x00000054009f7202 */ /* 0x000fe20000000f00 */
[----:B------:R-:W-:Y:S01]  /*ca90*/  HFMA2.MMA R84, -RZ, RZ, 0, 9.5367431640625e-07 ;  /* 0x00000010ff547435 */ /* 0x000fe200000001ff */
[----:B------:R-:W-:Y:S02]  /*caa0*/  MOV R83, R85 ;  /* 0x0000005500537202 */ /* 0x000fe40000000f00 */
[----:B------:R-:W-:-:S03]  /*cab0*/  MOV R82, 0xcad0 ;  /* 0x0000cad000527802 */ /* 0x000fc60000000f00 */
[----:B------:R-:W-:Y:S05]  /*cac0*/  CALL.REL.NOINC `($__internal_11_$__cuda_sm70_shflsync_up) ;  /* 0x0000085000007944 */ /* 0x000fea0003c00000 */
[----:B------:R-:W-:Y:S01]  /*cad0*/  IMAD.MOV.U32 R82, RZ, RZ, R84 ;  /* 0x000000ffff527224 */ /* 0x000fe200078e0054 */
[----:B------:R-:W-:Y:S05]  /*cae0*/  BRA `(.L_x_213) ;  /* 0xffffb61000007947 */ /* 0x000fea000383ffff */
.L_x_192:
[----:B-1----:R-:W-:Y:S01]  /*caf0*/  HFMA2.MMA R84, -RZ, RZ, 0, 5.9604644775390625e-08 ;  /* 0x00000001ff547435 */ /* 0x002fe200000001ff */
[----:B------:R-:W-:Y:S02]  /*cb00*/  MOV R83, R156 ;  /* 0x0000009c00537202 */ /* 0x000fe40000000f00 */
[----:B------:R-:W-:-:S03]  /*cb10*/  MOV R82, 0xcb30 ;  /* 0x0000cb3000527802 */ /* 0x000fc60000000f00 */
[----:B0-2---:R-:W-:Y:S05]  /*cb20*/  CALL.REL.NOINC `($__internal_11_$__cuda_sm70_shflsync_up) ;  /* 0x000007f000007944 */ /* 0x005fea0003c00000 */
[----:B------:R-:W-:Y:S01]  /*cb30*/  MOV R156, R84 ;  /* 0x00000054009c7202 */ /* 0x000fe20000000f00 */
[----:B------:R-:W-:Y:S01]  /*cb40*/  HFMA2.MMA R84, -RZ, RZ, 0, 5.9604644775390625e-08 ;  /* 0x00000001ff547435 */ /* 0x000fe200000001ff */
[----:B------:R-:W-:-:S02]  /*cb50*/  MOV R83, R85 ;  /* 0x0000005500537202 */ /* 0x000fc40000000f00 */
[----:B------:R-:W-:-:S03]  /*cb60*/  MOV R82, 0xcb80 ;  /* 0x0000cb8000527802 */ /* 0x000fc60000000f00 */
[----:B------:R-:W-:Y:S05]  /*cb70*/  CALL.REL.NOINC `($__internal_11_$__cuda_sm70_shflsync_up) ;  /* 0x000007a000007944 */ /* 0x000fea0003c00000 */
[----:B------:R-:W-:Y:S01]  /*cb80*/  MOV R85, R84 ;  /* 0x0000005400557202 */ /* 0x000fe20000000f00 */
[----:B------:R-:W-:Y:S01]  /*cb90*/  HFMA2.MMA R84, -RZ, RZ, 0, 0 ;  /* 0x00000000ff547435 */ /* 0x000fe200000001ff */
[----:B------:R-:W-:Y:S02]  /*cba0*/  MOV R82, R80 ;  /* 0x0000005000527202 */ /* 0x000fe40000000f00 */
[----:B------:R-:W-:-:S03]  /*cbb0*/  MOV R83, 0xcbd0 ;  /* 0x0000cbd000537802 */ /* 0x000fc60000000f00 */
[----:B------:R-:W-:Y:S05]  /*cbc0*/  CALL.REL.NOINC `($__internal_10_$__cuda_sm70_shflsync_idx_p) ;  /* 0x000006c000007944 */ /* 0x000fea0003c00000 */
[----:B-1----:R-:W-:Y:S01]  /*cbd0*/  IMAD.MOV.U32 R80, RZ, RZ, R84 ;  /* 0x000000ffff507224 */ /* 0x002fe200078e0054 */
[----:B------:R-:W-:Y:S01]  /*cbe0*/  HFMA2.MMA R84, -RZ, RZ, 0, 0 ;  /* 0x00000000ff547435 */ /* 0x000fe200000001ff */
[----:B------:R-:W-:Y:S02]  /*cbf0*/  MOV R82, R81 ;  /* 0x0000005100527202 */ /* 0x000fe40000000f00 */
[----:B------:R-:W-:-:S03]  /*cc00*/  MOV R83, 0xcc20 ;  /* 0x0000cc2000537802 */ /* 0x000fc60000000f00 */
[----:B0-2---:R-:W-:Y:S05]  /*cc10*/  CALL.REL.NOINC `($__internal_10_$__cuda_sm70_shflsync_idx_p) ;  /* 0x0000067000007944 */ /* 0x005fea0003c00000 */
[----:B-1----:R-:W-:Y:S01]  /*cc20*/  MOV R81, R84 ;  /* 0x0000005400517202 */ /* 0x002fe20000000f00 */
[----:B0-2---:R-:W-:Y:S05]  /*cc30*/  BRA `(.L_x_214) ;  /* 0xffffb5e000007947 */ /* 0x005fea000383ffff */
.L_x_195:
[----:B------:R-:W-:Y:S01]  /*cc40*/  HFMA2.MMA R84, -RZ, RZ, 0, 5.9604644775390625e-08 ;  /* 0x00000001ff547435 */ /* 0x000fe200000001ff */
[----:B------:R-:W-:-:S02]  /*cc50*/  MOV R83, R85 ;  /* 0x0000005500537202 */ /* 0x000fc40000000f00 */
[----:B------:R-:W-:-:S03]  /*cc60*/  MOV R82, 0xcc80 ;  /* 0x0000cc8000527802 */ /* 0x000fc60000000f00 */
[----:B-1----:R-:W-:Y:S05]  /*cc70*/  CALL.REL.NOINC `($__internal_9_$__cuda_sm70_shflsync_down) ;  /* 0x0000059000007944 */ /* 0x002fea0003c00000 */
[----:B-1----:R-:W-:Y:S01]  /*cc80*/  MOV R87, R84 ;  /* 0x0000005400577202 */ /* 0x002fe20000000f00 */
[----:B0-2---:R-:W-:Y:S05]  /*cc90*/  BRA `(.L_x_215) ;  /* 0xffffbb8000007947 */ /* 0x005fea000383ffff */
.L_x_196:
[----:B------:R-:W-:Y:S01]  /*cca0*/  HFMA2.MMA R84, -RZ, RZ, 0, 5.9604644775390625e-08 ;  /* 0x00000001ff547435 */ /* 0x000fe200000001ff */
[----:B------:R-:W-:Y:S02]  /*ccb0*/  MOV R83, R86 ;  /* 0x0000005600537202 */ /* 0x000fe40000000f00 */
[----:B------:R-:W-:-:S03]  /*ccc0*/  MOV R82, 0xcce0 ;  /* 0x0000cce000527802 */ /* 0x000fc60000000f00 */
[----:B012---:R-:W-:Y:S05]  /*ccd0*/  CALL.REL.NOINC `($__internal_9_$__cuda_sm70_shflsync_down) ;  /* 0x0000053000007944 */ /* 0x007fea0003c00000 */
[C---:B------:R-:W-:Y:S02]  /*cce0*/  FMUL.FTZ R87, R85.reuse, R87 ;  /* 0x0000005755577220 */ /* 0x040fe40000410000 */
[C---:B-1----:R-:W-:Y:S01]  /*ccf0*/  FFMA.FTZ R82, R85.reuse, R84, R86 ;  /* 0x0000005455527223 */ /* 0x042fe20000010056 */
[----:B------:R-:W-:Y:S02]  /*cd00*/  MOV R84, 0x2 ;  /* 0x0000000200547802 */ /* 0x000fe40000000f00 */
[----:B------:R-:W-:Y:S02]  /*cd10*/  FSEL R85, R85, R87, !P5 ;  /* 0x0000005755557208 */ /* 0x000fe40006800000 */
[----:B------:R-:W-:-:S02]  /*cd20*/  FSEL R86, R86, R82, !P5 ;  /* 0x0000005256567208 */ /* 0x000fc40006800000 */
[----:B------:R-:W-:Y:S02]  /*cd30*/  MOV R83, R85 ;  /* 0x0000005500537202 */ /* 0x000fe40000000f00 */
[----:B------:R-:W-:Y:S02]  /*cd40*/  MOV R82, 0xcd60 ;  /* 0x0000cd6000527802 */ /* 0x000fe40000000f00 */
[----:B0-2---:R-:W-:Y:S05]  /*cd50*/  CALL.REL.NOINC `($__internal_9_$__cuda_sm70_shflsync_down) ;  /* 0x000004b000007944 */ /* 0x005fea0003c00000 */
[----:B-1----:R-:W-:Y:S01]  /*cd60*/  IMAD.MOV.U32 R87, RZ, RZ, R84 ;  /* 0x000000ffff577224 */ /* 0x002fe200078e0054 */
[----:B------:R-:W-:Y:S01]  /*cd70*/  HFMA2.MMA R84, -RZ, RZ, 0, 1.1920928955078125e-07 ;  /* 0x00000002ff547435 */ /* 0x000fe200000001ff */
[----:B------:R-:W-:Y:S02]  /*cd80*/  MOV R83, R86 ;  /* 0x0000005600537202 */ /* 0x000fe40000000f00 */
[----:B------:R-:W-:-:S03]  /*cd90*/  MOV R82, 0xcdb0 ;  /* 0x0000cdb000527802 */ /* 0x000fc60000000f00 */
[----:B0-2---:R-:W-:Y:S05]  /*cda0*/  CALL.REL.NOINC `($__internal_9_$__cuda_sm70_shflsync_down) ;  /* 0x0000046000007944 */ /* 0x005fea0003c00000 */
[----:B-1----:R-:W-:Y:S01]  /*cdb0*/  @!P4 FFMA.FTZ R86, R85, R84, R86 ;  /* 0x000000545556c223 */ /* 0x002fe20000010056 */
[----:B------:R-:W-:Y:S01]  /*cdc0*/  MOV R84, 0x4 ;  /* 0x0000000400547802 */ /* 0x000fe20000000f00 */
[----:B------:R-:W-:Y:S01]  /*cdd0*/  @!P4 FMUL.FTZ R85, R87, R85 ;  /* 0x000000555755c220 */ /* 0x000fe20000410000 */
[----:B------:R-:W-:-:S04]  /*cde0*/  MOV R82, 0xce10 ;  /* 0x0000ce1000527802 */ /* 0x000fc80000000f00 */
[----:B------:R-:W-:Y:S02]  /*cdf0*/  MOV R83, R85 ;  /* 0x0000005500537202 */ /* 0x000fe40000000f00 */
[----:B0-2---:R-:W-:Y:S05]  /*ce00*/  CALL.REL.NOINC `($__internal_9_$__cuda_sm70_shflsync_down) ;  /* 0x0000040000007944 */ /* 0x005fea0003c00000 */
[----:B-1----:R-:W-:Y:S01]  /*ce10*/  MOV R87, R84 ;  /* 0x0000005400577202 */ /* 0x002fe20000000f00 */
[----:B------:R-:W-:Y:S01]  /*ce20*/  HFMA2.MMA R84, -RZ, RZ, 0, 2.384185791015625e-07 ;  /* 0x00000004ff547435 */ /* 0x000fe200000001ff */
[----:B------:R-:W-:Y:S02]  /*ce30*/  MOV R83, R86 ;  /* 0x0000005600537202 */ /* 0x000fe40000000f00 */
[----:B------:R-:W-:-:S03]  /*ce40*/  MOV R82, 0xce60 ;  /* 0x0000ce6000527802 */ /* 0x000fc60000000f00 */
[----:B0-2---:R-:W-:Y:S05]  /*ce50*/  CALL.REL.NOINC `($__internal_9_$__cuda_sm70_shflsync_down) ;  /* 0x000003b000007944 */ /* 0x005fea0003c00000 */
[----:B-1----:R-:W-:Y:S01]  /*ce60*/  @!P3 FFMA.FTZ R86, R85, R84, R86 ;  /* 0x000000545556b223 */ /* 0x002fe20000010056 */
[----:B------:R-:W-:Y:S01]  /*ce70*/  MOV R82, 0xcee0 ;  /* 0x0000cee000527802 */ /* 0x000fe20000000f00 */
[----:B------:R-:W-:Y:S02]  /*ce80*/  @!P3 FMUL.FTZ R85, R87, R85 ;  /* 0x000000555755b220 */ /* 0x000fe40000410000 */
[----:B------:R-:W-:Y:S01]  /*ce90*/  IMAD.MOV.U32 R84, RZ, RZ, 0x8 ;  /* 0x00000008ff547424 */ /* 0x000fe200078e00ff */
[----:B------:R-:W-:Y:S02]  /*cea0*/  MOV R87, R86 ;  /* 0x0000005600577202 */ /* 0x000fe40000000f00 */
[----:B------:R-:W-:-:S04]  /*ceb0*/  MOV R86, R85 ;  /* 0x0000005500567202 */ /* 0x000fc80000000f00 */
[----:B------:R-:W-:Y:S02]  /*cec0*/  MOV R83, R86 ;  /* 0x0000005600537202 */ /* 0x000fe40000000f00 */
[----:B0-2---:R-:W-:Y:S05]  /*ced0*/  CALL.REL.NOINC `($__internal_9_$__cuda_sm70_shflsync_down) ;  /* 0x0000033000007944 */ /* 0x005fea0003c00000 */
[----:B-1----:R-:W-:Y:S01]  /*cee0*/  MOV R85, R84 ;  /* 0x0000005400557202 */ /* 0x002fe20000000f00 */
[----:B------:R-:W-:Y:S01]  /*cef0*/  HFMA2.MMA R84, -RZ, RZ, 0, 4.76837158203125e-07 ;  /* 0x00000008ff547435 */ /* 0x000fe200000001ff */
[----:B------:R-:W-:Y:S02]  /*cf00*/  MOV R83, R87 ;  /* 0x0000005700537202 */ /* 0x000fe40000000f00 */
[----:B------:R-:W-:-:S03]  /*cf10*/  MOV R82, 0xcf30 ;  /* 0x0000cf3000527802 */ /* 0x000fc60000000f00 */
[----:B0-2---:R-:W-:Y:S05]  /*cf20*/  CALL.REL.NOINC `($__internal_9_$__cuda_sm70_shflsync_down) ;  /* 0x000002e000007944 */ /* 0x005fea0003c00000 */
[----:B-1----:R-:W-:Y:S01]  /*cf30*/  @!P2 FFMA.FTZ R87, R86, R84, R87 ;  /* 0x000000545657a223 */ /* 0x002fe20000010057 */
[----:B------:R-:W-:Y:S01]  /*cf40*/  HFMA2.MMA R84, -RZ, RZ, 0, 9.5367431640625e-07 ;  /* 0x00000010ff547435 */ /* 0x000fe200000001ff */
[----:B------:R-:W-:Y:S01]  /*cf50*/  @!P2 FMUL.FTZ R86, R85, R86 ;  /* 0x000000565556a220 */ /* 0x000fe20000410000 */
[----:B------:R-:W-:Y:S02]  /*cf60*/  MOV R82, 0xcfa0 ;  /* 0x0000cfa000527802 */ /* 0x000fe40000000f00 */
[----:B------:R-:W-:Y:S02]  /*cf70*/  MOV R85, R87 ;  /* 0x0000005700557202 */ /* 0x000fe40000000f00 */
[----:B------:R-:W-:-:S02]  /*cf80*/  MOV R83, R86 ;  /* 0x0000005600537202 */ /* 0x000fc40000000f00 */
[----:B0-2---:R-:W-:Y:S05]  /*cf90*/  CALL.REL.NOINC `($__internal_9_$__cuda_sm70_shflsync_down) ;  /* 0x0000027000007944 */ /* 0x005fea0003c00000 */
[----:B-1----:R-:W-:Y:S01]  /*cfa0*/  MOV R87, R84 ;  /* 0x0000005400577202 */ /* 0x002fe20000000f00 */
[----:B------:R-:W-:Y:S01]  /*cfb0*/  IMAD.MOV.U32 R84, RZ, RZ, 0x10 ;  /* 0x00000010ff547424 */ /* 0x000fe200078e00ff */
[----:B------:R-:W-:-:S02]  /*cfc0*/  MOV R83, R85 ;  /* 0x0000005500537202 */ /* 0x000fc40000000f00 */
[----:B------:R-:W-:Y:S02]  /*cfd0*/  MOV R82, 0xcff0 ;  /* 0x0000cff000527802 */ /* 0x000fe40000000f00 */
[----:B0-2---:R-:W-:Y:S05]  /*cfe0*/  CALL.REL.NOINC `($__internal_9_$__cuda_sm70_shflsync_down) ;  /* 0x0000022000007944 */ /* 0x005fea0003c00000 */
[----:B-1----:R-:W-:Y:S01]  /*cff0*/  @!P0 FFMA.FTZ R85, R86, R84, R85 ;  /* 0x0000005456558223 */ /* 0x002fe20000010055 */
[----:B------:R-:W-:Y:S01]  /*d000*/  HFMA2.MMA R84, -RZ, RZ, 0, 0 ;  /* 0x00000000ff547435 */ /* 0x000fe200000001ff */
[----:B------:R-:W-:Y:S01]  /*d010*/  @!P0 FMUL.FTZ R86, R87, R86 ;  /* 0x0000005657568220 */ /* 0x000fe20000410000 */
[----:B------:R-:W-:-:S04]  /*d020*/  MOV R83, 0xd050 ;  /* 0x0000d05000537802 */ /* 0x000fc80000000f00 */
[----:B------:R-:W-:Y:S02]  /*d030*/  MOV R82, R86 ;  /* 0x0000005600527202 */ /* 0x000fe40000000f00 */
[----:B0-2---:R-:W-:Y:S05]  /*d040*/  CALL.REL.NOINC `($__internal_10_$__cuda_sm70_shflsync_idx_p) ;  /* 0x0000024000007944 */ /* 0x005fea0003c00000 */
[----:B-1----:R-:W-:Y:S01]  /*d050*/  MOV R87, R84 ;  /* 0x0000005400577202 */ /* 0x002fe20000000f00 */
[----:B------:R-:W-:Y:S01]  /*d060*/  HFMA2.MMA R84, -RZ, RZ, 0, 0 ;  /* 0x00000000ff547435 */ /* 0x000fe200000001ff */
[----:B------:R-:W-:Y:S02]  /*d070*/  MOV R82, R85 ;  /* 0x0000005500527202 */ /* 0x000fe40000000f00 */
[----:B------:R-:W-:-:S03]  /*d080*/  MOV R83, 0xd0a0 ;  /* 0x0000d0a000537802 */ /* 0x000fc60000000f00 */
[----:B0-2---:R-:W-:Y:S05]  /*d090*/  CALL.REL.NOINC `($__internal_10_$__cuda_sm70_shflsync_idx_p) ;  /* 0x000001f000007944 */ /* 0x005fea0003c00000 */
[----:B-1----:R-:W-:Y:S01]  /*d0a0*/  MOV R156, R84 ;  /* 0x00000054009c7202 */ /* 0x002fe20000000f00 */
[----:B------:R-:W-:Y:S01]  /*d0b0*/  HFMA2.MMA R84, -RZ, RZ, 0, 5.9604644775390625e-08 ;  /* 0x00000001ff547435 */ /* 0x000fe200000001ff */
[----:B------:R-:W-:Y:S02]  /*d0c0*/  MOV R83, R86 ;  /* 0x0000005600537202 */ /* 0x000fe40000000f00 */
[----:B------:R-:W-:-:S03]  /*d0d0*/  MOV R82, 0xd0f0 ;  /* 0x0000d0f000527802 */ /* 0x000fc60000000f00 */
[----:B0-2---:R-:W-:Y:S05]  /*d0e0*/  CALL.REL.NOINC `($__internal_9_$__cuda_sm70_shflsync_down) ;  /* 0x0000012000007944 */ /* 0x005fea0003c00000 */
[----:B-1----:R-:W-:Y:S01]  /*d0f0*/  MOV R159, R84 ;  /* 0x00000054009f7202 */ /* 0x002fe20000000f00 */
[----:B------:R-:W-:Y:S01]  /*d100*/  HFMA2.MMA R84, -RZ, RZ, 0, 5.9604644775390625e-08 ;  /* 0x00000001ff547435 */ /* 0x000fe200000001ff */
[----:B------:R-:W-:Y:S01]  /*d110*/  IMAD.MOV.U32 R83, RZ, RZ, R85 ;  /* 0x000000ffff537224 */ /* 0x000fe200078e0055 */
[----:B------:R-:W-:-:S04]  /*d120*/  MOV R82, 0xd140 ;  /* 0x0000d14000527802 */ /* 0x000fc80000000f00 */
[----:B0-2---:R-:W-:Y:S05]  /*d130*/  CALL.REL.NOINC `($__internal_9_$__cuda_sm70_shflsync_down) ;  /* 0x000000d000007944 */ /* 0x005fea0003c00000 */
[----:B-1----:R-:W-:Y:S01]  /*d140*/  MOV R86, R84 ;  /* 0x0000005400567202 */ /* 0x002fe20000000f00 */
[----:B------:R-:W-:Y:S01]  /*d150*/  HFMA2.MMA R84, -RZ, RZ, 0, 0 ;  /* 0x00000000ff547435 */ /* 0x000fe200000001ff */
[----:B------:R-:W-:-:S02]  /*d160*/  MOV R85, R159 ;  /* 0x0000009f00557202 */ /* 0x000fc40000000f00 */
[----:B------:R-:W-:Y:S02]  /*d170*/  MOV R82, R80 ;  /* 0x0000005000527202 */ /* 0x000fe40000000f00 */
[----:B------:R-:W-:Y:S02]  /*d180*/  MOV R83, 0xd1a0 ;  /* 0x0000d1a000537802 */ /* 0x000fe40000000f00 */
[----:B0-2---:R-:W-:Y:S05]  /*d190*/  CALL.REL.NOINC `($__internal_10_$__cuda_sm70_shflsync_idx_p) ;  /* 0x000000f000007944 */ /* 0x005fea0003c00000 */
[----:B-1----:R-:W-:Y:S01]  /*d1a0*/  MOV R159, R84 ;  /* 0x00000054009f7202 */ /* 0x002fe20000000f00 */
[----:B------:R-:W-:Y:S01]  /*d1b0*/  HFMA2.MMA R84, -RZ, RZ, 0, 0 ;  /* 0x00000000ff547435 */ /* 0x000fe200000001ff */
[----:B------:R-:W-:Y:S02]  /*d1c0*/  MOV R82, R81 ;  /* 0x0000005100527202 */ /* 0x000fe40000000f00 */
[----:B------:R-:W-:-:S03]  /*d1d0*/  MOV R83, 0xd1f0 ;  /* 0x0000d1f000537802 */ /* 0x000fc60000000f00 */
[----:B0-2---:R-:W-:Y:S05]  /*d1e0*/  CALL.REL.NOINC `($__internal_10_$__cuda_sm70_shflsync_idx_p) ;  /* 0x000000a000007944 */ /* 0x005fea0003c00000 */
[----:B-1----:R-:W-:Y:S01]  /*d1f0*/  MOV R83, R84 ;  /* 0x0000005400537202 */ /* 0x002fe20000000f00 */
[----:B0-2---:R-:W-:Y:S05]  /*d200*/  BRA `(.L_x_216) ;  /* 0xffffb7b000007947 */ /* 0x005fea000383ffff */
        .weak           $__internal_9_$__cuda_sm70_shflsync_down
        .type           $__internal_9_$__cuda_sm70_shflsync_down,@function
        .size           $__internal_9_$__cuda_sm70_shflsync_down,($__internal_10_$__cuda_sm70_shflsync_idx_p - $__internal_9_$__cuda_sm70_shflsync_down)
$__internal_9_$__cuda_sm70_shflsync_down:
[----:B------:R-:W-:Y:S01]  /*d210*/  HFMA2.MMA R142, -RZ, RZ, 0, 1.847743988037109375e-06 ;  /* 0x0000001fff8e7435 */ /* 0x000fe200000001ff */
[----:B------:R-:W-:-:S04]  /*d220*/  IMAD.MOV.U32 R144, RZ, RZ, -0x1 ;  /* 0xffffffffff907424 */ /* 0x000fc800078e00ff */
[----:B------:R-:W-:Y:S04]  /*d230*/  WARPSYNC R144 ;  /* 0x0000009000007348 */ /* 0x000fe80003800000 */
[----:B------:R0:W1:Y:S04]  /*d240*/  SHFL.DOWN PT, R84, R83, R84, R142 ;  /* 0x0800005453547389 */ /* 0x00006800000e008e */
[----:B0-----:R-:W0:Y:S01]  /*d250*/  S2R R144, SR_LANEID ;  /* 0x0000000000907919 */ /* 0x001e220000000000 */
[----:B------:R-:W-:-:S03]  /*d260*/  MOV R83, 0x0 ;  /* 0x0000000000537802 */ /* 0x000fc60000000f00 */
[----:B------:R-:W2:Y:S01]  /*d270*/  S2R R142, SR_TID.X ;  /* 0x00000000008e7919 */ /* 0x000ea20000002100 */
[----:B------:R-:W-:Y:S05]  /*d280*/  RET.REL.NODEC R82 `(_Z25selective_scan_bwd_kernelI32Selective_Scan_bwd_kernel_traitsILi128ELi16ELb0ELb0ELb0ELb1ELb1EN3c104HalfEfEEv12SSMParamsBwd) ;  /* 0xffff2d7052007950 */ /* 0x000fea0003c3ffff */
        .weak           $__internal_10_$__cuda_sm70_shflsync_idx_p
        .type           $__internal_10_$__cuda_sm70_shflsync_idx_p,@function
        .size           $__internal_10_$__cuda_sm70_shflsync_idx_p,($__internal_11_$__cuda_sm70_shflsync_up - $__internal_10_$__cuda_sm70_shflsync_idx_p)
$__internal_10_$__cuda_sm70_shflsync_idx_p:
        /* <DEDUP_REMOVED lines=8> */
[----:B------:R-:W-:Y:S05]  /*d310*/  RET.REL.NODEC R82 `(_Z25selective_scan_bwd_kernelI32Selective_Scan_bwd_kernel_traitsILi128ELi16ELb0ELb0ELb0ELb1ELb1EN3c104HalfEfEEv12SSMParamsBwd) ;  /* 0xffff2ce052007950 */ /* 0x000fea0003c3ffff */
        .weak           $__internal_11_$__cuda_sm70_shflsync_up
        .type           $__internal_11_$__cuda_sm70_shflsync_up,@function
        .size           $__internal_11_$__cuda_sm70_shflsync_up,(.L_x_8823 - $__internal_11_$__cuda_sm70_shflsync_up)
$__internal_11_$__cuda_sm70_shflsync_up:
[----:B------:R-:W-:Y:S01]  /*d320*/  HFMA2.MMA R141, -RZ, RZ, 0, 0 ;  /* 0x00000000ff8d7435 */ /* 0x000fe200000001ff */
[----:B------:R-:W-:-:S04]  /*d330*/  MOV R142, 0xffffffff ;  /* 0xffffffff008e7802 */ /* 0x000fc80000000f00 */
[----:B------:R-:W-:Y:S04]  /*d340*/  WARPSYNC R142 ;  /* 0x0000008e00007348 */ /* 0x000fe80003800000 */
[----:B------:R0:W1:Y:S04]  /*d350*/  SHFL.UP PT, R84, R83, R84, R141 ;  /* 0x0400005453547389 */ /* 0x00006800000e008d */
[----:B0-----:R-:W0:Y:S01]  /*d360*/  S2R R142, SR_TID.X ;  /* 0x00000000008e7919 */ /* 0x001e220000002100 */
[----:B------:R-:W-:Y:S01]  /*d370*/  MOV R83, 0x0 ;  /* 0x0000000000537802 */ /* 0x000fe20000000f00 */
[----:B0-----:R-:W-:-:S03]  /*d380*/  IMAD R141, R142, 0x28, RZ ;  /* 0x000000288e8d7824 */ /* 0x001fc600078e02ff */
[----:B-1----:R-:W-:Y:S05]  /*d390*/  RET.REL.NODEC R82 `(_Z25selective_scan_bwd_kernelI32Selective_Scan_bwd_kernel_traitsILi128ELi16ELb0ELb0ELb0ELb1ELb1EN3c104HalfEfEEv12SSMParamsBwd) ;  /* 0xffff2c6052007950 */ /* 0x002fea0003c3ffff */
.L_x_217:
        /* <DEDUP_REMOVED lines=14> */
.L_x_8823:


//--------------------- .text._Z25selective_scan_bwd_kernelI32Selective_Scan_bwd_kernel_traitsILi128ELi16ELb0ELb0ELb1ELb0ELb0EN3c104HalfEfEEv12SSMParamsBwd --------------------------
	.section	.text._Z25selective_scan_bwd_kernelI32Selective_Scan_bwd_kernel_traitsILi128ELi16ELb0ELb0ELb1ELb0ELb0EN3c104HalfEfEEv12SSMParamsBwd,"ax",@progbits
	.sectioninfo	@"SHI_REGISTERS=168"
	.align	128
        .global         _Z25selective_scan_bwd_kernelI32Selective_Scan_bwd_kernel_traitsILi128ELi16ELb0ELb0ELb1ELb0ELb0EN3c104HalfEfEEv12SSMParamsBwd
        .type           _Z25selective_scan_bwd_kernelI32Selective_Scan_bwd_kernel_traitsILi128ELi16ELb0ELb0ELb1ELb0ELb0EN3c104HalfEfEEv12SSMParamsBwd,@function
        .size           _Z25selective_scan_bwd_kernelI32Selective_Scan_bwd_kernel_traitsILi128ELi16ELb0ELb0ELb1ELb0ELb0EN3c104HalfEfEEv12SSMParamsBwd,(.L_x_8826 - _Z25selective_scan_bwd_kernelI32Selective_Scan_bwd_kernel_traitsILi128ELi16ELb0ELb0ELb1ELb0ELb0EN3c104HalfEfEEv12SSMParamsBwd)
        .other          _Z25selective_scan_bwd_kernelI32Selective_Scan_bwd_kernel_traitsILi128ELi16ELb0ELb0ELb1ELb0ELb0EN3c104HalfEfEEv12SSMParamsBwd,@"STO_CUDA_ENTRY STV_DEFAULT"
_Z25selective_scan_bwd_kernelI32Selective_Scan_bwd_kernel_traitsILi128ELi16ELb0ELb0ELb1ELb0ELb0EN3c104HalfEfEEv12SSMParamsBwd:
.text._Z25selective_scan_bwd_kernelI32Selective_Scan_bwd_kernel_traitsILi128ELi16ELb0ELb0ELb1ELb0ELb0EN3c104HalfEfEEv12SSMParamsBwd:
        /* <DEDUP_REMOVED lines=10> */
[----:B------:R-:W-:Y:S02]  /*00a0*/  PLOP3.LUT P0, PT, PT, PT, UP0, 0x80, 0x0 ;  /* 0x000000000000781c */ /* 0x000fe40003f0f008 */
[----:B------:R-:W-:Y:S01]  /*00b0*/  IABS R6, c[0x0][0x178] ;  /* 0x00005e0000067a13 */ /* 0x000fe20000000000 */
[----:B------:R-:W1:Y:S01]  /*00c0*/  S2UR UR35, SR_CTAID.X ;  /* 0x00000000002379c3 */ /* 0x000e620000002500 */
        /* <DEDUP_REMOVED lines=8> */
[----:B------:R-:W-:Y:S01]  /*0150*/  IMAD.U32 R2, RZ, RZ, UR4 ;  /* 0x00000004ff027e24 */ /* 0x000fe2000f8e00ff */
[----:B------:R-:W-:Y:S01]  /*0160*/  @UP1 ULEA.HI.X UR7, UR17, UR7, UR16, 0x2, UP3 ;  /* 0x0000000711071291 */ /* 0x000fe200098f1410 */
[----:B------:R-:W-:Y:S02]  /*0170*/  IMAD.U32 R4, RZ, RZ, UR6 ;  /* 0x00000006ff047e24 */ /* 0x000fe4000f8e00ff */
[----:B------:R-:W-:Y:S01]  /*0180*/  MOV R3, UR5 ;  /* 0x0000000500037c02 */ /* 0x000fe20008000f00 */
[----:B------:R-:W0:Y:S01]  /*0190*/  R2UR UR36, R6 ;  /* 0x00000000062473c2 */ /* 0x000e2200000e0000 */
[----:B------:R-:W-:Y:S01]  /*01a0*/  ULDC.64 UR4, c[0x0][0x260] ;  /* 0x0000980000047ab9 */ /* 0x000fe20000000a00 */
[----:B------:R-:W-:Y:S01]  /*01b0*/  MOV R5, UR7 ;  /* 0x0000000700057c02 */ /* 0x000fe20008000f00 */
[----:B------:R-:W-:-:S02]  /*01c0*/  ULDC.64 UR6, c[0x0][0x1d0] ;  /* 0x0000740000067ab9 */ /* 0x000fc40000000a00 */
[----:B------:R2:W3:Y:S04]  /*01d0*/  @P0 LDG.E R3, [R2.64] ;  /* 0x0000001802030981 */ /* 0x0004e8000c1e1900 */
[----:B------:R-:W4:Y:S01]  /*01e0*/  @P1 LDG.E R4, [R4.64] ;  /* 0x0000001804041981 */ /* 0x000f22000c1e1900 */
[----:B-1----:R-:W-:Y:S02]  /*01f0*/  USHF.R.S32.HI UR34, URZ, 0x1f, UR35 ;  /* 0x0000001f3f227899 */ /* 0x002fe40008011423 */
[----:B------:R-:W-:Y:S01]  /*0200*/  UISETP.NE.U32.AND UP0, UPT, URZ, UR4, UPT ;  /* 0x000000043f00728c */ /* 0x000fe2000bf05070 */
[----:B------:R1:W-:Y:S01]  /*0210*/  STL [R1+0x2c], RZ ;  /* 0x00002cff01007387 */ /* 0x0003e20000100800 */
[----:B------:R-:W-:Y:S02]  /*0220*/  UIMAD UR4, UR34, UR6, URZ ;  /* 0x00000006220472a4 */ /* 0x000fe4000f8e023f */
[----:B------:R-:W-:Y:S01]  /*0230*/  UIMAD.WIDE.U32 UR26, UR35, UR6, URZ ;  /* 0x00000006231a72a5 */ /* 0x000fe2000f8e003f */
[----:B------:R1:W-:Y:S01]  /*0240*/  STL [R1+0x28], RZ ;  /* 0x000028ff01007387 */ /* 0x0003e20000100800 */
[----:B------:R-:W-:-:S02]  /*0250*/  UIMAD UR4, UR35, UR7, UR4 ;  /* 0x00000007230472a4 */ /* 0x000fc4000f8e0204 */
[----:B------:R-:W-:Y:S02]  /*0260*/  UISETP.NE.AND.EX UP0, UPT, URZ, UR5, UPT, UP0 ;  /* 0x000000053f00728c */ /* 0x000fe4000bf05300 */
[----:B------:R-:W-:Y:S01]  /*0270*/  ULDC.64 UR6, c[0x0][0x1e0] ;  /* 0x0000780000067ab9 */ /* 0x000fe20000000a00 */
[----:B0-----:R-:W0:Y:S01]  /*0280*/  I2F.RP R0, UR36 ;  /* 0x0000002400007d06 */ /* 0x001e220008209400 */
[----:B------:R-:W-:Y:S02]  /*0290*/  UIMAD UR5, UR34, UR6, URZ ;  /* 0x00000006220572a4 */ /* 0x000fe4000f8e023f */
[----:B------:R-:W-:Y:S02]  /*02a0*/  UISETP.NE.U32.AND UP1, UPT, URZ, UR20, UPT ;  /* 0x000000143f00728c */ /* 0x000fe4000bf25070 */
[----:B------:R-:W-:Y:S02]  /*02b0*/  UIMAD UR32, UR35, UR7, UR5 ;  /* 0x00000007232072a4 */ /* 0x000fe4000f8e0205 */
[----:B------:R-:W-:-:S02]  /*02c0*/  UISETP.NE.AND.EX UP1, UPT, URZ, UR21, UPT, UP1 ;  /* 0x000000153f00728c */ /* 0x000fc4000bf25310 */
[----:B------:R-:W-:Y:S02]  /*02d0*/  UISETP.NE.U32.AND UP2, UPT, URZ, UR28, UPT ;  /* 0x0000001c3f00728c */ /* 0x000fe4000bf45070 */
[----:B------:R-:W-:Y:S02]  /*02e0*/  UIMAD UR15, UR34, UR8, URZ ;  /* 0x00000008220f72a4 */ /* 0x000fe4000f8e023f */
[----:B------:R-:W-:Y:S02]  /*02f0*/  UISETP.NE.AND.EX UP2, UPT, URZ, UR29, UPT, UP2 ;  /* 0x0000001d3f00728c */ /* 0x000fe4000bf45320 */
[----:B------:R-:W-:Y:S01]  /*0300*/  UIMAD.WIDE.U32 UR12, UR35, UR8, URZ ;  /* 0x00000008230c72a5 */ /* 0x000fe2000f8e003f */
[----:B0-----:R-:W2:Y:S01]  /*0310*/  MUFU.RCP R0, R0 ;  /* 0x0000000000007308 */ /* 0x001ea20000001000 */
[----:B------:R-:W-:Y:S02]  /*0320*/  UIMAD.WIDE.U32 UR18, UR35, UR6, URZ ;  /* 0x00000006231272a5 */ /* 0x000fe4000f8e003f */
[----:B------:R-:W-:-:S02]  /*0330*/  UMOV UR8, URZ ;  /* 0x0000003f00087c82 */ /* 0x000fc40008000000 */
[----:B------:R-:W-:Y:S02]  /*0340*/  @UP1 ULEA UR8, UP3, UR17, UR20, 0x2 ;  /* 0x0000001411081291 */ /* 0x000fe4000f86103f */
[----:B------:R-:W-:Y:S02]  /*0350*/  ULDC.64 UR6, c[0x0][0x1b0] ;  /* 0x00006c0000067ab9 */ /* 0x000fe40000000a00 */
[----:B------:R-:W-:Y:S02]  /*0360*/  UIMAD UR15, UR35, UR9, UR15 ;  /* 0x00000009230f72a4 */ /* 0x000fe4000f8e020f */
[----:B------:R-:W-:Y:S02]  /*0370*/  UIMAD.WIDE.U32 UR10, UR35, UR6, URZ ;  /* 0x00000006230a72a5 */ /* 0x000fe4000f8e003f */
[----:B------:R-:W-:Y:S02]  /*0380*/  UIMAD UR14, UR34, UR6, URZ ;  /* 0x00000006220e72a4 */ /* 0x000fe4000f8e023f */
[----:B------:R-:W-:Y:S01]  /*0390*/  UMOV UR9, URZ ;  /* 0x0000003f00097c82 */ /* 0x000fe20008000000 */
[----:B--2---:R-:W-:Y:S01]  /*03a0*/  IADD3 R2, R0, 0xffffffe, RZ ;  /* 0x0ffffffe00027810 */ /* 0x004fe20007ffe0ff */
[----:B------:R-:W-:Y:S01]  /*03b0*/  @UP1 ULEA.HI.X UR9, UR17, UR21, UR16, 0x2, UP3 ;  /* 0x0000001511091291 */ /* 0x000fe200098f1410 */
[----:B------:R-:W-:Y:S01]  /*03c0*/  IABS R0, UR17 ;  /* 0x0000001100007c13 */ /* 0x000fe20008000000 */
[----:B------:R-:W-:-:S02]  /*03d0*/  UMOV UR6, URZ ;  /* 0x0000003f00067c82 */ /* 0x000fc40008000000 */
[----:B------:R-:W-:Y:S01]  /*03e0*/  @UP2 ULEA UR6, UP1, UR17, UR28, 0x2 ;  /* 0x0000001c11062291 */ /* 0x000fe2000f82103f */
[----:B------:R-:W0:Y:S01]  /*03f0*/  F2I.FTZ.U32.TRUNC.NTZ R2, R2 ;  /* 0x0000000200027305 */ /* 0x000e22000021f000 */
[----:B------:R-:W2:Y:S01]  /*0400*/  R2UR UR23, R0 ;  /* 0x00000000001773c2 */ /* 0x000ea200000e0000 */
[----:B------:R-:W-:Y:S02]  /*0410*/  UIADD3 UR27, UR27, UR4, URZ ;  /* 0x000000041b1b7290 */ /* 0x000fe4000fffe03f */
[----:B------:R-:W-:Y:S02]  /*0420*/  UIMAD UR14, UR35, UR7, UR14 ;  /* 0x00000007230e72a4 */ /* 0x000fe4000f8e020e */
[----:B------:R-:W-:Y:S02]  /*0430*/  UMOV UR4, URZ ;  /* 0x0000003f00047c82 */ /* 0x000fe40008000000 */
[----:B------:R-:W-:Y:S02]  /*0440*/  UMOV UR7, URZ ;  /* 0x0000003f00077c82 */ /* 0x000fe40008000000 */
[----:B------:R-:W-:-:S02]  /*0450*/  @UP2 ULEA.HI.X UR7, UR17, UR29, UR16, 0x2, UP1 ;  /* 0x0000001d11072291 */ /* 0x000fc400088f1410 */
[----:B------:R-:W-:Y:S02]  /*0460*/  ULDC.64 UR20, c[0x0][0x1e8] ;  /* 0x00007a0000147ab9 */ /* 0x000fe40000000a00 */
[----:B------:R-:W-:Y:S01]  /*0470*/  ULDC.64 UR28, c[0x0][0x1d8] ;  /* 0x00007600001c7ab9 */ /* 0x000fe20000000a00 */
[----:B0-----:R-:W0:Y:S01]  /*0480*/  R2UR UR5, R2 ;  /* 0x00000000020573c2 */ /* 0x001e2200000e0000 */
[----:B------:R-:W-:Y:S02]  /*0490*/  UIMAD UR22, UR16, UR28, URZ ;  /* 0x0000001c101672a4 */ /* 0x000fe4000f8e023f */
[----:B------:R-:W-:Y:S02]  /*04a0*/  UIMAD UR33, UR16, UR20, URZ ;  /* 0x00000014102172a4 */ /* 0x000fe4000f8e023f */
[----:B------:R-:W-:Y:S02]  /*04b0*/  UIADD3 UR19, UR19, UR32, URZ ;  /* 0x0000002013137290 */ /* 0x000fe4000fffe03f */
[----:B------:R-:W-:-:S02]  /*04c0*/  ULDC UR38, c[0x0][0x174] ;  /* 0x00005d0000267ab9 */ /* 0x000fc40000000800 */
[----:B------:R-:W-:Y:S02]  /*04d0*/  USHF.L.U32 UR37, UR38, 0xb, URZ ;  /* 0x0000000b26257899 */ /* 0x000fe4000800063f */
[----:B------:R-:W-:Y:S02]  /*04e0*/  UIMAD UR22, UR17, UR29, UR22 ;  /* 0x0000001d111672a4 */ /* 0x000fe4000f8e0216 */
[----:B------:R-:W-:Y:S02]  /*04f0*/  UIMAD UR29, UR17, UR21, UR33 ;  /* 0x00000015111d72a4 */ /* 0x000fe4000f8e0221 */
[----:B------:R-:W-:Y:S02]  /*0500*/  UIMAD.WIDE.U32 UR18, UR17, UR20, UR18 ;  /* 0x00000014111272a5 */ /* 0x000fe4000f8e0012 */
[----:B------:R-:W-:Y:S02]  /*0510*/  UIADD3 UR13, UR13, UR15, URZ ;  /* 0x0000000f0d0d7290 */ /* 0x000fe4000fffe03f */
[----:B------:R-:W-:-:S02]  /*0520*/  ULDC.64 UR20, c[0x0][0x280] ;  /* 0x0000a00000147ab9 */ /* 0x000fc40000000a00 */
[----:B------:R-:W-:Y:S02]  /*0530*/  UIADD3 UR15, UR37, -0x800, URZ ;  /* 0xfffff800250f7890 */ /* 0x000fe4000fffe03f */
[----:B------:R-:W-:Y:S02]  /*0540*/  UIMAD.WIDE.U32 UR12, UR17, UR20, UR12 ;  /* 0x00000014110c72a5 */ /* 0x000fe4000f8e000c */
[----:B0-----:R-:W-:Y:S02]  /*0550*/  UIADD3 UR30, URZ, -UR5, URZ ;  /* 0x800000053f1e7290 */ /* 0x001fe4000fffe03f */
[----:B------:R-:W-:Y:S02]  /*0560*/  ULDC UR39, c[0x0][0x178] ;  /* 0x00005e0000277ab9 */ /* 0x000fe40000000800 */
[----:B------:R-:W-:Y:S02]  /*0570*/  UIMAD UR30, UR30, UR36, URZ ;  /* 0x000000241e1e72a4 */ /* 0x000fe4000f8e023f */
[----:B------:R-:W-:-:S02]  /*0580*/  UIADD3 UR11, UR11, UR14, URZ ;  /* 0x0000000e0b0b7290 */ /* 0x000fc4000fffe03f */
[----:B------:R-:W-:Y:S02]  /*0590*/  UIMAD.WIDE.U32 UR30, UR5, UR30, UR4 ;  /* 0x0000001e051e72a5 */ /* 0x000fe4000f8e0004 */
[----:B------:R-:W-:Y:S02]  /*05a0*/  UIMAD.WIDE.U32 UR4, UR17, UR28, UR26 ;  /* 0x0000001c110472a5 */ /* 0x000fe4000f8e001a */
[----:B--2---:R-:W-:Y:S02]  /*05b0*/  UIMAD.WIDE.U32 UR26, UR31, UR23, URZ ;  /* 0x000000171f1a72a5 */ /* 0x004fe4000f8e003f */
[----:B------:R-:W-:Y:S02]  /*05c0*/  UIADD3 UR32, UP2, UR15, UR4, URZ ;  /* 0x000000040f207290 */ /* 0x000fe4000ff5e03f */
[----:B------:R-:W-:-:S03]  /*05d0*/  ULOP3.LUT UR30, UR17, UR39, URZ, 0x3c, !UPT ;  /* 0x00000027111e7292 */ /* 0x000fc6000f8e3c3f */
[----:B------:R-:W-:Y:S02]  /*05e0*/  UMOV UR28, UR27 ;  /* 0x0000001b001c7c82 */ /* 0x000fe40008000000 */
[----:B------:R-:W-:-:S04]  /*05f0*/  UIADD3 UR26, -UR28, URZ, URZ ;  /* 0x0000003f1c1a7290 */ /* 0x000fc8000fffe13f */
[----:B------:R-:W-:Y:S02]  /*0600*/  UIMAD UR23, UR36, UR26, UR23 ;  /* 0x0000001a241772a4 */ /* 0x000fe4000f8e0217 */
[----:B------:R-:W-:Y:S02]  /*0610*/  UIMAD UR26, UR16, UR20, URZ ;  /* 0x00000014101a72a4 */ /* 0x000fe4000f8e023f */
[----:B------:R-:W-:Y:S02]  /*0620*/  UISETP.GT.U32.AND UP1, UPT, UR36, UR23, UPT ;  /* 0x000000172400728c */ /* 0x000fe4000bf24070 */
[----:B------:R-:W-:Y:S02]  /*0630*/  USHF.R.S32.HI UR20, URZ, 0x1f, UR15 ;  /* 0x0000001f3f147899 */ /* 0x000fe4000801140f */
[----:B------:R-:W-:Y:S02]  /*0640*/  UIMAD UR21, UR17, UR21, UR26 ;  /* 0x00000015111572a4 */ /* 0x000fe4000f8e021a */
[----:B------:R-:W-:-:S02]  /*0650*/  UIADD3.X UR22, UR20, UR5, UR22, UP2, !UPT ;  /* 0x0000000514167290 */ /* 0x000fc400097fe416 */
[----:B------:R-:W-:Y:S02]  /*0660*/  ULDC.64 UR26, c[0x0][0x240] ;  /* 0x00009000001a7ab9 */ /* 0x000fe40000000a00 */
[----:B------:R-:W-:Y:S02]  /*0670*/  ULEA UR33, UP3, UR32, UR26, 0x1 ;  /* 0x0000001a20217291 */ /* 0x000fe4000f86083f */
[----:B------:R-:W-:Y:S02]  /*0680*/  @!UP1 UIADD3 UR23, UR23, -UR36, URZ ;  /* 0x8000002417179290 */ /* 0x000fe4000fffe03f */
[----:B------:R-:W-:Y:S02]  /*0690*/  ULEA.HI.X UR32, UR32, UR27, UR22, 0x1, UP3 ;  /* 0x0000001b20207291 */ /* 0x000fe400098f0c16 */
[----:B------:R-:W-:Y:S02]  /*06a0*/  UISETP.GE.U32.AND UP2, UPT, UR23, UR36, UPT ;  /* 0x000000241700728c */ /* 0x000fe4000bf46070 */
[----:B------:R-:W-:-:S02]  /*06b0*/  UISETP.GE.AND UP3, UPT, UR30, URZ, UPT ;  /* 0x0000003f1e00728c */ /* 0x000fc4000bf66270 */
[----:B------:R-:W-:Y:S02]  /*06c0*/  UIADD3 UR30, UP4, UR15, UR18, URZ ;  /* 0x000000120f1e7290 */ /* 0x000fe4000ff9e03f */
[----:B------:R-:W-:Y:S02]  /*06d0*/  @!UP1 UIADD3 UR28, UR28, 0x1, URZ ;  /* 0x000000011c1c9890 */ /* 0x000fe4000fffe03f */
[----:B------:R-:W-:Y:S02]  /*06e0*/  UISETP.NE.AND UP1, UPT, URZ, UR39, UPT ;  /* 0x000000273f00728c */ /* 0x000fe4000bf25270 */
[----:B------:R-:W-:Y:S02]  /*06f0*/  ULDC.64 UR4, c[0x0][0x248] ;  /* 0x0000920000047ab9 */ /* 0x000fe40000000a00 */
[----:B------:R-:W-:Y:S02]  /*0700*/  UIADD3.X UR18, UR20, UR19, UR29, UP4, !UPT ;  /* 0x0000001314127290 */ /* 0x000fe4000a7fe41d */
[----:B------:R-:W-:-:S02]  /*0710*/  @UP2 UIADD3 UR28, UR28, 0x1, URZ ;  /* 0x000000011c1c2890 */ /* 0x000fc4000fffe03f */
[----:B------:R-:W-:Y:S02]  /*0720*/  ULEA UR31, UP4, UR30, UR4, 0x1 ;  /* 0x000000041e1f7291 */ /* 0x000fe4000f88083f */
[----:B------:R-:W-:Y:S02]  /*0730*/  ULDC.64 UR22, c[0x0][0x1c8] ;  /* 0x0000720000167ab9 */ /* 0x000fe40000000a00 */
[----:B------:R-:W-:Y:S02]  /*0740*/  ULEA.HI.X UR30, UR30, UR5, UR18, 0x1, UP4 ;  /* 0x000000051e1e7291 */ /* 0x000fe4000a0f0c12 */
[----:B------:R-:W-:Y:S02]  /*0750*/  ULDC UR19, c[0x0][0x164] ;  /* 0x0000590000137ab9 */ /* 0x000fe40000000800 */
[----:B------:R-:W-:Y:S02]  /*0760*/  UMOV UR18, UR28 ;  /* 0x0000001c00127c82 */ /* 0x000fe40008000000 */
[----:B------:R-:W-:-:S02]  /*0770*/  @!UP3 UIADD3 UR18, -UR18, URZ, URZ ;  /* 0x0000003f1212b290 */ /* 0x000fc4000fffe13f */
[----:B------:R-:W-:Y:S02]  /*0780*/  @!UP1 ULOP3.LUT UR18, URZ, UR39, URZ, 0x33, !UPT ;  /* 0x000000273f129292 */ /* 0x000fe4000f8e333f */
[----:B------:R-:W-:Y:S02]  /*0790*/  UIADD3 UR28, UP2, UR15, UR12, URZ ;  /* 0x0000000c0f1c7290 */ /* 0x000fe4000ff5e03f */
[----:B------:R-:W-:Y:S02]  /*07a0*/  ULDC.64 UR4, c[0x0][0x308] ;  /* 0x0000c20000047ab9 */ /* 0x000fe40000000a00 */
[----:B------:R-:W-:Y:S02]  /*07b0*/  USHF.R.S32.HI UR36, URZ, 0x1f, UR18 ;  /* 0x0000001f3f247899 */ /* 0x000fe40008011412 */
[----:B------:R-:W-:Y:S02]  /*07c0*/  UIADD3.X UR12, UR20, UR13, UR21, UP2, !UPT ;  /* 0x0000000d140c7290 */ /* 0x000fe400097fe415 */
[----:B------:R-:W-:-:S02]  /*07d0*/  ULEA UR29, UP1, UR28, UR4, 0x1 ;  /* 0x000000041c1d7291 */ /* 0x000fc4000f82083f */
[----:B------:R-:W-:Y:S02]  /*07e0*/  UIMAD UR4, UR36, UR22, URZ ;  /* 0x00000016240472a4 */ /* 0x000fe4000f8e023f */
[----:B------:R-:W-:Y:S02]  /*07f0*/  ULEA.HI.X UR28, UR28, UR5, UR12, 0x1, UP1 ;  /* 0x000000051c1c7291 */ /* 0x000fe400088f0c0c */
[----:B------:R-:W-:Y:S02]  /*0800*/  UIMAD.WIDE.U32 UR12, UR18, UR22, UR10 ;  /* 0x00000016120c72a5 */ /* 0x000fe4000f8e000a */
[----:B------:R-:W-:Y:S02]  /*0810*/  UIMAD UR14, UR18, UR23, UR4 ;  /* 0x00000017120e72a4 */ /* 0x000fe4000f8e0204 */
[----:B------:R-:W-:Y:S02]  /*0820*/  UIADD3 UR15, UP1, UR15, UR12, URZ ;  /* 0x0000000c0f0f7290 */ /* 0x000fe4000ff3e03f */
[----:B------:R-:W-:-:S02]  /*0830*/  UIADD3 UR14, UR13, UR14, URZ ;  /* 0x0000000e0d0e7290 */ /* 0x000fc4000fffe03f */
[----:B------:R-:W-:Y:S02]  /*0840*/  ULDC.64 UR10, c[0x0][0x230] ;  /* 0x00008c00000a7ab9 */ /* 0x000fe40000000a00 */
[----:B------:R-:W-:Y:S02]  /*0850*/  ULEA UR27, UP2, UR15, UR10, 0x1 ;  /* 0x0000000a0f1b7291 */ /* 0x000fe4000f84083f */
[----:B------:R-:W-:Y:S02]  /*0860*/  UIADD3.X UR26, UR20, UR14, URZ, UP1, !UPT ;  /* 0x0000000e141a7290 */ /* 0x000fe40008ffe43f */
[----:B------:R-:W-:Y:S02]  /*0870*/  @UP0 UIMAD UR10, UR35, UR19, UR17 ;  /* 0x00000013230a02a4 */ /* 0x000fe4000f8e0211 */
[----:B------:R-:W-:Y:S02]  /*0880*/  UISETP.GE.AND UP1, UPT, UR38, 0x1, UPT ;  /* 0x000000012600788c */ /* 0x000fe4000bf26270 */
[----:B------:R-:W-:-:S02]  /*0890*/  UMOV UR5, URZ ;  /* 0x0000003f00057c82 */ /* 0x000fc40008000000 */
[----:B------:R-:W-:Y:S02]  /*08a0*/  @UP0 UIMAD UR12, UR10, UR38, URZ ;  /* 0x000000260a0c02a4 */ /* 0x000fe4000f8e023f */
[----:B------:R-:W-:Y:S02]  /*08b0*/  ULDC UR13, c[0x0][0x16c] ;  /* 0x00005b00000d7ab9 */ /* 0x000fe40000000800 */
[----:B------:R-:W-:Y:S02]  /*08c0*/  @UP0 UIMAD UR12, UR12, UR13, URZ ;  /* 0x0000000d0c0c02a4 */ /* 0x000fe4000f8e023f */
[----:B------:R-:W-:Y:S02]  /*08d0*/  ULEA.HI.X UR26, UR15, UR11, UR26, 0x1, UP2 ;  /* 0x0000000b0f1a7291 */ /* 0x000fe400090f0c1a */
[----:B------:R-:W-:Y:S02]  /*08e0*/  @UP0 UMOV UR13, 0x8 ;  /* 0x00000008000d0882 */ /* 0x000fe40000000000 */
[----:B------:R-:W-:-:S02]  /*08f0*/  ULDC.64 UR10, c[0x0][0x260] ;  /* 0x00009800000a7ab9 */ /* 0x000fc40000000a00 */
[----:B------:R-:W-:Y:S02]  /*0900*/  @UP0 UIMAD.WIDE UR10, UR12, UR13, UR10 ;  /* 0x0000000d0c0a02a5 */ /* 0x000fe4000f8e020a */
[----:B------:R-:W-:Y:S02]  /*0910*/  UMOV UR4, URZ ;  /* 0x0000003f00047c82 */ /* 0x000fe40008000000 */
[----:B------:R-:W-:Y:S02]  /*0920*/  UMOV UR12, UR8 ;  /* 0x00000008000c7c82 */ /* 0x000fe40008000000 */
[----:B------:R-:W-:Y:S02]  /*0930*/  UMOV UR13, UR9 ;  /* 0x00000009000d7c82 */ /* 0x000fe40008000000 */
[----:B------:R-:W-:Y:S02]  /*0940*/  UMOV UR14, UR6 ;  /* 0x00000006000e7c82 */ /* 0x000fe40008000000 */
[----:B------:R-:W-:-:S02]  /*0950*/  UMOV UR15, UR7 ;  /* 0x00000007000f7c82 */ /* 0x000fc40008000000 */
[----:B------:R-:W-:Y:S02]  /*0960*/  @!UP0 UMOV UR10, URZ ;  /* 0x0000003f000a8c82 */ /* 0x000fe40008000000 */
[----:B------:R-:W-:Y:S01]  /*0970*/  @!UP0 UMOV UR11, URZ ;  /* 0x0000003f000b8c82 */ /* 0x000fe20008000000 */
[----:B---3--:R1:W0:Y:S01]  /*0980*/  @P0 R2UR UR5, R3 ;  /* 0x00000000030503c2 */ /* 0x00822200000e0000 */
[----:B------:R-:W-:-:S07]  /*0990*/  PLOP3.LUT P0, PT, PT, PT, UP1, 0x80, 0x0 ;  /* 0x000000000000781c */ /* 0x000fce0003f0f018 */
[----:B----4-:R1:W2:Y:S06]  /*09a0*/  @P1 R2UR UR4, R4 ;  /* 0x00000000040413c2 */ /* 0x0102ac00000e0000 */
[----:B------:R-:W-:Y:S05]  /*09b0*/  @!P0 BRA `(.L_x_218) ;  /* 0x0000741000008947 */ /* 0x000fea0003800000 */
[----:B------:R-:W3:Y:S01]  /*09c0*/  S2R R57, SR_TID.X ;  /* 0x0000000000397919 */ /* 0x000ee20000002100 */
[----:B------:R-:W-:-:S03]  /*09d0*/  UMOV UR6, URZ ;  /* 0x0000003f00067c82 */ /* 0x000fc60008000000 */
[----:B------:R4:W-:Y:S04]  /*09e0*/  STL [R1+0x28], RZ ;  /* 0x000028ff01007387 */ /* 0x0009e80000100800 */
[----:B------:R4:W-:Y:S01]  /*09f0*/  STL [R1+0x2c], RZ ;  /* 0x00002cff01007387 */ /* 0x0009e20000100800 */
[----:B---3--:R-:W-:-:S04]  /*0a00*/  SHF.R.S32.HI R0, RZ, 0x1f, R57 ;  /* 0x0000001fff007819 */ /* 0x008fc80000011439 */
[----:B------:R-:W-:-:S04]  /*0a10*/  LEA.HI R0, R0, R57, RZ, 0x5 ;  /* 0x0000003900007211 */ /* 0x000fc800078f28ff */
[----:B----4-:R-:W-:Y:S02]  /*0a20*/  SHF.R.S32.HI R0, RZ, 0x5, R0 ;  /* 0x00000005ff007819 */ /* 0x010fe40000011400 */
.L_x_273:
[----:B------:R-:W-:Y:S01]  /*0a30*/  ULDC UR19, c[0x0][0x174] ;  /* 0x00005d0000137ab9 */ /* 0x000fe20000000800 */
[----:B------:R-:W-:Y:S01]  /*0a40*/  IMAD.SHL.U32 R64, R57, 0x10, RZ ;  /* 0x0000001039407824 */ /* 0x000fe200078e00ff */
[----:B------:R-:W-:Y:S01]  /*0a50*/  UIADD3 UR19, -UR6, UR19, URZ ;  /* 0x0000001306137290 */ /* 0x000fe2000fffe13f */
[----:B------:R-:W-:Y:S01]  /*0a60*/  BAR.SYNC.DEFER_BLOCKING 0x0 ;  /* 0x0000000000007b1d */ /* 0x000fe20000010000 */
[----:B-1----:R-:W-:Y:S01]  /*0a70*/  MOV R3, UR32 ;  /* 0x0000002000037c02 */ /* 0x002fe20008000f00 */
        /* <DEDUP_REMOVED lines=16> */
[----:B------:R-:W-:Y:S02]  /*0b80*/  LOP3.LUT R32, R58, 0xc0, RZ, 0xfc, !PT ;  /* 0x000000c03a207812 */ /* 0x000fe400078efcff */
        /* <DEDUP_REMOVED lines=52> */
[----:B------:R1:W2:Y:S04]  /*0ed0*/  @!P1 LDG.E.U16 R19, [R2.64+0x3c0] ;  /* 0x0003c01802139981 */ /* 0x0002a8000c1e1500 */
[----:B------:R-:W0:Y:S02]  /*0ee0*/  S2R R44, SR_LANEID ;  /* 0x00000000002c7919 */ /* 0x000e240000000000 */
[----:B0-----:R-:W-:-:S04]  /*0ef0*/  IADD3 R20, R0, R44, RZ ;  /* 0x0000002c00147210 */ /* 0x001fc80007ffe0ff */
[C---:B------:R-:W-:Y:S02]  /*0f00*/  IADD3 R23, R20.reuse, 0x20, RZ ;  /* 0x0000002014177810 */ /* 0x040fe40007ffe0ff */
[C---:B------:R-:W-:Y:S02]  /*0f10*/  IADD3 R25, R20.reuse, 0x40, RZ ;  /* 0x0000004014197810 */ /* 0x040fe40007ffe0ff */
[C---:B------:R-:W-:Y:S02]  /*0f20*/  LEA.HI.SX32 R21, R20.reuse, R20, 0x1b ;  /* 0x0000001414157211 */ /* 0x040fe400078fdaff */
[C---:B------:R-:W-:Y:S02]  /*0f30*/  IADD3 R27, R20.reuse, 0x60, RZ ;  /* 0x00000060141b7810 */ /* 0x040fe40007ffe0ff */
[C---:B------:R-:W-:Y:S02]  /*0f40*/  IADD3 R29, R20.reuse, 0x80, RZ ;  /* 0x00000080141d7810 */ /* 0x040fe40007ffe0ff */
[----:B------:R-:W-:-:S02]  /*0f50*/  IADD3 R31, R20, 0xa0, RZ ;  /* 0x000000a0141f7810 */ /* 0x000fc40007ffe0ff */
[C---:B------:R-:W-:Y:S02]  /*0f60*/  IADD3 R33, R20.reuse, 0xc0, RZ ;  /* 0x000000c014217810 */ /* 0x040fe40007ffe0ff */
[-C--:B------:R-:W-:Y:S02]  /*0f70*/  LEA.HI.SX32 R23, R23, R20.reuse, 0x1b ;  /* 0x0000001417177211 */ /* 0x080fe400078fdaff */
[-C--:B------:R-:W-:Y:S01]  /*0f80*/  LEA.HI.SX32 R25, R25, R20.reuse, 0x1b ;  /* 0x0000001419197211 */ /* 0x080fe200078fdaff */
[----:B------:R-:W-:Y:S01]  /*0f90*/  IMAD.SHL.U32 R74, R21, 0x2, RZ ;  /* 0x00000002154a7824 */ /* 0x000fe200078e00ff */
[C---:B------:R-:W-:Y:S02]  /*0fa0*/  IADD3 R35, R20.reuse, 0xe0, RZ ;  /* 0x000000e014237810 */ /* 0x040fe40007ffe0ff */
[----:B------:R-:W-:Y:S02]  /*0fb0*/  IADD3 R37, R20, 0x100, RZ ;  /* 0x0000010014257810 */ /* 0x000fe40007ffe0ff */
[----:B------:R-:W-:-:S02]  /*0fc0*/  LEA.HI.SX32 R27, R27, R20, 0x1b ;  /* 0x000000141b1b7211 */ /* 0x000fc400078fdaff */
[-C--:B------:R-:W-:Y:S01]  /*0fd0*/  LEA.HI.SX32 R29, R29, R20.reuse, 0x1b ;  /* 0x000000141d1d7211 */ /* 0x080fe200078fdaff */
[----:B------:R-:W-:Y:S01]  /*0fe0*/  IMAD.SHL.U32 R72, R25, 0x2, RZ ;  /* 0x0000000219487824 */ /* 0x000fe200078e00ff */
[C---:B-1----:R-:W-:Y:S02]  /*0ff0*/  IADD3 R3, R20.reuse, 0x120, RZ ;  /* 0x0000012014037810 */ /* 0x042fe40007ffe0ff */
[C---:B------:R-:W-:Y:S02]  /*1000*/  IADD3 R39, R20.reuse, 0x140, RZ ;  /* 0x0000014014277810 */ /* 0x040fe40007ffe0ff */
[-C--:B------:R-:W-:Y:S02]  /*1010*/  LEA.HI.SX32 R31, R31, R20.reuse, 0x1b ;  /* 0x000000141f1f7211 */ /* 0x080fe400078fdaff */
[----:B------:R-:W-:Y:S02]  /*1020*/  LEA.HI.SX32 R33, R33, R20, 0x1b ;  /* 0x0000001421217211 */ /* 0x000fe400078fdaff */
[----:B------:R-:W-:Y:S01]  /*1030*/  SHF.L.U32 R73, R23, 0x1, RZ ;  /* 0x0000000117497819 */ /* 0x000fe200000006ff */
[----:B------:R-:W-:Y:S01]  /*1040*/  IMAD.SHL.U32 R70, R29, 0x2, RZ ;  /* 0x000000021d467824 */ /* 0x000fe200078e00ff */
[----:B------:R-:W-:-:S02]  /*1050*/  IADD3 R41, R20, 0x160, RZ ;  /* 0x0000016014297810 */ /* 0x000fc40007ffe0ff */
[C---:B------:R-:W-:Y:S02]  /*1060*/  IADD3 R43, R20.reuse, 0x180, RZ ;  /* 0x00000180142b7810 */ /* 0x040fe40007ffe0ff */
[-C--:B------:R-:W-:Y:S02]  /*1070*/  LEA.HI.SX32 R35, R35, R20.reuse, 0x1b ;  /* 0x0000001423237211 */ /* 0x080fe400078fdaff */
[----:B------:R-:W-:Y:S02]  /*1080*/  LEA.HI.SX32 R37, R37, R20, 0x1b ;  /* 0x0000001425257211 */ /* 0x000fe400078fdaff */
[----:B------:R-:W-:Y:S01]  /*1090*/  SHF.L.U32 R71, R27, 0x1, RZ ;  /* 0x000000011b477819 */ /* 0x000fe200000006ff */
[----:B------:R-:W-:Y:S01]  /*10a0*/  IMAD.SHL.U32 R68, R33, 0x2, RZ ;  /* 0x0000000221447824 */ /* 0x000fe200078e00ff */
[C---:B------:R-:W-:Y:S02]  /*10b0*/  IADD3 R45, R20.reuse, 0x1a0, RZ ;  /* 0x000001a0142d7810 */ /* 0x040fe40007ffe0ff */
[----:B------:R-:W-:-:S02]  /*10c0*/  IADD3 R47, R20, 0x1c0, RZ ;  /* 0x000001c0142f7810 */ /* 0x000fc40007ffe0ff */
[-C--:B------:R-:W-:Y:S02]  /*10d0*/  LEA.HI.SX32 R3, R3, R20.reuse, 0x1b ;  /* 0x0000001403037211 */ /* 0x080fe400078fdaff */
[-C--:B------:R-:W-:Y:S02]  /*10e0*/  LEA.HI.SX32 R39, R39, R20.reuse, 0x1b ;  /* 0x0000001427277211 */ /* 0x080fe400078fdaff */
[----:B------:R-:W-:Y:S01]  /*10f0*/  SHF.L.U32 R69, R31, 0x1, RZ ;  /* 0x000000011f457819 */ /* 0x000fe200000006ff */
[----:B------:R-:W-:Y:S01]  /*1100*/  IMAD.SHL.U32 R66, R37, 0x2, RZ ;  /* 0x0000000225427824 */ /* 0x000fe200078e00ff */
[----:B------:R-:W-:Y:S01]  /*1110*/  IADD3 R49, R20, 0x1e0, RZ ;  /* 0x000001e014317810 */ /* 0x000fe20007ffe0ff */
[----:B------:R-:W-:Y:S01]  /*1120*/  IMAD R0, R44, 0x10, R0 ;  /* 0x000000102c007824 */ /* 0x000fe200078e0200 */
[-C--:B------:R-:W-:Y:S02]  /*1130*/  LEA.HI.SX32 R41, R41, R20.reuse, 0x1b ;  /* 0x0000001429297211 */ /* 0x080fe400078fdaff */
[----:B------:R-:W-:-:S02]  /*1140*/  LEA.HI.SX32 R43, R43, R20, 0x1b ;  /* 0x000000142b2b7211 */ /* 0x000fc400078fdaff */
[----:B------:R-:W-:Y:S01]  /*1150*/  SHF.L.U32 R67, R35, 0x1, RZ ;  /* 0x0000000123437819 */ /* 0x000fe200000006ff */
[----:B------:R-:W-:Y:S01]  /*1160*/  IMAD.SHL.U32 R165, R39, 0x2, RZ ;  /* 0x0000000227a57824 */ /* 0x000fe200078e00ff */
[-C--:B------:R-:W-:Y:S02]  /*1170*/  LEA.HI.SX32 R45, R45, R20.reuse, 0x1b ;  /* 0x000000142d2d7211 */ /* 0x080fe400078fdaff */
[-C--:B------:R-:W-:Y:S02]  /*1180*/  LEA.HI.SX32 R47, R47, R20.reuse, 0x1b ;  /* 0x000000142f2f7211 */ /* 0x080fe400078fdaff */
[----:B------:R-:W-:Y:S01]  /*1190*/  SHF.L.U32 R65, R3, 0x1, RZ ;  /* 0x0000000103417819 */ /* 0x000fe200000006ff */
[----:B------:R-:W-:Y:S01]  /*11a0*/  IMAD.SHL.U32 R163, R43, 0x2, RZ ;  /* 0x000000022ba37824 */ /* 0x000fe200078e00ff */
[----:B------:R-:W-:Y:S02]  /*11b0*/  LEA.HI.SX32 R49, R49, R20, 0x1b ;  /* 0x0000001431317211 */ /* 0x000fe400078fdaff */
[----:B------:R-:W-:Y:S01]  /*11c0*/  SHF.L.U32 R164, R41, 0x1, RZ ;  /* 0x0000000129a47819 */ /* 0x000fe200000006ff */
[----:B------:R-:W-:Y:S01]  /*11d0*/  IMAD.SHL.U32 R161, R47, 0x2, RZ ;  /* 0x000000022fa17824 */ /* 0x000fe200078e00ff */
[----:B------:R-:W-:-:S02]  /*11e0*/  SHF.L.U32 R162, R45, 0x1, RZ ;  /* 0x000000012da27819 */ /* 0x000fc400000006ff */
[----:B------:R-:W-:Y:S02]  /*11f0*/  LEA.HI.SX32 R56, R0, R0, 0x1b ;  /* 0x0000000000387211 */ /* 0x000fe400078fdaff */
[----:B------:R-:W-:Y:S02]  /*1200*/  SHF.L.U32 R160, R49, 0x1, RZ ;  /* 0x0000000131a07819 */ /* 0x000fe400000006ff */
[----:B------:R-:W-:Y:S02]  /*1210*/  SHF.L.U32 R56, R56, 0x1, RZ ;  /* 0x0000000138387819 */ /* 0x000fe400000006ff */
[----:B------:R-:W-:Y:S02]  /*1220*/  ISETP.GE.AND P2, PT, R58, UR7, PT ;  /* 0x000000073a007c0c */ /* 0x000fe4000bf46270 */
[----:B------:R-:W-:Y:S01]  /*1230*/  ISETP.GE.AND P1, PT, R22, UR7, PT ;  /* 0x0000000716007c0c */ /* 0x000fe2000bf26270 */
[----:B------:R-:W-:Y:S01]  /*1240*/  IMAD.U32 R2, RZ, RZ, UR31 ;  /* 0x0000001fff027e24 */ /* 0x000fe2000f8e00ff */
[----:B------:R-:W-:-:S02]  /*1250*/  MOV R3, UR30 ;  /* 0x0000001e00037c02 */ /* 0x000fc40008000f00 */
[----:B------:R-:W-:-:S03]  /*1260*/  ISETP.GE.AND P0, PT, R24, UR7, PT ;  /* 0x0000000718007c0c */ /* 0x000fc6000bf06270 */
[----:B------:R-:W-:Y:S01]  /*1270*/  IMAD.WIDE R2, R58, 0x2, R2 ;  /* 0x000000023a027825 */ /* 0x000fe200078e0202 */
[----:B------:R-:W-:Y:S02]  /*1280*/  ISETP.GE.AND P4, PT, R26, UR7, PT ;  /* 0x000000071a007c0c */ /* 0x000fe4000bf86270 */
[----:B------:R-:W-:Y:S02]  /*1290*/  ISETP.GE.AND P6, PT, R28, UR7, PT ;  /* 0x000000071c007c0c */ /* 0x000fe4000bfc6270 */
[----:B------:R-:W-:Y:S02]  /*12a0*/  ISETP.GE.AND P5, PT, R30, UR7, PT ;  /* 0x000000071e007c0c */ /* 0x000fe4000bfa6270 */
[----:B------:R-:W-:Y:S02]  /*12b0*/  ISETP.GE.AND P3, PT, R32, UR7, PT ;  /* 0x0000000720007c0c */ /* 0x000fe4000bf66270 */
[----:B------:R-:W-:Y:S01]  /*12c0*/  PRMT R0, RZ, 0x7610, R0 ;  /* 0x00007610ff007816 */ /* 0x000fe20000000000 */
[----:B---3--:R0:W-:Y:S04]  /*12d0*/  STS.U16 [R74], R4 ;  /* 0x000000044a007388 */ /* 0x0081e80000000400 */
[----:B----4-:R1:W-:Y:S04]  /*12e0*/  STS.U16 [R73+0x40], R5 ;  /* 0x0000400549007388 */ /* 0x0103e80000000400 */
[----:B-----5:R3:W-:Y:S04]  /*12f0*/  STS.U16 [R72+0x80], R6 ;  /* 0x0000800648007388 */ /* 0x0207e80000000400 */
[----:B--2---:R2:W-:Y:S04]  /*1300*/  STS.U16 [R71+0xc0], R7 ;  /* 0x0000c00747007388 */ /* 0x0045e80000000400 */
        /* <DEDUP_REMOVED lines=8> */
[----:B------:R-:W-:Y:S04]  /*1390*/  STS.U16 [R163+0x300], R16 ;  /* 0x00030010a3007388 */ /* 0x000fe80000000400 */
[----:B------:R0:W-:Y:S04]  /*13a0*/  STS.U16 [R162+0x340], R17 ;  /* 0x00034011a2007388 */ /* 0x0001e80000000400 */
[----:B------:R-:W-:Y:S04]  /*13b0*/  STS.U16 [R161+0x380], R18 ;  /* 0x00038012a1007388 */ /* 0x000fe80000000400 */
[----:B------:R0:W-:Y:S01]  /*13c0*/  STS.U16 [R160+0x3c0], R19 ;  /* 0x0003c013a0007388 */ /* 0x0001e20000000400 */
[----:B------:R-:W-:-:S06]  /*13d0*/  NOP ;  /* 0x0000000000007918 */ /* 0x000fcc0000000000 */
[----:B------:R-:W0:Y:S04]  /*13e0*/  LDS.U16 R139, [R56] ;  /* 0x00000000388b7984 */ /* 0x000e280000000400 */
        /* <DEDUP_REMOVED lines=17> */
[----:B-1----:R-:W-:Y:S02]  /*1500*/  PRMT R5, RZ, 0x7610, R5 ;  /* 0x00007610ff057816 */ /* 0x002fe40000000005 */
[----:B---3--:R-:W-:Y:S02]  /*1510*/  PRMT R6, RZ, 0x7610, R6 ;  /* 0x00007610ff067816 */ /* 0x008fe40000000006 */
[----:B--2---:R-:W-:Y:S02]  /*1520*/  PRMT R7, RZ, 0x7610, R7 ;  /* 0x00007610ff077816 */ /* 0x004fe40000000007 */
[----:B----4-:R-:W-:Y:S02]  /*1530*/  PRMT R8, RZ, 0x7610, R8 ;  /* 0x00007610ff087816 */ /* 0x010fe40000000008 */
[----:B-----5:R-:W-:Y:S02]  /*1540*/  PRMT R9, RZ, 0x7610, R9 ;  /* 0x00007610ff097816 */ /* 0x020fe40000000009 */
[----:B------:R-:W-:-:S02]  /*1550*/  PRMT R10, RZ, 0x7610, R10 ;  /* 0x00007610ff0a7816 */ /* 0x000fc4000000000a */
[----:B------:R-:W-:Y:S02]  /*1560*/  PRMT R11, RZ, 0x7610, R11 ;  /* 0x00007610ff0b7816 */ /* 0x000fe4000000000b */
[----:B------:R-:W-:Y:S01]  /*1570*/  PRMT R12, RZ, 0x7610, R12 ;  /* 0x00007610ff0c7816 */ /* 0x000fe2000000000c */
[----:B------:R0:W2:Y:S01]  /*1580*/  @!P2 LDG.E.U16 R4, [R2.64] ;  /* 0x000000180204a981 */ /* 0x0000a2000c1e1500 */
[----:B------:R-:W-:-:S03]  /*1590*/  ISETP.GE.AND P2, PT, R34, UR7, PT ;  /* 0x0000000722007c0c */ /* 0x000fc6000bf46270 */
[----:B------:R0:W3:Y:S01]  /*15a0*/  @!P1 LDG.E.U16 R5, [R2.64+0x40] ;  /* 0x0000401802059981 */ /* 0x0000e2000c1e1500 */
[----:B------:R-:W-:-:S03]  /*15b0*/  ISETP.GE.AND P1, PT, R36, UR7, PT ;  /* 0x0000000724007c0c */ /* 0x000fc6000bf26270 */
[----:B------:R0:W4:Y:S01]  /*15c0*/  @!P0 LDG.E.U16 R6, [R2.64+0x80] ;  /* 0x0000801802068981 */ /* 0x000122000c1e1500 */
[----:B------:R-:W-:-:S03]  /*15d0*/  ISETP.GE.AND P0, PT, R38, UR7, PT ;  /* 0x0000000726007c0c */ /* 0x000fc6000bf06270 */
[----:B------:R0:W5:Y:S01]  /*15e0*/  @!P4 LDG.E.U16 R7, [R2.64+0xc0] ;  /* 0x0000c0180207c981 */ /* 0x000162000c1e1500 */
        /* <DEDUP_REMOVED lines=10> */
[----:B------:R-:W-:Y:S02]  /*1690*/  ISETP.GE.AND P1, PT, R63, UR7, PT ;  /* 0x000000073f007c0c */ /* 0x000fe4000bf26270 */
[----:B------:R-:W-:Y:S01]  /*16a0*/  PRMT R13, RZ, 0x7610, R13 ;  /* 0x00007610ff0d7816 */ /* 0x000fe2000000000d */
[----:B------:R0:W5:Y:S01]  /*16b0*/  @!P5 LDG.E.U16 R0, [R2.64+0x300] ;  /* 0x000300180200d981 */ /* 0x000162000c1e1500 */
[----:B------:R-:W-:Y:S02]  /*16c0*/  PRMT R14, RZ, 0x7610, R14 ;  /* 0x00007610ff0e7816 */ /* 0x000fe4000000000e */
[----:B------:R-:W-:Y:S02]  /*16d0*/  PRMT R15, RZ, 0x7610, R15 ;  /* 0x00007610ff0f7816 */ /* 0x000fe4000000000f */
[----:B------:R-:W-:Y:S01]  /*16e0*/  PRMT R17, RZ, 0x7610, R17 ;  /* 0x00007610ff117816 */ /* 0x000fe20000000011 */
[----:B------:R0:W5:Y:S01]  /*16f0*/  @!P0 LDG.E.U16 R13, [R2.64+0x240] ;  /* 0x00024018020d8981 */ /* 0x000162000c1e1500 */
[----:B------:R-:W-:-:S02]  /*1700*/  PRMT R16, RZ, 0x7610, R16 ;  /* 0x00007610ff107816 */ /* 0x000fc40000000010 */
[----:B------:R-:W-:Y:S01]  /*1710*/  PRMT R19, RZ, 0x7610, R19 ;  /* 0x00007610ff137816 */ /* 0x000fe20000000013 */
[----:B------:R0:W5:Y:S04]  /*1720*/  @!P4 LDG.E.U16 R14, [R2.64+0x280] ;  /* 0x00028018020ec981 */ /* 0x000168000c1e1500 */
[----:B------:R0:W5:Y:S04]  /*1730*/  @!P6 LDG.E.U16 R15, [R2.64+0x2c0] ;  /* 0x0002c018020fe981 */ /* 0x000168000c1e1500 */
[----:B------:R0:W5:Y:S04]  /*1740*/  @!P3 LDG.E.U16 R17, [R2.64+0x340] ;  /* 0x000340180211b981 */ /* 0x000168000c1e1500 */
[----:B------:R0:W5:Y:S04]  /*1750*/  @!P2 LDG.E.U16 R16, [R2.64+0x380] ;  /* 0x000380180210a981 */ /* 0x000168000c1e1500 */
[----:B------:R0:W5:Y:S01]  /*1760*/  @!P1 LDG.E.U16 R19, [R2.64+0x3c0] ;  /* 0x0003c01802139981 */ /* 0x000162000c1e1500 */
[----:B------:R-:W-:-:S02]  /*1770*/  ISETP.GE.AND P1, PT, R28, UR7, PT ;  /* 0x000000071c007c0c */ /* 0x000fc4000bf26270 */
[----:B------:R-:W-:Y:S02]  /*1780*/  PRMT R23, RZ, 0x7610, R23 ;  /* 0x00007610ff177816 */ /* 0x000fe40000000017 */
[----:B0-----:R-:W-:Y:S01]  /*1790*/  MOV R3, UR28 ;  /* 0x0000001c00037c02 */ /* 0x001fe20008000f00 */
[----:B------:R-:W-:-:S04]  /*17a0*/  IMAD.U32 R2, RZ, RZ, UR29 ;  /* 0x0000001dff027e24 */ /* 0x000fc8000f8e00ff */
[----:B------:R-:W-:Y:S01]  /*17b0*/  IMAD.WIDE R2, R58, 0x2, R2 ;  /* 0x000000023a027825 */ /* 0x000fe200078e0202 */
        /* <DEDUP_REMOVED lines=35> */
[----:B------:R-:W2:Y:S01]  /*19f0*/  @!P1 LDG.E.U16 R23, [R2.64+0x100] ;  /* 0x0001001802179981 */ /* 0x000ea2000c1e1500 */
[----:B------:R-:W-:-:S13]  /*1a00*/  ISETP.GE.AND P1, PT, R58, UR7, PT ;  /* 0x000000073a007c0c */ /* 0x000fda000bf26270 */
[----:B------:R-:W3:Y:S01]  /*1a10*/  @!P1 LDG.E.U16 R19, [R2.64] ;  /* 0x0000001802139981 */ /* 0x000ee2000c1e1500 */
[----:B------:R-:W-:Y:S02]  /*1a20*/  ISETP.GE.AND P2, PT, R22, UR7, PT ;  /* 0x0000000716007c0c */ /* 0x000fe4000bf46270 */
[----:B------:R-:W-:Y:S02]  /*1a30*/  PRMT R20, RZ, 0x7610, R20 ;  /* 0x00007610ff147816 */ /* 0x000fe40000000014 */
[----:B------:R-:W-:Y:S02]  /*1a40*/  ISETP.GE.AND P4, PT, R24, UR7, PT ;  /* 0x0000000718007c0c */ /* 0x000fe4000bf86270 */
[----:B------:R-:W-:Y:S02]  /*1a50*/  ISETP.GE.AND P0, PT, R26, UR7, PT ;  /* 0x000000071a007c0c */ /* 0x000fe4000bf06270 */
[----:B------:R-:W-:Y:S02]  /*1a60*/  ISETP.GE.AND P6, PT, R30, UR7, PT ;  /* 0x000000071e007c0c */ /* 0x000fe4000bfc6270 */
[----:B------:R-:W-:-:S02]  /*1a70*/  ISETP.GE.AND P5, PT, R32, UR7, PT ;  /* 0x0000000720007c0c */ /* 0x000fc4000bfa6270 */
[----:B------:R-:W-:Y:S01]  /*1a80*/  ISETP.GE.AND P3, PT, R34, UR7, PT ;  /* 0x0000000722007c0c */ /* 0x000fe2000bf66270 */
[----:B------:R-:W4:Y:S01]  /*1a90*/  @!P2 LDG.E.U16 R20, [R2.64+0x40] ;  /* 0x000040180214a981 */ /* 0x000f22000c1e1500 */
[----:B------:R-:W-:Y:S02]  /*1aa0*/  ISETP.GE.AND P2, PT, R36, UR7, PT ;  /* 0x0000000724007c0c */ /* 0x000fe4000bf46270 */
[----:B------:R-:W-:Y:S02]  /*1ab0*/  PRMT R21, RZ, 0x7610, R21 ;  /* 0x00007610ff157816 */ /* 0x000fe40000000015 */
[----:B------:R-:W-:Y:S02]  /*1ac0*/  PRMT R22, RZ, 0x7610, R22 ;  /* 0x00007610ff167816 */ /* 0x000fe40000000016 */
[----:B------:R-:W-:Y:S02]  /*1ad0*/  PRMT R24, RZ, 0x7610, R24 ;  /* 0x00007610ff187816 */ /* 0x000fe40000000018 */
[----:B------:R-:W-:Y:S01]  /*1ae0*/  PRMT R25, RZ, 0x7610, R25 ;  /* 0x00007610ff197816 */ /* 0x000fe20000000019 */
[----:B------:R-:W5:Y:S01]  /*1af0*/  @!P4 LDG.E.U16 R21, [R2.64+0x80] ;  /* 0x000080180215c981 */ /* 0x000f62000c1e1500 */
[----:B------:R-:W-:-:S02]  /*1b00*/  PRMT R26, RZ, 0x7610, R26 ;  /* 0x00007610ff1a7816 */ /* 0x000fc4000000001a */
[----:B------:R-:W-:Y:S01]  /*1b10*/  PRMT R27, RZ, 0x7610, R27 ;  /* 0x00007610ff1b7816 */ /* 0x000fe2000000001b */
[----:B------:R-:W2:Y:S01]  /*1b20*/  @!P0 LDG.E.U16 R22, [R2.64+0xc0] ;  /* 0x0000c01802168981 */ /* 0x000ea2000c1e1500 */
[----:B------:R-:W-:Y:S02]  /*1b30*/  ISETP.GE.AND P4, PT, R38, UR7, PT ;  /* 0x0000000726007c0c */ /* 0x000fe4000bf86270 */
[----:B------:R-:W-:Y:S01]  /*1b40*/  ISETP.GE.AND P0, PT, R40, UR7, PT ;  /* 0x0000000728007c0c */ /* 0x000fe2000bf06270 */
[----:B------:R-:W2:Y:S01]  /*1b50*/  @!P6 LDG.E.U16 R24, [R2.64+0x140] ;  /* 0x000140180218e981 */ /* 0x000ea2000c1e1500 */
[----:B------:R-:W-:-:S03]  /*1b60*/  ISETP.GE.AND P6, PT, R42, UR7, PT ;  /* 0x000000072a007c0c */ /* 0x000fc6000bfc6270 */
[----:B------:R-:W2:Y:S01]  /*1b70*/  @!P5 LDG.E.U16 R25, [R2.64+0x180] ;  /* 0x000180180219d981 */ /* 0x000ea2000c1e1500 */
[----:B------:R-:W-:-:S03]  /*1b80*/  ISETP.GE.AND P5, PT, R60, UR7, PT ;  /* 0x000000073c007c0c */ /* 0x000fc6000bfa6270 */
[----:B------:R-:W2:Y:S01]  /*1b90*/  @!P3 LDG.E.U16 R26, [R2.64+0x1c0] ;  /* 0x0001c018021ab981 */ /* 0x000ea2000c1e1500 */
[----:B------:R-:W-:-:S03]  /*1ba0*/  ISETP.GE.AND P3, PT, R61, UR7, PT ;  /* 0x000000073d007c0c */ /* 0x000fc6000bf66270 */
[----:B------:R-:W2:Y:S01]  /*1bb0*/  @!P2 LDG.E.U16 R27, [R2.64+0x200] ;  /* 0x00020018021ba981 */ /* 0x000ea2000c1e1500 */
[----:B------:R-:W-:Y:S02]  /*1bc0*/  ISETP.GE.AND P2, PT, R62, UR7, PT ;  /* 0x000000073e007c0c */ /* 0x000fe4000bf46270 */
[----:B------:R-:W-:Y:S02]  /*1bd0*/  ISETP.GE.AND P1, PT, R63, UR7, PT ;  /* 0x000000073f007c0c */ /* 0x000fe4000bf26270 */
[----:B------:R-:W-:Y:S02]  /*1be0*/  PRMT R28, RZ, 0x7610, R28 ;  /* 0x00007610ff1c7816 */ /* 0x000fe4000000001c */
[----:B------:R-:W-:Y:S02]  /*1bf0*/  PRMT R30, RZ, 0x7610, R30 ;  /* 0x00007610ff1e7816 */ /* 0x000fe4000000001e */
[----:B------:R-:W-:Y:S02]  /*1c00*/  PRMT R29, RZ, 0x7610, R29 ;  /* 0x00007610ff1d7816 */ /* 0x000fe4000000001d */
[----:B------:R-:W-:Y:S01]  /*1c10*/  PRMT R32, RZ, 0x7610, R32 ;  /* 0x00007610ff207816 */ /* 0x000fe20000000020 */
[----:B------:R-:W2:Y:S01]  /*1c20*/  @!P4 LDG.E.U16 R28, [R2.64+0x240] ;  /* 0x00024018021cc981 */ /* 0x000ea2000c1e1500 */
[----:B------:R-:W-:-:S02]  /*1c30*/  PRMT R31, RZ, 0x7610, R31 ;  /* 0x00007610ff1f7816 */ /* 0x000fc4000000001f */
[----:B------:R-:W-:Y:S01]  /*1c40*/  PRMT R34, RZ, 0x7610, R34 ;  /* 0x00007610ff227816 */ /* 0x000fe20000000022 */
[----:B------:R-:W2:Y:S01]  /*1c50*/  @!P0 LDG.E.U16 R30, [R2.64+0x280] ;  /* 0x00028018021e8981 */ /* 0x000ea2000c1e1500 */
[----:B------:R-:W-:-:S03]  /*1c60*/  PRMT R33, RZ, 0x7610, R33 ;  /* 0x00007610ff217816 */ /* 0x000fc60000000021 */
[----:B------:R-:W2:Y:S04]  /*1c70*/  @!P6 LDG.E.U16 R29, [R2.64+0x2c0] ;  /* 0x0002c018021de981 */ /* 0x000ea8000c1e1500 */
[----:B------:R-:W2:Y:S04]  /*1c80*/  @!P5 LDG.E.U16 R32, [R2.64+0x300] ;  /* 0x000300180220d981 */ /* 0x000ea8000c1e1500 */
[----:B------:R-:W2:Y:S04]  /*1c90*/  @!P3 LDG.E.U16 R31, [R2.64+0x340] ;  /* 0x00034018021fb981 */ /* 0x000ea8000c1e1500 */
[----:B------:R-:W2:Y:S04]  /*1ca0*/  @!P2 LDG.E.U16 R34, [R2.64+0x380] ;  /* 0x000380180222a981 */ /* 0x000ea8000c1e1500 */
[----:B------:R-:W2:Y:S04]  /*1cb0*/  @!P1 LDG.E.U16 R33, [R2.64+0x3c0] ;  /* 0x0003c01802219981 */ /* 0x000ea8000c1e1500 */
[----:B------:R-:W-:Y:S04]  /*1cc0*/  STL [R1+0x24], R74 ;  /* 0x0000244a01007387 */ /* 0x000fe80000100800 */
        /* <DEDUP_REMOVED lines=8> */
[----:B------:R-:W-:Y:S04]  /*1d50*/  STL [R1], R65 ;  /* 0x0000004101007387 */ /* 0x000fe80000100800 */
[----:B---3--:R0:W-:Y:S04]  /*1d60*/  STS.U16 [R74], R19 ;  /* 0x000000134a007388 */ /* 0x0081e80000000400 */
[----:B0-----:R-:W3:Y:S04]  /*1d70*/  LDL.LU R19, [R1+0x2c] ;  /* 0x00002c0001137983 */ /* 0x001ee80000300800 */
[----:B----4-:R0:W-:Y:S04]  /*1d80*/  STS.U16 [R73+0x40], R20 ;  /* 0x0000401449007388 */ /* 0x0101e80000000400 */
[----:B-----5:R-:W-:Y:S04]  /*1d90*/  STS.U16 [R72+0x80], R21 ;  /* 0x0000801548007388 */ /* 0x020fe80000000400 */
        /* <DEDUP_REMOVED lines=16> */
[----:B------:R-:W4:Y:S04]  /*1ea0*/  LDS.U16 R37, [R56+0x4] ;  /* 0x0000040038257984 */ /* 0x000f280000000400 */
[----:B------:R-:W5:Y:S04]  /*1eb0*/  LDS.U16 R36, [R56+0x6] ;  /* 0x0000060038247984 */ /* 0x000f680000000400 */
        /* <DEDUP_REMOVED lines=8> */
[----:B-1----:R-:W-:Y:S02]  /*1f40*/  HADD2.F32 R39, -RZ, R39.H0_H0 ;  /* 0x20000027ff277230 */ /* 0x002fe40000004100 */
[----:B------:R-:W-:Y:S01]  /*1f50*/  HADD2.F32 R21, -RZ, R138.H0_H0 ;  /* 0x2000008aff157230 */ /* 0x000fe20000004100 */
[----:B------:R-:W1:Y:S01]  /*1f60*/  LDS.U16 R28, [R56+0x16] ;  /* 0x00001600381c7984 */ /* 0x000e620000000400 */
[----:B--2---:R-:W-:Y:S02]  /*1f70*/  HADD2.F32 R38, -RZ, R38.H0_H0 ;  /* 0x20000026ff267230 */ /* 0x004fe40000004100 */
[----:B------:R-:W-:Y:S01]  /*1f80*/  HADD2.F32 R22, -RZ, R135.H0_H0 ;  /* 0x20000087ff167230 */ /* 0x000fe20000004100 */
[----:B------:R-:W2:Y:S01]  /*1f90*/  LDS.U16 R27, [R56+0x18] ;  /* 0x00001800381b7984 */ /* 0x000ea20000000400 */
[----:B----4-:R-:W-:-:S03]  /*1fa0*/  HADD2.F32 R37, -RZ, R37.H0_H0 ;  /* 0x20000025ff257230 */ /* 0x010fc60000004100 */
[----:B------:R-:W4:Y:S01]  /*1fb0*/  LDS.U16 R26, [R56+0x1a] ;  /* 0x00001a00381a7984 */ /* 0x000f220000000400 */
[----:B-----5:R-:W-:-:S03]  /*1fc0*/  HADD2.F32 R36, -RZ, R36.H0_H0 ;  /* 0x20000024ff247230 */ /* 0x020fc60000004100 */
[----:B------:R-:W5:Y:S01]  /*1fd0*/  LDS.U16 R25, [R56+0x1c] ;  /* 0x00001c0038197984 */ /* 0x000f620000000400 */
[----:B------:R-:W-:-:S03]  /*1fe0*/  HADD2.F32 R35, -RZ, R35.H0_H0 ;  /* 0x20000023ff237230 */ /* 0x000fc60000004100 */
[----:B------:R-:W5:Y:S01]  /*1ff0*/  LDS.U16 R24, [R56+0x1e] ;  /* 0x00001e0038187984 */ /* 0x000f620000000400 */
[----:B------:R-:W-:Y:S02]  /*2000*/  HADD2.F32 R34, -RZ, R2.H0_H0 ;  /* 0x20000002ff227230 */ /* 0x000fe40000004100 */
[----:B------:R-:W-:Y:S02]  /*2010*/  HADD2.F32 R33, -RZ, R3.H0_H0 ;  /* 0x20000003ff217230 */ /* 0x000fe40000004100 */
[----:B------:R-:W-:Y:S02]  /*2020*/  HADD2.F32 R32, -RZ, R32.H0_H0 ;  /* 0x20000020ff207230 */ /* 0x000fe40000004100 */
[----:B------:R-:W-:Y:S02]  /*2030*/  HADD2.F32 R31, -RZ, R31.H0_H0 ;  /* 0x2000001fff1f7230 */ /* 0x000fe40000004100 */
[----:B------:R-:W-:Y:S02]  /*2040*/  HADD2.F32 R30, -RZ, R30.H0_H0 ;  /* 0x2000001eff1e7230 */ /* 0x000fe40000004100 */
[----:B0-----:R-:W-:-:S02]  /*2050*/  HADD2.F32 R29, -RZ, R29.H0_H0 ;  /* 0x2000001dff1d7230 */ /* 0x001fc40000004100 */
[----:B-1----:R-:W-:Y:S02]  /*2060*/  HADD2.F32 R28, -RZ, R28.H0_H0 ;  /* 0x2000001cff1c7230 */ /* 0x002fe40000004100 */
[----:B--2---:R-:W-:Y:S02]  /*2070*/  HADD2.F32 R27, -RZ, R27.H0_H0 ;  /* 0x2000001bff1b7230 */ /* 0x004fe40000004100 */
[----:B----4-:R-:W-:Y:S02]  /*2080*/  HADD2.F32 R26, -RZ, R26.H0_H0 ;  /* 0x2000001aff1a7230 */ /* 0x010fe40000004100 */
[----:B-----5:R-:W-:Y:S01]  /*2090*/  HADD2.F32 R25, -RZ, R25.H0_H0 ;  /* 0x20000019ff197230 */ /* 0x020fe20000004100 */
[----:B------:R-:W-:Y:S01]  /*20a0*/  ISETP.LT.AND P0, PT, RZ, c[0x0][0x16c], PT ;  /* 0x00005b00ff007a0c */ /* 0x000fe20003f01270 */
[----:B------:R-:W-:Y:S02]  /*20b0*/  HADD2.F32 R24, -RZ, R24.H0_H0 ;  /* 0x20000018ff187230 */ /* 0x000fe40000004100 */
[----:B------:R-:W-:-:S02]  /*20c0*/  HADD2.F32 R8, -RZ, R8.H0_H0 ;  /* 0x20000008ff087230 */ /* 0x000fc40000004100 */
[----:B------:R-:W-:Y:S02]  /*20d0*/  HADD2.F32 R9, -RZ, R9.H0_H0 ;  /* 0x20000009ff097230 */ /* 0x000fe40000004100 */
[----:B------:R-:W-:Y:S02]  /*20e0*/  HADD2.F32 R10, -RZ, R10.H0_H0 ;  /* 0x2000000aff0a7230 */ /* 0x000fe40000004100 */
[----:B------:R-:W-:Y:S02]  /*20f0*/  HADD2.F32 R11, -RZ, R11.H0_H0 ;  /* 0x2000000bff0b7230 */ /* 0x000fe40000004100 */
[----:B------:R-:W-:Y:S02]  /*2100*/  HADD2.F32 R12, -RZ, R12.H0_H0 ;  /* 0x2000000cff0c7230 */ /* 0x000fe40000004100 */
        /* <DEDUP_REMOVED lines=8> */
[----:B------:R-:W-:Y:S01]  /*2190*/  HADD2.F32 R42, -RZ, R18.H0_H0 ;  /* 0x20000012ff2a7230 */ /* 0x000fe20000004100 */
        /* <DEDUP_REMOVED lines=8> */
[----:B------:R-:W-:Y:S02]  /*2220*/  FMUL.FTZ R157, R39, UR5 ;  /* 0x00000005279d7c20 */ /* 0x000fe40008410000 */
[----:B------:R-:W-:Y:S02]  /*2230*/  FMUL.FTZ R155, R38, UR5 ;  /* 0x00000005269b7c20 */ /* 0x000fe40008410000 */
[----:B------:R-:W-:Y:S02]  /*2240*/  FMUL.FTZ R154, R37, UR5 ;  /* 0x00000005259a7c20 */ /* 0x000fe40008410000 */
[----:B------:R-:W-:-:S02]  /*2250*/  FMUL.FTZ R153, R36, UR5 ;  /* 0x0000000524997c20 */ /* 0x000fc40008410000 */
[----:B---3--:R-:W-:-:S04]  /*2260*/  FFMA.FTZ R19, R39, R20, R19 ;  /* 0x0000001427137223 */ /* 0x008fc80000010013 */
[----:B------:R-:W-:Y:S01]  /*2270*/  FFMA.FTZ R20, R38, R21, R19 ;  /* 0x0000001526147223 */ /* 0x000fe20000010013 */
[----:B------:R-:W-:-:S03]  /*2280*/  HADD2.F32 R21, -RZ, R134.H0_H0 ;  /* 0x20000086ff157230 */ /* 0x000fc60000004100 */
        /* <DEDUP_REMOVED lines=24> */
[----:B------:R-:W-:-:S04]  /*2410*/  FFMA.FTZ R3, R25, R20, R2 ;  /* 0x0000001419037223 */ /* 0x000fc80000010002 */
[----:B------:R-:W-:Y:S01]  /*2420*/  FFMA.FTZ R2, R24, R19, R3 ;  /* 0x0000001318027223 */ /* 0x000fe20000010003 */
[----:B------:R-:W-:-:S04]  /*2430*/  HADD2.F32 R3, -RZ, R15.H0_H0 ;  /* 0x2000000fff037230 */ /* 0x000fc80000004100 */
[----:B------:R0:W-:Y:S01]  /*2440*/  STL [R1+0x2c], R2 ;  /* 0x00002c0201007387 */ /* 0x0001e20000100800 */
[----:B------:R-:W-:Y:S02]  /*2450*/  FADD.FTZ R15, R11, UR4 ;  /* 0x000000040b0f7e21 */ /* 0x000fe40008010000 */
[----:B------:R-:W-:Y:S02]  /*2460*/  FADD.FTZ R22, R0, UR4 ;  /* 0x0000000400167e21 */ /* 0x000fe40008010000 */
[----:B------:R-:W-:Y:S01]  /*2470*/  FADD.FTZ R21, R5, UR4 ;  /* 0x0000000405157e21 */ /* 0x000fe20008010000 */
[----:B0-----:R-:W-:Y:S01]  /*2480*/  HADD2.F32 R2, -RZ, R14.H0_H0 ;  /* 0x2000000eff027230 */ /* 0x001fe20000004100 */
        /* <DEDUP_REMOVED lines=16> */
[----:B------:R-:W-:Y:S01]  /*2590*/  FMUL.FTZ R140, R24, UR5 ;  /* 0x00000005188c7c20 */ /* 0x000fe20008410000 */
[----:B------:R-:W-:Y:S06]  /*25a0*/  BAR.SYNC.DEFER_BLOCKING 0x0 ;  /* 0x0000000000007b1d */ /* 0x000fec0000010000 */
[----:B------:R-:W-:Y:S05]  /*25b0*/  @P0 BRA `(.L_x_219) ;  /* 0x000000a000000947 */ /* 0x000fea0003800000 */
[----:B------:R-:W-:Y:S01]  /*25c0*/  HFMA2.MMA R0, -RZ, RZ, 0, 0 ;  /* 0x00000000ff007435 */ /* 0x000fe200000001ff */
[----:B------:R-:W-:Y:S01]  /*25d0*/  IMAD.MOV.U32 R120, RZ, RZ, RZ ;  /* 0x000000ffff787224 */ /* 0x000fe200078e00ff */
[----:B------:R-:W-:Y:S01]  /*25e0*/  CS2R R118, SRZ ;  /* 0x0000000000767805 */ /* 0x000fe2000001ff00 */
[----:B------:R-:W-:Y:S01]  /*25f0*/  CS2R R116, SRZ ;  /* 0x0000000000747805 */ /* 0x000fe2000001ff00 */
[----:B------:R-:W-:Y:S01]  /*2600*/  CS2R R114, SRZ ;  /* 0x0000000000727805 */ /* 0x000fe2000001ff00 */
[----:B------:R-:W-:Y:S01]  /*2610*/  CS2R R112, SRZ ;  /* 0x0000000000707805 */ /* 0x000fe2000001ff00 */
[----:B------:R-:W-:Y:S01]  /*2620*/  CS2R R6, SRZ ;  /* 0x0000000000067805 */ /* 0x000fe2000001ff00 */
[----:B------:R-:W-:Y:S01]  /*2630*/  CS2R R4, SRZ ;  /* 0x0000000000047805 */ /* 0x000fe2000001ff00 */
[----:B------:R-:W-:Y:S01]  /*2640*/  CS2R R2, SRZ ;  /* 0x0000000000027805 */ /* 0x000fe2000001ff00 */
[----:B------:R-:W-:Y:S05]  /*2650*/  BRA `(.L_x_220) ;  /* 0x0000416000007947 */ /* 0x000fea0003800000 */
.L_x_219:
[----:B------:R-:W-:Y:S01]  /*2660*/  UIADD3 UR38, UR19, -0x1, URZ ;  /* 0xffffffff13267890 */ /* 0x000fe2000fffe03f */
[----:B------:R-:W-:Y:S01]  /*2670*/  HFMA2.MMA R0, -RZ, RZ, 0, 0 ;  /* 0x00000000ff007435 */ /* 0x000fe200000001ff */
[----:B------:R-:W-:Y:S01]  /*2680*/  IMAD.MOV.U32 R120, RZ, RZ, RZ ;  /* 0x000000ffff787224 */ /* 0x000fe200078e00ff */
        /* <DEDUP_REMOVED lines=8> */
[----:B------:R-:W-:Y:S01]  /*2710*/  CS2R R2, SRZ ;  /* 0x0000000000027805 */ /* 0x000fe2000001ff00 */
[----:B------:R-:W-:-:S02]  /*2720*/  UIADD3 UR38, UR38, -UR9, URZ ;  /* 0x8000000926267290 */ /* 0x000fc4000fffe03f */
[----:B------:R-:W-:Y:S02]  /*2730*/  UMOV UR7, URZ ;  /* 0x0000003f00077c82 */ /* 0x000fe40008000000 */
[----:B------:R-:W-:Y:S02]  /*2740*/  UMOV UR8, URZ ;  /* 0x0000003f00087c82 */ /* 0x000fe40008000000 */
[----:B------:R-:W-:Y:S02]  /*2750*/  UMOV UR9, URZ ;  /* 0x0000003f00097c82 */ /* 0x000fe40008000000 */
.L_x_268:
[----:B------:R-:W-:Y:S01]  /*2760*/  USHF.R.S32.HI UR40, URZ, 0x1f, UR7 ;  /* 0x0000001f3f287899 */ /* 0x000fe20008011407 */
[----:B------:R-:W2:Y:S01]  /*2770*/  LDL R87, [R1+0x24] ;  /* 0x0000240001577983 */ /* 0x000ea20000100800 */
[----:B------:R-:W-:Y:S01]  /*2780*/  ULDC.64 UR20, c[0x0][0x1c0] ;  /* 0x0000700000147ab9 */ /* 0x000fe20000000a00 */
[--C-:B------:R-:W-:Y:S01]  /*2790*/  SHF.R.S32.HI R59, RZ, 0x1f, R58.reuse ;  /* 0x0000001fff3b7819 */ /* 0x100fe2000001143a */
[----:B------:R-:W-:Y:S01]  /*27a0*/  UIMAD UR20, UR40, UR20, URZ ;  /* 0x00000014281472a4 */ /* 0x000fe2000f8e023f */
[----:B------:R-:W-:Y:S01]  /*27b0*/  IMAD.U32 R43, RZ, RZ, UR7 ;  /* 0x00000007ff2b7e24 */ /* 0x000fe2000f8e00ff */
[----:B------:R-:W-:Y:S01]  /*27c0*/  ULDC UR43, c[0x0][0x168] ;  /* 0x00005a00002b7ab9 */ /* 0x000fe20000000800 */
[----:B------:R-:W3:Y:S01]  /*27d0*/  LDL R86, [R1+0x20] ;  /* 0x0000200001567983 */ /* 0x000ee20000100800 */
[----:B------:R-:W-:Y:S01]  /*27e0*/  UIADD3 UR43, -UR39, UR43, URZ ;  /* 0x0000002b272b7290 */ /* 0x000fe2000fffe13f */
[----:B------:R-:W-:Y:S01]  /*27f0*/  IMAD.WIDE.U32 R42, R43, c[0x0][0x1c0], R58 ;  /* 0x000070002b2a7a25 */ /* 0x000fe200078e003a */
[----:B------:R-:W-:Y:S01]  /*2800*/  UIMAD UR20, UR7, UR21, UR20 ;  /* 0x00000015071472a4 */ /* 0x000fe2000f8e0214 */
[C---:B------:R-:W-:Y:S01]  /*2810*/  LOP3.LUT R41, R58.reuse, 0x60, RZ, 0xfc, !PT ;  /* 0x000000603a297812 */ /* 0x040fe200078efcff */
[----:B------:R-:W-:Y:S01]  /*2820*/  ULDC.64 UR22, c[0x0][0x180] ;  /* 0x0000600000167ab9 */ /* 0x000fe20000000a00 */
[----:B------:R-:W-:Y:S01]  /*2830*/  LOP3.LUT R40, R58, 0x20, RZ, 0xfc, !PT ;  /* 0x000000203a287812 */ /* 0x000fe200078efcff */
[----:B------:R-:W-:Y:S01]  /*2840*/  UIMAD UR41, UR16, UR22, URZ ;  /* 0x00000016102972a4 */ /* 0x000fe2000f8e023f */
[----:B------:R-:W-:Y:S01]  /*2850*/  ISETP.GE.AND P4, PT, R41, UR43, PT ;  /* 0x0000002b29007c0c */ /* 0x000fe2000bf86270 */
[----:B------:R-:W4:Y:S01]  /*2860*/  LDL R85, [R1+0x1c] ;  /* 0x00001c0001557983 */ /* 0x000f220000100800 */
[----:B------:R-:W-:Y:S01]  /*2870*/  IADD3 R41, R43, UR20, RZ ;  /* 0x000000142b297c10 */ /* 0x000fe2000fffe0ff */
[----:B------:R-:W-:Y:S01]  /*2880*/  UIMAD.WIDE.U32 UR20, UR17, UR22, URZ ;  /* 0x00000016111472a5 */ /* 0x000fe2000f8e003f */
[----:B------:R-:W-:Y:S01]  /*2890*/  ISETP.GE.AND P1, PT, R40, UR43, PT ;  /* 0x0000002b28007c0c */ /* 0x000fe2000bf26270 */
[----:B------:R-:W-:Y:S01]  /*28a0*/  UIMAD UR41, UR17, UR23, UR41 ;  /* 0x00000017112972a4 */ /* 0x000fe2000f8e0229 */
[C---:B------:R-:W-:Y:S01]  /*28b0*/  LOP3.LUT R40, R58.reuse, 0x40, RZ, 0xfc, !PT ;  /* 0x000000403a287812 */ /* 0x040fe200078efcff */
[----:B------:R-:W2:Y:S01]  /*28c0*/  LDL R84, [R1+0x18] ;  /* 0x0000180001547983 */ /* 0x000ea20000100800 */
[C---:B------:R-:W-:Y:S01]  /*28d0*/  ISETP.GE.AND P2, PT, R58.reuse, UR43, PT ;  /* 0x0000002b3a007c0c */ /* 0x040fe2000bf46270 */
[----:B------:R-:W-:Y:S01]  /*28e0*/  ULDC.64 UR22, c[0x0][0x188] ;  /* 0x0000620000167ab9 */ /* 0x000fe20000000a00 */
[C---:B------:R-:W-:Y:S01]  /*28f0*/  LOP3.LUT R60, R58.reuse, 0x80, RZ, 0xfc, !PT ;  /* 0x000000803a3c7812 */ /* 0x040fe200078efcff */
[----:B------:R-:W-:Y:S01]  /*2900*/  UIMAD UR42, UR40, UR22, URZ ;  /* 0x00000016282a72a4 */ /* 0x000fe2000f8e023f */
[----:B------:R-:W-:Y:S01]  /*2910*/  LOP3.LUT R61, R58, 0xa0, RZ, 0xfc, !PT ;  /* 0x000000a03a3d7812 */ /* 0x000fe200078efcff */
[----:B------:R-:W-:Y:S01]  /*2920*/  UIADD3 UR21, UR21, UR41, URZ ;  /* 0x0000002915157290 */ /* 0x000fe2000fffe03f */
[----:B------:R-:W-:Y:S01]  /*2930*/  ISETP.GE.AND P0, PT, R40, UR43, PT ;  /* 0x0000002b28007c0c */ /* 0x000fe2000bf06270 */
[----:B------:R-:W2:Y:S01]  /*2940*/  LDL R83, [R1+0x14] ;  /* 0x0000140001537983 */ /* 0x000ea20000100800 */
[----:B------:R-:W-:Y:S01]  /*2950*/  LEA R40, P3, R42, UR27, 0x1 ;  /* 0x0000001b2a287c11 */ /* 0x000fe2000f8608ff */
[----:B------:R-:W-:Y:S01]  /*2960*/  UIMAD UR42, UR7, UR23, UR42 ;  /* 0x00000017072a72a4 */ /* 0x000fe2000f8e022a */
[----:B------:R-:W-:Y:S01]  /*2970*/  LOP3.LUT R43, R58, 0xc0, RZ, 0xfc, !PT ;  /* 0x000000c03a2b7812 */ /* 0x000fe200078efcff */
[----:B------:R-:W-:Y:S01]  /*2980*/  UIMAD.WIDE.U32 UR20, UR7, UR22, UR20 ;  /* 0x00000016071472a5 */ /* 0x000fe2000f8e0014 */
[----:B------:R-:W-:Y:S01]  /*2990*/  ISETP.GE.AND P6, PT, R60, UR43, PT ;  /* 0x0000002b3c007c0c */ /* 0x000fe2000bfc6270 */
[----:B------:R-:W2:Y:S01]  /*29a0*/  LDL R82, [R1+0x10] ;  /* 0x0000100001527983 */ /* 0x000ea20000100800 */
[----:B------:R-:W-:Y:S01]  /*29b0*/  ISETP.GE.AND P5, PT, R61, UR43, PT ;  /* 0x0000002b3d007c0c */ /* 0x000fe2000bfa6270 */
[----:B------:R-:W-:Y:S01]  /*29c0*/  ULDC.64 UR22, c[0x0][0x220] ;  /* 0x0000880000167ab9 */ /* 0x000fe20000000a00 */
[----:B------:R-:W-:Y:S01]  /*29d0*/  PRMT R60, RZ, 0x7610, R60 ;  /* 0x00007610ff3c7816 */ /* 0x000fe2000000003c */
[----:B------:R-:W2:Y:S01]  /*29e0*/  LDL R81, [R1+0xc] ;  /* 0x00000c0001517983 */ /* 0x000ea20000100800 */
[----:B------:R-:W-:-:S02]  /*29f0*/  PRMT R61, RZ, 0x7610, R61 ;  /* 0x00007610ff3d7816 */ /* 0x000fc4000000003d */
[----:B------:R-:W-:Y:S01]  /*2a00*/  LEA.HI.X R41, R42, UR26, R41, 0x1, P3 ;  /* 0x0000001a2a297c11 */ /* 0x000fe200098f0c29 */
[----:B------:R-:W-:Y:S01]  /*2a10*/  UIADD3 UR21, UR21, UR42, URZ ;  /* 0x0000002a15157290 */ /* 0x000fe2000fffe03f */
[----:B------:R-:W-:Y:S01]  /*2a20*/  ISETP.GE.AND P3, PT, R43, UR43, PT ;  /* 0x0000002b2b007c0c */ /* 0x000fe2000bf66270 */
[----:B------:R-:W-:Y:S01]  /*2a30*/  ULEA UR22, UP0, UR20, UR22, 0x2 ;  /* 0x0000001614167291 */ /* 0x000fe2000f80103f */
[C---:B------:R-:W-:Y:S01]  /*2a40*/  LOP3.LUT R42, R58.reuse, 0xe0, RZ, 0xfc, !PT ;  /* 0x000000e03a2a7812 */ /* 0x040fe200078efcff */
[----:B------:R0:W2:Y:S01]  /*2a50*/  @!P2 LDG.E.U16 R60, [R40.64] ;  /* 0x00000018283ca981 */ /* 0x0000a2000c1e1500 */
[----:B------:R-:W-:Y:S02]  /*2a60*/  LOP3.LUT R43, R58, 0x100, RZ, 0xfc, !PT ;  /* 0x000001003a2b7812 */ /* 0x000fe400078efcff */
[----:B------:R-:W-:Y:S01]  /*2a70*/  PRMT R62, RZ, 0x7610, R62 ;  /* 0x00007610ff3e7816 */ /* 0x000fe2000000003e */
[----:B------:R0:W3:Y:S01]  /*2a80*/  @!P1 LDG.E.U16 R61, [R40.64+0x40] ;  /* 0x00004018283d9981 */ /* 0x0000e2000c1e1500 */
[----:B------:R-:W-:Y:S01]  /*2a90*/  PRMT R63, RZ, 0x7610, R63 ;  /* 0x00007610ff3f7816 */ /* 0x000fe2000000003f */
[----:B------:R-:W-:Y:S01]  /*2aa0*/  ULEA.HI.X UR23, UR20, UR23, UR21, 0x2, UP0 ;  /* 0x0000001714177291 */ /* 0x000fe200080f1415 */
[----:B------:R-:W-:Y:S01]  /*2ab0*/  ISETP.GE.AND P2, PT, R42, UR43, PT ;  /* 0x0000002b2a007c0c */ /* 0x000fe2000bf46270 */
[----:B------:R-:W2:Y:S01]  /*2ac0*/  LDL R80, [R1+0x8] ;  /* 0x0000080001507983 */ /* 0x000ea20000100800 */
[----:B------:R-:W-:-:S02]  /*2ad0*/  ISETP.GE.AND P1, PT, R43, UR43, PT ;  /* 0x0000002b2b007c0c */ /* 0x000fc4000bf26270 */
[C---:B------:R-:W-:Y:S01]  /*2ae0*/  LOP3.LUT R42, R58.reuse, 0x120, RZ, 0xfc, !PT ;  /* 0x000001203a2a7812 */ /* 0x040fe200078efcff */
[----:B------:R0:W4:Y:S01]  /*2af0*/  @!P0 LDG.E.U16 R62, [R40.64+0x80] ;  /* 0x00008018283e8981 */ /* 0x000122000c1e1500 */
[----:B------:R-:W-:Y:S02]  /*2b00*/  LOP3.LUT R43, R58, 0x140, RZ, 0xfc, !PT ;  /* 0x000001403a2b7812 */ /* 0x000fe400078efcff */
[----:B------:R-:W-:Y:S01]  /*2b10*/  ISETP.GE.AND P0, PT, R42, UR43, PT ;  /* 0x0000002b2a007c0c */ /* 0x000fe2000bf06270 */
[----:B------:R0:W2:Y:S01]  /*2b20*/  @!P4 LDG.E.U16 R63, [R40.64+0xc0] ;  /* 0x0000c018283fc981 */ /* 0x0000a2000c1e1500 */
[----:B------:R-:W-:Y:S01]  /*2b30*/  ISETP.GE.AND P4, PT, R43, UR43, PT ;  /* 0x0000002b2b007c0c */ /* 0x000fe2000bf86270 */
[----:B------:R-:W-:Y:S01]  /*2b40*/  IMAD.U32 R43, RZ, RZ, UR23 ;  /* 0x00000017ff2b7e24 */ /* 0x000fe2000f8e00ff */
[----:B------:R-:W-:Y:S01]  /*2b50*/  MOV R42, UR22 ;  /* 0x00000016002a7c02 */ /* 0x000fe20008000f00 */
[----:B------:R-:W2:Y:S01]  /*2b60*/  LDL R79, [R1+0x4] ;  /* 0x00000400014f7983 */ /* 0x000ea20000100800 */
[----:B------:R-:W-:Y:S01]  /*2b70*/  PRMT R66, RZ, 0x7610, R66 ;  /* 0x00007610ff427816 */ /* 0x000fe20000000042 */
[----:B------:R-:W-:-:S02]  /*2b80*/  ULDC.64 UR22, c[0x0][0x198] ;  /* 0x0000660000167ab9 */ /* 0x000fc40000000a00 */
[----:B------:R1:W2:Y:S01]  /*2b90*/  LDG.E R77, [R42.64] ;  /* 0x000000182a4d7981 */ /* 0x0002a2000c1e1900 */
[----:B------:R-:W-:Y:S02]  /*2ba0*/  PRMT R65, RZ, 0x7610, R65 ;  /* 0x00007610ff417816 */ /* 0x000fe40000000041 */
[C---:B------:R-:W-:Y:S01]  /*2bb0*/  LOP3.LUT R67, R58.reuse, 0x180, RZ, 0xfc, !PT ;  /* 0x000001803a437812 */ /* 0x040fe200078efcff */
[----:B------:R0:W3:Y:S01]  /*2bc0*/  @!P5 LDG.E.U16 R66, [R40.64+0x140] ;  /* 0x000140182842d981 */ /* 0x0000e2000c1e1500 */
[----:B------:R-:W-:Y:S02]  /*2bd0*/  LOP3.LUT R64, R58, 0x160, RZ, 0xfc, !PT ;  /* 0x000001603a407812 */ /* 0x000fe400078efcff */
[----:B------:R-:W-:Y:S01]  /*2be0*/  ISETP.GE.AND P5, PT, R67, UR43, PT ;  /* 0x0000002b43007c0c */ /* 0x000fe2000bfa6270 */
[----:B------:R0:W4:Y:S01]  /*2bf0*/  @!P6 LDG.E.U16 R65, [R40.64+0x100] ;  /* 0x000100182841e981 */ /* 0x000122000c1e1500 */
[----:B------:R-:W-:Y:S02]  /*2c00*/  PRMT R67, RZ, 0x7610, R67 ;  /* 0x00007610ff437816 */ /* 0x000fe40000000043 */
[----:B------:R-:W-:Y:S01]  /*2c10*/  ISETP.GE.AND P6, PT, R64, UR43, PT ;  /* 0x0000002b40007c0c */ /* 0x000fe2000bfc6270 */
[----:B------:R-:W4:Y:S01]  /*2c20*/  LDL R78, [R1] ;  /* 0x00000000014e7983 */ /* 0x000f220000100800 */
[----:B------:R-:W-:-:S02]  /*2c30*/  LOP3.LUT R64, R58, 0x1a0, RZ, 0xfc, !PT ;  /* 0x000001a03a407812 */ /* 0x000fc400078efcff */
[----:B------:R-:W-:Y:S01]  /*2c40*/  PRMT R68, RZ, 0x7610, R68 ;  /* 0x00007610ff447816 */ /* 0x000fe20000000044 */
[----:B------:R0:W4:Y:S01]  /*2c50*/  @!P3 LDG.E.U16 R67, [R40.64+0x180] ;  /* 0x000180182843b981 */ /* 0x000122000c1e1500 */
[----:B------:R-:W-:Y:S02]  /*2c60*/  PRMT R69, RZ, 0x7610, R69 ;  /* 0x00007610ff457816 */ /* 0x000fe40000000045 */
[----:B------:R-:W-:Y:S02]  /*2c70*/  LOP3.LUT R70, R58, 0x1c0, RZ, 0xfc, !PT ;  /* 0x000001c03a467812 */ /* 0x000fe400078efcff */
[----:B------:R-:W-:Y:S01]  /*2c80*/  ISETP.GE.AND P3, PT, R64, UR43, PT ;  /* 0x0000002b40007c0c */ /* 0x000fe2000bf66270 */
[----:B------:R0:W4:Y:S01]  /*2c90*/  @!P2 LDG.E.U16 R68, [R40.64+0x1c0] ;  /* 0x0001c0182844a981 */ /* 0x000122000c1e1500 */
[----:B------:R-:W-:Y:S02]  /*2ca0*/  LOP3.LUT R64, R58, 0x1e0, RZ, 0xfc, !PT ;  /* 0x000001e03a407812 */ /* 0x000fe400078efcff */
[----:B------:R-:W-:Y:S01]  /*2cb0*/  ISETP.GE.AND P2, PT, R70, UR43, PT ;  /* 0x0000002b46007c0c */ /* 0x000fe2000bf46270 */
[----:B------:R0:W4:Y:S01]  /*2cc0*/  @!P1 LDG.E.U16 R69, [R40.64+0x200] ;  /* 0x0002001828459981 */ /* 0x000122000c1e1500 */
[----:B------:R-:W-:-:S02]  /*2cd0*/  ISETP.GE.AND P1, PT, R64, UR43, PT ;  /* 0x0000002b40007c0c */ /* 0x000fc4000bf26270 */
[----:B-1----:R-:W-:Y:S02]  /*2ce0*/  PRMT R42, RZ, 0x7610, R42 ;  /* 0x00007610ff2a7816 */ /* 0x002fe4000000002a */
[----:B------:R-:W-:Y:S02]  /*2cf0*/  PRMT R72, RZ, 0x7610, R72 ;  /* 0x00007610ff487816 */ /* 0x000fe40000000048 */
[----:B------:R-:W-:Y:S02]  /*2d00*/  PRMT R43, RZ, 0x7610, R43 ;  /* 0x00007610ff2b7816 */ /* 0x000fe4000000002b */
[----:B------:R-:W-:Y:S01]  /*2d10*/  PRMT R74, RZ, 0x7610, R74 ;  /* 0x00007610ff4a7816 */ /* 0x000fe2000000004a */
[----:B------:R0:W4:Y:S01]  /*2d20*/  @!P0 LDG.E.U16 R42, [R40.64+0x240] ;  /* 0x00024018282a8981 */ /* 0x000122000c1e1500 */
[----:B------:R-:W-:Y:S02]  /*2d30*/  PRMT R71, RZ, 0x7610, R71 ;  /* 0x00007610ff477816 */ /* 0x000fe40000000047 */
[----:B------:R-:W-:Y:S01]  /*2d40*/  PRMT R76, RZ, 0x7610, R76 ;  /* 0x00007610ff4c7816 */ /* 0x000fe2000000004c */
[----:B------:R0:W4:Y:S01]  /*2d50*/  @!P4 LDG.E.U16 R72, [R40.64+0x280] ;  /* 0x000280182848c981 */ /* 0x000122000c1e1500 */
[----:B------:R-:W-:-:S03]  /*2d60*/  PRMT R73, RZ, 0x7610, R73 ;  /* 0x00007610ff497816 */ /* 0x000fc60000000049 */
[----:B------:R0:W4:Y:S04]  /*2d70*/  @!P6 LDG.E.U16 R43, [R40.64+0x2c0] ;  /* 0x0002c018282be981 */ /* 0x000128000c1e1500 */
[----:B------:R0:W4:Y:S04]  /*2d80*/  @!P5 LDG.E.U16 R74, [R40.64+0x300] ;  /* 0x00030018284ad981 */ /* 0x000128000c1e1500 */
[----:B------:R0:W4:Y:S04]  /*2d90*/  @!P3 LDG.E.U16 R71, [R40.64+0x340] ;  /* 0x000340182847b981 */ /* 0x000128000c1e1500 */
[----:B------:R0:W4:Y:S04]  /*2da0*/  @!P2 LDG.E.U16 R76, [R40.64+0x380] ;  /* 0x00038018284ca981 */ /* 0x000128000c1e1500 */
[----:B------:R0:W4:Y:S01]  /*2db0*/  @!P1 LDG.E.U16 R73, [R40.64+0x3c0] ;  /* 0x0003c01828499981 */ /* 0x000122000c1e1500 */
[----:B------:R-:W-:-:S02]  /*2dc0*/  UIMAD UR41, UR16, UR22, URZ ;  /* 0x00000016102972a4 */ /* 0x000fc4000f8e023f */
[----:B------:R-:W-:Y:S02]  /*2dd0*/  UIMAD.WIDE.U32 UR20, UR17, UR22, URZ ;  /* 0x00000016111472a5 */ /* 0x000fe4000f8e003f */
[----:B------:R-:W-:-:S03]  /*2de0*/  UIMAD UR41, UR17, UR23, UR41 ;  /* 0x00000017112972a4 */ /* 0x000fc6000f8e0229 */
[----:B------:R-:W-:Y:S02]  /*2df0*/  ULDC.64 UR22, c[0x0][0x1a0] ;  /* 0x0000680000167ab9 */ /* 0x000fe40000000a00 */
[----:B------:R-:W-:Y:S02]  /*2e00*/  UIADD3 UR21, UR21, UR41, URZ ;  /* 0x0000002915157290 */ /* 0x000fe4000fffe03f */
[----:B------:R-:W-:Y:S02]  /*2e10*/  UIMAD UR40, UR40, UR22, URZ ;  /* 0x00000016282872a4 */ /* 0x000fe4000f8e023f */
[----:B------:R-:W-:Y:S02]  /*2e20*/  UIMAD.WIDE.U32 UR20, UR7, UR22, UR20 ;  /* 0x00000016071472a5 */ /* 0x000fe4000f8e0014 */
[----:B------:R-:W-:-:S03]  /*2e30*/  UIMAD UR40, UR7, UR23, UR40 ;  /* 0x00000017072872a4 */ /* 0x000fc6000f8e0228 */
[----:B------:R-:W-:Y:S02]  /*2e40*/  ULDC.64 UR22, c[0x0][0x228] ;  /* 0x00008a0000167ab9 */ /* 0x000fe40000000a00 */
[----:B------:R-:W-:Y:S02]  /*2e50*/  UIADD3 UR21, UR21, UR40, URZ ;  /* 0x0000002815157290 */ /* 0x000fe4000fffe03f */
[----:B------:R-:W-:-:S04]  /*2e60*/  ULEA UR22, UP0, UR20, UR22, 0x2 ;  /* 0x0000001614167291 */ /* 0x000fc8000f80103f */
[----:B------:R-:W-:Y:S02]  /*2e70*/  ULEA.HI.X UR23, UR20, UR23, UR21, 0x2, UP0 ;  /* 0x0000001714177291 */ /* 0x000fe400080f1415 */
[----:B0-----:R-:W-:-:S04]  /*2e80*/  MOV R40, UR22 ;  /* 0x0000001600287c02 */ /* 0x001fc80008000f00 */
[----:B------:R-:W-:-:S05]  /*2e90*/  IMAD.U32 R41, RZ, RZ, UR23 ;  /* 0x00000017ff297e24 */ /* 0x000fca000f8e00ff */
[----:B------:R0:W4:Y:S01]  /*2ea0*/  LDG.E R64, [R40.64] ;  /* 0x0000001828407981 */ /* 0x000122000c1e1900 */
[----:B------:R-:W-:Y:S02]  /*2eb0*/  LOP3.LUT P0, RZ, R57, 0x1f, RZ, 0xc0, !PT ;  /* 0x0000001f39ff7812 */ /* 0x000fe4000780c0ff */
[----:B------:R-:W-:-:S04]  /*2ec0*/  MOV R70, UR19 ;  /* 0x0000001300467c02 */ /* 0x000fc80008000f00 */
[----:B------:R-:W-:Y:S01]  /*2ed0*/  ISETP.LT.OR P0, PT, R70, 0x2, P0 ;  /* 0x000000024600780c */ /* 0x000fe20000701670 */
[----:B------:R-:W-:-:S12]  /*2ee0*/  IMAD.MOV.U32 R75, RZ, RZ, c[0x0][0x16c] ;  /* 0x00005b00ff4b7624 */ /* 0x000fd800078e00ff */
[----:B------:R-:W-:-:S05]  /*2ef0*/  @!P0 IADD3 R70, R70, -0x2, RZ ;  /* 0xfffffffe46468810 */ /* 0x000fca0007ffe0ff */
[----:B------:R-:W-:Y:S01]  /*2f00*/  @!P0 IMAD R75, R70, R75, UR7 ;  /* 0x00000007464b8e24 */ /* 0x000fe2000f8e024b */
[----:B------:R-:W-:Y:S02]  /*2f10*/  ISETP.NE.AND P1, PT, R57, RZ, PT ;  /* 0x000000ff3900720c */ /* 0x000fe40003f25270 */
[----:B0-----:R-:W-:-:S04]  /*2f20*/  MOV R40, UR38 ;  /* 0x0000002600287c02 */ /* 0x001fc80008000f00 */
[----:B------:R-:W-:-:S07]  /*2f30*/  LEA R40, R40, UR7, 0x8 ;  /* 0x0000000728287c11 */ /* 0x000fce000f8e40ff */
[----:B------:R-:W-:Y:S01]  /*2f40*/  @P1 IADD3 R40, R57, 0x200, RZ ;  /* 0x0000020039281810 */ /* 0x000fe20007ffe0ff */
        /* <DEDUP_REMOVED lines=19> */
[----:B--2---:R-:W0:Y:S01]  /*3080*/  R2UR UR23, R77 ;  /* 0x000000004d1773c2 */ /* 0x004e2200000e0000 */
[----:B------:R-:W-:Y:S04]  /*3090*/  STS.U16 [R87], R60 ;  /* 0x0000003c57007388 */ /* 0x000fe80000000400 */
[----:B---3--:R1:W-:Y:S04]  /*30a0*/  STS.U16 [R86+0x40], R61 ;  /* 0x0000403d56007388 */ /* 0x0083e80000000400 */
[----:B----4-:R-:W-:Y:S01]  /*30b0*/  STS.U16 [R85+0x80], R62 ;  /* 0x0000803e55007388 */ /* 0x010fe20000000400 */
[----:B0-----:R-:W-:-:S04]  /*30c0*/  IMAD.U32 R70, RZ, RZ, UR23 ;  /* 0x00000017ff467e24 */ /* 0x001fc8000f8e00ff */
[----:B------:R-:W-:-:S04]  /*30d0*/  FMUL.FTZ R70, R70, 1.4426950216293334961 ;  /* 0x3fb8aa3b46467820 */ /* 0x000fc80000410000 */
[----:B------:R-:W-:Y:S01]  /*30e0*/  FMUL.FTZ R136, R23, R70 ;  /* 0x0000004617887220 */ /* 0x000fe20000410000 */
[----:B------:R-:W-:Y:S05]  /*30f0*/  STS.U16 [R84+0xc0], R63 ;  /* 0x0000c03f54007388 */ /* 0x000fea0000000400 */
[----:B------:R-:W0:Y:S01]  /*3100*/  MUFU.EX2 R136, R136 ;  /* 0x0000008800887308 */ /* 0x000e220000000800 */
[----:B------:R-:W-:Y:S04]  /*3110*/  STS.U16 [R83+0x100], R65 ;  /* 0x0001004153007388 */ /* 0x000fe80000000400 */
[----:B------:R-:W-:Y:S04]  /*3120*/  STS.U16 [R82+0x140], R66 ;  /* 0x0001404252007388 */ /* 0x000fe80000000400 */
[----:B------:R-:W-:Y:S04]  /*3130*/  STS.U16 [R81+0x180], R67 ;  /* 0x0001804351007388 */ /* 0x000fe80000000400 */
[----:B------:R-:W-:Y:S04]  /*3140*/  STS.U16 [R80+0x1c0], R68 ;  /* 0x0001c04450007388 */ /* 0x000fe80000000400 */
[----:B------:R-:W-:Y:S04]  /*3150*/  STS.U16 [R79+0x200], R69 ;  /* 0x000200454f007388 */ /* 0x000fe80000000400 */
[----:B------:R2:W-:Y:S01]  /*3160*/  STS.U16 [R78+0x240], R42 ;  /* 0x0002402a4e007388 */ /* 0x0005e20000000400 */
[----:B-1----:R-:W-:-:S03]  /*3170*/  IMAD.SHL.U32 R61, R40, 0x4, RZ ;  /* 0x00000004283d7824 */ /* 0x002fc600078e00ff */
[----:B------:R-:W-:Y:S04]  /*3180*/  STS.U16 [R165+0x280], R72 ;  /* 0x00028048a5007388 */ /* 0x000fe80000000400 */
[----:B------:R1:W-:Y:S01]  /*3190*/  STS.U16 [R164+0x2c0], R43 ;  /* 0x0002c02ba4007388 */ /* 0x0003e20000000400 */
[----:B--2---:R-:W-:-:S03]  /*31a0*/  MOV R42, 0x8 ;  /* 0x00000008002a7802 */ /* 0x004fc60000000f00 */
[----:B------:R-:W-:Y:S04]  /*31b0*/  STS.U16 [R163+0x300], R74 ;  /* 0x0003004aa3007388 */ /* 0x000fe80000000400 */
[----:B------:R-:W-:Y:S01]  /*31c0*/  STS.U16 [R162+0x340], R71 ;  /* 0x00034047a2007388 */ /* 0x000fe20000000400 */
[----:B------:R-:W-:-:S03]  /*31d0*/  @!P0 IMAD.WIDE R40, R75, R42, UR10 ;  /* 0x0000000a4b288e25 */ /* 0x000fc6000f8e022a */
[----:B------:R-:W-:Y:S04]  /*31e0*/  STS.U16 [R161+0x380], R76 ;  /* 0x0003804ca1007388 */ /* 0x000fe80000000400 */
[----:B------:R-:W-:Y:S01]  /*31f0*/  STS.U16 [R160+0x3c0], R73 ;  /* 0x0003c049a0007388 */ /* 0x000fe20000000400 */
[----:B------:R-:W-:-:S06]  /*3200*/  NOP ;  /* 0x0000000000007918 */ /* 0x000fcc0000000000 */
[----:B------:R-:W2:Y:S04]  /*3210*/  LDS.U16 R83, [R56] ;  /* 0x0000000038537984 */ /* 0x000ea80000000400 */
[----:B------:R-:W3:Y:S04]  /*3220*/  LDS.U16 R82, [R56+0x2] ;  /* 0x0000020038527984 */ /* 0x000ee80000000400 */
[----:B------:R-:W4:Y:S04]  /*3230*/  LDS.U16 R74, [R56+0x4] ;  /* 0x00000400384a7984 */ /* 0x000f280000000400 */
[----:B------:R-:W0:Y:S04]  /*3240*/  LDS.U16 R75, [R56+0x6] ;  /* 0x00000600384b7984 */ /* 0x000e280000000400 */
[----:B------:R-:W0:Y:S04]  /*3250*/  LDS.U16 R76, [R56+0x8] ;  /* 0x00000800384c7984 */ /* 0x000e280000000400 */
[----:B------:R-:W0:Y:S04]  /*3260*/  LDS.U16 R77, [R56+0xa] ;  /* 0x00000a00384d7984 */ /* 0x000e280000000400 */
[----:B------:R-:W0:Y:S04]  /*3270*/  LDS.U16 R78, [R56+0xc] ;  /* 0x00000c00384e7984 */ /* 0x000e280000000400 */
[----:B------:R-:W1:Y:S04]  /*3280*/  LDS.U16 R79, [R56+0xe] ;  /* 0x00000e00384f7984 */ /* 0x000e680000000400 */
[----:B------:R-:W1:Y:S04]  /*3290*/  LDS.U16 R88, [R56+0x10] ;  /* 0x0000100038587984 */ /* 0x000e680000000400 */
[----:B------:R-:W2:Y:S04]  /*32a0*/  LDS.U16 R89, [R56+0x12] ;  /* 0x0000120038597984 */ /* 0x000ea80000000400 */
[----:B------:R-:W2:Y:S04]  /*32b0*/  LDS.U16 R90, [R56+0x14] ;  /* 0x00001400385a7984 */ /* 0x000ea80000000400 */
[----:B------:R-:W2:Y:S04]  /*32c0*/  LDS.U16 R91, [R56+0x16] ;  /* 0x00001600385b7984 */ /* 0x000ea80000000400 */
[----:B------:R-:W2:Y:S04]  /*32d0*/  LDS.U16 R92, [R56+0x18] ;  /* 0x00001800385c7984 */ /* 0x000ea80000000400 */
[----:B------:R-:W2:Y:S04]  /*32e0*/  LDS.U16 R93, [R56+0x1a] ;  /* 0x00001a00385d7984 */ /* 0x000ea80000000400 */
[----:B------:R-:W2:Y:S04]  /*32f0*/  LDS.U16 R94, [R56+0x1c] ;  /* 0x00001c00385e7984 */ /* 0x000ea80000000400 */
[----:B------:R-:W2:Y:S04]  /*3300*/  LDS.U16 R95, [R56+0x1e] ;  /* 0x00001e00385f7984 */ /* 0x000ea80000000400 */
[----:B0-----:R0:W-:Y:S01]  /*3310*/  STS [R61+0x3be0], R136 ;  /* 0x003be0883d007388 */ /* 0x0011e20000000800 */
[----:B------:R-:W-:Y:S01]  /*3320*/  IMAD.MOV.U32 R81, RZ, RZ, RZ ;  /* 0x000000ffff517224 */ /* 0x000fe200078e00ff */
[----:B------:R-:W-:-:S02]  /*3330*/  MOV R80, 0x3f800000 ;  /* 0x3f80000000507802 */ /* 0x000fc40000000f00 */
[----:B------:R-:W-:Y:S01]  /*3340*/  BAR.SYNC.DEFER_BLOCKING 0x0 ;  /* 0x0000000000007b1d */ /* 0x000fe20000010000 */
[-C--:B------:R-:W-:Y:S02]  /*3350*/  FMUL.FTZ R62, R22, R70.reuse ;  /* 0x00000046163e7220 */ /* 0x080fe40000410000 */
[-C--:B------:R-:W-:Y:S02]  /*3360*/  FMUL.FTZ R63, R21, R70.reuse ;  /* 0x00000046153f7220 */ /* 0x080fe40000410000 */
[-C--:B------:R-:W-:Y:S02]  /*3370*/  FMUL.FTZ R42, R20, R70.reuse ;  /* 0x00000046142a7220 */ /* 0x080fe40000410000 */
[-C--:B-1----:R-:W-:Y:S01]  /*3380*/  FMUL.FTZ R43, R19, R70.reuse ;  /* 0x00000046132b7220 */ /* 0x082fe20000410000 */
[----:B------:R-:W-:Y:S02]  /*3390*/  HADD2.F32 R66, -RZ, R139.H0_H0 ;  /* 0x2000008bff427230 */ /* 0x000fe40000004100 */
[----:B------:R-:W-:Y:S01]  /*33a0*/  HADD2.F32 R67, -RZ, R138.H0_H0 ;  /* 0x2000008aff437230 */ /* 0x000fe20000004100 */
[----:B------:R-:W-:Y:S01]  /*33b0*/  MUFU.EX2 R42, R42 ;  /* 0x0000002a002a7308 */ /* 0x000fe20000000800 */
[----:B------:R-:W-:Y:S01]  /*33c0*/  FMUL.FTZ R60, R18, R70 ;  /* 0x00000046123c7220 */ /* 0x000fe20000410000 */
[----:B------:R1:W5:Y:S06]  /*33d0*/  @!P0 LDG.E.64 R80, [R40.64] ;  /* 0x0000001828508981 */ /* 0x00036c000c1e1b00 */
[----:B-1----:R-:W1:Y:S01]  /*33e0*/  MUFU.EX2 R40, R62 ;  /* 0x0000003e00287308 */ /* 0x002e620000000800 */
[----:B------:R-:W-:-:S07]  /*33f0*/  HADD2.F32 R68, -RZ, R135.H0_H0 ;  /* 0x20000087ff447230 */ /* 0x000fce0000004100 */
[----:B------:R-:W2:Y:S01]  /*3400*/  MUFU.EX2 R41, R63 ;  /* 0x0000003f00297308 */ /* 0x000ea20000000800 */
[----:B------:R-:W-:Y:S02]  /*3410*/  FMUL.FTZ R137, R23, R66 ;  /* 0x0000004217897220 */ /* 0x000fe40000410000 */
[----:B------:R-:W-:Y:S02]  /*3420*/  FMUL.FTZ R86, R22, R67 ;  /* 0x0000004316567220 */ /* 0x000fe40000410000 */
[----:B0-----:R-:W-:-:S03]  /*3430*/  FMUL.FTZ R61, R17, R70 ;  /* 0x00000046113d7220 */ /* 0x001fc60000410000 */
[----:B------:R-:W0:Y:S01]  /*3440*/  MUFU.EX2 R43, R43 ;  /* 0x0000002b002b7308 */ /* 0x000e220000000800 */
[----:B------:R-:W-:Y:S02]  /*3450*/  FMUL.FTZ R87, R21, R68 ;  /* 0x0000004415577220 */ /* 0x000fe40000410000 */
[-C--:B-1----:R-:W-:Y:S02]  /*3460*/  FMUL.FTZ R72, R136, R40.reuse ;  /* 0x0000002888487220 */ /* 0x082fe40000410000 */
[----:B------:R-:W-:-:S03]  /*3470*/  FFMA.FTZ R68, R137, R40, R86 ;  /* 0x0000002889447223 */ /* 0x000fc60000010056 */
[----:B------:R-:W1:Y:S01]  /*3480*/  MUFU.EX2 R60, R60 ;  /* 0x0000003c003c7308 */ /* 0x000e620000000800 */
[----:B------:R-:W-:Y:S02]  /*3490*/  FMUL.FTZ R62, R16, R70 ;  /* 0x00000046103e7220 */ /* 0x000fe40000410000 */
[C---:B--2---:R-:W-:Y:S02]  /*34a0*/  FMUL.FTZ R67, R41.reuse, R72 ;  /* 0x0000004829437220 */ /* 0x044fe40000410000 */
[----:B------:R-:W-:-:S03]  /*34b0*/  FFMA.FTZ R68, R41, R68, R87 ;  /* 0x0000004429447223 */ /* 0x000fc60000010057 */
[----:B------:R-:W2:Y:S01]  /*34c0*/  MUFU.EX2 R61, R61 ;  /* 0x0000003d003d7308 */ /* 0x000ea20000000800 */
[----:B------:R-:W-:Y:S02]  /*34d0*/  FMUL.FTZ R63, R15, R70 ;  /* 0x000000460f3f7220 */ /* 0x000fe40000410000 */
[C---:B------:R-:W-:Y:S01]  /*34e0*/  FMUL.FTZ R72, R42.reuse, R67 ;  /* 0x000000432a487220 */ /* 0x040fe20000410000 */
[----:B------:R1:W3:Y:S01]  /*34f0*/  R2UR UR40, R64 ;  /* 0x00000000402873c2 */ /* 0x0002e200000e0000 */
[----:B------:R-:W-:-:S03]  /*3500*/  FFMA.FTZ R68, R42, R68, R121 ;  /* 0x000000442a447223 */ /* 0x000fc60000010079 */
[----:B------:R-:W2:Y:S01]  /*3510*/  MUFU.EX2 R62, R62 ;  /* 0x0000003e003e7308 */ /* 0x000ea20000000800 */
[C---:B0-----:R-:W-:Y:S02]  /*3520*/  FMUL.FTZ R69, R43.reuse, R72 ;  /* 0x000000482b457220 */ /* 0x041fe40000410000 */
[----:B-1----:R-:W-:Y:S02]  /*3530*/  FMUL.FTZ R64, R14, R70 ;  /* 0x000000460e407220 */ /* 0x002fe40000410000 */
[----:B------:R-:W-:-:S03]  /*3540*/  FFMA.FTZ R68, R43, R68, R122 ;  /* 0x000000442b447223 */ /* 0x000fc6000001007a */
[----:B------:R-:W0:Y:S01]  /*3550*/  MUFU.EX2 R63, R63 ;  /* 0x0000003f003f7308 */ /* 0x000e220000000800 */
[----:B------:R-:W-:Y:S02]  /*3560*/  FMUL.FTZ R65, R13, R70 ;  /* 0x000000460d417220 */ /* 0x000fe40000410000 */
[C---:B------:R-:W-:Y:S02]  /*3570*/  FMUL.FTZ R72, R60.reuse, R69 ;  /* 0x000000453c487220 */ /* 0x040fe40000410000 */
[----:B------:R-:W-:-:S03]  /*3580*/  FFMA.FTZ R69, R60, R68, R123 ;  /* 0x000000443c457223 */ /* 0x000fc6000001007b */
[----:B------:R-:W1:Y:S01]  /*3590*/  MUFU.EX2 R64, R64 ;  /* 0x0000004000407308 */ /* 0x000e620000000800 */
[----:B------:R-:W-:Y:S02]  /*35a0*/  FMUL.FTZ R66, R12, R70 ;  /* 0x000000460c427220 */ /* 0x000fe40000410000 */
[C---:B--2---:R-:W-:Y:S02]  /*35b0*/  FMUL.FTZ R71, R61.reuse, R72 ;  /* 0x000000483d477220 */ /* 0x044fe40000410000 */
[----:B------:R-:W-:-:S03]  /*35c0*/  FFMA.FTZ R69, R61, R69, R124 ;  /* 0x000000453d457223 */ /* 0x000fc6000001007c */
[----:B------:R-:W2:Y:S01]  /*35d0*/  MUFU.EX2 R65, R65 ;  /* 0x0000004100417308 */ /* 0x000ea20000000800 */
[----:B------:R-:W-:Y:S02]  /*35e0*/  FMUL.FTZ R67, R11, R70 ;  /* 0x000000460b437220 */ /* 0x000fe40000410000 */
[C---:B------:R-:W-:Y:S02]  /*35f0*/  FMUL.FTZ R72, R62.reuse, R71 ;  /* 0x000000473e487220 */ /* 0x040fe40000410000 */
[----:B------:R-:W-:-:S03]  /*3600*/  FFMA.FTZ R71, R62, R69, R125 ;  /* 0x000000453e477223 */ /* 0x000fc6000001007d */
[----:B------:R-:W2:Y:S01]  /*3610*/  MUFU.EX2 R66, R66 ;  /* 0x0000004200427308 */ /* 0x000ea20000000800 */
[----:B------:R-:W-:Y:S02]  /*3620*/  FMUL.FTZ R68, R10, R70 ;  /* 0x000000460a447220 */ /* 0x000fe40000410000 */
[C---:B0-----:R-:W-:Y:S02]  /*3630*/  FMUL.FTZ R73, R63.reuse, R72 ;  /* 0x000000483f497220 */ /* 0x041fe40000410000 */
[----:B------:R-:W-:-:S03]  /*3640*/  FFMA.FTZ R71, R63, R71, R126 ;  /* 0x000000473f477223 */ /* 0x000fc6000001007e */
[----:B------:R-:W0:Y:S01]  /*3650*/  MUFU.EX2 R67, R67 ;  /* 0x0000004300437308 */ /* 0x000e220000000800 */
[----:B------:R-:W-:Y:S02]  /*3660*/  FMUL.FTZ R69, R9, R70 ;  /* 0x0000004609457220 */ /* 0x000fe40000410000 */
[C---:B-1----:R-:W-:Y:S02]  /*3670*/  FMUL.FTZ R72, R64.reuse, R73 ;  /* 0x0000004940487220 */ /* 0x042fe40000410000 */
[----:B------:R-:W-:-:S03]  /*3680*/  FFMA.FTZ R71, R64, R71, R127 ;  /* 0x0000004740477223 */ /* 0x000fc6000001007f */
[----:B------:R-:W1:Y:S01]  /*3690*/  MUFU.EX2 R68, R68 ;  /* 0x0000004400447308 */ /* 0x000e620000000800 */
[----:B------:R-:W-:Y:S02]  /*36a0*/  FMUL.FTZ R70, R8, R70 ;  /* 0x0000004608467220 */ /* 0x000fe40000410000 */
[C---:B--2---:R-:W-:Y:S02]  /*36b0*/  FMUL.FTZ R73, R65.reuse, R72 ;  /* 0x0000004841497220 */ /* 0x044fe40000410000 */
[----:B------:R-:W-:-:S03]  /*36c0*/  FFMA.FTZ R71, R65, R71, R128 ;  /* 0x0000004741477223 */ /* 0x000fc60000010080 */
[----:B------:R-:W2:Y:S01]  /*36d0*/  MUFU.EX2 R69, R69 ;  /* 0x0000004500457308 */ /* 0x000ea20000000800 */
[----:B------:R-:W-:Y:S01]  /*36e0*/  HADD2.F32 R131, -RZ, R46.H0_H0 ;  /* 0x2000002eff837230 */ /* 0x000fe20000004100 */
[----:B------:R-:W-:Y:S02]  /*36f0*/  FMUL.FTZ R130, R11, R130 ;  /* 0x000000820b827220 */ /* 0x000fe40000410000 */
[C---:B------:R-:W-:Y:S02]  /*3700*/  FMUL.FTZ R72, R66.reuse, R73 ;  /* 0x0000004942487220 */ /* 0x040fe40000410000 */
[----:B------:R-:W-:Y:S02]  /*3710*/  FFMA.FTZ R71, R66, R71, R129 ;  /* 0x0000004742477223 */ /* 0x000fe40000010081 */
[----:B------:R-:W3:Y:S01]  /*3720*/  MUFU.EX2 R70, R70 ;  /* 0x0000004600467308 */ /* 0x000ee20000000800 */
[----:B------:R-:W-:Y:S01]  /*3730*/  HADD2.F32 R132, -RZ, R45.H0_H0 ;  /* 0x2000002dff847230 */ /* 0x000fe20000004100 */
[----:B------:R-:W-:Y:S01]  /*3740*/  FMUL.FTZ R131, R10, R131 ;  /* 0x000000830a837220 */ /* 0x000fe20000410000 */
[----:B------:R-:W-:Y:S01]  /*3750*/  ISETP.NE.AND P0, PT, R57, 0x7f, PT ;  /* 0x0000007f3900780c */ /* 0x000fe20003f05270 */
[----:B0-----:R-:W-:-:S02]  /*3760*/  FMUL.FTZ R73, R67, R72 ;  /* 0x0000004843497220 */ /* 0x001fc40000410000 */
[----:B------:R-:W-:Y:S01]  /*3770*/  FFMA.FTZ R71, R67, R71, R130 ;  /* 0x0000004743477223 */ /* 0x000fe20000010082 */
[----:B------:R-:W-:Y:S01]  /*3780*/  HADD2.F32 R133, -RZ, R44.H0_H0 ;  /* 0x2000002cff857230 */ /* 0x000fe20000004100 */
[----:B------:R-:W-:Y:S02]  /*3790*/  FMUL.FTZ R132, R9, R132 ;  /* 0x0000008409847220 */ /* 0x000fe40000410000 */
[C---:B-1----:R-:W-:Y:S02]  /*37a0*/  FMUL.FTZ R72, R68.reuse, R73 ;  /* 0x0000004944487220 */ /* 0x042fe40000410000 */
[----:B------:R-:W-:Y:S02]  /*37b0*/  FFMA.FTZ R71, R68, R71, R131 ;  /* 0x0000004744477223 */ /* 0x000fe40000010083 */
[C---:B--2---:R-:W-:Y:S02]  /*37c0*/  FMUL.FTZ R73, R69.reuse, R72 ;  /* 0x0000004845497220 */ /* 0x044fe40000410000 */
[----:B------:R-:W-:-:S02]  /*37d0*/  FFMA.FTZ R71, R69, R71, R132 ;  /* 0x0000004745477223 */ /* 0x000fc40000010084 */
[----:B------:R-:W-:Y:S02]  /*37e0*/  FMUL.FTZ R133, R8, R133 ;  /* 0x0000008508857220 */ /* 0x000fe40000410000 */
[C---:B---3--:R-:W-:Y:S02]  /*37f0*/  FMUL.FTZ R72, R70.reuse, R73 ;  /* 0x0000004946487220 */ /* 0x048fe40000410000 */
[----:B------:R-:W-:Y:S02]  /*3800*/  FFMA.FTZ R73, R70, R71, R133 ;  /* 0x0000004746497223 */ /* 0x000fe40000010085 */
[----:B------:R0:W1:Y:S01]  /*3810*/  @P0 LDS R71, [R57.X4+0x43e4] ;  /* 0x0043e40039470984 */ /* 0x0000620000004800 */
[----:B------:R-:W-:Y:S01]  /*3820*/  BSSY B0, `(.L_x_221) ;  /* 0x000000e000007945 */ /* 0x000fe20003800000 */
[----:B------:R-:W-:Y:S01]  /*3830*/  LEA.HI R158, R57, R57, RZ, 0x1e ;  /* 0x00000039399e7211 */ /* 0x000fe200078ff0ff */
[----:B------:R-:W-:Y:S05]  /*3840*/  @P0 BRA `(.L_x_222) ;  /* 0x000000b000000947 */ /* 0x000fea0003800000 */
[----:B----4-:R-:W-:Y:S01]  /*3850*/  ULDC UR21, c[0x0][0x174] ;  /* 0x00005d0000157ab9 */ /* 0x010fe20000000800 */
        /* <DEDUP_REMOVED lines=8> */
[----:B------:R-:W-:-:S05]  /*38e0*/  IMAD.U32 R84, RZ, RZ, UR20 ;  /* 0x00000014ff547e24 */ /* 0x000fca000f8e00ff */
[----:B------:R1:W2:Y:S02]  /*38f0*/  @P0 LDS R71, [R84.X4+0x3be0] ;  /* 0x003be00054470984 */ /* 0x0002a40000004800 */
.L_x_222:
[----:B----4-:R-:W-:Y:S05]  /*3900*/  BSYNC B0 ;  /* 0x0000000000007941 */ /* 0x010fea0003800000 */
.L_x_221:
[----:B------:R-:W-:Y:S01]  /*3910*/  ISETP.GT.U32.AND P0, PT, R57, 0x1f, PT ;  /* 0x0000001f3900780c */ /* 0x000fe20003f04070 */
[----:B------:R3:W-:Y:S01]  /*3920*/  STS.64 [R158.X8+0x31d0], R72 ;  /* 0x0031d0489e007388 */ /* 0x0007e20000008a00 */
[----:B------:R-:W-:Y:S01]  /*3930*/  HADD2.F32 R74, -RZ, R74.H0_H0 ;  /* 0x2000004aff4a7230 */ /* 0x000fe20000004100 */
[----:B------:R-:W-:Y:S01]  /*3940*/  BSSY B0, `(.L_x_223) ;  /* 0x0000078000007945 */ /* 0x000fe20003800000 */
[----:B------:R-:W-:Y:S02]  /*3950*/  HADD2.F32 R75, -RZ, R75.H0_H0 ;  /* 0x2000004bff4b7230 */ /* 0x000fe40000004100 */
[----:B------:R-:W-:Y:S01]  /*3960*/  HADD2.F32 R76, -RZ, R76.H0_H0 ;  /* 0x2000004cff4c7230 */ /* 0x000fe20000004100 */
[----:B------:R-:W-:Y:S01]  /*3970*/  FMUL.FTZ R98, R74, UR40 ;  /* 0x000000284a627c20 */ /* 0x000fe20008410000 */
[----:B------:R-:W-:Y:S01]  /*3980*/  HADD2.F32 R77, -RZ, R77.H0_H0 ;  /* 0x2000004dff4d7230 */ /* 0x000fe20000004100 */
[----:B------:R-:W-:Y:S01]  /*3990*/  FMUL.FTZ R99, R75, UR40 ;  /* 0x000000284b637c20 */ /* 0x000fe20008410000 */
[----:B------:R-:W-:Y:S01]  /*39a0*/  HADD2.F32 R78, -RZ, R78.H0_H0 ;  /* 0x2000004eff4e7230 */ /* 0x000fe20000004100 */
[----:B------:R-:W-:Y:S01]  /*39b0*/  FMUL.FTZ R100, R76, UR40 ;  /* 0x000000284c647c20 */ /* 0x000fe20008410000 */
[----:B------:R-:W-:Y:S01]  /*39c0*/  HADD2.F32 R79, -RZ, R79.H0_H0 ;  /* 0x2000004fff4f7230 */ /* 0x000fe20000004100 */
[----:B------:R-:W-:Y:S01]  /*39d0*/  FMUL.FTZ R101, R77, UR40 ;  /* 0x000000284d657c20 */ /* 0x000fe20008410000 */
[----:B---3--:R-:W-:Y:S01]  /*39e0*/  HADD2.F32 R72, -RZ, R83.H0_H0 ;  /* 0x20000053ff487230 */ /* 0x008fe20000004100 */
[----:B------:R-:W-:Y:S01]  /*39f0*/  FMUL.FTZ R102, R78, UR40 ;  /* 0x000000284e667c20 */ /* 0x000fe20008410000 */
        /* <DEDUP_REMOVED lines=17> */
[----:B------:R-:W-:-:S02]  /*3b10*/  FMUL.FTZ R109, R93, UR40 ;  /* 0x000000285d6d7c20 */ /* 0x000fc40008410000 */
[----:B------:R-:W-:Y:S02]  /*3b20*/  FMUL.FTZ R110, R94, UR40 ;  /* 0x000000285e6e7c20 */ /* 0x000fe40008410000 */
[----:B------:R-:W-:Y:S02]  /*3b30*/  FMUL.FTZ R111, R95, UR40 ;  /* 0x000000285f6f7c20 */ /* 0x000fe40008410000 */
        /* <DEDUP_REMOVED lines=15> */
[----:B------:R-:W-:Y:S01]  /*3c30*/  FMUL.FTZ R111, R24, R111 ;  /* 0x0000006f186f7220 */ /* 0x000fe20000410000 */
[----:B------:R-:W-:Y:S06]  /*3c40*/  BAR.SYNC.DEFER_BLOCKING 0x0 ;  /* 0x0000000000007b1d */ /* 0x000fec0000010000 */
[----:B------:R-:W-:Y:S05]  /*3c50*/  @P0 BRA `(.L_x_224) ;  /* 0x0000046000000947 */ /* 0x000fea0003800000 */
[----:B------:R-:W-:-:S05]  /*3c60*/  IMAD R159, R57, 0x28, RZ ;  /* 0x00000028399f7824 */ /* 0x000fca00078e02ff */
[----:B------:R-:W-:Y:S04]  /*3c70*/  LDS.64 R82, [R159+0x31d0] ;  /* 0x0031d0009f527984 */ /* 0x000fe80000000a00 */
[----:B-1----:R-:W1:Y:S02]  /*3c80*/  LDS.64 R84, [R159+0x31d8] ;  /* 0x0031d8009f547984 */ /* 0x002e640000000a00 */
[-C--:B-1----:R-:W-:Y:S02]  /*3c90*/  FMUL.FTZ R141, R82, R84.reuse ;  /* 0x00000054528d7220 */ /* 0x082fe40000410000 */
[----:B------:R-:W-:Y:S02]  /*3ca0*/  FFMA.FTZ R85, R83, R84, R85 ;  /* 0x0000005453557223 */ /* 0x000fe40000010055 */
[----:B------:R-:W1:Y:S02]  /*3cb0*/  LDS.64 R82, [R159+0x31e0] ;  /* 0x0031e0009f527984 */ /* 0x000e640000000a00 */
[----:B-1----:R-:W-:-:S02]  /*3cc0*/  FMUL.FTZ R141, R82, R141 ;  /* 0x0000008d528d7220 */ /* 0x002fc40000410000 */
[----:B------:R-:W-:Y:S02]  /*3cd0*/  FFMA.FTZ R85, R82, R85, R83 ;  /* 0x0000005552557223 */ /* 0x000fe40000010053 */
[----:B------:R-:W1:Y:S02]  /*3ce0*/  LDS.64 R82, [R159+0x31e8] ;  /* 0x0031e8009f527984 */ /* 0x000e640000000a00 */
[C---:B-1----:R-:W-:Y:S02]  /*3cf0*/  FFMA.FTZ R85, R82.reuse, R85, R83 ;  /* 0x0000005552557223 */ /* 0x042fe40000010053 */
[----:B------:R-:W-:Y:S01]  /*3d00*/  FMUL.FTZ R141, R82, R141 ;  /* 0x0000008d528d7220 */ /* 0x000fe20000410000 */
[----:B------:R-:W-:Y:S05]  /*3d10*/  BRA.DIV ~URZ, `(.L_x_225) ;  /* 0x000047d27f007947 */ /* 0x000fea000b800000 */
[----:B------:R1:W3:Y:S02]  /*3d20*/  SHFL.UP PT, R156, R141, 0x1, RZ ;  /* 0x042000008d9c7989 */ /* 0x0002e400000e00ff */
.L_x_280:
[----:B------:R-:W-:Y:S05]  /*3d30*/  BRA.DIV ~URZ, `(.L_x_226) ;  /* 0x000048127f007947 */ /* 0x000fea000b800000 */
[----:B------:R-:W4:Y:S04]  /*3d40*/  S2R R83, SR_LANEID ;  /* 0x0000000000537919 */ /* 0x000f280000000000 */
[----:B------:R-:W0:Y:S01]  /*3d50*/  SHFL.UP PT, R82, R85, 0x1, RZ ;  /* 0x0420000055527989 */ /* 0x000e2200000e00ff */
[----:B----4-:R-:W-:-:S13]  /*3d60*/  ISETP.GE.AND P0, PT, R83, 0x1, PT ;  /* 0x000000015300780c */ /* 0x010fda0003f06270 */
[C---:B0-----:R-:W-:Y:S02]  /*3d70*/  @P0 FFMA.FTZ R85, R141.reuse, R82, R85 ;  /* 0x000000528d550223 */ /* 0x041fe40000010055 */
[----:B-1-3--:R-:W-:Y:S01]  /*3d80*/  @P0 FMUL.FTZ R141, R141, R156 ;  /* 0x0000009c8d8d0220 */ /* 0x00afe20000410000 */
        /* <DEDUP_REMOVED lines=15> */
[----:B------:R0:W1:Y:S04]  /*3e80*/  SHFL.UP PT, R82, R85, 0x10, RZ ;  /* 0x0600000055527989 */ /* 0x00006800000e00ff */
[----:B------:R0:W3:Y:S02]  /*3e90*/  SHFL.UP PT, R156, R141, 0x10, RZ ;  /* 0x060000008d9c7989 */ /* 0x0000e400000e00ff */
.L_x_281:
[----:B------:R-:W4:Y:S02]  /*3ea0*/  S2R R83, SR_LANEID ;  /* 0x0000000000537919 */ /* 0x000f240000000000 */
[----:B----4-:R-:W-:-:S13]  /*3eb0*/  ISETP.GE.AND P0, PT, R83, 0x10, PT ;  /* 0x000000105300780c */ /* 0x010fda0003f06270 */
[-C--:B01----:R-:W-:Y:S02]  /*3ec0*/  @P0 FFMA.FTZ R85, R82, R141.reuse, R85 ;  /* 0x0000008d52550223 */ /* 0x083fe40000010055 */
[----:B---3--:R-:W-:Y:S01]  /*3ed0*/  @P0 FMUL.FTZ R141, R156, R141 ;  /* 0x0000008d9c8d0220 */ /* 0x008fe20000410000 */
[----:B------:R-:W-:Y:S05]  /*3ee0*/  BRA.CONV ~URZ, `(.L_x_227) ;  /* 0x000000437f007947 */ /* 0x000fea000b800000 */
[----:B------:R-:W-:Y:S01]  /*3ef0*/  MOV R82, R141 ;  /* 0x0000008d00527202 */ /* 0x000fe20000000f00 */
[----:B------:R-:W-:Y:S01]  /*3f00*/  IMAD.MOV.U32 R84, RZ, RZ, 0x1f ;  /* 0x0000001fff547424 */ /* 0x000fe200078e00ff */
[----:B------:R-:W-:Y:S02]  /*3f10*/  MOV R83, 0x3f30 ;  /* 0x00003f3000537802 */ /* 0x000fe40000000f00 */
[----:B--2--5:R-:W-:Y:S05]  /*3f20*/  CALL.REL.NOINC `($__internal_13_$__cuda_sm70_shflsync_idx_p) ;  /* 0x0000519000007944 */ /* 0x024fea0003c00000 */
.L_x_227:
[----:B------:R-:W-:Y:S05]  /*3f30*/  BRA.CONV ~URZ, `(.L_x_228) ;  /* 0x000000437f007947 */ /* 0x000fea000b800000 */
[----:B------:R-:W-:Y:S01]  /*3f40*/  MOV R82, R85 ;  /* 0x0000005500527202 */ /* 0x000fe20000000f00 */
[----:B-1----:R-:W-:Y:S01]  /*3f50*/  IMAD.MOV.U32 R84, RZ, RZ, 0x1f ;  /* 0x0000001fff547424 */ /* 0x002fe200078e00ff */
[----:B------:R-:W-:Y:S02]  /*3f60*/  MOV R83, 0x3f80 ;  /* 0x00003f8000537802 */ /* 0x000fe40000000f00 */
[----:B--2--5:R-:W-:Y:S05]  /*3f70*/  CALL.REL.NOINC `($__internal_13_$__cuda_sm70_shflsync_idx_p) ;  /* 0x0000514000007944 */ /* 0x024fea0003c00000 */
.L_x_228:
[----:B------:R-:W-:Y:S05]  /*3f80*/  BRA.DIV ~URZ, `(.L_x_229) ;  /* 0x000049827f007947 */ /* 0x000fea000b800000 */
[----:B-----5:R-:W0:Y:S04]  /*3f90*/  SHFL.IDX PT, R80, R80, RZ, 0x1f ;  /* 0x00001fff50507589 */ /* 0x020e2800000e0000 */
[----:B------:R-:W3:Y:S04]  /*3fa0*/  SHFL.IDX PT, R81, R81, RZ, 0x1f ;  /* 0x00001fff51517589 */ /* 0x000ee800000e0000 */
[----:B------:R-:W4:Y:S04]  /*3fb0*/  SHFL.UP PT, R141, R141, 0x1, RZ ;  /* 0x042000008d8d7989 */ /* 0x000f2800000e00ff */
[----:B------:R-:W2:Y:S02]  /*3fc0*/  SHFL.UP PT, R85, R85, 0x1, RZ ;  /* 0x0420000055557989 */ /* 0x000ea400000e00ff */
.L_x_282:
[----:B------:R-:W5:Y:S01]  /*3fd0*/  LDS.64 R82, [R159+0x31d0] ;  /* 0x0031d0009f527984 */ /* 0x000f620000000a00 */
[----:B--234-:R-:W-:-:S02]  /*3fe0*/  @P1 FFMA.FTZ R81, R81, R141, R85 ;  /* 0x0000008d51511223 */ /* 0x01cfc40000010055 */
[----:B0-----:R-:W-:-:S05]  /*3ff0*/  @P1 FMUL.FTZ R80, R80, R141 ;  /* 0x0000008d50501220 */ /* 0x001fca0000410000 */
[----:B------:R-:W-:Y:S01]  /*4000*/  STS.64 [R159+0x31d0], R80 ;  /* 0x0031d0509f007388 */ /* 0x000fe20000000a00 */
[C---:B-----5:R-:W-:Y:S02]  /*4010*/  FFMA.FTZ R83, R82.reuse, R81, R83 ;  /* 0x0000005152537223 */ /* 0x060fe40000010053 */
[----:B------:R-:W-:Y:S02]  /*4020*/  FMUL.FTZ R82, R82, R80 ;  /* 0x0000005052527220 */ /* 0x000fe40000410000 */
[----:B------:R-:W0:Y:S04]  /*4030*/  LDS.64 R80, [R159+0x31d8] ;  /* 0x0031d8009f507984 */ /* 0x000e280000000a00 */
[----:B------:R-:W-:Y:S01]  /*4040*/  STS.64 [R159+0x31d8], R82 ;  /* 0x0031d8529f007388 */ /* 0x000fe20000000a00 */
[----:B0-----:R-:W-:-:S02]  /*4050*/  FFMA.FTZ R81, R80, R83, R81 ;  /* 0x0000005350517223 */ /* 0x001fc40000010051 */
[----:B------:R-:W-:Y:S02]  /*4060*/  FMUL.FTZ R80, R80, R82 ;  /* 0x0000005250507220 */ /* 0x000fe40000410000 */
[----:B------:R-:W0:Y:S04]  /*4070*/  LDS.64 R82, [R159+0x31e0] ;  /* 0x0031e0009f527984 */ /* 0x000e280000000a00 */
[----:B------:R2:W-:Y:S01]  /*4080*/  STS.64 [R159+0x31e0], R80 ;  /* 0x0031e0509f007388 */ /* 0x0005e20000000a00 */
[C---:B0-----:R-:W-:Y:S02]  /*4090*/  FFMA.FTZ R83, R82.reuse, R81, R83 ;  /* 0x0000005152537223 */ /* 0x041fe40000010053 */
[----:B------:R-:W-:-:S05]  /*40a0*/  FMUL.FTZ R82, R82, R80 ;  /* 0x0000005052527220 */ /* 0x000fca0000410000 */
[----:B------:R2:W-:Y:S02]  /*40b0*/  STS.64 [R159+0x31e8], R82 ;  /* 0x0031e8529f007388 */ /* 0x0005e40000000a00 */
.L_x_224:
[----:B------:R-:W-:Y:S05]  /*40c0*/  BSYNC B0 ;  /* 0x0000000000007941 */ /* 0x000fea0003800000 */
.L_x_223:
[----:B------:R-:W-:Y:S01]  /*40d0*/  WARPSYNC 0xffffffff ;  /* 0xffffffff00007948 */ /* 0x000fe20003800000 */
[----:B------:R-:W-:Y:S01]  /*40e0*/  BAR.SYNC.DEFER_BLOCKING 0x0 ;  /* 0x0000000000007b1d */ /* 0x000fe20000010000 */
[C---:B-12---:R-:W-:Y:S01]  /*40f0*/  FMUL.FTZ R82, R70.reuse, R71 ;  /* 0x0000004746527220 */ /* 0x046fe20000410000 */
[----:B------:R-:W-:Y:S01]  /*4100*/  LOP3.LUT P0, RZ, R57, 0x1f, RZ, 0xc0, !PT ;  /* 0x0000001f39ff7812 */ /* 0x000fe2000780c0ff */
[----:B------:R-:W-:Y:S01]  /*4110*/  FFMA.FTZ R83, R70, R111, R110 ;  /* 0x0000006f46537223 */ /* 0x000fe2000001006e */
[----:B-----5:R-:W-:Y:S01]  /*4120*/  HFMA2.MMA R81, -RZ, RZ, 0, 0 ;  /* 0x00000000ff517435 */ /* 0x020fe200000001ff */
[C---:B------:R-:W-:Y:S01]  /*4130*/  FMUL.FTZ R82, R69.reuse, R82 ;  /* 0x0000005245527220 */ /* 0x040fe20000410000 */
[----:B------:R-:W-:Y:S01]  /*4140*/  BSSY B0, `(.L_x_230) ;  /* 0x0000077000007945 */ /* 0x000fe20003800000 */
        /* <DEDUP_REMOVED lines=8> */
[----:B------:R-:W-:Y:S01]  /*41d0*/  FFMA.FTZ R83, R65, R83, R105 ;  /* 0x0000005341537223 */ /* 0x000fe20000010069 */
[----:B------:R-:W1:Y:S01]  /*41e0*/  LDS R80, [R158.X8+0x31d4] ;  /* 0x0031d4009e507984 */ /* 0x000e620000008800 */
        /* <DEDUP_REMOVED lines=12> */
[----:B------:R-:W-:Y:S02]  /*42b0*/  IMAD.U32 R84, RZ, RZ, UR7 ;  /* 0x00000007ff547e24 */ /* 0x000fe4000f8e00ff */
[C---:B------:R-:W-:Y:S02]  /*42c0*/  FMUL.FTZ R82, R42.reuse, R82 ;  /* 0x000000522a527220 */ /* 0x040fe40000410000 */
[----:B------:R-:W-:Y:S02]  /*42d0*/  FFMA.FTZ R83, R42, R83, R98 ;  /* 0x000000532a537223 */ /* 0x000fe40000010062 */
[C---:B------:R-:W-:Y:S02]  /*42e0*/  FMUL.FTZ R82, R41.reuse, R82 ;  /* 0x0000005229527220 */ /* 0x040fe40000410000 */
[----:B------:R-:W-:-:S02]  /*42f0*/  FFMA.FTZ R83, R41, R83, R97 ;  /* 0x0000005329537223 */ /* 0x000fc40000010061 */
[C---:B------:R-:W-:Y:S02]  /*4300*/  FMUL.FTZ R82, R40.reuse, R82 ;  /* 0x0000005228527220 */ /* 0x040fe40000410000 */
[----:B------:R-:W-:Y:S02]  /*4310*/  FFMA.FTZ R83, R40, R83, R96 ;  /* 0x0000005328537223 */ /* 0x000fe40000010060 */
[----:B-1----:R-:W-:Y:S01]  /*4320*/  FFMA.FTZ R136, R136, R80, R137 ;  /* 0x0000005088887223 */ /* 0x002fe20000010089 */
[----:B------:R-:W-:-:S03]  /*4330*/  MOV R80, UR19 ;  /* 0x0000001300507c02 */ /* 0x000fc60008000f00 */
[----:B------:R-:W-:Y:S01]  /*4340*/  FFMA.FTZ R137, R40, R136, R86 ;  /* 0x0000008828897223 */ /* 0x000fe20000010056 */
[----:B------:R-:W-:Y:S01]  /*4350*/  ISETP.GE.OR P0, PT, R80, c[0x0][0x174], P0 ;  /* 0x00005d0050007a0c */ /* 0x000fe20000706670 */
[----:B------:R-:W-:Y:S02]  /*4360*/  IMAD.MOV.U32 R80, RZ, RZ, 0x3f800000 ;  /* 0x3f800000ff507424 */ /* 0x000fe400078e00ff */
[----:B------:R-:W-:-:S04]  /*4370*/  FFMA.FTZ R141, R41, R137, R87 ;  /* 0x00000089298d7223 */ /* 0x000fc80000010057 */
[----:B------:R-:W-:-:S04]  /*4380*/  FFMA.FTZ R121, R42, R141, R121 ;  /* 0x0000008d2a797223 */ /* 0x000fc80000010079 */
[----:B------:R-:W-:Y:S02]  /*4390*/  FFMA.FTZ R122, R43, R121, R122 ;  /* 0x000000792b7a7223 */ /* 0x000fe4000001007a */
[----:B------:R1:W2:Y:S01]  /*43a0*/  @!P0 LDS.64 R80, [R84.X8+0x45e0] ;  /* 0x0045e00054508984 */ /* 0x0002a20000008a00 */
[----:B------:R-:W-:Y:S01]  /*43b0*/  ISETP.GT.U32.AND P0, PT, R57, 0x1f, PT ;  /* 0x0000001f3900780c */ /* 0x000fe20003f04070 */
[----:B------:R-:W-:Y:S02]  /*43c0*/  FFMA.FTZ R123, R60, R122, R123 ;  /* 0x0000007a3c7b7223 */ /* 0x000fe4000001007b */
[----:B------:R1:W-:Y:S02]  /*43d0*/  STS.64 [R158.X8+0x36e0], R82 ;  /* 0x0036e0529e007388 */ /* 0x0003e40000008a00 */
[----:B------:R-:W-:-:S04]  /*43e0*/  FFMA.FTZ R124, R61, R123, R124 ;  /* 0x0000007b3d7c7223 */ /* 0x000fc8000001007c */
        /* <DEDUP_REMOVED lines=8> */
[----:B------:R-:W-:Y:S01]  /*4470*/  FFMA.FTZ R133, R70, R132, R133 ;  /* 0x0000008446857223 */ /* 0x000fe20000010085 */
[----:B------:R-:W-:Y:S06]  /*4480*/  BAR.SYNC.DEFER_BLOCKING 0x0 ;  /* 0x0000000000007b1d */ /* 0x000fec0000010000 */
[----:B------:R-:W-:Y:S05]  /*4490*/  @P0 BRA `(.L_x_231) ;  /* 0x0000041000000947 */ /* 0x000fea0003800000 */
[----:B-12---:R-:W-:-:S05]  /*44a0*/  IMAD R86, R57, 0x28, RZ ;  /* 0x0000002839567824 */ /* 0x006fca00078e02ff */
[----:B------:R-:W-:Y:S04]  /*44b0*/  LDS.64 R82, [R86+0x36f0] ;  /* 0x0036f00056527984 */ /* 0x000fe80000000a00 */
[----:B------:R-:W1:Y:S02]  /*44c0*/  LDS.64 R84, [R86+0x36f8] ;  /* 0x0036f80056547984 */ /* 0x000e640000000a00 */
[C---:B-1----:R-:W-:Y:S02]  /*44d0*/  FMUL.FTZ R84, R82.reuse, R84 ;  /* 0x0000005452547220 */ /* 0x042fe40000410000 */
[----:B------:R-:W-:Y:S02]  /*44e0*/  FFMA.FTZ R85, R82, R85, R83 ;  /* 0x0000005552557223 */ /* 0x000fe40000010053 */
[----:B------:R-:W1:Y:S02]  /*44f0*/  LDS.64 R82, [R86+0x36e8] ;  /* 0x0036e80056527984 */ /* 0x000e640000000a00 */
[----:B-1----:R-:W-:-:S02]  /*4500*/  FMUL.FTZ R84, R82, R84 ;  /* 0x0000005452547220 */ /* 0x002fc40000410000 */
[----:B------:R-:W-:Y:S02]  /*4510*/  FFMA.FTZ R85, R82, R85, R83 ;  /* 0x0000005552557223 */ /* 0x000fe40000010053 */
[----:B------:R-:W1:Y:S02]  /*4520*/  LDS.64 R82, [R86+0x36e0] ;  /* 0x0036e00056527984 */ /* 0x000e640000000a00 */
[C---:B-1----:R-:W-:Y:S02]  /*4530*/  FFMA.FTZ R86, R82.reuse, R85, R83 ;  /* 0x0000005552567223 */ /* 0x042fe40000010053 */
[----:B------:R-:W-:Y:S01]  /*4540*/  FMUL.FTZ R85, R82, R84 ;  /* 0x0000005452557220 */ /* 0x000fe20000410000 */
[----:B------:R-:W-:-:S04]  /*4550*/  LOP3.LUT R82, R57, 0x1f, RZ, 0xc0, !PT ;  /* 0x0000001f39527812 */ /* 0x000fc800078ec0ff */
[C---:B------:R-:W-:Y:S02]  /*4560*/  ISETP.GE.U32.AND P0, PT, R82.reuse, 0x10, PT ;  /* 0x000000105200780c */ /* 0x040fe40003f06070 */
[C---:B------:R-:W-:Y:S02]  /*4570*/  ISETP.GE.U32.AND P1, PT, R82.reuse, 0x18, PT ;  /* 0x000000185200780c */ /* 0x040fe40003f26070 */
[C---:B------:R-:W-:Y:S02]  /*4580*/  ISETP.GE.U32.AND P2, PT, R82.reuse, 0x1c, PT ;  /* 0x0000001c5200780c */ /* 0x040fe40003f46070 */
[C---:B------:R-:W-:Y:S02]  /*4590*/  ISETP.GE.U32.AND P3, PT, R82.reuse, 0x1e, PT ;  /* 0x0000001e5200780c */ /* 0x040fe40003f66070 */
[----:B------:R-:W-:Y:S01]  /*45a0*/  ISETP.NE.AND P4, PT, R82, 0x1f, PT ;  /* 0x0000001f5200780c */ /* 0x000fe20003f85270 */
[----:B------:R-:W-:Y:S10]  /*45b0*/  BRA.DIV ~URZ, `(.L_x_232) ;  /* 0x000044a27f007947 */ /* 0x000ff4000b800000 */
[----:B------:R1:W2:Y:S02]  /*45c0*/  SHFL.DOWN PT, R87, R85, 0x1, 0x1f ;  /* 0x08201f0055577f89 */ /* 0x0002a400000e0000 */
.L_x_283:
[----:B------:R-:W-:Y:S05]  /*45d0*/  BRA.DIV ~URZ, `(.L_x_233) ;  /* 0x000044e27f007947 */ /* 0x000fea000b800000 */
[----:B------:R-:W3:Y:S04]  /*45e0*/  SHFL.DOWN PT, R82, R86, 0x1, 0x1f ;  /* 0x08201f0056527f89 */ /* 0x000ee800000e0000 */
[----:B------:R-:W-:Y:S04]  /*45f0*/  SHFL.IDX PT, R159, R80, RZ, 0x1f ;  /* 0x00001fff509f7589 */ /* 0x000fe800000e0000 */
[----:B------:R-:W-:Y:S01]  /*4600*/  SHFL.IDX PT, R83, R81, RZ, 0x1f ;  /* 0x00001fff51537589 */ /* 0x000fe200000e0000 */
[----:B---3--:R-:W-:-:S02]  /*4610*/  @P4 FFMA.FTZ R86, R85, R82, R86 ;  /* 0x0000005255564223 */ /* 0x008fc40000010056 */
[----:B-12---:R-:W-:-:S03]  /*4620*/  @P4 FMUL.FTZ R85, R85, R87 ;  /* 0x0000005755554220 */ /* 0x006fc60000410000 */
[----:B------:R-:W1:Y:S02]  /*4630*/  SHFL.DOWN PT, R82, R86, 0x2, 0x1f ;  /* 0x08401f0056527f89 */ /* 0x000e6400000e0000 */
[-C--:B-1----:R-:W-:Y:S02]  /*4640*/  @!P3 FFMA.FTZ R86, R82, R85.reuse, R86 ;  /* 0x000000555256b223 */ /* 0x082fe40000010056 */
[----:B------:R-:W1:Y:S02]  /*4650*/  SHFL.DOWN PT, R82, R85, 0x2, 0x1f ;  /* 0x08401f0055527f89 */ /* 0x000e6400000e0000 */
[----:B-1----:R-:W-:Y:S02]  /*4660*/  @!P3 FMUL.FTZ R85, R82, R85 ;  /* 0x000000555255b220 */ /* 0x002fe40000410000 */
[----:B------:R-:W1:Y:S02]  /*4670*/  SHFL.DOWN PT, R82, R86, 0x4, 0x1f ;  /* 0x08801f0056527f89 */ /* 0x000e6400000e0000 */
[----:B-1----:R-:W-:-:S02]  /*4680*/  @!P2 FFMA.FTZ R86, R85, R82, R86 ;  /* 0x000000525556a223 */ /* 0x002fc40000010056 */
[----:B------:R-:W1:Y:S02]  /*4690*/  SHFL.DOWN PT, R82, R85, 0x4, 0x1f ;  /* 0x08801f0055527f89 */ /* 0x000e6400000e0000 */
[----:B-1----:R-:W-:Y:S02]  /*46a0*/  @!P2 FMUL.FTZ R85, R85, R82 ;  /* 0x000000525555a220 */ /* 0x002fe40000410000 */
[----:B------:R-:W1:Y:S02]  /*46b0*/  SHFL.DOWN PT, R82, R86, 0x8, 0x1f ;  /* 0x09001f0056527f89 */ /* 0x000e6400000e0000 */
[C---:B-1----:R-:W-:Y:S02]  /*46c0*/  @!P1 FFMA.FTZ R86, R85.reuse, R82, R86 ;  /* 0x0000005255569223 */ /* 0x042fe40000010056 */
[----:B------:R-:W1:Y:S02]  /*46d0*/  SHFL.DOWN PT, R82, R85, 0x8, 0x1f ;  /* 0x09001f0055527f89 */ /* 0x000e6400000e0000 */
[----:B-1----:R-:W-:-:S02]  /*46e0*/  @!P1 FMUL.FTZ R85, R85, R82 ;  /* 0x0000005255559220 */ /* 0x002fc40000410000 */
[----:B------:R-:W1:Y:S02]  /*46f0*/  SHFL.DOWN PT, R82, R86, 0x10, 0x1f ;  /* 0x0a001f0056527f89 */ /* 0x000e6400000e0000 */
[C---:B-1----:R-:W-:Y:S02]  /*4700*/  @!P0 FFMA.FTZ R86, R85.reuse, R82, R86 ;  /* 0x0000005255568223 */ /* 0x042fe40000010056 */
[----:B------:R-:W1:Y:S04]  /*4710*/  SHFL.DOWN PT, R82, R85, 0x10, 0x1f ;  /* 0x0a001f0055527f89 */ /* 0x000e6800000e0000 */
[----:B------:R2:W3:Y:S04]  /*4720*/  SHFL.IDX PT, R156, R86, RZ, 0x1f ;  /* 0x00001fff569c7589 */ /* 0x0004e800000e0000 */
[----:B------:R-:W4:Y:S01]  /*4730*/  SHFL.DOWN PT, R86, R86, 0x1, 0x1f ;  /* 0x08201f0056567f89 */ /* 0x000f2200000e0000 */
[----:B-1----:R-:W-:-:S05]  /*4740*/  @!P0 FMUL.FTZ R85, R85, R82 ;  /* 0x0000005255558220 */ /* 0x002fca0000410000 */
[----:B------:R2:W1:Y:S04]  /*4750*/  SHFL.IDX PT, R87, R85, RZ, 0x1f ;  /* 0x00001fff55577589 */ /* 0x00046800000e0000 */
[----:B------:R-:W0:Y:S02]  /*4760*/  SHFL.DOWN PT, R85, R85, 0x1, 0x1f ;  /* 0x08201f0055557f89 */ /* 0x000e2400000e0000 */
.L_x_284:
[----:B---34-:R-:W-:Y:S01]  /*4770*/  ISETP.NE.AND P0, PT, R57, 0x1f, PT ;  /* 0x0000001f3900780c */ /* 0x018fe20003f05270 */
[----:B-1----:R-:W-:Y:S01]  /*4780*/  FFMA.FTZ R81, R81, R87, R156 ;  /* 0x0000005751517223 */ /* 0x002fe2000001009c */
[----:B------:R-:W-:Y:S01]  /*4790*/  MOV R82, R159 ;  /* 0x0000009f00527202 */ /* 0x000fe20000000f00 */
[----:B------:R-:W-:Y:S02]  /*47a0*/  IMAD R156, R57, 0x28, RZ ;  /* 0x00000028399c7824 */ /* 0x000fe400078e02ff */
[----:B------:R-:W-:-:S08]  /*47b0*/  FMUL.FTZ R80, R80, R87 ;  /* 0x0000005750507220 */ /* 0x000fd00000410000 */
[-C--:B0-----:R-:W-:Y:S02]  /*47c0*/  @P0 FFMA.FTZ R83, R83, R85.reuse, R86 ;  /* 0x0000005553530223 */ /* 0x081fe40000010056 */
[----:B------:R-:W-:Y:S01]  /*47d0*/  @P0 FMUL.FTZ R82, R82, R85 ;  /* 0x0000005552520220 */ /* 0x000fe20000410000 */
[----:B--2---:R-:W-:Y:S04]  /*47e0*/  LDS.64 R86, [R156+0x36f0] ;  /* 0x0036f0009c567984 */ /* 0x004fe80000000a00 */
        /* <DEDUP_REMOVED lines=12> */
.L_x_231:
[----:B-12---:R-:W-:Y:S05]  /*48b0*/  BSYNC B0 ;  /* 0x0000000000007941 */ /* 0x006fea0003800000 */
.L_x_230:
[----:B------:R-:W-:Y:S01]  /*48c0*/  WARPSYNC 0xffffffff ;  /* 0xffffffff00007948 */ /* 0x000fe20003800000 */
[----:B------:R-:W-:Y:S01]  /*48d0*/  BAR.SYNC.DEFER_BLOCKING 0x0 ;  /* 0x0000000000007b1d */ /* 0x000fe20000010000 */
[----:B------:R-:W-:Y:S01]  /*48e0*/  FMUL.FTZ R72, R72, R136 ;  /* 0x0000008848487220 */ /* 0x000fe20000410000 */
[----:B------:R-:W-:Y:S01]  /*48f0*/  ISETP.NE.AND P0, PT, R57, RZ, PT ;  /* 0x000000ff3900720c */ /* 0x000fe20003f05270 */
[----:B------:R-:W-:Y:S01]  /*4900*/  FMUL.FTZ R73, R73, R137 ;  /* 0x0000008949497220 */ /* 0x000fe20000410000 */
[----:B------:R-:W-:Y:S01]  /*4910*/  HADD2.F32 R84, -RZ, R138.H0_H0 ;  /* 0x2000008aff547230 */ /* 0x000fe20000004100 */
[----:B------:R-:W-:Y:S01]  /*4920*/  FFMA.FTZ R72, R39, R72, RZ ;  /* 0x0000004827487223 */ /* 0x000fe200000100ff */
[----:B------:R-:W-:Y:S01]  /*4930*/  HADD2.F32 R83, -RZ, R135.H0_H0 ;  /* 0x20000087ff537230 */ /* 0x000fe20000004100 */
[----:B------:R-:W-:Y:S01]  /*4940*/  FMUL.FTZ R74, R74, R141 ;  /* 0x0000008d4a4a7220 */ /* 0x000fe20000410000 */
[----:B------:R-:W-:Y:S01]  /*4950*/  ULDC.64 UR20, c[0x0][0x2b8] ;  /* 0x0000ae0000147ab9 */ /* 0x000fe20000000a00 */
[----:B------:R-:W-:Y:S01]  /*4960*/  FFMA.FTZ R72, R38, R73, R72 ;  /* 0x0000004926487223 */ /* 0x000fe20000010048 */
[----:B------:R-:W-:Y:S01]  /*4970*/  UIMAD UR20, UR34, UR20, URZ ;  /* 0x00000014221472a4 */ /* 0x000fe2000f8e023f */
[----:B------:R-:W-:Y:S01]  /*4980*/  FMUL.FTZ R75, R75, R121 ;  /* 0x000000794b4b7220 */ /* 0x000fe20000410000 */
[----:B------:R-:W-:Y:S01]  /*4990*/  BSSY B0, `(.L_x_234) ;  /* 0x00000ea000007945 */ /* 0x000fe20003800000 */
[----:B------:R-:W-:Y:S01]  /*49a0*/  FFMA.FTZ R72, R37, R74, R72 ;  /* 0x0000004a25487223 */ /* 0x000fe20000010048 */
[----:B------:R-:W-:Y:S01]  /*49b0*/  UIMAD UR20, UR35, UR21, UR20 ;  /* 0x00000015231472a4 */ /* 0x000fe2000f8e0214 */
[----:B------:R-:W-:-:S02]  /*49c0*/  FMUL.FTZ R76, R76, R122 ;  /* 0x0000007a4c4c7220 */ /* 0x000fc40000410000 */
[----:B------:R-:W-:Y:S01]  /*49d0*/  FFMA.FTZ R72, R36, R75, R72 ;  /* 0x0000004b24487223 */ /* 0x000fe20000010048 */
[----:B------:R-:W-:Y:S01]  /*49e0*/  HADD2.F32 R75, -RZ, R53.H0_H0 ;  /* 0x20000035ff4b7230 */ /* 0x000fe20000004100 */
[----:B------:R-:W-:Y:S02]  /*49f0*/  FMUL.FTZ R77, R77, R123 ;  /* 0x0000007b4d4d7220 */ /* 0x000fe40000410000 */
[----:B------:R-:W-:Y:S01]  /*4a00*/  FFMA.FTZ R73, R35, R76, R72 ;  /* 0x0000004c23497223 */ /* 0x000fe20000010048 */
[----:B------:R-:W-:Y:S01]  /*4a10*/  HADD2.F32 R76, -RZ, R52.H0_H0 ;  /* 0x20000034ff4c7230 */ /* 0x000fe20000004100 */
[----:B------:R-:W-:Y:S01]  /*4a20*/  FMUL.FTZ R78, R78, R124 ;  /* 0x0000007c4e4e7220 */ /* 0x000fe20000410000 */
[----:B------:R-:W1:Y:S01]  /*4a30*/  LDS R158, [R158.X8+0x36e4] ;  /* 0x0036e4009e9e7984 */ /* 0x000e620000008800 */
[----:B------:R-:W-:Y:S02]  /*4a40*/  FFMA.FTZ R72, R34, R77, R73 ;  /* 0x0000004d22487223 */ /* 0x000fe40000010049 */
[----:B------:R-:W-:-:S02]  /*4a50*/  FMUL.FTZ R79, R79, R125 ;  /* 0x0000007d4f4f7220 */ /* 0x000fc40000410000 */
[----:B------:R-:W-:Y:S02]  /*4a60*/  FFMA.FTZ R73, R33, R78, R72 ;  /* 0x0000004e21497223 */ /* 0x000fe40000010048 */
[----:B------:R-:W-:Y:S02]  /*4a70*/  FMUL.FTZ R88, R88, R126 ;  /* 0x0000007e58587220 */ /* 0x000fe40000410000 */
[----:B------:R-:W-:Y:S02]  /*4a80*/  FFMA.FTZ R72, R32, R79, R73 ;  /* 0x0000004f20487223 */ /* 0x000fe40000010049 */
[----:B------:R-:W-:Y:S02]  /*4a90*/  FMUL.FTZ R89, R89, R127 ;  /* 0x0000007f59597220 */ /* 0x000fe40000410000 */
[----:B------:R-:W-:Y:S02]  /*4aa0*/  FFMA.FTZ R73, R31, R88, R72 ;  /* 0x000000581f497223 */ /* 0x000fe40000010048 */
[----:B------:R-:W-:-:S02]  /*4ab0*/  FMUL.FTZ R90, R90, R128 ;  /* 0x000000805a5a7220 */ /* 0x000fc40000410000 */
[----:B------:R-:W-:Y:S02]  /*4ac0*/  FMUL.FTZ R91, R91, R129 ;  /* 0x000000815b5b7220 */ /* 0x000fe40000410000 */
[----:B------:R-:W-:Y:S02]  /*4ad0*/  FMUL.FTZ R92, R92, R130 ;  /* 0x000000825c5c7220 */ /* 0x000fe40000410000 */
[----:B------:R-:W-:Y:S02]  /*4ae0*/  FMUL.FTZ R93, R93, R131 ;  /* 0x000000835d5d7220 */ /* 0x000fe40000410000 */
[----:B------:R-:W-:Y:S02]  /*4af0*/  FMUL.FTZ R85, R94, R132 ;  /* 0x000000845e557220 */ /* 0x000fe40000410000 */
[----:B------:R-:W-:Y:S02]  /*4b00*/  FFMA.FTZ R78, -R21, R83, R141 ;  /* 0x00000053154e7223 */ /* 0x000fe4000001018d */
[----:B-1----:R-:W-:-:S04]  /*4b10*/  FFMA.FTZ R71, R158, R71, R111 ;  /* 0x000000479e477223 */ /* 0x002fc8000001006f */
[----:B------:R-:W-:-:S04]  /*4b20*/  FFMA.FTZ R70, R70, R71, R110 ;  /* 0x0000004746467223 */ /* 0x000fc8000001006e */
[----:B------:R-:W-:-:S04]  /*4b30*/  FFMA.FTZ R69, R69, R70, R109 ;  /* 0x0000004645457223 */ /* 0x000fc8000001006d */
[----:B------:R-:W-:-:S04]  /*4b40*/  FFMA.FTZ R68, R68, R69, R108 ;  /* 0x0000004544447223 */ /* 0x000fc8000001006c */
[----:B------:R-:W-:Y:S02]  /*4b50*/  FFMA.FTZ R67, R67, R68, R107 ;  /* 0x0000004443437223 */ /* 0x000fe4000001006b */
[----:B------:R-:W-:Y:S02]  /*4b60*/  IMAD.U32 R107, RZ, RZ, UR35 ;  /* 0x00000023ff6b7e24 */ /* 0x000fe4000f8e00ff */
[----:B------:R-:W-:Y:S02]  /*4b70*/  FFMA.FTZ R87, R66, R67, R106 ;  /* 0x0000004342577223 */ /* 0x000fe4000001006a */
[----:B------:R-:W-:Y:S02]  /*4b80*/  FFMA.FTZ R66, R30, R89, R73 ;  /* 0x000000591e427223 */ /* 0x000fe40000010049 */
[----:B------:R-:W-:Y:S02]  /*4b90*/  FFMA.FTZ R89, R65, R87, R105 ;  /* 0x0000005741597223 */ /* 0x000fe40000010069 */
[----:B------:R-:W-:Y:S01]  /*4ba0*/  FFMA.FTZ R65, R29, R90, R66 ;  /* 0x0000005a1d417223 */ /* 0x000fe20000010042 */
[----:B------:R-:W-:Y:S01]  /*4bb0*/  HADD2.F32 R90, -RZ, R47.H0_H0 ;  /* 0x2000002fff5a7230 */ /* 0x000fe20000004100 */
[----:B------:R-:W-:-:S02]  /*4bc0*/  FFMA.FTZ R64, R64, R89, R104 ;  /* 0x0000005940407223 */ /* 0x000fc40000010068 */
[----:B------:R-:W-:Y:S02]  /*4bd0*/  FFMA.FTZ R66, R28, R91, R65 ;  /* 0x0000005b1c427223 */ /* 0x000fe40000010041 */
[----:B------:R-:W-:Y:S02]  /*4be0*/  FFMA.FTZ R103, R63, R64, R103 ;  /* 0x000000403f677223 */ /* 0x000fe40000010067 */
[----:B------:R-:W-:Y:S01]  /*4bf0*/  FFMA.FTZ R63, R27, R92, R66 ;  /* 0x0000005c1b3f7223 */ /* 0x000fe20000010042 */
[----:B------:R-:W-:Y:S01]  /*4c00*/  HADD2.F32 R66, -RZ, R54.H0_H0 ;  /* 0x20000036ff427230 */ /* 0x000fe20000004100 */
[----:B------:R-:W-:Y:S01]  /*4c10*/  FFMA.FTZ R102, R62, R103, R102 ;  /* 0x000000673e667223 */ /* 0x000fe20000010066 */
[----:B------:R-:W-:Y:S01]  /*4c20*/  HADD2.F32 R92, -RZ, R48.H0_H0 ;  /* 0x20000030ff5c7230 */ /* 0x000fe20000004100 */
[----:B------:R-:W-:Y:S02]  /*4c30*/  FFMA.FTZ R62, R26, R93, R63 ;  /* 0x0000005d1a3e7223 */ /* 0x000fe4000001003f */
[----:B------:R-:W-:Y:S01]  /*4c40*/  FFMA.FTZ R72, R61, R102, R101 ;  /* 0x000000663d487223 */ /* 0x000fe20000010065 */
[----:B------:R-:W-:Y:S01]  /*4c50*/  HADD2.F32 R101, -RZ, R50.H0_H0 ;  /* 0x20000032ff657230 */ /* 0x000fe20000004100 */
[----:B------:R-:W-:-:S02]  /*4c60*/  IMAD.U32 R65, RZ, RZ, UR7 ;  /* 0x00000007ff417e24 */ /* 0x000fc4000f8e00ff */
[----:B------:R-:W-:Y:S02]  /*4c70*/  FFMA.FTZ R74, R60, R72, R100 ;  /* 0x000000483c4a7223 */ /* 0x000fe40000010064 */
[----:B------:R-:W-:Y:S01]  /*4c80*/  FFMA.FTZ R88, -R18, R66, R123 ;  /* 0x0000004212587223 */ /* 0x000fe2000001017b */
[----:B------:R1:W-:Y:S01]  /*4c90*/  @!P0 STS.64 [R65.X8+0x45e0], R80 ;  /* 0x0045e05041008388 */ /* 0x0003e20000008a00 */
[----:B------:R-:W-:Y:S02]  /*4ca0*/  FFMA.FTZ R99, R43, R74, R99 ;  /* 0x0000004a2b637223 */ /* 0x000fe40000010063 */
[----:B------:R-:W-:Y:S02]  /*4cb0*/  FMUL.FTZ R63, R72, UR23 ;  /* 0x00000017483f7c20 */ /* 0x000fe40008410000 */
[----:B------:R-:W-:Y:S02]  /*4cc0*/  FFMA.FTZ R85, R25, R85, R62 ;  /* 0x0000005519557223 */ /* 0x000fe4000001003e */
[----:B------:R-:W-:-:S02]  /*4cd0*/  FFMA.FTZ R98, R42, R99, R98 ;  /* 0x000000632a627223 */ /* 0x000fc40000010062 */
[----:B------:R-:W-:Y:S02]  /*4ce0*/  FFMA.FTZ R61, -R16, R76, R125 ;  /* 0x0000004c103d7223 */ /* 0x000fe4000001017d */
[----:B------:R-:W-:Y:S02]  /*4cf0*/  FMUL.FTZ R62, R103, UR23 ;  /* 0x00000017673e7c20 */ /* 0x000fe40008410000 */
[----:B-1----:R-:W-:Y:S02]  /*4d00*/  FMUL.FTZ R65, R88, R63 ;  /* 0x0000003f58417220 */ /* 0x002fe40000410000 */
[----:B------:R-:W-:Y:S02]  /*4d10*/  FFMA.FTZ R97, R41, R98, R97 ;  /* 0x0000006229617223 */ /* 0x000fe40000010061 */
[----:B------:R-:W-:Y:S02]  /*4d20*/  FMUL.FTZ R62, R61, R62 ;  /* 0x0000003e3d3e7220 */ /* 0x000fe40000410000 */
[----:B------:R-:W-:Y:S01]  /*4d30*/  FFMA.FTZ R66, R66, R72, R65 ;  /* 0x0000004842427223 */ /* 0x000fe20000010041 */
[----:B------:R-:W-:Y:S01]  /*4d40*/  HADD2.F32 R65, -RZ, R139.H0_H0 ;  /* 0x2000008bff417230 */ /* 0x000fe20000004100 */
[----:B------:R-:W-:-:S02]  /*4d50*/  FFMA.FTZ R96, R40, R97, R96 ;  /* 0x0000006128607223 */ /* 0x000fc40000010060 */
[----:B------:R-:W-:Y:S01]  /*4d60*/  FFMA.FTZ R63, R76, R103, R62 ;  /* 0x000000674c3f7223 */ /* 0x000fe2000001003e */
[----:B------:R-:W-:Y:S01]  /*4d70*/  HADD2.F32 R76, -RZ, R55.H0_H0 ;  /* 0x20000037ff4c7230 */ /* 0x000fe20000004100 */
[----:B------:R-:W-:Y:S02]  /*4d80*/  FFMA.FTZ R43, -R17, R75, R124 ;  /* 0x0000004b112b7223 */ /* 0x000fe4000001017c */
[----:B------:R-:W-:Y:S02]  /*4d90*/  FMUL.FTZ R60, R102, UR23 ;  /* 0x00000017663c7c20 */ /* 0x000fe40008410000 */
[C---:B------:R-:W-:Y:S02]  /*4da0*/  FFMA.FTZ R82, -R23.reuse, R65, R136 ;  /* 0x0000004117527223 */ /* 0x040fe40000010188 */
[----:B------:R-:W-:Y:S02]  /*4db0*/  FMUL.FTZ R81, R23, R96 ;  /* 0x0000006017517220 */ /* 0x000fe40000410000 */
[----:B------:R-:W-:-:S02]  /*4dc0*/  FMUL.FTZ R73, R43, R60 ;  /* 0x0000003c2b497220 */ /* 0x000fc40000410000 */
[----:B------:R-:W-:Y:S02]  /*4dd0*/  FFMA.FTZ R41, -R19, R76, R122 ;  /* 0x0000004c13297223 */ /* 0x000fe4000001017a */
[----:B------:R-:W-:Y:S02]  /*4de0*/  FMUL.FTZ R42, R74, UR23 ;  /* 0x000000174a2a7c20 */ /* 0x000fe40008410000 */
[C---:B------:R-:W-:Y:S02]  /*4df0*/  FFMA.FTZ R80, -R22.reuse, R84, R137 ;  /* 0x0000005416507223 */ /* 0x040fe40000010189 */
[----:B------:R-:W-:Y:S02]  /*4e00*/  FMUL.FTZ R79, R22, R97 ;  /* 0x00000061164f7220 */ /* 0x000fe40000410000 */
[----:B------:R-:W-:Y:S02]  /*4e10*/  FFMA.FTZ R40, R81, R82, RZ ;  /* 0x0000005251287223 */ /* 0x000fe400000100ff */
[----:B------:R-:W-:Y:S01]  /*4e20*/  FFMA.FTZ R62, R75, R102, R73 ;  /* 0x000000664b3e7223 */ /* 0x000fe20000010049 */
[----:B------:R-:W-:Y:S01]  /*4e30*/  HADD2.F32 R75, -RZ, R134.H0_H0 ;  /* 0x20000086ff4b7230 */ /* 0x000fe20000004100 */
[----:B------:R-:W-:Y:S01]  /*4e40*/  FMUL.FTZ R73, R41, R42 ;  /* 0x0000002a29497220 */ /* 0x000fe20000410000 */
[----:B------:R-:W-:Y:S01]  /*4e50*/  HADD2.F32 R42, -RZ, R51.H0_H0 ;  /* 0x20000033ff2a7230 */ /* 0x000fe20000004100 */
[----:B------:R-:W-:-:S02]  /*4e60*/  FMUL.FTZ R77, R21, R98 ;  /* 0x00000062154d7220 */ /* 0x000fc40000410000 */
[----:B------:R-:W-:Y:S02]  /*4e70*/  FFMA.FTZ R40, R79, R80, R40 ;  /* 0x000000504f287223 */ /* 0x000fe40000010028 */
[----:B------:R-:W-:Y:S02]  /*4e80*/  FFMA.FTZ R76, R76, R74, R73 ;  /* 0x0000004a4c4c7223 */ /* 0x000fe40000010049 */
[----:B------:R-:W-:Y:S02]  /*4e90*/  FFMA.FTZ R73, R77, R78, R40 ;  /* 0x0000004e4d497223 */ /* 0x000fe40000010028 */
[C---:B------:R-:W-:Y:S02]  /*4ea0*/  FMUL.FTZ R40, R20.reuse, R99 ;  /* 0x0000006314287220 */ /* 0x040fe40000410000 */
[----:B------:R-:W-:Y:S02]  /*4eb0*/  FFMA.FTZ R60, -R20, R75, R121 ;  /* 0x0000004b143c7223 */ /* 0x000fe40000010179 */
[----:B------:R-:W-:-:S02]  /*4ec0*/  FADD.FTZ R153, R40, R153 ;  /* 0x0000009928997221 */ /* 0x000fc40000010000 */
[----:B------:R-:W-:Y:S02]  /*4ed0*/  FFMA.FTZ R40, R40, R60, R73 ;  /* 0x0000003c28287223 */ /* 0x000fe40000010049 */
[----:B------:R-:W-:Y:S02]  /*4ee0*/  FFMA.FTZ R86, -R15, R42, R126 ;  /* 0x0000002a0f567223 */ /* 0x000fe4000001017e */
[----:B------:R-:W-:Y:S02]  /*4ef0*/  FMUL.FTZ R73, R64, UR23 ;  /* 0x0000001740497c20 */ /* 0x000fe40008410000 */
[----:B------:R-:W-:Y:S02]  /*4f00*/  FMUL.FTZ R74, R19, R74 ;  /* 0x0000004a134a7220 */ /* 0x000fe40000410000 */
[----:B------:R-:W-:Y:S02]  /*4f10*/  FMUL.FTZ R73, R86, R73 ;  /* 0x0000004956497220 */ /* 0x000fe40000410000 */
[----:B------:R-:W-:-:S02]  /*4f20*/  FFMA.FTZ R91, R74, R41, R40 ;  /* 0x000000294a5b7223 */ /* 0x000fc40000010028 */
[----:B------:R-:W-:Y:S02]  /*4f30*/  FMUL.FTZ R72, R18, R72 ;  /* 0x0000004812487220 */ /* 0x000fe40000410000 */
[----:B------:R-:W-:Y:S02]  /*4f40*/  FFMA.FTZ R41, -R14, R101, R127 ;  /* 0x000000650e297223 */ /* 0x000fe4000001017f */
[----:B------:R-:W-:Y:S02]  /*4f50*/  FMUL.FTZ R40, R89, UR23 ;  /* 0x0000001759287c20 */ /* 0x000fe40008410000 */
[----:B------:R-:W-:Y:S02]  /*4f60*/  FFMA.FTZ R73, R42, R64, R73 ;  /* 0x000000402a497223 */ /* 0x000fe40000010049 */
[----:B------:R-:W-:Y:S01]  /*4f70*/  FFMA.FTZ R42, R72, R88, R91 ;  /* 0x00000058482a7223 */ /* 0x000fe2000001005b */
[----:B------:R-:W-:Y:S01]  /*4f80*/  HADD2.F32 R88, -RZ, R49.H0_H0 ;  /* 0x20000031ff587230 */ /* 0x000fe20000004100 */
[----:B------:R-:W-:-:S02]  /*4f90*/  FMUL.FTZ R40, R41, R40 ;  /* 0x0000002829287220 */ /* 0x000fc40000410000 */
[----:B------:R-:W-:Y:S02]  /*4fa0*/  FMUL.FTZ R91, R87, UR23 ;  /* 0x00000017575b7c20 */ /* 0x000fe40008410000 */
[----:B------:R-:W-:Y:S02]  /*4fb0*/  FFMA.FTZ R101, R101, R89, R40 ;  /* 0x0000005965657223 */ /* 0x000fe40000010028 */
[----:B------:R-:W-:Y:S02]  /*4fc0*/  FFMA.FTZ R40, -R13, R88, R128 ;  /* 0x000000580d287223 */ /* 0x000fe40000010180 */
[----:B------:R-:W-:Y:S02]  /*4fd0*/  FMUL.FTZ R100, R17, R102 ;  /* 0x0000006611647220 */ /* 0x000fe40000410000 */
[----:B------:R-:W-:Y:S02]  /*4fe0*/  FMUL.FTZ R94, R40, R91 ;  /* 0x0000005b285e7220 */ /* 0x000fe40000410000 */
[----:B------:R-:W-:-:S02]  /*4ff0*/  FFMA.FTZ R42, R100, R43, R42 ;  /* 0x0000002b642a7223 */ /* 0x000fc4000001002a */
[----:B------:R-:W-:Y:S02]  /*5000*/  FFMA.FTZ R94, R88, R87, R94 ;  /* 0x00000057585e7223 */ /* 0x000fe4000001005e */
[----:B------:R-:W-:Y:S02]  /*5010*/  FFMA.FTZ R43, -R12, R92, R129 ;  /* 0x0000005c0c2b7223 */ /* 0x000fe40000010181 */
[----:B------:R-:W-:Y:S02]  /*5020*/  FMUL.FTZ R88, R67, UR23 ;  /* 0x0000001743587c20 */ /* 0x000fe40008410000 */
[----:B------:R-:W-:Y:S01]  /*5030*/  FMUL.FTZ R93, R16, R103 ;  /* 0x00000067105d7220 */ /* 0x000fe20000410000 */
[----:B------:R-:W-:Y:S01]  /*5040*/  HADD2.F32 R103, -RZ, R44.H0_H0 ;  /* 0x2000002cff677230 */ /* 0x000fe20000004100 */
[----:B------:R-:W-:Y:S02]  /*5050*/  FMUL.FTZ R88, R43, R88 ;  /* 0x000000582b587220 */ /* 0x000fe40000410000 */
[----:B------:R-:W-:-:S02]  /*5060*/  FFMA.FTZ R61, R93, R61, R42 ;  /* 0x0000003d5d3d7223 */ /* 0x000fc4000001002a */
[----:B------:R-:W-:Y:S02]  /*5070*/  FFMA.FTZ R42, -R11, R90, R130 ;  /* 0x0000005a0b2a7223 */ /* 0x000fe40000010182 */
[----:B------:R-:W-:Y:S02]  /*5080*/  FMUL.FTZ R91, R68, UR23 ;  /* 0x00000017445b7c20 */ /* 0x000fe40008410000 */
[----:B------:R-:W-:Y:S02]  /*5090*/  FFMA.FTZ R92, R92, R67, R88 ;  /* 0x000000435c5c7223 */ /* 0x000fe40000010058 */
[----:B------:R-:W-:Y:S02]  /*50a0*/  FMUL.FTZ R88, R42, R91 ;  /* 0x0000005b2a587220 */ /* 0x000fe40000410000 */
[----:B------:R-:W-:Y:S02]  /*50b0*/  FMUL.FTZ R91, R15, R64 ;  /* 0x000000400f5b7220 */ /* 0x000fe40000410000 */
[----:B------:R-:W-:Y:S01]  /*50c0*/  FFMA.FTZ R90, R90, R68, R88 ;  /* 0x000000445a5a7223 */ /* 0x000fe20000010058 */
[----:B------:R-:W-:Y:S01]  /*50d0*/  HADD2.F32 R88, -RZ, R46.H0_H0 ;  /* 0x2000002eff587230 */ /* 0x000fe20000004100 */
[----:B------:R-:W-:-:S02]  /*50e0*/  FFMA.FTZ R86, R91, R86, R61 ;  /* 0x000000565b567223 */ /* 0x000fc4000001003d */
[----:B------:R-:W-:Y:S02]  /*50f0*/  FMUL.FTZ R89, R14, R89 ;  /* 0x000000590e597220 */ /* 0x000fe40000410000 */
[----:B------:R-:W-:Y:S02]  /*5100*/  FFMA.FTZ R61, -R10, R88, R131 ;  /* 0x000000580a3d7223 */ /* 0x000fe40000010183 */
[----:B------:R-:W-:Y:S02]  /*5110*/  FMUL.FTZ R64, R69, UR23 ;  /* 0x0000001745407c20 */ /* 0x000fe40008410000 */
[----:B------:R-:W-:Y:S01]  /*5120*/  FFMA.FTZ R41, R89, R41, R86 ;  /* 0x0000002959297223 */ /* 0x000fe20000010056 */
[----:B------:R-:W-:Y:S01]  /*5130*/  HADD2.F32 R86, -RZ, R45.H0_H0 ;  /* 0x2000002dff567230 */ /* 0x000fe20000004100 */
[----:B------:R-:W-:Y:S02]  /*5140*/  FMUL.FTZ R64, R61, R64 ;  /* 0x000000403d407220 */ /* 0x000fe40000410000 */
[----:B------:R-:W-:-:S02]  /*5150*/  FMUL.FTZ R87, R13, R87 ;  /* 0x000000570d577220 */ /* 0x000fc40000410000 */
[----:B------:R-:W-:Y:S02]  /*5160*/  FFMA.FTZ R88, R88, R69, R64 ;  /* 0x0000004558587223 */ /* 0x000fe40000010040 */
[----:B------:R-:W-:Y:S02]  /*5170*/  FFMA.FTZ R102, -R9, R86, R132 ;  /* 0x0000005609667223 */ /* 0x000fe40000010184 */
[----:B------:R-:W-:Y:S02]  /*5180*/  FMUL.FTZ R64, R70, UR23 ;  /* 0x0000001746407c20 */ /* 0x000fe40008410000 */
[----:B------:R-:W-:Y:S02]  /*5190*/  FFMA.FTZ R40, R87, R40, R41 ;  /* 0x0000002857287223 */ /* 0x000fe40000010029 */
[----:B------:R-:W-:Y:S02]  /*51a0*/  FMUL.FTZ R64, R102, R64 ;  /* 0x0000004066407220 */ /* 0x000fe40000410000 */
[----:B------:R-:W-:-:S02]  /*51b0*/  FMUL.FTZ R67, R12, R67 ;  /* 0x000000430c437220 */ /* 0x000fc40000410000 */
[----:B------:R-:W-:Y:S01]  /*51c0*/  FFMA.FTZ R86, R86, R70, R64 ;  /* 0x0000004656567223 */ /* 0x000fe20000010040 */
[----:B------:R-:W-:Y:S01]  /*51d0*/  SHF.L.U32 R64, R57, 0x4, RZ ;  /* 0x0000000439407819 */ /* 0x000fe200000006ff */
[----:B------:R-:W-:Y:S02]  /*51e0*/  FFMA.FTZ R43, R67, R43, R40 ;  /* 0x0000002b432b7223 */ /* 0x000fe40000010028 */
[----:B------:R-:W-:Y:S01]  /*51f0*/  FMUL.FTZ R40, R136, UR40 ;  /* 0x0000002888287c20 */ /* 0x000fe20008410000 */
[----:B------:R-:W-:Y:S01]  /*5200*/  LEA.HI.SX32 R105, R64, R64, 0x1b ;  /* 0x0000004040697211 */ /* 0x000fe200078fdaff */
[----:B------:R-:W-:Y:S02]  /*5210*/  FFMA.FTZ R104, -R8, R103, R133 ;  /* 0x0000006708687223 */ /* 0x000fe40000010185 */
[----:B------:R-:W-:Y:S02]  /*5220*/  FMUL.FTZ R41, R71, UR23 ;  /* 0x0000001747297c20 */ /* 0x000fe40008410000 */
[----:B------:R-:W-:-:S02]  /*5230*/  FMUL.FTZ R40, R39, R40 ;  /* 0x0000002827287220 */ /* 0x000fc40000410000 */
[----:B------:R-:W-:Y:S02]  /*5240*/  FMUL.FTZ R41, R104, R41 ;  /* 0x0000002968297220 */ /* 0x000fe40000410000 */
[----:B------:R-:W-:Y:S01]  /*5250*/  FMUL.FTZ R123, R123, UR40 ;  /* 0x000000287b7b7c20 */ /* 0x000fe20008410000 */
[----:B------:R1:W-:Y:S01]  /*5260*/  STS [R105.X4+0x1090], R40 ;  /* 0x0010902869007388 */ /* 0x0003e20000004800 */
[----:B------:R-:W-:Y:S02]  /*5270*/  FFMA.FTZ R103, R103, R71, R41 ;  /* 0x0000004767677223 */ /* 0x000fe40000010029 */
[----:B------:R-:W-:Y:S02]  /*5280*/  FMUL.FTZ R41, R137, UR40 ;  /* 0x0000002889297c20 */ /* 0x000fe40008410000 */
[----:B------:R-:W-:Y:S02]  /*5290*/  FMUL.FTZ R126, R126, UR40 ;  /* 0x000000287e7e7c20 */ /* 0x000fe40008410000 */
[----:B------:R-:W-:-:S02]  /*52a0*/  FMUL.FTZ R41, R38, R41 ;  /* 0x0000002926297220 */ /* 0x000fc40000410000 */
[----:B------:R-:W-:Y:S01]  /*52b0*/  FMUL.FTZ R106, R34, R123 ;  /* 0x0000007b226a7220 */ /* 0x000fe20000410000 */
[----:B-1----:R-:W-:Y:S01]  /*52c0*/  IADD3 R40, R64, 0x1, RZ ;  /* 0x0000000140287810 */ /* 0x002fe20007ffe0ff */
[----:B------:R-:W-:Y:S02]  /*52d0*/  FMUL.FTZ R129, R129, UR40 ;  /* 0x0000002881817c20 */ /* 0x000fe40008410000 */
[----:B------:R-:W-:Y:S01]  /*52e0*/  FMUL.FTZ R125, R125, UR40 ;  /* 0x000000287d7d7c20 */ /* 0x000fe20008410000 */
[----:B------:R-:W-:Y:S01]  /*52f0*/  LEA.HI.SX32 R40, R40, R64, 0x1b ;  /* 0x0000004028287211 */ /* 0x000fe200078fdaff */
[----:B------:R-:W-:Y:S02]  /*5300*/  FMUL.FTZ R127, R127, UR40 ;  /* 0x000000287f7f7c20 */ /* 0x000fe40008410000 */
[----:B------:R-:W-:Y:S02]  /*5310*/  FMUL.FTZ R126, R31, R126 ;  /* 0x0000007e1f7e7220 */ /* 0x000fe40000410000 */
[----:B------:R1:W-:Y:S01]  /*5320*/  STS [R40.X4+0x1094], R41 ;  /* 0x0010942928007388 */ /* 0x0003e20000004800 */
[----:B------:R-:W-:-:S02]  /*5330*/  FMUL.FTZ R108, R32, R125 ;  /* 0x0000007d206c7220 */ /* 0x000fc40000410000 */
[----:B------:R-:W-:Y:S02]  /*5340*/  FMUL.FTZ R110, R30, R127 ;  /* 0x0000007f1e6e7220 */ /* 0x000fe40000410000 */
[----:B------:R-:W-:Y:S02]  /*5350*/  FMUL.FTZ R68, R11, R68 ;  /* 0x000000440b447220 */ /* 0x000fe40000410000 */
[----:B------:R-:W-:Y:S02]  /*5360*/  FMUL.FTZ R122, R122, UR40 ;  /* 0x000000287a7a7c20 */ /* 0x000fe40008410000 */
[----:B------:R-:W-:Y:S01]  /*5370*/  FMUL.FTZ R124, R124, UR40 ;  /* 0x000000287c7c7c20 */ /* 0x000fe20008410000 */
[----:B-1----:R-:W-:Y:S01]  /*5380*/  IADD3 R40, R64, 0x2, RZ ;  /* 0x0000000240287810 */ /* 0x002fe20007ffe0ff */
[----:B------:R-:W-:Y:S02]  /*5390*/  FMUL.FTZ R41, R141, UR40 ;  /* 0x000000288d297c20 */ /* 0x000fe40008410000 */
[----:B------:R-:W-:Y:S01]  /*53a0*/  FMUL.FTZ R122, R35, R122 ;  /* 0x0000007a237a7220 */ /* 0x000fe20000410000 */
[----:B------:R-:W-:Y:S01]  /*53b0*/  LEA.HI.SX32 R40, R40, R64, 0x1b ;  /* 0x0000004028287211 */ /* 0x000fe200078fdaff */
[----:B------:R-:W-:-:S02]  /*53c0*/  FMUL.FTZ R41, R37, R41 ;  /* 0x0000002925297220 */ /* 0x000fc40000410000 */
[----:B------:R-:W-:Y:S02]  /*53d0*/  FMUL.FTZ R124, R33, R124 ;  /* 0x0000007c217c7220 */ /* 0x000fe40000410000 */
[----:B------:R-:W-:Y:S01]  /*53e0*/  FMUL.FTZ R131, R131, UR40 ;  /* 0x0000002883837c20 */ /* 0x000fe20008410000 */
[----:B------:R1:W-:Y:S01]  /*53f0*/  STS [R40.X4+0x1098], R41 ;  /* 0x0010982928007388 */ /* 0x0003e20000004800 */
[----:B------:R-:W-:Y:S02]  /*5400*/  FMUL.FTZ R128, R128, UR40 ;  /* 0x0000002880807c20 */ /* 0x000fe40008410000 */
[----:B------:R-:W-:Y:S02]  /*5410*/  FMUL.FTZ R130, R130, UR40 ;  /* 0x0000002882827c20 */ /* 0x000fe40008410000 */
[----:B------:R-:W-:Y:S02]  /*5420*/  FMUL.FTZ R132, R132, UR40 ;  /* 0x0000002884847c20 */ /* 0x000fe40008410000 */
[----:B------:R-:W-:-:S02]  /*5430*/  FMUL.FTZ R128, R29, R128 ;  /* 0x000000801d807220 */ /* 0x000fc40000410000 */
[----:B------:R-:W-:Y:S01]  /*5440*/  FMUL.FTZ R130, R27, R130 ;  /* 0x000000821b827220 */ /* 0x000fe20000410000 */
[----:B-1----:R-:W-:Y:S01]  /*5450*/  IADD3 R40, R64, 0x3, RZ ;  /* 0x0000000340287810 */ /* 0x002fe20007ffe0ff */
[----:B------:R-:W-:Y:S02]  /*5460*/  FMUL.FTZ R41, R121, UR40 ;  /* 0x0000002879297c20 */ /* 0x000fe40008410000 */
[----:B------:R-:W-:Y:S01]  /*5470*/  FMUL.FTZ R132, R25, R132 ;  /* 0x0000008419847220 */ /* 0x000fe20000410000 */
[----:B------:R-:W-:Y:S01]  /*5480*/  LEA.HI.SX32 R40, R40, R64, 0x1b ;  /* 0x0000004028287211 */ /* 0x000fe200078fdaff */
[----:B------:R-:W-:-:S05]  /*5490*/  FMUL.FTZ R41, R36, R41 ;  /* 0x0000002924297220 */ /* 0x000fca0000410000 */
[----:B------:R1:W-:Y:S04]  /*54a0*/  STS [R40.X4+0x109c], R41 ;  /* 0x00109c2928007388 */ /* 0x0003e80000004800 */
[----:B------:R2:W-:Y:S04]  /*54b0*/  STS [R105.X4+0x10a4], R106 ;  /* 0x0010a46a69007388 */ /* 0x0005e80000004800 */
[----:B------:R3:W-:Y:S01]  /*54c0*/  STS [R105.X4+0x10b0], R126 ;  /* 0x0010b07e69007388 */ /* 0x0007e20000004800 */
[----:B-1----:R-:W-:Y:S01]  /*54d0*/  MOV R40, R57 ;  /* 0x0000003900287202 */ /* 0x002fe20000000f00 */
[----:B------:R-:W-:-:S02]  /*54e0*/  IMAD.MOV.U32 R41, RZ, RZ, RZ ;  /* 0x000000ffff297224 */ /* 0x000fc400078e00ff */
[----:B------:R1:W-:Y:S01]  /*54f0*/  STS [R105.X4+0x10ac], R108 ;  /* 0x0010ac6c69007388 */ /* 0x0003e20000004800 */
[----:B--2---:R-:W-:Y:S02]  /*5500*/  FMUL.FTZ R106, R28, R129 ;  /* 0x000000811c6a7220 */ /* 0x004fe40000410000 */
[----:B------:R-:W-:Y:S01]  /*5510*/  IMAD.WIDE.U32 R40, R107, c[0x0][0x2b8], R40 ;  /* 0x0000ae006b287a25 */ /* 0x000fe200078e0028 */
[----:B------:R-:W-:Y:S01]  /*5520*/  MOV R107, UR18 ;  /* 0x00000012006b7c02 */ /* 0x000fe20008000f00 */
[----:B------:R-:W-:Y:S02]  /*5530*/  STS [R105.X4+0x10b4], R110 ;  /* 0x0010b46e69007388 */ /* 0x000fe40000004800 */
[----:B---3--:R-:W-:Y:S01]  /*5540*/  IMAD.U32 R126, RZ, RZ, UR39 ;  /* 0x00000027ff7e7e24 */ /* 0x008fe2000f8e00ff */
[----:B------:R-:W-:Y:S01]  /*5550*/  IADD3 R41, R41, UR20, RZ ;  /* 0x0000001429297c10 */ /* 0x000fe2000fffe0ff */
[----:B------:R-:W-:Y:S01]  /*5560*/  ULDC.64 UR20, c[0x0][0x2c0] ;  /* 0x0000b00000147ab9 */ /* 0x000fe20000000a00 */
[----:B------:R2:W-:Y:S01]  /*5570*/  STS [R105.X4+0x10bc], R106 ;  /* 0x0010bc6a69007388 */ /* 0x0005e20000004800 */
[----:B------:R-:W-:Y:S01]  /*5580*/  UIMAD UR20, UR36, UR20, URZ ;  /* 0x00000014241472a4 */ /* 0x000fe2000f8e023f */
[----:B-1----:R-:W-:Y:S01]  /*5590*/  FMUL.FTZ R108, R95, R133 ;  /* 0x000000855f6c7220 */ /* 0x002fe20000410000 */
[----:B------:R-:W-:Y:S01]  /*55a0*/  IADD3 R95, -R126, c[0x0][0x168], -R57 ;  /* 0x00005a007e5f7a10 */ /* 0x000fe20007ffe939 */
[----:B------:R-:W-:Y:S01]  /*55b0*/  IMAD.WIDE.U32 R40, R107, c[0x0][0x2c0], R40 ;  /* 0x0000b0006b287a25 */ /* 0x000fe200078e0028 */
[----:B------:R-:W-:Y:S01]  /*55c0*/  UIMAD UR20, UR18, UR21, UR20 ;  /* 0x00000015121472a4 */ /* 0x000fe2000f8e0214 */
[----:B------:R1:W-:Y:S02]  /*55d0*/  STS [R105.X4+0x10a0], R122 ;  /* 0x0010a07a69007388 */ /* 0x0003e40000004800 */
[----:B------:R-:W-:-:S02]  /*55e0*/  FMUL.FTZ R133, R133, UR40 ;  /* 0x0000002885857c20 */ /* 0x000fc40008410000 */
[----:B--2---:R-:W-:Y:S01]  /*55f0*/  FFMA.FTZ R106, R68, R42, R43 ;  /* 0x0000002a446a7223 */ /* 0x004fe2000001002b */
[----:B------:R-:W-:Y:S01]  /*5600*/  MOV R43, UR39 ;  /* 0x00000027002b7c02 */ /* 0x000fe20008000f00 */
[----:B------:R2:W-:Y:S01]  /*5610*/  STS [R105.X4+0x10a8], R124 ;  /* 0x0010a87c69007388 */ /* 0x0005e20000004800 */
[----:B------:R-:W-:Y:S01]  /*5620*/  IADD3 R110, R41, UR20, RZ ;  /* 0x00000014296e7c10 */ /* 0x000fe2000fffe0ff */
[----:B------:R-:W-:Y:S01]  /*5630*/  FMUL.FTZ R107, R99, UR23 ;  /* 0x00000017636b7c20 */ /* 0x000fe20008410000 */
[----:B------:R-:W-:Y:S01]  /*5640*/  IADD3 R42, P0, R40, UR39, RZ ;  /* 0x00000027282a7c10 */ /* 0x000fe2000ff1e0ff */
[----:B-1----:R-:W-:Y:S01]  /*5650*/  FMUL.FTZ R122, R26, R131 ;  /* 0x000000831a7a7220 */ /* 0x002fe20000410000 */
[----:B------:R-:W-:Y:S02]  /*5660*/  STS [R105.X4+0x10b8], R128 ;  /* 0x0010b88069007388 */ /* 0x000fe40000004800 */
[----:B------:R-:W-:Y:S02]  /*5670*/  LEA.HI.X.SX32 R43, R43, R110, 0x1, P0 ;  /* 0x0000006e2b2b7211 */ /* 0x000fe400000f0eff */
[----:B------:R-:W-:Y:S01]  /*5680*/  ISETP.GE.AND P0, PT, R95, 0x1, PT ;  /* 0x000000015f00780c */ /* 0x000fe20003f06270 */
[----:B--2---:R-:W-:Y:S01]  /*5690*/  FMUL.FTZ R124, R24, R133 ;  /* 0x00000085187c7220 */ /* 0x004fe20000410000 */
[----:B------:R1:W-:Y:S04]  /*56a0*/  STS [R105.X4+0x10c4], R122 ;  /* 0x0010c47a69007388 */ /* 0x0003e80000004800 */
[----:B------:R-:W-:Y:S04]  /*56b0*/  STS [R105.X4+0x10c0], R130 ;  /* 0x0010c08269007388 */ /* 0x000fe80000004800 */
[----:B------:R-:W-:Y:S01]  /*56c0*/  STS [R105.X4+0x10c8], R132 ;  /* 0x0010c88469007388 */ /* 0x000fe20000004800 */
[----:B-1----:R-:W-:-:S03]  /*56d0*/  FMUL.FTZ R122, R10, R69 ;  /* 0x000000450a7a7220 */ /* 0x002fc60000410000 */
[----:B------:R1:W-:Y:S01]  /*56e0*/  STS [R105.X4+0x10cc], R124 ;  /* 0x0010cc7c69007388 */ /* 0x0003e20000004800 */
[----:B------:R-:W-:Y:S02]  /*56f0*/  FMUL.FTZ R69, R60, R107 ;  /* 0x0000006b3c457220 */ /* 0x000fe40000410000 */
[C---:B------:R-:W-:Y:S02]  /*5700*/  FFMA.FTZ R109, R122.reuse, R61, R106 ;  /* 0x0000003d7a6d7223 */ /* 0x040fe4000001006a */
[----:B------:R-:W-:Y:S02]  /*5710*/  FADD.FTZ R143, R122, R143 ;  /* 0x0000008f7a8f7221 */ /* 0x000fe40000010000 */
[----:B------:R-:W-:Y:S02]  /*5720*/  FMUL.FTZ R106, R97, UR23 ;  /* 0x00000017616a7c20 */ /* 0x000fe40008410000 */
[----:B------:R-:W-:Y:S02]  /*5730*/  FMUL.FTZ R107, R96, UR23 ;  /* 0x00000017606b7c20 */ /* 0x000fe40008410000 */
[----:B-1----:R-:W-:Y:S01]  /*5740*/  FMUL.FTZ R105, R98, UR23 ;  /* 0x0000001762697c20 */ /* 0x002fe20008410000 */
[----:B------:R-:W-:Y:S06]  /*5750*/  BAR.SYNC.DEFER_BLOCKING 0x0 ;  /* 0x0000000000007b1d */ /* 0x000fec0000010000 */
[----:B------:R-:W-:Y:S05]  /*5760*/  @!P0 BRA `(.L_x_235) ;  /* 0x000000c000008947 */ /* 0x000fea0003800000 */
[----:B------:R-:W-:Y:S01]  /*5770*/  LEA.HI.SX32 R111, R57, R57, 0x1b ;  /* 0x00000039396f7211 */ /* 0x000fe200078fdaff */
[----:B------:R-:W-:Y:S01]  /*5780*/  USHF.R.S32.HI UR22, URZ, 0x1f, UR7 ;  /* 0x0000001f3f167899 */ /* 0x000fe20008011407 */
[----:B------:R-:W-:Y:S01]  /*5790*/  IMAD.U32 R61, RZ, RZ, UR7 ;  /* 0x00000007ff3d7e24 */ /* 0x000fe2000f8e00ff */
[----:B------:R-:W-:-:S02]  /*57a0*/  ULDC.64 UR20, c[0x0][0x2d0] ;  /* 0x0000b40000147ab9 */ /* 0x000fc40000000a00 */
[----:B------:R-:W-:Y:S01]  /*57b0*/  UIMAD UR20, UR22, UR20, URZ ;  /* 0x00000014161472a4 */ /* 0x000fe2000f8e023f */
[----:B------:R-:W1:Y:S01]  /*57c0*/  LDS R111, [R111.X4+0x1090] ;  /* 0x001090006f6f7984 */ /* 0x000e620000004800 */
[----:B------:R-:W-:Y:S02]  /*57d0*/  IMAD.WIDE.U32 R42, R61, c[0x0][0x2d0], R42 ;  /* 0x0000b4003d2a7a25 */ /* 0x000fe400078e002a */
[----:B------:R-:W-:-:S03]  /*57e0*/  UIMAD UR20, UR7, UR21, UR20 ;  /* 0x00000015071472a4 */ /* 0x000fc6000f8e0214 */
[----:B------:R-:W-:-:S03]  /*57f0*/  LEA R60, P0, R42, c[0x0][0x320], 0x2 ;  /* 0x0000c8002a3c7a11 */ /* 0x000fc600078010ff */
[----:B------:R-:W-:-:S04]  /*5800*/  IADD3 R43, R43, UR20, RZ ;  /* 0x000000142b2b7c10 */ /* 0x000fc8000fffe0ff */
[----:B------:R-:W-:-:S05]  /*5810*/  LEA.HI.X R61, R42, c[0x0][0x324], R43, 0x2, P0 ;  /* 0x0000c9002a3d7a11 */ /* 0x000fca00000f142b */
[----:B-1----:R1:W-:Y:S02]  /*5820*/  RED.E.ADD.F32.FTZ.RN.STRONG.GPU [R60.64], R111 ;  /* 0x0000006f3c00798e */ /* 0x0023e4000c10e798 */
.L_x_235:
[----:B------:R-:W-:Y:S05]  /*5830*/  BSYNC B0 ;  /* 0x0000000000007941 */ /* 0x000fea0003800000 */
.L_x_234:
[----:B------:R-:W-:Y:S01]  /*5840*/  FMUL.FTZ R71, R8, R71 ;  /* 0x0000004708477220 */ /* 0x000fe20000410000 */
[----:B-1----:R-:W-:Y:S01]  /*5850*/  IADD3 R60, R57, 0x80, RZ ;  /* 0x00000080393c7810 */ /* 0x002fe20007ffe0ff */
[----:B------:R-:W-:Y:S01]  /*5860*/  UIMAD UR40, UR6, -0x800, UR37 ;  /* 0xfffff800062878a4 */ /* 0x000fe2000f8e0225 */
[----:B------:R-:W-:Y:S01]  /*5870*/  LEA R42, P0, R40, c[0x0][0x320], 0x2 ;  /* 0x0000c800282a7a11 */ /* 0x000fe200078010ff */
[C---:B------:R-:W-:Y:S01]  /*5880*/  FADD.FTZ R140, R71.reuse, R140 ;  /* 0x0000008c478c7221 */ /* 0x040fe20000010000 */
[----:B------:R-:W-:Y:S01]  /*5890*/  USHF.L.U32 UR23, UR8, 0x2, URZ ;  /* 0x0000000208177899 */ /* 0x000fe2000800063f */
[----:B------:R-:W-:Y:S01]  /*58a0*/  FMUL.FTZ R104, R71, R104 ;  /* 0x0000006847687220 */ /* 0x000fe20000410000 */
[----:B------:R-:W-:Y:S01]  /*58b0*/  USHF.R.S32.HI UR41, URZ, 0x1f, UR40 ;  /* 0x0000001f3f297899 */ /* 0x000fe20008011428 */
[----:B------:R-:W-:Y:S01]  /*58c0*/  FMUL.FTZ R71, R9, R70 ;  /* 0x0000004609477220 */ /* 0x000fe20000410000 */
[----:B------:R-:W-:Y:S01]  /*58d0*/  LEA.HI.SX32 R70, R60, R57, 0x1b ;  /* 0x000000393c467211 */ /* 0x000fe200078fdaff */
[----:B------:R-:W-:Y:S01]  /*58e0*/  IMAD.U32 R61, RZ, RZ, UR40 ;  /* 0x00000028ff3d7e24 */ /* 0x000fe2000f8e00ff */
[----:B------:R-:W-:Y:S01]  /*58f0*/  MOV R41, UR40 ;  /* 0x0000002800297c02 */ /* 0x000fe20008000f00 */
[C---:B------:R-:W-:Y:S01]  /*5900*/  FADD.FTZ R142, R71.reuse, R142 ;  /* 0x0000008e478e7221 */ /* 0x040fe20000010000 */
[----:B------:R-:W-:Y:S01]  /*5910*/  LEA.HI.X R43, R40, c[0x0][0x324], R110, 0x2, P0 ;  /* 0x0000c900282b7a11 */ /* 0x000fe200000f146e */
[----:B------:R-:W-:Y:S01]  /*5920*/  FFMA.FTZ R109, R71, R102, R109 ;  /* 0x00000066476d7223 */ /* 0x000fe2000001006d */
[----:B------:R-:W-:Y:S01]  /*5930*/  LEA R40, P0, R41, R42, 0x2 ;  /* 0x0000002a29287211 */ /* 0x000fe200078010ff */
[----:B------:R1:W2:Y:S01]  /*5940*/  LDS R71, [R70.X4+0x1290] ;  /* 0x0012900046477984 */ /* 0x0002a20000004800 */
[----:B------:R-:W-:Y:S01]  /*5950*/  MOV R41, UR41 ;  /* 0x0000002900297c02 */ /* 0x000fe20008000f00 */
[----:B------:R-:W-:Y:S01]  /*5960*/  USHF.L.U64.HI UR22, UR8, 0x2, UR9 ;  /* 0x0000000208167899 */ /* 0x000fe20008010209 */
[----:B------:R-:W-:Y:S01]  /*5970*/  IMAD.U32 R111, RZ, RZ, UR23 ;  /* 0x00000017ff6f7e24 */ /* 0x000fe2000f8e00ff */
[----:B------:R-:W-:Y:S01]  /*5980*/  ULDC.64 UR20, c[0x0][0x2d0] ;  /* 0x0000b40000147ab9 */ /* 0x000fe20000000a00 */
[----:B------:R-:W-:Y:S01]  /*5990*/  LEA.HI.X R41, R61, R43, R41, 0x2, P0 ;  /* 0x0000002b3d297211 */ /* 0x000fe200000f1429 */
[----:B------:R-:W-:Y:S01]  /*59a0*/  UIMAD UR20, UR22, UR20, URZ ;  /* 0x00000014161472a4 */ /* 0x000fe2000f8e023f */
[----:B------:R-:W-:Y:S01]  /*59b0*/  ISETP.GE.AND P0, PT, R95, 0x81, PT ;  /* 0x000000815f00780c */ /* 0x000fe20003f06270 */
[----:B------:R-:W-:Y:S01]  /*59c0*/  FMUL.FTZ R108, R24, R108 ;  /* 0x0000006c186c7220 */ /* 0x000fe20000410000 */
[----:B------:R-:W-:Y:S01]  /*59d0*/  BSSY B0, `(.L_x_236) ;  /* 0x0000010000007945 */ /* 0x000fe20003800000 */
[----:B------:R-:W-:Y:S01]  /*59e0*/  UIMAD UR20, UR23, UR21, UR20 ;  /* 0x00000015171472a4 */ /* 0x000fe2000f8e0214 */
[----:B------:R-:W-:Y:S01]  /*59f0*/  IMAD.WIDE.U32 R40, R111, c[0x0][0x2d0], R40 ;  /* 0x0000b4006f287a25 */ /* 0x000fe200078e0028 */
[----:B------:R-:W-:-:S03]  /*5a00*/  IADD3 R102, R57, 0x100, RZ ;  /* 0x0000010039667810 */ /* 0x000fc60007ffe0ff */
[----:B------:R-:W-:Y:S01]  /*5a10*/  FADD.FTZ R60, R109, R104 ;  /* 0x000000686d3c7221 */ /* 0x000fe20000010000 */
[----:B------:R-:W-:Y:S01]  /*5a20*/  IADD3 R41, R41, UR20, RZ ;  /* 0x0000001429297c10 */ /* 0x000fe2000fffe0ff */
[----:B------:R-:W-:Y:S01]  /*5a30*/  FADD.FTZ R61, R85, R108 ;  /* 0x0000006c553d7221 */ /* 0x000fe20000010000 */
[----:B------:R-:W-:Y:S01]  /*5a40*/  IADD3 R104, R57, 0x180, RZ ;  /* 0x0000018039687810 */ /* 0x000fe20007ffe0ff */
[----:B------:R-:W-:Y:S01]  /*5a50*/  FADD.FTZ R120, R103, R120 ;  /* 0x0000007867787221 */ /* 0x000fe20000010000 */
[----:B------:R-:W-:Y:S05]  /*5a60*/  @!P0 BRA `(.L_x_237) ;  /* 0x0000006000008947 */ /* 0x000fea0003800000 */
[----:B-1----:R-:W-:-:S05]  /*5a70*/  MOV R85, UR40 ;  /* 0x0000002800557c02 */ /* 0x002fca0008000f00 */
[----:B------:R-:W-:-:S04]  /*5a80*/  IMAD.WIDE R42, R85, 0x4, R42 ;  /* 0x00000004552a7825 */ /* 0x000fc800078e022a */
[----:B------:R-:W-:-:S04]  /*5a90*/  IMAD.U32 R85, RZ, RZ, UR23 ;  /* 0x00000017ff557e24 */ /* 0x000fc8000f8e00ff */
[----:B------:R-:W-:-:S05]  /*5aa0*/  IMAD.WIDE.U32 R42, R85, c[0x0][0x2d0], R42 ;  /* 0x0000b400552a7a25 */ /* 0x000fca00078e002a */
[----:B------:R-:W-:-:S05]  /*5ab0*/  IADD3 R43, R43, UR20, RZ ;  /* 0x000000142b2b7c10 */ /* 0x000fca000fffe0ff */
[----:B--2---:R1:W-:Y:S02]  /*5ac0*/  RED.E.ADD.F32.FTZ.RN.STRONG.GPU [R42.64+-0x1e00], R71 ;  /* 0xffe200472a00798e */ /* 0x0043e4000c10e798 */
.L_x_237:
[----:B-1----:R-:W-:Y:S05]  /*5ad0*/  BSYNC B0 ;  /* 0x0000000000007941 */ /* 0x002fea0003800000 */
.L_x_236:
[-C--:B------:R-:W-:Y:S01]  /*5ae0*/  LEA.HI.SX32 R102, R102, R57.reuse, 0x1b ;  /* 0x0000003966667211 */ /* 0x080fe200078fdaff */
[----:B------:R-:W-:Y:S01]  /*5af0*/  BSSY B0, `(.L_x_238) ;  /* 0x000000d000007945 */ /* 0x000fe20003800000 */
[----:B------:R-:W-:Y:S02]  /*5b00*/  ISETP.GE.AND P6, PT, R95, 0x101, PT ;  /* 0x000001015f00780c */ /* 0x000fe40003fc6270 */
[----:B------:R-:W-:Y:S01]  /*5b10*/  IADD3 R42, R57, 0x200, RZ ;  /* 0x00000200392a7810 */ /* 0x000fe20007ffe0ff */
[----:B------:R1:W3:Y:S01]  /*5b20*/  LDS R43, [R102.X4+0x1490] ;  /* 0x00149000662b7984 */ /* 0x0002e20000004800 */
[----:B------:R-:W-:Y:S02]  /*5b30*/  LEA.HI.SX32 R104, R104, R57, 0x1b ;  /* 0x0000003968687211 */ /* 0x000fe400078fdaff */
[C---:B------:R-:W-:Y:S02]  /*5b40*/  ISETP.GE.AND P0, PT, R95.reuse, 0x181, PT ;  /* 0x000001815f00780c */ /* 0x040fe40003f06270 */
[----:B------:R-:W-:-:S02]  /*5b50*/  ISETP.GE.AND P1, PT, R95, 0x201, PT ;  /* 0x000002015f00780c */ /* 0x000fc40003f26270 */
[C---:B------:R-:W-:Y:S02]  /*5b60*/  ISETP.GE.AND P2, PT, R95.reuse, 0x281, PT ;  /* 0x000002815f00780c */ /* 0x040fe40003f46270 */
[C---:B------:R-:W-:Y:S02]  /*5b70*/  ISETP.GE.AND P3, PT, R95.reuse, 0x301, PT ;  /* 0x000003015f00780c */ /* 0x040fe40003f66270 */
[C---:B------:R-:W-:Y:S02]  /*5b80*/  ISETP.GE.AND P4, PT, R95.reuse, 0x381, PT ;  /* 0x000003815f00780c */ /* 0x040fe40003f86270 */
[----:B------:R-:W-:Y:S01]  /*5b90*/  ISETP.GE.AND P5, PT, R95, 0x401, PT ;  /* 0x000004015f00780c */ /* 0x000fe20003fa6270 */
[----:B------:R-:W-:Y:S10]  /*5ba0*/  @!P6 BRA `(.L_x_239) ;  /* 0x000000100000e947 */ /* 0x000ff40003800000 */
[----:B-1-3--:R1:W-:Y:S02]  /*5bb0*/  RED.E.ADD.F32.FTZ.RN.STRONG.GPU [R40.64+-0x1c00], R43 ;  /* 0xffe4002b2800798e */ /* 0x00a3e4000c10e798 */
.L_x_239:
[----:B-1----:R-:W-:Y:S05]  /*5bc0*/  BSYNC B0 ;  /* 0x0000000000007941 */ /* 0x002fea0003800000 */
.L_x_238:
[----:B---3--:R1:W3:Y:S01]  /*5bd0*/  LDS R43, [R104.X4+0x1690] ;  /* 0x00169000682b7984 */ /* 0x0082e20000004800 */
[----:B------:R-:W-:Y:S01]  /*5be0*/  BSSY B0, `(.L_x_240) ;  /* 0x0000005000007945 */ /* 0x000fe20003800000 */
[----:B------:R-:W-:Y:S02]  /*5bf0*/  IADD3 R70, R57, 0x280, RZ ;  /* 0x0000028039467810 */ /* 0x000fe40007ffe0ff */
[----:B------:R-:W-:Y:S01]  /*5c00*/  LEA.HI.SX32 R42, R42, R57, 0x1b ;  /* 0x000000392a2a7211 */ /* 0x000fe200078fdaff */
[----:B------:R-:W-:Y:S05]  /*5c10*/  @!P0 BRA `(.L_x_241) ;  /* 0x0000001000008947 */ /* 0x000fea0003800000 */
[----:B---3--:R3:W-:Y:S02]  /*5c20*/  RED.E.ADD.F32.FTZ.RN.STRONG.GPU [R40.64+-0x1a00], R43 ;  /* 0xffe6002b2800798e */ /* 0x0087e4000c10e798 */
.L_x_241:
[----:B------:R-:W-:Y:S05]  /*5c30*/  BSYNC B0 ;  /* 0x0000000000007941 */ /* 0x000fea0003800000 */
.L_x_240:
[----:B---3--:R3:W4:Y:S01]  /*5c40*/  LDS R43, [R42.X4+0x1890] ;  /* 0x001890002a2b7984 */ /* 0x0087220000004800 */
[----:B------:R-:W-:Y:S01]  /*5c50*/  BSSY B0, `(.L_x_242) ;  /* 0x0000005000007945 */ /* 0x000fe20003800000 */
[----:B------:R-:W-:-:S02]  /*5c60*/  IADD3 R102, R57, 0x300, RZ ;  /* 0x0000030039667810 */ /* 0x000fc40007ffe0ff */
[----:B------:R-:W-:Y:S01]  /*5c70*/  LEA.HI.SX32 R70, R70, R57, 0x1b ;  /* 0x0000003946467211 */ /* 0x000fe200078fdaff */
[----:B------:R-:W-:Y:S05]  /*5c80*/  @!P1 BRA `(.L_x_243) ;  /* 0x0000001000009947 */ /* 0x000fea0003800000 */
[----:B----4-:R4:W-:Y:S02]  /*5c90*/  RED.E.ADD.F32.FTZ.RN.STRONG.GPU [R40.64+-0x1800], R43 ;  /* 0xffe8002b2800798e */ /* 0x0109e4000c10e798 */
.L_x_243:
[----:B------:R-:W-:Y:S05]  /*5ca0*/  BSYNC B0 ;  /* 0x0000000000007941 */ /* 0x000fea0003800000 */
.L_x_242:
[----:B----4-:R4:W0:Y:S01]  /*5cb0*/  LDS R43, [R70.X4+0x1a90] ;  /* 0x001a9000462b7984 */ /* 0x0108220000004800 */
[----:B------:R-:W-:Y:S01]  /*5cc0*/  BSSY B0, `(.L_x_244) ;  /* 0x0000005000007945 */ /* 0x000fe20003800000 */
[----:B---3--:R-:W-:Y:S02]  /*5cd0*/  IADD3 R42, R57, 0x380, RZ ;  /* 0x00000380392a7810 */ /* 0x008fe40007ffe0ff */
[----:B------:R-:W-:Y:S01]  /*5ce0*/  LEA.HI.SX32 R102, R102, R57, 0x1b ;  /* 0x0000003966667211 */ /* 0x000fe200078fdaff */
[----:B------:R-:W-:Y:S05]  /*5cf0*/  @!P2 BRA `(.L_x_245) ;  /* 0x000000100000a947 */ /* 0x000fea0003800000 */
[----:B0-----:R0:W-:Y:S02]  /*5d00*/  RED.E.ADD.F32.FTZ.RN.STRONG.GPU [R40.64+-0x1600], R43 ;  /* 0xffea002b2800798e */ /* 0x0011e4000c10e798 */
.L_x_245:
[----:B------:R-:W-:Y:S05]  /*5d10*/  BSYNC B0 ;  /* 0x0000000000007941 */ /* 0x000fea0003800000 */
.L_x_244:
[----:B0-----:R0:W3:Y:S01]  /*5d20*/  LDS R43, [R102.X4+0x1c90] ;  /* 0x001c9000662b7984 */ /* 0x0010e20000004800 */
[----:B------:R-:W-:Y:S01]  /*5d30*/  BSSY B0, `(.L_x_246) ;  /* 0x0000005000007945 */ /* 0x000fe20003800000 */
[----:B----4-:R-:W-:Y:S02]  /*5d40*/  IADD3 R70, R57, 0x400, RZ ;  /* 0x0000040039467810 */ /* 0x010fe40007ffe0ff */
[----:B------:R-:W-:Y:S01]  /*5d50*/  LEA.HI.SX32 R42, R42, R57, 0x1b ;  /* 0x000000392a2a7211 */ /* 0x000fe200078fdaff */
[----:B------:R-:W-:Y:S05]  /*5d60*/  @!P3 BRA `(.L_x_247) ;  /* 0x000000100000b947 */ /* 0x000fea0003800000 */
[----:B---3--:R3:W-:Y:S02]  /*5d70*/  RED.E.ADD.F32.FTZ.RN.STRONG.GPU [R40.64+-0x1400], R43 ;  /* 0xffec002b2800798e */ /* 0x0087e4000c10e798 */
.L_x_247:
[----:B------:R-:W-:Y:S05]  /*5d80*/  BSYNC B0 ;  /* 0x0000000000007941 */ /* 0x000fea0003800000 */
.L_x_246:
[----:B---3--:R3:W4:Y:S01]  /*5d90*/  LDS R43, [R42.X4+0x1e90] ;  /* 0x001e90002a2b7984 */ /* 0x0087220000004800 */
[----:B------:R-:W-:Y:S01]  /*5da0*/  BSSY B0, `(.L_x_248) ;  /* 0x0000004000007945 */ /* 0x000fe20003800000 */
[----:B------:R-:W-:Y:S01]  /*5db0*/  LEA.HI.SX32 R70, R70, R57, 0x1b ;  /* 0x0000003946467211 */ /* 0x000fe200078fdaff */
[----:B------:R-:W-:Y:S05]  /*5dc0*/  @!P4 BRA `(.L_x_249) ;  /* 0x000000100000c947 */ /* 0x000fea0003800000 */
[----:B----4-:R4:W-:Y:S02]  /*5dd0*/  RED.E.ADD.F32.FTZ.RN.STRONG.GPU [R40.64+-0x1200], R43 ;  /* 0xffee002b2800798e */ /* 0x0109e4000c10e798 */
.L_x_249:
[----:B------:R-:W-:Y:S05]  /*5de0*/  BSYNC B0 ;  /* 0x0000000000007941 */ /* 0x000fea0003800000 */
.L_x_248:
[----:B----4-:R4:W0:Y:S01]  /*5df0*/  LDS R43, [R70.X4+0x2090] ;  /* 0x00209000462b7984 */ /* 0x0108220000004800 */
[----:B------:R-:W-:Y:S01]  /*5e00*/  BSSY B0, `(.L_x_250) ;  /* 0x0000005000007945 */ /* 0x000fe20003800000 */
[----:B---3--:R-:W-:-:S02]  /*5e10*/  IADD3 R42, R57, 0x480, RZ ;  /* 0x00000480392a7810 */ /* 0x008fc40007ffe0ff */
[----:B0-----:R-:W-:Y:S01]  /*5e20*/  IADD3 R102, R57, 0x500, RZ ;  /* 0x0000050039667810 */ /* 0x001fe20007ffe0ff */
[----:B------:R-:W-:Y:S05]  /*5e30*/  @!P5 BRA `(.L_x_251) ;  /* 0x000000100000d947 */ /* 0x000fea0003800000 */
[----:B------:R0:W-:Y:S02]  /*5e40*/  RED.E.ADD.F32.FTZ.RN.STRONG.GPU [R40.64+-0x1000], R43 ;  /* 0xfff0002b2800798e */ /* 0x0001e4000c10e798 */
.L_x_251:
[----:B------:R-:W-:Y:S05]  /*5e50*/  BSYNC B0 ;  /* 0x0000000000007941 */ /* 0x000fea0003800000 */
.L_x_250:
[-C--:B------:R-:W-:Y:S01]  /*5e60*/  LEA.HI.SX32 R42, R42, R57.reuse, 0x1b ;  /* 0x000000392a2a7211 */ /* 0x080fe200078fdaff */
[----:B------:R-:W-:Y:S01]  /*5e70*/  BSSY B0, `(.L_x_252) ;  /* 0x000000d000007945 */ /* 0x000fe20003800000 */
[----:B------:R-:W-:Y:S02]  /*5e80*/  ISETP.GE.AND P6, PT, R95, 0x481, PT ;  /* 0x000004815f00780c */ /* 0x000fe40003fc6270 */
[----:B----4-:R-:W-:Y:S01]  /*5e90*/  IADD3 R70, R57, 0x580, RZ ;  /* 0x0000058039467810 */ /* 0x010fe20007ffe0ff */
[----:B0-----:R0:W3:Y:S01]  /*5ea0*/  LDS R43, [R42.X4+0x2290] ;  /* 0x002290002a2b7984 */ /* 0x0010e20000004800 */
        /* <DEDUP_REMOVED lines=8> */
[----:B0--3--:R0:W-:Y:S02]  /*5f30*/  RED.E.ADD.F32.FTZ.RN.STRONG.GPU [R40.64+-0xe00], R43 ;  /* 0xfff2002b2800798e */ /* 0x0091e4000c10e798 */
.L_x_253:
[----:B0-----:R-:W-:Y:S05]  /*5f40*/  BSYNC B0 ;  /* 0x0000000000007941 */ /* 0x001fea0003800000 */
.L_x_252:
[----:B---3--:R0:W3:Y:S01]  /*5f50*/  LDS R43, [R102.X4+0x2490] ;  /* 0x00249000662b7984 */ /* 0x0080e20000004800 */
[----:B------:R-:W-:Y:S01]  /*5f60*/  BSSY B0, `(.L_x_254) ;  /* 0x0000005000007945 */ /* 0x000fe20003800000 */
[----:B------:R-:W-:Y:S02]  /*5f70*/  IADD3 R42, R57, 0x600, RZ ;  /* 0x00000600392a7810 */ /* 0x000fe40007ffe0ff */
[----:B------:R-:W-:Y:S01]  /*5f80*/  LEA.HI.SX32 R70, R70, R57, 0x1b ;  /* 0x0000003946467211 */ /* 0x000fe200078fdaff */
[----:B------:R-:W-:Y:S05]  /*5f90*/  @!P0 BRA `(.L_x_255) ;  /* 0x0000001000008947 */ /* 0x000fea0003800000 */
[----:B---3--:R3:W-:Y:S02]  /*5fa0*/  RED.E.ADD.F32.FTZ.RN.STRONG.GPU [R40.64+-0xc00], R43 ;  /* 0xfff4002b2800798e */ /* 0x0087e4000c10e798 */
.L_x_255:
[----:B------:R-:W-:Y:S05]  /*5fb0*/  BSYNC B0 ;  /* 0x0000000000007941 */ /* 0x000fea0003800000 */
.L_x_254:
[----:B---3--:R3:W4:Y:S01]  /*5fc0*/  LDS R43, [R70.X4+0x2690] ;  /* 0x00269000462b7984 */ /* 0x0087220000004800 */
[----:B------:R-:W-:Y:S01]  /*5fd0*/  BSSY B0, `(.L_x_256) ;  /* 0x0000005000007945 */ /* 0x000fe20003800000 */
[----:B0-----:R-:W-:-:S02]  /*5fe0*/  IADD3 R102, R57, 0x680, RZ ;  /* 0x0000068039667810 */ /* 0x001fc40007ffe0ff */
[----:B------:R-:W-:Y:S01]  /*5ff0*/  LEA.HI.SX32 R42, R42, R57, 0x1b ;  /* 0x000000392a2a7211 */ /* 0x000fe200078fdaff */
[----:B------:R-:W-:Y:S05]  /*6000*/  @!P1 BRA `(.L_x_257) ;  /* 0x0000001000009947 */ /* 0x000fea0003800000 */
[----:B----4-:R0:W-:Y:S02]  /*6010*/  RED.E.ADD.F32.FTZ.RN.STRONG.GPU [R40.64+-0xa00], R43 ;  /* 0xfff6002b2800798e */ /* 0x0101e4000c10e798 */
.L_x_257:
[----:B------:R-:W-:Y:S05]  /*6020*/  BSYNC B0 ;  /* 0x0000000000007941 */ /* 0x000fea0003800000 */
.L_x_256:
[----:B0---4-:R0:W4:Y:S01]  /*6030*/  LDS R43, [R42.X4+0x2890] ;  /* 0x002890002a2b7984 */ /* 0x0111220000004800 */
[----:B------:R-:W-:Y:S01]  /*6040*/  BSSY B0, `(.L_x_258) ;  /* 0x0000005000007945 */ /* 0x000fe20003800000 */
[----:B---3--:R-:W-:Y:S02]  /*6050*/  IADD3 R70, R57, 0x700, RZ ;  /* 0x0000070039467810 */ /* 0x008fe40007ffe0ff */
[----:B------:R-:W-:Y:S01]  /*6060*/  LEA.HI.SX32 R102, R102, R57, 0x1b ;  /* 0x0000003966667211 */ /* 0x000fe200078fdaff */
[----:B------:R-:W-:Y:S05]  /*6070*/  @!P2 BRA `(.L_x_259) ;  /* 0x000000100000a947 */ /* 0x000fea0003800000 */
[----:B----4-:R3:W-:Y:S02]  /*6080*/  RED.E.ADD.F32.FTZ.RN.STRONG.GPU [R40.64+-0x800], R43 ;  /* 0xfff8002b2800798e */ /* 0x0107e4000c10e798 */
.L_x_259:
[----:B------:R-:W-:Y:S05]  /*6090*/  BSYNC B0 ;  /* 0x0000000000007941 */ /* 0x000fea0003800000 */
.L_x_258:
[----:B---34-:R3:W4:Y:S01]  /*60a0*/  LDS R43, [R102.X4+0x2a90] ;  /* 0x002a9000662b7984 */ /* 0x0187220000004800 */
[----:B------:R-:W-:Y:S01]  /*60b0*/  BSSY B0, `(.L_x_260) ;  /* 0x0000005000007945 */ /* 0x000fe20003800000 */
[----:B0-----:R-:W-:Y:S02]  /*60c0*/  IADD3 R42, R57, 0x780, RZ ;  /* 0x00000780392a7810 */ /* 0x001fe40007ffe0ff */
[----:B------:R-:W-:Y:S01]  /*60d0*/  LEA.HI.SX32 R70, R70, R57, 0x1b ;  /* 0x0000003946467211 */ /* 0x000fe200078fdaff */
[----:B------:R-:W-:Y:S05]  /*60e0*/  @!P3 BRA `(.L_x_261) ;  /* 0x000000100000b947 */ /* 0x000fea0003800000 */
[----:B----4-:R0:W-:Y:S02]  /*60f0*/  RED.E.ADD.F32.FTZ.RN.STRONG.GPU [R40.64+-0x600], R43 ;  /* 0xfffa002b2800798e */ /* 0x0101e4000c10e798 */
.L_x_261:
[----:B------:R-:W-:Y:S05]  /*6100*/  BSYNC B0 ;  /* 0x0000000000007941 */ /* 0x000fea0003800000 */
.L_x_260:
[----:B0---4-:R0:W4:Y:S01]  /*6110*/  LDS R43, [R70.X4+0x2c90] ;  /* 0x002c9000462b7984 */ /* 0x0111220000004800 */
[----:B------:R-:W-:Y:S01]  /*6120*/  BSSY B0, `(.L_x_262) ;  /* 0x0000004000007945 */ /* 0x000fe20003800000 */
[----:B------:R-:W-:Y:S01]  /*6130*/  LEA.HI.SX32 R42, R42, R57, 0x1b ;  /* 0x000000392a2a7211 */ /* 0x000fe200078fdaff */
[----:B------:R-:W-:Y:S05]  /*6140*/  @!P4 BRA `(.L_x_263) ;  /* 0x000000100000c947 */ /* 0x000fea0003800000 */
[----:B----4-:R4:W-:Y:S02]  /*6150*/  RED.E.ADD.F32.FTZ.RN.STRONG.GPU [R40.64+-0x400], R43 ;  /* 0xfffc002b2800798e */ /* 0x0109e4000c10e798 */
.L_x_263:
[----:B------:R-:W-:Y:S05]  /*6160*/  BSYNC B0 ;  /* 0x0000000000007941 */ /* 0x000fea0003800000 */
.L_x_262:
[----:B----4-:R4:W0:Y:S01]  /*6170*/  LDS R43, [R42.X4+0x2e90] ;  /* 0x002e90002a2b7984 */ /* 0x0108220000004800 */
[----:B------:R-:W-:Y:S01]  /*6180*/  BSSY B0, `(.L_x_264) ;  /* 0x0000003000007945 */ /* 0x000fe20003800000 */
[----:B------:R-:W-:Y:S05]  /*6190*/  @!P5 BRA `(.L_x_265) ;  /* 0x000000100000d947 */ /* 0x000fea0003800000 */
[----:B0-----:R0:W-:Y:S02]  /*61a0*/  RED.E.ADD.F32.FTZ.RN.STRONG.GPU [R40.64+-0x200], R43 ;  /* 0xfffe002b2800798e */ /* 0x0011e4000c10e798 */
.L_x_265:
[----:B------:R-:W-:Y:S05]  /*61b0*/  BSYNC B0 ;  /* 0x0000000000007941 */ /* 0x000fea0003800000 */
.L_x_264:
[----:B----4-:R-:W4:Y:S01]  /*61c0*/  S2R R42, SR_LANEID ;  /* 0x00000000002a7919 */ /* 0x010f220000000000 */
[----:B------:R-:W-:Y:S01]  /*61d0*/  ISETP.NE.AND P2, PT, R57, RZ, PT ;  /* 0x000000ff3900720c */ /* 0x000fe20003f45270 */
[----:B------:R-:W-:Y:S01]  /*61e0*/  FMUL.FTZ R105, R78, R105 ;  /* 0x000000694e697220 */ /* 0x000fe20000410000 */
[----:B------:R-:W-:Y:S01]  /*61f0*/  BSSY B0, `(.L_x_266) ;  /* 0x0000054000007945 */ /* 0x000fe20003800000 */
[----:B0-----:R-:W0:Y:S01]  /*6200*/  SHFL.DOWN PT, R41, R60, 0x1, 0x1f ;  /* 0x08201f003c297f89 */ /* 0x001e2200000e0000 */
[----:B------:R-:W-:-:S02]  /*6210*/  FMUL.FTZ R106, R80, R106 ;  /* 0x0000006a506a7220 */ /* 0x000fc40000410000 */
[----:B------:R-:W-:Y:S01]  /*6220*/  FMUL.FTZ R107, R82, R107 ;  /* 0x0000006b526b7220 */ /* 0x000fe20000410000 */
[----:B------:R-:W5:Y:S01]  /*6230*/  SHFL.DOWN PT, R40, R61, 0x1, 0x1f ;  /* 0x08201f003d287f89 */ /* 0x000f6200000e0000 */
[----:B------:R-:W-:Y:S02]  /*6240*/  FFMA.FTZ R69, R75, R99, R69 ;  /* 0x000000634b457223 */ /* 0x000fe40000010045 */
[----:B------:R-:W-:Y:S02]  /*6250*/  FFMA.FTZ R98, R83, R98, R105 ;  /* 0x0000006253627223 */ /* 0x000fe40000010069 */
[----:B------:R-:W-:Y:S02]  /*6260*/  FFMA.FTZ R97, R84, R97, R106 ;  /* 0x0000006154617223 */ /* 0x000fe4000001006a */
[----:B------:R-:W-:Y:S02]  /*6270*/  FFMA.FTZ R107, R65, R96, R107 ;  /* 0x00000060416b7223 */ /* 0x000fe4000001006b */
[----:B------:R-:W-:-:S02]  /*6280*/  FADD.FTZ R144, R68, R144 ;  /* 0x0000009044907221 */ /* 0x000fc40000010000 */
[----:B------:R-:W-:Y:S02]  /*6290*/  FADD.FTZ R119, R86, R119 ;  /* 0x0000007756777221 */ /* 0x000fe40000010000 */
[----:B------:R-:W-:Y:S02]  /*62a0*/  FADD.FTZ R145, R67, R145 ;  /* 0x0000009143917221 */ /* 0x000fe40000010000 */
[----:B------:R-:W-:Y:S01]  /*62b0*/  FADD.FTZ R118, R88, R118 ;  /* 0x0000007658767221 */ /* 0x000fe20000010000 */
[C---:B----4-:R-:W-:Y:S01]  /*62c0*/  ISETP.GT.AND P0, PT, R42.reuse, 0x1e, PT ;  /* 0x0000001e2a00780c */ /* 0x050fe20003f04270 */
[----:B------:R-:W-:Y:S01]  /*62d0*/  FADD.FTZ R146, R87, R146 ;  /* 0x0000009257927221 */ /* 0x000fe20000010000 */
[----:B------:R-:W-:Y:S01]  /*62e0*/  ISETP.NE.AND P1, PT, R42, RZ, PT ;  /* 0x000000ff2a00720c */ /* 0x000fe20003f25270 */
[----:B------:R-:W-:Y:S02]  /*62f0*/  FADD.FTZ R117, R90, R117 ;  /* 0x000000755a757221 */ /* 0x000fe40000010000 */
[----:B------:R-:W-:-:S02]  /*6300*/  FADD.FTZ R147, R89, R147 ;  /* 0x0000009359937221 */ /* 0x000fc40000010000 */
[----:B------:R-:W-:Y:S02]  /*6310*/  FADD.FTZ R116, R92, R116 ;  /* 0x000000745c747221 */ /* 0x000fe40000010000 */
[----:B------:R-:W-:Y:S02]  /*6320*/  FADD.FTZ R148, R91, R148 ;  /* 0x000000945b947221 */ /* 0x000fe40000010000 */
[----:B------:R-:W-:Y:S02]  /*6330*/  FADD.FTZ R115, R94, R115 ;  /* 0x000000735e737221 */ /* 0x000fe40000010000 */
[----:B0-----:R-:W-:Y:S02]  /*6340*/  @!P0 FADD.FTZ R60, R60, R41 ;  /* 0x000000293c3c8221 */ /* 0x001fe40000010000 */
[----:B-----5:R-:W-:Y:S01]  /*6350*/  @!P0 FADD.FTZ R61, R61, R40 ;  /* 0x000000283d3d8221 */ /* 0x020fe20000010000 */
[----:B------:R-:W-:Y:S01]  /*6360*/  ISETP.GT.AND P0, PT, R42, 0x1d, PT ;  /* 0x0000001d2a00780c */ /* 0x000fe20003f04270 */
[----:B------:R-:W-:Y:S01]  /*6370*/  FADD.FTZ R149, R93, R149 ;  /* 0x000000955d957221 */ /* 0x000fe20000010000 */
[----:B------:R-:W0:Y:S01]  /*6380*/  SHFL.DOWN PT, R41, R60, 0x2, 0x1f ;  /* 0x08401f003c297f89 */ /* 0x000e2200000e0000 */
[----:B------:R-:W-:-:S02]  /*6390*/  FADD.FTZ R114, R101, R114 ;  /* 0x0000007265727221 */ /* 0x000fc40000010000 */
[----:B------:R-:W-:Y:S01]  /*63a0*/  FADD.FTZ R150, R100, R150 ;  /* 0x0000009664967221 */ /* 0x000fe20000010000 */
[----:B------:R-:W4:Y:S01]  /*63b0*/  SHFL.DOWN PT, R40, R61, 0x2, 0x1f ;  /* 0x08401f003d287f89 */ /* 0x000f2200000e0000 */
        /* <DEDUP_REMOVED lines=12> */
[----:B----4-:R-:W-:Y:S01]  /*6480*/  @!P0 FADD.FTZ R61, R61, R40 ;  /* 0x000000283d3d8221 */ /* 0x010fe20000010000 */
[----:B------:R-:W0:Y:S01]  /*6490*/  SHFL.DOWN PT, R41, R60, 0x4, 0x1f ;  /* 0x08801f003c297f89 */ /* 0x000e2200000e0000 */
[----:B------:R-:W-:Y:S01]  /*64a0*/  ISETP.GT.AND P0, PT, R42, 0x1b, PT ;  /* 0x0000001b2a00780c */ /* 0x000fe20003f04270 */
[----:B------:R-:W-:Y:S02]  /*64b0*/  FADD.FTZ R3, R98, R3 ;  /* 0x0000000362037221 */ /* 0x000fe40000010000 */
[----:B------:R-:W4:Y:S01]  /*64c0*/  SHFL.DOWN PT, R40, R61, 0x4, 0x1f ;  /* 0x08801f003d287f89 */ /* 0x000f2200000e0000 */
[----:B------:R-:W-:Y:S02]  /*64d0*/  FADD.FTZ R2, R97, R2 ;  /* 0x0000000261027221 */ /* 0x000fe40000010000 */
[----:B------:R-:W-:-:S07]  /*64e0*/  FADD.FTZ R0, R107, R0 ;  /* 0x000000006b007221 */ /* 0x000fce0000010000 */
[----:B0-----:R-:W-:Y:S02]  /*64f0*/  @!P0 FADD.FTZ R60, R60, R41 ;  /* 0x000000293c3c8221 */ /* 0x001fe40000010000 */
[----:B----4-:R-:W-:-:S03]  /*6500*/  @!P0 FADD.FTZ R61, R61, R40 ;  /* 0x000000283d3d8221 */ /* 0x010fc60000010000 */
[----:B------:R-:W0:Y:S01]  /*6510*/  SHFL.DOWN PT, R41, R60, 0x8, 0x1f ;  /* 0x09001f003c297f89 */ /* 0x000e2200000e0000 */
[----:B------:R-:W-:-:S03]  /*6520*/  ISETP.GT.AND P0, PT, R42, 0x17, PT ;  /* 0x000000172a00780c */ /* 0x000fc60003f04270 */
[----:B------:R-:W4:Y:S10]  /*6530*/  SHFL.DOWN PT, R40, R61, 0x8, 0x1f ;  /* 0x09001f003d287f89 */ /* 0x000f3400000e0000 */
[----:B0-----:R-:W-:-:S02]  /*6540*/  @!P0 FADD.FTZ R60, R60, R41 ;  /* 0x000000293c3c8221 */ /* 0x001fc40000010000 */
[----:B----4-:R-:W-:-:S03]  /*6550*/  @!P0 FADD.FTZ R61, R61, R40 ;  /* 0x000000283d3d8221 */ /* 0x010fc60000010000 */
[----:B------:R-:W0:Y:S01]  /*6560*/  SHFL.DOWN PT, R41, R60, 0x10, 0x1f ;  /* 0x0a001f003c297f89 */ /* 0x000e2200000e0000 */
[----:B------:R-:W-:Y:S02]  /*6570*/  ISETP.GT.AND P0, PT, R42, 0xf, PT ;  /* 0x0000000f2a00780c */ /* 0x000fe40003f04270 */
[----:B------:R-:W-:Y:S01]  /*6580*/  SHF.R.S32.HI R42, RZ, 0x1f, R57 ;  /* 0x0000001fff2a7819 */ /* 0x000fe20000011439 */
[----:B------:R-:W4:Y:S03]  /*6590*/  SHFL.DOWN PT, R40, R61, 0x10, 0x1f ;  /* 0x0a001f003d287f89 */ /* 0x000f2600000e0000 */
[----:B------:R-:W-:-:S04]  /*65a0*/  LEA.HI R42, R42, R57, RZ, 0x5 ;  /* 0x000000392a2a7211 */ /* 0x000fc800078f28ff */
[----:B------:R-:W-:-:S03]  /*65b0*/  SHF.R.S32.HI R42, RZ, 0x5, R42 ;  /* 0x00000005ff2a7819 */ /* 0x000fc6000001142a */
[----:B0-----:R-:W-:Y:S02]  /*65c0*/  @!P0 FADD.FTZ R60, R60, R41 ;  /* 0x000000293c3c8221 */ /* 0x001fe40000010000 */
[----:B----4-:R-:W-:-:S05]  /*65d0*/  @!P0 FADD.FTZ R61, R61, R40 ;  /* 0x000000283d3d8221 */ /* 0x010fca0000010000 */
[----:B------:R0:W-:Y:S04]  /*65e0*/  @!P1 STS.64 [R42.X8+0x3198], R60 ;  /* 0x0031983c2a009388 */ /* 0x0001e80000008a00 */
[----:B------:R-:W-:Y:S06]  /*65f0*/  BAR.SYNC.DEFER_BLOCKING 0x0 ;  /* 0x0000000000007b1d */ /* 0x000fec0000010000 */
[----:B------:R-:W-:Y:S05]  /*6600*/  @P2 BRA `(.L_x_267) ;  /* 0x0000012000002947 */ /* 0x000fea0003800000 */
[----:B------:R-:W-:Y:S01]  /*6610*/  ULDC UR20, c[0x0][0x174] ;  /* 0x00005d0000147ab9 */ /* 0x000fe20000000800 */
[----:B0-----:R-:W0:Y:S01]  /*6620*/  LDS.128 R40, [0x31a0] ;  /* 0x0031a000ff287984 */ /* 0x001e220000000c00 */
[----:B------:R-:W-:-:S02]  /*6630*/  UISETP.NE.AND UP0, UPT, UR19, UR20, UPT ;  /* 0x000000141300728c */ /* 0x000fc4000bf05270 */
[----:B------:R-:W-:Y:S01]  /*6640*/  USHF.L.U32 UR20, UR7, 0x2, URZ ;  /* 0x0000000207147899 */ /* 0x000fe2000800063f */
[----:B------:R-:W4:Y:S03]  /*6650*/  LDS.64 R62, [0x31b0] ;  /* 0x0031b000ff3e7984 */ /* 0x000f260000000a00 */
[----:B------:R-:W-:-:S13]  /*6660*/  PLOP3.LUT P0, PT, PT, PT, UP0, 0x80, 0x0 ;  /* 0x000000000000781c */ /* 0x000fda0003f0f008 */
[----:B------:R-:W5:Y:S04]  /*6670*/  @P0 LDS R68, [UR20+0x51e0] ;  /* 0x0051e014ff440984 */ /* 0x000f680008000800 */
[----:B------:R-:W1:Y:S01]  /*6680*/  @P0 LDS R65, [UR20+0x4de0] ;  /* 0x004de014ff410984 */ /* 0x000e620008000800 */
[----:B0-----:R-:W-:Y:S02]  /*6690*/  FADD.FTZ R66, R61, R41 ;  /* 0x000000293d427221 */ /* 0x001fe40000010000 */
[----:B------:R-:W-:Y:S02]  /*66a0*/  FADD.FTZ R41, R60, R40 ;  /* 0x000000283c297221 */ /* 0x000fe40000010000 */
[----:B------:R-:W-:Y:S02]  /*66b0*/  FADD.FTZ R66, R43, R66 ;  /* 0x000000422b427221 */ /* 0x000fe40000010000 */
[----:B------:R-:W-:-:S02]  /*66c0*/  FADD.FTZ R41, R42, R41 ;  /* 0x000000292a297221 */ /* 0x000fc40000010000 */
[----:B----4-:R-:W-:Y:S02]  /*66d0*/  FADD.FTZ R61, R66, R63 ;  /* 0x0000003f423d7221 */ /* 0x010fe40000010000 */
[----:B------:R-:W-:Y:S02]  /*66e0*/  FADD.FTZ R60, R41, R62 ;  /* 0x0000003e293c7221 */ /* 0x000fe40000010000 */
[----:B-----5:R-:W-:Y:S02]  /*66f0*/  @P0 FADD.FTZ R61, R61, R68 ;  /* 0x000000443d3d0221 */ /* 0x020fe40000010000 */
[----:B-1----:R-:W-:-:S03]  /*6700*/  @P0 FADD.FTZ R60, R60, R65 ;  /* 0x000000413c3c0221 */ /* 0x002fc60000010000 */
[----:B------:R0:W-:Y:S04]  /*6710*/  STS [UR20+0x51e0], R61 ;  /* 0x0051e03dff007988 */ /* 0x0001e80008000814 */
[----:B------:R0:W-:Y:S02]  /*6720*/  STS [UR20+0x4de0], R60 ;  /* 0x004de03cff007988 */ /* 0x0001e40008000814 */
.L_x_267:
[----:B------:R-:W-:Y:S05]  /*6730*/  BSYNC B0 ;  /* 0x0000000000007941 */ /* 0x000fea0003800000 */
.L_x_266:
[----:B------:R-:W-:Y:S02]  /*6740*/  UIADD3 UR7, UR7, 0x1, URZ ;  /* 0x0000000107077890 */ /* 0x000fe4000fffe03f */
[----:B------:R-:W-:Y:S02]  /*6750*/  ULDC UR20, c[0x0][0x16c] ;  /* 0x00005b0000147ab9 */ /* 0x000fe40000000800 */
[----:B------:R-:W-:Y:S02]  /*6760*/  UISETP.GE.AND UP0, UPT, UR7, UR20, UPT ;  /* 0x000000140700728c */ /* 0x000fe4000bf06270 */
[----:B------:R-:W-:-:S04]  /*6770*/  UIADD3 UR8, UP1, UR8, 0x1, URZ ;  /* 0x0000000108087890 */ /* 0x000fc8000ff3e03f */
[----:B------:R-:W-:Y:S01]  /*6780*/  PLOP3.LUT P0, PT, PT, PT, UP0, 0x80, 0x0 ;  /* 0x000000000000781c */ /* 0x000fe20003f0f008 */
[----:B------:R-:W-:-:S12]  /*6790*/  UIADD3.X UR9, URZ, UR9, URZ, UP1, !UPT ;  /* 0x000000093f097290 */ /* 0x000fd80008ffe43f */
[----:B0123--:R-:W-:Y:S01]  /*67a0*/  @P0 CALL.REL.NOINC `(.L_x_220) ;  /* 0x0000001000000944 */ /* 0x00ffe20003c00000 */
[----:B------:R-:W-:Y:S05]  /*67b0*/  BRA `(.L_x_268) ;  /* 0xffffbfa000007947 */ /* 0x000fea000383ffff */
.L_x_220:
[----:B------:R-:W2:Y:S04]  /*67c0*/  LDL R70, [R1+0x24] ;  /* 0x0000240001467983 */ /* 0x000ea80000100800 */
[----:B------:R-:W3:Y:S04]  /*67d0*/  LDL R69, [R1+0x20] ;  /* 0x0000200001457983 */ /* 0x000ee80000100800 */
[----:B------:R-:W4:Y:S04]  /*67e0*/  LDL R68, [R1+0x1c] ;  /* 0x00001c0001447983 */ /* 0x000f280000100800 */
[----:B------:R-:W5:Y:S04]  /*67f0*/  LDL R67, [R1+0x18] ;  /* 0x0000180001437983 */ /* 0x000f680000100800 */
[----:B------:R-:W5:Y:S04]  /*6800*/  LDL R66, [R1+0x14] ;  /* 0x0000140001427983 */ /* 0x000f680000100800 */
[----:B------:R-:W5:Y:S04]  /*6810*/  LDL R65, [R1+0x10] ;  /* 0x0000100001417983 */ /* 0x000f680000100800 */
[----:B------:R-:W5:Y:S04]  /*6820*/  LDL R63, [R1+0xc] ;  /* 0x00000c00013f7983 */ /* 0x000f680000100800 */
[----:B------:R-:W5:Y:S04]  /*6830*/  LDL R62, [R1+0x8] ;  /* 0x00000800013e7983 */ /* 0x000f680000100800 */
[----:B------:R-:W5:Y:S04]  /*6840*/  LDL R61, [R1+0x4] ;  /* 0x00000400013d7983 */ /* 0x000f680000100800 */
[----:B------:R-:W5:Y:S01]  /*6850*/  LDL R60, [R1] ;  /* 0x00000000013c7983 */ /* 0x000f620000100800 */
[----:B------:R-:W-:Y:S01]  /*6860*/  F2FP.PACK_AB R155, R155, R157 ;  /* 0x0000009d9b9b723e */ /* 0x000fe200000000ff */
[----:B------:R-:W-:Y:S01]  /*6870*/  ULDC UR41, c[0x0][0x168] ;  /* 0x00005a0000297ab9 */ /* 0x000fe20000000800 */
[----:B------:R-:W-:Y:S01]  /*6880*/  F2FP.PACK_AB R153, R153, R154 ;  /* 0x0000009a9999723e */ /* 0x000fe200000000ff */
[----:B------:R-:W-:Y:S01]  /*6890*/  BAR.SYNC.DEFER_BLOCKING 0x0 ;  /* 0x0000000000007b1d */ /* 0x000fe20000010000 */
[----:B------:R-:W-:Y:S01]  /*68a0*/  F2FP.PACK_AB R151, R151, R152 ;  /* 0x000000989797723e */ /* 0x000fe200000000ff */
[----:B------:R-:W-:Y:S01]  /*68b0*/  UIADD3 UR41, -UR39, UR41, URZ ;  /* 0x0000002927297290 */ /* 0x000fe2000fffe13f */
[----:B------:R-:W-:-:S02]  /*68c0*/  PRMT R28, R155, 0x7632, R28 ;  /* 0x000076329b1c7816 */ /* 0x000fc4000000001c */
        /* <DEDUP_REMOVED lines=13> */
[----:B------:R-:W-:Y:S01]  /*69a0*/  UIMAD UR7, UR6, -0x800, UR37 ;  /* 0xfffff800060778a4 */ /* 0x000fe2000f8e0225 */
[----:B------:R-:W-:Y:S01]  /*69b0*/  F2FP.PACK_AB R140, R140, R142 ;  /* 0x0000008e8c8c723e */ /* 0x000fe200000000ff */
[----:B------:R-:W-:Y:S01]  /*69c0*/  UIMAD.WIDE.U32 UR20, UR35, UR22, URZ ;  /* 0x00000016231472a5 */ /* 0x000fe2000f8e003f */
[----:B------:R-:W-:Y:S01]  /*69d0*/  PRMT R10, R147, 0x7632, R10 ;  /* 0x00007632930a7816 */ /* 0x000fe2000000000a */
[----:B------:R-:W-:Y:S01]  /*69e0*/  BSSY B0, `(.L_x_269) ;  /* 0x000003e000007945 */ /* 0x000fe20003800000 */
[----:B------:R-:W-:Y:S01]  /*69f0*/  PRMT R11, R140, 0x7632, R11 ;  /* 0x000076328c0b7816 */ /* 0x000fe2000000000b */
[----:B------:R0:W-:Y:S01]  /*6a00*/  STS.U16 [R56+0x2], R28 ;  /* 0x0000021c38007388 */ /* 0x0001e20000000400 */
[----:B------:R-:W-:-:S03]  /*6a10*/  SHF.R.S32.HI R15, RZ, 0x1f, R58 ;  /* 0x0000001fff0f7819 */ /* 0x000fc6000001143a */
[----:B------:R1:W-:Y:S04]  /*6a20*/  STS.U16 [R56+0x6], R8 ;  /* 0x0000060838007388 */ /* 0x0003e80000000400 */
[----:B------:R1:W-:Y:S01]  /*6a30*/  STS.U16 [R56+0xa], R9 ;  /* 0x00000a0938007388 */ /* 0x0003e20000000400 */
[----:B0-----:R-:W-:-:S03]  /*6a40*/  PRMT R28, R149, 0x7632, R28 ;  /* 0x00007632951c7816 */ /* 0x001fc6000000001c */
[----:B------:R-:W-:Y:S01]  /*6a50*/  STS.U16 [R56], R155 ;  /* 0x0000009b38007388 */ /* 0x000fe20000000400 */
[----:B-1----:R-:W-:-:S03]  /*6a60*/  PRMT R8, R145, 0x7632, R8 ;  /* 0x0000763291087816 */ /* 0x002fc60000000008 */
[----:B------:R0:W-:Y:S01]  /*6a70*/  STS.U16 [R56+0xe], R28 ;  /* 0x00000e1c38007388 */ /* 0x0001e20000000400 */
[----:B------:R-:W-:-:S03]  /*6a80*/  PRMT R9, R143, 0x7632, R9 ;  /* 0x000076328f097816 */ /* 0x000fc60000000009 */
[----:B------:R-:W-:Y:S04]  /*6a90*/  STS.U16 [R56+0x4], R153 ;  /* 0x0000049938007388 */ /* 0x000fe80000000400 */
[----:B------:R-:W-:Y:S01]  /*6aa0*/  STS.U16 [R56+0x8], R151 ;  /* 0x0000089738007388 */ /* 0x000fe20000000400 */
[----:B0-----:R-:W-:-:S03]  /*6ab0*/  MOV R28, UR41 ;  /* 0x00000029001c7c02 */ /* 0x001fc60008000f00 */
[----:B------:R-:W-:Y:S04]  /*6ac0*/  STS.U16 [R56+0xc], R149 ;  /* 0x00000c9538007388 */ /* 0x000fe80000000400 */
[----:B------:R-:W-:Y:S04]  /*6ad0*/  STS.U16 [R56+0x10], R147 ;  /* 0x0000109338007388 */ /* 0x000fe80000000400 */
[----:B------:R0:W-:Y:S04]  /*6ae0*/  STS.U16 [R56+0x12], R10 ;  /* 0x0000120a38007388 */ /* 0x0001e80000000400 */
[----:B------:R-:W-:Y:S04]  /*6af0*/  STS.U16 [R56+0x14], R145 ;  /* 0x0000149138007388 */ /* 0x000fe80000000400 */
[----:B------:R1:W-:Y:S01]  /*6b00*/  STS.U16 [R56+0x16], R8 ;  /* 0x0000160838007388 */ /* 0x0003e20000000400 */
[----:B0-----:R-:W-:-:S03]  /*6b10*/  IMAD.U32 R10, RZ, RZ, UR39 ;  /* 0x00000027ff0a7e24 */ /* 0x001fc6000f8e00ff */
[----:B------:R-:W-:Y:S04]  /*6b20*/  STS.U16 [R56+0x18], R143 ;  /* 0x0000188f38007388 */ /* 0x000fe80000000400 */
[----:B------:R0:W-:Y:S01]  /*6b30*/  STS.U16 [R56+0x1a], R9 ;  /* 0x00001a0938007388 */ /* 0x0001e20000000400 */
[----:B-1----:R-:W-:Y:S01]  /*6b40*/  IADD3 R8, P2, R58, UR39, RZ ;  /* 0x000000273a087c10 */ /* 0x002fe2000ff5e0ff */
[----:B------:R-:W-:Y:S02]  /*6b50*/  UIMAD UR39, UR35, UR23, UR38 ;  /* 0x00000017232772a4 */ /* 0x000fe4000f8e0226 */
[----:B------:R-:W-:Y:S01]  /*6b60*/  STS.U16 [R56+0x1c], R140 ;  /* 0x00001c8c38007388 */ /* 0x000fe20000000400 */
[----:B------:R-:W-:-:S03]  /*6b70*/  UIADD3 UR38, UR9, UR40, URZ ;  /* 0x0000002809267290 */ /* 0x000fc6000fffe03f */
[----:B------:R-:W-:Y:S01]  /*6b80*/  STS.U16 [R56+0x1e], R11 ;  /* 0x00001e0b38007388 */ /* 0x000fe20000000400 */
[----:B------:R-:W-:-:S06]  /*6b90*/  NOP ;  /* 0x0000000000007918 */ /* 0x000fcc0000000000 */
[----:B------:R-:W-:Y:S01]  /*6ba0*/  LDS.U16 R41, [R165+0x280] ;  /* 0x00028000a5297984 */ /* 0x000fe20000000400 */
[----:B0-----:R-:W-:-:S03]  /*6bb0*/  LEA.HI.X.SX32 R9, R10, R15, 0x1, P2 ;  /* 0x0000000f0a097211 */ /* 0x001fc600010f0eff */
[----:B------:R-:W-:Y:S04]  /*6bc0*/  LDS.U16 R43, [R164+0x2c0] ;  /* 0x0002c000a42b7984 */ /* 0x000fe80000000400 */
[----:B------:R-:W-:Y:S04]  /*6bd0*/  LDS.U16 R45, [R163+0x300] ;  /* 0x00030000a32d7984 */ /* 0x000fe80000000400 */
[----:B------:R-:W-:Y:S04]  /*6be0*/  LDS.U16 R47, [R162+0x340] ;  /* 0x00034000a22f7984 */ /* 0x000fe80000000400 */
[----:B------:R-:W-:Y:S04]  /*6bf0*/  LDS.U16 R49, [R161+0x380] ;  /* 0x00038000a1317984 */ /* 0x000fe80000000400 */
[----:B------:R-:W-:Y:S04]  /*6c00*/  LDS.U16 R51, [R160+0x3c0] ;  /* 0x0003c000a0337984 */ /* 0x000fe80000000400 */
[----:B--2---:R-:W-:Y:S04]  /*6c10*/  LDS.U16 R17, [R70] ;  /* 0x0000000046117984 */ /* 0x004fe80000000400 */
[----:B---3--:R-:W-:Y:S04]  /*6c20*/  LDS.U16 R23, [R69+0x40] ;  /* 0x0000400045177984 */ /* 0x008fe80000000400 */
[----:B----4-:R-:W-:Y:S04]  /*6c30*/  LDS.U16 R25, [R68+0x80] ;  /* 0x0000800044197984 */ /* 0x010fe80000000400 */
[----:B-----5:R-:W-:Y:S04]  /*6c40*/  LDS.U16 R27, [R67+0xc0] ;  /* 0x0000c000431b7984 */ /* 0x020fe80000000400 */
        /* <DEDUP_REMOVED lines=23> */
.L_x_270:
[----:B------:R-:W-:Y:S05]  /*6dc0*/  BSYNC B0 ;  /* 0x0000000000007941 */ /* 0x000fea0003800000 */
.L_x_269:
[----:B------:R-:W2:Y:S01]  /*6dd0*/  LDL.LU R30, [R1+0x28] ;  /* 0x00002800011e7983 */ /* 0x000ea20000300800 */
[----:B------:R-:W-:Y:S01]  /*6de0*/  ULDC.64 UR22, c[0x0][0x2e0] ;  /* 0x0000b80000167ab9 */ /* 0x000fe20000000a00 */
[C---:B------:R-:W-:Y:S01]  /*6df0*/  LEA R10, P1, R58.reuse, c[0x0][0x330], 0x1 ;  /* 0x0000cc003a0a7a11 */ /* 0x040fe200078208ff */
[----:B------:R-:W-:Y:S01]  /*6e00*/  UMOV UR9, UR38 ;  /* 0x0000002600097c82 */ /* 0x000fe20008000000 */
[C---:B0-----:R-:W-:Y:S01]  /*6e10*/  LOP3.LUT R13, R58.reuse, 0x20, RZ, 0xfc, !PT ;  /* 0x000000203a0d7812 */ /* 0x041fe200078efcff */
[----:B------:R-:W-:Y:S01]  /*6e20*/  UIMAD UR40, UR16, UR22, URZ ;  /* 0x00000016102872a4 */ /* 0x000fe2000f8e023f */
[C---:B------:R-:W-:Y:S01]  /*6e30*/  LOP3.LUT R14, R58.reuse, 0x40, RZ, 0xfc, !PT ;  /* 0x000000403a0e7812 */ /* 0x040fe200078efcff */
[----:B------:R-:W-:Y:S01]  /*6e40*/  UIMAD.WIDE.U32 UR8, UR17, UR22, UR8 ;  /* 0x00000016110872a5 */ /* 0x000fe2000f8e0008 */
[C---:B------:R-:W-:Y:S01]  /*6e50*/  LOP3.LUT R12, R58.reuse, 0x60, RZ, 0xfc, !PT ;  /* 0x000000603a0c7812 */ /* 0x040fe200078efcff */
[----:B------:R-:W-:Y:S01]  /*6e60*/  UIMAD UR40, UR17, UR23, UR40 ;  /* 0x00000017112872a4 */ /* 0x000fe2000f8e0228 */
[----:B------:R-:W-:Y:S01]  /*6e70*/  LEA.HI.X R11, R58, c[0x0][0x334], R15, 0x1, P1 ;  /* 0x0000cd003a0b7a11 */ /* 0x000fe200008f0c0f */
[----:B------:R-:W-:Y:S01]  /*6e80*/  UIADD3 UR22, UP0, UR7, UR8, URZ ;  /* 0x0000000807167290 */ /* 0x000fe2000ff1e03f */
[-C--:B------:R-:W-:Y:S01]  /*6e90*/  ISETP.GE.AND P1, PT, R13, R53.reuse, PT ;  /* 0x000000350d00720c */ /* 0x080fe20003f26270 */
[----:B------:R-:W-:Y:S01]  /*6ea0*/  USHF.R.S32.HI UR23, URZ, 0x1f, UR7 ;  /* 0x0000001f3f177899 */ /* 0x000fe20008011407 */
[-C--:B------:R-:W-:Y:S01]  /*6eb0*/  ISETP.GE.AND P2, PT, R14, R53.reuse, PT ;  /* 0x000000350e00720c */ /* 0x080fe20003f46270 */
[----:B------:R-:W0:Y:S01]  /*6ec0*/  S2R R32, SR_LANEID ;  /* 0x0000000000207919 */ /* 0x000e220000000000 */
[----:B------:R-:W-:Y:S01]  /*6ed0*/  ISETP.GE.AND P3, PT, R12, R53, PT ;  /* 0x000000350c00720c */ /* 0x000fe20003f66270 */
[----:B------:R-:W-:Y:S01]  /*6ee0*/  UIADD3.X UR8, UR23, UR40, UR9, UP0, !UPT ;  /* 0x0000002817087290 */ /* 0x000fe200087fe409 */
[----:B------:R-:W-:Y:S01]  /*6ef0*/  MOV R16, UR22 ;  /* 0x0000001600107c02 */ /* 0x000fe20008000f00 */
[----:B------:R-:W-:Y:S01]  /*6f00*/  UIADD3 UR22, UR21, UR39, URZ ;  /* 0x0000002715167290 */ /* 0x000fe2000fffe03f */
[----:B------:R-:W-:Y:S01]  /*6f10*/  LOP3.LUT R18, R58, 0xc0, RZ, 0xfc, !PT ;  /* 0x000000c03a127812 */ /* 0x000fe200078efcff */
[----:B------:R-:W-:Y:S01]  /*6f20*/  BSSY B0, `(.L_x_271) ;  /* 0x00000b2000007945 */ /* 0x000fe20003800000 */
[----:B------:R-:W-:Y:S01]  /*6f30*/  LEA R10, P4, R16, R10, 0x1 ;  /* 0x0000000a100a7211 */ /* 0x000fe200078808ff */
[----:B------:R-:W-:Y:S01]  /*6f40*/  IMAD.U32 R17, RZ, RZ, UR8 ;  /* 0x00000008ff117e24 */ /* 0x000fe2000f8e00ff */
[----:B------:R-:W-:-:S02]  /*6f50*/  LOP3.LUT R19, R58, 0xe0, RZ, 0xfc, !PT ;  /* 0x000000e03a137812 */ /* 0x000fc400078efcff */
[----:B------:R-:W-:Y:S02]  /*6f60*/  LOP3.LUT R20, R58, 0x100, RZ, 0xfc, !PT ;  /* 0x000001003a147812 */ /* 0x000fe400078efcff */
[----:B------:R-:W-:Y:S02]  /*6f70*/  LEA.HI.X R11, R16, R11, R17, 0x1, P4 ;  /* 0x0000000b100b7211 */ /* 0x000fe400020f0c11 */
[C---:B------:R-:W-:Y:S02]  /*6f80*/  LOP3.LUT R16, R58.reuse, 0x80, RZ, 0xfc, !PT ;  /* 0x000000803a107812 */ /* 0x040fe400078efcff */
[C---:B------:R-:W-:Y:S01]  /*6f90*/  LOP3.LUT R17, R58.reuse, 0xa0, RZ, 0xfc, !PT ;  /* 0x000000a03a117812 */ /* 0x040fe200078efcff */
[----:B------:R-:W-:Y:S01]  /*6fa0*/  @!P1 STG.E.U16 [R10.64+-0xfc0], R23 ;  /* 0xfff040170a009986 */ /* 0x000fe2000c101518 */
[----:B------:R-:W-:Y:S02]  /*6fb0*/  LOP3.LUT R21, R58, 0x120, RZ, 0xfc, !PT ;  /* 0x000001203a157812 */ /* 0x000fe400078efcff */
[-C--:B------:R-:W-:Y:S01]  /*6fc0*/  ISETP.GE.AND P1, PT, R16, R53.reuse, PT ;  /* 0x000000351000720c */ /* 0x080fe20003f26270 */
[----:B------:R1:W-:Y:S01]  /*6fd0*/  @!P2 STG.E.U16 [R10.64+-0xf80], R25 ;  /* 0xfff080190a00a986 */ /* 0x0003e2000c101518 */
[----:B------:R-:W-:-:S02]  /*6fe0*/  ISETP.GE.AND P2, PT, R17, R53, PT ;  /* 0x000000351100720c */ /* 0x000fc40003f46270 */
[-C--:B------:R-:W-:Y:S01]  /*6ff0*/  ISETP.GE.AND P4, PT, R19, R53.reuse, PT ;  /* 0x000000351300720c */ /* 0x080fe20003f86270 */
[----:B------:R3:W-:Y:S01]  /*7000*/  @!P3 STG.E.U16 [R10.64+-0xf40], R27 ;  /* 0xfff0c01b0a00b986 */ /* 0x0007e2000c101518 */
[-C--:B------:R-:W-:Y:S02]  /*7010*/  ISETP.GE.AND P3, PT, R18, R53.reuse, PT ;  /* 0x000000351200720c */ /* 0x080fe40003f66270 */
[-C--:B------:R-:W-:Y:S02]  /*7020*/  ISETP.GE.AND P5, PT, R20, R53.reuse, PT ;  /* 0x000000351400720c */ /* 0x080fe40003fa6270 */
[----:B------:R-:W-:Y:S02]  /*7030*/  ISETP.GE.AND P6, PT, R21, R53, PT ;  /* 0x000000351500720c */ /* 0x000fe40003fc6270 */
[C---:B------:R-:W-:Y:S01]  /*7040*/  LOP3.LUT R26, R58.reuse, 0x160, RZ, 0xfc, !PT ;  /* 0x000001603a1a7812 */ /* 0x040fe200078efcff */
[----:B------:R-:W-:Y:S01]  /*7050*/  @!P1 STG.E.U16 [R10.64+-0xf00], R29 ;  /* 0xfff1001d0a009986 */ /* 0x000fe2000c101518 */
[----:B-1----:R-:W-:-:S02]  /*7060*/  LOP3.LUT R25, R58, 0x180, RZ, 0xfc, !PT ;  /* 0x000001803a197812 */ /* 0x002fc400078efcff */
[C---:B------:R-:W-:Y:S01]  /*7070*/  LOP3.LUT R24, R58.reuse, 0x1a0, RZ, 0xfc, !PT ;  /* 0x000001a03a187812 */ /* 0x040fe200078efcff */
[----:B------:R-:W-:Y:S01]  /*7080*/  @!P2 STG.E.U16 [R10.64+-0xec0], R31 ;  /* 0xfff1401f0a00a986 */ /* 0x000fe2000c101518 */
[C---:B---3--:R-:W-:Y:S02]  /*7090*/  LOP3.LUT R27, R58.reuse, 0x140, RZ, 0xfc, !PT ;  /* 0x000001403a1b7812 */ /* 0x048fe400078efcff */
[C---:B------:R-:W-:Y:S01]  /*70a0*/  LOP3.LUT R23, R58.reuse, 0x1c0, RZ, 0xfc, !PT ;  /* 0x000001c03a177812 */ /* 0x040fe200078efcff */
[----:B------:R1:W-:Y:S01]  /*70b0*/  @!P3 STG.E.U16 [R10.64+-0xe80], R33 ;  /* 0xfff180210a00b986 */ /* 0x0003e2000c101518 */
[----:B------:R-:W-:Y:S02]  /*70c0*/  LOP3.LUT R22, R58, 0x1e0, RZ, 0xfc, !PT ;  /* 0x000001e03a167812 */ /* 0x000fe400078efcff */
[-C--:B------:R-:W-:Y:S01]  /*70d0*/  ISETP.GE.AND P1, PT, R27, R53.reuse, PT ;  /* 0x000000351b00720c */ /* 0x080fe20003f26270 */
[----:B------:R3:W-:Y:S01]  /*70e0*/  @!P4 STG.E.U16 [R10.64+-0xe40], R35 ;  /* 0xfff1c0230a00c986 */ /* 0x0007e2000c101518 */
[----:B------:R-:W-:-:S02]  /*70f0*/  ISETP.GE.AND P2, PT, R26, R53, PT ;  /* 0x000000351a00720c */ /* 0x000fc40003f46270 */
[-C--:B------:R-:W-:Y:S01]  /*7100*/  ISETP.GE.AND P3, PT, R25, R53.reuse, PT ;  /* 0x000000351900720c */ /* 0x080fe20003f66270 */
[----:B------:R4:W-:Y:S01]  /*7110*/  @!P5 STG.E.U16 [R10.64+-0xe00], R37 ;  /* 0xfff200250a00d986 */ /* 0x0009e2000c101518 */
[-C--:B------:R-:W-:Y:S02]  /*7120*/  ISETP.GE.AND P4, PT, R24, R53.reuse, PT ;  /* 0x000000351800720c */ /* 0x080fe40003f86270 */
[-C--:B------:R-:W-:Y:S01]  /*7130*/  ISETP.GE.AND P5, PT, R23, R53.reuse, PT ;  /* 0x000000351700720c */ /* 0x080fe20003fa6270 */
[----:B------:R5:W-:Y:S01]  /*7140*/  @!P6 STG.E.U16 [R10.64+-0xdc0], R39 ;  /* 0xfff240270a00e986 */ /* 0x000be2000c101518 */
[----:B------:R-:W-:Y:S02]  /*7150*/  ISETP.GE.AND P6, PT, R22, R53, PT ;  /* 0x000000351600720c */ /* 0x000fe40003fc6270 */
[----:B------:R-:W-:Y:S01]  /*7160*/  LOP3.LUT R64, R64, 0xfffffe00, RZ, 0xc0, !PT ;  /* 0xfffffe0040407812 */ /* 0x000fe200078ec0ff */
[----:B------:R-:W-:Y:S03]  /*7170*/  @!P1 STG.E.U16 [R10.64+-0xd80], R41 ;  /* 0xfff280290a009986 */ /* 0x000fe6000c101518 */
[----:B0-----:R-:W-:Y:S01]  /*7180*/  LEA R55, R32, R64, 0x4 ;  /* 0x0000004020377211 */ /* 0x001fe200078e20ff */
[----:B------:R-:W-:Y:S03]  /*7190*/  @!P2 STG.E.U16 [R10.64+-0xd40], R43 ;  /* 0xfff2c02b0a00a986 */ /* 0x000fe6000c101518 */
[C---:B------:R-:W-:Y:S01]  /*71a0*/  IADD3 R32, R55.reuse, 0x2, RZ ;  /* 0x0000000237207810 */ /* 0x040fe20007ffe0ff */
[----:B------:R-:W-:Y:S01]  /*71b0*/  @!P3 STG.E.U16 [R10.64+-0xd00], R45 ;  /* 0xfff3002d0a00b986 */ /* 0x000fe2000c101518 */
[----:B-1----:R-:W-:-:S02]  /*71c0*/  IADD3 R33, R55, 0x3, RZ ;  /* 0x0000000337217810 */ /* 0x002fc40007ffe0ff */
[C---:B------:R-:W-:Y:S01]  /*71d0*/  IADD3 R34, R55.reuse, 0x4, RZ ;  /* 0x0000000437227810 */ /* 0x040fe20007ffe0ff */
[----:B------:R-:W-:Y:S01]  /*71e0*/  @!P4 STG.E.U16 [R10.64+-0xcc0], R47 ;  /* 0xfff3402f0a00c986 */ /* 0x000fe2000c101518 */
[C---:B---3--:R-:W-:Y:S02]  /*71f0*/  IADD3 R35, R55.reuse, 0x5, RZ ;  /* 0x0000000537237810 */ /* 0x048fe40007ffe0ff */
[----:B------:R-:W-:Y:S01]  /*7200*/  IADD3 R36, R55, 0x6, RZ ;  /* 0x0000000637247810 */ /* 0x000fe20007ffe0ff */
[----:B------:R-:W-:Y:S01]  /*7210*/  @!P5 STG.E.U16 [R10.64+-0xc80], R49 ;  /* 0xfff380310a00d986 */ /* 0x000fe2000c101518 */
[-C--:B------:R-:W-:Y:S02]  /*7220*/  LEA.HI.SX32 R32, R32, R55.reuse, 0x1b ;  /* 0x0000003720207211 */ /* 0x080fe400078fdaff */
[-C--:B------:R-:W-:Y:S01]  /*7230*/  LEA.HI.SX32 R33, R33, R55.reuse, 0x1b ;  /* 0x0000003721217211 */ /* 0x080fe200078fdaff */
[----:B------:R0:W-:Y:S01]  /*7240*/  @!P6 STG.E.U16 [R10.64+-0xc40], R51 ;  /* 0xfff3c0330a00e986 */ /* 0x0001e2000c101518 */
[----:B------:R-:W-:-:S02]  /*7250*/  LEA.HI.SX32 R34, R34, R55, 0x1b ;  /* 0x0000003722227211 */ /* 0x000fc400078fdaff */
[-C--:B------:R-:W-:Y:S01]  /*7260*/  LEA.HI.SX32 R35, R35, R55.reuse, 0x1b ;  /* 0x0000003723237211 */ /* 0x080fe200078fdaff */
[----:B------:R-:W-:Y:S01]  /*7270*/  BAR.SYNC.DEFER_BLOCKING 0x0 ;  /* 0x0000000000007b1d */ /* 0x000fe20000010000 */
[----:B----4-:R-:W-:Y:S01]  /*7280*/  IADD3 R37, R55, 0x7, RZ ;  /* 0x0000000737257810 */ /* 0x010fe20007ffe0ff */
[----:B------:R-:W-:Y:S01]  /*7290*/  IMAD.SHL.U32 R33, R33, 0x2, RZ ;  /* 0x0000000221217824 */ /* 0x000fe200078e00ff */
[----:B------:R-:W-:Y:S01]  /*72a0*/  LEA.HI.SX32 R36, R36, R55, 0x1b ;  /* 0x0000003724247211 */ /* 0x000fe200078fdaff */
[----:B------:R-:W-:Y:S01]  /*72b0*/  IMAD.SHL.U32 R35, R35, 0x2, RZ ;  /* 0x0000000223237824 */ /* 0x000fe200078e00ff */
[----:B------:R-:W-:Y:S02]  /*72c0*/  SHF.L.U32 R32, R32, 0x1, RZ ;  /* 0x0000000120207819 */ /* 0x000fe400000006ff */
[C---:B------:R-:W-:Y:S02]  /*72d0*/  IADD3 R38, R55.reuse, 0x8, RZ ;  /* 0x0000000837267810 */ /* 0x040fe40007ffe0ff */
[----:B-----5:R-:W-:-:S02]  /*72e0*/  IADD3 R39, R55, 0x9, RZ ;  /* 0x0000000937277810 */ /* 0x020fc40007ffe0ff */
[----:B------:R-:W-:Y:S02]  /*72f0*/  SHF.L.U32 R34, R34, 0x1, RZ ;  /* 0x0000000122227819 */ /* 0x000fe400000006ff */
[C---:B------:R-:W-:Y:S02]  /*7300*/  IADD3 R40, R55.reuse, 0xa, RZ ;  /* 0x0000000a37287810 */ /* 0x040fe40007ffe0ff */
[----:B------:R-:W-:Y:S02]  /*7310*/  IADD3 R42, R55, 0xb, RZ ;  /* 0x0000000b372a7810 */ /* 0x000fe40007ffe0ff */
[----:B------:R-:W-:Y:S02]  /*7320*/  LEA.HI.SX32 R37, R37, R55, 0x1b ;  /* 0x0000003725257211 */ /* 0x000fe400078fdaff */
[----:B------:R-:W-:Y:S02]  /*7330*/  SHF.L.U32 R36, R36, 0x1, RZ ;  /* 0x0000000124247819 */ /* 0x000fe400000006ff */
[----:B------:R-:W-:Y:S01]  /*7340*/  IADD3 R44, R55, 0xc, RZ ;  /* 0x0000000c372c7810 */ /* 0x000fe20007ffe0ff */
[----:B------:R-:W-:Y:S01]  /*7350*/  IMAD.SHL.U32 R37, R37, 0x2, RZ ;  /* 0x0000000225257824 */ /* 0x000fe200078e00ff */
[----:B------:R-:W-:-:S02]  /*7360*/  IADD3 R46, R55, 0xd, RZ ;  /* 0x0000000d372e7810 */ /* 0x000fc40007ffe0ff */
[-C--:B------:R-:W-:Y:S02]  /*7370*/  LEA.HI.SX32 R38, R38, R55.reuse, 0x1b ;  /* 0x0000003726267211 */ /* 0x080fe400078fdaff */
[-C--:B------:R-:W-:Y:S02]  /*7380*/  LEA.HI.SX32 R39, R39, R55.reuse, 0x1b ;  /* 0x0000003727277211 */ /* 0x080fe400078fdaff */
[C---:B------:R-:W-:Y:S02]  /*7390*/  IADD3 R48, R55.reuse, 0xe, RZ ;  /* 0x0000000e37307810 */ /* 0x040fe40007ffe0ff */
[----:B------:R-:W-:Y:S01]  /*73a0*/  IADD3 R50, R55, 0xf, RZ ;  /* 0x0000000f37327810 */ /* 0x000fe20007ffe0ff */
[----:B------:R-:W-:Y:S01]  /*73b0*/  IMAD.SHL.U32 R39, R39, 0x2, RZ ;  /* 0x0000000227277824 */ /* 0x000fe200078e00ff */
[-C--:B------:R-:W-:Y:S02]  /*73c0*/  LEA.HI.SX32 R40, R40, R55.reuse, 0x1b ;  /* 0x0000003728287211 */ /* 0x080fe400078fdaff */
[----:B------:R-:W-:-:S02]  /*73d0*/  LEA.HI.SX32 R42, R42, R55, 0x1b ;  /* 0x000000372a2a7211 */ /* 0x000fc400078fdaff */
[-C--:B------:R-:W-:Y:S02]  /*73e0*/  LEA.HI.SX32 R44, R44, R55.reuse, 0x1b ;  /* 0x000000372c2c7211 */ /* 0x080fe400078fdaff */
[-C--:B------:R-:W-:Y:S01]  /*73f0*/  LEA.HI.SX32 R46, R46, R55.reuse, 0x1b ;  /* 0x000000372e2e7211 */ /* 0x080fe200078fdaff */
[----:B------:R-:W-:Y:S01]  /*7400*/  IMAD.SHL.U32 R42, R42, 0x2, RZ ;  /* 0x000000022a2a7824 */ /* 0x000fe200078e00ff */
[----:B------:R-:W-:Y:S02]  /*7410*/  SHF.L.U32 R38, R38, 0x1, RZ ;  /* 0x0000000126267819 */ /* 0x000fe400000006ff */
[-C--:B------:R-:W-:Y:S01]  /*7420*/  LEA.HI.SX32 R48, R48, R55.reuse, 0x1b ;  /* 0x0000003730307211 */ /* 0x080fe200078fdaff */
[----:B------:R-:W-:Y:S01]  /*7430*/  IMAD.SHL.U32 R46, R46, 0x2, RZ ;  /* 0x000000022e2e7824 */ /* 0x000fe200078e00ff */
[----:B------:R-:W-:Y:S02]  /*7440*/  LEA.HI.SX32 R50, R50, R55, 0x1b ;  /* 0x0000003732327211 */ /* 0x000fe400078fdaff */
[----:B------:R-:W-:-:S02]  /*7450*/  SHF.L.U32 R40, R40, 0x1, RZ ;  /* 0x0000000128287819 */ /* 0x000fc400000006ff */
[----:B------:R-:W-:Y:S01]  /*7460*/  SHF.L.U32 R44, R44, 0x1, RZ ;  /* 0x000000012c2c7819 */ /* 0x000fe200000006ff */
[----:B------:R-:W-:Y:S01]  /*7470*/  IMAD.SHL.U32 R50, R50, 0x2, RZ ;  /* 0x0000000232327824 */ /* 0x000fe200078e00ff */
[----:B------:R-:W-:Y:S01]  /*7480*/  SHF.L.U32 R48, R48, 0x1, RZ ;  /* 0x0000000130307819 */ /* 0x000fe200000006ff */
[----:B--2---:R-:W-:Y:S01]  /*7490*/  FADD.FTZ R29, R0, R30 ;  /* 0x0000001e001d7221 */ /* 0x004fe20000010000 */
[----:B------:R-:W-:-:S04]  /*74a0*/  IADD3 R30, R55, 0x1, RZ ;  /* 0x00000001371e7810 */ /* 0x000fc80007ffe0ff */
[----:B------:R-:W-:Y:S01]  /*74b0*/  LEA.HI.SX32 R31, R30, R55, 0x1b ;  /* 0x000000371e1f7211 */ /* 0x000fe200078fdaff */
[----:B------:R-:W-:Y:S01]  /*74c0*/  FADD.FTZ R30, R29, R2 ;  /* 0x000000021d1e7221 */ /* 0x000fe20000010000 */
[----:B------:R-:W-:-:S03]  /*74d0*/  F2FP.PACK_AB R2, R2, R0 ;  /* 0x000000000202723e */ /* 0x000fc600000000ff */
[----:B------:R-:W-:Y:S01]  /*74e0*/  FADD.FTZ R29, R30, R3 ;  /* 0x000000031e1d7221 */ /* 0x000fe20000010000 */
[----:B0-----:R-:W-:Y:S01]  /*74f0*/  PRMT R11, R2, 0x7632, R11 ;  /* 0x00007632020b7816 */ /* 0x001fe2000000000b */
[----:B------:R-:W-:Y:S01]  /*7500*/  IMAD.SHL.U32 R31, R31, 0x2, RZ ;  /* 0x000000021f1f7824 */ /* 0x000fe200078e00ff */
[----:B------:R0:W-:Y:S01]  /*7510*/  STS.U16 [R56], R2 ;  /* 0x0000000238007388 */ /* 0x0001e20000000400 */
[----:B------:R-:W-:Y:S01]  /*7520*/  FADD.FTZ R0, R29, R4 ;  /* 0x000000041d007221 */ /* 0x000fe20000010000 */
[----:B------:R-:W-:Y:S02]  /*7530*/  F2FP.PACK_AB R4, R4, R3 ;  /* 0x000000030404723e */ /* 0x000fe400000000ff */
[----:B------:R1:W-:Y:S01]  /*7540*/  STS.U16 [R31+0x2], R11 ;  /* 0x0000020b1f007388 */ /* 0x0003e20000000400 */
[----:B------:R-:W-:Y:S01]  /*7550*/  FADD.FTZ R3, R0, R5 ;  /* 0x0000000500037221 */ /* 0x000fe20000010000 */
[----:B------:R-:W-:Y:S02]  /*7560*/  F2FP.PACK_AB R5, R6, R5 ;  /* 0x000000050605723e */ /* 0x000fe400000000ff */
[----:B------:R-:W-:Y:S01]  /*7570*/  PRMT R10, R4, 0x7632, R10 ;  /* 0x00007632040a7816 */ /* 0x000fe2000000000a */
[----:B------:R2:W-:Y:S01]  /*7580*/  STS.U16 [R32+0x4], R4 ;  /* 0x0000040420007388 */ /* 0x0005e20000000400 */
[----:B------:R-:W-:Y:S01]  /*7590*/  PRMT R29, R5, 0x7632, R29 ;  /* 0x00007632051d7816 */ /* 0x000fe2000000001d */
[----:B------:R-:W-:Y:S01]  /*75a0*/  FADD.FTZ R6, R3, R6 ;  /* 0x0000000603067221 */ /* 0x000fe20000010000 */
[----:B------:R-:W-:Y:S01]  /*75b0*/  F2FP.PACK_AB R0, R112, R7 ;  /* 0x000000077000723e */ /* 0x000fe200000000ff */
[----:B------:R-:W-:Y:S01]  /*75c0*/  STS.U16 [R33+0x6], R10 ;  /* 0x0000060a21007388 */ /* 0x000fe20000000400 */
[----:B0-----:R-:W-:Y:S01]  /*75d0*/  F2FP.PACK_AB R2, R114, R113 ;  /* 0x000000717202723e */ /* 0x001fe200000000ff */
[----:B------:R-:W-:Y:S01]  /*75e0*/  FADD.FTZ R7, R6, R7 ;  /* 0x0000000706077221 */ /* 0x000fe20000010000 */
[----:B-1----:R-:W-:Y:S01]  /*75f0*/  PRMT R11, R0, 0x7632, R11 ;  /* 0x00007632000b7816 */ /* 0x002fe2000000000b */
[----:B------:R0:W-:Y:S01]  /*7600*/  STS.U16 [R34+0x8], R5 ;  /* 0x0000080522007388 */ /* 0x0001e20000000400 */
[----:B------:R-:W-:Y:S01]  /*7610*/  PRMT R30, R2, 0x7610, R30 ;  /* 0x00007610021e7816 */ /* 0x000fe2000000001e */
[----:B------:R-:W-:Y:S01]  /*7620*/  FADD.FTZ R112, R7, R112 ;  /* 0x0000007007707221 */ /* 0x000fe20000010000 */
[----:B--2---:R-:W-:Y:S01]  /*7630*/  F2FP.PACK_AB R4, R116, R115 ;  /* 0x000000737404723e */ /* 0x004fe200000000ff */
[----:B------:R-:W-:Y:S01]  /*7640*/  STS.U16 [R35+0xa], R29 ;  /* 0x00000a1d23007388 */ /* 0x000fe20000000400 */
[----:B------:R-:W-:Y:S01]  /*7650*/  PRMT R31, R2, 0x7632, R31 ;  /* 0x00007632021f7816 */ /* 0x000fe2000000001f */
[----:B------:R-:W-:Y:S01]  /*7660*/  FADD.FTZ R113, R112, R113 ;  /* 0x0000007170717221 */ /* 0x000fe20000010000 */
[----:B------:R-:W-:Y:S01]  /*7670*/  F2FP.PACK_AB R2, R120, R119 ;  /* 0x000000777802723e */ /* 0x000fe200000000ff */
[----:B------:R1:W-:Y:S01]  /*7680*/  STS.U16 [R36+0xc], R0 ;  /* 0x00000c0024007388 */ /* 0x0003e20000000400 */
[----:B0-----:R-:W-:Y:S01]  /*7690*/  PRMT R5, R4, 0x7632, R5 ;  /* 0x0000763204057816 */ /* 0x001fe20000000005 */
[----:B------:R-:W-:-:S02]  /*76a0*/  FADD.FTZ R114, R113, R114 ;  /* 0x0000007271727221 */ /* 0x000fc40000010000 */
[----:B------:R-:W-:Y:S01]  /*76b0*/  STS.U16 [R37+0xe], R11 ;  /* 0x00000e0b25007388 */ /* 0x000fe20000000400 */
[----:B------:R-:W-:Y:S01]  /*76c0*/  PRMT R32, R2, 0x7632, R32 ;  /* 0x0000763202207816 */ /* 0x000fe20000000020 */
[----:B------:R-:W-:Y:S02]  /*76d0*/  FADD.FTZ R115, R114, R115 ;  /* 0x0000007372737221 */ /* 0x000fe40000010000 */
[----:B------:R-:W-:Y:S01]  /*76e0*/  STS.U16 [R38+0x10], R30 ;  /* 0x0000101e26007388 */ /* 0x000fe20000000400 */
[----:B-1----:R-:W-:Y:S01]  /*76f0*/  F2FP.PACK_AB R0, R118, R117 ;  /* 0x000000757600723e */ /* 0x002fe200000000ff */
[----:B------:R-:W-:Y:S02]  /*7700*/  FADD.FTZ R116, R115, R116 ;  /* 0x0000007473747221 */ /* 0x000fe40000010000 */
[----:B------:R-:W-:Y:S01]  /*7710*/  STS.U16 [R39+0x12], R31 ;  /* 0x0000121f27007388 */ /* 0x000fe20000000400 */
[----:B------:R-:W-:Y:S01]  /*7720*/  PRMT R10, R0, 0x7632, R10 ;  /* 0x00007632000a7816 */ /* 0x000fe2000000000a */
[----:B------:R-:W-:-:S02]  /*7730*/  FADD.FTZ R117, R116, R117 ;  /* 0x0000007574757221 */ /* 0x000fc40000010000 */
[----:B------:R-:W-:Y:S02]  /*7740*/  STS.U16 [R40+0x14], R4 ;  /* 0x0000140428007388 */ /* 0x000fe40000000400 */
[----:B------:R-:W-:Y:S02]  /*7750*/  FADD.FTZ R118, R117, R118 ;  /* 0x0000007675767221 */ /* 0x000fe40000010000 */
[----:B------:R-:W-:Y:S02]  /*7760*/  STS.U16 [R42+0x16], R5 ;  /* 0x000016052a007388 */ /* 0x000fe40000000400 */
[----:B------:R-:W-:Y:S02]  /*7770*/  FADD.FTZ R119, R118, R119 ;  /* 0x0000007776777221 */ /* 0x000fe40000010000 */
[----:B------:R0:W-:Y:S04]  /*7780*/  STS.U16 [R44+0x18], R0 ;  /* 0x000018002c007388 */ /* 0x0001e80000000400 */
[----:B------:R-:W-:Y:S04]  /*7790*/  STS.U16 [R46+0x1a], R10 ;  /* 0x00001a0a2e007388 */ /* 0x000fe80000000400 */
[----:B------:R1:W-:Y:S01]  /*77a0*/  STS.U16 [R48+0x1c], R2 ;  /* 0x00001c0230007388 */ /* 0x0003e20000000400 */
[----:B0-----:R-:W-:-:S03]  /*77b0*/  IADD3 R0, P1, R58, -0x7e0, RZ ;  /* 0xfffff8203a007810 */ /* 0x001fc60007f3e0ff */
[----:B------:R-:W-:Y:S01]  /*77c0*/  STS.U16 [R50+0x1e], R32 ;  /* 0x00001e2032007388 */ /* 0x000fe20000000400 */
[----:B------:R-:W-:-:S06]  /*77d0*/  NOP ;  /* 0x0000000000007918 */ /* 0x000fcc0000000000 */
[----:B------:R-:W-:Y:S01]  /*77e0*/  LDS.U16 R11, [R70] ;  /* 0x00000000460b7984 */ /* 0x000fe20000000400 */
[----:B-1----:R-:W-:Y:S01]  /*77f0*/  FADD.FTZ R2, R119, R120 ;  /* 0x0000007877027221 */ /* 0x002fe20000010000 */
[----:B------:R-:W-:Y:S02]  /*7800*/  IADD3.X R15, R15, -0x1, RZ, P1, !PT ;  /* 0xffffffff0f0f7810 */ /* 0x000fe40000ffe4ff */
        /* <DEDUP_REMOVED lines=17> */
[----:B------:R-:W-:Y:S04]  /*7920*/  STL [R1+0x28], R2 ;  /* 0x0000280201007387 */ /* 0x000fe80000100800 */
        /* <DEDUP_REMOVED lines=8> */
[----:B------:R-:W-:Y:S02]  /*79b0*/  IMAD.WIDE.U32 R2, R5, c[0x0][0x2f8], R2 ;  /* 0x0000be0005027a25 */ /* 0x000fe400078e0002 */
[----:B------:R-:W-:Y:S02]  /*79c0*/  UIMAD UR8, UR17, UR9, UR8 ;  /* 0x00000009110872a4 */ /* 0x000fe4000f8e0208 */
[----:B------:R-:W-:Y:S01]  /*79d0*/  IMAD.U32 R5, RZ, RZ, UR17 ;  /* 0x00000011ff057e24 */ /* 0x000fe2000f8e00ff */
[----:B------:R-:W-:-:S05]  /*79e0*/  IADD3 R3, R3, UR39, RZ ;  /* 0x0000002703037c10 */ /* 0x000fca000fffe0ff */
[----:B------:R-:W-:-:S05]  /*79f0*/  IMAD.WIDE.U32 R2, R5, c[0x0][0x300], R2 ;  /* 0x0000c00005027a25 */ /* 0x000fca00078e0002 */
[----:B------:R-:W-:Y:S02]  /*7a00*/  IADD3 R3, R3, UR8, RZ ;  /* 0x0000000803037c10 */ /* 0x000fe4000fffe0ff */
[----:B------:R-:W-:-:S04]  /*7a10*/  LEA R4, P0, R2, c[0x0][0x340], 0x1 ;  /* 0x0000d00002047a11 */ /* 0x000fc800078008ff */
[----:B------:R-:W-:-:S05]  /*7a20*/  LEA.HI.X R5, R2, c[0x0][0x344], R3, 0x1, P0 ;  /* 0x0000d10002057a11 */ /* 0x000fca00000f0c03 */
[----:B------:R0:W-:Y:S04]  /*7a30*/  STG.E.U16 [R4.64], R11 ;  /* 0x0000000b04007986 */ /* 0x0001e8000c101518 */
.L_x_272:
[----:B------:R-:W-:Y:S05]  /*7a40*/  BSYNC B0 ;  /* 0x0000000000007941 */ /* 0x000fea0003800000 */
.L_x_271:
        /* <DEDUP_REMOVED lines=20> */
[----:B0-----:R-:W-:Y:S01]  /*7b90*/  IMAD.U32 R4, RZ, RZ, UR20 ;  /* 0x00000014ff047e24 */ /* 0x001fe2000f8e00ff */
[----:B------:R-:W-:-:S02]  /*7ba0*/  UIADD3 UR29, UP3, UR29, -0x1000, URZ ;  /* 0xfffff0001d1d7890 */ /* 0x000fc4000ff7e03f */
[----:B------:R-:W-:Y:S02]  /*7bb0*/  UIADD3 UR31, UP4, UR31, -0x1000, URZ ;  /* 0xfffff0001f1f7890 */ /* 0x000fe4000ff9e03f */
[----:B------:R-:W-:Y:S01]  /*7bc0*/  LEA.HI.X R3, R3, R0, R4, 0x1, P0 ;  /* 0x0000000003037211 */ /* 0x000fe200000f0c04 */
[----:B------:R-:W-:Y:S01]  /*7bd0*/  UIADD3 UR6, UR6, 0x1, URZ ;  /* 0x0000000106067890 */ /* 0x000fe2000fffe03f */
[-C--:B------:R-:W-:Y:S01]  /*7be0*/  ISETP.GE.AND P0, PT, R17, R53.reuse, PT ;  /* 0x000000351100720c */ /* 0x080fe20003f06270 */
[----:B------:R-:W-:Y:S02]  /*7bf0*/  UIADD3.X UR26, UR26, -0x1, URZ, UP1, !UPT ;  /* 0xffffffff1a1a7890 */ /* 0x000fe40008ffe43f */
[----:B------:R0:W-:Y:S01]  /*7c00*/  @!P3 STG.E.U16 [R2.64], R29 ;  /* 0x0000001d0200b986 */ /* 0x0001e2000c101518 */
[-C--:B------:R-:W-:Y:S01]  /*7c10*/  ISETP.GE.AND P3, PT, R20, R53.reuse, PT ;  /* 0x000000351400720c */ /* 0x080fe20003f66270 */
[----:B------:R-:W-:Y:S02]  /*7c20*/  UIADD3.X UR32, UR32, -0x1, URZ, UP2, !UPT ;  /* 0xffffffff20207890 */ /* 0x000fe400097fe43f */
[----:B------:R0:W-:Y:S01]  /*7c30*/  @!P4 STG.E.U16 [R2.64+0x40], R31 ;  /* 0x0000401f0200c986 */ /* 0x0001e2000c101518 */
[----:B------:R-:W-:Y:S01]  /*7c40*/  ISETP.GE.AND P4, PT, R21, R53, PT ;  /* 0x000000351500720c */ /* 0x000fe20003f86270 */
[----:B------:R-:W-:-:S02]  /*7c50*/  UIADD3.X UR28, UR28, -0x1, URZ, UP3, !UPT ;  /* 0xffffffff1c1c7890 */ /* 0x000fc40009ffe43f */
[----:B------:R0:W-:Y:S01]  /*7c60*/  @!P5 STG.E.U16 [R2.64+0x80], R33 ;  /* 0x000080210200d986 */ /* 0x0001e2000c101518 */
[-C--:B------:R-:W-:Y:S01]  /*7c70*/  ISETP.GE.AND P5, PT, R27, R53.reuse, PT ;  /* 0x000000351b00720c */ /* 0x080fe20003fa6270 */
[----:B------:R-:W-:Y:S02]  /*7c80*/  UIADD3.X UR30, UR30, -0x1, URZ, UP4, !UPT ;  /* 0xffffffff1e1e7890 */ /* 0x000fe4000a7fe43f */
        /* <DEDUP_REMOVED lines=20> */
.L_x_218:
[----:B------:R-:W-:Y:S02]  /*7dd0*/  ISETP.NE.U32.AND P0, PT, RZ, c[0x0][0x328], PT ;  /* 0x0000ca00ff007a0c */ /* 0x000fe40003f05070 */
[----:B------:R-:W-:Y:S02]  /*7de0*/  ISETP.NE.U32.AND P2, PT, RZ, c[0x0][0x348], PT ;  /* 0x0000d200ff007a0c */ /* 0x000fe40003f45070 */
[----:B------:R-:W-:Y:S02]  /*7df0*/  ISETP.NE.AND.EX P1, PT, RZ, c[0x0][0x32c], PT, P0 ;  /* 0x0000cb00ff007a0c */ /* 0x000fe40003f25300 */
[----:B------:R-:W-:-:S11]  /*7e00*/  ISETP.NE.AND.EX P0, PT, RZ, c[0x0][0x34c], PT, P2 ;  /* 0x0000d300ff007a0c */ /* 0x000fd60003f05320 */
[----:B------:R-:W-:Y:S05]  /*7e10*/  @!P1 BRA `(.L_x_274) ;  /* 0x000001f000009947 */ /* 0x000fea0003800000 */
[----:B------:R-:W3:Y:S01]  /*7e20*/  LDL.LU R2, [R1+0x2c] ;  /* 0x00002c0001027983 */ /* 0x000ee20000300800 */
[----:B------:R-:W-:Y:S03]  /*7e30*/  BSSY B0, `(.L_x_274) ;  /* 0x000001d000007945 */ /* 0x000fe60003800000 */
[----:B------:R-:W4:Y:S04]  /*7e40*/  S2R R6, SR_LANEID ;  /* 0x0000000000067919 */ /* 0x000f280000000000 */
[----:B------:R-:W5:Y:S01]  /*7e50*/  S2R R7, SR_TID.X ;  /* 0x0000000000077919 */ /* 0x000f620000002100 */
[----:B----4-:R-:W-:-:S13]  /*7e60*/  ISETP.NE.AND P2, PT, R6, RZ, PT ;  /* 0x000000ff0600720c */ /* 0x010fda0003f45270 */
[----:B-----5:R-:W-:-:S04]  /*7e70*/  @!P2 SHF.R.S32.HI R6, RZ, 0x1f, R7 ;  /* 0x0000001fff06a819 */ /* 0x020fc80000011407 */
[----:B------:R-:W-:-:S04]  /*7e80*/  @!P2 LEA.HI R6, R6, R7, RZ, 0x5 ;  /* 0x000000070606a211 */ /* 0x000fc800078f28ff */
[----:B------:R-:W-:Y:S01]  /*7e90*/  @!P2 SHF.R.S32.HI R9, RZ, 0x5, R6 ;  /* 0x00000005ff09a819 */ /* 0x000fe20000011406 */
[----:B---3--:R-:W3:Y:S02]  /*7ea0*/  SHFL.DOWN P1, R0, R2, 0x1, 0x1f ;  /* 0x08201f0002007f89 */ /* 0x008ee40000020000 */
[----:B---3--:R-:W-:-:S05]  /*7eb0*/  @P1 FADD R0, R0, R2 ;  /* 0x0000000200001221 */ /* 0x008fca0000000000 */
[----:B-1----:R-:W1:Y:S02]  /*7ec0*/  SHFL.DOWN P1, R3, R0, 0x2, 0x1f ;  /* 0x08401f0000037f89 */ /* 0x002e640000020000 */
[----:B-1----:R-:W-:-:S05]  /*7ed0*/  @P1 FADD R3, R0, R3 ;  /* 0x0000000300031221 */ /* 0x002fca0000000000 */
[----:B------:R-:W1:Y:S02]  /*7ee0*/  SHFL.DOWN P1, R2, R3, 0x4, 0x1f ;  /* 0x08801f0003027f89 */ /* 0x000e640000020000 */
[----:B-1----:R-:W-:-:S05]  /*7ef0*/  @P1 FADD R2, R3, R2 ;  /* 0x0000000203021221 */ /* 0x002fca0000000000 */
[----:B------:R-:W1:Y:S02]  /*7f00*/  SHFL.DOWN P1, R5, R2, 0x8, 0x1f ;  /* 0x09001f0002057f89 */ /* 0x000e640000020000 */
[----:B-1----:R-:W-:-:S05]  /*7f10*/  @P1 FADD R5, R2, R5 ;  /* 0x0000000502051221 */ /* 0x002fca0000000000 */
[----:B------:R-:W1:Y:S02]  /*7f20*/  SHFL.DOWN P1, R4, R5, 0x10, 0x1f ;  /* 0x0a001f0005047f89 */ /* 0x000e640000020000 */
[----:B-1----:R-:W-:Y:S01]  /*7f30*/  @P1 FADD R4, R5, R4 ;  /* 0x0000000405041221 */ /* 0x002fe20000000000 */
[----:B------:R-:W-:-:S04]  /*7f40*/  ISETP.NE.AND P1, PT, R7, RZ, PT ;  /* 0x000000ff0700720c */ /* 0x000fc80003f25270 */
[----:B------:R1:W-:Y:S04]  /*7f50*/  @!P2 STS [R9.X4+0x3194], R4 ;  /* 0x003194040900a388 */ /* 0x0003e80000004800 */
[----:B------:R-:W-:Y:S06]  /*7f60*/  BAR.SYNC.DEFER_BLOCKING 0x0 ;  /* 0x0000000000007b1d */ /* 0x000fec0000010000 */
[----:B------:R-:W-:Y:S05]  /*7f70*/  @P1 BRA `(.L_x_275) ;  /* 0x0000008000001947 */ /* 0x000fea0003800000 */
[----:B-1----:R-:W1:Y:S04]  /*7f80*/  @!P1 LDS.64 R2, [0x3198] ;  /* 0x00319800ff029984 */ /* 0x002e680000000a00 */
[----:B------:R-:W3:Y:S01]  /*7f90*/  @!P1 LDS R5, [0x31a0] ;  /* 0x0031a000ff059984 */ /* 0x000ee20000000800 */
[----:B-1----:R-:W-:-:S04]  /*7fa0*/  @!P1 FADD.FTZ R2, R4, R2 ;  /* 0x0000000204029221 */ /* 0x002fc80000010000 */
[----:B------:R-:W-:Y:S01]  /*7fb0*/  @!P1 FADD.FTZ R0, R3, R2 ;  /* 0x0000000203009221 */ /* 0x000fe20000010000 */
[----:B------:R-:W-:Y:S01]  /*7fc0*/  MOV R2, UR12 ;  /* 0x0000000c00027c02 */ /* 0x000fe20008000f00 */
[----:B------:R-:W-:Y:S02]  /*7fd0*/  IMAD.U32 R3, RZ, RZ, UR13 ;  /* 0x0000000dff037e24 */ /* 0x000fe4000f8e00ff */
[----:B---3--:R-:W-:-:S05]  /*7fe0*/  @!P1 FADD.FTZ R4, R0, R5 ;  /* 0x0000000500049221 */ /* 0x008fca0000010000 */
[----:B------:R1:W-:Y:S02]  /*7ff0*/  RED.E.ADD.F32.FTZ.RN.STRONG.GPU [R2.64], R4 ;  /* 0x000000040200798e */ /* 0x0003e4000c10e798 */
.L_x_275:
[----:B-1----:R-:W-:Y:S05]  /*8000*/  BSYNC B0 ;  /* 0x0000000000007941 */ /* 0x002fea0003800000 */
.L_x_274:
[----:B------:R-:W-:Y:S01]  /*8010*/  BSSY B0, `(.L_x_276) ;  /* 0x0000023000007945 */ /* 0x000fe20003800000 */
[----:B------:R-:W-:Y:S05]  /*8020*/  @!P0 BRA `(.L_x_277) ;  /* 0x0000020000008947 */ /* 0x000fea0003800000 */
[----:B------:R-:W3:Y:S04]  /*8030*/  LDL.LU R2, [R1+0x28] ;  /* 0x0000280001027983 */ /* 0x000ee80000300800 */
[----:B------:R-:W4:Y:S04]  /*8040*/  S2R R6, SR_LANEID ;  /* 0x0000000000067919 */ /* 0x000f280000000000 */
[----:B------:R-:W5:Y:S04]  /*8050*/  S2R R11, SR_TID.X ;  /* 0x00000000000b7919 */ /* 0x000f680000002100 */
[----:B------:R-:W-:Y:S01]  /*8060*/  BAR.SYNC.DEFER_BLOCKING 0x0 ;  /* 0x0000000000007b1d */ /* 0x000fe20000010000 */
        /* <DEDUP_REMOVED lines=25> */
[----:B------:R1:W-:Y:S01]  /*8200*/  RED.E.ADD.F32.FTZ.RN.STRONG.GPU [R2.64], R4 ;  /* 0x000000040200798e */ /* 0x0003e2000c10e798 */
[----:B------:R-:W-:Y:S01]  /*8210*/  HFMA2.MMA R11, -RZ, RZ, 0, 0 ;  /* 0x00000000ff0b7435 */ /* 0x000fe200000001ff */
[----:B------:R-:W-:Y:S05]  /*8220*/  BRA `(.L_x_278) ;  /* 0x0000001000007947 */ /* 0x000fea0003800000 */
.L_x_277:
[----:B------:R-:W3:Y:S02]  /*8230*/  S2R R11, SR_TID.X ;  /* 0x00000000000b7919 */ /* 0x000ee40000002100 */
.L_x_278:
[----:B-1----:R-:W-:Y:S05]  /*8240*/  BSYNC B0 ;  /* 0x0000000000007941 */ /* 0x002fea0003800000 */
.L_x_276:
[----:B---3--:R-:W-:-:S13]  /*8250*/  ISETP.GE.AND P0, PT, R11, c[0x0][0x16c], PT ;  /* 0x00005b000b007a0c */ /* 0x008fda0003f06270 */
[----:B------:R-:W-:Y:S05]  /*8260*/  @P0 EXIT ;  /* 0x000000000000094d */ /* 0x000fea0003800000 */
[----:B------:R-:W-:Y:S02]  /*8270*/  ULDC.64 UR6, c[0x0][0x2a8] ;  /* 0x0000aa0000067ab9 */ /* 0x000fe40000000a00 */
[----:B------:R-:W-:Y:S02]  /*8280*/  ULDC.64 UR8, c[0x0][0x288] ;  /* 0x0000a20000087ab9 */ /* 0x000fe40000000a00 */
[----:B--2---:R-:W-:Y:S02]  /*8290*/  UIMAD UR4, UR16, UR6, URZ ;  /* 0x00000006100472a4 */ /* 0x004fe4000f8e023f */
[----:B------:R-:W-:Y:S02]  /*82a0*/  UIMAD UR16, UR16, UR8, URZ ;  /* 0x00000008101072a4 */ /* 0x000fe4000f8e023f */
[----:B------:R-:W-:Y:S02]  /*82b0*/  UIMAD.WIDE.U32 UR10, UR17, UR6, URZ ;  /* 0x00000006110a72a5 */ /* 0x000fe4000f8e003f */
[----:B------:R-:W-:-:S02]  /*82c0*/  UIMAD UR7, UR17, UR7, UR4 ;  /* 0x00000007110772a4 */ /* 0x000fc4000f8e0204 */
[----:B0-----:R-:W-:Y:S02]  /*82d0*/  UIMAD.WIDE.U32 UR4, UR17, UR8, URZ ;  /* 0x00000008110472a5 */ /* 0x001fe4000f8e003f */
[----:B------:R-:W-:Y:S02]  /*82e0*/  UIMAD UR6, UR17, UR9, UR16 ;  /* 0x00000009110672a4 */ /* 0x000fe4000f8e0210 */
[----:B------:R-:W-:Y:S02]  /*82f0*/  UIADD3 UR7, UR11, UR7, URZ ;  /* 0x000000070b077290 */ /* 0x000fe4000fffe03f */
[----:B------:R-:W-:Y:S02]  /*8300*/  UIADD3 UR6, UR5, UR6, URZ ;  /* 0x0000000605067290 */ /* 0x000fe4000fffe03f */
.L_x_279:
[----:B0-----:R-:W0:Y:S01]  /*8310*/  LDS R13, [R11.X4+0x4de0] ;  /* 0x004de0000b0d7984 */ /* 0x001e220000004800 */
[----:B------:R-:W-:Y:S01]  /*8320*/  MOV R4, UR4 ;  /* 0x0000000400047c02 */ /* 0x000fe20008000f00 */
[----:B------:R-:W-:Y:S01]  /*8330*/  IMAD.U32 R8, RZ, RZ, UR10 ;  /* 0x0000000aff087e24 */ /* 0x000fe2000f8e00ff */
[----:B------:R-:W-:Y:S01]  /*8340*/  SHF.R.S32.HI R0, RZ, 0x1f, R11 ;  /* 0x0000001fff007819 */ /* 0x000fe2000001140b */
[----:B------:R1:W2:Y:S01]  /*8350*/  LDS R15, [R11.X4+0x51e0] ;  /* 0x0051e0000b0f7984 */ /* 0x0002a20000004800 */
[----:B------:R-:W-:Y:S01]  /*8360*/  IMAD.U32 R3, RZ, RZ, UR6 ;  /* 0x00000006ff037e24 */ /* 0x000fe2000f8e00ff */
[----:B------:R-:W-:Y:S01]  /*8370*/  MOV R7, UR7 ;  /* 0x0000000700077c02 */ /* 0x000fe20008000f00 */
[----:B------:R-:W-:Y:S01]  /*8380*/  IMAD.MOV.U32 R2, RZ, RZ, R4 ;  /* 0x000000ffff027224 */ /* 0x000fe200078e0004 */
[----:B------:R-:W-:Y:S01]  /*8390*/  MOV R6, R8 ;  /* 0x0000000800067202 */ /* 0x000fe20000000f00 */
[----:B------:R-:W-:Y:S01]  /*83a0*/  IMAD R4, R0, c[0x0][0x290], RZ ;  /* 0x0000a40000047a24 */ /* 0x000fe200078e02ff */
[----:B------:R-:W-:Y:S01]  /*83b0*/  MOV R9, UR11 ;  /* 0x0000000b00097c02 */ /* 0x000fe20008000f00 */
[----:B------:R-:W-:Y:S01]  /*83c0*/  IMAD.U32 R5, RZ, RZ, UR5 ;  /* 0x00000005ff057e24 */ /* 0x000fe2000f8e00ff */
[----:B------:R-:W-:Y:S01]  /*83d0*/  YIELD ;  /* 0x0000000000007946 */ /* 0x000fe20003800000 */
[----:B------:R-:W-:-:S04]  /*83e0*/  IMAD.WIDE.U32 R2, R11, c[0x0][0x290], R2 ;  /* 0x0000a4000b027a25 */ /* 0x000fc800078e0002 */
[C---:B------:R-:W-:Y:S01]  /*83f0*/  IMAD R5, R11.reuse, c[0x0][0x294], R4 ;  /* 0x0000a5000b057a24 */ /* 0x040fe200078e0204 */
[----:B------:R-:W-:Y:S01]  /*8400*/  LEA R4, P0, R2, c[0x0][0x310], 0x2 ;  /* 0x0000c40002047a11 */ /* 0x000fe200078010ff */
[----:B------:R-:W-:Y:S02]  /*8410*/  IMAD R0, R0, c[0x0][0x2b0], RZ ;  /* 0x0000ac0000007a24 */ /* 0x000fe400078e02ff */
[----:B------:R-:W-:Y:S01]  /*8420*/  IMAD.WIDE.U32 R6, R11, c[0x0][0x2b0], R6 ;  /* 0x0000ac000b067a25 */ /* 0x000fe200078e0006 */
[----:B------:R-:W-:-:S03]  /*8430*/  IADD3 R5, R3, R5, RZ ;  /* 0x0000000503057210 */ /* 0x000fc60007ffe0ff */
[C---:B------:R-:W-:Y:S01]  /*8440*/  IMAD R9, R11.reuse, c[0x0][0x2b4], R0 ;  /* 0x0000ad000b097a24 */ /* 0x040fe200078e0200 */
[----:B-1----:R-:W-:Y:S02]  /*8450*/  IADD3 R11, R11, c[0x0][0x0], RZ ;  /* 0x000000000b0b7a10 */ /* 0x002fe40007ffe0ff */
[----:B------:R-:W-:Y:S01]  /*8460*/  LEA.HI.X R5, R2, c[0x0][0x314], R5, 0x2, P0 ;  /* 0x0000c50002057a11 */ /* 0x000fe200000f1405 */
[----:B------:R-:W-:Y:S01]  /*8470*/  IMAD.IADD R3, R7, 0x1, R9 ;  /* 0x0000000107037824 */ /* 0x000fe200078e0209 */
[----:B------:R-:W-:Y:S02]  /*8480*/  ISETP.GE.AND P0, PT, R11, c[0x0][0x16c], PT ;  /* 0x00005b000b007a0c */ /* 0x000fe40003f06270 */
[----:B------:R-:W-:-:S04]  /*8490*/  LEA R8, P1, R6, c[0x0][0x318], 0x2 ;  /* 0x0000c60006087a11 */ /* 0x000fc800078210ff */
[----:B------:R-:W-:Y:S01]  /*84a0*/  LEA.HI.X R9, R6, c[0x0][0x31c], R3, 0x2, P1 ;  /* 0x0000c70006097a11 */ /* 0x000fe200008f1403 */
[----:B0-----:R0:W-:Y:S04]  /*84b0*/  RED.E.ADD.F32.FTZ.RN.STRONG.GPU [R4.64], R13 ;  /* 0x0000000d0400798e */ /* 0x0011e8000c10e798 */
[----:B--2---:R0:W-:Y:S02]  /*84c0*/  RED.E.ADD.F32.FTZ.RN.STRONG.GPU [R8.64], R15 ;  /* 0x0000000f0800798e */ /* 0x0041e4000c10e798 */
[----:B------:R-:W-:Y:S05]  /*84d0*/  @!P0 BRA `(.L_x_279) ;  /* 0xfffffe3000008947 */ /* 0x000fea000383ffff */
[----:B------:R-:W-:Y:S05]  /*84e0*/  EXIT ;  /* 0x000000000000794d */ /* 0x000fea0003800000 */
.L_x_225:
[----:B------:R-:W-:Y:S01]  /*84f0*/  HFMA2.MMA R84, -RZ, RZ, 0, 5.9604644775390625e-08 ;  /* 0x00000001ff547435 */ /* 0x000fe200000001ff */
[----:B------:R-:W-:Y:S02]  /*8500*/  MOV R83, R141 ;  /* 0x0000008d00537202 */ /* 0x000fe40000000f00 */
[----:B------:R-:W-:-:S03]  /*8510*/  MOV R82, 0x8530 ;  /* 0x0000853000527802 */ /* 0x000fc60000000f00 */
[----:B0-2--5:R-:W-:Y:S05]  /*8520*/  CALL.REL.NOINC `($__internal_14_$__cuda_sm70_shflsync_up) ;  /* 0x00000c3000007944 */ /* 0x025fea0003c00000 */
[----:B------:R-:W-:Y:S01]  /*8530*/  IMAD.MOV.U32 R156, RZ, RZ, R84 ;  /* 0x000000ffff9c7224 */ /* 0x000fe200078e0054 */
[----:B--2---:R-:W-:Y:S05]  /*8540*/  BRA `(.L_x_280) ;  /* 0xffffb7e000007947 */ /* 0x004fea000383ffff */
.L_x_226:
[----:B------:R-:W-:Y:S01]  /*8550*/  HFMA2.MMA R84, -RZ, RZ, 0, 5.9604644775390625e-08 ;  /* 0x00000001ff547435 */ /* 0x000fe200000001ff */
[----:B------:R-:W-:-:S02]  /*8560*/  MOV R83, R85 ;  /* 0x0000005500537202 */ /* 0x000fc40000000f00 */
[----:B------:R-:W-:-:S03]  /*8570*/  MOV R82, 0x8590 ;  /* 0x0000859000527802 */ /* 0x000fc60000000f00 */
[----:B0123-5:R-:W-:Y:S05]  /*8580*/  CALL.REL.NOINC `($__internal_14_$__cuda_sm70_shflsync_up) ;  /* 0x00000bd000007944 */ /* 0x02ffea0003c00000 */
[----:B------:R-:W0:Y:S01]  /*8590*/  S2R R83, SR_LANEID ;  /* 0x0000000000537919 */ /* 0x000e220000000000 */
[C---:B------:R-:W-:Y:S02]  /*85a0*/  FMUL.FTZ R156, R141.reuse, R156 ;  /* 0x0000009c8d9c7220 */ /* 0x040fe40000410000 */
[----:B------:R-:W-:Y:S02]  /*85b0*/  FFMA.FTZ R82, R141, R84, R85 ;  /* 0x000000548d527223 */ /* 0x000fe40000010055 */
[----:B------:R-:W-:Y:S01]  /*85c0*/  IMAD.MOV.U32 R84, RZ, RZ, 0x2 ;  /* 0x00000002ff547424 */ /* 0x000fe200078e00ff */
[----:B0-----:R-:W-:-:S04]  /*85d0*/  ISETP.GE.AND P0, PT, R83, 0x1, PT ;  /* 0x000000015300780c */ /* 0x001fc80003f06270 */
[----:B------:R-:W-:Y:S02]  /*85e0*/  FSEL R141, R141, R156, !P0 ;  /* 0x0000009c8d8d7208 */ /* 0x000fe40004000000 */
[----:B------:R-:W-:Y:S02]  /*85f0*/  FSEL R85, R85, R82, !P0 ;  /* 0x0000005255557208 */ /* 0x000fe40004000000 */
[----:B------:R-:W-:Y:S02]  /*8600*/  MOV R83, R141 ;  /* 0x0000008d00537202 */ /* 0x000fe40000000f00 */
[----:B------:R-:W-:Y:S02]  /*8610*/  MOV R82, 0x8630 ;  /* 0x0000863000527802 */ /* 0x000fe40000000f00 */
[----:B--2---:R-:W-:Y:S05]  /*8620*/  CALL.REL.NOINC `($__internal_14_$__cuda_sm70_shflsync_up) ;  /* 0x00000b3000007944 */ /* 0x004fea0003c00000 */
[----:B------:R-:W-:Y:S01]  /*8630*/  MOV R156, R84 ;  /* 0x00000054009c7202 */ /* 0x000fe20000000f00 */
[----:B------:R-:W-:Y:S01]  /*8640*/  HFMA2.MMA R84, -RZ, RZ, 0, 1.1920928955078125e-07 ;  /* 0x00000002ff547435 */ /* 0x000fe200000001ff */
[----:B------:R-:W-:Y:S01]  /*8650*/  IMAD.MOV.U32 R83, RZ, RZ, R85 ;  /* 0x000000ffff537224 */ /* 0x000fe200078e0055 */
[----:B------:R-:W-:-:S04]  /*8660*/  MOV R82, 0x8680 ;  /* 0x0000868000527802 */ /* 0x000fc80000000f00 */
[----:B--2---:R-:W-:Y:S05]  /*8670*/  CALL.REL.NOINC `($__internal_14_$__cuda_sm70_shflsync_up) ;  /* 0x00000ae000007944 */ /* 0x004fea0003c00000 */
[----:B------:R-:W0:Y:S02]  /*8680*/  S2R R82, SR_LANEID ;  /* 0x0000000000527919 */ /* 0x000e240000000000 */
[----:B0-----:R-:W-:-:S02]  /*8690*/  ISETP.GE.AND P0, PT, R82, 0x2, PT ;  /* 0x000000025200780c */ /* 0x001fc40003f06270 */
[----:B------:R-:W-:-:S11]  /*86a0*/  MOV R82, 0x8700 ;  /* 0x0000870000527802 */ /* 0x000fd60000000f00 */
[----:B------:R-:W-:Y:S01]  /*86b0*/  @P0 FFMA.FTZ R85, R141, R84, R85 ;  /* 0x000000548d550223 */ /* 0x000fe20000010055 */
[----:B------:R-:W-:Y:S01]  /*86c0*/  MOV R84, 0x4 ;  /* 0x0000000400547802 */ /* 0x000fe20000000f00 */
[----:B------:R-:W-:-:S04]  /*86d0*/  @P0 FMUL.FTZ R141, R156, R141 ;  /* 0x0000008d9c8d0220 */ /* 0x000fc80000410000 */
[----:B------:R-:W-:Y:S02]  /*86e0*/  IMAD.MOV.U32 R83, RZ, RZ, R141 ;  /* 0x000000ffff537224 */ /* 0x000fe400078e008d */
[----:B--2---:R-:W-:Y:S05]  /*86f0*/  CALL.REL.NOINC `($__internal_14_$__cuda_sm70_shflsync_up) ;  /* 0x00000a6000007944 */ /* 0x004fea0003c00000 */
[----:B------:R-:W-:Y:S01]  /*8700*/  MOV R156, R84 ;  /* 0x00000054009c7202 */ /* 0x000fe20000000f00 */
[----:B------:R-:W-:Y:S01]  /*8710*/  IMAD.MOV.U32 R84, RZ, RZ, 0x4 ;  /* 0x00000004ff547424 */ /* 0x000fe200078e00ff */
[----:B------:R-:W-:Y:S02]  /*8720*/  MOV R83, R85 ;  /* 0x0000005500537202 */ /* 0x000fe40000000f00 */
[----:B------:R-:W-:Y:S02]  /*8730*/  MOV R82, 0x8750 ;  /* 0x0000875000527802 */ /* 0x000fe40000000f00 */
[----:B--2---:R-:W-:Y:S05]  /*8740*/  CALL.REL.NOINC `($__internal_14_$__cuda_sm70_shflsync_up) ;  /* 0x00000a1000007944 */ /* 0x004fea0003c00000 */
[----:B------:R-:W0:Y:S02]  /*8750*/  S2R R82, SR_LANEID ;  /* 0x0000000000527919 */ /* 0x000e240000000000 */
[----:B0-----:R-:W-:Y:S02]  /*8760*/  ISETP.GE.AND P0, PT, R82, 0x4, PT ;  /* 0x000000045200780c */ /* 0x001fe40003f06270 */
[----:B------:R-:W-:-:S11]  /*8770*/  MOV R82, 0x87d0 ;  /* 0x000087d000527802 */ /* 0x000fd60000000f00 */
[----:B------:R-:W-:Y:S01]  /*8780*/  @P0 FFMA.FTZ R85, R141, R84, R85 ;  /* 0x000000548d550223 */ /* 0x000fe20000010055 */
[----:B------:R-:W-:Y:S01]  /*8790*/  HFMA2.MMA R84, -RZ, RZ, 0, 4.76837158203125e-07 ;  /* 0x00000008ff547435 */ /* 0x000fe200000001ff */
[----:B------:R-:W-:-:S05]  /*87a0*/  @P0 FMUL.FTZ R141, R156, R141 ;  /* 0x0000008d9c8d0220 */ /* 0x000fca0000410000 */
[----:B------:R-:W-:Y:S02]  /*87b0*/  MOV R83, R141 ;  /* 0x0000008d00537202 */ /* 0x000fe40000000f00 */
[----:B--2---:R-:W-:Y:S05]  /*87c0*/  CALL.REL.NOINC `($__internal_14_$__cuda_sm70_shflsync_up) ;  /* 0x0000099000007944 */ /* 0x004fea0003c00000 */
[----:B------:R-:W-:Y:S01]  /*87d0*/  IMAD.MOV.U32 R156, RZ, RZ, R84 ;  /* 0x000000ffff9c7224 */ /* 0x000fe200078e0054 */
[----:B------:R-:W-:Y:S01]  /*87e0*/  HFMA2.MMA R84, -RZ, RZ, 0, 4.76837158203125e-07 ;  /* 0x00000008ff547435 */ /* 0x000fe200000001ff */
[----:B------:R-:W-:Y:S02]  /*87f0*/  MOV R83, R85 ;  /* 0x0000005500537202 */ /* 0x000fe40000000f00 */
[----:B------:R-:W-:-:S03]  /*8800*/  MOV R82, 0x8820 ;  /* 0x0000882000527802 */ /* 0x000fc60000000f00 */
[----:B--2---:R-:W-:Y:S05]  /*8810*/  CALL.REL.NOINC `($__internal_14_$__cuda_sm70_shflsync_up) ;  /* 0x0000094000007944 */ /* 0x004fea0003c00000 */
[----:B------:R-:W0:Y:S02]  /*8820*/  S2R R82, SR_LANEID ;  /* 0x0000000000527919 */ /* 0x000e240000000000 */
[----:B0-----:R-:W-:Y:S02]  /*8830*/  ISETP.GE.AND P0, PT, R82, 0x8, PT ;  /* 0x000000085200780c */ /* 0x001fe40003f06270 */
[----:B------:R-:W-:-:S11]  /*8840*/  MOV R82, 0x88a0 ;  /* 0x000088a000527802 */ /* 0x000fd60000000f00 */
[----:B------:R-:W-:Y:S01]  /*8850*/  @P0 FFMA.FTZ R85, R141, R84, R85 ;  /* 0x000000548d550223 */ /* 0x000fe20000010055 */
[----:B------:R-:W-:Y:S01]  /*8860*/  MOV R84, 0x10 ;  /* 0x0000001000547802 */ /* 0x000fe20000000f00 */
[----:B------:R-:W-:-:S04]  /*8870*/  @P0 FMUL.FTZ R141, R156, R141 ;  /* 0x0000008d9c8d0220 */ /* 0x000fc80000410000 */
[----:B------:R-:W-:Y:S02]  /*8880*/  IMAD.MOV.U32 R83, RZ, RZ, R141 ;  /* 0x000000ffff537224 */ /* 0x000fe400078e008d */
[----:B--2---:R-:W-:Y:S05]  /*8890*/  CALL.REL.NOINC `($__internal_14_$__cuda_sm70_shflsync_up) ;  /* 0x000008c000007944 */ /* 0x004fea0003c00000 */
[----:B------:R-:W-:Y:S01]  /*88a0*/  MOV R156, R84 ;  /* 0x00000054009c7202 */ /* 0x000fe20000000f00 */
[----:B------:R-:W-:Y:S01]  /*88b0*/  HFMA2.MMA R84, -RZ, RZ, 0, 9.5367431640625e-07 ;  /* 0x00000010ff547435 */ /* 0x000fe200000001ff */
[----:B------:R-:W-:Y:S01]  /*88c0*/  IMAD.MOV.U32 R83, RZ, RZ, R85 ;  /* 0x000000ffff537224 */ /* 0x000fe200078e0055 */
[----:B------:R-:W-:-:S04]  /*88d0*/  MOV R82, 0x88f0 ;  /* 0x000088f000527802 */ /* 0x000fc80000000f00 */
[----:B--2---:R-:W-:Y:S05]  /*88e0*/  CALL.REL.NOINC `($__internal_14_$__cuda_sm70_shflsync_up) ;  /* 0x0000087000007944 */ /* 0x004fea0003c00000 */
[----:B------:R-:W-:Y:S01]  /*88f0*/  MOV R82, R84 ;  /* 0x0000005400527202 */ /* 0x000fe20000000f00 */
[----:B--2---:R-:W-:Y:S05]  /*8900*/  BRA `(.L_x_281) ;  /* 0xffffb59000007947 */ /* 0x004fea000383ffff */
.L_x_229:
[----:B-1----:R-:W-:Y:S01]  /*8910*/  HFMA2.MMA R84, -RZ, RZ, 0, 5.9604644775390625e-08 ;  /* 0x00000001ff547435 */ /* 0x002fe200000001ff */
[----:B------:R-:W-:Y:S01]  /*8920*/  IMAD.MOV.U32 R83, RZ, RZ, R141 ;  /* 0x000000ffff537224 */ /* 0x000fe200078e008d */
[----:B------:R-:W-:-:S04]  /*8930*/  MOV R82, 0x8950 ;  /* 0x0000895000527802 */ /* 0x000fc80000000f00 */
[----:B--2--5:R-:W-:Y:S05]  /*8940*/  CALL.REL.NOINC `($__internal_14_$__cuda_sm70_shflsync_up) ;  /* 0x0000081000007944 */ /* 0x024fea0003c00000 */
[----:B------:R-:W-:Y:S01]  /*8950*/  MOV R141, R84 ;  /* 0x00000054008d7202 */ /* 0x000fe20000000f00 */
[----:B------:R-:W-:Y:S01]  /*8960*/  HFMA2.MMA R84, -RZ, RZ, 0, 5.9604644775390625e-08 ;  /* 0x00000001ff547435 */ /* 0x000fe200000001ff */
[----:B------:R-:W-:Y:S01]  /*8970*/  IMAD.MOV.U32 R83, RZ, RZ, R85 ;  /* 0x000000ffff537224 */ /* 0x000fe200078e0055 */
[----:B------:R-:W-:-:S04]  /*8980*/  MOV R82, 0x89a0 ;  /* 0x000089a000527802 */ /* 0x000fc80000000f00 */
[----:B--2---:R-:W-:Y:S05]  /*8990*/  CALL.REL.NOINC `($__internal_14_$__cuda_sm70_shflsync_up) ;  /* 0x000007c000007944 */ /* 0x004fea0003c00000 */
[----:B------:R-:W-:Y:S01]  /*89a0*/  MOV R85, R84 ;  /* 0x0000005400557202 */ /* 0x000fe20000000f00 */
[----:B------:R-:W-:Y:S01]  /*89b0*/  HFMA2.MMA R84, -RZ, RZ, 0, 0 ;  /* 0x00000000ff547435 */ /* 0x000fe200000001ff */
[----:B------:R-:W-:Y:S01]  /*89c0*/  IMAD.MOV.U32 R82, RZ, RZ, R80 ;  /* 0x000000ffff527224 */ /* 0x000fe200078e0050 */
[----:B------:R-:W-:-:S04]  /*89d0*/  MOV R83, 0x89f0 ;  /* 0x000089f000537802 */ /* 0x000fc80000000f00 */
[----:B--2---:R-:W-:Y:S05]  /*89e0*/  CALL.REL.NOINC `($__internal_13_$__cuda_sm70_shflsync_idx_p) ;  /* 0x000006d000007944 */ /* 0x004fea0003c00000 */
[----:B-1----:R-:W-:Y:S01]  /*89f0*/  IMAD.MOV.U32 R80, RZ, RZ, R84 ;  /* 0x000000ffff507224 */ /* 0x002fe200078e0054 */
[----:B------:R-:W-:Y:S01]  /*8a00*/  HFMA2.MMA R84, -RZ, RZ, 0, 0 ;  /* 0x00000000ff547435 */ /* 0x000fe200000001ff */
[----:B------:R-:W-:-:S02]  /*8a10*/  MOV R82, R81 ;  /* 0x0000005100527202 */ /* 0x000fc40000000f00 */
[----:B------:R-:W-:-:S03]  /*8a20*/  MOV R83, 0x8a40 ;  /* 0x00008a4000537802 */ /* 0x000fc60000000f00 */
[----:B--2--5:R-:W-:Y:S05]  /*8a30*/  CALL.REL.NOINC `($__internal_13_$__cuda_sm70_shflsync_idx_p) ;  /* 0x0000068000007944 */ /* 0x024fea0003c00000 */
[----:B-1----:R-:W-:Y:S01]  /*8a40*/  MOV R81, R84 ;  /* 0x0000005400517202 */ /* 0x002fe20000000f00 */
[----:B--2--5:R-:W-:Y:S05]  /*8a50*/  BRA `(.L_x_282) ;  /* 0xffffb57000007947 */ /* 0x024fea000383ffff */
.L_x_232:
[----:B------:R-:W-:Y:S01]  /*8a60*/  HFMA2.MMA R84, -RZ, RZ, 0, 5.9604644775390625e-08 ;  /* 0x00000001ff547435 */ /* 0x000fe200000001ff */
[----:B------:R-:W-:Y:S01]  /*8a70*/  IMAD.MOV.U32 R83, RZ, RZ, R85 ;  /* 0x000000ffff537224 */ /* 0x000fe200078e0055 */
[----:B------:R-:W-:-:S04]  /*8a80*/  MOV R82, 0x8aa0 ;  /* 0x00008aa000527802 */ /* 0x000fc80000000f00 */
[----:B0-----:R-:W-:Y:S05]  /*8a90*/  CALL.REL.NOINC `($__internal_12_$__cuda_sm70_shflsync_down) ;  /* 0x0000059000007944 */ /* 0x001fea0003c00000 */
[----:B-1----:R-:W-:Y:S01]  /*8aa0*/  MOV R87, R84 ;  /* 0x0000005400577202 */ /* 0x002fe20000000f00 */
[----:B0-2--5:R-:W-:Y:S05]  /*8ab0*/  BRA `(.L_x_283) ;  /* 0xffffbb1000007947 */ /* 0x025fea000383ffff */
.L_x_233:
[----:B------:R-:W-:Y:S01]  /*8ac0*/  HFMA2.MMA R84, -RZ, RZ, 0, 5.9604644775390625e-08 ;  /* 0x00000001ff547435 */ /* 0x000fe200000001ff */
[----:B------:R-:W-:Y:S01]  /*8ad0*/  IMAD.MOV.U32 R83, RZ, RZ, R86 ;  /* 0x000000ffff537224 */ /* 0x000fe200078e0056 */
[----:B------:R-:W-:-:S04]  /*8ae0*/  MOV R82, 0x8b00 ;  /* 0x00008b0000527802 */ /* 0x000fc80000000f00 */
[----:B012---:R-:W-:Y:S05]  /*8af0*/  CALL.REL.NOINC `($__internal_12_$__cuda_sm70_shflsync_down) ;  /* 0x0000053000007944 */ /* 0x007fea0003c00000 */
[C---:B------:R-:W-:Y:S02]  /*8b00*/  FMUL.FTZ R87, R85.reuse, R87 ;  /* 0x0000005755577220 */ /* 0x040fe40000410000 */
[C---:B-1----:R-:W-:Y:S01]  /*8b10*/  FFMA.FTZ R82, R85.reuse, R84, R86 ;  /* 0x0000005455527223 */ /* 0x042fe20000010056 */
[----:B------:R-:W-:Y:S02]  /*8b20*/  MOV R84, 0x2 ;  /* 0x0000000200547802 */ /* 0x000fe40000000f00 */
[----:B------:R-:W-:-:S02]  /*8b30*/  FSEL R85, R85, R87, !P4 ;  /* 0x0000005755557208 */ /* 0x000fc40006000000 */
[----:B------:R-:W-:Y:S02]  /*8b40*/  FSEL R86, R86, R82, !P4 ;  /* 0x0000005256567208 */ /* 0x000fe40006000000 */
[----:B------:R-:W-:Y:S01]  /*8b50*/  MOV R82, 0x8b80 ;  /* 0x00008b8000527802 */ /* 0x000fe20000000f00 */
[----:B------:R-:W-:Y:S02]  /*8b60*/  IMAD.MOV.U32 R83, RZ, RZ, R85 ;  /* 0x000000ffff537224 */ /* 0x000fe400078e0055 */
[----:B0-2--5:R-:W-:Y:S05]  /*8b70*/  CALL.REL.NOINC `($__internal_12_$__cuda_sm70_shflsync_down) ;  /* 0x000004b000007944 */ /* 0x025fea0003c00000 */
[----:B-1----:R-:W-:Y:S01]  /*8b80*/  MOV R87, R84 ;  /* 0x0000005400577202 */ /* 0x002fe20000000f00 */
[----:B------:R-:W-:Y:S01]  /*8b90*/  IMAD.MOV.U32 R84, RZ, RZ, 0x2 ;  /* 0x00000002ff547424 */ /* 0x000fe200078e00ff */
[----:B------:R-:W-:Y:S02]  /*8ba0*/  MOV R83, R86 ;  /* 0x0000005600537202 */ /* 0x000fe40000000f00 */
[----:B------:R-:W-:Y:S02]  /*8bb0*/  MOV R82, 0x8bd0 ;  /* 0x00008bd000527802 */ /* 0x000fe40000000f00 */
[----:B0-2--5:R-:W-:Y:S05]  /*8bc0*/  CALL.REL.NOINC `($__internal_12_$__cuda_sm70_shflsync_down) ;  /* 0x0000046000007944 */ /* 0x025fea0003c00000 */
[----:B-1----:R-:W-:Y:S01]  /*8bd0*/  @!P3 FFMA.FTZ R86, R85, R84, R86 ;  /* 0x000000545556b223 */ /* 0x002fe20000010056 */
[----:B------:R-:W-:Y:S01]  /*8be0*/  HFMA2.MMA R84, -RZ, RZ, 0, 2.384185791015625e-07 ;  /* 0x00000004ff547435 */ /* 0x000fe200000001ff */
[----:B------:R-:W-:Y:S01]  /*8bf0*/  @!P3 FMUL.FTZ R85, R87, R85 ;  /* 0x000000555755b220 */ /* 0x000fe20000410000 */
[----:B------:R-:W-:-:S04]  /*8c00*/  MOV R82, 0x8c30 ;  /* 0x00008c3000527802 */ /* 0x000fc80000000f00 */
[----:B------:R-:W-:Y:S02]  /*8c10*/  MOV R83, R85 ;  /* 0x0000005500537202 */ /* 0x000fe40000000f00 */
[----:B0-2--5:R-:W-:Y:S05]  /*8c20*/  CALL.REL.NOINC `($__internal_12_$__cuda_sm70_shflsync_down) ;  /* 0x0000040000007944 */ /* 0x025fea0003c00000 */
[----:B-1----:R-:W-:Y:S01]  /*8c30*/  IMAD.MOV.U32 R87, RZ, RZ, R84 ;  /* 0x000000ffff577224 */ /* 0x002fe200078e0054 */
[----:B------:R-:W-:Y:S01]  /*8c40*/  HFMA2.MMA R84, -RZ, RZ, 0, 2.384185791015625e-07 ;  /* 0x00000004ff547435 */ /* 0x000fe200000001ff */
[----:B------:R-:W-:Y:S02]  /*8c50*/  MOV R83, R86 ;  /* 0x0000005600537202 */ /* 0x000fe40000000f00 */
[----:B------:R-:W-:-:S03]  /*8c60*/  MOV R82, 0x8c80 ;  /* 0x00008c8000527802 */ /* 0x000fc60000000f00 */
[----:B0-2--5:R-:W-:Y:S05]  /*8c70*/  CALL.REL.NOINC `($__internal_12_$__cuda_sm70_shflsync_down) ;  /* 0x000003b000007944 */ /* 0x025fea0003c00000 */
[----:B-1----:R-:W-:Y:S01]  /*8c80*/  @!P2 FFMA.FTZ R86, R85, R84, R86 ;  /* 0x000000545556a223 */ /* 0x002fe20000010056 */
[----:B------:R-:W-:Y:S01]  /*8c90*/  HFMA2.MMA R84, -RZ, RZ, 0, 4.76837158203125e-07 ;  /* 0x00000008ff547435 */ /* 0x000fe200000001ff */
[----:B------:R-:W-:Y:S01]  /*8ca0*/  @!P2 FMUL.FTZ R85, R87, R85 ;  /* 0x000000555755a220 */ /* 0x000fe20000410000 */
[----:B------:R-:W-:Y:S01]  /*8cb0*/  MOV R82, 0x8d00 ;  /* 0x00008d0000527802 */ /* 0x000fe20000000f00 */
[----:B------:R-:W-:-:S03]  /*8cc0*/  IMAD.MOV.U32 R87, RZ, RZ, R86 ;  /* 0x000000ffff577224 */ /* 0x000fc600078e0056 */
[----:B------:R-:W-:-:S05]  /*8cd0*/  MOV R86, R85 ;  /* 0x0000005500567202 */ /* 0x000fca0000000f00 */
        /* <DEDUP_REMOVED lines=8> */
[----:B------:R-:W-:Y:S01]  /*8d60*/  HFMA2.MMA R84, -RZ, RZ, 0, 9.5367431640625e-07 ;  /* 0x00000010ff547435 */ /* 0x000fe200000001ff */
[----:B------:R-:W-:Y:S01]  /*8d70*/  @!P1 FMUL.FTZ R86, R85, R86 ;  /* 0x0000005655569220 */ /* 0x000fe20000410000 */
[----:B------:R-:W-:Y:S02]  /*8d80*/  MOV R82, 0x8dc0 ;  /* 0x00008dc000527802 */ /* 0x000fe40000000f00 */
[----:B------:R-:W-:Y:S01]  /*8d90*/  MOV R85, R87 ;  /* 0x0000005700557202 */ /* 0x000fe20000000f00 */
[----:B------:R-:W-:-:S02]  /*8da0*/  IMAD.MOV.U32 R83, RZ, RZ, R86 ;  /* 0x000000ffff537224 */ /* 0x000fc400078e0056 */
[----:B0-2--5:R-:W-:Y:S05]  /*8db0*/  CALL.REL.NOINC `($__internal_12_$__cuda_sm70_shflsync_down) ;  /* 0x0000027000007944 */ /* 0x025fea0003c00000 */
[----:B-1----:R-:W-:Y:S01]  /*8dc0*/  MOV R87, R84 ;  /* 0x0000005400577202 */ /* 0x002fe20000000f00 */
[----:B------:R-:W-:Y:S01]  /*8dd0*/  IMAD.MOV.U32 R84, RZ, RZ, 0x10 ;  /* 0x00000010ff547424 */ /* 0x000fe200078e00ff */
[----:B------:R-:W-:-:S02]  /*8de0*/  MOV R83, R85 ;  /* 0x0000005500537202 */ /* 0x000fc40000000f00 */
[----:B------:R-:W-:Y:S02]  /*8df0*/  MOV R82, 0x8e10 ;  /* 0x00008e1000527802 */ /* 0x000fe40000000f00 */
[----:B0-2--5:R-:W-:Y:S05]  /*8e00*/  CALL.REL.NOINC `($__internal_12_$__cuda_sm70_shflsync_down) ;  /* 0x0000022000007944 */ /* 0x025fea0003c00000 */
[----:B-1----:R-:W-:Y:S01]  /*8e10*/  @!P0 FFMA.FTZ R85, R86, R84, R85 ;  /* 0x0000005456558223 */ /* 0x002fe20000010055 */
[----:B------:R-:W-:Y:S01]  /*8e20*/  HFMA2.MMA R84, -RZ, RZ, 0, 0 ;  /* 0x00000000ff547435 */ /* 0x000fe200000001ff */
[----:B------:R-:W-:Y:S01]  /*8e30*/  @!P0 FMUL.FTZ R86, R87, R86 ;  /* 0x0000005657568220 */ /* 0x000fe20000410000 */
[----:B------:R-:W-:-:S04]  /*8e40*/  MOV R83, 0x8e70 ;  /* 0x00008e7000537802 */ /* 0x000fc80000000f00 */
[----:B------:R-:W-:Y:S02]  /*8e50*/  MOV R82, R86 ;  /* 0x0000005600527202 */ /* 0x000fe40000000f00 */
[----:B0-2--5:R-:W-:Y:S05]  /*8e60*/  CALL.REL.NOINC `($__internal_13_$__cuda_sm70_shflsync_idx_p) ;  /* 0x0000025000007944 */ /* 0x025fea0003c00000 */
[----:B-1----:R-:W-:Y:S01]  /*8e70*/  IMAD.MOV.U32 R87, RZ, RZ, R84 ;  /* 0x000000ffff577224 */ /* 0x002fe200078e0054 */
[----:B------:R-:W-:Y:S01]  /*8e80*/  HFMA2.MMA R84, -RZ, RZ, 0, 0 ;  /* 0x00000000ff547435 */ /* 0x000fe200000001ff */
[----:B------:R-:W-:Y:S02]  /*8e90*/  MOV R82, R85 ;  /* 0x0000005500527202 */ /* 0x000fe40000000f00 */
[----:B------:R-:W-:-:S03]  /*8ea0*/  MOV R83, 0x8ec0 ;  /* 0x00008ec000537802 */ /* 0x000fc60000000f00 */
[----:B--2--5:R-:W-:Y:S05]  /*8eb0*/  CALL.REL.NOINC `($__internal_13_$__cuda_sm70_shflsync_idx_p) ;  /* 0x0000020000007944 */ /* 0x024fea0003c00000 */
[----:B-1----:R-:W-:Y:S01]  /*8ec0*/  IMAD.MOV.U32 R156, RZ, RZ, R84 ;  /* 0x000000ffff9c7224 */ /* 0x002fe200078e0054 */
[----:B------:R-:W-:Y:S01]  /*8ed0*/  HFMA2.MMA R84, -RZ, RZ, 0, 5.9604644775390625e-08 ;  /* 0x00000001ff547435 */ /* 0x000fe200000001ff */
[----:B------:R-:W-:Y:S02]  /*8ee0*/  MOV R83, R86 ;  /* 0x0000005600537202 */ /* 0x000fe40000000f00 */
[----:B------:R-:W-:-:S03]  /*8ef0*/  MOV R82, 0x8f10 ;  /* 0x00008f1000527802 */ /* 0x000fc60000000f00 */
[----:B--2--5:R-:W-:Y:S05]  /*8f00*/  CALL.REL.NOINC `($__internal_12_$__cuda_sm70_shflsync_down) ;  /* 0x0000012000007944 */ /* 0x024fea0003c00000 */
[----:B-1----:R-:W-:Y:S01]  /*8f10*/  IMAD.MOV.U32 R159, RZ, RZ, R84 ;  /* 0x000000ffff9f7224 */ /* 0x002fe200078e0054 */
[----:B------:R-:W-:Y:S01]  /*8f20*/  HFMA2.MMA R84, -RZ, RZ, 0, 5.9604644775390625e-08 ;  /* 0x00000001ff547435 */ /* 0x000fe200000001ff */
[----:B------:R-:W-:-:S02]  /*8f30*/  MOV R83, R85 ;  /* 0x0000005500537202 */ /* 0x000fc40000000f00 */
[----:B------:R-:W-:-:S03]  /*8f40*/  MOV R82, 0x8f60 ;  /* 0x00008f6000527802 */ /* 0x000fc60000000f00 */
[----:B0-2--5:R-:W-:Y:S05]  /*8f50*/  CALL.REL.NOINC `($__internal_12_$__cuda_sm70_shflsync_down) ;  /* 0x000000d000007944 */ /* 0x025fea0003c00000 */
[----:B-1----:R-:W-:Y:S01]  /*8f60*/  IMAD.MOV.U32 R86, RZ, RZ, R84 ;  /* 0x000000ffff567224 */ /* 0x002fe200078e0054 */
[----:B------:R-:W-:Y:S01]  /*8f70*/  MOV R85, R159 ;  /* 0x0000009f00557202 */ /* 0x000fe20000000f00 */
[----:B------:R-:W-:Y:S01]  /*8f80*/  IMAD.MOV.U32 R84, RZ, RZ, RZ ;  /* 0x000000ffff547224 */ /* 0x000fe200078e00ff */
[----:B------:R-:W-:Y:S02]  /*8f90*/  MOV R82, R80 ;  /* 0x0000005000527202 */ /* 0x000fe40000000f00 */
[----:B------:R-:W-:Y:S02]  /*8fa0*/  MOV R83, 0x8fc0 ;  /* 0x00008fc000537802 */ /* 0x000fe40000000f00 */
[----:B0-2--5:R-:W-:Y:S05]  /*8fb0*/  CALL.REL.NOINC `($__internal_13_$__cuda_sm70_shflsync_idx_p) ;  /* 0x0000010000007944 */ /* 0x025fea0003c00000 */
[----:B-1----:R-:W-:Y:S01]  /*8fc0*/  MOV R159, R84 ;  /* 0x00000054009f7202 */ /* 0x002fe20000000f00 */
[----:B------:R-:W-:Y:S01]  /*8fd0*/  IMAD.MOV.U32 R84, RZ, RZ, RZ ;  /* 0x000000ffff547224 */ /* 0x000fe200078e00ff */
[----:B------:R-:W-:Y:S02]  /*8fe0*/  MOV R82, R81 ;  /* 0x0000005100527202 */ /* 0x000fe40000000f00 */
[----:B------:R-:W-:Y:S02]  /*8ff0*/  MOV R83, 0x9010 ;  /* 0x0000901000537802 */ /* 0x000fe40000000f00 */
[----:B--2--5:R-:W-:Y:S05]  /*9000*/  CALL.REL.NOINC `($__internal_13_$__cuda_sm70_shflsync_idx_p) ;  /* 0x000000b000007944 */ /* 0x024fea0003c00000 */
[----:B-1----:R-:W-:Y:S01]  /*9010*/  MOV R83, R84 ;  /* 0x0000005400537202 */ /* 0x002fe20000000f00 */
[----:B--2--5:R-:W-:Y:S05]  /*9020*/  BRA `(.L_x_284) ;  /* 0xffffb74000007947 */ /* 0x024fea000383ffff */
        .weak           $__internal_12_$__cuda_sm70_shflsync_down
        .type           $__internal_12_$__cuda_sm70_shflsync_down,@function
        .size           $__internal_12_$__cuda_sm70_shflsync_down,($__internal_13_$__cuda_sm70_shflsync_idx_p - $__internal_12_$__cuda_sm70_shflsync_down)
$__internal_12_$__cuda_sm70_shflsync_down:
[----:B------:R0:W-:Y:S01]  /*9030*/  STL [R1+0x30], R0 ;  /* 0x0000300001007387 */ /* 0x0001e20000100800 */
[----:B------:R-:W-:Y:S01]  /*9040*/  IMAD.MOV.U32 R57, RZ, RZ, 0x1f ;  /* 0x0000001fff397424 */ /* 0x000fe200078e00ff */
[----:B0-----:R-:W-:-:S04]  /*9050*/  MOV R0, 0xffffffff ;  /* 0xffffffff00007802 */ /* 0x001fc80000000f00 */
[----:B------:R-:W-:Y:S04]  /*9060*/  WARPSYNC R0 ;  /* 0x0000000000007348 */ /* 0x000fe80003800000 */
[----:B------:R0:W1:Y:S04]  /*9070*/  SHFL.DOWN PT, R84, R83, R84, R57 ;  /* 0x0800005453547389 */ /* 0x00006800000e0039 */
[----:B0-----:R0:W5:Y:S01]  /*9080*/  LDL.LU R0, [R1+0x30] ;  /* 0x0000300001007983 */ /* 0x0011620000300800 */
[----:B------:R-:W-:-:S03]  /*9090*/  HFMA2.MMA R83, -RZ, RZ, 0, 0 ;  /* 0x00000000ff537435 */ /* 0x000fc600000001ff */
[----:B------:R-:W2:Y:S03]  /*90a0*/  S2R R57, SR_TID.X ;  /* 0x0000000000397919 */ /* 0x000ea60000002100 */
[----:B------:R-:W-:Y:S05]  /*90b0*/  RET.REL.NODEC R82 `(_Z25selective_scan_bwd_kernelI32Selective_Scan_bwd_kernel_traitsILi128ELi16ELb0ELb0ELb1ELb0ELb0EN3c104HalfEfEEv12SSMParamsBwd) ;  /* 0xffff6f4052007950 */ /* 0x000fea0003c3ffff */
        .weak           $__internal_13_$__cuda_sm70_shflsync_idx_p
        .type           $__internal_13_$__cuda_sm70_shflsync_idx_p,@function
        .size           $__internal_13_$__cuda_sm70_shflsync_idx_p,($__internal_14_$__cuda_sm70_shflsync_up - $__internal_13_$__cuda_sm70_shflsync_idx_p)
$__internal_13_$__cuda_sm70_shflsync_idx_p:
[----:B------:R0:W-:Y:S01]  /*90c0*/  STL [R1+0x30], R0 ;  /* 0x0000300001007387 */ /* 0x0001e20000100800 */
[----:B------:R-:W-:Y:S01]  /*90d0*/  IMAD.MOV.U32 R57, RZ, RZ, 0x1f ;  /* 0x0000001fff397424 */ /* 0x000fe200078e00ff */
[----:B0-----:R-:W-:-:S04]  /*90e0*/  MOV R0, 0xffffffff ;  /* 0xffffffff00007802 */ /* 0x001fc80000000f00 */
[----:B------:R-:W-:Y:S04]  /*90f0*/  WARPSYNC R0 ;  /* 0x0000000000007348 */ /* 0x000fe80003800000 */
[----:B------:R0:W1:Y:S04]  /*9100*/  SHFL.IDX PT, R84, R82, R84, R57 ;  /* 0x0000005452547389 */ /* 0x00006800000e0039 */
[----:B0-----:R0:W5:Y:S01]  /*9110*/  LDL.LU R0, [R1+0x30] ;  /* 0x0000300001007983 */ /* 0x0011620000300800 */
[----:B------:R-:W-:Y:S01]  /*9120*/  MOV R82, R83 ;  /* 0x0000005300527202 */ /* 0x000fe20000000f00 */
[----:B------:R-:W-:-:S02]  /*9130*/  HFMA2.MMA R83, -RZ, RZ, 0, 0 ;  /* 0x00000000ff537435 */ /* 0x000fc400000001ff */
[----:B------:R-:W2:Y:S04]  /*9140*/  S2R R57, SR_TID.X ;  /* 0x0000000000397919 */ /* 0x000ea80000002100 */
[----:B0-----:R-:W-:Y:S05]  /*9150*/  RET.REL.NODEC R82 `(_Z25selective_scan_bwd_kernelI32Selective_Scan_bwd_kernel_traitsILi128ELi16ELb0ELb0ELb1ELb0ELb0EN3c104HalfEfEEv12SSMParamsBwd) ;  /* 0xffff6ea052007950 */ /* 0x001fea0003c3ffff */
        .weak           $__internal_14_$__cuda_sm70_shflsync_up
        .type           $__internal_14_$__cuda_sm70_shflsync_up,@function
        .size           $__internal_14_$__cuda_sm70_shflsync_up,(.L_x_8826 - $__internal_14_$__cuda_sm70_shflsync_up)
$__internal_14_$__cuda_sm70_shflsync_up:
[----:B------:R-:W-:Y:S01]  /*9160*/  IMAD.MOV.U32 R159, RZ, RZ, -0x1 ;  /* 0xffffffffff9f7424 */ /* 0x000fe200078e00ff */
[----:B------:R-:W-:-:S03]  /*9170*/  MOV R57, RZ ;  /* 0x000000ff00397202 */ /* 0x000fc60000000f00 */
[----:B------:R-:W-:Y:S04]  /*9180*/  WARPSYNC R159 ;  /* 0x0000009f00007348 */ /* 0x000fe80003800000 */
[----:B------:R0:W1:Y:S04]  /*9190*/  SHFL.UP PT, R84, R83, R84, R57 ;  /* 0x0400005453547389 */ /* 0x00006800000e0039 */
[----:B0-----:R-:W0:Y:S01]  /*91a0*/  S2R R159, SR_TID.X ;  /* 0x00000000009f7919 */ /* 0x001e220000002100 */
[----:B------:R-:W-:-:S03]  /*91b0*/  HFMA2.MMA R83, -RZ, RZ, 0, 0 ;  /* 0x00000000ff537435 */ /* 0x000fc600000001ff */
[----:B------:R-:W2:Y:S01]  /*91c0*/  S2R R57, SR_TID.X ;  /* 0x0000000000397919 */ /* 0x000ea20000002100 */
[----:B0-----:R-:W-:Y:S02]  /*91d0*/  IMAD R159, R159, 0x28, RZ ;  /* 0x000000289f9f7824 */ /* 0x001fe400078e02ff */
[----:B-1----:R-:W-:Y:S05]  /*91e0*/  RET.REL.NODEC R82 `(_Z25selective_scan_bwd_kernelI32Selective_Scan_bwd_kernel_traitsILi128ELi16ELb0ELb0ELb1ELb0ELb0EN3c104HalfEfEEv12SSMParamsBwd) ;  /* 0xffff6e1052007950 */ /* 0x002fea0003c3ffff */
.L_x_285:
        /* <DEDUP_REMOVED lines=9> */
.L_x_8826:


//--------------------- .text._Z25selective_scan_bwd_kernelI32Selective_Scan_bwd_kernel_traitsILi128ELi16ELb0ELb0ELb1ELb0ELb1EN3c104HalfEfEEv12SSMParamsBwd --------------------------
	.section	.text._Z25selective_scan_bwd_kernelI32Selective_Scan_bwd_kernel_traitsILi128ELi16ELb0ELb0ELb1ELb0ELb1EN3c104HalfEfEEv12SSMParamsBwd,"ax",@progbits
	.sectioninfo	@"SHI_REGISTERS=168"
	.align	128
        .global         _Z25selective_scan_bwd_kernelI32Selective_Scan_bwd_kernel_traitsILi128ELi16ELb0ELb0ELb1ELb0ELb1EN3c104HalfEfEEv12SSMParamsBwd
        .type           _Z25selective_scan_bwd_kernelI32Selective_Scan_bwd_kernel_traitsILi128ELi16ELb0ELb0ELb1ELb0ELb1EN3c104HalfEfEEv12SSMParamsBwd,@function
        .size           _Z25selective_scan_bwd_kernelI32Selective_Scan_bwd_kernel_traitsILi128ELi16ELb0ELb0ELb1ELb0ELb1EN3c104HalfEfEEv12SSMParamsBwd,(.L_x_8829 - _Z25selective_scan_bwd_kernelI32Selective_Scan_bwd_kernel_traitsILi128ELi16ELb0ELb0ELb1ELb0ELb1EN3c104HalfEfEEv12SSMParamsBwd)
        .other          _Z25selective_scan_bwd_kernelI32Selective_Scan_bwd_kernel_traitsILi128ELi16ELb0ELb0ELb1ELb0ELb1EN3c104HalfEfEEv12SSMParamsBwd,@"STO_CUDA_ENTRY STV_DEFAULT"
_Z25selective_scan_bwd_kernelI32Selective_Scan_bwd_kernel_traitsILi128ELi16ELb0ELb0ELb1ELb0ELb1EN3c104HalfEfEEv12SSMParamsBwd:
.text._Z25selective_scan_bwd_kernelI32Selective_Scan_bwd_kernel_traitsILi128ELi16ELb0ELb0ELb1ELb0ELb1EN3c104HalfEfEEv12SSMParamsBwd:
        /* <DEDUP_REMOVED lines=15> */
[----:B------:R-:W-:Y:S02]  /*00f0*/  UMOV UR32, URZ ;  /* 0x0000003f00207c82 */ /* 0x000fe40008000000 */
[----:B------:R-:W-:Y:S02]  /*0100*/  ULDC.64 UR26, c[0x0][0x348] ;  /* 0x0000d200001a7ab9 */ /* 0x000fe40000000a00 */
[----:B0-----:R-:W-:-:S02]  /*0110*/  USHF.R.S32.HI UR11, URZ, 0x1f, UR10 ;  /* 0x0000001f3f0b7899 */ /* 0x001fc4000801140a */
[----:B------:R-:W-:Y:S02]  /*0120*/  @UP0 ULEA UR4, UP2, UR10, UR4, 0x2 ;  /* 0x000000040a040291 */ /* 0x000fe4000f84103f */
[----:B------:R-:W-:Y:S02]  /*0130*/  @UP1 ULEA UR6, UP3, UR10, UR6, 0x2 ;  /* 0x000000060a061291 */ /* 0x000fe4000f86103f */
[----:B------:R-:W-:Y:S02]  /*0140*/  @UP0 ULEA.HI.X UR5, UR10, UR5, UR11, 0x2, UP2 ;  /* 0x000000050a050291 */ /* 0x000fe400090f140b */
[----:B------:R-:W-:Y:S01]  /*0150*/  IMAD.U32 R2, RZ, RZ, UR4 ;  /* 0x00000004ff027e24 */ /* 0x000fe2000f8e00ff */
[----:B------:R-:W-:Y:S01]  /*0160*/  @UP1 ULEA.HI.X UR7, UR10, UR7, UR11, 0x2, UP3 ;  /* 0x000000070a071291 */ /* 0x000fe200098f140b */
[----:B------:R-:W-:Y:S01]  /*0170*/  IMAD.U32 R4, RZ, RZ, UR6 ;  /* 0x00000006ff047e24 */ /* 0x000fe2000f8e00ff */
[----:B------:R-:W-:Y:S01]  /*0180*/  ULDC.64 UR18, c[0x0][0x278] ;  /* 0x00009e0000127ab9 */ /* 0x000fe20000000a00 */
[----:B------:R-:W-:Y:S01]  /*0190*/  MOV R3, UR5 ;  /* 0x0000000500037c02 */ /* 0x000fe20008000f00 */
[----:B------:R-:W0:Y:S01]  /*01a0*/  R2UR UR23, R6 ;  /* 0x00000000061773c2 */ /* 0x000e2200000e0000 */
[----:B------:R-:W-:Y:S01]  /*01b0*/  ULDC.64 UR4, c[0x0][0x260] ;  /* 0x0000980000047ab9 */ /* 0x000fe20000000a00 */
[----:B------:R-:W-:Y:S01]  /*01c0*/  MOV R5, UR7 ;  /* 0x0000000700057c02 */ /* 0x000fe20008000f00 */
[----:B------:R-:W-:-:S02]  /*01d0*/  ULDC.64 UR6, c[0x0][0x1d0] ;  /* 0x0000740000067ab9 */ /* 0x000fc40000000a00 */
[----:B------:R2:W3:Y:S01]  /*01e0*/  @P0 LDG.E R3, [R2.64] ;  /* 0x0000001c02030981 */ /* 0x0004e2000c1e1900 */
[----:B------:R-:W-:Y:S02]  /*01f0*/  UMOV UR33, URZ ;  /* 0x0000003f00217c82 */ /* 0x000fe40008000000 */
[----:B------:R-:W-:Y:S01]  /*0200*/  UMOV UR34, URZ ;  /* 0x0000003f00227c82 */ /* 0x000fe20008000000 */
        /* <DEDUP_REMOVED lines=15> */
[----:B------:R-:W-:Y:S02]  /*0300*/  UIADD3 UR9, UR9, UR4, URZ ;  /* 0x0000000409097290 */ /* 0x000fe4000fffe03f */
[----:B------:R-:W-:Y:S02]  /*0310*/  UISETP.NE.U32.AND UP2, UPT, URZ, UR26, UPT ;  /* 0x0000001a3f00728c */ /* 0x000fe4000bf45070 */
[----:B------:R-:W-:Y:S02]  /*0320*/  UMOV UR4, URZ ;  /* 0x0000003f00047c82 */ /* 0x000fe40008000000 */
[----:B------:R-:W-:Y:S01]  /*0330*/  UIMAD.WIDE.U32 UR14, UR12, UR6, URZ ;  /* 0x000000060c0e72a5 */ /* 0x000fe2000f8e003f */
[----:B0-----:R-:W2:Y:S01]  /*0340*/  MUFU.RCP R0, R0 ;  /* 0x0000000000007308 */ /* 0x001ea20000001000 */
[----:B------:R-:W-:Y:S02]  /*0350*/  UISETP.NE.AND.EX UP2, UPT, URZ, UR27, UPT, UP2 ;  /* 0x0000001b3f00728c */ /* 0x000fe4000bf45320 */
[----:B------:R-:W-:-:S02]  /*0360*/  @UP1 ULEA UR32, UP3, UR10, UR24, 0x2 ;  /* 0x000000180a201291 */ /* 0x000fc4000f86103f */
[----:B------:R-:W-:Y:S02]  /*0370*/  UIADD3 UR15, UR15, UR22, URZ ;  /* 0x000000160f0f7290 */ /* 0x000fe4000fffe03f */
[----:B------:R-:W-:Y:S02]  /*0380*/  @UP1 ULEA.HI.X UR33, UR10, UR25, UR11, 0x2, UP3 ;  /* 0x000000190a211291 */ /* 0x000fe400098f140b */
[----:B------:R-:W-:Y:S02]  /*0390*/  UIMAD UR20, UR13, UR18, URZ ;  /* 0x000000120d1472a4 */ /* 0x000fe4000f8e023f */
[----:B------:R-:W-:Y:S02]  /*03a0*/  UIMAD.WIDE.U32 UR16, UR12, UR18, URZ ;  /* 0x000000120c1072a5 */ /* 0x000fe4000f8e003f */
[----:B------:R-:W-:Y:S02]  /*03b0*/  UIMAD UR20, UR12, UR19, UR20 ;  /* 0x000000130c1472a4 */ /* 0x000fe4000f8e0214 */
[----:B------:R-:W-:Y:S01]  /*03c0*/  @UP2 ULEA UR34, UP1, UR10, UR26, 0x2 ;  /* 0x0000001a0a222291 */ /* 0x000fe2000f82103f */
[----:B--2---:R-:W-:Y:S01]  /*03d0*/  IADD3 R2, R0, 0xffffffe, RZ ;  /* 0x0ffffffe00027810 */ /* 0x004fe20007ffe0ff */
[----:B------:R-:W-:Y:S01]  /*03e0*/  ULDC.64 UR18, c[0x0][0x1b0] ;  /* 0x00006c0000127ab9 */ /* 0x000fe20000000a00 */
[----:B------:R-:W-:Y:S01]  /*03f0*/  IABS R0, UR10 ;  /* 0x0000000a00007c13 */ /* 0x000fe20008000000 */
[----:B------:R-:W-:-:S02]  /*0400*/  UIMAD.WIDE.U32 UR6, UR12, UR18, URZ ;  /* 0x000000120c0672a5 */ /* 0x000fc4000f8e003f */
[----:B------:R-:W-:Y:S01]  /*0410*/  UIMAD UR18, UR13, UR18, URZ ;  /* 0x000000120d1272a4 */ /* 0x000fe2000f8e023f */
[----:B------:R-:W0:Y:S01]  /*0420*/  F2I.FTZ.U32.TRUNC.NTZ R2, R2 ;  /* 0x0000000200027305 */ /* 0x000e22000021f000 */
[----:B------:R-:W2:Y:S01]  /*0430*/  R2UR UR21, R0 ;  /* 0x00000000001573c2 */ /* 0x000ea200000e0000 */
[----:B------:R-:W-:Y:S02]  /*0440*/  UMOV UR35, URZ ;  /* 0x0000003f00237c82 */ /* 0x000fe40008000000 */
[----:B------:R-:W-:Y:S02]  /*0450*/  @UP2 ULEA.HI.X UR35, UR10, UR27, UR11, 0x2, UP1 ;  /* 0x0000001b0a232291 */ /* 0x000fe400088f140b */
[----:B------:R-:W-:Y:S02]  /*0460*/  UIMAD UR18, UR12, UR19, UR18 ;  /* 0x000000130c1272a4 */ /* 0x000fe4000f8e0212 */
[----:B------:R-:W-:Y:S02]  /*0470*/  ULDC.64 UR26, c[0x0][0x1d8] ;  /* 0x00007600001a7ab9 */ /* 0x000fe40000000a00 */
[----:B------:R-:W-:-:S02]  /*0480*/  UIMAD UR19, UR11, UR26, URZ ;  /* 0x0000001a0b1372a4 */ /* 0x000fc4000f8e023f */
[----:B------:R-:W-:Y:S02]  /*0490*/  UIMAD.WIDE.U32 UR8, UR10, UR26, UR8 ;  /* 0x0000001a0a0872a5 */ /* 0x000fe4000f8e0008 */
[----:B------:R-:W-:Y:S01]  /*04a0*/  ULDC.64 UR30, c[0x0][0x280] ;  /* 0x0000a000001e7ab9 */ /* 0x000fe20000000a00 */
[----:B0-----:R-:W0:Y:S01]  /*04b0*/  R2UR UR5, R2 ;  /* 0x00000000020573c2 */ /* 0x001e2200000e0000 */
[----:B------:R-:W-:Y:S02]  /*04c0*/  ULDC UR26, c[0x0][0x174] ;  /* 0x00005d00001a7ab9 */ /* 0x000fe40000000800 */
[----:B------:R-:W-:Y:S02]  /*04d0*/  UIMAD UR19, UR10, UR27, UR19 ;  /* 0x0000001b0a1372a4 */ /* 0x000fe4000f8e0213 */
[----:B------:R-:W-:Y:S02]  /*04e0*/  ULDC UR36, c[0x0][0x178] ;  /* 0x00005e0000247ab9 */ /* 0x000fe40000000800 */
[----:B------:R-:W-:-:S02]  /*04f0*/  ULOP3.LUT UR27, UR10, UR36, URZ, 0x3c, !UPT ;  /* 0x000000240a1b7292 */ /* 0x000fc4000f8e3c3f */
[----:B------:R-:W-:-:S03]  /*0500*/  UIADD3 UR7, UR7, UR18, URZ ;  /* 0x0000001207077290 */ /* 0x000fc6000fffe03f */
[----:B------:R-:W-:Y:S02]  /*0510*/  ULDC UR18, c[0x0][0x164] ;  /* 0x0000590000127ab9 */ /* 0x000fe40000000800 */
[----:B0-----:R-:W-:-:S04]  /*0520*/  UIADD3 UR24, URZ, -UR5, URZ ;  /* 0x800000053f187290 */ /* 0x001fc8000fffe03f */
[----:B------:R-:W-:-:S04]  /*0530*/  UIMAD UR24, UR24, UR23, URZ ;  /* 0x00000017181872a4 */ /* 0x000fc8000f8e023f */
[----:B------:R-:W-:-:S03]  /*0540*/  UIMAD.WIDE.U32 UR4, UR5, UR24, UR4 ;  /* 0x00000018050472a5 */ /* 0x000fc6000f8e0004 */
[----:B------:R-:W-:Y:S02]  /*0550*/  ULDC.64 UR24, c[0x0][0x1e8] ;  /* 0x00007a0000187ab9 */ /* 0x000fe40000000a00 */
[----:B--2---:R-:W-:Y:S02]  /*0560*/  UIMAD.WIDE.U32 UR4, UR5, UR21, URZ ;  /* 0x00000015050472a5 */ /* 0x004fe4000f8e003f */
[----:B------:R-:W-:Y:S02]  /*0570*/  UIMAD UR22, UR11, UR24, URZ ;  /* 0x000000180b1672a4 */ /* 0x000fe4000f8e023f */
[----:B------:R-:W-:Y:S02]  /*0580*/  UIMAD.WIDE.U32 UR14, UR10, UR24, UR14 ;  /* 0x000000180a0e72a5 */ /* 0x000fe4000f8e000e */
[----:B------:R-:W-:Y:S02]  /*0590*/  UIMAD UR22, UR10, UR25, UR22 ;  /* 0x000000190a1672a4 */ /* 0x000fe4000f8e0216 */
[----:B------:R-:W-:-:S02]  /*05a0*/  UMOV UR24, UR5 ;  /* 0x0000000500187c82 */ /* 0x000fc40008000000 */
[----:B------:R-:W-:Y:S02]  /*05b0*/  UIADD3 UR4, -UR24, URZ, URZ ;  /* 0x0000003f18047290 */ /* 0x000fe4000fffe13f */
[----:B------:R-:W-:Y:S02]  /*05c0*/  UIADD3 UR5, UR17, UR20, URZ ;  /* 0x0000001411057290 */ /* 0x000fe4000fffe03f */
[----:B------:R-:W-:Y:S02]  /*05d0*/  UIMAD UR17, UR23, UR4, UR21 ;  /* 0x00000004171172a4 */ /* 0x000fe4000f8e0215 */
[----:B------:R-:W-:Y:S02]  /*05e0*/  UIMAD UR4, UR11, UR30, URZ ;  /* 0x0000001e0b0472a4 */ /* 0x000fe4000f8e023f */
[----:B------:R-:W-:Y:S02]  /*05f0*/  UISETP.GT.U32.AND UP1, UPT, UR23, UR17, UPT ;  /* 0x000000111700728c */ /* 0x000fe4000bf24070 */
[----:B------:R-:W-:-:S02]  /*0600*/  ULEA UR20, UR26, 0xfffff800, 0xb ;  /* 0xfffff8001a147891 */ /* 0x000fc4000f8e583f */
[----:B------:R-:W-:Y:S02]  /*0610*/  UIMAD UR25, UR10, UR31, UR4 ;  /* 0x0000001f0a1972a4 */ /* 0x000fe4000f8e0204 */
[----:B------:R-:W-:Y:S02]  /*0620*/  USHF.R.S32.HI UR21, URZ, 0x1f, UR20 ;  /* 0x0000001f3f157899 */ /* 0x000fe40008011414 */
[----:B------:R-:W-:Y:S02]  /*0630*/  UIADD3 UR8, UP2, UR20, UR8, URZ ;  /* 0x0000000814087290 */ /* 0x000fe4000ff5e03f */
[----:B------:R-:W-:Y:S02]  /*0640*/  UMOV UR4, UR16 ;  /* 0x0000001000047c82 */ /* 0x000fe40008000000 */
[----:B------:R-:W-:Y:S02]  /*0650*/  @!UP1 UIADD3 UR17, UR17, -UR23, URZ ;  /* 0x8000001711119290 */ /* 0x000fe4000fffe03f */
[----:B------:R-:W-:-:S02]  /*0660*/  UIMAD.WIDE.U32 UR4, UR10, UR30, UR4 ;  /* 0x0000001e0a0472a5 */ /* 0x000fc4000f8e0004 */
[----:B------:R-:W-:Y:S02]  /*0670*/  UIADD3.X UR19, UR21, UR9, UR19, UP2, !UPT ;  /* 0x0000000915137290 */ /* 0x000fe400097fe413 */
[----:B------:R-:W-:Y:S02]  /*0680*/  ULDC.64 UR30, c[0x0][0x240] ;  /* 0x00009000001e7ab9 */ /* 0x000fe40000000a00 */
[----:B------:R-:W-:Y:S02]  /*0690*/  UISETP.GE.U32.AND UP2, UPT, UR17, UR23, UPT ;  /* 0x000000171100728c */ /* 0x000fe4000bf46070 */
[----:B------:R-:W-:Y:S02]  /*06a0*/  ULEA UR16, UP3, UR8, UR30, 0x1 ;  /* 0x0000001e08107291 */ /* 0x000fe4000f86083f */
[----:B------:R-:W-:Y:S02]  /*06b0*/  @!UP1 UIADD3 UR24, UR24, 0x1, URZ ;  /* 0x0000000118189890 */ /* 0x000fe4000fffe03f */
[----:B------:R-:W-:-:S02]  /*06c0*/  ULEA.HI.X UR17, UR8, UR31, UR19, 0x1, UP3 ;  /* 0x0000001f08117291 */ /* 0x000fc400098f0c13 */
[----:B------:R-:W-:Y:S02]  /*06d0*/  UIADD3 UR19, UP4, UR20, UR14, URZ ;  /* 0x0000000e14137290 */ /* 0x000fe4000ff9e03f */
[----:B------:R-:W-:Y:S02]  /*06e0*/  UISETP.GE.AND UP3, UPT, UR27, URZ, UPT ;  /* 0x0000003f1b00728c */ /* 0x000fe4000bf66270 */
[----:B------:R-:W-:Y:S02]  /*06f0*/  UISETP.NE.AND UP1, UPT, URZ, UR36, UPT ;  /* 0x000000243f00728c */ /* 0x000fe4000bf25270 */
[----:B------:R-:W-:Y:S02]  /*0700*/  ULDC.64 UR8, c[0x0][0x248] ;  /* 0x0000920000087ab9 */ /* 0x000fe40000000a00 */
[----:B------:R-:W-:Y:S02]  /*0710*/  UIADD3.X UR14, UR21, UR15, UR22, UP4, !UPT ;  /* 0x0000000f150e7290 */ /* 0x000fe4000a7fe416 */
[----:B------:R-:W-:-:S02]  /*0720*/  @UP2 UIADD3 UR24, UR24, 0x1, URZ ;  /* 0x0000000118182890 */ /* 0x000fc4000fffe03f */
[----:B------:R-:W-:Y:S02]  /*0730*/  ULEA UR8, UP4, UR19, UR8, 0x1 ;  /* 0x0000000813087291 */ /* 0x000fe4000f88083f */
[----:B------:R-:W-:Y:S02]  /*0740*/  UIADD3 UR4, UP2, UR20, UR4, URZ ;  /* 0x0000000414047290 */ /* 0x000fe4000ff5e03f */
[----:B------:R-:W-:Y:S02]  /*0750*/  ULEA.HI.X UR19, UR19, UR9, UR14, 0x1, UP4 ;  /* 0x0000000913137291 */ /* 0x000fe4000a0f0c0e */
[----:B------:R-:W-:Y:S02]  /*0760*/  ULDC.64 UR30, c[0x0][0x1c8] ;  /* 0x00007200001e7ab9 */ /* 0x000fe40000000a00 */
[----:B------:R-:W-:Y:S02]  /*0770*/  UMOV UR14, UR24 ;  /* 0x00000018000e7c82 */ /* 0x000fe40008000000 */
[----:B------:R-:W-:-:S02]  /*0780*/  @!UP3 UIADD3 UR14, -UR14, URZ, URZ ;  /* 0x0000003f0e0eb290 */ /* 0x000fc4000fffe13f */
[----:B------:R-:W-:Y:S02]  /*0790*/  @!UP1 ULOP3.LUT UR14, URZ, UR36, URZ, 0x33, !UPT ;  /* 0x000000243f0e9292 */ /* 0x000fe4000f8e333f */
[----:B------:R-:W-:Y:S02]  /*07a0*/  ULDC.64 UR22, c[0x0][0x308] ;  /* 0x0000c20000167ab9 */ /* 0x000fe40000000a00 */
[----:B------:R-:W-:Y:S02]  /*07b0*/  USHF.R.S32.HI UR15, URZ, 0x1f, UR14 ;  /* 0x0000001f3f0f7899 */ /* 0x000fe4000801140e */
[----:B------:R-:W-:Y:S02]  /*07c0*/  UIADD3.X UR5, UR21, UR5, UR25, UP2, !UPT ;  /* 0x0000000515057290 */ /* 0x000fe400097fe419 */
[----:B------:R-:W-:Y:S02]  /*07d0*/  UIMAD UR9, UR15, UR30, URZ ;  /* 0x0000001e0f0972a4 */ /* 0x000fe4000f8e023f */
[----:B------:R-:W-:-:S02]  /*07e0*/  ULEA UR22, UP1, UR4, UR22, 0x1 ;  /* 0x0000001604167291 */ /* 0x000fc4000f82083f */
[----:B------:R-:W-:Y:S02]  /*07f0*/  UIMAD.WIDE.U32 UR24, UR14, UR30, UR6 ;  /* 0x0000001e0e1872a5 */ /* 0x000fe4000f8e0006 */
[----:B------:R-:W-:Y:S02]  /*0800*/  UIMAD UR9, UR14, UR31, UR9 ;  /* 0x0000001f0e0972a4 */ /* 0x000fe4000f8e0209 */
[----:B------:R-:W-:Y:S02]  /*0810*/  ULEA.HI.X UR23, UR4, UR23, UR5, 0x1, UP1 ;  /* 0x0000001704177291 */ /* 0x000fe400088f0c05 */
[----:B------:R-:W-:Y:S02]  /*0820*/  UIADD3 UR20, UP1, UR20, UR24, URZ ;  /* 0x0000001814147290 */ /* 0x000fe4000ff3e03f */
[----:B------:R-:W-:Y:S02]  /*0830*/  UIADD3 UR24, UR25, UR9, URZ ;  /* 0x0000000919187290 */ /* 0x000fe4000fffe03f */
[----:B------:R-:W-:-:S02]  /*0840*/  ULDC.64 UR6, c[0x0][0x230] ;  /* 0x00008c0000067ab9 */ /* 0x000fc40000000a00 */
[----:B------:R-:W-:Y:S02]  /*0850*/  ULEA UR9, UP2, UR20, UR6, 0x1 ;  /* 0x0000000614097291 */ /* 0x000fe4000f84083f */
[----:B------:R-:W-:Y:S02]  /*0860*/  UIADD3.X UR21, UR21, UR24, URZ, UP1, !UPT ;  /* 0x0000001815157290 */ /* 0x000fe40008ffe43f */
[----:B------:R-:W-:Y:S02]  /*0870*/  @UP0 UIMAD UR6, UR12, UR18, UR10 ;  /* 0x000000120c0602a4 */ /* 0x000fe4000f8e020a */
[----:B------:R-:W-:Y:S02]  /*0880*/  UISETP.GE.AND UP1, UPT, UR26, 0x1, UPT ;  /* 0x000000011a00788c */ /* 0x000fe4000bf26270 */
[----:B------:R-:W-:Y:S02]  /*0890*/  UMOV UR4, URZ ;  /* 0x0000003f00047c82 */ /* 0x000fe40008000000 */
[----:B------:R-:W-:-:S02]  /*08a0*/  @UP0 UIMAD UR6, UR6, UR26, URZ ;  /* 0x0000001a060602a4 */ /* 0x000fc4000f8e023f */
[----:B------:R-:W-:Y:S02]  /*08b0*/  ULDC UR18, c[0x0][0x16c] ;  /* 0x00005b0000127ab9 */ /* 0x000fe40000000800 */
[----:B------:R-:W-:Y:S02]  /*08c0*/  @UP0 UIMAD UR6, UR6, UR18, URZ ;  /* 0x00000012060602a4 */ /* 0x000fe4000f8e023f */
[----:B------:R-:W-:Y:S02]  /*08d0*/  ULDC.64 UR30, c[0x0][0x260] ;  /* 0x00009800001e7ab9 */ /* 0x000fe40000000a00 */
[----:B------:R-:W-:Y:S02]  /*08e0*/  @UP0 UMOV UR18, 0x8 ;  /* 0x0000000800120882 */ /* 0x000fe40000000000 */
[----:B------:R-:W-:Y:S02]  /*08f0*/  @UP0 UIMAD.WIDE UR30, UR6, UR18, UR30 ;  /* 0x00000012061e02a5 */ /* 0x000fe4000f8e021e */
[----:B------:R-:W-:-:S02]  /*0900*/  UMOV UR5, URZ ;  /* 0x0000003f00057c82 */ /* 0x000fc40008000000 */
[----:B------:R-:W-:-:S03]  /*0910*/  ULEA.HI.X UR7, UR20, UR7, UR21, 0x1, UP2 ;  /* 0x0000000714077291 */ /* 0x000fc600090f0c15 */
[----:B------:R-:W-:Y:S02]  /*0920*/  @!UP0 UMOV UR30, URZ ;  /* 0x0000003f001e8c82 */ /* 0x000fe40008000000 */
[----:B------:R-:W-:Y:S01]  /*0930*/  @!UP0 UMOV UR31, URZ ;  /* 0x0000003f001f8c82 */ /* 0x000fe20008000000 */
[----:B---3--:R1:W0:Y:S01]  /*0940*/  @P0 R2UR UR4, R3 ;  /* 0x00000000030403c2 */ /* 0x00822200000e0000 */
[----:B------:R-:W-:-:S07]  /*0950*/  PLOP3.LUT P0, PT, PT, PT, UP1, 0x80, 0x0 ;  /* 0x000000000000781c */ /* 0x000fce0003f0f018 */
[----:B----4-:R1:W2:Y:S06]  /*0960*/  @P1 R2UR UR5, R4 ;  /* 0x00000000040513c2 */ /* 0x0102ac00000e0000 */
[----:B------:R-:W-:Y:S05]  /*0970*/  @!P0 BRA `(.L_x_286) ;  /* 0x00009f8000008947 */ /* 0x000fea0003800000 */
[----:B------:R-:W3:Y:S01]  /*0980*/  S2R R57, SR_TID.X ;  /* 0x0000000000397919 */ /* 0x000ee20000002100 */
[----:B------:R-:W-:Y:S02]  /*0990*/  UMOV UR20, UR22 ;  /* 0x0000001600147c82 */ /* 0x000fe40008000000 */
[----:B------:R-:W-:Y:S01]  /*09a0*/  UMOV UR21, UR23 ;  /* 0x0000001700157c82 */ /* 0x000fe20008000000 */
[----:B------:R4:W-:Y:S01]  /*09b0*/  STL [R1+0x38], RZ ;  /* 0x000038ff01007387 */ /* 0x0009e20000100800 */
[----:B------:R-:W-:-:S02]  /*09c0*/  UMOV UR18, UR8 ;  /* 0x0000000800127c82 */ /* 0x000fc40008000000 */
[----:B------:R-:W-:Y:S01]  /*09d0*/  UMOV UR22, UR9 ;  /* 0x0000000900167c82 */ /* 0x000fe20008000000 */
[----:B------:R4:W-:Y:S01]  /*09e0*/  STL [R1+0x3c], RZ ;  /* 0x00003cff01007387 */ /* 0x0009e20000100800 */
[----:B------:R-:W-:Y:S02]  /*09f0*/  UMOV UR23, UR7 ;  /* 0x0000000700177c82 */ /* 0x000fe40008000000 */
[----:B------:R-:W-:Y:S01]  /*0a00*/  UMOV UR6, URZ ;  /* 0x0000003f00067c82 */ /* 0x000fe20008000000 */
[----:B---3--:R-:W-:Y:S01]  /*0a10*/  IMAD.SHL.U32 R0, R57, 0x10, RZ ;  /* 0x0000001039007824 */ /* 0x008fe200078e00ff */
[----:B------:R-:W-:-:S04]  /*0a20*/  SHF.R.S32.HI R2, RZ, 0x1f, R57 ;  /* 0x0000001fff027819 */ /* 0x000fc80000011439 */
[----:B------:R-:W-:Y:S02]  /*0a30*/  LOP3.LUT R0, R0, 0xfffffe00, RZ, 0xc0, !PT ;  /* 0xfffffe0000007812 */ /* 0x000fe400078ec0ff */
[----:B------:R-:W-:Y:S02]  /*0a40*/  LEA.HI R2, R2, R57, RZ, 0x5 ;  /* 0x0000003902027211 */ /* 0x000fe400078f28ff */
[----:B------:R-:W-:Y:S02]  /*0a50*/  LOP3.LUT R58, R0, 0x1f, R57, 0xf8, !PT ;  /* 0x0000001f003a7812 */ /* 0x000fe400078ef839 */
[----:B------:R-:W-:Y:S02]  /*0a60*/  SHF.R.S32.HI R0, RZ, 0x5, R2 ;  /* 0x00000005ff007819 */ /* 0x000fe40000011402 */
[----:B----4-:R-:W-:Y:S02]  /*0a70*/  SHF.R.S32.HI R59, RZ, 0x1f, R58 ;  /* 0x0000001fff3b7819 */ /* 0x010fe4000001143a */
.L_x_345:
[----:B------:R-:W-:Y:S01]  /*0a80*/  ULDC UR24, c[0x0][0x174] ;  /* 0x00005d0000187ab9 */ /* 0x000fe20000000800 */
[----:B------:R-:W-:Y:S01]  /*0a90*/  BAR.SYNC.DEFER_BLOCKING 0x0 ;  /* 0x0000000000007b1d */ /* 0x000fe20000010000 */
[----:B------:R-:W-:Y:S01]  /*0aa0*/  UIADD3 UR24, -UR6, UR24, URZ ;  /* 0x0000001806187290 */ /* 0x000fe2000fffe13f */
[----:B------:R-:W-:-:S02]  /*0ab0*/  LOP3.LUT R72, R58, 0x20, RZ, 0xfc, !PT ;  /* 0x000000203a487812 */ /* 0x000fc400078efcff */
[C---:B-1----:R-:W-:Y:S01]  /*0ac0*/  LEA R4, P3, R58.reuse, UR16, 0x1 ;  /* 0x000000103a047c11 */ /* 0x042fe2000f8608ff */
[----:B------:R-:W-:Y:S01]  /*0ad0*/  ULEA UR25, UR24, 0xfffff800, 0xb ;  /* 0xfffff80018197891 */ /* 0x000fe2000f8e583f */
[C---:B------:R-:W-:Y:S01]  /*0ae0*/  LOP3.LUT R71, R58.reuse, 0x40, RZ, 0xfc, !PT ;  /* 0x000000403a477812 */ /* 0x040fe200078efcff */
[----:B------:R-:W-:Y:S01]  /*0af0*/  ULDC UR7, c[0x0][0x168] ;  /* 0x00005a0000077ab9 */ /* 0x000fe20000000800 */
[C---:B------:R-:W-:Y:S01]  /*0b00*/  LOP3.LUT R70, R58.reuse, 0x60, RZ, 0xfc, !PT ;  /* 0x000000603a467812 */ /* 0x040fe200078efcff */
[----:B------:R-:W-:Y:S01]  /*0b10*/  UIADD3 UR7, -UR25, UR7, URZ ;  /* 0x0000000719077290 */ /* 0x000fe2000fffe13f */
[----:B------:R-:W-:Y:S02]  /*0b20*/  PRMT R6, RZ, 0x7610, R6 ;  /* 0x00007610ff067816 */ /* 0x000fe40000000006 */
        /* <DEDUP_REMOVED lines=26> */
[----:B------:R-:W-:Y:S01]  /*0cd0*/  PRMT R21, RZ, 0x7610, R21 ;  /* 0x00007610ff157816 */ /* 0x000fe20000000015 */
[----:B------:R-:W1:Y:S01]  /*0ce0*/  S2R R28, SR_LANEID ;  /* 0x00000000001c7919 */ /* 0x000e620000000000 */
[----:B------:R-:W-:Y:S01]  /*0cf0*/  ISETP.GE.AND P2, PT, R58, UR7, PT ;  /* 0x000000073a007c0c */ /* 0x000fe2000bf46270 */
[----:B------:R-:W-:Y:S01]  /*0d00*/  ULDC.64 UR26, c[0x0][0x1f0] ;  /* 0x00007c00001a7ab9 */ /* 0x000fe20000000a00 */
[----:B------:R-:W-:Y:S01]  /*0d10*/  ISETP.GE.AND P1, PT, R72, UR7, PT ;  /* 0x0000000748007c0c */ /* 0x000fe2000bf26270 */
[----:B------:R-:W-:Y:S01]  /*0d20*/  ULDC.64 UR8, c[0x0][0x200] ;  /* 0x0000800000087ab9 */ /* 0x000fe20000000a00 */
[----:B------:R-:W-:Y:S02]  /*0d30*/  LEA.HI.X R5, R58, UR17, R59, 0x1, P3 ;  /* 0x000000113a057c11 */ /* 0x000fe400098f0c3b */
[----:B------:R-:W-:Y:S02]  /*0d40*/  ISETP.GE.AND P0, PT, R71, UR7, PT ;  /* 0x0000000747007c0c */ /* 0x000fe4000bf06270 */
[----:B------:R-:W-:-:S02]  /*0d50*/  ISETP.GE.AND P4, PT, R70, UR7, PT ;  /* 0x0000000746007c0c */ /* 0x000fc4000bf86270 */
[----:B------:R-:W-:Y:S02]  /*0d60*/  ISETP.GE.AND P6, PT, R69, UR7, PT ;  /* 0x0000000745007c0c */ /* 0x000fe4000bfc6270 */
[----:B------:R-:W-:Y:S01]  /*0d70*/  ISETP.GE.AND P5, PT, R68, UR7, PT ;  /* 0x0000000744007c0c */ /* 0x000fe2000bfa6270 */
[----:B------:R3:W4:Y:S01]  /*0d80*/  @!P2 LDG.E.U16 R6, [R4.64] ;  /* 0x0000001c0406a981 */ /* 0x000722000c1e1500 */
[----:B------:R-:W-:Y:S02]  /*0d90*/  ISETP.GE.AND P3, PT, R67, UR7, PT ;  /* 0x0000000743007c0c */ /* 0x000fe4000bf66270 */
[----:B------:R-:W-:Y:S01]  /*0da0*/  ISETP.GE.AND P2, PT, R66, UR7, PT ;  /* 0x0000000742007c0c */ /* 0x000fe2000bf46270 */
[----:B------:R3:W5:Y:S01]  /*0db0*/  @!P1 LDG.E.U16 R7, [R4.64+0x40] ;  /* 0x0000401c04079981 */ /* 0x000762000c1e1500 */
[----:B------:R-:W-:-:S03]  /*0dc0*/  ISETP.GE.AND P1, PT, R65, UR7, PT ;  /* 0x0000000741007c0c */ /* 0x000fc6000bf26270 */
[----:B--2---:R3:W2:Y:S01]  /*0dd0*/  @!P0 LDG.E.U16 R8, [R4.64+0x80] ;  /* 0x0000801c04088981 */ /* 0x0046a2000c1e1500 */
        /* <DEDUP_REMOVED lines=13> */
[----:B------:R3:W2:Y:S04]  /*0eb0*/  @!P0 LDG.E.U16 R16, [R4.64+0x240] ;  /* 0x0002401c04108981 */ /* 0x0006a8000c1e1500 */
[----:B------:R3:W2:Y:S04]  /*0ec0*/  @!P4 LDG.E.U16 R15, [R4.64+0x280] ;  /* 0x0002801c040fc981 */ /* 0x0006a8000c1e1500 */
[----:B------:R3:W2:Y:S04]  /*0ed0*/  @!P6 LDG.E.U16 R18, [R4.64+0x2c0] ;  /* 0x0002c01c0412e981 */ /* 0x0006a8000c1e1500 */
[----:B------:R3:W2:Y:S04]  /*0ee0*/  @!P5 LDG.E.U16 R17, [R4.64+0x300] ;  /* 0x0003001c0411d981 */ /* 0x0006a8000c1e1500 */
[----:B------:R3:W2:Y:S04]  /*0ef0*/  @!P3 LDG.E.U16 R20, [R4.64+0x340] ;  /* 0x0003401c0414b981 */ /* 0x0006a8000c1e1500 */
[----:B------:R3:W2:Y:S04]  /*0f00*/  @!P2 LDG.E.U16 R19, [R4.64+0x380] ;  /* 0x0003801c0413a981 */ /* 0x0006a8000c1e1500 */
[----:B------:R3:W2:Y:S01]  /*0f10*/  @!P1 LDG.E.U16 R21, [R4.64+0x3c0] ;  /* 0x0003c01c04159981 */ /* 0x0006a2000c1e1500 */
[----:B------:R-:W-:-:S04]  /*0f20*/  SHF.L.U32 R64, R57, 0x4, RZ ;  /* 0x0000000439407819 */ /* 0x000fc800000006ff */
[----:B------:R-:W-:-:S05]  /*0f30*/  LOP3.LUT R24, R64, 0xfffffe00, RZ, 0xc0, !PT ;  /* 0xfffffe0040187812 */ /* 0x000fca00078ec0ff */
[----:B-1----:R-:W-:-:S05]  /*0f40*/  IMAD.IADD R22, R24, 0x1, R28 ;  /* 0x0000000118167824 */ /* 0x002fca00078e021c */
[C---:B------:R-:W-:Y:S02]  /*0f50*/  IADD3 R25, R22.reuse, 0x20, RZ ;  /* 0x0000002016197810 */ /* 0x040fe40007ffe0ff */
[C---:B------:R-:W-:Y:S02]  /*0f60*/  IADD3 R27, R22.reuse, 0x40, RZ ;  /* 0x00000040161b7810 */ /* 0x040fe40007ffe0ff */
[C---:B------:R-:W-:Y:S02]  /*0f70*/  IADD3 R29, R22.reuse, 0x60, RZ ;  /* 0x00000060161d7810 */ /* 0x040fe40007ffe0ff */
[C---:B------:R-:W-:Y:S02]  /*0f80*/  LEA.HI.SX32 R23, R22.reuse, R22, 0x1b ;  /* 0x0000001616177211 */ /* 0x040fe400078fdaff */
[C---:B------:R-:W-:Y:S02]  /*0f90*/  IADD3 R31, R22.reuse, 0x80, RZ ;  /* 0x00000080161f7810 */ /* 0x040fe40007ffe0ff */
[----:B------:R-:W-:-:S02]  /*0fa0*/  IADD3 R33, R22, 0xa0, RZ ;  /* 0x000000a016217810 */ /* 0x000fc40007ffe0ff */
[-C--:B------:R-:W-:Y:S02]  /*0fb0*/  LEA.HI.SX32 R25, R25, R22.reuse, 0x1b ;  /* 0x0000001619197211 */ /* 0x080fe400078fdaff */
[C---:B------:R-:W-:Y:S02]  /*0fc0*/  IADD3 R35, R22.reuse, 0xc0, RZ ;  /* 0x000000c016237810 */ /* 0x040fe40007ffe0ff */
[C---:B---3--:R-:W-:Y:S02]  /*0fd0*/  IADD3 R5, R22.reuse, 0xe0, RZ ;  /* 0x000000e016057810 */ /* 0x048fe40007ffe0ff */
[-C--:B------:R-:W-:Y:S02]  /*0fe0*/  LEA.HI.SX32 R27, R27, R22.reuse, 0x1b ;  /* 0x000000161b1b7211 */ /* 0x080fe400078fdaff */
[----:B------:R-:W-:Y:S01]  /*0ff0*/  LEA.HI.SX32 R29, R29, R22, 0x1b ;  /* 0x000000161d1d7211 */ /* 0x000fe200078fdaff */
[----:B------:R-:W-:Y:S01]  /*1000*/  IMAD.SHL.U32 R147, R25, 0x2, RZ ;  /* 0x0000000219937824 */ /* 0x000fe200078e00ff */
[----:B------:R-:W-:-:S02]  /*1010*/  IADD3 R37, R22, 0x100, RZ ;  /* 0x0000010016257810 */ /* 0x000fc40007ffe0ff */
[C---:B------:R-:W-:Y:S02]  /*1020*/  IADD3 R39, R22.reuse, 0x120, RZ ;  /* 0x0000012016277810 */ /* 0x040fe40007ffe0ff */
[----:B------:R-:W-:Y:S02]  /*1030*/  SHF.L.U32 R148, R23, 0x1, RZ ;  /* 0x0000000117947819 */ /* 0x000fe400000006ff */
[-C--:B------:R-:W-:Y:S02]  /*1040*/  LEA.HI.SX32 R31, R31, R22.reuse, 0x1b ;  /* 0x000000161f1f7211 */ /* 0x080fe400078fdaff */
[----:B------:R-:W-:Y:S01]  /*1050*/  LEA.HI.SX32 R33, R33, R22, 0x1b ;  /* 0x0000001621217211 */ /* 0x000fe200078fdaff */
[----:B------:R-:W-:Y:S01]  /*1060*/  IMAD.SHL.U32 R145, R29, 0x2, RZ ;  /* 0x000000021d917824 */ /* 0x000fe200078e00ff */
[C---:B------:R-:W-:Y:S02]  /*1070*/  IADD3 R45, R22.reuse, 0x140, RZ ;  /* 0x00000140162d7810 */ /* 0x040fe40007ffe0ff */
[----:B------:R-:W-:-:S02]  /*1080*/  IADD3 R47, R22, 0x160, RZ ;  /* 0x00000160162f7810 */ /* 0x000fc40007ffe0ff */
[-C--:B------:R-:W-:Y:S02]  /*1090*/  LEA.HI.SX32 R35, R35, R22.reuse, 0x1b ;  /* 0x0000001623237211 */ /* 0x080fe400078fdaff */
[-C--:B------:R-:W-:Y:S02]  /*10a0*/  LEA.HI.SX32 R5, R5, R22.reuse, 0x1b ;  /* 0x0000001605057211 */ /* 0x080fe400078fdaff */
[----:B------:R-:W-:Y:S01]  /*10b0*/  SHF.L.U32 R146, R27, 0x1, RZ ;  /* 0x000000011b927819 */ /* 0x000fe200000006ff */
[----:B------:R-:W-:Y:S01]  /*10c0*/  IMAD.SHL.U32 R143, R33, 0x2, RZ ;  /* 0x00000002218f7824 */ /* 0x000fe200078e00ff */
[C---:B------:R-:W-:Y:S02]  /*10d0*/  IADD3 R49, R22.reuse, 0x180, RZ ;  /* 0x0000018016317810 */ /* 0x040fe40007ffe0ff */
[----:B------:R-:W-:Y:S02]  /*10e0*/  IADD3 R51, R22, 0x1a0, RZ ;  /* 0x000001a016337810 */ /* 0x000fe40007ffe0ff */
[----:B------:R-:W-:-:S02]  /*10f0*/  LEA.HI.SX32 R37, R37, R22, 0x1b ;  /* 0x0000001625257211 */ /* 0x000fc400078fdaff */
[-C--:B------:R-:W-:Y:S02]  /*1100*/  LEA.HI.SX32 R39, R39, R22.reuse, 0x1b ;  /* 0x0000001627277211 */ /* 0x080fe400078fdaff */
[----:B------:R-:W-:Y:S01]  /*1110*/  SHF.L.U32 R144, R31, 0x1, RZ ;  /* 0x000000011f907819 */ /* 0x000fe200000006ff */
[----:B------:R-:W-:Y:S01]  /*1120*/  IMAD.SHL.U32 R141, R5, 0x2, RZ ;  /* 0x00000002058d7824 */ /* 0x000fe200078e00ff */
[C---:B------:R-:W-:Y:S02]  /*1130*/  IADD3 R53, R22.reuse, 0x1c0, RZ ;  /* 0x000001c016357810 */ /* 0x040fe40007ffe0ff */
[----:B------:R-:W-:Y:S02]  /*1140*/  IADD3 R55, R22, 0x1e0, RZ ;  /* 0x000001e016377810 */ /* 0x000fe40007ffe0ff */
        /* <DEDUP_REMOVED lines=8> */
[-C--:B------:R-:W-:Y:S02]  /*11d0*/  LEA.HI.SX32 R53, R53, R22.reuse, 0x1b ;  /* 0x0000001635357211 */ /* 0x080fe400078fdaff */
[----:B------:R-:W-:-:S02]  /*11e0*/  LEA.HI.SX32 R55, R55, R22, 0x1b ;  /* 0x0000001637377211 */ /* 0x000fc400078fdaff */
[----:B------:R-:W-:Y:S01]  /*11f0*/  SHF.L.U32 R164, R45, 0x1, RZ ;  /* 0x000000012da47819 */ /* 0x000fe200000006ff */
[----:B------:R-:W-:Y:S01]  /*1200*/  IMAD.SHL.U32 R161, R51, 0x2, RZ ;  /* 0x0000000233a17824 */ /* 0x000fe200078e00ff */
[----:B------:R-:W-:Y:S01]  /*1210*/  SHF.L.U32 R162, R49, 0x1, RZ ;  /* 0x0000000131a27819 */ /* 0x000fe200000006ff */
[----:B------:R-:W-:Y:S01]  /*1220*/  IMAD.SHL.U32 R158, R55, 0x2, RZ ;  /* 0x00000002379e7824 */ /* 0x000fe200078e00ff */
[----:B------:R-:W-:Y:S02]  /*1230*/  SHF.L.U32 R160, R53, 0x1, RZ ;  /* 0x0000000135a07819 */ /* 0x000fe400000006ff */
[C---:B------:R-:W-:Y:S02]  /*1240*/  SHF.L.U32 R30, R58.reuse, 0x1, RZ ;  /* 0x000000013a1e7819 */ /* 0x040fe400000006ff */
[----:B------:R-:W-:Y:S02]  /*1250*/  ISETP.GE.AND P2, PT, R58, UR7, PT ;  /* 0x000000073a007c0c */ /* 0x000fe4000bf46270 */
[----:B------:R-:W-:-:S02]  /*1260*/  ISETP.GE.AND P1, PT, R72, UR7, PT ;  /* 0x0000000748007c0c */ /* 0x000fc4000bf26270 */
[----:B------:R-:W-:Y:S02]  /*1270*/  SHF.L.U64.HI R26, R58, 0x1, R59 ;  /* 0x000000013a1a7819 */ /* 0x000fe4000001023b */
[----:B------:R-:W-:Y:S02]  /*1280*/  IADD3 R4, P0, R30, UR18, RZ ;  /* 0x000000121e047c10 */ /* 0x000fe4000ff1e0ff */
[----:B------:R-:W-:Y:S02]  /*1290*/  ISETP.GE.AND P4, PT, R70, UR7, PT ;  /* 0x0000000746007c0c */ /* 0x000fe4000bf86270 */
[----:B------:R-:W-:Y:S02]  /*12a0*/  IADD3.X R5, R26, UR19, RZ, P0, !PT ;  /* 0x000000131a057c10 */ /* 0x000fe400087fe4ff */
[----:B------:R-:W-:Y:S02]  /*12b0*/  ISETP.GE.AND P0, PT, R71, UR7, PT ;  /* 0x0000000747007c0c */ /* 0x000fe4000bf06270 */
[----:B------:R-:W-:-:S02]  /*12c0*/  ISETP.GE.AND P6, PT, R69, UR7, PT ;  /* 0x0000000745007c0c */ /* 0x000fc4000bfc6270 */
[----:B------:R-:W-:Y:S02]  /*12d0*/  ISETP.GE.AND P5, PT, R68, UR7, PT ;  /* 0x0000000744007c0c */ /* 0x000fe4000bfa6270 */
[----:B------:R-:W-:Y:S02]  /*12e0*/  ISETP.GE.AND P3, PT, R67, UR7, PT ;  /* 0x0000000743007c0c */ /* 0x000fe4000bf66270 */
[----:B------:R-:W-:Y:S01]  /*12f0*/  PRMT R23, RZ, 0x7610, R23 ;  /* 0x00007610ff177816 */ /* 0x000fe20000000017 */
[----:B----4-:R1:W-:Y:S04]  /*1300*/  STS.U16 [R148], R6 ;  /* 0x0000000694007388 */ /* 0x0103e80000000400 */
[----:B-----5:R3:W-:Y:S04]  /*1310*/  STS.U16 [R147+0x40], R7 ;  /* 0x0000400793007388 */ /* 0x0207e80000000400 */
[----:B--2---:R2:W-:Y:S01]  /*1320*/  STS.U16 [R146+0x80], R8 ;  /* 0x0000800892007388 */ /* 0x0045e20000000400 */
[----:B-1----:R-:W-:-:S03]  /*1330*/  IMAD R6, R28, 0x10, R24 ;  /* 0x000000101c067824 */ /* 0x002fc600078e0218 */
[----:B------:R1:W-:Y:S04]  /*1340*/  STS.U16 [R145+0xc0], R9 ;  /* 0x0000c00991007388 */ /* 0x0003e80000000400 */
[----:B------:R4:W-:Y:S01]  /*1350*/  STS.U16 [R144+0x100], R10 ;  /* 0x0001000a90007388 */ /* 0x0009e20000000400 */
[----:B------:R-:W-:-:S03]  /*1360*/  LEA.HI.SX32 R56, R6, R6, 0x1b ;  /* 0x0000000606387211 */ /* 0x000fc600078fdaff */
[----:B------:R5:W-:Y:S04]  /*1370*/  STS.U16 [R143+0x140], R11 ;  /* 0x0001400b8f007388 */ /* 0x000be80000000400 */
[----:B------:R0:W-:Y:S04]  /*1380*/  STS.U16 [R142+0x180], R12 ;  /* 0x0001800c8e007388 */ /* 0x0001e80000000400 */
[----:B------:R0:W-:Y:S04]  /*1390*/  STS.U16 [R141+0x1c0], R13 ;  /* 0x0001c00d8d007388 */ /* 0x0001e80000000400 */
[----:B------:R0:W-:Y:S01]  /*13a0*/  STS.U16 [R140+0x200], R14 ;  /* 0x0002000e8c007388 */ /* 0x0001e20000000400 */
[----:B------:R-:W-:-:S03]  /*13b0*/  SHF.L.U32 R56, R56, 0x1, RZ ;  /* 0x0000000138387819 */ /* 0x000fc600000006ff */
[----:B------:R-:W-:Y:S04]  /*13c0*/  STS.U16 [R165+0x240], R16 ;  /* 0x00024010a5007388 */ /* 0x000fe80000000400 */
[----:B------:R0:W-:Y:S04]  /*13d0*/  STS.U16 [R164+0x280], R15 ;  /* 0x0002800fa4007388 */ /* 0x0001e80000000400 */
[----:B------:R-:W-:Y:S04]  /*13e0*/  STS.U16 [R163+0x2c0], R18 ;  /* 0x0002c012a3007388 */ /* 0x000fe80000000400 */
[----:B------:R0:W-:Y:S04]  /*13f0*/  STS.U16 [R162+0x300], R17 ;  /* 0x00030011a2007388 */ /* 0x0001e80000000400 */
        /* <DEDUP_REMOVED lines=20> */
[----:B---3--:R-:W-:-:S03]  /*1540*/  PRMT R7, RZ, 0x7610, R7 ;  /* 0x00007610ff077816 */ /* 0x008fc60000000007 */
[----:B------:R-:W-:Y:S01]  /*1550*/  BAR.SYNC.DEFER_BLOCKING 0x0 ;  /* 0x0000000000007b1d */ /* 0x000fe20000010000 */
[----:B--2---:R-:W-:Y:S02]  /*1560*/  PRMT R8, RZ, 0x7610, R8 ;  /* 0x00007610ff087816 */ /* 0x004fe40000000008 */
[----:B-1----:R-:W-:Y:S02]  /*1570*/  PRMT R9, RZ, 0x7610, R9 ;  /* 0x00007610ff097816 */ /* 0x002fe40000000009 */
[----:B----4-:R-:W-:Y:S02]  /*1580*/  PRMT R10, RZ, 0x7610, R10 ;  /* 0x00007610ff0a7816 */ /* 0x010fe4000000000a */
[----:B-----5:R-:W-:Y:S02]  /*1590*/  PRMT R11, RZ, 0x7610, R11 ;  /* 0x00007610ff0b7816 */ /* 0x020fe4000000000b */
[----:B0-----:R-:W-:Y:S02]  /*15a0*/  PRMT R12, RZ, 0x7610, R12 ;  /* 0x00007610ff0c7816 */ /* 0x001fe4000000000c */
        /* <DEDUP_REMOVED lines=21> */
[----:B------:R-:W-:Y:S02]  /*1700*/  PRMT R16, RZ, 0x7610, R16 ;  /* 0x00007610ff107816 */ /* 0x000fe40000000010 */
        /* <DEDUP_REMOVED lines=10> */
[----:B------:R0:W5:Y:S04]  /*17b0*/  @!P2 LDG.E.U16 R21, [R4.64+0x380] ;  /* 0x0003801c0415a981 */ /* 0x000168000c1e1500 */
[----:B------:R0:W5:Y:S04]  /*17c0*/  @!P1 LDG.E.U16 R23, [R4.64+0x3c0] ;  /* 0x0003c01c04179981 */ /* 0x000168000c1e1500 */
        /* <DEDUP_REMOVED lines=9> */
[----:B------:R-:W-:Y:S04]  /*1860*/  STL [R1+0x30], R26 ;  /* 0x0000301a01007387 */ /* 0x000fe80000100800 */
[----:B------:R-:W-:Y:S01]  /*1870*/  STL [R1+0x34], R30 ;  /* 0x0000341e01007387 */ /* 0x000fe20000100800 */
[----:B------:R-:W-:-:S02]  /*1880*/  ISETP.GE.AND P2, PT, R58, UR7, PT ;  /* 0x000000073a007c0c */ /* 0x000fc4000bf46270 */
[----:B------:R-:W-:Y:S02]  /*1890*/  ISETP.GE.AND P1, PT, R72, UR7, PT ;  /* 0x0000000748007c0c */ /* 0x000fe4000bf26270 */
[----:B0-----:R-:W-:Y:S02]  /*18a0*/  LEA R4, P0, R58, UR20, 0x1 ;  /* 0x000000143a047c11 */ /* 0x001fe4000f8008ff */
[----:B------:R-:W-:Y:S02]  /*18b0*/  ISETP.GE.AND P4, PT, R70, UR7, PT ;  /* 0x0000000746007c0c */ /* 0x000fe4000bf86270 */
[----:B------:R-:W-:Y:S02]  /*18c0*/  LEA.HI.X R5, R58, UR21, R59, 0x1, P0 ;  /* 0x000000153a057c11 */ /* 0x000fe400080f0c3b */
        /* <DEDUP_REMOVED lines=14> */
[----:B-----5:R-:W-:Y:S04]  /*19b0*/  STS.U16 [R145+0xc0], R10 ;  /* 0x0000c00a91007388 */ /* 0x020fe80000000400 */
[----:B------:R-:W-:Y:S04]  /*19c0*/  STS.U16 [R144+0x100], R11 ;  /* 0x0001000b90007388 */ /* 0x000fe80000000400 */
[----:B------:R0:W-:Y:S04]  /*19d0*/  STS.U16 [R143+0x140], R12 ;  /* 0x0001400c8f007388 */ /* 0x0001e80000000400 */
[----:B------:R1:W-:Y:S04]  /*19e0*/  STS.U16 [R142+0x180], R13 ;  /* 0x0001800d8e007388 */ /* 0x0003e80000000400 */
[----:B------:R2:W-:Y:S04]  /*19f0*/  STS.U16 [R141+0x1c0], R14 ;  /* 0x0001c00e8d007388 */ /* 0x0005e80000000400 */
[----:B------:R3:W-:Y:S04]  /*1a00*/  STS.U16 [R140+0x200], R15 ;  /* 0x0002000f8c007388 */ /* 0x0007e80000000400 */
[----:B------:R4:W-:Y:S04]  /*1a10*/  STS.U16 [R165+0x240], R16 ;  /* 0x00024010a5007388 */ /* 0x0009e80000000400 */
[----:B------:R5:W-:Y:S04]  /*1a20*/  STS.U16 [R164+0x280], R17 ;  /* 0x00028011a4007388 */ /* 0x000be80000000400 */
[----:B------:R-:W-:Y:S04]  /*1a30*/  STS.U16 [R163+0x2c0], R6 ;  /* 0x0002c006a3007388 */ /* 0x000fe80000000400 */
[----:B------:R-:W-:Y:S04]  /*1a40*/  STS.U16 [R162+0x300], R19 ;  /* 0x00030013a2007388 */ /* 0x000fe80000000400 */
[----:B------:R0:W-:Y:S04]  /*1a50*/  STS.U16 [R161+0x340], R18 ;  /* 0x00034012a1007388 */ /* 0x0001e80000000400 */
[----:B------:R0:W-:Y:S04]  /*1a60*/  STS.U16 [R160+0x380], R21 ;  /* 0x00038015a0007388 */ /* 0x0001e80000000400 */
        /* <DEDUP_REMOVED lines=21> */
[----:B--2---:R-:W-:Y:S02]  /*1bc0*/  PRMT R14, RZ, 0x7610, R14 ;  /* 0x00007610ff0e7816 */ /* 0x004fe4000000000e */
[----:B---3--:R-:W-:Y:S02]  /*1bd0*/  PRMT R15, RZ, 0x7610, R15 ;  /* 0x00007610ff0f7816 */ /* 0x008fe4000000000f */
[----:B----4-:R-:W-:Y:S02]  /*1be0*/  PRMT R16, RZ, 0x7610, R16 ;  /* 0x00007610ff107816 */ /* 0x010fe40000000010 */
[----:B-----5:R-:W-:Y:S02]  /*1bf0*/  PRMT R17, RZ, 0x7610, R17 ;  /* 0x00007610ff117816 */ /* 0x020fe40000000011 */
[----:B------:R-:W-:-:S02]  /*1c00*/  PRMT R18, RZ, 0x7610, R18 ;  /* 0x00007610ff127816 */ /* 0x000fc40000000012 */
        /* <DEDUP_REMOVED lines=20> */
[----:B------:R0:W5:Y:S04]  /*1d50*/  @!P0 LDG.E.U16 R60, [R4.64+0x240] ;  /* 0x0002401c043c8981 */ /* 0x000168000c1e1500 */
[----:B------:R0:W5:Y:S04]  /*1d60*/  @!P6 LDG.E.U16 R62, [R4.64+0x2c0] ;  /* 0x0002c01c043ee981 */ /* 0x000168000c1e1500 */
[----:B------:R0:W5:Y:S04]  /*1d70*/  @!P4 LDG.E.U16 R21, [R4.64+0x280] ;  /* 0x0002801c0415c981 */ /* 0x000168000c1e1500 */
[----:B------:R0:W5:Y:S04]  /*1d80*/  @!P5 LDG.E.U16 R61, [R4.64+0x300] ;  /* 0x0003001c043dd981 */ /* 0x000168000c1e1500 */
[----:B------:R0:W5:Y:S04]  /*1d90*/  @!P3 LDG.E.U16 R74, [R4.64+0x340] ;  /* 0x0003401c044ab981 */ /* 0x000168000c1e1500 */
[----:B------:R0:W5:Y:S04]  /*1da0*/  @!P2 LDG.E.U16 R63, [R4.64+0x380] ;  /* 0x0003801c043fa981 */ /* 0x000168000c1e1500 */
[----:B------:R0:W5:Y:S01]  /*1db0*/  @!P1 LDG.E.U16 R73, [R4.64+0x3c0] ;  /* 0x0003c01c04499981 */ /* 0x000162000c1e1500 */
[----:B------:R-:W-:Y:S01]  /*1dc0*/  UIMAD UR38, UR13, UR26, URZ ;  /* 0x0000001a0d2672a4 */ /* 0x000fe2000f8e023f */
[----:B------:R-:W-:Y:S01]  /*1dd0*/  ISETP.GE.AND P0, PT, R58, UR7, PT ;  /* 0x000000073a007c0c */ /* 0x000fe2000bf06270 */
[----:B------:R-:W-:-:S02]  /*1de0*/  UIMAD UR41, UR13, UR8, URZ ;  /* 0x000000080d2972a4 */ /* 0x000fc4000f8e023f */
[----:B------:R-:W-:Y:S02]  /*1df0*/  UIMAD.WIDE.U32 UR36, UR12, UR26, URZ ;  /* 0x0000001a0c2472a5 */ /* 0x000fe4000f8e003f */
[----:B------:R-:W-:Y:S02]  /*1e00*/  USHF.R.S32.HI UR26, URZ, 0x1f, UR25 ;  /* 0x0000001f3f1a7899 */ /* 0x000fe40008011419 */
[----:B------:R-:W-:Y:S02]  /*1e10*/  UIMAD UR40, UR12, UR27, UR38 ;  /* 0x0000001b0c2872a4 */ /* 0x000fe4000f8e0226 */
[----:B------:R-:W-:Y:S02]  /*1e20*/  UIMAD.WIDE.U32 UR38, UR12, UR8, URZ ;  /* 0x000000080c2672a5 */ /* 0x000fe4000f8e003f */
[----:B------:R-:W-:-:S03]  /*1e30*/  UIMAD UR41, UR12, UR9, UR41 ;  /* 0x000000090c2972a4 */ /* 0x000fc6000f8e0229 */
[----:B------:R-:W-:Y:S01]  /*1e40*/  ULDC.64 UR8, c[0x0][0x208] ;  /* 0x0000820000087ab9 */ /* 0x000fe20000000a00 */
[----:B0-----:R-:W-:Y:S01]  /*1e50*/  MOV R5, UR26 ;  /* 0x0000001a00057c02 */ /* 0x001fe20008000f00 */
[----:B------:R-:W-:Y:S01]  /*1e60*/  UIMAD UR27, UR11, UR8, URZ ;  /* 0x000000080b1b72a4 */ /* 0x000fe2000f8e023f */
[----:B------:R-:W-:Y:S02]  /*1e70*/  IMAD.U32 R4, RZ, RZ, UR25 ;  /* 0x00000019ff047e24 */ /* 0x000fe4000f8e00ff */
[----:B------:R-:W-:Y:S01]  /*1e80*/  IMAD.U32 R7, RZ, RZ, UR12 ;  /* 0x0000000cff077e24 */ /* 0x000fe2000f8e00ff */
[----:B------:R-:W-:Y:S01]  /*1e90*/  MOV R6, UR25 ;  /* 0x0000001900067c02 */ /* 0x000fe20008000f00 */
[----:B------:R-:W-:Y:S01]  /*1ea0*/  UIMAD UR42, UR10, UR9, UR27 ;  /* 0x000000090a2a72a4 */ /* 0x000fe2000f8e021b */
[----:B------:R-:W-:Y:S01]  /*1eb0*/  MOV R9, UR12 ;  /* 0x0000000c00097c02 */ /* 0x000fe20008000f00 */
[----:B------:R-:W-:Y:S01]  /*1ec0*/  @!P0 IMAD.WIDE.U32 R4, R7, c[0x0][0x1f0], R4 ;  /* 0x00007c0007048a25 */ /* 0x000fe200078e0004 */
[----:B------:R-:W-:-:S03]  /*1ed0*/  ULDC UR27, c[0x0][0x174] ;  /* 0x00005d00001b7ab9 */ /* 0x000fc60000000800 */
[----:B------:R-:W-:Y:S01]  /*1ee0*/  IMAD.U32 R7, RZ, RZ, UR26 ;  /* 0x0000001aff077e24 */ /* 0x000fe2000f8e00ff */
[----:B------:R-:W-:Y:S02]  /*1ef0*/  UIADD3 UR39, UR39, UR41, URZ ;  /* 0x0000002927277290 */ /* 0x000fe4000fffe03f */
[----:B------:R-:W-:Y:S01]  /*1f00*/  UIADD3 UR27, UR6, -UR27, URZ ;  /* 0x8000001b061b7290 */ /* 0x000fe2000fffe03f */
[----:B------:R-:W-:Y:S01]  /*1f10*/  @!P0 IMAD.WIDE.U32 R6, R9, c[0x0][0x200], R6 ;  /* 0x0000800009068a25 */ /* 0x000fe200078e0006 */
[----:B------:R-:W-:Y:S02]  /*1f20*/  UIMAD.WIDE.U32 UR8, UR10, UR8, UR38 ;  /* 0x000000080a0872a5 */ /* 0x000fe4000f8e0026 */
[----:B------:R-:W-:Y:S01]  /*1f30*/  UIMAD UR27, UR27, -0x800, URZ ;  /* 0xfffff8001b1b78a4 */ /* 0x000fe2000f8e023f */
[----:B------:R-:W-:Y:S01]  /*1f40*/  @!P0 IADD3 R5, R5, UR40, RZ ;  /* 0x0000002805058c10 */ /* 0x000fe2000fffe0ff */
[----:B------:R-:W-:Y:S01]  /*1f50*/  IMAD.U32 R9, RZ, RZ, UR10 ;  /* 0x0000000aff097e24 */ /* 0x000fe2000f8e00ff */
[----:B------:R-:W-:Y:S01]  /*1f60*/  @!P0 IADD3 R7, R7, UR41, RZ ;  /* 0x0000002907078c10 */ /* 0x000fe2000fffe0ff */
[----:B------:R-:W-:-:S02]  /*1f70*/  UIADD3 UR41, UP1, UR27, UR8, URZ ;  /* 0x000000081b297290 */ /* 0x000fc4000ff3e03f */
[----:B------:R-:W-:Y:S02]  /*1f80*/  UIADD3 UR37, UR37, UR40, URZ ;  /* 0x0000002825257290 */ /* 0x000fe4000fffe03f */
[----:B------:R-:W-:Y:S01]  /*1f90*/  ULDC.64 UR38, c[0x0][0x1f8] ;  /* 0x00007e0000267ab9 */ /* 0x000fe20000000a00 */
[C---:B------:R-:W-:Y:S01]  /*1fa0*/  @!P0 IMAD.WIDE.U32 R4, R9.reuse, c[0x0][0x1f8], R4 ;  /* 0x00007e0009048a25 */ /* 0x040fe200078e0004 */
[----:B------:R-:W-:Y:S01]  /*1fb0*/  UIMAD UR40, UR11, UR38, URZ ;  /* 0x000000260b2872a4 */ /* 0x000fe2000f8e023f */
[C---:B------:R-:W-:Y:S01]  /*1fc0*/  LEA R10, P4, R58.reuse, c[0x0][0x258], 0x1 ;  /* 0x000096003a0a7a11 */ /* 0x040fe200078808ff */
[----:B------:R-:W-:Y:S01]  /*1fd0*/  UIMAD.WIDE.U32 UR36, UR10, UR38, UR36 ;  /* 0x000000260a2472a5 */ /* 0x000fe2000f8e0024 */
[----:B------:R-:W-:Y:S01]  /*1fe0*/  MOV R11, UR41 ;  /* 0x00000029000b7c02 */ /* 0x000fe20008000f00 */
[----:B------:R-:W-:Y:S01]  /*1ff0*/  @!P0 IMAD.WIDE.U32 R8, R9, c[0x0][0x208], R6 ;  /* 0x0000820009088a25 */ /* 0x000fe200078e0006 */
[----:B------:R-:W-:Y:S02]  /*2000*/  UIMAD UR39, UR10, UR39, UR40 ;  /* 0x000000270a2772a4 */ /* 0x000fe4000f8e0228 */
[----:B------:R-:W-:Y:S01]  /*2010*/  USHF.R.S32.HI UR40, URZ, 0x1f, UR27 ;  /* 0x0000001f3f287899 */ /* 0x000fe2000801141b */
[----:B------:R-:W-:Y:S01]  /*2020*/  LEA R6, P1, R11, R10, 0x1 ;  /* 0x0000000a0b067211 */ /* 0x000fe200078208ff */
[----:B------:R-:W-:Y:S01]  /*2030*/  UIADD3 UR38, UP0, UR27, UR36, URZ ;  /* 0x000000241b267290 */ /* 0x000fe2000ff1e03f */
[----:B------:R-:W-:-:S02]  /*2040*/  @!P0 IADD3 R11, P3, R58, R8, RZ ;  /* 0x000000083a0b8210 */ /* 0x000fc40007f7e0ff */
[C---:B------:R-:W-:Y:S01]  /*2050*/  @!P0 IADD3 R75, P2, R58.reuse, R4, RZ ;  /* 0x000000043a4b8210 */ /* 0x040fe20007f5e0ff */
[----:B------:R-:W-:Y:S01]  /*2060*/  UIADD3.X UR36, UR40, UR39, UR37, UP0, !UPT ;  /* 0x0000002728247290 */ /* 0x000fe200087fe425 */
[C---:B------:R-:W-:Y:S01]  /*2070*/  @!P0 IADD3.X R76, R59.reuse, UR42, R9, P3, !PT ;  /* 0x0000002a3b4c8c10 */ /* 0x040fe20009ffe409 */
[----:B------:R-:W-:Y:S01]  /*2080*/  UIADD3.X UR8, UR40, UR42, UR9, UP1, !UPT ;  /* 0x0000002a28087290 */ /* 0x000fe20008ffe409 */
[----:B------:R-:W-:Y:S01]  /*2090*/  @!P0 IADD3.X R78, R59, UR39, R5, P2, !PT ;  /* 0x000000273b4e8c10 */ /* 0x000fe200097fe405 */
[----:B------:R-:W-:Y:S01]  /*20a0*/  IMAD.U32 R9, RZ, RZ, UR38 ;  /* 0x00000026ff097e24 */ /* 0x000fe2000f8e00ff */
[C---:B------:R-:W-:Y:S01]  /*20b0*/  LEA R8, P2, R58.reuse, c[0x0][0x268], 0x1 ;  /* 0x00009a003a087a11 */ /* 0x040fe200078408ff */
[----:B------:R-:W-:Y:S01]  /*20c0*/  IMAD.U32 R80, RZ, RZ, UR36 ;  /* 0x00000024ff507e24 */ /* 0x000fe2000f8e00ff */
[C-C-:B------:R-:W-:Y:S01]  /*20d0*/  LEA.HI.X R5, R58.reuse, c[0x0][0x25c], R59.reuse, 0x1, P4 ;  /* 0x000097003a057a11 */ /* 0x140fe200020f0c3b */
[----:B------:R-:W-:Y:S01]  /*20e0*/  ULDC.64 UR36, c[0x0][0x2e8] ;  /* 0x0000ba0000247ab9 */ /* 0x000fe20000000a00 */
[----:B------:R-:W-:-:S02]  /*20f0*/  LEA.HI.X R7, R58, c[0x0][0x26c], R59, 0x1, P2 ;  /* 0x00009b003a077a11 */ /* 0x000fc400010f0c3b */
[C---:B------:R-:W-:Y:S02]  /*2100*/  LEA R8, P3, R9.reuse, R8, 0x1 ;  /* 0x0000000809087211 */ /* 0x040fe400078608ff */
[----:B------:R-:W-:Y:S02]  /*2110*/  MOV R82, UR41 ;  /* 0x0000002900527c02 */ /* 0x000fe40008000f00 */
[----:B------:R-:W-:Y:S02]  /*2120*/  MOV R77, UR8 ;  /* 0x00000008004d7c02 */ /* 0x000fe40008000f00 */
[----:B------:R-:W-:Y:S02]  /*2130*/  LEA.HI.X R9, R9, R7, R80, 0x1, P3 ;  /* 0x0000000709097211 */ /* 0x000fe400018f0c50 */
[----:B------:R-:W-:Y:S02]  /*2140*/  LEA.HI.X R7, R82, R5, R77, 0x1, P1 ;  /* 0x0000000552077211 */ /* 0x000fe400008f0c4d */
[----:B------:R-:W-:-:S02]  /*2150*/  ISETP.GE.AND P1, PT, R70, UR7, PT ;  /* 0x0000000746007c0c */ /* 0x000fc4000bf26270 */
[----:B------:R-:W-:-:S04]  /*2160*/  @!P0 LEA R4, P2, R75, c[0x0][0x268], 0x1 ;  /* 0x00009a004b048a11 */ /* 0x000fc800078408ff */
[--C-:B------:R-:W-:Y:S02]  /*2170*/  @!P0 LEA.HI.X R5, R75, c[0x0][0x26c], R78.reuse, 0x1, P2 ;  /* 0x00009b004b058a11 */ /* 0x100fe400010f0c4e */
[----:B------:R-:W-:Y:S02]  /*2180*/  PRMT R78, RZ, 0x7610, R78 ;  /* 0x00007610ff4e7816 */ /* 0x000fe4000000004e */
[----:B------:R-:W-:Y:S02]  /*2190*/  PRMT R79, RZ, 0x7610, R79 ;  /* 0x00007610ff4f7816 */ /* 0x000fe4000000004f */
[----:B------:R-:W-:Y:S02]  /*21a0*/  @!P0 LEA R10, P4, R11, c[0x0][0x258], 0x1 ;  /* 0x000096000b0a8a11 */ /* 0x000fe400078808ff */
[----:B------:R-:W-:Y:S02]  /*21b0*/  ISETP.GE.AND P2, PT, R71, UR7, PT ;  /* 0x0000000747007c0c */ /* 0x000fe4000bf46270 */
[----:B------:R-:W-:-:S02]  /*21c0*/  @!P0 LEA.HI.X R11, R11, c[0x0][0x25c], R76, 0x1, P4 ;  /* 0x000097000b0b8a11 */ /* 0x000fc400020f0c4c */
[----:B------:R-:W-:Y:S02]  /*21d0*/  ISETP.GE.AND P3, PT, R69, UR7, PT ;  /* 0x0000000745007c0c */ /* 0x000fe4000bf66270 */
[----:B------:R-:W-:Y:S02]  /*21e0*/  ISETP.GE.AND P4, PT, R72, UR7, PT ;  /* 0x0000000748007c0c */ /* 0x000fe4000bf86270 */
[----:B------:R-:W-:Y:S02]  /*21f0*/  ISETP.GE.AND P5, PT, R68, UR7, PT ;  /* 0x0000000744007c0c */ /* 0x000fe4000bfa6270 */
        /* <DEDUP_REMOVED lines=44> */
[----:B------:R-:W2:Y:S01]  /*24c0*/  @!P1 LDG.E.U16 R73, [R8.64+-0xf40] ;  /* 0xfff0c01c08499981 */ /* 0x000ea2000c1e1500 */
[----:B------:R-:W-:Y:S02]  /*24d0*/  ISETP.GE.AND P1, PT, R66, UR7, PT ;  /* 0x0000000742007c0c */ /* 0x000fe4000bf26270 */
[----:B------:R-:W-:Y:S01]  /*24e0*/  PRMT R21, RZ, 0x7610, R21 ;  /* 0x00007610ff157816 */ /* 0x000fe20000000015 */
[----:B------:R0:W3:Y:S01]  /*24f0*/  @!P0 LDG.E.U16 R75, [R4.64] ;  /* 0x0000001c044b8981 */ /* 0x0000e2000c1e1500 */
[----:B------:R-:W-:Y:S02]  /*2500*/  PRMT R74, RZ, 0x7610, R74 ;  /* 0x00007610ff4a7816 */ /* 0x000fe4000000004a */
[----:B------:R-:W-:Y:S01]  /*2510*/  PRMT R20, RZ, 0x7610, R20 ;  /* 0x00007610ff147816 */ /* 0x000fe20000000014 */
[----:B------:R-:W4:Y:S04]  /*2520*/  @!P5 LDG.E.U16 R76, [R8.64+-0xec0] ;  /* 0xfff1401c084cd981 */ /* 0x000f28000c1e1500 */
[----:B------:R-:W5:Y:S04]  /*2530*/  @!P2 LDG.E.U16 R21, [R8.64+-0xf80] ;  /* 0xfff0801c0815a981 */ /* 0x000f68000c1e1500 */
[----:B------:R-:W2:Y:S01]  /*2540*/  @!P1 LDG.E.U16 R78, [R8.64+-0xe40] ;  /* 0xfff1c01c084e9981 */ /* 0x000ea2000c1e1500 */
[----:B------:R-:W-:-:S03]  /*2550*/  ISETP.GE.AND P1, PT, R65, UR7, PT ;  /* 0x0000000741007c0c */ /* 0x000fc6000bf26270 */
[----:B------:R-:W2:Y:S04]  /*2560*/  @!P3 LDG.E.U16 R74, [R8.64+-0xf00] ;  /* 0xfff1001c084ab981 */ /* 0x000ea8000c1e1500 */
[----:B------:R-:W2:Y:S04]  /*2570*/  @!P4 LDG.E.U16 R20, [R8.64+-0xfc0] ;  /* 0xfff0401c0814c981 */ /* 0x000ea8000c1e1500 */
[----:B------:R-:W4:Y:S04]  /*2580*/  @!P6 LDG.E.U16 R77, [R8.64+-0xe80] ;  /* 0xfff1801c084de981 */ /* 0x000f28000c1e1500 */
[----:B------:R-:W4:Y:S01]  /*2590*/  @!P1 LDG.E.U16 R79, [R8.64+-0xe00] ;  /* 0xfff2001c084f9981 */ /* 0x000f22000c1e1500 */
[----:B------:R-:W-:-:S02]  /*25a0*/  ISETP.GE.AND P1, PT, R43, UR7, PT ;  /* 0x000000072b007c0c */ /* 0x000fc4000bf26270 */
[----:B------:R-:W-:Y:S02]  /*25b0*/  ISETP.GE.AND P2, PT, R41, UR7, PT ;  /* 0x0000000729007c0c */ /* 0x000fe4000bf46270 */
[----:B------:R-:W-:Y:S02]  /*25c0*/  ISETP.GE.AND P3, PT, R40, UR7, PT ;  /* 0x0000000728007c0c */ /* 0x000fe4000bf66270 */
[----:B------:R-:W-:Y:S02]  /*25d0*/  ISETP.GE.AND P4, PT, R3, UR7, PT ;  /* 0x0000000703007c0c */ /* 0x000fe4000bf86270 */
[----:B------:R-:W-:-:S05]  /*25e0*/  ISETP.GE.AND P5, PT, R2, UR7, PT ;  /* 0x0000000702007c0c */ /* 0x000fca000bfa6270 */
[----:B------:R-:W4:Y:S01]  /*25f0*/  @!P1 LDG.E.U16 R80, [R8.64+-0xdc0] ;  /* 0xfff2401c08509981 */ /* 0x000f22000c1e1500 */
[----:B------:R-:W-:Y:S02]  /*2600*/  ISETP.GE.AND P1, PT, R42, UR7, PT ;  /* 0x000000072a007c0c */ /* 0x000fe4000bf26270 */
[----:B------:R-:W-:Y:S01]  /*2610*/  ISETP.GE.AND P6, PT, R0, UR7, PT ;  /* 0x0000000700007c0c */ /* 0x000fe2000bfc6270 */
[----:B------:R-:W4:Y:S01]  /*2620*/  @!P3 LDG.E.U16 R81, [R8.64+-0xd00] ;  /* 0xfff3001c0851b981 */ /* 0x000f22000c1e1500 */
[----:B0-----:R-:W-:Y:S02]  /*2630*/  PRMT R5, RZ, 0x7610, R5 ;  /* 0x00007610ff057816 */ /* 0x001fe40000000005 */
[----:B------:R-:W-:Y:S01]  /*2640*/  PRMT R4, RZ, 0x7610, R4 ;  /* 0x00007610ff047816 */ /* 0x000fe20000000004 */
[----:B------:R-:W4:Y:S04]  /*2650*/  @!P4 LDG.E.U16 R82, [R8.64+-0xcc0] ;  /* 0xfff3401c0852c981 */ /* 0x000f28000c1e1500 */
[----:B------:R-:W4:Y:S04]  /*2660*/  @!P5 LDG.E.U16 R83, [R8.64+-0xc80] ;  /* 0xfff3801c0853d981 */ /* 0x000f28000c1e1500 */
[----:B------:R-:W4:Y:S04]  /*2670*/  @!P1 LDG.E.U16 R5, [R8.64+-0xd80] ;  /* 0xfff2801c08059981 */ /* 0x000f28000c1e1500 */
[----:B------:R-:W4:Y:S04]  /*2680*/  @!P2 LDG.E.U16 R4, [R8.64+-0xd40] ;  /* 0xfff2c01c0804a981 */ /* 0x000f28000c1e1500 */
[----:B------:R-:W4:Y:S01]  /*2690*/  @!P6 LDG.E.U16 R85, [R8.64+-0xc40] ;  /* 0xfff3c01c0855e981 */ /* 0x000f22000c1e1500 */
[----:B------:R-:W-:-:S02]  /*26a0*/  P2R R97, PR, RZ, 0x2 ;  /* 0x00000002ff617803 */ /* 0x000fc40000000000 */
[----:B------:R-:W-:Y:S02]  /*26b0*/  ISETP.GE.AND P1, PT, R72, UR7, PT ;  /* 0x0000000748007c0c */ /* 0x000fe4000bf26270 */
[----:B------:R-:W-:Y:S02]  /*26c0*/  PRMT R84, RZ, 0x7610, R84 ;  /* 0x00007610ff547816 */ /* 0x000fe40000000054 */
[----:B------:R-:W-:Y:S02]  /*26d0*/  PRMT R96, RZ, 0x7610, R96 ;  /* 0x00007610ff607816 */ /* 0x000fe40000000060 */
[----:B------:R-:W-:Y:S02]  /*26e0*/  PRMT R106, RZ, 0x7610, R106 ;  /* 0x00007610ff6a7816 */ /* 0x000fe4000000006a */
[----:B------:R-:W-:Y:S02]  /*26f0*/  PRMT R105, RZ, 0x7610, R105 ;  /* 0x00007610ff697816 */ /* 0x000fe40000000069 */
[----:B------:R-:W-:-:S02]  /*2700*/  PRMT R108, RZ, 0x7610, R108 ;  /* 0x00007610ff6c7816 */ /* 0x000fc4000000006c */
[----:B------:R-:W-:Y:S01]  /*2710*/  PRMT R107, RZ, 0x7610, R107 ;  /* 0x00007610ff6b7816 */ /* 0x000fe2000000006b */
[----:B---3--:R-:W-:Y:S04]  /*2720*/  STS.U16 [R148], R75 ;  /* 0x0000004b94007388 */ /* 0x008fe80000000400 */
[----:B--2---:R-:W-:Y:S04]  /*2730*/  STS.U16 [R147+0x40], R20 ;  /* 0x0000401493007388 */ /* 0x004fe80000000400 */
[----:B-----5:R-:W-:Y:S04]  /*2740*/  STS.U16 [R146+0x80], R21 ;  /* 0x0000801592007388 */ /* 0x020fe80000000400 */
[----:B------:R-:W-:Y:S04]  /*2750*/  STS.U16 [R145+0xc0], R73 ;  /* 0x0000c04991007388 */ /* 0x000fe80000000400 */
[----:B------:R-:W-:Y:S04]  /*2760*/  STS.U16 [R144+0x100], R74 ;  /* 0x0001004a90007388 */ /* 0x000fe80000000400 */
[----:B----4-:R-:W-:Y:S04]  /*2770*/  STS.U16 [R143+0x140], R76 ;  /* 0x0001404c8f007388 */ /* 0x010fe80000000400 */
[----:B------:R-:W-:Y:S04]  /*2780*/  STS.U16 [R142+0x180], R77 ;  /* 0x0001804d8e007388 */ /* 0x000fe80000000400 */
[----:B------:R0:W-:Y:S04]  /*2790*/  STS.U16 [R141+0x1c0], R78 ;  /* 0x0001c04e8d007388 */ /* 0x0001e80000000400 */
[----:B------:R1:W-:Y:S04]  /*27a0*/  STS.U16 [R140+0x200], R79 ;  /* 0x0002004f8c007388 */ /* 0x0003e80000000400 */
[----:B------:R2:W-:Y:S04]  /*27b0*/  STS.U16 [R165+0x240], R80 ;  /* 0x00024050a5007388 */ /* 0x0005e80000000400 */
[----:B------:R-:W-:Y:S04]  /*27c0*/  STS.U16 [R164+0x280], R5 ;  /* 0x00028005a4007388 */ /* 0x000fe80000000400 */
[----:B------:R-:W-:Y:S04]  /*27d0*/  STS.U16 [R163+0x2c0], R4 ;  /* 0x0002c004a3007388 */ /* 0x000fe80000000400 */
[----:B------:R3:W-:Y:S04]  /*27e0*/  STS.U16 [R162+0x300], R81 ;  /* 0x00030051a2007388 */ /* 0x0007e80000000400 */
[----:B------:R4:W-:Y:S04]  /*27f0*/  STS.U16 [R161+0x340], R82 ;  /* 0x00034052a1007388 */ /* 0x0009e80000000400 */
[----:B------:R5:W-:Y:S04]  /*2800*/  STS.U16 [R160+0x380], R83 ;  /* 0x00038053a0007388 */ /* 0x000be80000000400 */
[----:B------:R-:W-:Y:S01]  /*2810*/  STS.U16 [R158+0x3c0], R85 ;  /* 0x0003c0559e007388 */ /* 0x000fe20000000400 */
[----:B------:R-:W-:-:S06]  /*2820*/  NOP ;  /* 0x0000000000007918 */ /* 0x000fcc0000000000 */
[----:B------:R-:W-:Y:S04]  /*2830*/  LDS.U16 R8, [R56] ;  /* 0x0000000038087984 */ /* 0x000fe80000000400 */
[----:B------:R-:W0:Y:S04]  /*2840*/  LDS.U16 R86, [R56+0x2] ;  /* 0x0000020038567984 */ /* 0x000e280000000400 */
[----:B------:R-:W0:Y:S04]  /*2850*/  LDS.U16 R87, [R56+0x4] ;  /* 0x0000040038577984 */ /* 0x000e280000000400 */
[----:B------:R-:W0:Y:S04]  /*2860*/  LDS.U16 R88, [R56+0x6] ;  /* 0x0000060038587984 */ /* 0x000e280000000400 */
[----:B------:R-:W0:Y:S04]  /*2870*/  LDS.U16 R89, [R56+0x8] ;  /* 0x0000080038597984 */ /* 0x000e280000000400 */
[----:B------:R-:W0:Y:S04]  /*2880*/  LDS.U16 R90, [R56+0xa] ;  /* 0x00000a00385a7984 */ /* 0x000e280000000400 */
[----:B------:R-:W-:Y:S04]  /*2890*/  LDS.U16 R91, [R56+0xc] ;  /* 0x00000c00385b7984 */ /* 0x000fe80000000400 */
[----:B------:R-:W2:Y:S04]  /*28a0*/  LDS.U16 R92, [R56+0xe] ;  /* 0x00000e00385c7984 */ /* 0x000ea80000000400 */
[----:B------:R-:W3:Y:S04]  /*28b0*/  LDS.U16 R93, [R56+0x10] ;  /* 0x00001000385d7984 */ /* 0x000ee80000000400 */
[----:B------:R-:W3:Y:S04]  /*28c0*/  LDS.U16 R94, [R56+0x12] ;  /* 0x00001200385e7984 */ /* 0x000ee80000000400 */
[----:B------:R-:W3:Y:S04]  /*28d0*/  LDS.U16 R95, [R56+0x14] ;  /* 0x00001400385f7984 */ /* 0x000ee80000000400 */
[----:B------:R-:W-:Y:S04]  /*28e0*/  LDS.U16 R115, [R56+0x16] ;  /* 0x0000160038737984 */ /* 0x000fe80000000400 */
[----:B------:R-:W-:Y:S04]  /*28f0*/  LDS.U16 R114, [R56+0x18] ;  /* 0x0000180038727984 */ /* 0x000fe80000000400 */
[----:B------:R-:W-:Y:S04]  /*2900*/  LDS.U16 R21, [R56+0x1a] ;  /* 0x00001a0038157984 */ /* 0x000fe80000000400 */
[----:B------:R-:W4:Y:S04]  /*2910*/  LDS.U16 R20, [R56+0x1c] ;  /* 0x00001c0038147984 */ /* 0x000f280000000400 */
[----:B------:R-:W-:Y:S04]  /*2920*/  LDS.U16 R104, [R56+0x1e] ;  /* 0x00001e0038687984 */ /* 0x000fe80000000400 */
[----:B------:R-:W-:Y:S01]  /*2930*/  BAR.SYNC.DEFER_BLOCKING 0x0 ;  /* 0x0000000000007b1d */ /* 0x000fe20000010000 */
[----:B0-----:R-:W-:-:S02]  /*2940*/  PRMT R78, RZ, 0x7610, R78 ;  /* 0x00007610ff4e7816 */ /* 0x001fc4000000004e */
[----:B-1----:R-:W-:Y:S02]  /*2950*/  PRMT R79, RZ, 0x7610, R79 ;  /* 0x00007610ff4f7816 */ /* 0x002fe4000000004f */
[----:B--2---:R-:W-:Y:S01]  /*2960*/  PRMT R80, RZ, 0x7610, R80 ;  /* 0x00007610ff507816 */ /* 0x004fe20000000050 */
[----:B------:R0:W2:Y:S01]  /*2970*/  @!P0 LDG.E.U16 R84, [R10.64] ;  /* 0x0000001c0a548981 */ /* 0x0000a2000c1e1500 */
[----:B------:R-:W-:-:S03]  /*2980*/  ISETP.GE.AND P0, PT, R71, UR7, PT ;  /* 0x0000000747007c0c */ /* 0x000fc6000bf06270 */
[----:B------:R1:W2:Y:S01]  /*2990*/  @!P1 LDG.E.U16 R78, [R6.64+-0xfc0] ;  /* 0xfff0401c064e9981 */ /* 0x0002a2000c1e1500 */
[----:B------:R-:W-:Y:S02]  /*29a0*/  ISETP.GE.AND P1, PT, R70, UR7, PT ;  /* 0x0000000746007c0c */ /* 0x000fe4000bf26270 */
[----:B---3--:R-:W-:Y:S01]  /*29b0*/  PRMT R81, RZ, 0x7610, R81 ;  /* 0x00007610ff517816 */ /* 0x008fe20000000051 */
[----:B------:R1:W3:Y:S01]  /*29c0*/  @!P2 LDG.E.U16 R108, [R6.64+-0xd40] ;  /* 0xfff2c01c066ca981 */ /* 0x0002e2000c1e1500 */
[----:B----4-:R-:W-:Y:S02]  /*29d0*/  PRMT R82, RZ, 0x7610, R82 ;  /* 0x00007610ff527816 */ /* 0x010fe40000000052 */
[----:B-----5:R-:W-:Y:S01]  /*29e0*/  PRMT R83, RZ, 0x7610, R83 ;  /* 0x00007610ff537816 */ /* 0x020fe20000000053 */
[----:B------:R1:W4:Y:S04]  /*29f0*/  @!P3 LDG.E.U16 R107, [R6.64+-0xd00] ;  /* 0xfff3001c066bb981 */ /* 0x000328000c1e1500 */
[----:B------:R1:W5:Y:S01]  /*2a00*/  @!P0 LDG.E.U16 R79, [R6.64+-0xf80] ;  /* 0xfff0801c064f8981 */ /* 0x000362000c1e1500 */
[----:B------:R-:W-:-:S03]  /*2a10*/  ISETP.GE.AND P0, PT, R69, UR7, PT ;  /* 0x0000000745007c0c */ /* 0x000fc6000bf06270 */
[----:B------:R1:W3:Y:S01]  /*2a20*/  @!P1 LDG.E.U16 R80, [R6.64+-0xf40] ;  /* 0xfff0c01c06509981 */ /* 0x0002e2000c1e1500 */
[----:B------:R-:W-:-:S09]  /*2a30*/  ISETP.GE.AND P1, PT, R68, UR7, PT ;  /* 0x0000000744007c0c */ /* 0x000fd2000bf26270 */
[----:B------:R1:W4:Y:S01]  /*2a40*/  @!P0 LDG.E.U16 R81, [R6.64+-0xf00] ;  /* 0xfff1001c06518981 */ /* 0x000322000c1e1500 */
[----:B------:R-:W-:-:S03]  /*2a50*/  ISETP.GE.AND P0, PT, R67, UR7, PT ;  /* 0x0000000743007c0c */ /* 0x000fc6000bf06270 */
[----:B------:R1:W4:Y:S01]  /*2a60*/  @!P1 LDG.E.U16 R82, [R6.64+-0xec0] ;  /* 0xfff1401c06529981 */ /* 0x000322000c1e1500 */
[----:B------:R-:W-:-:S09]  /*2a70*/  ISETP.GE.AND P1, PT, R66, UR7, PT ;  /* 0x0000000742007c0c */ /* 0x000fd2000bf26270 */
[----:B------:R1:W4:Y:S01]  /*2a80*/  @!P0 LDG.E.U16 R83, [R6.64+-0xe80] ;  /* 0xfff1801c06538981 */ /* 0x000322000c1e1500 */
[----:B------:R-:W-:-:S03]  /*2a90*/  ISETP.GE.AND P0, PT, R65, UR7, PT ;  /* 0x0000000741007c0c */ /* 0x000fc6000bf06270 */
[----:B------:R1:W4:Y:S01]  /*2aa0*/  @!P1 LDG.E.U16 R96, [R6.64+-0xe40] ;  /* 0xfff1c01c06609981 */ /* 0x000322000c1e1500 */
[----:B------:R-:W-:Y:S02]  /*2ab0*/  ISETP.NE.AND P1, PT, R97, RZ, PT ;  /* 0x000000ff6100720c */ /* 0x000fe40003f25270 */
[----:B------:R-:W-:-:S07]  /*2ac0*/  PRMT R97, RZ, 0x7610, R97 ;  /* 0x00007610ff617816 */ /* 0x000fce0000000061 */
[----:B------:R1:W4:Y:S01]  /*2ad0*/  @!P0 LDG.E.U16 R97, [R6.64+-0xe00] ;  /* 0xfff2001c06618981 */ /* 0x000322000c1e1500 */
[----:B------:R-:W-:Y:S02]  /*2ae0*/  ISETP.GE.AND P0, PT, R43, UR7, PT ;  /* 0x000000072b007c0c */ /* 0x000fe4000bf06270 */
[----:B------:R-:W-:Y:S01]  /*2af0*/  PRMT R76, RZ, 0x7610, R76 ;  /* 0x00007610ff4c7816 */ /* 0x000fe2000000004c */
[----:B------:R1:W4:Y:S01]  /*2b00*/  @!P1 LDG.E.U16 R105, [R6.64+-0xd80] ;  /* 0xfff2801c06699981 */ /* 0x000322000c1e1500 */
[----:B------:R-:W-:Y:S02]  /*2b10*/  PRMT R77, RZ, 0x7610, R77 ;  /* 0x00007610ff4d7816 */ /* 0x000fe4000000004d */
[----:B------:R-:W-:Y:S02]  /*2b20*/  PRMT R75, RZ, 0x7610, R75 ;  /* 0x00007610ff4b7816 */ /* 0x000fe4000000004b */
[----:B------:R1:W4:Y:S04]  /*2b30*/  @!P4 LDG.E.U16 R76, [R6.64+-0xcc0] ;  /* 0xfff3401c064cc981 */ /* 0x000328000c1e1500 */
[----:B------:R1:W4:Y:S04]  /*2b40*/  @!P5 LDG.E.U16 R77, [R6.64+-0xc80] ;  /* 0xfff3801c064dd981 */ /* 0x000328000c1e1500 */
[----:B------:R1:W4:Y:S04]  /*2b50*/  @!P0 LDG.E.U16 R106, [R6.64+-0xdc0] ;  /* 0xfff2401c066a8981 */ /* 0x000328000c1e1500 */
[----:B------:R1:W4:Y:S01]  /*2b60*/  @!P6 LDG.E.U16 R75, [R6.64+-0xc40] ;  /* 0xfff3c01c064be981 */ /* 0x000322000c1e1500 */
[----:B------:R-:W-:-:S02]  /*2b70*/  HADD2.F32 R86, -RZ, R86.H0_H0 ;  /* 0x20000056ff567230 */ /* 0x000fc40000004100 */
[----:B------:R-:W-:-:S03]  /*2b80*/  HADD2.F32 R87, -RZ, R87.H0_H0 ;  /* 0x20000057ff577230 */ /* 0x000fc60000004100 */
[----:B------:R-:W-:Y:S01]  /*2b90*/  FMUL.FTZ R5, R86, -1.4426950216293334961 ;  /* 0xbfb8aa3b56057820 */ /* 0x000fe20000410000 */
[----:B------:R-:W-:Y:S01]  /*2ba0*/  HADD2.F32 R85, -RZ, R8.H0_H0 ;  /* 0x20000008ff557230 */ /* 0x000fe20000004100 */
[----:B------:R-:W-:Y:S02]  /*2bb0*/  FMUL.FTZ R8, R87, -1.4426950216293334961 ;  /* 0xbfb8aa3b57087820 */ /* 0x000fe40000410000 */
[----:B------:R-:W0:Y:S01]  /*2bc0*/  MUFU.EX2 R110, R5 ;  /* 0x00000005006e7308 */ /* 0x000e220000000800 */
[----:B------:R-:W-:Y:S01]  /*2bd0*/  HADD2.F32 R88, -RZ, R88.H0_H0 ;  /* 0x20000058ff587230 */ /* 0x000fe20000004100 */
[----:B------:R-:W-:-:S06]  /*2be0*/  FMUL.FTZ R4, R85, -1.4426950216293334961 ;  /* 0xbfb8aa3b55047820 */ /* 0x000fcc0000410000 */
[----:B------:R-:W0:Y:S01]  /*2bf0*/  MUFU.EX2 R111, R8 ;  /* 0x00000008006f7308 */ /* 0x000e220000000800 */
[----:B-1----:R-:W-:Y:S01]  /*2c00*/  FMUL.FTZ R6, R88, -1.4426950216293334961 ;  /* 0xbfb8aa3b58067820 */ /* 0x002fe20000410000 */
[----:B------:R-:W-:-:S06]  /*2c10*/  HADD2.F32 R89, -RZ, R89.H0_H0 ;  /* 0x20000059ff597230 */ /* 0x000fcc0000004100 */
[----:B------:R1:W1:Y:S01]  /*2c20*/  MUFU.EX2 R109, R4 ;  /* 0x00000004006d7308 */ /* 0x0002620000000800 */
[----:B0-----:R-:W-:Y:S01]  /*2c30*/  FADD.FTZ R110, R110, 1 ;  /* 0x3f8000006e6e7421 */ /* 0x001fe20000010000 */
[----:B------:R-:W-:Y:S01]  /*2c40*/  HADD2.F32 R90, -RZ, R90.H0_H0 ;  /* 0x2000005aff5a7230 */ /* 0x000fe20000004100 */
[----:B------:R-:W-:-:S05]  /*2c50*/  FMUL.FTZ R9, R89, -1.4426950216293334961 ;  /* 0xbfb8aa3b59097820 */ /* 0x000fca0000410000 */
[----:B------:R-:W0:Y:S01]  /*2c60*/  MUFU.EX2 R7, R6 ;  /* 0x0000000600077308 */ /* 0x000e220000000800 */
[----:B------:R-:W-:-:S07]  /*2c70*/  FADD.FTZ R111, R111, 1 ;  /* 0x3f8000006f6f7421 */ /* 0x000fce0000010000 */
[----:B------:R-:W-:Y:S01]  /*2c80*/  MUFU.RCP R135, R110 ;  /* 0x0000006e00877308 */ /* 0x000fe20000001000 */
[----:B-1----:R-:W-:-:S07]  /*2c90*/  FMUL.FTZ R4, R90, -1.4426950216293334961 ;  /* 0xbfb8aa3b5a047820 */ /* 0x002fce0000410000 */
[----:B------:R-:W-:Y:S01]  /*2ca0*/  MUFU.RCP R134, R111 ;  /* 0x0000006f00867308 */ /* 0x000fe20000001000 */
[----:B------:R-:W-:Y:S01]  /*2cb0*/  FADD.FTZ R109, R109, 1 ;  /* 0x3f8000006d6d7421 */ /* 0x000fe20000010000 */
[----:B------:R-:W-:-:S06]  /*2cc0*/  HADD2.F32 R18, -RZ, R18.H0_H0 ;  /* 0x20000012ff127230 */ /* 0x000fcc0000004100 */
[----:B------:R-:W1:Y:S01]  /*2cd0*/  MUFU.EX2 R112, R9 ;  /* 0x0000000900707308 */ /* 0x000e620000000800 */
[----:B0-----:R-:W-:Y:S01]  /*2ce0*/  FADD.FTZ R7, R7, 1 ;  /* 0x3f80000007077421 */ /* 0x001fe20000010000 */
[----:B------:R-:W-:-:S06]  /*2cf0*/  HADD2.F32 R92, -RZ, R92.H0_H0 ;  /* 0x2000005cff5c7230 */ /* 0x000fcc0000004100 */
[----:B------:R-:W0:Y:S01]  /*2d00*/  MUFU.EX2 R4, R4 ;  /* 0x0000000400047308 */ /* 0x000e220000000800 */
[----:B------:R-:W-:Y:S01]  /*2d10*/  HADD2.F32 R91, -RZ, R91.H0_H0 ;  /* 0x2000005bff5b7230 */ /* 0x000fe20000004100 */
[----:B------:R-:W-:-:S06]  /*2d20*/  FMUL.FTZ R74, R92, -1.4426950216293334961 ;  /* 0xbfb8aa3b5c4a7820 */ /* 0x000fcc0000410000 */
[----:B------:R-:W0:Y:S01]  /*2d30*/  MUFU.RCP R136, R109 ;  /* 0x0000006d00887308 */ /* 0x000e220000001000 */
[----:B-1----:R-:W-:-:S07]  /*2d40*/  FADD.FTZ R112, R112, 1 ;  /* 0x3f80000070707421 */ /* 0x002fce0000010000 */
[----:B------:R1:W-:Y:S01]  /*2d50*/  MUFU.RCP R133, R7 ;  /* 0x0000000700857308 */ /* 0x0003e20000001000 */
[----:B------:R-:W-:Y:S02]  /*2d60*/  FMUL.FTZ R5, R91, -1.4426950216293334961 ;  /* 0xbfb8aa3b5b057820 */ /* 0x000fe40000410000 */
[----:B-1----:R-:W-:-:S05]  /*2d70*/  FADD.FTZ R7, -R135, 1 ;  /* 0x3f80000087077421 */ /* 0x002fca0000010100 */
[----:B------:R-:W1:Y:S01]  /*2d80*/  MUFU.EX2 R74, R74 ;  /* 0x0000004a004a7308 */ /* 0x000e620000000800 */
[----:B------:R-:W-:Y:S02]  /*2d90*/  HADD2.F32 R19, -RZ, R19.H0_H0 ;  /* 0x20000013ff137230 */ /* 0x000fe40000004100 */
[----:B------:R-:W-:Y:S01]  /*2da0*/  HADD2.F32 R17, -RZ, R17.H0_H0 ;  /* 0x20000011ff117230 */ /* 0x000fe20000004100 */
[----:B0-----:R-:W-:-:S04]  /*2db0*/  FADD.FTZ R129, R4, 1 ;  /* 0x3f80000004817421 */ /* 0x001fc80000010000 */
[----:B------:R-:W0:Y:S01]  /*2dc0*/  MUFU.RCP R132, R112 ;  /* 0x0000007000847308 */ /* 0x000e220000001000 */
[----:B------:R-:W-:Y:S01]  /*2dd0*/  FADD.FTZ R4, -R136, 1 ;  /* 0x3f80000088047421 */ /* 0x000fe20000010100 */
[----:B------:R-:W-:-:S06]  /*2de0*/  HADD2.F32 R15, -RZ, R15.H0_H0 ;  /* 0x2000000fff0f7230 */ /* 0x000fcc0000004100 */
[----:B------:R-:W0:Y:S01]  /*2df0*/  MUFU.EX2 R5, R5 ;  /* 0x0000000500057308 */ /* 0x000e220000000800 */
[----:B------:R-:W-:Y:S01]  /*2e00*/  FFMA.FTZ R4, R85, R4, 1 ;  /* 0x3f80000055047423 */ /* 0x000fe20000010004 */
[----:B------:R-:W-:Y:S02]  /*2e10*/  HADD2.F32 R93, -RZ, R93.H0_H0 ;  /* 0x2000005dff5d7230 */ /* 0x000fe40000004100 */
[----:B------:R-:W-:Y:S01]  /*2e20*/  HADD2.F32 R94, -RZ, R94.H0_H0 ;  /* 0x2000005eff5e7230 */ /* 0x000fe20000004100 */
[----:B-1----:R-:W-:Y:S02]  /*2e30*/  FADD.FTZ R126, R74, 1 ;  /* 0x3f8000004a7e7421 */ /* 0x002fe40000010000 */
[----:B------:R-:W-:Y:S02]  /*2e40*/  FMUL.FTZ R73, R93, -1.4426950216293334961 ;  /* 0xbfb8aa3b5d497820 */ /* 0x000fe40000410000 */
[----:B0-----:R-:W-:Y:S02]  /*2e50*/  FADD.FTZ R74, -R132, 1 ;  /* 0x3f800000844a7421 */ /* 0x001fe40000010100 */
[----:B------:R-:W-:Y:S01]  /*2e60*/  FMUL.FTZ R11, R94, -1.4426950216293334961 ;  /* 0xbfb8aa3b5e0b7820 */ /* 0x000fe20000410000 */
[----:B------:R-:W-:Y:S01]  /*2e70*/  HADD2.F32 R95, -RZ, R95.H0_H0 ;  /* 0x2000005fff5f7230 */ /* 0x000fe20000004100 */
[----:B------:R-:W0:Y:S01]  /*2e80*/  MUFU.EX2 R73, R73 ;  /* 0x0000004900497308 */ /* 0x000e220000000800 */
[----:B------:R-:W-:Y:S01]  /*2e90*/  FADD.FTZ R127, R5, 1 ;  /* 0x3f800000057f7421 */ /* 0x000fe20000010000 */
[----:B------:R-:W-:Y:S01]  /*2ea0*/  HADD2.F32 R20, -RZ, R20.H0_H0 ;  /* 0x20000014ff147230 */ /* 0x000fe20000004100 */
[----:B--2---:R1:W-:Y:S04]  /*2eb0*/  STS.U16 [R148], R84 ;  /* 0x0000005494007388 */ /* 0x0043e80000000400 */
[----:B------:R-:W-:Y:S04]  /*2ec0*/  STS.U16 [R147+0x40], R78 ;  /* 0x0000404e93007388 */ /* 0x000fe80000000400 */
[----:B-----5:R-:W-:Y:S04]  /*2ed0*/  STS.U16 [R146+0x80], R79 ;  /* 0x0000804f92007388 */ /* 0x020fe80000000400 */
[----:B---3--:R-:W-:Y:S04]  /*2ee0*/  STS.U16 [R145+0xc0], R80 ;  /* 0x0000c05091007388 */ /* 0x008fe80000000400 */
[----:B----4-:R-:W-:Y:S04]  /*2ef0*/  STS.U16 [R144+0x100], R81 ;  /* 0x0001005190007388 */ /* 0x010fe80000000400 */
[----:B------:R-:W-:Y:S04]  /*2f00*/  STS.U16 [R143+0x140], R82 ;  /* 0x000140528f007388 */ /* 0x000fe80000000400 */
[----:B------:R-:W-:Y:S04]  /*2f10*/  STS.U16 [R142+0x180], R83 ;  /* 0x000180538e007388 */ /* 0x000fe80000000400 */
[----:B------:R-:W-:Y:S04]  /*2f20*/  STS.U16 [R141+0x1c0], R96 ;  /* 0x0001c0608d007388 */ /* 0x000fe80000000400 */
[----:B------:R2:W-:Y:S04]  /*2f30*/  STS.U16 [R140+0x200], R97 ;  /* 0x000200618c007388 */ /* 0x0005e80000000400 */
[----:B------:R-:W-:Y:S04]  /*2f40*/  STS.U16 [R165+0x240], R106 ;  /* 0x0002406aa5007388 */ /* 0x000fe80000000400 */
[----:B------:R3:W-:Y:S04]  /*2f50*/  STS.U16 [R164+0x280], R105 ;  /* 0x00028069a4007388 */ /* 0x0007e80000000400 */
[----:B------:R4:W-:Y:S04]  /*2f60*/  STS.U16 [R163+0x2c0], R108 ;  /* 0x0002c06ca3007388 */ /* 0x0009e80000000400 */
[----:B------:R-:W-:Y:S04]  /*2f70*/  STS.U16 [R162+0x300], R107 ;  /* 0x0003006ba2007388 */ /* 0x000fe80000000400 */
[----:B------:R-:W-:Y:S04]  /*2f80*/  STS.U16 [R161+0x340], R76 ;  /* 0x0003404ca1007388 */ /* 0x000fe80000000400 */
[----:B------:R-:W-:Y:S04]  /*2f90*/  STS.U16 [R160+0x380], R77 ;  /* 0x0003804da0007388 */ /* 0x000fe80000000400 */
[----:B------:R-:W-:Y:S01]  /*2fa0*/  STS.U16 [R158+0x3c0], R75 ;  /* 0x0003c04b9e007388 */ /* 0x000fe20000000400 */
[----:B------:R-:W-:-:S06]  /*2fb0*/  NOP ;  /* 0x0000000000007918 */ /* 0x000fcc0000000000 */
[----:B------:R-:W5:Y:S04]  /*2fc0*/  LDS.U16 R79, [R56+0x2] ;  /* 0x00000200384f7984 */ /* 0x000f680000000400 */
[----:B------:R-:W0:Y:S04]  /*2fd0*/  LDS.U16 R80, [R56] ;  /* 0x0000000038507984 */ /* 0x000e280000000400 */
[----:B------:R-:W0:Y:S04]  /*2fe0*/  LDS.U16 R78, [R56+0x4] ;  /* 0x00000400384e7984 */ /* 0x000e280000000400 */
[----:B------:R-:W0:Y:S04]  /*2ff0*/  LDS.U16 R76, [R56+0x8] ;  /* 0x00000800384c7984 */ /* 0x000e280000000400 */
[----:B------:R-:W0:Y:S01]  /*3000*/  LDS.U16 R77, [R56+0x6] ;  /* 0x00000600384d7984 */ /* 0x000e220000000400 */
[----:B-1----:R-:W-:-:S03]  /*3010*/  FADD.FTZ R84, -R134, 1 ;  /* 0x3f80000086547421 */ /* 0x002fc60000010100 */
[----:B------:R-:W1:Y:S01]  /*3020*/  LDS.U16 R75, [R56+0xa] ;  /* 0x00000a00384b7984 */ /* 0x000e620000000400 */
[----:B--2---:R-:W-:-:S03]  /*3030*/  FFMA.FTZ R97, R86, R7, 1 ;  /* 0x3f80000056617423 */ /* 0x004fc60000010007 */
[----:B------:R-:W2:Y:S01]  /*3040*/  LDS.U16 R81, [R56+0xc] ;  /* 0x00000c0038517984 */ /* 0x000ea20000000400 */
[----:B---3--:R-:W-:Y:S02]  /*3050*/  FFMA.FTZ R105, R87, R84, 1 ;  /* 0x3f80000057697423 */ /* 0x008fe40000010054 */
[----:B----4-:R-:W-:Y:S01]  /*3060*/  FFMA.FTZ R108, R89, R74, 1 ;  /* 0x3f800000596c7423 */ /* 0x010fe2000001004a */
[----:B------:R-:W3:Y:S01]  /*3070*/  MUFU.EX2 R11, R11 ;  /* 0x0000000b000b7308 */ /* 0x000ee20000000800 */
[----:B------:R-:W-:Y:S01]  /*3080*/  FMUL.FTZ R10, R95, -1.4426950216293334961 ;  /* 0xbfb8aa3b5f0a7820 */ /* 0x000fe20000410000 */
[----:B------:R-:W-:Y:S01]  /*3090*/  HADD2.F32 R16, -RZ, R16.H0_H0 ;  /* 0x20000010ff107230 */ /* 0x000fe20000004100 */
[----:B------:R-:W-:Y:S01]  /*30a0*/  FMUL.FTZ R106, R20, -1.4426950216293334961 ;  /* 0xbfb8aa3b146a7820 */ /* 0x000fe20000410000 */
[----:B------:R-:W-:-:S04]  /*30b0*/  HADD2.F32 R14, -RZ, R14.H0_H0 ;  /* 0x2000000eff0e7230 */ /* 0x000fc80000004100 */
[----:B------:R-:W4:Y:S01]  /*30c0*/  MUFU.RCP R129, R129 ;  /* 0x0000008100817308 */ /* 0x000f220000001000 */
[----:B------:R-:W-:Y:S01]  /*30d0*/  FADD.FTZ R5, -R133, 1 ;  /* 0x3f80000085057421 */ /* 0x000fe20000010100 */
[----:B------:R-:W-:-:S06]  /*30e0*/  HADD2.F32 R115, -RZ, R115.H0_H0 ;  /* 0x20000073ff737230 */ /* 0x000fcc0000004100 */
[----:B------:R-:W-:Y:S01]  /*30f0*/  MUFU.RCP R126, R126 ;  /* 0x0000007e007e7308 */ /* 0x000fe20000001000 */
[----:B-----5:R-:W-:Y:S01]  /*3100*/  HADD2.F32 R79, -RZ, R79.H0_H0 ;  /* 0x2000004fff4f7230 */ /* 0x020fe20000004100 */
[----:B0-----:R-:W-:Y:S01]  /*3110*/  FADD.FTZ R125, R73, 1 ;  /* 0x3f800000497d7421 */ /* 0x001fe20000010000 */
[----:B------:R-:W-:Y:S01]  /*3120*/  HADD2.F32 R101, -RZ, R101.H0_H0 ;  /* 0x20000065ff657230 */ /* 0x000fe20000004100 */
[----:B------:R-:W-:Y:S02]  /*3130*/  LDS.U16 R118, [R56+0x18] ;  /* 0x0000180038767984 */ /* 0x000fe40000000400 */
[----:B------:R-:W-:Y:S02]  /*3140*/  FMUL.FTZ R82, R18, R79 ;  /* 0x0000004f12527220 */ /* 0x000fe40000410000 */
[----:B------:R-:W0:Y:S01]  /*3150*/  MUFU.RCP R127, R127 ;  /* 0x0000007f007f7308 */ /* 0x000e220000001000 */
[----:B------:R-:W-:Y:S01]  /*3160*/  HADD2.F32 R100, -RZ, R100.H0_H0 ;  /* 0x20000064ff647230 */ /* 0x000fe20000004100 */
[----:B------:R-:W-:Y:S01]  /*3170*/  FMUL.FTZ R82, R135, R82 ;  /* 0x0000005287527220 */ /* 0x000fe20000410000 */
[----:B------:R-:W-:Y:S01]  /*3180*/  HADD2.F32 R80, -RZ, R80.H0_H0 ;  /* 0x20000050ff507230 */ /* 0x000fe20000004100 */
[----:B------:R-:W-:Y:S01]  /*3190*/  LDS.U16 R119, [R56+0x1c] ;  /* 0x00001c0038777984 */ /* 0x000fe20000000400 */
[----:B------:R-:W-:Y:S01]  /*31a0*/  HADD2.F32 R78, -RZ, R78.H0_H0 ;  /* 0x2000004eff4e7230 */ /* 0x000fe20000004100 */
[----:B------:R-:W-:-:S02]  /*31b0*/  FMUL.FTZ R84, R82, R97 ;  /* 0x0000006152547220 */ /* 0x000fc40000410000 */
[----:B------:R-:W5:Y:S01]  /*31c0*/  LDS.U16 R82, [R56+0xe] ;  /* 0x00000e0038527984 */ /* 0x000f620000000400 */
[----:B------:R-:W-:Y:S02]  /*31d0*/  FMUL.FTZ R7, R19, R80 ;  /* 0x0000005013077220 */ /* 0x000fe40000410000 */
[----:B------:R-:W-:Y:S01]  /*31e0*/  FMUL.FTZ R83, R17, R78 ;  /* 0x0000004e11537220 */ /* 0x000fe20000410000 */
[----:B------:R-:W-:Y:S01]  /*31f0*/  HADD2.F32 R76, -RZ, R76.H0_H0 ;  /* 0x2000004cff4c7230 */ /* 0x000fe20000004100 */
[----:B------:R-:W-:Y:S01]  /*3200*/  FMUL.FTZ R7, R136, R7 ;  /* 0x0000000788077220 */ /* 0x000fe20000410000 */
[----:B------:R-:W-:Y:S01]  /*3210*/  LDS.U16 R97, [R56+0x12] ;  /* 0x0000120038617984 */ /* 0x000fe20000000400 */
[----:B------:R-:W-:Y:S02]  /*3220*/  FMUL.FTZ R96, R134, R83 ;  /* 0x0000005386607220 */ /* 0x000fe40000410000 */
[----:B------:R-:W-:Y:S02]  /*3230*/  FMUL.FTZ R83, R7, R4 ;  /* 0x0000000407537220 */ /* 0x000fe40000410000 */
[----:B------:R-:W-:-:S02]  /*3240*/  FMUL.FTZ R4, R96, R105 ;  /* 0x0000006960047220 */ /* 0x000fc40000410000 */
[----:B------:R-:W0:Y:S01]  /*3250*/  LDS.U16 R96, [R56+0x10] ;  /* 0x0000100038607984 */ /* 0x000e220000000400 */
[----:B------:R-:W-:-:S04]  /*3260*/  FMUL.FTZ R105, R15, R76 ;  /* 0x0000004c0f697220 */ /* 0x000fc80000410000 */
[----:B------:R-:W-:Y:S01]  /*3270*/  FMUL.FTZ R105, R132, R105 ;  /* 0x0000006984697220 */ /* 0x000fe20000410000 */
[----:B------:R-:W-:-:S03]  /*3280*/  HADD2.F32 R77, -RZ, R77.H0_H0 ;  /* 0x2000004dff4d7230 */ /* 0x000fc60000004100 */
[----:B------:R-:W-:Y:S02]  /*3290*/  FMUL.FTZ R108, R105, R108 ;  /* 0x0000006c696c7220 */ /* 0x000fe40000410000 */
[----:B------:R-:W0:Y:S01]  /*32a0*/  LDS.U16 R105, [R56+0x14] ;  /* 0x0000140038697984 */ /* 0x000e220000000400 */
[----:B------:R-:W0:Y:S01]  /*32b0*/  MUFU.EX2 R10, R10 ;  /* 0x0000000a000a7308 */ /* 0x000e220000000800 */
[----:B-1----:R-:W-:Y:S01]  /*32c0*/  HADD2.F32 R75, -RZ, R75.H0_H0 ;  /* 0x2000004bff4b7230 */ /* 0x002fe20000004100 */
[----:B------:R-:W-:-:S06]  /*32d0*/  FMUL.FTZ R74, R16, R77 ;  /* 0x0000004d104a7220 */ /* 0x000fcc0000410000 */
[----:B------:R1:W-:Y:S01]  /*32e0*/  MUFU.EX2 R7, R106 ;  /* 0x0000006a00077308 */ /* 0x0003e20000000800 */
[----:B------:R-:W-:Y:S02]  /*32f0*/  FMUL.FTZ R110, R14, R75 ;  /* 0x0000004b0e6e7220 */ /* 0x000fe40000410000 */
[----:B---3--:R-:W-:Y:S02]  /*3300*/  FADD.FTZ R124, R11, 1 ;  /* 0x3f8000000b7c7421 */ /* 0x008fe40000010000 */
[----:B-1----:R-:W-:Y:S02]  /*3310*/  FFMA.FTZ R106, R88, R5, 1 ;  /* 0x3f800000586a7423 */ /* 0x002fe40000010005 */
[----:B------:R-:W-:Y:S01]  /*3320*/  FMUL.FTZ R5, R133, R74 ;  /* 0x0000004a85057220 */ /* 0x000fe20000410000 */
[----:B--2---:R-:W-:Y:S01]  /*3330*/  HADD2.F32 R74, -RZ, R81.H0_H0 ;  /* 0x20000051ff4a7230 */ /* 0x004fe20000004100 */
[----:B------:R-:W-:Y:S01]  /*3340*/  FMUL.FTZ R9, R115, -1.4426950216293334961 ;  /* 0xbfb8aa3b73097820 */ /* 0x000fe20000410000 */
[----:B-----5:R-:W-:Y:S01]  /*3350*/  HADD2.F32 R73, -RZ, R82.H0_H0 ;  /* 0x20000052ff497230 */ /* 0x020fe20000004100 */
[C---:B----4-:R-:W-:Y:S01]  /*3360*/  FADD.FTZ R107, -R129.reuse, 1 ;  /* 0x3f800000816b7421 */ /* 0x050fe20000010100 */
[----:B------:R-:W1:Y:S01]  /*3370*/  LDS.U16 R82, [R56+0x16] ;  /* 0x0000160038527984 */ /* 0x000e620000000400 */
[----:B------:R-:W-:-:S02]  /*3380*/  FMUL.FTZ R109, R129, R110 ;  /* 0x0000006e816d7220 */ /* 0x000fc40000410000 */
[----:B------:R-:W-:Y:S02]  /*3390*/  FMUL.FTZ R5, R5, R106 ;  /* 0x0000006a05057220 */ /* 0x000fe40000410000 */
[----:B0-----:R-:W-:Y:S02]  /*33a0*/  FADD.FTZ R110, -R127, 1 ;  /* 0x3f8000007f6e7421 */ /* 0x001fe40000010100 */
[----:B------:R-:W-:Y:S01]  /*33b0*/  FMUL.FTZ R106, R101, R74 ;  /* 0x0000004a656a7220 */ /* 0x000fe20000410000 */
[----:B------:R-:W0:Y:S01]  /*33c0*/  MUFU.RCP R125, R125 ;  /* 0x0000007d007d7308 */ /* 0x000e220000001000 */
[----:B------:R-:W-:Y:S02]  /*33d0*/  FFMA.FTZ R112, R90, R107, 1 ;  /* 0x3f8000005a707423 */ /* 0x000fe4000001006b */
[----:B------:R-:W-:Y:S02]  /*33e0*/  FFMA.FTZ R11, R91, R110, 1 ;  /* 0x3f8000005b0b7423 */ /* 0x000fe4000001006e */
[----:B------:R-:W-:-:S02]  /*33f0*/  FMUL.FTZ R106, R127, R106 ;  /* 0x0000006a7f6a7220 */ /* 0x000fc40000410000 */
[----:B------:R-:W-:Y:S01]  /*3400*/  FMUL.FTZ R107, R100, R73 ;  /* 0x00000049646b7220 */ /* 0x000fe20000410000 */
[----:B------:R-:W2:Y:S01]  /*3410*/  MUFU.RCP R124, R124 ;  /* 0x0000007c007c7308 */ /* 0x000ea20000001000 */
[----:B------:R-:W-:Y:S02]  /*3420*/  FADD.FTZ R111, -R126, 1 ;  /* 0x3f8000007e6f7421 */ /* 0x000fe40000010100 */
[----:B------:R-:W-:Y:S01]  /*3430*/  FADD.FTZ R116, R10, 1 ;  /* 0x3f8000000a747421 */ /* 0x000fe20000010000 */
[----:B------:R-:W-:Y:S01]  /*3440*/  HADD2.F32 R114, -RZ, R114.H0_H0 ;  /* 0x20000072ff727230 */ /* 0x000fe20000004100 */
[----:B------:R-:W-:-:S03]  /*3450*/  FMUL.FTZ R110, R106, R11 ;  /* 0x0000000b6a6e7220 */ /* 0x000fc60000410000 */
[----:B------:R-:W3:Y:S01]  /*3460*/  MUFU.EX2 R9, R9 ;  /* 0x0000000900097308 */ /* 0x000ee20000000800 */
[----:B------:R-:W-:Y:S01]  /*3470*/  FMUL.FTZ R107, R126, R107 ;  /* 0x0000006b7e6b7220 */ /* 0x000fe20000410000 */
[----:B------:R-:W-:Y:S01]  /*3480*/  HADD2.F32 R21, -RZ, R21.H0_H0 ;  /* 0x20000015ff157230 */ /* 0x000fe20000004100 */
[----:B------:R-:W-:Y:S01]  /*3490*/  FFMA.FTZ R106, R92, R111, 1 ;  /* 0x3f8000005c6a7423 */ /* 0x000fe2000001006f */
[----:B------:R-:W-:Y:S01]  /*34a0*/  HADD2.F32 R11, -RZ, R63.H0_H0 ;  /* 0x2000003fff0b7230 */ /* 0x000fe20000004100 */
[----:B------:R-:W-:Y:S01]  /*34b0*/  FMUL.FTZ R8, R114, -1.4426950216293334961 ;  /* 0xbfb8aa3b72087820 */ /* 0x000fe20000410000 */
[----:B------:R-:W-:Y:S01]  /*34c0*/  HADD2.F32 R63, -RZ, R96.H0_H0 ;  /* 0x20000060ff3f7230 */ /* 0x000fe20000004100 */
[----:B------:R-:W-:Y:S01]  /*34d0*/  FMUL.FTZ R111, R107, R106 ;  /* 0x0000006a6b6f7220 */ /* 0x000fe20000410000 */
[----:B------:R-:W4:Y:S01]  /*34e0*/  MUFU.RCP R116, R116 ;  /* 0x0000007400747308 */ /* 0x000f220000001000 */
[----:B------:R-:W-:Y:S01]  /*34f0*/  HADD2.F32 R10, -RZ, R62.H0_H0 ;  /* 0x2000003eff0a7230 */ /* 0x000fe20000004100 */
[----:B------:R-:W5:Y:S01]  /*3500*/  LDS.U16 R107, [R56+0x1a] ;  /* 0x00001a00386b7984 */ /* 0x000f620000000400 */
[----:B------:R-:W-:Y:S01]  /*3510*/  HADD2.F32 R62, -RZ, R97.H0_H0 ;  /* 0x20000061ff3e7230 */ /* 0x000fe20000004100 */
[----:B------:R-:W-:-:S02]  /*3520*/  FMUL.FTZ R6, R21, -1.4426950216293334961 ;  /* 0xbfb8aa3b15067820 */ /* 0x000fc40000410000 */
[----:B------:R-:W-:Y:S02]  /*3530*/  FMUL.FTZ R109, R109, R112 ;  /* 0x000000706d6d7220 */ /* 0x000fe40000410000 */
[----:B0-----:R-:W-:Y:S02]  /*3540*/  FADD.FTZ R112, -R125, 1 ;  /* 0x3f8000007d707421 */ /* 0x001fe40000010100 */
[----:B------:R-:W-:Y:S01]  /*3550*/  FMUL.FTZ R96, R11, R63 ;  /* 0x0000003f0b607220 */ /* 0x000fe20000410000 */
[----:B------:R-:W0:Y:S01]  /*3560*/  MUFU.EX2 R8, R8 ;  /* 0x0000000800087308 */ /* 0x000e220000000800 */
[----:B--2---:R-:W-:Y:S02]  /*3570*/  FADD.FTZ R117, -R124, 1 ;  /* 0x3f8000007c757421 */ /* 0x004fe40000010100 */
[----:B------:R-:W-:Y:S02]  /*3580*/  FMUL.FTZ R97, R10, R62 ;  /* 0x0000003e0a617220 */ /* 0x000fe40000410000 */
[----:B---3--:R-:W-:Y:S01]  /*3590*/  FADD.FTZ R120, R9, 1 ;  /* 0x3f80000009787421 */ /* 0x008fe20000010000 */
[----:B------:R-:W-:Y:S01]  /*35a0*/  HADD2.F32 R9, -RZ, R61.H0_H0 ;  /* 0x2000003dff097230 */ /* 0x000fe20000004100 */
[----:B------:R-:W-:Y:S01]  /*35b0*/  FFMA.FTZ R113, R93, R112, 1 ;  /* 0x3f8000005d717423 */ /* 0x000fe20000010070 */
[----:B------:R-:W2:Y:S01]  /*35c0*/  MUFU.EX2 R6, R6 ;  /* 0x0000000600067308 */ /* 0x000ea20000000800 */
[----:B------:R-:W-:Y:S01]  /*35d0*/  FMUL.FTZ R96, R125, R96 ;  /* 0x000000607d607220 */ /* 0x000fe20000410000 */
[----:B------:R-:W-:Y:S01]  /*35e0*/  HADD2.F32 R61, -RZ, R105.H0_H0 ;  /* 0x20000069ff3d7230 */ /* 0x000fe20000004100 */
[----:B------:R-:W-:-:S02]  /*35f0*/  FFMA.FTZ R106, R94, R117, 1 ;  /* 0x3f8000005e6a7423 */ /* 0x000fc40000010075 */
[----:B------:R-:W-:Y:S01]  /*3600*/  FMUL.FTZ R97, R124, R97 ;  /* 0x000000617c617220 */ /* 0x000fe20000410000 */
[----:B------:R-:W-:Y:S01]  /*3610*/  HADD2.F32 R104, -RZ, R104.H0_H0 ;  /* 0x20000068ff687230 */ /* 0x000fe20000004100 */
[----:B------:R-:W-:Y:S02]  /*3620*/  FMUL.FTZ R112, R96, R113 ;  /* 0x0000007160707220 */ /* 0x000fe40000410000 */
[----:B------:R-:W-:Y:S01]  /*3630*/  FMUL.FTZ R113, R97, R106 ;  /* 0x0000006a61717220 */ /* 0x000fe20000410000 */
[----:B------:R3:W1:Y:S01]  /*3640*/  MUFU.RCP R96, R120 ;  /* 0x0000007800607308 */ /* 0x0006620000001000 */
[----:B----4-:R-:W-:Y:S02]  /*3650*/  FADD.FTZ R106, -R116, 1 ;  /* 0x3f800000746a7421 */ /* 0x010fe40000010100 */
[----:B------:R-:W-:Y:S02]  /*3660*/  FMUL.FTZ R105, R9, R61 ;  /* 0x0000003d09697220 */ /* 0x000fe40000410000 */
[----:B------:R-:W-:-:S02]  /*3670*/  FMUL.FTZ R81, R104, -1.4426950216293334961 ;  /* 0xbfb8aa3b68517820 */ /* 0x000fc40000410000 */
[----:B------:R-:W-:Y:S01]  /*3680*/  FFMA.FTZ R106, R95, R106, 1 ;  /* 0x3f8000005f6a7423 */ /* 0x000fe2000001006a */
[----:B---3--:R-:W3:Y:S01]  /*3690*/  LDS.U16 R120, [R56+0x1e] ;  /* 0x00001e0038787984 */ /* 0x008ee20000000400 */
[----:B------:R-:W-:Y:S02]  /*36a0*/  FMUL.FTZ R105, R116, R105 ;  /* 0x0000006974697220 */ /* 0x000fe40000410000 */
[----:B------:R-:W4:Y:S01]  /*36b0*/  MUFU.EX2 R81, R81 ;  /* 0x0000005100517308 */ /* 0x000f220000000800 */
[----:B0-----:R-:W-:Y:S02]  /*36c0*/  FADD.FTZ R97, R8, 1 ;  /* 0x3f80000008617421 */ /* 0x001fe40000010000 */
[----:B------:R-:W-:Y:S02]  /*36d0*/  FMUL.FTZ R117, R105, R106 ;  /* 0x0000006a69757220 */ /* 0x000fe40000410000 */
[----:B--2---:R-:W-:Y:S01]  /*36e0*/  FADD.FTZ R105, R6, 1 ;  /* 0x3f80000006697421 */ /* 0x004fe20000010000 */
[----:B------:R-:W-:-:S02]  /*36f0*/  HADD2.F32 R8, -RZ, R60.H0_H0 ;  /* 0x2000003cff087230 */ /* 0x000fc40000004100 */
[----:B-1----:R-:W-:Y:S01]  /*3700*/  HADD2.F32 R60, -RZ, R82.H0_H0 ;  /* 0x20000052ff3c7230 */ /* 0x002fe20000004100 */
[----:B------:R-:W0:Y:S01]  /*3710*/  MUFU.RCP R97, R97 ;  /* 0x0000006100617308 */ /* 0x000e220000001000 */
[----:B------:R-:W-:-:S03]  /*3720*/  FADD.FTZ R6, -R96, 1 ;  /* 0x3f80000060067421 */ /* 0x000fc60000010100 */
[----:B------:R-:W-:-:S04]  /*3730*/  FMUL.FTZ R121, R8, R60 ;  /* 0x0000003c08797220 */ /* 0x000fc80000410000 */
[----:B------:R-:W1:Y:S01]  /*3740*/  MUFU.RCP R105, R105 ;  /* 0x0000006900697308 */ /* 0x000e620000001000 */
[----:B------:R-:W-:Y:S02]  /*3750*/  FADD.FTZ R106, R7, 1 ;  /* 0x3f800000076a7421 */ /* 0x000fe40000010000 */
[----:B------:R-:W-:Y:S02]  /*3760*/  FFMA.FTZ R6, R115, R6, 1 ;  /* 0x3f80000073067423 */ /* 0x000fe40000010006 */
[----:B------:R-:W-:Y:S01]  /*3770*/  FMUL.FTZ R121, R96, R121 ;  /* 0x0000007960797220 */ /* 0x000fe20000410000 */
[----:B------:R-:W-:Y:S01]  /*3780*/  HADD2.F32 R7, -RZ, R13.H0_H0 ;  /* 0x2000000dff077230 */ /* 0x000fe20000004100 */
[----:B----4-:R-:W-:Y:S01]  /*3790*/  FADD.FTZ R123, R81, 1 ;  /* 0x3f800000517b7421 */ /* 0x010fe20000010000 */
[----:B------:R-:W-:Y:S01]  /*37a0*/  HADD2.F32 R81, -RZ, R118.H0_H0 ;  /* 0x20000076ff517230 */ /* 0x000fe20000004100 */
[----:B------:R-:W-:Y:S01]  /*37b0*/  FMUL.FTZ R122, R121, R6 ;  /* 0x00000006797a7220 */ /* 0x000fe20000410000 */
[----:B------:R-:W2:Y:S01]  /*37c0*/  MUFU.RCP R106, R106 ;  /* 0x0000006a006a7308 */ /* 0x000ea20000001000 */
[----:B------:R-:W-:-:S02]  /*37d0*/  HADD2.F32 R6, -RZ, R12.H0_H0 ;  /* 0x2000000cff067230 */ /* 0x000fc40000004100 */
[----:B-----5:R-:W-:Y:S01]  /*37e0*/  HADD2.F32 R82, -RZ, R107.H0_H0 ;  /* 0x2000006bff527230 */ /* 0x020fe20000004100 */
[----:B0-----:R-:W-:Y:S02]  /*37f0*/  FADD.FTZ R13, -R97, 1 ;  /* 0x3f800000610d7421 */ /* 0x001fe40000010100 */
[----:B------:R-:W-:Y:S02]  /*3800*/  FMUL.FTZ R12, R7, R81 ;  /* 0x00000051070c7220 */ /* 0x000fe40000410000 */
[----:B-1----:R-:W-:Y:S01]  /*3810*/  FADD.FTZ R128, -R105, 1 ;  /* 0x3f80000069807421 */ /* 0x002fe20000010100 */
[----:B------:R-:W0:Y:S01]  /*3820*/  MUFU.RCP R107, R123 ;  /* 0x0000007b006b7308 */ /* 0x000e220000001000 */
[----:B------:R-:W-:Y:S02]  /*3830*/  FMUL.FTZ R118, R6, R82 ;  /* 0x0000005206767220 */ /* 0x000fe40000410000 */
[----:B------:R-:W-:Y:S02]  /*3840*/  FFMA.FTZ R13, R114, R13, 1 ;  /* 0x3f800000720d7423 */ /* 0x000fe4000001000d */
[----:B------:R-:W-:-:S02]  /*3850*/  FMUL.FTZ R12, R97, R12 ;  /* 0x0000000c610c7220 */ /* 0x000fc40000410000 */
[----:B------:R-:W-:Y:S02]  /*3860*/  FFMA.FTZ R121, R21, R128, 1 ;  /* 0x3f80000015797423 */ /* 0x000fe40000010080 */
[----:B------:R-:W-:Y:S02]  /*3870*/  FMUL.FTZ R118, R105, R118 ;  /* 0x0000007669767220 */ /* 0x000fe40000410000 */
[----:B------:R-:W-:Y:S02]  /*3880*/  FMUL.FTZ R12, R12, R13 ;  /* 0x0000000d0c0c7220 */ /* 0x000fe40000410000 */
[----:B------:R-:W-:Y:S01]  /*3890*/  FMUL.FTZ R13, R118, R121 ;  /* 0x00000079760d7220 */ /* 0x000fe20000410000 */
[----:B------:R-:W-:Y:S01]  /*38a0*/  F2FP.PACK_AB R118, R84, R83 ;  /* 0x000000535476723e */ /* 0x000fe200000000ff */
[----:B------:R-:W-:Y:S01]  /*38b0*/  BAR.SYNC.DEFER_BLOCKING 0x0 ;  /* 0x0000000000007b1d */ /* 0x000fe20000010000 */
[----:B------:R-:W-:Y:S01]  /*38c0*/  HADD2.F32 R83, -RZ, R119.H0_H0 ;  /* 0x20000077ff537230 */ /* 0x000fe20000004100 */
[----:B--2---:R-:W-:Y:S01]  /*38d0*/  FADD.FTZ R119, -R106, 1 ;  /* 0x3f8000006a777421 */ /* 0x004fe20000010100 */
[----:B------:R-:W-:-:S02]  /*38e0*/  HADD2.F32 R99, -RZ, R99.H0_H0 ;  /* 0x20000063ff637230 */ /* 0x000fc40000004100 */
[----:B------:R-:W-:Y:S02]  /*38f0*/  HADD2.F32 R98, -RZ, R98.H0_H0 ;  /* 0x20000062ff627230 */ /* 0x000fe40000004100 */
[----:B---3--:R-:W-:Y:S01]  /*3900*/  HADD2.F32 R84, -RZ, R120.H0_H0 ;  /* 0x20000078ff547230 */ /* 0x008fe20000004100 */
[----:B------:R-:W-:Y:S02]  /*3910*/  FFMA.FTZ R120, R20, R119, 1 ;  /* 0x3f80000014787423 */ /* 0x000fe40000010077 */
[----:B------:R-:W-:Y:S02]  /*3920*/  FMUL.FTZ R119, R99, R83 ;  /* 0x0000005363777220 */ /* 0x000fe40000410000 */
[----:B0-----:R-:W-:Y:S02]  /*3930*/  FADD.FTZ R121, -R107, 1 ;  /* 0x3f8000006b797421 */ /* 0x001fe40000010100 */
[----:B------:R-:W-:Y:S02]  /*3940*/  FMUL.FTZ R128, R98, R84 ;  /* 0x0000005462807220 */ /* 0x000fe40000410000 */
[----:B------:R-:W-:-:S02]  /*3950*/  FMUL.FTZ R119, R106, R119 ;  /* 0x000000776a777220 */ /* 0x000fc40000410000 */
[----:B------:R-:W-:Y:S02]  /*3960*/  FFMA.FTZ R121, R104, R121, 1 ;  /* 0x3f80000068797423 */ /* 0x000fe40000010079 */
[----:B------:R-:W-:Y:S01]  /*3970*/  FMUL.FTZ R128, R107, R128 ;  /* 0x000000806b807220 */ /* 0x000fe20000410000 */
[----:B------:R-:W-:Y:S01]  /*3980*/  F2FP.PACK_AB R4, R5, R4 ;  /* 0x000000040504723e */ /* 0x000fe200000000ff */
[----:B------:R-:W-:Y:S02]  /*3990*/  FMUL.FTZ R119, R119, R120 ;  /* 0x0000007877777220 */ /* 0x000fe40000410000 */
[----:B------:R-:W-:Y:S01]  /*39a0*/  FMUL.FTZ R120, R128, R121 ;  /* 0x0000007980787220 */ /* 0x000fe20000410000 */
[----:B------:R-:W-:Y:S02]  /*39b0*/  PRMT R5, R118, 0x7632, R5 ;  /* 0x0000763276057816 */ /* 0x000fe40000000005 */
[----:B------:R-:W-:Y:S02]  /*39c0*/  F2FP.PACK_AB R108, R109, R108 ;  /* 0x0000006c6d6c723e */ /* 0x000fe400000000ff */
[----:B------:R-:W-:-:S02]  /*39d0*/  PRMT R109, R4, 0x7632, R109 ;  /* 0x00007632046d7816 */ /* 0x000fc4000000006d */
[----:B------:R-:W-:Y:S02]  /*39e0*/  F2FP.PACK_AB R110, R111, R110 ;  /* 0x0000006e6f6e723e */ /* 0x000fe400000000ff */
[----:B------:R-:W-:Y:S02]  /*39f0*/  ISETP.NE.AND P6, PT, R57, RZ, PT ;  /* 0x000000ff3900720c */ /* 0x000fe40003fc5270 */
[----:B------:R-:W-:Y:S02]  /*3a00*/  F2FP.PACK_AB R112, R113, R112 ;  /* 0x000000707170723e */ /* 0x000fe400000000ff */
[----:B------:R-:W-:Y:S02]  /*3a10*/  F2FP.PACK_AB R117, R122, R117 ;  /* 0x000000757a75723e */ /* 0x000fe400000000ff */
[----:B------:R-:W-:Y:S02]  /*3a20*/  F2FP.PACK_AB R12, R13, R12 ;  /* 0x0000000c0d0c723e */ /* 0x000fe400000000ff */
[----:B------:R-:W-:Y:S01]  /*3a30*/  F2FP.PACK_AB R119, R120, R119 ;  /* 0x000000777877723e */ /* 0x000fe200000000ff */
[----:B------:R0:W-:Y:S01]  /*3a40*/  STS.U16 [R56+0x2], R5 ;  /* 0x0000020538007388 */ /* 0x0001e20000000400 */
[----:B------:R-:W-:-:S02]  /*3a50*/  PRMT R121, R108, 0x7632, R121 ;  /* 0x000076326c797816 */ /* 0x000fc40000000079 */
[----:B------:R-:W-:Y:S01]  /*3a60*/  PRMT R111, R112, 0x7632, R111 ;  /* 0x00007632706f7816 */ /* 0x000fe2000000006f */
[----:B------:R1:W-:Y:S01]  /*3a70*/  STS.U16 [R56+0x6], R109 ;  /* 0x0000066d38007388 */ /* 0x0003e20000000400 */
[----:B------:R-:W-:-:S03]  /*3a80*/  PRMT R13, R117, 0x7632, R13 ;  /* 0x00007632750d7816 */ /* 0x000fc6000000000d */
[----:B------:R2:W-:Y:S01]  /*3a90*/  STS.U16 [R56+0xc], R110 ;  /* 0x00000c6e38007388 */ /* 0x0005e20000000400 */
[----:B0-----:R-:W-:-:S03]  /*3aa0*/  PRMT R5, R110, 0x7632, R5 ;  /* 0x000076326e057816 */ /* 0x001fc60000000005 */
[----:B------:R0:W-:Y:S01]  /*3ab0*/  STS.U16 [R56+0x4], R4 ;  /* 0x0000040438007388 */ /* 0x0001e20000000400 */
[----:B-1----:R-:W-:Y:S02]  /*3ac0*/  PRMT R109, R12, 0x7632, R109 ;  /* 0x000076320c6d7816 */ /* 0x002fe4000000006d */
[----:B--2---:R-:W-:Y:S01]  /*3ad0*/  PRMT R110, R119, 0x7632, R110 ;  /* 0x00007632776e7816 */ /* 0x004fe2000000006e */
[----:B------:R-:W-:Y:S01]  /*3ae0*/  STS.U16 [R56], R118 ;  /* 0x0000007638007388 */ /* 0x000fe20000000400 */
[----:B0-----:R-:W-:-:S03]  /*3af0*/  IMAD.U32 R4, RZ, RZ, UR7 ;  /* 0x00000007ff047e24 */ /* 0x001fc6000f8e00ff */
        /* <DEDUP_REMOVED lines=31> */
[----:B------:R-:W-:-:S04]  /*3cf0*/  IADD3 R138, P1, R58, UR25, RZ ;  /* 0x000000193a8a7c10 */ /* 0x000fc8000ff3e0ff */
[----:B------:R-:W-:-:S05]  /*3d00*/  IADD3.X R139, R59, UR26, RZ, P1, !PT ;  /* 0x0000001a3b8b7c10 */ /* 0x000fca0008ffe4ff */
[----:B------:R1:W-:Y:S01]  /*3d10*/  STL.64 [R1+0x28], R138 ;  /* 0x0000288a01007387 */ /* 0x0003e20000100a00 */
[----:B------:R-:W-:Y:S02]  /*3d20*/  UIMAD UR38, UR13, UR36, URZ ;  /* 0x000000240d2672a4 */ /* 0x000fe4000f8e023f */
[----:B------:R-:W-:Y:S02]  /*3d30*/  UIMAD.WIDE.U32 UR8, UR12, UR36, URZ ;  /* 0x000000240c0872a5 */ /* 0x000fe4000f8e003f */
[----:B------:R-:W-:Y:S01]  /*3d40*/  UIMAD UR39, UR12, UR37, UR38 ;  /* 0x000000250c2772a4 */ /* 0x000fe2000f8e0226 */
[----:B------:R-:W-:Y:S03]  /*3d50*/  BSSY B0, `(.L_x_287) ;  /* 0x0000010000007945 */ /* 0x000fe60003800000 */
[----:B------:R-:W-:Y:S01]  /*3d60*/  UIADD3 UR38, UR9, UR39, URZ ;  /* 0x0000002709267290 */ /* 0x000fe2000fffe03f */
[----:B0-----:R-:W-:-:S13]  /*3d70*/  ISETP.GE.AND P0, PT, R58, R123, PT ;  /* 0x0000007b3a00720c */ /* 0x001fda0003f06270 */
[----:B------:R-:W-:Y:S05]  /*3d80*/  @P0 BRA `(.L_x_288) ;  /* 0x000000c000000947 */ /* 0x000fea0003800000 */
[----:B-1----:R-:W-:Y:S01]  /*3d90*/  MOV R4, UR12 ;  /* 0x0000000c00047c02 */ /* 0x002fe20008000f00 */
        /* <DEDUP_REMOVED lines=11> */
.L_x_288:
[----:B-1----:R-:W-:Y:S05]  /*3e50*/  BSYNC B0 ;  /* 0x0000000000007941 */ /* 0x002fea0003800000 */
.L_x_287:
        /* <DEDUP_REMOVED lines=11> */
[----:B------:R-:W-:Y:S01]  /*3f10*/  FMUL.FTZ R105, R21, R105 ;  /* 0x0000006915697220 */ /* 0x000fe20000410000 */
[----:B------:R-:W-:Y:S01]  /*3f20*/  HADD2.F32 R21, -RZ, R32.H0_H0 ;  /* 0x20000020ff157230 */ /* 0x000fe20000004100 */
[----:B------:R-:W-:Y:S01]  /*3f30*/  FMUL.FTZ R106, R20, R106 ;  /* 0x0000006a146a7220 */ /* 0x000fe20000410000 */
[----:B------:R-:W-:Y:S01]  /*3f40*/  MOV R5, UR36 ;  /* 0x0000002400057c02 */ /* 0x000fe20008000f00 */
[----:B------:R-:W-:Y:S01]  /*3f50*/  UIADD3.X UR8, UR40, UR37, UR9, UP0, !UPT ;  /* 0x0000002528087290 */ /* 0x000fe200087fe409 */
[----:B0-----:R-:W-:Y:S01]  /*3f60*/  IMAD.U32 R12, RZ, RZ, UR36 ;  /* 0x00000024ff0c7e24 */ /* 0x001fe2000f8e00ff */
[----:B------:R-:W-:Y:S01]  /*3f70*/  HADD2.F32 R20, -RZ, R33.H0_H0 ;  /* 0x20000021ff147230 */ /* 0x000fe20000004100 */
[----:B------:R-:W-:Y:S01]  /*3f80*/  LEA R4, P1, R5, R4, 0x1 ;  /* 0x0000000405047211 */ /* 0x000fe200078208ff */
[----:B------:R-:W-:Y:S01]  /*3f90*/  FMUL.FTZ R97, R114, R97 ;  /* 0x0000006172617220 */ /* 0x000fe20000410000 */
[----:B------:R-:W-:Y:S01]  /*3fa0*/  LEA.HI.X R5, R58, c[0x0][0x33c], R59, 0x1, P0 ;  /* 0x0000cf003a057a11 */ /* 0x000fe200000f0c3b */
[----:B------:R-:W-:Y:S01]  /*3fb0*/  FMUL.FTZ R107, R104, R107 ;  /* 0x0000006b686b7220 */ /* 0x000fe20000410000 */
[----:B------:R-:W-:Y:S01]  /*3fc0*/  ISETP.GE.AND P0, PT, R71, R123, PT ;  /* 0x0000007b4700720c */ /* 0x000fe20003f06270 */
[----:B------:R-:W-:Y:S01]  /*3fd0*/  HADD2.F32 R103, -RZ, R103.H0_H0 ;  /* 0x20000067ff677230 */ /* 0x000fe20000004100 */
[----:B------:R-:W-:Y:S01]  /*3fe0*/  MOV R13, UR8 ;  /* 0x00000008000d7c02 */ /* 0x000fe20008000f00 */
[----:B------:R-:W-:Y:S01]  /*3ff0*/  HADD2.F32 R102, -RZ, R102.H0_H0 ;  /* 0x20000066ff667230 */ /* 0x000fe20000004100 */
[----:B------:R-:W-:Y:S01]  /*4000*/  FMUL.FTZ R85, R85, R136 ;  /* 0x0000008855557220 */ /* 0x000fe20000410000 */
[----:B------:R-:W-:Y:S01]  /*4010*/  HADD2.F32 R104, -RZ, R31.H0_H0 ;  /* 0x2000001fff687230 */ /* 0x000fe20000004100 */
[----:B------:R-:W-:Y:S01]  /*4020*/  LEA.HI.X R5, R12, R5, R13, 0x1, P1 ;  /* 0x000000050c057211 */ /* 0x000fe200008f0c0d */
[----:B------:R-:W-:Y:S01]  /*4030*/  HADD2.F32 R12, -RZ, R35.H0_H0 ;  /* 0x20000023ff0c7230 */ /* 0x000fe20000004100 */
[----:B------:R-:W-:Y:S01]  /*4040*/  ISETP.GE.AND P1, PT, R69, R123, PT ;  /* 0x0000007b4500720c */ /* 0x000fe20003f26270 */
[----:B------:R-:W-:Y:S01]  /*4050*/  HADD2.F32 R13, -RZ, R34.H0_H0 ;  /* 0x20000022ff0d7230 */ /* 0x000fe20000004100 */
[----:B------:R-:W-:Y:S01]  /*4060*/  FMUL.FTZ R86, R86, R135 ;  /* 0x0000008756567220 */ /* 0x000fe20000410000 */
[----:B------:R-:W-:Y:S01]  /*4070*/  @!P2 STG.E.U16 [R4.64+-0xf40], R131 ;  /* 0xfff0c0830400a986 */ /* 0x000fe2000c10151c */
[-C--:B------:R-:W-:Y:S01]  /*4080*/  ISETP.GE.AND P2, PT, R67, R123.reuse, PT ;  /* 0x0000007b4300720c */ /* 0x080fe20003f46270 */
[----:B------:R-:W-:Y:S01]  /*4090*/  HADD2.F32 R114, -RZ, R22.H0_H0 ;  /* 0x20000016ff727230 */ /* 0x000fe20000004100 */
[----:B------:R-:W-:Y:S01]  /*40a0*/  FMUL.FTZ R87, R87, R134 ;  /* 0x0000008657577220 */ /* 0x000fe20000410000 */
        /* <DEDUP_REMOVED lines=24> */
[----:B------:R0:W-:Y:S01]  /*4230*/  @!P0 STG.E.U16 [R4.64+-0xd40], R109 ;  /* 0xfff2c06d04008986 */ /* 0x0001e2000c10151c */
[----:B------:R-:W-:Y:S01]  /*4240*/  ISETP.NE.U32.AND P0, PT, RZ, c[0x0][0x270], PT ;  /* 0x00009c00ff007a0c */ /* 0x000fe20003f05070 */
[----:B------:R-:W-:Y:S02]  /*4250*/  FMUL.FTZ R96, R115, R96 ;  /* 0x0000006073607220 */ /* 0x000fe40000410000 */
[----:B------:R1:W-:Y:S01]  /*4260*/  @!P4 STG.E.U16 [R4.64+-0xd00], R110 ;  /* 0xfff3006e0400c986 */ /* 0x0003e2000c10151c */
[----:B------:R-:W-:Y:S01]  /*4270*/  ISETP.NE.AND.EX P0, PT, RZ, c[0x0][0x274], PT, P0 ;  /* 0x00009d00ff007a0c */ /* 0x000fe20003f05300 */
[----:B------:R-:W-:-:S02]  /*4280*/  FADD.FTZ R33, R12, UR5 ;  /* 0x000000050c217e21 */ /* 0x000fc40008010000 */
[----:B------:R2:W-:Y:S01]  /*4290*/  @!P5 STG.E.U16 [R4.64+-0xcc0], R111 ;  /* 0xfff3406f0400d986 */ /* 0x0005e2000c10151c */
[----:B------:R-:W-:Y:S02]  /*42a0*/  FADD.FTZ R32, R13, UR5 ;  /* 0x000000050d207e21 */ /* 0x000fe40008010000 */
[----:B------:R-:W-:Y:S01]  /*42b0*/  FADD.FTZ R31, R20, UR5 ;  /* 0x00000005141f7e21 */ /* 0x000fe20008010000 */
[----:B------:R3:W-:Y:S01]  /*42c0*/  @!P1 STG.E.U16 [R4.64+-0xc80], R112 ;  /* 0xfff3807004009986 */ /* 0x0007e2000c10151c */
[----:B0-----:R-:W-:Y:S01]  /*42d0*/  HADD2.F32 R109, -RZ, R30.H0_H0 ;  /* 0x2000001eff6d7230 */ /* 0x001fe20000004100 */
[----:B------:R-:W-:Y:S02]  /*42e0*/  FADD.FTZ R30, R21, UR5 ;  /* 0x00000005151e7e21 */ /* 0x000fe40008010000 */
[----:B------:R0:W-:Y:S01]  /*42f0*/  @!P2 STG.E.U16 [R4.64+-0xfc0], R108 ;  /* 0xfff0406c0400a986 */ /* 0x0001e2000c10151c */
[----:B-1----:R-:W-:Y:S01]  /*4300*/  HADD2.F32 R110, -RZ, R26.H0_H0 ;  /* 0x2000001aff6e7230 */ /* 0x002fe20000004100 */
[----:B------:R-:W-:-:S02]  /*4310*/  FADD.FTZ R35, R103, UR5 ;  /* 0x0000000567237e21 */ /* 0x000fc40008010000 */
[----:B------:R1:W-:Y:S01]  /*4320*/  @!P3 STG.E.U16 [R4.64+-0xc40], R113 ;  /* 0xfff3c0710400b986 */ /* 0x0003e2000c10151c */
[----:B--2---:R-:W-:Y:S01]  /*4330*/  HADD2.F32 R111, -RZ, R25.H0_H0 ;  /* 0x20000019ff6f7230 */ /* 0x004fe20000004100 */
[----:B------:R-:W-:Y:S01]  /*4340*/  FADD.FTZ R34, R102, UR5 ;  /* 0x0000000566227e21 */ /* 0x000fe20008010000 */
[----:B---3--:R-:W-:Y:S01]  /*4350*/  HADD2.F32 R112, -RZ, R24.H0_H0 ;  /* 0x20000018ff707230 */ /* 0x008fe20000004100 */
[----:B------:R-:W-:Y:S02]  /*4360*/  FADD.FTZ R24, R110, UR5 ;  /* 0x000000056e187e21 */ /* 0x000fe40008010000 */
[----:B------:R-:W-:Y:S01]  /*4370*/  FADD.FTZ R20, R114, UR5 ;  /* 0x0000000572147e21 */ /* 0x000fe20008010000 */
[----:B0-----:R-:W-:Y:S01]  /*4380*/  HADD2.F32 R108, -RZ, R29.H0_H0 ;  /* 0x2000001dff6c7230 */ /* 0x001fe20000004100 */
[----:B------:R-:W-:Y:S02]  /*4390*/  FADD.FTZ R29, R104, UR5 ;  /* 0x00000005681d7e21 */ /* 0x000fe40008010000 */
[----:B------:R-:W-:Y:S01]  /*43a0*/  FADD.FTZ R22, R112, UR5 ;  /* 0x0000000570167e21 */ /* 0x000fe20008010000 */
[----:B-1----:R-:W-:Y:S01]  /*43b0*/  HADD2.F32 R4, -RZ, R28.H0_H0 ;  /* 0x2000001cff047230 */ /* 0x002fe20000004100 */
[----:B------:R-:W-:Y:S01]  /*43c0*/  FADD.FTZ R28, R109, UR5 ;  /* 0x000000056d1c7e21 */ /* 0x000fe20008010000 */
[----:B------:R-:W-:Y:S01]  /*43d0*/  HADD2.F32 R5, -RZ, R27.H0_H0 ;  /* 0x2000001bff057230 */ /* 0x000fe20000004100 */
[----:B------:R-:W-:Y:S01]  /*43e0*/  FADD.FTZ R27, R108, UR5 ;  /* 0x000000056c1b7e21 */ /* 0x000fe20008010000 */
[----:B------:R-:W-:Y:S01]  /*43f0*/  HADD2.F32 R113, -RZ, R23.H0_H0 ;  /* 0x20000017ff717230 */ /* 0x000fe20000004100 */
[----:B------:R-:W-:-:S02]  /*4400*/  FADD.FTZ R26, R4, UR5 ;  /* 0x00000005041a7e21 */ /* 0x000fc40008010000 */
[----:B------:R-:W-:Y:S02]  /*4410*/  FADD.FTZ R25, R5, UR5 ;  /* 0x0000000505197e21 */ /* 0x000fe40008010000 */
[----:B------:R-:W-:Y:S02]  /*4420*/  FADD.FTZ R23, R111, UR5 ;  /* 0x000000056f177e21 */ /* 0x000fe40008010000 */
[----:B------:R-:W-:Y:S02]  /*4430*/  FADD.FTZ R21, R113, UR5 ;  /* 0x0000000571157e21 */ /* 0x000fe40008010000 */
        /* <DEDUP_REMOVED lines=35> */
[----:B------:R-:W-:Y:S01]  /*4670*/  PRMT R80, R75, 0x7632, R80 ;  /* 0x000076324b507816 */ /* 0x000fe20000000050 */
[----:B------:R-:W-:Y:S01]  /*4680*/  FMUL.FTZ R61, R95, R61 ;  /* 0x0000003d5f3d7220 */ /* 0x000fe20000410000 */
[----:B------:R-:W-:Y:S01]  /*4690*/  F2FP.PACK_AB R73, R73, R74 ;  /* 0x0000004a4949723e */ /* 0x000fe200000000ff */
[----:B------:R-:W-:Y:S01]  /*46a0*/  FMUL.FTZ R60, R96, R60 ;  /* 0x0000003c603c7220 */ /* 0x000fe20000410000 */
[----:B------:R-:W-:Y:S01]  /*46b0*/  F2FP.PACK_AB R62, R62, R63 ;  /* 0x0000003f3e3e723e */ /* 0x000fe200000000ff */
[----:B------:R-:W-:Y:S01]  /*46c0*/  FMUL.FTZ R81, R97, R81 ;  /* 0x0000005161517220 */ /* 0x000fe20000410000 */
[----:B------:R-:W-:Y:S01]  /*46d0*/  STS.U16 [R56+0x2], R78 ;  /* 0x0000024e38007388 */ /* 0x000fe20000000400 */
[----:B------:R-:W-:Y:S01]  /*46e0*/  FMUL.FTZ R82, R105, R82 ;  /* 0x0000005269527220 */ /* 0x000fe20000410000 */
[----:B------:R-:W-:Y:S01]  /*46f0*/  F2FP.PACK_AB R60, R60, R61 ;  /* 0x0000003d3c3c723e */ /* 0x000fe200000000ff */
[----:B------:R-:W-:Y:S01]  /*4700*/  FMUL.FTZ R83, R106, R83 ;  /* 0x000000536a537220 */ /* 0x000fe20000410000 */
[----:B------:R0:W-:Y:S01]  /*4710*/  STS.U16 [R56+0x6], R76 ;  /* 0x0000064c38007388 */ /* 0x0001e20000000400 */
[----:B------:R-:W-:Y:S01]  /*4720*/  FMUL.FTZ R84, R107, R84 ;  /* 0x000000546b547220 */ /* 0x000fe20000410000 */
[----:B------:R-:W-:Y:S01]  /*4730*/  F2FP.PACK_AB R81, R82, R81 ;  /* 0x000000515251723e */ /* 0x000fe200000000ff */
[----:B------:R-:W-:Y:S01]  /*4740*/  BSSY B0, `(.L_x_290) ;  /* 0x000003f000007945 */ /* 0x000fe20003800000 */
[----:B------:R1:W-:Y:S01]  /*4750*/  STS.U16 [R56+0xa], R80 ;  /* 0x00000a5038007388 */ /* 0x0003e20000000400 */
[----:B------:R-:W-:-:S02]  /*4760*/  PRMT R61, R73, 0x7632, R61 ;  /* 0x00007632493d7816 */ /* 0x000fc4000000003d */
[----:B------:R-:W-:Y:S01]  /*4770*/  F2FP.PACK_AB R83, R84, R83 ;  /* 0x000000535453723e */ /* 0x000fe200000000ff */
[----:B------:R2:W-:Y:S01]  /*4780*/  STS.U16 [R56+0x14], R60 ;  /* 0x0000143c38007388 */ /* 0x0005e20000000400 */
[----:B------:R-:W-:Y:S02]  /*4790*/  PRMT R63, R62, 0x7632, R63 ;  /* 0x000076323e3f7816 */ /* 0x000fe4000000003f */
[----:B------:R-:W-:Y:S01]  /*47a0*/  PRMT R74, R60, 0x7632, R74 ;  /* 0x000076323c4a7816 */ /* 0x000fe2000000004a */
[----:B------:R-:W-:Y:S01]  /*47b0*/  STS.U16 [R56], R79 ;  /* 0x0000004f38007388 */ /* 0x000fe20000000400 */
[C---:B0-----:R-:W-:Y:S02]  /*47c0*/  PRMT R76, R81.reuse, 0x7610, R76 ;  /* 0x00007610514c7816 */ /* 0x041fe4000000004c */
[----:B------:R-:W-:Y:S01]  /*47d0*/  PRMT R78, R81, 0x7632, R78 ;  /* 0x00007632514e7816 */ /* 0x000fe2000000004e */
[----:B------:R-:W-:Y:S01]  /*47e0*/  STS.U16 [R56+0x4], R77 ;  /* 0x0000044d38007388 */ /* 0x000fe20000000400 */
[C---:B-1----:R-:W-:Y:S01]  /*47f0*/  PRMT R80, R83.reuse, 0x7610, R80 ;  /* 0x0000761053507816 */ /* 0x042fe20000000050 */
[----:B--2---:R-:W-:Y:S01]  /*4800*/  IMAD.U32 R60, RZ, RZ, UR7 ;  /* 0x00000007ff3c7e24 */ /* 0x004fe2000f8e00ff */
[----:B------:R-:W-:Y:S01]  /*4810*/  PRMT R82, R83, 0x7632, R82 ;  /* 0x0000763253527816 */ /* 0x000fe20000000052 */
        /* <DEDUP_REMOVED lines=49> */
.L_x_291:
[----:B------:R-:W-:Y:S05]  /*4b30*/  BSYNC B0 ;  /* 0x0000000000007941 */ /* 0x000fea0003800000 */
.L_x_290:
        /* <DEDUP_REMOVED lines=43> */
.L_x_289:
[----:B------:R-:W2:Y:S01]  /*4df0*/  LDL.LU R3, [R1+0x3c] ;  /* 0x00003c0001037983 */ /* 0x000ea20000300800 */
[----:B------:R-:W-:Y:S01]  /*4e00*/  HADD2.F32 R0, -RZ, R55.H0_H0 ;  /* 0x20000037ff007230 */ /* 0x000fe20000004100 */
[----:B------:R-:W-:Y:S01]  /*4e10*/  MOV R41, c[0x0][0x16c] ;  /* 0x00005b0000297a02 */ /* 0x000fe20000000f00 */
[----:B------:R-:W-:Y:S01]  /*4e20*/  HADD2.F32 R2, -RZ, R54.H0_H0 ;  /* 0x20000036ff027230 */ /* 0x000fe20000004100 */
[----:B------:R-:W-:Y:S01]  /*4e30*/  FMUL.FTZ R157, R19, UR4 ;  /* 0x00000004139d7c20 */ /* 0x000fe20008410000 */
        /* <DEDUP_REMOVED lines=23> */
[----:B------:R-:W-:Y:S01]  /*4fb0*/  IMAD.MOV.U32 R120, RZ, RZ, RZ ;  /* 0x000000ffff787224 */ /* 0x000fe200078e00ff */
        /* <DEDUP_REMOVED lines=30> */
[----:B------:R-:W-:-:S03]  /*51a0*/  CS2R R2, SRZ ;  /* 0x0000000000027805 */ /* 0x000fc6000001ff00 */
[----:B------:R1:W-:Y:S02]  /*51b0*/  STL [R1+0x3c], R0 ;  /* 0x00003c0001007387 */ /* 0x0003e40000100800 */
[----:B-1----:R-:W-:Y:S01]  /*51c0*/  HFMA2.MMA R0, -RZ, RZ, 0, 0 ;  /* 0x00000000ff007435 */ /* 0x002fe200000001ff */
[----:B------:R-:W-:Y:S05]  /*51d0*/  @!P0 BRA `(.L_x_292) ;  /* 0x0000411000008947 */ /* 0x000fea0003800000 */
[----:B------:R-:W-:Y:S01]  /*51e0*/  UIADD3 UR41, UR24, -0x1, URZ ;  /* 0xffffffff18297890 */ /* 0x000fe2000fffe03f */
[----:B------:R-:W-:Y:S01]  /*51f0*/  IMAD.MOV.U32 R3, RZ, RZ, RZ ;  /* 0x000000ffff037224 */ /* 0x000fe200078e00ff */
[----:B------:R-:W-:Y:S02]  /*5200*/  UMOV UR8, URZ ;  /* 0x0000003f00087c82 */ /* 0x000fe40008000000 */
[----:B------:R-:W-:Y:S02]  /*5210*/  ULEA.HI UR7, UR41, UR41, URZ, 0x1 ;  /* 0x0000002929077291 */ /* 0x000fe4000f8f083f */
[----:B------:R-:W-:Y:S02]  /*5220*/  UMOV UR9, URZ ;  /* 0x0000003f00097c82 */ /* 0x000fe40008000000 */
[----:B------:R-:W-:-:S04]  /*5230*/  ULOP3.LUT UR7, UR7, 0xfffffe, URZ, 0xc0, !UPT ;  /* 0x00fffffe07077892 */ /* 0x000fc8000f8ec03f */
[----:B------:R-:W-:-:S03]  /*5240*/  UIADD3 UR41, UR41, -UR7, URZ ;  /* 0x8000000729297290 */ /* 0x000fc6000fffe03f */
[----:B------:R-:W-:Y:S02]  /*5250*/  UMOV UR7, URZ ;  /* 0x0000003f00077c82 */ /* 0x000fe40008000000 */
.L_x_340:
[----:B------:R-:W-:Y:S01]  /*5260*/  USHF.R.S32.HI UR42, URZ, 0x1f, UR7 ;  /* 0x0000001f3f2a7899 */ /* 0x000fe20008011407 */
[----:B0-----:R-:W2:Y:S01]  /*5270*/  LDL R83, [R1+0x20] ;  /* 0x0000200001537983 */ /* 0x001ea20000100800 */
[----:B------:R-:W-:Y:S02]  /*5280*/  ULDC.64 UR36, c[0x0][0x1c0] ;  /* 0x0000700000247ab9 */ /* 0x000fe40000000a00 */
[----:B------:R-:W-:Y:S01]  /*5290*/  UIMAD UR36, UR42, UR36, URZ ;  /* 0x000000242a2472a4 */ /* 0x000fe2000f8e023f */
[----:B------:R-:W3:Y:S03]  /*52a0*/  LDL R82, [R1+0x1c] ;  /* 0x00001c0001527983 */ /* 0x000ee60000100800 */
[----:B------:R-:W-:Y:S01]  /*52b0*/  UIMAD UR45, UR7, UR37, UR36 ;  /* 0x00000025072d72a4 */ /* 0x000fe2000f8e0224 */
[----:B------:R-:W4:Y:S02]  /*52c0*/  LDL R81, [R1+0x18] ;  /* 0x0000180001517983 */ /* 0x000f240000100800 */
[----:B------:R-:W-:-:S02]  /*52d0*/  ULDC.64 UR36, c[0x0][0x180] ;  /* 0x0000600000247ab9 */ /* 0x000fc40000000a00 */
[----:B------:R-:W-:Y:S01]  /*52e0*/  UIMAD UR44, UR11, UR36, URZ ;  /* 0x000000240b2c72a4 */ /* 0x000fe2000f8e023f */
[----:B------:R-:W2:Y:S01]  /*52f0*/  LDL R80, [R1+0x14] ;  /* 0x0000140001507983 */ /* 0x000ea20000100800 */
[----:B------:R-:W-:Y:S02]  /*5300*/  ULDC UR43, c[0x0][0x168] ;  /* 0x00005a00002b7ab9 */ /* 0x000fe40000000800 */
[----:B------:R-:W-:Y:S01]  /*5310*/  UIADD3 UR43, -UR25, UR43, URZ ;  /* 0x0000002b192b7290 */ /* 0x000fe2000fffe13f */
[----:B------:R-:W2:Y:S01]  /*5320*/  LDL R78, [R1+0x10] ;  /* 0x00001000014e7983 */ /* 0x000ea20000100800 */
[----:B------:R-:W-:Y:S02]  /*5330*/  UIMAD.WIDE.U32 UR38, UR10, UR36, URZ ;  /* 0x000000240a2672a5 */ /* 0x000fe4000f8e003f */
[----:B------:R-:W-:Y:S01]  /*5340*/  UIMAD UR44, UR10, UR37, UR44 ;  /* 0x000000250a2c72a4 */ /* 0x000fe2000f8e022c */
[----:B------:R-:W-:Y:S01]  /*5350*/  MOV R43, UR7 ;  /* 0x00000007002b7c02 */ /* 0x000fe20008000f00 */
[----:B------:R-:W2:Y:S01]  /*5360*/  LDL R77, [R1+0xc] ;  /* 0x00000c00014d7983 */ /* 0x000ea20000100800 */
[C---:B------:R-:W-:Y:S01]  /*5370*/  LOP3.LUT R40, R58.reuse, 0x20, RZ, 0xfc, !PT ;  /* 0x000000203a287812 */ /* 0x040fe200078efcff */
[----:B------:R-:W-:Y:S01]  /*5380*/  ULDC.64 UR36, c[0x0][0x188] ;  /* 0x0000620000247ab9 */ /* 0x000fe20000000a00 */
[----:B------:R-:W-:Y:S01]  /*5390*/  LOP3.LUT R41, R58, 0x40, RZ, 0xfc, !PT ;  /* 0x000000403a297812 */ /* 0x000fe200078efcff */
[----:B------:R-:W-:Y:S01]  /*53a0*/  UIADD3 UR39, UR39, UR44, URZ ;  /* 0x0000002c27277290 */ /* 0x000fe2000fffe03f */
[----:B------:R-:W-:Y:S01]  /*53b0*/  ISETP.GE.AND P2, PT, R40, UR43, PT ;  /* 0x0000002b28007c0c */ /* 0x000fe2000bf46270 */
[----:B------:R-:W-:Y:S01]  /*53c0*/  UIMAD UR44, UR42, UR36, URZ ;  /* 0x000000242a2c72a4 */ /* 0x000fe2000f8e023f */
[----:B------:R-:W-:Y:S01]  /*53d0*/  ISETP.GE.AND P3, PT, R41, UR43, PT ;  /* 0x0000002b29007c0c */ /* 0x000fe2000bf66270 */
[----:B------:R-:W-:Y:S01]  /*53e0*/  IMAD.WIDE.U32 R42, R43, c[0x0][0x1c0], R58 ;  /* 0x000070002b2a7a25 */ /* 0x000fe200078e003a */
[C---:B------:R-:W-:Y:S01]  /*53f0*/  LOP3.LUT R40, R58.reuse, 0x60, RZ, 0xfc, !PT ;  /* 0x000000603a287812 */ /* 0x040fe200078efcff */
[----:B------:R-:W2:Y:S01]  /*5400*/  LDL R76, [R1+0x8] ;  /* 0x00000800014c7983 */ /* 0x000ea20000100800 */
[C---:B------:R-:W-:Y:S01]  /*5410*/  LOP3.LUT R41, R58.reuse, 0x80, RZ, 0xfc, !PT ;  /* 0x000000803a297812 */ /* 0x040fe200078efcff */
[----:B------:R-:W-:Y:S01]  /*5420*/  UIMAD UR44, UR7, UR37, UR44 ;  /* 0x00000025072c72a4 */ /* 0x000fe2000f8e022c */
[----:B------:R-:W-:Y:S01]  /*5430*/  ISETP.GE.AND P1, PT, R58, UR43, PT ;  /* 0x0000002b3a007c0c */ /* 0x000fe2000bf26270 */
[----:B------:R-:W-:Y:S01]  /*5440*/  UIMAD.WIDE.U32 UR38, UR7, UR36, UR38 ;  /* 0x00000024072672a5 */ /* 0x000fe2000f8e0026 */
[----:B------:R-:W-:Y:S01]  /*5450*/  ISETP.GE.AND P4, PT, R40, UR43, PT ;  /* 0x0000002b28007c0c */ /* 0x000fe2000bf86270 */
[----:B------:R-:W2:Y:S01]  /*5460*/  LDL R75, [R1+0x4] ;  /* 0x00000400014b7983 */ /* 0x000ea20000100800 */
[----:B------:R-:W-:Y:S01]  /*5470*/  ISETP.GE.AND P5, PT, R41, UR43, PT ;  /* 0x0000002b29007c0c */ /* 0x000fe2000bfa6270 */
[----:B------:R-:W-:Y:S01]  /*5480*/  ULDC.64 UR36, c[0x0][0x220] ;  /* 0x0000880000247ab9 */ /* 0x000fe20000000a00 */
[----:B------:R-:W-:Y:S01]  /*5490*/  LEA R40, P0, R42, UR22, 0x1 ;  /* 0x000000162a287c11 */ /* 0x000fe2000f8008ff */
[----:B------:R-:W-:Y:S01]  /*54a0*/  ULEA UR36, UP0, UR38, UR36, 0x2 ;  /* 0x0000002426247291 */ /* 0x000fe2000f80103f */
[----:B------:R-:W-:Y:S01]  /*54b0*/  IADD3 R41, R43, UR45, RZ ;  /* 0x0000002d2b297c10 */ /* 0x000fe2000fffe0ff */
[----:B------:R-:W-:Y:S01]  /*54c0*/  UIADD3 UR39, UR39, UR44, URZ ;  /* 0x0000002c27277290 */ /* 0x000fe2000fffe03f */
[----:B------:R-:W-:Y:S01]  /*54d0*/  LOP3.LUT R43, R58, 0xa0, RZ, 0xfc, !PT ;  /* 0x000000a03a2b7812 */ /* 0x000fe200078efcff */
[----:B------:R-:W2:Y:S01]  /*54e0*/  LDL R74, [R1] ;  /* 0x00000000014a7983 */ /* 0x000ea20000100800 */
[----:B------:R-:W-:-:S02]  /*54f0*/  PRMT R60, RZ, 0x7610, R60 ;  /* 0x00007610ff3c7816 */ /* 0x000fc4000000003c */
[----:B------:R-:W-:Y:S01]  /*5500*/  PRMT R61, RZ, 0x7610, R61 ;  /* 0x00007610ff3d7816 */ /* 0x000fe2000000003d */
[----:B------:R-:W-:Y:S01]  /*5510*/  ULEA.HI.X UR37, UR38, UR37, UR39, 0x2, UP0 ;  /* 0x0000002526257291 */ /* 0x000fe200080f1427 */
[----:B------:R-:W-:Y:S02]  /*5520*/  LEA.HI.X R41, R42, UR23, R41, 0x1, P0 ;  /* 0x000000172a297c11 */ /* 0x000fe400080f0c29 */
[----:B------:R-:W-:Y:S01]  /*5530*/  ISETP.GE.AND P0, PT, R43, UR43, PT ;  /* 0x0000002b2b007c0c */ /* 0x000fe2000bf06270 */
[----:B------:R-:W-:Y:S01]  /*5540*/  ULDC.64 UR38, c[0x0][0x198] ;  /* 0x0000660000267ab9 */ /* 0x000fe20000000a00 */
[C---:B------:R-:W-:Y:S01]  /*5550*/  LOP3.LUT R42, R58.reuse, 0xc0, RZ, 0xfc, !PT ;  /* 0x000000c03a2a7812 */ /* 0x040fe200078efcff */
[----:B------:R0:W2:Y:S01]  /*5560*/  @!P1 LDG.E.U16 R60, [R40.64] ;  /* 0x0000001c283c9981 */ /* 0x0000a2000c1e1500 */
[----:B------:R-:W-:Y:S02]  /*5570*/  LOP3.LUT R43, R58, 0xe0, RZ, 0xfc, !PT ;  /* 0x000000e03a2b7812 */ /* 0x000fe400078efcff */
[----:B------:R-:W-:Y:S01]  /*5580*/  ISETP.GE.AND P1, PT, R42, UR43, PT ;  /* 0x0000002b2a007c0c */ /* 0x000fe2000bf26270 */
[----:B------:R0:W3:Y:S01]  /*5590*/  @!P2 LDG.E.U16 R61, [R40.64+0x40] ;  /* 0x0000401c283da981 */ /* 0x0000e2000c1e1500 */
[----:B------:R-:W-:Y:S01]  /*55a0*/  ISETP.GE.AND P2, PT, R43, UR43, PT ;  /* 0x0000002b2b007c0c */ /* 0x000fe2000bf46270 */
[----:B------:R-:W-:Y:S01]  /*55b0*/  IMAD.U32 R42, RZ, RZ, UR36 ;  /* 0x00000024ff2a7e24 */ /* 0x000fe2000f8e00ff */
[----:B------:R-:W-:-:S05]  /*55c0*/  MOV R43, UR37 ;  /* 0x00000025002b7c02 */ /* 0x000fca0008000f00 */
[----:B------:R1:W2:Y:S01]  /*55d0*/  LDG.E R71, [R42.64] ;  /* 0x0000001c2a477981 */ /* 0x0002a2000c1e1900 */
[----:B------:R-:W-:Y:S02]  /*55e0*/  PRMT R62, RZ, 0x7610, R62 ;  /* 0x00007610ff3e7816 */ /* 0x000fe4000000003e */
[----:B------:R-:W-:Y:S02]  /*55f0*/  LOP3.LUT R64, R58, 0x100, RZ, 0xfc, !PT ;  /* 0x000001003a407812 */ /* 0x000fe400078efcff */
[----:B------:R-:W-:Y:S02]  /*5600*/  PRMT R63, RZ, 0x7610, R63 ;  /* 0x00007610ff3f7816 */ /* 0x000fe4000000003f */
[----:B------:R0:W4:Y:S01]  /*5610*/  @!P3 LDG.E.U16 R62, [R40.64+0x80] ;  /* 0x0000801c283eb981 */ /* 0x000122000c1e1500 */
[----:B------:R-:W-:Y:S02]  /*5620*/  ISETP.GE.AND P3, PT, R64, UR43, PT ;  /* 0x0000002b40007c0c */ /* 0x000fe4000bf66270 */
[----:B------:R-:W-:Y:S01]  /*5630*/  PRMT R64, RZ, 0x7610, R64 ;  /* 0x00007610ff407816 */ /* 0x000fe20000000040 */
[----:B------:R0:W4:Y:S01]  /*5640*/  @!P4 LDG.E.U16 R63, [R40.64+0xc0] ;  /* 0x0000c01c283fc981 */ /* 0x000122000c1e1500 */
[----:B------:R-:W-:-:S02]  /*5650*/  LOP3.LUT R65, R58, 0x120, RZ, 0xfc, !PT ;  /* 0x000001203a417812 */ /* 0x000fc400078efcff */
[C---:B------:R-:W-:Y:S02]  /*5660*/  LOP3.LUT R67, R58.reuse, 0x140, RZ, 0xfc, !PT ;  /* 0x000001403a437812 */ /* 0x040fe400078efcff */
[----:B------:R-:W-:Y:S01]  /*5670*/  PRMT R66, RZ, 0x7610, R66 ;  /* 0x00007610ff427816 */ /* 0x000fe20000000042 */
[----:B------:R0:W4:Y:S01]  /*5680*/  @!P5 LDG.E.U16 R64, [R40.64+0x100] ;  /* 0x0001001c2840d981 */ /* 0x000122000c1e1500 */
[----:B------:R-:W-:Y:S02]  /*5690*/  ISETP.GE.AND P4, PT, R65, UR43, PT ;  /* 0x0000002b41007c0c */ /* 0x000fe4000bf86270 */
[----:B------:R-:W-:Y:S02]  /*56a0*/  PRMT R65, RZ, 0x7610, R65 ;  /* 0x00007610ff417816 */ /* 0x000fe40000000041 */
[----:B------:R-:W-:Y:S01]  /*56b0*/  ISETP.GE.AND P5, PT, R67, UR43, PT ;  /* 0x0000002b43007c0c */ /* 0x000fe2000bfa6270 */
[----:B------:R0:W4:Y:S01]  /*56c0*/  @!P1 LDG.E.U16 R66, [R40.64+0x180] ;  /* 0x0001801c28429981 */ /* 0x000122000c1e1500 */
[----:B------:R-:W-:-:S02]  /*56d0*/  LOP3.LUT R67, R58, 0x180, RZ, 0xfc, !PT ;  /* 0x000001803a437812 */ /* 0x000fc400078efcff */
[C---:B------:R-:W-:Y:S01]  /*56e0*/  LOP3.LUT R68, R58.reuse, 0x160, RZ, 0xfc, !PT ;  /* 0x000001603a447812 */ /* 0x040fe200078efcff */
[----:B------:R0:W4:Y:S01]  /*56f0*/  @!P0 LDG.E.U16 R65, [R40.64+0x140] ;  /* 0x0001401c28418981 */ /* 0x000122000c1e1500 */
[----:B-1----:R-:W-:Y:S02]  /*5700*/  PRMT R42, RZ, 0x7610, R42 ;  /* 0x00007610ff2a7816 */ /* 0x002fe4000000002a */
[----:B------:R-:W-:Y:S02]  /*5710*/  ISETP.GE.AND P1, PT, R67, UR43, PT ;  /* 0x0000002b43007c0c */ /* 0x000fe4000bf26270 */
[----:B------:R-:W-:Y:S02]  /*5720*/  LOP3.LUT R67, R58, 0x1a0, RZ, 0xfc, !PT ;  /* 0x000001a03a437812 */ /* 0x000fe400078efcff */
[----:B------:R-:W-:Y:S01]  /*5730*/  ISETP.GE.AND P0, PT, R68, UR43, PT ;  /* 0x0000002b44007c0c */ /* 0x000fe2000bf06270 */
[----:B------:R0:W4:Y:S01]  /*5740*/  @!P2 LDG.E.U16 R42, [R40.64+0x1c0] ;  /* 0x0001c01c282aa981 */ /* 0x000122000c1e1500 */
[----:B------:R-:W-:-:S02]  /*5750*/  PRMT R43, RZ, 0x7610, R43 ;  /* 0x00007610ff2b7816 */ /* 0x000fc4000000002b */
[----:B------:R-:W-:Y:S02]  /*5760*/  PRMT R68, RZ, 0x7610, R68 ;  /* 0x00007610ff447816 */ /* 0x000fe40000000044 */
[C---:B------:R-:W-:Y:S02]  /*5770*/  LOP3.LUT R69, R58.reuse, 0x1c0, RZ, 0xfc, !PT ;  /* 0x000001c03a457812 */ /* 0x040fe400078efcff */
[----:B------:R-:W-:Y:S01]  /*5780*/  ISETP.GE.AND P2, PT, R67, UR43, PT ;  /* 0x0000002b43007c0c */ /* 0x000fe2000bf46270 */
[----:B------:R0:W4:Y:S01]  /*5790*/  @!P3 LDG.E.U16 R43, [R40.64+0x200] ;  /* 0x0002001c282bb981 */ /* 0x000122000c1e1500 */
[----:B------:R-:W-:Y:S02]  /*57a0*/  LOP3.LUT R67, R58, 0x1e0, RZ, 0xfc, !PT ;  /* 0x000001e03a437812 */ /* 0x000fe400078efcff */
[----:B------:R-:W-:Y:S01]  /*57b0*/  ISETP.GE.AND P3, PT, R69, UR43, PT ;  /* 0x0000002b45007c0c */ /* 0x000fe2000bf66270 */
[----:B------:R0:W4:Y:S01]  /*57c0*/  @!P4 LDG.E.U16 R68, [R40.64+0x240] ;  /* 0x0002401c2844c981 */ /* 0x000122000c1e1500 */
[----:B------:R-:W-:-:S02]  /*57d0*/  ISETP.GE.AND P4, PT, R67, UR43, PT ;  /* 0x0000002b43007c0c */ /* 0x000fc4000bf86270 */
[----:B------:R-:W-:Y:S02]  /*57e0*/  PRMT R67, RZ, 0x7610, R67 ;  /* 0x00007610ff437816 */ /* 0x000fe40000000043 */
[----:B------:R-:W-:Y:S02]  /*57f0*/  PRMT R70, RZ, 0x7610, R70 ;  /* 0x00007610ff467816 */ /* 0x000fe40000000046 */
[----:B------:R-:W-:Y:S02]  /*5800*/  PRMT R69, RZ, 0x7610, R69 ;  /* 0x00007610ff457816 */ /* 0x000fe40000000045 */
[----:B------:R-:W-:Y:S01]  /*5810*/  PRMT R72, RZ, 0x7610, R72 ;  /* 0x00007610ff487816 */ /* 0x000fe20000000048 */
[----:B------:R0:W4:Y:S01]  /*5820*/  @!P5 LDG.E.U16 R67, [R40.64+0x280] ;  /* 0x0002801c2843d981 */ /* 0x000122000c1e1500 */
[----:B------:R-:W-:Y:S02]  /*5830*/  PRMT R73, RZ, 0x7610, R73 ;  /* 0x00007610ff497816 */ /* 0x000fe40000000049 */
[----:B------:R-:W-:Y:S01]  /*5840*/  PRMT R79, RZ, 0x7610, R79 ;  /* 0x00007610ff4f7816 */ /* 0x000fe2000000004f */
        /* <DEDUP_REMOVED lines=9> */
[----:B------:R-:W-:Y:S02]  /*58e0*/  UIMAD UR42, UR42, UR38, URZ ;  /* 0x000000262a2a72a4 */ /* 0x000fe4000f8e023f */
[----:B------:R-:W-:Y:S02]  /*58f0*/  UIADD3 UR37, UR37, UR43, URZ ;  /* 0x0000002b25257290 */ /* 0x000fe4000fffe03f */
[----:B------:R-:W-:Y:S02]  /*5900*/  UIMAD UR42, UR7, UR39, UR42 ;  /* 0x00000027072a72a4 */ /* 0x000fe4000f8e022a */
[----:B------:R-:W-:-:S03]  /*5910*/  UIMAD.WIDE.U32 UR38, UR7, UR38, UR36 ;  /* 0x00000026072672a5 */ /* 0x000fc6000f8e0024 */
[----:B------:R-:W-:Y:S02]  /*5920*/  ULDC.64 UR36, c[0x0][0x228] ;  /* 0x00008a0000247ab9 */ /* 0x000fe40000000a00 */
[----:B------:R-:W-:Y:S02]  /*5930*/  UIADD3 UR39, UR39, UR42, URZ ;  /* 0x0000002a27277290 */ /* 0x000fe4000fffe03f */
[----:B------:R-:W-:-:S04]  /*5940*/  ULEA UR36, UP0, UR38, UR36, 0x2 ;  /* 0x0000002426247291 */ /* 0x000fc8000f80103f */
[----:B------:R-:W-:Y:S01]  /*5950*/  ULEA.HI.X UR37, UR38, UR37, UR39, 0x2, UP0 ;  /* 0x0000002526257291 */ /* 0x000fe200080f1427 */
[----:B------:R-:W-:Y:S01]  /*5960*/  ISETP.NE.AND P1, PT, R57, RZ, PT ;  /* 0x000000ff3900720c */ /* 0x000fe20003f25270 */
[----:B0-----:R-:W-:-:S04]  /*5970*/  IMAD.U32 R40, RZ, RZ, UR36 ;  /* 0x00000024ff287e24 */ /* 0x001fc8000f8e00ff */
[----:B------:R-:W-:-:S05]  /*5980*/  MOV R41, UR37 ;  /* 0x0000002500297c02 */ /* 0x000fca0008000f00 */
[----:B------:R0:W5:Y:S02]  /*5990*/  LDG.E R84, [R40.64] ;  /* 0x0000001c28547981 */ /* 0x000164000c1e1900 */
[----:B0-----:R-:W-:-:S05]  /*59a0*/  IMAD.U32 R40, RZ, RZ, UR41 ;  /* 0x00000029ff287e24 */ /* 0x001fca000f8e00ff */
[----:B------:R-:W-:Y:S02]  /*59b0*/  LEA R40, R40, UR7, 0x8 ;  /* 0x0000000728287c11 */ /* 0x000fe4000f8e40ff */
[----:B------:R-:W-:-:S05]  /*59c0*/  @P1 IADD3 R40, R57, 0x200, RZ ;  /* 0x0000020039281810 */ /* 0x000fca0007ffe0ff */
[----:B------:R-:W-:Y:S01]  /*59d0*/  IMAD.SHL.U32 R41, R40, 0x4, RZ ;  /* 0x0000000428297824 */ /* 0x000fe200078e00ff */
[----:B------:R-:W-:Y:S01]  /*59e0*/  ISETP.NE.AND P0, PT, R57, 0x7f, PT ;  /* 0x0000007f3900780c */ /* 0x000fe20003f05270 */
[----:B------:R-:W-:Y:S01]  /*59f0*/  BSSY B0, `(.L_x_293) ;  /* 0x0000036000007945 */ /* 0x000fe20003800000 */
[----:B--2---:R-:W0:Y:S01]  /*5a00*/  R2UR UR39, R71 ;  /* 0x00000000472773c2 */ /* 0x004e2200000e0000 */
[----:B------:R1:W-:Y:S04]  /*5a10*/  STS.U16 [R83], R60 ;  /* 0x0000003c53007388 */ /* 0x0003e80000000400 */
[----:B---3--:R1:W-:Y:S04]  /*5a20*/  STS.U16 [R82+0x40], R61 ;  /* 0x0000403d52007388 */ /* 0x0083e80000000400 */
[----:B----4-:R1:W-:Y:S01]  /*5a30*/  STS.U16 [R81+0x80], R62 ;  /* 0x0000803e51007388 */ /* 0x0103e20000000400 */
[----:B0-----:R-:W-:-:S05]  /*5a40*/  MOV R71, UR39 ;  /* 0x0000002700477c02 */ /* 0x001fca0008000f00 */
[----:B------:R-:W-:-:S04]  /*5a50*/  FMUL.FTZ R71, R71, 1.4426950216293334961 ;  /* 0x3fb8aa3b47477820 */ /* 0x000fc80000410000 */
[----:B------:R-:W-:Y:S01]  /*5a60*/  FMUL.FTZ R136, R35, R71 ;  /* 0x0000004723887220 */ /* 0x000fe20000410000 */
[----:B------:R1:W-:Y:S05]  /*5a70*/  STS.U16 [R80+0xc0], R63 ;  /* 0x0000c03f50007388 */ /* 0x0003ea0000000400 */
[----:B------:R-:W0:Y:S01]  /*5a80*/  MUFU.EX2 R136, R136 ;  /* 0x0000008800887308 */ /* 0x000e220000000800 */
        /* <DEDUP_REMOVED lines=13> */
[----:B------:R1:W2:Y:S04]  /*5b60*/  LDS.U16 R83, [R56] ;  /* 0x0000000038537984 */ /* 0x0002a80000000400 */
[----:B------:R1:W3:Y:S04]  /*5b70*/  LDS.U16 R82, [R56+0x2] ;  /* 0x0000020038527984 */ /* 0x0002e80000000400 */
[----:B------:R1:W4:Y:S04]  /*5b80*/  LDS.U16 R74, [R56+0x4] ;  /* 0x00000400384a7984 */ /* 0x0003280000000400 */
[----:B------:R1:W0:Y:S04]  /*5b90*/  LDS.U16 R75, [R56+0x6] ;  /* 0x00000600384b7984 */ /* 0x0002280000000400 */
[----:B------:R1:W0:Y:S04]  /*5ba0*/  LDS.U16 R76, [R56+0x8] ;  /* 0x00000800384c7984 */ /* 0x0002280000000400 */
[----:B------:R1:W0:Y:S04]  /*5bb0*/  LDS.U16 R77, [R56+0xa] ;  /* 0x00000a00384d7984 */ /* 0x0002280000000400 */
[----:B------:R1:W0:Y:S04]  /*5bc0*/  LDS.U16 R78, [R56+0xc] ;  /* 0x00000c00384e7984 */ /* 0x0002280000000400 */
[----:B------:R1:W1:Y:S04]  /*5bd0*/  LDS.U16 R79, [R56+0xe] ;  /* 0x00000e00384f7984 */ /* 0x0002680000000400 */
        /* <DEDUP_REMOVED lines=8> */
[----:B0-----:R0:W-:Y:S04]  /*5c60*/  STS [R41+0x3be0], R136 ;  /* 0x003be08829007388 */ /* 0x0011e80000000800 */
[----:B------:R-:W-:Y:S06]  /*5c70*/  BAR.SYNC.DEFER_BLOCKING 0x0 ;  /* 0x0000000000007b1d */ /* 0x000fec0000010000 */
[----:B------:R0:W0:Y:S01]  /*5c80*/  @P0 LDS R40, [R57.X4+0x43e4] ;  /* 0x0043e40039280984 */ /* 0x0000220000004800 */
[----:B------:R-:W-:Y:S05]  /*5c90*/  @P0 BRA `(.L_x_294) ;  /* 0x000000b000000947 */ /* 0x000fea0003800000 */
[----:B--234-:R-:W-:Y:S01]  /*5ca0*/  ULDC UR37, c[0x0][0x174] ;  /* 0x00005d0000257ab9 */ /* 0x01cfe20000000800 */
[----:B0-----:R-:W-:Y:S01]  /*5cb0*/  HFMA2.MMA R40, -RZ, RZ, 1.875, 0 ;  /* 0x3f800000ff287435 */ /* 0x001fe200000001ff */
        /* <DEDUP_REMOVED lines=9> */
.L_x_294:
[----:B--234-:R-:W-:Y:S05]  /*5d50*/  BSYNC B0 ;  /* 0x0000000000007941 */ /* 0x01cfea0003800000 */
.L_x_293:
[----:B------:R-:W-:Y:S01]  /*5d60*/  UISETP.GE.AND UP0, UPT, UR24, 0x2, UPT ;  /* 0x000000021800788c */ /* 0x000fe2000bf06270 */
[----:B0-----:R-:W-:Y:S01]  /*5d70*/  LOP3.LUT R41, R57, 0x1f, RZ, 0xc0, !PT ;  /* 0x0000001f39297812 */ /* 0x001fe200078ec0ff */
[----:B-1----:R-:W-:Y:S01]  /*5d80*/  IMAD.MOV.U32 R42, RZ, RZ, c[0x0][0x16c] ;  /* 0x00005b00ff2a7624 */ /* 0x002fe200078e00ff */
[----:B------:R-:W-:Y:S01]  /*5d90*/  MOV R60, 0x8 ;  /* 0x00000008003c7802 */ /* 0x000fe20000000f00 */
[----:B------:R-:W-:Y:S01]  /*5da0*/  HFMA2.MMA R80, -RZ, RZ, 1.875, 0 ;  /* 0x3f800000ff507435 */ /* 0x000fe200000001ff */
[----:B------:R-:W-:Y:S01]  /*5db0*/  IMAD.MOV.U32 R81, RZ, RZ, RZ ;  /* 0x000000ffff517224 */ /* 0x000fe200078e00ff */
[----:B------:R-:W-:-:S04]  /*5dc0*/  PLOP3.LUT P0, PT, PT, PT, UP0, 0x80, 0x0 ;  /* 0x000000000000781c */ /* 0x000fc80003f0f008 */
[----:B------:R-:W-:Y:S02]  /*5dd0*/  ISETP.NE.OR P0, PT, R41, RZ, !P0 ;  /* 0x000000ff2900720c */ /* 0x000fe40004705670 */
[----:B------:R-:W-:-:S11]  /*5de0*/  MOV R41, UR24 ;  /* 0x0000001800297c02 */ /* 0x000fd60008000f00 */
[----:B------:R-:W-:-:S05]  /*5df0*/  @!P0 IADD3 R41, R41, -0x2, RZ ;  /* 0xfffffffe29298810 */ /* 0x000fca0007ffe0ff */
[----:B------:R-:W-:-:S04]  /*5e00*/  @!P0 IMAD R41, R41, R42, UR7 ;  /* 0x0000000729298e24 */ /* 0x000fc8000f8e022a */
[----:B------:R-:W-:-:S04]  /*5e10*/  @!P0 IMAD.WIDE R42, R41, R60, UR30 ;  /* 0x0000001e292a8e25 */ /* 0x000fc8000f8e023c */
[-C--:B------:R-:W-:Y:S01]  /*5e20*/  FMUL.FTZ R41, R34, R71.reuse ;  /* 0x0000004722297220 */ /* 0x080fe20000410000 */
[----:B------:R0:W5:Y:S01]  /*5e30*/  @!P0 LDG.E.64 R80, [R42.64] ;  /* 0x0000001c2a508981 */ /* 0x000162000c1e1b00 */
[-C--:B------:R-:W-:Y:S01]  /*5e40*/  FMUL.FTZ R64, R33, R71.reuse ;  /* 0x0000004721407220 */ /* 0x080fe20000410000 */
[----:B------:R-:W-:Y:S01]  /*5e50*/  HADD2.F32 R68, -RZ, R55.H0_H0 ;  /* 0x20000037ff447230 */ /* 0x000fe20000004100 */
[-C--:B------:R-:W-:Y:S01]  /*5e60*/  FMUL.FTZ R65, R32, R71.reuse ;  /* 0x0000004720417220 */ /* 0x080fe20000410000 */
[----:B------:R-:W-:Y:S01]  /*5e70*/  HADD2.F32 R67, -RZ, R54.H0_H0 ;  /* 0x20000036ff437230 */ /* 0x000fe20000004100 */
[----:B------:R-:W1:Y:S01]  /*5e80*/  MUFU.EX2 R41, R41 ;  /* 0x0000002900297308 */ /* 0x000e620000000800 */
[-C--:B------:R-:W-:Y:S01]  /*5e90*/  FMUL.FTZ R60, R31, R71.reuse ;  /* 0x000000471f3c7220 */ /* 0x080fe20000410000 */
[----:B------:R-:W-:Y:S01]  /*5ea0*/  HADD2.F32 R70, -RZ, R53.H0_H0 ;  /* 0x20000035ff467230 */ /* 0x000fe20000004100 */
[----:B------:R-:W-:Y:S01]  /*5eb0*/  FMUL.FTZ R61, R30, R71 ;  /* 0x000000471e3d7220 */ /* 0x000fe20000410000 */
[----:B------:R-:W-:Y:S01]  /*5ec0*/  HADD2.F32 R121, -RZ, R52.H0_H0 ;  /* 0x20000034ff797230 */ /* 0x000fe20000004100 */
[----:B------:R-:W-:Y:S01]  /*5ed0*/  FMUL.FTZ R137, R35, R68 ;  /* 0x0000004423897220 */ /* 0x000fe20000410000 */
[----:B------:R-:W-:Y:S01]  /*5ee0*/  HADD2.F32 R122, -RZ, R51.H0_H0 ;  /* 0x20000033ff7a7230 */ /* 0x000fe20000004100 */
[----:B------:R-:W-:Y:S01]  /*5ef0*/  FMUL.FTZ R86, R34, R67 ;  /* 0x0000004322567220 */ /* 0x000fe20000410000 */
[----:B0-----:R0:W2:Y:S01]  /*5f00*/  MUFU.EX2 R42, R64 ;  /* 0x00000040002a7308 */ /* 0x0010a20000000800 */
[-C--:B------:R-:W-:Y:S01]  /*5f10*/  FMUL.FTZ R62, R29, R71.reuse ;  /* 0x000000471d3e7220 */ /* 0x080fe20000410000 */
[----:B------:R-:W-:Y:S01]  /*5f20*/  HADD2.F32 R123, -RZ, R50.H0_H0 ;  /* 0x20000032ff7b7230 */ /* 0x000fe20000004100 */
[----:B------:R-:W-:Y:S01]  /*5f30*/  FMUL.FTZ R87, R33, R70 ;  /* 0x0000004621577220 */ /* 0x000fe20000410000 */
[----:B------:R-:W-:Y:S01]  /*5f40*/  HADD2.F32 R124, -RZ, R49.H0_H0 ;  /* 0x20000031ff7c7230 */ /* 0x000fe20000004100 */
[----:B------:R-:W-:Y:S01]  /*5f50*/  FMUL.FTZ R63, R28, R71 ;  /* 0x000000471c3f7220 */ /* 0x000fe20000410000 */
[----:B------:R-:W-:Y:S01]  /*5f60*/  HADD2.F32 R125, -RZ, R48.H0_H0 ;  /* 0x20000030ff7d7230 */ /* 0x000fe20000004100 */
[----:B------:R-:W-:Y:S01]  /*5f70*/  FMUL.FTZ R121, R32, R121 ;  /* 0x0000007920797220 */ /* 0x000fe20000410000 */
[----:B------:R3:W4:Y:S01]  /*5f80*/  MUFU.EX2 R43, R65 ;  /* 0x00000041002b7308 */ /* 0x0007220000000800 */
[-C--:B-1----:R-:W-:Y:S01]  /*5f90*/  FMUL.FTZ R69, R136, R41.reuse ;  /* 0x0000002988457220 */ /* 0x082fe20000410000 */
[----:B------:R-:W-:Y:S01]  /*5fa0*/  HADD2.F32 R126, -RZ, R47.H0_H0 ;  /* 0x2000002fff7e7230 */ /* 0x000fe20000004100 */
[----:B------:R-:W-:Y:S01]  /*5fb0*/  FFMA.FTZ R68, R137, R41, R86 ;  /* 0x0000002989447223 */ /* 0x000fe20000010056 */
[----:B------:R-:W-:Y:S01]  /*5fc0*/  HADD2.F32 R127, -RZ, R46.H0_H0 ;  /* 0x2000002eff7f7230 */ /* 0x000fe20000004100 */
[----:B0-----:R-:W-:Y:S01]  /*5fd0*/  FMUL.FTZ R64, R27, R71 ;  /* 0x000000471b407220 */ /* 0x001fe20000410000 */
[----:B------:R-:W-:Y:S01]  /*5fe0*/  HADD2.F32 R128, -RZ, R45.H0_H0 ;  /* 0x2000002dff807230 */ /* 0x000fe20000004100 */
[----:B------:R-:W-:Y:S01]  /*5ff0*/  FMUL.FTZ R122, R31, R122 ;  /* 0x0000007a1f7a7220 */ /* 0x000fe20000410000 */
[----:B------:R-:W0:Y:S01]  /*6000*/  MUFU.EX2 R60, R60 ;  /* 0x0000003c003c7308 */ /* 0x000e220000000800 */
[C---:B--2---:R-:W-:Y:S01]  /*6010*/  FMUL.FTZ R70, R42.reuse, R69 ;  /* 0x000000452a467220 */ /* 0x044fe20000410000 */
[----:B------:R-:W-:Y:S01]  /*6020*/  HADD2.F32 R129, -RZ, R44.H0_H0 ;  /* 0x2000002cff817230 */ /* 0x000fe20000004100 */
[----:B------:R-:W-:Y:S01]  /*6030*/  FFMA.FTZ R68, R42, R68, R87 ;  /* 0x000000442a447223 */ /* 0x000fe20000010057 */
[----:B------:R-:W-:Y:S01]  /*6040*/  HADD2.F32 R130, -RZ, R39.H0_H0 ;  /* 0x20000027ff827230 */ /* 0x000fe20000004100 */
[----:B---3--:R-:W-:Y:S01]  /*6050*/  FMUL.FTZ R65, R26, R71 ;  /* 0x000000471a417220 */ /* 0x008fe20000410000 */
[----:B------:R-:W-:Y:S01]  /*6060*/  HADD2.F32 R131, -RZ, R38.H0_H0 ;  /* 0x20000026ff837230 */ /* 0x000fe20000004100 */
[----:B------:R-:W-:Y:S01]  /*6070*/  FMUL.FTZ R123, R30, R123 ;  /* 0x0000007b1e7b7220 */ /* 0x000fe20000410000 */
[----:B------:R-:W1:Y:S01]  /*6080*/  MUFU.EX2 R61, R61 ;  /* 0x0000003d003d7308 */ /* 0x000e620000000800 */
[C---:B----4-:R-:W-:Y:S01]  /*6090*/  FMUL.FTZ R69, R43.reuse, R70 ;  /* 0x000000462b457220 */ /* 0x050fe20000410000 */
[----:B------:R-:W-:Y:S01]  /*60a0*/  HADD2.F32 R132, -RZ, R37.H0_H0 ;  /* 0x20000025ff847230 */ /* 0x000fe20000004100 */
[----:B------:R-:W-:Y:S01]  /*60b0*/  FFMA.FTZ R73, R43, R68, R121 ;  /* 0x000000442b497223 */ /* 0x000fe20000010079 */
[----:B-----5:R-:W2:Y:S01]  /*60c0*/  R2UR UR42, R84 ;  /* 0x00000000542a73c2 */ /* 0x020ea200000e0000 */
[----:B------:R-:W-:Y:S01]  /*60d0*/  FMUL.FTZ R66, R25, R71 ;  /* 0x0000004719427220 */ /* 0x000fe20000410000 */
[----:B------:R-:W-:Y:S01]  /*60e0*/  HADD2.F32 R133, -RZ, R36.H0_H0 ;  /* 0x20000024ff857230 */ /* 0x000fe20000004100 */
[----:B------:R-:W-:Y:S01]  /*60f0*/  FMUL.FTZ R124, R29, R124 ;  /* 0x0000007c1d7c7220 */ /* 0x000fe20000410000 */
[----:B------:R-:W3:Y:S01]  /*6100*/  MUFU.EX2 R62, R62 ;  /* 0x0000003e003e7308 */ /* 0x000ee20000000800 */
[C---:B0-----:R-:W-:Y:S01]  /*6110*/  FMUL.FTZ R70, R60.reuse, R69 ;  /* 0x000000453c467220 */ /* 0x041fe20000410000 */
[C---:B------:R-:W-:Y:S01]  /*6120*/  LEA.HI R97, R57.reuse, R57, RZ, 0x1e ;  /* 0x0000003939617211 */ /* 0x040fe200078ff0ff */
[----:B------:R-:W-:Y:S01]  /*6130*/  FFMA.FTZ R72, R60, R73, R122 ;  /* 0x000000493c487223 */ /* 0x000fe2000001007a */
[----:B------:R-:W-:Y:S01]  /*6140*/  ISETP.GT.U32.AND P0, PT, R57, 0x1f, PT ;  /* 0x0000001f3900780c */ /* 0x000fe20003f04070 */
[----:B------:R-:W-:Y:S01]  /*6150*/  FMUL.FTZ R67, R24, R71 ;  /* 0x0000004718437220 */ /* 0x000fe20000410000 */
[----:B------:R-:W-:Y:S01]  /*6160*/  HADD2.F32 R74, -RZ, R74.H0_H0 ;  /* 0x2000004aff4a7230 */ /* 0x000fe20000004100 */
[----:B------:R-:W-:Y:S01]  /*6170*/  FMUL.FTZ R125, R28, R125 ;  /* 0x0000007d1c7d7220 */ /* 0x000fe20000410000 */
[----:B------:R-:W0:Y:S01]  /*6180*/  MUFU.EX2 R63, R63 ;  /* 0x0000003f003f7308 */ /* 0x000e220000000800 */
[C---:B-1----:R-:W-:Y:S01]  /*6190*/  FMUL.FTZ R73, R61.reuse, R70 ;  /* 0x000000463d497220 */ /* 0x042fe20000410000 */
[----:B------:R-:W-:Y:S01]  /*61a0*/  HADD2.F32 R75, -RZ, R75.H0_H0 ;  /* 0x2000004bff4b7230 */ /* 0x000fe20000004100 */
[----:B------:R-:W-:Y:S01]  /*61b0*/  FFMA.FTZ R85, R61, R72, R123 ;  /* 0x000000483d557223 */ /* 0x000fe2000001007b */
[----:B------:R-:W-:Y:S01]  /*61c0*/  HADD2.F32 R76, -RZ, R76.H0_H0 ;  /* 0x2000004cff4c7230 */ /* 0x000fe20000004100 */
[----:B------:R-:W-:Y:S01]  /*61d0*/  FMUL.FTZ R68, R23, R71 ;  /* 0x0000004717447220 */ /* 0x000fe20000410000 */
[----:B------:R-:W-:Y:S01]  /*61e0*/  HADD2.F32 R77, -RZ, R77.H0_H0 ;  /* 0x2000004dff4d7230 */ /* 0x000fe20000004100 */
[----:B------:R-:W-:Y:S01]  /*61f0*/  FMUL.FTZ R126, R27, R126 ;  /* 0x0000007e1b7e7220 */ /* 0x000fe20000410000 */
[----:B------:R-:W1:Y:S01]  /*6200*/  MUFU.EX2 R64, R64 ;  /* 0x0000004000407308 */ /* 0x000e620000000800 */
[C---:B---3--:R-:W-:Y:S01]  /*6210*/  FMUL.FTZ R70, R62.reuse, R73 ;  /* 0x000000493e467220 */ /* 0x048fe20000410000 */
[----:B------:R-:W-:Y:S01]  /*6220*/  HADD2.F32 R78, -RZ, R78.H0_H0 ;  /* 0x2000004eff4e7230 */ /* 0x000fe20000004100 */
[----:B------:R-:W-:Y:S01]  /*6230*/  FFMA.FTZ R72, R62, R85, R124 ;  /* 0x000000553e487223 */ /* 0x000fe2000001007c */
[----:B------:R-:W-:Y:S01]  /*6240*/  HADD2.F32 R79, -RZ, R79.H0_H0 ;  /* 0x2000004fff4f7230 */ /* 0x000fe20000004100 */
[----:B------:R-:W-:Y:S01]  /*6250*/  FMUL.FTZ R69, R22, R71 ;  /* 0x0000004716457220 */ /* 0x000fe20000410000 */
[----:B------:R-:W-:Y:S01]  /*6260*/  HADD2.F32 R88, -RZ, R88.H0_H0 ;  /* 0x20000058ff587230 */ /* 0x000fe20000004100 */
[----:B------:R-:W-:Y:S01]  /*6270*/  FMUL.FTZ R127, R26, R127 ;  /* 0x0000007f1a7f7220 */ /* 0x000fe20000410000 */
[----:B------:R-:W3:Y:S01]  /*6280*/  MUFU.EX2 R65, R65 ;  /* 0x0000004100417308 */ /* 0x000ee20000000800 */
[C---:B0-----:R-:W-:Y:S01]  /*6290*/  FMUL.FTZ R73, R63.reuse, R70 ;  /* 0x000000463f497220 */ /* 0x041fe20000410000 */
[----:B------:R-:W-:Y:S01]  /*62a0*/  HADD2.F32 R89, -RZ, R89.H0_H0 ;  /* 0x20000059ff597230 */ /* 0x000fe20000004100 */
[----:B------:R-:W-:Y:S01]  /*62b0*/  FFMA.FTZ R85, R63, R72, R125 ;  /* 0x000000483f557223 */ /* 0x000fe2000001007d */
[----:B------:R-:W-:Y:S01]  /*62c0*/  HADD2.F32 R90, -RZ, R90.H0_H0 ;  /* 0x2000005aff5a7230 */ /* 0x000fe20000004100 */
        /* <DEDUP_REMOVED lines=15> */
[----:B------:R-:W-:Y:S01]  /*63c0*/  BSSY B0, `(.L_x_295) ;  /* 0x0000080000007945 */ /* 0x000fe20003800000 */
[----:B------:R-:W-:-:S02]  /*63d0*/  FMUL.FTZ R130, R23, R130 ;  /* 0x0000008217827220 */ /* 0x000fc40000410000 */
[----:B------:R-:W-:Y:S01]  /*63e0*/  FMUL.FTZ R131, R22, R131 ;  /* 0x0000008316837220 */ /* 0x000fe20000410000 */
[----:B------:R-:W3:Y:S01]  /*63f0*/  MUFU.EX2 R68, R68 ;  /* 0x0000004400447308 */ /* 0x000ee20000000800 */
[C---:B0-----:R-:W-:Y:S02]  /*6400*/  FMUL.FTZ R72, R66.reuse, R73 ;  /* 0x0000004942487220 */ /* 0x041fe40000410000 */
[----:B------:R-:W-:Y:S02]  /*6410*/  FFMA.FTZ R96, R66, R85, R128 ;  /* 0x0000005542607223 */ /* 0x000fe40000010080 */
[----:B------:R-:W-:Y:S02]  /*6420*/  FMUL.FTZ R132, R21, R132 ;  /* 0x0000008415847220 */ /* 0x000fe40000410000 */
[----:B------:R-:W-:Y:S01]  /*6430*/  FMUL.FTZ R133, R20, R133 ;  /* 0x0000008514857220 */ /* 0x000fe20000410000 */
[----:B------:R-:W0:Y:S01]  /*6440*/  MUFU.EX2 R69, R69 ;  /* 0x0000004500457308 */ /* 0x000e220000000800 */
[----:B-1----:R-:W-:-:S02]  /*6450*/  FMUL.FTZ R73, R67, R72 ;  /* 0x0000004843497220 */ /* 0x002fc40000410000 */
[----:B------:R-:W-:Y:S02]  /*6460*/  FFMA.FTZ R85, R67, R96, R129 ;  /* 0x0000006043557223 */ /* 0x000fe40000010081 */
[----:B--2---:R-:W-:Y:S02]  /*6470*/  FMUL.FTZ R98, R74, UR42 ;  /* 0x0000002a4a627c20 */ /* 0x004fe40008410000 */
[----:B------:R-:W-:Y:S01]  /*6480*/  FMUL.FTZ R99, R75, UR42 ;  /* 0x0000002a4b637c20 */ /* 0x000fe20008410000 */
[----:B------:R-:W1:Y:S01]  /*6490*/  MUFU.EX2 R70, R70 ;  /* 0x0000004600467308 */ /* 0x000e620000000800 */
[C---:B---3--:R-:W-:Y:S02]  /*64a0*/  FMUL.FTZ R72, R68.reuse, R73 ;  /* 0x0000004944487220 */ /* 0x048fe40000410000 */
[----:B------:R-:W-:Y:S02]  /*64b0*/  FFMA.FTZ R96, R68, R85, R130 ;  /* 0x0000005544607223 */ /* 0x000fe40000010082 */
[----:B------:R-:W-:-:S02]  /*64c0*/  FMUL.FTZ R100, R76, UR42 ;  /* 0x0000002a4c647c20 */ /* 0x000fc40008410000 */
[----:B------:R-:W-:Y:S01]  /*64d0*/  FMUL.FTZ R101, R77, UR42 ;  /* 0x0000002a4d657c20 */ /* 0x000fe20008410000 */
[----:B------:R-:W2:Y:S01]  /*64e0*/  MUFU.EX2 R71, R71 ;  /* 0x0000004700477308 */ /* 0x000ea20000000800 */
[C---:B0-----:R-:W-:Y:S02]  /*64f0*/  FMUL.FTZ R73, R69.reuse, R72 ;  /* 0x0000004845497220 */ /* 0x041fe40000410000 */
[----:B------:R-:W-:Y:S02]  /*6500*/  FFMA.FTZ R85, R69, R96, R131 ;  /* 0x0000006045557223 */ /* 0x000fe40000010083 */
[----:B------:R-:W-:Y:S02]  /*6510*/  FMUL.FTZ R102, R78, UR42 ;  /* 0x0000002a4e667c20 */ /* 0x000fe40008410000 */
[----:B------:R-:W-:Y:S02]  /*6520*/  FMUL.FTZ R103, R79, UR42 ;  /* 0x0000002a4f677c20 */ /* 0x000fe40008410000 */
[----:B-1----:R-:W-:-:S02]  /*6530*/  FMUL.FTZ R72, R70, R73 ;  /* 0x0000004946487220 */ /* 0x002fc40000410000 */
[----:B------:R-:W-:Y:S02]  /*6540*/  FFMA.FTZ R96, R70, R85, R132 ;  /* 0x0000005546607223 */ /* 0x000fe40000010084 */
[----:B------:R-:W-:Y:S02]  /*6550*/  FMUL.FTZ R104, R88, UR42 ;  /* 0x0000002a58687c20 */ /* 0x000fe40008410000 */
[----:B------:R-:W-:Y:S02]  /*6560*/  FMUL.FTZ R105, R89, UR42 ;  /* 0x0000002a59697c20 */ /* 0x000fe40008410000 */
[C---:B--2---:R-:W-:Y:S02]  /*6570*/  FMUL.FTZ R72, R71.reuse, R72 ;  /* 0x0000004847487220 */ /* 0x044fe40000410000 */
[----:B------:R-:W-:Y:S02]  /*6580*/  FFMA.FTZ R73, R71, R96, R133 ;  /* 0x0000006047497223 */ /* 0x000fe40000010085 */
[----:B------:R-:W-:-:S02]  /*6590*/  FMUL.FTZ R106, R90, UR42 ;  /* 0x0000002a5a6a7c20 */ /* 0x000fc40008410000 */
[----:B------:R-:W-:Y:S01]  /*65a0*/  FMUL.FTZ R107, R91, UR42 ;  /* 0x0000002a5b6b7c20 */ /* 0x000fe20008410000 */
[----:B------:R0:W-:Y:S01]  /*65b0*/  STS.64 [R97.X8+0x31d0], R72 ;  /* 0x0031d04861007388 */ /* 0x0001e20000008a00 */
[----:B------:R-:W-:Y:S02]  /*65c0*/  FMUL.FTZ R108, R92, UR42 ;  /* 0x0000002a5c6c7c20 */ /* 0x000fe40008410000 */
[----:B------:R-:W-:Y:S02]  /*65d0*/  FMUL.FTZ R109, R93, UR42 ;  /* 0x0000002a5d6d7c20 */ /* 0x000fe40008410000 */
[----:B------:R-:W-:Y:S02]  /*65e0*/  FMUL.FTZ R110, R94, UR42 ;  /* 0x0000002a5e6e7c20 */ /* 0x000fe40008410000 */
[----:B------:R-:W-:Y:S02]  /*65f0*/  FMUL.FTZ R111, R95, UR42 ;  /* 0x0000002a5f6f7c20 */ /* 0x000fe40008410000 */
[----:B------:R-:W-:-:S02]  /*6600*/  FMUL.FTZ R98, R17, R98 ;  /* 0x0000006211627220 */ /* 0x000fc40000410000 */
[----:B------:R-:W-:Y:S01]  /*6610*/  FMUL.FTZ R99, R16, R99 ;  /* 0x0000006310637220 */ /* 0x000fe20000410000 */
[----:B0-----:R-:W-:Y:S01]  /*6620*/  HADD2.F32 R72, -RZ, R83.H0_H0 ;  /* 0x20000053ff487230 */ /* 0x001fe20000004100 */
[----:B------:R-:W-:Y:S01]  /*6630*/  FMUL.FTZ R100, R15, R100 ;  /* 0x000000640f647220 */ /* 0x000fe20000410000 */
[----:B------:R-:W-:Y:S01]  /*6640*/  HADD2.F32 R73, -RZ, R82.H0_H0 ;  /* 0x20000052ff497230 */ /* 0x000fe20000004100 */
[----:B------:R-:W-:Y:S02]  /*6650*/  FMUL.FTZ R101, R14, R101 ;  /* 0x000000650e657220 */ /* 0x000fe40000410000 */
[----:B------:R-:W-:Y:S02]  /*6660*/  FMUL.FTZ R96, R72, UR42 ;  /* 0x0000002a48607c20 */ /* 0x000fe40008410000 */
[----:B------:R-:W-:Y:S02]  /*6670*/  FMUL.FTZ R97, R73, UR42 ;  /* 0x0000002a49617c20 */ /* 0x000fe40008410000 */
        /* <DEDUP_REMOVED lines=27> */
.L_x_352:
[----:B------:R-:W-:Y:S05]  /*6830*/  BRA.DIV ~URZ, `(.L_x_298) ;  /* 0x000048427f007947 */ /* 0x000fea000b800000 */
[----:B------:R-:W2:Y:S04]  /*6840*/  S2R R83, SR_LANEID ;  /* 0x0000000000537919 */ /* 0x000ea80000000000 */
[----:B------:R-:W3:Y:S01]  /*6850*/  SHFL.UP PT, R82, R85, 0x1, RZ ;  /* 0x0420000055527989 */ /* 0x000ee200000e00ff */
[----:B--2---:R-:W-:-:S13]  /*6860*/  ISETP.GE.AND P0, PT, R83, 0x1, PT ;  /* 0x000000015300780c */ /* 0x004fda0003f06270 */
[C---:B---3--:R-:W-:Y:S02]  /*6870*/  @P0 FFMA.FTZ R85, R141.reuse, R82, R85 ;  /* 0x000000528d550223 */ /* 0x048fe40000010055 */
[----:B01----:R-:W-:Y:S01]  /*6880*/  @P0 FMUL.FTZ R141, R141, R156 ;  /* 0x0000009c8d8d0220 */ /* 0x003fe20000410000 */
        /* <DEDUP_REMOVED lines=16> */
[----:B------:R0:W2:Y:S02]  /*6990*/  SHFL.UP PT, R156, R141, 0x10, RZ ;  /* 0x060000008d9c7989 */ /* 0x0000a400000e00ff */
.L_x_353:
[----:B------:R-:W3:Y:S02]  /*69a0*/  S2R R83, SR_LANEID ;  /* 0x0000000000537919 */ /* 0x000ee40000000000 */
[----:B---3--:R-:W-:-:S13]  /*69b0*/  ISETP.GE.AND P0, PT, R83, 0x10, PT ;  /* 0x000000105300780c */ /* 0x008fda0003f06270 */
[-C--:B01----:R-:W-:Y:S02]  /*69c0*/  @P0 FFMA.FTZ R85, R82, R141.reuse, R85 ;  /* 0x0000008d52550223 */ /* 0x083fe40000010055 */
[----:B--2---:R-:W-:Y:S01]  /*69d0*/  @P0 FMUL.FTZ R141, R156, R141 ;  /* 0x0000008d9c8d0220 */ /* 0x004fe20000410000 */
[----:B------:R-:W-:Y:S05]  /*69e0*/  BRA.CONV ~URZ, `(.L_x_299) ;  /* 0x000000437f007947 */ /* 0x000fea000b800000 */
[----:B------:R-:W-:Y:S01]  /*69f0*/  IMAD.MOV.U32 R82, RZ, RZ, R141 ;  /* 0x000000ffff527224 */ /* 0x000fe200078e008d */
[----:B------:R-:W-:Y:S02]  /*6a00*/  MOV R84, 0x1f ;  /* 0x0000001f00547802 */ /* 0x000fe40000000f00 */
[----:B------:R-:W-:Y:S02]  /*6a10*/  MOV R83, 0x6a30 ;  /* 0x00006a3000537802 */ /* 0x000fe40000000f00 */
[----:B------:R-:W-:Y:S05]  /*6a20*/  CALL.REL.NOINC `($__internal_16_$__cuda_sm70_shflsync_idx_p) ;  /* 0x000051c000007944 */ /* 0x000fea0003c00000 */
.L_x_299:
[----:B------:R-:W-:Y:S05]  /*6a30*/  BRA.CONV ~URZ, `(.L_x_300) ;  /* 0x000000437f007947 */ /* 0x000fea000b800000 */
[----:B-1----:R-:W-:Y:S01]  /*6a40*/  HFMA2.MMA R84, -RZ, RZ, 0, 1.847743988037109375e-06 ;  /* 0x0000001fff547435 */ /* 0x002fe200000001ff */
[----:B------:R-:W-:Y:S01]  /*6a50*/  IMAD.MOV.U32 R82, RZ, RZ, R85 ;  /* 0x000000ffff527224 */ /* 0x000fe200078e0055 */
[----:B------:R-:W-:-:S04]  /*6a60*/  MOV R83, 0x6a80 ;  /* 0x00006a8000537802 */ /* 0x000fc80000000f00 */
[----:B--2--5:R-:W-:Y:S05]  /*6a70*/  CALL.REL.NOINC `($__internal_16_$__cuda_sm70_shflsync_idx_p) ;  /* 0x0000517000007944 */ /* 0x024fea0003c00000 */
.L_x_300:
[----:B------:R-:W-:Y:S05]  /*6a80*/  BRA.DIV ~URZ, `(.L_x_301) ;  /* 0x000049b27f007947 */ /* 0x000fea000b800000 */
[----:B------:R-:W0:Y:S04]  /*6a90*/  SHFL.IDX PT, R80, R80, RZ, 0x1f ;  /* 0x00001fff50507589 */ /* 0x000e2800000e0000 */
[----:B------:R-:W3:Y:S04]  /*6aa0*/  SHFL.IDX PT, R81, R81, RZ, 0x1f ;  /* 0x00001fff51517589 */ /* 0x000ee800000e0000 */
[----:B------:R-:W4:Y:S04]  /*6ab0*/  SHFL.UP PT, R141, R141, 0x1, RZ ;  /* 0x042000008d8d7989 */ /* 0x000f2800000e00ff */
[----:B------:R-:W2:Y:S02]  /*6ac0*/  SHFL.UP PT, R85, R85, 0x1, RZ ;  /* 0x0420000055557989 */ /* 0x000ea400000e00ff */
.L_x_354:
[----:B------:R-:W4:Y:S02]  /*6ad0*/  LDS.64 R82, [R159+0x31d0] ;  /* 0x0031d0009f527984 */ /* 0x000f240000000a00 */
[----:B--234-:R-:W-:-:S02]  /*6ae0*/  @P1 FFMA.FTZ R81, R81, R141, R85 ;  /* 0x0000008d51511223 */ /* 0x01cfc40000010055 */
[----:B0-----:R-:W-:-:S05]  /*6af0*/  @P1 FMUL.FTZ R80, R80, R141 ;  /* 0x0000008d50501220 */ /* 0x001fca0000410000 */
[----:B------:R-:W-:Y:S01]  /*6b00*/  STS.64 [R159+0x31d0], R80 ;  /* 0x0031d0509f007388 */ /* 0x000fe20000000a00 */
[C---:B------:R-:W-:Y:S02]  /*6b10*/  FFMA.FTZ R83, R82.reuse, R81, R83 ;  /* 0x0000005152537223 */ /* 0x040fe40000010053 */
        /* <DEDUP_REMOVED lines=10> */
.L_x_296:
[----:B------:R-:W-:Y:S05]  /*6bc0*/  BSYNC B0 ;  /* 0x0000000000007941 */ /* 0x000fea0003800000 */
.L_x_295:
[----:B------:R-:W-:Y:S01]  /*6bd0*/  WARPSYNC 0xffffffff ;  /* 0xffffffff00007948 */ /* 0x000fe20003800000 */
[----:B------:R-:W-:Y:S01]  /*6be0*/  BAR.SYNC.DEFER_BLOCKING 0x0 ;  /* 0x0000000000007b1d */ /* 0x000fe20000010000 */
[----:B------:R-:W-:Y:S01]  /*6bf0*/  LEA.HI R85, R57, R57, RZ, 0x1e ;  /* 0x0000003939557211 */ /* 0x000fe200078ff0ff */
[----:B--2---:R-:W-:Y:S01]  /*6c00*/  FMUL.FTZ R82, R71, R40 ;  /* 0x0000002847527220 */ /* 0x004fe20000410000 */
[----:B------:R-:W-:Y:S01]  /*6c10*/  LOP3.LUT R156, R57, 0x1f, RZ, 0xc0, !PT ;  /* 0x0000001f399c7812 */ /* 0x000fe200078ec0ff */
[----:B------:R-:W-:Y:S01]  /*6c20*/  FFMA.FTZ R83, R71, R111, R110 ;  /* 0x0000006f47537223 */ /* 0x000fe2000001006e */
[----:B------:R-:W-:Y:S01]  /*6c30*/  HFMA2.MMA R81, -RZ, RZ, 0, 0 ;  /* 0x00000000ff517435 */ /* 0x000fe200000001ff */
[C---:B------:R-:W-:Y:S01]  /*6c40*/  FMUL.FTZ R82, R70.reuse, R82 ;  /* 0x0000005246527220 */ /* 0x040fe20000410000 */
[----:B------:R-:W-:Y:S01]  /*6c50*/  ULDC UR36, c[0x0][0x174] ;  /* 0x00005d0000247ab9 */ /* 0x000fe20000000800 */
[----:B------:R-:W-:Y:S01]  /*6c60*/  FFMA.FTZ R83, R70, R83, R109 ;  /* 0x0000005346537223 */ /* 0x000fe2000001006d */
[----:B------:R-:W-:Y:S01]  /*6c70*/  UISETP.GE.AND UP0, UPT, UR24, UR36, UPT ;  /* 0x000000241800728c */ /* 0x000fe2000bf06270 */
[C---:B------:R-:W-:Y:S01]  /*6c80*/  FMUL.FTZ R82, R69.reuse, R82 ;  /* 0x0000005245527220 */ /* 0x040fe20000410000 */
[----:B------:R-:W-:Y:S01]  /*6c90*/  BSSY B0, `(.L_x_302) ;  /* 0x0000074000007945 */ /* 0x000fe20003800000 */
[----:B------:R-:W-:-:S02]  /*6ca0*/  FFMA.FTZ R83, R69, R83, R108 ;  /* 0x0000005345537223 */ /* 0x000fc4000001006c */
[C---:B------:R-:W-:Y:S01]  /*6cb0*/  FMUL.FTZ R82, R68.reuse, R82 ;  /* 0x0000005244527220 */ /* 0x040fe20000410000 */
[----:B------:R-:W-:Y:S01]  /*6cc0*/  PLOP3.LUT P0, PT, PT, PT, UP0, 0x80, 0x0 ;  /* 0x000000000000781c */ /* 0x000fe20003f0f008 */
[----:B------:R-:W-:Y:S02]  /*6cd0*/  FFMA.FTZ R83, R68, R83, R107 ;  /* 0x0000005344537223 */ /* 0x000fe4000001006b */
[C---:B------:R-:W-:Y:S01]  /*6ce0*/  FMUL.FTZ R82, R67.reuse, R82 ;  /* 0x0000005243527220 */ /* 0x040fe20000410000 */
[----:B------:R-:W-:Y:S01]  /*6cf0*/  ISETP.NE.OR P0, PT, R156, RZ, P0 ;  /* 0x000000ff9c00720c */ /* 0x000fe20000705670 */
[----:B------:R-:W-:Y:S02]  /*6d00*/  FFMA.FTZ R83, R67, R83, R106 ;  /* 0x0000005343537223 */ /* 0x000fe4000001006a */
[C---:B------:R-:W-:Y:S01]  /*6d10*/  FMUL.FTZ R82, R66.reuse, R82 ;  /* 0x0000005242527220 */ /* 0x040fe20000410000 */
[----:B------:R-:W0:Y:S01]  /*6d20*/  LDS R80, [R85.X8+0x31d4] ;  /* 0x0031d40055507984 */ /* 0x000e220000008800 */
[----:B------:R-:W-:-:S02]  /*6d30*/  FFMA.FTZ R83, R66, R83, R105 ;  /* 0x0000005342537223 */ /* 0x000fc40000010069 */
[C---:B------:R-:W-:Y:S02]  /*6d40*/  FMUL.FTZ R82, R65.reuse, R82 ;  /* 0x0000005241527220 */ /* 0x040fe40000410000 */
[----:B------:R-:W-:Y:S02]  /*6d50*/  FFMA.FTZ R83, R65, R83, R104 ;  /* 0x0000005341537223 */ /* 0x000fe40000010068 */
[C---:B------:R-:W-:Y:S02]  /*6d60*/  FMUL.FTZ R82, R64.reuse, R82 ;  /* 0x0000005240527220 */ /* 0x040fe40000410000 */
[----:B------:R-:W-:Y:S02]  /*6d70*/  FFMA.FTZ R83, R64, R83, R103 ;  /* 0x0000005340537223 */ /* 0x000fe40000010067 */
[C---:B------:R-:W-:Y:S02]  /*6d80*/  FMUL.FTZ R82, R63.reuse, R82 ;  /* 0x000000523f527220 */ /* 0x040fe40000410000 */
[----:B------:R-:W-:-:S02]  /*6d90*/  FFMA.FTZ R83, R63, R83, R102 ;  /* 0x000000533f537223 */ /* 0x000fc40000010066 */
[C---:B------:R-:W-:Y:S02]  /*6da0*/  FMUL.FTZ R82, R62.reuse, R82 ;  /* 0x000000523e527220 */ /* 0x040fe40000410000 */
[----:B------:R-:W-:Y:S02]  /*6db0*/  FFMA.FTZ R83, R62, R83, R101 ;  /* 0x000000533e537223 */ /* 0x000fe40000010065 */
[C---:B------:R-:W-:Y:S02]  /*6dc0*/  FMUL.FTZ R82, R61.reuse, R82 ;  /* 0x000000523d527220 */ /* 0x040fe40000410000 */
[----:B------:R-:W-:Y:S02]  /*6dd0*/  FFMA.FTZ R83, R61, R83, R100 ;  /* 0x000000533d537223 */ /* 0x000fe40000010064 */
[C---:B------:R-:W-:Y:S02]  /*6de0*/  FMUL.FTZ R82, R60.reuse, R82 ;  /* 0x000000523c527220 */ /* 0x040fe40000410000 */
[----:B------:R-:W-:-:S02]  /*6df0*/  FFMA.FTZ R83, R60, R83, R99 ;  /* 0x000000533c537223 */ /* 0x000fc40000010063 */
[----:B-1----:R-:W-:Y:S02]  /*6e00*/  IMAD.U32 R84, RZ, RZ, UR7 ;  /* 0x00000007ff547e24 */ /* 0x002fe4000f8e00ff */
[C---:B------:R-:W-:Y:S02]  /*6e10*/  FMUL.FTZ R82, R43.reuse, R82 ;  /* 0x000000522b527220 */ /* 0x040fe40000410000 */
[----:B------:R-:W-:Y:S02]  /*6e20*/  FFMA.FTZ R83, R43, R83, R98 ;  /* 0x000000532b537223 */ /* 0x000fe40000010062 */
[C---:B------:R-:W-:Y:S02]  /*6e30*/  FMUL.FTZ R82, R42.reuse, R82 ;  /* 0x000000522a527220 */ /* 0x040fe40000410000 */
[----:B------:R-:W-:Y:S02]  /*6e40*/  FFMA.FTZ R83, R42, R83, R97 ;  /* 0x000000532a537223 */ /* 0x000fe40000010061 */
[----:B------:R-:W-:-:S02]  /*6e50*/  FMUL.FTZ R82, R41, R82 ;  /* 0x0000005229527220 */ /* 0x000fc40000410000 */
[C---:B------:R-:W-:Y:S02]  /*6e60*/  FFMA.FTZ R83, R41.reuse, R83, R96 ;  /* 0x0000005329537223 */ /* 0x040fe40000010060 */
[----:B0-----:R-:W-:Y:S02]  /*6e70*/  FFMA.FTZ R136, R136, R80, R137 ;  /* 0x0000005088887223 */ /* 0x001fe40000010089 */
[----:B------:R-:W-:Y:S02]  /*6e80*/  IMAD.MOV.U32 R80, RZ, RZ, 0x3f800000 ;  /* 0x3f800000ff507424 */ /* 0x000fe400078e00ff */
        /* <DEDUP_REMOVED lines=20> */
[----:B01----:R-:W-:Y:S01]  /*6fd0*/  IMAD R86, R57, 0x28, RZ ;  /* 0x0000002839567824 */ /* 0x003fe200078e02ff */
        /* <DEDUP_REMOVED lines=16> */
[----:B------:R0:W1:Y:S02]  /*70e0*/  SHFL.DOWN PT, R87, R85, 0x1, 0x1f ;  /* 0x08201f0055577f89 */ /* 0x00006400000e0000 */
.L_x_355:
[----:B------:R-:W-:Y:S05]  /*70f0*/  BRA.DIV ~URZ, `(.L_x_305) ;  /* 0x000044f27f007947 */ /* 0x000fea000b800000 */
[----:B------:R-:W2:Y:S04]  /*7100*/  SHFL.DOWN PT, R82, R86, 0x1, 0x1f ;  /* 0x08201f0056527f89 */ /* 0x000ea800000e0000 */
[----:B------:R-:W-:Y:S04]  /*7110*/  SHFL.IDX PT, R159, R80, RZ, 0x1f ;  /* 0x00001fff509f7589 */ /* 0x000fe800000e0000 */
[----:B------:R-:W-:Y:S01]  /*7120*/  SHFL.IDX PT, R83, R81, RZ, 0x1f ;  /* 0x00001fff51537589 */ /* 0x000fe200000e0000 */
[----:B--2---:R-:W-:-:S02]  /*7130*/  @P4 FFMA.FTZ R86, R85, R82, R86 ;  /* 0x0000005255564223 */ /* 0x004fc40000010056 */
[----:B01----:R-:W-:-:S03]  /*7140*/  @P4 FMUL.FTZ R85, R85, R87 ;  /* 0x0000005755554220 */ /* 0x003fc60000410000 */
        /* <DEDUP_REMOVED lines=20> */
.L_x_356:
[----:B--23--:R-:W-:Y:S01]  /*7290*/  ISETP.NE.AND P0, PT, R57, 0x1f, PT ;  /* 0x0000001f3900780c */ /* 0x00cfe20003f05270 */
[----:B0-----:R-:W-:Y:S01]  /*72a0*/  FFMA.FTZ R81, R81, R87, R156 ;  /* 0x0000005751517223 */ /* 0x001fe2000001009c */
[----:B------:R-:W-:Y:S01]  /*72b0*/  MOV R82, R159 ;  /* 0x0000009f00527202 */ /* 0x000fe20000000f00 */
[----:B------:R-:W-:Y:S02]  /*72c0*/  IMAD R156, R57, 0x28, RZ ;  /* 0x00000028399c7824 */ /* 0x000fe400078e02ff */
[----:B------:R-:W-:-:S08]  /*72d0*/  FMUL.FTZ R80, R80, R87 ;  /* 0x0000005750507220 */ /* 0x000fd00000410000 */
        /* <DEDUP_REMOVED lines=15> */
.L_x_303:
[----:B01----:R-:W-:Y:S05]  /*73d0*/  BSYNC B0 ;  /* 0x0000000000007941 */ /* 0x003fea0003800000 */
.L_x_302:
[----:B------:R-:W-:Y:S01]  /*73e0*/  WARPSYNC 0xffffffff ;  /* 0xffffffff00007948 */ /* 0x000fe20003800000 */
[----:B------:R-:W-:Y:S01]  /*73f0*/  BAR.SYNC.DEFER_BLOCKING 0x0 ;  /* 0x0000000000007b1d */ /* 0x000fe20000010000 */
[C---:B------:R-:W-:Y:S01]  /*7400*/  LEA.HI R82, R57.reuse, R57, RZ, 0x1e ;  /* 0x0000003939527211 */ /* 0x040fe200078ff0ff */
[----:B------:R-:W-:Y:S01]  /*7410*/  FMUL.FTZ R72, R72, R136 ;  /* 0x0000008848487220 */ /* 0x000fe20000410000 */
[----:B------:R-:W-:Y:S01]  /*7420*/  ISETP.NE.AND P0, PT, R57, RZ, PT ;  /* 0x000000ff3900720c */ /* 0x000fe20003f05270 */
[----:B------:R-:W-:Y:S01]  /*7430*/  FMUL.FTZ R73, R73, R137 ;  /* 0x0000008949497220 */ /* 0x000fe20000410000 */
[----:B------:R-:W-:Y:S01]  /*7440*/  HADD2.F32 R83, -RZ, R55.H0_H0 ;  /* 0x20000037ff537230 */ /* 0x000fe20000004100 */
[----:B------:R-:W-:Y:S01]  /*7450*/  FFMA.FTZ R72, R19, R72, RZ ;  /* 0x0000004813487223 */ /* 0x000fe200000100ff */
[----:B------:R-:W-:Y:S01]  /*7460*/  ULDC.64 UR36, c[0x0][0x2b8] ;  /* 0x0000ae0000247ab9 */ /* 0x000fe20000000a00 */
[----:B------:R-:W-:Y:S01]  /*7470*/  FMUL.FTZ R74, R74, R141 ;  /* 0x0000008d4a4a7220 */ /* 0x000fe20000410000 */
[----:B------:R-:W-:Y:S01]  /*7480*/  UIMAD UR36, UR13, UR36, URZ ;  /* 0x000000240d2472a4 */ /* 0x000fe2000f8e023f */
[----:B------:R-:W-:Y:S01]  /*7490*/  FFMA.FTZ R72, R18, R73, R72 ;  /* 0x0000004912487223 */ /* 0x000fe20000010048 */
[----:B------:R-:W-:Y:S01]  /*74a0*/  HADD2.F32 R73, -RZ, R50.H0_H0 ;  /* 0x20000032ff497230 */ /* 0x000fe20000004100 */
[----:B------:R-:W-:Y:S01]  /*74b0*/  FMUL.FTZ R75, R75, R121 ;  /* 0x000000794b4b7220 */ /* 0x000fe20000410000 */
[----:B------:R-:W-:Y:S01]  /*74c0*/  UIMAD UR36, UR12, UR37, UR36 ;  /* 0x000000250c2472a4 */ /* 0x000fe2000f8e0224 */
[----:B------:R-:W-:Y:S01]  /*74d0*/  FFMA.FTZ R72, R17, R74, R72 ;  /* 0x0000004a11487223 */ /* 0x000fe20000010048 */
[----:B------:R-:W-:Y:S01]  /*74e0*/  HADD2.F32 R74, -RZ, R49.H0_H0 ;  /* 0x20000031ff4a7230 */ /* 0x000fe20000004100 */
[----:B------:R-:W-:Y:S01]  /*74f0*/  FMUL.FTZ R76, R76, R122 ;  /* 0x0000007a4c4c7220 */ /* 0x000fe20000410000 */
[----:B------:R-:W-:Y:S01]  /*7500*/  BSSY B0, `(.L_x_306) ;  /* 0x00000e8000007945 */ /* 0x000fe20003800000 */
[----:B------:R-:W-:-:S02]  /*7510*/  FFMA.FTZ R72, R16, R75, R72 ;  /* 0x0000004b10487223 */ /* 0x000fc40000010048 */
[----:B------:R-:W-:Y:S02]  /*7520*/  FMUL.FTZ R77, R77, R123 ;  /* 0x0000007b4d4d7220 */ /* 0x000fe40000410000 */
[----:B------:R-:W-:Y:S01]  /*7530*/  FFMA.FTZ R72, R15, R76, R72 ;  /* 0x0000004c0f487223 */ /* 0x000fe20000010048 */
[----:B------:R-:W-:Y:S01]  /*7540*/  HADD2.F32 R76, -RZ, R51.H0_H0 ;  /* 0x20000033ff4c7230 */ /* 0x000fe20000004100 */
[----:B------:R-:W0:Y:S01]  /*7550*/  LDS R82, [R82.X8+0x36e4] ;  /* 0x0036e40052527984 */ /* 0x000e220000008800 */
[----:B------:R-:W-:Y:S02]  /*7560*/  FMUL.FTZ R78, R78, R124 ;  /* 0x0000007c4e4e7220 */ /* 0x000fe40000410000 */
[----:B------:R-:W-:Y:S02]  /*7570*/  FFMA.FTZ R72, R14, R77, R72 ;  /* 0x0000004d0e487223 */ /* 0x000fe40000010048 */
[----:B------:R-:W-:Y:S02]  /*7580*/  FMUL.FTZ R79, R79, R125 ;  /* 0x0000007d4f4f7220 */ /* 0x000fe40000410000 */
[----:B------:R-:W-:-:S02]  /*7590*/  FFMA.FTZ R72, R13, R78, R72 ;  /* 0x0000004e0d487223 */ /* 0x000fc40000010048 */
[----:B------:R-:W-:Y:S02]  /*75a0*/  FMUL.FTZ R88, R88, R126 ;  /* 0x0000007e58587220 */ /* 0x000fe40000410000 */
[----:B------:R-:W-:Y:S02]  /*75b0*/  FFMA.FTZ R72, R12, R79, R72 ;  /* 0x0000004f0c487223 */ /* 0x000fe40000010048 */
[----:B------:R-:W-:Y:S02]  /*75c0*/  FMUL.FTZ R89, R89, R127 ;  /* 0x0000007f59597220 */ /* 0x000fe40000410000 */
[----:B------:R-:W-:Y:S02]  /*75d0*/  FMUL.FTZ R90, R90, R128 ;  /* 0x000000805a5a7220 */ /* 0x000fe40000410000 */
[----:B------:R-:W-:Y:S02]  /*75e0*/  FMUL.FTZ R91, R91, R129 ;  /* 0x000000815b5b7220 */ /* 0x000fe40000410000 */
[----:B------:R-:W-:-:S02]  /*75f0*/  FMUL.FTZ R92, R92, R130 ;  /* 0x000000825c5c7220 */ /* 0x000fc40000410000 */
[----:B------:R-:W-:Y:S02]  /*7600*/  FMUL.FTZ R93, R93, R131 ;  /* 0x000000835d5d7220 */ /* 0x000fe40000410000 */
[----:B------:R-:W-:Y:S02]  /*7610*/  FMUL.FTZ R94, R94, R132 ;  /* 0x000000845e5e7220 */ /* 0x000fe40000410000 */
[----:B------:R-:W-:Y:S02]  /*7620*/  FFMA.FTZ R84, -R30, R73, R123 ;  /* 0x000000491e547223 */ /* 0x000fe4000001017b */
[----:B------:R-:W-:-:S04]  /*7630*/  FMUL.FTZ R123, R123, UR42 ;  /* 0x0000002a7b7b7c20 */ /* 0x000fc80008410000 */
[----:B------:R-:W-:Y:S02]  /*7640*/  FMUL.FTZ R123, R14, R123 ;  /* 0x0000007b0e7b7220 */ /* 0x000fe40000410000 */
[----:B0-----:R-:W-:Y:S01]  /*7650*/  FFMA.FTZ R111, R82, R40, R111 ;  /* 0x00000028526f7223 */ /* 0x001fe2000001006f */
[----:B------:R-:W-:-:S03]  /*7660*/  HADD2.F32 R82, -RZ, R54.H0_H0 ;  /* 0x20000036ff527230 */ /* 0x000fc60000004100 */
[----:B------:R-:W-:Y:S02]  /*7670*/  FFMA.FTZ R71, R71, R111, R110 ;  /* 0x0000006f47477223 */ /* 0x000fe4000001006e */
[----:B------:R-:W-:Y:S02]  /*7680*/  FFMA.FTZ R78, -R34, R82, R137 ;  /* 0x00000052224e7223 */ /* 0x000fe40000010189 */
[----:B------:R-:W-:-:S04]  /*7690*/  FFMA.FTZ R70, R70, R71, R109 ;  /* 0x0000004746467223 */ /* 0x000fc8000001006d */
[----:B------:R-:W-:Y:S02]  /*76a0*/  FFMA.FTZ R69, R69, R70, R108 ;  /* 0x0000004645457223 */ /* 0x000fe4000001006c */
[----:B------:R-:W-:Y:S02]  /*76b0*/  IMAD.U32 R108, RZ, RZ, UR25 ;  /* 0x00000019ff6c7e24 */ /* 0x000fe4000f8e00ff */
[----:B------:R-:W-:Y:S01]  /*76c0*/  FFMA.FTZ R68, R68, R69, R107 ;  /* 0x0000004544447223 */ /* 0x000fe2000001006b */
[----:B------:R-:W-:-:S03]  /*76d0*/  MOV R107, UR14 ;  /* 0x0000000e006b7c02 */ /* 0x000fc60008000f00 */
[----:B------:R-:W-:Y:S02]  /*76e0*/  FFMA.FTZ R85, R67, R68, R106 ;  /* 0x0000004443557223 */ /* 0x000fe4000001006a */
[----:B------:R-:W-:Y:S01]  /*76f0*/  FFMA.FTZ R67, R11, R88, R72 ;  /* 0x000000580b437223 */ /* 0x000fe20000010048 */
[----:B------:R-:W-:Y:S01]  /*7700*/  HADD2.F32 R88, -RZ, R39.H0_H0 ;  /* 0x20000027ff587230 */ /* 0x000fe20000004100 */
[----:B------:R-:W-:Y:S02]  /*7710*/  FFMA.FTZ R87, R66, R85, R105 ;  /* 0x0000005542577223 */ /* 0x000fe40000010069 */
[----:B------:R-:W-:Y:S02]  /*7720*/  FFMA.FTZ R40, R10, R89, R67 ;  /* 0x000000590a287223 */ /* 0x000fe40000010043 */
[----:B------:R-:W-:Y:S01]  /*7730*/  FFMA.FTZ R89, R65, R87, R104 ;  /* 0x0000005741597223 */ /* 0x000fe20000010068 */
[----:B------:R-:W-:Y:S01]  /*7740*/  HADD2.F32 R104, -RZ, R36.H0_H0 ;  /* 0x20000024ff687230 */ /* 0x000fe20000004100 */
        /* <DEDUP_REMOVED lines=10> */
[----:B------:R-:W-:-:S02]  /*77f0*/  FFMA.FTZ R72, R61, R66, R100 ;  /* 0x000000423d487223 */ /* 0x000fc40000010064 */
[----:B------:R-:W-:Y:S02]  /*7800*/  IMAD.U32 R65, RZ, RZ, UR7 ;  /* 0x00000007ff417e24 */ /* 0x000fe4000f8e00ff */
[----:B------:R-:W-:Y:S02]  /*7810*/  FFMA.FTZ R99, R60, R72, R99 ;  /* 0x000000483c637223 */ /* 0x000fe40000010063 */
[----:B------:R-:W-:Y:S01]  /*7820*/  FFMA.FTZ R60, -R28, R62, R125 ;  /* 0x0000003e1c3c7223 */ /* 0x000fe2000001017d */
[----:B------:R0:W-:Y:S01]  /*7830*/  @!P0 STS.64 [R65.X8+0x45e0], R80 ;  /* 0x0045e05041008388 */ /* 0x0001e20000008a00 */
[----:B------:R-:W-:Y:S02]  /*7840*/  FFMA.FTZ R98, R43, R99, R98 ;  /* 0x000000632b627223 */ /* 0x000fe40000010062 */
[----:B------:R-:W-:Y:S02]  /*7850*/  FMUL.FTZ R63, R64, UR39 ;  /* 0x00000027403f7c20 */ /* 0x000fe40008410000 */
[----:B------:R-:W-:-:S02]  /*7860*/  FFMA.FTZ R97, R42, R98, R97 ;  /* 0x000000622a617223 */ /* 0x000fc40000010061 */
[----:B------:R-:W-:Y:S01]  /*7870*/  FFMA.FTZ R100, R5, R94, R40 ;  /* 0x0000005e05647223 */ /* 0x000fe20000010028 */
[----:B------:R-:W-:Y:S01]  /*7880*/  HADD2.F32 R94, -RZ, R46.H0_H0 ;  /* 0x2000002eff5e7230 */ /* 0x000fe20000004100 */
[----:B------:R-:W-:Y:S02]  /*7890*/  FFMA.FTZ R96, R41, R97, R96 ;  /* 0x0000006129607223 */ /* 0x000fe40000010060 */
[----:B------:R-:W-:Y:S01]  /*78a0*/  FMUL.FTZ R67, R60, R63 ;  /* 0x0000003f3c437220 */ /* 0x000fe20000410000 */
[----:B0-----:R-:W-:Y:S01]  /*78b0*/  HADD2.F32 R81, -RZ, R53.H0_H0 ;  /* 0x20000035ff517230 */ /* 0x001fe20000004100 */
[----:B------:R-:W-:Y:S02]  /*78c0*/  FFMA.FTZ R61, -R29, R74, R124 ;  /* 0x0000004a1d3d7223 */ /* 0x000fe4000001017c */
[----:B------:R-:W-:Y:S02]  /*78d0*/  FMUL.FTZ R40, R102, UR39 ;  /* 0x0000002766287c20 */ /* 0x000fe40008410000 */
[----:B------:R-:W-:-:S02]  /*78e0*/  FMUL.FTZ R63, R66, UR39 ;  /* 0x00000027423f7c20 */ /* 0x000fc40008410000 */
[C---:B------:R-:W-:Y:S02]  /*78f0*/  FFMA.FTZ R80, -R35.reuse, R83, R136 ;  /* 0x0000005323507223 */ /* 0x040fe40000010188 */
[----:B------:R-:W-:Y:S02]  /*7900*/  FMUL.FTZ R79, R35, R96 ;  /* 0x00000060234f7220 */ /* 0x000fe40000410000 */
[----:B------:R-:W-:Y:S02]  /*7910*/  FMUL.FTZ R65, R61, R40 ;  /* 0x000000283d417220 */ /* 0x000fe40000410000 */
[----:B------:R-:W-:Y:S02]  /*7920*/  FMUL.FTZ R63, R84, R63 ;  /* 0x0000003f543f7220 */ /* 0x000fe40000410000 */
[----:B------:R-:W-:Y:S02]  /*7930*/  FFMA.FTZ R42, -R31, R76, R122 ;  /* 0x0000004c1f2a7223 */ /* 0x000fe4000001017a */
[----:B------:R-:W-:-:S02]  /*7940*/  FMUL.FTZ R41, R72, UR39 ;  /* 0x0000002748297c20 */ /* 0x000fc40008410000 */
[----:B------:R-:W-:Y:S02]  /*7950*/  FMUL.FTZ R77, R34, R97 ;  /* 0x00000061224d7220 */ /* 0x000fe40000410000 */
[----:B------:R-:W-:Y:S02]  /*7960*/  FFMA.FTZ R40, R79, R80, RZ ;  /* 0x000000504f287223 */ /* 0x000fe400000100ff */
[----:B------:R-:W-:Y:S02]  /*7970*/  FFMA.FTZ R65, R74, R102, R65 ;  /* 0x000000664a417223 */ /* 0x000fe40000010041 */
[----:B------:R-:W-:Y:S01]  /*7980*/  FFMA.FTZ R63, R73, R66, R63 ;  /* 0x00000042493f7223 */ /* 0x000fe2000001003f */
[----:B------:R-:W-:Y:S01]  /*7990*/  HADD2.F32 R73, -RZ, R52.H0_H0 ;  /* 0x20000034ff497230 */ /* 0x000fe20000004100 */
[----:B------:R-:W-:Y:S02]  /*79a0*/  FMUL.FTZ R41, R42, R41 ;  /* 0x000000292a297220 */ /* 0x000fe40000410000 */
[----:B------:R-:W-:-:S02]  /*79b0*/  FFMA.FTZ R75, -R33, R81, R141 ;  /* 0x00000051214b7223 */ /* 0x000fc4000001018d */
[----:B------:R-:W-:Y:S02]  /*79c0*/  FMUL.FTZ R74, R33, R98 ;  /* 0x00000062214a7220 */ /* 0x000fe40000410000 */
[----:B------:R-:W-:Y:S02]  /*79d0*/  FFMA.FTZ R40, R77, R78, R40 ;  /* 0x0000004e4d287223 */ /* 0x000fe40000010028 */
[----:B------:R-:W-:Y:S02]  /*79e0*/  FFMA.FTZ R76, R76, R72, R41 ;  /* 0x000000484c4c7223 */ /* 0x000fe40000010029 */
[----:B------:R-:W-:Y:S01]  /*79f0*/  FFMA.FTZ R62, R62, R64, R67 ;  /* 0x000000403e3e7223 */ /* 0x000fe20000010043 */
[----:B------:R-:W-:Y:S01]  /*7a00*/  HADD2.F32 R67, -RZ, R47.H0_H0 ;  /* 0x2000002fff437230 */ /* 0x000fe20000004100 */
[----:B------:R-:W-:Y:S02]  /*7a10*/  FFMA.FTZ R41, R74, R75, R40 ;  /* 0x0000004b4a297223 */ /* 0x000fe40000010028 */
[----:B------:R-:W-:-:S02]  /*7a20*/  FMUL.FTZ R86, R32, R99 ;  /* 0x0000006320567220 */ /* 0x000fc40000410000 */
[----:B------:R-:W-:Y:S02]  /*7a30*/  FFMA.FTZ R40, -R32, R73, R121 ;  /* 0x0000004920287223 */ /* 0x000fe40000010179 */
[C---:B------:R-:W-:Y:S02]  /*7a40*/  FADD.FTZ R153, R86.reuse, R153 ;  /* 0x0000009956997221 */ /* 0x040fe40000010000 */
[----:B------:R-:W-:Y:S02]  /*7a50*/  FFMA.FTZ R41, R86, R40, R41 ;  /* 0x0000002856297223 */ /* 0x000fe40000010029 */
[----:B------:R-:W-:Y:S02]  /*7a60*/  FFMA.FTZ R43, -R27, R67, R126 ;  /* 0x000000431b2b7223 */ /* 0x000fe4000001017e */
[----:B------:R-:W-:Y:S02]  /*7a70*/  FMUL.FTZ R86, R89, UR39 ;  /* 0x0000002759567c20 */ /* 0x000fe40008410000 */
[----:B------:R-:W-:-:S02]  /*7a80*/  FMUL.FTZ R72, R31, R72 ;  /* 0x000000481f487220 */ /* 0x000fc40000410000 */
[----:B------:R-:W-:Y:S02]  /*7a90*/  FMUL.FTZ R86, R43, R86 ;  /* 0x000000562b567220 */ /* 0x000fe40000410000 */
[----:B------:R-:W-:Y:S02]  /*7aa0*/  FFMA.FTZ R41, R72, R42, R41 ;  /* 0x0000002a48297223 */ /* 0x000fe40000010029 */
[----:B------:R-:W-:Y:S02]  /*7ab0*/  FMUL.FTZ R66, R30, R66 ;  /* 0x000000421e427220 */ /* 0x000fe40000410000 */
[----:B------:R-:W-:Y:S02]  /*7ac0*/  FFMA.FTZ R67, R67, R89, R86 ;  /* 0x0000005943437223 */ /* 0x000fe40000010056 */
[----:B------:R-:W-:Y:S02]  /*7ad0*/  FFMA.FTZ R42, -R26, R94, R127 ;  /* 0x0000005e1a2a7223 */ /* 0x000fe4000001017f */
[----:B------:R-:W-:-:S02]  /*7ae0*/  FMUL.FTZ R86, R87, UR39 ;  /* 0x0000002757567c20 */ /* 0x000fc40008410000 */
[----:B------:R-:W-:Y:S02]  /*7af0*/  FFMA.FTZ R84, R66, R84, R41 ;  /* 0x0000005442547223 */ /* 0x000fe40000010029 */
[----:B------:R-:W-:Y:S02]  /*7b00*/  FMUL.FTZ R93, R29, R102 ;  /* 0x000000661d5d7220 */ /* 0x000fe40000410000 */
[----:B------:R-:W-:Y:S02]  /*7b10*/  FMUL.FTZ R86, R42, R86 ;  /* 0x000000562a567220 */ /* 0x000fe40000410000 */
[----:B------:R-:W-:Y:S02]  /*7b20*/  FFMA.FTZ R61, R93, R61, R84 ;  /* 0x0000003d5d3d7223 */ /* 0x000fe40000010054 */
[----:B------:R-:W-:Y:S02]  /*7b30*/  FMUL.FTZ R91, R28, R64 ;  /* 0x000000401c5b7220 */ /* 0x000fe40000410000 */
[----:B------:R-:W-:-:S02]  /*7b40*/  FFMA.FTZ R94, R94, R87, R86 ;  /* 0x000000575e5e7223 */ /* 0x000fc40000010056 */
[----:B------:R-:W-:Y:S02]  /*7b50*/  FFMA.FTZ R41, -R25, R92, R128 ;  /* 0x0000005c19297223 */ /* 0x000fe40000010180 */
[----:B------:R-:W-:Y:S02]  /*7b60*/  FMUL.FTZ R86, R85, UR39 ;  /* 0x0000002755567c20 */ /* 0x000fe40008410000 */
[----:B------:R-:W-:Y:S02]  /*7b70*/  FFMA.FTZ R60, R91, R60, R61 ;  /* 0x0000003c5b3c7223 */ /* 0x000fe4000001003d */
[----:B------:R-:W-:Y:S02]  /*7b80*/  FMUL.FTZ R89, R27, R89 ;  /* 0x000000591b597220 */ /* 0x000fe40000410000 */
[----:B------:R-:W-:Y:S02]  /*7b90*/  FMUL.FTZ R86, R41, R86 ;  /* 0x0000005629567220 */ /* 0x000fe40000410000 */
[----:B------:R-:W-:-:S02]  /*7ba0*/  FFMA.FTZ R106, -R24, R90, R129 ;  /* 0x0000005a186a7223 */ /* 0x000fc40000010181 */
[----:B------:R-:W-:Y:S02]  /*7bb0*/  FMUL.FTZ R84, R68, UR39 ;  /* 0x0000002744547c20 */ /* 0x000fe40008410000 */
[----:B------:R-:W-:Y:S02]  /*7bc0*/  FFMA.FTZ R43, R89, R43, R60 ;  /* 0x0000002b592b7223 */ /* 0x000fe4000001003c */
[----:B------:R-:W-:Y:S02]  /*7bd0*/  FMUL.FTZ R87, R26, R87 ;  /* 0x000000571a577220 */ /* 0x000fe40000410000 */
[----:B------:R-:W-:Y:S01]  /*7be0*/  FFMA.FTZ R92, R92, R85, R86 ;  /* 0x000000555c5c7223 */ /* 0x000fe20000010056 */
[----:B------:R-:W-:Y:S01]  /*7bf0*/  HADD2.F32 R86, -RZ, R38.H0_H0 ;  /* 0x20000026ff567230 */ /* 0x000fe20000004100 */
[----:B------:R-:W-:Y:S02]  /*7c00*/  FMUL.FTZ R84, R106, R84 ;  /* 0x000000546a547220 */ /* 0x000fe40000410000 */
[----:B------:R-:W-:-:S02]  /*7c10*/  FFMA.FTZ R42, R87, R42, R43 ;  /* 0x0000002a572a7223 */ /* 0x000fc4000001002b */
[----:B------:R-:W-:Y:S02]  /*7c20*/  FMUL.FTZ R85, R25, R85 ;  /* 0x0000005519557220 */ /* 0x000fe40000410000 */
[----:B------:R-:W-:Y:S02]  /*7c30*/  FFMA.FTZ R61, -R23, R88, R130 ;  /* 0x00000058173d7223 */ /* 0x000fe40000010182 */
[----:B------:R-:W-:Y:S02]  /*7c40*/  FMUL.FTZ R64, R69, UR39 ;  /* 0x0000002745407c20 */ /* 0x000fe40008410000 */
[-C--:B------:R-:W-:Y:S01]  /*7c50*/  FFMA.FTZ R90, R90, R68.reuse, R84 ;  /* 0x000000445a5a7223 */ /* 0x080fe20000010054 */
[----:B------:R-:W-:Y:S01]  /*7c60*/  HADD2.F32 R84, -RZ, R37.H0_H0 ;  /* 0x20000025ff547230 */ /* 0x000fe20000004100 */
[----:B------:R-:W-:Y:S02]  /*7c70*/  FFMA.FTZ R41, R85, R41, R42 ;  /* 0x0000002955297223 */ /* 0x000fe4000001002a */
[----:B------:R-:W-:-:S02]  /*7c80*/  FMUL.FTZ R101, R24, R68 ;  /* 0x0000004418657220 */ /* 0x000fc40000410000 */
[----:B------:R-:W-:Y:S02]  /*7c90*/  FMUL.FTZ R64, R61, R64 ;  /* 0x000000403d407220 */ /* 0x000fe40000410000 */
[----:B------:R-:W-:Y:S02]  /*7ca0*/  FFMA.FTZ R103, -R20, R104, R133 ;  /* 0x0000006814677223 */ /* 0x000fe40000010185 */
[----:B------:R-:W-:Y:S02]  /*7cb0*/  FMUL.FTZ R42, R111, UR39 ;  /* 0x000000276f2a7c20 */ /* 0x000fe40008410000 */
[----:B------:R-:W-:Y:S02]  /*7cc0*/  FMUL.FTZ R68, R99, UR39 ;  /* 0x0000002763447c20 */ /* 0x000fe40008410000 */
[----:B------:R-:W-:Y:S01]  /*7cd0*/  FFMA.FTZ R88, R88, R69, R64 ;  /* 0x0000004558587223 */ /* 0x000fe20000010040 */
[----:B------:R-:W-:Y:S01]  /*7ce0*/  SHF.L.U32 R64, R57, 0x4, RZ ;  /* 0x0000000439407819 */ /* 0x000fe200000006ff */
[----:B------:R-:W-:-:S02]  /*7cf0*/  FMUL.FTZ R42, R103, R42 ;  /* 0x0000002a672a7220 */ /* 0x000fc40000410000 */
[----:B------:R-:W-:Y:S02]  /*7d00*/  FMUL.FTZ R68, R40, R68 ;  /* 0x0000004428447220 */ /* 0x000fe40000410000 */
[----:B------:R-:W-:Y:S02]  /*7d10*/  FMUL.FTZ R40, R136, UR42 ;  /* 0x0000002a88287c20 */ /* 0x000fe40008410000 */
[----:B------:R-:W-:Y:S01]  /*7d20*/  FFMA.FTZ R104, R104, R111, R42 ;  /* 0x0000006f68687223 */ /* 0x000fe2000001002a */
[----:B------:R-:W-:Y:S01]  /*7d30*/  LEA.HI.SX32 R42, R64, R64, 0x1b ;  /* 0x00000040402a7211 */ /* 0x000fe200078fdaff */
[----:B------:R-:W-:Y:S02]  /*7d40*/  FMUL.FTZ R40, R19, R40 ;  /* 0x0000002813287220 */ /* 0x000fe40000410000 */
[----:B------:R-:W-:Y:S02]  /*7d50*/  FFMA.FTZ R106, R101, R106, R41 ;  /* 0x0000006a656a7223 */ /* 0x000fe40000010029 */
[----:B------:R-:W-:Y:S01]  /*7d60*/  FMUL.FTZ R41, R137, UR42 ;  /* 0x0000002a89297c20 */ /* 0x000fe20008410000 */
[----:B------:R0:W-:Y:S01]  /*7d70*/  STS [R42.X4+0x1090], R40 ;  /* 0x001090282a007388 */ /* 0x0001e20000004800 */
[----:B------:R-:W-:-:S02]  /*7d80*/  FFMA.FTZ R102, -R21, R84, R132 ;  /* 0x0000005415667223 */ /* 0x000fc40000010184 */
[----:B------:R-:W-:Y:S02]  /*7d90*/  FMUL.FTZ R41, R18, R41 ;  /* 0x0000002912297220 */ /* 0x000fe40000410000 */
[----:B------:R-:W-:Y:S02]  /*7da0*/  FMUL.FTZ R43, R71, UR39 ;  /* 0x00000027472b7c20 */ /* 0x000fe40008410000 */
[----:B------:R-:W-:Y:S02]  /*7db0*/  FFMA.FTZ R105, -R22, R86, R131 ;  /* 0x0000005616697223 */ /* 0x000fe40000010183 */
[----:B------:R-:W-:Y:S01]  /*7dc0*/  FMUL.FTZ R43, R102, R43 ;  /* 0x0000002b662b7220 */ /* 0x000fe20000410000 */
[----:B0-----:R-:W-:Y:S01]  /*7dd0*/  IADD3 R40, R64, 0x1, RZ ;  /* 0x0000000140287810 */ /* 0x001fe20007ffe0ff */
[----:B------:R-:W-:Y:S02]  /*7de0*/  FMUL.FTZ R122, R122, UR42 ;  /* 0x0000002a7a7a7c20 */ /* 0x000fe40008410000 */
[----:B------:R-:W-:Y:S01]  /*7df0*/  FFMA.FTZ R84, R84, R71, R43 ;  /* 0x0000004754547223 */ /* 0x000fe2000001002b */
[----:B------:R-:W-:Y:S01]  /*7e00*/  LEA.HI.SX32 R40, R40, R64, 0x1b ;  /* 0x0000004028287211 */ /* 0x000fe200078fdaff */
[----:B------:R-:W-:-:S02]  /*7e10*/  IMAD.U32 R43, RZ, RZ, UR12 ;  /* 0x0000000cff2b7e24 */ /* 0x000fc4000f8e00ff */
[----:B------:R-:W-:Y:S02]  /*7e20*/  FMUL.FTZ R124, R124, UR42 ;  /* 0x0000002a7c7c7c20 */ /* 0x000fe40008410000 */
[----:B------:R0:W-:Y:S01]  /*7e30*/  STS [R40.X4+0x1094], R41 ;  /* 0x0010942928007388 */ /* 0x0001e20000004800 */
[----:B------:R-:W-:Y:S02]  /*7e40*/  FMUL.FTZ R125, R125, UR42 ;  /* 0x0000002a7d7d7c20 */ /* 0x000fe40008410000 */
[----:B------:R-:W-:Y:S02]  /*7e50*/  FMUL.FTZ R126, R126, UR42 ;  /* 0x0000002a7e7e7c20 */ /* 0x000fe40008410000 */
[----:B------:R-:W-:Y:S02]  /*7e60*/  FMUL.FTZ R127, R127, UR42 ;  /* 0x0000002a7f7f7c20 */ /* 0x000fe40008410000 */
[----:B------:R-:W-:Y:S02]  /*7e70*/  FMUL.FTZ R128, R128, UR42 ;  /* 0x0000002a80807c20 */ /* 0x000fe40008410000 */
[----:B------:R-:W-:Y:S01]  /*7e80*/  FMUL.FTZ R129, R129, UR42 ;  /* 0x0000002a81817c20 */ /* 0x000fe20008410000 */
[----:B0-----:R-:W-:Y:S01]  /*7e90*/  IADD3 R40, R64, 0x2, RZ ;  /* 0x0000000240287810 */ /* 0x001fe20007ffe0ff */
[----:B------:R-:W-:-:S02]  /*7ea0*/  FMUL.FTZ R41, R141, UR42 ;  /* 0x0000002a8d297c20 */ /* 0x000fc40008410000 */
[----:B------:R-:W-:Y:S01]  /*7eb0*/  FMUL.FTZ R130, R130, UR42 ;  /* 0x0000002a82827c20 */ /* 0x000fe20008410000 */
[----:B------:R-:W-:Y:S01]  /*7ec0*/  LEA.HI.SX32 R40, R40, R64, 0x1b ;  /* 0x0000004028287211 */ /* 0x000fe200078fdaff */
[----:B------:R-:W-:Y:S02]  /*7ed0*/  FMUL.FTZ R41, R17, R41 ;  /* 0x0000002911297220 */ /* 0x000fe40000410000 */
[----:B------:R-:W-:Y:S02]  /*7ee0*/  FMUL.FTZ R131, R131, UR42 ;  /* 0x0000002a83837c20 */ /* 0x000fe40008410000 */
[----:B------:R-:W-:Y:S01]  /*7ef0*/  FMUL.FTZ R132, R132, UR42 ;  /* 0x0000002a84847c20 */ /* 0x000fe20008410000 */
[----:B------:R0:W-:Y:S01]  /*7f00*/  STS [R40.X4+0x1098], R41 ;  /* 0x0010982928007388 */ /* 0x0001e20000004800 */
[----:B------:R-:W-:Y:S02]  /*7f10*/  FMUL.FTZ R122, R15, R122 ;  /* 0x0000007a0f7a7220 */ /* 0x000fe40000410000 */
[----:B------:R-:W-:-:S02]  /*7f20*/  FMUL.FTZ R124, R13, R124 ;  /* 0x0000007c0d7c7220 */ /* 0x000fc40000410000 */
[----:B------:R-:W-:Y:S02]  /*7f30*/  FMUL.FTZ R125, R12, R125 ;  /* 0x0000007d0c7d7220 */ /* 0x000fe40000410000 */
[----:B------:R-:W-:Y:S02]  /*7f40*/  FMUL.FTZ R126, R11, R126 ;  /* 0x0000007e0b7e7220 */ /* 0x000fe40000410000 */
[----:B------:R-:W-:Y:S01]  /*7f50*/  FMUL.FTZ R127, R10, R127 ;  /* 0x0000007f0a7f7220 */ /* 0x000fe20000410000 */
[----:B0-----:R-:W-:Y:S01]  /*7f60*/  IADD3 R40, R64, 0x3, RZ ;  /* 0x0000000340287810 */ /* 0x001fe20007ffe0ff */
[----:B------:R-:W-:Y:S02]  /*7f70*/  FMUL.FTZ R41, R121, UR42 ;  /* 0x0000002a79297c20 */ /* 0x000fe40008410000 */
[----:B------:R-:W-:Y:S01]  /*7f80*/  FMUL.FTZ R129, R8, R129 ;  /* 0x0000008108817220 */ /* 0x000fe20000410000 */
[----:B------:R-:W-:Y:S01]  /*7f90*/  LEA.HI.SX32 R40, R40, R64, 0x1b ;  /* 0x0000004028287211 */ /* 0x000fe200078fdaff */
[----:B------:R-:W-:-:S02]  /*7fa0*/  FMUL.FTZ R41, R16, R41 ;  /* 0x0000002910297220 */ /* 0x000fc40000410000 */
[----:B------:R-:W-:Y:S02]  /*7fb0*/  FMUL.FTZ R109, R7, R130 ;  /* 0x00000082076d7220 */ /* 0x000fe40000410000 */
[----:B------:R-:W-:Y:S01]  /*7fc0*/  FMUL.FTZ R131, R6, R131 ;  /* 0x0000008306837220 */ /* 0x000fe20000410000 */
[----:B------:R0:W-:Y:S01]  /*7fd0*/  STS [R40.X4+0x109c], R41 ;  /* 0x00109c2928007388 */ /* 0x0001e20000004800 */
[----:B------:R-:W-:Y:S02]  /*7fe0*/  FMUL.FTZ R60, R70, UR39 ;  /* 0x00000027463c7c20 */ /* 0x000fe40008410000 */
[----:B------:R-:W-:Y:S01]  /*7ff0*/  FMUL.FTZ R69, R23, R69 ;  /* 0x0000004517457220 */ /* 0x000fe20000410000 */
[----:B------:R-:W-:Y:S01]  /*8000*/  STS [R42.X4+0x10a0], R122 ;  /* 0x0010a07a2a007388 */ /* 0x000fe20000004800 */
[----:B------:R-:W-:-:S03]  /*8010*/  FMUL.FTZ R60, R105, R60 ;  /* 0x0000003c693c7220 */ /* 0x000fc60000410000 */
[----:B------:R-:W-:Y:S01]  /*8020*/  STS [R42.X4+0x10a4], R123 ;  /* 0x0010a47b2a007388 */ /* 0x000fe20000004800 */
[-C--:B------:R-:W-:Y:S01]  /*8030*/  FFMA.FTZ R86, R86, R70.reuse, R60 ;  /* 0x0000004656567223 */ /* 0x080fe2000001003c */
[----:B0-----:R-:W-:Y:S01]  /*8040*/  MOV R40, R57 ;  /* 0x0000003900287202 */ /* 0x001fe20000000f00 */
[----:B------:R-:W-:Y:S01]  /*8050*/  IMAD.MOV.U32 R41, RZ, RZ, RZ ;  /* 0x000000ffff297224 */ /* 0x000fe200078e00ff */
[----:B------:R-:W-:Y:S01]  /*8060*/  STS [R42.X4+0x10a8], R124 ;  /* 0x0010a87c2a007388 */ /* 0x000fe20000004800 */
[----:B------:R-:W-:Y:S02]  /*8070*/  FMUL.FTZ R70, R22, R70 ;  /* 0x0000004616467220 */ /* 0x000fe40000410000 */
[----:B------:R-:W-:Y:S01]  /*8080*/  IMAD.WIDE.U32 R40, R43, c[0x0][0x2b8], R40 ;  /* 0x0000ae002b287a25 */ /* 0x000fe200078e0028 */
[----:B------:R-:W-:Y:S03]  /*8090*/  STS [R42.X4+0x10ac], R125 ;  /* 0x0010ac7d2a007388 */ /* 0x000fe60000004800 */
[----:B------:R-:W-:Y:S01]  /*80a0*/  FMUL.FTZ R43, R9, R128 ;  /* 0x00000080092b7220 */ /* 0x000fe20000410000 */
[----:B------:R-:W-:Y:S01]  /*80b0*/  IADD3 R41, R41, UR36, RZ ;  /* 0x0000002429297c10 */ /* 0x000fe2000fffe0ff */
[----:B------:R-:W-:Y:S01]  /*80c0*/  ULDC.64 UR36, c[0x0][0x2c0] ;  /* 0x0000b00000247ab9 */ /* 0x000fe20000000a00 */
[----:B------:R-:W-:Y:S01]  /*80d0*/  STS [R42.X4+0x10b0], R126 ;  /* 0x0010b07e2a007388 */ /* 0x000fe20000004800 */
[----:B------:R-:W-:Y:S01]  /*80e0*/  UIMAD UR36, UR15, UR36, URZ ;  /* 0x000000240f2472a4 */ /* 0x000fe2000f8e023f */
[----:B------:R-:W-:-:S02]  /*80f0*/  FADD.FTZ R143, R70, R143 ;  /* 0x0000008f468f7221 */ /* 0x000fc40000010000 */
[----:B------:R-:W-:Y:S01]  /*8100*/  IMAD.WIDE.U32 R40, R107, c[0x0][0x2c0], R40 ;  /* 0x0000b0006b287a25 */ /* 0x000fe200078e0028 */
[----:B------:R-:W-:Y:S01]  /*8110*/  UIMAD UR36, UR14, UR37, UR36 ;  /* 0x000000250e2472a4 */ /* 0x000fe2000f8e0224 */
[----:B------:R-:W-:Y:S02]  /*8120*/  STS [R42.X4+0x10b4], R127 ;  /* 0x0010b47f2a007388 */ /* 0x000fe40000004800 */
[----:B------:R-:W-:Y:S01]  /*8130*/  FMUL.FTZ R107, R95, R133 ;  /* 0x000000855f6b7220 */ /* 0x000fe20000410000 */
[----:B------:R-:W-:Y:S01]  /*8140*/  IADD3 R60, P0, R40, UR25, RZ ;  /* 0x00000019283c7c10 */ /* 0x000fe2000ff1e0ff */
[----:B------:R-:W-:Y:S01]  /*8150*/  FMUL.FTZ R133, R133, UR42 ;  /* 0x0000002a85857c20 */ /* 0x000fe20008410000 */
[----:B------:R-:W-:Y:S01]  /*8160*/  STS [R42.X4+0x10b8], R43 ;  /* 0x0010b82b2a007388 */ /* 0x000fe20000004800 */
[----:B------:R-:W-:Y:S01]  /*8170*/  FMUL.FTZ R95, R5, R132 ;  /* 0x00000084055f7220 */ /* 0x000fe20000410000 */
[----:B------:R-:W-:Y:S01]  /*8180*/  IADD3 R41, R41, UR36, RZ ;  /* 0x0000002429297c10 */ /* 0x000fe2000fffe0ff */
[----:B------:R-:W-:Y:S01]  /*8190*/  FMUL.FTZ R133, R4, R133 ;  /* 0x0000008504857220 */ /* 0x000fe20000410000 */
[----:B------:R-:W-:Y:S04]  /*81a0*/  STS [R42.X4+0x10bc], R129 ;  /* 0x0010bc812a007388 */ /* 0x000fe80000004800 */
[----:B------:R0:W-:Y:S04]  /*81b0*/  STS [R42.X4+0x10c0], R109 ;  /* 0x0010c06d2a007388 */ /* 0x0001e80000004800 */
[----:B------:R-:W-:Y:S04]  /*81c0*/  STS [R42.X4+0x10c4], R131 ;  /* 0x0010c4832a007388 */ /* 0x000fe80000004800 */
[----:B------:R1:W-:Y:S01]  /*81d0*/  STS [R42.X4+0x10c8], R95 ;  /* 0x0010c85f2a007388 */ /* 0x0003e20000004800 */
[----:B0-----:R-:W-:-:S03]  /*81e0*/  MOV R109, UR27 ;  /* 0x0000001b006d7c02 */ /* 0x001fc60008000f00 */
[----:B------:R0:W-:Y:S01]  /*81f0*/  STS [R42.X4+0x10cc], R133 ;  /* 0x0010cc852a007388 */ /* 0x0001e20000004800 */
[----:B-1----:R-:W-:-:S03]  /*8200*/  FMUL.FTZ R95, R97, UR39 ;  /* 0x00000027615f7c20 */ /* 0x002fc60008410000 */
[----:B------:R-:W-:Y:S01]  /*8210*/  BAR.SYNC.DEFER_BLOCKING 0x0 ;  /* 0x0000000000007b1d */ /* 0x000fe20000010000 */
[----:B0-----:R-:W-:-:S04]  /*8220*/  LEA R42, P1, R40, c[0x0][0x320], 0x2 ;  /* 0x0000c800282a7a11 */ /* 0x001fc800078210ff */
[----:B------:R-:W-:Y:S01]  /*8230*/  LEA.HI.X R43, R40, c[0x0][0x324], R41, 0x2, P1 ;  /* 0x0000c900282b7a11 */ /* 0x000fe200008f1429 */
[----:B------:R-:W-:Y:S01]  /*8240*/  FFMA.FTZ R40, R69, R61, R106 ;  /* 0x0000003d45287223 */ /* 0x000fe2000001006a */
[----:B------:R-:W-:Y:S02]  /*8250*/  IADD3 R106, -R108, c[0x0][0x168], -R57 ;  /* 0x00005a006c6a7a10 */ /* 0x000fe40007ffe939 */
[----:B------:R-:W-:Y:S01]  /*8260*/  IADD3.X R61, R41, UR26, RZ, P0, !PT ;  /* 0x0000001a293d7c10 */ /* 0x000fe200087fe4ff */
[----:B------:R-:W-:Y:S01]  /*8270*/  FFMA.FTZ R108, R70, R105, R40 ;  /* 0x00000069466c7223 */ /* 0x000fe20000010028 */
[----:B------:R-:W-:Y:S01]  /*8280*/  ISETP.GE.AND P0, PT, R106, 0x1, PT ;  /* 0x000000016a00780c */ /* 0x000fe20003f06270 */
[----:B------:R-:W-:Y:S02]  /*8290*/  FMUL.FTZ R70, R98, UR39 ;  /* 0x0000002762467c20 */ /* 0x000fe40008410000 */
[----:B------:R-:W-:-:S10]  /*82a0*/  FMUL.FTZ R105, R96, UR39 ;  /* 0x0000002760697c20 */ /* 0x000fd40008410000 */
[----:B------:R-:W-:Y:S05]  /*82b0*/  @!P0 BRA `(.L_x_307) ;  /* 0x000000c000008947 */ /* 0x000fea0003800000 */
[----:B------:R-:W-:Y:S01]  /*82c0*/  USHF.R.S32.HI UR38, URZ, 0x1f, UR7 ;  /* 0x0000001f3f267899 */ /* 0x000fe20008011407 */
[----:B------:R-:W-:Y:S01]  /*82d0*/  IMAD.U32 R41, RZ, RZ, UR7 ;  /* 0x00000007ff297e24 */ /* 0x000fe2000f8e00ff */
[----:B------:R-:W-:Y:S02]  /*82e0*/  ULDC.64 UR36, c[0x0][0x2d0] ;  /* 0x0000b40000247ab9 */ /* 0x000fe40000000a00 */
[----:B------:R-:W-:Y:S01]  /*82f0*/  UIMAD UR36, UR38, UR36, URZ ;  /* 0x00000024262472a4 */ /* 0x000fe2000f8e023f */
[----:B------:R-:W-:-:S03]  /*8300*/  IMAD.WIDE.U32 R60, R41, c[0x0][0x2d0], R60 ;  /* 0x0000b400293c7a25 */ /* 0x000fc600078e003c */
[----:B------:R-:W-:Y:S02]  /*8310*/  UIMAD UR36, UR7, UR37, UR36 ;  /* 0x00000025072472a4 */ /* 0x000fe4000f8e0224 */
[----:B------:R-:W-:-:S04]  /*8320*/  LEA R40, P0, R60, c[0x0][0x320], 0x2 ;  /* 0x0000c8003c287a11 */ /* 0x000fc800078010ff */
[----:B------:R-:W-:-:S04]  /*8330*/  IADD3 R41, R61, UR36, RZ ;  /* 0x000000243d297c10 */ /* 0x000fc8000fffe0ff */
[----:B------:R-:W-:Y:S02]  /*8340*/  LEA.HI.X R41, R60, c[0x0][0x324], R41, 0x2, P0 ;  /* 0x0000c9003c297a11 */ /* 0x000fe400000f1429 */
[----:B------:R-:W-:-:S05]  /*8350*/  LEA.HI.SX32 R60, R57, R57, 0x1b ;  /* 0x00000039393c7211 */ /* 0x000fca00078fdaff */
[----:B------:R-:W0:Y:S04]  /*8360*/  LDS R61, [R60.X4+0x1090] ;  /* 0x001090003c3d7984 */ /* 0x000e280000004800 */
[----:B0-----:R0:W-:Y:S02]  /*8370*/  RED.E.ADD.F32.FTZ.RN.STRONG.GPU [R40.64], R61 ;  /* 0x0000003d2800798e */ /* 0x0011e4000c10e79c */
.L_x_307:
[----:B------:R-:W-:Y:S05]  /*8380*/  BSYNC B0 ;  /* 0x0000000000007941 */ /* 0x000fea0003800000 */
.L_x_306:
[----:B------:R-:W-:Y:S01]  /*8390*/  ULDC UR39, c[0x0][0x174] ;  /* 0x00005d0000277ab9 */ /* 0x000fe20000000800 */
[----:B------:R-:W-:Y:S01]  /*83a0*/  IMAD.U32 R60, RZ, RZ, UR40 ;  /* 0x00000028ff3c7e24 */ /* 0x000fe2000f8e00ff */
[----:B------:R-:W-:Y:S01]  /*83b0*/  UIADD3 UR39, UR6, -UR39, URZ ;  /* 0x8000002706277290 */ /* 0x000fe2000fffe03f */
[----:B------:R-:W-:Y:S01]  /*83c0*/  FMUL.FTZ R71, R21, R71 ;  /* 0x0000004715477220 */ /* 0x000fe20000410000 */
[----:B0-----:R-:W-:Y:S01]  /*83d0*/  MOV R41, UR27 ;  /* 0x0000001b00297c02 */ /* 0x001fe20008000f00 */
[----:B------:R-:W-:Y:S01]  /*83e0*/  USHF.L.U32 UR42, UR8, 0x2, URZ ;  /* 0x00000002082a7899 */ /* 0x000fe2000800063f */
[----:B------:R-:W-:Y:S01]  /*83f0*/  LEA R40, P0, R109, R42, 0x2 ;  /* 0x0000002a6d287211 */ /* 0x000fe200078010ff */
[----:B------:R-:W-:Y:S01]  /*8400*/  UIMAD UR39, UR39, -0x800, URZ ;  /* 0xfffff800272778a4 */ /* 0x000fe2000f8e023f */
[C---:B------:R-:W-:Y:S01]  /*8410*/  FADD.FTZ R142, R71.reuse, R142 ;  /* 0x0000008e478e7221 */ /* 0x040fe20000010000 */
[----:B------:R-:W-:Y:S01]  /*8420*/  USHF.L.U64.HI UR38, UR8, 0x2, UR9 ;  /* 0x0000000208267899 */ /* 0x000fe20008010209 */
[----:B------:R-:W-:Y:S01]  /*8430*/  FFMA.FTZ R108, R71, R102, R108 ;  /* 0x00000066476c7223 */ /* 0x000fe2000001006c */
[----:B------:R-:W-:Y:S01]  /*8440*/  LEA.HI.X R41, R41, R43, R60, 0x2, P0 ;  /* 0x0000002b29297211 */ /* 0x000fe200000f143c */
[----:B------:R-:W-:Y:S01]  /*8450*/  FMUL.FTZ R107, R4, R107 ;  /* 0x0000006b046b7220 */ /* 0x000fe20000410000 */
[----:B------:R-:W-:Y:S01]  /*8460*/  IADD3 R60, R57, 0x80, RZ ;  /* 0x00000080393c7810 */ /* 0x000fe20007ffe0ff */
[----:B------:R-:W-:Y:S01]  /*8470*/  IMAD.U32 R71, RZ, RZ, UR39 ;  /* 0x00000027ff477e24 */ /* 0x000fe2000f8e00ff */
[----:B------:R-:W-:Y:S01]  /*8480*/  ISETP.GE.AND P0, PT, R106, 0x81, PT ;  /* 0x000000816a00780c */ /* 0x000fe20003f06270 */
[----:B------:R-:W-:Y:S01]  /*8490*/  ULDC.64 UR36, c[0x0][0x2d0] ;  /* 0x0000b40000247ab9 */ /* 0x000fe20000000a00 */
[----:B------:R-:W-:Y:S01]  /*84a0*/  FADD.FTZ R61, R100, R107 ;  /* 0x0000006b643d7221 */ /* 0x000fe20000010000 */
[----:B------:R-:W-:Y:S01]  /*84b0*/  UIMAD UR36, UR38, UR36, URZ ;  /* 0x00000024262472a4 */ /* 0x000fe2000f8e023f */
[----:B------:R-:W-:Y:S01]  /*84c0*/  IMAD.WIDE R42, R71, 0x4, R42 ;  /* 0x00000004472a7825 */ /* 0x000fe200078e022a */
[----:B------:R-:W-:Y:S01]  /*84d0*/  LEA.HI.SX32 R71, R60, R57, 0x1b ;  /* 0x000000393c477211 */ /* 0x000fe200078fdaff */
[----:B------:R-:W-:Y:S01]  /*84e0*/  BSSY B0, `(.L_x_308) ;  /* 0x0000012000007945 */ /* 0x000fe20003800000 */
[----:B------:R-:W-:Y:S01]  /*84f0*/  MOV R107, UR42 ;  /* 0x0000002a006b7c02 */ /* 0x000fe20008000f00 */
[----:B------:R-:W-:Y:S01]  /*8500*/  FMUL.FTZ R111, R20, R111 ;  /* 0x0000006f146f7220 */ /* 0x000fe20000410000 */
[----:B------:R-:W-:Y:S01]  /*8510*/  UIMAD UR36, UR42, UR37, UR36 ;  /* 0x000000252a2472a4 */ /* 0x000fe2000f8e0224 */
[----:B------:R-:W-:Y:S01]  /*8520*/  FADD.FTZ R3, R104, R3 ;  /* 0x0000000368037221 */ /* 0x000fe20000010000 */
[----:B------:R-:W0:Y:S01]  /*8530*/  LDS R71, [R71.X4+0x1290] ;  /* 0x0012900047477984 */ /* 0x000e220000004800 */
[----:B------:R-:W-:Y:S01]  /*8540*/  IMAD.WIDE.U32 R40, R107, c[0x0][0x2d0], R40 ;  /* 0x0000b4006b287a25 */ /* 0x000fe200078e0028 */
[----:B------:R-:W-:-:S02]  /*8550*/  IADD3 R102, R57, 0x100, RZ ;  /* 0x0000010039667810 */ /* 0x000fc40007ffe0ff */
[----:B------:R-:W-:Y:S01]  /*8560*/  IADD3 R100, R57, 0x180, RZ ;  /* 0x0000018039647810 */ /* 0x000fe20007ffe0ff */
[----:B------:R-:W-:Y:S01]  /*8570*/  FMUL.FTZ R103, R111, R103 ;  /* 0x000000676f677220 */ /* 0x000fe20000410000 */
[----:B------:R-:W-:Y:S01]  /*8580*/  IADD3 R41, R41, UR36, RZ ;  /* 0x0000002429297c10 */ /* 0x000fe2000fffe0ff */
[----:B------:R-:W-:Y:S02]  /*8590*/  FADD.FTZ R140, R111, R140 ;  /* 0x0000008c6f8c7221 */ /* 0x000fe40000010000 */
[----:B------:R-:W-:Y:S01]  /*85a0*/  FADD.FTZ R60, R108, R103 ;  /* 0x000000676c3c7221 */ /* 0x000fe20000010000 */
[----:B------:R-:W-:Y:S05]  /*85b0*/  @!P0 BRA `(.L_x_309) ;  /* 0x0000004000008947 */ /* 0x000fea0003800000 */
[----:B------:R-:W-:-:S05]  /*85c0*/  MOV R103, UR42 ;  /* 0x0000002a00677c02 */ /* 0x000fca0008000f00 */
[----:B------:R-:W-:-:S05]  /*85d0*/  IMAD.WIDE.U32 R42, R103, c[0x0][0x2d0], R42 ;  /* 0x0000b400672a7a25 */ /* 0x000fca00078e002a */
[----:B------:R-:W-:-:S05]  /*85e0*/  IADD3 R43, R43, UR36, RZ ;  /* 0x000000242b2b7c10 */ /* 0x000fca000fffe0ff */
[----:B0-----:R0:W-:Y:S02]  /*85f0*/  RED.E.ADD.F32.FTZ.RN.STRONG.GPU [R42.64+-0x1e00], R71 ;  /* 0xffe200472a00798e */ /* 0x0011e4000c10e79c */
.L_x_309:
[----:B------:R-:W-:Y:S05]  /*8600*/  BSYNC B0 ;  /* 0x0000000000007941 */ /* 0x000fea0003800000 */
.L_x_308:
[-C--:B------:R-:W-:Y:S01]  /*8610*/  LEA.HI.SX32 R102, R102, R57.reuse, 0x1b ;  /* 0x0000003966667211 */ /* 0x080fe200078fdaff */
[----:B------:R-:W-:Y:S01]  /*8620*/  BSSY B0, `(.L_x_310) ;  /* 0x000000d000007945 */ /* 0x000fe20003800000 */
[----:B------:R-:W-:Y:S02]  /*8630*/  ISETP.GE.AND P6, PT, R106, 0x101, PT ;  /* 0x000001016a00780c */ /* 0x000fe40003fc6270 */
[----:B0-----:R-:W-:Y:S01]  /*8640*/  IADD3 R42, R57, 0x200, RZ ;  /* 0x00000200392a7810 */ /* 0x001fe20007ffe0ff */
[----:B------:R0:W1:Y:S01]  /*8650*/  LDS R43, [R102.X4+0x1490] ;  /* 0x00149000662b7984 */ /* 0x0000620000004800 */
        /* <DEDUP_REMOVED lines=8> */
[----:B01----:R0:W-:Y:S02]  /*86e0*/  RED.E.ADD.F32.FTZ.RN.STRONG.GPU [R40.64+-0x1c00], R43 ;  /* 0xffe4002b2800798e */ /* 0x0031e4000c10e79c */
.L_x_311:
[----:B0-----:R-:W-:Y:S05]  /*86f0*/  BSYNC B0 ;  /* 0x0000000000007941 */ /* 0x001fea0003800000 */
.L_x_310:
[----:B-1----:R0:W1:Y:S01]  /*8700*/  LDS R43, [R100.X4+0x1690] ;  /* 0x00169000642b7984 */ /* 0x0020620000004800 */
[----:B------:R-:W-:Y:S01]  /*8710*/  BSSY B0, `(.L_x_312) ;  /* 0x0000005000007945 */ /* 0x000fe20003800000 */
[----:B------:R-:W-:Y:S02]  /*8720*/  IADD3 R102, R57, 0x280, RZ ;  /* 0x0000028039667810 */ /* 0x000fe40007ffe0ff */
[----:B------:R-:W-:Y:S01]  /*8730*/  LEA.HI.SX32 R42, R42, R57, 0x1b ;  /* 0x000000392a2a7211 */ /* 0x000fe200078fdaff */
[----:B------:R-:W-:Y:S05]  /*8740*/  @!P0 BRA `(.L_x_313) ;  /* 0x0000001000008947 */ /* 0x000fea0003800000 */
[----:B-1----:R1:W-:Y:S02]  /*8750*/  RED.E.ADD.F32.FTZ.RN.STRONG.GPU [R40.64+-0x1a00], R43 ;  /* 0xffe6002b2800798e */ /* 0x0023e4000c10e79c */
.L_x_313:
[----:B------:R-:W-:Y:S05]  /*8760*/  BSYNC B0 ;  /* 0x0000000000007941 */ /* 0x000fea0003800000 */
.L_x_312:
[----:B-1----:R1:W2:Y:S01]  /*8770*/  LDS R43, [R42.X4+0x1890] ;  /* 0x001890002a2b7984 */ /* 0x0022a20000004800 */
[----:B------:R-:W-:Y:S01]  /*8780*/  BSSY B0, `(.L_x_314) ;  /* 0x0000005000007945 */ /* 0x000fe20003800000 */
[----:B0-----:R-:W-:-:S02]  /*8790*/  IADD3 R100, R57, 0x300, RZ ;  /* 0x0000030039647810 */ /* 0x001fc40007ffe0ff */
[----:B------:R-:W-:Y:S01]  /*87a0*/  LEA.HI.SX32 R102, R102, R57, 0x1b ;  /* 0x0000003966667211 */ /* 0x000fe200078fdaff */
[----:B------:R-:W-:Y:S05]  /*87b0*/  @!P1 BRA `(.L_x_315) ;  /* 0x0000001000009947 */ /* 0x000fea0003800000 */
[----:B--2---:R0:W-:Y:S02]  /*87c0*/  RED.E.ADD.F32.FTZ.RN.STRONG.GPU [R40.64+-0x1800], R43 ;  /* 0xffe8002b2800798e */ /* 0x0041e4000c10e79c */
.L_x_315:
[----:B------:R-:W-:Y:S05]  /*87d0*/  BSYNC B0 ;  /* 0x0000000000007941 */ /* 0x000fea0003800000 */
.L_x_314:
[----:B0-2---:R0:W2:Y:S01]  /*87e0*/  LDS R43, [R102.X4+0x1a90] ;  /* 0x001a9000662b7984 */ /* 0x0050a20000004800 */
[----:B------:R-:W-:Y:S01]  /*87f0*/  BSSY B0, `(.L_x_316) ;  /* 0x0000005000007945 */ /* 0x000fe20003800000 */
[----:B-1----:R-:W-:Y:S02]  /*8800*/  IADD3 R42, R57, 0x380, RZ ;  /* 0x00000380392a7810 */ /* 0x002fe40007ffe0ff */
[----:B------:R-:W-:Y:S01]  /*8810*/  LEA.HI.SX32 R100, R100, R57, 0x1b ;  /* 0x0000003964647211 */ /* 0x000fe200078fdaff */
[----:B------:R-:W-:Y:S05]  /*8820*/  @!P2 BRA `(.L_x_317) ;  /* 0x000000100000a947 */ /* 0x000fea0003800000 */
[----:B--2---:R1:W-:Y:S02]  /*8830*/  RED.E.ADD.F32.FTZ.RN.STRONG.GPU [R40.64+-0x1600], R43 ;  /* 0xffea002b2800798e */ /* 0x0043e4000c10e79c */
.L_x_317:
[----:B------:R-:W-:Y:S05]  /*8840*/  BSYNC B0 ;  /* 0x0000000000007941 */ /* 0x000fea0003800000 */
.L_x_316:
[----:B-12---:R1:W2:Y:S01]  /*8850*/  LDS R43, [R100.X4+0x1c90] ;  /* 0x001c9000642b7984 */ /* 0x0062a20000004800 */
[----:B------:R-:W-:Y:S01]  /*8860*/  BSSY B0, `(.L_x_318) ;  /* 0x0000005000007945 */ /* 0x000fe20003800000 */
[----:B0-----:R-:W-:Y:S02]  /*8870*/  IADD3 R102, R57, 0x400, RZ ;  /* 0x0000040039667810 */ /* 0x001fe40007ffe0ff */
[----:B------:R-:W-:Y:S01]  /*8880*/  LEA.HI.SX32 R42, R42, R57, 0x1b ;  /* 0x000000392a2a7211 */ /* 0x000fe200078fdaff */
[----:B------:R-:W-:Y:S05]  /*8890*/  @!P3 BRA `(.L_x_319) ;  /* 0x000000100000b947 */ /* 0x000fea0003800000 */
[----:B--2---:R0:W-:Y:S02]  /*88a0*/  RED.E.ADD.F32.FTZ.RN.STRONG.GPU [R40.64+-0x1400], R43 ;  /* 0xffec002b2800798e */ /* 0x0041e4000c10e79c */
.L_x_319:
[----:B------:R-:W-:Y:S05]  /*88b0*/  BSYNC B0 ;  /* 0x0000000000007941 */ /* 0x000fea0003800000 */
.L_x_318:
[----:B0-2---:R0:W2:Y:S01]  /*88c0*/  LDS R43, [R42.X4+0x1e90] ;  /* 0x001e90002a2b7984 */ /* 0x0050a20000004800 */
[----:B------:R-:W-:Y:S01]  /*88d0*/  BSSY B0, `(.L_x_320) ;  /* 0x0000004000007945 */ /* 0x000fe20003800000 */
[----:B------:R-:W-:Y:S01]  /*88e0*/  LEA.HI.SX32 R102, R102, R57, 0x1b ;  /* 0x0000003966667211 */ /* 0x000fe200078fdaff */
[----:B------:R-:W-:Y:S05]  /*88f0*/  @!P4 BRA `(.L_x_321) ;  /* 0x000000100000c947 */ /* 0x000fea0003800000 */
[----:B--2---:R2:W-:Y:S02]  /*8900*/  RED.E.ADD.F32.FTZ.RN.STRONG.GPU [R40.64+-0x1200], R43 ;  /* 0xffee002b2800798e */ /* 0x0045e4000c10e79c */
.L_x_321:
[----:B------:R-:W-:Y:S05]  /*8910*/  BSYNC B0 ;  /* 0x0000000000007941 */ /* 0x000fea0003800000 */
.L_x_320:
[----:B--2---:R2:W3:Y:S01]  /*8920*/  LDS R43, [R102.X4+0x2090] ;  /* 0x00209000662b7984 */ /* 0x0044e20000004800 */
[----:B------:R-:W-:Y:S01]  /*8930*/  BSSY B0, `(.L_x_322) ;  /* 0x0000005000007945 */ /* 0x000fe20003800000 */
[----:B0-----:R-:W-:-:S02]  /*8940*/  IADD3 R42, R57, 0x480, RZ ;  /* 0x00000480392a7810 */ /* 0x001fc40007ffe0ff */
[----:B-1----:R-:W-:Y:S01]  /*8950*/  IADD3 R100, R57, 0x500, RZ ;  /* 0x0000050039647810 */ /* 0x002fe20007ffe0ff */
[----:B------:R-:W-:Y:S05]  /*8960*/  @!P5 BRA `(.L_x_323) ;  /* 0x000000100000d947 */ /* 0x000fea0003800000 */
[----:B---3--:R0:W-:Y:S02]  /*8970*/  RED.E.ADD.F32.FTZ.RN.STRONG.GPU [R40.64+-0x1000], R43 ;  /* 0xfff0002b2800798e */ /* 0x0081e4000c10e79c */
.L_x_323:
[----:B------:R-:W-:Y:S05]  /*8980*/  BSYNC B0 ;  /* 0x0000000000007941 */ /* 0x000fea0003800000 */
.L_x_322:
[-C--:B------:R-:W-:Y:S01]  /*8990*/  LEA.HI.SX32 R42, R42, R57.reuse, 0x1b ;  /* 0x000000392a2a7211 */ /* 0x080fe200078fdaff */
[----:B------:R-:W-:Y:S01]  /*89a0*/  BSSY B0, `(.L_x_324) ;  /* 0x000000d000007945 */ /* 0x000fe20003800000 */
[----:B------:R-:W-:Y:S02]  /*89b0*/  ISETP.GE.AND P6, PT, R106, 0x481, PT ;  /* 0x000004816a00780c */ /* 0x000fe40003fc6270 */
[----:B--2---:R-:W-:Y:S01]  /*89c0*/  IADD3 R102, R57, 0x580, RZ ;  /* 0x0000058039667810 */ /* 0x004fe20007ffe0ff */
[----:B0--3--:R0:W1:Y:S01]  /*89d0*/  LDS R43, [R42.X4+0x2290] ;  /* 0x002290002a2b7984 */ /* 0x0090620000004800 */
        /* <DEDUP_REMOVED lines=9> */
.L_x_325:
[----:B0-----:R-:W-:Y:S05]  /*8a70*/  BSYNC B0 ;  /* 0x0000000000007941 */ /* 0x001fea0003800000 */
.L_x_324:
[----:B-1----:R0:W1:Y:S01]  /*8a80*/  LDS R43, [R100.X4+0x2490] ;  /* 0x00249000642b7984 */ /* 0x0020620000004800 */
[----:B------:R-:W-:Y:S01]  /*8a90*/  BSSY B0, `(.L_x_326) ;  /* 0x0000005000007945 */ /* 0x000fe20003800000 */
[----:B------:R-:W-:Y:S02]  /*8aa0*/  IADD3 R42, R57, 0x600, RZ ;  /* 0x00000600392a7810 */ /* 0x000fe40007ffe0ff */
[----:B------:R-:W-:Y:S01]  /*8ab0*/  LEA.HI.SX32 R102, R102, R57, 0x1b ;  /* 0x0000003966667211 */ /* 0x000fe200078fdaff */
[----:B------:R-:W-:Y:S05]  /*8ac0*/  @!P0 BRA `(.L_x_327) ;  /* 0x0000001000008947 */ /* 0x000fea0003800000 */
[----:B-1----:R1:W-:Y:S02]  /*8ad0*/  RED.E.ADD.F32.FTZ.RN.STRONG.GPU [R40.64+-0xc00], R43 ;  /* 0xfff4002b2800798e */ /* 0x0023e4000c10e79c */
.L_x_327:
[----:B------:R-:W-:Y:S05]  /*8ae0*/  BSYNC B0 ;  /* 0x0000000000007941 */ /* 0x000fea0003800000 */
.L_x_326:
[----:B-1----:R1:W2:Y:S01]  /*8af0*/  LDS R43, [R102.X4+0x2690] ;  /* 0x00269000662b7984 */ /* 0x0022a20000004800 */
[----:B------:R-:W-:Y:S01]  /*8b00*/  BSSY B0, `(.L_x_328) ;  /* 0x0000005000007945 */ /* 0x000fe20003800000 */
[----:B0-----:R-:W-:-:S02]  /*8b10*/  IADD3 R100, R57, 0x680, RZ ;  /* 0x0000068039647810 */ /* 0x001fc40007ffe0ff */
[----:B------:R-:W-:Y:S01]  /*8b20*/  LEA.HI.SX32 R42, R42, R57, 0x1b ;  /* 0x000000392a2a7211 */ /* 0x000fe200078fdaff */
[----:B------:R-:W-:Y:S05]  /*8b30*/  @!P1 BRA `(.L_x_329) ;  /* 0x0000001000009947 */ /* 0x000fea0003800000 */
[----:B--2---:R0:W-:Y:S02]  /*8b40*/  RED.E.ADD.F32.FTZ.RN.STRONG.GPU [R40.64+-0xa00], R43 ;  /* 0xfff6002b2800798e */ /* 0x0041e4000c10e79c */
.L_x_329:
[----:B------:R-:W-:Y:S05]  /*8b50*/  BSYNC B0 ;  /* 0x0000000000007941 */ /* 0x000fea0003800000 */
.L_x_328:
[----:B0-2---:R0:W2:Y:S01]  /*8b60*/  LDS R43, [R42.X4+0x2890] ;  /* 0x002890002a2b7984 */ /* 0x0050a20000004800 */
[----:B------:R-:W-:Y:S01]  /*8b70*/  BSSY B0, `(.L_x_330) ;  /* 0x0000005000007945 */ /* 0x000fe20003800000 */
[----:B-1----:R-:W-:Y:S02]  /*8b80*/  IADD3 R102, R57, 0x700, RZ ;  /* 0x0000070039667810 */ /* 0x002fe40007ffe0ff */
[----:B------:R-:W-:Y:S01]  /*8b90*/  LEA.HI.SX32 R100, R100, R57, 0x1b ;  /* 0x0000003964647211 */ /* 0x000fe200078fdaff */
[----:B------:R-:W-:Y:S05]  /*8ba0*/  @!P2 BRA `(.L_x_331) ;  /* 0x000000100000a947 */ /* 0x000fea0003800000 */
[----:B--2---:R1:W-:Y:S02]  /*8bb0*/  RED.E.ADD.F32.FTZ.RN.STRONG.GPU [R40.64+-0x800], R43 ;  /* 0xfff8002b2800798e */ /* 0x0043e4000c10e79c */
.L_x_331:
[----:B------:R-:W-:Y:S05]  /*8bc0*/  BSYNC B0 ;  /* 0x0000000000007941 */ /* 0x000fea0003800000 */
.L_x_330:
[----:B-12---:R1:W2:Y:S01]  /*8bd0*/  LDS R43, [R100.X4+0x2a90] ;  /* 0x002a9000642b7984 */ /* 0x0062a20000004800 */
[----:B------:R-:W-:Y:S01]  /*8be0*/  BSSY B0, `(.L_x_332) ;  /* 0x0000005000007945 */ /* 0x000fe20003800000 */
[----:B0-----:R-:W-:Y:S02]  /*8bf0*/  IADD3 R42, R57, 0x780, RZ ;  /* 0x00000780392a7810 */ /* 0x001fe40007ffe0ff */
[----:B------:R-:W-:Y:S01]  /*8c00*/  LEA.HI.SX32 R102, R102, R57, 0x1b ;  /* 0x0000003966667211 */ /* 0x000fe200078fdaff */
[----:B------:R-:W-:Y:S05]  /*8c10*/  @!P3 BRA `(.L_x_333) ;  /* 0x000000100000b947 */ /* 0x000fea0003800000 */
[----:B--2---:R0:W-:Y:S02]  /*8c20*/  RED.E.ADD.F32.FTZ.RN.STRONG.GPU [R40.64+-0x600], R43 ;  /* 0xfffa002b2800798e */ /* 0x0041e4000c10e79c */
.L_x_333:
[----:B------:R-:W-:Y:S05]  /*8c30*/  BSYNC B0 ;  /* 0x0000000000007941 */ /* 0x000fea0003800000 */
.L_x_332:
[----:B0-2---:R0:W2:Y:S01]  /*8c40*/  LDS R43, [R102.X4+0x2c90] ;  /* 0x002c9000662b7984 */ /* 0x0050a20000004800 */
[----:B------:R-:W-:Y:S01]  /*8c50*/  BSSY B0, `(.L_x_334) ;  /* 0x0000004000007945 */ /* 0x000fe20003800000 */
[----:B------:R-:W-:Y:S01]  /*8c60*/  LEA.HI.SX32 R42, R42, R57, 0x1b ;  /* 0x000000392a2a7211 */ /* 0x000fe200078fdaff */
[----:B------:R-:W-:Y:S05]  /*8c70*/  @!P4 BRA `(.L_x_335) ;  /* 0x000000100000c947 */ /* 0x000fea0003800000 */
[----:B--2---:R2:W-:Y:S02]  /*8c80*/  RED.E.ADD.F32.FTZ.RN.STRONG.GPU [R40.64+-0x400], R43 ;  /* 0xfffc002b2800798e */ /* 0x0045e4000c10e79c */
.L_x_335:
[----:B------:R-:W-:Y:S05]  /*8c90*/  BSYNC B0 ;  /* 0x0000000000007941 */ /* 0x000fea0003800000 */
.L_x_334:
[----:B--2---:R2:W3:Y:S01]  /*8ca0*/  LDS R43, [R42.X4+0x2e90] ;  /* 0x002e90002a2b7984 */ /* 0x0044e20000004800 */
[----:B------:R-:W-:Y:S01]  /*8cb0*/  BSSY B0, `(.L_x_336) ;  /* 0x0000003000007945 */ /* 0x000fe20003800000 */
[----:B------:R-:W-:Y:S05]  /*8cc0*/  @!P5 BRA `(.L_x_337) ;  /* 0x000000100000d947 */ /* 0x000fea0003800000 */
[----:B---3--:R3:W-:Y:S02]  /*8cd0*/  RED.E.ADD.F32.FTZ.RN.STRONG.GPU [R40.64+-0x200], R43 ;  /* 0xfffe002b2800798e */ /* 0x0087e4000c10e79c */
.L_x_337:
[----:B------:R-:W-:Y:S05]  /*8ce0*/  BSYNC B0 ;  /* 0x0000000000007941 */ /* 0x000fea0003800000 */
.L_x_336:
[----:B--2---:R-:W2:Y:S01]  /*8cf0*/  S2R R42, SR_LANEID ;  /* 0x00000000002a7919 */ /* 0x004ea20000000000 */
[----:B------:R-:W-:Y:S01]  /*8d00*/  ISETP.NE.AND P2, PT, R57, RZ, PT ;  /* 0x000000ff3900720c */ /* 0x000fe20003f45270 */
[----:B------:R-:W-:Y:S01]  /*8d10*/  FMUL.FTZ R70, R75, R70 ;  /* 0x000000464b467220 */ /* 0x000fe20000410000 */
[----:B------:R-:W-:Y:S01]  /*8d20*/  BSSY B0, `(.L_x_338) ;  /* 0x0000054000007945 */ /* 0x000fe20003800000 */
[----:B---3--:R-:W3:Y:S01]  /*8d30*/  SHFL.DOWN PT, R41, R60, 0x1, 0x1f ;  /* 0x08201f003c297f89 */ /* 0x008ee200000e0000 */
[----:B------:R-:W-:-:S02]  /*8d40*/  FMUL.FTZ R95, R78, R95 ;  /* 0x0000005f4e5f7220 */ /* 0x000fc40000410000 */
[----:B------:R-:W-:Y:S01]  /*8d50*/  FMUL.FTZ R105, R80, R105 ;  /* 0x0000006950697220 */ /* 0x000fe20000410000 */
[----:B------:R-:W4:Y:S01]  /*8d60*/  SHFL.DOWN PT, R40, R61, 0x1, 0x1f ;  /* 0x08201f003d287f89 */ /* 0x000f2200000e0000 */
        /* <DEDUP_REMOVED lines=8> */
[C---:B--2---:R-:W-:Y:S01]  /*8df0*/  ISETP.GT.AND P0, PT, R42.reuse, 0x1e, PT ;  /* 0x0000001e2a00780c */ /* 0x044fe20003f04270 */
[----:B------:R-:W-:Y:S01]  /*8e00*/  FADD.FTZ R146, R85, R146 ;  /* 0x0000009255927221 */ /* 0x000fe20000010000 */
[----:B------:R-:W-:Y:S01]  /*8e10*/  ISETP.NE.AND P1, PT, R42, RZ, PT ;  /* 0x000000ff2a00720c */ /* 0x000fe20003f25270 */
[----:B------:R-:W-:Y:S02]  /*8e20*/  FADD.FTZ R135, R88, R135 ;  /* 0x0000008758877221 */ /* 0x000fe40000010000 */
[----:B------:R-:W-:-:S02]  /*8e30*/  FADD.FTZ R147, R87, R147 ;  /* 0x0000009357937221 */ /* 0x000fc40000010000 */
[----:B------:R-:W-:Y:S02]  /*8e40*/  FADD.FTZ R134, R90, R134 ;  /* 0x000000865a867221 */ /* 0x000fe40000010000 */
[----:B------:R-:W-:Y:S02]  /*8e50*/  FADD.FTZ R148, R89, R148 ;  /* 0x0000009459947221 */ /* 0x000fe40000010000 */
[----:B------:R-:W-:Y:S02]  /*8e60*/  FADD.FTZ R120, R92, R120 ;  /* 0x000000785c787221 */ /* 0x000fe40000010000 */
[----:B---3--:R-:W-:Y:S02]  /*8e70*/  @!P0 FADD.FTZ R60, R60, R41 ;  /* 0x000000293c3c8221 */ /* 0x008fe40000010000 */
[----:B----4-:R-:W-:Y:S01]  /*8e80*/  @!P0 FADD.FTZ R61, R61, R40 ;  /* 0x000000283d3d8221 */ /* 0x010fe20000010000 */
[----:B------:R-:W-:Y:S01]  /*8e90*/  ISETP.GT.AND P0, PT, R42, 0x1d, PT ;  /* 0x0000001d2a00780c */ /* 0x000fe20003f04270 */
[----:B------:R-:W-:Y:S01]  /*8ea0*/  FADD.FTZ R149, R91, R149 ;  /* 0x000000955b957221 */ /* 0x000fe20000010000 */
[----:B------:R-:W2:Y:S01]  /*8eb0*/  SHFL.DOWN PT, R41, R60, 0x2, 0x1f ;  /* 0x08401f003c297f89 */ /* 0x000ea200000e0000 */
[----:B------:R-:W-:-:S02]  /*8ec0*/  FADD.FTZ R119, R94, R119 ;  /* 0x000000775e777221 */ /* 0x000fc40000010000 */
[----:B------:R-:W-:Y:S01]  /*8ed0*/  FADD.FTZ R150, R93, R150 ;  /* 0x000000965d967221 */ /* 0x000fe20000010000 */
[----:B------:R-:W3:Y:S01]  /*8ee0*/  SHFL.DOWN PT, R40, R61, 0x2, 0x1f ;  /* 0x08401f003d287f89 */ /* 0x000ee200000e0000 */
        /* <DEDUP_REMOVED lines=10> */
[----:B--2---:R-:W-:-:S02]  /*8f90*/  @!P0 FADD.FTZ R60, R60, R41 ;  /* 0x000000293c3c8221 */ /* 0x004fc40000010000 */
[----:B------:R-:W-:Y:S02]  /*8fa0*/  FADD.FTZ R157, R79, R157 ;  /* 0x0000009d4f9d7221 */ /* 0x000fe40000010000 */
[----:B---3--:R-:W-:Y:S01]  /*8fb0*/  @!P0 FADD.FTZ R61, R61, R40 ;  /* 0x000000283d3d8221 */ /* 0x008fe20000010000 */
[----:B------:R-:W2:Y:S01]  /*8fc0*/  SHFL.DOWN PT, R41, R60, 0x4, 0x1f ;  /* 0x08801f003c297f89 */ /* 0x000ea200000e0000 */
[----:B------:R-:W-:Y:S01]  /*8fd0*/  ISETP.GT.AND P0, PT, R42, 0x1b, PT ;  /* 0x0000001b2a00780c */ /* 0x000fe20003f04270 */
[----:B------:R-:W-:Y:S02]  /*8fe0*/  FADD.FTZ R112, R81, R112 ;  /* 0x0000007051707221 */ /* 0x000fe40000010000 */
[----:B------:R-:W3:Y:S01]  /*8ff0*/  SHFL.DOWN PT, R40, R61, 0x4, 0x1f ;  /* 0x08801f003d287f89 */ /* 0x000ee200000e0000 */
[----:B------:R-:W-:Y:S02]  /*9000*/  FADD.FTZ R2, R95, R2 ;  /* 0x000000025f027221 */ /* 0x000fe40000010000 */
[----:B-----5:R-:W-:-:S07]  /*9010*/  FADD.FTZ R0, R105, R0 ;  /* 0x0000000069007221 */ /* 0x020fce0000010000 */
[----:B--2---:R-:W-:Y:S02]  /*9020*/  @!P0 FADD.FTZ R60, R60, R41 ;  /* 0x000000293c3c8221 */ /* 0x004fe40000010000 */
[----:B---3--:R-:W-:-:S03]  /*9030*/  @!P0 FADD.FTZ R61, R61, R40 ;  /* 0x000000283d3d8221 */ /* 0x008fc60000010000 */
[----:B------:R-:W2:Y:S01]  /*9040*/  SHFL.DOWN PT, R41, R60, 0x8, 0x1f ;  /* 0x09001f003c297f89 */ /* 0x000ea200000e0000 */
[----:B------:R-:W-:-:S03]  /*9050*/  ISETP.GT.AND P0, PT, R42, 0x17, PT ;  /* 0x000000172a00780c */ /* 0x000fc60003f04270 */
[----:B------:R-:W3:Y:S10]  /*9060*/  SHFL.DOWN PT, R40, R61, 0x8, 0x1f ;  /* 0x09001f003d287f89 */ /* 0x000ef400000e0000 */
[----:B--2---:R-:W-:-:S02]  /*9070*/  @!P0 FADD.FTZ R60, R60, R41 ;  /* 0x000000293c3c8221 */ /* 0x004fc40000010000 */
[----:B---3--:R-:W-:-:S03]  /*9080*/  @!P0 FADD.FTZ R61, R61, R40 ;  /* 0x000000283d3d8221 */ /* 0x008fc60000010000 */
[----:B------:R-:W2:Y:S01]  /*9090*/  SHFL.DOWN PT, R41, R60, 0x10, 0x1f ;  /* 0x0a001f003c297f89 */ /* 0x000ea200000e0000 */
[----:B------:R-:W-:Y:S02]  /*90a0*/  ISETP.GT.AND P0, PT, R42, 0xf, PT ;  /* 0x0000000f2a00780c */ /* 0x000fe40003f04270 */
[----:B------:R-:W-:Y:S01]  /*90b0*/  SHF.R.S32.HI R42, RZ, 0x1f, R57 ;  /* 0x0000001fff2a7819 */ /* 0x000fe20000011439 */
[----:B------:R-:W3:Y:S03]  /*90c0*/  SHFL.DOWN PT, R40, R61, 0x10, 0x1f ;  /* 0x0a001f003d287f89 */ /* 0x000ee600000e0000 */
[----:B------:R-:W-:-:S04]  /*90d0*/  LEA.HI R42, R42, R57, RZ, 0x5 ;  /* 0x000000392a2a7211 */ /* 0x000fc800078f28ff */
[----:B------:R-:W-:-:S03]  /*90e0*/  SHF.R.S32.HI R42, RZ, 0x5, R42 ;  /* 0x00000005ff2a7819 */ /* 0x000fc6000001142a */
[----:B--2---:R-:W-:Y:S02]  /*90f0*/  @!P0 FADD.FTZ R60, R60, R41 ;  /* 0x000000293c3c8221 */ /* 0x004fe40000010000 */
[----:B---3--:R-:W-:-:S05]  /*9100*/  @!P0 FADD.FTZ R61, R61, R40 ;  /* 0x000000283d3d8221 */ /* 0x008fca0000010000 */
[----:B------:R2:W-:Y:S04]  /*9110*/  @!P1 STS.64 [R42.X8+0x3198], R60 ;  /* 0x0031983c2a009388 */ /* 0x0005e80000008a00 */
[----:B------:R-:W-:Y:S06]  /*9120*/  BAR.SYNC.DEFER_BLOCKING 0x0 ;  /* 0x0000000000007b1d */ /* 0x000fec0000010000 */
[----:B------:R-:W-:Y:S05]  /*9130*/  @P2 BRA `(.L_x_339) ;  /* 0x0000012000002947 */ /* 0x000fea0003800000 */
[----:B------:R-:W-:Y:S01]  /*9140*/  ULDC UR36, c[0x0][0x174] ;  /* 0x00005d0000247ab9 */ /* 0x000fe20000000800 */
[----:B--2---:R-:W2:Y:S01]  /*9150*/  LDS.128 R40, [0x31a0] ;  /* 0x0031a000ff287984 */ /* 0x004ea20000000c00 */
[----:B------:R-:W-:-:S02]  /*9160*/  UISETP.NE.AND UP0, UPT, UR24, UR36, UPT ;  /* 0x000000241800728c */ /* 0x000fc4000bf05270 */
[----:B------:R-:W-:Y:S01]  /*9170*/  USHF.L.U32 UR36, UR7, 0x2, URZ ;  /* 0x0000000207247899 */ /* 0x000fe2000800063f */
[----:B------:R-:W3:Y:S03]  /*9180*/  LDS.64 R62, [0x31b0] ;  /* 0x0031b000ff3e7984 */ /* 0x000ee60000000a00 */
[----:B------:R-:W-:-:S13]  /*9190*/  PLOP3.LUT P0, PT, PT, PT, UP0, 0x80, 0x0 ;  /* 0x000000000000781c */ /* 0x000fda0003f0f008 */
[----:B------:R-:W4:Y:S04]  /*91a0*/  @P0 LDS R68, [UR36+0x51e0] ;  /* 0x0051e024ff440984 */ /* 0x000f280008000800 */
[----:B------:R-:W5:Y:S01]  /*91b0*/  @P0 LDS R65, [UR36+0x4de0] ;  /* 0x004de024ff410984 */ /* 0x000f620008000800 */
[----:B--2---:R-:W-:Y:S02]  /*91c0*/  FADD.FTZ R66, R61, R41 ;  /* 0x000000293d427221 */ /* 0x004fe40000010000 */
[----:B------:R-:W-:Y:S02]  /*91d0*/  FADD.FTZ R41, R60, R40 ;  /* 0x000000283c297221 */ /* 0x000fe40000010000 */
[----:B------:R-:W-:Y:S02]  /*91e0*/  FADD.FTZ R66, R43, R66 ;  /* 0x000000422b427221 */ /* 0x000fe40000010000 */
[----:B------:R-:W-:-:S02]  /*91f0*/  FADD.FTZ R41, R42, R41 ;  /* 0x000000292a297221 */ /* 0x000fc40000010000 */
[----:B---3--:R-:W-:Y:S02]  /*9200*/  FADD.FTZ R61, R66, R63 ;  /* 0x0000003f423d7221 */ /* 0x008fe40000010000 */
[----:B------:R-:W-:Y:S02]  /*9210*/  FADD.FTZ R60, R41, R62 ;  /* 0x0000003e293c7221 */ /* 0x000fe40000010000 */
[----:B----4-:R-:W-:Y:S02]  /*9220*/  @P0 FADD.FTZ R61, R61, R68 ;  /* 0x000000443d3d0221 */ /* 0x010fe40000010000 */
[----:B-----5:R-:W-:-:S03]  /*9230*/  @P0 FADD.FTZ R60, R60, R65 ;  /* 0x000000413c3c0221 */ /* 0x020fc60000010000 */
[----:B------:R2:W-:Y:S04]  /*9240*/  STS [UR36+0x51e0], R61 ;  /* 0x0051e03dff007988 */ /* 0x0005e80008000824 */
[----:B------:R2:W-:Y:S02]  /*9250*/  STS [UR36+0x4de0], R60 ;  /* 0x004de03cff007988 */ /* 0x0005e40008000824 */
.L_x_339:
[----:B------:R-:W-:Y:S05]  /*9260*/  BSYNC B0 ;  /* 0x0000000000007941 */ /* 0x000fea0003800000 */
.L_x_338:
[----:B------:R-:W-:Y:S02]  /*9270*/  UIADD3 UR7, UR7, 0x1, URZ ;  /* 0x0000000107077890 */ /* 0x000fe4000fffe03f */
[----:B------:R-:W-:Y:S02]  /*9280*/  ULDC UR36, c[0x0][0x16c] ;  /* 0x00005b0000247ab9 */ /* 0x000fe40000000800 */
[----:B------:R-:W-:Y:S02]  /*9290*/  UISETP.GE.AND UP0, UPT, UR7, UR36, UPT ;  /* 0x000000240700728c */ /* 0x000fe4000bf06270 */
[----:B------:R-:W-:-:S04]  /*92a0*/  UIADD3 UR8, UP1, UR8, 0x1, URZ ;  /* 0x0000000108087890 */ /* 0x000fc8000ff3e03f */
[----:B------:R-:W-:Y:S01]  /*92b0*/  PLOP3.LUT P0, PT, PT, PT, UP0, 0x80, 0x0 ;  /* 0x000000000000781c */ /* 0x000fe20003f0f008 */
[----:B------:R-:W-:-:S12]  /*92c0*/  UIADD3.X UR9, URZ, UR9, URZ, UP1, !UPT ;  /* 0x000000093f097290 */ /* 0x000fd80008ffe43f */
[----:B012---:R-:W-:Y:S01]  /*92d0*/  @P0 CALL.REL.NOINC `(.L_x_292) ;  /* 0x0000001000000944 */ /* 0x007fe20003c00000 */
[----:B------:R-:W-:Y:S05]  /*92e0*/  BRA `(.L_x_340) ;  /* 0xffffbf7000007947 */ /* 0x000fea000383ffff */
.L_x_292:
[----:B------:R-:W2:Y:S04]  /*92f0*/  LDL R71, [R1+0x20] ;  /* 0x0000200001477983 */ /* 0x000ea80000100800 */
[----:B------:R-:W3:Y:S04]  /*9300*/  LDL R70, [R1+0x1c] ;  /* 0x00001c0001467983 */ /* 0x000ee80000100800 */
[----:B------:R-:W4:Y:S04]  /*9310*/  LDL R69, [R1+0x18] ;  /* 0x0000180001457983 */ /* 0x000f280000100800 */
[----:B------:R-:W4:Y:S04]  /*9320*/  LDL R68, [R1+0x14] ;  /* 0x0000140001447983 */ /* 0x000f280000100800 */
[----:B------:R-:W4:Y:S04]  /*9330*/  LDL R67, [R1+0x10] ;  /* 0x0000100001437983 */ /* 0x000f280000100800 */
[----:B------:R-:W4:Y:S04]  /*9340*/  LDL R66, [R1+0xc] ;  /* 0x00000c0001427983 */ /* 0x000f280000100800 */
[----:B------:R-:W4:Y:S04]  /*9350*/  LDL R65, [R1+0x8] ;  /* 0x0000080001417983 */ /* 0x000f280000100800 */
[----:B------:R-:W4:Y:S04]  /*9360*/  LDL R63, [R1+0x4] ;  /* 0x00000400013f7983 */ /* 0x000f280000100800 */
[----:B------:R-:W4:Y:S04]  /*9370*/  LDL R62, [R1] ;  /* 0x00000000013e7983 */ /* 0x000f280000100800 */
[----:B0-----:R0:W5:Y:S01]  /*9380*/  LDL.64 R60, [R1+0x28] ;  /* 0x00002800013c7983 */ /* 0x0011620000100a00 */
[----:B------:R-:W-:Y:S01]  /*9390*/  F2FP.PACK_AB R155, R155, R157 ;  /* 0x0000009d9b9b723e */ /* 0x000fe200000000ff */
[----:B------:R-:W-:Y:S01]  /*93a0*/  ULDC UR41, c[0x0][0x168] ;  /* 0x00005a0000297ab9 */ /* 0x000fe20000000800 */
[----:B------:R-:W-:Y:S01]  /*93b0*/  F2FP.PACK_AB R153, R153, R154 ;  /* 0x0000009a9999723e */ /* 0x000fe200000000ff */
[----:B------:R-:W-:Y:S01]  /*93c0*/  BAR.SYNC.DEFER_BLOCKING 0x0 ;  /* 0x0000000000007b1d */ /* 0x000fe20000010000 */
[----:B------:R-:W-:Y:S01]  /*93d0*/  F2FP.PACK_AB R151, R151, R152 ;  /* 0x000000989797723e */ /* 0x000fe200000000ff */
[----:B------:R-:W-:Y:S01]  /*93e0*/  UIADD3 UR41, -UR25, UR41, URZ ;  /* 0x0000002919297290 */ /* 0x000fe2000fffe13f */
[----:B------:R-:W-:-:S02]  /*93f0*/  F2FP.PACK_AB R149, R149, R150 ;  /* 0x000000969595723e */ /* 0x000fc400000000ff */
[----:B------:R-:W-:Y:S01]  /*9400*/  PRMT R28, R155, 0x7632, R28 ;  /* 0x000076329b1c7816 */ /* 0x000fe2000000001c */
[----:B------:R-:W-:Y:S01]  /*9410*/  ULDC.64 UR8, c[0x0][0x2d8] ;  /* 0x0000b60000087ab9 */ /* 0x000fe20000000a00 */
[----:B------:R-:W-:Y:S01]  /*9420*/  PRMT R4, R153, 0x7632, R4 ;  /* 0x0000763299047816 */ /* 0x000fe20000000004 */
[----:B------:R-:W-:Y:S01]  /*9430*/  IMAD.U32 R21, RZ, RZ, UR41 ;  /* 0x00000029ff157e24 */ /* 0x000fe2000f8e00ff */
[----:B------:R-:W-:Y:S01]  /*9440*/  PRMT R5, R151, 0x7632, R5 ;  /* 0x0000763297057816 */ /* 0x000fe20000000005 */
[----:B------:R-:W-:Y:S01]  /*9450*/  UIMAD UR7, UR13, UR8, URZ ;  /* 0x000000080d0772a4 */ /* 0x000fe2000f8e023f */
[----:B------:R-:W-:Y:S01]  /*9460*/  PRMT R6, R149, 0x7632, R6 ;  /* 0x0000763295067816 */ /* 0x000fe20000000006 */
[----:B------:R-:W-:Y:S01]  /*9470*/  ULDC.64 UR38, c[0x0][0x2f8] ;  /* 0x0000be0000267ab9 */ /* 0x000fe20000000a00 */
[----:B------:R-:W-:Y:S01]  /*9480*/  ISETP.NE.AND P6, PT, R57, RZ, PT ;  /* 0x000000ff3900720c */ /* 0x000fe20003fc5270 */
[----:B------:R-:W-:Y:S01]  /*9490*/  UIMAD.WIDE.U32 UR36, UR12, UR8, URZ ;  /* 0x000000080c2472a5 */ /* 0x000fe2000f8e003f */
[----:B------:R-:W-:Y:S01]  /*94a0*/  F2FP.PACK_AB R147, R147, R148 ;  /* 0x000000949393723e */ /* 0x000fe200000000ff */
[----:B------:R-:W-:Y:S01]  /*94b0*/  UIMAD UR26, UR13, UR38, URZ ;  /* 0x000000260d1a72a4 */ /* 0x000fe2000f8e023f */
[----:B------:R-:W-:Y:S01]  /*94c0*/  F2FP.PACK_AB R145, R145, R146 ;  /* 0x000000929191723e */ /* 0x000fe200000000ff */
[----:B------:R-:W-:Y:S01]  /*94d0*/  UIMAD UR25, UR12, UR9, UR7 ;  /* 0x000000090c1972a4 */ /* 0x000fe2000f8e0207 */
[----:B------:R-:W-:Y:S01]  /*94e0*/  F2FP.PACK_AB R143, R143, R144 ;  /* 0x000000908f8f723e */ /* 0x000fe200000000ff */
[----:B------:R-:W-:Y:S01]  /*94f0*/  UIMAD.WIDE.U32 UR8, UR12, UR38, URZ ;  /* 0x000000260c0872a5 */ /* 0x000fe2000f8e003f */
[----:B------:R-:W-:Y:S01]  /*9500*/  F2FP.PACK_AB R140, R140, R142 ;  /* 0x0000008e8c8c723e */ /* 0x000fe200000000ff */
[----:B------:R-:W-:Y:S01]  /*9510*/  UIMAD UR26, UR12, UR39, UR26 ;  /* 0x000000270c1a72a4 */ /* 0x000fe2000f8e021a */
[----:B------:R-:W-:Y:S01]  /*9520*/  BSSY B0, `(.L_x_341) ;  /* 0x000003a000007945 */ /* 0x000fe20003800000 */
[----:B------:R1:W-:Y:S01]  /*9530*/  STS.U16 [R56+0x2], R28 ;  /* 0x0000021c38007388 */ /* 0x0003e20000000400 */
[----:B------:R-:W-:-:S03]  /*9540*/  UIADD3 UR7, UR37, UR25, URZ ;  /* 0x0000001925077290 */ /* 0x000fc6000fffe03f */
[----:B------:R0:W-:Y:S04]  /*9550*/  STS.U16 [R56+0x6], R4 ;  /* 0x0000060438007388 */ /* 0x0001e80000000400 */
[----:B------:R0:W-:Y:S01]  /*9560*/  STS.U16 [R56+0xa], R5 ;  /* 0x00000a0538007388 */ /* 0x0001e20000000400 */
[----:B-1----:R-:W-:-:S03]  /*9570*/  PRMT R28, R147, 0x7632, R28 ;  /* 0x00007632931c7816 */ /* 0x002fc6000000001c */
[----:B------:R1:W-:Y:S01]  /*9580*/  STS.U16 [R56+0xe], R6 ;  /* 0x00000e0638007388 */ /* 0x0003e20000000400 */
[----:B0-----:R-:W-:-:S03]  /*9590*/  PRMT R4, R145, 0x7632, R4 ;  /* 0x0000763291047816 */ /* 0x001fc60000000004 */
[----:B------:R-:W-:Y:S01]  /*95a0*/  STS.U16 [R56], R155 ;  /* 0x0000009b38007388 */ /* 0x000fe20000000400 */
[----:B------:R-:W-:-:S03]  /*95b0*/  PRMT R5, R143, 0x7632, R5 ;  /* 0x000076328f057816 */ /* 0x000fc60000000005 */
        /* <DEDUP_REMOVED lines=13> */
[----:B------:R-:W-:Y:S04]  /*9690*/  LDS.U16 R33, [R165+0x240] ;  /* 0x00024000a5217984 */ /* 0x000fe80000000400 */
[----:B------:R-:W-:Y:S04]  /*96a0*/  LDS.U16 R35, [R164+0x280] ;  /* 0x00028000a4237984 */ /* 0x000fe80000000400 */
        /* <DEDUP_REMOVED lines=20> */
[----:B-----5:R-:W-:Y:S01]  /*97f0*/  IMAD.MOV.U32 R4, RZ, RZ, R60 ;  /* 0x000000ffff047224 */ /* 0x020fe200078e003c */
        /* <DEDUP_REMOVED lines=12> */
.L_x_342:
[----:B------:R-:W-:Y:S05]  /*98c0*/  BSYNC B0 ;  /* 0x0000000000007941 */ /* 0x000fea0003800000 */
.L_x_341:
        /* <DEDUP_REMOVED lines=13> */
[----:B------:R-:W0:Y:S01]  /*99a0*/  S2R R24, SR_LANEID ;  /* 0x0000000000187919 */ /* 0x000e220000000000 */
[-C--:B------:R-:W-:Y:S01]  /*99b0*/  ISETP.GE.AND P1, PT, R8, R47.reuse, PT ;  /* 0x0000002f0800720c */ /* 0x080fe20003f26270 */
[----:B------:R-:W-:Y:S01]  /*99c0*/  UIADD3.X UR36, UR40, UR25, UR37, UP0, !UPT ;  /* 0x0000001928247290 */ /* 0x000fe200087fe425 */
[----:B------:R-:W-:Y:S01]  /*99d0*/  ISETP.GE.AND P2, PT, R6, R47, PT ;  /* 0x0000002f0600720c */ /* 0x000fe20003f46270 */
[----:B------:R-:W-:Y:S01]  /*99e0*/  BSSY B0, `(.L_x_343) ;  /* 0x00000b5000007945 */ /* 0x000fe20003800000 */
[----:B------:R-:W-:Y:S01]  /*99f0*/  MOV R9, UR7 ;  /* 0x0000000700097c02 */ /* 0x000fe20008000f00 */
[----:B------:R-:W-:Y:S01]  /*9a00*/  UIADD3 UR7, UR9, UR26, URZ ;  /* 0x0000001a09077290 */ /* 0x000fe2000fffe03f */
[----:B------:R-:W-:Y:S01]  /*9a10*/  LOP3.LUT R11, R58, 0xc0, RZ, 0xfc, !PT ;  /* 0x000000c03a0b7812 */ /* 0x000fe200078efcff */
[----:B------:R-:W-:Y:S01]  /*9a20*/  IMAD.U32 R10, RZ, RZ, UR36 ;  /* 0x00000024ff0a7e24 */ /* 0x000fe2000f8e00ff */
[----:B------:R-:W-:-:S02]  /*9a30*/  LEA R4, P3, R9, R4, 0x1 ;  /* 0x0000000409047211 */ /* 0x000fc400078608ff */
[C---:B------:R-:W-:Y:S02]  /*9a40*/  LOP3.LUT R12, R58.reuse, 0xe0, RZ, 0xfc, !PT ;  /* 0x000000e03a0c7812 */ /* 0x040fe400078efcff */
[----:B------:R-:W-:Y:S02]  /*9a50*/  LEA.HI.X R5, R9, R5, R10, 0x1, P3 ;  /* 0x0000000509057211 */ /* 0x000fe400018f0c0a */
[C---:B------:R-:W-:Y:S02]  /*9a60*/  LOP3.LUT R9, R58.reuse, 0x80, RZ, 0xfc, !PT ;  /* 0x000000803a097812 */ /* 0x040fe400078efcff */
[C---:B------:R-:W-:Y:S01]  /*9a70*/  LOP3.LUT R10, R58.reuse, 0xa0, RZ, 0xfc, !PT ;  /* 0x000000a03a0a7812 */ /* 0x040fe200078efcff */
[----:B------:R1:W-:Y:S01]  /*9a80*/  @!P0 STG.E.U16 [R4.64+-0xfc0], R15 ;  /* 0xfff0400f04008986 */ /* 0x0003e2000c10151c */
[C---:B------:R-:W-:Y:S02]  /*9a90*/  LOP3.LUT R13, R58.reuse, 0x100, RZ, 0xfc, !PT ;  /* 0x000001003a0d7812 */ /* 0x040fe400078efcff */
[----:B------:R-:W-:Y:S01]  /*9aa0*/  LOP3.LUT R14, R58, 0x120, RZ, 0xfc, !PT ;  /* 0x000001203a0e7812 */ /* 0x000fe200078efcff */
[----:B------:R3:W-:Y:S01]  /*9ab0*/  @!P1 STG.E.U16 [R4.64+-0xf80], R17 ;  /* 0xfff0801104009986 */ /* 0x0007e2000c10151c */
[----:B------:R-:W-:-:S02]  /*9ac0*/  ISETP.GE.AND P0, PT, R9, R47, PT ;  /* 0x0000002f0900720c */ /* 0x000fc40003f06270 */
[-C--:B------:R-:W-:Y:S01]  /*9ad0*/  ISETP.GE.AND P1, PT, R10, R47.reuse, PT ;  /* 0x0000002f0a00720c */ /* 0x080fe20003f26270 */
[----:B------:R4:W-:Y:S01]  /*9ae0*/  @!P2 STG.E.U16 [R4.64+-0xf40], R19 ;  /* 0xfff0c0130400a986 */ /* 0x0009e2000c10151c */
[-C--:B------:R-:W-:Y:S02]  /*9af0*/  ISETP.GE.AND P2, PT, R11, R47.reuse, PT ;  /* 0x0000002f0b00720c */ /* 0x080fe40003f46270 */
[-C--:B------:R-:W-:Y:S02]  /*9b00*/  ISETP.GE.AND P3, PT, R12, R47.reuse, PT ;  /* 0x0000002f0c00720c */ /* 0x080fe40003f66270 */
[-C--:B------:R-:W-:Y:S02]  /*9b10*/  ISETP.GE.AND P4, PT, R13, R47.reuse, PT ;  /* 0x0000002f0d00720c */ /* 0x080fe40003f86270 */
[----:B------:R-:W-:Y:S02]  /*9b20*/  ISETP.GE.AND P5, PT, R14, R47, PT ;  /* 0x0000002f0e00720c */ /* 0x000fe40003fa6270 */
[C---:B-1----:R-:W-:Y:S01]  /*9b30*/  LOP3.LUT R15, R58.reuse, 0x140, RZ, 0xfc, !PT ;  /* 0x000001403a0f7812 */ /* 0x042fe200078efcff */
[----:B------:R-:W-:Y:S01]  /*9b40*/  @!P0 STG.E.U16 [R4.64+-0xf00], R23 ;  /* 0xfff1001704008986 */ /* 0x000fe2000c10151c */
[----:B------:R-:W-:-:S02]  /*9b50*/  LOP3.LUT R16, R58, 0x160, RZ, 0xfc, !PT ;  /* 0x000001603a107812 */ /* 0x000fc400078efcff */
[C---:B---3--:R-:W-:Y:S01]  /*9b60*/  LOP3.LUT R17, R58.reuse, 0x180, RZ, 0xfc, !PT ;  /* 0x000001803a117812 */ /* 0x048fe200078efcff */
[----:B------:R1:W-:Y:S01]  /*9b70*/  @!P1 STG.E.U16 [R4.64+-0xec0], R25 ;  /* 0xfff1401904009986 */ /* 0x0003e2000c10151c */
[C---:B------:R-:W-:Y:S02]  /*9b80*/  LOP3.LUT R18, R58.reuse, 0x1a0, RZ, 0xfc, !PT ;  /* 0x000001a03a127812 */ /* 0x040fe400078efcff */
[C---:B----4-:R-:W-:Y:S01]  /*9b90*/  LOP3.LUT R19, R58.reuse, 0x1c0, RZ, 0xfc, !PT ;  /* 0x000001c03a137812 */ /* 0x050fe200078efcff */
        /* <DEDUP_REMOVED lines=15> */
[C---:B-1----:R-:W-:Y:S01]  /*9c90*/  IADD3 R25, R49.reuse, 0x2, RZ ;  /* 0x0000000231197810 */ /* 0x042fe20007ffe0ff */
[----:B------:R-:W-:Y:S01]  /*9ca0*/  @!P2 STG.E.U16 [R4.64+-0xd00], R39 ;  /* 0xfff300270400a986 */ /* 0x000fe2000c10151c */
[----:B------:R-:W-:-:S02]  /*9cb0*/  IADD3 R26, R49, 0x3, RZ ;  /* 0x00000003311a7810 */ /* 0x000fc40007ffe0ff */
[C---:B---3--:R-:W-:Y:S01]  /*9cc0*/  IADD3 R27, R49.reuse, 0x4, RZ ;  /* 0x00000004311b7810 */ /* 0x048fe20007ffe0ff */
[----:B------:R-:W-:Y:S01]  /*9cd0*/  @!P3 STG.E.U16 [R4.64+-0xcc0], R41 ;  /* 0xfff340290400b986 */ /* 0x000fe2000c10151c */
[C---:B------:R-:W-:Y:S02]  /*9ce0*/  IADD3 R28, R49.reuse, 0x5, RZ ;  /* 0x00000005311c7810 */ /* 0x040fe40007ffe0ff */
[----:B----4-:R-:W-:Y:S01]  /*9cf0*/  IADD3 R29, R49, 0x6, RZ ;  /* 0x00000006311d7810 */ /* 0x010fe20007ffe0ff */
[----:B------:R-:W-:Y:S01]  /*9d00*/  @!P4 STG.E.U16 [R4.64+-0xc80], R43 ;  /* 0xfff3802b0400c986 */ /* 0x000fe2000c10151c */
[-C--:B------:R-:W-:Y:S02]  /*9d10*/  LEA.HI.SX32 R25, R25, R49.reuse, 0x1b ;  /* 0x0000003119197211 */ /* 0x080fe400078fdaff */
[----:B------:R-:W-:Y:S01]  /*9d20*/  LEA.HI.SX32 R26, R26, R49, 0x1b ;  /* 0x000000311a1a7211 */ /* 0x000fe200078fdaff */
[----:B------:R0:W-:Y:S01]  /*9d30*/  @!P5 STG.E.U16 [R4.64+-0xc40], R45 ;  /* 0xfff3c02d0400d986 */ /* 0x0001e2000c10151c */
[----:B------:R-:W-:-:S02]  /*9d40*/  IADD3 R30, R49, 0x7, RZ ;  /* 0x00000007311e7810 */ /* 0x000fc40007ffe0ff */
[-C--:B------:R-:W-:Y:S01]  /*9d50*/  LEA.HI.SX32 R27, R27, R49.reuse, 0x1b ;  /* 0x000000311b1b7211 */ /* 0x080fe200078fdaff */
[----:B------:R-:W-:Y:S01]  /*9d60*/  BAR.SYNC.DEFER_BLOCKING 0x0 ;  /* 0x0000000000007b1d */ /* 0x000fe20000010000 */
[-C--:B------:R-:W-:Y:S01]  /*9d70*/  LEA.HI.SX32 R28, R28, R49.reuse, 0x1b ;  /* 0x000000311c1c7211 */ /* 0x080fe200078fdaff */
[----:B------:R-:W-:Y:S01]  /*9d80*/  IMAD.SHL.U32 R26, R26, 0x2, RZ ;  /* 0x000000021a1a7824 */ /* 0x000fe200078e00ff */
[C---:B------:R-:W-:Y:S02]  /*9d90*/  IADD3 R31, R49.reuse, 0x8, RZ ;  /* 0x00000008311f7810 */ /* 0x040fe40007ffe0ff */
[----:B------:R-:W-:Y:S01]  /*9da0*/  IADD3 R32, R49, 0x9, RZ ;  /* 0x0000000931207810 */ /* 0x000fe20007ffe0ff */
[----:B------:R-:W-:Y:S01]  /*9db0*/  IMAD.SHL.U32 R28, R28, 0x2, RZ ;  /* 0x000000021c1c7824 */ /* 0x000fe200078e00ff */
[----:B------:R-:W-:Y:S02]  /*9dc0*/  LEA.HI.SX32 R29, R29, R49, 0x1b ;  /* 0x000000311d1d7211 */ /* 0x000fe400078fdaff */
[----:B------:R-:W-:-:S02]  /*9dd0*/  SHF.L.U32 R25, R25, 0x1, RZ ;  /* 0x0000000119197819 */ /* 0x000fc400000006ff */
[C---:B------:R-:W-:Y:S02]  /*9de0*/  IADD3 R33, R49.reuse, 0xa, RZ ;  /* 0x0000000a31217810 */ /* 0x040fe40007ffe0ff */
[----:B------:R-:W-:Y:S02]  /*9df0*/  IADD3 R34, R49, 0xb, RZ ;  /* 0x0000000b31227810 */ /* 0x000fe40007ffe0ff */
[----:B------:R-:W-:Y:S02]  /*9e00*/  LEA.HI.SX32 R30, R30, R49, 0x1b ;  /* 0x000000311e1e7211 */ /* 0x000fe400078fdaff */
[----:B------:R-:W-:Y:S02]  /*9e10*/  SHF.L.U32 R27, R27, 0x1, RZ ;  /* 0x000000011b1b7819 */ /* 0x000fe400000006ff */
[C---:B------:R-:W-:Y:S01]  /*9e20*/  IADD3 R36, R49.reuse, 0xc, RZ ;  /* 0x0000000c31247810 */ /* 0x040fe20007ffe0ff */
[----:B------:R-:W-:Y:S01]  /*9e30*/  IMAD.SHL.U32 R30, R30, 0x2, RZ ;  /* 0x000000021e1e7824 */ /* 0x000fe200078e00ff */
[----:B------:R-:W-:-:S02]  /*9e40*/  IADD3 R38, R49, 0xd, RZ ;  /* 0x0000000d31267810 */ /* 0x000fc40007ffe0ff */
[-C--:B------:R-:W-:Y:S02]  /*9e50*/  LEA.HI.SX32 R31, R31, R49.reuse, 0x1b ;  /* 0x000000311f1f7211 */ /* 0x080fe400078fdaff */
[-C--:B------:R-:W-:Y:S02]  /*9e60*/  LEA.HI.SX32 R32, R32, R49.reuse, 0x1b ;  /* 0x0000003120207211 */ /* 0x080fe400078fdaff */
[----:B------:R-:W-:Y:S02]  /*9e70*/  SHF.L.U32 R29, R29, 0x1, RZ ;  /* 0x000000011d1d7819 */ /* 0x000fe400000006ff */
[C---:B------:R-:W-:Y:S01]  /*9e80*/  IADD3 R40, R49.reuse, 0xe, RZ ;  /* 0x0000000e31287810 */ /* 0x040fe20007ffe0ff */
[----:B------:R-:W-:Y:S01]  /*9e90*/  IMAD.SHL.U32 R32, R32, 0x2, RZ ;  /* 0x0000000220207824 */ /* 0x000fe200078e00ff */
[----:B------:R-:W-:Y:S02]  /*9ea0*/  IADD3 R42, R49, 0xf, RZ ;  /* 0x0000000f312a7810 */ /* 0x000fe40007ffe0ff */
[----:B------:R-:W-:-:S02]  /*9eb0*/  LEA.HI.SX32 R33, R33, R49, 0x1b ;  /* 0x0000003121217211 */ /* 0x000fc400078fdaff */
[-C--:B------:R-:W-:Y:S02]  /*9ec0*/  LEA.HI.SX32 R34, R34, R49.reuse, 0x1b ;  /* 0x0000003122227211 */ /* 0x080fe400078fdaff */
[----:B0-----:R-:W-:Y:S02]  /*9ed0*/  F2FP.PACK_AB R4, R134, R120 ;  /* 0x000000788604723e */ /* 0x001fe400000000ff */
[-C--:B------:R-:W-:Y:S01]  /*9ee0*/  LEA.HI.SX32 R36, R36, R49.reuse, 0x1b ;  /* 0x0000003124247211 */ /* 0x080fe200078fdaff */
[----:B------:R-:W-:Y:S01]  /*9ef0*/  IMAD.SHL.U32 R34, R34, 0x2, RZ ;  /* 0x0000000222227824 */ /* 0x000fe200078e00ff */
[-C--:B------:R-:W-:Y:S02]  /*9f00*/  LEA.HI.SX32 R38, R38, R49.reuse, 0x1b ;  /* 0x0000003126267211 */ /* 0x080fe400078fdaff */
[----:B------:R-:W-:Y:S02]  /*9f10*/  SHF.L.U32 R31, R31, 0x1, RZ ;  /* 0x000000011f1f7819 */ /* 0x000fe400000006ff */
[-C--:B------:R-:W-:Y:S01]  /*9f20*/  LEA.HI.SX32 R40, R40, R49.reuse, 0x1b ;  /* 0x0000003128287211 */ /* 0x080fe200078fdaff */
[----:B------:R-:W-:Y:S01]  /*9f30*/  IMAD.SHL.U32 R38, R38, 0x2, RZ ;  /* 0x0000000226267824 */ /* 0x000fe200078e00ff */
[----:B------:R-:W-:-:S02]  /*9f40*/  LEA.HI.SX32 R42, R42, R49, 0x1b ;  /* 0x000000312a2a7211 */ /* 0x000fc400078fdaff */
[----:B------:R-:W-:Y:S02]  /*9f50*/  SHF.L.U32 R33, R33, 0x1, RZ ;  /* 0x0000000121217819 */ /* 0x000fe400000006ff */
[----:B------:R-:W-:Y:S01]  /*9f60*/  SHF.L.U32 R36, R36, 0x1, RZ ;  /* 0x0000000124247819 */ /* 0x000fe200000006ff */
[----:B------:R-:W-:Y:S01]  /*9f70*/  IMAD.SHL.U32 R42, R42, 0x2, RZ ;  /* 0x000000022a2a7824 */ /* 0x000fe200078e00ff */
[----:B------:R-:W-:Y:S01]  /*9f80*/  SHF.L.U32 R40, R40, 0x1, RZ ;  /* 0x0000000128287819 */ /* 0x000fe200000006ff */
[----:B--2---:R-:W-:Y:S01]  /*9f90*/  FADD.FTZ R23, R0, R22 ;  /* 0x0000001600177221 */ /* 0x004fe20000010000 */
[----:B------:R-:W-:Y:S02]  /*9fa0*/  IADD3 R22, R49, 0x1, RZ ;  /* 0x0000000131167810 */ /* 0x000fe40007ffe0ff */
[----:B------:R-:W-:Y:S01]  /*9fb0*/  F2FP.PACK_AB R0, R2, R0 ;  /* 0x000000000200723e */ /* 0x000fe200000000ff */
[----:B------:R-:W-:Y:S01]  /*9fc0*/  FADD.FTZ R23, R23, R2 ;  /* 0x0000000217177221 */ /* 0x000fe20000010000 */
[----:B------:R-:W-:-:S02]  /*9fd0*/  LEA.HI.SX32 R24, R22, R49, 0x1b ;  /* 0x0000003116187211 */ /* 0x000fc400078fdaff */
[----:B------:R-:W-:Y:S01]  /*9fe0*/  PRMT R5, R0, 0x7610, R5 ;  /* 0x0000761000057816 */ /* 0x000fe20000000005 */
[----:B------:R-:W-:Y:S01]  /*9ff0*/  FADD.FTZ R22, R23, R112 ;  /* 0x0000007017167221 */ /* 0x000fe20000010000 */
[----:B------:R-:W-:Y:S01]  /*a000*/  F2FP.PACK_AB R112, R113, R112 ;  /* 0x000000707170723e */ /* 0x000fe200000000ff */
[----:B------:R-:W-:Y:S01]  /*a010*/  IMAD.SHL.U32 R24, R24, 0x2, RZ ;  /* 0x0000000218187824 */ /* 0x000fe200078e00ff */
[----:B------:R-:W-:Y:S01]  /*a020*/  F2FP.PACK_AB R2, R117, R116 ;  /* 0x000000747502723e */ /* 0x000fe200000000ff */
[----:B------:R-:W-:Y:S01]  /*a030*/  FADD.FTZ R23, R22, R113 ;  /* 0x0000007116177221 */ /* 0x000fe20000010000 */
[----:B------:R-:W-:Y:S01]  /*a040*/  PRMT R22, R0, 0x7632, R22 ;  /* 0x0000763200167816 */ /* 0x000fe20000000016 */
[----:B------:R0:W-:Y:S01]  /*a050*/  STS.U16 [R56], R5 ;  /* 0x0000000538007388 */ /* 0x0001e20000000400 */
[----:B------:R-:W-:Y:S01]  /*a060*/  F2FP.PACK_AB R0, R115, R114 ;  /* 0x000000727300723e */ /* 0x000fe200000000ff */
[----:B------:R-:W-:Y:S01]  /*a070*/  FADD.FTZ R114, R23, R114 ;  /* 0x0000007217727221 */ /* 0x000fe20000010000 */
[----:B------:R-:W-:Y:S01]  /*a080*/  PRMT R35, R112, 0x7632, R35 ;  /* 0x0000763270237816 */ /* 0x000fe20000000023 */
[----:B------:R1:W-:Y:S01]  /*a090*/  STS.U16 [R24+0x2], R22 ;  /* 0x0000021618007388 */ /* 0x0003e20000000400 */
[----:B------:R-:W-:Y:S01]  /*a0a0*/  PRMT R37, R0, 0x7610, R37 ;  /* 0x0000761000257816 */ /* 0x000fe20000000025 */
[----:B------:R-:W-:Y:S01]  /*a0b0*/  FADD.FTZ R115, R114, R115 ;  /* 0x0000007372737221 */ /* 0x000fe20000010000 */
[----:B------:R-:W-:Y:S01]  /*a0c0*/  PRMT R39, R0, 0x7632, R39 ;  /* 0x0000763200277816 */ /* 0x000fe20000000027 */
[----:B------:R-:W-:Y:S01]  /*a0d0*/  STS.U16 [R25+0x4], R112 ;  /* 0x0000047019007388 */ /* 0x000fe20000000400 */
[----:B------:R-:W-:Y:S01]  /*a0e0*/  F2FP.PACK_AB R0, R119, R118 ;  /* 0x000000767700723e */ /* 0x000fe200000000ff */
[----:B------:R-:W-:Y:S01]  /*a0f0*/  FADD.FTZ R116, R115, R116 ;  /* 0x0000007473747221 */ /* 0x000fe20000010000 */
[----:B0-----:R-:W-:Y:S01]  /*a100*/  PRMT R5, R2, 0x7632, R5 ;  /* 0x0000763202057816 */ /* 0x001fe20000000005 */
[----:B------:R0:W-:Y:S01]  /*a110*/  STS.U16 [R26+0x6], R35 ;  /* 0x000006231a007388 */ /* 0x0001e20000000400 */
[----:B-1----:R-:W-:Y:S01]  /*a120*/  PRMT R22, R0, 0x7610, R22 ;  /* 0x0000761000167816 */ /* 0x002fe20000000016 */
[----:B------:R-:W-:-:S02]  /*a130*/  FADD.FTZ R117, R116, R117 ;  /* 0x0000007574757221 */ /* 0x000fc40000010000 */
[----:B------:R-:W-:Y:S01]  /*a140*/  STS.U16 [R27+0x8], R37 ;  /* 0x000008251b007388 */ /* 0x000fe20000000400 */
[----:B------:R-:W-:Y:S02]  /*a150*/  PRMT R24, R0, 0x7632, R24 ;  /* 0x0000763200187816 */ /* 0x000fe40000000018 */
[----:B------:R-:W-:Y:S01]  /*a160*/  F2FP.PACK_AB R0, R138, R135 ;  /* 0x000000878a00723e */ /* 0x000fe200000000ff */
[----:B------:R1:W-:Y:S01]  /*a170*/  STS.U16 [R28+0xa], R39 ;  /* 0x00000a271c007388 */ /* 0x0003e20000000400 */
[----:B------:R-:W-:Y:S01]  /*a180*/  FADD.FTZ R118, R117, R118 ;  /* 0x0000007675767221 */ /* 0x000fe20000010000 */
[----:B0-----:R-:W-:Y:S02]  /*a190*/  PRMT R26, R4, 0x7632, R26 ;  /* 0x00007632041a7816 */ /* 0x001fe4000000001a */
[----:B------:R0:W-:Y:S01]  /*a1a0*/  STS.U16 [R29+0xc], R2 ;  /* 0x00000c021d007388 */ /* 0x0001e20000000400 */
[----:B------:R-:W-:-:S03]  /*a1b0*/  FADD.FTZ R119, R118, R119 ;  /* 0x0000007776777221 */ /* 0x000fc60000010000 */
[----:B------:R-:W-:Y:S01]  /*a1c0*/  STS.U16 [R30+0xe], R5 ;  /* 0x00000e051e007388 */ /* 0x000fe20000000400 */
[----:B------:R-:W-:Y:S01]  /*a1d0*/  FADD.FTZ R119, R119, R120 ;  /* 0x0000007877777221 */ /* 0x000fe20000010000 */
[----:B-1----:R-:W-:Y:S02]  /*a1e0*/  PRMT R28, R0, 0x7632, R28 ;  /* 0x00007632001c7816 */ /* 0x002fe4000000001c */
[----:B------:R-:W-:Y:S01]  /*a1f0*/  STS.U16 [R31+0x10], R22 ;  /* 0x000010161f007388 */ /* 0x000fe20000000400 */
[----:B------:R-:W-:Y:S01]  /*a200*/  FADD.FTZ R134, R119, R134 ;  /* 0x0000008677867221 */ /* 0x000fe20000010000 */
[----:B0-----:R-:W-:Y:S02]  /*a210*/  F2FP.PACK_AB R2, R3, R139 ;  /* 0x0000008b0302723e */ /* 0x001fe400000000ff */
[----:B------:R-:W-:Y:S01]  /*a220*/  STS.U16 [R32+0x12], R24 ;  /* 0x0000121820007388 */ /* 0x000fe20000000400 */
[----:B------:R-:W-:Y:S01]  /*a230*/  FADD.FTZ R135, R134, R135 ;  /* 0x0000008786877221 */ /* 0x000fe20000010000 */
[----:B------:R-:W-:-:S02]  /*a240*/  PRMT R43, R2, 0x7632, R43 ;  /* 0x00007632022b7816 */ /* 0x000fc4000000002b */
[----:B------:R-:W-:Y:S01]  /*a250*/  STS.U16 [R33+0x14], R4 ;  /* 0x0000140421007388 */ /* 0x000fe20000000400 */
[----:B------:R-:W-:-:S03]  /*a260*/  FADD.FTZ R138, R135, R138 ;  /* 0x0000008a878a7221 */ /* 0x000fc60000010000 */
[----:B------:R-:W-:Y:S01]  /*a270*/  STS.U16 [R34+0x16], R26 ;  /* 0x0000161a22007388 */ /* 0x000fe20000000400 */
[----:B------:R-:W-:-:S03]  /*a280*/  FADD.FTZ R138, R138, R139 ;  /* 0x0000008b8a8a7221 */ /* 0x000fc60000010000 */
[----:B------:R0:W-:Y:S04]  /*a290*/  STS.U16 [R36+0x18], R0 ;  /* 0x0000180024007388 */ /* 0x0001e80000000400 */
[----:B------:R-:W-:Y:S04]  /*a2a0*/  STS.U16 [R38+0x1a], R28 ;  /* 0x00001a1c26007388 */ /* 0x000fe80000000400 */
[----:B------:R-:W-:Y:S01]  /*a2b0*/  STS.U16 [R40+0x1c], R2 ;  /* 0x00001c0228007388 */ /* 0x000fe20000000400 */
[----:B0-----:R-:W-:-:S03]  /*a2c0*/  FADD.FTZ R0, R138, R3 ;  /* 0x000000038a007221 */ /* 0x001fc60000010000 */
        /* <DEDUP_REMOVED lines=38> */
.L_x_344:
[----:B------:R-:W-:Y:S05]  /*a530*/  BSYNC B0 ;  /* 0x0000000000007941 */ /* 0x000fea0003800000 */
.L_x_343:
[----:B------:R-:W2:Y:S01]  /*a540*/  LDL.LU R2, [R1+0x34] ;  /* 0x0000340001027983 */ /* 0x000ea20000300800 */
[----:B------:R-:W-:-:S03]  /*a550*/  ULDC.64 UR36, c[0x0][0x300] ;  /* 0x0000c00000247ab9 */ /* 0x000fc60000000a00 */
[----:B------:R-:W3:Y:S01]  /*a560*/  LDL.LU R0, [R1+0x30] ;  /* 0x0000300001007983 */ /* 0x000ee20000300800 */
[----:B------:R-:W-:Y:S01]  /*a570*/  UMOV UR9, UR7 ;  /* 0x0000000700097c82 */ /* 0x000fe20008000000 */
[-C--:B------:R-:W-:Y:S01]  /*a580*/  ISETP.GE.AND P3, PT, R7, R51.reuse, PT ;  /* 0x000000330700720c */ /* 0x080fe20003f66270 */
[----:B------:R-:W-:Y:S01]  /*a590*/  UIMAD.WIDE.U32 UR8, UR10, UR36, UR8 ;  /* 0x000000240a0872a5 */ /* 0x000fe2000f8e0008 */
[-C--:B------:R-:W-:Y:S01]  /*a5a0*/  ISETP.GE.AND P4, PT, R8, R51.reuse, PT ;  /* 0x000000330800720c */ /* 0x080fe20003f86270 */
[----:B------:R-:W-:Y:S01]  /*a5b0*/  UIMAD UR36, UR11, UR36, URZ ;  /* 0x000000240b2472a4 */ /* 0x000fe2000f8e023f */
[-C--:B------:R-:W-:Y:S01]  /*a5c0*/  ISETP.GE.AND P5, PT, R6, R51.reuse, PT ;  /* 0x000000330600720c */ /* 0x080fe20003fa6270 */
[----:B------:R-:W-:Y:S01]  /*a5d0*/  UIADD3 UR27, UP0, UR27, UR8, URZ ;  /* 0x000000081b1b7290 */ /* 0x000fe2000ff1e03f */
[-C--:B------:R-:W-:Y:S01]  /*a5e0*/  ISETP.GE.AND P6, PT, R9, R51.reuse, PT ;  /* 0x000000330900720c */ /* 0x080fe20003fc6270 */
[----:B------:R-:W-:Y:S01]  /*a5f0*/  UIMAD UR8, UR10, UR37, UR36 ;  /* 0x000000250a0872a4 */ /* 0x000fe2000f8e0224 */
[-C--:B------:R-:W-:Y:S01]  /*a600*/  ISETP.GE.AND P1, PT, R11, R51.reuse, PT ;  /* 0x000000330b00720c */ /* 0x080fe20003f26270 */
[----:B------:R-:W-:Y:S01]  /*a610*/  UIADD3 UR22, UP1, UR22, -0x1000, URZ ;  /* 0xfffff00016167890 */ /* 0x000fe2000ff3e03f */
[----:B------:R-:W-:Y:S01]  /*a620*/  ISETP.GE.AND P2, PT, R12, R51, PT ;  /* 0x000000330c00720c */ /* 0x000fe20003f46270 */
[----:B------:R-:W-:Y:S01]  /*a630*/  UIADD3.X UR8, UR40, UR8, UR9, UP0, !UPT ;  /* 0x0000000828087290 */ /* 0x000fe200087fe409 */
[----:B------:R-:W-:Y:S01]  /*a640*/  MOV R3, UR27 ;  /* 0x0000001b00037c02 */ /* 0x000fe20008000f00 */
[----:B------:R-:W-:-:S02]  /*a650*/  UISETP.GT.AND UP0, UPT, UR24, 0x1, UPT ;  /* 0x000000011800788c */ /* 0x000fc4000bf04270 */
[----:B------:R-:W-:Y:S02]  /*a660*/  UIADD3 UR16, UP2, UR16, -0x1000, URZ ;  /* 0xfffff00010107890 */ /* 0x000fe4000ff5e03f */
[----:B0-----:R-:W-:Y:S01]  /*a670*/  IMAD.U32 R4, RZ, RZ, UR8 ;  /* 0x00000008ff047e24 */ /* 0x001fe2000f8e00ff */
[----:B------:R-:W-:Y:S02]  /*a680*/  UIADD3 UR18, UP3, UR18, -0x1000, URZ ;  /* 0xfffff00012127890 */ /* 0x000fe4000ff7e03f */
[----:B------:R-:W-:Y:S02]  /*a690*/  UIADD3 UR20, UP4, UR20, -0x1000, URZ ;  /* 0xfffff00014147890 */ /* 0x000fe4000ff9e03f */
[----:B------:R-:W-:Y:S02]  /*a6a0*/  UIADD3 UR6, UR6, 0x1, URZ ;  /* 0x0000000106067890 */ /* 0x000fe4000fffe03f */
[----:B------:R-:W-:Y:S02]  /*a6b0*/  UIADD3.X UR23, UR23, -0x1, URZ, UP1, !UPT ;  /* 0xffffffff17177890 */ /* 0x000fe40008ffe43f */
[----:B------:R-:W-:-:S02]  /*a6c0*/  UIADD3.X UR17, UR17, -0x1, URZ, UP2, !UPT ;  /* 0xffffffff11117890 */ /* 0x000fc400097fe43f */
[----:B------:R-:W-:Y:S02]  /*a6d0*/  UIADD3.X UR19, UR19, -0x1, URZ, UP3, !UPT ;  /* 0xffffffff13137890 */ /* 0x000fe40009ffe43f */
[----:B------:R-:W-:Y:S01]  /*a6e0*/  UIADD3.X UR21, UR21, -0x1, URZ, UP4, !UPT ;  /* 0xffffffff15157890 */ /* 0x000fe2000a7fe43f */
[----:B--2---:R-:W-:-:S04]  /*a6f0*/  IADD3 R2, P0, R2, -0xfc0, RZ ;  /* 0xfffff04002027810 */ /* 0x004fc80007f1e0ff */
[----:B---3--:R-:W-:Y:S02]  /*a700*/  IADD3.X R0, R0, -0x1, RZ, P0, !PT ;  /* 0xffffffff00007810 */ /* 0x008fe400007fe4ff */
[----:B------:R-:W-:-:S04]  /*a710*/  IADD3 R2, P0, R2, c[0x0][0x340], RZ ;  /* 0x0000d00002027a10 */ /* 0x000fc80007f1e0ff */
[----:B------:R-:W-:Y:S02]  /*a720*/  IADD3.X R0, R0, c[0x0][0x344], RZ, P0, !PT ;  /* 0x0000d10000007a10 */ /* 0x000fe400007fe4ff */
[----:B------:R-:W-:-:S04]  /*a730*/  LEA R2, P0, R3, R2, 0x1 ;  /* 0x0000000203027211 */ /* 0x000fc800078008ff */
[----:B------:R-:W-:Y:S02]  /*a740*/  LEA.HI.X R3, R3, R0, R4, 0x1, P0 ;  /* 0x0000000003037211 */ /* 0x000fe400000f0c04 */
[----:B------:R-:W-:-:S03]  /*a750*/  ISETP.GE.AND P0, PT, R10, R51, PT ;  /* 0x000000330a00720c */ /* 0x000fc60003f06270 */
        /* <DEDUP_REMOVED lines=24> */
[----:B0----5:R-:W-:Y:S01]  /*a8e0*/  @!P0 CALL.REL.NOINC `(.L_x_286) ;  /* 0x0000001000008944 */ /* 0x021fe20003c00000 */
[----:B------:R-:W-:Y:S05]  /*a8f0*/  BRA `(.L_x_345) ;  /* 0xffff618000007947 */ /* 0x000fea000383ffff */
.L_x_286:
        /* <DEDUP_REMOVED lines=35> */
.L_x_347:
[----:B-1----:R-:W-:Y:S05]  /*ab30*/  BSYNC B0 ;  /* 0x0000000000007941 */ /* 0x002fea0003800000 */
.L_x_346:
        /* <DEDUP_REMOVED lines=34> */
.L_x_349:
[----:B------:R-:W3:Y:S02]  /*ad60*/  S2R R11, SR_TID.X ;  /* 0x00000000000b7919 */ /* 0x000ee40000002100 */
.L_x_350:
[----:B-1----:R-:W-:Y:S05]  /*ad70*/  BSYNC B0 ;  /* 0x0000000000007941 */ /* 0x002fea0003800000 */
.L_x_348:
[----:B---3--:R-:W-:-:S13]  /*ad80*/  ISETP.GE.AND P0, PT, R11, c[0x0][0x16c], PT ;  /* 0x00005b000b007a0c */ /* 0x008fda0003f06270 */
[----:B------:R-:W-:Y:S05]  /*ad90*/  @P0 EXIT ;  /* 0x000000000000094d */ /* 0x000fea0003800000 */
[----:B------:R-:W-:Y:S02]  /*ada0*/  ULDC.64 UR6, c[0x0][0x2a8] ;  /* 0x0000aa0000067ab9 */ /* 0x000fe40000000a00 */
[----:B------:R-:W-:Y:S02]  /*adb0*/  ULDC.64 UR8, c[0x0][0x288] ;  /* 0x0000a20000087ab9 */ /* 0x000fe40000000a00 */
[----:B0-----:R-:W-:Y:S02]  /*adc0*/  UIMAD UR4, UR11, UR6, URZ ;  /* 0x000000060b0472a4 */ /* 0x001fe4000f8e023f */
[----:B------:R-:W-:Y:S02]  /*add0*/  UIMAD UR11, UR11, UR8, URZ ;  /* 0x000000080b0b72a4 */ /* 0x000fe4000f8e023f */
[----:B------:R-:W-:Y:S02]  /*ade0*/  UIMAD.WIDE.U32 UR12, UR10, UR6, URZ ;  /* 0x000000060a0c72a5 */ /* 0x000fe4000f8e003f */
[----:B------:R-:W-:-:S02]  /*adf0*/  UIMAD UR7, UR10, UR7, UR4 ;  /* 0x000000070a0772a4 */ /* 0x000fc4000f8e0204 */
[----:B--2---:R-:W-:Y:S02]  /*ae00*/  UIMAD.WIDE.U32 UR4, UR10, UR8, URZ ;  /* 0x000000080a0472a5 */ /* 0x004fe4000f8e003f */
[----:B------:R-:W-:Y:S02]  /*ae10*/  UIMAD UR6, UR10, UR9, UR11 ;  /* 0x000000090a0672a4 */ /* 0x000fe4000f8e020b */
[----:B------:R-:W-:Y:S02]  /*ae20*/  UIADD3 UR7, UR13, UR7, URZ ;  /* 0x000000070d077290 */ /* 0x000fe4000fffe03f */
[----:B------:R-:W-:Y:S02]  /*ae30*/  UIADD3 UR6, UR5, UR6, URZ ;  /* 0x0000000605067290 */ /* 0x000fe4000fffe03f */
.L_x_351:
        /* <DEDUP_REMOVED lines=14> */
[----:B------:R-:W-:Y:S01]  /*af20*/  IMAD R5, R11, c[0x0][0x294], R4 ;  /* 0x0000a5000b057a24 */ /* 0x000fe200078e0204 */
[----:B------:R-:W-:Y:S01]  /*af30*/  LEA R4, P0, R2, c[0x0][0x310], 0x2 ;  /* 0x0000c40002047a11 */ /* 0x000fe200078010ff */
[----:B------:R-:W-:Y:S02]  /*af40*/  IMAD R0, R0, c[0x0][0x2b0], RZ ;  /* 0x0000ac0000007a24 */ /* 0x000fe400078e02ff */
[----:B------:R-:W-:Y:S02]  /*af50*/  IMAD.IADD R5, R3, 0x1, R5 ;  /* 0x0000000103057824 */ /* 0x000fe400078e0205 */
[C---:B------:R-:W-:Y:S02]  /*af60*/  IMAD R9, R11.reuse, c[0x0][0x2b4], R0 ;  /* 0x0000ad000b097a24 */ /* 0x040fe400078e0200 */
[C---:B------:R-:W-:Y:S01]  /*af70*/  IMAD.WIDE.U32 R6, R11.reuse, c[0x0][0x2b0], R6 ;  /* 0x0000ac000b067a25 */ /* 0x040fe200078e0006 */
[----:B-1----:R-:W-:Y:S02]  /*af80*/  IADD3 R11, R11, c[0x0][0x0], RZ ;  /* 0x000000000b0b7a10 */ /* 0x002fe40007ffe0ff */
[----:B------:R-:W-:-:S02]  /*af90*/  LEA.HI.X R5, R2, c[0x0][0x314], R5, 0x2, P0 ;  /* 0x0000c50002057a11 */ /* 0x000fc400000f1405 */
[----:B------:R-:W-:Y:S02]  /*afa0*/  ISETP.GE.AND P0, PT, R11, c[0x0][0x16c], PT ;  /* 0x00005b000b007a0c */ /* 0x000fe40003f06270 */
[----:B------:R-:W-:Y:S02]  /*afb0*/  IADD3 R3, R7, R9, RZ ;  /* 0x0000000907037210 */ /* 0x000fe40007ffe0ff */
[----:B------:R-:W-:-:S04]  /*afc0*/  LEA R8, P1, R6, c[0x0][0x318], 0x2 ;  /* 0x0000c60006087a11 */ /* 0x000fc800078210ff */
[----:B------:R-:W-:Y:S01]  /*afd0*/  LEA.HI.X R9, R6, c[0x0][0x31c], R3, 0x2, P1 ;  /* 0x0000c70006097a11 */ /* 0x000fe200008f1403 */
[----:B0-----:R0:W-:Y:S04]  /*afe0*/  RED.E.ADD.F32.FTZ.RN.STRONG.GPU [R4.64], R13 ;  /* 0x0000000d0400798e */ /* 0x0011e8000c10e79c */
[----:B--2---:R0:W-:Y:S01]  /*aff0*/  RED.E.ADD.F32.FTZ.RN.STRONG.GPU [R8.64], R15 ;  /* 0x0000000f0800798e */ /* 0x0041e2000c10e79c */
[----:B------:R-:W-:Y:S05]  /*b000*/  @!P0 BRA `(.L_x_351) ;  /* 0xfffffe3000008947 */ /* 0x000fea000383ffff */
[----:B------:R-:W-:Y:S05]  /*b010*/  EXIT ;  /* 0x000000000000794d */ /* 0x000fea0003800000 */
.L_x_297:
[----:B------:R-:W-:Y:S01]  /*b020*/  HFMA2.MMA R84, -RZ, RZ, 0, 5.9604644775390625e-08 ;  /* 0x00000001ff547435 */ /* 0x000fe200000001ff */
[----:B------:R-:W-:Y:S01]  /*b030*/  IMAD.MOV.U32 R83, RZ, RZ, R141 ;  /* 0x000000ffff537224 */ /* 0x000fe200078e008d */
[----:B------:R-:W-:-:S04]  /*b040*/  MOV R82, 0xb060 ;  /* 0x0000b06000527802 */ /* 0x000fc80000000f00 */
[----:B------:R-:W-:Y:S05]  /*b050*/  CALL.REL.NOINC `($__internal_17_$__cuda_sm70_shflsync_up) ;  /* 0x00000c3000007944 */ /* 0x000fea0003c00000 */
[----:B------:R-:W-:Y:S01]  /*b060*/  IMAD.MOV.U32 R156, RZ, RZ, R84 ;  /* 0x000000ffff9c7224 */ /* 0x000fe200078e0054 */
[----:B--2---:R-:W-:Y:S05]  /*b070*/  BRA `(.L_x_352) ;  /* 0xffffb7b000007947 */ /* 0x004fea000383ffff */
.L_x_298:
[----:B------:R-:W-:Y:S01]  /*b080*/  MOV R83, R85 ;  /* 0x0000005500537202 */ /* 0x000fe20000000f00 */
[----:B------:R-:W-:Y:S01]  /*b090*/  IMAD.MOV.U32 R84, RZ, RZ, 0x1 ;  /* 0x00000001ff547424 */ /* 0x000fe200078e00ff */
[----:B------:R-:W-:-:S02]  /*b0a0*/  MOV R82, 0xb0c0 ;  /* 0x0000b0c000527802 */ /* 0x000fc40000000f00 */
[----:B01----:R-:W-:Y:S05]  /*b0b0*/  CALL.REL.NOINC `($__internal_17_$__cuda_sm70_shflsync_up) ;  /* 0x00000bd000007944 */ /* 0x003fea0003c00000 */
[----:B------:R-:W0:Y:S01]  /*b0c0*/  S2R R83, SR_LANEID ;  /* 0x0000000000537919 */ /* 0x000e220000000000 */
[----:B------:R-:W-:-:S02]  /*b0d0*/  FMUL.FTZ R156, R141, R156 ;  /* 0x0000009c8d9c7220 */ /* 0x000fc40000410000 */
[----:B------:R-:W-:Y:S01]  /*b0e0*/  FFMA.FTZ R82, R141, R84, R85 ;  /* 0x000000548d527223 */ /* 0x000fe20000010055 */
[----:B------:R-:W-:Y:S01]  /*b0f0*/  HFMA2.MMA R84, -RZ, RZ, 0, 1.1920928955078125e-07 ;  /* 0x00000002ff547435 */ /* 0x000fe200000001ff */
[----:B0-----:R-:W-:-:S04]  /*b100*/  ISETP.GE.AND P0, PT, R83, 0x1, PT ;  /* 0x000000015300780c */ /* 0x001fc80003f06270 */
[----:B------:R-:W-:Y:S02]  /*b110*/  FSEL R141, R141, R156, !P0 ;  /* 0x0000009c8d8d7208 */ /* 0x000fe40004000000 */
[----:B------:R-:W-:Y:S02]  /*b120*/  FSEL R85, R85, R82, !P0 ;  /* 0x0000005255557208 */ /* 0x000fe40004000000 */
[----:B------:R-:W-:Y:S01]  /*b130*/  MOV R82, 0xb160 ;  /* 0x0000b16000527802 */ /* 0x000fe20000000f00 */
[----:B------:R-:W-:Y:S02]  /*b140*/  IMAD.MOV.U32 R83, RZ, RZ, R141 ;  /* 0x000000ffff537224 */ /* 0x000fe400078e008d */
[----:B--2---:R-:W-:Y:S05]  /*b150*/  CALL.REL.NOINC `($__internal_17_$__cuda_sm70_shflsync_up) ;  /* 0x00000b3000007944 */ /* 0x004fea0003c00000 */
[----:B------:R-:W-:Y:S01]  /*b160*/  MOV R156, R84 ;  /* 0x00000054009c7202 */ /* 0x000fe20000000f00 */
[----:B------:R-:W-:Y:S01]  /*b170*/  HFMA2.MMA R84, -RZ, RZ, 0, 1.1920928955078125e-07 ;  /* 0x00000002ff547435 */ /* 0x000fe200000001ff */
[----:B------:R-:W-:Y:S01]  /*b180*/  IMAD.MOV.U32 R83, RZ, RZ, R85 ;  /* 0x000000ffff537224 */ /* 0x000fe200078e0055 */
[----:B------:R-:W-:-:S04]  /*b190*/  MOV R82, 0xb1b0 ;  /* 0x0000b1b000527802 */ /* 0x000fc80000000f00 */
[----:B--2---:R-:W-:Y:S05]  /*b1a0*/  CALL.REL.NOINC `($__internal_17_$__cuda_sm70_shflsync_up) ;  /* 0x00000ae000007944 */ /* 0x004fea0003c00000 */
[----:B------:R-:W0:Y:S02]  /*b1b0*/  S2R R82, SR_LANEID ;  /* 0x0000000000527919 */ /* 0x000e240000000000 */
[----:B0-----:R-:W-:-:S02]  /*b1c0*/  ISETP.GE.AND P0, PT, R82, 0x2, PT ;  /* 0x000000025200780c */ /* 0x001fc40003f06270 */
[----:B------:R-:W-:-:S11]  /*b1d0*/  MOV R82, 0xb230 ;  /* 0x0000b23000527802 */ /* 0x000fd60000000f00 */
[----:B------:R-:W-:Y:S02]  /*b1e0*/  @P0 FFMA.FTZ R85, R141, R84, R85 ;  /* 0x000000548d550223 */ /* 0x000fe40000010055 */
[----:B------:R-:W-:Y:S02]  /*b1f0*/  @P0 FMUL.FTZ R141, R156, R141 ;  /* 0x0000008d9c8d0220 */ /* 0x000fe40000410000 */
[----:B------:R-:W-:-:S03]  /*b200*/  IMAD.MOV.U32 R84, RZ, RZ, 0x4 ;  /* 0x00000004ff547424 */ /* 0x000fc600078e00ff */
[----:B------:R-:W-:Y:S02]  /*b210*/  MOV R83, R141 ;  /* 0x0000008d00537202 */ /* 0x000fe40000000f00 */
[----:B--2---:R-:W-:Y:S05]  /*b220*/  CALL.REL.NOINC `($__internal_17_$__cuda_sm70_shflsync_up) ;  /* 0x00000a6000007944 */ /* 0x004fea0003c00000 */
[----:B------:R-:W-:Y:S01]  /*b230*/  IMAD.MOV.U32 R156, RZ, RZ, R84 ;  /* 0x000000ffff9c7224 */ /* 0x000fe200078e0054 */
[----:B------:R-:W-:Y:S01]  /*b240*/  MOV R83, R85 ;  /* 0x0000005500537202 */ /* 0x000fe20000000f00 */
[----:B------:R-:W-:Y:S01]  /*b250*/  IMAD.MOV.U32 R84, RZ, RZ, 0x4 ;  /* 0x00000004ff547424 */ /* 0x000fe200078e00ff */
[----:B------:R-:W-:Y:S02]  /*b260*/  MOV R82, 0xb280 ;  /* 0x0000b28000527802 */ /* 0x000fe40000000f00 */
[----:B--2---:R-:W-:Y:S05]  /*b270*/  CALL.REL.NOINC `($__internal_17_$__cuda_sm70_shflsync_up) ;  /* 0x00000a1000007944 */ /* 0x004fea0003c00000 */
[----:B------:R-:W0:Y:S02]  /*b280*/  S2R R82, SR_LANEID ;  /* 0x0000000000527919 */ /* 0x000e240000000000 */
[----:B0-----:R-:W-:Y:S02]  /*b290*/  ISETP.GE.AND P0, PT, R82, 0x4, PT ;  /* 0x000000045200780c */ /* 0x001fe40003f06270 */
[----:B------:R-:W-:-:S11]  /*b2a0*/  MOV R82, 0xb300 ;  /* 0x0000b30000527802 */ /* 0x000fd60000000f00 */
[----:B------:R-:W-:Y:S01]  /*b2b0*/  @P0 FFMA.FTZ R85, R141, R84, R85 ;  /* 0x000000548d550223 */ /* 0x000fe20000010055 */
[----:B------:R-:W-:Y:S01]  /*b2c0*/  HFMA2.MMA R84, -RZ, RZ, 0, 4.76837158203125e-07 ;  /* 0x00000008ff547435 */ /* 0x000fe200000001ff */
[----:B------:R-:W-:-:S04]  /*b2d0*/  @P0 FMUL.FTZ R141, R156, R141 ;  /* 0x0000008d9c8d0220 */ /* 0x000fc80000410000 */
[----:B------:R-:W-:Y:S02]  /*b2e0*/  IMAD.MOV.U32 R83, RZ, RZ, R141 ;  /* 0x000000ffff537224 */ /* 0x000fe400078e008d */
[----:B--2---:R-:W-:Y:S05]  /*b2f0*/  CALL.REL.NOINC `($__internal_17_$__cuda_sm70_shflsync_up) ;  /* 0x0000099000007944 */ /* 0x004fea0003c00000 */
[----:B------:R-:W-:Y:S01]  /*b300*/  MOV R156, R84 ;  /* 0x00000054009c7202 */ /* 0x000fe20000000f00 */
[----:B------:R-:W-:Y:S01]  /*b310*/  HFMA2.MMA R84, -RZ, RZ, 0, 4.76837158203125e-07 ;  /* 0x00000008ff547435 */ /* 0x000fe200000001ff */
[----:B------:R-:W-:Y:S01]  /*b320*/  IMAD.MOV.U32 R83, RZ, RZ, R85 ;  /* 0x000000ffff537224 */ /* 0x000fe200078e0055 */
[----:B------:R-:W-:-:S04]  /*b330*/  MOV R82, 0xb350 ;  /* 0x0000b35000527802 */ /* 0x000fc80000000f00 */
[----:B--2---:R-:W-:Y:S05]  /*b340*/  CALL.REL.NOINC `($__internal_17_$__cuda_sm70_shflsync_up) ;  /* 0x0000094000007944 */ /* 0x004fea0003c00000 */
[----:B------:R-:W0:Y:S02]  /*b350*/  S2R R82, SR_LANEID ;  /* 0x0000000000527919 */ /* 0x000e240000000000 */
[----:B0-----:R-:W-:Y:S02]  /*b360*/  ISETP.GE.AND P0, PT, R82, 0x8, PT ;  /* 0x000000085200780c */ /* 0x001fe40003f06270 */
[----:B------:R-:W-:-:S11]  /*b370*/  MOV R82, 0xb3d0 ;  /* 0x0000b3d000527802 */ /* 0x000fd60000000f00 */
[----:B------:R-:W-:Y:S01]  /*b380*/  @P0 FFMA.FTZ R85, R141, R84, R85 ;  /* 0x000000548d550223 */ /* 0x000fe20000010055 */
[----:B------:R-:W-:Y:S01]  /*b390*/  MOV R84, 0x10 ;  /* 0x0000001000547802 */ /* 0x000fe20000000f00 */
[----:B------:R-:W-:-:S04]  /*b3a0*/  @P0 FMUL.FTZ R141, R156, R141 ;  /* 0x0000008d9c8d0220 */ /* 0x000fc80000410000 */
[----:B------:R-:W-:Y:S02]  /*b3b0*/  IMAD.MOV.U32 R83, RZ, RZ, R141 ;  /* 0x000000ffff537224 */ /* 0x000fe400078e008d */
[----:B--2---:R-:W-:Y:S05]  /*b3c0*/  CALL.REL.NOINC `($__internal_17_$__cuda_sm70_shflsync_up) ;  /* 0x000008c000007944 */ /* 0x004fea0003c00000 */
[----:B------:R-:W-:Y:S01]  /*b3d0*/  MOV R156, R84 ;  /* 0x00000054009c7202 */ /* 0x000fe20000000f00 */
[----:B------:R-:W-:Y:S01]  /*b3e0*/  HFMA2.MMA R84, -RZ, RZ, 0, 9.5367431640625e-07 ;  /* 0x00000010ff547435 */ /* 0x000fe200000001ff */
[----:B------:R-:W-:Y:S01]  /*b3f0*/  IMAD.MOV.U32 R83, RZ, RZ, R85 ;  /* 0x000000ffff537224 */ /* 0x000fe200078e0055 */
[----:B------:R-:W-:-:S04]  /*b400*/  MOV R82, 0xb420 ;  /* 0x0000b42000527802 */ /* 0x000fc80000000f00 */
[----:B--2---:R-:W-:Y:S05]  /*b410*/  CALL.REL.NOINC `($__internal_17_$__cuda_sm70_shflsync_up) ;  /* 0x0000087000007944 */ /* 0x004fea0003c00000 */
[----:B------:R-:W-:Y:S01]  /*b420*/  MOV R82, R84 ;  /* 0x0000005400527202 */ /* 0x000fe20000000f00 */
[----:B--2---:R-:W-:Y:S05]  /*b430*/  BRA `(.L_x_353) ;  /* 0xffffb56000007947 */ /* 0x004fea000383ffff */
.L_x_301:
[----:B-1----:R-:W-:Y:S01]  /*b440*/  HFMA2.MMA R84, -RZ, RZ, 0, 5.9604644775390625e-08 ;  /* 0x00000001ff547435 */ /* 0x002fe200000001ff */
[----:B------:R-:W-:Y:S01]  /*b450*/  IMAD.MOV.U32 R83, RZ, RZ, R141 ;  /* 0x000000ffff537224 */ /* 0x000fe200078e008d */
[----:B------:R-:W-:-:S04]  /*b460*/  MOV R82, 0xb480 ;  /* 0x0000b48000527802 */ /* 0x000fc80000000f00 */
[----:B--2--5:R-:W-:Y:S05]  /*b470*/  CALL.REL.NOINC `($__internal_17_$__cuda_sm70_shflsync_up) ;  /* 0x0000081000007944 */ /* 0x024fea0003c00000 */
[----:B------:R-:W-:Y:S01]  /*b480*/  MOV R141, R84 ;  /* 0x00000054008d7202 */ /* 0x000fe20000000f00 */
[----:B------:R-:W-:Y:S01]  /*b490*/  HFMA2.MMA R84, -RZ, RZ, 0, 5.9604644775390625e-08 ;  /* 0x00000001ff547435 */ /* 0x000fe200000001ff */
[----:B------:R-:W-:Y:S01]  /*b4a0*/  IMAD.MOV.U32 R83, RZ, RZ, R85 ;  /* 0x000000ffff537224 */ /* 0x000fe200078e0055 */
[----:B------:R-:W-:-:S04]  /*b4b0*/  MOV R82, 0xb4d0 ;  /* 0x0000b4d000527802 */ /* 0x000fc80000000f00 */
[----:B--2---:R-:W-:Y:S05]  /*b4c0*/  CALL.REL.NOINC `($__internal_17_$__cuda_sm70_shflsync_up) ;  /* 0x000007c000007944 */ /* 0x004fea0003c00000 */
[----:B------:R-:W-:Y:S01]  /*b4d0*/  MOV R85, R84 ;  /* 0x0000005400557202 */ /* 0x000fe20000000f00 */
[----:B------:R-:W-:Y:S01]  /*b4e0*/  HFMA2.MMA R84, -RZ, RZ, 0, 0 ;  /* 0x00000000ff547435 */ /* 0x000fe200000001ff */
[----:B------:R-:W-:Y:S01]  /*b4f0*/  IMAD.MOV.U32 R82, RZ, RZ, R80 ;  /* 0x000000ffff527224 */ /* 0x000fe200078e0050 */
[----:B------:R-:W-:-:S04]  /*b500*/  MOV R83, 0xb520 ;  /* 0x0000b52000537802 */ /* 0x000fc80000000f00 */
[----:B--2---:R-:W-:Y:S05]  /*b510*/  CALL.REL.NOINC `($__internal_16_$__cuda_sm70_shflsync_idx_p) ;  /* 0x000006d000007944 */ /* 0x004fea0003c00000 */
[----:B-1----:R-:W-:Y:S01]  /*b520*/  IMAD.MOV.U32 R80, RZ, RZ, R84 ;  /* 0x000000ffff507224 */ /* 0x002fe200078e0054 */
[----:B------:R-:W-:Y:S01]  /*b530*/  HFMA2.MMA R84, -RZ, RZ, 0, 0 ;  /* 0x00000000ff547435 */ /* 0x000fe200000001ff */
[----:B------:R-:W-:-:S02]  /*b540*/  MOV R82, R81 ;  /* 0x0000005100527202 */ /* 0x000fc40000000f00 */
[----:B------:R-:W-:-:S03]  /*b550*/  MOV R83, 0xb570 ;  /* 0x0000b57000537802 */ /* 0x000fc60000000f00 */
[----:B--2--5:R-:W-:Y:S05]  /*b560*/  CALL.REL.NOINC `($__internal_16_$__cuda_sm70_shflsync_idx_p) ;  /* 0x0000068000007944 */ /* 0x024fea0003c00000 */
[----:B-1----:R-:W-:Y:S01]  /*b570*/  MOV R81, R84 ;  /* 0x0000005400517202 */ /* 0x002fe20000000f00 */
[----:B--2--5:R-:W-:Y:S05]  /*b580*/  BRA `(.L_x_354) ;  /* 0xffffb54000007947 */ /* 0x024fea000383ffff */
.L_x_304:
[----:B------:R-:W-:Y:S01]  /*b590*/  HFMA2.MMA R84, -RZ, RZ, 0, 5.9604644775390625e-08 ;  /* 0x00000001ff547435 */ /* 0x000fe200000001ff */
[----:B------:R-:W-:Y:S01]  /*b5a0*/  IMAD.MOV.U32 R83, RZ, RZ, R85 ;  /* 0x000000ffff537224 */ /* 0x000fe200078e0055 */
[----:B------:R-:W-:-:S04]  /*b5b0*/  MOV R82, 0xb5d0 ;  /* 0x0000b5d000527802 */ /* 0x000fc80000000f00 */
[----:B-----5:R-:W-:Y:S05]  /*b5c0*/  CALL.REL.NOINC `($__internal_15_$__cuda_sm70_shflsync_down) ;  /* 0x0000059000007944 */ /* 0x020fea0003c00000 */
[----:B-1----:R-:W-:Y:S01]  /*b5d0*/  MOV R87, R84 ;  /* 0x0000005400577202 */ /* 0x002fe20000000f00 */
[----:B0-2--5:R-:W-:Y:S05]  /*b5e0*/  BRA `(.L_x_355) ;  /* 0xffffbb0000007947 */ /* 0x025fea000383ffff */
.L_x_305:
[----:B------:R-:W-:Y:S01]  /*b5f0*/  HFMA2.MMA R84, -RZ, RZ, 0, 5.9604644775390625e-08 ;  /* 0x00000001ff547435 */ /* 0x000fe200000001ff */
[----:B------:R-:W-:Y:S01]  /*b600*/  IMAD.MOV.U32 R83, RZ, RZ, R86 ;  /* 0x000000ffff537224 */ /* 0x000fe200078e0056 */
[----:B------:R-:W-:-:S04]  /*b610*/  MOV R82, 0xb630 ;  /* 0x0000b63000527802 */ /* 0x000fc80000000f00 */
[----:B01---5:R-:W-:Y:S05]  /*b620*/  CALL.REL.NOINC `($__internal_15_$__cuda_sm70_shflsync_down) ;  /* 0x0000053000007944 */ /* 0x023fea0003c00000 */
[C---:B------:R-:W-:Y:S02]  /*b630*/  FMUL.FTZ R87, R85.reuse, R87 ;  /* 0x0000005755577220 */ /* 0x040fe40000410000 */
[C---:B-1----:R-:W-:Y:S01]  /*b640*/  FFMA.FTZ R82, R85.reuse, R84, R86 ;  /* 0x0000005455527223 */ /* 0x042fe20000010056 */
[----:B------:R-:W-:Y:S02]  /*b650*/  MOV R84, 0x2 ;  /* 0x0000000200547802 */ /* 0x000fe40000000f00 */
[----:B------:R-:W-:-:S02]  /*b660*/  FSEL R85, R85, R87, !P4 ;  /* 0x0000005755557208 */ /* 0x000fc40006000000 */
[----:B------:R-:W-:Y:S02]  /*b670*/  FSEL R86, R86, R82, !P4 ;  /* 0x0000005256567208 */ /* 0x000fe40006000000 */
[----:B------:R-:W-:Y:S01]  /*b680*/  MOV R82, 0xb6b0 ;  /* 0x0000b6b000527802 */ /* 0x000fe20000000f00 */
[----:B------:R-:W-:Y:S02]  /*b690*/  IMAD.MOV.U32 R83, RZ, RZ, R85 ;  /* 0x000000ffff537224 */ /* 0x000fe400078e0055 */
[----:B0-2--5:R-:W-:Y:S05]  /*b6a0*/  CALL.REL.NOINC `($__internal_15_$__cuda_sm70_shflsync_down) ;  /* 0x000004b000007944 */ /* 0x025fea0003c00000 */
[----:B-1----:R-:W-:Y:S01]  /*b6b0*/  MOV R87, R84 ;  /* 0x0000005400577202 */ /* 0x002fe20000000f00 */
[----:B------:R-:W-:Y:S01]  /*b6c0*/  IMAD.MOV.U32 R84, RZ, RZ, 0x2 ;  /* 0x00000002ff547424 */ /* 0x000fe200078e00ff */
[----:B------:R-:W-:Y:S02]  /*b6d0*/  MOV R83, R86 ;  /* 0x0000005600537202 */ /* 0x000fe40000000f00 */
[----:B------:R-:W-:Y:S02]  /*b6e0*/  MOV R82, 0xb700 ;  /* 0x0000b70000527802 */ /* 0x000fe40000000f00 */
[----:B0-2--5:R-:W-:Y:S05]  /*b6f0*/  CALL.REL.NOINC `($__internal_15_$__cuda_sm70_shflsync_down) ;  /* 0x0000046000007944 */ /* 0x025fea0003c00000 */
[----:B-1----:R-:W-:Y:S01]  /*b700*/  @!P3 FFMA.FTZ R86, R85, R84, R86 ;  /* 0x000000545556b223 */ /* 0x002fe20000010056 */
[----:B------:R-:W-:Y:S01]  /*b710*/  HFMA2.MMA R84, -RZ, RZ, 0, 2.384185791015625e-07 ;  /* 0x00000004ff547435 */ /* 0x000fe200000001ff */
[----:B------:R-:W-:Y:S01]  /*b720*/  @!P3 FMUL.FTZ R85, R87, R85 ;  /* 0x000000555755b220 */ /* 0x000fe20000410000 */
[----:B------:R-:W-:-:S04]  /*b730*/  MOV R82, 0xb760 ;  /* 0x0000b76000527802 */ /* 0x000fc80000000f00 */
[----:B------:R-:W-:Y:S02]  /*b740*/  MOV R83, R85 ;  /* 0x0000005500537202 */ /* 0x000fe40000000f00 */
[----:B0-2--5:R-:W-:Y:S05]  /*b750*/  CALL.REL.NOINC `($__internal_15_$__cuda_sm70_shflsync_down) ;  /* 0x0000040000007944 */ /* 0x025fea0003c00000 */
[----:B-1----:R-:W-:Y:S01]  /*b760*/  IMAD.MOV.U32 R87, RZ, RZ, R84 ;  /* 0x000000ffff577224 */ /* 0x002fe200078e0054 */
[----:B------:R-:W-:Y:S01]  /*b770*/  HFMA2.MMA R84, -RZ, RZ, 0, 2.384185791015625e-07 ;  /* 0x00000004ff547435 */ /* 0x000fe200000001ff */
[----:B------:R-:W-:Y:S02]  /*b780*/  MOV R83, R86 ;  /* 0x0000005600537202 */ /* 0x000fe40000000f00 */
[----:B------:R-:W-:-:S03]  /*b790*/  MOV R82, 0xb7b0 ;  /* 0x0000b7b000527802 */ /* 0x000fc60000000f00 */
[----:B0-2--5:R-:W-:Y:S05]  /*b7a0*/  CALL.REL.NOINC `($__internal_15_$__cuda_sm70_shflsync_down) ;  /* 0x000003b000007944 */ /* 0x025fea0003c00000 */
[----:B-1----:R-:W-:Y:S01]  /*b7b0*/  @!P2 FFMA.FTZ R86, R85, R84, R86 ;  /* 0x000000545556a223 */ /* 0x002fe20000010056 */
[----:B------:R-:W-:Y:S01]  /*b7c0*/  HFMA2.MMA R84, -RZ, RZ, 0, 4.76837158203125e-07 ;  /* 0x00000008ff547435 */ /* 0x000fe200000001ff */
[----:B------:R-:W-:Y:S01]  /*b7d0*/  @!P2 FMUL.FTZ R85, R87, R85 ;  /* 0x000000555755a220 */ /* 0x000fe20000410000 */
[----:B------:R-:W-:Y:S01]  /*b7e0*/  MOV R82, 0xb830 ;  /* 0x0000b83000527802 */ /* 0x000fe20000000f00 */
[----:B------:R-:W-:-:S03]  /*b7f0*/  IMAD.MOV.U32 R87, RZ, RZ, R86 ;  /* 0x000000ffff577224 */ /* 0x000fc600078e0056 */
[----:B------:R-:W-:-:S05]  /*b800*/  MOV R86, R85 ;  /* 0x0000005500567202 */ /* 0x000fca0000000f00 */
        /* <DEDUP_REMOVED lines=8> */
[----:B------:R-:W-:Y:S01]  /*b890*/  HFMA2.MMA R84, -RZ, RZ, 0, 9.5367431640625e-07 ;  /* 0x00000010ff547435 */ /* 0x000fe200000001ff */
[----:B------:R-:W-:Y:S01]  /*b8a0*/  @!P1 FMUL.FTZ R86, R85, R86 ;  /* 0x0000005655569220 */ /* 0x000fe20000410000 */
[----:B------:R-:W-:Y:S02]  /*b8b0*/  MOV R82, 0xb8f0 ;  /* 0x0000b8f000527802 */ /* 0x000fe40000000f00 */
[----:B------:R-:W-:Y:S01]  /*b8c0*/  MOV R85, R87 ;  /* 0x0000005700557202 */ /* 0x000fe20000000f00 */
[----:B------:R-:W-:-:S02]  /*b8d0*/  IMAD.MOV.U32 R83, RZ, RZ, R86 ;  /* 0x000000ffff537224 */ /* 0x000fc400078e0056 */
[----:B0-2--5:R-:W-:Y:S05]  /*b8e0*/  CALL.REL.NOINC `($__internal_15_$__cuda_sm70_shflsync_down) ;  /* 0x0000027000007944 */ /* 0x025fea0003c00000 */
[----:B-1----:R-:W-:Y:S01]  /*b8f0*/  MOV R87, R84 ;  /* 0x0000005400577202 */ /* 0x002fe20000000f00 */
[----:B------:R-:W-:Y:S01]  /*b900*/  IMAD.MOV.U32 R84, RZ, RZ, 0x10 ;  /* 0x00000010ff547424 */ /* 0x000fe200078e00ff */
[----:B------:R-:W-:-:S02]  /*b910*/  MOV R83, R85 ;  /* 0x0000005500537202 */ /* 0x000fc40000000f00 */
[----:B------:R-:W-:Y:S02]  /*b920*/  MOV R82, 0xb940 ;  /* 0x0000b94000527802 */ /* 0x000fe40000000f00 */
[----:B0-2--5:R-:W-:Y:S05]  /*b930*/  CALL.REL.NOINC `($__internal_15_$__cuda_sm70_shflsync_down) ;  /* 0x0000022000007944 */ /* 0x025fea0003c00000 */
[----:B-1----:R-:W-:Y:S01]  /*b940*/  @!P0 FFMA.FTZ R85, R86, R84, R85 ;  /* 0x0000005456558223 */ /* 0x002fe20000010055 */
[----:B------:R-:W-:Y:S01]  /*b950*/  HFMA2.MMA R84, -RZ, RZ, 0, 0 ;  /* 0x00000000ff547435 */ /* 0x000fe200000001ff */
[----:B------:R-:W-:Y:S01]  /*b960*/  @!P0 FMUL.FTZ R86, R87, R86 ;  /* 0x0000005657568220 */ /* 0x000fe20000410000 */
[----:B------:R-:W-:-:S04]  /*b970*/  MOV R83, 0xb9a0 ;  /* 0x0000b9a000537802 */ /* 0x000fc80000000f00 */
[----:B------:R-:W-:Y:S02]  /*b980*/  MOV R82, R86 ;  /* 0x0000005600527202 */ /* 0x000fe40000000f00 */
[----:B0-2--5:R-:W-:Y:S05]  /*b990*/  CALL.REL.NOINC `($__internal_16_$__cuda_sm70_shflsync_idx_p) ;  /* 0x0000025000007944 */ /* 0x025fea0003c00000 */
[----:B-1----:R-:W-:Y:S01]  /*b9a0*/  IMAD.MOV.U32 R87, RZ, RZ, R84 ;  /* 0x000000ffff577224 */ /* 0x002fe200078e0054 */
[----:B------:R-:W-:Y:S01]  /*b9b0*/  HFMA2.MMA R84, -RZ, RZ, 0, 0 ;  /* 0x00000000ff547435 */ /* 0x000fe200000001ff */
[----:B------:R-:W-:Y:S02]  /*b9c0*/  MOV R82, R85 ;  /* 0x0000005500527202 */ /* 0x000fe40000000f00 */
[----:B------:R-:W-:-:S03]  /*b9d0*/  MOV R83, 0xb9f0 ;  /* 0x0000b9f000537802 */ /* 0x000fc60000000f00 */
[----:B--2--5:R-:W-:Y:S05]  /*b9e0*/  CALL.REL.NOINC `($__internal_16_$__cuda_sm70_shflsync_idx_p) ;  /* 0x0000020000007944 */ /* 0x024fea0003c00000 */
[----:B-1----:R-:W-:Y:S01]  /*b9f0*/  IMAD.MOV.U32 R156, RZ, RZ, R84 ;  /* 0x000000ffff9c7224 */ /* 0x002fe200078e0054 */
[----:B------:R-:W-:Y:S01]  /*ba00*/  HFMA2.MMA R84, -RZ, RZ, 0, 5.9604644775390625e-08 ;  /* 0x00000001ff547435 */ /* 0x000fe200000001ff */
[----:B------:R-:W-:Y:S02]  /*ba10*/  MOV R83, R86 ;  /* 0x0000005600537202 */ /* 0x000fe40000000f00 */
[----:B------:R-:W-:-:S03]  /*ba20*/  MOV R82, 0xba40 ;  /* 0x0000ba4000527802 */ /* 0x000fc60000000f00 */
[----:B--2--5:R-:W-:Y:S05]  /*ba30*/  CALL.REL.NOINC `($__internal_15_$__cuda_sm70_shflsync_down) ;  /* 0x0000012000007944 */ /* 0x024fea0003c00000 */
[----:B-1----:R-:W-:Y:S01]  /*ba40*/  IMAD.MOV.U32 R159, RZ, RZ, R84 ;  /* 0x000000ffff9f7224 */ /* 0x002fe200078e0054 */
[----:B------:R-:W-:Y:S01]  /*ba50*/  HFMA2.MMA R84, -RZ, RZ, 0, 5.9604644775390625e-08 ;  /* 0x00000001ff547435 */ /* 0x000fe200000001ff */
[----:B------:R-:W-:-:S02]  /*ba60*/  MOV R83, R85 ;  /* 0x0000005500537202 */ /* 0x000fc40000000f00 */
[----:B------:R-:W-:-:S03]  /*ba70*/  MOV R82, 0xba90 ;  /* 0x0000ba9000527802 */ /* 0x000fc60000000f00 */
[----:B0-2--5:R-:W-:Y:S05]  /*ba80*/  CALL.REL.NOINC `($__internal_15_$__cuda_sm70_shflsync_down) ;  /* 0x000000d000007944 */ /* 0x025fea0003c00000 */
[----:B-1----:R-:W-:Y:S01]  /*ba90*/  IMAD.MOV.U32 R86, RZ, RZ, R84 ;  /* 0x000000ffff567224 */ /* 0x002fe200078e0054 */
[----:B------:R-:W-:Y:S01]  /*baa0*/  MOV R85, R159 ;  /* 0x0000009f00557202 */ /* 0x000fe20000000f00 */
[----:B------:R-:W-:Y:S01]  /*bab0*/  IMAD.MOV.U32 R84, RZ, RZ, RZ ;  /* 0x000000ffff547224 */ /* 0x000fe200078e00ff */
[----:B------:R-:W-:Y:S02]  /*bac0*/  MOV R82, R80 ;  /* 0x0000005000527202 */ /* 0x000fe40000000f00 */
[----:B------:R-:W-:Y:S02]  /*bad0*/  MOV R83, 0xbaf0 ;  /* 0x0000baf000537802 */ /* 0x000fe40000000f00 */
[----:B0-2--5:R-:W-:Y:S05]  /*bae0*/  CALL.REL.NOINC `($__internal_16_$__cuda_sm70_shflsync_idx_p) ;  /* 0x0000010000007944 */ /* 0x025fea0003c00000 */
[----:B-1----:R-:W-:Y:S01]  /*baf0*/  MOV R159, R84 ;  /* 0x00000054009f7202 */ /* 0x002fe20000000f00 */
[----:B------:R-:W-:Y:S01]  /*bb00*/  IMAD.MOV.U32 R84, RZ, RZ, RZ ;  /* 0x000000ffff547224 */ /* 0x000fe200078e00ff */
[----:B------:R-:W-:Y:S02]  /*bb10*/  MOV R82, R81 ;  /* 0x0000005100527202 */ /* 0x000fe40000000f00 */
[----:B------:R-:W-:Y:S02]  /*bb20*/  MOV R83, 0xbb40 ;  /* 0x0000bb4000537802 */ /* 0x000fe40000000f00 */
[----:B--2--5:R-:W-:Y:S05]  /*bb30*/  CALL.REL.NOINC `($__internal_16_$__cuda_sm70_shflsync_idx_p) ;  /* 0x000000b000007944 */ /* 0x024fea0003c00000 */
[----:B-1----:R-:W-:Y:S01]  /*bb40*/  MOV R83, R84 ;  /* 0x0000005400537202 */ /* 0x002fe20000000f00 */
[----:B--2--5:R-:W-:Y:S05]  /*bb50*/  BRA `(.L_x_356) ;  /* 0xffffb73000007947 */ /* 0x024fea000383ffff */
        .weak           $__internal_15_$__cuda_sm70_shflsync_down
        .type           $__internal_15_$__cuda_sm70_shflsync_down,@function
        .size           $__internal_15_$__cuda_sm70_shflsync_down,($__internal_16_$__cuda_sm70_shflsync_idx_p - $__internal_15_$__cuda_sm70_shflsync_down)
$__internal_15_$__cuda_sm70_shflsync_down:
        /* <DEDUP_REMOVED lines=8> */
[----:B------:R-:W-:Y:S05]  /*bbe0*/  RET.REL.NODEC R82 `(_Z25selective_scan_bwd_kernelI32Selective_Scan_bwd_kernel_traitsILi128ELi16ELb0ELb0ELb1ELb0ELb1EN3c104HalfEfEEv12SSMParamsBwd) ;  /* 0xffff441052007950 */ /* 0x000fea0003c3ffff */
        .weak           $__internal_16_$__cuda_sm70_shflsync_idx_p
        .type           $__internal_16_$__cuda_sm70_shflsync_idx_p,@function
        .size           $__internal_16_$__cuda_sm70_shflsync_idx_p,($__internal_17_$__cuda_sm70_shflsync_up - $__internal_16_$__cuda_sm70_shflsync_idx_p)
$__internal_16_$__cuda_sm70_shflsync_idx_p:
        /* <DEDUP_REMOVED lines=9> */
[----:B0-----:R-:W-:Y:S05]  /*bc80*/  RET.REL.NODEC R82 `(_Z25selective_scan_bwd_kernelI32Selective_Scan_bwd_kernel_traitsILi128ELi16ELb0ELb0ELb1ELb0ELb1EN3c104HalfEfEEv12SSMParamsBwd) ;  /* 0xffff437052007950 */ /* 0x001fea0003c3ffff */
        .weak           $__internal_17_$__cuda_sm70_shflsync_up
        .type           $__internal_17_$__cuda_sm70_shflsync_up,@function
        .size           $__internal_17_$__cuda_sm70_shflsync_up,(.L_x_8829 - $__internal_17_$__cuda_sm70_shflsync_up)
$__internal_17_$__cuda_sm70_shflsync_up:
        /* <DEDUP_REMOVED lines=8> */
[----:B-1----:R-:W-:Y:S05]  /*bd10*/  RET.REL.NODEC R82 `(_Z25selective_scan_bwd_kernelI32Selective_Scan_bwd_kernel_traitsILi128ELi16ELb0ELb0ELb1ELb0ELb1EN3c104HalfEfEEv12SSMParamsBwd) ;  /* 0xffff42e052007950 */ /* 0x002fea0003c3ffff */
.L_x_357:
        /* <DEDUP_REMOVED lines=14> */
.L_x_8829:


//--------------------- .text._Z25selective_scan_bwd_kernelI32Selective_Scan_bwd_kernel_traitsILi128ELi16ELb0ELb0ELb1ELb1ELb0EN3c104HalfEfEEv12SSMParamsBwd --------------------------
	.section	.text._Z25selective_scan_bwd_kernelI32Selective_Scan_bwd_kernel_traitsILi128ELi16ELb0ELb0ELb1ELb1ELb0EN3c104HalfEfEEv12SSMParamsBwd,"ax",@progbits
	.sectioninfo	@"SHI_REGISTERS=168"
	.align	128
        .global         _Z25selective_scan_bwd_kernelI32Selective_Scan_bwd_kernel_traitsILi128ELi16ELb0ELb0ELb1ELb1ELb0EN3c104HalfEfEEv12SSMParamsBwd
        .type           _Z25selective_scan_bwd_kernelI32Selective_Scan_bwd_kernel_traitsILi128ELi16ELb0ELb0ELb1ELb1ELb0EN3c104HalfEfEEv12SSMParamsBwd,@function
        .size           _Z25selective_scan_bwd_kernelI32Selective_Scan_bwd_kernel_traitsILi128ELi16ELb0ELb0ELb1ELb1ELb0EN3c104HalfEfEEv12SSMParamsBwd,(.L_x_8832 - _Z25selective_scan_bwd_kernelI32Selective_Scan_bwd_kernel_traitsILi128ELi16ELb0ELb0ELb1ELb1ELb0EN3c104HalfEfEEv12SSMParamsBwd)
        .other          _Z25selective_scan_bwd_kernelI32Selective_Scan_bwd_kernel_traitsILi128ELi16ELb0ELb0ELb1ELb1ELb0EN3c104HalfEfEEv12SSMParamsBwd,@"STO_CUDA_ENTRY STV_DEFAULT"
_Z25selective_scan_bwd_kernelI32Selective_Scan_bwd_kernel_traitsILi128ELi16ELb0ELb0ELb1ELb1ELb0EN3c104HalfEfEEv12SSMParamsBwd:
.text._Z25selective_scan_bwd_kernelI32Selective_Scan_bwd_kernel_traitsILi128ELi16ELb0ELb0ELb1ELb1ELb0EN3c104HalfEfEEv12SSMParamsBwd:
        /* <DEDUP_REMOVED lines=163> */
.L_x_444:
[----:B------:R-:W-:Y:S01]  /*0a30*/  ULDC UR19, c[0x0][0x174] ;  /* 0x00005d0000137ab9 */ /* 0x000fe20000000800 */
[----:B------:R-:W-:Y:S01]  /*0a40*/  IMAD.SHL.U32 R64, R55, 0x10, RZ ;  /* 0x0000001037407824 */ /* 0x000fe200078e00ff */
[----:B------:R-:W-:Y:S01]  /*0a50*/  UIADD3 UR19, -UR6, UR19, URZ ;  /* 0x0000001306137290 */ /* 0x000fe2000fffe13f */
[----:B------:R-:W-:Y:S01]  /*0a60*/  BAR.SYNC.DEFER_BLOCKING 0x0 ;  /* 0x0000000000007b1d */ /* 0x000fe20000010000 */
[----:B------:R-:W-:Y:S02]  /*0a70*/  MOV R2, UR33 ;  /* 0x0000002100027c02 */ /* 0x000fe40008000f00 */
[----:B------:R-:W-:Y:S01]  /*0a80*/  LOP3.LUT R0, R64, 0xfffffe00, RZ, 0xc0, !PT ;  /* 0xfffffe0040007812 */ /* 0x000fe200078ec0ff */
[----:B------:R-:W-:Y:S01]  /*0a90*/  ULEA UR39, UR19, 0xfffff800, 0xb ;  /* 0xfffff80013277891 */ /* 0x000fe2000f8e583f */
[----:B-1----:R-:W-:Y:S01]  /*0aa0*/  MOV R3, UR32 ;  /* 0x0000002000037c02 */ /* 0x002fe20008000f00 */
        /* <DEDUP_REMOVED lines=11> */
[----:B------:R-:W-:Y:S02]  /*0b60*/  PRMT R5, RZ, 0x7610, R5 ;  /* 0x00007610ff057816 */ /* 0x000fe40000000005 */
[C---:B------:R-:W-:Y:S02]  /*0b70*/  LOP3.LUT R24, R56.reuse, 0xa0, RZ, 0xfc, !PT ;  /* 0x000000a038187812 */ /* 0x040fe400078efcff */
[C---:B------:R-:W-:Y:S01]  /*0b80*/  LOP3.LUT R25, R56.reuse, 0xc0, RZ, 0xfc, !PT ;  /* 0x000000c038197812 */ /* 0x040fe200078efcff */
[----:B------:R1:W3:Y:S01]  /*0b90*/  @!P2 LDG.E.U16 R4, [R2.64] ;  /* 0x0000001e0204a981 */ /* 0x0002e2000c1e1500 */
[----:B------:R-:W-:Y:S02]  /*0ba0*/  ISETP.GE.AND P0, PT, R21, UR7, PT ;  /* 0x0000000715007c0c */ /* 0x000fe4000bf06270 */
[----:B------:R-:W-:Y:S01]  /*0bb0*/  LOP3.LUT R26, R56, 0xe0, RZ, 0xfc, !PT ;  /* 0x000000e0381a7812 */ /* 0x000fe200078efcff */
[----:B------:R1:W4:Y:S01]  /*0bc0*/  @!P1 LDG.E.U16 R5, [R2.64+0x40] ;  /* 0x0000401e02059981 */ /* 0x000322000c1e1500 */
[----:B------:R-:W-:-:S02]  /*0bd0*/  ISETP.GE.AND P4, PT, R22, UR7, PT ;  /* 0x0000000716007c0c */ /* 0x000fc4000bf86270 */
[----:B------:R-:W-:Y:S02]  /*0be0*/  LOP3.LUT R28, R56, 0x100, RZ, 0xfc, !PT ;  /* 0x00000100381c7812 */ /* 0x000fe400078efcff */
        /* <DEDUP_REMOVED lines=47> */
[----:B------:R-:W0:Y:S01]  /*0ee0*/  S2R R53, SR_LANEID ;  /* 0x0000000000357919 */ /* 0x000e220000000000 */
[----:B------:R-:W-:-:S02]  /*0ef0*/  ISETP.GE.AND P2, PT, R20, UR7, PT ;  /* 0x0000000714007c0c */ /* 0x000fc4000bf46270 */
[----:B------:R-:W-:Y:S02]  /*0f00*/  ISETP.GE.AND P6, PT, R23, UR7, PT ;  /* 0x0000000717007c0c */ /* 0x000fe4000bfc6270 */
[----:B------:R-:W-:Y:S02]  /*0f10*/  ISETP.GE.AND P0, PT, R25, UR7, PT ;  /* 0x0000000719007c0c */ /* 0x000fe4000bf06270 */
[----:B------:R-:W-:Y:S02]  /*0f20*/  ISETP.GE.AND P3, PT, R21, UR7, PT ;  /* 0x0000000715007c0c */ /* 0x000fe4000bf66270 */
[----:B------:R-:W-:Y:S02]  /*0f30*/  LOP3.LUT R30, R30, 0xffffff7f, RZ, 0xc0, !PT ;  /* 0xffffff7f1e1e7812 */ /* 0x000fe400078ec0ff */
[----:B0-----:R-:W-:-:S04]  /*0f40*/  IADD3 R20, R0, R53, RZ ;  /* 0x0000003500147210 */ /* 0x001fc80007ffe0ff */
[C---:B------:R-:W-:Y:S02]  /*0f50*/  IADD3 R23, R20.reuse, 0x20, RZ ;  /* 0x0000002014177810 */ /* 0x040fe40007ffe0ff */
[C---:B------:R-:W-:Y:S02]  /*0f60*/  IADD3 R25, R20.reuse, 0x40, RZ ;  /* 0x0000004014197810 */ /* 0x040fe40007ffe0ff */
[C---:B-1----:R-:W-:Y:S02]  /*0f70*/  IADD3 R3, R20.reuse, 0x60, RZ ;  /* 0x0000006014037810 */ /* 0x042fe40007ffe0ff */
[C---:B------:R-:W-:Y:S02]  /*0f80*/  LEA.HI.SX32 R21, R20.reuse, R20, 0x1b ;  /* 0x0000001414157211 */ /* 0x040fe400078fdaff */
[C---:B------:R-:W-:Y:S02]  /*0f90*/  IADD3 R27, R20.reuse, 0x80, RZ ;  /* 0x00000080141b7810 */ /* 0x040fe40007ffe0ff */
[----:B------:R-:W-:-:S02]  /*0fa0*/  IADD3 R29, R20, 0xa0, RZ ;  /* 0x000000a0141d7810 */ /* 0x000fc40007ffe0ff */
[C---:B------:R-:W-:Y:S02]  /*0fb0*/  IADD3 R31, R20.reuse, 0xc0, RZ ;  /* 0x000000c0141f7810 */ /* 0x040fe40007ffe0ff */
[-C--:B------:R-:W-:Y:S02]  /*0fc0*/  LEA.HI.SX32 R23, R23, R20.reuse, 0x1b ;  /* 0x0000001417177211 */ /* 0x080fe400078fdaff */
[-C--:B------:R-:W-:Y:S02]  /*0fd0*/  LEA.HI.SX32 R25, R25, R20.reuse, 0x1b ;  /* 0x0000001419197211 */ /* 0x080fe400078fdaff */
[C---:B------:R-:W-:Y:S02]  /*0fe0*/  IADD3 R33, R20.reuse, 0xe0, RZ ;  /* 0x000000e014217810 */ /* 0x040fe40007ffe0ff */
[----:B------:R-:W-:Y:S02]  /*0ff0*/  LEA.HI.SX32 R3, R3, R20, 0x1b ;  /* 0x0000001403037211 */ /* 0x000fe400078fdaff */
[----:B------:R-:W-:-:S02]  /*1000*/  IADD3 R35, R20, 0x100, RZ ;  /* 0x0000010014237810 */ /* 0x000fc40007ffe0ff */
[----:B------:R-:W-:Y:S02]  /*1010*/  SHF.L.U32 R67, R21, 0x1, RZ ;  /* 0x0000000115437819 */ /* 0x000fe400000006ff */
[-C--:B------:R-:W-:Y:S01]  /*1020*/  LEA.HI.SX32 R27, R27, R20.reuse, 0x1b ;  /* 0x000000141b1b7211 */ /* 0x080fe200078fdaff */
[----:B------:R-:W-:Y:S01]  /*1030*/  IMAD.SHL.U32 R65, R25, 0x2, RZ ;  /* 0x0000000219417824 */ /* 0x000fe200078e00ff */
        /* <DEDUP_REMOVED lines=15> */
[-C--:B------:R-:W-:Y:S02]  /*1130*/  LEA.HI.SX32 R37, R37, R20.reuse, 0x1b ;  /* 0x0000001425257211 */ /* 0x080fe400078fdaff */
[----:B------:R-:W-:-:S02]  /*1140*/  LEA.HI.SX32 R39, R39, R20, 0x1b ;  /* 0x0000001427277211 */ /* 0x000fc400078fdaff */
[----:B------:R-:W-:Y:S01]  /*1150*/  SHF.L.U32 R61, R29, 0x1, RZ ;  /* 0x000000011d3d7819 */ /* 0x000fe200000006ff */
[----:B------:R-:W-:Y:S01]  /*1160*/  IMAD R0, R53, 0x10, R0 ;  /* 0x0000001035007824 */ /* 0x000fe200078e0200 */
[----:B------:R-:W-:Y:S02]  /*1170*/  IADD3 R49, R20, 0x1e0, RZ ;  /* 0x000001e014317810 */ /* 0x000fe40007ffe0ff */
[-C--:B------:R-:W-:Y:S02]  /*1180*/  LEA.HI.SX32 R41, R41, R20.reuse, 0x1b ;  /* 0x0000001429297211 */ /* 0x080fe400078fdaff */
[----:B------:R-:W-:Y:S02]  /*1190*/  SHF.L.U32 R52, R33, 0x1, RZ ;  /* 0x0000000121347819 */ /* 0x000fe400000006ff */
[----:B------:R-:W-:Y:S02]  /*11a0*/  ISETP.GE.AND P5, PT, R22, UR7, PT ;  /* 0x0000000716007c0c */ /* 0x000fe4000bfa6270 */
[----:B------:R-:W-:-:S02]  /*11b0*/  LEA.HI.SX32 R43, R43, R20, 0x1b ;  /* 0x000000142b2b7211 */ /* 0x000fc400078fdaff */
[----:B------:R-:W-:Y:S01]  /*11c0*/  SHF.L.U32 R51, R35, 0x1, RZ ;  /* 0x0000000123337819 */ /* 0x000fe200000006ff */
[----:B------:R-:W-:Y:S01]  /*11d0*/  IMAD.SHL.U32 R48, R39, 0x2, RZ ;  /* 0x0000000227307824 */ /* 0x000fe200078e00ff */
[----:B------:R-:W-:Y:S02]  /*11e0*/  LOP3.LUT R30, R30, 0xffffffbf, RZ, 0xc0, !PT ;  /* 0xffffffbf1e1e7812 */ /* 0x000fe400078ec0ff */
[-C--:B------:R-:W-:Y:S02]  /*11f0*/  LEA.HI.SX32 R45, R45, R20.reuse, 0x1b ;  /* 0x000000142d2d7211 */ /* 0x080fe400078fdaff */
[-C--:B------:R-:W-:Y:S02]  /*1200*/  LEA.HI.SX32 R47, R47, R20.reuse, 0x1b ;  /* 0x000000142f2f7211 */ /* 0x080fe400078fdaff */
[----:B------:R-:W-:Y:S02]  /*1210*/  SHF.L.U32 R50, R37, 0x1, RZ ;  /* 0x0000000125327819 */ /* 0x000fe400000006ff */
[----:B------:R-:W-:-:S02]  /*1220*/  LEA.HI.SX32 R49, R49, R20, 0x1b ;  /* 0x0000001431317211 */ /* 0x000fc400078fdaff */
[----:B------:R-:W-:Y:S02]  /*1230*/  SHF.L.U32 R46, R41, 0x1, RZ ;  /* 0x00000001292e7819 */ /* 0x000fe400000006ff */
[----:B------:R-:W-:Y:S01]  /*1240*/  SHF.L.U32 R165, R43, 0x1, RZ ;  /* 0x000000012ba57819 */ /* 0x000fe200000006ff */
[----:B------:R-:W-:Y:S01]  /*1250*/  IMAD.SHL.U32 R163, R47, 0x2, RZ ;  /* 0x000000022fa37824 */ /* 0x000fe200078e00ff */
[----:B------:R-:W-:Y:S02]  /*1260*/  @P3 LOP3.LUT R30, R30, 0x40, RZ, 0xfc, !PT ;  /* 0x000000401e1e3812 */ /* 0x000fe400078efcff */
[----:B------:R-:W-:Y:S02]  /*1270*/  SHF.L.U32 R164, R45, 0x1, RZ ;  /* 0x000000012da47819 */ /* 0x000fe400000006ff */
[----:B------:R-:W-:Y:S02]  /*1280*/  LEA.HI.SX32 R54, R0, R0, 0x1b ;  /* 0x0000000000367211 */ /* 0x000fe400078fdaff */
[----:B------:R-:W-:-:S02]  /*1290*/  SHF.L.U32 R162, R49, 0x1, RZ ;  /* 0x0000000131a27819 */ /* 0x000fc400000006ff */
[----:B------:R-:W-:Y:S02]  /*12a0*/  LOP3.LUT R30, R30, 0xffffffdf, RZ, 0xc0, !PT ;  /* 0xffffffdf1e1e7812 */ /* 0x000fe400078ec0ff */
[----:B------:R-:W-:Y:S02]  /*12b0*/  SHF.L.U32 R54, R54, 0x1, RZ ;  /* 0x0000000136367819 */ /* 0x000fe400000006ff */
[----:B------:R-:W-:Y:S02]  /*12c0*/  @P5 LOP3.LUT R30, R30, 0x20, RZ, 0xfc, !PT ;  /* 0x000000201e1e5812 */ /* 0x000fe400078efcff */
[----:B------:R-:W-:Y:S02]  /*12d0*/  ISETP.GE.AND P4, PT, R24, UR7, PT ;  /* 0x0000000718007c0c */ /* 0x000fe4000bf86270 */
        /* <DEDUP_REMOVED lines=10> */
[----:B------:R-:W-:Y:S01]  /*1380*/  LOP3.LUT R30, R30, 0xfffffeff, RZ, 0xc0, !PT ;  /* 0xfffffeff1e1e7812 */ /* 0x000fe200078ec0ff */
[----:B---3--:R-:W-:Y:S04]  /*1390*/  STS.U16 [R67], R4 ;  /* 0x0000000443007388 */ /* 0x008fe80000000400 */
[----:B----4-:R-:W-:Y:S04]  /*13a0*/  STS.U16 [R66+0x40], R5 ;  /* 0x0000400542007388 */ /* 0x010fe80000000400 */
[----:B-----5:R-:W-:Y:S04]  /*13b0*/  STS.U16 [R65+0x80], R6 ;  /* 0x0000800641007388 */ /* 0x020fe80000000400 */
[----:B--2---:R-:W-:Y:S04]  /*13c0*/  STS.U16 [R63+0xc0], R7 ;  /* 0x0000c0073f007388 */ /* 0x004fe80000000400 */
[----:B------:R0:W-:Y:S04]  /*13d0*/  STS.U16 [R62+0x100], R8 ;  /* 0x000100083e007388 */ /* 0x0001e80000000400 */
        /* <DEDUP_REMOVED lines=30> */
[----:B------:R-:W-:Y:S02]  /*15c0*/  @P1 LOP3.LUT R30, R30, 0x100, RZ, 0xfc, !PT ;  /* 0x000001001e1e1812 */ /* 0x000fe400078efcff */
[----:B-1----:R-:W-:Y:S02]  /*15d0*/  PRMT R9, RZ, 0x7610, R9 ;  /* 0x00007610ff097816 */ /* 0x002fe40000000009 */
[----:B------:R-:W-:Y:S01]  /*15e0*/  LOP3.LUT R30, R30, 0xfffffffd, RZ, 0xc0, !PT ;  /* 0xfffffffd1e1e7812 */ /* 0x000fe200078ec0ff */
[----:B------:R-:W5:Y:S01]  /*15f0*/  @!P0 LDG.E.U16 R8, [R58.64+0x180] ;  /* 0x0001801e3a088981 */ /* 0x000f62000c1e1500 */
[----:B------:R-:W-:Y:S02]  /*1600*/  ISETP.GE.AND P0, PT, R26, UR7, PT ;  /* 0x000000071a007c0c */ /* 0x000fe4000bf06270 */
[----:B--2---:R-:W-:Y:S02]  /*1610*/  PRMT R12, RZ, 0x7610, R12 ;  /* 0x00007610ff0c7816 */ /* 0x004fe4000000000c */
[----:B------:R-:W-:-:S02]  /*1620*/  PRMT R2, RZ, 0x7610, R2 ;  /* 0x00007610ff027816 */ /* 0x000fc40000000002 */
[----:B------:R-:W-:Y:S02]  /*1630*/  PRMT R3, RZ, 0x7610, R3 ;  /* 0x00007610ff037816 */ /* 0x000fe40000000003 */
[----:B------:R-:W-:Y:S02]  /*1640*/  PRMT R4, RZ, 0x7610, R4 ;  /* 0x00007610ff047816 */ /* 0x000fe40000000004 */
[----:B------:R-:W-:Y:S01]  /*1650*/  PRMT R7, RZ, 0x7610, R7 ;  /* 0x00007610ff077816 */ /* 0x000fe20000000007 */
[----:B------:R-:W2:Y:S02]  /*1660*/  @!P1 LDG.E.U16 R2, [R58.64] ;  /* 0x0000001e3a029981 */ /* 0x000ea4000c1e1500 */
[----:B------:R-:W-:Y:S02]  /*1670*/  @P0 LOP3.LUT R30, R30, 0x2, RZ, 0xfc, !PT ;  /* 0x000000021e1e0812 */ /* 0x000fe400078efcff */
[----:B------:R-:W5:Y:S01]  /*1680*/  @!P0 LDG.E.U16 R9, [R58.64+0x1c0] ;  /* 0x0001c01e3a098981 */ /* 0x000f62000c1e1500 */
[----:B------:R-:W-:-:S02]  /*1690*/  ISETP.GE.AND P0, PT, R28, UR7, PT ;  /* 0x000000071c007c0c */ /* 0x000fc4000bf06270 */
        /* <DEDUP_REMOVED lines=20> */
[----:B------:R-:W-:Y:S01]  /*17e0*/  PRMT R16, RZ, 0x7610, R16 ;  /* 0x00007610ff107816 */ /* 0x000fe20000000010 */
        /* <DEDUP_REMOVED lines=72> */
[----:B------:R0:W2:Y:S01]  /*1c70*/  @!P0 LDG.E.U16 R20, [R10.64] ;  /* 0x0000001e0a148981 */ /* 0x0000a2000c1e1500 */
[----:B------:R-:W-:Y:S02]  /*1c80*/  ISETP.NE.AND P0, PT, R21, RZ, PT ;  /* 0x000000ff1500720c */ /* 0x000fe40003f05270 */
[----:B------:R-:W-:Y:S01]  /*1c90*/  PRMT R21, RZ, 0x7610, R21 ;  /* 0x00007610ff157816 */ /* 0x000fe20000000015 */
[----:B------:R0:W3:Y:S04]  /*1ca0*/  @!P2 LDG.E.U16 R30, [R10.64+0x2c0] ;  /* 0x0002c01e0a1ea981 */ /* 0x0000e8000c1e1500 */
[----:B------:R0:W4:Y:S04]  /*1cb0*/  @!P3 LDG.E.U16 R32, [R10.64+0x300] ;  /* 0x0003001e0a20b981 */ /* 0x000128000c1e1500 */
[----:B------:R0:W5:Y:S04]  /*1cc0*/  @!P4 LDG.E.U16 R31, [R10.64+0x340] ;  /* 0x0003401e0a1fc981 */ /* 0x000168000c1e1500 */
[----:B------:R0:W3:Y:S01]  /*1cd0*/  @!P0 LDG.E.U16 R19, [R10.64+0x40] ;  /* 0x0000401e0a138981 */ /* 0x0000e2000c1e1500 */
[----:B------:R-:W-:-:S02]  /*1ce0*/  ISETP.NE.AND P0, PT, R22, RZ, PT ;  /* 0x000000ff1600720c */ /* 0x000fc40003f05270 */
[----:B------:R-:W-:Y:S01]  /*1cf0*/  PRMT R22, RZ, 0x7610, R22 ;  /* 0x00007610ff167816 */ /* 0x000fe20000000016 */
[----:B------:R0:W4:Y:S04]  /*1d00*/  @!P5 LDG.E.U16 R34, [R10.64+0x380] ;  /* 0x0003801e0a22d981 */ /* 0x000128000c1e1500 */
[----:B------:R0:W4:Y:S06]  /*1d10*/  @!P6 LDG.E.U16 R33, [R10.64+0x3c0] ;  /* 0x0003c01e0a21e981 */ /* 0x00012c000c1e1500 */
[----:B------:R0:W4:Y:S01]  /*1d20*/  @!P0 LDG.E.U16 R21, [R10.64+0x80] ;  /* 0x0000801e0a158981 */ /* 0x000122000c1e1500 */
[----:B------:R-:W-:-:S02]  /*1d30*/  ISETP.NE.AND P0, PT, R23, RZ, PT ;  /* 0x000000ff1700720c */ /* 0x000fc40003f05270 */
[----:B------:R-:W-:-:S11]  /*1d40*/  PRMT R23, RZ, 0x7610, R23 ;  /* 0x00007610ff177816 */ /* 0x000fd60000000017 */
[----:B------:R0:W5:Y:S01]  /*1d50*/  @!P0 LDG.E.U16 R22, [R10.64+0xc0] ;  /* 0x0000c01e0a168981 */ /* 0x000162000c1e1500 */
[----:B------:R-:W-:Y:S02]  /*1d60*/  ISETP.NE.AND P0, PT, R24, RZ, PT ;  /* 0x000000ff1800720c */ /* 0x000fe40003f05270 */
        /* <DEDUP_REMOVED lines=15> */
[----:B------:R-:W-:-:S06]  /*1e60*/  PRMT R29, RZ, 0x7610, R29 ;  /* 0x00007610ff1d7816 */ /* 0x000fcc000000001d */
[----:B------:R0:W5:Y:S05]  /*1e70*/  @!P1 LDG.E.U16 R29, [R10.64+0x280] ;  /* 0x0002801e0a1d9981 */ /* 0x00016a000c1e1500 */
        /* <DEDUP_REMOVED lines=13> */
[----:B------:R-:W5:Y:S01]  /*1f50*/  LDL.LU R35, [R1+0x34] ;  /* 0x0000340001237983 */ /* 0x000f620000300800 */
[----:B0-----:R-:W-:-:S02]  /*1f60*/  HADD2.F32 R11, -RZ, R142.H0_H0 ;  /* 0x2000008eff0b7230 */ /* 0x001fc40000004100 */
[----:B-1----:R-:W-:-:S05]  /*1f70*/  HADD2.F32 R9, -RZ, R9.H0_H0 ;  /* 0x20000009ff097230 */ /* 0x002fca0000004100 */
[----:B------:R-:W-:-:S05]  /*1f80*/  FADD.FTZ R44, R9, UR4 ;  /* 0x00000004092c7e21 */ /* 0x000fca0008010000 */
[----:B------:R-:W-:Y:S01]  /*1f90*/  FSETP.GTU.FTZ.AND P4, PT, R44, 20, PT ;  /* 0x41a000002c00780b */ /* 0x000fe20003f9c000 */
[----:B--2---:R-:W-:Y:S04]  /*1fa0*/  STS.U16 [R67], R20 ;  /* 0x0000001443007388 */ /* 0x004fe80000000400 */
[----:B---3--:R0:W-:Y:S04]  /*1fb0*/  STS.U16 [R66+0x40], R19 ;  /* 0x0000401342007388 */ /* 0x0081e80000000400 */
        /* <DEDUP_REMOVED lines=20> */
[----:B------:R-:W5:Y:S01]  /*2100*/  LDS.U16 R47, [R54+0xa] ;  /* 0x00000a00362f7984 */ /* 0x000f620000000400 */
[----:B0-----:R-:W-:-:S03]  /*2110*/  HADD2.F32 R19, -RZ, R140.H0_H0 ;  /* 0x2000008cff137230 */ /* 0x001fc60000004100 */
[----:B------:R-:W0:Y:S01]  /*2120*/  LDS.U16 R46, [R54+0xc] ;  /* 0x00000c00362e7984 */ /* 0x000e220000000400 */
[----:B------:R-:W-:-:S03]  /*2130*/  HADD2.F32 R20, -RZ, R138.H0_H0 ;  /* 0x2000008aff147230 */ /* 0x000fc60000004100 */
[----:B------:R-:W0:Y:S04]  /*2140*/  LDS.U16 R45, [R54+0xe] ;  /* 0x00000e00362d7984 */ /* 0x000e280000000400 */
[----:B------:R-:W0:Y:S04]  /*2150*/  LDS.U16 R34, [R54+0x10] ;  /* 0x0000100036227984 */ /* 0x000e280000000400 */
[----:B------:R-:W0:Y:S01]  /*2160*/  LDS.U16 R32, [R54+0x12] ;  /* 0x0000120036207984 */ /* 0x000e220000000400 */
[----:B-1----:R-:W-:-:S03]  /*2170*/  HADD2.F32 R52, -RZ, R52.H0_H0 ;  /* 0x20000034ff347230 */ /* 0x002fc60000004100 */
[----:B------:R1:W1:Y:S01]  /*2180*/  LDS.U16 R30, [R54+0x14] ;  /* 0x00001400361e7984 */ /* 0x0002620000000400 */
[----:B--2---:R-:W-:Y:S01]  /*2190*/  HADD2.F32 R51, -RZ, R51.H0_H0 ;  /* 0x20000033ff337230 */ /* 0x004fe20000004100 */
[----:B------:R-:W-:Y:S01]  /*21a0*/  FFMA.FTZ R10, R52, R11, R35 ;  /* 0x0000000b340a7223 */ /* 0x000fe20000010023 */
[----:B------:R-:W-:Y:S01]  /*21b0*/  HADD2.F32 R11, -RZ, R139.H0_H0 ;  /* 0x2000008bff0b7230 */ /* 0x000fe20000004100 */
[----:B------:R2:W1:Y:S01]  /*21c0*/  LDS.U16 R28, [R54+0x16] ;  /* 0x00001600361c7984 */ /* 0x0004620000000400 */
[----:B---3--:R-:W-:Y:S01]  /*21d0*/  HADD2.F32 R50, -RZ, R50.H0_H0 ;  /* 0x20000032ff327230 */ /* 0x008fe20000004100 */
[----:B------:R-:W-:Y:S02]  /*21e0*/  FFMA.FTZ R19, R51, R19, R10 ;  /* 0x0000001333137223 */ /* 0x000fe4000001000a */
[----:B------:R2:W3:Y:S01]  /*21f0*/  LDS.U16 R26, [R54+0x18] ;  /* 0x00001800361a7984 */ /* 0x0004e20000000400 */
[----:B----4-:R-:W-:Y:S01]  /*2200*/  HADD2.F32 R49, -RZ, R49.H0_H0 ;  /* 0x20000031ff317230 */ /* 0x010fe20000004100 */
[----:B------:R-:W-:Y:S01]  /*2210*/  FFMA.FTZ R10, R50, R11, R19 ;  /* 0x0000000b320a7223 */ /* 0x000fe20000010013 */
[----:B------:R-:W-:Y:S01]  /*2220*/  HADD2.F32 R19, -RZ, R115.H0_H0 ;  /* 0x20000073ff137230 */ /* 0x000fe20000004100 */
[----:B------:R2:W4:Y:S01]  /*2230*/  LDS.U16 R24, [R54+0x1a] ;  /* 0x00001a0036187984 */ /* 0x0005220000000400 */
[----:B-----5:R-:W-:Y:S01]  /*2240*/  HADD2.F32 R48, -RZ, R48.H0_H0 ;  /* 0x20000030ff307230 */ /* 0x020fe20000004100 */
[----:B------:R-:W-:Y:S01]  /*2250*/  FFMA.FTZ R11, R49, R20, R10 ;  /* 0x00000014310b7223 */ /* 0x000fe2000001000a */
[----:B------:R-:W-:Y:S01]  /*2260*/  HADD2.F32 R20, -RZ, R114.H0_H0 ;  /* 0x20000072ff147230 */ /* 0x000fe20000004100 */
[----:B------:R2:W1:Y:S01]  /*2270*/  LDS.U16 R22, [R54+0x1c] ;  /* 0x00001c0036167984 */ /* 0x0004620000000400 */
[----:B------:R-:W-:Y:S01]  /*2280*/  HADD2.F32 R47, -RZ, R47.H0_H0 ;  /* 0x2000002fff2f7230 */ /* 0x000fe20000004100 */
[----:B------:R-:W-:-:S04]  /*2290*/  FFMA.FTZ R10, R48, R19, R11 ;  /* 0x00000013300a7223 */ /* 0x000fc8000001000b */
[----:B------:R-:W-:Y:S02]  /*22a0*/  FFMA.FTZ R11, R47, R20, R10 ;  /* 0x000000142f0b7223 */ /* 0x000fe4000001000a */
[----:B------:R2:W1:Y:S01]  /*22b0*/  LDS.U16 R20, [R54+0x1e] ;  /* 0x00001e0036147984 */ /* 0x0004620000000400 */
[----:B------:R-:W-:Y:S02]  /*22c0*/  HADD2.F32 R10, -RZ, R113.H0_H0 ;  /* 0x20000071ff0a7230 */ /* 0x000fe40000004100 */
[----:B0-----:R-:W-:Y:S02]  /*22d0*/  HADD2.F32 R46, -RZ, R46.H0_H0 ;  /* 0x2000002eff2e7230 */ /* 0x001fe40000004100 */
[----:B------:R-:W-:Y:S02]  /*22e0*/  HADD2.F32 R19, -RZ, R112.H0_H0 ;  /* 0x20000070ff137230 */ /* 0x000fe40000004100 */
[----:B------:R-:W-:Y:S01]  /*22f0*/  HADD2.F32 R45, -RZ, R45.H0_H0 ;  /* 0x2000002dff2d7230 */ /* 0x000fe20000004100 */
[----:B------:R-:W-:Y:S01]  /*2300*/  FFMA.FTZ R10, R46, R10, R11 ;  /* 0x0000000a2e0a7223 */ /* 0x000fe2000001000b */
[----:B------:R-:W-:-:S02]  /*2310*/  HADD2.F32 R12, -RZ, R12.H0_H0 ;  /* 0x2000000cff0c7230 */ /* 0x000fc40000004100 */
[----:B------:R-:W-:Y:S02]  /*2320*/  HADD2.F32 R13, -RZ, R13.H0_H0 ;  /* 0x2000000dff0d7230 */ /* 0x000fe40000004100 */
[----:B------:R-:W-:Y:S02]  /*2330*/  HADD2.F32 R14, -RZ, R14.H0_H0 ;  /* 0x2000000eff0e7230 */ /* 0x000fe40000004100 */
[----:B------:R-:W-:Y:S02]  /*2340*/  HADD2.F32 R15, -RZ, R15.H0_H0 ;  /* 0x2000000fff0f7230 */ /* 0x000fe40000004100 */
[----:B------:R-:W-:Y:S01]  /*2350*/  HADD2.F32 R16, -RZ, R16.H0_H0 ;  /* 0x20000010ff107230 */ /* 0x000fe20000004100 */
[----:B------:R-:W-:Y:S01]  /*2360*/  FFMA.FTZ R19, R45, R19, R10 ;  /* 0x000000132d137223 */ /* 0x000fe2000001000a */
[----:B------:R-:W-:Y:S01]  /*2370*/  HADD2.F32 R10, -RZ, R53.H0_H0 ;  /* 0x20000035ff0a7230 */ /* 0x000fe20000004100 */
[----:B------:R-:W-:Y:S01]  /*2380*/  IMAD.MOV.U32 R21, RZ, RZ, c[0x0][0x16c] ;  /* 0x00005b00ff157624 */ /* 0x000fe200078e00ff */
        /* <DEDUP_REMOVED lines=8> */
[----:B------:R-:W-:Y:S01]  /*2410*/  ISETP.GE.AND P5, PT, R21, 0x1, PT ;  /* 0x000000011500780c */ /* 0x000fe20003fa6270 */
[----:B------:R-:W-:Y:S01]  /*2420*/  FFMA.FTZ R19, R34, R10, R19 ;  /* 0x0000000a22137223 */ /* 0x000fe20000010013 */
[----:B------:R-:W-:Y:S01]  /*2430*/  FSETP.GTU.FTZ.AND P3, PT, R39, 20, PT ;  /* 0x41a000002700780b */ /* 0x000fe20003f7c000 */
[----:B------:R-:W-:Y:S01]  /*2440*/  HADD2.F32 R12, -RZ, R135.H0_H0 ;  /* 0x20000087ff0c7230 */ /* 0x000fe20000004100 */
[----:B------:R-:W-:Y:S01]  /*2450*/  FSETP.GTU.FTZ.AND P2, PT, R38, 20, PT ;  /* 0x41a000002600780b */ /* 0x000fe20003f5c000 */
[----:B------:R-:W-:Y:S01]  /*2460*/  HADD2.F32 R18, -RZ, R18.H0_H0 ;  /* 0x20000012ff127230 */ /* 0x000fe20000004100 */
[----:B------:R-:W-:Y:S01]  /*2470*/  FSETP.GTU.FTZ.AND P1, PT, R37, 20, PT ;  /* 0x41a000002500780b */ /* 0x000fe20003f3c000 */
[----:B------:R-:W-:Y:S01]  /*2480*/  FADD.FTZ R33, R17, UR4 ;  /* 0x0000000411217e21 */ /* 0x000fe20008010000 */
[----:B------:R-:W-:Y:S01]  /*2490*/  FSETP.GTU.FTZ.AND P0, PT, R36, 20, PT ;  /* 0x41a000002400780b */ /* 0x000fe20003f1c000 */
[----:B------:R-:W-:Y:S01]  /*24a0*/  HADD2.F32 R32, -RZ, R32.H0_H0 ;  /* 0x20000020ff207230 */ /* 0x000fe20000004100 */
[----:B------:R-:W-:Y:S01]  /*24b0*/  FSETP.GTU.FTZ.AND P6, PT, R35, 20, PT ;  /* 0x41a000002300780b */ /* 0x000fe20003fdc000 */
[----:B------:R-:W-:Y:S07]  /*24c0*/  @P4 BRA `(.L_x_360) ;  /* 0x000001f000004947 */ /* 0x000fee0003800000 */
[----:B-1234-:R-:W-:Y:S01]  /*24d0*/  FMUL.FTZ R44, R44, 1.4426950216293334961 ;  /* 0x3fb8aa3b2c2c7820 */ /* 0x01efe20000410000 */
        /* <DEDUP_REMOVED lines=30> */
.L_x_360:
[----:B-1234-:R-:W-:Y:S05]  /*26c0*/  BSYNC B0 ;  /* 0x0000000000007941 */ /* 0x01efea0003800000 */
.L_x_359:
        /* <DEDUP_REMOVED lines=39> */
.L_x_362:
[----:B------:R-:W-:Y:S05]  /*2940*/  BSYNC B0 ;  /* 0x0000000000007941 */ /* 0x000fea0003800000 */
.L_x_361:
        /* <DEDUP_REMOVED lines=39> */
.L_x_364:
[----:B------:R-:W-:Y:S05]  /*2bc0*/  BSYNC B0 ;  /* 0x0000000000007941 */ /* 0x000fea0003800000 */
.L_x_363:
        /* <DEDUP_REMOVED lines=39> */
.L_x_366:
[----:B------:R-:W-:Y:S05]  /*2e40*/  BSYNC B0 ;  /* 0x0000000000007941 */ /* 0x000fea0003800000 */
.L_x_365:
        /* <DEDUP_REMOVED lines=39> */
.L_x_368:
[----:B------:R-:W-:Y:S05]  /*30c0*/  BSYNC B0 ;  /* 0x0000000000007941 */ /* 0x000fea0003800000 */
.L_x_367:
        /* <DEDUP_REMOVED lines=39> */
.L_x_370:
[----:B------:R-:W-:Y:S05]  /*3340*/  BSYNC B0 ;  /* 0x0000000000007941 */ /* 0x000fea0003800000 */
.L_x_369:
        /* <DEDUP_REMOVED lines=38> */
.L_x_372:
[----:B------:R-:W-:Y:S05]  /*35b0*/  BSYNC B0 ;  /* 0x0000000000007941 */ /* 0x000fea0003800000 */
.L_x_371:
[----:B------:R-:W-:Y:S01]  /*35c0*/  FFMA.FTZ R4, R20, R8, R7 ;  /* 0x0000000814047223 */ /* 0x000fe20000010007 */
[----:B------:R-:W-:Y:S01]  /*35d0*/  HADD2.F32 R3, -RZ, R3.H0_H0 ;  /* 0x20000003ff037230 */ /* 0x000fe20000004100 */
[----:B------:R-:W-:Y:S01]  /*35e0*/  BSSY B0, `(.L_x_373) ;  /* 0x0000025000007945 */ /* 0x000fe20003800000 */
[----:B------:R-:W-:Y:S01]  /*35f0*/  HFMA2.MMA R19, -RZ, RZ, 0, 0 ;  /* 0x00000000ff137435 */ /* 0x000fe200000001ff */
[----:B------:R-:W-:Y:S01]  /*3600*/  FSETP.GTU.FTZ.AND P4, PT, R21, 20, PT ;  /* 0x41a000001500780b */ /* 0x000fe20003f9c000 */
[----:B------:R0:W-:Y:S01]  /*3610*/  STL [R1+0x34], R4 ;  /* 0x0000340401007387 */ /* 0x0001e20000100800 */
[----:B------:R-:W-:Y:S01]  /*3620*/  FADD.FTZ R18, R3, UR4 ;  /* 0x0000000403127e21 */ /* 0x000fe20008010000 */
[----:B------:R-:W-:Y:S05]  /*3630*/  @P3 BRA `(.L_x_374) ;  /* 0x000001f000003947 */ /* 0x000fea0003800000 */
[----:B------:R-:W-:Y:S01]  /*3640*/  FMUL.FTZ R31, R31, 1.4426950216293334961 ;  /* 0x3fb8aa3b1f1f7820 */ /* 0x000fe20000410000 */
[----:B------:R-:W-:Y:S01]  /*3650*/  MOV R8, 0x3e800000 ;  /* 0x3e80000000087802 */ /* 0x000fe20000000f00 */
[----:B------:R-:W-:Y:S02]  /*3660*/  IMAD.MOV.U32 R7, RZ, RZ, 0x3d39bf78 ;  /* 0x3d39bf78ff077424 */ /* 0x000fe400078e00ff */
[----:B------:R-:W1:Y:S02]  /*3670*/  MUFU.EX2 R6, R31 ;  /* 0x0000001f00067308 */ /* 0x000e640000000800 */
[C---:B-1----:R-:W-:Y:S01]  /*3680*/  FADD.FTZ.RZ R3, R6.reuse, 1 ;  /* 0x3f80000006037421 */ /* 0x042fe2000001c000 */
[----:B------:R-:W-:-:S04]  /*3690*/  ISETP.GE.U32.AND P3, PT, R6, 0x7f800000, PT ;  /* 0x7f8000000600780c */ /* 0x000fc80003f66070 */
[----:B------:R-:W-:-:S04]  /*36a0*/  IADD3 R3, R3, -0x3f400000, RZ ;  /* 0xc0c0000003037810 */ /* 0x000fc80007ffe0ff */
[----:B------:R-:W-:-:S04]  /*36b0*/  LOP3.LUT R3, R3, 0xff800000, RZ, 0xc0, !PT ;  /* 0xff80000003037812 */ /* 0x000fc800078ec0ff */
[----:B------:R-:W-:Y:S02]  /*36c0*/  IADD3 R5, -R3, 0x40800000, RZ ;  /* 0x4080000003057810 */ /* 0x000fe40007ffe1ff */
[----:B0-----:R-:W-:Y:S02]  /*36d0*/  IADD3 R4, R6, -R3, RZ ;  /* 0x8000000306047210 */ /* 0x001fe40007ffe0ff */
        /* <DEDUP_REMOVED lines=21> */
.L_x_374:
[----:B------:R-:W-:Y:S05]  /*3830*/  BSYNC B0 ;  /* 0x0000000000007941 */ /* 0x000fea0003800000 */
.L_x_373:
        /* <DEDUP_REMOVED lines=9> */
[----:B------:R-:W-:Y:S02]  /*38d0*/  IMAD.MOV.U32 R6, RZ, RZ, 0x3d39bf78 ;  /* 0x3d39bf78ff067424 */ /* 0x000fe400078e00ff */
[----:B------:R-:W1:Y:S02]  /*38e0*/  MUFU.EX2 R5, R29 ;  /* 0x0000001d00057308 */ /* 0x000e640000000800 */
[C---:B-1----:R-:W-:Y:S01]  /*38f0*/  FADD.FTZ.RZ R2, R5.reuse, 1 ;  /* 0x3f80000005027421 */ /* 0x042fe2000001c000 */
[----:B------:R-:W-:-:S04]  /*3900*/  ISETP.GE.U32.AND P2, PT, R5, 0x7f800000, PT ;  /* 0x7f8000000500780c */ /* 0x000fc80003f46070 */
[----:B------:R-:W-:-:S04]  /*3910*/  IADD3 R2, R2, -0x3f400000, RZ ;  /* 0xc0c0000002027810 */ /* 0x000fc80007ffe0ff */
[----:B------:R-:W-:-:S04]  /*3920*/  LOP3.LUT R2, R2, 0xff800000, RZ, 0xc0, !PT ;  /* 0xff80000002027812 */ /* 0x000fc800078ec0ff */
[----:B0-----:R-:W-:Y:S02]  /*3930*/  IADD3 R4, -R2, 0x40800000, RZ ;  /* 0x4080000002047810 */ /* 0x001fe40007ffe1ff */
        /* <DEDUP_REMOVED lines=22> */
.L_x_376:
[----:B------:R-:W-:Y:S05]  /*3aa0*/  BSYNC B0 ;  /* 0x0000000000007941 */ /* 0x000fea0003800000 */
.L_x_375:
        /* <DEDUP_REMOVED lines=10> */
[----:B0-----:R-:W-:Y:S02]  /*3b50*/  IMAD.MOV.U32 R4, RZ, RZ, 0x3e800000 ;  /* 0x3e800000ff047424 */ /* 0x001fe400078e00ff */
        /* <DEDUP_REMOVED lines=28> */
.L_x_378:
[----:B------:R-:W-:Y:S05]  /*3d20*/  BSYNC B0 ;  /* 0x0000000000007941 */ /* 0x000fea0003800000 */
.L_x_377:
[----:B------:R-:W-:Y:S01]  /*3d30*/  BSSY B0, `(.L_x_379) ;  /* 0x0000025000007945 */ /* 0x000fe20003800000 */
[----:B------:R-:W-:Y:S01]  /*3d40*/  FSETP.GTU.FTZ.AND P1, PT, R8, 20, PT ;  /* 0x41a000000800780b */ /* 0x000fe20003f3c000 */
[----:B------:R-:W-:Y:S01]  /*3d50*/  CS2R R6, SRZ ;  /* 0x0000000000067805 */ /* 0x000fe2000001ff00 */
[----:B0-----:R-:W-:Y:S01]  /*3d60*/  CS2R R4, SRZ ;  /* 0x0000000000047805 */ /* 0x001fe2000001ff00 */
        /* <DEDUP_REMOVED lines=33> */
.L_x_380:
[----:B------:R-:W-:Y:S05]  /*3f80*/  BSYNC B0 ;  /* 0x0000000000007941 */ /* 0x000fea0003800000 */
.L_x_379:
        /* <DEDUP_REMOVED lines=33> */
.L_x_382:
[----:B------:R-:W-:Y:S05]  /*41a0*/  BSYNC B0 ;  /* 0x0000000000007941 */ /* 0x000fea0003800000 */
.L_x_381:
        /* <DEDUP_REMOVED lines=33> */
.L_x_384:
[----:B------:R-:W-:Y:S05]  /*43c0*/  BSYNC B0 ;  /* 0x0000000000007941 */ /* 0x000fea0003800000 */
.L_x_383:
        /* <DEDUP_REMOVED lines=33> */
.L_x_386:
[----:B------:R-:W-:Y:S05]  /*45e0*/  BSYNC B0 ;  /* 0x0000000000007941 */ /* 0x000fea0003800000 */
.L_x_385:
[----:B------:R-:W-:Y:S01]  /*45f0*/  BSSY B0, `(.L_x_387) ;  /* 0x0000021000007945 */ /* 0x000fe20003800000 */
        /* <DEDUP_REMOVED lines=32> */
.L_x_388:
[----:B------:R-:W-:Y:S05]  /*4800*/  BSYNC B0 ;  /* 0x0000000000007941 */ /* 0x000fea0003800000 */
.L_x_387:
        /* <DEDUP_REMOVED lines=33> */
.L_x_390:
[----:B------:R-:W-:Y:S05]  /*4a20*/  BSYNC B0 ;  /* 0x0000000000007941 */ /* 0x000fea0003800000 */
.L_x_389:
[----:B------:R-:W-:Y:S01]  /*4a30*/  BAR.SYNC.DEFER_BLOCKING 0x0 ;  /* 0x0000000000007b1d */ /* 0x000fe20000010000 */
[----:B------:R-:W-:Y:S01]  /*4a40*/  HFMA2.MMA R0, -RZ, RZ, 0, 0 ;  /* 0x00000000ff007435 */ /* 0x000fe200000001ff */
        /* <DEDUP_REMOVED lines=18> */
[----:B------:R-:W-:Y:S01]  /*4b70*/  MOV R19, RZ ;  /* 0x000000ff00137202 */ /* 0x000fe20000000f00 */
[----:B------:R-:W-:Y:S01]  /*4b80*/  CS2R R16, SRZ ;  /* 0x0000000000107805 */ /* 0x000fe2000001ff00 */
[----:B------:R-:W-:Y:S01]  /*4b90*/  CS2R R14, SRZ ;  /* 0x00000000000e7805 */ /* 0x000fe2000001ff00 */
[----:B------:R-:W-:Y:S01]  /*4ba0*/  ULEA.HI UR9, UR38, UR38, URZ, 0x1 ;  /* 0x0000002626097291 */ /* 0x000fe2000f8f083f */
[----:B------:R-:W-:Y:S01]  /*4bb0*/  IMAD.MOV.U32 R12, RZ, RZ, RZ ;  /* 0x000000ffff0c7224 */ /* 0x000fe200078e00ff */
[----:B------:R-:W-:Y:S01]  /*4bc0*/  CS2R R10, SRZ ;  /* 0x00000000000a7805 */ /* 0x000fe2000001ff00 */
[----:B------:R-:W-:Y:S01]  /*4bd0*/  MOV R9, RZ ;  /* 0x000000ff00097202 */ /* 0x000fe20000000f00 */
[----:B------:R-:W-:Y:S01]  /*4be0*/  ULOP3.LUT UR9, UR9, 0xfffffe, URZ, 0xc0, !UPT ;  /* 0x00fffffe09097892 */ /* 0x000fe2000f8ec03f */
[----:B------:R-:W-:Y:S01]  /*4bf0*/  CS2R R6, SRZ ;  /* 0x0000000000067805 */ /* 0x000fe2000001ff00 */
[----:B------:R-:W-:Y:S01]  /*4c00*/  CS2R R4, SRZ ;  /* 0x0000000000047805 */ /* 0x000fe2000001ff00 */
[----:B------:R-:W-:Y:S01]  /*4c10*/  CS2R R2, SRZ ;  /* 0x0000000000027805 */ /* 0x000fe2000001ff00 */
[----:B------:R-:W-:Y:S01]  /*4c20*/  MOV R0, RZ ;  /* 0x000000ff00007202 */ /* 0x000fe20000000f00 */
[----:B------:R-:W-:-:S02]  /*4c30*/  UIADD3 UR38, UR38, -UR9, URZ ;  /* 0x8000000926267290 */ /* 0x000fc4000fffe03f */
[----:B------:R-:W-:Y:S02]  /*4c40*/  UMOV UR7, URZ ;  /* 0x0000003f00077c82 */ /* 0x000fe40008000000 */
[----:B------:R-:W-:Y:S02]  /*4c50*/  UMOV UR8, URZ ;  /* 0x0000003f00087c82 */ /* 0x000fe40008000000 */
[----:B------:R-:W-:Y:S02]  /*4c60*/  UMOV UR9, URZ ;  /* 0x0000003f00097c82 */ /* 0x000fe40008000000 */
.L_x_439:
[----:B------:R-:W-:Y:S01]  /*4c70*/  USHF.R.S32.HI UR40, URZ, 0x1f, UR7 ;  /* 0x0000001f3f287899 */ /* 0x000fe20008011407 */
[----:B------:R-:W2:Y:S01]  /*4c80*/  LDL R90, [R1+0x2c] ;  /* 0x00002c00015a7983 */ /* 0x000ea20000100800 */
[----:B------:R-:W-:Y:S01]  /*4c90*/  ULDC.64 UR20, c[0x0][0x1c0] ;  /* 0x0000700000147ab9 */ /* 0x000fe20000000a00 */
[--C-:B------:R-:W-:Y:S01]  /*4ca0*/  SHF.R.S32.HI R57, RZ, 0x1f, R56.reuse ;  /* 0x0000001fff397819 */ /* 0x100fe20000011438 */
[----:B------:R-:W-:Y:S01]  /*4cb0*/  UIMAD UR20, UR40, UR20, URZ ;  /* 0x00000014281472a4 */ /* 0x000fe2000f8e023f */
[----:B------:R-:W-:Y:S01]  /*4cc0*/  MOV R43, UR7 ;  /* 0x00000007002b7c02 */ /* 0x000fe20008000f00 */
[----:B------:R-:W-:Y:S01]  /*4cd0*/  ULDC UR43, c[0x0][0x168] ;  /* 0x00005a00002b7ab9 */ /* 0x000fe20000000800 */
[----:B------:R-:W3:Y:S01]  /*4ce0*/  LDL R89, [R1+0x28] ;  /* 0x0000280001597983 */ /* 0x000ee20000100800 */
[----:B------:R-:W-:Y:S01]  /*4cf0*/  UIADD3 UR43, -UR39, UR43, URZ ;  /* 0x0000002b272b7290 */ /* 0x000fe2000fffe13f */
[C---:B------:R-:W-:Y:S01]  /*4d00*/  LOP3.LUT R41, R56.reuse, 0x60, RZ, 0xfc, !PT ;  /* 0x0000006038297812 */ /* 0x040fe200078efcff */
[----:B------:R-:W-:Y:S01]  /*4d10*/  UIMAD UR20, UR7, UR21, UR20 ;  /* 0x00000015071472a4 */ /* 0x000fe2000f8e0214 */
[----:B------:R-:W-:Y:S01]  /*4d20*/  IMAD.WIDE.U32 R42, R43, c[0x0][0x1c0], R56 ;  /* 0x000070002b2a7a25 */ /* 0x000fe200078e0038 */
        /* <DEDUP_REMOVED lines=64> */
[----:B------:R-:W4:Y:S01]  /*5130*/  LDL R81, [R1+0x8] ;  /* 0x0000080001517983 */ /* 0x000f220000100800 */
[----:B------:R-:W-:-:S02]  /*5140*/  LOP3.LUT R64, R56, 0x1a0, RZ, 0xfc, !PT ;  /* 0x000001a038407812 */ /* 0x000fc400078efcff */
[----:B------:R-:W-:Y:S01]  /*5150*/  PRMT R68, RZ, 0x7610, R68 ;  /* 0x00007610ff447816 */ /* 0x000fe20000000044 */
[----:B------:R0:W4:Y:S01]  /*5160*/  @!P3 LDG.E.U16 R67, [R40.64+0x180] ;  /* 0x0001801e2843b981 */ /* 0x000122000c1e1500 */
[----:B------:R-:W-:Y:S02]  /*5170*/  PRMT R69, RZ, 0x7610, R69 ;  /* 0x00007610ff457816 */ /* 0x000fe40000000045 */
[----:B------:R-:W-:Y:S01]  /*5180*/  LOP3.LUT R70, R56, 0x1c0, RZ, 0xfc, !PT ;  /* 0x000001c038467812 */ /* 0x000fe200078efcff */
[----:B------:R-:W4:Y:S01]  /*5190*/  LDL R80, [R1+0x4] ;  /* 0x0000040001507983 */ /* 0x000f220000100800 */
[----:B------:R-:W-:Y:S02]  /*51a0*/  ISETP.GE.AND P3, PT, R64, UR43, PT ;  /* 0x0000002b40007c0c */ /* 0x000fe4000bf66270 */
[----:B------:R-:W-:Y:S01]  /*51b0*/  LOP3.LUT R64, R56, 0x1e0, RZ, 0xfc, !PT ;  /* 0x000001e038407812 */ /* 0x000fe200078efcff */
[----:B------:R0:W4:Y:S01]  /*51c0*/  @!P2 LDG.E.U16 R68, [R40.64+0x1c0] ;  /* 0x0001c01e2844a981 */ /* 0x000122000c1e1500 */
[----:B------:R-:W-:-:S03]  /*51d0*/  ISETP.GE.AND P2, PT, R70, UR43, PT ;  /* 0x0000002b46007c0c */ /* 0x000fc6000bf46270 */
[----:B------:R0:W4:Y:S01]  /*51e0*/  @!P1 LDG.E.U16 R69, [R40.64+0x200] ;  /* 0x0002001e28459981 */ /* 0x000122000c1e1500 */
[----:B------:R-:W-:Y:S02]  /*51f0*/  ISETP.GE.AND P1, PT, R64, UR43, PT ;  /* 0x0000002b40007c0c */ /* 0x000fe4000bf26270 */
[----:B-1----:R-:W-:Y:S01]  /*5200*/  PRMT R42, RZ, 0x7610, R42 ;  /* 0x00007610ff2a7816 */ /* 0x002fe2000000002a */
[----:B------:R-:W4:Y:S01]  /*5210*/  LDL R78, [R1] ;  /* 0x00000000014e7983 */ /* 0x000f220000100800 */
[----:B------:R-:W-:Y:S02]  /*5220*/  PRMT R43, RZ, 0x7610, R43 ;  /* 0x00007610ff2b7816 */ /* 0x000fe4000000002b */
[----:B------:R-:W-:Y:S02]  /*5230*/  PRMT R71, RZ, 0x7610, R71 ;  /* 0x00007610ff477816 */ /* 0x000fe40000000047 */
[----:B------:R-:W-:Y:S01]  /*5240*/  PRMT R72, RZ, 0x7610, R72 ;  /* 0x00007610ff487816 */ /* 0x000fe20000000048 */
[----:B------:R0:W4:Y:S01]  /*5250*/  @!P0 LDG.E.U16 R42, [R40.64+0x240] ;  /* 0x0002401e282a8981 */ /* 0x000122000c1e1500 */
[----:B------:R-:W-:-:S02]  /*5260*/  PRMT R73, RZ, 0x7610, R73 ;  /* 0x00007610ff497816 */ /* 0x000fc40000000049 */
        /* <DEDUP_REMOVED lines=21> */
[----:B------:R-:W-:-:S05]  /*53c0*/  MOV R41, UR23 ;  /* 0x0000001700297c02 */ /* 0x000fca0008000f00 */
[----:B------:R0:W4:Y:S01]  /*53d0*/  LDG.E R64, [R40.64] ;  /* 0x0000001e28407981 */ /* 0x000122000c1e1900 */
[----:B------:R-:W-:Y:S02]  /*53e0*/  LOP3.LUT P0, RZ, R55, 0x1f, RZ, 0xc0, !PT ;  /* 0x0000001f37ff7812 */ /* 0x000fe4000780c0ff */
[----:B------:R-:W-:-:S04]  /*53f0*/  MOV R70, UR19 ;  /* 0x0000001300467c02 */ /* 0x000fc80008000f00 */
[----:B------:R-:W-:Y:S02]  /*5400*/  ISETP.LT.OR P0, PT, R70, 0x2, P0 ;  /* 0x000000024600780c */ /* 0x000fe40000701670 */
[----:B------:R-:W-:-:S11]  /*5410*/  MOV R79, c[0x0][0x16c] ;  /* 0x00005b00004f7a02 */ /* 0x000fd60000000f00 */
[----:B------:R-:W-:-:S05]  /*5420*/  @!P0 IADD3 R70, R70, -0x2, RZ ;  /* 0xfffffffe46468810 */ /* 0x000fca0007ffe0ff */
[----:B------:R-:W-:Y:S01]  /*5430*/  @!P0 IMAD R76, R70, R79, UR7 ;  /* 0x00000007464c8e24 */ /* 0x000fe2000f8e024f */
[----:B------:R-:W-:Y:S01]  /*5440*/  ISETP.NE.AND P1, PT, R55, RZ, PT ;  /* 0x000000ff3700720c */ /* 0x000fe20003f25270 */
[----:B0-----:R-:W-:Y:S01]  /*5450*/  IMAD.U32 R40, RZ, RZ, UR38 ;  /* 0x00000026ff287e24 */ /* 0x001fe2000f8e00ff */
[----:B------:R-:W-:-:S04]  /*5460*/  HFMA2.MMA R41, -RZ, RZ, 0, 4.76837158203125e-07 ;  /* 0x00000008ff297435 */ /* 0x000fc800000001ff */
[----:B------:R-:W-:-:S07]  /*5470*/  LEA R40, R40, UR7, 0x8 ;  /* 0x0000000728287c11 */ /* 0x000fce000f8e40ff */
[----:B------:R-:W-:Y:S01]  /*5480*/  @P1 IADD3 R40, R55, 0x200, RZ ;  /* 0x0000020037281810 */ /* 0x000fe20007ffe0ff */
[----:B------:R-:W-:-:S05]  /*5490*/  HADD2.F32 R137, -RZ, R142.H0_H0 ;  /* 0x2000008eff897230 */ /* 0x000fca0000004100 */
[----:B------:R-:W-:Y:S01]  /*54a0*/  FMUL.FTZ R137, R137, R44 ;  /* 0x0000002c89897220 */ /* 0x000fe20000410000 */
[----:B------:R-:W-:Y:S02]  /*54b0*/  HADD2.F32 R100, -RZ, R114.H0_H0 ;  /* 0x20000072ff647230 */ /* 0x000fe40000004100 */
[----:B------:R-:W-:-:S03]  /*54c0*/  HADD2.F32 R124, -RZ, R113.H0_H0 ;  /* 0x20000071ff7c7230 */ /* 0x000fc60000004100 */
[----:B------:R-:W-:Y:S01]  /*54d0*/  FMUL.FTZ R123, R100, R35 ;  /* 0x00000023647b7220 */ /* 0x000fe20000410000 */
[----:B--2---:R-:W0:Y:S01]  /*54e0*/  R2UR UR23, R77 ;  /* 0x000000004d1773c2 */ /* 0x004e2200000e0000 */
[----:B------:R-:W-:Y:S04]  /*54f0*/  STS.U16 [R90], R60 ;  /* 0x0000003c5a007388 */ /* 0x000fe80000000400 */
[----:B---3--:R1:W-:Y:S04]  /*5500*/  STS.U16 [R89+0x40], R61 ;  /* 0x0000403d59007388 */ /* 0x0083e80000000400 */
[----:B----4-:R-:W-:Y:S01]  /*5510*/  STS.U16 [R88+0x80], R62 ;  /* 0x0000803e58007388 */ /* 0x010fe20000000400 */
[----:B0-----:R-:W-:-:S05]  /*5520*/  MOV R70, UR23 ;  /* 0x0000001700467c02 */ /* 0x001fca0008000f00 */
        /* <DEDUP_REMOVED lines=8> */
[----:B------:R2:W-:Y:S04]  /*55b0*/  STS.U16 [R82+0x200], R69 ;  /* 0x0002004552007388 */ /* 0x0005e80000000400 */
[----:B------:R3:W-:Y:S01]  /*55c0*/  STS.U16 [R81+0x240], R42 ;  /* 0x0002402a51007388 */ /* 0x0007e20000000400 */
[----:B-1----:R-:W-:-:S03]  /*55d0*/  IMAD.SHL.U32 R61, R40, 0x4, RZ ;  /* 0x00000004283d7824 */ /* 0x002fc600078e00ff */
[----:B------:R1:W-:Y:S04]  /*55e0*/  STS.U16 [R80+0x280], R43 ;  /* 0x0002802b50007388 */ /* 0x0003e80000000400 */
[----:B------:R-:W-:Y:S04]  /*55f0*/  STS.U16 [R78+0x2c0], R71 ;  /* 0x0002c0474e007388 */ /* 0x000fe80000000400 */
[----:B------:R-:W-:Y:S01]  /*5600*/  STS.U16 [R165+0x300], R72 ;  /* 0x00030048a5007388 */ /* 0x000fe20000000400 */
[----:B------:R-:W-:-:S03]  /*5610*/  @!P0 IMAD.WIDE R40, R76, R41, UR10 ;  /* 0x0000000a4c288e25 */ /* 0x000fc6000f8e0229 */
[----:B------:R-:W-:Y:S04]  /*5620*/  STS.U16 [R164+0x340], R73 ;  /* 0x00034049a4007388 */ /* 0x000fe80000000400 */
[----:B------:R-:W-:Y:S04]  /*5630*/  STS.U16 [R163+0x380], R74 ;  /* 0x0003804aa3007388 */ /* 0x000fe80000000400 */
[----:B------:R-:W-:Y:S01]  /*5640*/  STS.U16 [R162+0x3c0], R75 ;  /* 0x0003c04ba2007388 */ /* 0x000fe20000000400 */
[----:B------:R-:W-:-:S06]  /*5650*/  NOP ;  /* 0x0000000000007918 */ /* 0x000fcc0000000000 */
[----:B------:R-:W4:Y:S04]  /*5660*/  LDS.U16 R85, [R54] ;  /* 0x0000000036557984 */ /* 0x000f280000000400 */
[----:B------:R-:W0:Y:S04]  /*5670*/  LDS.U16 R84, [R54+0x2] ;  /* 0x0000020036547984 */ /* 0x000e280000000400 */
[----:B------:R-:W0:Y:S04]  /*5680*/  LDS.U16 R74, [R54+0x4] ;  /* 0x00000400364a7984 */ /* 0x000e280000000400 */
[----:B------:R-:W0:Y:S04]  /*5690*/  LDS.U16 R75, [R54+0x6] ;  /* 0x00000600364b7984 */ /* 0x000e280000000400 */
[----:B------:R-:W0:Y:S04]  /*56a0*/  LDS.U16 R76, [R54+0x8] ;  /* 0x00000800364c7984 */ /* 0x000e280000000400 */
[----:B------:R-:W0:Y:S04]  /*56b0*/  LDS.U16 R77, [R54+0xa] ;  /* 0x00000a00364d7984 */ /* 0x000e280000000400 */
[----:B------:R-:W0:Y:S04]  /*56c0*/  LDS.U16 R78, [R54+0xc] ;  /* 0x00000c00364e7984 */ /* 0x000e280000000400 */
[----:B------:R-:W1:Y:S04]  /*56d0*/  LDS.U16 R79, [R54+0xe] ;  /* 0x00000e00364f7984 */ /* 0x000e680000000400 */
[----:B------:R-:W1:Y:S04]  /*56e0*/  LDS.U16 R80, [R54+0x10] ;  /* 0x0000100036507984 */ /* 0x000e680000000400 */
[----:B------:R-:W4:Y:S04]  /*56f0*/  LDS.U16 R81, [R54+0x12] ;  /* 0x0000120036517984 */ /* 0x000f280000000400 */
[----:B------:R-:W4:Y:S04]  /*5700*/  LDS.U16 R90, [R54+0x14] ;  /* 0x00001400365a7984 */ /* 0x000f280000000400 */
[----:B------:R-:W4:Y:S04]  /*5710*/  LDS.U16 R91, [R54+0x16] ;  /* 0x00001600365b7984 */ /* 0x000f280000000400 */
[----:B------:R-:W4:Y:S04]  /*5720*/  LDS.U16 R92, [R54+0x18] ;  /* 0x00001800365c7984 */ /* 0x000f280000000400 */
[----:B------:R-:W4:Y:S04]  /*5730*/  LDS.U16 R93, [R54+0x1a] ;  /* 0x00001a00365d7984 */ /* 0x000f280000000400 */
[----:B------:R-:W4:Y:S04]  /*5740*/  LDS.U16 R94, [R54+0x1c] ;  /* 0x00001c00365e7984 */ /* 0x000f280000000400 */
[----:B------:R-:W4:Y:S04]  /*5750*/  LDS.U16 R95, [R54+0x1e] ;  /* 0x00001e00365f7984 */ /* 0x000f280000000400 */
[----:B0-----:R0:W-:Y:S01]  /*5760*/  STS [R61+0x3be0], R136 ;  /* 0x003be0883d007388 */ /* 0x0011e20000000800 */
[----:B--2---:R-:W-:Y:S01]  /*5770*/  HFMA2.MMA R82, -RZ, RZ, 1.875, 0 ;  /* 0x3f800000ff527435 */ /* 0x004fe200000001ff */
[----:B------:R-:W-:-:S02]  /*5780*/  MOV R83, RZ ;  /* 0x000000ff00537202 */ /* 0x000fc40000000f00 */
[----:B------:R-:W-:Y:S01]  /*5790*/  BAR.SYNC.DEFER_BLOCKING 0x0 ;  /* 0x0000000000007b1d */ /* 0x000fe20000010000 */
[C---:B------:R-:W-:Y:S02]  /*57a0*/  FMUL.FTZ R62, R70.reuse, R39 ;  /* 0x00000027463e7220 */ /* 0x040fe40000410000 */
[C---:B------:R-:W-:Y:S02]  /*57b0*/  FMUL.FTZ R63, R70.reuse, R38 ;  /* 0x00000026463f7220 */ /* 0x040fe40000410000 */
[C---:B---3--:R-:W-:Y:S02]  /*57c0*/  FMUL.FTZ R42, R70.reuse, R37 ;  /* 0x00000025462a7220 */ /* 0x048fe40000410000 */
[C---:B-1----:R-:W-:Y:S02]  /*57d0*/  FMUL.FTZ R43, R70.reuse, R36 ;  /* 0x00000024462b7220 */ /* 0x042fe40000410000 */
[C---:B------:R-:W-:Y:S02]  /*57e0*/  FMUL.FTZ R60, R70.reuse, R35 ;  /* 0x00000023463c7220 */ /* 0x040fe40000410000 */
[----:B------:R-:W-:Y:S01]  /*57f0*/  MUFU.EX2 R42, R42 ;  /* 0x0000002a002a7308 */ /* 0x000fe20000000800 */
[----:B------:R1:W5:Y:S07]  /*5800*/  @!P0 LDG.E.64 R82, [R40.64] ;  /* 0x0000001e28528981 */ /* 0x00036e000c1e1b00 */
[----:B-1----:R-:W1:Y:S08]  /*5810*/  MUFU.EX2 R40, R62 ;  /* 0x0000003e00287308 */ /* 0x002e700000000800 */
[----:B------:R-:W2:Y:S01]  /*5820*/  MUFU.EX2 R41, R63 ;  /* 0x0000003f00297308 */ /* 0x000ea20000000800 */
[----:B0-----:R-:W-:-:S07]  /*5830*/  FMUL.FTZ R61, R70, R33 ;  /* 0x00000021463d7220 */ /* 0x001fce0000410000 */
[----:B------:R-:W0:Y:S01]  /*5840*/  MUFU.EX2 R43, R43 ;  /* 0x0000002b002b7308 */ /* 0x000e220000000800 */
[----:B-1----:R-:W-:Y:S02]  /*5850*/  FMUL.FTZ R98, R136, R40 ;  /* 0x0000002888627220 */ /* 0x002fe40000410000 */
[----:B------:R-:W-:-:S05]  /*5860*/  FMUL.FTZ R62, R70, R31 ;  /* 0x0000001f463e7220 */ /* 0x000fca0000410000 */
[----:B------:R-:W1:Y:S01]  /*5870*/  MUFU.EX2 R60, R60 ;  /* 0x0000003c003c7308 */ /* 0x000e620000000800 */
[----:B--2---:R-:W-:Y:S01]  /*5880*/  FMUL.FTZ R67, R41, R98 ;  /* 0x0000006229437220 */ /* 0x004fe20000410000 */
[----:B------:R-:W-:Y:S01]  /*5890*/  HADD2.F32 R69, -RZ, R115.H0_H0 ;  /* 0x20000073ff457230 */ /* 0x000fe20000004100 */
[----:B------:R-:W-:-:S05]  /*58a0*/  FMUL.FTZ R63, R70, R29 ;  /* 0x0000001d463f7220 */ /* 0x000fca0000410000 */
[----:B------:R-:W2:Y:S01]  /*58b0*/  MUFU.EX2 R61, R61 ;  /* 0x0000003d003d7308 */ /* 0x000ea20000000800 */
[----:B------:R-:W-:Y:S01]  /*58c0*/  FMUL.FTZ R98, R42, R67 ;  /* 0x000000432a627220 */ /* 0x000fe20000410000 */
[----:B------:R3:W2:Y:S01]  /*58d0*/  R2UR UR40, R64 ;  /* 0x00000000402873c2 */ /* 0x0006a200000e0000 */
[----:B------:R-:W-:Y:S01]  /*58e0*/  FMUL.FTZ R122, R69, R36 ;  /* 0x00000024457a7220 */ /* 0x000fe20000410000 */
[----:B------:R-:W-:-:S04]  /*58f0*/  HADD2.F32 R66, -RZ, R138.H0_H0 ;  /* 0x2000008aff427230 */ /* 0x000fc80000004100 */
[----:B------:R-:W2:Y:S01]  /*5900*/  MUFU.EX2 R62, R62 ;  /* 0x0000003e003e7308 */ /* 0x000ea20000000800 */
[C---:B---3--:R-:W-:Y:S02]  /*5910*/  FMUL.FTZ R64, R70.reuse, R27 ;  /* 0x0000001b46407220 */ /* 0x048fe40000410000 */
[----:B0-----:R-:W-:Y:S02]  /*5920*/  FMUL.FTZ R69, R43, R98 ;  /* 0x000000622b457220 */ /* 0x001fe40000410000 */
[----:B------:R-:W-:-:S03]  /*5930*/  FMUL.FTZ R65, R70, R25 ;  /* 0x0000001946417220 */ /* 0x000fc60000410000 */
[----:B------:R-:W0:Y:S01]  /*5940*/  MUFU.EX2 R63, R63 ;  /* 0x0000003f003f7308 */ /* 0x000e220000000800 */
[----:B-1----:R-:W-:Y:S02]  /*5950*/  FMUL.FTZ R98, R60, R69 ;  /* 0x000000453c627220 */ /* 0x002fe40000410000 */
[----:B------:R-:W-:Y:S02]  /*5960*/  FMUL.FTZ R121, R66, R37 ;  /* 0x0000002542797220 */ /* 0x000fe40000410000 */
[----:B------:R-:W-:-:S03]  /*5970*/  FMUL.FTZ R66, R70, R23 ;  /* 0x0000001746427220 */ /* 0x000fc60000410000 */
[----:B------:R-:W1:Y:S01]  /*5980*/  MUFU.EX2 R64, R64 ;  /* 0x0000004000407308 */ /* 0x000e620000000800 */
[----:B------:R-:W-:Y:S01]  /*5990*/  HADD2.F32 R68, -RZ, R112.H0_H0 ;  /* 0x20000070ff447230 */ /* 0x000fe20000004100 */
[----:B--2---:R-:W-:Y:S02]  /*59a0*/  FMUL.FTZ R69, R61, R98 ;  /* 0x000000623d457220 */ /* 0x004fe40000410000 */
[----:B------:R-:W-:-:S04]  /*59b0*/  FMUL.FTZ R67, R70, R21 ;  /* 0x0000001546437220 */ /* 0x000fc80000410000 */
[----:B------:R-:W2:Y:S01]  /*59c0*/  MUFU.EX2 R65, R65 ;  /* 0x0000004100417308 */ /* 0x000ea20000000800 */
[----:B------:R-:W-:Y:S01]  /*59d0*/  FMUL.FTZ R98, R62, R69 ;  /* 0x000000453e627220 */ /* 0x000fe20000410000 */
[----:B------:R-:W-:Y:S01]  /*59e0*/  HADD2.F32 R86, -RZ, R135.H0_H0 ;  /* 0x20000087ff567230 */ /* 0x000fe20000004100 */
[----:B------:R-:W-:Y:S02]  /*59f0*/  FMUL.FTZ R125, R68, R31 ;  /* 0x0000001f447d7220 */ /* 0x000fe40000410000 */
[----:B------:R-:W-:-:S03]  /*5a00*/  FMUL.FTZ R68, R70, R18 ;  /* 0x0000001246447220 */ /* 0x000fc60000410000 */
[----:B------:R-:W3:Y:S01]  /*5a10*/  MUFU.EX2 R66, R66 ;  /* 0x0000004200427308 */ /* 0x000ee20000000800 */
[----:B0-----:R-:W-:Y:S01]  /*5a20*/  FMUL.FTZ R71, R63, R98 ;  /* 0x000000623f477220 */ /* 0x001fe20000410000 */
[----:B------:R-:W-:Y:S01]  /*5a30*/  HADD2.F32 R88, -RZ, R140.H0_H0 ;  /* 0x2000008cff587230 */ /* 0x000fe20000004100 */
[----:B------:R-:W-:Y:S02]  /*5a40*/  FMUL.FTZ R69, R70, R13 ;  /* 0x0000000d46457220 */ /* 0x000fe40000410000 */
[----:B------:R-:W-:-:S03]  /*5a50*/  FMUL.FTZ R127, R86, R27 ;  /* 0x0000001b567f7220 */ /* 0x000fc60000410000 */
[----:B------:R-:W0:Y:S01]  /*5a60*/  MUFU.EX2 R67, R67 ;  /* 0x0000004300437308 */ /* 0x000e220000000800 */
[----:B-1----:R-:W-:Y:S01]  /*5a70*/  FMUL.FTZ R86, R64, R71 ;  /* 0x0000004740567220 */ /* 0x002fe20000410000 */
[----:B------:R-:W-:Y:S01]  /*5a80*/  HADD2.F32 R89, -RZ, R139.H0_H0 ;  /* 0x2000008bff597230 */ /* 0x000fe20000004100 */
[----:B------:R-:W-:Y:S01]  /*5a90*/  FMUL.FTZ R88, R88, R39 ;  /* 0x0000002758587220 */ /* 0x000fe20000410000 */
[----:B------:R-:W-:Y:S01]  /*5aa0*/  HADD2.F32 R72, -RZ, R120.H0_H0 ;  /* 0x20000078ff487230 */ /* 0x000fe20000004100 */
[----:B------:R-:W-:-:S03]  /*5ab0*/  FMUL.FTZ R70, R70, R8 ;  /* 0x0000000846467220 */ /* 0x000fc60000410000 */
[----:B------:R-:W1:Y:S01]  /*5ac0*/  MUFU.EX2 R68, R68 ;  /* 0x0000004400447308 */ /* 0x000e620000000800 */
[----:B--2---:R-:W-:Y:S02]  /*5ad0*/  FMUL.FTZ R71, R65, R86 ;  /* 0x0000005641477220 */ /* 0x004fe40000410000 */
[----:B------:R-:W-:Y:S02]  /*5ae0*/  FMUL.FTZ R89, R89, R38 ;  /* 0x0000002659597220 */ /* 0x000fe40000410000 */
[----:B------:R-:W-:-:S03]  /*5af0*/  FFMA.FTZ R96, R137, R40, R88 ;  /* 0x0000002889607223 */ /* 0x000fc60000010058 */
[----:B------:R-:W2:Y:S01]  /*5b00*/  MUFU.EX2 R69, R69 ;  /* 0x0000004500457308 */ /* 0x000ea20000000800 */
[----:B------:R-:W-:Y:S02]  /*5b10*/  FMUL.FTZ R129, R72, R23 ;  /* 0x0000001748817220 */ /* 0x000fe40000410000 */
[----:B---3--:R-:W-:Y:S02]  /*5b20*/  FMUL.FTZ R72, R66, R71 ;  /* 0x0000004742487220 */ /* 0x008fe40000410000 */
[----:B------:R-:W-:-:S03]  /*5b30*/  FFMA.FTZ R96, R41, R96, R89 ;  /* 0x0000006029607223 */ /* 0x000fc60000010059 */
[----:B------:R-:W3:Y:S01]  /*5b40*/  MUFU.EX2 R70, R70 ;  /* 0x0000004600467308 */ /* 0x000ee20000000800 */
[----:B0-----:R-:W-:Y:S01]  /*5b50*/  FMUL.FTZ R71, R67, R72 ;  /* 0x0000004843477220 */ /* 0x001fe20000410000 */
[----:B------:R-:W-:Y:S01]  /*5b60*/  ISETP.NE.AND P0, PT, R55, 0x7f, PT ;  /* 0x0000007f3700780c */ /* 0x000fe20003f05270 */
[----:B------:R-:W-:Y:S02]  /*5b70*/  FFMA.FTZ R96, R42, R96, R121 ;  /* 0x000000602a607223 */ /* 0x000fe40000010079 */
[----:B-1----:R-:W-:Y:S02]  /*5b80*/  FMUL.FTZ R72, R68, R71 ;  /* 0x0000004744487220 */ /* 0x002fe40000410000 */
[----:B------:R-:W-:Y:S02]  /*5b90*/  FFMA.FTZ R96, R43, R96, R122 ;  /* 0x000000602b607223 */ /* 0x000fe4000001007a */
[----:B--2---:R-:W-:Y:S02]  /*5ba0*/  FMUL.FTZ R71, R69, R72 ;  /* 0x0000004845477220 */ /* 0x004fe40000410000 */
[----:B------:R-:W-:-:S02]  /*5bb0*/  FMUL.FTZ R124, R124, R33 ;  /* 0x000000217c7c7220 */ /* 0x000fc40000410000 */
[----:B------:R-:W-:Y:S01]  /*5bc0*/  FFMA.FTZ R96, R60, R96, R123 ;  /* 0x000000603c607223 */ /* 0x000fe2000001007b */
[----:B------:R-:W-:Y:S01]  /*5bd0*/  HADD2.F32 R126, -RZ, R53.H0_H0 ;  /* 0x20000035ff7e7230 */ /* 0x000fe20000004100 */
[----:B---3--:R-:W-:Y:S02]  /*5be0*/  FMUL.FTZ R72, R70, R71 ;  /* 0x0000004746487220 */ /* 0x008fe40000410000 */
[----:B------:R-:W-:Y:S01]  /*5bf0*/  FFMA.FTZ R96, R61, R96, R124 ;  /* 0x000000603d607223 */ /* 0x000fe2000001007c */
[----:B------:R0:W1:Y:S01]  /*5c00*/  @P0 LDS R71, [R55.X4+0x43e4] ;  /* 0x0043e40037470984 */ /* 0x0000620000004800 */
[----:B------:R-:W-:Y:S02]  /*5c10*/  FMUL.FTZ R126, R126, R29 ;  /* 0x0000001d7e7e7220 */ /* 0x000fe40000410000 */
[----:B------:R-:W-:Y:S01]  /*5c20*/  FFMA.FTZ R96, R62, R96, R125 ;  /* 0x000000603e607223 */ /* 0x000fe2000001007d */
[----:B------:R-:W-:-:S03]  /*5c30*/  HADD2.F32 R128, -RZ, R134.H0_H0 ;  /* 0x20000086ff807230 */ /* 0x000fc60000004100 */
[----:B------:R-:W-:Y:S02]  /*5c40*/  FFMA.FTZ R96, R63, R96, R126 ;  /* 0x000000603f607223 */ /* 0x000fe4000001007e */
[----:B------:R-:W-:Y:S02]  /*5c50*/  FMUL.FTZ R128, R128, R25 ;  /* 0x0000001980807220 */ /* 0x000fe40000410000 */
[----:B------:R-:W-:Y:S01]  /*5c60*/  FFMA.FTZ R96, R64, R96, R127 ;  /* 0x0000006040607223 */ /* 0x000fe2000001007f */
[----:B------:R-:W-:-:S03]  /*5c70*/  HADD2.F32 R130, -RZ, R119.H0_H0 ;  /* 0x20000077ff827230 */ /* 0x000fc60000004100 */
[----:B------:R-:W-:Y:S01]  /*5c80*/  FFMA.FTZ R96, R65, R96, R128 ;  /* 0x0000006041607223 */ /* 0x000fe20000010080 */
[----:B------:R-:W-:Y:S01]  /*5c90*/  HADD2.F32 R131, -RZ, R118.H0_H0 ;  /* 0x20000076ff837230 */ /* 0x000fe20000004100 */
[----:B------:R-:W-:Y:S02]  /*5ca0*/  FMUL.FTZ R130, R130, R21 ;  /* 0x0000001582827220 */ /* 0x000fe40000410000 */
[----:B------:R-:W-:Y:S01]  /*5cb0*/  FFMA.FTZ R96, R66, R96, R129 ;  /* 0x0000006042607223 */ /* 0x000fe20000010081 */
[----:B------:R-:W-:Y:S01]  /*5cc0*/  HADD2.F32 R132, -RZ, R117.H0_H0 ;  /* 0x20000075ff847230 */ /* 0x000fe20000004100 */
[----:B------:R-:W-:Y:S02]  /*5cd0*/  FMUL.FTZ R131, R131, R18 ;  /* 0x0000001283837220 */ /* 0x000fe40000410000 */
[----:B------:R-:W-:Y:S01]  /*5ce0*/  FFMA.FTZ R96, R67, R96, R130 ;  /* 0x0000006043607223 */ /* 0x000fe20000010082 */
[----:B------:R-:W-:Y:S01]  /*5cf0*/  HADD2.F32 R133, -RZ, R116.H0_H0 ;  /* 0x20000074ff857230 */ /* 0x000fe20000004100 */
[----:B------:R-:W-:-:S02]  /*5d00*/  FMUL.FTZ R132, R132, R13 ;  /* 0x0000000d84847220 */ /* 0x000fc40000410000 */
[----:B------:R-:W-:Y:S01]  /*5d10*/  FFMA.FTZ R96, R68, R96, R131 ;  /* 0x0000006044607223 */ /* 0x000fe20000010083 */
[----:B------:R-:W-:Y:S01]  /*5d20*/  BSSY B0, `(.L_x_392) ;  /* 0x0000011000007945 */ /* 0x000fe20003800000 */
[----:B------:R-:W-:Y:S02]  /*5d30*/  FMUL.FTZ R133, R133, R8 ;  /* 0x0000000885857220 */ /* 0x000fe40000410000 */
[----:B------:R-:W-:Y:S01]  /*5d40*/  FFMA.FTZ R73, R69, R96, R132 ;  /* 0x0000006045497223 */ /* 0x000fe20000010084 */
[----:B------:R-:W-:-:S03]  /*5d50*/  LEA.HI R161, R55, R55, RZ, 0x1e ;  /* 0x0000003737a17211 */ /* 0x000fc600078ff0ff */
[----:B------:R-:W-:Y:S01]  /*5d60*/  FFMA.FTZ R73, R70, R73, R133 ;  /* 0x0000004946497223 */ /* 0x000fe20000010085 */
[----:B------:R-:W-:Y:S05]  /*5d70*/  @P0 BRA `(.L_x_393) ;  /* 0x000000b000000947 */ /* 0x000fea0003800000 */
[----:B0---4-:R-:W-:Y:S01]  /*5d80*/  ULDC UR21, c[0x0][0x174] ;  /* 0x00005d0000157ab9 */ /* 0x011fe20000000800 */
[----:B-1----:R-:W-:Y:S01]  /*5d90*/  MOV R71, 0x3f800000 ;  /* 0x3f80000000477802 */ /* 0x002fe20000000f00 */
[----:B------:R-:W-:-:S06]  /*5da0*/  UISETP.NE.AND UP0, UPT, UR19, UR21, UPT ;  /* 0x000000151300728c */ /* 0x000fcc000bf05270 */
[----:B------:R-:W-:-:S05]  /*5db0*/  PLOP3.LUT P0, PT, PT, PT, UP0, 0x80, 0x0 ;  /* 0x000000000000781c */ /* 0x000fca0003f0f008 */
[----:B------:R-:W-:-:S04]  /*5dc0*/  @UP0 UIADD3 UR21, -UR6, UR21, URZ ;  /* 0x0000001506150290 */ /* 0x000fc8000fffe13f */
[----:B------:R-:W-:-:S04]  /*5dd0*/  @UP0 ULEA.HI UR20, UR21, UR21, URZ, 0x1 ;  /* 0x0000001515140291 */ /* 0x000fc8000f8f083f */
[----:B------:R-:W-:-:S04]  /*5de0*/  @UP0 ULOP3.LUT UR20, UR20, 0xfffffe, URZ, 0xc0, !UPT ;  /* 0x00fffffe14140892 */ /* 0x000fc8000f8ec03f */
[----:B------:R-:W-:-:S04]  /*5df0*/  @UP0 UIADD3 UR20, -UR20, UR21, URZ ;  /* 0x0000001514140290 */ /* 0x000fc8000fffe13f */
[----:B------:R-:W-:-:S06]  /*5e00*/  @UP0 ULEA UR20, UR20, UR7, 0x8 ;  /* 0x0000000714140291 */ /* 0x000fcc000f8e403f */
[----:B------:R-:W-:-:S05]  /*5e10*/  MOV R86, UR20 ;  /* 0x0000001400567c02 */ /* 0x000fca0008000f00 */
[----:B------:R0:W1:Y:S02]  /*5e20*/  @P0 LDS R71, [R86.X4+0x3be0] ;  /* 0x003be00056470984 */ /* 0x0000640000004800 */
.L_x_393:
[----:B0---4-:R-:W-:Y:S05]  /*5e30*/  BSYNC B0 ;  /* 0x0000000000007941 */ /* 0x011fea0003800000 */
.L_x_392:
[----:B------:R0:W-:Y:S01]  /*5e40*/  STS.64 [R161.X8+0x31d0], R72 ;  /* 0x0031d048a1007388 */ /* 0x0001e20000008a00 */
[----:B------:R-:W-:Y:S01]  /*5e50*/  ISETP.GT.U32.AND P0, PT, R55, 0x1f, PT ;  /* 0x0000001f3700780c */ /* 0x000fe20003f04070 */
        /* <DEDUP_REMOVED lines=8> */
[----:B------:R-:W-:Y:S01]  /*5ee0*/  FMUL.FTZ R98, R50, R87 ;  /* 0x0000005732627220 */ /* 0x000fe20000410000 */
[----:B0-----:R-:W-:Y:S01]  /*5ef0*/  HADD2.F32 R72, -RZ, R85.H0_H0 ;  /* 0x20000055ff487230 */ /* 0x001fe20000004100 */
[----:B------:R-:W-:Y:S01]  /*5f00*/  FMUL.FTZ R87, R76, UR40 ;  /* 0x000000284c577c20 */ /* 0x000fe20008410000 */
[----:B------:R-:W-:Y:S01]  /*5f10*/  HADD2.F32 R73, -RZ, R84.H0_H0 ;  /* 0x20000054ff497230 */ /* 0x000fe20000004100 */
[----:B------:R-:W-:Y:S01]  /*5f20*/  FMUL.FTZ R99, R49, R86 ;  /* 0x0000005631637220 */ /* 0x000fe20000410000 */
[----:B------:R-:W-:Y:S01]  /*5f30*/  HADD2.F32 R79, -RZ, R79.H0_H0 ;  /* 0x2000004fff4f7230 */ /* 0x000fe20000004100 */
[----:B------:R-:W-:Y:S01]  /*5f40*/  FMUL.FTZ R85, R72, UR40 ;  /* 0x0000002848557c20 */ /* 0x000fe20008410000 */
[----:B------:R-:W-:Y:S01]  /*5f50*/  HADD2.F32 R80, -RZ, R80.H0_H0 ;  /* 0x20000050ff507230 */ /* 0x000fe20000004100 */
[----:B------:R-:W-:Y:S01]  /*5f60*/  FMUL.FTZ R84, R73, UR40 ;  /* 0x0000002849547c20 */ /* 0x000fe20008410000 */
[----:B------:R-:W-:Y:S01]  /*5f70*/  HADD2.F32 R81, -RZ, R81.H0_H0 ;  /* 0x20000051ff517230 */ /* 0x000fe20000004100 */
[----:B------:R-:W-:Y:S01]  /*5f80*/  FMUL.FTZ R96, R52, R85 ;  /* 0x0000005534607220 */ /* 0x000fe20000410000 */
[----:B------:R-:W-:Y:S01]  /*5f90*/  HADD2.F32 R90, -RZ, R90.H0_H0 ;  /* 0x2000005aff5a7230 */ /* 0x000fe20000004100 */
[----:B------:R-:W-:Y:S01]  /*5fa0*/  FMUL.FTZ R97, R51, R84 ;  /* 0x0000005433617220 */ /* 0x000fe20000410000 */
        /* <DEDUP_REMOVED lines=12> */
[----:B------:R-:W-:Y:S02]  /*6070*/  FMUL.FTZ R108, R92, UR40 ;  /* 0x000000285c6c7c20 */ /* 0x000fe40008410000 */
[----:B------:R-:W-:Y:S02]  /*6080*/  FMUL.FTZ R109, R93, UR40 ;  /* 0x000000285d6d7c20 */ /* 0x000fe40008410000 */
[----:B------:R-:W-:Y:S02]  /*6090*/  FMUL.FTZ R110, R94, UR40 ;  /* 0x000000285e6e7c20 */ /* 0x000fe40008410000 */
[----:B------:R-:W-:-:S02]  /*60a0*/  FMUL.FTZ R111, R95, UR40 ;  /* 0x000000285f6f7c20 */ /* 0x000fc40008410000 */
        /* <DEDUP_REMOVED lines=27> */
.L_x_451:
[----:B------:R-:W-:Y:S05]  /*6260*/  BRA.DIV ~URZ, `(.L_x_397) ;  /* 0x000055827f007947 */ /* 0x000fea000b800000 */
[----:B------:R-:W3:Y:S04]  /*6270*/  S2R R85, SR_LANEID ;  /* 0x0000000000557919 */ /* 0x000ee80000000000 */
[----:B------:R-:W4:Y:S01]  /*6280*/  SHFL.UP PT, R84, R87, 0x1, RZ ;  /* 0x0420000057547989 */ /* 0x000f2200000e00ff */
[----:B---3--:R-:W-:-:S13]  /*6290*/  ISETP.GE.AND P0, PT, R85, 0x1, PT ;  /* 0x000000015500780c */ /* 0x008fda0003f06270 */
[C---:B----4-:R-:W-:Y:S02]  /*62a0*/  @P0 FFMA.FTZ R87, R141.reuse, R84, R87 ;  /* 0x000000548d570223 */ /* 0x050fe40000010057 */
        /* <DEDUP_REMOVED lines=18> */
.L_x_452:
[----:B------:R-:W4:Y:S02]  /*63d0*/  S2R R85, SR_LANEID ;  /* 0x0000000000557919 */ /* 0x000f240000000000 */
[----:B----4-:R-:W-:-:S13]  /*63e0*/  ISETP.GE.AND P0, PT, R85, 0x10, PT ;  /* 0x000000105500780c */ /* 0x010fda0003f06270 */
[-C--:B0-2---:R-:W-:Y:S02]  /*63f0*/  @P0 FFMA.FTZ R87, R84, R141.reuse, R87 ;  /* 0x0000008d54570223 */ /* 0x085fe40000010057 */
[----:B---3--:R-:W-:Y:S01]  /*6400*/  @P0 FMUL.FTZ R141, R156, R141 ;  /* 0x0000008d9c8d0220 */ /* 0x008fe20000410000 */
[----:B------:R-:W-:Y:S05]  /*6410*/  BRA.CONV ~URZ, `(.L_x_398) ;  /* 0x000000437f007947 */ /* 0x000fea000b800000 */
[----:B------:R-:W-:Y:S01]  /*6420*/  HFMA2.MMA R86, -RZ, RZ, 0, 1.847743988037109375e-06 ;  /* 0x0000001fff567435 */ /* 0x000fe200000001ff */
[----:B------:R-:W-:Y:S02]  /*6430*/  MOV R84, R141 ;  /* 0x0000008d00547202 */ /* 0x000fe40000000f00 */
[----:B------:R-:W-:-:S03]  /*6440*/  MOV R85, 0x6460 ;  /* 0x0000646000557802 */ /* 0x000fc60000000f00 */
[----:B-1---5:R-:W-:Y:S05]  /*6450*/  CALL.REL.NOINC `($__internal_19_$__cuda_sm70_shflsync_idx_p) ;  /* 0x00005f0000007944 */ /* 0x022fea0003c00000 */
.L_x_398:
[----:B------:R-:W-:Y:S05]  /*6460*/  BRA.CONV ~URZ, `(.L_x_399) ;  /* 0x000000437f007947 */ /* 0x000fea000b800000 */
[----:B------:R-:W-:Y:S01]  /*6470*/  IMAD.MOV.U32 R84, RZ, RZ, R87 ;  /* 0x000000ffff547224 */ /* 0x000fe200078e0057 */
[----:B-1----:R-:W-:Y:S02]  /*6480*/  MOV R86, 0x1f ;  /* 0x0000001f00567802 */ /* 0x002fe40000000f00 */
[----:B------:R-:W-:Y:S02]  /*6490*/  MOV R85, 0x64b0 ;  /* 0x000064b000557802 */ /* 0x000fe40000000f00 */
[----:B0-2--5:R-:W-:Y:S05]  /*64a0*/  CALL.REL.NOINC `($__internal_19_$__cuda_sm70_shflsync_idx_p) ;  /* 0x00005eb000007944 */ /* 0x025fea0003c00000 */
.L_x_399:
[----:B------:R-:W-:Y:S05]  /*64b0*/  BRA.DIV ~URZ, `(.L_x_400) ;  /* 0x000056f27f007947 */ /* 0x000fea000b800000 */
[----:B-----5:R-:W3:Y:S04]  /*64c0*/  SHFL.IDX PT, R82, R82, RZ, 0x1f ;  /* 0x00001fff52527589 */ /* 0x020ee800000e0000 */
[----:B------:R-:W4:Y:S04]  /*64d0*/  SHFL.IDX PT, R83, R83, RZ, 0x1f ;  /* 0x00001fff53537589 */ /* 0x000f2800000e0000 */
[----:B------:R-:W0:Y:S04]  /*64e0*/  SHFL.UP PT, R141, R141, 0x1, RZ ;  /* 0x042000008d8d7989 */ /* 0x000e2800000e00ff */
[----:B------:R-:W2:Y:S02]  /*64f0*/  SHFL.UP PT, R87, R87, 0x1, RZ ;  /* 0x0420000057577989 */ /* 0x000ea400000e00ff */
.L_x_453:
[----:B------:R-:W5:Y:S01]  /*6500*/  LDS.64 R84, [R159+0x31d0] ;  /* 0x0031d0009f547984 */ /* 0x000f620000000a00 */
[----:B0-2-4-:R-:W-:-:S02]  /*6510*/  @P1 FFMA.FTZ R83, R83, R141, R87 ;  /* 0x0000008d53531223 */ /* 0x015fc40000010057 */
[----:B---3--:R-:W-:-:S05]  /*6520*/  @P1 FMUL.FTZ R82, R82, R141 ;  /* 0x0000008d52521220 */ /* 0x008fca0000410000 */
        /* <DEDUP_REMOVED lines=12> */
.L_x_395:
[----:B------:R-:W-:Y:S05]  /*65f0*/  BSYNC B0 ;  /* 0x0000000000007941 */ /* 0x000fea0003800000 */
.L_x_394:
[----:B------:R-:W-:Y:S01]  /*6600*/  WARPSYNC 0xffffffff ;  /* 0xffffffff00007948 */ /* 0x000fe20003800000 */
[----:B------:R-:W-:Y:S01]  /*6610*/  BAR.SYNC.DEFER_BLOCKING 0x0 ;  /* 0x0000000000007b1d */ /* 0x000fe20000010000 */
[C---:B-12---:R-:W-:Y:S01]  /*6620*/  FMUL.FTZ R84, R70.reuse, R71 ;  /* 0x0000004746547220 */ /* 0x046fe20000410000 */
[----:B------:R-:W-:Y:S01]  /*6630*/  LOP3.LUT P0, RZ, R55, 0x1f, RZ, 0xc0, !PT ;  /* 0x0000001f37ff7812 */ /* 0x000fe2000780c0ff */
[----:B------:R-:W-:Y:S01]  /*6640*/  FFMA.FTZ R85, R70, R111, R110 ;  /* 0x0000006f46557223 */ /* 0x000fe2000001006e */
[----:B-----5:R-:W-:Y:S01]  /*6650*/  HFMA2.MMA R83, -RZ, RZ, 0, 0 ;  /* 0x00000000ff537435 */ /* 0x020fe200000001ff */
[C---:B------:R-:W-:Y:S01]  /*6660*/  FMUL.FTZ R84, R69.reuse, R84 ;  /* 0x0000005445547220 */ /* 0x040fe20000410000 */
[----:B------:R-:W-:Y:S01]  /*6670*/  MOV R86, UR7 ;  /* 0x0000000700567c02 */ /* 0x000fe20008000f00 */
[----:B------:R-:W-:Y:S01]  /*6680*/  FFMA.FTZ R85, R69, R85, R109 ;  /* 0x0000005545557223 */ /* 0x000fe2000001006d */
[----:B------:R-:W-:Y:S01]  /*6690*/  BSSY B0, `(.L_x_401) ;  /* 0x0000075000007945 */ /* 0x000fe20003800000 */
        /* <DEDUP_REMOVED lines=8> */
[----:B------:R-:W0:Y:S01]  /*6720*/  LDS R82, [R161.X8+0x31d4] ;  /* 0x0031d400a1527984 */ /* 0x000e220000008800 */
        /* <DEDUP_REMOVED lines=18> */
[----:B0-----:R-:W-:Y:S01]  /*6850*/  FFMA.FTZ R136, R136, R82, R137 ;  /* 0x0000005288887223 */ /* 0x001fe20000010089 */
[----:B------:R-:W-:-:S03]  /*6860*/  MOV R82, UR19 ;  /* 0x0000001300527c02 */ /* 0x000fc60008000f00 */
[----:B------:R-:W-:Y:S01]  /*6870*/  FFMA.FTZ R137, R40, R136, R88 ;  /* 0x0000008828897223 */ /* 0x000fe20000010058 */
[----:B------:R-:W-:Y:S01]  /*6880*/  ISETP.GE.OR P0, PT, R82, c[0x0][0x174], P0 ;  /* 0x00005d0052007a0c */ /* 0x000fe20000706670 */
[----:B------:R-:W-:Y:S02]  /*6890*/  IMAD.MOV.U32 R82, RZ, RZ, 0x3f800000 ;  /* 0x3f800000ff527424 */ /* 0x000fe400078e00ff */
[----:B------:R-:W-:-:S04]  /*68a0*/  FFMA.FTZ R141, R41, R137, R89 ;  /* 0x00000089298d7223 */ /* 0x000fc80000010059 */
[----:B------:R-:W-:-:S04]  /*68b0*/  FFMA.FTZ R121, R42, R141, R121 ;  /* 0x0000008d2a797223 */ /* 0x000fc80000010079 */
[----:B------:R-:W-:Y:S02]  /*68c0*/  FFMA.FTZ R122, R43, R121, R122 ;  /* 0x000000792b7a7223 */ /* 0x000fe4000001007a */
[----:B------:R0:W1:Y:S01]  /*68d0*/  @!P0 LDS.64 R82, [R86.X8+0x45e0] ;  /* 0x0045e00056528984 */ /* 0x0000620000008a00 */
        /* <DEDUP_REMOVED lines=15> */
[----:B01----:R-:W-:-:S05]  /*69d0*/  IMAD R88, R55, 0x28, RZ ;  /* 0x0000002837587824 */ /* 0x003fca00078e02ff */
[----:B------:R-:W-:Y:S04]  /*69e0*/  LDS.64 R84, [R88+0x36f0] ;  /* 0x0036f00058547984 */ /* 0x000fe80000000a00 */
[----:B------:R-:W0:Y:S02]  /*69f0*/  LDS.64 R86, [R88+0x36f8] ;  /* 0x0036f80058567984 */ /* 0x000e240000000a00 */
        /* <DEDUP_REMOVED lines=15> */
[----:B------:R0:W1:Y:S02]  /*6af0*/  SHFL.DOWN PT, R89, R87, 0x1, 0x1f ;  /* 0x08201f0057597f89 */ /* 0x00006400000e0000 */
.L_x_454:
        /* <DEDUP_REMOVED lines=26> */
.L_x_455:
        /* <DEDUP_REMOVED lines=20> */
.L_x_402:
[----:B01----:R-:W-:Y:S05]  /*6de0*/  BSYNC B0 ;  /* 0x0000000000007941 */ /* 0x003fea0003800000 */
.L_x_401:
[----:B------:R-:W-:Y:S01]  /*6df0*/  WARPSYNC 0xffffffff ;  /* 0xffffffff00007948 */ /* 0x000fe20003800000 */
[----:B------:R-:W-:Y:S01]  /*6e00*/  BAR.SYNC.DEFER_BLOCKING 0x0 ;  /* 0x0000000000007b1d */ /* 0x000fe20000010000 */
        /* <DEDUP_REMOVED lines=9> */
[----:B------:R-:W-:Y:S01]  /*6ea0*/  BSSY B0, `(.L_x_405) ;  /* 0x00000ec000007945 */ /* 0x000fe20003800000 */
[----:B------:R-:W-:Y:S01]  /*6eb0*/  FMUL.FTZ R75, R75, R121 ;  /* 0x000000794b4b7220 */ /* 0x000fe20000410000 */
[----:B------:R-:W-:Y:S01]  /*6ec0*/  UIMAD UR20, UR35, UR21, UR20 ;  /* 0x00000015231472a4 */ /* 0x000fe2000f8e0214 */
[----:B------:R-:W-:-:S02]  /*6ed0*/  FFMA.FTZ R72, R50, R74, R72 ;  /* 0x0000004a32487223 */ /* 0x000fc40000010048 */
[----:B------:R-:W-:Y:S02]  /*6ee0*/  FMUL.FTZ R76, R76, R122 ;  /* 0x0000007a4c4c7220 */ /* 0x000fe40000410000 */
[----:B------:R-:W-:Y:S01]  /*6ef0*/  FFMA.FTZ R72, R49, R75, R72 ;  /* 0x0000004b31487223 */ /* 0x000fe20000010048 */
[----:B------:R-:W-:Y:S01]  /*6f00*/  HADD2.F32 R75, -RZ, R113.H0_H0 ;  /* 0x20000071ff4b7230 */ /* 0x000fe20000004100 */
[----:B------:R-:W-:Y:S02]  /*6f10*/  FMUL.FTZ R77, R77, R123 ;  /* 0x0000007b4d4d7220 */ /* 0x000fe40000410000 */
[----:B------:R-:W-:Y:S01]  /*6f20*/  FFMA.FTZ R72, R48, R76, R72 ;  /* 0x0000004c30487223 */ /* 0x000fe20000010048 */
[----:B------:R-:W-:Y:S01]  /*6f30*/  HADD2.F32 R76, -RZ, R112.H0_H0 ;  /* 0x20000070ff4c7230 */ /* 0x000fe20000004100 */
[----:B------:R-:W-:Y:S01]  /*6f40*/  FMUL.FTZ R78, R78, R124 ;  /* 0x0000007c4e4e7220 */ /* 0x000fe20000410000 */
[----:B------:R-:W0:Y:S01]  /*6f50*/  LDS R161, [R161.X8+0x36e4] ;  /* 0x0036e400a1a17984 */ /* 0x000e220000008800 */
[----:B------:R-:W-:-:S02]  /*6f60*/  FFMA.FTZ R72, R47, R77, R72 ;  /* 0x0000004d2f487223 */ /* 0x000fc40000010048 */
[----:B------:R-:W-:Y:S02]  /*6f70*/  FMUL.FTZ R79, R79, R125 ;  /* 0x0000007d4f4f7220 */ /* 0x000fe40000410000 */
[----:B------:R-:W-:Y:S02]  /*6f80*/  FFMA.FTZ R72, R46, R78, R72 ;  /* 0x0000004e2e487223 */ /* 0x000fe40000010048 */
[----:B------:R-:W-:Y:S02]  /*6f90*/  FMUL.FTZ R80, R80, R126 ;  /* 0x0000007e50507220 */ /* 0x000fe40000410000 */
[----:B------:R-:W-:Y:S02]  /*6fa0*/  FFMA.FTZ R79, R45, R79, R72 ;  /* 0x0000004f2d4f7223 */ /* 0x000fe40000010048 */
[----:B------:R-:W-:Y:S02]  /*6fb0*/  FMUL.FTZ R81, R81, R127 ;  /* 0x0000007f51517220 */ /* 0x000fe40000410000 */
[----:B------:R-:W-:-:S02]  /*6fc0*/  FFMA.FTZ R79, R34, R80, R79 ;  /* 0x00000050224f7223 */ /* 0x000fc4000001004f */
[----:B------:R-:W-:Y:S02]  /*6fd0*/  FMUL.FTZ R90, R90, R128 ;  /* 0x000000805a5a7220 */ /* 0x000fe40000410000 */
[----:B------:R-:W-:Y:S02]  /*6fe0*/  FFMA.FTZ R79, R32, R81, R79 ;  /* 0x00000051204f7223 */ /* 0x000fe4000001004f */
[----:B------:R-:W-:Y:S02]  /*6ff0*/  FMUL.FTZ R91, R91, R129 ;  /* 0x000000815b5b7220 */ /* 0x000fe40000410000 */
[----:B------:R-:W-:Y:S01]  /*7000*/  FFMA.FTZ R79, R30, R90, R79 ;  /* 0x0000005a1e4f7223 */ /* 0x000fe2000001004f */
[----:B------:R-:W-:Y:S01]  /*7010*/  HADD2.F32 R90, -RZ, R119.H0_H0 ;  /* 0x20000077ff5a7230 */ /* 0x000fe20000004100 */
[----:B------:R-:W-:Y:S02]  /*7020*/  FMUL.FTZ R92, R92, R130 ;  /* 0x000000825c5c7220 */ /* 0x000fe40000410000 */
[----:B------:R-:W-:-:S02]  /*7030*/  FFMA.FTZ R79, R28, R91, R79 ;  /* 0x0000005b1c4f7223 */ /* 0x000fc4000001004f */
[----:B------:R-:W-:Y:S02]  /*7040*/  FMUL.FTZ R93, R93, R131 ;  /* 0x000000835d5d7220 */ /* 0x000fe40000410000 */
[----:B------:R-:W-:Y:S01]  /*7050*/  FFMA.FTZ R79, R26, R92, R79 ;  /* 0x0000005c1a4f7223 */ /* 0x000fe2000001004f */
[----:B------:R-:W-:Y:S01]  /*7060*/  HADD2.F32 R92, -RZ, R120.H0_H0 ;  /* 0x20000078ff5c7230 */ /* 0x000fe20000004100 */
[----:B------:R-:W-:Y:S01]  /*7070*/  FMUL.FTZ R85, R94, R132 ;  /* 0x000000845e557220 */ /* 0x000fe20000410000 */
[----:B------:R-:W-:Y:S01]  /*7080*/  HADD2.F32 R94, -RZ, R134.H0_H0 ;  /* 0x20000086ff5e7230 */ /* 0x000fe20000004100 */
[----:B------:R-:W-:Y:S02]  /*7090*/  FFMA.FTZ R79, R24, R93, R79 ;  /* 0x0000005d184f7223 */ /* 0x000fe4000001004f */
[----:B------:R-:W-:Y:S02]  /*70a0*/  FFMA.FTZ R80, R84, -R39, R137 ;  /* 0x8000002754507223 */ /* 0x000fe40000010089 */
[----:B------:R-:W-:-:S02]  /*70b0*/  FFMA.FTZ R85, R22, R85, R79 ;  /* 0x0000005516557223 */ /* 0x000fc4000001004f */
[----:B0-----:R-:W-:-:S04]  /*70c0*/  FFMA.FTZ R71, R161, R71, R111 ;  /* 0x00000047a1477223 */ /* 0x001fc8000001006f */
[----:B------:R-:W-:-:S04]  /*70d0*/  FFMA.FTZ R70, R70, R71, R110 ;  /* 0x0000004746467223 */ /* 0x000fc8000001006e */
[----:B------:R-:W-:Y:S02]  /*70e0*/  FFMA.FTZ R69, R69, R70, R109 ;  /* 0x0000004645457223 */ /* 0x000fe4000001006d */
[----:B------:R-:W-:Y:S02]  /*70f0*/  FMUL.FTZ R109, R130, UR40 ;  /* 0x00000028826d7c20 */ /* 0x000fe40008410000 */
[----:B------:R-:W-:-:S04]  /*7100*/  FFMA.FTZ R68, R68, R69, R108 ;  /* 0x0000004544447223 */ /* 0x000fc8000001006c */
[----:B------:R-:W-:Y:S01]  /*7110*/  FFMA.FTZ R67, R67, R68, R107 ;  /* 0x0000004443437223 */ /* 0x000fe2000001006b */
[----:B------:R-:W-:-:S03]  /*7120*/  MOV R107, UR35 ;  /* 0x00000023006b7c02 */ /* 0x000fc60008000f00 */
[----:B------:R-:W-:Y:S01]  /*7130*/  FFMA.FTZ R87, R66, R67, R106 ;  /* 0x0000004342577223 */ /* 0x000fe2000001006a */
[----:B------:R-:W-:Y:S01]  /*7140*/  HADD2.F32 R66, -RZ, R114.H0_H0 ;  /* 0x20000072ff427230 */ /* 0x000fe20000004100 */
[----:B------:R-:W-:Y:S02]  /*7150*/  FMUL.FTZ R106, R125, UR40 ;  /* 0x000000287d6a7c20 */ /* 0x000fe40008410000 */
[----:B------:R-:W-:Y:S01]  /*7160*/  FFMA.FTZ R89, R65, R87, R105 ;  /* 0x0000005741597223 */ /* 0x000fe20000010069 */
[----:B------:R-:W-:Y:S01]  /*7170*/  MOV R65, UR7 ;  /* 0x0000000700417c02 */ /* 0x000fe20008000f00 */
[----:B------:R-:W-:Y:S02]  /*7180*/  FFMA.FTZ R88, R66, -R35, R123 ;  /* 0x8000002342587223 */ /* 0x000fe4000001007b */
[----:B------:R-:W-:Y:S02]  /*7190*/  FFMA.FTZ R64, R64, R89, R104 ;  /* 0x0000005940407223 */ /* 0x000fe40000010068 */
[----:B------:R0:W-:Y:S01]  /*71a0*/  @!P0 STS.64 [R65.X8+0x45e0], R82 ;  /* 0x0045e05241008388 */ /* 0x0001e20000008a00 */
[----:B------:R-:W-:-:S02]  /*71b0*/  FMUL.FTZ R106, R45, R106 ;  /* 0x0000006a2d6a7220 */ /* 0x000fc40000410000 */
[----:B------:R-:W-:Y:S02]  /*71c0*/  FFMA.FTZ R103, R63, R64, R103 ;  /* 0x000000403f677223 */ /* 0x000fe40000010067 */
[----:B------:R-:W-:Y:S02]  /*71d0*/  FMUL.FTZ R123, R123, UR40 ;  /* 0x000000287b7b7c20 */ /* 0x000fe40008410000 */
[----:B------:R-:W-:Y:S02]  /*71e0*/  FFMA.FTZ R102, R62, R103, R102 ;  /* 0x000000673e667223 */ /* 0x000fe40000010066 */
[----:B------:R-:W-:Y:S02]  /*71f0*/  FMUL.FTZ R62, R103, UR23 ;  /* 0x00000017673e7c20 */ /* 0x000fe40008410000 */
[----:B------:R-:W-:Y:S01]  /*7200*/  FFMA.FTZ R72, R61, R102, R101 ;  /* 0x000000663d487223 */ /* 0x000fe20000010065 */
[----:B0-----:R-:W-:Y:S01]  /*7210*/  HADD2.F32 R83, -RZ, R139.H0_H0 ;  /* 0x2000008bff537230 */ /* 0x001fe20000004100 */
[----:B------:R-:W-:-:S02]  /*7220*/  FFMA.FTZ R61, R76, -R31, R125 ;  /* 0x8000001f4c3d7223 */ /* 0x000fc4000001007d */
[----:B------:R-:W-:Y:S02]  /*7230*/  FFMA.FTZ R74, R60, R72, R100 ;  /* 0x000000483c4a7223 */ /* 0x000fe40000010064 */
[----:B------:R-:W-:Y:S02]  /*7240*/  FMUL.FTZ R60, R102, UR23 ;  /* 0x00000017663c7c20 */ /* 0x000fe40008410000 */
[----:B------:R-:W-:Y:S02]  /*7250*/  FFMA.FTZ R99, R43, R74, R99 ;  /* 0x0000004a2b637223 */ /* 0x000fe40000010063 */
[----:B------:R-:W-:Y:S02]  /*7260*/  FFMA.FTZ R43, R75, -R33, R124 ;  /* 0x800000214b2b7223 */ /* 0x000fe4000001007c */
[----:B------:R-:W-:Y:S02]  /*7270*/  FMUL.FTZ R63, R72, UR23 ;  /* 0x00000017483f7c20 */ /* 0x000fe40008410000 */
[----:B------:R-:W-:-:S02]  /*7280*/  FFMA.FTZ R98, R42, R99, R98 ;  /* 0x000000632a627223 */ /* 0x000fc40000010062 */
[----:B------:R-:W-:Y:S02]  /*7290*/  FMUL.FTZ R62, R61, R62 ;  /* 0x0000003e3d3e7220 */ /* 0x000fe40000410000 */
[----:B------:R-:W-:Y:S02]  /*72a0*/  FMUL.FTZ R73, R43, R60 ;  /* 0x0000003c2b497220 */ /* 0x000fe40000410000 */
[----:B------:R-:W-:Y:S02]  /*72b0*/  FMUL.FTZ R65, R88, R63 ;  /* 0x0000003f58417220 */ /* 0x000fe40000410000 */
[----:B------:R-:W-:Y:S02]  /*72c0*/  FFMA.FTZ R97, R41, R98, R97 ;  /* 0x0000006229617223 */ /* 0x000fe40000010061 */
[----:B------:R-:W-:Y:S02]  /*72d0*/  FFMA.FTZ R63, R76, R103, R62 ;  /* 0x000000674c3f7223 */ /* 0x000fe4000001003e */
[----:B------:R-:W-:Y:S01]  /*72e0*/  FFMA.FTZ R62, R75, R102, R73 ;  /* 0x000000664b3e7223 */ /* 0x000fe20000010049 */
[----:B------:R-:W-:Y:S01]  /*72f0*/  HADD2.F32 R75, -RZ, R115.H0_H0 ;  /* 0x20000073ff4b7230 */ /* 0x000fe20000004100 */
[----:B------:R-:W-:Y:S01]  /*7300*/  FFMA.FTZ R66, R66, R72, R65 ;  /* 0x0000004842427223 */ /* 0x000fe20000010041 */
[----:B------:R-:W-:Y:S01]  /*7310*/  HADD2.F32 R65, -RZ, R142.H0_H0 ;  /* 0x2000008eff417230 */ /* 0x000fe20000004100 */
[----:B------:R-:W-:-:S02]  /*7320*/  FFMA.FTZ R96, R40, R97, R96 ;  /* 0x0000006128607223 */ /* 0x000fc40000010060 */
[----:B------:R-:W-:Y:S02]  /*7330*/  FFMA.FTZ R41, R75, -R36, R122 ;  /* 0x800000244b297223 */ /* 0x000fe4000001007a */
[-C--:B------:R-:W-:Y:S02]  /*7340*/  FFMA.FTZ R82, R65, -R44.reuse, R136 ;  /* 0x8000002c41527223 */ /* 0x080fe40000010088 */
[----:B------:R-:W-:Y:S02]  /*7350*/  FMUL.FTZ R81, R96, R44 ;  /* 0x0000002c60517220 */ /* 0x000fe40000410000 */
[----:B------:R-:W-:Y:S02]  /*7360*/  FMUL.FTZ R42, R74, UR23 ;  /* 0x000000174a2a7c20 */ /* 0x000fe40008410000 */
[----:B------:R-:W-:Y:S02]  /*7370*/  FMUL.FTZ R79, R97, R39 ;  /* 0x00000027614f7220 */ /* 0x000fe40000410000 */
[----:B------:R-:W-:-:S02]  /*7380*/  FFMA.FTZ R40, R81, R82, RZ ;  /* 0x0000005251287223 */ /* 0x000fc400000100ff */
[----:B------:R-:W-:Y:S02]  /*7390*/  FMUL.FTZ R73, R41, R42 ;  /* 0x0000002a29497220 */ /* 0x000fe40000410000 */
[-C--:B------:R-:W-:Y:S02]  /*73a0*/  FFMA.FTZ R78, R83, -R38.reuse, R141 ;  /* 0x80000026534e7223 */ /* 0x080fe4000001008d */
[----:B------:R-:W-:Y:S02]  /*73b0*/  FMUL.FTZ R77, R98, R38 ;  /* 0x00000026624d7220 */ /* 0x000fe40000410000 */
[----:B------:R-:W-:Y:S02]  /*73c0*/  FFMA.FTZ R40, R79, R80, R40 ;  /* 0x000000504f287223 */ /* 0x000fe40000010028 */
[----:B------:R-:W-:Y:S01]  /*73d0*/  FFMA.FTZ R76, R75, R74, R73 ;  /* 0x0000004a4b4c7223 */ /* 0x000fe20000010049 */
[----:B------:R-:W-:Y:S01]  /*73e0*/  HADD2.F32 R75, -RZ, R138.H0_H0 ;  /* 0x2000008aff4b7230 */ /* 0x000fe20000004100 */
[----:B------:R-:W-:Y:S01]  /*73f0*/  FFMA.FTZ R91, R77, R78, R40 ;  /* 0x0000004e4d5b7223 */ /* 0x000fe20000010028 */
[----:B------:R-:W-:Y:S01]  /*7400*/  HADD2.F32 R73, -RZ, R53.H0_H0 ;  /* 0x20000035ff497230 */ /* 0x000fe20000004100 */
[----:B------:R-:W-:-:S02]  /*7410*/  FMUL.FTZ R40, R99, R37 ;  /* 0x0000002563287220 */ /* 0x000fc40000410000 */
[----:B------:R-:W-:Y:S02]  /*7420*/  FFMA.FTZ R60, R75, -R37, R121 ;  /* 0x800000254b3c7223 */ /* 0x000fe40000010079 */
[C---:B------:R-:W-:Y:S02]  /*7430*/  FADD.FTZ R155, R40.reuse, R155 ;  /* 0x0000009b289b7221 */ /* 0x040fe40000010000 */
[----:B------:R-:W-:Y:S02]  /*7440*/  FFMA.FTZ R40, R40, R60, R91 ;  /* 0x0000003c28287223 */ /* 0x000fe4000001005b */
[----:B------:R-:W-:Y:S02]  /*7450*/  FFMA.FTZ R86, R73, -R29, R126 ;  /* 0x8000001d49567223 */ /* 0x000fe4000001007e */
[----:B------:R-:W-:Y:S02]  /*7460*/  FMUL.FTZ R91, R64, UR23 ;  /* 0x00000017405b7c20 */ /* 0x000fe40008410000 */
[----:B------:R-:W-:-:S02]  /*7470*/  FMUL.FTZ R74, R74, R36 ;  /* 0x000000244a4a7220 */ /* 0x000fc40000410000 */
[----:B------:R-:W-:Y:S02]  /*7480*/  FMUL.FTZ R91, R86, R91 ;  /* 0x0000005b565b7220 */ /* 0x000fe40000410000 */
[----:B------:R-:W-:Y:S02]  /*7490*/  FMUL.FTZ R42, R89, UR23 ;  /* 0x00000017592a7c20 */ /* 0x000fe40008410000 */
[----:B------:R-:W-:Y:S02]  /*74a0*/  FFMA.FTZ R73, R73, R64, R91 ;  /* 0x0000004049497223 */ /* 0x000fe4000001005b */
[----:B------:R-:W-:Y:S01]  /*74b0*/  FFMA.FTZ R91, R74, R41, R40 ;  /* 0x000000294a5b7223 */ /* 0x000fe20000010028 */
[----:B------:R-:W-:Y:S01]  /*74c0*/  HADD2.F32 R40, -RZ, R135.H0_H0 ;  /* 0x20000087ff287230 */ /* 0x000fe20000004100 */
[----:B------:R-:W-:Y:S02]  /*74d0*/  FMUL.FTZ R72, R72, R35 ;  /* 0x0000002348487220 */ /* 0x000fe40000410000 */
[----:B------:R-:W-:-:S02]  /*74e0*/  FMUL.FTZ R100, R102, R33 ;  /* 0x0000002166647220 */ /* 0x000fc40000410000 */
[----:B------:R-:W-:Y:S02]  /*74f0*/  FFMA.FTZ R41, R40, -R27, R127 ;  /* 0x8000001b28297223 */ /* 0x000fe4000001007f */
[----:B------:R-:W-:Y:S01]  /*7500*/  FMUL.FTZ R93, R103, R31 ;  /* 0x0000001f675d7220 */ /* 0x000fe20000410000 */
[----:B------:R-:W-:Y:S01]  /*7510*/  HADD2.F32 R103, -RZ, R116.H0_H0 ;  /* 0x20000074ff677230 */ /* 0x000fe20000004100 */
[----:B------:R-:W-:Y:S02]  /*7520*/  FMUL.FTZ R42, R41, R42 ;  /* 0x0000002a292a7220 */ /* 0x000fe40000410000 */
[----:B------:R-:W-:Y:S02]  /*7530*/  FMUL.FTZ R122, R122, UR40 ;  /* 0x000000287a7a7c20 */ /* 0x000fe40008410000 */
[----:B------:R-:W-:Y:S02]  /*7540*/  FFMA.FTZ R101, R40, R89, R42 ;  /* 0x0000005928657223 */ /* 0x000fe4000001002a */
[----:B------:R-:W-:-:S02]  /*7550*/  FFMA.FTZ R42, R72, R88, R91 ;  /* 0x00000058482a7223 */ /* 0x000fc4000001005b */
[----:B------:R-:W-:Y:S02]  /*7560*/  FFMA.FTZ R40, R94, -R25, R128 ;  /* 0x800000195e287223 */ /* 0x000fe40000010080 */
[----:B------:R-:W-:Y:S02]  /*7570*/  FMUL.FTZ R91, R87, UR23 ;  /* 0x00000017575b7c20 */ /* 0x000fe40008410000 */
[----:B------:R-:W-:Y:S02]  /*7580*/  FFMA.FTZ R42, R100, R43, R42 ;  /* 0x0000002b642a7223 */ /* 0x000fe4000001002a */
[----:B------:R-:W-:Y:S02]  /*7590*/  FMUL.FTZ R88, R40, R91 ;  /* 0x0000005b28587220 */ /* 0x000fe40000410000 */
[----:B------:R-:W-:Y:S02]  /*75a0*/  FFMA.FTZ R43, R92, -R23, R129 ;  /* 0x800000175c2b7223 */ /* 0x000fe40000010081 */
[----:B------:R-:W-:-:S02]  /*75b0*/  FFMA.FTZ R94, R94, R87, R88 ;  /* 0x000000575e5e7223 */ /* 0x000fc40000010058 */
[----:B------:R-:W-:Y:S02]  /*75c0*/  FMUL.FTZ R88, R67, UR23 ;  /* 0x0000001743587c20 */ /* 0x000fe40008410000 */
[----:B------:R-:W-:Y:S02]  /*75d0*/  FFMA.FTZ R61, R93, R61, R42 ;  /* 0x0000003d5d3d7223 */ /* 0x000fe4000001002a */
[----:B------:R-:W-:Y:S02]  /*75e0*/  FMUL.FTZ R88, R43, R88 ;  /* 0x000000582b587220 */ /* 0x000fe40000410000 */
[----:B------:R-:W-:Y:S02]  /*75f0*/  FFMA.FTZ R42, R90, -R21, R130 ;  /* 0x800000155a2a7223 */ /* 0x000fe40000010082 */
[----:B------:R-:W-:Y:S02]  /*7600*/  FFMA.FTZ R92, R92, R67, R88 ;  /* 0x000000435c5c7223 */ /* 0x000fe40000010058 */
[----:B------:R-:W-:-:S02]  /*7610*/  FMUL.FTZ R88, R68, UR23 ;  /* 0x0000001744587c20 */ /* 0x000fc40008410000 */
[----:B------:R-:W-:Y:S02]  /*7620*/  FMUL.FTZ R91, R64, R29 ;  /* 0x0000001d405b7220 */ /* 0x000fe40000410000 */
[----:B------:R-:W-:Y:S02]  /*7630*/  FMUL.FTZ R88, R42, R88 ;  /* 0x000000582a587220 */ /* 0x000fe40000410000 */
[----:B------:R-:W-:Y:S02]  /*7640*/  FFMA.FTZ R86, R91, R86, R61 ;  /* 0x000000565b567223 */ /* 0x000fe4000001003d */
[----:B------:R-:W-:Y:S01]  /*7650*/  FFMA.FTZ R90, R90, R68, R88 ;  /* 0x000000445a5a7223 */ /* 0x000fe20000010058 */
[----:B------:R-:W-:Y:S01]  /*7660*/  HADD2.F32 R88, -RZ, R118.H0_H0 ;  /* 0x20000076ff587230 */ /* 0x000fe20000004100 */
[----:B------:R-:W-:Y:S02]  /*7670*/  FMUL.FTZ R89, R89, R27 ;  /* 0x0000001b59597220 */ /* 0x000fe40000410000 */
[----:B------:R-:W-:-:S02]  /*7680*/  FMUL.FTZ R64, R69, UR23 ;  /* 0x0000001745407c20 */ /* 0x000fc40008410000 */
[C---:B------:R-:W-:Y:S02]  /*7690*/  FFMA.FTZ R61, R88.reuse, -R18, R131 ;  /* 0x80000012583d7223 */ /* 0x040fe40000010083 */
[----:B------:R-:W-:Y:S01]  /*76a0*/  FFMA.FTZ R41, R89, R41, R86 ;  /* 0x0000002959297223 */ /* 0x000fe20000010056 */
[----:B------:R-:W-:Y:S01]  /*76b0*/  HADD2.F32 R86, -RZ, R117.H0_H0 ;  /* 0x20000075ff567230 */ /* 0x000fe20000004100 */
[----:B------:R-:W-:Y:S02]  /*76c0*/  FMUL.FTZ R64, R61, R64 ;  /* 0x000000403d407220 */ /* 0x000fe40000410000 */
[----:B------:R-:W-:Y:S02]  /*76d0*/  FMUL.FTZ R87, R87, R25 ;  /* 0x0000001957577220 */ /* 0x000fe40000410000 */
[----:B------:R-:W-:Y:S02]  /*76e0*/  FFMA.FTZ R88, R88, R69, R64 ;  /* 0x0000004558587223 */ /* 0x000fe40000010040 */
[----:B------:R-:W-:-:S02]  /*76f0*/  FFMA.FTZ R102, R86, -R13, R132 ;  /* 0x8000000d56667223 */ /* 0x000fc40000010084 */
[----:B------:R-:W-:Y:S02]  /*7700*/  FMUL.FTZ R64, R70, UR23 ;  /* 0x0000001746407c20 */ /* 0x000fe40008410000 */
[----:B------:R-:W-:Y:S02]  /*7710*/  FFMA.FTZ R40, R87, R40, R41 ;  /* 0x0000002857287223 */ /* 0x000fe40000010029 */
[----:B------:R-:W-:Y:S02]  /*7720*/  FMUL.FTZ R64, R102, R64 ;  /* 0x0000004066407220 */ /* 0x000fe40000410000 */
[----:B------:R-:W-:Y:S02]  /*7730*/  FMUL.FTZ R67, R67, R23 ;  /* 0x0000001743437220 */ /* 0x000fe40000410000 */
[----:B------:R-:W-:Y:S01]  /*7740*/  FFMA.FTZ R86, R86, R70, R64 ;  /* 0x0000004656567223 */ /* 0x000fe20000010040 */
[----:B------:R-:W-:Y:S01]  /*7750*/  SHF.L.U32 R64, R55, 0x4, RZ ;  /* 0x0000000437407819 */ /* 0x000fe200000006ff */
[----:B------:R-:W-:-:S02]  /*7760*/  FFMA.FTZ R43, R67, R43, R40 ;  /* 0x0000002b432b7223 */ /* 0x000fc40000010028 */
[----:B------:R-:W-:Y:S01]  /*7770*/  FMUL.FTZ R40, R136, UR40 ;  /* 0x0000002888287c20 */ /* 0x000fe20008410000 */
[----:B------:R-:W-:Y:S01]  /*7780*/  LEA.HI.SX32 R105, R64, R64, 0x1b ;  /* 0x0000004040697211 */ /* 0x000fe200078fdaff */
[----:B------:R-:W-:Y:S02]  /*7790*/  FFMA.FTZ R104, R103, -R8, R133 ;  /* 0x8000000867687223 */ /* 0x000fe40000010085 */
[----:B------:R-:W-:Y:S02]  /*77a0*/  FMUL.FTZ R41, R71, UR23 ;  /* 0x0000001747297c20 */ /* 0x000fe40008410000 */
[----:B------:R-:W-:Y:S02]  /*77b0*/  FMUL.FTZ R40, R52, R40 ;  /* 0x0000002834287220 */ /* 0x000fe40000410000 */
[----:B------:R-:W-:Y:S02]  /*77c0*/  FMUL.FTZ R41, R104, R41 ;  /* 0x0000002968297220 */ /* 0x000fe40000410000 */
[----:B------:R-:W-:Y:S01]  /*77d0*/  FMUL.FTZ R127, R127, UR40 ;  /* 0x000000287f7f7c20 */ /* 0x000fe20008410000 */
[----:B------:R0:W-:Y:S01]  /*77e0*/  STS [R105.X4+0x1090], R40 ;  /* 0x0010902869007388 */ /* 0x0001e20000004800 */
[----:B------:R-:W-:-:S02]  /*77f0*/  FFMA.FTZ R103, R103, R71, R41 ;  /* 0x0000004767677223 */ /* 0x000fc40000010029 */
[----:B------:R-:W-:Y:S02]  /*7800*/  FMUL.FTZ R41, R137, UR40 ;  /* 0x0000002889297c20 */ /* 0x000fe40008410000 */
[----:B------:R-:W-:Y:S02]  /*7810*/  FMUL.FTZ R122, R48, R122 ;  /* 0x0000007a307a7220 */ /* 0x000fe40000410000 */
[----:B------:R-:W-:Y:S02]  /*7820*/  FMUL.FTZ R41, R51, R41 ;  /* 0x0000002933297220 */ /* 0x000fe40000410000 */
[----:B------:R-:W-:Y:S01]  /*7830*/  FMUL.FTZ R110, R32, R127 ;  /* 0x0000007f206e7220 */ /* 0x000fe20000410000 */
[----:B0-----:R-:W-:Y:S01]  /*7840*/  IADD3 R40, R64, 0x1, RZ ;  /* 0x0000000140287810 */ /* 0x001fe20007ffe0ff */
[----:B------:R-:W-:Y:S02]  /*7850*/  FMUL.FTZ R129, R129, UR40 ;  /* 0x0000002881817c20 */ /* 0x000fe40008410000 */
[----:B------:R-:W-:Y:S01]  /*7860*/  FMUL.FTZ R68, R68, R21 ;  /* 0x0000001544447220 */ /* 0x000fe20000410000 */
[----:B------:R-:W-:Y:S01]  /*7870*/  LEA.HI.SX32 R40, R40, R64, 0x1b ;  /* 0x0000004028287211 */ /* 0x000fe200078fdaff */
[----:B------:R-:W-:-:S02]  /*7880*/  FMUL.FTZ R124, R124, UR40 ;  /* 0x000000287c7c7c20 */ /* 0x000fc40008410000 */
[----:B------:R-:W-:Y:S02]  /*7890*/  FMUL.FTZ R131, R131, UR40 ;  /* 0x0000002883837c20 */ /* 0x000fe40008410000 */
[----:B------:R0:W-:Y:S01]  /*78a0*/  STS [R40.X4+0x1094], R41 ;  /* 0x0010942928007388 */ /* 0x0001e20000004800 */
[----:B------:R-:W-:Y:S02]  /*78b0*/  FMUL.FTZ R124, R46, R124 ;  /* 0x0000007c2e7c7220 */ /* 0x000fe40000410000 */
[----:B------:R-:W-:Y:S02]  /*78c0*/  FMUL.FTZ R123, R47, R123 ;  /* 0x0000007b2f7b7220 */ /* 0x000fe40000410000 */
[----:B0-----:R-:W-:Y:S01]  /*78d0*/  FMUL.FTZ R41, R141, UR40 ;  /* 0x000000288d297c20 */ /* 0x001fe20008410000 */
[----:B------:R-:W-:-:S03]  /*78e0*/  IADD3 R40, R64, 0x2, RZ ;  /* 0x0000000240287810 */ /* 0x000fc60007ffe0ff */
[----:B------:R-:W-:Y:S01]  /*78f0*/  FMUL.FTZ R41, R50, R41 ;  /* 0x0000002932297220 */ /* 0x000fe20000410000 */
[----:B------:R-:W-:-:S05]  /*7900*/  LEA.HI.SX32 R40, R40, R64, 0x1b ;  /* 0x0000004028287211 */ /* 0x000fca00078fdaff */
[----:B------:R0:W-:Y:S02]  /*7910*/  STS [R40.X4+0x1098], R41 ;  /* 0x0010982928007388 */ /* 0x0001e40000004800 */
[----:B0-----:R-:W-:Y:S01]  /*7920*/  FMUL.FTZ R41, R121, UR40 ;  /* 0x0000002879297c20 */ /* 0x001fe20008410000 */
[----:B------:R-:W-:-:S03]  /*7930*/  IADD3 R40, R64, 0x3, RZ ;  /* 0x0000000340287810 */ /* 0x000fc60007ffe0ff */
[----:B------:R-:W-:Y:S01]  /*7940*/  FMUL.FTZ R41, R49, R41 ;  /* 0x0000002931297220 */ /* 0x000fe20000410000 */
[----:B------:R-:W-:-:S05]  /*7950*/  LEA.HI.SX32 R40, R40, R64, 0x1b ;  /* 0x0000004028287211 */ /* 0x000fca00078fdaff */
[----:B------:R0:W-:Y:S04]  /*7960*/  STS [R40.X4+0x109c], R41 ;  /* 0x00109c2928007388 */ /* 0x0001e80000004800 */
[----:B------:R-:W-:Y:S04]  /*7970*/  STS [R105.X4+0x10ac], R106 ;  /* 0x0010ac6a69007388 */ /* 0x000fe80000004800 */
[----:B------:R1:W-:Y:S01]  /*7980*/  STS [R105.X4+0x10a0], R122 ;  /* 0x0010a07a69007388 */ /* 0x0003e20000004800 */
[----:B0-----:R-:W-:Y:S02]  /*7990*/  FMUL.FTZ R41, R126, UR40 ;  /* 0x000000287e297c20 */ /* 0x001fe40008410000 */
[----:B------:R-:W-:Y:S01]  /*79a0*/  IMAD.MOV.U32 R40, RZ, RZ, R55 ;  /* 0x000000ffff287224 */ /* 0x000fe200078e0037 */
[----:B------:R0:W-:Y:S01]  /*79b0*/  STS [R105.X4+0x10b4], R110 ;  /* 0x0010b46e69007388 */ /* 0x0001e20000004800 */
[----:B------:R-:W-:Y:S01]  /*79c0*/  FMUL.FTZ R108, R34, R41 ;  /* 0x00000029226c7220 */ /* 0x000fe20000410000 */
[----:B------:R-:W-:-:S02]  /*79d0*/  HFMA2.MMA R41, -RZ, RZ, 0, 0 ;  /* 0x00000000ff297435 */ /* 0x000fc400000001ff */
[----:B------:R-:W-:Y:S01]  /*79e0*/  STS [R105.X4+0x10a8], R124 ;  /* 0x0010a87c69007388 */ /* 0x000fe20000004800 */
[----:B-1----:R-:W-:-:S03]  /*79f0*/  FMUL.FTZ R122, R26, R109 ;  /* 0x0000006d1a7a7220 */ /* 0x002fc60000410000 */
[----:B------:R-:W-:Y:S01]  /*7a00*/  STS [R105.X4+0x10b0], R108 ;  /* 0x0010b06c69007388 */ /* 0x000fe20000004800 */
[----:B0-----:R-:W-:-:S03]  /*7a10*/  FMUL.FTZ R110, R28, R129 ;  /* 0x000000811c6e7220 */ /* 0x001fc60000410000 */
[----:B------:R-:W-:Y:S01]  /*7a20*/  IMAD.WIDE.U32 R40, R107, c[0x0][0x2b8], R40 ;  /* 0x0000ae006b287a25 */ /* 0x000fe200078e0028 */
[----:B------:R0:W-:Y:S03]  /*7a30*/  STS [R105.X4+0x10c0], R122 ;  /* 0x0010c07a69007388 */ /* 0x0001e60000004800 */
[----:B------:R-:W-:Y:S01]  /*7a40*/  FMUL.FTZ R107, R128, UR40 ;  /* 0x00000028806b7c20 */ /* 0x000fe20008410000 */
[----:B------:R-:W-:Y:S01]  /*7a50*/  IADD3 R41, R41, UR20, RZ ;  /* 0x0000001429297c10 */ /* 0x000fe2000fffe0ff */
[----:B------:R-:W-:Y:S01]  /*7a60*/  ULDC.64 UR20, c[0x0][0x2c0] ;  /* 0x0000b00000147ab9 */ /* 0x000fe20000000a00 */
[----:B------:R1:W-:Y:S01]  /*7a70*/  STS [R105.X4+0x10bc], R110 ;  /* 0x0010bc6e69007388 */ /* 0x0003e20000004800 */
[----:B------:R-:W-:Y:S01]  /*7a80*/  FMUL.FTZ R106, R30, R107 ;  /* 0x0000006b1e6a7220 */ /* 0x000fe20000410000 */
[----:B------:R-:W-:Y:S01]  /*7a90*/  MOV R107, UR18 ;  /* 0x00000012006b7c02 */ /* 0x000fe20008000f00 */
[----:B------:R-:W-:Y:S01]  /*7aa0*/  UIMAD UR20, UR37, UR20, URZ ;  /* 0x00000014251472a4 */ /* 0x000fe2000f8e023f */
[----:B0-----:R-:W-:Y:S01]  /*7ab0*/  MOV R122, UR39 ;  /* 0x00000027007a7c02 */ /* 0x001fe20008000f00 */
[----:B------:R-:W-:Y:S01]  /*7ac0*/  FMUL.FTZ R108, R95, R133 ;  /* 0x000000855f6c7220 */ /* 0x000fe20000410000 */
[----:B------:R0:W-:Y:S01]  /*7ad0*/  STS [R105.X4+0x10b8], R106 ;  /* 0x0010b86a69007388 */ /* 0x0001e20000004800 */
[----:B------:R-:W-:Y:S01]  /*7ae0*/  UIMAD UR20, UR18, UR21, UR20 ;  /* 0x00000015121472a4 */ /* 0x000fe2000f8e0214 */
[----:B------:R-:W-:Y:S01]  /*7af0*/  IMAD.WIDE.U32 R40, R107, c[0x0][0x2c0], R40 ;  /* 0x0000b0006b287a25 */ /* 0x000fe200078e0028 */
[----:B------:R-:W-:Y:S01]  /*7b00*/  IADD3 R95, -R122, c[0x0][0x168], -R55 ;  /* 0x00005a007a5f7a10 */ /* 0x000fe20007ffe937 */
[----:B------:R-:W-:Y:S02]  /*7b10*/  STS [R105.X4+0x10a4], R123 ;  /* 0x0010a47b69007388 */ /* 0x000fe40000004800 */
[----:B------:R-:W-:Y:S01]  /*7b20*/  FMUL.FTZ R107, R132, UR40 ;  /* 0x00000028846b7c20 */ /* 0x000fe20008410000 */
[----:B-1----:R-:W-:Y:S01]  /*7b30*/  IADD3 R110, R41, UR20, RZ ;  /* 0x00000014296e7c10 */ /* 0x002fe2000fffe0ff */
[----:B------:R-:W-:-:S02]  /*7b40*/  FMUL.FTZ R133, R133, UR40 ;  /* 0x0000002885857c20 */ /* 0x000fc40008410000 */
[----:B0-----:R-:W-:Y:S01]  /*7b50*/  FFMA.FTZ R106, R68, R42, R43 ;  /* 0x0000002a446a7223 */ /* 0x001fe2000001002b */
[----:B------:R-:W-:Y:S01]  /*7b60*/  MOV R43, UR39 ;  /* 0x00000027002b7c02 */ /* 0x000fe20008000f00 */
[----:B------:R-:W-:Y:S01]  /*7b70*/  FMUL.FTZ R124, R24, R131 ;  /* 0x00000083187c7220 */ /* 0x000fe20000410000 */
[----:B------:R-:W-:Y:S01]  /*7b80*/  IADD3 R42, P0, R40, UR39, RZ ;  /* 0x00000027282a7c10 */ /* 0x000fe2000ff1e0ff */
[----:B------:R-:W-:Y:S02]  /*7b90*/  FMUL.FTZ R126, R22, R107 ;  /* 0x0000006b167e7220 */ /* 0x000fe40000410000 */
[----:B------:R-:W-:Y:S01]  /*7ba0*/  FMUL.FTZ R128, R20, R133 ;  /* 0x0000008514807220 */ /* 0x000fe20000410000 */
[----:B------:R-:W-:Y:S01]  /*7bb0*/  LEA.HI.X.SX32 R43, R43, R110, 0x1, P0 ;  /* 0x0000006e2b2b7211 */ /* 0x000fe200000f0eff */
[----:B------:R-:W-:Y:S01]  /*7bc0*/  FMUL.FTZ R107, R99, UR23 ;  /* 0x00000017636b7c20 */ /* 0x000fe20008410000 */
[----:B------:R-:W-:Y:S01]  /*7bd0*/  ISETP.GE.AND P0, PT, R95, 0x1, PT ;  /* 0x000000015f00780c */ /* 0x000fe20003f06270 */
[----:B------:R-:W-:Y:S01]  /*7be0*/  FMUL.FTZ R122, R69, R18 ;  /* 0x00000012457a7220 */ /* 0x000fe20000410000 */
[----:B------:R-:W-:Y:S01]  /*7bf0*/  STS [R105.X4+0x10c4], R124 ;  /* 0x0010c47c69007388 */ /* 0x000fe20000004800 */
[----:B------:R-:W-:-:S02]  /*7c00*/  FMUL.FTZ R69, R60, R107 ;  /* 0x0000006b3c457220 */ /* 0x000fc40000410000 */
[C---:B------:R-:W-:Y:S01]  /*7c10*/  FFMA.FTZ R109, R122.reuse, R61, R106 ;  /* 0x0000003d7a6d7223 */ /* 0x040fe2000001006a */
[----:B------:R-:W-:Y:S01]  /*7c20*/  STS [R105.X4+0x10c8], R126 ;  /* 0x0010c87e69007388 */ /* 0x000fe20000004800 */
[----:B------:R-:W-:Y:S02]  /*7c30*/  FADD.FTZ R145, R122, R145 ;  /* 0x000000917a917221 */ /* 0x000fe40000010000 */
[----:B------:R-:W-:Y:S01]  /*7c40*/  FMUL.FTZ R106, R97, UR23 ;  /* 0x00000017616a7c20 */ /* 0x000fe20008410000 */
[----:B------:R0:W-:Y:S01]  /*7c50*/  STS [R105.X4+0x10cc], R128 ;  /* 0x0010cc8069007388 */ /* 0x0001e20000004800 */
[----:B------:R-:W-:Y:S02]  /*7c60*/  FMUL.FTZ R107, R96, UR23 ;  /* 0x00000017606b7c20 */ /* 0x000fe40008410000 */
[----:B0-----:R-:W-:Y:S01]  /*7c70*/  FMUL.FTZ R105, R98, UR23 ;  /* 0x0000001762697c20 */ /* 0x001fe20008410000 */
[----:B------:R-:W-:Y:S06]  /*7c80*/  BAR.SYNC.DEFER_BLOCKING 0x0 ;  /* 0x0000000000007b1d */ /* 0x000fec0000010000 */
[----:B------:R-:W-:Y:S05]  /*7c90*/  @!P0 BRA `(.L_x_406) ;  /* 0x000000c000008947 */ /* 0x000fea0003800000 */
[----:B------:R-:W-:Y:S01]  /*7ca0*/  LEA.HI.SX32 R111, R55, R55, 0x1b ;  /* 0x00000037376f7211 */ /* 0x000fe200078fdaff */
[----:B------:R-:W-:Y:S01]  /*7cb0*/  USHF.R.S32.HI UR22, URZ, 0x1f, UR7 ;  /* 0x0000001f3f167899 */ /* 0x000fe20008011407 */
[----:B------:R-:W-:Y:S01]  /*7cc0*/  IMAD.U32 R61, RZ, RZ, UR7 ;  /* 0x00000007ff3d7e24 */ /* 0x000fe2000f8e00ff */
[----:B------:R-:W-:-:S02]  /*7cd0*/  ULDC.64 UR20, c[0x0][0x2d0] ;  /* 0x0000b40000147ab9 */ /* 0x000fc40000000a00 */
[----:B------:R-:W-:Y:S01]  /*7ce0*/  UIMAD UR20, UR22, UR20, URZ ;  /* 0x00000014161472a4 */ /* 0x000fe2000f8e023f */
[----:B------:R-:W0:Y:S01]  /*7cf0*/  LDS R111, [R111.X4+0x1090] ;  /* 0x001090006f6f7984 */ /* 0x000e220000004800 */
[----:B------:R-:W-:Y:S02]  /*7d00*/  IMAD.WIDE.U32 R42, R61, c[0x0][0x2d0], R42 ;  /* 0x0000b4003d2a7a25 */ /* 0x000fe400078e002a */
[----:B------:R-:W-:-:S03]  /*7d10*/  UIMAD UR20, UR7, UR21, UR20 ;  /* 0x00000015071472a4 */ /* 0x000fc6000f8e0214 */
[----:B------:R-:W-:-:S03]  /*7d20*/  LEA R60, P0, R42, c[0x0][0x320], 0x2 ;  /* 0x0000c8002a3c7a11 */ /* 0x000fc600078010ff */
[----:B------:R-:W-:-:S04]  /*7d30*/  IADD3 R43, R43, UR20, RZ ;  /* 0x000000142b2b7c10 */ /* 0x000fc8000fffe0ff */
[----:B------:R-:W-:-:S05]  /*7d40*/  LEA.HI.X R61, R42, c[0x0][0x324], R43, 0x2, P0 ;  /* 0x0000c9002a3d7a11 */ /* 0x000fca00000f142b */
[----:B0-----:R0:W-:Y:S02]  /*7d50*/  RED.E.ADD.F32.FTZ.RN.STRONG.GPU [R60.64], R111 ;  /* 0x0000006f3c00798e */ /* 0x0011e4000c10e79e */
.L_x_406:
[----:B------:R-:W-:Y:S05]  /*7d60*/  BSYNC B0 ;  /* 0x0000000000007941 */ /* 0x000fea0003800000 */
.L_x_405:
[----:B------:R-:W-:Y:S01]  /*7d70*/  FMUL.FTZ R71, R71, R8 ;  /* 0x0000000847477220 */ /* 0x000fe20000410000 */
[----:B0-----:R-:W-:Y:S01]  /*7d80*/  IADD3 R60, R55, 0x80, RZ ;  /* 0x00000080373c7810 */ /* 0x001fe20007ffe0ff */
[----:B------:R-:W-:Y:S01]  /*7d90*/  UIMAD UR40, UR6, -0x800, UR36 ;  /* 0xfffff800062878a4 */ /* 0x000fe2000f8e0224 */
[----:B------:R-:W-:Y:S01]  /*7da0*/  LEA R42, P0, R40, c[0x0][0x320], 0x2 ;  /* 0x0000c800282a7a11 */ /* 0x000fe200078010ff */
[C---:B------:R-:W-:Y:S01]  /*7db0*/  FADD.FTZ R143, R71.reuse, R143 ;  /* 0x0000008f478f7221 */ /* 0x040fe20000010000 */
[----:B------:R-:W-:Y:S01]  /*7dc0*/  USHF.L.U32 UR23, UR8, 0x2, URZ ;  /* 0x0000000208177899 */ /* 0x000fe2000800063f */
[----:B------:R-:W-:Y:S01]  /*7dd0*/  FMUL.FTZ R104, R71, R104 ;  /* 0x0000006847687220 */ /* 0x000fe20000410000 */
[----:B------:R-:W-:Y:S01]  /*7de0*/  USHF.R.S32.HI UR41, URZ, 0x1f, UR40 ;  /* 0x0000001f3f297899 */ /* 0x000fe20008011428 */
[----:B------:R-:W-:Y:S01]  /*7df0*/  FMUL.FTZ R71, R70, R13 ;  /* 0x0000000d46477220 */ /* 0x000fe20000410000 */
[----:B------:R-:W-:Y:S01]  /*7e00*/  MOV R41, UR40 ;  /* 0x0000002800297c02 */ /* 0x000fe20008000f00 */
[----:B------:R-:W-:Y:S01]  /*7e10*/  USHF.L.U64.HI UR22, UR8, 0x2, UR9 ;  /* 0x0000000208167899 */ /* 0x000fe20008010209 */
[----:B------:R-:W-:Y:S01]  /*7e20*/  LEA.HI.X R43, R40, c[0x0][0x324], R110, 0x2, P0 ;  /* 0x0000c900282b7a11 */ /* 0x000fe200000f146e */
[----:B------:R-:W-:Y:S01]  /*7e30*/  FADD.FTZ R144, R71, R144 ;  /* 0x0000009047907221 */ /* 0x000fe20000010000 */
[----:B------:R-:W-:Y:S01]  /*7e40*/  LEA R40, P0, R41, R42, 0x2 ;  /* 0x0000002a29287211 */ /* 0x000fe200078010ff */
[----:B------:R-:W-:Y:S01]  /*7e50*/  FFMA.FTZ R109, R71, R102, R109 ;  /* 0x00000066476d7223 */ /* 0x000fe2000001006d */
[----:B------:R-:W-:Y:S01]  /*7e60*/  LEA.HI.SX32 R71, R60, R55, 0x1b ;  /* 0x000000373c477211 */ /* 0x000fe200078fdaff */
[----:B------:R-:W-:Y:S01]  /*7e70*/  ULDC.64 UR20, c[0x0][0x2d0] ;  /* 0x0000b40000147ab9 */ /* 0x000fe20000000a00 */
[----:B------:R-:W-:Y:S01]  /*7e80*/  MOV R61, UR40 ;  /* 0x00000028003d7c02 */ /* 0x000fe20008000f00 */
[----:B------:R-:W-:Y:S01]  /*7e90*/  UIMAD UR20, UR22, UR20, URZ ;  /* 0x00000014161472a4 */ /* 0x000fe2000f8e023f */
[----:B------:R-:W-:Y:S01]  /*7ea0*/  MOV R41, UR41 ;  /* 0x0000002900297c02 */ /* 0x000fe20008000f00 */
[----:B------:R-:W-:Y:S01]  /*7eb0*/  FMUL.FTZ R108, R20, R108 ;  /* 0x0000006c146c7220 */ /* 0x000fe20000410000 */
[----:B------:R-:W0:Y:S01]  /*7ec0*/  LDS R71, [R71.X4+0x1290] ;  /* 0x0012900047477984 */ /* 0x000e220000004800 */
[----:B------:R-:W-:Y:S01]  /*7ed0*/  MOV R111, UR23 ;  /* 0x00000017006f7c02 */ /* 0x000fe20008000f00 */
[----:B------:R-:W-:Y:S01]  /*7ee0*/  UIMAD UR20, UR23, UR21, UR20 ;  /* 0x00000015171472a4 */ /* 0x000fe2000f8e0214 */
[----:B------:R-:W-:Y:S01]  /*7ef0*/  LEA.HI.X R41, R61, R43, R41, 0x2, P0 ;  /* 0x0000002b3d297211 */ /* 0x000fe200000f1429 */
[----:B------:R-:W-:Y:S01]  /*7f00*/  BSSY B0, `(.L_x_407) ;  /* 0x0000010000007945 */ /* 0x000fe20003800000 */
[----:B------:R-:W-:Y:S01]  /*7f10*/  ISETP.GE.AND P0, PT, R95, 0x81, PT ;  /* 0x000000815f00780c */ /* 0x000fe20003f06270 */
[----:B------:R-:W-:Y:S01]  /*7f20*/  FADD.FTZ R61, R85, R108 ;  /* 0x0000006c553d7221 */ /* 0x000fe20000010000 */
[----:B------:R-:W-:Y:S01]  /*7f30*/  IADD3 R102, R55, 0x100, RZ ;  /* 0x0000010037667810 */ /* 0x000fe20007ffe0ff */
[----:B------:R-:W-:Y:S01]  /*7f40*/  IMAD.WIDE.U32 R40, R111, c[0x0][0x2d0], R40 ;  /* 0x0000b4006f287a25 */ /* 0x000fe200078e0028 */
[----:B------:R-:W-:-:S03]  /*7f50*/  IADD3 R70, R55, 0x180, RZ ;  /* 0x0000018037467810 */ /* 0x000fc60007ffe0ff */
[----:B------:R-:W-:Y:S01]  /*7f60*/  FADD.FTZ R19, R103, R19 ;  /* 0x0000001367137221 */ /* 0x000fe20000010000 */
[----:B------:R-:W-:Y:S01]  /*7f70*/  IADD3 R41, R41, UR20, RZ ;  /* 0x0000001429297c10 */ /* 0x000fe2000fffe0ff */
[----:B------:R-:W-:-:S04]  /*7f80*/  FADD.FTZ R60, R109, R104 ;  /* 0x000000686d3c7221 */ /* 0x000fc80000010000 */
[----:B------:R-:W-:Y:S05]  /*7f90*/  @!P0 BRA `(.L_x_408) ;  /* 0x0000006000008947 */ /* 0x000fea0003800000 */
[----:B------:R-:W-:-:S04]  /*7fa0*/  IMAD.U32 R85, RZ, RZ, UR40 ;  /* 0x00000028ff557e24 */ /* 0x000fc8000f8e00ff */
[----:B------:R-:W-:Y:S01]  /*7fb0*/  IMAD.WIDE R42, R85, 0x4, R42 ;  /* 0x00000004552a7825 */ /* 0x000fe200078e022a */
[----:B------:R-:W-:-:S05]  /*7fc0*/  MOV R85, UR23 ;  /* 0x0000001700557c02 */ /* 0x000fca0008000f00 */
[----:B------:R-:W-:-:S05]  /*7fd0*/  IMAD.WIDE.U32 R42, R85, c[0x0][0x2d0], R42 ;  /* 0x0000b400552a7a25 */ /* 0x000fca00078e002a */
[----:B------:R-:W-:-:S05]  /*7fe0*/  IADD3 R43, R43, UR20, RZ ;  /* 0x000000142b2b7c10 */ /* 0x000fca000fffe0ff */
[----:B0-----:R0:W-:Y:S02]  /*7ff0*/  RED.E.ADD.F32.FTZ.RN.STRONG.GPU [R42.64+-0x1e00], R71 ;  /* 0xffe200472a00798e */ /* 0x0011e4000c10e79e */
.L_x_408:
[----:B------:R-:W-:Y:S05]  /*8000*/  BSYNC B0 ;  /* 0x0000000000007941 */ /* 0x000fea0003800000 */
.L_x_407:
        /* <DEDUP_REMOVED lines=14> */
.L_x_410:
[----:B0-----:R-:W-:Y:S05]  /*80f0*/  BSYNC B0 ;  /* 0x0000000000007941 */ /* 0x001fea0003800000 */
.L_x_409:
[----:B-1----:R0:W1:Y:S01]  /*8100*/  LDS R43, [R70.X4+0x1690] ;  /* 0x00169000462b7984 */ /* 0x0020620000004800 */
[----:B------:R-:W-:Y:S01]  /*8110*/  BSSY B0, `(.L_x_411) ;  /* 0x0000005000007945 */ /* 0x000fe20003800000 */
[----:B------:R-:W-:Y:S02]  /*8120*/  IADD3 R102, R55, 0x280, RZ ;  /* 0x0000028037667810 */ /* 0x000fe40007ffe0ff */
[----:B------:R-:W-:Y:S01]  /*8130*/  LEA.HI.SX32 R42, R42, R55, 0x1b ;  /* 0x000000372a2a7211 */ /* 0x000fe200078fdaff */
[----:B------:R-:W-:Y:S05]  /*8140*/  @!P0 BRA `(.L_x_412) ;  /* 0x0000001000008947 */ /* 0x000fea0003800000 */
[----:B-1----:R1:W-:Y:S02]  /*8150*/  RED.E.ADD.F32.FTZ.RN.STRONG.GPU [R40.64+-0x1a00], R43 ;  /* 0xffe6002b2800798e */ /* 0x0023e4000c10e79e */
.L_x_412:
[----:B------:R-:W-:Y:S05]  /*8160*/  BSYNC B0 ;  /* 0x0000000000007941 */ /* 0x000fea0003800000 */
.L_x_411:
[----:B-1----:R1:W2:Y:S01]  /*8170*/  LDS R43, [R42.X4+0x1890] ;  /* 0x001890002a2b7984 */ /* 0x0022a20000004800 */
[----:B------:R-:W-:Y:S01]  /*8180*/  BSSY B0, `(.L_x_413) ;  /* 0x0000005000007945 */ /* 0x000fe20003800000 */
[----:B0-----:R-:W-:-:S02]  /*8190*/  IADD3 R70, R55, 0x300, RZ ;  /* 0x0000030037467810 */ /* 0x001fc40007ffe0ff */
[----:B------:R-:W-:Y:S01]  /*81a0*/  LEA.HI.SX32 R102, R102, R55, 0x1b ;  /* 0x0000003766667211 */ /* 0x000fe200078fdaff */
[----:B------:R-:W-:Y:S05]  /*81b0*/  @!P1 BRA `(.L_x_414) ;  /* 0x0000001000009947 */ /* 0x000fea0003800000 */
[----:B--2---:R0:W-:Y:S02]  /*81c0*/  RED.E.ADD.F32.FTZ.RN.STRONG.GPU [R40.64+-0x1800], R43 ;  /* 0xffe8002b2800798e */ /* 0x0041e4000c10e79e */
.L_x_414:
[----:B------:R-:W-:Y:S05]  /*81d0*/  BSYNC B0 ;  /* 0x0000000000007941 */ /* 0x000fea0003800000 */
.L_x_413:
[----:B0-2---:R0:W2:Y:S01]  /*81e0*/  LDS R43, [R102.X4+0x1a90] ;  /* 0x001a9000662b7984 */ /* 0x0050a20000004800 */
[----:B------:R-:W-:Y:S01]  /*81f0*/  BSSY B0, `(.L_x_415) ;  /* 0x0000005000007945 */ /* 0x000fe20003800000 */
[----:B-1----:R-:W-:Y:S02]  /*8200*/  IADD3 R42, R55, 0x380, RZ ;  /* 0x00000380372a7810 */ /* 0x002fe40007ffe0ff */
[----:B------:R-:W-:Y:S01]  /*8210*/  LEA.HI.SX32 R70, R70, R55, 0x1b ;  /* 0x0000003746467211 */ /* 0x000fe200078fdaff */
[----:B------:R-:W-:Y:S05]  /*8220*/  @!P2 BRA `(.L_x_416) ;  /* 0x000000100000a947 */ /* 0x000fea0003800000 */
[----:B--2---:R1:W-:Y:S02]  /*8230*/  RED.E.ADD.F32.FTZ.RN.STRONG.GPU [R40.64+-0x1600], R43 ;  /* 0xffea002b2800798e */ /* 0x0043e4000c10e79e */
.L_x_416:
[----:B------:R-:W-:Y:S05]  /*8240*/  BSYNC B0 ;  /* 0x0000000000007941 */ /* 0x000fea0003800000 */
.L_x_415:
[----:B-12---:R1:W2:Y:S01]  /*8250*/  LDS R43, [R70.X4+0x1c90] ;  /* 0x001c9000462b7984 */ /* 0x0062a20000004800 */
[----:B------:R-:W-:Y:S01]  /*8260*/  BSSY B0, `(.L_x_417) ;  /* 0x0000005000007945 */ /* 0x000fe20003800000 */
[----:B0-----:R-:W-:Y:S02]  /*8270*/  IADD3 R102, R55, 0x400, RZ ;  /* 0x0000040037667810 */ /* 0x001fe40007ffe0ff */
[----:B------:R-:W-:Y:S01]  /*8280*/  LEA.HI.SX32 R42, R42, R55, 0x1b ;  /* 0x000000372a2a7211 */ /* 0x000fe200078fdaff */
[----:B------:R-:W-:Y:S05]  /*8290*/  @!P3 BRA `(.L_x_418) ;  /* 0x000000100000b947 */ /* 0x000fea0003800000 */
[----:B--2---:R0:W-:Y:S02]  /*82a0*/  RED.E.ADD.F32.FTZ.RN.STRONG.GPU [R40.64+-0x1400], R43 ;  /* 0xffec002b2800798e */ /* 0x0041e4000c10e79e */
.L_x_418:
[----:B------:R-:W-:Y:S05]  /*82b0*/  BSYNC B0 ;  /* 0x0000000000007941 */ /* 0x000fea0003800000 */
.L_x_417:
[----:B0-2---:R0:W2:Y:S01]  /*82c0*/  LDS R43, [R42.X4+0x1e90] ;  /* 0x001e90002a2b7984 */ /* 0x0050a20000004800 */
[----:B------:R-:W-:Y:S01]  /*82d0*/  BSSY B0, `(.L_x_419) ;  /* 0x0000004000007945 */ /* 0x000fe20003800000 */
[----:B------:R-:W-:Y:S01]  /*82e0*/  LEA.HI.SX32 R102, R102, R55, 0x1b ;  /* 0x0000003766667211 */ /* 0x000fe200078fdaff */
[----:B------:R-:W-:Y:S05]  /*82f0*/  @!P4 BRA `(.L_x_420) ;  /* 0x000000100000c947 */ /* 0x000fea0003800000 */
[----:B--2---:R2:W-:Y:S02]  /*8300*/  RED.E.ADD.F32.FTZ.RN.STRONG.GPU [R40.64+-0x1200], R43 ;  /* 0xffee002b2800798e */ /* 0x0045e4000c10e79e */
.L_x_420:
[----:B------:R-:W-:Y:S05]  /*8310*/  BSYNC B0 ;  /* 0x0000000000007941 */ /* 0x000fea0003800000 */
.L_x_419:
[----:B--2---:R2:W3:Y:S01]  /*8320*/  LDS R43, [R102.X4+0x2090] ;  /* 0x00209000662b7984 */ /* 0x0044e20000004800 */
[----:B------:R-:W-:Y:S01]  /*8330*/  BSSY B0, `(.L_x_421) ;  /* 0x0000005000007945 */ /* 0x000fe20003800000 */
[----:B0-----:R-:W-:-:S02]  /*8340*/  IADD3 R42, R55, 0x480, RZ ;  /* 0x00000480372a7810 */ /* 0x001fc40007ffe0ff */
[----:B-1----:R-:W-:Y:S01]  /*8350*/  IADD3 R70, R55, 0x500, RZ ;  /* 0x0000050037467810 */ /* 0x002fe20007ffe0ff */
[----:B------:R-:W-:Y:S05]  /*8360*/  @!P5 BRA `(.L_x_422) ;  /* 0x000000100000d947 */ /* 0x000fea0003800000 */
[----:B---3--:R0:W-:Y:S02]  /*8370*/  RED.E.ADD.F32.FTZ.RN.STRONG.GPU [R40.64+-0x1000], R43 ;  /* 0xfff0002b2800798e */ /* 0x0081e4000c10e79e */
.L_x_422:
[----:B------:R-:W-:Y:S05]  /*8380*/  BSYNC B0 ;  /* 0x0000000000007941 */ /* 0x000fea0003800000 */
.L_x_421:
        /* <DEDUP_REMOVED lines=14> */
.L_x_424:
[----:B0-----:R-:W-:Y:S05]  /*8470*/  BSYNC B0 ;  /* 0x0000000000007941 */ /* 0x001fea0003800000 */
.L_x_423:
[----:B-1----:R0:W1:Y:S01]  /*8480*/  LDS R43, [R70.X4+0x2490] ;  /* 0x00249000462b7984 */ /* 0x0020620000004800 */
[----:B------:R-:W-:Y:S01]  /*8490*/  BSSY B0, `(.L_x_425) ;  /* 0x0000005000007945 */ /* 0x000fe20003800000 */
[----:B------:R-:W-:Y:S02]  /*84a0*/  IADD3 R42, R55, 0x600, RZ ;  /* 0x00000600372a7810 */ /* 0x000fe40007ffe0ff */
[----:B------:R-:W-:Y:S01]  /*84b0*/  LEA.HI.SX32 R102, R102, R55, 0x1b ;  /* 0x0000003766667211 */ /* 0x000fe200078fdaff */
[----:B------:R-:W-:Y:S05]  /*84c0*/  @!P0 BRA `(.L_x_426) ;  /* 0x0000001000008947 */ /* 0x000fea0003800000 */
[----:B-1----:R1:W-:Y:S02]  /*84d0*/  RED.E.ADD.F32.FTZ.RN.STRONG.GPU [R40.64+-0xc00], R43 ;  /* 0xfff4002b2800798e */ /* 0x0023e4000c10e79e */
.L_x_426:
[----:B------:R-:W-:Y:S05]  /*84e0*/  BSYNC B0 ;  /* 0x0000000000007941 */ /* 0x000fea0003800000 */
.L_x_425:
[----:B-1----:R1:W2:Y:S01]  /*84f0*/  LDS R43, [R102.X4+0x2690] ;  /* 0x00269000662b7984 */ /* 0x0022a20000004800 */
[----:B------:R-:W-:Y:S01]  /*8500*/  BSSY B0, `(.L_x_427) ;  /* 0x0000005000007945 */ /* 0x000fe20003800000 */
[----:B0-----:R-:W-:-:S02]  /*8510*/  IADD3 R70, R55, 0x680, RZ ;  /* 0x0000068037467810 */ /* 0x001fc40007ffe0ff */
[----:B------:R-:W-:Y:S01]  /*8520*/  LEA.HI.SX32 R42, R42, R55, 0x1b ;  /* 0x000000372a2a7211 */ /* 0x000fe200078fdaff */
[----:B------:R-:W-:Y:S05]  /*8530*/  @!P1 BRA `(.L_x_428) ;  /* 0x0000001000009947 */ /* 0x000fea0003800000 */
[----:B--2---:R0:W-:Y:S02]  /*8540*/  RED.E.ADD.F32.FTZ.RN.STRONG.GPU [R40.64+-0xa00], R43 ;  /* 0xfff6002b2800798e */ /* 0x0041e4000c10e79e */
.L_x_428:
[----:B------:R-:W-:Y:S05]  /*8550*/  BSYNC B0 ;  /* 0x0000000000007941 */ /* 0x000fea0003800000 */
.L_x_427:
[----:B0-2---:R0:W2:Y:S01]  /*8560*/  LDS R43, [R42.X4+0x2890] ;  /* 0x002890002a2b7984 */ /* 0x0050a20000004800 */
[----:B------:R-:W-:Y:S01]  /*8570*/  BSSY B0, `(.L_x_429) ;  /* 0x0000005000007945 */ /* 0x000fe20003800000 */
[----:B-1----:R-:W-:Y:S02]  /*8580*/  IADD3 R102, R55, 0x700, RZ ;  /* 0x0000070037667810 */ /* 0x002fe40007ffe0ff */
[----:B------:R-:W-:Y:S01]  /*8590*/  LEA.HI.SX32 R70, R70, R55, 0x1b ;  /* 0x0000003746467211 */ /* 0x000fe200078fdaff */
[----:B------:R-:W-:Y:S05]  /*85a0*/  @!P2 BRA `(.L_x_430) ;  /* 0x000000100000a947 */ /* 0x000fea0003800000 */
[----:B--2---:R1:W-:Y:S02]  /*85b0*/  RED.E.ADD.F32.FTZ.RN.STRONG.GPU [R40.64+-0x800], R43 ;  /* 0xfff8002b2800798e */ /* 0x0043e4000c10e79e */
.L_x_430:
[----:B------:R-:W-:Y:S05]  /*85c0*/  BSYNC B0 ;  /* 0x0000000000007941 */ /* 0x000fea0003800000 */
.L_x_429:
[----:B-12---:R1:W2:Y:S01]  /*85d0*/  LDS R43, [R70.X4+0x2a90] ;  /* 0x002a9000462b7984 */ /* 0x0062a20000004800 */
[----:B------:R-:W-:Y:S01]  /*85e0*/  BSSY B0, `(.L_x_431) ;  /* 0x0000005000007945 */ /* 0x000fe20003800000 */
[----:B0-----:R-:W-:Y:S02]  /*85f0*/  IADD3 R42, R55, 0x780, RZ ;  /* 0x00000780372a7810 */ /* 0x001fe40007ffe0ff */
[----:B------:R-:W-:Y:S01]  /*8600*/  LEA.HI.SX32 R102, R102, R55, 0x1b ;  /* 0x0000003766667211 */ /* 0x000fe200078fdaff */
[----:B------:R-:W-:Y:S05]  /*8610*/  @!P3 BRA `(.L_x_432) ;  /* 0x000000100000b947 */ /* 0x000fea0003800000 */
[----:B--2---:R0:W-:Y:S02]  /*8620*/  RED.E.ADD.F32.FTZ.RN.STRONG.GPU [R40.64+-0x600], R43 ;  /* 0xfffa002b2800798e */ /* 0x0041e4000c10e79e */
.L_x_432:
[----:B------:R-:W-:Y:S05]  /*8630*/  BSYNC B0 ;  /* 0x0000000000007941 */ /* 0x000fea0003800000 */
.L_x_431:
[----:B0-2---:R0:W2:Y:S01]  /*8640*/  LDS R43, [R102.X4+0x2c90] ;  /* 0x002c9000662b7984 */ /* 0x0050a20000004800 */
[----:B------:R-:W-:Y:S01]  /*8650*/  BSSY B0, `(.L_x_433) ;  /* 0x0000004000007945 */ /* 0x000fe20003800000 */
[----:B------:R-:W-:Y:S01]  /*8660*/  LEA.HI.SX32 R42, R42, R55, 0x1b ;  /* 0x000000372a2a7211 */ /* 0x000fe200078fdaff */
[----:B------:R-:W-:Y:S05]  /*8670*/  @!P4 BRA `(.L_x_434) ;  /* 0x000000100000c947 */ /* 0x000fea0003800000 */
[----:B--2---:R2:W-:Y:S02]  /*8680*/  RED.E.ADD.F32.FTZ.RN.STRONG.GPU [R40.64+-0x400], R43 ;  /* 0xfffc002b2800798e */ /* 0x0045e4000c10e79e */
.L_x_434:
[----:B------:R-:W-:Y:S05]  /*8690*/  BSYNC B0 ;  /* 0x0000000000007941 */ /* 0x000fea0003800000 */
.L_x_433:
[----:B--2---:R2:W3:Y:S01]  /*86a0*/  LDS R43, [R42.X4+0x2e90] ;  /* 0x002e90002a2b7984 */ /* 0x0044e20000004800 */
[----:B------:R-:W-:Y:S01]  /*86b0*/  BSSY B0, `(.L_x_435) ;  /* 0x0000003000007945 */ /* 0x000fe20003800000 */
[----:B------:R-:W-:Y:S05]  /*86c0*/  @!P5 BRA `(.L_x_436) ;  /* 0x000000100000d947 */ /* 0x000fea0003800000 */
[----:B---3--:R3:W-:Y:S02]  /*86d0*/  RED.E.ADD.F32.FTZ.RN.STRONG.GPU [R40.64+-0x200], R43 ;  /* 0xfffe002b2800798e */ /* 0x0087e4000c10e79e */
.L_x_436:
[----:B------:R-:W-:Y:S05]  /*86e0*/  BSYNC B0 ;  /* 0x0000000000007941 */ /* 0x000fea0003800000 */
.L_x_435:
        /* <DEDUP_REMOVED lines=50> */
[----:B------:R-:W-:-:S07]  /*8a10*/  FADD.FTZ R0, R107, R0 ;  /* 0x000000006b007221 */ /* 0x000fce0000010000 */
        /* <DEDUP_REMOVED lines=36> */
.L_x_438:
[----:B------:R-:W-:Y:S05]  /*8c60*/  BSYNC B0 ;  /* 0x0000000000007941 */ /* 0x000fea0003800000 */
.L_x_437:
        /* <DEDUP_REMOVED lines=8> */
.L_x_391:
[----:B------:R-:W-:Y:S01]  /*8cf0*/  BAR.SYNC.DEFER_BLOCKING 0x0 ;  /* 0x0000000000007b1d */ /* 0x000fe20000010000 */
[----:B------:R-:W-:-:S05]  /*8d00*/  LOP3.LUT R30, R56, 0x20, RZ, 0xfc, !PT ;  /* 0x00000020381e7812 */ /* 0x000fca00078efcff */
[----:B------:R-:W-:Y:S01]  /*8d10*/  ULDC UR40, c[0x0][0x168] ;  /* 0x00005a0000287ab9 */ /* 0x000fe20000000800 */
[----:B------:R-:W2:Y:S01]  /*8d20*/  LDL R90, [R1+0x2c] ;  /* 0x00002c00015a7983 */ /* 0x000ea20000100800 */
[----:B------:R-:W-:Y:S01]  /*8d30*/  UIADD3 UR40, -UR39, UR40, URZ ;  /* 0x0000002827287290 */ /* 0x000fe2000fffe13f */
[C---:B------:R-:W-:Y:S01]  /*8d40*/  LOP3.LUT R31, R56.reuse, 0x40, RZ, 0xfc, !PT ;  /* 0x00000040381f7812 */ /* 0x040fe200078efcff */
[----:B------:R-:W-:Y:S01]  /*8d50*/  ULDC.64 UR8, c[0x0][0x2d8] ;  /* 0x0000b60000087ab9 */ /* 0x000fe20000000a00 */
[C---:B------:R-:W-:Y:S01]  /*8d60*/  LOP3.LUT R8, R56.reuse, 0x60, RZ, 0xfc, !PT ;  /* 0x0000006038087812 */ /* 0x040fe200078efcff */
[----:B------:R-:W3:Y:S01]  /*8d70*/  LDL R88, [R1+0x28] ;  /* 0x0000280001587983 */ /* 0x000ee20000100800 */
[----:B------:R-:W-:Y:S01]  /*8d80*/  PRMT R32, RZ, 0x7610, R32 ;  /* 0x00007610ff207816 */ /* 0x000fe20000000020 */
[----:B------:R-:W-:Y:S01]  /*8d90*/  ULDC.64 UR22, c[0x0][0x2f8] ;  /* 0x0000be0000167ab9 */ /* 0x000fe20000000a00 */
[----:B------:R-:W-:Y:S01]  /*8da0*/  ISETP.GE.AND P2, PT, R56, UR40, PT ;  /* 0x0000002838007c0c */ /* 0x000fe2000bf46270 */
[----:B------:R-:W4:Y:S01]  /*8db0*/  LDL R86, [R1+0x24] ;  /* 0x0000240001567983 */ /* 0x000f220000100800 */
[----:B------:R-:W-:-:S02]  /*8dc0*/  ISETP.GE.AND P1, PT, R30, UR40, PT ;  /* 0x000000281e007c0c */ /* 0x000fc4000bf26270 */
[C---:B------:R-:W-:Y:S01]  /*8dd0*/  LOP3.LUT R13, R56.reuse, 0x80, RZ, 0xfc, !PT ;  /* 0x00000080380d7812 */ /* 0x040fe200078efcff */
[----:B------:R-:W5:Y:S01]  /*8de0*/  LDL R84, [R1+0x20] ;  /* 0x0000200001547983 */ /* 0x000f620000100800 */
[----:B------:R-:W-:Y:S02]  /*8df0*/  PRMT R33, RZ, 0x7610, R33 ;  /* 0x00007610ff217816 */ /* 0x000fe40000000021 */
[C---:B------:R-:W-:Y:S01]  /*8e00*/  LOP3.LUT R18, R56.reuse, 0xa0, RZ, 0xfc, !PT ;  /* 0x000000a038127812 */ /* 0x040fe200078efcff */
[----:B------:R-:W2:Y:S01]  /*8e10*/  LDL R82, [R1+0x1c] ;  /* 0x00001c0001527983 */ /* 0x000ea20000100800 */
[C---:B------:R-:W-:Y:S02]  /*8e20*/  LOP3.LUT R20, R56.reuse, 0xc0, RZ, 0xfc, !PT ;  /* 0x000000c038147812 */ /* 0x040fe400078efcff */
[----:B------:R-:W-:Y:S01]  /*8e30*/  ISETP.GE.AND P0, PT, R31, UR40, PT ;  /* 0x000000281f007c0c */ /* 0x000fe2000bf06270 */
[----:B------:R-:W2:Y:S01]  /*8e40*/  @!P2 LDG.E.U16 R32, [R58.64] ;  /* 0x0000001e3a20a981 */ /* 0x000ea2000c1e1500 */
[----:B------:R-:W-:-:S02]  /*8e50*/  LOP3.LUT R21, R56, 0xe0, RZ, 0xfc, !PT ;  /* 0x000000e038157812 */ /* 0x000fc400078efcff */
[----:B------:R-:W-:Y:S01]  /*8e60*/  ISETP.GE.AND P4, PT, R8, UR40, PT ;  /* 0x0000002808007c0c */ /* 0x000fe2000bf86270 */
[----:B------:R-:W3:Y:S01]  /*8e70*/  @!P1 LDG.E.U16 R33, [R58.64+0x40] ;  /* 0x0000401e3a219981 */ /* 0x000ee2000c1e1500 */
[----:B------:R-:W-:Y:S02]  /*8e80*/  LOP3.LUT R22, R56, 0x100, RZ, 0xfc, !PT ;  /* 0x0000010038167812 */ /* 0x000fe400078efcff */
[----:B------:R-:W-:Y:S01]  /*8e90*/  ISETP.GE.AND P6, PT, R13, UR40, PT ;  /* 0x000000280d007c0c */ /* 0x000fe2000bfc6270 */
[----:B------:R-:W4:Y:S01]  /*8ea0*/  LDL R80, [R1+0x18] ;  /* 0x0000180001507983 */ /* 0x000f220000100800 */
[----:B------:R-:W-:Y:S02]  /*8eb0*/  ISETP.GE.AND P5, PT, R18, UR40, PT ;  /* 0x0000002812007c0c */ /* 0x000fe4000bfa6270 */
[----:B------:R-:W-:Y:S01]  /*8ec0*/  ISETP.GE.AND P3, PT, R20, UR40, PT ;  /* 0x0000002814007c0c */ /* 0x000fe2000bf66270 */
[----:B------:R-:W4:Y:S01]  /*8ed0*/  LDL R78, [R1+0x14] ;  /* 0x00001400014e7983 */ /* 0x000f220000100800 */
[----:B------:R-:W-:-:S02]  /*8ee0*/  ISETP.GE.AND P2, PT, R21, UR40, PT ;  /* 0x0000002815007c0c */ /* 0x000fc4000bf46270 */
[----:B------:R-:W-:Y:S01]  /*8ef0*/  ISETP.GE.AND P1, PT, R22, UR40, PT ;  /* 0x0000002816007c0c */ /* 0x000fe2000bf26270 */
[----:B------:R-:W4:Y:S01]  /*8f00*/  LDL R76, [R1+0x10] ;  /* 0x00001000014c7983 */ /* 0x000f220000100800 */
[----:B------:R-:W-:Y:S02]  /*8f10*/  PRMT R34, RZ, 0x7610, R34 ;  /* 0x00007610ff227816 */ /* 0x000fe40000000022 */
[----:B------:R-:W-:Y:S01]  /*8f20*/  PRMT R35, RZ, 0x7610, R35 ;  /* 0x00007610ff237816 */ /* 0x000fe20000000023 */
[----:B------:R-:W4:Y:S01]  /*8f30*/  LDL R74, [R1+0xc] ;  /* 0x00000c00014a7983 */ /* 0x000f220000100800 */
[----:B------:R-:W-:Y:S02]  /*8f40*/  PRMT R36, RZ, 0x7610, R36 ;  /* 0x00007610ff247816 */ /* 0x000fe40000000024 */
[----:B------:R-:W-:Y:S01]  /*8f50*/  PRMT R37, RZ, 0x7610, R37 ;  /* 0x00007610ff257816 */ /* 0x000fe20000000025 */
[----:B------:R-:W4:Y:S01]  /*8f60*/  @!P0 LDG.E.U16 R34, [R58.64+0x80] ;  /* 0x0000801e3a228981 */ /* 0x000f22000c1e1500 */
[----:B------:R-:W-:-:S02]  /*8f70*/  LOP3.LUT R23, R56, 0x120, RZ, 0xfc, !PT ;  /* 0x0000012038177812 */ /* 0x000fc400078efcff */
        /* <DEDUP_REMOVED lines=11> */
[----:B------:R-:W-:Y:S02]  /*9030*/  ISETP.GE.AND P0, PT, R23, UR40, PT ;  /* 0x0000002817007c0c */ /* 0x000fe4000bf06270 */
[----:B------:R-:W-:Y:S01]  /*9040*/  LOP3.LUT R28, R56, 0x1c0, RZ, 0xfc, !PT ;  /* 0x000001c0381c7812 */ /* 0x000fe200078efcff */
[----:B------:R-:W5:Y:S01]  /*9050*/  @!P2 LDG.E.U16 R39, [R58.64+0x1c0] ;  /* 0x0001c01e3a27a981 */ /* 0x000f62000c1e1500 */
[----:B------:R-:W-:Y:S02]  /*9060*/  ISETP.GE.AND P4, PT, R24, UR40, PT ;  /* 0x0000002818007c0c */ /* 0x000fe4000bf86270 */
[----:B------:R-:W-:Y:S01]  /*9070*/  LOP3.LUT R29, R56, 0x1e0, RZ, 0xfc, !PT ;  /* 0x000001e0381d7812 */ /* 0x000fe200078efcff */
[----:B------:R-:W5:Y:S01]  /*9080*/  @!P1 LDG.E.U16 R40, [R58.64+0x200] ;  /* 0x0002001e3a289981 */ /* 0x000f62000c1e1500 */
[----:B------:R-:W-:-:S02]  /*9090*/  ISETP.GE.AND P6, PT, R25, UR40, PT ;  /* 0x0000002819007c0c */ /* 0x000fc4000bfc6270 */
[----:B------:R-:W-:Y:S01]  /*90a0*/  ISETP.GE.AND P5, PT, R26, UR40, PT ;  /* 0x000000281a007c0c */ /* 0x000fe2000bfa6270 */
[----:B------:R-:W5:Y:S01]  /*90b0*/  LDL R72, [R1+0x8] ;  /* 0x0000080001487983 */ /* 0x000f620000100800 */
[----:B------:R-:W-:Y:S02]  /*90c0*/  ISETP.GE.AND P3, PT, R27, UR40, PT ;  /* 0x000000281b007c0c */ /* 0x000fe4000bf66270 */
[----:B------:R-:W-:Y:S01]  /*90d0*/  ISETP.GE.AND P2, PT, R28, UR40, PT ;  /* 0x000000281c007c0c */ /* 0x000fe2000bf46270 */
[----:B------:R-:W5:Y:S01]  /*90e0*/  LDL R70, [R1+0x4] ;  /* 0x0000040001467983 */ /* 0x000f620000100800 */
[----:B------:R-:W-:Y:S02]  /*90f0*/  ISETP.GE.AND P1, PT, R29, UR40, PT ;  /* 0x000000281d007c0c */ /* 0x000fe4000bf26270 */
[----:B------:R-:W-:Y:S01]  /*9100*/  PRMT R41, RZ, 0x7610, R41 ;  /* 0x00007610ff297816 */ /* 0x000fe20000000029 */
[----:B------:R-:W5:Y:S01]  /*9110*/  LDL R68, [R1] ;  /* 0x0000000001447983 */ /* 0x000f620000100800 */
[----:B------:R-:W-:-:S02]  /*9120*/  PRMT R42, RZ, 0x7610, R42 ;  /* 0x00007610ff2a7816 */ /* 0x000fc4000000002a */
[----:B------:R-:W-:Y:S02]  /*9130*/  PRMT R43, RZ, 0x7610, R43 ;  /* 0x00007610ff2b7816 */ /* 0x000fe4000000002b */
[----:B------:R-:W-:Y:S01]  /*9140*/  PRMT R44, RZ, 0x7610, R44 ;  /* 0x00007610ff2c7816 */ /* 0x000fe2000000002c */
[----:B------:R-:W5:Y:S01]  /*9150*/  @!P0 LDG.E.U16 R41, [R58.64+0x240] ;  /* 0x0002401e3a298981 */ /* 0x000f62000c1e1500 */
        /* <DEDUP_REMOVED lines=8> */
[----:B------:R-:W5:Y:S04]  /*91e0*/  @!P1 LDG.E.U16 R47, [R58.64+0x3c0] ;  /* 0x0003c01e3a2f9981 */ /* 0x000f68000c1e1500 */
[----:B------:R-:W0:Y:S01]  /*91f0*/  S2R R60, SR_LANEID ;  /* 0x00000000003c7919 */ /* 0x000e220000000000 */
[----:B------:R-:W-:-:S04]  /*9200*/  LOP3.LUT R64, R64, 0xfffffe00, RZ, 0xc0, !PT ;  /* 0xfffffe0040407812 */ /* 0x000fc800078ec0ff */
[----:B0-----:R-:W-:Y:S01]  /*9210*/  LEA R65, R60, R64, 0x4 ;  /* 0x000000403c417211 */ /* 0x001fe200078e20ff */
        /* <DEDUP_REMOVED lines=21> */
[----:B------:R-:W-:Y:S04]  /*9370*/  LDS.U16 R37, [R54+0x12] ;  /* 0x0000120036257984 */ /* 0x000fe80000000400 */
[----:B------:R-:W-:Y:S01]  /*9380*/  LDS.U16 R36, [R54+0x10] ;  /* 0x0000100036247984 */ /* 0x000fe20000000400 */
[----:B0-----:R-:W-:-:S02]  /*9390*/  HADD2.F32 R34, -RZ, R34.H0_H0 ;  /* 0x20000022ff227230 */ /* 0x001fc40000004100 */
[----:B-1----:R-:W-:-:S03]  /*93a0*/  HADD2.F32 R32, -RZ, R32.H0_H0 ;  /* 0x20000020ff207230 */ /* 0x002fc60000004100 */
[----:B------:R-:W-:Y:S02]  /*93b0*/  FADD.FTZ R40, R34, UR4 ;  /* 0x0000000422287e21 */ /* 0x000fe40008010000 */
[----:B------:R-:W-:Y:S01]  /*93c0*/  LDS.U16 R34, [R54+0xc] ;  /* 0x00000c0036227984 */ /* 0x000fe20000000400 */
[----:B------:R-:W-:Y:S02]  /*93d0*/  FADD.FTZ R38, R32, UR4 ;  /* 0x0000000420267e21 */ /* 0x000fe40008010000 */
[----:B------:R-:W-:Y:S01]  /*93e0*/  FSETP.GTU.FTZ.AND P5, PT, R40, 20, PT ;  /* 0x41a000002800780b */ /* 0x000fe20003fbc000 */
[----:B------:R-:W0:Y:S01]  /*93f0*/  LDS.U16 R32, [R54+0x8] ;  /* 0x0000080036207984 */ /* 0x000e220000000400 */
[----:B--2---:R-:W-:-:S05]  /*9400*/  HADD2.F32 R33, -RZ, R33.H0_H0 ;  /* 0x20000021ff217230 */ /* 0x004fca0000004100 */
[----:B------:R-:W-:Y:S01]  /*9410*/  FADD.FTZ R39, R33, UR4 ;  /* 0x0000000421277e21 */ /* 0x000fe20008010000 */
[----:B------:R-:W-:Y:S01]  /*9420*/  FSETP.GTU.FTZ.AND P1, PT, R38, 20, PT ;  /* 0x41a000002600780b */ /* 0x000fe20003f3c000 */
[----:B---3--:R-:W-:Y:S01]  /*9430*/  HADD2.F32 R35, -RZ, R35.H0_H0 ;  /* 0x20000023ff237230 */ /* 0x008fe20000004100 */
[----:B------:R-:W1:Y:S03]  /*9440*/  LDS.U16 R33, [R54+0xa] ;  /* 0x00000a0036217984 */ /* 0x000e660000000400 */
[----:B------:R-:W-:Y:S01]  /*9450*/  @!P5 FMUL.FTZ R40, R40, -1.4426950216293334961 ;  /* 0xbfb8aa3b2828d820 */ /* 0x000fe20000410000 */
[----:B------:R-:W-:Y:S01]  /*9460*/  FSETP.GTU.FTZ.AND P6, PT, R39, 20, PT ;  /* 0x41a000002700780b */ /* 0x000fe20003fdc000 */
[----:B------:R-:W-:Y:S02]  /*9470*/  FADD.FTZ R41, R35, UR4 ;  /* 0x0000000423297e21 */ /* 0x000fe40008010000 */
[----:B------:R-:W2:Y:S02]  /*9480*/  LDS.U16 R35, [R54+0xe] ;  /* 0x00000e0036237984 */ /* 0x000ea40000000400 */
[----:B------:R-:W3:Y:S02]  /*9490*/  @!P5 MUFU.EX2 R40, R40 ;  /* 0x000000280028d308 */ /* 0x000ee40000000800 */
[----:B------:R-:W-:-:S06]  /*94a0*/  @!P1 FMUL.FTZ R38, R38, -1.4426950216293334961 ;  /* 0xbfb8aa3b26269820 */ /* 0x000fcc0000410000 */
[----:B------:R-:W-:Y:S01]  /*94b0*/  @!P6 FMUL.FTZ R39, R39, -1.4426950216293334961 ;  /* 0xbfb8aa3b2727e820 */ /* 0x000fe20000410000 */
[----:B------:R-:W4:Y:S01]  /*94c0*/  @!P1 MUFU.EX2 R38, R38 ;  /* 0x0000002600269308 */ /* 0x000f220000000800 */
[----:B---3--:R-:W-:-:S07]  /*94d0*/  @!P5 FADD.FTZ R40, R40, 1 ;  /* 0x3f8000002828d421 */ /* 0x008fce0000010000 */
[----:B------:R-:W3:Y:S01]  /*94e0*/  @!P6 MUFU.EX2 R39, R39 ;  /* 0x000000270027e308 */ /* 0x000ee20000000800 */
[----:B0-----:R-:W-:-:S07]  /*94f0*/  HADD2.F32 R32, -RZ, R32.H0_H0 ;  /* 0x20000020ff207230 */ /* 0x001fce0000004100 */
[----:B------:R-:W0:Y:S01]  /*9500*/  @!P5 MUFU.RCP R40, R40 ;  /* 0x000000280028d308 */ /* 0x000e220000001000 */
[----:B------:R-:W-:Y:S01]  /*9510*/  FADD.FTZ R32, R32, UR4 ;  /* 0x0000000420207e21 */ /* 0x000fe20008010000 */
[----:B------:R-:W-:Y:S01]  /*9520*/  HADD2.F32 R37, -RZ, R37.H0_H0 ;  /* 0x20000025ff257230 */ /* 0x000fe20000004100 */
[----:B----4-:R-:W-:-:S03]  /*9530*/  @!P1 FADD.FTZ R38, R38, 1 ;  /* 0x3f80000026269421 */ /* 0x010fc60000010000 */
[----:B------:R-:W-:Y:S01]  /*9540*/  FSETP.GTU.FTZ.AND P4, PT, R32, 20, PT ;  /* 0x41a000002000780b */ /* 0x000fe20003f9c000 */
[----:B---3--:R-:W-:Y:S02]  /*9550*/  @!P6 FADD.FTZ R39, R39, 1 ;  /* 0x3f8000002727e421 */ /* 0x008fe40000010000 */
[----:B------:R-:W-:Y:S01]  /*9560*/  FADD.FTZ R37, R37, UR4 ;  /* 0x0000000425257e21 */ /* 0x000fe20008010000 */
[----:B------:R-:W3:Y:S01]  /*9570*/  @!P1 MUFU.RCP R43, R38 ;  /* 0x00000026002b9308 */ /* 0x000ee20000001000 */
[----:B-1----:R-:W-:Y:S02]  /*9580*/  HADD2.F32 R33, -RZ, R33.H0_H0 ;  /* 0x20000021ff217230 */ /* 0x002fe40000004100 */
[----:B------:R-:W-:Y:S01]  /*9590*/  HADD2.F32 R34, -RZ, R34.H0_H0 ;  /* 0x20000022ff227230 */ /* 0x000fe20000004100 */
[----:B0-----:R-:W-:Y:S01]  /*95a0*/  @!P5 FMUL.FTZ R3, R3, R40 ;  /* 0x000000280303d220 */ /* 0x001fe20000410000 */
[----:B------:R-:W-:-:S03]  /*95b0*/  FSETP.GTU.FTZ.AND P5, PT, R37, 20, PT ;  /* 0x41a000002500780b */ /* 0x000fc60003fbc000 */
[----:B------:R-:W0:Y:S01]  /*95c0*/  @!P6 MUFU.RCP R39, R39 ;  /* 0x000000270027e308 */ /* 0x000e220000001000 */
[----:B------:R-:W-:Y:S01]  /*95d0*/  FADD.FTZ R33, R33, UR4 ;  /* 0x0000000421217e21 */ /* 0x000fe20008010000 */
[----:B--2---:R-:W-:Y:S01]  /*95e0*/  HADD2.F32 R35, -RZ, R35.H0_H0 ;  /* 0x20000023ff237230 */ /* 0x004fe20000004100 */
[----:B------:R-:W-:Y:S01]  /*95f0*/  FADD.FTZ R34, R34, UR4 ;  /* 0x0000000422227e21 */ /* 0x000fe20008010000 */
[----:B------:R-:W-:Y:S01]  /*9600*/  HADD2.F32 R36, -RZ, R36.H0_H0 ;  /* 0x20000024ff247230 */ /* 0x000fe20000004100 */
[----:B------:R-:W-:Y:S01]  /*9610*/  @!P4 FMUL.FTZ R32, R32, -1.4426950216293334961 ;  /* 0xbfb8aa3b2020c820 */ /* 0x000fe20000410000 */
[----:B------:R-:W-:Y:S01]  /*9620*/  FSETP.GTU.FTZ.AND P3, PT, R33, 20, PT ;  /* 0x41a000002100780b */ /* 0x000fe20003f7c000 */
[----:B------:R-:W-:Y:S01]  /*9630*/  FADD.FTZ R35, R35, UR4 ;  /* 0x0000000423237e21 */ /* 0x000fe20008010000 */
[----:B------:R-:W-:Y:S01]  /*9640*/  FSETP.GTU.FTZ.AND P2, PT, R34, 20, PT ;  /* 0x41a000002200780b */ /* 0x000fe20003f5c000 */
[----:B------:R-:W-:Y:S02]  /*9650*/  FADD.FTZ R36, R36, UR4 ;  /* 0x0000000424247e21 */ /* 0x000fe40008010000 */
[----:B------:R-:W1:Y:S01]  /*9660*/  @!P4 MUFU.EX2 R32, R32 ;  /* 0x000000200020c308 */ /* 0x000e620000000800 */
[----:B------:R-:W-:-:S02]  /*9670*/  @!P5 FMUL.FTZ R37, R37, -1.4426950216293334961 ;  /* 0xbfb8aa3b2525d820 */ /* 0x000fc40000410000 */
[----:B---3--:R-:W-:Y:S01]  /*9680*/  @!P1 FMUL.FTZ R0, R0, R43 ;  /* 0x0000002b00009220 */ /* 0x008fe20000410000 */
[----:B------:R-:W-:Y:S01]  /*9690*/  FSETP.GTU.FTZ.AND P1, PT, R35, 20, PT ;  /* 0x41a000002300780b */ /* 0x000fe20003f3c000 */
[----:B0-----:R-:W-:Y:S01]  /*96a0*/  @!P6 FMUL.FTZ R2, R2, R39 ;  /* 0x000000270202e220 */ /* 0x001fe20000410000 */
[----:B------:R-:W-:Y:S02]  /*96b0*/  FSETP.GTU.FTZ.AND P6, PT, R36, 20, PT ;  /* 0x41a000002400780b */ /* 0x000fe40003fdc000 */
[----:B------:R-:W0:Y:S01]  /*96c0*/  @!P5 MUFU.EX2 R37, R37 ;  /* 0x000000250025d308 */ /* 0x000e220000000800 */
[----:B------:R-:W-:Y:S01]  /*96d0*/  FSETP.GTU.FTZ.AND P0, PT, R41, 20, PT ;  /* 0x41a000002900780b */ /* 0x000fe20003f1c000 */
[----:B------:R-:W-:Y:S02]  /*96e0*/  @!P3 FMUL.FTZ R33, R33, -1.4426950216293334961 ;  /* 0xbfb8aa3b2121b820 */ /* 0x000fe40000410000 */
[----:B------:R-:W-:Y:S02]  /*96f0*/  @!P2 FMUL.FTZ R34, R34, -1.4426950216293334961 ;  /* 0xbfb8aa3b2222a820 */ /* 0x000fe40000410000 */
[----:B-1----:R-:W-:-:S02]  /*9700*/  @!P4 FADD.FTZ R32, R32, 1 ;  /* 0x3f8000002020c421 */ /* 0x002fc40000010000 */
[----:B------:R-:W1:Y:S01]  /*9710*/  @!P3 MUFU.EX2 R33, R33 ;  /* 0x000000210021b308 */ /* 0x000e620000000800 */
[----:B------:R-:W-:Y:S02]  /*9720*/  @!P1 FMUL.FTZ R35, R35, -1.4426950216293334961 ;  /* 0xbfb8aa3b23239820 */ /* 0x000fe40000410000 */
[----:B------:R-:W-:-:S05]  /*9730*/  @!P6 FMUL.FTZ R36, R36, -1.4426950216293334961 ;  /* 0xbfb8aa3b2424e820 */ /* 0x000fca0000410000 */
[----:B------:R-:W2:Y:S01]  /*9740*/  @!P2 MUFU.EX2 R34, R34 ;  /* 0x000000220022a308 */ /* 0x000ea20000000800 */
[----:B0-----:R-:W-:Y:S02]  /*9750*/  @!P5 FADD.FTZ R37, R37, 1 ;  /* 0x3f8000002525d421 */ /* 0x001fe40000010000 */
[----:B------:R-:W-:-:S05]  /*9760*/  @!P0 FMUL.FTZ R41, R41, -1.4426950216293334961 ;  /* 0xbfb8aa3b29298820 */ /* 0x000fca0000410000 */
[----:B------:R0:W-:Y:S08]  /*9770*/  @!P4 MUFU.RCP R58, R32 ;  /* 0x00000020003ac308 */ /* 0x0001f00000001000 */
[----:B------:R-:W3:Y:S01]  /*9780*/  @!P1 MUFU.EX2 R35, R35 ;  /* 0x0000002300239308 */ /* 0x000ee20000000800 */
[----:B0-----:R-:W-:-:S07]  /*9790*/  IADD3 R32, R65, 0x6, RZ ;  /* 0x0000000641207810 */ /* 0x001fce0007ffe0ff */
[----:B------:R-:W0:Y:S01]  /*97a0*/  @!P6 MUFU.EX2 R36, R36 ;  /* 0x000000240024e308 */ /* 0x000e220000000800 */
[----:B------:R-:W-:Y:S01]  /*97b0*/  LEA.HI.SX32 R43, R32, R65, 0x1b ;  /* 0x00000041202b7211 */ /* 0x000fe200078fdaff */
[----:B-1----:R-:W-:-:S06]  /*97c0*/  @!P3 FADD.FTZ R33, R33, 1 ;  /* 0x3f8000002121b421 */ /* 0x002fcc0000010000 */
[----:B------:R1:W4:Y:S01]  /*97d0*/  @!P5 MUFU.RCP R32, R37 ;  /* 0x000000250020d308 */ /* 0x0003220000001000 */
[----:B--2---:R-:W-:-:S07]  /*97e0*/  @!P2 FADD.FTZ R34, R34, 1 ;  /* 0x3f8000002222a421 */ /* 0x004fce0000010000 */
[----:B------:R-:W2:Y:S01]  /*97f0*/  @!P0 MUFU.EX2 R41, R41 ;  /* 0x0000002900298308 */ /* 0x000ea20000000800 */
[----:B---3--:R-:W-:Y:S01]  /*9800*/  @!P1 FADD.FTZ R35, R35, 1 ;  /* 0x3f80000023239421 */ /* 0x008fe20000010000 */
[----:B-1----:R-:W-:Y:S01]  /*9810*/  LDS.U16 R37, [R54+0x1e] ;  /* 0x00001e0036257984 */ /* 0x002fe20000000400 */
[----:B0-----:R-:W-:-:S05]  /*9820*/  @!P6 FADD.FTZ R36, R36, 1 ;  /* 0x3f8000002424e421 */ /* 0x001fca0000010000 */
[----:B------:R0:W-:Y:S01]  /*9830*/  @!P3 MUFU.RCP R61, R33 ;  /* 0x00000021003db308 */ /* 0x0001e20000001000 */
[----:B----4-:R-:W-:Y:S02]  /*9840*/  @!P5 FMUL.FTZ R11, R11, R32 ;  /* 0x000000200b0bd220 */ /* 0x010fe40000410000 */
[----:B------:R-:W1:Y:S05]  /*9850*/  LDS.U16 R32, [R54+0x14] ;  /* 0x0000140036207984 */ /* 0x000e6a0000000400 */
[----:B------:R3:W-:Y:S01]  /*9860*/  @!P2 MUFU.RCP R60, R34 ;  /* 0x00000022003ca308 */ /* 0x0007e20000001000 */
[C---:B0-----:R-:W-:Y:S02]  /*9870*/  IADD3 R33, R65.reuse, 0x9, RZ ;  /* 0x0000000941217810 */ /* 0x041fe40007ffe0ff */
[----:B---3--:R-:W-:-:S05]  /*9880*/  IADD3 R34, R65, 0xe, RZ ;  /* 0x0000000e41227810 */ /* 0x008fca0007ffe0ff */
[----:B------:R0:W-:Y:S01]  /*9890*/  @!P1 MUFU.RCP R62, R35 ;  /* 0x00000023003e9308 */ /* 0x0001e20000001000 */
[-C--:B------:R-:W-:Y:S02]  /*98a0*/  LEA.HI.SX32 R47, R33, R65.reuse, 0x1b ;  /* 0x00000041212f7211 */ /* 0x080fe400078fdaff */
[----:B------:R-:W-:Y:S01]  /*98b0*/  LEA.HI.SX32 R52, R34, R65, 0x1b ;  /* 0x0000004122347211 */ /* 0x000fe200078fdaff */
[----:B------:R-:W3:Y:S01]  /*98c0*/  LDS.U16 R33, [R54+0x16] ;  /* 0x0000160036217984 */ /* 0x000ee20000000400 */
[----:B--2---:R-:W-:-:S03]  /*98d0*/  @!P0 FADD.FTZ R41, R41, 1 ;  /* 0x3f80000029298421 */ /* 0x004fc60000010000 */
[----:B------:R2:W-:Y:S01]  /*98e0*/  @!P6 MUFU.RCP R63, R36 ;  /* 0x00000024003fe308 */ /* 0x0005e20000001000 */
[----:B------:R-:W4:Y:S04]  /*98f0*/  LDS.U16 R34, [R54+0x18] ;  /* 0x0000180036227984 */ /* 0x000f280000000400 */
[----:B0-----:R-:W0:Y:S04]  /*9900*/  LDS.U16 R35, [R54+0x1a] ;  /* 0x00001a0036237984 */ /* 0x001e280000000400 */
[----:B--2---:R-:W2:Y:S01]  /*9910*/  LDS.U16 R36, [R54+0x1c] ;  /* 0x00001c0036247984 */ /* 0x004ea20000000400 */
[----:B------:R5:W1:Y:S01]  /*9920*/  @!P0 MUFU.RCP R59, R41 ;  /* 0x00000029003b8308 */ /* 0x000a620000001000 */
[----:B------:R-:W-:-:S02]  /*9930*/  IADD3 R38, R65, 0x1, RZ ;  /* 0x0000000141267810 */ /* 0x000fc40007ffe0ff */
[C---:B------:R-:W-:Y:S02]  /*9940*/  IADD3 R39, R65.reuse, 0x2, RZ ;  /* 0x0000000241277810 */ /* 0x040fe40007ffe0ff */
[C---:B------:R-:W-:Y:S02]  /*9950*/  IADD3 R40, R65.reuse, 0x3, RZ ;  /* 0x0000000341287810 */ /* 0x040fe40007ffe0ff */
[C---:B------:R-:W-:Y:S02]  /*9960*/  IADD3 R42, R65.reuse, 0x5, RZ ;  /* 0x00000005412a7810 */ /* 0x040fe40007ffe0ff */
[----:B-----5:R-:W-:Y:S02]  /*9970*/  IADD3 R41, R65, 0x4, RZ ;  /* 0x0000000441297810 */ /* 0x020fe40007ffe0ff */
[-C--:B------:R-:W-:Y:S02]  /*9980*/  LEA.HI.SX32 R38, R38, R65.reuse, 0x1b ;  /* 0x0000004126267211 */ /* 0x080fe400078fdaff */
[----:B------:R-:W-:Y:S01]  /*9990*/  F2FP.PACK_AB R158, R158, R160 ;  /* 0x000000a09e9e723e */ /* 0x000fe200000000ff */
[----:B------:R-:W-:Y:S01]  /*99a0*/  BAR.SYNC.DEFER_BLOCKING 0x0 ;  /* 0x0000000000007b1d */ /* 0x000fe20000010000 */
[----:B------:R-:W-:-:S02]  /*99b0*/  LEA.HI.SX32 R39, R39, R65, 0x1b ;  /* 0x0000004127277211 */ /* 0x000fc400078fdaff */
[----:B------:R-:W-:Y:S01]  /*99c0*/  LEA.HI.SX32 R40, R40, R65, 0x1b ;  /* 0x0000004128287211 */ /* 0x000fe200078fdaff */
[----:B------:R-:W-:Y:S01]  /*99d0*/  @!P4 FMUL.FTZ R5, R5, R58 ;  /* 0x0000003a0505c220 */ /* 0x000fe20000410000 */
[C---:B------:R-:W-:Y:S02]  /*99e0*/  IADD3 R45, R65.reuse, 0x7, RZ ;  /* 0x00000007412d7810 */ /* 0x040fe40007ffe0ff */
[----:B------:R-:W-:Y:S02]  /*99f0*/  IADD3 R46, R65, 0x8, RZ ;  /* 0x00000008412e7810 */ /* 0x000fe40007ffe0ff */
[----:B------:R-:W-:Y:S02]  /*9a00*/  F2FP.PACK_AB R155, R155, R157 ;  /* 0x0000009d9b9b723e */ /* 0x000fe400000000ff */
[----:B------:R-:W-:Y:S01]  /*9a10*/  LEA.HI.SX32 R41, R41, R65, 0x1b ;  /* 0x0000004129297211 */ /* 0x000fe200078fdaff */
[----:B-1----:R-:W-:Y:S01]  /*9a20*/  @!P0 FMUL.FTZ R4, R4, R59 ;  /* 0x0000003b04048220 */ /* 0x002fe20000410000 */
[----:B------:R-:W-:-:S02]  /*9a30*/  LEA.HI.SX32 R44, R42, R65, 0x1b ;  /* 0x000000412a2c7211 */ /* 0x000fc400078fdaff */
[----:B------:R-:W-:Y:S02]  /*9a40*/  PRMT R58, R158, 0x7632, R58 ;  /* 0x000076329e3a7816 */ /* 0x000fe4000000003a */
[----:B------:R-:W-:Y:S02]  /*9a50*/  SHF.L.U32 R38, R38, 0x1, RZ ;  /* 0x0000000126267819 */ /* 0x000fe400000006ff */
[----:B------:R-:W-:Y:S01]  /*9a60*/  F2FP.PACK_AB R153, R153, R154 ;  /* 0x0000009a9999723e */ /* 0x000fe200000000ff */
[----:B------:R-:W-:Y:S01]  /*9a70*/  IMAD.SHL.U32 R42, R40, 0x2, RZ ;  /* 0x00000002282a7824 */ /* 0x000fe200078e00ff */
[----:B------:R-:W-:Y:S02]  /*9a80*/  IADD3 R48, R65, 0xa, RZ ;  /* 0x0000000a41307810 */ /* 0x000fe40007ffe0ff */
[----:B------:R-:W-:Y:S01]  /*9a90*/  SHF.L.U32 R39, R39, 0x1, RZ ;  /* 0x0000000127277819 */ /* 0x000fe200000006ff */
[----:B------:R-:W-:Y:S01]  /*9aa0*/  @!P2 FMUL.FTZ R7, R7, R60 ;  /* 0x0000003c0707a220 */ /* 0x000fe20000410000 */
[----:B------:R-:W-:-:S02]  /*9ab0*/  IADD3 R49, R65, 0xb, RZ ;  /* 0x0000000b41317810 */ /* 0x000fc40007ffe0ff */
[-C--:B------:R-:W-:Y:S02]  /*9ac0*/  LEA.HI.SX32 R45, R45, R65.reuse, 0x1b ;  /* 0x000000412d2d7211 */ /* 0x080fe400078fdaff */
[----:B------:R-:W-:Y:S02]  /*9ad0*/  LEA.HI.SX32 R46, R46, R65, 0x1b ;  /* 0x000000412e2e7211 */ /* 0x000fe400078fdaff */
[----:B------:R-:W-:Y:S02]  /*9ae0*/  F2FP.PACK_AB R151, R151, R152 ;  /* 0x000000989797723e */ /* 0x000fe400000000ff */
[----:B------:R-:W-:Y:S01]  /*9af0*/  PRMT R59, R155, 0x7632, R59 ;  /* 0x000076329b3b7816 */ /* 0x000fe2000000003b */
[----:B------:R-:W-:Y:S01]  /*9b00*/  STS.U16 [R54], R158 ;  /* 0x0000009e36007388 */ /* 0x000fe20000000400 */
[C---:B------:R-:W-:Y:S02]  /*9b10*/  IADD3 R50, R65.reuse, 0xc, RZ ;  /* 0x0000000c41327810 */ /* 0x040fe40007ffe0ff */
[----:B------:R-:W-:-:S02]  /*9b20*/  IADD3 R51, R65, 0xd, RZ ;  /* 0x0000000d41337810 */ /* 0x000fc40007ffe0ff */
[----:B------:R-:W-:Y:S01]  /*9b30*/  SHF.L.U32 R41, R41, 0x1, RZ ;  /* 0x0000000129297819 */ /* 0x000fe200000006ff */
[----:B------:R1:W-:Y:S01]  /*9b40*/  STS.U16 [R38+0x2], R58 ;  /* 0x0000023a26007388 */ /* 0x0003e20000000400 */
[----:B------:R-:W-:Y:S02]  /*9b50*/  PRMT R60, R153, 0x7632, R60 ;  /* 0x00007632993c7816 */ /* 0x000fe4000000003c */
[----:B------:R-:W-:Y:S02]  /*9b60*/  SHF.L.U32 R44, R44, 0x1, RZ ;  /* 0x000000012c2c7819 */ /* 0x000fe400000006ff */
[----:B------:R-:W-:Y:S01]  /*9b70*/  F2FP.PACK_AB R149, R149, R150 ;  /* 0x000000969595723e */ /* 0x000fe200000000ff */
[----:B------:R-:W-:Y:S01]  /*9b80*/  STS.U16 [R39+0x4], R155 ;  /* 0x0000049b27007388 */ /* 0x000fe20000000400 */
[-C--:B------:R-:W-:Y:S02]  /*9b90*/  LEA.HI.SX32 R48, R48, R65.reuse, 0x1b ;  /* 0x0000004130307211 */ /* 0x080fe400078fdaff */
[----:B------:R-:W-:Y:S01]  /*9ba0*/  SHF.L.U32 R40, R43, 0x1, RZ ;  /* 0x000000012b287819 */ /* 0x000fe200000006ff */
[----:B------:R5:W-:Y:S01]  /*9bb0*/  STS.U16 [R42+0x6], R59 ;  /* 0x0000063b2a007388 */ /* 0x000be20000000400 */
[----:B------:R-:W-:Y:S01]  /*9bc0*/  IADD3 R53, R65, 0xf, RZ ;  /* 0x0000000f41357810 */ /* 0x000fe20007ffe0ff */
[----:B------:R-:W-:Y:S01]  /*9bd0*/  IMAD.SHL.U32 R46, R46, 0x2, RZ ;  /* 0x000000022e2e7824 */ /* 0x000fe200078e00ff */
[----:B------:R-:W-:-:S02]  /*9be0*/  LEA.HI.SX32 R49, R49, R65, 0x1b ;  /* 0x0000004131317211 */ /* 0x000fc400078fdaff */
[----:B------:R-:W-:Y:S02]  /*9bf0*/  PRMT R43, R151, 0x7632, R43 ;  /* 0x00007632972b7816 */ /* 0x000fe4000000002b */
[----:B------:R-:W-:Y:S02]  /*9c00*/  SHF.L.U32 R45, R45, 0x1, RZ ;  /* 0x000000012d2d7819 */ /* 0x000fe400000006ff */
[----:B------:R-:W-:Y:S01]  /*9c10*/  F2FP.PACK_AB R147, R147, R148 ;  /* 0x000000949393723e */ /* 0x000fe200000000ff */
[----:B------:R-:W-:Y:S01]  /*9c20*/  @!P6 FMUL.FTZ R10, R10, R63 ;  /* 0x0000003f0a0ae220 */ /* 0x000fe20000410000 */
[-C--:B------:R-:W-:Y:S01]  /*9c30*/  LEA.HI.SX32 R50, R50, R65.reuse, 0x1b ;  /* 0x0000004132327211 */ /* 0x080fe200078fdaff */
[----:B------:R-:W-:Y:S01]  /*9c40*/  STS.U16 [R41+0x8], R153 ;  /* 0x0000089929007388 */ /* 0x000fe20000000400 */
[----:B------:R-:W-:Y:S02]  /*9c50*/  LEA.HI.SX32 R51, R51, R65, 0x1b ;  /* 0x0000004133337211 */ /* 0x000fe400078fdaff */
[----:B-1----:R-:W-:Y:S01]  /*9c60*/  PRMT R58, R149, 0x7632, R58 ;  /* 0x00007632953a7816 */ /* 0x002fe2000000003a */
[----:B------:R-:W-:Y:S01]  /*9c70*/  STS.U16 [R44+0xa], R60 ;  /* 0x00000a3c2c007388 */ /* 0x000fe20000000400 */
[----:B------:R-:W-:-:S02]  /*9c80*/  SHF.L.U32 R47, R47, 0x1, RZ ;  /* 0x000000012f2f7819 */ /* 0x000fc400000006ff */
[----:B------:R-:W-:Y:S01]  /*9c90*/  F2FP.PACK_AB R145, R145, R146 ;  /* 0x000000929191723e */ /* 0x000fe200000000ff */
[----:B------:R-:W-:Y:S01]  /*9ca0*/  STS.U16 [R40+0xc], R151 ;  /* 0x00000c9728007388 */ /* 0x000fe20000000400 */
[----:B------:R-:W-:Y:S02]  /*9cb0*/  SHF.L.U32 R48, R48, 0x1, RZ ;  /* 0x0000000130307819 */ /* 0x000fe400000006ff */
[----:B------:R-:W-:Y:S01]  /*9cc0*/  ISETP.NE.AND P6, PT, R55, RZ, PT ;  /* 0x000000ff3700720c */ /* 0x000fe20003fc5270 */
[----:B------:R1:W-:Y:S01]  /*9cd0*/  STS.U16 [R45+0xe], R43 ;  /* 0x00000e2b2d007388 */ /* 0x0003e20000000400 */
[----:B------:R-:W-:Y:S02]  /*9ce0*/  LEA.HI.SX32 R53, R53, R65, 0x1b ;  /* 0x0000004135357211 */ /* 0x000fe400078fdaff */
[----:B-----5:R-:W-:Y:S02]  /*9cf0*/  PRMT R59, R147, 0x7632, R59 ;  /* 0x00007632933b7816 */ /* 0x020fe4000000003b */
[----:B------:R-:W-:-:S02]  /*9d00*/  SHF.L.U32 R49, R49, 0x1, RZ ;  /* 0x0000000131317819 */ /* 0x000fc400000006ff */
[----:B------:R-:W-:Y:S01]  /*9d10*/  F2FP.PACK_AB R143, R143, R144 ;  /* 0x000000908f8f723e */ /* 0x000fe200000000ff */
[----:B------:R-:W-:Y:S01]  /*9d20*/  STS.U16 [R46+0x10], R149 ;  /* 0x000010952e007388 */ /* 0x000fe20000000400 */
[----:B------:R-:W-:Y:S01]  /*9d30*/  SHF.L.U32 R50, R50, 0x1, RZ ;  /* 0x0000000132327819 */ /* 0x000fe200000006ff */
[----:B------:R-:W-:Y:S01]  /*9d40*/  IMAD.SHL.U32 R51, R51, 0x2, RZ ;  /* 0x0000000233337824 */ /* 0x000fe200078e00ff */
[----:B-1----:R-:W-:Y:S01]  /*9d50*/  PRMT R43, R145, 0x7632, R43 ;  /* 0x00007632912b7816 */ /* 0x002fe2000000002b */
[----:B------:R-:W-:Y:S01]  /*9d60*/  @!P3 FMUL.FTZ R6, R6, R61 ;  /* 0x0000003d0606b220 */ /* 0x000fe20000410000 */
[----:B------:R1:W-:Y:S01]  /*9d70*/  STS.U16 [R47+0x12], R58 ;  /* 0x0000123a2f007388 */ /* 0x0003e20000000400 */
[----:B------:R-:W-:Y:S02]  /*9d80*/  SHF.L.U32 R52, R52, 0x1, RZ ;  /* 0x0000000134347819 */ /* 0x000fe400000006ff */
[----:B------:R-:W-:Y:S01]  /*9d90*/  PRMT R61, R143, 0x7632, R61 ;  /* 0x000076328f3d7816 */ /* 0x000fe2000000003d */
[----:B------:R-:W-:Y:S04]  /*9da0*/  STS.U16 [R48+0x14], R147 ;  /* 0x0000149330007388 */ /* 0x000fe80000000400 */
[----:B------:R5:W-:Y:S01]  /*9db0*/  STS.U16 [R49+0x16], R59 ;  /* 0x0000163b31007388 */ /* 0x000be20000000400 */
[----:B-1----:R-:W-:-:S03]  /*9dc0*/  SHF.L.U32 R58, R53, 0x1, RZ ;  /* 0x00000001353a7819 */ /* 0x002fc600000006ff */
[----:B------:R-:W-:Y:S01]  /*9dd0*/  STS.U16 [R50+0x18], R145 ;  /* 0x0000189132007388 */ /* 0x000fe20000000400 */
[----:B------:R-:W-:-:S03]  /*9de0*/  MOV R53, UR40 ;  /* 0x0000002800357c02 */ /* 0x000fc60008000f00 */
[----:B------:R1:W-:Y:S04]  /*9df0*/  STS.U16 [R51+0x1a], R43 ;  /* 0x00001a2b33007388 */ /* 0x0003e80000000400 */
        /* <DEDUP_REMOVED lines=21> */
[----:B------:R-:W-:-:S02]  /*9f50*/  HADD2.F32 R32, -RZ, R32.H0_H0 ;  /* 0x20000020ff207230 */ /* 0x000fc40000004100 */
[----:B---3--:R-:W-:Y:S02]  /*9f60*/  HADD2.F32 R33, -RZ, R33.H0_H0 ;  /* 0x20000021ff217230 */ /* 0x008fe40000004100 */
[----:B----4-:R-:W-:Y:S02]  /*9f70*/  HADD2.F32 R34, -RZ, R34.H0_H0 ;  /* 0x20000022ff227230 */ /* 0x010fe40000004100 */
[----:B0-----:R-:W-:Y:S01]  /*9f80*/  HADD2.F32 R35, -RZ, R35.H0_H0 ;  /* 0x20000023ff237230 */ /* 0x001fe20000004100 */
[----:B------:R-:W-:Y:S02]  /*9f90*/  FADD.FTZ R32, R32, UR4 ;  /* 0x0000000420207e21 */ /* 0x000fe40008010000 */
[----:B------:R-:W-:Y:S02]  /*9fa0*/  FADD.FTZ R33, R33, UR4 ;  /* 0x0000000421217e21 */ /* 0x000fe40008010000 */
[----:B-----5:R-:W-:Y:S02]  /*9fb0*/  FADD.FTZ R59, R34, UR4 ;  /* 0x00000004223b7e21 */ /* 0x020fe40008010000 */
[----:B------:R-:W-:Y:S01]  /*9fc0*/  FADD.FTZ R60, R35, UR4 ;  /* 0x00000004233c7e21 */ /* 0x000fe20008010000 */
[----:B------:R-:W-:Y:S01]  /*9fd0*/  FSETP.GTU.FTZ.AND P0, PT, R32, 20, PT ;  /* 0x41a000002000780b */ /* 0x000fe20003f1c000 */
[----:B------:R-:W-:Y:S01]  /*9fe0*/  @!P1 FMUL.FTZ R9, R9, R62 ;  /* 0x0000003e09099220 */ /* 0x000fe20000410000 */
[----:B------:R-:W-:-:S02]  /*9ff0*/  FSETP.GTU.FTZ.AND P1, PT, R33, 20, PT ;  /* 0x41a000002100780b */ /* 0x000fc40003f3c000 */
[----:B------:R-:W-:Y:S01]  /*a000*/  FSETP.GTU.FTZ.AND P2, PT, R59, 20, PT ;  /* 0x41a000003b00780b */ /* 0x000fe20003f5c000 */
[----:B------:R-:W0:Y:S01]  /*a010*/  LDS R93, [0x1080] ;  /* 0x00108000ff5d7984 */ /* 0x000e220000000800 */
[----:B------:R-:W-:Y:S01]  /*a020*/  FSETP.GTU.FTZ.AND P3, PT, R60, 20, PT ;  /* 0x41a000003c00780b */ /* 0x000fe20003f7c000 */
[----:B--2---:R-:W-:Y:S02]  /*a030*/  HADD2.F32 R36, -RZ, R36.H0_H0 ;  /* 0x20000024ff247230 */ /* 0x004fe40000004100 */
[----:B------:R-:W-:-:S04]  /*a040*/  HADD2.F32 R37, -RZ, R37.H0_H0 ;  /* 0x20000025ff257230 */ /* 0x000fc80000004100 */
[----:B------:R-:W-:Y:S01]  /*a050*/  @!P0 FMUL.FTZ R34, R32, -1.4426950216293334961 ;  /* 0xbfb8aa3b20228820 */ /* 0x000fe20000410000 */
[----:B-1----:R-:W-:Y:S01]  /*a060*/  SHF.R.S32.HI R43, RZ, 0x1f, R56 ;  /* 0x0000001fff2b7819 */ /* 0x002fe20000011438 */
[----:B------:R-:W-:Y:S01]  /*a070*/  FADD.FTZ R62, R36, UR4 ;  /* 0x00000004243e7e21 */ /* 0x000fe20008010000 */
[----:B------:R-:W-:Y:S01]  /*a080*/  IADD3 R32, P4, R56, UR39, RZ ;  /* 0x0000002738207c10 */ /* 0x000fe2000ff9e0ff */
[----:B------:R-:W-:Y:S01]  /*a090*/  FADD.FTZ R64, R37, UR4 ;  /* 0x0000000425407e21 */ /* 0x000fe20008010000 */
[----:B------:R-:W-:Y:S01]  /*a0a0*/  MOV R66, UR39 ;  /* 0x0000002700427c02 */ /* 0x000fe20008000f00 */
[----:B------:R-:W-:Y:S02]  /*a0b0*/  @!P1 FMUL.FTZ R35, R33, -1.4426950216293334961 ;  /* 0xbfb8aa3b21239820 */ /* 0x000fe40000410000 */
[----:B------:R-:W-:Y:S02]  /*a0c0*/  @!P2 FMUL.FTZ R36, R59, -1.4426950216293334961 ;  /* 0xbfb8aa3b3b24a820 */ /* 0x000fe40000410000 */
[----:B------:R-:W-:Y:S01]  /*a0d0*/  @!P3 FMUL.FTZ R37, R60, -1.4426950216293334961 ;  /* 0xbfb8aa3b3c25b820 */ /* 0x000fe20000410000 */
[----:B------:R-:W-:-:S02]  /*a0e0*/  LEA.HI.X.SX32 R33, R66, R43, 0x1, P4 ;  /* 0x0000002b42217211 */ /* 0x000fc400020f0eff */
[----:B------:R-:W-:Y:S01]  /*a0f0*/  FSETP.GTU.FTZ.AND P4, PT, R62, 20, PT ;  /* 0x41a000003e00780b */ /* 0x000fe20003f9c000 */
[----:B------:R-:W1:Y:S01]  /*a100*/  @!P0 MUFU.EX2 R34, R34 ;  /* 0x0000002200228308 */ /* 0x000e620000000800 */
[----:B------:R-:W-:-:S07]  /*a110*/  FSETP.GTU.FTZ.AND P5, PT, R64, 20, PT ;  /* 0x41a000004000780b */ /* 0x000fce0003fbc000 */
[----:B------:R-:W2:Y:S08]  /*a120*/  @!P1 MUFU.EX2 R35, R35 ;  /* 0x0000002300239308 */ /* 0x000eb00000000800 */
[----:B------:R-:W3:Y:S08]  /*a130*/  @!P2 MUFU.EX2 R36, R36 ;  /* 0x000000240024a308 */ /* 0x000ef00000000800 */
[----:B------:R-:W4:Y:S01]  /*a140*/  @!P3 MUFU.EX2 R37, R37 ;  /* 0x000000250025b308 */ /* 0x000f220000000800 */
[----:B------:R-:W-:-:S02]  /*a150*/  @!P4 FMUL.FTZ R59, R62, -1.4426950216293334961 ;  /* 0xbfb8aa3b3e3bc820 */ /* 0x000fc40000410000 */
[----:B------:R-:W-:Y:S01]  /*a160*/  @!P5 FMUL.FTZ R60, R64, -1.4426950216293334961 ;  /* 0xbfb8aa3b403cd820 */ /* 0x000fe20000410000 */
[----:B0-----:R-:W-:Y:S01]  /*a170*/  ISETP.GE.AND P6, PT, R56, R93, PT ;  /* 0x0000005d3800720c */ /* 0x001fe20003fc6270 */
[----:B-1----:R-:W-:Y:S02]  /*a180*/  @!P0 FADD.FTZ R34, R34, 1 ;  /* 0x3f80000022228421 */ /* 0x002fe40000010000 */
[----:B--2---:R-:W-:Y:S01]  /*a190*/  @!P1 FADD.FTZ R35, R35, 1 ;  /* 0x3f80000023239421 */ /* 0x004fe20000010000 */
[----:B------:R-:W0:Y:S01]  /*a1a0*/  @!P4 MUFU.EX2 R59, R59 ;  /* 0x0000003b003bc308 */ /* 0x000e220000000800 */
[----:B---3--:R-:W-:Y:S01]  /*a1b0*/  @!P2 FADD.FTZ R36, R36, 1 ;  /* 0x3f8000002424a421 */ /* 0x008fe20000010000 */
[----:B------:R-:W-:Y:S01]  /*a1c0*/  UIMAD UR7, UR34, UR8, URZ ;  /* 0x00000008220772a4 */ /* 0x000fe2000f8e023f */
[----:B----4-:R-:W-:-:S05]  /*a1d0*/  @!P3 FADD.FTZ R37, R37, 1 ;  /* 0x3f8000002525b421 */ /* 0x010fca0000010000 */
[----:B------:R-:W1:Y:S01]  /*a1e0*/  @!P5 MUFU.EX2 R60, R60 ;  /* 0x0000003c003cd308 */ /* 0x000e620000000800 */
[----:B------:R-:W-:Y:S02]  /*a1f0*/  UIMAD UR38, UR35, UR9, UR7 ;  /* 0x00000009232672a4 */ /* 0x000fe4000f8e0207 */
[----:B------:R-:W-:-:S05]  /*a200*/  UIMAD UR7, UR34, UR22, URZ ;  /* 0x00000016220772a4 */ /* 0x000fca000f8e023f */
[----:B------:R2:W3:Y:S01]  /*a210*/  @!P0 MUFU.RCP R95, R34 ;  /* 0x00000022005f8308 */ /* 0x0004e20000001000 */
[----:B------:R-:W-:-:S07]  /*a220*/  UIMAD.WIDE.U32 UR20, UR35, UR8, URZ ;  /* 0x00000008231472a5 */ /* 0x000fce000f8e003f */
[----:B------:R2:W4:Y:S08]  /*a230*/  @!P1 MUFU.RCP R97, R35 ;  /* 0x0000002300619308 */ /* 0x0005300000001000 */
[----:B------:R2:W1:Y:S08]  /*a240*/  @!P2 MUFU.RCP R62, R36 ;  /* 0x00000024003ea308 */ /* 0x0004700000001000 */
[----:B------:R2:W1:Y:S01]  /*a250*/  @!P3 MUFU.RCP R99, R37 ;  /* 0x000000250063b308 */ /* 0x0004620000001000 */
[----:B------:R-:W-:Y:S01]  /*a260*/  UIMAD UR39, UR35, UR23, UR7 ;  /* 0x00000017232772a4 */ /* 0x000fe2000f8e0207 */
[----:B------:R-:W-:Y:S01]  /*a270*/  BSSY B0, `(.L_x_440) ;  /* 0x0000011000007945 */ /* 0x000fe20003800000 */
[----:B------:R-:W-:-:S02]  /*a280*/  UIMAD.WIDE.U32 UR8, UR35, UR22, URZ ;  /* 0x00000016230872a5 */ /* 0x000fc4000f8e003f */
[----:B------:R-:W-:Y:S01]  /*a290*/  UIADD3 UR7, UR21, UR38, URZ ;  /* 0x0000002615077290 */ /* 0x000fe2000fffe03f */
[----:B0-----:R-:W-:Y:S01]  /*a2a0*/  @!P4 FADD.FTZ R59, R59, 1 ;  /* 0x3f8000003b3bc421 */ /* 0x001fe20000010000 */
[----:B------:R-:W-:Y:S05]  /*a2b0*/  @P6 BRA `(.L_x_441) ;  /* 0x000000c000006947 */ /* 0x000fea0003800000 */
[----:B--234-:R-:W-:Y:S01]  /*a2c0*/  IMAD.U32 R35, RZ, RZ, UR35 ;  /* 0x00000023ff237e24 */ /* 0x01cfe2000f8e00ff */
[----:B------:R-:W-:Y:S01]  /*a2d0*/  ULDC.64 UR22, c[0x0][0x2e0] ;  /* 0x0000b80000167ab9 */ /* 0x000fe20000000a00 */
[----:B------:R-:W-:Y:S01]  /*a2e0*/  MOV R37, UR17 ;  /* 0x0000001100257c02 */ /* 0x000fe20008000f00 */
[----:B------:R-:W-:Y:S01]  /*a2f0*/  UIMAD UR22, UR16, UR22, URZ ;  /* 0x00000016101672a4 */ /* 0x000fe2000f8e023f */
[----:B------:R-:W-:-:S03]  /*a300*/  IMAD.WIDE.U32 R34, R35, c[0x0][0x2d8], R32 ;  /* 0x0000b60023227a25 */ /* 0x000fc600078e0020 */
[----:B------:R-:W-:Y:S02]  /*a310*/  UIMAD UR22, UR17, UR23, UR22 ;  /* 0x00000017111672a4 */ /* 0x000fe4000f8e0216 */
[----:B------:R-:W-:-:S05]  /*a320*/  IADD3 R35, R35, UR38, RZ ;  /* 0x0000002623237c10 */ /* 0x000fca000fffe0ff */
[----:B------:R-:W-:-:S05]  /*a330*/  IMAD.WIDE.U32 R34, R37, c[0x0][0x2e0], R34 ;  /* 0x0000b80025227a25 */ /* 0x000fca00078e0022 */
[----:B------:R-:W-:Y:S02]  /*a340*/  IADD3 R35, R35, UR22, RZ ;  /* 0x0000001623237c10 */ /* 0x000fe4000fffe0ff */
[----:B------:R-:W-:-:S04]  /*a350*/  LEA R36, P6, R34, c[0x0][0x330], 0x1 ;  /* 0x0000cc0022247a11 */ /* 0x000fc800078c08ff */
[----:B------:R-:W-:-:S05]  /*a360*/  LEA.HI.X R37, R34, c[0x0][0x334], R35, 0x1, P6 ;  /* 0x0000cd0022257a11 */ /* 0x000fca00030f0c23 */
[----:B------:R0:W-:Y:S04]  /*a370*/  STG.E.U16 [R36.64], R61 ;  /* 0x0000003d24007986 */ /* 0x0001e8000c10151e */
.L_x_441:
[----:B---34-:R-:W-:Y:S05]  /*a380*/  BSYNC B0 ;  /* 0x0000000000007941 */ /* 0x018fea0003800000 */
.L_x_440:
[----:B0-----:R-:W3:Y:S01]  /*a390*/  LDL.LU R61, [R1+0x30] ;  /* 0x00003000013d7983 */ /* 0x001ee20000300800 */
[----:B------:R-:W-:Y:S01]  /*a3a0*/  ULDC.64 UR22, c[0x0][0x2e0] ;  /* 0x0000b80000167ab9 */ /* 0x000fe20000000a00 */
[----:B-1----:R-:W-:Y:S01]  /*a3b0*/  @!P5 FADD.FTZ R60, R60, 1 ;  /* 0x3f8000003c3cd421 */ /* 0x002fe20000010000 */
[----:B------:R-:W-:Y:S01]  /*a3c0*/  UMOV UR21, UR7 ;  /* 0x0000000700157c82 */ /* 0x000fe20008000000 */
[----:B------:R-:W-:Y:S01]  /*a3d0*/  @!P0 FMUL.FTZ R12, R12, R95 ;  /* 0x0000005f0c0c8220 */ /* 0x000fe20000410000 */
[----:B------:R-:W-:Y:S01]  /*a3e0*/  UIMAD UR38, UR6, -0x800, UR36 ;  /* 0xfffff800062678a4 */ /* 0x000fe2000f8e0224 */
[----:B--2---:R-:W-:Y:S01]  /*a3f0*/  LEA R34, P0, R56, c[0x0][0x330], 0x1 ;  /* 0x0000cc0038227a11 */ /* 0x004fe200078008ff */
[----:B------:R-:W-:Y:S01]  /*a400*/  UIMAD UR40, UR16, UR22, URZ ;  /* 0x00000016102872a4 */ /* 0x000fe2000f8e023f */
        /* <DEDUP_REMOVED lines=13> */
[----:B------:R-:W-:Y:S01]  /*a4e0*/  BSSY B0, `(.L_x_442) ;  /* 0x0000080000007945 */ /* 0x000fe20003800000 */
[----:B------:R-:W-:Y:S01]  /*a4f0*/  MOV R37, UR7 ;  /* 0x0000000700257c02 */ /* 0x000fe20008000f00 */
[----:B------:R-:W-:Y:S01]  /*a500*/  UIADD3 UR7, UR9, UR39, URZ ;  /* 0x0000002709077290 */ /* 0x000fe2000fffe03f */
[----:B------:R-:W-:Y:S01]  /*a510*/  ISETP.GE.AND P1, PT, R13, R93, PT ;  /* 0x0000005d0d00720c */ /* 0x000fe20003f26270 */
[----:B0-----:R-:W-:Y:S01]  /*a520*/  @!P4 FMUL.FTZ R17, R17, R36 ;  /* 0x000000241111c220 */ /* 0x001fe20000410000 */
[----:B------:R-:W-:-:S02]  /*a530*/  LEA R34, P3, R37, R34, 0x1 ;  /* 0x0000002225227211 */ /* 0x000fc400078608ff */
[----:B------:R-:W-:Y:S02]  /*a540*/  MOV R62, UR20 ;  /* 0x00000014003e7c02 */ /* 0x000fe40008000f00 */
[----:B------:R-:W-:Y:S02]  /*a550*/  ISETP.GE.AND P4, PT, R18, R93, PT ;  /* 0x0000005d1200720c */ /* 0x000fe40003f86270 */
[----:B------:R-:W-:Y:S01]  /*a560*/  LEA.HI.X R35, R37, R35, R62, 0x1, P3 ;  /* 0x0000002325237211 */ /* 0x000fe200018f0c3e */
[----:B-1----:R-:W-:Y:S01]  /*a570*/  @!P5 FMUL.FTZ R19, R19, R60 ;  /* 0x0000003c1313d220 */ /* 0x002fe20000410000 */
[-C--:B------:R-:W-:Y:S02]  /*a580*/  ISETP.GE.AND P3, PT, R20, R93.reuse, PT ;  /* 0x0000005d1400720c */ /* 0x080fe40003f66270 */
[-C--:B------:R-:W-:Y:S01]  /*a590*/  ISETP.GE.AND P5, PT, R21, R93.reuse, PT ;  /* 0x0000005d1500720c */ /* 0x080fe20003fa6270 */
[----:B------:R-:W-:Y:S01]  /*a5a0*/  @!P2 STG.E.U16 [R34.64+-0xf80], R65 ;  /* 0xfff080412200a986 */ /* 0x000fe2000c10151e */
[----:B------:R-:W-:-:S02]  /*a5b0*/  ISETP.GE.AND P2, PT, R22, R93, PT ;  /* 0x0000005d1600720c */ /* 0x000fc40003f46270 */
[----:B------:R-:W-:Y:S01]  /*a5c0*/  ISETP.NE.AND P6, PT, R55, RZ, PT ;  /* 0x000000ff3700720c */ /* 0x000fe20003fc5270 */
        /* <DEDUP_REMOVED lines=21> */
[----:B------:R0:W-:Y:S04]  /*a720*/  @!P1 STG.E.U16 [R34.64+-0xc40], R91 ;  /* 0xfff3c05b22009986 */ /* 0x0001e8000c10151e */
[----:B------:R-:W-:Y:S01]  /*a730*/  BAR.SYNC.DEFER_BLOCKING 0x0 ;  /* 0x0000000000007b1d */ /* 0x000fe20000010000 */
[----:B---3--:R-:W-:-:S04]  /*a740*/  FADD.FTZ R37, R0, R61 ;  /* 0x0000003d00257221 */ /* 0x008fc80000010000 */
[----:B------:R-:W-:Y:S01]  /*a750*/  FADD.FTZ R36, R37, R2 ;  /* 0x0000000225247221 */ /* 0x000fe20000010000 */
[----:B------:R-:W-:-:S03]  /*a760*/  F2FP.PACK_AB R2, R2, R0 ;  /* 0x000000000202723e */ /* 0x000fc600000000ff */
[----:B------:R-:W-:Y:S01]  /*a770*/  FADD.FTZ R37, R36, R3 ;  /* 0x0000000324257221 */ /* 0x000fe20000010000 */
[----:B0-----:R-:W-:Y:S01]  /*a780*/  PRMT R35, R2, 0x7632, R35 ;  /* 0x0000763202237816 */ /* 0x001fe20000000023 */
[----:B------:R0:W-:Y:S02]  /*a790*/  STS.U16 [R54], R2 ;  /* 0x0000000236007388 */ /* 0x0001e40000000400 */
[----:B------:R-:W-:Y:S01]  /*a7a0*/  FADD.FTZ R0, R37, R4 ;  /* 0x0000000425007221 */ /* 0x000fe20000010000 */
[----:B------:R-:W-:Y:S01]  /*a7b0*/  F2FP.PACK_AB R4, R4, R3 ;  /* 0x000000030404723e */ /* 0x000fe200000000ff */
[----:B------:R1:W-:Y:S02]  /*a7c0*/  STS.U16 [R38+0x2], R35 ;  /* 0x0000022326007388 */ /* 0x0003e40000000400 */
[----:B------:R-:W-:Y:S01]  /*a7d0*/  FADD.FTZ R3, R0, R5 ;  /* 0x0000000500037221 */ /* 0x000fe20000010000 */
[----:B------:R-:W-:Y:S02]  /*a7e0*/  F2FP.PACK_AB R5, R6, R5 ;  /* 0x000000050605723e */ /* 0x000fe400000000ff */
[----:B------:R-:W-:Y:S01]  /*a7f0*/  PRMT R36, R4, 0x7610, R36 ;  /* 0x0000761004247816 */ /* 0x000fe20000000024 */
[----:B------:R-:W-:Y:S01]  /*a800*/  FADD.FTZ R6, R3, R6 ;  /* 0x0000000603067221 */ /* 0x000fe20000010000 */
[----:B------:R-:W-:-:S02]  /*a810*/  F2FP.PACK_AB R0, R9, R7 ;  /* 0x000000070900723e */ /* 0x000fc400000000ff */
[----:B------:R-:W-:Y:S01]  /*a820*/  PRMT R37, R4, 0x7632, R37 ;  /* 0x0000763204257816 */ /* 0x000fe20000000025 */
[----:B------:R-:W-:Y:S01]  /*a830*/  STS.U16 [R39+0x4], R36 ;  /* 0x0000042427007388 */ /* 0x000fe20000000400 */
[----:B0-----:R-:W-:Y:S01]  /*a840*/  F2FP.PACK_AB R2, R11, R10 ;  /* 0x0000000a0b02723e */ /* 0x001fe200000000ff */
[----:B------:R-:W-:Y:S01]  /*a850*/  FADD.FTZ R6, R6, R7 ;  /* 0x0000000706067221 */ /* 0x000fe20000010000 */
[----:B------:R-:W-:Y:S01]  /*a860*/  PRMT R34, R5, 0x7632, R34 ;  /* 0x0000763205227816 */ /* 0x000fe20000000022 */
[----:B------:R-:W-:Y:S01]  /*a870*/  STS.U16 [R42+0x6], R37 ;  /* 0x000006252a007388 */ /* 0x000fe20000000400 */
[----:B------:R-:W-:Y:S01]  /*a880*/  PRMT R54, R0, 0x7610, R54 ;  /* 0x0000761000367816 */ /* 0x000fe20000000036 */
[----:B------:R-:W-:Y:S01]  /*a890*/  FADD.FTZ R9, R6, R9 ;  /* 0x0000000906097221 */ /* 0x000fe20000010000 */
[----:B------:R-:W-:Y:S01]  /*a8a0*/  F2FP.PACK_AB R4, R14, R12 ;  /* 0x0000000c0e04723e */ /* 0x000fe200000000ff */
[----:B------:R0:W-:Y:S01]  /*a8b0*/  STS.U16 [R41+0x8], R5 ;  /* 0x0000080529007388 */ /* 0x0001e20000000400 */
[----:B-1----:R-:W-:Y:S01]  /*a8c0*/  PRMT R35, R0, 0x7632, R35 ;  /* 0x0000763200237816 */ /* 0x002fe20000000023 */
[----:B------:R-:W-:Y:S01]  /*a8d0*/  FADD.FTZ R10, R9, R10 ;  /* 0x0000000a090a7221 */ /* 0x000fe20000010000 */
[C---:B------:R-:W-:Y:S01]  /*a8e0*/  PRMT R38, R2.reuse, 0x7610, R38 ;  /* 0x0000761002267816 */ /* 0x040fe20000000026 */
[----:B------:R1:W-:Y:S01]  /*a8f0*/  STS.U16 [R44+0xa], R34 ;  /* 0x00000a222c007388 */ /* 0x0003e20000000400 */
[----:B------:R-:W-:Y:S01]  /*a900*/  PRMT R57, R2, 0x7632, R57 ;  /* 0x0000763202397816 */ /* 0x000fe20000000039 */
[----:B------:R-:W-:Y:S01]  /*a910*/  FADD.FTZ R11, R10, R11 ;  /* 0x0000000b0a0b7221 */ /* 0x000fe20000010000 */
[----:B------:R-:W-:Y:S01]  /*a920*/  F2FP.PACK_AB R0, R16, R15 ;  /* 0x0000000f1000723e */ /* 0x000fe200000000ff */
[----:B------:R-:W-:Y:S01]  /*a930*/  STS.U16 [R40+0xc], R54 ;  /* 0x00000c3628007388 */ /* 0x000fe20000000400 */
[----:B------:R-:W-:Y:S01]  /*a940*/  F2FP.PACK_AB R2, R19, R17 ;  /* 0x000000111302723e */ /* 0x000fe200000000ff */
[----:B------:R-:W-:Y:S01]  /*a950*/  FADD.FTZ R11, R11, R12 ;  /* 0x0000000c0b0b7221 */ /* 0x000fe20000010000 */
[----:B0-----:R-:W-:Y:S01]  /*a960*/  PRMT R5, R4, 0x7632, R5 ;  /* 0x0000763204057816 */ /* 0x001fe20000000005 */
[----:B------:R-:W-:Y:S01]  /*a970*/  STS.U16 [R45+0xe], R35 ;  /* 0x00000e232d007388 */ /* 0x000fe20000000400 */
[----:B------:R-:W-:Y:S01]  /*a980*/  PRMT R36, R2, 0x7632, R36 ;  /* 0x0000763202247816 */ /* 0x000fe20000000024 */
[----:B------:R-:W-:Y:S01]  /*a990*/  FADD.FTZ R14, R11, R14 ;  /* 0x0000000e0b0e7221 */ /* 0x000fe20000010000 */
[----:B-1----:R-:W-:Y:S01]  /*a9a0*/  PRMT R34, R0, 0x7632, R34 ;  /* 0x0000763200227816 */ /* 0x002fe20000000022 */
[----:B------:R-:W-:Y:S02]  /*a9b0*/  STS.U16 [R46+0x10], R38 ;  /* 0x000010262e007388 */ /* 0x000fe40000000400 */
[----:B------:R-:W-:-:S02]  /*a9c0*/  FADD.FTZ R15, R14, R15 ;  /* 0x0000000f0e0f7221 */ /* 0x000fc40000010000 */
[----:B------:R-:W-:Y:S02]  /*a9d0*/  STS.U16 [R47+0x12], R57 ;  /* 0x000012392f007388 */ /* 0x000fe40000000400 */
[----:B------:R-:W-:Y:S02]  /*a9e0*/  FADD.FTZ R16, R15, R16 ;  /* 0x000000100f107221 */ /* 0x000fe40000010000 */
[----:B------:R-:W-:Y:S02]  /*a9f0*/  STS.U16 [R48+0x14], R4 ;  /* 0x0000140430007388 */ /* 0x000fe40000000400 */
[----:B------:R-:W-:Y:S02]  /*aa00*/  FADD.FTZ R16, R16, R17 ;  /* 0x0000001110107221 */ /* 0x000fe40000010000 */
[----:B------:R-:W-:Y:S04]  /*aa10*/  STS.U16 [R49+0x16], R5 ;  /* 0x0000160531007388 */ /* 0x000fe80000000400 */
        /* <DEDUP_REMOVED lines=44> */
.L_x_443:
[----:B------:R-:W-:Y:S05]  /*ace0*/  BSYNC B0 ;  /* 0x0000000000007941 */ /* 0x000fea0003800000 */
.L_x_442:
        /* <DEDUP_REMOVED lines=22> */
[----:B------:R-:W-:-:S02]  /*ae50*/  UIADD3 UR27, UP4, UR27, -0x1000, URZ ;  /* 0xfffff0001b1b7890 */ /* 0x000fc4000ff9e03f */
[----:B------:R-:W-:Y:S01]  /*ae60*/  UIADD3 UR6, UR6, 0x1, URZ ;  /* 0x0000000106067890 */ /* 0x000fe2000fffe03f */
[----:B------:R-:W-:Y:S01]  /*ae70*/  LEA.HI.X R3, R3, R0, R4, 0x1, P0 ;  /* 0x0000000003037211 */ /* 0x000fe200000f0c04 */
[----:B------:R-:W-:Y:S01]  /*ae80*/  UIADD3.X UR24, UR24, -0x1, URZ, UP1, !UPT ;  /* 0xffffffff18187890 */ /* 0x000fe20008ffe43f */
        /* <DEDUP_REMOVED lines=30> */
.L_x_358:
        /* <DEDUP_REMOVED lines=35> */
.L_x_446:
[----:B-1----:R-:W-:Y:S05]  /*b2a0*/  BSYNC B0 ;  /* 0x0000000000007941 */ /* 0x002fea0003800000 */
.L_x_445:
        /* <DEDUP_REMOVED lines=28> */
[----:B------:R-:W-:Y:S02]  /*b470*/  MOV R2, UR14 ;  /* 0x0000000e00027c02 */ /* 0x000fe40008000f00 */
[----:B------:R-:W-:Y:S01]  /*b480*/  MOV R3, UR15 ;  /* 0x0000000f00037c02 */ /* 0x000fe20008000f00 */
[----:B---3--:R-:W-:-:S05]  /*b490*/  @!P0 FADD.FTZ R4, R0, R5 ;  /* 0x0000000500048221 */ /* 0x008fca0000010000 */
[----:B------:R1:W-:Y:S01]  /*b4a0*/  RED.E.ADD.F32.FTZ.RN.STRONG.GPU [R2.64], R4 ;  /* 0x000000040200798e */ /* 0x0003e2000c10e79e */
[----:B------:R-:W-:Y:S01]  /*b4b0*/  HFMA2.MMA R11, -RZ, RZ, 0, 0 ;  /* 0x00000000ff0b7435 */ /* 0x000fe200000001ff */
[----:B------:R-:W-:Y:S05]  /*b4c0*/  BRA `(.L_x_449) ;  /* 0x0000001000007947 */ /* 0x000fea0003800000 */
.L_x_448:
[----:B------:R-:W3:Y:S02]  /*b4d0*/  S2R R11, SR_TID.X ;  /* 0x00000000000b7919 */ /* 0x000ee40000002100 */
.L_x_449:
[----:B-1----:R-:W-:Y:S05]  /*b4e0*/  BSYNC B0 ;  /* 0x0000000000007941 */ /* 0x002fea0003800000 */
.L_x_447:
        /* <DEDUP_REMOVED lines=11> */
[----:B------:R-:W-:-:S04]  /*b5a0*/  UIADD3 UR6, UR5, UR6, URZ ;  /* 0x0000000605067290 */ /* 0x000fc8000fffe03f */
.L_x_450:
[----:B0-----:R-:W0:Y:S01]  /*b5b0*/  LDS R13, [R11.X4+0x4de0] ;  /* 0x004de0000b0d7984 */ /* 0x001e220000004800 */
[----:B------:R-:W-:Y:S01]  /*b5c0*/  MOV R4, UR4 ;  /* 0x0000000400047c02 */ /* 0x000fe20008000f00 */
[----:B------:R-:W-:Y:S01]  /*b5d0*/  IMAD.U32 R3, RZ, RZ, UR6 ;  /* 0x00000006ff037e24 */ /* 0x000fe2000f8e00ff */
[----:B------:R-:W-:Y:S01]  /*b5e0*/  SHF.R.S32.HI R0, RZ, 0x1f, R11 ;  /* 0x0000001fff007819 */ /* 0x000fe2000001140b */
[----:B------:R1:W2:Y:S01]  /*b5f0*/  LDS R15, [R11.X4+0x51e0] ;  /* 0x0051e0000b0f7984 */ /* 0x0002a20000004800 */
[----:B------:R-:W-:Y:S01]  /*b600*/  MOV R2, R4 ;  /* 0x0000000400027202 */ /* 0x000fe20000000f00 */
[----:B------:R-:W-:Y:S01]  /*b610*/  IMAD.U32 R9, RZ, RZ, UR11 ;  /* 0x0000000bff097e24 */ /* 0x000fe2000f8e00ff */
[----:B------:R-:W-:Y:S01]  /*b620*/  MOV R8, UR10 ;  /* 0x0000000a00087c02 */ /* 0x000fe20008000f00 */
[----:B------:R-:W-:Y:S01]  /*b630*/  IMAD R4, R0, c[0x0][0x290], RZ ;  /* 0x0000a40000047a24 */ /* 0x000fe200078e02ff */
[----:B------:R-:W-:Y:S01]  /*b640*/  MOV R5, UR5 ;  /* 0x0000000500057c02 */ /* 0x000fe20008000f00 */
[C---:B------:R-:W-:Y:S01]  /*b650*/  IMAD.WIDE.U32 R2, R11.reuse, c[0x0][0x290], R2 ;  /* 0x0000a4000b027a25 */ /* 0x040fe200078e0002 */
[----:B------:R-:W-:Y:S01]  /*b660*/  MOV R7, UR7 ;  /* 0x0000000700077c02 */ /* 0x000fe20008000f00 */
[----:B------:R-:W-:Y:S01]  /*b670*/  YIELD ;  /* 0x0000000000007946 */ /* 0x000fe20003800000 */
[----:B------:R-:W-:Y:S01]  /*b680*/  MOV R6, R8 ;  /* 0x0000000800067202 */ /* 0x000fe20000000f00 */
[----:B------:R-:W-:Y:S01]  /*b690*/  IMAD R5, R11, c[0x0][0x294], R4 ;  /* 0x0000a5000b057a24 */ /* 0x000fe200078e0204 */
[----:B------:R-:W-:Y:S01]  /*b6a0*/  LEA R4, P0, R2, c[0x0][0x310], 0x2 ;  /* 0x0000c40002047a11 */ /* 0x000fe200078010ff */
[----:B------:R-:W-:-:S02]  /*b6b0*/  IMAD R0, R0, c[0x0][0x2b0], RZ ;  /* 0x0000ac0000007a24 */ /* 0x000fc400078e02ff */
[----:B------:R-:W-:Y:S01]  /*b6c0*/  IMAD.WIDE.U32 R6, R11, c[0x0][0x2b0], R6 ;  /* 0x0000ac000b067a25 */ /* 0x000fe200078e0006 */
[----:B------:R-:W-:-:S03]  /*b6d0*/  IADD3 R5, R3, R5, RZ ;  /* 0x0000000503057210 */ /* 0x000fc60007ffe0ff */
[C---:B------:R-:W-:Y:S01]  /*b6e0*/  IMAD R9, R11.reuse, c[0x0][0x2b4], R0 ;  /* 0x0000ad000b097a24 */ /* 0x040fe200078e0200 */
[----:B-1----:R-:W-:Y:S02]  /*b6f0*/  IADD3 R11, R11, c[0x0][0x0], RZ ;  /* 0x000000000b0b7a10 */ /* 0x002fe40007ffe0ff */
[----:B------:R-:W-:Y:S02]  /*b700*/  LEA.HI.X R5, R2, c[0x0][0x314], R5, 0x2, P0 ;  /* 0x0000c50002057a11 */ /* 0x000fe400000f1405 */
        /* <DEDUP_REMOVED lines=8> */
.L_x_396:
[----:B------:R-:W-:Y:S01]  /*b790*/  HFMA2.MMA R86, -RZ, RZ, 0, 5.9604644775390625e-08 ;  /* 0x00000001ff567435 */ /* 0x000fe200000001ff */
[----:B------:R-:W-:Y:S01]  /*b7a0*/  IMAD.MOV.U32 R85, RZ, RZ, R141 ;  /* 0x000000ffff557224 */ /* 0x000fe200078e008d */
[----:B------:R-:W-:-:S04]  /*b7b0*/  MOV R84, 0xb7d0 ;  /* 0x0000b7d000547802 */ /* 0x000fc80000000f00 */
[----:B-1---5:R-:W-:Y:S05]  /*b7c0*/  CALL.REL.NOINC `($__internal_20_$__cuda_sm70_shflsync_up) ;  /* 0x00000c3000007944 */ /* 0x022fea0003c00000 */
[----:B------:R-:W-:Y:S01]  /*b7d0*/  MOV R156, R86 ;  /* 0x00000056009c7202 */ /* 0x000fe20000000f00 */
[----:B--2---:R-:W-:Y:S05]  /*b7e0*/  BRA `(.L_x_451) ;  /* 0xffffaa7000007947 */ /* 0x004fea000383ffff */
.L_x_397:
[----:B------:R-:W-:Y:S01]  /*b7f0*/  HFMA2.MMA R86, -RZ, RZ, 0, 5.9604644775390625e-08 ;  /* 0x00000001ff567435 */ /* 0x000fe200000001ff */
[----:B------:R-:W-:-:S02]  /*b800*/  MOV R85, R87 ;  /* 0x0000005700557202 */ /* 0x000fc40000000f00 */
[----:B------:R-:W-:-:S03]  /*b810*/  MOV R84, 0xb830 ;  /* 0x0000b83000547802 */ /* 0x000fc60000000f00 */
[----:B012--5:R-:W-:Y:S05]  /*b820*/  CALL.REL.NOINC `($__internal_20_$__cuda_sm70_shflsync_up) ;  /* 0x00000bd000007944 */ /* 0x027fea0003c00000 */
        /* <DEDUP_REMOVED lines=9> */
[----:B--2---:R-:W-:Y:S05]  /*b8c0*/  CALL.REL.NOINC `($__internal_20_$__cuda_sm70_shflsync_up) ;  /* 0x00000b3000007944 */ /* 0x004fea0003c00000 */
[----:B------:R-:W-:Y:S01]  /*b8d0*/  MOV R156, R86 ;  /* 0x00000056009c7202 */ /* 0x000fe20000000f00 */
[----:B------:R-:W-:Y:S01]  /*b8e0*/  HFMA2.MMA R86, -RZ, RZ, 0, 1.1920928955078125e-07 ;  /* 0x00000002ff567435 */ /* 0x000fe200000001ff */
[----:B------:R-:W-:Y:S02]  /*b8f0*/  MOV R85, R87 ;  /* 0x0000005700557202 */ /* 0x000fe40000000f00 */
[----:B------:R-:W-:-:S03]  /*b900*/  MOV R84, 0xb920 ;  /* 0x0000b92000547802 */ /* 0x000fc60000000f00 */
[----:B--2---:R-:W-:Y:S05]  /*b910*/  CALL.REL.NOINC `($__internal_20_$__cuda_sm70_shflsync_up) ;  /* 0x00000ae000007944 */ /* 0x004fea0003c00000 */
[----:B------:R-:W0:Y:S02]  /*b920*/  S2R R84, SR_LANEID ;  /* 0x0000000000547919 */ /* 0x000e240000000000 */
[----:B0-----:R-:W-:-:S02]  /*b930*/  ISETP.GE.AND P0, PT, R84, 0x2, PT ;  /* 0x000000025400780c */ /* 0x001fc40003f06270 */
[----:B------:R-:W-:-:S11]  /*b940*/  MOV R84, 0xb9a0 ;  /* 0x0000b9a000547802 */ /* 0x000fd60000000f00 */
[----:B------:R-:W-:Y:S02]  /*b950*/  @P0 FFMA.FTZ R87, R141, R86, R87 ;  /* 0x000000568d570223 */ /* 0x000fe40000010057 */
[----:B------:R-:W-:Y:S02]  /*b960*/  @P0 FMUL.FTZ R141, R156, R141 ;  /* 0x0000008d9c8d0220 */ /* 0x000fe40000410000 */
[----:B------:R-:W-:-:S03]  /*b970*/  IMAD.MOV.U32 R86, RZ, RZ, 0x4 ;  /* 0x00000004ff567424 */ /* 0x000fc600078e00ff */
[----:B------:R-:W-:Y:S02]  /*b980*/  MOV R85, R141 ;  /* 0x0000008d00557202 */ /* 0x000fe40000000f00 */
[----:B--2---:R-:W-:Y:S05]  /*b990*/  CALL.REL.NOINC `($__internal_20_$__cuda_sm70_shflsync_up) ;  /* 0x00000a6000007944 */ /* 0x004fea0003c00000 */
[----:B------:R-:W-:Y:S01]  /*b9a0*/  MOV R156, R86 ;  /* 0x00000056009c7202 */ /* 0x000fe20000000f00 */
[----:B------:R-:W-:Y:S01]  /*b9b0*/  HFMA2.MMA R86, -RZ, RZ, 0, 2.384185791015625e-07 ;  /* 0x00000004ff567435 */ /* 0x000fe200000001ff */
[----:B------:R-:W-:Y:S02]  /*b9c0*/  MOV R85, R87 ;  /* 0x0000005700557202 */ /* 0x000fe40000000f00 */
[----:B------:R-:W-:-:S03]  /*b9d0*/  MOV R84, 0xb9f0 ;  /* 0x0000b9f000547802 */ /* 0x000fc60000000f00 */
[----:B--2---:R-:W-:Y:S05]  /*b9e0*/  CALL.REL.NOINC `($__internal_20_$__cuda_sm70_shflsync_up) ;  /* 0x00000a1000007944 */ /* 0x004fea0003c00000 */
[----:B------:R-:W0:Y:S02]  /*b9f0*/  S2R R84, SR_LANEID ;  /* 0x0000000000547919 */ /* 0x000e240000000000 */
[----:B0-----:R-:W-:Y:S02]  /*ba00*/  ISETP.GE.AND P0, PT, R84, 0x4, PT ;  /* 0x000000045400780c */ /* 0x001fe40003f06270 */
[----:B------:R-:W-:-:S11]  /*ba10*/  MOV R84, 0xba70 ;  /* 0x0000ba7000547802 */ /* 0x000fd60000000f00 */
[----:B------:R-:W-:Y:S02]  /*ba20*/  @P0 FFMA.FTZ R87, R141, R86, R87 ;  /* 0x000000568d570223 */ /* 0x000fe40000010057 */
[----:B------:R-:W-:Y:S02]  /*ba30*/  @P0 FMUL.FTZ R141, R156, R141 ;  /* 0x0000008d9c8d0220 */ /* 0x000fe40000410000 */
[----:B------:R-:W-:-:S03]  /*ba40*/  IMAD.MOV.U32 R86, RZ, RZ, 0x8 ;  /* 0x00000008ff567424 */ /* 0x000fc600078e00ff */
[----:B------:R-:W-:Y:S02]  /*ba50*/  MOV R85, R141 ;  /* 0x0000008d00557202 */ /* 0x000fe40000000f00 */
[----:B--2---:R-:W-:Y:S05]  /*ba60*/  CALL.REL.NOINC `($__internal_20_$__cuda_sm70_shflsync_up) ;  /* 0x0000099000007944 */ /* 0x004fea0003c00000 */
[----:B------:R-:W-:Y:S01]  /*ba70*/  MOV R156, R86 ;  /* 0x00000056009c7202 */ /* 0x000fe20000000f00 */
[----:B------:R-:W-:Y:S01]  /*ba80*/  HFMA2.MMA R86, -RZ, RZ, 0, 4.76837158203125e-07 ;  /* 0x00000008ff567435 */ /* 0x000fe200000001ff */
[----:B------:R-:W-:Y:S02]  /*ba90*/  MOV R85, R87 ;  /* 0x0000005700557202 */ /* 0x000fe40000000f00 */
[----:B------:R-:W-:-:S03]  /*baa0*/  MOV R84, 0xbac0 ;  /* 0x0000bac000547802 */ /* 0x000fc60000000f00 */
[----:B--2---:R-:W-:Y:S05]  /*bab0*/  CALL.REL.NOINC `($__internal_20_$__cuda_sm70_shflsync_up) ;  /* 0x0000094000007944 */ /* 0x004fea0003c00000 */
[----:B------:R-:W0:Y:S02]  /*bac0*/  S2R R84, SR_LANEID ;  /* 0x0000000000547919 */ /* 0x000e240000000000 */
[----:B0-----:R-:W-:Y:S02]  /*bad0*/  ISETP.GE.AND P0, PT, R84, 0x8, PT ;  /* 0x000000085400780c */ /* 0x001fe40003f06270 */
[----:B------:R-:W-:-:S11]  /*bae0*/  MOV R84, 0xbb40 ;  /* 0x0000bb4000547802 */ /* 0x000fd60000000f00 */
[----:B------:R-:W-:Y:S01]  /*baf0*/  @P0 FFMA.FTZ R87, R141, R86, R87 ;  /* 0x000000568d570223 */ /* 0x000fe20000010057 */
[----:B------:R-:W-:Y:S01]  /*bb00*/  MOV R86, 0x10 ;  /* 0x0000001000567802 */ /* 0x000fe20000000f00 */
[----:B------:R-:W-:-:S04]  /*bb10*/  @P0 FMUL.FTZ R141, R156, R141 ;  /* 0x0000008d9c8d0220 */ /* 0x000fc80000410000 */
[----:B------:R-:W-:Y:S02]  /*bb20*/  IMAD.MOV.U32 R85, RZ, RZ, R141 ;  /* 0x000000ffff557224 */ /* 0x000fe400078e008d */
[----:B--2---:R-:W-:Y:S05]  /*bb30*/  CALL.REL.NOINC `($__internal_20_$__cuda_sm70_shflsync_up) ;  /* 0x000008c000007944 */ /* 0x004fea0003c00000 */
[----:B------:R-:W-:Y:S01]  /*bb40*/  MOV R156, R86 ;  /* 0x00000056009c7202 */ /* 0x000fe20000000f00 */
[----:B------:R-:W-:Y:S01]  /*bb50*/  HFMA2.MMA R86, -RZ, RZ, 0, 9.5367431640625e-07 ;  /* 0x00000010ff567435 */ /* 0x000fe200000001ff */
[----:B------:R-:W-:Y:S02]  /*bb60*/  MOV R85, R87 ;  /* 0x0000005700557202 */ /* 0x000fe40000000f00 */
[----:B------:R-:W-:-:S03]  /*bb70*/  MOV R84, 0xbb90 ;  /* 0x0000bb9000547802 */ /* 0x000fc60000000f00 */
[----:B--2---:R-:W-:Y:S05]  /*bb80*/  CALL.REL.NOINC `($__internal_20_$__cuda_sm70_shflsync_up) ;  /* 0x0000087000007944 */ /* 0x004fea0003c00000 */
[----:B------:R-:W-:Y:S01]  /*bb90*/  IMAD.MOV.U32 R84, RZ, RZ, R86 ;  /* 0x000000ffff547224 */ /* 0x000fe200078e0056 */
[----:B--2---:R-:W-:Y:S05]  /*bba0*/  BRA `(.L_x_452) ;  /* 0xffffa82000007947 */ /* 0x004fea000383ffff */
.L_x_400:
[----:B-1----:R-:W-:Y:S01]  /*bbb0*/  HFMA2.MMA R86, -RZ, RZ, 0, 5.9604644775390625e-08 ;  /* 0x00000001ff567435 */ /* 0x002fe200000001ff */
[----:B------:R-:W-:Y:S02]  /*bbc0*/  MOV R85, R141 ;  /* 0x0000008d00557202 */ /* 0x000fe40000000f00 */
[----:B------:R-:W-:-:S03]  /*bbd0*/  MOV R84, 0xbbf0 ;  /* 0x0000bbf000547802 */ /* 0x000fc60000000f00 */
[----:B0-2--5:R-:W-:Y:S05]  /*bbe0*/  CALL.REL.NOINC `($__internal_20_$__cuda_sm70_shflsync_up) ;  /* 0x0000081000007944 */ /* 0x025fea0003c00000 */
[----:B------:R-:W-:Y:S01]  /*bbf0*/  MOV R141, R86 ;  /* 0x00000056008d7202 */ /* 0x000fe20000000f00 */
[----:B------:R-:W-:Y:S01]  /*bc00*/  IMAD.MOV.U32 R86, RZ, RZ, 0x1 ;  /* 0x00000001ff567424 */ /* 0x000fe200078e00ff */
[----:B------:R-:W-:-:S02]  /*bc10*/  MOV R85, R87 ;  /* 0x0000005700557202 */ /* 0x000fc40000000f00 */
[----:B------:R-:W-:Y:S02]  /*bc20*/  MOV R84, 0xbc40 ;  /* 0x0000bc4000547802 */ /* 0x000fe40000000f00 */
[----:B--2---:R-:W-:Y:S05]  /*bc30*/  CALL.REL.NOINC `($__internal_20_$__cuda_sm70_shflsync_up) ;  /* 0x000007c000007944 */ /* 0x004fea0003c00000 */
[----:B------:R-:W-:Y:S01]  /*bc40*/  MOV R87, R86 ;  /* 0x0000005600577202 */ /* 0x000fe20000000f00 */
[----:B------:R-:W-:Y:S01]  /*bc50*/  HFMA2.MMA R86, -RZ, RZ, 0, 0 ;  /* 0x00000000ff567435 */ /* 0x000fe200000001ff */
[----:B------:R-:W-:Y:S02]  /*bc60*/  MOV R84, R82 ;  /* 0x0000005200547202 */ /* 0x000fe40000000f00 */
[----:B------:R-:W-:-:S03]  /*bc70*/  MOV R85, 0xbc90 ;  /* 0x0000bc9000557802 */ /* 0x000fc60000000f00 */
[----:B--2---:R-:W-:Y:S05]  /*bc80*/  CALL.REL.NOINC `($__internal_19_$__cuda_sm70_shflsync_idx_p) ;  /* 0x000006d000007944 */ /* 0x004fea0003c00000 */
[----:B-1----:R-:W-:Y:S01]  /*bc90*/  IMAD.MOV.U32 R82, RZ, RZ, R86 ;  /* 0x000000ffff527224 */ /* 0x002fe200078e0056 */
[----:B------:R-:W-:Y:S01]  /*bca0*/  HFMA2.MMA R86, -RZ, RZ, 0, 0 ;  /* 0x00000000ff567435 */ /* 0x000fe200000001ff */
[----:B------:R-:W-:Y:S02]  /*bcb0*/  MOV R84, R83 ;  /* 0x0000005300547202 */ /* 0x000fe40000000f00 */
[----:B------:R-:W-:-:S03]  /*bcc0*/  MOV R85, 0xbce0 ;  /* 0x0000bce000557802 */ /* 0x000fc60000000f00 */
[----:B0-2--5:R-:W-:Y:S05]  /*bcd0*/  CALL.REL.NOINC `($__internal_19_$__cuda_sm70_shflsync_idx_p) ;  /* 0x0000068000007944 */ /* 0x025fea0003c00000 */
[----:B-1----:R-:W-:Y:S01]  /*bce0*/  MOV R83, R86 ;  /* 0x0000005600537202 */ /* 0x002fe20000000f00 */
[----:B0-2--5:R-:W-:Y:S05]  /*bcf0*/  BRA `(.L_x_453) ;  /* 0xffffa80000007947 */ /* 0x025fea000383ffff */
.L_x_403:
[----:B------:R-:W-:Y:S01]  /*bd00*/  HFMA2.MMA R86, -RZ, RZ, 0, 5.9604644775390625e-08 ;  /* 0x00000001ff567435 */ /* 0x000fe200000001ff */
[----:B------:R-:W-:-:S02]  /*bd10*/  MOV R85, R87 ;  /* 0x0000005700557202 */ /* 0x000fc40000000f00 */
[----:B------:R-:W-:-:S03]  /*bd20*/  MOV R84, 0xbd40 ;  /* 0x0000bd4000547802 */ /* 0x000fc60000000f00 */
[----:B------:R-:W-:Y:S05]  /*bd30*/  CALL.REL.NOINC `($__internal_18_$__cuda_sm70_shflsync_down) ;  /* 0x0000059000007944 */ /* 0x000fea0003c00000 */
[----:B-1----:R-:W-:Y:S01]  /*bd40*/  IMAD.MOV.U32 R89, RZ, RZ, R86 ;  /* 0x000000ffff597224 */ /* 0x002fe200078e0056 */
[----:B0-2--5:R-:W-:Y:S05]  /*bd50*/  BRA `(.L_x_454) ;  /* 0xffffada000007947 */ /* 0x025fea000383ffff */
.L_x_404:
[----:B------:R-:W-:Y:S01]  /*bd60*/  HFMA2.MMA R86, -RZ, RZ, 0, 5.9604644775390625e-08 ;  /* 0x00000001ff567435 */ /* 0x000fe200000001ff */
[----:B------:R-:W-:Y:S02]  /*bd70*/  MOV R85, R88 ;  /* 0x0000005800557202 */ /* 0x000fe40000000f00 */
[----:B------:R-:W-:-:S03]  /*bd80*/  MOV R84, 0xbda0 ;  /* 0x0000bda000547802 */ /* 0x000fc60000000f00 */
[----:B01----:R-:W-:Y:S05]  /*bd90*/  CALL.REL.NOINC `($__internal_18_$__cuda_sm70_shflsync_down) ;  /* 0x0000053000007944 */ /* 0x003fea0003c00000 */
[C---:B------:R-:W-:Y:S02]  /*bda0*/  FMUL.FTZ R89, R87.reuse, R89 ;  /* 0x0000005957597220 */ /* 0x040fe40000410000 */
[C---:B-1----:R-:W-:Y:S01]  /*bdb0*/  FFMA.FTZ R84, R87.reuse, R86, R88 ;  /* 0x0000005657547223 */ /* 0x042fe20000010058 */
[----:B------:R-:W-:Y:S02]  /*bdc0*/  MOV R86, 0x2 ;  /* 0x0000000200567802 */ /* 0x000fe40000000f00 */
[----:B------:R-:W-:Y:S02]  /*bdd0*/  FSEL R87, R87, R89, !P4 ;  /* 0x0000005957577208 */ /* 0x000fe40006000000 */
[----:B------:R-:W-:-:S02]  /*bde0*/  FSEL R88, R88, R84, !P4 ;  /* 0x0000005458587208 */ /* 0x000fc40006000000 */
[----:B------:R-:W-:Y:S02]  /*bdf0*/  MOV R85, R87 ;  /* 0x0000005700557202 */ /* 0x000fe40000000f00 */
[----:B------:R-:W-:Y:S02]  /*be00*/  MOV R84, 0xbe20 ;  /* 0x0000be2000547802 */ /* 0x000fe40000000f00 */
[----:B0-2--5:R-:W-:Y:S05]  /*be10*/  CALL.REL.NOINC `($__internal_18_$__cuda_sm70_shflsync_down) ;  /* 0x000004b000007944 */ /* 0x025fea0003c00000 */
[----:B-1----:R-:W-:Y:S01]  /*be20*/  IMAD.MOV.U32 R89, RZ, RZ, R86 ;  /* 0x000000ffff597224 */ /* 0x002fe200078e0056 */
[----:B------:R-:W-:Y:S01]  /*be30*/  HFMA2.MMA R86, -RZ, RZ, 0, 1.1920928955078125e-07 ;  /* 0x00000002ff567435 */ /* 0x000fe200000001ff */
[----:B------:R-:W-:Y:S02]  /*be40*/  MOV R85, R88 ;  /* 0x0000005800557202 */ /* 0x000fe40000000f00 */
[----:B------:R-:W-:-:S03]  /*be50*/  MOV R84, 0xbe70 ;  /* 0x0000be7000547802 */ /* 0x000fc60000000f00 */
[----:B0-2--5:R-:W-:Y:S05]  /*be60*/  CALL.REL.NOINC `($__internal_18_$__cuda_sm70_shflsync_down) ;  /* 0x0000046000007944 */ /* 0x025fea0003c00000 */
[----:B-1----:R-:W-:Y:S01]  /*be70*/  @!P3 FFMA.FTZ R88, R87, R86, R88 ;  /* 0x000000565758b223 */ /* 0x002fe20000010058 */
[----:B------:R-:W-:Y:S01]  /*be80*/  MOV R86, 0x4 ;  /* 0x0000000400567802 */ /* 0x000fe20000000f00 */
[----:B------:R-:W-:Y:S01]  /*be90*/  @!P3 FMUL.FTZ R87, R89, R87 ;  /* 0x000000575957b220 */ /* 0x000fe20000410000 */
[----:B------:R-:W-:-:S04]  /*bea0*/  MOV R84, 0xbed0 ;  /* 0x0000bed000547802 */ /* 0x000fc80000000f00 */
[----:B------:R-:W-:Y:S02]  /*beb0*/  MOV R85, R87 ;  /* 0x0000005700557202 */ /* 0x000fe40000000f00 */
[----:B0-2--5:R-:W-:Y:S05]  /*bec0*/  CALL.REL.NOINC `($__internal_18_$__cuda_sm70_shflsync_down) ;  /* 0x0000040000007944 */ /* 0x025fea0003c00000 */
[----:B-1----:R-:W-:Y:S01]  /*bed0*/  IMAD.MOV.U32 R89, RZ, RZ, R86 ;  /* 0x000000ffff597224 */ /* 0x002fe200078e0056 */
[----:B------:R-:W-:Y:S01]  /*bee0*/  HFMA2.MMA R86, -RZ, RZ, 0, 2.384185791015625e-07 ;  /* 0x00000004ff567435 */ /* 0x000fe200000001ff */
[----:B------:R-:W-:Y:S02]  /*bef0*/  MOV R85, R88 ;  /* 0x0000005800557202 */ /* 0x000fe40000000f00 */
[----:B------:R-:W-:-:S03]  /*bf00*/  MOV R84, 0xbf20 ;  /* 0x0000bf2000547802 */ /* 0x000fc60000000f00 */
[----:B0-2--5:R-:W-:Y:S05]  /*bf10*/  CALL.REL.NOINC `($__internal_18_$__cuda_sm70_shflsync_down) ;  /* 0x000003b000007944 */ /* 0x025fea0003c00000 */
[----:B-1----:R-:W-:Y:S01]  /*bf20*/  @!P2 FFMA.FTZ R88, R87, R86, R88 ;  /* 0x000000565758a223 */ /* 0x002fe20000010058 */
[----:B------:R-:W-:Y:S01]  /*bf30*/  MOV R84, 0xbfa0 ;  /* 0x0000bfa000547802 */ /* 0x000fe20000000f00 */
[----:B------:R-:W-:Y:S02]  /*bf40*/  @!P2 FMUL.FTZ R87, R89, R87 ;  /* 0x000000575957a220 */ /* 0x000fe40000410000 */
[----:B------:R-:W-:Y:S01]  /*bf50*/  IMAD.MOV.U32 R86, RZ, RZ, 0x8 ;  /* 0x00000008ff567424 */ /* 0x000fe200078e00ff */
[----:B------:R-:W-:Y:S02]  /*bf60*/  MOV R89, R88 ;  /* 0x0000005800597202 */ /* 0x000fe40000000f00 */
[----:B------:R-:W-:-:S04]  /*bf70*/  MOV R88, R87 ;  /* 0x0000005700587202 */ /* 0x000fc80000000f00 */
[----:B------:R-:W-:Y:S02]  /*bf80*/  MOV R85, R88 ;  /* 0x0000005800557202 */ /* 0x000fe40000000f00 */
[----:B0-2--5:R-:W-:Y:S05]  /*bf90*/  CALL.REL.NOINC `($__internal_18_$__cuda_sm70_shflsync_down) ;  /* 0x0000033000007944 */ /* 0x025fea0003c00000 */
[----:B-1----:R-:W-:Y:S01]  /*bfa0*/  MOV R87, R86 ;  /* 0x0000005600577202 */ /* 0x002fe20000000f00 */
[----:B------:R-:W-:Y:S01]  /*bfb0*/  HFMA2.MMA R86, -RZ, RZ, 0, 4.76837158203125e-07 ;  /* 0x00000008ff567435 */ /* 0x000fe200000001ff */
[----:B------:R-:W-:Y:S02]  /*bfc0*/  MOV R85, R89 ;  /* 0x0000005900557202 */ /* 0x000fe40000000f00 */
[----:B------:R-:W-:-:S03]  /*bfd0*/  MOV R84, 0xbff0 ;  /* 0x0000bff000547802 */ /* 0x000fc60000000f00 */
[----:B0-2--5:R-:W-:Y:S05]  /*bfe0*/  CALL.REL.NOINC `($__internal_18_$__cuda_sm70_shflsync_down) ;  /* 0x000002e000007944 */ /* 0x025fea0003c00000 */
[----:B-1----:R-:W-:Y:S01]  /*bff0*/  @!P1 FFMA.FTZ R89, R88, R86, R89 ;  /* 0x0000005658599223 */ /* 0x002fe20000010059 */
[----:B------:R-:W-:Y:S01]  /*c000*/  MOV R86, 0x10 ;  /* 0x0000001000567802 */ /* 0x000fe20000000f00 */
[----:B------:R-:W-:Y:S01]  /*c010*/  @!P1 FMUL.FTZ R88, R87, R88 ;  /* 0x0000005857589220 */ /* 0x000fe20000410000 */
[----:B------:R-:W-:Y:S01]  /*c020*/  MOV R84, 0xc060 ;  /* 0x0000c06000547802 */ /* 0x000fe20000000f00 */
[----:B------:R-:W-:-:S03]  /*c030*/  IMAD.MOV.U32 R87, RZ, RZ, R89 ;  /* 0x000000ffff577224 */ /* 0x000fc600078e0059 */
[----:B------:R-:W-:Y:S02]  /*c040*/  MOV R85, R88 ;  /* 0x0000005800557202 */ /* 0x000fe40000000f00 */
[----:B0-2--5:R-:W-:Y:S05]  /*c050*/  CALL.REL.NOINC `($__internal_18_$__cuda_sm70_shflsync_down) ;  /* 0x0000027000007944 */ /* 0x025fea0003c00000 */
[----:B-1----:R-:W-:Y:S01]  /*c060*/  MOV R89, R86 ;  /* 0x0000005600597202 */ /* 0x002fe20000000f00 */
[----:B------:R-:W-:Y:S01]  /*c070*/  IMAD.MOV.U32 R86, RZ, RZ, 0x10 ;  /* 0x00000010ff567424 */ /* 0x000fe200078e00ff */
[----:B------:R-:W-:Y:S02]  /*c080*/  MOV R85, R87 ;  /* 0x0000005700557202 */ /* 0x000fe40000000f00 */
[----:B------:R-:W-:Y:S02]  /*c090*/  MOV R84, 0xc0b0 ;  /* 0x0000c0b000547802 */ /* 0x000fe40000000f00 */
[----:B0-2--5:R-:W-:Y:S05]  /*c0a0*/  CALL.REL.NOINC `($__internal_18_$__cuda_sm70_shflsync_down) ;  /* 0x0000022000007944 */ /* 0x025fea0003c00000 */
[----:B-1----:R-:W-:Y:S01]  /*c0b0*/  @!P0 FFMA.FTZ R87, R88, R86, R87 ;  /* 0x0000005658578223 */ /* 0x002fe20000010057 */
[----:B------:R-:W-:Y:S01]  /*c0c0*/  HFMA2.MMA R86, -RZ, RZ, 0, 0 ;  /* 0x00000000ff567435 */ /* 0x000fe200000001ff */
[----:B------:R-:W-:Y:S01]  /*c0d0*/  @!P0 FMUL.FTZ R88, R89, R88 ;  /* 0x0000005859588220 */ /* 0x000fe20000410000 */
[----:B------:R-:W-:-:S04]  /*c0e0*/  MOV R85, 0xc110 ;  /* 0x0000c11000557802 */ /* 0x000fc80000000f00 */
[----:B------:R-:W-:Y:S02]  /*c0f0*/  MOV R84, R88 ;  /* 0x0000005800547202 */ /* 0x000fe40000000f00 */
[----:B0-2--5:R-:W-:Y:S05]  /*c100*/  CALL.REL.NOINC `($__internal_19_$__cuda_sm70_shflsync_idx_p) ;  /* 0x0000025000007944 */ /* 0x025fea0003c00000 */
[----:B-1----:R-:W-:Y:S01]  /*c110*/  MOV R89, R86 ;  /* 0x0000005600597202 */ /* 0x002fe20000000f00 */
[----:B------:R-:W-:Y:S01]  /*c120*/  IMAD.MOV.U32 R86, RZ, RZ, RZ ;  /* 0x000000ffff567224 */ /* 0x000fe200078e00ff */
[----:B------:R-:W-:Y:S02]  /*c130*/  MOV R84, R87 ;  /* 0x0000005700547202 */ /* 0x000fe40000000f00 */
[----:B------:R-:W-:Y:S02]  /*c140*/  MOV R85, 0xc160 ;  /* 0x0000c16000557802 */ /* 0x000fe40000000f00 */
[----:B0-2--5:R-:W-:Y:S05]  /*c150*/  CALL.REL.NOINC `($__internal_19_$__cuda_sm70_shflsync_idx_p) ;  /* 0x0000020000007944 */ /* 0x025fea0003c00000 */
[----:B-1----:R-:W-:Y:S01]  /*c160*/  MOV R156, R86 ;  /* 0x00000056009c7202 */ /* 0x002fe20000000f00 */
[----:B------:R-:W-:Y:S01]  /*c170*/  HFMA2.MMA R86, -RZ, RZ, 0, 5.9604644775390625e-08 ;  /* 0x00000001ff567435 */ /* 0x000fe200000001ff */
[----:B------:R-:W-:Y:S02]  /*c180*/  MOV R85, R88 ;  /* 0x0000005800557202 */ /* 0x000fe40000000f00 */
[----:B------:R-:W-:-:S03]  /*c190*/  MOV R84, 0xc1b0 ;  /* 0x0000c1b000547802 */ /* 0x000fc60000000f00 */
[----:B0-2--5:R-:W-:Y:S05]  /*c1a0*/  CALL.REL.NOINC `($__internal_18_$__cuda_sm70_shflsync_down) ;  /* 0x0000012000007944 */ /* 0x025fea0003c00000 */
[----:B-1----:R-:W-:Y:S01]  /*c1b0*/  MOV R159, R86 ;  /* 0x00000056009f7202 */ /* 0x002fe20000000f00 */
[----:B------:R-:W-:Y:S01]  /*c1c0*/  HFMA2.MMA R86, -RZ, RZ, 0, 5.9604644775390625e-08 ;  /* 0x00000001ff567435 */ /* 0x000fe200000001ff */
[----:B------:R-:W-:Y:S01]  /*c1d0*/  IMAD.MOV.U32 R85, RZ, RZ, R87 ;  /* 0x000000ffff557224 */ /* 0x000fe200078e0057 */
[----:B------:R-:W-:-:S04]  /*c1e0*/  MOV R84, 0xc200 ;  /* 0x0000c20000547802 */ /* 0x000fc80000000f00 */
[----:B0-2--5:R-:W-:Y:S05]  /*c1f0*/  CALL.REL.NOINC `($__internal_18_$__cuda_sm70_shflsync_down) ;  /* 0x000000d000007944 */ /* 0x025fea0003c00000 */
[----:B-1----:R-:W-:Y:S01]  /*c200*/  MOV R88, R86 ;  /* 0x0000005600587202 */ /* 0x002fe20000000f00 */
[----:B------:R-:W-:Y:S01]  /*c210*/  IMAD.MOV.U32 R86, RZ, RZ, RZ ;  /* 0x000000ffff567224 */ /* 0x000fe200078e00ff */
[----:B------:R-:W-:-:S02]  /*c220*/  MOV R87, R159 ;  /* 0x0000009f00577202 */ /* 0x000fc40000000f00 */
[----:B------:R-:W-:Y:S02]  /*c230*/  MOV R84, R82 ;  /* 0x0000005200547202 */ /* 0x000fe40000000f00 */
[----:B------:R-:W-:Y:S02]  /*c240*/  MOV R85, 0xc260 ;  /* 0x0000c26000557802 */ /* 0x000fe40000000f00 */
[----:B0-2--5:R-:W-:Y:S05]  /*c250*/  CALL.REL.NOINC `($__internal_19_$__cuda_sm70_shflsync_idx_p) ;  /* 0x0000010000007944 */ /* 0x025fea0003c00000 */
[----:B-1----:R-:W-:Y:S01]  /*c260*/  MOV R159, R86 ;  /* 0x00000056009f7202 */ /* 0x002fe20000000f00 */
[----:B------:R-:W-:Y:S01]  /*c270*/  HFMA2.MMA R86, -RZ, RZ, 0, 0 ;  /* 0x00000000ff567435 */ /* 0x000fe200000001ff */
[----:B------:R-:W-:Y:S02]  /*c280*/  MOV R84, R83 ;  /* 0x0000005300547202 */ /* 0x000fe40000000f00 */
[----:B------:R-:W-:-:S03]  /*c290*/  MOV R85, 0xc2b0 ;  /* 0x0000c2b000557802 */ /* 0x000fc60000000f00 */
[----:B0-2--5:R-:W-:Y:S05]  /*c2a0*/  CALL.REL.NOINC `($__internal_19_$__cuda_sm70_shflsync_idx_p) ;  /* 0x000000b000007944 */ /* 0x025fea0003c00000 */
[----:B-1----:R-:W-:Y:S01]  /*c2b0*/  MOV R85, R86 ;  /* 0x0000005600557202 */ /* 0x002fe20000000f00 */
[----:B0-2--5:R-:W-:Y:S05]  /*c2c0*/  BRA `(.L_x_455) ;  /* 0xffffa9d000007947 */ /* 0x025fea000383ffff */
        .weak           $__internal_18_$__cuda_sm70_shflsync_down
        .type           $__internal_18_$__cuda_sm70_shflsync_down,@function
        .size           $__internal_18_$__cuda_sm70_shflsync_down,($__internal_19_$__cuda_sm70_shflsync_idx_p - $__internal_18_$__cuda_sm70_shflsync_down)
$__internal_18_$__cuda_sm70_shflsync_down:
[----:B------:R-:W-:Y:S01]  /*c2d0*/  HFMA2.MMA R55, -RZ, RZ, 0, 1.847743988037109375e-06 ;  /* 0x0000001fff377435 */ /* 0x000fe200000001ff */
[----:B------:R0:W-:Y:S02]  /*c2e0*/  STL [R1+0x38], R0 ;  /* 0x0000380001007387 */ /* 0x0001e40000100800 */
[----:B0-----:R-:W-:-:S04]  /*c2f0*/  IMAD.MOV.U32 R0, RZ, RZ, -0x1 ;  /* 0xffffffffff007424 */ /* 0x001fc800078e00ff */
[----:B------:R-:W-:Y:S04]  /*c300*/  WARPSYNC R0 ;  /* 0x0000000000007348 */ /* 0x000fe80003800000 */
[----:B------:R0:W1:Y:S04]  /*c310*/  SHFL.DOWN PT, R86, R85, R86, R55 ;  /* 0x0800005655567389 */ /* 0x00006800000e0037 */
[----:B0-----:R0:W5:Y:S01]  /*c320*/  LDL.LU R0, [R1+0x38] ;  /* 0x0000380001007983 */ /* 0x0011620000300800 */
[----:B------:R-:W-:-:S03]  /*c330*/  MOV R85, 0x0 ;  /* 0x0000000000557802 */ /* 0x000fc60000000f00 */
[----:B------:R-:W2:Y:S01]  /*c340*/  S2R R55, SR_TID.X ;  /* 0x0000000000377919 */ /* 0x000ea20000002100 */
[----:B------:R-:W-:Y:S05]  /*c350*/  RET.REL.NODEC R84 `(_Z25selective_scan_bwd_kernelI32Selective_Scan_bwd_kernel_traitsILi128ELi16ELb0ELb0ELb1ELb1ELb0EN3c104HalfEfEEv12SSMParamsBwd) ;  /* 0xffff3ca054007950 */ /* 0x000fea0003c3ffff */
        .weak           $__internal_19_$__cuda_sm70_shflsync_idx_p
        .type           $__internal_19_$__cuda_sm70_shflsync_idx_p,@function
        .size           $__internal_19_$__cuda_sm70_shflsync_idx_p,($__internal_20_$__cuda_sm70_shflsync_up - $__internal_19_$__cuda_sm70_shflsync_idx_p)
$__internal_19_$__cuda_sm70_shflsync_idx_p:
[----:B------:R-:W-:Y:S01]  /*c360*/  HFMA2.MMA R55, -RZ, RZ, 0, 1.847743988037109375e-06 ;  /* 0x0000001fff377435 */ /* 0x000fe200000001ff */
[----:B------:R0:W-:Y:S02]  /*c370*/  STL [R1+0x38], R0 ;  /* 0x0000380001007387 */ /* 0x0001e40000100800 */
[----:B0-----:R-:W-:-:S04]  /*c380*/  MOV R0, 0xffffffff ;  /* 0xffffffff00007802 */ /* 0x001fc80000000f00 */
[----:B------:R-:W-:Y:S04]  /*c390*/  WARPSYNC R0 ;  /* 0x0000000000007348 */ /* 0x000fe80003800000 */
[----:B------:R0:W1:Y:S04]  /*c3a0*/  SHFL.IDX PT, R86, R84, R86, R55 ;  /* 0x0000005654567389 */ /* 0x00006800000e0037 */
[----:B0-----:R0:W5:Y:S01]  /*c3b0*/  LDL.LU R0, [R1+0x38] ;  /* 0x0000380001007983 */ /* 0x0011620000300800 */
[----:B------:R-:W-:Y:S01]  /*c3c0*/  IMAD.MOV.U32 R84, RZ, RZ, R85 ;  /* 0x000000ffff547224 */ /* 0x000fe200078e0055 */
[----:B------:R-:W-:-:S02]  /*c3d0*/  MOV R85, 0x0 ;  /* 0x0000000000557802 */ /* 0x000fc40000000f00 */
[----:B------:R-:W2:Y:S02]  /*c3e0*/  S2R R55, SR_TID.X ;  /* 0x0000000000377919 */ /* 0x000ea40000002100 */
[----:B------:R-:W-:Y:S05]  /*c3f0*/  RET.REL.NODEC R84 `(_Z25selective_scan_bwd_kernelI32Selective_Scan_bwd_kernel_traitsILi128ELi16ELb0ELb0ELb1ELb1ELb0EN3c104HalfEfEEv12SSMParamsBwd) ;  /* 0xffff3c0054007950 */ /* 0x000fea0003c3ffff */
        .weak           $__internal_20_$__cuda_sm70_shflsync_up
        .type           $__internal_20_$__cuda_sm70_shflsync_up,@function
        .size           $__internal_20_$__cuda_sm70_shflsync_up,(.L_x_8832 - $__internal_20_$__cuda_sm70_shflsync_up)
$__internal_20_$__cuda_sm70_shflsync_up:
        /* <DEDUP_REMOVED lines=8> */
[----:B-1----:R-:W-:Y:S06]  /*c480*/  RET.REL.NODEC R84 `(_Z25selective_scan_bwd_kernelI32Selective_Scan_bwd_kernel_traitsILi128ELi16ELb0ELb0ELb1ELb1ELb0EN3c104HalfEfEEv12SSMParamsBwd) ;  /* 0xffff3b7054007950 */ /* 0x002fec0003c3ffff */
.L_x_456:
        /* <DEDUP_REMOVED lines=15> */
.L_x_8832:


//--------------------- .text._Z25selective_scan_bwd_kernelI32Selective_Scan_bwd_kernel_traitsILi128ELi16ELb0ELb0ELb1ELb1ELb1EN3c104HalfEfEEv12SSMParamsBwd --------------------------
	.section	.text._Z25selective_scan_bwd_kernelI32Selective_Scan_bwd_kernel_traitsILi128ELi16ELb0ELb0ELb1ELb1ELb1EN3c104HalfEfEEv12SSMParamsBwd,"ax",@progbits
	.sectioninfo	@"SHI_REGISTERS=168"
	.align	128
        .global         _Z25selective_scan_bwd_kernelI32Selective_Scan_bwd_kernel_traitsILi128ELi16ELb0ELb0ELb1ELb1ELb1EN3c104HalfEfEEv12SSMParamsBwd
        .type           _Z25selective_scan_bwd_kernelI32Selective_Scan_bwd_kernel_traitsILi128ELi16ELb0ELb0ELb1ELb1ELb1EN3c104HalfEfEEv12SSMParamsBwd,@function
        .size           _Z25selective_scan_bwd_kernelI32Selective_Scan_bwd_kernel_traitsILi128ELi16ELb0ELb0ELb1ELb1ELb1EN3c104HalfEfEEv12SSMParamsBwd,(.L_x_8835 - _Z25selective_scan_bwd_kernelI32Selective_Scan_bwd_kernel_traitsILi128ELi16ELb0ELb0ELb1ELb1ELb1EN3c104HalfEfEEv12SSMParamsBwd)
        .other          _Z25selective_scan_bwd_kernelI32Selective_Scan_bwd_kernel_traitsILi128ELi16ELb0ELb0ELb1ELb1ELb1EN3c104HalfEfEEv12SSMParamsBwd,@"STO_CUDA_ENTRY STV_DEFAULT"
_Z25selective_scan_bwd_kernelI32Selective_Scan_bwd_kernel_traitsILi128ELi16ELb0ELb0ELb1ELb1ELb1EN3c104HalfEfEEv12SSMParamsBwd:
.text._Z25selective_scan_bwd_kernelI32Selective_Scan_bwd_kernel_traitsILi128ELi16ELb0ELb0ELb1ELb1ELb1EN3c104HalfEfEEv12SSMParamsBwd:
        /* <DEDUP_REMOVED lines=155> */
[----:B------:R-:W-:Y:S01]  /*09b0*/  STL [R1+0x78], RZ ;  /* 0x000078ff01007387 */ /* 0x000fe20000100800 */
[----:B------:R-:W-:-:S02]  /*09c0*/  UMOV UR18, UR8 ;  /* 0x0000000800127c82 */ /* 0x000fc40008000000 */
[----:B------:R-:W-:Y:S01]  /*09d0*/  UMOV UR22, UR9 ;  /* 0x0000000900167c82 */ /* 0x000fe20008000000 */
[----:B------:R-:W-:Y:S01]  /*09e0*/  STL [R1+0x7c], RZ ;  /* 0x00007cff01007387 */ /* 0x000fe20000100800 */
[----:B------:R-:W-:Y:S02]  /*09f0*/  UMOV UR23, UR7 ;  /* 0x0000000700177c82 */ /* 0x000fe40008000000 */
[----:B------:R-:W-:Y:S01]  /*0a00*/  UMOV UR6, URZ ;  /* 0x0000003f00067c82 */ /* 0x000fe20008000000 */
[----:B---3--:R-:W-:Y:S02]  /*0a10*/  SHF.L.U32 R0, R55, 0x4, RZ ;  /* 0x0000000437007819 */ /* 0x008fe400000006ff */
[----:B------:R-:W-:Y:S02]  /*0a20*/  SHF.R.S32.HI R2, RZ, 0x1f, R55 ;  /* 0x0000001fff027819 */ /* 0x000fe40000011437 */
[----:B------:R-:W-:Y:S02]  /*0a30*/  LOP3.LUT R0, R0, 0xfffffe00, RZ, 0xc0, !PT ;  /* 0xfffffe0000007812 */ /* 0x000fe400078ec0ff */
[----:B------:R-:W-:-:S02]  /*0a40*/  LEA.HI R2, R2, R55, RZ, 0x5 ;  /* 0x0000003702027211 */ /* 0x000fc400078f28ff */
[----:B------:R-:W-:Y:S02]  /*0a50*/  LOP3.LUT R56, R0, 0x1f, R55, 0xf8, !PT ;  /* 0x0000001f00387812 */ /* 0x000fe400078ef837 */
[----:B------:R-:W-:Y:S02]  /*0a60*/  SHF.R.S32.HI R0, RZ, 0x5, R2 ;  /* 0x00000005ff007819 */ /* 0x000fe40000011402 */
[C---:B-1----:R-:W-:Y:S02]  /*0a70*/  LOP3.LUT R3, R56.reuse, 0x20, RZ, 0xfc, !PT ;  /* 0x0000002038037812 */ /* 0x042fe400078efcff */
[C---:B------:R-:W-:Y:S02]  /*0a80*/  LOP3.LUT R2, R56.reuse, 0x40, RZ, 0xfc, !PT ;  /* 0x0000004038027812 */ /* 0x040fe400078efcff */
[----:B------:R-:W-:Y:S01]  /*0a90*/  LOP3.LUT R0, R56, 0x60, RZ, 0xfc, !PT ;  /* 0x0000006038007812 */ /* 0x000fe200078efcff */
[----:B------:R1:W-:Y:S01]  /*0aa0*/  STL [R1+0x8], R3 ;  /* 0x0000080301007387 */ /* 0x0003e20000100800 */
[----:B------:R-:W-:-:S02]  /*0ab0*/  SHF.R.S32.HI R57, RZ, 0x1f, R56 ;  /* 0x0000001fff397819 */ /* 0x000fc40000011438 */
[C---:B------:R-:W-:Y:S01]  /*0ac0*/  LOP3.LUT R165, R56.reuse, 0x80, RZ, 0xfc, !PT ;  /* 0x0000008038a57812 */ /* 0x040fe200078efcff */
[----:B------:R3:W-:Y:S01]  /*0ad0*/  STL [R1+0x4], R2 ;  /* 0x0000040201007387 */ /* 0x0007e20000100800 */
[C---:B------:R-:W-:Y:S02]  /*0ae0*/  LOP3.LUT R164, R56.reuse, 0xa0, RZ, 0xfc, !PT ;  /* 0x000000a038a47812 */ /* 0x040fe400078efcff */
[C---:B------:R-:W-:Y:S01]  /*0af0*/  LOP3.LUT R163, R56.reuse, 0xc0, RZ, 0xfc, !PT ;  /* 0x000000c038a37812 */ /* 0x040fe200078efcff */
[----:B------:R4:W-:Y:S01]  /*0b00*/  STL [R1], R0 ;  /* 0x0000000001007387 */ /* 0x0009e20000100800 */
[C---:B------:R-:W-:Y:S02]  /*0b10*/  LOP3.LUT R162, R56.reuse, 0xe0, RZ, 0xfc, !PT ;  /* 0x000000e038a27812 */ /* 0x040fe400078efcff */
[C---:B-1----:R-:W-:Y:S02]  /*0b20*/  LOP3.LUT R3, R56.reuse, 0x140, RZ, 0xfc, !PT ;  /* 0x0000014038037812 */ /* 0x042fe400078efcff */
[----:B------:R-:W-:-:S02]  /*0b30*/  LOP3.LUT R161, R56, 0x100, RZ, 0xfc, !PT ;  /* 0x0000010038a17812 */ /* 0x000fc400078efcff */
[C---:B---3--:R-:W-:Y:S02]  /*0b40*/  LOP3.LUT R2, R56.reuse, 0x160, RZ, 0xfc, !PT ;  /* 0x0000016038027812 */ /* 0x048fe400078efcff */
[----:B----4-:R-:W-:-:S05]  /*0b50*/  LOP3.LUT R0, R56, 0x120, RZ, 0xfc, !PT ;  /* 0x0000012038007812 */ /* 0x010fca00078efcff */
[----:B------:R1:W-:Y:S04]  /*0b60*/  STL [R1+0x4c], R0 ;  /* 0x00004c0001007387 */ /* 0x0003e80000100800 */
[----:B------:R3:W-:Y:S04]  /*0b70*/  STL [R1+0x50], R3 ;  /* 0x0000500301007387 */ /* 0x0007e80000100800 */
[----:B------:R4:W-:Y:S01]  /*0b80*/  STL [R1+0x64], R2 ;  /* 0x0000640201007387 */ /* 0x0009e20000100800 */
[C---:B-1----:R-:W-:Y:S02]  /*0b90*/  LOP3.LUT R0, R56.reuse, 0x180, RZ, 0xfc, !PT ;  /* 0x0000018038007812 */ /* 0x042fe400078efcff */
[----:B---3--:R-:W-:-:S03]  /*0ba0*/  LOP3.LUT R3, R56, 0x1a0, RZ, 0xfc, !PT ;  /* 0x000001a038037812 */ /* 0x008fc600078efcff */
[----:B------:R1:W-:Y:S01]  /*0bb0*/  STL [R1+0x60], R0 ;  /* 0x0000600001007387 */ /* 0x0003e20000100800 */
[----:B----4-:R-:W-:-:S03]  /*0bc0*/  LOP3.LUT R2, R56, 0x1c0, RZ, 0xfc, !PT ;  /* 0x000001c038027812 */ /* 0x010fc600078efcff */
[----:B------:R3:W-:Y:S04]  /*0bd0*/  STL [R1+0x5c], R3 ;  /* 0x00005c0301007387 */ /* 0x0007e80000100800 */
[----:B------:R3:W-:Y:S01]  /*0be0*/  STL [R1+0x58], R2 ;  /* 0x0000580201007387 */ /* 0x0007e20000100800 */
[----:B-1----:R-:W-:-:S05]  /*0bf0*/  LOP3.LUT R0, R56, 0x1e0, RZ, 0xfc, !PT ;  /* 0x000001e038007812 */ /* 0x002fca00078efcff */
[----:B------:R3:W-:Y:S02]  /*0c00*/  STL [R1+0x54], R0 ;  /* 0x0000540001007387 */ /* 0x0007e40000100800 */
.L_x_548:
[----:B------:R-:W4:Y:S04]  /*0c10*/  LDL R110, [R1+0x8] ;  /* 0x00000800016e7983 */ /* 0x000f280000100800 */
[----:B------:R-:W5:Y:S04]  /*0c20*/  LDL R127, [R1+0x4] ;  /* 0x00000400017f7983 */ /* 0x000f680000100800 */
[----:B---3--:R-:W3:Y:S04]  /*0c30*/  LDL R126, [R1] ;  /* 0x00000000017e7983 */ /* 0x008ee80000100800 */
[----:B--2---:R-:W2:Y:S04]  /*0c40*/  LDL R125, [R1+0x4c] ;  /* 0x00004c00017d7983 */ /* 0x004ea80000100800 */
[----:B------:R-:W2:Y:S04]  /*0c50*/  LDL R124, [R1+0x50] ;  /* 0x00005000017c7983 */ /* 0x000ea80000100800 */
[----:B------:R-:W2:Y:S04]  /*0c60*/  LDL R123, [R1+0x64] ;  /* 0x00006400017b7983 */ /* 0x000ea80000100800 */
[----:B------:R-:W2:Y:S04]  /*0c70*/  LDL R122, [R1+0x60] ;  /* 0x00006000017a7983 */ /* 0x000ea80000100800 */
[----:B------:R-:W2:Y:S04]  /*0c80*/  LDL R121, [R1+0x5c] ;  /* 0x00005c0001797983 */ /* 0x000ea80000100800 */
[----:B------:R-:W2:Y:S04]  /*0c90*/  LDL R111, [R1+0x58] ;  /* 0x00005800016f7983 */ /* 0x000ea80000100800 */
[----:B------:R-:W2:Y:S01]  /*0ca0*/  LDL R109, [R1+0x54] ;  /* 0x00005400016d7983 */ /* 0x000ea20000100800 */
[----:B------:R-:W-:-:S02]  /*0cb0*/  ULDC UR24, c[0x0][0x174] ;  /* 0x00005d0000187ab9 */ /* 0x000fc40000000800 */
[----:B------:R-:W-:Y:S02]  /*0cc0*/  UIADD3 UR24, -UR6, UR24, URZ ;  /* 0x0000001806187290 */ /* 0x000fe4000fffe13f */
[----:B------:R-:W-:Y:S02]  /*0cd0*/  ULDC UR7, c[0x0][0x168] ;  /* 0x00005a0000077ab9 */ /* 0x000fe40000000800 */
[----:B------:R-:W-:-:S04]  /*0ce0*/  ULEA UR25, UR24, 0xfffff800, 0xb ;  /* 0xfffff80018197891 */ /* 0x000fc8000f8e583f */
[----:B------:R-:W-:Y:S01]  /*0cf0*/  UIADD3 UR7, -UR25, UR7, URZ ;  /* 0x0000000719077290 */ /* 0x000fe2000fffe13f */
[----:B------:R-:W-:-:S05]  /*0d00*/  LEA R2, P3, R56, UR16, 0x1 ;  /* 0x0000001038027c11 */ /* 0x000fca000f8608ff */
[C---:B------:R-:W-:Y:S02]  /*0d10*/  ISETP.GE.AND P2, PT, R56.reuse, UR7, PT ;  /* 0x0000000738007c0c */ /* 0x040fe4000bf46270 */
[----:B------:R-:W-:Y:S02]  /*0d20*/  PRMT R0, RZ, 0x7610, R0 ;  /* 0x00007610ff007816 */ /* 0x000fe40000000000 */
[----:B------:R-:W-:Y:S02]  /*0d30*/  PRMT R4, RZ, 0x7610, R4 ;  /* 0x00007610ff047816 */ /* 0x000fe40000000004 */
[----:B------:R-:W-:Y:S01]  /*0d40*/  LEA.HI.X R3, R56, UR17, R57, 0x1, P3 ;  /* 0x0000001138037c11 */ /* 0x000fe200098f0c39 */
[----:B------:R-:W-:Y:S01]  /*0d50*/  BAR.SYNC.DEFER_BLOCKING 0x0 ;  /* 0x0000000000007b1d */ /* 0x000fe20000010000 */
[----:B------:R-:W-:Y:S02]  /*0d60*/  ISETP.GE.AND P6, PT, R165, UR7, PT ;  /* 0x00000007a5007c0c */ /* 0x000fe4000bfc6270 */
[----:B------:R-:W-:-:S02]  /*0d70*/  ISETP.GE.AND P5, PT, R164, UR7, PT ;  /* 0x00000007a4007c0c */ /* 0x000fc4000bfa6270 */
[----:B------:R-:W-:Y:S02]  /*0d80*/  ISETP.GE.AND P3, PT, R163, UR7, PT ;  /* 0x00000007a3007c0c */ /* 0x000fe4000bf66270 */
[----:B------:R-:W-:Y:S02]  /*0d90*/  PRMT R5, RZ, 0x7610, R5 ;  /* 0x00007610ff057816 */ /* 0x000fe40000000005 */
[----:B------:R-:W-:Y:S02]  /*0da0*/  PRMT R6, RZ, 0x7610, R6 ;  /* 0x00007610ff067816 */ /* 0x000fe40000000006 */
[----:B------:R-:W-:Y:S02]  /*0db0*/  PRMT R7, RZ, 0x7610, R7 ;  /* 0x00007610ff077816 */ /* 0x000fe40000000007 */
[----:B------:R-:W-:Y:S02]  /*0dc0*/  PRMT R8, RZ, 0x7610, R8 ;  /* 0x00007610ff087816 */ /* 0x000fe40000000008 */
[----:B------:R-:W-:Y:S01]  /*0dd0*/  PRMT R9, RZ, 0x7610, R9 ;  /* 0x00007610ff097816 */ /* 0x000fe20000000009 */
[----:B------:R1:W2:Y:S01]  /*0de0*/  @!P2 LDG.E.U16 R0, [R2.64] ;  /* 0x000000200200a981 */ /* 0x0002a2000c1e1500 */
[----:B------:R-:W-:-:S02]  /*0df0*/  ISETP.GE.AND P2, PT, R162, UR7, PT ;  /* 0x00000007a2007c0c */ /* 0x000fc4000bf46270 */
[----:B------:R-:W-:Y:S01]  /*0e00*/  PRMT R10, RZ, 0x7610, R10 ;  /* 0x00007610ff0a7816 */ /* 0x000fe2000000000a */
[----:B------:R1:W2:Y:S01]  /*0e10*/  @!P6 LDG.E.U16 R7, [R2.64+0x100] ;  /* 0x000100200207e981 */ /* 0x0002a2000c1e1500 */
[----:B------:R-:W-:-:S03]  /*0e20*/  PRMT R11, RZ, 0x7610, R11 ;  /* 0x00007610ff0b7816 */ /* 0x000fc6000000000b */
[----:B------:R1:W2:Y:S04]  /*0e30*/  @!P5 LDG.E.U16 R8, [R2.64+0x140] ;  /* 0x000140200208d981 */ /* 0x0002a8000c1e1500 */
[----:B------:R1:W2:Y:S01]  /*0e40*/  @!P3 LDG.E.U16 R9, [R2.64+0x180] ;  /* 0x000180200209b981 */ /* 0x0002a2000c1e1500 */
[----:B------:R-:W-:-:S03]  /*0e50*/  PRMT R12, RZ, 0x7610, R12 ;  /* 0x00007610ff0c7816 */ /* 0x000fc6000000000c */
[----:B------:R1:W2:Y:S01]  /*0e60*/  @!P2 LDG.E.U16 R10, [R2.64+0x1c0] ;  /* 0x0001c020020aa981 */ /* 0x0002a2000c1e1500 */
[----:B------:R-:W-:Y:S02]  /*0e70*/  PRMT R13, RZ, 0x7610, R13 ;  /* 0x00007610ff0d7816 */ /* 0x000fe4000000000d */
[----:B------:R-:W-:Y:S02]  /*0e80*/  PRMT R14, RZ, 0x7610, R14 ;  /* 0x00007610ff0e7816 */ /* 0x000fe4000000000e */
[----:B------:R-:W-:Y:S02]  /*0e90*/  PRMT R15, RZ, 0x7610, R15 ;  /* 0x00007610ff0f7816 */ /* 0x000fe4000000000f */
[----:B------:R-:W-:Y:S02]  /*0ea0*/  PRMT R16, RZ, 0x7610, R16 ;  /* 0x00007610ff107816 */ /* 0x000fe40000000010 */
[----:B------:R-:W-:Y:S02]  /*0eb0*/  PRMT R17, RZ, 0x7610, R17 ;  /* 0x00007610ff117816 */ /* 0x000fe40000000011 */
[----:B------:R-:W-:-:S02]  /*0ec0*/  PRMT R18, RZ, 0x7610, R18 ;  /* 0x00007610ff127816 */ /* 0x000fc40000000012 */
[----:B----4-:R-:W-:Y:S02]  /*0ed0*/  ISETP.GE.AND P1, PT, R110, UR7, PT ;  /* 0x000000076e007c0c */ /* 0x010fe4000bf26270 */
[----:B-----5:R-:W-:Y:S02]  /*0ee0*/  ISETP.GE.AND P0, PT, R127, UR7, PT ;  /* 0x000000077f007c0c */ /* 0x020fe4000bf06270 */
[----:B---3--:R-:W-:-:S09]  /*0ef0*/  ISETP.GE.AND P4, PT, R126, UR7, PT ;  /* 0x000000077e007c0c */ /* 0x008fd2000bf86270 */
[----:B------:R1:W3:Y:S01]  /*0f00*/  @!P1 LDG.E.U16 R4, [R2.64+0x40] ;  /* 0x0000402002049981 */ /* 0x0002e2000c1e1500 */
[----:B------:R-:W-:-:S03]  /*0f10*/  ISETP.GE.AND P1, PT, R161, UR7, PT ;  /* 0x00000007a1007c0c */ /* 0x000fc6000bf26270 */
[----:B------:R1:W4:Y:S01]  /*0f20*/  @!P0 LDG.E.U16 R5, [R2.64+0x80] ;  /* 0x0000802002058981 */ /* 0x000322000c1e1500 */
[----:B--2---:R-:W-:-:S03]  /*0f30*/  ISETP.GE.AND P0, PT, R125, UR7, PT ;  /* 0x000000077d007c0c */ /* 0x004fc6000bf06270 */
[----:B------:R1:W2:Y:S01]  /*0f40*/  @!P4 LDG.E.U16 R6, [R2.64+0xc0] ;  /* 0x0000c0200206c981 */ /* 0x0002a2000c1e1500 */
[----:B------:R-:W-:Y:S02]  /*0f50*/  ISETP.GE.AND P4, PT, R124, UR7, PT ;  /* 0x000000077c007c0c */ /* 0x000fe4000bf86270 */
[----:B------:R-:W-:Y:S02]  /*0f60*/  ISETP.GE.AND P6, PT, R123, UR7, PT ;  /* 0x000000077b007c0c */ /* 0x000fe4000bfc6270 */
[----:B------:R-:W-:Y:S01]  /*0f70*/  ISETP.GE.AND P5, PT, R122, UR7, PT ;  /* 0x000000077a007c0c */ /* 0x000fe2000bfa6270 */
[----:B------:R1:W5:Y:S01]  /*0f80*/  @!P1 LDG.E.U16 R11, [R2.64+0x200] ;  /* 0x00020020020b9981 */ /* 0x000362000c1e1500 */
[----:B------:R-:W-:-:S03]  /*0f90*/  ISETP.GE.AND P3, PT, R121, UR7, PT ;  /* 0x0000000779007c0c */ /* 0x000fc6000bf66270 */
[----:B------:R1:W5:Y:S01]  /*0fa0*/  @!P0 LDG.E.U16 R12, [R2.64+0x240] ;  /* 0x00024020020c8981 */ /* 0x000362000c1e1500 */
[----:B------:R-:W-:-:S03]  /*0fb0*/  ISETP.GE.AND P2, PT, R111, UR7, PT ;  /* 0x000000076f007c0c */ /* 0x000fc6000bf46270 */
[----:B------:R1:W5:Y:S01]  /*0fc0*/  @!P4 LDG.E.U16 R13, [R2.64+0x280] ;  /* 0x00028020020dc981 */ /* 0x000362000c1e1500 */
[----:B------:R-:W-:-:S03]  /*0fd0*/  ISETP.GE.AND P1, PT, R109, UR7, PT ;  /* 0x000000076d007c0c */ /* 0x000fc6000bf26270 */
[----:B------:R1:W5:Y:S04]  /*0fe0*/  @!P6 LDG.E.U16 R14, [R2.64+0x2c0] ;  /* 0x0002c020020ee981 */ /* 0x000368000c1e1500 */
[----:B------:R1:W5:Y:S04]  /*0ff0*/  @!P5 LDG.E.U16 R15, [R2.64+0x300] ;  /* 0x00030020020fd981 */ /* 0x000368000c1e1500 */
[----:B------:R1:W5:Y:S04]  /*1000*/  @!P3 LDG.E.U16 R16, [R2.64+0x340] ;  /* 0x000340200210b981 */ /* 0x000368000c1e1500 */
[----:B------:R1:W5:Y:S04]  /*1010*/  @!P2 LDG.E.U16 R17, [R2.64+0x380] ;  /* 0x000380200211a981 */ /* 0x000368000c1e1500 */
[----:B------:R1:W5:Y:S04]  /*1020*/  @!P1 LDG.E.U16 R18, [R2.64+0x3c0] ;  /* 0x0003c02002129981 */ /* 0x000368000c1e1500 */
[----:B------:R-:W0:Y:S01]  /*1030*/  S2R R35, SR_LANEID ;  /* 0x0000000000237919 */ /* 0x000e220000000000 */
[----:B------:R-:W-:-:S05]  /*1040*/  IMAD.SHL.U32 R64, R55, 0x10, RZ ;  /* 0x0000001037407824 */ /* 0x000fca00078e00ff */
[----:B------:R-:W-:-:S04]  /*1050*/  LOP3.LUT R21, R64, 0xfffffe00, RZ, 0xc0, !PT ;  /* 0xfffffe0040157812 */ /* 0x000fc800078ec0ff */
[----:B0-----:R-:W-:-:S04]  /*1060*/  IADD3 R19, R21, R35, RZ ;  /* 0x0000002315137210 */ /* 0x001fc80007ffe0ff */
        /* <DEDUP_REMOVED lines=8> */
[-C--:B------:R-:W-:Y:S02]  /*10f0*/  LEA.HI.SX32 R24, R24, R19.reuse, 0x1b ;  /* 0x0000001318187211 */ /* 0x080fe400078fdaff */
[C---:B-1----:R-:W-:Y:S02]  /*1100*/  IADD3 R2, R19.reuse, 0xe0, RZ ;  /* 0x000000e013027810 */ /* 0x042fe40007ffe0ff */
[----:B------:R-:W-:Y:S02]  /*1110*/  LEA.HI.SX32 R26, R26, R19, 0x1b ;  /* 0x000000131a1a7211 */ /* 0x000fe400078fdaff */
[----:B------:R-:W-:-:S02]  /*1120*/  IADD3 R34, R19, 0x100, RZ ;  /* 0x0000010013227810 */ /* 0x000fc40007ffe0ff */
[----:B------:R-:W-:Y:S02]  /*1130*/  SHF.L.U32 R151, R20, 0x1, RZ ;  /* 0x0000000114977819 */ /* 0x000fe400000006ff */
[-C--:B------:R-:W-:Y:S02]  /*1140*/  LEA.HI.SX32 R28, R28, R19.reuse, 0x1b ;  /* 0x000000131c1c7211 */ /* 0x080fe400078fdaff */
[----:B------:R-:W-:Y:S02]  /*1150*/  LEA.HI.SX32 R30, R30, R19, 0x1b ;  /* 0x000000131e1e7211 */ /* 0x000fe400078fdaff */
[C---:B------:R-:W-:Y:S02]  /*1160*/  IADD3 R36, R19.reuse, 0x120, RZ ;  /* 0x0000012013247810 */ /* 0x040fe40007ffe0ff */
[----:B------:R-:W-:Y:S02]  /*1170*/  SHF.L.U32 R150, R22, 0x1, RZ ;  /* 0x0000000116967819 */ /* 0x000fe400000006ff */
[----:B------:R-:W-:-:S02]  /*1180*/  IADD3 R38, R19, 0x140, RZ ;  /* 0x0000014013267810 */ /* 0x000fc40007ffe0ff */
[-C--:B------:R-:W-:Y:S02]  /*1190*/  LEA.HI.SX32 R32, R32, R19.reuse, 0x1b ;  /* 0x0000001320207211 */ /* 0x080fe400078fdaff */
[----:B------:R-:W-:Y:S02]  /*11a0*/  SHF.L.U32 R149, R24, 0x1, RZ ;  /* 0x0000000118957819 */ /* 0x000fe400000006ff */
[C---:B------:R-:W-:Y:S02]  /*11b0*/  IADD3 R40, R19.reuse, 0x160, RZ ;  /* 0x0000016013287810 */ /* 0x040fe40007ffe0ff */
[----:B------:R-:W-:Y:S02]  /*11c0*/  IADD3 R42, R19, 0x180, RZ ;  /* 0x00000180132a7810 */ /* 0x000fe40007ffe0ff */
[-C--:B------:R-:W-:Y:S02]  /*11d0*/  LEA.HI.SX32 R2, R2, R19.reuse, 0x1b ;  /* 0x0000001302027211 */ /* 0x080fe400078fdaff */
[----:B------:R-:W-:Y:S01]  /*11e0*/  SHF.L.U32 R148, R26, 0x1, RZ ;  /* 0x000000011a947819 */ /* 0x000fe200000006ff */
[----:B------:R0:W-:Y:S01]  /*11f0*/  STS.U16 [R151], R0 ;  /* 0x0000000097007388 */ /* 0x0001e20000000400 */
[----:B------:R-:W-:Y:S01]  /*1200*/  LEA.HI.SX32 R34, R34, R19, 0x1b ;  /* 0x0000001322227211 */ /* 0x000fe200078fdaff */
[----:B------:R-:W-:Y:S01]  /*1210*/  IMAD.SHL.U32 R146, R30, 0x2, RZ ;  /* 0x000000021e927824 */ /* 0x000fe200078e00ff */
[----:B------:R-:W-:-:S02]  /*1220*/  SHF.L.U32 R147, R28, 0x1, RZ ;  /* 0x000000011c937819 */ /* 0x000fc400000006ff */
[C---:B------:R-:W-:Y:S02]  /*1230*/  IADD3 R44, R19.reuse, 0x1a0, RZ ;  /* 0x000001a0132c7810 */ /* 0x040fe40007ffe0ff */
[-C--:B------:R-:W-:Y:S02]  /*1240*/  LEA.HI.SX32 R36, R36, R19.reuse, 0x1b ;  /* 0x0000001324247211 */ /* 0x080fe400078fdaff */
[C---:B------:R-:W-:Y:S02]  /*1250*/  IADD3 R46, R19.reuse, 0x1c0, RZ ;  /* 0x000001c0132e7810 */ /* 0x040fe40007ffe0ff */
[----:B------:R-:W-:Y:S02]  /*1260*/  LEA.HI.SX32 R38, R38, R19, 0x1b ;  /* 0x0000001326267211 */ /* 0x000fe400078fdaff */
[----:B------:R-:W-:Y:S02]  /*1270*/  SHF.L.U32 R145, R32, 0x1, RZ ;  /* 0x0000000120917819 */ /* 0x000fe400000006ff */
[----:B------:R-:W-:-:S02]  /*1280*/  IADD3 R48, R19, 0x1e0, RZ ;  /* 0x000001e013307810 */ /* 0x000fc40007ffe0ff */
[-C--:B------:R-:W-:Y:S02]  /*1290*/  LEA.HI.SX32 R40, R40, R19.reuse, 0x1b ;  /* 0x0000001328287211 */ /* 0x080fe400078fdaff */
[-C--:B------:R-:W-:Y:S02]  /*12a0*/  LEA.HI.SX32 R42, R42, R19.reuse, 0x1b ;  /* 0x000000132a2a7211 */ /* 0x080fe400078fdaff */
[----:B------:R-:W-:Y:S02]  /*12b0*/  SHF.L.U32 R144, R2, 0x1, RZ ;  /* 0x0000000102907819 */ /* 0x000fe400000006ff */
[----:B------:R-:W-:Y:S02]  /*12c0*/  SHF.L.U32 R143, R34, 0x1, RZ ;  /* 0x00000001228f7819 */ /* 0x000fe400000006ff */
[----:B------:R-:W-:Y:S02]  /*12d0*/  LEA.HI.SX32 R44, R44, R19, 0x1b ;  /* 0x000000132c2c7211 */ /* 0x000fe400078fdaff */
[----:B------:R-:W-:-:S02]  /*12e0*/  SHF.L.U32 R141, R36, 0x1, RZ ;  /* 0x00000001248d7819 */ /* 0x000fc400000006ff */
[----:B0-----:R-:W-:Y:S02]  /*12f0*/  LEA R0, R35, R21, 0x4 ;  /* 0x0000001523007211 */ /* 0x001fe400078e20ff */
[-C--:B------:R-:W-:Y:S02]  /*1300*/  LEA.HI.SX32 R46, R46, R19.reuse, 0x1b ;  /* 0x000000132e2e7211 */ /* 0x080fe400078fdaff */
[----:B------:R-:W-:Y:S01]  /*1310*/  SHF.L.U32 R137, R38, 0x1, RZ ;  /* 0x0000000126897819 */ /* 0x000fe200000006ff */
[----:B------:R-:W-:Y:S01]  /*1320*/  IMAD.SHL.U32 R133, R42, 0x2, RZ ;  /* 0x000000022a857824 */ /* 0x000fe200078e00ff */
[----:B------:R-:W-:Y:S02]  /*1330*/  LEA.HI.SX32 R48, R48, R19, 0x1b ;  /* 0x0000001330307211 */ /* 0x000fe400078fdaff */
[----:B------:R-:W-:Y:S02]  /*1340*/  SHF.L.U32 R136, R40, 0x1, RZ ;  /* 0x0000000128887819 */ /* 0x000fe400000006ff */
[----:B------:R-:W-:-:S02]  /*1350*/  SHF.L.U32 R132, R44, 0x1, RZ ;  /* 0x000000012c847819 */ /* 0x000fc400000006ff */
[----:B------:R-:W-:Y:S02]  /*1360*/  LEA.HI.SX32 R54, R0, R0, 0x1b ;  /* 0x0000000000367211 */ /* 0x000fe400078fdaff */
[----:B------:R-:W-:Y:S02]  /*1370*/  SHF.L.U32 R131, R46, 0x1, RZ ;  /* 0x000000012e837819 */ /* 0x000fe400000006ff */
[----:B------:R-:W-:Y:S02]  /*1380*/  SHF.L.U32 R130, R48, 0x1, RZ ;  /* 0x0000000130827819 */ /* 0x000fe400000006ff */
[----:B------:R-:W-:Y:S02]  /*1390*/  SHF.L.U32 R54, R54, 0x1, RZ ;  /* 0x0000000136367819 */ /* 0x000fe400000006ff */
[C---:B------:R-:W-:Y:S02]  /*13a0*/  SHF.L.U32 R37, R56.reuse, 0x1, RZ ;  /* 0x0000000138257819 */ /* 0x040fe400000006ff */
[----:B------:R-:W-:-:S02]  /*13b0*/  SHF.L.U64.HI R27, R56, 0x1, R57 ;  /* 0x00000001381b7819 */ /* 0x000fc40000010239 */
        /* <DEDUP_REMOVED lines=10> */
[----:B------:R-:W-:Y:S02]  /*1460*/  ISETP.GE.AND P6, PT, R164, UR7, PT ;  /* 0x00000007a4007c0c */ /* 0x000fe4000bfc6270 */
[----:B------:R-:W-:Y:S01]  /*1470*/  PRMT R0, RZ, 0x7610, R0 ;  /* 0x00007610ff007816 */ /* 0x000fe20000000000 */
[----:B---3--:R-:W-:Y:S04]  /*1480*/  STS.U16 [R150+0x40], R4 ;  /* 0x0000400496007388 */ /* 0x008fe80000000400 */
[----:B----4-:R0:W-:Y:S04]  /*1490*/  STS.U16 [R149+0x80], R5 ;  /* 0x0000800595007388 */ /* 0x0101e80000000400 */
[----:B--2---:R-:W-:Y:S04]  /*14a0*/  STS.U16 [R148+0xc0], R6 ;  /* 0x0000c00694007388 */ /* 0x004fe80000000400 */
[----:B------:R-:W-:Y:S04]  /*14b0*/  STS.U16 [R147+0x100], R7 ;  /* 0x0001000793007388 */ /* 0x000fe80000000400 */
[----:B------:R-:W-:Y:S04]  /*14c0*/  STS.U16 [R146+0x140], R8 ;  /* 0x0001400892007388 */ /* 0x000fe80000000400 */
[----:B------:R-:W-:Y:S04]  /*14d0*/  STS.U16 [R145+0x180], R9 ;  /* 0x0001800991007388 */ /* 0x000fe80000000400 */
[----:B------:R-:W-:Y:S04]  /*14e0*/  STS.U16 [R144+0x1c0], R10 ;  /* 0x0001c00a90007388 */ /* 0x000fe80000000400 */
[----:B-----5:R1:W-:Y:S04]  /*14f0*/  STS.U16 [R143+0x200], R11 ;  /* 0x0002000b8f007388 */ /* 0x0203e80000000400 */
        /* <DEDUP_REMOVED lines=26> */
[----:B-1----:R-:W-:-:S05]  /*16a0*/  PRMT R11, RZ, 0x7610, R11 ;  /* 0x00007610ff0b7816 */ /* 0x002fca000000000b */
[----:B------:R-:W5:Y:S01]  /*16b0*/  @!P0 LDG.E.U16 R5, [R58.64+0x40] ;  /* 0x000040203a058981 */ /* 0x000f62000c1e1500 */
[----:B------:R-:W-:Y:S02]  /*16c0*/  ISETP.GE.AND P0, PT, R162, UR7, PT ;  /* 0x00000007a2007c0c */ /* 0x000fe4000bf06270 */
[----:B--2---:R-:W-:Y:S02]  /*16d0*/  PRMT R12, RZ, 0x7610, R12 ;  /* 0x00007610ff0c7816 */ /* 0x004fe4000000000c */
[----:B------:R-:W-:Y:S02]  /*16e0*/  PRMT R4, RZ, 0x7610, R4 ;  /* 0x00007610ff047816 */ /* 0x000fe40000000004 */
[----:B------:R-:W-:Y:S02]  /*16f0*/  PRMT R6, RZ, 0x7610, R6 ;  /* 0x00007610ff067816 */ /* 0x000fe40000000006 */
[----:B------:R-:W-:Y:S02]  /*1700*/  PRMT R7, RZ, 0x7610, R7 ;  /* 0x00007610ff077816 */ /* 0x000fe40000000007 */
[----:B------:R-:W-:Y:S01]  /*1710*/  PRMT R10, RZ, 0x7610, R10 ;  /* 0x00007610ff0a7816 */ /* 0x000fe2000000000a */
[----:B------:R-:W2:Y:S04]  /*1720*/  @!P1 LDG.E.U16 R4, [R58.64] ;  /* 0x000000203a049981 */ /* 0x000ea8000c1e1500 */
[----:B------:R-:W5:Y:S01]  /*1730*/  @!P0 LDG.E.U16 R11, [R58.64+0x1c0] ;  /* 0x0001c0203a0b8981 */ /* 0x000f62000c1e1500 */
[----:B------:R-:W-:-:S02]  /*1740*/  ISETP.GE.AND P0, PT, R161, UR7, PT ;  /* 0x00000007a1007c0c */ /* 0x000fc4000bf06270 */
[----:B------:R-:W-:Y:S01]  /*1750*/  PRMT R8, RZ, 0x7610, R8 ;  /* 0x00007610ff087816 */ /* 0x000fe20000000008 */
[----:B------:R-:W5:Y:S01]  /*1760*/  @!P2 LDG.E.U16 R6, [R58.64+0x80] ;  /* 0x000080203a06a981 */ /* 0x000f62000c1e1500 */
[----:B------:R-:W-:Y:S02]  /*1770*/  PRMT R9, RZ, 0x7610, R9 ;  /* 0x00007610ff097816 */ /* 0x000fe40000000009 */
[----:B------:R-:W-:Y:S01]  /*1780*/  ISETP.GE.AND P1, PT, R124, UR7, PT ;  /* 0x000000077c007c0c */ /* 0x000fe2000bf26270 */
[----:B------:R-:W5:Y:S01]  /*1790*/  @!P3 LDG.E.U16 R7, [R58.64+0xc0] ;  /* 0x0000c0203a07b981 */ /* 0x000f62000c1e1500 */
[----:B------:R-:W-:-:S03]  /*17a0*/  ISETP.GE.AND P2, PT, R123, UR7, PT ;  /* 0x000000077b007c0c */ /* 0x000fc6000bf46270 */
[----:B------:R-:W5:Y:S04]  /*17b0*/  @!P4 LDG.E.U16 R10, [R58.64+0x180] ;  /* 0x000180203a0ac981 */ /* 0x000f68000c1e1500 */
[----:B------:R-:W5:Y:S01]  /*17c0*/  @!P0 LDG.E.U16 R12, [R58.64+0x200] ;  /* 0x000200203a0c8981 */ /* 0x000f62000c1e1500 */
[----:B------:R-:W-:Y:S02]  /*17d0*/  ISETP.GE.AND P0, PT, R125, UR7, PT ;  /* 0x000000077d007c0c */ /* 0x000fe4000bf06270 */
[----:B------:R-:W-:Y:S01]  /*17e0*/  ISETP.GE.AND P3, PT, R122, UR7, PT ;  /* 0x000000077a007c0c */ /* 0x000fe2000bf66270 */
[----:B------:R-:W5:Y:S01]  /*17f0*/  @!P5 LDG.E.U16 R8, [R58.64+0x100] ;  /* 0x000100203a08d981 */ /* 0x000f62000c1e1500 */
[----:B------:R-:W-:Y:S02]  /*1800*/  ISETP.GE.AND P4, PT, R121, UR7, PT ;  /* 0x0000000779007c0c */ /* 0x000fe4000bf86270 */
[----:B------:R-:W-:Y:S01]  /*1810*/  ISETP.GE.AND P5, PT, R111, UR7, PT ;  /* 0x000000076f007c0c */ /* 0x000fe2000bfa6270 */
[----:B------:R-:W5:Y:S01]  /*1820*/  @!P6 LDG.E.U16 R9, [R58.64+0x140] ;  /* 0x000140203a09e981 */ /* 0x000f62000c1e1500 */
[----:B------:R-:W-:-:S02]  /*1830*/  ISETP.GE.AND P6, PT, R109, UR7, PT ;  /* 0x000000076d007c0c */ /* 0x000fc4000bfc6270 */
[----:B---3--:R-:W-:Y:S02]  /*1840*/  PRMT R13, RZ, 0x7610, R13 ;  /* 0x00007610ff0d7816 */ /* 0x008fe4000000000d */
[----:B----4-:R-:W-:Y:S02]  /*1850*/  PRMT R14, RZ, 0x7610, R14 ;  /* 0x00007610ff0e7816 */ /* 0x010fe4000000000e */
[----:B------:R-:W-:Y:S02]  /*1860*/  PRMT R15, RZ, 0x7610, R15 ;  /* 0x00007610ff0f7816 */ /* 0x000fe4000000000f */
[----:B------:R-:W-:Y:S01]  /*1870*/  PRMT R16, RZ, 0x7610, R16 ;  /* 0x00007610ff107816 */ /* 0x000fe20000000010 */
[----:B------:R-:W3:Y:S01]  /*1880*/  @!P0 LDG.E.U16 R13, [R58.64+0x240] ;  /* 0x000240203a0d8981 */ /* 0x000ee2000c1e1500 */
[----:B------:R-:W-:Y:S02]  /*1890*/  PRMT R17, RZ, 0x7610, R17 ;  /* 0x00007610ff117816 */ /* 0x000fe40000000011 */
[----:B------:R-:W-:Y:S01]  /*18a0*/  PRMT R18, RZ, 0x7610, R18 ;  /* 0x00007610ff127816 */ /* 0x000fe20000000012 */
[----:B------:R-:W4:Y:S04]  /*18b0*/  @!P1 LDG.E.U16 R14, [R58.64+0x280] ;  /* 0x000280203a0e9981 */ /* 0x000f28000c1e1500 */
[----:B------:R-:W4:Y:S04]  /*18c0*/  @!P2 LDG.E.U16 R15, [R58.64+0x2c0] ;  /* 0x0002c0203a0fa981 */ /* 0x000f28000c1e1500 */
[----:B------:R-:W4:Y:S04]  /*18d0*/  @!P3 LDG.E.U16 R16, [R58.64+0x300] ;  /* 0x000300203a10b981 */ /* 0x000f28000c1e1500 */
[----:B------:R-:W4:Y:S04]  /*18e0*/  @!P4 LDG.E.U16 R17, [R58.64+0x340] ;  /* 0x000340203a11c981 */ /* 0x000f28000c1e1500 */
[----:B------:R-:W4:Y:S04]  /*18f0*/  @!P5 LDG.E.U16 R18, [R58.64+0x380] ;  /* 0x000380203a12d981 */ /* 0x000f28000c1e1500 */
[----:B------:R-:W4:Y:S04]  /*1900*/  @!P6 LDG.E.U16 R0, [R58.64+0x3c0] ;  /* 0x0003c0203a00e981 */ /* 0x000f28000c1e1500 */
[----:B------:R-:W-:Y:S04]  /*1910*/  STL [R1+0x48], R151 ;  /* 0x0000489701007387 */ /* 0x000fe80000100800 */
[----:B------:R-:W-:Y:S04]  /*1920*/  STL [R1+0x44], R150 ;  /* 0x0000449601007387 */ /* 0x000fe80000100800 */
[----:B------:R-:W-:Y:S04]  /*1930*/  STL [R1+0x40], R149 ;  /* 0x0000409501007387 */ /* 0x000fe80000100800 */
[----:B------:R-:W-:Y:S04]  /*1940*/  STL [R1+0x3c], R148 ;  /* 0x00003c9401007387 */ /* 0x000fe80000100800 */
[----:B------:R-:W-:Y:S04]  /*1950*/  STL [R1+0x38], R147 ;  /* 0x0000389301007387 */ /* 0x000fe80000100800 */
[----:B------:R-:W-:Y:S04]  /*1960*/  STL [R1+0x34], R146 ;  /* 0x0000349201007387 */ /* 0x000fe80000100800 */
[----:B------:R-:W-:Y:S04]  /*1970*/  STL [R1+0x30], R145 ;  /* 0x0000309101007387 */ /* 0x000fe80000100800 */
[----:B------:R-:W-:Y:S01]  /*1980*/  STL [R1+0x2c], R144 ;  /* 0x00002c9001007387 */ /* 0x000fe20000100800 */
[----:B------:R-:W-:-:S03]  /*1990*/  P2R R28, PR, RZ, 0x1 ;  /* 0x00000001ff1c7803 */ /* 0x000fc60000000000 */
[----:B------:R-:W-:Y:S01]  /*19a0*/  STL [R1+0x28], R143 ;  /* 0x0000288f01007387 */ /* 0x000fe20000100800 */
[----:B------:R-:W-:-:S03]  /*19b0*/  ISETP.GE.AND P0, PT, R56, UR7, PT ;  /* 0x0000000738007c0c */ /* 0x000fc6000bf06270 */
[----:B------:R-:W-:Y:S04]  /*19c0*/  STL [R1+0x24], R141 ;  /* 0x0000248d01007387 */ /* 0x000fe80000100800 */
[----:B------:R-:W-:Y:S04]  /*19d0*/  STL [R1+0x20], R137 ;  /* 0x0000208901007387 */ /* 0x000fe80000100800 */
[----:B------:R-:W-:Y:S04]  /*19e0*/  STL [R1+0x1c], R136 ;  /* 0x00001c8801007387 */ /* 0x000fe80000100800 */
[----:B------:R-:W-:Y:S04]  /*19f0*/  STL [R1+0x18], R133 ;  /* 0x0000188501007387 */ /* 0x000fe80000100800 */
[----:B------:R-:W-:Y:S04]  /*1a00*/  STL [R1+0x14], R132 ;  /* 0x0000148401007387 */ /* 0x000fe80000100800 */
[----:B------:R-:W-:Y:S04]  /*1a10*/  STL [R1+0x10], R131 ;  /* 0x0000108301007387 */ /* 0x000fe80000100800 */
[----:B------:R-:W-:Y:S01]  /*1a20*/  STL [R1+0xc], R130 ;  /* 0x00000c8201007387 */ /* 0x000fe20000100800 */
[----:B------:R-:W-:-:S03]  /*1a30*/  PRMT R19, RZ, 0x7610, R19 ;  /* 0x00007610ff137816 */ /* 0x000fc60000000013 */
[----:B------:R0:W-:Y:S01]  /*1a40*/  STL [R1+0x70], R27 ;  /* 0x0000701b01007387 */ /* 0x0001e20000100800 */
[----:B------:R-:W-:Y:S02]  /*1a50*/  PRMT R20, RZ, 0x7610, R20 ;  /* 0x00007610ff147816 */ /* 0x000fe40000000014 */
[----:B0-----:R-:W-:Y:S02]  /*1a60*/  P2R R27, PR, RZ, 0x2 ;  /* 0x00000002ff1b7803 */ /* 0x001fe40000000000 */
[----:B------:R-:W-:Y:S02]  /*1a70*/  ISETP.GE.AND P1, PT, R110, UR7, PT ;  /* 0x000000076e007c0c */ /* 0x000fe4000bf26270 */
        /* <DEDUP_REMOVED lines=36> */
[----:B------:R0:W0:Y:S04]  /*1cc0*/  LDS.U16 R17, [R54+0xe] ;  /* 0x00000e0036117984 */ /* 0x0000280000000400 */
        /* <DEDUP_REMOVED lines=25> */
[----:B------:R-:W5:Y:S06]  /*1e60*/  @!P6 LDG.E.U16 R34, [R2.64+0x3c0] ;  /* 0x0003c0200222e981 */ /* 0x000f6c000c1e1500 */
[----:B------:R-:W5:Y:S01]  /*1e70*/  @!P0 LDG.E.U16 R25, [R2.64+0x180] ;  /* 0x0001802002198981 */ /* 0x000f62000c1e1500 */
[----:B------:R-:W-:-:S03]  /*1e80*/  ISETP.GE.AND P0, PT, R161, UR7, PT ;  /* 0x00000007a1007c0c */ /* 0x000fc6000bf06270 */
[----:B------:R-:W5:Y:S01]  /*1e90*/  @!P1 LDG.E.U16 R26, [R2.64+0x1c0] ;  /* 0x0001c020021a9981 */ /* 0x000f62000c1e1500 */
[----:B------:R-:W-:Y:S02]  /*1ea0*/  ISETP.NE.AND P1, PT, R27, RZ, PT ;  /* 0x000000ff1b00720c */ /* 0x000fe40003f25270 */
[----:B------:R-:W-:-:S07]  /*1eb0*/  PRMT R27, RZ, 0x7610, R27 ;  /* 0x00007610ff1b7816 */ /* 0x000fce000000001b */
[----:B------:R-:W5:Y:S01]  /*1ec0*/  @!P0 LDG.E.U16 R27, [R2.64+0x200] ;  /* 0x00020020021b8981 */ /* 0x000f62000c1e1500 */
[----:B------:R-:W-:Y:S02]  /*1ed0*/  ISETP.NE.AND P0, PT, R28, RZ, PT ;  /* 0x000000ff1c00720c */ /* 0x000fe40003f05270 */
[----:B------:R-:W-:Y:S01]  /*1ee0*/  PRMT R28, RZ, 0x7610, R28 ;  /* 0x00007610ff1c7816 */ /* 0x000fe2000000001c */
[----:B------:R-:W5:Y:S10]  /*1ef0*/  @!P1 LDG.E.U16 R29, [R2.64+0x280] ;  /* 0x00028020021d9981 */ /* 0x000f74000c1e1500 */
[----:B------:R-:W5:Y:S01]  /*1f00*/  @!P0 LDG.E.U16 R28, [R2.64+0x240] ;  /* 0x00024020021c8981 */ /* 0x000f62000c1e1500 */
[----:B0-----:R-:W-:-:S03]  /*1f10*/  HADD2.F32 R10, -RZ, R10.H0_H0 ;  /* 0x2000000aff0a7230 */ /* 0x001fc60000004100 */
[----:B------:R0:W-:Y:S02]  /*1f20*/  STL [R1+0x74], R37 ;  /* 0x0000742501007387 */ /* 0x0001e40000100800 */
[----:B------:R-:W-:-:S05]  /*1f30*/  FADD.FTZ R52, R10, UR5 ;  /* 0x000000050a347e21 */ /* 0x000fca0008010000 */
[----:B------:R-:W-:Y:S01]  /*1f40*/  FSETP.GTU.FTZ.AND P5, PT, R52, 20, PT ;  /* 0x41a000003400780b */ /* 0x000fe20003fbc000 */
[----:B-1----:R-:W-:Y:S02]  /*1f50*/  HADD2.F32 R11, -RZ, R11.H0_H0 ;  /* 0x2000000bff0b7230 */ /* 0x002fe40000004100 */
[----:B--2---:R-:W-:Y:S02]  /*1f60*/  HADD2.F32 R12, -RZ, R12.H0_H0 ;  /* 0x2000000cff0c7230 */ /* 0x004fe40000004100 */
[----:B---3--:R-:W-:Y:S02]  /*1f70*/  HADD2.F32 R13, -RZ, R13.H0_H0 ;  /* 0x2000000dff0d7230 */ /* 0x008fe40000004100 */
[----:B----4-:R-:W-:Y:S02]  /*1f80*/  HADD2.F32 R14, -RZ, R14.H0_H0 ;  /* 0x2000000eff0e7230 */ /* 0x010fe40000004100 */
        /* <DEDUP_REMOVED lines=8> */
[----:B------:R-:W-:Y:S01]  /*2010*/  ISETP.GE.AND P0, PT, R56, UR7, PT ;  /* 0x0000000738007c0c */ /* 0x000fe2000bf06270 */
[----:B------:R-:W-:Y:S01]  /*2020*/  FADD.FTZ R46, R16, UR5 ;  /* 0x00000005102e7e21 */ /* 0x000fe20008010000 */
[----:B------:R-:W-:Y:S02]  /*2030*/  FSETP.GTU.FTZ.AND P4, PT, R51, 20, PT ;  /* 0x41a000003300780b */ /* 0x000fe40003f9c000 */
[----:B------:R-:W-:-:S02]  /*2040*/  FSETP.GTU.FTZ.AND P3, PT, R50, 20, PT ;  /* 0x41a000003200780b */ /* 0x000fc40003f7c000 */
[----:B------:R-:W-:Y:S02]  /*2050*/  FSETP.GTU.FTZ.AND P2, PT, R49, 20, PT ;  /* 0x41a000003100780b */ /* 0x000fe40003f5c000 */
[----:B------:R-:W-:Y:S02]  /*2060*/  FSETP.GTU.FTZ.AND P1, PT, R48, 20, PT ;  /* 0x41a000003000780b */ /* 0x000fe40003f3c000 */
[----:B------:R-:W-:Y:S01]  /*2070*/  FSETP.GTU.FTZ.AND P6, PT, R47, 20, PT ;  /* 0x41a000002f00780b */ /* 0x000fe20003fdc000 */
[----:B-----5:R0:W-:Y:S04]  /*2080*/  STS.U16 [R151], R19 ;  /* 0x0000001397007388 */ /* 0x0201e80000000400 */
        /* <DEDUP_REMOVED lines=16> */
[----:B------:R-:W-:Y:S05]  /*2190*/  @P5 BRA `(.L_x_459) ;  /* 0x000001f000005947 */ /* 0x000fea0003800000 */
[----:B------:R-:W-:Y:S01]  /*21a0*/  FMUL.FTZ R52, R52, 1.4426950216293334961 ;  /* 0x3fb8aa3b34347820 */ /* 0x000fe20000410000 */
[----:B------:R-:W-:Y:S01]  /*21b0*/  HFMA2.MMA R12, -RZ, RZ, 1.3056640625, -1.8671875 ;  /* 0x3d39bf78ff0c7435 */ /* 0x000fe200000001ff */
[----:B------:R-:W-:Y:S02]  /*21c0*/  IMAD.MOV.U32 R11, RZ, RZ, 0x3e800000 ;  /* 0x3e800000ff0b7424 */ /* 0x000fe400078e00ff */
        /* <DEDUP_REMOVED lines=28> */
.L_x_459:
[----:B------:R-:W-:Y:S05]  /*2390*/  BSYNC B0 ;  /* 0x0000000000007941 */ /* 0x000fea0003800000 */
.L_x_458:
        /* <DEDUP_REMOVED lines=36> */
.L_x_461:
[----:B------:R-:W-:Y:S05]  /*25e0*/  BSYNC B0 ;  /* 0x0000000000007941 */ /* 0x000fea0003800000 */
.L_x_460:
        /* <DEDUP_REMOVED lines=36> */
.L_x_463:
[----:B------:R-:W-:Y:S05]  /*2830*/  BSYNC B0 ;  /* 0x0000000000007941 */ /* 0x000fea0003800000 */
.L_x_462:
[----:B------:R-:W-:Y:S01]  /*2840*/  HADD2.F32 R9, -RZ, R9.H0_H0 ;  /* 0x20000009ff097230 */ /* 0x000fe20000004100 */
[----:B------:R-:W-:Y:S01]  /*2850*/  BSSY B0, `(.L_x_464) ;  /* 0x0000023000007945 */ /* 0x000fe20003800000 */
[----:B------:R-:W-:-:S03]  /*2860*/  FSETP.GTU.FTZ.AND P3, PT, R44, 20, PT ;  /* 0x41a000002c00780b */ /* 0x000fc60003f7c000 */
        /* <DEDUP_REMOVED lines=33> */
.L_x_465:
[----:B------:R-:W-:Y:S05]  /*2a80*/  BSYNC B0 ;  /* 0x0000000000007941 */ /* 0x000fea0003800000 */
.L_x_464:
[----:B------:R-:W-:Y:S01]  /*2a90*/  HADD2.F32 R8, -RZ, R8.H0_H0 ;  /* 0x20000008ff087230 */ /* 0x000fe20000004100 */
[----:B------:R-:W-:Y:S01]  /*2aa0*/  BSSY B0, `(.L_x_466) ;  /* 0x0000023000007945 */ /* 0x000fe20003800000 */
[----:B------:R-:W-:-:S03]  /*2ab0*/  FSETP.GTU.FTZ.AND P2, PT, R39, 20, PT ;  /* 0x41a000002700780b */ /* 0x000fc60003f5c000 */
[----:B------:R-:W-:Y:S01]  /*2ac0*/  FADD.FTZ R38, R8, UR5 ;  /* 0x0000000508267e21 */ /* 0x000fe20008010000 */
[----:B------:R-:W-:Y:S05]  /*2ad0*/  @P1 BRA `(.L_x_467) ;  /* 0x000001f000001947 */ /* 0x000fea0003800000 */
[----:B------:R-:W-:Y:S01]  /*2ae0*/  FMUL.FTZ R48, R48, 1.4426950216293334961 ;  /* 0x3fb8aa3b30307820 */ /* 0x000fe20000410000 */
        /* <DEDUP_REMOVED lines=30> */
.L_x_467:
[----:B------:R-:W-:Y:S05]  /*2cd0*/  BSYNC B0 ;  /* 0x0000000000007941 */ /* 0x000fea0003800000 */
.L_x_466:
[----:B------:R-:W-:Y:S01]  /*2ce0*/  HADD2.F32 R7, -RZ, R7.H0_H0 ;  /* 0x20000007ff077230 */ /* 0x000fe20000004100 */
[----:B------:R-:W-:Y:S01]  /*2cf0*/  BSSY B0, `(.L_x_468) ;  /* 0x0000023000007945 */ /* 0x000fe20003800000 */
[----:B------:R-:W-:-:S03]  /*2d00*/  FSETP.GTU.FTZ.AND P1, PT, R38, 20, PT ;  /* 0x41a000002600780b */ /* 0x000fc60003f3c000 */
[----:B0-----:R-:W-:Y:S01]  /*2d10*/  FADD.FTZ R37, R7, UR5 ;  /* 0x0000000507257e21 */ /* 0x001fe20008010000 */
        /* <DEDUP_REMOVED lines=32> */
.L_x_469:
[----:B------:R-:W-:Y:S05]  /*2f20*/  BSYNC B0 ;  /* 0x0000000000007941 */ /* 0x000fea0003800000 */
.L_x_468:
        /* <DEDUP_REMOVED lines=36> */
.L_x_471:
[----:B------:R-:W-:Y:S05]  /*3170*/  BSYNC B0 ;  /* 0x0000000000007941 */ /* 0x000fea0003800000 */
.L_x_470:
[----:B------:R-:W-:Y:S01]  /*3180*/  HADD2.F32 R5, -RZ, R5.H0_H0 ;  /* 0x20000005ff057230 */ /* 0x000fe20000004100 */
[----:B------:R-:W-:Y:S01]  /*3190*/  BSSY B0, `(.L_x_472) ;  /* 0x0000023000007945 */ /* 0x000fe20003800000 */
[----:B------:R-:W-:-:S03]  /*31a0*/  FSETP.GTU.FTZ.AND P5, PT, R36, 20, PT ;  /* 0x41a000002400780b */ /* 0x000fc60003fbc000 */
[----:B------:R-:W-:Y:S01]  /*31b0*/  FADD.FTZ R35, R5, UR5 ;  /* 0x0000000505237e21 */ /* 0x000fe20008010000 */
        /* <DEDUP_REMOVED lines=32> */
.L_x_473:
[----:B------:R-:W-:Y:S05]  /*33c0*/  BSYNC B0 ;  /* 0x0000000000007941 */ /* 0x000fea0003800000 */
.L_x_472:
        /* <DEDUP_REMOVED lines=36> */
.L_x_475:
[----:B------:R-:W-:Y:S05]  /*3610*/  BSYNC B0 ;  /* 0x0000000000007941 */ /* 0x000fea0003800000 */
.L_x_474:
        /* <DEDUP_REMOVED lines=36> */
.L_x_477:
[----:B------:R-:W-:Y:S05]  /*3860*/  BSYNC B0 ;  /* 0x0000000000007941 */ /* 0x000fea0003800000 */
.L_x_476:
[----:B------:R-:W-:Y:S01]  /*3870*/  USHF.R.S32.HI UR40, URZ, 0x1f, UR25 ;  /* 0x0000001f3f287899 */ /* 0x000fe20008011419 */
[----:B------:R-:W-:Y:S01]  /*3880*/  BSSY B0, `(.L_x_478) ;  /* 0x0000022000007945 */ /* 0x000fe20003800000 */
[----:B------:R-:W-:Y:S01]  /*3890*/  FSETP.GTU.FTZ.AND P2, PT, R33, 20, PT ;  /* 0x41a000002100780b */ /* 0x000fe20003f5c000 */
[----:B------:R-:W-:Y:S07]  /*38a0*/  @P1 BRA `(.L_x_479) ;  /* 0x000001f000001947 */ /* 0x000fee0003800000 */
        /* <DEDUP_REMOVED lines=31> */
.L_x_479:
[----:B------:R-:W-:Y:S05]  /*3aa0*/  BSYNC B0 ;  /* 0x0000000000007941 */ /* 0x000fea0003800000 */
.L_x_478:
        /* <DEDUP_REMOVED lines=33> */
.L_x_481:
[----:B------:R-:W-:Y:S05]  /*3cc0*/  BSYNC B0 ;  /* 0x0000000000007941 */ /* 0x000fea0003800000 */
.L_x_480:
        /* <DEDUP_REMOVED lines=33> */
.L_x_483:
[----:B------:R-:W-:Y:S05]  /*3ee0*/  BSYNC B0 ;  /* 0x0000000000007941 */ /* 0x000fea0003800000 */
.L_x_482:
        /* <DEDUP_REMOVED lines=33> */
.L_x_485:
[----:B------:R-:W-:Y:S05]  /*4100*/  BSYNC B0 ;  /* 0x0000000000007941 */ /* 0x000fea0003800000 */
.L_x_484:
[----:B------:R-:W-:Y:S01]  /*4110*/  BSSY B0, `(.L_x_486) ;  /* 0x0000021000007945 */ /* 0x000fe20003800000 */
        /* <DEDUP_REMOVED lines=32> */
.L_x_487:
[----:B------:R-:W-:Y:S05]  /*4320*/  BSYNC B0 ;  /* 0x0000000000007941 */ /* 0x000fea0003800000 */
.L_x_486:
        /* <DEDUP_REMOVED lines=33> */
.L_x_489:
[----:B------:R-:W-:Y:S05]  /*4540*/  BSYNC B0 ;  /* 0x0000000000007941 */ /* 0x000fea0003800000 */
.L_x_488:
[----:B------:R-:W-:Y:S01]  /*4550*/  ULDC.64 UR34, c[0x0][0x1f0] ;  /* 0x00007c0000227ab9 */ /* 0x000fe20000000a00 */
[----:B------:R-:W-:Y:S01]  /*4560*/  MOV R2, UR25 ;  /* 0x0000001900027c02 */ /* 0x000fe20008000f00 */
[----:B------:R-:W-:Y:S01]  /*4570*/  UIMAD UR8, UR13, UR34, URZ ;  /* 0x000000220d0872a4 */ /* 0x000fe2000f8e023f */
[----:B------:R-:W-:Y:S01]  /*4580*/  MOV R3, UR40 ;  /* 0x0000002800037c02 */ /* 0x000fe20008000f00 */
[----:B------:R-:W-:Y:S01]  /*4590*/  UIMAD.WIDE.U32 UR38, UR12, UR34, URZ ;  /* 0x000000220c2672a5 */ /* 0x000fe2000f8e003f */
[----:B------:R-:W-:Y:S01]  /*45a0*/  MOV R7, UR12 ;  /* 0x0000000c00077c02 */ /* 0x000fe20008000f00 */
[----:B------:R-:W-:Y:S01]  /*45b0*/  UIMAD UR42, UR12, UR35, UR8 ;  /* 0x000000230c2a72a4 */ /* 0x000fe2000f8e0208 */
[----:B------:R-:W-:Y:S01]  /*45c0*/  MOV R4, UR25 ;  /* 0x0000001900047c02 */ /* 0x000fe20008000f00 */
[----:B------:R-:W-:Y:S01]  /*45d0*/  ULDC UR41, c[0x0][0x174] ;  /* 0x00005d0000297ab9 */ /* 0x000fe20000000800 */
[----:B------:R-:W-:Y:S01]  /*45e0*/  MOV R5, UR40 ;  /* 0x0000002800057c02 */ /* 0x000fe20008000f00 */
[----:B------:R-:W-:Y:S01]  /*45f0*/  ULDC.64 UR8, c[0x0][0x200] ;  /* 0x0000800000087ab9 */ /* 0x000fe20000000a00 */
[C---:B------:R-:W-:Y:S01]  /*4600*/  @!P0 IMAD.WIDE.U32 R2, R7.reuse, c[0x0][0x1f0], R2 ;  /* 0x00007c0007028a25 */ /* 0x040fe200078e0002 */
[----:B------:R-:W-:Y:S01]  /*4610*/  UIMAD UR34, UR13, UR8, URZ ;  /* 0x000000080d2272a4 */ /* 0x000fe2000f8e023f */
[----:B------:R-:W0:Y:S01]  /*4620*/  LDS.U16 R32, [R54] ;  /* 0x0000000036207984 */ /* 0x000e220000000400 */
[----:B------:R-:W-:Y:S01]  /*4630*/  UIMAD.WIDE.U32 UR36, UR12, UR8, URZ ;  /* 0x000000080c2472a5 */ /* 0x000fe2000f8e003f */
[----:B------:R-:W-:Y:S01]  /*4640*/  @!P0 IMAD.WIDE.U32 R4, R7, c[0x0][0x200], R4 ;  /* 0x0000800007048a25 */ /* 0x000fe200078e0004 */
[----:B------:R-:W-:Y:S01]  /*4650*/  UIMAD UR44, UR12, UR9, UR34 ;  /* 0x000000090c2c72a4 */ /* 0x000fe2000f8e0222 */
[----:B------:R-:W-:Y:S01]  /*4660*/  @!P0 IADD3 R3, R3, UR42, RZ ;  /* 0x0000002a03038c10 */ /* 0x000fe2000fffe0ff */
[----:B------:R-:W-:Y:S01]  /*4670*/  UIADD3 UR41, UR6, -UR41, URZ ;  /* 0x8000002906297290 */ /* 0x000fe2000fffe03f */
[----:B------:R-:W-:Y:S01]  /*4680*/  MOV R7, UR10 ;  /* 0x0000000a00077c02 */ /* 0x000fe20008000f00 */
[----:B------:R-:W-:Y:S01]  /*4690*/  ULDC.64 UR8, c[0x0][0x1f8] ;  /* 0x00007e0000087ab9 */ /* 0x000fe20000000a00 */
[----:B------:R-:W1:Y:S01]  /*46a0*/  LDS.U16 R31, [R54+0x2] ;  /* 0x00000200361f7984 */ /* 0x000e620000000400 */
[----:B------:R-:W-:Y:S01]  /*46b0*/  UIMAD UR43, UR11, UR8, URZ ;  /* 0x000000080b2b72a4 */ /* 0x000fe2000f8e023f */
[----:B------:R-:W-:Y:S01]  /*46c0*/  @!P0 IADD3 R5, R5, UR44, RZ ;  /* 0x0000002c05058c10 */ /* 0x000fe2000fffe0ff */
[C---:B------:R-:W-:Y:S01]  /*46d0*/  @!P0 IMAD.WIDE.U32 R2, R7.reuse, c[0x0][0x1f8], R2 ;  /* 0x00007e0007028a25 */ /* 0x040fe200078e0002 */
[----:B------:R-:W-:Y:S01]  /*46e0*/  ULDC.64 UR34, c[0x0][0x208] ;  /* 0x0000820000227ab9 */ /* 0x000fe20000000a00 */
[----:B------:R-:W2:Y:S01]  /*46f0*/  LDS.U16 R30, [R54+0x4] ;  /* 0x00000400361e7984 */ /* 0x000ea20000000400 */
[----:B------:R-:W-:Y:S01]  /*4700*/  UIMAD UR43, UR10, UR9, UR43 ;  /* 0x000000090a2b72a4 */ /* 0x000fe2000f8e022b */
[----:B------:R-:W-:Y:S01]  /*4710*/  @!P0 IMAD.WIDE.U32 R4, R7, c[0x0][0x208], R4 ;  /* 0x0000820007048a25 */ /* 0x000fe200078e0004 */
[----:B------:R-:W-:Y:S01]  /*4720*/  UIMAD UR9, UR11, UR34, URZ ;  /* 0x000000220b0972a4 */ /* 0x000fe2000f8e023f */
[C---:B------:R-:W-:Y:S01]  /*4730*/  @!P0 IADD3 R9, P1, R56.reuse, R2, RZ ;  /* 0x0000000238098210 */ /* 0x040fe20007f3e0ff */
[----:B------:R-:W-:Y:S01]  /*4740*/  UIADD3 UR39, UR39, UR42, URZ ;  /* 0x0000002a27277290 */ /* 0x000fe2000fffe03f */
[----:B------:R-:W-:Y:S01]  /*4750*/  LDS.U16 R29, [R54+0x6] ;  /* 0x00000600361d7984 */ /* 0x000fe20000000400 */
[----:B------:R-:W-:Y:S01]  /*4760*/  UIADD3 UR37, UR37, UR44, URZ ;  /* 0x0000002c25257290 */ /* 0x000fe2000fffe03f */
[C---:B------:R-:W-:Y:S01]  /*4770*/  @!P0 IADD3.X R12, R57.reuse, UR43, R3, P1, !PT ;  /* 0x0000002b390c8c10 */ /* 0x040fe20008ffe403 */
[----:B------:R-:W-:Y:S01]  /*4780*/  UIMAD UR44, UR10, UR35, UR9 ;  /* 0x000000230a2c72a4 */ /* 0x000fe2000f8e0209 */
[C---:B------:R-:W-:Y:S01]  /*4790*/  @!P0 IADD3 R3, P1, R56.reuse, R4, RZ ;  /* 0x0000000438038210 */ /* 0x040fe20007f3e0ff */
[----:B------:R-:W-:Y:S01]  /*47a0*/  UIMAD.WIDE.U32 UR8, UR10, UR8, UR38 ;  /* 0x000000080a0872a5 */ /* 0x000fe2000f8e0026 */
[----:B------:R-:W3:Y:S01]  /*47b0*/  LDS.U16 R28, [R54+0x8] ;  /* 0x00000800361c7984 */ /* 0x000ee20000000400 */
[----:B------:R-:W-:Y:S01]  /*47c0*/  UIMAD UR41, UR41, -0x800, URZ ;  /* 0xfffff800292978a4 */ /* 0x000fe2000f8e023f */
[C---:B------:R-:W-:Y:S01]  /*47d0*/  LEA R6, P2, R56.reuse, c[0x0][0x258], 0x1 ;  /* 0x0000960038067a11 */ /* 0x040fe200078408ff */
[----:B------:R-:W-:Y:S01]  /*47e0*/  UIMAD.WIDE.U32 UR34, UR10, UR34, UR36 ;  /* 0x000000220a2272a5 */ /* 0x000fe2000f8e0024 */
[----:B------:R-:W4:Y:S01]  /*47f0*/  LDS.U16 R27, [R54+0xa] ;  /* 0x00000a00361b7984 */ /* 0x000f220000000400 */
[----:B------:R-:W-:Y:S01]  /*4800*/  @!P0 IADD3.X R10, R57, UR44, R5, P1, !PT ;  /* 0x0000002c390a8c10 */ /* 0x000fe20008ffe405 */
[----:B------:R-:W-:Y:S01]  /*4810*/  UIADD3 UR37, UP0, UR41, UR8, URZ ;  /* 0x0000000829257290 */ /* 0x000fe2000ff1e03f */
[C---:B------:R-:W-:Y:S01]  /*4820*/  LEA R2, P1, R56.reuse, c[0x0][0x268], 0x1 ;  /* 0x00009a0038027a11 */ /* 0x040fe200078208ff */
[----:B------:R-:W-:Y:S01]  /*4830*/  LDS.U16 R26, [R54+0xc] ;  /* 0x00000c00361a7984 */ /* 0x000fe20000000400 */
[----:B------:R-:W-:Y:S01]  /*4840*/  USHF.R.S32.HI UR42, URZ, 0x1f, UR41 ;  /* 0x0000001f3f2a7899 */ /* 0x000fe20008011429 */
[C-C-:B------:R-:W-:Y:S01]  /*4850*/  LEA.HI.X R0, R56.reuse, c[0x0][0x25c], R57.reuse, 0x1, P2 ;  /* 0x0000970038007a11 */ /* 0x140fe200010f0c39 */
[----:B------:R-:W-:Y:S01]  /*4860*/  UIADD3 UR36, UP1, UR41, UR34, URZ ;  /* 0x0000002229247290 */ /* 0x000fe2000ff3e03f */
[----:B------:R-:W-:Y:S01]  /*4870*/  LDS.U16 R25, [R54+0xe] ;  /* 0x00000e0036197984 */ /* 0x000fe20000000400 */
[----:B------:R-:W-:Y:S01]  /*4880*/  LEA.HI.X R7, R56, c[0x0][0x26c], R57, 0x1, P1 ;  /* 0x00009b0038077a11 */ /* 0x000fe200008f0c39 */
[----:B------:R-:W-:Y:S01]  /*4890*/  UIADD3.X UR8, UR42, UR43, UR9, UP0, !UPT ;  /* 0x0000002b2a087290 */ /* 0x000fe200087fe409 */
[C---:B------:R-:W-:Y:S01]  /*48a0*/  @!P0 LEA R4, P1, R9.reuse, c[0x0][0x268], 0x1 ;  /* 0x00009a0009048a11 */ /* 0x040fe200078208ff */
[----:B------:R-:W-:Y:S01]  /*48b0*/  LDS.U16 R24, [R54+0x10] ;  /* 0x0000100036187984 */ /* 0x000fe20000000400 */
[----:B------:R-:W-:Y:S01]  /*48c0*/  UIADD3.X UR34, UR42, UR44, UR35, UP1, !UPT ;  /* 0x0000002c2a227290 */ /* 0x000fe20008ffe423 */
[----:B------:R-:W-:Y:S01]  /*48d0*/  IMAD.U32 R11, RZ, RZ, UR37 ;  /* 0x00000025ff0b7e24 */ /* 0x000fe2000f8e00ff */
[----:B------:R-:W-:Y:S01]  /*48e0*/  MOV R13, UR36 ;  /* 0x00000024000d7c02 */ /* 0x000fe20008000f00 */
[----:B------:R-:W-:Y:S01]  /*48f0*/  LDS.U16 R23, [R54+0x12] ;  /* 0x0000120036177984 */ /* 0x000fe20000000400 */
[----:B------:R-:W-:-:S02]  /*4900*/  @!P0 LEA.HI.X R5, R9, c[0x0][0x26c], R12, 0x1, P1 ;  /* 0x00009b0009058a11 */ /* 0x000fc400008f0c0c */
[----:B------:R-:W-:Y:S01]  /*4910*/  @!P0 LEA R8, P3, R3, c[0x0][0x258], 0x1 ;  /* 0x0000960003088a11 */ /* 0x000fe200078608ff */
[----:B------:R-:W-:Y:S04]  /*4920*/  LDS.U16 R22, [R54+0x14] ;  /* 0x0000140036167984 */ /* 0x000fe80000000400 */
[----:B------:R-:W-:Y:S04]  /*4930*/  LDS.U16 R21, [R54+0x16] ;  /* 0x0000160036157984 */ /* 0x000fe80000000400 */
[----:B------:R-:W-:Y:S04]  /*4940*/  LDS.U16 R20, [R54+0x18] ;  /* 0x0000180036147984 */ /* 0x000fe80000000400 */
[----:B------:R-:W-:Y:S04]  /*4950*/  LDS.U16 R19, [R54+0x1a] ;  /* 0x00001a0036137984 */ /* 0x000fe80000000400 */
[----:B------:R-:W-:Y:S04]  /*4960*/  LDS.U16 R18, [R54+0x1c] ;  /* 0x00001c0036127984 */ /* 0x000fe80000000400 */
[----:B------:R-:W-:Y:S01]  /*4970*/  LDS.U16 R17, [R54+0x1e] ;  /* 0x00001e0036117984 */ /* 0x000fe20000000400 */
[----:B------:R-:W-:-:S02]  /*4980*/  ISETP.GE.AND P1, PT, R165, UR7, PT ;  /* 0x00000007a5007c0c */ /* 0x000fc4000bf26270 */
[----:B------:R-:W-:Y:S02]  /*4990*/  LEA R2, P2, R11, R2, 0x1 ;  /* 0x000000020b027211 */ /* 0x000fe400078408ff */
[----:B------:R-:W-:Y:S02]  /*49a0*/  MOV R14, UR8 ;  /* 0x00000008000e7c02 */ /* 0x000fe40008000f00 */
[----:B------:R-:W-:Y:S02]  /*49b0*/  LEA R6, P4, R13, R6, 0x1 ;  /* 0x000000060d067211 */ /* 0x000fe400078808ff */
[----:B------:R-:W-:Y:S02]  /*49c0*/  MOV R15, UR34 ;  /* 0x00000022000f7c02 */ /* 0x000fe40008000f00 */
[----:B------:R-:W-:Y:S02]  /*49d0*/  PRMT R16, RZ, 0x7610, R16 ;  /* 0x00007610ff107816 */ /* 0x000fe40000000010 */
[----:B------:R-:W-:-:S02]  /*49e0*/  PRMT R40, RZ, 0x7610, R40 ;  /* 0x00007610ff287816 */ /* 0x000fc40000000028 */
[----:B------:R-:W-:Y:S02]  /*49f0*/  ISETP.GE.AND P5, PT, R163, UR7, PT ;  /* 0x00000007a3007c0c */ /* 0x000fe4000bfa6270 */
[----:B------:R-:W-:Y:S02]  /*4a00*/  ISETP.GE.AND P6, PT, R164, UR7, PT ;  /* 0x00000007a4007c0c */ /* 0x000fe4000bfc6270 */
[----:B------:R-:W-:Y:S02]  /*4a10*/  PRMT R41, RZ, 0x7610, R41 ;  /* 0x00007610ff297816 */ /* 0x000fe40000000029 */
[----:B------:R-:W-:Y:S02]  /*4a20*/  @!P0 LEA.HI.X R9, R3, c[0x0][0x25c], R10, 0x1, P3 ;  /* 0x0000970003098a11 */ /* 0x000fe400018f0c0a */
[----:B------:R-:W-:Y:S02]  /*4a30*/  PRMT R12, RZ, 0x7610, R12 ;  /* 0x00007610ff0c7816 */ /* 0x000fe4000000000c */
[----:B------:R-:W-:-:S02]  /*4a40*/  PRMT R42, RZ, 0x7610, R42 ;  /* 0x00007610ff2a7816 */ /* 0x000fc4000000002a */
[----:B------:R-:W-:Y:S02]  /*4a50*/  PRMT R43, RZ, 0x7610, R43 ;  /* 0x00007610ff2b7816 */ /* 0x000fe4000000002b */
[----:B------:R-:W-:Y:S02]  /*4a60*/  PRMT R60, RZ, 0x7610, R60 ;  /* 0x00007610ff3c7816 */ /* 0x000fe4000000003c */
[----:B------:R-:W-:Y:S02]  /*4a70*/  PRMT R61, RZ, 0x7610, R61 ;  /* 0x00007610ff3d7816 */ /* 0x000fe4000000003d */
[----:B------:R-:W-:Y:S02]  /*4a80*/  PRMT R73, RZ, 0x7610, R73 ;  /* 0x00007610ff497816 */ /* 0x000fe40000000049 */
[----:B------:R-:W-:Y:S01]  /*4a90*/  PRMT R74, RZ, 0x7610, R74 ;  /* 0x00007610ff4a7816 */ /* 0x000fe2000000004a */
[----:B0-----:R-:W-:Y:S01]  /*4aa0*/  HADD2.F32 R32, -RZ, R32.H0_H0 ;  /* 0x20000020ff207230 */ /* 0x001fe20000004100 */
[----:B------:R-:W-:Y:S01]  /*4ab0*/  LEA.HI.X R3, R11, R7, R14, 0x1, P2 ;  /* 0x000000070b037211 */ /* 0x000fe200010f0c0e */
[----:B-1----:R-:W-:Y:S01]  /*4ac0*/  HADD2.F32 R31, -RZ, R31.H0_H0 ;  /* 0x2000001fff1f7230 */ /* 0x002fe20000004100 */
[----:B------:R-:W-:Y:S01]  /*4ad0*/  LEA.HI.X R7, R13, R0, R15, 0x1, P4 ;  /* 0x000000000d077211 */ /* 0x000fe200020f0c0f */
[----:B--2---:R-:W-:Y:S01]  /*4ae0*/  HADD2.F32 R30, -RZ, R30.H0_H0 ;  /* 0x2000001eff1e7230 */ /* 0x004fe20000004100 */
[----:B------:R-:W-:Y:S01]  /*4af0*/  PRMT R13, RZ, 0x7610, R13 ;  /* 0x00007610ff0d7816 */ /* 0x000fe2000000000d */
[----:B------:R-:W-:Y:S01]  /*4b00*/  BAR.SYNC.DEFER_BLOCKING 0x0 ;  /* 0x0000000000007b1d */ /* 0x000fe20000010000 */
[----:B------:R-:W-:-:S02]  /*4b10*/  ISETP.GE.AND P2, PT, R127, UR7, PT ;  /* 0x000000077f007c0c */ /* 0x000fc4000bf46270 */
[----:B------:R-:W-:Y:S02]  /*4b20*/  ISETP.GE.AND P3, PT, R126, UR7, PT ;  /* 0x000000077e007c0c */ /* 0x000fe4000bf66270 */
[----:B------:R-:W-:Y:S01]  /*4b30*/  PRMT R11, RZ, 0x7610, R11 ;  /* 0x00007610ff0b7816 */ /* 0x000fe2000000000b */
[----:B---3--:R-:W-:Y:S01]  /*4b40*/  HADD2.F32 R28, -RZ, R28.H0_H0 ;  /* 0x2000001cff1c7230 */ /* 0x008fe20000004100 */
[----:B------:R-:W-:Y:S01]  /*4b50*/  PRMT R10, RZ, 0x7610, R10 ;  /* 0x00007610ff0a7816 */ /* 0x000fe2000000000a */
[----:B------:R-:W-:Y:S01]  /*4b60*/  HADD2.F32 R29, -RZ, R29.H0_H0 ;  /* 0x2000001dff1d7230 */ /* 0x000fe20000004100 */
[----:B------:R-:W-:Y:S01]  /*4b70*/  PRMT R0, RZ, 0x7610, R0 ;  /* 0x00007610ff007816 */ /* 0x000fe20000000000 */
[----:B----4-:R-:W-:Y:S01]  /*4b80*/  HADD2.F32 R27, -RZ, R27.H0_H0 ;  /* 0x2000001bff1b7230 */ /* 0x010fe20000004100 */
[----:B------:R-:W-:Y:S01]  /*4b90*/  ULDC.64 UR34, c[0x0][0x2e8] ;  /* 0x0000ba0000227ab9 */ /* 0x000fe20000000a00 */
[----:B------:R0:W2:Y:S01]  /*4ba0*/  @!P1 LDG.E.U16 R13, [R2.64+-0xf00] ;  /* 0xfff10020020d9981 */ /* 0x0000a2000c1e1500 */
[----:B------:R-:W-:-:S02]  /*4bb0*/  ISETP.GE.AND P1, PT, R162, UR7, PT ;  /* 0x00000007a2007c0c */ /* 0x000fc4000bf26270 */
[----:B------:R-:W-:Y:S01]  /*4bc0*/  ISETP.GE.AND P4, PT, R110, UR7, PT ;  /* 0x000000076e007c0c */ /* 0x000fe2000bf86270 */
[----:B------:R0:W3:Y:S01]  /*4bd0*/  @!P2 LDG.E.U16 R11, [R2.64+-0xf80] ;  /* 0xfff08020020ba981 */ /* 0x0000e2000c1e1500 */
[----:B------:R-:W-:Y:S02]  /*4be0*/  PRMT R15, RZ, 0x7610, R15 ;  /* 0x00007610ff0f7816 */ /* 0x000fe4000000000f */
[----:B------:R-:W-:Y:S01]  /*4bf0*/  PRMT R14, RZ, 0x7610, R14 ;  /* 0x00007610ff0e7816 */ /* 0x000fe2000000000e */
[----:B------:R0:W4:Y:S04]  /*4c00*/  @!P3 LDG.E.U16 R12, [R2.64+-0xf40] ;  /* 0xfff0c020020cb981 */ /* 0x000128000c1e1500 */
[----:B------:R1:W5:Y:S04]  /*4c10*/  @!P0 LDG.E.U16 R0, [R4.64] ;  /* 0x0000002004008981 */ /* 0x000368000c1e1500 */
[----:B------:R0:W2:Y:S01]  /*4c20*/  @!P1 LDG.E.U16 R16, [R2.64+-0xe40] ;  /* 0xfff1c02002109981 */ /* 0x0000a2000c1e1500 */
[----:B------:R-:W-:-:S02]  /*4c30*/  ISETP.GE.AND P1, PT, R161, UR7, PT ;  /* 0x00000007a1007c0c */ /* 0x000fc4000bf26270 */
[----:B------:R-:W-:Y:S01]  /*4c40*/  ISETP.GE.AND P2, PT, R123, UR7, PT ;  /* 0x000000077b007c0c */ /* 0x000fe2000bf46270 */
[----:B------:R0:W2:Y:S01]  /*4c50*/  @!P4 LDG.E.U16 R10, [R2.64+-0xfc0] ;  /* 0xfff04020020ac981 */ /* 0x0000a2000c1e1500 */
[----:B------:R-:W-:Y:S02]  /*4c60*/  ISETP.GE.AND P3, PT, R122, UR7, PT ;  /* 0x000000077a007c0c */ /* 0x000fe4000bf66270 */
[----:B-1----:R-:W-:Y:S01]  /*4c70*/  PRMT R4, RZ, 0x7610, R4 ;  /* 0x00007610ff047816 */ /* 0x002fe20000000004 */
[----:B------:R0:W3:Y:S01]  /*4c80*/  @!P5 LDG.E.U16 R15, [R2.64+-0xe80] ;  /* 0xfff18020020fd981 */ /* 0x0000e2000c1e1500 */
[----:B------:R-:W-:-:S03]  /*4c90*/  PRMT R5, RZ, 0x7610, R5 ;  /* 0x00007610ff057816 */ /* 0x000fc60000000005 */
[----:B------:R0:W4:Y:S04]  /*4ca0*/  @!P6 LDG.E.U16 R14, [R2.64+-0xec0] ;  /* 0xfff14020020ee981 */ /* 0x000128000c1e1500 */
[----:B------:R0:W4:Y:S01]  /*4cb0*/  @!P1 LDG.E.U16 R40, [R2.64+-0xe00] ;  /* 0xfff2002002289981 */ /* 0x000122000c1e1500 */
[----:B------:R-:W-:Y:S02]  /*4cc0*/  ISETP.GE.AND P1, PT, R125, UR7, PT ;  /* 0x000000077d007c0c */ /* 0x000fe4000bf26270 */
[----:B------:R-:W-:Y:S01]  /*4cd0*/  ISETP.GE.AND P4, PT, R121, UR7, PT ;  /* 0x0000000779007c0c */ /* 0x000fe2000bf86270 */
[----:B------:R0:W4:Y:S01]  /*4ce0*/  @!P2 LDG.E.U16 R5, [R2.64+-0xd40] ;  /* 0xfff2c0200205a981 */ /* 0x000122000c1e1500 */
[----:B------:R-:W-:Y:S02]  /*4cf0*/  ISETP.GE.AND P5, PT, R111, UR7, PT ;  /* 0x000000076f007c0c */ /* 0x000fe4000bfa6270 */
[----:B------:R-:W-:Y:S01]  /*4d00*/  ISETP.GE.AND P6, PT, R109, UR7, PT ;  /* 0x000000076d007c0c */ /* 0x000fe2000bfc6270 */
[----:B------:R0:W4:Y:S06]  /*4d10*/  @!P3 LDG.E.U16 R42, [R2.64+-0xd00] ;  /* 0xfff30020022ab981 */ /* 0x00012c000c1e1500 */
[----:B------:R0:W4:Y:S01]  /*4d20*/  @!P1 LDG.E.U16 R41, [R2.64+-0xdc0] ;  /* 0xfff2402002299981 */ /* 0x000122000c1e1500 */
[----:B------:R-:W-:-:S03]  /*4d30*/  ISETP.GE.AND P1, PT, R124, UR7, PT ;  /* 0x000000077c007c0c */ /* 0x000fc6000bf26270 */
[----:B------:R0:W4:Y:S04]  /*4d40*/  @!P4 LDG.E.U16 R43, [R2.64+-0xcc0] ;  /* 0xfff34020022bc981 */ /* 0x000128000c1e1500 */
[----:B------:R0:W4:Y:S04]  /*4d50*/  @!P5 LDG.E.U16 R60, [R2.64+-0xc80] ;  /* 0xfff38020023cd981 */ /* 0x000128000c1e1500 */
[----:B------:R0:W4:Y:S04]  /*4d60*/  @!P6 LDG.E.U16 R61, [R2.64+-0xc40] ;  /* 0xfff3c020023de981 */ /* 0x000128000c1e1500 */
[----:B------:R0:W4:Y:S01]  /*4d70*/  @!P1 LDG.E.U16 R4, [R2.64+-0xd80] ;  /* 0xfff2802002049981 */ /* 0x000122000c1e1500 */
[----:B------:R-:W-:-:S02]  /*4d80*/  P2R R72, PR, RZ, 0x2 ;  /* 0x00000002ff487803 */ /* 0x000fc40000000000 */
[----:B0-----:R-:W-:Y:S02]  /*4d90*/  PRMT R3, RZ, 0x7610, R3 ;  /* 0x00007610ff037816 */ /* 0x001fe40000000003 */
[----:B------:R-:W-:Y:S01]  /*4da0*/  ISETP.GE.AND P1, PT, R110, UR7, PT ;  /* 0x000000076e007c0c */ /* 0x000fe2000bf26270 */
[----:B-----5:R-:W-:Y:S04]  /*4db0*/  STS.U16 [R151], R0 ;  /* 0x0000000097007388 */ /* 0x020fe80000000400 */
[----:B--2---:R-:W-:Y:S04]  /*4dc0*/  STS.U16 [R150+0x40], R10 ;  /* 0x0000400a96007388 */ /* 0x004fe80000000400 */
[----:B---3--:R-:W-:Y:S04]  /*4dd0*/  STS.U16 [R149+0x80], R11 ;  /* 0x0000800b95007388 */ /* 0x008fe80000000400 */
[----:B----4-:R0:W-:Y:S04]  /*4de0*/  STS.U16 [R148+0xc0], R12 ;  /* 0x0000c00c94007388 */ /* 0x0101e80000000400 */
        /* <DEDUP_REMOVED lines=15> */
[----:B------:R-:W0:Y:S04]  /*4ee0*/  LDS.U16 R105, [R54+0x4] ;  /* 0x0000040036697984 */ /* 0x000e280000000400 */
[----:B------:R-:W-:Y:S04]  /*4ef0*/  LDS.U16 R103, [R54+0x6] ;  /* 0x0000060036677984 */ /* 0x000fe80000000400 */
[----:B------:R-:W0:Y:S04]  /*4f00*/  LDS.U16 R62, [R54+0x8] ;  /* 0x00000800363e7984 */ /* 0x000e280000000400 */
[----:B------:R-:W-:Y:S04]  /*4f10*/  LDS.U16 R63, [R54+0xa] ;  /* 0x00000a00363f7984 */ /* 0x000fe80000000400 */
[----:B------:R-:W0:Y:S04]  /*4f20*/  LDS.U16 R65, [R54+0xc] ;  /* 0x00000c0036417984 */ /* 0x000e280000000400 */
[----:B------:R-:W2:Y:S04]  /*4f30*/  LDS.U16 R71, [R54+0xe] ;  /* 0x00000e0036477984 */ /* 0x000ea80000000400 */
[----:B------:R-:W-:Y:S04]  /*4f40*/  LDS.U16 R70, [R54+0x10] ;  /* 0x0000100036467984 */ /* 0x000fe80000000400 */
[----:B------:R-:W-:Y:S04]  /*4f50*/  LDS.U16 R69, [R54+0x12] ;  /* 0x0000120036457984 */ /* 0x000fe80000000400 */
[----:B------:R-:W2:Y:S04]  /*4f60*/  LDS.U16 R68, [R54+0x14] ;  /* 0x0000140036447984 */ /* 0x000ea80000000400 */
[----:B------:R-:W2:Y:S04]  /*4f70*/  LDS.U16 R67, [R54+0x16] ;  /* 0x0000160036437984 */ /* 0x000ea80000000400 */
[----:B------:R-:W-:Y:S04]  /*4f80*/  LDS.U16 R66, [R54+0x18] ;  /* 0x0000180036427984 */ /* 0x000fe80000000400 */
[----:B------:R-:W-:Y:S04]  /*4f90*/  LDS.U16 R76, [R54+0x1a] ;  /* 0x00001a00364c7984 */ /* 0x000fe80000000400 */
[----:B------:R-:W-:Y:S04]  /*4fa0*/  LDS.U16 R77, [R54+0x1c] ;  /* 0x00001c00364d7984 */ /* 0x000fe80000000400 */
[----:B------:R-:W-:Y:S04]  /*4fb0*/  LDS.U16 R79, [R54+0x1e] ;  /* 0x00001e00364f7984 */ /* 0x000fe80000000400 */
[----:B------:R-:W-:Y:S01]  /*4fc0*/  BAR.SYNC.DEFER_BLOCKING 0x0 ;  /* 0x0000000000007b1d */ /* 0x000fe20000010000 */
[----:B0-----:R-:W-:-:S02]  /*4fd0*/  PRMT R12, RZ, 0x7610, R12 ;  /* 0x00007610ff0c7816 */ /* 0x001fc4000000000c */
[----:B-1----:R-:W-:-:S03]  /*4fe0*/  PRMT R5, RZ, 0x7610, R5 ;  /* 0x00007610ff057816 */ /* 0x002fc60000000005 */
[----:B------:R0:W5:Y:S01]  /*4ff0*/  @!P0 LDG.E.U16 R3, [R8.64] ;  /* 0x0000002008038981 */ /* 0x000162000c1e1500 */
[----:B------:R-:W-:-:S03]  /*5000*/  ISETP.GE.AND P0, PT, R127, UR7, PT ;  /* 0x000000077f007c0c */ /* 0x000fc6000bf06270 */
[----:B------:R1:W5:Y:S01]  /*5010*/  @!P1 LDG.E.U16 R5, [R6.64+-0xfc0] ;  /* 0xfff0402006059981 */ /* 0x000362000c1e1500 */
[----:B------:R-:W-:Y:S02]  /*5020*/  ISETP.GE.AND P1, PT, R126, UR7, PT ;  /* 0x000000077e007c0c */ /* 0x000fe4000bf26270 */
[----:B------:R-:W-:Y:S01]  /*5030*/  PRMT R14, RZ, 0x7610, R14 ;  /* 0x00007610ff0e7816 */ /* 0x000fe2000000000e */
[----:B------:R1:W5:Y:S01]  /*5040*/  @!P5 LDG.E.U16 R73, [R6.64+-0xc80] ;  /* 0xfff380200649d981 */ /* 0x000362000c1e1500 */
[----:B------:R-:W-:Y:S02]  /*5050*/  PRMT R13, RZ, 0x7610, R13 ;  /* 0x00007610ff0d7816 */ /* 0x000fe4000000000d */
[----:B------:R-:W-:Y:S01]  /*5060*/  PRMT R16, RZ, 0x7610, R16 ;  /* 0x00007610ff107816 */ /* 0x000fe20000000010 */
[----:B------:R1:W5:Y:S04]  /*5070*/  @!P6 LDG.E.U16 R74, [R6.64+-0xc40] ;  /* 0xfff3c020064ae981 */ /* 0x000368000c1e1500 */
[----:B------:R1:W5:Y:S01]  /*5080*/  @!P0 LDG.E.U16 R12, [R6.64+-0xf80] ;  /* 0xfff08020060c8981 */ /* 0x000362000c1e1500 */
[----:B------:R-:W-:-:S03]  /*5090*/  ISETP.GE.AND P0, PT, R165, UR7, PT ;  /* 0x00000007a5007c0c */ /* 0x000fc6000bf06270 */
[----:B------:R1:W5:Y:S01]  /*50a0*/  @!P1 LDG.E.U16 R13, [R6.64+-0xf40] ;  /* 0xfff0c020060d9981 */ /* 0x000362000c1e1500 */
[----:B------:R-:W-:-:S09]  /*50b0*/  ISETP.GE.AND P1, PT, R164, UR7, PT ;  /* 0x00000007a4007c0c */ /* 0x000fd2000bf26270 */
[----:B------:R1:W5:Y:S01]  /*50c0*/  @!P0 LDG.E.U16 R14, [R6.64+-0xf00] ;  /* 0xfff10020060e8981 */ /* 0x000362000c1e1500 */
[----:B------:R-:W-:Y:S02]  /*50d0*/  ISETP.GE.AND P0, PT, R163, UR7, PT ;  /* 0x00000007a3007c0c */ /* 0x000fe4000bf06270 */
[----:B------:R-:W-:-:S06]  /*50e0*/  PRMT R15, RZ, 0x7610, R15 ;  /* 0x00007610ff0f7816 */ /* 0x000fcc000000000f */
[----:B------:R1:W5:Y:S01]  /*50f0*/  @!P1 LDG.E.U16 R15, [R6.64+-0xec0] ;  /* 0xfff14020060f9981 */ /* 0x000362000c1e1500 */
[----:B------:R-:W-:-:S04]  /*5100*/  ISETP.GE.AND P1, PT, R162, UR7, PT ;  /* 0x00000007a2007c0c */ /* 0x000fc8000bf26270 */
[----:B------:R1:W5:Y:S01]  /*5110*/  @!P0 LDG.E.U16 R16, [R6.64+-0xe80] ;  /* 0xfff1802006108981 */ /* 0x000362000c1e1500 */
[----:B------:R-:W-:Y:S02]  /*5120*/  ISETP.GE.AND P0, PT, R161, UR7, PT ;  /* 0x00000007a1007c0c */ /* 0x000fe4000bf06270 */
[----:B------:R-:W-:Y:S02]  /*5130*/  PRMT R41, RZ, 0x7610, R41 ;  /* 0x00007610ff297816 */ /* 0x000fe40000000029 */
[----:B------:R-:W-:-:S06]  /*5140*/  PRMT R40, RZ, 0x7610, R40 ;  /* 0x00007610ff287816 */ /* 0x000fcc0000000028 */
[----:B------:R1:W5:Y:S01]  /*5150*/  @!P1 LDG.E.U16 R40, [R6.64+-0xe40] ;  /* 0xfff1c02006289981 */ /* 0x000362000c1e1500 */
[----:B------:R-:W-:-:S03]  /*5160*/  ISETP.NE.AND P1, PT, R72, RZ, PT ;  /* 0x000000ff4800720c */ /* 0x000fc60003f25270 */
[----:B------:R1:W5:Y:S01]  /*5170*/  @!P0 LDG.E.U16 R41, [R6.64+-0xe00] ;  /* 0xfff2002006298981 */ /* 0x000362000c1e1500 */
[----:B------:R-:W-:Y:S02]  /*5180*/  ISETP.GE.AND P0, PT, R125, UR7, PT ;  /* 0x000000077d007c0c */ /* 0x000fe4000bf06270 */
[----:B--2---:R-:W-:Y:S02]  /*5190*/  PRMT R42, RZ, 0x7610, R42 ;  /* 0x00007610ff2a7816 */ /* 0x004fe4000000002a */
[----:B---3--:R-:W-:Y:S02]  /*51a0*/  PRMT R43, RZ, 0x7610, R43 ;  /* 0x00007610ff2b7816 */ /* 0x008fe4000000002b */
[----:B----4-:R-:W-:Y:S02]  /*51b0*/  PRMT R60, RZ, 0x7610, R60 ;  /* 0x00007610ff3c7816 */ /* 0x010fe4000000003c */
[----:B------:R-:W-:Y:S02]  /*51c0*/  PRMT R61, RZ, 0x7610, R61 ;  /* 0x00007610ff3d7816 */ /* 0x000fe4000000003d */
[----:B------:R-:W-:Y:S01]  /*51d0*/  PRMT R72, RZ, 0x7610, R72 ;  /* 0x00007610ff487816 */ /* 0x000fe20000000048 */
[----:B------:R1:W2:Y:S04]  /*51e0*/  @!P1 LDG.E.U16 R43, [R6.64+-0xd80] ;  /* 0xfff28020062b9981 */ /* 0x0002a8000c1e1500 */
[----:B------:R1:W3:Y:S04]  /*51f0*/  @!P0 LDG.E.U16 R42, [R6.64+-0xdc0] ;  /* 0xfff24020062a8981 */ /* 0x0002e8000c1e1500 */
[----:B------:R1:W4:Y:S04]  /*5200*/  @!P2 LDG.E.U16 R60, [R6.64+-0xd40] ;  /* 0xfff2c020063ca981 */ /* 0x000328000c1e1500 */
[----:B------:R1:W4:Y:S04]  /*5210*/  @!P3 LDG.E.U16 R61, [R6.64+-0xd00] ;  /* 0xfff30020063db981 */ /* 0x000328000c1e1500 */
[----:B------:R1:W4:Y:S01]  /*5220*/  @!P4 LDG.E.U16 R72, [R6.64+-0xcc0] ;  /* 0xfff340200648c981 */ /* 0x000322000c1e1500 */
[----:B0-----:R-:W-:-:S02]  /*5230*/  HADD2.F32 R9, -RZ, R0.H0_H0 ;  /* 0x20000000ff097230 */ /* 0x001fc40000004100 */
[----:B------:R-:W-:Y:S02]  /*5240*/  HADD2.F32 R105, -RZ, R105.H0_H0 ;  /* 0x20000069ff697230 */ /* 0x000fe40000004100 */
[----:B------:R-:W-:Y:S01]  /*5250*/  HADD2.F32 R8, -RZ, R2.H0_H0 ;  /* 0x20000002ff087230 */ /* 0x000fe20000004100 */
[----:B------:R-:W-:Y:S02]  /*5260*/  FMUL.FTZ R0, R9, -1.4426950216293334961 ;  /* 0xbfb8aa3b09007820 */ /* 0x000fe40000410000 */
[----:B------:R-:W-:Y:S02]  /*5270*/  FMUL.FTZ R4, R105, -1.4426950216293334961 ;  /* 0xbfb8aa3b69047820 */ /* 0x000fe40000410000 */
[----:B------:R-:W-:Y:S01]  /*5280*/  MUFU.EX2 R75, R0 ;  /* 0x00000000004b7308 */ /* 0x000fe20000000800 */
[----:B------:R-:W-:Y:S01]  /*5290*/  FMUL.FTZ R2, R8, -1.4426950216293334961 ;  /* 0xbfb8aa3b08027820 */ /* 0x000fe20000410000 */
[----:B------:R-:W-:-:S06]  /*52a0*/  HADD2.F32 R62, -RZ, R62.H0_H0 ;  /* 0x2000003eff3e7230 */ /* 0x000fcc0000004100 */
[----:B------:R-:W0:Y:S01]  /*52b0*/  MUFU.EX2 R80, R4 ;  /* 0x0000000400507308 */ /* 0x000e220000000800 */
[----:B------:R-:W-:-:S07]  /*52c0*/  HADD2.F32 R65, -RZ, R65.H0_H0 ;  /* 0x20000041ff417230 */ /* 0x000fce0000004100 */
[----:B------:R-:W-:Y:S01]  /*52d0*/  MUFU.EX2 R78, R2 ;  /* 0x00000002004e7308 */ /* 0x000fe20000000800 */
[----:B------:R-:W-:Y:S01]  /*52e0*/  FMUL.FTZ R11, R62, -1.4426950216293334961 ;  /* 0xbfb8aa3b3e0b7820 */ /* 0x000fe20000410000 */
[----:B------:R-:W-:Y:S01]  /*52f0*/  HADD2.F32 R103, -RZ, R103.H0_H0 ;  /* 0x20000067ff677230 */ /* 0x000fe20000004100 */
[----:B-1----:R-:W-:Y:S01]  /*5300*/  FMUL.FTZ R6, R65, -1.4426950216293334961 ;  /* 0xbfb8aa3b41067820 */ /* 0x002fe20000410000 */
[----:B------:R-:W-:Y:S02]  /*5310*/  HADD2.F32 R63, -RZ, R63.H0_H0 ;  /* 0x2000003fff3f7230 */ /* 0x000fe40000004100 */
[----:B------:R-:W-:Y:S01]  /*5320*/  HADD2.F32 R71, -RZ, R71.H0_H0 ;  /* 0x20000047ff477230 */ /* 0x000fe20000004100 */
[----:B0-----:R-:W-:Y:S01]  /*5330*/  FADD.FTZ R80, R80, 1 ;  /* 0x3f80000050507421 */ /* 0x001fe20000010000 */
[----:B------:R-:W0:Y:S01]  /*5340*/  MUFU.EX2 R11, R11 ;  /* 0x0000000b000b7308 */ /* 0x000e220000000800 */
[----:B------:R-:W-:Y:S02]  /*5350*/  FMUL.FTZ R7, R103, -1.4426950216293334961 ;  /* 0xbfb8aa3b67077820 */ /* 0x000fe40000410000 */
[----:B------:R-:W-:-:S02]  /*5360*/  FMUL.FTZ R10, R63, -1.4426950216293334961 ;  /* 0xbfb8aa3b3f0a7820 */ /* 0x000fc40000410000 */
[----:B------:R-:W-:-:S03]  /*5370*/  FMUL.FTZ R0, R71, -1.4426950216293334961 ;  /* 0xbfb8aa3b47007820 */ /* 0x000fc60000410000 */
[----:B------:R-:W1:Y:S08]  /*5380*/  MUFU.EX2 R6, R6 ;  /* 0x0000000600067308 */ /* 0x000e700000000800 */
[----:B------:R-:W0:Y:S08]  /*5390*/  MUFU.RCP R106, R80 ;  /* 0x00000050006a7308 */ /* 0x000e300000001000 */
[----:B------:R-:W-:Y:S08]  /*53a0*/  MUFU.EX2 R81, R7 ;  /* 0x0000000700517308 */ /* 0x000ff00000000800 */
[----:B------:R-:W1:Y:S08]  /*53b0*/  MUFU.EX2 R10, R10 ;  /* 0x0000000a000a7308 */ /* 0x000e700000000800 */
[----:B------:R-:W2:Y:S01]  /*53c0*/  MUFU.EX2 R7, R0 ;  /* 0x0000000000077308 */ /* 0x000ea20000000800 */
[----:B0-----:R-:W-:-:S02]  /*53d0*/  FADD.FTZ R102, R11, 1 ;  /* 0x3f8000000b667421 */ /* 0x001fc40000010000 */
[----:B-1----:R-:W-:Y:S02]  /*53e0*/  FADD.FTZ R100, R6, 1 ;  /* 0x3f80000006647421 */ /* 0x002fe40000010000 */
[----:B------:R-:W-:-:S03]  /*53f0*/  FADD.FTZ R6, -R106, 1 ;  /* 0x3f8000006a067421 */ /* 0x000fc60000010100 */
[----:B------:R-:W-:Y:S01]  /*5400*/  MUFU.RCP R102, R102 ;  /* 0x0000006600667308 */ /* 0x000fe20000001000 */
[----:B------:R-:W-:Y:S01]  /*5410*/  FADD.FTZ R101, R10, 1 ;  /* 0x3f8000000a657421 */ /* 0x000fe20000010000 */
[----:B------:R-:W-:Y:S01]  /*5420*/  HADD2.F32 R68, -RZ, R68.H0_H0 ;  /* 0x20000044ff447230 */ /* 0x000fe20000004100 */
[----:B------:R-:W-:-:S05]  /*5430*/  FADD.FTZ R81, R81, 1 ;  /* 0x3f80000051517421 */ /* 0x000fca0000010000 */
[----:B------:R-:W-:Y:S01]  /*5440*/  MUFU.RCP R101, R101 ;  /* 0x0000006500657308 */ /* 0x000fe20000001000 */
[----:B------:R-:W-:Y:S02]  /*5450*/  HADD2.F32 R70, -RZ, R70.H0_H0 ;  /* 0x20000046ff467230 */ /* 0x000fe40000004100 */
[----:B------:R-:W-:-:S05]  /*5460*/  HADD2.F32 R69, -RZ, R69.H0_H0 ;  /* 0x20000045ff457230 */ /* 0x000fca0000004100 */
[----:B------:R-:W0:Y:S01]  /*5470*/  MUFU.RCP R104, R81 ;  /* 0x0000005100687308 */ /* 0x000e220000001000 */
[----:B------:R-:W-:-:S07]  /*5480*/  FMUL.FTZ R4, R70, -1.4426950216293334961 ;  /* 0xbfb8aa3b46047820 */ /* 0x000fce0000410000 */
[----:B------:R-:W-:Y:S01]  /*5490*/  MUFU.EX2 R4, R4 ;  /* 0x0000000400047308 */ /* 0x000fe20000000800 */
[----:B------:R-:W-:Y:S01]  /*54a0*/  HADD2.F32 R67, -RZ, R67.H0_H0 ;  /* 0x20000043ff437230 */ /* 0x000fe20000004100 */
        /* <DEDUP_REMOVED lines=10> */
[----:B--2---:R-:W-:Y:S04]  /*5550*/  STS.U16 [R137+0x280], R43 ;  /* 0x0002802b89007388 */ /* 0x004fe80000000400 */
[----:B----4-:R1:W-:Y:S04]  /*5560*/  STS.U16 [R136+0x2c0], R60 ;  /* 0x0002c03c88007388 */ /* 0x0103e80000000400 */
[----:B------:R2:W-:Y:S04]  /*5570*/  STS.U16 [R133+0x300], R61 ;  /* 0x0003003d85007388 */ /* 0x0005e80000000400 */
[----:B------:R-:W-:Y:S04]  /*5580*/  STS.U16 [R132+0x340], R72 ;  /* 0x0003404884007388 */ /* 0x000fe80000000400 */
[----:B------:R3:W-:Y:S04]  /*5590*/  STS.U16 [R131+0x380], R73 ;  /* 0x0003804983007388 */ /* 0x0007e80000000400 */
[----:B------:R-:W-:Y:S01]  /*55a0*/  STS.U16 [R130+0x3c0], R74 ;  /* 0x0003c04a82007388 */ /* 0x000fe20000000400 */
[----:B------:R-:W-:-:S06]  /*55b0*/  NOP ;  /* 0x0000000000007918 */ /* 0x000fcc0000000000 */
[----:B------:R-:W4:Y:S04]  /*55c0*/  LDS.U16 R43, [R54] ;  /* 0x00000000362b7984 */ /* 0x000f280000000400 */
[----:B------:R-:W5:Y:S04]  /*55d0*/  LDS.U16 R42, [R54+0x2] ;  /* 0x00000200362a7984 */ /* 0x000f680000000400 */
[----:B------:R-:W5:Y:S04]  /*55e0*/  LDS.U16 R41, [R54+0x4] ;  /* 0x0000040036297984 */ /* 0x000f680000000400 */
[----:B------:R-:W5:Y:S01]  /*55f0*/  LDS.U16 R16, [R54+0x8] ;  /* 0x0000080036107984 */ /* 0x000f620000000400 */
[----:B-1----:R-:W-:-:S02]  /*5600*/  FADD.FTZ R60, R75, 1 ;  /* 0x3f8000004b3c7421 */ /* 0x002fc40000010000 */
[----:B--2---:R-:W-:Y:S01]  /*5610*/  FADD.FTZ R61, R78, 1 ;  /* 0x3f8000004e3d7421 */ /* 0x004fe20000010000 */
[----:B------:R-:W1:Y:S03]  /*5620*/  LDS.U16 R40, [R54+0x6] ;  /* 0x0000060036287984 */ /* 0x000e660000000400 */
[----:B------:R-:W2:Y:S01]  /*5630*/  MUFU.RCP R60, R60 ;  /* 0x0000003c003c7308 */ /* 0x000ea20000001000 */
[----:B------:R-:W1:Y:S01]  /*5640*/  LDS.U16 R15, [R54+0xa] ;  /* 0x00000a00360f7984 */ /* 0x000e620000000400 */
[----:B---3--:R-:W-:-:S03]  /*5650*/  FFMA.FTZ R73, R105, R6, 1 ;  /* 0x3f80000069497423 */ /* 0x008fc60000010006 */
[----:B------:R-:W3:Y:S03]  /*5660*/  LDS.U16 R14, [R54+0xc] ;  /* 0x00000c00360e7984 */ /* 0x000ee60000000400 */
[----:B------:R-:W5:Y:S01]  /*5670*/  MUFU.RCP R61, R61 ;  /* 0x0000003d003d7308 */ /* 0x000f620000001000 */
[----:B------:R-:W-:Y:S01]  /*5680*/  FADD.FTZ R78, R7, 1 ;  /* 0x3f800000074e7421 */ /* 0x000fe20000010000 */
[----:B------:R-:W1:Y:S01]  /*5690*/  LDS.U16 R13, [R54+0xe] ;  /* 0x00000e00360d7984 */ /* 0x000e620000000400 */
[----:B------:R-:W-:Y:S02]  /*56a0*/  FMUL.FTZ R5, R68, -1.4426950216293334961 ;  /* 0xbfb8aa3b44057820 */ /* 0x000fe40000410000 */
[----:B------:R-:W-:Y:S01]  /*56b0*/  FMUL.FTZ R3, R69, -1.4426950216293334961 ;  /* 0xbfb8aa3b45037820 */ /* 0x000fe20000410000 */
[----:B------:R-:W-:Y:S01]  /*56c0*/  HADD2.F32 R26, -RZ, R26.H0_H0 ;  /* 0x2000001aff1a7230 */ /* 0x000fe20000004100 */
[----:B0-----:R-:W-:Y:S01]  /*56d0*/  FADD.FTZ R72, -R104, 1 ;  /* 0x3f80000068487421 */ /* 0x001fe20000010100 */
[----:B------:R-:W-:Y:S01]  /*56e0*/  MUFU.RCP R100, R100 ;  /* 0x0000006400647308 */ /* 0x000fe20000001000 */
[----:B------:R-:W-:Y:S01]  /*56f0*/  FMUL.FTZ R2, R67, -1.4426950216293334961 ;  /* 0xbfb8aa3b43027820 */ /* 0x000fe20000410000 */
[----:B------:R-:W-:Y:S01]  /*5700*/  HADD2.F32 R25, -RZ, R25.H0_H0 ;  /* 0x20000019ff197230 */ /* 0x000fe20000004100 */
[----:B------:R-:W-:Y:S01]  /*5710*/  LDS.U16 R94, [R54+0x1e] ;  /* 0x00001e00365e7984 */ /* 0x000fe20000000400 */
[----:B----4-:R-:W-:Y:S01]  /*5720*/  HADD2.F32 R43, -RZ, R43.H0_H0 ;  /* 0x2000002bff2b7230 */ /* 0x010fe20000004100 */
[----:B--2---:R-:W-:Y:S01]  /*5730*/  FADD.FTZ R12, -R60, 1 ;  /* 0x3f8000003c0c7421 */ /* 0x004fe20000010100 */
[----:B-----5:R-:W-:-:S03]  /*5740*/  HADD2.F32 R42, -RZ, R42.H0_H0 ;  /* 0x2000002aff2a7230 */ /* 0x020fc60000004100 */
[----:B------:R-:W-:Y:S02]  /*5750*/  FMUL.FTZ R11, R32, R43 ;  /* 0x0000002b200b7220 */ /* 0x000fe40000410000 */
[----:B------:R-:W-:Y:S01]  /*5760*/  FFMA.FTZ R12, R9, R12, 1 ;  /* 0x3f800000090c7423 */ /* 0x000fe2000001000c */
[----:B------:R-:W-:Y:S01]  /*5770*/  HADD2.F32 R41, -RZ, R41.H0_H0 ;  /* 0x20000029ff297230 */ /* 0x000fe20000004100 */
[----:B------:R-:W-:Y:S02]  /*5780*/  FMUL.FTZ R11, R60, R11 ;  /* 0x0000000b3c0b7220 */ /* 0x000fe40000410000 */
[----:B------:R-:W-:Y:S02]  /*5790*/  FADD.FTZ R7, -R61, 1 ;  /* 0x3f8000003d077421 */ /* 0x000fe40000010100 */
[----:B------:R-:W-:Y:S02]  /*57a0*/  FMUL.FTZ R6, R31, R42 ;  /* 0x0000002a1f067220 */ /* 0x000fe40000410000 */
[----:B------:R-:W-:Y:S01]  /*57b0*/  FMUL.FTZ R10, R11, R12 ;  /* 0x0000000c0b0a7220 */ /* 0x000fe20000410000 */
[----:B------:R-:W-:Y:S01]  /*57c0*/  HADD2.F32 R16, -RZ, R16.H0_H0 ;  /* 0x20000010ff107230 */ /* 0x000fe20000004100 */
[----:B------:R-:W-:Y:S01]  /*57d0*/  FMUL.FTZ R11, R30, R41 ;  /* 0x000000291e0b7220 */ /* 0x000fe20000410000 */
[----:B------:R-:W-:Y:S01]  /*57e0*/  LDS.U16 R12, [R54+0x10] ;  /* 0x00001000360c7984 */ /* 0x000fe20000000400 */
[----:B------:R-:W-:-:S02]  /*57f0*/  FFMA.FTZ R7, R8, R7, 1 ;  /* 0x3f80000008077423 */ /* 0x000fc40000010007 */
[----:B------:R-:W-:Y:S02]  /*5800*/  FMUL.FTZ R6, R61, R6 ;  /* 0x000000063d067220 */ /* 0x000fe40000410000 */
[----:B------:R-:W-:Y:S02]  /*5810*/  FMUL.FTZ R84, R106, R11 ;  /* 0x0000000b6a547220 */ /* 0x000fe40000410000 */
[----:B------:R-:W-:Y:S02]  /*5820*/  FMUL.FTZ R11, R6, R7 ;  /* 0x00000007060b7220 */ /* 0x000fe40000410000 */
[----:B------:R-:W-:-:S04]  /*5830*/  FMUL.FTZ R7, R28, R16 ;  /* 0x000000101c077220 */ /* 0x000fc80000410000 */
[----:B------:R-:W-:Y:S02]  /*5840*/  FMUL.FTZ R86, R102, R7 ;  /* 0x0000000766567220 */ /* 0x000fe40000410000 */
[----:B------:R-:W0:Y:S01]  /*5850*/  LDS.U16 R7, [R54+0x12] ;  /* 0x0000120036077984 */ /* 0x000e220000000400 */
[----:B------:R-:W2:Y:S01]  /*5860*/  MUFU.EX2 R5, R5 ;  /* 0x0000000500057308 */ /* 0x000ea20000000800 */
[----:B------:R-:W-:Y:S01]  /*5870*/  FADD.FTZ R6, -R101, 1 ;  /* 0x3f80000065067421 */ /* 0x000fe20000010100 */
[----:B-1----:R-:W-:-:S03]  /*5880*/  HADD2.F32 R40, -RZ, R40.H0_H0 ;  /* 0x20000028ff287230 */ /* 0x002fc60000004100 */
[----:B------:R-:W-:Y:S02]  /*5890*/  FFMA.FTZ R87, R63, R6, 1 ;  /* 0x3f8000003f577423 */ /* 0x000fe40000010006 */
[----:B------:R-:W1:Y:S01]  /*58a0*/  LDS.U16 R6, [R54+0x14] ;  /* 0x0000140036067984 */ /* 0x000e620000000400 */
[----:B------:R-:W4:Y:S01]  /*58b0*/  MUFU.EX2 R3, R3 ;  /* 0x0000000300037308 */ /* 0x000f220000000800 */
[----:B------:R-:W-:Y:S01]  /*58c0*/  FMUL.FTZ R75, R29, R40 ;  /* 0x000000281d4b7220 */ /* 0x000fe20000410000 */
[----:B------:R-:W-:Y:S01]  /*58d0*/  HADD2.F32 R15, -RZ, R15.H0_H0 ;  /* 0x2000000fff0f7230 */ /* 0x000fe20000004100 */
[----:B------:R-:W-:Y:S02]  /*58e0*/  FFMA.FTZ R74, R103, R72, 1 ;  /* 0x3f800000674a7423 */ /* 0x000fe40000010048 */
[----:B------:R-:W-:-:S03]  /*58f0*/  FMUL.FTZ R75, R104, R75 ;  /* 0x0000004b684b7220 */ /* 0x000fc60000410000 */
[----:B------:R-:W5:Y:S01]  /*5900*/  MUFU.RCP R72, R78 ;  /* 0x0000004e00487308 */ /* 0x000f620000001000 */
[----:B--2---:R-:W-:Y:S02]  /*5910*/  FADD.FTZ R82, R5, 1 ;  /* 0x3f80000005527421 */ /* 0x004fe40000010000 */
[----:B------:R-:W-:Y:S01]  /*5920*/  FMUL.FTZ R84, R84, R73 ;  /* 0x0000004954547220 */ /* 0x000fe20000410000 */
[----:B------:R-:W2:Y:S01]  /*5930*/  LDS.U16 R5, [R54+0x16] ;  /* 0x0000160036057984 */ /* 0x000ea20000000400 */
[----:B------:R-:W-:Y:S02]  /*5940*/  FADD.FTZ R73, R4, 1 ;  /* 0x3f80000004497421 */ /* 0x000fe40000010000 */
[----:B------:R-:W-:Y:S02]  /*5950*/  FMUL.FTZ R4, R27, R15 ;  /* 0x0000000f1b047220 */ /* 0x000fe40000410000 */
[----:B------:R-:W-:Y:S02]  /*5960*/  FMUL.FTZ R85, R75, R74 ;  /* 0x0000004a4b557220 */ /* 0x000fe40000410000 */
[----:B------:R-:W-:Y:S01]  /*5970*/  FADD.FTZ R75, -R102, 1 ;  /* 0x3f800000664b7421 */ /* 0x000fe20000010100 */
[----:B------:R-:W0:Y:S01]  /*5980*/  MUFU.EX2 R2, R2 ;  /* 0x0000000200027308 */ /* 0x000e220000000800 */
[----:B------:R-:W-:Y:S01]  /*5990*/  FMUL.FTZ R4, R101, R4 ;  /* 0x0000000465047220 */ /* 0x000fe20000410000 */
[----:B---3--:R-:W-:Y:S01]  /*59a0*/  HADD2.F32 R14, -RZ, R14.H0_H0 ;  /* 0x2000000eff0e7230 */ /* 0x008fe20000004100 */
[----:B----4-:R-:W-:Y:S01]  /*59b0*/  FADD.FTZ R74, R3, 1 ;  /* 0x3f800000034a7421 */ /* 0x010fe20000010000 */
[----:B------:R-:W-:Y:S01]  /*59c0*/  HADD2.F32 R13, -RZ, R13.H0_H0 ;  /* 0x2000000dff0d7230 */ /* 0x000fe20000004100 */
[----:B------:R-:W-:-:S02]  /*59d0*/  FFMA.FTZ R75, R62, R75, 1 ;  /* 0x3f8000003e4b7423 */ /* 0x000fc4000001004b */
[----:B------:R-:W-:Y:S01]  /*59e0*/  FMUL.FTZ R87, R4, R87 ;  /* 0x0000005704577220 */ /* 0x000fe20000410000 */
[----:B------:R-:W3:Y:S01]  /*59f0*/  MUFU.RCP R73, R73 ;  /* 0x0000004900497308 */ /* 0x000ee20000001000 */
[----:B------:R-:W-:Y:S01]  /*5a00*/  FADD.FTZ R4, -R100, 1 ;  /* 0x3f80000064047421 */ /* 0x000fe20000010100 */
[----:B------:R-:W-:Y:S01]  /*5a10*/  HADD2.F32 R66, -RZ, R66.H0_H0 ;  /* 0x20000042ff427230 */ /* 0x000fe20000004100 */
[----:B------:R-:W-:Y:S02]  /*5a20*/  FMUL.FTZ R86, R86, R75 ;  /* 0x0000004b56567220 */ /* 0x000fe40000410000 */
[----:B------:R-:W-:Y:S02]  /*5a30*/  FMUL.FTZ R3, R26, R14 ;  /* 0x0000000e1a037220 */ /* 0x000fe40000410000 */
[----:B-----5:R-:W-:Y:S01]  /*5a40*/  FADD.FTZ R78, -R72, 1 ;  /* 0x3f800000484e7421 */ /* 0x020fe20000010100 */
[----:B------:R-:W4:Y:S01]  /*5a50*/  MUFU.RCP R74, R74 ;  /* 0x0000004a004a7308 */ /* 0x000f220000001000 */
[----:B------:R-:W-:-:S02]  /*5a60*/  FMUL.FTZ R75, R25, R13 ;  /* 0x0000000d194b7220 */ /* 0x000fc40000410000 */
[----:B------:R-:W-:Y:S02]  /*5a70*/  FFMA.FTZ R4, R65, R4, 1 ;  /* 0x3f80000041047423 */ /* 0x000fe40000010004 */
[----:B------:R-:W-:Y:S02]  /*5a80*/  FMUL.FTZ R3, R100, R3 ;  /* 0x0000000364037220 */ /* 0x000fe40000410000 */
[----:B------:R-:W-:Y:S02]  /*5a90*/  FMUL.FTZ R0, R66, -1.4426950216293334961 ;  /* 0xbfb8aa3b42007820 */ /* 0x000fe40000410000 */
[----:B------:R-:W-:Y:S02]  /*5aa0*/  FFMA.FTZ R78, R71, R78, 1 ;  /* 0x3f800000474e7423 */ /* 0x000fe4000001004e */
[----:B------:R-:W-:Y:S01]  /*5ab0*/  FMUL.FTZ R89, R72, R75 ;  /* 0x0000004b48597220 */ /* 0x000fe20000410000 */
[----:B------:R-:W-:Y:S01]  /*5ac0*/  HADD2.F32 R23, -RZ, R23.H0_H0 ;  /* 0x20000017ff177230 */ /* 0x000fe20000004100 */
[----:B------:R-:W5:Y:S01]  /*5ad0*/  MUFU.RCP R75, R82 ;  /* 0x00000052004b7308 */ /* 0x000f620000001000 */
[----:B0-----:R-:W-:Y:S01]  /*5ae0*/  HADD2.F32 R7, -RZ, R7.H0_H0 ;  /* 0x20000007ff077230 */ /* 0x001fe20000004100 */
[----:B------:R-:W-:Y:S01]  /*5af0*/  FMUL.FTZ R88, R3, R4 ;  /* 0x0000000403587220 */ /* 0x000fe20000410000 */
[----:B------:R-:W-:Y:S01]  /*5b00*/  HADD2.F32 R24, -RZ, R24.H0_H0 ;  /* 0x20000018ff187230 */ /* 0x000fe20000004100 */
[----:B------:R-:W-:Y:S01]  /*5b10*/  FMUL.FTZ R89, R89, R78 ;  /* 0x0000004e59597220 */ /* 0x000fe20000410000 */
[----:B------:R-:W-:Y:S01]  /*5b20*/  HADD2.F32 R12, -RZ, R12.H0_H0 ;  /* 0x2000000cff0c7230 */ /* 0x000fe20000004100 */
[----:B------:R-:W0:Y:S01]  /*5b30*/  LDS.U16 R4, [R54+0x18] ;  /* 0x0000180036047984 */ /* 0x000e220000000400 */
[----:B------:R-:W-:Y:S01]  /*5b40*/  FADD.FTZ R78, R2, 1 ;  /* 0x3f800000024e7421 */ /* 0x000fe20000010000 */
[----:B------:R-:W2:Y:S01]  /*5b50*/  MUFU.EX2 R0, R0 ;  /* 0x0000000000007308 */ /* 0x000ea20000000800 */
[----:B------:R-:W-:Y:S01]  /*5b60*/  FMUL.FTZ R3, R23, R7 ;  /* 0x0000000717037220 */ /* 0x000fe20000410000 */
[----:B------:R-:W-:Y:S01]  /*5b70*/  HADD2.F32 R76, -RZ, R76.H0_H0 ;  /* 0x2000004cff4c7230 */ /* 0x000fe20000004100 */
[----:B---3--:R-:W-:-:S02]  /*5b80*/  FADD.FTZ R81, -R73, 1 ;  /* 0x3f80000049517421 */ /* 0x008fc40000010100 */
[----:B------:R-:W-:Y:S02]  /*5b90*/  FMUL.FTZ R80, R24, R12 ;  /* 0x0000000c18507220 */ /* 0x000fe40000410000 */
[----:B----4-:R-:W-:Y:S01]  /*5ba0*/  FMUL.FTZ R93, R74, R3 ;  /* 0x000000034a5d7220 */ /* 0x010fe20000410000 */
[----:B------:R-:W3:Y:S01]  /*5bb0*/  MUFU.RCP R78, R78 ;  /* 0x0000004e004e7308 */ /* 0x000ee20000001000 */
[----:B------:R-:W-:Y:S01]  /*5bc0*/  FFMA.FTZ R81, R70, R81, 1 ;  /* 0x3f80000046517423 */ /* 0x000fe20000010051 */
[----:B------:R-:W4:Y:S01]  /*5bd0*/  LDS.U16 R3, [R54+0x1a] ;  /* 0x00001a0036037984 */ /* 0x000f220000000400 */
[----:B------:R-:W-:Y:S01]  /*5be0*/  FMUL.FTZ R80, R73, R80 ;  /* 0x0000005049507220 */ /* 0x000fe20000410000 */
[----:B------:R-:W-:Y:S01]  /*5bf0*/  HADD2.F32 R22, -RZ, R22.H0_H0 ;  /* 0x20000016ff167230 */ /* 0x000fe20000004100 */
[----:B------:R-:W-:Y:S01]  /*5c00*/  FMUL.FTZ R2, R76, -1.4426950216293334961 ;  /* 0xbfb8aa3b4c027820 */ /* 0x000fe20000410000 */
[----:B-1----:R-:W-:Y:S01]  /*5c10*/  HADD2.F32 R6, -RZ, R6.H0_H0 ;  /* 0x20000006ff067230 */ /* 0x002fe20000004100 */
[----:B------:R-:W-:-:S02]  /*5c20*/  FMUL.FTZ R90, R80, R81 ;  /* 0x00000051505a7220 */ /* 0x000fc40000410000 */
[----:B------:R-:W-:Y:S01]  /*5c30*/  FADD.FTZ R80, -R74, 1 ;  /* 0x3f8000004a507421 */ /* 0x000fe20000010100 */
[----:B------:R-:W-:Y:S01]  /*5c40*/  HADD2.F32 R77, -RZ, R77.H0_H0 ;  /* 0x2000004dff4d7230 */ /* 0x000fe20000004100 */
[----:B-----5:R-:W-:Y:S02]  /*5c50*/  FADD.FTZ R81, -R75, 1 ;  /* 0x3f8000004b517421 */ /* 0x020fe40000010100 */
[----:B------:R-:W-:Y:S01]  /*5c60*/  FMUL.FTZ R82, R22, R6 ;  /* 0x0000000616527220 */ /* 0x000fe20000410000 */
[----:B------:R-:W1:Y:S01]  /*5c70*/  MUFU.EX2 R2, R2 ;  /* 0x0000000200027308 */ /* 0x000e620000000800 */
[----:B------:R-:W-:Y:S01]  /*5c80*/  FFMA.FTZ R80, R69, R80, 1 ;  /* 0x3f80000045507423 */ /* 0x000fe20000010050 */
[----:B------:R-:W-:Y:S01]  /*5c90*/  HADD2.F32 R21, -RZ, R21.H0_H0 ;  /* 0x20000015ff157230 */ /* 0x000fe20000004100 */
[----:B--2---:R-:W-:Y:S01]  /*5ca0*/  FADD.FTZ R95, R0, 1 ;  /* 0x3f800000005f7421 */ /* 0x004fe20000010000 */
[----:B------:R-:W-:Y:S01]  /*5cb0*/  HADD2.F32 R5, -RZ, R5.H0_H0 ;  /* 0x20000005ff057230 */ /* 0x000fe20000004100 */
[----:B------:R-:W-:Y:S01]  /*5cc0*/  FFMA.FTZ R81, R68, R81, 1 ;  /* 0x3f80000044517423 */ /* 0x000fe20000010051 */
[----:B------:R-:W2:Y:S01]  /*5cd0*/  LDS.U16 R0, [R54+0x1c] ;  /* 0x00001c0036007984 */ /* 0x000ea20000000400 */
[----:B------:R-:W-:-:S02]  /*5ce0*/  FMUL.FTZ R82, R75, R82 ;  /* 0x000000524b527220 */ /* 0x000fc40000410000 */
[----:B------:R-:W-:Y:S02]  /*5cf0*/  FMUL.FTZ R83, R77, -1.4426950216293334961 ;  /* 0xbfb8aa3b4d537820 */ /* 0x000fe40000410000 */
[----:B------:R-:W-:Y:S02]  /*5d00*/  FMUL.FTZ R93, R93, R80 ;  /* 0x000000505d5d7220 */ /* 0x000fe40000410000 */
[----:B------:R-:W-:Y:S02]  /*5d10*/  FMUL.FTZ R91, R82, R81 ;  /* 0x00000051525b7220 */ /* 0x000fe40000410000 */
[----:B---3--:R-:W-:Y:S01]  /*5d20*/  FADD.FTZ R80, -R78, 1 ;  /* 0x3f8000004e507421 */ /* 0x008fe20000010100 */
[----:B------:R-:W3:Y:S01]  /*5d30*/  MUFU.EX2 R82, R83 ;  /* 0x0000005300527308 */ /* 0x000ee20000000800 */
[----:B------:R-:W-:Y:S01]  /*5d40*/  FMUL.FTZ R81, R21, R5 ;  /* 0x0000000515517220 */ /* 0x000fe20000410000 */
[----:B------:R-:W-:Y:S01]  /*5d50*/  HADD2.F32 R79, -RZ, R79.H0_H0 ;  /* 0x2000004fff4f7230 */ /* 0x000fe20000004100 */
[----:B------:R-:W-:-:S02]  /*5d60*/  FFMA.FTZ R92, R67, R80, 1 ;  /* 0x3f800000435c7423 */ /* 0x000fc40000010050 */
[----:B------:R-:W-:-:S03]  /*5d70*/  FMUL.FTZ R81, R78, R81 ;  /* 0x000000514e517220 */ /* 0x000fc60000410000 */
[----:B------:R-:W5:Y:S01]  /*5d80*/  MUFU.RCP R80, R95 ;  /* 0x0000005f00507308 */ /* 0x000f620000001000 */
[----:B------:R-:W-:Y:S02]  /*5d90*/  FMUL.FTZ R96, R79, -1.4426950216293334961 ;  /* 0xbfb8aa3b4f607820 */ /* 0x000fe40000410000 */
[----:B------:R-:W-:Y:S02]  /*5da0*/  FMUL.FTZ R92, R81, R92 ;  /* 0x0000005c515c7220 */ /* 0x000fe40000410000 */
[----:B-1----:R-:W-:-:S03]  /*5db0*/  FADD.FTZ R81, R2, 1 ;  /* 0x3f80000002517421 */ /* 0x002fc60000010000 */
[----:B------:R-:W1:Y:S01]  /*5dc0*/  MUFU.EX2 R83, R96 ;  /* 0x0000006000537308 */ /* 0x000e620000000800 */
[----:B------:R-:W-:Y:S01]  /*5dd0*/  HADD2.F32 R20, -RZ, R20.H0_H0 ;  /* 0x20000014ff147230 */ /* 0x000fe20000004100 */
[----:B---3--:R-:W-:Y:S01]  /*5de0*/  FADD.FTZ R82, R82, 1 ;  /* 0x3f80000052527421 */ /* 0x008fe20000010000 */
[----:B0-----:R-:W-:-:S05]  /*5df0*/  HADD2.F32 R4, -RZ, R4.H0_H0 ;  /* 0x20000004ff047230 */ /* 0x001fca0000004100 */
[----:B------:R-:W0:Y:S01]  /*5e00*/  MUFU.RCP R81, R81 ;  /* 0x0000005100517308 */ /* 0x000e220000001000 */
[----:B-----5:R-:W-:Y:S02]  /*5e10*/  FADD.FTZ R99, -R80, 1 ;  /* 0x3f80000050637421 */ /* 0x020fe40000010100 */
[----:B------:R-:W-:Y:S01]  /*5e20*/  FMUL.FTZ R97, R20, R4 ;  /* 0x0000000414617220 */ /* 0x000fe20000410000 */
[----:B------:R-:W-:Y:S01]  /*5e30*/  HADD2.F32 R19, -RZ, R19.H0_H0 ;  /* 0x20000013ff137230 */ /* 0x000fe20000004100 */
[----:B------:R-:W-:Y:S01]  /*5e40*/  FFMA.FTZ R2, R66, R99, 1 ;  /* 0x3f80000042027423 */ /* 0x000fe20000010063 */
[----:B----4-:R-:W-:Y:S02]  /*5e50*/  HADD2.F32 R3, -RZ, R3.H0_H0 ;  /* 0x20000003ff037230 */ /* 0x010fe40000004100 */
[----:B------:R-:W3:Y:S01]  /*5e60*/  MUFU.RCP R82, R82 ;  /* 0x0000005200527308 */ /* 0x000ee20000001000 */
[----:B------:R-:W-:Y:S02]  /*5e70*/  FMUL.FTZ R95, R80, R97 ;  /* 0x00000061505f7220 */ /* 0x000fe40000410000 */
[----:B-1----:R-:W-:-:S02]  /*5e80*/  FADD.FTZ R83, R83, 1 ;  /* 0x3f80000053537421 */ /* 0x002fc40000010000 */
[----:B------:R-:W-:Y:S02]  /*5e90*/  FMUL.FTZ R95, R95, R2 ;  /* 0x000000025f5f7220 */ /* 0x000fe40000410000 */
[----:B------:R-:W-:Y:S02]  /*5ea0*/  FMUL.FTZ R2, R19, R3 ;  /* 0x0000000313027220 */ /* 0x000fe40000410000 */
[C---:B0-----:R-:W-:Y:S01]  /*5eb0*/  FADD.FTZ R97, -R81.reuse, 1 ;  /* 0x3f80000051617421 */ /* 0x041fe20000010100 */
[----:B------:R-:W0:Y:S01]  /*5ec0*/  MUFU.RCP R83, R83 ;  /* 0x0000005300537308 */ /* 0x000e220000001000 */
[----:B------:R-:W-:Y:S01]  /*5ed0*/  FMUL.FTZ R96, R81, R2 ;  /* 0x0000000251607220 */ /* 0x000fe20000410000 */
[----:B------:R-:W-:Y:S01]  /*5ee0*/  HADD2.F32 R18, -RZ, R18.H0_H0 ;  /* 0x20000012ff127230 */ /* 0x000fe20000004100 */
[----:B------:R-:W-:Y:S01]  /*5ef0*/  FFMA.FTZ R97, R76, R97, 1 ;  /* 0x3f8000004c617423 */ /* 0x000fe20000010061 */
[----:B--2---:R-:W-:Y:S01]  /*5f00*/  HADD2.F32 R2, -RZ, R0.H0_H0 ;  /* 0x20000000ff027230 */ /* 0x004fe20000004100 */
[----:B---3--:R-:W-:-:S02]  /*5f10*/  FADD.FTZ R0, -R82, 1 ;  /* 0x3f80000052007421 */ /* 0x008fc40000010100 */
[----:B------:R-:W-:Y:S02]  /*5f20*/  FMUL.FTZ R96, R96, R97 ;  /* 0x0000006160607220 */ /* 0x000fe40000410000 */
[----:B------:R-:W-:Y:S01]  /*5f30*/  FMUL.FTZ R97, R18, R2 ;  /* 0x0000000212617220 */ /* 0x000fe20000410000 */
[----:B------:R-:W-:Y:S01]  /*5f40*/  HADD2.F32 R17, -RZ, R17.H0_H0 ;  /* 0x20000011ff117230 */ /* 0x000fe20000004100 */
[----:B------:R-:W-:Y:S01]  /*5f50*/  FFMA.FTZ R98, R77, R0, 1 ;  /* 0x3f8000004d627423 */ /* 0x000fe20000010000 */
[----:B------:R-:W-:Y:S01]  /*5f60*/  HADD2.F32 R0, -RZ, R94.H0_H0 ;  /* 0x2000005eff007230 */ /* 0x000fe20000004100 */
[----:B------:R-:W-:Y:S02]  /*5f70*/  FMUL.FTZ R97, R82, R97 ;  /* 0x0000006152617220 */ /* 0x000fe40000410000 */
[----:B0-----:R-:W-:Y:S02]  /*5f80*/  FADD.FTZ R108, -R83, 1 ;  /* 0x3f800000536c7421 */ /* 0x001fe40000010100 */
[----:B------:R-:W-:-:S02]  /*5f90*/  FMUL.FTZ R94, R97, R98 ;  /* 0x00000062615e7220 */ /* 0x000fc40000410000 */
[----:B------:R-:W-:Y:S02]  /*5fa0*/  FMUL.FTZ R98, R17, R0 ;  /* 0x0000000011627220 */ /* 0x000fe40000410000 */
[----:B------:R-:W-:Y:S02]  /*5fb0*/  FFMA.FTZ R97, R79, R108, 1 ;  /* 0x3f8000004f617423 */ /* 0x000fe4000001006c */
[----:B------:R-:W-:Y:S01]  /*5fc0*/  FMUL.FTZ R98, R83, R98 ;  /* 0x0000006253627220 */ /* 0x000fe20000410000 */
[----:B------:R-:W-:Y:S01]  /*5fd0*/  F2FP.PACK_AB R10, R11, R10 ;  /* 0x0000000a0b0a723e */ /* 0x000fe200000000ff */
[----:B------:R-:W-:Y:S02]  /*5fe0*/  BAR.SYNC.DEFER_BLOCKING 0x0 ;  /* 0x0000000000007b1d */ /* 0x000fe40000010000 */
[----:B------:R-:W-:Y:S01]  /*5ff0*/  FMUL.FTZ R11, R98, R97 ;  /* 0x00000061620b7220 */ /* 0x000fe20000410000 */
[----:B------:R-:W-:Y:S02]  /*6000*/  F2FP.PACK_AB R88, R89, R88 ;  /* 0x000000585958723e */ /* 0x000fe400000000ff */
[----:B------:R-:W-:-:S02]  /*6010*/  F2FP.PACK_AB R84, R85, R84 ;  /* 0x000000545554723e */ /* 0x000fc400000000ff */
[----:B------:R-:W-:Y:S02]  /*6020*/  F2FP.PACK_AB R86, R87, R86 ;  /* 0x000000565756723e */ /* 0x000fe400000000ff */
[----:B------:R-:W-:Y:S02]  /*6030*/  ISETP.NE.AND P6, PT, R55, RZ, PT ;  /* 0x000000ff3700720c */ /* 0x000fe40003fc5270 */
[----:B------:R-:W-:Y:S02]  /*6040*/  PRMT R85, R10, 0x7632, R85 ;  /* 0x000076320a557816 */ /* 0x000fe40000000055 */
[----:B------:R-:W-:Y:S02]  /*6050*/  F2FP.PACK_AB R90, R93, R90 ;  /* 0x0000005a5d5a723e */ /* 0x000fe400000000ff */
[----:B------:R-:W-:Y:S02]  /*6060*/  F2FP.PACK_AB R91, R92, R91 ;  /* 0x0000005b5c5b723e */ /* 0x000fe400000000ff */
[----:B------:R-:W-:-:S02]  /*6070*/  F2FP.PACK_AB R95, R96, R95 ;  /* 0x0000005f605f723e */ /* 0x000fc400000000ff */
[----:B------:R-:W-:Y:S02]  /*6080*/  F2FP.PACK_AB R11, R11, R94 ;  /* 0x0000005e0b0b723e */ /* 0x000fe400000000ff */
[----:B------:R-:W-:Y:S01]  /*6090*/  PRMT R87, R84, 0x7632, R87 ;  /* 0x0000763254577816 */ /* 0x000fe20000000057 */
[----:B------:R0:W-:Y:S01]  /*60a0*/  STS.U16 [R54], R10 ;  /* 0x0000000a36007388 */ /* 0x0001e20000000400 */
[----:B------:R-:W-:Y:S02]  /*60b0*/  PRMT R97, R86, 0x7632, R97 ;  /* 0x0000763256617816 */ /* 0x000fe40000000061 */
[----:B------:R-:W-:Y:S01]  /*60c0*/  PRMT R89, R95, 0x7632, R89 ;  /* 0x000076325f597816 */ /* 0x000fe20000000059 */
[----:B------:R1:W-:Y:S01]  /*60d0*/  STS.U16 [R54+0x4], R84 ;  /* 0x0000045436007388 */ /* 0x0003e20000000400 */
[----:B------:R-:W-:-:S03]  /*60e0*/  PRMT R92, R11, 0x7632, R92 ;  /* 0x000076320b5c7816 */ /* 0x000fc6000000005c */
[----:B------:R2:W-:Y:S01]  /*60f0*/  STS.U16 [R54+0x8], R86 ;  /* 0x0000085636007388 */ /* 0x0005e20000000400 */
[----:B0-----:R-:W-:Y:S02]  /*6100*/  PRMT R10, R88, 0x7632, R10 ;  /* 0x00007632580a7816 */ /* 0x001fe4000000000a */
[----:B-1----:R-:W-:-:S03]  /*6110*/  PRMT R84, R90, 0x7632, R84 ;  /* 0x000076325a547816 */ /* 0x002fc60000000054 */
[----:B------:R0:W-:Y:S01]  /*6120*/  STS.U16 [R54+0xe], R10 ;  /* 0x00000e0a36007388 */ /* 0x0001e20000000400 */
[----:B--2---:R-:W-:-:S03]  /*6130*/  PRMT R86, R91, 0x7632, R86 ;  /* 0x000076325b567816 */ /* 0x004fc60000000056 */
[----:B------:R-:W-:Y:S04]  /*6140*/  STS.U16 [R54+0x2], R85 ;  /* 0x0000025536007388 */ /* 0x000fe80000000400 */
        /* <DEDUP_REMOVED lines=40> */
[----:B------:R-:W-:-:S02]  /*63d0*/  FMUL.FTZ R60, R9, R60 ;  /* 0x0000003c093c7220 */ /* 0x000fc40000410000 */
[----:B------:R-:W-:Y:S01]  /*63e0*/  FMUL.FTZ R61, R8, R61 ;  /* 0x0000003d083d7220 */ /* 0x000fe20000410000 */
[----:B0-----:R-:W-:-:S13]  /*63f0*/  ISETP.GE.AND P0, PT, R56, R99, PT ;  /* 0x000000633800720c */ /* 0x001fda0003f06270 */
[----:B------:R-:W-:Y:S05]  /*6400*/  @P0 BRA `(.L_x_491) ;  /* 0x000000c000000947 */ /* 0x000fea0003800000 */
[----:B-1----:R-:W-:Y:S01]  /*6410*/  MOV R8, UR12 ;  /* 0x0000000c00087c02 */ /* 0x002fe20008000f00 */
        /* <DEDUP_REMOVED lines=11> */
.L_x_491:
[----:B-1----:R-:W-:Y:S05]  /*64d0*/  BSYNC B0 ;  /* 0x0000000000007941 */ /* 0x002fea0003800000 */
.L_x_490:
        /* <DEDUP_REMOVED lines=13> */
[----:B------:R-:W-:Y:S01]  /*65b0*/  UIADD3.X UR8, UR42, UR35, UR9, UP0, !UPT ;  /* 0x000000232a087290 */ /* 0x000fe200087fe409 */
[----:B------:R-:W-:Y:S01]  /*65c0*/  IMAD.U32 R9, RZ, RZ, UR34 ;  /* 0x00000022ff097e24 */ /* 0x000fe2000f8e00ff */
[----:B0-----:R-:W-:Y:S01]  /*65d0*/  MOV R10, UR34 ;  /* 0x00000022000a7c02 */ /* 0x001fe20008000f00 */
[----:B------:R-:W-:Y:S02]  /*65e0*/  FMUL.FTZ R63, R63, R101 ;  /* 0x000000653f3f7220 */ /* 0x000fe40000410000 */
[----:B------:R-:W-:Y:S01]  /*65f0*/  FMUL.FTZ R65, R65, R100 ;  /* 0x0000006441417220 */ /* 0x000fe20000410000 */
[----:B------:R-:W-:Y:S01]  /*6600*/  LEA R8, P1, R9, R8, 0x1 ;  /* 0x0000000809087211 */ /* 0x000fe200078208ff */
[----:B------:R-:W-:Y:S01]  /*6610*/  FMUL.FTZ R71, R71, R72 ;  /* 0x0000004847477220 */ /* 0x000fe20000410000 */
[----:B------:R-:W-:Y:S01]  /*6620*/  LEA.HI.X R9, R56, c[0x0][0x33c], R57, 0x1, P0 ;  /* 0x0000cf0038097a11 */ /* 0x000fe200000f0c39 */
[----:B------:R-:W-:Y:S01]  /*6630*/  FMUL.FTZ R73, R70, R73 ;  /* 0x0000004946497220 */ /* 0x000fe20000410000 */
[----:B------:R-:W-:Y:S01]  /*6640*/  MOV R11, UR8 ;  /* 0x00000008000b7c02 */ /* 0x000fe20008000f00 */
[----:B------:R-:W-:Y:S01]  /*6650*/  FMUL.FTZ R74, R69, R74 ;  /* 0x0000004a454a7220 */ /* 0x000fe20000410000 */
[----:B------:R-:W-:Y:S01]  /*6660*/  ISETP.GE.AND P0, PT, R127, R99, PT ;  /* 0x000000637f00720c */ /* 0x000fe20003f06270 */
[----:B------:R-:W-:Y:S01]  /*6670*/  FMUL.FTZ R75, R68, R75 ;  /* 0x0000004b444b7220 */ /* 0x000fe20000410000 */
[----:B------:R-:W-:Y:S01]  /*6680*/  LEA.HI.X R9, R10, R9, R11, 0x1, P1 ;  /* 0x000000090a097211 */ /* 0x000fe200008f0c0b */
[----:B------:R-:W-:Y:S01]  /*6690*/  FMUL.FTZ R10, R105, R106 ;  /* 0x0000006a690a7220 */ /* 0x000fe20000410000 */
[----:B------:R-:W-:Y:S01]  /*66a0*/  ISETP.GE.AND P1, PT, R165, R99, PT ;  /* 0x00000063a500720c */ /* 0x000fe20003f26270 */
[----:B------:R-:W-:-:S02]  /*66b0*/  FMUL.FTZ R11, R103, R104 ;  /* 0x00000068670b7220 */ /* 0x000fc40000410000 */
[----:B------:R0:W-:Y:S01]  /*66c0*/  @!P2 STG.E.U16 [R8.64+-0xf40], R86 ;  /* 0xfff0c0560800a986 */ /* 0x0001e2000c101520 */
[-C--:B------:R-:W-:Y:S01]  /*66d0*/  ISETP.GE.AND P2, PT, R163, R99.reuse, PT ;  /* 0x00000063a300720c */ /* 0x080fe20003f46270 */
[----:B------:R-:W-:Y:S02]  /*66e0*/  FMUL.FTZ R67, R66, R80 ;  /* 0x0000005042437220 */ /* 0x000fe40000410000 */
[----:B------:R0:W-:Y:S01]  /*66f0*/  @!P3 STG.E.U16 [R8.64+-0xe40], R90 ;  /* 0xfff1c05a0800b986 */ /* 0x0001e2000c101520 */
[----:B------:R-:W-:Y:S01]  /*6700*/  ISETP.GE.AND P3, PT, R109, R99, PT ;  /* 0x000000636d00720c */ /* 0x000fe20003f66270 */
[----:B------:R-:W-:Y:S02]  /*6710*/  FMUL.FTZ R76, R76, R81 ;  /* 0x000000514c4c7220 */ /* 0x000fe40000410000 */
[----:B------:R0:W-:Y:S01]  /*6720*/  @!P0 STG.E.U16 [R8.64+-0xf80], R85 ;  /* 0xfff0805508008986 */ /* 0x0001e2000c101520 */
[----:B------:R-:W-:Y:S01]  /*6730*/  ISETP.GE.AND P0, PT, R164, R99, PT ;  /* 0x00000063a400720c */ /* 0x000fe20003f06270 */
[----:B------:R-:W-:-:S02]  /*6740*/  FMUL.FTZ R77, R77, R82 ;  /* 0x000000524d4d7220 */ /* 0x000fc40000410000 */
[----:B------:R0:W-:Y:S01]  /*6750*/  @!P1 STG.E.U16 [R8.64+-0xf00], R87 ;  /* 0xfff1005708009986 */ /* 0x0001e2000c101520 */
[----:B------:R-:W-:Y:S01]  /*6760*/  ISETP.GE.AND P1, PT, R124, R99, PT ;  /* 0x000000637c00720c */ /* 0x000fe20003f26270 */
[----:B------:R-:W-:Y:S02]  /*6770*/  FMUL.FTZ R79, R79, R83 ;  /* 0x000000534f4f7220 */ /* 0x000fe40000410000 */
[----:B------:R0:W-:Y:S01]  /*6780*/  @!P2 STG.E.U16 [R8.64+-0xe80], R89 ;  /* 0xfff180590800a986 */ /* 0x0001e2000c101520 */
[-C--:B------:R-:W-:Y:S01]  /*6790*/  ISETP.GE.AND P2, PT, R110, R99.reuse, PT ;  /* 0x000000636e00720c */ /* 0x080fe20003f46270 */
[----:B------:R-:W-:Y:S02]  /*67a0*/  FMUL.FTZ R32, R32, R60 ;  /* 0x0000003c20207220 */ /* 0x000fe40000410000 */
[----:B------:R0:W-:Y:S01]  /*67b0*/  @!P4 STG.E.U16 [R8.64+-0xe00], R91 ;  /* 0xfff2005b0800c986 */ /* 0x0001e2000c101520 */
        /* <DEDUP_REMOVED lines=12> */
[----:B------:R-:W-:Y:S02]  /*6880*/  FMUL.FTZ R27, R27, R63 ;  /* 0x0000003f1b1b7220 */ /* 0x000fe40000410000 */
[----:B------:R-:W-:Y:S01]  /*6890*/  FMUL.FTZ R26, R26, R65 ;  /* 0x000000411a1a7220 */ /* 0x000fe20000410000 */
[----:B------:R0:W-:Y:S01]  /*68a0*/  @!P0 STG.E.U16 [R8.64+-0xd40], R94 ;  /* 0xfff2c05e08008986 */ /* 0x0001e2000c101520 */
[----:B------:R-:W-:Y:S01]  /*68b0*/  ISETP.NE.U32.AND P0, PT, RZ, c[0x0][0x270], PT ;  /* 0x00009c00ff007a0c */ /* 0x000fe20003f05070 */
[----:B------:R-:W-:Y:S02]  /*68c0*/  FMUL.FTZ R25, R25, R71 ;  /* 0x0000004719197220 */ /* 0x000fe40000410000 */
[----:B------:R0:W-:Y:S01]  /*68d0*/  @!P5 STG.E.U16 [R8.64+-0xcc0], R96 ;  /* 0xfff340600800d986 */ /* 0x0001e2000c101520 */
[----:B------:R-:W-:Y:S01]  /*68e0*/  ISETP.NE.AND.EX P0, PT, RZ, c[0x0][0x274], PT, P0 ;  /* 0x00009d00ff007a0c */ /* 0x000fe20003f05300 */
[----:B------:R-:W-:-:S02]  /*68f0*/  FMUL.FTZ R24, R24, R73 ;  /* 0x0000004918187220 */ /* 0x000fc40000410000 */
[----:B------:R0:W-:Y:S01]  /*6900*/  @!P1 STG.E.U16 [R8.64+-0xc80], R97 ;  /* 0xfff3806108009986 */ /* 0x0001e2000c101520 */
[----:B------:R-:W-:Y:S02]  /*6910*/  FMUL.FTZ R23, R23, R74 ;  /* 0x0000004a17177220 */ /* 0x000fe40000410000 */
[----:B------:R-:W-:Y:S01]  /*6920*/  FMUL.FTZ R22, R22, R75 ;  /* 0x0000004b16167220 */ /* 0x000fe20000410000 */
[----:B------:R0:W-:Y:S01]  /*6930*/  @!P2 STG.E.U16 [R8.64+-0xfc0], R84 ;  /* 0xfff040540800a986 */ /* 0x0001e2000c101520 */
[----:B------:R-:W-:Y:S02]  /*6940*/  FMUL.FTZ R21, R21, R78 ;  /* 0x0000004e15157220 */ /* 0x000fe40000410000 */
[----:B------:R-:W-:Y:S01]  /*6950*/  FMUL.FTZ R20, R20, R67 ;  /* 0x0000004314147220 */ /* 0x000fe20000410000 */
[----:B------:R0:W-:Y:S01]  /*6960*/  @!P3 STG.E.U16 [R8.64+-0xc40], R98 ;  /* 0xfff3c0620800b986 */ /* 0x0001e2000c101520 */
        /* <DEDUP_REMOVED lines=18> */
[----:B0-----:R-:W-:Y:S01]  /*6a90*/  PRMT R8, R10, 0x7632, R8 ;  /* 0x000076320a087816 */ /* 0x001fe20000000008 */
[----:B------:R-:W-:Y:S01]  /*6aa0*/  FMUL.FTZ R12, R73, R12 ;  /* 0x0000000c490c7220 */ /* 0x000fe20000410000 */
[----:B------:R-:W-:Y:S01]  /*6ab0*/  F2FP.PACK_AB R15, R15, R16 ;  /* 0x000000100f0f723e */ /* 0x000fe200000000ff */
        /* <DEDUP_REMOVED lines=13> */
[----:B------:R-:W-:-:S02]  /*6b90*/  PRMT R0, R42, 0x7632, R0 ;  /* 0x000076322a007816 */ /* 0x000fc40000000000 */
[----:B------:R-:W-:Y:S01]  /*6ba0*/  F2FP.PACK_AB R3, R3, R4 ;  /* 0x000000040303723e */ /* 0x000fe200000000ff */
[----:B------:R-:W-:Y:S01]  /*6bb0*/  STS.U16 [R54], R42 ;  /* 0x0000002a36007388 */ /* 0x000fe20000000400 */
[----:B------:R-:W-:Y:S02]  /*6bc0*/  F2FP.PACK_AB R2, R79, R2 ;  /* 0x000000024f02723e */ /* 0x000fe400000000ff */
[----:B------:R-:W-:Y:S01]  /*6bd0*/  PRMT R6, R7, 0x7632, R6 ;  /* 0x0000763207067816 */ /* 0x000fe20000000006 */
[----:B------:R1:W-:Y:S01]  /*6be0*/  STS.U16 [R54+0x2], R0 ;  /* 0x0000020036007388 */ /* 0x0003e20000000400 */
[----:B------:R-:W-:Y:S02]  /*6bf0*/  PRMT R4, R5, 0x7632, R4 ;  /* 0x0000763205047816 */ /* 0x000fe40000000004 */
[----:B0-----:R-:W-:Y:S01]  /*6c00*/  PRMT R8, R3, 0x7632, R8 ;  /* 0x0000763203087816 */ /* 0x001fe20000000008 */
[----:B------:R-:W-:Y:S01]  /*6c10*/  STS.U16 [R54+0x8], R15 ;  /* 0x0000080f36007388 */ /* 0x000fe20000000400 */
[----:B------:R-:W-:-:S02]  /*6c20*/  PRMT R10, R2, 0x7610, R10 ;  /* 0x00007610020a7816 */ /* 0x000fc4000000000a */
[----:B------:R-:W-:Y:S01]  /*6c30*/  PRMT R12, R2, 0x7632, R12 ;  /* 0x00007632020c7816 */ /* 0x000fe2000000000c */
[----:B------:R-:W-:Y:S01]  /*6c40*/  STS.U16 [R54+0xa], R9 ;  /* 0x00000a0936007388 */ /* 0x000fe20000000400 */
[----:B------:R-:W-:Y:S01]  /*6c50*/  MOV R2, UR7 ;  /* 0x0000000700027c02 */ /* 0x000fe20008000f00 */
[----:B------:R-:W-:Y:S01]  /*6c60*/  UIMAD UR7, UR13, UR8, URZ ;  /* 0x000000080d0772a4 */ /* 0x000fe2000f8e023f */
[----:B-1----:R-:W-:Y:S01]  /*6c70*/  PRMT R0, R13, 0x7632, R0 ;  /* 0x000076320d007816 */ /* 0x002fe20000000000 */
        /* <DEDUP_REMOVED lines=48> */
.L_x_494:
[----:B------:R-:W-:Y:S05]  /*6f80*/  BSYNC B0 ;  /* 0x0000000000007941 */ /* 0x000fea0003800000 */
.L_x_493:
[----:B------:R-:W-:Y:S01]  /*6f90*/  ULDC.64 UR8, c[0x0][0x218] ;  /* 0x0000860000087ab9 */ /* 0x000fe20000000a00 */
[----:B0-----:R-:W-:Y:S01]  /*6fa0*/  LEA R2, P0, R56, c[0x0][0x270], 0x1 ;  /* 0x00009c0038027a11 */ /* 0x001fe200078008ff */
        /* <DEDUP_REMOVED lines=9> */
[----:B------:R-:W-:-:S02]  /*7040*/  ISETP.GE.AND P4, PT, R125, R0, PT ;  /* 0x000000007d00720c */ /* 0x000fc40003f86270 */
[----:B------:R-:W-:Y:S01]  /*7050*/  ISETP.GE.AND P5, PT, R124, R0, PT ;  /* 0x000000007c00720c */ /* 0x000fe20003fa6270 */
[----:B------:R-:W-:Y:S01]  /*7060*/  UIADD3.X UR34, UR42, UR8, UR35, UP0, !UPT ;  /* 0x000000082a227290 */ /* 0x000fe200087fe423 */
[----:B------:R-:W-:-:S04]  /*7070*/  MOV R4, UR7 ;  /* 0x0000000700047c02 */ /* 0x000fc80008000f00 */
        /* <DEDUP_REMOVED lines=28> */
.L_x_492:
[----:B------:R-:W2:Y:S01]  /*7240*/  LDL.LU R0, [R1+0x7c] ;  /* 0x00007c0001007983 */ /* 0x000ea20000300800 */
[----:B0-----:R-:W-:Y:S01]  /*7250*/  HADD2.F32 R3, -RZ, R142.H0_H0 ;  /* 0x2000008eff037230 */ /* 0x001fe20000004100 */
[----:B------:R-:W-:Y:S01]  /*7260*/  HFMA2.MMA R16, -RZ, RZ, 0, 0 ;  /* 0x00000000ff107435 */ /* 0x000fe200000001ff */
[----:B------:R-:W-:Y:S01]  /*7270*/  HADD2.F32 R2, -RZ, R140.H0_H0 ;  /* 0x2000008cff027230 */ /* 0x000fe20000004100 */
[----:B------:R-:W-:Y:S01]  /*7280*/  FMUL.FTZ R160, R32, UR4 ;  /* 0x0000000420a07c20 */ /* 0x000fe20008410000 */
[----:B------:R-:W-:Y:S01]  /*7290*/  HADD2.F32 R4, -RZ, R139.H0_H0 ;  /* 0x2000008bff047230 */ /* 0x000fe20000004100 */
        /* <DEDUP_REMOVED lines=20> */
[----:B------:R-:W-:Y:S01]  /*73e0*/  BAR.SYNC.DEFER_BLOCKING 0x0 ;  /* 0x0000000000007b1d */ /* 0x000fe20000010000 */
[----:B--2---:R-:W-:-:S04]  /*73f0*/  FFMA.FTZ R0, R32, R3, R0 ;  /* 0x0000000320007223 */ /* 0x004fc80000010000 */
        /* <DEDUP_REMOVED lines=25> */
[----:B------:R-:W-:Y:S01]  /*7590*/  MOV R2, c[0x0][0x16c] ;  /* 0x00005b0000027a02 */ /* 0x000fe20000000f00 */
[----:B------:R-:W-:Y:S02]  /*75a0*/  HADD2.F32 R0, -RZ, R53.H0_H0 ;  /* 0x20000035ff007230 */ /* 0x000fe40000004100 */
[----:B------:R-:W-:Y:S01]  /*75b0*/  FFMA.FTZ R4, R18, R4, R3 ;  /* 0x0000000412047223 */ /* 0x000fe20000010003 */
[----:B------:R-:W-:Y:S02]  /*75c0*/  ISETP.GE.AND P0, PT, R2, 0x1, PT ;  /* 0x000000010200780c */ /* 0x000fe40003f06270 */
[----:B------:R-:W-:Y:S01]  /*75d0*/  CS2R R2, SRZ ;  /* 0x0000000000027805 */ /* 0x000fe2000001ff00 */
[----:B------:R-:W-:Y:S02]  /*75e0*/  FFMA.FTZ R0, R17, R0, R4 ;  /* 0x0000000011007223 */ /* 0x000fe40000010004 */
[----:B------:R-:W-:-:S03]  /*75f0*/  CS2R R4, SRZ ;  /* 0x0000000000047805 */ /* 0x000fc6000001ff00 */
[----:B------:R0:W-:Y:S02]  /*7600*/  STL [R1+0x7c], R0 ;  /* 0x00007c0001007387 */ /* 0x0001e40000100800 */
[----:B0-----:R-:W-:-:S03]  /*7610*/  MOV R0, RZ ;  /* 0x000000ff00007202 */ /* 0x001fc60000000f00 */
        /* <DEDUP_REMOVED lines=12> */
[----:B------:R-:W-:Y:S01]  /*76e0*/  IMAD.MOV.U32 R0, RZ, RZ, RZ ;  /* 0x000000ffff007224 */ /* 0x000fe200078e00ff */
[----:B------:R-:W-:-:S02]  /*76f0*/  UIADD3 UR43, UR43, -UR9, URZ ;  /* 0x800000092b2b7290 */ /* 0x000fc4000fffe03f */
[----:B------:R-:W-:Y:S02]  /*7700*/  UMOV UR7, URZ ;  /* 0x0000003f00077c82 */ /* 0x000fe40008000000 */
[----:B------:R-:W-:Y:S02]  /*7710*/  UMOV UR8, URZ ;  /* 0x0000003f00087c82 */ /* 0x000fe40008000000 */
[----:B------:R-:W-:Y:S02]  /*7720*/  UMOV UR9, URZ ;  /* 0x0000003f00097c82 */ /* 0x000fe40008000000 */
.L_x_543:
[----:B------:R-:W-:Y:S01]  /*7730*/  ULDC.64 UR36, c[0x0][0x180] ;  /* 0x0000600000247ab9 */ /* 0x000fe20000000a00 */
[----:B------:R-:W2:Y:S01]  /*7740*/  LDL R85, [R1+0x8] ;  /* 0x0000080001557983 */ /* 0x000ea20000100800 */
[----:B------:R-:W-:Y:S02]  /*7750*/  UIMAD UR38, UR11, UR36, URZ ;  /* 0x000000240b2672a4 */ /* 0x000fe4000f8e023f */
[----:B------:R-:W-:Y:S01]  /*7760*/  UIMAD.WIDE.U32 UR34, UR10, UR36, URZ ;  /* 0x000000240a2272a5 */ /* 0x000fe2000f8e003f */
[----:B------:R-:W3:Y:S01]  /*7770*/  LDL R84, [R1+0x4] ;  /* 0x0000040001547983 */ /* 0x000ee20000100800 */
[----:B------:R-:W-:-:S02]  /*7780*/  UIMAD UR38, UR10, UR37, UR38 ;  /* 0x000000250a2672a4 */ /* 0x000fc4000f8e0226 */
[----:B------:R-:W-:Y:S01]  /*7790*/  USHF.R.S32.HI UR44, URZ, 0x1f, UR7 ;  /* 0x0000001f3f2c7899 */ /* 0x000fe20008011407 */
[----:B------:R-:W4:Y:S01]  /*77a0*/  LDL R83, [R1] ;  /* 0x0000000001537983 */ /* 0x000f220000100800 */
[----:B------:R-:W-:Y:S02]  /*77b0*/  ULDC.64 UR36, c[0x0][0x188] ;  /* 0x0000620000247ab9 */ /* 0x000fe40000000a00 */
[----:B------:R-:W-:Y:S01]  /*77c0*/  UIADD3 UR35, UR35, UR38, URZ ;  /* 0x0000002623237290 */ /* 0x000fe2000fffe03f */
[----:B------:R-:W-:Y:S01]  /*77d0*/  MOV R41, UR7 ;  /* 0x0000000700297c02 */ /* 0x000fe20008000f00 */
[----:B------:R-:W-:Y:S01]  /*77e0*/  UIMAD UR45, UR44, UR36, URZ ;  /* 0x000000242c2d72a4 */ /* 0x000fe2000f8e023f */
[----:B------:R-:W4:Y:S01]  /*77f0*/  LDL R82, [R1+0x4c] ;  /* 0x00004c0001527983 */ /* 0x000f220000100800 */
[----:B------:R-:W-:Y:S02]  /*7800*/  ULDC.64 UR38, c[0x0][0x220] ;  /* 0x0000880000267ab9 */ /* 0x000fe40000000a00 */
[----:B------:R-:W-:Y:S01]  /*7810*/  UIMAD UR45, UR7, UR37, UR45 ;  /* 0x00000025072d72a4 */ /* 0x000fe2000f8e022d */
[----:B------:R-:W4:Y:S01]  /*7820*/  LDL R81, [R1+0x50] ;  /* 0x0000500001517983 */ /* 0x000f220000100800 */
[----:B------:R-:W-:-:S03]  /*7830*/  UIMAD.WIDE.U32 UR36, UR7, UR36, UR34 ;  /* 0x00000024072472a5 */ /* 0x000fc6000f8e0022 */
[----:B------:R-:W-:Y:S01]  /*7840*/  ULDC.64 UR34, c[0x0][0x1c0] ;  /* 0x0000700000227ab9 */ /* 0x000fe20000000a00 */
[----:B------:R-:W4:Y:S01]  /*7850*/  LDL R80, [R1+0x64] ;  /* 0x0000640001507983 */ /* 0x000f220000100800 */
[----:B------:R-:W-:Y:S01]  /*7860*/  UIMAD UR46, UR44, UR34, URZ ;  /* 0x000000222c2e72a4 */ /* 0x000fe2000f8e023f */
[----:B------:R-:W-:Y:S02]  /*7870*/  IMAD.WIDE.U32 R40, R41, c[0x0][0x1c0], R56 ;  /* 0x0000700029287a25 */ /* 0x000fe400078e0038 */
[----:B------:R-:W4:Y:S01]  /*7880*/  LDL R79, [R1+0x60] ;  /* 0x00006000014f7983 */ /* 0x000f220000100800 */
[----:B------:R-:W-:Y:S02]  /*7890*/  UIMAD UR35, UR7, UR35, UR46 ;  /* 0x00000023072372a4 */ /* 0x000fe4000f8e022e */
[----:B------:R-:W-:Y:S01]  /*78a0*/  LEA R42, P0, R40, UR22, 0x1 ;  /* 0x00000016282a7c11 */ /* 0x000fe2000f8008ff */
[----:B------:R-:W4:Y:S03]  /*78b0*/  LDL R77, [R1+0x5c] ;  /* 0x00005c00014d7983 */ /* 0x000f260000100800 */
[----:B------:R-:W-:Y:S01]  /*78c0*/  IADD3 R41, R41, UR35, RZ ;  /* 0x0000002329297c10 */ /* 0x000fe2000fffe0ff */
[----:B------:R-:W4:Y:S01]  /*78d0*/  LDL R72, [R1+0x58] ;  /* 0x0000580001487983 */ /* 0x000f220000100800 */
[----:B------:R-:W-:-:S02]  /*78e0*/  ULEA UR38, UP0, UR36, UR38, 0x2 ;  /* 0x0000002624267291 */ /* 0x000fc4000f80103f */
[----:B------:R-:W-:Y:S01]  /*78f0*/  LEA.HI.X R43, R40, UR23, R41, 0x1, P0 ;  /* 0x00000017282b7c11 */ /* 0x000fe200080f0c29 */
[----:B------:R-:W-:Y:S01]  /*7900*/  UIADD3 UR34, UR37, UR45, URZ ;  /* 0x0000002d25227290 */ /* 0x000fe2000fffe03f */
[----:B------:R-:W4:Y:S02]  /*7910*/  LDL R40, [R1+0x54] ;  /* 0x0000540001287983 */ /* 0x000f240000100800 */
[----:B------:R-:W-:Y:S01]  /*7920*/  MOV R60, UR38 ;  /* 0x00000026003c7c02 */ /* 0x000fe20008000f00 */
[----:B------:R-:W-:Y:S01]  /*7930*/  ULEA.HI.X UR39, UR36, UR39, UR34, 0x2, UP0 ;  /* 0x0000002724277291 */ /* 0x000fe200080f1422 */
[----:B------:R-:W-:Y:S01]  /*7940*/  PRMT R62, RZ, 0x7610, R62 ;  /* 0x00007610ff3e7816 */ /* 0x000fe2000000003e */
[----:B------:R-:W4:Y:S01]  /*7950*/  LDL R93, [R1+0x48] ;  /* 0x00004800015d7983 */ /* 0x000f220000100800 */
[----:B------:R-:W-:Y:S02]  /*7960*/  ULDC UR34, c[0x0][0x168] ;  /* 0x00005a0000227ab9 */ /* 0x000fe40000000800 */
[----:B------:R-:W-:Y:S01]  /*7970*/  UIADD3 UR34, -UR25, UR34, URZ ;  /* 0x0000002219227290 */ /* 0x000fe2000fffe13f */
[----:B------:R-:W-:Y:S01]  /*7980*/  MOV R61, UR39 ;  /* 0x00000027003d7c02 */ /* 0x000fe20008000f00 */
[----:B------:R-:W4:Y:S04]  /*7990*/  LDL R92, [R1+0x44] ;  /* 0x00004400015c7983 */ /* 0x000f280000100800 */
[----:B------:R0:W4:Y:S01]  /*79a0*/  LDG.E R71, [R60.64] ;  /* 0x000000203c477981 */ /* 0x000122000c1e1900 */
[----:B------:R-:W-:-:S02]  /*79b0*/  ISETP.GE.AND P1, PT, R56, UR34, PT ;  /* 0x0000002238007c0c */ /* 0x000fc4000bf26270 */
[----:B------:R-:W-:Y:S01]  /*79c0*/  PRMT R63, RZ, 0x7610, R63 ;  /* 0x00007610ff3f7816 */ /* 0x000fe2000000003f */
[----:B------:R-:W4:Y:S01]  /*79d0*/  LDL R91, [R1+0x40] ;  /* 0x00004000015b7983 */ /* 0x000f220000100800 */
[----:B------:R-:W-:Y:S02]  /*79e0*/  PRMT R64, RZ, 0x7610, R64 ;  /* 0x00007610ff407816 */ /* 0x000fe40000000040 */
[----:B------:R-:W-:Y:S01]  /*79f0*/  PRMT R65, RZ, 0x7610, R65 ;  /* 0x00007610ff417816 */ /* 0x000fe20000000041 */
[----:B------:R-:W4:Y:S01]  /*7a00*/  LDL R90, [R1+0x3c] ;  /* 0x00003c00015a7983 */ /* 0x000f220000100800 */
[----:B------:R-:W-:Y:S02]  /*7a10*/  ISETP.GE.AND P5, PT, R165, UR34, PT ;  /* 0x00000022a5007c0c */ /* 0x000fe4000bfa6270 */
[----:B------:R-:W-:Y:S01]  /*7a20*/  ISETP.GE.AND P0, PT, R164, UR34, PT ;  /* 0x00000022a4007c0c */ /* 0x000fe2000bf06270 */
[----:B------:R-:W4:Y:S04]  /*7a30*/  LDL R89, [R1+0x38] ;  /* 0x0000380001597983 */ /* 0x000f280000100800 */
[----:B------:R-:W4:Y:S01]  /*7a40*/  @!P1 LDG.E.U16 R62, [R42.64] ;  /* 0x000000202a3e9981 */ /* 0x000f22000c1e1500 */
[----:B------:R-:W-:-:S02]  /*7a50*/  ISETP.GE.AND P1, PT, R163, UR34, PT ;  /* 0x00000022a3007c0c */ /* 0x000fc4000bf26270 */
[----:B------:R-:W-:Y:S01]  /*7a60*/  PRMT R66, RZ, 0x7610, R66 ;  /* 0x00007610ff427816 */ /* 0x000fe20000000042 */
[----:B------:R-:W4:Y:S01]  /*7a70*/  LDL R88, [R1+0x34] ;  /* 0x0000340001587983 */ /* 0x000f220000100800 */
[----:B------:R-:W-:Y:S02]  /*7a80*/  PRMT R67, RZ, 0x7610, R67 ;  /* 0x00007610ff437816 */ /* 0x000fe40000000043 */
[----:B------:R-:W-:Y:S01]  /*7a90*/  PRMT R68, RZ, 0x7610, R68 ;  /* 0x00007610ff447816 */ /* 0x000fe20000000044 */
[----:B------:R-:W4:Y:S01]  /*7aa0*/  LDL R87, [R1+0x30] ;  /* 0x0000300001577983 */ /* 0x000f220000100800 */
[----:B0-----:R-:W-:Y:S02]  /*7ab0*/  PRMT R60, RZ, 0x7610, R60 ;  /* 0x00007610ff3c7816 */ /* 0x001fe4000000003c */
[----:B------:R-:W-:Y:S01]  /*7ac0*/  PRMT R61, RZ, 0x7610, R61 ;  /* 0x00007610ff3d7816 */ /* 0x000fe2000000003d */
[----:B------:R-:W4:Y:S01]  /*7ad0*/  @!P5 LDG.E.U16 R66, [R42.64+0x100] ;  /* 0x000100202a42d981 */ /* 0x000f22000c1e1500 */
[----:B------:R-:W-:-:S03]  /*7ae0*/  PRMT R69, RZ, 0x7610, R69 ;  /* 0x00007610ff457816 */ /* 0x000fc60000000045 */
[----:B------:R-:W4:Y:S04]  /*7af0*/  @!P0 LDG.E.U16 R67, [R42.64+0x140] ;  /* 0x000140202a438981 */ /* 0x000f28000c1e1500 */
[----:B------:R-:W4:Y:S01]  /*7b00*/  @!P1 LDG.E.U16 R68, [R42.64+0x180] ;  /* 0x000180202a449981 */ /* 0x000f22000c1e1500 */
[----:B------:R-:W-:Y:S02]  /*7b10*/  PRMT R70, RZ, 0x7610, R70 ;  /* 0x00007610ff467816 */ /* 0x000fe40000000046 */
[----:B------:R-:W-:Y:S01]  /*7b20*/  PRMT R73, RZ, 0x7610, R73 ;  /* 0x00007610ff497816 */ /* 0x000fe20000000049 */
[----:B------:R-:W4:Y:S01]  /*7b30*/  LDL R86, [R1+0x2c] ;  /* 0x00002c0001567983 */ /* 0x000f220000100800 */
[----:B------:R-:W-:Y:S02]  /*7b40*/  PRMT R74, RZ, 0x7610, R74 ;  /* 0x00007610ff4a7816 */ /* 0x000fe4000000004a */
[----:B------:R-:W-:-:S02]  /*7b50*/  PRMT R75, RZ, 0x7610, R75 ;  /* 0x00007610ff4b7816 */ /* 0x000fc4000000004b */
[----:B------:R-:W-:Y:S02]  /*7b60*/  PRMT R76, RZ, 0x7610, R76 ;  /* 0x00007610ff4c7816 */ /* 0x000fe4000000004c */
[----:B------:R-:W-:Y:S02]  /*7b70*/  PRMT R78, RZ, 0x7610, R78 ;  /* 0x00007610ff4e7816 */ /* 0x000fe4000000004e */
[----:B--2---:R-:W-:Y:S02]  /*7b80*/  ISETP.GE.AND P2, PT, R85, UR34, PT ;  /* 0x0000002255007c0c */ /* 0x004fe4000bf46270 */
[----:B------:R-:W2:Y:S01]  /*7b90*/  LDL R85, [R1+0x28] ;  /* 0x0000280001557983 */ /* 0x000ea20000100800 */
[----:B---3--:R-:W-:-:S03]  /*7ba0*/  ISETP.GE.AND P3, PT, R84, UR34, PT ;  /* 0x0000002254007c0c */ /* 0x008fc6000bf66270 */
[----:B------:R-:W3:Y:S01]  /*7bb0*/  LDL R84, [R1+0x24] ;  /* 0x0000240001547983 */ /* 0x000ee20000100800 */
[----:B----4-:R-:W-:-:S03]  /*7bc0*/  ISETP.GE.AND P4, PT, R83, UR34, PT ;  /* 0x0000002253007c0c */ /* 0x010fc6000bf86270 */
[----:B------:R-:W4:Y:S04]  /*7bd0*/  LDL R83, [R1+0x20] ;  /* 0x0000200001537983 */ /* 0x000f280000100800 */
[----:B------:R-:W2:Y:S01]  /*7be0*/  @!P2 LDG.E.U16 R63, [R42.64+0x40] ;  /* 0x000040202a3fa981 */ /* 0x000ea2000c1e1500 */
[----:B------:R-:W-:-:S03]  /*7bf0*/  ISETP.GE.AND P2, PT, R162, UR34, PT ;  /* 0x00000022a2007c0c */ /* 0x000fc6000bf46270 */
[----:B------:R-:W3:Y:S01]  /*7c00*/  @!P3 LDG.E.U16 R64, [R42.64+0x80] ;  /* 0x000080202a40b981 */ /* 0x000ee2000c1e1500 */
[----:B------:R-:W-:-:S03]  /*7c10*/  ISETP.GE.AND P3, PT, R161, UR34, PT ;  /* 0x00000022a1007c0c */ /* 0x000fc6000bf66270 */
[----:B------:R-:W4:Y:S01]  /*7c20*/  @!P4 LDG.E.U16 R65, [R42.64+0xc0] ;  /* 0x0000c0202a41c981 */ /* 0x000f22000c1e1500 */
[----:B------:R-:W-:Y:S02]  /*7c30*/  ISETP.GE.AND P4, PT, R82, UR34, PT ;  /* 0x0000002252007c0c */ /* 0x000fe4000bf86270 */
[----:B------:R-:W-:Y:S01]  /*7c40*/  ISETP.GE.AND P5, PT, R81, UR34, PT ;  /* 0x0000002251007c0c */ /* 0x000fe2000bfa6270 */
[----:B------:R-:W4:Y:S01]  /*7c50*/  LDL R82, [R1+0x1c] ;  /* 0x00001c0001527983 */ /* 0x000f220000100800 */
[----:B------:R-:W-:Y:S02]  /*7c60*/  ISETP.GE.AND P0, PT, R80, UR34, PT ;  /* 0x0000002250007c0c */ /* 0x000fe4000bf06270 */
[----:B------:R-:W-:Y:S01]  /*7c70*/  ISETP.GE.AND P1, PT, R79, UR34, PT ;  /* 0x000000224f007c0c */ /* 0x000fe2000bf26270 */
[----:B------:R-:W4:Y:S01]  /*7c80*/  @!P2 LDG.E.U16 R60, [R42.64+0x1c0] ;  /* 0x0001c0202a3ca981 */ /* 0x000f22000c1e1500 */
[----:B------:R-:W-:-:S03]  /*7c90*/  ISETP.GE.AND P2, PT, R77, UR34, PT ;  /* 0x000000224d007c0c */ /* 0x000fc6000bf46270 */
[----:B------:R-:W4:Y:S01]  /*7ca0*/  @!P3 LDG.E.U16 R61, [R42.64+0x200] ;  /* 0x000200202a3db981 */ /* 0x000f22000c1e1500 */
[----:B------:R-:W-:-:S03]  /*7cb0*/  ISETP.GE.AND P3, PT, R72, UR34, PT ;  /* 0x0000002248007c0c */ /* 0x000fc6000bf66270 */
[----:B------:R-:W4:Y:S01]  /*7cc0*/  @!P4 LDG.E.U16 R69, [R42.64+0x240] ;  /* 0x000240202a45c981 */ /* 0x000f22000c1e1500 */
[----:B------:R-:W-:Y:S01]  /*7cd0*/  ISETP.GE.AND P4, PT, R40, UR34, PT ;  /* 0x0000002228007c0c */ /* 0x000fe2000bf86270 */
[----:B------:R-:W-:Y:S02]  /*7ce0*/  ULDC.64 UR34, c[0x0][0x198] ;  /* 0x0000660000227ab9 */ /* 0x000fe40000000a00 */
[----:B------:R-:W4:Y:S04]  /*7cf0*/  @!P5 LDG.E.U16 R70, [R42.64+0x280] ;  /* 0x000280202a46d981 */ /* 0x000f28000c1e1500 */
[----:B------:R-:W4:Y:S04]  /*7d00*/  @!P0 LDG.E.U16 R73, [R42.64+0x2c0] ;  /* 0x0002c0202a498981 */ /* 0x000f28000c1e1500 */
[----:B------:R-:W4:Y:S04]  /*7d10*/  LDL R81, [R1+0x18] ;  /* 0x0000180001517983 */ /* 0x000f280000100800 */
[----:B------:R-:W4:Y:S04]  /*7d20*/  @!P1 LDG.E.U16 R74, [R42.64+0x300] ;  /* 0x000300202a4a9981 */ /* 0x000f28000c1e1500 */
[----:B------:R-:W4:Y:S04]  /*7d30*/  LDL R80, [R1+0x14] ;  /* 0x0000140001507983 */ /* 0x000f280000100800 */
[----:B------:R-:W4:Y:S04]  /*7d40*/  @!P2 LDG.E.U16 R75, [R42.64+0x340] ;  /* 0x000340202a4ba981 */ /* 0x000f28000c1e1500 */
[----:B------:R-:W4:Y:S04]  /*7d50*/  LDL R79, [R1+0x10] ;  /* 0x00001000014f7983 */ /* 0x000f280000100800 */
[----:B------:R-:W4:Y:S04]  /*7d60*/  @!P3 LDG.E.U16 R76, [R42.64+0x380] ;  /* 0x000380202a4cb981 */ /* 0x000f28000c1e1500 */
[----:B------:R-:W4:Y:S04]  /*7d70*/  LDL R77, [R1+0xc] ;  /* 0x00000c00014d7983 */ /* 0x000f280000100800 */
[----:B------:R-:W4:Y:S01]  /*7d80*/  @!P4 LDG.E.U16 R78, [R42.64+0x3c0] ;  /* 0x0003c0202a4ec981 */ /* 0x000f22000c1e1500 */
        /* <DEDUP_REMOVED lines=11> */
[----:B------:R-:W-:-:S05]  /*7e40*/  ULEA.HI.X UR35, UR36, UR35, UR37, 0x2, UP0 ;  /* 0x0000002324237291 */ /* 0x000fca00080f1425 */
[----:B------:R-:W0:Y:S01]  /*7e50*/  R2UR UR37, R71 ;  /* 0x00000000472573c2 */ /* 0x000e2200000e0000 */
[----:B------:R-:W-:Y:S02]  /*7e60*/  ISETP.NE.AND P1, PT, R55, RZ, PT ;  /* 0x000000ff3700720c */ /* 0x000fe40003f25270 */
[----:B------:R-:W-:Y:S02]  /*7e70*/  MOV R40, UR34 ;  /* 0x0000002200287c02 */ /* 0x000fe40008000f00 */
[----:B------:R-:W-:Y:S01]  /*7e80*/  MOV R41, UR35 ;  /* 0x0000002300297c02 */ /* 0x000fe20008000f00 */
[----:B------:R1:W-:Y:S04]  /*7e90*/  STS.U16 [R93], R62 ;  /* 0x0000003e5d007388 */ /* 0x0003e80000000400 */
[----:B------:R0:W5:Y:S02]  /*7ea0*/  LDG.E R72, [R40.64] ;  /* 0x0000002028487981 */ /* 0x000164000c1e1900 */
[----:B0-----:R-:W-:-:S04]  /*7eb0*/  IMAD.U32 R71, RZ, RZ, UR37 ;  /* 0x00000025ff477e24 */ /* 0x001fc8000f8e00ff */
[----:B------:R-:W-:-:S04]  /*7ec0*/  FMUL.FTZ R71, R71, 1.4426950216293334961 ;  /* 0x3fb8aa3b47477820 */ /* 0x000fc80000410000 */
[----:B------:R-:W-:Y:S01]  /*7ed0*/  FMUL.FTZ R136, R71, R52 ;  /* 0x0000003447887220 */ /* 0x000fe20000410000 */
[----:B------:R-:W-:-:S05]  /*7ee0*/  MOV R40, UR43 ;  /* 0x0000002b00287c02 */ /* 0x000fca0008000f00 */
[----:B------:R-:W0:Y:S01]  /*7ef0*/  MUFU.EX2 R136, R136 ;  /* 0x0000008800887308 */ /* 0x000e220000000800 */
[----:B------:R-:W-:Y:S02]  /*7f00*/  LEA R40, R40, UR7, 0x8 ;  /* 0x0000000728287c11 */ /* 0x000fe4000f8e40ff */
[----:B------:R-:W-:-:S04]  /*7f10*/  @P1 IADD3 R40, R55, 0x200, RZ ;  /* 0x0000020037281810 */ /* 0x000fc80007ffe0ff */
[----:B------:R-:W-:Y:S02]  /*7f20*/  SHF.L.U32 R41, R40, 0x2, RZ ;  /* 0x0000000228297819 */ /* 0x000fe400000006ff */
[----:B------:R-:W-:Y:S01]  /*7f30*/  ISETP.NE.AND P0, PT, R55, 0x7f, PT ;  /* 0x0000007f3700780c */ /* 0x000fe20003f05270 */
[----:B------:R-:W-:Y:S01]  /*7f40*/  BSSY B0, `(.L_x_496) ;  /* 0x0000030000007945 */ /* 0x000fe20003800000 */
[----:B--2---:R1:W-:Y:S04]  /*7f50*/  STS.U16 [R92+0x40], R63 ;  /* 0x0000403f5c007388 */ /* 0x0043e80000000400 */
[----:B---3--:R1:W-:Y:S04]  /*7f60*/  STS.U16 [R91+0x80], R64 ;  /* 0x000080405b007388 */ /* 0x0083e80000000400 */
[----:B----4-:R1:W-:Y:S04]  /*7f70*/  STS.U16 [R90+0xc0], R65 ;  /* 0x0000c0415a007388 */ /* 0x0103e80000000400 */
        /* <DEDUP_REMOVED lines=43> */
[----:B------:R0:W2:Y:S02]  /*8230*/  @P0 LDS R40, [R41.X4+0x3be0] ;  /* 0x003be00029280984 */ /* 0x0000a40000004800 */
.L_x_497:
[----:B--234-:R-:W-:Y:S05]  /*8240*/  BSYNC B0 ;  /* 0x0000000000007941 */ /* 0x01cfea0003800000 */
.L_x_496:
[----:B------:R-:W-:Y:S01]  /*8250*/  UISETP.GE.AND UP0, UPT, UR24, 0x2, UPT ;  /* 0x000000021800788c */ /* 0x000fe2000bf06270 */
[----:B0-----:R-:W-:Y:S01]  /*8260*/  LOP3.LUT R41, R55, 0x1f, RZ, 0xc0, !PT ;  /* 0x0000001f37297812 */ /* 0x001fe200078ec0ff */
[----:B-1----:R-:W-:Y:S01]  /*8270*/  HFMA2.MMA R60, -RZ, RZ, 0, 4.76837158203125e-07 ;  /* 0x00000008ff3c7435 */ /* 0x002fe200000001ff */
[----:B------:R-:W-:Y:S01]  /*8280*/  MOV R42, c[0x0][0x16c] ;  /* 0x00005b00002a7a02 */ /* 0x000fe20000000f00 */
[----:B------:R-:W-:Y:S01]  /*8290*/  IMAD.MOV.U32 R83, RZ, RZ, RZ ;  /* 0x000000ffff537224 */ /* 0x000fe200078e00ff */
[----:B------:R-:W-:Y:S02]  /*82a0*/  MOV R82, 0x3f800000 ;  /* 0x3f80000000527802 */ /* 0x000fe40000000f00 */
[----:B------:R-:W-:-:S04]  /*82b0*/  PLOP3.LUT P0, PT, PT, PT, UP0, 0x80, 0x0 ;  /* 0x000000000000781c */ /* 0x000fc80003f0f008 */
[----:B------:R-:W-:Y:S02]  /*82c0*/  ISETP.NE.OR P0, PT, R41, RZ, !P0 ;  /* 0x000000ff2900720c */ /* 0x000fe40004705670 */
[----:B------:R-:W-:-:S11]  /*82d0*/  MOV R41, UR24 ;  /* 0x0000001800297c02 */ /* 0x000fd60008000f00 */
[----:B------:R-:W-:-:S05]  /*82e0*/  @!P0 IADD3 R41, R41, -0x2, RZ ;  /* 0xfffffffe29298810 */ /* 0x000fca0007ffe0ff */
[----:B------:R-:W-:-:S04]  /*82f0*/  @!P0 IMAD R41, R41, R42, UR7 ;  /* 0x0000000729298e24 */ /* 0x000fc8000f8e022a */
[----:B------:R-:W-:-:S04]  /*8300*/  @!P0 IMAD.WIDE R42, R41, R60, UR30 ;  /* 0x0000001e292a8e25 */ /* 0x000fc8000f8e023c */
[C---:B------:R-:W-:Y:S01]  /*8310*/  FMUL.FTZ R41, R71.reuse, R51 ;  /* 0x0000003347297220 */ /* 0x040fe20000410000 */
[----:B------:R0:W5:Y:S01]  /*8320*/  @!P0 LDG.E.64 R82, [R42.64] ;  /* 0x000000202a528981 */ /* 0x000162000c1e1b00 */
[C---:B------:R-:W-:Y:S01]  /*8330*/  FMUL.FTZ R64, R71.reuse, R50 ;  /* 0x0000003247407220 */ /* 0x040fe20000410000 */
[----:B------:R-:W-:Y:S01]  /*8340*/  HADD2.F32 R137, -RZ, R142.H0_H0 ;  /* 0x2000008eff897230 */ /* 0x000fe20000004100 */
[C---:B------:R-:W-:Y:S01]  /*8350*/  FMUL.FTZ R65, R71.reuse, R49 ;  /* 0x0000003147417220 */ /* 0x040fe20000410000 */
[----:B------:R-:W-:Y:S01]  /*8360*/  HADD2.F32 R88, -RZ, R140.H0_H0 ;  /* 0x2000008cff587230 */ /* 0x000fe20000004100 */
[----:B------:R-:W1:Y:S01]  /*8370*/  MUFU.EX2 R41, R41 ;  /* 0x0000002900297308 */ /* 0x000e620000000800 */
[C---:B------:R-:W-:Y:S01]  /*8380*/  FMUL.FTZ R60, R71.reuse, R48 ;  /* 0x00000030473c7220 */ /* 0x040fe20000410000 */
[----:B------:R-:W-:Y:S01]  /*8390*/  HADD2.F32 R89, -RZ, R139.H0_H0 ;  /* 0x2000008bff597230 */ /* 0x000fe20000004100 */
[----:B------:R-:W-:Y:S01]  /*83a0*/  FMUL.FTZ R61, R71, R47 ;  /* 0x0000002f473d7220 */ /* 0x000fe20000410000 */
[----:B------:R-:W-:Y:S01]  /*83b0*/  HADD2.F32 R121, -RZ, R138.H0_H0 ;  /* 0x2000008aff797230 */ /* 0x000fe20000004100 */
[----:B------:R-:W-:Y:S01]  /*83c0*/  FMUL.FTZ R137, R137, R52 ;  /* 0x0000003489897220 */ /* 0x000fe20000410000 */
[----:B------:R-:W-:Y:S01]  /*83d0*/  HADD2.F32 R122, -RZ, R135.H0_H0 ;  /* 0x20000087ff7a7230 */ /* 0x000fe20000004100 */
[----:B------:R-:W-:Y:S01]  /*83e0*/  FMUL.FTZ R88, R88, R51 ;  /* 0x0000003358587220 */ /* 0x000fe20000410000 */
[----:B0-----:R0:W2:Y:S01]  /*83f0*/  MUFU.EX2 R42, R64 ;  /* 0x00000040002a7308 */ /* 0x0010a20000000800 */
[----:B------:R-:W-:Y:S01]  /*8400*/  FMUL.FTZ R62, R71, R46 ;  /* 0x0000002e473e7220 */ /* 0x000fe20000410000 */
        /* <DEDUP_REMOVED lines=11> */
[C---:B0-----:R-:W-:Y:S01]  /*84c0*/  FMUL.FTZ R64, R71.reuse, R44 ;  /* 0x0000002c47407220 */ /* 0x041fe20000410000 */
        /* <DEDUP_REMOVED lines=31> */
[C---:B------:R-:W-:Y:S01]  /*86c0*/  FMUL.FTZ R68, R71.reuse, R36 ;  /* 0x0000002447447220 */ /* 0x040fe20000410000 */
        /* <DEDUP_REMOVED lines=15> */
[C---:B------:R-:W-:Y:S01]  /*87c0*/  FMUL.FTZ R70, R71.reuse, R34 ;  /* 0x0000002247467220 */ /* 0x040fe20000410000 */
        /* <DEDUP_REMOVED lines=85> */
.L_x_555:
        /* <DEDUP_REMOVED lines=23> */
.L_x_556:
[----:B------:R-:W3:Y:S02]  /*8e90*/  S2R R85, SR_LANEID ;  /* 0x0000000000557919 */ /* 0x000ee40000000000 */
[----:B---3--:R-:W-:-:S13]  /*8ea0*/  ISETP.GE.AND P0, PT, R85, 0x10, PT ;  /* 0x000000105500780c */ /* 0x008fda0003f06270 */
[-C--:B01----:R-:W-:Y:S02]  /*8eb0*/  @P0 FFMA.FTZ R87, R84, R141.reuse, R87 ;  /* 0x0000008d54570223 */ /* 0x083fe40000010057 */
[----:B--2---:R-:W-:Y:S01]  /*8ec0*/  @P0 FMUL.FTZ R141, R156, R141 ;  /* 0x0000008d9c8d0220 */ /* 0x004fe20000410000 */
[----:B------:R-:W-:Y:S05]  /*8ed0*/  BRA.CONV ~URZ, `(.L_x_502) ;  /* 0x000000437f007947 */ /* 0x000fea000b800000 */
[----:B------:R-:W-:Y:S01]  /*8ee0*/  HFMA2.MMA R86, -RZ, RZ, 0, 1.847743988037109375e-06 ;  /* 0x0000001fff567435 */ /* 0x000fe200000001ff */
[----:B------:R-:W-:Y:S02]  /*8ef0*/  MOV R84, R141 ;  /* 0x0000008d00547202 */ /* 0x000fe40000000f00 */
[----:B------:R-:W-:-:S03]  /*8f00*/  MOV R85, 0x8f20 ;  /* 0x00008f2000557802 */ /* 0x000fc60000000f00 */
[----:B------:R-:W-:Y:S05]  /*8f10*/  CALL.REL.NOINC `($__internal_22_$__cuda_sm70_shflsync_idx_p) ;  /* 0x00005f2000007944 */ /* 0x000fea0003c00000 */
.L_x_502:
[----:B------:R-:W-:Y:S05]  /*8f20*/  BRA.CONV ~URZ, `(.L_x_503) ;  /* 0x000000437f007947 */ /* 0x000fea000b800000 */
[----:B-1----:R-:W-:Y:S01]  /*8f30*/  HFMA2.MMA R86, -RZ, RZ, 0, 1.847743988037109375e-06 ;  /* 0x0000001fff567435 */ /* 0x002fe200000001ff */
[----:B------:R-:W-:Y:S02]  /*8f40*/  MOV R84, R87 ;  /* 0x0000005700547202 */ /* 0x000fe40000000f00 */
[----:B------:R-:W-:-:S03]  /*8f50*/  MOV R85, 0x8f70 ;  /* 0x00008f7000557802 */ /* 0x000fc60000000f00 */
[----:B--2--5:R-:W-:Y:S05]  /*8f60*/  CALL.REL.NOINC `($__internal_22_$__cuda_sm70_shflsync_idx_p) ;  /* 0x00005ed000007944 */ /* 0x024fea0003c00000 */
.L_x_503:
[----:B------:R-:W-:Y:S05]  /*8f70*/  BRA.DIV ~URZ, `(.L_x_504) ;  /* 0x000057127f007947 */ /* 0x000fea000b800000 */
[----:B------:R-:W0:Y:S04]  /*8f80*/  SHFL.IDX PT, R82, R82, RZ, 0x1f ;  /* 0x00001fff52527589 */ /* 0x000e2800000e0000 */
[----:B------:R-:W3:Y:S04]  /*8f90*/  SHFL.IDX PT, R83, R83, RZ, 0x1f ;  /* 0x00001fff53537589 */ /* 0x000ee800000e0000 */
[----:B------:R-:W4:Y:S04]  /*8fa0*/  SHFL.UP PT, R141, R141, 0x1, RZ ;  /* 0x042000008d8d7989 */ /* 0x000f2800000e00ff */
[----:B------:R-:W2:Y:S02]  /*8fb0*/  SHFL.UP PT, R87, R87, 0x1, RZ ;  /* 0x0420000057577989 */ /* 0x000ea400000e00ff */
.L_x_557:
        /* <DEDUP_REMOVED lines=15> */
.L_x_499:
[----:B------:R-:W-:Y:S05]  /*90b0*/  BSYNC B0 ;  /* 0x0000000000007941 */ /* 0x000fea0003800000 */
.L_x_498:
[----:B------:R-:W-:Y:S01]  /*90c0*/  WARPSYNC 0xffffffff ;  /* 0xffffffff00007948 */ /* 0x000fe20003800000 */
[----:B------:R-:W-:Y:S01]  /*90d0*/  BAR.SYNC.DEFER_BLOCKING 0x0 ;  /* 0x0000000000007b1d */ /* 0x000fe20000010000 */
[----:B------:R-:W-:Y:S01]  /*90e0*/  LEA.HI R87, R55, R55, RZ, 0x1e ;  /* 0x0000003737577211 */ /* 0x000fe200078ff0ff */
[----:B--2---:R-:W-:Y:S01]  /*90f0*/  FMUL.FTZ R84, R71, R40 ;  /* 0x0000002847547220 */ /* 0x004fe20000410000 */
[----:B------:R-:W-:Y:S01]  /*9100*/  LOP3.LUT R156, R55, 0x1f, RZ, 0xc0, !PT ;  /* 0x0000001f379c7812 */ /* 0x000fe200078ec0ff */
[----:B------:R-:W-:Y:S01]  /*9110*/  FFMA.FTZ R85, R71, R111, R110 ;  /* 0x0000006f47557223 */ /* 0x000fe2000001006e */
[----:B-1----:R-:W-:Y:S01]  /*9120*/  MOV R86, UR7 ;  /* 0x0000000700567c02 */ /* 0x002fe20008000f00 */
        /* <DEDUP_REMOVED lines=26> */
[----:B------:R-:W-:Y:S02]  /*92d0*/  IMAD.MOV.U32 R83, RZ, RZ, RZ ;  /* 0x000000ffff537224 */ /* 0x000fe400078e00ff */
        /* <DEDUP_REMOVED lines=9> */
[----:B------:R-:W-:-:S03]  /*9370*/  HFMA2.MMA R82, -RZ, RZ, 1.875, 0 ;  /* 0x3f800000ff527435 */ /* 0x000fc600000001ff */
[----:B------:R-:W-:-:S04]  /*9380*/  FFMA.FTZ R137, R41, R136, R88 ;  /* 0x0000008829897223 */ /* 0x000fc80000010058 */
[----:B------:R-:W-:-:S03]  /*9390*/  FFMA.FTZ R141, R42, R137, R89 ;  /* 0x000000892a8d7223 */ /* 0x000fc60000010059 */
[----:B------:R0:W1:Y:S01]  /*93a0*/  @!P0 LDS.64 R82, [R86.X8+0x45e0] ;  /* 0x0045e00056528984 */ /* 0x0000620000008a00 */
[----:B------:R-:W-:Y:S01]  /*93b0*/  FFMA.FTZ R121, R43, R141, R121 ;  /* 0x0000008d2b797223 */ /* 0x000fe20000010079 */
[----:B------:R-:W-:Y:S02]  /*93c0*/  ISETP.GT.U32.AND P0, PT, R55, 0x1f, PT ;  /* 0x0000001f3700780c */ /* 0x000fe40003f04070 */
[----:B------:R0:W-:Y:S01]  /*93d0*/  STS.64 [R87.X8+0x36e0], R84 ;  /* 0x0036e05457007388 */ /* 0x0001e20000008a00 */
        /* <DEDUP_REMOVED lines=32> */
.L_x_558:
        /* <DEDUP_REMOVED lines=26> */
.L_x_559:
        /* <DEDUP_REMOVED lines=20> */
.L_x_506:
[----:B01----:R-:W-:Y:S05]  /*98c0*/  BSYNC B0 ;  /* 0x0000000000007941 */ /* 0x003fea0003800000 */
.L_x_505:
        /* <DEDUP_REMOVED lines=17> */
[----:B------:R-:W-:Y:S02]  /*99e0*/  FFMA.FTZ R72, R29, R75, R72 ;  /* 0x0000004b1d487223 */ /* 0x000fe40000010048 */
[----:B------:R-:W-:Y:S02]  /*99f0*/  FMUL.FTZ R77, R77, R123 ;  /* 0x0000007b4d4d7220 */ /* 0x000fe40000410000 */
[----:B------:R-:W-:Y:S01]  /*9a00*/  FFMA.FTZ R72, R28, R76, R72 ;  /* 0x0000004c1c487223 */ /* 0x000fe20000010048 */
[----:B------:R-:W-:Y:S01]  /*9a10*/  HADD2.F32 R76, -RZ, R135.H0_H0 ;  /* 0x20000087ff4c7230 */ /* 0x000fe20000004100 */
[----:B------:R-:W0:Y:S01]  /*9a20*/  LDS R84, [R84.X8+0x36e4] ;  /* 0x0036e40054547984 */ /* 0x000e220000008800 */
[----:B------:R-:W-:Y:S02]  /*9a30*/  FMUL.FTZ R78, R78, R124 ;  /* 0x0000007c4e4e7220 */ /* 0x000fe40000410000 */
        /* <DEDUP_REMOVED lines=8> */
[----:B------:R-:W-:Y:S01]  /*9ac0*/  FFMA.FTZ R72, R23, R81, R72 ;  /* 0x0000005117487223 */ /* 0x000fe20000010048 */
[----:B------:R-:W-:Y:S01]  /*9ad0*/  HADD2.F32 R81, -RZ, R139.H0_H0 ;  /* 0x2000008bff517230 */ /* 0x000fe20000004100 */
[----:B------:R-:W-:Y:S02]  /*9ae0*/  FMUL.FTZ R91, R91, R129 ;  /* 0x000000815b5b7220 */ /* 0x000fe40000410000 */
[----:B------:R-:W-:Y:S02]  /*9af0*/  FFMA.FTZ R72, R22, R90, R72 ;  /* 0x0000005a16487223 */ /* 0x000fe40000010048 */
[----:B------:R-:W-:Y:S02]  /*9b00*/  FMUL.FTZ R92, R92, R130 ;  /* 0x000000825c5c7220 */ /* 0x000fe40000410000 */
[----:B------:R-:W-:-:S02]  /*9b10*/  FFMA.FTZ R72, R21, R91, R72 ;  /* 0x0000005b15487223 */ /* 0x000fc40000010048 */
[----:B------:R-:W-:Y:S02]  /*9b20*/  FMUL.FTZ R93, R93, R131 ;  /* 0x000000835d5d7220 */ /* 0x000fe40000410000 */
[----:B------:R-:W-:Y:S01]  /*9b30*/  FFMA.FTZ R72, R20, R92, R72 ;  /* 0x0000005c14487223 */ /* 0x000fe20000010048 */
[----:B------:R-:W-:Y:S01]  /*9b40*/  HADD2.F32 R92, -RZ, R113.H0_H0 ;  /* 0x20000071ff5c7230 */ /* 0x000fe20000004100 */
[----:B------:R-:W-:Y:S02]  /*9b50*/  FFMA.FTZ R75, R81, -R50, R141 ;  /* 0x80000032514b7223 */ /* 0x000fe4000001008d */
[----:B------:R-:W-:Y:S02]  /*9b60*/  FFMA.FTZ R93, R19, R93, R72 ;  /* 0x0000005d135d7223 */ /* 0x000fe40000010048 */
[----:B------:R-:W-:Y:S02]  /*9b70*/  FMUL.FTZ R94, R94, R132 ;  /* 0x000000845e5e7220 */ /* 0x000fe40000410000 */
[----:B0-----:R-:W-:Y:S01]  /*9b80*/  FFMA.FTZ R111, R84, R40, R111 ;  /* 0x00000028546f7223 */ /* 0x001fe2000001006f */
[----:B------:R-:W-:-:S03]  /*9b90*/  MOV R40, UR7 ;  /* 0x0000000700287c02 */ /* 0x000fc60008000f00 */
[----:B------:R-:W-:Y:S02]  /*9ba0*/  FFMA.FTZ R71, R71, R111, R110 ;  /* 0x0000006f47477223 */ /* 0x000fe4000001006e */
[----:B------:R0:W-:Y:S02]  /*9bb0*/  @!P0 STS.64 [R40.X8+0x45e0], R82 ;  /* 0x0045e05228008388 */ /* 0x0001e40000008a00 */
[----:B------:R-:W-:Y:S02]  /*9bc0*/  FFMA.FTZ R70, R70, R71, R109 ;  /* 0x0000004746467223 */ /* 0x000fe4000001006d */
[----:B------:R-:W-:Y:S02]  /*9bd0*/  IMAD.MOV.U32 R109, RZ, RZ, RZ ;  /* 0x000000ffff6d7224 */ /* 0x000fe400078e00ff */
[----:B------:R-:W-:Y:S01]  /*9be0*/  FFMA.FTZ R69, R69, R70, R108 ;  /* 0x0000004645457223 */ /* 0x000fe2000001006c */
[----:B------:R-:W-:-:S03]  /*9bf0*/  MOV R108, R55 ;  /* 0x00000037006c7202 */ /* 0x000fc60000000f00 */
[----:B------:R-:W-:Y:S01]  /*9c00*/  FFMA.FTZ R68, R68, R69, R107 ;  /* 0x0000004544447223 */ /* 0x000fe2000001006b */
[----:B0-----:R-:W-:Y:S01]  /*9c10*/  HADD2.F32 R83, -RZ, R142.H0_H0 ;  /* 0x2000008eff537230 */ /* 0x001fe20000004100 */
[----:B------:R-:W-:Y:S01]  /*9c20*/  FFMA.FTZ R107, R92, -R35, R131 ;  /* 0x800000235c6b7223 */ /* 0x000fe20000010083 */
[----:B------:R-:W-:Y:S01]  /*9c30*/  HADD2.F32 R82, -RZ, R140.H0_H0 ;  /* 0x2000008cff527230 */ /* 0x000fe20000004100 */
[----:B------:R-:W-:Y:S02]  /*9c40*/  FFMA.FTZ R106, R67, R68, R106 ;  /* 0x00000044436a7223 */ /* 0x000fe4000001006a */
[----:B------:R-:W-:Y:S02]  /*9c50*/  FFMA.FTZ R80, R83, -R52, R136 ;  /* 0x8000003453507223 */ /* 0x000fe40000010088 */
[----:B------:R-:W-:Y:S02]  /*9c60*/  FFMA.FTZ R105, R66, R106, R105 ;  /* 0x0000006a42697223 */ /* 0x000fe40000010069 */
[----:B------:R-:W-:-:S02]  /*9c70*/  FFMA.FTZ R78, R82, -R51, R137 ;  /* 0x80000033524e7223 */ /* 0x000fc40000010089 */
[----:B------:R-:W-:Y:S01]  /*9c80*/  FFMA.FTZ R89, R65, R105, R104 ;  /* 0x0000006941597223 */ /* 0x000fe20000010068 */
[----:B------:R-:W-:Y:S01]  /*9c90*/  HADD2.F32 R65, -RZ, R120.H0_H0 ;  /* 0x20000078ff417230 */ /* 0x000fe20000004100 */
[----:B------:R-:W-:Y:S02]  /*9ca0*/  FMUL.FTZ R86, R105, UR37 ;  /* 0x0000002569567c20 */ /* 0x000fe40008410000 */
[----:B------:R-:W-:Y:S01]  /*9cb0*/  FFMA.FTZ R64, R64, R89, R103 ;  /* 0x0000005940407223 */ /* 0x000fe20000010067 */
[----:B------:R-:W-:Y:S01]  /*9cc0*/  HADD2.F32 R103, -RZ, R53.H0_H0 ;  /* 0x20000035ff677230 */ /* 0x000fe20000004100 */
[----:B------:R-:W-:Y:S02]  /*9cd0*/  FMUL.FTZ R84, R89, UR37 ;  /* 0x0000002559547c20 */ /* 0x000fe40008410000 */
[----:B------:R-:W-:Y:S01]  /*9ce0*/  FFMA.FTZ R85, R63, R64, R102 ;  /* 0x000000403f557223 */ /* 0x000fe20000010066 */
[----:B------:R-:W-:Y:S01]  /*9cf0*/  HADD2.F32 R63, -RZ, R134.H0_H0 ;  /* 0x20000086ff3f7230 */ /* 0x000fe20000004100 */
[----:B------:R-:W-:-:S02]  /*9d00*/  FMUL.FTZ R67, R64, UR37 ;  /* 0x0000002540437c20 */ /* 0x000fc40008410000 */
[----:B------:R-:W-:Y:S01]  /*9d10*/  FFMA.FTZ R66, R62, R85, R101 ;  /* 0x000000553e427223 */ /* 0x000fe20000010065 */
[----:B------:R-:W-:Y:S01]  /*9d20*/  HADD2.F32 R62, -RZ, R119.H0_H0 ;  /* 0x20000077ff3e7230 */ /* 0x000fe20000004100 */
[----:B------:R-:W-:Y:S02]  /*9d30*/  FFMA.FTZ R40, R63, -R47, R123 ;  /* 0x8000002f3f287223 */ /* 0x000fe4000001007b */
[----:B------:R-:W-:Y:S02]  /*9d40*/  FFMA.FTZ R72, R61, R66, R100 ;  /* 0x000000423d487223 */ /* 0x000fe40000010064 */
[----:B------:R-:W-:Y:S02]  /*9d50*/  FMUL.FTZ R74, R66, UR37 ;  /* 0x00000025424a7c20 */ /* 0x000fe40008410000 */
[----:B------:R-:W-:Y:S02]  /*9d60*/  FFMA.FTZ R99, R60, R72, R99 ;  /* 0x000000483c637223 */ /* 0x000fe40000010063 */
[----:B------:R-:W-:-:S02]  /*9d70*/  FFMA.FTZ R60, R65, -R46, R124 ;  /* 0x8000002e413c7223 */ /* 0x000fc4000001007c */
[----:B------:R-:W-:Y:S02]  /*9d80*/  FFMA.FTZ R98, R43, R99, R98 ;  /* 0x000000632b627223 */ /* 0x000fe40000010062 */
[----:B------:R-:W-:Y:S02]  /*9d90*/  FMUL.FTZ R73, R85, UR37 ;  /* 0x0000002555497c20 */ /* 0x000fe40008410000 */
[----:B------:R-:W-:Y:S02]  /*9da0*/  FFMA.FTZ R97, R42, R98, R97 ;  /* 0x000000622a617223 */ /* 0x000fe40000010061 */
[----:B------:R-:W-:Y:S02]  /*9db0*/  FMUL.FTZ R43, R40, R74 ;  /* 0x0000004a282b7220 */ /* 0x000fe40000410000 */
[----:B------:R-:W-:Y:S02]  /*9dc0*/  FFMA.FTZ R96, R41, R97, R96 ;  /* 0x0000006129607223 */ /* 0x000fe40000010060 */
[----:B------:R-:W-:-:S02]  /*9dd0*/  FMUL.FTZ R73, R60, R73 ;  /* 0x000000493c497220 */ /* 0x000fc40000410000 */
[----:B------:R-:W-:Y:S02]  /*9de0*/  FMUL.FTZ R79, R96, R52 ;  /* 0x00000034604f7220 */ /* 0x000fe40000410000 */
[----:B------:R-:W-:Y:S02]  /*9df0*/  FFMA.FTZ R61, R62, -R45, R125 ;  /* 0x8000002d3e3d7223 */ /* 0x000fe4000001007d */
[----:B------:R-:W-:Y:S02]  /*9e00*/  FFMA.FTZ R63, R63, R66, R43 ;  /* 0x000000423f3f7223 */ /* 0x000fe4000001002b */
[----:B------:R-:W-:Y:S02]  /*9e10*/  FFMA.FTZ R41, R76, -R48, R122 ;  /* 0x800000304c297223 */ /* 0x000fe4000001007a */
[----:B------:R-:W-:Y:S02]  /*9e20*/  FMUL.FTZ R42, R72, UR37 ;  /* 0x00000025482a7c20 */ /* 0x000fe40008410000 */
[----:B------:R-:W-:-:S02]  /*9e30*/  FMUL.FTZ R77, R97, R51 ;  /* 0x00000033614d7220 */ /* 0x000fc40000410000 */
[----:B------:R-:W-:Y:S02]  /*9e40*/  FFMA.FTZ R43, R79, R80, RZ ;  /* 0x000000504f2b7223 */ /* 0x000fe400000100ff */
[----:B------:R-:W-:Y:S01]  /*9e50*/  FFMA.FTZ R65, R65, R85, R73 ;  /* 0x0000005541417223 */ /* 0x000fe20000010049 */
[----:B------:R-:W-:Y:S01]  /*9e60*/  HADD2.F32 R73, -RZ, R138.H0_H0 ;  /* 0x2000008aff497230 */ /* 0x000fe20000004100 */
[----:B------:R-:W-:Y:S02]  /*9e70*/  FMUL.FTZ R67, R61, R67 ;  /* 0x000000433d437220 */ /* 0x000fe40000410000 */
[----:B------:R-:W-:Y:S02]  /*9e80*/  FMUL.FTZ R42, R41, R42 ;  /* 0x0000002a292a7220 */ /* 0x000fe40000410000 */
[----:B------:R-:W-:Y:S02]  /*9e90*/  FFMA.FTZ R43, R77, R78, R43 ;  /* 0x0000004e4d2b7223 */ /* 0x000fe4000001002b */
[----:B------:R-:W-:-:S02]  /*9ea0*/  FMUL.FTZ R74, R98, R50 ;  /* 0x00000032624a7220 */ /* 0x000fc40000410000 */
[----:B------:R-:W-:Y:S01]  /*9eb0*/  FFMA.FTZ R62, R62, R64, R67 ;  /* 0x000000403e3e7223 */ /* 0x000fe20000010043 */
[----:B------:R-:W-:Y:S01]  /*9ec0*/  HADD2.F32 R67, -RZ, R118.H0_H0 ;  /* 0x20000076ff437230 */ /* 0x000fe20000004100 */
[----:B------:R-:W-:Y:S02]  /*9ed0*/  FFMA.FTZ R76, R76, R72, R42 ;  /* 0x000000484c4c7223 */ /* 0x000fe4000001002a */
[----:B------:R-:W-:Y:S02]  /*9ee0*/  FFMA.FTZ R43, R74, R75, R43 ;  /* 0x0000004b4a2b7223 */ /* 0x000fe4000001002b */
[-C--:B------:R-:W-:Y:S02]  /*9ef0*/  FMUL.FTZ R42, R99, R49.reuse ;  /* 0x00000031632a7220 */ /* 0x080fe40000410000 */
[----:B------:R-:W-:Y:S02]  /*9f00*/  FFMA.FTZ R104, R73, -R49, R121 ;  /* 0x8000003149687223 */ /* 0x000fe40000010079 */
[----:B------:R-:W-:-:S02]  /*9f10*/  FADD.FTZ R155, R42, R155 ;  /* 0x0000009b2a9b7221 */ /* 0x000fc40000010000 */
[----:B------:R-:W-:Y:S02]  /*9f20*/  FFMA.FTZ R43, R42, R104, R43 ;  /* 0x000000682a2b7223 */ /* 0x000fe4000001002b */
[C---:B------:R-:W-:Y:S02]  /*9f30*/  FFMA.FTZ R42, R67.reuse, -R44, R126 ;  /* 0x8000002c432a7223 */ /* 0x040fe4000001007e */
[----:B------:R-:W-:Y:S02]  /*9f40*/  FMUL.FTZ R72, R72, R48 ;  /* 0x0000003048487220 */ /* 0x000fe40000410000 */
[----:B------:R-:W-:Y:S02]  /*9f50*/  FMUL.FTZ R84, R42, R84 ;  /* 0x000000542a547220 */ /* 0x000fe40000410000 */
[----:B------:R-:W-:Y:S02]  /*9f60*/  FFMA.FTZ R43, R72, R41, R43 ;  /* 0x00000029482b7223 */ /* 0x000fe4000001002b */
[----:B------:R-:W-:Y:S01]  /*9f70*/  FFMA.FTZ R67, R67, R89, R84 ;  /* 0x0000005943437223 */ /* 0x000fe20000010054 */
[----:B------:R-:W-:Y:S01]  /*9f80*/  HADD2.F32 R84, -RZ, R117.H0_H0 ;  /* 0x20000075ff547230 */ /* 0x000fe20000004100 */
[----:B------:R-:W-:-:S02]  /*9f90*/  FMUL.FTZ R66, R66, R47 ;  /* 0x0000002f42427220 */ /* 0x000fc40000410000 */
[----:B------:R-:W-:Y:S02]  /*9fa0*/  FMUL.FTZ R87, R106, UR37 ;  /* 0x000000256a577c20 */ /* 0x000fe40008410000 */
[----:B------:R-:W-:Y:S02]  /*9fb0*/  FFMA.FTZ R41, R84, -R39, R127 ;  /* 0x8000002754297223 */ /* 0x000fe4000001007f */
[----:B------:R-:W-:Y:S02]  /*9fc0*/  FFMA.FTZ R43, R66, R40, R43 ;  /* 0x00000028422b7223 */ /* 0x000fe4000001002b */
[----:B------:R-:W-:Y:S02]  /*9fd0*/  FMUL.FTZ R86, R41, R86 ;  /* 0x0000005629567220 */ /* 0x000fe40000410000 */
[----:B------:R-:W-:Y:S02]  /*9fe0*/  FMUL.FTZ R85, R85, R46 ;  /* 0x0000002e55557220 */ /* 0x000fe40000410000 */
[----:B------:R-:W-:Y:S01]  /*9ff0*/  FFMA.FTZ R84, R84, R105, R86 ;  /* 0x0000006954547223 */ /* 0x000fe20000010056 */
[----:B------:R-:W-:Y:S01]  /*a000*/  HADD2.F32 R86, -RZ, R116.H0_H0 ;  /* 0x20000074ff567230 */ /* 0x000fe20000004100 */
[----:B------:R-:W-:-:S02]  /*a010*/  FFMA.FTZ R43, R85, R60, R43 ;  /* 0x0000003c552b7223 */ /* 0x000fc4000001002b */
[----:B------:R-:W-:Y:S02]  /*a020*/  FFMA.FTZ R60, R88, -R37, R129 ;  /* 0x80000025583c7223 */ /* 0x000fe40000010081 */
[----:B------:R-:W-:Y:S02]  /*a030*/  FFMA.FTZ R40, R86, -R38, R128 ;  /* 0x8000002656287223 */ /* 0x000fe40000010080 */
[----:B------:R-:W-:Y:S02]  /*a040*/  FMUL.FTZ R90, R68, UR37 ;  /* 0x00000025445a7c20 */ /* 0x000fe40008410000 */
[----:B------:R-:W-:Y:S02]  /*a050*/  FMUL.FTZ R87, R40, R87 ;  /* 0x0000005728577220 */ /* 0x000fe40000410000 */
[----:B------:R-:W-:Y:S02]  /*a060*/  FMUL.FTZ R90, R60, R90 ;  /* 0x0000005a3c5a7220 */ /* 0x000fe40000410000 */
[----:B------:R-:W-:-:S02]  /*a070*/  FFMA.FTZ R86, R86, R106, R87 ;  /* 0x0000006a56567223 */ /* 0x000fc40000010057 */
[----:B------:R-:W-:Y:S02]  /*a080*/  FMUL.FTZ R87, R64, R45 ;  /* 0x0000002d40577220 */ /* 0x000fe40000410000 */
[----:B------:R-:W-:Y:S02]  /*a090*/  FMUL.FTZ R89, R89, R44 ;  /* 0x0000002c59597220 */ /* 0x000fe40000410000 */
[----:B------:R-:W-:Y:S02]  /*a0a0*/  FFMA.FTZ R61, R87, R61, R43 ;  /* 0x0000003d573d7223 */ /* 0x000fe4000001002b */
[----:B------:R-:W-:Y:S01]  /*a0b0*/  FFMA.FTZ R88, R88, R68, R90 ;  /* 0x0000004458587223 */ /* 0x000fe2000001005a */
[----:B------:R-:W-:Y:S01]  /*a0c0*/  HADD2.F32 R90, -RZ, R114.H0_H0 ;  /* 0x20000072ff5a7230 */ /* 0x000fe20000004100 */
[----:B------:R-:W-:Y:S02]  /*a0d0*/  FFMA.FTZ R42, R89, R42, R61 ;  /* 0x0000002a592a7223 */ /* 0x000fe4000001003d */
[----:B------:R-:W-:-:S02]  /*a0e0*/  FMUL.FTZ R91, R105, R39 ;  /* 0x00000027695b7220 */ /* 0x000fc40000410000 */
[----:B------:R-:W-:Y:S01]  /*a0f0*/  FFMA.FTZ R100, R18, R94, R93 ;  /* 0x0000005e12647223 */ /* 0x000fe2000001005d */
[----:B------:R-:W-:Y:S01]  /*a100*/  HADD2.F32 R94, -RZ, R112.H0_H0 ;  /* 0x20000070ff5e7230 */ /* 0x000fe20000004100 */
[----:B------:R-:W-:Y:S02]  /*a110*/  FFMA.FTZ R43, R90, -R36, R130 ;  /* 0x800000245a2b7223 */ /* 0x000fe40000010082 */
[----:B------:R-:W-:Y:S02]  /*a120*/  FMUL.FTZ R64, R69, UR37 ;  /* 0x0000002545407c20 */ /* 0x000fe40008410000 */
[----:B------:R-:W-:Y:S02]  /*a130*/  FFMA.FTZ R41, R91, R41, R42 ;  /* 0x000000295b297223 */ /* 0x000fe4000001002a */
[----:B------:R-:W-:Y:S02]  /*a140*/  FMUL.FTZ R93, R106, R38 ;  /* 0x000000266a5d7220 */ /* 0x000fe40000410000 */
[----:B------:R-:W-:-:S02]  /*a150*/  FMUL.FTZ R64, R43, R64 ;  /* 0x000000402b407220 */ /* 0x000fc40000410000 */
[----:B------:R-:W-:Y:S02]  /*a160*/  FFMA.FTZ R101, R94, -R34, R132 ;  /* 0x800000225e657223 */ /* 0x000fe40000010084 */
[----:B------:R-:W-:Y:S02]  /*a170*/  FMUL.FTZ R42, R71, UR37 ;  /* 0x00000025472a7c20 */ /* 0x000fe40008410000 */
[----:B------:R-:W-:Y:S02]  /*a180*/  FFMA.FTZ R40, R93, R40, R41 ;  /* 0x000000285d287223 */ /* 0x000fe40000010029 */
[----:B------:R-:W-:Y:S02]  /*a190*/  FMUL.FTZ R68, R68, R37 ;  /* 0x0000002544447220 */ /* 0x000fe40000410000 */
[----:B------:R-:W-:Y:S01]  /*a1a0*/  FFMA.FTZ R90, R90, R69, R64 ;  /* 0x000000455a5a7223 */ /* 0x000fe20000010040 */
[----:B------:R-:W-:Y:S01]  /*a1b0*/  SHF.L.U32 R64, R55, 0x4, RZ ;  /* 0x0000000437407819 */ /* 0x000fe200000006ff */
[----:B------:R-:W-:-:S02]  /*a1c0*/  FMUL.FTZ R42, R101, R42 ;  /* 0x0000002a652a7220 */ /* 0x000fc40000410000 */
[----:B------:R-:W-:Y:S02]  /*a1d0*/  FFMA.FTZ R60, R68, R60, R40 ;  /* 0x0000003c443c7223 */ /* 0x000fe40000010028 */
[----:B------:R-:W-:Y:S02]  /*a1e0*/  FMUL.FTZ R40, R136, UR38 ;  /* 0x0000002688287c20 */ /* 0x000fe40008410000 */
[----:B------:R-:W-:Y:S02]  /*a1f0*/  FFMA.FTZ R102, R103, -R33, R133 ;  /* 0x8000002167667223 */ /* 0x000fe40000010085 */
[----:B------:R-:W-:Y:S02]  /*a200*/  FMUL.FTZ R41, R111, UR37 ;  /* 0x000000256f297c20 */ /* 0x000fe40008410000 */
[----:B------:R-:W-:Y:S01]  /*a210*/  FFMA.FTZ R94, R94, R71, R42 ;  /* 0x000000475e5e7223 */ /* 0x000fe2000001002a */
[----:B------:R-:W-:Y:S01]  /*a220*/  LEA.HI.SX32 R42, R64, R64, 0x1b ;  /* 0x00000040402a7211 */ /* 0x000fe200078fdaff */
[----:B------:R-:W-:-:S02]  /*a230*/  FMUL.FTZ R40, R32, R40 ;  /* 0x0000002820287220 */ /* 0x000fc40000410000 */
[----:B------:R-:W-:Y:S02]  /*a240*/  FMUL.FTZ R41, R102, R41 ;  /* 0x0000002966297220 */ /* 0x000fe40000410000 */
[----:B------:R-:W-:Y:S01]  /*a250*/  FMUL.FTZ R61, R70, UR37 ;  /* 0x00000025463d7c20 */ /* 0x000fe20008410000 */
[----:B------:R0:W-:Y:S01]  /*a260*/  STS [R42.X4+0x1090], R40 ;  /* 0x001090282a007388 */ /* 0x0001e20000004800 */
[----:B------:R-:W-:Y:S02]  /*a270*/  FFMA.FTZ R103, R103, R111, R41 ;  /* 0x0000006f67677223 */ /* 0x000fe40000010029 */
[----:B------:R-:W-:Y:S02]  /*a280*/  FMUL.FTZ R41, R137, UR38 ;  /* 0x0000002689297c20 */ /* 0x000fe40008410000 */
[----:B------:R-:W-:Y:S02]  /*a290*/  FMUL.FTZ R61, R107, R61 ;  /* 0x0000003d6b3d7220 */ /* 0x000fe40000410000 */
[----:B------:R-:W-:-:S02]  /*a2a0*/  FMUL.FTZ R41, R31, R41 ;  /* 0x000000291f297220 */ /* 0x000fc40000410000 */
[----:B------:R-:W-:Y:S01]  /*a2b0*/  FFMA.FTZ R92, R92, R70, R61 ;  /* 0x000000465c5c7223 */ /* 0x000fe2000001003d */
[----:B0-----:R-:W-:Y:S01]  /*a2c0*/  IADD3 R40, R64, 0x1, RZ ;  /* 0x0000000140287810 */ /* 0x001fe20007ffe0ff */
[----:B------:R-:W-:Y:S01]  /*a2d0*/  FMUL.FTZ R69, R69, R36 ;  /* 0x0000002445457220 */ /* 0x000fe20000410000 */
[----:B------:R-:W-:Y:S01]  /*a2e0*/  MOV R61, UR14 ;  /* 0x0000000e003d7c02 */ /* 0x000fe20008000f00 */
[----:B------:R-:W-:Y:S01]  /*a2f0*/  FMUL.FTZ R122, R122, UR38 ;  /* 0x000000267a7a7c20 */ /* 0x000fe20008410000 */
[----:B------:R-:W-:Y:S01]  /*a300*/  LEA.HI.SX32 R40, R40, R64, 0x1b ;  /* 0x0000004028287211 */ /* 0x000fe200078fdaff */
[----:B------:R-:W-:Y:S02]  /*a310*/  FFMA.FTZ R105, R69, R43, R60 ;  /* 0x0000002b45697223 */ /* 0x000fe4000001003c */
[----:B------:R-:W-:Y:S02]  /*a320*/  FMUL.FTZ R123, R123, UR38 ;  /* 0x000000267b7b7c20 */ /* 0x000fe40008410000 */
[----:B------:R0:W-:Y:S01]  /*a330*/  STS [R40.X4+0x1094], R41 ;  /* 0x0010942928007388 */ /* 0x0001e20000004800 */
[----:B------:R-:W-:-:S02]  /*a340*/  FMUL.FTZ R124, R124, UR38 ;  /* 0x000000267c7c7c20 */ /* 0x000fc40008410000 */
[----:B------:R-:W-:Y:S02]  /*a350*/  FMUL.FTZ R125, R125, UR38 ;  /* 0x000000267d7d7c20 */ /* 0x000fe40008410000 */
[----:B------:R-:W-:Y:S02]  /*a360*/  FMUL.FTZ R126, R126, UR38 ;  /* 0x000000267e7e7c20 */ /* 0x000fe40008410000 */
[----:B------:R-:W-:Y:S02]  /*a370*/  FMUL.FTZ R127, R127, UR38 ;  /* 0x000000267f7f7c20 */ /* 0x000fe40008410000 */
[----:B------:R-:W-:Y:S01]  /*a380*/  FMUL.FTZ R128, R128, UR38 ;  /* 0x0000002680807c20 */ /* 0x000fe20008410000 */
[----:B0-----:R-:W-:Y:S01]  /*a390*/  IADD3 R40, R64, 0x2, RZ ;  /* 0x0000000240287810 */ /* 0x001fe20007ffe0ff */
[----:B------:R-:W-:Y:S02]  /*a3a0*/  FMUL.FTZ R41, R141, UR38 ;  /* 0x000000268d297c20 */ /* 0x000fe40008410000 */
[----:B------:R-:W-:Y:S01]  /*a3b0*/  FMUL.FTZ R129, R129, UR38 ;  /* 0x0000002681817c20 */ /* 0x000fe20008410000 */
[----:B------:R-:W-:Y:S01]  /*a3c0*/  LEA.HI.SX32 R40, R40, R64, 0x1b ;  /* 0x0000004028287211 */ /* 0x000fe200078fdaff */
[----:B------:R-:W-:-:S02]  /*a3d0*/  FMUL.FTZ R41, R30, R41 ;  /* 0x000000291e297220 */ /* 0x000fc40000410000 */
[----:B------:R-:W-:Y:S02]  /*a3e0*/  FMUL.FTZ R130, R130, UR38 ;  /* 0x0000002682827c20 */ /* 0x000fe40008410000 */
[----:B------:R-:W-:Y:S01]  /*a3f0*/  FMUL.FTZ R131, R131, UR38 ;  /* 0x0000002683837c20 */ /* 0x000fe20008410000 */
[----:B------:R0:W-:Y:S01]  /*a400*/  STS [R40.X4+0x1098], R41 ;  /* 0x0010982928007388 */ /* 0x0001e20000004800 */
[----:B------:R-:W-:Y:S02]  /*a410*/  FMUL.FTZ R132, R132, UR38 ;  /* 0x0000002684847c20 */ /* 0x000fe40008410000 */
[----:B------:R-:W-:Y:S02]  /*a420*/  FMUL.FTZ R122, R28, R122 ;  /* 0x0000007a1c7a7220 */ /* 0x000fe40000410000 */
[----:B------:R-:W-:Y:S02]  /*a430*/  FMUL.FTZ R123, R27, R123 ;  /* 0x0000007b1b7b7220 */ /* 0x000fe40000410000 */
[----:B------:R-:W-:-:S02]  /*a440*/  FMUL.FTZ R124, R26, R124 ;  /* 0x0000007c1a7c7220 */ /* 0x000fc40000410000 */
[----:B------:R-:W-:Y:S01]  /*a450*/  FMUL.FTZ R125, R25, R125 ;  /* 0x0000007d197d7220 */ /* 0x000fe20000410000 */
[----:B0-----:R-:W-:Y:S01]  /*a460*/  IADD3 R40, R64, 0x3, RZ ;  /* 0x0000000340287810 */ /* 0x001fe20007ffe0ff */
[----:B------:R-:W-:Y:S02]  /*a470*/  FMUL.FTZ R41, R121, UR38 ;  /* 0x0000002679297c20 */ /* 0x000fe40008410000 */
[----:B------:R-:W-:Y:S01]  /*a480*/  FMUL.FTZ R126, R24, R126 ;  /* 0x0000007e187e7220 */ /* 0x000fe20000410000 */
[----:B------:R-:W-:Y:S01]  /*a490*/  LEA.HI.SX32 R40, R40, R64, 0x1b ;  /* 0x0000004028287211 */ /* 0x000fe200078fdaff */
[----:B------:R-:W-:Y:S02]  /*a4a0*/  FMUL.FTZ R41, R29, R41 ;  /* 0x000000291d297220 */ /* 0x000fe40000410000 */
[----:B------:R-:W-:Y:S02]  /*a4b0*/  FMUL.FTZ R127, R23, R127 ;  /* 0x0000007f177f7220 */ /* 0x000fe40000410000 */
[----:B------:R-:W-:Y:S01]  /*a4c0*/  FMUL.FTZ R128, R22, R128 ;  /* 0x0000008016807220 */ /* 0x000fe20000410000 */
[----:B------:R0:W-:Y:S01]  /*a4d0*/  STS [R40.X4+0x109c], R41 ;  /* 0x00109c2928007388 */ /* 0x0001e20000004800 */
[----:B------:R-:W-:-:S02]  /*a4e0*/  FMUL.FTZ R129, R21, R129 ;  /* 0x0000008115817220 */ /* 0x000fc40000410000 */
[----:B------:R-:W-:Y:S01]  /*a4f0*/  FMUL.FTZ R130, R20, R130 ;  /* 0x0000008214827220 */ /* 0x000fe20000410000 */
[----:B------:R-:W-:Y:S01]  /*a500*/  STS [R42.X4+0x10a0], R122 ;  /* 0x0010a07a2a007388 */ /* 0x000fe20000004800 */
[----:B------:R-:W-:Y:S02]  /*a510*/  FMUL.FTZ R131, R19, R131 ;  /* 0x0000008313837220 */ /* 0x000fe40000410000 */
[----:B------:R-:W-:Y:S01]  /*a520*/  FMUL.FTZ R132, R18, R132 ;  /* 0x0000008412847220 */ /* 0x000fe20000410000 */
[----:B------:R-:W-:Y:S01]  /*a530*/  STS [R42.X4+0x10a4], R123 ;  /* 0x0010a47b2a007388 */ /* 0x000fe20000004800 */
[----:B------:R-:W-:Y:S01]  /*a540*/  FMUL.FTZ R70, R70, R35 ;  /* 0x0000002346467220 */ /* 0x000fe20000410000 */
[----:B0-----:R-:W-:Y:S01]  /*a550*/  MOV R40, UR12 ;  /* 0x0000000c00287c02 */ /* 0x001fe20008000f00 */
[----:B------:R-:W-:Y:S01]  /*a560*/  FMUL.FTZ R106, R96, UR37 ;  /* 0x00000025606a7c20 */ /* 0x000fe20008410000 */
[----:B------:R-:W-:Y:S01]  /*a570*/  STS [R42.X4+0x10a8], R124 ;  /* 0x0010a87c2a007388 */ /* 0x000fe20000004800 */
[----:B------:R-:W-:-:S02]  /*a580*/  FADD.FTZ R145, R70, R145 ;  /* 0x0000009146917221 */ /* 0x000fc40000010000 */
[----:B------:R-:W-:Y:S01]  /*a590*/  IMAD.WIDE.U32 R40, R40, c[0x0][0x2b8], R108 ;  /* 0x0000ae0028287a25 */ /* 0x000fe200078e006c */
[----:B------:R-:W-:Y:S03]  /*a5a0*/  STS [R42.X4+0x10ac], R125 ;  /* 0x0010ac7d2a007388 */ /* 0x000fe60000004800 */
[----:B------:R-:W-:Y:S01]  /*a5b0*/  FMUL.FTZ R108, R95, R133 ;  /* 0x000000855f6c7220 */ /* 0x000fe20000410000 */
[----:B------:R-:W-:Y:S01]  /*a5c0*/  IADD3 R41, R41, UR34, RZ ;  /* 0x0000002229297c10 */ /* 0x000fe2000fffe0ff */
[----:B------:R-:W-:Y:S01]  /*a5d0*/  ULDC.64 UR34, c[0x0][0x2c0] ;  /* 0x0000b00000227ab9 */ /* 0x000fe20000000a00 */
[----:B------:R-:W-:Y:S01]  /*a5e0*/  MOV R95, UR25 ;  /* 0x00000019005f7c02 */ /* 0x000fe20008000f00 */
[----:B------:R-:W-:Y:S01]  /*a5f0*/  UIMAD UR34, UR15, UR34, URZ ;  /* 0x000000220f2272a4 */ /* 0x000fe2000f8e023f */
[----:B------:R-:W-:Y:S01]  /*a600*/  FMUL.FTZ R133, R133, UR38 ;  /* 0x0000002685857c20 */ /* 0x000fe20008410000 */
[----:B------:R-:W-:Y:S01]  /*a610*/  STS [R42.X4+0x10b0], R126 ;  /* 0x0010b07e2a007388 */ /* 0x000fe20000004800 */
[----:B------:R-:W-:Y:S01]  /*a620*/  IMAD.WIDE.U32 R40, R61, c[0x0][0x2c0], R40 ;  /* 0x0000b0003d287a25 */ /* 0x000fe200078e0028 */
[----:B------:R-:W-:Y:S01]  /*a630*/  UIMAD UR34, UR14, UR35, UR34 ;  /* 0x000000230e2272a4 */ /* 0x000fe2000f8e0222 */
[----:B------:R-:W-:Y:S01]  /*a640*/  IADD3 R95, -R95, c[0x0][0x168], -R55 ;  /* 0x00005a005f5f7a10 */ /* 0x000fe20007ffe937 */
[----:B------:R-:W-:Y:S01]  /*a650*/  STS [R42.X4+0x10b4], R127 ;  /* 0x0010b47f2a007388 */ /* 0x000fe20000004800 */
[----:B------:R-:W-:Y:S01]  /*a660*/  FMUL.FTZ R133, R17, R133 ;  /* 0x0000008511857220 */ /* 0x000fe20000410000 */
[----:B------:R-:W-:Y:S01]  /*a670*/  IADD3 R60, P0, R40, UR25, RZ ;  /* 0x00000019283c7c10 */ /* 0x000fe2000ff1e0ff */
[----:B------:R-:W-:Y:S01]  /*a680*/  FFMA.FTZ R107, R70, R107, R105 ;  /* 0x0000006b466b7223 */ /* 0x000fe20000010069 */
[----:B------:R-:W-:Y:S01]  /*a690*/  IADD3 R41, R41, UR34, RZ ;  /* 0x0000002229297c10 */ /* 0x000fe2000fffe0ff */
[----:B------:R-:W-:Y:S01]  /*a6a0*/  STS [R42.X4+0x10b8], R128 ;  /* 0x0010b8802a007388 */ /* 0x000fe20000004800 */
[----:B------:R-:W-:-:S02]  /*a6b0*/  FMUL.FTZ R70, R98, UR37 ;  /* 0x0000002562467c20 */ /* 0x000fc40008410000 */
[----:B------:R-:W-:Y:S01]  /*a6c0*/  IADD3.X R61, R41, UR40, RZ, P0, !PT ;  /* 0x00000028293d7c10 */ /* 0x000fe200087fe4ff */
[----:B------:R-:W-:Y:S01]  /*a6d0*/  STS [R42.X4+0x10bc], R129 ;  /* 0x0010bc812a007388 */ /* 0x000fe20000004800 */
[----:B------:R-:W-:Y:S01]  /*a6e0*/  ISETP.GE.AND P0, PT, R95, 0x1, PT ;  /* 0x000000015f00780c */ /* 0x000fe20003f06270 */
[----:B------:R-:W-:Y:S02]  /*a6f0*/  FMUL.FTZ R105, R97, UR37 ;  /* 0x0000002561697c20 */ /* 0x000fe40008410000 */
[----:B------:R-:W-:Y:S04]  /*a700*/  STS [R42.X4+0x10c0], R130 ;  /* 0x0010c0822a007388 */ /* 0x000fe80000004800 */
[----:B------:R-:W-:Y:S04]  /*a710*/  STS [R42.X4+0x10c4], R131 ;  /* 0x0010c4832a007388 */ /* 0x000fe80000004800 */
[----:B------:R-:W-:Y:S04]  /*a720*/  STS [R42.X4+0x10c8], R132 ;  /* 0x0010c8842a007388 */ /* 0x000fe80000004800 */
[----:B------:R0:W-:Y:S04]  /*a730*/  STS [R42.X4+0x10cc], R133 ;  /* 0x0010cc852a007388 */ /* 0x0001e80000004800 */
[----:B------:R-:W-:Y:S01]  /*a740*/  BAR.SYNC.DEFER_BLOCKING 0x0 ;  /* 0x0000000000007b1d */ /* 0x000fe20000010000 */
[----:B0-----:R-:W-:-:S04]  /*a750*/  LEA R42, P1, R40, c[0x0][0x320], 0x2 ;  /* 0x0000c800282a7a11 */ /* 0x001fc800078210ff */
[----:B------:R-:W-:Y:S01]  /*a760*/  LEA.HI.X R43, R40, c[0x0][0x324], R41, 0x2, P1 ;  /* 0x0000c900282b7a11 */ /* 0x000fe200008f1429 */
[----:B------:R-:W-:-:S04]  /*a770*/  FMUL.FTZ R40, R99, UR37 ;  /* 0x0000002563287c20 */ /* 0x000fc80008410000 */
[----:B------:R-:W-:Y:S01]  /*a780*/  FMUL.FTZ R104, R104, R40 ;  /* 0x0000002868687220 */ /* 0x000fe20000410000 */
[----:B------:R-:W-:Y:S05]  /*a790*/  @!P0 BRA `(.L_x_510) ;  /* 0x000000c000008947 */ /* 0x000fea0003800000 */
[----:B------:R-:W-:Y:S01]  /*a7a0*/  USHF.R.S32.HI UR36, URZ, 0x1f, UR7 ;  /* 0x0000001f3f247899 */ /* 0x000fe20008011407 */
[----:B------:R-:W-:Y:S01]  /*a7b0*/  MOV R40, UR7 ;  /* 0x0000000700287c02 */ /* 0x000fe20008000f00 */
[----:B------:R-:W-:Y:S02]  /*a7c0*/  ULDC.64 UR34, c[0x0][0x2d0] ;  /* 0x0000b40000227ab9 */ /* 0x000fe40000000a00 */
[----:B------:R-:W-:Y:S02]  /*a7d0*/  UIMAD UR34, UR36, UR34, URZ ;  /* 0x00000022242272a4 */ /* 0x000fe4000f8e023f */
[----:B------:R-:W-:Y:S02]  /*a7e0*/  IMAD.WIDE.U32 R60, R40, c[0x0][0x2d0], R60 ;  /* 0x0000b400283c7a25 */ /* 0x000fe400078e003c */
[----:B------:R-:W-:-:S03]  /*a7f0*/  UIMAD UR34, UR7, UR35, UR34 ;  /* 0x00000023072272a4 */ /* 0x000fc6000f8e0222 */
[----:B------:R-:W-:-:S03]  /*a800*/  LEA R40, P0, R60, c[0x0][0x320], 0x2 ;  /* 0x0000c8003c287a11 */ /* 0x000fc600078010ff */
[----:B------:R-:W-:-:S04]  /*a810*/  IADD3 R41, R61, UR34, RZ ;  /* 0x000000223d297c10 */ /* 0x000fc8000fffe0ff */
[----:B------:R-:W-:Y:S02]  /*a820*/  LEA.HI.X R41, R60, c[0x0][0x324], R41, 0x2, P0 ;  /* 0x0000c9003c297a11 */ /* 0x000fe400000f1429 */
[----:B------:R-:W-:-:S06]  /*a830*/  LEA.HI.SX32 R60, R55, R55, 0x1b ;  /* 0x00000037373c7211 */ /* 0x000fcc00078fdaff */
[----:B------:R-:W0:Y:S04]  /*a840*/  LDS R60, [R60.X4+0x1090] ;  /* 0x001090003c3c7984 */ /* 0x000e280000004800 */
[----:B0-----:R0:W-:Y:S02]  /*a850*/  RED.E.ADD.F32.FTZ.RN.STRONG.GPU [R40.64], R60 ;  /* 0x0000003c2800798e */ /* 0x0011e4000c10e7a0 */
.L_x_510:
[----:B------:R-:W-:Y:S05]  /*a860*/  BSYNC B0 ;  /* 0x0000000000007941 */ /* 0x000fea0003800000 */
.L_x_509:
[----:B------:R-:W-:Y:S01]  /*a870*/  FMUL.FTZ R71, R71, R34 ;  /* 0x0000002247477220 */ /* 0x000fe20000410000 */
[----:B0-----:R-:W-:Y:S01]  /*a880*/  MOV R40, UR41 ;  /* 0x0000002900287c02 */ /* 0x001fe20008000f00 */
[----:B------:R-:W-:Y:S01]  /*a890*/  ULDC UR37, c[0x0][0x174] ;  /* 0x00005d0000257ab9 */ /* 0x000fe20000000800 */
[----:B------:R-:W-:Y:S01]  /*a8a0*/  MOV R41, UR41 ;  /* 0x0000002900297c02 */ /* 0x000fe20008000f00 */
[C---:B------:R-:W-:Y:S01]  /*a8b0*/  FADD.FTZ R144, R71.reuse, R144 ;  /* 0x0000009047907221 */ /* 0x040fe20000010000 */
[----:B------:R-:W-:Y:S01]  /*a8c0*/  LEA R40, P0, R40, R42, 0x2 ;  /* 0x0000002a28287211 */ /* 0x000fe200078010ff */
[----:B------:R-:W-:Y:S01]  /*a8d0*/  FFMA.FTZ R107, R71, R101, R107 ;  /* 0x00000065476b7223 */ /* 0x000fe2000001006b */
[----:B------:R-:W-:Y:S01]  /*a8e0*/  IADD3 R71, R55, 0x80, RZ ;  /* 0x0000008037477810 */ /* 0x000fe20007ffe0ff */
[----:B------:R-:W-:Y:S01]  /*a8f0*/  USHF.L.U32 UR38, UR8, 0x2, URZ ;  /* 0x0000000208267899 */ /* 0x000fe2000800063f */
[----:B------:R-:W-:Y:S01]  /*a900*/  MOV R60, UR42 ;  /* 0x0000002a003c7c02 */ /* 0x000fe20008000f00 */
[----:B------:R-:W-:Y:S01]  /*a910*/  UIADD3 UR37, UR6, -UR37, URZ ;  /* 0x8000002506257290 */ /* 0x000fe2000fffe03f */
[----:B------:R-:W-:Y:S01]  /*a920*/  LEA.HI.SX32 R71, R71, R55, 0x1b ;  /* 0x0000003747477211 */ /* 0x000fe200078fdaff */
[----:B------:R-:W-:Y:S01]  /*a930*/  USHF.L.U64.HI UR36, UR8, 0x2, UR9 ;  /* 0x0000000208247899 */ /* 0x000fe20008010209 */
[----:B------:R-:W-:Y:S01]  /*a940*/  LEA.HI.X R41, R41, R43, R60, 0x2, P0 ;  /* 0x0000002b29297211 */ /* 0x000fe200000f143c */
[----:B------:R-:W-:Y:S01]  /*a950*/  UIMAD UR37, UR37, -0x800, URZ ;  /* 0xfffff800252578a4 */ /* 0x000fe2000f8e023f */
[----:B------:R-:W-:Y:S01]  /*a960*/  ISETP.GE.AND P0, PT, R95, 0x81, PT ;  /* 0x000000815f00780c */ /* 0x000fe20003f06270 */
[----:B------:R-:W-:Y:S01]  /*a970*/  ULDC.64 UR34, c[0x0][0x2d0] ;  /* 0x0000b40000227ab9 */ /* 0x000fe20000000a00 */
[----:B------:R-:W0:Y:S01]  /*a980*/  LDS R71, [R71.X4+0x1290] ;  /* 0x0012900047477984 */ /* 0x000e220000004800 */
[----:B------:R-:W-:Y:S01]  /*a990*/  IMAD.U32 R60, RZ, RZ, UR38 ;  /* 0x00000026ff3c7e24 */ /* 0x000fe2000f8e00ff */
[----:B------:R-:W-:Y:S01]  /*a9a0*/  UIMAD UR34, UR36, UR34, URZ ;  /* 0x00000022242272a4 */ /* 0x000fe2000f8e023f */
[----:B------:R-:W-:Y:S01]  /*a9b0*/  FMUL.FTZ R111, R111, R33 ;  /* 0x000000216f6f7220 */ /* 0x000fe20000410000 */
[----:B------:R-:W-:Y:S01]  /*a9c0*/  BSSY B0, `(.L_x_511) ;  /* 0x0000013000007945 */ /* 0x000fe20003800000 */
[----:B------:R-:W-:Y:S01]  /*a9d0*/  IMAD.WIDE.U32 R40, R60, c[0x0][0x2d0], R40 ;  /* 0x0000b4003c287a25 */ /* 0x000fe200078e0028 */
[----:B------:R-:W-:Y:S01]  /*a9e0*/  MOV R60, UR37 ;  /* 0x00000025003c7c02 */ /* 0x000fe20008000f00 */
[----:B------:R-:W-:Y:S01]  /*a9f0*/  UIMAD UR34, UR38, UR35, UR34 ;  /* 0x00000023262272a4 */ /* 0x000fe2000f8e0222 */
[----:B------:R-:W-:Y:S01]  /*aa00*/  IADD3 R101, R55, 0x100, RZ ;  /* 0x0000010037657810 */ /* 0x000fe20007ffe0ff */
[----:B------:R-:W-:-:S02]  /*aa10*/  FMUL.FTZ R102, R111, R102 ;  /* 0x000000666f667220 */ /* 0x000fc40000410000 */
[----:B------:R-:W-:Y:S02]  /*aa20*/  FMUL.FTZ R108, R17, R108 ;  /* 0x0000006c116c7220 */ /* 0x000fe40000410000 */
[----:B------:R-:W-:Y:S01]  /*aa30*/  IMAD.WIDE R42, R60, 0x4, R42 ;  /* 0x000000043c2a7825 */ /* 0x000fe200078e022a */
[----:B------:R-:W-:-:S03]  /*aa40*/  IADD3 R41, R41, UR34, RZ ;  /* 0x0000002229297c10 */ /* 0x000fc6000fffe0ff */
[----:B------:R-:W-:Y:S01]  /*aa50*/  FADD.FTZ R60, R107, R102 ;  /* 0x000000666b3c7221 */ /* 0x000fe20000010000 */
[----:B------:R-:W-:Y:S01]  /*aa60*/  IADD3 R102, R55, 0x180, RZ ;  /* 0x0000018037667810 */ /* 0x000fe20007ffe0ff */
[----:B------:R-:W-:Y:S02]  /*aa70*/  FADD.FTZ R61, R100, R108 ;  /* 0x0000006c643d7221 */ /* 0x000fe40000010000 */
[----:B------:R-:W-:Y:S02]  /*aa80*/  FADD.FTZ R143, R111, R143 ;  /* 0x0000008f6f8f7221 */ /* 0x000fe40000010000 */
[----:B------:R-:W-:Y:S01]  /*aa90*/  FADD.FTZ R16, R103, R16 ;  /* 0x0000001067107221 */ /* 0x000fe20000010000 */
[----:B------:R-:W-:Y:S05]  /*aaa0*/  @!P0 BRA `(.L_x_512) ;  /* 0x0000004000008947 */ /* 0x000fea0003800000 */
[----:B------:R-:W-:-:S05]  /*aab0*/  MOV R100, UR38 ;  /* 0x0000002600647c02 */ /* 0x000fca0008000f00 */
[----:B------:R-:W-:-:S05]  /*aac0*/  IMAD.WIDE.U32 R42, R100, c[0x0][0x2d0], R42 ;  /* 0x0000b400642a7a25 */ /* 0x000fca00078e002a */
[----:B------:R-:W-:-:S05]  /*aad0*/  IADD3 R43, R43, UR34, RZ ;  /* 0x000000222b2b7c10 */ /* 0x000fca000fffe0ff */
[----:B0-----:R0:W-:Y:S02]  /*aae0*/  RED.E.ADD.F32.FTZ.RN.STRONG.GPU [R42.64+-0x1e00], R71 ;  /* 0xffe200472a00798e */ /* 0x0011e4000c10e7a0 */
.L_x_512:
[----:B------:R-:W-:Y:S05]  /*aaf0*/  BSYNC B0 ;  /* 0x0000000000007941 */ /* 0x000fea0003800000 */
.L_x_511:
[-C--:B0-----:R-:W-:Y:S01]  /*ab00*/  LEA.HI.SX32 R42, R101, R55.reuse, 0x1b ;  /* 0x00000037652a7211 */ /* 0x081fe200078fdaff */
[----:B------:R-:W-:Y:S01]  /*ab10*/  BSSY B0, `(.L_x_513) ;  /* 0x000000d000007945 */ /* 0x000fe20003800000 */
[----:B------:R-:W-:Y:S02]  /*ab20*/  ISETP.GE.AND P6, PT, R95, 0x101, PT ;  /* 0x000001015f00780c */ /* 0x000fe40003fc6270 */
[----:B------:R-:W-:Y:S02]  /*ab30*/  IADD3 R71, R55, 0x200, RZ ;  /* 0x0000020037477810 */ /* 0x000fe40007ffe0ff */
[----:B------:R-:W0:Y:S01]  /*ab40*/  LDS R42, [R42.X4+0x1490] ;  /* 0x001490002a2a7984 */ /* 0x000e220000004800 */
        /* <DEDUP_REMOVED lines=8> */
[----:B0-----:R0:W-:Y:S02]  /*abd0*/  RED.E.ADD.F32.FTZ.RN.STRONG.GPU [R40.64+-0x1c00], R42 ;  /* 0xffe4002a2800798e */ /* 0x0011e4000c10e7a0 */
.L_x_514:
[----:B------:R-:W-:Y:S05]  /*abe0*/  BSYNC B0 ;  /* 0x0000000000007941 */ /* 0x000fea0003800000 */
.L_x_513:
[----:B------:R-:W1:Y:S01]  /*abf0*/  LDS R43, [R43.X4+0x1690] ;  /* 0x001690002b2b7984 */ /* 0x000e620000004800 */
[----:B------:R-:W-:Y:S01]  /*ac00*/  BSSY B0, `(.L_x_515) ;  /* 0x0000005000007945 */ /* 0x000fe20003800000 */
[----:B------:R-:W-:Y:S02]  /*ac10*/  IADD3 R100, R55, 0x280, RZ ;  /* 0x0000028037647810 */ /* 0x000fe40007ffe0ff */
[----:B0-----:R-:W-:Y:S01]  /*ac20*/  LEA.HI.SX32 R42, R71, R55, 0x1b ;  /* 0x00000037472a7211 */ /* 0x001fe200078fdaff */
[----:B------:R-:W-:Y:S05]  /*ac30*/  @!P0 BRA `(.L_x_516) ;  /* 0x0000001000008947 */ /* 0x000fea0003800000 */
[----:B-1----:R0:W-:Y:S02]  /*ac40*/  RED.E.ADD.F32.FTZ.RN.STRONG.GPU [R40.64+-0x1a00], R43 ;  /* 0xffe6002b2800798e */ /* 0x0021e4000c10e7a0 */
.L_x_516:
[----:B------:R-:W-:Y:S05]  /*ac50*/  BSYNC B0 ;  /* 0x0000000000007941 */ /* 0x000fea0003800000 */
.L_x_515:
[----:B------:R-:W2:Y:S01]  /*ac60*/  LDS R42, [R42.X4+0x1890] ;  /* 0x001890002a2a7984 */ /* 0x000ea20000004800 */
[----:B------:R-:W-:Y:S01]  /*ac70*/  BSSY B0, `(.L_x_517) ;  /* 0x0000005000007945 */ /* 0x000fe20003800000 */
[----:B------:R-:W-:-:S02]  /*ac80*/  IADD3 R71, R55, 0x300, RZ ;  /* 0x0000030037477810 */ /* 0x000fc40007ffe0ff */
[----:B01----:R-:W-:Y:S01]  /*ac90*/  LEA.HI.SX32 R43, R100, R55, 0x1b ;  /* 0x00000037642b7211 */ /* 0x003fe200078fdaff */
[----:B------:R-:W-:Y:S05]  /*aca0*/  @!P1 BRA `(.L_x_518) ;  /* 0x0000001000009947 */ /* 0x000fea0003800000 */
[----:B--2---:R0:W-:Y:S02]  /*acb0*/  RED.E.ADD.F32.FTZ.RN.STRONG.GPU [R40.64+-0x1800], R42 ;  /* 0xffe8002a2800798e */ /* 0x0041e4000c10e7a0 */
.L_x_518:
[----:B------:R-:W-:Y:S05]  /*acc0*/  BSYNC B0 ;  /* 0x0000000000007941 */ /* 0x000fea0003800000 */
.L_x_517:
[----:B------:R-:W1:Y:S01]  /*acd0*/  LDS R43, [R43.X4+0x1a90] ;  /* 0x001a90002b2b7984 */ /* 0x000e620000004800 */
[----:B------:R-:W-:Y:S01]  /*ace0*/  BSSY B0, `(.L_x_519) ;  /* 0x0000005000007945 */ /* 0x000fe20003800000 */
[----:B------:R-:W-:Y:S02]  /*acf0*/  IADD3 R100, R55, 0x380, RZ ;  /* 0x0000038037647810 */ /* 0x000fe40007ffe0ff */
[----:B0-2---:R-:W-:Y:S01]  /*ad00*/  LEA.HI.SX32 R42, R71, R55, 0x1b ;  /* 0x00000037472a7211 */ /* 0x005fe200078fdaff */
[----:B------:R-:W-:Y:S05]  /*ad10*/  @!P2 BRA `(.L_x_520) ;  /* 0x000000100000a947 */ /* 0x000fea0003800000 */
[----:B-1----:R0:W-:Y:S02]  /*ad20*/  RED.E.ADD.F32.FTZ.RN.STRONG.GPU [R40.64+-0x1600], R43 ;  /* 0xffea002b2800798e */ /* 0x0021e4000c10e7a0 */
.L_x_520:
[----:B------:R-:W-:Y:S05]  /*ad30*/  BSYNC B0 ;  /* 0x0000000000007941 */ /* 0x000fea0003800000 */
.L_x_519:
[----:B------:R-:W2:Y:S01]  /*ad40*/  LDS R42, [R42.X4+0x1c90] ;  /* 0x001c90002a2a7984 */ /* 0x000ea20000004800 */
[----:B------:R-:W-:Y:S01]  /*ad50*/  BSSY B0, `(.L_x_521) ;  /* 0x0000005000007945 */ /* 0x000fe20003800000 */
[----:B------:R-:W-:Y:S02]  /*ad60*/  IADD3 R71, R55, 0x400, RZ ;  /* 0x0000040037477810 */ /* 0x000fe40007ffe0ff */
[----:B01----:R-:W-:Y:S01]  /*ad70*/  LEA.HI.SX32 R43, R100, R55, 0x1b ;  /* 0x00000037642b7211 */ /* 0x003fe200078fdaff */
[----:B------:R-:W-:Y:S05]  /*ad80*/  @!P3 BRA `(.L_x_522) ;  /* 0x000000100000b947 */ /* 0x000fea0003800000 */
[----:B--2---:R0:W-:Y:S02]  /*ad90*/  RED.E.ADD.F32.FTZ.RN.STRONG.GPU [R40.64+-0x1400], R42 ;  /* 0xffec002a2800798e */ /* 0x0041e4000c10e7a0 */
.L_x_522:
[----:B------:R-:W-:Y:S05]  /*ada0*/  BSYNC B0 ;  /* 0x0000000000007941 */ /* 0x000fea0003800000 */
.L_x_521:
[----:B------:R-:W1:Y:S01]  /*adb0*/  LDS R43, [R43.X4+0x1e90] ;  /* 0x001e90002b2b7984 */ /* 0x000e620000004800 */
[----:B------:R-:W-:Y:S01]  /*adc0*/  BSSY B0, `(.L_x_523) ;  /* 0x0000004000007945 */ /* 0x000fe20003800000 */
[----:B0-2---:R-:W-:Y:S01]  /*add0*/  LEA.HI.SX32 R42, R71, R55, 0x1b ;  /* 0x00000037472a7211 */ /* 0x005fe200078fdaff */
[----:B------:R-:W-:Y:S05]  /*ade0*/  @!P4 BRA `(.L_x_524) ;  /* 0x000000100000c947 */ /* 0x000fea0003800000 */
[----:B-1----:R0:W-:Y:S02]  /*adf0*/  RED.E.ADD.F32.FTZ.RN.STRONG.GPU [R40.64+-0x1200], R43 ;  /* 0xffee002b2800798e */ /* 0x0021e4000c10e7a0 */
.L_x_524:
[----:B------:R-:W-:Y:S05]  /*ae00*/  BSYNC B0 ;  /* 0x0000000000007941 */ /* 0x000fea0003800000 */
.L_x_523:
[----:B------:R-:W2:Y:S01]  /*ae10*/  LDS R42, [R42.X4+0x2090] ;  /* 0x002090002a2a7984 */ /* 0x000ea20000004800 */
[----:B------:R-:W-:Y:S01]  /*ae20*/  BSSY B0, `(.L_x_525) ;  /* 0x0000005000007945 */ /* 0x000fe20003800000 */
[----:B01----:R-:W-:-:S02]  /*ae30*/  IADD3 R43, R55, 0x480, RZ ;  /* 0x00000480372b7810 */ /* 0x003fc40007ffe0ff */
[----:B------:R-:W-:Y:S01]  /*ae40*/  IADD3 R71, R55, 0x500, RZ ;  /* 0x0000050037477810 */ /* 0x000fe20007ffe0ff */
[----:B------:R-:W-:Y:S05]  /*ae50*/  @!P5 BRA `(.L_x_526) ;  /* 0x000000100000d947 */ /* 0x000fea0003800000 */
[----:B--2---:R0:W-:Y:S02]  /*ae60*/  RED.E.ADD.F32.FTZ.RN.STRONG.GPU [R40.64+-0x1000], R42 ;  /* 0xfff0002a2800798e */ /* 0x0041e4000c10e7a0 */
.L_x_526:
[----:B------:R-:W-:Y:S05]  /*ae70*/  BSYNC B0 ;  /* 0x0000000000007941 */ /* 0x000fea0003800000 */
.L_x_525:
[-C--:B------:R-:W-:Y:S01]  /*ae80*/  LEA.HI.SX32 R43, R43, R55.reuse, 0x1b ;  /* 0x000000372b2b7211 */ /* 0x080fe200078fdaff */
[----:B------:R-:W-:Y:S01]  /*ae90*/  BSSY B0, `(.L_x_527) ;  /* 0x000000d000007945 */ /* 0x000fe20003800000 */
[----:B------:R-:W-:Y:S02]  /*aea0*/  ISETP.GE.AND P6, PT, R95, 0x481, PT ;  /* 0x000004815f00780c */ /* 0x000fe40003fc6270 */
[----:B------:R-:W-:Y:S02]  /*aeb0*/  IADD3 R100, R55, 0x580, RZ ;  /* 0x0000058037647810 */ /* 0x000fe40007ffe0ff */
[----:B------:R-:W1:Y:S01]  /*aec0*/  LDS R43, [R43.X4+0x2290] ;  /* 0x002290002b2b7984 */ /* 0x000e620000004800 */
[----:B0-2---:R-:W-:Y:S02]  /*aed0*/  LEA.HI.SX32 R42, R71, R55, 0x1b ;  /* 0x00000037472a7211 */ /* 0x005fe400078fdaff */
[----:B------:R-:W-:-:S02]  /*aee0*/  ISETP.GE.AND P0, PT, R95, 0x501, PT ;  /* 0x000005015f00780c */ /* 0x000fc40003f06270 */
[C---:B------:R-:W-:Y:S02]  /*aef0*/  ISETP.GE.AND P1, PT, R95.reuse, 0x581, PT ;  /* 0x000005815f00780c */ /* 0x040fe40003f26270 */
[C---:B------:R-:W-:Y:S02]  /*af00*/  ISETP.GE.AND P2, PT, R95.reuse, 0x601, PT ;  /* 0x000006015f00780c */ /* 0x040fe40003f46270 */
[C---:B------:R-:W-:Y:S02]  /*af10*/  ISETP.GE.AND P3, PT, R95.reuse, 0x681, PT ;  /* 0x000006815f00780c */ /* 0x040fe40003f66270 */
[C---:B------:R-:W-:Y:S02]  /*af20*/  ISETP.GE.AND P4, PT, R95.reuse, 0x701, PT ;  /* 0x000007015f00780c */ /* 0x040fe40003f86270 */
[----:B------:R-:W-:Y:S01]  /*af30*/  ISETP.GE.AND P5, PT, R95, 0x781, PT ;  /* 0x000007815f00780c */ /* 0x000fe20003fa6270 */
[----:B------:R-:W-:Y:S10]  /*af40*/  @!P6 BRA `(.L_x_528) ;  /* 0x000000100000e947 */ /* 0x000ff40003800000 */
[----:B-1----:R0:W-:Y:S02]  /*af50*/  RED.E.ADD.F32.FTZ.RN.STRONG.GPU [R40.64+-0xe00], R43 ;  /* 0xfff2002b2800798e */ /* 0x0021e4000c10e7a0 */
.L_x_528:
[----:B------:R-:W-:Y:S05]  /*af60*/  BSYNC B0 ;  /* 0x0000000000007941 */ /* 0x000fea0003800000 */
.L_x_527:
[----:B------:R-:W2:Y:S01]  /*af70*/  LDS R42, [R42.X4+0x2490] ;  /* 0x002490002a2a7984 */ /* 0x000ea20000004800 */
[----:B------:R-:W-:Y:S01]  /*af80*/  BSSY B0, `(.L_x_529) ;  /* 0x0000005000007945 */ /* 0x000fe20003800000 */
[----:B------:R-:W-:-:S02]  /*af90*/  IADD3 R71, R55, 0x600, RZ ;  /* 0x0000060037477810 */ /* 0x000fc40007ffe0ff */
[----:B01----:R-:W-:Y:S01]  /*afa0*/  LEA.HI.SX32 R43, R100, R55, 0x1b ;  /* 0x00000037642b7211 */ /* 0x003fe200078fdaff */
[----:B------:R-:W-:Y:S05]  /*afb0*/  @!P0 BRA `(.L_x_530) ;  /* 0x0000001000008947 */ /* 0x000fea0003800000 */
[----:B--2---:R0:W-:Y:S02]  /*afc0*/  RED.E.ADD.F32.FTZ.RN.STRONG.GPU [R40.64+-0xc00], R42 ;  /* 0xfff4002a2800798e */ /* 0x0041e4000c10e7a0 */
.L_x_530:
[----:B------:R-:W-:Y:S05]  /*afd0*/  BSYNC B0 ;  /* 0x0000000000007941 */ /* 0x000fea0003800000 */
.L_x_529:
[----:B------:R-:W1:Y:S01]  /*afe0*/  LDS R43, [R43.X4+0x2690] ;  /* 0x002690002b2b7984 */ /* 0x000e620000004800 */
[----:B------:R-:W-:Y:S01]  /*aff0*/  BSSY B0, `(.L_x_531) ;  /* 0x0000005000007945 */ /* 0x000fe20003800000 */
[----:B------:R-:W-:Y:S02]  /*b000*/  IADD3 R100, R55, 0x680, RZ ;  /* 0x0000068037647810 */ /* 0x000fe40007ffe0ff */
[----:B0-2---:R-:W-:Y:S01]  /*b010*/  LEA.HI.SX32 R42, R71, R55, 0x1b ;  /* 0x00000037472a7211 */ /* 0x005fe200078fdaff */
[----:B------:R-:W-:Y:S05]  /*b020*/  @!P1 BRA `(.L_x_532) ;  /* 0x0000001000009947 */ /* 0x000fea0003800000 */
[----:B-1----:R0:W-:Y:S02]  /*b030*/  RED.E.ADD.F32.FTZ.RN.STRONG.GPU [R40.64+-0xa00], R43 ;  /* 0xfff6002b2800798e */ /* 0x0021e4000c10e7a0 */
.L_x_532:
[----:B------:R-:W-:Y:S05]  /*b040*/  BSYNC B0 ;  /* 0x0000000000007941 */ /* 0x000fea0003800000 */
.L_x_531:
[----:B------:R-:W2:Y:S01]  /*b050*/  LDS R42, [R42.X4+0x2890] ;  /* 0x002890002a2a7984 */ /* 0x000ea20000004800 */
[----:B------:R-:W-:Y:S01]  /*b060*/  BSSY B0, `(.L_x_533) ;  /* 0x0000005000007945 */ /* 0x000fe20003800000 */
[----:B------:R-:W-:Y:S02]  /*b070*/  IADD3 R95, R55, 0x700, RZ ;  /* 0x00000700375f7810 */ /* 0x000fe40007ffe0ff */
[----:B01----:R-:W-:Y:S01]  /*b080*/  LEA.HI.SX32 R43, R100, R55, 0x1b ;  /* 0x00000037642b7211 */ /* 0x003fe200078fdaff */
[----:B------:R-:W-:Y:S05]  /*b090*/  @!P2 BRA `(.L_x_534) ;  /* 0x000000100000a947 */ /* 0x000fea0003800000 */
[----:B--2---:R0:W-:Y:S02]  /*b0a0*/  RED.E.ADD.F32.FTZ.RN.STRONG.GPU [R40.64+-0x800], R42 ;  /* 0xfff8002a2800798e */ /* 0x0041e4000c10e7a0 */
.L_x_534:
[----:B------:R-:W-:Y:S05]  /*b0b0*/  BSYNC B0 ;  /* 0x0000000000007941 */ /* 0x000fea0003800000 */
.L_x_533:
[----:B------:R-:W1:Y:S01]  /*b0c0*/  LDS R43, [R43.X4+0x2a90] ;  /* 0x002a90002b2b7984 */ /* 0x000e620000004800 */
[----:B------:R-:W-:Y:S01]  /*b0d0*/  BSSY B0, `(.L_x_535) ;  /* 0x0000005000007945 */ /* 0x000fe20003800000 */
[----:B------:R-:W-:-:S02]  /*b0e0*/  IADD3 R71, R55, 0x780, RZ ;  /* 0x0000078037477810 */ /* 0x000fc40007ffe0ff */
[----:B0-2---:R-:W-:Y:S01]  /*b0f0*/  LEA.HI.SX32 R42, R95, R55, 0x1b ;  /* 0x000000375f2a7211 */ /* 0x005fe200078fdaff */
[----:B------:R-:W-:Y:S05]  /*b100*/  @!P3 BRA `(.L_x_536) ;  /* 0x000000100000b947 */ /* 0x000fea0003800000 */
[----:B-1----:R0:W-:Y:S02]  /*b110*/  RED.E.ADD.F32.FTZ.RN.STRONG.GPU [R40.64+-0x600], R43 ;  /* 0xfffa002b2800798e */ /* 0x0021e4000c10e7a0 */
.L_x_536:
[----:B------:R-:W-:Y:S05]  /*b120*/  BSYNC B0 ;  /* 0x0000000000007941 */ /* 0x000fea0003800000 */
.L_x_535:
[----:B------:R-:W2:Y:S01]  /*b130*/  LDS R42, [R42.X4+0x2c90] ;  /* 0x002c90002a2a7984 */ /* 0x000ea20000004800 */
[----:B------:R-:W-:Y:S01]  /*b140*/  BSSY B0, `(.L_x_537) ;  /* 0x0000004000007945 */ /* 0x000fe20003800000 */
[----:B01----:R-:W-:Y:S01]  /*b150*/  LEA.HI.SX32 R43, R71, R55, 0x1b ;  /* 0x00000037472b7211 */ /* 0x003fe200078fdaff */
[----:B------:R-:W-:Y:S05]  /*b160*/  @!P4 BRA `(.L_x_538) ;  /* 0x000000100000c947 */ /* 0x000fea0003800000 */
[----:B--2---:R0:W-:Y:S02]  /*b170*/  RED.E.ADD.F32.FTZ.RN.STRONG.GPU [R40.64+-0x400], R42 ;  /* 0xfffc002a2800798e */ /* 0x0041e4000c10e7a0 */
.L_x_538:
[----:B------:R-:W-:Y:S05]  /*b180*/  BSYNC B0 ;  /* 0x0000000000007941 */ /* 0x000fea0003800000 */
.L_x_537:
[----:B------:R-:W1:Y:S01]  /*b190*/  LDS R43, [R43.X4+0x2e90] ;  /* 0x002e90002b2b7984 */ /* 0x000e620000004800 */
[----:B------:R-:W-:Y:S01]  /*b1a0*/  BSSY B0, `(.L_x_539) ;  /* 0x0000003000007945 */ /* 0x000fe20003800000 */
[----:B------:R-:W-:Y:S05]  /*b1b0*/  @!P5 BRA `(.L_x_540) ;  /* 0x000000100000d947 */ /* 0x000fea0003800000 */
[----:B-1----:R1:W-:Y:S02]  /*b1c0*/  RED.E.ADD.F32.FTZ.RN.STRONG.GPU [R40.64+-0x200], R43 ;  /* 0xfffe002b2800798e */ /* 0x0023e4000c10e7a0 */
.L_x_540:
[----:B------:R-:W-:Y:S05]  /*b1d0*/  BSYNC B0 ;  /* 0x0000000000007941 */ /* 0x000fea0003800000 */
.L_x_539:
[----:B0-2---:R-:W0:Y:S01]  /*b1e0*/  S2R R42, SR_LANEID ;  /* 0x00000000002a7919 */ /* 0x005e220000000000 */
[----:B------:R-:W-:Y:S01]  /*b1f0*/  ISETP.NE.AND P2, PT, R55, RZ, PT ;  /* 0x000000ff3700720c */ /* 0x000fe20003f45270 */
[----:B------:R-:W-:Y:S01]  /*b200*/  FMUL.FTZ R70, R75, R70 ;  /* 0x000000464b467220 */ /* 0x000fe20000410000 */
[----:B------:R-:W-:Y:S01]  /*b210*/  BSSY B0, `(.L_x_541) ;  /* 0x0000054000007945 */ /* 0x000fe20003800000 */
[----:B-1----:R-:W1:Y:S01]  /*b220*/  SHFL.DOWN PT, R40, R60, 0x1, 0x1f ;  /* 0x08201f003c287f89 */ /* 0x002e6200000e0000 */
[----:B------:R-:W-:-:S02]  /*b230*/  FMUL.FTZ R105, R78, R105 ;  /* 0x000000694e697220 */ /* 0x000fc40000410000 */
[----:B------:R-:W-:Y:S01]  /*b240*/  FMUL.FTZ R106, R80, R106 ;  /* 0x0000006a506a7220 */ /* 0x000fe20000410000 */
[----:B------:R-:W2:Y:S01]  /*b250*/  SHFL.DOWN PT, R41, R61, 0x1, 0x1f ;  /* 0x08201f003d297f89 */ /* 0x000ea200000e0000 */
        /* <DEDUP_REMOVED lines=8> */
[C---:B0-----:R-:W-:Y:S01]  /*b2e0*/  ISETP.GT.AND P0, PT, R42.reuse, 0x1e, PT ;  /* 0x0000001e2a00780c */ /* 0x041fe20003f04270 */
[----:B------:R-:W-:Y:S01]  /*b2f0*/  FADD.FTZ R148, R93, R148 ;  /* 0x000000945d947221 */ /* 0x000fe20000010000 */
[----:B------:R-:W-:Y:S01]  /*b300*/  ISETP.NE.AND P1, PT, R42, RZ, PT ;  /* 0x000000ff2a00720c */ /* 0x000fe20003f25270 */
[----:B------:R-:W-:Y:S02]  /*b310*/  FADD.FTZ R13, R90, R13 ;  /* 0x0000000d5a0d7221 */ /* 0x000fe40000010000 */
[----:B------:R-:W-:-:S02]  /*b320*/  FADD.FTZ R149, R91, R149 ;  /* 0x000000955b957221 */ /* 0x000fc40000010000 */
[----:B------:R-:W-:Y:S02]  /*b330*/  FADD.FTZ R12, R88, R12 ;  /* 0x0000000c580c7221 */ /* 0x000fe40000010000 */
[----:B------:R-:W-:Y:S02]  /*b340*/  FADD.FTZ R150, R89, R150 ;  /* 0x0000009659967221 */ /* 0x000fe40000010000 */
[----:B------:R-:W-:Y:S02]  /*b350*/  FADD.FTZ R11, R86, R11 ;  /* 0x0000000b560b7221 */ /* 0x000fe40000010000 */
[----:B-1----:R-:W-:Y:S02]  /*b360*/  @!P0 FADD.FTZ R60, R60, R40 ;  /* 0x000000283c3c8221 */ /* 0x002fe40000010000 */
[----:B--2---:R-:W-:Y:S01]  /*b370*/  @!P0 FADD.FTZ R61, R61, R41 ;  /* 0x000000293d3d8221 */ /* 0x004fe20000010000 */
[----:B------:R-:W-:Y:S01]  /*b380*/  ISETP.GT.AND P0, PT, R42, 0x1d, PT ;  /* 0x0000001d2a00780c */ /* 0x000fe20003f04270 */
[----:B------:R-:W-:Y:S01]  /*b390*/  FADD.FTZ R151, R87, R151 ;  /* 0x0000009757977221 */ /* 0x000fe20000010000 */
[----:B------:R-:W0:Y:S01]  /*b3a0*/  SHFL.DOWN PT, R40, R60, 0x2, 0x1f ;  /* 0x08401f003c287f89 */ /* 0x000e2200000e0000 */
        /* <DEDUP_REMOVED lines=15> */
[----:B-1----:R-:W-:Y:S01]  /*b4a0*/  @!P0 FADD.FTZ R61, R61, R41 ;  /* 0x000000293d3d8221 */ /* 0x002fe20000010000 */
[----:B------:R-:W0:Y:S01]  /*b4b0*/  SHFL.DOWN PT, R40, R60, 0x4, 0x1f ;  /* 0x08801f003c287f89 */ /* 0x000e2200000e0000 */
[----:B------:R-:W-:Y:S01]  /*b4c0*/  ISETP.GT.AND P0, PT, R42, 0x1b, PT ;  /* 0x0000001b2a00780c */ /* 0x000fe20003f04270 */
[----:B------:R-:W-:Y:S02]  /*b4d0*/  FADD.FTZ R3, R70, R3 ;  /* 0x0000000346037221 */ /* 0x000fe40000010000 */
[----:B------:R-:W1:Y:S01]  /*b4e0*/  SHFL.DOWN PT, R41, R61, 0x4, 0x1f ;  /* 0x08801f003d297f89 */ /* 0x000e6200000e0000 */
[----:B------:R-:W-:Y:S02]  /*b4f0*/  FADD.FTZ R2, R105, R2 ;  /* 0x0000000269027221 */ /* 0x000fe40000010000 */
[----:B-----5:R-:W-:-:S07]  /*b500*/  FADD.FTZ R0, R83, R0 ;  /* 0x0000000053007221 */ /* 0x020fce0000010000 */
[----:B0-----:R-:W-:Y:S02]  /*b510*/  @!P0 FADD.FTZ R60, R60, R40 ;  /* 0x000000283c3c8221 */ /* 0x001fe40000010000 */
[----:B-1----:R-:W-:-:S03]  /*b520*/  @!P0 FADD.FTZ R61, R61, R41 ;  /* 0x000000293d3d8221 */ /* 0x002fc60000010000 */
[----:B------:R-:W0:Y:S01]  /*b530*/  SHFL.DOWN PT, R40, R60, 0x8, 0x1f ;  /* 0x09001f003c287f89 */ /* 0x000e2200000e0000 */
[----:B------:R-:W-:-:S03]  /*b540*/  ISETP.GT.AND P0, PT, R42, 0x17, PT ;  /* 0x000000172a00780c */ /* 0x000fc60003f04270 */
[----:B------:R-:W1:Y:S10]  /*b550*/  SHFL.DOWN PT, R41, R61, 0x8, 0x1f ;  /* 0x09001f003d297f89 */ /* 0x000e7400000e0000 */
[----:B0-----:R-:W-:-:S02]  /*b560*/  @!P0 FADD.FTZ R60, R60, R40 ;  /* 0x000000283c3c8221 */ /* 0x001fc40000010000 */
[----:B-1----:R-:W-:-:S03]  /*b570*/  @!P0 FADD.FTZ R61, R61, R41 ;  /* 0x000000293d3d8221 */ /* 0x002fc60000010000 */
[----:B------:R-:W0:Y:S01]  /*b580*/  SHFL.DOWN PT, R40, R60, 0x10, 0x1f ;  /* 0x0a001f003c287f89 */ /* 0x000e2200000e0000 */
[----:B------:R-:W-:Y:S02]  /*b590*/  ISETP.GT.AND P0, PT, R42, 0xf, PT ;  /* 0x0000000f2a00780c */ /* 0x000fe40003f04270 */
[----:B------:R-:W-:Y:S01]  /*b5a0*/  SHF.R.S32.HI R42, RZ, 0x1f, R55 ;  /* 0x0000001fff2a7819 */ /* 0x000fe20000011437 */
[----:B------:R-:W1:Y:S03]  /*b5b0*/  SHFL.DOWN PT, R41, R61, 0x10, 0x1f ;  /* 0x0a001f003d297f89 */ /* 0x000e6600000e0000 */
[----:B------:R-:W-:-:S04]  /*b5c0*/  LEA.HI R42, R42, R55, RZ, 0x5 ;  /* 0x000000372a2a7211 */ /* 0x000fc800078f28ff */
[----:B------:R-:W-:-:S03]  /*b5d0*/  SHF.R.S32.HI R42, RZ, 0x5, R42 ;  /* 0x00000005ff2a7819 */ /* 0x000fc6000001142a */
[----:B0-----:R-:W-:Y:S02]  /*b5e0*/  @!P0 FADD.FTZ R60, R60, R40 ;  /* 0x000000283c3c8221 */ /* 0x001fe40000010000 */
[----:B-1----:R-:W-:-:S05]  /*b5f0*/  @!P0 FADD.FTZ R61, R61, R41 ;  /* 0x000000293d3d8221 */ /* 0x002fca0000010000 */
[----:B------:R0:W-:Y:S04]  /*b600*/  @!P1 STS.64 [R42.X8+0x3198], R60 ;  /* 0x0031983c2a009388 */ /* 0x0001e80000008a00 */
[----:B------:R-:W-:Y:S06]  /*b610*/  BAR.SYNC.DEFER_BLOCKING 0x0 ;  /* 0x0000000000007b1d */ /* 0x000fec0000010000 */
[----:B------:R-:W-:Y:S05]  /*b620*/  @P2 BRA `(.L_x_542) ;  /* 0x0000012000002947 */ /* 0x000fea0003800000 */
[----:B------:R-:W-:Y:S01]  /*b630*/  ULDC UR34, c[0x0][0x174] ;  /* 0x00005d0000227ab9 */ /* 0x000fe20000000800 */
[----:B0-----:R-:W0:Y:S01]  /*b640*/  LDS.128 R40, [0x31a0] ;  /* 0x0031a000ff287984 */ /* 0x001e220000000c00 */
[----:B------:R-:W-:-:S02]  /*b650*/  UISETP.NE.AND UP0, UPT, UR24, UR34, UPT ;  /* 0x000000221800728c */ /* 0x000fc4000bf05270 */
        /* <DEDUP_REMOVED lines=15> */
.L_x_542:
[----:B------:R-:W-:Y:S05]  /*b750*/  BSYNC B0 ;  /* 0x0000000000007941 */ /* 0x000fea0003800000 */
.L_x_541:
[----:B------:R-:W-:Y:S02]  /*b760*/  UIADD3 UR7, UR7, 0x1, URZ ;  /* 0x0000000107077890 */ /* 0x000fe4000fffe03f */
[----:B------:R-:W-:Y:S02]  /*b770*/  ULDC UR34, c[0x0][0x16c] ;  /* 0x00005b0000227ab9 */ /* 0x000fe40000000800 */
[----:B------:R-:W-:Y:S02]  /*b780*/  UISETP.GE.AND UP0, UPT, UR7, UR34, UPT ;  /* 0x000000220700728c */ /* 0x000fe4000bf06270 */
[----:B------:R-:W-:-:S04]  /*b790*/  UIADD3 UR8, UP1, UR8, 0x1, URZ ;  /* 0x0000000108087890 */ /* 0x000fc8000ff3e03f */
[----:B------:R-:W-:Y:S01]  /*b7a0*/  PLOP3.LUT P0, PT, PT, PT, UP0, 0x80, 0x0 ;  /* 0x000000000000781c */ /* 0x000fe20003f0f008 */
[----:B------:R-:W-:-:S12]  /*b7b0*/  UIADD3.X UR9, URZ, UR9, URZ, UP1, !UPT ;  /* 0x000000093f097290 */ /* 0x000fd80008ffe43f */
[----:B0-----:R-:W-:Y:S01]  /*b7c0*/  @P0 CALL.REL.NOINC `(.L_x_495) ;  /* 0x0000001000000944 */ /* 0x001fe20003c00000 */
[----:B------:R-:W-:Y:S05]  /*b7d0*/  BRA `(.L_x_543) ;  /* 0xffffbf5000007947 */ /* 0x000fea000383ffff */
.L_x_495:
[----:B------:R-:W2:Y:S04]  /*b7e0*/  LDL R78, [R1+0x8] ;  /* 0x00000800014e7983 */ /* 0x000ea80000100800 */
[----:B------:R-:W3:Y:S04]  /*b7f0*/  LDL R77, [R1+0x4] ;  /* 0x00000400014d7983 */ /* 0x000ee80000100800 */
[----:B------:R-:W4:Y:S04]  /*b800*/  LDL R76, [R1] ;  /* 0x00000000014c7983 */ /* 0x000f280000100800 */
[----:B------:R-:W4:Y:S04]  /*b810*/  LDL R74, [R1+0x4c] ;  /* 0x00004c00014a7983 */ /* 0x000f280000100800 */
[----:B------:R-:W4:Y:S04]  /*b820*/  LDL R72, [R1+0x50] ;  /* 0x0000500001487983 */ /* 0x000f280000100800 */
[----:B------:R-:W4:Y:S04]  /*b830*/  LDL R70, [R1+0x64] ;  /* 0x0000640001467983 */ /* 0x000f280000100800 */
[----:B------:R-:W4:Y:S04]  /*b840*/  LDL R68, [R1+0x60] ;  /* 0x0000600001447983 */ /* 0x000f280000100800 */
[----:B------:R-:W4:Y:S04]  /*b850*/  LDL R66, [R1+0x5c] ;  /* 0x00005c0001427983 */ /* 0x000f280000100800 */
[----:B------:R-:W4:Y:S04]  /*b860*/  LDL R62, [R1+0x58] ;  /* 0x00005800013e7983 */ /* 0x000f280000100800 */
[----:B------:R-:W4:Y:S01]  /*b870*/  LDL R60, [R1+0x54] ;  /* 0x00005400013c7983 */ /* 0x000f220000100800 */
[----:B------:R-:W-:-:S02]  /*b880*/  ULDC UR39, c[0x0][0x168] ;  /* 0x00005a0000277ab9 */ /* 0x000fc40000000800 */
[----:B------:R-:W-:Y:S01]  /*b890*/  UIADD3 UR39, -UR25, UR39, URZ ;  /* 0x0000002719277290 */ /* 0x000fe2000fffe13f */
[----:B------:R-:W-:Y:S01]  /*b8a0*/  PRMT R17, RZ, 0x7610, R17 ;  /* 0x00007610ff117816 */ /* 0x000fe20000000011 */
[----:B------:R-:W4:Y:S01]  /*b8b0*/  LDL R96, [R1+0x48] ;  /* 0x0000480001607983 */ /* 0x000f220000100800 */
[----:B------:R-:W-:Y:S01]  /*b8c0*/  PRMT R18, RZ, 0x7610, R18 ;  /* 0x00007610ff127816 */ /* 0x000fe20000000012 */
[----:B------:R-:W-:Y:S02]  /*b8d0*/  ULDC.64 UR8, c[0x0][0x2d8] ;  /* 0x0000b60000087ab9 */ /* 0x000fe40000000a00 */
[----:B------:R-:W-:Y:S01]  /*b8e0*/  ISETP.GE.AND P1, PT, R56, UR39, PT ;  /* 0x0000002738007c0c */ /* 0x000fe2000bf26270 */
[----:B------:R-:W-:Y:S01]  /*b8f0*/  BAR.SYNC.DEFER_BLOCKING 0x0 ;  /* 0x0000000000007b1d */ /* 0x000fe20000010000 */
[----:B------:R-:W-:Y:S02]  /*b900*/  PRMT R19, RZ, 0x7610, R19 ;  /* 0x00007610ff137816 */ /* 0x000fe40000000013 */
[----:B------:R-:W-:-:S02]  /*b910*/  PRMT R20, RZ, 0x7610, R20 ;  /* 0x00007610ff147816 */ /* 0x000fc40000000014 */
[----:B------:R-:W-:Y:S01]  /*b920*/  ISETP.GE.AND P5, PT, R165, UR39, PT ;  /* 0x00000027a5007c0c */ /* 0x000fe2000bfa6270 */
[----:B------:R-:W4:Y:S01]  /*b930*/  LDL R95, [R1+0x44] ;  /* 0x00004400015f7983 */ /* 0x000f220000100800 */
[----:B------:R-:W-:Y:S01]  /*b940*/  ISETP.GE.AND P0, PT, R164, UR39, PT ;  /* 0x00000027a4007c0c */ /* 0x000fe2000bf06270 */
[----:B------:R-:W-:Y:S01]  /*b950*/  ULDC.64 UR36, c[0x0][0x2f8] ;  /* 0x0000be0000247ab9 */ /* 0x000fe20000000a00 */
[----:B------:R-:W-:Y:S01]  /*b960*/  PRMT R21, RZ, 0x7610, R21 ;  /* 0x00007610ff157816 */ /* 0x000fe20000000015 */
[----:B------:R-:W4:Y:S01]  /*b970*/  LDL R94, [R1+0x40] ;  /* 0x00004000015e7983 */ /* 0x000f220000100800 */
[----:B------:R-:W-:Y:S02]  /*b980*/  PRMT R22, RZ, 0x7610, R22 ;  /* 0x00007610ff167816 */ /* 0x000fe40000000016 */
[----:B------:R-:W-:Y:S01]  /*b990*/  PRMT R23, RZ, 0x7610, R23 ;  /* 0x00007610ff177816 */ /* 0x000fe20000000017 */
[----:B------:R-:W4:Y:S01]  /*b9a0*/  LDL R93, [R1+0x3c] ;  /* 0x00003c00015d7983 */ /* 0x000f220000100800 */
[----:B------:R-:W-:-:S02]  /*b9b0*/  PRMT R24, RZ, 0x7610, R24 ;  /* 0x00007610ff187816 */ /* 0x000fc40000000018 */
[----:B------:R-:W-:Y:S01]  /*b9c0*/  PRMT R25, RZ, 0x7610, R25 ;  /* 0x00007610ff197816 */ /* 0x000fe20000000019 */
[----:B------:R-:W4:Y:S01]  /*b9d0*/  LDL R92, [R1+0x38] ;  /* 0x00003800015c7983 */ /* 0x000f220000100800 */
[----:B------:R-:W-:Y:S02]  /*b9e0*/  PRMT R26, RZ, 0x7610, R26 ;  /* 0x00007610ff1a7816 */ /* 0x000fe4000000001a */
[----:B------:R-:W-:Y:S01]  /*b9f0*/  PRMT R27, RZ, 0x7610, R27 ;  /* 0x00007610ff1b7816 */ /* 0x000fe2000000001b */
[----:B------:R-:W4:Y:S04]  /*ba00*/  LDL R91, [R1+0x34] ;  /* 0x00003400015b7983 */ /* 0x000f280000100800 */
[----:B------:R-:W4:Y:S01]  /*ba10*/  @!P1 LDG.E.U16 R17, [R58.64] ;  /* 0x000000203a119981 */ /* 0x000f22000c1e1500 */
[----:B------:R-:W-:-:S03]  /*ba20*/  ISETP.GE.AND P1, PT, R163, UR39, PT ;  /* 0x00000027a3007c0c */ /* 0x000fc6000bf26270 */
[----:B------:R-:W4:Y:S04]  /*ba30*/  @!P5 LDG.E.U16 R21, [R58.64+0x100] ;  /* 0x000100203a15d981 */ /* 0x000f28000c1e1500 */
[----:B------:R-:W4:Y:S01]  /*ba40*/  @!P0 LDG.E.U16 R22, [R58.64+0x140] ;  /* 0x000140203a168981 */ /* 0x000f22000c1e1500 */
[----:B------:R-:W-:Y:S02]  /*ba50*/  PRMT R28, RZ, 0x7610, R28 ;  /* 0x00007610ff1c7816 */ /* 0x000fe4000000001c */
[----:B------:R-:W-:Y:S01]  /*ba60*/  PRMT R29, RZ, 0x7610, R29 ;  /* 0x00007610ff1d7816 */ /* 0x000fe2000000001d */
[----:B------:R-:W4:Y:S04]  /*ba70*/  LDL R90, [R1+0x30] ;  /* 0x00003000015a7983 */ /* 0x000f280000100800 */
[----:B------:R-:W4:Y:S01]  /*ba80*/  @!P1 LDG.E.U16 R23, [R58.64+0x180] ;  /* 0x000180203a179981 */ /* 0x000f22000c1e1500 */
[----:B------:R-:W-:-:S02]  /*ba90*/  PRMT R30, RZ, 0x7610, R30 ;  /* 0x00007610ff1e7816 */ /* 0x000fc4000000001e */
[----:B------:R-:W-:Y:S01]  /*baa0*/  PRMT R31, RZ, 0x7610, R31 ;  /* 0x00007610ff1f7816 */ /* 0x000fe2000000001f */
[----:B------:R-:W4:Y:S01]  /*bab0*/  LDL R89, [R1+0x2c] ;  /* 0x00002c0001597983 */ /* 0x000f220000100800 */
[----:B------:R-:W-:-:S03]  /*bac0*/  PRMT R32, RZ, 0x7610, R32 ;  /* 0x00007610ff207816 */ /* 0x000fc60000000020 */
[----:B------:R-:W4:Y:S04]  /*bad0*/  LDL R88, [R1+0x28] ;  /* 0x0000280001587983 */ /* 0x000f280000100800 */
[----:B------:R-:W4:Y:S04]  /*bae0*/  LDL R87, [R1+0x24] ;  /* 0x0000240001577983 */ /* 0x000f280000100800 */
[----:B------:R-:W4:Y:S04]  /*baf0*/  LDL R86, [R1+0x20] ;  /* 0x0000200001567983 */ /* 0x000f280000100800 */
[----:B------:R-:W4:Y:S04]  /*bb00*/  LDL R85, [R1+0x1c] ;  /* 0x00001c0001557983 */ /* 0x000f280000100800 */
[----:B------:R-:W4:Y:S04]  /*bb10*/  LDL R84, [R1+0x18] ;  /* 0x0000180001547983 */ /* 0x000f280000100800 */
[----:B------:R-:W4:Y:S04]  /*bb20*/  LDL R83, [R1+0x14] ;  /* 0x0000140001537983 */ /* 0x000f280000100800 */
[----:B------:R-:W4:Y:S04]  /*bb30*/  LDL R82, [R1+0x10] ;  /* 0x0000100001527983 */ /* 0x000f280000100800 */
[----:B------:R-:W4:Y:S04]  /*bb40*/  LDL R79, [R1+0xc] ;  /* 0x00000c00014f7983 */ /* 0x000f280000100800 */
[----:B------:R0:W5:Y:S01]  /*bb50*/  LDL.64 R80, [R1+0x68] ;  /* 0x0000680001507983 */ /* 0x0001620000100a00 */
[----:B--2---:R-:W-:-:S02]  /*bb60*/  ISETP.GE.AND P2, PT, R78, UR39, PT ;  /* 0x000000274e007c0c */ /* 0x004fc4000bf46270 */
[----:B---3--:R-:W-:Y:S02]  /*bb70*/  ISETP.GE.AND P3, PT, R77, UR39, PT ;  /* 0x000000274d007c0c */ /* 0x008fe4000bf66270 */
[----:B----4-:R-:W-:-:S09]  /*bb80*/  ISETP.GE.AND P4, PT, R76, UR39, PT ;  /* 0x000000274c007c0c */ /* 0x010fd2000bf86270 */
[----:B------:R-:W2:Y:S01]  /*bb90*/  @!P2 LDG.E.U16 R18, [R58.64+0x40] ;  /* 0x000040203a12a981 */ /* 0x000ea2000c1e1500 */
[----:B------:R-:W-:-:S03]  /*bba0*/  ISETP.GE.AND P2, PT, R162, UR39, PT ;  /* 0x00000027a2007c0c */ /* 0x000fc6000bf46270 */
[----:B------:R-:W3:Y:S01]  /*bbb0*/  @!P3 LDG.E.U16 R19, [R58.64+0x80] ;  /* 0x000080203a13b981 */ /* 0x000ee2000c1e1500 */
[----:B------:R-:W-:-:S03]  /*bbc0*/  ISETP.GE.AND P3, PT, R161, UR39, PT ;  /* 0x00000027a1007c0c */ /* 0x000fc6000bf66270 */
[----:B------:R-:W4:Y:S01]  /*bbd0*/  @!P4 LDG.E.U16 R20, [R58.64+0xc0] ;  /* 0x0000c0203a14c981 */ /* 0x000f22000c1e1500 */
[----:B------:R-:W-:Y:S02]  /*bbe0*/  ISETP.GE.AND P4, PT, R74, UR39, PT ;  /* 0x000000274a007c0c */ /* 0x000fe4000bf86270 */
[----:B------:R-:W-:Y:S02]  /*bbf0*/  ISETP.GE.AND P5, PT, R72, UR39, PT ;  /* 0x0000002748007c0c */ /* 0x000fe4000bfa6270 */
[----:B------:R-:W-:Y:S01]  /*bc00*/  ISETP.GE.AND P0, PT, R70, UR39, PT ;  /* 0x0000002746007c0c */ /* 0x000fe2000bf06270 */
[----:B------:R-:W4:Y:S01]  /*bc10*/  @!P2 LDG.E.U16 R24, [R58.64+0x1c0] ;  /* 0x0001c0203a18a981 */ /* 0x000f22000c1e1500 */
[----:B------:R-:W-:Y:S02]  /*bc20*/  ISETP.GE.AND P1, PT, R68, UR39, PT ;  /* 0x0000002744007c0c */ /* 0x000fe4000bf26270 */
[----:B------:R-:W-:Y:S01]  /*bc30*/  ISETP.GE.AND P2, PT, R66, UR39, PT ;  /* 0x0000002742007c0c */ /* 0x000fe2000bf46270 */
[----:B------:R-:W4:Y:S01]  /*bc40*/  @!P3 LDG.E.U16 R25, [R58.64+0x200] ;  /* 0x000200203a19b981 */ /* 0x000f22000c1e1500 */
[----:B------:R-:W-:-:S03]  /*bc50*/  ISETP.GE.AND P3, PT, R62, UR39, PT ;  /* 0x000000273e007c0c */ /* 0x000fc6000bf66270 */
[----:B------:R-:W4:Y:S01]  /*bc60*/  @!P4 LDG.E.U16 R26, [R58.64+0x240] ;  /* 0x000240203a1ac981 */ /* 0x000f22000c1e1500 */
[----:B------:R-:W-:-:S03]  /*bc70*/  ISETP.GE.AND P4, PT, R60, UR39, PT ;  /* 0x000000273c007c0c */ /* 0x000fc6000bf86270 */
[----:B------:R-:W4:Y:S04]  /*bc80*/  @!P5 LDG.E.U16 R27, [R58.64+0x280] ;  /* 0x000280203a1bd981 */ /* 0x000f28000c1e1500 */
[----:B------:R-:W4:Y:S04]  /*bc90*/  @!P0 LDG.E.U16 R28, [R58.64+0x2c0] ;  /* 0x0002c0203a1c8981 */ /* 0x000f28000c1e1500 */
[----:B------:R-:W4:Y:S04]  /*bca0*/  @!P1 LDG.E.U16 R29, [R58.64+0x300] ;  /* 0x000300203a1d9981 */ /* 0x000f28000c1e1500 */
[----:B------:R-:W4:Y:S04]  /*bcb0*/  @!P2 LDG.E.U16 R30, [R58.64+0x340] ;  /* 0x000340203a1ea981 */ /* 0x000f28000c1e1500 */
[----:B------:R-:W4:Y:S04]  /*bcc0*/  @!P3 LDG.E.U16 R31, [R58.64+0x380] ;  /* 0x000380203a1fb981 */ /* 0x000f28000c1e1500 */
[----:B------:R-:W4:Y:S04]  /*bcd0*/  @!P4 LDG.E.U16 R32, [R58.64+0x3c0] ;  /* 0x0003c0203a20c981 */ /* 0x000f28000c1e1500 */
[----:B------:R-:W-:Y:S04]  /*bce0*/  STS.U16 [R96], R17 ;  /* 0x0000001160007388 */ /* 0x000fe80000000400 */
[----:B------:R-:W1:Y:S01]  /*bcf0*/  S2R R41, SR_LANEID ;  /* 0x0000000000297919 */ /* 0x000e620000000000 */
[----:B------:R-:W-:-:S04]  /*bd00*/  LOP3.LUT R64, R64, 0xfffffe00, RZ, 0xc0, !PT ;  /* 0xfffffe0040407812 */ /* 0x000fc800078ec0ff */
[----:B-1----:R-:W-:-:S04]  /*bd10*/  LEA R45, R41, R64, 0x4 ;  /* 0x00000040292d7211 */ /* 0x002fc800078e20ff */
[C---:B------:R-:W-:Y:S02]  /*bd20*/  IADD3 R34, R45.reuse, 0xe, RZ ;  /* 0x0000000e2d227810 */ /* 0x040fe40007ffe0ff */
[----:B------:R-:W-:Y:S02]  /*bd30*/  IADD3 R36, R45, 0xf, RZ ;  /* 0x0000000f2d247810 */ /* 0x000fe40007ffe0ff */
[-C--:B------:R-:W-:Y:S02]  /*bd40*/  LEA.HI.SX32 R37, R34, R45.reuse, 0x1b ;  /* 0x0000002d22257211 */ /* 0x080fe400078fdaff */
[----:B------:R-:W-:Y:S02]  /*bd50*/  LEA.HI.SX32 R38, R36, R45, 0x1b ;  /* 0x0000002d24267211 */ /* 0x000fe400078fdaff */
[----:B------:R-:W-:Y:S02]  /*bd60*/  F2FP.PACK_AB R158, R158, R160 ;  /* 0x000000a09e9e723e */ /* 0x000fe400000000ff */
[----:B------:R-:W-:-:S02]  /*bd70*/  F2FP.PACK_AB R155, R155, R157 ;  /* 0x0000009d9b9b723e */ /* 0x000fc400000000ff */
[----:B------:R-:W-:Y:S01]  /*bd80*/  F2FP.PACK_AB R153, R153, R154 ;  /* 0x0000009a9999723e */ /* 0x000fe200000000ff */
[----:B--2---:R-:W-:Y:S04]  /*bd90*/  STS.U16 [R95+0x40], R18 ;  /* 0x000040125f007388 */ /* 0x004fe80000000400 */
        /* <DEDUP_REMOVED lines=15> */
[----:B------:R-:W1:Y:S04]  /*be90*/  LDS.U16 R19, [R54+0x4] ;  /* 0x0000040036137984 */ /* 0x000e680000000400 */
[----:B------:R-:W2:Y:S04]  /*bea0*/  LDS.U16 R17, [R54] ;  /* 0x0000000036117984 */ /* 0x000ea80000000400 */
[----:B------:R-:W3:Y:S04]  /*beb0*/  LDS.U16 R18, [R54+0x2] ;  /* 0x0000020036127984 */ /* 0x000ee80000000400 */
[----:B------:R-:W4:Y:S04]  /*bec0*/  LDS.U16 R20, [R54+0x6] ;  /* 0x0000060036147984 */ /* 0x000f280000000400 */
[----:B------:R-:W0:Y:S04]  /*bed0*/  LDS.U16 R21, [R54+0x10] ;  /* 0x0000100036157984 */ /* 0x000e280000000400 */
[----:B------:R-:W-:Y:S04]  /*bee0*/  LDS.U16 R34, [R54+0x1c] ;  /* 0x00001c0036227984 */ /* 0x000fe80000000400 */
[----:B------:R-:W-:Y:S01]  /*bef0*/  LDS.U16 R36, [R54+0x1e] ;  /* 0x00001e0036247984 */ /* 0x000fe20000000400 */
[----:B-1----:R-:W-:-:S05]  /*bf00*/  HADD2.F32 R19, -RZ, R19.H0_H0 ;  /* 0x20000013ff137230 */ /* 0x002fca0000004100 */
[----:B------:R-:W-:Y:S01]  /*bf10*/  FADD.FTZ R25, R19, UR5 ;  /* 0x0000000513197e21 */ /* 0x000fe20008010000 */
[----:B--2---:R-:W-:Y:S01]  /*bf20*/  HADD2.F32 R17, -RZ, R17.H0_H0 ;  /* 0x20000011ff117230 */ /* 0x004fe20000004100 */
[----:B------:R-:W-:Y:S01]  /*bf30*/  LDS.U16 R19, [R54+0xc] ;  /* 0x00000c0036137984 */ /* 0x000fe20000000400 */
[----:B---3--:R-:W-:Y:S02]  /*bf40*/  HADD2.F32 R18, -RZ, R18.H0_H0 ;  /* 0x20000012ff127230 */ /* 0x008fe40000004100 */
[----:B------:R-:W-:Y:S01]  /*bf50*/  FSETP.GTU.FTZ.AND P0, PT, R25, 20, PT ;  /* 0x41a000001900780b */ /* 0x000fe20003f1c000 */
[----:B------:R-:W-:Y:S02]  /*bf60*/  FADD.FTZ R22, R17, UR5 ;  /* 0x0000000511167e21 */ /* 0x000fe40008010000 */
[----:B------:R-:W-:Y:S01]  /*bf70*/  FADD.FTZ R24, R18, UR5 ;  /* 0x0000000512187e21 */ /* 0x000fe20008010000 */
[----:B----4-:R-:W-:Y:S01]  /*bf80*/  HADD2.F32 R20, -RZ, R20.H0_H0 ;  /* 0x20000014ff147230 */ /* 0x010fe20000004100 */
[----:B------:R-:W1:Y:S01]  /*bf90*/  LDS.U16 R18, [R54+0xa] ;  /* 0x00000a0036127984 */ /* 0x000e620000000400 */
[----:B------:R-:W-:-:S02]  /*bfa0*/  FSETP.GTU.FTZ.AND P4, PT, R22, 20, PT ;  /* 0x41a000001600780b */ /* 0x000fc40003f9c000 */
[----:B------:R-:W-:Y:S01]  /*bfb0*/  FSETP.GTU.FTZ.AND P5, PT, R24, 20, PT ;  /* 0x41a000001800780b */ /* 0x000fe20003fbc000 */
[----:B------:R-:W2:Y:S04]  /*bfc0*/  LDS.U16 R17, [R54+0x8] ;  /* 0x0000080036117984 */ /* 0x000ea80000000400 */
[----:B------:R-:W-:Y:S02]  /*bfd0*/  @!P0 FMUL.FTZ R25, R25, -1.4426950216293334961 ;  /* 0xbfb8aa3b19198820 */ /* 0x000fe40000410000 */
[----:B------:R-:W-:Y:S02]  /*bfe0*/  FADD.FTZ R26, R20, UR5 ;  /* 0x00000005141a7e21 */ /* 0x000fe40008010000 */
[----:B------:R-:W3:Y:S02]  /*bff0*/  LDS.U16 R20, [R54+0xe] ;  /* 0x00000e0036147984 */ /* 0x000ee40000000400 */
[----:B------:R-:W4:Y:S01]  /*c000*/  @!P0 MUFU.EX2 R25, R25 ;  /* 0x0000001900198308 */ /* 0x000f220000000800 */
[----:B------:R-:W-:-:S02]  /*c010*/  @!P4 FMUL.FTZ R22, R22, -1.4426950216293334961 ;  /* 0xbfb8aa3b1616c820 */ /* 0x000fc40000410000 */
[----:B------:R-:W-:-:S05]  /*c020*/  @!P5 FMUL.FTZ R24, R24, -1.4426950216293334961 ;  /* 0xbfb8aa3b1818d820 */ /* 0x000fca0000410000 */
[----:B------:R0:W1:Y:S01]  /*c030*/  @!P4 MUFU.EX2 R23, R22 ;  /* 0x000000160017c308 */ /* 0x0000620000000800 */
[----:B------:R-:W-:-:S07]  /*c040*/  FSETP.GTU.FTZ.AND P1, PT, R26, 20, PT ;  /* 0x41a000001a00780b */ /* 0x000fce0003f3c000 */
[----:B------:R-:W2:Y:S01]  /*c050*/  @!P5 MUFU.EX2 R24, R24 ;  /* 0x000000180018d308 */ /* 0x000ea20000000800 */
[----:B----4-:R-:W-:Y:S01]  /*c060*/  @!P0 FADD.FTZ R25, R25, 1 ;  /* 0x3f80000019198421 */ /* 0x010fe20000010000 */
[----:B0-----:R-:W0:Y:S06]  /*c070*/  LDS.U16 R22, [R54+0x12] ;  /* 0x0000120036167984 */ /* 0x001e2c0000000400 */
[----:B------:R-:W4:Y:S01]  /*c080*/  @!P0 MUFU.RCP R28, R25 ;  /* 0x00000019001c8308 */ /* 0x000f220000001000 */
[----:B-1----:R-:W-:Y:S01]  /*c090*/  @!P4 FADD.FTZ R23, R23, 1 ;  /* 0x3f8000001717c421 */ /* 0x002fe20000010000 */
[----:B------:R-:W-:Y:S01]  /*c0a0*/  HADD2.F32 R21, -RZ, R21.H0_H0 ;  /* 0x20000015ff157230 */ /* 0x000fe20000004100 */
[----:B------:R-:W-:-:S05]  /*c0b0*/  @!P1 FMUL.FTZ R26, R26, -1.4426950216293334961 ;  /* 0xbfb8aa3b1a1a9820 */ /* 0x000fca0000410000 */
[----:B------:R-:W1:Y:S01]  /*c0c0*/  @!P4 MUFU.RCP R23, R23 ;  /* 0x000000170017c308 */ /* 0x000e620000001000 */
[----:B--2---:R-:W-:Y:S02]  /*c0d0*/  @!P5 FADD.FTZ R24, R24, 1 ;  /* 0x3f8000001818d421 */ /* 0x004fe40000010000 */
[----:B------:R-:W-:Y:S01]  /*c0e0*/  FADD.FTZ R21, R21, UR5 ;  /* 0x0000000515157e21 */ /* 0x000fe20008010000 */
[----:B------:R-:W-:Y:S02]  /*c0f0*/  HADD2.F32 R18, -RZ, R18.H0_H0 ;  /* 0x20000012ff127230 */ /* 0x000fe40000004100 */
[----:B------:R-:W-:Y:S02]  /*c100*/  HADD2.F32 R19, -RZ, R19.H0_H0 ;  /* 0x20000013ff137230 */ /* 0x000fe40000004100 */
[----:B------:R-:W2:Y:S01]  /*c110*/  @!P5 MUFU.RCP R27, R24 ;  /* 0x00000018001bd308 */ /* 0x000ea20000001000 */
[----:B------:R-:W-:Y:S01]  /*c120*/  HADD2.F32 R17, -RZ, R17.H0_H0 ;  /* 0x20000011ff117230 */ /* 0x000fe20000004100 */
[----:B----4-:R-:W-:Y:S01]  /*c130*/  @!P0 FMUL.FTZ R3, R3, R28 ;  /* 0x0000001c03038220 */ /* 0x010fe20000410000 */
[----:B------:R-:W-:Y:S01]  /*c140*/  FSETP.GTU.FTZ.AND P0, PT, R21, 20, PT ;  /* 0x41a000001500780b */ /* 0x000fe20003f1c000 */
[----:B------:R-:W-:-:S04]  /*c150*/  FADD.FTZ R18, R18, UR5 ;  /* 0x0000000512127e21 */ /* 0x000fc80008010000 */
[----:B------:R-:W4:Y:S01]  /*c160*/  @!P1 MUFU.EX2 R26, R26 ;  /* 0x0000001a001a9308 */ /* 0x000f220000000800 */
[----:B------:R-:W-:Y:S01]  /*c170*/  FADD.FTZ R19, R19, UR5 ;  /* 0x0000000513137e21 */ /* 0x000fe20008010000 */
[----:B---3--:R-:W-:Y:S01]  /*c180*/  HADD2.F32 R20, -RZ, R20.H0_H0 ;  /* 0x20000014ff147230 */ /* 0x008fe20000004100 */
[----:B------:R-:W-:Y:S01]  /*c190*/  FADD.FTZ R17, R17, UR5 ;  /* 0x0000000511117e21 */ /* 0x000fe20008010000 */
[----:B------:R-:W-:Y:S01]  /*c1a0*/  FSETP.GTU.FTZ.AND P3, PT, R18, 20, PT ;  /* 0x41a000001200780b */ /* 0x000fe20003f7c000 */
[----:B-1----:R-:W-:Y:S01]  /*c1b0*/  @!P4 FMUL.FTZ R0, R0, R23 ;  /* 0x000000170000c220 */ /* 0x002fe20000410000 */
[----:B------:R-:W-:Y:S01]  /*c1c0*/  FSETP.GTU.FTZ.AND P4, PT, R19, 20, PT ;  /* 0x41a000001300780b */ /* 0x000fe20003f9c000 */
[----:B------:R-:W-:Y:S01]  /*c1d0*/  FADD.FTZ R20, R20, UR5 ;  /* 0x0000000514147e21 */ /* 0x000fe20008010000 */
[----:B------:R-:W-:Y:S01]  /*c1e0*/  FSETP.GTU.FTZ.AND P2, PT, R17, 20, PT ;  /* 0x41a000001100780b */ /* 0x000fe20003f5c000 */
[----:B--2---:R-:W-:Y:S02]  /*c1f0*/  @!P5 FMUL.FTZ R2, R2, R27 ;  /* 0x0000001b0202d220 */ /* 0x004fe40000410000 */
[----:B------:R-:W-:Y:S01]  /*c200*/  @!P0 FMUL.FTZ R21, R21, -1.4426950216293334961 ;  /* 0xbfb8aa3b15158820 */ /* 0x000fe20000410000 */
[----:B------:R-:W-:Y:S01]  /*c210*/  FSETP.GTU.FTZ.AND P5, PT, R20, 20, PT ;  /* 0x41a000001400780b */ /* 0x000fe20003fbc000 */
[----:B----4-:R-:W-:-:S04]  /*c220*/  @!P1 FADD.FTZ R26, R26, 1 ;  /* 0x3f8000001a1a9421 */ /* 0x010fc80000010000 */
[----:B------:R-:W-:Y:S01]  /*c230*/  @!P0 MUFU.EX2 R21, R21 ;  /* 0x0000001500158308 */ /* 0x000fe20000000800 */
[----:B------:R-:W-:Y:S02]  /*c240*/  @!P3 FMUL.FTZ R18, R18, -1.4426950216293334961 ;  /* 0xbfb8aa3b1212b820 */ /* 0x000fe40000410000 */
[----:B------:R-:W-:Y:S02]  /*c250*/  @!P4 FMUL.FTZ R19, R19, -1.4426950216293334961 ;  /* 0xbfb8aa3b1313c820 */ /* 0x000fe40000410000 */
[----:B------:R-:W-:-:S03]  /*c260*/  @!P2 FMUL.FTZ R17, R17, -1.4426950216293334961 ;  /* 0xbfb8aa3b1111a820 */ /* 0x000fc60000410000 */
[----:B------:R-:W1:Y:S01]  /*c270*/  @!P1 MUFU.RCP R29, R26 ;  /* 0x0000001a001d9308 */ /* 0x000e620000001000 */
[----:B0-----:R-:W-:Y:S01]  /*c280*/  HADD2.F32 R22, -RZ, R22.H0_H0 ;  /* 0x20000016ff167230 */ /* 0x001fe20000004100 */
[----:B------:R-:W-:-:S06]  /*c290*/  @!P5 FMUL.FTZ R20, R20, -1.4426950216293334961 ;  /* 0xbfb8aa3b1414d820 */ /* 0x000fcc0000410000 */
[----:B------:R-:W0:Y:S01]  /*c2a0*/  @!P3 MUFU.EX2 R18, R18 ;  /* 0x000000120012b308 */ /* 0x000e220000000800 */
[----:B------:R-:W-:-:S07]  /*c2b0*/  FADD.FTZ R22, R22, UR5 ;  /* 0x0000000516167e21 */ /* 0x000fce0008010000 */
[----:B------:R-:W2:Y:S01]  /*c2c0*/  @!P4 MUFU.EX2 R19, R19 ;  /* 0x000000130013c308 */ /* 0x000ea20000000800 */
[----:B-1----:R-:W-:-:S07]  /*c2d0*/  @!P1 FMUL.FTZ R4, R4, R29 ;  /* 0x0000001d04049220 */ /* 0x002fce0000410000 */
[----:B------:R-:W1:Y:S01]  /*c2e0*/  @!P2 MUFU.EX2 R17, R17 ;  /* 0x000000110011a308 */ /* 0x000e620000000800 */
[----:B------:R-:W-:Y:S01]  /*c2f0*/  FSETP.GTU.FTZ.AND P1, PT, R22, 20, PT ;  /* 0x41a000001600780b */ /* 0x000fe20003f3c000 */
[----:B------:R-:W-:-:S06]  /*c300*/  @!P0 FADD.FTZ R21, R21, 1 ;  /* 0x3f80000015158421 */ /* 0x000fcc0000010000 */
[----:B------:R-:W3:Y:S01]  /*c310*/  @!P5 MUFU.EX2 R20, R20 ;  /* 0x000000140014d308 */ /* 0x000ee20000000800 */
[----:B0-----:R-:W-:Y:S02]  /*c320*/  @!P3 FADD.FTZ R18, R18, 1 ;  /* 0x3f8000001212b421 */ /* 0x001fe40000010000 */
[----:B--2---:R-:W-:Y:S01]  /*c330*/  @!P4 FADD.FTZ R19, R19, 1 ;  /* 0x3f8000001313c421 */ /* 0x004fe20000010000 */
[----:B------:R-:W-:-:S04]  /*c340*/  IADD3 R23, R45, 0x1, RZ ;  /* 0x000000012d177810 */ /* 0x000fc80007ffe0ff */
[----:B------:R0:W-:Y:S01]  /*c350*/  @!P0 MUFU.RCP R44, R21 ;  /* 0x00000015002c8308 */ /* 0x0001e20000001000 */
[----:B-1----:R-:W-:Y:S01]  /*c360*/  @!P2 FADD.FTZ R17, R17, 1 ;  /* 0x3f8000001111a421 */ /* 0x002fe20000010000 */
[C---:B------:R-:W-:Y:S02]  /*c370*/  IADD3 R25, R45.reuse, 0x3, RZ ;  /* 0x000000032d197810 */ /* 0x040fe40007ffe0ff */
[C---:B------:R-:W-:Y:S01]  /*c380*/  IADD3 R27, R45.reuse, 0x5, RZ ;  /* 0x000000052d1b7810 */ /* 0x040fe20007ffe0ff */
[----:B0-----:R-:W0:Y:S03]  /*c390*/  LDS.U16 R21, [R54+0x1a] ;  /* 0x00001a0036157984 */ /* 0x001e260000000400 */
[----:B------:R1:W2:Y:S01]  /*c3a0*/  @!P3 MUFU.RCP R39, R18 ;  /* 0x000000120027b308 */ /* 0x0002a20000001000 */
[----:B------:R-:W-:Y:S01]  /*c3b0*/  IADD3 R29, R45, 0x7, RZ ;  /* 0x000000072d1d7810 */ /* 0x000fe20007ffe0ff */
[----:B---3--:R-:W-:-:S02]  /*c3c0*/  @!P5 FADD.FTZ R20, R20, 1 ;  /* 0x3f8000001414d421 */ /* 0x008fc40000010000 */
[----:B------:R-:W-:-:S04]  /*c3d0*/  @!P1 FMUL.FTZ R22, R22, -1.4426950216293334961 ;  /* 0xbfb8aa3b16169820 */ /* 0x000fc80000410000 */
[----:B------:R3:W-:Y:S01]  /*c3e0*/  @!P4 MUFU.RCP R42, R19 ;  /* 0x00000013002ac308 */ /* 0x0007e20000001000 */
[----:B-1----:R-:W-:-:S07]  /*c3f0*/  IADD3 R18, R45, 0x8, RZ ;  /* 0x000000082d127810 */ /* 0x002fce0007ffe0ff */
[----:B------:R1:W-:Y:S01]  /*c400*/  @!P2 MUFU.RCP R40, R17 ;  /* 0x000000110028a308 */ /* 0x0003e20000001000 */
[----:B---3--:R-:W-:-:S04]  /*c410*/  IADD3 R19, R45, 0xd, RZ ;  /* 0x0000000d2d137810 */ /* 0x008fc80007ffe0ff */
[-C--:B------:R-:W-:Y:S02]  /*c420*/  LEA.HI.SX32 R35, R19, R45.reuse, 0x1b ;  /* 0x0000002d13237211 */ /* 0x080fe400078fdaff */
[----:B------:R-:W-:Y:S01]  /*c430*/  LDS.U16 R19, [R54+0x16] ;  /* 0x0000160036137984 */ /* 0x000fe20000000400 */
[-C--:B-1----:R-:W-:Y:S02]  /*c440*/  LEA.HI.SX32 R17, R23, R45.reuse, 0x1b ;  /* 0x0000002d17117211 */ /* 0x082fe400078fdaff */
[-C--:B------:R-:W-:Y:S02]  /*c450*/  LEA.HI.SX32 R23, R25, R45.reuse, 0x1b ;  /* 0x0000002d19177211 */ /* 0x080fe400078fdaff */
[-C--:B------:R-:W-:Y:S01]  /*c460*/  LEA.HI.SX32 R25, R27, R45.reuse, 0x1b ;  /* 0x0000002d1b197211 */ /* 0x080fe200078fdaff */
[----:B------:R1:W-:Y:S01]  /*c470*/  @!P5 MUFU.RCP R41, R20 ;  /* 0x000000140029d308 */ /* 0x0003e20000001000 */
[-C--:B------:R-:W-:Y:S02]  /*c480*/  LEA.HI.SX32 R27, R29, R45.reuse, 0x1b ;  /* 0x0000002d1d1b7211 */ /* 0x080fe400078fdaff */
[----:B------:R-:W-:-:S02]  /*c490*/  LEA.HI.SX32 R29, R18, R45, 0x1b ;  /* 0x0000002d121d7211 */ /* 0x000fc400078fdaff */
[----:B------:R-:W3:Y:S03]  /*c4a0*/  LDS.U16 R18, [R54+0x14] ;  /* 0x0000140036127984 */ /* 0x000ee60000000400 */
[----:B------:R-:W4:Y:S01]  /*c4b0*/  @!P1 MUFU.EX2 R22, R22 ;  /* 0x0000001600169308 */ /* 0x000f220000000800 */
[----:B-1----:R-:W1:Y:S04]  /*c4c0*/  LDS.U16 R20, [R54+0x18] ;  /* 0x0000180036147984 */ /* 0x002e680000000400 */
[----:B------:R-:W-:Y:S01]  /*c4d0*/  BAR.SYNC.DEFER_BLOCKING 0x0 ;  /* 0x0000000000007b1d */ /* 0x000fe20000010000 */
[C---:B------:R-:W-:Y:S02]  /*c4e0*/  IADD3 R24, R45.reuse, 0x2, RZ ;  /* 0x000000022d187810 */ /* 0x040fe40007ffe0ff */
[----:B------:R-:W-:-:S02]  /*c4f0*/  IADD3 R26, R45, 0x4, RZ ;  /* 0x000000042d1a7810 */ /* 0x000fc40007ffe0ff */
[----:B------:R-:W-:Y:S02]  /*c500*/  IADD3 R28, R45, 0x6, RZ ;  /* 0x000000062d1c7810 */ /* 0x000fe40007ffe0ff */
[----:B------:R-:W-:Y:S01]  /*c510*/  LEA.HI.SX32 R24, R24, R45, 0x1b ;  /* 0x0000002d18187211 */ /* 0x000fe200078fdaff */
[----:B--2---:R-:W-:Y:S01]  /*c520*/  @!P3 FMUL.FTZ R6, R6, R39 ;  /* 0x000000270606b220 */ /* 0x004fe20000410000 */
[-C--:B------:R-:W-:Y:S01]  /*c530*/  LEA.HI.SX32 R26, R26, R45.reuse, 0x1b ;  /* 0x0000002d1a1a7211 */ /* 0x080fe200078fdaff */
[----:B----4-:R-:W-:Y:S01]  /*c540*/  @!P1 FADD.FTZ R22, R22, 1 ;  /* 0x3f80000016169421 */ /* 0x010fe20000010000 */
[----:B------:R-:W-:Y:S01]  /*c550*/  PRMT R39, R158, 0x7632, R39 ;  /* 0x000076329e277816 */ /* 0x000fe20000000027 */
[----:B------:R-:W-:Y:S01]  /*c560*/  @!P2 FMUL.FTZ R5, R5, R40 ;  /* 0x000000280505a220 */ /* 0x000fe20000410000 */
[----:B------:R-:W-:Y:S01]  /*c570*/  SHF.L.U32 R17, R17, 0x1, RZ ;  /* 0x0000000111117819 */ /* 0x000fe200000006ff */
[----:B------:R2:W4:Y:S01]  /*c580*/  @!P1 MUFU.RCP R43, R22 ;  /* 0x00000016002b9308 */ /* 0x0005220000001000 */
[----:B------:R-:W-:Y:S01]  /*c590*/  LEA.HI.SX32 R28, R28, R45, 0x1b ;  /* 0x0000002d1c1c7211 */ /* 0x000fe200078fdaff */
[----:B------:R-:W-:Y:S01]  /*c5a0*/  @!P5 FMUL.FTZ R8, R8, R41 ;  /* 0x000000290808d220 */ /* 0x000fe20000410000 */
[----:B------:R-:W-:-:S02]  /*c5b0*/  F2FP.PACK_AB R151, R151, R152 ;  /* 0x000000989797723e */ /* 0x000fc400000000ff */
[----:B------:R-:W-:Y:S02]  /*c5c0*/  PRMT R40, R155, 0x7632, R40 ;  /* 0x000076329b287816 */ /* 0x000fe40000000028 */
[----:B------:R-:W-:Y:S02]  /*c5d0*/  SHF.L.U32 R23, R23, 0x1, RZ ;  /* 0x0000000117177819 */ /* 0x000fe400000006ff */
[----:B--2---:R-:W-:Y:S01]  /*c5e0*/  SHF.L.U32 R22, R24, 0x1, RZ ;  /* 0x0000000118167819 */ /* 0x004fe200000006ff */
[----:B------:R-:W-:Y:S01]  /*c5f0*/  IMAD.SHL.U32 R24, R26, 0x2, RZ ;  /* 0x000000021a187824 */ /* 0x000fe200078e00ff */
[----:B------:R-:W-:Y:S01]  /*c600*/  STS.U16 [R54], R158 ;  /* 0x0000009e36007388 */ /* 0x000fe20000000400 */
[----:B------:R-:W-:Y:S02]  /*c610*/  PRMT R41, R153, 0x7632, R41 ;  /* 0x0000763299297816 */ /* 0x000fe40000000029 */
[----:B------:R-:W-:Y:S01]  /*c620*/  SHF.L.U32 R25, R25, 0x1, RZ ;  /* 0x0000000119197819 */ /* 0x000fe200000006ff */
[----:B------:R2:W-:Y:S01]  /*c630*/  STS.U16 [R17+0x2], R39 ;  /* 0x0000022711007388 */ /* 0x0005e20000000400 */
[----:B------:R-:W-:Y:S01]  /*c640*/  SHF.L.U32 R26, R28, 0x1, RZ ;  /* 0x000000011c1a7819 */ /* 0x000fe200000006ff */
[----:B0-----:R-:W-:Y:S01]  /*c650*/  HADD2.F32 R21, -RZ, R21.H0_H0 ;  /* 0x20000015ff157230 */ /* 0x001fe20000004100 */
[----:B------:R-:W-:Y:S01]  /*c660*/  SHF.L.U32 R27, R27, 0x1, RZ ;  /* 0x000000011b1b7819 */ /* 0x000fe200000006ff */
[----:B------:R-:W-:Y:S01]  /*c670*/  STS.U16 [R22+0x4], R155 ;  /* 0x0000049b16007388 */ /* 0x000fe20000000400 */
[----:B------:R-:W-:-:S03]  /*c680*/  IADD3 R30, R45, 0x9, RZ ;  /* 0x000000092d1e7810 */ /* 0x000fc60007ffe0ff */
[----:B------:R-:W-:Y:S01]  /*c690*/  STS.U16 [R23+0x6], R40 ;  /* 0x0000062817007388 */ /* 0x000fe20000000400 */
[----:B--2---:R-:W-:-:S03]  /*c6a0*/  PRMT R39, R151, 0x7632, R39 ;  /* 0x0000763297277816 */ /* 0x004fc60000000027 */
[----:B------:R-:W-:Y:S01]  /*c6b0*/  STS.U16 [R24+0x8], R153 ;  /* 0x0000089918007388 */ /* 0x000fe20000000400 */
[C---:B------:R-:W-:Y:S02]  /*c6c0*/  IADD3 R31, R45.reuse, 0xa, RZ ;  /* 0x0000000a2d1f7810 */ /* 0x040fe40007ffe0ff */
[----:B------:R-:W-:Y:S01]  /*c6d0*/  IADD3 R32, R45, 0xb, RZ ;  /* 0x0000000b2d207810 */ /* 0x000fe20007ffe0ff */
[----:B------:R-:W-:Y:S01]  /*c6e0*/  STS.U16 [R25+0xa], R41 ;  /* 0x00000a2919007388 */ /* 0x000fe20000000400 */
[----:B------:R-:W-:-:S03]  /*c6f0*/  LEA.HI.SX32 R30, R30, R45, 0x1b ;  /* 0x0000002d1e1e7211 */ /* 0x000fc600078fdaff */
[----:B------:R-:W-:Y:S01]  /*c700*/  STS.U16 [R26+0xc], R151 ;  /* 0x00000c971a007388 */ /* 0x000fe20000000400 */
[----:B------:R-:W-:-:S03]  /*c710*/  F2FP.PACK_AB R149, R149, R150 ;  /* 0x000000969595723e */ /* 0x000fc600000000ff */
[----:B------:R0:W-:Y:S01]  /*c720*/  STS.U16 [R27+0xe], R39 ;  /* 0x00000e271b007388 */ /* 0x0001e20000000400 */
[----:B------:R-:W-:Y:S02]  /*c730*/  IADD3 R33, R45, 0xc, RZ ;  /* 0x0000000c2d217810 */ /* 0x000fe40007ffe0ff */
[-C--:B------:R-:W-:Y:S02]  /*c740*/  LEA.HI.SX32 R31, R31, R45.reuse, 0x1b ;  /* 0x0000002d1f1f7211 */ /* 0x080fe400078fdaff */
[----:B------:R-:W-:Y:S01]  /*c750*/  LEA.HI.SX32 R32, R32, R45, 0x1b ;  /* 0x0000002d20207211 */ /* 0x000fe200078fdaff */
[----:B------:R-:W-:Y:S01]  /*c760*/  @!P4 FMUL.FTZ R7, R7, R42 ;  /* 0x0000002a0707c220 */ /* 0x000fe20000410000 */
[----:B------:R-:W-:Y:S01]  /*c770*/  F2FP.PACK_AB R147, R147, R148 ;  /* 0x000000949393723e */ /* 0x000fe200000000ff */
[----:B0-----:R-:W-:Y:S01]  /*c780*/  FADD.FTZ R39, R21, UR5 ;  /* 0x0000000515277e21 */ /* 0x001fe20008010000 */
[----:B------:R-:W-:Y:S01]  /*c790*/  SHF.L.U32 R28, R29, 0x1, RZ ;  /* 0x000000011d1c7819 */ /* 0x000fe200000006ff */
[----:B------:R-:W-:Y:S01]  /*c7a0*/  @!P0 FMUL.FTZ R9, R9, R44 ;  /* 0x0000002c09098220 */ /* 0x000fe20000410000 */
[----:B------:R-:W-:-:S02]  /*c7b0*/  PRMT R42, R149, 0x7632, R42 ;  /* 0x00007632952a7816 */ /* 0x000fc4000000002a */
[----:B------:R-:W-:Y:S02]  /*c7c0*/  SHF.L.U32 R29, R30, 0x1, RZ ;  /* 0x000000011e1d7819 */ /* 0x000fe400000006ff */
[----:B------:R-:W-:Y:S02]  /*c7d0*/  LEA.HI.SX32 R33, R33, R45, 0x1b ;  /* 0x0000002d21217211 */ /* 0x000fe400078fdaff */
[----:B------:R-:W-:Y:S01]  /*c7e0*/  SHF.L.U32 R30, R31, 0x1, RZ ;  /* 0x000000011f1e7819 */ /* 0x000fe200000006ff */
[----:B------:R-:W-:Y:S01]  /*c7f0*/  IMAD.SHL.U32 R31, R32, 0x2, RZ ;  /* 0x00000002201f7824 */ /* 0x000fe200078e00ff */
[----:B------:R-:W-:Y:S02]  /*c800*/  FSETP.GTU.FTZ.AND P0, PT, R39, 20, PT ;  /* 0x41a000002700780b */ /* 0x000fe40003f1c000 */
[----:B------:R-:W-:Y:S02]  /*c810*/  PRMT R40, R147, 0x7632, R40 ;  /* 0x0000763293287816 */ /* 0x000fe40000000028 */
[----:B------:R-:W-:Y:S01]  /*c820*/  F2FP.PACK_AB R145, R145, R146 ;  /* 0x000000929191723e */ /* 0x000fe200000000ff */
[----:B------:R-:W-:Y:S01]  /*c830*/  STS.U16 [R28+0x10], R149 ;  /* 0x000010951c007388 */ /* 0x000fe20000000400 */
[----:B------:R-:W-:Y:S01]  /*c840*/  ISETP.NE.AND P6, PT, R55, RZ, PT ;  /* 0x000000ff3700720c */ /* 0x000fe20003fc5270 */
[----:B------:R-:W-:Y:S01]  /*c850*/  HADD2.F32 R34, -RZ, R34.H0_H0 ;  /* 0x20000022ff227230 */ /* 0x000fe20000004100 */
[----:B------:R-:W-:Y:S01]  /*c860*/  F2FP.PACK_AB R143, R143, R144 ;  /* 0x000000908f8f723e */ /* 0x000fe200000000ff */
[----:B------:R-:W-:Y:S01]  /*c870*/  STS.U16 [R29+0x12], R42 ;  /* 0x0000122a1d007388 */ /* 0x000fe20000000400 */
[----:B------:R-:W-:Y:S01]  /*c880*/  SHF.L.U32 R32, R33, 0x1, RZ ;  /* 0x0000000121207819 */ /* 0x000fe200000006ff */
[----:B------:R-:W-:Y:S01]  /*c890*/  HADD2.F32 R21, -RZ, R36.H0_H0 ;  /* 0x20000024ff157230 */ /* 0x000fe20000004100 */
[----:B------:R-:W-:Y:S01]  /*c8a0*/  PRMT R41, R145, 0x7632, R41 ;  /* 0x0000763291297816 */ /* 0x000fe20000000029 */
[----:B------:R-:W-:Y:S01]  /*c8b0*/  STS.U16 [R30+0x14], R147 ;  /* 0x000014931e007388 */ /* 0x000fe20000000400 */
[----:B------:R-:W-:-:S02]  /*c8c0*/  SHF.L.U32 R33, R35, 0x1, RZ ;  /* 0x0000000123217819 */ /* 0x000fc400000006ff */
[----:B------:R-:W-:Y:S01]  /*c8d0*/  SHF.L.U32 R35, R37, 0x1, RZ ;  /* 0x0000000125237819 */ /* 0x000fe200000006ff */
[----:B------:R0:W-:Y:S01]  /*c8e0*/  STS.U16 [R31+0x16], R40 ;  /* 0x000016281f007388 */ /* 0x0001e20000000400 */
[----:B------:R-:W-:Y:S01]  /*c8f0*/  SHF.L.U32 R36, R38, 0x1, RZ ;  /* 0x0000000126247819 */ /* 0x000fe200000006ff */
[----:B------:R-:W-:Y:S01]  /*c900*/  FADD.FTZ R37, R34, UR5 ;  /* 0x0000000522257e21 */ /* 0x000fe20008010000 */
[----:B------:R-:W-:Y:S01]  /*c910*/  MOV R34, UR39 ;  /* 0x0000002700227c02 */ /* 0x000fe20008000f00 */
[----:B------:R-:W-:Y:S01]  /*c920*/  STS.U16 [R32+0x18], R145 ;  /* 0x0000189120007388 */ /* 0x000fe20000000400 */
[----:B---3--:R-:W-:Y:S01]  /*c930*/  HADD2.F32 R18, -RZ, R18.H0_H0 ;  /* 0x20000012ff127230 */ /* 0x008fe20000004100 */
[----:B0-----:R-:W-:Y:S02]  /*c940*/  PRMT R40, R143, 0x7632, R40 ;  /* 0x000076328f287816 */ /* 0x001fe40000000028 */
[----:B------:R-:W-:Y:S01]  /*c950*/  STS.U16 [R33+0x1a], R41 ;  /* 0x00001a2921007388 */ /* 0x000fe20000000400 */
[----:B------:R-:W-:-:S03]  /*c960*/  FADD.FTZ R38, R21, UR5 ;  /* 0x0000000515267e21 */ /* 0x000fc60008010000 */
[----:B------:R-:W-:Y:S01]  /*c970*/  STS.U16 [R35+0x1c], R143 ;  /* 0x00001c8f23007388 */ /* 0x000fe20000000400 */
[----:B----4-:R-:W-:Y:S02]  /*c980*/  @!P1 FMUL.FTZ R10, R10, R43 ;  /* 0x0000002b0a0a9220 */ /* 0x010fe40000410000 */
[----:B------:R-:W-:Y:S01]  /*c990*/  @!P0 FMUL.FTZ R21, R39, -1.4426950216293334961 ;  /* 0xbfb8aa3b27158820 */ /* 0x000fe20000410000 */
[----:B------:R-:W-:Y:S01]  /*c9a0*/  STS.U16 [R36+0x1e], R40 ;  /* 0x00001e2824007388 */ /* 0x000fe20000000400 */
[----:B------:R-:W-:-:S06]  /*c9b0*/  NOP ;  /* 0x0000000000007918 */ /* 0x000fcc0000000000 */
[----:B------:R-:W-:Y:S01]  /*c9c0*/  LDS.U16 R39, [R96] ;  /* 0x0000000060277984 */ /* 0x000fe20000000400 */
[----:B------:R-:W-:-:S03]  /*c9d0*/  FADD.FTZ R18, R18, UR5 ;  /* 0x0000000512127e21 */ /* 0x000fc60008010000 */
        /* <DEDUP_REMOVED lines=17> */
[----:B------:R-:W-:Y:S01]  /*caf0*/  FSETP.GTU.FTZ.AND P5, PT, R18, 20, PT ;  /* 0x41a000001200780b */ /* 0x000fe20003fbc000 */
[----:B------:R-:W-:-:S02]  /*cb00*/  HADD2.F32 R19, -RZ, R19.H0_H0 ;  /* 0x20000013ff137230 */ /* 0x000fc40000004100 */
[----:B-1----:R-:W-:-:S03]  /*cb10*/  HADD2.F32 R20, -RZ, R20.H0_H0 ;  /* 0x20000014ff147230 */ /* 0x002fc60000004100 */
[----:B------:R-:W-:Y:S02]  /*cb20*/  FADD.FTZ R19, R19, UR5 ;  /* 0x0000000513137e21 */ /* 0x000fe40008010000 */
[----:B------:R-:W-:-:S05]  /*cb30*/  FADD.FTZ R20, R20, UR5 ;  /* 0x0000000514147e21 */ /* 0x000fca0008010000 */
[----:B------:R-:W-:Y:S01]  /*cb40*/  @!P5 FMUL.FTZ R18, R18, -1.4426950216293334961 ;  /* 0xbfb8aa3b1212d820 */ /* 0x000fe20000410000 */
[----:B------:R-:W-:Y:S02]  /*cb50*/  FSETP.GTU.FTZ.AND P4, PT, R19, 20, PT ;  /* 0x41a000001300780b */ /* 0x000fe40003f9c000 */
[----:B------:R-:W-:-:S03]  /*cb60*/  FSETP.GTU.FTZ.AND P3, PT, R20, 20, PT ;  /* 0x41a000001400780b */ /* 0x000fc60003f7c000 */
[----:B------:R-:W0:Y:S01]  /*cb70*/  @!P5 MUFU.EX2 R18, R18 ;  /* 0x000000120012d308 */ /* 0x000e220000000800 */
[----:B------:R-:W1:Y:S01]  /*cb80*/  LDS R40, [0x1080] ;  /* 0x00108000ff287984 */ /* 0x000e620000000800 */
[----:B------:R-:W-:-:S06]  /*cb90*/  FSETP.GTU.FTZ.AND P1, PT, R37, 20, PT ;  /* 0x41a000002500780b */ /* 0x000fcc0003f3c000 */
[----:B------:R-:W-:Y:S02]  /*cba0*/  @!P4 FMUL.FTZ R19, R19, -1.4426950216293334961 ;  /* 0xbfb8aa3b1313c820 */ /* 0x000fe40000410000 */
[----:B------:R-:W-:-:S04]  /*cbb0*/  @!P3 FMUL.FTZ R20, R20, -1.4426950216293334961 ;  /* 0xbfb8aa3b1414b820 */ /* 0x000fc80000410000 */
[----:B------:R-:W2:Y:S01]  /*cbc0*/  @!P4 MUFU.EX2 R19, R19 ;  /* 0x000000130013c308 */ /* 0x000ea20000000800 */
[----:B0-----:R-:W-:Y:S02]  /*cbd0*/  @!P5 FADD.FTZ R18, R18, 1 ;  /* 0x3f8000001212d421 */ /* 0x001fe40000010000 */
[----:B------:R-:W-:-:S05]  /*cbe0*/  @!P1 FMUL.FTZ R37, R37, -1.4426950216293334961 ;  /* 0xbfb8aa3b25259820 */ /* 0x000fca0000410000 */
[----:B------:R-:W0:Y:S01]  /*cbf0*/  @!P3 MUFU.EX2 R20, R20 ;  /* 0x000000140014b308 */ /* 0x000e220000000800 */
[----:B------:R-:W-:-:S07]  /*cc00*/  FSETP.GTU.FTZ.AND P2, PT, R38, 20, PT ;  /* 0x41a000002600780b */ /* 0x000fce0003f5c000 */
[----:B------:R-:W3:Y:S08]  /*cc10*/  @!P0 MUFU.EX2 R21, R21 ;  /* 0x0000001500158308 */ /* 0x000ef00000000800 */
[----:B------:R-:W4:Y:S08]  /*cc20*/  @!P1 MUFU.EX2 R37, R37 ;  /* 0x0000002500259308 */ /* 0x000f300000000800 */
[----:B------:R-:W1:Y:S01]  /*cc30*/  @!P5 MUFU.RCP R18, R18 ;  /* 0x000000120012d308 */ /* 0x000e620000001000 */
[----:B--2---:R-:W-:-:S02]  /*cc40*/  @!P4 FADD.FTZ R19, R19, 1 ;  /* 0x3f8000001313c421 */ /* 0x004fc40000010000 */
[----:B0-----:R-:W-:Y:S02]  /*cc50*/  @!P3 FADD.FTZ R20, R20, 1 ;  /* 0x3f8000001414b421 */ /* 0x001fe40000010000 */
[----:B------:R-:W-:Y:S02]  /*cc60*/  @!P2 FMUL.FTZ R38, R38, -1.4426950216293334961 ;  /* 0xbfb8aa3b2626a820 */ /* 0x000fe40000410000 */
[----:B---3--:R-:W-:Y:S01]  /*cc70*/  @!P0 FADD.FTZ R21, R21, 1 ;  /* 0x3f80000015158421 */ /* 0x008fe20000010000 */
[----:B------:R-:W0:Y:S01]  /*cc80*/  @!P4 MUFU.RCP R19, R19 ;  /* 0x000000130013c308 */ /* 0x000e220000001000 */
[----:B----4-:R-:W-:Y:S01]  /*cc90*/  @!P1 FADD.FTZ R37, R37, 1 ;  /* 0x3f80000025259421 */ /* 0x010fe20000010000 */
[----:B------:R-:W-:-:S06]  /*cca0*/  UIMAD UR7, UR13, UR8, URZ ;  /* 0x000000080d0772a4 */ /* 0x000fcc000f8e023f */
[----:B------:R-:W2:Y:S01]  /*ccb0*/  @!P3 MUFU.RCP R20, R20 ;  /* 0x000000140014b308 */ /* 0x000ea20000001000 */
[----:B-1----:R-:W-:Y:S01]  /*ccc0*/  @!P5 FMUL.FTZ R11, R11, R18 ;  /* 0x000000120b0bd220 */ /* 0x002fe20000410000 */
[----:B------:R-:W-:Y:S01]  /*ccd0*/  ISETP.GE.AND P5, PT, R56, R40, PT ;  /* 0x000000283800720c */ /* 0x000fe20003fa6270 */
[----:B------:R-:W-:-:S05]  /*cce0*/  UIMAD UR25, UR12, UR9, UR7 ;  /* 0x000000090c1972a4 */ /* 0x000fca000f8e0207 */
[----:B------:R-:W1:Y:S01]  /*ccf0*/  @!P2 MUFU.EX2 R38, R38 ;  /* 0x000000260026a308 */ /* 0x000e620000000800 */
[----:B------:R-:W-:Y:S02]  /*cd00*/  UIMAD UR7, UR13, UR36, URZ ;  /* 0x000000240d0772a4 */ /* 0x000fe4000f8e023f */
[----:B------:R-:W-:-:S05]  /*cd10*/  UIMAD.WIDE.U32 UR34, UR12, UR8, URZ ;  /* 0x000000080c2272a5 */ /* 0x000fca000f8e003f */
[----:B------:R3:W4:Y:S08]  /*cd20*/  @!P0 MUFU.RCP R75, R21 ;  /* 0x00000015004b8308 */ /* 0x0007300000001000 */
[----:B------:R3:W1:Y:S01]  /*cd30*/  @!P1 MUFU.RCP R42, R37 ;  /* 0x00000025002a9308 */ /* 0x0006620000001000 */
[----:B------:R-:W-:Y:S01]  /*cd40*/  UIMAD UR38, UR12, UR37, UR7 ;  /* 0x000000250c2672a4 */ /* 0x000fe2000f8e0207 */
[----:B------:R-:W-:Y:S01]  /*cd50*/  BSSY B0, `(.L_x_544) ;  /* 0x0000014000007945 */ /* 0x000fe20003800000 */
[----:B------:R-:W-:-:S02]  /*cd60*/  UIMAD.WIDE.U32 UR8, UR12, UR36, URZ ;  /* 0x000000240c0872a5 */ /* 0x000fc4000f8e003f */
[----:B------:R-:W-:Y:S01]  /*cd70*/  UIADD3 UR7, UR35, UR25, URZ ;  /* 0x0000001923077290 */ /* 0x000fe2000fffe03f */
[----:B0-----:R-:W-:Y:S02]  /*cd80*/  @!P4 FMUL.FTZ R12, R12, R19 ;  /* 0x000000130c0cc220 */ /* 0x001fe40000410000 */
[----:B--2---:R-:W-:Y:S01]  /*cd90*/  @!P3 FMUL.FTZ R13, R13, R20 ;  /* 0x000000140d0db220 */ /* 0x004fe20000410000 */
[----:B------:R-:W-:Y:S05]  /*cda0*/  @P5 BRA `(.L_x_545) ;  /* 0x000000e000005947 */ /* 0x000fea0003800000 */
[----:B---34-:R-:W-:Y:S01]  /*cdb0*/  MOV R21, UR12 ;  /* 0x0000000c00157c02 */ /* 0x018fe20008000f00 */
[----:B-----5:R-:W-:Y:S01]  /*cdc0*/  IMAD.MOV.U32 R19, RZ, RZ, R81 ;  /* 0x000000ffff137224 */ /* 0x020fe200078e0051 */
        /* <DEDUP_REMOVED lines=12> */
.L_x_545:
[----:B---34-:R-:W-:Y:S05]  /*ce90*/  BSYNC B0 ;  /* 0x0000000000007941 */ /* 0x018fea0003800000 */
.L_x_544:
[----:B------:R-:W2:Y:S01]  /*cea0*/  LDL.LU R44, [R1+0x78] ;  /* 0x00007800012c7983 */ /* 0x000ea20000300800 */
[----:B------:R-:W-:Y:S01]  /*ceb0*/  ULDC.64 UR36, c[0x0][0x2e0] ;  /* 0x0000b80000247ab9 */ /* 0x000fe20000000a00 */
[----:B-1----:R-:W-:Y:S01]  /*cec0*/  @!P2 FADD.FTZ R38, R38, 1 ;  /* 0x3f8000002626a421 */ /* 0x002fe20000010000 */
[----:B------:R-:W-:Y:S01]  /*ced0*/  UMOV UR35, UR7 ;  /* 0x0000000700237c82 */ /* 0x000fe20008000000 */
[----:B------:R-:W-:Y:S01]  /*cee0*/  LEA R18, P3, R56, c[0x0][0x330], 0x1 ;  /* 0x0000cc0038127a11 */ /* 0x000fe200078608ff */
[----:B------:R-:W-:Y:S01]  /*cef0*/  UIMAD.WIDE.U32 UR34, UR10, UR36, UR34 ;  /* 0x000000240a2272a5 */ /* 0x000fe2000f8e0022 */
[----:B0-----:R-:W0:Y:S01]  /*cf00*/  @!P2 MUFU.RCP R21, R38 ;  /* 0x000000260015a308 */ /* 0x001e220000001000 */
[----:B------:R-:W-:Y:S01]  /*cf10*/  UIMAD UR36, UR11, UR36, URZ ;  /* 0x000000240b2472a4 */ /* 0x000fe2000f8e023f */
[----:B------:R-:W-:Y:S01]  /*cf20*/  @!P0 FMUL.FTZ R14, R14, R75 ;  /* 0x0000004b0e0e8220 */ /* 0x000fe20000410000 */
[----:B------:R-:W-:Y:S01]  /*cf30*/  UIADD3 UR7, UP0, UR41, UR34, URZ ;  /* 0x0000002229077290 */ /* 0x000fe2000ff1e03f */
[----:B------:R-:W-:Y:S01]  /*cf40*/  @!P1 FMUL.FTZ R15, R15, R42 ;  /* 0x0000002a0f0f9220 */ /* 0x000fe20000410000 */
[----:B------:R-:W-:Y:S01]  /*cf50*/  UIMAD UR34, UR10, UR37, UR36 ;  /* 0x000000250a2272a4 */ /* 0x000fe2000f8e0224 */
[-C--:B------:R-:W-:Y:S01]  /*cf60*/  ISETP.GE.AND P5, PT, R77, R40.reuse, PT ;  /* 0x000000284d00720c */ /* 0x080fe20003fa6270 */
[----:B------:R-:W-:Y:S01]  /*cf70*/  BSSY B0, `(.L_x_546) ;  /* 0x0000081000007945 */ /* 0x000fe20003800000 */
[-C--:B------:R-:W-:Y:S01]  /*cf80*/  ISETP.GE.AND P0, PT, R76, R40.reuse, PT ;  /* 0x000000284c00720c */ /* 0x080fe20003f06270 */
[----:B------:R-:W-:Y:S01]  /*cf90*/  UIADD3.X UR34, UR42, UR34, UR35, UP0, !UPT ;  /* 0x000000222a227290 */ /* 0x000fe200087fe423 */
[----:B------:R-:W-:Y:S01]  /*cfa0*/  MOV R20, UR7 ;  /* 0x0000000700147c02 */ /* 0x000fe20008000f00 */
[----:B------:R-:W-:Y:S01]  /*cfb0*/  UIADD3 UR7, UR9, UR38, URZ ;  /* 0x0000002609077290 */ /* 0x000fe2000fffe03f */
[----:B------:R-:W-:-:S02]  /*cfc0*/  ISETP.GE.AND P1, PT, R165, R40, PT ;  /* 0x00000028a500720c */ /* 0x000fc40003f26270 */
[----:B------:R-:W-:Y:S02]  /*cfd0*/  LEA.HI.X R19, R56, c[0x0][0x334], R57, 0x1, P3 ;  /* 0x0000cd0038137a11 */ /* 0x000fe400018f0c39 */
[----:B------:R-:W-:Y:S01]  /*cfe0*/  LEA R18, P3, R20, R18, 0x1 ;  /* 0x0000001214127211 */ /* 0x000fe200078608ff */
[----:B0-----:R-:W-:Y:S01]  /*cff0*/  @!P2 FMUL.FTZ R16, R16, R21 ;  /* 0x000000151010a220 */ /* 0x001fe20000410000 */
[----:B------:R-:W-:Y:S02]  /*d000*/  MOV R37, UR34 ;  /* 0x0000002200257c02 */ /* 0x000fe40008000f00 */
[-C--:B------:R-:W-:Y:S02]  /*d010*/  ISETP.GE.AND P2, PT, R164, R40.reuse, PT ;  /* 0x00000028a400720c */ /* 0x080fe40003f46270 */
[----:B------:R-:W-:Y:S02]  /*d020*/  LEA.HI.X R19, R20, R19, R37, 0x1, P3 ;  /* 0x0000001314137211 */ /* 0x000fe400018f0c25 */
[----:B------:R-:W-:-:S02]  /*d030*/  ISETP.GE.AND P3, PT, R163, R40, PT ;  /* 0x00000028a300720c */ /* 0x000fc40003f66270 */
        /* <DEDUP_REMOVED lines=26> */
[----:B--2---:R-:W-:-:S04]  /*d1e0*/  FADD.FTZ R21, R0, R44 ;  /* 0x0000002c00157221 */ /* 0x004fc80000010000 */
[----:B------:R-:W-:Y:S01]  /*d1f0*/  FADD.FTZ R20, R21, R2 ;  /* 0x0000000215147221 */ /* 0x000fe20000010000 */
[----:B------:R-:W-:-:S03]  /*d200*/  F2FP.PACK_AB R2, R2, R0 ;  /* 0x000000000202723e */ /* 0x000fc600000000ff */
[----:B------:R-:W-:Y:S01]  /*d210*/  FADD.FTZ R21, R20, R3 ;  /* 0x0000000314157221 */ /* 0x000fe20000010000 */
[C---:B0-----:R-:W-:Y:S02]  /*d220*/  PRMT R19, R2.reuse, 0x7610, R19 ;  /* 0x0000761002137816 */ /* 0x041fe40000000013 */
[----:B------:R-:W-:Y:S01]  /*d230*/  PRMT R20, R2, 0x7632, R20 ;  /* 0x0000763202147816 */ /* 0x000fe20000000014 */
[----:B------:R-:W-:Y:S01]  /*d240*/  FADD.FTZ R0, R21, R4 ;  /* 0x0000000415007221 */ /* 0x000fe20000010000 */
[----:B------:R-:W-:Y:S01]  /*d250*/  F2FP.PACK_AB R2, R6, R5 ;  /* 0x000000050602723e */ /* 0x000fe200000000ff */
[----:B------:R0:W-:Y:S01]  /*d260*/  STS.U16 [R54], R19 ;  /* 0x0000001336007388 */ /* 0x0001e20000000400 */
[----:B------:R-:W-:Y:S01]  /*d270*/  F2FP.PACK_AB R3, R4, R3 ;  /* 0x000000030403723e */ /* 0x000fe200000000ff */
[----:B------:R-:W-:Y:S01]  /*d280*/  FADD.FTZ R5, R0, R5 ;  /* 0x0000000500057221 */ /* 0x000fe20000010000 */
[C---:B------:R-:W-:Y:S01]  /*d290*/  PRMT R18, R2.reuse, 0x7610, R18 ;  /* 0x0000761002127816 */ /* 0x040fe20000000012 */
[----:B------:R1:W-:Y:S01]  /*d2a0*/  STS.U16 [R17+0x2], R20 ;  /* 0x0000021411007388 */ /* 0x0003e20000000400 */
[----:B------:R-:W-:Y:S01]  /*d2b0*/  PRMT R38, R2, 0x7632, R38 ;  /* 0x0000763202267816 */ /* 0x000fe20000000026 */
[----:B------:R-:W-:Y:S01]  /*d2c0*/  FADD.FTZ R6, R5, R6 ;  /* 0x0000000605067221 */ /* 0x000fe20000010000 */
[----:B------:R-:W-:-:S02]  /*d2d0*/  PRMT R21, R3, 0x7610, R21 ;  /* 0x0000761003157816 */ /* 0x000fc40000000015 */
[----:B------:R-:W-:Y:S01]  /*d2e0*/  F2FP.PACK_AB R2, R8, R7 ;  /* 0x000000070802723e */ /* 0x000fe200000000ff */
[----:B------:R-:W-:Y:S01]  /*d2f0*/  FADD.FTZ R7, R6, R7 ;  /* 0x0000000706077221 */ /* 0x000fe20000010000 */
[----:B------:R-:W-:Y:S01]  /*d300*/  PRMT R37, R3, 0x7632, R37 ;  /* 0x0000763203257816 */ /* 0x000fe20000000025 */
[----:B------:R2:W-:Y:S01]  /*d310*/  STS.U16 [R22+0x4], R21 ;  /* 0x0000041516007388 */ /* 0x0005e20000000400 */
[----:B------:R-:W-:Y:S01]  /*d320*/  F2FP.PACK_AB R3, R10, R9 ;  /* 0x000000090a03723e */ /* 0x000fe200000000ff */
[----:B------:R-:W-:Y:S01]  /*d330*/  FADD.FTZ R8, R7, R8 ;  /* 0x0000000807087221 */ /* 0x000fe20000010000 */
[----:B0-----:R-:W-:Y:S01]  /*d340*/  PRMT R19, R2, 0x7610, R19 ;  /* 0x0000761002137816 */ /* 0x001fe20000000013 */
[----:B------:R-:W-:Y:S01]  /*d350*/  STS.U16 [R23+0x6], R37 ;  /* 0x0000062517007388 */ /* 0x000fe20000000400 */
[----:B------:R-:W-:Y:S01]  /*d360*/  F2FP.PACK_AB R4, R12, R11 ;  /* 0x0000000b0c04723e */ /* 0x000fe200000000ff */
[----:B------:R-:W-:Y:S01]  /*d370*/  FADD.FTZ R9, R8, R9 ;  /* 0x0000000908097221 */ /* 0x000fe20000010000 */
[----:B-1----:R-:W-:Y:S01]  /*d380*/  PRMT R17, R2, 0x7632, R17 ;  /* 0x0000763202117816 */ /* 0x002fe20000000011 */
[----:B------:R0:W-:Y:S01]  /*d390*/  STS.U16 [R24+0x8], R18 ;  /* 0x0000081218007388 */ /* 0x0001e20000000400 */
[----:B------:R-:W-:Y:S01]  /*d3a0*/  PRMT R20, R3, 0x7610, R20 ;  /* 0x0000761003147816 */ /* 0x000fe20000000014 */
[----:B------:R-:W-:Y:S01]  /*d3b0*/  FADD.FTZ R10, R9, R10 ;  /* 0x0000000a090a7221 */ /* 0x000fe20000010000 */
[----:B------:R-:W-:Y:S01]  /*d3c0*/  PRMT R39, R3, 0x7632, R39 ;  /* 0x0000763203277816 */ /* 0x000fe20000000027 */
[----:B------:R-:W-:Y:S01]  /*d3d0*/  STS.U16 [R25+0xa], R38 ;  /* 0x00000a2619007388 */ /* 0x000fe20000000400 */
[----:B------:R-:W-:Y:S01]  /*d3e0*/  F2FP.PACK_AB R2, R14, R13 ;  /* 0x0000000d0e02723e */ /* 0x000fe200000000ff */
[----:B------:R-:W-:Y:S01]  /*d3f0*/  FADD.FTZ R11, R10, R11 ;  /* 0x0000000b0a0b7221 */ /* 0x000fe20000010000 */
[----:B------:R-:W-:Y:S01]  /*d400*/  F2FP.PACK_AB R3, R16, R15 ;  /* 0x0000000f1003723e */ /* 0x000fe200000000ff */
[----:B------:R-:W-:Y:S01]  /*d410*/  STS.U16 [R26+0xc], R19 ;  /* 0x00000c131a007388 */ /* 0x000fe20000000400 */
[----:B--2---:R-:W-:Y:S01]  /*d420*/  PRMT R22, R2, 0x7632, R22 ;  /* 0x0000763202167816 */ /* 0x004fe20000000016 */
[----:B------:R-:W-:Y:S01]  /*d430*/  FADD.FTZ R12, R11, R12 ;  /* 0x0000000c0b0c7221 */ /* 0x000fe20000010000 */
[----:B0-----:R-:W-:Y:S01]  /*d440*/  PRMT R18, R4, 0x7632, R18 ;  /* 0x0000763204127816 */ /* 0x001fe20000000012 */
[----:B------:R-:W-:Y:S01]  /*d450*/  STS.U16 [R27+0xe], R17 ;  /* 0x00000e111b007388 */ /* 0x000fe20000000400 */
[----:B------:R-:W-:Y:S01]  /*d460*/  PRMT R24, R3, 0x7632, R24 ;  /* 0x0000763203187816 */ /* 0x000fe20000000018 */
[----:B------:R-:W-:-:S02]  /*d470*/  FADD.FTZ R13, R12, R13 ;  /* 0x0000000d0c0d7221 */ /* 0x000fc40000010000 */
[----:B------:R-:W-:Y:S02]  /*d480*/  STS.U16 [R28+0x10], R20 ;  /* 0x000010141c007388 */ /* 0x000fe40000000400 */
[----:B------:R-:W-:Y:S02]  /*d490*/  FADD.FTZ R14, R13, R14 ;  /* 0x0000000e0d0e7221 */ /* 0x000fe40000010000 */
[----:B------:R-:W-:Y:S02]  /*d4a0*/  STS.U16 [R29+0x12], R39 ;  /* 0x000012271d007388 */ /* 0x000fe40000000400 */
[----:B------:R-:W-:Y:S02]  /*d4b0*/  FADD.FTZ R15, R14, R15 ;  /* 0x0000000f0e0f7221 */ /* 0x000fe40000010000 */
[----:B------:R-:W-:Y:S02]  /*d4c0*/  STS.U16 [R30+0x14], R4 ;  /* 0x000014041e007388 */ /* 0x000fe40000000400 */
[----:B------:R-:W-:-:S02]  /*d4d0*/  FADD.FTZ R0, R15, R16 ;  /* 0x000000100f007221 */ /* 0x000fc40000010000 */
        /* <DEDUP_REMOVED lines=29> */
[----:B------:R-:W-:Y:S01]  /*d6b0*/  ULDC.64 UR34, c[0x0][0x300] ;  /* 0x0000c00000227ab9 */ /* 0x000fe20000000a00 */
[----:B-----5:R-:W-:Y:S01]  /*d6c0*/  MOV R2, R80 ;  /* 0x0000005000027202 */ /* 0x020fe20000000f00 */
        /* <DEDUP_REMOVED lines=11> */
.L_x_547:
[----:B------:R-:W-:Y:S05]  /*d780*/  BSYNC B0 ;  /* 0x0000000000007941 */ /* 0x000fea0003800000 */
.L_x_546:
        /* <DEDUP_REMOVED lines=16> */
[----:B------:R-:W-:Y:S01]  /*d890*/  IMAD.U32 R3, RZ, RZ, UR41 ;  /* 0x00000029ff037e24 */ /* 0x000fe2000f8e00ff */
[----:B------:R-:W-:-:S02]  /*d8a0*/  UISETP.GT.AND UP0, UPT, UR24, 0x1, UPT ;  /* 0x000000011800788c */ /* 0x000fc4000bf04270 */
[----:B------:R-:W-:Y:S02]  /*d8b0*/  UIADD3 UR18, UP2, UR18, -0x1000, URZ ;  /* 0xfffff00012127890 */ /* 0x000fe4000ff5e03f */
[----:B0-----:R-:W-:Y:S01]  /*d8c0*/  MOV R4, UR8 ;  /* 0x0000000800047c02 */ /* 0x001fe20008000f00 */
        /* <DEDUP_REMOVED lines=40> */
.L_x_457:
        /* <DEDUP_REMOVED lines=34> */
[----:B------:R1:W-:Y:S02]  /*dd70*/  RED.E.ADD.F32.FTZ.RN.STRONG.GPU [R2.64], R4 ;  /* 0x000000040200798e */ /* 0x0003e4000c10e7a0 */
.L_x_550:
[----:B-1----:R-:W-:Y:S05]  /*dd80*/  BSYNC B0 ;  /* 0x0000000000007941 */ /* 0x002fea0003800000 */
.L_x_549:
        /* <DEDUP_REMOVED lines=34> */
.L_x_552:
[----:B------:R-:W3:Y:S02]  /*dfb0*/  S2R R11, SR_TID.X ;  /* 0x00000000000b7919 */ /* 0x000ee40000002100 */
.L_x_553:
[----:B-1----:R-:W-:Y:S05]  /*dfc0*/  BSYNC B0 ;  /* 0x0000000000007941 */ /* 0x002fea0003800000 */
.L_x_551:
        /* <DEDUP_REMOVED lines=12> */
.L_x_554:
[----:B0-----:R-:W0:Y:S01]  /*e090*/  LDS R13, [R11.X4+0x4de0] ;  /* 0x004de0000b0d7984 */ /* 0x001e220000004800 */
[----:B------:R-:W-:Y:S01]  /*e0a0*/  IMAD.U32 R4, RZ, RZ, UR4 ;  /* 0x00000004ff047e24 */ /* 0x000fe2000f8e00ff */
[----:B------:R-:W-:Y:S02]  /*e0b0*/  SHF.R.S32.HI R0, RZ, 0x1f, R11 ;  /* 0x0000001fff007819 */ /* 0x000fe4000001140b */
[----:B------:R1:W2:Y:S01]  /*e0c0*/  LDS R15, [R11.X4+0x51e0] ;  /* 0x0051e0000b0f7984 */ /* 0x0002a20000004800 */
[----:B------:R-:W-:-:S02]  /*e0d0*/  MOV R3, UR6 ;  /* 0x0000000600037c02 */ /* 0x000fc40008000f00 */
[----:B------:R-:W-:Y:S01]  /*e0e0*/  MOV R2, R4 ;  /* 0x0000000400027202 */ /* 0x000fe20000000f00 */
[C---:B------:R-:W-:Y:S01]  /*e0f0*/  IMAD R4, R0.reuse, c[0x0][0x290], RZ ;  /* 0x0000a40000047a24 */ /* 0x040fe200078e02ff */
[----:B------:R-:W-:Y:S01]  /*e100*/  MOV R8, UR12 ;  /* 0x0000000c00087c02 */ /* 0x000fe20008000f00 */
[----:B------:R-:W-:Y:S01]  /*e110*/  IMAD R0, R0, c[0x0][0x2b0], RZ ;  /* 0x0000ac0000007a24 */ /* 0x000fe200078e02ff */
[----:B------:R-:W-:Y:S01]  /*e120*/  MOV R5, UR5 ;  /* 0x0000000500057c02 */ /* 0x000fe20008000f00 */
[C---:B------:R-:W-:Y:S01]  /*e130*/  IMAD.WIDE.U32 R2, R11.reuse, c[0x0][0x290], R2 ;  /* 0x0000a4000b027a25 */ /* 0x040fe200078e0002 */
[----:B------:R-:W-:Y:S02]  /*e140*/  MOV R7, UR7 ;  /* 0x0000000700077c02 */ /* 0x000fe40008000f00 */
[----:B------:R-:W-:Y:S01]  /*e150*/  MOV R6, R8 ;  /* 0x0000000800067202 */ /* 0x000fe20000000f00 */
[C---:B------:R-:W-:Y:S01]  /*e160*/  IMAD R5, R11.reuse, c[0x0][0x294], R4 ;  /* 0x0000a5000b057a24 */ /* 0x040fe200078e0204 */
[----:B------:R-:W-:Y:S01]  /*e170*/  MOV R9, UR13 ;  /* 0x0000000d00097c02 */ /* 0x000fe20008000f00 */
[C---:B------:R-:W-:Y:S01]  /*e180*/  IMAD R9, R11.reuse, c[0x0][0x2b4], R0 ;  /* 0x0000ad000b097a24 */ /* 0x040fe200078e0200 */
[C---:B------:R-:W-:Y:S01]  /*e190*/  LEA R4, P0, R2.reuse, c[0x0][0x310], 0x2 ;  /* 0x0000c40002047a11 */ /* 0x040fe200078010ff */
[----:B------:R-:W-:Y:S01]  /*e1a0*/  IMAD.WIDE.U32 R6, R11, c[0x0][0x2b0], R6 ;  /* 0x0000ac000b067a25 */ /* 0x000fe200078e0006 */
[----:B------:R-:W-:Y:S01]  /*e1b0*/  IADD3 R5, R3, R5, RZ ;  /* 0x0000000503057210 */ /* 0x000fe20007ffe0ff */
[----:B------:R-:W-:Y:S01]  /*e1c0*/  YIELD ;  /* 0x0000000000007946 */ /* 0x000fe20003800000 */
[----:B-1----:R-:W-:Y:S01]  /*e1d0*/  IADD3 R11, R11, c[0x0][0x0], RZ ;  /* 0x000000000b0b7a10 */ /* 0x002fe20007ffe0ff */
[----:B------:R-:W-:Y:S01]  /*e1e0*/  IMAD.IADD R3, R7, 0x1, R9 ;  /* 0x0000000107037824 */ /* 0x000fe200078e0209 */
[----:B------:R-:W-:-:S02]  /*e1f0*/  LEA.HI.X R5, R2, c[0x0][0x314], R5, 0x2, P0 ;  /* 0x0000c50002057a11 */ /* 0x000fc400000f1405 */
[----:B------:R-:W-:Y:S02]  /*e200*/  ISETP.GE.AND P0, PT, R11, c[0x0][0x16c], PT ;  /* 0x00005b000b007a0c */ /* 0x000fe40003f06270 */
[----:B------:R-:W-:-:S04]  /*e210*/  LEA R8, P1, R6, c[0x0][0x318], 0x2 ;  /* 0x0000c60006087a11 */ /* 0x000fc800078210ff */
[----:B------:R-:W-:Y:S01]  /*e220*/  LEA.HI.X R9, R6, c[0x0][0x31c], R3, 0x2, P1 ;  /* 0x0000c70006097a11 */ /* 0x000fe200008f1403 */
[----:B0-----:R0:W-:Y:S04]  /*e230*/  RED.E.ADD.F32.FTZ.RN.STRONG.GPU [R4.64], R13 ;  /* 0x0000000d0400798e */ /* 0x0011e8000c10e7a0 */
[----:B--2---:R0:W-:Y:S02]  /*e240*/  RED.E.ADD.F32.FTZ.RN.STRONG.GPU [R8.64], R15 ;  /* 0x0000000f0800798e */ /* 0x0041e4000c10e7a0 */
[----:B------:R-:W-:Y:S05]  /*e250*/  @!P0 BRA `(.L_x_554) ;  /* 0xfffffe3000008947 */ /* 0x000fea000383ffff */
[----:B------:R-:W-:Y:S05]  /*e260*/  EXIT ;  /* 0x000000000000794d */ /* 0x000fea0003800000 */
.L_x_500:
[----:B------:R-:W-:Y:S01]  /*e270*/  HFMA2.MMA R86, -RZ, RZ, 0, 5.9604644775390625e-08 ;  /* 0x00000001ff567435 */ /* 0x000fe200000001ff */
[----:B------:R-:W-:Y:S02]  /*e280*/  MOV R85, R141 ;  /* 0x0000008d00557202 */ /* 0x000fe40000000f00 */
[----:B------:R-:W-:-:S03]  /*e290*/  MOV R84, 0xe2b0 ;  /* 0x0000e2b000547802 */ /* 0x000fc60000000f00 */
[----:B------:R-:W-:Y:S05]  /*e2a0*/  CALL.REL.NOINC `($__internal_23_$__cuda_sm70_shflsync_up) ;  /* 0x00000c3000007944 */ /* 0x000fea0003c00000 */
[----:B------:R-:W-:Y:S01]  /*e2b0*/  MOV R156, R86 ;  /* 0x00000056009c7202 */ /* 0x000fe20000000f00 */
[----:B--2---:R-:W-:Y:S05]  /*e2c0*/  BRA `(.L_x_555) ;  /* 0xffffaa5000007947 */ /* 0x004fea000383ffff */
.L_x_501:
[----:B------:R-:W-:Y:S01]  /*e2d0*/  HFMA2.MMA R86, -RZ, RZ, 0, 5.9604644775390625e-08 ;  /* 0x00000001ff567435 */ /* 0x000fe200000001ff */
[----:B------:R-:W-:-:S02]  /*e2e0*/  MOV R85, R87 ;  /* 0x0000005700557202 */ /* 0x000fc40000000f00 */
[----:B------:R-:W-:-:S03]  /*e2f0*/  MOV R84, 0xe310 ;  /* 0x0000e31000547802 */ /* 0x000fc60000000f00 */
[----:B01----:R-:W-:Y:S05]  /*e300*/  CALL.REL.NOINC `($__internal_23_$__cuda_sm70_shflsync_up) ;  /* 0x00000bd000007944 */ /* 0x003fea0003c00000 */
[----:B------:R-:W0:Y:S01]  /*e310*/  S2R R85, SR_LANEID ;  /* 0x0000000000557919 */ /* 0x000e220000000000 */
[C---:B------:R-:W-:Y:S02]  /*e320*/  FMUL.FTZ R156, R141.reuse, R156 ;  /* 0x0000009c8d9c7220 */ /* 0x040fe40000410000 */
[----:B------:R-:W-:Y:S01]  /*e330*/  FFMA.FTZ R84, R141, R86, R87 ;  /* 0x000000568d547223 */ /* 0x000fe20000010057 */
[----:B------:R-:W-:Y:S02]  /*e340*/  MOV R86, 0x2 ;  /* 0x0000000200567802 */ /* 0x000fe40000000f00 */
[----:B0-----:R-:W-:-:S04]  /*e350*/  ISETP.GE.AND P0, PT, R85, 0x1, PT ;  /* 0x000000015500780c */ /* 0x001fc80003f06270 */
[----:B------:R-:W-:Y:S02]  /*e360*/  FSEL R141, R141, R156, !P0 ;  /* 0x0000009c8d8d7208 */ /* 0x000fe40004000000 */
[----:B------:R-:W-:Y:S02]  /*e370*/  FSEL R87, R87, R84, !P0 ;  /* 0x0000005457577208 */ /* 0x000fe40004000000 */
[----:B------:R-:W-:Y:S02]  /*e380*/  MOV R85, R141 ;  /* 0x0000008d00557202 */ /* 0x000fe40000000f00 */
[----:B------:R-:W-:Y:S02]  /*e390*/  MOV R84, 0xe3b0 ;  /* 0x0000e3b000547802 */ /* 0x000fe40000000f00 */
[----:B--2---:R-:W-:Y:S05]  /*e3a0*/  CALL.REL.NOINC `($__internal_23_$__cuda_sm70_shflsync_up) ;  /* 0x00000b3000007944 */ /* 0x004fea0003c00000 */
[----:B------:R-:W-:Y:S01]  /*e3b0*/  IMAD.MOV.U32 R156, RZ, RZ, R86 ;  /* 0x000000ffff9c7224 */ /* 0x000fe200078e0056 */
[----:B------:R-:W-:Y:S01]  /*e3c0*/  HFMA2.MMA R86, -RZ, RZ, 0, 1.1920928955078125e-07 ;  /* 0x00000002ff567435 */ /* 0x000fe200000001ff */
[----:B------:R-:W-:Y:S02]  /*e3d0*/  MOV R85, R87 ;  /* 0x0000005700557202 */ /* 0x000fe40000000f00 */
[----:B------:R-:W-:-:S03]  /*e3e0*/  MOV R84, 0xe400 ;  /* 0x0000e40000547802 */ /* 0x000fc60000000f00 */
[----:B--2---:R-:W-:Y:S05]  /*e3f0*/  CALL.REL.NOINC `($__internal_23_$__cuda_sm70_shflsync_up) ;  /* 0x00000ae000007944 */ /* 0x004fea0003c00000 */
[----:B------:R-:W0:Y:S02]  /*e400*/  S2R R84, SR_LANEID ;  /* 0x0000000000547919 */ /* 0x000e240000000000 */
[----:B0-----:R-:W-:-:S02]  /*e410*/  ISETP.GE.AND P0, PT, R84, 0x2, PT ;  /* 0x000000025400780c */ /* 0x001fc40003f06270 */
[----:B------:R-:W-:-:S11]  /*e420*/  MOV R84, 0xe480 ;  /* 0x0000e48000547802 */ /* 0x000fd60000000f00 */
[----:B------:R-:W-:Y:S01]  /*e430*/  @P0 FFMA.FTZ R87, R141, R86, R87 ;  /* 0x000000568d570223 */ /* 0x000fe20000010057 */
[----:B------:R-:W-:Y:S01]  /*e440*/  MOV R86, 0x4 ;  /* 0x0000000400567802 */ /* 0x000fe20000000f00 */
[----:B------:R-:W-:-:S05]  /*e450*/  @P0 FMUL.FTZ R141, R156, R141 ;  /* 0x0000008d9c8d0220 */ /* 0x000fca0000410000 */
[----:B------:R-:W-:Y:S02]  /*e460*/  MOV R85, R141 ;  /* 0x0000008d00557202 */ /* 0x000fe40000000f00 */
[----:B--2---:R-:W-:Y:S05]  /*e470*/  CALL.REL.NOINC `($__internal_23_$__cuda_sm70_shflsync_up) ;  /* 0x00000a6000007944 */ /* 0x004fea0003c00000 */
[----:B------:R-:W-:Y:S01]  /*e480*/  MOV R156, R86 ;  /* 0x00000056009c7202 */ /* 0x000fe20000000f00 */
[----:B------:R-:W-:Y:S01]  /*e490*/  HFMA2.MMA R86, -RZ, RZ, 0, 2.384185791015625e-07 ;  /* 0x00000004ff567435 */ /* 0x000fe200000001ff */
[----:B------:R-:W-:Y:S02]  /*e4a0*/  MOV R85, R87 ;  /* 0x0000005700557202 */ /* 0x000fe40000000f00 */
[----:B------:R-:W-:-:S03]  /*e4b0*/  MOV R84, 0xe4d0 ;  /* 0x0000e4d000547802 */ /* 0x000fc60000000f00 */
[----:B--2---:R-:W-:Y:S05]  /*e4c0*/  CALL.REL.NOINC `($__internal_23_$__cuda_sm70_shflsync_up) ;  /* 0x00000a1000007944 */ /* 0x004fea0003c00000 */
[----:B------:R-:W0:Y:S02]  /*e4d0*/  S2R R84, SR_LANEID ;  /* 0x0000000000547919 */ /* 0x000e240000000000 */
[----:B0-----:R-:W-:Y:S02]  /*e4e0*/  ISETP.GE.AND P0, PT, R84, 0x4, PT ;  /* 0x000000045400780c */ /* 0x001fe40003f06270 */
[----:B------:R-:W-:-:S11]  /*e4f0*/  MOV R84, 0xe550 ;  /* 0x0000e55000547802 */ /* 0x000fd60000000f00 */
[----:B------:R-:W-:Y:S02]  /*e500*/  @P0 FFMA.FTZ R87, R141, R86, R87 ;  /* 0x000000568d570223 */ /* 0x000fe40000010057 */
[----:B------:R-:W-:Y:S02]  /*e510*/  @P0 FMUL.FTZ R141, R156, R141 ;  /* 0x0000008d9c8d0220 */ /* 0x000fe40000410000 */
[----:B------:R-:W-:-:S03]  /*e520*/  IMAD.MOV.U32 R86, RZ, RZ, 0x8 ;  /* 0x00000008ff567424 */ /* 0x000fc600078e00ff */
[----:B------:R-:W-:Y:S02]  /*e530*/  MOV R85, R141 ;  /* 0x0000008d00557202 */ /* 0x000fe40000000f00 */
[----:B--2---:R-:W-:Y:S05]  /*e540*/  CALL.REL.NOINC `($__internal_23_$__cuda_sm70_shflsync_up) ;  /* 0x0000099000007944 */ /* 0x004fea0003c00000 */
[----:B------:R-:W-:Y:S01]  /*e550*/  MOV R156, R86 ;  /* 0x00000056009c7202 */ /* 0x000fe20000000f00 */
[----:B------:R-:W-:Y:S01]  /*e560*/  HFMA2.MMA R86, -RZ, RZ, 0, 4.76837158203125e-07 ;  /* 0x00000008ff567435 */ /* 0x000fe200000001ff */
[----:B------:R-:W-:Y:S02]  /*e570*/  MOV R85, R87 ;  /* 0x0000005700557202 */ /* 0x000fe40000000f00 */
[----:B------:R-:W-:-:S03]  /*e580*/  MOV R84, 0xe5a0 ;  /* 0x0000e5a000547802 */ /* 0x000fc60000000f00 */
[----:B--2---:R-:W-:Y:S05]  /*e590*/  CALL.REL.NOINC `($__internal_23_$__cuda_sm70_shflsync_up) ;  /* 0x0000094000007944 */ /* 0x004fea0003c00000 */
[----:B------:R-:W0:Y:S02]  /*e5a0*/  S2R R84, SR_LANEID ;  /* 0x0000000000547919 */ /* 0x000e240000000000 */
[----:B0-----:R-:W-:Y:S02]  /*e5b0*/  ISETP.GE.AND P0, PT, R84, 0x8, PT ;  /* 0x000000085400780c */ /* 0x001fe40003f06270 */
[----:B------:R-:W-:-:S11]  /*e5c0*/  MOV R84, 0xe620 ;  /* 0x0000e62000547802 */ /* 0x000fd60000000f00 */
[----:B------:R-:W-:Y:S01]  /*e5d0*/  @P0 FFMA.FTZ R87, R141, R86, R87 ;  /* 0x000000568d570223 */ /* 0x000fe20000010057 */
[----:B------:R-:W-:Y:S01]  /*e5e0*/  HFMA2.MMA R86, -RZ, RZ, 0, 9.5367431640625e-07 ;  /* 0x00000010ff567435 */ /* 0x000fe200000001ff */
[----:B------:R-:W-:-:S05]  /*e5f0*/  @P0 FMUL.FTZ R141, R156, R141 ;  /* 0x0000008d9c8d0220 */ /* 0x000fca0000410000 */
[----:B------:R-:W-:Y:S02]  /*e600*/  MOV R85, R141 ;  /* 0x0000008d00557202 */ /* 0x000fe40000000f00 */
[----:B--2---:R-:W-:Y:S05]  /*e610*/  CALL.REL.NOINC `($__internal_23_$__cuda_sm70_shflsync_up) ;  /* 0x000008c000007944 */ /* 0x004fea0003c00000 */
[----:B------:R-:W-:Y:S01]  /*e620*/  MOV R156, R86 ;  /* 0x00000056009c7202 */ /* 0x000fe20000000f00 */
[----:B------:R-:W-:Y:S01]  /*e630*/  HFMA2.MMA R86, -RZ, RZ, 0, 9.5367431640625e-07 ;  /* 0x00000010ff567435 */ /* 0x000fe200000001ff */
[----:B------:R-:W-:Y:S01]  /*e640*/  IMAD.MOV.U32 R85, RZ, RZ, R87 ;  /* 0x000000ffff557224 */ /* 0x000fe200078e0057 */
[----:B------:R-:W-:-:S04]  /*e650*/  MOV R84, 0xe670 ;  /* 0x0000e67000547802 */ /* 0x000fc80000000f00 */
[----:B--2---:R-:W-:Y:S05]  /*e660*/  CALL.REL.NOINC `($__internal_23_$__cuda_sm70_shflsync_up) ;  /* 0x0000087000007944 */ /* 0x004fea0003c00000 */
[----:B------:R-:W-:Y:S01]  /*e670*/  MOV R84, R86 ;  /* 0x0000005600547202 */ /* 0x000fe20000000f00 */
[----:B--2---:R-:W-:Y:S05]  /*e680*/  BRA `(.L_x_556) ;  /* 0xffffa80000007947 */ /* 0x004fea000383ffff */
.L_x_504:
[----:B-1----:R-:W-:Y:S01]  /*e690*/  HFMA2.MMA R86, -RZ, RZ, 0, 5.9604644775390625e-08 ;  /* 0x00000001ff567435 */ /* 0x002fe200000001ff */
[----:B------:R-:W-:Y:S02]  /*e6a0*/  MOV R85, R141 ;  /* 0x0000008d00557202 */ /* 0x000fe40000000f00 */
[----:B------:R-:W-:-:S03]  /*e6b0*/  MOV R84, 0xe6d0 ;  /* 0x0000e6d000547802 */ /* 0x000fc60000000f00 */
[----:B--2--5:R-:W-:Y:S05]  /*e6c0*/  CALL.REL.NOINC `($__internal_23_$__cuda_sm70_shflsync_up) ;  /* 0x0000081000007944 */ /* 0x024fea0003c00000 */
[----:B------:R-:W-:Y:S01]  /*e6d0*/  MOV R141, R86 ;  /* 0x00000056008d7202 */ /* 0x000fe20000000f00 */
[----:B------:R-:W-:Y:S01]  /*e6e0*/  HFMA2.MMA R86, -RZ, RZ, 0, 5.9604644775390625e-08 ;  /* 0x00000001ff567435 */ /* 0x000fe200000001ff */
[----:B------:R-:W-:Y:S02]  /*e6f0*/  MOV R85, R87 ;  /* 0x0000005700557202 */ /* 0x000fe40000000f00 */
[----:B------:R-:W-:-:S03]  /*e700*/  MOV R84, 0xe720 ;  /* 0x0000e72000547802 */ /* 0x000fc60000000f00 */
[----:B--2---:R-:W-:Y:S05]  /*e710*/  CALL.REL.NOINC `($__internal_23_$__cuda_sm70_shflsync_up) ;  /* 0x000007c000007944 */ /* 0x004fea0003c00000 */
[----:B------:R-:W-:Y:S01]  /*e720*/  IMAD.MOV.U32 R87, RZ, RZ, R86 ;  /* 0x000000ffff577224 */ /* 0x000fe200078e0056 */
[----:B------:R-:W-:Y:S01]  /*e730*/  HFMA2.MMA R86, -RZ, RZ, 0, 0 ;  /* 0x00000000ff567435 */ /* 0x000fe200000001ff */
[----:B------:R-:W-:-:S02]  /*e740*/  MOV R84, R82 ;  /* 0x0000005200547202 */ /* 0x000fc40000000f00 */
[----:B------:R-:W-:-:S03]  /*e750*/  MOV R85, 0xe770 ;  /* 0x0000e77000557802 */ /* 0x000fc60000000f00 */
[----:B--2---:R-:W-:Y:S05]  /*e760*/  CALL.REL.NOINC `($__internal_22_$__cuda_sm70_shflsync_idx_p) ;  /* 0x000006d000007944 */ /* 0x004fea0003c00000 */
[----:B-1----:R-:W-:Y:S01]  /*e770*/  MOV R82, R86 ;  /* 0x0000005600527202 */ /* 0x002fe20000000f00 */
[----:B------:R-:W-:Y:S01]  /*e780*/  HFMA2.MMA R86, -RZ, RZ, 0, 0 ;  /* 0x00000000ff567435 */ /* 0x000fe200000001ff */
[----:B------:R-:W-:Y:S02]  /*e790*/  MOV R84, R83 ;  /* 0x0000005300547202 */ /* 0x000fe40000000f00 */
[----:B------:R-:W-:-:S03]  /*e7a0*/  MOV R85, 0xe7c0 ;  /* 0x0000e7c000557802 */ /* 0x000fc60000000f00 */
[----:B--2--5:R-:W-:Y:S05]  /*e7b0*/  CALL.REL.NOINC `($__internal_22_$__cuda_sm70_shflsync_idx_p) ;  /* 0x0000068000007944 */ /* 0x024fea0003c00000 */
[----:B-1----:R-:W-:Y:S01]  /*e7c0*/  MOV R83, R86 ;  /* 0x0000005600537202 */ /* 0x002fe20000000f00 */
[----:B--2--5:R-:W-:Y:S05]  /*e7d0*/  BRA `(.L_x_557) ;  /* 0xffffa7e000007947 */ /* 0x024fea000383ffff */
.L_x_507:
[----:B------:R-:W-:Y:S01]  /*e7e0*/  MOV R85, R87 ;  /* 0x0000005700557202 */ /* 0x000fe20000000f00 */
[----:B------:R-:W-:Y:S01]  /*e7f0*/  IMAD.MOV.U32 R86, RZ, RZ, 0x1 ;  /* 0x00000001ff567424 */ /* 0x000fe200078e00ff */
[----:B------:R-:W-:Y:S02]  /*e800*/  MOV R84, 0xe820 ;  /* 0x0000e82000547802 */ /* 0x000fe40000000f00 */
[----:B-----5:R-:W-:Y:S05]  /*e810*/  CALL.REL.NOINC `($__internal_21_$__cuda_sm70_shflsync_down) ;  /* 0x0000059000007944 */ /* 0x020fea0003c00000 */
[----:B-1----:R-:W-:Y:S01]  /*e820*/  MOV R89, R86 ;  /* 0x0000005600597202 */ /* 0x002fe20000000f00 */
[----:B0-2--5:R-:W-:Y:S05]  /*e830*/  BRA `(.L_x_558) ;  /* 0xffffada000007947 */ /* 0x025fea000383ffff */
.L_x_508:
[----:B------:R-:W-:Y:S01]  /*e840*/  HFMA2.MMA R86, -RZ, RZ, 0, 5.9604644775390625e-08 ;  /* 0x00000001ff567435 */ /* 0x000fe200000001ff */
[----:B------:R-:W-:Y:S02]  /*e850*/  MOV R85, R88 ;  /* 0x0000005800557202 */ /* 0x000fe40000000f00 */
[----:B------:R-:W-:-:S03]  /*e860*/  MOV R84, 0xe880 ;  /* 0x0000e88000547802 */ /* 0x000fc60000000f00 */
[----:B01---5:R-:W-:Y:S05]  /*e870*/  CALL.REL.NOINC `($__internal_21_$__cuda_sm70_shflsync_down) ;  /* 0x0000053000007944 */ /* 0x023fea0003c00000 */
[C---:B------:R-:W-:Y:S02]  /*e880*/  FMUL.FTZ R89, R87.reuse, R89 ;  /* 0x0000005957597220 */ /* 0x040fe40000410000 */
[----:B-1----:R-:W-:Y:S01]  /*e890*/  FFMA.FTZ R84, R87, R86, R88 ;  /* 0x0000005657547223 */ /* 0x002fe20000010058 */
[----:B------:R-:W-:-:S02]  /*e8a0*/  MOV R86, 0x2 ;  /* 0x0000000200567802 */ /* 0x000fc40000000f00 */
[----:B------:R-:W-:Y:S02]  /*e8b0*/  FSEL R87, R87, R89, !P4 ;  /* 0x0000005957577208 */ /* 0x000fe40006000000 */
[----:B------:R-:W-:Y:S02]  /*e8c0*/  FSEL R88, R88, R84, !P4 ;  /* 0x0000005458587208 */ /* 0x000fe40006000000 */
[----:B------:R-:W-:Y:S02]  /*e8d0*/  MOV R85, R87 ;  /* 0x0000005700557202 */ /* 0x000fe40000000f00 */
[----:B------:R-:W-:Y:S02]  /*e8e0*/  MOV R84, 0xe900 ;  /* 0x0000e90000547802 */ /* 0x000fe40000000f00 */
[----:B0-2--5:R-:W-:Y:S05]  /*e8f0*/  CALL.REL.NOINC `($__internal_21_$__cuda_sm70_shflsync_down) ;  /* 0x000004b000007944 */ /* 0x025fea0003c00000 */
[----:B-1----:R-:W-:Y:S01]  /*e900*/  MOV R89, R86 ;  /* 0x0000005600597202 */ /* 0x002fe20000000f00 */
[----:B------:R-:W-:Y:S01]  /*e910*/  IMAD.MOV.U32 R86, RZ, RZ, 0x2 ;  /* 0x00000002ff567424 */ /* 0x000fe200078e00ff */
[----:B------:R-:W-:Y:S02]  /*e920*/  MOV R85, R88 ;  /* 0x0000005800557202 */ /* 0x000fe40000000f00 */
[----:B------:R-:W-:-:S02]  /*e930*/  MOV R84, 0xe950 ;  /* 0x0000e95000547802 */ /* 0x000fc40000000f00 */
[----:B0-2--5:R-:W-:Y:S05]  /*e940*/  CALL.REL.NOINC `($__internal_21_$__cuda_sm70_shflsync_down) ;  /* 0x0000046000007944 */ /* 0x025fea0003c00000 */
[----:B-1----:R-:W-:Y:S01]  /*e950*/  @!P3 FFMA.FTZ R88, R87, R86, R88 ;  /* 0x000000565758b223 */ /* 0x002fe20000010058 */
[----:B------:R-:W-:Y:S01]  /*e960*/  HFMA2.MMA R86, -RZ, RZ, 0, 2.384185791015625e-07 ;  /* 0x00000004ff567435 */ /* 0x000fe200000001ff */
[----:B------:R-:W-:Y:S01]  /*e970*/  @!P3 FMUL.FTZ R87, R89, R87 ;  /* 0x000000575957b220 */ /* 0x000fe20000410000 */
[----:B------:R-:W-:-:S04]  /*e980*/  MOV R84, 0xe9b0 ;  /* 0x0000e9b000547802 */ /* 0x000fc80000000f00 */
[----:B------:R-:W-:Y:S02]  /*e990*/  MOV R85, R87 ;  /* 0x0000005700557202 */ /* 0x000fe40000000f00 */
[----:B0-2--5:R-:W-:Y:S05]  /*e9a0*/  CALL.REL.NOINC `($__internal_21_$__cuda_sm70_shflsync_down) ;  /* 0x0000040000007944 */ /* 0x025fea0003c00000 */
[----:B-1----:R-:W-:Y:S01]  /*e9b0*/  MOV R89, R86 ;  /* 0x0000005600597202 */ /* 0x002fe20000000f00 */
[----:B------:R-:W-:Y:S01]  /*e9c0*/  HFMA2.MMA R86, -RZ, RZ, 0, 2.384185791015625e-07 ;  /* 0x00000004ff567435 */ /* 0x000fe200000001ff */
[----:B------:R-:W-:Y:S02]  /*e9d0*/  MOV R85, R88 ;  /* 0x0000005800557202 */ /* 0x000fe40000000f00 */
[----:B------:R-:W-:-:S03]  /*e9e0*/  MOV R84, 0xea00 ;  /* 0x0000ea0000547802 */ /* 0x000fc60000000f00 */
[----:B0-2--5:R-:W-:Y:S05]  /*e9f0*/  CALL.REL.NOINC `($__internal_21_$__cuda_sm70_shflsync_down) ;  /* 0x000003b000007944 */ /* 0x025fea0003c00000 */
[----:B-1----:R-:W-:Y:S01]  /*ea00*/  @!P2 FFMA.FTZ R88, R87, R86, R88 ;  /* 0x000000565758a223 */ /* 0x002fe20000010058 */
[----:B------:R-:W-:Y:S01]  /*ea10*/  MOV R84, 0xea80 ;  /* 0x0000ea8000547802 */ /* 0x000fe20000000f00 */
[----:B------:R-:W-:Y:S02]  /*ea20*/  @!P2 FMUL.FTZ R87, R89, R87 ;  /* 0x000000575957a220 */ /* 0x000fe40000410000 */
[----:B------:R-:W-:Y:S01]  /*ea30*/  IMAD.MOV.U32 R86, RZ, RZ, 0x8 ;  /* 0x00000008ff567424 */ /* 0x000fe200078e00ff */
[----:B------:R-:W-:Y:S02]  /*ea40*/  MOV R89, R88 ;  /* 0x0000005800597202 */ /* 0x000fe40000000f00 */
[----:B------:R-:W-:-:S04]  /*ea50*/  MOV R88, R87 ;  /* 0x0000005700587202 */ /* 0x000fc80000000f00 */
[----:B------:R-:W-:Y:S02]  /*ea60*/  MOV R85, R88 ;  /* 0x0000005800557202 */ /* 0x000fe40000000f00 */
[----:B0-2--5:R-:W-:Y:S05]  /*ea70*/  CALL.REL.NOINC `($__internal_21_$__cuda_sm70_shflsync_down) ;  /* 0x0000033000007944 */ /* 0x025fea0003c00000 */
[----:B-1----:R-:W-:Y:S01]  /*ea80*/  MOV R87, R86 ;  /* 0x0000005600577202 */ /* 0x002fe20000000f00 */
[----:B------:R-:W-:Y:S01]  /*ea90*/  HFMA2.MMA R86, -RZ, RZ, 0, 4.76837158203125e-07 ;  /* 0x00000008ff567435 */ /* 0x000fe200000001ff */
[----:B------:R-:W-:Y:S02]  /*eaa0*/  MOV R85, R89 ;  /* 0x0000005900557202 */ /* 0x000fe40000000f00 */
[----:B------:R-:W-:-:S03]  /*eab0*/  MOV R84, 0xead0 ;  /* 0x0000ead000547802 */ /* 0x000fc60000000f00 */
[----:B0-2--5:R-:W-:Y:S05]  /*eac0*/  CALL.REL.NOINC `($__internal_21_$__cuda_sm70_shflsync_down) ;  /* 0x000002e000007944 */ /* 0x025fea0003c00000 */
[----:B-1----:R-:W-:Y:S01]  /*ead0*/  @!P1 FFMA.FTZ R89, R88, R86, R89 ;  /* 0x0000005658599223 */ /* 0x002fe20000010059 */
[----:B------:R-:W-:Y:S01]  /*eae0*/  HFMA2.MMA R86, -RZ, RZ, 0, 9.5367431640625e-07 ;  /* 0x00000010ff567435 */ /* 0x000fe200000001ff */
[----:B------:R-:W-:Y:S01]  /*eaf0*/  @!P1 FMUL.FTZ R88, R87, R88 ;  /* 0x0000005857589220 */ /* 0x000fe20000410000 */
[----:B------:R-:W-:Y:S02]  /*eb00*/  MOV R84, 0xeb40 ;  /* 0x0000eb4000547802 */ /* 0x000fe40000000f00 */
[----:B------:R-:W-:Y:S02]  /*eb10*/  MOV R87, R89 ;  /* 0x0000005900577202 */ /* 0x000fe40000000f00 */
[----:B------:R-:W-:-:S02]  /*eb20*/  MOV R85, R88 ;  /* 0x0000005800557202 */ /* 0x000fc40000000f00 */
[----:B0-2--5:R-:W-:Y:S05]  /*eb30*/  CALL.REL.NOINC `($__internal_21_$__cuda_sm70_shflsync_down) ;  /* 0x0000027000007944 */ /* 0x025fea0003c00000 */
[----:B-1----:R-:W-:Y:S01]  /*eb40*/  IMAD.MOV.U32 R89, RZ, RZ, R86 ;  /* 0x000000ffff597224 */ /* 0x002fe200078e0056 */
[----:B------:R-:W-:Y:S01]  /*eb50*/  HFMA2.MMA R86, -RZ, RZ, 0, 9.5367431640625e-07 ;  /* 0x00000010ff567435 */ /* 0x000fe200000001ff */
[----:B------:R-:W-:-:S02]  /*eb60*/  MOV R85, R87 ;  /* 0x0000005700557202 */ /* 0x000fc40000000f00 */
[----:B------:R-:W-:-:S03]  /*eb70*/  MOV R84, 0xeb90 ;  /* 0x0000eb9000547802 */ /* 0x000fc60000000f00 */
[----:B0-2--5:R-:W-:Y:S05]  /*eb80*/  CALL.REL.NOINC `($__internal_21_$__cuda_sm70_shflsync_down) ;  /* 0x0000022000007944 */ /* 0x025fea0003c00000 */
[----:B-1----:R-:W-:Y:S01]  /*eb90*/  @!P0 FFMA.FTZ R87, R88, R86, R87 ;  /* 0x0000005658578223 */ /* 0x002fe20000010057 */
[----:B------:R-:W-:Y:S01]  /*eba0*/  MOV R86, RZ ;  /* 0x000000ff00567202 */ /* 0x000fe20000000f00 */
[----:B------:R-:W-:Y:S01]  /*ebb0*/  @!P0 FMUL.FTZ R88, R89, R88 ;  /* 0x0000005859588220 */ /* 0x000fe20000410000 */
[----:B------:R-:W-:-:S04]  /*ebc0*/  MOV R85, 0xebf0 ;  /* 0x0000ebf000557802 */ /* 0x000fc80000000f00 */
[----:B------:R-:W-:Y:S02]  /*ebd0*/  MOV R84, R88 ;  /* 0x0000005800547202 */ /* 0x000fe40000000f00 */
[----:B0-2--5:R-:W-:Y:S05]  /*ebe0*/  CALL.REL.NOINC `($__internal_22_$__cuda_sm70_shflsync_idx_p) ;  /* 0x0000025000007944 */ /* 0x025fea0003c00000 */
[----:B-1----:R-:W-:Y:S01]  /*ebf0*/  MOV R89, R86 ;  /* 0x0000005600597202 */ /* 0x002fe20000000f00 */
[----:B------:R-:W-:Y:S01]  /*ec00*/  HFMA2.MMA R86, -RZ, RZ, 0, 0 ;  /* 0x00000000ff567435 */ /* 0x000fe200000001ff */
[----:B------:R-:W-:Y:S02]  /*ec10*/  MOV R84, R87 ;  /* 0x0000005700547202 */ /* 0x000fe40000000f00 */
[----:B------:R-:W-:-:S03]  /*ec20*/  MOV R85, 0xec40 ;  /* 0x0000ec4000557802 */ /* 0x000fc60000000f00 */
[----:B--2--5:R-:W-:Y:S05]  /*ec30*/  CALL.REL.NOINC `($__internal_22_$__cuda_sm70_shflsync_idx_p) ;  /* 0x0000020000007944 */ /* 0x024fea0003c00000 */
[----:B-1----:R-:W-:Y:S01]  /*ec40*/  IMAD.MOV.U32 R156, RZ, RZ, R86 ;  /* 0x000000ffff9c7224 */ /* 0x002fe200078e0056 */
[----:B------:R-:W-:Y:S01]  /*ec50*/  HFMA2.MMA R86, -RZ, RZ, 0, 5.9604644775390625e-08 ;  /* 0x00000001ff567435 */ /* 0x000fe200000001ff */
[----:B------:R-:W-:Y:S02]  /*ec60*/  MOV R85, R88 ;  /* 0x0000005800557202 */ /* 0x000fe40000000f00 */
[----:B------:R-:W-:-:S03]  /*ec70*/  MOV R84, 0xec90 ;  /* 0x0000ec9000547802 */ /* 0x000fc60000000f00 */
[----:B--2--5:R-:W-:Y:S05]  /*ec80*/  CALL.REL.NOINC `($__internal_21_$__cuda_sm70_shflsync_down) ;  /* 0x0000012000007944 */ /* 0x024fea0003c00000 */
[----:B-1----:R-:W-:Y:S01]  /*ec90*/  MOV R159, R86 ;  /* 0x00000056009f7202 */ /* 0x002fe20000000f00 */
[----:B------:R-:W-:Y:S01]  /*eca0*/  HFMA2.MMA R86, -RZ, RZ, 0, 5.9604644775390625e-08 ;  /* 0x00000001ff567435 */ /* 0x000fe200000001ff */
[----:B------:R-:W-:-:S02]  /*ecb0*/  MOV R85, R87 ;  /* 0x0000005700557202 */ /* 0x000fc40000000f00 */
[----:B------:R-:W-:-:S03]  /*ecc0*/  MOV R84, 0xece0 ;  /* 0x0000ece000547802 */ /* 0x000fc60000000f00 */
[----:B0-2--5:R-:W-:Y:S05]  /*ecd0*/  CALL.REL.NOINC `($__internal_21_$__cuda_sm70_shflsync_down) ;  /* 0x000000d000007944 */ /* 0x025fea0003c00000 */
[----:B-1----:R-:W-:Y:S01]  /*ece0*/  MOV R88, R86 ;  /* 0x0000005600587202 */ /* 0x002fe20000000f00 */
[----:B------:R-:W-:Y:S01]  /*ecf0*/  HFMA2.MMA R86, -RZ, RZ, 0, 0 ;  /* 0x00000000ff567435 */ /* 0x000fe200000001ff */
[----:B------:R-:W-:Y:S01]  /*ed00*/  MOV R87, R159 ;  /* 0x0000009f00577202 */ /* 0x000fe20000000f00 */
[----:B------:R-:W-:Y:S01]  /*ed10*/  IMAD.MOV.U32 R84, RZ, RZ, R82 ;  /* 0x000000ffff547224 */ /* 0x000fe200078e0052 */
[----:B------:R-:W-:-:S03]  /*ed20*/  MOV R85, 0xed40 ;  /* 0x0000ed4000557802 */ /* 0x000fc60000000f00 */
[----:B0-2--5:R-:W-:Y:S05]  /*ed30*/  CALL.REL.NOINC `($__internal_22_$__cuda_sm70_shflsync_idx_p) ;  /* 0x0000010000007944 */ /* 0x025fea0003c00000 */
[----:B-1----:R-:W-:Y:S01]  /*ed40*/  MOV R159, R86 ;  /* 0x00000056009f7202 */ /* 0x002fe20000000f00 */
[----:B------:R-:W-:Y:S01]  /*ed50*/  HFMA2.MMA R86, -RZ, RZ, 0, 0 ;  /* 0x00000000ff567435 */ /* 0x000fe200000001ff */
[----:B------:R-:W-:Y:S02]  /*ed60*/  MOV R84, R83 ;  /* 0x0000005300547202 */ /* 0x000fe40000000f00 */
[----:B------:R-:W-:-:S03]  /*ed70*/  MOV R85, 0xed90 ;  /* 0x0000ed9000557802 */ /* 0x000fc60000000f00 */
[----:B--2--5:R-:W-:Y:S05]  /*ed80*/  CALL.REL.NOINC `($__internal_22_$__cuda_sm70_shflsync_idx_p) ;  /* 0x000000b000007944 */ /* 0x024fea0003c00000 */
[----:B-1----:R-:W-:Y:S01]  /*ed90*/  MOV R85, R86 ;  /* 0x0000005600557202 */ /* 0x002fe20000000f00 */
[----:B--2--5:R-:W-:Y:S05]  /*eda0*/  BRA `(.L_x_559) ;  /* 0xffffa9d000007947 */ /* 0x024fea000383ffff */
        .weak           $__internal_21_$__cuda_sm70_shflsync_down
        .type           $__internal_21_$__cuda_sm70_shflsync_down,@function
        .size           $__internal_21_$__cuda_sm70_shflsync_down,($__internal_22_$__cuda_sm70_shflsync_idx_p - $__internal_21_$__cuda_sm70_shflsync_down)
$__internal_21_$__cuda_sm70_shflsync_down:
[----:B------:R-:W-:Y:S01]  /*edb0*/  HFMA2.MMA R55, -RZ, RZ, 0, 1.847743988037109375e-06 ;  /* 0x0000001fff377435 */ /* 0x000fe200000001ff */
[----:B------:R0:W-:Y:S02]  /*edc0*/  STL [R1+0x80], R0 ;  /* 0x0000800001007387 */ /* 0x0001e40000100800 */
[----:B0-----:R-:W-:-:S04]  /*edd0*/  MOV R0, 0xffffffff ;  /* 0xffffffff00007802 */ /* 0x001fc80000000f00 */
[----:B------:R-:W-:Y:S04]  /*ede0*/  WARPSYNC R0 ;  /* 0x0000000000007348 */ /* 0x000fe80003800000 */
[----:B------:R0:W1:Y:S04]  /*edf0*/  SHFL.DOWN PT, R86, R85, R86, R55 ;  /* 0x0800005655567389 */ /* 0x00006800000e0037 */
[----:B0-----:R0:W5:Y:S01]  /*ee00*/  LDL.LU R0, [R1+0x80] ;  /* 0x0000800001007983 */ /* 0x0011620000300800 */
[----:B------:R-:W-:-:S03]  /*ee10*/  IMAD.MOV.U32 R85, RZ, RZ, 0x0 ;  /* 0x00000000ff557424 */ /* 0x000fc600078e00ff */
[----:B------:R-:W2:Y:S01]  /*ee20*/  S2R R55, SR_TID.X ;  /* 0x0000000000377919 */ /* 0x000ea20000002100 */
[----:B------:R-:W-:Y:S05]  /*ee30*/  RET.REL.NODEC R84 `(_Z25selective_scan_bwd_kernelI32Selective_Scan_bwd_kernel_traitsILi128ELi16ELb0ELb0ELb1ELb1ELb1EN3c104HalfEfEEv12SSMParamsBwd) ;  /* 0xffff11c054007950 */ /* 0x000fea0003c3ffff */
        .weak           $__internal_22_$__cuda_sm70_shflsync_idx_p
        .type           $__internal_22_$__cuda_sm70_shflsync_idx_p,@function
        .size           $__internal_22_$__cuda_sm70_shflsync_idx_p,($__internal_23_$__cuda_sm70_shflsync_up - $__internal_22_$__cuda_sm70_shflsync_idx_p)
$__internal_22_$__cuda_sm70_shflsync_idx_p:
[----:B------:R-:W-:Y:S01]  /*ee40*/  HFMA2.MMA R55, -RZ, RZ, 0, 1.847743988037109375e-06 ;  /* 0x0000001fff377435 */ /* 0x000fe200000001ff */
[----:B------:R0:W-:Y:S02]  /*ee50*/  STL [R1+0x80], R0 ;  /* 0x0000800001007387 */ /* 0x0001e40000100800 */
[----:B0-----:R-:W-:-:S04]  /*ee60*/  MOV R0, 0xffffffff ;  /* 0xffffffff00007802 */ /* 0x001fc80000000f00 */
[----:B------:R-:W-:Y:S04]  /*ee70*/  WARPSYNC R0 ;  /* 0x0000000000007348 */ /* 0x000fe80003800000 */
[----:B------:R0:W1:Y:S04]  /*ee80*/  SHFL.IDX PT, R86, R84, R86, R55 ;  /* 0x0000005654567389 */ /* 0x00006800000e0037 */
[----:B0-----:R0:W5:Y:S01]  /*ee90*/  LDL.LU R0, [R1+0x80] ;  /* 0x0000800001007983 */ /* 0x0011620000300800 */
[----:B------:R-:W-:Y:S01]  /*eea0*/  MOV R84, R85 ;  /* 0x0000005500547202 */ /* 0x000fe20000000f00 */
[----:B------:R-:W-:-:S02]  /*eeb0*/  HFMA2.MMA R85, -RZ, RZ, 0, 0 ;  /* 0x00000000ff557435 */ /* 0x000fc400000001ff */
[----:B------:R-:W2:Y:S04]  /*eec0*/  S2R R55, SR_TID.X ;  /* 0x0000000000377919 */ /* 0x000ea80000002100 */
[----:B0-----:R-:W-:Y:S05]  /*eed0*/  RET.REL.NODEC R84 `(_Z25selective_scan_bwd_kernelI32Selective_Scan_bwd_kernel_traitsILi128ELi16ELb0ELb0ELb1ELb1ELb1EN3c104HalfEfEEv12SSMParamsBwd) ;  /* 0xffff112054007950 */ /* 0x001fea0003c3ffff */
        .weak           $__internal_23_$__cuda_sm70_shflsync_up
        .type           $__internal_23_$__cuda_sm70_shflsync_up,@function
        .size           $__internal_23_$__cuda_sm70_shflsync_up,(.L_x_8835 - $__internal_23_$__cuda_sm70_shflsync_up)
$__internal_23_$__cuda_sm70_shflsync_up:
        /* <DEDUP_REMOVED lines=8> */
[----:B-1----:R-:W-:Y:S06]  /*ef60*/  RET.REL.NODEC R84 `(_Z25selective_scan_bwd_kernelI32Selective_Scan_bwd_kernel_traitsILi128ELi16ELb0ELb0ELb1ELb1ELb1EN3c104HalfEfEEv12SSMParamsBwd) ;  /* 0xffff109054007950 */ /* 0x002fec0003c3ffff */
.L_x_560:
        /* <DEDUP_REMOVED lines=9> */
.L_x_8835:


//--------------------- .text._Z25selective_scan_bwd_kernelI32Selective_Scan_bwd_kernel_traitsILi128ELi16ELb0ELb1ELb0ELb0ELb0EN3c104HalfEfEEv12SSMParamsBwd --------------------------
	.section	.text._Z25selective_scan_bwd_kernelI32Selective_Scan_bwd_kernel_traitsILi128ELi16ELb0ELb1ELb0ELb0ELb0EN3c104HalfEfEEv12SSMParamsBwd,"ax",@progbits
	.sectioninfo	@"SHI_REGISTERS=168"
	.align	128
        .global         _Z25selective_scan_bwd_kernelI32Selective_Scan_bwd_kernel_traitsILi128ELi16ELb0ELb1ELb0ELb0ELb0EN3c104HalfEfEEv12SSMParamsBwd
        .type           _Z25selective_scan_bwd_kernelI32Selective_Scan_bwd_kernel_traitsILi128ELi16ELb0ELb1ELb0ELb0ELb0EN3c104HalfEfEEv12SSMParamsBwd,@function
        .size           _Z25selective_scan_bwd_kernelI32Selective_Scan_bwd_kernel_traitsILi128ELi16ELb0ELb1ELb0ELb0ELb0EN3c104HalfEfEEv12SSMParamsBwd,(.L_x_8838 - _Z25selective_scan_bwd_kernelI32Selective_Scan_bwd_kernel_traitsILi128ELi16ELb0ELb1ELb0ELb0ELb0EN3c104HalfEfEEv12SSMParamsBwd)
        .other          _Z25selective_scan_bwd_kernelI32Selective_Scan_bwd_kernel_traitsILi128ELi16ELb0ELb1ELb0ELb0ELb0EN3c104HalfEfEEv12SSMParamsBwd,@"STO_CUDA_ENTRY STV_DEFAULT"
_Z25selective_scan_bwd_kernelI32Selective_Scan_bwd_kernel_traitsILi128ELi16ELb0ELb1ELb0ELb0ELb0EN3c104HalfEfEEv12SSMParamsBwd:
.text._Z25selective_scan_bwd_kernelI32Selective_Scan_bwd_kernel_traitsILi128ELi16ELb0ELb1ELb0ELb0ELb0EN3c104HalfEfEEv12SSMParamsBwd:
        /* <DEDUP_REMOVED lines=30> */
[----:B-1----:R-:W-:Y:S01]  /*01e0*/  USHF.R.S32.HI UR13, URZ, 0x1f, UR12 ;  /* 0x0000001f3f0d7899 */ /* 0x002fe2000801140c */
[----:B------:R-:W-:Y:S01]  /*01f0*/  HFMA2.MMA R163, -RZ, RZ, 0, 0 ;  /* 0x00000000ffa37435 */ /* 0x000fe200000001ff */
[----:B------:R-:W-:Y:S01]  /*0200*/  UISETP.NE.U32.AND UP0, UPT, URZ, UR4, UPT ;  /* 0x000000043f00728c */ /* 0x000fe2000bf05070 */
[----:B------:R-:W-:Y:S01]  /*0210*/  IMAD.MOV.U32 R164, RZ, RZ, RZ ;  /* 0x000000ffffa47224 */ /* 0x000fe200078e00ff */
[----:B------:R-:W-:Y:S02]  /*0220*/  UIMAD UR4, UR13, UR6, URZ ;  /* 0x000000060d0472a4 */ /* 0x000fe4000f8e023f */
[----:B------:R-:W-:-:S02]  /*0230*/  UIMAD.WIDE.U32 UR22, UR12, UR6, URZ ;  /* 0x000000060c1672a5 */ /* 0x000fc4000f8e003f */
[----:B------:R-:W-:Y:S02]  /*0240*/  UIMAD UR4, UR12, UR7, UR4 ;  /* 0x000000070c0472a4 */ /* 0x000fe4000f8e0204 */
[----:B------:R-:W-:Y:S02]  /*0250*/  UISETP.NE.AND.EX UP0, UPT, URZ, UR5, UPT, UP0 ;  /* 0x000000053f00728c */ /* 0x000fe4000bf05300 */
[----:B------:R-:W-:Y:S01]  /*0260*/  ULDC.64 UR6, c[0x0][0x1e0] ;  /* 0x0000780000067ab9 */ /* 0x000fe20000000a00 */
[----:B0-----:R-:W0:Y:S01]  /*0270*/  I2F.RP R0, UR36 ;  /* 0x0000002400007d06 */ /* 0x001e220008209400 */
[----:B------:R-:W-:Y:S02]  /*0280*/  UIMAD UR5, UR13, UR6, URZ ;  /* 0x000000060d0572a4 */ /* 0x000fe4000f8e023f */
[----:B------:R-:W-:Y:S02]  /*0290*/  UISETP.NE.U32.AND UP1, UPT, URZ, UR24, UPT ;  /* 0x000000183f00728c */ /* 0x000fe4000bf25070 */
[----:B------:R-:W-:-:S02]  /*02a0*/  UIMAD UR14, UR12, UR7, UR5 ;  /* 0x000000070c0e72a4 */ /* 0x000fc4000f8e0205 */
[----:B------:R-:W-:Y:S02]  /*02b0*/  UISETP.NE.AND.EX UP1, UPT, URZ, UR25, UPT, UP1 ;  /* 0x000000193f00728c */ /* 0x000fe4000bf25310 */
[----:B------:R-:W-:Y:S02]  /*02c0*/  UISETP.NE.U32.AND UP2, UPT, URZ, UR30, UPT ;  /* 0x0000001e3f00728c */ /* 0x000fe4000bf45070 */
[----:B------:R-:W-:Y:S02]  /*02d0*/  UMOV UR32, URZ ;  /* 0x0000003f00207c82 */ /* 0x000fe40008000000 */
[----:B------:R-:W-:Y:S02]  /*02e0*/  UISETP.NE.AND.EX UP2, UPT, URZ, UR31, UPT, UP2 ;  /* 0x0000001f3f00728c */ /* 0x000fe4000bf45320 */
[----:B------:R-:W-:Y:S01]  /*02f0*/  UMOV UR33, URZ ;  /* 0x0000003f00217c82 */ /* 0x000fe20008000000 */
[----:B0-----:R-:W2:Y:S01]  /*0300*/  MUFU.RCP R0, R0 ;  /* 0x0000000000007308 */ /* 0x001ea20000001000 */
[----:B------:R-:W-:-:S02]  /*0310*/  UMOV UR34, URZ ;  /* 0x0000003f00227c82 */ /* 0x000fc40008000000 */
[----:B------:R-:W-:Y:S02]  /*0320*/  @UP1 ULEA UR32, UP3, UR10, UR24, 0x2 ;  /* 0x000000180a201291 */ /* 0x000fe4000f86103f */
[----:B------:R-:W-:Y:S02]  /*0330*/  UIADD3 UR23, UR23, UR4, URZ ;  /* 0x0000000417177290 */ /* 0x000fe4000fffe03f */
[----:B------:R-:W-:Y:S02]  /*0340*/  @UP1 ULEA.HI.X UR33, UR10, UR25, UR11, 0x2, UP3 ;  /* 0x000000190a211291 */ /* 0x000fe400098f140b */
[----:B------:R-:W-:Y:S02]  /*0350*/  @UP2 ULEA UR34, UP1, UR10, UR30, 0x2 ;  /* 0x0000001e0a222291 */ /* 0x000fe4000f82103f */
[----:B------:R-:W-:Y:S02]  /*0360*/  UMOV UR35, URZ ;  /* 0x0000003f00237c82 */ /* 0x000fe40008000000 */
[----:B------:R-:W-:-:S02]  /*0370*/  UMOV UR4, URZ ;  /* 0x0000003f00047c82 */ /* 0x000fc40008000000 */
[----:B------:R-:W-:Y:S01]  /*0380*/  @UP2 ULEA.HI.X UR35, UR10, UR31, UR11, 0x2, UP1 ;  /* 0x0000001f0a232291 */ /* 0x000fe200088f140b */
[----:B--2---:R-:W-:Y:S01]  /*0390*/  IADD3 R2, R0, 0xffffffe, RZ ;  /* 0x0ffffffe00027810 */ /* 0x004fe20007ffe0ff */
[----:B------:R-:W-:Y:S01]  /*03a0*/  UIMAD UR21, UR13, UR18, URZ ;  /* 0x000000120d1572a4 */ /* 0x000fe2000f8e023f */
[----:B------:R-:W-:Y:S01]  /*03b0*/  IABS R0, UR10 ;  /* 0x0000000a00007c13 */ /* 0x000fe20008000000 */
[----:B------:R-:W-:Y:S02]  /*03c0*/  ULDC.64 UR24, c[0x0][0x1d8] ;  /* 0x0000760000187ab9 */ /* 0x000fe40000000a00 */
[----:B------:R-:W-:Y:S01]  /*03d0*/  UIMAD.WIDE.U32 UR8, UR12, UR18, URZ ;  /* 0x000000120c0872a5 */ /* 0x000fe2000f8e003f */
[----:B------:R-:W0:Y:S01]  /*03e0*/  F2I.FTZ.U32.TRUNC.NTZ R2, R2 ;  /* 0x0000000200027305 */ /* 0x000e22000021f000 */
[----:B------:R-:W1:Y:S01]  /*03f0*/  R2UR UR26, R0 ;  /* 0x00000000001a73c2 */ /* 0x000e6200000e0000 */
[----:B------:R-:W-:Y:S02]  /*0400*/  UIMAD UR21, UR12, UR19, UR21 ;  /* 0x000000130c1572a4 */ /* 0x000fe4000f8e0215 */
[----:B------:R-:W-:-:S02]  /*0410*/  UIMAD.WIDE.U32 UR16, UR12, UR6, URZ ;  /* 0x000000060c1072a5 */ /* 0x000fc4000f8e003f */
[----:B------:R-:W-:Y:S02]  /*0420*/  ULDC.64 UR18, c[0x0][0x190] ;  /* 0x0000640000127ab9 */ /* 0x000fe40000000a00 */
[----:B------:R-:W-:Y:S02]  /*0430*/  UIMAD UR15, UR13, UR18, URZ ;  /* 0x000000120d0f72a4 */ /* 0x000fe4000f8e023f */
[----:B------:R-:W-:Y:S02]  /*0440*/  UIMAD UR20, UR11, UR24, URZ ;  /* 0x000000180b1472a4 */ /* 0x000fe4000f8e023f */
[----:B------:R-:W-:Y:S02]  /*0450*/  UIMAD.WIDE.U32 UR6, UR12, UR18, URZ ;  /* 0x000000120c0672a5 */ /* 0x000fe4000f8e003f */
[----:B------:R-:W-:Y:S01]  /*0460*/  UIMAD UR15, UR12, UR19, UR15 ;  /* 0x000000130c0f72a4 */ /* 0x000fe2000f8e020f */
[----:B0-----:R-:W0:Y:S02]  /*0470*/  R2UR UR5, R2 ;  /* 0x00000000020573c2 */ /* 0x001e2400000e0000 */
[----:B------:R-:W-:-:S02]  /*0480*/  ULDC.64 UR18, c[0x0][0x1e8] ;  /* 0x00007a0000127ab9 */ /* 0x000fc40000000a00 */
[----:B------:R-:W-:Y:S02]  /*0490*/  UIMAD UR27, UR11, UR18, URZ ;  /* 0x000000120b1b72a4 */ /* 0x000fe4000f8e023f */
[----:B------:R-:W-:Y:S02]  /*04a0*/  UIMAD UR20, UR10, UR25, UR20 ;  /* 0x000000190a1472a4 */ /* 0x000fe4000f8e0214 */
[----:B------:R-:W-:Y:S02]  /*04b0*/  UIMAD UR25, UR10, UR19, UR27 ;  /* 0x000000130a1972a4 */ /* 0x000fe4000f8e021b */
[----:B------:R-:W-:Y:S02]  /*04c0*/  UIADD3 UR17, UR17, UR14, URZ ;  /* 0x0000000e11117290 */ /* 0x000fe4000fffe03f */
[----:B------:R-:W-:Y:S02]  /*04d0*/  ULDC UR27, c[0x0][0x174] ;  /* 0x00005d00001b7ab9 */ /* 0x000fe40000000800 */
[----:B------:R-:W-:-:S02]  /*04e0*/  USHF.L.U32 UR14, UR27, 0xb, URZ ;  /* 0x0000000b1b0e7899 */ /* 0x000fc4000800063f */
[----:B------:R-:W-:Y:S02]  /*04f0*/  UIADD3 UR9, UR9, UR21, URZ ;  /* 0x0000001509097290 */ /* 0x000fe4000fffe03f */
[----:B------:R-:W-:Y:S02]  /*0500*/  UIADD3 UR21, UR14, -0x800, URZ ;  /* 0xfffff8000e157890 */ /* 0x000fe4000fffe03f */
[----:B------:R-:W-:Y:S02]  /*0510*/  UIMAD.WIDE.U32 UR16, UR10, UR18, UR16 ;  /* 0x000000120a1072a5 */ /* 0x000fe4000f8e0010 */
[----:B------:R-:W-:Y:S02]  /*0520*/  UIADD3 UR7, UR7, UR15, URZ ;  /* 0x0000000f07077290 */ /* 0x000fe4000fffe03f */
[----:B------:R-:W-:Y:S02]  /*0530*/  ULDC.64 UR18, c[0x0][0x280] ;  /* 0x0000a00000127ab9 */ /* 0x000fe40000000a00 */
[----:B0-----:R-:W-:-:S02]  /*0540*/  UIADD3 UR30, URZ, -UR5, URZ ;  /* 0x800000053f1e7290 */ /* 0x001fc4000fffe03f */
[----:B------:R-:W-:Y:S02]  /*0550*/  UIMAD.WIDE.U32 UR8, UR10, UR18, UR8 ;  /* 0x000000120a0872a5 */ /* 0x000fe4000f8e0008 */
[----:B------:R-:W-:-:S04]  /*0560*/  UIMAD UR30, UR30, UR36, URZ ;  /* 0x000000241e1e72a4 */ /* 0x000fc8000f8e023f */
[----:B------:R-:W-:Y:S02]  /*0570*/  UIMAD.WIDE.U32 UR30, UR5, UR30, UR4 ;  /* 0x0000001e051e72a5 */ /* 0x000fe4000f8e0004 */
[----:B------:R-:W-:Y:S02]  /*0580*/  UIMAD.WIDE.U32 UR4, UR10, UR24, UR22 ;  /* 0x000000180a0472a5 */ /* 0x000fe4000f8e0016 */
[----:B-1----:R-:W-:Y:S02]  /*0590*/  UIMAD.WIDE.U32 UR22, UR31, UR26, URZ ;  /* 0x0000001a1f1672a5 */ /* 0x002fe4000f8e003f */
[----:B------:R-:W-:Y:S02]  /*05a0*/  UIADD3 UR4, UP2, UR21, UR4, URZ ;  /* 0x0000000415047290 */ /* 0x000fe4000ff5e03f */
[----:B------:R-:W-:-:S03]  /*05b0*/  ULDC UR31, c[0x0][0x178] ;  /* 0x00005e00001f7ab9 */ /* 0x000fc60000000800 */
[----:B------:R-:W-:Y:S02]  /*05c0*/  UMOV UR24, UR23 ;  /* 0x0000001700187c82 */ /* 0x000fe40008000000 */
[----:B------:R-:W-:Y:S02]  /*05d0*/  UIADD3 UR22, -UR24, URZ, URZ ;  /* 0x0000003f18167290 */ /* 0x000fe4000fffe13f */
[----:B------:R-:W-:Y:S02]  /*05e0*/  USHF.R.S32.HI UR23, URZ, 0x1f, UR21 ;  /* 0x0000001f3f177899 */ /* 0x000fe40008011415 */
[----:B------:R-:W-:Y:S02]  /*05f0*/  UIMAD UR26, UR36, UR22, UR26 ;  /* 0x00000016241a72a4 */ /* 0x000fe4000f8e021a */
[----:B------:R-:W-:Y:S02]  /*0600*/  UIMAD UR22, UR11, UR18, URZ ;  /* 0x000000120b1672a4 */ /* 0x000fe4000f8e023f */
[----:B------:R-:W-:-:S02]  /*0610*/  UISETP.GT.U32.AND UP1, UPT, UR36, UR26, UPT ;  /* 0x0000001a2400728c */ /* 0x000fc4000bf24070 */
[----:B------:R-:W-:Y:S02]  /*0620*/  UIADD3.X UR20, UR23, UR5, UR20, UP2, !UPT ;  /* 0x0000000517147290 */ /* 0x000fe400097fe414 */
[----:B------:R-:W-:Y:S02]  /*0630*/  UIMAD UR30, UR10, UR19, UR22 ;  /* 0x000000130a1e72a4 */ /* 0x000fe4000f8e0216 */
[----:B------:R-:W-:Y:S02]  /*0640*/  ULOP3.LUT UR22, UR10, UR31, URZ, 0x3c, !UPT ;  /* 0x0000001f0a167292 */ /* 0x000fe4000f8e3c3f */
[----:B------:R-:W-:Y:S02]  /*0650*/  ULDC.64 UR18, c[0x0][0x240] ;  /* 0x0000900000127ab9 */ /* 0x000fe40000000a00 */
[----:B------:R-:W-:Y:S02]  /*0660*/  ULEA UR18, UP3, UR4, UR18, 0x1 ;  /* 0x0000001204127291 */ /* 0x000fe4000f86083f */
[----:B------:R-:W-:-:S02]  /*0670*/  @!UP1 UIADD3 UR26, UR26, -UR36, URZ ;  /* 0x800000241a1a9290 */ /* 0x000fc4000fffe03f */
[----:B------:R-:W-:Y:S02]  /*0680*/  @!UP1 UIADD3 UR24, UR24, 0x1, URZ ;  /* 0x0000000118189890 */ /* 0x000fe4000fffe03f */
[----:B------:R-:W-:Y:S02]  /*0690*/  UISETP.GE.U32.AND UP2, UPT, UR26, UR36, UPT ;  /* 0x000000241a00728c */ /* 0x000fe4000bf46070 */
[----:B------:R-:W-:Y:S02]  /*06a0*/  ULEA.HI.X UR19, UR4, UR19, UR20, 0x1, UP3 ;  /* 0x0000001304137291 */ /* 0x000fe400098f0c14 */
[----:B------:R-:W-:Y:S02]  /*06b0*/  UISETP.GE.AND UP3, UPT, UR22, URZ, UPT ;  /* 0x0000003f1600728c */ /* 0x000fe4000bf66270 */
[----:B------:R-:W-:Y:S02]  /*06c0*/  UISETP.NE.AND UP1, UPT, URZ, UR31, UPT ;  /* 0x0000001f3f00728c */ /* 0x000fe4000bf25270 */
[----:B------:R-:W-:-:S02]  /*06d0*/  UIADD3 UR22, UP4, UR21, UR16, URZ ;  /* 0x0000001015167290 */ /* 0x000fc4000ff9e03f */
[----:B------:R-:W-:Y:S02]  /*06e0*/  ULDC.64 UR4, c[0x0][0x248] ;  /* 0x0000920000047ab9 */ /* 0x000fe40000000a00 */
[----:B------:R-:W-:Y:S02]  /*06f0*/  @UP2 UIADD3 UR24, UR24, 0x1, URZ ;  /* 0x0000000118182890 */ /* 0x000fe4000fffe03f */
[----:B------:R-:W-:Y:S02]  /*0700*/  UIADD3.X UR16, UR23, UR17, UR25, UP4, !UPT ;  /* 0x0000001117107290 */ /* 0x000fe4000a7fe419 */
[----:B------:R-:W-:Y:S02]  /*0710*/  ULEA UR20, UP4, UR22, UR4, 0x1 ;  /* 0x0000000416147291 */ /* 0x000fe4000f88083f */
[----:B------:R-:W-:Y:S02]  /*0720*/  UIADD3 UR17, UP2, UR21, UR8, URZ ;  /* 0x0000000815117290 */ /* 0x000fe4000ff5e03f */
[----:B------:R-:W-:-:S02]  /*0730*/  UMOV UR15, UR24 ;  /* 0x00000018000f7c82 */ /* 0x000fc40008000000 */
[----:B------:R-:W-:Y:S02]  /*0740*/  @!UP3 UIADD3 UR15, -UR15, URZ, URZ ;  /* 0x0000003f0f0fb290 */ /* 0x000fe4000fffe13f */
[----:B------:R-:W-:Y:S02]  /*0750*/  @!UP1 ULOP3.LUT UR15, URZ, UR31, URZ, 0x33, !UPT ;  /* 0x0000001f3f0f9292 */ /* 0x000fe4000f8e333f */
[----:B------:R-:W-:Y:S02]  /*0760*/  ULEA.HI.X UR22, UR22, UR5, UR16, 0x1, UP4 ;  /* 0x0000000516167291 */ /* 0x000fe4000a0f0c10 */
[----:B------:R-:W-:Y:S02]  /*0770*/  USHF.R.S32.HI UR16, URZ, 0x1f, UR15 ;  /* 0x0000001f3f107899 */ /* 0x000fe4000801140f */
[----:B------:R-:W-:Y:S02]  /*0780*/  ULDC.64 UR4, c[0x0][0x308] ;  /* 0x0000c20000047ab9 */ /* 0x000fe40000000a00 */
[----:B------:R-:W-:-:S02]  /*0790*/  UIADD3.X UR9, UR23, UR9, UR30, UP2, !UPT ;  /* 0x0000000917097290 */ /* 0x000fc400097fe41e */
[----:B------:R-:W-:Y:S02]  /*07a0*/  ULEA UR8, UP1, UR17, UR4, 0x1 ;  /* 0x0000000411087291 */ /* 0x000fe4000f82083f */
[----:B------:R-:W-:Y:S02]  /*07b0*/  ULDC.64 UR30, c[0x0][0x1a8] ;  /* 0x00006a00001e7ab9 */ /* 0x000fe40000000a00 */
[----:B------:R-:W-:Y:S02]  /*07c0*/  UIMAD UR4, UR16, UR30, URZ ;  /* 0x0000001e100472a4 */ /* 0x000fe4000f8e023f */
[----:B------:R-:W-:Y:S02]  /*07d0*/  ULEA.HI.X UR9, UR17, UR5, UR9, 0x1, UP1 ;  /* 0x0000000511097291 */ /* 0x000fe400088f0c09 */
[----:B------:R-:W-:Y:S02]  /*07e0*/  UIMAD.WIDE.U32 UR24, UR15, UR30, UR6 ;  /* 0x0000001e0f1872a5 */ /* 0x000fe4000f8e0006 */
[----:B------:R-:W-:-:S02]  /*07f0*/  UIMAD UR17, UR15, UR31, UR4 ;  /* 0x0000001f0f1172a4 */ /* 0x000fc4000f8e0204 */
[----:B------:R-:W-:Y:S02]  /*0800*/  UIADD3 UR21, UP1, UR21, UR24, URZ ;  /* 0x0000001815157290 */ /* 0x000fe4000ff3e03f */
[----:B------:R-:W-:Y:S02]  /*0810*/  UIADD3 UR17, UR25, UR17, URZ ;  /* 0x0000001119117290 */ /* 0x000fe4000fffe03f */
[----:B------:R-:W-:Y:S02]  /*0820*/  ULDC.64 UR6, c[0x0][0x228] ;  /* 0x00008a0000067ab9 */ /* 0x000fe40000000a00 */
[----:B------:R-:W-:Y:S02]  /*0830*/  ULDC UR26, c[0x0][0x164] ;  /* 0x00005900001a7ab9 */ /* 0x000fe40000000800 */
[----:B------:R-:W-:Y:S02]  /*0840*/  ULEA UR24, UP2, UR21, UR6, 0x1 ;  /* 0x0000000615187291 */ /* 0x000fe4000f84083f */
[----:B------:R-:W-:-:S02]  /*0850*/  UIADD3.X UR23, UR23, UR17, URZ, UP1, !UPT ;  /* 0x0000001117177290 */ /* 0x000fc40008ffe43f */
[----:B------:R-:W-:Y:S02]  /*0860*/  @UP0 UIMAD UR6, UR12, UR26, UR10 ;  /* 0x0000001a0c0602a4 */ /* 0x000fe4000f8e020a */
[----:B------:R-:W-:Y:S02]  /*0870*/  UISETP.GE.AND UP1, UPT, UR27, 0x1, UPT ;  /* 0x000000011b00788c */ /* 0x000fe4000bf26270 */
[----:B------:R-:W-:Y:S02]  /*0880*/  UMOV UR4, URZ ;  /* 0x0000003f00047c82 */ /* 0x000fe40008000000 */
[----:B------:R-:W-:Y:S02]  /*0890*/  @UP0 UIMAD UR6, UR6, UR27, URZ ;  /* 0x0000001b060602a4 */ /* 0x000fe4000f8e023f */
[----:B------:R-:W-:Y:S02]  /*08a0*/  ULDC UR17, c[0x0][0x16c] ;  /* 0x00005b0000117ab9 */ /* 0x000fe40000000800 */
[----:B------:R-:W-:-:S02]  /*08b0*/  @UP0 UIMAD UR6, UR6, UR17, URZ ;  /* 0x00000011060602a4 */ /* 0x000fc4000f8e023f */
[----:B------:R-:W-:Y:S02]  /*08c0*/  ULDC.64 UR30, c[0x0][0x260] ;  /* 0x00009800001e7ab9 */ /* 0x000fe40000000a00 */
[----:B------:R-:W-:Y:S02]  /*08d0*/  @UP0 UMOV UR17, 0x8 ;  /* 0x0000000800110882 */ /* 0x000fe40000000000 */
[----:B------:R-:W-:Y:S02]  /*08e0*/  @UP0 UIMAD.WIDE UR30, UR6, UR17, UR30 ;  /* 0x00000011061e02a5 */ /* 0x000fe4000f8e021e */
[----:B------:R-:W-:Y:S02]  /*08f0*/  UMOV UR5, URZ ;  /* 0x0000003f00057c82 */ /* 0x000fe40008000000 */
[----:B------:R-:W-:-:S03]  /*0900*/  ULEA.HI.X UR7, UR21, UR7, UR23, 0x1, UP2 ;  /* 0x0000000715077291 */ /* 0x000fc600090f0c17 */
[----:B------:R-:W-:Y:S02]  /*0910*/  @!UP0 UMOV UR30, URZ ;  /* 0x0000003f001e8c82 */ /* 0x000fe40008000000 */
[----:B------:R-:W-:Y:S01]  /*0920*/  @!UP0 UMOV UR31, URZ ;  /* 0x0000003f001f8c82 */ /* 0x000fe20008000000 */
[----:B---3--:R0:W1:Y:S01]  /*0930*/  @P0 R2UR UR4, R3 ;  /* 0x00000000030403c2 */ /* 0x00806200000e0000 */
[----:B------:R-:W-:-:S07]  /*0940*/  PLOP3.LUT P0, PT, PT, PT, UP1, 0x80, 0x0 ;  /* 0x000000000000781c */ /* 0x000fce0003f0f018 */
[----:B----4-:R0:W2:Y:S06]  /*0950*/  @P1 R2UR UR5, R4 ;  /* 0x00000000040513c2 */ /* 0x0100ac00000e0000 */
[----:B------:R-:W-:Y:S05]  /*0960*/  @!P0 BRA `(.L_x_561) ;  /* 0x0000737000008947 */ /* 0x000fea0003800000 */
[----:B------:R-:W3:Y:S01]  /*0970*/  S2R R71, SR_TID.X ;  /* 0x0000000000477919 */ /* 0x000ee20000002100 */
[----:B------:R-:W-:Y:S01]  /*0980*/  UMOV UR17, UR18 ;  /* 0x0000001200117c82 */ /* 0x000fe20008000000 */
[----:B------:R-:W-:Y:S01]  /*0990*/  IMAD.MOV.U32 R163, RZ, RZ, RZ ;  /* 0x000000ffffa37224 */ /* 0x000fe200078e00ff */
[----:B------:R-:W-:Y:S01]  /*09a0*/  UMOV UR18, UR19 ;  /* 0x0000001300127c82 */ /* 0x000fe20008000000 */
[----:B------:R-:W4:Y:S01]  /*09b0*/  S2R R161, SR_LANEID ;  /* 0x0000000000a17919 */ /* 0x000f220000000000 */
[----:B------:R-:W-:Y:S01]  /*09c0*/  MOV R164, RZ ;  /* 0x000000ff00a47202 */ /* 0x000fe20000000f00 */
[----:B------:R-:W-:-:S02]  /*09d0*/  UMOV UR19, UR20 ;  /* 0x0000001400137c82 */ /* 0x000fc40008000000 */
[----:B------:R-:W-:Y:S02]  /*09e0*/  UMOV UR20, UR22 ;  /* 0x0000001600147c82 */ /* 0x000fe40008000000 */
[----:B------:R-:W-:Y:S02]  /*09f0*/  UMOV UR23, UR24 ;  /* 0x0000001800177c82 */ /* 0x000fe40008000000 */
[----:B------:R-:W-:Y:S02]  /*0a00*/  UMOV UR21, UR8 ;  /* 0x0000000800157c82 */ /* 0x000fe40008000000 */
[----:B------:R-:W-:Y:S02]  /*0a10*/  UMOV UR22, UR9 ;  /* 0x0000000900167c82 */ /* 0x000fe40008000000 */
[----:B------:R-:W-:Y:S02]  /*0a20*/  UMOV UR24, UR7 ;  /* 0x0000000700187c82 */ /* 0x000fe40008000000 */
[----:B------:R-:W-:Y:S01]  /*0a30*/  UMOV UR6, URZ ;  /* 0x0000003f00067c82 */ /* 0x000fe20008000000 */
[----:B---3--:R-:W-:-:S04]  /*0a40*/  SHF.R.S32.HI R0, RZ, 0x1f, R71 ;  /* 0x0000001fff007819 */ /* 0x008fc80000011447 */
[----:B------:R-:W-:-:S04]  /*0a50*/  LEA.HI R0, R0, R71, RZ, 0x5 ;  /* 0x0000004700007211 */ /* 0x000fc800078f28ff */
[----:B----4-:R-:W-:Y:S02]  /*0a60*/  SHF.R.S32.HI R160, RZ, 0x5, R0 ;  /* 0x00000005ffa07819 */ /* 0x010fe40000011400 */
.L_x_616:
[----:B------:R-:W-:Y:S01]  /*0a70*/  ULDC UR25, c[0x0][0x174] ;  /* 0x00005d0000197ab9 */ /* 0x000fe20000000800 */
[----:B------:R-:W-:Y:S01]  /*0a80*/  IMAD.SHL.U32 R91, R71, 0x10, RZ ;  /* 0x00000010475b7824 */ /* 0x000fe200078e00ff */
        /* <DEDUP_REMOVED lines=76> */
[C---:B------:R-:W-:Y:S02]  /*0f50*/  LEA.HI.SX32 R159, R19.reuse, R19, 0x1b ;  /* 0x00000013139f7211 */ /* 0x040fe400078fdaff */
[C---:B------:R-:W-:Y:S02]  /*0f60*/  IADD3 R26, R19.reuse, 0x60, RZ ;  /* 0x00000060131a7810 */ /* 0x040fe40007ffe0ff */
[C---:B------:R-:W-:Y:S02]  /*0f70*/  IADD3 R28, R19.reuse, 0x80, RZ ;  /* 0x00000080131c7810 */ /* 0x040fe40007ffe0ff */
[----:B------:R-:W-:-:S02]  /*0f80*/  IADD3 R30, R19, 0xa0, RZ ;  /* 0x000000a0131e7810 */ /* 0x000fc40007ffe0ff */
[----:B------:R-:W-:Y:S02]  /*0f90*/  IADD3 R32, R19, 0xc0, RZ ;  /* 0x000000c013207810 */ /* 0x000fe40007ffe0ff */
        /* <DEDUP_REMOVED lines=8> */
[C---:B0-----:R-:W-:Y:S02]  /*1020*/  IADD3 R2, R19.reuse, 0x120, RZ ;  /* 0x0000012013027810 */ /* 0x041fe40007ffe0ff */
        /* <DEDUP_REMOVED lines=80> */
[----:B---3--:R-:W-:Y:S02]  /*1530*/  PRMT R5, RZ, 0x7610, R5 ;  /* 0x00007610ff057816 */ /* 0x008fe40000000005 */
[----:B----4-:R-:W-:Y:S02]  /*1540*/  PRMT R6, RZ, 0x7610, R6 ;  /* 0x00007610ff067816 */ /* 0x010fe40000000006 */
[----:B--2---:R-:W-:Y:S02]  /*1550*/  PRMT R7, RZ, 0x7610, R7 ;  /* 0x00007610ff077816 */ /* 0x004fe40000000007 */
[----:B-----5:R-:W-:Y:S02]  /*1560*/  PRMT R8, RZ, 0x7610, R8 ;  /* 0x00007610ff087816 */ /* 0x020fe40000000008 */
[----:B-1----:R-:W-:Y:S02]  /*1570*/  PRMT R10, RZ, 0x7610, R10 ;  /* 0x00007610ff0a7816 */ /* 0x002fe4000000000a */
        /* <DEDUP_REMOVED lines=37> */
[----:B0-----:R-:W-:Y:S01]  /*17d0*/  MOV R3, UR22 ;  /* 0x0000001600037c02 */ /* 0x001fe20008000f00 */
[----:B------:R-:W-:Y:S01]  /*17e0*/  IMAD.U32 R2, RZ, RZ, UR21 ;  /* 0x00000015ff027e24 */ /* 0x000fe2000f8e00ff */
[----:B------:R-:W-:Y:S02]  /*17f0*/  PRMT R24, RZ, 0x7610, R24 ;  /* 0x00007610ff187816 */ /* 0x000fe40000000018 */
[----:B------:R-:W-:Y:S01]  /*1800*/  ISETP.GE.AND P4, PT, R23, UR7, PT ;  /* 0x0000000717007c0c */ /* 0x000fe2000bf86270 */
[----:B------:R-:W-:Y:S01]  /*1810*/  IMAD.WIDE R2, R72, 0x2, R2 ;  /* 0x0000000248027825 */ /* 0x000fe200078e0202 */
        /* <DEDUP_REMOVED lines=49> */
[----:B------:R-:W0:Y:S04]  /*1b30*/  LDS.U16 R17, [R70+0x1c] ;  /* 0x00001c0046117984 */ /* 0x000e280000000400 */
[----:B------:R-:W1:Y:S04]  /*1b40*/  LDS.U16 R18, [R70+0x1e] ;  /* 0x00001e0046127984 */ /* 0x000e680000000400 */
[----:B------:R-:W-:Y:S06]  /*1b50*/  BAR.SYNC.DEFER_BLOCKING 0x0 ;  /* 0x0000000000007b1d */ /* 0x000fec0000010000 */
[----:B------:R2:W3:Y:S01]  /*1b60*/  @!P2 LDG.E.U16 R19, [R2.64+0x40] ;  /* 0x0000401c0213a981 */ /* 0x0004e2000c1e1500 */
[----:B------:R-:W-:-:S03]  /*1b70*/  ISETP.GE.AND P2, PT, R35, UR7, PT ;  /* 0x0000000723007c0c */ /* 0x000fc6000bf46270 */
[----:B------:R2:W4:Y:S01]  /*1b80*/  @!P1 LDG.E.U16 R24, [R2.64+0x100] ;  /* 0x0001001c02189981 */ /* 0x000522000c1e1500 */
[----:B------:R-:W-:-:S03]  /*1b90*/  ISETP.GE.AND P1, PT, R72, UR7, PT ;  /* 0x0000000748007c0c */ /* 0x000fc6000bf26270 */
[----:B------:R2:W5:Y:S01]  /*1ba0*/  @!P4 LDG.E.U16 R22, [R2.64+0x80] ;  /* 0x0000801c0216c981 */ /* 0x000562000c1e1500 */
        /* <DEDUP_REMOVED lines=11> */
[----:B------:R2:W3:Y:S01]  /*1c60*/  @!P1 LDG.E.U16 R20, [R2.64] ;  /* 0x0000001c02149981 */ /* 0x0004e2000c1e1500 */
[----:B------:R-:W-:-:S03]  /*1c70*/  ISETP.GE.AND P1, PT, R49, UR7, PT ;  /* 0x0000000731007c0c */ /* 0x000fc6000bf26270 */
[----:B------:R2:W4:Y:S04]  /*1c80*/  @!P4 LDG.E.U16 R30, [R2.64+0x240] ;  /* 0x0002401c021ec981 */ /* 0x000528000c1e1500 */
[----:B------:R2:W4:Y:S04]  /*1c90*/  @!P0 LDG.E.U16 R27, [R2.64+0x280] ;  /* 0x0002801c021b8981 */ /* 0x000528000c1e1500 */
[----:B------:R2:W4:Y:S04]  /*1ca0*/  @!P6 LDG.E.U16 R32, [R2.64+0x2c0] ;  /* 0x0002c01c0220e981 */ /* 0x000528000c1e1500 */
[----:B------:R2:W4:Y:S04]  /*1cb0*/  @!P5 LDG.E.U16 R29, [R2.64+0x300] ;  /* 0x0003001c021dd981 */ /* 0x000528000c1e1500 */
[----:B------:R2:W4:Y:S04]  /*1cc0*/  @!P3 LDG.E.U16 R34, [R2.64+0x340] ;  /* 0x0003401c0222b981 */ /* 0x000528000c1e1500 */
[----:B------:R2:W4:Y:S04]  /*1cd0*/  @!P2 LDG.E.U16 R31, [R2.64+0x380] ;  /* 0x0003801c021fa981 */ /* 0x000528000c1e1500 */
[----:B------:R2:W4:Y:S02]  /*1ce0*/  @!P1 LDG.E.U16 R36, [R2.64+0x3c0] ;  /* 0x0003c01c02249981 */ /* 0x000524000c1e1500 */
[----:B--2---:R-:W-:Y:S01]  /*1cf0*/  HADD2.F32 R2, -RZ, R69.H0_H0 ;  /* 0x20000045ff027230 */ /* 0x004fe20000004100 */
[----:B------:R-:W-:Y:S01]  /*1d00*/  ISETP.LT.AND P0, PT, RZ, c[0x0][0x16c], PT ;  /* 0x00005b00ff007a0c */ /* 0x000fe20003f01270 */
[----:B0-----:R-:W-:-:S02]  /*1d10*/  HADD2.F32 R17, -RZ, R17.H0_H0 ;  /* 0x20000011ff117230 */ /* 0x001fc40000004100 */
        /* <DEDUP_REMOVED lines=14> */
[----:B-1----:R-:W-:Y:S01]  /*1e00*/  HADD2.F32 R18, -RZ, R18.H0_H0 ;  /* 0x20000012ff127230 */ /* 0x002fe20000004100 */
[----:B------:R-:W-:-:S04]  /*1e10*/  FADD.FTZ R33, R0, UR5 ;  /* 0x0000000500217e21 */ /* 0x000fc80008010000 */
[----:B------:R-:W-:Y:S01]  /*1e20*/  FADD.FTZ R18, R18, UR5 ;  /* 0x0000000512127e21 */ /* 0x000fe20008010000 */
[----:B---3--:R-:W-:Y:S04]  /*1e30*/  STS.U16 [R159], R20 ;  /* 0x000000149f007388 */ /* 0x008fe80000000400 */
[----:B------:R-:W-:Y:S04]  /*1e40*/  STS.U16 [R158+0x40], R19 ;  /* 0x000040139e007388 */ /* 0x000fe80000000400 */
[----:B-----5:R-:W-:Y:S04]  /*1e50*/  STS.U16 [R157+0x80], R22 ;  /* 0x000080169d007388 */ /* 0x020fe80000000400 */
[----:B------:R-:W-:Y:S04]  /*1e60*/  STS.U16 [R156+0xc0], R21 ;  /* 0x0000c0159c007388 */ /* 0x000fe80000000400 */
        /* <DEDUP_REMOVED lines=24> */
[----:B0-----:R-:W-:-:S02]  /*1ff0*/  HADD2.F32 R53, -RZ, R53.H0_H0 ;  /* 0x20000035ff357230 */ /* 0x001fc40000004100 */
[----:B------:R-:W-:Y:S01]  /*2000*/  HADD2.F32 R19, -RZ, R68.H0_H0 ;  /* 0x20000044ff137230 */ /* 0x000fe20000004100 */
[----:B------:R-:W0:Y:S01]  /*2010*/  LDS.U16 R38, [R70+0x16] ;  /* 0x0000160046267984 */ /* 0x000e220000000400 */
[----:B-1----:R-:W-:Y:S01]  /*2020*/  HADD2.F32 R52, -RZ, R52.H0_H0 ;  /* 0x20000034ff347230 */ /* 0x002fe20000004100 */
[----:B------:R-:W-:Y:S01]  /*2030*/  FFMA.FTZ R3, R53, R2, R164 ;  /* 0x0000000235037223 */ /* 0x000fe200000100a4 */
[----:B------:R-:W-:Y:S01]  /*2040*/  HADD2.F32 R20, -RZ, R67.H0_H0 ;  /* 0x20000043ff147230 */ /* 0x000fe20000004100 */
[----:B------:R-:W1:Y:S01]  /*2050*/  LDS.U16 R37, [R70+0x18] ;  /* 0x0000180046257984 */ /* 0x000e620000000400 */
[----:B--2---:R-:W-:Y:S01]  /*2060*/  HADD2.F32 R51, -RZ, R51.H0_H0 ;  /* 0x20000033ff337230 */ /* 0x004fe20000004100 */
[----:B------:R-:W-:Y:S01]  /*2070*/  FFMA.FTZ R2, R52, R19, R3 ;  /* 0x0000001334027223 */ /* 0x000fe20000010003 */
[----:B------:R-:W-:Y:S01]  /*2080*/  HADD2.F32 R19, -RZ, R66.H0_H0 ;  /* 0x20000042ff137230 */ /* 0x000fe20000004100 */
        /* <DEDUP_REMOVED lines=27> */
[----:B0-----:R-:W-:Y:S01]  /*2240*/  HADD2.F32 R38, -RZ, R38.H0_H0 ;  /* 0x20000026ff267230 */ /* 0x001fe20000004100 */
[----:B------:R-:W-:Y:S01]  /*2250*/  FFMA.FTZ R3, R39, R20, R2 ;  /* 0x0000001427037223 */ /* 0x000fe20000010002 */
[----:B------:R-:W-:-:S02]  /*2260*/  HADD2.F32 R20, -RZ, R57.H0_H0 ;  /* 0x20000039ff147230 */ /* 0x000fc40000004100 */
[----:B-1----:R-:W-:Y:S01]  /*2270*/  HADD2.F32 R37, -RZ, R37.H0_H0 ;  /* 0x20000025ff257230 */ /* 0x002fe20000004100 */
[----:B------:R-:W-:Y:S01]  /*2280*/  FFMA.FTZ R2, R38, R19, R3 ;  /* 0x0000001326027223 */ /* 0x000fe20000010003 */
[----:B------:R-:W-:Y:S02]  /*2290*/  HADD2.F32 R19, -RZ, R56.H0_H0 ;  /* 0x20000038ff137230 */ /* 0x000fe40000004100 */
[----:B--2---:R-:W-:Y:S01]  /*22a0*/  HADD2.F32 R36, -RZ, R36.H0_H0 ;  /* 0x20000024ff247230 */ /* 0x004fe20000004100 */
[----:B------:R-:W-:Y:S01]  /*22b0*/  FFMA.FTZ R3, R37, R20, R2 ;  /* 0x0000001425037223 */ /* 0x000fe20000010002 */
[----:B------:R-:W-:Y:S02]  /*22c0*/  HADD2.F32 R20, -RZ, R55.H0_H0 ;  /* 0x20000037ff147230 */ /* 0x000fe40000004100 */
[----:B---3--:R-:W-:Y:S01]  /*22d0*/  HADD2.F32 R35, -RZ, R35.H0_H0 ;  /* 0x20000023ff237230 */ /* 0x008fe20000004100 */
[----:B------:R-:W-:Y:S01]  /*22e0*/  FFMA.FTZ R2, R36, R19, R3 ;  /* 0x0000001324027223 */ /* 0x000fe20000010003 */
[----:B------:R-:W-:-:S02]  /*22f0*/  HADD2.F32 R164, -RZ, R54.H0_H0 ;  /* 0x20000036ffa47230 */ /* 0x000fc40000004100 */
[----:B----4-:R-:W-:Y:S01]  /*2300*/  HADD2.F32 R34, -RZ, R34.H0_H0 ;  /* 0x20000022ff227230 */ /* 0x010fe20000004100 */
[----:B------:R-:W-:Y:S02]  /*2310*/  FFMA.FTZ R3, R35, R20, R2 ;  /* 0x0000001423037223 */ /* 0x000fe40000010002 */
[----:B------:R-:W-:Y:S02]  /*2320*/  FADD.FTZ R19, R17, UR5 ;  /* 0x0000000511137e21 */ /* 0x000fe40008010000 */
[----:B------:R-:W-:Y:S02]  /*2330*/  FFMA.FTZ R164, R34, R164, R3 ;  /* 0x000000a422a47223 */ /* 0x000fe40000010003 */
        /* <DEDUP_REMOVED lines=41> */
.L_x_562:
        /* <DEDUP_REMOVED lines=16> */
.L_x_611:
[----:B------:R-:W-:Y:S01]  /*26d0*/  USHF.R.S32.HI UR40, URZ, 0x1f, UR7 ;  /* 0x0000001f3f287899 */ /* 0x000fe20008011407 */
[--C-:B------:R-:W-:Y:S01]  /*26e0*/  SHF.R.S32.HI R73, RZ, 0x1f, R72.reuse ;  /* 0x0000001fff497819 */ /* 0x100fe20000011448 */
[----:B------:R-:W-:Y:S01]  /*26f0*/  ULDC UR43, c[0x0][0x168] ;  /* 0x00005a00002b7ab9 */ /* 0x000fe20000000800 */
[----:B------:R-:W-:Y:S01]  /*2700*/  IMAD.U32 R43, RZ, RZ, UR7 ;  /* 0x00000007ff2b7e24 */ /* 0x000fe2000f8e00ff */
[----:B------:R-:W-:Y:S01]  /*2710*/  ULDC.64 UR36, c[0x0][0x1a0] ;  /* 0x0000680000247ab9 */ /* 0x000fe20000000a00 */
[C---:B------:R-:W-:Y:S01]  /*2720*/  LOP3.LUT R74, R72.reuse, 0x60, RZ, 0xfc, !PT ;  /* 0x00000060484a7812 */ /* 0x040fe200078efcff */
[----:B------:R-:W-:Y:S01]  /*2730*/  UIADD3 UR43, -UR26, UR43, URZ ;  /* 0x0000002b1a2b7290 */ /* 0x000fe2000fffe13f */
[----:B------:R-:W-:Y:S01]  /*2740*/  IMAD.WIDE.U32 R42, R43, c[0x0][0x1a0], R72 ;  /* 0x000068002b2a7a25 */ /* 0x000fe200078e0048 */
[----:B------:R-:W-:Y:S01]  /*2750*/  UIMAD UR36, UR40, UR36, URZ ;  /* 0x00000024282472a4 */ /* 0x000fe2000f8e023f */
[C---:B------:R-:W-:Y:S01]  /*2760*/  LOP3.LUT R40, R72.reuse, 0x20, RZ, 0xfc, !PT ;  /* 0x0000002048287812 */ /* 0x040fe200078efcff */
[----:B------:R-:W-:Y:S01]  /*2770*/  ULDC.64 UR38, c[0x0][0x180] ;  /* 0x0000600000267ab9 */ /* 0x000fe20000000a00 */
[C---:B------:R-:W-:Y:S01]  /*2780*/  LOP3.LUT R41, R72.reuse, 0x40, RZ, 0xfc, !PT ;  /* 0x0000004048297812 */ /* 0x040fe200078efcff */
[----:B------:R-:W-:Y:S01]  /*2790*/  UIMAD UR36, UR7, UR37, UR36 ;  /* 0x00000025072472a4 */ /* 0x000fe2000f8e0224 */
[----:B------:R-:W-:Y:S01]  /*27a0*/  ISETP.GE.AND P2, PT, R72, UR43, PT ;  /* 0x0000002b48007c0c */ /* 0x000fe2000bf46270 */
[----:B------:R-:W-:Y:S01]  /*27b0*/  UIMAD UR41, UR11, UR38, URZ ;  /* 0x000000260b2972a4 */ /* 0x000fe2000f8e023f */
[----:B------:R-:W-:-:S02]  /*27c0*/  ISETP.GE.AND P4, PT, R74, UR43, PT ;  /* 0x0000002b4a007c0c */ /* 0x000fc4000bf86270 */
[----:B------:R-:W-:Y:S02]  /*27d0*/  LOP3.LUT R74, R72, 0x80, RZ, 0xfc, !PT ;  /* 0x00000080484a7812 */ /* 0x000fe400078efcff */
[----:B------:R-:W-:Y:S02]  /*27e0*/  ISETP.GE.AND P1, PT, R40, UR43, PT ;  /* 0x0000002b28007c0c */ /* 0x000fe4000bf26270 */
[----:B------:R-:W-:Y:S02]  /*27f0*/  ISETP.GE.AND P0, PT, R41, UR43, PT ;  /* 0x0000002b29007c0c */ /* 0x000fe4000bf06270 */
[----:B------:R-:W-:Y:S02]  /*2800*/  IADD3 R41, R43, UR36, RZ ;  /* 0x000000242b297c10 */ /* 0x000fe4000fffe0ff */
[----:B------:R-:W-:Y:S01]  /*2810*/  LEA R40, P3, R42, UR23, 0x1 ;  /* 0x000000172a287c11 */ /* 0x000fe2000f8608ff */
[----:B------:R-:W-:Y:S01]  /*2820*/  UIMAD.WIDE.U32 UR36, UR10, UR38, URZ ;  /* 0x000000260a2472a5 */ /* 0x000fe2000f8e003f */
[----:B------:R-:W-:Y:S01]  /*2830*/  ISETP.GE.AND P6, PT, R74, UR43, PT ;  /* 0x0000002b4a007c0c */ /* 0x000fe2000bfc6270 */
[----:B------:R-:W-:Y:S01]  /*2840*/  UIMAD UR41, UR10, UR39, UR41 ;  /* 0x000000270a2972a4 */ /* 0x000fe2000f8e0229 */
[----:B------:R-:W-:-:S02]  /*2850*/  PRMT R74, RZ, 0x7610, R74 ;  /* 0x00007610ff4a7816 */ /* 0x000fc4000000004a */
[----:B------:R-:W-:Y:S01]  /*2860*/  LEA.HI.X R41, R42, UR24, R41, 0x1, P3 ;  /* 0x000000182a297c11 */ /* 0x000fe200098f0c29 */
[----:B------:R-:W-:Y:S01]  /*2870*/  ULDC.64 UR38, c[0x0][0x188] ;  /* 0x0000620000267ab9 */ /* 0x000fe20000000a00 */
[C---:B------:R-:W-:Y:S01]  /*2880*/  LOP3.LUT R42, R72.reuse, 0xe0, RZ, 0xfc, !PT ;  /* 0x000000e0482a7812 */ /* 0x040fe200078efcff */
[----:B------:R-:W-:Y:S01]  /*2890*/  UIMAD UR42, UR40, UR38, URZ ;  /* 0x00000026282a72a4 */ /* 0x000fe2000f8e023f */
[----:B------:R-:W-:Y:S01]  /*28a0*/  LOP3.LUT R75, R72, 0xa0, RZ, 0xfc, !PT ;  /* 0x000000a0484b7812 */ /* 0x000fe200078efcff */
[----:B------:R-:W-:Y:S01]  /*28b0*/  UIADD3 UR37, UR37, UR41, URZ ;  /* 0x0000002925257290 */ /* 0x000fe2000fffe03f */
[----:B------:R-:W-:Y:S01]  /*28c0*/  PRMT R76, RZ, 0x7610, R76 ;  /* 0x00007610ff4c7816 */ /* 0x000fe2000000004c */
[----:B------:R0:W2:Y:S01]  /*28d0*/  @!P2 LDG.E.U16 R74, [R40.64] ;  /* 0x0000001c284aa981 */ /* 0x0000a2000c1e1500 */
[----:B------:R-:W-:Y:S01]  /*28e0*/  ISETP.GE.AND P2, PT, R42, UR43, PT ;  /* 0x0000002b2a007c0c */ /* 0x000fe2000bf46270 */
[----:B------:R-:W-:Y:S01]  /*28f0*/  UIMAD UR42, UR7, UR39, UR42 ;  /* 0x00000027072a72a4 */ /* 0x000fe2000f8e022a */
[C---:B------:R-:W-:Y:S01]  /*2900*/  LOP3.LUT R43, R72.reuse, 0xc0, RZ, 0xfc, !PT ;  /* 0x000000c0482b7812 */ /* 0x040fe200078efcff */
[----:B------:R-:W-:Y:S01]  /*2910*/  UIMAD.WIDE.U32 UR38, UR7, UR38, UR36 ;  /* 0x00000026072672a5 */ /* 0x000fe2000f8e0024 */
[----:B------:R-:W-:Y:S01]  /*2920*/  ISETP.GE.AND P5, PT, R75, UR43, PT ;  /* 0x0000002b4b007c0c */ /* 0x000fe2000bfa6270 */
[----:B------:R0:W3:Y:S01]  /*2930*/  @!P0 LDG.E.U16 R76, [R40.64+0x80] ;  /* 0x0000801c284c8981 */ /* 0x0000e2000c1e1500 */
[----:B------:R-:W-:Y:S01]  /*2940*/  LOP3.LUT R42, R72, 0x120, RZ, 0xfc, !PT ;  /* 0x00000120482a7812 */ /* 0x000fe200078efcff */
[----:B------:R-:W-:Y:S01]  /*2950*/  ULDC.64 UR36, c[0x0][0x220] ;  /* 0x0000880000247ab9 */ /* 0x000fe20000000a00 */
[----:B------:R-:W-:-:S02]  /*2960*/  PRMT R75, RZ, 0x7610, R75 ;  /* 0x00007610ff4b7816 */ /* 0x000fc4000000004b */
[----:B------:R-:W-:Y:S01]  /*2970*/  PRMT R78, RZ, 0x7610, R78 ;  /* 0x00007610ff4e7816 */ /* 0x000fe2000000004e */
[----:B------:R-:W-:Y:S01]  /*2980*/  UIADD3 UR39, UR39, UR42, URZ ;  /* 0x0000002a27277290 */ /* 0x000fe2000fffe03f */
[----:B------:R-:W-:Y:S01]  /*2990*/  ISETP.GE.AND P3, PT, R43, UR43, PT ;  /* 0x0000002b2b007c0c */ /* 0x000fe2000bf66270 */
[----:B------:R-:W-:Y:S01]  /*29a0*/  ULEA UR36, UP0, UR38, UR36, 0x2 ;  /* 0x0000002426247291 */ /* 0x000fe2000f80103f */
[----:B------:R-:W-:Y:S01]  /*29b0*/  ISETP.GE.AND P0, PT, R42, UR43, PT ;  /* 0x0000002b2a007c0c */ /* 0x000fe2000bf06270 */
[----:B------:R0:W4:Y:S01]  /*29c0*/  @!P1 LDG.E.U16 R75, [R40.64+0x40] ;  /* 0x0000401c284b9981 */ /* 0x000122000c1e1500 */
[C---:B------:R-:W-:Y:S02]  /*29d0*/  LOP3.LUT R43, R72.reuse, 0x100, RZ, 0xfc, !PT ;  /* 0x00000100482b7812 */ /* 0x040fe400078efcff */
[----:B------:R-:W-:Y:S01]  /*29e0*/  LOP3.LUT R42, R72, 0x160, RZ, 0xfc, !PT ;  /* 0x00000160482a7812 */ /* 0x000fe200078efcff */
[----:B------:R0:W3:Y:S01]  /*29f0*/  @!P6 LDG.E.U16 R78, [R40.64+0x100] ;  /* 0x0001001c284ee981 */ /* 0x0000e2000c1e1500 */
[----:B------:R-:W-:-:S02]  /*2a00*/  PRMT R77, RZ, 0x7610, R77 ;  /* 0x00007610ff4d7816 */ /* 0x000fc4000000004d */
[----:B------:R-:W-:Y:S01]  /*2a10*/  PRMT R80, RZ, 0x7610, R80 ;  /* 0x00007610ff507816 */ /* 0x000fe20000000050 */
[----:B------:R-:W-:Y:S01]  /*2a20*/  ULEA.HI.X UR37, UR38, UR37, UR39, 0x2, UP0 ;  /* 0x0000002526257291 */ /* 0x000fe200080f1427 */
[----:B------:R-:W-:Y:S02]  /*2a30*/  ISETP.GE.AND P1, PT, R43, UR43, PT ;  /* 0x0000002b2b007c0c */ /* 0x000fe4000bf26270 */
[----:B------:R-:W-:Y:S01]  /*2a40*/  ISETP.GE.AND P6, PT, R42, UR43, PT ;  /* 0x0000002b2a007c0c */ /* 0x000fe2000bfc6270 */
[----:B------:R0:W3:Y:S01]  /*2a50*/  @!P4 LDG.E.U16 R77, [R40.64+0xc0] ;  /* 0x0000c01c284dc981 */ /* 0x0000e2000c1e1500 */
[C---:B------:R-:W-:Y:S01]  /*2a60*/  LOP3.LUT R43, R72.reuse, 0x140, RZ, 0xfc, !PT ;  /* 0x00000140482b7812 */ /* 0x040fe200078efcff */
[----:B------:R-:W-:Y:S01]  /*2a70*/  ULDC.64 UR38, c[0x0][0x1b8] ;  /* 0x00006e0000267ab9 */ /* 0x000fe20000000a00 */
[----:B------:R-:W-:Y:S01]  /*2a80*/  LOP3.LUT R42, R72, 0x180, RZ, 0xfc, !PT ;  /* 0x00000180482a7812 */ /* 0x000fe200078efcff */
[----:B------:R0:W3:Y:S01]  /*2a90*/  @!P5 LDG.E.U16 R80, [R40.64+0x140] ;  /* 0x0001401c2850d981 */ /* 0x0000e2000c1e1500 */
[----:B------:R-:W-:Y:S01]  /*2aa0*/  ISETP.GE.AND P4, PT, R43, UR43, PT ;  /* 0x0000002b2b007c0c */ /* 0x000fe2000bf86270 */
[----:B------:R-:W-:Y:S01]  /*2ab0*/  IMAD.U32 R43, RZ, RZ, UR37 ;  /* 0x00000025ff2b7e24 */ /* 0x000fe2000f8e00ff */
[----:B------:R-:W-:-:S02]  /*2ac0*/  ISETP.GE.AND P5, PT, R42, UR43, PT ;  /* 0x0000002b2a007c0c */ /* 0x000fc4000bfa6270 */
[----:B------:R-:W-:-:S05]  /*2ad0*/  MOV R42, UR36 ;  /* 0x00000024002a7c02 */ /* 0x000fca0008000f00 */
[----:B------:R1:W3:Y:S01]  /*2ae0*/  LDG.E R89, [R42.64] ;  /* 0x0000001c2a597981 */ /* 0x0002e2000c1e1900 */
[----:B------:R-:W-:Y:S02]  /*2af0*/  PRMT R79, RZ, 0x7610, R79 ;  /* 0x00007610ff4f7816 */ /* 0x000fe4000000004f */
[----:B------:R-:W-:Y:S02]  /*2b00*/  PRMT R82, RZ, 0x7610, R82 ;  /* 0x00007610ff527816 */ /* 0x000fe40000000052 */
[----:B------:R-:W-:Y:S02]  /*2b10*/  LOP3.LUT R81, R72, 0x1a0, RZ, 0xfc, !PT ;  /* 0x000001a048517812 */ /* 0x000fe400078efcff */
[----:B------:R0:W3:Y:S04]  /*2b20*/  @!P3 LDG.E.U16 R79, [R40.64+0x180] ;  /* 0x0001801c284fb981 */ /* 0x0000e8000c1e1500 */
[----:B------:R0:W3:Y:S01]  /*2b30*/  @!P2 LDG.E.U16 R82, [R40.64+0x1c0] ;  /* 0x0001c01c2852a981 */ /* 0x0000e2000c1e1500 */
[----:B------:R-:W-:-:S02]  /*2b40*/  ISETP.GE.AND P3, PT, R81, UR43, PT ;  /* 0x0000002b51007c0c */ /* 0x000fc4000bf66270 */
[----:B------:R-:W-:Y:S02]  /*2b50*/  PRMT R81, RZ, 0x7610, R81 ;  /* 0x00007610ff517816 */ /* 0x000fe40000000051 */
[C---:B------:R-:W-:Y:S02]  /*2b60*/  LOP3.LUT R83, R72.reuse, 0x1c0, RZ, 0xfc, !PT ;  /* 0x000001c048537812 */ /* 0x040fe400078efcff */
[----:B------:R-:W-:Y:S02]  /*2b70*/  LOP3.LUT R84, R72, 0x1e0, RZ, 0xfc, !PT ;  /* 0x000001e048547812 */ /* 0x000fe400078efcff */
[----:B------:R-:W-:Y:S01]  /*2b80*/  ISETP.GE.AND P2, PT, R83, UR43, PT ;  /* 0x0000002b53007c0c */ /* 0x000fe2000bf46270 */
[----:B------:R0:W3:Y:S01]  /*2b90*/  @!P1 LDG.E.U16 R81, [R40.64+0x200] ;  /* 0x0002001c28519981 */ /* 0x0000e2000c1e1500 */
[----:B------:R-:W-:Y:S02]  /*2ba0*/  ISETP.GE.AND P1, PT, R84, UR43, PT ;  /* 0x0000002b54007c0c */ /* 0x000fe4000bf26270 */
[----:B------:R-:W-:-:S02]  /*2bb0*/  PRMT R84, RZ, 0x7610, R84 ;  /* 0x00007610ff547816 */ /* 0x000fc40000000054 */
[----:B------:R-:W-:Y:S02]  /*2bc0*/  PRMT R83, RZ, 0x7610, R83 ;  /* 0x00007610ff537816 */ /* 0x000fe40000000053 */
[----:B------:R-:W-:Y:S02]  /*2bd0*/  PRMT R86, RZ, 0x7610, R86 ;  /* 0x00007610ff567816 */ /* 0x000fe40000000056 */
[----:B------:R-:W-:Y:S01]  /*2be0*/  PRMT R85, RZ, 0x7610, R85 ;  /* 0x00007610ff557816 */ /* 0x000fe20000000055 */
[----:B------:R0:W3:Y:S01]  /*2bf0*/  @!P0 LDG.E.U16 R84, [R40.64+0x240] ;  /* 0x0002401c28548981 */ /* 0x0000e2000c1e1500 */
[----:B------:R-:W-:Y:S02]  /*2c00*/  PRMT R88, RZ, 0x7610, R88 ;  /* 0x00007610ff587816 */ /* 0x000fe40000000058 */
[----:B-1----:R-:W-:Y:S01]  /*2c10*/  PRMT R43, RZ, 0x7610, R43 ;  /* 0x00007610ff2b7816 */ /* 0x002fe2000000002b */
[----:B------:R0:W3:Y:S01]  /*2c20*/  @!P4 LDG.E.U16 R83, [R40.64+0x280] ;  /* 0x0002801c2853c981 */ /* 0x0000e2000c1e1500 */
[----:B------:R-:W-:-:S03]  /*2c30*/  PRMT R42, RZ, 0x7610, R42 ;  /* 0x00007610ff2a7816 */ /* 0x000fc6000000002a */
[----:B------:R0:W3:Y:S04]  /*2c40*/  @!P6 LDG.E.U16 R86, [R40.64+0x2c0] ;  /* 0x0002c01c2856e981 */ /* 0x0000e8000c1e1500 */
[----:B------:R0:W3:Y:S04]  /*2c50*/  @!P5 LDG.E.U16 R85, [R40.64+0x300] ;  /* 0x0003001c2855d981 */ /* 0x0000e8000c1e1500 */
[----:B------:R0:W3:Y:S04]  /*2c60*/  @!P3 LDG.E.U16 R88, [R40.64+0x340] ;  /* 0x0003401c2858b981 */ /* 0x0000e8000c1e1500 */
[----:B------:R0:W3:Y:S04]  /*2c70*/  @!P2 LDG.E.U16 R43, [R40.64+0x380] ;  /* 0x0003801c282ba981 */ /* 0x0000e8000c1e1500 */
[----:B------:R0:W3:Y:S01]  /*2c80*/  @!P1 LDG.E.U16 R42, [R40.64+0x3c0] ;  /* 0x0003c01c282a9981 */ /* 0x0000e2000c1e1500 */
[----:B------:R-:W-:-:S02]  /*2c90*/  UIMAD UR41, UR11, UR38, URZ ;  /* 0x000000260b2972a4 */ /* 0x000fc4000f8e023f */
[----:B------:R-:W-:Y:S02]  /*2ca0*/  UIMAD.WIDE.U32 UR36, UR10, UR38, URZ ;  /* 0x000000260a2472a5 */ /* 0x000fe4000f8e003f */
[----:B------:R-:W-:-:S03]  /*2cb0*/  UIMAD UR41, UR10, UR39, UR41 ;  /* 0x000000270a2972a4 */ /* 0x000fc6000f8e0229 */
[----:B------:R-:W-:Y:S02]  /*2cc0*/  ULDC.64 UR38, c[0x0][0x1c0] ;  /* 0x0000700000267ab9 */ /* 0x000fe40000000a00 */
[----:B------:R-:W-:Y:S01]  /*2cd0*/  UIADD3 UR37, UR37, UR41, URZ ;  /* 0x0000002925257290 */ /* 0x000fe2000fffe03f */
[----:B------:R-:W-:Y:S01]  /*2ce0*/  ISETP.NE.AND P1, PT, R71, RZ, PT ;  /* 0x000000ff4700720c */ /* 0x000fe20003f25270 */
[----:B------:R-:W-:-:S04]  /*2cf0*/  UIMAD UR41, UR40, UR38, URZ ;  /* 0x00000026282972a4 */ /* 0x000fc8000f8e023f */
[----:B------:R-:W-:Y:S02]  /*2d00*/  UIMAD UR41, UR7, UR39, UR41 ;  /* 0x00000027072972a4 */ /* 0x000fe4000f8e0229 */
[----:B------:R-:W-:-:S03]  /*2d10*/  UIMAD.WIDE.U32 UR38, UR7, UR38, UR36 ;  /* 0x00000026072672a5 */ /* 0x000fc6000f8e0024 */
[----:B------:R-:W-:Y:S02]  /*2d20*/  ULDC.64 UR36, c[0x0][0x230] ;  /* 0x00008c0000247ab9 */ /* 0x000fe40000000a00 */
[----:B------:R-:W-:Y:S02]  /*2d30*/  UIADD3 UR39, UR39, UR41, URZ ;  /* 0x0000002927277290 */ /* 0x000fe4000fffe03f */
[----:B------:R-:W-:-:S04]  /*2d40*/  ULEA UR36, UP0, UR38, UR36, 0x2 ;  /* 0x0000002426247291 */ /* 0x000fc8000f80103f */
[----:B------:R-:W-:Y:S01]  /*2d50*/  ULEA.HI.X UR37, UR38, UR37, UR39, 0x2, UP0 ;  /* 0x0000002526257291 */ /* 0x000fe200080f1427 */
[----:B------:R-:W-:Y:S01]  /*2d60*/  LOP3.LUT P0, RZ, R71, 0x1f, RZ, 0xc0, !PT ;  /* 0x0000001f47ff7812 */ /* 0x000fe2000780c0ff */
[----:B0-----:R-:W-:Y:S01]  /*2d70*/  IMAD.U32 R40, RZ, RZ, UR36 ;  /* 0x00000024ff287e24 */ /* 0x001fe2000f8e00ff */
[----:B------:R-:W-:-:S03]  /*2d80*/  MOV R87, UR25 ;  /* 0x0000001900577c02 */ /* 0x000fc60008000f00 */
[----:B------:R-:W-:Y:S02]  /*2d90*/  MOV R41, UR37 ;  /* 0x0000002500297c02 */ /* 0x000fe40008000f00 */
[----:B------:R-:W-:Y:S01]  /*2da0*/  ISETP.LT.OR P0, PT, R87, 0x2, P0 ;  /* 0x000000025700780c */ /* 0x000fe20000701670 */
[----:B------:R-:W-:-:S12]  /*2db0*/  IMAD.MOV.U32 R90, RZ, RZ, c[0x0][0x16c] ;  /* 0x00005b00ff5a7624 */ /* 0x000fd800078e00ff */
[----:B------:R-:W-:-:S05]  /*2dc0*/  @!P0 IADD3 R87, R87, -0x2, RZ ;  /* 0xfffffffe57578810 */ /* 0x000fca0007ffe0ff */
[----:B------:R-:W-:Y:S01]  /*2dd0*/  @!P0 IMAD R87, R87, R90, UR7 ;  /* 0x0000000757578e24 */ /* 0x000fe2000f8e025a */
        /* <DEDUP_REMOVED lines=19> */
[----:B--2---:R-:W-:Y:S04]  /*2f10*/  STS.U16 [R159], R74 ;  /* 0x0000004a9f007388 */ /* 0x004fe80000000400 */
[----:B----4-:R-:W-:Y:S04]  /*2f20*/  STS.U16 [R158+0x40], R75 ;  /* 0x0000404b9e007388 */ /* 0x010fe80000000400 */
[----:B---3--:R-:W-:Y:S01]  /*2f30*/  STS.U16 [R157+0x80], R76 ;  /* 0x0000804c9d007388 */ /* 0x008fe20000000400 */
[----:B------:R-:W0:Y:S03]  /*2f40*/  R2UR UR42, R89 ;  /* 0x00000000592a73c2 */ /* 0x000e2600000e0000 */
[----:B------:R-:W-:Y:S04]  /*2f50*/  STS.U16 [R156+0xc0], R77 ;  /* 0x0000c04d9c007388 */ /* 0x000fe80000000400 */
[----:B------:R-:W-:Y:S04]  /*2f60*/  STS.U16 [R155+0x100], R78 ;  /* 0x0001004e9b007388 */ /* 0x000fe80000000400 */
[----:B------:R-:W-:Y:S04]  /*2f70*/  STS.U16 [R153+0x140], R80 ;  /* 0x0001405099007388 */ /* 0x000fe80000000400 */
[----:B------:R-:W-:Y:S04]  /*2f80*/  STS.U16 [R152+0x180], R79 ;  /* 0x0001804f98007388 */ /* 0x000fe80000000400 */
[----:B------:R0:W-:Y:S02]  /*2f90*/  STS.U16 [R151+0x1c0], R82 ;  /* 0x0001c05297007388 */ /* 0x0001e40000000400 */
[----:B0-----:R-:W-:-:S04]  /*2fa0*/  IMAD.U32 R82, RZ, RZ, UR42 ;  /* 0x0000002aff527e24 */ /* 0x001fc8000f8e00ff */
[----:B------:R-:W-:-:S04]  /*2fb0*/  FMUL.FTZ R82, R82, 1.4426950216293334961 ;  /* 0x3fb8aa3b52527820 */ /* 0x000fc80000410000 */
[----:B------:R-:W-:Y:S01]  /*2fc0*/  FMUL.FTZ R137, R33, R82 ;  /* 0x0000005221897220 */ /* 0x000fe20000410000 */
[----:B------:R-:W-:Y:S01]  /*2fd0*/  MOV R74, UR27 ;  /* 0x0000001b004a7c02 */ /* 0x000fe20008000f00 */
[----:B------:R-:W-:Y:S04]  /*2fe0*/  STS.U16 [R150+0x200], R81 ;  /* 0x0002005196007388 */ /* 0x000fe80000000400 */
[----:B------:R-:W0:Y:S01]  /*2ff0*/  MUFU.EX2 R137, R137 ;  /* 0x0000008900897308 */ /* 0x000e220000000800 */
[----:B------:R1:W-:Y:S01]  /*3000*/  STS.U16 [R149+0x240], R84 ;  /* 0x0002405495007388 */ /* 0x0003e20000000400 */
[----:B------:R-:W-:Y:S02]  /*3010*/  LEA R74, R74, UR7, 0x8 ;  /* 0x000000074a4a7c11 */ /* 0x000fe4000f8e40ff */
[----:B------:R-:W-:Y:S01]  /*3020*/  @P1 IADD3 R74, R71, 0x200, RZ ;  /* 0x00000200474a1810 */ /* 0x000fe20007ffe0ff */
[----:B------:R-:W-:Y:S04]  /*3030*/  STS.U16 [R148+0x280], R83 ;  /* 0x0002805394007388 */ /* 0x000fe80000000400 */
[----:B------:R-:W-:Y:S01]  /*3040*/  STS.U16 [R147+0x2c0], R86 ;  /* 0x0002c05693007388 */ /* 0x000fe20000000400 */
[----:B------:R-:W-:-:S03]  /*3050*/  IMAD.SHL.U32 R74, R74, 0x4, RZ ;  /* 0x000000044a4a7824 */ /* 0x000fc600078e00ff */
[----:B------:R-:W-:Y:S04]  /*3060*/  STS.U16 [R146+0x300], R85 ;  /* 0x0003005592007388 */ /* 0x000fe80000000400 */
[----:B------:R2:W-:Y:S04]  /*3070*/  STS.U16 [R145+0x340], R88 ;  /* 0x0003405891007388 */ /* 0x0005e80000000400 */
[----:B------:R-:W-:Y:S04]  /*3080*/  STS.U16 [R144+0x380], R43 ;  /* 0x0003802b90007388 */ /* 0x000fe80000000400 */
[----:B------:R3:W-:Y:S01]  /*3090*/  STS.U16 [R143+0x3c0], R42 ;  /* 0x0003c02a8f007388 */ /* 0x0007e20000000400 */
        /* <DEDUP_REMOVED lines=8> */
[----:B------:R-:W0:Y:S04]  /*3120*/  LDS.U16 R102, [R70+0xe] ;  /* 0x00000e0046667984 */ /* 0x000e280000000400 */
[----:B------:R-:W2:Y:S04]  /*3130*/  LDS.U16 R103, [R70+0x10] ;  /* 0x0000100046677984 */ /* 0x000ea80000000400 */
[----:B------:R-:W2:Y:S04]  /*3140*/  LDS.U16 R104, [R70+0x12] ;  /* 0x0000120046687984 */ /* 0x000ea80000000400 */
[----:B------:R-:W2:Y:S04]  /*3150*/  LDS.U16 R105, [R70+0x14] ;  /* 0x0000140046697984 */ /* 0x000ea80000000400 */
[----:B------:R-:W4:Y:S04]  /*3160*/  LDS.U16 R106, [R70+0x16] ;  /* 0x00001600466a7984 */ /* 0x000f280000000400 */
[----:B------:R-:W4:Y:S04]  /*3170*/  LDS.U16 R107, [R70+0x18] ;  /* 0x00001800466b7984 */ /* 0x000f280000000400 */
[----:B------:R-:W4:Y:S04]  /*3180*/  LDS.U16 R108, [R70+0x1a] ;  /* 0x00001a00466c7984 */ /* 0x000f280000000400 */
[----:B------:R-:W4:Y:S04]  /*3190*/  LDS.U16 R109, [R70+0x1c] ;  /* 0x00001c00466d7984 */ /* 0x000f280000000400 */
[----:B------:R-:W4:Y:S04]  /*31a0*/  LDS.U16 R110, [R70+0x1e] ;  /* 0x00001e00466e7984 */ /* 0x000f280000000400 */
[----:B-1----:R1:W5:Y:S04]  /*31b0*/  LDG.E R84, [R40.64] ;  /* 0x0000001c28547981 */ /* 0x002368000c1e1900 */
[----:B0-----:R0:W-:Y:S01]  /*31c0*/  STS [R74+0x3be0], R137 ;  /* 0x003be0894a007388 */ /* 0x0011e20000000800 */
[----:B------:R-:W-:Y:S01]  /*31d0*/  MOV R76, 0x8 ;  /* 0x00000008004c7802 */ /* 0x000fe20000000f00 */
[----:B------:R-:W-:Y:S01]  /*31e0*/  IMAD.MOV.U32 R81, RZ, RZ, RZ ;  /* 0x000000ffff517224 */ /* 0x000fe200078e00ff */
[----:B------:R-:W-:-:S03]  /*31f0*/  MOV R80, 0x3f800000 ;  /* 0x3f80000000507802 */ /* 0x000fc60000000f00 */
[----:B-1----:R-:W-:Y:S01]  /*3200*/  @!P0 IMAD.WIDE R40, R87, R76, UR30 ;  /* 0x0000001e57288e25 */ /* 0x002fe2000f8e024c */
[----:B------:R-:W-:Y:S03]  /*3210*/  BAR.SYNC.DEFER_BLOCKING 0x0 ;  /* 0x0000000000007b1d */ /* 0x000fe60000010000 */
[-C--:B------:R-:W-:Y:S02]  /*3220*/  FMUL.FTZ R76, R32, R82.reuse ;  /* 0x00000052204c7220 */ /* 0x080fe40000410000 */
[-C--:B------:R-:W-:Y:S01]  /*3230*/  FMUL.FTZ R77, R31, R82.reuse ;  /* 0x000000521f4d7220 */ /* 0x080fe20000410000 */
[----:B--2---:R-:W-:Y:S01]  /*3240*/  HADD2.F32 R88, -RZ, R69.H0_H0 ;  /* 0x20000045ff587230 */ /* 0x004fe20000004100 */
[-C--:B---3--:R-:W-:Y:S01]  /*3250*/  FMUL.FTZ R42, R30, R82.reuse ;  /* 0x000000521e2a7220 */ /* 0x088fe20000410000 */
[----:B------:R-:W-:Y:S01]  /*3260*/  HADD2.F32 R83, -RZ, R68.H0_H0 ;  /* 0x20000044ff537230 */ /* 0x000fe20000004100 */
[----:B------:R-:W-:Y:S01]  /*3270*/  FMUL.FTZ R43, R29, R82 ;  /* 0x000000521d2b7220 */ /* 0x000fe20000410000 */
[----:B----4-:R-:W-:Y:S01]  /*3280*/  HADD2.F32 R95, -RZ, R95.H0_H0 ;  /* 0x2000005fff5f7230 */ /* 0x010fe20000004100 */
[----:B------:R-:W-:Y:S01]  /*3290*/  FMUL.FTZ R88, R33, R88 ;  /* 0x0000005821587220 */ /* 0x000fe20000410000 */
[----:B------:R1:W5:Y:S02]  /*32a0*/  @!P0 LDG.E.64 R80, [R40.64] ;  /* 0x0000001c28508981 */ /* 0x000364000c1e1b00 */
[----:B-1----:R1:W2:Y:S08]  /*32b0*/  MUFU.EX2 R40, R76 ;  /* 0x0000004c00287308 */ /* 0x0022b00000000800 */
[----:B------:R3:W4:Y:S01]  /*32c0*/  MUFU.EX2 R41, R77 ;  /* 0x0000004d00297308 */ /* 0x0007220000000800 */
[----:B------:R-:W-:Y:S01]  /*32d0*/  HADD2.F32 R86, -RZ, R67.H0_H0 ;  /* 0x20000043ff567230 */ /* 0x000fe20000004100 */
[----:B------:R-:W-:Y:S01]  /*32e0*/  FMUL.FTZ R83, R32, R83 ;  /* 0x0000005320537220 */ /* 0x000fe20000410000 */
[----:B------:R-:W-:Y:S01]  /*32f0*/  HADD2.F32 R96, -RZ, R96.H0_H0 ;  /* 0x20000060ff607230 */ /* 0x000fe20000004100 */
[----:B0-----:R-:W-:-:S04]  /*3300*/  FMUL.FTZ R74, R28, R82 ;  /* 0x000000521c4a7220 */ /* 0x001fc80000410000 */
[----:B------:R-:W0:Y:S01]  /*3310*/  MUFU.EX2 R42, R42 ;  /* 0x0000002a002a7308 */ /* 0x000e220000000800 */
[-C--:B------:R-:W-:Y:S01]  /*3320*/  FMUL.FTZ R75, R27, R82.reuse ;  /* 0x000000521b4b7220 */ /* 0x080fe20000410000 */
[----:B------:R-:W-:Y:S01]  /*3330*/  HADD2.F32 R97, -RZ, R97.H0_H0 ;  /* 0x20000061ff617230 */ /* 0x000fe20000004100 */
[-C--:B-1----:R-:W-:Y:S02]  /*3340*/  FMUL.FTZ R76, R26, R82.reuse ;  /* 0x000000521a4c7220 */ /* 0x082fe40000410000 */
[-C--:B---3--:R-:W-:Y:S02]  /*3350*/  FMUL.FTZ R77, R25, R82.reuse ;  /* 0x00000052194d7220 */ /* 0x088fe40000410000 */
[-C--:B------:R-:W-:Y:S01]  /*3360*/  FMUL.FTZ R78, R24, R82.reuse ;  /* 0x00000052184e7220 */ /* 0x080fe20000410000 */
[----:B------:R-:W1:Y:S01]  /*3370*/  MUFU.EX2 R43, R43 ;  /* 0x0000002b002b7308 */ /* 0x000e620000000800 */
[-C--:B------:R-:W-:Y:S02]  /*3380*/  FMUL.FTZ R79, R23, R82.reuse ;  /* 0x00000052174f7220 */ /* 0x080fe40000410000 */
[----:B------:R-:W-:-:S02]  /*3390*/  FMUL.FTZ R90, R22, R82 ;  /* 0x00000052165a7220 */ /* 0x000fc40000410000 */
[-C--:B------:R-:W-:Y:S02]  /*33a0*/  FMUL.FTZ R91, R21, R82.reuse ;  /* 0x00000052155b7220 */ /* 0x080fe40000410000 */
[-C--:B------:R-:W-:Y:S02]  /*33b0*/  FMUL.FTZ R92, R20, R82.reuse ;  /* 0x00000052145c7220 */ /* 0x080fe40000410000 */
[-C--:B------:R-:W-:Y:S02]  /*33c0*/  FMUL.FTZ R93, R19, R82.reuse ;  /* 0x00000052135d7220 */ /* 0x080fe40000410000 */
[----:B------:R-:W-:Y:S02]  /*33d0*/  FMUL.FTZ R94, R18, R82 ;  /* 0x00000052125e7220 */ /* 0x000fe40000410000 */
[----:B--2---:R-:W-:Y:S02]  /*33e0*/  FMUL.FTZ R82, R137, R40 ;  /* 0x0000002889527220 */ /* 0x004fe40000410000 */
[----:B------:R-:W-:-:S02]  /*33f0*/  FMUL.FTZ R139, R95, R88 ;  /* 0x000000585f8b7220 */ /* 0x000fc40000410000 */
[----:B------:R-:W-:Y:S02]  /*3400*/  FMUL.FTZ R86, R31, R86 ;  /* 0x000000561f567220 */ /* 0x000fe40000410000 */
[----:B------:R-:W-:Y:S01]  /*3410*/  FMUL.FTZ R88, R96, R83 ;  /* 0x0000005360587220 */ /* 0x000fe20000410000 */
[----:B------:R-:W2:Y:S01]  /*3420*/  MUFU.EX2 R74, R74 ;  /* 0x0000004a004a7308 */ /* 0x000ea20000000800 */
[----:B----4-:R-:W-:Y:S01]  /*3430*/  FMUL.FTZ R83, R41, R82 ;  /* 0x0000005229537220 */ /* 0x010fe20000410000 */
[----:B------:R-:W-:Y:S01]  /*3440*/  HADD2.F32 R98, -RZ, R98.H0_H0 ;  /* 0x20000062ff627230 */ /* 0x000fe20000004100 */
[----:B------:R-:W-:Y:S02]  /*3450*/  FMUL.FTZ R89, R97, R86 ;  /* 0x0000005661597220 */ /* 0x000fe40000410000 */
[----:B------:R-:W-:Y:S01]  /*3460*/  FFMA.FTZ R82, R139, R40, R88 ;  /* 0x000000288b527223 */ /* 0x000fe20000010058 */
[----:B------:R-:W-:Y:S01]  /*3470*/  HADD2.F32 R99, -RZ, R99.H0_H0 ;  /* 0x20000063ff637230 */ /* 0x000fe20000004100 */
[----:B------:R-:W-:Y:S01]  /*3480*/  FMUL.FTZ R123, R98, R123 ;  /* 0x0000007b627b7220 */ /* 0x000fe20000410000 */
[----:B------:R-:W3:Y:S01]  /*3490*/  MUFU.EX2 R75, R75 ;  /* 0x0000004b004b7308 */ /* 0x000ee20000000800 */
[----:B------:R-:W-:Y:S01]  /*34a0*/  FFMA.FTZ R82, R41, R82, R89 ;  /* 0x0000005229527223 */ /* 0x000fe20000010059 */
[----:B------:R-:W-:Y:S01]  /*34b0*/  ISETP.NE.AND P0, PT, R71, 0x7f, PT ;  /* 0x0000007f4700780c */ /* 0x000fe20003f05270 */
[----:B0-----:R-:W-:Y:S01]  /*34c0*/  FMUL.FTZ R86, R42, R83 ;  /* 0x000000532a567220 */ /* 0x001fe20000410000 */
[----:B------:R-:W-:Y:S01]  /*34d0*/  HADD2.F32 R100, -RZ, R100.H0_H0 ;  /* 0x20000064ff647230 */ /* 0x000fe20000004100 */
[----:B------:R-:W-:-:S02]  /*34e0*/  FMUL.FTZ R124, R99, R124 ;  /* 0x0000007c637c7220 */ /* 0x000fc40000410000 */
[----:B------:R-:W-:Y:S01]  /*34f0*/  FFMA.FTZ R82, R42, R82, R123 ;  /* 0x000000522a527223 */ /* 0x000fe2000001007b */
[----:B------:R-:W0:Y:S01]  /*3500*/  MUFU.EX2 R76, R76 ;  /* 0x0000004c004c7308 */ /* 0x000e220000000800 */
[C---:B-1----:R-:W-:Y:S01]  /*3510*/  FMUL.FTZ R83, R43.reuse, R86 ;  /* 0x000000562b537220 */ /* 0x042fe20000410000 */
[----:B------:R-:W-:Y:S01]  /*3520*/  HADD2.F32 R101, -RZ, R101.H0_H0 ;  /* 0x20000065ff657230 */ /* 0x000fe20000004100 */
[----:B------:R-:W-:Y:S02]  /*3530*/  FMUL.FTZ R125, R100, R125 ;  /* 0x0000007d647d7220 */ /* 0x000fe40000410000 */
[----:B------:R-:W-:-:S03]  /*3540*/  FFMA.FTZ R82, R43, R82, R124 ;  /* 0x000000522b527223 */ /* 0x000fc6000001007c */
[----:B------:R-:W1:Y:S01]  /*3550*/  MUFU.EX2 R77, R77 ;  /* 0x0000004d004d7308 */ /* 0x000e620000000800 */
[C---:B--2---:R-:W-:Y:S01]  /*3560*/  FMUL.FTZ R86, R74.reuse, R83 ;  /* 0x000000534a567220 */ /* 0x044fe20000410000 */
[----:B------:R-:W-:Y:S01]  /*3570*/  HADD2.F32 R102, -RZ, R102.H0_H0 ;  /* 0x20000066ff667230 */ /* 0x000fe20000004100 */
[----:B------:R-:W-:Y:S01]  /*3580*/  FMUL.FTZ R126, R101, R126 ;  /* 0x0000007e657e7220 */ /* 0x000fe20000410000 */
[----:B------:R-:W-:Y:S01]  /*3590*/  HADD2.F32 R103, -RZ, R103.H0_H0 ;  /* 0x20000067ff677230 */ /* 0x000fe20000004100 */
[----:B------:R-:W-:Y:S01]  /*35a0*/  FFMA.FTZ R82, R74, R82, R125 ;  /* 0x000000524a527223 */ /* 0x000fe2000001007d */
[----:B------:R2:W4:Y:S02]  /*35b0*/  @P0 LDS R111, [R71.X4+0x43e4] ;  /* 0x0043e400476f0984 */ /* 0x0005240000004800 */
[----:B------:R-:W1:Y:S01]  /*35c0*/  MUFU.EX2 R78, R78 ;  /* 0x0000004e004e7308 */ /* 0x000e620000000800 */
[----:B---3--:R-:W-:Y:S02]  /*35d0*/  FMUL.FTZ R83, R75, R86 ;  /* 0x000000564b537220 */ /* 0x008fe40000410000 */
[----:B------:R-:W-:-:S02]  /*35e0*/  FMUL.FTZ R127, R102, R127 ;  /* 0x0000007f667f7220 */ /* 0x000fc40000410000 */
[----:B------:R-:W-:-:S03]  /*35f0*/  FFMA.FTZ R82, R75, R82, R126 ;  /* 0x000000524b527223 */ /* 0x000fc6000001007e */
[----:B------:R-:W3:Y:S01]  /*3600*/  MUFU.EX2 R79, R79 ;  /* 0x0000004f004f7308 */ /* 0x000ee20000000800 */
[C---:B0-----:R-:W-:Y:S01]  /*3610*/  FMUL.FTZ R86, R76.reuse, R83 ;  /* 0x000000534c567220 */ /* 0x041fe20000410000 */
[----:B------:R-:W-:Y:S01]  /*3620*/  HADD2.F32 R104, -RZ, R104.H0_H0 ;  /* 0x20000068ff687230 */ /* 0x000fe20000004100 */
[----:B------:R-:W-:Y:S02]  /*3630*/  FMUL.FTZ R128, R103, R128 ;  /* 0x0000008067807220 */ /* 0x000fe40000410000 */
[----:B------:R-:W-:-:S03]  /*3640*/  FFMA.FTZ R82, R76, R82, R127 ;  /* 0x000000524c527223 */ /* 0x000fc6000001007f */
[----:B------:R-:W0:Y:S01]  /*3650*/  MUFU.EX2 R90, R90 ;  /* 0x0000005a005a7308 */ /* 0x000e220000000800 */
[C---:B-1----:R-:W-:Y:S01]  /*3660*/  FMUL.FTZ R83, R77.reuse, R86 ;  /* 0x000000564d537220 */ /* 0x042fe20000410000 */
[----:B------:R-:W-:Y:S01]  /*3670*/  HADD2.F32 R105, -RZ, R105.H0_H0 ;  /* 0x20000069ff697230 */ /* 0x000fe20000004100 */
[----:B------:R-:W-:Y:S02]  /*3680*/  FMUL.FTZ R129, R104, R129 ;  /* 0x0000008168817220 */ /* 0x000fe40000410000 */
[----:B------:R-:W-:-:S03]  /*3690*/  FFMA.FTZ R82, R77, R82, R128 ;  /* 0x000000524d527223 */ /* 0x000fc60000010080 */
[----:B------:R-:W1:Y:S01]  /*36a0*/  MUFU.EX2 R91, R91 ;  /* 0x0000005b005b7308 */ /* 0x000e620000000800 */
[C---:B------:R-:W-:Y:S01]  /*36b0*/  FMUL.FTZ R86, R78.reuse, R83 ;  /* 0x000000534e567220 */ /* 0x040fe20000410000 */
[----:B------:R-:W-:Y:S01]  /*36c0*/  HADD2.F32 R106, -RZ, R106.H0_H0 ;  /* 0x2000006aff6a7230 */ /* 0x000fe20000004100 */
[----:B------:R-:W-:Y:S02]  /*36d0*/  FMUL.FTZ R130, R105, R130 ;  /* 0x0000008269827220 */ /* 0x000fe40000410000 */
[----:B------:R-:W-:-:S03]  /*36e0*/  FFMA.FTZ R82, R78, R82, R129 ;  /* 0x000000524e527223 */ /* 0x000fc60000010081 */
[----:B------:R-:W1:Y:S01]  /*36f0*/  MUFU.EX2 R92, R92 ;  /* 0x0000005c005c7308 */ /* 0x000e620000000800 */
[----:B------:R-:W-:Y:S01]  /*3700*/  HADD2.F32 R133, -RZ, R56.H0_H0 ;  /* 0x20000038ff857230 */ /* 0x000fe20000004100 */
[----:B---3--:R-:W-:Y:S01]  /*3710*/  FMUL.FTZ R83, R79, R86 ;  /* 0x000000564f537220 */ /* 0x008fe20000410000 */
[----:B------:R-:W-:Y:S01]  /*3720*/  HADD2.F32 R107, -RZ, R107.H0_H0 ;  /* 0x2000006bff6b7230 */ /* 0x000fe20000004100 */
[----:B------:R-:W-:Y:S02]  /*3730*/  FMUL.FTZ R132, R21, R132 ;  /* 0x0000008415847220 */ /* 0x000fe40000410000 */
[----:B------:R-:W-:Y:S02]  /*3740*/  FMUL.FTZ R131, R106, R131 ;  /* 0x000000836a837220 */ /* 0x000fe40000410000 */
[----:B------:R-:W3:Y:S01]  /*3750*/  MUFU.EX2 R93, R93 ;  /* 0x0000005d005d7308 */ /* 0x000ee20000000800 */
[----:B------:R-:W-:Y:S01]  /*3760*/  FFMA.FTZ R82, R79, R82, R130 ;  /* 0x000000524f527223 */ /* 0x000fe20000010082 */
[----:B------:R-:W-:Y:S01]  /*3770*/  HADD2.F32 R134, -RZ, R55.H0_H0 ;  /* 0x20000037ff867230 */ /* 0x000fe20000004100 */
[----:B0-----:R-:W-:Y:S01]  /*3780*/  FMUL.FTZ R86, R90, R83 ;  /* 0x000000535a567220 */ /* 0x001fe20000410000 */
[----:B------:R-:W-:Y:S01]  /*3790*/  HADD2.F32 R108, -RZ, R108.H0_H0 ;  /* 0x2000006cff6c7230 */ /* 0x000fe20000004100 */
[----:B------:R-:W-:-:S02]  /*37a0*/  FMUL.FTZ R133, R20, R133 ;  /* 0x0000008514857220 */ /* 0x000fc40000410000 */
[----:B------:R-:W-:Y:S01]  /*37b0*/  FMUL.FTZ R132, R107, R132 ;  /* 0x000000846b847220 */ /* 0x000fe20000410000 */
[----:B------:R-:W0:Y:S01]  /*37c0*/  MUFU.EX2 R94, R94 ;  /* 0x0000005e005e7308 */ /* 0x000e220000000800 */
[----:B------:R-:W-:Y:S01]  /*37d0*/  FFMA.FTZ R82, R90, R82, R131 ;  /* 0x000000525a527223 */ /* 0x000fe20000010083 */
[----:B------:R-:W-:Y:S01]  /*37e0*/  HADD2.F32 R135, -RZ, R54.H0_H0 ;  /* 0x20000036ff877230 */ /* 0x000fe20000004100 */
[----:B-1----:R-:W-:Y:S01]  /*37f0*/  FMUL.FTZ R83, R91, R86 ;  /* 0x000000565b537220 */ /* 0x002fe20000410000 */
[----:B------:R-:W-:Y:S01]  /*3800*/  HADD2.F32 R109, -RZ, R109.H0_H0 ;  /* 0x2000006dff6d7230 */ /* 0x000fe20000004100 */
[----:B------:R-:W-:Y:S02]  /*3810*/  FMUL.FTZ R134, R19, R134 ;  /* 0x0000008613867220 */ /* 0x000fe40000410000 */
[----:B------:R-:W-:Y:S02]  /*3820*/  FMUL.FTZ R133, R108, R133 ;  /* 0x000000856c857220 */ /* 0x000fe40000410000 */
[----:B------:R-:W-:Y:S01]  /*3830*/  FFMA.FTZ R82, R91, R82, R132 ;  /* 0x000000525b527223 */ /* 0x000fe20000010084 */
[----:B------:R-:W-:Y:S01]  /*3840*/  HADD2.F32 R110, -RZ, R110.H0_H0 ;  /* 0x2000006eff6e7230 */ /* 0x000fe20000004100 */
[----:B------:R-:W-:-:S02]  /*3850*/  FMUL.FTZ R86, R92, R83 ;  /* 0x000000535c567220 */ /* 0x000fc40000410000 */
[----:B------:R-:W-:Y:S02]  /*3860*/  FMUL.FTZ R135, R18, R135 ;  /* 0x0000008712877220 */ /* 0x000fe40000410000 */
[----:B------:R-:W-:Y:S02]  /*3870*/  FMUL.FTZ R134, R109, R134 ;  /* 0x000000866d867220 */ /* 0x000fe40000410000 */
[----:B------:R-:W-:Y:S02]  /*3880*/  FFMA.FTZ R82, R92, R82, R133 ;  /* 0x000000525c527223 */ /* 0x000fe40000010085 */
[C---:B---3--:R-:W-:Y:S01]  /*3890*/  FMUL.FTZ R83, R93.reuse, R86 ;  /* 0x000000565d537220 */ /* 0x048fe20000410000 */
[----:B------:R-:W-:Y:S01]  /*38a0*/  BSSY B0, `(.L_x_564) ;  /* 0x0000012000007945 */ /* 0x000fe20003800000 */
[----:B------:R-:W-:Y:S02]  /*38b0*/  FMUL.FTZ R135, R110, R135 ;  /* 0x000000876e877220 */ /* 0x000fe40000410000 */
[----:B------:R-:W-:Y:S01]  /*38c0*/  FFMA.FTZ R85, R93, R82, R134 ;  /* 0x000000525d557223 */ /* 0x000fe20000010086 */
[----:B------:R-:W-:Y:S01]  /*38d0*/  LEA.HI R154, R71, R71, RZ, 0x1e ;  /* 0x00000047479a7211 */ /* 0x000fe200078ff0ff */
[----:B0-----:R-:W-:-:S02]  /*38e0*/  FMUL.FTZ R82, R94, R83 ;  /* 0x000000535e527220 */ /* 0x001fc40000410000 */
[----:B------:R-:W-:Y:S01]  /*38f0*/  FFMA.FTZ R83, R94, R85, R135 ;  /* 0x000000555e537223 */ /* 0x000fe20000010087 */
[----:B------:R-:W-:Y:S05]  /*3900*/  @P0 BRA `(.L_x_565) ;  /* 0x000000b000000947 */ /* 0x000fea0003800000 */
[----:B--2-4-:R-:W-:Y:S01]  /*3910*/  ULDC UR37, c[0x0][0x174] ;  /* 0x00005d0000257ab9 */ /* 0x014fe20000000800 */
[----:B------:R-:W-:Y:S01]  /*3920*/  HFMA2.MMA R111, -RZ, RZ, 1.875, 0 ;  /* 0x3f800000ff6f7435 */ /* 0x000fe200000001ff */
        /* <DEDUP_REMOVED lines=8> */
[----:B------:R0:W1:Y:S02]  /*39b0*/  @P0 LDS R111, [R85.X4+0x3be0] ;  /* 0x003be000556f0984 */ /* 0x0000640000004800 */
.L_x_565:
[----:B--2-4-:R-:W-:Y:S05]  /*39c0*/  BSYNC B0 ;  /* 0x0000000000007941 */ /* 0x014fea0003800000 */
.L_x_564:
[----:B------:R-:W-:Y:S01]  /*39d0*/  ISETP.GT.U32.AND P0, PT, R71, 0x1f, PT ;  /* 0x0000001f4700780c */ /* 0x000fe20003f04070 */
[----:B------:R2:W-:Y:S01]  /*39e0*/  STS.64 [R154.X8+0x31d0], R82 ;  /* 0x0031d0529a007388 */ /* 0x0005e20000008a00 */
[----:B-----5:R2:W3:Y:S01]  /*39f0*/  R2UR UR38, R84 ;  /* 0x00000000542673c2 */ /* 0x0204e200000e0000 */
[----:B------:R-:W-:Y:S02]  /*3a00*/  BSSY B0, `(.L_x_566) ;  /* 0x000004d000007945 */ /* 0x000fe40003800000 */
[----:B------:R-:W-:Y:S08]  /*3a10*/  BAR.SYNC.DEFER_BLOCKING 0x0 ;  /* 0x0000000000007b1d */ /* 0x000ff00000010000 */
[----:B------:R-:W-:Y:S05]  /*3a20*/  @P0 BRA `(.L_x_567) ;  /* 0x000004a000000947 */ /* 0x000fea0003800000 */
[----:B--2---:R-:W-:-:S05]  /*3a30*/  IMAD R142, R71, 0x28, RZ ;  /* 0x00000028478e7824 */ /* 0x004fca00078e02ff */
[----:B------:R-:W-:Y:S04]  /*3a40*/  LDS.64 R82, [R142+0x31d0] ;  /* 0x0031d0008e527984 */ /* 0x000fe80000000a00 */
[----:B0-----:R-:W0:Y:S02]  /*3a50*/  LDS.64 R84, [R142+0x31d8] ;  /* 0x0031d8008e547984 */ /* 0x001e240000000a00 */
[-C--:B0-----:R-:W-:Y:S02]  /*3a60*/  FFMA.FTZ R86, R83, R84.reuse, R85 ;  /* 0x0000005453567223 */ /* 0x081fe40000010055 */
[----:B------:R-:W-:Y:S02]  /*3a70*/  FMUL.FTZ R87, R82, R84 ;  /* 0x0000005452577220 */ /* 0x000fe40000410000 */
[----:B------:R-:W0:Y:S04]  /*3a80*/  LDS.64 R82, [R142+0x31e0] ;  /* 0x0031e0008e527984 */ /* 0x000e280000000a00 */
[----:B------:R-:W2:Y:S01]  /*3a90*/  LDS.64 R84, [R142+0x31e8] ;  /* 0x0031e8008e547984 */ /* 0x000ea20000000a00 */
[----:B0-----:R-:W-:-:S02]  /*3aa0*/  FFMA.FTZ R83, R82, R86, R83 ;  /* 0x0000005652537223 */ /* 0x001fc40000010053 */
[----:B------:R-:W-:Y:S02]  /*3ab0*/  FMUL.FTZ R87, R82, R87 ;  /* 0x0000005752577220 */ /* 0x000fe40000410000 */
[C---:B--2---:R-:W-:Y:S02]  /*3ac0*/  FFMA.FTZ R85, R84.reuse, R83, R85 ;  /* 0x0000005354557223 */ /* 0x044fe40000010055 */
[----:B------:R-:W-:Y:S01]  /*3ad0*/  FMUL.FTZ R86, R84, R87 ;  /* 0x0000005754567220 */ /* 0x000fe20000410000 */
[----:B------:R-:W-:Y:S05]  /*3ae0*/  BRA.DIV ~URZ, `(.L_x_568) ;  /* 0x000048f27f007947 */ /* 0x000fea000b800000 */
[----:B------:R0:W2:Y:S02]  /*3af0*/  SHFL.UP PT, R84, R86, 0x1, RZ ;  /* 0x0420000056547989 */ /* 0x0000a400000e00ff */
.L_x_623:
[----:B------:R-:W-:Y:S05]  /*3b00*/  BRA.DIV ~URZ, `(.L_x_569) ;  /* 0x000049527f007947 */ /* 0x000fea000b800000 */
[----:B------:R-:W4:Y:S01]  /*3b10*/  SHFL.UP PT, R82, R85, 0x1, RZ ;  /* 0x0420000055527989 */ /* 0x000f2200000e00ff */
[----:B------:R-:W-:-:S13]  /*3b20*/  ISETP.GE.AND P0, PT, R161, 0x1, PT ;  /* 0x00000001a100780c */ /* 0x000fda0003f06270 */
[C---:B----4-:R-:W-:Y:S02]  /*3b30*/  @P0 FFMA.FTZ R85, R86.reuse, R82, R85 ;  /* 0x0000005256550223 */ /* 0x050fe40000010055 */
        /* <DEDUP_REMOVED lines=17> */
[----:B------:R0:W4:Y:S02]  /*3c50*/  SHFL.UP PT, R84, R86, 0x10, RZ ;  /* 0x0600000056547989 */ /* 0x00012400000e00ff */
.L_x_624:
[----:B------:R-:W-:-:S13]  /*3c60*/  ISETP.GE.AND P0, PT, R161, 0x10, PT ;  /* 0x00000010a100780c */ /* 0x000fda0003f06270 */
[-C--:B0-2---:R-:W-:Y:S02]  /*3c70*/  @P0 FFMA.FTZ R85, R87, R86.reuse, R85 ;  /* 0x0000005657550223 */ /* 0x085fe40000010055 */
[----:B----4-:R-:W-:Y:S01]  /*3c80*/  @P0 FMUL.FTZ R86, R84, R86 ;  /* 0x0000005654560220 */ /* 0x010fe20000410000 */
[----:B------:R-:W-:Y:S05]  /*3c90*/  BRA.CONV ~URZ, `(.L_x_570) ;  /* 0x000000637f007947 */ /* 0x000fea000b800000 */
[----:B------:R-:W-:Y:S01]  /*3ca0*/  HFMA2.MMA R84, -RZ, RZ, 0, 1.847743988037109375e-06 ;  /* 0x0000001fff547435 */ /* 0x000fe200000001ff */
[----:B------:R-:W-:Y:S01]  /*3cb0*/  MOV R82, R86 ;  /* 0x0000005600527202 */ /* 0x000fe20000000f00 */
[----:B------:R-:W-:Y:S01]  /*3cc0*/  IMAD.MOV.U32 R165, RZ, RZ, 0x1f ;  /* 0x0000001fffa57424 */ /* 0x000fe200078e00ff */
[----:B------:R-:W-:Y:S01]  /*3cd0*/  MOV R83, 0x3d00 ;  /* 0x00003d0000537802 */ /* 0x000fe20000000f00 */
[----:B------:R-:W-:Y:S02]  /*3ce0*/  IMAD.MOV.U32 R162, RZ, RZ, -0x1 ;  /* 0xffffffffffa27424 */ /* 0x000fe400078e00ff */
[----:B-1-3--:R-:W-:Y:S05]  /*3cf0*/  CALL.REL.NOINC `($__internal_25_$__cuda_sm70_shflsync_idx_p) ;  /* 0x000055d000007944 */ /* 0x00afea0003c00000 */
.L_x_570:
[----:B------:R-:W-:Y:S05]  /*3d00*/  BRA.CONV ~URZ, `(.L_x_571) ;  /* 0x000000637f007947 */ /* 0x000fea000b800000 */
[----:B-1----:R-:W-:Y:S01]  /*3d10*/  HFMA2.MMA R84, -RZ, RZ, 0, 1.847743988037109375e-06 ;  /* 0x0000001fff547435 */ /* 0x002fe200000001ff */
[----:B------:R-:W-:Y:S01]  /*3d20*/  MOV R82, R85 ;  /* 0x0000005500527202 */ /* 0x000fe20000000f00 */
[----:B------:R-:W-:Y:S01]  /*3d30*/  IMAD.MOV.U32 R165, RZ, RZ, 0x1f ;  /* 0x0000001fffa57424 */ /* 0x000fe200078e00ff */
[----:B------:R-:W-:Y:S01]  /*3d40*/  MOV R83, 0x3d70 ;  /* 0x00003d7000537802 */ /* 0x000fe20000000f00 */
[----:B------:R-:W-:-:S02]  /*3d50*/  IMAD.MOV.U32 R162, RZ, RZ, -0x1 ;  /* 0xffffffffffa27424 */ /* 0x000fc400078e00ff */
[----:B---3--:R-:W-:Y:S05]  /*3d60*/  CALL.REL.NOINC `($__internal_25_$__cuda_sm70_shflsync_idx_p) ;  /* 0x0000556000007944 */ /* 0x008fea0003c00000 */
.L_x_571:
[----:B------:R-:W-:Y:S05]  /*3d70*/  BRA.DIV ~URZ, `(.L_x_572) ;  /* 0x00004b727f007947 */ /* 0x000fea000b800000 */
[----:B------:R-:W0:Y:S04]  /*3d80*/  SHFL.IDX PT, R80, R80, RZ, 0x1f ;  /* 0x00001fff50507589 */ /* 0x000e2800000e0000 */
[----:B-1----:R1:W2:Y:S04]  /*3d90*/  SHFL.IDX PT, R84, R81, RZ, 0x1f ;  /* 0x00001fff51547589 */ /* 0x0022a800000e0000 */
[----:B------:R-:W4:Y:S04]  /*3da0*/  SHFL.UP PT, R86, R86, 0x1, RZ ;  /* 0x0420000056567989 */ /* 0x000f2800000e00ff */
[----:B------:R1:W3:Y:S02]  /*3db0*/  SHFL.UP PT, R87, R85, 0x1, RZ ;  /* 0x0420000055577989 */ /* 0x0002e400000e00ff */
.L_x_625:
[----:B-12---:R-:W-:Y:S01]  /*3dc0*/  MOV R85, R84 ;  /* 0x0000005400557202 */ /* 0x006fe20000000f00 */
[----:B0-----:R-:W-:Y:S01]  /*3dd0*/  IMAD.MOV.U32 R84, RZ, RZ, R80 ;  /* 0x000000ffff547224 */ /* 0x001fe200078e0050 */
[----:B------:R-:W-:Y:S03]  /*3de0*/  LDS.64 R82, [R142+0x31e0] ;  /* 0x0031e0008e527984 */ /* 0x000fe60000000a00 */
        /* <DEDUP_REMOVED lines=14> */
.L_x_567:
[----:B--2---:R-:W-:Y:S05]  /*3ed0*/  BSYNC B0 ;  /* 0x0000000000007941 */ /* 0x004fea0003800000 */
.L_x_566:
[----:B------:R-:W-:Y:S01]  /*3ee0*/  WARPSYNC 0xffffffff ;  /* 0xffffffff00007948 */ /* 0x000fe20003800000 */
[----:B------:R-:W-:Y:S01]  /*3ef0*/  BAR.SYNC.DEFER_BLOCKING 0x0 ;  /* 0x0000000000007b1d */ /* 0x000fe20000010000 */
[----:B------:R-:W-:Y:S01]  /*3f00*/  LOP3.LUT P0, RZ, R71, 0x1f, RZ, 0xc0, !PT ;  /* 0x0000001f47ff7812 */ /* 0x000fe2000780c0ff */
[----:B-1-3--:R-:W-:Y:S02]  /*3f10*/  FMUL.FTZ R81, R35, UR38 ;  /* 0x0000002623517c20 */ /* 0x00afe40008410000 */
[----:B------:R-:W-:-:S02]  /*3f20*/  IMAD.U32 R84, RZ, RZ, UR7 ;  /* 0x00000007ff547e24 */ /* 0x000fc4000f8e00ff */
[----:B------:R-:W-:Y:S01]  /*3f30*/  BSSY B0, `(.L_x_573) ;  /* 0x0000089000007945 */ /* 0x000fe20003800000 */
[----:B------:R-:W1:Y:S02]  /*3f40*/  LDS R80, [R154.X8+0x31d4] ;  /* 0x0031d4009a507984 */ /* 0x000e640000008800 */
[----:B-1----:R-:W-:Y:S01]  /*3f50*/  FFMA.FTZ R137, R137, R80, R139 ;  /* 0x0000005089897223 */ /* 0x002fe2000001008b */
[----:B------:R-:W-:-:S03]  /*3f60*/  MOV R80, UR25 ;  /* 0x0000001900507c02 */ /* 0x000fc60008000f00 */
[----:B------:R-:W-:Y:S01]  /*3f70*/  FFMA.FTZ R139, R40, R137, R88 ;  /* 0x00000089288b7223 */ /* 0x000fe20000010058 */
[----:B------:R-:W-:Y:S01]  /*3f80*/  ISETP.GE.OR P0, PT, R80, c[0x0][0x174], P0 ;  /* 0x00005d0050007a0c */ /* 0x000fe20000706670 */
[----:B------:R-:W-:Y:S02]  /*3f90*/  FMUL.FTZ R80, R34, UR38 ;  /* 0x0000002622507c20 */ /* 0x000fe40008410000 */
[----:B------:R-:W-:Y:S02]  /*3fa0*/  FFMA.FTZ R142, R41, R139, R89 ;  /* 0x0000008b298e7223 */ /* 0x000fe40000010059 */
[----:B------:R-:W-:Y:S02]  /*3fb0*/  FFMA.FTZ R81, R94, R80, R81 ;  /* 0x000000505e517223 */ /* 0x000fe40000010051 */
[----:B------:R-:W-:Y:S02]  /*3fc0*/  FMUL.FTZ R80, R36, UR38 ;  /* 0x0000002624507c20 */ /* 0x000fe40008410000 */
[----:B------:R-:W-:-:S02]  /*3fd0*/  FFMA.FTZ R123, R42, R142, R123 ;  /* 0x0000008e2a7b7223 */ /* 0x000fc4000001007b */
[----:B------:R-:W-:Y:S02]  /*3fe0*/  FFMA.FTZ R82, R93, R81, R80 ;  /* 0x000000515d527223 */ /* 0x000fe40000010050 */
[----:B------:R-:W-:Y:S02]  /*3ff0*/  FMUL.FTZ R80, R94, R111 ;  /* 0x0000006f5e507220 */ /* 0x000fe40000410000 */
[----:B------:R-:W-:Y:S02]  /*4000*/  FMUL.FTZ R81, R37, UR38 ;  /* 0x0000002625517c20 */ /* 0x000fe40008410000 */
[----:B------:R-:W-:Y:S02]  /*4010*/  FMUL.FTZ R83, R93, R80 ;  /* 0x000000505d537220 */ /* 0x000fe40000410000 */
[----:B------:R-:W-:Y:S02]  /*4020*/  FFMA.FTZ R81, R92, R82, R81 ;  /* 0x000000525c517223 */ /* 0x000fe40000010051 */
[----:B------:R-:W-:-:S02]  /*4030*/  FMUL.FTZ R80, R38, UR38 ;  /* 0x0000002626507c20 */ /* 0x000fc40008410000 */
[----:B------:R-:W-:Y:S02]  /*4040*/  FMUL.FTZ R82, R92, R83 ;  /* 0x000000535c527220 */ /* 0x000fe40000410000 */
[----:B------:R-:W-:Y:S02]  /*4050*/  FFMA.FTZ R80, R91, R81, R80 ;  /* 0x000000515b507223 */ /* 0x000fe40000010050 */
        /* <DEDUP_REMOVED lines=22> */
[C---:B------:R-:W-:Y:S02]  /*41c0*/  FFMA.FTZ R124, R43.reuse, R123, R124 ;  /* 0x0000007b2b7c7223 */ /* 0x040fe4000001007c */
[C---:B------:R-:W-:Y:S02]  /*41d0*/  FMUL.FTZ R82, R74.reuse, R83 ;  /* 0x000000534a527220 */ /* 0x040fe40000410000 */
[----:B------:R-:W-:Y:S02]  /*41e0*/  FFMA.FTZ R80, R43, R81, R80 ;  /* 0x000000512b507223 */ /* 0x000fe40000010050 */
[----:B------:R-:W-:Y:S02]  /*41f0*/  FMUL.FTZ R81, R51, UR38 ;  /* 0x0000002633517c20 */ /* 0x000fe40008410000 */
[----:B------:R-:W-:Y:S02]  /*4200*/  FFMA.FTZ R125, R74, R124, R125 ;  /* 0x0000007c4a7d7223 */ /* 0x000fe4000001007d */
[----:B------:R-:W-:-:S02]  /*4210*/  FMUL.FTZ R83, R43, R82 ;  /* 0x000000522b537220 */ /* 0x000fc40000410000 */
[----:B------:R-:W-:Y:S02]  /*4220*/  FFMA.FTZ R81, R42, R80, R81 ;  /* 0x000000502a517223 */ /* 0x000fe40000010051 */
[----:B------:R-:W-:Y:S02]  /*4230*/  FMUL.FTZ R80, R52, UR38 ;  /* 0x0000002634507c20 */ /* 0x000fe40008410000 */
[----:B------:R-:W-:Y:S02]  /*4240*/  FFMA.FTZ R126, R75, R125, R126 ;  /* 0x0000007d4b7e7223 */ /* 0x000fe4000001007e */
[----:B------:R-:W-:Y:S02]  /*4250*/  FMUL.FTZ R82, R42, R83 ;  /* 0x000000532a527220 */ /* 0x000fe40000410000 */
[----:B------:R-:W-:Y:S02]  /*4260*/  FFMA.FTZ R80, R41, R81, R80 ;  /* 0x0000005129507223 */ /* 0x000fe40000010050 */
[----:B------:R-:W-:-:S02]  /*4270*/  FFMA.FTZ R127, R76, R126, R127 ;  /* 0x0000007e4c7f7223 */ /* 0x000fc4000001007f */
[----:B------:R-:W-:Y:S02]  /*4280*/  FMUL.FTZ R81, R41, R82 ;  /* 0x0000005229517220 */ /* 0x000fe40000410000 */
[----:B------:R-:W-:Y:S02]  /*4290*/  FFMA.FTZ R128, R77, R127, R128 ;  /* 0x0000007f4d807223 */ /* 0x000fe40000010080 */
[----:B------:R-:W-:Y:S02]  /*42a0*/  FMUL.FTZ R83, R53, UR38 ;  /* 0x0000002635537c20 */ /* 0x000fe40008410000 */
[----:B------:R-:W-:Y:S01]  /*42b0*/  FMUL.FTZ R82, R40, R81 ;  /* 0x0000005128527220 */ /* 0x000fe20000410000 */
[----:B------:R-:W-:Y:S01]  /*42c0*/  HFMA2.MMA R81, -RZ, RZ, 0, 0 ;  /* 0x00000000ff517435 */ /* 0x000fe200000001ff */
[----:B------:R-:W-:Y:S02]  /*42d0*/  FFMA.FTZ R129, R78, R128, R129 ;  /* 0x000000804e817223 */ /* 0x000fe40000010081 */
[----:B------:R-:W-:-:S02]  /*42e0*/  FFMA.FTZ R83, R40, R80, R83 ;  /* 0x0000005028537223 */ /* 0x000fc40000010053 */
[----:B------:R-:W-:Y:S02]  /*42f0*/  IMAD.MOV.U32 R80, RZ, RZ, 0x3f800000 ;  /* 0x3f800000ff507424 */ /* 0x000fe400078e00ff */
[----:B------:R-:W-:-:S04]  /*4300*/  FFMA.FTZ R130, R79, R129, R130 ;  /* 0x000000814f827223 */ /* 0x000fc80000010082 */
[----:B------:R1:W2:Y:S01]  /*4310*/  @!P0 LDS.64 R80, [R84.X8+0x45e0] ;  /* 0x0045e00054508984 */ /* 0x0002a20000008a00 */
[----:B------:R-:W-:Y:S01]  /*4320*/  FFMA.FTZ R131, R90, R130, R131 ;  /* 0x000000825a837223 */ /* 0x000fe20000010083 */
[----:B------:R-:W-:Y:S02]  /*4330*/  ISETP.GT.U32.AND P0, PT, R71, 0x1f, PT ;  /* 0x0000001f4700780c */ /* 0x000fe40003f04070 */
[----:B------:R1:W-:Y:S01]  /*4340*/  STS.64 [R154.X8+0x36e0], R82 ;  /* 0x0036e0529a007388 */ /* 0x0003e20000008a00 */
[----:B------:R-:W-:-:S04]  /*4350*/  FFMA.FTZ R132, R91, R131, R132 ;  /* 0x000000835b847223 */ /* 0x000fc80000010084 */
[----:B------:R-:W-:-:S04]  /*4360*/  FFMA.FTZ R133, R92, R132, R133 ;  /* 0x000000845c857223 */ /* 0x000fc80000010085 */
[----:B------:R-:W-:-:S04]  /*4370*/  FFMA.FTZ R134, R93, R133, R134 ;  /* 0x000000855d867223 */ /* 0x000fc80000010086 */
[----:B------:R-:W-:Y:S01]  /*4380*/  FFMA.FTZ R135, R94, R134, R135 ;  /* 0x000000865e877223 */ /* 0x000fe20000010087 */
[----:B------:R-:W-:Y:S06]  /*4390*/  BAR.SYNC.DEFER_BLOCKING 0x0 ;  /* 0x0000000000007b1d */ /* 0x000fec0000010000 */
[----:B------:R-:W-:Y:S05]  /*43a0*/  @P0 BRA `(.L_x_574) ;  /* 0x0000041000000947 */ /* 0x000fea0003800000 */
[----:B-1----:R-:W-:-:S05]  /*43b0*/  IMAD R162, R71, 0x28, RZ ;  /* 0x0000002847a27824 */ /* 0x002fca00078e02ff */
[----:B------:R-:W-:Y:S04]  /*43c0*/  LDS.64 R82, [R162+0x36f0] ;  /* 0x0036f000a2527984 */ /* 0x000fe80000000a00 */
[----:B0-----:R-:W0:Y:S04]  /*43d0*/  LDS.64 R84, [R162+0x36f8] ;  /* 0x0036f800a2547984 */ /* 0x001e280000000a00 */
[----:B------:R-:W1:Y:S04]  /*43e0*/  LDS.64 R86, [R162+0x36e8] ;  /* 0x0036e800a2567984 */ /* 0x000e680000000a00 */
[----:B------:R-:W3:Y:S01]  /*43f0*/  LDS.64 R88, [R162+0x36e0] ;  /* 0x0036e000a2587984 */ /* 0x000ee20000000a00 */
[----:B0-----:R-:W-:-:S02]  /*4400*/  FFMA.FTZ R85, R82, R85, R83 ;  /* 0x0000005552557223 */ /* 0x001fc40000010053 */
[----:B------:R-:W-:Y:S01]  /*4410*/  FMUL.FTZ R83, R82, R84 ;  /* 0x0000005452537220 */ /* 0x000fe20000410000 */
[----:B------:R-:W-:Y:S01]  /*4420*/  LOP3.LUT R82, R71, 0x1f, RZ, 0xc0, !PT ;  /* 0x0000001f47527812 */ /* 0x000fe200078ec0ff */
[C---:B-1----:R-:W-:Y:S02]  /*4430*/  FFMA.FTZ R87, R86.reuse, R85, R87 ;  /* 0x0000005556577223 */ /* 0x042fe40000010057 */
        /* <DEDUP_REMOVED lines=9> */
[----:B------:R0:W1:Y:S02]  /*44d0*/  SHFL.DOWN PT, R85, R86, 0x1, 0x1f ;  /* 0x08201f0056557f89 */ /* 0x00006400000e0000 */
.L_x_626:
[----:B------:R-:W-:Y:S05]  /*44e0*/  BRA.DIV ~URZ, `(.L_x_576) ;  /* 0x000046427f007947 */ /* 0x000fea000b800000 */
[----:B------:R-:W3:Y:S04]  /*44f0*/  SHFL.DOWN PT, R82, R87, 0x1, 0x1f ;  /* 0x08201f0057527f89 */ /* 0x000ee800000e0000 */
[----:B--2---:R-:W-:Y:S01]  /*4500*/  SHFL.IDX PT, R89, R80, RZ, 0x1f ;  /* 0x00001fff50597589 */ /* 0x004fe200000e0000 */
[C---:B---3--:R-:W-:Y:S02]  /*4510*/  @P4 FFMA.FTZ R87, R86.reuse, R82, R87 ;  /* 0x0000005256574223 */ /* 0x048fe40000010057 */
[----:B01----:R-:W-:-:S03]  /*4520*/  @P4 FMUL.FTZ R86, R86, R85 ;  /* 0x0000005556564220 */ /* 0x003fc60000410000 */
        /* <DEDUP_REMOVED lines=21> */
.L_x_627:
[----:B------:R-:W-:Y:S01]  /*4680*/  ISETP.NE.AND P0, PT, R71, 0x1f, PT ;  /* 0x0000001f4700780c */ /* 0x000fe20003f05270 */
        /* <DEDUP_REMOVED lines=19> */
.L_x_574:
[----:B-1----:R-:W-:Y:S05]  /*47c0*/  BSYNC B0 ;  /* 0x0000000000007941 */ /* 0x002fea0003800000 */
.L_x_573:
[----:B------:R-:W-:Y:S01]  /*47d0*/  WARPSYNC 0xffffffff ;  /* 0xffffffff00007948 */ /* 0x000fe20003800000 */
[----:B------:R-:W-:Y:S01]  /*47e0*/  BAR.SYNC.DEFER_BLOCKING 0x0 ;  /* 0x0000000000007b1d */ /* 0x000fe20000010000 */
[----:B------:R-:W-:Y:S01]  /*47f0*/  ISETP.NE.AND P0, PT, R71, RZ, PT ;  /* 0x000000ff4700720c */ /* 0x000fe20003f05270 */
[----:B------:R-:W-:Y:S02]  /*4800*/  IMAD.U32 R84, RZ, RZ, UR7 ;  /* 0x00000007ff547e24 */ /* 0x000fe4000f8e00ff */
[----:B------:R-:W-:Y:S01]  /*4810*/  FFMA.FTZ R88, R53, R137, RZ ;  /* 0x0000008935587223 */ /* 0x000fe200000100ff */
[----:B------:R-:W-:Y:S01]  /*4820*/  P2R R82, PR, RZ, 0x1 ;  /* 0x00000001ff527803 */ /* 0x000fe20000000000 */
[----:B------:R-:W-:Y:S01]  /*4830*/  FMUL.FTZ R82, R34, UR38 ;  /* 0x0000002622527c20 */ /* 0x000fe20008410000 */
[----:B------:R-:W-:Y:S01]  /*4840*/  ULDC.64 UR36, c[0x0][0x298] ;  /* 0x0000a60000247ab9 */ /* 0x000fe20000000a00 */
[----:B------:R-:W-:Y:S01]  /*4850*/  FFMA.FTZ R88, R52, R139, R88 ;  /* 0x0000008b34587223 */ /* 0x000fe20000010058 */
[----:B------:R-:W-:Y:S01]  /*4860*/  UIMAD UR36, UR13, UR36, URZ ;  /* 0x000000240d2472a4 */ /* 0x000fe2000f8e023f */
[----:B------:R-:W-:Y:S01]  /*4870*/  FMUL.FTZ R87, R44, UR38 ;  /* 0x000000262c577c20 */ /* 0x000fe20008410000 */
[----:B------:R-:W-:Y:S01]  /*4880*/  BSSY B0, `(.L_x_577) ;  /* 0x0000101000007945 */ /* 0x000fe20003800000 */
[----:B------:R-:W-:Y:S01]  /*4890*/  FMUL.FTZ R86, R45, UR38 ;  /* 0x000000262d567c20 */ /* 0x000fe20008410000 */
[----:B------:R-:W-:Y:S01]  /*48a0*/  UIMAD UR36, UR12, UR37, UR36 ;  /* 0x000000250c2472a4 */ /* 0x000fe2000f8e0224 */
[----:B0-----:R-:W-:-:S02]  /*48b0*/  FMUL.FTZ R85, R46, UR38 ;  /* 0x000000262e557c20 */ /* 0x001fc40008410000 */
[----:B------:R-:W-:-:S04]  /*48c0*/  FFMA.FTZ R88, R51, R142, R88 ;  /* 0x0000008e33587223 */ /* 0x000fc80000010058 */
[----:B------:R-:W-:Y:S01]  /*48d0*/  FFMA.FTZ R88, R50, R123, R88 ;  /* 0x0000007b32587223 */ /* 0x000fe20000010058 */
[----:B------:R-:W0:Y:S03]  /*48e0*/  LDS R154, [R154.X8+0x36e4] ;  /* 0x0036e4009a9a7984 */ /* 0x000e260000008800 */
[----:B------:R-:W-:Y:S01]  /*48f0*/  FFMA.FTZ R88, R49, R124, R88 ;  /* 0x0000007c31587223 */ /* 0x000fe20000010058 */
[----:B--2---:R1:W-:Y:S03]  /*4900*/  @!P0 STS.64 [R84.X8+0x45e0], R80 ;  /* 0x0045e05054008388 */ /* 0x0043e60000008a00 */
[----:B------:R-:W-:-:S04]  /*4910*/  FFMA.FTZ R88, R48, R125, R88 ;  /* 0x0000007d30587223 */ /* 0x000fc80000010058 */
[----:B------:R-:W-:-:S04]  /*4920*/  FFMA.FTZ R88, R47, R126, R88 ;  /* 0x0000007e2f587223 */ /* 0x000fc80000010058 */
[----:B------:R-:W-:Y:S01]  /*4930*/  FFMA.FTZ R88, R46, R127, R88 ;  /* 0x0000007f2e587223 */ /* 0x000fe20000010058 */
[----:B-1----:R-:W-:Y:S01]  /*4940*/  HADD2.F32 R81, -RZ, R68.H0_H0 ;  /* 0x20000044ff517230 */ /* 0x002fe20000004100 */
[----:B------:R-:W-:Y:S01]  /*4950*/  FMUL.FTZ R84, R47, UR38 ;  /* 0x000000262f547c20 */ /* 0x000fe20008410000 */
[----:B------:R-:W-:Y:S01]  /*4960*/  HADD2.F32 R80, -RZ, R69.H0_H0 ;  /* 0x20000045ff507230 */ /* 0x000fe20000004100 */
[----:B------:R-:W-:Y:S02]  /*4970*/  FFMA.FTZ R88, R45, R128, R88 ;  /* 0x000000802d587223 */ /* 0x000fe40000010058 */
[----:B------:R-:W-:Y:S02]  /*4980*/  FMUL.FTZ R83, R32, R81 ;  /* 0x0000005120537220 */ /* 0x000fe40000410000 */
[----:B------:R-:W-:Y:S02]  /*4990*/  FFMA.FTZ R88, R44, R129, R88 ;  /* 0x000000812c587223 */ /* 0x000fe40000010058 */
[----:B------:R-:W-:-:S02]  /*49a0*/  FFMA.FTZ R139, R96, -R83, R139 ;  /* 0x80000053608b7223 */ /* 0x000fc4000001008b */
[----:B------:R-:W-:Y:S02]  /*49b0*/  FMUL.FTZ R83, R35, UR38 ;  /* 0x0000002623537c20 */ /* 0x000fe40008410000 */
[----:B0-----:R-:W-:Y:S02]  /*49c0*/  FFMA.FTZ R111, R154, R111, R82 ;  /* 0x0000006f9a6f7223 */ /* 0x001fe40000010052 */
[----:B------:R-:W-:Y:S02]  /*49d0*/  FMUL.FTZ R82, R33, R80 ;  /* 0x0000005021527220 */ /* 0x000fe40000410000 */
[----:B------:R-:W-:Y:S02]  /*49e0*/  FFMA.FTZ R94, R94, R111, R83 ;  /* 0x0000006f5e5e7223 */ /* 0x000fe40000010053 */
[----:B------:R-:W-:Y:S02]  /*49f0*/  FMUL.FTZ R83, R36, UR38 ;  /* 0x0000002624537c20 */ /* 0x000fe40008410000 */
[----:B------:R-:W-:-:S02]  /*4a00*/  FFMA.FTZ R82, R95, -R82, R137 ;  /* 0x800000525f527223 */ /* 0x000fc40000010089 */
[----:B------:R-:W-:Y:S02]  /*4a10*/  FFMA.FTZ R93, R93, R94, R83 ;  /* 0x0000005e5d5d7223 */ /* 0x000fe40000010053 */
[----:B------:R-:W-:Y:S02]  /*4a20*/  FMUL.FTZ R83, R37, UR38 ;  /* 0x0000002625537c20 */ /* 0x000fe40008410000 */
[-C--:B------:R-:W-:Y:S02]  /*4a30*/  FMUL.FTZ R162, R20, R93.reuse ;  /* 0x0000005d14a27220 */ /* 0x080fe40000410000 */
[----:B------:R-:W-:Y:S02]  /*4a40*/  FFMA.FTZ R92, R92, R93, R83 ;  /* 0x0000005d5c5c7223 */ /* 0x000fe40000010053 */
[----:B------:R-:W-:-:S04]  /*4a50*/  FMUL.FTZ R83, R38, UR38 ;  /* 0x0000002626537c20 */ /* 0x000fc80008410000 */
[----:B------:R-:W-:Y:S02]  /*4a60*/  FFMA.FTZ R91, R91, R92, R83 ;  /* 0x0000005c5b5b7223 */ /* 0x000fe40000010053 */
[----:B------:R-:W-:-:S04]  /*4a70*/  FMUL.FTZ R83, R39, UR38 ;  /* 0x0000002627537c20 */ /* 0x000fc80008410000 */
[----:B------:R-:W-:Y:S02]  /*4a80*/  FFMA.FTZ R90, R90, R91, R83 ;  /* 0x0000005b5a5a7223 */ /* 0x000fe40000010053 */
[----:B------:R-:W-:Y:S02]  /*4a90*/  FMUL.FTZ R83, R48, UR38 ;  /* 0x0000002630537c20 */ /* 0x000fe40008410000 */
[----:B------:R-:W-:Y:S02]  /*4aa0*/  FFMA.FTZ R87, R79, R90, R87 ;  /* 0x0000005a4f577223 */ /* 0x000fe40000010057 */
[----:B------:R-:W-:Y:S02]  /*4ab0*/  FMUL.FTZ R79, R49, UR38 ;  /* 0x00000026314f7c20 */ /* 0x000fe40008410000 */
[----:B------:R-:W-:Y:S02]  /*4ac0*/  FFMA.FTZ R86, R78, R87, R86 ;  /* 0x000000574e567223 */ /* 0x000fe40000010056 */
[----:B------:R-:W-:-:S02]  /*4ad0*/  FMUL.FTZ R78, R51, UR38 ;  /* 0x00000026334e7c20 */ /* 0x000fc40008410000 */
[----:B------:R-:W-:Y:S02]  /*4ae0*/  FFMA.FTZ R85, R77, R86, R85 ;  /* 0x000000564d557223 */ /* 0x000fe40000010055 */
[----:B------:R-:W-:Y:S02]  /*4af0*/  FMUL.FTZ R77, R53, UR38 ;  /* 0x00000026354d7c20 */ /* 0x000fe40008410000 */
[----:B------:R-:W-:Y:S01]  /*4b00*/  FFMA.FTZ R84, R76, R85, R84 ;  /* 0x000000554c547223 */ /* 0x000fe20000010054 */
[----:B------:R-:W-:-:S03]  /*4b10*/  HADD2.F32 R76, -RZ, R67.H0_H0 ;  /* 0x20000043ff4c7230 */ /* 0x000fc60000004100 */
[----:B------:R-:W-:Y:S02]  /*4b20*/  FFMA.FTZ R83, R75, R84, R83 ;  /* 0x000000544b537223 */ /* 0x000fe40000010053 */
[----:B------:R-:W-:Y:S02]  /*4b30*/  FMUL.FTZ R89, R31, R76 ;  /* 0x0000004c1f597220 */ /* 0x000fe40000410000 */
[----:B------:R-:W-:Y:S02]  /*4b40*/  FFMA.FTZ R79, R74, R83, R79 ;  /* 0x000000534a4f7223 */ /* 0x000fe4000001004f */
[----:B------:R-:W-:Y:S02]  /*4b50*/  FMUL.FTZ R74, R50, UR38 ;  /* 0x00000026324a7c20 */ /* 0x000fe40008410000 */
[----:B------:R-:W-:Y:S02]  /*4b60*/  FFMA.FTZ R89, R97, -R89, R142 ;  /* 0x8000005961597223 */ /* 0x000fe4000001008e */
[----:B------:R-:W-:-:S02]  /*4b70*/  FFMA.FTZ R43, R43, R79, R74 ;  /* 0x0000004f2b2b7223 */ /* 0x000fc4000001004a */
[----:B------:R-:W-:Y:S02]  /*4b80*/  FMUL.FTZ R74, R52, UR38 ;  /* 0x00000026344a7c20 */ /* 0x000fe40008410000 */
[----:B------:R-:W-:Y:S02]  /*4b90*/  FFMA.FTZ R78, R42, R43, R78 ;  /* 0x0000002b2a4e7223 */ /* 0x000fe4000001004e */
[----:B------:R-:W-:Y:S02]  /*4ba0*/  FMUL.FTZ R165, R29, R79 ;  /* 0x0000004f1da57220 */ /* 0x000fe40000410000 */
[----:B------:R-:W-:Y:S02]  /*4bb0*/  FFMA.FTZ R74, R41, R78, R74 ;  /* 0x0000004e294a7223 */ /* 0x000fe4000001004a */
[----:B------:R-:W-:Y:S02]  /*4bc0*/  FMUL.FTZ R154, R78, UR42 ;  /* 0x0000002a4e9a7c20 */ /* 0x000fe40008410000 */
[----:B------:R-:W-:-:S02]  /*4bd0*/  FFMA.FTZ R77, R40, R74, R77 ;  /* 0x0000004a284d7223 */ /* 0x000fc4000001004d */
[----:B------:R-:W-:Y:S02]  /*4be0*/  FMUL.FTZ R42, R32, R74 ;  /* 0x0000004a202a7220 */ /* 0x000fe40000410000 */
[----:B------:R-:W-:Y:S02]  /*4bf0*/  FMUL.FTZ R40, R33, R77 ;  /* 0x0000004d21287220 */ /* 0x000fe40000410000 */
[----:B------:R-:W-:Y:S02]  /*4c00*/  FMUL.FTZ R41, R31, R78 ;  /* 0x0000004e1f297220 */ /* 0x000fe40000410000 */
[----:B------:R-:W-:Y:S02]  /*4c10*/  FFMA.FTZ R75, R82, R40, RZ ;  /* 0x00000028524b7223 */ /* 0x000fe400000100ff */
[----:B------:R-:W-:Y:S02]  /*4c20*/  FMUL.FTZ R97, R97, R78 ;  /* 0x0000004e61617220 */ /* 0x000fe40000410000 */
[----:B------:R-:W-:Y:S01]  /*4c30*/  FFMA.FTZ R142, R139, R42, R75 ;  /* 0x0000002a8b8e7223 */ /* 0x000fe2000001004b */
[----:B------:R-:W-:Y:S01]  /*4c40*/  HADD2.F32 R75, -RZ, R66.H0_H0 ;  /* 0x20000042ff4b7230 */ /* 0x000fe20000004100 */
[----:B------:R-:W-:-:S02]  /*4c50*/  FMUL.FTZ R78, R89, R154 ;  /* 0x0000009a594e7220 */ /* 0x000fc40000410000 */
[----:B------:R-:W-:Y:S02]  /*4c60*/  FFMA.FTZ R142, R89, R41, R142 ;  /* 0x00000029598e7223 */ /* 0x000fe4000001008e */
[----:B------:R-:W-:Y:S02]  /*4c70*/  FMUL.FTZ R89, R30, R75 ;  /* 0x0000004b1e597220 */ /* 0x000fe40000410000 */
[----:B------:R-:W-:Y:S02]  /*4c80*/  FMUL.FTZ R154, R43, UR42 ;  /* 0x0000002a2b9a7c20 */ /* 0x000fe40008410000 */
[C---:B------:R-:W-:Y:S02]  /*4c90*/  FFMA.FTZ R123, R98.reuse, -R89, R123 ;  /* 0x80000059627b7223 */ /* 0x040fe4000001007b */
[-C--:B------:R-:W-:Y:S02]  /*4ca0*/  FMUL.FTZ R98, R98, R43.reuse ;  /* 0x0000002b62627220 */ /* 0x080fe40000410000 */
[----:B------:R-:W-:-:S02]  /*4cb0*/  FMUL.FTZ R43, R30, R43 ;  /* 0x0000002b1e2b7220 */ /* 0x000fc40000410000 */
[C---:B------:R-:W-:Y:S02]  /*4cc0*/  FMUL.FTZ R89, R123.reuse, R154 ;  /* 0x0000009a7b597220 */ /* 0x040fe40000410000 */
[----:B------:R-:W-:Y:S01]  /*4cd0*/  FFMA.FTZ R123, R123, R43, R142 ;  /* 0x0000002b7b7b7223 */ /* 0x000fe2000001008e */
[----:B------:R-:W-:Y:S01]  /*4ce0*/  HADD2.F32 R142, -RZ, R65.H0_H0 ;  /* 0x20000041ff8e7230 */ /* 0x000fe20000004100 */
[----:B------:R-:W-:Y:S02]  /*4cf0*/  FMUL.FTZ R154, R28, R83 ;  /* 0x000000531c9a7220 */ /* 0x000fe40000410000 */
[----:B------:R-:W-:Y:S02]  /*4d00*/  FMUL.FTZ R42, R81, R42 ;  /* 0x0000002a512a7220 */ /* 0x000fe40000410000 */
[----:B------:R-:W-:Y:S02]  /*4d10*/  FMUL.FTZ R137, R29, R142 ;  /* 0x0000008e1d897220 */ /* 0x000fe40000410000 */
[----:B------:R-:W-:-:S02]  /*4d20*/  FMUL.FTZ R41, R76, R41 ;  /* 0x000000294c297220 */ /* 0x000fc40000410000 */
[----:B------:R-:W-:Y:S02]  /*4d30*/  FFMA.FTZ R124, R99, -R137, R124 ;  /* 0x80000089637c7223 */ /* 0x000fe4000001007c */
[----:B------:R-:W-:Y:S02]  /*4d40*/  FMUL.FTZ R137, R79, UR42 ;  /* 0x0000002a4f897c20 */ /* 0x000fe40008410000 */
[----:B------:R-:W-:Y:S02]  /*4d50*/  FMUL.FTZ R99, R99, R79 ;  /* 0x0000004f63637220 */ /* 0x000fe40000410000 */
[C---:B------:R-:W-:Y:S01]  /*4d60*/  FMUL.FTZ R79, R124.reuse, R137 ;  /* 0x000000897c4f7220 */ /* 0x040fe20000410000 */
[----:B------:R-:W-:Y:S01]  /*4d70*/  HADD2.F32 R137, -RZ, R64.H0_H0 ;  /* 0x20000040ff897230 */ /* 0x000fe20000004100 */
[-C--:B------:R-:W-:Y:S02]  /*4d80*/  FFMA.FTZ R124, R124, R165.reuse, R123 ;  /* 0x000000a57c7c7223 */ /* 0x080fe4000001007b */
[----:B------:R-:W-:-:S02]  /*4d90*/  FMUL.FTZ R123, R142, R165 ;  /* 0x000000a58e7b7220 */ /* 0x000fc40000410000 */
[----:B------:R-:W-:Y:S02]  /*4da0*/  FFMA.FTZ R79, R142, R99, R79 ;  /* 0x000000638e4f7223 */ /* 0x000fe4000001004f */
[----:B------:R-:W-:Y:S02]  /*4db0*/  FMUL.FTZ R142, R28, R137 ;  /* 0x000000891c8e7220 */ /* 0x000fe40000410000 */
[----:B------:R-:W-:Y:S02]  /*4dc0*/  FMUL.FTZ R165, R27, R84 ;  /* 0x000000541ba57220 */ /* 0x000fe40000410000 */
[C---:B------:R-:W-:Y:S02]  /*4dd0*/  FFMA.FTZ R125, R100.reuse, -R142, R125 ;  /* 0x8000008e647d7223 */ /* 0x040fe4000001007d */
[----:B------:R-:W-:Y:S02]  /*4de0*/  FMUL.FTZ R142, R83, UR42 ;  /* 0x0000002a538e7c20 */ /* 0x000fe40008410000 */
[----:B------:R-:W-:-:S02]  /*4df0*/  FMUL.FTZ R100, R100, R83 ;  /* 0x0000005364647220 */ /* 0x000fc40000410000 */
[C---:B------:R-:W-:Y:S01]  /*4e00*/  FMUL.FTZ R83, R125.reuse, R142 ;  /* 0x0000008e7d537220 */ /* 0x040fe20000410000 */
[----:B------:R-:W-:Y:S01]  /*4e10*/  HADD2.F32 R142, -RZ, R63.H0_H0 ;  /* 0x2000003fff8e7230 */ /* 0x000fe20000004100 */
[-C--:B------:R-:W-:Y:S02]  /*4e20*/  FFMA.FTZ R124, R125, R154.reuse, R124 ;  /* 0x0000009a7d7c7223 */ /* 0x080fe4000001007c */
[C---:B------:R-:W-:Y:S02]  /*4e30*/  FMUL.FTZ R125, R137.reuse, R154 ;  /* 0x0000009a897d7220 */ /* 0x040fe40000410000 */
[----:B------:R-:W-:Y:S02]  /*4e40*/  FFMA.FTZ R83, R137, R100, R83 ;  /* 0x0000006489537223 */ /* 0x000fe40000010053 */
[----:B------:R-:W-:Y:S02]  /*4e50*/  FMUL.FTZ R137, R27, R142 ;  /* 0x0000008e1b897220 */ /* 0x000fe40000410000 */
[----:B------:R-:W-:-:S02]  /*4e60*/  FMUL.FTZ R154, R26, R85 ;  /* 0x000000551a9a7220 */ /* 0x000fc40000410000 */
[C---:B------:R-:W-:Y:S02]  /*4e70*/  FFMA.FTZ R137, R101.reuse, -R137, R126 ;  /* 0x8000008965897223 */ /* 0x040fe4000001007e */
[----:B------:R-:W-:Y:S02]  /*4e80*/  FMUL.FTZ R126, R84, UR42 ;  /* 0x0000002a547e7c20 */ /* 0x000fe40008410000 */
[----:B------:R-:W-:Y:S02]  /*4e90*/  FMUL.FTZ R101, R101, R84 ;  /* 0x0000005465657220 */ /* 0x000fe40000410000 */
[C---:B------:R-:W-:Y:S02]  /*4ea0*/  FMUL.FTZ R84, R137.reuse, R126 ;  /* 0x0000007e89547220 */ /* 0x040fe40000410000 */
[-C--:B------:R-:W-:Y:S02]  /*4eb0*/  FFMA.FTZ R124, R137, R165.reuse, R124 ;  /* 0x000000a5897c7223 */ /* 0x080fe4000001007c */
[C---:B------:R-:W-:Y:S01]  /*4ec0*/  FMUL.FTZ R126, R142.reuse, R165 ;  /* 0x000000a58e7e7220 */ /* 0x040fe20000410000 */
[----:B------:R-:W-:Y:S01]  /*4ed0*/  HADD2.F32 R165, -RZ, R62.H0_H0 ;  /* 0x2000003effa57230 */ /* 0x000fe20000004100 */
[----:B------:R-:W-:-:S02]  /*4ee0*/  FFMA.FTZ R84, R142, R101, R84 ;  /* 0x000000658e547223 */ /* 0x000fc40000010054 */
[----:B------:R-:W-:Y:S02]  /*4ef0*/  FMUL.FTZ R142, R85, UR42 ;  /* 0x0000002a558e7c20 */ /* 0x000fe40008410000 */
[----:B------:R-:W-:Y:S02]  /*4f00*/  FMUL.FTZ R137, R26, R165 ;  /* 0x000000a51a897220 */ /* 0x000fe40000410000 */
[----:B------:R-:W-:Y:S02]  /*4f10*/  FMUL.FTZ R43, R75, R43 ;  /* 0x0000002b4b2b7220 */ /* 0x000fe40000410000 */
[C---:B------:R-:W-:Y:S02]  /*4f20*/  FFMA.FTZ R127, R102.reuse, -R137, R127 ;  /* 0x80000089667f7223 */ /* 0x040fe4000001007f */
[----:B------:R-:W-:Y:S02]  /*4f30*/  FMUL.FTZ R102, R102, R85 ;  /* 0x0000005566667220 */ /* 0x000fe40000410000 */
[C---:B------:R-:W-:Y:S01]  /*4f40*/  FMUL.FTZ R85, R127.reuse, R142 ;  /* 0x0000008e7f557220 */ /* 0x040fe20000410000 */
[----:B------:R-:W-:Y:S01]  /*4f50*/  HADD2.F32 R142, -RZ, R61.H0_H0 ;  /* 0x2000003dff8e7230 */ /* 0x000fe20000004100 */
[----:B------:R-:W-:-:S02]  /*4f60*/  FFMA.FTZ R124, R127, R154, R124 ;  /* 0x0000009a7f7c7223 */ /* 0x000fc4000001007c */
[----:B------:R-:W-:Y:S02]  /*4f70*/  FMUL.FTZ R137, R165, R154 ;  /* 0x0000009aa5897220 */ /* 0x000fe40000410000 */
[----:B------:R-:W-:Y:S02]  /*4f80*/  FMUL.FTZ R127, R25, R142 ;  /* 0x0000008e197f7220 */ /* 0x000fe40000410000 */
[----:B------:R-:W-:Y:S02]  /*4f90*/  FFMA.FTZ R85, R165, R102, R85 ;  /* 0x00000066a5557223 */ /* 0x000fe40000010055 */
[----:B------:R-:W-:Y:S02]  /*4fa0*/  FFMA.FTZ R127, R103, -R127, R128 ;  /* 0x8000007f677f7223 */ /* 0x000fe40000010080 */
[----:B------:R-:W-:Y:S02]  /*4fb0*/  FMUL.FTZ R128, R86, UR42 ;  /* 0x0000002a56807c20 */ /* 0x000fe40008410000 */
[----:B------:R-:W-:-:S02]  /*4fc0*/  FMUL.FTZ R165, R25, R86 ;  /* 0x0000005619a57220 */ /* 0x000fc40000410000 */
[----:B------:R-:W-:Y:S02]  /*4fd0*/  FMUL.FTZ R103, R103, R86 ;  /* 0x0000005667677220 */ /* 0x000fe40000410000 */
[C---:B------:R-:W-:Y:S02]  /*4fe0*/  FMUL.FTZ R86, R127.reuse, R128 ;  /* 0x000000807f567220 */ /* 0x040fe40000410000 */
[-C--:B------:R-:W-:Y:S01]  /*4ff0*/  FFMA.FTZ R124, R127, R165.reuse, R124 ;  /* 0x000000a57f7c7223 */ /* 0x080fe2000001007c */
[----:B------:R-:W-:Y:S01]  /*5000*/  HADD2.F32 R127, -RZ, R60.H0_H0 ;  /* 0x2000003cff7f7230 */ /* 0x000fe20000004100 */
[C---:B------:R-:W-:Y:S02]  /*5010*/  FMUL.FTZ R128, R142.reuse, R165 ;  /* 0x000000a58e807220 */ /* 0x040fe40000410000 */
[----:B------:R-:W-:Y:S02]  /*5020*/  FFMA.FTZ R86, R142, R103, R86 ;  /* 0x000000678e567223 */ /* 0x000fe40000010056 */
[----:B------:R-:W-:-:S02]  /*5030*/  FMUL.FTZ R142, R24, R127 ;  /* 0x0000007f188e7220 */ /* 0x000fc40000410000 */
[-C--:B------:R-:W-:Y:S02]  /*5040*/  FMUL.FTZ R154, R24, R87.reuse ;  /* 0x00000057189a7220 */ /* 0x080fe40000410000 */
[C---:B------:R-:W-:Y:S02]  /*5050*/  FFMA.FTZ R129, R104.reuse, -R142, R129 ;  /* 0x8000008e68817223 */ /* 0x040fe40000010081 */
[----:B------:R-:W-:Y:S02]  /*5060*/  FMUL.FTZ R142, R87, UR42 ;  /* 0x0000002a578e7c20 */ /* 0x000fe40008410000 */
[----:B------:R-:W-:Y:S02]  /*5070*/  FMUL.FTZ R104, R104, R87 ;  /* 0x0000005768687220 */ /* 0x000fe40000410000 */
[C---:B------:R-:W-:Y:S02]  /*5080*/  FMUL.FTZ R87, R129.reuse, R142 ;  /* 0x0000008e81577220 */ /* 0x040fe40000410000 */
[----:B------:R-:W-:-:S02]  /*5090*/  FFMA.FTZ R142, R129, R154, R124 ;  /* 0x0000009a818e7223 */ /* 0x000fc4000001007c */
[C---:B------:R-:W-:Y:S01]  /*50a0*/  FMUL.FTZ R129, R127.reuse, R154 ;  /* 0x0000009a7f817220 */ /* 0x040fe20000410000 */
[----:B------:R-:W-:Y:S01]  /*50b0*/  HADD2.F32 R154, -RZ, R59.H0_H0 ;  /* 0x2000003bff9a7230 */ /* 0x000fe20000004100 */
[----:B------:R-:W-:Y:S02]  /*50c0*/  FFMA.FTZ R87, R127, R104, R87 ;  /* 0x000000687f577223 */ /* 0x000fe40000010057 */
[----:B------:R-:W-:Y:S02]  /*50d0*/  FFMA.FTZ R124, R39, R130, R88 ;  /* 0x00000082277c7223 */ /* 0x000fe40000010058 */
[----:B------:R-:W-:Y:S02]  /*50e0*/  FMUL.FTZ R127, R23, R154 ;  /* 0x0000009a177f7220 */ /* 0x000fe40000410000 */
[----:B------:R-:W-:Y:S02]  /*50f0*/  FMUL.FTZ R88, R90, UR42 ;  /* 0x0000002a5a587c20 */ /* 0x000fe40008410000 */
[----:B------:R-:W-:-:S02]  /*5100*/  FFMA.FTZ R127, R105, -R127, R130 ;  /* 0x8000007f697f7223 */ /* 0x000fc40000010082 */
[----:B------:R-:W-:Y:S02]  /*5110*/  FMUL.FTZ R165, R23, R90 ;  /* 0x0000005a17a57220 */ /* 0x000fe40000410000 */
[C---:B------:R-:W-:Y:S02]  /*5120*/  FMUL.FTZ R88, R127.reuse, R88 ;  /* 0x000000587f587220 */ /* 0x040fe40000410000 */
[----:B------:R-:W-:Y:S01]  /*5130*/  FFMA.FTZ R142, R127, R165, R142 ;  /* 0x000000a57f8e7223 */ /* 0x000fe2000001008e */
[----:B------:R-:W-:Y:S01]  /*5140*/  HADD2.F32 R127, -RZ, R58.H0_H0 ;  /* 0x2000003aff7f7230 */ /* 0x000fe20000004100 */
[----:B------:R-:W-:Y:S02]  /*5150*/  FMUL.FTZ R105, R105, R90 ;  /* 0x0000005a69697220 */ /* 0x000fe40000410000 */
[----:B------:R-:W-:Y:S02]  /*5160*/  FFMA.FTZ R124, R38, R131, R124 ;  /* 0x00000083267c7223 */ /* 0x000fe4000001007c */
[----:B------:R-:W-:-:S02]  /*5170*/  FMUL.FTZ R90, R22, R127 ;  /* 0x0000007f165a7220 */ /* 0x000fc40000410000 */
[----:B------:R-:W-:Y:S02]  /*5180*/  FMUL.FTZ R130, R154, R165 ;  /* 0x000000a59a827220 */ /* 0x000fe40000410000 */
[----:B------:R-:W-:Y:S02]  /*5190*/  FFMA.FTZ R131, R106, -R90, R131 ;  /* 0x8000005a6a837223 */ /* 0x000fe40000010083 */
[----:B------:R-:W-:Y:S02]  /*51a0*/  FMUL.FTZ R90, R91, UR42 ;  /* 0x0000002a5b5a7c20 */ /* 0x000fe40008410000 */
[----:B------:R-:W-:Y:S02]  /*51b0*/  FFMA.FTZ R88, R154, R105, R88 ;  /* 0x000000699a587223 */ /* 0x000fe40000010058 */
[-C--:B------:R-:W-:Y:S02]  /*51c0*/  FMUL.FTZ R154, R22, R91.reuse ;  /* 0x0000005b169a7220 */ /* 0x080fe40000410000 */
[----:B------:R-:W-:-:S02]  /*51d0*/  FMUL.FTZ R106, R106, R91 ;  /* 0x0000005b6a6a7220 */ /* 0x000fc40000410000 */
[C---:B------:R-:W-:Y:S02]  /*51e0*/  FMUL.FTZ R90, R131.reuse, R90 ;  /* 0x0000005a835a7220 */ /* 0x040fe40000410000 */
[-C--:B------:R-:W-:Y:S02]  /*51f0*/  FFMA.FTZ R142, R131, R154.reuse, R142 ;  /* 0x0000009a838e7223 */ /* 0x080fe4000001008e */
[C---:B------:R-:W-:Y:S02]  /*5200*/  FMUL.FTZ R131, R127.reuse, R154 ;  /* 0x0000009a7f837220 */ /* 0x040fe40000410000 */
[----:B------:R-:W-:Y:S01]  /*5210*/  FFMA.FTZ R90, R127, R106, R90 ;  /* 0x0000006a7f5a7223 */ /* 0x000fe2000001005a */
[----:B------:R-:W-:Y:S01]  /*5220*/  HADD2.F32 R127, -RZ, R57.H0_H0 ;  /* 0x20000039ff7f7230 */ /* 0x000fe20000004100 */
[----:B------:R-:W-:Y:S02]  /*5230*/  FFMA.FTZ R91, R37, R132, R124 ;  /* 0x00000084255b7223 */ /* 0x000fe4000001007c */
[----:B------:R-:W-:-:S02]  /*5240*/  FMUL.FTZ R124, R107, R92 ;  /* 0x0000005c6b7c7220 */ /* 0x000fc40000410000 */
[C---:B------:R-:W-:Y:S02]  /*5250*/  FMUL.FTZ R165, R21.reuse, R127 ;  /* 0x0000007f15a57220 */ /* 0x040fe40000410000 */
[----:B------:R-:W-:Y:S02]  /*5260*/  FMUL.FTZ R154, R21, R92 ;  /* 0x0000005c159a7220 */ /* 0x000fe40000410000 */
[----:B------:R-:W-:Y:S01]  /*5270*/  FFMA.FTZ R165, R107, -R165, R132 ;  /* 0x800000a56ba57223 */ /* 0x000fe20000010084 */
[----:B------:R-:W-:Y:S01]  /*5280*/  HADD2.F32 R107, -RZ, R56.H0_H0 ;  /* 0x20000038ff6b7230 */ /* 0x000fe20000004100 */
[----:B------:R-:W-:Y:S02]  /*5290*/  FMUL.FTZ R132, R92, UR42 ;  /* 0x0000002a5c847c20 */ /* 0x000fe40008410000 */
[C---:B------:R-:W-:Y:S02]  /*52a0*/  FFMA.FTZ R142, R165.reuse, R154, R142 ;  /* 0x0000009aa58e7223 */ /* 0x040fe4000001008e */
[----:B------:R-:W-:-:S02]  /*52b0*/  FMUL.FTZ R92, R165, R132 ;  /* 0x00000084a55c7220 */ /* 0x000fc40000410000 */
[C---:B------:R-:W-:Y:S02]  /*52c0*/  FMUL.FTZ R132, R127.reuse, R154 ;  /* 0x0000009a7f847220 */ /* 0x040fe40000410000 */
[----:B------:R-:W-:Y:S02]  /*52d0*/  FFMA.FTZ R92, R127, R124, R92 ;  /* 0x0000007c7f5c7223 */ /* 0x000fe4000001005c */
[----:B------:R-:W-:Y:S02]  /*52e0*/  FMUL.FTZ R127, R20, R107 ;  /* 0x0000006b147f7220 */ /* 0x000fe40000410000 */
[----:B------:R-:W-:Y:S02]  /*52f0*/  FMUL.FTZ R154, R93, UR42 ;  /* 0x0000002a5d9a7c20 */ /* 0x000fe40008410000 */
[C---:B------:R-:W-:Y:S02]  /*5300*/  FFMA.FTZ R127, R108.reuse, -R127, R133 ;  /* 0x8000007f6c7f7223 */ /* 0x040fe40000010085 */
[----:B------:R-:W-:-:S02]  /*5310*/  FMUL.FTZ R108, R108, R93 ;  /* 0x0000005d6c6c7220 */ /* 0x000fc40000410000 */
[C---:B------:R-:W-:Y:S02]  /*5320*/  FMUL.FTZ R154, R127.reuse, R154 ;  /* 0x0000009a7f9a7220 */ /* 0x040fe40000410000 */
[----:B------:R-:W-:Y:S01]  /*5330*/  FFMA.FTZ R127, R127, R162, R142 ;  /* 0x000000a27f7f7223 */ /* 0x000fe2000001008e */
[----:B------:R-:W-:Y:S01]  /*5340*/  HADD2.F32 R142, -RZ, R55.H0_H0 ;  /* 0x20000037ff8e7230 */ /* 0x000fe20000004100 */
[----:B------:R-:W-:Y:S02]  /*5350*/  FFMA.FTZ R91, R36, R133, R91 ;  /* 0x00000085245b7223 */ /* 0x000fe4000001005b */
[C---:B------:R-:W-:Y:S02]  /*5360*/  FFMA.FTZ R93, R107.reuse, R108, R154 ;  /* 0x0000006c6b5d7223 */ /* 0x040fe4000001009a */
[----:B------:R-:W-:Y:S02]  /*5370*/  FMUL.FTZ R133, R107, R162 ;  /* 0x000000a26b857220 */ /* 0x000fe40000410000 */
[----:B------:R-:W-:-:S02]  /*5380*/  FMUL.FTZ R107, R19, R142 ;  /* 0x0000008e136b7220 */ /* 0x000fc40000410000 */
[----:B------:R-:W-:Y:S02]  /*5390*/  FFMA.FTZ R113, R20, R108, R113 ;  /* 0x0000006c14717223 */ /* 0x000fe40000010071 */
[----:B------:R-:W-:Y:S02]  /*53a0*/  FFMA.FTZ R108, R35, R134, R91 ;  /* 0x00000086236c7223 */ /* 0x000fe4000001005b */
[C---:B------:R-:W-:Y:S02]  /*53b0*/  FFMA.FTZ R134, R109.reuse, -R107, R134 ;  /* 0x8000006b6d867223 */ /* 0x040fe40000010086 */
[----:B------:R-:W-:Y:S02]  /*53c0*/  FMUL.FTZ R91, R94, UR42 ;  /* 0x0000002a5e5b7c20 */ /* 0x000fe40008410000 */
[----:B------:R-:W-:Y:S02]  /*53d0*/  FMUL.FTZ R107, R109, R94 ;  /* 0x0000005e6d6b7220 */ /* 0x000fe40000410000 */
[----:B------:R-:W-:-:S02]  /*53e0*/  FMUL.FTZ R91, R134, R91 ;  /* 0x0000005b865b7220 */ /* 0x000fc40000410000 */
[-C--:B------:R-:W-:Y:S02]  /*53f0*/  FFMA.FTZ R112, R19, R107.reuse, R112 ;  /* 0x0000006b13707223 */ /* 0x080fe40000010070 */
[----:B------:R-:W-:Y:S01]  /*5400*/  FFMA.FTZ R107, R142, R107, R91 ;  /* 0x0000006b8e6b7223 */ /* 0x000fe2000001005b */
[----:B------:R-:W-:Y:S01]  /*5410*/  HADD2.F32 R91, -RZ, R54.H0_H0 ;  /* 0x20000036ff5b7230 */ /* 0x000fe20000004100 */
[----:B------:R-:W-:Y:S02]  /*5420*/  FMUL.FTZ R154, R111, UR42 ;  /* 0x0000002a6f9a7c20 */ /* 0x000fe40008410000 */
[C---:B------:R-:W-:Y:S02]  /*5430*/  FMUL.FTZ R162, R18.reuse, R111 ;  /* 0x0000006f12a27220 */ /* 0x040fe40000410000 */
[----:B------:R-:W-:Y:S02]  /*5440*/  FMUL.FTZ R109, R18, R91 ;  /* 0x0000005b126d7220 */ /* 0x000fe40000410000 */
[----:B------:R-:W-:-:S02]  /*5450*/  FMUL.FTZ R165, R80, R40 ;  /* 0x0000002850a57220 */ /* 0x000fc40000410000 */
[C---:B------:R-:W-:Y:S02]  /*5460*/  FFMA.FTZ R109, R110.reuse, -R109, R135 ;  /* 0x8000006d6e6d7223 */ /* 0x040fe40000010087 */
[----:B------:R-:W-:Y:S02]  /*5470*/  FMUL.FTZ R110, R110, R111 ;  /* 0x0000006f6e6e7220 */ /* 0x000fe40000410000 */
[----:B------:R-:W-:Y:S02]  /*5480*/  FMUL.FTZ R154, R109, R154 ;  /* 0x0000009a6d9a7220 */ /* 0x000fe40000410000 */
[-C--:B------:R-:W-:Y:S02]  /*5490*/  FFMA.FTZ R17, R18, R110.reuse, R17 ;  /* 0x0000006e12117223 */ /* 0x080fe40000010011 */
[C---:B------:R-:W-:Y:S02]  /*54a0*/  FFMA.FTZ R110, R91.reuse, R110, R154 ;  /* 0x0000006e5b6e7223 */ /* 0x040fe4000001009a */
[-C--:B------:R-:W-:Y:S01]  /*54b0*/  FMUL.FTZ R111, R91, R162.reuse ;  /* 0x000000a25b6f7220 */ /* 0x080fe20000410000 */
[----:B------:R-:W-:Y:S01]  /*54c0*/  SHF.L.U32 R91, R71, 0x4, RZ ;  /* 0x00000004475b7819 */ /* 0x000fe200000006ff */
[----:B------:R-:W-:-:S02]  /*54d0*/  FMUL.FTZ R109, R109, R162 ;  /* 0x000000a26d6d7220 */ /* 0x000fc40000410000 */
[----:B------:R-:W-:Y:S01]  /*54e0*/  FFMA.FTZ R89, R75, R98, R89 ;  /* 0x000000624b597223 */ /* 0x000fe20000010059 */
[C---:B------:R-:W-:Y:S01]  /*54f0*/  IADD3 R40, R91.reuse, 0x1, RZ ;  /* 0x000000015b287810 */ /* 0x040fe20007ffe0ff */
[----:B------:R-:W-:Y:S01]  /*5500*/  FMUL.FTZ R96, R96, R74 ;  /* 0x0000004a60607220 */ /* 0x000fe20000410000 */
[CC--:B------:R-:W-:Y:S02]  /*5510*/  LEA.HI.SX32 R154, R91.reuse, R91.reuse, 0x1b ;  /* 0x0000005b5b9a7211 */ /* 0x0c0fe400078fdaff */
[-C--:B------:R-:W-:Y:S02]  /*5520*/  LEA.HI.SX32 R40, R40, R91.reuse, 0x1b ;  /* 0x0000005b28287211 */ /* 0x080fe400078fdaff */
[C---:B------:R-:W-:Y:S01]  /*5530*/  IADD3 R162, R91.reuse, 0x2, RZ ;  /* 0x000000025ba27810 */ /* 0x040fe20007ffe0ff */
[----:B------:R0:W-:Y:S03]  /*5540*/  STS [R154.X4+0x1090], R165 ;  /* 0x001090a59a007388 */ /* 0x0001e60000004800 */
[----:B------:R-:W-:Y:S01]  /*5550*/  LEA.HI.SX32 R162, R162, R91, 0x1b ;  /* 0x0000005ba2a27211 */ /* 0x000fe200078fdaff */
[----:B------:R1:W-:Y:S04]  /*5560*/  STS [R40.X4+0x1094], R42 ;  /* 0x0010942a28007388 */ /* 0x0003e80000004800 */
[----:B------:R2:W-:Y:S01]  /*5570*/  STS [R162.X4+0x1098], R41 ;  /* 0x00109829a2007388 */ /* 0x0005e20000004800 */
[----:B0-----:R-:W-:Y:S01]  /*5580*/  IMAD.U32 R165, RZ, RZ, UR12 ;  /* 0x0000000cffa57e24 */ /* 0x001fe2000f8e00ff */
[----:B-1----:R-:W-:-:S04]  /*5590*/  IADD3 R40, R91, 0x3, RZ ;  /* 0x000000035b287810 */ /* 0x002fc80007ffe0ff */
[----:B------:R-:W-:Y:S01]  /*55a0*/  LEA.HI.SX32 R42, R40, R91, 0x1b ;  /* 0x0000005b282a7211 */ /* 0x000fe200078fdaff */
[----:B--2---:R-:W-:Y:S01]  /*55b0*/  IMAD.MOV.U32 R41, RZ, RZ, RZ ;  /* 0x000000ffff297224 */ /* 0x004fe200078e00ff */
[----:B------:R-:W-:-:S03]  /*55c0*/  MOV R40, R71 ;  /* 0x0000004700287202 */ /* 0x000fc60000000f00 */
[----:B------:R0:W-:Y:S02]  /*55d0*/  STS [R42.X4+0x109c], R43 ;  /* 0x00109c2b2a007388 */ /* 0x0001e40000004800 */
[----:B------:R-:W-:Y:S02]  /*55e0*/  IMAD.WIDE.U32 R40, R165, c[0x0][0x298], R40 ;  /* 0x0000a600a5287a25 */ /* 0x000fe400078e0028 */
[----:B------:R1:W-:Y:S03]  /*55f0*/  STS [R154.X4+0x10a4], R125 ;  /* 0x0010a47d9a007388 */ /* 0x0003e60000004800 */
[----:B------:R-:W-:Y:S01]  /*5600*/  IADD3 R41, R41, UR36, RZ ;  /* 0x0000002429297c10 */ /* 0x000fe2000fffe0ff */
[----:B------:R-:W-:Y:S01]  /*5610*/  ULDC.64 UR36, c[0x0][0x2a0] ;  /* 0x0000a80000247ab9 */ /* 0x000fe20000000a00 */
[----:B------:R2:W-:Y:S01]  /*5620*/  STS [R154.X4+0x10a8], R126 ;  /* 0x0010a87e9a007388 */ /* 0x0005e20000004800 */
[----:B0-----:R-:W-:Y:S01]  /*5630*/  MOV R43, UR15 ;  /* 0x0000000f002b7c02 */ /* 0x001fe20008000f00 */
[----:B------:R-:W-:-:S02]  /*5640*/  UIMAD UR36, UR16, UR36, URZ ;  /* 0x00000024102472a4 */ /* 0x000fc4000f8e023f */
[----:B------:R0:W-:Y:S01]  /*5650*/  STS [R154.X4+0x10b4], R129 ;  /* 0x0010b4819a007388 */ /* 0x0001e20000004800 */
[----:B-1----:R-:W-:Y:S01]  /*5660*/  FMUL.FTZ R125, R19, R94 ;  /* 0x0000005e137d7220 */ /* 0x002fe20000410000 */
[----:B------:R-:W-:Y:S01]  /*5670*/  UIMAD UR36, UR15, UR37, UR36 ;  /* 0x000000250f2472a4 */ /* 0x000fe2000f8e0224 */
[----:B------:R-:W-:Y:S01]  /*5680*/  IMAD.WIDE.U32 R40, R43, c[0x0][0x2a0], R40 ;  /* 0x0000a8002b287a25 */ /* 0x000fe200078e0028 */
[----:B------:R1:W-:Y:S01]  /*5690*/  STS [R154.X4+0x10a0], R123 ;  /* 0x0010a07b9a007388 */ /* 0x0003e20000004800 */
[----:B--2---:R-:W-:Y:S02]  /*56a0*/  MOV R126, UR26 ;  /* 0x0000001a007e7c02 */ /* 0x004fe40008000f00 */
[----:B------:R-:W-:Y:S01]  /*56b0*/  IMAD.U32 R94, RZ, RZ, UR26 ;  /* 0x0000001aff5e7e24 */ /* 0x000fe2000f8e00ff */
[----:B------:R-:W-:Y:S01]  /*56c0*/  IADD3 R42, P0, R40, UR26, RZ ;  /* 0x0000001a282a7c10 */ /* 0x000fe2000ff1e0ff */
[----:B------:R-:W-:Y:S01]  /*56d0*/  STS [R154.X4+0x10ac], R137 ;  /* 0x0010ac899a007388 */ /* 0x000fe20000004800 */
[----:B0-----:R-:W-:-:S02]  /*56e0*/  IADD3 R129, R41, UR36, RZ ;  /* 0x0000002429817c10 */ /* 0x001fc4000fffe0ff */
[----:B------:R-:W-:Y:S01]  /*56f0*/  IADD3 R94, -R94, c[0x0][0x168], -R71 ;  /* 0x00005a005e5e7a10 */ /* 0x000fe20007ffe947 */
[----:B------:R-:W-:Y:S01]  /*5700*/  STS [R154.X4+0x10b0], R128 ;  /* 0x0010b0809a007388 */ /* 0x000fe20000004800 */
[----:B------:R-:W-:Y:S01]  /*5710*/  LEA.HI.X.SX32 R43, R126, R129, 0x1, P0 ;  /* 0x000000817e2b7211 */ /* 0x000fe200000f0eff */
[----:B-1----:R-:W-:Y:S01]  /*5720*/  FMUL.FTZ R123, R142, R125 ;  /* 0x0000007d8e7b7220 */ /* 0x002fe20000410000 */
[----:B------:R-:W-:Y:S01]  /*5730*/  ISETP.GE.AND P0, PT, R94, 0x1, PT ;  /* 0x000000015e00780c */ /* 0x000fe20003f06270 */
[----:B------:R-:W-:Y:S04]  /*5740*/  STS [R154.X4+0x10b8], R130 ;  /* 0x0010b8829a007388 */ /* 0x000fe80000004800 */
[----:B------:R-:W-:Y:S04]  /*5750*/  STS [R154.X4+0x10bc], R131 ;  /* 0x0010bc839a007388 */ /* 0x000fe80000004800 */
[----:B------:R-:W-:Y:S04]  /*5760*/  STS [R154.X4+0x10c0], R132 ;  /* 0x0010c0849a007388 */ /* 0x000fe80000004800 */
[----:B------:R-:W-:Y:S04]  /*5770*/  STS [R154.X4+0x10c4], R133 ;  /* 0x0010c4859a007388 */ /* 0x000fe80000004800 */
[----:B------:R0:W-:Y:S04]  /*5780*/  STS [R154.X4+0x10c8], R123 ;  /* 0x0010c87b9a007388 */ /* 0x0001e80000004800 */
[----:B------:R1:W-:Y:S01]  /*5790*/  STS [R154.X4+0x10cc], R111 ;  /* 0x0010cc6f9a007388 */ /* 0x0003e20000004800 */
[----:B0-----:R-:W-:-:S02]  /*57a0*/  FMUL.FTZ R123, R77, UR42 ;  /* 0x0000002a4d7b7c20 */ /* 0x001fc40008410000 */
[----:B-1----:R-:W-:Y:S01]  /*57b0*/  FMUL.FTZ R111, R74, UR42 ;  /* 0x0000002a4a6f7c20 */ /* 0x002fe20008410000 */
[----:B------:R-:W-:Y:S06]  /*57c0*/  BAR.SYNC.DEFER_BLOCKING 0x0 ;  /* 0x0000000000007b1d */ /* 0x000fec0000010000 */
[----:B------:R-:W-:Y:S05]  /*57d0*/  @!P0 BRA `(.L_x_578) ;  /* 0x000000b000008947 */ /* 0x000fea0003800000 */
[----:B------:R-:W-:Y:S01]  /*57e0*/  LEA.HI.SX32 R126, R71, R71, 0x1b ;  /* 0x00000047477e7211 */ /* 0x000fe200078fdaff */
[----:B------:R-:W-:Y:S01]  /*57f0*/  ULDC.64 UR36, c[0x0][0x2b0] ;  /* 0x0000ac0000247ab9 */ /* 0x000fe20000000a00 */
[----:B------:R-:W-:Y:S01]  /*5800*/  IMAD.U32 R75, RZ, RZ, UR7 ;  /* 0x00000007ff4b7e24 */ /* 0x000fe2000f8e00ff */
[----:B------:R-:W-:-:S02]  /*5810*/  UIMAD UR36, UR40, UR36, URZ ;  /* 0x00000024282472a4 */ /* 0x000fc4000f8e023f */
[----:B------:R-:W0:Y:S01]  /*5820*/  LDS R131, [R126.X4+0x1090] ;  /* 0x001090007e837984 */ /* 0x000e220000004800 */
[----:B------:R-:W-:Y:S01]  /*5830*/  IMAD.WIDE.U32 R42, R75, c[0x0][0x2b0], R42 ;  /* 0x0000ac004b2a7a25 */ /* 0x000fe200078e002a */
[----:B------:R-:W-:-:S04]  /*5840*/  UIMAD UR36, UR7, UR37, UR36 ;  /* 0x00000025072472a4 */ /* 0x000fc8000f8e0224 */
[----:B------:R-:W-:Y:S02]  /*5850*/  LEA R74, P0, R42, c[0x0][0x318], 0x2 ;  /* 0x0000c6002a4a7a11 */ /* 0x000fe400078010ff */
[----:B------:R-:W-:-:S04]  /*5860*/  IADD3 R43, R43, UR36, RZ ;  /* 0x000000242b2b7c10 */ /* 0x000fc8000fffe0ff */
[----:B------:R-:W-:-:S05]  /*5870*/  LEA.HI.X R75, R42, c[0x0][0x31c], R43, 0x2, P0 ;  /* 0x0000c7002a4b7a11 */ /* 0x000fca00000f142b */
[----:B0-----:R0:W-:Y:S02]  /*5880*/  RED.E.ADD.F32.FTZ.RN.STRONG.GPU [R74.64], R131 ;  /* 0x000000834a00798e */ /* 0x0011e4000c10e79c */
.L_x_578:
[----:B------:R-:W-:Y:S05]  /*5890*/  BSYNC B0 ;  /* 0x0000000000007941 */ /* 0x000fea0003800000 */
.L_x_577:
[----:B------:R-:W-:Y:S01]  /*58a0*/  UIMAD UR40, UR6, -0x800, UR14 ;  /* 0xfffff800062878a4 */ /* 0x000fe2000f8e020e */
[----:B------:R-:W-:Y:S01]  /*58b0*/  LEA R42, P0, R40, c[0x0][0x318], 0x2 ;  /* 0x0000c600282a7a11 */ /* 0x000fe200078010ff */
[----:B------:R-:W-:Y:S01]  /*58c0*/  FFMA.FTZ R134, R134, R125, R127 ;  /* 0x0000007d86867223 */ /* 0x000fe2000001007f */
[----:B0-----:R-:W-:Y:S01]  /*58d0*/  IADD3 R74, R71, 0x80, RZ ;  /* 0x00000080474a7810 */ /* 0x001fe20007ffe0ff */
[----:B------:R-:W-:Y:S01]  /*58e0*/  USHF.R.S32.HI UR41, URZ, 0x1f, UR40 ;  /* 0x0000001f3f297899 */ /* 0x000fe20008011428 */
[----:B------:R-:W-:Y:S01]  /*58f0*/  LEA.HI.X R43, R40, c[0x0][0x31c], R129, 0x2, P0 ;  /* 0x0000c700282b7a11 */ /* 0x000fe200000f1481 */
[----:B------:R-:W-:Y:S01]  /*5900*/  IMAD.U32 R75, RZ, RZ, UR40 ;  /* 0x00000028ff4b7e24 */ /* 0x000fe2000f8e00ff */
[----:B------:R-:W-:Y:S01]  /*5910*/  MOV R41, UR40 ;  /* 0x0000002800297c02 */ /* 0x000fe20008000f00 */
[----:B------:R-:W-:Y:S01]  /*5920*/  USHF.L.U32 UR39, UR8, 0x2, URZ ;  /* 0x0000000208277899 */ /* 0x000fe2000800063f */
[----:B------:R-:W-:Y:S01]  /*5930*/  BSSY B0, `(.L_x_579) ;  /* 0x000001c000007945 */ /* 0x000fe20003800000 */
[----:B------:R-:W-:Y:S01]  /*5940*/  USHF.L.U64.HI UR38, UR8, 0x2, UR9 ;  /* 0x0000000208267899 */ /* 0x000fe20008010209 */
[----:B------:R-:W-:Y:S01]  /*5950*/  LEA R40, P0, R41, R42, 0x2 ;  /* 0x0000002a29287211 */ /* 0x000fe200078010ff */
[----:B------:R-:W-:Y:S01]  /*5960*/  ULDC.64 UR36, c[0x0][0x2b0] ;  /* 0x0000ac0000247ab9 */ /* 0x000fe20000000a00 */
[----:B------:R-:W-:Y:S01]  /*5970*/  MOV R41, UR41 ;  /* 0x0000002900297c02 */ /* 0x000fe20008000f00 */
[----:B------:R-:W-:Y:S01]  /*5980*/  UIMAD UR36, UR38, UR36, URZ ;  /* 0x00000024262472a4 */ /* 0x000fe2000f8e023f */
[----:B------:R-:W-:-:S02]  /*5990*/  IMAD.U32 R129, RZ, RZ, UR39 ;  /* 0x00000027ff817e24 */ /* 0x000fc4000f8e00ff */
[----:B------:R-:W-:Y:S01]  /*59a0*/  LEA.HI.X R41, R75, R43, R41, 0x2, P0 ;  /* 0x0000002b4b297211 */ /* 0x000fe200000f1429 */
[----:B------:R-:W-:Y:S01]  /*59b0*/  FMUL.FTZ R75, R34, R135 ;  /* 0x00000087224b7220 */ /* 0x000fe20000410000 */
[----:B------:R-:W-:Y:S01]  /*59c0*/  ISETP.GE.AND P0, PT, R94, 0x81, PT ;  /* 0x000000815e00780c */ /* 0x000fe20003f06270 */
[----:B------:R-:W-:Y:S01]  /*59d0*/  UIMAD UR36, UR39, UR37, UR36 ;  /* 0x00000025272472a4 */ /* 0x000fe2000f8e0224 */
[----:B------:R-:W-:Y:S01]  /*59e0*/  FADD.FTZ R16, R110, R16 ;  /* 0x000000106e107221 */ /* 0x000fe20000010000 */
[----:B------:R-:W-:Y:S01]  /*59f0*/  IADD3 R110, R71, 0x100, RZ ;  /* 0x00000100476e7810 */ /* 0x000fe20007ffe0ff */
[----:B------:R-:W-:Y:S01]  /*5a00*/  FADD.FTZ R75, R108, R75 ;  /* 0x0000004b6c4b7221 */ /* 0x000fe20000010000 */
[----:B------:R-:W-:Y:S01]  /*5a10*/  LEA.HI.SX32 R108, R74, R71, 0x1b ;  /* 0x000000474a6c7211 */ /* 0x000fe200078fdaff */
[----:B------:R-:W-:Y:S02]  /*5a20*/  FADD.FTZ R74, R134, R109 ;  /* 0x0000006d864a7221 */ /* 0x000fe40000010000 */
[----:B------:R-:W-:-:S02]  /*5a30*/  IMAD.WIDE.U32 R40, R129, c[0x0][0x2b0], R40 ;  /* 0x0000ac0081287a25 */ /* 0x000fc400078e0028 */
[----:B------:R0:W1:Y:S02]  /*5a40*/  LDS R109, [R108.X4+0x1290] ;  /* 0x001290006c6d7984 */ /* 0x0000640000004800 */
[----:B------:R-:W-:Y:S01]  /*5a50*/  FFMA.FTZ R114, R21, R124, R114 ;  /* 0x0000007c15727223 */ /* 0x000fe20000010072 */
[----:B------:R-:W-:Y:S02]  /*5a60*/  IADD3 R41, R41, UR36, RZ ;  /* 0x0000002429297c10 */ /* 0x000fe4000fffe0ff */
[----:B------:R-:W-:Y:S01]  /*5a70*/  IADD3 R124, R71, 0x180, RZ ;  /* 0x00000180477c7810 */ /* 0x000fe20007ffe0ff */
[----:B------:R-:W-:Y:S05]  /*5a80*/  @!P0 BRA `(.L_x_580) ;  /* 0x0000006000008947 */ /* 0x000fea0003800000 */
[----:B------:R-:W-:-:S05]  /*5a90*/  MOV R125, UR40 ;  /* 0x00000028007d7c02 */ /* 0x000fca0008000f00 */
[----:B------:R-:W-:-:S04]  /*5aa0*/  IMAD.WIDE R42, R125, 0x4, R42 ;  /* 0x000000047d2a7825 */ /* 0x000fc800078e022a */
[----:B------:R-:W-:-:S04]  /*5ab0*/  IMAD.U32 R125, RZ, RZ, UR39 ;  /* 0x00000027ff7d7e24 */ /* 0x000fc8000f8e00ff */
[----:B------:R-:W-:-:S05]  /*5ac0*/  IMAD.WIDE.U32 R42, R125, c[0x0][0x2b0], R42 ;  /* 0x0000ac007d2a7a25 */ /* 0x000fca00078e002a */
[----:B------:R-:W-:-:S05]  /*5ad0*/  IADD3 R43, R43, UR36, RZ ;  /* 0x000000242b2b7c10 */ /* 0x000fca000fffe0ff */
[----:B-1----:R1:W-:Y:S02]  /*5ae0*/  RED.E.ADD.F32.FTZ.RN.STRONG.GPU [R42.64+-0x1e00], R109 ;  /* 0xffe2006d2a00798e */ /* 0x0023e4000c10e79c */
.L_x_580:
[----:B------:R-:W-:Y:S05]  /*5af0*/  BSYNC B0 ;  /* 0x0000000000007941 */ /* 0x000fea0003800000 */
.L_x_579:
[-C--:B------:R-:W-:Y:S01]  /*5b00*/  LEA.HI.SX32 R110, R110, R71.reuse, 0x1b ;  /* 0x000000476e6e7211 */ /* 0x080fe200078fdaff */
[----:B------:R-:W-:Y:S01]  /*5b10*/  BSSY B0, `(.L_x_581) ;  /* 0x000000d000007945 */ /* 0x000fe20003800000 */
[----:B------:R-:W-:Y:S02]  /*5b20*/  ISETP.GE.AND P6, PT, R94, 0x101, PT ;  /* 0x000001015e00780c */ /* 0x000fe40003fc6270 */
[----:B-1----:R-:W-:Y:S01]  /*5b30*/  IADD3 R42, R71, 0x200, RZ ;  /* 0x00000200472a7810 */ /* 0x002fe20007ffe0ff */
[----:B------:R1:W2:Y:S01]  /*5b40*/  LDS R43, [R110.X4+0x1490] ;  /* 0x001490006e2b7984 */ /* 0x0002a20000004800 */
        /* <DEDUP_REMOVED lines=8> */
[----:B-12---:R1:W-:Y:S02]  /*5bd0*/  RED.E.ADD.F32.FTZ.RN.STRONG.GPU [R40.64+-0x1c00], R43 ;  /* 0xffe4002b2800798e */ /* 0x0063e4000c10e79c */
.L_x_582:
[----:B-1----:R-:W-:Y:S05]  /*5be0*/  BSYNC B0 ;  /* 0x0000000000007941 */ /* 0x002fea0003800000 */
.L_x_581:
[----:B--2---:R1:W2:Y:S01]  /*5bf0*/  LDS R43, [R124.X4+0x1690] ;  /* 0x001690007c2b7984 */ /* 0x0042a20000004800 */
[----:B------:R-:W-:Y:S01]  /*5c00*/  BSSY B0, `(.L_x_583) ;  /* 0x0000005000007945 */ /* 0x000fe20003800000 */
[----:B0-----:R-:W-:Y:S02]  /*5c10*/  IADD3 R108, R71, 0x280, RZ ;  /* 0x00000280476c7810 */ /* 0x001fe40007ffe0ff */
[----:B------:R-:W-:Y:S01]  /*5c20*/  LEA.HI.SX32 R42, R42, R71, 0x1b ;  /* 0x000000472a2a7211 */ /* 0x000fe200078fdaff */
[----:B------:R-:W-:Y:S05]  /*5c30*/  @!P0 BRA `(.L_x_584) ;  /* 0x0000001000008947 */ /* 0x000fea0003800000 */
[----:B--2---:R0:W-:Y:S02]  /*5c40*/  RED.E.ADD.F32.FTZ.RN.STRONG.GPU [R40.64+-0x1a00], R43 ;  /* 0xffe6002b2800798e */ /* 0x0041e4000c10e79c */
.L_x_584:
[----:B------:R-:W-:Y:S05]  /*5c50*/  BSYNC B0 ;  /* 0x0000000000007941 */ /* 0x000fea0003800000 */
.L_x_583:
[----:B0-2---:R0:W2:Y:S01]  /*5c60*/  LDS R43, [R42.X4+0x1890] ;  /* 0x001890002a2b7984 */ /* 0x0050a20000004800 */
[----:B------:R-:W-:Y:S01]  /*5c70*/  BSSY B0, `(.L_x_585) ;  /* 0x0000005000007945 */ /* 0x000fe20003800000 */
[----:B------:R-:W-:-:S02]  /*5c80*/  IADD3 R110, R71, 0x300, RZ ;  /* 0x00000300476e7810 */ /* 0x000fc40007ffe0ff */
[----:B------:R-:W-:Y:S01]  /*5c90*/  LEA.HI.SX32 R108, R108, R71, 0x1b ;  /* 0x000000476c6c7211 */ /* 0x000fe200078fdaff */
[----:B------:R-:W-:Y:S05]  /*5ca0*/  @!P1 BRA `(.L_x_586) ;  /* 0x0000001000009947 */ /* 0x000fea0003800000 */
[----:B--2---:R2:W-:Y:S02]  /*5cb0*/  RED.E.ADD.F32.FTZ.RN.STRONG.GPU [R40.64+-0x1800], R43 ;  /* 0xffe8002b2800798e */ /* 0x0045e4000c10e79c */
.L_x_586:
[----:B------:R-:W-:Y:S05]  /*5cc0*/  BSYNC B0 ;  /* 0x0000000000007941 */ /* 0x000fea0003800000 */
.L_x_585:
[----:B--2---:R2:W3:Y:S01]  /*5cd0*/  LDS R43, [R108.X4+0x1a90] ;  /* 0x001a90006c2b7984 */ /* 0x0044e20000004800 */
[----:B------:R-:W-:Y:S01]  /*5ce0*/  BSSY B0, `(.L_x_587) ;  /* 0x0000005000007945 */ /* 0x000fe20003800000 */
[----:B0-----:R-:W-:Y:S02]  /*5cf0*/  IADD3 R42, R71, 0x380, RZ ;  /* 0x00000380472a7810 */ /* 0x001fe40007ffe0ff */
[----:B------:R-:W-:Y:S01]  /*5d00*/  LEA.HI.SX32 R110, R110, R71, 0x1b ;  /* 0x000000476e6e7211 */ /* 0x000fe200078fdaff */
[----:B------:R-:W-:Y:S05]  /*5d10*/  @!P2 BRA `(.L_x_588) ;  /* 0x000000100000a947 */ /* 0x000fea0003800000 */
[----:B---3--:R0:W-:Y:S02]  /*5d20*/  RED.E.ADD.F32.FTZ.RN.STRONG.GPU [R40.64+-0x1600], R43 ;  /* 0xffea002b2800798e */ /* 0x0081e4000c10e79c */
.L_x_588:
[----:B------:R-:W-:Y:S05]  /*5d30*/  BSYNC B0 ;  /* 0x0000000000007941 */ /* 0x000fea0003800000 */
.L_x_587:
[----:B0--3--:R0:W3:Y:S01]  /*5d40*/  LDS R43, [R110.X4+0x1c90] ;  /* 0x001c90006e2b7984 */ /* 0x0090e20000004800 */
[----:B------:R-:W-:Y:S01]  /*5d50*/  BSSY B0, `(.L_x_589) ;  /* 0x0000005000007945 */ /* 0x000fe20003800000 */
[----:B--2---:R-:W-:Y:S02]  /*5d60*/  IADD3 R108, R71, 0x400, RZ ;  /* 0x00000400476c7810 */ /* 0x004fe40007ffe0ff */
[----:B------:R-:W-:Y:S01]  /*5d70*/  LEA.HI.SX32 R42, R42, R71, 0x1b ;  /* 0x000000472a2a7211 */ /* 0x000fe200078fdaff */
[----:B------:R-:W-:Y:S05]  /*5d80*/  @!P3 BRA `(.L_x_590) ;  /* 0x000000100000b947 */ /* 0x000fea0003800000 */
[----:B---3--:R2:W-:Y:S02]  /*5d90*/  RED.E.ADD.F32.FTZ.RN.STRONG.GPU [R40.64+-0x1400], R43 ;  /* 0xffec002b2800798e */ /* 0x0085e4000c10e79c */
.L_x_590:
[----:B------:R-:W-:Y:S05]  /*5da0*/  BSYNC B0 ;  /* 0x0000000000007941 */ /* 0x000fea0003800000 */
.L_x_589:
[----:B--23--:R2:W3:Y:S01]  /*5db0*/  LDS R43, [R42.X4+0x1e90] ;  /* 0x001e90002a2b7984 */ /* 0x00c4e20000004800 */
[----:B------:R-:W-:Y:S01]  /*5dc0*/  BSSY B0, `(.L_x_591) ;  /* 0x0000004000007945 */ /* 0x000fe20003800000 */
[----:B------:R-:W-:Y:S01]  /*5dd0*/  LEA.HI.SX32 R108, R108, R71, 0x1b ;  /* 0x000000476c6c7211 */ /* 0x000fe200078fdaff */
[----:B------:R-:W-:Y:S05]  /*5de0*/  @!P4 BRA `(.L_x_592) ;  /* 0x000000100000c947 */ /* 0x000fea0003800000 */
[----:B---3--:R3:W-:Y:S02]  /*5df0*/  RED.E.ADD.F32.FTZ.RN.STRONG.GPU [R40.64+-0x1200], R43 ;  /* 0xffee002b2800798e */ /* 0x0087e4000c10e79c */
.L_x_592:
[----:B------:R-:W-:Y:S05]  /*5e00*/  BSYNC B0 ;  /* 0x0000000000007941 */ /* 0x000fea0003800000 */
.L_x_591:
[----:B---3--:R3:W4:Y:S01]  /*5e10*/  LDS R43, [R108.X4+0x2090] ;  /* 0x002090006c2b7984 */ /* 0x0087220000004800 */
[----:B------:R-:W-:Y:S01]  /*5e20*/  BSSY B0, `(.L_x_593) ;  /* 0x0000005000007945 */ /* 0x000fe20003800000 */
[----:B--2---:R-:W-:-:S02]  /*5e30*/  IADD3 R42, R71, 0x480, RZ ;  /* 0x00000480472a7810 */ /* 0x004fc40007ffe0ff */
[----:B0-----:R-:W-:Y:S01]  /*5e40*/  IADD3 R110, R71, 0x500, RZ ;  /* 0x00000500476e7810 */ /* 0x001fe20007ffe0ff */
[----:B------:R-:W-:Y:S05]  /*5e50*/  @!P5 BRA `(.L_x_594) ;  /* 0x000000100000d947 */ /* 0x000fea0003800000 */
[----:B----4-:R0:W-:Y:S02]  /*5e60*/  RED.E.ADD.F32.FTZ.RN.STRONG.GPU [R40.64+-0x1000], R43 ;  /* 0xfff0002b2800798e */ /* 0x0101e4000c10e79c */
.L_x_594:
[----:B------:R-:W-:Y:S05]  /*5e70*/  BSYNC B0 ;  /* 0x0000000000007941 */ /* 0x000fea0003800000 */
.L_x_593:
[-C--:B------:R-:W-:Y:S01]  /*5e80*/  LEA.HI.SX32 R42, R42, R71.reuse, 0x1b ;  /* 0x000000472a2a7211 */ /* 0x080fe200078fdaff */
[----:B------:R-:W-:Y:S01]  /*5e90*/  BSSY B0, `(.L_x_595) ;  /* 0x000000d000007945 */ /* 0x000fe20003800000 */
[----:B------:R-:W-:Y:S02]  /*5ea0*/  ISETP.GE.AND P6, PT, R94, 0x481, PT ;  /* 0x000004815e00780c */ /* 0x000fe40003fc6270 */
[----:B---3--:R-:W-:Y:S01]  /*5eb0*/  IADD3 R108, R71, 0x580, RZ ;  /* 0x00000580476c7810 */ /* 0x008fe20007ffe0ff */
[----:B0---4-:R0:W2:Y:S01]  /*5ec0*/  LDS R43, [R42.X4+0x2290] ;  /* 0x002290002a2b7984 */ /* 0x0110a20000004800 */
        /* <DEDUP_REMOVED lines=8> */
[----:B0-2---:R0:W-:Y:S02]  /*5f50*/  RED.E.ADD.F32.FTZ.RN.STRONG.GPU [R40.64+-0xe00], R43 ;  /* 0xfff2002b2800798e */ /* 0x0051e4000c10e79c */
.L_x_596:
[----:B0-----:R-:W-:Y:S05]  /*5f60*/  BSYNC B0 ;  /* 0x0000000000007941 */ /* 0x001fea0003800000 */
.L_x_595:
[----:B--2---:R0:W2:Y:S01]  /*5f70*/  LDS R43, [R110.X4+0x2490] ;  /* 0x002490006e2b7984 */ /* 0x0040a20000004800 */
[----:B------:R-:W-:Y:S01]  /*5f80*/  BSSY B0, `(.L_x_597) ;  /* 0x0000005000007945 */ /* 0x000fe20003800000 */
[----:B------:R-:W-:Y:S02]  /*5f90*/  IADD3 R42, R71, 0x600, RZ ;  /* 0x00000600472a7810 */ /* 0x000fe40007ffe0ff */
[----:B------:R-:W-:Y:S01]  /*5fa0*/  LEA.HI.SX32 R108, R108, R71, 0x1b ;  /* 0x000000476c6c7211 */ /* 0x000fe200078fdaff */
[----:B------:R-:W-:Y:S05]  /*5fb0*/  @!P0 BRA `(.L_x_598) ;  /* 0x0000001000008947 */ /* 0x000fea0003800000 */
[----:B--2---:R2:W-:Y:S02]  /*5fc0*/  RED.E.ADD.F32.FTZ.RN.STRONG.GPU [R40.64+-0xc00], R43 ;  /* 0xfff4002b2800798e */ /* 0x0045e4000c10e79c */
.L_x_598:
[----:B------:R-:W-:Y:S05]  /*5fd0*/  BSYNC B0 ;  /* 0x0000000000007941 */ /* 0x000fea0003800000 */
.L_x_597:
[----:B--2---:R2:W3:Y:S01]  /*5fe0*/  LDS R43, [R108.X4+0x2690] ;  /* 0x002690006c2b7984 */ /* 0x0044e20000004800 */
[----:B------:R-:W-:Y:S01]  /*5ff0*/  BSSY B0, `(.L_x_599) ;  /* 0x0000005000007945 */ /* 0x000fe20003800000 */
[----:B------:R-:W-:-:S02]  /*6000*/  IADD3 R94, R71, 0x680, RZ ;  /* 0x00000680475e7810 */ /* 0x000fc40007ffe0ff */
[----:B------:R-:W-:Y:S01]  /*6010*/  LEA.HI.SX32 R42, R42, R71, 0x1b ;  /* 0x000000472a2a7211 */ /* 0x000fe200078fdaff */
[----:B------:R-:W-:Y:S05]  /*6020*/  @!P1 BRA `(.L_x_600) ;  /* 0x0000001000009947 */ /* 0x000fea0003800000 */
[----:B---3--:R3:W-:Y:S02]  /*6030*/  RED.E.ADD.F32.FTZ.RN.STRONG.GPU [R40.64+-0xa00], R43 ;  /* 0xfff6002b2800798e */ /* 0x0087e4000c10e79c */
.L_x_600:
[----:B------:R-:W-:Y:S05]  /*6040*/  BSYNC B0 ;  /* 0x0000000000007941 */ /* 0x000fea0003800000 */
.L_x_599:
[----:B---3--:R3:W4:Y:S01]  /*6050*/  LDS R43, [R42.X4+0x2890] ;  /* 0x002890002a2b7984 */ /* 0x0087220000004800 */
[----:B------:R-:W-:Y:S01]  /*6060*/  BSSY B0, `(.L_x_601) ;  /* 0x0000005000007945 */ /* 0x000fe20003800000 */
[----:B--2---:R-:W-:Y:S02]  /*6070*/  IADD3 R108, R71, 0x700, RZ ;  /* 0x00000700476c7810 */ /* 0x004fe40007ffe0ff */
[----:B------:R-:W-:Y:S01]  /*6080*/  LEA.HI.SX32 R94, R94, R71, 0x1b ;  /* 0x000000475e5e7211 */ /* 0x000fe200078fdaff */
[----:B------:R-:W-:Y:S05]  /*6090*/  @!P2 BRA `(.L_x_602) ;  /* 0x000000100000a947 */ /* 0x000fea0003800000 */
[----:B----4-:R2:W-:Y:S02]  /*60a0*/  RED.E.ADD.F32.FTZ.RN.STRONG.GPU [R40.64+-0x800], R43 ;  /* 0xfff8002b2800798e */ /* 0x0105e4000c10e79c */
.L_x_602:
[----:B------:R-:W-:Y:S05]  /*60b0*/  BSYNC B0 ;  /* 0x0000000000007941 */ /* 0x000fea0003800000 */
.L_x_601:
[----:B--2-4-:R2:W4:Y:S01]  /*60c0*/  LDS R43, [R94.X4+0x2a90] ;  /* 0x002a90005e2b7984 */ /* 0x0145220000004800 */
[----:B------:R-:W-:Y:S01]  /*60d0*/  BSSY B0, `(.L_x_603) ;  /* 0x0000005000007945 */ /* 0x000fe20003800000 */
[----:B---3--:R-:W-:Y:S02]  /*60e0*/  IADD3 R42, R71, 0x780, RZ ;  /* 0x00000780472a7810 */ /* 0x008fe40007ffe0ff */
[----:B------:R-:W-:Y:S01]  /*60f0*/  LEA.HI.SX32 R108, R108, R71, 0x1b ;  /* 0x000000476c6c7211 */ /* 0x000fe200078fdaff */
[----:B------:R-:W-:Y:S05]  /*6100*/  @!P3 BRA `(.L_x_604) ;  /* 0x000000100000b947 */ /* 0x000fea0003800000 */
[----:B----4-:R3:W-:Y:S02]  /*6110*/  RED.E.ADD.F32.FTZ.RN.STRONG.GPU [R40.64+-0x600], R43 ;  /* 0xfffa002b2800798e */ /* 0x0107e4000c10e79c */
.L_x_604:
[----:B------:R-:W-:Y:S05]  /*6120*/  BSYNC B0 ;  /* 0x0000000000007941 */ /* 0x000fea0003800000 */
.L_x_603:
[----:B---34-:R3:W4:Y:S01]  /*6130*/  LDS R43, [R108.X4+0x2c90] ;  /* 0x002c90006c2b7984 */ /* 0x0187220000004800 */
[----:B------:R-:W-:Y:S01]  /*6140*/  BSSY B0, `(.L_x_605) ;  /* 0x0000004000007945 */ /* 0x000fe20003800000 */
[----:B------:R-:W-:Y:S01]  /*6150*/  LEA.HI.SX32 R42, R42, R71, 0x1b ;  /* 0x000000472a2a7211 */ /* 0x000fe200078fdaff */
[----:B------:R-:W-:Y:S05]  /*6160*/  @!P4 BRA `(.L_x_606) ;  /* 0x000000100000c947 */ /* 0x000fea0003800000 */
[----:B----4-:R4:W-:Y:S02]  /*6170*/  RED.E.ADD.F32.FTZ.RN.STRONG.GPU [R40.64+-0x400], R43 ;  /* 0xfffc002b2800798e */ /* 0x0109e4000c10e79c */
.L_x_606:
[----:B------:R-:W-:Y:S05]  /*6180*/  BSYNC B0 ;  /* 0x0000000000007941 */ /* 0x000fea0003800000 */
.L_x_605:
[----:B----4-:R4:W0:Y:S01]  /*6190*/  LDS R43, [R42.X4+0x2e90] ;  /* 0x002e90002a2b7984 */ /* 0x0108220000004800 */
[----:B------:R-:W-:Y:S01]  /*61a0*/  BSSY B0, `(.L_x_607) ;  /* 0x0000003000007945 */ /* 0x000fe20003800000 */
[----:B------:R-:W-:Y:S05]  /*61b0*/  @!P5 BRA `(.L_x_608) ;  /* 0x000000100000d947 */ /* 0x000fea0003800000 */
[----:B0-----:R0:W-:Y:S02]  /*61c0*/  RED.E.ADD.F32.FTZ.RN.STRONG.GPU [R40.64+-0x200], R43 ;  /* 0xfffe002b2800798e */ /* 0x0011e4000c10e79c */
.L_x_608:
[----:B------:R-:W-:Y:S05]  /*61d0*/  BSYNC B0 ;  /* 0x0000000000007941 */ /* 0x000fea0003800000 */
.L_x_607:
[----:B0-----:R-:W0:Y:S01]  /*61e0*/  SHFL.DOWN PT, R41, R74, 0x1, 0x1f ;  /* 0x08201f004a297f89 */ /* 0x001e2200000e0000 */
[----:B------:R-:W-:Y:S01]  /*61f0*/  ISETP.GT.AND P0, PT, R161, 0x1e, PT ;  /* 0x0000001ea100780c */ /* 0x000fe20003f04270 */
[----:B------:R-:W-:Y:S01]  /*6200*/  FMUL.FTZ R111, R139, R111 ;  /* 0x0000006f8b6f7220 */ /* 0x000fe20000410000 */
[----:B------:R-:W-:Y:S01]  /*6210*/  ISETP.NE.AND P1, PT, R161, RZ, PT ;  /* 0x000000ffa100720c */ /* 0x000fe20003f25270 */
[----:B------:R-:W5:Y:S01]  /*6220*/  SHFL.DOWN PT, R40, R75, 0x1, 0x1f ;  /* 0x08201f004b287f89 */ /* 0x000f6200000e0000 */
[----:B------:R-:W-:Y:S01]  /*6230*/  ISETP.NE.AND P2, PT, R71, RZ, PT ;  /* 0x000000ff4700720c */ /* 0x000fe20003f45270 */
[----:B------:R-:W-:Y:S01]  /*6240*/  FMUL.FTZ R123, R82, R123 ;  /* 0x0000007b527b7220 */ /* 0x000fe20000410000 */
[----:B------:R-:W-:Y:S01]  /*6250*/  BSSY B0, `(.L_x_609) ;  /* 0x000004b000007945 */ /* 0x000fe20003800000 */
[----:B------:R-:W-:-:S02]  /*6260*/  FFMA.FTZ R78, R76, R97, R78 ;  /* 0x000000614c4e7223 */ /* 0x000fc4000001004e */
[----:B------:R-:W-:Y:S02]  /*6270*/  FFMA.FTZ R111, R81, R96, R111 ;  /* 0x00000060516f7223 */ /* 0x000fe4000001006f */
[----:B------:R-:W-:Y:S02]  /*6280*/  FADD.FTZ R15, R107, R15 ;  /* 0x0000000f6b0f7221 */ /* 0x000fe40000010000 */
[----:B------:R-:W-:Y:S02]  /*6290*/  FFMA.FTZ R115, R22, R106, R115 ;  /* 0x0000006a16737223 */ /* 0x000fe40000010073 */
[----:B------:R-:W-:Y:S02]  /*62a0*/  FADD.FTZ R14, R93, R14 ;  /* 0x0000000e5d0e7221 */ /* 0x000fe40000010000 */
[----:B------:R-:W-:Y:S02]  /*62b0*/  FFMA.FTZ R116, R23, R105, R116 ;  /* 0x0000006917747223 */ /* 0x000fe40000010074 */
[----:B------:R-:W-:-:S02]  /*62c0*/  FADD.FTZ R13, R92, R13 ;  /* 0x0000000d5c0d7221 */ /* 0x000fc40000010000 */
[----:B------:R-:W-:Y:S02]  /*62d0*/  FFMA.FTZ R117, R24, R104, R117 ;  /* 0x0000006818757223 */ /* 0x000fe40000010075 */
[----:B0-----:R-:W-:Y:S02]  /*62e0*/  @!P0 FADD.FTZ R74, R74, R41 ;  /* 0x000000294a4a8221 */ /* 0x001fe40000010000 */
[----:B------:R-:W-:Y:S02]  /*62f0*/  FADD.FTZ R12, R90, R12 ;  /* 0x0000000c5a0c7221 */ /* 0x000fe40000010000 */
[----:B-----5:R-:W-:Y:S01]  /*6300*/  @!P0 FADD.FTZ R75, R75, R40 ;  /* 0x000000284b4b8221 */ /* 0x020fe20000010000 */
[----:B------:R-:W0:Y:S01]  /*6310*/  SHFL.DOWN PT, R41, R74, 0x2, 0x1f ;  /* 0x08401f004a297f89 */ /* 0x000e2200000e0000 */
[----:B------:R-:W-:Y:S01]  /*6320*/  ISETP.GT.AND P0, PT, R161, 0x1d, PT ;  /* 0x0000001da100780c */ /* 0x000fe20003f04270 */
[----:B------:R-:W-:Y:S02]  /*6330*/  FFMA.FTZ R118, R25, R103, R118 ;  /* 0x0000006719767223 */ /* 0x000fe40000010076 */
[----:B------:R-:W5:Y:S01]  /*6340*/  SHFL.DOWN PT, R40, R75, 0x2, 0x1f ;  /* 0x08401f004b287f89 */ /* 0x000f6200000e0000 */
[----:B------:R-:W-:-:S02]  /*6350*/  FADD.FTZ R11, R88, R11 ;  /* 0x0000000b580b7221 */ /* 0x000fc40000010000 */
[----:B------:R-:W-:Y:S02]  /*6360*/  FFMA.FTZ R119, R26, R102, R119 ;  /* 0x000000661a777223 */ /* 0x000fe40000010077 */
[----:B------:R-:W-:Y:S02]  /*6370*/  FADD.FTZ R10, R87, R10 ;  /* 0x0000000a570a7221 */ /* 0x000fe40000010000 */
[----:B------:R-:W-:Y:S02]  /*6380*/  FFMA.FTZ R120, R27, R101, R120 ;  /* 0x000000651b787223 */ /* 0x000fe40000010078 */
[----:B------:R-:W-:Y:S02]  /*6390*/  FADD.FTZ R9, R86, R9 ;  /* 0x0000000956097221 */ /* 0x000fe40000010000 */
[----:B------:R-:W-:Y:S02]  /*63a0*/  FFMA.FTZ R121, R28, R100, R121 ;  /* 0x000000641c797223 */ /* 0x000fe40000010079 */
[----:B------:R-:W-:-:S02]  /*63b0*/  FADD.FTZ R8, R85, R8 ;  /* 0x0000000855087221 */ /* 0x000fc40000010000 */
[----:B------:R-:W-:Y:S02]  /*63c0*/  FFMA.FTZ R122, R29, R99, R122 ;  /* 0x000000631d7a7223 */ /* 0x000fe4000001007a */
[----:B------:R-:W-:Y:S02]  /*63d0*/  FADD.FTZ R7, R84, R7 ;  /* 0x0000000754077221 */ /* 0x000fe40000010000 */
[----:B------:R-:W-:Y:S02]  /*63e0*/  FFMA.FTZ R136, R30, R98, R136 ;  /* 0x000000621e887223 */ /* 0x000fe40000010088 */
[----:B0-----:R-:W-:Y:S02]  /*63f0*/  @!P0 FADD.FTZ R74, R74, R41 ;  /* 0x000000294a4a8221 */ /* 0x001fe40000010000 */
[----:B------:R-:W-:Y:S02]  /*6400*/  FADD.FTZ R6, R83, R6 ;  /* 0x0000000653067221 */ /* 0x000fe40000010000 */
[----:B-----5:R-:W-:Y:S01]  /*6410*/  @!P0 FADD.FTZ R75, R75, R40 ;  /* 0x000000284b4b8221 */ /* 0x020fe20000010000 */
[----:B------:R-:W0:Y:S01]  /*6420*/  SHFL.DOWN PT, R41, R74, 0x4, 0x1f ;  /* 0x08801f004a297f89 */ /* 0x000e2200000e0000 */
[----:B------:R-:W-:Y:S01]  /*6430*/  ISETP.GT.AND P0, PT, R161, 0x1b, PT ;  /* 0x0000001ba100780c */ /* 0x000fe20003f04270 */
[----:B------:R-:W-:-:S02]  /*6440*/  FADD.FTZ R5, R79, R5 ;  /* 0x000000054f057221 */ /* 0x000fc40000010000 */
[----:B------:R-:W5:Y:S01]  /*6450*/  SHFL.DOWN PT, R40, R75, 0x4, 0x1f ;  /* 0x08801f004b287f89 */ /* 0x000f6200000e0000 */
[----:B------:R-:W-:Y:S02]  /*6460*/  FFMA.FTZ R138, R31, R97, R138 ;  /* 0x000000611f8a7223 */ /* 0x000fe4000001008a */
[----:B------:R-:W-:Y:S02]  /*6470*/  FADD.FTZ R4, R89, R4 ;  /* 0x0000000459047221 */ /* 0x000fe40000010000 */
[----:B------:R-:W-:Y:S02]  /*6480*/  FFMA.FTZ R140, R32, R96, R140 ;  /* 0x00000060208c7223 */ /* 0x000fe4000001008c */
[----:B------:R-:W-:Y:S02]  /*6490*/  FADD.FTZ R3, R78, R3 ;  /* 0x000000034e037221 */ /* 0x000fe40000010000 */
[----:B------:R-:W-:Y:S02]  /*64a0*/  FADD.FTZ R2, R111, R2 ;  /* 0x000000026f027221 */ /* 0x000fe40000010000 */
[----:B0-----:R-:W-:-:S02]  /*64b0*/  @!P0 FADD.FTZ R74, R74, R41 ;  /* 0x000000294a4a8221 */ /* 0x001fc40000010000 */
[----:B-----5:R-:W-:-:S03]  /*64c0*/  @!P0 FADD.FTZ R75, R75, R40 ;  /* 0x000000284b4b8221 */ /* 0x020fc60000010000 */
[----:B------:R-:W0:Y:S01]  /*64d0*/  SHFL.DOWN PT, R41, R74, 0x8, 0x1f ;  /* 0x09001f004a297f89 */ /* 0x000e2200000e0000 */
[----:B------:R-:W-:-:S03]  /*64e0*/  ISETP.GT.AND P0, PT, R161, 0x17, PT ;  /* 0x00000017a100780c */ /* 0x000fc60003f04270 */
[----:B------:R-:W5:Y:S10]  /*64f0*/  SHFL.DOWN PT, R40, R75, 0x8, 0x1f ;  /* 0x09001f004b287f89 */ /* 0x000f7400000e0000 */
[----:B0-----:R-:W-:-:S02]  /*6500*/  @!P0 FADD.FTZ R74, R74, R41 ;  /* 0x000000294a4a8221 */ /* 0x001fc40000010000 */
[----:B-----5:R-:W-:-:S03]  /*6510*/  @!P0 FADD.FTZ R75, R75, R40 ;  /* 0x000000284b4b8221 */ /* 0x020fc60000010000 */
[----:B------:R-:W0:Y:S01]  /*6520*/  SHFL.DOWN PT, R41, R74, 0x10, 0x1f ;  /* 0x0a001f004a297f89 */ /* 0x000e2200000e0000 */
[----:B------:R-:W-:-:S03]  /*6530*/  ISETP.GT.AND P0, PT, R161, 0xf, PT ;  /* 0x0000000fa100780c */ /* 0x000fc60003f04270 */
[----:B------:R-:W5:Y:S10]  /*6540*/  SHFL.DOWN PT, R40, R75, 0x10, 0x1f ;  /* 0x0a001f004b287f89 */ /* 0x000f7400000e0000 */
[----:B0-----:R-:W-:-:S02]  /*6550*/  @!P0 FADD.FTZ R74, R74, R41 ;  /* 0x000000294a4a8221 */ /* 0x001fc40000010000 */
[----:B-----5:R-:W-:Y:S02]  /*6560*/  @!P0 FADD.FTZ R75, R75, R40 ;  /* 0x000000284b4b8221 */ /* 0x020fe40000010000 */
[----:B------:R-:W-:-:S03]  /*6570*/  FMUL.FTZ R40, R95, R77 ;  /* 0x0000004d5f287220 */ /* 0x000fc60000410000 */
[----:B------:R0:W-:Y:S01]  /*6580*/  @!P1 STS.64 [R160.X8+0x3198], R74 ;  /* 0x0031984aa0009388 */ /* 0x0001e20000008a00 */
[-C--:B------:R-:W-:Y:S02]  /*6590*/  FFMA.FTZ R123, R80, R40.reuse, R123 ;  /* 0x00000028507b7223 */ /* 0x080fe4000001007b */
[----:B------:R-:W-:Y:S02]  /*65a0*/  FFMA.FTZ R141, R33, R40, R141 ;  /* 0x00000028218d7223 */ /* 0x000fe4000001008d */
[----:B------:R-:W-:Y:S01]  /*65b0*/  FADD.FTZ R0, R123, R0 ;  /* 0x000000007b007221 */ /* 0x000fe20000010000 */
[----:B------:R-:W-:Y:S06]  /*65c0*/  BAR.SYNC.DEFER_BLOCKING 0x0 ;  /* 0x0000000000007b1d */ /* 0x000fec0000010000 */
[----:B------:R-:W-:Y:S05]  /*65d0*/  @P2 BRA `(.L_x_610) ;  /* 0x0000012000002947 */ /* 0x000fea0003800000 */
[----:B0-----:R-:W-:Y:S01]  /*65e0*/  ULDC UR36, c[0x0][0x174] ;  /* 0x00005d0000247ab9 */ /* 0x001fe20000000800 */
[----:B----4-:R-:W0:Y:S01]  /*65f0*/  LDS.128 R40, [0x31a0] ;  /* 0x0031a000ff287984 */ /* 0x010e220000000c00 */
        /* <DEDUP_REMOVED lines=16> */
.L_x_610:
[----:B0-----:R-:W-:Y:S05]  /*6700*/  BSYNC B0 ;  /* 0x0000000000007941 */ /* 0x001fea0003800000 */
.L_x_609:
[----:B------:R-:W-:Y:S02]  /*6710*/  UIADD3 UR7, UR7, 0x1, URZ ;  /* 0x0000000107077890 */ /* 0x000fe4000fffe03f */
[----:B------:R-:W-:Y:S02]  /*6720*/  ULDC UR36, c[0x0][0x16c] ;  /* 0x00005b0000247ab9 */ /* 0x000fe40000000800 */
[----:B------:R-:W-:Y:S02]  /*6730*/  UISETP.GE.AND UP0, UPT, UR7, UR36, UPT ;  /* 0x000000240700728c */ /* 0x000fe4000bf06270 */
[----:B------:R-:W-:-:S04]  /*6740*/  UIADD3 UR8, UP1, UR8, 0x1, URZ ;  /* 0x0000000108087890 */ /* 0x000fc8000ff3e03f */
[----:B------:R-:W-:Y:S01]  /*6750*/  PLOP3.LUT P0, PT, PT, PT, UP0, 0x80, 0x0 ;  /* 0x000000000000781c */ /* 0x000fe20003f0f008 */
[----:B------:R-:W-:-:S12]  /*6760*/  UIADD3.X UR9, URZ, UR9, URZ, UP1, !UPT ;  /* 0x000000093f097290 */ /* 0x000fd80008ffe43f */
[----:B-1234-:R-:W-:Y:S01]  /*6770*/  @P0 CALL.REL.NOINC `(.L_x_563) ;  /* 0x0000001000000944 */ /* 0x01efe20003c00000 */
[----:B------:R-:W-:Y:S05]  /*6780*/  BRA `(.L_x_611) ;  /* 0xffffbf4000007947 */ /* 0x000fea000383ffff */
.L_x_563:
        /* <DEDUP_REMOVED lines=11> */
[----:B------:R-:W-:Y:S01]  /*6840*/  ISETP.NE.AND P0, PT, R71, RZ, PT ;  /* 0x000000ff4700720c */ /* 0x000fe20003f05270 */
        /* <DEDUP_REMOVED lines=13> */
[C---:B------:R-:W-:Y:S01]  /*6920*/  PRMT R21, R17.reuse, 0x7610, R21 ;  /* 0x0000761011157816 */ /* 0x040fe20000000015 */
[----:B------:R1:W-:Y:S01]  /*6930*/  STS.U16 [R70+0x6], R18 ;  /* 0x0000061246007388 */ /* 0x0003e20000000400 */
[----:B------:R-:W-:Y:S01]  /*6940*/  PRMT R22, R17, 0x7632, R22 ;  /* 0x0000763211167816 */ /* 0x000fe20000000016 */
[----:B------:R-:W-:Y:S01]  /*6950*/  UIADD3 UR38, UR9, UR39, URZ ;  /* 0x0000002709267290 */ /* 0x000fe2000fffe03f */
[----:B------:R-:W-:Y:S01]  /*6960*/  MOV R37, UR41 ;  /* 0x0000002900257c02 */ /* 0x000fe20008000f00 */
[----:B------:R2:W-:Y:S01]  /*6970*/  STS.U16 [R70+0xa], R19 ;  /* 0x00000a1346007388 */ /* 0x0005e20000000400 */
[----:B------:R-:W-:Y:S01]  /*6980*/  SHF.R.S32.HI R25, RZ, 0x1f, R72 ;  /* 0x0000001fff197819 */ /* 0x000fe20000011448 */
[----:B------:R-:W-:Y:S01]  /*6990*/  BSSY B0, `(.L_x_612) ;  /* 0x0000037000007945 */ /* 0x000fe20003800000 */
[----:B0-----:R-:W-:Y:S01]  /*69a0*/  PRMT R35, R119, 0x7632, R35 ;  /* 0x0000763277237816 */ /* 0x001fe20000000023 */
        /* <DEDUP_REMOVED lines=15> */
[----:B------:R-:W-:Y:S02]  /*6aa0*/  UIMAD.WIDE.U32 UR26, UR12, UR36, URZ ;  /* 0x000000240c1a72a5 */ /* 0x000fe4000f8e003f */
[----:B------:R-:W-:Y:S04]  /*6ab0*/  STS.U16 [R70+0x1c], R21 ;  /* 0x00001c1546007388 */ /* 0x000fe80000000400 */
[----:B------:R-:W-:Y:S01]  /*6ac0*/  STS.U16 [R70+0x1e], R22 ;  /* 0x00001e1646007388 */ /* 0x000fe20000000400 */
[----:B------:R-:W-:-:S06]  /*6ad0*/  NOP ;  /* 0x0000000000007918 */ /* 0x000fcc0000000000 */
[----:B------:R-:W-:Y:S01]  /*6ae0*/  LDS.U16 R17, [R159] ;  /* 0x000000009f117984 */ /* 0x000fe20000000400 */
[----:B0-----:R-:W-:-:S03]  /*6af0*/  LEA.HI.X.SX32 R19, R20, R25, 0x1, P2 ;  /* 0x0000001914137211 */ /* 0x001fc600010f0eff */
        /* <DEDUP_REMOVED lines=32> */
.L_x_613:
[----:B------:R-:W-:Y:S05]  /*6d00*/  BSYNC B0 ;  /* 0x0000000000007941 */ /* 0x000fea0003800000 */
.L_x_612:
        /* <DEDUP_REMOVED lines=14> */
[----:B------:R-:W-:Y:S01]  /*6df0*/  FADD.FTZ R163, R0, R163 ;  /* 0x000000a300a37221 */ /* 0x000fe20000010000 */
        /* <DEDUP_REMOVED lines=24> */
[----:B------:R2:W-:Y:S01]  /*6f80*/  @!P1 STG.E.U16 [R20.64+-0xf00], R39 ;  /* 0xfff1002714009986 */ /* 0x0005e2000c10151c */
[----:B------:R-:W-:-:S02]  /*6f90*/  LOP3.LUT R34, R72, 0x180, RZ, 0xfc, !PT ;  /* 0x0000018048227812 */ /* 0x000fc400078efcff */
[C---:B0-----:R-:W-:Y:S01]  /*6fa0*/  LOP3.LUT R33, R72.reuse, 0x1a0, RZ, 0xfc, !PT ;  /* 0x000001a048217812 */ /* 0x041fe200078efcff */
[----:B------:R0:W-:Y:S01]  /*6fb0*/  @!P2 STG.E.U16 [R20.64+-0xec0], R41 ;  /* 0xfff140291400a986 */ /* 0x0001e2000c10151c */
[C---:B-1----:R-:W-:Y:S02]  /*6fc0*/  LOP3.LUT R35, R72.reuse, 0x160, RZ, 0xfc, !PT ;  /* 0x0000016048237812 */ /* 0x042fe400078efcff */
[C---:B------:R-:W-:Y:S01]  /*6fd0*/  LOP3.LUT R32, R72.reuse, 0x1c0, RZ, 0xfc, !PT ;  /* 0x000001c048207812 */ /* 0x040fe200078efcff */
[----:B------:R1:W-:Y:S01]  /*6fe0*/  @!P3 STG.E.U16 [R20.64+-0xe80], R43 ;  /* 0xfff1802b1400b986 */ /* 0x0003e2000c10151c */
[----:B------:R-:W-:Y:S02]  /*6ff0*/  LOP3.LUT R31, R72, 0x1e0, RZ, 0xfc, !PT ;  /* 0x000001e0481f7812 */ /* 0x000fe400078efcff */
[-C--:B------:R-:W-:Y:S01]  /*7000*/  ISETP.GE.AND P1, PT, R36, R63.reuse, PT ;  /* 0x0000003f2400720c */ /* 0x080fe20003f26270 */
[----:B------:R3:W-:Y:S01]  /*7010*/  @!P4 STG.E.U16 [R20.64+-0xe40], R45 ;  /* 0xfff1c02d1400c986 */ /* 0x0007e2000c10151c */
[----:B------:R-:W-:-:S02]  /*7020*/  ISETP.GE.AND P2, PT, R35, R63, PT ;  /* 0x0000003f2300720c */ /* 0x000fc40003f46270 */
[-C--:B------:R-:W-:Y:S01]  /*7030*/  ISETP.GE.AND P3, PT, R34, R63.reuse, PT ;  /* 0x0000003f2200720c */ /* 0x080fe20003f66270 */
[----:B------:R-:W-:Y:S01]  /*7040*/  @!P5 STG.E.U16 [R20.64+-0xe00], R47 ;  /* 0xfff2002f1400d986 */ /* 0x000fe2000c10151c */
[-C--:B------:R-:W-:Y:S02]  /*7050*/  ISETP.GE.AND P4, PT, R33, R63.reuse, PT ;  /* 0x0000003f2100720c */ /* 0x080fe40003f86270 */
[-C--:B------:R-:W-:Y:S01]  /*7060*/  ISETP.GE.AND P5, PT, R32, R63.reuse, PT ;  /* 0x0000003f2000720c */ /* 0x080fe20003fa6270 */
[----:B------:R-:W-:Y:S01]  /*7070*/  @!P6 STG.E.U16 [R20.64+-0xdc0], R49 ;  /* 0xfff240311400e986 */ /* 0x000fe2000c10151c */
[----:B------:R-:W-:Y:S02]  /*7080*/  ISETP.GE.AND P6, PT, R31, R63, PT ;  /* 0x0000003f1f00720c */ /* 0x000fe40003fc6270 */
[----:B------:R-:W-:Y:S01]  /*7090*/  LOP3.LUT R38, R91, 0xfffffe00, RZ, 0xc0, !PT ;  /* 0xfffffe005b267812 */ /* 0x000fe200078ec0ff */
[----:B------:R-:W-:Y:S03]  /*70a0*/  @!P1 STG.E.U16 [R20.64+-0xd80], R51 ;  /* 0xfff2803314009986 */ /* 0x000fe6000c10151c */
[----:B------:R-:W-:Y:S01]  /*70b0*/  LEA R65, R161, R38, 0x4 ;  /* 0x00000026a1417211 */ /* 0x000fe200078e20ff */
[----:B------:R-:W-:Y:S03]  /*70c0*/  @!P2 STG.E.U16 [R20.64+-0xd40], R53 ;  /* 0xfff2c0351400a986 */ /* 0x000fe6000c10151c */
[C---:B------:R-:W-:Y:S01]  /*70d0*/  IADD3 R38, R65.reuse, 0x1, RZ ;  /* 0x0000000141267810 */ /* 0x040fe20007ffe0ff */
[----:B------:R-:W-:Y:S01]  /*70e0*/  @!P3 STG.E.U16 [R20.64+-0xd00], R55 ;  /* 0xfff300371400b986 */ /* 0x000fe2000c10151c */
[----:B--2---:R-:W-:-:S02]  /*70f0*/  IADD3 R39, R65, 0x2, RZ ;  /* 0x0000000241277810 */ /* 0x004fc40007ffe0ff */
[-C--:B------:R-:W-:Y:S01]  /*7100*/  LEA.HI.SX32 R40, R38, R65.reuse, 0x1b ;  /* 0x0000004126287211 */ /* 0x080fe200078fdaff */
[----:B------:R-:W-:Y:S01]  /*7110*/  @!P4 STG.E.U16 [R20.64+-0xcc0], R57 ;  /* 0xfff340391400c986 */ /* 0x000fe2000c10151c */
[----:B------:R-:W-:Y:S01]  /*7120*/  FADD.FTZ R38, R163, R2 ;  /* 0x00000002a3267221 */ /* 0x000fe20000010000 */
[----:B0-----:R-:W-:Y:S02]  /*7130*/  LEA.HI.SX32 R41, R39, R65, 0x1b ;  /* 0x0000004127297211 */ /* 0x001fe400078fdaff */
[----:B------:R-:W-:Y:S01]  /*7140*/  @!P5 STG.E.U16 [R20.64+-0xc80], R59 ;  /* 0xfff3803b1400d986 */ /* 0x000fe2000c10151c */
[----:B------:R-:W-:Y:S01]  /*7150*/  FADD.FTZ R39, R38, R3 ;  /* 0x0000000326277221 */ /* 0x000fe20000010000 */
[----:B------:R-:W-:Y:S01]  /*7160*/  IADD3 R42, R65, 0x3, RZ ;  /* 0x00000003412a7810 */ /* 0x000fe20007ffe0ff */
[----:B------:R-:W-:Y:S01]  /*7170*/  IMAD.SHL.U32 R40, R40, 0x2, RZ ;  /* 0x0000000228287824 */ /* 0x000fe200078e00ff */
[----:B------:R0:W-:Y:S01]  /*7180*/  @!P6 STG.E.U16 [R20.64+-0xc40], R61 ;  /* 0xfff3c03d1400e986 */ /* 0x0001e2000c10151c */
[----:B------:R-:W-:Y:S01]  /*7190*/  F2FP.PACK_AB R2, R2, R0 ;  /* 0x000000000202723e */ /* 0x000fe200000000ff */
[----:B------:R-:W-:Y:S01]  /*71a0*/  FADD.FTZ R0, R39, R4 ;  /* 0x0000000427007221 */ /* 0x000fe20000010000 */
[C---:B-1----:R-:W-:Y:S01]  /*71b0*/  IADD3 R43, R65.reuse, 0x4, RZ ;  /* 0x00000004412b7810 */ /* 0x042fe20007ffe0ff */
[----:B------:R-:W-:Y:S01]  /*71c0*/  BAR.SYNC.DEFER_BLOCKING 0x0 ;  /* 0x0000000000007b1d */ /* 0x000fe20000010000 */
[----:B------:R-:W-:-:S02]  /*71d0*/  IADD3 R44, R65, 0x5, RZ ;  /* 0x00000005412c7810 */ /* 0x000fc40007ffe0ff */
[----:B---3--:R-:W-:Y:S02]  /*71e0*/  IADD3 R45, R65, 0x6, RZ ;  /* 0x00000006412d7810 */ /* 0x008fe40007ffe0ff */
[----:B------:R-:W-:Y:S02]  /*71f0*/  LEA.HI.SX32 R42, R42, R65, 0x1b ;  /* 0x000000412a2a7211 */ /* 0x000fe400078fdaff */
[----:B------:R-:W-:Y:S01]  /*7200*/  F2FP.PACK_AB R4, R4, R3 ;  /* 0x000000030404723e */ /* 0x000fe200000000ff */
[----:B------:R-:W-:Y:S01]  /*7210*/  FADD.FTZ R3, R0, R5 ;  /* 0x0000000500037221 */ /* 0x000fe20000010000 */
[-C--:B------:R-:W-:Y:S01]  /*7220*/  LEA.HI.SX32 R43, R43, R65.reuse, 0x1b ;  /* 0x000000412b2b7211 */ /* 0x080fe200078fdaff */
[----:B------:R-:W-:Y:S01]  /*7230*/  IMAD.SHL.U32 R42, R42, 0x2, RZ ;  /* 0x000000022a2a7824 */ /* 0x000fe200078e00ff */
[----:B------:R-:W-:Y:S02]  /*7240*/  LEA.HI.SX32 R44, R44, R65, 0x1b ;  /* 0x000000412c2c7211 */ /* 0x000fe400078fdaff */
[----:B------:R-:W-:-:S02]  /*7250*/  IADD3 R46, R65, 0x7, RZ ;  /* 0x00000007412e7810 */ /* 0x000fc40007ffe0ff */
[----:B0-----:R-:W-:Y:S01]  /*7260*/  PRMT R21, R2, 0x7632, R21 ;  /* 0x0000763202157816 */ /* 0x001fe20000000015 */
[----:B------:R-:W-:Y:S01]  /*7270*/  IMAD.SHL.U32 R44, R44, 0x2, RZ ;  /* 0x000000022c2c7824 */ /* 0x000fe200078e00ff */
[----:B------:R-:W-:Y:S01]  /*7280*/  F2FP.PACK_AB R5, R6, R5 ;  /* 0x000000050605723e */ /* 0x000fe200000000ff */
[----:B------:R-:W-:Y:S01]  /*7290*/  FADD.FTZ R6, R3, R6 ;  /* 0x0000000603067221 */ /* 0x000fe20000010000 */
[----:B------:R-:W-:Y:S02]  /*72a0*/  LEA.HI.SX32 R45, R45, R65, 0x1b ;  /* 0x000000412d2d7211 */ /* 0x000fe400078fdaff */
[----:B------:R-:W-:Y:S02]  /*72b0*/  SHF.L.U32 R41, R41, 0x1, RZ ;  /* 0x0000000129297819 */ /* 0x000fe400000006ff */
[C---:B------:R-:W-:Y:S01]  /*72c0*/  IADD3 R47, R65.reuse, 0x8, RZ ;  /* 0x00000008412f7810 */ /* 0x040fe20007ffe0ff */
[----:B------:R0:W-:Y:S01]  /*72d0*/  STS.U16 [R70], R2 ;  /* 0x0000000246007388 */ /* 0x0001e20000000400 */
[----:B------:R-:W-:-:S02]  /*72e0*/  IADD3 R48, R65, 0x9, RZ ;  /* 0x0000000941307810 */ /* 0x000fc40007ffe0ff */
[----:B------:R-:W-:Y:S01]  /*72f0*/  PRMT R20, R4, 0x7632, R20 ;  /* 0x0000763204147816 */ /* 0x000fe20000000014 */
[----:B------:R-:W-:Y:S01]  /*7300*/  STS.U16 [R40+0x2], R21 ;  /* 0x0000021528007388 */ /* 0x000fe20000000400 */
[----:B------:R-:W-:Y:S02]  /*7310*/  SHF.L.U32 R43, R43, 0x1, RZ ;  /* 0x000000012b2b7819 */ /* 0x000fe400000006ff */
[C---:B------:R-:W-:Y:S01]  /*7320*/  IADD3 R49, R65.reuse, 0xa, RZ ;  /* 0x0000000a41317810 */ /* 0x040fe20007ffe0ff */
[----:B------:R1:W-:Y:S01]  /*7330*/  STS.U16 [R41+0x4], R4 ;  /* 0x0000040429007388 */ /* 0x0003e20000000400 */
[----:B------:R-:W-:Y:S02]  /*7340*/  IADD3 R50, R65, 0xb, RZ ;  /* 0x0000000b41327810 */ /* 0x000fe40007ffe0ff */
[----:B------:R-:W-:Y:S01]  /*7350*/  LEA.HI.SX32 R46, R46, R65, 0x1b ;  /* 0x000000412e2e7211 */ /* 0x000fe200078fdaff */
[----:B------:R-:W-:Y:S01]  /*7360*/  STS.U16 [R42+0x6], R20 ;  /* 0x000006142a007388 */ /* 0x000fe20000000400 */
[----:B------:R-:W-:-:S02]  /*7370*/  PRMT R38, R5, 0x7632, R38 ;  /* 0x0000763205267816 */ /* 0x000fc40000000026 */
[----:B------:R-:W-:Y:S01]  /*7380*/  F2FP.PACK_AB R0, R8, R7 ;  /* 0x000000070800723e */ /* 0x000fe200000000ff */
[----:B------:R-:W-:Y:S01]  /*7390*/  STS.U16 [R43+0x8], R5 ;  /* 0x000008052b007388 */ /* 0x000fe20000000400 */
[----:B------:R-:W-:Y:S01]  /*73a0*/  SHF.L.U32 R45, R45, 0x1, RZ ;  /* 0x000000012d2d7819 */ /* 0x000fe200000006ff */
[----:B------:R-:W-:Y:S01]  /*73b0*/  IMAD.SHL.U32 R46, R46, 0x2, RZ ;  /* 0x000000022e2e7824 */ /* 0x000fe200078e00ff */
[C---:B------:R-:W-:Y:S01]  /*73c0*/  IADD3 R52, R65.reuse, 0xc, RZ ;  /* 0x0000000c41347810 */ /* 0x040fe20007ffe0ff */
[----:B------:R-:W-:Y:S01]  /*73d0*/  STS.U16 [R44+0xa], R38 ;  /* 0x00000a262c007388 */ /* 0x000fe20000000400 */
[----:B------:R-:W-:Y:S01]  /*73e0*/  IADD3 R54, R65, 0xd, RZ ;  /* 0x0000000d41367810 */ /* 0x000fe20007ffe0ff */
[----:B------:R-:W-:Y:S01]  /*73f0*/  FADD.FTZ R7, R6, R7 ;  /* 0x0000000706077221 */ /* 0x000fe20000010000 */
[-C--:B------:R-:W-:Y:S01]  /*7400*/  LEA.HI.SX32 R47, R47, R65.reuse, 0x1b ;  /* 0x000000412f2f7211 */ /* 0x080fe200078fdaff */
[----:B------:R2:W-:Y:S01]  /*7410*/  STS.U16 [R45+0xc], R0 ;  /* 0x00000c002d007388 */ /* 0x0005e20000000400 */
[----:B------:R-:W-:Y:S01]  /*7420*/  LEA.HI.SX32 R48, R48, R65, 0x1b ;  /* 0x0000004130307211 */ /* 0x000fe200078fdaff */
[----:B------:R-:W-:Y:S01]  /*7430*/  FADD.FTZ R8, R7, R8 ;  /* 0x0000000807087221 */ /* 0x000fe20000010000 */
[----:B0-----:R-:W-:-:S02]  /*7440*/  F2FP.PACK_AB R2, R10, R9 ;  /* 0x000000090a02723e */ /* 0x001fc400000000ff */
[C---:B------:R-:W-:Y:S01]  /*7450*/  IADD3 R56, R65.reuse, 0xe, RZ ;  /* 0x0000000e41387810 */ /* 0x040fe20007ffe0ff */
[----:B------:R-:W-:Y:S01]  /*7460*/  IMAD.SHL.U32 R48, R48, 0x2, RZ ;  /* 0x0000000230307824 */ /* 0x000fe200078e00ff */
[----:B------:R-:W-:Y:S01]  /*7470*/  IADD3 R58, R65, 0xf, RZ ;  /* 0x0000000f413a7810 */ /* 0x000fe20007ffe0ff */
[----:B------:R-:W-:Y:S01]  /*7480*/  FADD.FTZ R9, R8, R9 ;  /* 0x0000000908097221 */ /* 0x000fe20000010000 */
[-C--:B------:R-:W-:Y:S02]  /*7490*/  LEA.HI.SX32 R49, R49, R65.reuse, 0x1b ;  /* 0x0000004131317211 */ /* 0x080fe400078fdaff */
[----:B------:R-:W-:Y:S01]  /*74a0*/  LEA.HI.SX32 R50, R50, R65, 0x1b ;  /* 0x0000004132327211 */ /* 0x000fe200078fdaff */
[----:B------:R-:W-:Y:S01]  /*74b0*/  FADD.FTZ R10, R9, R10 ;  /* 0x0000000a090a7221 */ /* 0x000fe20000010000 */
[----:B-1----:R-:W-:Y:S02]  /*74c0*/  F2FP.PACK_AB R4, R12, R11 ;  /* 0x0000000b0c04723e */ /* 0x002fe400000000ff */
[----:B------:R-:W-:Y:S01]  /*74d0*/  PRMT R21, R0, 0x7632, R21 ;  /* 0x0000763200157816 */ /* 0x000fe20000000015 */
[----:B------:R-:W-:Y:S01]  /*74e0*/  IMAD.SHL.U32 R50, R50, 0x2, RZ ;  /* 0x0000000232327824 */ /* 0x000fe200078e00ff */
[-C--:B------:R-:W-:Y:S01]  /*74f0*/  LEA.HI.SX32 R52, R52, R65.reuse, 0x1b ;  /* 0x0000004134347211 */ /* 0x080fe200078fdaff */
[----:B------:R-:W-:Y:S01]  /*7500*/  FADD.FTZ R11, R10, R11 ;  /* 0x0000000b0a0b7221 */ /* 0x000fe20000010000 */
[----:B------:R-:W-:Y:S01]  /*7510*/  LEA.HI.SX32 R54, R54, R65, 0x1b ;  /* 0x0000004136367211 */ /* 0x000fe200078fdaff */
[----:B------:R-:W-:Y:S01]  /*7520*/  STS.U16 [R46+0xe], R21 ;  /* 0x00000e152e007388 */ /* 0x000fe20000000400 */
[----:B------:R-:W-:Y:S01]  /*7530*/  PRMT R39, R2, 0x7610, R39 ;  /* 0x0000761002277816 */ /* 0x000fe20000000027 */
[----:B------:R-:W-:Y:S01]  /*7540*/  FADD.FTZ R12, R11, R12 ;  /* 0x0000000c0b0c7221 */ /* 0x000fe20000010000 */
[----:B------:R-:W-:Y:S01]  /*7550*/  SHF.L.U32 R47, R47, 0x1, RZ ;  /* 0x000000012f2f7819 */ /* 0x000fe200000006ff */
[----:B------:R-:W-:Y:S01]  /*7560*/  IMAD.SHL.U32 R54, R54, 0x2, RZ ;  /* 0x0000000236367824 */ /* 0x000fe200078e00ff */
[----:B------:R-:W-:-:S02]  /*7570*/  PRMT R40, R2, 0x7632, R40 ;  /* 0x0000763202287816 */ /* 0x000fc40000000028 */
[----:B--2---:R-:W-:Y:S01]  /*7580*/  F2FP.PACK_AB R0, R14, R13 ;  /* 0x0000000d0e00723e */ /* 0x004fe200000000ff */
[----:B------:R-:W-:Y:S01]  /*7590*/  STS.U16 [R47+0x10], R39 ;  /* 0x000010272f007388 */ /* 0x000fe20000000400 */
[-C--:B------:R-:W-:Y:S01]  /*75a0*/  LEA.HI.SX32 R56, R56, R65.reuse, 0x1b ;  /* 0x0000004138387211 */ /* 0x080fe200078fdaff */
[----:B------:R-:W-:Y:S01]  /*75b0*/  FADD.FTZ R13, R12, R13 ;  /* 0x0000000d0c0d7221 */ /* 0x000fe20000010000 */
[----:B------:R-:W-:Y:S01]  /*75c0*/  LEA.HI.SX32 R58, R58, R65, 0x1b ;  /* 0x000000413a3a7211 */ /* 0x000fe200078fdaff */
[----:B------:R-:W-:Y:S01]  /*75d0*/  STS.U16 [R48+0x12], R40 ;  /* 0x0000122830007388 */ /* 0x000fe20000000400 */
[----:B------:R-:W-:Y:S01]  /*75e0*/  SHF.L.U32 R49, R49, 0x1, RZ ;  /* 0x0000000131317819 */ /* 0x000fe200000006ff */
[----:B------:R-:W-:Y:S01]  /*75f0*/  FADD.FTZ R14, R13, R14 ;  /* 0x0000000e0d0e7221 */ /* 0x000fe20000010000 */
[----:B------:R-:W-:Y:S01]  /*7600*/  F2FP.PACK_AB R2, R16, R15 ;  /* 0x0000000f1002723e */ /* 0x000fe200000000ff */
[----:B------:R-:W-:Y:S01]  /*7610*/  IMAD.SHL.U32 R58, R58, 0x2, RZ ;  /* 0x000000023a3a7824 */ /* 0x000fe200078e00ff */
[----:B------:R-:W-:Y:S01]  /*7620*/  PRMT R5, R4, 0x7632, R5 ;  /* 0x0000763204057816 */ /* 0x000fe20000000005 */
[----:B------:R-:W-:Y:S01]  /*7630*/  STS.U16 [R49+0x14], R4 ;  /* 0x0000140431007388 */ /* 0x000fe20000000400 */
[----:B------:R-:W-:Y:S01]  /*7640*/  SHF.L.U32 R52, R52, 0x1, RZ ;  /* 0x0000000134347819 */ /* 0x000fe200000006ff */
[----:B------:R-:W-:Y:S01]  /*7650*/  FADD.FTZ R15, R14, R15 ;  /* 0x0000000f0e0f7221 */ /* 0x000fe20000010000 */
[----:B------:R-:W-:Y:S01]  /*7660*/  PRMT R20, R0, 0x7632, R20 ;  /* 0x0000763200147816 */ /* 0x000fe20000000014 */
[----:B------:R-:W-:Y:S01]  /*7670*/  STS.U16 [R50+0x16], R5 ;  /* 0x0000160532007388 */ /* 0x000fe20000000400 */
[----:B------:R-:W-:Y:S01]  /*7680*/  SHF.L.U32 R56, R56, 0x1, RZ ;  /* 0x0000000138387819 */ /* 0x000fe200000006ff */
[----:B------:R-:W-:Y:S01]  /*7690*/  FADD.FTZ R163, R15, R16 ;  /* 0x000000100fa37221 */ /* 0x000fe20000010000 */
[----:B------:R-:W-:Y:S01]  /*76a0*/  PRMT R38, R2, 0x7632, R38 ;  /* 0x0000763202267816 */ /* 0x000fe20000000026 */
[----:B------:R0:W-:Y:S04]  /*76b0*/  STS.U16 [R52+0x18], R0 ;  /* 0x0000180034007388 */ /* 0x0001e80000000400 */
[----:B------:R-:W-:Y:S04]  /*76c0*/  STS.U16 [R54+0x1a], R20 ;  /* 0x00001a1436007388 */ /* 0x000fe80000000400 */
[----:B------:R-:W-:Y:S01]  /*76d0*/  STS.U16 [R56+0x1c], R2 ;  /* 0x00001c0238007388 */ /* 0x000fe20000000400 */
[----:B0-----:R-:W-:-:S03]  /*76e0*/  IADD3 R0, P1, R72, -0x7e0, RZ ;  /* 0xfffff82048007810 */ /* 0x001fc60007f3e0ff */
[----:B------:R-:W-:Y:S01]  /*76f0*/  STS.U16 [R58+0x1e], R38 ;  /* 0x00001e263a007388 */ /* 0x000fe20000000400 */
[----:B------:R-:W-:-:S06]  /*7700*/  NOP ;  /* 0x0000000000007918 */ /* 0x000fcc0000000000 */
[----:B------:R-:W-:Y:S01]  /*7710*/  LDS.U16 R159, [R159] ;  /* 0x000000009f9f7984 */ /* 0x000fe20000000400 */
        /* <DEDUP_REMOVED lines=35> */
.L_x_615:
[----:B------:R-:W-:Y:S05]  /*7950*/  BSYNC B0 ;  /* 0x0000000000007941 */ /* 0x000fea0003800000 */
.L_x_614:
        /* <DEDUP_REMOVED lines=56> */
.L_x_561:
[----:B------:R-:W-:Y:S02]  /*7ce0*/  ISETP.NE.U32.AND P0, PT, RZ, c[0x0][0x328], PT ;  /* 0x0000ca00ff007a0c */ /* 0x000fe40003f05070 */
[----:B------:R-:W-:Y:S02]  /*7cf0*/  ISETP.NE.U32.AND P2, PT, RZ, c[0x0][0x348], PT ;  /* 0x0000d200ff007a0c */ /* 0x000fe40003f45070 */
[----:B------:R-:W-:Y:S02]  /*7d00*/  ISETP.NE.AND.EX P1, PT, RZ, c[0x0][0x32c], PT, P0 ;  /* 0x0000cb00ff007a0c */ /* 0x000fe40003f25300 */
[----:B------:R-:W-:-:S11]  /*7d10*/  ISETP.NE.AND.EX P0, PT, RZ, c[0x0][0x34c], PT, P2 ;  /* 0x0000d300ff007a0c */ /* 0x000fd60003f05320 */
[----:B------:R-:W-:Y:S05]  /*7d20*/  @!P1 BRA `(.L_x_617) ;  /* 0x000001e000009947 */ /* 0x000fea0003800000 */
[----:B0-----:R-:W0:Y:S01]  /*7d30*/  SHFL.DOWN P1, R3, R164, 0x1, 0x1f ;  /* 0x08201f00a4037f89 */ /* 0x001e220000020000 */
[----:B------:R-:W-:Y:S03]  /*7d40*/  BSSY B0, `(.L_x_617) ;  /* 0x000001c000007945 */ /* 0x000fe60003800000 */
[----:B------:R-:W3:Y:S04]  /*7d50*/  S2R R4, SR_LANEID ;  /* 0x0000000000047919 */ /* 0x000ee80000000000 */
[----:B------:R-:W4:Y:S01]  /*7d60*/  S2R R6, SR_TID.X ;  /* 0x0000000000067919 */ /* 0x000f220000002100 */
[----:B0-----:R-:W-:Y:S01]  /*7d70*/  @P1 FADD R3, R3, R164 ;  /* 0x000000a403031221 */ /* 0x001fe20000000000 */
[----:B---3--:R-:W-:-:S04]  /*7d80*/  ISETP.NE.AND P2, PT, R4, RZ, PT ;  /* 0x000000ff0400720c */ /* 0x008fc80003f45270 */
        /* <DEDUP_REMOVED lines=23> */
.L_x_618:
[----:B0-----:R-:W-:Y:S05]  /*7f00*/  BSYNC B0 ;  /* 0x0000000000007941 */ /* 0x001fea0003800000 */
.L_x_617:
        /* <DEDUP_REMOVED lines=8> */
[----:B0-----:R-:W0:Y:S09]  /*7f90*/  SHFL.DOWN P0, R3, R0, 0x2, 0x1f ;  /* 0x08401f0000037f89 */ /* 0x001e320000000000 */
[----:B-----5:R-:W-:-:S04]  /*7fa0*/  @!P1 SHF.R.S32.HI R6, RZ, 0x1f, R11 ;  /* 0x0000001fff069819 */ /* 0x020fc8000001140b */
        /* <DEDUP_REMOVED lines=20> */
[----:B------:R0:W-:Y:S01]  /*80f0*/  RED.E.ADD.F32.FTZ.RN.STRONG.GPU [R2.64], R4 ;  /* 0x000000040200798e */ /* 0x0001e2000c10e79c */
[----:B------:R-:W-:Y:S01]  /*8100*/  HFMA2.MMA R11, -RZ, RZ, 0, 0 ;  /* 0x00000000ff0b7435 */ /* 0x000fe200000001ff */
[----:B------:R-:W-:Y:S05]  /*8110*/  BRA `(.L_x_621) ;  /* 0x0000001000007947 */ /* 0x000fea0003800000 */
.L_x_620:
[----:B------:R-:W3:Y:S02]  /*8120*/  S2R R11, SR_TID.X ;  /* 0x00000000000b7919 */ /* 0x000ee40000002100 */
.L_x_621:
[----:B0-----:R-:W-:Y:S05]  /*8130*/  BSYNC B0 ;  /* 0x0000000000007941 */ /* 0x001fea0003800000 */
.L_x_619:
[----:B---3--:R-:W-:-:S13]  /*8140*/  ISETP.GE.AND P0, PT, R11, c[0x0][0x16c], PT ;  /* 0x00005b000b007a0c */ /* 0x008fda0003f06270 */
[----:B------:R-:W-:Y:S05]  /*8150*/  @P0 EXIT ;  /* 0x000000000000094d */ /* 0x000fea0003800000 */
[----:B------:R-:W-:Y:S02]  /*8160*/  ULDC.64 UR6, c[0x0][0x2c8] ;  /* 0x0000b20000067ab9 */ /* 0x000fe40000000a00 */
[----:B------:R-:W-:Y:S02]  /*8170*/  ULDC.64 UR8, c[0x0][0x288] ;  /* 0x0000a20000087ab9 */ /* 0x000fe40000000a00 */
[----:B-1----:R-:W-:Y:S02]  /*8180*/  UIMAD UR4, UR11, UR6, URZ ;  /* 0x000000060b0472a4 */ /* 0x002fe4000f8e023f */
[----:B------:R-:W-:Y:S02]  /*8190*/  UIMAD UR11, UR11, UR8, URZ ;  /* 0x000000080b0b72a4 */ /* 0x000fe4000f8e023f */
[----:B------:R-:W-:Y:S02]  /*81a0*/  UIMAD.WIDE.U32 UR12, UR10, UR6, URZ ;  /* 0x000000060a0c72a5 */ /* 0x000fe4000f8e003f */
[----:B------:R-:W-:-:S02]  /*81b0*/  UIMAD UR7, UR10, UR7, UR4 ;  /* 0x000000070a0772a4 */ /* 0x000fc4000f8e0204 */
[----:B--2---:R-:W-:Y:S02]  /*81c0*/  UIMAD.WIDE.U32 UR4, UR10, UR8, URZ ;  /* 0x000000080a0472a5 */ /* 0x004fe4000f8e003f */
[----:B------:R-:W-:Y:S02]  /*81d0*/  UIMAD UR6, UR10, UR9, UR11 ;  /* 0x000000090a0672a4 */ /* 0x000fe4000f8e020b */
[----:B------:R-:W-:Y:S02]  /*81e0*/  UIADD3 UR7, UR13, UR7, URZ ;  /* 0x000000070d077290 */ /* 0x000fe4000fffe03f */
[----:B------:R-:W-:Y:S02]  /*81f0*/  UIADD3 UR6, UR5, UR6, URZ ;  /* 0x0000000605067290 */ /* 0x000fe4000fffe03f */
.L_x_622:
        /* <DEDUP_REMOVED lines=30> */
.L_x_568:
[----:B------:R-:W-:Y:S01]  /*83e0*/  HFMA2.MMA R165, -RZ, RZ, 0, 0 ;  /* 0x00000000ffa57435 */ /* 0x000fe200000001ff */
[----:B------:R-:W-:Y:S01]  /*83f0*/  MOV R83, R86 ;  /* 0x0000005600537202 */ /* 0x000fe20000000f00 */
[----:B------:R-:W-:Y:S01]  /*8400*/  IMAD.MOV.U32 R87, RZ, RZ, 0x1 ;  /* 0x00000001ff577424 */ /* 0x000fe200078e00ff */
[----:B------:R-:W-:Y:S02]  /*8410*/  MOV R162, 0xffffffff ;  /* 0xffffffff00a27802 */ /* 0x000fe40000000f00 */
[----:B------:R-:W-:-:S02]  /*8420*/  MOV R82, 0x8440 ;  /* 0x0000844000527802 */ /* 0x000fc40000000f00 */
[----:B-1-3--:R-:W-:Y:S05]  /*8430*/  CALL.REL.NOINC `($__internal_26_$__cuda_sm70_shflsync_up) ;  /* 0x00000ee000007944 */ /* 0x00afea0003c00000 */
[----:B-1----:R-:W-:Y:S01]  /*8440*/  IMAD.MOV.U32 R84, RZ, RZ, R87 ;  /* 0x000000ffff547224 */ /* 0x002fe200078e0057 */
[----:B------:R-:W-:Y:S05]  /*8450*/  BRA `(.L_x_623) ;  /* 0xffffb6a000007947 */ /* 0x000fea000383ffff */
.L_x_569:
[----:B------:R-:W-:Y:S01]  /*8460*/  HFMA2.MMA R87, -RZ, RZ, 0, 5.9604644775390625e-08 ;  /* 0x00000001ff577435 */ /* 0x000fe200000001ff */
[----:B------:R-:W-:Y:S01]  /*8470*/  MOV R83, R85 ;  /* 0x0000005500537202 */ /* 0x000fe20000000f00 */
[----:B------:R-:W-:Y:S01]  /*8480*/  IMAD.MOV.U32 R165, RZ, RZ, RZ ;  /* 0x000000ffffa57224 */ /* 0x000fe200078e00ff */
[----:B------:R-:W-:-:S02]  /*8490*/  MOV R162, 0xffffffff ;  /* 0xffffffff00a27802 */ /* 0x000fc40000000f00 */
[----:B------:R-:W-:Y:S02]  /*84a0*/  MOV R82, 0x84c0 ;  /* 0x000084c000527802 */ /* 0x000fe40000000f00 */
[----:B0123--:R-:W-:Y:S05]  /*84b0*/  CALL.REL.NOINC `($__internal_26_$__cuda_sm70_shflsync_up) ;  /* 0x00000e6000007944 */ /* 0x00ffea0003c00000 */
[C---:B------:R-:W-:Y:S01]  /*84c0*/  FMUL.FTZ R83, R86.reuse, R84 ;  /* 0x0000005456537220 */ /* 0x040fe20000410000 */
[----:B------:R-:W-:Y:S01]  /*84d0*/  ISETP.GE.AND P0, PT, R161, 0x1, PT ;  /* 0x00000001a100780c */ /* 0x000fe20003f06270 */
[C---:B-1----:R-:W-:Y:S01]  /*84e0*/  FFMA.FTZ R82, R86.reuse, R87, R85 ;  /* 0x0000005756527223 */ /* 0x042fe20000010055 */
[----:B------:R-:W-:Y:S01]  /*84f0*/  HFMA2.MMA R87, -RZ, RZ, 0, 1.1920928955078125e-07 ;  /* 0x00000002ff577435 */ /* 0x000fe200000001ff */
[----:B------:R-:W-:Y:S01]  /*8500*/  IMAD.MOV.U32 R165, RZ, RZ, RZ ;  /* 0x000000ffffa57224 */ /* 0x000fe200078e00ff */
[----:B------:R-:W-:Y:S02]  /*8510*/  FSEL R86, R86, R83, !P0 ;  /* 0x0000005356567208 */ /* 0x000fe40004000000 */
[----:B------:R-:W-:Y:S02]  /*8520*/  FSEL R85, R85, R82, !P0 ;  /* 0x0000005255557208 */ /* 0x000fe40004000000 */
[----:B------:R-:W-:Y:S02]  /*8530*/  MOV R162, 0xffffffff ;  /* 0xffffffff00a27802 */ /* 0x000fe40000000f00 */
[----:B------:R-:W-:-:S02]  /*8540*/  MOV R83, R86 ;  /* 0x0000005600537202 */ /* 0x000fc40000000f00 */
[----:B------:R-:W-:Y:S02]  /*8550*/  MOV R82, 0x8570 ;  /* 0x0000857000527802 */ /* 0x000fe40000000f00 */
[----:B------:R-:W-:Y:S05]  /*8560*/  CALL.REL.NOINC `($__internal_26_$__cuda_sm70_shflsync_up) ;  /* 0x00000db000007944 */ /* 0x000fea0003c00000 */
[----:B-1----:R-:W-:Y:S01]  /*8570*/  IMAD.MOV.U32 R84, RZ, RZ, R87 ;  /* 0x000000ffff547224 */ /* 0x002fe200078e0057 */
[----:B------:R-:W-:Y:S01]  /*8580*/  HFMA2.MMA R87, -RZ, RZ, 0, 1.1920928955078125e-07 ;  /* 0x00000002ff577435 */ /* 0x000fe200000001ff */
[----:B------:R-:W-:Y:S01]  /*8590*/  MOV R83, R85 ;  /* 0x0000005500537202 */ /* 0x000fe20000000f00 */
[----:B------:R-:W-:Y:S01]  /*85a0*/  IMAD.MOV.U32 R165, RZ, RZ, RZ ;  /* 0x000000ffffa57224 */ /* 0x000fe200078e00ff */
[----:B------:R-:W-:Y:S02]  /*85b0*/  MOV R162, 0xffffffff ;  /* 0xffffffff00a27802 */ /* 0x000fe40000000f00 */
[----:B------:R-:W-:Y:S02]  /*85c0*/  MOV R82, 0x85e0 ;  /* 0x000085e000527802 */ /* 0x000fe40000000f00 */
[----:B------:R-:W-:Y:S05]  /*85d0*/  CALL.REL.NOINC `($__internal_26_$__cuda_sm70_shflsync_up) ;  /* 0x00000d4000007944 */ /* 0x000fea0003c00000 */
        /* <DEDUP_REMOVED lines=8> */
[----:B------:R-:W-:Y:S05]  /*8660*/  CALL.REL.NOINC `($__internal_26_$__cuda_sm70_shflsync_up) ;  /* 0x00000cb000007944 */ /* 0x000fea0003c00000 */
[----:B-1----:R-:W-:Y:S01]  /*8670*/  IMAD.MOV.U32 R84, RZ, RZ, R87 ;  /* 0x000000ffff547224 */ /* 0x002fe200078e0057 */
[----:B------:R-:W-:Y:S01]  /*8680*/  HFMA2.MMA R87, -RZ, RZ, 0, 2.384185791015625e-07 ;  /* 0x00000004ff577435 */ /* 0x000fe200000001ff */
        /* <DEDUP_REMOVED lines=13> */
[----:B------:R-:W-:Y:S05]  /*8760*/  CALL.REL.NOINC `($__internal_26_$__cuda_sm70_shflsync_up) ;  /* 0x00000bb000007944 */ /* 0x000fea0003c00000 */
[----:B-1----:R-:W-:Y:S01]  /*8770*/  IMAD.MOV.U32 R84, RZ, RZ, R87 ;  /* 0x000000ffff547224 */ /* 0x002fe200078e0057 */
[----:B------:R-:W-:Y:S01]  /*8780*/  HFMA2.MMA R87, -RZ, RZ, 0, 4.76837158203125e-07 ;  /* 0x00000008ff577435 */ /* 0x000fe200000001ff */
[----:B------:R-:W-:Y:S01]  /*8790*/  MOV R83, R85 ;  /* 0x0000005500537202 */ /* 0x000fe20000000f00 */
[----:B------:R-:W-:Y:S01]  /*87a0*/  IMAD.MOV.U32 R165, RZ, RZ, RZ ;  /* 0x000000ffffa57224 */ /* 0x000fe200078e00ff */
[----:B------:R-:W-:Y:S02]  /*87b0*/  MOV R162, 0xffffffff ;  /* 0xffffffff00a27802 */ /* 0x000fe40000000f00 */
[----:B------:R-:W-:Y:S02]  /*87c0*/  MOV R82, 0x87e0 ;  /* 0x000087e000527802 */ /* 0x000fe40000000f00 */
[----:B------:R-:W-:Y:S05]  /*87d0*/  CALL.REL.NOINC `($__internal_26_$__cuda_sm70_shflsync_up) ;  /* 0x00000b4000007944 */ /* 0x000fea0003c00000 */
        /* <DEDUP_REMOVED lines=8> */
[----:B------:R-:W-:Y:S05]  /*8860*/  CALL.REL.NOINC `($__internal_26_$__cuda_sm70_shflsync_up) ;  /* 0x00000ab000007944 */ /* 0x000fea0003c00000 */
[----:B-1----:R-:W-:Y:S01]  /*8870*/  IMAD.MOV.U32 R84, RZ, RZ, R87 ;  /* 0x000000ffff547224 */ /* 0x002fe200078e0057 */
[----:B------:R-:W-:Y:S01]  /*8880*/  HFMA2.MMA R87, -RZ, RZ, 0, 9.5367431640625e-07 ;  /* 0x00000010ff577435 */ /* 0x000fe200000001ff */
[----:B------:R-:W-:Y:S01]  /*8890*/  MOV R83, R85 ;  /* 0x0000005500537202 */ /* 0x000fe20000000f00 */
[----:B------:R-:W-:Y:S01]  /*88a0*/  IMAD.MOV.U32 R165, RZ, RZ, RZ ;  /* 0x000000ffffa57224 */ /* 0x000fe200078e00ff */
[----:B------:R-:W-:Y:S02]  /*88b0*/  MOV R162, 0xffffffff ;  /* 0xffffffff00a27802 */ /* 0x000fe40000000f00 */
[----:B------:R-:W-:Y:S02]  /*88c0*/  MOV R82, 0x88e0 ;  /* 0x000088e000527802 */ /* 0x000fe40000000f00 */
[----:B------:R-:W-:Y:S05]  /*88d0*/  CALL.REL.NOINC `($__internal_26_$__cuda_sm70_shflsync_up) ;  /* 0x00000a4000007944 */ /* 0x000fea0003c00000 */
[----:B-1----:R-:W-:Y:S05]  /*88e0*/  BRA `(.L_x_624) ;  /* 0xffffb37000007947 */ /* 0x002fea000383ffff */
.L_x_572:
[----:B------:R-:W-:Y:S01]  /*88f0*/  HFMA2.MMA R165, -RZ, RZ, 0, 0 ;  /* 0x00000000ffa57435 */ /* 0x000fe200000001ff */
[----:B------:R-:W-:Y:S01]  /*8900*/  MOV R83, R86 ;  /* 0x0000005600537202 */ /* 0x000fe20000000f00 */
[----:B------:R-:W-:Y:S01]  /*8910*/  IMAD.MOV.U32 R87, RZ, RZ, 0x1 ;  /* 0x00000001ff577424 */ /* 0x000fe200078e00ff */
[----:B------:R-:W-:Y:S02]  /*8920*/  MOV R162, 0xffffffff ;  /* 0xffffffff00a27802 */ /* 0x000fe40000000f00 */
[----:B------:R-:W-:-:S02]  /*8930*/  MOV R82, 0x8950 ;  /* 0x0000895000527802 */ /* 0x000fc40000000f00 */
[----:B-1-3--:R-:W-:Y:S05]  /*8940*/  CALL.REL.NOINC `($__internal_26_$__cuda_sm70_shflsync_up) ;  /* 0x000009d000007944 */ /* 0x00afea0003c00000 */
[----:B-1----:R-:W-:Y:S01]  /*8950*/  IMAD.MOV.U32 R84, RZ, RZ, R87 ;  /* 0x000000ffff547224 */ /* 0x002fe200078e0057 */
[----:B------:R-:W-:Y:S01]  /*8960*/  HFMA2.MMA R87, -RZ, RZ, 0, 5.9604644775390625e-08 ;  /* 0x00000001ff577435 */ /* 0x000fe200000001ff */
[----:B------:R-:W-:Y:S01]  /*8970*/  MOV R83, R85 ;  /* 0x0000005500537202 */ /* 0x000fe20000000f00 */
[----:B------:R-:W-:Y:S01]  /*8980*/  IMAD.MOV.U32 R165, RZ, RZ, RZ ;  /* 0x000000ffffa57224 */ /* 0x000fe200078e00ff */
[----:B------:R-:W-:-:S02]  /*8990*/  MOV R162, 0xffffffff ;  /* 0xffffffff00a27802 */ /* 0x000fc40000000f00 */
[----:B------:R-:W-:Y:S02]  /*89a0*/  MOV R82, 0x89c0 ;  /* 0x000089c000527802 */ /* 0x000fe40000000f00 */
[----:B------:R-:W-:Y:S05]  /*89b0*/  CALL.REL.NOINC `($__internal_26_$__cuda_sm70_shflsync_up) ;  /* 0x0000096000007944 */ /* 0x000fea0003c00000 */
[----:B------:R-:W-:Y:S01]  /*89c0*/  MOV R86, R84 ;  /* 0x0000005400567202 */ /* 0x000fe20000000f00 */
[----:B------:R-:W-:Y:S01]  /*89d0*/  HFMA2.MMA R84, -RZ, RZ, 0, 0 ;  /* 0x00000000ff547435 */ /* 0x000fe200000001ff */
[----:B------:R-:W-:Y:S01]  /*89e0*/  IMAD.MOV.U32 R82, RZ, RZ, R80 ;  /* 0x000000ffff527224 */ /* 0x000fe200078e0050 */
[----:B------:R-:W-:Y:S01]  /*89f0*/  MOV R165, 0x1f ;  /* 0x0000001f00a57802 */ /* 0x000fe20000000f00 */
[----:B------:R-:W-:Y:S01]  /*8a00*/  IMAD.MOV.U32 R162, RZ, RZ, -0x1 ;  /* 0xffffffffffa27424 */ /* 0x000fe200078e00ff */
[----:B------:R-:W-:Y:S02]  /*8a10*/  MOV R83, 0x8a30 ;  /* 0x00008a3000537802 */ /* 0x000fe40000000f00 */
[----:B-1----:R-:W-:Y:S05]  /*8a20*/  CALL.REL.NOINC `($__internal_25_$__cuda_sm70_shflsync_idx_p) ;  /* 0x000008a000007944 */ /* 0x002fea0003c00000 */
[----:B------:R-:W-:Y:S01]  /*8a30*/  HFMA2.MMA R165, -RZ, RZ, 0, 1.847743988037109375e-06 ;  /* 0x0000001fffa57435 */ /* 0x000fe200000001ff */
[----:B-1----:R-:W-:Y:S01]  /*8a40*/  MOV R80, R84 ;  /* 0x0000005400507202 */ /* 0x002fe20000000f00 */
[----:B------:R-:W-:Y:S01]  /*8a50*/  IMAD.MOV.U32 R84, RZ, RZ, RZ ;  /* 0x000000ffff547224 */ /* 0x000fe200078e00ff */
[----:B------:R-:W-:Y:S02]  /*8a60*/  MOV R82, R81 ;  /* 0x0000005100527202 */ /* 0x000fe40000000f00 */
[----:B------:R-:W-:-:S02]  /*8a70*/  MOV R162, 0xffffffff ;  /* 0xffffffff00a27802 */ /* 0x000fc40000000f00 */
[----:B------:R-:W-:Y:S02]  /*8a80*/  MOV R83, 0x8aa0 ;  /* 0x00008aa000537802 */ /* 0x000fe40000000f00 */
[----:B------:R-:W-:Y:S05]  /*8a90*/  CALL.REL.NOINC `($__internal_25_$__cuda_sm70_shflsync_idx_p) ;  /* 0x0000083000007944 */ /* 0x000fea0003c00000 */
[----:B-1----:R-:W-:Y:S05]  /*8aa0*/  BRA `(.L_x_625) ;  /* 0xffffb31000007947 */ /* 0x002fea000383ffff */
.L_x_575:
[----:B------:R-:W-:Y:S01]  /*8ab0*/  HFMA2.MMA R83, -RZ, RZ, 0, 5.9604644775390625e-08 ;  /* 0x00000001ff537435 */ /* 0x000fe200000001ff */
[----:B------:R-:W-:Y:S01]  /*8ac0*/  IMAD.MOV.U32 R162, RZ, RZ, R86 ;  /* 0x000000ffffa27224 */ /* 0x000fe200078e0056 */
[----:B------:R-:W-:Y:S01]  /*8ad0*/  MOV R165, 0x1f ;  /* 0x0000001f00a57802 */ /* 0x000fe20000000f00 */
[----:B------:R-:W-:Y:S01]  /*8ae0*/  IMAD.MOV.U32 R84, RZ, RZ, -0x1 ;  /* 0xffffffffff547424 */ /* 0x000fe200078e00ff */
[----:B------:R-:W-:Y:S02]  /*8af0*/  MOV R82, 0x8b10 ;  /* 0x00008b1000527802 */ /* 0x000fe40000000f00 */
[----:B--2---:R-:W-:Y:S05]  /*8b00*/  CALL.REL.NOINC `($__internal_24_$__cuda_sm70_shflsync_down) ;  /* 0x0000078000007944 */ /* 0x004fea0003c00000 */
[----:B-1----:R-:W-:Y:S01]  /*8b10*/  MOV R85, R84 ;  /* 0x0000005400557202 */ /* 0x002fe20000000f00 */
[----:B------:R-:W-:Y:S05]  /*8b20*/  BRA `(.L_x_626) ;  /* 0xffffb9b000007947 */ /* 0x000fea000383ffff */
.L_x_576:
[----:B------:R-:W-:Y:S01]  /*8b30*/  HFMA2.MMA R165, -RZ, RZ, 0, 1.847743988037109375e-06 ;  /* 0x0000001fffa57435 */ /* 0x000fe200000001ff */
[----:B------:R-:W-:Y:S01]  /*8b40*/  MOV R162, R87 ;  /* 0x0000005700a27202 */ /* 0x000fe20000000f00 */
[----:B------:R-:W-:Y:S01]  /*8b50*/  IMAD.MOV.U32 R83, RZ, RZ, 0x1 ;  /* 0x00000001ff537424 */ /* 0x000fe200078e00ff */
[----:B------:R-:W-:Y:S02]  /*8b60*/  MOV R84, 0xffffffff ;  /* 0xffffffff00547802 */ /* 0x000fe40000000f00 */
[----:B------:R-:W-:-:S02]  /*8b70*/  MOV R82, 0x8b90 ;  /* 0x00008b9000527802 */ /* 0x000fc40000000f00 */
[----:B012---:R-:W-:Y:S05]  /*8b80*/  CALL.REL.NOINC `($__internal_24_$__cuda_sm70_shflsync_down) ;  /* 0x0000070000007944 */ /* 0x007fea0003c00000 */
        /* <DEDUP_REMOVED lines=9> */
[----:B------:R-:W-:Y:S05]  /*8c20*/  CALL.REL.NOINC `($__internal_24_$__cuda_sm70_shflsync_down) ;  /* 0x0000066000007944 */ /* 0x000fea0003c00000 */
[----:B------:R-:W-:Y:S01]  /*8c30*/  HFMA2.MMA R165, -RZ, RZ, 0, 1.847743988037109375e-06 ;  /* 0x0000001fffa57435 */ /* 0x000fe200000001ff */
[----:B-1----:R-:W-:Y:S01]  /*8c40*/  MOV R85, R84 ;  /* 0x0000005400557202 */ /* 0x002fe20000000f00 */
[----:B------:R-:W-:Y:S01]  /*8c50*/  IMAD.MOV.U32 R83, RZ, RZ, 0x2 ;  /* 0x00000002ff537424 */ /* 0x000fe200078e00ff */
[----:B------:R-:W-:Y:S02]  /*8c60*/  MOV R162, R87 ;  /* 0x0000005700a27202 */ /* 0x000fe40000000f00 */
[----:B------:R-:W-:Y:S02]  /*8c70*/  MOV R84, 0xffffffff ;  /* 0xffffffff00547802 */ /* 0x000fe40000000f00 */
[----:B------:R-:W-:-:S02]  /*8c80*/  MOV R82, 0x8ca0 ;  /* 0x00008ca000527802 */ /* 0x000fc40000000f00 */
[----:B------:R-:W-:Y:S05]  /*8c90*/  CALL.REL.NOINC `($__internal_24_$__cuda_sm70_shflsync_down) ;  /* 0x000005f000007944 */ /* 0x000fea0003c00000 */
[----:B-1----:R-:W-:Y:S01]  /*8ca0*/  @!P3 FFMA.FTZ R87, R86, R84, R87 ;  /* 0x000000545657b223 */ /* 0x002fe20000010057 */
[----:B------:R-:W-:Y:S01]  /*8cb0*/  HFMA2.MMA R165, -RZ, RZ, 0, 1.847743988037109375e-06 ;  /* 0x0000001fffa57435 */ /* 0x000fe200000001ff */
[----:B------:R-:W-:Y:S01]  /*8cc0*/  @!P3 FMUL.FTZ R86, R85, R86 ;  /* 0x000000565556b220 */ /* 0x000fe20000410000 */
[----:B------:R-:W-:Y:S01]  /*8cd0*/  MOV R84, 0xffffffff ;  /* 0xffffffff00547802 */ /* 0x000fe20000000f00 */
[----:B------:R-:W-:Y:S01]  /*8ce0*/  IMAD.MOV.U32 R83, RZ, RZ, 0x4 ;  /* 0x00000004ff537424 */ /* 0x000fe200078e00ff */
[----:B------:R-:W-:Y:S01]  /*8cf0*/  MOV R82, 0x8d20 ;  /* 0x00008d2000527802 */ /* 0x000fe20000000f00 */
[----:B------:R-:W-:-:S02]  /*8d00*/  IMAD.MOV.U32 R162, RZ, RZ, R86 ;  /* 0x000000ffffa27224 */ /* 0x000fc400078e0056 */
[----:B------:R-:W-:Y:S05]  /*8d10*/  CALL.REL.NOINC `($__internal_24_$__cuda_sm70_shflsync_down) ;  /* 0x0000057000007944 */ /* 0x000fea0003c00000 */
[----:B------:R-:W-:Y:S01]  /*8d20*/  HFMA2.MMA R165, -RZ, RZ, 0, 1.847743988037109375e-06 ;  /* 0x0000001fffa57435 */ /* 0x000fe200000001ff */
[----:B-1----:R-:W-:Y:S01]  /*8d30*/  MOV R85, R84 ;  /* 0x0000005400557202 */ /* 0x002fe20000000f00 */
[----:B------:R-:W-:Y:S01]  /*8d40*/  IMAD.MOV.U32 R83, RZ, RZ, 0x4 ;  /* 0x00000004ff537424 */ /* 0x000fe200078e00ff */
[----:B------:R-:W-:-:S02]  /*8d50*/  MOV R162, R87 ;  /* 0x0000005700a27202 */ /* 0x000fc40000000f00 */
[----:B------:R-:W-:Y:S02]  /*8d60*/  MOV R84, 0xffffffff ;  /* 0xffffffff00547802 */ /* 0x000fe40000000f00 */
[----:B------:R-:W-:Y:S02]  /*8d70*/  MOV R82, 0x8d90 ;  /* 0x00008d9000527802 */ /* 0x000fe40000000f00 */
[----:B------:R-:W-:Y:S05]  /*8d80*/  CALL.REL.NOINC `($__internal_24_$__cuda_sm70_shflsync_down) ;  /* 0x0000050000007944 */ /* 0x000fea0003c00000 */
        /* <DEDUP_REMOVED lines=9> */
[----:B------:R-:W-:Y:S05]  /*8e20*/  CALL.REL.NOINC `($__internal_24_$__cuda_sm70_shflsync_down) ;  /* 0x0000046000007944 */ /* 0x000fea0003c00000 */
[----:B------:R-:W-:Y:S01]  /*8e30*/  HFMA2.MMA R83, -RZ, RZ, 0, 4.76837158203125e-07 ;  /* 0x00000008ff537435 */ /* 0x000fe200000001ff */
[----:B-1----:R-:W-:Y:S01]  /*8e40*/  IMAD.MOV.U32 R86, RZ, RZ, R84 ;  /* 0x000000ffff567224 */ /* 0x002fe200078e0054 */
[----:B------:R-:W-:Y:S01]  /*8e50*/  MOV R162, R85 ;  /* 0x0000005500a27202 */ /* 0x000fe20000000f00 */
[----:B------:R-:W-:Y:S01]  /*8e60*/  IMAD.MOV.U32 R165, RZ, RZ, 0x1f ;  /* 0x0000001fffa57424 */ /* 0x000fe200078e00ff */
[----:B------:R-:W-:Y:S02]  /*8e70*/  MOV R84, 0xffffffff ;  /* 0xffffffff00547802 */ /* 0x000fe40000000f00 */
[----:B------:R-:W-:Y:S02]  /*8e80*/  MOV R82, 0x8ea0 ;  /* 0x00008ea000527802 */ /* 0x000fe40000000f00 */
[----:B------:R-:W-:Y:S05]  /*8e90*/  CALL.REL.NOINC `($__internal_24_$__cuda_sm70_shflsync_down) ;  /* 0x000003f000007944 */ /* 0x000fea0003c00000 */
        /* <DEDUP_REMOVED lines=17> */
[----:B------:R-:W-:Y:S01]  /*8fb0*/  HFMA2.MMA R165, -RZ, RZ, 0, 1.847743988037109375e-06 ;  /* 0x0000001fffa57435 */ /* 0x000fe200000001ff */
[----:B------:R-:W-:Y:S01]  /*8fc0*/  @!P0 FMUL.FTZ R87, R85, R87 ;  /* 0x0000005755578220 */ /* 0x000fe20000410000 */
[----:B------:R-:W-:Y:S01]  /*8fd0*/  MOV R162, 0xffffffff ;  /* 0xffffffff00a27802 */ /* 0x000fe20000000f00 */
[----:B------:R-:W-:Y:S01]  /*8fe0*/  IMAD.MOV.U32 R84, RZ, RZ, RZ ;  /* 0x000000ffff547224 */ /* 0x000fe200078e00ff */
[----:B------:R-:W-:Y:S01]  /*8ff0*/  MOV R83, 0x9020 ;  /* 0x0000902000537802 */ /* 0x000fe20000000f00 */
[----:B------:R-:W-:Y:S02]  /*9000*/  IMAD.MOV.U32 R82, RZ, RZ, R87 ;  /* 0x000000ffff527224 */ /* 0x000fe400078e0057 */
[----:B------:R-:W-:Y:S05]  /*9010*/  CALL.REL.NOINC `($__internal_25_$__cuda_sm70_shflsync_idx_p) ;  /* 0x000002b000007944 */ /* 0x000fea0003c00000 */
[----:B------:R-:W-:Y:S01]  /*9020*/  HFMA2.MMA R165, -RZ, RZ, 0, 1.847743988037109375e-06 ;  /* 0x0000001fffa57435 */ /* 0x000fe200000001ff */
[----:B-1----:R-:W-:Y:S01]  /*9030*/  MOV R85, R84 ;  /* 0x0000005400557202 */ /* 0x002fe20000000f00 */
[----:B------:R-:W-:Y:S01]  /*9040*/  IMAD.MOV.U32 R84, RZ, RZ, RZ ;  /* 0x000000ffff547224 */ /* 0x000fe200078e00ff */
[----:B------:R-:W-:-:S02]  /*9050*/  MOV R82, R86 ;  /* 0x0000005600527202 */ /* 0x000fc40000000f00 */
[----:B------:R-:W-:Y:S02]  /*9060*/  MOV R162, 0xffffffff ;  /* 0xffffffff00a27802 */ /* 0x000fe40000000f00 */
[----:B------:R-:W-:Y:S02]  /*9070*/  MOV R83, 0x9090 ;  /* 0x0000909000537802 */ /* 0x000fe40000000f00 */
[----:B------:R-:W-:Y:S05]  /*9080*/  CALL.REL.NOINC `($__internal_25_$__cuda_sm70_shflsync_idx_p) ;  /* 0x0000024000007944 */ /* 0x000fea0003c00000 */
[----:B------:R-:W-:Y:S01]  /*9090*/  IMAD.MOV.U32 R88, RZ, RZ, R85 ;  /* 0x000000ffff587224 */ /* 0x000fe200078e0055 */
[----:B------:R-:W-:Y:S01]  /*90a0*/  HFMA2.MMA R165, -RZ, RZ, 0, 1.847743988037109375e-06 ;  /* 0x0000001fffa57435 */ /* 0x000fe200000001ff */
[----:B-1----:R-:W-:Y:S01]  /*90b0*/  MOV R85, R84 ;  /* 0x0000005400557202 */ /* 0x002fe20000000f00 */
[----:B------:R-:W-:Y:S01]  /*90c0*/  IMAD.MOV.U32 R83, RZ, RZ, 0x1 ;  /* 0x00000001ff537424 */ /* 0x000fe200078e00ff */
[----:B------:R-:W-:Y:S02]  /*90d0*/  MOV R162, R87 ;  /* 0x0000005700a27202 */ /* 0x000fe40000000f00 */
[----:B------:R-:W-:Y:S02]  /*90e0*/  MOV R84, 0xffffffff ;  /* 0xffffffff00547802 */ /* 0x000fe40000000f00 */
[----:B------:R-:W-:-:S02]  /*90f0*/  MOV R82, 0x9110 ;  /* 0x0000911000527802 */ /* 0x000fc40000000f00 */
[----:B------:R-:W-:Y:S05]  /*9100*/  CALL.REL.NOINC `($__internal_24_$__cuda_sm70_shflsync_down) ;  /* 0x0000018000007944 */ /* 0x000fea0003c00000 */
[----:B------:R-:W-:Y:S01]  /*9110*/  HFMA2.MMA R83, -RZ, RZ, 0, 5.9604644775390625e-08 ;  /* 0x00000001ff537435 */ /* 0x000fe200000001ff */
[----:B-1----:R-:W-:Y:S01]  /*9120*/  IMAD.MOV.U32 R89, RZ, RZ, R84 ;  /* 0x000000ffff597224 */ /* 0x002fe200078e0054 */
[----:B------:R-:W-:Y:S01]  /*9130*/  MOV R162, R86 ;  /* 0x0000005600a27202 */ /* 0x000fe20000000f00 */
[----:B------:R-:W-:Y:S01]  /*9140*/  IMAD.MOV.U32 R165, RZ, RZ, 0x1f ;  /* 0x0000001fffa57424 */ /* 0x000fe200078e00ff */
[----:B------:R-:W-:-:S02]  /*9150*/  MOV R84, 0xffffffff ;  /* 0xffffffff00547802 */ /* 0x000fc40000000f00 */
[----:B------:R-:W-:Y:S02]  /*9160*/  MOV R82, 0x9180 ;  /* 0x0000918000527802 */ /* 0x000fe40000000f00 */
[----:B------:R-:W-:Y:S05]  /*9170*/  CALL.REL.NOINC `($__internal_24_$__cuda_sm70_shflsync_down) ;  /* 0x0000011000007944 */ /* 0x000fea0003c00000 */
[----:B-1----:R-:W-:Y:S01]  /*9180*/  MOV R87, R84 ;  /* 0x0000005400577202 */ /* 0x002fe20000000f00 */
[----:B------:R-:W-:Y:S01]  /*9190*/  HFMA2.MMA R84, -RZ, RZ, 0, 0 ;  /* 0x00000000ff547435 */ /* 0x000fe200000001ff */
[----:B------:R-:W-:Y:S01]  /*91a0*/  IMAD.MOV.U32 R86, RZ, RZ, R89 ;  /* 0x000000ffff567224 */ /* 0x000fe200078e0059 */
[----:B------:R-:W-:Y:S01]  /*91b0*/  MOV R82, R80 ;  /* 0x0000005000527202 */ /* 0x000fe20000000f00 */
[----:B------:R-:W-:Y:S01]  /*91c0*/  IMAD.MOV.U32 R165, RZ, RZ, 0x1f ;  /* 0x0000001fffa57424 */ /* 0x000fe200078e00ff */
[----:B------:R-:W-:Y:S02]  /*91d0*/  MOV R162, 0xffffffff ;  /* 0xffffffff00a27802 */ /* 0x000fe40000000f00 */
[----:B------:R-:W-:Y:S02]  /*91e0*/  MOV R83, 0x9200 ;  /* 0x0000920000537802 */ /* 0x000fe40000000f00 */
[----:B------:R-:W-:Y:S05]  /*91f0*/  CALL.REL.NOINC `($__internal_25_$__cuda_sm70_shflsync_idx_p) ;  /* 0x000000d000007944 */ /* 0x000fea0003c00000 */
[----:B-1----:R-:W-:Y:S01]  /*9200*/  MOV R89, R84 ;  /* 0x0000005400597202 */ /* 0x002fe20000000f00 */
[----:B------:R-:W-:Y:S01]  /*9210*/  HFMA2.MMA R84, -RZ, RZ, 0, 0 ;  /* 0x00000000ff547435 */ /* 0x000fe200000001ff */
[----:B------:R-:W-:Y:S01]  /*9220*/  IMAD.MOV.U32 R82, RZ, RZ, R81 ;  /* 0x000000ffff527224 */ /* 0x000fe200078e0051 */
[----:B------:R-:W-:Y:S01]  /*9230*/  MOV R165, 0x1f ;  /* 0x0000001f00a57802 */ /* 0x000fe20000000f00 */
[----:B------:R-:W-:Y:S01]  /*9240*/  IMAD.MOV.U32 R162, RZ, RZ, -0x1 ;  /* 0xffffffffffa27424 */ /* 0x000fe200078e00ff */
[----:B------:R-:W-:-:S02]  /*9250*/  MOV R83, 0x9270 ;  /* 0x0000927000537802 */ /* 0x000fc40000000f00 */
[----:B------:R-:W-:Y:S05]  /*9260*/  CALL.REL.NOINC `($__internal_25_$__cuda_sm70_shflsync_idx_p) ;  /* 0x0000006000007944 */ /* 0x000fea0003c00000 */
[----:B-1----:R-:W-:Y:S01]  /*9270*/  MOV R83, R84 ;  /* 0x0000005400537202 */ /* 0x002fe20000000f00 */
[----:B------:R-:W-:Y:S05]  /*9280*/  BRA `(.L_x_627) ;  /* 0xffffb3f000007947 */ /* 0x000fea000383ffff */
        .weak           $__internal_24_$__cuda_sm70_shflsync_down
        .type           $__internal_24_$__cuda_sm70_shflsync_down,@function
        .size           $__internal_24_$__cuda_sm70_shflsync_down,($__internal_25_$__cuda_sm70_shflsync_idx_p - $__internal_24_$__cuda_sm70_shflsync_down)
$__internal_24_$__cuda_sm70_shflsync_down:
[----:B------:R-:W-:Y:S04]  /*9290*/  WARPSYNC R84 ;  /* 0x0000005400007348 */ /* 0x000fe80003800000 */
[----:B------:R0:W1:Y:S02]  /*92a0*/  SHFL.DOWN PT, R84, R162, R83, R165 ;  /* 0x08000053a2547389 */ /* 0x00006400000e00a5 */
[----:B0-----:R-:W-:-:S06]  /*92b0*/  HFMA2.MMA R83, -RZ, RZ, 0, 0 ;  /* 0x00000000ff537435 */ /* 0x001fcc00000001ff */
[----:B------:R-:W-:Y:S05]  /*92c0*/  RET.REL.NODEC R82 `(_Z25selective_scan_bwd_kernelI32Selective_Scan_bwd_kernel_traitsILi128ELi16ELb0ELb1ELb0ELb0ELb0EN3c104HalfEfEEv12SSMParamsBwd) ;  /* 0xffff6d3052007950 */ /* 0x000fea0003c3ffff */
        .weak           $__internal_25_$__cuda_sm70_shflsync_idx_p
        .type           $__internal_25_$__cuda_sm70_shflsync_idx_p,@function
        .size           $__internal_25_$__cuda_sm70_shflsync_idx_p,($__internal_26_$__cuda_sm70_shflsync_up - $__internal_25_$__cuda_sm70_shflsync_idx_p)
$__internal_25_$__cuda_sm70_shflsync_idx_p:
[----:B------:R-:W-:Y:S04]  /*92d0*/  WARPSYNC R162 ;  /* 0x000000a200007348 */ /* 0x000fe80003800000 */
[----:B------:R0:W1:Y:S02]  /*92e0*/  SHFL.IDX PT, R84, R82, R84, R165 ;  /* 0x0000005452547389 */ /* 0x00006400000e00a5 */
[----:B0-----:R-:W-:Y:S01]  /*92f0*/  IMAD.MOV.U32 R82, RZ, RZ, R83 ;  /* 0x000000ffff527224 */ /* 0x001fe200078e0053 */
[----:B------:R-:W-:-:S04]  /*9300*/  MOV R83, 0x0 ;  /* 0x0000000000537802 */ /* 0x000fc80000000f00 */
[----:B------:R-:W-:Y:S05]  /*9310*/  RET.REL.NODEC R82 `(_Z25selective_scan_bwd_kernelI32Selective_Scan_bwd_kernel_traitsILi128ELi16ELb0ELb1ELb0ELb0ELb0EN3c104HalfEfEEv12SSMParamsBwd) ;  /* 0xffff6ce052007950 */ /* 0x000fea0003c3ffff */
        .weak           $__internal_26_$__cuda_sm70_shflsync_up
        .type           $__internal_26_$__cuda_sm70_shflsync_up,@function
        .size           $__internal_26_$__cuda_sm70_shflsync_up,(.L_x_8838 - $__internal_26_$__cuda_sm70_shflsync_up)
$__internal_26_$__cuda_sm70_shflsync_up:
[----:B------:R-:W-:Y:S04]  /*9320*/  WARPSYNC R162 ;  /* 0x000000a200007348 */ /* 0x000fe80003800000 */
[----:B------:R0:W1:Y:S02]  /*9330*/  SHFL.UP PT, R87, R83, R87, R165 ;  /* 0x0400005753577389 */ /* 0x00006400000e00a5 */
[----:B0-----:R-:W-:-:S06]  /*9340*/  HFMA2.MMA R83, -RZ, RZ, 0, 0 ;  /* 0x00000000ff537435 */ /* 0x001fcc00000001ff */
[----:B------:R-:W-:Y:S05]  /*9350*/  RET.REL.NODEC R82 `(_Z25selective_scan_bwd_kernelI32Selective_Scan_bwd_kernel_traitsILi128ELi16ELb0ELb1ELb0ELb0ELb0EN3c104HalfEfEEv12SSMParamsBwd) ;  /* 0xffff6ca052007950 */ /* 0x000fea0003c3ffff */
.L_x_628:
        /* <DEDUP_REMOVED lines=10> */
.L_x_8838:


//--------------------- .text._Z25selective_scan_bwd_kernelI32Selective_Scan_bwd_kernel_traitsILi128ELi16ELb0ELb1ELb0ELb0ELb1EN3c104HalfEfEEv12SSMParamsBwd --------------------------
	.section	.text._Z25selective_scan_bwd_kernelI32Selective_Scan_bwd_kernel_traitsILi128ELi16ELb0ELb1ELb0ELb0ELb1EN3c104HalfEfEEv12SSMParamsBwd,"ax",@progbits
	.sectioninfo	@"SHI_REGISTERS=168"
	.align	128
        .global         _Z25selective_scan_bwd_kernelI32Selective_Scan_bwd_kernel_traitsILi128ELi16ELb0ELb1ELb0ELb0ELb1EN3c104HalfEfEEv12SSMParamsBwd
        .type           _Z25selective_scan_bwd_kernelI32Selective_Scan_bwd_kernel_traitsILi128ELi16ELb0ELb1ELb0ELb0ELb1EN3c104HalfEfEEv12SSMParamsBwd,@function
        .size           _Z25selective_scan_bwd_kernelI32Selective_Scan_bwd_kernel_traitsILi128ELi16ELb0ELb1ELb0ELb0ELb1EN3c104HalfEfEEv12SSMParamsBwd,(.L_x_8841 - _Z25selective_scan_bwd_kernelI32Selective_Scan_bwd_kernel_traitsILi128ELi16ELb0ELb1ELb0ELb0ELb1EN3c104HalfEfEEv12SSMParamsBwd)
        .other          _Z25selective_scan_bwd_kernelI32Selective_Scan_bwd_kernel_traitsILi128ELi16ELb0ELb1ELb0ELb0ELb1EN3c104HalfEfEEv12SSMParamsBwd,@"STO_CUDA_ENTRY STV_DEFAULT"
_Z25selective_scan_bwd_kernelI32Selective_Scan_bwd_kernel_traitsILi128ELi16ELb0ELb1ELb0ELb0ELb1EN3c104HalfEfEEv12SSMParamsBwd:
.text._Z25selective_scan_bwd_kernelI32Selective_Scan_bwd_kernel_traitsILi128ELi16ELb0ELb1ELb0ELb0ELb1EN3c104HalfEfEEv12SSMParamsBwd:
        /* <DEDUP_REMOVED lines=45> */
[----:B------:R-:W-:Y:S02]  /*02d0*/  UMOV UR32, URZ ;  /* 0x0000003f00207c82 */ /* 0x000fe40008000000 */
[----:B------:R-:W-:Y:S02]  /*02e0*/  UIADD3 UR9, UR9, UR4, URZ ;  /* 0x0000000409097290 */ /* 0x000fe4000fffe03f */
[----:B------:R-:W-:Y:S02]  /*02f0*/  UISETP.NE.U32.AND UP2, UPT, URZ, UR22, UPT ;  /* 0x000000163f00728c */ /* 0x000fe4000bf45070 */
[----:B------:R-:W-:Y:S01]  /*0300*/  UMOV UR4, URZ ;  /* 0x0000003f00047c82 */ /* 0x000fe20008000000 */
[----:B0-----:R-:W2:Y:S01]  /*0310*/  MUFU.RCP R0, R0 ;  /* 0x0000000000007308 */ /* 0x001ea20000001000 */
[----:B------:R-:W-:Y:S02]  /*0320*/  UISETP.NE.AND.EX UP2, UPT, URZ, UR23, UPT, UP2 ;  /* 0x000000173f00728c */ /* 0x000fe4000bf45320 */
[----:B------:R-:W-:-:S02]  /*0330*/  @UP1 ULEA UR32, UP3, UR41, UR20, 0x2 ;  /* 0x0000001429201291 */ /* 0x000fc4000f86103f */
[----:B------:R-:W-:Y:S02]  /*0340*/  UIMAD.WIDE.U32 UR10, UR27, UR6, URZ ;  /* 0x000000061b0a72a5 */ /* 0x000fe4000f8e003f */
[----:B------:R-:W-:Y:S02]  /*0350*/  UMOV UR33, URZ ;  /* 0x0000003f00217c82 */ /* 0x000fe40008000000 */
[----:B------:R-:W-:Y:S02]  /*0360*/  @UP1 ULEA.HI.X UR33, UR41, UR21, UR40, 0x2, UP3 ;  /* 0x0000001529211291 */ /* 0x000fe400098f1428 */
[----:B------:R-:W-:Y:S02]  /*0370*/  UIMAD UR16, UR26, UR14, URZ ;  /* 0x0000000e1a1072a4 */ /* 0x000fe4000f8e023f */
[----:B------:R-:W-:Y:S02]  /*0380*/  UMOV UR34, URZ ;  /* 0x0000003f00227c82 */ /* 0x000fe40008000000 */
[----:B------:R-:W-:Y:S01]  /*0390*/  UIADD3 UR11, UR11, UR18, URZ ;  /* 0x000000120b0b7290 */ /* 0x000fe2000fffe03f */
[----:B--2---:R-:W-:Y:S01]  /*03a0*/  IADD3 R2, R0, 0xffffffe, RZ ;  /* 0x0ffffffe00027810 */ /* 0x004fe20007ffe0ff */
[----:B------:R-:W-:Y:S01]  /*03b0*/  @UP2 ULEA UR34, UP1, UR41, UR22, 0x2 ;  /* 0x0000001629222291 */ /* 0x000fe2000f82103f */
[----:B------:R-:W-:Y:S01]  /*03c0*/  IABS R0, UR41 ;  /* 0x0000002900007c13 */ /* 0x000fe20008000000 */
[----:B------:R-:W-:-:S02]  /*03d0*/  UIMAD.WIDE.U32 UR12, UR27, UR14, URZ ;  /* 0x0000000e1b0c72a5 */ /* 0x000fc4000f8e003f */
[----:B------:R-:W-:Y:S01]  /*03e0*/  UIMAD UR16, UR27, UR15, UR16 ;  /* 0x0000000f1b1072a4 */ /* 0x000fe2000f8e0210 */
[----:B------:R-:W0:Y:S01]  /*03f0*/  F2I.FTZ.U32.TRUNC.NTZ R2, R2 ;  /* 0x0000000200027305 */ /* 0x000e22000021f000 */
[----:B------:R-:W2:Y:S01]  /*0400*/  R2UR UR17, R0 ;  /* 0x00000000001173c2 */ /* 0x000ea200000e0000 */
[----:B------:R-:W-:Y:S02]  /*0410*/  ULDC.64 UR14, c[0x0][0x190] ;  /* 0x00006400000e7ab9 */ /* 0x000fe40000000a00 */
[----:B------:R-:W-:Y:S02]  /*0420*/  UMOV UR35, URZ ;  /* 0x0000003f00237c82 */ /* 0x000fe40008000000 */
[----:B------:R-:W-:Y:S02]  /*0430*/  @UP2 ULEA.HI.X UR35, UR41, UR23, UR40, 0x2, UP1 ;  /* 0x0000001729232291 */ /* 0x000fe400088f1428 */
[----:B------:R-:W-:Y:S02]  /*0440*/  UIMAD.WIDE.U32 UR6, UR27, UR14, URZ ;  /* 0x0000000e1b0672a5 */ /* 0x000fe4000f8e003f */
[----:B------:R-:W-:-:S02]  /*0450*/  UIMAD UR14, UR26, UR14, URZ ;  /* 0x0000000e1a0e72a4 */ /* 0x000fc4000f8e023f */
[----:B------:R-:W-:Y:S02]  /*0460*/  ULDC.64 UR22, c[0x0][0x1d8] ;  /* 0x0000760000167ab9 */ /* 0x000fe40000000a00 */
[----:B------:R-:W-:Y:S01]  /*0470*/  ULDC UR30, c[0x0][0x174] ;  /* 0x00005d00001e7ab9 */ /* 0x000fe20000000800 */
[----:B0-----:R-:W0:Y:S01]  /*0480*/  R2UR UR5, R2 ;  /* 0x00000000020573c2 */ /* 0x001e2200000e0000 */
[----:B------:R-:W-:Y:S02]  /*0490*/  UIMAD UR14, UR27, UR15, UR14 ;  /* 0x0000000f1b0e72a4 */ /* 0x000fe4000f8e020e */
[----:B------:R-:W-:Y:S02]  /*04a0*/  UIMAD UR15, UR40, UR22, URZ ;  /* 0x00000016280f72a4 */ /* 0x000fe4000f8e023f */
[----:B------:R-:W-:Y:S02]  /*04b0*/  UIMAD.WIDE.U32 UR8, UR41, UR22, UR8 ;  /* 0x00000016290872a5 */ /* 0x000fe4000f8e0008 */
[----:B------:R-:W-:-:S02]  /*04c0*/  UIMAD UR15, UR41, UR23, UR15 ;  /* 0x00000017290f72a4 */ /* 0x000fc4000f8e020f */
[----:B------:R-:W-:Y:S02]  /*04d0*/  ULDC UR31, c[0x0][0x178] ;  /* 0x00005e00001f7ab9 */ /* 0x000fe40000000800 */
[----:B------:R-:W-:Y:S02]  /*04e0*/  ULOP3.LUT UR24, UR41, UR31, URZ, 0x3c, !UPT ;  /* 0x0000001f29187292 */ /* 0x000fe4000f8e3c3f */
[----:B------:R-:W-:Y:S02]  /*04f0*/  UIADD3 UR7, UR7, UR14, URZ ;  /* 0x0000000e07077290 */ /* 0x000fe4000fffe03f */
        /* <DEDUP_REMOVED lines=10> */
[----:B------:R-:W-:Y:S02]  /*05a0*/  ULDC.64 UR20, c[0x0][0x280] ;  /* 0x0000a00000147ab9 */ /* 0x000fe40000000a00 */
[----:B------:R-:W-:Y:S02]  /*05b0*/  UIMAD UR17, UR19, UR4, UR17 ;  /* 0x00000004131172a4 */ /* 0x000fe4000f8e0211 */
[----:B------:R-:W-:Y:S02]  /*05c0*/  UIMAD UR4, UR40, UR20, URZ ;  /* 0x00000014280472a4 */ /* 0x000fe4000f8e023f */
[----:B------:R-:W-:Y:S02]  /*05d0*/  UISETP.GT.U32.AND UP1, UPT, UR19, UR17, UPT ;  /* 0x000000111300728c */ /* 0x000fe4000bf24070 */
[----:B------:R-:W-:-:S02]  /*05e0*/  UIADD3 UR5, UR13, UR16, URZ ;  /* 0x000000100d057290 */ /* 0x000fc4000fffe03f */
[----:B------:R-:W-:Y:S02]  /*05f0*/  ULEA UR13, UR30, 0xfffff800, 0xb ;  /* 0xfffff8001e0d7891 */ /* 0x000fe4000f8e583f */
[----:B------:R-:W-:Y:S02]  /*0600*/  UIMAD UR16, UR41, UR21, UR4 ;  /* 0x00000015291072a4 */ /* 0x000fe4000f8e0204 */
[----:B------:R-:W-:Y:S02]  /*0610*/  UIADD3 UR22, UP2, UR13, UR8, URZ ;  /* 0x000000080d167290 */ /* 0x000fe4000ff5e03f */
[----:B------:R-:W-:Y:S02]  /*0620*/  UMOV UR4, UR12 ;  /* 0x0000000c00047c82 */ /* 0x000fe40008000000 */
[----:B------:R-:W-:Y:S02]  /*0630*/  USHF.R.S32.HI UR12, URZ, 0x1f, UR13 ;  /* 0x0000001f3f0c7899 */ /* 0x000fe4000801140d */
[----:B------:R-:W-:-:S02]  /*0640*/  UIMAD.WIDE.U32 UR4, UR41, UR20, UR4 ;  /* 0x00000014290472a5 */ /* 0x000fc4000f8e0004 */
[----:B------:R-:W-:Y:S02]  /*0650*/  @!UP1 UIADD3 UR17, UR17, -UR19, URZ ;  /* 0x8000001311119290 */ /* 0x000fe4000fffe03f */
[----:B------:R-:W-:Y:S02]  /*0660*/  ULDC.64 UR20, c[0x0][0x240] ;  /* 0x0000900000147ab9 */ /* 0x000fe40000000a00 */
[----:B------:R-:W-:Y:S02]  /*0670*/  UIADD3.X UR15, UR12, UR9, UR15, UP2, !UPT ;  /* 0x000000090c0f7290 */ /* 0x000fe400097fe40f */
[----:B------:R-:W-:Y:S02]  /*0680*/  ULEA UR23, UP3, UR22, UR20, 0x1 ;  /* 0x0000001416177291 */ /* 0x000fe4000f86083f */
[----:B------:R-:W-:Y:S02]  /*0690*/  UISETP.GE.U32.AND UP2, UPT, UR17, UR19, UPT ;  /* 0x000000131100728c */ /* 0x000fe4000bf46070 */
[----:B------:R-:W-:-:S02]  /*06a0*/  ULEA.HI.X UR22, UR22, UR21, UR15, 0x1, UP3 ;  /* 0x0000001516167291 */ /* 0x000fc400098f0c0f */
[----:B------:R-:W-:Y:S02]  /*06b0*/  UISETP.GE.AND UP3, UPT, UR24, URZ, UPT ;  /* 0x0000003f1800728c */ /* 0x000fe4000bf66270 */
[----:B------:R-:W-:Y:S02]  /*06c0*/  @!UP1 UIADD3 UR25, UR25, 0x1, URZ ;  /* 0x0000000119199890 */ /* 0x000fe4000fffe03f */
[----:B------:R-:W-:Y:S02]  /*06d0*/  UISETP.NE.AND UP1, UPT, URZ, UR31, UPT ;  /* 0x0000001f3f00728c */ /* 0x000fe4000bf25270 */
[----:B------:R-:W-:Y:S02]  /*06e0*/  UIADD3 UR20, UP4, UR13, UR10, URZ ;  /* 0x0000000a0d147290 */ /* 0x000fe4000ff9e03f */
[----:B------:R-:W-:Y:S02]  /*06f0*/  @UP2 UIADD3 UR25, UR25, 0x1, URZ ;  /* 0x0000000119192890 */ /* 0x000fe4000fffe03f */
[----:B------:R-:W-:-:S02]  /*0700*/  ULDC.64 UR8, c[0x0][0x248] ;  /* 0x0000920000087ab9 */ /* 0x000fc40000000a00 */
[----:B------:R-:W-:Y:S02]  /*0710*/  UIADD3.X UR10, UR12, UR11, UR18, UP4, !UPT ;  /* 0x0000000b0c0a7290 */ /* 0x000fe4000a7fe412 */
[----:B------:R-:W-:Y:S02]  /*0720*/  @!UP3 UIADD3 UR25, -UR25, URZ, URZ ;  /* 0x0000003f1919b290 */ /* 0x000fe4000fffe13f */
[----:B------:R-:W-:Y:S02]  /*0730*/  @!UP1 ULOP3.LUT UR25, URZ, UR31, URZ, 0x33, !UPT ;  /* 0x0000001f3f199292 */ /* 0x000fe4000f8e333f */
[----:B------:R-:W-:Y:S02]  /*0740*/  ULEA UR21, UP4, UR20, UR8, 0x1 ;  /* 0x0000000814157291 */ /* 0x000fe4000f88083f */
[----:B------:R-:W-:Y:S02]  /*0750*/  UIADD3 UR18, UP2, UR13, UR4, URZ ;  /* 0x000000040d127290 */ /* 0x000fe4000ff5e03f */
[----:B------:R-:W-:-:S02]  /*0760*/  USHF.R.S32.HI UR24, URZ, 0x1f, UR25 ;  /* 0x0000001f3f187899 */ /* 0x000fc40008011419 */
[----:B------:R-:W-:Y:S02]  /*0770*/  ULEA.HI.X UR20, UR20, UR9, UR10, 0x1, UP4 ;  /* 0x0000000914147291 */ /* 0x000fe4000a0f0c0a */
[----:B------:R-:W-:Y:S02]  /*0780*/  UIADD3.X UR4, UR12, UR5, UR16, UP2, !UPT ;  /* 0x000000050c047290 */ /* 0x000fe400097fe410 */
[----:B------:R-:W-:Y:S02]  /*0790*/  ULDC.64 UR10, c[0x0][0x1a8] ;  /* 0x00006a00000a7ab9 */ /* 0x000fe40000000a00 */
[----:B------:R-:W-:Y:S02]  /*07a0*/  ULDC.64 UR8, c[0x0][0x308] ;  /* 0x0000c20000087ab9 */ /* 0x000fe40000000a00 */
        /* <DEDUP_REMOVED lines=8> */
[----:B------:R-:W-:Y:S02]  /*0830*/  ULDC UR11, c[0x0][0x164] ;  /* 0x00005900000b7ab9 */ /* 0x000fe40000000800 */
[----:B------:R-:W-:Y:S02]  /*0840*/  ULEA UR17, UP2, UR13, UR4, 0x1 ;  /* 0x000000040d117291 */ /* 0x000fe4000f84083f */
[----:B------:R-:W-:Y:S02]  /*0850*/  UIADD3.X UR16, UR12, UR10, URZ, UP1, !UPT ;  /* 0x0000000a0c107290 */ /* 0x000fe40008ffe43f */
[----:B------:R-:W-:Y:S02]  /*0860*/  @UP0 UIMAD UR4, UR27, UR11, UR41 ;  /* 0x0000000b1b0402a4 */ /* 0x000fe4000f8e0229 */
[----:B------:R-:W-:Y:S02]  /*0870*/  UISETP.GE.AND UP1, UPT, UR30, 0x1, UPT ;  /* 0x000000011e00788c */ /* 0x000fe4000bf26270 */
[----:B------:R-:W-:-:S02]  /*0880*/  UMOV UR9, URZ ;  /* 0x0000003f00097c82 */ /* 0x000fc40008000000 */
[----:B------:R-:W-:Y:S02]  /*0890*/  @UP0 UIMAD UR4, UR4, UR30, URZ ;  /* 0x0000001e040402a4 */ /* 0x000fe4000f8e023f */
[----:B------:R-:W-:Y:S02]  /*08a0*/  ULEA.HI.X UR16, UR13, UR5, UR16, 0x1, UP2 ;  /* 0x000000050d107291 */ /* 0x000fe400090f0c10 */
[----:B------:R-:W-:Y:S02]  /*08b0*/  ULDC.64 UR30, c[0x0][0x260] ;  /* 0x00009800001e7ab9 */ /* 0x000fe40000000a00 */
[----:B------:R-:W-:Y:S02]  /*08c0*/  ULDC UR5, c[0x0][0x16c] ;  /* 0x00005b0000057ab9 */ /* 0x000fe40000000800 */
[----:B------:R-:W-:Y:S02]  /*08d0*/  @UP0 UIMAD UR4, UR4, UR5, URZ ;  /* 0x00000005040402a4 */ /* 0x000fe4000f8e023f */
[----:B------:R-:W-:-:S02]  /*08e0*/  UMOV UR8, URZ ;  /* 0x0000003f00087c82 */ /* 0x000fc40008000000 */
[----:B------:R-:W-:Y:S02]  /*08f0*/  @UP0 UMOV UR5, 0x8 ;  /* 0x0000000800050882 */ /* 0x000fe40000000000 */
[----:B------:R-:W-:-:S07]  /*0900*/  @UP0 UIMAD.WIDE UR30, UR4, UR5, UR30 ;  /* 0x00000005041e02a5 */ /* 0x000fce000f8e021e */
        /* <DEDUP_REMOVED lines=10> */
[----:B---3--:R-:W-:Y:S01]  /*09b0*/  IMAD.SHL.U32 R0, R57, 0x10, RZ ;  /* 0x0000001039007824 */ /* 0x008fe200078e00ff */
[----:B------:R-:W-:-:S04]  /*09c0*/  SHF.R.S32.HI R2, RZ, 0x1f, R57 ;  /* 0x0000001fff027819 */ /* 0x000fc80000011439 */
[----:B------:R-:W-:Y:S02]  /*09d0*/  LOP3.LUT R0, R0, 0xfffffe00, RZ, 0xc0, !PT ;  /* 0xfffffe0000007812 */ /* 0x000fe400078ec0ff */
[----:B------:R-:W-:Y:S02]  /*09e0*/  LEA.HI R2, R2, R57, RZ, 0x5 ;  /* 0x0000003902027211 */ /* 0x000fe400078f28ff */
[----:B------:R-:W-:Y:S02]  /*09f0*/  LOP3.LUT R58, R0, 0x1f, R57, 0xf8, !PT ;  /* 0x0000001f003a7812 */ /* 0x000fe400078ef839 */
[----:B------:R-:W-:Y:S02]  /*0a00*/  SHF.R.S32.HI R0, RZ, 0x5, R2 ;  /* 0x00000005ff007819 */ /* 0x000fe40000011402 */
[----:B----4-:R-:W-:Y:S02]  /*0a10*/  SHF.R.S32.HI R59, RZ, 0x1f, R58 ;  /* 0x0000001fff3b7819 */ /* 0x010fe4000001143a */
.L_x_688:
[----:B------:R-:W-:Y:S01]  /*0a20*/  ULDC UR15, c[0x0][0x174] ;  /* 0x00005d00000f7ab9 */ /* 0x000fe20000000800 */
[----:B------:R-:W-:Y:S01]  /*0a30*/  BAR.SYNC.DEFER_BLOCKING 0x0 ;  /* 0x0000000000007b1d */ /* 0x000fe20000010000 */
[----:B------:R-:W-:Y:S01]  /*0a40*/  UIADD3 UR15, -UR7, UR15, URZ ;  /* 0x0000000f070f7290 */ /* 0x000fe2000fffe13f */
[----:B------:R-:W-:-:S02]  /*0a50*/  LOP3.LUT R42, R58, 0x20, RZ, 0xfc, !PT ;  /* 0x000000203a2a7812 */ /* 0x000fc400078efcff */
[C---:B------:R-:W-:Y:S01]  /*0a60*/  LEA R8, P3, R58.reuse, UR23, 0x1 ;  /* 0x000000173a087c11 */ /* 0x040fe2000f8608ff */
        /* <DEDUP_REMOVED lines=22> */
[C---:B-1----:R-:W-:Y:S02]  /*0bd0*/  LOP3.LUT R4, R58.reuse, 0x180, RZ, 0xfc, !PT ;  /* 0x000001803a047812 */ /* 0x042fe400078efcff */
        /* <DEDUP_REMOVED lines=62> */
[----:B------:R-:W-:Y:S02]  /*0fc0*/  IADD3 R49, R30, 0x120, RZ ;  /* 0x000001201e317810 */ /* 0x000fe40007ffe0ff */
        /* <DEDUP_REMOVED lines=25> */
[----:B------:R-:W-:Y:S01]  /*1160*/  STL [R1+0x20], R148 ;  /* 0x0000209401007387 */ /* 0x000fe20000100800 */
[-C--:B------:R-:W-:Y:S01]  /*1170*/  LEA.HI.SX32 R63, R63, R30.reuse, 0x1b ;  /* 0x0000001e3f3f7211 */ /* 0x080fe200078fdaff */
[----:B------:R-:W-:Y:S01]  /*1180*/  IMAD.SHL.U32 R163, R53, 0x2, RZ ;  /* 0x0000000235a37824 */ /* 0x000fe200078e00ff */
[----:B------:R-:W-:-:S02]  /*1190*/  LEA.HI.SX32 R65, R65, R30, 0x1b ;  /* 0x0000001e41417211 */ /* 0x000fc400078fdaff */
[----:B------:R-:W-:Y:S01]  /*11a0*/  SHF.L.U32 R164, R51, 0x1, RZ ;  /* 0x0000000133a47819 */ /* 0x000fe200000006ff */
[----:B------:R-:W-:Y:S01]  /*11b0*/  STL [R1+0x1c], R147 ;  /* 0x00001c9301007387 */ /* 0x000fe20000100800 */
[----:B------:R-:W-:Y:S01]  /*11c0*/  SHF.L.U32 R162, R55, 0x1, RZ ;  /* 0x0000000137a27819 */ /* 0x000fe200000006ff */
[----:B------:R-:W-:Y:S01]  /*11d0*/  IMAD.SHL.U32 R161, R61, 0x2, RZ ;  /* 0x000000023da17824 */ /* 0x000fe200078e00ff */
[C---:B------:R-:W-:Y:S01]  /*11e0*/  SHF.L.U32 R44, R58.reuse, 0x1, RZ ;  /* 0x000000013a2c7819 */ /* 0x040fe200000006ff */
[----:B------:R-:W-:Y:S01]  /*11f0*/  STL [R1+0x18], R146 ;  /* 0x0000189201007387 */ /* 0x000fe20000100800 */
[----:B------:R-:W-:Y:S01]  /*1200*/  SHF.L.U32 R160, R63, 0x1, RZ ;  /* 0x000000013fa07819 */ /* 0x000fe200000006ff */
[----:B------:R-:W-:Y:S01]  /*1210*/  IMAD.SHL.U32 R158, R65, 0x2, RZ ;  /* 0x00000002419e7824 */ /* 0x000fe200078e00ff */
[----:B------:R-:W-:Y:S01]  /*1220*/  SHF.L.U64.HI R36, R58, 0x1, R59 ;  /* 0x000000013a247819 */ /* 0x000fe2000001023b */
[----:B------:R-:W-:Y:S01]  /*1230*/  STL [R1+0x14], R145 ;  /* 0x0000149101007387 */ /* 0x000fe20000100800 */
[----:B------:R-:W-:-:S03]  /*1240*/  IADD3 R8, P0, R44, UR21, RZ ;  /* 0x000000152c087c10 */ /* 0x000fc6000ff1e0ff */
[----:B------:R-:W-:Y:S04]  /*1250*/  STL [R1+0x10], R144 ;  /* 0x0000109001007387 */ /* 0x000fe80000100800 */
[----:B------:R-:W-:Y:S04]  /*1260*/  STL [R1+0xc], R143 ;  /* 0x00000c8f01007387 */ /* 0x000fe80000100800 */
[----:B------:R-:W-:Y:S01]  /*1270*/  STL [R1+0x8], R142 ;  /* 0x0000088e01007387 */ /* 0x000fe20000100800 */
[----:B------:R-:W-:-:S03]  /*1280*/  IADD3.X R9, R36, UR20, RZ, P0, !PT ;  /* 0x0000001424097c10 */ /* 0x000fc600087fe4ff */
[----:B------:R-:W-:Y:S04]  /*1290*/  STL [R1+0x4], R141 ;  /* 0x0000048d01007387 */ /* 0x000fe80000100800 */
[----:B------:R-:W-:Y:S04]  /*12a0*/  STL [R1], R140 ;  /* 0x0000008c01007387 */ /* 0x000fe80000100800 */
[----:B------:R-:W-:Y:S04]  /*12b0*/  STL [R1+0x30], R36 ;  /* 0x0000302401007387 */ /* 0x000fe80000100800 */
[----:B------:R-:W-:Y:S01]  /*12c0*/  STL [R1+0x34], R44 ;  /* 0x0000342c01007387 */ /* 0x000fe20000100800 */
[----:B------:R-:W-:-:S02]  /*12d0*/  ISETP.GE.AND P2, PT, R58, UR6, PT ;  /* 0x000000063a007c0c */ /* 0x000fc4000bf46270 */
[----:B------:R-:W-:Y:S02]  /*12e0*/  ISETP.GE.AND P1, PT, R42, UR6, PT ;  /* 0x000000062a007c0c */ /* 0x000fe4000bf26270 */
[----:B------:R-:W-:Y:S02]  /*12f0*/  ISETP.GE.AND P0, PT, R41, UR6, PT ;  /* 0x0000000629007c0c */ /* 0x000fe4000bf06270 */
[----:B------:R-:W-:Y:S02]  /*1300*/  ISETP.GE.AND P4, PT, R40, UR6, PT ;  /* 0x0000000628007c0c */ /* 0x000fe4000bf86270 */
[----:B------:R-:W-:Y:S02]  /*1310*/  ISETP.GE.AND P6, PT, R16, UR6, PT ;  /* 0x0000000610007c0c */ /* 0x000fe4000bfc6270 */
[----:B------:R-:W-:Y:S02]  /*1320*/  ISETP.GE.AND P5, PT, R15, UR6, PT ;  /* 0x000000060f007c0c */ /* 0x000fe4000bfa6270 */
[----:B------:R-:W-:Y:S01]  /*1330*/  ISETP.GE.AND P3, PT, R14, UR6, PT ;  /* 0x000000060e007c0c */ /* 0x000fe2000bf66270 */
        /* <DEDUP_REMOVED lines=101> */
[----:B---3--:R0:W-:Y:S04]  /*1990*/  STS.U16 [R147+0x40], R17 ;  /* 0x0000401193007388 */ /* 0x0081e80000000400 */
[----:B----4-:R-:W-:Y:S04]  /*19a0*/  STS.U16 [R146+0x80], R18 ;  /* 0x0000801292007388 */ /* 0x010fe80000000400 */
[----:B-----5:R-:W-:Y:S04]  /*19b0*/  STS.U16 [R145+0xc0], R19 ;  /* 0x0000c01391007388 */ /* 0x020fe80000000400 */
[----:B------:R-:W-:Y:S04]  /*19c0*/  STS.U16 [R144+0x100], R20 ;  /* 0x0001001490007388 */ /* 0x000fe80000000400 */
[----:B------:R-:W-:Y:S04]  /*19d0*/  STS.U16 [R143+0x140], R21 ;  /* 0x000140158f007388 */ /* 0x000fe80000000400 */
[----:B------:R1:W-:Y:S04]  /*19e0*/  STS.U16 [R142+0x180], R22 ;  /* 0x000180168e007388 */ /* 0x0003e80000000400 */
[----:B------:R2:W-:Y:S04]  /*19f0*/  STS.U16 [R141+0x1c0], R23 ;  /* 0x0001c0178d007388 */ /* 0x0005e80000000400 */
        /* <DEDUP_REMOVED lines=29> */
[----:B------:R0:W2:Y:S01]  /*1bd0*/  @!P2 LDG.E.U16 R17, [R8.64] ;  /* 0x0000001c0811a981 */ /* 0x0000a2000c1e1500 */
        /* <DEDUP_REMOVED lines=37> */
[----:B---3--:R-:W-:Y:S01]  /*1e30*/  MOV R10, UR14 ;  /* 0x0000000e000a7c02 */ /* 0x008fe20008000f00 */
        /* <DEDUP_REMOVED lines=11> */
[----:B------:R-:W-:Y:S01]  /*1ef0*/  ULDC.64 UR36, c[0x0][0x1f8] ;  /* 0x00007e0000247ab9 */ /* 0x000fe20000000a00 */
[----:B------:R-:W-:Y:S01]  /*1f00*/  @!P0 IADD3 R11, R11, UR39, RZ ;  /* 0x000000270b0b8c10 */ /* 0x000fe2000fffe0ff */
[----:B------:R-:W-:Y:S01]  /*1f10*/  UIADD3 UR11, UR11, UR38, URZ ;  /* 0x000000260b0b7290 */ /* 0x000fe2000fffe03f */
[----:B------:R-:W-:Y:S01]  /*1f20*/  IMAD.U32 R19, RZ, RZ, UR41 ;  /* 0x00000029ff137e24 */ /* 0x000fe2000f8e00ff */
[----:B------:R-:W-:-:S02]  /*1f30*/  UIADD3 UR39, UP1, UR12, UR4, URZ ;  /* 0x000000040c277290 */ /* 0x000fc4000ff3e03f */
[----:B------:R-:W-:Y:S01]  /*1f40*/  UIMAD UR38, UR40, UR36, URZ ;  /* 0x00000024282672a4 */ /* 0x000fe2000f8e023f */
[C---:B------:R-:W-:Y:S01]  /*1f50*/  @!P0 IMAD.WIDE.U32 R8, R19.reuse, c[0x0][0x1f8], R8 ;  /* 0x00007e0013088a25 */ /* 0x040fe200078e0008 */
[C---:B------:R-:W-:Y:S02]  /*1f60*/  LEA R20, P4, R58.reuse, c[0x0][0x258], 0x1 ;  /* 0x000096003a147a11 */ /* 0x040fe400078808ff */
[----:B------:R-:W-:Y:S01]  /*1f70*/  UIMAD UR38, UR41, UR37, UR38 ;  /* 0x00000025292672a4 */ /* 0x000fe2000f8e0226 */
[----:B------:R-:W-:Y:S01]  /*1f80*/  MOV R21, UR39 ;  /* 0x0000002700157c02 */ /* 0x000fe20008000f00 */
[----:B------:R-:W-:Y:S01]  /*1f90*/  UIMAD.WIDE.U32 UR36, UR41, UR36, UR10 ;  /* 0x00000024292472a5 */ /* 0x000fe2000f8e000a */
[----:B------:R-:W-:Y:S01]  /*1fa0*/  @!P0 IMAD.WIDE.U32 R18, R19, c[0x0][0x208], R10 ;  /* 0x0000820013128a25 */ /* 0x000fe200078e000a */
        /* <DEDUP_REMOVED lines=21> */
[C---:B------:R-:W-:Y:S02]  /*2100*/  @!P0 LEA R8, P2, R74.reuse, c[0x0][0x268], 0x1 ;  /* 0x00009a004a088a11 */ /* 0x040fe400078408ff */
[----:B------:R-:W-:Y:S02]  /*2110*/  @!P0 LEA R20, P4, R21, c[0x0][0x258], 0x1 ;  /* 0x0000960015148a11 */ /* 0x000fe400078808ff */
[----:B------:R-:W-:Y:S02]  /*2120*/  @!P0 LEA.HI.X R9, R74, c[0x0][0x26c], R75, 0x1, P2 ;  /* 0x00009b004a098a11 */ /* 0x000fe400010f0c4b */
[----:B------:R-:W-:Y:S02]  /*2130*/  ISETP.GE.AND P2, PT, R41, UR6, PT ;  /* 0x0000000629007c0c */ /* 0x000fe4000bf46270 */
[----:B------:R-:W-:Y:S02]  /*2140*/  @!P0 LEA.HI.X R21, R21, c[0x0][0x25c], R72, 0x1, P4 ;  /* 0x0000970015158a11 */ /* 0x000fe400020f0c48 */
[----:B------:R-:W-:-:S02]  /*2150*/  ISETP.GE.AND P3, PT, R16, UR6, PT ;  /* 0x0000000610007c0c */ /* 0x000fc4000bf66270 */
[----:B------:R-:W-:Y:S02]  /*2160*/  ISETP.GE.AND P4, PT, R42, UR6, PT ;  /* 0x000000062a007c0c */ /* 0x000fe4000bf86270 */
[----:B------:R-:W-:Y:S02]  /*2170*/  ISETP.GE.AND P5, PT, R15, UR6, PT ;  /* 0x000000060f007c0c */ /* 0x000fe4000bfa6270 */
[----:B------:R-:W-:Y:S01]  /*2180*/  ISETP.GE.AND P6, PT, R14, UR6, PT ;  /* 0x000000060e007c0c */ /* 0x000fe2000bfc6270 */
[----:B--2---:R-:W-:Y:S04]  /*2190*/  STS.U16 [R148], R17 ;  /* 0x0000001194007388 */ /* 0x004fe80000000400 */
[----:B----4-:R-:W-:Y:S04]  /*21a0*/  STS.U16 [R147+0x40], R22 ;  /* 0x0000401693007388 */ /* 0x010fe80000000400 */
[----:B-----5:R-:W-:Y:S04]  /*21b0*/  STS.U16 [R146+0x80], R23 ;  /* 0x0000801792007388 */ /* 0x020fe80000000400 */
[----:B------:R-:W-:Y:S04]  /*21c0*/  STS.U16 [R145+0xc0], R43 ;  /* 0x0000c02b91007388 */ /* 0x000fe80000000400 */
[----:B------:R0:W-:Y:S04]  /*21d0*/  STS.U16 [R144+0x100], R60 ;  /* 0x0001003c90007388 */ /* 0x0001e80000000400 */
[----:B------:R-:W-:Y:S04]  /*21e0*/  STS.U16 [R143+0x140], R61 ;  /* 0x0001403d8f007388 */ /* 0x000fe80000000400 */
[----:B------:R-:W-:Y:S04]  /*21f0*/  STS.U16 [R142+0x180], R62 ;  /* 0x0001803e8e007388 */ /* 0x000fe80000000400 */
[----:B------:R-:W-:Y:S04]  /*2200*/  STS.U16 [R141+0x1c0], R63 ;  /* 0x0001c03f8d007388 */ /* 0x000fe80000000400 */
[----:B------:R1:W-:Y:S04]  /*2210*/  STS.U16 [R140+0x200], R64 ;  /* 0x000200408c007388 */ /* 0x0003e80000000400 */
        /* <DEDUP_REMOVED lines=27> */
[----:B------:R-:W5:Y:S01]  /*23d0*/  @!P1 LDG.E.U16 R60, [R18.64+-0xf40] ;  /* 0xfff0c01c123c9981 */ /* 0x000f62000c1e1500 */
[----:B------:R-:W-:Y:S02]  /*23e0*/  ISETP.GE.AND P1, PT, R13, UR6, PT ;  /* 0x000000060d007c0c */ /* 0x000fe4000bf26270 */
[----:B--2---:R-:W-:-:S11]  /*23f0*/  PRMT R65, RZ, 0x7610, R65 ;  /* 0x00007610ff417816 */ /* 0x004fd60000000041 */
[----:B------:R-:W2:Y:S01]  /*2400*/  @!P1 LDG.E.U16 R64, [R18.64+-0xe40] ;  /* 0xfff1c01c12409981 */ /* 0x000ea2000c1e1500 */
[----:B------:R-:W-:Y:S02]  /*2410*/  ISETP.GE.AND P1, PT, R12, UR6, PT ;  /* 0x000000060c007c0c */ /* 0x000fe4000bf26270 */
[----:B------:R-:W-:Y:S02]  /*2420*/  PRMT R66, RZ, 0x7610, R66 ;  /* 0x00007610ff427816 */ /* 0x000fe40000000042 */
[----:B------:R-:W-:Y:S02]  /*2430*/  PRMT R43, RZ, 0x7610, R43 ;  /* 0x00007610ff2b7816 */ /* 0x000fe4000000002b */
[----:B------:R-:W-:Y:S02]  /*2440*/  PRMT R61, RZ, 0x7610, R61 ;  /* 0x00007610ff3d7816 */ /* 0x000fe4000000003d */
[----:B------:R-:W-:Y:S02]  /*2450*/  PRMT R23, RZ, 0x7610, R23 ;  /* 0x00007610ff177816 */ /* 0x000fe40000000017 */
[----:B------:R-:W-:Y:S01]  /*2460*/  PRMT R22, RZ, 0x7610, R22 ;  /* 0x00007610ff167816 */ /* 0x000fe20000000016 */
[----:B------:R-:W2:Y:S04]  /*2470*/  @!P2 LDG.E.U16 R43, [R18.64+-0xf80] ;  /* 0xfff0801c122ba981 */ /* 0x000ea8000c1e1500 */
[----:B------:R-:W2:Y:S01]  /*2480*/  @!P1 LDG.E.U16 R65, [R18.64+-0xe00] ;  /* 0xfff2001c12419981 */ /* 0x000ea2000c1e1500 */
[----:B------:R-:W-:-:S02]  /*2490*/  ISETP.GE.AND P1, PT, R7, UR6, PT ;  /* 0x0000000607007c0c */ /* 0x000fc4000bf26270 */
[----:B------:R-:W-:Y:S01]  /*24a0*/  PRMT R62, RZ, 0x7610, R62 ;  /* 0x00007610ff3e7816 */ /* 0x000fe2000000003e */
[----:B------:R-:W2:Y:S01]  /*24b0*/  @!P3 LDG.E.U16 R61, [R18.64+-0xf00] ;  /* 0xfff1001c123db981 */ /* 0x000ea2000c1e1500 */
[----:B------:R-:W-:Y:S02]  /*24c0*/  PRMT R63, RZ, 0x7610, R63 ;  /* 0x00007610ff3f7816 */ /* 0x000fe4000000003f */
[----:B------:R-:W-:Y:S01]  /*24d0*/  ISETP.GE.AND P2, PT, R5, UR6, PT ;  /* 0x0000000605007c0c */ /* 0x000fe2000bf46270 */
[----:B------:R-:W2:Y:S01]  /*24e0*/  @!P4 LDG.E.U16 R23, [R18.64+-0xfc0] ;  /* 0xfff0401c1217c981 */ /* 0x000ea2000c1e1500 */
[----:B------:R-:W-:-:S03]  /*24f0*/  ISETP.GE.AND P3, PT, R4, UR6, PT ;  /* 0x0000000604007c0c */ /* 0x000fc6000bf66270 */
[----:B------:R0:W2:Y:S04]  /*2500*/  @!P0 LDG.E.U16 R22, [R8.64] ;  /* 0x0000001c08168981 */ /* 0x0000a8000c1e1500 */
[----:B------:R-:W5:Y:S01]  /*2510*/  @!P1 LDG.E.U16 R66, [R18.64+-0xdc0] ;  /* 0xfff2401c12429981 */ /* 0x000f62000c1e1500 */
[----:B------:R-:W-:Y:S02]  /*2520*/  ISETP.GE.AND P1, PT, R6, UR6, PT ;  /* 0x0000000606007c0c */ /* 0x000fe4000bf26270 */
[----:B------:R-:W-:Y:S01]  /*2530*/  ISETP.GE.AND P4, PT, R3, UR6, PT ;  /* 0x0000000603007c0c */ /* 0x000fe2000bf86270 */
[----:B------:R-:W5:Y:S01]  /*2540*/  @!P5 LDG.E.U16 R62, [R18.64+-0xec0] ;  /* 0xfff1401c123ed981 */ /* 0x000f62000c1e1500 */
[----:B------:R-:W-:-:S03]  /*2550*/  ISETP.GE.AND P5, PT, R2, UR6, PT ;  /* 0x0000000602007c0c */ /* 0x000fc6000bfa6270 */
[----:B------:R-:W5:Y:S01]  /*2560*/  @!P6 LDG.E.U16 R63, [R18.64+-0xe80] ;  /* 0xfff1801c123fe981 */ /* 0x000f62000c1e1500 */
[----:B------:R-:W-:Y:S02]  /*2570*/  ISETP.GE.AND P6, PT, R0, UR6, PT ;  /* 0x0000000600007c0c */ /* 0x000fe4000bfc6270 */
[----:B0-----:R-:W-:Y:S02]  /*2580*/  PRMT R9, RZ, 0x7610, R9 ;  /* 0x00007610ff097816 */ /* 0x001fe40000000009 */
[----:B------:R-:W-:Y:S02]  /*2590*/  PRMT R8, RZ, 0x7610, R8 ;  /* 0x00007610ff087816 */ /* 0x000fe40000000008 */
[----:B---3--:R-:W-:Y:S02]  /*25a0*/  PRMT R69, RZ, 0x7610, R69 ;  /* 0x00007610ff457816 */ /* 0x008fe40000000045 */
[----:B------:R-:W-:Y:S01]  /*25b0*/  PRMT R68, RZ, 0x7610, R68 ;  /* 0x00007610ff447816 */ /* 0x000fe20000000044 */
[----:B------:R-:W3:Y:S01]  /*25c0*/  @!P1 LDG.E.U16 R9, [R18.64+-0xd80] ;  /* 0xfff2801c12099981 */ /* 0x000ee2000c1e1500 */
[----:B----4-:R-:W-:-:S02]  /*25d0*/  PRMT R71, RZ, 0x7610, R71 ;  /* 0x00007610ff477816 */ /* 0x010fc40000000047 */
[----:B------:R-:W-:Y:S01]  /*25e0*/  PRMT R73, RZ, 0x7610, R73 ;  /* 0x00007610ff497816 */ /* 0x000fe20000000049 */
[----:B------:R-:W4:Y:S04]  /*25f0*/  @!P2 LDG.E.U16 R8, [R18.64+-0xd40] ;  /* 0xfff2c01c1208a981 */ /* 0x000f28000c1e1500 */
[----:B------:R-:W3:Y:S04]  /*2600*/  @!P3 LDG.E.U16 R69, [R18.64+-0xd00] ;  /* 0xfff3001c1245b981 */ /* 0x000ee8000c1e1500 */
[----:B------:R-:W3:Y:S04]  /*2610*/  @!P4 LDG.E.U16 R68, [R18.64+-0xcc0] ;  /* 0xfff3401c1244c981 */ /* 0x000ee8000c1e1500 */
[----:B------:R-:W3:Y:S04]  /*2620*/  @!P5 LDG.E.U16 R71, [R18.64+-0xc80] ;  /* 0xfff3801c1247d981 */ /* 0x000ee8000c1e1500 */
[----:B------:R-:W4:Y:S01]  /*2630*/  @!P6 LDG.E.U16 R73, [R18.64+-0xc40] ;  /* 0xfff3c01c1249e981 */ /* 0x000f22000c1e1500 */
[----:B------:R-:W-:-:S02]  /*2640*/  P2R R70, PR, RZ, 0x2 ;  /* 0x00000002ff467803 */ /* 0x000fc40000000000 */
[----:B------:R-:W-:Y:S02]  /*2650*/  ISETP.GE.AND P1, PT, R42, UR6, PT ;  /* 0x000000062a007c0c */ /* 0x000fe4000bf26270 */
[----:B------:R-:W-:Y:S02]  /*2660*/  PRMT R84, RZ, 0x7610, R84 ;  /* 0x00007610ff547816 */ /* 0x000fe40000000054 */
[----:B------:R-:W-:Y:S02]  /*2670*/  PRMT R92, RZ, 0x7610, R92 ;  /* 0x00007610ff5c7816 */ /* 0x000fe4000000005c */
[----:B------:R-:W-:Y:S01]  /*2680*/  PRMT R83, RZ, 0x7610, R83 ;  /* 0x00007610ff537816 */ /* 0x000fe20000000053 */
[----:B--2---:R-:W-:Y:S04]  /*2690*/  STS.U16 [R148], R22 ;  /* 0x0000001694007388 */ /* 0x004fe80000000400 */
[----:B------:R-:W-:Y:S04]  /*26a0*/  STS.U16 [R147+0x40], R23 ;  /* 0x0000401793007388 */ /* 0x000fe80000000400 */
[----:B------:R-:W-:Y:S04]  /*26b0*/  STS.U16 [R146+0x80], R43 ;  /* 0x0000802b92007388 */ /* 0x000fe80000000400 */
[----:B-----5:R-:W-:Y:S04]  /*26c0*/  STS.U16 [R145+0xc0], R60 ;  /* 0x0000c03c91007388 */ /* 0x020fe80000000400 */
[----:B------:R-:W-:Y:S04]  /*26d0*/  STS.U16 [R144+0x100], R61 ;  /* 0x0001003d90007388 */ /* 0x000fe80000000400 */
[----:B------:R0:W-:Y:S04]  /*26e0*/  STS.U16 [R143+0x140], R62 ;  /* 0x0001403e8f007388 */ /* 0x0001e80000000400 */
[----:B------:R-:W-:Y:S04]  /*26f0*/  STS.U16 [R142+0x180], R63 ;  /* 0x0001803f8e007388 */ /* 0x000fe80000000400 */
[----:B------:R-:W-:Y:S04]  /*2700*/  STS.U16 [R141+0x1c0], R64 ;  /* 0x0001c0408d007388 */ /* 0x000fe80000000400 */
[----:B------:R-:W-:Y:S04]  /*2710*/  STS.U16 [R140+0x200], R65 ;  /* 0x000200418c007388 */ /* 0x000fe80000000400 */
[----:B------:R-:W-:Y:S04]  /*2720*/  STS.U16 [R165+0x240], R66 ;  /* 0x00024042a5007388 */ /* 0x000fe80000000400 */
[----:B---3--:R-:W-:Y:S04]  /*2730*/  STS.U16 [R164+0x280], R9 ;  /* 0x00028009a4007388 */ /* 0x008fe80000000400 */
[----:B----4-:R1:W-:Y:S04]  /*2740*/  STS.U16 [R163+0x2c0], R8 ;  /* 0x0002c008a3007388 */ /* 0x0103e80000000400 */
[----:B------:R-:W-:Y:S04]  /*2750*/  STS.U16 [R162+0x300], R69 ;  /* 0x00030045a2007388 */ /* 0x000fe80000000400 */
[----:B------:R2:W-:Y:S04]  /*2760*/  STS.U16 [R161+0x340], R68 ;  /* 0x00034044a1007388 */ /* 0x0005e80000000400 */
[----:B------:R3:W-:Y:S04]  /*2770*/  STS.U16 [R160+0x380], R71 ;  /* 0x00038047a0007388 */ /* 0x0007e80000000400 */
[----:B------:R-:W-:Y:S01]  /*2780*/  STS.U16 [R158+0x3c0], R73 ;  /* 0x0003c0499e007388 */ /* 0x000fe20000000400 */
[----:B------:R-:W-:-:S06]  /*2790*/  NOP ;  /* 0x0000000000007918 */ /* 0x000fcc0000000000 */
[----:B------:R-:W-:Y:S04]  /*27a0*/  LDS.U16 R72, [R56] ;  /* 0x0000000038487984 */ /* 0x000fe80000000400 */
[----:B------:R-:W-:Y:S04]  /*27b0*/  LDS.U16 R18, [R56+0x2] ;  /* 0x0000020038127984 */ /* 0x000fe80000000400 */
[----:B------:R-:W4:Y:S04]  /*27c0*/  LDS.U16 R74, [R56+0x4] ;  /* 0x00000400384a7984 */ /* 0x000f280000000400 */
        /* <DEDUP_REMOVED lines=10> */
[----:B------:R-:W2:Y:S04]  /*2870*/  LDS.U16 R23, [R56+0x1a] ;  /* 0x00001a0038177984 */ /* 0x000ea80000000400 */
[----:B------:R-:W2:Y:S04]  /*2880*/  LDS.U16 R22, [R56+0x1c] ;  /* 0x00001c0038167984 */ /* 0x000ea80000000400 */
[----:B------:R-:W-:Y:S04]  /*2890*/  LDS.U16 R91, [R56+0x1e] ;  /* 0x00001e00385b7984 */ /* 0x000fe80000000400 */
[----:B------:R-:W-:Y:S01]  /*28a0*/  BAR.SYNC.DEFER_BLOCKING 0x0 ;  /* 0x0000000000007b1d */ /* 0x000fe20000010000 */
[----:B0-----:R-:W-:-:S02]  /*28b0*/  PRMT R62, RZ, 0x7610, R62 ;  /* 0x00007610ff3e7816 */ /* 0x001fc4000000003e */
[----:B-1----:R-:W-:Y:S02]  /*28c0*/  PRMT R8, RZ, 0x7610, R8 ;  /* 0x00007610ff087816 */ /* 0x002fe40000000008 */
[----:B------:R-:W-:Y:S02]  /*28d0*/  PRMT R63, RZ, 0x7610, R63 ;  /* 0x00007610ff3f7816 */ /* 0x000fe4000000003f */
[----:B------:R-:W-:Y:S01]  /*28e0*/  PRMT R64, RZ, 0x7610, R64 ;  /* 0x00007610ff407816 */ /* 0x000fe20000000040 */
[----:B------:R0:W5:Y:S01]  /*28f0*/  @!P0 LDG.E.U16 R62, [R20.64] ;  /* 0x0000001c143e8981 */ /* 0x000162000c1e1500 */
[----:B------:R-:W-:-:S03]  /*2900*/  ISETP.GE.AND P0, PT, R41, UR6, PT ;  /* 0x0000000629007c0c */ /* 0x000fc6000bf06270 */
[----:B------:R1:W5:Y:S01]  /*2910*/  @!P1 LDG.E.U16 R8, [R10.64+-0xfc0] ;  /* 0xfff0401c0a089981 */ /* 0x000362000c1e1500 */
[----:B------:R-:W-:Y:S02]  /*2920*/  ISETP.GE.AND P1, PT, R40, UR6, PT ;  /* 0x0000000628007c0c */ /* 0x000fe4000bf26270 */
[----:B------:R-:W-:Y:S01]  /*2930*/  PRMT R65, RZ, 0x7610, R65 ;  /* 0x00007610ff417816 */ /* 0x000fe20000000041 */
[----:B------:R1:W5:Y:S01]  /*2940*/  @!P2 LDG.E.U16 R92, [R10.64+-0xd40] ;  /* 0xfff2c01c0a5ca981 */ /* 0x000362000c1e1500 */
[----:B------:R-:W-:Y:S02]  /*2950*/  PRMT R66, RZ, 0x7610, R66 ;  /* 0x00007610ff427816 */ /* 0x000fe40000000042 */
[----:B--2---:R-:W-:Y:S01]  /*2960*/  PRMT R68, RZ, 0x7610, R68 ;  /* 0x00007610ff447816 */ /* 0x004fe20000000044 */
[----:B------:R1:W2:Y:S04]  /*2970*/  @!P3 LDG.E.U16 R83, [R10.64+-0xd00] ;  /* 0xfff3001c0a53b981 */ /* 0x0002a8000c1e1500 */
[----:B------:R1:W2:Y:S01]  /*2980*/  @!P0 LDG.E.U16 R63, [R10.64+-0xf80] ;  /* 0xfff0801c0a3f8981 */ /* 0x0002a2000c1e1500 */
[----:B------:R-:W-:-:S03]  /*2990*/  ISETP.GE.AND P0, PT, R16, UR6, PT ;  /* 0x0000000610007c0c */ /* 0x000fc6000bf06270 */
[----:B------:R1:W2:Y:S01]  /*29a0*/  @!P1 LDG.E.U16 R64, [R10.64+-0xf40] ;  /* 0xfff0c01c0a409981 */ /* 0x0002a2000c1e1500 */
[----:B------:R-:W-:-:S09]  /*29b0*/  ISETP.GE.AND P1, PT, R15, UR6, PT ;  /* 0x000000060f007c0c */ /* 0x000fd2000bf26270 */
[----:B------:R1:W2:Y:S01]  /*29c0*/  @!P0 LDG.E.U16 R65, [R10.64+-0xf00] ;  /* 0xfff1001c0a418981 */ /* 0x0002a2000c1e1500 */
[----:B------:R-:W-:-:S03]  /*29d0*/  ISETP.GE.AND P0, PT, R14, UR6, PT ;  /* 0x000000060e007c0c */ /* 0x000fc6000bf06270 */
[----:B------:R1:W2:Y:S01]  /*29e0*/  @!P1 LDG.E.U16 R66, [R10.64+-0xec0] ;  /* 0xfff1401c0a429981 */ /* 0x0002a2000c1e1500 */
[----:B------:R-:W-:Y:S02]  /*29f0*/  ISETP.GE.AND P1, PT, R13, UR6, PT ;  /* 0x000000060d007c0c */ /* 0x000fe4000bf26270 */
[----:B------:R-:W-:-:S07]  /*2a00*/  PRMT R69, RZ, 0x7610, R69 ;  /* 0x00007610ff457816 */ /* 0x000fce0000000045 */
[----:B------:R1:W2:Y:S01]  /*2a10*/  @!P0 LDG.E.U16 R68, [R10.64+-0xe80] ;  /* 0xfff1801c0a448981 */ /* 0x0002a2000c1e1500 */
[----:B------:R-:W-:-:S03]  /*2a20*/  ISETP.GE.AND P0, PT, R12, UR6, PT ;  /* 0x000000060c007c0c */ /* 0x000fc6000bf06270 */
[----:B------:R1:W2:Y:S01]  /*2a30*/  @!P1 LDG.E.U16 R69, [R10.64+-0xe40] ;  /* 0xfff1c01c0a459981 */ /* 0x0002a2000c1e1500 */
[----:B------:R-:W-:Y:S02]  /*2a40*/  ISETP.NE.AND P1, PT, R70, RZ, PT ;  /* 0x000000ff4600720c */ /* 0x000fe40003f25270 */
[----:B------:R-:W-:-:S07]  /*2a50*/  PRMT R70, RZ, 0x7610, R70 ;  /* 0x00007610ff467816 */ /* 0x000fce0000000046 */
[----:B------:R1:W2:Y:S01]  /*2a60*/  @!P0 LDG.E.U16 R70, [R10.64+-0xe00] ;  /* 0xfff2001c0a468981 */ /* 0x0002a2000c1e1500 */
[----:B------:R-:W-:Y:S02]  /*2a70*/  ISETP.GE.AND P0, PT, R7, UR6, PT ;  /* 0x0000000607007c0c */ /* 0x000fe4000bf06270 */
[----:B---3--:R-:W-:Y:S02]  /*2a80*/  PRMT R71, RZ, 0x7610, R71 ;  /* 0x00007610ff477816 */ /* 0x008fe40000000047 */
[----:B------:R-:W-:Y:S02]  /*2a90*/  PRMT R60, RZ, 0x7610, R60 ;  /* 0x00007610ff3c7816 */ /* 0x000fe4000000003c */
[----:B------:R-:W-:Y:S02]  /*2aa0*/  PRMT R61, RZ, 0x7610, R61 ;  /* 0x00007610ff3d7816 */ /* 0x000fe4000000003d */
[----:B0-----:R-:W-:Y:S01]  /*2ab0*/  PRMT R21, RZ, 0x7610, R21 ;  /* 0x00007610ff157816 */ /* 0x001fe20000000015 */
[----:B------:R1:W3:Y:S04]  /*2ac0*/  @!P1 LDG.E.U16 R71, [R10.64+-0xd80] ;  /* 0xfff2801c0a479981 */ /* 0x0002e8000c1e1500 */
[----:B------:R1:W3:Y:S04]  /*2ad0*/  @!P0 LDG.E.U16 R84, [R10.64+-0xdc0] ;  /* 0xfff2401c0a548981 */ /* 0x0002e8000c1e1500 */
[----:B------:R1:W3:Y:S04]  /*2ae0*/  @!P4 LDG.E.U16 R60, [R10.64+-0xcc0] ;  /* 0xfff3401c0a3cc981 */ /* 0x0002e8000c1e1500 */
[----:B------:R1:W3:Y:S04]  /*2af0*/  @!P5 LDG.E.U16 R61, [R10.64+-0xc80] ;  /* 0xfff3801c0a3dd981 */ /* 0x0002e8000c1e1500 */
[----:B------:R1:W3:Y:S01]  /*2b00*/  @!P6 LDG.E.U16 R21, [R10.64+-0xc40] ;  /* 0xfff3c01c0a15e981 */ /* 0x0002e2000c1e1500 */
[----:B----4-:R-:W-:-:S02]  /*2b10*/  HADD2.F32 R74, -RZ, R74.H0_H0 ;  /* 0x2000004aff4a7230 */ /* 0x010fc40000004100 */
[----:B------:R-:W-:Y:S02]  /*2b20*/  HADD2.F32 R73, -RZ, R18.H0_H0 ;  /* 0x20000012ff497230 */ /* 0x000fe40000004100 */
[----:B------:R-:W-:Y:S01]  /*2b30*/  HADD2.F32 R72, -RZ, R72.H0_H0 ;  /* 0x20000048ff487230 */ /* 0x000fe20000004100 */
[----:B------:R-:W-:Y:S01]  /*2b40*/  FMUL.FTZ R19, R74, -1.4426950216293334961 ;  /* 0xbfb8aa3b4a137820 */ /* 0x000fe20000410000 */
[----:B------:R-:W-:Y:S01]  /*2b50*/  HADD2.F32 R23, -RZ, R23.H0_H0 ;  /* 0x20000017ff177230 */ /* 0x000fe20000004100 */
[----:B------:R-:W-:Y:S01]  /*2b60*/  FMUL.FTZ R18, R73, -1.4426950216293334961 ;  /* 0xbfb8aa3b49127820 */ /* 0x000fe20000410000 */
[----:B------:R-:W-:Y:S01]  /*2b70*/  HADD2.F32 R101, -RZ, R101.H0_H0 ;  /* 0x20000065ff657230 */ /* 0x000fe20000004100 */
[----:B------:R-:W-:Y:S01]  /*2b80*/  FMUL.FTZ R9, R72, -1.4426950216293334961 ;  /* 0xbfb8aa3b48097820 */ /* 0x000fe20000410000 */
[----:B------:R-:W0:Y:S01]  /*2b90*/  MUFU.EX2 R95, R19 ;  /* 0x00000013005f7308 */ /* 0x000e220000000800 */
[----:B------:R-:W-:Y:S02]  /*2ba0*/  HADD2.F32 R75, -RZ, R75.H0_H0 ;  /* 0x2000004bff4b7230 */ /* 0x000fe40000004100 */
[----:B------:R-:W-:-:S05]  /*2bb0*/  HADD2.F32 R76, -RZ, R76.H0_H0 ;  /* 0x2000004cff4c7230 */ /* 0x000fca0000004100 */
[----:B------:R4:W0:Y:S01]  /*2bc0*/  MUFU.EX2 R94, R18 ;  /* 0x00000012005e7308 */ /* 0x0008220000000800 */
[----:B-1----:R-:W-:Y:S01]  /*2bd0*/  FMUL.FTZ R10, R75, -1.4426950216293334961 ;  /* 0xbfb8aa3b4b0a7820 */ /* 0x002fe20000410000 */
[----:B------:R-:W-:-:S06]  /*2be0*/  HADD2.F32 R77, -RZ, R77.H0_H0 ;  /* 0x2000004dff4d7230 */ /* 0x000fcc0000004100 */
[----:B------:R-:W1:Y:S01]  /*2bf0*/  MUFU.EX2 R93, R9 ;  /* 0x00000009005d7308 */ /* 0x000e620000000800 */
[----:B------:R-:W-:Y:S02]  /*2c00*/  FMUL.FTZ R11, R76, -1.4426950216293334961 ;  /* 0xbfb8aa3b4c0b7820 */ /* 0x000fe40000410000 */
[----:B----4-:R-:W-:-:S05]  /*2c10*/  FMUL.FTZ R18, R77, -1.4426950216293334961 ;  /* 0xbfb8aa3b4d127820 */ /* 0x010fca0000410000 */
[----:B------:R-:W4:Y:S01]  /*2c20*/  MUFU.EX2 R96, R10 ;  /* 0x0000000a00607308 */ /* 0x000f220000000800 */
[----:B0-----:R-:W-:Y:S02]  /*2c30*/  FADD.FTZ R95, R95, 1 ;  /* 0x3f8000005f5f7421 */ /* 0x001fe40000010000 */
[----:B------:R-:W-:Y:S01]  /*2c40*/  FADD.FTZ R94, R94, 1 ;  /* 0x3f8000005e5e7421 */ /* 0x000fe20000010000 */
[----:B------:R-:W-:-:S04]  /*2c50*/  HADD2.F32 R79, -RZ, R79.H0_H0 ;  /* 0x2000004fff4f7230 */ /* 0x000fc80000004100 */
[----:B------:R-:W0:Y:S01]  /*2c60*/  MUFU.EX2 R97, R11 ;  /* 0x0000000b00617308 */ /* 0x000e220000000800 */
[----:B-1----:R-:W-:Y:S01]  /*2c70*/  FADD.FTZ R93, R93, 1 ;  /* 0x3f8000005d5d7421 */ /* 0x002fe20000010000 */
[----:B------:R-:W-:Y:S01]  /*2c80*/  HADD2.F32 R78, -RZ, R78.H0_H0 ;  /* 0x2000004eff4e7230 */ /* 0x000fe20000004100 */
[----:B------:R-:W-:-:S05]  /*2c90*/  FMUL.FTZ R20, R79, -1.4426950216293334961 ;  /* 0xbfb8aa3b4f147820 */ /* 0x000fca0000410000 */
[----:B------:R-:W1:Y:S01]  /*2ca0*/  MUFU.EX2 R18, R18 ;  /* 0x0000001200127308 */ /* 0x000e620000000800 */
[----:B----4-:R-:W-:-:S07]  /*2cb0*/  FADD.FTZ R96, R96, 1 ;  /* 0x3f80000060607421 */ /* 0x010fce0000010000 */
[----:B------:R-:W-:Y:S08]  /*2cc0*/  MUFU.RCP R130, R95 ;  /* 0x0000005f00827308 */ /* 0x000ff00000001000 */
[----:B------:R-:W4:Y:S01]  /*2cd0*/  MUFU.RCP R131, R94 ;  /* 0x0000005e00837308 */ /* 0x000f220000001000 */
[----:B------:R-:W-:-:S07]  /*2ce0*/  FMUL.FTZ R9, R78, -1.4426950216293334961 ;  /* 0xbfb8aa3b4e097820 */ /* 0x000fce0000410000 */
[----:B------:R-:W-:Y:S01]  /*2cf0*/  MUFU.RCP R132, R93 ;  /* 0x0000005d00847308 */ /* 0x000fe20000001000 */
[----:B0-----:R-:W-:-:S07]  /*2d00*/  FADD.FTZ R97, R97, 1 ;  /* 0x3f80000061617421 */ /* 0x001fce0000010000 */
[----:B------:R-:W0:Y:S01]  /*2d10*/  MUFU.EX2 R20, R20 ;  /* 0x0000001400147308 */ /* 0x000e220000000800 */
[----:B-1----:R-:W-:Y:S01]  /*2d20*/  FADD.FTZ R125, R18, 1 ;  /* 0x3f800000127d7421 */ /* 0x002fe20000010000 */
[----:B------:R-:W-:-:S06]  /*2d30*/  HADD2.F32 R138, -RZ, R138.H0_H0 ;  /* 0x2000008aff8a7230 */ /* 0x000fcc0000004100 */
[----:B------:R-:W1:Y:S01]  /*2d40*/  MUFU.RCP R129, R96 ;  /* 0x0000006000817308 */ /* 0x000e620000001000 */
[----:B----4-:R-:W-:Y:S01]  /*2d50*/  FADD.FTZ R18, -R131, 1 ;  /* 0x3f80000083127421 */ /* 0x010fe20000010100 */
[----:B------:R-:W-:-:S06]  /*2d60*/  HADD2.F32 R135, -RZ, R135.H0_H0 ;  /* 0x20000087ff877230 */ /* 0x000fcc0000004100 */
[----:B------:R-:W4:Y:S01]  /*2d70*/  MUFU.EX2 R19, R9 ;  /* 0x0000000900137308 */ /* 0x000f220000000800 */
[----:B------:R-:W-:-:S07]  /*2d80*/  HADD2.F32 R139, -RZ, R139.H0_H0 ;  /* 0x2000008bff8b7230 */ /* 0x000fce0000004100 */
[----:B------:R-:W4:Y:S01]  /*2d90*/  MUFU.RCP R128, R97 ;  /* 0x0000006100807308 */ /* 0x000f220000001000 */
[----:B------:R-:W-:Y:S01]  /*2da0*/  HADD2.F32 R22, -RZ, R22.H0_H0 ;  /* 0x20000016ff167230 */ /* 0x000fe20000004100 */
[----:B0-----:R-:W-:Y:S01]  /*2db0*/  FADD.FTZ R122, R20, 1 ;  /* 0x3f800000147a7421 */ /* 0x001fe20000010000 */
[----:B------:R-:W-:Y:S01]  /*2dc0*/  HADD2.F32 R134, -RZ, R134.H0_H0 ;  /* 0x20000086ff867230 */ /* 0x000fe20000004100 */
[----:B-1----:R-:W-:Y:S01]  /*2dd0*/  FADD.FTZ R20, -R129, 1 ;  /* 0x3f80000081147421 */ /* 0x002fe20000010100 */
[----:B------:R-:W-:Y:S02]  /*2de0*/  HADD2.F32 R80, -RZ, R80.H0_H0 ;  /* 0x20000050ff507230 */ /* 0x000fe40000004100 */
[----:B------:R-:W-:Y:S01]  /*2df0*/  HADD2.F32 R120, -RZ, R120.H0_H0 ;  /* 0x20000078ff787230 */ /* 0x000fe20000004100 */
[----:B----4-:R-:W-:Y:S01]  /*2e00*/  FADD.FTZ R123, R19, 1 ;  /* 0x3f800000137b7421 */ /* 0x010fe20000010000 */
[----:B------:R-:W-:Y:S01]  /*2e10*/  HADD2.F32 R81, -RZ, R81.H0_H0 ;  /* 0x20000051ff517230 */ /* 0x000fe20000004100 */
[----:B------:R-:W-:-:S02]  /*2e20*/  FFMA.FTZ R94, R75, R20, 1 ;  /* 0x3f8000004b5e7423 */ /* 0x000fc40000010014 */
[----:B------:R-:W-:Y:S02]  /*2e30*/  FMUL.FTZ R43, R80, -1.4426950216293334961 ;  /* 0xbfb8aa3b502b7820 */ /* 0x000fe40000410000 */
[----:B------:R-:W-:Y:S02]  /*2e40*/  FADD.FTZ R19, -R128, 1 ;  /* 0x3f80000080137421 */ /* 0x000fe40000010100 */
[----:B------:R-:W-:Y:S02]  /*2e50*/  FMUL.FTZ R11, R81, -1.4426950216293334961 ;  /* 0xbfb8aa3b510b7820 */ /* 0x000fe40000410000 */
[----:B------:R-:W-:Y:S01]  /*2e60*/  FFMA.FTZ R93, R76, R19, 1 ;  /* 0x3f8000004c5d7423 */ /* 0x000fe20000010013 */
[----:B------:R-:W-:Y:S01]  /*2e70*/  HADD2.F32 R82, -RZ, R82.H0_H0 ;  /* 0x20000052ff527230 */ /* 0x000fe20000004100 */
[----:B------:R-:W0:Y:S04]  /*2e80*/  MUFU.EX2 R43, R43 ;  /* 0x0000002b002b7308 */ /* 0x000e280000000800 */
[----:B------:R-:W-:Y:S01]  /*2e90*/  FMUL.FTZ R10, R82, -1.4426950216293334961 ;  /* 0xbfb8aa3b520a7820 */ /* 0x000fe20000410000 */
[----:B-----5:R-:W-:Y:S04]  /*2ea0*/  STS.U16 [R148], R62 ;  /* 0x0000003e94007388 */ /* 0x020fe80000000400 */
[----:B------:R-:W-:Y:S04]  /*2eb0*/  STS.U16 [R147+0x40], R8 ;  /* 0x0000400893007388 */ /* 0x000fe80000000400 */
[----:B--2---:R1:W-:Y:S04]  /*2ec0*/  STS.U16 [R146+0x80], R63 ;  /* 0x0000803f92007388 */ /* 0x0043e80000000400 */
[----:B------:R-:W-:Y:S04]  /*2ed0*/  STS.U16 [R145+0xc0], R64 ;  /* 0x0000c04091007388 */ /* 0x000fe80000000400 */
[----:B------:R-:W-:Y:S04]  /*2ee0*/  STS.U16 [R144+0x100], R65 ;  /* 0x0001004190007388 */ /* 0x000fe80000000400 */
[----:B------:R-:W-:Y:S04]  /*2ef0*/  STS.U16 [R143+0x140], R66 ;  /* 0x000140428f007388 */ /* 0x000fe80000000400 */
[----:B------:R2:W-:Y:S04]  /*2f00*/  STS.U16 [R142+0x180], R68 ;  /* 0x000180448e007388 */ /* 0x0005e80000000400 */
[----:B------:R-:W-:Y:S04]  /*2f10*/  STS.U16 [R141+0x1c0], R69 ;  /* 0x0001c0458d007388 */ /* 0x000fe80000000400 */
[----:B------:R-:W-:Y:S01]  /*2f20*/  STS.U16 [R140+0x200], R70 ;  /* 0x000200468c007388 */ /* 0x000fe20000000400 */
[----:B-1----:R-:W-:-:S03]  /*2f30*/  FMUL.FTZ R63, R23, -1.4426950216293334961 ;  /* 0xbfb8aa3b173f7820 */ /* 0x002fc60000410000 */
[----:B---3--:R-:W-:Y:S04]  /*2f40*/  STS.U16 [R165+0x240], R84 ;  /* 0x00024054a5007388 */ /* 0x008fe80000000400 */
[----:B------:R-:W-:Y:S04]  /*2f50*/  STS.U16 [R164+0x280], R71 ;  /* 0x00028047a4007388 */ /* 0x000fe80000000400 */
[----:B------:R-:W-:Y:S04]  /*2f60*/  STS.U16 [R163+0x2c0], R92 ;  /* 0x0002c05ca3007388 */ /* 0x000fe80000000400 */
[----:B------:R1:W-:Y:S04]  /*2f70*/  STS.U16 [R162+0x300], R83 ;  /* 0x00030053a2007388 */ /* 0x0003e80000000400 */
[----:B------:R-:W-:Y:S04]  /*2f80*/  STS.U16 [R161+0x340], R60 ;  /* 0x0003403ca1007388 */ /* 0x000fe80000000400 */
[----:B------:R-:W-:Y:S04]  /*2f90*/  STS.U16 [R160+0x380], R61 ;  /* 0x0003803da0007388 */ /* 0x000fe80000000400 */
[----:B------:R3:W-:Y:S01]  /*2fa0*/  STS.U16 [R158+0x3c0], R21 ;  /* 0x0003c0159e007388 */ /* 0x0007e20000000400 */
[----:B------:R-:W-:-:S06]  /*2fb0*/  NOP ;  /* 0x0000000000007918 */ /* 0x000fcc0000000000 */
[----:B------:R-:W4:Y:S04]  /*2fc0*/  LDS.U16 R65, [R56+0x2] ;  /* 0x0000020038417984 */ /* 0x000f280000000400 */
[----:B------:R-:W5:Y:S01]  /*2fd0*/  LDS.U16 R64, [R56+0x4] ;  /* 0x0000040038407984 */ /* 0x000f620000000400 */
[----:B------:R-:W-:-:S03]  /*2fe0*/  FMUL.FTZ R62, R101, -1.4426950216293334961 ;  /* 0xbfb8aa3b653e7820 */ /* 0x000fc60000410000 */
[----:B------:R-:W5:Y:S01]  /*2ff0*/  LDS.U16 R66, [R56] ;  /* 0x0000000038427984 */ /* 0x000f620000000400 */
[----:B--2---:R2:W-:Y:S01]  /*3000*/  MUFU.EX2 R68, R63 ;  /* 0x0000003f00447308 */ /* 0x0045e20000000800 */
[----:B-1----:R-:W-:Y:S02]  /*3010*/  FADD.FTZ R83, -R130, 1 ;  /* 0x3f80000082537421 */ /* 0x002fe40000010100 */
[----:B------:R-:W-:Y:S01]  /*3020*/  LDS.U16 R61, [R56+0xa] ;  /* 0x00000a00383d7984 */ /* 0x000fe20000000400 */
[----:B---3--:R-:W-:Y:S02]  /*3030*/  FADD.FTZ R21, -R132, 1 ;  /* 0x3f80000084157421 */ /* 0x008fe40000010100 */
[----:B------:R-:W-:Y:S01]  /*3040*/  FFMA.FTZ R71, R73, R18, 1 ;  /* 0x3f80000049477423 */ /* 0x000fe20000010012 */
[----:B------:R-:W-:Y:S01]  /*3050*/  LDS.U16 R60, [R56+0xc] ;  /* 0x00000c00383c7984 */ /* 0x000fe20000000400 */
[----:B------:R1:W-:Y:S03]  /*3060*/  MUFU.EX2 R8, R62 ;  /* 0x0000003e00087308 */ /* 0x0003e60000000800 */
[----:B--2---:R-:W2:Y:S01]  /*3070*/  LDS.U16 R63, [R56+0x6] ;  /* 0x00000600383f7984 */ /* 0x004ea20000000400 */
[----:B------:R-:W-:-:S04]  /*3080*/  FMUL.FTZ R92, R22, -1.4426950216293334961 ;  /* 0xbfb8aa3b165c7820 */ /* 0x000fc80000410000 */
[----:B------:R-:W3:Y:S01]  /*3090*/  MUFU.RCP R123, R123 ;  /* 0x0000007b007b7308 */ /* 0x000ee20000001000 */
[----:B-1----:R-:W1:Y:S01]  /*30a0*/  LDS.U16 R62, [R56+0x8] ;  /* 0x00000800383e7984 */ /* 0x002e620000000400 */
[----:B------:R-:W-:Y:S02]  /*30b0*/  FFMA.FTZ R84, R74, R83, 1 ;  /* 0x3f8000004a547423 */ /* 0x000fe40000010053 */
[----:B------:R-:W-:Y:S01]  /*30c0*/  FFMA.FTZ R70, R72, R21, 1 ;  /* 0x3f80000048467423 */ /* 0x000fe20000010015 */
[----:B------:R-:W3:Y:S03]  /*30d0*/  LDS.U16 R83, [R56+0xe] ;  /* 0x00000e0038537984 */ /* 0x000ee60000000400 */
[----:B------:R-:W1:Y:S01]  /*30e0*/  MUFU.EX2 R11, R11 ;  /* 0x0000000b000b7308 */ /* 0x000e620000000800 */
[----:B------:R-:W-:Y:S01]  /*30f0*/  HADD2.F32 R102, -RZ, R102.H0_H0 ;  /* 0x20000066ff667230 */ /* 0x000fe20000004100 */
[----:B------:R-:W-:Y:S06]  /*3100*/  LDS.U16 R99, [R56+0x16] ;  /* 0x0000160038637984 */ /* 0x000fec0000000400 */
[----:B------:R-:W1:Y:S01]  /*3110*/  MUFU.RCP R125, R125 ;  /* 0x0000007d007d7308 */ /* 0x000e620000001000 */
[----:B----4-:R-:W-:Y:S01]  /*3120*/  HADD2.F32 R65, -RZ, R65.H0_H0 ;  /* 0x20000041ff417230 */ /* 0x010fe20000004100 */
[----:B0-----:R-:W-:Y:S01]  /*3130*/  FADD.FTZ R121, R43, 1 ;  /* 0x3f8000002b797421 */ /* 0x001fe20000010000 */
[----:B-----5:R-:W-:Y:S01]  /*3140*/  HADD2.F32 R64, -RZ, R64.H0_H0 ;  /* 0x20000040ff407230 */ /* 0x020fe20000004100 */
[----:B------:R-:W-:Y:S01]  /*3150*/  LDS.U16 R104, [R56+0x18] ;  /* 0x0000180038687984 */ /* 0x000fe20000000400 */
[----:B------:R-:W-:Y:S01]  /*3160*/  HADD2.F32 R66, -RZ, R66.H0_H0 ;  /* 0x20000042ff427230 */ /* 0x000fe20000004100 */
[----:B------:R-:W-:-:S02]  /*3170*/  FMUL.FTZ R18, R138, R65 ;  /* 0x000000418a127220 */ /* 0x000fc40000410000 */
[----:B------:R-:W0:Y:S01]  /*3180*/  MUFU.EX2 R10, R10 ;  /* 0x0000000a000a7308 */ /* 0x000e220000000800 */
[----:B------:R-:W-:Y:S01]  /*3190*/  FMUL.FTZ R69, R135, R64 ;  /* 0x0000004087457220 */ /* 0x000fe20000410000 */
[----:B------:R-:W-:Y:S01]  /*31a0*/  HADD2.F32 R119, -RZ, R119.H0_H0 ;  /* 0x20000077ff777230 */ /* 0x000fe20000004100 */
[----:B------:R-:W-:Y:S01]  /*31b0*/  FMUL.FTZ R21, R139, R66 ;  /* 0x000000428b157220 */ /* 0x000fe20000410000 */
[----:B------:R-:W-:Y:S01]  /*31c0*/  HADD2.F32 R117, -RZ, R117.H0_H0 ;  /* 0x20000075ff757230 */ /* 0x000fe20000004100 */
[----:B------:R-:W-:Y:S01]  /*31d0*/  FMUL.FTZ R18, R131, R18 ;  /* 0x0000001283127220 */ /* 0x000fe20000410000 */
[----:B------:R-:W-:Y:S01]  /*31e0*/  HADD2.F32 R116, -RZ, R116.H0_H0 ;  /* 0x20000074ff747230 */ /* 0x000fe20000004100 */
[----:B------:R-:W-:Y:S01]  /*31f0*/  FMUL.FTZ R69, R130, R69 ;  /* 0x0000004582457220 */ /* 0x000fe20000410000 */
[----:B------:R-:W4:Y:S01]  /*3200*/  MUFU.RCP R122, R122 ;  /* 0x0000007a007a7308 */ /* 0x000f220000001000 */
[----:B------:R-:W-:Y:S01]  /*3210*/  FMUL.FTZ R21, R132, R21 ;  /* 0x0000001584157220 */ /* 0x000fe20000410000 */
[----:B--2---:R-:W-:Y:S01]  /*3220*/  HADD2.F32 R63, -RZ, R63.H0_H0 ;  /* 0x2000003fff3f7230 */ /* 0x004fe20000004100 */
[----:B------:R-:W-:Y:S01]  /*3230*/  FMUL.FTZ R71, R18, R71 ;  /* 0x0000004712477220 */ /* 0x000fe20000410000 */
[----:B------:R-:W-:Y:S01]  /*3240*/  LDS.U16 R100, [R56+0x1a] ;  /* 0x00001a0038647984 */ /* 0x000fe20000000400 */
[----:B------:R-:W-:Y:S01]  /*3250*/  FMUL.FTZ R18, R69, R84 ;  /* 0x0000005445127220 */ /* 0x000fe20000410000 */
[----:B-1----:R-:W-:Y:S01]  /*3260*/  HADD2.F32 R62, -RZ, R62.H0_H0 ;  /* 0x2000003eff3e7230 */ /* 0x002fe20000004100 */
[----:B------:R-:W-:Y:S01]  /*3270*/  FMUL.FTZ R70, R21, R70 ;  /* 0x0000004615467220 */ /* 0x000fe20000410000 */
[----:B------:R-:W1:Y:S01]  /*3280*/  LDS.U16 R84, [R56+0x10] ;  /* 0x0000100038547984 */ /* 0x000e620000000400 */
[----:B------:R-:W-:-:S02]  /*3290*/  FMUL.FTZ R20, R134, R63 ;  /* 0x0000003f86147220 */ /* 0x000fc40000410000 */
[----:B------:R-:W-:Y:S01]  /*32a0*/  FMUL.FTZ R21, R120, R62 ;  /* 0x0000003e78157220 */ /* 0x000fe20000410000 */
[----:B------:R2:W-:Y:S01]  /*32b0*/  MUFU.EX2 R69, R92 ;  /* 0x0000005c00457308 */ /* 0x0005e20000000800 */
[----:B------:R-:W-:Y:S01]  /*32c0*/  FMUL.FTZ R19, R129, R20 ;  /* 0x0000001481137220 */ /* 0x000fe20000410000 */
[----:B------:R-:W-:Y:S01]  /*32d0*/  HADD2.F32 R115, -RZ, R115.H0_H0 ;  /* 0x20000073ff737230 */ /* 0x000fe20000004100 */
[----:B------:R-:W-:Y:S01]  /*32e0*/  FMUL.FTZ R20, R128, R21 ;  /* 0x0000001580147220 */ /* 0x000fe20000410000 */
[----:B------:R-:W-:Y:S01]  /*32f0*/  HADD2.F32 R118, -RZ, R118.H0_H0 ;  /* 0x20000076ff767230 */ /* 0x000fe20000004100 */
[----:B------:R-:W-:Y:S04]  /*3300*/  LDS.U16 R106, [R56+0x1e] ;  /* 0x00001e00386a7984 */ /* 0x000fe80000000400 */
[----:B--2---:R-:W2:Y:S01]  /*3310*/  LDS.U16 R92, [R56+0x12] ;  /* 0x00001200385c7984 */ /* 0x004ea20000000400 */
[----:B------:R-:W-:-:S03]  /*3320*/  FMUL.FTZ R20, R20, R93 ;  /* 0x0000005d14147220 */ /* 0x000fc60000410000 */
[----:B------:R-:W5:Y:S01]  /*3330*/  LDS.U16 R93, [R56+0x14] ;  /* 0x00001400385d7984 */ /* 0x000f620000000400 */
[----:B------:R-:W-:Y:S01]  /*3340*/  HADD2.F32 R61, -RZ, R61.H0_H0 ;  /* 0x2000003dff3d7230 */ /* 0x000fe20000004100 */
[----:B---3--:R-:W-:Y:S02]  /*3350*/  FADD.FTZ R43, -R123, 1 ;  /* 0x3f8000007b2b7421 */ /* 0x008fe40000010100 */
[----:B------:R-:W-:Y:S02]  /*3360*/  FADD.FTZ R111, R11, 1 ;  /* 0x3f8000000b6f7421 */ /* 0x000fe40000010000 */
[----:B------:R-:W-:Y:S01]  /*3370*/  FMUL.FTZ R9, R102, -1.4426950216293334961 ;  /* 0xbfb8aa3b66097820 */ /* 0x000fe20000410000 */
[----:B------:R-:W3:Y:S01]  /*3380*/  MUFU.RCP R121, R121 ;  /* 0x0000007900797308 */ /* 0x000ee20000001000 */
[----:B------:R-:W-:Y:S02]  /*3390*/  FMUL.FTZ R96, R119, R61 ;  /* 0x0000003d77607220 */ /* 0x000fe40000410000 */
[----:B------:R-:W-:Y:S01]  /*33a0*/  FFMA.FTZ R95, R78, R43, 1 ;  /* 0x3f8000004e5f7423 */ /* 0x000fe2000001002b */
[----:B------:R-:W-:Y:S01]  /*33b0*/  HADD2.F32 R43, -RZ, R83.H0_H0 ;  /* 0x20000053ff2b7230 */ /* 0x000fe20000004100 */
[----:B------:R-:W-:-:S02]  /*33c0*/  FMUL.FTZ R21, R125, R96 ;  /* 0x000000607d157220 */ /* 0x000fc40000410000 */
[----:B0-----:R-:W-:Y:S01]  /*33d0*/  FADD.FTZ R103, R10, 1 ;  /* 0x3f8000000a677421 */ /* 0x001fe20000010000 */
[----:B------:R-:W0:Y:S01]  /*33e0*/  MUFU.RCP R111, R111 ;  /* 0x0000006f006f7308 */ /* 0x000e220000001000 */
[----:B----4-:R-:W-:Y:S02]  /*33f0*/  FADD.FTZ R96, -R122, 1 ;  /* 0x3f8000007a607421 */ /* 0x010fe40000010100 */
[----:B------:R-:W-:-:S05]  /*3400*/  FMUL.FTZ R11, R117, R43 ;  /* 0x0000002b750b7220 */ /* 0x000fca0000410000 */
[----:B------:R-:W4:Y:S01]  /*3410*/  MUFU.EX2 R9, R9 ;  /* 0x0000000900097308 */ /* 0x000f220000000800 */
[----:B------:R-:W-:Y:S02]  /*3420*/  FFMA.FTZ R83, R79, R96, 1 ;  /* 0x3f8000004f537423 */ /* 0x000fe40000010060 */
[----:B------:R-:W-:Y:S02]  /*3430*/  FADD.FTZ R98, -R125, 1 ;  /* 0x3f8000007d627421 */ /* 0x000fe40000010100 */
[----:B------:R-:W-:Y:S01]  /*3440*/  FMUL.FTZ R96, R122, R11 ;  /* 0x0000000b7a607220 */ /* 0x000fe20000410000 */
[----:B-1----:R-:W-:Y:S02]  /*3450*/  HADD2.F32 R11, -RZ, R84.H0_H0 ;  /* 0x20000054ff0b7230 */ /* 0x002fe40000004100 */
[----:B------:R-:W1:Y:S01]  /*3460*/  MUFU.RCP R103, R103 ;  /* 0x0000006700677308 */ /* 0x000e620000001000 */
[----:B------:R-:W-:Y:S01]  /*3470*/  FFMA.FTZ R98, R77, R98, 1 ;  /* 0x3f8000004d627423 */ /* 0x000fe20000010062 */
[----:B------:R-:W-:Y:S01]  /*3480*/  HADD2.F32 R60, -RZ, R60.H0_H0 ;  /* 0x2000003cff3c7230 */ /* 0x000fe20000004100 */
[----:B---3--:R-:W-:Y:S01]  /*3490*/  FADD.FTZ R97, -R121, 1 ;  /* 0x3f80000079617421 */ /* 0x008fe20000010100 */
[----:B--2---:R-:W-:Y:S01]  /*34a0*/  HADD2.F32 R10, -RZ, R92.H0_H0 ;  /* 0x2000005cff0a7230 */ /* 0x004fe20000004100 */
[----:B------:R-:W-:-:S02]  /*34b0*/  FMUL.FTZ R84, R116, R11 ;  /* 0x0000000b74547220 */ /* 0x000fc40000410000 */
[----:B------:R-:W-:Y:S02]  /*34c0*/  FMUL.FTZ R21, R21, R98 ;  /* 0x0000006215157220 */ /* 0x000fe40000410000 */
[----:B------:R-:W-:Y:S02]  /*34d0*/  FMUL.FTZ R96, R96, R83 ;  /* 0x0000005360607220 */ /* 0x000fe40000410000 */
[----:B0-----:R-:W-:Y:S01]  /*34e0*/  FADD.FTZ R98, -R111, 1 ;  /* 0x3f8000006f627421 */ /* 0x001fe20000010100 */
[----:B------:R-:W-:Y:S01]  /*34f0*/  HADD2.F32 R114, -RZ, R114.H0_H0 ;  /* 0x20000072ff727230 */ /* 0x000fe20000004100 */
[----:B------:R-:W-:Y:S02]  /*3500*/  FFMA.FTZ R97, R80, R97, 1 ;  /* 0x3f80000050617423 */ /* 0x000fe40000010061 */
[----:B------:R-:W-:Y:S02]  /*3510*/  FMUL.FTZ R84, R121, R84 ;  /* 0x0000005479547220 */ /* 0x000fe40000410000 */
[----:B------:R-:W-:-:S02]  /*3520*/  FMUL.FTZ R92, R115, R10 ;  /* 0x0000000a735c7220 */ /* 0x000fc40000410000 */
[----:B----4-:R-:W-:Y:S01]  /*3530*/  FADD.FTZ R83, R9, 1 ;  /* 0x3f80000009537421 */ /* 0x010fe20000010000 */
[----:B-----5:R-:W-:Y:S01]  /*3540*/  HADD2.F32 R9, -RZ, R93.H0_H0 ;  /* 0x2000005dff097230 */ /* 0x020fe20000004100 */
[----:B------:R-:W-:Y:S02]  /*3550*/  FMUL.FTZ R19, R19, R94 ;  /* 0x0000005e13137220 */ /* 0x000fe40000410000 */
[----:B------:R-:W-:Y:S02]  /*3560*/  FMUL.FTZ R94, R118, R60 ;  /* 0x0000003c765e7220 */ /* 0x000fe40000410000 */
[----:B------:R-:W-:Y:S02]  /*3570*/  FFMA.FTZ R105, R81, R98, 1 ;  /* 0x3f80000051697423 */ /* 0x000fe40000010062 */
[----:B------:R-:W-:Y:S02]  /*3580*/  FMUL.FTZ R97, R84, R97 ;  /* 0x0000006154617220 */ /* 0x000fe40000410000 */
[----:B------:R-:W-:Y:S01]  /*3590*/  FMUL.FTZ R92, R111, R92 ;  /* 0x0000005c6f5c7220 */ /* 0x000fe20000410000 */
[----:B------:R-:W-:Y:S01]  /*35a0*/  HADD2.F32 R91, -RZ, R91.H0_H0 ;  /* 0x2000005bff5b7230 */ /* 0x000fe20000004100 */
[----:B------:R-:W-:-:S02]  /*35b0*/  FADD.FTZ R84, R8, 1 ;  /* 0x3f80000008547421 */ /* 0x000fc40000010000 */
[----:B------:R-:W-:Y:S02]  /*35c0*/  FMUL.FTZ R94, R123, R94 ;  /* 0x0000005e7b5e7220 */ /* 0x000fe40000410000 */
[----:B-1----:R-:W-:Y:S02]  /*35d0*/  FADD.FTZ R93, -R103, 1 ;  /* 0x3f800000675d7421 */ /* 0x002fe40000010100 */
[----:B------:R-:W-:Y:S01]  /*35e0*/  FMUL.FTZ R8, R114, R9 ;  /* 0x0000000972087220 */ /* 0x000fe20000410000 */
[----:B------:R-:W0:Y:S01]  /*35f0*/  MUFU.RCP R83, R83 ;  /* 0x0000005300537308 */ /* 0x000e220000001000 */
[----:B------:R-:W-:Y:S02]  /*3600*/  FMUL.FTZ R98, R92, R105 ;  /* 0x000000695c627220 */ /* 0x000fe40000410000 */
[----:B------:R-:W1:Y:S01]  /*3610*/  LDS.U16 R105, [R56+0x1c] ;  /* 0x00001c0038697984 */ /* 0x000e620000000400 */
[----:B------:R-:W-:Y:S02]  /*3620*/  FMUL.FTZ R95, R94, R95 ;  /* 0x0000005f5e5f7220 */ /* 0x000fe40000410000 */
[----:B------:R-:W-:-:S02]  /*3630*/  FFMA.FTZ R93, R82, R93, 1 ;  /* 0x3f800000525d7423 */ /* 0x000fc4000001005d */
[----:B------:R-:W-:Y:S02]  /*3640*/  FMUL.FTZ R92, R103, R8 ;  /* 0x00000008675c7220 */ /* 0x000fe40000410000 */
[----:B------:R-:W-:Y:S01]  /*3650*/  FMUL.FTZ R94, R91, -1.4426950216293334961 ;  /* 0xbfb8aa3b5b5e7820 */ /* 0x000fe20000410000 */
[----:B------:R-:W-:Y:S01]  /*3660*/  HADD2.F32 R8, -RZ, R99.H0_H0 ;  /* 0x20000063ff087230 */ /* 0x000fe20000004100 */
[----:B------:R-:W-:Y:S02]  /*3670*/  FMUL.FTZ R99, R92, R93 ;  /* 0x0000005d5c637220 */ /* 0x000fe40000410000 */
[----:B------:R-:W-:Y:S02]  /*3680*/  FADD.FTZ R92, R68, 1 ;  /* 0x3f800000445c7421 */ /* 0x000fe40000010000 */
[----:B------:R-:W2:Y:S01]  /*3690*/  MUFU.EX2 R94, R94 ;  /* 0x0000005e005e7308 */ /* 0x000ea20000000800 */
[----:B------:R-:W-:Y:S01]  /*36a0*/  HADD2.F32 R113, -RZ, R113.H0_H0 ;  /* 0x20000071ff717230 */ /* 0x000fe20000004100 */
[----:B0-----:R-:W-:-:S06]  /*36b0*/  FADD.FTZ R93, -R83, 1 ;  /* 0x3f800000535d7421 */ /* 0x001fcc0000010100 */
[----:B------:R-:W0:Y:S01]  /*36c0*/  MUFU.RCP R92, R92 ;  /* 0x0000005c005c7308 */ /* 0x000e220000001000 */
[----:B------:R-:W-:Y:S02]  /*36d0*/  FMUL.FTZ R68, R113, R8 ;  /* 0x0000000871447220 */ /* 0x000fe40000410000 */
[----:B------:R-:W-:Y:S02]  /*36e0*/  FFMA.FTZ R93, R102, R93, 1 ;  /* 0x3f800000665d7423 */ /* 0x000fe4000001005d */
[----:B------:R-:W-:-:S03]  /*36f0*/  FMUL.FTZ R68, R83, R68 ;  /* 0x0000004453447220 */ /* 0x000fc60000410000 */
[----:B------:R-:W3:Y:S01]  /*3700*/  MUFU.RCP R84, R84 ;  /* 0x0000005400547308 */ /* 0x000ee20000001000 */
[----:B------:R-:W-:Y:S01]  /*3710*/  FMUL.FTZ R108, R68, R93 ;  /* 0x0000005d446c7220 */ /* 0x000fe20000410000 */
[----:B------:R-:W-:Y:S01]  /*3720*/  HADD2.F32 R112, -RZ, R112.H0_H0 ;  /* 0x20000070ff707230 */ /* 0x000fe20000004100 */
[----:B------:R-:W-:Y:S01]  /*3730*/  FADD.FTZ R124, R69, 1 ;  /* 0x3f800000457c7421 */ /* 0x000fe20000010000 */
[----:B------:R-:W-:Y:S01]  /*3740*/  HADD2.F32 R68, -RZ, R104.H0_H0 ;  /* 0x20000068ff447230 */ /* 0x000fe20000004100 */
[----:B--2---:R-:W-:Y:S01]  /*3750*/  FADD.FTZ R94, R94, 1 ;  /* 0x3f8000005e5e7421 */ /* 0x004fe20000010000 */
[----:B------:R-:W-:Y:S02]  /*3760*/  HADD2.F32 R86, -RZ, R86.H0_H0 ;  /* 0x20000056ff567230 */ /* 0x000fe40000004100 */
[----:B------:R-:W-:Y:S01]  /*3770*/  HADD2.F32 R69, -RZ, R100.H0_H0 ;  /* 0x20000064ff457230 */ /* 0x000fe20000004100 */
[----:B------:R-:W2:Y:S01]  /*3780*/  MUFU.RCP R93, R124 ;  /* 0x0000007c005d7308 */ /* 0x000ea20000001000 */
[----:B0-----:R-:W-:-:S02]  /*3790*/  FADD.FTZ R100, -R92, 1 ;  /* 0x3f8000005c647421 */ /* 0x001fc40000010100 */
[----:B------:R-:W-:Y:S02]  /*37a0*/  FMUL.FTZ R107, R112, R68 ;  /* 0x00000044706b7220 */ /* 0x000fe40000410000 */
[----:B------:R-:W-:-:S03]  /*37b0*/  FMUL.FTZ R127, R86, R69 ;  /* 0x00000045567f7220 */ /* 0x000fc60000410000 */
[----:B------:R-:W0:Y:S01]  /*37c0*/  MUFU.RCP R94, R94 ;  /* 0x0000005e005e7308 */ /* 0x000e220000001000 */
[----:B------:R-:W-:Y:S02]  /*37d0*/  FFMA.FTZ R104, R23, R100, 1 ;  /* 0x3f80000017687423 */ /* 0x000fe40000010064 */
[----:B---3--:R-:W-:Y:S02]  /*37e0*/  FMUL.FTZ R100, R84, R107 ;  /* 0x0000006b54647220 */ /* 0x008fe40000410000 */
[----:B------:R-:W-:Y:S02]  /*37f0*/  FMUL.FTZ R107, R92, R127 ;  /* 0x0000007f5c6b7220 */ /* 0x000fe40000410000 */
[----:B------:R-:W-:Y:S02]  /*3800*/  FADD.FTZ R110, -R84, 1 ;  /* 0x3f800000546e7421 */ /* 0x000fe40000010100 */
[----:B------:R-:W-:Y:S01]  /*3810*/  FMUL.FTZ R107, R107, R104 ;  /* 0x000000686b6b7220 */ /* 0x000fe20000410000 */
[----:B------:R-:W-:Y:S01]  /*3820*/  F2FP.PACK_AB R104, R71, R70 ;  /* 0x000000464768723e */ /* 0x000fe200000000ff */
[----:B------:R-:W-:Y:S01]  /*3830*/  BAR.SYNC.DEFER_BLOCKING 0x0 ;  /* 0x0000000000007b1d */ /* 0x000fe20000010000 */
[----:B------:R-:W-:Y:S01]  /*3840*/  HADD2.F32 R85, -RZ, R85.H0_H0 ;  /* 0x20000055ff557230 */ /* 0x000fe20000004100 */
[----:B------:R-:W-:Y:S01]  /*3850*/  FFMA.FTZ R109, R101, R110, 1 ;  /* 0x3f800000656d7423 */ /* 0x000fe2000001006e */
[----:B-1----:R-:W-:-:S02]  /*3860*/  HADD2.F32 R70, -RZ, R105.H0_H0 ;  /* 0x20000069ff467230 */ /* 0x002fc40000004100 */
[----:B------:R-:W-:Y:S02]  /*3870*/  HADD2.F32 R17, -RZ, R17.H0_H0 ;  /* 0x20000011ff117230 */ /* 0x000fe40000004100 */
[----:B------:R-:W-:Y:S01]  /*3880*/  HADD2.F32 R71, -RZ, R106.H0_H0 ;  /* 0x2000006aff477230 */ /* 0x000fe20000004100 */
[----:B--2---:R-:W-:Y:S02]  /*3890*/  FADD.FTZ R105, -R93, 1 ;  /* 0x3f8000005d697421 */ /* 0x004fe40000010100 */
[----:B------:R-:W-:Y:S02]  /*38a0*/  FMUL.FTZ R100, R100, R109 ;  /* 0x0000006d64647220 */ /* 0x000fe40000410000 */
[----:B------:R-:W-:Y:S02]  /*38b0*/  FMUL.FTZ R106, R85, R70 ;  /* 0x00000046556a7220 */ /* 0x000fe40000410000 */
[----:B0-----:R-:W-:Y:S02]  /*38c0*/  FADD.FTZ R124, -R94, 1 ;  /* 0x3f8000005e7c7421 */ /* 0x001fe40000010100 */
[----:B------:R-:W-:-:S02]  /*38d0*/  FMUL.FTZ R109, R17, R71 ;  /* 0x00000047116d7220 */ /* 0x000fc40000410000 */
[----:B------:R-:W-:Y:S02]  /*38e0*/  FFMA.FTZ R110, R22, R105, 1 ;  /* 0x3f800000166e7423 */ /* 0x000fe40000010069 */
[----:B------:R-:W-:Y:S02]  /*38f0*/  FMUL.FTZ R105, R93, R106 ;  /* 0x0000006a5d697220 */ /* 0x000fe40000410000 */
[----:B------:R-:W-:Y:S02]  /*3900*/  FFMA.FTZ R127, R91, R124, 1 ;  /* 0x3f8000005b7f7423 */ /* 0x000fe4000001007c */
[----:B------:R-:W-:Y:S01]  /*3910*/  FMUL.FTZ R106, R94, R109 ;  /* 0x0000006d5e6a7220 */ /* 0x000fe20000410000 */
[----:B------:R-:W-:Y:S01]  /*3920*/  F2FP.PACK_AB R18, R19, R18 ;  /* 0x000000121312723e */ /* 0x000fe200000000ff */
[----:B------:R-:W-:Y:S02]  /*3930*/  FMUL.FTZ R105, R105, R110 ;  /* 0x0000006e69697220 */ /* 0x000fe40000410000 */
[----:B------:R-:W-:Y:S01]  /*3940*/  FMUL.FTZ R106, R106, R127 ;  /* 0x0000007f6a6a7220 */ /* 0x000fe20000410000 */
[----:B------:R-:W-:-:S02]  /*3950*/  F2FP.PACK_AB R20, R21, R20 ;  /* 0x000000141514723e */ /* 0x000fc400000000ff */
[----:B------:R-:W-:Y:S02]  /*3960*/  PRMT R19, R104, 0x7632, R19 ;  /* 0x0000763268137816 */ /* 0x000fe40000000013 */
[----:B------:R-:W-:Y:S02]  /*3970*/  PRMT R21, R18, 0x7632, R21 ;  /* 0x0000763212157816 */ /* 0x000fe40000000015 */
[----:B------:R-:W-:Y:S02]  /*3980*/  ISETP.NE.AND P6, PT, R57, RZ, PT ;  /* 0x000000ff3900720c */ /* 0x000fe40003fc5270 */
[----:B------:R-:W-:Y:S02]  /*3990*/  F2FP.PACK_AB R95, R96, R95 ;  /* 0x0000005f605f723e */ /* 0x000fe400000000ff */
[----:B------:R-:W-:Y:S02]  /*39a0*/  F2FP.PACK_AB R97, R98, R97 ;  /* 0x000000616261723e */ /* 0x000fe400000000ff */
[----:B------:R-:W-:-:S02]  /*39b0*/  F2FP.PACK_AB R99, R108, R99 ;  /* 0x000000636c63723e */ /* 0x000fc400000000ff */
[----:B------:R-:W-:Y:S02]  /*39c0*/  F2FP.PACK_AB R100, R107, R100 ;  /* 0x000000646b64723e */ /* 0x000fe400000000ff */
[----:B------:R-:W-:Y:S01]  /*39d0*/  F2FP.PACK_AB R105, R106, R105 ;  /* 0x000000696a69723e */ /* 0x000fe200000000ff */
[----:B------:R0:W-:Y:S01]  /*39e0*/  STS.U16 [R56+0x2], R19 ;  /* 0x0000021338007388 */ /* 0x0001e20000000400 */
[----:B------:R-:W-:Y:S02]  /*39f0*/  PRMT R109, R20, 0x7632, R109 ;  /* 0x00007632146d7816 */ /* 0x000fe4000000006d */
        /* <DEDUP_REMOVED lines=63> */
.L_x_631:
[----:B-1----:R-:W-:Y:S05]  /*3df0*/  BSYNC B0 ;  /* 0x0000000000007941 */ /* 0x002fea0003800000 */
.L_x_630:
        /* <DEDUP_REMOVED lines=21> */
[----:B------:R-:W-:Y:S01]  /*3f50*/  HADD2.F32 R90, -RZ, R90.H0_H0 ;  /* 0x2000005aff5a7230 */ /* 0x000fe20000004100 */
        /* <DEDUP_REMOVED lines=8> */
[-C--:B------:R-:W-:Y:S01]  /*3fe0*/  ISETP.GE.AND P1, PT, R16, R110.reuse, PT ;  /* 0x0000006e1000720c */ /* 0x080fe20003f26270 */
[----:B------:R-:W-:Y:S01]  /*3ff0*/  HADD2.F32 R21, -RZ, R34.H0_H0 ;  /* 0x20000022ff157230 */ /* 0x000fe20000004100 */
[----:B------:R-:W-:Y:S01]  /*4000*/  FMUL.FTZ R73, R73, R131 ;  /* 0x0000008349497220 */ /* 0x000fe20000410000 */
[----:B------:R-:W-:Y:S01]  /*4010*/  @!P2 STG.E.U16 [R18.64+-0xf40], R127 ;  /* 0xfff0c07f1200a986 */ /* 0x000fe2000c10151c */
[----:B------:R-:W-:Y:S01]  /*4020*/  ISETP.GE.AND P2, PT, R14, R110, PT ;  /* 0x0000006e0e00720c */ /* 0x000fe20003f46270 */
[----:B------:R-:W-:Y:S01]  /*4030*/  HADD2.F32 R91, -RZ, R31.H0_H0 ;  /* 0x2000001fff5b7230 */ /* 0x000fe20000004100 */
[----:B------:R-:W-:Y:S01]  /*4040*/  FMUL.FTZ R74, R74, R130 ;  /* 0x000000824a4a7220 */ /* 0x000fe20000410000 */
        /* <DEDUP_REMOVED lines=29> */
[----:B------:R-:W-:-:S02]  /*4220*/  FMUL.FTZ R84, R101, R84 ;  /* 0x0000005465547220 */ /* 0x000fc40000410000 */
        /* <DEDUP_REMOVED lines=14> */
[----:B------:R-:W-:Y:S01]  /*4310*/  FMUL.FTZ R139, R139, R72 ;  /* 0x000000488b8b7220 */ /* 0x000fe20000410000 */
[----:B0-----:R-:W-:Y:S01]  /*4320*/  HADD2.F32 R95, -RZ, R28.H0_H0 ;  /* 0x2000001cff5f7230 */ /* 0x001fe20000004100 */
[----:B------:R-:W-:Y:S02]  /*4330*/  FADD.FTZ R28, R23, UR8 ;  /* 0x00000008171c7e21 */ /* 0x000fe40008010000 */
[----:B------:R-:W-:Y:S01]  /*4340*/  FADD.FTZ R23, R96, UR8 ;  /* 0x0000000860177e21 */ /* 0x000fe20008010000 */
[----:B-1----:R-:W-:Y:S01]  /*4350*/  HADD2.F32 R18, -RZ, R30.H0_H0 ;  /* 0x2000001eff127230 */ /* 0x002fe20000004100 */
[----:B------:R-:W-:Y:S01]  /*4360*/  FADD.FTZ R30, R21, UR8 ;  /* 0x00000008151e7e21 */ /* 0x000fe20008010000 */
[----:B------:R-:W-:Y:S01]  /*4370*/  HADD2.F32 R19, -RZ, R29.H0_H0 ;  /* 0x2000001dff137230 */ /* 0x000fe20000004100 */
        /* <DEDUP_REMOVED lines=31> */
[----:B------:R-:W-:Y:S01]  /*4570*/  UIMAD UR4, UR26, UR38, URZ ;  /* 0x000000261a0472a4 */ /* 0x000fe2000f8e023f */
        /* <DEDUP_REMOVED lines=22> */
[----:B------:R-:W-:Y:S01]  /*46e0*/  UIMAD.WIDE.U32 UR36, UR27, UR38, URZ ;  /* 0x000000261b2472a5 */ /* 0x000fe2000f8e003f */
[----:B------:R-:W-:Y:S01]  /*46f0*/  PRMT R9, R43, 0x7632, R9 ;  /* 0x000076322b097816 */ /* 0x000fe20000000009 */
[----:B------:R1:W-:Y:S01]  /*4700*/  STS.U16 [R56+0x14], R8 ;  /* 0x0000140838007388 */ /* 0x0003e20000000400 */
[----:B------:R-:W-:Y:S01]  /*4710*/  F2FP.PACK_AB R70, R71, R70 ;  /* 0x000000464746723e */ /* 0x000fe200000000ff */
[----:B------:R-:W-:Y:S01]  /*4720*/  UIMAD UR10, UR27, UR39, UR4 ;  /* 0x000000271b0a72a4 */ /* 0x000fe2000f8e0204 */
[----:B------:R-:W-:Y:S01]  /*4730*/  PRMT R11, R10, 0x7632, R11 ;  /* 0x000076320a0b7816 */ /* 0x000fe2000000000b */
[----:B------:R-:W-:Y:S01]  /*4740*/  STS.U16 [R56], R65 ;  /* 0x0000004138007388 */ /* 0x000fe20000000400 */
[----:B------:R-:W-:Y:S01]  /*4750*/  PRMT R60, R8, 0x7632, R60 ;  /* 0x00007632083c7816 */ /* 0x000fe2000000003c */
[----:B------:R-:W-:Y:S01]  /*4760*/  BSSY B0, `(.L_x_633) ;  /* 0x0000035000007945 */ /* 0x000fe20003800000 */
[----:B0-----:R-:W-:Y:S01]  /*4770*/  PRMT R62, R68, 0x7632, R62 ;  /* 0x00007632443e7816 */ /* 0x001fe2000000003e */
[----:B------:R-:W-:Y:S01]  /*4780*/  STS.U16 [R56+0x4], R63 ;  /* 0x0000043f38007388 */ /* 0x000fe20000000400 */
[----:B------:R-:W-:Y:S01]  /*4790*/  PRMT R64, R70, 0x7632, R64 ;  /* 0x0000763246407816 */ /* 0x000fe20000000040 */
[----:B-1----:R-:W-:Y:S01]  /*47a0*/  IMAD.U32 R8, RZ, RZ, UR6 ;  /* 0x00000006ff087e24 */ /* 0x002fe2000f8e00ff */
[----:B------:R-:W-:Y:S01]  /*47b0*/  UIADD3 UR6, UR37, UR10, URZ ;  /* 0x0000000a25067290 */ /* 0x000fe2000fffe03f */
        /* <DEDUP_REMOVED lines=47> */
.L_x_634:
[----:B------:R-:W-:Y:S05]  /*4ab0*/  BSYNC B0 ;  /* 0x0000000000007941 */ /* 0x000fea0003800000 */
.L_x_633:
        /* <DEDUP_REMOVED lines=43> */
.L_x_632:
[----:B------:R-:W2:Y:S01]  /*4d70*/  LDL.LU R3, [R1+0x3c] ;  /* 0x00003c0001037983 */ /* 0x000ea20000300800 */
[----:B------:R-:W-:Y:S01]  /*4d80*/  HADD2.F32 R0, -RZ, R55.H0_H0 ;  /* 0x20000037ff007230 */ /* 0x000fe20000004100 */
[----:B------:R-:W-:Y:S01]  /*4d90*/  FMUL.FTZ R157, R139, UR9 ;  /* 0x000000098b9d7c20 */ /* 0x000fe20008410000 */
        /* <DEDUP_REMOVED lines=30> */
[----:B------:R-:W-:Y:S01]  /*4f80*/  FFMA.FTZ R3, R134, R4, R3 ;  /* 0x0000000486037223 */ /* 0x000fe20000010003 */
        /* <DEDUP_REMOVED lines=27> */
[----:B0-----:R-:W-:-:S03]  /*5140*/  HFMA2.MMA R0, -RZ, RZ, 0, 0 ;  /* 0x00000000ff007435 */ /* 0x001fc600000001ff */
        /* <DEDUP_REMOVED lines=9> */
.L_x_683:
[----:B------:R-:W-:Y:S01]  /*51e0*/  USHF.R.S32.HI UR42, URZ, 0x1f, UR6 ;  /* 0x0000001f3f2a7899 */ /* 0x000fe20008011406 */
[----:B------:R-:W2:Y:S01]  /*51f0*/  LDL R83, [R1+0x20] ;  /* 0x0000200001537983 */ /* 0x000ea20000100800 */
[----:B------:R-:W-:Y:S01]  /*5200*/  ULDC.64 UR36, c[0x0][0x1a0] ;  /* 0x0000680000247ab9 */ /* 0x000fe20000000a00 */
[----:B------:R-:W-:Y:S01]  /*5210*/  MOV R43, UR6 ;  /* 0x00000006002b7c02 */ /* 0x000fe20008000f00 */
[----:B------:R-:W-:Y:S01]  /*5220*/  UIMAD UR36, UR42, UR36, URZ ;  /* 0x000000242a2472a4 */ /* 0x000fe2000f8e023f */
[----:B------:R-:W3:Y:S01]  /*5230*/  LDL R82, [R1+0x1c] ;  /* 0x00001c0001527983 */ /* 0x000ee20000100800 */
[----:B------:R-:W-:Y:S02]  /*5240*/  ULDC UR43, c[0x0][0x168] ;  /* 0x00005a00002b7ab9 */ /* 0x000fe40000000800 */
[----:B------:R-:W-:Y:S01]  /*5250*/  UIADD3 UR43, -UR14, UR43, URZ ;  /* 0x0000002b0e2b7290 */ /* 0x000fe2000fffe13f */
[C---:B------:R-:W-:Y:S01]  /*5260*/  LOP3.LUT R41, R58.reuse, 0x40, RZ, 0xfc, !PT ;  /* 0x000000403a297812 */ /* 0x040fe200078efcff */
[----:B------:R-:W-:Y:S01]  /*5270*/  UIMAD UR36, UR6, UR37, UR36 ;  /* 0x00000025062472a4 */ /* 0x000fe2000f8e0224 */
[----:B------:R-:W-:Y:S01]  /*5280*/  IMAD.WIDE.U32 R42, R43, c[0x0][0x1a0], R58 ;  /* 0x000068002b2a7a25 */ /* 0x000fe200078e003a */
[----:B------:R-:W-:Y:S01]  /*5290*/  LOP3.LUT R40, R58, 0x20, RZ, 0xfc, !PT ;  /* 0x000000203a287812 */ /* 0x000fe200078efcff */
[----:B------:R-:W4:Y:S01]  /*52a0*/  LDL R81, [R1+0x18] ;  /* 0x0000180001517983 */ /* 0x000f220000100800 */
[----:B------:R-:W-:-:S02]  /*52b0*/  ISETP.GE.AND P3, PT, R41, UR43, PT ;  /* 0x0000002b29007c0c */ /* 0x000fc4000bf66270 */
[----:B------:R-:W-:Y:S01]  /*52c0*/  IADD3 R41, R43, UR36, RZ ;  /* 0x000000242b297c10 */ /* 0x000fe2000fffe0ff */
[----:B------:R-:W-:Y:S01]  /*52d0*/  ULDC.64 UR36, c[0x0][0x180] ;  /* 0x0000600000247ab9 */ /* 0x000fe20000000a00 */
[C---:B------:R-:W-:Y:S01]  /*52e0*/  ISETP.GE.AND P1, PT, R58.reuse, UR43, PT ;  /* 0x0000002b3a007c0c */ /* 0x040fe2000bf26270 */
[----:B------:R-:W-:Y:S01]  /*52f0*/  UIMAD.WIDE.U32 UR38, UR41, UR36, URZ ;  /* 0x00000024292672a5 */ /* 0x000fe2000f8e003f */
[----:B------:R-:W-:Y:S01]  /*5300*/  LOP3.LUT R60, R58, 0x60, RZ, 0xfc, !PT ;  /* 0x000000603a3c7812 */ /* 0x000fe200078efcff */
[----:B------:R-:W-:Y:S01]  /*5310*/  UIMAD UR36, UR40, UR36, URZ ;  /* 0x00000024282472a4 */ /* 0x000fe2000f8e023f */
[----:B------:R-:W-:Y:S01]  /*5320*/  ISETP.GE.AND P2, PT, R40, UR43, PT ;  /* 0x0000002b28007c0c */ /* 0x000fe2000bf46270 */
[----:B------:R-:W2:Y:S01]  /*5330*/  LDL R80, [R1+0x14] ;  /* 0x0000140001507983 */ /* 0x000ea20000100800 */
[----:B------:R-:W-:Y:S02]  /*5340*/  LEA R40, P0, R42, UR17, 0x1 ;  /* 0x000000112a287c11 */ /* 0x000fe4000f8008ff */
[----:B------:R-:W-:Y:S01]  /*5350*/  ISETP.GE.AND P4, PT, R60, UR43, PT ;  /* 0x0000002b3c007c0c */ /* 0x000fe2000bf86270 */
[----:B------:R-:W-:Y:S01]  /*5360*/  UIMAD UR44, UR41, UR37, UR36 ;  /* 0x00000025292c72a4 */ /* 0x000fe2000f8e0224 */
[----:B------:R-:W-:Y:S01]  /*5370*/  LOP3.LUT R61, R58, 0x80, RZ, 0xfc, !PT ;  /* 0x000000803a3d7812 */ /* 0x000fe200078efcff */
[----:B------:R-:W2:Y:S01]  /*5380*/  LDL R79, [R1+0x10] ;  /* 0x00001000014f7983 */ /* 0x000ea20000100800 */
[----:B------:R-:W-:Y:S01]  /*5390*/  PRMT R60, RZ, 0x7610, R60 ;  /* 0x00007610ff3c7816 */ /* 0x000fe2000000003c */
[----:B------:R-:W-:Y:S01]  /*53a0*/  ULDC.64 UR36, c[0x0][0x188] ;  /* 0x0000620000247ab9 */ /* 0x000fe20000000a00 */
[----:B------:R-:W-:Y:S01]  /*53b0*/  LEA.HI.X R41, R42, UR16, R41, 0x1, P0 ;  /* 0x000000102a297c11 */ /* 0x000fe200080f0c29 */
[----:B------:R-:W2:Y:S01]  /*53c0*/  LDL R78, [R1+0xc] ;  /* 0x00000c00014e7983 */ /* 0x000ea20000100800 */
[----:B------:R-:W-:Y:S01]  /*53d0*/  LOP3.LUT R42, R58, 0xc0, RZ, 0xfc, !PT ;  /* 0x000000c03a2a7812 */ /* 0x000fe200078efcff */
[----:B------:R-:W-:Y:S01]  /*53e0*/  UIMAD UR45, UR42, UR36, URZ ;  /* 0x000000242a2d72a4 */ /* 0x000fe2000f8e023f */
[----:B------:R-:W-:Y:S01]  /*53f0*/  ISETP.GE.AND P5, PT, R61, UR43, PT ;  /* 0x0000002b3d007c0c */ /* 0x000fe2000bfa6270 */
[----:B------:R-:W-:Y:S01]  /*5400*/  UIADD3 UR39, UR39, UR44, URZ ;  /* 0x0000002c27277290 */ /* 0x000fe2000fffe03f */
[----:B------:R-:W-:Y:S01]  /*5410*/  PRMT R61, RZ, 0x7610, R61 ;  /* 0x00007610ff3d7816 */ /* 0x000fe2000000003d */
[----:B------:R0:W2:Y:S01]  /*5420*/  @!P1 LDG.E.U16 R60, [R40.64] ;  /* 0x0000001c283c9981 */ /* 0x0000a2000c1e1500 */
[----:B------:R-:W-:Y:S01]  /*5430*/  ISETP.GE.AND P1, PT, R42, UR43, PT ;  /* 0x0000002b2a007c0c */ /* 0x000fe2000bf26270 */
[----:B------:R-:W-:Y:S01]  /*5440*/  UIMAD UR45, UR6, UR37, UR45 ;  /* 0x00000025062d72a4 */ /* 0x000fe2000f8e022d */
[----:B------:R-:W-:Y:S01]  /*5450*/  LOP3.LUT R42, R58, 0xe0, RZ, 0xfc, !PT ;  /* 0x000000e03a2a7812 */ /* 0x000fe200078efcff */
[----:B------:R-:W-:Y:S01]  /*5460*/  UIMAD.WIDE.U32 UR38, UR6, UR36, UR38 ;  /* 0x00000024062672a5 */ /* 0x000fe2000f8e0026 */
[----:B------:R-:W-:Y:S01]  /*5470*/  PRMT R63, RZ, 0x7610, R63 ;  /* 0x00007610ff3f7816 */ /* 0x000fe2000000003f */
[----:B------:R0:W3:Y:S01]  /*5480*/  @!P2 LDG.E.U16 R61, [R40.64+0x40] ;  /* 0x0000401c283da981 */ /* 0x0000e2000c1e1500 */
[----:B------:R-:W-:Y:S01]  /*5490*/  ULDC.64 UR36, c[0x0][0x220] ;  /* 0x0000880000247ab9 */ /* 0x000fe20000000a00 */
[----:B------:R-:W-:Y:S01]  /*54a0*/  ISETP.GE.AND P2, PT, R42, UR43, PT ;  /* 0x0000002b2a007c0c */ /* 0x000fe2000bf46270 */
[----:B------:R-:W-:Y:S01]  /*54b0*/  ULEA UR36, UP0, UR38, UR36, 0x2 ;  /* 0x0000002426247291 */ /* 0x000fe2000f80103f */
[C---:B------:R-:W-:Y:S01]  /*54c0*/  LOP3.LUT R43, R58.reuse, 0xa0, RZ, 0xfc, !PT ;  /* 0x000000a03a2b7812 */ /* 0x040fe200078efcff */
[----:B------:R-:W-:Y:S01]  /*54d0*/  UIADD3 UR39, UR39, UR45, URZ ;  /* 0x0000002d27277290 */ /* 0x000fe2000fffe03f */
[----:B------:R-:W-:Y:S01]  /*54e0*/  LOP3.LUT R42, R58, 0x120, RZ, 0xfc, !PT ;  /* 0x000001203a2a7812 */ /* 0x000fe200078efcff */
[----:B------:R0:W4:Y:S01]  /*54f0*/  @!P4 LDG.E.U16 R63, [R40.64+0xc0] ;  /* 0x0000c01c283fc981 */ /* 0x000122000c1e1500 */
[----:B------:R-:W-:-:S02]  /*5500*/  PRMT R62, RZ, 0x7610, R62 ;  /* 0x00007610ff3e7816 */ /* 0x000fc4000000003e */
[----:B------:R-:W-:Y:S01]  /*5510*/  PRMT R64, RZ, 0x7610, R64 ;  /* 0x00007610ff407816 */ /* 0x000fe20000000040 */
[----:B------:R-:W-:Y:S01]  /*5520*/  ULEA.HI.X UR37, UR38, UR37, UR39, 0x2, UP0 ;  /* 0x0000002526257291 */ /* 0x000fe200080f1427 */
[----:B------:R-:W-:Y:S01]  /*5530*/  ISETP.GE.AND P0, PT, R43, UR43, PT ;  /* 0x0000002b2b007c0c */ /* 0x000fe2000bf06270 */
[----:B------:R-:W4:Y:S01]  /*5540*/  LDL R77, [R1+0x8] ;  /* 0x00000800014d7983 */ /* 0x000f220000100800 */
[----:B------:R-:W-:Y:S01]  /*5550*/  ISETP.GE.AND P4, PT, R42, UR43, PT ;  /* 0x0000002b2a007c0c */ /* 0x000fe2000bf86270 */
[----:B------:R-:W-:Y:S01]  /*5560*/  ULDC.64 UR38, c[0x0][0x1b8] ;  /* 0x00006e0000267ab9 */ /* 0x000fe20000000a00 */
[C---:B------:R-:W-:Y:S01]  /*5570*/  LOP3.LUT R43, R58.reuse, 0x100, RZ, 0xfc, !PT ;  /* 0x000001003a2b7812 */ /* 0x040fe200078efcff */
[----:B------:R0:W4:Y:S01]  /*5580*/  @!P3 LDG.E.U16 R62, [R40.64+0x80] ;  /* 0x0000801c283eb981 */ /* 0x000122000c1e1500 */
[----:B------:R-:W-:Y:S02]  /*5590*/  LOP3.LUT R42, R58, 0x140, RZ, 0xfc, !PT ;  /* 0x000001403a2a7812 */ /* 0x000fe400078efcff */
[----:B------:R-:W-:Y:S01]  /*55a0*/  ISETP.GE.AND P3, PT, R43, UR43, PT ;  /* 0x0000002b2b007c0c */ /* 0x000fe2000bf66270 */
[----:B------:R0:W4:Y:S01]  /*55b0*/  @!P5 LDG.E.U16 R64, [R40.64+0x100] ;  /* 0x0001001c2840d981 */ /* 0x000122000c1e1500 */
[----:B------:R-:W-:Y:S01]  /*55c0*/  ISETP.GE.AND P5, PT, R42, UR43, PT ;  /* 0x0000002b2a007c0c */ /* 0x000fe2000bfa6270 */
[----:B------:R-:W-:Y:S01]  /*55d0*/  IMAD.U32 R42, RZ, RZ, UR36 ;  /* 0x00000024ff2a7e24 */ /* 0x000fe2000f8e00ff */
[----:B------:R-:W-:Y:S01]  /*55e0*/  MOV R43, UR37 ;  /* 0x00000025002b7c02 */ /* 0x000fe20008000f00 */
[----:B------:R-:W4:Y:S04]  /*55f0*/  LDL R76, [R1+0x4] ;  /* 0x00000400014c7983 */ /* 0x000f280000100800 */
[----:B------:R1:W4:Y:S01]  /*5600*/  LDG.E R74, [R42.64] ;  /* 0x0000001c2a4a7981 */ /* 0x000322000c1e1900 */
[----:B------:R-:W-:-:S02]  /*5610*/  PRMT R65, RZ, 0x7610, R65 ;  /* 0x00007610ff417816 */ /* 0x000fc40000000041 */
[----:B------:R-:W-:Y:S01]  /*5620*/  LOP3.LUT R66, R58, 0x160, RZ, 0xfc, !PT ;  /* 0x000001603a427812 */ /* 0x000fe200078efcff */
[----:B------:R-:W4:Y:S04]  /*5630*/  LDL R75, [R1] ;  /* 0x00000000014b7983 */ /* 0x000f280000100800 */
[----:B------:R0:W4:Y:S01]  /*5640*/  @!P0 LDG.E.U16 R65, [R40.64+0x140] ;  /* 0x0001401c28418981 */ /* 0x000122000c1e1500 */
[----:B------:R-:W-:Y:S02]  /*5650*/  ISETP.GE.AND P0, PT, R66, UR43, PT ;  /* 0x0000002b42007c0c */ /* 0x000fe4000bf06270 */
[----:B------:R-:W-:Y:S02]  /*5660*/  PRMT R66, RZ, 0x7610, R66 ;  /* 0x00007610ff427816 */ /* 0x000fe40000000042 */
[----:B------:R-:W-:-:S02]  /*5670*/  LOP3.LUT R68, R58, 0x180, RZ, 0xfc, !PT ;  /* 0x000001803a447812 */ /* 0x000fc400078efcff */
[----:B------:R-:W-:Y:S02]  /*5680*/  PRMT R67, RZ, 0x7610, R67 ;  /* 0x00007610ff437816 */ /* 0x000fe40000000043 */
[----:B------:R0:W4:Y:S01]  /*5690*/  @!P1 LDG.E.U16 R66, [R40.64+0x180] ;  /* 0x0001801c28429981 */ /* 0x000122000c1e1500 */
[----:B------:R-:W-:Y:S02]  /*56a0*/  ISETP.GE.AND P1, PT, R68, UR43, PT ;  /* 0x0000002b44007c0c */ /* 0x000fe4000bf26270 */
[----:B------:R-:W-:Y:S01]  /*56b0*/  PRMT R68, RZ, 0x7610, R68 ;  /* 0x00007610ff447816 */ /* 0x000fe20000000044 */
[----:B------:R0:W4:Y:S01]  /*56c0*/  @!P2 LDG.E.U16 R67, [R40.64+0x1c0] ;  /* 0x0001c01c2843a981 */ /* 0x000122000c1e1500 */
[----:B------:R-:W-:-:S04]  /*56d0*/  PRMT R70, RZ, 0x7610, R70 ;  /* 0x00007610ff467816 */ /* 0x000fc80000000046 */
[----:B------:R0:W4:Y:S01]  /*56e0*/  @!P3 LDG.E.U16 R68, [R40.64+0x200] ;  /* 0x0002001c2844b981 */ /* 0x000122000c1e1500 */
[----:B------:R-:W-:-:S03]  /*56f0*/  LOP3.LUT R69, R58, 0x1a0, RZ, 0xfc, !PT ;  /* 0x000001a03a457812 */ /* 0x000fc600078efcff */
[----:B------:R0:W4:Y:S01]  /*5700*/  @!P4 LDG.E.U16 R70, [R40.64+0x240] ;  /* 0x0002401c2846c981 */ /* 0x000122000c1e1500 */
[C---:B------:R-:W-:Y:S02]  /*5710*/  LOP3.LUT R71, R58.reuse, 0x1c0, RZ, 0xfc, !PT ;  /* 0x000001c03a477812 */ /* 0x040fe400078efcff */
[----:B------:R-:W-:Y:S02]  /*5720*/  ISETP.GE.AND P2, PT, R69, UR43, PT ;  /* 0x0000002b45007c0c */ /* 0x000fe4000bf46270 */
[----:B------:R-:W-:Y:S02]  /*5730*/  LOP3.LUT R69, R58, 0x1e0, RZ, 0xfc, !PT ;  /* 0x000001e03a457812 */ /* 0x000fe400078efcff */
[----:B------:R-:W-:Y:S02]  /*5740*/  ISETP.GE.AND P3, PT, R71, UR43, PT ;  /* 0x0000002b47007c0c */ /* 0x000fe4000bf66270 */
[----:B------:R-:W-:Y:S02]  /*5750*/  ISETP.GE.AND P4, PT, R69, UR43, PT ;  /* 0x0000002b45007c0c */ /* 0x000fe4000bf86270 */
[----:B-1----:R-:W-:-:S02]  /*5760*/  PRMT R43, RZ, 0x7610, R43 ;  /* 0x00007610ff2b7816 */ /* 0x002fc4000000002b */
        /* <DEDUP_REMOVED lines=11> */
[----:B------:R-:W-:-:S04]  /*5820*/  UIMAD UR43, UR40, UR38, URZ ;  /* 0x00000026282b72a4 */ /* 0x000fc8000f8e023f */
[----:B------:R-:W-:Y:S02]  /*5830*/  UIMAD UR44, UR41, UR39, UR43 ;  /* 0x00000027292c72a4 */ /* 0x000fe4000f8e022b */
[----:B------:R-:W-:-:S03]  /*5840*/  UIMAD.WIDE.U32 UR36, UR41, UR38, URZ ;  /* 0x00000026292472a5 */ /* 0x000fc6000f8e003f */
        /* <DEDUP_REMOVED lines=9> */
[----:B------:R-:W-:Y:S02]  /*58e0*/  ULEA.HI.X UR37, UR38, UR37, UR39, 0x2, UP0 ;  /* 0x0000002526257291 */ /* 0x000fe400080f1427 */
[----:B0-----:R-:W-:-:S04]  /*58f0*/  IMAD.U32 R40, RZ, RZ, UR36 ;  /* 0x00000024ff287e24 */ /* 0x001fc8000f8e00ff */
[----:B------:R-:W-:Y:S02]  /*5900*/  MOV R41, UR37 ;  /* 0x0000002500297c02 */ /* 0x000fe40008000f00 */
[----:B------:R-:W-:Y:S01]  /*5910*/  ISETP.NE.AND P0, PT, R57, 0x7f, PT ;  /* 0x0000007f3900780c */ /* 0x000fe20003f05270 */
[----:B------:R-:W-:Y:S01]  /*5920*/  BSSY B0, `(.L_x_636) ;  /* 0x000003b000007945 */ /* 0x000fe20003800000 */
[----:B--2---:R-:W-:Y:S04]  /*5930*/  STS.U16 [R83], R60 ;  /* 0x0000003c53007388 */ /* 0x004fe80000000400 */
[----:B---3--:R0:W-:Y:S01]  /*5940*/  STS.U16 [R82+0x40], R61 ;  /* 0x0000403d52007388 */ /* 0x0081e20000000400 */
[----:B----4-:R-:W0:Y:S03]  /*5950*/  R2UR UR43, R74 ;  /* 0x000000004a2b73c2 */ /* 0x010e2600000e0000 */
[----:B------:R-:W-:Y:S04]  /*5960*/  STS.U16 [R81+0x80], R62 ;  /* 0x0000803e51007388 */ /* 0x000fe80000000400 */
[----:B------:R-:W-:Y:S04]  /*5970*/  STS.U16 [R80+0xc0], R63 ;  /* 0x0000c03f50007388 */ /* 0x000fe80000000400 */
[----:B------:R-:W-:Y:S04]  /*5980*/  STS.U16 [R79+0x100], R64 ;  /* 0x000100404f007388 */ /* 0x000fe80000000400 */
[----:B------:R-:W-:Y:S04]  /*5990*/  STS.U16 [R78+0x140], R65 ;  /* 0x000140414e007388 */ /* 0x000fe80000000400 */
[----:B------:R-:W-:Y:S04]  /*59a0*/  STS.U16 [R77+0x180], R66 ;  /* 0x000180424d007388 */ /* 0x000fe80000000400 */
[----:B------:R-:W-:Y:S01]  /*59b0*/  STS.U16 [R76+0x1c0], R67 ;  /* 0x0001c0434c007388 */ /* 0x000fe20000000400 */
[----:B0-----:R-:W-:-:S03]  /*59c0*/  MOV R61, UR43 ;  /* 0x0000002b003d7c02 */ /* 0x001fc60008000f00 */
[----:B------:R-:W-:Y:S04]  /*59d0*/  STS.U16 [R75+0x200], R68 ;  /* 0x000200444b007388 */ /* 0x000fe80000000400 */
[----:B------:R0:W-:Y:S02]  /*59e0*/  STS.U16 [R165+0x240], R70 ;  /* 0x00024046a5007388 */ /* 0x0001e40000000400 */
[----:B0-----:R-:W-:-:S04]  /*59f0*/  FMUL.FTZ R70, R61, 1.4426950216293334961 ;  /* 0x3fb8aa3b3d467820 */ /* 0x001fc80000410000 */
[----:B------:R-:W-:Y:S02]  /*5a00*/  FMUL.FTZ R136, R35, R70 ;  /* 0x0000004623887220 */ /* 0x000fe40000410000 */
[----:B------:R-:W-:-:S04]  /*5a10*/  IMAD.U32 R60, RZ, RZ, UR10 ;  /* 0x0000000aff3c7e24 */ /* 0x000fc8000f8e00ff */
[----:B------:R-:W0:Y:S01]  /*5a20*/  MUFU.EX2 R136, R136 ;  /* 0x0000008800887308 */ /* 0x000e220000000800 */
[----:B------:R-:W-:Y:S02]  /*5a30*/  LEA R60, R60, UR6, 0x8 ;  /* 0x000000063c3c7c11 */ /* 0x000fe4000f8e40ff */
[----:B------:R-:W-:Y:S01]  /*5a40*/  @P1 IADD3 R60, R57, 0x200, RZ ;  /* 0x00000200393c1810 */ /* 0x000fe20007ffe0ff */
[----:B------:R1:W-:Y:S04]  /*5a50*/  STS.U16 [R164+0x280], R43 ;  /* 0x0002802ba4007388 */ /* 0x0003e80000000400 */
[----:B------:R1:W-:Y:S01]  /*5a60*/  STS.U16 [R163+0x2c0], R42 ;  /* 0x0002c02aa3007388 */ /* 0x0003e20000000400 */
[----:B------:R-:W-:-:S03]  /*5a70*/  IMAD.SHL.U32 R75, R60, 0x4, RZ ;  /* 0x000000043c4b7824 */ /* 0x000fc600078e00ff */
        /* <DEDUP_REMOVED lines=21> */
[----:B------:R1:W5:Y:S04]  /*5bd0*/  LDG.E R111, [R40.64] ;  /* 0x0000001c286f7981 */ /* 0x000368000c1e1900 */
        /* <DEDUP_REMOVED lines=13> */
[----:B-1----:R-:W-:-:S05]  /*5cb0*/  IMAD.U32 R40, RZ, RZ, UR36 ;  /* 0x00000024ff287e24 */ /* 0x002fca000f8e00ff */
[----:B------:R0:W1:Y:S02]  /*5cc0*/  @P0 LDS R95, [R40.X4+0x3be0] ;  /* 0x003be000285f0984 */ /* 0x0000640000004800 */
.L_x_637:
[----:B--234-:R-:W-:Y:S05]  /*5cd0*/  BSYNC B0 ;  /* 0x0000000000007941 */ /* 0x01cfea0003800000 */
.L_x_636:
[----:B------:R-:W-:Y:S01]  /*5ce0*/  UISETP.GE.AND UP0, UPT, UR15, 0x2, UPT ;  /* 0x000000020f00788c */ /* 0x000fe2000bf06270 */
[----:B01----:R-:W-:Y:S01]  /*5cf0*/  LOP3.LUT R40, R57, 0x1f, RZ, 0xc0, !PT ;  /* 0x0000001f39287812 */ /* 0x003fe200078ec0ff */
[----:B------:R-:W-:Y:S01]  /*5d00*/  IMAD.MOV.U32 R41, RZ, RZ, c[0x0][0x16c] ;  /* 0x00005b00ff297624 */ /* 0x000fe200078e00ff */
[----:B------:R-:W-:Y:S01]  /*5d10*/  MOV R73, 0x8 ;  /* 0x0000000800497802 */ /* 0x000fe20000000f00 */
[----:B------:R-:W-:Y:S01]  /*5d20*/  HFMA2.MMA R80, -RZ, RZ, 1.875, 0 ;  /* 0x3f800000ff507435 */ /* 0x000fe200000001ff */
[----:B------:R-:W-:Y:S01]  /*5d30*/  IMAD.MOV.U32 R81, RZ, RZ, RZ ;  /* 0x000000ffff517224 */ /* 0x000fe200078e00ff */
[----:B------:R-:W-:-:S04]  /*5d40*/  PLOP3.LUT P0, PT, PT, PT, UP0, 0x80, 0x0 ;  /* 0x000000000000781c */ /* 0x000fc80003f0f008 */
[----:B------:R-:W-:Y:S02]  /*5d50*/  ISETP.NE.OR P0, PT, R40, RZ, !P0 ;  /* 0x000000ff2800720c */ /* 0x000fe40004705670 */
[----:B------:R-:W-:Y:S01]  /*5d60*/  MOV R40, UR15 ;  /* 0x0000000f00287c02 */ /* 0x000fe20008000f00 */
[----:B------:R-:W-:-:S10]  /*5d70*/  FMUL.FTZ R94, R34, R70 ;  /* 0x00000046225e7220 */ /* 0x000fd40000410000 */
[----:B------:R-:W-:Y:S01]  /*5d80*/  @!P0 IADD3 R40, R40, -0x2, RZ ;  /* 0xfffffffe28288810 */ /* 0x000fe20007ffe0ff */
[----:B------:R-:W-:-:S04]  /*5d90*/  FMUL.FTZ R93, R33, R70 ;  /* 0x00000046215d7220 */ /* 0x000fc80000410000 */
[----:B------:R-:W-:Y:S01]  /*5da0*/  @!P0 IMAD R40, R40, R41, UR6 ;  /* 0x0000000628288e24 */ /* 0x000fe2000f8e0229 */
[----:B------:R-:W0:Y:S03]  /*5db0*/  MUFU.EX2 R94, R94 ;  /* 0x0000005e005e7308 */ /* 0x000e260000000800 */
[----:B------:R-:W-:-:S04]  /*5dc0*/  @!P0 IMAD.WIDE R40, R40, R73, UR30 ;  /* 0x0000001e28288e25 */ /* 0x000fc8000f8e0249 */
[-C--:B------:R-:W-:Y:S01]  /*5dd0*/  FMUL.FTZ R92, R32, R70.reuse ;  /* 0x00000046205c7220 */ /* 0x080fe20000410000 */
[----:B------:R1:W5:Y:S01]  /*5de0*/  @!P0 LDG.E.64 R80, [R40.64] ;  /* 0x0000001c28508981 */ /* 0x000362000c1e1b00 */
[----:B------:R-:W2:Y:S01]  /*5df0*/  MUFU.EX2 R93, R93 ;  /* 0x0000005d005d7308 */ /* 0x000ea20000000800 */
[-C--:B------:R-:W-:Y:S01]  /*5e00*/  FMUL.FTZ R91, R31, R70.reuse ;  /* 0x000000461f5b7220 */ /* 0x080fe20000410000 */
[----:B------:R-:W-:Y:S01]  /*5e10*/  HADD2.F32 R74, -RZ, R53.H0_H0 ;  /* 0x20000035ff4a7230 */ /* 0x000fe20000004100 */
[-C--:B------:R-:W-:Y:S01]  /*5e20*/  FMUL.FTZ R90, R30, R70.reuse ;  /* 0x000000461e5a7220 */ /* 0x080fe20000410000 */
[----:B------:R-:W-:Y:S01]  /*5e30*/  HADD2.F32 R72, -RZ, R72.H0_H0 ;  /* 0x20000048ff487230 */ /* 0x000fe20000004100 */
[----:B------:R-:W-:Y:S01]  /*5e40*/  FMUL.FTZ R89, R29, R70 ;  /* 0x000000461d597220 */ /* 0x000fe20000410000 */
[----:B------:R-:W-:Y:S01]  /*5e50*/  HADD2.F32 R71, -RZ, R71.H0_H0 ;  /* 0x20000047ff477230 */ /* 0x000fe20000004100 */
[----:B0-----:R-:W-:Y:S01]  /*5e60*/  FMUL.FTZ R84, R136, R94 ;  /* 0x0000005e88547220 */ /* 0x001fe20000410000 */
[----:B------:R-:W0:Y:S01]  /*5e70*/  MUFU.EX2 R92, R92 ;  /* 0x0000005c005c7308 */ /* 0x000e220000000800 */
[----:B-1----:R-:W-:Y:S01]  /*5e80*/  HADD2.F32 R40, -RZ, R55.H0_H0 ;  /* 0x20000037ff287230 */ /* 0x002fe20000004100 */
[-C--:B------:R-:W-:Y:S01]  /*5e90*/  FMUL.FTZ R88, R28, R70.reuse ;  /* 0x000000461c587220 */ /* 0x080fe20000410000 */
[----:B------:R-:W-:Y:S01]  /*5ea0*/  HADD2.F32 R41, -RZ, R54.H0_H0 ;  /* 0x20000036ff297230 */ /* 0x000fe20000004100 */
[----:B------:R-:W-:Y:S01]  /*5eb0*/  FMUL.FTZ R79, R27, R70 ;  /* 0x000000461b4f7220 */ /* 0x000fe20000410000 */
[----:B------:R-:W-:Y:S01]  /*5ec0*/  HADD2.F32 R69, -RZ, R69.H0_H0 ;  /* 0x20000045ff457230 */ /* 0x000fe20000004100 */
[----:B------:R-:W-:Y:S01]  /*5ed0*/  FMUL.FTZ R137, R35, R40 ;  /* 0x0000002823897220 */ /* 0x000fe20000410000 */
[----:B------:R-:W-:Y:S01]  /*5ee0*/  HADD2.F32 R121, -RZ, R52.H0_H0 ;  /* 0x20000034ff797230 */ /* 0x000fe20000004100 */
[----:B------:R-:W-:Y:S01]  /*5ef0*/  FMUL.FTZ R86, R34, R41 ;  /* 0x0000002922567220 */ /* 0x000fe20000410000 */
[----:B------:R-:W1:Y:S01]  /*5f00*/  MUFU.EX2 R91, R91 ;  /* 0x0000005b005b7308 */ /* 0x000e620000000800 */
[----:B------:R-:W-:Y:S01]  /*5f10*/  FMUL.FTZ R40, R33, R74 ;  /* 0x0000004a21287220 */ /* 0x000fe20000410000 */
[----:B------:R-:W-:Y:S01]  /*5f20*/  HADD2.F32 R122, -RZ, R51.H0_H0 ;  /* 0x20000033ff7a7230 */ /* 0x000fe20000004100 */
[----:B------:R-:W-:Y:S01]  /*5f30*/  FMUL.FTZ R137, R72, R137 ;  /* 0x0000008948897220 */ /* 0x000fe20000410000 */
[----:B------:R-:W-:Y:S01]  /*5f40*/  HADD2.F32 R68, -RZ, R68.H0_H0 ;  /* 0x20000044ff447230 */ /* 0x000fe20000004100 */
[----:B------:R-:W-:Y:S01]  /*5f50*/  FMUL.FTZ R86, R71, R86 ;  /* 0x0000005647567220 */ /* 0x000fe20000410000 */
[----:B------:R-:W-:Y:S01]  /*5f60*/  HADD2.F32 R123, -RZ, R50.H0_H0 ;  /* 0x20000032ff7b7230 */ /* 0x000fe20000004100 */
[----:B------:R-:W-:Y:S01]  /*5f70*/  FMUL.FTZ R87, R69, R40 ;  /* 0x0000002845577220 */ /* 0x000fe20000410000 */
[----:B------:R-:W3:Y:S01]  /*5f80*/  MUFU.EX2 R90, R90 ;  /* 0x0000005a005a7308 */ /* 0x000ee20000000800 */
[----:B------:R-:W-:Y:S01]  /*5f90*/  FMUL.FTZ R121, R32, R121 ;  /* 0x0000007920797220 */ /* 0x000fe20000410000 */
[----:B------:R-:W-:Y:S01]  /*5fa0*/  HADD2.F32 R67, -RZ, R67.H0_H0 ;  /* 0x20000043ff437230 */ /* 0x000fe20000004100 */
[----:B------:R-:W-:Y:S01]  /*5fb0*/  FFMA.FTZ R40, R137, R94, R86 ;  /* 0x0000005e89287223 */ /* 0x000fe20000010056 */
[----:B------:R-:W-:Y:S01]  /*5fc0*/  HADD2.F32 R124, -RZ, R49.H0_H0 ;  /* 0x20000031ff7c7230 */ /* 0x000fe20000004100 */
[----:B--2---:R-:W-:Y:S01]  /*5fd0*/  FMUL.FTZ R85, R93, R84 ;  /* 0x000000545d557220 */ /* 0x004fe20000410000 */
[----:B------:R-:W-:Y:S01]  /*5fe0*/  HADD2.F32 R66, -RZ, R66.H0_H0 ;  /* 0x20000042ff427230 */ /* 0x000fe20000004100 */
[----:B------:R-:W-:Y:S01]  /*5ff0*/  FMUL.FTZ R122, R31, R122 ;  /* 0x0000007a1f7a7220 */ /* 0x000fe20000410000 */
[----:B------:R-:W2:Y:S01]  /*6000*/  MUFU.EX2 R89, R89 ;  /* 0x0000005900597308 */ /* 0x000ea20000000800 */
[----:B------:R-:W-:Y:S01]  /*6010*/  FMUL.FTZ R121, R68, R121 ;  /* 0x0000007944797220 */ /* 0x000fe20000410000 */
[----:B------:R-:W-:Y:S01]  /*6020*/  HADD2.F32 R125, -RZ, R48.H0_H0 ;  /* 0x20000030ff7d7230 */ /* 0x000fe20000004100 */
[----:B------:R-:W-:Y:S01]  /*6030*/  FFMA.FTZ R41, R93, R40, R87 ;  /* 0x000000285d297223 */ /* 0x000fe20000010057 */
[----:B------:R-:W-:Y:S01]  /*6040*/  HADD2.F32 R65, -RZ, R65.H0_H0 ;  /* 0x20000041ff417230 */ /* 0x000fe20000004100 */
[----:B0-----:R-:W-:Y:S01]  /*6050*/  FMUL.FTZ R40, R92, R85 ;  /* 0x000000555c287220 */ /* 0x001fe20000410000 */
[----:B------:R-:W-:Y:S01]  /*6060*/  HADD2.F32 R126, -RZ, R47.H0_H0 ;  /* 0x2000002fff7e7230 */ /* 0x000fe20000004100 */
[----:B------:R-:W-:Y:S01]  /*6070*/  FMUL.FTZ R123, R30, R123 ;  /* 0x0000007b1e7b7220 */ /* 0x000fe20000410000 */
[----:B------:R-:W0:Y:S01]  /*6080*/  MUFU.EX2 R88, R88 ;  /* 0x0000005800587308 */ /* 0x000e220000000800 */
[----:B------:R-:W-:Y:S01]  /*6090*/  FMUL.FTZ R122, R67, R122 ;  /* 0x0000007a437a7220 */ /* 0x000fe20000410000 */
[----:B------:R-:W-:Y:S01]  /*60a0*/  HADD2.F32 R64, -RZ, R64.H0_H0 ;  /* 0x20000040ff407230 */ /* 0x000fe20000004100 */
[----:B------:R-:W-:Y:S01]  /*60b0*/  FFMA.FTZ R41, R92, R41, R121 ;  /* 0x000000295c297223 */ /* 0x000fe20000010079 */
[----:B------:R-:W-:Y:S01]  /*60c0*/  HADD2.F32 R127, -RZ, R46.H0_H0 ;  /* 0x2000002eff7f7230 */ /* 0x000fe20000004100 */
[----:B------:R-:W-:Y:S01]  /*60d0*/  FMUL.FTZ R78, R26, R70 ;  /* 0x000000461a4e7220 */ /* 0x000fe20000410000 */
[----:B------:R-:W-:Y:S01]  /*60e0*/  HADD2.F32 R63, -RZ, R63.H0_H0 ;  /* 0x2000003fff3f7230 */ /* 0x000fe20000004100 */
[----:B-1----:R-:W-:Y:S01]  /*60f0*/  FMUL.FTZ R85, R91, R40 ;  /* 0x000000285b557220 */ /* 0x002fe20000410000 */
[----:B------:R-:W1:Y:S01]  /*6100*/  MUFU.EX2 R79, R79 ;  /* 0x0000004f004f7308 */ /* 0x000e620000000800 */
[----:B------:R-:W-:Y:S01]  /*6110*/  FMUL.FTZ R124, R29, R124 ;  /* 0x0000007c1d7c7220 */ /* 0x000fe20000410000 */
[----:B------:R-:W-:Y:S01]  /*6120*/  HADD2.F32 R128, -RZ, R45.H0_H0 ;  /* 0x2000002dff807230 */ /* 0x000fe20000004100 */
[----:B------:R-:W-:Y:S01]  /*6130*/  FMUL.FTZ R123, R66, R123 ;  /* 0x0000007b427b7220 */ /* 0x000fe20000410000 */
[----:B------:R-:W-:Y:S01]  /*6140*/  HADD2.F32 R62, -RZ, R62.H0_H0 ;  /* 0x2000003eff3e7230 */ /* 0x000fe20000004100 */
[----:B------:R-:W-:Y:S01]  /*6150*/  FFMA.FTZ R41, R91, R41, R122 ;  /* 0x000000295b297223 */ /* 0x000fe2000001007a */
[----:B------:R-:W-:Y:S01]  /*6160*/  HADD2.F32 R129, -RZ, R44.H0_H0 ;  /* 0x2000002cff817230 */ /* 0x000fe20000004100 */
[----:B------:R-:W-:Y:S01]  /*6170*/  FMUL.FTZ R77, R25, R70 ;  /* 0x00000046194d7220 */ /* 0x000fe20000410000 */
[----:B------:R-:W4:Y:S01]  /*6180*/  MUFU.EX2 R78, R78 ;  /* 0x0000004e004e7308 */ /* 0x000f220000000800 */
[----:B---3--:R-:W-:Y:S01]  /*6190*/  FMUL.FTZ R40, R90, R85 ;  /* 0x000000555a287220 */ /* 0x008fe20000410000 */
[----:B------:R-:W-:Y:S01]  /*61a0*/  HADD2.F32 R61, -RZ, R61.H0_H0 ;  /* 0x2000003dff3d7230 */ /* 0x000fe20000004100 */
[----:B------:R-:W-:Y:S01]  /*61b0*/  FMUL.FTZ R125, R28, R125 ;  /* 0x0000007d1c7d7220 */ /* 0x000fe20000410000 */
[----:B------:R-:W-:Y:S01]  /*61c0*/  HADD2.F32 R130, -RZ, R39.H0_H0 ;  /* 0x20000027ff827230 */ /* 0x000fe20000004100 */
[----:B------:R-:W-:Y:S01]  /*61d0*/  FMUL.FTZ R124, R65, R124 ;  /* 0x0000007c417c7220 */ /* 0x000fe20000410000 */
[----:B------:R-:W-:Y:S01]  /*61e0*/  HADD2.F32 R60, -RZ, R60.H0_H0 ;  /* 0x2000003cff3c7230 */ /* 0x000fe20000004100 */
[----:B------:R-:W-:Y:S01]  /*61f0*/  FFMA.FTZ R41, R90, R41, R123 ;  /* 0x000000295a297223 */ /* 0x000fe2000001007b */
[----:B------:R-:W3:Y:S01]  /*6200*/  MUFU.EX2 R77, R77 ;  /* 0x0000004d004d7308 */ /* 0x000ee20000000800 */
[----:B------:R-:W-:Y:S01]  /*6210*/  FMUL.FTZ R76, R24, R70 ;  /* 0x00000046184c7220 */ /* 0x000fe20000410000 */
[----:B------:R-:W-:Y:S01]  /*6220*/  HADD2.F32 R131, -RZ, R38.H0_H0 ;  /* 0x20000026ff837230 */ /* 0x000fe20000004100 */
[----:B--2---:R-:W-:Y:S01]  /*6230*/  FMUL.FTZ R85, R89, R40 ;  /* 0x0000002859557220 */ /* 0x004fe20000410000 */
[----:B------:R-:W-:Y:S01]  /*6240*/  HADD2.F32 R43, -RZ, R43.H0_H0 ;  /* 0x2000002bff2b7230 */ /* 0x000fe20000004100 */
[----:B------:R-:W-:Y:S01]  /*6250*/  FMUL.FTZ R126, R27, R126 ;  /* 0x0000007e1b7e7220 */ /* 0x000fe20000410000 */
[----:B------:R-:W-:Y:S01]  /*6260*/  HADD2.F32 R132, -RZ, R37.H0_H0 ;  /* 0x20000025ff847230 */ /* 0x000fe20000004100 */
[----:B------:R-:W-:Y:S01]  /*6270*/  FMUL.FTZ R125, R64, R125 ;  /* 0x0000007d407d7220 */ /* 0x000fe20000410000 */
[----:B------:R-:W2:Y:S01]  /*6280*/  MUFU.EX2 R76, R76 ;  /* 0x0000004c004c7308 */ /* 0x000ea20000000800 */
[----:B------:R-:W-:Y:S01]  /*6290*/  FFMA.FTZ R41, R89, R41, R124 ;  /* 0x0000002959297223 */ /* 0x000fe2000001007c */
[----:B------:R-:W-:Y:S01]  /*62a0*/  HADD2.F32 R42, -RZ, R42.H0_H0 ;  /* 0x2000002aff2a7230 */ /* 0x000fe20000004100 */
[----:B------:R-:W-:Y:S01]  /*62b0*/  FMUL.FTZ R75, R23, R70 ;  /* 0x00000046174b7220 */ /* 0x000fe20000410000 */
[----:B------:R-:W-:Y:S01]  /*62c0*/  HADD2.F32 R133, -RZ, R36.H0_H0 ;  /* 0x20000024ff857230 */ /* 0x000fe20000004100 */
[----:B0-----:R-:W-:Y:S01]  /*62d0*/  FMUL.FTZ R40, R88, R85 ;  /* 0x0000005558287220 */ /* 0x001fe20000410000 */
[C---:B------:R-:W-:Y:S01]  /*62e0*/  ISETP.GT.U32.AND P0, PT, R57.reuse, 0x1f, PT ;  /* 0x0000001f3900780c */ /* 0x040fe20003f04070 */
[----:B------:R-:W-:Y:S01]  /*62f0*/  FMUL.FTZ R127, R26, R127 ;  /* 0x0000007f1a7f7220 */ /* 0x000fe20000410000 */
[----:B------:R-:W-:Y:S01]  /*6300*/  LEA.HI R96, R57, R57, RZ, 0x1e ;  /* 0x0000003939607211 */ /* 0x000fe200078ff0ff */
[----:B------:R-:W-:Y:S01]  /*6310*/  FMUL.FTZ R126, R63, R126 ;  /* 0x0000007e3f7e7220 */ /* 0x000fe20000410000 */
[----:B------:R-:W0:Y:S01]  /*6320*/  MUFU.EX2 R75, R75 ;  /* 0x0000004b004b7308 */ /* 0x000e220000000800 */
[----:B------:R-:W-:Y:S01]  /*6330*/  FFMA.FTZ R41, R88, R41, R125 ;  /* 0x0000002958297223 */ /* 0x000fe2000001007d */
[----:B------:R-:W-:Y:S01]  /*6340*/  BSSY B0, `(.L_x_638) ;  /* 0x000007f000007945 */ /* 0x000fe20003800000 */
[----:B------:R-:W-:-:S02]  /*6350*/  FMUL.FTZ R74, R22, R70 ;  /* 0x00000046164a7220 */ /* 0x000fc40000410000 */
[----:B-1----:R-:W-:Y:S02]  /*6360*/  FMUL.FTZ R85, R79, R40 ;  /* 0x000000284f557220 */ /* 0x002fe40000410000 */
[----:B------:R-:W-:Y:S02]  /*6370*/  FMUL.FTZ R128, R25, R128 ;  /* 0x0000008019807220 */ /* 0x000fe40000410000 */
[----:B------:R-:W-:Y:S01]  /*6380*/  FMUL.FTZ R127, R62, R127 ;  /* 0x0000007f3e7f7220 */ /* 0x000fe20000410000 */
[----:B------:R-:W1:Y:S01]  /*6390*/  MUFU.EX2 R74, R74 ;  /* 0x0000004a004a7308 */ /* 0x000e620000000800 */
[----:B------:R-:W-:Y:S02]  /*63a0*/  FFMA.FTZ R41, R79, R41, R126 ;  /* 0x000000294f297223 */ /* 0x000fe4000001007e */
[----:B------:R-:W-:Y:S02]  /*63b0*/  FMUL.FTZ R73, R21, R70 ;  /* 0x0000004615497220 */ /* 0x000fe40000410000 */
[----:B----4-:R-:W-:-:S02]  /*63c0*/  FMUL.FTZ R40, R78, R85 ;  /* 0x000000554e287220 */ /* 0x010fc40000410000 */
[----:B------:R-:W-:Y:S02]  /*63d0*/  FMUL.FTZ R129, R24, R129 ;  /* 0x0000008118817220 */ /* 0x000fe40000410000 */
[----:B------:R-:W-:Y:S01]  /*63e0*/  FMUL.FTZ R128, R61, R128 ;  /* 0x000000803d807220 */ /* 0x000fe20000410000 */
[----:B------:R-:W4:Y:S01]  /*63f0*/  MUFU.EX2 R73, R73 ;  /* 0x0000004900497308 */ /* 0x000f220000000800 */
[----:B------:R-:W-:Y:S02]  /*6400*/  FFMA.FTZ R41, R78, R41, R127 ;  /* 0x000000294e297223 */ /* 0x000fe4000001007f */
[----:B------:R-:W-:Y:S02]  /*6410*/  FMUL.FTZ R70, R20, R70 ;  /* 0x0000004614467220 */ /* 0x000fe40000410000 */
[----:B---3--:R-:W-:Y:S02]  /*6420*/  FMUL.FTZ R85, R77, R40 ;  /* 0x000000284d557220 */ /* 0x008fe40000410000 */
[----:B------:R-:W-:-:S02]  /*6430*/  FMUL.FTZ R130, R23, R130 ;  /* 0x0000008217827220 */ /* 0x000fc40000410000 */
[----:B------:R-:W-:Y:S01]  /*6440*/  FMUL.FTZ R129, R60, R129 ;  /* 0x000000813c817220 */ /* 0x000fe20000410000 */
[----:B------:R-:W3:Y:S01]  /*6450*/  MUFU.EX2 R70, R70 ;  /* 0x0000004600467308 */ /* 0x000ee20000000800 */
[----:B------:R-:W-:Y:S02]  /*6460*/  FFMA.FTZ R41, R77, R41, R128 ;  /* 0x000000294d297223 */ /* 0x000fe40000010080 */
[----:B--2---:R-:W-:Y:S02]  /*6470*/  FMUL.FTZ R40, R76, R85 ;  /* 0x000000554c287220 */ /* 0x004fe40000410000 */
[----:B------:R-:W-:Y:S02]  /*6480*/  FMUL.FTZ R131, R22, R131 ;  /* 0x0000008316837220 */ /* 0x000fe40000410000 */
[----:B------:R-:W-:Y:S02]  /*6490*/  FMUL.FTZ R130, R43, R130 ;  /* 0x000000822b827220 */ /* 0x000fe40000410000 */
[----:B------:R-:W-:Y:S01]  /*64a0*/  FFMA.FTZ R84, R76, R41, R129 ;  /* 0x000000294c547223 */ /* 0x000fe20000010081 */
[----:B------:R-:W-:Y:S01]  /*64b0*/  HADD2.F32 R41, -RZ, R83.H0_H0 ;  /* 0x20000053ff297230 */ /* 0x000fe20000004100 */
[----:B0-----:R-:W-:Y:S01]  /*64c0*/  FMUL.FTZ R83, R75, R40 ;  /* 0x000000284b537220 */ /* 0x001fe20000410000 */
[----:B------:R-:W-:Y:S01]  /*64d0*/  HADD2.F32 R40, -RZ, R82.H0_H0 ;  /* 0x20000052ff287230 */ /* 0x000fe20000004100 */
[----:B------:R-:W-:-:S02]  /*64e0*/  FMUL.FTZ R132, R21, R132 ;  /* 0x0000008415847220 */ /* 0x000fc40000410000 */
[----:B------:R-:W-:Y:S02]  /*64f0*/  FMUL.FTZ R131, R42, R131 ;  /* 0x000000832a837220 */ /* 0x000fe40000410000 */
[----:B------:R-:W-:Y:S02]  /*6500*/  FFMA.FTZ R84, R75, R84, R130 ;  /* 0x000000544b547223 */ /* 0x000fe40000010082 */
[----:B-1----:R-:W-:Y:S02]  /*6510*/  FMUL.FTZ R82, R74, R83 ;  /* 0x000000534a527220 */ /* 0x002fe40000410000 */
[----:B------:R-:W-:Y:S02]  /*6520*/  FMUL.FTZ R133, R20, R133 ;  /* 0x0000008514857220 */ /* 0x000fe40000410000 */
[----:B------:R-:W-:Y:S02]  /*6530*/  FMUL.FTZ R132, R41, R132 ;  /* 0x0000008429847220 */ /* 0x000fe40000410000 */
[----:B------:R-:W-:-:S02]  /*6540*/  FFMA.FTZ R84, R74, R84, R131 ;  /* 0x000000544a547223 */ /* 0x000fc40000010083 */
[C---:B----4-:R-:W-:Y:S02]  /*6550*/  FMUL.FTZ R83, R73.reuse, R82 ;  /* 0x0000005249537220 */ /* 0x050fe40000410000 */
[----:B------:R-:W-:Y:S02]  /*6560*/  FMUL.FTZ R133, R40, R133 ;  /* 0x0000008528857220 */ /* 0x000fe40000410000 */
[----:B------:R-:W-:Y:S02]  /*6570*/  FFMA.FTZ R84, R73, R84, R132 ;  /* 0x0000005449547223 */ /* 0x000fe40000010084 */
[C---:B---3--:R-:W-:Y:S02]  /*6580*/  FMUL.FTZ R82, R70.reuse, R83 ;  /* 0x0000005346527220 */ /* 0x048fe40000410000 */
[----:B------:R-:W-:Y:S02]  /*6590*/  FFMA.FTZ R83, R70, R84, R133 ;  /* 0x0000005446537223 */ /* 0x000fe40000010085 */
[----:B-----5:R-:W-:-:S02]  /*65a0*/  FMUL.FTZ R97, R138, R111 ;  /* 0x0000006f8a617220 */ /* 0x020fc40000410000 */
        /* <DEDUP_REMOVED lines=8> */
[-C--:B0-----:R-:W-:Y:S02]  /*6630*/  FMUL.FTZ R96, R139, R111.reuse ;  /* 0x0000006f8b607220 */ /* 0x081fe40000410000 */
        /* <DEDUP_REMOVED lines=22> */
.L_x_695:
        /* <DEDUP_REMOVED lines=23> */
.L_x_696:
        /* <DEDUP_REMOVED lines=8> */
[----:B------:R-:W-:Y:S05]  /*6990*/  CALL.REL.NOINC `($__internal_28_$__cuda_sm70_shflsync_idx_p) ;  /* 0x000051b000007944 */ /* 0x000fea0003c00000 */
.L_x_642:
[----:B------:R-:W-:Y:S05]  /*69a0*/  BRA.CONV ~URZ, `(.L_x_643) ;  /* 0x000000437f007947 */ /* 0x000fea000b800000 */
[----:B-1----:R-:W-:Y:S01]  /*69b0*/  HFMA2.MMA R84, -RZ, RZ, 0, 1.847743988037109375e-06 ;  /* 0x0000001fff547435 */ /* 0x002fe200000001ff */
[----:B------:R-:W-:Y:S01]  /*69c0*/  IMAD.MOV.U32 R82, RZ, RZ, R85 ;  /* 0x000000ffff527224 */ /* 0x000fe200078e0055 */
[----:B------:R-:W-:-:S04]  /*69d0*/  MOV R83, 0x69f0 ;  /* 0x000069f000537802 */ /* 0x000fc80000000f00 */
[----:B--2--5:R-:W-:Y:S05]  /*69e0*/  CALL.REL.NOINC `($__internal_28_$__cuda_sm70_shflsync_idx_p) ;  /* 0x0000516000007944 */ /* 0x024fea0003c00000 */
.L_x_643:
[----:B------:R-:W-:Y:S05]  /*69f0*/  BRA.DIV ~URZ, `(.L_x_644) ;  /* 0x000049a27f007947 */ /* 0x000fea000b800000 */
[----:B------:R-:W0:Y:S04]  /*6a00*/  SHFL.IDX PT, R80, R80, RZ, 0x1f ;  /* 0x00001fff50507589 */ /* 0x000e2800000e0000 */
[----:B------:R-:W3:Y:S04]  /*6a10*/  SHFL.IDX PT, R81, R81, RZ, 0x1f ;  /* 0x00001fff51517589 */ /* 0x000ee800000e0000 */
[----:B------:R-:W4:Y:S04]  /*6a20*/  SHFL.UP PT, R141, R141, 0x1, RZ ;  /* 0x042000008d8d7989 */ /* 0x000f2800000e00ff */
[----:B------:R-:W2:Y:S02]  /*6a30*/  SHFL.UP PT, R85, R85, 0x1, RZ ;  /* 0x0420000055557989 */ /* 0x000ea400000e00ff */
.L_x_697:
        /* <DEDUP_REMOVED lines=15> */
.L_x_639:
[----:B------:R-:W-:Y:S05]  /*6b30*/  BSYNC B0 ;  /* 0x0000000000007941 */ /* 0x000fea0003800000 */
.L_x_638:
[----:B------:R-:W-:Y:S01]  /*6b40*/  WARPSYNC 0xffffffff ;  /* 0xffffffff00007948 */ /* 0x000fe20003800000 */
[----:B------:R-:W-:Y:S01]  /*6b50*/  BAR.SYNC.DEFER_BLOCKING 0x0 ;  /* 0x0000000000007b1d */ /* 0x000fe20000010000 */
[C---:B------:R-:W-:Y:S01]  /*6b60*/  LEA.HI R85, R57.reuse, R57, RZ, 0x1e ;  /* 0x0000003939557211 */ /* 0x040fe200078ff0ff */
[C---:B--2---:R-:W-:Y:S01]  /*6b70*/  FMUL.FTZ R82, R70.reuse, R95 ;  /* 0x0000005f46527220 */ /* 0x044fe20000410000 */
        /* <DEDUP_REMOVED lines=13> */
[----:B------:R-:W-:Y:S01]  /*6c50*/  FMUL.FTZ R82, R76, R82 ;  /* 0x000000524c527220 */ /* 0x000fe20000410000 */
        /* <DEDUP_REMOVED lines=23> */
[----:B------:R-:W-:Y:S02]  /*6dd0*/  FFMA.FTZ R83, R94, R83, R96 ;  /* 0x000000535e537223 */ /* 0x000fe40000010060 */
        /* <DEDUP_REMOVED lines=40> */
.L_x_698:
        /* <DEDUP_REMOVED lines=26> */
.L_x_699:
        /* <DEDUP_REMOVED lines=20> */
.L_x_646:
[----:B01----:R-:W-:Y:S05]  /*7340*/  BSYNC B0 ;  /* 0x0000000000007941 */ /* 0x003fea0003800000 */
.L_x_645:
[----:B------:R-:W-:Y:S01]  /*7350*/  WARPSYNC 0xffffffff ;  /* 0xffffffff00007948 */ /* 0x000fe20003800000 */
[----:B------:R-:W-:Y:S01]  /*7360*/  BAR.SYNC.DEFER_BLOCKING 0x0 ;  /* 0x0000000000007b1d */ /* 0x000fe20000010000 */
[C---:B------:R-:W-:Y:S02]  /*7370*/  LEA.HI R82, R57.reuse, R57, RZ, 0x1e ;  /* 0x0000003939527211 */ /* 0x040fe400078ff0ff */
[----:B------:R-:W-:-:S03]  /*7380*/  ISETP.NE.AND P0, PT, R57, RZ, PT ;  /* 0x000000ff3900720c */ /* 0x000fc60003f05270 */
[----:B------:R-:W-:Y:S01]  /*7390*/  ULDC.64 UR36, c[0x0][0x298] ;  /* 0x0000a60000247ab9 */ /* 0x000fe20000000a00 */
[----:B------:R-:W-:Y:S01]  /*73a0*/  BSSY B0, `(.L_x_649) ;  /* 0x00000f3000007945 */ /* 0x000fe20003800000 */
[----:B------:R-:W-:-:S04]  /*73b0*/  UIMAD UR36, UR26, UR36, URZ ;  /* 0x000000241a2472a4 */ /* 0x000fc8000f8e023f */
[----:B------:R-:W-:Y:S01]  /*73c0*/  UIMAD UR36, UR27, UR37, UR36 ;  /* 0x000000251b2472a4 */ /* 0x000fe2000f8e0224 */
[----:B------:R-:W0:Y:S02]  /*73d0*/  LDS R82, [R82.X8+0x36e4] ;  /* 0x0036e40052527984 */ /* 0x000e240000008800 */
[----:B0-----:R-:W-:Y:S01]  /*73e0*/  FFMA.FTZ R95, R82, R95, R111 ;  /* 0x0000005f525f7223 */ /* 0x001fe2000001006f */
[----:B------:R-:W-:-:S03]  /*73f0*/  HADD2.F32 R82, -RZ, R51.H0_H0 ;  /* 0x20000033ff527230 */ /* 0x000fc60000004100 */
[----:B------:R-:W-:-:S04]  /*7400*/  FFMA.FTZ R70, R70, R95, R110 ;  /* 0x0000005f46467223 */ /* 0x000fc8000001006e */
[----:B------:R-:W-:Y:S02]  /*7410*/  FFMA.FTZ R109, R73, R70, R109 ;  /* 0x00000046496d7223 */ /* 0x000fe4000001006d */
[----:B------:R-:W-:Y:S02]  /*7420*/  IMAD.U32 R73, RZ, RZ, UR6 ;  /* 0x00000006ff497e24 */ /* 0x000fe4000f8e00ff */
[----:B------:R-:W-:Y:S01]  /*7430*/  FFMA.FTZ R108, R74, R109, R108 ;  /* 0x0000006d4a6c7223 */ /* 0x000fe2000001006c */
[----:B------:R-:W-:Y:S02]  /*7440*/  HADD2.F32 R74, -RZ, R54.H0_H0 ;  /* 0x20000036ff4a7230 */ /* 0x000fe40000004100 */
[----:B------:R0:W-:Y:S01]  /*7450*/  @!P0 STS.64 [R73.X8+0x45e0], R80 ;  /* 0x0045e05049008388 */ /* 0x0001e20000008a00 */
[----:B------:R-:W-:-:S04]  /*7460*/  FFMA.FTZ R107, R75, R108, R107 ;  /* 0x0000006c4b6b7223 */ /* 0x000fc8000001006b */
[----:B------:R-:W-:Y:S01]  /*7470*/  FFMA.FTZ R106, R76, R107, R106 ;  /* 0x0000006b4c6a7223 */ /* 0x000fe2000001006a */
[----:B------:R-:W-:Y:S01]  /*7480*/  HADD2.F32 R76, -RZ, R53.H0_H0 ;  /* 0x20000035ff4c7230 */ /* 0x000fe20000004100 */
[----:B------:R-:W-:Y:S02]  /*7490*/  FMUL.FTZ R87, R107, UR43 ;  /* 0x0000002b6b577c20 */ /* 0x000fe40008410000 */
[----:B------:R-:W-:Y:S01]  /*74a0*/  FFMA.FTZ R105, R77, R106, R105 ;  /* 0x0000006a4d697223 */ /* 0x000fe20000010069 */
[----:B------:R-:W-:Y:S02]  /*74b0*/  HADD2.F32 R77, -RZ, R52.H0_H0 ;  /* 0x20000034ff4d7230 */ /* 0x000fe40000004100 */
[----:B0-----:R-:W-:Y:S01]  /*74c0*/  HADD2.F32 R73, -RZ, R55.H0_H0 ;  /* 0x20000037ff497230 */ /* 0x001fe20000004100 */
[----:B------:R-:W-:Y:S01]  /*74d0*/  FFMA.FTZ R104, R78, R105, R104 ;  /* 0x000000694e687223 */ /* 0x000fe20000010068 */
[----:B------:R-:W-:Y:S01]  /*74e0*/  HADD2.F32 R80, -RZ, R49.H0_H0 ;  /* 0x20000031ff507230 */ /* 0x000fe20000004100 */
[----:B------:R-:W-:-:S02]  /*74f0*/  FMUL.FTZ R78, R34, R74 ;  /* 0x0000004a224e7220 */ /* 0x000fc40000410000 */
[----:B------:R-:W-:Y:S02]  /*7500*/  FFMA.FTZ R79, R79, R104, R103 ;  /* 0x000000684f4f7223 */ /* 0x000fe40000010067 */
[----:B------:R-:W-:Y:S02]  /*7510*/  FMUL.FTZ R75, R35, R73 ;  /* 0x00000049234b7220 */ /* 0x000fe40000410000 */
[----:B------:R-:W-:Y:S02]  /*7520*/  FFMA.FTZ R88, R88, R79, R102 ;  /* 0x0000004f58587223 */ /* 0x000fe40000010066 */
[----:B------:R-:W-:Y:S02]  /*7530*/  FFMA.FTZ R75, R72, -R75, R136 ;  /* 0x8000004b484b7223 */ /* 0x000fe40000010088 */
[----:B------:R-:W-:Y:S01]  /*7540*/  FFMA.FTZ R101, R89, R88, R101 ;  /* 0x0000005859657223 */ /* 0x000fe20000010065 */
[----:B------:R-:W-:Y:S01]  /*7550*/  HADD2.F32 R89, -RZ, R50.H0_H0 ;  /* 0x20000032ff597230 */ /* 0x000fe20000004100 */
[----:B------:R-:W-:-:S02]  /*7560*/  FFMA.FTZ R136, R139, R136, RZ ;  /* 0x000000888b887223 */ /* 0x000fc400000100ff */
[----:B------:R-:W-:Y:S02]  /*7570*/  FFMA.FTZ R90, R90, R101, R100 ;  /* 0x000000655a5a7223 */ /* 0x000fe40000010064 */
[----:B------:R-:W-:Y:S02]  /*7580*/  FFMA.FTZ R136, R138, R137, R136 ;  /* 0x000000898a887223 */ /* 0x000fe40000010088 */
[----:B------:R-:W-:Y:S02]  /*7590*/  FFMA.FTZ R91, R91, R90, R99 ;  /* 0x0000005a5b5b7223 */ /* 0x000fe40000010063 */
[----:B------:R-:W-:Y:S02]  /*75a0*/  FFMA.FTZ R137, R71, -R78, R137 ;  /* 0x8000004e47897223 */ /* 0x000fe40000010089 */
[----:B------:R-:W-:Y:S02]  /*75b0*/  FFMA.FTZ R92, R92, R91, R98 ;  /* 0x0000005b5c5c7223 */ /* 0x000fe40000010062 */
[----:B------:R-:W-:-:S02]  /*75c0*/  FMUL.FTZ R78, R33, R76 ;  /* 0x0000004c214e7220 */ /* 0x000fc40000410000 */
[----:B------:R-:W-:Y:S02]  /*75d0*/  FFMA.FTZ R93, R93, R92, R97 ;  /* 0x0000005c5d5d7223 */ /* 0x000fe40000010061 */
[----:B------:R-:W-:Y:S02]  /*75e0*/  FFMA.FTZ R83, R135, R141, R136 ;  /* 0x0000008d87537223 */ /* 0x000fe40000010088 */
[----:B------:R-:W-:Y:S02]  /*75f0*/  FFMA.FTZ R141, R69, -R78, R141 ;  /* 0x8000004e458d7223 */ /* 0x000fe4000001008d */
[----:B------:R-:W-:Y:S02]  /*7600*/  FMUL.FTZ R78, R32, R77 ;  /* 0x0000004d204e7220 */ /* 0x000fe40000410000 */
[----:B------:R-:W-:Y:S02]  /*7610*/  FFMA.FTZ R94, R94, R93, R96 ;  /* 0x0000005d5e5e7223 */ /* 0x000fe40000010060 */
[----:B------:R-:W-:-:S02]  /*7620*/  FFMA.FTZ R83, R134, R121, R83 ;  /* 0x0000007986537223 */ /* 0x000fc40000010053 */
[----:B------:R-:W-:Y:S02]  /*7630*/  FFMA.FTZ R121, R68, -R78, R121 ;  /* 0x8000004e44797223 */ /* 0x000fe40000010079 */
[----:B------:R-:W-:Y:S02]  /*7640*/  FMUL.FTZ R78, R31, R82 ;  /* 0x000000521f4e7220 */ /* 0x000fe40000410000 */
[----:B------:R-:W-:Y:S02]  /*7650*/  FMUL.FTZ R96, R35, R94 ;  /* 0x0000005e23607220 */ /* 0x000fe40000410000 */
[----:B------:R-:W-:Y:S02]  /*7660*/  FFMA.FTZ R83, R120, R122, R83 ;  /* 0x0000007a78537223 */ /* 0x000fe40000010053 */
[----:B------:R-:W-:Y:S02]  /*7670*/  FFMA.FTZ R122, R67, -R78, R122 ;  /* 0x8000004e437a7223 */ /* 0x000fe4000001007a */
[----:B------:R-:W-:-:S02]  /*7680*/  FMUL.FTZ R97, R34, R93 ;  /* 0x0000005d22617220 */ /* 0x000fc40000410000 */
[----:B------:R-:W-:Y:S02]  /*7690*/  FFMA.FTZ R78, R75, R96, RZ ;  /* 0x000000604b4e7223 */ /* 0x000fe400000100ff */
[----:B------:R-:W-:Y:S02]  /*76a0*/  FMUL.FTZ R98, R33, R92 ;  /* 0x0000005c21627220 */ /* 0x000fe40000410000 */
[----:B------:R-:W-:Y:S02]  /*76b0*/  FFMA.FTZ R78, R137, R97, R78 ;  /* 0x00000061894e7223 */ /* 0x000fe4000001004e */
[----:B------:R-:W-:Y:S02]  /*76c0*/  FMUL.FTZ R99, R32, R91 ;  /* 0x0000005b20637220 */ /* 0x000fe40000410000 */
[----:B------:R-:W-:Y:S02]  /*76d0*/  FFMA.FTZ R78, R141, R98, R78 ;  /* 0x000000628d4e7223 */ /* 0x000fe4000001004e */
[----:B------:R-:W-:-:S02]  /*76e0*/  FMUL.FTZ R85, R30, R89 ;  /* 0x000000591e557220 */ /* 0x000fc40000410000 */
[----:B------:R-:W-:Y:S02]  /*76f0*/  FFMA.FTZ R78, R121, R99, R78 ;  /* 0x00000063794e7223 */ /* 0x000fe4000001004e */
[----:B------:R-:W-:Y:S02]  /*7700*/  FMUL.FTZ R100, R31, R90 ;  /* 0x0000005a1f647220 */ /* 0x000fe40000410000 */
[C---:B------:R-:W-:Y:S02]  /*7710*/  FFMA.FTZ R85, R66.reuse, -R85, R123 ;  /* 0x8000005542557223 */ /* 0x040fe4000001007b */
[-C--:B------:R-:W-:Y:S02]  /*7720*/  FMUL.FTZ R66, R66, R101.reuse ;  /* 0x0000006542427220 */ /* 0x080fe40000410000 */
[----:B------:R-:W-:Y:S02]  /*7730*/  FMUL.FTZ R102, R101, UR43 ;  /* 0x0000002b65667c20 */ /* 0x000fe40008410000 */
[----:B------:R-:W-:-:S02]  /*7740*/  FMUL.FTZ R101, R30, R101 ;  /* 0x000000651e657220 */ /* 0x000fc40000410000 */
[----:B------:R-:W-:Y:S02]  /*7750*/  FFMA.FTZ R78, R122, R100, R78 ;  /* 0x000000647a4e7223 */ /* 0x000fe4000001004e */
[----:B------:R-:W-:Y:S02]  /*7760*/  FMUL.FTZ R102, R85, R102 ;  /* 0x0000006655667220 */ /* 0x000fe40000410000 */
[----:B------:R-:W-:Y:S02]  /*7770*/  FFMA.FTZ R83, R119, R123, R83 ;  /* 0x0000007b77537223 */ /* 0x000fe40000010053 */
[----:B------:R-:W-:Y:S02]  /*7780*/  FFMA.FTZ R85, R85, R101, R78 ;  /* 0x0000006555557223 */ /* 0x000fe4000001004e */
[----:B------:R-:W-:Y:S02]  /*7790*/  FMUL.FTZ R78, R29, R80 ;  /* 0x000000501d4e7220 */ /* 0x000fe40000410000 */
[----:B------:R-:W-:-:S02]  /*77a0*/  FFMA.FTZ R83, R118, R124, R83 ;  /* 0x0000007c76537223 */ /* 0x000fc40000010053 */
[C---:B------:R-:W-:Y:S02]  /*77b0*/  FFMA.FTZ R124, R65.reuse, -R78, R124 ;  /* 0x8000004e417c7223 */ /* 0x040fe4000001007c */
[-C--:B------:R-:W-:Y:S02]  /*77c0*/  FMUL.FTZ R78, R65, R88.reuse ;  /* 0x00000058414e7220 */ /* 0x080fe40000410000 */
[----:B------:R-:W-:Y:S02]  /*77d0*/  FMUL.FTZ R65, R88, UR43 ;  /* 0x0000002b58417c20 */ /* 0x000fe40008410000 */
[----:B------:R-:W-:Y:S02]  /*77e0*/  FMUL.FTZ R88, R29, R88 ;  /* 0x000000581d587220 */ /* 0x000fe40000410000 */
[----:B------:R-:W-:Y:S02]  /*77f0*/  FMUL.FTZ R65, R124, R65 ;  /* 0x000000417c417220 */ /* 0x000fe40000410000 */
[----:B------:R-:W-:-:S02]  /*7800*/  FMUL.FTZ R110, R80, R88 ;  /* 0x00000058506e7220 */ /* 0x000fc40000410000 */
[----:B------:R-:W-:Y:S01]  /*7810*/  FFMA.FTZ R65, R80, R78, R65 ;  /* 0x0000004e50417223 */ /* 0x000fe20000010041 */
[----:B------:R-:W-:Y:S01]  /*7820*/  HADD2.F32 R80, -RZ, R48.H0_H0 ;  /* 0x20000030ff507230 */ /* 0x000fe20000004100 */
[----:B------:R-:W-:Y:S02]  /*7830*/  FFMA.FTZ R83, R117, R125, R83 ;  /* 0x0000007d75537223 */ /* 0x000fe40000010053 */
[----:B------:R-:W-:Y:S02]  /*7840*/  FFMA.FTZ R85, R124, R88, R85 ;  /* 0x000000587c557223 */ /* 0x000fe40000010055 */
[C---:B------:R-:W-:Y:S02]  /*7850*/  FMUL.FTZ R81, R28.reuse, R80 ;  /* 0x000000501c517220 */ /* 0x040fe40000410000 */
[----:B------:R-:W-:Y:S02]  /*7860*/  FMUL.FTZ R111, R28, R79 ;  /* 0x0000004f1c6f7220 */ /* 0x000fe40000410000 */
[----:B------:R-:W-:-:S02]  /*7870*/  FFMA.FTZ R125, R64, -R81, R125 ;  /* 0x80000051407d7223 */ /* 0x000fc4000001007d */
[----:B------:R-:W-:Y:S02]  /*7880*/  FMUL.FTZ R81, R79, UR43 ;  /* 0x0000002b4f517c20 */ /* 0x000fe40008410000 */
[----:B------:R-:W-:Y:S02]  /*7890*/  FMUL.FTZ R64, R64, R79 ;  /* 0x0000004f40407220 */ /* 0x000fe40000410000 */
[C---:B------:R-:W-:Y:S02]  /*78a0*/  FMUL.FTZ R79, R125.reuse, R81 ;  /* 0x000000517d4f7220 */ /* 0x040fe40000410000 */
[-C--:B------:R-:W-:Y:S02]  /*78b0*/  FFMA.FTZ R85, R125, R111.reuse, R85 ;  /* 0x0000006f7d557223 */ /* 0x080fe40000010055 */
[C---:B------:R-:W-:Y:S02]  /*78c0*/  FMUL.FTZ R111, R80.reuse, R111 ;  /* 0x0000006f506f7220 */ /* 0x040fe40000410000 */
[----:B------:R-:W-:Y:S01]  /*78d0*/  FFMA.FTZ R79, R80, R64, R79 ;  /* 0x00000040504f7223 */ /* 0x000fe2000001004f */
[----:B------:R-:W-:Y:S01]  /*78e0*/  HADD2.F32 R80, -RZ, R47.H0_H0 ;  /* 0x2000002fff507230 */ /* 0x000fe20000004100 */
[----:B------:R-:W-:-:S02]  /*78f0*/  FFMA.FTZ R83, R116, R126, R83 ;  /* 0x0000007e74537223 */ /* 0x000fc40000010053 */
[----:B------:R-:W-:Y:S02]  /*7900*/  FMUL.FTZ R103, R109, UR43 ;  /* 0x0000002b6d677c20 */ /* 0x000fe40008410000 */
[----:B------:R-:W-:Y:S02]  /*7910*/  FMUL.FTZ R81, R27, R80 ;  /* 0x000000501b517220 */ /* 0x000fe40000410000 */
[----:B------:R-:W-:Y:S02]  /*7920*/  FFMA.FTZ R83, R115, R127, R83 ;  /* 0x0000007f73537223 */ /* 0x000fe40000010053 */
[C---:B------:R-:W-:Y:S02]  /*7930*/  FFMA.FTZ R126, R63.reuse, -R81, R126 ;  /* 0x800000513f7e7223 */ /* 0x040fe4000001007e */
[----:B------:R-:W-:Y:S02]  /*7940*/  FMUL.FTZ R81, R104, UR43 ;  /* 0x0000002b68517c20 */ /* 0x000fe40008410000 */
[----:B------:R-:W-:-:S02]  /*7950*/  FMUL.FTZ R63, R63, R104 ;  /* 0x000000683f3f7220 */ /* 0x000fc40000410000 */
[----:B------:R-:W-:Y:S02]  /*7960*/  FMUL.FTZ R104, R27, R104 ;  /* 0x000000681b687220 */ /* 0x000fe40000410000 */
[----:B------:R-:W-:Y:S02]  /*7970*/  FMUL.FTZ R81, R126, R81 ;  /* 0x000000517e517220 */ /* 0x000fe40000410000 */
[CC--:B------:R-:W-:Y:S02]  /*7980*/  FMUL.FTZ R123, R80.reuse, R104.reuse ;  /* 0x00000068507b7220 */ /* 0x0c0fe40000410000 */
[----:B------:R-:W-:Y:S01]  /*7990*/  FFMA.FTZ R80, R80, R63, R81 ;  /* 0x0000003f50507223 */ /* 0x000fe20000010051 */
[----:B------:R-:W-:Y:S01]  /*79a0*/  HADD2.F32 R81, -RZ, R46.H0_H0 ;  /* 0x2000002eff517230 */ /* 0x000fe20000004100 */
[----:B------:R-:W-:Y:S02]  /*79b0*/  FFMA.FTZ R85, R126, R104, R85 ;  /* 0x000000687e557223 */ /* 0x000fe40000010055 */
[----:B------:R-:W-:-:S02]  /*79c0*/  FMUL.FTZ R104, R43, R108 ;  /* 0x0000006c2b687220 */ /* 0x000fc40000410000 */
[----:B------:R-:W-:Y:S02]  /*79d0*/  FMUL.FTZ R84, R26, R81 ;  /* 0x000000511a547220 */ /* 0x000fe40000410000 */
[----:B------:R-:W-:Y:S02]  /*79e0*/  FFMA.FTZ R102, R89, R66, R102 ;  /* 0x0000004259667223 */ /* 0x000fe40000010066 */
[C---:B------:R-:W-:Y:S02]  /*79f0*/  FFMA.FTZ R127, R62.reuse, -R84, R127 ;  /* 0x800000543e7f7223 */ /* 0x040fe4000001007f */
[----:B------:R-:W-:Y:S02]  /*7a00*/  FMUL.FTZ R84, R105, UR43 ;  /* 0x0000002b69547c20 */ /* 0x000fe40008410000 */
[-C--:B------:R-:W-:Y:S02]  /*7a10*/  FMUL.FTZ R62, R62, R105.reuse ;  /* 0x000000693e3e7220 */ /* 0x080fe40000410000 */
[----:B------:R-:W-:-:S02]  /*7a20*/  FMUL.FTZ R105, R26, R105 ;  /* 0x000000691a697220 */ /* 0x000fc40000410000 */
[----:B------:R-:W-:Y:S02]  /*7a30*/  FMUL.FTZ R84, R127, R84 ;  /* 0x000000547f547220 */ /* 0x000fe40000410000 */
[CC--:B------:R-:W-:Y:S02]  /*7a40*/  FMUL.FTZ R124, R81.reuse, R105.reuse ;  /* 0x00000069517c7220 */ /* 0x0c0fe40000410000 */
[----:B------:R-:W-:Y:S01]  /*7a50*/  FFMA.FTZ R81, R81, R62, R84 ;  /* 0x0000003e51517223 */ /* 0x000fe20000010054 */
[----:B------:R-:W-:Y:S01]  /*7a60*/  HADD2.F32 R84, -RZ, R45.H0_H0 ;  /* 0x2000002dff547230 */ /* 0x000fe20000004100 */
[----:B------:R-:W-:Y:S02]  /*7a70*/  FFMA.FTZ R85, R127, R105, R85 ;  /* 0x000000697f557223 */ /* 0x000fe40000010055 */
[----:B------:R-:W-:Y:S02]  /*7a80*/  FFMA.FTZ R105, R114, R128, R83 ;  /* 0x0000008072697223 */ /* 0x000fe40000010053 */
[----:B------:R-:W-:-:S02]  /*7a90*/  FMUL.FTZ R86, R25, R84 ;  /* 0x0000005419567220 */ /* 0x000fc40000410000 */
[C---:B------:R-:W-:Y:S02]  /*7aa0*/  FMUL.FTZ R83, R61.reuse, R106 ;  /* 0x0000006a3d537220 */ /* 0x040fe40000410000 */
[----:B------:R-:W-:Y:S02]  /*7ab0*/  FFMA.FTZ R128, R61, -R86, R128 ;  /* 0x800000563d807223 */ /* 0x000fe40000010080 */
[----:B------:R-:W-:Y:S02]  /*7ac0*/  FMUL.FTZ R86, R106, UR43 ;  /* 0x0000002b6a567c20 */ /* 0x000fe40008410000 */
[----:B------:R-:W-:Y:S02]  /*7ad0*/  FMUL.FTZ R61, R25, R106 ;  /* 0x0000006a193d7220 */ /* 0x000fe40000410000 */
[C---:B------:R-:W-:Y:S02]  /*7ae0*/  FMUL.FTZ R86, R128.reuse, R86 ;  /* 0x0000005680567220 */ /* 0x040fe40000410000 */
[----:B------:R-:W-:-:S02]  /*7af0*/  FFMA.FTZ R106, R128, R61, R85 ;  /* 0x0000003d806a7223 */ /* 0x000fc40000010055 */
[C---:B------:R-:W-:Y:S02]  /*7b00*/  FMUL.FTZ R61, R84.reuse, R61 ;  /* 0x0000003d543d7220 */ /* 0x040fe40000410000 */
[----:B------:R-:W-:Y:S01]  /*7b10*/  FFMA.FTZ R84, R84, R83, R86 ;  /* 0x0000005354547223 */ /* 0x000fe20000010056 */
[----:B------:R-:W-:Y:S01]  /*7b20*/  HADD2.F32 R86, -RZ, R44.H0_H0 ;  /* 0x2000002cff567230 */ /* 0x000fe20000004100 */
[----:B------:R-:W-:Y:S02]  /*7b30*/  FFMA.FTZ R105, R113, R129, R105 ;  /* 0x0000008171697223 */ /* 0x000fe40000010069 */
[----:B------:R-:W-:Y:S02]  /*7b40*/  FMUL.FTZ R96, R73, R96 ;  /* 0x0000006049607220 */ /* 0x000fe40000410000 */
[----:B------:R-:W-:Y:S02]  /*7b50*/  FMUL.FTZ R85, R24, R86 ;  /* 0x0000005618557220 */ /* 0x000fe40000410000 */
[----:B------:R-:W-:-:S02]  /*7b60*/  FFMA.FTZ R105, R112, R130, R105 ;  /* 0x0000008270697223 */ /* 0x000fc40000010069 */
[C---:B------:R-:W-:Y:S02]  /*7b70*/  FFMA.FTZ R129, R60.reuse, -R85, R129 ;  /* 0x800000553c817223 */ /* 0x040fe40000010081 */
[-C--:B------:R-:W-:Y:S02]  /*7b80*/  FMUL.FTZ R85, R60, R107.reuse ;  /* 0x0000006b3c557220 */ /* 0x080fe40000410000 */
[----:B------:R-:W-:Y:S02]  /*7b90*/  FMUL.FTZ R60, R24, R107 ;  /* 0x0000006b183c7220 */ /* 0x000fe40000410000 */
[C---:B------:R-:W-:Y:S02]  /*7ba0*/  FMUL.FTZ R87, R129.reuse, R87 ;  /* 0x0000005781577220 */ /* 0x040fe40000410000 */
[-C--:B------:R-:W-:Y:S02]  /*7bb0*/  FFMA.FTZ R106, R129, R60.reuse, R106 ;  /* 0x0000003c816a7223 */ /* 0x080fe4000001006a */
[----:B------:R-:W-:-:S02]  /*7bc0*/  FMUL.FTZ R60, R86, R60 ;  /* 0x0000003c563c7220 */ /* 0x000fc40000410000 */
[----:B------:R-:W-:Y:S01]  /*7bd0*/  FFMA.FTZ R86, R86, R85, R87 ;  /* 0x0000005556567223 */ /* 0x000fe20000010057 */
[----:B------:R-:W-:Y:S01]  /*7be0*/  HADD2.F32 R87, -RZ, R39.H0_H0 ;  /* 0x20000027ff577230 */ /* 0x000fe20000004100 */
[----:B------:R-:W-:Y:S02]  /*7bf0*/  FMUL.FTZ R107, R23, R108 ;  /* 0x0000006c176b7220 */ /* 0x000fe40000410000 */
[----:B------:R-:W-:Y:S02]  /*7c00*/  FFMA.FTZ R105, R19, R131, R105 ;  /* 0x0000008313697223 */ /* 0x000fe40000010069 */
[----:B------:R-:W-:Y:S02]  /*7c10*/  FMUL.FTZ R88, R23, R87 ;  /* 0x0000005717587220 */ /* 0x000fe40000410000 */
[----:B------:R-:W-:Y:S02]  /*7c20*/  FFMA.FTZ R105, R18, R132, R105 ;  /* 0x0000008412697223 */ /* 0x000fe40000010069 */
[----:B------:R-:W-:-:S02]  /*7c30*/  FFMA.FTZ R130, R43, -R88, R130 ;  /* 0x800000582b827223 */ /* 0x000fc40000010082 */
[----:B------:R-:W-:Y:S02]  /*7c40*/  FMUL.FTZ R43, R108, UR43 ;  /* 0x0000002b6c2b7c20 */ /* 0x000fe40008410000 */
[C---:B------:R-:W-:Y:S02]  /*7c50*/  FFMA.FTZ R106, R130.reuse, R107, R106 ;  /* 0x0000006b826a7223 */ /* 0x040fe4000001006a */
[----:B------:R-:W-:Y:S02]  /*7c60*/  FMUL.FTZ R43, R130, R43 ;  /* 0x0000002b822b7220 */ /* 0x000fe40000410000 */
[C---:B------:R-:W-:Y:S02]  /*7c70*/  FMUL.FTZ R107, R87.reuse, R107 ;  /* 0x0000006b576b7220 */ /* 0x040fe40000410000 */
[----:B------:R-:W-:Y:S01]  /*7c80*/  FFMA.FTZ R87, R87, R104, R43 ;  /* 0x0000006857577223 */ /* 0x000fe2000001002b */
[----:B------:R-:W-:Y:S01]  /*7c90*/  HADD2.F32 R43, -RZ, R38.H0_H0 ;  /* 0x20000026ff2b7230 */ /* 0x000fe20000004100 */
[----:B------:R-:W-:-:S02]  /*7ca0*/  FMUL.FTZ R108, R95, UR43 ;  /* 0x0000002b5f6c7c20 */ /* 0x000fc40008410000 */
[----:B------:R-:W-:Y:S02]  /*7cb0*/  FMUL.FTZ R97, R74, R97 ;  /* 0x000000614a617220 */ /* 0x000fe40000410000 */
[----:B------:R-:W-:Y:S02]  /*7cc0*/  FMUL.FTZ R88, R22, R43 ;  /* 0x0000002b16587220 */ /* 0x000fe40000410000 */
[----:B------:R-:W-:Y:S02]  /*7cd0*/  FMUL.FTZ R98, R76, R98 ;  /* 0x000000624c627220 */ /* 0x000fe40000410000 */
[C---:B------:R-:W-:Y:S02]  /*7ce0*/  FFMA.FTZ R131, R42.reuse, -R88, R131 ;  /* 0x800000582a837223 */ /* 0x040fe40000010083 */
[----:B------:R-:W-:Y:S02]  /*7cf0*/  FMUL.FTZ R42, R42, R109 ;  /* 0x0000006d2a2a7220 */ /* 0x000fe40000410000 */
[----:B------:R-:W-:-:S02]  /*7d00*/  FMUL.FTZ R103, R131, R103 ;  /* 0x0000006783677220 */ /* 0x000fc40000410000 */
[----:B------:R-:W-:Y:S02]  /*7d10*/  FMUL.FTZ R88, R67, R90 ;  /* 0x0000005a43587220 */ /* 0x000fe40000410000 */
[----:B------:R-:W-:Y:S02]  /*7d20*/  FMUL.FTZ R67, R90, UR43 ;  /* 0x0000002b5a437c20 */ /* 0x000fe40008410000 */
[-C--:B------:R-:W-:Y:S02]  /*7d30*/  FFMA.FTZ R143, R22, R42.reuse, R143 ;  /* 0x0000002a168f7223 */ /* 0x080fe4000001008f */
[----:B------:R-:W-:Y:S01]  /*7d40*/  FFMA.FTZ R90, R43, R42, R103 ;  /* 0x0000002a2b5a7223 */ /* 0x000fe20000010067 */
[----:B------:R-:W-:Y:S01]  /*7d50*/  HADD2.F32 R42, -RZ, R37.H0_H0 ;  /* 0x20000025ff2a7230 */ /* 0x000fe20000004100 */
[----:B------:R-:W-:Y:S02]  /*7d60*/  FMUL.FTZ R122, R122, R67 ;  /* 0x000000437a7a7220 */ /* 0x000fe40000410000 */
[----:B------:R-:W-:-:S02]  /*7d70*/  FMUL.FTZ R99, R77, R99 ;  /* 0x000000634d637220 */ /* 0x000fc40000410000 */
[----:B------:R-:W-:Y:S02]  /*7d80*/  FMUL.FTZ R67, R21, R42 ;  /* 0x0000002a15437220 */ /* 0x000fe40000410000 */
[----:B------:R-:W-:Y:S02]  /*7d90*/  FMUL.FTZ R109, R22, R109 ;  /* 0x0000006d166d7220 */ /* 0x000fe40000410000 */
[C---:B------:R-:W-:Y:S02]  /*7da0*/  FFMA.FTZ R132, R41.reuse, -R67, R132 ;  /* 0x8000004329847223 */ /* 0x040fe40000010084 */
[----:B------:R-:W-:Y:S02]  /*7db0*/  FMUL.FTZ R67, R70, UR43 ;  /* 0x0000002b46437c20 */ /* 0x000fe40008410000 */
[----:B------:R-:W-:Y:S02]  /*7dc0*/  FMUL.FTZ R41, R41, R70 ;  /* 0x0000004629297220 */ /* 0x000fe40000410000 */
[----:B------:R-:W-:-:S02]  /*7dd0*/  FMUL.FTZ R67, R132, R67 ;  /* 0x0000004384437220 */ /* 0x000fc40000410000 */
[-C--:B------:R-:W-:Y:S02]  /*7de0*/  FFMA.FTZ R142, R21, R41.reuse, R142 ;  /* 0x00000029158e7223 */ /* 0x080fe4000001008e */
[----:B------:R-:W-:Y:S02]  /*7df0*/  FFMA.FTZ R103, R42, R41, R67 ;  /* 0x000000292a677223 */ /* 0x000fe40000010043 */
[----:B------:R-:W-:Y:S01]  /*7e00*/  FMUL.FTZ R41, R89, R101 ;  /* 0x0000006559297220 */ /* 0x000fe20000410000 */
[----:B------:R-:W-:Y:S01]  /*7e10*/  HADD2.F32 R101, -RZ, R36.H0_H0 ;  /* 0x20000024ff657230 */ /* 0x000fe20000004100 */
[----:B------:R-:W-:Y:S02]  /*7e20*/  FMUL.FTZ R67, R40, R95 ;  /* 0x0000005f28437220 */ /* 0x000fe40000410000 */
[----:B------:R-:W-:Y:S02]  /*7e30*/  FMUL.FTZ R100, R82, R100 ;  /* 0x0000006452647220 */ /* 0x000fe40000410000 */
[----:B------:R-:W-:-:S02]  /*7e40*/  FMUL.FTZ R89, R20, R101 ;  /* 0x0000006514597220 */ /* 0x000fc40000410000 */
[----:B------:R-:W-:Y:S02]  /*7e50*/  FFMA.FTZ R140, R20, R67, R140 ;  /* 0x00000043148c7223 */ /* 0x000fe4000001008c */
[----:B------:R-:W-:Y:S02]  /*7e60*/  FFMA.FTZ R89, R40, -R89, R133 ;  /* 0x8000005928597223 */ /* 0x000fe40000010085 */
[----:B------:R-:W-:Y:S02]  /*7e70*/  FMUL.FTZ R40, R20, R95 ;  /* 0x0000005f14287220 */ /* 0x000fe40000410000 */
[C---:B------:R-:W-:Y:S02]  /*7e80*/  FMUL.FTZ R108, R89.reuse, R108 ;  /* 0x0000006c596c7220 */ /* 0x040fe40000410000 */
[-C--:B------:R-:W-:Y:S02]  /*7e90*/  FMUL.FTZ R89, R89, R40.reuse ;  /* 0x0000002859597220 */ /* 0x080fe40000410000 */
[----:B------:R-:W-:Y:S01]  /*7ea0*/  FFMA.FTZ R95, R101, R67, R108 ;  /* 0x00000043655f7223 */ /* 0x000fe2000001006c */
[----:B------:R-:W-:Y:S01]  /*7eb0*/  SHF.L.U32 R67, R57, 0x4, RZ ;  /* 0x0000000439437819 */ /* 0x000fe200000006ff */
[----:B------:R-:W-:-:S02]  /*7ec0*/  FMUL.FTZ R101, R101, R40 ;  /* 0x0000002865657220 */ /* 0x000fc40000410000 */
[----:B------:R-:W-:Y:S01]  /*7ed0*/  FFMA.FTZ R122, R82, R88, R122 ;  /* 0x00000058527a7223 */ /* 0x000fe2000001007a */
[C---:B------:R-:W-:Y:S01]  /*7ee0*/  IADD3 R40, R67.reuse, 0x1, RZ ;  /* 0x0000000143287810 */ /* 0x040fe20007ffe0ff */
[----:B------:R-:W-:Y:S01]  /*7ef0*/  FMUL.FTZ R68, R68, R91 ;  /* 0x0000005b44447220 */ /* 0x000fe20000410000 */
[----:B------:R-:W-:Y:S01]  /*7f00*/  LEA.HI.SX32 R108, R67, R67, 0x1b ;  /* 0x00000043436c7211 */ /* 0x000fe200078fdaff */
[----:B------:R-:W-:Y:S01]  /*7f10*/  FFMA.FTZ R106, R131, R109, R106 ;  /* 0x0000006d836a7223 */ /* 0x000fe2000001006a */
[----:B------:R-:W-:Y:S01]  /*7f20*/  LEA.HI.SX32 R40, R40, R67, 0x1b ;  /* 0x0000004328287211 */ /* 0x000fe200078fdaff */
[----:B------:R-:W-:Y:S02]  /*7f30*/  FMUL.FTZ R91, R91, UR43 ;  /* 0x0000002b5b5b7c20 */ /* 0x000fe40008410000 */
[----:B------:R0:W-:Y:S01]  /*7f40*/  STS [R108.X4+0x1090], R96 ;  /* 0x001090606c007388 */ /* 0x0001e20000004800 */
[----:B------:R-:W-:-:S03]  /*7f50*/  FMUL.FTZ R82, R92, UR43 ;  /* 0x0000002b5c527c20 */ /* 0x000fc60008410000 */
[----:B------:R1:W-:Y:S01]  /*7f60*/  STS [R40.X4+0x1094], R97 ;  /* 0x0010946128007388 */ /* 0x0003e20000004800 */
[----:B0-----:R-:W-:Y:S01]  /*7f70*/  IMAD.U32 R96, RZ, RZ, UR27 ;  /* 0x0000001bff607e24 */ /* 0x001fe2000f8e00ff */
[----:B-1----:R-:W-:Y:S02]  /*7f80*/  IADD3 R40, R67, 0x2, RZ ;  /* 0x0000000243287810 */ /* 0x002fe40007ffe0ff */
[----:B------:R-:W-:Y:S02]  /*7f90*/  MOV R97, UR25 ;  /* 0x0000001900617c02 */ /* 0x000fe40008000f00 */
[----:B------:R-:W-:-:S05]  /*7fa0*/  LEA.HI.SX32 R40, R40, R67, 0x1b ;  /* 0x0000004328287211 */ /* 0x000fca00078fdaff */
[----:B------:R0:W-:Y:S02]  /*7fb0*/  STS [R40.X4+0x1098], R98 ;  /* 0x0010986228007388 */ /* 0x0001e40000004800 */
[----:B0-----:R-:W-:Y:S01]  /*7fc0*/  IADD3 R40, R67, 0x3, RZ ;  /* 0x0000000343287810 */ /* 0x001fe20007ffe0ff */
[----:B------:R-:W-:-:S03]  /*7fd0*/  FMUL.FTZ R98, R94, UR43 ;  /* 0x0000002b5e627c20 */ /* 0x000fc60008410000 */
[----:B------:R-:W-:-:S05]  /*7fe0*/  LEA.HI.SX32 R40, R40, R67, 0x1b ;  /* 0x0000004328287211 */ /* 0x000fca00078fdaff */
[----:B------:R0:W-:Y:S04]  /*7ff0*/  STS [R40.X4+0x109c], R99 ;  /* 0x00109c6328007388 */ /* 0x0001e80000004800 */
[----:B------:R1:W-:Y:S04]  /*8000*/  STS [R108.X4+0x10a4], R41 ;  /* 0x0010a4296c007388 */ /* 0x0003e80000004800 */
[----:B------:R-:W-:Y:S01]  /*8010*/  STS [R108.X4+0x10b8], R61 ;  /* 0x0010b83d6c007388 */ /* 0x000fe20000004800 */
[----:B0-----:R-:W-:-:S03]  /*8020*/  MOV R40, R57 ;  /* 0x0000003900287202 */ /* 0x001fc60000000f00 */
[----:B------:R0:W-:Y:S01]  /*8030*/  STS [R108.X4+0x10bc], R60 ;  /* 0x0010bc3c6c007388 */ /* 0x0001e20000004800 */
[----:B-1----:R-:W-:-:S03]  /*8040*/  IMAD.MOV.U32 R41, RZ, RZ, RZ ;  /* 0x000000ffff297224 */ /* 0x002fc600078e00ff */
[----:B------:R-:W-:Y:S01]  /*8050*/  STS [R108.X4+0x10a0], R100 ;  /* 0x0010a0646c007388 */ /* 0x000fe20000004800 */
[----:B------:R-:W-:-:S03]  /*8060*/  IMAD.WIDE.U32 R40, R96, c[0x0][0x298], R40 ;  /* 0x0000a60060287a25 */ /* 0x000fc600078e0028 */
[----:B------:R-:W-:Y:S01]  /*8070*/  STS [R108.X4+0x10a8], R110 ;  /* 0x0010a86e6c007388 */ /* 0x000fe20000004800 */
[----:B------:R-:W-:Y:S01]  /*8080*/  FMUL.FTZ R96, R21, R70 ;  /* 0x0000004615607220 */ /* 0x000fe20000410000 */
[----:B------:R-:W-:Y:S01]  /*8090*/  IADD3 R41, R41, UR36, RZ ;  /* 0x0000002429297c10 */ /* 0x000fe2000fffe0ff */
[----:B------:R-:W-:Y:S01]  /*80a0*/  ULDC.64 UR36, c[0x0][0x2a0] ;  /* 0x0000a80000247ab9 */ /* 0x000fe20000000a00 */
[----:B------:R-:W-:Y:S01]  /*80b0*/  IMAD.U32 R70, RZ, RZ, UR14 ;  /* 0x0000000eff467e24 */ /* 0x000fe2000f8e00ff */
[----:B------:R-:W-:Y:S01]  /*80c0*/  UIMAD UR36, UR24, UR36, URZ ;  /* 0x00000024182472a4 */ /* 0x000fe2000f8e023f */
[----:B------:R-:W-:Y:S01]  /*80d0*/  FMUL.FTZ R99, R42, R96 ;  /* 0x000000602a637220 */ /* 0x000fe20000410000 */
[----:B------:R-:W-:Y:S01]  /*80e0*/  STS [R108.X4+0x10ac], R111 ;  /* 0x0010ac6f6c007388 */ /* 0x000fe20000004800 */
[----:B0-----:R-:W-:Y:S01]  /*80f0*/  IMAD.WIDE.U32 R60, R97, c[0x0][0x2a0], R40 ;  /* 0x0000a800613c7a25 */ /* 0x001fe200078e0028 */
[----:B------:R-:W-:Y:S01]  /*8100*/  UIMAD UR36, UR25, UR37, UR36 ;  /* 0x00000025192472a4 */ /* 0x000fe2000f8e0224 */
[----:B------:R-:W-:Y:S01]  /*8110*/  IADD3 R70, -R70, c[0x0][0x168], -R57 ;  /* 0x00005a0046467a10 */ /* 0x000fe20007ffe939 */
[----:B------:R-:W-:Y:S01]  /*8120*/  STS [R108.X4+0x10b0], R123 ;  /* 0x0010b07b6c007388 */ /* 0x000fe20000004800 */
[----:B------:R-:W-:Y:S01]  /*8130*/  FMUL.FTZ R97, R43, R109 ;  /* 0x0000006d2b617220 */ /* 0x000fe20000410000 */
[----:B------:R-:W-:-:S02]  /*8140*/  LEA R40, P1, R60, c[0x0][0x318], 0x2 ;  /* 0x0000c6003c287a11 */ /* 0x000fc400078210ff */
[----:B------:R-:W-:Y:S01]  /*8150*/  IADD3 R43, R61, UR36, RZ ;  /* 0x000000243d2b7c10 */ /* 0x000fe2000fffe0ff */
[----:B------:R-:W-:Y:S01]  /*8160*/  STS [R108.X4+0x10b4], R124 ;  /* 0x0010b47c6c007388 */ /* 0x000fe20000004800 */
[C---:B------:R-:W-:Y:S02]  /*8170*/  IADD3 R42, P0, R60.reuse, UR14, RZ ;  /* 0x0000000e3c2a7c10 */ /* 0x040fe4000ff1e0ff */
[----:B------:R-:W-:Y:S01]  /*8180*/  LEA.HI.X R41, R60, c[0x0][0x31c], R43, 0x2, P1 ;  /* 0x0000c7003c297a11 */ /* 0x000fe200008f142b */
[----:B------:R-:W-:Y:S01]  /*8190*/  STS [R108.X4+0x10c0], R107 ;  /* 0x0010c06b6c007388 */ /* 0x000fe20000004800 */
[----:B------:R-:W-:Y:S02]  /*81a0*/  IADD3.X R43, R43, UR13, RZ, P0, !PT ;  /* 0x0000000d2b2b7c10 */ /* 0x000fe400087fe4ff */
[----:B------:R-:W-:Y:S01]  /*81b0*/  ISETP.GE.AND P0, PT, R70, 0x1, PT ;  /* 0x000000014600780c */ /* 0x000fe20003f06270 */
[----:B------:R0:W-:Y:S04]  /*81c0*/  STS [R108.X4+0x10c4], R97 ;  /* 0x0010c4616c007388 */ /* 0x0001e80000004800 */
[----:B------:R1:W-:Y:S04]  /*81d0*/  STS [R108.X4+0x10c8], R99 ;  /* 0x0010c8636c007388 */ /* 0x0003e80000004800 */
[----:B------:R1:W-:Y:S01]  /*81e0*/  STS [R108.X4+0x10cc], R101 ;  /* 0x0010cc656c007388 */ /* 0x0003e20000004800 */
[----:B0-----:R-:W-:-:S03]  /*81f0*/  FMUL.FTZ R97, R93, UR43 ;  /* 0x0000002b5d617c20 */ /* 0x001fc60008410000 */
[----:B------:R-:W-:Y:S06]  /*8200*/  BAR.SYNC.DEFER_BLOCKING 0x0 ;  /* 0x0000000000007b1d */ /* 0x000fec0000010000 */
[----:B------:R-:W-:Y:S05]  /*8210*/  @!P0 BRA `(.L_x_650) ;  /* 0x000000b000008947 */ /* 0x000fea0003800000 */
[----:B-1----:R-:W-:Y:S01]  /*8220*/  ULDC.64 UR36, c[0x0][0x2b0] ;  /* 0x0000ac0000247ab9 */ /* 0x002fe20000000a00 */
[----:B------:R-:W-:Y:S01]  /*8230*/  MOV R61, UR6 ;  /* 0x00000006003d7c02 */ /* 0x000fe20008000f00 */
[----:B------:R-:W-:-:S04]  /*8240*/  UIMAD UR36, UR42, UR36, URZ ;  /* 0x000000242a2472a4 */ /* 0x000fc8000f8e023f */
[----:B------:R-:W-:Y:S01]  /*8250*/  UIMAD UR36, UR6, UR37, UR36 ;  /* 0x00000025062472a4 */ /* 0x000fe2000f8e0224 */
[----:B------:R-:W-:-:S05]  /*8260*/  IMAD.WIDE.U32 R42, R61, c[0x0][0x2b0], R42 ;  /* 0x0000ac003d2a7a25 */ /* 0x000fca00078e002a */
[----:B------:R-:W-:Y:S02]  /*8270*/  LEA R60, P0, R42, c[0x0][0x318], 0x2 ;  /* 0x0000c6002a3c7a11 */ /* 0x000fe400078010ff */
[----:B------:R-:W-:-:S04]  /*8280*/  IADD3 R43, R43, UR36, RZ ;  /* 0x000000242b2b7c10 */ /* 0x000fc8000fffe0ff */
[----:B------:R-:W-:Y:S02]  /*8290*/  LEA.HI.X R61, R42, c[0x0][0x31c], R43, 0x2, P0 ;  /* 0x0000c7002a3d7a11 */ /* 0x000fe400000f142b */
[----:B------:R-:W-:-:S05]  /*82a0*/  LEA.HI.SX32 R42, R57, R57, 0x1b ;  /* 0x00000039392a7211 */ /* 0x000fca00078fdaff */
[----:B------:R-:W0:Y:S04]  /*82b0*/  LDS R43, [R42.X4+0x1090] ;  /* 0x001090002a2b7984 */ /* 0x000e280000004800 */
[----:B0-----:R0:W-:Y:S02]  /*82c0*/  RED.E.ADD.F32.FTZ.RN.STRONG.GPU [R60.64], R43 ;  /* 0x0000002b3c00798e */ /* 0x0011e4000c10e79c */
.L_x_650:
[----:B-1----:R-:W-:Y:S05]  /*82d0*/  BSYNC B0 ;  /* 0x0000000000007941 */ /* 0x002fea0003800000 */
.L_x_649:
[----:B0-----:R-:W-:Y:S01]  /*82e0*/  IMAD.U32 R43, RZ, RZ, UR12 ;  /* 0x0000000cff2b7e24 */ /* 0x001fe2000f8e00ff */
[----:B------:R-:W-:Y:S01]  /*82f0*/  ULDC UR39, c[0x0][0x174] ;  /* 0x00005d0000277ab9 */ /* 0x000fe20000000800 */
[----:B------:R-:W-:Y:S01]  /*8300*/  MOV R61, UR12 ;  /* 0x0000000c003d7c02 */ /* 0x000fe20008000f00 */
[----:B------:R-:W-:Y:S01]  /*8310*/  UIADD3 UR39, UR7, -UR39, URZ ;  /* 0x8000002707277290 */ /* 0x000fe2000fffe03f */
[----:B------:R-:W-:Y:S01]  /*8320*/  FMUL.FTZ R60, R17, R133 ;  /* 0x00000085113c7220 */ /* 0x000fe20000410000 */
[----:B------:R-:W-:Y:S01]  /*8330*/  LEA R42, P0, R43, R40, 0x2 ;  /* 0x000000282b2a7211 */ /* 0x000fe200078010ff */
[----:B------:R-:W-:Y:S01]  /*8340*/  IMAD.U32 R43, RZ, RZ, UR11 ;  /* 0x0000000bff2b7e24 */ /* 0x000fe2000f8e00ff */
[----:B------:R-:W-:Y:S01]  /*8350*/  UIMAD UR39, UR39, -0x800, URZ ;  /* 0xfffff800272778a4 */ /* 0x000fe2000f8e023f */
[----:B------:R-:W-:Y:S01]  /*8360*/  FADD.FTZ R16, R95, R16 ;  /* 0x000000105f107221 */ /* 0x000fe20000010000 */
[----:B------:R-:W-:Y:S01]  /*8370*/  USHF.L.U32 UR42, UR5, 0x2, URZ ;  /* 0x00000002052a7899 */ /* 0x000fe2000800063f */
[----:B------:R-:W-:Y:S01]  /*8380*/  FFMA.FTZ R106, R132, R96, R106 ;  /* 0x00000060846a7223 */ /* 0x000fe2000001006a */
[----:B------:R-:W-:Y:S01]  /*8390*/  LEA.HI.X R43, R61, R41, R43, 0x2, P0 ;  /* 0x000000293d2b7211 */ /* 0x000fe200000f142b */
[----:B------:R-:W-:Y:S01]  /*83a0*/  FADD.FTZ R61, R105, R60 ;  /* 0x0000003c693d7221 */ /* 0x000fe20000010000 */
[----:B------:R-:W-:Y:S01]  /*83b0*/  IADD3 R60, R57, 0x80, RZ ;  /* 0x00000080393c7810 */ /* 0x000fe20007ffe0ff */
[----:B------:R-:W-:Y:S01]  /*83c0*/  IMAD.U32 R95, RZ, RZ, UR39 ;  /* 0x00000027ff5f7e24 */ /* 0x000fe2000f8e00ff */
[----:B------:R-:W-:Y:S01]  /*83d0*/  ISETP.GE.AND P0, PT, R70, 0x81, PT ;  /* 0x000000814600780c */ /* 0x000fe20003f06270 */
[----:B------:R-:W-:Y:S01]  /*83e0*/  USHF.L.U64.HI UR38, UR5, 0x2, UR4 ;  /* 0x0000000205267899 */ /* 0x000fe20008010204 */
[----:B------:R-:W-:Y:S01]  /*83f0*/  MOV R99, UR42 ;  /* 0x0000002a00637c02 */ /* 0x000fe20008000f00 */
[----:B------:R-:W-:Y:S01]  /*8400*/  IMAD.WIDE R40, R95, 0x4, R40 ;  /* 0x000000045f287825 */ /* 0x000fe200078e0228 */
[----:B------:R-:W-:Y:S01]  /*8410*/  LEA.HI.SX32 R95, R60, R57, 0x1b ;  /* 0x000000393c5f7211 */ /* 0x000fe200078fdaff */
[----:B------:R-:W-:Y:S01]  /*8420*/  ULDC.64 UR36, c[0x0][0x2b0] ;  /* 0x0000ac0000247ab9 */ /* 0x000fe20000000a00 */
[----:B------:R-:W-:Y:S01]  /*8430*/  BSSY B0, `(.L_x_651) ;  /* 0x000000f000007945 */ /* 0x000fe20003800000 */
[----:B------:R-:W-:Y:S01]  /*8440*/  UIMAD UR36, UR38, UR36, URZ ;  /* 0x00000024262472a4 */ /* 0x000fe2000f8e023f */
[----:B------:R-:W-:Y:S01]  /*8450*/  IMAD.WIDE.U32 R42, R99, c[0x0][0x2b0], R42 ;  /* 0x0000ac00632a7a25 */ /* 0x000fe200078e002a */
[----:B------:R-:W-:Y:S01]  /*8460*/  IADD3 R100, R57, 0x100, RZ ;  /* 0x0000010039647810 */ /* 0x000fe20007ffe0ff */
[----:B------:R-:W0:Y:S01]  /*8470*/  LDS R95, [R95.X4+0x1290] ;  /* 0x001290005f5f7984 */ /* 0x000e220000004800 */
[----:B------:R-:W-:Y:S01]  /*8480*/  UIMAD UR36, UR42, UR37, UR36 ;  /* 0x000000252a2472a4 */ /* 0x000fe2000f8e0224 */
[----:B------:R-:W-:Y:S01]  /*8490*/  FFMA.FTZ R144, R23, R104, R144 ;  /* 0x0000006817907223 */ /* 0x000fe20000010090 */
[----:B------:R-:W-:Y:S01]  /*84a0*/  IADD3 R96, R57, 0x180, RZ ;  /* 0x0000018039607810 */ /* 0x000fe20007ffe0ff */
[----:B------:R-:W-:-:S03]  /*84b0*/  FADD.FTZ R60, R106, R89 ;  /* 0x000000596a3c7221 */ /* 0x000fc60000010000 */
[----:B------:R-:W-:Y:S01]  /*84c0*/  IADD3 R43, R43, UR36, RZ ;  /* 0x000000242b2b7c10 */ /* 0x000fe2000fffe0ff */
[----:B------:R-:W-:Y:S05]  /*84d0*/  @!P0 BRA `(.L_x_652) ;  /* 0x0000004000008947 */ /* 0x000fea0003800000 */
[----:B------:R-:W-:-:S05]  /*84e0*/  MOV R89, UR42 ;  /* 0x0000002a00597c02 */ /* 0x000fca0008000f00 */
[----:B------:R-:W-:-:S05]  /*84f0*/  IMAD.WIDE.U32 R40, R89, c[0x0][0x2b0], R40 ;  /* 0x0000ac0059287a25 */ /* 0x000fca00078e0028 */
[----:B------:R-:W-:-:S05]  /*8500*/  IADD3 R41, R41, UR36, RZ ;  /* 0x0000002429297c10 */ /* 0x000fca000fffe0ff */
[----:B0-----:R0:W-:Y:S02]  /*8510*/  RED.E.ADD.F32.FTZ.RN.STRONG.GPU [R40.64+-0x1e00], R95 ;  /* 0xffe2005f2800798e */ /* 0x0011e4000c10e79c */
.L_x_652:
[----:B------:R-:W-:Y:S05]  /*8520*/  BSYNC B0 ;  /* 0x0000000000007941 */ /* 0x000fea0003800000 */
.L_x_651:
        /* <DEDUP_REMOVED lines=14> */
.L_x_654:
[----:B0-----:R-:W-:Y:S05]  /*8610*/  BSYNC B0 ;  /* 0x0000000000007941 */ /* 0x001fea0003800000 */
.L_x_653:
[----:B-1----:R0:W1:Y:S01]  /*8620*/  LDS R41, [R96.X4+0x1690] ;  /* 0x0016900060297984 */ /* 0x0020620000004800 */
[----:B------:R-:W-:Y:S01]  /*8630*/  BSSY B0, `(.L_x_655) ;  /* 0x0000005000007945 */ /* 0x000fe20003800000 */
[----:B------:R-:W-:Y:S02]  /*8640*/  IADD3 R100, R57, 0x280, RZ ;  /* 0x0000028039647810 */ /* 0x000fe40007ffe0ff */
[----:B------:R-:W-:Y:S01]  /*8650*/  LEA.HI.SX32 R40, R40, R57, 0x1b ;  /* 0x0000003928287211 */ /* 0x000fe200078fdaff */
[----:B------:R-:W-:Y:S05]  /*8660*/  @!P0 BRA `(.L_x_656) ;  /* 0x0000001000008947 */ /* 0x000fea0003800000 */
[----:B-1----:R1:W-:Y:S02]  /*8670*/  RED.E.ADD.F32.FTZ.RN.STRONG.GPU [R42.64+-0x1a00], R41 ;  /* 0xffe600292a00798e */ /* 0x0023e4000c10e79c */
.L_x_656:
[----:B------:R-:W-:Y:S05]  /*8680*/  BSYNC B0 ;  /* 0x0000000000007941 */ /* 0x000fea0003800000 */
.L_x_655:
[----:B-1----:R1:W2:Y:S01]  /*8690*/  LDS R41, [R40.X4+0x1890] ;  /* 0x0018900028297984 */ /* 0x0022a20000004800 */
[----:B------:R-:W-:Y:S01]  /*86a0*/  BSSY B0, `(.L_x_657) ;  /* 0x0000005000007945 */ /* 0x000fe20003800000 */
[----:B0-----:R-:W-:-:S02]  /*86b0*/  IADD3 R96, R57, 0x300, RZ ;  /* 0x0000030039607810 */ /* 0x001fc40007ffe0ff */
[----:B------:R-:W-:Y:S01]  /*86c0*/  LEA.HI.SX32 R100, R100, R57, 0x1b ;  /* 0x0000003964647211 */ /* 0x000fe200078fdaff */
[----:B------:R-:W-:Y:S05]  /*86d0*/  @!P1 BRA `(.L_x_658) ;  /* 0x0000001000009947 */ /* 0x000fea0003800000 */
[----:B--2---:R0:W-:Y:S02]  /*86e0*/  RED.E.ADD.F32.FTZ.RN.STRONG.GPU [R42.64+-0x1800], R41 ;  /* 0xffe800292a00798e */ /* 0x0041e4000c10e79c */
.L_x_658:
[----:B------:R-:W-:Y:S05]  /*86f0*/  BSYNC B0 ;  /* 0x0000000000007941 */ /* 0x000fea0003800000 */
.L_x_657:
[----:B0-2---:R0:W2:Y:S01]  /*8700*/  LDS R41, [R100.X4+0x1a90] ;  /* 0x001a900064297984 */ /* 0x0050a20000004800 */
[----:B------:R-:W-:Y:S01]  /*8710*/  BSSY B0, `(.L_x_659) ;  /* 0x0000005000007945 */ /* 0x000fe20003800000 */
[----:B-1----:R-:W-:Y:S02]  /*8720*/  IADD3 R40, R57, 0x380, RZ ;  /* 0x0000038039287810 */ /* 0x002fe40007ffe0ff */
[----:B------:R-:W-:Y:S01]  /*8730*/  LEA.HI.SX32 R96, R96, R57, 0x1b ;  /* 0x0000003960607211 */ /* 0x000fe200078fdaff */
[----:B------:R-:W-:Y:S05]  /*8740*/  @!P2 BRA `(.L_x_660) ;  /* 0x000000100000a947 */ /* 0x000fea0003800000 */
[----:B--2---:R1:W-:Y:S02]  /*8750*/  RED.E.ADD.F32.FTZ.RN.STRONG.GPU [R42.64+-0x1600], R41 ;  /* 0xffea00292a00798e */ /* 0x0043e4000c10e79c */
.L_x_660:
[----:B------:R-:W-:Y:S05]  /*8760*/  BSYNC B0 ;  /* 0x0000000000007941 */ /* 0x000fea0003800000 */
.L_x_659:
[----:B-12---:R1:W2:Y:S01]  /*8770*/  LDS R41, [R96.X4+0x1c90] ;  /* 0x001c900060297984 */ /* 0x0062a20000004800 */
[----:B------:R-:W-:Y:S01]  /*8780*/  BSSY B0, `(.L_x_661) ;  /* 0x0000005000007945 */ /* 0x000fe20003800000 */
[----:B0-----:R-:W-:Y:S02]  /*8790*/  IADD3 R100, R57, 0x400, RZ ;  /* 0x0000040039647810 */ /* 0x001fe40007ffe0ff */
[----:B------:R-:W-:Y:S01]  /*87a0*/  LEA.HI.SX32 R40, R40, R57, 0x1b ;  /* 0x0000003928287211 */ /* 0x000fe200078fdaff */
[----:B------:R-:W-:Y:S05]  /*87b0*/  @!P3 BRA `(.L_x_662) ;  /* 0x000000100000b947 */ /* 0x000fea0003800000 */
[----:B--2---:R0:W-:Y:S02]  /*87c0*/  RED.E.ADD.F32.FTZ.RN.STRONG.GPU [R42.64+-0x1400], R41 ;  /* 0xffec00292a00798e */ /* 0x0041e4000c10e79c */
.L_x_662:
[----:B------:R-:W-:Y:S05]  /*87d0*/  BSYNC B0 ;  /* 0x0000000000007941 */ /* 0x000fea0003800000 */
.L_x_661:
[----:B0-2---:R0:W2:Y:S01]  /*87e0*/  LDS R41, [R40.X4+0x1e90] ;  /* 0x001e900028297984 */ /* 0x0050a20000004800 */
[----:B------:R-:W-:Y:S01]  /*87f0*/  BSSY B0, `(.L_x_663) ;  /* 0x0000004000007945 */ /* 0x000fe20003800000 */
[----:B------:R-:W-:Y:S01]  /*8800*/  LEA.HI.SX32 R100, R100, R57, 0x1b ;  /* 0x0000003964647211 */ /* 0x000fe200078fdaff */
[----:B------:R-:W-:Y:S05]  /*8810*/  @!P4 BRA `(.L_x_664) ;  /* 0x000000100000c947 */ /* 0x000fea0003800000 */
[----:B--2---:R2:W-:Y:S02]  /*8820*/  RED.E.ADD.F32.FTZ.RN.STRONG.GPU [R42.64+-0x1200], R41 ;  /* 0xffee00292a00798e */ /* 0x0045e4000c10e79c */
.L_x_664:
[----:B------:R-:W-:Y:S05]  /*8830*/  BSYNC B0 ;  /* 0x0000000000007941 */ /* 0x000fea0003800000 */
.L_x_663:
[----:B--2---:R2:W3:Y:S01]  /*8840*/  LDS R41, [R100.X4+0x2090] ;  /* 0x0020900064297984 */ /* 0x0044e20000004800 */
[----:B------:R-:W-:Y:S01]  /*8850*/  BSSY B0, `(.L_x_665) ;  /* 0x0000005000007945 */ /* 0x000fe20003800000 */
[----:B0-----:R-:W-:-:S02]  /*8860*/  IADD3 R40, R57, 0x480, RZ ;  /* 0x0000048039287810 */ /* 0x001fc40007ffe0ff */
[----:B-1----:R-:W-:Y:S01]  /*8870*/  IADD3 R96, R57, 0x500, RZ ;  /* 0x0000050039607810 */ /* 0x002fe20007ffe0ff */
[----:B------:R-:W-:Y:S05]  /*8880*/  @!P5 BRA `(.L_x_666) ;  /* 0x000000100000d947 */ /* 0x000fea0003800000 */
[----:B---3--:R0:W-:Y:S02]  /*8890*/  RED.E.ADD.F32.FTZ.RN.STRONG.GPU [R42.64+-0x1000], R41 ;  /* 0xfff000292a00798e */ /* 0x0081e4000c10e79c */
.L_x_666:
[----:B------:R-:W-:Y:S05]  /*88a0*/  BSYNC B0 ;  /* 0x0000000000007941 */ /* 0x000fea0003800000 */
.L_x_665:
        /* <DEDUP_REMOVED lines=14> */
.L_x_668:
[----:B0-----:R-:W-:Y:S05]  /*8990*/  BSYNC B0 ;  /* 0x0000000000007941 */ /* 0x001fea0003800000 */
.L_x_667:
[----:B-1----:R0:W1:Y:S01]  /*89a0*/  LDS R41, [R96.X4+0x2490] ;  /* 0x0024900060297984 */ /* 0x0020620000004800 */
[----:B------:R-:W-:Y:S01]  /*89b0*/  BSSY B0, `(.L_x_669) ;  /* 0x0000005000007945 */ /* 0x000fe20003800000 */
[----:B------:R-:W-:Y:S02]  /*89c0*/  IADD3 R40, R57, 0x600, RZ ;  /* 0x0000060039287810 */ /* 0x000fe40007ffe0ff */
[----:B------:R-:W-:Y:S01]  /*89d0*/  LEA.HI.SX32 R100, R100, R57, 0x1b ;  /* 0x0000003964647211 */ /* 0x000fe200078fdaff */
[----:B------:R-:W-:Y:S05]  /*89e0*/  @!P0 BRA `(.L_x_670) ;  /* 0x0000001000008947 */ /* 0x000fea0003800000 */
[----:B-1----:R1:W-:Y:S02]  /*89f0*/  RED.E.ADD.F32.FTZ.RN.STRONG.GPU [R42.64+-0xc00], R41 ;  /* 0xfff400292a00798e */ /* 0x0023e4000c10e79c */
.L_x_670:
[----:B------:R-:W-:Y:S05]  /*8a00*/  BSYNC B0 ;  /* 0x0000000000007941 */ /* 0x000fea0003800000 */
.L_x_669:
[----:B-1----:R1:W2:Y:S01]  /*8a10*/  LDS R41, [R100.X4+0x2690] ;  /* 0x0026900064297984 */ /* 0x0022a20000004800 */
[----:B------:R-:W-:Y:S01]  /*8a20*/  BSSY B0, `(.L_x_671) ;  /* 0x0000005000007945 */ /* 0x000fe20003800000 */
[----:B------:R-:W-:-:S02]  /*8a30*/  IADD3 R70, R57, 0x680, RZ ;  /* 0x0000068039467810 */ /* 0x000fc40007ffe0ff */
[----:B------:R-:W-:Y:S01]  /*8a40*/  LEA.HI.SX32 R40, R40, R57, 0x1b ;  /* 0x0000003928287211 */ /* 0x000fe200078fdaff */
[----:B------:R-:W-:Y:S05]  /*8a50*/  @!P1 BRA `(.L_x_672) ;  /* 0x0000001000009947 */ /* 0x000fea0003800000 */
[----:B--2---:R2:W-:Y:S02]  /*8a60*/  RED.E.ADD.F32.FTZ.RN.STRONG.GPU [R42.64+-0xa00], R41 ;  /* 0xfff600292a00798e */ /* 0x0045e4000c10e79c */
.L_x_672:
[----:B------:R-:W-:Y:S05]  /*8a70*/  BSYNC B0 ;  /* 0x0000000000007941 */ /* 0x000fea0003800000 */
.L_x_671:
[----:B--2---:R2:W3:Y:S01]  /*8a80*/  LDS R41, [R40.X4+0x2890] ;  /* 0x0028900028297984 */ /* 0x0044e20000004800 */
[----:B------:R-:W-:Y:S01]  /*8a90*/  BSSY B0, `(.L_x_673) ;  /* 0x0000005000007945 */ /* 0x000fe20003800000 */
[----:B0-----:R-:W-:Y:S02]  /*8aa0*/  IADD3 R96, R57, 0x700, RZ ;  /* 0x0000070039607810 */ /* 0x001fe40007ffe0ff */
[----:B------:R-:W-:Y:S01]  /*8ab0*/  LEA.HI.SX32 R70, R70, R57, 0x1b ;  /* 0x0000003946467211 */ /* 0x000fe200078fdaff */
[----:B------:R-:W-:Y:S05]  /*8ac0*/  @!P2 BRA `(.L_x_674) ;  /* 0x000000100000a947 */ /* 0x000fea0003800000 */
[----:B---3--:R0:W-:Y:S02]  /*8ad0*/  RED.E.ADD.F32.FTZ.RN.STRONG.GPU [R42.64+-0x800], R41 ;  /* 0xfff800292a00798e */ /* 0x0081e4000c10e79c */
.L_x_674:
[----:B------:R-:W-:Y:S05]  /*8ae0*/  BSYNC B0 ;  /* 0x0000000000007941 */ /* 0x000fea0003800000 */
.L_x_673:
[----:B0--3--:R0:W3:Y:S01]  /*8af0*/  LDS R41, [R70.X4+0x2a90] ;  /* 0x002a900046297984 */ /* 0x0090e20000004800 */
[----:B------:R-:W-:Y:S01]  /*8b00*/  BSSY B0, `(.L_x_675) ;  /* 0x0000005000007945 */ /* 0x000fe20003800000 */
[----:B--2---:R-:W-:Y:S02]  /*8b10*/  IADD3 R40, R57, 0x780, RZ ;  /* 0x0000078039287810 */ /* 0x004fe40007ffe0ff */
[----:B------:R-:W-:Y:S01]  /*8b20*/  LEA.HI.SX32 R96, R96, R57, 0x1b ;  /* 0x0000003960607211 */ /* 0x000fe200078fdaff */
[----:B------:R-:W-:Y:S05]  /*8b30*/  @!P3 BRA `(.L_x_676) ;  /* 0x000000100000b947 */ /* 0x000fea0003800000 */
[----:B---3--:R2:W-:Y:S02]  /*8b40*/  RED.E.ADD.F32.FTZ.RN.STRONG.GPU [R42.64+-0x600], R41 ;  /* 0xfffa00292a00798e */ /* 0x0085e4000c10e79c */
.L_x_676:
[----:B------:R-:W-:Y:S05]  /*8b50*/  BSYNC B0 ;  /* 0x0000000000007941 */ /* 0x000fea0003800000 */
.L_x_675:
[----:B--23--:R2:W3:Y:S01]  /*8b60*/  LDS R41, [R96.X4+0x2c90] ;  /* 0x002c900060297984 */ /* 0x00c4e20000004800 */
[----:B------:R-:W-:Y:S01]  /*8b70*/  BSSY B0, `(.L_x_677) ;  /* 0x0000004000007945 */ /* 0x000fe20003800000 */
[----:B------:R-:W-:Y:S01]  /*8b80*/  LEA.HI.SX32 R40, R40, R57, 0x1b ;  /* 0x0000003928287211 */ /* 0x000fe200078fdaff */
[----:B------:R-:W-:Y:S05]  /*8b90*/  @!P4 BRA `(.L_x_678) ;  /* 0x000000100000c947 */ /* 0x000fea0003800000 */
[----:B---3--:R3:W-:Y:S02]  /*8ba0*/  RED.E.ADD.F32.FTZ.RN.STRONG.GPU [R42.64+-0x400], R41 ;  /* 0xfffc00292a00798e */ /* 0x0087e4000c10e79c */
.L_x_678:
[----:B------:R-:W-:Y:S05]  /*8bb0*/  BSYNC B0 ;  /* 0x0000000000007941 */ /* 0x000fea0003800000 */
.L_x_677:
[----:B---3--:R3:W4:Y:S01]  /*8bc0*/  LDS R41, [R40.X4+0x2e90] ;  /* 0x002e900028297984 */ /* 0x0087220000004800 */
[----:B------:R-:W-:Y:S01]  /*8bd0*/  BSSY B0, `(.L_x_679) ;  /* 0x0000003000007945 */ /* 0x000fe20003800000 */
[----:B------:R-:W-:Y:S05]  /*8be0*/  @!P5 BRA `(.L_x_680) ;  /* 0x000000100000d947 */ /* 0x000fea0003800000 */
[----:B----4-:R4:W-:Y:S02]  /*8bf0*/  RED.E.ADD.F32.FTZ.RN.STRONG.GPU [R42.64+-0x200], R41 ;  /* 0xfffe00292a00798e */ /* 0x0109e4000c10e79c */
.L_x_680:
[----:B------:R-:W-:Y:S05]  /*8c00*/  BSYNC B0 ;  /* 0x0000000000007941 */ /* 0x000fea0003800000 */
.L_x_679:
[----:B----4-:R-:W4:Y:S01]  /*8c10*/  S2R R42, SR_LANEID ;  /* 0x00000000002a7919 */ /* 0x010f220000000000 */
[----:B------:R-:W-:Y:S01]  /*8c20*/  ISETP.NE.AND P2, PT, R57, RZ, PT ;  /* 0x000000ff3900720c */ /* 0x000fe20003f45270 */
[----:B------:R-:W-:Y:S01]  /*8c30*/  FMUL.FTZ R69, R69, R92 ;  /* 0x0000005c45457220 */ /* 0x000fe20000410000 */
[----:B------:R-:W-:Y:S01]  /*8c40*/  BSSY B0, `(.L_x_681) ;  /* 0x0000058000007945 */ /* 0x000fe20003800000 */
[----:B------:R-:W0:Y:S01]  /*8c50*/  SHFL.DOWN PT, R41, R60, 0x1, 0x1f ;  /* 0x08201f003c297f89 */ /* 0x000e2200000e0000 */
[----:B------:R-:W-:-:S02]  /*8c60*/  FMUL.FTZ R91, R121, R91 ;  /* 0x0000005b795b7220 */ /* 0x000fc40000410000 */
[----:B------:R-:W-:Y:S01]  /*8c70*/  FMUL.FTZ R82, R141, R82 ;  /* 0x000000528d527220 */ /* 0x000fe20000410000 */
[----:B---3--:R-:W3:Y:S01]  /*8c80*/  SHFL.DOWN PT, R40, R61, 0x1, 0x1f ;  /* 0x08201f003d287f89 */ /* 0x008ee200000e0000 */
[----:B------:R-:W-:Y:S02]  /*8c90*/  FMUL.FTZ R71, R71, R93 ;  /* 0x0000005d47477220 */ /* 0x000fe40000410000 */
[----:B------:R-:W-:Y:S02]  /*8ca0*/  FMUL.FTZ R72, R72, R94 ;  /* 0x0000005e48487220 */ /* 0x000fe40000410000 */
[----:B------:R-:W-:Y:S02]  /*8cb0*/  FMUL.FTZ R97, R137, R97 ;  /* 0x0000006189617220 */ /* 0x000fe40000410000 */
[----:B------:R-:W-:Y:S02]  /*8cc0*/  FMUL.FTZ R98, R75, R98 ;  /* 0x000000624b627220 */ /* 0x000fe40000410000 */
[----:B------:R-:W-:-:S02]  /*8cd0*/  FFMA.FTZ R91, R77, R68, R91 ;  /* 0x000000444d5b7223 */ /* 0x000fc4000001005b */
[----:B------:R-:W-:Y:S02]  /*8ce0*/  FFMA.FTZ R82, R76, R69, R82 ;  /* 0x000000454c527223 */ /* 0x000fe40000010052 */
[----:B------:R-:W-:Y:S02]  /*8cf0*/  FFMA.FTZ R97, R74, R71, R97 ;  /* 0x000000474a617223 */ /* 0x000fe40000010061 */
[----:B------:R-:W-:Y:S01]  /*8d00*/  FFMA.FTZ R73, R73, R72, R98 ;  /* 0x0000004849497223 */ /* 0x000fe20000010062 */
[C---:B----4-:R-:W-:Y:S01]  /*8d10*/  ISETP.GT.AND P0, PT, R42.reuse, 0x1e, PT ;  /* 0x0000001e2a00780c */ /* 0x050fe20003f04270 */
[----:B------:R-:W-:Y:S01]  /*8d20*/  FADD.FTZ R15, R103, R15 ;  /* 0x0000000f670f7221 */ /* 0x000fe20000010000 */
[----:B------:R-:W-:Y:S01]  /*8d30*/  ISETP.NE.AND P1, PT, R42, RZ, PT ;  /* 0x000000ff2a00720c */ /* 0x000fe20003f25270 */
[----:B------:R-:W-:Y:S02]  /*8d40*/  FFMA.FTZ R145, R24, R85, R145 ;  /* 0x0000005518917223 */ /* 0x000fe40000010091 */
[----:B------:R-:W-:-:S02]  /*8d50*/  FADD.FTZ R14, R90, R14 ;  /* 0x0000000e5a0e7221 */ /* 0x000fc40000010000 */
[----:B------:R-:W-:Y:S02]  /*8d60*/  FFMA.FTZ R146, R25, R83, R146 ;  /* 0x0000005319927223 */ /* 0x000fe40000010092 */
[----:B------:R-:W-:Y:S02]  /*8d70*/  FADD.FTZ R13, R87, R13 ;  /* 0x0000000d570d7221 */ /* 0x000fe40000010000 */
[----:B------:R-:W-:Y:S02]  /*8d80*/  FFMA.FTZ R147, R26, R62, R147 ;  /* 0x0000003e1a937223 */ /* 0x000fe40000010093 */
[----:B0-----:R-:W-:Y:S02]  /*8d90*/  @!P0 FADD.FTZ R60, R60, R41 ;  /* 0x000000293c3c8221 */ /* 0x001fe40000010000 */
[----:B---3--:R-:W-:Y:S01]  /*8da0*/  @!P0 FADD.FTZ R61, R61, R40 ;  /* 0x000000283d3d8221 */ /* 0x008fe20000010000 */
[----:B------:R-:W-:Y:S01]  /*8db0*/  ISETP.GT.AND P0, PT, R42, 0x1d, PT ;  /* 0x0000001d2a00780c */ /* 0x000fe20003f04270 */
[----:B------:R-:W-:Y:S01]  /*8dc0*/  FADD.FTZ R12, R86, R12 ;  /* 0x0000000c560c7221 */ /* 0x000fe20000010000 */
[----:B------:R-:W0:Y:S01]  /*8dd0*/  SHFL.DOWN PT, R41, R60, 0x2, 0x1f ;  /* 0x08401f003c297f89 */ /* 0x000e2200000e0000 */
[----:B------:R-:W-:-:S02]  /*8de0*/  FFMA.FTZ R148, R27, R63, R148 ;  /* 0x0000003f1b947223 */ /* 0x000fc40000010094 */
[----:B------:R-:W-:Y:S01]  /*8df0*/  FADD.FTZ R11, R84, R11 ;  /* 0x0000000b540b7221 */ /* 0x000fe20000010000 */
[----:B------:R-:W3:Y:S01]  /*8e00*/  SHFL.DOWN PT, R40, R61, 0x2, 0x1f ;  /* 0x08401f003d287f89 */ /* 0x000ee200000e0000 */
[----:B------:R-:W-:Y:S02]  /*8e10*/  FFMA.FTZ R149, R28, R64, R149 ;  /* 0x000000401c957223 */ /* 0x000fe40000010095 */
[----:B------:R-:W-:Y:S02]  /*8e20*/  FADD.FTZ R10, R81, R10 ;  /* 0x0000000a510a7221 */ /* 0x000fe40000010000 */
[----:B------:R-:W-:Y:S02]  /*8e30*/  FFMA.FTZ R150, R29, R78, R150 ;  /* 0x0000004e1d967223 */ /* 0x000fe40000010096 */
[----:B------:R-:W-:Y:S02]  /*8e40*/  FADD.FTZ R9, R80, R9 ;  /* 0x0000000950097221 */ /* 0x000fe40000010000 */
[----:B------:R-:W-:-:S02]  /*8e50*/  FFMA.FTZ R151, R30, R66, R151 ;  /* 0x000000421e977223 */ /* 0x000fc40000010097 */
[----:B------:R-:W-:Y:S02]  /*8e60*/  FADD.FTZ R8, R79, R8 ;  /* 0x000000084f087221 */ /* 0x000fe40000010000 */
[----:B------:R-:W-:Y:S02]  /*8e70*/  FFMA.FTZ R152, R31, R88, R152 ;  /* 0x000000581f987223 */ /* 0x000fe40000010098 */
[----:B------:R-:W-:Y:S02]  /*8e80*/  FADD.FTZ R7, R65, R7 ;  /* 0x0000000741077221 */ /* 0x000fe40000010000 */
[----:B------:R-:W-:Y:S02]  /*8e90*/  FADD.FTZ R6, R102, R6 ;  /* 0x0000000666067221 */ /* 0x000fe40000010000 */
[----:B------:R-:W-:Y:S02]  /*8ea0*/  FFMA.FTZ R153, R32, R68, R153 ;  /* 0x0000004420997223 */ /* 0x000fe40000010099 */
[----:B0-----:R-:W-:-:S02]  /*8eb0*/  @!P0 FADD.FTZ R60, R60, R41 ;  /* 0x000000293c3c8221 */ /* 0x001fc40000010000 */
[----:B------:R-:W-:Y:S02]  /*8ec0*/  FADD.FTZ R5, R122, R5 ;  /* 0x000000057a057221 */ /* 0x000fe40000010000 */
[----:B---3--:R-:W-:Y:S01]  /*8ed0*/  @!P0 FADD.FTZ R61, R61, R40 ;  /* 0x000000283d3d8221 */ /* 0x008fe20000010000 */
[----:B------:R-:W0:Y:S01]  /*8ee0*/  SHFL.DOWN PT, R41, R60, 0x4, 0x1f ;  /* 0x08801f003c297f89 */ /* 0x000e2200000e0000 */
[----:B------:R-:W-:Y:S01]  /*8ef0*/  ISETP.GT.AND P0, PT, R42, 0x1b, PT ;  /* 0x0000001b2a00780c */ /* 0x000fe20003f04270 */
[----:B------:R-:W-:Y:S02]  /*8f00*/  FFMA.FTZ R154, R33, R69, R154 ;  /* 0x00000045219a7223 */ /* 0x000fe4000001009a */
[----:B------:R-:W3:Y:S01]  /*8f10*/  SHFL.DOWN PT, R40, R61, 0x4, 0x1f ;  /* 0x08801f003d287f89 */ /* 0x000ee200000e0000 */
[----:B------:R-:W-:Y:S02]  /*8f20*/  FADD.FTZ R4, R91, R4 ;  /* 0x000000045b047221 */ /* 0x000fe40000010000 */
[----:B------:R-:W-:-:S02]  /*8f30*/  FFMA.FTZ R155, R34, R71, R155 ;  /* 0x00000047229b7223 */ /* 0x000fc4000001009b */
[----:B------:R-:W-:Y:S02]  /*8f40*/  FFMA.FTZ R157, R35, R72, R157 ;  /* 0x00000048239d7223 */ /* 0x000fe4000001009d */
[----:B------:R-:W-:Y:S02]  /*8f50*/  FADD.FTZ R3, R82, R3 ;  /* 0x0000000352037221 */ /* 0x000fe40000010000 */
[----:B------:R-:W-:Y:S02]  /*8f60*/  FADD.FTZ R2, R97, R2 ;  /* 0x0000000261027221 */ /* 0x000fe40000010000 */
[----:B-----5:R-:W-:Y:S02]  /*8f70*/  FADD.FTZ R0, R73, R0 ;  /* 0x0000000049007221 */ /* 0x020fe40000010000 */
[----:B0-----:R-:W-:Y:S02]  /*8f80*/  @!P0 FADD.FTZ R60, R60, R41 ;  /* 0x000000293c3c8221 */ /* 0x001fe40000010000 */
[----:B---3--:R-:W-:-:S03]  /*8f90*/  @!P0 FADD.FTZ R61, R61, R40 ;  /* 0x000000283d3d8221 */ /* 0x008fc60000010000 */
[----:B------:R-:W0:Y:S01]  /*8fa0*/  SHFL.DOWN PT, R41, R60, 0x8, 0x1f ;  /* 0x09001f003c297f89 */ /* 0x000e2200000e0000 */
[----:B------:R-:W-:-:S03]  /*8fb0*/  ISETP.GT.AND P0, PT, R42, 0x17, PT ;  /* 0x000000172a00780c */ /* 0x000fc60003f04270 */
[----:B------:R-:W3:Y:S10]  /*8fc0*/  SHFL.DOWN PT, R40, R61, 0x8, 0x1f ;  /* 0x09001f003d287f89 */ /* 0x000ef400000e0000 */
[----:B0-----:R-:W-:-:S02]  /*8fd0*/  @!P0 FADD.FTZ R60, R60, R41 ;  /* 0x000000293c3c8221 */ /* 0x001fc40000010000 */
[----:B---3--:R-:W-:-:S03]  /*8fe0*/  @!P0 FADD.FTZ R61, R61, R40 ;  /* 0x000000283d3d8221 */ /* 0x008fc60000010000 */
[----:B------:R-:W0:Y:S01]  /*8ff0*/  SHFL.DOWN PT, R41, R60, 0x10, 0x1f ;  /* 0x0a001f003c297f89 */ /* 0x000e2200000e0000 */
[----:B------:R-:W-:Y:S02]  /*9000*/  ISETP.GT.AND P0, PT, R42, 0xf, PT ;  /* 0x0000000f2a00780c */ /* 0x000fe40003f04270 */
[----:B------:R-:W-:Y:S01]  /*9010*/  SHF.R.S32.HI R42, RZ, 0x1f, R57 ;  /* 0x0000001fff2a7819 */ /* 0x000fe20000011439 */
[----:B------:R-:W3:Y:S03]  /*9020*/  SHFL.DOWN PT, R40, R61, 0x10, 0x1f ;  /* 0x0a001f003d287f89 */ /* 0x000ee600000e0000 */
[----:B------:R-:W-:-:S04]  /*9030*/  LEA.HI R42, R42, R57, RZ, 0x5 ;  /* 0x000000392a2a7211 */ /* 0x000fc800078f28ff */
[----:B------:R-:W-:-:S03]  /*9040*/  SHF.R.S32.HI R42, RZ, 0x5, R42 ;  /* 0x00000005ff2a7819 */ /* 0x000fc6000001142a */
[----:B0-----:R-:W-:Y:S02]  /*9050*/  @!P0 FADD.FTZ R60, R60, R41 ;  /* 0x000000293c3c8221 */ /* 0x001fe40000010000 */
[----:B---3--:R-:W-:-:S05]  /*9060*/  @!P0 FADD.FTZ R61, R61, R40 ;  /* 0x000000283d3d8221 */ /* 0x008fca0000010000 */
[----:B------:R0:W-:Y:S04]  /*9070*/  @!P1 STS.64 [R42.X8+0x3198], R60 ;  /* 0x0031983c2a009388 */ /* 0x0001e80000008a00 */
[----:B------:R-:W-:Y:S06]  /*9080*/  BAR.SYNC.DEFER_BLOCKING 0x0 ;  /* 0x0000000000007b1d */ /* 0x000fec0000010000 */
[----:B------:R-:W-:Y:S05]  /*9090*/  @P2 BRA `(.L_x_682) ;  /* 0x0000012000002947 */ /* 0x000fea0003800000 */
[----:B------:R-:W-:Y:S01]  /*90a0*/  ULDC UR36, c[0x0][0x174] ;  /* 0x00005d0000247ab9 */ /* 0x000fe20000000800 */
[----:B0-----:R-:W0:Y:S01]  /*90b0*/  LDS.128 R40, [0x31a0] ;  /* 0x0031a000ff287984 */ /* 0x001e220000000c00 */
[----:B------:R-:W-:-:S02]  /*90c0*/  UISETP.NE.AND UP0, UPT, UR15, UR36, UPT ;  /* 0x000000240f00728c */ /* 0x000fc4000bf05270 */
[----:B------:R-:W-:Y:S01]  /*90d0*/  USHF.L.U32 UR36, UR6, 0x2, URZ ;  /* 0x0000000206247899 */ /* 0x000fe2000800063f */
[----:B------:R-:W3:Y:S03]  /*90e0*/  LDS.64 R62, [0x31b0] ;  /* 0x0031b000ff3e7984 */ /* 0x000ee60000000a00 */
[----:B------:R-:W-:-:S13]  /*90f0*/  PLOP3.LUT P0, PT, PT, PT, UP0, 0x80, 0x0 ;  /* 0x000000000000781c */ /* 0x000fda0003f0f008 */
[----:B------:R-:W4:Y:S04]  /*9100*/  @P0 LDS R66, [UR36+0x51e0] ;  /* 0x0051e024ff420984 */ /* 0x000f280008000800 */
[----:B------:R-:W5:Y:S01]  /*9110*/  @P0 LDS R65, [UR36+0x4de0] ;  /* 0x004de024ff410984 */ /* 0x000f620008000800 */
[----:B0-----:R-:W-:Y:S02]  /*9120*/  FADD.FTZ R64, R61, R41 ;  /* 0x000000293d407221 */ /* 0x001fe40000010000 */
        /* <DEDUP_REMOVED lines=9> */
.L_x_682:
[----:B------:R-:W-:Y:S05]  /*91c0*/  BSYNC B0 ;  /* 0x0000000000007941 */ /* 0x000fea0003800000 */
.L_x_681:
        /* <DEDUP_REMOVED lines=8> */
.L_x_635:
        /* <DEDUP_REMOVED lines=9> */
[----:B------:R0:W5:Y:S01]  /*92e0*/  LDL.64 R62, [R1+0x28] ;  /* 0x00002800013e7983 */ /* 0x0001620000100a00 */
[----:B------:R-:W-:Y:S01]  /*92f0*/  F2FP.PACK_AB R155, R155, R157 ;  /* 0x0000009d9b9b723e */ /* 0x000fe200000000ff */
[----:B------:R-:W-:Y:S01]  /*9300*/  ULDC UR4, c[0x0][0x168] ;  /* 0x00005a0000047ab9 */ /* 0x000fe20000000800 */
[----:B------:R-:W-:Y:S01]  /*9310*/  F2FP.PACK_AB R151, R151, R152 ;  /* 0x000000989797723e */ /* 0x000fe200000000ff */
[----:B------:R-:W-:Y:S01]  /*9320*/  BAR.SYNC.DEFER_BLOCKING 0x0 ;  /* 0x0000000000007b1d */ /* 0x000fe20000010000 */
[----:B------:R-:W-:Y:S01]  /*9330*/  F2FP.PACK_AB R149, R149, R150 ;  /* 0x000000969595723e */ /* 0x000fe200000000ff */
[----:B------:R-:W-:Y:S01]  /*9340*/  UIADD3 UR14, -UR14, UR4, URZ ;  /* 0x000000040e0e7290 */ /* 0x000fe2000fffe13f */
[----:B------:R-:W-:-:S02]  /*9350*/  PRMT R28, R155, 0x7632, R28 ;  /* 0x000076329b1c7816 */ /* 0x000fc4000000001c */
[----:B------:R-:W-:Y:S01]  /*9360*/  PRMT R18, R151, 0x7632, R18 ;  /* 0x0000763297127816 */ /* 0x000fe20000000012 */
[----:B------:R-:W-:Y:S01]  /*9370*/  ULDC.64 UR4, c[0x0][0x2d8] ;  /* 0x0000b60000047ab9 */ /* 0x000fe20000000a00 */
[----:B------:R-:W-:Y:S01]  /*9380*/  PRMT R19, R149, 0x7632, R19 ;  /* 0x0000763295137816 */ /* 0x000fe20000000013 */
[----:B------:R-:W-:Y:S01]  /*9390*/  IMAD.U32 R34, RZ, RZ, UR14 ;  /* 0x0000000eff227e24 */ /* 0x000fe2000f8e00ff */
[----:B------:R-:W-:Y:S01]  /*93a0*/  ISETP.NE.AND P6, PT, R57, RZ, PT ;  /* 0x000000ff3900720c */ /* 0x000fe20003fc5270 */
        /* <DEDUP_REMOVED lines=12> */
[----:B------:R-:W-:Y:S01]  /*9470*/  UIMAD UR13, UR27, UR39, UR13 ;  /* 0x000000271b0d72a4 */ /* 0x000fe2000f8e020d */
[----:B------:R-:W-:Y:S01]  /*9480*/  PRMT R20, R143, 0x7632, R20 ;  /* 0x000076328f147816 */ /* 0x000fe20000000014 */
[----:B------:R1:W-:Y:S01]  /*9490*/  STS.U16 [R56+0x2], R28 ;  /* 0x0000021c38007388 */ /* 0x0003e20000000400 */
[----:B------:R-:W-:Y:S01]  /*94a0*/  UIADD3 UR6, UR37, UR10, URZ ;  /* 0x0000000a25067290 */ /* 0x000fe2000fffe03f */
[----:B------:R-:W-:Y:S02]  /*94b0*/  BSSY B0, `(.L_x_684) ;  /* 0x0000037000007945 */ /* 0x000fe40003800000 */
[----:B------:R0:W-:Y:S04]  /*94c0*/  STS.U16 [R56+0xa], R18 ;  /* 0x00000a1238007388 */ /* 0x0001e80000000400 */
[----:B------:R0:W-:Y:S01]  /*94d0*/  STS.U16 [R56+0xe], R19 ;  /* 0x00000e1338007388 */ /* 0x0001e20000000400 */
[----:B-1----:R-:W-:-:S03]  /*94e0*/  PRMT R28, R147, 0x7632, R28 ;  /* 0x00007632931c7816 */ /* 0x002fc6000000001c */
[----:B------:R-:W-:Y:S01]  /*94f0*/  STS.U16 [R56], R155 ;  /* 0x0000009b38007388 */ /* 0x000fe20000000400 */
[----:B0-----:R-:W-:-:S03]  /*9500*/  PRMT R18, R145, 0x7632, R18 ;  /* 0x0000763291127816 */ /* 0x001fc60000000012 */
[----:B------:R-:W-:Y:S01]  /*9510*/  STS.U16 [R56+0x4], R153 ;  /* 0x0000049938007388 */ /* 0x000fe20000000400 */
[----:B------:R-:W-:-:S03]  /*9520*/  PRMT R19, R140, 0x7632, R19 ;  /* 0x000076328c137816 */ /* 0x000fc60000000013 */
        /* <DEDUP_REMOVED lines=47> */
.L_x_685:
[----:B------:R-:W-:Y:S05]  /*9820*/  BSYNC B0 ;  /* 0x0000000000007941 */ /* 0x000fea0003800000 */
.L_x_684:
        /* <DEDUP_REMOVED lines=23> */
[----:B------:R-:W-:Y:S02]  /*99a0*/  LOP3.LUT R25, R58, 0xe0, RZ, 0xfc, !PT ;  /* 0x000000e03a197812 */ /* 0x000fe400078efcff */
        /* <DEDUP_REMOVED lines=22> */
[----:B----4-:R-:W-:Y:S02]  /*9b10*/  LOP3.LUT R33, R58, 0x1e0, RZ, 0xfc, !PT ;  /* 0x000001e03a217812 */ /* 0x010fe400078efcff */
        /* <DEDUP_REMOVED lines=16> */
[-C--:B------:R-:W-:Y:S01]  /*9c20*/  LEA.HI.SX32 R37, R36, R67.reuse, 0x1b ;  /* 0x0000004324257211 */ /* 0x080fe200078fdaff */
[----:B------:R-:W-:Y:S01]  /*9c30*/  @!P3 STG.E.U16 [R18.64+-0xcc0], R53 ;  /* 0xfff340351200b986 */ /* 0x000fe2000c10151c */
[C---:B------:R-:W-:Y:S02]  /*9c40*/  IADD3 R40, R67.reuse, 0x4, RZ ;  /* 0x0000000443287810 */ /* 0x040fe40007ffe0ff */
[C---:B---3--:R-:W-:Y:S01]  /*9c50*/  IADD3 R41, R67.reuse, 0x5, RZ ;  /* 0x0000000543297810 */ /* 0x048fe20007ffe0ff */
[----:B------:R-:W-:Y:S01]  /*9c60*/  @!P4 STG.E.U16 [R18.64+-0xc80], R55 ;  /* 0xfff380371200c986 */ /* 0x000fe2000c10151c */
[----:B------:R-:W-:Y:S01]  /*9c70*/  IADD3 R42, R67, 0x6, RZ ;  /* 0x00000006432a7810 */ /* 0x000fe20007ffe0ff */
[----:B------:R-:W-:Y:S01]  /*9c80*/  IMAD.SHL.U32 R37, R37, 0x2, RZ ;  /* 0x0000000225257824 */ /* 0x000fe200078e00ff */
[----:B------:R-:W-:Y:S01]  /*9c90*/  LEA.HI.SX32 R39, R39, R67, 0x1b ;  /* 0x0000004327277211 */ /* 0x000fe200078fdaff */
[----:B------:R0:W-:Y:S01]  /*9ca0*/  @!P5 STG.E.U16 [R18.64+-0xc40], R61 ;  /* 0xfff3c03d1200d986 */ /* 0x0001e2000c10151c */
[----:B----4-:R-:W-:-:S02]  /*9cb0*/  IADD3 R43, R67, 0x7, RZ ;  /* 0x00000007432b7810 */ /* 0x010fc40007ffe0ff */
        /* <DEDUP_REMOVED lines=8> */
[----:B------:R-:W-:-:S02]  /*9d40*/  IADD3 R46, R67, 0xa, RZ ;  /* 0x0000000a432e7810 */ /* 0x000fc40007ffe0ff */
[----:B------:R-:W-:Y:S02]  /*9d50*/  IADD3 R48, R67, 0xb, RZ ;  /* 0x0000000b43307810 */ /* 0x000fe40007ffe0ff */
[-C--:B------:R-:W-:Y:S02]  /*9d60*/  LEA.HI.SX32 R43, R43, R67.reuse, 0x1b ;  /* 0x000000432b2b7211 */ /* 0x080fe400078fdaff */
[----:B------:R-:W-:Y:S02]  /*9d70*/  SHF.L.U32 R40, R40, 0x1, RZ ;  /* 0x0000000128287819 */ /* 0x000fe400000006ff */
[----:B------:R-:W-:Y:S01]  /*9d80*/  IADD3 R50, R67, 0xc, RZ ;  /* 0x0000000c43327810 */ /* 0x000fe20007ffe0ff */
[----:B------:R-:W-:Y:S01]  /*9d90*/  IMAD.SHL.U32 R43, R43, 0x2, RZ ;  /* 0x000000022b2b7824 */ /* 0x000fe200078e00ff */
[----:B------:R-:W-:Y:S02]  /*9da0*/  IADD3 R52, R67, 0xd, RZ ;  /* 0x0000000d43347810 */ /* 0x000fe40007ffe0ff */
[----:B------:R-:W-:-:S02]  /*9db0*/  LEA.HI.SX32 R44, R44, R67, 0x1b ;  /* 0x000000432c2c7211 */ /* 0x000fc400078fdaff */
[-C--:B------:R-:W-:Y:S02]  /*9dc0*/  LEA.HI.SX32 R45, R45, R67.reuse, 0x1b ;  /* 0x000000432d2d7211 */ /* 0x080fe400078fdaff */
[----:B------:R-:W-:Y:S02]  /*9dd0*/  SHF.L.U32 R42, R42, 0x1, RZ ;  /* 0x000000012a2a7819 */ /* 0x000fe400000006ff */
[----:B------:R-:W-:Y:S01]  /*9de0*/  IADD3 R54, R67, 0xe, RZ ;  /* 0x0000000e43367810 */ /* 0x000fe20007ffe0ff */
[----:B------:R-:W-:Y:S01]  /*9df0*/  IMAD.SHL.U32 R45, R45, 0x2, RZ ;  /* 0x000000022d2d7824 */ /* 0x000fe200078e00ff */
[----:B------:R-:W-:Y:S02]  /*9e00*/  IADD3 R60, R67, 0xf, RZ ;  /* 0x0000000f433c7810 */ /* 0x000fe40007ffe0ff */
        /* <DEDUP_REMOVED lines=14> */
[----:B------:R-:W-:-:S03]  /*9ef0*/  IADD3 R38, R67, 0x2, RZ ;  /* 0x0000000243267810 */ /* 0x000fc60007ffe0ff */
[----:B------:R-:W-:Y:S01]  /*9f00*/  FADD.FTZ R36, R35, R2 ;  /* 0x0000000223247221 */ /* 0x000fe20000010000 */
[----:B------:R-:W-:Y:S02]  /*9f10*/  F2FP.PACK_AB R2, R2, R0 ;  /* 0x000000000202723e */ /* 0x000fe400000000ff */
[----:B------:R-:W-:Y:S01]  /*9f20*/  LEA.HI.SX32 R38, R38, R67, 0x1b ;  /* 0x0000004326267211 */ /* 0x000fe200078fdaff */
[----:B------:R-:W-:Y:S01]  /*9f30*/  FADD.FTZ R35, R36, R3 ;  /* 0x0000000324237221 */ /* 0x000fe20000010000 */
[----:B------:R-:W-:Y:S02]  /*9f40*/  F2FP.PACK_AB R3, R4, R3 ;  /* 0x000000030403723e */ /* 0x000fe400000000ff */
[C---:B0-----:R-:W-:Y:S01]  /*9f50*/  PRMT R19, R2.reuse, 0x7610, R19 ;  /* 0x0000761002137816 */ /* 0x041fe20000000013 */
[----:B------:R-:W-:Y:S01]  /*9f60*/  FADD.FTZ R0, R35, R4 ;  /* 0x0000000423007221 */ /* 0x000fe20000010000 */
[----:B------:R-:W-:Y:S02]  /*9f70*/  PRMT R35, R2, 0x7632, R35 ;  /* 0x0000763202237816 */ /* 0x000fe40000000023 */
[----:B------:R-:W-:Y:S01]  /*9f80*/  F2FP.PACK_AB R2, R6, R5 ;  /* 0x000000050602723e */ /* 0x000fe200000000ff */
[----:B------:R0:W-:Y:S01]  /*9f90*/  STS.U16 [R56], R19 ;  /* 0x0000001338007388 */ /* 0x0001e20000000400 */
[----:B------:R-:W-:Y:S01]  /*9fa0*/  SHF.L.U32 R38, R38, 0x1, RZ ;  /* 0x0000000126267819 */ /* 0x000fe200000006ff */
[----:B------:R-:W-:Y:S01]  /*9fb0*/  FADD.FTZ R5, R0, R5 ;  /* 0x0000000500057221 */ /* 0x000fe20000010000 */
[----:B------:R-:W-:Y:S01]  /*9fc0*/  PRMT R18, R3, 0x7632, R18 ;  /* 0x0000763203127816 */ /* 0x000fe20000000012 */
[----:B------:R1:W-:Y:S01]  /*9fd0*/  STS.U16 [R37+0x2], R35 ;  /* 0x0000022325007388 */ /* 0x0003e20000000400 */
[----:B------:R-:W-:Y:S01]  /*9fe0*/  F2FP.PACK_AB R4, R8, R7 ;  /* 0x000000070804723e */ /* 0x000fe200000000ff */
[----:B------:R-:W-:Y:S01]  /*9ff0*/  FADD.FTZ R6, R5, R6 ;  /* 0x0000000605067221 */ /* 0x000fe20000010000 */
[C---:B------:R-:W-:Y:S01]  /*a000*/  PRMT R36, R2.reuse, 0x7610, R36 ;  /* 0x0000761002247816 */ /* 0x040fe20000000024 */
[----:B------:R2:W-:Y:S01]  /*a010*/  STS.U16 [R38+0x4], R3 ;  /* 0x0000040326007388 */ /* 0x0005e20000000400 */
[----:B------:R-:W-:Y:S01]  /*a020*/  PRMT R47, R2, 0x7632, R47 ;  /* 0x00007632022f7816 */ /* 0x000fe2000000002f */
[----:B------:R-:W-:Y:S01]  /*a030*/  FADD.FTZ R7, R6, R7 ;  /* 0x0000000706077221 */ /* 0x000fe20000010000 */
[----:B------:R-:W-:Y:S01]  /*a040*/  F2FP.PACK_AB R2, R10, R9 ;  /* 0x000000090a02723e */ /* 0x000fe200000000ff */
[----:B------:R3:W-:Y:S01]  /*a050*/  STS.U16 [R39+0x6], R18 ;  /* 0x0000061227007388 */ /* 0x0007e20000000400 */
[----:B0-----:R-:W-:Y:S01]  /*a060*/  PRMT R19, R4, 0x7632, R19 ;  /* 0x0000763204137816 */ /* 0x001fe20000000013 */
[----:B------:R-:W-:Y:S01]  /*a070*/  FADD.FTZ R8, R7, R8 ;  /* 0x0000000807087221 */ /* 0x000fe20000010000 */
[C---:B-1----:R-:W-:Y:S01]  /*a080*/  PRMT R35, R2.reuse, 0x7610, R35 ;  /* 0x0000761002237816 */ /* 0x042fe20000000023 */
[----:B------:R0:W-:Y:S01]  /*a090*/  STS.U16 [R40+0x8], R36 ;  /* 0x0000082428007388 */ /* 0x0001e20000000400 */
[----:B------:R-:W-:Y:S01]  /*a0a0*/  PRMT R37, R2, 0x7632, R37 ;  /* 0x0000763202257816 */ /* 0x000fe20000000025 */
[----:B------:R-:W-:Y:S01]  /*a0b0*/  FADD.FTZ R9, R8, R9 ;  /* 0x0000000908097221 */ /* 0x000fe20000010000 */
[----:B--2---:R-:W-:Y:S01]  /*a0c0*/  F2FP.PACK_AB R3, R12, R11 ;  /* 0x0000000b0c03723e */ /* 0x004fe200000000ff */
[----:B------:R-:W-:Y:S01]  /*a0d0*/  STS.U16 [R41+0xa], R47 ;  /* 0x00000a2f29007388 */ /* 0x000fe20000000400 */
[----:B------:R-:W-:Y:S01]  /*a0e0*/  F2FP.PACK_AB R2, R14, R13 ;  /* 0x0000000d0e02723e */ /* 0x000fe200000000ff */
[----:B------:R-:W-:Y:S01]  /*a0f0*/  FADD.FTZ R10, R9, R10 ;  /* 0x0000000a090a7221 */ /* 0x000fe20000010000 */
[----:B---3--:R-:W-:Y:S01]  /*a100*/  PRMT R18, R3, 0x7632, R18 ;  /* 0x0000763203127816 */ /* 0x008fe20000000012 */
[----:B------:R1:W-:Y:S01]  /*a110*/  STS.U16 [R42+0xc], R4 ;  /* 0x00000c042a007388 */ /* 0x0003e20000000400 */
[----:B0-----:R-:W-:Y:S01]  /*a120*/  PRMT R36, R2, 0x7632, R36 ;  /* 0x0000763202247816 */ /* 0x001fe20000000024 */
[----:B------:R-:W-:-:S02]  /*a130*/  FADD.FTZ R11, R10, R11 ;  /* 0x0000000b0a0b7221 */ /* 0x000fc40000010000 */
[----:B------:R-:W-:Y:S02]  /*a140*/  STS.U16 [R43+0xe], R19 ;  /* 0x00000e132b007388 */ /* 0x000fe40000000400 */
        /* <DEDUP_REMOVED lines=52> */
.L_x_687:
[----:B------:R-:W-:Y:S05]  /*a490*/  BSYNC B0 ;  /* 0x0000000000007941 */ /* 0x000fea0003800000 */
.L_x_686:
        /* <DEDUP_REMOVED lines=60> */
.L_x_629:
        /* <DEDUP_REMOVED lines=35> */
.L_x_690:
[----:B-1----:R-:W-:Y:S05]  /*aa90*/  BSYNC B0 ;  /* 0x0000000000007941 */ /* 0x002fea0003800000 */
.L_x_689:
        /* <DEDUP_REMOVED lines=34> */
.L_x_692:
[----:B------:R-:W3:Y:S02]  /*acc0*/  S2R R11, SR_TID.X ;  /* 0x00000000000b7919 */ /* 0x000ee40000002100 */
.L_x_693:
[----:B-1----:R-:W-:Y:S05]  /*acd0*/  BSYNC B0 ;  /* 0x0000000000007941 */ /* 0x002fea0003800000 */
.L_x_691:
[----:B---3--:R-:W-:-:S13]  /*ace0*/  ISETP.GE.AND P0, PT, R11, c[0x0][0x16c], PT ;  /* 0x00005b000b007a0c */ /* 0x008fda0003f06270 */
[----:B------:R-:W-:Y:S05]  /*acf0*/  @P0 EXIT ;  /* 0x000000000000094d */ /* 0x000fea0003800000 */
[----:B------:R-:W-:Y:S02]  /*ad00*/  ULDC.64 UR6, c[0x0][0x2c8] ;  /* 0x0000b20000067ab9 */ /* 0x000fe40000000a00 */
[----:B0-2---:R-:W-:Y:S02]  /*ad10*/  ULDC.64 UR8, c[0x0][0x288] ;  /* 0x0000a20000087ab9 */ /* 0x005fe40000000a00 */
[----:B------:R-:W-:Y:S02]  /*ad20*/  UIMAD UR4, UR40, UR6, URZ ;  /* 0x00000006280472a4 */ /* 0x000fe4000f8e023f */
[----:B------:R-:W-:Y:S02]  /*ad30*/  UIMAD UR40, UR40, UR8, URZ ;  /* 0x00000008282872a4 */ /* 0x000fe4000f8e023f */
[----:B------:R-:W-:Y:S02]  /*ad40*/  UIMAD.WIDE.U32 UR10, UR41, UR6, URZ ;  /* 0x00000006290a72a5 */ /* 0x000fe4000f8e003f */
[----:B------:R-:W-:-:S02]  /*ad50*/  UIMAD UR7, UR41, UR7, UR4 ;  /* 0x00000007290772a4 */ /* 0x000fc4000f8e0204 */
[----:B------:R-:W-:Y:S02]  /*ad60*/  UIMAD.WIDE.U32 UR4, UR41, UR8, URZ ;  /* 0x00000008290472a5 */ /* 0x000fe4000f8e003f */
[----:B------:R-:W-:Y:S02]  /*ad70*/  UIMAD UR6, UR41, UR9, UR40 ;  /* 0x00000009290672a4 */ /* 0x000fe4000f8e0228 */
[----:B------:R-:W-:Y:S02]  /*ad80*/  UIADD3 UR7, UR11, UR7, URZ ;  /* 0x000000070b077290 */ /* 0x000fe4000fffe03f */
[----:B------:R-:W-:Y:S02]  /*ad90*/  UIADD3 UR6, UR5, UR6, URZ ;  /* 0x0000000605067290 */ /* 0x000fe4000fffe03f */
.L_x_694:
        /* <DEDUP_REMOVED lines=30> */
.L_x_640:
[----:B------:R-:W-:Y:S01]  /*af80*/  HFMA2.MMA R84, -RZ, RZ, 0, 5.9604644775390625e-08 ;  /* 0x00000001ff547435 */ /* 0x000fe200000001ff */
[----:B------:R-:W-:Y:S01]  /*af90*/  IMAD.MOV.U32 R83, RZ, RZ, R141 ;  /* 0x000000ffff537224 */ /* 0x000fe200078e008d */
[----:B------:R-:W-:-:S04]  /*afa0*/  MOV R82, 0xafc0 ;  /* 0x0000afc000527802 */ /* 0x000fc80000000f00 */
[----:B------:R-:W-:Y:S05]  /*afb0*/  CALL.REL.NOINC `($__internal_29_$__cuda_sm70_shflsync_up) ;  /* 0x00000c3000007944 */ /* 0x000fea0003c00000 */
[----:B------:R-:W-:Y:S01]  /*afc0*/  IMAD.MOV.U32 R156, RZ, RZ, R84 ;  /* 0x000000ffff9c7224 */ /* 0x000fe200078e0054 */
[----:B--2---:R-:W-:Y:S05]  /*afd0*/  BRA `(.L_x_695) ;  /* 0xffffb7c000007947 */ /* 0x004fea000383ffff */
.L_x_641:
[----:B------:R-:W-:Y:S01]  /*afe0*/  MOV R83, R85 ;  /* 0x0000005500537202 */ /* 0x000fe20000000f00 */
[----:B------:R-:W-:Y:S01]  /*aff0*/  IMAD.MOV.U32 R84, RZ, RZ, 0x1 ;  /* 0x00000001ff547424 */ /* 0x000fe200078e00ff */
[----:B------:R-:W-:-:S02]  /*b000*/  MOV R82, 0xb020 ;  /* 0x0000b02000527802 */ /* 0x000fc40000000f00 */
[----:B01----:R-:W-:Y:S05]  /*b010*/  CALL.REL.NOINC `($__internal_29_$__cuda_sm70_shflsync_up) ;  /* 0x00000bd000007944 */ /* 0x003fea0003c00000 */
        /* <DEDUP_REMOVED lines=9> */
[----:B--2---:R-:W-:Y:S05]  /*b0b0*/  CALL.REL.NOINC `($__internal_29_$__cuda_sm70_shflsync_up) ;  /* 0x00000b3000007944 */ /* 0x004fea0003c00000 */
[----:B------:R-:W-:Y:S01]  /*b0c0*/  MOV R156, R84 ;  /* 0x00000054009c7202 */ /* 0x000fe20000000f00 */
[----:B------:R-:W-:Y:S01]  /*b0d0*/  HFMA2.MMA R84, -RZ, RZ, 0, 1.1920928955078125e-07 ;  /* 0x00000002ff547435 */ /* 0x000fe200000001ff */
[----:B------:R-:W-:Y:S01]  /*b0e0*/  IMAD.MOV.U32 R83, RZ, RZ, R85 ;  /* 0x000000ffff537224 */ /* 0x000fe200078e0055 */
[----:B------:R-:W-:-:S04]  /*b0f0*/  MOV R82, 0xb110 ;  /* 0x0000b11000527802 */ /* 0x000fc80000000f00 */
[----:B--2---:R-:W-:Y:S05]  /*b100*/  CALL.REL.NOINC `($__internal_29_$__cuda_sm70_shflsync_up) ;  /* 0x00000ae000007944 */ /* 0x004fea0003c00000 */
[----:B------:R-:W0:Y:S02]  /*b110*/  S2R R82, SR_LANEID ;  /* 0x0000000000527919 */ /* 0x000e240000000000 */
[----:B0-----:R-:W-:-:S02]  /*b120*/  ISETP.GE.AND P0, PT, R82, 0x2, PT ;  /* 0x000000025200780c */ /* 0x001fc40003f06270 */
[----:B------:R-:W-:-:S11]  /*b130*/  MOV R82, 0xb190 ;  /* 0x0000b19000527802 */ /* 0x000fd60000000f00 */
[----:B------:R-:W-:Y:S02]  /*b140*/  @P0 FFMA.FTZ R85, R141, R84, R85 ;  /* 0x000000548d550223 */ /* 0x000fe40000010055 */
[----:B------:R-:W-:Y:S02]  /*b150*/  @P0 FMUL.FTZ R141, R156, R141 ;  /* 0x0000008d9c8d0220 */ /* 0x000fe40000410000 */
[----:B------:R-:W-:-:S03]  /*b160*/  IMAD.MOV.U32 R84, RZ, RZ, 0x4 ;  /* 0x00000004ff547424 */ /* 0x000fc600078e00ff */
[----:B------:R-:W-:Y:S02]  /*b170*/  MOV R83, R141 ;  /* 0x0000008d00537202 */ /* 0x000fe40000000f00 */
[----:B--2---:R-:W-:Y:S05]  /*b180*/  CALL.REL.NOINC `($__internal_29_$__cuda_sm70_shflsync_up) ;  /* 0x00000a6000007944 */ /* 0x004fea0003c00000 */
[----:B------:R-:W-:Y:S01]  /*b190*/  IMAD.MOV.U32 R156, RZ, RZ, R84 ;  /* 0x000000ffff9c7224 */ /* 0x000fe200078e0054 */
[----:B------:R-:W-:Y:S01]  /*b1a0*/  MOV R83, R85 ;  /* 0x0000005500537202 */ /* 0x000fe20000000f00 */
[----:B------:R-:W-:Y:S01]  /*b1b0*/  IMAD.MOV.U32 R84, RZ, RZ, 0x4 ;  /* 0x00000004ff547424 */ /* 0x000fe200078e00ff */
[----:B------:R-:W-:Y:S02]  /*b1c0*/  MOV R82, 0xb1e0 ;  /* 0x0000b1e000527802 */ /* 0x000fe40000000f00 */
[----:B--2---:R-:W-:Y:S05]  /*b1d0*/  CALL.REL.NOINC `($__internal_29_$__cuda_sm70_shflsync_up) ;  /* 0x00000a1000007944 */ /* 0x004fea0003c00000 */
[----:B------:R-:W0:Y:S02]  /*b1e0*/  S2R R82, SR_LANEID ;  /* 0x0000000000527919 */ /* 0x000e240000000000 */
[----:B0-----:R-:W-:Y:S02]  /*b1f0*/  ISETP.GE.AND P0, PT, R82, 0x4, PT ;  /* 0x000000045200780c */ /* 0x001fe40003f06270 */
[----:B------:R-:W-:-:S11]  /*b200*/  MOV R82, 0xb260 ;  /* 0x0000b26000527802 */ /* 0x000fd60000000f00 */
[----:B------:R-:W-:Y:S01]  /*b210*/  @P0 FFMA.FTZ R85, R141, R84, R85 ;  /* 0x000000548d550223 */ /* 0x000fe20000010055 */
[----:B------:R-:W-:Y:S01]  /*b220*/  HFMA2.MMA R84, -RZ, RZ, 0, 4.76837158203125e-07 ;  /* 0x00000008ff547435 */ /* 0x000fe200000001ff */
[----:B------:R-:W-:-:S05]  /*b230*/  @P0 FMUL.FTZ R141, R156, R141 ;  /* 0x0000008d9c8d0220 */ /* 0x000fca0000410000 */
[----:B------:R-:W-:Y:S02]  /*b240*/  MOV R83, R141 ;  /* 0x0000008d00537202 */ /* 0x000fe40000000f00 */
[----:B--2---:R-:W-:Y:S05]  /*b250*/  CALL.REL.NOINC `($__internal_29_$__cuda_sm70_shflsync_up) ;  /* 0x0000099000007944 */ /* 0x004fea0003c00000 */
[----:B------:R-:W-:Y:S01]  /*b260*/  IMAD.MOV.U32 R156, RZ, RZ, R84 ;  /* 0x000000ffff9c7224 */ /* 0x000fe200078e0054 */
[----:B------:R-:W-:Y:S01]  /*b270*/  HFMA2.MMA R84, -RZ, RZ, 0, 4.76837158203125e-07 ;  /* 0x00000008ff547435 */ /* 0x000fe200000001ff */
[----:B------:R-:W-:Y:S02]  /*b280*/  MOV R83, R85 ;  /* 0x0000005500537202 */ /* 0x000fe40000000f00 */
[----:B------:R-:W-:-:S03]  /*b290*/  MOV R82, 0xb2b0 ;  /* 0x0000b2b000527802 */ /* 0x000fc60000000f00 */
[----:B--2---:R-:W-:Y:S05]  /*b2a0*/  CALL.REL.NOINC `($__internal_29_$__cuda_sm70_shflsync_up) ;  /* 0x0000094000007944 */ /* 0x004fea0003c00000 */
[----:B------:R-:W0:Y:S02]  /*b2b0*/  S2R R82, SR_LANEID ;  /* 0x0000000000527919 */ /* 0x000e240000000000 */
[----:B0-----:R-:W-:Y:S02]  /*b2c0*/  ISETP.GE.AND P0, PT, R82, 0x8, PT ;  /* 0x000000085200780c */ /* 0x001fe40003f06270 */
[----:B------:R-:W-:-:S11]  /*b2d0*/  MOV R82, 0xb330 ;  /* 0x0000b33000527802 */ /* 0x000fd60000000f00 */
[----:B------:R-:W-:Y:S01]  /*b2e0*/  @P0 FFMA.FTZ R85, R141, R84, R85 ;  /* 0x000000548d550223 */ /* 0x000fe20000010055 */
[----:B------:R-:W-:Y:S01]  /*b2f0*/  MOV R84, 0x10 ;  /* 0x0000001000547802 */ /* 0x000fe20000000f00 */
[----:B------:R-:W-:-:S04]  /*b300*/  @P0 FMUL.FTZ R141, R156, R141 ;  /* 0x0000008d9c8d0220 */ /* 0x000fc80000410000 */
[----:B------:R-:W-:Y:S02]  /*b310*/  IMAD.MOV.U32 R83, RZ, RZ, R141 ;  /* 0x000000ffff537224 */ /* 0x000fe400078e008d */
[----:B--2---:R-:W-:Y:S05]  /*b320*/  CALL.REL.NOINC `($__internal_29_$__cuda_sm70_shflsync_up) ;  /* 0x000008c000007944 */ /* 0x004fea0003c00000 */
[----:B------:R-:W-:Y:S01]  /*b330*/  MOV R156, R84 ;  /* 0x00000054009c7202 */ /* 0x000fe20000000f00 */
[----:B------:R-:W-:Y:S01]  /*b340*/  HFMA2.MMA R84, -RZ, RZ, 0, 9.5367431640625e-07 ;  /* 0x00000010ff547435 */ /* 0x000fe200000001ff */
[----:B------:R-:W-:Y:S01]  /*b350*/  IMAD.MOV.U32 R83, RZ, RZ, R85 ;  /* 0x000000ffff537224 */ /* 0x000fe200078e0055 */
[----:B------:R-:W-:-:S04]  /*b360*/  MOV R82, 0xb380 ;  /* 0x0000b38000527802 */ /* 0x000fc80000000f00 */
[----:B--2---:R-:W-:Y:S05]  /*b370*/  CALL.REL.NOINC `($__internal_29_$__cuda_sm70_shflsync_up) ;  /* 0x0000087000007944 */ /* 0x004fea0003c00000 */
[----:B------:R-:W-:Y:S01]  /*b380*/  MOV R82, R84 ;  /* 0x0000005400527202 */ /* 0x000fe20000000f00 */
[----:B--2---:R-:W-:Y:S05]  /*b390*/  BRA `(.L_x_696) ;  /* 0xffffb57000007947 */ /* 0x004fea000383ffff */
.L_x_644:
[----:B-1----:R-:W-:Y:S01]  /*b3a0*/  HFMA2.MMA R84, -RZ, RZ, 0, 5.9604644775390625e-08 ;  /* 0x00000001ff547435 */ /* 0x002fe200000001ff */
[----:B------:R-:W-:Y:S01]  /*b3b0*/  IMAD.MOV.U32 R83, RZ, RZ, R141 ;  /* 0x000000ffff537224 */ /* 0x000fe200078e008d */
[----:B------:R-:W-:-:S04]  /*b3c0*/  MOV R82, 0xb3e0 ;  /* 0x0000b3e000527802 */ /* 0x000fc80000000f00 */
[----:B--2--5:R-:W-:Y:S05]  /*b3d0*/  CALL.REL.NOINC `($__internal_29_$__cuda_sm70_shflsync_up) ;  /* 0x0000081000007944 */ /* 0x024fea0003c00000 */
[----:B------:R-:W-:Y:S01]  /*b3e0*/  MOV R141, R84 ;  /* 0x00000054008d7202 */ /* 0x000fe20000000f00 */
[----:B------:R-:W-:Y:S01]  /*b3f0*/  HFMA2.MMA R84, -RZ, RZ, 0, 5.9604644775390625e-08 ;  /* 0x00000001ff547435 */ /* 0x000fe200000001ff */
[----:B------:R-:W-:Y:S01]  /*b400*/  IMAD.MOV.U32 R83, RZ, RZ, R85 ;  /* 0x000000ffff537224 */ /* 0x000fe200078e0055 */
[----:B------:R-:W-:-:S04]  /*b410*/  MOV R82, 0xb430 ;  /* 0x0000b43000527802 */ /* 0x000fc80000000f00 */
[----:B--2---:R-:W-:Y:S05]  /*b420*/  CALL.REL.NOINC `($__internal_29_$__cuda_sm70_shflsync_up) ;  /* 0x000007c000007944 */ /* 0x004fea0003c00000 */
[----:B------:R-:W-:Y:S01]  /*b430*/  MOV R85, R84 ;  /* 0x0000005400557202 */ /* 0x000fe20000000f00 */
[----:B------:R-:W-:Y:S01]  /*b440*/  HFMA2.MMA R84, -RZ, RZ, 0, 0 ;  /* 0x00000000ff547435 */ /* 0x000fe200000001ff */
[----:B------:R-:W-:Y:S01]  /*b450*/  IMAD.MOV.U32 R82, RZ, RZ, R80 ;  /* 0x000000ffff527224 */ /* 0x000fe200078e0050 */
[----:B------:R-:W-:-:S04]  /*b460*/  MOV R83, 0xb480 ;  /* 0x0000b48000537802 */ /* 0x000fc80000000f00 */
[----:B--2---:R-:W-:Y:S05]  /*b470*/  CALL.REL.NOINC `($__internal_28_$__cuda_sm70_shflsync_idx_p) ;  /* 0x000006d000007944 */ /* 0x004fea0003c00000 */
[----:B-1----:R-:W-:Y:S01]  /*b480*/  IMAD.MOV.U32 R80, RZ, RZ, R84 ;  /* 0x000000ffff507224 */ /* 0x002fe200078e0054 */
[----:B------:R-:W-:Y:S01]  /*b490*/  HFMA2.MMA R84, -RZ, RZ, 0, 0 ;  /* 0x00000000ff547435 */ /* 0x000fe200000001ff */
[----:B------:R-:W-:-:S02]  /*b4a0*/  MOV R82, R81 ;  /* 0x0000005100527202 */ /* 0x000fc40000000f00 */
[----:B------:R-:W-:-:S03]  /*b4b0*/  MOV R83, 0xb4d0 ;  /* 0x0000b4d000537802 */ /* 0x000fc60000000f00 */
[----:B--2--5:R-:W-:Y:S05]  /*b4c0*/  CALL.REL.NOINC `($__internal_28_$__cuda_sm70_shflsync_idx_p) ;  /* 0x0000068000007944 */ /* 0x024fea0003c00000 */
[----:B-1----:R-:W-:Y:S01]  /*b4d0*/  MOV R81, R84 ;  /* 0x0000005400517202 */ /* 0x002fe20000000f00 */
[----:B--2--5:R-:W-:Y:S05]  /*b4e0*/  BRA `(.L_x_697) ;  /* 0xffffb55000007947 */ /* 0x024fea000383ffff */
.L_x_647:
[----:B------:R-:W-:Y:S01]  /*b4f0*/  HFMA2.MMA R84, -RZ, RZ, 0, 5.9604644775390625e-08 ;  /* 0x00000001ff547435 */ /* 0x000fe200000001ff */
[----:B------:R-:W-:Y:S01]  /*b500*/  IMAD.MOV.U32 R83, RZ, RZ, R85 ;  /* 0x000000ffff537224 */ /* 0x000fe200078e0055 */
[----:B------:R-:W-:-:S04]  /*b510*/  MOV R82, 0xb530 ;  /* 0x0000b53000527802 */ /* 0x000fc80000000f00 */
[----:B-----5:R-:W-:Y:S05]  /*b520*/  CALL.REL.NOINC `($__internal_27_$__cuda_sm70_shflsync_down) ;  /* 0x0000059000007944 */ /* 0x020fea0003c00000 */
[----:B-1----:R-:W-:Y:S01]  /*b530*/  MOV R87, R84 ;  /* 0x0000005400577202 */ /* 0x002fe20000000f00 */
[----:B0-2--5:R-:W-:Y:S05]  /*b540*/  BRA `(.L_x_698) ;  /* 0xffffbb1000007947 */ /* 0x025fea000383ffff */
.L_x_648:
[----:B------:R-:W-:Y:S01]  /*b550*/  HFMA2.MMA R84, -RZ, RZ, 0, 5.9604644775390625e-08 ;  /* 0x00000001ff547435 */ /* 0x000fe200000001ff */
[----:B------:R-:W-:Y:S01]  /*b560*/  IMAD.MOV.U32 R83, RZ, RZ, R86 ;  /* 0x000000ffff537224 */ /* 0x000fe200078e0056 */
[----:B------:R-:W-:-:S04]  /*b570*/  MOV R82, 0xb590 ;  /* 0x0000b59000527802 */ /* 0x000fc80000000f00 */
[----:B01---5:R-:W-:Y:S05]  /*b580*/  CALL.REL.NOINC `($__internal_27_$__cuda_sm70_shflsync_down) ;  /* 0x0000053000007944 */ /* 0x023fea0003c00000 */
[C---:B------:R-:W-:Y:S02]  /*b590*/  FMUL.FTZ R87, R85.reuse, R87 ;  /* 0x0000005755577220 */ /* 0x040fe40000410000 */
[C---:B-1----:R-:W-:Y:S01]  /*b5a0*/  FFMA.FTZ R82, R85.reuse, R84, R86 ;  /* 0x0000005455527223 */ /* 0x042fe20000010056 */
[----:B------:R-:W-:Y:S02]  /*b5b0*/  MOV R84, 0x2 ;  /* 0x0000000200547802 */ /* 0x000fe40000000f00 */
[----:B------:R-:W-:-:S02]  /*b5c0*/  FSEL R85, R85, R87, !P4 ;  /* 0x0000005755557208 */ /* 0x000fc40006000000 */
[----:B------:R-:W-:Y:S02]  /*b5d0*/  FSEL R86, R86, R82, !P4 ;  /* 0x0000005256567208 */ /* 0x000fe40006000000 */
[----:B------:R-:W-:Y:S01]  /*b5e0*/  MOV R82, 0xb610 ;  /* 0x0000b61000527802 */ /* 0x000fe20000000f00 */
[----:B------:R-:W-:Y:S02]  /*b5f0*/  IMAD.MOV.U32 R83, RZ, RZ, R85 ;  /* 0x000000ffff537224 */ /* 0x000fe400078e0055 */
[----:B0-2--5:R-:W-:Y:S05]  /*b600*/  CALL.REL.NOINC `($__internal_27_$__cuda_sm70_shflsync_down) ;  /* 0x000004b000007944 */ /* 0x025fea0003c00000 */
[----:B-1----:R-:W-:Y:S01]  /*b610*/  MOV R87, R84 ;  /* 0x0000005400577202 */ /* 0x002fe20000000f00 */
[----:B------:R-:W-:Y:S01]  /*b620*/  IMAD.MOV.U32 R84, RZ, RZ, 0x2 ;  /* 0x00000002ff547424 */ /* 0x000fe200078e00ff */
[----:B------:R-:W-:Y:S02]  /*b630*/  MOV R83, R86 ;  /* 0x0000005600537202 */ /* 0x000fe40000000f00 */
[----:B------:R-:W-:Y:S02]  /*b640*/  MOV R82, 0xb660 ;  /* 0x0000b66000527802 */ /* 0x000fe40000000f00 */
[----:B0-2--5:R-:W-:Y:S05]  /*b650*/  CALL.REL.NOINC `($__internal_27_$__cuda_sm70_shflsync_down) ;  /* 0x0000046000007944 */ /* 0x025fea0003c00000 */
[----:B-1----:R-:W-:Y:S01]  /*b660*/  @!P3 FFMA.FTZ R86, R85, R84, R86 ;  /* 0x000000545556b223 */ /* 0x002fe20000010056 */
[----:B------:R-:W-:Y:S01]  /*b670*/  HFMA2.MMA R84, -RZ, RZ, 0, 2.384185791015625e-07 ;  /* 0x00000004ff547435 */ /* 0x000fe200000001ff */
[----:B------:R-:W-:Y:S01]  /*b680*/  @!P3 FMUL.FTZ R85, R87, R85 ;  /* 0x000000555755b220 */ /* 0x000fe20000410000 */
[----:B------:R-:W-:-:S04]  /*b690*/  MOV R82, 0xb6c0 ;  /* 0x0000b6c000527802 */ /* 0x000fc80000000f00 */
[----:B------:R-:W-:Y:S02]  /*b6a0*/  MOV R83, R85 ;  /* 0x0000005500537202 */ /* 0x000fe40000000f00 */
[----:B0-2--5:R-:W-:Y:S05]  /*b6b0*/  CALL.REL.NOINC `($__internal_27_$__cuda_sm70_shflsync_down) ;  /* 0x0000040000007944 */ /* 0x025fea0003c00000 */
[----:B-1----:R-:W-:Y:S01]  /*b6c0*/  IMAD.MOV.U32 R87, RZ, RZ, R84 ;  /* 0x000000ffff577224 */ /* 0x002fe200078e0054 */
[----:B------:R-:W-:Y:S01]  /*b6d0*/  HFMA2.MMA R84, -RZ, RZ, 0, 2.384185791015625e-07 ;  /* 0x00000004ff547435 */ /* 0x000fe200000001ff */
[----:B------:R-:W-:Y:S02]  /*b6e0*/  MOV R83, R86 ;  /* 0x0000005600537202 */ /* 0x000fe40000000f00 */
[----:B------:R-:W-:-:S03]  /*b6f0*/  MOV R82, 0xb710 ;  /* 0x0000b71000527802 */ /* 0x000fc60000000f00 */
[----:B0-2--5:R-:W-:Y:S05]  /*b700*/  CALL.REL.NOINC `($__internal_27_$__cuda_sm70_shflsync_down) ;  /* 0x000003b000007944 */ /* 0x025fea0003c00000 */
[----:B-1----:R-:W-:Y:S01]  /*b710*/  @!P2 FFMA.FTZ R86, R85, R84, R86 ;  /* 0x000000545556a223 */ /* 0x002fe20000010056 */
[----:B------:R-:W-:Y:S01]  /*b720*/  HFMA2.MMA R84, -RZ, RZ, 0, 4.76837158203125e-07 ;  /* 0x00000008ff547435 */ /* 0x000fe200000001ff */
[----:B------:R-:W-:Y:S01]  /*b730*/  @!P2 FMUL.FTZ R85, R87, R85 ;  /* 0x000000555755a220 */ /* 0x000fe20000410000 */
[----:B------:R-:W-:Y:S01]  /*b740*/  MOV R82, 0xb790 ;  /* 0x0000b79000527802 */ /* 0x000fe20000000f00 */
[----:B------:R-:W-:-:S03]  /*b750*/  IMAD.MOV.U32 R87, RZ, RZ, R86 ;  /* 0x000000ffff577224 */ /* 0x000fc600078e0056 */
[----:B------:R-:W-:-:S05]  /*b760*/  MOV R86, R85 ;  /* 0x0000005500567202 */ /* 0x000fca0000000f00 */
        /* <DEDUP_REMOVED lines=8> */
[----:B------:R-:W-:Y:S01]  /*b7f0*/  HFMA2.MMA R84, -RZ, RZ, 0, 9.5367431640625e-07 ;  /* 0x00000010ff547435 */ /* 0x000fe200000001ff */
[----:B------:R-:W-:Y:S01]  /*b800*/  @!P1 FMUL.FTZ R86, R85, R86 ;  /* 0x0000005655569220 */ /* 0x000fe20000410000 */
[----:B------:R-:W-:Y:S02]  /*b810*/  MOV R82, 0xb850 ;  /* 0x0000b85000527802 */ /* 0x000fe40000000f00 */
[----:B------:R-:W-:Y:S01]  /*b820*/  MOV R85, R87 ;  /* 0x0000005700557202 */ /* 0x000fe20000000f00 */
[----:B------:R-:W-:-:S02]  /*b830*/  IMAD.MOV.U32 R83, RZ, RZ, R86 ;  /* 0x000000ffff537224 */ /* 0x000fc400078e0056 */
[----:B0-2--5:R-:W-:Y:S05]  /*b840*/  CALL.REL.NOINC `($__internal_27_$__cuda_sm70_shflsync_down) ;  /* 0x0000027000007944 */ /* 0x025fea0003c00000 */
[----:B-1----:R-:W-:Y:S01]  /*b850*/  MOV R87, R84 ;  /* 0x0000005400577202 */ /* 0x002fe20000000f00 */
[----:B------:R-:W-:Y:S01]  /*b860*/  IMAD.MOV.U32 R84, RZ, RZ, 0x10 ;  /* 0x00000010ff547424 */ /* 0x000fe200078e00ff */
[----:B------:R-:W-:-:S02]  /*b870*/  MOV R83, R85 ;  /* 0x0000005500537202 */ /* 0x000fc40000000f00 */
[----:B------:R-:W-:Y:S02]  /*b880*/  MOV R82, 0xb8a0 ;  /* 0x0000b8a000527802 */ /* 0x000fe40000000f00 */
[----:B0-2--5:R-:W-:Y:S05]  /*b890*/  CALL.REL.NOINC `($__internal_27_$__cuda_sm70_shflsync_down) ;  /* 0x0000022000007944 */ /* 0x025fea0003c00000 */
[----:B-1----:R-:W-:Y:S01]  /*b8a0*/  @!P0 FFMA.FTZ R85, R86, R84, R85 ;  /* 0x0000005456558223 */ /* 0x002fe20000010055 */
[----:B------:R-:W-:Y:S01]  /*b8b0*/  HFMA2.MMA R84, -RZ, RZ, 0, 0 ;  /* 0x00000000ff547435 */ /* 0x000fe200000001ff */
[----:B------:R-:W-:Y:S01]  /*b8c0*/  @!P0 FMUL.FTZ R86, R87, R86 ;  /* 0x0000005657568220 */ /* 0x000fe20000410000 */
[----:B------:R-:W-:-:S04]  /*b8d0*/  MOV R83, 0xb900 ;  /* 0x0000b90000537802 */ /* 0x000fc80000000f00 */
[----:B------:R-:W-:Y:S02]  /*b8e0*/  MOV R82, R86 ;  /* 0x0000005600527202 */ /* 0x000fe40000000f00 */
[----:B0-2--5:R-:W-:Y:S05]  /*b8f0*/  CALL.REL.NOINC `($__internal_28_$__cuda_sm70_shflsync_idx_p) ;  /* 0x0000025000007944 */ /* 0x025fea0003c00000 */
[----:B-1----:R-:W-:Y:S01]  /*b900*/  IMAD.MOV.U32 R87, RZ, RZ, R84 ;  /* 0x000000ffff577224 */ /* 0x002fe200078e0054 */
[----:B------:R-:W-:Y:S01]  /*b910*/  HFMA2.MMA R84, -RZ, RZ, 0, 0 ;  /* 0x00000000ff547435 */ /* 0x000fe200000001ff */
[----:B------:R-:W-:Y:S02]  /*b920*/  MOV R82, R85 ;  /* 0x0000005500527202 */ /* 0x000fe40000000f00 */
[----:B------:R-:W-:-:S03]  /*b930*/  MOV R83, 0xb950 ;  /* 0x0000b95000537802 */ /* 0x000fc60000000f00 */
[----:B--2--5:R-:W-:Y:S05]  /*b940*/  CALL.REL.NOINC `($__internal_28_$__cuda_sm70_shflsync_idx_p) ;  /* 0x0000020000007944 */ /* 0x024fea0003c00000 */
[----:B-1----:R-:W-:Y:S01]  /*b950*/  IMAD.MOV.U32 R156, RZ, RZ, R84 ;  /* 0x000000ffff9c7224 */ /* 0x002fe200078e0054 */
[----:B------:R-:W-:Y:S01]  /*b960*/  HFMA2.MMA R84, -RZ, RZ, 0, 5.9604644775390625e-08 ;  /* 0x00000001ff547435 */ /* 0x000fe200000001ff */
[----:B------:R-:W-:Y:S02]  /*b970*/  MOV R83, R86 ;  /* 0x0000005600537202 */ /* 0x000fe40000000f00 */
[----:B------:R-:W-:-:S03]  /*b980*/  MOV R82, 0xb9a0 ;  /* 0x0000b9a000527802 */ /* 0x000fc60000000f00 */
[----:B--2--5:R-:W-:Y:S05]  /*b990*/  CALL.REL.NOINC `($__internal_27_$__cuda_sm70_shflsync_down) ;  /* 0x0000012000007944 */ /* 0x024fea0003c00000 */
[----:B-1----:R-:W-:Y:S01]  /*b9a0*/  IMAD.MOV.U32 R159, RZ, RZ, R84 ;  /* 0x000000ffff9f7224 */ /* 0x002fe200078e0054 */
[----:B------:R-:W-:Y:S01]  /*b9b0*/  HFMA2.MMA R84, -RZ, RZ, 0, 5.9604644775390625e-08 ;  /* 0x00000001ff547435 */ /* 0x000fe200000001ff */
[----:B------:R-:W-:-:S02]  /*b9c0*/  MOV R83, R85 ;  /* 0x0000005500537202 */ /* 0x000fc40000000f00 */
[----:B------:R-:W-:-:S03]  /*b9d0*/  MOV R82, 0xb9f0 ;  /* 0x0000b9f000527802 */ /* 0x000fc60000000f00 */
[----:B0-2--5:R-:W-:Y:S05]  /*b9e0*/  CALL.REL.NOINC `($__internal_27_$__cuda_sm70_shflsync_down) ;  /* 0x000000d000007944 */ /* 0x025fea0003c00000 */
[----:B-1----:R-:W-:Y:S01]  /*b9f0*/  IMAD.MOV.U32 R86, RZ, RZ, R84 ;  /* 0x000000ffff567224 */ /* 0x002fe200078e0054 */
[----:B------:R-:W-:Y:S01]  /*ba00*/  MOV R85, R159 ;  /* 0x0000009f00557202 */ /* 0x000fe20000000f00 */
[----:B------:R-:W-:Y:S01]  /*ba10*/  IMAD.MOV.U32 R84, RZ, RZ, RZ ;  /* 0x000000ffff547224 */ /* 0x000fe200078e00ff */
[----:B------:R-:W-:Y:S02]  /*ba20*/  MOV R82, R80 ;  /* 0x0000005000527202 */ /* 0x000fe40000000f00 */
[----:B------:R-:W-:Y:S02]  /*ba30*/  MOV R83, 0xba50 ;  /* 0x0000ba5000537802 */ /* 0x000fe40000000f00 */
[----:B0-2--5:R-:W-:Y:S05]  /*ba40*/  CALL.REL.NOINC `($__internal_28_$__cuda_sm70_shflsync_idx_p) ;  /* 0x0000010000007944 */ /* 0x025fea0003c00000 */
[----:B-1----:R-:W-:Y:S01]  /*ba50*/  MOV R159, R84 ;  /* 0x00000054009f7202 */ /* 0x002fe20000000f00 */
[----:B------:R-:W-:Y:S01]  /*ba60*/  IMAD.MOV.U32 R84, RZ, RZ, RZ ;  /* 0x000000ffff547224 */ /* 0x000fe200078e00ff */
[----:B------:R-:W-:Y:S02]  /*ba70*/  MOV R82, R81 ;  /* 0x0000005100527202 */ /* 0x000fe40000000f00 */
[----:B------:R-:W-:Y:S02]  /*ba80*/  MOV R83, 0xbaa0 ;  /* 0x0000baa000537802 */ /* 0x000fe40000000f00 */
[----:B--2--5:R-:W-:Y:S05]  /*ba90*/  CALL.REL.NOINC `($__internal_28_$__cuda_sm70_shflsync_idx_p) ;  /* 0x000000b000007944 */ /* 0x024fea0003c00000 */
[----:B-1----:R-:W-:Y:S01]  /*baa0*/  MOV R83, R84 ;  /* 0x0000005400537202 */ /* 0x002fe20000000f00 */
[----:B--2--5:R-:W-:Y:S05]  /*bab0*/  BRA `(.L_x_699) ;  /* 0xffffb74000007947 */ /* 0x024fea000383ffff */
        .weak           $__internal_27_$__cuda_sm70_shflsync_down
        .type           $__internal_27_$__cuda_sm70_shflsync_down,@function
        .size           $__internal_27_$__cuda_sm70_shflsync_down,($__internal_28_$__cuda_sm70_shflsync_idx_p - $__internal_27_$__cuda_sm70_shflsync_down)
$__internal_27_$__cuda_sm70_shflsync_down:
        /* <DEDUP_REMOVED lines=8> */
[----:B------:R-:W-:Y:S05]  /*bb40*/  RET.REL.NODEC R82 `(_Z25selective_scan_bwd_kernelI32Selective_Scan_bwd_kernel_traitsILi128ELi16ELb0ELb1ELb0ELb0ELb1EN3c104HalfEfEEv12SSMParamsBwd) ;  /* 0xffff44b052007950 */ /* 0x000fea0003c3ffff */
        .weak           $__internal_28_$__cuda_sm70_shflsync_idx_p
        .type           $__internal_28_$__cuda_sm70_shflsync_idx_p,@function
        .size           $__internal_28_$__cuda_sm70_shflsync_idx_p,($__internal_29_$__cuda_sm70_shflsync_up - $__internal_28_$__cuda_sm70_shflsync_idx_p)
$__internal_28_$__cuda_sm70_shflsync_idx_p:
        /* <DEDUP_REMOVED lines=9> */
[----:B0-----:R-:W-:Y:S05]  /*bbe0*/  RET.REL.NODEC R82 `(_Z25selective_scan_bwd_kernelI32Selective_Scan_bwd_kernel_traitsILi128ELi16ELb0ELb1ELb0ELb0ELb1EN3c104HalfEfEEv12SSMParamsBwd) ;  /* 0xffff441052007950 */ /* 0x001fea0003c3ffff */
        .weak           $__internal_29_$__cuda_sm70_shflsync_up
        .type           $__internal_29_$__cuda_sm70_shflsync_up,@function
        .size           $__internal_29_$__cuda_sm70_shflsync_up,(.L_x_8841 - $__internal_29_$__cuda_sm70_shflsync_up)
$__internal_29_$__cuda_sm70_shflsync_up:
        /* <DEDUP_REMOVED lines=8> */
[----:B-1----:R-:W-:Y:S05]  /*bc70*/  RET.REL.NODEC R82 `(_Z25selective_scan_bwd_kernelI32Selective_Scan_bwd_kernel_traitsILi128ELi16ELb0ELb1ELb0ELb0ELb1EN3c104HalfEfEEv12SSMParamsBwd) ;  /* 0xffff438052007950 */ /* 0x002fea0003c3ffff */
.L_x_700:
        /* <DEDUP_REMOVED lines=16> */
.L_x_8841:


//--------------------- .text._Z25selective_scan_bwd_kernelI32Selective_Scan_bwd_kernel_traitsILi128ELi16ELb0ELb1ELb0ELb1ELb0EN3c104HalfEfEEv12SSMParamsBwd --------------------------
	.section	.text._Z25selective_scan_bwd_kernelI32Selective_Scan_bwd_kernel_traitsILi128ELi16ELb0ELb1ELb0ELb1ELb0EN3c104HalfEfEEv12SSMParamsBwd,"ax",@progbits
	.sectioninfo	@"SHI_REGISTERS=168"
	.align	128
        .global         _Z25selective_scan_bwd_kernelI32Selective_Scan_bwd_kernel_traitsILi128ELi16ELb0ELb1ELb0ELb1ELb0EN3c104HalfEfEEv12SSMParamsBwd
        .type           _Z25selective_scan_bwd_kernelI32Selective_Scan_bwd_kernel_traitsILi128ELi16ELb0ELb1ELb0ELb1ELb0EN3c104HalfEfEEv12SSMParamsBwd,@function
        .size           _Z25selective_scan_bwd_kernelI32Selective_Scan_bwd_kernel_traitsILi128ELi16ELb0ELb1ELb0ELb1ELb0EN3c104HalfEfEEv12SSMParamsBwd,(.L_x_8844 - _Z25selective_scan_bwd_kernelI32Selective_Scan_bwd_kernel_traitsILi128ELi16ELb0ELb1ELb0ELb1ELb0EN3c104HalfEfEEv12SSMParamsBwd)
        .other          _Z25selective_scan_bwd_kernelI32Selective_Scan_bwd_kernel_traitsILi128ELi16ELb0ELb1ELb0ELb1ELb0EN3c104HalfEfEEv12SSMParamsBwd,@"STO_CUDA_ENTRY STV_DEFAULT"
_Z25selective_scan_bwd_kernelI32Selective_Scan_bwd_kernel_traitsILi128ELi16ELb0ELb1ELb0ELb1ELb0EN3c104HalfEfEEv12SSMParamsBwd:
.text._Z25selective_scan_bwd_kernelI32Selective_Scan_bwd_kernel_traitsILi128ELi16ELb0ELb1ELb0ELb1ELb0EN3c104HalfEfEEv12SSMParamsBwd:
        /* <DEDUP_REMOVED lines=36> */
[----:B------:R1:W-:Y:S01]  /*0240*/  STL [R1], RZ ;  /* 0x000000ff01007387 */ /* 0x0003e20000100800 */
        /* <DEDUP_REMOVED lines=9> */
[----:B------:R-:W-:Y:S02]  /*02e0*/  UMOV UR32, URZ ;  /* 0x0000003f00207c82 */ /* 0x000fe40008000000 */
[----:B------:R-:W-:Y:S02]  /*02f0*/  UISETP.NE.AND.EX UP2, UPT, URZ, UR31, UPT, UP2 ;  /* 0x0000001f3f00728c */ /* 0x000fe4000bf45320 */
[----:B------:R-:W-:Y:S01]  /*0300*/  UMOV UR33, URZ ;  /* 0x0000003f00217c82 */ /* 0x000fe20008000000 */
[----:B0-----:R-:W2:Y:S01]  /*0310*/  MUFU.RCP R0, R0 ;  /* 0x0000000000007308 */ /* 0x001ea20000001000 */
[----:B------:R-:W-:Y:S02]  /*0320*/  UMOV UR34, URZ ;  /* 0x0000003f00227c82 */ /* 0x000fe40008000000 */
[----:B------:R-:W-:-:S02]  /*0330*/  @UP1 ULEA UR32, UP3, UR10, UR24, 0x2 ;  /* 0x000000180a201291 */ /* 0x000fc4000f86103f */
[----:B------:R-:W-:Y:S02]  /*0340*/  UIADD3 UR23, UR23, UR4, URZ ;  /* 0x0000000417177290 */ /* 0x000fe4000fffe03f */
[----:B------:R-:W-:Y:S02]  /*0350*/  @UP1 ULEA.HI.X UR33, UR10, UR25, UR11, 0x2, UP3 ;  /* 0x000000190a211291 */ /* 0x000fe400098f140b */
[----:B------:R-:W-:Y:S02]  /*0360*/  @UP2 ULEA UR34, UP1, UR10, UR30, 0x2 ;  /* 0x0000001e0a222291 */ /* 0x000fe4000f82103f */
[----:B------:R-:W-:Y:S02]  /*0370*/  UMOV UR35, URZ ;  /* 0x0000003f00237c82 */ /* 0x000fe40008000000 */
[----:B------:R-:W-:Y:S02]  /*0380*/  UMOV UR4, URZ ;  /* 0x0000003f00047c82 */ /* 0x000fe40008000000 */
[----:B------:R-:W-:Y:S01]  /*0390*/  @UP2 ULEA.HI.X UR35, UR10, UR31, UR11, 0x2, UP1 ;  /* 0x0000001f0a232291 */ /* 0x000fe200088f140b */
[----:B--2---:R-:W-:Y:S01]  /*03a0*/  IADD3 R2, R0, 0xffffffe, RZ ;  /* 0x0ffffffe00027810 */ /* 0x004fe20007ffe0ff */
[----:B------:R-:W-:Y:S01]  /*03b0*/  UIMAD UR21, UR13, UR18, URZ ;  /* 0x000000120d1572a4 */ /* 0x000fe2000f8e023f */
[----:B------:R-:W-:Y:S01]  /*03c0*/  IABS R0, UR10 ;  /* 0x0000000a00007c13 */ /* 0x000fe20008000000 */
[----:B------:R-:W-:-:S02]  /*03d0*/  ULDC.64 UR24, c[0x0][0x1d8] ;  /* 0x0000760000187ab9 */ /* 0x000fc40000000a00 */
[----:B------:R-:W-:Y:S01]  /*03e0*/  UIMAD.WIDE.U32 UR8, UR12, UR18, URZ ;  /* 0x000000120c0872a5 */ /* 0x000fe2000f8e003f */
[----:B------:R-:W0:Y:S01]  /*03f0*/  F2I.FTZ.U32.TRUNC.NTZ R2, R2 ;  /* 0x0000000200027305 */ /* 0x000e22000021f000 */
[----:B------:R-:W2:Y:S01]  /*0400*/  R2UR UR26, R0 ;  /* 0x00000000001a73c2 */ /* 0x000ea200000e0000 */
[----:B------:R-:W-:Y:S02]  /*0410*/  UIMAD UR21, UR12, UR19, UR21 ;  /* 0x000000130c1572a4 */ /* 0x000fe4000f8e0215 */
[----:B------:R-:W-:Y:S02]  /*0420*/  UIMAD.WIDE.U32 UR16, UR12, UR6, URZ ;  /* 0x000000060c1072a5 */ /* 0x000fe4000f8e003f */
[----:B------:R-:W-:Y:S02]  /*0430*/  ULDC.64 UR18, c[0x0][0x190] ;  /* 0x0000640000127ab9 */ /* 0x000fe40000000a00 */
[----:B------:R-:W-:Y:S02]  /*0440*/  UIMAD UR15, UR13, UR18, URZ ;  /* 0x000000120d0f72a4 */ /* 0x000fe4000f8e023f */
[----:B------:R-:W-:-:S02]  /*0450*/  UIMAD UR20, UR11, UR24, URZ ;  /* 0x000000180b1472a4 */ /* 0x000fc4000f8e023f */
[----:B------:R-:W-:Y:S02]  /*0460*/  UIMAD.WIDE.U32 UR6, UR12, UR18, URZ ;  /* 0x000000120c0672a5 */ /* 0x000fe4000f8e003f */
[----:B------:R-:W-:Y:S01]  /*0470*/  UIMAD UR15, UR12, UR19, UR15 ;  /* 0x000000130c0f72a4 */ /* 0x000fe2000f8e020f */
[----:B0-----:R-:W0:Y:S02]  /*0480*/  R2UR UR5, R2 ;  /* 0x00000000020573c2 */ /* 0x001e2400000e0000 */
[----:B------:R-:W-:Y:S02]  /*0490*/  ULDC.64 UR18, c[0x0][0x1e8] ;  /* 0x00007a0000127ab9 */ /* 0x000fe40000000a00 */
[----:B------:R-:W-:Y:S02]  /*04a0*/  UIMAD UR27, UR11, UR18, URZ ;  /* 0x000000120b1b72a4 */ /* 0x000fe4000f8e023f */
[----:B------:R-:W-:Y:S02]  /*04b0*/  UIMAD UR20, UR10, UR25, UR20 ;  /* 0x000000190a1472a4 */ /* 0x000fe4000f8e0214 */
[----:B------:R-:W-:-:S02]  /*04c0*/  UIMAD UR25, UR10, UR19, UR27 ;  /* 0x000000130a1972a4 */ /* 0x000fc4000f8e021b */
[----:B------:R-:W-:Y:S02]  /*04d0*/  UIADD3 UR17, UR17, UR14, URZ ;  /* 0x0000000e11117290 */ /* 0x000fe4000fffe03f */
[----:B------:R-:W-:Y:S02]  /*04e0*/  ULDC UR27, c[0x0][0x174] ;  /* 0x00005d00001b7ab9 */ /* 0x000fe40000000800 */
[----:B------:R-:W-:Y:S02]  /*04f0*/  USHF.L.U32 UR14, UR27, 0xb, URZ ;  /* 0x0000000b1b0e7899 */ /* 0x000fe4000800063f */
[----:B------:R-:W-:Y:S02]  /*0500*/  UIADD3 UR9, UR9, UR21, URZ ;  /* 0x0000001509097290 */ /* 0x000fe4000fffe03f */
[----:B------:R-:W-:Y:S02]  /*0510*/  UIADD3 UR21, UR14, -0x800, URZ ;  /* 0xfffff8000e157890 */ /* 0x000fe4000fffe03f */
[----:B------:R-:W-:-:S02]  /*0520*/  UIMAD.WIDE.U32 UR16, UR10, UR18, UR16 ;  /* 0x000000120a1072a5 */ /* 0x000fc4000f8e0010 */
[----:B------:R-:W-:Y:S02]  /*0530*/  UIADD3 UR7, UR7, UR15, URZ ;  /* 0x0000000f07077290 */ /* 0x000fe4000fffe03f */
[----:B------:R-:W-:Y:S02]  /*0540*/  ULDC.64 UR18, c[0x0][0x280] ;  /* 0x0000a00000127ab9 */ /* 0x000fe40000000a00 */
[----:B0-----:R-:W-:Y:S02]  /*0550*/  UIADD3 UR30, URZ, -UR5, URZ ;  /* 0x800000053f1e7290 */ /* 0x001fe4000fffe03f */
[----:B------:R-:W-:Y:S02]  /*0560*/  UIMAD.WIDE.U32 UR8, UR10, UR18, UR8 ;  /* 0x000000120a0872a5 */ /* 0x000fe4000f8e0008 */
[----:B------:R-:W-:-:S04]  /*0570*/  UIMAD UR30, UR30, UR36, URZ ;  /* 0x000000241e1e72a4 */ /* 0x000fc8000f8e023f */
[----:B------:R-:W-:Y:S02]  /*0580*/  UIMAD.WIDE.U32 UR30, UR5, UR30, UR4 ;  /* 0x0000001e051e72a5 */ /* 0x000fe4000f8e0004 */
[----:B------:R-:W-:Y:S02]  /*0590*/  UIMAD.WIDE.U32 UR4, UR10, UR24, UR22 ;  /* 0x000000180a0472a5 */ /* 0x000fe4000f8e0016 */
[----:B--2---:R-:W-:Y:S02]  /*05a0*/  UIMAD.WIDE.U32 UR22, UR31, UR26, URZ ;  /* 0x0000001a1f1672a5 */ /* 0x004fe4000f8e003f */
        /* <DEDUP_REMOVED lines=64> */
[----:B------:R4:W-:Y:S01]  /*09b0*/  STL [R1], RZ ;  /* 0x000000ff01007387 */ /* 0x0009e20000100800 */
[----:B------:R-:W-:-:S02]  /*09c0*/  UMOV UR19, UR20 ;  /* 0x0000001400137c82 */ /* 0x000fc40008000000 */
[----:B------:R-:W-:Y:S01]  /*09d0*/  UMOV UR20, UR22 ;  /* 0x0000001600147c82 */ /* 0x000fe20008000000 */
[----:B------:R-:W1:Y:S01]  /*09e0*/  S2R R164, SR_LANEID ;  /* 0x0000000000a47919 */ /* 0x000e620000000000 */
[----:B------:R-:W-:Y:S02]  /*09f0*/  UMOV UR23, UR24 ;  /* 0x0000001800177c82 */ /* 0x000fe40008000000 */
[----:B------:R-:W-:Y:S01]  /*0a00*/  UMOV UR21, UR8 ;  /* 0x0000000800157c82 */ /* 0x000fe20008000000 */
[----:B------:R4:W-:Y:S01]  /*0a10*/  STL [R1+0x4], RZ ;  /* 0x000004ff01007387 */ /* 0x0009e20000100800 */
[----:B------:R-:W-:Y:S02]  /*0a20*/  UMOV UR22, UR9 ;  /* 0x0000000900167c82 */ /* 0x000fe40008000000 */
[----:B------:R-:W-:Y:S02]  /*0a30*/  UMOV UR24, UR7 ;  /* 0x0000000700187c82 */ /* 0x000fe40008000000 */
[----:B------:R-:W-:Y:S01]  /*0a40*/  UMOV UR6, URZ ;  /* 0x0000003f00067c82 */ /* 0x000fe20008000000 */
[----:B---3--:R-:W-:-:S04]  /*0a50*/  SHF.R.S32.HI R0, RZ, 0x1f, R69 ;  /* 0x0000001fff007819 */ /* 0x008fc80000011445 */
[----:B------:R-:W-:-:S04]  /*0a60*/  LEA.HI R0, R0, R69, RZ, 0x5 ;  /* 0x0000004500007211 */ /* 0x000fc800078f28ff */
[----:B-1--4-:R-:W-:Y:S02]  /*0a70*/  SHF.R.S32.HI R163, RZ, 0x5, R0 ;  /* 0x00000005ffa37819 */ /* 0x012fe40000011400 */
.L_x_787:
[----:B------:R-:W-:Y:S01]  /*0a80*/  ULDC UR25, c[0x0][0x174] ;  /* 0x00005d0000197ab9 */ /* 0x000fe20000000800 */
[----:B------:R-:W-:Y:S01]  /*0a90*/  IMAD.SHL.U32 R89, R69, 0x10, RZ ;  /* 0x0000001045597824 */ /* 0x000fe200078e00ff */
[----:B------:R-:W-:Y:S01]  /*0aa0*/  UIADD3 UR25, -UR6, UR25, URZ ;  /* 0x0000001906197290 */ /* 0x000fe2000fffe13f */
[----:B------:R-:W-:Y:S03]  /*0ab0*/  BAR.SYNC.DEFER_BLOCKING 0x0 ;  /* 0x0000000000007b1d */ /* 0x000fe60000010000 */
[----:B------:R-:W-:Y:S01]  /*0ac0*/  LOP3.LUT R5, R89, 0xfffffe00, RZ, 0xc0, !PT ;  /* 0xfffffe0059057812 */ /* 0x000fe200078ec0ff */
[----:B------:R-:W-:Y:S02]  /*0ad0*/  ULEA UR26, UR25, 0xfffff800, 0xb ;  /* 0xfffff800191a7891 */ /* 0x000fe4000f8e583f */
[----:B------:R-:W-:Y:S01]  /*0ae0*/  ULDC UR7, c[0x0][0x168] ;  /* 0x00005a0000077ab9 */ /* 0x000fe20000000800 */
[----:B------:R-:W-:Y:S01]  /*0af0*/  LOP3.LUT R70, R5, 0x1f, R69, 0xf8, !PT ;  /* 0x0000001f05467812 */ /* 0x000fe200078ef845 */
[----:B------:R-:W-:Y:S01]  /*0b00*/  UIADD3 UR7, -UR26, UR7, URZ ;  /* 0x000000071a077290 */ /* 0x000fe2000fffe13f */
[----:B------:R-:W3:Y:S01]  /*0b10*/  LDL.LU R74, [R1+0x4] ;  /* 0x00000400014a7983 */ /* 0x000ee20000300800 */
[----:B------:R-:W-:-:S02]  /*0b20*/  MOV R2, UR17 ;  /* 0x0000001100027c02 */ /* 0x000fc40008000f00 */
[C---:B------:R-:W-:Y:S02]  /*0b30*/  LOP3.LUT R18, R70.reuse, 0x20, RZ, 0xfc, !PT ;  /* 0x0000002046127812 */ /* 0x040fe400078efcff */
[----:B------:R-:W-:Y:S02]  /*0b40*/  ISETP.GE.AND P2, PT, R70, UR7, PT ;  /* 0x0000000746007c0c */ /* 0x000fe4000bf46270 */
[----:B------:R-:W-:Y:S02]  /*0b50*/  ISETP.GE.AND P1, PT, R18, UR7, PT ;  /* 0x0000000712007c0c */ /* 0x000fe4000bf26270 */
[----:B------:R-:W-:Y:S02]  /*0b60*/  MOV R3, UR18 ;  /* 0x0000001200037c02 */ /* 0x000fe40008000f00 */
[C---:B------:R-:W-:Y:S02]  /*0b70*/  LOP3.LUT R20, R70.reuse, 0x40, RZ, 0xfc, !PT ;  /* 0x0000004046147812 */ /* 0x040fe400078efcff */
[C---:B------:R-:W-:Y:S01]  /*0b80*/  LOP3.LUT R22, R70.reuse, 0x60, RZ, 0xfc, !PT ;  /* 0x0000006046167812 */ /* 0x040fe200078efcff */
[----:B------:R-:W-:Y:S01]  /*0b90*/  IMAD.WIDE R2, R70, 0x2, R2 ;  /* 0x0000000246027825 */ /* 0x000fe200078e0202 */
[----:B------:R-:W-:-:S02]  /*0ba0*/  PRMT R7, RZ, 0x7610, R7 ;  /* 0x00007610ff077816 */ /* 0x000fc40000000007 */
[C---:B------:R-:W-:Y:S02]  /*0bb0*/  LOP3.LUT R23, R70.reuse, 0x80, RZ, 0xfc, !PT ;  /* 0x0000008046177812 */ /* 0x040fe400078efcff */
[----:B------:R-:W-:Y:S02]  /*0bc0*/  PRMT R0, RZ, 0x7610, R0 ;  /* 0x00007610ff007816 */ /* 0x000fe40000000000 */
[C---:B------:R-:W-:Y:S01]  /*0bd0*/  LOP3.LUT R24, R70.reuse, 0xa0, RZ, 0xfc, !PT ;  /* 0x000000a046187812 */ /* 0x040fe200078efcff */
[----:B------:R1:W4:Y:S01]  /*0be0*/  @!P2 LDG.E.U16 R7, [R2.64] ;  /* 0x0000001c0207a981 */ /* 0x000322000c1e1500 */
[----:B------:R-:W-:Y:S02]  /*0bf0*/  LOP3.LUT R25, R70, 0xc0, RZ, 0xfc, !PT ;  /* 0x000000c046197812 */ /* 0x000fe400078efcff */
[----:B------:R-:W-:Y:S01]  /*0c00*/  ISETP.GE.AND P0, PT, R20, UR7, PT ;  /* 0x0000000714007c0c */ /* 0x000fe2000bf06270 */
[----:B------:R1:W5:Y:S01]  /*0c10*/  @!P1 LDG.E.U16 R0, [R2.64+0x40] ;  /* 0x0000401c02009981 */ /* 0x000362000c1e1500 */
[----:B------:R-:W-:-:S02]  /*0c20*/  LOP3.LUT R26, R70, 0xe0, RZ, 0xfc, !PT ;  /* 0x000000e0461a7812 */ /* 0x000fc400078efcff */
[----:B------:R-:W-:Y:S02]  /*0c30*/  ISETP.GE.AND P4, PT, R22, UR7, PT ;  /* 0x0000000716007c0c */ /* 0x000fe4000bf86270 */
[----:B------:R-:W-:Y:S02]  /*0c40*/  LOP3.LUT R28, R70, 0x100, RZ, 0xfc, !PT ;  /* 0x00000100461c7812 */ /* 0x000fe400078efcff */
[----:B------:R-:W-:Y:S02]  /*0c50*/  ISETP.GE.AND P6, PT, R23, UR7, PT ;  /* 0x0000000717007c0c */ /* 0x000fe4000bfc6270 */
[----:B------:R-:W-:Y:S02]  /*0c60*/  ISETP.GE.AND P5, PT, R24, UR7, PT ;  /* 0x0000000718007c0c */ /* 0x000fe4000bfa6270 */
[----:B------:R-:W-:Y:S02]  /*0c70*/  ISETP.GE.AND P3, PT, R25, UR7, PT ;  /* 0x0000000719007c0c */ /* 0x000fe4000bf66270 */
[----:B------:R-:W-:-:S02]  /*0c80*/  ISETP.GE.AND P2, PT, R26, UR7, PT ;  /* 0x000000071a007c0c */ /* 0x000fc4000bf46270 */
[----:B------:R-:W-:Y:S02]  /*0c90*/  ISETP.GE.AND P1, PT, R28, UR7, PT ;  /* 0x000000071c007c0c */ /* 0x000fe4000bf26270 */
[----:B------:R-:W-:Y:S02]  /*0ca0*/  PRMT R9, RZ, 0x7610, R9 ;  /* 0x00007610ff097816 */ /* 0x000fe40000000009 */
[----:B------:R-:W-:Y:S02]  /*0cb0*/  PRMT R4, RZ, 0x7610, R4 ;  /* 0x00007610ff047816 */ /* 0x000fe40000000004 */
[----:B------:R-:W-:Y:S02]  /*0cc0*/  PRMT R11, RZ, 0x7610, R11 ;  /* 0x00007610ff0b7816 */ /* 0x000fe4000000000b */
[----:B------:R-:W-:Y:S01]  /*0cd0*/  PRMT R13, RZ, 0x7610, R13 ;  /* 0x00007610ff0d7816 */ /* 0x000fe2000000000d */
[----:B--2---:R1:W2:Y:S01]  /*0ce0*/  @!P0 LDG.E.U16 R9, [R2.64+0x80] ;  /* 0x0000801c02098981 */ /* 0x0042a2000c1e1500 */
[----:B------:R-:W-:-:S02]  /*0cf0*/  LOP3.LUT R30, R70, 0x120, RZ, 0xfc, !PT ;  /* 0x00000120461e7812 */ /* 0x000fc400078efcff */
[----:B------:R-:W-:Y:S01]  /*0d00*/  PRMT R6, RZ, 0x7610, R6 ;  /* 0x00007610ff067816 */ /* 0x000fe20000000006 */
[----:B------:R1:W3:Y:S01]  /*0d10*/  @!P4 LDG.E.U16 R4, [R2.64+0xc0] ;  /* 0x0000c01c0204c981 */ /* 0x0002e2000c1e1500 */
[C---:B------:R-:W-:Y:S02]  /*0d20*/  LOP3.LUT R34, R70.reuse, 0x140, RZ, 0xfc, !PT ;  /* 0x0000014046227812 */ /* 0x040fe400078efcff */
[----:B------:R-:W-:Y:S01]  /*0d30*/  PRMT R15, RZ, 0x7610, R15 ;  /* 0x00007610ff0f7816 */ /* 0x000fe2000000000f */
[----:B------:R1:W3:Y:S01]  /*0d40*/  @!P6 LDG.E.U16 R11, [R2.64+0x100] ;  /* 0x0001001c020be981 */ /* 0x0002e2000c1e1500 */
[C---:B------:R-:W-:Y:S02]  /*0d50*/  LOP3.LUT R36, R70.reuse, 0x160, RZ, 0xfc, !PT ;  /* 0x0000016046247812 */ /* 0x040fe400078efcff */
[----:B------:R-:W-:Y:S01]  /*0d60*/  PRMT R8, RZ, 0x7610, R8 ;  /* 0x00007610ff087816 */ /* 0x000fe20000000008 */
[----:B------:R1:W3:Y:S01]  /*0d70*/  @!P5 LDG.E.U16 R13, [R2.64+0x140] ;  /* 0x0001401c020dd981 */ /* 0x0002e2000c1e1500 */
[----:B------:R-:W-:-:S02]  /*0d80*/  LOP3.LUT R38, R70, 0x180, RZ, 0xfc, !PT ;  /* 0x0000018046267812 */ /* 0x000fc400078efcff */
[----:B------:R-:W-:Y:S01]  /*0d90*/  LOP3.LUT R40, R70, 0x1a0, RZ, 0xfc, !PT ;  /* 0x000001a046287812 */ /* 0x000fe200078efcff */
[----:B------:R1:W3:Y:S01]  /*0da0*/  @!P3 LDG.E.U16 R6, [R2.64+0x180] ;  /* 0x0001801c0206b981 */ /* 0x0002e2000c1e1500 */
[----:B------:R-:W-:Y:S02]  /*0db0*/  ISETP.GE.AND P0, PT, R30, UR7, PT ;  /* 0x000000071e007c0c */ /* 0x000fe4000bf06270 */
[----:B------:R-:W-:Y:S01]  /*0dc0*/  LOP3.LUT R42, R70, 0x1c0, RZ, 0xfc, !PT ;  /* 0x000001c0462a7812 */ /* 0x000fe200078efcff */
[----:B------:R1:W3:Y:S01]  /*0dd0*/  @!P2 LDG.E.U16 R15, [R2.64+0x1c0] ;  /* 0x0001c01c020fa981 */ /* 0x0002e2000c1e1500 */
[----:B------:R-:W-:Y:S02]  /*0de0*/  ISETP.GE.AND P4, PT, R34, UR7, PT ;  /* 0x0000000722007c0c */ /* 0x000fe4000bf86270 */
[----:B------:R-:W-:Y:S01]  /*0df0*/  LOP3.LUT R44, R70, 0x1e0, RZ, 0xfc, !PT ;  /* 0x000001e0462c7812 */ /* 0x000fe200078efcff */
[----:B------:R1:W3:Y:S01]  /*0e00*/  @!P1 LDG.E.U16 R8, [R2.64+0x200] ;  /* 0x0002001c02089981 */ /* 0x0002e2000c1e1500 */
[----:B------:R-:W-:-:S02]  /*0e10*/  ISETP.GE.AND P6, PT, R36, UR7, PT ;  /* 0x0000000724007c0c */ /* 0x000fc4000bfc6270 */
[----:B------:R-:W-:Y:S02]  /*0e20*/  ISETP.GE.AND P5, PT, R38, UR7, PT ;  /* 0x0000000726007c0c */ /* 0x000fe4000bfa6270 */
[----:B------:R-:W-:Y:S02]  /*0e30*/  ISETP.GE.AND P3, PT, R40, UR7, PT ;  /* 0x0000000728007c0c */ /* 0x000fe4000bf66270 */
[----:B------:R-:W-:Y:S02]  /*0e40*/  ISETP.GE.AND P2, PT, R42, UR7, PT ;  /* 0x000000072a007c0c */ /* 0x000fe4000bf46270 */
[----:B------:R-:W-:Y:S02]  /*0e50*/  ISETP.GE.AND P1, PT, R44, UR7, PT ;  /* 0x000000072c007c0c */ /* 0x000fe4000bf26270 */
[----:B------:R-:W-:Y:S02]  /*0e60*/  PRMT R17, RZ, 0x7610, R17 ;  /* 0x00007610ff117816 */ /* 0x000fe40000000011 */
[----:B------:R-:W-:-:S02]  /*0e70*/  PRMT R10, RZ, 0x7610, R10 ;  /* 0x00007610ff0a7816 */ /* 0x000fc4000000000a */
[----:B------:R-:W-:Y:S02]  /*0e80*/  PRMT R12, RZ, 0x7610, R12 ;  /* 0x00007610ff0c7816 */ /* 0x000fe4000000000c */
[----:B------:R-:W-:Y:S01]  /*0e90*/  PRMT R19, RZ, 0x7610, R19 ;  /* 0x00007610ff137816 */ /* 0x000fe20000000013 */
[----:B------:R1:W3:Y:S01]  /*0ea0*/  @!P0 LDG.E.U16 R17, [R2.64+0x240] ;  /* 0x0002401c02118981 */ /* 0x0002e2000c1e1500 */
[----:B------:R-:W-:Y:S02]  /*0eb0*/  PRMT R14, RZ, 0x7610, R14 ;  /* 0x00007610ff0e7816 */ /* 0x000fe4000000000e */
[----:B------:R-:W-:Y:S01]  /*0ec0*/  PRMT R21, RZ, 0x7610, R21 ;  /* 0x00007610ff157816 */ /* 0x000fe20000000015 */
[----:B------:R1:W3:Y:S01]  /*0ed0*/  @!P4 LDG.E.U16 R10, [R2.64+0x280] ;  /* 0x0002801c020ac981 */ /* 0x0002e2000c1e1500 */
[----:B------:R-:W-:-:S03]  /*0ee0*/  PRMT R16, RZ, 0x7610, R16 ;  /* 0x00007610ff107816 */ /* 0x000fc60000000010 */
[----:B------:R1:W3:Y:S04]  /*0ef0*/  @!P6 LDG.E.U16 R12, [R2.64+0x2c0] ;  /* 0x0002c01c020ce981 */ /* 0x0002e8000c1e1500 */
[----:B------:R1:W3:Y:S04]  /*0f00*/  @!P5 LDG.E.U16 R19, [R2.64+0x300] ;  /* 0x0003001c0213d981 */ /* 0x0002e8000c1e1500 */
[----:B------:R1:W3:Y:S04]  /*0f10*/  @!P3 LDG.E.U16 R14, [R2.64+0x340] ;  /* 0x0003401c020eb981 */ /* 0x0002e8000c1e1500 */
[----:B------:R1:W3:Y:S04]  /*0f20*/  @!P2 LDG.E.U16 R21, [R2.64+0x380] ;  /* 0x0003801c0215a981 */ /* 0x0002e8000c1e1500 */
[----:B------:R1:W3:Y:S01]  /*0f30*/  @!P1 LDG.E.U16 R16, [R2.64+0x3c0] ;  /* 0x0003c01c02109981 */ /* 0x0002e2000c1e1500 */
[----:B------:R-:W-:-:S02]  /*0f40*/  ISETP.GE.AND P2, PT, R18, UR7, PT ;  /* 0x0000000712007c0c */ /* 0x000fc4000bf46270 */
[----:B------:R-:W-:Y:S02]  /*0f50*/  IADD3 R18, R5, R164, RZ ;  /* 0x000000a405127210 */ /* 0x000fe40007ffe0ff */
[----:B------:R-:W-:Y:S02]  /*0f60*/  ISETP.GE.AND P6, PT, R23, UR7, PT ;  /* 0x0000000717007c0c */ /* 0x000fe4000bfc6270 */
[----:B------:R-:W-:Y:S02]  /*0f70*/  ISETP.GE.AND P0, PT, R25, UR7, PT ;  /* 0x0000000719007c0c */ /* 0x000fe4000bf06270 */
[C---:B------:R-:W-:Y:S02]  /*0f80*/  IADD3 R23, R18.reuse, 0x20, RZ ;  /* 0x0000002012177810 */ /* 0x040fe40007ffe0ff */
[C---:B------:R-:W-:Y:S02]  /*0f90*/  IADD3 R25, R18.reuse, 0x40, RZ ;  /* 0x0000004012197810 */ /* 0x040fe40007ffe0ff */
[----:B-1----:R-:W-:-:S02]  /*0fa0*/  IADD3 R3, R18, 0x60, RZ ;  /* 0x0000006012037810 */ /* 0x002fc40007ffe0ff */
[CC--:B------:R-:W-:Y:S02]  /*0fb0*/  LEA.HI.SX32 R162, R18.reuse, R18.reuse, 0x1b ;  /* 0x0000001212a27211 */ /* 0x0c0fe400078fdaff */
[C---:B------:R-:W-:Y:S02]  /*0fc0*/  IADD3 R27, R18.reuse, 0x80, RZ ;  /* 0x00000080121b7810 */ /* 0x040fe40007ffe0ff */
[C---:B------:R-:W-:Y:S02]  /*0fd0*/  IADD3 R29, R18.reuse, 0xa0, RZ ;  /* 0x000000a0121d7810 */ /* 0x040fe40007ffe0ff */
[----:B------:R-:W-:Y:S02]  /*0fe0*/  IADD3 R31, R18, 0xc0, RZ ;  /* 0x000000c0121f7810 */ /* 0x000fe40007ffe0ff */
[-C--:B------:R-:W-:Y:S02]  /*0ff0*/  LEA.HI.SX32 R23, R23, R18.reuse, 0x1b ;  /* 0x0000001217177211 */ /* 0x080fe400078fdaff */
[----:B------:R-:W-:-:S02]  /*1000*/  LEA.HI.SX32 R25, R25, R18, 0x1b ;  /* 0x0000001219197211 */ /* 0x000fc400078fdaff */
[----:B------:R-:W-:Y:S02]  /*1010*/  IADD3 R33, R18, 0xe0, RZ ;  /* 0x000000e012217810 */ /* 0x000fe40007ffe0ff */
[-C--:B------:R-:W-:Y:S02]  /*1020*/  LEA.HI.SX32 R3, R3, R18.reuse, 0x1b ;  /* 0x0000001203037211 */ /* 0x080fe400078fdaff */
[----:B------:R-:W-:Y:S02]  /*1030*/  ISETP.GE.AND P3, PT, R20, UR7, PT ;  /* 0x0000000714007c0c */ /* 0x000fe4000bf66270 */
[----:B------:R-:W-:Y:S02]  /*1040*/  IADD3 R35, R18, 0x100, RZ ;  /* 0x0000010012237810 */ /* 0x000fe40007ffe0ff */
[----:B------:R-:W-:Y:S02]  /*1050*/  SHF.L.U32 R162, R162, 0x1, RZ ;  /* 0x00000001a2a27819 */ /* 0x000fe400000006ff */
[----:B------:R-:W-:Y:S01]  /*1060*/  LEA.HI.SX32 R27, R27, R18, 0x1b ;  /* 0x000000121b1b7211 */ /* 0x000fe200078fdaff */
[----:B------:R-:W-:Y:S01]  /*1070*/  IMAD.SHL.U32 R160, R25, 0x2, RZ ;  /* 0x0000000219a07824 */ /* 0x000fe200078e00ff */
[----:B------:R-:W-:-:S02]  /*1080*/  LOP3.LUT R32, R32, 0xffffff7f, RZ, 0xc0, !PT ;  /* 0xffffff7f20207812 */ /* 0x000fc400078ec0ff */
[C---:B------:R-:W-:Y:S02]  /*1090*/  IADD3 R37, R18.reuse, 0x120, RZ ;  /* 0x0000012012257810 */ /* 0x040fe40007ffe0ff */
[C---:B------:R-:W-:Y:S02]  /*10a0*/  IADD3 R39, R18.reuse, 0x140, RZ ;  /* 0x0000014012277810 */ /* 0x040fe40007ffe0ff */
[-C--:B------:R-:W-:Y:S02]  /*10b0*/  LEA.HI.SX32 R29, R29, R18.reuse, 0x1b ;  /* 0x000000121d1d7211 */ /* 0x080fe400078fdaff */
[----:B------:R-:W-:Y:S02]  /*10c0*/  LEA.HI.SX32 R31, R31, R18, 0x1b ;  /* 0x000000121f1f7211 */ /* 0x000fe400078fdaff */
[----:B------:R-:W-:Y:S02]  /*10d0*/  SHF.L.U32 R161, R23, 0x1, RZ ;  /* 0x0000000117a17819 */ /* 0x000fe400000006ff */
[----:B------:R-:W-:-:S02]  /*10e0*/  IADD3 R41, R18, 0x160, RZ ;  /* 0x0000016012297810 */ /* 0x000fc40007ffe0ff */
[-C--:B------:R-:W-:Y:S02]  /*10f0*/  LEA.HI.SX32 R33, R33, R18.reuse, 0x1b ;  /* 0x0000001221217211 */ /* 0x080fe400078fdaff */
[----:B------:R-:W-:Y:S02]  /*1100*/  SHF.L.U32 R159, R3, 0x1, RZ ;  /* 0x00000001039f7819 */ /* 0x000fe400000006ff */
[----:B------:R-:W-:Y:S02]  /*1110*/  IADD3 R43, R18, 0x180, RZ ;  /* 0x00000180122b7810 */ /* 0x000fe40007ffe0ff */
[----:B------:R-:W-:Y:S02]  /*1120*/  LEA.HI.SX32 R35, R35, R18, 0x1b ;  /* 0x0000001223237211 */ /* 0x000fe400078fdaff */
[----:B------:R-:W-:Y:S01]  /*1130*/  SHF.L.U32 R156, R27, 0x1, RZ ;  /* 0x000000011b9c7819 */ /* 0x000fe200000006ff */
[----:B------:R-:W-:Y:S01]  /*1140*/  IMAD.SHL.U32 R153, R31, 0x2, RZ ;  /* 0x000000021f997824 */ /* 0x000fe200078e00ff */
[----:B------:R-:W-:-:S02]  /*1150*/  @P2 LOP3.LUT R32, R32, 0x80, RZ, 0xfc, !PT ;  /* 0x0000008020202812 */ /* 0x000fc400078efcff */
[C---:B------:R-:W-:Y:S02]  /*1160*/  IADD3 R45, R18.reuse, 0x1a0, RZ ;  /* 0x000001a0122d7810 */ /* 0x040fe40007ffe0ff */
[----:B------:R-:W-:Y:S02]  /*1170*/  IADD3 R47, R18, 0x1c0, RZ ;  /* 0x000001c0122f7810 */ /* 0x000fe40007ffe0ff */
[-C--:B------:R-:W-:Y:S02]  /*1180*/  LEA.HI.SX32 R37, R37, R18.reuse, 0x1b ;  /* 0x0000001225257211 */ /* 0x080fe400078fdaff */
[----:B------:R-:W-:Y:S02]  /*1190*/  LEA.HI.SX32 R39, R39, R18, 0x1b ;  /* 0x0000001227277211 */ /* 0x000fe400078fdaff */
[----:B------:R-:W-:Y:S01]  /*11a0*/  SHF.L.U32 R154, R29, 0x1, RZ ;  /* 0x000000011d9a7819 */ /* 0x000fe200000006ff */
[----:B------:R-:W-:Y:S01]  /*11b0*/  IMAD R5, R164, 0x10, R5 ;  /* 0x00000010a4057824 */ /* 0x000fe200078e0205 */
[----:B------:R-:W-:-:S02]  /*11c0*/  IADD3 R49, R18, 0x1e0, RZ ;  /* 0x000001e012317810 */ /* 0x000fc40007ffe0ff */
[-C--:B------:R-:W-:Y:S02]  /*11d0*/  LEA.HI.SX32 R41, R41, R18.reuse, 0x1b ;  /* 0x0000001229297211 */ /* 0x080fe400078fdaff */
[----:B------:R-:W-:Y:S02]  /*11e0*/  SHF.L.U32 R152, R33, 0x1, RZ ;  /* 0x0000000121987819 */ /* 0x000fe400000006ff */
[----:B------:R-:W-:Y:S02]  /*11f0*/  ISETP.GE.AND P5, PT, R22, UR7, PT ;  /* 0x0000000716007c0c */ /* 0x000fe4000bfa6270 */
[----:B------:R-:W-:Y:S02]  /*1200*/  LEA.HI.SX32 R43, R43, R18, 0x1b ;  /* 0x000000122b2b7211 */ /* 0x000fe400078fdaff */
[----:B------:R-:W-:Y:S01]  /*1210*/  SHF.L.U32 R151, R35, 0x1, RZ ;  /* 0x0000000123977819 */ /* 0x000fe200000006ff */
[----:B------:R-:W-:Y:S01]  /*1220*/  IMAD.SHL.U32 R149, R39, 0x2, RZ ;  /* 0x0000000227957824 */ /* 0x000fe200078e00ff */
[----:B------:R-:W-:-:S02]  /*1230*/  LOP3.LUT R32, R32, 0xffffffbf, RZ, 0xc0, !PT ;  /* 0xffffffbf20207812 */ /* 0x000fc400078ec0ff */
[-C--:B------:R-:W-:Y:S02]  /*1240*/  LEA.HI.SX32 R45, R45, R18.reuse, 0x1b ;  /* 0x000000122d2d7211 */ /* 0x080fe400078fdaff */
[-C--:B------:R-:W-:Y:S02]  /*1250*/  LEA.HI.SX32 R47, R47, R18.reuse, 0x1b ;  /* 0x000000122f2f7211 */ /* 0x080fe400078fdaff */
[----:B------:R-:W-:Y:S02]  /*1260*/  SHF.L.U32 R150, R37, 0x1, RZ ;  /* 0x0000000125967819 */ /* 0x000fe400000006ff */
[----:B------:R-:W-:Y:S02]  /*1270*/  LEA.HI.SX32 R49, R49, R18, 0x1b ;  /* 0x0000001231317211 */ /* 0x000fe400078fdaff */
[----:B------:R-:W-:Y:S02]  /*1280*/  SHF.L.U32 R147, R41, 0x1, RZ ;  /* 0x0000000129937819 */ /* 0x000fe400000006ff */
[----:B------:R-:W-:Y:S01]  /*1290*/  SHF.L.U32 R146, R43, 0x1, RZ ;  /* 0x000000012b927819 */ /* 0x000fe200000006ff */
[----:B------:R-:W-:Y:S01]  /*12a0*/  IMAD.SHL.U32 R144, R47, 0x2, RZ ;  /* 0x000000022f907824 */ /* 0x000fe200078e00ff */
[----:B------:R-:W-:-:S02]  /*12b0*/  @P3 LOP3.LUT R32, R32, 0x40, RZ, 0xfc, !PT ;  /* 0x0000004020203812 */ /* 0x000fc400078efcff */
[----:B------:R-:W-:Y:S02]  /*12c0*/  SHF.L.U32 R145, R45, 0x1, RZ ;  /* 0x000000012d917819 */ /* 0x000fe400000006ff */
[----:B------:R-:W-:Y:S02]  /*12d0*/  LEA.HI.SX32 R68, R5, R5, 0x1b ;  /* 0x0000000505447211 */ /* 0x000fe400078fdaff */
[----:B------:R-:W-:Y:S02]  /*12e0*/  SHF.L.U32 R143, R49, 0x1, RZ ;  /* 0x00000001318f7819 */ /* 0x000fe400000006ff */
[----:B------:R-:W-:Y:S02]  /*12f0*/  LOP3.LUT R32, R32, 0xffffffdf, RZ, 0xc0, !PT ;  /* 0xffffffdf20207812 */ /* 0x000fe400078ec0ff */
[----:B------:R-:W-:Y:S02]  /*1300*/  SHF.L.U32 R68, R68, 0x1, RZ ;  /* 0x0000000144447819 */ /* 0x000fe400000006ff */
[----:B------:R-:W-:-:S02]  /*1310*/  @P5 LOP3.LUT R32, R32, 0x20, RZ, 0xfc, !PT ;  /* 0x0000002020205812 */ /* 0x000fc400078efcff */
        /* <DEDUP_REMOVED lines=14> */
[----:B----4-:R-:W-:Y:S04]  /*1400*/  STS.U16 [R162], R7 ;  /* 0x00000007a2007388 */ /* 0x010fe80000000400 */
[----:B-----5:R-:W-:Y:S04]  /*1410*/  STS.U16 [R161+0x40], R0 ;  /* 0x00004000a1007388 */ /* 0x020fe80000000400 */
[----:B--2---:R-:W-:Y:S04]  /*1420*/  STS.U16 [R160+0x80], R9 ;  /* 0x00008009a0007388 */ /* 0x004fe80000000400 */
[----:B---3--:R1:W-:Y:S04]  /*1430*/  STS.U16 [R159+0xc0], R4 ;  /* 0x0000c0049f007388 */ /* 0x0083e80000000400 */
        /* <DEDUP_REMOVED lines=29> */
[----:B-1----:R-:W-:-:S03]  /*1610*/  PRMT R4, RZ, 0x7610, R4 ;  /* 0x00007610ff047816 */ /* 0x002fc60000000004 */
[----:B------:R-:W-:Y:S01]  /*1620*/  BAR.SYNC.DEFER_BLOCKING 0x0 ;  /* 0x0000000000007b1d */ /* 0x000fe20000010000 */
[----:B--2---:R-:W-:-:S05]  /*1630*/  PRMT R15, RZ, 0x7610, R15 ;  /* 0x00007610ff0f7816 */ /* 0x004fca000000000f */
[----:B------:R-:W2:Y:S01]  /*1640*/  @!P0 LDG.E.U16 R4, [R72.64+0x180] ;  /* 0x0001801c48048981 */ /* 0x000ea2000c1e1500 */
[----:B------:R-:W-:Y:S02]  /*1650*/  ISETP.GE.AND P0, PT, R26, UR7, PT ;  /* 0x000000071a007c0c */ /* 0x000fe4000bf06270 */
[----:B------:R-:W-:Y:S02]  /*1660*/  PRMT R6, RZ, 0x7610, R6 ;  /* 0x00007610ff067816 */ /* 0x000fe40000000006 */
[----:B------:R-:W-:Y:S02]  /*1670*/  PRMT R3, RZ, 0x7610, R3 ;  /* 0x00007610ff037816 */ /* 0x000fe40000000003 */
[----:B------:R-:W-:Y:S02]  /*1680*/  PRMT R0, RZ, 0x7610, R0 ;  /* 0x00007610ff007816 */ /* 0x000fe40000000000 */
[----:B------:R-:W-:Y:S02]  /*1690*/  PRMT R7, RZ, 0x7610, R7 ;  /* 0x00007610ff077816 */ /* 0x000fe40000000007 */
[----:B------:R-:W-:Y:S01]  /*16a0*/  PRMT R13, RZ, 0x7610, R13 ;  /* 0x00007610ff0d7816 */ /* 0x000fe2000000000d */
[----:B------:R-:W2:Y:S02]  /*16b0*/  @!P1 LDG.E.U16 R3, [R72.64] ;  /* 0x0000001c48039981 */ /* 0x000ea4000c1e1500 */
[----:B------:R-:W-:-:S02]  /*16c0*/  @P0 LOP3.LUT R32, R32, 0x2, RZ, 0xfc, !PT ;  /* 0x0000000220200812 */ /* 0x000fc400078efcff */
[----:B------:R-:W2:Y:S01]  /*16d0*/  @!P0 LDG.E.U16 R15, [R72.64+0x1c0] ;  /* 0x0001c01c480f8981 */ /* 0x000ea2000c1e1500 */
[----:B------:R-:W-:Y:S02]  /*16e0*/  ISETP.GE.AND P0, PT, R28, UR7, PT ;  /* 0x000000071c007c0c */ /* 0x000fe4000bf06270 */
[----:B------:R-:W-:Y:S01]  /*16f0*/  LOP3.LUT R32, R32, 0xfffffffe, RZ, 0xc0, !PT ;  /* 0xfffffffe20207812 */ /* 0x000fe200078ec0ff */
[----:B------:R-:W2:Y:S01]  /*1700*/  @!P2 LDG.E.U16 R0, [R72.64+0x40] ;  /* 0x0000401c4800a981 */ /* 0x000ea2000c1e1500 */
[----:B------:R-:W-:Y:S02]  /*1710*/  PRMT R2, RZ, 0x7610, R2 ;  /* 0x00007610ff027816 */ /* 0x000fe40000000002 */
[----:B------:R-:W-:Y:S01]  /*1720*/  PRMT R9, RZ, 0x7610, R9 ;  /* 0x00007610ff097816 */ /* 0x000fe20000000009 */
[----:B------:R-:W2:Y:S01]  /*1730*/  @!P3 LDG.E.U16 R7, [R72.64+0x80] ;  /* 0x0000801c4807b981 */ /* 0x000ea2000c1e1500 */
[----:B------:R-:W-:Y:S02]  /*1740*/  ISETP.GE.AND P1, PT, R34, UR7, PT ;  /* 0x0000000722007c0c */ /* 0x000fe4000bf26270 */
[----:B------:R-:W-:Y:S01]  /*1750*/  ISETP.GE.AND P2, PT, R36, UR7, PT ;  /* 0x0000000724007c0c */ /* 0x000fe2000bf46270 */
[----:B------:R-:W2:Y:S02]  /*1760*/  @!P4 LDG.E.U16 R13, [R72.64+0x140] ;  /* 0x0001401c480dc981 */ /* 0x000ea4000c1e1500 */
[----:B------:R-:W-:-:S02]  /*1770*/  @P0 LOP3.LUT R32, R32, 0x1, RZ, 0xfc, !PT ;  /* 0x0000000120200812 */ /* 0x000fc400078efcff */
[----:B------:R-:W2:Y:S01]  /*1780*/  @!P0 LDG.E.U16 R6, [R72.64+0x200] ;  /* 0x0002001c48068981 */ /* 0x000ea2000c1e1500 */
[----:B------:R-:W-:Y:S02]  /*1790*/  ISETP.GE.AND P0, PT, R30, UR7, PT ;  /* 0x000000071e007c0c */ /* 0x000fe4000bf06270 */
[----:B------:R-:W-:Y:S01]  /*17a0*/  ISETP.GE.AND P3, PT, R38, UR7, PT ;  /* 0x0000000726007c0c */ /* 0x000fe2000bf66270 */
[----:B------:R-:W2:Y:S01]  /*17b0*/  @!P5 LDG.E.U16 R2, [R72.64+0xc0] ;  /* 0x0000c01c4802d981 */ /* 0x000ea2000c1e1500 */
[----:B------:R-:W-:Y:S02]  /*17c0*/  ISETP.GE.AND P4, PT, R40, UR7, PT ;  /* 0x0000000728007c0c */ /* 0x000fe4000bf86270 */
[----:B------:R-:W-:Y:S01]  /*17d0*/  ISETP.GE.AND P5, PT, R42, UR7, PT ;  /* 0x000000072a007c0c */ /* 0x000fe2000bfa6270 */
[----:B------:R-:W2:Y:S01]  /*17e0*/  @!P6 LDG.E.U16 R9, [R72.64+0x100] ;  /* 0x0001001c4809e981 */ /* 0x000ea2000c1e1500 */
[----:B------:R-:W-:Y:S02]  /*17f0*/  ISETP.GE.AND P6, PT, R44, UR7, PT ;  /* 0x000000072c007c0c */ /* 0x000fe4000bfc6270 */
[----:B---3--:R-:W-:-:S02]  /*1800*/  PRMT R17, RZ, 0x7610, R17 ;  /* 0x00007610ff117816 */ /* 0x008fc40000000011 */
[----:B------:R-:W-:Y:S02]  /*1810*/  PRMT R8, RZ, 0x7610, R8 ;  /* 0x00007610ff087816 */ /* 0x000fe40000000008 */
[----:B----4-:R-:W-:Y:S02]  /*1820*/  PRMT R12, RZ, 0x7610, R12 ;  /* 0x00007610ff0c7816 */ /* 0x010fe4000000000c */
[----:B-----5:R-:W-:Y:S01]  /*1830*/  PRMT R19, RZ, 0x7610, R19 ;  /* 0x00007610ff137816 */ /* 0x020fe20000000013 */
[----:B------:R-:W3:Y:S01]  /*1840*/  @!P0 LDG.E.U16 R17, [R72.64+0x240] ;  /* 0x0002401c48118981 */ /* 0x000ee2000c1e1500 */
[----:B0-----:R-:W-:Y:S02]  /*1850*/  PRMT R14, RZ, 0x7610, R14 ;  /* 0x00007610ff0e7816 */ /* 0x001fe4000000000e */
[----:B------:R-:W-:Y:S01]  /*1860*/  PRMT R21, RZ, 0x7610, R21 ;  /* 0x00007610ff157816 */ /* 0x000fe20000000015 */
[----:B------:R-:W4:Y:S01]  /*1870*/  @!P1 LDG.E.U16 R8, [R72.64+0x280] ;  /* 0x0002801c48089981 */ /* 0x000f22000c1e1500 */
[----:B------:R-:W-:-:S03]  /*1880*/  PRMT R16, RZ, 0x7610, R16 ;  /* 0x00007610ff107816 */ /* 0x000fc60000000010 */
[----:B------:R-:W5:Y:S04]  /*1890*/  @!P2 LDG.E.U16 R12, [R72.64+0x2c0] ;  /* 0x0002c01c480ca981 */ /* 0x000f68000c1e1500 */
[----:B------:R-:W4:Y:S04]  /*18a0*/  @!P3 LDG.E.U16 R19, [R72.64+0x300] ;  /* 0x0003001c4813b981 */ /* 0x000f28000c1e1500 */
[----:B------:R-:W5:Y:S04]  /*18b0*/  @!P4 LDG.E.U16 R14, [R72.64+0x340] ;  /* 0x0003401c480ec981 */ /* 0x000f68000c1e1500 */
[----:B------:R-:W5:Y:S04]  /*18c0*/  @!P5 LDG.E.U16 R21, [R72.64+0x380] ;  /* 0x0003801c4815d981 */ /* 0x000f68000c1e1500 */
[----:B------:R-:W5:Y:S01]  /*18d0*/  @!P6 LDG.E.U16 R16, [R72.64+0x3c0] ;  /* 0x0003c01c4810e981 */ /* 0x000f62000c1e1500 */
        /* <DEDUP_REMOVED lines=25> */
[----:B------:R-:W-:Y:S01]  /*1a70*/  PRMT R32, RZ, 0x7610, R32 ;  /* 0x00007610ff207816 */ /* 0x000fe20000000020 */
[----:B--2---:R-:W-:Y:S04]  /*1a80*/  STS.U16 [R162], R3 ;  /* 0x00000003a2007388 */ /* 0x004fe80000000400 */
        /* <DEDUP_REMOVED lines=10> */
[----:B-----5:R-:W-:Y:S04]  /*1b30*/  STS.U16 [R147+0x2c0], R12 ;  /* 0x0002c00c93007388 */ /* 0x020fe80000000400 */
        /* <DEDUP_REMOVED lines=24> */
[----:B------:R-:W-:Y:S02]  /*1cc0*/  ISETP.NE.AND P0, PT, R20, RZ, PT ;  /* 0x000000ff1400720c */ /* 0x000fe40003f05270 */
[----:B------:R-:W-:Y:S01]  /*1cd0*/  PRMT R21, RZ, 0x7610, R21 ;  /* 0x00007610ff157816 */ /* 0x000fe20000000015 */
[----:B------:R0:W5:Y:S04]  /*1ce0*/  @!P3 LDG.E.U16 R33, [R10.64+0x300] ;  /* 0x0003001c0a21b981 */ /* 0x000168000c1e1500 */
[----:B------:R0:W5:Y:S04]  /*1cf0*/  @!P5 LDG.E.U16 R35, [R10.64+0x380] ;  /* 0x0003801c0a23d981 */ /* 0x000168000c1e1500 */
[----:B------:R0:W5:Y:S04]  /*1d00*/  @!P6 LDG.E.U16 R32, [R10.64+0x3c0] ;  /* 0x0003c01c0a20e981 */ /* 0x000168000c1e1500 */
[----:B------:R0:W5:Y:S01]  /*1d10*/  @!P0 LDG.E.U16 R16, [R10.64+0x40] ;  /* 0x0000401c0a108981 */ /* 0x000162000c1e1500 */
[----:B------:R-:W-:-:S02]  /*1d20*/  ISETP.NE.AND P0, PT, R22, RZ, PT ;  /* 0x000000ff1600720c */ /* 0x000fc40003f05270 */
[----:B------:R-:W-:-:S11]  /*1d30*/  PRMT R20, RZ, 0x7610, R20 ;  /* 0x00007610ff147816 */ /* 0x000fd60000000014 */
[----:B------:R0:W5:Y:S01]  /*1d40*/  @!P0 LDG.E.U16 R21, [R10.64+0x80] ;  /* 0x0000801c0a158981 */ /* 0x000162000c1e1500 */
[----:B------:R-:W-:-:S13]  /*1d50*/  ISETP.NE.AND P0, PT, R24, RZ, PT ;  /* 0x000000ff1800720c */ /* 0x000fda0003f05270 */
        /* <DEDUP_REMOVED lines=14> */
[----:B------:R-:W-:Y:S02]  /*1e40*/  PRMT R26, RZ, 0x7610, R26 ;  /* 0x00007610ff1a7816 */ /* 0x000fe4000000001a */
[----:B------:R-:W-:Y:S02]  /*1e50*/  PRMT R28, RZ, 0x7610, R28 ;  /* 0x00007610ff1c7816 */ /* 0x000fe4000000001c */
[----:B------:R-:W-:Y:S02]  /*1e60*/  PRMT R30, RZ, 0x7610, R30 ;  /* 0x00007610ff1e7816 */ /* 0x000fe4000000001e */
[----:B------:R0:W5:Y:S04]  /*1e70*/  @!P1 LDG.E.U16 R26, [R10.64+0x280] ;  /* 0x0002801c0a1a9981 */ /* 0x000168000c1e1500 */
[----:B------:R0:W5:Y:S04]  /*1e80*/  @!P2 LDG.E.U16 R28, [R10.64+0x2c0] ;  /* 0x0002c01c0a1ca981 */ /* 0x000168000c1e1500 */
[----:B------:R0:W5:Y:S01]  /*1e90*/  @!P0 LDG.E.U16 R24, [R10.64+0x200] ;  /* 0x0002001c0a188981 */ /* 0x000162000c1e1500 */
[----:B------:R-:W-:-:S02]  /*1ea0*/  ISETP.NE.AND P0, PT, R31, RZ, PT ;  /* 0x000000ff1f00720c */ /* 0x000fc40003f05270 */
[----:B------:R-:W-:Y:S01]  /*1eb0*/  PRMT R31, RZ, 0x7610, R31 ;  /* 0x00007610ff1f7816 */ /* 0x000fe2000000001f */
[----:B------:R0:W5:Y:S10]  /*1ec0*/  @!P4 LDG.E.U16 R30, [R10.64+0x340] ;  /* 0x0003401c0a1ec981 */ /* 0x000174000c1e1500 */
[----:B------:R0:W5:Y:S02]  /*1ed0*/  @!P0 LDG.E.U16 R31, [R10.64+0x240] ;  /* 0x0002401c0a1f8981 */ /* 0x000164000c1e1500 */
[----:B0-----:R-:W-:-:S02]  /*1ee0*/  HADD2.F32 R11, -RZ, R110.H0_H0 ;  /* 0x2000006eff0b7230 */ /* 0x001fc40000004100 */
        /* <DEDUP_REMOVED lines=12> */
[----:B------:R-:W-:Y:S01]  /*1fb0*/  FADD.FTZ R36, R17, UR5 ;  /* 0x0000000511247e21 */ /* 0x000fe20008010000 */
[----:B------:R-:W-:Y:S01]  /*1fc0*/  BSSY B0, `(.L_x_702) ;  /* 0x0000068000007945 */ /* 0x000fe20003800000 */
[----:B------:R-:W-:Y:S01]  /*1fd0*/  FSETP.GTU.FTZ.AND P3, PT, R39, 20, PT ;  /* 0x41a000002700780b */ /* 0x000fe20003f7c000 */
[----:B------:R-:W-:Y:S01]  /*1fe0*/  HADD2.F32 R12, -RZ, R59.H0_H0 ;  /* 0x2000003bff0c7230 */ /* 0x000fe20000004100 */
[----:B------:R-:W-:Y:S01]  /*1ff0*/  FSETP.GTU.FTZ.AND P2, PT, R38, 20, PT ;  /* 0x41a000002600780b */ /* 0x000fe20003f5c000 */
[----:B------:R-:W-:Y:S01]  /*2000*/  HADD2.F32 R19, -RZ, R19.H0_H0 ;  /* 0x20000013ff137230 */ /* 0x000fe20000004100 */
[----:B------:R-:W-:Y:S02]  /*2010*/  FSETP.GTU.FTZ.AND P1, PT, R37, 20, PT ;  /* 0x41a000002500780b */ /* 0x000fe40003f3c000 */
[----:B------:R-:W-:Y:S01]  /*2020*/  FSETP.GTU.FTZ.AND P0, PT, R36, 20, PT ;  /* 0x41a000002400780b */ /* 0x000fe20003f1c000 */
[----:B-----5:R-:W-:Y:S04]  /*2030*/  STS.U16 [R162], R23 ;  /* 0x00000017a2007388 */ /* 0x020fe80000000400 */
[----:B------:R0:W-:Y:S04]  /*2040*/  STS.U16 [R161+0x40], R16 ;  /* 0x00004010a1007388 */ /* 0x0001e80000000400 */
[----:B------:R-:W-:Y:S04]  /*2050*/  STS.U16 [R160+0x80], R21 ;  /* 0x00008015a0007388 */ /* 0x000fe80000000400 */
[----:B------:R1:W-:Y:S04]  /*2060*/  STS.U16 [R159+0xc0], R20 ;  /* 0x0000c0149f007388 */ /* 0x0003e80000000400 */
        /* <DEDUP_REMOVED lines=13> */
[----:B------:R-:W2:Y:S04]  /*2140*/  LDS.U16 R52, [R68] ;  /* 0x0000000044347984 */ /* 0x000ea80000000400 */
[----:B------:R-:W3:Y:S04]  /*2150*/  LDS.U16 R51, [R68+0x2] ;  /* 0x0000020044337984 */ /* 0x000ee80000000400 */
[----:B------:R-:W4:Y:S04]  /*2160*/  LDS.U16 R50, [R68+0x4] ;  /* 0x0000040044327984 */ /* 0x000f280000000400 */
[----:B------:R-:W5:Y:S04]  /*2170*/  LDS.U16 R49, [R68+0x6] ;  /* 0x0000060044317984 */ /* 0x000f680000000400 */
[----:B------:R-:W5:Y:S04]  /*2180*/  LDS.U16 R48, [R68+0x8] ;  /* 0x0000080044307984 */ /* 0x000f680000000400 */
[----:B------:R-:W5:Y:S04]  /*2190*/  LDS.U16 R47, [R68+0xa] ;  /* 0x00000a00442f7984 */ /* 0x000f680000000400 */
[----:B------:R-:W5:Y:S01]  /*21a0*/  LDS.U16 R46, [R68+0xc] ;  /* 0x00000c00442e7984 */ /* 0x000f620000000400 */
[----:B0-----:R-:W-:-:S03]  /*21b0*/  HADD2.F32 R16, -RZ, R67.H0_H0 ;  /* 0x20000043ff107230 */ /* 0x001fc60000004100 */
[----:B------:R-:W0:Y:S01]  /*21c0*/  LDS.U16 R45, [R68+0xe] ;  /* 0x00000e00442d7984 */ /* 0x000e220000000400 */
[----:B-1----:R-:W-:-:S03]  /*21d0*/  HADD2.F32 R20, -RZ, R66.H0_H0 ;  /* 0x20000042ff147230 */ /* 0x002fc60000004100 */
[----:B------:R-:W1:Y:S04]  /*21e0*/  LDS.U16 R34, [R68+0x10] ;  /* 0x0000100044227984 */ /* 0x000e680000000400 */
[----:B------:R-:W0:Y:S01]  /*21f0*/  LDS.U16 R32, [R68+0x12] ;  /* 0x0000120044207984 */ /* 0x000e220000000400 */
[----:B--2---:R-:W-:-:S03]  /*2200*/  HADD2.F32 R52, -RZ, R52.H0_H0 ;  /* 0x20000034ff347230 */ /* 0x004fc60000004100 */
        /* <DEDUP_REMOVED lines=9> */
[----:B------:R-:W-:-:S02]  /*22a0*/  FFMA.FTZ R20, R50, R20, R11 ;  /* 0x0000001432147223 */ /* 0x000fc4000001000b */
[----:B------:R2:W2:Y:S02]  /*22b0*/  LDS.U16 R24, [R68+0x1a] ;  /* 0x00001a0044187984 */ /* 0x0004a40000000400 */
[----:B------:R-:W-:Y:S02]  /*22c0*/  FFMA.FTZ R11, R49, R10, R20 ;  /* 0x0000000a310b7223 */ /* 0x000fe40000010014 */
[----:B------:R0:W2:Y:S04]  /*22d0*/  LDS.U16 R22, [R68+0x1c] ;  /* 0x00001c0044167984 */ /* 0x0000a80000000400 */
[----:B------:R0:W2:Y:S01]  /*22e0*/  LDS.U16 R20, [R68+0x1e] ;  /* 0x00001e0044147984 */ /* 0x0000a20000000400 */
[----:B------:R-:W-:Y:S02]  /*22f0*/  HADD2.F32 R16, -RZ, R64.H0_H0 ;  /* 0x20000040ff107230 */ /* 0x000fe40000004100 */
[----:B------:R-:W-:-:S02]  /*2300*/  HADD2.F32 R48, -RZ, R48.H0_H0 ;  /* 0x20000030ff307230 */ /* 0x000fc40000004100 */
[----:B------:R-:W-:Y:S02]  /*2310*/  HADD2.F32 R10, -RZ, R63.H0_H0 ;  /* 0x2000003fff0a7230 */ /* 0x000fe40000004100 */
[----:B------:R-:W-:Y:S01]  /*2320*/  HADD2.F32 R47, -RZ, R47.H0_H0 ;  /* 0x2000002fff2f7230 */ /* 0x000fe20000004100 */
[----:B------:R-:W-:Y:S01]  /*2330*/  FFMA.FTZ R16, R48, R16, R11 ;  /* 0x0000001030107223 */ /* 0x000fe2000001000b */
[----:B------:R-:W-:-:S03]  /*2340*/  HADD2.F32 R46, -RZ, R46.H0_H0 ;  /* 0x2000002eff2e7230 */ /* 0x000fc60000004100 */
[----:B------:R-:W-:Y:S01]  /*2350*/  FFMA.FTZ R11, R47, R10, R16 ;  /* 0x0000000a2f0b7223 */ /* 0x000fe20000010010 */
[----:B------:R-:W-:Y:S02]  /*2360*/  HADD2.F32 R10, -RZ, R62.H0_H0 ;  /* 0x2000003eff0a7230 */ /* 0x000fe40000004100 */
[----:B------:R-:W-:Y:S02]  /*2370*/  HADD2.F32 R16, -RZ, R61.H0_H0 ;  /* 0x2000003dff107230 */ /* 0x000fe40000004100 */
[----:B0-----:R-:W-:Y:S01]  /*2380*/  HADD2.F32 R45, -RZ, R45.H0_H0 ;  /* 0x2000002dff2d7230 */ /* 0x001fe20000004100 */
[----:B------:R-:W-:Y:S01]  /*2390*/  FFMA.FTZ R10, R46, R10, R11 ;  /* 0x0000000a2e0a7223 */ /* 0x000fe2000001000b */
[----:B-1----:R-:W-:Y:S01]  /*23a0*/  HADD2.F32 R34, -RZ, R34.H0_H0 ;  /* 0x20000022ff227230 */ /* 0x002fe20000004100 */
[----:B------:R-:W-:Y:S02]  /*23b0*/  IMAD.MOV.U32 R21, RZ, RZ, c[0x0][0x16c] ;  /* 0x00005b00ff157624 */ /* 0x000fe400078e00ff */
[----:B------:R-:W-:Y:S01]  /*23c0*/  FFMA.FTZ R11, R45, R16, R10 ;  /* 0x000000102d0b7223 */ /* 0x000fe2000001000a */
[----:B------:R-:W-:Y:S01]  /*23d0*/  HADD2.F32 R10, -RZ, R60.H0_H0 ;  /* 0x2000003cff0a7230 */ /* 0x000fe20000004100 */
[----:B------:R-:W-:Y:S01]  /*23e0*/  FADD.FTZ R35, R14, UR5 ;  /* 0x000000050e237e21 */ /* 0x000fe20008010000 */
[----:B------:R-:W-:Y:S01]  /*23f0*/  ISETP.GE.AND P5, PT, R21, 0x1, PT ;  /* 0x000000011500780c */ /* 0x000fe20003fa6270 */
[----:B------:R-:W-:Y:S01]  /*2400*/  FADD.FTZ R33, R18, UR5 ;  /* 0x0000000512217e21 */ /* 0x000fe20008010000 */
[----:B------:R-:W-:Y:S01]  /*2410*/  HADD2.F32 R32, -RZ, R32.H0_H0 ;  /* 0x20000020ff207230 */ /* 0x000fe20000004100 */
[----:B------:R-:W-:Y:S01]  /*2420*/  FFMA.FTZ R13, R34, R10, R11 ;  /* 0x0000000a220d7223 */ /* 0x000fe2000001000b */
[----:B------:R-:W-:Y:S01]  /*2430*/  FSETP.GTU.FTZ.AND P6, PT, R35, 20, PT ;  /* 0x41a000002300780b */ /* 0x000fe20003fdc000 */
[----:B------:R-:W-:Y:S07]  /*2440*/  @P4 BRA `(.L_x_703) ;  /* 0x000001f000004947 */ /* 0x000fee0003800000 */
[----:B---34-:R-:W-:Y:S01]  /*2450*/  FMUL.FTZ R44, R44, 1.4426950216293334961 ;  /* 0x3fb8aa3b2c2c7820 */ /* 0x018fe20000410000 */
        /* <DEDUP_REMOVED lines=30> */
.L_x_703:
[----:B---34-:R-:W-:Y:S05]  /*2640*/  BSYNC B0 ;  /* 0x0000000000007941 */ /* 0x018fea0003800000 */
.L_x_702:
        /* <DEDUP_REMOVED lines=39> */
.L_x_705:
[----:B------:R-:W-:Y:S05]  /*28c0*/  BSYNC B0 ;  /* 0x0000000000007941 */ /* 0x000fea0003800000 */
.L_x_704:
        /* <DEDUP_REMOVED lines=39> */
.L_x_707:
[----:B------:R-:W-:Y:S05]  /*2b40*/  BSYNC B0 ;  /* 0x0000000000007941 */ /* 0x000fea0003800000 */
.L_x_706:
        /* <DEDUP_REMOVED lines=39> */
.L_x_709:
[----:B------:R-:W-:Y:S05]  /*2dc0*/  BSYNC B0 ;  /* 0x0000000000007941 */ /* 0x000fea0003800000 */
.L_x_708:
[----:B------:R-:W-:Y:S01]  /*2dd0*/  BSSY B0, `(.L_x_710) ;  /* 0x0000027000007945 */ /* 0x000fe20003800000 */
[----:B------:R-:W-:Y:S01]  /*2de0*/  FSETP.GTU.FTZ.AND P1, PT, R27, 20, PT ;  /* 0x41a000001b00780b */ /* 0x000fe20003f3c000 */
[----:B------:R-:W-:Y:S01]  /*2df0*/  FFMA.FTZ R9, R26, R9, R11 ;  /* 0x000000091a097223 */ /* 0x000fe2000001000b */
[----:B------:R-:W-:Y:S01]  /*2e00*/  HADD2.F32 R8, -RZ, R55.H0_H0 ;  /* 0x20000037ff087230 */ /* 0x000fe20000004100 */
[----:B------:R-:W-:Y:S01]  /*2e10*/  FADD.FTZ R25, R25, UR5 ;  /* 0x0000000519197e21 */ /* 0x000fe20008010000 */
[----:B------:R-:W-:Y:S02]  /*2e20*/  HADD2.F32 R23, -RZ, R5.H0_H0 ;  /* 0x20000005ff177230 */ /* 0x000fe40000004100 */
[----:B--2---:R-:W-:Y:S01]  /*2e30*/  HADD2.F32 R24, -RZ, R24.H0_H0 ;  /* 0x20000018ff187230 */ /* 0x004fe20000004100 */
        /* <DEDUP_REMOVED lines=32> */
.L_x_711:
[----:B------:R-:W-:Y:S05]  /*3040*/  BSYNC B0 ;  /* 0x0000000000007941 */ /* 0x000fea0003800000 */
.L_x_710:
        /* <DEDUP_REMOVED lines=39> */
.L_x_713:
[----:B------:R-:W-:Y:S05]  /*32c0*/  BSYNC B0 ;  /* 0x0000000000007941 */ /* 0x000fea0003800000 */
.L_x_712:
        /* <DEDUP_REMOVED lines=38> */
.L_x_715:
[----:B------:R-:W-:Y:S05]  /*3530*/  BSYNC B0 ;  /* 0x0000000000007941 */ /* 0x000fea0003800000 */
.L_x_714:
        /* <DEDUP_REMOVED lines=39> */
.L_x_717:
[----:B------:R-:W-:Y:S05]  /*37b0*/  BSYNC B0 ;  /* 0x0000000000007941 */ /* 0x000fea0003800000 */
.L_x_716:
        /* <DEDUP_REMOVED lines=38> */
.L_x_719:
[----:B------:R-:W-:Y:S05]  /*3a20*/  BSYNC B0 ;  /* 0x0000000000007941 */ /* 0x000fea0003800000 */
.L_x_718:
        /* <DEDUP_REMOVED lines=39> */
.L_x_721:
[----:B------:R-:W-:Y:S05]  /*3ca0*/  BSYNC B0 ;  /* 0x0000000000007941 */ /* 0x000fea0003800000 */
.L_x_720:
[----:B------:R-:W-:Y:S01]  /*3cb0*/  BSSY B0, `(.L_x_722) ;  /* 0x0000025000007945 */ /* 0x000fe20003800000 */
[----:B------:R-:W-:Y:S01]  /*3cc0*/  FSETP.GTU.FTZ.AND P1, PT, R8, 20, PT ;  /* 0x41a000000800780b */ /* 0x000fe20003f3c000 */
[----:B------:R-:W-:Y:S01]  /*3cd0*/  CS2R R6, SRZ ;  /* 0x0000000000067805 */ /* 0x000fe2000001ff00 */
[----:B0-----:R-:W-:Y:S01]  /*3ce0*/  CS2R R4, SRZ ;  /* 0x0000000000047805 */ /* 0x001fe2000001ff00 */
[----:B------:R-:W-:Y:S01]  /*3cf0*/  CS2R R2, SRZ ;  /* 0x0000000000027805 */ /* 0x000fe2000001ff00 */
        /* <DEDUP_REMOVED lines=32> */
.L_x_723:
[----:B------:R-:W-:Y:S05]  /*3f00*/  BSYNC B0 ;  /* 0x0000000000007941 */ /* 0x000fea0003800000 */
.L_x_722:
        /* <DEDUP_REMOVED lines=33> */
.L_x_725:
[----:B------:R-:W-:Y:S05]  /*4120*/  BSYNC B0 ;  /* 0x0000000000007941 */ /* 0x000fea0003800000 */
.L_x_724:
        /* <DEDUP_REMOVED lines=33> */
.L_x_727:
[----:B------:R-:W-:Y:S05]  /*4340*/  BSYNC B0 ;  /* 0x0000000000007941 */ /* 0x000fea0003800000 */
.L_x_726:
        /* <DEDUP_REMOVED lines=33> */
.L_x_729:
[----:B------:R-:W-:Y:S05]  /*4560*/  BSYNC B0 ;  /* 0x0000000000007941 */ /* 0x000fea0003800000 */
.L_x_728:
        /* <DEDUP_REMOVED lines=33> */
.L_x_731:
[----:B------:R-:W-:Y:S05]  /*4780*/  BSYNC B0 ;  /* 0x0000000000007941 */ /* 0x000fea0003800000 */
.L_x_730:
        /* <DEDUP_REMOVED lines=33> */
.L_x_733:
[----:B------:R-:W-:Y:S05]  /*49a0*/  BSYNC B0 ;  /* 0x0000000000007941 */ /* 0x000fea0003800000 */
.L_x_732:
[----:B------:R-:W-:Y:S01]  /*49b0*/  BAR.SYNC.DEFER_BLOCKING 0x0 ;  /* 0x0000000000007b1d */ /* 0x000fe20000010000 */
[----:B------:R-:W-:Y:S02]  /*49c0*/  IMAD.MOV.U32 R0, RZ, RZ, RZ ;  /* 0x000000ffff007224 */ /* 0x000fe400078e00ff */
        /* <DEDUP_REMOVED lines=19> */
[----:B------:R-:W-:Y:S01]  /*4b00*/  CS2R R16, SRZ ;  /* 0x0000000000107805 */ /* 0x000fe2000001ff00 */
[----:B------:R-:W-:Y:S01]  /*4b10*/  HFMA2.MMA R9, -RZ, RZ, 0, 0 ;  /* 0x00000000ff097435 */ /* 0x000fe200000001ff */
[----:B------:R-:W-:Y:S01]  /*4b20*/  ULEA.HI UR9, UR27, UR27, URZ, 0x1 ;  /* 0x0000001b1b097291 */ /* 0x000fe2000f8f083f */
[----:B------:R-:W-:Y:S01]  /*4b30*/  CS2R R14, SRZ ;  /* 0x00000000000e7805 */ /* 0x000fe2000001ff00 */
[----:B------:R-:W-:Y:S01]  /*4b40*/  MOV R12, RZ ;  /* 0x000000ff000c7202 */ /* 0x000fe20000000f00 */
[----:B------:R-:W-:Y:S01]  /*4b50*/  CS2R R10, SRZ ;  /* 0x00000000000a7805 */ /* 0x000fe2000001ff00 */
[----:B------:R-:W-:Y:S01]  /*4b60*/  ULOP3.LUT UR9, UR9, 0xfffffe, URZ, 0xc0, !UPT ;  /* 0x00fffffe09097892 */ /* 0x000fe2000f8ec03f */
[----:B------:R-:W-:Y:S01]  /*4b70*/  CS2R R6, SRZ ;  /* 0x0000000000067805 */ /* 0x000fe2000001ff00 */
[----:B------:R-:W-:Y:S01]  /*4b80*/  CS2R R4, SRZ ;  /* 0x0000000000047805 */ /* 0x000fe2000001ff00 */
[----:B------:R-:W-:Y:S01]  /*4b90*/  CS2R R2, SRZ ;  /* 0x0000000000027805 */ /* 0x000fe2000001ff00 */
[----:B------:R-:W-:Y:S01]  /*4ba0*/  IMAD.MOV.U32 R0, RZ, RZ, RZ ;  /* 0x000000ffff007224 */ /* 0x000fe200078e00ff */
[----:B------:R-:W-:-:S02]  /*4bb0*/  UIADD3 UR27, UR27, -UR9, URZ ;  /* 0x800000091b1b7290 */ /* 0x000fc4000fffe03f */
[----:B------:R-:W-:Y:S02]  /*4bc0*/  UMOV UR7, URZ ;  /* 0x0000003f00077c82 */ /* 0x000fe40008000000 */
[----:B------:R-:W-:Y:S02]  /*4bd0*/  UMOV UR8, URZ ;  /* 0x0000003f00087c82 */ /* 0x000fe40008000000 */
[----:B------:R-:W-:Y:S02]  /*4be0*/  UMOV UR9, URZ ;  /* 0x0000003f00097c82 */ /* 0x000fe40008000000 */
.L_x_782:
[----:B------:R-:W-:Y:S01]  /*4bf0*/  USHF.R.S32.HI UR40, URZ, 0x1f, UR7 ;  /* 0x0000001f3f287899 */ /* 0x000fe20008011407 */
[--C-:B------:R-:W-:Y:S01]  /*4c00*/  SHF.R.S32.HI R71, RZ, 0x1f, R70.reuse ;  /* 0x0000001fff477819 */ /* 0x100fe20000011446 */
[----:B------:R-:W-:Y:S01]  /*4c10*/  ULDC UR43, c[0x0][0x168] ;  /* 0x00005a00002b7ab9 */ /* 0x000fe20000000800 */
[----:B------:R-:W-:Y:S01]  /*4c20*/  MOV R43, UR7 ;  /* 0x00000007002b7c02 */ /* 0x000fe20008000f00 */
[----:B------:R-:W-:Y:S01]  /*4c30*/  ULDC.64 UR36, c[0x0][0x1a0] ;  /* 0x0000680000247ab9 */ /* 0x000fe20000000a00 */
[C---:B------:R-:W-:Y:S01]  /*4c40*/  LOP3.LUT R40, R70.reuse, 0x20, RZ, 0xfc, !PT ;  /* 0x0000002046287812 */ /* 0x040fe200078efcff */
[----:B------:R-:W-:Y:S01]  /*4c50*/  UIADD3 UR43, -UR26, UR43, URZ ;  /* 0x0000002b1a2b7290 */ /* 0x000fe2000fffe13f */
[C---:B------:R-:W-:Y:S01]  /*4c60*/  LOP3.LUT R41, R70.reuse, 0x40, RZ, 0xfc, !PT ;  /* 0x0000004046297812 */ /* 0x040fe200078efcff */
[----:B------:R-:W-:Y:S01]  /*4c70*/  UIMAD UR36, UR40, UR36, URZ ;  /* 0x00000024282472a4 */ /* 0x000fe2000f8e023f */
[----:B------:R-:W-:Y:S01]  /*4c80*/  IMAD.WIDE.U32 R42, R43, c[0x0][0x1a0], R70 ;  /* 0x000068002b2a7a25 */ /* 0x000fe200078e0046 */
[C---:B------:R-:W-:Y:S01]  /*4c90*/  LOP3.LUT R74, R70.reuse, 0x60, RZ, 0xfc, !PT ;  /* 0x00000060464a7812 */ /* 0x040fe200078efcff */
[----:B------:R-:W-:Y:S01]  /*4ca0*/  ULDC.64 UR38, c[0x0][0x180] ;  /* 0x0000600000267ab9 */ /* 0x000fe20000000a00 */
[C---:B------:R-:W-:Y:S01]  /*4cb0*/  ISETP.GE.AND P2, PT, R70.reuse, UR43, PT ;  /* 0x0000002b46007c0c */ /* 0x040fe2000bf46270 */
[----:B------:R-:W-:Y:S01]  /*4cc0*/  UIMAD UR36, UR7, UR37, UR36 ;  /* 0x00000025072472a4 */ /* 0x000fe2000f8e0224 */
[----:B------:R-:W-:Y:S01]  /*4cd0*/  LOP3.LUT R75, R70, 0xa0, RZ, 0xfc, !PT ;  /* 0x000000a0464b7812 */ /* 0x000fe200078efcff */
[----:B------:R-:W-:Y:S01]  /*4ce0*/  UIMAD UR41, UR11, UR38, URZ ;  /* 0x000000260b2972a4 */ /* 0x000fe2000f8e023f */
[----:B------:R-:W-:-:S02]  /*4cf0*/  ISETP.GE.AND P1, PT, R40, UR43, PT ;  /* 0x0000002b28007c0c */ /* 0x000fc4000bf26270 */
[----:B------:R-:W-:Y:S02]  /*4d00*/  ISETP.GE.AND P0, PT, R41, UR43, PT ;  /* 0x0000002b29007c0c */ /* 0x000fe4000bf06270 */
[----:B------:R-:W-:Y:S02]  /*4d10*/  IADD3 R41, R43, UR36, RZ ;  /* 0x000000242b297c10 */ /* 0x000fe4000fffe0ff */
[----:B------:R-:W-:Y:S02]  /*4d20*/  LEA R40, P3, R42, UR23, 0x1 ;  /* 0x000000172a287c11 */ /* 0x000fe4000f8608ff */
[----:B------:R-:W-:Y:S01]  /*4d30*/  ISETP.GE.AND P4, PT, R74, UR43, PT ;  /* 0x0000002b4a007c0c */ /* 0x000fe2000bf86270 */
[----:B------:R-:W-:Y:S01]  /*4d40*/  UIMAD.WIDE.U32 UR36, UR10, UR38, URZ ;  /* 0x000000260a2472a5 */ /* 0x000fe2000f8e003f */
[----:B------:R-:W-:Y:S01]  /*4d50*/  LOP3.LUT R74, R70, 0x80, RZ, 0xfc, !PT ;  /* 0x00000080464a7812 */ /* 0x000fe200078efcff */
[----:B------:R-:W-:Y:S01]  /*4d60*/  UIMAD UR41, UR10, UR39, UR41 ;  /* 0x000000270a2972a4 */ /* 0x000fe2000f8e0229 */
[----:B------:R-:W-:-:S02]  /*4d70*/  ISETP.GE.AND P5, PT, R75, UR43, PT ;  /* 0x0000002b4b007c0c */ /* 0x000fc4000bfa6270 */
[----:B------:R-:W-:Y:S01]  /*4d80*/  PRMT R75, RZ, 0x7610, R75 ;  /* 0x00007610ff4b7816 */ /* 0x000fe2000000004b */
[----:B------:R-:W-:Y:S01]  /*4d90*/  ULDC.64 UR38, c[0x0][0x188] ;  /* 0x0000620000267ab9 */ /* 0x000fe20000000a00 */
[----:B------:R-:W-:Y:S01]  /*4da0*/  LEA.HI.X R41, R42, UR24, R41, 0x1, P3 ;  /* 0x000000182a297c11 */ /* 0x000fe200098f0c29 */
[----:B------:R-:W-:Y:S01]  /*4db0*/  UIMAD UR42, UR40, UR38, URZ ;  /* 0x00000026282a72a4 */ /* 0x000fe2000f8e023f */
[----:B------:R-:W-:Y:S01]  /*4dc0*/  ISETP.GE.AND P6, PT, R74, UR43, PT ;  /* 0x0000002b4a007c0c */ /* 0x000fe2000bfc6270 */
[----:B------:R-:W-:Y:S01]  /*4dd0*/  UIADD3 UR37, UR37, UR41, URZ ;  /* 0x0000002925257290 */ /* 0x000fe2000fffe03f */
[----:B------:R-:W-:Y:S01]  /*4de0*/  LOP3.LUT R42, R70, 0xe0, RZ, 0xfc, !PT ;  /* 0x000000e0462a7812 */ /* 0x000fe200078efcff */
[----:B------:R0:W2:Y:S01]  /*4df0*/  @!P2 LDG.E.U16 R75, [R40.64] ;  /* 0x0000001c284ba981 */ /* 0x0000a2000c1e1500 */
[----:B------:R-:W-:Y:S01]  /*4e00*/  PRMT R77, RZ, 0x7610, R77 ;  /* 0x00007610ff4d7816 */ /* 0x000fe2000000004d */
[----:B------:R-:W-:Y:S01]  /*4e10*/  UIMAD UR42, UR7, UR39, UR42 ;  /* 0x00000027072a72a4 */ /* 0x000fe2000f8e022a */
[----:B------:R-:W-:Y:S01]  /*4e20*/  ISETP.GE.AND P2, PT, R42, UR43, PT ;  /* 0x0000002b2a007c0c */ /* 0x000fe2000bf46270 */
[----:B------:R-:W-:Y:S01]  /*4e30*/  UIMAD.WIDE.U32 UR38, UR7, UR38, UR36 ;  /* 0x00000026072672a5 */ /* 0x000fe2000f8e0024 */
[----:B------:R-:W-:-:S02]  /*4e40*/  LOP3.LUT R43, R70, 0xc0, RZ, 0xfc, !PT ;  /* 0x000000c0462b7812 */ /* 0x000fc400078efcff */
[----:B------:R-:W-:Y:S01]  /*4e50*/  LOP3.LUT R42, R70, 0x120, RZ, 0xfc, !PT ;  /* 0x00000120462a7812 */ /* 0x000fe200078efcff */
[----:B------:R0:W3:Y:S01]  /*4e60*/  @!P0 LDG.E.U16 R77, [R40.64+0x80] ;  /* 0x0000801c284d8981 */ /* 0x0000e2000c1e1500 */
[----:B------:R-:W-:Y:S01]  /*4e70*/  PRMT R74, RZ, 0x7610, R74 ;  /* 0x00007610ff4a7816 */ /* 0x000fe2000000004a */
[----:B------:R-:W-:Y:S01]  /*4e80*/  ULDC.64 UR36, c[0x0][0x220] ;  /* 0x0000880000247ab9 */ /* 0x000fe20000000a00 */
[----:B------:R-:W-:Y:S01]  /*4e90*/  PRMT R79, RZ, 0x7610, R79 ;  /* 0x00007610ff4f7816 */ /* 0x000fe2000000004f */
[----:B------:R-:W-:Y:S01]  /*4ea0*/  UIADD3 UR39, UR39, UR42, URZ ;  /* 0x0000002a27277290 */ /* 0x000fe2000fffe03f */
[----:B------:R-:W-:Y:S01]  /*4eb0*/  ISETP.GE.AND P3, PT, R43, UR43, PT ;  /* 0x0000002b2b007c0c */ /* 0x000fe2000bf66270 */
[----:B------:R-:W-:Y:S01]  /*4ec0*/  ULEA UR36, UP0, UR38, UR36, 0x2 ;  /* 0x0000002426247291 */ /* 0x000fe2000f80103f */
[----:B------:R-:W-:Y:S01]  /*4ed0*/  ISETP.GE.AND P0, PT, R42, UR43, PT ;  /* 0x0000002b2a007c0c */ /* 0x000fe2000bf06270 */
[----:B------:R0:W4:Y:S01]  /*4ee0*/  @!P1 LDG.E.U16 R74, [R40.64+0x40] ;  /* 0x0000401c284a9981 */ /* 0x000122000c1e1500 */
[----:B------:R-:W-:-:S02]  /*4ef0*/  LOP3.LUT R43, R70, 0x100, RZ, 0xfc, !PT ;  /* 0x00000100462b7812 */ /* 0x000fc400078efcff */
[----:B------:R-:W-:Y:S01]  /*4f00*/  LOP3.LUT R42, R70, 0x160, RZ, 0xfc, !PT ;  /* 0x00000160462a7812 */ /* 0x000fe200078efcff */
[----:B------:R0:W3:Y:S01]  /*4f10*/  @!P6 LDG.E.U16 R79, [R40.64+0x100] ;  /* 0x0001001c284fe981 */ /* 0x0000e2000c1e1500 */
[----:B------:R-:W-:Y:S02]  /*4f20*/  PRMT R76, RZ, 0x7610, R76 ;  /* 0x00007610ff4c7816 */ /* 0x000fe4000000004c */
        /* <DEDUP_REMOVED lines=9> */
[----:B------:R-:W-:-:S02]  /*4fc0*/  ISETP.GE.AND P4, PT, R43, UR43, PT ;  /* 0x0000002b2b007c0c */ /* 0x000fc4000bf86270 */
[----:B------:R-:W-:Y:S02]  /*4fd0*/  ISETP.GE.AND P5, PT, R42, UR43, PT ;  /* 0x0000002b2a007c0c */ /* 0x000fe4000bfa6270 */
[----:B------:R-:W-:Y:S02]  /*4fe0*/  MOV R42, UR36 ;  /* 0x00000024002a7c02 */ /* 0x000fe40008000f00 */
[----:B------:R-:W-:-:S05]  /*4ff0*/  MOV R43, UR37 ;  /* 0x00000025002b7c02 */ /* 0x000fca0008000f00 */
[----:B------:R1:W3:Y:S01]  /*5000*/  LDG.E R90, [R42.64] ;  /* 0x0000001c2a5a7981 */ /* 0x0002e2000c1e1900 */
[----:B------:R-:W-:Y:S02]  /*5010*/  PRMT R78, RZ, 0x7610, R78 ;  /* 0x00007610ff4e7816 */ /* 0x000fe4000000004e */
[----:B------:R-:W-:Y:S02]  /*5020*/  LOP3.LUT R80, R70, 0x1a0, RZ, 0xfc, !PT ;  /* 0x000001a046507812 */ /* 0x000fe400078efcff */
[----:B------:R-:W-:Y:S02]  /*5030*/  PRMT R83, RZ, 0x7610, R83 ;  /* 0x00007610ff537816 */ /* 0x000fe40000000053 */
[----:B------:R0:W3:Y:S01]  /*5040*/  @!P3 LDG.E.U16 R78, [R40.64+0x180] ;  /* 0x0001801c284eb981 */ /* 0x0000e2000c1e1500 */
[----:B------:R-:W-:Y:S02]  /*5050*/  ISETP.GE.AND P3, PT, R80, UR43, PT ;  /* 0x0000002b50007c0c */ /* 0x000fe4000bf66270 */
[----:B------:R-:W-:Y:S01]  /*5060*/  PRMT R80, RZ, 0x7610, R80 ;  /* 0x00007610ff507816 */ /* 0x000fe20000000050 */
[----:B------:R0:W3:Y:S01]  /*5070*/  @!P2 LDG.E.U16 R83, [R40.64+0x1c0] ;  /* 0x0001c01c2853a981 */ /* 0x0000e2000c1e1500 */
[----:B------:R-:W-:-:S02]  /*5080*/  LOP3.LUT R82, R70, 0x1c0, RZ, 0xfc, !PT ;  /* 0x000001c046527812 */ /* 0x000fc400078efcff */
[----:B------:R-:W-:Y:S02]  /*5090*/  LOP3.LUT R84, R70, 0x1e0, RZ, 0xfc, !PT ;  /* 0x000001e046547812 */ /* 0x000fe400078efcff */
[----:B------:R-:W-:Y:S01]  /*50a0*/  ISETP.GE.AND P2, PT, R82, UR43, PT ;  /* 0x0000002b52007c0c */ /* 0x000fe2000bf46270 */
[----:B------:R0:W3:Y:S01]  /*50b0*/  @!P1 LDG.E.U16 R80, [R40.64+0x200] ;  /* 0x0002001c28509981 */ /* 0x0000e2000c1e1500 */
[----:B------:R-:W-:Y:S02]  /*50c0*/  PRMT R85, RZ, 0x7610, R85 ;  /* 0x00007610ff557816 */ /* 0x000fe40000000055 */
[----:B------:R-:W-:Y:S02]  /*50d0*/  ISETP.GE.AND P1, PT, R84, UR43, PT ;  /* 0x0000002b54007c0c */ /* 0x000fe4000bf26270 */
[----:B------:R-:W-:Y:S02]  /*50e0*/  PRMT R82, RZ, 0x7610, R82 ;  /* 0x00007610ff527816 */ /* 0x000fe40000000052 */
[----:B------:R-:W-:Y:S01]  /*50f0*/  PRMT R84, RZ, 0x7610, R84 ;  /* 0x00007610ff547816 */ /* 0x000fe20000000054 */
[----:B------:R0:W3:Y:S04]  /*5100*/  @!P0 LDG.E.U16 R85, [R40.64+0x240] ;  /* 0x0002401c28558981 */ /* 0x0000e8000c1e1500 */
[----:B------:R0:W3:Y:S04]  /*5110*/  @!P4 LDG.E.U16 R82, [R40.64+0x280] ;  /* 0x0002801c2852c981 */ /* 0x0000e8000c1e1500 */
[----:B------:R0:W3:Y:S01]  /*5120*/  @!P6 LDG.E.U16 R84, [R40.64+0x2c0] ;  /* 0x0002c01c2854e981 */ /* 0x0000e2000c1e1500 */
[----:B------:R-:W-:-:S02]  /*5130*/  PRMT R87, RZ, 0x7610, R87 ;  /* 0x00007610ff577816 */ /* 0x000fc40000000057 */
[----:B------:R-:W-:Y:S02]  /*5140*/  PRMT R88, RZ, 0x7610, R88 ;  /* 0x00007610ff587816 */ /* 0x000fe40000000058 */
[----:B-1----:R-:W-:Y:S02]  /*5150*/  PRMT R43, RZ, 0x7610, R43 ;  /* 0x00007610ff2b7816 */ /* 0x002fe4000000002b */
[----:B------:R-:W-:Y:S01]  /*5160*/  PRMT R42, RZ, 0x7610, R42 ;  /* 0x00007610ff2a7816 */ /* 0x000fe2000000002a */
[----:B------:R0:W3:Y:S04]  /*5170*/  @!P5 LDG.E.U16 R87, [R40.64+0x300] ;  /* 0x0003001c2857d981 */ /* 0x0000e8000c1e1500 */
[----:B------:R0:W3:Y:S04]  /*5180*/  @!P3 LDG.E.U16 R88, [R40.64+0x340] ;  /* 0x0003401c2858b981 */ /* 0x0000e8000c1e1500 */
[----:B------:R0:W3:Y:S04]  /*5190*/  @!P2 LDG.E.U16 R43, [R40.64+0x380] ;  /* 0x0003801c282ba981 */ /* 0x0000e8000c1e1500 */
[----:B------:R0:W3:Y:S01]  /*51a0*/  @!P1 LDG.E.U16 R42, [R40.64+0x3c0] ;  /* 0x0003c01c282a9981 */ /* 0x0000e2000c1e1500 */
[----:B------:R-:W-:-:S02]  /*51b0*/  UIMAD UR41, UR11, UR38, URZ ;  /* 0x000000260b2972a4 */ /* 0x000fc4000f8e023f */
[----:B------:R-:W-:Y:S02]  /*51c0*/  UIMAD.WIDE.U32 UR36, UR10, UR38, URZ ;  /* 0x000000260a2472a5 */ /* 0x000fe4000f8e003f */
[----:B------:R-:W-:Y:S01]  /*51d0*/  UIMAD UR41, UR10, UR39, UR41 ;  /* 0x000000270a2972a4 */ /* 0x000fe2000f8e0229 */
[----:B------:R-:W-:Y:S02]  /*51e0*/  IMAD.U32 R86, RZ, RZ, UR25 ;  /* 0x00000019ff567e24 */ /* 0x000fe4000f8e00ff */
[----:B------:R-:W-:Y:S02]  /*51f0*/  ULDC.64 UR38, c[0x0][0x1c0] ;  /* 0x0000700000267ab9 */ /* 0x000fe40000000a00 */
[----:B------:R-:W-:Y:S01]  /*5200*/  UIADD3 UR37, UR37, UR41, URZ ;  /* 0x0000002925257290 */ /* 0x000fe2000fffe03f */
[C---:B------:R-:W-:Y:S01]  /*5210*/  LOP3.LUT P0, RZ, R69.reuse, 0x1f, RZ, 0xc0, !PT ;  /* 0x0000001f45ff7812 */ /* 0x040fe2000780c0ff */
[----:B------:R-:W-:Y:S01]  /*5220*/  UIMAD UR41, UR40, UR38, URZ ;  /* 0x00000026282972a4 */ /* 0x000fe2000f8e023f */
[----:B------:R-:W-:-:S02]  /*5230*/  ISETP.NE.AND P1, PT, R69, RZ, PT ;  /* 0x000000ff4500720c */ /* 0x000fc40003f25270 */
[----:B------:R-:W-:Y:S01]  /*5240*/  ISETP.LT.OR P0, PT, R86, 0x2, P0 ;  /* 0x000000025600780c */ /* 0x000fe20000701670 */
[----:B------:R-:W-:Y:S02]  /*5250*/  UIMAD UR41, UR7, UR39, UR41 ;  /* 0x00000027072972a4 */ /* 0x000fe4000f8e0229 */
[----:B------:R-:W-:-:S03]  /*5260*/  UIMAD.WIDE.U32 UR38, UR7, UR38, UR36 ;  /* 0x00000026072672a5 */ /* 0x000fc6000f8e0024 */
[----:B------:R-:W-:Y:S02]  /*5270*/  ULDC.64 UR36, c[0x0][0x230] ;  /* 0x00008c0000247ab9 */ /* 0x000fe40000000a00 */
[----:B------:R-:W-:Y:S02]  /*5280*/  UIADD3 UR39, UR39, UR41, URZ ;  /* 0x0000002927277290 */ /* 0x000fe4000fffe03f */
[----:B------:R-:W-:-:S04]  /*5290*/  ULEA UR36, UP0, UR38, UR36, 0x2 ;  /* 0x0000002426247291 */ /* 0x000fc8000f80103f */
[----:B------:R-:W-:Y:S01]  /*52a0*/  ULEA.HI.X UR37, UR38, UR37, UR39, 0x2, UP0 ;  /* 0x0000002526257291 */ /* 0x000fe200080f1427 */
[----:B------:R-:W-:Y:S02]  /*52b0*/  MOV R89, c[0x0][0x16c] ;  /* 0x00005b0000597a02 */ /* 0x000fe40000000f00 */
[----:B------:R-:W-:Y:S02]  /*52c0*/  @!P0 IADD3 R86, R86, -0x2, RZ ;  /* 0xfffffffe56568810 */ /* 0x000fe40007ffe0ff */
[----:B0-----:R-:W-:Y:S01]  /*52d0*/  MOV R40, UR36 ;  /* 0x0000002400287c02 */ /* 0x001fe20008000f00 */
[----:B------:R-:W-:Y:S02]  /*52e0*/  IMAD.U32 R41, RZ, RZ, UR37 ;  /* 0x00000025ff297e24 */ /* 0x000fe4000f8e00ff */
[----:B------:R-:W-:Y:S01]  /*52f0*/  @!P0 IMAD R89, R86, R89, UR7 ;  /* 0x0000000756598e24 */ /* 0x000fe2000f8e0259 */
[----:B------:R-:W-:Y:S02]  /*5300*/  HADD2.F32 R92, -RZ, R57.H0_H0 ;  /* 0x20000039ff5c7230 */ /* 0x000fe40000004100 */
        /* <DEDUP_REMOVED lines=20> */
[----:B------:R-:W-:Y:S01]  /*5450*/  HADD2.F32 R133, -RZ, R53.H0_H0 ;  /* 0x20000035ff857230 */ /* 0x000fe20000004100 */
[----:B--2---:R0:W-:Y:S04]  /*5460*/  STS.U16 [R162], R75 ;  /* 0x0000004ba2007388 */ /* 0x0041e80000000400 */
[----:B----4-:R-:W-:Y:S04]  /*5470*/  STS.U16 [R161+0x40], R74 ;  /* 0x0000404aa1007388 */ /* 0x010fe80000000400 */
[----:B---3--:R-:W-:Y:S01]  /*5480*/  STS.U16 [R160+0x80], R77 ;  /* 0x0000804da0007388 */ /* 0x008fe20000000400 */
[----:B------:R-:W0:Y:S03]  /*5490*/  R2UR UR42, R90 ;  /* 0x000000005a2a73c2 */ /* 0x000e2600000e0000 */
        /* <DEDUP_REMOVED lines=8> */
[----:B------:R-:W-:Y:S04]  /*5520*/  STS.U16 [R149+0x280], R82 ;  /* 0x0002805295007388 */ /* 0x000fe80000000400 */
[----:B------:R0:W-:Y:S02]  /*5530*/  STS.U16 [R147+0x2c0], R84 ;  /* 0x0002c05493007388 */ /* 0x0001e40000000400 */
[----:B0-----:R-:W-:-:S04]  /*5540*/  FMUL.FTZ R84, R75, 1.4426950216293334961 ;  /* 0x3fb8aa3b4b547820 */ /* 0x001fc80000410000 */
[----:B------:R-:W-:Y:S01]  /*5550*/  FMUL.FTZ R135, R84, R44 ;  /* 0x0000002c54877220 */ /* 0x000fe20000410000 */
[----:B------:R-:W-:-:S05]  /*5560*/  MOV R74, UR27 ;  /* 0x0000001b004a7c02 */ /* 0x000fca0008000f00 */
[----:B------:R-:W0:Y:S01]  /*5570*/  MUFU.EX2 R135, R135 ;  /* 0x0000008700877308 */ /* 0x000e220000000800 */
[----:B------:R-:W-:Y:S01]  /*5580*/  LEA R74, R74, UR7, 0x8 ;  /* 0x000000074a4a7c11 */ /* 0x000fe2000f8e40ff */
[----:B------:R-:W-:Y:S01]  /*5590*/  STS.U16 [R146+0x300], R87 ;  /* 0x0003005792007388 */ /* 0x000fe20000000400 */
[----:B------:R-:W-:-:S03]  /*55a0*/  @P1 IADD3 R74, R69, 0x200, RZ ;  /* 0x00000200454a1810 */ /* 0x000fc60007ffe0ff */
[----:B------:R-:W-:Y:S01]  /*55b0*/  STS.U16 [R145+0x340], R88 ;  /* 0x0003405891007388 */ /* 0x000fe20000000400 */
[----:B------:R-:W-:-:S03]  /*55c0*/  SHF.L.U32 R74, R74, 0x2, RZ ;  /* 0x000000024a4a7819 */ /* 0x000fc600000006ff */
[----:B------:R-:W-:Y:S04]  /*55d0*/  STS.U16 [R144+0x380], R43 ;  /* 0x0003802b90007388 */ /* 0x000fe80000000400 */
[----:B------:R1:W-:Y:S01]  /*55e0*/  STS.U16 [R143+0x3c0], R42 ;  /* 0x0003c02a8f007388 */ /* 0x0003e20000000400 */
        /* <DEDUP_REMOVED lines=8> */
[----:B------:R-:W0:Y:S04]  /*5670*/  LDS.U16 R100, [R68+0xe] ;  /* 0x00000e0044647984 */ /* 0x000e280000000400 */
[----:B------:R-:W1:Y:S04]  /*5680*/  LDS.U16 R101, [R68+0x10] ;  /* 0x0000100044657984 */ /* 0x000e680000000400 */
[----:B------:R-:W1:Y:S04]  /*5690*/  LDS.U16 R102, [R68+0x12] ;  /* 0x0000120044667984 */ /* 0x000e680000000400 */
[----:B------:R-:W1:Y:S04]  /*56a0*/  LDS.U16 R103, [R68+0x14] ;  /* 0x0000140044677984 */ /* 0x000e680000000400 */
[----:B------:R-:W2:Y:S04]  /*56b0*/  LDS.U16 R104, [R68+0x16] ;  /* 0x0000160044687984 */ /* 0x000ea80000000400 */
[----:B------:R-:W3:Y:S04]  /*56c0*/  LDS.U16 R105, [R68+0x18] ;  /* 0x0000180044697984 */ /* 0x000ee80000000400 */
[----:B------:R-:W3:Y:S04]  /*56d0*/  LDS.U16 R106, [R68+0x1a] ;  /* 0x00001a00446a7984 */ /* 0x000ee80000000400 */
[----:B------:R-:W3:Y:S04]  /*56e0*/  LDS.U16 R107, [R68+0x1c] ;  /* 0x00001c00446b7984 */ /* 0x000ee80000000400 */
[----:B------:R-:W3:Y:S04]  /*56f0*/  LDS.U16 R108, [R68+0x1e] ;  /* 0x00001e00446c7984 */ /* 0x000ee80000000400 */
[----:B------:R4:W5:Y:S04]  /*5700*/  LDG.E R86, [R40.64] ;  /* 0x0000001c28567981 */ /* 0x000968000c1e1900 */
[----:B0-----:R0:W-:Y:S01]  /*5710*/  STS [R74+0x3be0], R135 ;  /* 0x003be0874a007388 */ /* 0x0011e20000000800 */
[----:B------:R-:W-:Y:S01]  /*5720*/  MOV R76, 0x8 ;  /* 0x00000008004c7802 */ /* 0x000fe20000000f00 */
[----:B------:R-:W-:Y:S01]  /*5730*/  IMAD.MOV.U32 R82, RZ, RZ, 0x3f800000 ;  /* 0x3f800000ff527424 */ /* 0x000fe200078e00ff */
[----:B------:R-:W-:-:S03]  /*5740*/  MOV R83, RZ ;  /* 0x000000ff00537202 */ /* 0x000fc60000000f00 */
[----:B----4-:R-:W-:Y:S01]  /*5750*/  @!P0 IMAD.WIDE R40, R89, R76, UR30 ;  /* 0x0000001e59288e25 */ /* 0x010fe2000f8e024c */
[----:B------:R-:W-:Y:S03]  /*5760*/  BAR.SYNC.DEFER_BLOCKING 0x0 ;  /* 0x0000000000007b1d */ /* 0x000fe60000010000 */
[C---:B------:R-:W-:Y:S02]  /*5770*/  FMUL.FTZ R76, R84.reuse, R39 ;  /* 0x00000027544c7220 */ /* 0x040fe40000410000 */
[C---:B------:R-:W-:Y:S01]  /*5780*/  FMUL.FTZ R77, R84.reuse, R38 ;  /* 0x00000026544d7220 */ /* 0x040fe20000410000 */
[----:B------:R-:W-:Y:S01]  /*5790*/  HADD2.F32 R85, -RZ, R110.H0_H0 ;  /* 0x2000006eff557230 */ /* 0x000fe20000004100 */
[C---:B-1----:R-:W-:Y:S01]  /*57a0*/  FMUL.FTZ R42, R84.reuse, R37 ;  /* 0x00000025542a7220 */ /* 0x042fe20000410000 */
[----:B------:R-:W-:Y:S01]  /*57b0*/  HADD2.F32 R90, -RZ, R67.H0_H0 ;  /* 0x20000043ff5a7230 */ /* 0x000fe20000004100 */
[----:B------:R-:W-:Y:S01]  /*57c0*/  FMUL.FTZ R43, R84, R36 ;  /* 0x00000024542b7220 */ /* 0x000fe20000410000 */
[----:B--2---:R-:W-:Y:S01]  /*57d0*/  HADD2.F32 R93, -RZ, R93.H0_H0 ;  /* 0x2000005dff5d7230 */ /* 0x004fe20000004100 */
[----:B------:R-:W-:Y:S01]  /*57e0*/  FMUL.FTZ R88, R85, R44 ;  /* 0x0000002c55587220 */ /* 0x000fe20000410000 */
[----:B------:R1:W5:Y:S02]  /*57f0*/  @!P0 LDG.E.64 R82, [R40.64] ;  /* 0x0000001c28528981 */ /* 0x000364000c1e1b00 */
[----:B-1----:R1:W2:Y:S08]  /*5800*/  MUFU.EX2 R40, R76 ;  /* 0x0000004c00287308 */ /* 0x0022b00000000800 */
[----:B------:R4:W2:Y:S01]  /*5810*/  MUFU.EX2 R41, R77 ;  /* 0x0000004d00297308 */ /* 0x0008a20000000800 */
[----:B------:R-:W-:Y:S01]  /*5820*/  HADD2.F32 R87, -RZ, R66.H0_H0 ;  /* 0x20000042ff577230 */ /* 0x000fe20000004100 */
[----:B------:R-:W-:Y:S01]  /*5830*/  FMUL.FTZ R85, R90, R39 ;  /* 0x000000275a557220 */ /* 0x000fe20000410000 */
[----:B---3--:R-:W-:Y:S01]  /*5840*/  HADD2.F32 R94, -RZ, R94.H0_H0 ;  /* 0x2000005eff5e7230 */ /* 0x008fe20000004100 */
[----:B0-----:R-:W-:Y:S01]  /*5850*/  FMUL.FTZ R74, R84, R35 ;  /* 0x00000023544a7220 */ /* 0x001fe20000410000 */
[----:B------:R-:W-:-:S03]  /*5860*/  HADD2.F32 R89, -RZ, R64.H0_H0 ;  /* 0x20000040ff597230 */ /* 0x000fc60000004100 */
[----:B------:R-:W0:Y:S01]  /*5870*/  MUFU.EX2 R42, R42 ;  /* 0x0000002a002a7308 */ /* 0x000e220000000800 */
[C---:B------:R-:W-:Y:S01]  /*5880*/  FMUL.FTZ R75, R84.reuse, R33 ;  /* 0x00000021544b7220 */ /* 0x040fe20000410000 */
[----:B------:R-:W-:Y:S01]  /*5890*/  HADD2.F32 R95, -RZ, R95.H0_H0 ;  /* 0x2000005fff5f7230 */ /* 0x000fe20000004100 */
[C---:B-1----:R-:W-:Y:S02]  /*58a0*/  FMUL.FTZ R76, R84.reuse, R31 ;  /* 0x0000001f544c7220 */ /* 0x042fe40000410000 */
[C---:B----4-:R-:W-:Y:S02]  /*58b0*/  FMUL.FTZ R77, R84.reuse, R29 ;  /* 0x0000001d544d7220 */ /* 0x050fe40000410000 */
[C---:B------:R-:W-:Y:S01]  /*58c0*/  FMUL.FTZ R78, R84.reuse, R27 ;  /* 0x0000001b544e7220 */ /* 0x040fe20000410000 */
[----:B------:R-:W1:Y:S01]  /*58d0*/  MUFU.EX2 R43, R43 ;  /* 0x0000002b002b7308 */ /* 0x000e620000000800 */
[C---:B------:R-:W-:Y:S02]  /*58e0*/  FMUL.FTZ R79, R84.reuse, R25 ;  /* 0x00000019544f7220 */ /* 0x040fe40000410000 */
[----:B------:R-:W-:-:S02]  /*58f0*/  FMUL.FTZ R80, R84, R23 ;  /* 0x0000001754507220 */ /* 0x000fc40000410000 */
[C---:B------:R-:W-:Y:S02]  /*5900*/  FMUL.FTZ R81, R84.reuse, R21 ;  /* 0x0000001554517220 */ /* 0x040fe40000410000 */
[C---:B------:R-:W-:Y:S02]  /*5910*/  FMUL.FTZ R90, R84.reuse, R18 ;  /* 0x00000012545a7220 */ /* 0x040fe40000410000 */
[C---:B------:R-:W-:Y:S02]  /*5920*/  FMUL.FTZ R91, R84.reuse, R13 ;  /* 0x0000000d545b7220 */ /* 0x040fe40000410000 */
[----:B------:R-:W-:Y:S02]  /*5930*/  FMUL.FTZ R92, R84, R8 ;  /* 0x00000008545c7220 */ /* 0x000fe40000410000 */
[----:B--2---:R-:W-:Y:S02]  /*5940*/  FMUL.FTZ R84, R135, R40 ;  /* 0x0000002887547220 */ /* 0x004fe40000410000 */
[----:B------:R-:W-:-:S02]  /*5950*/  FMUL.FTZ R137, R93, R88 ;  /* 0x000000585d897220 */ /* 0x000fc40000410000 */
[----:B------:R-:W-:Y:S02]  /*5960*/  FMUL.FTZ R140, R87, R38 ;  /* 0x00000026578c7220 */ /* 0x000fe40000410000 */
[----:B------:R-:W-:Y:S01]  /*5970*/  FMUL.FTZ R88, R94, R85 ;  /* 0x000000555e587220 */ /* 0x000fe20000410000 */
[----:B------:R-:W2:Y:S01]  /*5980*/  MUFU.EX2 R74, R74 ;  /* 0x0000004a004a7308 */ /* 0x000ea20000000800 */
[----:B------:R-:W-:Y:S01]  /*5990*/  FMUL.FTZ R122, R89, R36 ;  /* 0x00000024597a7220 */ /* 0x000fe20000410000 */
[----:B------:R-:W-:Y:S01]  /*59a0*/  HADD2.F32 R96, -RZ, R96.H0_H0 ;  /* 0x20000060ff607230 */ /* 0x000fe20000004100 */
[----:B------:R-:W-:Y:S02]  /*59b0*/  FMUL.FTZ R85, R41, R84 ;  /* 0x0000005429557220 */ /* 0x000fe40000410000 */
[----:B------:R-:W-:Y:S02]  /*59c0*/  FMUL.FTZ R89, R95, R140 ;  /* 0x0000008c5f597220 */ /* 0x000fe40000410000 */
[----:B------:R-:W-:Y:S01]  /*59d0*/  FFMA.FTZ R84, R137, R40, R88 ;  /* 0x0000002889547223 */ /* 0x000fe20000010058 */
[----:B------:R-:W3:Y:S01]  /*59e0*/  MUFU.EX2 R75, R75 ;  /* 0x0000004b004b7308 */ /* 0x000ee20000000800 */
[----:B------:R-:W-:Y:S01]  /*59f0*/  HADD2.F32 R97, -RZ, R97.H0_H0 ;  /* 0x20000061ff617230 */ /* 0x000fe20000004100 */
[----:B------:R-:W-:-:S02]  /*5a00*/  FMUL.FTZ R121, R96, R121 ;  /* 0x0000007960797220 */ /* 0x000fc40000410000 */
[----:B------:R-:W-:Y:S01]  /*5a10*/  FFMA.FTZ R84, R41, R84, R89 ;  /* 0x0000005429547223 */ /* 0x000fe20000010059 */
[----:B------:R-:W-:Y:S01]  /*5a20*/  ISETP.NE.AND P0, PT, R69, 0x7f, PT ;  /* 0x0000007f4500780c */ /* 0x000fe20003f05270 */
[C---:B0-----:R-:W-:Y:S01]  /*5a30*/  FMUL.FTZ R140, R42.reuse, R85 ;  /* 0x000000552a8c7220 */ /* 0x041fe20000410000 */
[----:B------:R-:W-:Y:S01]  /*5a40*/  HADD2.F32 R98, -RZ, R98.H0_H0 ;  /* 0x20000062ff627230 */ /* 0x000fe20000004100 */
[----:B------:R-:W0:Y:S01]  /*5a50*/  MUFU.EX2 R76, R76 ;  /* 0x0000004c004c7308 */ /* 0x000e220000000800 */
[----:B------:R-:W-:Y:S02]  /*5a60*/  FMUL.FTZ R122, R97, R122 ;  /* 0x0000007a617a7220 */ /* 0x000fe40000410000 */
[----:B------:R-:W-:Y:S01]  /*5a70*/  FFMA.FTZ R84, R42, R84, R121 ;  /* 0x000000542a547223 */ /* 0x000fe20000010079 */
[----:B------:R-:W-:Y:S01]  /*5a80*/  HADD2.F32 R99, -RZ, R99.H0_H0 ;  /* 0x20000063ff637230 */ /* 0x000fe20000004100 */
[C---:B-1----:R-:W-:Y:S02]  /*5a90*/  FMUL.FTZ R85, R43.reuse, R140 ;  /* 0x0000008c2b557220 */ /* 0x042fe40000410000 */
[----:B------:R-:W-:Y:S01]  /*5aa0*/  FMUL.FTZ R123, R98, R123 ;  /* 0x0000007b627b7220 */ /* 0x000fe20000410000 */
[----:B------:R-:W1:Y:S01]  /*5ab0*/  MUFU.EX2 R77, R77 ;  /* 0x0000004d004d7308 */ /* 0x000e620000000800 */
[----:B------:R-:W-:Y:S01]  /*5ac0*/  FFMA.FTZ R84, R43, R84, R122 ;  /* 0x000000542b547223 */ /* 0x000fe2000001007a */
[----:B------:R-:W-:Y:S01]  /*5ad0*/  HADD2.F32 R100, -RZ, R100.H0_H0 ;  /* 0x20000064ff647230 */ /* 0x000fe20000004100 */
[C---:B--2---:R-:W-:Y:S01]  /*5ae0*/  FMUL.FTZ R140, R74.reuse, R85 ;  /* 0x000000554a8c7220 */ /* 0x044fe20000410000 */
[----:B------:R-:W-:Y:S01]  /*5af0*/  HADD2.F32 R101, -RZ, R101.H0_H0 ;  /* 0x20000065ff657230 */ /* 0x000fe20000004100 */
[----:B------:R-:W-:Y:S01]  /*5b00*/  FMUL.FTZ R124, R99, R124 ;  /* 0x0000007c637c7220 */ /* 0x000fe20000410000 */
[----:B------:R2:W4:Y:S01]  /*5b10*/  @P0 LDS R109, [R69.X4+0x43e4] ;  /* 0x0043e400456d0984 */ /* 0x0005220000004800 */
[----:B------:R-:W-:Y:S01]  /*5b20*/  FFMA.FTZ R84, R74, R84, R123 ;  /* 0x000000544a547223 */ /* 0x000fe2000001007b */
[----:B------:R-:W1:Y:S01]  /*5b30*/  MUFU.EX2 R78, R78 ;  /* 0x0000004e004e7308 */ /* 0x000e620000000800 */
[----:B---3--:R-:W-:-:S02]  /*5b40*/  FMUL.FTZ R85, R75, R140 ;  /* 0x0000008c4b557220 */ /* 0x008fc40000410000 */
[----:B------:R-:W-:Y:S02]  /*5b50*/  FMUL.FTZ R125, R100, R125 ;  /* 0x0000007d647d7220 */ /* 0x000fe40000410000 */
        /* <DEDUP_REMOVED lines=17> */
[C---:B---3--:R-:W-:Y:S01]  /*5c70*/  FMUL.FTZ R85, R79.reuse, R140 ;  /* 0x0000008c4f557220 */ /* 0x048fe20000410000 */
[----:B------:R-:W-:Y:S01]  /*5c80*/  HADD2.F32 R105, -RZ, R105.H0_H0 ;  /* 0x20000069ff697230 */ /* 0x000fe20000004100 */
[----:B------:R-:W-:Y:S02]  /*5c90*/  FMUL.FTZ R129, R104, R129 ;  /* 0x0000008168817220 */ /* 0x000fe40000410000 */
[----:B------:R-:W-:-:S03]  /*5ca0*/  FFMA.FTZ R84, R79, R84, R128 ;  /* 0x000000544f547223 */ /* 0x000fc60000010080 */
[----:B------:R-:W3:Y:S01]  /*5cb0*/  MUFU.EX2 R91, R91 ;  /* 0x0000005b005b7308 */ /* 0x000ee20000000800 */
[----:B------:R-:W-:Y:S01]  /*5cc0*/  HADD2.F32 R106, -RZ, R106.H0_H0 ;  /* 0x2000006aff6a7230 */ /* 0x000fe20000004100 */
[C---:B0-----:R-:W-:Y:S02]  /*5cd0*/  FMUL.FTZ R140, R80.reuse, R85 ;  /* 0x00000055508c7220 */ /* 0x041fe40000410000 */
[----:B------:R-:W-:Y:S02]  /*5ce0*/  FMUL.FTZ R130, R105, R130 ;  /* 0x0000008269827220 */ /* 0x000fe40000410000 */
[----:B------:R-:W-:Y:S02]  /*5cf0*/  FFMA.FTZ R84, R80, R84, R129 ;  /* 0x0000005450547223 */ /* 0x000fe40000010081 */
[----:B------:R-:W0:Y:S01]  /*5d00*/  MUFU.EX2 R92, R92 ;  /* 0x0000005c005c7308 */ /* 0x000e220000000800 */
[----:B------:R-:W-:Y:S01]  /*5d10*/  HADD2.F32 R107, -RZ, R107.H0_H0 ;  /* 0x2000006bff6b7230 */ /* 0x000fe20000004100 */
[----:B-1----:R-:W-:-:S02]  /*5d20*/  FMUL.FTZ R85, R81, R140 ;  /* 0x0000008c51557220 */ /* 0x002fc40000410000 */
[----:B------:R-:W-:Y:S02]  /*5d30*/  FMUL.FTZ R132, R132, R13 ;  /* 0x0000000d84847220 */ /* 0x000fe40000410000 */
[----:B------:R-:W-:Y:S02]  /*5d40*/  FMUL.FTZ R131, R106, R131 ;  /* 0x000000836a837220 */ /* 0x000fe40000410000 */
[----:B------:R-:W-:Y:S01]  /*5d50*/  FFMA.FTZ R84, R81, R84, R130 ;  /* 0x0000005451547223 */ /* 0x000fe20000010082 */
[----:B------:R-:W-:Y:S01]  /*5d60*/  HADD2.F32 R108, -RZ, R108.H0_H0 ;  /* 0x2000006cff6c7230 */ /* 0x000fe20000004100 */
[----:B------:R-:W-:Y:S02]  /*5d70*/  FMUL.FTZ R140, R90, R85 ;  /* 0x000000555a8c7220 */ /* 0x000fe40000410000 */
[----:B------:R-:W-:Y:S02]  /*5d80*/  FMUL.FTZ R133, R133, R8 ;  /* 0x0000000885857220 */ /* 0x000fe40000410000 */
[----:B------:R-:W-:-:S02]  /*5d90*/  FMUL.FTZ R132, R107, R132 ;  /* 0x000000846b847220 */ /* 0x000fc40000410000 */
[----:B------:R-:W-:Y:S02]  /*5da0*/  FFMA.FTZ R84, R90, R84, R131 ;  /* 0x000000545a547223 */ /* 0x000fe40000010083 */
[C---:B---3--:R-:W-:Y:S01]  /*5db0*/  FMUL.FTZ R85, R91.reuse, R140 ;  /* 0x0000008c5b557220 */ /* 0x048fe20000410000 */
[----:B------:R-:W-:Y:S01]  /*5dc0*/  BSSY B0, `(.L_x_735) ;  /* 0x0000012000007945 */ /* 0x000fe20003800000 */
[----:B------:R-:W-:Y:S02]  /*5dd0*/  FMUL.FTZ R133, R108, R133 ;  /* 0x000000856c857220 */ /* 0x000fe40000410000 */
[----:B------:R-:W-:Y:S01]  /*5de0*/  FFMA.FTZ R87, R91, R84, R132 ;  /* 0x000000545b577223 */ /* 0x000fe20000010084 */
[----:B------:R-:W-:Y:S01]  /*5df0*/  LEA.HI R155, R69, R69, RZ, 0x1e ;  /* 0x00000045459b7211 */ /* 0x000fe200078ff0ff */
[C---:B0-----:R-:W-:Y:S02]  /*5e00*/  FMUL.FTZ R84, R92.reuse, R85 ;  /* 0x000000555c547220 */ /* 0x041fe40000410000 */
        /* <DEDUP_REMOVED lines=13> */
.L_x_736:
[----:B--2-4-:R-:W-:Y:S05]  /*5ee0*/  BSYNC B0 ;  /* 0x0000000000007941 */ /* 0x014fea0003800000 */
.L_x_735:
        /* <DEDUP_REMOVED lines=19> */
.L_x_794:
        /* <DEDUP_REMOVED lines=20> */
[----:B------:R0:W2:Y:S01]  /*6160*/  SHFL.UP PT, R84, R140, 0x10, RZ ;  /* 0x060000008c547989 */ /* 0x0000a200000e00ff */
[----:B------:R-:W-:-:S03]  /*6170*/  IMAD.MOV.U32 R157, RZ, RZ, R140 ;  /* 0x000000ffff9d7224 */ /* 0x000fc600078e008c */
[----:B------:R4:W3:Y:S01]  /*6180*/  SHFL.UP PT, R87, R148, 0x10, RZ ;  /* 0x0600000094577989 */ /* 0x0008e200000e00ff */
[----:B0-----:R-:W-:-:S03]  /*6190*/  MOV R140, R148 ;  /* 0x00000094008c7202 */ /* 0x001fc60000000f00 */
.L_x_795:
[----:B------:R-:W-:-:S13]  /*61a0*/  ISETP.GE.AND P0, PT, R164, 0x10, PT ;  /* 0x00000010a400780c */ /* 0x000fda0003f06270 */
[-C--:B--2---:R-:W-:Y:S02]  /*61b0*/  @P0 FFMA.FTZ R157, R84, R140.reuse, R157 ;  /* 0x0000008c549d0223 */ /* 0x084fe4000001009d */
[----:B---3--:R-:W-:Y:S01]  /*61c0*/  @P0 FMUL.FTZ R140, R87, R140 ;  /* 0x0000008c578c0220 */ /* 0x008fe20000410000 */
[----:B------:R-:W-:Y:S05]  /*61d0*/  BRA.CONV ~URZ, `(.L_x_741) ;  /* 0x000000537f007947 */ /* 0x000fea000b800000 */
[----:B----4-:R-:W-:Y:S01]  /*61e0*/  HFMA2.MMA R148, -RZ, RZ, 0, 1.847743988037109375e-06 ;  /* 0x0000001fff947435 */ /* 0x010fe200000001ff */
[----:B------:R-:W-:Y:S01]  /*61f0*/  MOV R86, R140 ;  /* 0x0000008c00567202 */ /* 0x000fe20000000f00 */
[----:B------:R-:W-:Y:S01]  /*6200*/  IMAD.MOV.U32 R165, RZ, RZ, -0x1 ;  /* 0xffffffffffa57424 */ /* 0x000fe200078e00ff */
[----:B------:R-:W-:-:S03]  /*6210*/  MOV R87, 0x6230 ;  /* 0x0000623000577802 */ /* 0x000fc60000000f00 */
[----:B-1----:R-:W-:Y:S05]  /*6220*/  CALL.REL.NOINC `($__internal_31_$__cuda_sm70_shflsync_idx_p) ;  /* 0x0000625000007944 */ /* 0x002fea0003c00000 */
.L_x_741:
[----:B------:R-:W-:Y:S05]  /*6230*/  BRA.CONV ~URZ, `(.L_x_742) ;  /* 0x000000537f007947 */ /* 0x000fea000b800000 */
[----:B-1--4-:R-:W-:Y:S01]  /*6240*/  HFMA2.MMA R148, -RZ, RZ, 0, 1.847743988037109375e-06 ;  /* 0x0000001fff947435 */ /* 0x012fe200000001ff */
[----:B------:R-:W-:Y:S02]  /*6250*/  MOV R86, R157 ;  /* 0x0000009d00567202 */ /* 0x000fe40000000f00 */
[----:B------:R-:W-:Y:S02]  /*6260*/  MOV R165, 0xffffffff ;  /* 0xffffffff00a57802 */ /* 0x000fe40000000f00 */
[----:B------:R-:W-:-:S02]  /*6270*/  MOV R87, 0x6290 ;  /* 0x0000629000577802 */ /* 0x000fc40000000f00 */
[----:B0-----:R-:W-:Y:S05]  /*6280*/  CALL.REL.NOINC `($__internal_31_$__cuda_sm70_shflsync_idx_p) ;  /* 0x000061f000007944 */ /* 0x001fea0003c00000 */
.L_x_742:
[----:B------:R-:W-:Y:S05]  /*6290*/  BRA.DIV ~URZ, `(.L_x_743) ;  /* 0x000058827f007947 */ /* 0x000fea000b800000 */
[----:B------:R-:W2:Y:S04]  /*62a0*/  SHFL.IDX PT, R82, R82, RZ, 0x1f ;  /* 0x00001fff52527589 */ /* 0x000ea800000e0000 */
[----:B------:R-:W3:Y:S04]  /*62b0*/  SHFL.IDX PT, R83, R83, RZ, 0x1f ;  /* 0x00001fff53537589 */ /* 0x000ee800000e0000 */
[----:B------:R-:W4:Y:S04]  /*62c0*/  SHFL.UP PT, R140, R140, 0x1, RZ ;  /* 0x042000008c8c7989 */ /* 0x000f2800000e00ff */
[----:B------:R-:W1:Y:S02]  /*62d0*/  SHFL.UP PT, R157, R157, 0x1, RZ ;  /* 0x042000009d9d7989 */ /* 0x000e6400000e00ff */
.L_x_796:
[----:B------:R-:W5:Y:S01]  /*62e0*/  LDS.64 R84, [R158+0x31d0] ;  /* 0x0031d0009e547984 */ /* 0x000f620000000a00 */
[----:B-1-34-:R-:W-:-:S02]  /*62f0*/  @P1 FFMA.FTZ R83, R83, R140, R157 ;  /* 0x0000008c53531223 */ /* 0x01afc4000001009d */
[----:B--2---:R-:W-:Y:S01]  /*6300*/  @P1 FMUL.FTZ R82, R82, R140 ;  /* 0x0000008c52521220 */ /* 0x004fe20000410000 */
[----:B------:R-:W1:Y:S04]  /*6310*/  LDS.64 R86, [R158+0x31d8] ;  /* 0x0031d8009e567984 */ /* 0x000e680000000a00 */
[----:B------:R-:W-:Y:S01]  /*6320*/  STS.64 [R158+0x31d0], R82 ;  /* 0x0031d0529e007388 */ /* 0x000fe20000000a00 */
[C---:B-----5:R-:W-:Y:S02]  /*6330*/  FFMA.FTZ R85, R84.reuse, R83, R85 ;  /* 0x0000005354557223 */ /* 0x060fe40000010055 */
[----:B------:R-:W-:Y:S02]  /*6340*/  FMUL.FTZ R84, R84, R82 ;  /* 0x0000005254547220 */ /* 0x000fe40000410000 */
[----:B------:R-:W2:Y:S01]  /*6350*/  LDS.64 R82, [R158+0x31e0] ;  /* 0x0031e0009e527984 */ /* 0x000ea20000000a00 */
[----:B-1----:R-:W-:-:S02]  /*6360*/  FFMA.FTZ R87, R86, R85, R87 ;  /* 0x0000005556577223 */ /* 0x002fc40000010057 */
[----:B------:R-:W-:Y:S01]  /*6370*/  FMUL.FTZ R86, R86, R84 ;  /* 0x0000005456567220 */ /* 0x000fe20000410000 */
[----:B------:R1:W-:Y:S04]  /*6380*/  STS.64 [R158+0x31d8], R84 ;  /* 0x0031d8549e007388 */ /* 0x0003e80000000a00 */
[----:B------:R1:W-:Y:S01]  /*6390*/  STS.64 [R158+0x31e0], R86 ;  /* 0x0031e0569e007388 */ /* 0x0003e20000000a00 */
[C---:B--2---:R-:W-:Y:S02]  /*63a0*/  FFMA.FTZ R83, R82.reuse, R87, R83 ;  /* 0x0000005752537223 */ /* 0x044fe40000010053 */
[----:B------:R-:W-:-:S05]  /*63b0*/  FMUL.FTZ R82, R82, R86 ;  /* 0x0000005652527220 */ /* 0x000fca0000410000 */
[----:B------:R1:W-:Y:S02]  /*63c0*/  STS.64 [R158+0x31e8], R82 ;  /* 0x0031e8529e007388 */ /* 0x0003e40000000a00 */
.L_x_738:
[----:B--2---:R-:W-:Y:S05]  /*63d0*/  BSYNC B0 ;  /* 0x0000000000007941 */ /* 0x004fea0003800000 */
.L_x_737:
[----:B------:R-:W-:Y:S01]  /*63e0*/  WARPSYNC 0xffffffff ;  /* 0xffffffff00007948 */ /* 0x000fe20003800000 */
[----:B------:R-:W-:Y:S01]  /*63f0*/  BAR.SYNC.DEFER_BLOCKING 0x0 ;  /* 0x0000000000007b1d */ /* 0x000fe20000010000 */
[----:B0-----:R-:W-:Y:S01]  /*6400*/  LOP3.LUT P0, RZ, R69, 0x1f, RZ, 0xc0, !PT ;  /* 0x0000001f45ff7812 */ /* 0x001fe2000780c0ff */
[----:B-1-3--:R-:W-:Y:S01]  /*6410*/  FMUL.FTZ R83, R22, UR38 ;  /* 0x0000002616537c20 */ /* 0x00afe20008410000 */
[----:B------:R-:W-:-:S03]  /*6420*/  MOV R86, UR7 ;  /* 0x0000000700567c02 */ /* 0x000fc60008000f00 */
[----:B------:R-:W-:Y:S01]  /*6430*/  BSSY B0, `(.L_x_744) ;  /* 0x000008a000007945 */ /* 0x000fe20003800000 */
[----:B------:R-:W0:Y:S02]  /*6440*/  LDS R82, [R155.X8+0x31d4] ;  /* 0x0031d4009b527984 */ /* 0x000e240000008800 */
[----:B0-----:R-:W-:Y:S02]  /*6450*/  FFMA.FTZ R135, R135, R82, R137 ;  /* 0x0000005287877223 */ /* 0x001fe40000010089 */
[----:B------:R-:W-:Y:S02]  /*6460*/  IMAD.U32 R82, RZ, RZ, UR25 ;  /* 0x00000019ff527e24 */ /* 0x000fe4000f8e00ff */
[----:B------:R-:W-:-:S03]  /*6470*/  FFMA.FTZ R137, R40, R135, R88 ;  /* 0x0000008728897223 */ /* 0x000fc60000010058 */
[----:B------:R-:W-:Y:S01]  /*6480*/  ISETP.GE.OR P0, PT, R82, c[0x0][0x174], P0 ;  /* 0x00005d0052007a0c */ /* 0x000fe20000706670 */
[----:B------:R-:W-:Y:S02]  /*6490*/  FMUL.FTZ R82, R20, UR38 ;  /* 0x0000002614527c20 */ /* 0x000fe40008410000 */
[----:B------:R-:W-:Y:S02]  /*64a0*/  FFMA.FTZ R140, R41, R137, R89 ;  /* 0x00000089298c7223 */ /* 0x000fe40000010059 */
[----:B------:R-:W-:Y:S02]  /*64b0*/  FFMA.FTZ R83, R92, R82, R83 ;  /* 0x000000525c537223 */ /* 0x000fe40000010053 */
[----:B------:R-:W-:Y:S02]  /*64c0*/  FMUL.FTZ R82, R24, UR38 ;  /* 0x0000002618527c20 */ /* 0x000fe40008410000 */
[----:B------:R-:W-:Y:S02]  /*64d0*/  FFMA.FTZ R121, R42, R140, R121 ;  /* 0x0000008c2a797223 */ /* 0x000fe40000010079 */
[----:B------:R-:W-:-:S02]  /*64e0*/  FFMA.FTZ R84, R91, R83, R82 ;  /* 0x000000535b547223 */ /* 0x000fc40000010052 */
[----:B------:R-:W-:Y:S02]  /*64f0*/  FMUL.FTZ R82, R92, R109 ;  /* 0x0000006d5c527220 */ /* 0x000fe40000410000 */
[----:B------:R-:W-:Y:S02]  /*6500*/  FMUL.FTZ R83, R26, UR38 ;  /* 0x000000261a537c20 */ /* 0x000fe40008410000 */
[----:B------:R-:W-:Y:S02]  /*6510*/  FMUL.FTZ R85, R91, R82 ;  /* 0x000000525b557220 */ /* 0x000fe40000410000 */
[----:B------:R-:W-:Y:S02]  /*6520*/  FFMA.FTZ R83, R90, R84, R83 ;  /* 0x000000545a537223 */ /* 0x000fe40000010053 */
[----:B------:R-:W-:Y:S02]  /*6530*/  FMUL.FTZ R82, R28, UR38 ;  /* 0x000000261c527c20 */ /* 0x000fe40008410000 */
[----:B------:R-:W-:-:S02]  /*6540*/  FMUL.FTZ R84, R90, R85 ;  /* 0x000000555a547220 */ /* 0x000fc40000410000 */
[C---:B------:R-:W-:Y:S02]  /*6550*/  FFMA.FTZ R82, R81.reuse, R83, R82 ;  /* 0x0000005351527223 */ /* 0x040fe40000010052 */
        /* <DEDUP_REMOVED lines=8> */
[C---:B------:R-:W-:Y:S02]  /*65e0*/  FFMA.FTZ R83, R78.reuse, R82, R83 ;  /* 0x000000524e537223 */ /* 0x040fe40000010053 */
        /* <DEDUP_REMOVED lines=11> */
[----:B------:R-:W-:Y:S02]  /*66a0*/  FFMA.FTZ R83, R74, R82, R83 ;  /* 0x000000524a537223 */ /* 0x000fe40000010053 */
[----:B------:R-:W-:Y:S02]  /*66b0*/  FMUL.FTZ R82, R49, UR38 ;  /* 0x0000002631527c20 */ /* 0x000fe40008410000 */
[----:B------:R-:W-:-:S02]  /*66c0*/  FFMA.FTZ R122, R43, R121, R122 ;  /* 0x000000792b7a7223 */ /* 0x000fc4000001007a */
[----:B------:R-:W-:Y:S02]  /*66d0*/  FMUL.FTZ R84, R74, R85 ;  /* 0x000000554a547220 */ /* 0x000fe40000410000 */
[C---:B------:R-:W-:Y:S02]  /*66e0*/  FFMA.FTZ R82, R43.reuse, R83, R82 ;  /* 0x000000532b527223 */ /* 0x040fe40000010052 */
[----:B------:R-:W-:Y:S02]  /*66f0*/  FMUL.FTZ R83, R50, UR38 ;  /* 0x0000002632537c20 */ /* 0x000fe40008410000 */
[----:B------:R-:W-:Y:S02]  /*6700*/  FFMA.FTZ R123, R74, R122, R123 ;  /* 0x0000007a4a7b7223 */ /* 0x000fe4000001007b */
[----:B------:R-:W-:Y:S02]  /*6710*/  FMUL.FTZ R85, R43, R84 ;  /* 0x000000542b557220 */ /* 0x000fe40000410000 */
[----:B------:R-:W-:-:S02]  /*6720*/  FFMA.FTZ R83, R42, R82, R83 ;  /* 0x000000522a537223 */ /* 0x000fc40000010053 */
[----:B------:R-:W-:Y:S02]  /*6730*/  FMUL.FTZ R82, R51, UR38 ;  /* 0x0000002633527c20 */ /* 0x000fe40008410000 */
[----:B------:R-:W-:Y:S02]  /*6740*/  FFMA.FTZ R124, R75, R123, R124 ;  /* 0x0000007b4b7c7223 */ /* 0x000fe4000001007c */
[----:B------:R-:W-:Y:S02]  /*6750*/  FMUL.FTZ R84, R42, R85 ;  /* 0x000000552a547220 */ /* 0x000fe40000410000 */
[----:B------:R-:W-:Y:S02]  /*6760*/  FFMA.FTZ R82, R41, R83, R82 ;  /* 0x0000005329527223 */ /* 0x000fe40000010052 */
[----:B------:R-:W-:Y:S02]  /*6770*/  FMUL.FTZ R83, R52, UR38 ;  /* 0x0000002634537c20 */ /* 0x000fe40008410000 */
[----:B------:R-:W-:-:S02]  /*6780*/  FFMA.FTZ R125, R76, R124, R125 ;  /* 0x0000007c4c7d7223 */ /* 0x000fc4000001007d */
[----:B------:R-:W-:Y:S01]  /*6790*/  FMUL.FTZ R85, R41, R84 ;  /* 0x0000005429557220 */ /* 0x000fe20000410000 */
[----:B------:R-:W-:Y:S01]  /*67a0*/  MOV R84, 0x3f800000 ;  /* 0x3f80000000547802 */ /* 0x000fe20000000f00 */
[C---:B------:R-:W-:Y:S02]  /*67b0*/  FFMA.FTZ R83, R40.reuse, R82, R83 ;  /* 0x0000005228537223 */ /* 0x040fe40000010053 */
[----:B------:R-:W-:Y:S02]  /*67c0*/  FFMA.FTZ R126, R77, R125, R126 ;  /* 0x0000007d4d7e7223 */ /* 0x000fe4000001007e */
[----:B------:R-:W-:Y:S01]  /*67d0*/  FMUL.FTZ R82, R40, R85 ;  /* 0x0000005528527220 */ /* 0x000fe20000410000 */
[----:B------:R-:W-:Y:S01]  /*67e0*/  HFMA2.MMA R85, -RZ, RZ, 0, 0 ;  /* 0x00000000ff557435 */ /* 0x000fe200000001ff */
[----:B------:R-:W-:-:S04]  /*67f0*/  FFMA.FTZ R127, R78, R126, R127 ;  /* 0x0000007e4e7f7223 */ /* 0x000fc8000001007f */
        /* <DEDUP_REMOVED lines=13> */
[----:B------:R-:W0:Y:S04]  /*68d0*/  LDS.64 R86, [R148+0x36f8] ;  /* 0x0036f80094567984 */ /* 0x000e280000000a00 */
[----:B------:R-:W2:Y:S01]  /*68e0*/  LDS.64 R88, [R148+0x36e8] ;  /* 0x0036e80094587984 */ /* 0x000ea20000000a00 */
[C---:B0-----:R-:W-:Y:S02]  /*68f0*/  FFMA.FTZ R87, R82.reuse, R87, R83 ;  /* 0x0000005752577223 */ /* 0x041fe40000010053 */
[----:B------:R-:W-:Y:S01]  /*6900*/  FMUL.FTZ R157, R82, R86 ;  /* 0x00000056529d7220 */ /* 0x000fe20000410000 */
[----:B------:R-:W-:Y:S01]  /*6910*/  LOP3.LUT R86, R69, 0x1f, RZ, 0xc0, !PT ;  /* 0x0000001f45567812 */ /* 0x000fe200078ec0ff */
[----:B------:R-:W0:Y:S01]  /*6920*/  LDS.64 R82, [R148+0x36e0] ;  /* 0x0036e00094527984 */ /* 0x000e220000000a00 */
[----:B--2---:R-:W-:-:S02]  /*6930*/  FFMA.FTZ R87, R88, R87, R89 ;  /* 0x0000005758577223 */ /* 0x004fc40000010059 */
[----:B------:R-:W-:Y:S01]  /*6940*/  FMUL.FTZ R157, R88, R157 ;  /* 0x0000009d589d7220 */ /* 0x000fe20000410000 */
[C---:B------:R-:W-:Y:S02]  /*6950*/  ISETP.GE.U32.AND P0, PT, R86.reuse, 0x10, PT ;  /* 0x000000105600780c */ /* 0x040fe40003f06070 */
[C---:B------:R-:W-:Y:S02]  /*6960*/  ISETP.GE.U32.AND P1, PT, R86.reuse, 0x18, PT ;  /* 0x000000185600780c */ /* 0x040fe40003f26070 */
[C---:B------:R-:W-:Y:S02]  /*6970*/  ISETP.GE.U32.AND P2, PT, R86.reuse, 0x1c, PT ;  /* 0x0000001c5600780c */ /* 0x040fe40003f46070 */
[C---:B------:R-:W-:Y:S02]  /*6980*/  ISETP.GE.U32.AND P3, PT, R86.reuse, 0x1e, PT ;  /* 0x0000001e5600780c */ /* 0x040fe40003f66070 */
[----:B------:R-:W-:Y:S01]  /*6990*/  ISETP.NE.AND P4, PT, R86, 0x1f, PT ;  /* 0x0000001f5600780c */ /* 0x000fe20003f85270 */
[----:B0-----:R-:W-:-:S02]  /*69a0*/  FFMA.FTZ R88, R82, R87, R83 ;  /* 0x0000005752587223 */ /* 0x001fc40000010053 */
[----:B------:R-:W-:Y:S01]  /*69b0*/  FMUL.FTZ R87, R82, R157 ;  /* 0x0000009d52577220 */ /* 0x000fe20000410000 */
[----:B------:R-:W-:Y:S07]  /*69c0*/  BRA.DIV ~URZ, `(.L_x_746) ;  /* 0x000052f27f007947 */ /* 0x000fee000b800000 */
[----:B------:R0:W2:Y:S02]  /*69d0*/  SHFL.DOWN PT, R89, R87, 0x1, 0x1f ;  /* 0x08201f0057597f89 */ /* 0x0000a400000e0000 */
.L_x_797:
[----:B------:R-:W-:Y:S05]  /*69e0*/  BRA.DIV ~URZ, `(.L_x_747) ;  /* 0x000053527f007947 */ /* 0x000fea000b800000 */
[----:B------:R-:W3:Y:S04]  /*69f0*/  SHFL.DOWN PT, R82, R88, 0x1, 0x1f ;  /* 0x08201f0058527f89 */ /* 0x000ee800000e0000 */
[----:B-1----:R-:W-:Y:S01]  /*6a00*/  SHFL.IDX PT, R148, R85, RZ, 0x1f ;  /* 0x00001fff55947589 */ /* 0x002fe200000e0000 */
[C---:B---3--:R-:W-:Y:S02]  /*6a10*/  @P4 FFMA.FTZ R88, R87.reuse, R82, R88 ;  /* 0x0000005257584223 */ /* 0x048fe40000010058 */
[----:B0-2---:R-:W-:Y:S02]  /*6a20*/  @P4 FMUL.FTZ R87, R87, R89 ;  /* 0x0000005957574220 */ /* 0x005fe40000410000 */
[----:B------:R-:W-:Y:S04]  /*6a30*/  SHFL.IDX PT, R89, R84, RZ, 0x1f ;  /* 0x00001fff54597589 */ /* 0x000fe800000e0000 */
[----:B------:R-:W0:Y:S04]  /*6a40*/  SHFL.DOWN PT, R83, R88, 0x2, 0x1f ;  /* 0x08401f0058537f89 */ /* 0x000e2800000e0000 */
[----:B------:R-:W1:Y:S01]  /*6a50*/  SHFL.DOWN PT, R82, R87, 0x2, 0x1f ;  /* 0x08401f0057527f89 */ /* 0x000e6200000e0000 */
[----:B0-----:R-:W-:-:S02]  /*6a60*/  @!P3 FFMA.FTZ R88, R83, R87, R88 ;  /* 0x000000575358b223 */ /* 0x001fc40000010058 */
        /* <DEDUP_REMOVED lines=16> */
[----:B------:R0:W4:Y:S02]  /*6b70*/  SHFL.DOWN PT, R82, R87, 0x1, 0x1f ;  /* 0x08201f0057527f89 */ /* 0x00012400000e0000 */
.L_x_798:
[C---:B------:R-:W-:Y:S01]  /*6b80*/  ISETP.NE.AND P0, PT, R69.reuse, 0x1f, PT ;  /* 0x0000001f4500780c */ /* 0x040fe20003f05270 */
[----:B0-----:R-:W-:Y:S01]  /*6b90*/  IMAD.MOV.U32 R87, RZ, RZ, R148 ;  /* 0x000000ffff577224 */ /* 0x001fe200078e0094 */
[----:B------:R-:W-:Y:S01]  /*6ba0*/  MOV R86, R89 ;  /* 0x0000005900567202 */ /* 0x000fe20000000f00 */
[----:B------:R-:W-:-:S02]  /*6bb0*/  IMAD R148, R69, 0x28, RZ ;  /* 0x0000002845947824 */ /* 0x000fc400078e02ff */
[-C--:B-1-3--:R-:W-:Y:S02]  /*6bc0*/  FFMA.FTZ R85, R85, R88.reuse, R158 ;  /* 0x0000005855557223 */ /* 0x08afe4000001009e */
[----:B------:R-:W-:Y:S02]  /*6bd0*/  FMUL.FTZ R84, R84, R88 ;  /* 0x0000005854547220 */ /* 0x000fe40000410000 */
[----:B------:R-:W-:Y:S04]  /*6be0*/  LDS.64 R88, [R148+0x36f0] ;  /* 0x0036f00094587984 */ /* 0x000fe80000000a00 */
[-C--:B--2-4-:R-:W-:Y:S02]  /*6bf0*/  @P0 FFMA.FTZ R87, R87, R82.reuse, R83 ;  /* 0x0000005257570223 */ /* 0x094fe40000010053 */
[----:B------:R-:W-:-:S02]  /*6c00*/  @P0 FMUL.FTZ R86, R86, R82 ;  /* 0x0000005256560220 */ /* 0x000fc40000410000 */
[----:B------:R-:W0:Y:S04]  /*6c10*/  LDS.64 R82, [R148+0x36f8] ;  /* 0x0036f80094527984 */ /* 0x000e280000000a00 */
[----:B------:R-:W-:Y:S01]  /*6c20*/  STS.64 [R148+0x36f8], R86 ;  /* 0x0036f85694007388 */ /* 0x000fe20000000a00 */
[C---:B0-----:R-:W-:Y:S02]  /*6c30*/  FFMA.FTZ R83, R82.reuse, R87, R83 ;  /* 0x0000005752537223 */ /* 0x041fe40000010053 */
        /* <DEDUP_REMOVED lines=9> */
.L_x_745:
[----:B0-----:R-:W-:Y:S05]  /*6cd0*/  BSYNC B0 ;  /* 0x0000000000007941 */ /* 0x001fea0003800000 */
.L_x_744:
[----:B------:R-:W-:Y:S01]  /*6ce0*/  WARPSYNC 0xffffffff ;  /* 0xffffffff00007948 */ /* 0x000fe20003800000 */
[----:B------:R-:W-:Y:S01]  /*6cf0*/  BAR.SYNC.DEFER_BLOCKING 0x0 ;  /* 0x0000000000007b1d */ /* 0x000fe20000010000 */
[----:B------:R-:W-:Y:S01]  /*6d00*/  ISETP.NE.AND P0, PT, R69, RZ, PT ;  /* 0x000000ff4500720c */ /* 0x000fe20003f05270 */
[----:B-1----:R-:W-:Y:S01]  /*6d10*/  FMUL.FTZ R83, R20, UR38 ;  /* 0x0000002614537c20 */ /* 0x002fe20008410000 */
[----:B------:R-:W-:Y:S01]  /*6d20*/  MOV R88, UR7 ;  /* 0x0000000700587c02 */ /* 0x000fe20008000f00 */
[----:B------:R-:W-:Y:S02]  /*6d30*/  FMUL.FTZ R158, R50, UR38 ;  /* 0x00000026329e7c20 */ /* 0x000fe40008410000 */
[----:B------:R-:W-:Y:S01]  /*6d40*/  ULDC.64 UR36, c[0x0][0x298] ;  /* 0x0000a60000247ab9 */ /* 0x000fe20000000a00 */
[----:B------:R-:W-:Y:S01]  /*6d50*/  BSSY B0, `(.L_x_748) ;  /* 0x0000106000007945 */ /* 0x000fe20003800000 */
[----:B------:R-:W-:-:S04]  /*6d60*/  UIMAD UR36, UR13, UR36, URZ ;  /* 0x000000240d2472a4 */ /* 0x000fc8000f8e023f */
[----:B------:R-:W-:Y:S01]  /*6d70*/  UIMAD UR36, UR12, UR37, UR36 ;  /* 0x000000250c2472a4 */ /* 0x000fe2000f8e0224 */
[----:B------:R-:W0:Y:S04]  /*6d80*/  LDS R82, [R155.X8+0x36e4] ;  /* 0x0036e4009b527984 */ /* 0x000e280000008800 */
[----:B------:R1:W-:Y:S02]  /*6d90*/  @!P0 STS.64 [R88.X8+0x45e0], R84 ;  /* 0x0045e05458008388 */ /* 0x0003e40000008a00 */
[----:B-1----:R-:W-:Y:S02]  /*6da0*/  FMUL.FTZ R85, R22, UR38 ;  /* 0x0000002616557c20 */ /* 0x002fe40008410000 */
[----:B------:R-:W-:Y:S02]  /*6db0*/  FMUL.FTZ R88, R30, UR38 ;  /* 0x000000261e587c20 */ /* 0x000fe40008410000 */
[----:B0-----:R-:W-:Y:S01]  /*6dc0*/  FFMA.FTZ R109, R82, R109, R83 ;  /* 0x0000006d526d7223 */ /* 0x001fe20000010053 */
[----:B------:R-:W-:-:S02]  /*6dd0*/  HADD2.F32 R82, -RZ, R110.H0_H0 ;  /* 0x2000006eff527230 */ /* 0x000fc40000004100 */
[----:B------:R-:W-:Y:S01]  /*6de0*/  HADD2.F32 R83, -RZ, R67.H0_H0 ;  /* 0x20000043ff537230 */ /* 0x000fe20000004100 */
[----:B------:R-:W-:Y:S02]  /*6df0*/  FFMA.FTZ R92, R92, R109, R85 ;  /* 0x0000006d5c5c7223 */ /* 0x000fe40000010055 */
[----:B------:R-:W-:Y:S02]  /*6e00*/  FMUL.FTZ R86, R82, R44 ;  /* 0x0000002c52567220 */ /* 0x000fe40000410000 */
[----:B------:R-:W-:Y:S02]  /*6e10*/  FMUL.FTZ R85, R24, UR38 ;  /* 0x0000002618557c20 */ /* 0x000fe40008410000 */
[----:B------:R-:W-:Y:S02]  /*6e20*/  FFMA.FTZ R84, R93, -R86, R135 ;  /* 0x800000565d547223 */ /* 0x000fe40000010087 */
[----:B------:R-:W-:Y:S02]  /*6e30*/  FFMA.FTZ R86, R52, R135, RZ ;  /* 0x0000008734567223 */ /* 0x000fe400000100ff */
[----:B------:R-:W-:-:S02]  /*6e40*/  FMUL.FTZ R87, R83, R39 ;  /* 0x0000002753577220 */ /* 0x000fc40000410000 */
[----:B------:R-:W-:Y:S02]  /*6e50*/  FFMA.FTZ R91, R91, R92, R85 ;  /* 0x0000005c5b5b7223 */ /* 0x000fe40000010055 */
[----:B------:R-:W-:Y:S02]  /*6e60*/  FMUL.FTZ R85, R26, UR38 ;  /* 0x000000261a557c20 */ /* 0x000fe40008410000 */
[----:B------:R-:W-:Y:S02]  /*6e70*/  FFMA.FTZ R89, R51, R137, R86 ;  /* 0x0000008933597223 */ /* 0x000fe40000010056 */
[----:B------:R-:W-:Y:S02]  /*6e80*/  FFMA.FTZ R137, R94, -R87, R137 ;  /* 0x800000575e897223 */ /* 0x000fe40000010089 */
[----:B------:R-:W-:Y:S02]  /*6e90*/  FFMA.FTZ R90, R90, R91, R85 ;  /* 0x0000005b5a5a7223 */ /* 0x000fe40000010055 */
[----:B------:R-:W-:-:S02]  /*6ea0*/  FMUL.FTZ R87, R28, UR38 ;  /* 0x000000261c577c20 */ /* 0x000fc40008410000 */
[----:B------:R-:W-:Y:S02]  /*6eb0*/  FMUL.FTZ R86, R32, UR38 ;  /* 0x0000002620567c20 */ /* 0x000fe40008410000 */
[----:B------:R-:W-:Y:S02]  /*6ec0*/  FFMA.FTZ R87, R81, R90, R87 ;  /* 0x0000005a51577223 */ /* 0x000fe40000010057 */
[----:B------:R-:W-:Y:S02]  /*6ed0*/  FMUL.FTZ R85, R34, UR38 ;  /* 0x0000002622557c20 */ /* 0x000fe40008410000 */
[----:B------:R-:W-:Y:S02]  /*6ee0*/  FFMA.FTZ R88, R80, R87, R88 ;  /* 0x0000005750587223 */ /* 0x000fe40000010058 */
[----:B------:R-:W-:Y:S02]  /*6ef0*/  FMUL.FTZ R80, R46, UR38 ;  /* 0x000000262e507c20 */ /* 0x000fe40008410000 */
[----:B------:R-:W-:-:S02]  /*6f00*/  FFMA.FTZ R86, R79, R88, R86 ;  /* 0x000000584f567223 */ /* 0x000fc40000010056 */
[----:B------:R-:W-:Y:S02]  /*6f10*/  FMUL.FTZ R79, R47, UR38 ;  /* 0x000000262f4f7c20 */ /* 0x000fe40008410000 */
[----:B------:R-:W-:Y:S02]  /*6f20*/  FFMA.FTZ R85, R78, R86, R85 ;  /* 0x000000564e557223 */ /* 0x000fe40000010055 */
[----:B------:R-:W-:Y:S02]  /*6f30*/  FMUL.FTZ R78, R45, UR38 ;  /* 0x000000262d4e7c20 */ /* 0x000fe40008410000 */
[----:B------:R-:W-:Y:S02]  /*6f40*/  FFMA.FTZ R148, R50, R140, R89 ;  /* 0x0000008c32947223 */ /* 0x000fe40000010059 */
[----:B------:R-:W-:Y:S02]  /*6f50*/  FFMA.FTZ R81, R77, R85, R78 ;  /* 0x000000554d517223 */ /* 0x000fe4000001004e */
[----:B------:R-:W-:-:S02]  /*6f60*/  FMUL.FTZ R78, R48, UR38 ;  /* 0x00000026304e7c20 */ /* 0x000fc40008410000 */
[----:B------:R-:W-:Y:S01]  /*6f70*/  FFMA.FTZ R80, R76, R81, R80 ;  /* 0x000000514c507223 */ /* 0x000fe20000010050 */
[----:B------:R-:W-:Y:S01]  /*6f80*/  HADD2.F32 R76, -RZ, R66.H0_H0 ;  /* 0x20000042ff4c7230 */ /* 0x000fe20000004100 */
[----:B------:R-:W-:Y:S02]  /*6f90*/  FMUL.FTZ R155, R85, R29 ;  /* 0x0000001d559b7220 */ /* 0x000fe40000410000 */
[----:B------:R-:W-:Y:S02]  /*6fa0*/  FFMA.FTZ R79, R75, R80, R79 ;  /* 0x000000504b4f7223 */ /* 0x000fe4000001004f */
[----:B------:R-:W-:Y:S02]  /*6fb0*/  FMUL.FTZ R75, R52, UR38 ;  /* 0x00000026344b7c20 */ /* 0x000fe40008410000 */
[----:B------:R-:W-:Y:S02]  /*6fc0*/  FFMA.FTZ R78, R74, R79, R78 ;  /* 0x0000004f4a4e7223 */ /* 0x000fe4000001004e */
[----:B------:R-:W-:-:S04]  /*6fd0*/  FMUL.FTZ R74, R49, UR38 ;  /* 0x00000026314a7c20 */ /* 0x000fc80008410000 */
[----:B------:R-:W-:Y:S02]  /*6fe0*/  FFMA.FTZ R43, R43, R78, R74 ;  /* 0x0000004e2b2b7223 */ /* 0x000fe4000001004a */
[----:B------:R-:W-:Y:S02]  /*6ff0*/  FMUL.FTZ R74, R51, UR38 ;  /* 0x00000026334a7c20 */ /* 0x000fe40008410000 */
[----:B------:R-:W-:-:S04]  /*7000*/  FFMA.FTZ R158, R42, R43, R158 ;  /* 0x0000002b2a9e7223 */ /* 0x000fc8000001009e */
[----:B------:R-:W-:Y:S02]  /*7010*/  FFMA.FTZ R74, R41, R158, R74 ;  /* 0x0000009e294a7223 */ /* 0x000fe4000001004a */
[----:B------:R-:W-:Y:S02]  /*7020*/  FMUL.FTZ R77, R158, UR42 ;  /* 0x0000002a9e4d7c20 */ /* 0x000fe40008410000 */
[----:B------:R-:W-:Y:S02]  /*7030*/  FFMA.FTZ R75, R40, R74, R75 ;  /* 0x0000004a284b7223 */ /* 0x000fe4000001004b */
[----:B------:R-:W-:Y:S02]  /*7040*/  FMUL.FTZ R40, R76, R38 ;  /* 0x000000264c287220 */ /* 0x000fe40000410000 */
[----:B------:R-:W-:Y:S02]  /*7050*/  FMUL.FTZ R42, R74, R39 ;  /* 0x000000274a2a7220 */ /* 0x000fe40000410000 */
[----:B------:R-:W-:-:S02]  /*7060*/  FFMA.FTZ R140, R95, -R40, R140 ;  /* 0x800000285f8c7223 */ /* 0x000fc4000001008c */
[----:B------:R-:W-:Y:S02]  /*7070*/  FMUL.FTZ R40, R75, R44 ;  /* 0x0000002c4b287220 */ /* 0x000fe40000410000 */
[----:B------:R-:W-:Y:S02]  /*7080*/  FMUL.FTZ R89, R158, R38 ;  /* 0x000000269e597220 */ /* 0x000fe40000410000 */
[----:B------:R-:W-:Y:S02]  /*7090*/  FFMA.FTZ R41, R84, R40, RZ ;  /* 0x0000002854297223 */ /* 0x000fe400000100ff */
[----:B------:R-:W-:Y:S02]  /*70a0*/  FMUL.FTZ R95, R95, R158 ;  /* 0x0000009e5f5f7220 */ /* 0x000fe40000410000 */
[----:B------:R-:W-:Y:S02]  /*70b0*/  FFMA.FTZ R41, R137, R42, R41 ;  /* 0x0000002a89297223 */ /* 0x000fe40000010029 */
[----:B------:R-:W-:-:S02]  /*70c0*/  FMUL.FTZ R77, R140, R77 ;  /* 0x0000004d8c4d7220 */ /* 0x000fc40000410000 */
[-C--:B------:R-:W-:Y:S02]  /*70d0*/  FFMA.FTZ R140, R140, R89.reuse, R41 ;  /* 0x000000598c8c7223 */ /* 0x080fe40000010029 */
[C---:B------:R-:W-:Y:S02]  /*70e0*/  FMUL.FTZ R41, R76.reuse, R89 ;  /* 0x000000594c297220 */ /* 0x040fe40000410000 */
[----:B------:R-:W-:Y:S01]  /*70f0*/  FFMA.FTZ R76, R76, R95, R77 ;  /* 0x0000005f4c4c7223 */ /* 0x000fe2000001004d */
[----:B------:R-:W-:Y:S01]  /*7100*/  HADD2.F32 R77, -RZ, R65.H0_H0 ;  /* 0x20000041ff4d7230 */ /* 0x000fe20000004100 */
[----:B------:R-:W-:Y:S02]  /*7110*/  FFMA.FTZ R89, R49, R121, R148 ;  /* 0x0000007931597223 */ /* 0x000fe40000010094 */
[----:B------:R-:W-:Y:S02]  /*7120*/  FMUL.FTZ R148, R43, UR42 ;  /* 0x0000002a2b947c20 */ /* 0x000fe40008410000 */
[----:B------:R-:W-:-:S02]  /*7130*/  FMUL.FTZ R135, R77, R37 ;  /* 0x000000254d877220 */ /* 0x000fc40000410000 */
[----:B------:R-:W-:Y:S02]  /*7140*/  FMUL.FTZ R158, R43, R37 ;  /* 0x000000252b9e7220 */ /* 0x000fe40000410000 */
[C---:B------:R-:W-:Y:S01]  /*7150*/  FFMA.FTZ R121, R96.reuse, -R135, R121 ;  /* 0x8000008760797223 */ /* 0x040fe20000010079 */
[----:B------:R-:W-:Y:S01]  /*7160*/  HADD2.F32 R135, -RZ, R64.H0_H0 ;  /* 0x20000040ff877230 */ /* 0x000fe20000004100 */
[----:B------:R-:W-:Y:S02]  /*7170*/  FMUL.FTZ R96, R96, R43 ;  /* 0x0000002b60607220 */ /* 0x000fe40000410000 */
[----:B------:R-:W-:Y:S02]  /*7180*/  FMUL.FTZ R148, R121, R148 ;  /* 0x0000009479947220 */ /* 0x000fe40000410000 */
[C---:B------:R-:W-:Y:S02]  /*7190*/  FMUL.FTZ R43, R77.reuse, R158 ;  /* 0x0000009e4d2b7220 */ /* 0x040fe40000410000 */
[----:B------:R-:W-:-:S02]  /*71a0*/  FFMA.FTZ R77, R77, R96, R148 ;  /* 0x000000604d4d7223 */ /* 0x000fc40000010094 */
[----:B------:R-:W-:Y:S02]  /*71b0*/  FMUL.FTZ R148, R135, R36 ;  /* 0x0000002487947220 */ /* 0x000fe40000410000 */
[----:B------:R-:W-:Y:S02]  /*71c0*/  FFMA.FTZ R121, R121, R158, R140 ;  /* 0x0000009e79797223 */ /* 0x000fe4000001008c */
[----:B------:R-:W-:Y:S02]  /*71d0*/  FFMA.FTZ R140, R48, R122, R89 ;  /* 0x0000007a308c7223 */ /* 0x000fe40000010059 */
[C---:B------:R-:W-:Y:S02]  /*71e0*/  FFMA.FTZ R122, R97.reuse, -R148, R122 ;  /* 0x80000094617a7223 */ /* 0x040fe4000001007a */
[----:B------:R-:W-:Y:S02]  /*71f0*/  FMUL.FTZ R89, R78, UR42 ;  /* 0x0000002a4e597c20 */ /* 0x000fe40008410000 */
[----:B------:R-:W-:-:S02]  /*7200*/  FMUL.FTZ R97, R97, R78 ;  /* 0x0000004e61617220 */ /* 0x000fc40000410000 */
        /* <DEDUP_REMOVED lines=8> */
[-C--:B------:R-:W-:Y:S02]  /*7290*/  FMUL.FTZ R148, R135, R35.reuse ;  /* 0x0000002387947220 */ /* 0x080fe40000410000 */
[----:B------:R-:W-:Y:S02]  /*72a0*/  FMUL.FTZ R158, R91, R18 ;  /* 0x000000125b9e7220 */ /* 0x000fe40000410000 */
[C---:B------:R-:W-:Y:S02]  /*72b0*/  FFMA.FTZ R123, R98.reuse, -R148, R123 ;  /* 0x80000094627b7223 */ /* 0x040fe4000001007b */
[----:B------:R-:W-:Y:S02]  /*72c0*/  FMUL.FTZ R148, R79, R35 ;  /* 0x000000234f947220 */ /* 0x000fe40000410000 */
[----:B------:R-:W-:-:S02]  /*72d0*/  FMUL.FTZ R98, R98, R79 ;  /* 0x0000004f62627220 */ /* 0x000fc40000410000 */
[C---:B------:R-:W-:Y:S02]  /*72e0*/  FMUL.FTZ R79, R123.reuse, R140 ;  /* 0x0000008c7b4f7220 */ /* 0x040fe40000410000 */
[-C--:B------:R-:W-:Y:S02]  /*72f0*/  FFMA.FTZ R140, R123, R148.reuse, R122 ;  /* 0x000000947b8c7223 */ /* 0x080fe4000001007a */
[C---:B------:R-:W-:Y:S01]  /*7300*/  FMUL.FTZ R123, R135.reuse, R148 ;  /* 0x00000094877b7220 */ /* 0x040fe20000410000 */
[----:B------:R-:W-:Y:S01]  /*7310*/  HADD2.F32 R148, -RZ, R62.H0_H0 ;  /* 0x2000003eff947230 */ /* 0x000fe20000004100 */
[----:B------:R-:W-:Y:S02]  /*7320*/  FFMA.FTZ R79, R135, R98, R79 ;  /* 0x00000062874f7223 */ /* 0x000fe4000001004f */
[----:B------:R-:W-:Y:S02]  /*7330*/  FFMA.FTZ R122, R46, R124, R89 ;  /* 0x0000007c2e7a7223 */ /* 0x000fe40000010059 */
[----:B------:R-:W-:-:S02]  /*7340*/  FMUL.FTZ R135, R148, R33 ;  /* 0x0000002194877220 */ /* 0x000fc40000410000 */
[----:B------:R-:W-:Y:S02]  /*7350*/  FMUL.FTZ R42, R83, R42 ;  /* 0x0000002a532a7220 */ /* 0x000fe40000410000 */
[C---:B------:R-:W-:Y:S02]  /*7360*/  FFMA.FTZ R89, R99.reuse, -R135, R124 ;  /* 0x8000008763597223 */ /* 0x040fe4000001007c */
[C---:B------:R-:W-:Y:S02]  /*7370*/  FMUL.FTZ R124, R80.reuse, UR42 ;  /* 0x0000002a507c7c20 */ /* 0x040fe40008410000 */
[----:B------:R-:W-:Y:S02]  /*7380*/  FMUL.FTZ R99, R99, R80 ;  /* 0x0000005063637220 */ /* 0x000fe40000410000 */
[----:B------:R-:W-:Y:S02]  /*7390*/  FMUL.FTZ R135, R80, R33 ;  /* 0x0000002150877220 */ /* 0x000fe40000410000 */
[----:B------:R-:W-:-:S02]  /*73a0*/  FMUL.FTZ R80, R89, R124 ;  /* 0x0000007c59507220 */ /* 0x000fc40000410000 */
[C---:B------:R-:W-:Y:S02]  /*73b0*/  FMUL.FTZ R124, R148.reuse, R135 ;  /* 0x00000087947c7220 */ /* 0x040fe40000410000 */
[----:B------:R-:W-:Y:S01]  /*73c0*/  FFMA.FTZ R80, R148, R99, R80 ;  /* 0x0000006394507223 */ /* 0x000fe20000010050 */
[----:B------:R-:W-:Y:S01]  /*73d0*/  HADD2.F32 R148, -RZ, R61.H0_H0 ;  /* 0x2000003dff947230 */ /* 0x000fe20000004100 */
[----:B------:R-:W-:Y:S02]  /*73e0*/  FFMA.FTZ R140, R89, R135, R140 ;  /* 0x00000087598c7223 */ /* 0x000fe4000001008c */
[----:B------:R-:W-:Y:S02]  /*73f0*/  FFMA.FTZ R89, R45, R125, R122 ;  /* 0x0000007d2d597223 */ /* 0x000fe4000001007a */
[----:B------:R-:W-:Y:S02]  /*7400*/  FMUL.FTZ R135, R148, R31 ;  /* 0x0000001f94877220 */ /* 0x000fe40000410000 */
[----:B------:R-:W-:-:S02]  /*7410*/  FMUL.FTZ R122, R81, UR42 ;  /* 0x0000002a517a7c20 */ /* 0x000fc40008410000 */
[C---:B------:R-:W-:Y:S02]  /*7420*/  FFMA.FTZ R125, R100.reuse, -R135, R125 ;  /* 0x80000087647d7223 */ /* 0x040fe4000001007d */
[----:B------:R-:W-:Y:S02]  /*7430*/  FMUL.FTZ R100, R100, R81 ;  /* 0x0000005164647220 */ /* 0x000fe40000410000 */
[----:B------:R-:W-:Y:S02]  /*7440*/  FMUL.FTZ R135, R81, R31 ;  /* 0x0000001f51877220 */ /* 0x000fe40000410000 */
[C---:B------:R-:W-:Y:S01]  /*7450*/  FMUL.FTZ R81, R125.reuse, R122 ;  /* 0x0000007a7d517220 */ /* 0x040fe20000410000 */
[----:B------:R-:W-:Y:S01]  /*7460*/  HADD2.F32 R122, -RZ, R60.H0_H0 ;  /* 0x2000003cff7a7230 */ /* 0x000fe20000004100 */
[----:B------:R-:W-:Y:S02]  /*7470*/  FFMA.FTZ R140, R125, R135, R140 ;  /* 0x000000877d8c7223 */ /* 0x000fe4000001008c */
[----:B------:R-:W-:-:S02]  /*7480*/  FFMA.FTZ R89, R34, R126, R89 ;  /* 0x0000007e22597223 */ /* 0x000fc40000010059 */
[----:B------:R-:W-:Y:S02]  /*7490*/  FMUL.FTZ R125, R122, R29 ;  /* 0x0000001d7a7d7220 */ /* 0x000fe40000410000 */
[----:B------:R-:W-:Y:S02]  /*74a0*/  FMUL.FTZ R135, R148, R135 ;  /* 0x0000008794877220 */ /* 0x000fe40000410000 */
[----:B------:R-:W-:Y:S02]  /*74b0*/  FFMA.FTZ R125, R101, -R125, R126 ;  /* 0x8000007d657d7223 */ /* 0x000fe4000001007e */
[----:B------:R-:W-:Y:S02]  /*74c0*/  FMUL.FTZ R126, R85, UR42 ;  /* 0x0000002a557e7c20 */ /* 0x000fe40008410000 */
        /* <DEDUP_REMOVED lines=8> */
[----:B------:R-:W-:-:S02]  /*7550*/  FFMA.FTZ R89, R32, R127, R89 ;  /* 0x0000007f20597223 */ /* 0x000fc40000010059 */
[----:B------:R-:W-:Y:S02]  /*7560*/  FFMA.FTZ R127, R102, -R125, R127 ;  /* 0x8000007d667f7223 */ /* 0x000fe4000001007f */
[C---:B------:R-:W-:Y:S02]  /*7570*/  FMUL.FTZ R148, R86.reuse, UR42 ;  /* 0x0000002a56947c20 */ /* 0x040fe40008410000 */
[----:B------:R-:W-:Y:S02]  /*7580*/  FMUL.FTZ R155, R86, R27 ;  /* 0x0000001b569b7220 */ /* 0x000fe40000410000 */
[----:B------:R-:W-:Y:S02]  /*7590*/  FMUL.FTZ R102, R102, R86 ;  /* 0x0000005666667220 */ /* 0x000fe40000410000 */
[C---:B------:R-:W-:Y:S02]  /*75a0*/  FMUL.FTZ R125, R127.reuse, R148 ;  /* 0x000000947f7d7220 */ /* 0x040fe40000410000 */
[----:B------:R-:W-:-:S02]  /*75b0*/  FFMA.FTZ R140, R127, R155, R140 ;  /* 0x0000009b7f8c7223 */ /* 0x000fc4000001008c */
[C---:B------:R-:W-:Y:S02]  /*75c0*/  FMUL.FTZ R127, R122.reuse, R155 ;  /* 0x0000009b7a7f7220 */ /* 0x040fe40000410000 */
[----:B------:R-:W-:Y:S01]  /*75d0*/  FFMA.FTZ R86, R122, R102, R125 ;  /* 0x000000667a567223 */ /* 0x000fe2000001007d */
[----:B------:R-:W-:Y:S01]  /*75e0*/  HADD2.F32 R122, -RZ, R58.H0_H0 ;  /* 0x2000003aff7a7230 */ /* 0x000fe20000004100 */
[----:B------:R-:W-:Y:S02]  /*75f0*/  FFMA.FTZ R89, R30, R128, R89 ;  /* 0x000000801e597223 */ /* 0x000fe40000010059 */
[-C--:B------:R-:W-:Y:S02]  /*7600*/  FMUL.FTZ R155, R88, R25.reuse ;  /* 0x00000019589b7220 */ /* 0x080fe40000410000 */
[----:B------:R-:W-:Y:S02]  /*7610*/  FMUL.FTZ R125, R122, R25 ;  /* 0x000000197a7d7220 */ /* 0x000fe40000410000 */
[----:B------:R-:W-:-:S02]  /*7620*/  FFMA.FTZ R89, R28, R129, R89 ;  /* 0x000000811c597223 */ /* 0x000fc40000010059 */
[C---:B------:R-:W-:Y:S02]  /*7630*/  FFMA.FTZ R125, R103.reuse, -R125, R128 ;  /* 0x8000007d677d7223 */ /* 0x040fe40000010080 */
[----:B------:R-:W-:Y:S02]  /*7640*/  FMUL.FTZ R128, R88, UR42 ;  /* 0x0000002a58807c20 */ /* 0x000fe40008410000 */
[----:B------:R-:W-:Y:S02]  /*7650*/  FMUL.FTZ R103, R103, R88 ;  /* 0x0000005867677220 */ /* 0x000fe40000410000 */
[C---:B------:R-:W-:Y:S02]  /*7660*/  FMUL.FTZ R88, R125.reuse, R128 ;  /* 0x000000807d587220 */ /* 0x040fe40000410000 */
[C---:B------:R-:W-:Y:S02]  /*7670*/  FMUL.FTZ R128, R122.reuse, R155 ;  /* 0x0000009b7a807220 */ /* 0x040fe40000410000 */
[----:B------:R-:W-:Y:S01]  /*7680*/  FFMA.FTZ R88, R122, R103, R88 ;  /* 0x000000677a587223 */ /* 0x000fe20000010058 */
[----:B------:R-:W-:Y:S01]  /*7690*/  HADD2.F32 R122, -RZ, R57.H0_H0 ;  /* 0x20000039ff7a7230 */ /* 0x000fe20000004100 */
[----:B------:R-:W-:-:S02]  /*76a0*/  FFMA.FTZ R140, R125, R155, R140 ;  /* 0x0000009b7d8c7223 */ /* 0x000fc4000001008c */
[C---:B------:R-:W-:Y:S02]  /*76b0*/  FMUL.FTZ R148, R87.reuse, UR42 ;  /* 0x0000002a57947c20 */ /* 0x040fe40008410000 */
[----:B------:R-:W-:Y:S02]  /*76c0*/  FMUL.FTZ R125, R122, R23 ;  /* 0x000000177a7d7220 */ /* 0x000fe40000410000 */
[----:B------:R-:W-:Y:S02]  /*76d0*/  FFMA.FTZ R89, R26, R130, R89 ;  /* 0x000000821a597223 */ /* 0x000fe40000010059 */
        /* <DEDUP_REMOVED lines=8> */
[----:B------:R-:W-:Y:S02]  /*7760*/  FMUL.FTZ R122, R105, R90 ;  /* 0x0000005a697a7220 */ /* 0x000fe40000410000 */
[----:B------:R-:W-:-:S02]  /*7770*/  FMUL.FTZ R155, R125, R21 ;  /* 0x000000157d9b7220 */ /* 0x000fc40000410000 */
[C---:B------:R-:W-:Y:S02]  /*7780*/  FMUL.FTZ R148, R90.reuse, R21 ;  /* 0x000000155a947220 */ /* 0x040fe40000410000 */
[----:B------:R-:W-:Y:S01]  /*7790*/  FFMA.FTZ R155, R105, -R155, R130 ;  /* 0x8000009b699b7223 */ /* 0x000fe20000010082 */
[----:B------:R-:W-:Y:S01]  /*77a0*/  HADD2.F32 R105, -RZ, R55.H0_H0 ;  /* 0x20000037ff697230 */ /* 0x000fe20000004100 */
[----:B------:R-:W-:Y:S02]  /*77b0*/  FMUL.FTZ R130, R90, UR42 ;  /* 0x0000002a5a827c20 */ /* 0x000fe40008410000 */
[C---:B------:R-:W-:Y:S02]  /*77c0*/  FFMA.FTZ R140, R155.reuse, R148, R140 ;  /* 0x000000949b8c7223 */ /* 0x040fe4000001008c */
[----:B------:R-:W-:Y:S02]  /*77d0*/  FMUL.FTZ R90, R155, R130 ;  /* 0x000000829b5a7220 */ /* 0x000fe40000410000 */
[----:B------:R-:W-:-:S02]  /*77e0*/  FMUL.FTZ R130, R125, R148 ;  /* 0x000000947d827220 */ /* 0x000fc40000410000 */
[----:B------:R-:W-:Y:S02]  /*77f0*/  FFMA.FTZ R90, R125, R122, R90 ;  /* 0x0000007a7d5a7223 */ /* 0x000fe4000001005a */
[----:B------:R-:W-:Y:S02]  /*7800*/  FMUL.FTZ R125, R105, R18 ;  /* 0x00000012697d7220 */ /* 0x000fe40000410000 */
[----:B------:R-:W-:Y:S02]  /*7810*/  FMUL.FTZ R148, R91, UR42 ;  /* 0x0000002a5b947c20 */ /* 0x000fe40008410000 */
[C---:B------:R-:W-:Y:S02]  /*7820*/  FFMA.FTZ R125, R106.reuse, -R125, R131 ;  /* 0x8000007d6a7d7223 */ /* 0x040fe40000010083 */
[----:B------:R-:W-:Y:S02]  /*7830*/  FMUL.FTZ R106, R106, R91 ;  /* 0x0000005b6a6a7220 */ /* 0x000fe40000410000 */
[----:B------:R-:W-:-:S02]  /*7840*/  FMUL.FTZ R148, R125, R148 ;  /* 0x000000947d947220 */ /* 0x000fc40000410000 */
[----:B------:R-:W-:Y:S01]  /*7850*/  FFMA.FTZ R125, R125, R158, R140 ;  /* 0x0000009e7d7d7223 */ /* 0x000fe2000001008c */
[----:B------:R-:W-:Y:S01]  /*7860*/  HADD2.F32 R140, -RZ, R54.H0_H0 ;  /* 0x20000036ff8c7230 */ /* 0x000fe20000004100 */
[----:B------:R-:W-:Y:S02]  /*7870*/  FFMA.FTZ R89, R24, R131, R89 ;  /* 0x0000008318597223 */ /* 0x000fe40000010059 */
[C---:B------:R-:W-:Y:S02]  /*7880*/  FFMA.FTZ R91, R105.reuse, R106, R148 ;  /* 0x0000006a695b7223 */ /* 0x040fe40000010094 */
[----:B------:R-:W-:Y:S02]  /*7890*/  FMUL.FTZ R131, R105, R158 ;  /* 0x0000009e69837220 */ /* 0x000fe40000410000 */
[----:B------:R-:W-:Y:S02]  /*78a0*/  FMUL.FTZ R105, R140, R13 ;  /* 0x0000000d8c697220 */ /* 0x000fe40000410000 */
[----:B------:R-:W-:-:S02]  /*78b0*/  FFMA.FTZ R113, R106, R18, R113 ;  /* 0x000000126a717223 */ /* 0x000fc40000010071 */
[----:B------:R-:W-:Y:S02]  /*78c0*/  FFMA.FTZ R106, R22, R132, R89 ;  /* 0x00000084166a7223 */ /* 0x000fe40000010059 */
[C---:B------:R-:W-:Y:S02]  /*78d0*/  FFMA.FTZ R132, R107.reuse, -R105, R132 ;  /* 0x800000696b847223 */ /* 0x040fe40000010084 */
[----:B------:R-:W-:Y:S02]  /*78e0*/  FMUL.FTZ R89, R92, UR42 ;  /* 0x0000002a5c597c20 */ /* 0x000fe40008410000 */
[----:B------:R-:W-:Y:S02]  /*78f0*/  FMUL.FTZ R105, R107, R92 ;  /* 0x0000005c6b697220 */ /* 0x000fe40000410000 */
[----:B------:R-:W-:Y:S02]  /*7900*/  FMUL.FTZ R89, R132, R89 ;  /* 0x0000005984597220 */ /* 0x000fe40000410000 */
[----:B------:R-:W-:-:S02]  /*7910*/  FFMA.FTZ R112, R105, R13, R112 ;  /* 0x0000000d69707223 */ /* 0x000fc40000010070 */
[----:B------:R-:W-:Y:S01]  /*7920*/  FFMA.FTZ R105, R140, R105, R89 ;  /* 0x000000698c697223 */ /* 0x000fe20000010059 */
[----:B------:R-:W-:Y:S01]  /*7930*/  HADD2.F32 R89, -RZ, R53.H0_H0 ;  /* 0x20000035ff597230 */ /* 0x000fe20000004100 */
[C---:B------:R-:W-:Y:S02]  /*7940*/  FMUL.FTZ R148, R109.reuse, UR42 ;  /* 0x0000002a6d947c20 */ /* 0x040fe40008410000 */
[-C--:B------:R-:W-:Y:S02]  /*7950*/  FMUL.FTZ R158, R109, R8.reuse ;  /* 0x000000086d9e7220 */ /* 0x080fe40000410000 */
[----:B------:R-:W-:Y:S02]  /*7960*/  FMUL.FTZ R107, R89, R8 ;  /* 0x00000008596b7220 */ /* 0x000fe40000410000 */
[----:B------:R-:W-:Y:S02]  /*7970*/  FMUL.FTZ R155, R82, R40 ;  /* 0x00000028529b7220 */ /* 0x000fe40000410000 */
[----:B------:R-:W-:-:S02]  /*7980*/  FFMA.FTZ R107, R108, -R107, R133 ;  /* 0x8000006b6c6b7223 */ /* 0x000fc40000010085 */
[----:B------:R-:W-:Y:S02]  /*7990*/  FMUL.FTZ R108, R108, R109 ;  /* 0x0000006d6c6c7220 */ /* 0x000fe40000410000 */
[----:B------:R-:W-:Y:S02]  /*79a0*/  FMUL.FTZ R148, R107, R148 ;  /* 0x000000946b947220 */ /* 0x000fe40000410000 */
[----:B------:R-:W-:Y:S02]  /*79b0*/  FFMA.FTZ R111, R108, R8, R111 ;  /* 0x000000086c6f7223 */ /* 0x000fe4000001006f */
[C---:B------:R-:W-:Y:S02]  /*79c0*/  FFMA.FTZ R108, R89.reuse, R108, R148 ;  /* 0x0000006c596c7223 */ /* 0x040fe40000010094 */
[-C--:B------:R-:W-:Y:S01]  /*79d0*/  FMUL.FTZ R109, R89, R158.reuse ;  /* 0x0000009e596d7220 */ /* 0x080fe20000410000 */
[----:B------:R-:W-:Y:S01]  /*79e0*/  SHF.L.U32 R89, R69, 0x4, RZ ;  /* 0x0000000445597819 */ /* 0x000fe200000006ff */
[----:B------:R-:W-:-:S02]  /*79f0*/  FMUL.FTZ R107, R107, R158 ;  /* 0x0000009e6b6b7220 */ /* 0x000fc40000410000 */
[----:B------:R-:W-:Y:S01]  /*7a00*/  FMUL.FTZ R94, R94, R74 ;  /* 0x0000004a5e5e7220 */ /* 0x000fe20000410000 */
[----:B------:R-:W-:Y:S01]  /*7a10*/  IADD3 R40, R89, 0x1, RZ ;  /* 0x0000000159287810 */ /* 0x000fe20007ffe0ff */
[----:B------:R-:W-:Y:S01]  /*7a20*/  FMUL.FTZ R93, R93, R75 ;  /* 0x0000004b5d5d7220 */ /* 0x000fe20000410000 */
[CC--:B------:R-:W-:Y:S02]  /*7a30*/  LEA.HI.SX32 R148, R89.reuse, R89.reuse, 0x1b ;  /* 0x0000005959947211 */ /* 0x0c0fe400078fdaff */
[-C--:B------:R-:W-:Y:S02]  /*7a40*/  LEA.HI.SX32 R157, R40, R89.reuse, 0x1b ;  /* 0x00000059289d7211 */ /* 0x080fe400078fdaff */
[C---:B------:R-:W-:Y:S01]  /*7a50*/  IADD3 R40, R89.reuse, 0x2, RZ ;  /* 0x0000000259287810 */ /* 0x040fe20007ffe0ff */
[----:B------:R0:W-:Y:S01]  /*7a60*/  STS [R148.X4+0x1090], R155 ;  /* 0x0010909b94007388 */ /* 0x0001e20000004800 */
[----:B------:R-:W-:Y:S02]  /*7a70*/  IADD3 R158, R89, 0x3, RZ ;  /* 0x00000003599e7810 */ /* 0x000fe40007ffe0ff */
[-C--:B------:R-:W-:Y:S01]  /*7a80*/  LEA.HI.SX32 R40, R40, R89.reuse, 0x1b ;  /* 0x0000005928287211 */ /* 0x080fe200078fdaff */
[----:B------:R-:W-:Y:S01]  /*7a90*/  STS [R157.X4+0x1094], R42 ;  /* 0x0010942a9d007388 */ /* 0x000fe20000004800 */
[----:B------:R-:W-:-:S03]  /*7aa0*/  LEA.HI.SX32 R158, R158, R89, 0x1b ;  /* 0x000000599e9e7211 */ /* 0x000fc600078fdaff */
[----:B------:R1:W-:Y:S01]  /*7ab0*/  STS [R40.X4+0x1098], R41 ;  /* 0x0010982928007388 */ /* 0x0003e20000004800 */
[----:B0-----:R-:W-:-:S03]  /*7ac0*/  IMAD.U32 R155, RZ, RZ, UR12 ;  /* 0x0000000cff9b7e24 */ /* 0x001fc6000f8e00ff */
[----:B------:R0:W-:Y:S04]  /*7ad0*/  STS [R158.X4+0x109c], R43 ;  /* 0x00109c2b9e007388 */ /* 0x0001e80000004800 */
[----:B------:R2:W-:Y:S01]  /*7ae0*/  STS [R148.X4+0x10a4], R123 ;  /* 0x0010a47b94007388 */ /* 0x0005e20000004800 */
[----:B-1----:R-:W-:Y:S01]  /*7af0*/  HFMA2.MMA R41, -RZ, RZ, 0, 0 ;  /* 0x00000000ff297435 */ /* 0x002fe200000001ff */
[----:B------:R-:W-:Y:S02]  /*7b00*/  MOV R40, R69 ;  /* 0x0000004500287202 */ /* 0x000fe40000000f00 */
[----:B------:R1:W-:Y:S01]  /*7b10*/  STS [R148.X4+0x10a8], R124 ;  /* 0x0010a87c94007388 */ /* 0x0003e20000004800 */
[----:B0-----:R-:W-:-:S03]  /*7b20*/  MOV R43, UR15 ;  /* 0x0000000f002b7c02 */ /* 0x001fc60008000f00 */
[----:B------:R-:W-:Y:S01]  /*7b30*/  STS [R148.X4+0x10b4], R127 ;  /* 0x0010b47f94007388 */ /* 0x000fe20000004800 */
[----:B--2---:R-:W-:Y:S02]  /*7b40*/  FMUL.FTZ R123, R92, R13 ;  /* 0x0000000d5c7b7220 */ /* 0x004fe40000410000 */
[----:B------:R-:W-:Y:S01]  /*7b50*/  IMAD.WIDE.U32 R40, R155, c[0x0][0x298], R40 ;  /* 0x0000a6009b287a25 */ /* 0x000fe200078e0028 */
[----:B------:R0:W-:Y:S01]  /*7b60*/  STS [R148.X4+0x10cc], R109 ;  /* 0x0010cc6d94007388 */ /* 0x0001e20000004800 */
[----:B-1----:R-:W-:Y:S02]  /*7b70*/  MOV R124, UR26 ;  /* 0x0000001a007c7c02 */ /* 0x002fe40008000f00 */
[----:B------:R-:W-:Y:S01]  /*7b80*/  IMAD.U32 R92, RZ, RZ, UR26 ;  /* 0x0000001aff5c7e24 */ /* 0x000fe2000f8e00ff */
[----:B------:R-:W-:Y:S01]  /*7b90*/  IADD3 R41, R41, UR36, RZ ;  /* 0x0000002429297c10 */ /* 0x000fe2000fffe0ff */
[----:B------:R-:W-:Y:S01]  /*7ba0*/  ULDC.64 UR36, c[0x0][0x2a0] ;  /* 0x0000a80000247ab9 */ /* 0x000fe20000000a00 */
[----:B------:R1:W-:Y:S01]  /*7bb0*/  STS [R148.X4+0x10a0], R121 ;  /* 0x0010a07994007388 */ /* 0x0003e20000004800 */
[----:B------:R-:W-:-:S02]  /*7bc0*/  UIMAD UR36, UR16, UR36, URZ ;  /* 0x00000024102472a4 */ /* 0x000fc4000f8e023f */
[----:B------:R-:W-:Y:S01]  /*7bd0*/  IMAD.WIDE.U32 R40, R43, c[0x0][0x2a0], R40 ;  /* 0x0000a8002b287a25 */ /* 0x000fe200078e0028 */
[----:B0-----:R-:W-:Y:S01]  /*7be0*/  IADD3 R109, -R92, c[0x0][0x168], -R69 ;  /* 0x00005a005c6d7a10 */ /* 0x001fe20007ffe945 */
[----:B------:R-:W-:Y:S01]  /*7bf0*/  UIMAD UR36, UR15, UR37, UR36 ;  /* 0x000000250f2472a4 */ /* 0x000fe2000f8e0224 */
[----:B------:R-:W-:Y:S01]  /*7c00*/  STS [R148.X4+0x10ac], R135 ;  /* 0x0010ac8794007388 */ /* 0x000fe20000004800 */
[----:B------:R-:W-:Y:S01]  /*7c10*/  FMUL.FTZ R92, R74, UR42 ;  /* 0x0000002a4a5c7c20 */ /* 0x000fe20008410000 */
[----:B------:R-:W-:Y:S01]  /*7c20*/  IADD3 R42, P0, R40, UR26, RZ ;  /* 0x0000001a282a7c10 */ /* 0x000fe2000ff1e0ff */
[----:B-1----:R-:W-:Y:S02]  /*7c30*/  FMUL.FTZ R121, R140, R123 ;  /* 0x0000007b8c797220 */ /* 0x002fe40000410000 */
[----:B------:R-:W-:Y:S01]  /*7c40*/  IADD3 R127, R41, UR36, RZ ;  /* 0x00000024297f7c10 */ /* 0x000fe2000fffe0ff */
[----:B------:R-:W-:Y:S03]  /*7c50*/  STS [R148.X4+0x10b0], R126 ;  /* 0x0010b07e94007388 */ /* 0x000fe60000004800 */
[----:B------:R-:W-:Y:S01]  /*7c60*/  LEA.HI.X.SX32 R43, R124, R127, 0x1, P0 ;  /* 0x0000007f7c2b7211 */ /* 0x000fe200000f0eff */
[----:B------:R-:W-:Y:S01]  /*7c70*/  STS [R148.X4+0x10b8], R128 ;  /* 0x0010b88094007388 */ /* 0x000fe20000004800 */
[----:B------:R-:W-:-:S03]  /*7c80*/  ISETP.GE.AND P0, PT, R109, 0x1, PT ;  /* 0x000000016d00780c */ /* 0x000fc60003f06270 */
[----:B------:R-:W-:Y:S04]  /*7c90*/  STS [R148.X4+0x10bc], R129 ;  /* 0x0010bc8194007388 */ /* 0x000fe80000004800 */
[----:B------:R-:W-:Y:S04]  /*7ca0*/  STS [R148.X4+0x10c0], R130 ;  /* 0x0010c08294007388 */ /* 0x000fe80000004800 */
[----:B------:R-:W-:Y:S04]  /*7cb0*/  STS [R148.X4+0x10c4], R131 ;  /* 0x0010c48394007388 */ /* 0x000fe80000004800 */
[----:B------:R0:W-:Y:S02]  /*7cc0*/  STS [R148.X4+0x10c8], R121 ;  /* 0x0010c87994007388 */ /* 0x0001e40000004800 */
[----:B0-----:R-:W-:-:S02]  /*7cd0*/  FMUL.FTZ R121, R75, UR42 ;  /* 0x0000002a4b797c20 */ /* 0x001fc40008410000 */
[----:B------:R-:W-:Y:S06]  /*7ce0*/  BAR.SYNC.DEFER_BLOCKING 0x0 ;  /* 0x0000000000007b1d */ /* 0x000fec0000010000 */
[----:B------:R-:W-:Y:S05]  /*7cf0*/  @!P0 BRA `(.L_x_749) ;  /* 0x000000b000008947 */ /* 0x000fea0003800000 */
[----:B------:R-:W-:Y:S01]  /*7d00*/  LEA.HI.SX32 R124, R69, R69, 0x1b ;  /* 0x00000045457c7211 */ /* 0x000fe200078fdaff */
[----:B------:R-:W-:Y:S01]  /*7d10*/  ULDC.64 UR36, c[0x0][0x2b0] ;  /* 0x0000ac0000247ab9 */ /* 0x000fe20000000a00 */
[----:B------:R-:W-:Y:S01]  /*7d20*/  MOV R75, UR7 ;  /* 0x00000007004b7c02 */ /* 0x000fe20008000f00 */
[----:B------:R-:W-:Y:S02]  /*7d30*/  UIMAD UR36, UR40, UR36, URZ ;  /* 0x00000024282472a4 */ /* 0x000fe4000f8e023f */
[----:B------:R-:W0:Y:S02]  /*7d40*/  LDS R129, [R124.X4+0x1090] ;  /* 0x001090007c817984 */ /* 0x000e240000004800 */
[----:B------:R-:W-:Y:S01]  /*7d50*/  UIMAD UR36, UR7, UR37, UR36 ;  /* 0x00000025072472a4 */ /* 0x000fe2000f8e0224 */
[----:B------:R-:W-:-:S05]  /*7d60*/  IMAD.WIDE.U32 R42, R75, c[0x0][0x2b0], R42 ;  /* 0x0000ac004b2a7a25 */ /* 0x000fca00078e002a */
[----:B------:R-:W-:Y:S02]  /*7d70*/  LEA R74, P0, R42, c[0x0][0x318], 0x2 ;  /* 0x0000c6002a4a7a11 */ /* 0x000fe400078010ff */
[----:B------:R-:W-:-:S04]  /*7d80*/  IADD3 R43, R43, UR36, RZ ;  /* 0x000000242b2b7c10 */ /* 0x000fc8000fffe0ff */
[----:B------:R-:W-:-:S05]  /*7d90*/  LEA.HI.X R75, R42, c[0x0][0x31c], R43, 0x2, P0 ;  /* 0x0000c7002a4b7a11 */ /* 0x000fca00000f142b */
[----:B0-----:R0:W-:Y:S02]  /*7da0*/  RED.E.ADD.F32.FTZ.RN.STRONG.GPU [R74.64], R129 ;  /* 0x000000814a00798e */ /* 0x0011e4000c10e79c */
.L_x_749:
[----:B------:R-:W-:Y:S05]  /*7db0*/  BSYNC B0 ;  /* 0x0000000000007941 */ /* 0x000fea0003800000 */
.L_x_748:
        /* <DEDUP_REMOVED lines=15> */
[----:B------:R-:W-:Y:S01]  /*7eb0*/  MOV R127, UR39 ;  /* 0x00000027007f7c02 */ /* 0x000fe20008000f00 */
[----:B------:R-:W-:Y:S01]  /*7ec0*/  FADD.FTZ R19, R108, R19 ;  /* 0x000000136c137221 */ /* 0x000fe20000010000 */
[----:B------:R-:W-:Y:S01]  /*7ed0*/  LEA.HI.X R41, R75, R43, R41, 0x2, P0 ;  /* 0x0000002b4b297211 */ /* 0x000fe200000f1429 */
[----:B------:R-:W-:Y:S01]  /*7ee0*/  FMUL.FTZ R75, R20, R133 ;  /* 0x00000085144b7220 */ /* 0x000fe20000410000 */
[----:B------:R-:W-:Y:S01]  /*7ef0*/  ISETP.GE.AND P0, PT, R109, 0x81, PT ;  /* 0x000000816d00780c */ /* 0x000fe20003f06270 */
[----:B------:R-:W-:Y:S01]  /*7f00*/  UIMAD UR36, UR39, UR37, UR36 ;  /* 0x00000025272472a4 */ /* 0x000fe2000f8e0224 */
[----:B------:R-:W-:Y:S01]  /*7f10*/  FFMA.FTZ R114, R122, R21, R114 ;  /* 0x000000157a727223 */ /* 0x000fe20000010072 */
[C---:B------:R-:W-:Y:S01]  /*7f20*/  IADD3 R108, R69.reuse, 0x100, RZ ;  /* 0x00000100456c7810 */ /* 0x040fe20007ffe0ff */
[----:B------:R-:W-:Y:S01]  /*7f30*/  FADD.FTZ R75, R106, R75 ;  /* 0x0000004b6a4b7221 */ /* 0x000fe20000010000 */
[----:B------:R-:W-:Y:S01]  /*7f40*/  LEA.HI.SX32 R106, R74, R69, 0x1b ;  /* 0x000000454a6a7211 */ /* 0x000fe200078fdaff */
[----:B------:R-:W-:Y:S01]  /*7f50*/  FADD.FTZ R74, R132, R107 ;  /* 0x0000006b844a7221 */ /* 0x000fe20000010000 */
[----:B------:R-:W-:Y:S01]  /*7f60*/  IADD3 R122, R69, 0x180, RZ ;  /* 0x00000180457a7810 */ /* 0x000fe20007ffe0ff */
[----:B------:R-:W-:-:S02]  /*7f70*/  IMAD.WIDE.U32 R40, R127, c[0x0][0x2b0], R40 ;  /* 0x0000ac007f287a25 */ /* 0x000fc400078e0028 */
[----:B------:R0:W1:Y:S03]  /*7f80*/  LDS R107, [R106.X4+0x1290] ;  /* 0x001290006a6b7984 */ /* 0x0000660000004800 */
[----:B------:R-:W-:Y:S01]  /*7f90*/  IADD3 R41, R41, UR36, RZ ;  /* 0x0000002429297c10 */ /* 0x000fe2000fffe0ff */
[----:B------:R-:W-:Y:S05]  /*7fa0*/  @!P0 BRA `(.L_x_751) ;  /* 0x0000006000008947 */ /* 0x000fea0003800000 */
[----:B------:R-:W-:-:S05]  /*7fb0*/  MOV R123, UR40 ;  /* 0x00000028007b7c02 */ /* 0x000fca0008000f00 */
[----:B------:R-:W-:-:S04]  /*7fc0*/  IMAD.WIDE R42, R123, 0x4, R42 ;  /* 0x000000047b2a7825 */ /* 0x000fc800078e022a */
[----:B------:R-:W-:-:S04]  /*7fd0*/  IMAD.U32 R123, RZ, RZ, UR39 ;  /* 0x00000027ff7b7e24 */ /* 0x000fc8000f8e00ff */
[----:B------:R-:W-:-:S05]  /*7fe0*/  IMAD.WIDE.U32 R42, R123, c[0x0][0x2b0], R42 ;  /* 0x0000ac007b2a7a25 */ /* 0x000fca00078e002a */
[----:B------:R-:W-:-:S05]  /*7ff0*/  IADD3 R43, R43, UR36, RZ ;  /* 0x000000242b2b7c10 */ /* 0x000fca000fffe0ff */
[----:B-1----:R1:W-:Y:S02]  /*8000*/  RED.E.ADD.F32.FTZ.RN.STRONG.GPU [R42.64+-0x1e00], R107 ;  /* 0xffe2006b2a00798e */ /* 0x0023e4000c10e79c */
.L_x_751:
[----:B------:R-:W-:Y:S05]  /*8010*/  BSYNC B0 ;  /* 0x0000000000007941 */ /* 0x000fea0003800000 */
.L_x_750:
        /* <DEDUP_REMOVED lines=14> */
.L_x_753:
[----:B-1----:R-:W-:Y:S05]  /*8100*/  BSYNC B0 ;  /* 0x0000000000007941 */ /* 0x002fea0003800000 */
.L_x_752:
[----:B--2---:R1:W2:Y:S01]  /*8110*/  LDS R43, [R122.X4+0x1690] ;  /* 0x001690007a2b7984 */ /* 0x0042a20000004800 */
[----:B------:R-:W-:Y:S01]  /*8120*/  BSSY B0, `(.L_x_754) ;  /* 0x0000005000007945 */ /* 0x000fe20003800000 */
[----:B0-----:R-:W-:Y:S02]  /*8130*/  IADD3 R106, R69, 0x280, RZ ;  /* 0x00000280456a7810 */ /* 0x001fe40007ffe0ff */
[----:B------:R-:W-:Y:S01]  /*8140*/  LEA.HI.SX32 R42, R42, R69, 0x1b ;  /* 0x000000452a2a7211 */ /* 0x000fe200078fdaff */
[----:B------:R-:W-:Y:S05]  /*8150*/  @!P0 BRA `(.L_x_755) ;  /* 0x0000001000008947 */ /* 0x000fea0003800000 */
[----:B--2---:R0:W-:Y:S02]  /*8160*/  RED.E.ADD.F32.FTZ.RN.STRONG.GPU [R40.64+-0x1a00], R43 ;  /* 0xffe6002b2800798e */ /* 0x0041e4000c10e79c */
.L_x_755:
[----:B------:R-:W-:Y:S05]  /*8170*/  BSYNC B0 ;  /* 0x0000000000007941 */ /* 0x000fea0003800000 */
.L_x_754:
[----:B0-2---:R0:W2:Y:S01]  /*8180*/  LDS R43, [R42.X4+0x1890] ;  /* 0x001890002a2b7984 */ /* 0x0050a20000004800 */
[----:B------:R-:W-:Y:S01]  /*8190*/  BSSY B0, `(.L_x_756) ;  /* 0x0000005000007945 */ /* 0x000fe20003800000 */
[----:B------:R-:W-:-:S02]  /*81a0*/  IADD3 R108, R69, 0x300, RZ ;  /* 0x00000300456c7810 */ /* 0x000fc40007ffe0ff */
[----:B------:R-:W-:Y:S01]  /*81b0*/  LEA.HI.SX32 R106, R106, R69, 0x1b ;  /* 0x000000456a6a7211 */ /* 0x000fe200078fdaff */
[----:B------:R-:W-:Y:S05]  /*81c0*/  @!P1 BRA `(.L_x_757) ;  /* 0x0000001000009947 */ /* 0x000fea0003800000 */
[----:B--2---:R2:W-:Y:S02]  /*81d0*/  RED.E.ADD.F32.FTZ.RN.STRONG.GPU [R40.64+-0x1800], R43 ;  /* 0xffe8002b2800798e */ /* 0x0045e4000c10e79c */
.L_x_757:
[----:B------:R-:W-:Y:S05]  /*81e0*/  BSYNC B0 ;  /* 0x0000000000007941 */ /* 0x000fea0003800000 */
.L_x_756:
[----:B--2---:R2:W3:Y:S01]  /*81f0*/  LDS R43, [R106.X4+0x1a90] ;  /* 0x001a90006a2b7984 */ /* 0x0044e20000004800 */
[----:B------:R-:W-:Y:S01]  /*8200*/  BSSY B0, `(.L_x_758) ;  /* 0x0000005000007945 */ /* 0x000fe20003800000 */
[----:B0-----:R-:W-:Y:S02]  /*8210*/  IADD3 R42, R69, 0x380, RZ ;  /* 0x00000380452a7810 */ /* 0x001fe40007ffe0ff */
[----:B------:R-:W-:Y:S01]  /*8220*/  LEA.HI.SX32 R108, R108, R69, 0x1b ;  /* 0x000000456c6c7211 */ /* 0x000fe200078fdaff */
[----:B------:R-:W-:Y:S05]  /*8230*/  @!P2 BRA `(.L_x_759) ;  /* 0x000000100000a947 */ /* 0x000fea0003800000 */
[----:B---3--:R0:W-:Y:S02]  /*8240*/  RED.E.ADD.F32.FTZ.RN.STRONG.GPU [R40.64+-0x1600], R43 ;  /* 0xffea002b2800798e */ /* 0x0081e4000c10e79c */
.L_x_759:
[----:B------:R-:W-:Y:S05]  /*8250*/  BSYNC B0 ;  /* 0x0000000000007941 */ /* 0x000fea0003800000 */
.L_x_758:
[----:B0--3--:R0:W3:Y:S01]  /*8260*/  LDS R43, [R108.X4+0x1c90] ;  /* 0x001c90006c2b7984 */ /* 0x0090e20000004800 */
[----:B------:R-:W-:Y:S01]  /*8270*/  BSSY B0, `(.L_x_760) ;  /* 0x0000005000007945 */ /* 0x000fe20003800000 */
[----:B--2---:R-:W-:Y:S02]  /*8280*/  IADD3 R106, R69, 0x400, RZ ;  /* 0x00000400456a7810 */ /* 0x004fe40007ffe0ff */
[----:B------:R-:W-:Y:S01]  /*8290*/  LEA.HI.SX32 R42, R42, R69, 0x1b ;  /* 0x000000452a2a7211 */ /* 0x000fe200078fdaff */
[----:B------:R-:W-:Y:S05]  /*82a0*/  @!P3 BRA `(.L_x_761) ;  /* 0x000000100000b947 */ /* 0x000fea0003800000 */
[----:B---3--:R2:W-:Y:S02]  /*82b0*/  RED.E.ADD.F32.FTZ.RN.STRONG.GPU [R40.64+-0x1400], R43 ;  /* 0xffec002b2800798e */ /* 0x0085e4000c10e79c */
.L_x_761:
[----:B------:R-:W-:Y:S05]  /*82c0*/  BSYNC B0 ;  /* 0x0000000000007941 */ /* 0x000fea0003800000 */
.L_x_760:
[----:B--23--:R2:W3:Y:S01]  /*82d0*/  LDS R43, [R42.X4+0x1e90] ;  /* 0x001e90002a2b7984 */ /* 0x00c4e20000004800 */
[----:B------:R-:W-:Y:S01]  /*82e0*/  BSSY B0, `(.L_x_762) ;  /* 0x0000004000007945 */ /* 0x000fe20003800000 */
[----:B------:R-:W-:Y:S01]  /*82f0*/  LEA.HI.SX32 R106, R106, R69, 0x1b ;  /* 0x000000456a6a7211 */ /* 0x000fe200078fdaff */
[----:B------:R-:W-:Y:S05]  /*8300*/  @!P4 BRA `(.L_x_763) ;  /* 0x000000100000c947 */ /* 0x000fea0003800000 */
[----:B---3--:R3:W-:Y:S02]  /*8310*/  RED.E.ADD.F32.FTZ.RN.STRONG.GPU [R40.64+-0x1200], R43 ;  /* 0xffee002b2800798e */ /* 0x0087e4000c10e79c */
.L_x_763:
[----:B------:R-:W-:Y:S05]  /*8320*/  BSYNC B0 ;  /* 0x0000000000007941 */ /* 0x000fea0003800000 */
.L_x_762:
[----:B---3--:R3:W4:Y:S01]  /*8330*/  LDS R43, [R106.X4+0x2090] ;  /* 0x002090006a2b7984 */ /* 0x0087220000004800 */
[----:B------:R-:W-:Y:S01]  /*8340*/  BSSY B0, `(.L_x_764) ;  /* 0x0000005000007945 */ /* 0x000fe20003800000 */
[----:B--2---:R-:W-:-:S02]  /*8350*/  IADD3 R42, R69, 0x480, RZ ;  /* 0x00000480452a7810 */ /* 0x004fc40007ffe0ff */
[----:B0-----:R-:W-:Y:S01]  /*8360*/  IADD3 R108, R69, 0x500, RZ ;  /* 0x00000500456c7810 */ /* 0x001fe20007ffe0ff */
[----:B------:R-:W-:Y:S05]  /*8370*/  @!P5 BRA `(.L_x_765) ;  /* 0x000000100000d947 */ /* 0x000fea0003800000 */
[----:B----4-:R0:W-:Y:S02]  /*8380*/  RED.E.ADD.F32.FTZ.RN.STRONG.GPU [R40.64+-0x1000], R43 ;  /* 0xfff0002b2800798e */ /* 0x0101e4000c10e79c */
.L_x_765:
[----:B------:R-:W-:Y:S05]  /*8390*/  BSYNC B0 ;  /* 0x0000000000007941 */ /* 0x000fea0003800000 */
.L_x_764:
        /* <DEDUP_REMOVED lines=14> */
.L_x_767:
[----:B0-----:R-:W-:Y:S05]  /*8480*/  BSYNC B0 ;  /* 0x0000000000007941 */ /* 0x001fea0003800000 */
.L_x_766:
[----:B--2---:R0:W2:Y:S01]  /*8490*/  LDS R43, [R108.X4+0x2490] ;  /* 0x002490006c2b7984 */ /* 0x0040a20000004800 */
[----:B------:R-:W-:Y:S01]  /*84a0*/  BSSY B0, `(.L_x_768) ;  /* 0x0000005000007945 */ /* 0x000fe20003800000 */
[----:B------:R-:W-:Y:S02]  /*84b0*/  IADD3 R42, R69, 0x600, RZ ;  /* 0x00000600452a7810 */ /* 0x000fe40007ffe0ff */
[----:B------:R-:W-:Y:S01]  /*84c0*/  LEA.HI.SX32 R106, R106, R69, 0x1b ;  /* 0x000000456a6a7211 */ /* 0x000fe200078fdaff */
[----:B------:R-:W-:Y:S05]  /*84d0*/  @!P0 BRA `(.L_x_769) ;  /* 0x0000001000008947 */ /* 0x000fea0003800000 */
[----:B--2---:R2:W-:Y:S02]  /*84e0*/  RED.E.ADD.F32.FTZ.RN.STRONG.GPU [R40.64+-0xc00], R43 ;  /* 0xfff4002b2800798e */ /* 0x0045e4000c10e79c */
.L_x_769:
[----:B------:R-:W-:Y:S05]  /*84f0*/  BSYNC B0 ;  /* 0x0000000000007941 */ /* 0x000fea0003800000 */
.L_x_768:
[----:B--2---:R2:W3:Y:S01]  /*8500*/  LDS R43, [R106.X4+0x2690] ;  /* 0x002690006a2b7984 */ /* 0x0044e20000004800 */
[----:B------:R-:W-:Y:S01]  /*8510*/  BSSY B0, `(.L_x_770) ;  /* 0x0000005000007945 */ /* 0x000fe20003800000 */
[----:B0-----:R-:W-:-:S02]  /*8520*/  IADD3 R108, R69, 0x680, RZ ;  /* 0x00000680456c7810 */ /* 0x001fc40007ffe0ff */
[----:B------:R-:W-:Y:S01]  /*8530*/  LEA.HI.SX32 R42, R42, R69, 0x1b ;  /* 0x000000452a2a7211 */ /* 0x000fe200078fdaff */
[----:B------:R-:W-:Y:S05]  /*8540*/  @!P1 BRA `(.L_x_771) ;  /* 0x0000001000009947 */ /* 0x000fea0003800000 */
[----:B---3--:R0:W-:Y:S02]  /*8550*/  RED.E.ADD.F32.FTZ.RN.STRONG.GPU [R40.64+-0xa00], R43 ;  /* 0xfff6002b2800798e */ /* 0x0081e4000c10e79c */
.L_x_771:
[----:B------:R-:W-:Y:S05]  /*8560*/  BSYNC B0 ;  /* 0x0000000000007941 */ /* 0x000fea0003800000 */
.L_x_770:
[----:B0--3--:R0:W3:Y:S01]  /*8570*/  LDS R43, [R42.X4+0x2890] ;  /* 0x002890002a2b7984 */ /* 0x0090e20000004800 */
[----:B------:R-:W-:Y:S01]  /*8580*/  BSSY B0, `(.L_x_772) ;  /* 0x0000005000007945 */ /* 0x000fe20003800000 */
[----:B--2---:R-:W-:Y:S02]  /*8590*/  IADD3 R106, R69, 0x700, RZ ;  /* 0x00000700456a7810 */ /* 0x004fe40007ffe0ff */
[----:B------:R-:W-:Y:S01]  /*85a0*/  LEA.HI.SX32 R108, R108, R69, 0x1b ;  /* 0x000000456c6c7211 */ /* 0x000fe200078fdaff */
[----:B------:R-:W-:Y:S05]  /*85b0*/  @!P2 BRA `(.L_x_773) ;  /* 0x000000100000a947 */ /* 0x000fea0003800000 */
[----:B---3--:R2:W-:Y:S02]  /*85c0*/  RED.E.ADD.F32.FTZ.RN.STRONG.GPU [R40.64+-0x800], R43 ;  /* 0xfff8002b2800798e */ /* 0x0085e4000c10e79c */
.L_x_773:
[----:B------:R-:W-:Y:S05]  /*85d0*/  BSYNC B0 ;  /* 0x0000000000007941 */ /* 0x000fea0003800000 */
.L_x_772:
[----:B--23--:R2:W3:Y:S01]  /*85e0*/  LDS R43, [R108.X4+0x2a90] ;  /* 0x002a90006c2b7984 */ /* 0x00c4e20000004800 */
[----:B------:R-:W-:Y:S01]  /*85f0*/  BSSY B0, `(.L_x_774) ;  /* 0x0000005000007945 */ /* 0x000fe20003800000 */
[----:B0-----:R-:W-:Y:S02]  /*8600*/  IADD3 R42, R69, 0x780, RZ ;  /* 0x00000780452a7810 */ /* 0x001fe40007ffe0ff */
[----:B------:R-:W-:Y:S01]  /*8610*/  LEA.HI.SX32 R106, R106, R69, 0x1b ;  /* 0x000000456a6a7211 */ /* 0x000fe200078fdaff */
[----:B------:R-:W-:Y:S05]  /*8620*/  @!P3 BRA `(.L_x_775) ;  /* 0x000000100000b947 */ /* 0x000fea0003800000 */
[----:B---3--:R0:W-:Y:S02]  /*8630*/  RED.E.ADD.F32.FTZ.RN.STRONG.GPU [R40.64+-0x600], R43 ;  /* 0xfffa002b2800798e */ /* 0x0081e4000c10e79c */
.L_x_775:
[----:B------:R-:W-:Y:S05]  /*8640*/  BSYNC B0 ;  /* 0x0000000000007941 */ /* 0x000fea0003800000 */
.L_x_774:
[----:B0--3--:R0:W3:Y:S01]  /*8650*/  LDS R43, [R106.X4+0x2c90] ;  /* 0x002c90006a2b7984 */ /* 0x0090e20000004800 */
[----:B------:R-:W-:Y:S01]  /*8660*/  BSSY B0, `(.L_x_776) ;  /* 0x0000004000007945 */ /* 0x000fe20003800000 */
[----:B------:R-:W-:Y:S01]  /*8670*/  LEA.HI.SX32 R42, R42, R69, 0x1b ;  /* 0x000000452a2a7211 */ /* 0x000fe200078fdaff */
[----:B------:R-:W-:Y:S05]  /*8680*/  @!P4 BRA `(.L_x_777) ;  /* 0x000000100000c947 */ /* 0x000fea0003800000 */
[----:B---3--:R3:W-:Y:S02]  /*8690*/  RED.E.ADD.F32.FTZ.RN.STRONG.GPU [R40.64+-0x400], R43 ;  /* 0xfffc002b2800798e */ /* 0x0087e4000c10e79c */
.L_x_777:
[----:B------:R-:W-:Y:S05]  /*86a0*/  BSYNC B0 ;  /* 0x0000000000007941 */ /* 0x000fea0003800000 */
.L_x_776:
[----:B---3--:R3:W4:Y:S01]  /*86b0*/  LDS R43, [R42.X4+0x2e90] ;  /* 0x002e90002a2b7984 */ /* 0x0087220000004800 */
[----:B------:R-:W-:Y:S01]  /*86c0*/  BSSY B0, `(.L_x_778) ;  /* 0x0000003000007945 */ /* 0x000fe20003800000 */
[----:B------:R-:W-:Y:S05]  /*86d0*/  @!P5 BRA `(.L_x_779) ;  /* 0x000000100000d947 */ /* 0x000fea0003800000 */
[----:B----4-:R4:W-:Y:S02]  /*86e0*/  RED.E.ADD.F32.FTZ.RN.STRONG.GPU [R40.64+-0x200], R43 ;  /* 0xfffe002b2800798e */ /* 0x0109e4000c10e79c */
.L_x_779:
[----:B------:R-:W-:Y:S05]  /*86f0*/  BSYNC B0 ;  /* 0x0000000000007941 */ /* 0x000fea0003800000 */
.L_x_778:
[----:B----4-:R-:W4:Y:S01]  /*8700*/  SHFL.DOWN PT, R41, R74, 0x1, 0x1f ;  /* 0x08201f004a297f89 */ /* 0x010f2200000e0000 */
[C---:B------:R-:W-:Y:S01]  /*8710*/  ISETP.GT.AND P0, PT, R164.reuse, 0x1e, PT ;  /* 0x0000001ea400780c */ /* 0x040fe20003f04270 */
        /* <DEDUP_REMOVED lines=14> */
[----:B----4-:R-:W-:Y:S02]  /*8800*/  @!P0 FADD.FTZ R74, R74, R41 ;  /* 0x000000294a4a8221 */ /* 0x010fe40000010000 */
[----:B------:R-:W-:Y:S02]  /*8810*/  FADD.FTZ R14, R87, R14 ;  /* 0x0000000e570e7221 */ /* 0x000fe40000010000 */
[----:B-----5:R-:W-:Y:S01]  /*8820*/  @!P0 FADD.FTZ R75, R75, R40 ;  /* 0x000000284b4b8221 */ /* 0x020fe20000010000 */
[----:B------:R-:W4:Y:S01]  /*8830*/  SHFL.DOWN PT, R41, R74, 0x2, 0x1f ;  /* 0x08401f004a297f89 */ /* 0x000f2200000e0000 */
        /* <DEDUP_REMOVED lines=13> */
[----:B----4-:R-:W-:Y:S02]  /*8910*/  @!P0 FADD.FTZ R74, R74, R41 ;  /* 0x000000294a4a8221 */ /* 0x010fe40000010000 */
[----:B------:R-:W-:Y:S02]  /*8920*/  FADD.FTZ R6, R79, R6 ;  /* 0x000000064f067221 */ /* 0x000fe40000010000 */
[----:B-----5:R-:W-:Y:S01]  /*8930*/  @!P0 FADD.FTZ R75, R75, R40 ;  /* 0x000000284b4b8221 */ /* 0x020fe20000010000 */
[----:B------:R-:W4:Y:S01]  /*8940*/  SHFL.DOWN PT, R41, R74, 0x4, 0x1f ;  /* 0x08801f004a297f89 */ /* 0x000f2200000e0000 */
[----:B------:R-:W-:Y:S01]  /*8950*/  ISETP.GT.AND P0, PT, R164, 0x1b, PT ;  /* 0x0000001ba400780c */ /* 0x000fe20003f04270 */
[----:B------:R-:W-:-:S02]  /*8960*/  FFMA.FTZ R139, R95, R38, R139 ;  /* 0x000000265f8b7223 */ /* 0x000fc4000001008b */
[----:B------:R-:W5:Y:S01]  /*8970*/  SHFL.DOWN PT, R40, R75, 0x4, 0x1f ;  /* 0x08801f004b287f89 */ /* 0x000f6200000e0000 */
[----:B------:R-:W-:Y:S02]  /*8980*/  FADD.FTZ R5, R78, R5 ;  /* 0x000000054e057221 */ /* 0x000fe40000010000 */
[----:B------:R-:W-:Y:S02]  /*8990*/  FADD.FTZ R4, R77, R4 ;  /* 0x000000044d047221 */ /* 0x000fe40000010000 */
[----:B------:R-:W-:Y:S02]  /*89a0*/  FFMA.FTZ R141, R94, R39, R141 ;  /* 0x000000275e8d7223 */ /* 0x000fe4000001008d */
[----:B------:R-:W-:Y:S02]  /*89b0*/  FFMA.FTZ R142, R93, R44, R142 ;  /* 0x0000002c5d8e7223 */ /* 0x000fe4000001008e */
[----:B------:R-:W-:Y:S02]  /*89c0*/  FADD.FTZ R3, R76, R3 ;  /* 0x000000034c037221 */ /* 0x000fe40000010000 */
[----:B------:R-:W-:-:S02]  /*89d0*/  FADD.FTZ R2, R83, R2 ;  /* 0x0000000253027221 */ /* 0x000fc40000010000 */
[----:B------:R-:W-:Y:S02]  /*89e0*/  FADD.FTZ R0, R121, R0 ;  /* 0x0000000079007221 */ /* 0x000fe40000010000 */
[----:B----4-:R-:W-:Y:S02]  /*89f0*/  @!P0 FADD.FTZ R74, R74, R41 ;  /* 0x000000294a4a8221 */ /* 0x010fe40000010000 */
[----:B-----5:R-:W-:-:S03]  /*8a00*/  @!P0 FADD.FTZ R75, R75, R40 ;  /* 0x000000284b4b8221 */ /* 0x020fc60000010000 */
[----:B------:R-:W4:Y:S01]  /*8a10*/  SHFL.DOWN PT, R41, R74, 0x8, 0x1f ;  /* 0x09001f004a297f89 */ /* 0x000f2200000e0000 */
[----:B------:R-:W-:-:S03]  /*8a20*/  ISETP.GT.AND P0, PT, R164, 0x17, PT ;  /* 0x00000017a400780c */ /* 0x000fc60003f04270 */
[----:B------:R-:W5:Y:S10]  /*8a30*/  SHFL.DOWN PT, R40, R75, 0x8, 0x1f ;  /* 0x09001f004b287f89 */ /* 0x000f7400000e0000 */
[----:B----4-:R-:W-:-:S02]  /*8a40*/  @!P0 FADD.FTZ R74, R74, R41 ;  /* 0x000000294a4a8221 */ /* 0x010fc40000010000 */
[----:B-----5:R-:W-:-:S03]  /*8a50*/  @!P0 FADD.FTZ R75, R75, R40 ;  /* 0x000000284b4b8221 */ /* 0x020fc60000010000 */
[----:B------:R-:W4:Y:S01]  /*8a60*/  SHFL.DOWN PT, R41, R74, 0x10, 0x1f ;  /* 0x0a001f004a297f89 */ /* 0x000f2200000e0000 */
[----:B------:R-:W-:-:S03]  /*8a70*/  ISETP.GT.AND P0, PT, R164, 0xf, PT ;  /* 0x0000000fa400780c */ /* 0x000fc60003f04270 */
[----:B------:R-:W5:Y:S10]  /*8a80*/  SHFL.DOWN PT, R40, R75, 0x10, 0x1f ;  /* 0x0a001f004b287f89 */ /* 0x000f7400000e0000 */
[----:B----4-:R-:W-:-:S02]  /*8a90*/  @!P0 FADD.FTZ R74, R74, R41 ;  /* 0x000000294a4a8221 */ /* 0x010fc40000010000 */
[----:B-----5:R-:W-:-:S05]  /*8aa0*/  @!P0 FADD.FTZ R75, R75, R40 ;  /* 0x000000284b4b8221 */ /* 0x020fca0000010000 */
[----:B------:R4:W-:Y:S04]  /*8ab0*/  @!P1 STS.64 [R163.X8+0x3198], R74 ;  /* 0x0031984aa3009388 */ /* 0x0009e80000008a00 */
[----:B------:R-:W-:Y:S06]  /*8ac0*/  BAR.SYNC.DEFER_BLOCKING 0x0 ;  /* 0x0000000000007b1d */ /* 0x000fec0000010000 */
[----:B------:R-:W-:Y:S05]  /*8ad0*/  @P2 BRA `(.L_x_781) ;  /* 0x0000012000002947 */ /* 0x000fea0003800000 */
[----:B------:R-:W-:Y:S01]  /*8ae0*/  ULDC UR36, c[0x0][0x174] ;  /* 0x00005d0000247ab9 */ /* 0x000fe20000000800 */
[----:B---3--:R-:W3:Y:S01]  /*8af0*/  LDS.128 R40, [0x31a0] ;  /* 0x0031a000ff287984 */ /* 0x008ee20000000c00 */
[----:B------:R-:W-:-:S02]  /*8b00*/  UISETP.NE.AND UP0, UPT, UR25, UR36, UPT ;  /* 0x000000241900728c */ /* 0x000fc4000bf05270 */
[----:B------:R-:W-:Y:S01]  /*8b10*/  USHF.L.U32 UR36, UR7, 0x2, URZ ;  /* 0x0000000207247899 */ /* 0x000fe2000800063f */
[----:B------:R-:W5:Y:S03]  /*8b20*/  LDS.64 R76, [0x31b0] ;  /* 0x0031b000ff4c7984 */ /* 0x000f660000000a00 */
[----:B------:R-:W-:-:S13]  /*8b30*/  PLOP3.LUT P0, PT, PT, PT, UP0, 0x80, 0x0 ;  /* 0x000000000000781c */ /* 0x000fda0003f0f008 */
[----:B------:R-:W0:Y:S04]  /*8b40*/  @P0 LDS R80, [UR36+0x51e0] ;  /* 0x0051e024ff500984 */ /* 0x000e280008000800 */
[----:B------:R-:W1:Y:S01]  /*8b50*/  @P0 LDS R79, [UR36+0x4de0] ;  /* 0x004de024ff4f0984 */ /* 0x000e620008000800 */
[----:B---3--:R-:W-:Y:S02]  /*8b60*/  FADD.FTZ R78, R75, R41 ;  /* 0x000000294b4e7221 */ /* 0x008fe40000010000 */
[----:B------:R-:W-:Y:S02]  /*8b70*/  FADD.FTZ R41, R74, R40 ;  /* 0x000000284a297221 */ /* 0x000fe40000010000 */
[----:B------:R-:W-:Y:S02]  /*8b80*/  FADD.FTZ R78, R43, R78 ;  /* 0x0000004e2b4e7221 */ /* 0x000fe40000010000 */
[----:B------:R-:W-:-:S02]  /*8b90*/  FADD.FTZ R41, R42, R41 ;  /* 0x000000292a297221 */ /* 0x000fc40000010000 */
[----:B----45:R-:W-:Y:S02]  /*8ba0*/  FADD.FTZ R75, R78, R77 ;  /* 0x0000004d4e4b7221 */ /* 0x030fe40000010000 */
[----:B------:R-:W-:Y:S02]  /*8bb0*/  FADD.FTZ R74, R41, R76 ;  /* 0x0000004c294a7221 */ /* 0x000fe40000010000 */
[----:B0-----:R-:W-:Y:S02]  /*8bc0*/  @P0 FADD.FTZ R75, R75, R80 ;  /* 0x000000504b4b0221 */ /* 0x001fe40000010000 */
[----:B-1----:R-:W-:-:S03]  /*8bd0*/  @P0 FADD.FTZ R74, R74, R79 ;  /* 0x0000004f4a4a0221 */ /* 0x002fc60000010000 */
[----:B------:R0:W-:Y:S04]  /*8be0*/  STS [UR36+0x51e0], R75 ;  /* 0x0051e04bff007988 */ /* 0x0001e80008000824 */
[----:B------:R0:W-:Y:S02]  /*8bf0*/  STS [UR36+0x4de0], R74 ;  /* 0x004de04aff007988 */ /* 0x0001e40008000824 */
.L_x_781:
[----:B------:R-:W-:Y:S05]  /*8c00*/  BSYNC B0 ;  /* 0x0000000000007941 */ /* 0x000fea0003800000 */
.L_x_780:
[----:B------:R-:W-:Y:S02]  /*8c10*/  UIADD3 UR7, UR7, 0x1, URZ ;  /* 0x0000000107077890 */ /* 0x000fe4000fffe03f */
[----:B------:R-:W-:Y:S02]  /*8c20*/  ULDC UR36, c[0x0][0x16c] ;  /* 0x00005b0000247ab9 */ /* 0x000fe40000000800 */
[----:B------:R-:W-:Y:S02]  /*8c30*/  UISETP.GE.AND UP0, UPT, UR7, UR36, UPT ;  /* 0x000000240700728c */ /* 0x000fe4000bf06270 */
[----:B------:R-:W-:-:S04]  /*8c40*/  UIADD3 UR8, UP1, UR8, 0x1, URZ ;  /* 0x0000000108087890 */ /* 0x000fc8000ff3e03f */
[----:B------:R-:W-:Y:S01]  /*8c50*/  PLOP3.LUT P0, PT, PT, PT, UP0, 0x80, 0x0 ;  /* 0x000000000000781c */ /* 0x000fe20003f0f008 */
[----:B------:R-:W-:-:S12]  /*8c60*/  UIADD3.X UR9, URZ, UR9, URZ, UP1, !UPT ;  /* 0x000000093f097290 */ /* 0x000fd80008ffe43f */
[----:B01234-:R-:W-:Y:S01]  /*8c70*/  @P0 CALL.REL.NOINC `(.L_x_734) ;  /* 0x0000001000000944 */ /* 0x01ffe20003c00000 */
[----:B------:R-:W-:Y:S05]  /*8c80*/  BRA `(.L_x_782) ;  /* 0xffffbf6000007947 */ /* 0x000fea000383ffff */
.L_x_734:
[----:B------:R-:W-:Y:S01]  /*8c90*/  BAR.SYNC.DEFER_BLOCKING 0x0 ;  /* 0x0000000000007b1d */ /* 0x000fe20000010000 */
[C---:B------:R-:W-:Y:S02]  /*8ca0*/  LOP3.LUT R30, R70.reuse, 0x20, RZ, 0xfc, !PT ;  /* 0x00000020461e7812 */ /* 0x040fe400078efcff */
[C---:B------:R-:W-:Y:S02]  /*8cb0*/  LOP3.LUT R31, R70.reuse, 0x40, RZ, 0xfc, !PT ;  /* 0x00000040461f7812 */ /* 0x040fe400078efcff */
[C---:B------:R-:W-:Y:S01]  /*8cc0*/  LOP3.LUT R8, R70.reuse, 0x60, RZ, 0xfc, !PT ;  /* 0x0000006046087812 */ /* 0x040fe200078efcff */
[----:B------:R-:W-:Y:S01]  /*8cd0*/  ULDC UR40, c[0x0][0x168] ;  /* 0x00005a0000287ab9 */ /* 0x000fe20000000800 */
[----:B------:R-:W-:Y:S01]  /*8ce0*/  PRMT R33, RZ, 0x7610, R33 ;  /* 0x00007610ff217816 */ /* 0x000fe20000000021 */
[----:B------:R-:W-:Y:S01]  /*8cf0*/  UIADD3 UR40, -UR26, UR40, URZ ;  /* 0x000000281a287290 */ /* 0x000fe2000fffe13f */
[C---:B------:R-:W-:Y:S01]  /*8d00*/  LOP3.LUT R13, R70.reuse, 0x80, RZ, 0xfc, !PT ;  /* 0x00000080460d7812 */ /* 0x040fe200078efcff */
[----:B------:R-:W-:Y:S01]  /*8d10*/  ULDC.64 UR8, c[0x0][0x2d8] ;  /* 0x0000b60000087ab9 */ /* 0x000fe20000000a00 */
[----:B------:R-:W-:Y:S01]  /*8d20*/  PRMT R32, RZ, 0x7610, R32 ;  /* 0x00007610ff207816 */ /* 0x000fe20000000020 */
[----:B------:R-:W-:Y:S01]  /*8d30*/  ULDC.64 UR36, c[0x0][0x2f8] ;  /* 0x0000be0000247ab9 */ /* 0x000fe20000000a00 */
[----:B------:R-:W-:-:S02]  /*8d40*/  LOP3.LUT R18, R70, 0xa0, RZ, 0xfc, !PT ;  /* 0x000000a046127812 */ /* 0x000fc400078efcff */
[----:B------:R-:W-:Y:S02]  /*8d50*/  ISETP.GE.AND P2, PT, R70, UR40, PT ;  /* 0x0000002846007c0c */ /* 0x000fe4000bf46270 */
[----:B------:R-:W-:Y:S02]  /*8d60*/  ISETP.GE.AND P1, PT, R30, UR40, PT ;  /* 0x000000281e007c0c */ /* 0x000fe4000bf26270 */
[C---:B------:R-:W-:Y:S02]  /*8d70*/  LOP3.LUT R20, R70.reuse, 0xc0, RZ, 0xfc, !PT ;  /* 0x000000c046147812 */ /* 0x040fe400078efcff */
[----:B------:R-:W-:Y:S02]  /*8d80*/  ISETP.GE.AND P0, PT, R31, UR40, PT ;  /* 0x000000281f007c0c */ /* 0x000fe4000bf06270 */
[----:B------:R-:W-:Y:S02]  /*8d90*/  LOP3.LUT R21, R70, 0xe0, RZ, 0xfc, !PT ;  /* 0x000000e046157812 */ /* 0x000fe400078efcff */
[----:B------:R-:W-:-:S02]  /*8da0*/  ISETP.GE.AND P4, PT, R8, UR40, PT ;  /* 0x0000002808007c0c */ /* 0x000fc4000bf86270 */
[----:B------:R-:W-:Y:S01]  /*8db0*/  LOP3.LUT R22, R70, 0x100, RZ, 0xfc, !PT ;  /* 0x0000010046167812 */ /* 0x000fe200078efcff */
[----:B------:R-:W2:Y:S01]  /*8dc0*/  @!P2 LDG.E.U16 R33, [R72.64] ;  /* 0x0000001c4821a981 */ /* 0x000ea2000c1e1500 */
[----:B------:R-:W-:Y:S02]  /*8dd0*/  ISETP.GE.AND P6, PT, R13, UR40, PT ;  /* 0x000000280d007c0c */ /* 0x000fe4000bfc6270 */
[----:B------:R-:W-:Y:S01]  /*8de0*/  ISETP.GE.AND P5, PT, R18, UR40, PT ;  /* 0x0000002812007c0c */ /* 0x000fe2000bfa6270 */
[----:B------:R-:W3:Y:S01]  /*8df0*/  @!P1 LDG.E.U16 R32, [R72.64+0x40] ;  /* 0x0000401c48209981 */ /* 0x000ee2000c1e1500 */
[----:B------:R-:W-:Y:S02]  /*8e00*/  ISETP.GE.AND P3, PT, R20, UR40, PT ;  /* 0x0000002814007c0c */ /* 0x000fe4000bf66270 */
[----:B------:R-:W-:Y:S02]  /*8e10*/  ISETP.GE.AND P2, PT, R21, UR40, PT ;  /* 0x0000002815007c0c */ /* 0x000fe4000bf46270 */
[----:B------:R-:W-:-:S02]  /*8e20*/  ISETP.GE.AND P1, PT, R22, UR40, PT ;  /* 0x0000002816007c0c */ /* 0x000fc4000bf26270 */
[----:B------:R-:W-:Y:S02]  /*8e30*/  PRMT R35, RZ, 0x7610, R35 ;  /* 0x00007610ff237816 */ /* 0x000fe40000000023 */
[----:B------:R-:W-:Y:S02]  /*8e40*/  PRMT R34, RZ, 0x7610, R34 ;  /* 0x00007610ff227816 */ /* 0x000fe40000000022 */
[----:B------:R-:W-:Y:S02]  /*8e50*/  PRMT R37, RZ, 0x7610, R37 ;  /* 0x00007610ff257816 */ /* 0x000fe40000000025 */
[----:B------:R-:W-:Y:S01]  /*8e60*/  PRMT R39, RZ, 0x7610, R39 ;  /* 0x00007610ff277816 */ /* 0x000fe20000000027 */
[----:B------:R-:W4:Y:S01]  /*8e70*/  @!P0 LDG.E.U16 R35, [R72.64+0x80] ;  /* 0x0000801c48238981 */ /* 0x000f22000c1e1500 */
[C---:B------:R-:W-:Y:S02]  /*8e80*/  LOP3.LUT R23, R70.reuse, 0x120, RZ, 0xfc, !PT ;  /* 0x0000012046177812 */ /* 0x040fe400078efcff */
[----:B------:R-:W-:Y:S01]  /*8e90*/  PRMT R36, RZ, 0x7610, R36 ;  /* 0x00007610ff247816 */ /* 0x000fe20000000024 */
[----:B------:R-:W5:Y:S01]  /*8ea0*/  @!P4 LDG.E.U16 R34, [R72.64+0xc0] ;  /* 0x0000c01c4822c981 */ /* 0x000f62000c1e1500 */
[----:B------:R-:W-:-:S02]  /*8eb0*/  LOP3.LUT R24, R70, 0x140, RZ, 0xfc, !PT ;  /* 0x0000014046187812 */ /* 0x000fc400078efcff */
[----:B------:R-:W-:Y:S01]  /*8ec0*/  PRMT R41, RZ, 0x7610, R41 ;  /* 0x00007610ff297816 */ /* 0x000fe20000000029 */
[----:B------:R-:W5:Y:S01]  /*8ed0*/  @!P6 LDG.E.U16 R37, [R72.64+0x100] ;  /* 0x0001001c4825e981 */ /* 0x000f62000c1e1500 */
[C---:B------:R-:W-:Y:S02]  /*8ee0*/  LOP3.LUT R25, R70.reuse, 0x160, RZ, 0xfc, !PT ;  /* 0x0000016046197812 */ /* 0x040fe400078efcff */
[----:B------:R-:W-:Y:S01]  /*8ef0*/  PRMT R38, RZ, 0x7610, R38 ;  /* 0x00007610ff267816 */ /* 0x000fe20000000026 */
[----:B------:R-:W5:Y:S01]  /*8f00*/  @!P5 LDG.E.U16 R39, [R72.64+0x140] ;  /* 0x0001401c4827d981 */ /* 0x000f62000c1e1500 */
[C---:B------:R-:W-:Y:S02]  /*8f10*/  LOP3.LUT R26, R70.reuse, 0x180, RZ, 0xfc, !PT ;  /* 0x00000180461a7812 */ /* 0x040fe400078efcff */
[----:B------:R-:W-:Y:S01]  /*8f20*/  LOP3.LUT R27, R70, 0x1a0, RZ, 0xfc, !PT ;  /* 0x000001a0461b7812 */ /* 0x000fe200078efcff */
[----:B------:R-:W5:Y:S01]  /*8f30*/  @!P3 LDG.E.U16 R36, [R72.64+0x180] ;  /* 0x0001801c4824b981 */ /* 0x000f62000c1e1500 */
[----:B------:R-:W-:-:S02]  /*8f40*/  ISETP.GE.AND P0, PT, R23, UR40, PT ;  /* 0x0000002817007c0c */ /* 0x000fc4000bf06270 */
[----:B------:R-:W-:Y:S01]  /*8f50*/  LOP3.LUT R28, R70, 0x1c0, RZ, 0xfc, !PT ;  /* 0x000001c0461c7812 */ /* 0x000fe200078efcff */
[----:B------:R-:W5:Y:S01]  /*8f60*/  @!P2 LDG.E.U16 R41, [R72.64+0x1c0] ;  /* 0x0001c01c4829a981 */ /* 0x000f62000c1e1500 */
[----:B------:R-:W-:Y:S02]  /*8f70*/  ISETP.GE.AND P4, PT, R24, UR40, PT ;  /* 0x0000002818007c0c */ /* 0x000fe4000bf86270 */
[----:B------:R-:W-:Y:S01]  /*8f80*/  LOP3.LUT R29, R70, 0x1e0, RZ, 0xfc, !PT ;  /* 0x000001e0461d7812 */ /* 0x000fe200078efcff */
[----:B------:R-:W5:Y:S01]  /*8f90*/  @!P1 LDG.E.U16 R38, [R72.64+0x200] ;  /* 0x0002001c48269981 */ /* 0x000f62000c1e1500 */
        /* <DEDUP_REMOVED lines=19> */
[----:B------:R-:W-:-:S04]  /*90d0*/  LOP3.LUT R89, R89, 0xfffffe00, RZ, 0xc0, !PT ;  /* 0xfffffe0059597812 */ /* 0x000fc800078ec0ff */
[----:B------:R-:W-:Y:S02]  /*90e0*/  LEA R89, R164, R89, 0x4 ;  /* 0x00000059a4597211 */ /* 0x000fe400078e20ff */
[----:B------:R-:W-:Y:S02]  /*90f0*/  F2FP.PACK_AB R141, R141, R142 ;  /* 0x0000008e8d8d723e */ /* 0x000fe400000000ff */
[----:B------:R-:W-:Y:S02]  /*9100*/  F2FP.PACK_AB R138, R138, R139 ;  /* 0x0000008b8a8a723e */ /* 0x000fe400000000ff */
[----:B------:R-:W-:Y:S02]  /*9110*/  F2FP.PACK_AB R134, R134, R136 ;  /* 0x000000888686723e */ /* 0x000fe400000000ff */
[----:B------:R-:W-:Y:S01]  /*9120*/  IADD3 R48, R89, 0xa, RZ ;  /* 0x0000000a59307810 */ /* 0x000fe20007ffe0ff */
        /* <DEDUP_REMOVED lines=111> */
[----:B--2---:R-:W2:Y:S04]  /*9820*/  LDS.U16 R36, [R68+0x1c] ;  /* 0x00001c0044247984 */ /* 0x004ea80000000400 */
[----:B------:R-:W-:Y:S06]  /*9830*/  BAR.SYNC.DEFER_BLOCKING 0x0 ;  /* 0x0000000000007b1d */ /* 0x000fec0000010000 */
[----:B------:R5:W1:Y:S01]  /*9840*/  @!P0 MUFU.RCP R55, R41 ;  /* 0x0000002900378308 */ /* 0x000a620000001000 */
[----:B------:R-:W-:-:S02]  /*9850*/  IADD3 R38, R89, 0x1, RZ ;  /* 0x0000000159267810 */ /* 0x000fc40007ffe0ff */
[C---:B------:R-:W-:Y:S02]  /*9860*/  IADD3 R39, R89.reuse, 0x2, RZ ;  /* 0x0000000259277810 */ /* 0x040fe40007ffe0ff */
[C---:B------:R-:W-:Y:S02]  /*9870*/  IADD3 R40, R89.reuse, 0x3, RZ ;  /* 0x0000000359287810 */ /* 0x040fe40007ffe0ff */
[C---:B------:R-:W-:Y:S02]  /*9880*/  IADD3 R42, R89.reuse, 0x5, RZ ;  /* 0x00000005592a7810 */ /* 0x040fe40007ffe0ff */
[C---:B-----5:R-:W-:Y:S02]  /*9890*/  IADD3 R41, R89.reuse, 0x4, RZ ;  /* 0x0000000459297810 */ /* 0x060fe40007ffe0ff */
[----:B------:R-:W-:Y:S02]  /*98a0*/  LEA.HI.SX32 R38, R38, R89, 0x1b ;  /* 0x0000005926267211 */ /* 0x000fe400078fdaff */
[----:B------:R-:W-:-:S02]  /*98b0*/  IADD3 R45, R89, 0x7, RZ ;  /* 0x00000007592d7810 */ /* 0x000fc40007ffe0ff */
[-C--:B------:R-:W-:Y:S02]  /*98c0*/  LEA.HI.SX32 R39, R39, R89.reuse, 0x1b ;  /* 0x0000005927277211 */ /* 0x080fe400078fdaff */
[-C--:B------:R-:W-:Y:S01]  /*98d0*/  LEA.HI.SX32 R40, R40, R89.reuse, 0x1b ;  /* 0x0000005928287211 */ /* 0x080fe200078fdaff */
[----:B------:R-:W-:Y:S01]  /*98e0*/  @!P4 FMUL.FTZ R5, R5, R54 ;  /* 0x000000360505c220 */ /* 0x000fe20000410000 */
[----:B------:R-:W-:Y:S02]  /*98f0*/  IADD3 R46, R89, 0x8, RZ ;  /* 0x00000008592e7810 */ /* 0x000fe40007ffe0ff */
[----:B------:R-:W-:Y:S01]  /*9900*/  LEA.HI.SX32 R41, R41, R89, 0x1b ;  /* 0x0000005929297211 */ /* 0x000fe200078fdaff */
[----:B-1----:R-:W-:Y:S01]  /*9910*/  @!P0 FMUL.FTZ R4, R4, R55 ;  /* 0x0000003704048220 */ /* 0x002fe20000410000 */
[----:B------:R-:W-:Y:S02]  /*9920*/  LEA.HI.SX32 R44, R42, R89, 0x1b ;  /* 0x000000592a2c7211 */ /* 0x000fe400078fdaff */
[----:B------:R-:W-:-:S02]  /*9930*/  PRMT R54, R141, 0x7632, R54 ;  /* 0x000076328d367816 */ /* 0x000fc40000000036 */
[----:B------:R-:W-:Y:S01]  /*9940*/  SHF.L.U32 R38, R38, 0x1, RZ ;  /* 0x0000000126267819 */ /* 0x000fe200000006ff */
[----:B------:R-:W-:Y:S01]  /*9950*/  IMAD.SHL.U32 R42, R40, 0x2, RZ ;  /* 0x00000002282a7824 */ /* 0x000fe200078e00ff */
[----:B------:R-:W-:Y:S02]  /*9960*/  IADD3 R49, R89, 0xb, RZ ;  /* 0x0000000b59317810 */ /* 0x000fe40007ffe0ff */
[----:B------:R-:W-:Y:S02]  /*9970*/  LEA.HI.SX32 R45, R45, R89, 0x1b ;  /* 0x000000592d2d7211 */ /* 0x000fe400078fdaff */
[----:B------:R-:W-:Y:S01]  /*9980*/  SHF.L.U32 R39, R39, 0x1, RZ ;  /* 0x0000000127277819 */ /* 0x000fe200000006ff */
[----:B------:R-:W-:Y:S01]  /*9990*/  @!P2 FMUL.FTZ R7, R7, R56 ;  /* 0x000000380707a220 */ /* 0x000fe20000410000 */
[----:B------:R-:W-:Y:S02]  /*99a0*/  F2FP.PACK_AB R119, R119, R120 ;  /* 0x000000787777723e */ /* 0x000fe400000000ff */
[----:B------:R-:W-:Y:S01]  /*99b0*/  PRMT R55, R138, 0x7632, R55 ;  /* 0x000076328a377816 */ /* 0x000fe20000000037 */
[----:B------:R-:W-:Y:S01]  /*99c0*/  STS.U16 [R68], R141 ;  /* 0x0000008d44007388 */ /* 0x000fe20000000400 */
[----:B------:R-:W-:-:S02]  /*99d0*/  IADD3 R50, R89, 0xc, RZ ;  /* 0x0000000c59327810 */ /* 0x000fc40007ffe0ff */
[-C--:B------:R-:W-:Y:S02]  /*99e0*/  LEA.HI.SX32 R46, R46, R89.reuse, 0x1b ;  /* 0x000000592e2e7211 */ /* 0x080fe400078fdaff */
[----:B------:R-:W-:Y:S01]  /*99f0*/  SHF.L.U32 R41, R41, 0x1, RZ ;  /* 0x0000000129297819 */ /* 0x000fe200000006ff */
[----:B------:R1:W-:Y:S01]  /*9a00*/  STS.U16 [R38+0x2], R54 ;  /* 0x0000023626007388 */ /* 0x0003e20000000400 */
[----:B------:R-:W-:Y:S02]  /*9a10*/  IADD3 R51, R89, 0xd, RZ ;  /* 0x0000000d59337810 */ /* 0x000fe40007ffe0ff */
[----:B------:R-:W-:Y:S02]  /*9a20*/  PRMT R56, R134, 0x7632, R56 ;  /* 0x0000763286387816 */ /* 0x000fe40000000038 */
[----:B------:R-:W-:Y:S02]  /*9a30*/  SHF.L.U32 R44, R44, 0x1, RZ ;  /* 0x000000012c2c7819 */ /* 0x000fe400000006ff */
[----:B------:R-:W-:Y:S01]  /*9a40*/  F2FP.PACK_AB R117, R117, R118 ;  /* 0x000000767575723e */ /* 0x000fe200000000ff */
[----:B------:R-:W-:Y:S01]  /*9a50*/  STS.U16 [R39+0x4], R138 ;  /* 0x0000048a27007388 */ /* 0x000fe20000000400 */
[----:B------:R-:W-:Y:S01]  /*9a60*/  IADD3 R53, R89, 0xf, RZ ;  /* 0x0000000f59357810 */ /* 0x000fe20007ffe0ff */
[----:B------:R-:W-:Y:S01]  /*9a70*/  IMAD.SHL.U32 R45, R45, 0x2, RZ ;  /* 0x000000022d2d7824 */ /* 0x000fe200078e00ff */
[----:B------:R-:W-:-:S02]  /*9a80*/  LEA.HI.SX32 R48, R48, R89, 0x1b ;  /* 0x0000005930307211 */ /* 0x000fc400078fdaff */
[----:B------:R-:W-:Y:S02]  /*9a90*/  LEA.HI.SX32 R49, R49, R89, 0x1b ;  /* 0x0000005931317211 */ /* 0x000fe400078fdaff */
[----:B------:R-:W-:Y:S01]  /*9aa0*/  SHF.L.U32 R40, R43, 0x1, RZ ;  /* 0x000000012b287819 */ /* 0x000fe200000006ff */
[----:B------:R5:W-:Y:S01]  /*9ab0*/  STS.U16 [R42+0x6], R55 ;  /* 0x000006372a007388 */ /* 0x000be20000000400 */
[----:B------:R-:W-:Y:S02]  /*9ac0*/  PRMT R43, R119, 0x7632, R43 ;  /* 0x00007632772b7816 */ /* 0x000fe4000000002b */
[----:B------:R-:W-:Y:S01]  /*9ad0*/  F2FP.PACK_AB R115, R115, R116 ;  /* 0x000000747373723e */ /* 0x000fe200000000ff */
[----:B------:R-:W-:Y:S01]  /*9ae0*/  @!P6 FMUL.FTZ R10, R10, R59 ;  /* 0x0000003b0a0ae220 */ /* 0x000fe20000410000 */
[----:B------:R-:W-:Y:S01]  /*9af0*/  LEA.HI.SX32 R50, R50, R89, 0x1b ;  /* 0x0000005932327211 */ /* 0x000fe200078fdaff */
[----:B------:R-:W-:Y:S01]  /*9b00*/  STS.U16 [R41+0x8], R134 ;  /* 0x0000088629007388 */ /* 0x000fe20000000400 */
[----:B------:R-:W-:-:S02]  /*9b10*/  SHF.L.U32 R46, R46, 0x1, RZ ;  /* 0x000000012e2e7819 */ /* 0x000fc400000006ff */
[-C--:B------:R-:W-:Y:S01]  /*9b20*/  LEA.HI.SX32 R51, R51, R89.reuse, 0x1b ;  /* 0x0000005933337211 */ /* 0x080fe200078fdaff */
[----:B------:R-:W-:Y:S01]  /*9b30*/  STS.U16 [R44+0xa], R56 ;  /* 0x00000a382c007388 */ /* 0x000fe20000000400 */
[----:B-1----:R-:W-:Y:S02]  /*9b40*/  PRMT R54, R117, 0x7632, R54 ;  /* 0x0000763275367816 */ /* 0x002fe40000000036 */
[----:B------:R-:W-:Y:S02]  /*9b50*/  SHF.L.U32 R47, R47, 0x1, RZ ;  /* 0x000000012f2f7819 */ /* 0x000fe400000006ff */
[----:B------:R-:W-:Y:S01]  /*9b60*/  F2FP.PACK_AB R113, R113, R114 ;  /* 0x000000727171723e */ /* 0x000fe200000000ff */
[----:B------:R-:W-:Y:S01]  /*9b70*/  STS.U16 [R40+0xc], R119 ;  /* 0x00000c7728007388 */ /* 0x000fe20000000400 */
[----:B------:R-:W-:Y:S01]  /*9b80*/  LEA.HI.SX32 R53, R53, R89, 0x1b ;  /* 0x0000005935357211 */ /* 0x000fe200078fdaff */
[----:B------:R-:W-:Y:S01]  /*9b90*/  IMAD.SHL.U32 R49, R49, 0x2, RZ ;  /* 0x0000000231317824 */ /* 0x000fe200078e00ff */
[----:B------:R-:W-:-:S02]  /*9ba0*/  SHF.L.U32 R48, R48, 0x1, RZ ;  /* 0x0000000130307819 */ /* 0x000fc400000006ff */
[----:B------:R-:W-:Y:S01]  /*9bb0*/  ISETP.NE.AND P6, PT, R69, RZ, PT ;  /* 0x000000ff4500720c */ /* 0x000fe20003fc5270 */
[----:B------:R1:W-:Y:S01]  /*9bc0*/  STS.U16 [R45+0xe], R43 ;  /* 0x00000e2b2d007388 */ /* 0x0003e20000000400 */
[----:B-----5:R-:W-:Y:S02]  /*9bd0*/  PRMT R55, R115, 0x7632, R55 ;  /* 0x0000763273377816 */ /* 0x020fe40000000037 */
[----:B------:R-:W-:Y:S01]  /*9be0*/  F2FP.PACK_AB R111, R111, R112 ;  /* 0x000000706f6f723e */ /* 0x000fe200000000ff */
[----:B------:R-:W-:Y:S01]  /*9bf0*/  STS.U16 [R46+0x10], R117 ;  /* 0x000010752e007388 */ /* 0x000fe20000000400 */
[----:B------:R-:W-:Y:S01]  /*9c00*/  SHF.L.U32 R50, R50, 0x1, RZ ;  /* 0x0000000132327819 */ /* 0x000fe200000006ff */
[----:B------:R-:W-:Y:S01]  /*9c10*/  @!P3 FMUL.FTZ R6, R6, R57 ;  /* 0x000000390606b220 */ /* 0x000fe20000410000 */
[----:B------:R-:W-:Y:S01]  /*9c20*/  SHF.L.U32 R51, R51, 0x1, RZ ;  /* 0x0000000133337819 */ /* 0x000fe200000006ff */
[----:B------:R5:W-:Y:S01]  /*9c30*/  STS.U16 [R47+0x12], R54 ;  /* 0x000012362f007388 */ /* 0x000be20000000400 */
[----:B------:R-:W-:-:S02]  /*9c40*/  SHF.L.U32 R52, R52, 0x1, RZ ;  /* 0x0000000134347819 */ /* 0x000fc400000006ff */
[----:B-1----:R-:W-:Y:S01]  /*9c50*/  PRMT R43, R113, 0x7632, R43 ;  /* 0x00007632712b7816 */ /* 0x002fe2000000002b */
[----:B------:R-:W-:Y:S01]  /*9c60*/  STS.U16 [R48+0x14], R115 ;  /* 0x0000147330007388 */ /* 0x000fe20000000400 */
[----:B------:R-:W-:-:S03]  /*9c70*/  PRMT R57, R111, 0x7632, R57 ;  /* 0x000076326f397816 */ /* 0x000fc60000000039 */
[----:B------:R1:W-:Y:S01]  /*9c80*/  STS.U16 [R49+0x16], R55 ;  /* 0x0000163731007388 */ /* 0x0003e20000000400 */
[----:B-----5:R-:W-:Y:S01]  /*9c90*/  IMAD.SHL.U32 R54, R53, 0x2, RZ ;  /* 0x0000000235367824 */ /* 0x020fe200078e00ff */
[----:B------:R-:W-:Y:S02]  /*9ca0*/  MOV R53, UR40 ;  /* 0x0000002800357c02 */ /* 0x000fe40008000f00 */
[----:B------:R-:W-:Y:S04]  /*9cb0*/  STS.U16 [R50+0x18], R113 ;  /* 0x0000187132007388 */ /* 0x000fe80000000400 */
        /* <DEDUP_REMOVED lines=28> */
[----:B-1----:R-:W-:Y:S02]  /*9e80*/  FADD.FTZ R55, R34, UR5 ;  /* 0x0000000522377e21 */ /* 0x002fe40008010000 */
        /* <DEDUP_REMOVED lines=10> */
[----:B-----5:R-:W-:Y:S01]  /*9f30*/  SHF.R.S32.HI R43, RZ, 0x1f, R70 ;  /* 0x0000001fff2b7819 */ /* 0x020fe20000011446 */
        /* <DEDUP_REMOVED lines=37> */
[----:B--234-:R-:W-:Y:S01]  /*a190*/  MOV R35, UR12 ;  /* 0x0000000c00237c02 */ /* 0x01cfe20008000f00 */
        /* <DEDUP_REMOVED lines=11> */
.L_x_784:
[----:B---34-:R-:W-:Y:S05]  /*a250*/  BSYNC B0 ;  /* 0x0000000000007941 */ /* 0x018fea0003800000 */
.L_x_783:
[----:B0-----:R-:W3:Y:S01]  /*a260*/  LDL.LU R57, [R1] ;  /* 0x0000000001397983 */ /* 0x001ee20000300800 */
        /* <DEDUP_REMOVED lines=130> */
[----:B------:R-:W-:Y:S04]  /*aa90*/  STL [R1], R2 ;  /* 0x0000000201007387 */ /* 0x000fe80000100800 */
        /* <DEDUP_REMOVED lines=17> */
.L_x_786:
[----:B------:R-:W-:Y:S05]  /*abb0*/  BSYNC B0 ;  /* 0x0000000000007941 */ /* 0x000fea0003800000 */
.L_x_785:
        /* <DEDUP_REMOVED lines=56> */
.L_x_701:
        /* <DEDUP_REMOVED lines=35> */
.L_x_789:
[----:B-1----:R-:W-:Y:S05]  /*b170*/  BSYNC B0 ;  /* 0x0000000000007941 */ /* 0x002fea0003800000 */
.L_x_788:
[----:B------:R-:W-:Y:S01]  /*b180*/  BSSY B0, `(.L_x_790) ;  /* 0x0000023000007945 */ /* 0x000fe20003800000 */
[----:B------:R-:W-:Y:S05]  /*b190*/  @!P0 BRA `(.L_x_791) ;  /* 0x0000020000008947 */ /* 0x000fea0003800000 */
[----:B------:R-:W3:Y:S04]  /*b1a0*/  LDL.LU R2, [R1] ;  /* 0x0000000001027983 */ /* 0x000ee80000300800 */
        /* <DEDUP_REMOVED lines=31> */
.L_x_791:
[----:B------:R-:W3:Y:S02]  /*b3a0*/  S2R R11, SR_TID.X ;  /* 0x00000000000b7919 */ /* 0x000ee40000002100 */
.L_x_792:
[----:B-1----:R-:W-:Y:S05]  /*b3b0*/  BSYNC B0 ;  /* 0x0000000000007941 */ /* 0x002fea0003800000 */
.L_x_790:
        /* <DEDUP_REMOVED lines=12> */
.L_x_793:
[----:B0-----:R-:W0:Y:S01]  /*b480*/  LDS R13, [R11.X4+0x4de0] ;  /* 0x004de0000b0d7984 */ /* 0x001e220000004800 */
[----:B------:R-:W-:Y:S01]  /*b490*/  MOV R4, UR4 ;  /* 0x0000000400047c02 */ /* 0x000fe20008000f00 */
[----:B------:R-:W-:Y:S01]  /*b4a0*/  IMAD.U32 R5, RZ, RZ, UR5 ;  /* 0x00000005ff057e24 */ /* 0x000fe2000f8e00ff */
[----:B------:R-:W-:Y:S01]  /*b4b0*/  SHF.R.S32.HI R0, RZ, 0x1f, R11 ;  /* 0x0000001fff007819 */ /* 0x000fe2000001140b */
        /* <DEDUP_REMOVED lines=8> */
[----:B------:R-:W-:Y:S01]  /*b540*/  MOV R9, UR13 ;  /* 0x0000000d00097c02 */ /* 0x000fe20008000f00 */
[----:B------:R-:W-:Y:S02]  /*b550*/  YIELD ;  /* 0x0000000000007946 */ /* 0x000fe40003800000 */
[----:B------:R-:W-:Y:S01]  /*b560*/  IMAD R5, R11, c[0x0][0x294], R4 ;  /* 0x0000a5000b057a24 */ /* 0x000fe200078e0204 */
[----:B------:R-:W-:Y:S01]  /*b570*/  LEA R4, P0, R2, c[0x0][0x310], 0x2 ;  /* 0x0000c40002047a11 */ /* 0x000fe200078010ff */
[----:B------:R-:W-:-:S02]  /*b580*/  IMAD.MOV.U32 R6, RZ, RZ, R8 ;  /* 0x000000ffff067224 */ /* 0x000fc400078e0008 */
[----:B------:R-:W-:Y:S01]  /*b590*/  IMAD R9, R11, c[0x0][0x2d4], R0 ;  /* 0x0000b5000b097a24 */ /* 0x000fe200078e0200 */
[----:B------:R-:W-:Y:S01]  /*b5a0*/  IADD3 R5, R3, R5, RZ ;  /* 0x0000000503057210 */ /* 0x000fe20007ffe0ff */
[C---:B------:R-:W-:Y:S01]  /*b5b0*/  IMAD.WIDE.U32 R6, R11.reuse, c[0x0][0x2d0], R6 ;  /* 0x0000b4000b067a25 */ /* 0x040fe200078e0006 */
        /* <DEDUP_REMOVED lines=10> */
.L_x_739:
[----:B------:R-:W-:Y:S01]  /*b660*/  HFMA2.MMA R86, -RZ, RZ, 0, 5.9604644775390625e-08 ;  /* 0x00000001ff567435 */ /* 0x000fe200000001ff */
[----:B------:R-:W-:Y:S01]  /*b670*/  MOV R85, R148 ;  /* 0x0000009400557202 */ /* 0x000fe20000000f00 */
[----:B------:R-:W-:Y:S01]  /*b680*/  IMAD.MOV.U32 R165, RZ, RZ, -0x1 ;  /* 0xffffffffffa57424 */ /* 0x000fe200078e00ff */
[----:B------:R-:W-:-:S03]  /*b690*/  MOV R84, 0xb6b0 ;  /* 0x0000b6b000547802 */ /* 0x000fc60000000f00 */
[----:B-1-3--:R-:W-:Y:S05]  /*b6a0*/  CALL.REL.NOINC `($__internal_32_$__cuda_sm70_shflsync_up) ;  /* 0x00000e4000007944 */ /* 0x00afea0003c00000 */
[----:B-1----:R-:W-:Y:S01]  /*b6b0*/  MOV R87, R86 ;  /* 0x0000005600577202 */ /* 0x002fe20000000f00 */
[----:B0-----:R-:W-:Y:S05]  /*b6c0*/  BRA `(.L_x_794) ;  /* 0xffffa95000007947 */ /* 0x001fea000383ffff */
.L_x_740:
[----:B------:R-:W-:Y:S01]  /*b6d0*/  HFMA2.MMA R86, -RZ, RZ, 0, 5.9604644775390625e-08 ;  /* 0x00000001ff567435 */ /* 0x000fe200000001ff */
[----:B------:R-:W-:-:S02]  /*b6e0*/  MOV R85, R140 ;  /* 0x0000008c00557202 */ /* 0x000fc40000000f00 */
[----:B------:R-:W-:Y:S02]  /*b6f0*/  MOV R165, 0xffffffff ;  /* 0xffffffff00a57802 */ /* 0x000fe40000000f00 */
[----:B------:R-:W-:Y:S02]  /*b700*/  MOV R84, 0xb720 ;  /* 0x0000b72000547802 */ /* 0x000fe40000000f00 */
[----:B0123--:R-:W-:Y:S05]  /*b710*/  CALL.REL.NOINC `($__internal_32_$__cuda_sm70_shflsync_up) ;  /* 0x00000dd000007944 */ /* 0x00ffea0003c00000 */
[----:B------:R-:W-:Y:S01]  /*b720*/  FMUL.FTZ R87, R148, R87 ;  /* 0x0000005794577220 */ /* 0x000fe20000410000 */
[----:B------:R-:W-:Y:S01]  /*b730*/  ISETP.GE.AND P0, PT, R164, 0x1, PT ;  /* 0x00000001a400780c */ /* 0x000fe20003f06270 */
[C---:B-1----:R-:W-:Y:S01]  /*b740*/  FFMA.FTZ R85, R148.reuse, R86, R140 ;  /* 0x0000005694557223 */ /* 0x042fe2000001008c */
[----:B------:R-:W-:Y:S01]  /*b750*/  MOV R165, 0xffffffff ;  /* 0xffffffff00a57802 */ /* 0x000fe20000000f00 */
[----:B------:R-:W-:Y:S01]  /*b760*/  IMAD.MOV.U32 R86, RZ, RZ, 0x2 ;  /* 0x00000002ff567424 */ /* 0x000fe200078e00ff */
[----:B------:R-:W-:Y:S02]  /*b770*/  FSEL R148, R148, R87, !P0 ;  /* 0x0000005794947208 */ /* 0x000fe40004000000 */
[----:B------:R-:W-:Y:S02]  /*b780*/  FSEL R140, R140, R85, !P0 ;  /* 0x000000558c8c7208 */ /* 0x000fe40004000000 */
[----:B------:R-:W-:-:S02]  /*b790*/  MOV R85, R148 ;  /* 0x0000009400557202 */ /* 0x000fc40000000f00 */
[----:B------:R-:W-:Y:S02]  /*b7a0*/  MOV R84, 0xb7c0 ;  /* 0x0000b7c000547802 */ /* 0x000fe40000000f00 */
[----:B0-----:R-:W-:Y:S05]  /*b7b0*/  CALL.REL.NOINC `($__internal_32_$__cuda_sm70_shflsync_up) ;  /* 0x00000d3000007944 */ /* 0x001fea0003c00000 */
[----:B-1----:R-:W-:Y:S01]  /*b7c0*/  MOV R87, R86 ;  /* 0x0000005600577202 */ /* 0x002fe20000000f00 */
[----:B------:R-:W-:Y:S01]  /*b7d0*/  IMAD.MOV.U32 R86, RZ, RZ, 0x2 ;  /* 0x00000002ff567424 */ /* 0x000fe200078e00ff */
[----:B------:R-:W-:Y:S02]  /*b7e0*/  MOV R85, R140 ;  /* 0x0000008c00557202 */ /* 0x000fe40000000f00 */
[----:B------:R-:W-:Y:S02]  /*b7f0*/  MOV R165, 0xffffffff ;  /* 0xffffffff00a57802 */ /* 0x000fe40000000f00 */
[----:B------:R-:W-:Y:S02]  /*b800*/  MOV R84, 0xb820 ;  /* 0x0000b82000547802 */ /* 0x000fe40000000f00 */
[----:B0-----:R-:W-:Y:S05]  /*b810*/  CALL.REL.NOINC `($__internal_32_$__cuda_sm70_shflsync_up) ;  /* 0x00000cd000007944 */ /* 0x001fea0003c00000 */
[----:B------:R-:W-:Y:S02]  /*b820*/  ISETP.GE.AND P0, PT, R164, 0x2, PT ;  /* 0x00000002a400780c */ /* 0x000fe40003f06270 */
[----:B------:R-:W-:Y:S02]  /*b830*/  MOV R165, 0xffffffff ;  /* 0xffffffff00a57802 */ /* 0x000fe40000000f00 */
[----:B------:R-:W-:-:S09]  /*b840*/  MOV R84, 0xb8b0 ;  /* 0x0000b8b000547802 */ /* 0x000fd20000000f00 */
[----:B-1----:R-:W-:Y:S01]  /*b850*/  @P0 FFMA.FTZ R140, R148, R86, R140 ;  /* 0x00000056948c0223 */ /* 0x002fe2000001008c */
[----:B------:R-:W-:Y:S01]  /*b860*/  HFMA2.MMA R86, -RZ, RZ, 0, 2.384185791015625e-07 ;  /* 0x00000004ff567435 */ /* 0x000fe200000001ff */
[----:B------:R-:W-:-:S05]  /*b870*/  @P0 FMUL.FTZ R148, R87, R148 ;  /* 0x0000009457940220 */ /* 0x000fca0000410000 */
[----:B------:R-:W-:-:S05]  /*b880*/  MOV R87, R148 ;  /* 0x0000009400577202 */ /* 0x000fca0000000f00 */
[----:B------:R-:W-:Y:S02]  /*b890*/  IMAD.MOV.U32 R85, RZ, RZ, R87 ;  /* 0x000000ffff557224 */ /* 0x000fe400078e0057 */
[----:B0-----:R-:W-:Y:S05]  /*b8a0*/  CALL.REL.NOINC `($__internal_32_$__cuda_sm70_shflsync_up) ;  /* 0x00000c4000007944 */ /* 0x001fea0003c00000 */
[----:B-1----:R-:W-:Y:S01]  /*b8b0*/  MOV R148, R86 ;  /* 0x0000005600947202 */ /* 0x002fe20000000f00 */
[----:B------:R-:W-:Y:S01]  /*b8c0*/  HFMA2.MMA R86, -RZ, RZ, 0, 2.384185791015625e-07 ;  /* 0x00000004ff567435 */ /* 0x000fe200000001ff */
        /* <DEDUP_REMOVED lines=8> */
[----:B------:R-:W-:Y:S01]  /*b950*/  HFMA2.MMA R86, -RZ, RZ, 0, 4.76837158203125e-07 ;  /* 0x00000008ff567435 */ /* 0x000fe200000001ff */
[----:B------:R-:W-:Y:S02]  /*b960*/  @P0 FMUL.FTZ R87, R148, R87 ;  /* 0x0000005794570220 */ /* 0x000fe40000410000 */
[----:B------:R-:W-:-:S03]  /*b970*/  IMAD.MOV.U32 R148, RZ, RZ, R140 ;  /* 0x000000ffff947224 */ /* 0x000fc600078e008c */
[----:B------:R-:W-:Y:S02]  /*b980*/  MOV R85, R87 ;  /* 0x0000005700557202 */ /* 0x000fe40000000f00 */
[----:B0-----:R-:W-:Y:S05]  /*b990*/  CALL.REL.NOINC `($__internal_32_$__cuda_sm70_shflsync_up) ;  /* 0x00000b5000007944 */ /* 0x001fea0003c00000 */
[----:B-1----:R-:W-:Y:S01]  /*b9a0*/  MOV R140, R86 ;  /* 0x00000056008c7202 */ /* 0x002fe20000000f00 */
[----:B------:R-:W-:Y:S01]  /*b9b0*/  HFMA2.MMA R86, -RZ, RZ, 0, 4.76837158203125e-07 ;  /* 0x00000008ff567435 */ /* 0x000fe200000001ff */
[----:B------:R-:W-:Y:S01]  /*b9c0*/  IMAD.MOV.U32 R85, RZ, RZ, R148 ;  /* 0x000000ffff557224 */ /* 0x000fe200078e0094 */
[----:B------:R-:W-:Y:S02]  /*b9d0*/  MOV R165, 0xffffffff ;  /* 0xffffffff00a57802 */ /* 0x000fe40000000f00 */
[----:B------:R-:W-:Y:S02]  /*b9e0*/  MOV R84, 0xba00 ;  /* 0x0000ba0000547802 */ /* 0x000fe40000000f00 */
[----:B0-----:R-:W-:Y:S05]  /*b9f0*/  CALL.REL.NOINC `($__internal_32_$__cuda_sm70_shflsync_up) ;  /* 0x00000af000007944 */ /* 0x001fea0003c00000 */
[----:B------:R-:W-:Y:S02]  /*ba00*/  ISETP.GE.AND P0, PT, R164, 0x8, PT ;  /* 0x00000008a400780c */ /* 0x000fe40003f06270 */
[----:B------:R-:W-:Y:S02]  /*ba10*/  MOV R165, 0xffffffff ;  /* 0xffffffff00a57802 */ /* 0x000fe40000000f00 */
[----:B------:R-:W-:-:S09]  /*ba20*/  MOV R84, 0xbaa0 ;  /* 0x0000baa000547802 */ /* 0x000fd20000000f00 */
[----:B-1----:R-:W-:Y:S02]  /*ba30*/  @P0 FFMA.FTZ R148, R87, R86, R148 ;  /* 0x0000005657940223 */ /* 0x002fe40000010094 */
[----:B------:R-:W-:Y:S02]  /*ba40*/  @P0 FMUL.FTZ R87, R140, R87 ;  /* 0x000000578c570220 */ /* 0x000fe40000410000 */
[----:B------:R-:W-:Y:S01]  /*ba50*/  IMAD.MOV.U32 R86, RZ, RZ, 0x10 ;  /* 0x00000010ff567424 */ /* 0x000fe200078e00ff */
[----:B------:R-:W-:Y:S02]  /*ba60*/  MOV R157, R148 ;  /* 0x00000094009d7202 */ /* 0x000fe40000000f00 */
[-C--:B------:R-:W-:Y:S02]  /*ba70*/  MOV R140, R87.reuse ;  /* 0x00000057008c7202 */ /* 0x080fe40000000f00 */
[----:B------:R-:W-:Y:S02]  /*ba80*/  MOV R85, R87 ;  /* 0x0000005700557202 */ /* 0x000fe40000000f00 */
[----:B0-----:R-:W-:Y:S05]  /*ba90*/  CALL.REL.NOINC `($__internal_32_$__cuda_sm70_shflsync_up) ;  /* 0x00000a5000007944 */ /* 0x001fea0003c00000 */
[----:B-1----:R-:W-:Y:S01]  /*baa0*/  MOV R87, R86 ;  /* 0x0000005600577202 */ /* 0x002fe20000000f00 */
[----:B------:R-:W-:Y:S01]  /*bab0*/  IMAD.MOV.U32 R86, RZ, RZ, 0x10 ;  /* 0x00000010ff567424 */ /* 0x000fe200078e00ff */
[----:B------:R-:W-:-:S02]  /*bac0*/  MOV R85, R148 ;  /* 0x0000009400557202 */ /* 0x000fc40000000f00 */
[----:B------:R-:W-:Y:S02]  /*bad0*/  MOV R165, 0xffffffff ;  /* 0xffffffff00a57802 */ /* 0x000fe40000000f00 */
[----:B------:R-:W-:Y:S02]  /*bae0*/  MOV R84, 0xbb00 ;  /* 0x0000bb0000547802 */ /* 0x000fe40000000f00 */
[----:B0-----:R-:W-:Y:S05]  /*baf0*/  CALL.REL.NOINC `($__internal_32_$__cuda_sm70_shflsync_up) ;  /* 0x000009f000007944 */ /* 0x001fea0003c00000 */
[----:B-1----:R-:W-:Y:S01]  /*bb00*/  MOV R84, R86 ;  /* 0x0000005600547202 */ /* 0x002fe20000000f00 */
[----:B0-----:R-:W-:Y:S05]  /*bb10*/  BRA `(.L_x_795) ;  /* 0xffffa68000007947 */ /* 0x001fea000383ffff */
.L_x_743:
[----:B------:R-:W-:Y:S01]  /*bb20*/  HFMA2.MMA R86, -RZ, RZ, 0, 5.9604644775390625e-08 ;  /* 0x00000001ff567435 */ /* 0x000fe200000001ff */
[----:B------:R-:W-:Y:S01]  /*bb30*/  MOV R85, R140 ;  /* 0x0000008c00557202 */ /* 0x000fe20000000f00 */
[----:B------:R-:W-:Y:S01]  /*bb40*/  IMAD.MOV.U32 R165, RZ, RZ, -0x1 ;  /* 0xffffffffffa57424 */ /* 0x000fe200078e00ff */
[----:B------:R-:W-:-:S03]  /*bb50*/  MOV R84, 0xbb70 ;  /* 0x0000bb7000547802 */ /* 0x000fc60000000f00 */
[----:B01--4-:R-:W-:Y:S05]  /*bb60*/  CALL.REL.NOINC `($__internal_32_$__cuda_sm70_shflsync_up) ;  /* 0x0000098000007944 */ /* 0x013fea0003c00000 */
[----:B-1----:R-:W-:Y:S01]  /*bb70*/  MOV R87, R86 ;  /* 0x0000005600577202 */ /* 0x002fe20000000f00 */
[----:B------:R-:W-:Y:S01]  /*bb80*/  HFMA2.MMA R86, -RZ, RZ, 0, 5.9604644775390625e-08 ;  /* 0x00000001ff567435 */ /* 0x000fe200000001ff */
[----:B------:R-:W-:Y:S02]  /*bb90*/  MOV R85, R157 ;  /* 0x0000009d00557202 */ /* 0x000fe40000000f00 */
[----:B------:R-:W-:-:S02]  /*bba0*/  MOV R165, 0xffffffff ;  /* 0xffffffff00a57802 */ /* 0x000fc40000000f00 */
[----:B------:R-:W-:Y:S02]  /*bbb0*/  MOV R84, 0xbbd0 ;  /* 0x0000bbd000547802 */ /* 0x000fe40000000f00 */
[----:B0-----:R-:W-:Y:S05]  /*bbc0*/  CALL.REL.NOINC `($__internal_32_$__cuda_sm70_shflsync_up) ;  /* 0x0000092000007944 */ /* 0x001fea0003c00000 */
[----:B------:R-:W-:Y:S01]  /*bbd0*/  HFMA2.MMA R148, -RZ, RZ, 0, 0 ;  /* 0x00000000ff947435 */ /* 0x000fe200000001ff */
[----:B------:R-:W-:Y:S01]  /*bbe0*/  IMAD.MOV.U32 R140, RZ, RZ, R87 ;  /* 0x000000ffff8c7224 */ /* 0x000fe200078e0057 */
[----:B-1----:R-:W-:Y:S02]  /*bbf0*/  MOV R157, R86 ;  /* 0x00000056009d7202 */ /* 0x002fe40000000f00 */
[----:B------:R-:W-:Y:S02]  /*bc00*/  MOV R86, R82 ;  /* 0x0000005200567202 */ /* 0x000fe40000000f00 */
[----:B------:R-:W-:Y:S02]  /*bc10*/  MOV R165, 0xffffffff ;  /* 0xffffffff00a57802 */ /* 0x000fe40000000f00 */
[----:B------:R-:W-:Y:S02]  /*bc20*/  MOV R87, 0xbc40 ;  /* 0x0000bc4000577802 */ /* 0x000fe40000000f00 */
[----:B0-----:R-:W-:Y:S05]  /*bc30*/  CALL.REL.NOINC `($__internal_31_$__cuda_sm70_shflsync_idx_p) ;  /* 0x0000084000007944 */ /* 0x001fea0003c00000 */
[----:B-1----:R-:W-:Y:S01]  /*bc40*/  MOV R82, R148 ;  /* 0x0000009400527202 */ /* 0x002fe20000000f00 */
[----:B------:R-:W-:Y:S01]  /*bc50*/  HFMA2.MMA R148, -RZ, RZ, 0, 0 ;  /* 0x00000000ff947435 */ /* 0x000fe200000001ff */
[----:B------:R-:W-:Y:S01]  /*bc60*/  IMAD.MOV.U32 R86, RZ, RZ, R83 ;  /* 0x000000ffff567224 */ /* 0x000fe200078e0053 */
[----:B------:R-:W-:-:S02]  /*bc70*/  MOV R165, 0xffffffff ;  /* 0xffffffff00a57802 */ /* 0x000fc40000000f00 */
[----:B------:R-:W-:Y:S02]  /*bc80*/  MOV R87, 0xbca0 ;  /* 0x0000bca000577802 */ /* 0x000fe40000000f00 */
[----:B0-----:R-:W-:Y:S05]  /*bc90*/  CALL.REL.NOINC `($__internal_31_$__cuda_sm70_shflsync_idx_p) ;  /* 0x000007e000007944 */ /* 0x001fea0003c00000 */
[----:B-1----:R-:W-:Y:S01]  /*bca0*/  MOV R83, R148 ;  /* 0x0000009400537202 */ /* 0x002fe20000000f00 */
[----:B0-----:R-:W-:Y:S05]  /*bcb0*/  BRA `(.L_x_796) ;  /* 0xffffa62000007947 */ /* 0x001fea000383ffff */
.L_x_746:
[----:B------:R-:W-:Y:S01]  /*bcc0*/  HFMA2.MMA R86, -RZ, RZ, 0, 5.9604644775390625e-08 ;  /* 0x00000001ff567435 */ /* 0x000fe200000001ff */
[----:B------:R-:W-:Y:S01]  /*bcd0*/  IMAD.MOV.U32 R83, RZ, RZ, R87 ;  /* 0x000000ffff537224 */ /* 0x000fe200078e0057 */
[----:B------:R-:W-:Y:S02]  /*bce0*/  MOV R165, 0x1f ;  /* 0x0000001f00a57802 */ /* 0x000fe40000000f00 */
[----:B------:R-:W-:Y:S02]  /*bcf0*/  MOV R148, 0xffffffff ;  /* 0xffffffff00947802 */ /* 0x000fe40000000f00 */
[----:B------:R-:W-:Y:S02]  /*bd00*/  MOV R82, 0xbd20 ;  /* 0x0000bd2000527802 */ /* 0x000fe40000000f00 */
[----:B-1----:R-:W-:Y:S05]  /*bd10*/  CALL.REL.NOINC `($__internal_30_$__cuda_sm70_shflsync_down) ;  /* 0x0000072000007944 */ /* 0x002fea0003c00000 */
[----:B-1----:R-:W-:Y:S01]  /*bd20*/  MOV R89, R86 ;  /* 0x0000005600597202 */ /* 0x002fe20000000f00 */
[----:B------:R-:W-:Y:S05]  /*bd30*/  BRA `(.L_x_797) ;  /* 0xffffaca000007947 */ /* 0x000fea000383ffff */
.L_x_747:
[----:B------:R-:W-:Y:S01]  /*bd40*/  HFMA2.MMA R86, -RZ, RZ, 0, 5.9604644775390625e-08 ;  /* 0x00000001ff567435 */ /* 0x000fe200000001ff */
[----:B------:R-:W-:Y:S01]  /*bd50*/  IMAD.MOV.U32 R83, RZ, RZ, R88 ;  /* 0x000000ffff537224 */ /* 0x000fe200078e0058 */
[----:B------:R-:W-:-:S02]  /*bd60*/  MOV R165, 0x1f ;  /* 0x0000001f00a57802 */ /* 0x000fc40000000f00 */
[----:B------:R-:W-:Y:S02]  /*bd70*/  MOV R148, 0xffffffff ;  /* 0xffffffff00947802 */ /* 0x000fe40000000f00 */
[----:B------:R-:W-:Y:S02]  /*bd80*/  MOV R82, 0xbda0 ;  /* 0x0000bda000527802 */ /* 0x000fe40000000f00 */
[----:B012---:R-:W-:Y:S05]  /*bd90*/  CALL.REL.NOINC `($__internal_30_$__cuda_sm70_shflsync_down) ;  /* 0x000006a000007944 */ /* 0x007fea0003c00000 */
[C---:B------:R-:W-:Y:S01]  /*bda0*/  FMUL.FTZ R82, R87.reuse, R89 ;  /* 0x0000005957527220 */ /* 0x040fe20000410000 */
[----:B------:R-:W-:Y:S01]  /*bdb0*/  MOV R148, 0xffffffff ;  /* 0xffffffff00947802 */ /* 0x000fe20000000f00 */
[C---:B-1----:R-:W-:Y:S01]  /*bdc0*/  FFMA.FTZ R83, R87.reuse, R86, R88 ;  /* 0x0000005657537223 */ /* 0x042fe20000010058 */
[----:B------:R-:W-:Y:S01]  /*bdd0*/  HFMA2.MMA R86, -RZ, RZ, 0, 1.1920928955078125e-07 ;  /* 0x00000002ff567435 */ /* 0x000fe200000001ff */
[----:B------:R-:W-:Y:S01]  /*bde0*/  IMAD.MOV.U32 R165, RZ, RZ, 0x1f ;  /* 0x0000001fffa57424 */ /* 0x000fe200078e00ff */
[----:B------:R-:W-:Y:S02]  /*bdf0*/  FSEL R87, R87, R82, !P4 ;  /* 0x0000005257577208 */ /* 0x000fe40006000000 */
[----:B------:R-:W-:Y:S02]  /*be00*/  FSEL R88, R88, R83, !P4 ;  /* 0x0000005358587208 */ /* 0x000fe40006000000 */
[----:B------:R-:W-:-:S02]  /*be10*/  MOV R83, R87 ;  /* 0x0000005700537202 */ /* 0x000fc40000000f00 */
[----:B------:R-:W-:Y:S02]  /*be20*/  MOV R82, 0xbe40 ;  /* 0x0000be4000527802 */ /* 0x000fe40000000f00 */
[----:B------:R-:W-:Y:S05]  /*be30*/  CALL.REL.NOINC `($__internal_30_$__cuda_sm70_shflsync_down) ;  /* 0x0000060000007944 */ /* 0x000fea0003c00000 */
[----:B------:R-:W-:Y:S01]  /*be40*/  HFMA2.MMA R165, -RZ, RZ, 0, 1.847743988037109375e-06 ;  /* 0x0000001fffa57435 */ /* 0x000fe200000001ff */
[----:B-1----:R-:W-:Y:S01]  /*be50*/  MOV R89, R86 ;  /* 0x0000005600597202 */ /* 0x002fe20000000f00 */
[----:B------:R-:W-:Y:S01]  /*be60*/  IMAD.MOV.U32 R86, RZ, RZ, 0x2 ;  /* 0x00000002ff567424 */ /* 0x000fe200078e00ff */
[----:B------:R-:W-:Y:S02]  /*be70*/  MOV R83, R88 ;  /* 0x0000005800537202 */ /* 0x000fe40000000f00 */
[----:B------:R-:W-:Y:S02]  /*be80*/  MOV R148, 0xffffffff ;  /* 0xffffffff00947802 */ /* 0x000fe40000000f00 */
[----:B------:R-:W-:Y:S02]  /*be90*/  MOV R82, 0xbeb0 ;  /* 0x0000beb000527802 */ /* 0x000fe40000000f00 */
[----:B------:R-:W-:Y:S05]  /*bea0*/  CALL.REL.NOINC `($__internal_30_$__cuda_sm70_shflsync_down) ;  /* 0x0000059000007944 */ /* 0x000fea0003c00000 */
[----:B-1----:R-:W-:Y:S01]  /*beb0*/  @!P3 FFMA.FTZ R88, R87, R86, R88 ;  /* 0x000000565758b223 */ /* 0x002fe20000010058 */
[----:B------:R-:W-:Y:S01]  /*bec0*/  HFMA2.MMA R86, -RZ, RZ, 0, 2.384185791015625e-07 ;  /* 0x00000004ff567435 */ /* 0x000fe200000001ff */
[----:B------:R-:W-:Y:S01]  /*bed0*/  @!P3 FMUL.FTZ R87, R89, R87 ;  /* 0x000000575957b220 */ /* 0x000fe20000410000 */
[----:B------:R-:W-:Y:S01]  /*bee0*/  MOV R165, 0x1f ;  /* 0x0000001f00a57802 */ /* 0x000fe20000000f00 */
[----:B------:R-:W-:Y:S01]  /*bef0*/  IMAD.MOV.U32 R148, RZ, RZ, -0x1 ;  /* 0xffffffffff947424 */ /* 0x000fe200078e00ff */
[----:B------:R-:W-:-:S02]  /*bf00*/  MOV R82, 0xbf30 ;  /* 0x0000bf3000527802 */ /* 0x000fc40000000f00 */
[----:B------:R-:W-:Y:S02]  /*bf10*/  MOV R83, R87 ;  /* 0x0000005700537202 */ /* 0x000fe40000000f00 */
[----:B------:R-:W-:Y:S05]  /*bf20*/  CALL.REL.NOINC `($__internal_30_$__cuda_sm70_shflsync_down) ;  /* 0x0000051000007944 */ /* 0x000fea0003c00000 */
[----:B-1----:R-:W-:Y:S01]  /*bf30*/  MOV R89, R86 ;  /* 0x0000005600597202 */ /* 0x002fe20000000f00 */
[----:B------:R-:W-:Y:S01]  /*bf40*/  HFMA2.MMA R86, -RZ, RZ, 0, 2.384185791015625e-07 ;  /* 0x00000004ff567435 */ /* 0x000fe200000001ff */
[----:B------:R-:W-:Y:S01]  /*bf50*/  MOV R83, R88 ;  /* 0x0000005800537202 */ /* 0x000fe20000000f00 */
[----:B------:R-:W-:Y:S01]  /*bf60*/  IMAD.MOV.U32 R165, RZ, RZ, 0x1f ;  /* 0x0000001fffa57424 */ /* 0x000fe200078e00ff */
[----:B------:R-:W-:Y:S02]  /*bf70*/  MOV R148, 0xffffffff ;  /* 0xffffffff00947802 */ /* 0x000fe40000000f00 */
[----:B------:R-:W-:Y:S02]  /*bf80*/  MOV R82, 0xbfa0 ;  /* 0x0000bfa000527802 */ /* 0x000fe40000000f00 */
[----:B------:R-:W-:Y:S05]  /*bf90*/  CALL.REL.NOINC `($__internal_30_$__cuda_sm70_shflsync_down) ;  /* 0x000004a000007944 */ /* 0x000fea0003c00000 */
[----:B-1----:R-:W-:Y:S01]  /*bfa0*/  @!P2 FFMA.FTZ R88, R87, R86, R88 ;  /* 0x000000565758a223 */ /* 0x002fe20000010058 */
[----:B------:R-:W-:Y:S01]  /*bfb0*/  HFMA2.MMA R86, -RZ, RZ, 0, 4.76837158203125e-07 ;  /* 0x00000008ff567435 */ /* 0x000fe200000001ff */
[----:B------:R-:W-:Y:S01]  /*bfc0*/  @!P2 FMUL.FTZ R87, R89, R87 ;  /* 0x000000575957a220 */ /* 0x000fe20000410000 */
[----:B------:R-:W-:Y:S02]  /*bfd0*/  MOV R165, 0x1f ;  /* 0x0000001f00a57802 */ /* 0x000fe40000000f00 */
[----:B------:R-:W-:Y:S01]  /*bfe0*/  MOV R148, 0xffffffff ;  /* 0xffffffff00947802 */ /* 0x000fe20000000f00 */
[----:B------:R-:W-:Y:S01]  /*bff0*/  IMAD.MOV.U32 R83, RZ, RZ, R87 ;  /* 0x000000ffff537224 */ /* 0x000fe200078e0057 */
[----:B------:R-:W-:-:S02]  /*c000*/  MOV R82, 0xc020 ;  /* 0x0000c02000527802 */ /* 0x000fc40000000f00 */
[----:B------:R-:W-:Y:S05]  /*c010*/  CALL.REL.NOINC `($__internal_30_$__cuda_sm70_shflsync_down) ;  /* 0x0000042000007944 */ /* 0x000fea0003c00000 */
[----:B-1----:R-:W-:Y:S01]  /*c020*/  MOV R89, R86 ;  /* 0x0000005600597202 */ /* 0x002fe20000000f00 */
[----:B------:R-:W-:Y:S01]  /*c030*/  HFMA2.MMA R86, -RZ, RZ, 0, 4.76837158203125e-07 ;  /* 0x00000008ff567435 */ /* 0x000fe200000001ff */
[----:B------:R-:W-:Y:S01]  /*c040*/  MOV R83, R88 ;  /* 0x0000005800537202 */ /* 0x000fe20000000f00 */
[----:B------:R-:W-:Y:S01]  /*c050*/  IMAD.MOV.U32 R148, RZ, RZ, -0x1 ;  /* 0xffffffffff947424 */ /* 0x000fe200078e00ff */
[----:B------:R-:W-:-:S02]  /*c060*/  MOV R165, 0x1f ;  /* 0x0000001f00a57802 */ /* 0x000fc40000000f00 */
[----:B------:R-:W-:Y:S02]  /*c070*/  MOV R82, 0xc090 ;  /* 0x0000c09000527802 */ /* 0x000fe40000000f00 */
[----:B------:R-:W-:Y:S05]  /*c080*/  CALL.REL.NOINC `($__internal_30_$__cuda_sm70_shflsync_down) ;  /* 0x000003b000007944 */ /* 0x000fea0003c00000 */
[----:B-1----:R-:W-:Y:S01]  /*c090*/  @!P1 FFMA.FTZ R88, R87, R86, R88 ;  /* 0x0000005657589223 */ /* 0x002fe20000010058 */
[----:B------:R-:W-:Y:S01]  /*c0a0*/  HFMA2.MMA R86, -RZ, RZ, 0, 9.5367431640625e-07 ;  /* 0x00000010ff567435 */ /* 0x000fe200000001ff */
[----:B------:R-:W-:Y:S01]  /*c0b0*/  @!P1 FMUL.FTZ R87, R89, R87 ;  /* 0x0000005759579220 */ /* 0x000fe20000410000 */
[----:B------:R-:W-:Y:S01]  /*c0c0*/  MOV R165, 0x1f ;  /* 0x0000001f00a57802 */ /* 0x000fe20000000f00 */
[----:B------:R-:W-:Y:S01]  /*c0d0*/  IMAD.MOV.U32 R148, RZ, RZ, -0x1 ;  /* 0xffffffffff947424 */ /* 0x000fe200078e00ff */
[----:B------:R-:W-:Y:S02]  /*c0e0*/  MOV R89, R88 ;  /* 0x0000005800597202 */ /* 0x000fe40000000f00 */
[----:B------:R-:W-:Y:S02]  /*c0f0*/  MOV R157, R87 ;  /* 0x00000057009d7202 */ /* 0x000fe40000000f00 */
[----:B------:R-:W-:Y:S02]  /*c100*/  MOV R82, 0xc130 ;  /* 0x0000c13000527802 */ /* 0x000fe40000000f00 */
[----:B------:R-:W-:-:S02]  /*c110*/  MOV R83, R157 ;  /* 0x0000009d00537202 */ /* 0x000fc40000000f00 */
[----:B------:R-:W-:Y:S05]  /*c120*/  CALL.REL.NOINC `($__internal_30_$__cuda_sm70_shflsync_down) ;  /* 0x0000031000007944 */ /* 0x000fea0003c00000 */
[----:B-1----:R-:W-:Y:S01]  /*c130*/  MOV R87, R86 ;  /* 0x0000005600577202 */ /* 0x002fe20000000f00 */
[----:B------:R-:W-:Y:S01]  /*c140*/  HFMA2.MMA R86, -RZ, RZ, 0, 9.5367431640625e-07 ;  /* 0x00000010ff567435 */ /* 0x000fe200000001ff */
[----:B------:R-:W-:Y:S01]  /*c150*/  MOV R83, R89 ;  /* 0x0000005900537202 */ /* 0x000fe20000000f00 */
[----:B------:R-:W-:Y:S01]  /*c160*/  IMAD.MOV.U32 R165, RZ, RZ, 0x1f ;  /* 0x0000001fffa57424 */ /* 0x000fe200078e00ff */
[----:B------:R-:W-:-:S02]  /*c170*/  MOV R148, 0xffffffff ;  /* 0xffffffff00947802 */ /* 0x000fc40000000f00 */
[----:B------:R-:W-:Y:S02]  /*c180*/  MOV R82, 0xc1a0 ;  /* 0x0000c1a000527802 */ /* 0x000fe40000000f00 */
[----:B------:R-:W-:Y:S05]  /*c190*/  CALL.REL.NOINC `($__internal_30_$__cuda_sm70_shflsync_down) ;  /* 0x000002a000007944 */ /* 0x000fea0003c00000 */
[----:B-1----:R-:W-:Y:S01]  /*c1a0*/  @!P0 FFMA.FTZ R89, R157, R86, R89 ;  /* 0x000000569d598223 */ /* 0x002fe20000010059 */
[----:B------:R-:W-:Y:S01]  /*c1b0*/  HFMA2.MMA R148, -RZ, RZ, 0, 0 ;  /* 0x00000000ff947435 */ /* 0x000fe200000001ff */
[----:B------:R-:W-:Y:S01]  /*c1c0*/  @!P0 FMUL.FTZ R157, R87, R157 ;  /* 0x0000009d579d8220 */ /* 0x000fe20000410000 */
[----:B------:R-:W-:Y:S02]  /*c1d0*/  MOV R165, 0xffffffff ;  /* 0xffffffff00a57802 */ /* 0x000fe40000000f00 */
[----:B------:R-:W-:Y:S02]  /*c1e0*/  MOV R87, 0xc210 ;  /* 0x0000c21000577802 */ /* 0x000fe40000000f00 */
[----:B------:R-:W-:Y:S02]  /*c1f0*/  MOV R86, R157 ;  /* 0x0000009d00567202 */ /* 0x000fe40000000f00 */
[----:B------:R-:W-:Y:S05]  /*c200*/  CALL.REL.NOINC `($__internal_31_$__cuda_sm70_shflsync_idx_p) ;  /* 0x0000027000007944 */ /* 0x000fea0003c00000 */
[----:B-1----:R-:W-:Y:S01]  /*c210*/  IMAD.MOV.U32 R82, RZ, RZ, R148 ;  /* 0x000000ffff527224 */ /* 0x002fe200078e0094 */
[----:B------:R-:W-:Y:S01]  /*c220*/  HFMA2.MMA R148, -RZ, RZ, 0, 0 ;  /* 0x00000000ff947435 */ /* 0x000fe200000001ff */
[----:B------:R-:W-:Y:S02]  /*c230*/  MOV R86, R89 ;  /* 0x0000005900567202 */ /* 0x000fe40000000f00 */
[----:B------:R-:W-:-:S02]  /*c240*/  MOV R165, 0xffffffff ;  /* 0xffffffff00a57802 */ /* 0x000fc40000000f00 */
[----:B------:R-:W-:Y:S02]  /*c250*/  MOV R87, 0xc270 ;  /* 0x0000c27000577802 */ /* 0x000fe40000000f00 */
[----:B0-----:R-:W-:Y:S05]  /*c260*/  CALL.REL.NOINC `($__internal_31_$__cuda_sm70_shflsync_idx_p) ;  /* 0x0000021000007944 */ /* 0x001fea0003c00000 */
[----:B------:R-:W-:Y:S01]  /*c270*/  HFMA2.MMA R86, -RZ, RZ, 0, 5.9604644775390625e-08 ;  /* 0x00000001ff567435 */ /* 0x000fe200000001ff */
[----:B------:R-:W-:Y:S01]  /*c280*/  MOV R88, R82 ;  /* 0x0000005200587202 */ /* 0x000fe20000000f00 */
[----:B-1----:R-:W-:Y:S01]  /*c290*/  IMAD.MOV.U32 R158, RZ, RZ, R148 ;  /* 0x000000ffff9e7224 */ /* 0x002fe200078e0094 */
[----:B------:R-:W-:Y:S02]  /*c2a0*/  MOV R83, R157 ;  /* 0x0000009d00537202 */ /* 0x000fe40000000f00 */
[----:B------:R-:W-:Y:S02]  /*c2b0*/  MOV R165, 0x1f ;  /* 0x0000001f00a57802 */ /* 0x000fe40000000f00 */
[----:B------:R-:W-:Y:S02]  /*c2c0*/  MOV R148, 0xffffffff ;  /* 0xffffffff00947802 */ /* 0x000fe40000000f00 */
[----:B------:R-:W-:Y:S02]  /*c2d0*/  MOV R82, 0xc2f0 ;  /* 0x0000c2f000527802 */ /* 0x000fe40000000f00 */
[----:B0-----:R-:W-:Y:S05]  /*c2e0*/  CALL.REL.NOINC `($__internal_30_$__cuda_sm70_shflsync_down) ;  /* 0x0000015000007944 */ /* 0x001fea0003c00000 */
[----:B-1----:R-:W-:Y:S01]  /*c2f0*/  IMAD.MOV.U32 R87, RZ, RZ, R86 ;  /* 0x000000ffff577224 */ /* 0x002fe200078e0056 */
[----:B------:R-:W-:Y:S01]  /*c300*/  HFMA2.MMA R86, -RZ, RZ, 0, 5.9604644775390625e-08 ;  /* 0x00000001ff567435 */ /* 0x000fe200000001ff */
[----:B------:R-:W-:-:S02]  /*c310*/  MOV R83, R89 ;  /* 0x0000005900537202 */ /* 0x000fc40000000f00 */
[----:B------:R-:W-:Y:S02]  /*c320*/  MOV R165, 0x1f ;  /* 0x0000001f00a57802 */ /* 0x000fe40000000f00 */
[----:B------:R-:W-:Y:S02]  /*c330*/  MOV R148, 0xffffffff ;  /* 0xffffffff00947802 */ /* 0x000fe40000000f00 */
[----:B------:R-:W-:Y:S02]  /*c340*/  MOV R82, 0xc360 ;  /* 0x0000c36000527802 */ /* 0x000fe40000000f00 */
[----:B------:R-:W-:Y:S05]  /*c350*/  CALL.REL.NOINC `($__internal_30_$__cuda_sm70_shflsync_down) ;  /* 0x000000e000007944 */ /* 0x000fea0003c00000 */
[----:B------:R-:W-:Y:S01]  /*c360*/  HFMA2.MMA R148, -RZ, RZ, 0, 0 ;  /* 0x00000000ff947435 */ /* 0x000fe200000001ff */
[----:B-1----:R-:W-:Y:S01]  /*c370*/  IMAD.MOV.U32 R83, RZ, RZ, R86 ;  /* 0x000000ffff537224 */ /* 0x002fe200078e0056 */
[----:B------:R-:W-:Y:S02]  /*c380*/  MOV R82, R87 ;  /* 0x0000005700527202 */ /* 0x000fe40000000f00 */
[----:B------:R-:W-:Y:S02]  /*c390*/  MOV R86, R84 ;  /* 0x0000005400567202 */ /* 0x000fe40000000f00 */
[----:B------:R-:W-:-:S02]  /*c3a0*/  MOV R165, 0xffffffff ;  /* 0xffffffff00a57802 */ /* 0x000fc40000000f00 */
[----:B------:R-:W-:Y:S02]  /*c3b0*/  MOV R87, 0xc3d0 ;  /* 0x0000c3d000577802 */ /* 0x000fe40000000f00 */
[----:B------:R-:W-:Y:S05]  /*c3c0*/  CALL.REL.NOINC `($__internal_31_$__cuda_sm70_shflsync_idx_p) ;  /* 0x000000b000007944 */ /* 0x000fea0003c00000 */
[----:B-1----:R-:W-:Y:S01]  /*c3d0*/  IMAD.MOV.U32 R89, RZ, RZ, R148 ;  /* 0x000000ffff597224 */ /* 0x002fe200078e0094 */
[----:B------:R-:W-:Y:S01]  /*c3e0*/  HFMA2.MMA R148, -RZ, RZ, 0, 0 ;  /* 0x00000000ff947435 */ /* 0x000fe200000001ff */
[----:B------:R-:W-:Y:S02]  /*c3f0*/  MOV R86, R85 ;  /* 0x0000005500567202 */ /* 0x000fe40000000f00 */
[----:B------:R-:W-:Y:S02]  /*c400*/  MOV R165, 0xffffffff ;  /* 0xffffffff00a57802 */ /* 0x000fe40000000f00 */
[----:B------:R-:W-:Y:S02]  /*c410*/  MOV R87, 0xc430 ;  /* 0x0000c43000577802 */ /* 0x000fe40000000f00 */
[----:B0-----:R-:W-:Y:S05]  /*c420*/  CALL.REL.NOINC `($__internal_31_$__cuda_sm70_shflsync_idx_p) ;  /* 0x0000005000007944 */ /* 0x001fea0003c00000 */
[----:B01----:R-:W-:Y:S05]  /*c430*/  BRA `(.L_x_798) ;  /* 0xffffa74000007947 */ /* 0x003fea000383ffff */
        .weak           $__internal_30_$__cuda_sm70_shflsync_down
        .type           $__internal_30_$__cuda_sm70_shflsync_down,@function
        .size           $__internal_30_$__cuda_sm70_shflsync_down,($__internal_31_$__cuda_sm70_shflsync_idx_p - $__internal_30_$__cuda_sm70_shflsync_down)
$__internal_30_$__cuda_sm70_shflsync_down:
[----:B------:R-:W-:Y:S04]  /*c440*/  WARPSYNC R148 ;  /* 0x0000009400007348 */ /* 0x000fe80003800000 */
[----:B------:R0:W1:Y:S02]  /*c450*/  SHFL.DOWN PT, R86, R83, R86, R165 ;  /* 0x0800005653567389 */ /* 0x00006400000e00a5 */
[----:B0-----:R-:W-:-:S06]  /*c460*/  HFMA2.MMA R83, -RZ, RZ, 0, 0 ;  /* 0x00000000ff537435 */ /* 0x001fcc00000001ff */
[----:B------:R-:W-:Y:S05]  /*c470*/  RET.REL.NODEC R82 `(_Z25selective_scan_bwd_kernelI32Selective_Scan_bwd_kernel_traitsILi128ELi16ELb0ELb1ELb0ELb1ELb0EN3c104HalfEfEEv12SSMParamsBwd) ;  /* 0xffff3b8052007950 */ /* 0x000fea0003c3ffff */
        .weak           $__internal_31_$__cuda_sm70_shflsync_idx_p
        .type           $__internal_31_$__cuda_sm70_shflsync_idx_p,@function
        .size           $__internal_31_$__cuda_sm70_shflsync_idx_p,($__internal_32_$__cuda_sm70_shflsync_up - $__internal_31_$__cuda_sm70_shflsync_idx_p)
$__internal_31_$__cuda_sm70_shflsync_idx_p:
[----:B------:R-:W-:Y:S01]  /*c480*/  IMAD.MOV.U32 R69, RZ, RZ, 0x1f ;  /* 0x0000001fff457424 */ /* 0x000fe200078e00ff */
[----:B------:R-:W-:Y:S04]  /*c490*/  WARPSYNC R165 ;  /* 0x000000a500007348 */ /* 0x000fe80003800000 */
[----:B------:R0:W1:Y:S04]  /*c4a0*/  SHFL.IDX PT, R148, R86, R148, R69 ;  /* 0x0000009456947389 */ /* 0x00006800000e0045 */
[----:B0-----:R-:W0:Y:S01]  /*c4b0*/  S2R R69, SR_TID.X ;  /* 0x0000000000457919 */ /* 0x001e220000002100 */
[----:B------:R-:W-:Y:S01]  /*c4c0*/  MOV R86, R87 ;  /* 0x0000005700567202 */ /* 0x000fe20000000f00 */
[----:B------:R-:W-:-:S06]  /*c4d0*/  HFMA2.MMA R87, -RZ, RZ, 0, 0 ;  /* 0x00000000ff577435 */ /* 0x000fcc00000001ff */
[----:B------:R-:W-:Y:S05]  /*c4e0*/  RET.REL.NODEC R86 `(_Z25selective_scan_bwd_kernelI32Selective_Scan_bwd_kernel_traitsILi128ELi16ELb0ELb1ELb0ELb1ELb0EN3c104HalfEfEEv12SSMParamsBwd) ;  /* 0xffff3b1056007950 */ /* 0x000fea0003c3ffff */
        .weak           $__internal_32_$__cuda_sm70_shflsync_up
        .type           $__internal_32_$__cuda_sm70_shflsync_up,@function
        .size           $__internal_32_$__cuda_sm70_shflsync_up,(.L_x_8844 - $__internal_32_$__cuda_sm70_shflsync_up)
$__internal_32_$__cuda_sm70_shflsync_up:
[----:B------:R-:W-:Y:S01]  /*c4f0*/  MOV R69, RZ ;  /* 0x000000ff00457202 */ /* 0x000fe20000000f00 */
[----:B------:R-:W-:Y:S04]  /*c500*/  WARPSYNC R165 ;  /* 0x000000a500007348 */ /* 0x000fe80003800000 */
[----:B------:R0:W1:Y:S04]  /*c510*/  SHFL.UP PT, R86, R85, R86, R69 ;  /* 0x0400005655567389 */ /* 0x00006800000e0045 */
[----:B0-----:R-:W0:Y:S01]  /*c520*/  S2R R69, SR_TID.X ;  /* 0x0000000000457919 */ /* 0x001e220000002100 */
[----:B------:R-:W-:-:S06]  /*c530*/  HFMA2.MMA R85, -RZ, RZ, 0, 0 ;  /* 0x00000000ff557435 */ /* 0x000fcc00000001ff */
[----:B------:R-:W-:Y:S05]  /*c540*/  RET.REL.NODEC R84 `(_Z25selective_scan_bwd_kernelI32Selective_Scan_bwd_kernel_traitsILi128ELi16ELb0ELb1ELb0ELb1ELb0EN3c104HalfEfEEv12SSMParamsBwd) ;  /* 0xffff3ab054007950 */ /* 0x000fea0003c3ffff */
.L_x_799:
        /* <DEDUP_REMOVED lines=11> */
.L_x_8844:


//--------------------- .text._Z25selective_scan_bwd_kernelI32Selective_Scan_bwd_kernel_traitsILi128ELi16ELb0ELb1ELb0ELb1ELb1EN3c104HalfEfEEv12SSMParamsBwd --------------------------
	.section	.text._Z25selective_scan_bwd_kernelI32Selective_Scan_bwd_kernel_traitsILi128ELi16ELb0ELb1ELb0ELb1ELb1EN3c104HalfEfEEv12SSMParamsBwd,"ax",@progbits
	.sectioninfo	@"SHI_REGISTERS=168"
	.align	128
        .global         _Z25selective_scan_bwd_kernelI32Selective_Scan_bwd_kernel_traitsILi128ELi16ELb0ELb1ELb0ELb1ELb1EN3c104HalfEfEEv12SSMParamsBwd
        .type           _Z25selective_scan_bwd_kernelI32Selective_Scan_bwd_kernel_traitsILi128ELi16ELb0ELb1ELb0ELb1ELb1EN3c104HalfEfEEv12SSMParamsBwd,@function
        .size           _Z25selective_scan_bwd_kernelI32Selective_Scan_bwd_kernel_traitsILi128ELi16ELb0ELb1ELb0ELb1ELb1EN3c104HalfEfEEv12SSMParamsBwd,(.L_x_8847 - _Z25selective_scan_bwd_kernelI32Selective_Scan_bwd_kernel_traitsILi128ELi16ELb0ELb1ELb0ELb1ELb1EN3c104HalfEfEEv12SSMParamsBwd)
        .other          _Z25selective_scan_bwd_kernelI32Selective_Scan_bwd_kernel_traitsILi128ELi16ELb0ELb1ELb0ELb1ELb1EN3c104HalfEfEEv12SSMParamsBwd,@"STO_CUDA_ENTRY STV_DEFAULT"
_Z25selective_scan_bwd_kernelI32Selective_Scan_bwd_kernel_traitsILi128ELi16ELb0ELb1ELb0ELb1ELb1EN3c104HalfEfEEv12SSMParamsBwd:
.text._Z25selective_scan_bwd_kernelI32Selective_Scan_bwd_kernel_traitsILi128ELi16ELb0ELb1ELb0ELb1ELb1EN3c104HalfEfEEv12SSMParamsBwd:
        /* <DEDUP_REMOVED lines=193> */
.L_x_891:
        /* <DEDUP_REMOVED lines=91> */
[C---:B------:R-:W-:Y:S02]  /*11c0*/  IADD3 R42, R19.reuse, 0x180, RZ ;  /* 0x00000180132a7810 */ /* 0x040fe40007ffe0ff */
[-C--:B------:R-:W-:Y:S02]  /*11d0*/  LEA.HI.SX32 R2, R2, R19.reuse, 0x1b ;  /* 0x0000001302027211 */ /* 0x080fe400078fdaff */
[----:B------:R-:W-:Y:S01]  /*11e0*/  SHF.L.U32 R148, R26, 0x1, RZ ;  /* 0x000000011a947819 */ /* 0x000fe200000006ff */
[----:B------:R-:W-:Y:S01]  /*11f0*/  STL [R1+0x48], R151 ;  /* 0x0000489701007387 */ /* 0x000fe20000100800 */
[----:B------:R-:W-:Y:S01]  /*1200*/  LEA.HI.SX32 R34, R34, R19, 0x1b ;  /* 0x0000001322227211 */ /* 0x000fe200078fdaff */
[----:B------:R-:W-:Y:S01]  /*1210*/  IMAD.SHL.U32 R146, R30, 0x2, RZ ;  /* 0x000000021e927824 */ /* 0x000fe200078e00ff */
[----:B------:R-:W-:Y:S01]  /*1220*/  SHF.L.U32 R147, R28, 0x1, RZ ;  /* 0x000000011c937819 */ /* 0x000fe200000006ff */
[----:B------:R0:W-:Y:S01]  /*1230*/  STS.U16 [R151], R0 ;  /* 0x0000000097007388 */ /* 0x0001e20000000400 */
[----:B------:R-:W-:-:S02]  /*1240*/  IADD3 R44, R19, 0x1a0, RZ ;  /* 0x000001a0132c7810 */ /* 0x000fc40007ffe0ff */
[-C--:B------:R-:W-:Y:S01]  /*1250*/  LEA.HI.SX32 R36, R36, R19.reuse, 0x1b ;  /* 0x0000001324247211 */ /* 0x080fe200078fdaff */
[----:B------:R-:W-:Y:S01]  /*1260*/  STL [R1+0x44], R150 ;  /* 0x0000449601007387 */ /* 0x000fe20000100800 */
[C---:B------:R-:W-:Y:S02]  /*1270*/  IADD3 R46, R19.reuse, 0x1c0, RZ ;  /* 0x000001c0132e7810 */ /* 0x040fe40007ffe0ff */
[-C--:B------:R-:W-:Y:S01]  /*1280*/  LEA.HI.SX32 R38, R38, R19.reuse, 0x1b ;  /* 0x0000001326267211 */ /* 0x080fe200078fdaff */
[----:B------:R-:W-:Y:S01]  /*1290*/  STL [R1+0x40], R149 ;  /* 0x0000409501007387 */ /* 0x000fe20000100800 */
[----:B------:R-:W-:Y:S02]  /*12a0*/  SHF.L.U32 R145, R32, 0x1, RZ ;  /* 0x0000000120917819 */ /* 0x000fe400000006ff */
[----:B------:R-:W-:Y:S01]  /*12b0*/  IADD3 R48, R19, 0x1e0, RZ ;  /* 0x000001e013307810 */ /* 0x000fe20007ffe0ff */
[----:B------:R-:W-:Y:S01]  /*12c0*/  STL [R1+0x3c], R148 ;  /* 0x00003c9401007387 */ /* 0x000fe20000100800 */
[----:B------:R-:W-:-:S02]  /*12d0*/  LEA.HI.SX32 R40, R40, R19, 0x1b ;  /* 0x0000001328287211 */ /* 0x000fc400078fdaff */
[-C--:B------:R-:W-:Y:S02]  /*12e0*/  LEA.HI.SX32 R42, R42, R19.reuse, 0x1b ;  /* 0x000000132a2a7211 */ /* 0x080fe400078fdaff */
[----:B------:R-:W-:Y:S01]  /*12f0*/  SHF.L.U32 R144, R2, 0x1, RZ ;  /* 0x0000000102907819 */ /* 0x000fe200000006ff */
[----:B------:R-:W-:Y:S01]  /*1300*/  STL [R1+0x38], R147 ;  /* 0x0000389301007387 */ /* 0x000fe20000100800 */
[----:B------:R-:W-:Y:S02]  /*1310*/  SHF.L.U32 R143, R34, 0x1, RZ ;  /* 0x00000001228f7819 */ /* 0x000fe400000006ff */
[-C--:B------:R-:W-:Y:S01]  /*1320*/  LEA.HI.SX32 R44, R44, R19.reuse, 0x1b ;  /* 0x000000132c2c7211 */ /* 0x080fe200078fdaff */
[----:B------:R-:W-:Y:S01]  /*1330*/  STL [R1+0x34], R146 ;  /* 0x0000349201007387 */ /* 0x000fe20000100800 */
[----:B------:R-:W-:Y:S02]  /*1340*/  SHF.L.U32 R141, R36, 0x1, RZ ;  /* 0x00000001248d7819 */ /* 0x000fe400000006ff */
[----:B------:R-:W-:Y:S01]  /*1350*/  LEA.HI.SX32 R46, R46, R19, 0x1b ;  /* 0x000000132e2e7211 */ /* 0x000fe200078fdaff */
[----:B------:R-:W-:Y:S01]  /*1360*/  STL [R1+0x30], R145 ;  /* 0x0000309101007387 */ /* 0x000fe20000100800 */
[----:B------:R-:W-:-:S02]  /*1370*/  SHF.L.U32 R137, R38, 0x1, RZ ;  /* 0x0000000126897819 */ /* 0x000fc400000006ff */
[----:B0-----:R-:W-:Y:S01]  /*1380*/  LEA R0, R33, R21, 0x4 ;  /* 0x0000001521007211 */ /* 0x001fe200078e20ff */
[----:B------:R-:W-:Y:S01]  /*1390*/  STL [R1+0x2c], R144 ;  /* 0x00002c9001007387 */ /* 0x000fe20000100800 */
[----:B------:R-:W-:Y:S01]  /*13a0*/  LEA.HI.SX32 R48, R48, R19, 0x1b ;  /* 0x0000001330307211 */ /* 0x000fe200078fdaff */
[----:B------:R-:W-:Y:S01]  /*13b0*/  IMAD.SHL.U32 R133, R42, 0x2, RZ ;  /* 0x000000022a857824 */ /* 0x000fe200078e00ff */
[----:B------:R-:W-:Y:S01]  /*13c0*/  SHF.L.U32 R136, R40, 0x1, RZ ;  /* 0x0000000128887819 */ /* 0x000fe200000006ff */
[----:B------:R-:W-:Y:S01]  /*13d0*/  STL [R1+0x28], R143 ;  /* 0x0000288f01007387 */ /* 0x000fe20000100800 */
[----:B------:R-:W-:Y:S02]  /*13e0*/  SHF.L.U32 R132, R44, 0x1, RZ ;  /* 0x000000012c847819 */ /* 0x000fe400000006ff */
[----:B------:R-:W-:Y:S01]  /*13f0*/  SHF.L.U32 R131, R46, 0x1, RZ ;  /* 0x000000012e837819 */ /* 0x000fe200000006ff */
[----:B------:R-:W-:Y:S01]  /*1400*/  STL [R1+0x24], R141 ;  /* 0x0000248d01007387 */ /* 0x000fe20000100800 */
[----:B------:R-:W-:-:S02]  /*1410*/  LEA.HI.SX32 R54, R0, R0, 0x1b ;  /* 0x0000000000367211 */ /* 0x000fc400078fdaff */
[----:B------:R-:W-:Y:S01]  /*1420*/  SHF.L.U32 R130, R48, 0x1, RZ ;  /* 0x0000000130827819 */ /* 0x000fe200000006ff */
[----:B------:R-:W-:Y:S01]  /*1430*/  STL [R1+0x20], R137 ;  /* 0x0000208901007387 */ /* 0x000fe20000100800 */
[C---:B------:R-:W-:Y:S02]  /*1440*/  SHF.L.U64.HI R27, R56.reuse, 0x1, R57 ;  /* 0x00000001381b7819 */ /* 0x040fe40000010239 */
[----:B------:R-:W-:Y:S01]  /*1450*/  SHF.L.U32 R35, R56, 0x1, RZ ;  /* 0x0000000138237819 */ /* 0x000fe200000006ff */
[----:B------:R-:W-:Y:S01]  /*1460*/  STL [R1+0x1c], R136 ;  /* 0x00001c8801007387 */ /* 0x000fe20000100800 */
[----:B------:R-:W-:-:S03]  /*1470*/  SHF.L.U32 R54, R54, 0x1, RZ ;  /* 0x0000000136367819 */ /* 0x000fc600000006ff */
[----:B------:R-:W-:Y:S04]  /*1480*/  STL [R1+0x18], R133 ;  /* 0x0000188501007387 */ /* 0x000fe80000100800 */
[----:B------:R-:W-:Y:S01]  /*1490*/  STL [R1+0x14], R132 ;  /* 0x0000148401007387 */ /* 0x000fe20000100800 */
[----:B------:R-:W-:-:S03]  /*14a0*/  IADD3 R58, P0, R35, UR18, RZ ;  /* 0x00000012233a7c10 */ /* 0x000fc6000ff1e0ff */
[----:B------:R-:W-:Y:S04]  /*14b0*/  STL [R1+0x10], R131 ;  /* 0x0000108301007387 */ /* 0x000fe80000100800 */
[----:B------:R-:W-:Y:S04]  /*14c0*/  STL [R1+0xc], R130 ;  /* 0x00000c8201007387 */ /* 0x000fe80000100800 */
[----:B------:R-:W-:Y:S04]  /*14d0*/  STL [R1+0x70], R27 ;  /* 0x0000701b01007387 */ /* 0x000fe80000100800 */
[----:B------:R-:W-:Y:S01]  /*14e0*/  STL [R1+0x74], R35 ;  /* 0x0000742301007387 */ /* 0x000fe20000100800 */
[----:B------:R-:W-:-:S02]  /*14f0*/  IADD3.X R59, R27, UR19, RZ, P0, !PT ;  /* 0x000000131b3b7c10 */ /* 0x000fc400087fe4ff */
[----:B------:R-:W-:Y:S02]  /*1500*/  ISETP.GE.AND P0, PT, R110, UR7, PT ;  /* 0x000000076e007c0c */ /* 0x000fe4000bf06270 */
[C---:B------:R-:W-:Y:S02]  /*1510*/  LEA R2, P1, R56.reuse, UR20, 0x1 ;  /* 0x0000001438027c11 */ /* 0x040fe4000f8208ff */
[----:B------:R-:W-:Y:S02]  /*1520*/  ISETP.GE.AND P2, PT, R127, UR7, PT ;  /* 0x000000077f007c0c */ /* 0x000fe4000bf46270 */
[C---:B------:R-:W-:Y:S02]  /*1530*/  LEA.HI.X R3, R56.reuse, UR21, R57, 0x1, P1 ;  /* 0x0000001538037c11 */ /* 0x040fe400088f0c39 */
[----:B------:R-:W-:Y:S02]  /*1540*/  ISETP.GE.AND P1, PT, R56, UR7, PT ;  /* 0x0000000738007c0c */ /* 0x000fe4000bf26270 */
[----:B------:R-:W-:-:S02]  /*1550*/  ISETP.GE.AND P3, PT, R126, UR7, PT ;  /* 0x000000077e007c0c */ /* 0x000fc4000bf66270 */
        /* <DEDUP_REMOVED lines=76> */
[----:B------:R-:W4:Y:S01]  /*1a20*/  @!P6 LDG.E.U16 R0, [R58.64+0x3c0] ;  /* 0x0003c0203a00e981 */ /* 0x000f22000c1e1500 */
[----:B------:R-:W-:-:S02]  /*1a30*/  P2R R28, PR, RZ, 0x1 ;  /* 0x00000001ff1c7803 */ /* 0x000fc40000000000 */
[----:B------:R-:W-:Y:S02]  /*1a40*/  ISETP.GE.AND P0, PT, R56, UR7, PT ;  /* 0x0000000738007c0c */ /* 0x000fe4000bf06270 */
[----:B------:R-:W-:Y:S02]  /*1a50*/  P2R R27, PR, RZ, 0x2 ;  /* 0x00000002ff1b7803 */ /* 0x000fe40000000000 */
        /* <DEDUP_REMOVED lines=85> */
[----:B------:R-:W-:Y:S01]  /*1fb0*/  BSSY B0, `(.L_x_801) ;  /* 0x000003e000007945 */ /* 0x000fe20003800000 */
[----:B------:R-:W-:Y:S01]  /*1fc0*/  ISETP.GE.AND P0, PT, R56, UR7, PT ;  /* 0x0000000738007c0c */ /* 0x000fe2000bf06270 */
        /* <DEDUP_REMOVED lines=11> */
[----:B------:R2:W-:Y:S01]  /*2080*/  STS.U16 [R136+0x2c0], R30 ;  /* 0x0002c01e88007388 */ /* 0x0005e20000000400 */
[----:B0-----:R-:W-:-:S03]  /*2090*/  FADD.FTZ R28, R15, UR5 ;  /* 0x000000050f1c7e21 */ /* 0x001fc60008010000 */
[----:B------:R0:W-:Y:S01]  /*20a0*/  STS.U16 [R133+0x300], R31 ;  /* 0x0003001f85007388 */ /* 0x0001e20000000400 */
[----:B-1----:R-:W-:-:S03]  /*20b0*/  FADD.FTZ R29, R14, UR5 ;  /* 0x000000050e1d7e21 */ /* 0x002fc60008010000 */
[----:B------:R1:W-:Y:S01]  /*20c0*/  STS.U16 [R132+0x340], R32 ;  /* 0x0003402084007388 */ /* 0x0003e20000000400 */
[----:B--2---:R-:W-:-:S03]  /*20d0*/  FADD.FTZ R30, R13, UR5 ;  /* 0x000000050d1e7e21 */ /* 0x004fc60008010000 */
[----:B------:R2:W-:Y:S01]  /*20e0*/  STS.U16 [R131+0x380], R40 ;  /* 0x0003802883007388 */ /* 0x0005e20000000400 */
[----:B0-----:R-:W-:-:S03]  /*20f0*/  FADD.FTZ R31, R12, UR5 ;  /* 0x000000050c1f7e21 */ /* 0x001fc60008010000 */
[----:B------:R2:W-:Y:S01]  /*2100*/  STS.U16 [R130+0x3c0], R41 ;  /* 0x0003c02982007388 */ /* 0x0005e20000000400 */
[----:B-1----:R-:W-:Y:S01]  /*2110*/  FADD.FTZ R32, R11, UR5 ;  /* 0x000000050b207e21 */ /* 0x002fe20008010000 */
[----:B------:R-:W-:Y:S01]  /*2120*/  FSETP.GTU.FTZ.AND P3, PT, R31, 20, PT ;  /* 0x41a000001f00780b */ /* 0x000fe20003f7c000 */
[----:B------:R-:W-:Y:S01]  /*2130*/  FADD.FTZ R27, R16, UR5 ;  /* 0x00000005101b7e21 */ /* 0x000fe20008010000 */
[----:B------:R-:W-:Y:S02]  /*2140*/  FSETP.GTU.FTZ.AND P2, PT, R30, 20, PT ;  /* 0x41a000001e00780b */ /* 0x000fe40003f5c000 */
[----:B------:R-:W-:Y:S02]  /*2150*/  FSETP.GTU.FTZ.AND P4, PT, R32, 20, PT ;  /* 0x41a000002000780b */ /* 0x000fe40003f9c000 */
[----:B------:R-:W-:Y:S02]  /*2160*/  FSETP.GTU.FTZ.AND P1, PT, R29, 20, PT ;  /* 0x41a000001d00780b */ /* 0x000fe40003f3c000 */
[----:B------:R-:W-:Y:S01]  /*2170*/  FSETP.GTU.FTZ.AND P6, PT, R28, 20, PT ;  /* 0x41a000001c00780b */ /* 0x000fe20003fdc000 */
[----:B------:R-:W-:-:S06]  /*2180*/  NOP ;  /* 0x0000000000007918 */ /* 0x000fcc0000000000 */
[----:B------:R-:W-:Y:S05]  /*2190*/  @P5 BRA `(.L_x_802) ;  /* 0x000001f000005947 */ /* 0x000fea0003800000 */
[----:B--2---:R-:W-:Y:S01]  /*21a0*/  FMUL.FTZ R33, R33, 1.4426950216293334961 ;  /* 0x3fb8aa3b21217820 */ /* 0x004fe20000410000 */
        /* <DEDUP_REMOVED lines=30> */
.L_x_802:
[----:B--2---:R-:W-:Y:S05]  /*2390*/  BSYNC B0 ;  /* 0x0000000000007941 */ /* 0x004fea0003800000 */
.L_x_801:
        /* <DEDUP_REMOVED lines=36> */
.L_x_804:
[----:B------:R-:W-:Y:S05]  /*25e0*/  BSYNC B0 ;  /* 0x0000000000007941 */ /* 0x000fea0003800000 */
.L_x_803:
        /* <DEDUP_REMOVED lines=36> */
.L_x_806:
[----:B------:R-:W-:Y:S05]  /*2830*/  BSYNC B0 ;  /* 0x0000000000007941 */ /* 0x000fea0003800000 */
.L_x_805:
        /* <DEDUP_REMOVED lines=36> */
.L_x_808:
[----:B------:R-:W-:Y:S05]  /*2a80*/  BSYNC B0 ;  /* 0x0000000000007941 */ /* 0x000fea0003800000 */
.L_x_807:
        /* <DEDUP_REMOVED lines=36> */
.L_x_810:
[----:B------:R-:W-:Y:S05]  /*2cd0*/  BSYNC B0 ;  /* 0x0000000000007941 */ /* 0x000fea0003800000 */
.L_x_809:
        /* <DEDUP_REMOVED lines=36> */
.L_x_812:
[----:B------:R-:W-:Y:S05]  /*2f20*/  BSYNC B0 ;  /* 0x0000000000007941 */ /* 0x000fea0003800000 */
.L_x_811:
        /* <DEDUP_REMOVED lines=36> */
.L_x_814:
[----:B------:R-:W-:Y:S05]  /*3170*/  BSYNC B0 ;  /* 0x0000000000007941 */ /* 0x000fea0003800000 */
.L_x_813:
        /* <DEDUP_REMOVED lines=36> */
.L_x_816:
[----:B------:R-:W-:Y:S05]  /*33c0*/  BSYNC B0 ;  /* 0x0000000000007941 */ /* 0x000fea0003800000 */
.L_x_815:
        /* <DEDUP_REMOVED lines=36> */
.L_x_818:
[----:B------:R-:W-:Y:S05]  /*3610*/  BSYNC B0 ;  /* 0x0000000000007941 */ /* 0x000fea0003800000 */
.L_x_817:
        /* <DEDUP_REMOVED lines=36> */
.L_x_820:
[----:B------:R-:W-:Y:S05]  /*3860*/  BSYNC B0 ;  /* 0x0000000000007941 */ /* 0x000fea0003800000 */
.L_x_819:
        /* <DEDUP_REMOVED lines=35> */
.L_x_822:
[----:B------:R-:W-:Y:S05]  /*3aa0*/  BSYNC B0 ;  /* 0x0000000000007941 */ /* 0x000fea0003800000 */
.L_x_821:
        /* <DEDUP_REMOVED lines=33> */
.L_x_824:
[----:B------:R-:W-:Y:S05]  /*3cc0*/  BSYNC B0 ;  /* 0x0000000000007941 */ /* 0x000fea0003800000 */
.L_x_823:
        /* <DEDUP_REMOVED lines=33> */
.L_x_826:
[----:B------:R-:W-:Y:S05]  /*3ee0*/  BSYNC B0 ;  /* 0x0000000000007941 */ /* 0x000fea0003800000 */
.L_x_825:
        /* <DEDUP_REMOVED lines=33> */
.L_x_828:
[----:B------:R-:W-:Y:S05]  /*4100*/  BSYNC B0 ;  /* 0x0000000000007941 */ /* 0x000fea0003800000 */
.L_x_827:
        /* <DEDUP_REMOVED lines=33> */
.L_x_830:
[----:B------:R-:W-:Y:S05]  /*4320*/  BSYNC B0 ;  /* 0x0000000000007941 */ /* 0x000fea0003800000 */
.L_x_829:
        /* <DEDUP_REMOVED lines=33> */
.L_x_832:
[----:B------:R-:W-:Y:S05]  /*4540*/  BSYNC B0 ;  /* 0x0000000000007941 */ /* 0x000fea0003800000 */
.L_x_831:
        /* <DEDUP_REMOVED lines=159> */
[----:B------:R-:W2:Y:S04]  /*4f40*/  LDS.U16 R70, [R54+0x10] ;  /* 0x0000100036467984 */ /* 0x000ea80000000400 */
        /* <DEDUP_REMOVED lines=78> */
[----:B------:R-:W-:Y:S01]  /*5430*/  FADD.FTZ R81, R81, 1 ;  /* 0x3f80000051517421 */ /* 0x000fe20000010000 */
[----:B------:R-:W-:-:S03]  /*5440*/  HADD2.F32 R68, -RZ, R68.H0_H0 ;  /* 0x20000044ff447230 */ /* 0x000fc60000004100 */
[----:B------:R-:W-:Y:S01]  /*5450*/  FMUL.FTZ R4, R70, -1.4426950216293334961 ;  /* 0xbfb8aa3b46047820 */ /* 0x000fe20000410000 */
[----:B------:R-:W-:Y:S01]  /*5460*/  MUFU.RCP R101, R101 ;  /* 0x0000006500657308 */ /* 0x000fe20000001000 */
[----:B------:R-:W-:-:S07]  /*5470*/  HADD2.F32 R69, -RZ, R69.H0_H0 ;  /* 0x20000045ff457230 */ /* 0x000fce0000004100 */
[----:B------:R-:W-:Y:S08]  /*5480*/  MUFU.RCP R104, R81 ;  /* 0x0000005100687308 */ /* 0x000ff00000001000 */
[----:B------:R-:W-:Y:S01]  /*5490*/  MUFU.EX2 R4, R4 ;  /* 0x0000000400047308 */ /* 0x000fe20000000800 */
[----:B------:R-:W-:-:S07]  /*54a0*/  HADD2.F32 R66, -RZ, R66.H0_H0 ;  /* 0x20000042ff427230 */ /* 0x000fce0000004100 */
[----:B------:R-:W-:Y:S01]  /*54b0*/  MUFU.RCP R100, R100 ;  /* 0x0000006400647308 */ /* 0x000fe20000001000 */
        /* <DEDUP_REMOVED lines=17> */
[----:B------:R-:W3:Y:S04]  /*55d0*/  LDS.U16 R43, [R54] ;  /* 0x00000000362b7984 */ /* 0x000ee80000000400 */
[----:B------:R-:W4:Y:S04]  /*55e0*/  LDS.U16 R42, [R54+0x2] ;  /* 0x00000200362a7984 */ /* 0x000f280000000400 */
[----:B------:R-:W5:Y:S04]  /*55f0*/  LDS.U16 R41, [R54+0x4] ;  /* 0x0000040036297984 */ /* 0x000f680000000400 */
[----:B------:R-:W5:Y:S01]  /*5600*/  LDS.U16 R16, [R54+0x8] ;  /* 0x0000080036107984 */ /* 0x000f620000000400 */
[----:B0-----:R-:W-:-:S02]  /*5610*/  FADD.FTZ R60, R75, 1 ;  /* 0x3f8000004b3c7421 */ /* 0x001fc40000010000 */
[----:B-1----:R-:W-:Y:S01]  /*5620*/  FADD.FTZ R61, R78, 1 ;  /* 0x3f8000004e3d7421 */ /* 0x002fe20000010000 */
[----:B------:R-:W0:Y:S03]  /*5630*/  LDS.U16 R40, [R54+0x6] ;  /* 0x0000060036287984 */ /* 0x000e260000000400 */
[----:B------:R-:W1:Y:S01]  /*5640*/  MUFU.RCP R60, R60 ;  /* 0x0000003c003c7308 */ /* 0x000e620000001000 */
[----:B------:R-:W0:Y:S01]  /*5650*/  LDS.U16 R15, [R54+0xa] ;  /* 0x00000a00360f7984 */ /* 0x000e220000000400 */
[----:B--2---:R-:W-:-:S03]  /*5660*/  FFMA.FTZ R73, R105, R6, 1 ;  /* 0x3f80000069497423 */ /* 0x004fc60000010006 */
[----:B------:R-:W2:Y:S03]  /*5670*/  LDS.U16 R13, [R54+0xe] ;  /* 0x00000e00360d7984 */ /* 0x000ea60000000400 */
[----:B------:R-:W4:Y:S01]  /*5680*/  MUFU.RCP R61, R61 ;  /* 0x0000003d003d7308 */ /* 0x000f220000001000 */
[----:B------:R-:W-:Y:S01]  /*5690*/  FADD.FTZ R78, R7, 1 ;  /* 0x3f800000074e7421 */ /* 0x000fe20000010000 */
[----:B------:R-:W-:Y:S01]  /*56a0*/  LDS.U16 R14, [R54+0xc] ;  /* 0x00000c00360e7984 */ /* 0x000fe20000000400 */
[----:B-1----:R-:W-:Y:S01]  /*56b0*/  FADD.FTZ R12, -R60, 1 ;  /* 0x3f8000003c0c7421 */ /* 0x002fe20000010100 */
[----:B---3--:R-:W-:-:S03]  /*56c0*/  HADD2.F32 R43, -RZ, R43.H0_H0 ;  /* 0x2000002bff2b7230 */ /* 0x008fc60000004100 */
[----:B------:R-:W-:Y:S01]  /*56d0*/  FFMA.FTZ R12, R9, R12, 1 ;  /* 0x3f800000090c7423 */ /* 0x000fe2000001000c */
[----:B----4-:R-:W-:Y:S01]  /*56e0*/  HADD2.F32 R42, -RZ, R42.H0_H0 ;  /* 0x2000002aff2a7230 */ /* 0x010fe20000004100 */
[----:B------:R-:W-:Y:S01]  /*56f0*/  FMUL.FTZ R11, R142, R43 ;  /* 0x0000002b8e0b7220 */ /* 0x000fe20000410000 */
[----:B-----5:R-:W-:-:S03]  /*5700*/  HADD2.F32 R41, -RZ, R41.H0_H0 ;  /* 0x20000029ff297230 */ /* 0x020fc60000004100 */
[----:B------:R-:W-:Y:S02]  /*5710*/  FMUL.FTZ R11, R60, R11 ;  /* 0x0000000b3c0b7220 */ /* 0x000fe40000410000 */
[----:B------:R-:W-:Y:S02]  /*5720*/  FADD.FTZ R7, -R61, 1 ;  /* 0x3f8000003d077421 */ /* 0x000fe40000010100 */
[----:B------:R-:W-:Y:S02]  /*5730*/  FMUL.FTZ R6, R140, R42 ;  /* 0x0000002a8c067220 */ /* 0x000fe40000410000 */
[----:B------:R-:W-:Y:S01]  /*5740*/  FMUL.FTZ R10, R11, R12 ;  /* 0x0000000c0b0a7220 */ /* 0x000fe20000410000 */
[----:B------:R-:W-:Y:S01]  /*5750*/  HADD2.F32 R16, -RZ, R16.H0_H0 ;  /* 0x20000010ff107230 */ /* 0x000fe20000004100 */
[----:B------:R-:W-:Y:S01]  /*5760*/  FMUL.FTZ R11, R139, R41 ;  /* 0x000000298b0b7220 */ /* 0x000fe20000410000 */
[----:B------:R-:W1:Y:S01]  /*5770*/  LDS.U16 R12, [R54+0x10] ;  /* 0x00001000360c7984 */ /* 0x000e620000000400 */
[----:B------:R-:W-:-:S02]  /*5780*/  FFMA.FTZ R7, R8, R7, 1 ;  /* 0x3f80000008077423 */ /* 0x000fc40000010007 */
[----:B------:R-:W-:Y:S02]  /*5790*/  FMUL.FTZ R6, R61, R6 ;  /* 0x000000063d067220 */ /* 0x000fe40000410000 */
[----:B------:R-:W-:Y:S02]  /*57a0*/  FMUL.FTZ R84, R106, R11 ;  /* 0x0000000b6a547220 */ /* 0x000fe40000410000 */
[----:B------:R-:W-:Y:S02]  /*57b0*/  FMUL.FTZ R11, R6, R7 ;  /* 0x00000007060b7220 */ /* 0x000fe40000410000 */
[----:B------:R-:W-:Y:S02]  /*57c0*/  FMUL.FTZ R7, R135, R16 ;  /* 0x0000001087077220 */ /* 0x000fe40000410000 */
[----:B------:R-:W-:Y:S02]  /*57d0*/  FMUL.FTZ R5, R68, -1.4426950216293334961 ;  /* 0xbfb8aa3b44057820 */ /* 0x000fe40000410000 */
[----:B------:R-:W-:-:S02]  /*57e0*/  FMUL.FTZ R86, R102, R7 ;  /* 0x0000000766567220 */ /* 0x000fc40000410000 */
[----:B------:R-:W3:Y:S02]  /*57f0*/  LDS.U16 R7, [R54+0x12] ;  /* 0x0000120036077984 */ /* 0x000ee40000000400 */
[----:B------:R-:W4:Y:S01]  /*5800*/  MUFU.EX2 R5, R5 ;  /* 0x0000000500057308 */ /* 0x000f220000000800 */
[----:B------:R-:W-:Y:S02]  /*5810*/  FMUL.FTZ R3, R69, -1.4426950216293334961 ;  /* 0xbfb8aa3b45037820 */ /* 0x000fe40000410000 */
[----:B------:R-:W-:Y:S01]  /*5820*/  FADD.FTZ R6, -R101, 1 ;  /* 0x3f80000065067421 */ /* 0x000fe20000010100 */
[----:B0-----:R-:W-:Y:S01]  /*5830*/  HADD2.F32 R40, -RZ, R40.H0_H0 ;  /* 0x20000028ff287230 */ /* 0x001fe20000004100 */
[----:B------:R-:W-:Y:S02]  /*5840*/  FADD.FTZ R72, -R104, 1 ;  /* 0x3f80000068487421 */ /* 0x000fe40000010100 */
[----:B------:R-:W-:Y:S01]  /*5850*/  FFMA.FTZ R87, R63, R6, 1 ;  /* 0x3f8000003f577423 */ /* 0x000fe20000010006 */
[----:B------:R-:W0:Y:S01]  /*5860*/  MUFU.EX2 R3, R3 ;  /* 0x0000000300037308 */ /* 0x000e220000000800 */
[----:B------:R-:W-:Y:S01]  /*5870*/  FMUL.FTZ R84, R84, R73 ;  /* 0x0000004954547220 */ /* 0x000fe20000410000 */
[----:B------:R-:W5:Y:S01]  /*5880*/  LDS.U16 R6, [R54+0x14] ;  /* 0x0000140036067984 */ /* 0x000f620000000400 */
[----:B------:R-:W-:-:S02]  /*5890*/  FADD.FTZ R73, R4, 1 ;  /* 0x3f80000004497421 */ /* 0x000fc40000010000 */
[----:B------:R-:W-:Y:S02]  /*58a0*/  FMUL.FTZ R75, R138, R40 ;  /* 0x000000288a4b7220 */ /* 0x000fe40000410000 */
[----:B------:R-:W-:Y:S02]  /*58b0*/  FFMA.FTZ R74, R103, R72, 1 ;  /* 0x3f800000674a7423 */ /* 0x000fe40000010048 */
[----:B------:R-:W0:Y:S01]  /*58c0*/  MUFU.RCP R72, R78 ;  /* 0x0000004e00487308 */ /* 0x000e220000001000 */
[----:B------:R-:W-:Y:S01]  /*58d0*/  HADD2.F32 R15, -RZ, R15.H0_H0 ;  /* 0x2000000fff0f7230 */ /* 0x000fe20000004100 */
[----:B------:R-:W-:Y:S02]  /*58e0*/  FMUL.FTZ R75, R104, R75 ;  /* 0x0000004b684b7220 */ /* 0x000fe40000410000 */
[----:B----4-:R-:W-:Y:S02]  /*58f0*/  FADD.FTZ R80, R5, 1 ;  /* 0x3f80000005507421 */ /* 0x010fe40000010000 */
[----:B------:R-:W4:Y:S02]  /*5900*/  LDS.U16 R5, [R54+0x16] ;  /* 0x0000160036057984 */ /* 0x000f240000000400 */
[----:B------:R-:W1:Y:S01]  /*5910*/  MUFU.RCP R73, R73 ;  /* 0x0000004900497308 */ /* 0x000e620000001000 */
[----:B------:R-:W-:-:S02]  /*5920*/  FMUL.FTZ R2, R66, -1.4426950216293334961 ;  /* 0xbfb8aa3b42027820 */ /* 0x000fc40000410000 */
[----:B------:R-:W-:Y:S02]  /*5930*/  FMUL.FTZ R85, R75, R74 ;  /* 0x0000004a4b557220 */ /* 0x000fe40000410000 */
[----:B------:R-:W-:Y:S02]  /*5940*/  FMUL.FTZ R4, R134, R15 ;  /* 0x0000000f86047220 */ /* 0x000fe40000410000 */
[----:B------:R-:W-:Y:S01]  /*5950*/  FADD.FTZ R75, -R102, 1 ;  /* 0x3f800000664b7421 */ /* 0x000fe20000010100 */
[----:B------:R-:W3:Y:S01]  /*5960*/  MUFU.EX2 R2, R2 ;  /* 0x0000000200027308 */ /* 0x000ee20000000800 */
[----:B------:R-:W-:Y:S01]  /*5970*/  FMUL.FTZ R4, R101, R4 ;  /* 0x0000000465047220 */ /* 0x000fe20000410000 */
[----:B------:R-:W-:Y:S01]  /*5980*/  HADD2.F32 R119, -RZ, R119.H0_H0 ;  /* 0x20000077ff777230 */ /* 0x000fe20000004100 */
[----:B------:R-:W-:Y:S01]  /*5990*/  FFMA.FTZ R75, R62, R75, 1 ;  /* 0x3f8000003e4b7423 */ /* 0x000fe2000001004b */
[----:B--2---:R-:W-:Y:S01]  /*59a0*/  HADD2.F32 R13, -RZ, R13.H0_H0 ;  /* 0x2000000dff0d7230 */ /* 0x004fe20000004100 */
[----:B0-----:R-:W-:Y:S01]  /*59b0*/  FADD.FTZ R74, R3, 1 ;  /* 0x3f800000034a7421 */ /* 0x001fe20000010000 */
[----:B------:R-:W-:Y:S01]  /*59c0*/  HADD2.F32 R118, -RZ, R118.H0_H0 ;  /* 0x20000076ff767230 */ /* 0x000fe20000004100 */
[----:B------:R-:W-:Y:S01]  /*59d0*/  FMUL.FTZ R87, R4, R87 ;  /* 0x0000005704577220 */ /* 0x000fe20000410000 */
[----:B-1----:R-:W-:Y:S01]  /*59e0*/  HADD2.F32 R12, -RZ, R12.H0_H0 ;  /* 0x2000000cff0c7230 */ /* 0x002fe20000004100 */
[----:B------:R-:W-:Y:S01]  /*59f0*/  FADD.FTZ R3, -R100, 1 ;  /* 0x3f80000064037421 */ /* 0x000fe20000010100 */
[----:B------:R-:W-:Y:S01]  /*5a00*/  HADD2.F32 R120, -RZ, R120.H0_H0 ;  /* 0x20000078ff787230 */ /* 0x000fe20000004100 */
[----:B------:R-:W-:Y:S01]  /*5a10*/  FMUL.FTZ R86, R86, R75 ;  /* 0x0000004b56567220 */ /* 0x000fe20000410000 */
[----:B------:R-:W-:Y:S01]  /*5a20*/  HADD2.F32 R14, -RZ, R14.H0_H0 ;  /* 0x2000000eff0e7230 */ /* 0x000fe20000004100 */
[----:B------:R-:W-:Y:S01]  /*5a30*/  FADD.FTZ R4, -R72, 1 ;  /* 0x3f80000048047421 */ /* 0x000fe20000010100 */
[----:B------:R-:W-:Y:S01]  /*5a40*/  HADD2.F32 R65, -RZ, R65.H0_H0 ;  /* 0x20000041ff417230 */ /* 0x000fe20000004100 */
[----:B------:R-:W-:Y:S01]  /*5a50*/  FMUL.FTZ R75, R119, R13 ;  /* 0x0000000d774b7220 */ /* 0x000fe20000410000 */
[----:B------:R-:W0:Y:S01]  /*5a60*/  MUFU.RCP R74, R74 ;  /* 0x0000004a004a7308 */ /* 0x000e220000001000 */
[----:B------:R-:W-:-:S02]  /*5a70*/  FADD.FTZ R81, -R73, 1 ;  /* 0x3f80000049517421 */ /* 0x000fc40000010100 */
[----:B------:R-:W-:Y:S02]  /*5a80*/  FFMA.FTZ R88, R64, R3, 1 ;  /* 0x3f80000040587423 */ /* 0x000fe40000010003 */
[----:B------:R-:W-:Y:S02]  /*5a90*/  FMUL.FTZ R78, R118, R12 ;  /* 0x0000000c764e7220 */ /* 0x000fe40000410000 */
[----:B------:R-:W-:Y:S02]  /*5aa0*/  FFMA.FTZ R4, R71, R4, 1 ;  /* 0x3f80000047047423 */ /* 0x000fe40000010004 */
[----:B------:R-:W-:Y:S02]  /*5ab0*/  FMUL.FTZ R3, R120, R14 ;  /* 0x0000000e78037220 */ /* 0x000fe40000410000 */
[----:B------:R-:W-:Y:S02]  /*5ac0*/  FMUL.FTZ R89, R72, R75 ;  /* 0x0000004b48597220 */ /* 0x000fe40000410000 */
[----:B------:R-:W-:Y:S01]  /*5ad0*/  FMUL.FTZ R0, R65, -1.4426950216293334961 ;  /* 0xbfb8aa3b41007820 */ /* 0x000fe20000410000 */
[----:B------:R-:W-:Y:S01]  /*5ae0*/  HADD2.F32 R117, -RZ, R117.H0_H0 ;  /* 0x20000075ff757230 */ /* 0x000fe20000004100 */
[----:B------:R-:W-:Y:S01]  /*5af0*/  FFMA.FTZ R81, R70, R81, 1 ;  /* 0x3f80000046517423 */ /* 0x000fe20000010051 */
[----:B---3--:R-:W-:Y:S01]  /*5b00*/  HADD2.F32 R7, -RZ, R7.H0_H0 ;  /* 0x20000007ff077230 */ /* 0x008fe20000004100 */
[----:B------:R-:W-:Y:S01]  /*5b10*/  FMUL.FTZ R78, R73, R78 ;  /* 0x0000004e494e7220 */ /* 0x000fe20000410000 */
[----:B------:R0:W1:Y:S01]  /*5b20*/  MUFU.RCP R75, R80 ;  /* 0x00000050004b7308 */ /* 0x0000620000001000 */
[----:B------:R-:W-:-:S02]  /*5b30*/  FMUL.FTZ R3, R100, R3 ;  /* 0x0000000364037220 */ /* 0x000fc40000410000 */
[----:B------:R-:W-:Y:S02]  /*5b40*/  FMUL.FTZ R89, R89, R4 ;  /* 0x0000000459597220 */ /* 0x000fe40000410000 */
[----:B------:R-:W2:Y:S01]  /*5b50*/  LDS.U16 R4, [R54+0x18] ;  /* 0x0000180036047984 */ /* 0x000ea20000000400 */
[----:B------:R-:W-:Y:S02]  /*5b60*/  FMUL.FTZ R90, R78, R81 ;  /* 0x000000514e5a7220 */ /* 0x000fe40000410000 */
[----:B------:R-:W3:Y:S01]  /*5b70*/  MUFU.EX2 R0, R0 ;  /* 0x0000000000007308 */ /* 0x000ee20000000800 */
[----:B------:R-:W-:Y:S02]  /*5b80*/  FMUL.FTZ R88, R3, R88 ;  /* 0x0000005803587220 */ /* 0x000fe40000410000 */
[----:B------:R-:W-:Y:S02]  /*5b90*/  FADD.FTZ R78, R2, 1 ;  /* 0x3f800000024e7421 */ /* 0x000fe40000010000 */
[----:B------:R-:W-:Y:S01]  /*5ba0*/  FMUL.FTZ R3, R117, R7 ;  /* 0x0000000775037220 */ /* 0x000fe20000410000 */
[----:B------:R-:W-:Y:S01]  /*5bb0*/  HADD2.F32 R76, -RZ, R76.H0_H0 ;  /* 0x2000004cff4c7230 */ /* 0x000fe20000004100 */
[----:B0-----:R-:W-:-:S02]  /*5bc0*/  FADD.FTZ R80, -R74, 1 ;  /* 0x3f8000004a507421 */ /* 0x001fc40000010100 */
[----:B------:R-:W0:Y:S01]  /*5bd0*/  MUFU.RCP R78, R78 ;  /* 0x0000004e004e7308 */ /* 0x000e220000001000 */
[----:B------:R-:W-:Y:S01]  /*5be0*/  FMUL.FTZ R93, R74, R3 ;  /* 0x000000034a5d7220 */ /* 0x000fe20000410000 */
[----:B------:R-:W-:Y:S01]  /*5bf0*/  HADD2.F32 R116, -RZ, R116.H0_H0 ;  /* 0x20000074ff747230 */ /* 0x000fe20000004100 */
[----:B------:R-:W2:Y:S01]  /*5c00*/  LDS.U16 R3, [R54+0x1a] ;  /* 0x00001a0036037984 */ /* 0x000ea20000000400 */
[----:B-----5:R-:W-:Y:S01]  /*5c10*/  HADD2.F32 R6, -RZ, R6.H0_H0 ;  /* 0x20000006ff067230 */ /* 0x020fe20000004100 */
[----:B------:R-:W-:Y:S02]  /*5c20*/  FMUL.FTZ R2, R76, -1.4426950216293334961 ;  /* 0xbfb8aa3b4c027820 */ /* 0x000fe40000410000 */
[----:B------:R-:W-:Y:S01]  /*5c30*/  FFMA.FTZ R80, R69, R80, 1 ;  /* 0x3f80000045507423 */ /* 0x000fe20000010050 */
[----:B------:R-:W-:Y:S01]  /*5c40*/  HADD2.F32 R77, -RZ, R77.H0_H0 ;  /* 0x2000004dff4d7230 */ /* 0x000fe20000004100 */
[----:B-1----:R-:W-:Y:S02]  /*5c50*/  FADD.FTZ R81, -R75, 1 ;  /* 0x3f8000004b517421 */ /* 0x002fe40000010100 */
[----:B------:R-:W-:Y:S01]  /*5c60*/  FMUL.FTZ R82, R116, R6 ;  /* 0x0000000674527220 */ /* 0x000fe20000410000 */
[----:B------:R-:W1:Y:S01]  /*5c70*/  MUFU.EX2 R2, R2 ;  /* 0x0000000200027308 */ /* 0x000e620000000800 */
[----:B------:R-:W-:Y:S01]  /*5c80*/  FMUL.FTZ R93, R93, R80 ;  /* 0x000000505d5d7220 */ /* 0x000fe20000410000 */
[----:B------:R-:W-:Y:S01]  /*5c90*/  HADD2.F32 R115, -RZ, R115.H0_H0 ;  /* 0x20000073ff737230 */ /* 0x000fe20000004100 */
[----:B---3--:R-:W-:Y:S01]  /*5ca0*/  FADD.FTZ R80, R0, 1 ;  /* 0x3f80000000507421 */ /* 0x008fe20000010000 */
[----:B----4-:R-:W-:Y:S01]  /*5cb0*/  HADD2.F32 R5, -RZ, R5.H0_H0 ;  /* 0x20000005ff057230 */ /* 0x010fe20000004100 */
[----:B------:R-:W-:Y:S01]  /*5cc0*/  FFMA.FTZ R81, R68, R81, 1 ;  /* 0x3f80000044517423 */ /* 0x000fe20000010051 */
[----:B------:R-:W3:Y:S01]  /*5cd0*/  LDS.U16 R0, [R54+0x1c] ;  /* 0x00001c0036007984 */ /* 0x000ee20000000400 */
[----:B------:R-:W-:-:S02]  /*5ce0*/  FMUL.FTZ R82, R75, R82 ;  /* 0x000000524b527220 */ /* 0x000fc40000410000 */
[----:B------:R-:W-:Y:S01]  /*5cf0*/  FMUL.FTZ R94, R77, -1.4426950216293334961 ;  /* 0xbfb8aa3b4d5e7820 */ /* 0x000fe20000410000 */
[----:B------:R-:W-:Y:S01]  /*5d00*/  HADD2.F32 R79, -RZ, R79.H0_H0 ;  /* 0x2000004fff4f7230 */ /* 0x000fe20000004100 */
[----:B------:R-:W-:Y:S02]  /*5d10*/  FMUL.FTZ R91, R82, R81 ;  /* 0x00000051525b7220 */ /* 0x000fe40000410000 */
[----:B0-----:R-:W-:Y:S01]  /*5d20*/  FADD.FTZ R83, -R78, 1 ;  /* 0x3f8000004e537421 */ /* 0x001fe20000010100 */
[----:B------:R0:W4:Y:S01]  /*5d30*/  MUFU.EX2 R82, R94 ;  /* 0x0000005e00527308 */ /* 0x0001220000000800 */
[----:B------:R-:W-:Y:S02]  /*5d40*/  FMUL.FTZ R81, R115, R5 ;  /* 0x0000000573517220 */ /* 0x000fe40000410000 */
[----:B------:R-:W-:Y:S02]  /*5d50*/  FFMA.FTZ R92, R66, R83, 1 ;  /* 0x3f800000425c7423 */ /* 0x000fe40000010053 */
[----:B------:R-:W-:-:S02]  /*5d60*/  FMUL.FTZ R81, R78, R81 ;  /* 0x000000514e517220 */ /* 0x000fc40000410000 */
[----:B------:R-:W-:Y:S01]  /*5d70*/  FMUL.FTZ R83, R79, -1.4426950216293334961 ;  /* 0xbfb8aa3b4f537820 */ /* 0x000fe20000410000 */
[----:B------:R-:W5:Y:S01]  /*5d80*/  MUFU.RCP R80, R80 ;  /* 0x0000005000507308 */ /* 0x000f620000001000 */
[----:B0-----:R-:W0:Y:S01]  /*5d90*/  LDS.U16 R94, [R54+0x1e] ;  /* 0x00001e00365e7984 */ /* 0x001e220000000400 */
[----:B------:R-:W-:Y:S02]  /*5da0*/  FMUL.FTZ R92, R81, R92 ;  /* 0x0000005c515c7220 */ /* 0x000fe40000410000 */
[----:B-1----:R-:W-:-:S04]  /*5db0*/  FADD.FTZ R81, R2, 1 ;  /* 0x3f80000002517421 */ /* 0x002fc80000010000 */
[----:B------:R-:W1:Y:S01]  /*5dc0*/  MUFU.EX2 R83, R83 ;  /* 0x0000005300537308 */ /* 0x000e620000000800 */
[----:B------:R-:W-:Y:S01]  /*5dd0*/  HADD2.F32 R114, -RZ, R114.H0_H0 ;  /* 0x20000072ff727230 */ /* 0x000fe20000004100 */
[----:B----4-:R-:W-:Y:S01]  /*5de0*/  FADD.FTZ R82, R82, 1 ;  /* 0x3f80000052527421 */ /* 0x010fe20000010000 */
[----:B--2---:R-:W-:-:S05]  /*5df0*/  HADD2.F32 R4, -RZ, R4.H0_H0 ;  /* 0x20000004ff047230 */ /* 0x004fca0000004100 */
[----:B------:R-:W2:Y:S01]  /*5e00*/  MUFU.RCP R81, R81 ;  /* 0x0000005100517308 */ /* 0x000ea20000001000 */
[----:B-----5:R-:W-:Y:S02]  /*5e10*/  FADD.FTZ R2, -R80, 1 ;  /* 0x3f80000050027421 */ /* 0x020fe40000010100 */
[----:B------:R-:W-:Y:S01]  /*5e20*/  FMUL.FTZ R95, R114, R4 ;  /* 0x00000004725f7220 */ /* 0x000fe20000410000 */
[----:B------:R-:W-:Y:S01]  /*5e30*/  HADD2.F32 R113, -RZ, R113.H0_H0 ;  /* 0x20000071ff717230 */ /* 0x000fe20000004100 */
[----:B------:R-:W-:Y:S01]  /*5e40*/  FFMA.FTZ R2, R65, R2, 1 ;  /* 0x3f80000041027423 */ /* 0x000fe20000010002 */
[----:B------:R-:W-:Y:S02]  /*5e50*/  HADD2.F32 R3, -RZ, R3.H0_H0 ;  /* 0x20000003ff037230 */ /* 0x000fe40000004100 */
[----:B------:R-:W4:Y:S01]  /*5e60*/  MUFU.RCP R82, R82 ;  /* 0x0000005200527308 */ /* 0x000f220000001000 */
[----:B------:R-:W-:Y:S02]  /*5e70*/  FMUL.FTZ R95, R80, R95 ;  /* 0x0000005f505f7220 */ /* 0x000fe40000410000 */
[----:B-1----:R-:W-:-:S02]  /*5e80*/  FADD.FTZ R83, R83, 1 ;  /* 0x3f80000053537421 */ /* 0x002fc40000010000 */
[----:B------:R-:W-:Y:S02]  /*5e90*/  FMUL.FTZ R95, R95, R2 ;  /* 0x000000025f5f7220 */ /* 0x000fe40000410000 */
[----:B------:R-:W-:Y:S02]  /*5ea0*/  FMUL.FTZ R2, R113, R3 ;  /* 0x0000000371027220 */ /* 0x000fe40000410000 */
[C---:B--2---:R-:W-:Y:S01]  /*5eb0*/  FADD.FTZ R97, -R81.reuse, 1 ;  /* 0x3f80000051617421 */ /* 0x044fe20000010100 */
[----:B------:R-:W1:Y:S01]  /*5ec0*/  MUFU.RCP R83, R83 ;  /* 0x0000005300537308 */ /* 0x000e620000001000 */
[----:B------:R-:W-:Y:S01]  /*5ed0*/  FMUL.FTZ R96, R81, R2 ;  /* 0x0000000251607220 */ /* 0x000fe20000410000 */
[----:B------:R-:W-:Y:S01]  /*5ee0*/  HADD2.F32 R112, -RZ, R112.H0_H0 ;  /* 0x20000070ff707230 */ /* 0x000fe20000004100 */
[----:B------:R-:W-:Y:S01]  /*5ef0*/  FFMA.FTZ R97, R76, R97, 1 ;  /* 0x3f8000004c617423 */ /* 0x000fe20000010061 */
[----:B---3--:R-:W-:Y:S01]  /*5f00*/  HADD2.F32 R2, -RZ, R0.H0_H0 ;  /* 0x20000000ff027230 */ /* 0x008fe20000004100 */
[----:B----4-:R-:W-:-:S02]  /*5f10*/  FADD.FTZ R0, -R82, 1 ;  /* 0x3f80000052007421 */ /* 0x010fc40000010100 */
[----:B------:R-:W-:Y:S02]  /*5f20*/  FMUL.FTZ R96, R96, R97 ;  /* 0x0000006160607220 */ /* 0x000fe40000410000 */
[----:B------:R-:W-:Y:S01]  /*5f30*/  FMUL.FTZ R97, R112, R2 ;  /* 0x0000000270617220 */ /* 0x000fe20000410000 */
[----:B------:R-:W-:Y:S01]  /*5f40*/  HADD2.F32 R17, -RZ, R17.H0_H0 ;  /* 0x20000011ff117230 */ /* 0x000fe20000004100 */
[----:B------:R-:W-:Y:S01]  /*5f50*/  FFMA.FTZ R98, R77, R0, 1 ;  /* 0x3f8000004d627423 */ /* 0x000fe20000010000 */
[----:B0-----:R-:W-:Y:S01]  /*5f60*/  HADD2.F32 R0, -RZ, R94.H0_H0 ;  /* 0x2000005eff007230 */ /* 0x001fe20000004100 */
[----:B------:R-:W-:Y:S02]  /*5f70*/  FMUL.FTZ R97, R82, R97 ;  /* 0x0000006152617220 */ /* 0x000fe40000410000 */
[----:B-1----:R-:W-:Y:S02]  /*5f80*/  FADD.FTZ R108, -R83, 1 ;  /* 0x3f800000536c7421 */ /* 0x002fe40000010100 */
        /* <DEDUP_REMOVED lines=84> */
.L_x_834:
[----:B-1----:R-:W-:Y:S05]  /*64d0*/  BSYNC B0 ;  /* 0x0000000000007941 */ /* 0x002fea0003800000 */
.L_x_833:
        /* <DEDUP_REMOVED lines=170> */
.L_x_837:
[----:B------:R-:W-:Y:S05]  /*6f80*/  BSYNC B0 ;  /* 0x0000000000007941 */ /* 0x000fea0003800000 */
.L_x_836:
        /* <DEDUP_REMOVED lines=14> */
[----:B0-----:R-:W-:-:S04]  /*7070*/  MOV R4, UR7 ;  /* 0x0000000700047c02 */ /* 0x001fc80008000f00 */
        /* <DEDUP_REMOVED lines=28> */
.L_x_835:
[----:B0-----:R-:W2:Y:S01]  /*7240*/  LDL.LU R2, [R1+0x7c] ;  /* 0x00007c0001027983 */ /* 0x001ea20000300800 */
[----:B------:R-:W-:Y:S01]  /*7250*/  HADD2.F32 R3, -RZ, R53.H0_H0 ;  /* 0x20000035ff037230 */ /* 0x000fe20000004100 */
        /* <DEDUP_REMOVED lines=77> */
.L_x_886:
[----:B------:R-:W2:Y:S01]  /*7730*/  LDL R77, [R1+0x8] ;  /* 0x00000800014d7983 */ /* 0x000ea20000100800 */
[----:B------:R-:W-:-:S03]  /*7740*/  ULDC.64 UR36, c[0x0][0x180] ;  /* 0x0000600000247ab9 */ /* 0x000fc60000000a00 */
[----:B------:R-:W3:Y:S04]  /*7750*/  LDL R76, [R1+0x4] ;  /* 0x00000400014c7983 */ /* 0x000ee80000100800 */
[----:B------:R-:W4:Y:S01]  /*7760*/  LDL R75, [R1+0x5c] ;  /* 0x00005c00014b7983 */ /* 0x000f220000100800 */
[----:B------:R-:W-:Y:S02]  /*7770*/  UIMAD UR38, UR11, UR36, URZ ;  /* 0x000000240b2672a4 */ /* 0x000fe4000f8e023f */
[----:B------:R-:W-:Y:S01]  /*7780*/  UIMAD.WIDE.U32 UR34, UR10, UR36, URZ ;  /* 0x000000240a2272a5 */ /* 0x000fe2000f8e003f */
[----:B------:R-:W4:Y:S01]  /*7790*/  LDL R82, [R1] ;  /* 0x0000000001527983 */ /* 0x000f220000100800 */
[----:B------:R-:W-:Y:S02]  /*77a0*/  UIMAD UR38, UR10, UR37, UR38 ;  /* 0x000000250a2672a4 */ /* 0x000fe4000f8e0226 */
[----:B------:R-:W-:Y:S01]  /*77b0*/  USHF.R.S32.HI UR44, URZ, 0x1f, UR7 ;  /* 0x0000001f3f2c7899 */ /* 0x000fe20008011407 */
[----:B------:R-:W-:Y:S01]  /*77c0*/  MOV R41, UR7 ;  /* 0x0000000700297c02 */ /* 0x000fe20008000f00 */
[----:B------:R-:W-:Y:S01]  /*77d0*/  ULDC.64 UR36, c[0x0][0x188] ;  /* 0x0000620000247ab9 */ /* 0x000fe20000000a00 */
[----:B------:R-:W4:Y:S01]  /*77e0*/  LDL R81, [R1+0x4c] ;  /* 0x00004c0001517983 */ /* 0x000f220000100800 */
[----:B------:R-:W-:-:S02]  /*77f0*/  UIADD3 UR35, UR35, UR38, URZ ;  /* 0x0000002623237290 */ /* 0x000fc4000fffe03f */
        /* <DEDUP_REMOVED lines=8> */
[----:B------:R-:W-:Y:S02]  /*7880*/  UIMAD UR46, UR44, UR34, URZ ;  /* 0x000000222c2e72a4 */ /* 0x000fe4000f8e023f */
[----:B------:R-:W-:Y:S01]  /*7890*/  UIADD3 UR34, UR37, UR45, URZ ;  /* 0x0000002d25227290 */ /* 0x000fe2000fffe03f */
[----:B------:R-:W4:Y:S01]  /*78a0*/  LDL R88, [R1+0x48] ;  /* 0x0000480001587983 */ /* 0x000f220000100800 */
[----:B------:R-:W-:Y:S01]  /*78b0*/  ULEA UR38, UP0, UR36, UR38, 0x2 ;  /* 0x0000002624267291 */ /* 0x000fe2000f80103f */
[----:B------:R-:W-:Y:S02]  /*78c0*/  PRMT R62, RZ, 0x7610, R62 ;  /* 0x00007610ff3e7816 */ /* 0x000fe4000000003e */
[----:B------:R-:W-:Y:S01]  /*78d0*/  PRMT R63, RZ, 0x7610, R63 ;  /* 0x00007610ff3f7816 */ /* 0x000fe2000000003f */
[----:B------:R-:W-:Y:S01]  /*78e0*/  ULEA.HI.X UR39, UR36, UR39, UR34, 0x2, UP0 ;  /* 0x0000002724277291 */ /* 0x000fe200080f1422 */
[----:B------:R-:W-:Y:S01]  /*78f0*/  PRMT R64, RZ, 0x7610, R64 ;  /* 0x00007610ff407816 */ /* 0x000fe20000000040 */
[----:B------:R-:W4:Y:S01]  /*7900*/  LDL R87, [R1+0x40] ;  /* 0x0000400001577983 */ /* 0x000f220000100800 */
[----:B------:R-:W-:-:S02]  /*7910*/  ULDC UR34, c[0x0][0x168] ;  /* 0x00005a0000227ab9 */ /* 0x000fc40000000800 */
[----:B------:R-:W-:Y:S01]  /*7920*/  UIADD3 UR34, -UR25, UR34, URZ ;  /* 0x0000002219227290 */ /* 0x000fe2000fffe13f */
[----:B------:R-:W-:Y:S01]  /*7930*/  IMAD.WIDE.U32 R40, R41, c[0x0][0x1a0], R56 ;  /* 0x0000680029287a25 */ /* 0x000fe200078e0038 */
[----:B------:R-:W-:Y:S01]  /*7940*/  UIMAD UR35, UR7, UR35, UR46 ;  /* 0x00000023072372a4 */ /* 0x000fe2000f8e022e */
[----:B------:R-:W-:Y:S01]  /*7950*/  PRMT R65, RZ, 0x7610, R65 ;  /* 0x00007610ff417816 */ /* 0x000fe20000000041 */
[----:B------:R-:W4:Y:S02]  /*7960*/  LDL R86, [R1+0x3c] ;  /* 0x00003c0001567983 */ /* 0x000f240000100800 */
[C---:B------:R-:W-:Y:S02]  /*7970*/  LEA R42, P0, R40.reuse, UR22, 0x1 ;  /* 0x00000016282a7c11 */ /* 0x040fe4000f8008ff */
[----:B------:R-:W-:Y:S01]  /*7980*/  IADD3 R41, R41, UR35, RZ ;  /* 0x0000002329297c10 */ /* 0x000fe2000fffe0ff */
[----:B------:R-:W4:Y:S03]  /*7990*/  LDL R85, [R1+0x38] ;  /* 0x0000380001557983 */ /* 0x000f260000100800 */
[--C-:B------:R-:W-:Y:S01]  /*79a0*/  LEA.HI.X R43, R40, UR23, R41.reuse, 0x1, P0 ;  /* 0x00000017282b7c11 */ /* 0x100fe200080f0c29 */
[----:B------:R-:W4:Y:S01]  /*79b0*/  LDL R84, [R1+0x34] ;  /* 0x0000340001547983 */ /* 0x000f220000100800 */
[----:B------:R-:W-:-:S02]  /*79c0*/  PRMT R41, RZ, 0x7610, R41 ;  /* 0x00007610ff297816 */ /* 0x000fc40000000029 */
[----:B------:R-:W-:Y:S01]  /*79d0*/  MOV R60, UR38 ;  /* 0x00000026003c7c02 */ /* 0x000fe20008000f00 */
[----:B------:R-:W4:Y:S01]  /*79e0*/  LDL R83, [R1+0x30] ;  /* 0x0000300001537983 */ /* 0x000f220000100800 */
[----:B------:R-:W-:Y:S02]  /*79f0*/  MOV R61, UR39 ;  /* 0x00000027003d7c02 */ /* 0x000fe40008000f00 */
[----:B------:R-:W-:-:S03]  /*7a00*/  ISETP.GE.AND P1, PT, R56, UR34, PT ;  /* 0x0000002238007c0c */ /* 0x000fc6000bf26270 */
[----:B------:R0:W4:Y:S01]  /*7a10*/  LDG.E R70, [R60.64] ;  /* 0x000000203c467981 */ /* 0x000122000c1e1900 */
[----:B------:R-:W-:Y:S02]  /*7a20*/  PRMT R40, RZ, 0x7610, R40 ;  /* 0x00007610ff287816 */ /* 0x000fe40000000028 */
[----:B0-----:R-:W-:-:S07]  /*7a30*/  PRMT R60, RZ, 0x7610, R60 ;  /* 0x00007610ff3c7816 */ /* 0x001fce000000003c */
[----:B------:R-:W4:Y:S01]  /*7a40*/  @!P1 LDG.E.U16 R40, [R42.64] ;  /* 0x000000202a289981 */ /* 0x000f22000c1e1500 */
[----:B--2---:R-:W-:-:S03]  /*7a50*/  ISETP.GE.AND P2, PT, R77, UR34, PT ;  /* 0x000000224d007c0c */ /* 0x004fc6000bf46270 */
[----:B------:R-:W2:Y:S01]  /*7a60*/  LDL R77, [R1+0x58] ;  /* 0x00005800014d7983 */ /* 0x000ea20000100800 */
[----:B---3--:R-:W-:-:S03]  /*7a70*/  ISETP.GE.AND P3, PT, R76, UR34, PT ;  /* 0x000000224c007c0c */ /* 0x008fc6000bf66270 */
[----:B------:R-:W3:Y:S06]  /*7a80*/  LDL R76, [R1+0x54] ;  /* 0x00005400014c7983 */ /* 0x000eec0000100800 */
[----:B------:R0:W3:Y:S01]  /*7a90*/  @!P2 LDG.E.U16 R41, [R42.64+0x40] ;  /* 0x000040202a29a981 */ /* 0x0000e2000c1e1500 */
[----:B------:R-:W-:Y:S02]  /*7aa0*/  ISETP.GE.AND P2, PT, R162, UR34, PT ;  /* 0x00000022a2007c0c */ /* 0x000fe4000bf46270 */
[----:B----4-:R-:W-:Y:S01]  /*7ab0*/  ISETP.GE.AND P4, PT, R82, UR34, PT ;  /* 0x0000002252007c0c */ /* 0x010fe2000bf86270 */
[----:B------:R0:W4:Y:S10]  /*7ac0*/  @!P3 LDG.E.U16 R62, [R42.64+0x80] ;  /* 0x000080202a3eb981 */ /* 0x000134000c1e1500 */
[----:B------:R0:W4:Y:S01]  /*7ad0*/  @!P2 LDG.E.U16 R60, [R42.64+0x1c0] ;  /* 0x0001c0202a3ca981 */ /* 0x000122000c1e1500 */
[----:B------:R-:W-:-:S03]  /*7ae0*/  ISETP.GE.AND P2, PT, R75, UR34, PT ;  /* 0x000000224b007c0c */ /* 0x000fc6000bf46270 */
[----:B------:R-:W4:Y:S01]  /*7af0*/  LDL R75, [R1+0x44] ;  /* 0x00004400014b7983 */ /* 0x000f220000100800 */
[----:B------:R-:W-:Y:S02]  /*7b00*/  ISETP.GE.AND P5, PT, R165, UR34, PT ;  /* 0x00000022a5007c0c */ /* 0x000fe4000bfa6270 */
[----:B------:R-:W-:Y:S01]  /*7b10*/  ISETP.GE.AND P0, PT, R164, UR34, PT ;  /* 0x00000022a4007c0c */ /* 0x000fe2000bf06270 */
[----:B------:R0:W4:Y:S01]  /*7b20*/  @!P4 LDG.E.U16 R63, [R42.64+0xc0] ;  /* 0x0000c0202a3fc981 */ /* 0x000122000c1e1500 */
[----:B------:R-:W-:Y:S02]  /*7b30*/  ISETP.GE.AND P1, PT, R163, UR34, PT ;  /* 0x00000022a3007c0c */ /* 0x000fe4000bf26270 */
[----:B------:R-:W-:Y:S01]  /*7b40*/  ISETP.GE.AND P3, PT, R161, UR34, PT ;  /* 0x00000022a1007c0c */ /* 0x000fe2000bf66270 */
[----:B------:R-:W4:Y:S01]  /*7b50*/  LDL R82, [R1+0x2c] ;  /* 0x00002c0001527983 */ /* 0x000f220000100800 */
[----:B------:R-:W-:Y:S02]  /*7b60*/  ISETP.GE.AND P4, PT, R81, UR34, PT ;  /* 0x0000002251007c0c */ /* 0x000fe4000bf86270 */
[----:B------:R-:W-:Y:S01]  /*7b70*/  PRMT R66, RZ, 0x7610, R66 ;  /* 0x00007610ff427816 */ /* 0x000fe20000000042 */
[----:B------:R-:W4:Y:S01]  /*7b80*/  LDL R81, [R1+0x28] ;  /* 0x0000280001517983 */ /* 0x000f220000100800 */
[----:B------:R-:W-:-:S02]  /*7b90*/  PRMT R61, RZ, 0x7610, R61 ;  /* 0x00007610ff3d7816 */ /* 0x000fc4000000003d */
[----:B------:R-:W-:Y:S01]  /*7ba0*/  PRMT R67, RZ, 0x7610, R67 ;  /* 0x00007610ff437816 */ /* 0x000fe20000000043 */
[----:B------:R0:W4:Y:S01]  /*7bb0*/  @!P5 LDG.E.U16 R64, [R42.64+0x100] ;  /* 0x000100202a40d981 */ /* 0x000122000c1e1500 */
[----:B------:R-:W-:-:S03]  /*7bc0*/  ISETP.GE.AND P5, PT, R80, UR34, PT ;  /* 0x0000002250007c0c */ /* 0x000fc6000bfa6270 */
[----:B------:R0:W4:Y:S01]  /*7bd0*/  @!P0 LDG.E.U16 R65, [R42.64+0x140] ;  /* 0x000140202a418981 */ /* 0x000122000c1e1500 */
[----:B------:R-:W-:-:S03]  /*7be0*/  ISETP.GE.AND P0, PT, R79, UR34, PT ;  /* 0x000000224f007c0c */ /* 0x000fc6000bf06270 */
[----:B------:R0:W4:Y:S01]  /*7bf0*/  @!P1 LDG.E.U16 R66, [R42.64+0x180] ;  /* 0x000180202a429981 */ /* 0x000122000c1e1500 */
[----:B------:R-:W-:-:S03]  /*7c00*/  ISETP.GE.AND P1, PT, R78, UR34, PT ;  /* 0x000000224e007c0c */ /* 0x000fc6000bf26270 */
[----:B------:R0:W4:Y:S01]  /*7c10*/  @!P3 LDG.E.U16 R61, [R42.64+0x200] ;  /* 0x000200202a3db981 */ /* 0x000122000c1e1500 */
[----:B------:R-:W-:-:S03]  /*7c20*/  PRMT R68, RZ, 0x7610, R68 ;  /* 0x00007610ff447816 */ /* 0x000fc60000000044 */
[----:B------:R0:W4:Y:S01]  /*7c30*/  @!P4 LDG.E.U16 R67, [R42.64+0x240] ;  /* 0x000240202a43c981 */ /* 0x000122000c1e1500 */
[----:B------:R-:W-:Y:S02]  /*7c40*/  PRMT R69, RZ, 0x7610, R69 ;  /* 0x00007610ff457816 */ /* 0x000fe40000000045 */
[----:B------:R-:W-:Y:S01]  /*7c50*/  PRMT R71, RZ, 0x7610, R71 ;  /* 0x00007610ff477816 */ /* 0x000fe20000000047 */
[----:B------:R-:W4:Y:S01]  /*7c60*/  LDL R80, [R1+0x24] ;  /* 0x0000240001507983 */ /* 0x000f220000100800 */
[----:B------:R-:W-:Y:S02]  /*7c70*/  PRMT R72, RZ, 0x7610, R72 ;  /* 0x00007610ff487816 */ /* 0x000fe40000000048 */
[----:B------:R-:W-:Y:S01]  /*7c80*/  PRMT R73, RZ, 0x7610, R73 ;  /* 0x00007610ff497816 */ /* 0x000fe20000000049 */
[----:B------:R-:W4:Y:S01]  /*7c90*/  LDL R79, [R1+0x20] ;  /* 0x00002000014f7983 */ /* 0x000f220000100800 */
[----:B------:R-:W-:-:S03]  /*7ca0*/  PRMT R74, RZ, 0x7610, R74 ;  /* 0x00007610ff4a7816 */ /* 0x000fc6000000004a */
[----:B------:R0:W4:Y:S04]  /*7cb0*/  @!P5 LDG.E.U16 R68, [R42.64+0x280] ;  /* 0x000280202a44d981 */ /* 0x000128000c1e1500 */
[----:B------:R-:W4:Y:S04]  /*7cc0*/  LDL R78, [R1+0x1c] ;  /* 0x00001c00014e7983 */ /* 0x000f280000100800 */
[----:B------:R0:W4:Y:S04]  /*7cd0*/  @!P0 LDG.E.U16 R69, [R42.64+0x2c0] ;  /* 0x0002c0202a458981 */ /* 0x000128000c1e1500 */
[----:B------:R0:W4:Y:S04]  /*7ce0*/  @!P1 LDG.E.U16 R71, [R42.64+0x300] ;  /* 0x000300202a479981 */ /* 0x000128000c1e1500 */
[----:B------:R-:W-:Y:S04]  /*7cf0*/  STS.U16 [R88], R40 ;  /* 0x0000002858007388 */ /* 0x000fe80000000400 */
[----:B------:R0:W4:Y:S01]  /*7d00*/  @!P2 LDG.E.U16 R72, [R42.64+0x340] ;  /* 0x000340202a48a981 */ /* 0x000122000c1e1500 */
[----:B--2---:R-:W-:-:S03]  /*7d10*/  ISETP.GE.AND P3, PT, R77, UR34, PT ;  /* 0x000000224d007c0c */ /* 0x004fc6000bf66270 */
[----:B------:R-:W2:Y:S01]  /*7d20*/  LDL R77, [R1+0x18] ;  /* 0x00001800014d7983 */ /* 0x000ea20000100800 */
[----:B---3--:R-:W-:Y:S01]  /*7d30*/  ISETP.GE.AND P4, PT, R76, UR34, PT ;  /* 0x000000224c007c0c */ /* 0x008fe2000bf86270 */
[----:B------:R-:W-:Y:S02]  /*7d40*/  ULDC.64 UR34, c[0x0][0x1b8] ;  /* 0x00006e0000227ab9 */ /* 0x000fe40000000a00 */
[----:B------:R-:W3:Y:S06]  /*7d50*/  LDL R76, [R1+0x14] ;  /* 0x00001400014c7983 */ /* 0x000eec0000100800 */
[----:B------:R0:W3:Y:S04]  /*7d60*/  @!P3 LDG.E.U16 R73, [R42.64+0x380] ;  /* 0x000380202a49b981 */ /* 0x0000e8000c1e1500 */
[----:B------:R0:W3:Y:S04]  /*7d70*/  @!P4 LDG.E.U16 R74, [R42.64+0x3c0] ;  /* 0x0003c0202a4ac981 */ /* 0x0000e8000c1e1500 */
[----:B0-----:R-:W3:Y:S04]  /*7d80*/  LDL R43, [R1+0xc] ;  /* 0x00000c00012b7983 */ /* 0x001ee80000100800 */
[----:B----4-:R0:W-:Y:S04]  /*7d90*/  STS.U16 [R75+0x40], R41 ;  /* 0x000040294b007388 */ /* 0x0101e80000000400 */
[----:B0-----:R-:W4:Y:S01]  /*7da0*/  LDL R75, [R1+0x10] ;  /* 0x00001000014b7983 */ /* 0x001f220000100800 */
[----:B------:R-:W-:-:S04]  /*7db0*/  UIMAD UR38, UR11, UR34, URZ ;  /* 0x000000220b2672a4 */ /* 0x000fc8000f8e023f */
[----:B------:R-:W-:-:S07]  /*7dc0*/  UIMAD UR39, UR10, UR35, UR38 ;  /* 0x000000230a2772a4 */ /* 0x000fce000f8e0226 */
[----:B------:R-:W0:Y:S01]  /*7dd0*/  R2UR UR38, R70 ;  /* 0x00000000462673c2 */ /* 0x000e2200000e0000 */
[----:B------:R-:W-:-:S03]  /*7de0*/  UIMAD.WIDE.U32 UR36, UR10, UR34, URZ ;  /* 0x000000220a2472a5 */ /* 0x000fc6000f8e003f */
[----:B------:R-:W-:Y:S02]  /*7df0*/  ULDC.64 UR34, c[0x0][0x1c0] ;  /* 0x0000700000227ab9 */ /* 0x000fe40000000a00 */
[----:B------:R-:W-:Y:S01]  /*7e00*/  UIADD3 UR37, UR37, UR39, URZ ;  /* 0x0000002725257290 */ /* 0x000fe2000fffe03f */
[----:B------:R-:W-:Y:S01]  /*7e10*/  ISETP.NE.AND P1, PT, R55, RZ, PT ;  /* 0x000000ff3700720c */ /* 0x000fe20003f25270 */
[----:B------:R-:W-:Y:S01]  /*7e20*/  UIMAD UR39, UR44, UR34, URZ ;  /* 0x000000222c2772a4 */ /* 0x000fe2000f8e023f */
[----:B------:R-:W-:Y:S01]  /*7e30*/  STS.U16 [R87+0x80], R62 ;  /* 0x0000803e57007388 */ /* 0x000fe20000000400 */
[----:B------:R-:W-:Y:S02]  /*7e40*/  UIMAD.WIDE.U32 UR36, UR7, UR34, UR36 ;  /* 0x00000022072472a5 */ /* 0x000fe4000f8e0024 */
[----:B------:R-:W-:Y:S01]  /*7e50*/  UIMAD UR39, UR7, UR35, UR39 ;  /* 0x00000023072772a4 */ /* 0x000fe2000f8e0227 */
[----:B0-----:R-:W-:Y:S01]  /*7e60*/  MOV R70, UR38 ;  /* 0x0000002600467c02 */ /* 0x001fe20008000f00 */
[----:B------:R-:W-:Y:S01]  /*7e70*/  STS.U16 [R86+0xc0], R63 ;  /* 0x0000c03f56007388 */ /* 0x000fe20000000400 */
[----:B------:R-:W-:-:S03]  /*7e80*/  ULDC.64 UR34, c[0x0][0x230] ;  /* 0x00008c0000227ab9 */ /* 0x000fc60000000a00 */
[----:B------:R-:W-:-:S04]  /*7e90*/  FMUL.FTZ R70, R70, 1.4426950216293334961 ;  /* 0x3fb8aa3b46467820 */ /* 0x000fc80000410000 */
[----:B------:R-:W-:Y:S01]  /*7ea0*/  FMUL.FTZ R136, R70, R33 ;  /* 0x0000002146887220 */ /* 0x000fe20000410000 */
[----:B------:R-:W-:Y:S01]  /*7eb0*/  STS.U16 [R85+0x100], R64 ;  /* 0x0001004055007388 */ /* 0x000fe20000000400 */
[----:B------:R-:W-:Y:S01]  /*7ec0*/  UIADD3 UR37, UR37, UR39, URZ ;  /* 0x0000002725257290 */ /* 0x000fe2000fffe03f */
[----:B------:R-:W-:Y:S01]  /*7ed0*/  MOV R42, UR43 ;  /* 0x0000002b002a7c02 */ /* 0x000fe20008000f00 */
[----:B------:R-:W-:Y:S01]  /*7ee0*/  ULEA UR34, UP0, UR36, UR34, 0x2 ;  /* 0x0000002224227291 */ /* 0x000fe2000f80103f */
[----:B------:R-:W-:Y:S01]  /*7ef0*/  STS.U16 [R84+0x140], R65 ;  /* 0x0001404154007388 */ /* 0x000fe20000000400 */
[----:B------:R-:W0:Y:S03]  /*7f00*/  MUFU.EX2 R136, R136 ;  /* 0x0000008800887308 */ /* 0x000e260000000800 */
[----:B------:R-:W-:Y:S01]  /*7f10*/  STS.U16 [R83+0x180], R66 ;  /* 0x0001804253007388 */ /* 0x000fe20000000400 */
[----:B------:R-:W-:-:S03]  /*7f20*/  ULEA.HI.X UR35, UR36, UR35, UR37, 0x2, UP0 ;  /* 0x0000002324237291 */ /* 0x000fc600080f1425 */
[----:B------:R-:W-:Y:S01]  /*7f30*/  STS.U16 [R82+0x1c0], R60 ;  /* 0x0001c03c52007388 */ /* 0x000fe20000000400 */
[----:B------:R-:W-:-:S03]  /*7f40*/  LEA R42, R42, UR7, 0x8 ;  /* 0x000000072a2a7c11 */ /* 0x000fc6000f8e40ff */
[----:B------:R-:W-:Y:S01]  /*7f50*/  STS.U16 [R81+0x200], R61 ;  /* 0x0002003d51007388 */ /* 0x000fe20000000400 */
[----:B------:R-:W-:-:S03]  /*7f60*/  @P1 IADD3 R42, R55, 0x200, RZ ;  /* 0x00000200372a1810 */ /* 0x000fc60007ffe0ff */
[----:B------:R-:W-:Y:S04]  /*7f70*/  STS.U16 [R80+0x240], R67 ;  /* 0x0002404350007388 */ /* 0x000fe80000000400 */
[----:B------:R-:W-:Y:S04]  /*7f80*/  STS.U16 [R79+0x280], R68 ;  /* 0x000280444f007388 */ /* 0x000fe80000000400 */
[----:B------:R-:W-:Y:S01]  /*7f90*/  STS.U16 [R78+0x2c0], R69 ;  /* 0x0002c0454e007388 */ /* 0x000fe20000000400 */
[----:B------:R-:W-:Y:S01]  /*7fa0*/  MOV R40, UR34 ;  /* 0x0000002200287c02 */ /* 0x000fe20008000f00 */
[----:B------:R-:W-:Y:S01]  /*7fb0*/  IMAD.U32 R41, RZ, RZ, UR35 ;  /* 0x00000023ff297e24 */ /* 0x000fe2000f8e00ff */
[----:B------:R-:W-:Y:S01]  /*7fc0*/  ISETP.NE.AND P0, PT, R55, 0x7f, PT ;  /* 0x0000007f3700780c */ /* 0x000fe20003f05270 */
[----:B------:R-:W-:Y:S01]  /*7fd0*/  BSSY B0, `(.L_x_839) ;  /* 0x0000027000007945 */ /* 0x000fe20003800000 */
[----:B--2---:R-:W-:Y:S04]  /*7fe0*/  STS.U16 [R77+0x300], R71 ;  /* 0x000300474d007388 */ /* 0x004fe80000000400 */
[----:B---3--:R-:W-:Y:S04]  /*7ff0*/  STS.U16 [R76+0x340], R72 ;  /* 0x000340484c007388 */ /* 0x008fe80000000400 */
[----:B----4-:R1:W-:Y:S04]  /*8000*/  STS.U16 [R75+0x380], R73 ;  /* 0x000380494b007388 */ /* 0x0103e80000000400 */
[----:B------:R2:W-:Y:S01]  /*8010*/  STS.U16 [R43+0x3c0], R74 ;  /* 0x0003c04a2b007388 */ /* 0x0005e20000000400 */
[----:B------:R-:W-:-:S06]  /*8020*/  NOP ;  /* 0x0000000000007918 */ /* 0x000fcc0000000000 */
[----:B-1----:R-:W-:Y:S01]  /*8030*/  SHF.L.U32 R75, R42, 0x2, RZ ;  /* 0x000000022a4b7819 */ /* 0x002fe200000006ff */
[----:B------:R2:W1:Y:S04]  /*8040*/  LDS.U16 R72, [R54] ;  /* 0x0000000036487984 */ /* 0x0004680000000400 */
        /* <DEDUP_REMOVED lines=20> */
[----:B---34-:R-:W-:Y:S01]  /*8190*/  ULDC UR35, c[0x0][0x174] ;  /* 0x00005d0000237ab9 */ /* 0x018fe20000000800 */
        /* <DEDUP_REMOVED lines=8> */
[----:B--2---:R-:W-:-:S05]  /*8220*/  MOV R40, UR34 ;  /* 0x0000002200287c02 */ /* 0x004fca0008000f00 */
[----:B------:R0:W2:Y:S02]  /*8230*/  @P0 LDS R95, [R40.X4+0x3be0] ;  /* 0x003be000285f0984 */ /* 0x0000a40000004800 */
.L_x_840:
[----:B---34-:R-:W-:Y:S05]  /*8240*/  BSYNC B0 ;  /* 0x0000000000007941 */ /* 0x018fea0003800000 */
.L_x_839:
[----:B------:R-:W-:Y:S01]  /*8250*/  UISETP.GE.AND UP0, UPT, UR24, 0x2, UPT ;  /* 0x000000021800788c */ /* 0x000fe2000bf06270 */
[----:B0-2---:R-:W-:Y:S01]  /*8260*/  LOP3.LUT R40, R55, 0x1f, RZ, 0xc0, !PT ;  /* 0x0000001f37287812 */ /* 0x005fe200078ec0ff */
[----:B------:R-:W-:Y:S01]  /*8270*/  HFMA2.MMA R73, -RZ, RZ, 0, 4.76837158203125e-07 ;  /* 0x00000008ff497435 */ /* 0x000fe200000001ff */
[----:B------:R-:W-:Y:S01]  /*8280*/  MOV R41, c[0x0][0x16c] ;  /* 0x00005b0000297a02 */ /* 0x000fe20000000f00 */
[----:B------:R-:W-:Y:S01]  /*8290*/  IMAD.MOV.U32 R83, RZ, RZ, RZ ;  /* 0x000000ffff537224 */ /* 0x000fe200078e00ff */
[----:B------:R-:W-:Y:S02]  /*82a0*/  MOV R82, 0x3f800000 ;  /* 0x3f80000000527802 */ /* 0x000fe40000000f00 */
[----:B------:R-:W-:-:S04]  /*82b0*/  PLOP3.LUT P0, PT, PT, PT, UP0, 0x80, 0x0 ;  /* 0x000000000000781c */ /* 0x000fc80003f0f008 */
[----:B------:R-:W-:Y:S01]  /*82c0*/  ISETP.NE.OR P0, PT, R40, RZ, !P0 ;  /* 0x000000ff2800720c */ /* 0x000fe20004705670 */
[C---:B------:R-:W-:Y:S01]  /*82d0*/  FMUL.FTZ R94, R70.reuse, R32 ;  /* 0x00000020465e7220 */ /* 0x040fe20000410000 */
[----:B------:R-:W-:Y:S01]  /*82e0*/  MOV R40, UR24 ;  /* 0x0000001800287c02 */ /* 0x000fe20008000f00 */
[C---:B------:R-:W-:Y:S01]  /*82f0*/  FMUL.FTZ R93, R70.reuse, R31 ;  /* 0x0000001f465d7220 */ /* 0x040fe20000410000 */
[----:B------:R-:W-:Y:S01]  /*8300*/  HADD2.F32 R137, -RZ, R53.H0_H0 ;  /* 0x20000035ff897230 */ /* 0x000fe20000004100 */
[----:B------:R-:W-:Y:S02]  /*8310*/  FMUL.FTZ R92, R70, R30 ;  /* 0x0000001e465c7220 */ /* 0x000fe40000410000 */
[----:B------:R-:W0:Y:S01]  /*8320*/  MUFU.EX2 R94, R94 ;  /* 0x0000005e005e7308 */ /* 0x000e220000000800 */
[----:B------:R-:W-:-:S05]  /*8330*/  HADD2.F32 R88, -RZ, R52.H0_H0 ;  /* 0x20000034ff587230 */ /* 0x000fca0000004100 */
[----:B------:R-:W-:Y:S02]  /*8340*/  @!P0 IADD3 R40, R40, -0x2, RZ ;  /* 0xfffffffe28288810 */ /* 0x000fe40007ffe0ff */
[----:B------:R-:W2:Y:S01]  /*8350*/  MUFU.EX2 R93, R93 ;  /* 0x0000005d005d7308 */ /* 0x000ea20000000800 */
[----:B------:R-:W-:Y:S01]  /*8360*/  FMUL.FTZ R91, R70, R29 ;  /* 0x0000001d465b7220 */ /* 0x000fe20000410000 */
[----:B------:R-:W-:Y:S01]  /*8370*/  HADD2.F32 R89, -RZ, R51.H0_H0 ;  /* 0x20000033ff597230 */ /* 0x000fe20000004100 */
[----:B------:R-:W-:Y:S01]  /*8380*/  @!P0 IMAD R40, R40, R41, UR7 ;  /* 0x0000000728288e24 */ /* 0x000fe2000f8e0229 */
[----:B-1----:R-:W-:Y:S01]  /*8390*/  HADD2.F32 R72, -RZ, R72.H0_H0 ;  /* 0x20000048ff487230 */ /* 0x002fe20000004100 */
[----:B------:R-:W-:Y:S01]  /*83a0*/  FMUL.FTZ R137, R137, R33 ;  /* 0x0000002189897220 */ /* 0x000fe20000410000 */
[----:B------:R-:W-:Y:S01]  /*83b0*/  HADD2.F32 R71, -RZ, R71.H0_H0 ;  /* 0x20000047ff477230 */ /* 0x000fe20000004100 */
[----:B------:R-:W-:Y:S01]  /*83c0*/  FMUL.FTZ R88, R88, R32 ;  /* 0x0000002058587220 */ /* 0x000fe20000410000 */
[----:B------:R-:W1:Y:S01]  /*83d0*/  MUFU.EX2 R92, R92 ;  /* 0x0000005c005c7308 */ /* 0x000e620000000800 */
[----:B------:R-:W-:Y:S01]  /*83e0*/  @!P0 IMAD.WIDE R40, R40, R73, UR30 ;  /* 0x0000001e28288e25 */ /* 0x000fe2000f8e0249 */
[----:B------:R-:W-:-:S02]  /*83f0*/  HADD2.F32 R121, -RZ, R50.H0_H0 ;  /* 0x20000032ff797230 */ /* 0x000fc40000004100 */
[----:B------:R-:W-:Y:S01]  /*8400*/  HADD2.F32 R69, -RZ, R69.H0_H0 ;  /* 0x20000045ff457230 */ /* 0x000fe20000004100 */
[----:B------:R-:W-:Y:S01]  /*8410*/  FMUL.FTZ R90, R70, R28 ;  /* 0x0000001c465a7220 */ /* 0x000fe20000410000 */
[----:B------:R0:W5:Y:S01]  /*8420*/  @!P0 LDG.E.64 R82, [R40.64] ;  /* 0x0000002028528981 */ /* 0x000162000c1e1b00 */
[----:B------:R-:W-:Y:S01]  /*8430*/  FMUL.FTZ R89, R89, R31 ;  /* 0x0000001f59597220 */ /* 0x000fe20000410000 */
[----:B------:R-:W3:Y:S01]  /*8440*/  MUFU.EX2 R91, R91 ;  /* 0x0000005b005b7308 */ /* 0x000ee20000000800 */
[----:B------:R-:W-:Y:S01]  /*8450*/  FMUL.FTZ R137, R72, R137 ;  /* 0x0000008948897220 */ /* 0x000fe20000410000 */
[----:B------:R-:W-:Y:S01]  /*8460*/  HADD2.F32 R122, -RZ, R49.H0_H0 ;  /* 0x20000031ff7a7230 */ /* 0x000fe20000004100 */
[----:B------:R-:W-:Y:S01]  /*8470*/  FMUL.FTZ R88, R71, R88 ;  /* 0x0000005847587220 */ /* 0x000fe20000410000 */
[----:B------:R-:W-:Y:S01]  /*8480*/  HADD2.F32 R68, -RZ, R68.H0_H0 ;  /* 0x20000044ff447230 */ /* 0x000fe20000004100 */
[----:B------:R-:W-:Y:S01]  /*8490*/  FMUL.FTZ R81, R70, R27 ;  /* 0x0000001b46517220 */ /* 0x000fe20000410000 */
[----:B------:R-:W-:Y:S01]  /*84a0*/  HADD2.F32 R123, -RZ, R48.H0_H0 ;  /* 0x20000030ff7b7230 */ /* 0x000fe20000004100 */
[----:B------:R-:W-:Y:S01]  /*84b0*/  FMUL.FTZ R121, R121, R30 ;  /* 0x0000001e79797220 */ /* 0x000fe20000410000 */
[----:B------:R-:W4:Y:S01]  /*84c0*/  MUFU.EX2 R90, R90 ;  /* 0x0000005a005a7308 */ /* 0x000f220000000800 */
[-C--:B0-----:R-:W-:Y:S01]  /*84d0*/  FMUL.FTZ R40, R136, R94.reuse ;  /* 0x0000005e88287220 */ /* 0x081fe20000410000 */
[----:B------:R-:W-:Y:S01]  /*84e0*/  HADD2.F32 R67, -RZ, R67.H0_H0 ;  /* 0x20000043ff437230 */ /* 0x000fe20000004100 */
[----:B------:R-:W-:Y:S01]  /*84f0*/  FMUL.FTZ R89, R69, R89 ;  /* 0x0000005945597220 */ /* 0x000fe20000410000 */
[----:B------:R-:W-:Y:S01]  /*8500*/  HADD2.F32 R124, -RZ, R47.H0_H0 ;  /* 0x2000002fff7c7230 */ /* 0x000fe20000004100 */
[----:B------:R-:W-:Y:S01]  /*8510*/  FFMA.FTZ R85, R137, R94, R88 ;  /* 0x0000005e89557223 */ /* 0x000fe20000010058 */
[----:B------:R-:W-:Y:S01]  /*8520*/  HADD2.F32 R66, -RZ, R66.H0_H0 ;  /* 0x20000042ff427230 */ /* 0x000fe20000004100 */
[----:B------:R-:W-:Y:S01]  /*8530*/  FMUL.FTZ R80, R70, R26 ;  /* 0x0000001a46507220 */ /* 0x000fe20000410000 */
[----:B------:R-:W0:Y:S01]  /*8540*/  MUFU.EX2 R81, R81 ;  /* 0x0000005100517308 */ /* 0x000e220000000800 */
[----:B------:R-:W-:Y:S01]  /*8550*/  FMUL.FTZ R122, R122, R29 ;  /* 0x0000001d7a7a7220 */ /* 0x000fe20000410000 */
[----:B------:R-:W-:Y:S01]  /*8560*/  HADD2.F32 R125, -RZ, R46.H0_H0 ;  /* 0x2000002eff7d7230 */ /* 0x000fe20000004100 */
[C---:B--2---:R-:W-:Y:S01]  /*8570*/  FMUL.FTZ R40, R93.reuse, R40 ;  /* 0x000000285d287220 */ /* 0x044fe20000410000 */
[----:B------:R-:W-:Y:S01]  /*8580*/  HADD2.F32 R65, -RZ, R65.H0_H0 ;  /* 0x20000041ff417230 */ /* 0x000fe20000004100 */
[----:B------:R-:W-:Y:S01]  /*8590*/  FMUL.FTZ R121, R68, R121 ;  /* 0x0000007944797220 */ /* 0x000fe20000410000 */
[----:B------:R-:W-:Y:S01]  /*85a0*/  HADD2.F32 R126, -RZ, R45.H0_H0 ;  /* 0x2000002dff7e7230 */ /* 0x000fe20000004100 */
[----:B------:R-:W-:Y:S01]  /*85b0*/  FFMA.FTZ R85, R93, R85, R89 ;  /* 0x000000555d557223 */ /* 0x000fe20000010059 */
[----:B------:R-:W2:Y:S01]  /*85c0*/  MUFU.EX2 R80, R80 ;  /* 0x0000005000507308 */ /* 0x000ea20000000800 */
[----:B------:R-:W-:Y:S01]  /*85d0*/  FMUL.FTZ R79, R70, R25 ;  /* 0x00000019464f7220 */ /* 0x000fe20000410000 */
[----:B------:R-:W-:Y:S01]  /*85e0*/  HADD2.F32 R64, -RZ, R64.H0_H0 ;  /* 0x20000040ff407230 */ /* 0x000fe20000004100 */
[----:B------:R-:W-:Y:S01]  /*85f0*/  FMUL.FTZ R123, R123, R28 ;  /* 0x0000001c7b7b7220 */ /* 0x000fe20000410000 */
[----:B------:R-:W-:Y:S01]  /*8600*/  HADD2.F32 R127, -RZ, R44.H0_H0 ;  /* 0x2000002cff7f7230 */ /* 0x000fe20000004100 */
[C---:B-1----:R-:W-:Y:S01]  /*8610*/  FMUL.FTZ R40, R92.reuse, R40 ;  /* 0x000000285c287220 */ /* 0x042fe20000410000 */
[----:B------:R-:W-:Y:S01]  /*8620*/  HADD2.F32 R63, -RZ, R63.H0_H0 ;  /* 0x2000003fff3f7230 */ /* 0x000fe20000004100 */
[----:B------:R-:W-:Y:S01]  /*8630*/  FMUL.FTZ R122, R67, R122 ;  /* 0x0000007a437a7220 */ /* 0x000fe20000410000 */
[----:B------:R-:W1:Y:S01]  /*8640*/  MUFU.EX2 R79, R79 ;  /* 0x0000004f004f7308 */ /* 0x000e620000000800 */
[----:B------:R-:W-:Y:S01]  /*8650*/  FFMA.FTZ R85, R92, R85, R121 ;  /* 0x000000555c557223 */ /* 0x000fe20000010079 */
[----:B------:R-:W-:Y:S01]  /*8660*/  HADD2.F32 R128, -RZ, R39.H0_H0 ;  /* 0x20000027ff807230 */ /* 0x000fe20000004100 */
[----:B------:R-:W-:Y:S01]  /*8670*/  FMUL.FTZ R78, R70, R24 ;  /* 0x00000018464e7220 */ /* 0x000fe20000410000 */
[----:B------:R-:W-:Y:S01]  /*8680*/  HADD2.F32 R62, -RZ, R62.H0_H0 ;  /* 0x2000003eff3e7230 */ /* 0x000fe20000004100 */
[----:B------:R-:W-:Y:S01]  /*8690*/  FMUL.FTZ R124, R124, R27 ;  /* 0x0000001b7c7c7220 */ /* 0x000fe20000410000 */
[----:B------:R-:W-:Y:S01]  /*86a0*/  HADD2.F32 R129, -RZ, R38.H0_H0 ;  /* 0x20000026ff817230 */ /* 0x000fe20000004100 */
[C---:B---3--:R-:W-:Y:S01]  /*86b0*/  FMUL.FTZ R40, R91.reuse, R40 ;  /* 0x000000285b287220 */ /* 0x048fe20000410000 */
[----:B------:R-:W-:Y:S01]  /*86c0*/  HADD2.F32 R61, -RZ, R61.H0_H0 ;  /* 0x2000003dff3d7230 */ /* 0x000fe20000004100 */
[----:B------:R-:W-:Y:S01]  /*86d0*/  FMUL.FTZ R123, R66, R123 ;  /* 0x0000007b427b7220 */ /* 0x000fe20000410000 */
[----:B------:R-:W3:Y:S01]  /*86e0*/  MUFU.EX2 R78, R78 ;  /* 0x0000004e004e7308 */ /* 0x000ee20000000800 */
[----:B------:R-:W-:Y:S01]  /*86f0*/  FFMA.FTZ R85, R91, R85, R122 ;  /* 0x000000555b557223 */ /* 0x000fe2000001007a */
[----:B------:R-:W-:Y:S01]  /*8700*/  HADD2.F32 R130, -RZ, R37.H0_H0 ;  /* 0x20000025ff827230 */ /* 0x000fe20000004100 */
[----:B------:R-:W-:Y:S01]  /*8710*/  FMUL.FTZ R77, R70, R23 ;  /* 0x00000017464d7220 */ /* 0x000fe20000410000 */
[----:B------:R-:W-:Y:S01]  /*8720*/  HADD2.F32 R60, -RZ, R60.H0_H0 ;  /* 0x2000003cff3c7230 */ /* 0x000fe20000004100 */
[----:B------:R-:W-:Y:S01]  /*8730*/  FMUL.FTZ R125, R125, R26 ;  /* 0x0000001a7d7d7220 */ /* 0x000fe20000410000 */
[----:B------:R-:W-:Y:S01]  /*8740*/  HADD2.F32 R131, -RZ, R36.H0_H0 ;  /* 0x20000024ff837230 */ /* 0x000fe20000004100 */
[C---:B----4-:R-:W-:Y:S01]  /*8750*/  FMUL.FTZ R40, R90.reuse, R40 ;  /* 0x000000285a287220 */ /* 0x050fe20000410000 */
[----:B------:R-:W-:Y:S01]  /*8760*/  HADD2.F32 R43, -RZ, R43.H0_H0 ;  /* 0x2000002bff2b7230 */ /* 0x000fe20000004100 */
[----:B------:R-:W-:Y:S01]  /*8770*/  FMUL.FTZ R124, R65, R124 ;  /* 0x0000007c417c7220 */ /* 0x000fe20000410000 */
[----:B------:R-:W4:Y:S01]  /*8780*/  MUFU.EX2 R77, R77 ;  /* 0x0000004d004d7308 */ /* 0x000f220000000800 */
[----:B------:R-:W-:Y:S01]  /*8790*/  FFMA.FTZ R85, R90, R85, R123 ;  /* 0x000000555a557223 */ /* 0x000fe2000001007b */
[----:B------:R-:W-:Y:S01]  /*87a0*/  HADD2.F32 R132, -RZ, R35.H0_H0 ;  /* 0x20000023ff847230 */ /* 0x000fe20000004100 */
[----:B------:R-:W-:Y:S01]  /*87b0*/  FMUL.FTZ R76, R70, R22 ;  /* 0x00000016464c7220 */ /* 0x000fe20000410000 */
[----:B------:R-:W-:Y:S01]  /*87c0*/  HADD2.F32 R42, -RZ, R42.H0_H0 ;  /* 0x2000002aff2a7230 */ /* 0x000fe20000004100 */
[----:B------:R-:W-:Y:S01]  /*87d0*/  FMUL.FTZ R126, R126, R25 ;  /* 0x000000197e7e7220 */ /* 0x000fe20000410000 */
[----:B------:R-:W-:Y:S01]  /*87e0*/  HADD2.F32 R133, -RZ, R34.H0_H0 ;  /* 0x20000022ff857230 */ /* 0x000fe20000004100 */
[C---:B0-----:R-:W-:Y:S01]  /*87f0*/  FMUL.FTZ R40, R81.reuse, R40 ;  /* 0x0000002851287220 */ /* 0x041fe20000410000 */
[----:B------:R-:W-:Y:S01]  /*8800*/  HADD2.F32 R41, -RZ, R86.H0_H0 ;  /* 0x20000056ff297230 */ /* 0x000fe20000004100 */
[----:B------:R-:W-:Y:S01]  /*8810*/  FMUL.FTZ R125, R64, R125 ;  /* 0x0000007d407d7220 */ /* 0x000fe20000410000 */
[----:B------:R-:W0:Y:S01]  /*8820*/  MUFU.EX2 R76, R76 ;  /* 0x0000004c004c7308 */ /* 0x000e220000000800 */
[----:B------:R-:W-:Y:S01]  /*8830*/  FFMA.FTZ R85, R81, R85, R124 ;  /* 0x0000005551557223 */ /* 0x000fe2000001007c */
[C---:B------:R-:W-:Y:S01]  /*8840*/  ISETP.GT.U32.AND P0, PT, R55.reuse, 0x1f, PT ;  /* 0x0000001f3700780c */ /* 0x040fe20003f04070 */
[----:B------:R-:W-:Y:S01]  /*8850*/  FMUL.FTZ R75, R70, R21 ;  /* 0x00000015464b7220 */ /* 0x000fe20000410000 */
[----:B------:R-:W-:Y:S01]  /*8860*/  LEA.HI R87, R55, R55, RZ, 0x1e ;  /* 0x0000003737577211 */ /* 0x000fe200078ff0ff */
[----:B------:R-:W-:Y:S01]  /*8870*/  FMUL.FTZ R127, R127, R24 ;  /* 0x000000187f7f7220 */ /* 0x000fe20000410000 */
[----:B------:R-:W-:Y:S01]  /*8880*/  BSSY B0, `(.L_x_841) ;  /* 0x0000082000007945 */ /* 0x000fe20003800000 */
[----:B--2---:R-:W-:-:S02]  /*8890*/  FMUL.FTZ R40, R80, R40 ;  /* 0x0000002850287220 */ /* 0x004fc40000410000 */
[----:B------:R-:W-:Y:S01]  /*88a0*/  FMUL.FTZ R126, R63, R126 ;  /* 0x0000007e3f7e7220 */ /* 0x000fe20000410000 */
[----:B------:R-:W2:Y:S01]  /*88b0*/  MUFU.EX2 R75, R75 ;  /* 0x0000004b004b7308 */ /* 0x000ea20000000800 */
[----:B------:R-:W-:Y:S02]  /*88c0*/  FFMA.FTZ R85, R80, R85, R125 ;  /* 0x0000005550557223 */ /* 0x000fe4000001007d */
[----:B------:R-:W-:Y:S02]  /*88d0*/  FMUL.FTZ R74, R70, R20 ;  /* 0x00000014464a7220 */ /* 0x000fe40000410000 */
[----:B------:R-:W-:Y:S02]  /*88e0*/  FMUL.FTZ R128, R128, R23 ;  /* 0x0000001780807220 */ /* 0x000fe40000410000 */
[C---:B-1----:R-:W-:Y:S02]  /*88f0*/  FMUL.FTZ R40, R79.reuse, R40 ;  /* 0x000000284f287220 */ /* 0x042fe40000410000 */
[----:B------:R-:W-:Y:S01]  /*8900*/  FMUL.FTZ R127, R62, R127 ;  /* 0x0000007f3e7f7220 */ /* 0x000fe20000410000 */
[----:B------:R-:W1:Y:S01]  /*8910*/  MUFU.EX2 R74, R74 ;  /* 0x0000004a004a7308 */ /* 0x000e620000000800 */
[----:B------:R-:W-:-:S02]  /*8920*/  FFMA.FTZ R85, R79, R85, R126 ;  /* 0x000000554f557223 */ /* 0x000fc4000001007e */
[----:B------:R-:W-:Y:S02]  /*8930*/  FMUL.FTZ R73, R70, R19 ;  /* 0x0000001346497220 */ /* 0x000fe40000410000 */
[----:B------:R-:W-:Y:S02]  /*8940*/  FMUL.FTZ R129, R129, R22 ;  /* 0x0000001681817220 */ /* 0x000fe40000410000 */
[C---:B---3--:R-:W-:Y:S02]  /*8950*/  FMUL.FTZ R40, R78.reuse, R40 ;  /* 0x000000284e287220 */ /* 0x048fe40000410000 */
[----:B------:R-:W-:Y:S01]  /*8960*/  FMUL.FTZ R128, R61, R128 ;  /* 0x000000803d807220 */ /* 0x000fe20000410000 */
[----:B------:R-:W3:Y:S01]  /*8970*/  MUFU.EX2 R73, R73 ;  /* 0x0000004900497308 */ /* 0x000ee20000000800 */
[----:B------:R-:W-:Y:S02]  /*8980*/  FFMA.FTZ R85, R78, R85, R127 ;  /* 0x000000554e557223 */ /* 0x000fe4000001007f */
[----:B------:R-:W-:-:S02]  /*8990*/  FMUL.FTZ R70, R70, R18 ;  /* 0x0000001246467220 */ /* 0x000fc40000410000 */
[----:B------:R-:W-:Y:S02]  /*89a0*/  FMUL.FTZ R130, R130, R21 ;  /* 0x0000001582827220 */ /* 0x000fe40000410000 */
[C---:B----4-:R-:W-:Y:S02]  /*89b0*/  FMUL.FTZ R40, R77.reuse, R40 ;  /* 0x000000284d287220 */ /* 0x050fe40000410000 */
[----:B------:R-:W-:Y:S01]  /*89c0*/  FMUL.FTZ R129, R60, R129 ;  /* 0x000000813c817220 */ /* 0x000fe20000410000 */
[----:B------:R-:W4:Y:S01]  /*89d0*/  MUFU.EX2 R70, R70 ;  /* 0x0000004600467308 */ /* 0x000f220000000800 */
[----:B------:R-:W-:Y:S02]  /*89e0*/  FFMA.FTZ R85, R77, R85, R128 ;  /* 0x000000554d557223 */ /* 0x000fe40000010080 */
[----:B------:R-:W-:Y:S02]  /*89f0*/  FMUL.FTZ R131, R131, R20 ;  /* 0x0000001483837220 */ /* 0x000fe40000410000 */
[----:B0-----:R-:W-:-:S02]  /*8a00*/  FMUL.FTZ R40, R76, R40 ;  /* 0x000000284c287220 */ /* 0x001fc40000410000 */
[----:B------:R-:W-:Y:S02]  /*8a10*/  FMUL.FTZ R130, R43, R130 ;  /* 0x000000822b827220 */ /* 0x000fe40000410000 */
[----:B------:R-:W-:Y:S02]  /*8a20*/  FFMA.FTZ R85, R76, R85, R129 ;  /* 0x000000554c557223 */ /* 0x000fe40000010081 */
[----:B------:R-:W-:Y:S02]  /*8a30*/  FMUL.FTZ R132, R132, R19 ;  /* 0x0000001384847220 */ /* 0x000fe40000410000 */
[----:B------:R-:W-:Y:S02]  /*8a40*/  FMUL.FTZ R131, R42, R131 ;  /* 0x000000832a837220 */ /* 0x000fe40000410000 */
[C---:B--2---:R-:W-:Y:S01]  /*8a50*/  FMUL.FTZ R86, R75.reuse, R40 ;  /* 0x000000284b567220 */ /* 0x044fe20000410000 */
[----:B------:R-:W-:Y:S01]  /*8a60*/  HADD2.F32 R40, -RZ, R84.H0_H0 ;  /* 0x20000054ff287230 */ /* 0x000fe20000004100 */
[----:B------:R-:W-:-:S02]  /*8a70*/  FFMA.FTZ R85, R75, R85, R130 ;  /* 0x000000554b557223 */ /* 0x000fc40000010082 */
[----:B------:R-:W-:Y:S02]  /*8a80*/  FMUL.FTZ R133, R133, R18 ;  /* 0x0000001285857220 */ /* 0x000fe40000410000 */
[----:B------:R-:W-:Y:S02]  /*8a90*/  FMUL.FTZ R132, R41, R132 ;  /* 0x0000008429847220 */ /* 0x000fe40000410000 */
[C---:B-1----:R-:W-:Y:S02]  /*8aa0*/  FMUL.FTZ R84, R74.reuse, R86 ;  /* 0x000000564a547220 */ /* 0x042fe40000410000 */
[----:B------:R-:W-:Y:S02]  /*8ab0*/  FFMA.FTZ R85, R74, R85, R131 ;  /* 0x000000554a557223 */ /* 0x000fe40000010083 */
[----:B------:R-:W-:Y:S02]  /*8ac0*/  FMUL.FTZ R133, R40, R133 ;  /* 0x0000008528857220 */ /* 0x000fe40000410000 */
[----:B---3--:R-:W-:-:S02]  /*8ad0*/  FMUL.FTZ R84, R73, R84 ;  /* 0x0000005449547220 */ /* 0x008fc40000410000 */
[----:B------:R-:W-:Y:S02]  /*8ae0*/  FFMA.FTZ R85, R73, R85, R132 ;  /* 0x0000005549557223 */ /* 0x000fe40000010084 */
[C---:B----4-:R-:W-:Y:S02]  /*8af0*/  FMUL.FTZ R84, R70.reuse, R84 ;  /* 0x0000005446547220 */ /* 0x050fe40000410000 */
[----:B------:R-:W-:Y:S02]  /*8b00*/  FFMA.FTZ R85, R70, R85, R133 ;  /* 0x0000005546557223 */ /* 0x000fe40000010085 */
[-C--:B-----5:R-:W-:Y:S02]  /*8b10*/  FMUL.FTZ R96, R142, R111.reuse ;  /* 0x0000006f8e607220 */ /* 0x0a0fe40000410000 */
[-C--:B------:R-:W-:Y:S01]  /*8b20*/  FMUL.FTZ R97, R140, R111.reuse ;  /* 0x0000006f8c617220 */ /* 0x080fe20000410000 */
[----:B------:R0:W-:Y:S01]  /*8b30*/  STS.64 [R87.X8+0x31d0], R84 ;  /* 0x0031d05457007388 */ /* 0x0001e20000008a00 */
        /* <DEDUP_REMOVED lines=29> */
.L_x_898:
        /* <DEDUP_REMOVED lines=23> */
.L_x_899:
        /* <DEDUP_REMOVED lines=8> */
[----:B------:R-:W-:Y:S05]  /*8f00*/  CALL.REL.NOINC `($__internal_34_$__cuda_sm70_shflsync_idx_p) ;  /* 0x00005f1000007944 */ /* 0x000fea0003c00000 */
.L_x_845:
[----:B------:R-:W-:Y:S05]  /*8f10*/  BRA.CONV ~URZ, `(.L_x_846) ;  /* 0x000000437f007947 */ /* 0x000fea000b800000 */
[----:B-1----:R-:W-:Y:S01]  /*8f20*/  HFMA2.MMA R86, -RZ, RZ, 0, 1.847743988037109375e-06 ;  /* 0x0000001fff567435 */ /* 0x002fe200000001ff */
[----:B------:R-:W-:Y:S02]  /*8f30*/  MOV R84, R87 ;  /* 0x0000005700547202 */ /* 0x000fe40000000f00 */
[----:B------:R-:W-:-:S03]  /*8f40*/  MOV R85, 0x8f60 ;  /* 0x00008f6000557802 */ /* 0x000fc60000000f00 */
[----:B--2--5:R-:W-:Y:S05]  /*8f50*/  CALL.REL.NOINC `($__internal_34_$__cuda_sm70_shflsync_idx_p) ;  /* 0x00005ec000007944 */ /* 0x024fea0003c00000 */
.L_x_846:
[----:B------:R-:W-:Y:S05]  /*8f60*/  BRA.DIV ~URZ, `(.L_x_847) ;  /* 0x000057027f007947 */ /* 0x000fea000b800000 */
[----:B------:R-:W0:Y:S04]  /*8f70*/  SHFL.IDX PT, R82, R82, RZ, 0x1f ;  /* 0x00001fff52527589 */ /* 0x000e2800000e0000 */
[----:B------:R-:W3:Y:S04]  /*8f80*/  SHFL.IDX PT, R83, R83, RZ, 0x1f ;  /* 0x00001fff53537589 */ /* 0x000ee800000e0000 */
[----:B------:R-:W4:Y:S04]  /*8f90*/  SHFL.UP PT, R141, R141, 0x1, RZ ;  /* 0x042000008d8d7989 */ /* 0x000f2800000e00ff */
[----:B------:R-:W2:Y:S02]  /*8fa0*/  SHFL.UP PT, R87, R87, 0x1, RZ ;  /* 0x0420000057577989 */ /* 0x000ea400000e00ff */
.L_x_900:
        /* <DEDUP_REMOVED lines=15> */
.L_x_842:
[----:B0-----:R-:W-:Y:S05]  /*90a0*/  BSYNC B0 ;  /* 0x0000000000007941 */ /* 0x001fea0003800000 */
.L_x_841:
[----:B------:R-:W-:Y:S01]  /*90b0*/  WARPSYNC 0xffffffff ;  /* 0xffffffff00007948 */ /* 0x000fe20003800000 */
[----:B------:R-:W-:Y:S01]  /*90c0*/  BAR.SYNC.DEFER_BLOCKING 0x0 ;  /* 0x0000000000007b1d */ /* 0x000fe20000010000 */
[C---:B------:R-:W-:Y:S01]  /*90d0*/  LEA.HI R87, R55.reuse, R55, RZ, 0x1e ;  /* 0x0000003737577211 */ /* 0x040fe200078ff0ff */
[C---:B--2---:R-:W-:Y:S01]  /*90e0*/  FMUL.FTZ R84, R70.reuse, R95 ;  /* 0x0000005f46547220 */ /* 0x044fe20000410000 */
        /* <DEDUP_REMOVED lines=78> */
.L_x_901:
        /* <DEDUP_REMOVED lines=26> */
.L_x_902:
        /* <DEDUP_REMOVED lines=20> */
.L_x_849:
[----:B01----:R-:W-:Y:S05]  /*98b0*/  BSYNC B0 ;  /* 0x0000000000007941 */ /* 0x003fea0003800000 */
.L_x_848:
[----:B------:R-:W-:Y:S01]  /*98c0*/  WARPSYNC 0xffffffff ;  /* 0xffffffff00007948 */ /* 0x000fe20003800000 */
[----:B------:R-:W-:Y:S01]  /*98d0*/  BAR.SYNC.DEFER_BLOCKING 0x0 ;  /* 0x0000000000007b1d */ /* 0x000fe20000010000 */
[C---:B------:R-:W-:Y:S01]  /*98e0*/  LEA.HI R84, R55.reuse, R55, RZ, 0x1e ;  /* 0x0000003737547211 */ /* 0x040fe200078ff0ff */
[----:B------:R-:W-:Y:S01]  /*98f0*/  FFMA.FTZ R85, R142, R136, RZ ;  /* 0x000000888e557223 */ /* 0x000fe200000100ff */
[----:B------:R-:W-:Y:S01]  /*9900*/  HADD2.F32 R88, -RZ, R49.H0_H0 ;  /* 0x20000031ff587230 */ /* 0x000fe20000004100 */
[----:B------:R-:W-:Y:S02]  /*9910*/  ISETP.NE.AND P0, PT, R55, RZ, PT ;  /* 0x000000ff3700720c */ /* 0x000fe40003f05270 */
[----:B------:R-:W-:Y:S01]  /*9920*/  FFMA.FTZ R85, R140, R137, R85 ;  /* 0x000000898c557223 */ /* 0x000fe20000010055 */
[----:B------:R-:W-:Y:S01]  /*9930*/  ULDC.64 UR34, c[0x0][0x298] ;  /* 0x0000a60000227ab9 */ /* 0x000fe20000000a00 */
[----:B------:R-:W-:Y:S01]  /*9940*/  BSSY B0, `(.L_x_852) ;  /* 0x00000f1000007945 */ /* 0x000fe20003800000 */
[----:B------:R-:W-:Y:S01]  /*9950*/  UIMAD UR34, UR13, UR34, URZ ;  /* 0x000000220d2272a4 */ /* 0x000fe2000f8e023f */
[----:B------:R-:W-:-:S03]  /*9960*/  FFMA.FTZ R85, R139, R141, R85 ;  /* 0x0000008d8b557223 */ /* 0x000fc60000010055 */
[----:B------:R-:W-:Y:S01]  /*9970*/  UIMAD UR34, UR12, UR35, UR34 ;  /* 0x000000230c2272a4 */ /* 0x000fe2000f8e0222 */
[----:B------:R-:W-:-:S04]  /*9980*/  FFMA.FTZ R85, R138, R121, R85 ;  /* 0x000000798a557223 */ /* 0x000fc80000010055 */
[----:B------:R-:W-:-:S04]  /*9990*/  FFMA.FTZ R85, R135, R122, R85 ;  /* 0x0000007a87557223 */ /* 0x000fc80000010055 */
[----:B------:R-:W-:Y:S01]  /*99a0*/  FFMA.FTZ R85, R134, R123, R85 ;  /* 0x0000007b86557223 */ /* 0x000fe20000010055 */
[----:B------:R-:W0:Y:S03]  /*99b0*/  LDS R84, [R84.X8+0x36e4] ;  /* 0x0036e40054547984 */ /* 0x000e260000008800 */
[----:B------:R-:W-:-:S04]  /*99c0*/  FFMA.FTZ R85, R120, R124, R85 ;  /* 0x0000007c78557223 */ /* 0x000fc80000010055 */
[----:B------:R-:W-:-:S04]  /*99d0*/  FFMA.FTZ R85, R119, R125, R85 ;  /* 0x0000007d77557223 */ /* 0x000fc80000010055 */
[----:B------:R-:W-:-:S04]  /*99e0*/  FFMA.FTZ R85, R118, R126, R85 ;  /* 0x0000007e76557223 */ /* 0x000fc80000010055 */
[----:B------:R-:W-:-:S04]  /*99f0*/  FFMA.FTZ R85, R117, R127, R85 ;  /* 0x0000007f75557223 */ /* 0x000fc80000010055 */
[----:B------:R-:W-:Y:S02]  /*9a00*/  FFMA.FTZ R85, R116, R128, R85 ;  /* 0x0000008074557223 */ /* 0x000fe40000010055 */
[----:B0-----:R-:W-:Y:S01]  /*9a10*/  FFMA.FTZ R95, R84, R95, R111 ;  /* 0x0000005f545f7223 */ /* 0x001fe2000001006f */
[----:B------:R-:W-:-:S03]  /*9a20*/  MOV R84, UR7 ;  /* 0x0000000700547c02 */ /* 0x000fc60008000f00 */
[----:B------:R-:W-:Y:S02]  /*9a30*/  FFMA.FTZ R70, R70, R95, R110 ;  /* 0x0000005f46467223 */ /* 0x000fe4000001006e */
[----:B------:R0:W-:Y:S02]  /*9a40*/  @!P0 STS.64 [R84.X8+0x45e0], R82 ;  /* 0x0045e05254008388 */ /* 0x0001e40000008a00 */
[----:B------:R-:W-:-:S04]  /*9a50*/  FFMA.FTZ R73, R73, R70, R109 ;  /* 0x0000004649497223 */ /* 0x000fc8000001006d */
[----:B------:R-:W-:Y:S01]  /*9a60*/  FFMA.FTZ R108, R74, R73, R108 ;  /* 0x000000494a6c7223 */ /* 0x000fe2000001006c */
[----:B------:R-:W-:-:S03]  /*9a70*/  HADD2.F32 R74, -RZ, R53.H0_H0 ;  /* 0x20000035ff4a7230 */ /* 0x000fc60000004100 */
[----:B------:R-:W-:Y:S01]  /*9a80*/  FFMA.FTZ R107, R75, R108, R107 ;  /* 0x0000006c4b6b7223 */ /* 0x000fe2000001006b */
[----:B------:R-:W-:-:S03]  /*9a90*/  HADD2.F32 R75, -RZ, R52.H0_H0 ;  /* 0x20000034ff4b7230 */ /* 0x000fc60000004100 */
[----:B------:R-:W-:Y:S02]  /*9aa0*/  FFMA.FTZ R106, R76, R107, R106 ;  /* 0x0000006b4c6a7223 */ /* 0x000fe4000001006a */
[----:B------:R-:W-:Y:S02]  /*9ab0*/  FMUL.FTZ R76, R74, R33 ;  /* 0x000000214a4c7220 */ /* 0x000fe40000410000 */
[----:B------:R-:W-:Y:S01]  /*9ac0*/  FFMA.FTZ R105, R77, R106, R105 ;  /* 0x0000006a4d697223 */ /* 0x000fe20000010069 */
[----:B------:R-:W-:Y:S01]  /*9ad0*/  HADD2.F32 R77, -RZ, R51.H0_H0 ;  /* 0x20000033ff4d7230 */ /* 0x000fe20000004100 */
[----:B------:R-:W-:Y:S02]  /*9ae0*/  FFMA.FTZ R76, R72, -R76, R136 ;  /* 0x8000004c484c7223 */ /* 0x000fe40000010088 */
[----:B------:R-:W-:Y:S02]  /*9af0*/  FFMA.FTZ R104, R78, R105, R104 ;  /* 0x000000694e687223 */ /* 0x000fe40000010068 */
[----:B------:R-:W-:-:S02]  /*9b00*/  FMUL.FTZ R78, R75, R32 ;  /* 0x000000204b4e7220 */ /* 0x000fc40000410000 */
[----:B------:R-:W-:Y:S02]  /*9b10*/  FFMA.FTZ R103, R79, R104, R103 ;  /* 0x000000684f677223 */ /* 0x000fe40000010067 */
[----:B------:R-:W-:Y:S01]  /*9b20*/  FFMA.FTZ R137, R71, -R78, R137 ;  /* 0x8000004e47897223 */ /* 0x000fe20000010089 */
[----:B------:R-:W-:Y:S01]  /*9b30*/  HADD2.F32 R78, -RZ, R50.H0_H0 ;  /* 0x20000032ff4e7230 */ /* 0x000fe20000004100 */
[----:B------:R-:W-:Y:S02]  /*9b40*/  FFMA.FTZ R80, R80, R103, R102 ;  /* 0x0000006750507223 */ /* 0x000fe40000010066 */
[----:B------:R-:W-:Y:S02]  /*9b50*/  FMUL.FTZ R79, R77, R31 ;  /* 0x0000001f4d4f7220 */ /* 0x000fe40000410000 */
[----:B------:R-:W-:Y:S02]  /*9b60*/  FFMA.FTZ R81, R81, R80, R101 ;  /* 0x0000005051517223 */ /* 0x000fe40000010065 */
[----:B------:R-:W-:-:S02]  /*9b70*/  FFMA.FTZ R141, R69, -R79, R141 ;  /* 0x8000004f458d7223 */ /* 0x000fc4000001008d */
[----:B------:R-:W-:Y:S02]  /*9b80*/  FFMA.FTZ R90, R90, R81, R100 ;  /* 0x000000515a5a7223 */ /* 0x000fe40000010064 */
[----:B------:R-:W-:Y:S02]  /*9b90*/  FMUL.FTZ R79, R78, R30 ;  /* 0x0000001e4e4f7220 */ /* 0x000fe40000410000 */
[----:B------:R-:W-:Y:S02]  /*9ba0*/  FFMA.FTZ R91, R91, R90, R99 ;  /* 0x0000005a5b5b7223 */ /* 0x000fe40000010063 */
[----:B------:R-:W-:Y:S02]  /*9bb0*/  FFMA.FTZ R121, R68, -R79, R121 ;  /* 0x8000004f44797223 */ /* 0x000fe40000010079 */
[----:B------:R-:W-:Y:S02]  /*9bc0*/  FFMA.FTZ R92, R92, R91, R98 ;  /* 0x0000005b5c5c7223 */ /* 0x000fe40000010062 */
[----:B------:R-:W-:-:S02]  /*9bd0*/  FMUL.FTZ R79, R88, R29 ;  /* 0x0000001d584f7220 */ /* 0x000fc40000410000 */
[----:B------:R-:W-:Y:S02]  /*9be0*/  FFMA.FTZ R93, R93, R92, R97 ;  /* 0x0000005c5d5d7223 */ /* 0x000fe40000010061 */
[----:B------:R-:W-:Y:S02]  /*9bf0*/  FFMA.FTZ R122, R67, -R79, R122 ;  /* 0x8000004f437a7223 */ /* 0x000fe4000001007a */
[----:B------:R-:W-:Y:S01]  /*9c00*/  FFMA.FTZ R94, R94, R93, R96 ;  /* 0x0000005d5e5e7223 */ /* 0x000fe20000010060 */
[----:B------:R-:W-:Y:S01]  /*9c10*/  HADD2.F32 R96, -RZ, R48.H0_H0 ;  /* 0x20000030ff607230 */ /* 0x000fe20000004100 */
[----:B------:R-:W-:Y:S02]  /*9c20*/  FMUL.FTZ R98, R93, R32 ;  /* 0x000000205d627220 */ /* 0x000fe40000410000 */
[----:B------:R-:W-:Y:S02]  /*9c30*/  FMUL.FTZ R97, R94, R33 ;  /* 0x000000215e617220 */ /* 0x000fe40000410000 */
[----:B------:R-:W-:-:S02]  /*9c40*/  FMUL.FTZ R99, R92, R31 ;  /* 0x0000001f5c637220 */ /* 0x000fc40000410000 */
[----:B------:R-:W-:Y:S02]  /*9c50*/  FFMA.FTZ R79, R76, R97, RZ ;  /* 0x000000614c4f7223 */ /* 0x000fe400000100ff */
[----:B------:R-:W-:Y:S02]  /*9c60*/  FMUL.FTZ R100, R91, R30 ;  /* 0x0000001e5b647220 */ /* 0x000fe40000410000 */
[----:B------:R-:W-:Y:S02]  /*9c70*/  FFMA.FTZ R79, R137, R98, R79 ;  /* 0x00000062894f7223 */ /* 0x000fe4000001004f */
[----:B0-----:R-:W-:Y:S02]  /*9c80*/  FMUL.FTZ R83, R96, R28 ;  /* 0x0000001c60537220 */ /* 0x001fe40000410000 */
[----:B------:R-:W-:Y:S02]  /*9c90*/  FFMA.FTZ R79, R141, R99, R79 ;  /* 0x000000638d4f7223 */ /* 0x000fe4000001004f */
[----:B------:R-:W-:-:S02]  /*9ca0*/  FMUL.FTZ R101, R90, R29 ;  /* 0x0000001d5a657220 */ /* 0x000fc40000410000 */
[----:B------:R-:W-:Y:S02]  /*9cb0*/  FFMA.FTZ R79, R121, R100, R79 ;  /* 0x00000064794f7223 */ /* 0x000fe4000001004f */
[C---:B------:R-:W-:Y:S02]  /*9cc0*/  FFMA.FTZ R83, R66.reuse, -R83, R123 ;  /* 0x8000005342537223 */ /* 0x040fe4000001007b */
[----:B------:R-:W-:Y:S02]  /*9cd0*/  FMUL.FTZ R66, R66, R81 ;  /* 0x0000005142427220 */ /* 0x000fe40000410000 */
[C---:B------:R-:W-:Y:S02]  /*9ce0*/  FMUL.FTZ R109, R81.reuse, UR38 ;  /* 0x00000026516d7c20 */ /* 0x040fe40008410000 */
[----:B------:R-:W-:Y:S01]  /*9cf0*/  FMUL.FTZ R102, R81, R28 ;  /* 0x0000001c51667220 */ /* 0x000fe20000410000 */
[----:B------:R-:W-:Y:S01]  /*9d00*/  HADD2.F32 R81, -RZ, R47.H0_H0 ;  /* 0x2000002fff517230 */ /* 0x000fe20000004100 */
[----:B------:R-:W-:-:S02]  /*9d10*/  FFMA.FTZ R79, R122, R101, R79 ;  /* 0x000000657a4f7223 */ /* 0x000fc4000001004f */
[C---:B------:R-:W-:Y:S02]  /*9d20*/  FMUL.FTZ R109, R83.reuse, R109 ;  /* 0x0000006d536d7220 */ /* 0x040fe40000410000 */
[----:B------:R-:W-:Y:S02]  /*9d30*/  FFMA.FTZ R83, R83, R102, R79 ;  /* 0x0000006653537223 */ /* 0x000fe4000001004f */
[----:B------:R-:W-:Y:S02]  /*9d40*/  FMUL.FTZ R79, R81, R27 ;  /* 0x0000001b514f7220 */ /* 0x000fe40000410000 */
[----:B------:R-:W-:Y:S02]  /*9d50*/  FMUL.FTZ R86, R106, UR38 ;  /* 0x000000266a567c20 */ /* 0x000fe40008410000 */
[C---:B------:R-:W-:Y:S02]  /*9d60*/  FFMA.FTZ R124, R65.reuse, -R79, R124 ;  /* 0x8000004f417c7223 */ /* 0x040fe4000001007c */
[----:B------:R-:W-:-:S02]  /*9d70*/  FMUL.FTZ R79, R65, R80 ;  /* 0x00000050414f7220 */ /* 0x000fc40000410000 */
[C---:B------:R-:W-:Y:S02]  /*9d80*/  FMUL.FTZ R65, R80.reuse, UR38 ;  /* 0x0000002650417c20 */ /* 0x040fe40008410000 */
[----:B------:R-:W-:Y:S02]  /*9d90*/  FMUL.FTZ R80, R80, R27 ;  /* 0x0000001b50507220 */ /* 0x000fe40000410000 */
[C---:B------:R-:W-:Y:S02]  /*9da0*/  FMUL.FTZ R65, R124.reuse, R65 ;  /* 0x000000417c417220 */ /* 0x040fe40000410000 */
[-C--:B------:R-:W-:Y:S02]  /*9db0*/  FFMA.FTZ R83, R124, R80.reuse, R83 ;  /* 0x000000507c537223 */ /* 0x080fe40000010053 */
[C---:B------:R-:W-:Y:S01]  /*9dc0*/  FMUL.FTZ R110, R81.reuse, R80 ;  /* 0x00000050516e7220 */ /* 0x040fe20000410000 */
[----:B------:R-:W-:Y:S01]  /*9dd0*/  HADD2.F32 R80, -RZ, R46.H0_H0 ;  /* 0x2000002eff507230 */ /* 0x000fe20000004100 */
[----:B------:R-:W-:-:S02]  /*9de0*/  FFMA.FTZ R65, R81, R79, R65 ;  /* 0x0000004f51417223 */ /* 0x000fc40000010041 */
[----:B------:R-:W-:Y:S02]  /*9df0*/  FMUL.FTZ R124, R105, R24 ;  /* 0x00000018697c7220 */ /* 0x000fe40000410000 */
[----:B------:R-:W-:Y:S02]  /*9e00*/  FMUL.FTZ R81, R80, R26 ;  /* 0x0000001a50517220 */ /* 0x000fe40000410000 */
[----:B------:R-:W-:Y:S02]  /*9e10*/  FFMA.FTZ R109, R96, R66, R109 ;  /* 0x00000042606d7223 */ /* 0x000fe4000001006d */
[C---:B------:R-:W-:Y:S02]  /*9e20*/  FFMA.FTZ R125, R64.reuse, -R81, R125 ;  /* 0x80000051407d7223 */ /* 0x040fe4000001007d */
[----:B------:R-:W-:Y:S02]  /*9e30*/  FMUL.FTZ R81, R103, UR38 ;  /* 0x0000002667517c20 */ /* 0x000fe40008410000 */
[----:B------:R-:W-:-:S02]  /*9e40*/  FMUL.FTZ R64, R64, R103 ;  /* 0x0000006740407220 */ /* 0x000fc40000410000 */
[----:B------:R-:W-:Y:S02]  /*9e50*/  FMUL.FTZ R103, R103, R26 ;  /* 0x0000001a67677220 */ /* 0x000fe40000410000 */
[C---:B------:R-:W-:Y:S02]  /*9e60*/  FMUL.FTZ R81, R125.reuse, R81 ;  /* 0x000000517d517220 */ /* 0x040fe40000410000 */
[CC--:B------:R-:W-:Y:S02]  /*9e70*/  FMUL.FTZ R111, R80.reuse, R103.reuse ;  /* 0x00000067506f7220 */ /* 0x0c0fe40000410000 */
[----:B------:R-:W-:Y:S01]  /*9e80*/  FFMA.FTZ R80, R80, R64, R81 ;  /* 0x0000004050507223 */ /* 0x000fe20000010051 */
[----:B------:R-:W-:Y:S01]  /*9e90*/  HADD2.F32 R81, -RZ, R45.H0_H0 ;  /* 0x2000002dff517230 */ /* 0x000fe20000004100 */
[----:B------:R-:W-:Y:S02]  /*9ea0*/  FFMA.FTZ R83, R125, R103, R83 ;  /* 0x000000677d537223 */ /* 0x000fe40000010053 */
[----:B------:R-:W-:-:S02]  /*9eb0*/  FMUL.FTZ R103, R73, UR38 ;  /* 0x0000002649677c20 */ /* 0x000fc40008410000 */
[-C--:B------:R-:W-:Y:S02]  /*9ec0*/  FMUL.FTZ R82, R81, R25.reuse ;  /* 0x0000001951527220 */ /* 0x080fe40000410000 */
[----:B------:R-:W-:Y:S02]  /*9ed0*/  FMUL.FTZ R98, R75, R98 ;  /* 0x000000624b627220 */ /* 0x000fe40000410000 */
[C---:B------:R-:W-:Y:S02]  /*9ee0*/  FFMA.FTZ R126, R63.reuse, -R82, R126 ;  /* 0x800000523f7e7223 */ /* 0x040fe4000001007e */
[C---:B------:R-:W-:Y:S02]  /*9ef0*/  FMUL.FTZ R82, R104.reuse, UR38 ;  /* 0x0000002668527c20 */ /* 0x040fe40008410000 */
[----:B------:R-:W-:Y:S02]  /*9f00*/  FMUL.FTZ R63, R63, R104 ;  /* 0x000000683f3f7220 */ /* 0x000fe40000410000 */
[----:B------:R-:W-:-:S02]  /*9f10*/  FMUL.FTZ R104, R104, R25 ;  /* 0x0000001968687220 */ /* 0x000fc40000410000 */
[C---:B------:R-:W-:Y:S02]  /*9f20*/  FMUL.FTZ R82, R126.reuse, R82 ;  /* 0x000000527e527220 */ /* 0x040fe40000410000 */
[CC--:B------:R-:W-:Y:S02]  /*9f30*/  FMUL.FTZ R123, R81.reuse, R104.reuse ;  /* 0x00000068517b7220 */ /* 0x0c0fe40000410000 */
[----:B------:R-:W-:Y:S01]  /*9f40*/  FFMA.FTZ R81, R81, R63, R82 ;  /* 0x0000003f51517223 */ /* 0x000fe20000010052 */
[----:B------:R-:W-:Y:S01]  /*9f50*/  HADD2.F32 R82, -RZ, R44.H0_H0 ;  /* 0x2000002cff527230 */ /* 0x000fe20000004100 */
[----:B------:R-:W-:Y:S02]  /*9f60*/  FFMA.FTZ R83, R126, R104, R83 ;  /* 0x000000687e537223 */ /* 0x000fe40000010053 */
[----:B------:R-:W-:Y:S02]  /*9f70*/  FMUL.FTZ R104, R43, R108 ;  /* 0x0000006c2b687220 */ /* 0x000fe40000410000 */
[----:B------:R-:W-:-:S02]  /*9f80*/  FMUL.FTZ R84, R82, R24 ;  /* 0x0000001852547220 */ /* 0x000fc40000410000 */
[----:B------:R-:W-:Y:S02]  /*9f90*/  FMUL.FTZ R99, R77, R99 ;  /* 0x000000634d637220 */ /* 0x000fe40000410000 */
[C---:B------:R-:W-:Y:S02]  /*9fa0*/  FFMA.FTZ R127, R62.reuse, -R84, R127 ;  /* 0x800000543e7f7223 */ /* 0x040fe4000001007f */
[----:B------:R-:W-:Y:S02]  /*9fb0*/  FMUL.FTZ R84, R105, UR38 ;  /* 0x0000002669547c20 */ /* 0x000fe40008410000 */
[----:B------:R-:W-:Y:S02]  /*9fc0*/  FMUL.FTZ R62, R62, R105 ;  /* 0x000000693e3e7220 */ /* 0x000fe40000410000 */
[C---:B------:R-:W-:Y:S02]  /*9fd0*/  FMUL.FTZ R84, R127.reuse, R84 ;  /* 0x000000547f547220 */ /* 0x040fe40000410000 */
[----:B------:R-:W-:-:S02]  /*9fe0*/  FFMA.FTZ R105, R127, R124, R83 ;  /* 0x0000007c7f697223 */ /* 0x000fc40000010053 */
[C---:B------:R-:W-:Y:S02]  /*9ff0*/  FMUL.FTZ R124, R82.reuse, R124 ;  /* 0x0000007c527c7220 */ /* 0x040fe40000410000 */
[----:B------:R-:W-:Y:S01]  /*a000*/  FFMA.FTZ R82, R82, R62, R84 ;  /* 0x0000003e52527223 */ /* 0x000fe20000010054 */
[----:B------:R-:W-:Y:S01]  /*a010*/  HADD2.F32 R84, -RZ, R39.H0_H0 ;  /* 0x20000027ff547230 */ /* 0x000fe20000004100 */
[----:B------:R-:W-:Y:S02]  /*a020*/  FMUL.FTZ R100, R78, R100 ;  /* 0x000000644e647220 */ /* 0x000fe40000410000 */
[----:B------:R-:W-:Y:S02]  /*a030*/  FMUL.FTZ R101, R88, R101 ;  /* 0x0000006558657220 */ /* 0x000fe40000410000 */
[----:B------:R-:W-:Y:S02]  /*a040*/  FMUL.FTZ R83, R84, R23 ;  /* 0x0000001754537220 */ /* 0x000fe40000410000 */
[----:B------:R-:W-:-:S02]  /*a050*/  FMUL.FTZ R68, R68, R91 ;  /* 0x0000005b44447220 */ /* 0x000fc40000410000 */
[C---:B------:R-:W-:Y:S02]  /*a060*/  FFMA.FTZ R128, R61.reuse, -R83, R128 ;  /* 0x800000533d807223 */ /* 0x040fe40000010080 */
[----:B------:R-:W-:Y:S02]  /*a070*/  FMUL.FTZ R83, R61, R106 ;  /* 0x0000006a3d537220 */ /* 0x000fe40000410000 */
[----:B------:R-:W-:Y:S02]  /*a080*/  FMUL.FTZ R61, R106, R23 ;  /* 0x000000176a3d7220 */ /* 0x000fe40000410000 */
[C---:B------:R-:W-:Y:S02]  /*a090*/  FMUL.FTZ R86, R128.reuse, R86 ;  /* 0x0000005680567220 */ /* 0x040fe40000410000 */
[-C--:B------:R-:W-:Y:S02]  /*a0a0*/  FFMA.FTZ R105, R128, R61.reuse, R105 ;  /* 0x0000003d80697223 */ /* 0x080fe40000010069 */
[----:B------:R-:W-:-:S02]  /*a0b0*/  FMUL.FTZ R61, R84, R61 ;  /* 0x0000003d543d7220 */ /* 0x000fc40000410000 */
[----:B------:R-:W-:Y:S01]  /*a0c0*/  FFMA.FTZ R84, R84, R83, R86 ;  /* 0x0000005354547223 */ /* 0x000fe20000010056 */
[----:B------:R-:W-:Y:S01]  /*a0d0*/  HADD2.F32 R86, -RZ, R38.H0_H0 ;  /* 0x20000026ff567230 */ /* 0x000fe20000004100 */
[----:B------:R-:W-:Y:S02]  /*a0e0*/  FFMA.FTZ R106, R115, R129, R85 ;  /* 0x00000081736a7223 */ /* 0x000fe40000010055 */
[----:B------:R-:W-:Y:S02]  /*a0f0*/  FMUL.FTZ R85, R60, R107 ;  /* 0x0000006b3c557220 */ /* 0x000fe40000410000 */
[----:B------:R-:W-:Y:S02]  /*a100*/  FMUL.FTZ R87, R86, R22 ;  /* 0x0000001656577220 */ /* 0x000fe40000410000 */
[----:B------:R-:W-:Y:S02]  /*a110*/  FFMA.FTZ R106, R114, R130, R106 ;  /* 0x00000082726a7223 */ /* 0x000fe4000001006a */
[----:B------:R-:W-:-:S02]  /*a120*/  FFMA.FTZ R129, R60, -R87, R129 ;  /* 0x800000573c817223 */ /* 0x000fc40000010081 */
[C---:B------:R-:W-:Y:S02]  /*a130*/  FMUL.FTZ R87, R107.reuse, UR38 ;  /* 0x000000266b577c20 */ /* 0x040fe40008410000 */
[----:B------:R-:W-:Y:S02]  /*a140*/  FMUL.FTZ R60, R107, R22 ;  /* 0x000000166b3c7220 */ /* 0x000fe40000410000 */
[C---:B------:R-:W-:Y:S02]  /*a150*/  FMUL.FTZ R87, R129.reuse, R87 ;  /* 0x0000005781577220 */ /* 0x040fe40000410000 */
[-C--:B------:R-:W-:Y:S02]  /*a160*/  FFMA.FTZ R105, R129, R60.reuse, R105 ;  /* 0x0000003c81697223 */ /* 0x080fe40000010069 */
[C---:B------:R-:W-:Y:S02]  /*a170*/  FMUL.FTZ R60, R86.reuse, R60 ;  /* 0x0000003c563c7220 */ /* 0x040fe40000410000 */
[----:B------:R-:W-:Y:S01]  /*a180*/  FFMA.FTZ R86, R86, R85, R87 ;  /* 0x0000005556567223 */ /* 0x000fe20000010057 */
[----:B------:R-:W-:Y:S01]  /*a190*/  HADD2.F32 R87, -RZ, R37.H0_H0 ;  /* 0x20000025ff577230 */ /* 0x000fe20000004100 */
[----:B------:R-:W-:-:S02]  /*a1a0*/  FMUL.FTZ R107, R108, R21 ;  /* 0x000000156c6b7220 */ /* 0x000fc40000410000 */
[----:B------:R-:W-:Y:S02]  /*a1b0*/  FFMA.FTZ R106, R113, R131, R106 ;  /* 0x00000083716a7223 */ /* 0x000fe4000001006a */
[----:B------:R-:W-:Y:S02]  /*a1c0*/  FMUL.FTZ R89, R87, R21 ;  /* 0x0000001557597220 */ /* 0x000fe40000410000 */
[----:B------:R-:W-:Y:S02]  /*a1d0*/  FFMA.FTZ R106, R112, R132, R106 ;  /* 0x00000084706a7223 */ /* 0x000fe4000001006a */
[----:B------:R-:W-:Y:S02]  /*a1e0*/  FFMA.FTZ R130, R43, -R89, R130 ;  /* 0x800000592b827223 */ /* 0x000fe40000010082 */
[----:B------:R-:W-:Y:S02]  /*a1f0*/  FMUL.FTZ R43, R108, UR38 ;  /* 0x000000266c2b7c20 */ /* 0x000fe40008410000 */
[----:B------:R-:W-:-:S02]  /*a200*/  FFMA.FTZ R105, R130, R107, R105 ;  /* 0x0000006b82697223 */ /* 0x000fc40000010069 */
[----:B------:R-:W-:Y:S02]  /*a210*/  FMUL.FTZ R43, R130, R43 ;  /* 0x0000002b822b7220 */ /* 0x000fe40000410000 */
[C---:B------:R-:W-:Y:S02]  /*a220*/  FMUL.FTZ R107, R87.reuse, R107 ;  /* 0x0000006b576b7220 */ /* 0x040fe40000410000 */
[----:B------:R-:W-:Y:S01]  /*a230*/  FFMA.FTZ R87, R87, R104, R43 ;  /* 0x0000006857577223 */ /* 0x000fe2000001002b */
[----:B------:R-:W-:Y:S01]  /*a240*/  HADD2.F32 R43, -RZ, R36.H0_H0 ;  /* 0x20000024ff2b7230 */ /* 0x000fe20000004100 */
[----:B------:R-:W-:Y:S02]  /*a250*/  FMUL.FTZ R108, R95, UR38 ;  /* 0x000000265f6c7c20 */ /* 0x000fe40008410000 */
[----:B------:R-:W-:Y:S02]  /*a260*/  FMUL.FTZ R91, R91, UR38 ;  /* 0x000000265b5b7c20 */ /* 0x000fe40008410000 */
[----:B------:R-:W-:-:S04]  /*a270*/  FMUL.FTZ R89, R43, R20 ;  /* 0x000000142b597220 */ /* 0x000fc80000410000 */
[C---:B------:R-:W-:Y:S02]  /*a280*/  FFMA.FTZ R131, R42.reuse, -R89, R131 ;  /* 0x800000592a837223 */ /* 0x040fe40000010083 */
[----:B------:R-:W-:Y:S02]  /*a290*/  FMUL.FTZ R42, R42, R73 ;  /* 0x000000492a2a7220 */ /* 0x000fe40000410000 */
[----:B------:R-:W-:Y:S02]  /*a2a0*/  FMUL.FTZ R103, R131, R103 ;  /* 0x0000006783677220 */ /* 0x000fe40000410000 */
[----:B------:R-:W-:Y:S02]  /*a2b0*/  FMUL.FTZ R89, R67, R90 ;  /* 0x0000005a43597220 */ /* 0x000fe40000410000 */
[----:B------:R-:W-:Y:S02]  /*a2c0*/  FMUL.FTZ R67, R90, UR38 ;  /* 0x000000265a437c20 */ /* 0x000fe40008410000 */
[----:B------:R-:W-:-:S02]  /*a2d0*/  FFMA.FTZ R145, R42, R20, R145 ;  /* 0x000000142a917223 */ /* 0x000fc40000010091 */
[----:B------:R-:W-:Y:S01]  /*a2e0*/  FFMA.FTZ R90, R43, R42, R103 ;  /* 0x0000002a2b5a7223 */ /* 0x000fe20000010067 */
[----:B------:R-:W-:Y:S01]  /*a2f0*/  HADD2.F32 R42, -RZ, R35.H0_H0 ;  /* 0x20000023ff2a7230 */ /* 0x000fe20000004100 */
[----:B------:R-:W-:-:S04]  /*a300*/  FMUL.FTZ R122, R122, R67 ;  /* 0x000000437a7a7220 */ /* 0x000fc80000410000 */
[----:B------:R-:W-:Y:S02]  /*a310*/  FMUL.FTZ R67, R42, R19 ;  /* 0x000000132a437220 */ /* 0x000fe40000410000 */
[----:B------:R-:W-:Y:S02]  /*a320*/  FFMA.FTZ R88, R88, R89, R122 ;  /* 0x0000005958587223 */ /* 0x000fe4000001007a */
[C---:B------:R-:W-:Y:S02]  /*a330*/  FFMA.FTZ R132, R41.reuse, -R67, R132 ;  /* 0x8000004329847223 */ /* 0x040fe40000010084 */
[----:B------:R-:W-:Y:S02]  /*a340*/  FMUL.FTZ R67, R70, UR38 ;  /* 0x0000002646437c20 */ /* 0x000fe40008410000 */
[----:B------:R-:W-:Y:S02]  /*a350*/  FMUL.FTZ R41, R41, R70 ;  /* 0x0000004629297220 */ /* 0x000fe40000410000 */
[----:B------:R-:W-:-:S02]  /*a360*/  FMUL.FTZ R67, R132, R67 ;  /* 0x0000004384437220 */ /* 0x000fc40000410000 */
[----:B------:R-:W-:Y:S02]  /*a370*/  FFMA.FTZ R144, R41, R19, R144 ;  /* 0x0000001329907223 */ /* 0x000fe40000010090 */
[----:B------:R-:W-:Y:S02]  /*a380*/  FFMA.FTZ R103, R42, R41, R67 ;  /* 0x000000292a677223 */ /* 0x000fe40000010043 */
[----:B------:R-:W-:Y:S01]  /*a390*/  FMUL.FTZ R41, R96, R102 ;  /* 0x0000006660297220 */ /* 0x000fe20000410000 */
[----:B------:R-:W-:Y:S01]  /*a3a0*/  HADD2.F32 R102, -RZ, R34.H0_H0 ;  /* 0x20000022ff667230 */ /* 0x000fe20000004100 */
[----:B------:R-:W-:-:S04]  /*a3b0*/  FMUL.FTZ R96, R40, R95 ;  /* 0x0000005f28607220 */ /* 0x000fc80000410000 */
[-C--:B------:R-:W-:Y:S02]  /*a3c0*/  FMUL.FTZ R67, R102, R18.reuse ;  /* 0x0000001266437220 */ /* 0x080fe40000410000 */
[-C--:B------:R-:W-:Y:S02]  /*a3d0*/  FFMA.FTZ R143, R96, R18.reuse, R143 ;  /* 0x00000012608f7223 */ /* 0x080fe4000001008f */
[----:B------:R-:W-:Y:S02]  /*a3e0*/  FFMA.FTZ R67, R40, -R67, R133 ;  /* 0x8000004328437223 */ /* 0x000fe40000010085 */
[----:B------:R-:W-:Y:S02]  /*a3f0*/  FMUL.FTZ R40, R95, R18 ;  /* 0x000000125f287220 */ /* 0x000fe40000410000 */
[C---:B------:R-:W-:Y:S02]  /*a400*/  FMUL.FTZ R108, R67.reuse, R108 ;  /* 0x0000006c436c7220 */ /* 0x040fe40000410000 */
[----:B------:R-:W-:Y:S01]  /*a410*/  FMUL.FTZ R95, R67, R40 ;  /* 0x00000028435f7220 */ /* 0x000fe20000410000 */
[----:B------:R-:W-:Y:S01]  /*a420*/  SHF.L.U32 R67, R55, 0x4, RZ ;  /* 0x0000000437437819 */ /* 0x000fe200000006ff */
[----:B------:R-:W-:-:S02]  /*a430*/  FFMA.FTZ R96, R102, R96, R108 ;  /* 0x0000006066607223 */ /* 0x000fc4000001006c */
[----:B------:R-:W-:Y:S02]  /*a440*/  FMUL.FTZ R102, R102, R40 ;  /* 0x0000002866667220 */ /* 0x000fe40000410000 */
[----:B------:R-:W-:Y:S01]  /*a450*/  FMUL.FTZ R40, R74, R97 ;  /* 0x000000614a287220 */ /* 0x000fe20000410000 */
[----:B------:R-:W-:Y:S01]  /*a460*/  LEA.HI.SX32 R97, R67, R67, 0x1b ;  /* 0x0000004343617211 */ /* 0x000fe200078fdaff */
[----:B------:R-:W-:-:S04]  /*a470*/  FMUL.FTZ R133, R17, R133 ;  /* 0x0000008511857220 */ /* 0x000fc80000410000 */
[----:B------:R0:W-:Y:S02]  /*a480*/  STS [R97.X4+0x1090], R40 ;  /* 0x0010902861007388 */ /* 0x0001e40000004800 */
[----:B0-----:R-:W-:-:S04]  /*a490*/  IADD3 R40, R67, 0x1, RZ ;  /* 0x0000000143287810 */ /* 0x001fc80007ffe0ff */
[----:B------:R-:W-:-:S05]  /*a4a0*/  LEA.HI.SX32 R40, R40, R67, 0x1b ;  /* 0x0000004328287211 */ /* 0x000fca00078fdaff */
[----:B------:R0:W-:Y:S02]  /*a4b0*/  STS [R40.X4+0x1094], R98 ;  /* 0x0010946228007388 */ /* 0x0001e40000004800 */
[----:B0-----:R-:W-:Y:S02]  /*a4c0*/  IADD3 R40, R67, 0x2, RZ ;  /* 0x0000000243287810 */ /* 0x001fe40007ffe0ff */
[----:B------:R-:W-:Y:S02]  /*a4d0*/  MOV R98, R55 ;  /* 0x0000003700627202 */ /* 0x000fe40000000f00 */
[----:B------:R-:W-:-:S05]  /*a4e0*/  LEA.HI.SX32 R40, R40, R67, 0x1b ;  /* 0x0000004328287211 */ /* 0x000fca00078fdaff */
[----:B------:R0:W-:Y:S02]  /*a4f0*/  STS [R40.X4+0x1098], R99 ;  /* 0x0010986328007388 */ /* 0x0001e40000004800 */
[----:B0-----:R-:W-:Y:S01]  /*a500*/  IADD3 R40, R67, 0x3, RZ ;  /* 0x0000000343287810 */ /* 0x001fe20007ffe0ff */
[----:B------:R-:W-:-:S03]  /*a510*/  IMAD.MOV.U32 R99, RZ, RZ, RZ ;  /* 0x000000ffff637224 */ /* 0x000fc600078e00ff */
[----:B------:R-:W-:-:S05]  /*a520*/  LEA.HI.SX32 R40, R40, R67, 0x1b ;  /* 0x0000004328287211 */ /* 0x000fca00078fdaff */
[----:B------:R0:W-:Y:S04]  /*a530*/  STS [R40.X4+0x109c], R100 ;  /* 0x00109c6428007388 */ /* 0x0001e80000004800 */
[----:B------:R1:W-:Y:S04]  /*a540*/  STS [R97.X4+0x10a4], R41 ;  /* 0x0010a42961007388 */ /* 0x0003e80000004800 */
[----:B------:R2:W-:Y:S01]  /*a550*/  STS [R97.X4+0x10bc], R60 ;  /* 0x0010bc3c61007388 */ /* 0x0005e20000004800 */
[----:B0-----:R-:W-:-:S03]  /*a560*/  MOV R40, UR12 ;  /* 0x0000000c00287c02 */ /* 0x001fc60008000f00 */
[----:B------:R0:W-:Y:S02]  /*a570*/  STS [R97.X4+0x10b8], R61 ;  /* 0x0010b83d61007388 */ /* 0x0001e40000004800 */
[----:B-1----:R-:W-:Y:S02]  /*a580*/  IMAD.WIDE.U32 R40, R40, c[0x0][0x298], R98 ;  /* 0x0000a60028287a25 */ /* 0x002fe400078e0062 */
[----:B------:R-:W-:Y:S01]  /*a590*/  STS [R97.X4+0x10a0], R101 ;  /* 0x0010a06561007388 */ /* 0x000fe20000004800 */
[----:B--2---:R-:W-:Y:S01]  /*a5a0*/  MOV R60, UR14 ;  /* 0x0000000e003c7c02 */ /* 0x004fe20008000f00 */
[----:B------:R-:W-:Y:S01]  /*a5b0*/  FMUL.FTZ R98, R73, R20 ;  /* 0x0000001449627220 */ /* 0x000fe20000410000 */
[----:B------:R-:W-:Y:S01]  /*a5c0*/  IADD3 R41, R41, UR34, RZ ;  /* 0x0000002229297c10 */ /* 0x000fe2000fffe0ff */
[----:B------:R-:W-:Y:S01]  /*a5d0*/  ULDC.64 UR34, c[0x0][0x2a0] ;  /* 0x0000a80000227ab9 */ /* 0x000fe20000000a00 */
[----:B------:R-:W-:Y:S01]  /*a5e0*/  FMUL.FTZ R73, R70, R19 ;  /* 0x0000001346497220 */ /* 0x000fe20000410000 */
[----:B------:R-:W-:Y:S01]  /*a5f0*/  UIMAD UR34, UR15, UR34, URZ ;  /* 0x000000220f2272a4 */ /* 0x000fe2000f8e023f */
[-C--:B------:R-:W-:Y:S01]  /*a600*/  FMUL.FTZ R43, R43, R98.reuse ;  /* 0x000000622b2b7220 */ /* 0x080fe20000410000 */
[----:B------:R-:W-:Y:S01]  /*a610*/  MOV R70, UR25 ;  /* 0x0000001900467c02 */ /* 0x000fe20008000f00 */
[----:B0-----:R-:W-:Y:S01]  /*a620*/  IMAD.WIDE.U32 R60, R60, c[0x0][0x2a0], R40 ;  /* 0x0000a8003c3c7a25 */ /* 0x001fe200078e0028 */
[----:B------:R-:W-:Y:S01]  /*a630*/  UIMAD UR34, UR14, UR35, UR34 ;  /* 0x000000230e2272a4 */ /* 0x000fe2000f8e0222 */
[----:B------:R-:W-:Y:S01]  /*a640*/  STS [R97.X4+0x10a8], R110 ;  /* 0x0010a86e61007388 */ /* 0x000fe20000004800 */
[----:B------:R-:W-:Y:S01]  /*a650*/  IADD3 R70, -R70, c[0x0][0x168], -R55 ;  /* 0x00005a0046467a10 */ /* 0x000fe20007ffe937 */
[----:B------:R-:W-:Y:S01]  /*a660*/  FMUL.FTZ R42, R42, R73 ;  /* 0x000000492a2a7220 */ /* 0x000fe20000410000 */
[----:B------:R-:W-:Y:S01]  /*a670*/  LEA R40, P1, R60, c[0x0][0x318], 0x2 ;  /* 0x0000c6003c287a11 */ /* 0x000fe200078210ff */
[----:B------:R0:W-:Y:S01]  /*a680*/  STS [R97.X4+0x10c4], R43 ;  /* 0x0010c42b61007388 */ /* 0x0001e20000004800 */
[----:B------:R-:W-:-:S02]  /*a690*/  FFMA.FTZ R105, R131, R98, R105 ;  /* 0x0000006283697223 */ /* 0x000fc40000010069 */
[----:B------:R-:W-:Y:S01]  /*a6a0*/  FMUL.FTZ R98, R93, UR38 ;  /* 0x000000265d627c20 */ /* 0x000fe20008410000 */
[----:B------:R1:W-:Y:S01]  /*a6b0*/  STS [R97.X4+0x10c8], R42 ;  /* 0x0010c82a61007388 */ /* 0x0003e20000004800 */
[----:B------:R-:W-:-:S03]  /*a6c0*/  FMUL.FTZ R99, R94, UR38 ;  /* 0x000000265e637c20 */ /* 0x000fc60008410000 */
[----:B------:R-:W-:Y:S01]  /*a6d0*/  STS [R97.X4+0x10ac], R111 ;  /* 0x0010ac6f61007388 */ /* 0x000fe20000004800 */
[----:B0-----:R-:W-:-:S03]  /*a6e0*/  IADD3 R43, R61, UR34, RZ ;  /* 0x000000223d2b7c10 */ /* 0x001fc6000fffe0ff */
[----:B------:R-:W-:Y:S01]  /*a6f0*/  STS [R97.X4+0x10b0], R123 ;  /* 0x0010b07b61007388 */ /* 0x000fe20000004800 */
[C---:B-1----:R-:W-:Y:S02]  /*a700*/  IADD3 R42, P0, R60.reuse, UR25, RZ ;  /* 0x000000193c2a7c10 */ /* 0x042fe4000ff1e0ff */
[----:B------:R-:W-:Y:S01]  /*a710*/  LEA.HI.X R41, R60, c[0x0][0x31c], R43, 0x2, P1 ;  /* 0x0000c7003c297a11 */ /* 0x000fe200008f142b */
[----:B------:R-:W-:Y:S01]  /*a720*/  STS [R97.X4+0x10b4], R124 ;  /* 0x0010b47c61007388 */ /* 0x000fe20000004800 */
[----:B------:R-:W-:Y:S02]  /*a730*/  IADD3.X R43, R43, UR40, RZ, P0, !PT ;  /* 0x000000282b2b7c10 */ /* 0x000fe400087fe4ff */
[----:B------:R-:W-:Y:S01]  /*a740*/  ISETP.GE.AND P0, PT, R70, 0x1, PT ;  /* 0x000000014600780c */ /* 0x000fe20003f06270 */
[----:B------:R-:W-:Y:S04]  /*a750*/  STS [R97.X4+0x10c0], R107 ;  /* 0x0010c06b61007388 */ /* 0x000fe80000004800 */
[----:B------:R0:W-:Y:S02]  /*a760*/  STS [R97.X4+0x10cc], R102 ;  /* 0x0010cc6661007388 */ /* 0x0001e40000004800 */
[----:B0-----:R-:W-:-:S02]  /*a770*/  FMUL.FTZ R97, R92, UR38 ;  /* 0x000000265c617c20 */ /* 0x001fc40008410000 */
[----:B------:R-:W-:Y:S06]  /*a780*/  BAR.SYNC.DEFER_BLOCKING 0x0 ;  /* 0x0000000000007b1d */ /* 0x000fec0000010000 */
[----:B------:R-:W-:Y:S05]  /*a790*/  @!P0 BRA `(.L_x_853) ;  /* 0x000000b000008947 */ /* 0x000fea0003800000 */
[----:B------:R-:W-:Y:S01]  /*a7a0*/  ULDC.64 UR34, c[0x0][0x2b0] ;  /* 0x0000ac0000227ab9 */ /* 0x000fe20000000a00 */
[----:B------:R-:W-:Y:S01]  /*a7b0*/  MOV R60, UR7 ;  /* 0x00000007003c7c02 */ /* 0x000fe20008000f00 */
[----:B------:R-:W-:-:S04]  /*a7c0*/  UIMAD UR34, UR44, UR34, URZ ;  /* 0x000000222c2272a4 */ /* 0x000fc8000f8e023f */
[----:B------:R-:W-:Y:S01]  /*a7d0*/  UIMAD UR34, UR7, UR35, UR34 ;  /* 0x00000023072272a4 */ /* 0x000fe2000f8e0222 */
[----:B------:R-:W-:-:S05]  /*a7e0*/  IMAD.WIDE.U32 R42, R60, c[0x0][0x2b0], R42 ;  /* 0x0000ac003c2a7a25 */ /* 0x000fca00078e002a */
[----:B------:R-:W-:Y:S02]  /*a7f0*/  LEA R60, P0, R42, c[0x0][0x318], 0x2 ;  /* 0x0000c6002a3c7a11 */ /* 0x000fe400078010ff */
[----:B------:R-:W-:-:S04]  /*a800*/  IADD3 R43, R43, UR34, RZ ;  /* 0x000000222b2b7c10 */ /* 0x000fc8000fffe0ff */
[----:B------:R-:W-:Y:S02]  /*a810*/  LEA.HI.X R61, R42, c[0x0][0x31c], R43, 0x2, P0 ;  /* 0x0000c7002a3d7a11 */ /* 0x000fe400000f142b */
[----:B------:R-:W-:-:S06]  /*a820*/  LEA.HI.SX32 R42, R55, R55, 0x1b ;  /* 0x00000037372a7211 */ /* 0x000fcc00078fdaff */
[----:B------:R-:W0:Y:S04]  /*a830*/  LDS R42, [R42.X4+0x1090] ;  /* 0x001090002a2a7984 */ /* 0x000e280000004800 */
[----:B0-----:R0:W-:Y:S02]  /*a840*/  RED.E.ADD.F32.FTZ.RN.STRONG.GPU [R60.64], R42 ;  /* 0x0000002a3c00798e */ /* 0x0011e4000c10e7a0 */
.L_x_853:
[----:B------:R-:W-:Y:S05]  /*a850*/  BSYNC B0 ;  /* 0x0000000000007941 */ /* 0x000fea0003800000 */
.L_x_852:
[----:B------:R-:W-:Y:S01]  /*a860*/  FFMA.FTZ R105, R132, R73, R105 ;  /* 0x0000004984697223 */ /* 0x000fe20000010069 */
[----:B------:R-:W-:Y:S01]  /*a870*/  IADD3 R73, R55, 0x80, RZ ;  /* 0x0000008037497810 */ /* 0x000fe20007ffe0ff */
[----:B------:R-:W-:Y:S01]  /*a880*/  ULDC UR37, c[0x0][0x174] ;  /* 0x00005d0000257ab9 */ /* 0x000fe20000000800 */
[----:B0-----:R-:W-:Y:S01]  /*a890*/  MOV R42, UR41 ;  /* 0x00000029002a7c02 */ /* 0x001fe20008000f00 */
[----:B------:R-:W-:Y:S01]  /*a8a0*/  USHF.L.U32 UR38, UR8, 0x2, URZ ;  /* 0x0000000208267899 */ /* 0x000fe2000800063f */
[----:B------:R-:W-:Y:S01]  /*a8b0*/  LEA.HI.SX32 R73, R73, R55, 0x1b ;  /* 0x0000003749497211 */ /* 0x000fe200078fdaff */
[----:B------:R-:W-:Y:S01]  /*a8c0*/  UIADD3 UR37, UR6, -UR37, URZ ;  /* 0x8000002506257290 */ /* 0x000fe2000fffe03f */
[----:B------:R-:W-:Y:S01]  /*a8d0*/  MOV R43, UR41 ;  /* 0x00000029002b7c02 */ /* 0x000fe20008000f00 */
[----:B------:R-:W-:Y:S01]  /*a8e0*/  USHF.L.U64.HI UR36, UR8, 0x2, UR9 ;  /* 0x0000000208247899 */ /* 0x000fe20008010209 */
[----:B------:R-:W-:Y:S01]  /*a8f0*/  LEA R42, P0, R42, R40, 0x2 ;  /* 0x000000282a2a7211 */ /* 0x000fe200078010ff */
[----:B------:R-:W-:Y:S01]  /*a900*/  ULDC.64 UR34, c[0x0][0x2b0] ;  /* 0x0000ac0000227ab9 */ /* 0x000fe20000000a00 */
[----:B------:R-:W0:Y:S01]  /*a910*/  LDS R73, [R73.X4+0x1290] ;  /* 0x0012900049497984 */ /* 0x000e220000004800 */
[----:B------:R-:W-:Y:S01]  /*a920*/  MOV R60, UR42 ;  /* 0x0000002a003c7c02 */ /* 0x000fe20008000f00 */
[----:B------:R-:W-:Y:S01]  /*a930*/  UIMAD UR37, UR37, -0x800, URZ ;  /* 0xfffff800252578a4 */ /* 0x000fe2000f8e023f */
[----:B------:R-:W-:Y:S01]  /*a940*/  BSSY B0, `(.L_x_854) ;  /* 0x0000015000007945 */ /* 0x000fe20003800000 */
[----:B------:R-:W-:Y:S01]  /*a950*/  UIMAD UR34, UR36, UR34, URZ ;  /* 0x00000022242272a4 */ /* 0x000fe2000f8e023f */
[----:B------:R-:W-:Y:S01]  /*a960*/  LEA.HI.X R43, R43, R41, R60, 0x2, P0 ;  /* 0x000000292b2b7211 */ /* 0x000fe200000f143c */
[----:B------:R-:W-:Y:S01]  /*a970*/  IMAD.U32 R60, RZ, RZ, UR38 ;  /* 0x00000026ff3c7e24 */ /* 0x000fe2000f8e00ff */
[----:B------:R-:W-:Y:S01]  /*a980*/  ISETP.GE.AND P0, PT, R70, 0x81, PT ;  /* 0x000000814600780c */ /* 0x000fe20003f06270 */
[----:B------:R-:W-:Y:S01]  /*a990*/  UIMAD UR34, UR38, UR35, UR34 ;  /* 0x00000023262272a4 */ /* 0x000fe2000f8e0222 */
[----:B------:R-:W-:Y:S01]  /*a9a0*/  FADD.FTZ R16, R96, R16 ;  /* 0x0000001060107221 */ /* 0x000fe20000010000 */
[----:B------:R-:W-:Y:S01]  /*a9b0*/  IADD3 R96, R55, 0x100, RZ ;  /* 0x0000010037607810 */ /* 0x000fe20007ffe0ff */
[----:B------:R-:W-:Y:S01]  /*a9c0*/  IMAD.WIDE.U32 R42, R60, c[0x0][0x2b0], R42 ;  /* 0x0000ac003c2a7a25 */ /* 0x000fe200078e002a */
[----:B------:R-:W-:-:S02]  /*a9d0*/  MOV R60, UR37 ;  /* 0x00000025003c7c02 */ /* 0x000fc40008000f00 */
[----:B------:R-:W-:Y:S01]  /*a9e0*/  IADD3 R100, R55, 0x180, RZ ;  /* 0x0000018037647810 */ /* 0x000fe20007ffe0ff */
[----:B------:R-:W-:Y:S01]  /*a9f0*/  FADD.FTZ R61, R106, R133 ;  /* 0x000000856a3d7221 */ /* 0x000fe20000010000 */
[----:B------:R-:W-:Y:S01]  /*aa00*/  IADD3 R43, R43, UR34, RZ ;  /* 0x000000222b2b7c10 */ /* 0x000fe2000fffe0ff */
[----:B------:R-:W-:-:S04]  /*aa10*/  IMAD.WIDE R40, R60, 0x4, R40 ;  /* 0x000000043c287825 */ /* 0x000fc800078e0228 */
[----:B------:R-:W-:Y:S02]  /*aa20*/  FFMA.FTZ R146, R104, R21, R146 ;  /* 0x0000001568927223 */ /* 0x000fe40000010092 */
[----:B------:R-:W-:Y:S01]  /*aa30*/  FADD.FTZ R60, R105, R95 ;  /* 0x0000005f693c7221 */ /* 0x000fe20000010000 */
[----:B------:R-:W-:Y:S05]  /*aa40*/  @!P0 BRA `(.L_x_855) ;  /* 0x0000004000008947 */ /* 0x000fea0003800000 */
[----:B------:R-:W-:-:S05]  /*aa50*/  MOV R95, UR38 ;  /* 0x00000026005f7c02 */ /* 0x000fca0008000f00 */
[----:B------:R-:W-:-:S05]  /*aa60*/  IMAD.WIDE.U32 R40, R95, c[0x0][0x2b0], R40 ;  /* 0x0000ac005f287a25 */ /* 0x000fca00078e0028 */
[----:B------:R-:W-:-:S05]  /*aa70*/  IADD3 R41, R41, UR34, RZ ;  /* 0x0000002229297c10 */ /* 0x000fca000fffe0ff */
[----:B0-----:R0:W-:Y:S02]  /*aa80*/  RED.E.ADD.F32.FTZ.RN.STRONG.GPU [R40.64+-0x1e00], R73 ;  /* 0xffe200492800798e */ /* 0x0011e4000c10e7a0 */
.L_x_855:
[----:B------:R-:W-:Y:S05]  /*aa90*/  BSYNC B0 ;  /* 0x0000000000007941 */ /* 0x000fea0003800000 */
.L_x_854:
        /* <DEDUP_REMOVED lines=14> */
.L_x_857:
[----:B------:R-:W-:Y:S05]  /*ab80*/  BSYNC B0 ;  /* 0x0000000000007941 */ /* 0x000fea0003800000 */
.L_x_856:
[----:B------:R-:W1:Y:S01]  /*ab90*/  LDS R41, [R41.X4+0x1690] ;  /* 0x0016900029297984 */ /* 0x000e620000004800 */
[----:B------:R-:W-:Y:S01]  /*aba0*/  BSSY B0, `(.L_x_858) ;  /* 0x0000005000007945 */ /* 0x000fe20003800000 */
[----:B------:R-:W-:Y:S02]  /*abb0*/  IADD3 R95, R55, 0x280, RZ ;  /* 0x00000280375f7810 */ /* 0x000fe40007ffe0ff */
[----:B0-----:R-:W-:Y:S01]  /*abc0*/  LEA.HI.SX32 R40, R73, R55, 0x1b ;  /* 0x0000003749287211 */ /* 0x001fe200078fdaff */
[----:B------:R-:W-:Y:S05]  /*abd0*/  @!P0 BRA `(.L_x_859) ;  /* 0x0000001000008947 */ /* 0x000fea0003800000 */
[----:B-1----:R0:W-:Y:S02]  /*abe0*/  RED.E.ADD.F32.FTZ.RN.STRONG.GPU [R42.64+-0x1a00], R41 ;  /* 0xffe600292a00798e */ /* 0x0021e4000c10e7a0 */
.L_x_859:
[----:B------:R-:W-:Y:S05]  /*abf0*/  BSYNC B0 ;  /* 0x0000000000007941 */ /* 0x000fea0003800000 */
.L_x_858:
[----:B------:R-:W2:Y:S01]  /*ac00*/  LDS R40, [R40.X4+0x1890] ;  /* 0x0018900028287984 */ /* 0x000ea20000004800 */
[----:B------:R-:W-:Y:S01]  /*ac10*/  BSSY B0, `(.L_x_860) ;  /* 0x0000005000007945 */ /* 0x000fe20003800000 */
[----:B------:R-:W-:-:S02]  /*ac20*/  IADD3 R73, R55, 0x300, RZ ;  /* 0x0000030037497810 */ /* 0x000fc40007ffe0ff */
[----:B01----:R-:W-:Y:S01]  /*ac30*/  LEA.HI.SX32 R41, R95, R55, 0x1b ;  /* 0x000000375f297211 */ /* 0x003fe200078fdaff */
[----:B------:R-:W-:Y:S05]  /*ac40*/  @!P1 BRA `(.L_x_861) ;  /* 0x0000001000009947 */ /* 0x000fea0003800000 */
[----:B--2---:R0:W-:Y:S02]  /*ac50*/  RED.E.ADD.F32.FTZ.RN.STRONG.GPU [R42.64+-0x1800], R40 ;  /* 0xffe800282a00798e */ /* 0x0041e4000c10e7a0 */
.L_x_861:
[----:B------:R-:W-:Y:S05]  /*ac60*/  BSYNC B0 ;  /* 0x0000000000007941 */ /* 0x000fea0003800000 */
.L_x_860:
[----:B------:R-:W1:Y:S01]  /*ac70*/  LDS R41, [R41.X4+0x1a90] ;  /* 0x001a900029297984 */ /* 0x000e620000004800 */
[----:B------:R-:W-:Y:S01]  /*ac80*/  BSSY B0, `(.L_x_862) ;  /* 0x0000005000007945 */ /* 0x000fe20003800000 */
[----:B------:R-:W-:Y:S02]  /*ac90*/  IADD3 R95, R55, 0x380, RZ ;  /* 0x00000380375f7810 */ /* 0x000fe40007ffe0ff */
[----:B0-2---:R-:W-:Y:S01]  /*aca0*/  LEA.HI.SX32 R40, R73, R55, 0x1b ;  /* 0x0000003749287211 */ /* 0x005fe200078fdaff */
[----:B------:R-:W-:Y:S05]  /*acb0*/  @!P2 BRA `(.L_x_863) ;  /* 0x000000100000a947 */ /* 0x000fea0003800000 */
[----:B-1----:R0:W-:Y:S02]  /*acc0*/  RED.E.ADD.F32.FTZ.RN.STRONG.GPU [R42.64+-0x1600], R41 ;  /* 0xffea00292a00798e */ /* 0x0021e4000c10e7a0 */
.L_x_863:
[----:B------:R-:W-:Y:S05]  /*acd0*/  BSYNC B0 ;  /* 0x0000000000007941 */ /* 0x000fea0003800000 */
.L_x_862:
[----:B------:R-:W2:Y:S01]  /*ace0*/  LDS R40, [R40.X4+0x1c90] ;  /* 0x001c900028287984 */ /* 0x000ea20000004800 */
[----:B------:R-:W-:Y:S01]  /*acf0*/  BSSY B0, `(.L_x_864) ;  /* 0x0000005000007945 */ /* 0x000fe20003800000 */
[----:B------:R-:W-:Y:S02]  /*ad00*/  IADD3 R73, R55, 0x400, RZ ;  /* 0x0000040037497810 */ /* 0x000fe40007ffe0ff */
[----:B01----:R-:W-:Y:S01]  /*ad10*/  LEA.HI.SX32 R41, R95, R55, 0x1b ;  /* 0x000000375f297211 */ /* 0x003fe200078fdaff */
[----:B------:R-:W-:Y:S05]  /*ad20*/  @!P3 BRA `(.L_x_865) ;  /* 0x000000100000b947 */ /* 0x000fea0003800000 */
[----:B--2---:R0:W-:Y:S02]  /*ad30*/  RED.E.ADD.F32.FTZ.RN.STRONG.GPU [R42.64+-0x1400], R40 ;  /* 0xffec00282a00798e */ /* 0x0041e4000c10e7a0 */
.L_x_865:
[----:B------:R-:W-:Y:S05]  /*ad40*/  BSYNC B0 ;  /* 0x0000000000007941 */ /* 0x000fea0003800000 */
.L_x_864:
[----:B------:R-:W1:Y:S01]  /*ad50*/  LDS R41, [R41.X4+0x1e90] ;  /* 0x001e900029297984 */ /* 0x000e620000004800 */
[----:B------:R-:W-:Y:S01]  /*ad60*/  BSSY B0, `(.L_x_866) ;  /* 0x0000004000007945 */ /* 0x000fe20003800000 */
[----:B0-2---:R-:W-:Y:S01]  /*ad70*/  LEA.HI.SX32 R40, R73, R55, 0x1b ;  /* 0x0000003749287211 */ /* 0x005fe200078fdaff */
[----:B------:R-:W-:Y:S05]  /*ad80*/  @!P4 BRA `(.L_x_867) ;  /* 0x000000100000c947 */ /* 0x000fea0003800000 */
[----:B-1----:R0:W-:Y:S02]  /*ad90*/  RED.E.ADD.F32.FTZ.RN.STRONG.GPU [R42.64+-0x1200], R41 ;  /* 0xffee00292a00798e */ /* 0x0021e4000c10e7a0 */
.L_x_867:
[----:B------:R-:W-:Y:S05]  /*ada0*/  BSYNC B0 ;  /* 0x0000000000007941 */ /* 0x000fea0003800000 */
.L_x_866:
[----:B------:R-:W2:Y:S01]  /*adb0*/  LDS R40, [R40.X4+0x2090] ;  /* 0x0020900028287984 */ /* 0x000ea20000004800 */
[----:B------:R-:W-:Y:S01]  /*adc0*/  BSSY B0, `(.L_x_868) ;  /* 0x0000005000007945 */ /* 0x000fe20003800000 */
[----:B01----:R-:W-:-:S02]  /*add0*/  IADD3 R41, R55, 0x480, RZ ;  /* 0x0000048037297810 */ /* 0x003fc40007ffe0ff */
[----:B------:R-:W-:Y:S01]  /*ade0*/  IADD3 R73, R55, 0x500, RZ ;  /* 0x0000050037497810 */ /* 0x000fe20007ffe0ff */
[----:B------:R-:W-:Y:S05]  /*adf0*/  @!P5 BRA `(.L_x_869) ;  /* 0x000000100000d947 */ /* 0x000fea0003800000 */
[----:B--2---:R0:W-:Y:S02]  /*ae00*/  RED.E.ADD.F32.FTZ.RN.STRONG.GPU [R42.64+-0x1000], R40 ;  /* 0xfff000282a00798e */ /* 0x0041e4000c10e7a0 */
.L_x_869:
[----:B------:R-:W-:Y:S05]  /*ae10*/  BSYNC B0 ;  /* 0x0000000000007941 */ /* 0x000fea0003800000 */
.L_x_868:
[-C--:B------:R-:W-:Y:S01]  /*ae20*/  LEA.HI.SX32 R41, R41, R55.reuse, 0x1b ;  /* 0x0000003729297211 */ /* 0x080fe200078fdaff */
[----:B------:R-:W-:Y:S01]  /*ae30*/  BSSY B0, `(.L_x_870) ;  /* 0x000000d000007945 */ /* 0x000fe20003800000 */
[C---:B------:R-:W-:Y:S02]  /*ae40*/  ISETP.GE.AND P6, PT, R70.reuse, 0x481, PT ;  /* 0x000004814600780c */ /* 0x040fe40003fc6270 */
        /* <DEDUP_REMOVED lines=11> */
.L_x_871:
[----:B------:R-:W-:Y:S05]  /*af00*/  BSYNC B0 ;  /* 0x0000000000007941 */ /* 0x000fea0003800000 */
.L_x_870:
[----:B------:R-:W2:Y:S01]  /*af10*/  LDS R40, [R40.X4+0x2490] ;  /* 0x0024900028287984 */ /* 0x000ea20000004800 */
[----:B------:R-:W-:Y:S01]  /*af20*/  BSSY B0, `(.L_x_872) ;  /* 0x0000005000007945 */ /* 0x000fe20003800000 */
[----:B------:R-:W-:-:S02]  /*af30*/  IADD3 R70, R55, 0x600, RZ ;  /* 0x0000060037467810 */ /* 0x000fc40007ffe0ff */
[----:B01----:R-:W-:Y:S01]  /*af40*/  LEA.HI.SX32 R41, R95, R55, 0x1b ;  /* 0x000000375f297211 */ /* 0x003fe200078fdaff */
[----:B------:R-:W-:Y:S05]  /*af50*/  @!P0 BRA `(.L_x_873) ;  /* 0x0000001000008947 */ /* 0x000fea0003800000 */
[----:B--2---:R0:W-:Y:S02]  /*af60*/  RED.E.ADD.F32.FTZ.RN.STRONG.GPU [R42.64+-0xc00], R40 ;  /* 0xfff400282a00798e */ /* 0x0041e4000c10e7a0 */
.L_x_873:
[----:B------:R-:W-:Y:S05]  /*af70*/  BSYNC B0 ;  /* 0x0000000000007941 */ /* 0x000fea0003800000 */
.L_x_872:
[----:B------:R-:W1:Y:S01]  /*af80*/  LDS R41, [R41.X4+0x2690] ;  /* 0x0026900029297984 */ /* 0x000e620000004800 */
[----:B------:R-:W-:Y:S01]  /*af90*/  BSSY B0, `(.L_x_874) ;  /* 0x0000005000007945 */ /* 0x000fe20003800000 */
[----:B------:R-:W-:Y:S02]  /*afa0*/  IADD3 R95, R55, 0x680, RZ ;  /* 0x00000680375f7810 */ /* 0x000fe40007ffe0ff */
[----:B0-2---:R-:W-:Y:S01]  /*afb0*/  LEA.HI.SX32 R40, R70, R55, 0x1b ;  /* 0x0000003746287211 */ /* 0x005fe200078fdaff */
[----:B------:R-:W-:Y:S05]  /*afc0*/  @!P1 BRA `(.L_x_875) ;  /* 0x0000001000009947 */ /* 0x000fea0003800000 */
[----:B-1----:R0:W-:Y:S02]  /*afd0*/  RED.E.ADD.F32.FTZ.RN.STRONG.GPU [R42.64+-0xa00], R41 ;  /* 0xfff600292a00798e */ /* 0x0021e4000c10e7a0 */
.L_x_875:
[----:B------:R-:W-:Y:S05]  /*afe0*/  BSYNC B0 ;  /* 0x0000000000007941 */ /* 0x000fea0003800000 */
.L_x_874:
[----:B------:R-:W2:Y:S01]  /*aff0*/  LDS R40, [R40.X4+0x2890] ;  /* 0x0028900028287984 */ /* 0x000ea20000004800 */
[----:B------:R-:W-:Y:S01]  /*b000*/  BSSY B0, `(.L_x_876) ;  /* 0x0000005000007945 */ /* 0x000fe20003800000 */
[----:B------:R-:W-:Y:S02]  /*b010*/  IADD3 R73, R55, 0x700, RZ ;  /* 0x0000070037497810 */ /* 0x000fe40007ffe0ff */
[----:B01----:R-:W-:Y:S01]  /*b020*/  LEA.HI.SX32 R41, R95, R55, 0x1b ;  /* 0x000000375f297211 */ /* 0x003fe200078fdaff */
[----:B------:R-:W-:Y:S05]  /*b030*/  @!P2 BRA `(.L_x_877) ;  /* 0x000000100000a947 */ /* 0x000fea0003800000 */
[----:B--2---:R0:W-:Y:S02]  /*b040*/  RED.E.ADD.F32.FTZ.RN.STRONG.GPU [R42.64+-0x800], R40 ;  /* 0xfff800282a00798e */ /* 0x0041e4000c10e7a0 */
.L_x_877:
[----:B------:R-:W-:Y:S05]  /*b050*/  BSYNC B0 ;  /* 0x0000000000007941 */ /* 0x000fea0003800000 */
.L_x_876:
[----:B------:R-:W1:Y:S01]  /*b060*/  LDS R41, [R41.X4+0x2a90] ;  /* 0x002a900029297984 */ /* 0x000e620000004800 */
[----:B------:R-:W-:Y:S01]  /*b070*/  BSSY B0, `(.L_x_878) ;  /* 0x0000005000007945 */ /* 0x000fe20003800000 */
[----:B------:R-:W-:-:S02]  /*b080*/  IADD3 R70, R55, 0x780, RZ ;  /* 0x0000078037467810 */ /* 0x000fc40007ffe0ff */
[----:B0-2---:R-:W-:Y:S01]  /*b090*/  LEA.HI.SX32 R40, R73, R55, 0x1b ;  /* 0x0000003749287211 */ /* 0x005fe200078fdaff */
[----:B------:R-:W-:Y:S05]  /*b0a0*/  @!P3 BRA `(.L_x_879) ;  /* 0x000000100000b947 */ /* 0x000fea0003800000 */
[----:B-1----:R0:W-:Y:S02]  /*b0b0*/  RED.E.ADD.F32.FTZ.RN.STRONG.GPU [R42.64+-0x600], R41 ;  /* 0xfffa00292a00798e */ /* 0x0021e4000c10e7a0 */
.L_x_879:
[----:B------:R-:W-:Y:S05]  /*b0c0*/  BSYNC B0 ;  /* 0x0000000000007941 */ /* 0x000fea0003800000 */
.L_x_878:
[----:B------:R-:W2:Y:S01]  /*b0d0*/  LDS R40, [R40.X4+0x2c90] ;  /* 0x002c900028287984 */ /* 0x000ea20000004800 */
[----:B------:R-:W-:Y:S01]  /*b0e0*/  BSSY B0, `(.L_x_880) ;  /* 0x0000004000007945 */ /* 0x000fe20003800000 */
[----:B01----:R-:W-:Y:S01]  /*b0f0*/  LEA.HI.SX32 R41, R70, R55, 0x1b ;  /* 0x0000003746297211 */ /* 0x003fe200078fdaff */
[----:B------:R-:W-:Y:S05]  /*b100*/  @!P4 BRA `(.L_x_881) ;  /* 0x000000100000c947 */ /* 0x000fea0003800000 */
[----:B--2---:R0:W-:Y:S02]  /*b110*/  RED.E.ADD.F32.FTZ.RN.STRONG.GPU [R42.64+-0x400], R40 ;  /* 0xfffc00282a00798e */ /* 0x0041e4000c10e7a0 */
.L_x_881:
[----:B------:R-:W-:Y:S05]  /*b120*/  BSYNC B0 ;  /* 0x0000000000007941 */ /* 0x000fea0003800000 */
.L_x_880:
[----:B------:R-:W1:Y:S01]  /*b130*/  LDS R41, [R41.X4+0x2e90] ;  /* 0x002e900029297984 */ /* 0x000e620000004800 */
[----:B------:R-:W-:Y:S01]  /*b140*/  BSSY B0, `(.L_x_882) ;  /* 0x0000003000007945 */ /* 0x000fe20003800000 */
[----:B------:R-:W-:Y:S05]  /*b150*/  @!P5 BRA `(.L_x_883) ;  /* 0x000000100000d947 */ /* 0x000fea0003800000 */
[----:B-1----:R1:W-:Y:S02]  /*b160*/  RED.E.ADD.F32.FTZ.RN.STRONG.GPU [R42.64+-0x200], R41 ;  /* 0xfffe00292a00798e */ /* 0x0023e4000c10e7a0 */
.L_x_883:
[----:B------:R-:W-:Y:S05]  /*b170*/  BSYNC B0 ;  /* 0x0000000000007941 */ /* 0x000fea0003800000 */
.L_x_882:
[----:B01----:R-:W0:Y:S01]  /*b180*/  S2R R42, SR_LANEID ;  /* 0x00000000002a7919 */ /* 0x003e220000000000 */
[----:B------:R-:W-:Y:S01]  /*b190*/  ISETP.NE.AND P2, PT, R55, RZ, PT ;  /* 0x000000ff3700720c */ /* 0x000fe20003f45270 */
[----:B------:R-:W-:Y:S01]  /*b1a0*/  FMUL.FTZ R92, R69, R92 ;  /* 0x0000005c455c7220 */ /* 0x000fe20000410000 */
[----:B------:R-:W-:Y:S01]  /*b1b0*/  BSSY B0, `(.L_x_884) ;  /* 0x0000058000007945 */ /* 0x000fe20003800000 */
[----:B--2---:R-:W1:Y:S01]  /*b1c0*/  SHFL.DOWN PT, R40, R60, 0x1, 0x1f ;  /* 0x08201f003c287f89 */ /* 0x004e6200000e0000 */
[----:B------:R-:W-:-:S02]  /*b1d0*/  FMUL.FTZ R71, R71, R93 ;  /* 0x0000005d47477220 */ /* 0x000fc40000410000 */
[----:B------:R-:W-:Y:S01]  /*b1e0*/  FMUL.FTZ R91, R121, R91 ;  /* 0x0000005b795b7220 */ /* 0x000fe20000410000 */
[----:B------:R-:W2:Y:S01]  /*b1f0*/  SHFL.DOWN PT, R41, R61, 0x1, 0x1f ;  /* 0x08201f003d297f89 */ /* 0x000ea200000e0000 */
[----:B------:R-:W-:Y:S02]  /*b200*/  FMUL.FTZ R97, R141, R97 ;  /* 0x000000618d617220 */ /* 0x000fe40000410000 */
[----:B------:R-:W-:Y:S02]  /*b210*/  FMUL.FTZ R98, R137, R98 ;  /* 0x0000006289627220 */ /* 0x000fe40000410000 */
[----:B------:R-:W-:Y:S02]  /*b220*/  FMUL.FTZ R99, R76, R99 ;  /* 0x000000634c637220 */ /* 0x000fe40000410000 */
[----:B------:R-:W-:Y:S02]  /*b230*/  FFMA.FTZ R157, R92, R31, R157 ;  /* 0x0000001f5c9d7223 */ /* 0x000fe4000001009d */
[----:B------:R-:W-:-:S02]  /*b240*/  FFMA.FTZ R158, R71, R32, R158 ;  /* 0x00000020479e7223 */ /* 0x000fc4000001009e */
[----:B------:R-:W-:Y:S02]  /*b250*/  FFMA.FTZ R91, R78, R68, R91 ;  /* 0x000000444e5b7223 */ /* 0x000fe4000001005b */
[----:B------:R-:W-:Y:S02]  /*b260*/  FFMA.FTZ R92, R77, R92, R97 ;  /* 0x0000005c4d5c7223 */ /* 0x000fe40000010061 */
[----:B------:R-:W-:Y:S01]  /*b270*/  FFMA.FTZ R71, R75, R71, R98 ;  /* 0x000000474b477223 */ /* 0x000fe20000010062 */
[C---:B0-----:R-:W-:Y:S01]  /*b280*/  ISETP.GT.AND P0, PT, R42.reuse, 0x1e, PT ;  /* 0x0000001e2a00780c */ /* 0x041fe20003f04270 */
[----:B------:R-:W-:Y:S01]  /*b290*/  FADD.FTZ R15, R103, R15 ;  /* 0x0000000f670f7221 */ /* 0x000fe20000010000 */
[----:B------:R-:W-:Y:S01]  /*b2a0*/  ISETP.NE.AND P1, PT, R42, RZ, PT ;  /* 0x000000ff2a00720c */ /* 0x000fe20003f25270 */
[----:B------:R-:W-:Y:S02]  /*b2b0*/  FFMA.FTZ R147, R85, R22, R147 ;  /* 0x0000001655937223 */ /* 0x000fe40000010093 */
[----:B------:R-:W-:-:S02]  /*b2c0*/  FADD.FTZ R14, R90, R14 ;  /* 0x0000000e5a0e7221 */ /* 0x000fc40000010000 */
[----:B------:R-:W-:Y:S02]  /*b2d0*/  FFMA.FTZ R148, R83, R23, R148 ;  /* 0x0000001753947223 */ /* 0x000fe40000010094 */
[----:B------:R-:W-:Y:S02]  /*b2e0*/  FADD.FTZ R13, R87, R13 ;  /* 0x0000000d570d7221 */ /* 0x000fe40000010000 */
[----:B------:R-:W-:Y:S02]  /*b2f0*/  FFMA.FTZ R149, R62, R24, R149 ;  /* 0x000000183e957223 */ /* 0x000fe40000010095 */
[----:B-1----:R-:W-:Y:S02]  /*b300*/  @!P0 FADD.FTZ R60, R60, R40 ;  /* 0x000000283c3c8221 */ /* 0x002fe40000010000 */
[----:B--2---:R-:W-:Y:S01]  /*b310*/  @!P0 FADD.FTZ R61, R61, R41 ;  /* 0x000000293d3d8221 */ /* 0x004fe20000010000 */
[----:B------:R-:W-:Y:S01]  /*b320*/  ISETP.GT.AND P0, PT, R42, 0x1d, PT ;  /* 0x0000001d2a00780c */ /* 0x000fe20003f04270 */
[----:B------:R-:W-:Y:S01]  /*b330*/  FADD.FTZ R12, R86, R12 ;  /* 0x0000000c560c7221 */ /* 0x000fe20000010000 */
[----:B------:R-:W0:Y:S01]  /*b340*/  SHFL.DOWN PT, R40, R60, 0x2, 0x1f ;  /* 0x08401f003c287f89 */ /* 0x000e2200000e0000 */
[----:B------:R-:W-:-:S02]  /*b350*/  FFMA.FTZ R150, R63, R25, R150 ;  /* 0x000000193f967223 */ /* 0x000fc40000010096 */
[----:B------:R-:W-:Y:S01]  /*b360*/  FADD.FTZ R11, R84, R11 ;  /* 0x0000000b540b7221 */ /* 0x000fe20000010000 */
[----:B------:R-:W1:Y:S01]  /*b370*/  SHFL.DOWN PT, R41, R61, 0x2, 0x1f ;  /* 0x08401f003d297f89 */ /* 0x000e6200000e0000 */
        /* <DEDUP_REMOVED lines=18> */
[----:B------:R-:W-:-:S07]  /*b4a0*/  FADD.FTZ R2, R71, R2 ;  /* 0x0000000247027221 */ /* 0x000fce0000010000 */
        /* <DEDUP_REMOVED lines=14> */
[----:B-1----:R-:W-:Y:S02]  /*b590*/  @!P0 FADD.FTZ R61, R61, R41 ;  /* 0x000000293d3d8221 */ /* 0x002fe40000010000 */
[----:B------:R-:W-:-:S03]  /*b5a0*/  FMUL.FTZ R41, R72, R94 ;  /* 0x0000005e48297220 */ /* 0x000fc60000410000 */
[----:B------:R0:W-:Y:S01]  /*b5b0*/  @!P1 STS.64 [R42.X8+0x3198], R60 ;  /* 0x0031983c2a009388 */ /* 0x0001e20000008a00 */
[----:B------:R-:W-:Y:S02]  /*b5c0*/  FFMA.FTZ R99, R74, R41, R99 ;  /* 0x000000294a637223 */ /* 0x000fe40000010063 */
[----:B------:R-:W-:Y:S02]  /*b5d0*/  FFMA.FTZ R160, R41, R33, R160 ;  /* 0x0000002129a07223 */ /* 0x000fe400000100a0 */
[----:B-----5:R-:W-:Y:S01]  /*b5e0*/  FADD.FTZ R0, R99, R0 ;  /* 0x0000000063007221 */ /* 0x020fe20000010000 */
[----:B------:R-:W-:Y:S06]  /*b5f0*/  BAR.SYNC.DEFER_BLOCKING 0x0 ;  /* 0x0000000000007b1d */ /* 0x000fec0000010000 */
[----:B------:R-:W-:Y:S05]  /*b600*/  @P2 BRA `(.L_x_885) ;  /* 0x0000012000002947 */ /* 0x000fea0003800000 */
[----:B0-----:R-:W-:Y:S01]  /*b610*/  ULDC UR34, c[0x0][0x174] ;  /* 0x00005d0000227ab9 */ /* 0x001fe20000000800 */
[----:B------:R-:W0:Y:S01]  /*b620*/  LDS.128 R40, [0x31a0] ;  /* 0x0031a000ff287984 */ /* 0x000e220000000c00 */
        /* <DEDUP_REMOVED lines=16> */
.L_x_885:
[----:B0-----:R-:W-:Y:S05]  /*b730*/  BSYNC B0 ;  /* 0x0000000000007941 */ /* 0x001fea0003800000 */
.L_x_884:
[----:B------:R-:W-:Y:S02]  /*b740*/  UIADD3 UR7, UR7, 0x1, URZ ;  /* 0x0000000107077890 */ /* 0x000fe4000fffe03f */
[----:B------:R-:W-:Y:S02]  /*b750*/  ULDC UR34, c[0x0][0x16c] ;  /* 0x00005b0000227ab9 */ /* 0x000fe40000000800 */
[----:B------:R-:W-:Y:S02]  /*b760*/  UISETP.GE.AND UP0, UPT, UR7, UR34, UPT ;  /* 0x000000220700728c */ /* 0x000fe4000bf06270 */
[----:B------:R-:W-:-:S04]  /*b770*/  UIADD3 UR8, UP1, UR8, 0x1, URZ ;  /* 0x0000000108087890 */ /* 0x000fc8000ff3e03f */
[----:B------:R-:W-:Y:S01]  /*b780*/  PLOP3.LUT P0, PT, PT, PT, UP0, 0x80, 0x0 ;  /* 0x000000000000781c */ /* 0x000fe20003f0f008 */
[----:B------:R-:W-:-:S12]  /*b790*/  UIADD3.X UR9, URZ, UR9, URZ, UP1, !UPT ;  /* 0x000000093f097290 */ /* 0x000fd80008ffe43f */
[----:B------:R-:W-:Y:S01]  /*b7a0*/  @P0 CALL.REL.NOINC `(.L_x_838) ;  /* 0x0000001000000944 */ /* 0x000fe20003c00000 */
[----:B------:R-:W-:Y:S05]  /*b7b0*/  BRA `(.L_x_886) ;  /* 0xffffbf7000007947 */ /* 0x000fea000383ffff */
.L_x_838:
        /* <DEDUP_REMOVED lines=363> */
.L_x_888:
[----:B---34-:R-:W-:Y:S05]  /*ce70*/  BSYNC B0 ;  /* 0x0000000000007941 */ /* 0x018fea0003800000 */
.L_x_887:
        /* <DEDUP_REMOVED lines=142> */
.L_x_890:
[----:B------:R-:W-:Y:S05]  /*d760*/  BSYNC B0 ;  /* 0x0000000000007941 */ /* 0x000fea0003800000 */
.L_x_889:
        /* <DEDUP_REMOVED lines=60> */
.L_x_800:
        /* <DEDUP_REMOVED lines=35> */
.L_x_893:
[----:B-1----:R-:W-:Y:S05]  /*dd60*/  BSYNC B0 ;  /* 0x0000000000007941 */ /* 0x002fea0003800000 */
.L_x_892:
        /* <DEDUP_REMOVED lines=34> */
.L_x_895:
[----:B------:R-:W3:Y:S02]  /*df90*/  S2R R11, SR_TID.X ;  /* 0x00000000000b7919 */ /* 0x000ee40000002100 */
.L_x_896:
[----:B-1----:R-:W-:Y:S05]  /*dfa0*/  BSYNC B0 ;  /* 0x0000000000007941 */ /* 0x002fea0003800000 */
.L_x_894:
        /* <DEDUP_REMOVED lines=12> */
.L_x_897:
        /* <DEDUP_REMOVED lines=30> */
.L_x_843:
[----:B------:R-:W-:Y:S01]  /*e250*/  HFMA2.MMA R86, -RZ, RZ, 0, 5.9604644775390625e-08 ;  /* 0x00000001ff567435 */ /* 0x000fe200000001ff */
[----:B------:R-:W-:Y:S02]  /*e260*/  MOV R85, R141 ;  /* 0x0000008d00557202 */ /* 0x000fe40000000f00 */
[----:B------:R-:W-:-:S03]  /*e270*/  MOV R84, 0xe290 ;  /* 0x0000e29000547802 */ /* 0x000fc60000000f00 */
[----:B------:R-:W-:Y:S05]  /*e280*/  CALL.REL.NOINC `($__internal_35_$__cuda_sm70_shflsync_up) ;  /* 0x00000c3000007944 */ /* 0x000fea0003c00000 */
[----:B------:R-:W-:Y:S01]  /*e290*/  MOV R156, R86 ;  /* 0x00000056009c7202 */ /* 0x000fe20000000f00 */
[----:B--2---:R-:W-:Y:S05]  /*e2a0*/  BRA `(.L_x_898) ;  /* 0xffffaa6000007947 */ /* 0x004fea000383ffff */
.L_x_844:
[----:B------:R-:W-:Y:S01]  /*e2b0*/  HFMA2.MMA R86, -RZ, RZ, 0, 5.9604644775390625e-08 ;  /* 0x00000001ff567435 */ /* 0x000fe200000001ff */
[----:B------:R-:W-:-:S02]  /*e2c0*/  MOV R85, R87 ;  /* 0x0000005700557202 */ /* 0x000fc40000000f00 */
[----:B------:R-:W-:-:S03]  /*e2d0*/  MOV R84, 0xe2f0 ;  /* 0x0000e2f000547802 */ /* 0x000fc60000000f00 */
[----:B01----:R-:W-:Y:S05]  /*e2e0*/  CALL.REL.NOINC `($__internal_35_$__cuda_sm70_shflsync_up) ;  /* 0x00000bd000007944 */ /* 0x003fea0003c00000 */
        /* <DEDUP_REMOVED lines=9> */
[----:B--2---:R-:W-:Y:S05]  /*e380*/  CALL.REL.NOINC `($__internal_35_$__cuda_sm70_shflsync_up) ;  /* 0x00000b3000007944 */ /* 0x004fea0003c00000 */
[----:B------:R-:W-:Y:S01]  /*e390*/  IMAD.MOV.U32 R156, RZ, RZ, R86 ;  /* 0x000000ffff9c7224 */ /* 0x000fe200078e0056 */
[----:B------:R-:W-:Y:S01]  /*e3a0*/  HFMA2.MMA R86, -RZ, RZ, 0, 1.1920928955078125e-07 ;  /* 0x00000002ff567435 */ /* 0x000fe200000001ff */
[----:B------:R-:W-:Y:S02]  /*e3b0*/  MOV R85, R87 ;  /* 0x0000005700557202 */ /* 0x000fe40000000f00 */
[----:B------:R-:W-:-:S03]  /*e3c0*/  MOV R84, 0xe3e0 ;  /* 0x0000e3e000547802 */ /* 0x000fc60000000f00 */
[----:B--2---:R-:W-:Y:S05]  /*e3d0*/  CALL.REL.NOINC `($__internal_35_$__cuda_sm70_shflsync_up) ;  /* 0x00000ae000007944 */ /* 0x004fea0003c00000 */
[----:B------:R-:W0:Y:S02]  /*e3e0*/  S2R R84, SR_LANEID ;  /* 0x0000000000547919 */ /* 0x000e240000000000 */
[----:B0-----:R-:W-:-:S02]  /*e3f0*/  ISETP.GE.AND P0, PT, R84, 0x2, PT ;  /* 0x000000025400780c */ /* 0x001fc40003f06270 */
[----:B------:R-:W-:-:S11]  /*e400*/  MOV R84, 0xe460 ;  /* 0x0000e46000547802 */ /* 0x000fd60000000f00 */
[----:B------:R-:W-:Y:S01]  /*e410*/  @P0 FFMA.FTZ R87, R141, R86, R87 ;  /* 0x000000568d570223 */ /* 0x000fe20000010057 */
[----:B------:R-:W-:Y:S01]  /*e420*/  MOV R86, 0x4 ;  /* 0x0000000400567802 */ /* 0x000fe20000000f00 */
[----:B------:R-:W-:-:S05]  /*e430*/  @P0 FMUL.FTZ R141, R156, R141 ;  /* 0x0000008d9c8d0220 */ /* 0x000fca0000410000 */
[----:B------:R-:W-:Y:S02]  /*e440*/  MOV R85, R141 ;  /* 0x0000008d00557202 */ /* 0x000fe40000000f00 */
[----:B--2---:R-:W-:Y:S05]  /*e450*/  CALL.REL.NOINC `($__internal_35_$__cuda_sm70_shflsync_up) ;  /* 0x00000a6000007944 */ /* 0x004fea0003c00000 */
[----:B------:R-:W-:Y:S01]  /*e460*/  MOV R156, R86 ;  /* 0x00000056009c7202 */ /* 0x000fe20000000f00 */
[----:B------:R-:W-:Y:S01]  /*e470*/  HFMA2.MMA R86, -RZ, RZ, 0, 2.384185791015625e-07 ;  /* 0x00000004ff567435 */ /* 0x000fe200000001ff */
[----:B------:R-:W-:Y:S02]  /*e480*/  MOV R85, R87 ;  /* 0x0000005700557202 */ /* 0x000fe40000000f00 */
[----:B------:R-:W-:-:S03]  /*e490*/  MOV R84, 0xe4b0 ;  /* 0x0000e4b000547802 */ /* 0x000fc60000000f00 */
[----:B--2---:R-:W-:Y:S05]  /*e4a0*/  CALL.REL.NOINC `($__internal_35_$__cuda_sm70_shflsync_up) ;  /* 0x00000a1000007944 */ /* 0x004fea0003c00000 */
[----:B------:R-:W0:Y:S02]  /*e4b0*/  S2R R84, SR_LANEID ;  /* 0x0000000000547919 */ /* 0x000e240000000000 */
[----:B0-----:R-:W-:Y:S02]  /*e4c0*/  ISETP.GE.AND P0, PT, R84, 0x4, PT ;  /* 0x000000045400780c */ /* 0x001fe40003f06270 */
[----:B------:R-:W-:-:S11]  /*e4d0*/  MOV R84, 0xe530 ;  /* 0x0000e53000547802 */ /* 0x000fd60000000f00 */
[----:B------:R-:W-:Y:S02]  /*e4e0*/  @P0 FFMA.FTZ R87, R141, R86, R87 ;  /* 0x000000568d570223 */ /* 0x000fe40000010057 */
[----:B------:R-:W-:Y:S02]  /*e4f0*/  @P0 FMUL.FTZ R141, R156, R141 ;  /* 0x0000008d9c8d0220 */ /* 0x000fe40000410000 */
[----:B------:R-:W-:-:S03]  /*e500*/  IMAD.MOV.U32 R86, RZ, RZ, 0x8 ;  /* 0x00000008ff567424 */ /* 0x000fc600078e00ff */
[----:B------:R-:W-:Y:S02]  /*e510*/  MOV R85, R141 ;  /* 0x0000008d00557202 */ /* 0x000fe40000000f00 */
[----:B--2---:R-:W-:Y:S05]  /*e520*/  CALL.REL.NOINC `($__internal_35_$__cuda_sm70_shflsync_up) ;  /* 0x0000099000007944 */ /* 0x004fea0003c00000 */
[----:B------:R-:W-:Y:S01]  /*e530*/  MOV R156, R86 ;  /* 0x00000056009c7202 */ /* 0x000fe20000000f00 */
[----:B------:R-:W-:Y:S01]  /*e540*/  HFMA2.MMA R86, -RZ, RZ, 0, 4.76837158203125e-07 ;  /* 0x00000008ff567435 */ /* 0x000fe200000001ff */
[----:B------:R-:W-:Y:S02]  /*e550*/  MOV R85, R87 ;  /* 0x0000005700557202 */ /* 0x000fe40000000f00 */
[----:B------:R-:W-:-:S03]  /*e560*/  MOV R84, 0xe580 ;  /* 0x0000e58000547802 */ /* 0x000fc60000000f00 */
[----:B--2---:R-:W-:Y:S05]  /*e570*/  CALL.REL.NOINC `($__internal_35_$__cuda_sm70_shflsync_up) ;  /* 0x0000094000007944 */ /* 0x004fea0003c00000 */
[----:B------:R-:W0:Y:S02]  /*e580*/  S2R R84, SR_LANEID ;  /* 0x0000000000547919 */ /* 0x000e240000000000 */
[----:B0-----:R-:W-:Y:S02]  /*e590*/  ISETP.GE.AND P0, PT, R84, 0x8, PT ;  /* 0x000000085400780c */ /* 0x001fe40003f06270 */
[----:B------:R-:W-:-:S11]  /*e5a0*/  MOV R84, 0xe600 ;  /* 0x0000e60000547802 */ /* 0x000fd60000000f00 */
[----:B------:R-:W-:Y:S01]  /*e5b0*/  @P0 FFMA.FTZ R87, R141, R86, R87 ;  /* 0x000000568d570223 */ /* 0x000fe20000010057 */
[----:B------:R-:W-:Y:S01]  /*e5c0*/  HFMA2.MMA R86, -RZ, RZ, 0, 9.5367431640625e-07 ;  /* 0x00000010ff567435 */ /* 0x000fe200000001ff */
[----:B------:R-:W-:-:S05]  /*e5d0*/  @P0 FMUL.FTZ R141, R156, R141 ;  /* 0x0000008d9c8d0220 */ /* 0x000fca0000410000 */
[----:B------:R-:W-:Y:S02]  /*e5e0*/  MOV R85, R141 ;  /* 0x0000008d00557202 */ /* 0x000fe40000000f00 */
[----:B--2---:R-:W-:Y:S05]  /*e5f0*/  CALL.REL.NOINC `($__internal_35_$__cuda_sm70_shflsync_up) ;  /* 0x000008c000007944 */ /* 0x004fea0003c00000 */
[----:B------:R-:W-:Y:S01]  /*e600*/  MOV R156, R86 ;  /* 0x00000056009c7202 */ /* 0x000fe20000000f00 */
[----:B------:R-:W-:Y:S01]  /*e610*/  HFMA2.MMA R86, -RZ, RZ, 0, 9.5367431640625e-07 ;  /* 0x00000010ff567435 */ /* 0x000fe200000001ff */
[----:B------:R-:W-:Y:S01]  /*e620*/  IMAD.MOV.U32 R85, RZ, RZ, R87 ;  /* 0x000000ffff557224 */ /* 0x000fe200078e0057 */
[----:B------:R-:W-:-:S04]  /*e630*/  MOV R84, 0xe650 ;  /* 0x0000e65000547802 */ /* 0x000fc80000000f00 */
[----:B--2---:R-:W-:Y:S05]  /*e640*/  CALL.REL.NOINC `($__internal_35_$__cuda_sm70_shflsync_up) ;  /* 0x0000087000007944 */ /* 0x004fea0003c00000 */
[----:B------:R-:W-:Y:S01]  /*e650*/  MOV R84, R86 ;  /* 0x0000005600547202 */ /* 0x000fe20000000f00 */
[----:B--2---:R-:W-:Y:S05]  /*e660*/  BRA `(.L_x_899) ;  /* 0xffffa81000007947 */ /* 0x004fea000383ffff */
.L_x_847:
[----:B-1----:R-:W-:Y:S01]  /*e670*/  HFMA2.MMA R86, -RZ, RZ, 0, 5.9604644775390625e-08 ;  /* 0x00000001ff567435 */ /* 0x002fe200000001ff */
[----:B------:R-:W-:Y:S02]  /*e680*/  MOV R85, R141 ;  /* 0x0000008d00557202 */ /* 0x000fe40000000f00 */
[----:B------:R-:W-:-:S03]  /*e690*/  MOV R84, 0xe6b0 ;  /* 0x0000e6b000547802 */ /* 0x000fc60000000f00 */
[----:B--2--5:R-:W-:Y:S05]  /*e6a0*/  CALL.REL.NOINC `($__internal_35_$__cuda_sm70_shflsync_up) ;  /* 0x0000081000007944 */ /* 0x024fea0003c00000 */
[----:B------:R-:W-:Y:S01]  /*e6b0*/  MOV R141, R86 ;  /* 0x00000056008d7202 */ /* 0x000fe20000000f00 */
[----:B------:R-:W-:Y:S01]  /*e6c0*/  HFMA2.MMA R86, -RZ, RZ, 0, 5.9604644775390625e-08 ;  /* 0x00000001ff567435 */ /* 0x000fe200000001ff */
[----:B------:R-:W-:Y:S02]  /*e6d0*/  MOV R85, R87 ;  /* 0x0000005700557202 */ /* 0x000fe40000000f00 */
[----:B------:R-:W-:-:S03]  /*e6e0*/  MOV R84, 0xe700 ;  /* 0x0000e70000547802 */ /* 0x000fc60000000f00 */
[----:B--2---:R-:W-:Y:S05]  /*e6f0*/  CALL.REL.NOINC `($__internal_35_$__cuda_sm70_shflsync_up) ;  /* 0x000007c000007944 */ /* 0x004fea0003c00000 */
[----:B------:R-:W-:Y:S01]  /*e700*/  IMAD.MOV.U32 R87, RZ, RZ, R86 ;  /* 0x000000ffff577224 */ /* 0x000fe200078e0056 */
[----:B------:R-:W-:Y:S01]  /*e710*/  HFMA2.MMA R86, -RZ, RZ, 0, 0 ;  /* 0x00000000ff567435 */ /* 0x000fe200000001ff */
[----:B------:R-:W-:-:S02]  /*e720*/  MOV R84, R82 ;  /* 0x0000005200547202 */ /* 0x000fc40000000f00 */
[----:B------:R-:W-:-:S03]  /*e730*/  MOV R85, 0xe750 ;  /* 0x0000e75000557802 */ /* 0x000fc60000000f00 */
[----:B--2---:R-:W-:Y:S05]  /*e740*/  CALL.REL.NOINC `($__internal_34_$__cuda_sm70_shflsync_idx_p) ;  /* 0x000006d000007944 */ /* 0x004fea0003c00000 */
[----:B-1----:R-:W-:Y:S01]  /*e750*/  MOV R82, R86 ;  /* 0x0000005600527202 */ /* 0x002fe20000000f00 */
[----:B------:R-:W-:Y:S01]  /*e760*/  HFMA2.MMA R86, -RZ, RZ, 0, 0 ;  /* 0x00000000ff567435 */ /* 0x000fe200000001ff */
[----:B------:R-:W-:Y:S02]  /*e770*/  MOV R84, R83 ;  /* 0x0000005300547202 */ /* 0x000fe40000000f00 */
[----:B------:R-:W-:-:S03]  /*e780*/  MOV R85, 0xe7a0 ;  /* 0x0000e7a000557802 */ /* 0x000fc60000000f00 */
[----:B--2--5:R-:W-:Y:S05]  /*e790*/  CALL.REL.NOINC `($__internal_34_$__cuda_sm70_shflsync_idx_p) ;  /* 0x0000068000007944 */ /* 0x024fea0003c00000 */
[----:B-1----:R-:W-:Y:S01]  /*e7a0*/  MOV R83, R86 ;  /* 0x0000005600537202 */ /* 0x002fe20000000f00 */
[----:B--2--5:R-:W-:Y:S05]  /*e7b0*/  BRA `(.L_x_900) ;  /* 0xffffa7f000007947 */ /* 0x024fea000383ffff */
.L_x_850:
[----:B------:R-:W-:Y:S01]  /*e7c0*/  MOV R85, R87 ;  /* 0x0000005700557202 */ /* 0x000fe20000000f00 */
[----:B------:R-:W-:Y:S01]  /*e7d0*/  IMAD.MOV.U32 R86, RZ, RZ, 0x1 ;  /* 0x00000001ff567424 */ /* 0x000fe200078e00ff */
[----:B------:R-:W-:Y:S02]  /*e7e0*/  MOV R84, 0xe800 ;  /* 0x0000e80000547802 */ /* 0x000fe40000000f00 */
[----:B-----5:R-:W-:Y:S05]  /*e7f0*/  CALL.REL.NOINC `($__internal_33_$__cuda_sm70_shflsync_down) ;  /* 0x0000059000007944 */ /* 0x020fea0003c00000 */
[----:B-1----:R-:W-:Y:S01]  /*e800*/  MOV R89, R86 ;  /* 0x0000005600597202 */ /* 0x002fe20000000f00 */
[----:B0-2--5:R-:W-:Y:S05]  /*e810*/  BRA `(.L_x_901) ;  /* 0xffffadb000007947 */ /* 0x025fea000383ffff */
.L_x_851:
[----:B------:R-:W-:Y:S01]  /*e820*/  HFMA2.MMA R86, -RZ, RZ, 0, 5.9604644775390625e-08 ;  /* 0x00000001ff567435 */ /* 0x000fe200000001ff */
[----:B------:R-:W-:Y:S02]  /*e830*/  MOV R85, R88 ;  /* 0x0000005800557202 */ /* 0x000fe40000000f00 */
[----:B------:R-:W-:-:S03]  /*e840*/  MOV R84, 0xe860 ;  /* 0x0000e86000547802 */ /* 0x000fc60000000f00 */
[----:B01---5:R-:W-:Y:S05]  /*e850*/  CALL.REL.NOINC `($__internal_33_$__cuda_sm70_shflsync_down) ;  /* 0x0000053000007944 */ /* 0x023fea0003c00000 */
[C---:B------:R-:W-:Y:S02]  /*e860*/  FMUL.FTZ R89, R87.reuse, R89 ;  /* 0x0000005957597220 */ /* 0x040fe40000410000 */
[----:B-1----:R-:W-:Y:S01]  /*e870*/  FFMA.FTZ R84, R87, R86, R88 ;  /* 0x0000005657547223 */ /* 0x002fe20000010058 */
[----:B------:R-:W-:-:S02]  /*e880*/  MOV R86, 0x2 ;  /* 0x0000000200567802 */ /* 0x000fc40000000f00 */
[----:B------:R-:W-:Y:S02]  /*e890*/  FSEL R87, R87, R89, !P4 ;  /* 0x0000005957577208 */ /* 0x000fe40006000000 */
[----:B------:R-:W-:Y:S02]  /*e8a0*/  FSEL R88, R88, R84, !P4 ;  /* 0x0000005458587208 */ /* 0x000fe40006000000 */
[----:B------:R-:W-:Y:S02]  /*e8b0*/  MOV R85, R87 ;  /* 0x0000005700557202 */ /* 0x000fe40000000f00 */
[----:B------:R-:W-:Y:S02]  /*e8c0*/  MOV R84, 0xe8e0 ;  /* 0x0000e8e000547802 */ /* 0x000fe40000000f00 */
[----:B0-2--5:R-:W-:Y:S05]  /*e8d0*/  CALL.REL.NOINC `($__internal_33_$__cuda_sm70_shflsync_down) ;  /* 0x000004b000007944 */ /* 0x025fea0003c00000 */
[----:B-1----:R-:W-:Y:S01]  /*e8e0*/  MOV R89, R86 ;  /* 0x0000005600597202 */ /* 0x002fe20000000f00 */
[----:B------:R-:W-:Y:S01]  /*e8f0*/  IMAD.MOV.U32 R86, RZ, RZ, 0x2 ;  /* 0x00000002ff567424 */ /* 0x000fe200078e00ff */
[----:B------:R-:W-:Y:S02]  /*e900*/  MOV R85, R88 ;  /* 0x0000005800557202 */ /* 0x000fe40000000f00 */
[----:B------:R-:W-:-:S02]  /*e910*/  MOV R84, 0xe930 ;  /* 0x0000e93000547802 */ /* 0x000fc40000000f00 */
[----:B0-2--5:R-:W-:Y:S05]  /*e920*/  CALL.REL.NOINC `($__internal_33_$__cuda_sm70_shflsync_down) ;  /* 0x0000046000007944 */ /* 0x025fea0003c00000 */
[----:B-1----:R-:W-:Y:S01]  /*e930*/  @!P3 FFMA.FTZ R88, R87, R86, R88 ;  /* 0x000000565758b223 */ /* 0x002fe20000010058 */
[----:B------:R-:W-:Y:S01]  /*e940*/  HFMA2.MMA R86, -RZ, RZ, 0, 2.384185791015625e-07 ;  /* 0x00000004ff567435 */ /* 0x000fe200000001ff */
[----:B------:R-:W-:Y:S01]  /*e950*/  @!P3 FMUL.FTZ R87, R89, R87 ;  /* 0x000000575957b220 */ /* 0x000fe20000410000 */
[----:B------:R-:W-:-:S04]  /*e960*/  MOV R84, 0xe990 ;  /* 0x0000e99000547802 */ /* 0x000fc80000000f00 */
[----:B------:R-:W-:Y:S02]  /*e970*/  MOV R85, R87 ;  /* 0x0000005700557202 */ /* 0x000fe40000000f00 */
[----:B0-2--5:R-:W-:Y:S05]  /*e980*/  CALL.REL.NOINC `($__internal_33_$__cuda_sm70_shflsync_down) ;  /* 0x0000040000007944 */ /* 0x025fea0003c00000 */
[----:B-1----:R-:W-:Y:S01]  /*e990*/  MOV R89, R86 ;  /* 0x0000005600597202 */ /* 0x002fe20000000f00 */
[----:B------:R-:W-:Y:S01]  /*e9a0*/  HFMA2.MMA R86, -RZ, RZ, 0, 2.384185791015625e-07 ;  /* 0x00000004ff567435 */ /* 0x000fe200000001ff */
[----:B------:R-:W-:Y:S02]  /*e9b0*/  MOV R85, R88 ;  /* 0x0000005800557202 */ /* 0x000fe40000000f00 */
[----:B------:R-:W-:-:S03]  /*e9c0*/  MOV R84, 0xe9e0 ;  /* 0x0000e9e000547802 */ /* 0x000fc60000000f00 */
[----:B0-2--5:R-:W-:Y:S05]  /*e9d0*/  CALL.REL.NOINC `($__internal_33_$__cuda_sm70_shflsync_down) ;  /* 0x000003b000007944 */ /* 0x025fea0003c00000 */
[----:B-1----:R-:W-:Y:S01]  /*e9e0*/  @!P2 FFMA.FTZ R88, R87, R86, R88 ;  /* 0x000000565758a223 */ /* 0x002fe20000010058 */
[----:B------:R-:W-:Y:S01]  /*e9f0*/  MOV R84, 0xea60 ;  /* 0x0000ea6000547802 */ /* 0x000fe20000000f00 */
[----:B------:R-:W-:Y:S02]  /*ea00*/  @!P2 FMUL.FTZ R87, R89, R87 ;  /* 0x000000575957a220 */ /* 0x000fe40000410000 */
[----:B------:R-:W-:Y:S01]  /*ea10*/  IMAD.MOV.U32 R86, RZ, RZ, 0x8 ;  /* 0x00000008ff567424 */ /* 0x000fe200078e00ff */
[----:B------:R-:W-:Y:S02]  /*ea20*/  MOV R89, R88 ;  /* 0x0000005800597202 */ /* 0x000fe40000000f00 */
[----:B------:R-:W-:-:S04]  /*ea30*/  MOV R88, R87 ;  /* 0x0000005700587202 */ /* 0x000fc80000000f00 */
[----:B------:R-:W-:Y:S02]  /*ea40*/  MOV R85, R88 ;  /* 0x0000005800557202 */ /* 0x000fe40000000f00 */
[----:B0-2--5:R-:W-:Y:S05]  /*ea50*/  CALL.REL.NOINC `($__internal_33_$__cuda_sm70_shflsync_down) ;  /* 0x0000033000007944 */ /* 0x025fea0003c00000 */
[----:B-1----:R-:W-:Y:S01]  /*ea60*/  MOV R87, R86 ;  /* 0x0000005600577202 */ /* 0x002fe20000000f00 */
[----:B------:R-:W-:Y:S01]  /*ea70*/  HFMA2.MMA R86, -RZ, RZ, 0, 4.76837158203125e-07 ;  /* 0x00000008ff567435 */ /* 0x000fe200000001ff */
[----:B------:R-:W-:Y:S02]  /*ea80*/  MOV R85, R89 ;  /* 0x0000005900557202 */ /* 0x000fe40000000f00 */
[----:B------:R-:W-:-:S03]  /*ea90*/  MOV R84, 0xeab0 ;  /* 0x0000eab000547802 */ /* 0x000fc60000000f00 */
[----:B0-2--5:R-:W-:Y:S05]  /*eaa0*/  CALL.REL.NOINC `($__internal_33_$__cuda_sm70_shflsync_down) ;  /* 0x000002e000007944 */ /* 0x025fea0003c00000 */
[----:B-1----:R-:W-:Y:S01]  /*eab0*/  @!P1 FFMA.FTZ R89, R88, R86, R89 ;  /* 0x0000005658599223 */ /* 0x002fe20000010059 */
[----:B------:R-:W-:Y:S01]  /*eac0*/  HFMA2.MMA R86, -RZ, RZ, 0, 9.5367431640625e-07 ;  /* 0x00000010ff567435 */ /* 0x000fe200000001ff */
[----:B------:R-:W-:Y:S01]  /*ead0*/  @!P1 FMUL.FTZ R88, R87, R88 ;  /* 0x0000005857589220 */ /* 0x000fe20000410000 */
[----:B------:R-:W-:Y:S02]  /*eae0*/  MOV R84, 0xeb20 ;  /* 0x0000eb2000547802 */ /* 0x000fe40000000f00 */
[----:B------:R-:W-:Y:S02]  /*eaf0*/  MOV R87, R89 ;  /* 0x0000005900577202 */ /* 0x000fe40000000f00 */
[----:B------:R-:W-:-:S02]  /*eb00*/  MOV R85, R88 ;  /* 0x0000005800557202 */ /* 0x000fc40000000f00 */
[----:B0-2--5:R-:W-:Y:S05]  /*eb10*/  CALL.REL.NOINC `($__internal_33_$__cuda_sm70_shflsync_down) ;  /* 0x0000027000007944 */ /* 0x025fea0003c00000 */
[----:B-1----:R-:W-:Y:S01]  /*eb20*/  IMAD.MOV.U32 R89, RZ, RZ, R86 ;  /* 0x000000ffff597224 */ /* 0x002fe200078e0056 */
[----:B------:R-:W-:Y:S01]  /*eb30*/  HFMA2.MMA R86, -RZ, RZ, 0, 9.5367431640625e-07 ;  /* 0x00000010ff567435 */ /* 0x000fe200000001ff */
[----:B------:R-:W-:-:S02]  /*eb40*/  MOV R85, R87 ;  /* 0x0000005700557202 */ /* 0x000fc40000000f00 */
[----:B------:R-:W-:-:S03]  /*eb50*/  MOV R84, 0xeb70 ;  /* 0x0000eb7000547802 */ /* 0x000fc60000000f00 */
[----:B0-2--5:R-:W-:Y:S05]  /*eb60*/  CALL.REL.NOINC `($__internal_33_$__cuda_sm70_shflsync_down) ;  /* 0x0000022000007944 */ /* 0x025fea0003c00000 */
[----:B-1----:R-:W-:Y:S01]  /*eb70*/  @!P0 FFMA.FTZ R87, R88, R86, R87 ;  /* 0x0000005658578223 */ /* 0x002fe20000010057 */
[----:B------:R-:W-:Y:S01]  /*eb80*/  MOV R86, RZ ;  /* 0x000000ff00567202 */ /* 0x000fe20000000f00 */
[----:B------:R-:W-:Y:S01]  /*eb90*/  @!P0 FMUL.FTZ R88, R89, R88 ;  /* 0x0000005859588220 */ /* 0x000fe20000410000 */
[----:B------:R-:W-:-:S04]  /*eba0*/  MOV R85, 0xebd0 ;  /* 0x0000ebd000557802 */ /* 0x000fc80000000f00 */
[----:B------:R-:W-:Y:S02]  /*ebb0*/  MOV R84, R88 ;  /* 0x0000005800547202 */ /* 0x000fe40000000f00 */
[----:B0-2--5:R-:W-:Y:S05]  /*ebc0*/  CALL.REL.NOINC `($__internal_34_$__cuda_sm70_shflsync_idx_p) ;  /* 0x0000025000007944 */ /* 0x025fea0003c00000 */
[----:B-1----:R-:W-:Y:S01]  /*ebd0*/  MOV R89, R86 ;  /* 0x0000005600597202 */ /* 0x002fe20000000f00 */
[----:B------:R-:W-:Y:S01]  /*ebe0*/  HFMA2.MMA R86, -RZ, RZ, 0, 0 ;  /* 0x00000000ff567435 */ /* 0x000fe200000001ff */
[----:B------:R-:W-:Y:S02]  /*ebf0*/  MOV R84, R87 ;  /* 0x0000005700547202 */ /* 0x000fe40000000f00 */
[----:B------:R-:W-:-:S03]  /*ec00*/  MOV R85, 0xec20 ;  /* 0x0000ec2000557802 */ /* 0x000fc60000000f00 */
[----:B--2--5:R-:W-:Y:S05]  /*ec10*/  CALL.REL.NOINC `($__internal_34_$__cuda_sm70_shflsync_idx_p) ;  /* 0x0000020000007944 */ /* 0x024fea0003c00000 */
[----:B-1----:R-:W-:Y:S01]  /*ec20*/  IMAD.MOV.U32 R156, RZ, RZ, R86 ;  /* 0x000000ffff9c7224 */ /* 0x002fe200078e0056 */
[----:B------:R-:W-:Y:S01]  /*ec30*/  HFMA2.MMA R86, -RZ, RZ, 0, 5.9604644775390625e-08 ;  /* 0x00000001ff567435 */ /* 0x000fe200000001ff */
[----:B------:R-:W-:Y:S02]  /*ec40*/  MOV R85, R88 ;  /* 0x0000005800557202 */ /* 0x000fe40000000f00 */
[----:B------:R-:W-:-:S03]  /*ec50*/  MOV R84, 0xec70 ;  /* 0x0000ec7000547802 */ /* 0x000fc60000000f00 */
[----:B--2--5:R-:W-:Y:S05]  /*ec60*/  CALL.REL.NOINC `($__internal_33_$__cuda_sm70_shflsync_down) ;  /* 0x0000012000007944 */ /* 0x024fea0003c00000 */
[----:B-1----:R-:W-:Y:S01]  /*ec70*/  MOV R159, R86 ;  /* 0x00000056009f7202 */ /* 0x002fe20000000f00 */
[----:B------:R-:W-:Y:S01]  /*ec80*/  HFMA2.MMA R86, -RZ, RZ, 0, 5.9604644775390625e-08 ;  /* 0x00000001ff567435 */ /* 0x000fe200000001ff */
[----:B------:R-:W-:-:S02]  /*ec90*/  MOV R85, R87 ;  /* 0x0000005700557202 */ /* 0x000fc40000000f00 */
[----:B------:R-:W-:-:S03]  /*eca0*/  MOV R84, 0xecc0 ;  /* 0x0000ecc000547802 */ /* 0x000fc60000000f00 */
[----:B0-2--5:R-:W-:Y:S05]  /*ecb0*/  CALL.REL.NOINC `($__internal_33_$__cuda_sm70_shflsync_down) ;  /* 0x000000d000007944 */ /* 0x025fea0003c00000 */
[----:B-1----:R-:W-:Y:S01]  /*ecc0*/  MOV R88, R86 ;  /* 0x0000005600587202 */ /* 0x002fe20000000f00 */
[----:B------:R-:W-:Y:S01]  /*ecd0*/  HFMA2.MMA R86, -RZ, RZ, 0, 0 ;  /* 0x00000000ff567435 */ /* 0x000fe200000001ff */
[----:B------:R-:W-:Y:S01]  /*ece0*/  MOV R87, R159 ;  /* 0x0000009f00577202 */ /* 0x000fe20000000f00 */
[----:B------:R-:W-:Y:S01]  /*ecf0*/  IMAD.MOV.U32 R84, RZ, RZ, R82 ;  /* 0x000000ffff547224 */ /* 0x000fe200078e0052 */
[----:B------:R-:W-:-:S03]  /*ed00*/  MOV R85, 0xed20 ;  /* 0x0000ed2000557802 */ /* 0x000fc60000000f00 */
[----:B0-2--5:R-:W-:Y:S05]  /*ed10*/  CALL.REL.NOINC `($__internal_34_$__cuda_sm70_shflsync_idx_p) ;  /* 0x0000010000007944 */ /* 0x025fea0003c00000 */
[----:B-1----:R-:W-:Y:S01]  /*ed20*/  MOV R159, R86 ;  /* 0x00000056009f7202 */ /* 0x002fe20000000f00 */
[----:B------:R-:W-:Y:S01]  /*ed30*/  HFMA2.MMA R86, -RZ, RZ, 0, 0 ;  /* 0x00000000ff567435 */ /* 0x000fe200000001ff */
[----:B------:R-:W-:Y:S02]  /*ed40*/  MOV R84, R83 ;  /* 0x0000005300547202 */ /* 0x000fe40000000f00 */
[----:B------:R-:W-:-:S03]  /*ed50*/  MOV R85, 0xed70 ;  /* 0x0000ed7000557802 */ /* 0x000fc60000000f00 */
[----:B--2--5:R-:W-:Y:S05]  /*ed60*/  CALL.REL.NOINC `($__internal_34_$__cuda_sm70_shflsync_idx_p) ;  /* 0x000000b000007944 */ /* 0x024fea0003c00000 */
[----:B-1----:R-:W-:Y:S01]  /*ed70*/  MOV R85, R86 ;  /* 0x0000005600557202 */ /* 0x002fe20000000f00 */
[----:B--2--5:R-:W-:Y:S05]  /*ed80*/  BRA `(.L_x_902) ;  /* 0xffffa9e000007947 */ /* 0x024fea000383ffff */
        .weak           $__internal_33_$__cuda_sm70_shflsync_down
        .type           $__internal_33_$__cuda_sm70_shflsync_down,@function
        .size           $__internal_33_$__cuda_sm70_shflsync_down,($__internal_34_$__cuda_sm70_shflsync_idx_p - $__internal_33_$__cuda_sm70_shflsync_down)
$__internal_33_$__cuda_sm70_shflsync_down:
        /* <DEDUP_REMOVED lines=8> */
[----:B------:R-:W-:Y:S05]  /*ee10*/  RET.REL.NODEC R84 `(_Z25selective_scan_bwd_kernelI32Selective_Scan_bwd_kernel_traitsILi128ELi16ELb0ELb1ELb0ELb1ELb1EN3c104HalfEfEEv12SSMParamsBwd) ;  /* 0xffff11e054007950 */ /* 0x000fea0003c3ffff */
        .weak           $__internal_34_$__cuda_sm70_shflsync_idx_p
        .type           $__internal_34_$__cuda_sm70_shflsync_idx_p,@function
        .size           $__internal_34_$__cuda_sm70_shflsync_idx_p,($__internal_35_$__cuda_sm70_shflsync_up - $__internal_34_$__cuda_sm70_shflsync_idx_p)
$__internal_34_$__cuda_sm70_shflsync_idx_p:
        /* <DEDUP_REMOVED lines=9> */
[----:B0-----:R-:W-:Y:S05]  /*eeb0*/  RET.REL.NODEC R84 `(_Z25selective_scan_bwd_kernelI32Selective_Scan_bwd_kernel_traitsILi128ELi16ELb0ELb1ELb0ELb1ELb1EN3c104HalfEfEEv12SSMParamsBwd) ;  /* 0xffff114054007950 */ /* 0x001fea0003c3ffff */
        .weak           $__internal_35_$__cuda_sm70_shflsync_up
        .type           $__internal_35_$__cuda_sm70_shflsync_up,@function
        .size           $__internal_35_$__cuda_sm70_shflsync_up,(.L_x_8847 - $__internal_35_$__cuda_sm70_shflsync_up)
$__internal_35_$__cuda_sm70_shflsync_up:
        /* <DEDUP_REMOVED lines=8> */
[----:B-1----:R-:W-:Y:S06]  /*ef40*/  RET.REL.NODEC R84 `(_Z25selective_scan_bwd_kernelI32Selective_Scan_bwd_kernel_traitsILi128ELi16ELb0ELb1ELb0ELb1ELb1EN3c104HalfEfEEv12SSMParamsBwd) ;  /* 0xffff10b054007950 */ /* 0x002fec0003c3ffff */
.L_x_903:
        /* <DEDUP_REMOVED lines=11> */
.L_x_8847:


//--------------------- .text._Z25selective_scan_bwd_kernelI32Selective_Scan_bwd_kernel_traitsILi128ELi16ELb0ELb1ELb1ELb0ELb0EN3c104HalfEfEEv12SSMParamsBwd --------------------------
	.section	.text._Z25selective_scan_bwd_kernelI32Selective_Scan_bwd_kernel_traitsILi128ELi16ELb0ELb1ELb1ELb0ELb0EN3c104HalfEfEEv12SSMParamsBwd,"ax",@progbits
	.sectioninfo	@"SHI_REGISTERS=168"
	.align	128
        .global         _Z25selective_scan_bwd_kernelI32Selective_Scan_bwd_kernel_traitsILi128ELi16ELb0ELb1ELb1ELb0ELb0EN3c104HalfEfEEv12SSMParamsBwd
        .type           _Z25selective_scan_bwd_kernelI32Selective_Scan_bwd_kernel_traitsILi128ELi16ELb0ELb1ELb1ELb0ELb0EN3c104HalfEfEEv12SSMParamsBwd,@function
        .size           _Z25selective_scan_bwd_kernelI32Selective_Scan_bwd_kernel_traitsILi128ELi16ELb0ELb1ELb1ELb0ELb0EN3c104HalfEfEEv12SSMParamsBwd,(.L_x_8850 - _Z25selective_scan_bwd_kernelI32Selective_Scan_bwd_kernel_traitsILi128ELi16ELb0ELb1ELb1ELb0ELb0EN3c104HalfEfEEv12SSMParamsBwd)
        .other          _Z25selective_scan_bwd_kernelI32Selective_Scan_bwd_kernel_traitsILi128ELi16ELb0ELb1ELb1ELb0ELb0EN3c104HalfEfEEv12SSMParamsBwd,@"STO_CUDA_ENTRY STV_DEFAULT"
_Z25selective_scan_bwd_kernelI32Selective_Scan_bwd_kernel_traitsILi128ELi16ELb0ELb1ELb1ELb0ELb0EN3c104HalfEfEEv12SSMParamsBwd:
.text._Z25selective_scan_bwd_kernelI32Selective_Scan_bwd_kernel_traitsILi128ELi16ELb0ELb1ELb1ELb0ELb0EN3c104HalfEfEEv12SSMParamsBwd:
[----:B------:R-:W-:-:S03]  /*0000*/  IMAD.MOV.U32 R1, RZ, RZ, c[0x0][0x28] ;  /* 0x00000a00ff017624 */ /* 0x000fc600078e00ff */
        /* <DEDUP_REMOVED lines=27> */
[----:B------:R-:W-:Y:S01]  /*01c0*/  IMAD.U32 R5, RZ, RZ, UR7 ;  /* 0x00000007ff057e24 */ /* 0x000fe2000f8e00ff */
[----:B------:R-:W-:Y:S01]  /*01d0*/  ULDC.64 UR6, c[0x0][0x1d0] ;  /* 0x0000740000067ab9 */ /* 0x000fe20000000a00 */
[----:B------:R-:W2:Y:S04]  /*01e0*/  @P0 LDG.E R2, [R2.64] ;  /* 0x0000001c02020981 */ /* 0x000ea8000c1e1900 */
[----:B------:R-:W3:Y:S01]  /*01f0*/  @P1 LDG.E R4, [R4.64] ;  /* 0x0000001c04041981 */ /* 0x000ee2000c1e1900 */
[----:B-1----:R-:W-:-:S02]  /*0200*/  USHF.R.S32.HI UR13, URZ, 0x1f, UR14 ;  /* 0x0000001f3f0d7899 */ /* 0x002fc4000801140e */
[----:B------:R-:W-:Y:S01]  /*0210*/  UISETP.NE.U32.AND UP0, UPT, URZ, UR4, UPT ;  /* 0x000000043f00728c */ /* 0x000fe2000bf05070 */
[----:B------:R1:W-:Y:S01]  /*0220*/  STL [R1+0x2c], RZ ;  /* 0x00002cff01007387 */ /* 0x0003e20000100800 */
[----:B------:R-:W-:Y:S02]  /*0230*/  UIMAD UR4, UR13, UR6, URZ ;  /* 0x000000060d0472a4 */ /* 0x000fe4000f8e023f */
[----:B------:R-:W-:Y:S01]  /*0240*/  UIMAD.WIDE.U32 UR10, UR14, UR6, URZ ;  /* 0x000000060e0a72a5 */ /* 0x000fe2000f8e003f */
[----:B------:R1:W-:Y:S01]  /*0250*/  STL [R1+0x28], RZ ;  /* 0x000028ff01007387 */ /* 0x0003e20000100800 */
[----:B------:R-:W-:Y:S02]  /*0260*/  UIMAD UR4, UR14, UR7, UR4 ;  /* 0x000000070e0472a4 */ /* 0x000fe4000f8e0204 */
[----:B------:R-:W-:Y:S02]  /*0270*/  UISETP.NE.AND.EX UP0, UPT, URZ, UR5, UPT, UP0 ;  /* 0x000000053f00728c */ /* 0x000fe4000bf05300 */
[----:B------:R-:W-:-:S02]  /*0280*/  ULDC.64 UR6, c[0x0][0x1e0] ;  /* 0x0000780000067ab9 */ /* 0x000fc40000000a00 */
[----:B------:R-:W-:Y:S01]  /*0290*/  UIMAD UR5, UR13, UR6, URZ ;  /* 0x000000060d0572a4 */ /* 0x000fe2000f8e023f */
[----:B0-----:R-:W0:Y:S01]  /*02a0*/  I2F.RP R0, UR37 ;  /* 0x0000002500007d06 */ /* 0x001e220008209400 */
[----:B------:R-:W-:Y:S02]  /*02b0*/  UISETP.NE.U32.AND UP1, UPT, URZ, UR32, UPT ;  /* 0x000000203f00728c */ /* 0x000fe4000bf25070 */
[----:B------:R-:W-:Y:S02]  /*02c0*/  UIMAD UR12, UR14, UR7, UR5 ;  /* 0x000000070e0c72a4 */ /* 0x000fe4000f8e0205 */
[----:B------:R-:W-:Y:S02]  /*02d0*/  UISETP.NE.AND.EX UP1, UPT, URZ, UR33, UPT, UP1 ;  /* 0x000000213f00728c */ /* 0x000fe4000bf25310 */
[----:B------:R-:W-:Y:S02]  /*02e0*/  UISETP.NE.U32.AND UP2, UPT, URZ, UR34, UPT ;  /* 0x000000223f00728c */ /* 0x000fe4000bf45070 */
[----:B------:R-:W-:-:S02]  /*02f0*/  UMOV UR30, URZ ;  /* 0x0000003f001e7c82 */ /* 0x000fc40008000000 */
[----:B------:R-:W-:Y:S02]  /*0300*/  UISETP.NE.AND.EX UP2, UPT, URZ, UR35, UPT, UP2 ;  /* 0x000000233f00728c */ /* 0x000fe4000bf45320 */
[----:B------:R-:W-:Y:S02]  /*0310*/  UIMAD.WIDE.U32 UR18, UR14, UR6, URZ ;  /* 0x000000060e1272a5 */ /* 0x000fe4000f8e003f */
[----:B------:R-:W-:Y:S01]  /*0320*/  UMOV UR31, URZ ;  /* 0x0000003f001f7c82 */ /* 0x000fe20008000000 */
[----:B0-----:R-:W0:Y:S01]  /*0330*/  MUFU.RCP R0, R0 ;  /* 0x0000000000007308 */ /* 0x001e220000001000 */
[----:B------:R-:W-:Y:S02]  /*0340*/  @UP1 ULEA UR30, UP3, UR16, UR32, 0x2 ;  /* 0x00000020101e1291 */ /* 0x000fe4000f86103f */
[----:B------:R-:W-:Y:S02]  /*0350*/  ULDC.64 UR6, c[0x0][0x278] ;  /* 0x00009e0000067ab9 */ /* 0x000fe40000000a00 */
[----:B------:R-:W-:-:S02]  /*0360*/  UIADD3 UR11, UR11, UR4, URZ ;  /* 0x000000040b0b7290 */ /* 0x000fc4000fffe03f */
[----:B------:R-:W-:Y:S02]  /*0370*/  UIMAD UR23, UR13, UR6, URZ ;  /* 0x000000060d1772a4 */ /* 0x000fe4000f8e023f */
[----:B------:R-:W-:Y:S02]  /*0380*/  @UP1 ULEA.HI.X UR31, UR16, UR33, UR15, 0x2, UP3 ;  /* 0x00000021101f1291 */ /* 0x000fe400098f140f */
[----:B------:R-:W-:Y:S02]  /*0390*/  UMOV UR32, URZ ;  /* 0x0000003f00207c82 */ /* 0x000fe40008000000 */
[----:B------:R-:W-:Y:S02]  /*03a0*/  UMOV UR4, URZ ;  /* 0x0000003f00047c82 */ /* 0x000fe40008000000 */
[----:B------:R-:W-:Y:S01]  /*03b0*/  UIMAD UR26, UR13, UR8, URZ ;  /* 0x000000080d1a72a4 */ /* 0x000fe2000f8e023f */
[----:B0-----:R-:W-:Y:S01]  /*03c0*/  IADD3 R0, R0, 0xffffffe, RZ ;  /* 0x0ffffffe00007810 */ /* 0x001fe20007ffe0ff */
[----:B------:R-:W-:-:S02]  /*03d0*/  @UP2 ULEA UR32, UP1, UR16, UR34, 0x2 ;  /* 0x0000002210202291 */ /* 0x000fc4000f82103f */
[----:B------:R-:W-:Y:S02]  /*03e0*/  UIMAD UR17, UR13, UR24, URZ ;  /* 0x000000180d1172a4 */ /* 0x000fe4000f8e023f */
[----:B------:R-:W-:Y:S01]  /*03f0*/  UIMAD.WIDE.U32 UR20, UR14, UR6, URZ ;  /* 0x000000060e1472a5 */ /* 0x000fe2000f8e003f */
[----:B------:R-:W0:Y:S01]  /*0400*/  F2I.FTZ.U32.TRUNC.NTZ R0, R0 ;  /* 0x0000000000007305 */ /* 0x000e22000021f000 */
[----:B------:R-:W-:Y:S02]  /*0410*/  UIMAD UR23, UR14, UR7, UR23 ;  /* 0x000000070e1772a4 */ /* 0x000fe4000f8e0217 */
[----:B------:R-:W-:Y:S02]  /*0420*/  UMOV UR33, URZ ;  /* 0x0000003f00217c82 */ /* 0x000fe40008000000 */
[----:B------:R-:W-:Y:S02]  /*0430*/  UIMAD.WIDE.U32 UR6, UR14, UR8, URZ ;  /* 0x000000080e0672a5 */ /* 0x000fe4000f8e003f */
[----:B------:R-:W-:-:S02]  /*0440*/  UIMAD UR26, UR14, UR9, UR26 ;  /* 0x000000090e1a72a4 */ /* 0x000fc4000f8e021a */
[----:B------:R-:W-:Y:S02]  /*0450*/  @UP2 ULEA.HI.X UR33, UR16, UR35, UR15, 0x2, UP1 ;  /* 0x0000002310212291 */ /* 0x000fe400088f140f */
[----:B------:R-:W-:Y:S02]  /*0460*/  UIMAD.WIDE.U32 UR8, UR14, UR24, URZ ;  /* 0x000000180e0872a5 */ /* 0x000fe4000f8e003f */
[----:B------:R-:W-:Y:S02]  /*0470*/  UIMAD UR17, UR14, UR25, UR17 ;  /* 0x000000190e1172a4 */ /* 0x000fe4000f8e0211 */
[----:B------:R-:W-:Y:S01]  /*0480*/  ULDC.64 UR34, c[0x0][0x1d8] ;  /* 0x0000760000227ab9 */ /* 0x000fe20000000a00 */
[----:B0-----:R0:W4:Y:S01]  /*0490*/  R2UR UR5, R0 ;  /* 0x00000000000573c2 */ /* 0x00112200000e0000 */
[----:B------:R-:W-:Y:S02]  /*04a0*/  ULDC.64 UR24, c[0x0][0x1e8] ;  /* 0x00007a0000187ab9 */ /* 0x000fe40000000a00 */
[----:B------:R-:W-:-:S02]  /*04b0*/  UIMAD UR22, UR15, UR34, URZ ;  /* 0x000000220f1672a4 */ /* 0x000fc4000f8e023f */
[----:B------:R-:W-:Y:S02]  /*04c0*/  UIMAD UR36, UR15, UR24, URZ ;  /* 0x000000180f2472a4 */ /* 0x000fe4000f8e023f */
[----:B------:R-:W-:Y:S01]  /*04d0*/  UIADD3 UR19, UR19, UR12, URZ ;  /* 0x0000000c13137290 */ /* 0x000fe2000fffe03f */
[----:B0-----:R-:W-:Y:S01]  /*04e0*/  IABS R0, UR16 ;  /* 0x0000001000007c13 */ /* 0x001fe20008000000 */
[----:B------:R-:W-:Y:S02]  /*04f0*/  UIMAD UR22, UR16, UR35, UR22 ;  /* 0x00000023101672a4 */ /* 0x000fe4000f8e0216 */
[----:B------:R-:W-:Y:S01]  /*0500*/  UIMAD.WIDE.U32 UR10, UR16, UR34, UR10 ;  /* 0x00000022100a72a5 */ /* 0x000fe2000f8e000a */
[----:B------:R-:W0:Y:S01]  /*0510*/  R2UR UR27, R0 ;  /* 0x00000000001b73c2 */ /* 0x000e2200000e0000 */
[----:B------:R-:W-:Y:S02]  /*0520*/  UIMAD UR34, UR16, UR25, UR36 ;  /* 0x00000019102272a4 */ /* 0x000fe4000f8e0224 */
[----:B------:R-:W-:-:S02]  /*0530*/  UIMAD.WIDE.U32 UR24, UR16, UR24, UR18 ;  /* 0x00000018101872a5 */ /* 0x000fc4000f8e0012 */
[----:B------:R-:W-:Y:S02]  /*0540*/  ULDC UR36, c[0x0][0x174] ;  /* 0x00005d0000247ab9 */ /* 0x000fe40000000800 */
[----:B------:R-:W-:Y:S02]  /*0550*/  USHF.L.U32 UR12, UR36, 0xb, URZ ;  /* 0x0000000b240c7899 */ /* 0x000fe4000800063f */
[----:B------:R-:W-:Y:S02]  /*0560*/  UIADD3 UR21, UR21, UR23, URZ ;  /* 0x0000001715157290 */ /* 0x000fe4000fffe03f */
[----:B------:R-:W-:Y:S02]  /*0570*/  ULDC UR40, c[0x0][0x178] ;  /* 0x00005e0000287ab9 */ /* 0x000fe40000000800 */
[----:B----4-:R-:W-:Y:S02]  /*0580*/  UIADD3 UR38, URZ, -UR5, URZ ;  /* 0x800000053f267290 */ /* 0x010fe4000fffe03f */
[----:B------:R-:W-:-:S02]  /*0590*/  UIADD3 UR9, UR9, UR17, URZ ;  /* 0x0000001109097290 */ /* 0x000fc4000fffe03f */
[----:B------:R-:W-:-:S04]  /*05a0*/  UIMAD UR38, UR38, UR37, URZ ;  /* 0x00000025262672a4 */ /* 0x000fc8000f8e023f */
[----:B------:R-:W-:-:S04]  /*05b0*/  UIMAD.WIDE.U32 UR4, UR5, UR38, UR4 ;  /* 0x00000026050472a5 */ /* 0x000fc8000f8e0004 */
[----:B0-----:R-:W-:-:S03]  /*05c0*/  UIMAD.WIDE.U32 UR38, UR5, UR27, URZ ;  /* 0x0000001b052672a5 */ /* 0x001fc6000f8e003f */
[----:B------:R-:W-:Y:S02]  /*05d0*/  ULDC.64 UR4, c[0x0][0x280] ;  /* 0x0000a00000047ab9 */ /* 0x000fe40000000a00 */
[----:B------:R-:W-:Y:S02]  /*05e0*/  UIMAD UR19, UR15, UR4, URZ ;  /* 0x000000040f1372a4 */ /* 0x000fe4000f8e023f */
[----:B------:R-:W-:Y:S02]  /*05f0*/  UMOV UR35, UR39 ;  /* 0x0000002700237c82 */ /* 0x000fe40008000000 */
[----:B------:R-:W-:Y:S02]  /*0600*/  UIADD3 UR18, -UR35, URZ, URZ ;  /* 0x0000003f23127290 */ /* 0x000fe4000fffe13f */
[----:B------:R-:W-:Y:S02]  /*0610*/  UIMAD UR38, UR16, UR5, UR19 ;  /* 0x00000005102672a4 */ /* 0x000fe4000f8e0213 */
[----:B------:R-:W-:-:S02]  /*0620*/  UIMAD UR27, UR37, UR18, UR27 ;  /* 0x00000012251b72a4 */ /* 0x000fc4000f8e021b */
[----:B------:R-:W-:Y:S02]  /*0630*/  UIADD3 UR18, UR12, -0x800, URZ ;  /* 0xfffff8000c127890 */ /* 0x000fe4000fffe03f */
[----:B------:R-:W-:Y:S02]  /*0640*/  UISETP.GT.U32.AND UP1, UPT, UR37, UR27, UPT ;  /* 0x0000001b2500728c */ /* 0x000fe4000bf24070 */
[----:B------:R-:W-:Y:S02]  /*0650*/  USHF.R.S32.HI UR23, URZ, 0x1f, UR18 ;  /* 0x0000001f3f177899 */ /* 0x000fe40008011412 */
[----:B------:R-:W-:Y:S02]  /*0660*/  UIADD3 UR10, UP2, UR18, UR10, URZ ;  /* 0x0000000a120a7290 */ /* 0x000fe4000ff5e03f */
[----:B------:R-:W-:Y:S02]  /*0670*/  UIMAD.WIDE.U32 UR4, UR16, UR4, UR20 ;  /* 0x00000004100472a5 */ /* 0x000fe4000f8e0014 */
[----:B------:R-:W-:-:S02]  /*0680*/  UIADD3.X UR22, UR23, UR11, UR22, UP2, !UPT ;  /* 0x0000000b17167290 */ /* 0x000fc400097fe416 */
[----:B------:R-:W-:Y:S02]  /*0690*/  ULDC.64 UR20, c[0x0][0x240] ;  /* 0x0000900000147ab9 */ /* 0x000fe40000000a00 */
[----:B------:R-:W-:Y:S02]  /*06a0*/  @!UP1 UIADD3 UR27, UR27, -UR37, URZ ;  /* 0x800000251b1b9290 */ /* 0x000fe4000fffe03f */
[----:B------:R-:W-:Y:S02]  /*06b0*/  ULEA UR19, UP2, UR10, UR20, 0x1 ;  /* 0x000000140a137291 */ /* 0x000fe4000f84083f */
[----:B------:R-:W-:Y:S02]  /*06c0*/  UISETP.GE.U32.AND UP3, UPT, UR27, UR37, UPT ;  /* 0x000000251b00728c */ /* 0x000fe4000bf66070 */
[----:B------:R-:W-:Y:S02]  /*06d0*/  ULOP3.LUT UR39, UR16, UR40, URZ, 0x3c, !UPT ;  /* 0x0000002810277292 */ /* 0x000fe4000f8e3c3f */
[----:B------:R-:W-:-:S02]  /*06e0*/  ULEA.HI.X UR20, UR10, UR21, UR22, 0x1, UP2 ;  /* 0x000000150a147291 */ /* 0x000fc400090f0c16 */
[----:B------:R-:W-:Y:S02]  /*06f0*/  @!UP1 UIADD3 UR35, UR35, 0x1, URZ ;  /* 0x0000000123239890 */ /* 0x000fe4000fffe03f */
[----:B------:R-:W-:Y:S02]  /*0700*/  UIADD3 UR22, UP4, UR18, UR24, URZ ;  /* 0x0000001812167290 */ /* 0x000fe4000ff9e03f */
[----:B------:R-:W-:Y:S02]  /*0710*/  UISETP.GE.AND UP2, UPT, UR39, URZ, UPT ;  /* 0x0000003f2700728c */ /* 0x000fe4000bf46270 */
[----:B------:R-:W-:Y:S02]  /*0720*/  UISETP.NE.AND UP1, UPT, URZ, UR40, UPT ;  /* 0x000000283f00728c */ /* 0x000fe4000bf25270 */
[----:B------:R-:W-:Y:S02]  /*0730*/  ULDC.64 UR10, c[0x0][0x248] ;  /* 0x00009200000a7ab9 */ /* 0x000fe40000000a00 */
[----:B------:R-:W-:-:S02]  /*0740*/  @UP3 UIADD3 UR35, UR35, 0x1, URZ ;  /* 0x0000000123233890 */ /* 0x000fc4000fffe03f */
[----:B------:R-:W-:Y:S02]  /*0750*/  UIADD3.X UR34, UR23, UR25, UR34, UP4, !UPT ;  /* 0x0000001917227290 */ /* 0x000fe4000a7fe422 */
[----:B------:R-:W-:Y:S02]  /*0760*/  ULEA UR21, UP4, UR22, UR10, 0x1 ;  /* 0x0000000a16157291 */ /* 0x000fe4000f88083f */
[----:B------:R-:W-:Y:S02]  /*0770*/  UIADD3 UR27, UR7, UR26, URZ ;  /* 0x0000001a071b7290 */ /* 0x000fe4000fffe03f */
[----:B------:R-:W-:Y:S02]  /*0780*/  ULEA.HI.X UR22, UR22, UR11, UR34, 0x1, UP4 ;  /* 0x0000000b16167291 */ /* 0x000fe4000a0f0c22 */
[----:B------:R-:W-:Y:S02]  /*0790*/  ULDC.64 UR24, c[0x0][0x308] ;  /* 0x0000c20000187ab9 */ /* 0x000fe40000000a00 */
[----:B------:R-:W-:-:S02]  /*07a0*/  UMOV UR11, UR35 ;  /* 0x00000023000b7c82 */ /* 0x000fc40008000000 */
[----:B------:R-:W-:Y:S02]  /*07b0*/  @!UP2 UIADD3 UR11, -UR11, URZ, URZ ;  /* 0x0000003f0b0ba290 */ /* 0x000fe4000fffe13f */
[----:B------:R-:W-:Y:S02]  /*07c0*/  UIADD3 UR26, UP2, UR18, UR4, URZ ;  /* 0x00000004121a7290 */ /* 0x000fe4000ff5e03f */
[----:B------:R-:W-:Y:S02]  /*07d0*/  @!UP1 ULOP3.LUT UR11, URZ, UR40, URZ, 0x33, !UPT ;  /* 0x000000283f0b9292 */ /* 0x000fe4000f8e333f */
[----:B------:R-:W-:Y:S02]  /*07e0*/  UIADD3.X UR34, UR23, UR5, UR38, UP2, !UPT ;  /* 0x0000000517227290 */ /* 0x000fe400097fe426 */
[----:B------:R-:W-:Y:S02]  /*07f0*/  ULEA UR7, UP1, UR26, UR24, 0x1 ;  /* 0x000000181a077291 */ /* 0x000fe4000f82083f */
[----:B------:R-:W-:-:S02]  /*0800*/  USHF.R.S32.HI UR10, URZ, 0x1f, UR11 ;  /* 0x0000001f3f0a7899 */ /* 0x000fc4000801140b */
[----:B------:R-:W-:Y:S02]  /*0810*/  ULDC.64 UR4, c[0x0][0x1a8] ;  /* 0x00006a0000047ab9 */ /* 0x000fe40000000a00 */
[----:B------:R-:W-:Y:S02]  /*0820*/  UIMAD UR35, UR10, UR4, URZ ;  /* 0x000000040a2372a4 */ /* 0x000fe4000f8e023f */
[----:B------:R-:W-:Y:S02]  /*0830*/  ULEA.HI.X UR24, UR26, UR25, UR34, 0x1, UP1 ;  /* 0x000000191a187291 */ /* 0x000fe400088f0c22 */
[----:B------:R-:W-:Y:S02]  /*0840*/  ULDC.64 UR40, c[0x0][0x260] ;  /* 0x0000980000287ab9 */ /* 0x000fe40000000a00 */
[----:B------:R-:W-:Y:S02]  /*0850*/  UMOV UR26, UR6 ;  /* 0x00000006001a7c82 */ /* 0x000fe40008000000 */
[----:B------:R-:W-:-:S02]  /*0860*/  UIMAD.WIDE.U32 UR26, UR11, UR4, UR26 ;  /* 0x000000040b1a72a5 */ /* 0x000fc4000f8e001a */
[----:B------:R-:W-:Y:S02]  /*0870*/  UIMAD UR6, UR11, UR5, UR35 ;  /* 0x000000050b0672a4 */ /* 0x000fe4000f8e0223 */
[----:B------:R-:W-:Y:S02]  /*0880*/  UIADD3 UR17, UP1, UR18, UR26, URZ ;  /* 0x0000001a12117290 */ /* 0x000fe4000ff3e03f */
[----:B------:R-:W-:Y:S02]  /*0890*/  ULDC.64 UR34, c[0x0][0x1c8] ;  /* 0x0000720000227ab9 */ /* 0x000fe40000000a00 */
[----:B------:R-:W-:Y:S02]  /*08a0*/  UIADD3 UR26, UR27, UR6, URZ ;  /* 0x000000061b1a7290 */ /* 0x000fe4000fffe03f */
[----:B------:R-:W-:Y:S02]  /*08b0*/  ULDC.64 UR4, c[0x0][0x228] ;  /* 0x00008a0000047ab9 */ /* 0x000fe40000000a00 */
[----:B------:R-:W-:-:S02]  /*08c0*/  UIMAD UR25, UR10, UR34, URZ ;  /* 0x000000220a1972a4 */ /* 0x000fc4000f8e023f */
[----:B------:R-:W-:Y:S02]  /*08d0*/  ULEA UR6, UP2, UR17, UR4, 0x1 ;  /* 0x0000000411067291 */ /* 0x000fe4000f84083f */
[----:B------:R-:W-:Y:S02]  /*08e0*/  UIADD3.X UR4, UR23, UR26, URZ, UP1, !UPT ;  /* 0x0000001a17047290 */ /* 0x000fe40008ffe43f */
[----:B------:R-:W-:Y:S02]  /*08f0*/  UIMAD.WIDE.U32 UR26, UR11, UR34, UR8 ;  /* 0x000000220b1a72a5 */ /* 0x000fe4000f8e0008 */
[----:B------:R-:W-:Y:S02]  /*0900*/  UIMAD UR25, UR11, UR35, UR25 ;  /* 0x000000230b1972a4 */ /* 0x000fe4000f8e0219 */
[----:B------:R-:W-:Y:S02]  /*0910*/  UIADD3 UR18, UP1, UR18, UR26, URZ ;  /* 0x0000001a12127290 */ /* 0x000fe4000ff3e03f */
[----:B------:R-:W-:-:S02]  /*0920*/  UIADD3 UR26, UR27, UR25, URZ ;  /* 0x000000191b1a7290 */ /* 0x000fc4000fffe03f */
[----:B------:R-:W-:Y:S02]  /*0930*/  ULEA.HI.X UR34, UR17, UR5, UR4, 0x1, UP2 ;  /* 0x0000000511227291 */ /* 0x000fe400090f0c04 */
[----:B------:R-:W-:Y:S02]  /*0940*/  ULDC.64 UR8, c[0x0][0x230] ;  /* 0x00008c0000087ab9 */ /* 0x000fe40000000a00 */
[----:B------:R-:W-:Y:S02]  /*0950*/  ULDC UR17, c[0x0][0x164] ;  /* 0x0000590000117ab9 */ /* 0x000fe40000000800 */
[----:B------:R-:W-:Y:S02]  /*0960*/  ULEA UR25, UP2, UR18, UR8, 0x1 ;  /* 0x0000000812197291 */ /* 0x000fe4000f84083f */
[----:B------:R-:W-:Y:S02]  /*0970*/  UIADD3.X UR26, UR23, UR26, URZ, UP1, !UPT ;  /* 0x0000001a171a7290 */ /* 0x000fe40008ffe43f */
[----:B------:R-:W-:-:S02]  /*0980*/  @UP0 UIMAD UR8, UR14, UR17, UR16 ;  /* 0x000000110e0802a4 */ /* 0x000fc4000f8e0210 */
[----:B------:R-:W-:Y:S02]  /*0990*/  UISETP.GE.AND UP1, UPT, UR36, 0x1, UPT ;  /* 0x000000012400788c */ /* 0x000fe4000bf26270 */
[----:B------:R-:W-:Y:S02]  /*09a0*/  UMOV UR5, URZ ;  /* 0x0000003f00057c82 */ /* 0x000fe40008000000 */
[----:B------:R-:W-:Y:S02]  /*09b0*/  @UP0 UIMAD UR8, UR8, UR36, URZ ;  /* 0x00000024080802a4 */ /* 0x000fe4000f8e023f */
[----:B------:R-:W-:Y:S02]  /*09c0*/  ULEA.HI.X UR26, UR18, UR9, UR26, 0x1, UP2 ;  /* 0x00000009121a7291 */ /* 0x000fe400090f0c1a */
[----:B------:R-:W-:Y:S02]  /*09d0*/  UMOV UR4, URZ ;  /* 0x0000003f00047c82 */ /* 0x000fe40008000000 */
[----:B------:R-:W-:-:S02]  /*09e0*/  ULDC UR9, c[0x0][0x16c] ;  /* 0x00005b0000097ab9 */ /* 0x000fc40000000800 */
[----:B------:R-:W-:-:S03]  /*09f0*/  @UP0 UIMAD UR8, UR8, UR9, URZ ;  /* 0x00000009080802a4 */ /* 0x000fc6000f8e023f */
[----:B------:R-:W-:Y:S02]  /*0a00*/  @UP0 UMOV UR9, 0x8 ;  /* 0x0000000800090882 */ /* 0x000fe40000000000 */
[----:B------:R-:W-:-:S07]  /*0a10*/  @UP0 UIMAD.WIDE UR40, UR8, UR9, UR40 ;  /* 0x00000009082802a5 */ /* 0x000fce000f8e0228 */
[----:B------:R-:W-:Y:S02]  /*0a20*/  @!UP0 UMOV UR40, URZ ;  /* 0x0000003f00288c82 */ /* 0x000fe40008000000 */
[----:B------:R-:W-:Y:S01]  /*0a30*/  @!UP0 UMOV UR41, URZ ;  /* 0x0000003f00298c82 */ /* 0x000fe20008000000 */
[----:B--2---:R1:W0:Y:S01]  /*0a40*/  @P0 R2UR UR5, R2 ;  /* 0x00000000020503c2 */ /* 0x00422200000e0000 */
[----:B------:R-:W-:-:S07]  /*0a50*/  PLOP3.LUT P0, PT, PT, PT, UP1, 0x80, 0x0 ;  /* 0x000000000000781c */ /* 0x000fce0003f0f018 */
[----:B---3--:R1:W2:Y:S06]  /*0a60*/  @P1 R2UR UR4, R4 ;  /* 0x00000000040413c2 */ /* 0x0082ac00000e0000 */
[----:B------:R-:W-:Y:S05]  /*0a70*/  @!P0 BRA `(.L_x_904) ;  /* 0x0000821000008947 */ /* 0x000fea0003800000 */
[----:B------:R-:W3:Y:S01]  /*0a80*/  S2R R95, SR_TID.X ;  /* 0x00000000005f7919 */ /* 0x000ee20000002100 */
[----:B------:R-:W-:Y:S02]  /*0a90*/  UMOV UR18, UR20 ;  /* 0x0000001400127c82 */ /* 0x000fe40008000000 */
[----:B------:R-:W-:Y:S01]  /*0aa0*/  UMOV UR17, UR19 ;  /* 0x0000001300117c82 */ /* 0x000fe20008000000 */
[----:B------:R4:W-:Y:S01]  /*0ab0*/  STL [R1+0x28], RZ ;  /* 0x000028ff01007387 */ /* 0x0009e20000100800 */
        /* <DEDUP_REMOVED lines=12> */
.L_x_959:
        /* <DEDUP_REMOVED lines=10> */
[----:B------:R-:W-:Y:S01]  /*0c20*/  MOV R2, UR17 ;  /* 0x0000001100027c02 */ /* 0x000fe20008000f00 */
[----:B------:R-:W-:Y:S01]  /*0c30*/  IMAD.U32 R3, RZ, RZ, UR18 ;  /* 0x00000012ff037e24 */ /* 0x000fe2000f8e00ff */
[----:B------:R-:W-:-:S02]  /*0c40*/  LOP3.LUT R20, R78, 0x20, RZ, 0xfc, !PT ;  /* 0x000000204e147812 */ /* 0x000fc400078efcff */
[C---:B------:R-:W-:Y:S01]  /*0c50*/  ISETP.GE.AND P2, PT, R78.reuse, UR7, PT ;  /* 0x000000074e007c0c */ /* 0x040fe2000bf46270 */
[----:B------:R-:W-:Y:S01]  /*0c60*/  IMAD.WIDE R2, R78, 0x2, R2 ;  /* 0x000000024e027825 */ /* 0x000fe200078e0202 */
[----:B------:R-:W-:Y:S02]  /*0c70*/  ISETP.GE.AND P1, PT, R20, UR7, PT ;  /* 0x0000000714007c0c */ /* 0x000fe4000bf26270 */
[C---:B------:R-:W-:Y:S02]  /*0c80*/  LOP3.LUT R22, R78.reuse, 0x40, RZ, 0xfc, !PT ;  /* 0x000000404e167812 */ /* 0x040fe400078efcff */
[C---:B------:R-:W-:Y:S02]  /*0c90*/  LOP3.LUT R24, R78.reuse, 0x60, RZ, 0xfc, !PT ;  /* 0x000000604e187812 */ /* 0x040fe400078efcff */
[----:B------:R-:W-:Y:S02]  /*0ca0*/  PRMT R0, RZ, 0x7610, R0 ;  /* 0x00007610ff007816 */ /* 0x000fe40000000000 */
[----:B------:R-:W-:-:S02]  /*0cb0*/  LOP3.LUT R26, R78, 0x80, RZ, 0xfc, !PT ;  /* 0x000000804e1a7812 */ /* 0x000fc400078efcff */
[----:B------:R-:W-:Y:S02]  /*0cc0*/  PRMT R7, RZ, 0x7610, R7 ;  /* 0x00007610ff077816 */ /* 0x000fe40000000007 */
[C---:B------:R-:W-:Y:S01]  /*0cd0*/  LOP3.LUT R28, R78.reuse, 0xa0, RZ, 0xfc, !PT ;  /* 0x000000a04e1c7812 */ /* 0x040fe200078efcff */
[----:B------:R1:W4:Y:S01]  /*0ce0*/  @!P2 LDG.E.U16 R0, [R2.64] ;  /* 0x0000001c0200a981 */ /* 0x000322000c1e1500 */
[----:B------:R-:W-:Y:S02]  /*0cf0*/  LOP3.LUT R30, R78, 0xc0, RZ, 0xfc, !PT ;  /* 0x000000c04e1e7812 */ /* 0x000fe400078efcff */
[----:B------:R-:W-:Y:S01]  /*0d00*/  ISETP.GE.AND P0, PT, R22, UR7, PT ;  /* 0x0000000716007c0c */ /* 0x000fe2000bf06270 */
[----:B------:R1:W5:Y:S01]  /*0d10*/  @!P1 LDG.E.U16 R7, [R2.64+0x40] ;  /* 0x0000401c02079981 */ /* 0x000362000c1e1500 */
[----:B------:R-:W-:Y:S02]  /*0d20*/  LOP3.LUT R32, R78, 0xe0, RZ, 0xfc, !PT ;  /* 0x000000e04e207812 */ /* 0x000fe400078efcff */
        /* <DEDUP_REMOVED lines=11> */
[----:B--2---:R1:W2:Y:S01]  /*0de0*/  @!P0 LDG.E.U16 R4, [R2.64+0x80] ;  /* 0x0000801c02048981 */ /* 0x0042a2000c1e1500 */
[C---:B------:R-:W-:Y:S02]  /*0df0*/  LOP3.LUT R36, R78.reuse, 0x120, RZ, 0xfc, !PT ;  /* 0x000001204e247812 */ /* 0x040fe400078efcff */
[----:B------:R-:W-:Y:S01]  /*0e00*/  PRMT R8, RZ, 0x7610, R8 ;  /* 0x00007610ff087816 */ /* 0x000fe20000000008 */
[----:B------:R1:W3:Y:S01]  /*0e10*/  @!P4 LDG.E.U16 R9, [R2.64+0xc0] ;  /* 0x0000c01c0209c981 */ /* 0x0002e2000c1e1500 */
[----:B------:R-:W-:-:S02]  /*0e20*/  LOP3.LUT R38, R78, 0x140, RZ, 0xfc, !PT ;  /* 0x000001404e267812 */ /* 0x000fc400078efcff */
[----:B------:R-:W-:Y:S01]  /*0e30*/  PRMT R13, RZ, 0x7610, R13 ;  /* 0x00007610ff0d7816 */ /* 0x000fe2000000000d */
[----:B------:R1:W3:Y:S01]  /*0e40*/  @!P6 LDG.E.U16 R6, [R2.64+0x100] ;  /* 0x0001001c0206e981 */ /* 0x0002e2000c1e1500 */
[C---:B------:R-:W-:Y:S02]  /*0e50*/  LOP3.LUT R40, R78.reuse, 0x160, RZ, 0xfc, !PT ;  /* 0x000001604e287812 */ /* 0x040fe400078efcff */
[----:B------:R-:W-:Y:S01]  /*0e60*/  PRMT R10, RZ, 0x7610, R10 ;  /* 0x00007610ff0a7816 */ /* 0x000fe2000000000a */
[----:B------:R1:W3:Y:S01]  /*0e70*/  @!P5 LDG.E.U16 R11, [R2.64+0x140] ;  /* 0x0001401c020bd981 */ /* 0x0002e2000c1e1500 */
[C---:B------:R-:W-:Y:S02]  /*0e80*/  LOP3.LUT R42, R78.reuse, 0x180, RZ, 0xfc, !PT ;  /* 0x000001804e2a7812 */ /* 0x040fe400078efcff */
[----:B------:R-:W-:Y:S01]  /*0e90*/  LOP3.LUT R44, R78, 0x1a0, RZ, 0xfc, !PT ;  /* 0x000001a04e2c7812 */ /* 0x000fe200078efcff */
[----:B------:R1:W3:Y:S01]  /*0ea0*/  @!P3 LDG.E.U16 R8, [R2.64+0x180] ;  /* 0x0001801c0208b981 */ /* 0x0002e2000c1e1500 */
[----:B------:R-:W-:-:S02]  /*0eb0*/  ISETP.GE.AND P0, PT, R36, UR7, PT ;  /* 0x0000000724007c0c */ /* 0x000fc4000bf06270 */
[----:B------:R-:W-:Y:S01]  /*0ec0*/  LOP3.LUT R46, R78, 0x1c0, RZ, 0xfc, !PT ;  /* 0x000001c04e2e7812 */ /* 0x000fe200078efcff */
[----:B------:R1:W3:Y:S01]  /*0ed0*/  @!P2 LDG.E.U16 R13, [R2.64+0x1c0] ;  /* 0x0001c01c020da981 */ /* 0x0002e2000c1e1500 */
[----:B------:R-:W-:Y:S02]  /*0ee0*/  ISETP.GE.AND P4, PT, R38, UR7, PT ;  /* 0x0000000726007c0c */ /* 0x000fe4000bf86270 */
[----:B------:R-:W-:Y:S01]  /*0ef0*/  LOP3.LUT R48, R78, 0x1e0, RZ, 0xfc, !PT ;  /* 0x000001e04e307812 */ /* 0x000fe200078efcff */
[----:B------:R1:W3:Y:S01]  /*0f00*/  @!P1 LDG.E.U16 R10, [R2.64+0x200] ;  /* 0x0002001c020a9981 */ /* 0x0002e2000c1e1500 */
        /* <DEDUP_REMOVED lines=9> */
[----:B------:R1:W3:Y:S01]  /*0fa0*/  @!P0 LDG.E.U16 R15, [R2.64+0x240] ;  /* 0x0002401c020f8981 */ /* 0x0002e2000c1e1500 */
[----:B------:R-:W-:-:S02]  /*0fb0*/  PRMT R19, RZ, 0x7610, R19 ;  /* 0x00007610ff137816 */ /* 0x000fc40000000013 */
        /* <DEDUP_REMOVED lines=17> */
[C---:B------:R-:W-:Y:S02]  /*10d0*/  IADD3 R37, R18.reuse, 0xe0, RZ ;  /* 0x000000e012257810 */ /* 0x040fe40007ffe0ff */
[-C--:B------:R-:W-:Y:S02]  /*10e0*/  LEA.HI.SX32 R27, R27, R18.reuse, 0x1b ;  /* 0x000000121b1b7211 */ /* 0x080fe400078fdaff */
[-C--:B------:R-:W-:Y:S01]  /*10f0*/  LEA.HI.SX32 R29, R29, R18.reuse, 0x1b ;  /* 0x000000121d1d7211 */ /* 0x080fe200078fdaff */
[----:B------:R-:W-:Y:S01]  /*1100*/  IMAD.SHL.U32 R93, R93, 0x2, RZ ;  /* 0x000000025d5d7824 */ /* 0x000fe200078e00ff */
[----:B------:R-:W-:Y:S01]  /*1110*/  LEA.HI.SX32 R31, R31, R18, 0x1b ;  /* 0x000000121f1f7211 */ /* 0x000fe200078fdaff */
[----:B------:R-:W-:Y:S01]  /*1120*/  IMAD.SHL.U32 R92, R25, 0x2, RZ ;  /* 0x00000002195c7824 */ /* 0x000fe200078e00ff */
[----:B------:R-:W-:-:S02]  /*1130*/  IADD3 R39, R18, 0x100, RZ ;  /* 0x0000010012277810 */ /* 0x000fc40007ffe0ff */
[C---:B-1----:R-:W-:Y:S02]  /*1140*/  IADD3 R3, R18.reuse, 0x120, RZ ;  /* 0x0000012012037810 */ /* 0x042fe40007ffe0ff */
[C---:B------:R-:W-:Y:S02]  /*1150*/  IADD3 R41, R18.reuse, 0x140, RZ ;  /* 0x0000014012297810 */ /* 0x040fe40007ffe0ff */
[-C--:B------:R-:W-:Y:S02]  /*1160*/  LEA.HI.SX32 R33, R33, R18.reuse, 0x1b ;  /* 0x0000001221217211 */ /* 0x080fe400078fdaff */
[-C--:B------:R-:W-:Y:S01]  /*1170*/  LEA.HI.SX32 R35, R35, R18.reuse, 0x1b ;  /* 0x0000001223237211 */ /* 0x080fe200078fdaff */
[----:B------:R-:W-:Y:S01]  /*1180*/  IMAD.SHL.U32 R90, R29, 0x2, RZ ;  /* 0x000000021d5a7824 */ /* 0x000fe200078e00ff */
[----:B------:R-:W-:Y:S02]  /*1190*/  LEA.HI.SX32 R37, R37, R18, 0x1b ;  /* 0x0000001225257211 */ /* 0x000fe400078fdaff */
[----:B------:R-:W-:Y:S01]  /*11a0*/  SHF.L.U32 R91, R27, 0x1, RZ ;  /* 0x000000011b5b7819 */ /* 0x000fe200000006ff */
[----:B------:R-:W-:Y:S01]  /*11b0*/  IMAD.SHL.U32 R89, R31, 0x2, RZ ;  /* 0x000000021f597824 */ /* 0x000fe200078e00ff */
[----:B------:R-:W-:-:S02]  /*11c0*/  IADD3 R43, R18, 0x160, RZ ;  /* 0x00000160122b7810 */ /* 0x000fc40007ffe0ff */
[C---:B------:R-:W-:Y:S02]  /*11d0*/  IADD3 R45, R18.reuse, 0x180, RZ ;  /* 0x00000180122d7810 */ /* 0x040fe40007ffe0ff */
[C---:B------:R-:W-:Y:S02]  /*11e0*/  IADD3 R47, R18.reuse, 0x1a0, RZ ;  /* 0x000001a0122f7810 */ /* 0x040fe40007ffe0ff */
[-C--:B------:R-:W-:Y:S02]  /*11f0*/  LEA.HI.SX32 R39, R39, R18.reuse, 0x1b ;  /* 0x0000001227277211 */ /* 0x080fe400078fdaff */
[-C--:B------:R-:W-:Y:S01]  /*1200*/  LEA.HI.SX32 R3, R3, R18.reuse, 0x1b ;  /* 0x0000001203037211 */ /* 0x080fe200078fdaff */
[----:B------:R-:W-:Y:S01]  /*1210*/  IMAD.SHL.U32 R77, R35, 0x2, RZ ;  /* 0x00000002234d7824 */ /* 0x000fe200078e00ff */
[----:B------:R-:W-:Y:S02]  /*1220*/  LEA.HI.SX32 R41, R41, R18, 0x1b ;  /* 0x0000001229297211 */ /* 0x000fe400078fdaff */
[----:B------:R-:W-:Y:S01]  /*1230*/  SHF.L.U32 R88, R33, 0x1, RZ ;  /* 0x0000000121587819 */ /* 0x000fe200000006ff */
[----:B------:R-:W-:Y:S01]  /*1240*/  IMAD.SHL.U32 R76, R37, 0x2, RZ ;  /* 0x00000002254c7824 */ /* 0x000fe200078e00ff */
[----:B------:R-:W-:Y:S01]  /*1250*/  IADD3 R49, R18, 0x1c0, RZ ;  /* 0x000001c012317810 */ /* 0x000fe20007ffe0ff */
[----:B------:R-:W-:Y:S01]  /*1260*/  IMAD R5, R94, 0x10, R5 ;  /* 0x000000105e057824 */ /* 0x000fe200078e0205 */
[----:B------:R-:W-:-:S02]  /*1270*/  IADD3 R51, R18, 0x1e0, RZ ;  /* 0x000001e012337810 */ /* 0x000fc40007ffe0ff */
[-C--:B------:R-:W-:Y:S02]  /*1280*/  LEA.HI.SX32 R43, R43, R18.reuse, 0x1b ;  /* 0x000000122b2b7211 */ /* 0x080fe400078fdaff */
[-C--:B------:R-:W-:Y:S01]  /*1290*/  LEA.HI.SX32 R45, R45, R18.reuse, 0x1b ;  /* 0x000000122d2d7211 */ /* 0x080fe200078fdaff */
[----:B------:R-:W-:Y:S01]  /*12a0*/  IMAD.SHL.U32 R74, R3, 0x2, RZ ;  /* 0x00000002034a7824 */ /* 0x000fe200078e00ff */
[-C--:B------:R-:W-:Y:S02]  /*12b0*/  LEA.HI.SX32 R47, R47, R18.reuse, 0x1b ;  /* 0x000000122f2f7211 */ /* 0x080fe400078fdaff */
[----:B------:R-:W-:Y:S01]  /*12c0*/  SHF.L.U32 R75, R39, 0x1, RZ ;  /* 0x00000001274b7819 */ /* 0x000fe200000006ff */
[----:B------:R-:W-:Y:S01]  /*12d0*/  IMAD.SHL.U32 R73, R41, 0x2, RZ ;  /* 0x0000000229497824 */ /* 0x000fe200078e00ff */
[-C--:B------:R-:W-:Y:S02]  /*12e0*/  LEA.HI.SX32 R49, R49, R18.reuse, 0x1b ;  /* 0x0000001231317211 */ /* 0x080fe400078fdaff */
[----:B------:R-:W-:Y:S01]  /*12f0*/  LEA.HI.SX32 R51, R51, R18, 0x1b ;  /* 0x0000001233337211 */ /* 0x000fe200078fdaff */
[----:B------:R-:W-:Y:S01]  /*1300*/  IMAD.SHL.U32 R71, R45, 0x2, RZ ;  /* 0x000000022d477824 */ /* 0x000fe200078e00ff */
[----:B------:R-:W-:Y:S01]  /*1310*/  SHF.L.U32 R72, R43, 0x1, RZ ;  /* 0x000000012b487819 */ /* 0x000fe200000006ff */
[----:B------:R-:W-:Y:S01]  /*1320*/  IMAD.SHL.U32 R70, R47, 0x2, RZ ;  /* 0x000000022f467824 */ /* 0x000fe200078e00ff */
[----:B------:R-:W-:Y:S01]  /*1330*/  LEA.HI.SX32 R5, R5, R5, 0x1b ;  /* 0x0000000505057211 */ /* 0x000fe200078fdaff */
[----:B------:R-:W-:Y:S01]  /*1340*/  IMAD.SHL.U32 R68, R51, 0x2, RZ ;  /* 0x0000000233447824 */ /* 0x000fe200078e00ff */
[----:B------:R-:W-:-:S03]  /*1350*/  SHF.L.U32 R69, R49, 0x1, RZ ;  /* 0x0000000131457819 */ /* 0x000fc600000006ff */
        /* <DEDUP_REMOVED lines=11> */
[----:B------:R-:W-:Y:S01]  /*1410*/  PRMT R5, RZ, 0x7610, R5 ;  /* 0x00007610ff057816 */ /* 0x000fe20000000005 */
[----:B----4-:R1:W-:Y:S04]  /*1420*/  STS.U16 [R93], R0 ;  /* 0x000000005d007388 */ /* 0x0103e80000000400 */
[----:B-----5:R4:W-:Y:S04]  /*1430*/  STS.U16 [R92+0x40], R7 ;  /* 0x000040075c007388 */ /* 0x0209e80000000400 */
[----:B--2---:R2:W-:Y:S04]  /*1440*/  STS.U16 [R91+0x80], R4 ;  /* 0x000080045b007388 */ /* 0x0045e80000000400 */
[----:B---3--:R3:W-:Y:S04]  /*1450*/  STS.U16 [R90+0xc0], R9 ;  /* 0x0000c0095a007388 */ /* 0x0087e80000000400 */
        /* <DEDUP_REMOVED lines=31> */
[----:B----4-:R-:W-:Y:S02]  /*1650*/  PRMT R7, RZ, 0x7610, R7 ;  /* 0x00007610ff077816 */ /* 0x010fe40000000007 */
[----:B--2---:R-:W-:Y:S02]  /*1660*/  PRMT R4, RZ, 0x7610, R4 ;  /* 0x00007610ff047816 */ /* 0x004fe40000000004 */
[----:B---3--:R-:W-:Y:S02]  /*1670*/  PRMT R9, RZ, 0x7610, R9 ;  /* 0x00007610ff097816 */ /* 0x008fe40000000009 */
        /* <DEDUP_REMOVED lines=24> */
[----:B------:R-:W-:Y:S01]  /*1800*/  PRMT R12, RZ, 0x7610, R12 ;  /* 0x00007610ff0c7816 */ /* 0x000fe2000000000c */
[----:B------:R0:W5:Y:S01]  /*1810*/  @!P3 LDG.E.U16 R5, [R2.64+0x340] ;  /* 0x0003401c0205b981 */ /* 0x000162000c1e1500 */
        /* <DEDUP_REMOVED lines=12> */
[----:B------:R-:W-:Y:S02]  /*18e0*/  ISETP.GE.AND P0, PT, R24, UR7, PT ;  /* 0x0000000718007c0c */ /* 0x000fe4000bf06270 */
[----:B0-----:R-:W-:Y:S01]  /*18f0*/  MOV R2, UR21 ;  /* 0x0000001500027c02 */ /* 0x001fe20008000f00 */
[----:B------:R-:W-:Y:S01]  /*1900*/  IMAD.U32 R3, RZ, RZ, UR22 ;  /* 0x00000016ff037e24 */ /* 0x000fe2000f8e00ff */
[----:B------:R-:W-:Y:S02]  /*1910*/  PRMT R23, RZ, 0x7610, R23 ;  /* 0x00007610ff177816 */ /* 0x000fe40000000017 */
[----:B------:R-:W-:Y:S01]  /*1920*/  PRMT R24, RZ, 0x7610, R24 ;  /* 0x00007610ff187816 */ /* 0x000fe20000000018 */
        /* <DEDUP_REMOVED lines=50> */
[----:B------:R-:W-:Y:S01]  /*1c50*/  BAR.SYNC.DEFER_BLOCKING 0x0 ;  /* 0x0000000000007b1d */ /* 0x000fe20000010000 */
[----:B0-----:R-:W-:-:S05]  /*1c60*/  PRMT R19, RZ, 0x7610, R19 ;  /* 0x00007610ff137816 */ /* 0x001fca0000000013 */
        /* <DEDUP_REMOVED lines=16> */
[----:B------:R0:W5:Y:S01]  /*1d70*/  @!P1 LDG.E.U16 R20, [R2.64] ;  /* 0x0000001c02149981 */ /* 0x000162000c1e1500 */
        /* <DEDUP_REMOVED lines=8> */
[----:B------:R0:W5:Y:S02]  /*1e00*/  @!P1 LDG.E.U16 R35, [R2.64+0x3c0] ;  /* 0x0003c01c02239981 */ /* 0x000164000c1e1500 */
[----:B0-----:R-:W-:-:S02]  /*1e10*/  HADD2.F32 R3, -RZ, R140.H0_H0 ;  /* 0x2000008cff037230 */ /* 0x001fc40000004100 */
[----:B-1----:R-:W-:-:S05]  /*1e20*/  HADD2.F32 R0, -RZ, R0.H0_H0 ;  /* 0x20000000ff007230 */ /* 0x002fca0000004100 */
[----:B------:R-:W-:Y:S01]  /*1e30*/  FADD.FTZ R52, R0, UR4 ;  /* 0x0000000400347e21 */ /* 0x000fe20008010000 */
[----:B------:R-:W-:Y:S01]  /*1e40*/  ISETP.LT.AND P0, PT, RZ, c[0x0][0x16c], PT ;  /* 0x00005b00ff007a0c */ /* 0x000fe20003f01270 */
[----:B--2---:R-:W-:Y:S02]  /*1e50*/  HADD2.F32 R4, -RZ, R4.H0_H0 ;  /* 0x20000004ff047230 */ /* 0x004fe40000004100 */
[----:B---3--:R-:W-:Y:S02]  /*1e60*/  HADD2.F32 R5, -RZ, R5.H0_H0 ;  /* 0x20000005ff057230 */ /* 0x008fe40000004100 */
[----:B----4-:R-:W-:Y:S02]  /*1e70*/  HADD2.F32 R6, -RZ, R6.H0_H0 ;  /* 0x20000006ff067230 */ /* 0x010fe40000004100 */
        /* <DEDUP_REMOVED lines=11> */
[----:B------:R-:W-:Y:S01]  /*1f30*/  HADD2.F32 R18, -RZ, R18.H0_H0 ;  /* 0x20000012ff127230 */ /* 0x000fe20000004100 */
        /* <DEDUP_REMOVED lines=13> */
[----:B------:R-:W-:Y:S01]  /*2010*/  FADD.FTZ R37, R18, UR4 ;  /* 0x0000000412257e21 */ /* 0x000fe20008010000 */
        /* <DEDUP_REMOVED lines=79> */
[----:B------:R-:W-:Y:S02]  /*2510*/  FMUL.FTZ R0, R158, UR5 ;  /* 0x000000059e007c20 */ /* 0x000fe40008410000 */
[----:B------:R-:W-:Y:S02]  /*2520*/  FFMA.FTZ R2, R142, R19, R3 ;  /* 0x000000138e027223 */ /* 0x000fe40000010003 */
[----:B------:R-:W-:-:S03]  /*2530*/  FMUL.FTZ R3, R157, UR5 ;  /* 0x000000059d037c20 */ /* 0x000fc60008410000 */
[----:B------:R0:W-:Y:S04]  /*2540*/  STL [R1+0x2c], R2 ;  /* 0x00002c0201007387 */ /* 0x0001e80000100800 */
[----:B------:R1:W-:Y:S01]  /*2550*/  STL [R1+0x24], R0 ;  /* 0x0000240001007387 */ /* 0x0003e20000100800 */
[----:B0-----:R-:W-:-:S03]  /*2560*/  FMUL.FTZ R2, R155, UR5 ;  /* 0x000000059b027c20 */ /* 0x001fc60008410000 */
[----:B------:R0:W-:Y:S01]  /*2570*/  STL [R1+0x20], R3 ;  /* 0x0000200301007387 */ /* 0x0001e20000100800 */
[----:B-1----:R-:W-:-:S03]  /*2580*/  FMUL.FTZ R0, R154, UR5 ;  /* 0x000000059a007c20 */ /* 0x002fc60008410000 */
[----:B------:R1:W-:Y:S04]  /*2590*/  STL [R1+0x1c], R2 ;  /* 0x00001c0201007387 */ /* 0x0003e80000100800 */
[----:B------:R2:W-:Y:S01]  /*25a0*/  STL [R1+0x18], R0 ;  /* 0x0000180001007387 */ /* 0x0005e20000100800 */
[----:B0-----:R-:W-:Y:S02]  /*25b0*/  FMUL.FTZ R3, R153, UR5 ;  /* 0x0000000599037c20 */ /* 0x001fe40008410000 */
[----:B-1----:R-:W-:-:S03]  /*25c0*/  FMUL.FTZ R2, R152, UR5 ;  /* 0x0000000598027c20 */ /* 0x002fc60008410000 */
[----:B------:R0:W-:Y:S01]  /*25d0*/  STL [R1+0x14], R3 ;  /* 0x0000140301007387 */ /* 0x0001e20000100800 */
[----:B--2---:R-:W-:-:S03]  /*25e0*/  FMUL.FTZ R0, R151, UR5 ;  /* 0x0000000597007c20 */ /* 0x004fc60008410000 */
[----:B------:R1:W-:Y:S04]  /*25f0*/  STL [R1+0x10], R2 ;  /* 0x0000100201007387 */ /* 0x0003e80000100800 */
[----:B------:R2:W-:Y:S01]  /*2600*/  STL [R1+0xc], R0 ;  /* 0x00000c0001007387 */ /* 0x0005e20000100800 */
[----:B0-----:R-:W-:Y:S02]  /*2610*/  FMUL.FTZ R3, R150, UR5 ;  /* 0x0000000596037c20 */ /* 0x001fe40008410000 */
[----:B-1----:R-:W-:-:S03]  /*2620*/  FMUL.FTZ R2, R149, UR5 ;  /* 0x0000000595027c20 */ /* 0x002fc60008410000 */
[----:B------:R0:W-:Y:S01]  /*2630*/  STL [R1+0x8], R3 ;  /* 0x0000080301007387 */ /* 0x0001e20000100800 */
[----:B--2---:R-:W-:-:S03]  /*2640*/  FMUL.FTZ R0, R148, UR5 ;  /* 0x0000000594007c20 */ /* 0x004fc60008410000 */
[----:B------:R0:W-:Y:S04]  /*2650*/  STL [R1+0x4], R2 ;  /* 0x0000040201007387 */ /* 0x0001e80000100800 */
[----:B------:R0:W-:Y:S01]  /*2660*/  STL [R1], R0 ;  /* 0x0000000001007387 */ /* 0x0001e20000100800 */
[----:B------:R-:W-:Y:S02]  /*2670*/  FADD.FTZ R50, R5, UR4 ;  /* 0x0000000405327e21 */ /* 0x000fe40008010000 */
[----:B------:R-:W-:Y:S02]  /*2680*/  FMUL.FTZ R165, R147, UR5 ;  /* 0x0000000593a57c20 */ /* 0x000fe40008410000 */
[----:B------:R-:W-:Y:S02]  /*2690*/  FMUL.FTZ R164, R146, UR5 ;  /* 0x0000000592a47c20 */ /* 0x000fe40008410000 */
[----:B------:R-:W-:-:S02]  /*26a0*/  FMUL.FTZ R163, R145, UR5 ;  /* 0x0000000591a37c20 */ /* 0x000fc40008410000 */
[----:B------:R-:W-:Y:S02]  /*26b0*/  FMUL.FTZ R162, R144, UR5 ;  /* 0x0000000590a27c20 */ /* 0x000fe40008410000 */
[----:B------:R-:W-:Y:S02]  /*26c0*/  FMUL.FTZ R161, R143, UR5 ;  /* 0x000000058fa17c20 */ /* 0x000fe40008410000 */
[----:B------:R-:W-:Y:S01]  /*26d0*/  FMUL.FTZ R160, R142, UR5 ;  /* 0x000000058ea07c20 */ /* 0x000fe20008410000 */
[----:B------:R-:W-:Y:S06]  /*26e0*/  BAR.SYNC.DEFER_BLOCKING 0x0 ;  /* 0x0000000000007b1d */ /* 0x000fec0000010000 */
[----:B------:R-:W-:Y:S05]  /*26f0*/  @P0 BRA `(.L_x_905) ;  /* 0x000000b000000947 */ /* 0x000fea0003800000 */
[----:B0-----:R-:W-:Y:S01]  /*2700*/  HFMA2.MMA R118, -RZ, RZ, 0, 0 ;  /* 0x00000000ff767435 */ /* 0x001fe200000001ff */
[----:B------:R-:W-:Y:S01]  /*2710*/  IMAD.MOV.U32 R138, RZ, RZ, RZ ;  /* 0x000000ffff8a7224 */ /* 0x000fe200078e00ff */
[----:B------:R-:W-:Y:S01]  /*2720*/  CS2R R136, SRZ ;  /* 0x0000000000887805 */ /* 0x000fe2000001ff00 */
[----:B------:R-:W-:Y:S01]  /*2730*/  CS2R R132, SRZ ;  /* 0x0000000000847805 */ /* 0x000fe2000001ff00 */
[----:B------:R-:W-:Y:S01]  /*2740*/  CS2R R116, SRZ ;  /* 0x0000000000747805 */ /* 0x000fe2000001ff00 */
[----:B------:R-:W-:Y:S01]  /*2750*/  CS2R R114, SRZ ;  /* 0x0000000000727805 */ /* 0x000fe2000001ff00 */
[----:B------:R-:W-:Y:S01]  /*2760*/  CS2R R112, SRZ ;  /* 0x0000000000707805 */ /* 0x000fe2000001ff00 */
[----:B------:R-:W-:Y:S01]  /*2770*/  IMAD.MOV.U32 R36, RZ, RZ, RZ ;  /* 0x000000ffff247224 */ /* 0x000fe200078e00ff */
[----:B------:R-:W-:Y:S01]  /*2780*/  CS2R R34, SRZ ;  /* 0x0000000000227805 */ /* 0x000fe2000001ff00 */
[----:B------:R-:W-:Y:S01]  /*2790*/  IMAD.MOV.U32 R33, RZ, RZ, RZ ;  /* 0x000000ffff217224 */ /* 0x000fe200078e00ff */
[----:B------:R-:W-:Y:S05]  /*27a0*/  BRA `(.L_x_906) ;  /* 0x00004ea000007947 */ /* 0x000fea0003800000 */
.L_x_905:
[----:B0-----:R-:W-:Y:S01]  /*27b0*/  UIADD3 UR39, UR27, -0x1, URZ ;  /* 0xffffffff1b277890 */ /* 0x001fe2000fffe03f */
[----:B------:R-:W-:Y:S01]  /*27c0*/  HFMA2.MMA R138, -RZ, RZ, 0, 0 ;  /* 0x00000000ff8a7435 */ /* 0x000fe200000001ff */
[----:B------:R-:W-:Y:S01]  /*27d0*/  CS2R R136, SRZ ;  /* 0x0000000000887805 */ /* 0x000fe2000001ff00 */
[----:B------:R-:W-:Y:S01]  /*27e0*/  CS2R R132, SRZ ;  /* 0x0000000000847805 */ /* 0x000fe2000001ff00 */
[----:B------:R-:W-:Y:S01]  /*27f0*/  ULEA.HI UR9, UR39, UR39, URZ, 0x1 ;  /* 0x0000002727097291 */ /* 0x000fe2000f8f083f */
[----:B------:R-:W-:Y:S01]  /*2800*/  IMAD.MOV.U32 R118, RZ, RZ, RZ ;  /* 0x000000ffff767224 */ /* 0x000fe200078e00ff */
[----:B------:R-:W-:Y:S01]  /*2810*/  CS2R R116, SRZ ;  /* 0x0000000000747805 */ /* 0x000fe2000001ff00 */
[----:B------:R-:W-:Y:S01]  /*2820*/  CS2R R114, SRZ ;  /* 0x0000000000727805 */ /* 0x000fe2000001ff00 */
[----:B------:R-:W-:Y:S01]  /*2830*/  ULOP3.LUT UR9, UR9, 0xfffffe, URZ, 0xc0, !UPT ;  /* 0x00fffffe09097892 */ /* 0x000fe2000f8ec03f */
[----:B------:R-:W-:Y:S01]  /*2840*/  CS2R R112, SRZ ;  /* 0x0000000000707805 */ /* 0x000fe2000001ff00 */
[----:B------:R-:W-:Y:S01]  /*2850*/  IMAD.MOV.U32 R36, RZ, RZ, RZ ;  /* 0x000000ffff247224 */ /* 0x000fe200078e00ff */
[----:B------:R-:W-:Y:S01]  /*2860*/  CS2R R34, SRZ ;  /* 0x0000000000227805 */ /* 0x000fe2000001ff00 */
[----:B------:R-:W-:Y:S01]  /*2870*/  MOV R33, RZ ;  /* 0x000000ff00217202 */ /* 0x000fe20000000f00 */
[----:B------:R-:W-:-:S02]  /*2880*/  UIADD3 UR39, UR39, -UR9, URZ ;  /* 0x8000000927277290 */ /* 0x000fc4000fffe03f */
[----:B------:R-:W-:Y:S02]  /*2890*/  UMOV UR7, URZ ;  /* 0x0000003f00077c82 */ /* 0x000fe40008000000 */
[----:B------:R-:W-:Y:S02]  /*28a0*/  UMOV UR8, URZ ;  /* 0x0000003f00087c82 */ /* 0x000fe40008000000 */
[----:B------:R-:W-:Y:S02]  /*28b0*/  UMOV UR9, URZ ;  /* 0x0000003f00097c82 */ /* 0x000fe40008000000 */
.L_x_954:
[----:B------:R-:W-:Y:S01]  /*28c0*/  USHF.R.S32.HI UR42, URZ, 0x1f, UR7 ;  /* 0x0000001f3f2a7899 */ /* 0x000fe20008011407 */
[--C-:B------:R-:W-:Y:S01]  /*28d0*/  SHF.R.S32.HI R79, RZ, 0x1f, R78.reuse ;  /* 0x0000001fff4f7819 */ /* 0x100fe2000001144e */
[----:B------:R-:W-:Y:S01]  /*28e0*/  ULDC.64 UR34, c[0x0][0x1a0] ;  /* 0x0000680000227ab9 */ /* 0x000fe20000000a00 */
[----:B------:R-:W-:Y:S01]  /*28f0*/  IMAD.U32 R3, RZ, RZ, UR7 ;  /* 0x00000007ff037e24 */ /* 0x000fe2000f8e00ff */
[----:B------:R-:W-:Y:S01]  /*2900*/  ULDC UR43, c[0x0][0x168] ;  /* 0x00005a00002b7ab9 */ /* 0x000fe20000000800 */
[C---:B------:R-:W-:Y:S01]  /*2910*/  LOP3.LUT R20, R78.reuse, 0x20, RZ, 0xfc, !PT ;  /* 0x000000204e147812 */ /* 0x040fe200078efcff */
[----:B------:R-:W-:Y:S01]  /*2920*/  UIMAD UR34, UR42, UR34, URZ ;  /* 0x000000222a2272a4 */ /* 0x000fe2000f8e023f */
[----:B------:R-:W-:Y:S01]  /*2930*/  IMAD.WIDE.U32 R2, R3, c[0x0][0x1a0], R78 ;  /* 0x0000680003027a25 */ /* 0x000fe200078e004e */
[----:B------:R-:W-:Y:S01]  /*2940*/  UIADD3 UR43, -UR38, UR43, URZ ;  /* 0x0000002b262b7290 */ /* 0x000fe2000fffe13f */
[C---:B------:R-:W-:Y:S01]  /*2950*/  LOP3.LUT R22, R78.reuse, 0x40, RZ, 0xfc, !PT ;  /* 0x000000404e167812 */ /* 0x040fe200078efcff */
[----:B------:R-:W-:Y:S01]  /*2960*/  UIMAD UR34, UR7, UR35, UR34 ;  /* 0x00000023072272a4 */ /* 0x000fe2000f8e0222 */
[----:B------:R-:W-:-:S02]  /*2970*/  LOP3.LUT R23, R78, 0x60, RZ, 0xfc, !PT ;  /* 0x000000604e177812 */ /* 0x000fc400078efcff */
[----:B------:R-:W-:Y:S02]  /*2980*/  LEA R4, P0, R2, UR23, 0x1 ;  /* 0x0000001702047c11 */ /* 0x000fe4000f8008ff */
[----:B------:R-:W-:Y:S02]  /*2990*/  ISETP.GE.AND P2, PT, R78, UR43, PT ;  /* 0x0000002b4e007c0c */ /* 0x000fe4000bf46270 */
[----:B------:R-:W-:Y:S02]  /*29a0*/  ISETP.GE.AND P1, PT, R20, UR43, PT ;  /* 0x0000002b14007c0c */ /* 0x000fe4000bf26270 */
[----:B------:R-:W-:Y:S01]  /*29b0*/  IADD3 R3, R3, UR34, RZ ;  /* 0x0000002203037c10 */ /* 0x000fe2000fffe0ff */
[----:B------:R-:W-:Y:S01]  /*29c0*/  ULDC.64 UR34, c[0x0][0x180] ;  /* 0x0000600000227ab9 */ /* 0x000fe20000000a00 */
[----:B------:R-:W-:Y:S02]  /*29d0*/  PRMT R0, RZ, 0x7610, R0 ;  /* 0x00007610ff007816 */ /* 0x000fe40000000000 */
[----:B------:R-:W-:-:S02]  /*29e0*/  LOP3.LUT R24, R78, 0x80, RZ, 0xfc, !PT ;  /* 0x000000804e187812 */ /* 0x000fc400078efcff */
[----:B------:R-:W-:Y:S02]  /*29f0*/  LEA.HI.X R5, R2, UR24, R3, 0x1, P0 ;  /* 0x0000001802057c11 */ /* 0x000fe400080f0c03 */
[----:B------:R-:W-:Y:S02]  /*2a00*/  PRMT R7, RZ, 0x7610, R7 ;  /* 0x00007610ff077816 */ /* 0x000fe40000000007 */
[C---:B------:R-:W-:Y:S01]  /*2a10*/  LOP3.LUT R25, R78.reuse, 0xa0, RZ, 0xfc, !PT ;  /* 0x000000a04e197812 */ /* 0x040fe200078efcff */
[----:B------:R0:W2:Y:S01]  /*2a20*/  @!P2 LDG.E.U16 R0, [R4.64] ;  /* 0x0000001c0400a981 */ /* 0x0000a2000c1e1500 */
[----:B------:R-:W-:Y:S02]  /*2a30*/  LOP3.LUT R26, R78, 0xc0, RZ, 0xfc, !PT ;  /* 0x000000c04e1a7812 */ /* 0x000fe400078efcff */
[----:B------:R-:W-:Y:S01]  /*2a40*/  ISETP.GE.AND P0, PT, R22, UR43, PT ;  /* 0x0000002b16007c0c */ /* 0x000fe2000bf06270 */
[----:B------:R0:W3:Y:S01]  /*2a50*/  @!P1 LDG.E.U16 R7, [R4.64+0x40] ;  /* 0x0000401c04079981 */ /* 0x0000e2000c1e1500 */
        /* <DEDUP_REMOVED lines=12> */
[----:B------:R0:W4:Y:S01]  /*2b20*/  @!P0 LDG.E.U16 R6, [R4.64+0x80] ;  /* 0x0000801c04068981 */ /* 0x000122000c1e1500 */
[----:B------:R-:W-:-:S02]  /*2b30*/  LOP3.LUT R31, R78, 0x120, RZ, 0xfc, !PT ;  /* 0x000001204e1f7812 */ /* 0x000fc400078efcff */
[----:B------:R-:W-:Y:S01]  /*2b40*/  PRMT R10, RZ, 0x7610, R10 ;  /* 0x00007610ff0a7816 */ /* 0x000fe2000000000a */
[----:B------:R0:W5:Y:S01]  /*2b50*/  @!P4 LDG.E.U16 R9, [R4.64+0xc0] ;  /* 0x0000c01c0409c981 */ /* 0x000162000c1e1500 */
[C---:B------:R-:W-:Y:S02]  /*2b60*/  LOP3.LUT R32, R78.reuse, 0x140, RZ, 0xfc, !PT ;  /* 0x000001404e207812 */ /* 0x040fe400078efcff */
[----:B------:R-:W-:Y:S01]  /*2b70*/  PRMT R13, RZ, 0x7610, R13 ;  /* 0x00007610ff0d7816 */ /* 0x000fe2000000000d */
[----:B------:R0:W5:Y:S01]  /*2b80*/  @!P6 LDG.E.U16 R8, [R4.64+0x100] ;  /* 0x0001001c0408e981 */ /* 0x000162000c1e1500 */
[C---:B------:R-:W-:Y:S02]  /*2b90*/  LOP3.LUT R80, R78.reuse, 0x160, RZ, 0xfc, !PT ;  /* 0x000001604e507812 */ /* 0x040fe400078efcff */
[----:B------:R-:W-:Y:S01]  /*2ba0*/  PRMT R12, RZ, 0x7610, R12 ;  /* 0x00007610ff0c7816 */ /* 0x000fe2000000000c */
[----:B------:R0:W5:Y:S01]  /*2bb0*/  @!P5 LDG.E.U16 R11, [R4.64+0x140] ;  /* 0x0001401c040bd981 */ /* 0x000162000c1e1500 */
[----:B------:R-:W-:-:S02]  /*2bc0*/  LOP3.LUT R81, R78, 0x180, RZ, 0xfc, !PT ;  /* 0x000001804e517812 */ /* 0x000fc400078efcff */
[C---:B------:R-:W-:Y:S01]  /*2bd0*/  LOP3.LUT R82, R78.reuse, 0x1a0, RZ, 0xfc, !PT ;  /* 0x000001a04e527812 */ /* 0x040fe200078efcff */
[----:B------:R0:W5:Y:S01]  /*2be0*/  @!P3 LDG.E.U16 R10, [R4.64+0x180] ;  /* 0x0001801c040ab981 */ /* 0x000162000c1e1500 */
[----:B------:R-:W-:Y:S02]  /*2bf0*/  ISETP.GE.AND P0, PT, R31, UR43, PT ;  /* 0x0000002b1f007c0c */ /* 0x000fe4000bf06270 */
[----:B------:R-:W-:Y:S01]  /*2c00*/  LOP3.LUT R84, R78, 0x1c0, RZ, 0xfc, !PT ;  /* 0x000001c04e547812 */ /* 0x000fe200078efcff */
[----:B------:R0:W5:Y:S01]  /*2c10*/  @!P2 LDG.E.U16 R13, [R4.64+0x1c0] ;  /* 0x0001c01c040da981 */ /* 0x000162000c1e1500 */
[----:B------:R-:W-:Y:S02]  /*2c20*/  ISETP.GE.AND P4, PT, R32, UR43, PT ;  /* 0x0000002b20007c0c */ /* 0x000fe4000bf86270 */
[----:B------:R-:W-:Y:S01]  /*2c30*/  LOP3.LUT R86, R78, 0x1e0, RZ, 0xfc, !PT ;  /* 0x000001e04e567812 */ /* 0x000fe200078efcff */
[----:B------:R0:W5:Y:S01]  /*2c40*/  @!P1 LDG.E.U16 R12, [R4.64+0x200] ;  /* 0x0002001c040c9981 */ /* 0x000162000c1e1500 */
        /* <DEDUP_REMOVED lines=9> */
[----:B------:R0:W5:Y:S01]  /*2ce0*/  @!P0 LDG.E.U16 R15, [R4.64+0x240] ;  /* 0x0002401c040f8981 */ /* 0x000162000c1e1500 */
[----:B------:R-:W-:Y:S02]  /*2cf0*/  PRMT R19, RZ, 0x7610, R19 ;  /* 0x00007610ff137816 */ /* 0x000fe40000000013 */
        /* <DEDUP_REMOVED lines=20> */
[----:B------:R-:W-:-:S04]  /*2e40*/  IMAD.U32 R2, RZ, RZ, UR34 ;  /* 0x00000022ff027e24 */ /* 0x000fc8000f8e00ff */
[----:B------:R-:W-:Y:S01]  /*2e50*/  MOV R3, UR35 ;  /* 0x0000002300037c02 */ /* 0x000fe20008000f00 */
[----:B------:R-:W-:Y:S01]  /*2e60*/  ULDC.64 UR34, c[0x0][0x1c0] ;  /* 0x0000700000227ab9 */ /* 0x000fe20000000a00 */
[----:B0-----:R-:W-:Y:S01]  /*2e70*/  IMAD.U32 R5, RZ, RZ, UR7 ;  /* 0x00000007ff057e24 */ /* 0x001fe2000f8e00ff */
[----:B------:R-:W-:Y:S02]  /*2e80*/  UIMAD UR34, UR42, UR34, URZ ;  /* 0x000000222a2272a4 */ /* 0x000fe4000f8e023f */
[----:B------:R0:W5:Y:S02]  /*2e90*/  LDG.E R29, [R2.64] ;  /* 0x0000001c021d7981 */ /* 0x000164000c1e1900 */
[----:B------:R-:W-:Y:S01]  /*2ea0*/  UIMAD UR34, UR7, UR35, UR34 ;  /* 0x00000023072272a4 */ /* 0x000fe2000f8e0222 */
[----:B------:R-:W-:Y:S01]  /*2eb0*/  ISETP.GE.AND P0, PT, R20, UR43, PT ;  /* 0x0000002b14007c0c */ /* 0x000fe2000bf06270 */
[----:B0-----:R-:W-:Y:S01]  /*2ec0*/  IMAD.WIDE.U32 R2, R5, c[0x0][0x1c0], R78 ;  /* 0x0000700005027a25 */ /* 0x001fe200078e004e */
[----:B------:R-:W-:-:S04]  /*2ed0*/  ISETP.GE.AND P2, PT, R22, UR43, PT ;  /* 0x0000002b16007c0c */ /* 0x000fc8000bf46270 */
[----:B------:R-:W-:Y:S02]  /*2ee0*/  IADD3 R5, R3, UR34, RZ ;  /* 0x0000002203057c10 */ /* 0x000fe4000fffe0ff */
[C---:B------:R-:W-:Y:S02]  /*2ef0*/  LEA R4, P6, R2.reuse, UR25, 0x1 ;  /* 0x0000001902047c11 */ /* 0x040fe4000f8c08ff */
[----:B------:R-:W-:Y:S02]  /*2f00*/  PRMT R85, RZ, 0x7610, R85 ;  /* 0x00007610ff557816 */ /* 0x000fe40000000055 */
[----:B------:R-:W-:Y:S02]  /*2f10*/  ISETP.GE.AND P4, PT, R23, UR43, PT ;  /* 0x0000002b17007c0c */ /* 0x000fe4000bf86270 */
[----:B------:R-:W-:Y:S02]  /*2f20*/  ISETP.GE.AND P3, PT, R25, UR43, PT ;  /* 0x0000002b19007c0c */ /* 0x000fe4000bf66270 */
[----:B------:R-:W-:-:S02]  /*2f30*/  LEA.HI.X R5, R2, UR26, R5, 0x1, P6 ;  /* 0x0000001a02057c11 */ /* 0x000fc4000b0f0c05 */
        /* <DEDUP_REMOVED lines=28> */
[----:B------:R2:W3:Y:S01]  /*3100*/  @!P0 LDG.E.U16 R85, [R4.64+0x40] ;  /* 0x0000401c04558981 */ /* 0x0004e2000c1e1500 */
[----:B------:R-:W-:Y:S02]  /*3110*/  ISETP.GE.AND P0, PT, R27, UR43, PT ;  /* 0x0000002b1b007c0c */ /* 0x000fe4000bf06270 */
[----:B------:R-:W-:Y:S01]  /*3120*/  PRMT R27, RZ, 0x7610, R27 ;  /* 0x00007610ff1b7816 */ /* 0x000fe2000000001b */
[----:B------:R2:W4:Y:S01]  /*3130*/  @!P2 LDG.E.U16 R28, [R4.64+0x80] ;  /* 0x0000801c041ca981 */ /* 0x000522000c1e1500 */
[----:B0-----:R-:W-:Y:S02]  /*3140*/  PRMT R72, RZ, 0x7610, R72 ;  /* 0x00007610ff487816 */ /* 0x001fe40000000048 */
[----:B------:R-:W-:Y:S01]  /*3150*/  PRMT R76, RZ, 0x7610, R76 ;  /* 0x00007610ff4c7816 */ /* 0x000fe2000000004c */
[----:B------:R2:W5:Y:S01]  /*3160*/  @!P4 LDG.E.U16 R83, [R4.64+0xc0] ;  /* 0x0000c01c0453c981 */ /* 0x000562000c1e1500 */
[----:B------:R-:W-:Y:S02]  /*3170*/  ISETP.GE.AND P2, PT, R30, UR43, PT ;  /* 0x0000002b1e007c0c */ /* 0x000fe4000bf46270 */
[----:B------:R-:W-:Y:S01]  /*3180*/  ISETP.GE.AND P4, PT, R31, UR43, PT ;  /* 0x0000002b1f007c0c */ /* 0x000fe2000bf86270 */
[----:B------:R2:W3:Y:S01]  /*3190*/  @!P3 LDG.E.U16 R27, [R4.64+0x140] ;  /* 0x0001401c041bb981 */ /* 0x0004e2000c1e1500 */
[----:B------:R-:W-:-:S03]  /*31a0*/  ISETP.GE.AND P3, PT, R80, UR43, PT ;  /* 0x0000002b50007c0c */ /* 0x000fc6000bf66270 */
[----:B------:R2:W3:Y:S01]  /*31b0*/  @!P5 LDG.E.U16 R72, [R4.64+0x100] ;  /* 0x0001001c0448d981 */ /* 0x0004e2000c1e1500 */
[----:B------:R-:W-:-:S03]  /*31c0*/  ISETP.GE.AND P5, PT, R32, UR43, PT ;  /* 0x0000002b20007c0c */ /* 0x000fc6000bfa6270 */
[----:B------:R2:W3:Y:S01]  /*31d0*/  @!P6 LDG.E.U16 R76, [R4.64] ;  /* 0x0000001c044ce981 */ /* 0x0004e2000c1e1500 */
[----:B------:R-:W-:-:S03]  /*31e0*/  PRMT R80, RZ, 0x7610, R80 ;  /* 0x00007610ff507816 */ /* 0x000fc60000000050 */
[----:B------:R2:W4:Y:S01]  /*31f0*/  @!P1 LDG.E.U16 R26, [R4.64+0x180] ;  /* 0x0001801c041a9981 */ /* 0x000522000c1e1500 */
[----:B------:R-:W-:Y:S02]  /*3200*/  ISETP.GE.AND P1, PT, R81, UR43, PT ;  /* 0x0000002b51007c0c */ /* 0x000fe4000bf26270 */
[----:B------:R-:W-:Y:S01]  /*3210*/  PRMT R81, RZ, 0x7610, R81 ;  /* 0x00007610ff517816 */ /* 0x000fe20000000051 */
[----:B------:R2:W4:Y:S01]  /*3220*/  @!P0 LDG.E.U16 R25, [R4.64+0x1c0] ;  /* 0x0001c01c04198981 */ /* 0x000522000c1e1500 */
[----:B------:R-:W-:-:S03]  /*3230*/  ISETP.GE.AND P0, PT, R82, UR43, PT ;  /* 0x0000002b52007c0c */ /* 0x000fc6000bf06270 */
[----:B------:R2:W5:Y:S01]  /*3240*/  @!P2 LDG.E.U16 R80, [R4.64+0x200] ;  /* 0x0002001c0450a981 */ /* 0x000562000c1e1500 */
[----:B------:R-:W-:-:S03]  /*3250*/  ISETP.GE.AND P2, PT, R84, UR43, PT ;  /* 0x0000002b54007c0c */ /* 0x000fc6000bf46270 */
[----:B------:R2:W5:Y:S04]  /*3260*/  @!P4 LDG.E.U16 R81, [R4.64+0x240] ;  /* 0x0002401c0451c981 */ /* 0x000568000c1e1500 */
[----:B------:R2:W5:Y:S01]  /*3270*/  @!P3 LDG.E.U16 R23, [R4.64+0x2c0] ;  /* 0x0002c01c0417b981 */ /* 0x000562000c1e1500 */
[----:B------:R-:W-:-:S03]  /*3280*/  ISETP.GE.AND P3, PT, R86, UR43, PT ;  /* 0x0000002b56007c0c */ /* 0x000fc6000bf66270 */
[----:B------:R2:W5:Y:S01]  /*3290*/  @!P5 LDG.E.U16 R24, [R4.64+0x280] ;  /* 0x0002801c0418d981 */ /* 0x000562000c1e1500 */
[----:B-1----:R-:W-:Y:S02]  /*32a0*/  PRMT R21, RZ, 0x7610, R21 ;  /* 0x00007610ff157816 */ /* 0x002fe40000000015 */
[----:B------:R-:W-:Y:S01]  /*32b0*/  PRMT R13, RZ, 0x7610, R13 ;  /* 0x00007610ff0d7816 */ /* 0x000fe2000000000d */
[----:B------:R2:W5:Y:S04]  /*32c0*/  @!P1 LDG.E.U16 R22, [R4.64+0x300] ;  /* 0x0003001c04169981 */ /* 0x000568000c1e1500 */
[----:B------:R2:W5:Y:S04]  /*32d0*/  @!P0 LDG.E.U16 R21, [R4.64+0x340] ;  /* 0x0003401c04158981 */ /* 0x000568000c1e1500 */
[----:B------:R2:W5:Y:S04]  /*32e0*/  @!P2 LDG.E.U16 R20, [R4.64+0x380] ;  /* 0x0003801c0414a981 */ /* 0x000568000c1e1500 */
[----:B------:R2:W5:Y:S01]  /*32f0*/  @!P3 LDG.E.U16 R13, [R4.64+0x3c0] ;  /* 0x0003c01c040db981 */ /* 0x000562000c1e1500 */
[----:B------:R0:W1:Y:S01]  /*3300*/  R2UR UR43, R29 ;  /* 0x000000001d2b73c2 */ /* 0x00006200000e0000 */
[----:B------:R-:W-:-:S02]  /*3310*/  IMAD.SHL.U32 R19, R95, 0x10, RZ ;  /* 0x000000105f137824 */ /* 0x000fc400078e00ff */
[----:B------:R-:W-:Y:S03]  /*3320*/  LDS.U16 R16, [R67] ;  /* 0x0000000043107984 */ /* 0x000fe60000000400 */
[----:B------:R-:W-:Y:S01]  /*3330*/  LOP3.LUT R19, R19, 0xfffffe00, RZ, 0xc0, !PT ;  /* 0xfffffe0013137812 */ /* 0x000fe200078ec0ff */
[----:B------:R-:W-:Y:S03]  /*3340*/  LDS.U16 R14, [R67+0x6] ;  /* 0x00000600430e7984 */ /* 0x000fe60000000400 */
[----:B------:R-:W-:Y:S01]  /*3350*/  IADD3 R0, R19, R94, RZ ;  /* 0x0000005e13007210 */ /* 0x000fe20007ffe0ff */
[----:B------:R-:W-:Y:S03]  /*3360*/  LDS.U16 R12, [R67+0x8] ;  /* 0x00000800430c7984 */ /* 0x000fe60000000400 */
[C---:B------:R-:W-:Y:S01]  /*3370*/  IADD3 R91, R0.reuse, 0x40, RZ ;  /* 0x00000040005b7810 */ /* 0x040fe20007ffe0ff */
[----:B------:R-:W-:Y:S01]  /*3380*/  LDS.U16 R10, [R67+0xc] ;  /* 0x00000c00430a7984 */ /* 0x000fe20000000400 */
[----:B------:R-:W-:-:S02]  /*3390*/  IADD3 R93, R0, 0x20, RZ ;  /* 0x00000020005d7810 */ /* 0x000fc40007ffe0ff */
[C---:B------:R-:W-:Y:S01]  /*33a0*/  IADD3 R89, R0.reuse, 0x60, RZ ;  /* 0x0000006000597810 */ /* 0x040fe20007ffe0ff */
[----:B------:R-:W-:Y:S01]  /*33b0*/  LDS.U16 R8, [R67+0x10] ;  /* 0x0000100043087984 */ /* 0x000fe20000000400 */
[CC--:B------:R-:W-:Y:S02]  /*33c0*/  LEA.HI.SX32 R2, R0.reuse, R0.reuse, 0x1b ;  /* 0x0000000000027211 */ /* 0x0c0fe400078fdaff */
[C---:B0-----:R-:W-:Y:S01]  /*33d0*/  IADD3 R29, R0.reuse, 0xa0, RZ ;  /* 0x000000a0001d7810 */ /* 0x041fe20007ffe0ff */
[----:B------:R-:W-:Y:S01]  /*33e0*/  LDS.U16 R6, [R67+0x14] ;  /* 0x0000140043067984 */ /* 0x000fe20000000400 */
[C---:B------:R-:W-:Y:S01]  /*33f0*/  IADD3 R87, R0.reuse, 0x80, RZ ;  /* 0x0000008000577810 */ /* 0x040fe20007ffe0ff */
[----:B-1----:R-:W-:Y:S01]  /*3400*/  IMAD.U32 R18, RZ, RZ, UR43 ;  /* 0x0000002bff127e24 */ /* 0x002fe2000f8e00ff */
[----:B------:R-:W-:Y:S01]  /*3410*/  IADD3 R17, R0, 0xc0, RZ ;  /* 0x000000c000117810 */ /* 0x000fe20007ffe0ff */
[----:B--2---:R-:W-:Y:S01]  /*3420*/  LDS.U16 R4, [R67+0x18] ;  /* 0x0000180043047984 */ /* 0x004fe20000000400 */
[----:B------:R-:W-:-:S02]  /*3430*/  LEA.HI.SX32 R92, R93, R0, 0x1b ;  /* 0x000000005d5c7211 */ /* 0x000fc400078fdaff */
[----:B------:R-:W-:Y:S02]  /*3440*/  LEA.HI.SX32 R91, R91, R0, 0x1b ;  /* 0x000000005b5b7211 */ /* 0x000fe400078fdaff */
[C---:B------:R-:W-:Y:S02]  /*3450*/  IADD3 R3, R0.reuse, 0x1a0, RZ ;  /* 0x000001a000037810 */ /* 0x040fe40007ffe0ff */
[C---:B------:R-:W-:Y:S02]  /*3460*/  IADD3 R7, R0.reuse, 0x1e0, RZ ;  /* 0x000001e000077810 */ /* 0x040fe40007ffe0ff */
[C---:B------:R-:W-:Y:S02]  /*3470*/  IADD3 R9, R0.reuse, 0x160, RZ ;  /* 0x0000016000097810 */ /* 0x040fe40007ffe0ff */
[C---:B------:R-:W-:Y:S02]  /*3480*/  IADD3 R5, R0.reuse, 0x120, RZ ;  /* 0x0000012000057810 */ /* 0x040fe40007ffe0ff */
[----:B------:R-:W-:-:S02]  /*3490*/  IADD3 R11, R0, 0x100, RZ ;  /* 0x00000100000b7810 */ /* 0x000fc40007ffe0ff */
[----:B------:R-:W-:Y:S02]  /*34a0*/  IADD3 R15, R0, 0xe0, RZ ;  /* 0x000000e0000f7810 */ /* 0x000fe40007ffe0ff */
[-C--:B------:R-:W-:Y:S01]  /*34b0*/  LEA.HI.SX32 R89, R89, R0.reuse, 0x1b ;  /* 0x0000000059597211 */ /* 0x080fe200078fdaff */
[----:B------:R-:W-:Y:S01]  /*34c0*/  IMAD.SHL.U32 R93, R2, 0x2, RZ ;  /* 0x00000002025d7824 */ /* 0x000fe200078e00ff */
[C---:B------:R-:W-:Y:S02]  /*34d0*/  IADD3 R69, R0.reuse, 0x1c0, RZ ;  /* 0x000001c000457810 */ /* 0x040fe40007ffe0ff */
[C---:B------:R-:W-:Y:S02]  /*34e0*/  IADD3 R71, R0.reuse, 0x180, RZ ;  /* 0x0000018000477810 */ /* 0x040fe40007ffe0ff */
[----:B------:R-:W-:Y:S02]  /*34f0*/  IADD3 R73, R0, 0x140, RZ ;  /* 0x0000014000497810 */ /* 0x000fe40007ffe0ff */
[----:B------:R-:W-:-:S02]  /*3500*/  LEA.HI.SX32 R88, R29, R0, 0x1b ;  /* 0x000000001d587211 */ /* 0x000fc400078fdaff */
[-C--:B------:R-:W-:Y:S01]  /*3510*/  LEA.HI.SX32 R87, R87, R0.reuse, 0x1b ;  /* 0x0000000057577211 */ /* 0x080fe200078fdaff */
[----:B------:R-:W-:Y:S01]  /*3520*/  FMUL.FTZ R18, R18, 1.4426950216293334961 ;  /* 0x3fb8aa3b12127820 */ /* 0x000fe20000410000 */
[-C--:B------:R-:W-:Y:S01]  /*3530*/  LEA.HI.SX32 R77, R17, R0.reuse, 0x1b ;  /* 0x00000000114d7211 */ /* 0x080fe200078fdaff */
[----:B------:R-:W-:Y:S01]  /*3540*/  IMAD.SHL.U32 R91, R91, 0x2, RZ ;  /* 0x000000025b5b7824 */ /* 0x000fe200078e00ff */
[----:B------:R-:W-:Y:S01]  /*3550*/  SHF.L.U32 R92, R92, 0x1, RZ ;  /* 0x000000015c5c7819 */ /* 0x000fe200000006ff */
[----:B------:R-:W-:Y:S01]  /*3560*/  IMAD.SHL.U32 R90, R89, 0x2, RZ ;  /* 0x00000002595a7824 */ /* 0x000fe200078e00ff */
[-C--:B------:R-:W-:Y:S01]  /*3570*/  LEA.HI.SX32 R70, R3, R0.reuse, 0x1b ;  /* 0x0000000003467211 */ /* 0x080fe200078fdaff */
[----:B------:R-:W-:Y:S01]  /*3580*/  LDS.U16 R2, [R67+0x1c] ;  /* 0x00001c0043027984 */ /* 0x000fe20000000400 */
[-C--:B------:R-:W-:Y:S02]  /*3590*/  LEA.HI.SX32 R68, R7, R0.reuse, 0x1b ;  /* 0x0000000007447211 */ /* 0x080fe400078fdaff */
[-C--:B------:R-:W-:Y:S01]  /*35a0*/  LEA.HI.SX32 R69, R69, R0.reuse, 0x1b ;  /* 0x0000000045457211 */ /* 0x080fe200078fdaff */
[----:B------:R-:W0:Y:S01]  /*35b0*/  LDS.U16 R17, [R67+0x2] ;  /* 0x0000020043117984 */ /* 0x000e220000000400 */
[----:B------:R-:W-:-:S02]  /*35c0*/  LEA.HI.SX32 R71, R71, R0, 0x1b ;  /* 0x0000000047477211 */ /* 0x000fc400078fdaff */
[-C--:B------:R-:W-:Y:S01]  /*35d0*/  LEA.HI.SX32 R82, R9, R0.reuse, 0x1b ;  /* 0x0000000009527211 */ /* 0x080fe200078fdaff */
[----:B------:R-:W-:Y:S01]  /*35e0*/  LDS.U16 R7, [R67+0x12] ;  /* 0x0000120043077984 */ /* 0x000fe20000000400 */
[-C--:B------:R-:W-:Y:S02]  /*35f0*/  LEA.HI.SX32 R73, R73, R0.reuse, 0x1b ;  /* 0x0000000049497211 */ /* 0x080fe400078fdaff */
[-C--:B------:R-:W-:Y:S01]  /*3600*/  LEA.HI.SX32 R74, R5, R0.reuse, 0x1b ;  /* 0x00000000054a7211 */ /* 0x080fe200078fdaff */
[----:B------:R-:W-:Y:S01]  /*3610*/  LDS.U16 R9, [R67+0xe] ;  /* 0x00000e0043097984 */ /* 0x000fe20000000400 */
[-C--:B------:R-:W-:Y:S02]  /*3620*/  LEA.HI.SX32 R75, R11, R0.reuse, 0x1b ;  /* 0x000000000b4b7211 */ /* 0x080fe400078fdaff */
[----:B------:R-:W-:Y:S01]  /*3630*/  LEA.HI.SX32 R84, R15, R0, 0x1b ;  /* 0x000000000f547211 */ /* 0x000fe200078fdaff */
[----:B------:R-:W-:Y:S01]  /*3640*/  LDS.U16 R11, [R67+0xa] ;  /* 0x00000a00430b7984 */ /* 0x000fe20000000400 */
[----:B------:R-:W-:Y:S01]  /*3650*/  SHF.L.U32 R89, R87, 0x1, RZ ;  /* 0x0000000157597819 */ /* 0x000fe200000006ff */
[----:B------:R-:W-:-:S02]  /*3660*/  IMAD.SHL.U32 R88, R88, 0x2, RZ ;  /* 0x0000000258587824 */ /* 0x000fc400078e00ff */
[----:B------:R-:W1:Y:S01]  /*3670*/  LDS.U16 R15, [R67+0x4] ;  /* 0x00000400430f7984 */ /* 0x000e620000000400 */
[----:B------:R-:W-:-:S03]  /*3680*/  IMAD.SHL.U32 R77, R77, 0x2, RZ ;  /* 0x000000024d4d7824 */ /* 0x000fc600078e00ff */
[----:B------:R-:W2:Y:S04]  /*3690*/  LDS.U16 R5, [R67+0x16] ;  /* 0x0000160043057984 */ /* 0x000ea80000000400 */
[----:B------:R-:W0:Y:S04]  /*36a0*/  LDS.U16 R3, [R67+0x1a] ;  /* 0x00001a0043037984 */ /* 0x000e280000000400 */
[----:B------:R1:W0:Y:S01]  /*36b0*/  LDS.U16 R0, [R67+0x1e] ;  /* 0x00001e0043007984 */ /* 0x0002220000000400 */
[----:B------:R-:W-:Y:S01]  /*36c0*/  IMAD.SHL.U32 R75, R75, 0x2, RZ ;  /* 0x000000024b4b7824 */ /* 0x000fe200078e00ff */
[----:B------:R-:W-:Y:S01]  /*36d0*/  ISETP.NE.AND P1, PT, R95, RZ, PT ;  /* 0x000000ff5f00720c */ /* 0x000fe20003f25270 */
[----:B------:R-:W-:Y:S01]  /*36e0*/  FMUL.FTZ R134, R52, R18 ;  /* 0x0000001234867220 */ /* 0x000fe20000410000 */
[----:B------:R-:W-:Y:S01]  /*36f0*/  SHF.L.U32 R73, R73, 0x1, RZ ;  /* 0x0000000149497819 */ /* 0x000fe200000006ff */
[----:B------:R-:W-:-:S02]  /*3700*/  IMAD.SHL.U32 R74, R74, 0x2, RZ ;  /* 0x000000024a4a7824 */ /* 0x000fc400078e00ff */
[-C--:B-1----:R-:W-:Y:S02]  /*3710*/  FMUL.FTZ R67, R47, R18.reuse ;  /* 0x000000122f437220 */ /* 0x082fe40000410000 */
[----:B------:R-:W1:Y:S01]  /*3720*/  MUFU.EX2 R134, R134 ;  /* 0x0000008600867308 */ /* 0x000e620000000800 */
[----:B------:R-:W-:Y:S01]  /*3730*/  IMAD.SHL.U32 R71, R71, 0x2, RZ ;  /* 0x0000000247477824 */ /* 0x000fe200078e00ff */
[----:B------:R-:W-:Y:S01]  /*3740*/  SHF.L.U32 R70, R70, 0x1, RZ ;  /* 0x0000000146467819 */ /* 0x000fe200000006ff */
[----:B------:R-:W-:Y:S02]  /*3750*/  IMAD.SHL.U32 R69, R69, 0x2, RZ ;  /* 0x0000000245457824 */ /* 0x000fe400078e00ff */
[----:B------:R-:W-:Y:S01]  /*3760*/  IMAD.SHL.U32 R68, R68, 0x2, RZ ;  /* 0x0000000244447824 */ /* 0x000fe200078e00ff */
[----:B------:R-:W-:Y:S01]  /*3770*/  ISETP.NE.AND P0, PT, R95, 0x7f, PT ;  /* 0x0000007f5f00780c */ /* 0x000fe20003f05270 */
[-C--:B------:R-:W-:Y:S02]  /*3780*/  FMUL.FTZ R32, R51, R18.reuse ;  /* 0x0000001233207220 */ /* 0x080fe40000410000 */
[----:B------:R-:W-:-:S02]  /*3790*/  FMUL.FTZ R31, R50, R18 ;  /* 0x00000012321f7220 */ /* 0x000fc40000410000 */
[-C--:B------:R-:W-:Y:S02]  /*37a0*/  FMUL.FTZ R30, R49, R18.reuse ;  /* 0x00000012311e7220 */ /* 0x080fe40000410000 */
[----:B------:R-:W0:Y:S01]  /*37b0*/  MUFU.EX2 R32, R32 ;  /* 0x0000002000207308 */ /* 0x000e220000000800 */
[----:B------:R-:W-:-:S07]  /*37c0*/  FMUL.FTZ R29, R48, R18 ;  /* 0x00000012301d7220 */ /* 0x000fce0000410000 */
[----:B------:R-:W0:Y:S01]  /*37d0*/  MUFU.EX2 R31, R31 ;  /* 0x0000001f001f7308 */ /* 0x000e220000000800 */
[----:B------:R-:W-:Y:S02]  /*37e0*/  HADD2.F32 R135, -RZ, R140.H0_H0 ;  /* 0x2000008cff877230 */ /* 0x000fe40000004100 */
[----:B------:R-:W-:Y:S02]  /*37f0*/  HADD2.F32 R86, -RZ, R139.H0_H0 ;  /* 0x2000008bff567230 */ /* 0x000fe40000004100 */
[----:B------:R-:W-:-:S03]  /*3800*/  HADD2.F32 R87, -RZ, R66.H0_H0 ;  /* 0x20000042ff577230 */ /* 0x000fc60000004100 */
[----:B------:R-:W1:Y:S01]  /*3810*/  MUFU.EX2 R30, R30 ;  /* 0x0000001e001e7308 */ /* 0x000e620000000800 */
[----:B------:R-:W-:-:S07]  /*3820*/  HADD2.F32 R129, -RZ, R55.H0_H0 ;  /* 0x20000037ff817230 */ /* 0x000fce0000004100 */
[----:B------:R-:W1:Y:S01]  /*3830*/  MUFU.EX2 R29, R29 ;  /* 0x0000001d001d7308 */ /* 0x000e620000000800 */
[----:B------:R-:W-:Y:S01]  /*3840*/  HADD2.F32 R130, -RZ, R54.H0_H0 ;  /* 0x20000036ff827230 */ /* 0x000fe20000004100 */
[----:B------:R-:W-:Y:S01]  /*3850*/  FMUL.FTZ R135, R52, R135 ;  /* 0x0000008734877220 */ /* 0x000fe20000410000 */
[----:B------:R-:W-:Y:S01]  /*3860*/  HADD2.F32 R131, -RZ, R53.H0_H0 ;  /* 0x20000035ff837230 */ /* 0x000fe20000004100 */
[----:B------:R-:W-:Y:S01]  /*3870*/  FMUL.FTZ R86, R51, R86 ;  /* 0x0000005633567220 */ /* 0x000fe20000410000 */
[----:B0-----:R-:W-:Y:S01]  /*3880*/  HADD2.F32 R17, -RZ, R17.H0_H0 ;  /* 0x20000011ff117230 */ /* 0x001fe20000004100 */
[----:B------:R-:W-:Y:S01]  /*3890*/  FMUL.FTZ R87, R50, R87 ;  /* 0x0000005732577220 */ /* 0x000fe20000410000 */
[----:B------:R-:W-:Y:S02]  /*38a0*/  HADD2.F32 R16, -RZ, R16.H0_H0 ;  /* 0x20000010ff107230 */ /* 0x000fe40000004100 */
[----:B------:R-:W-:Y:S01]  /*38b0*/  HADD2.F32 R15, -RZ, R15.H0_H0 ;  /* 0x2000000fff0f7230 */ /* 0x000fe20000004100 */
[----:B------:R-:W-:Y:S01]  /*38c0*/  BSSY B0, `(.L_x_907) ;  /* 0x000006c000007945 */ /* 0x000fe20003800000 */
[----:B------:R-:W-:Y:S01]  /*38d0*/  FMUL.FTZ R129, R39, R129 ;  /* 0x0000008127817220 */ /* 0x000fe20000410000 */
[----:B------:R-:W-:Y:S01]  /*38e0*/  HADD2.F32 R14, -RZ, R14.H0_H0 ;  /* 0x2000000eff0e7230 */ /* 0x000fe20000004100 */
[----:B------:R-:W-:-:S02]  /*38f0*/  FMUL.FTZ R130, R38, R130 ;  /* 0x0000008226827220 */ /* 0x000fc40000410000 */
[----:B------:R-:W-:Y:S02]  /*3900*/  FMUL.FTZ R131, R37, R131 ;  /* 0x0000008325837220 */ /* 0x000fe40000410000 */
[----:B------:R-:W-:Y:S02]  /*3910*/  FMUL.FTZ R86, R17, R86 ;  /* 0x0000005611567220 */ /* 0x000fe40000410000 */
[----:B------:R-:W-:Y:S02]  /*3920*/  FMUL.FTZ R135, R16, R135 ;  /* 0x0000008710877220 */ /* 0x000fe40000410000 */
[----:B------:R-:W-:Y:S01]  /*3930*/  FMUL.FTZ R87, R15, R87 ;  /* 0x000000570f577220 */ /* 0x000fe20000410000 */
[----:B---3--:R0:W-:Y:S04]  /*3940*/  STS.U16 [R93+0x1080], R76 ;  /* 0x0010804c5d007388 */ /* 0x0081e80000000400 */
[----:B------:R-:W-:Y:S04]  /*3950*/  STS.U16 [R92+0x10c0], R85 ;  /* 0x0010c0555c007388 */ /* 0x000fe80000000400 */
[----:B----4-:R3:W-:Y:S01]  /*3960*/  STS.U16 [R91+0x1100], R28 ;  /* 0x0011001c5b007388 */ /* 0x0107e20000000400 */
[----:B0-----:R-:W-:-:S03]  /*3970*/  SHF.L.U32 R76, R84, 0x1, RZ ;  /* 0x00000001544c7819 */ /* 0x001fc600000006ff */
[----:B-----5:R-:W-:Y:S04]  /*3980*/  STS.U16 [R90+0x1140], R83 ;  /* 0x001140535a007388 */ /* 0x020fe80000000400 */
[----:B------:R0:W-:Y:S01]  /*3990*/  STS.U16 [R89+0x1180], R72 ;  /* 0x0011804859007388 */ /* 0x0001e20000000400 */
[----:B---3--:R3:W4:Y:S03]  /*39a0*/  MUFU.EX2 R28, R67 ;  /* 0x00000043001c7308 */ /* 0x0087260000000800 */
[----:B------:R-:W-:Y:S04]  /*39b0*/  STS.U16 [R88+0x11c0], R27 ;  /* 0x0011c01b58007388 */ /* 0x000fe80000000400 */
[----:B------:R-:W-:Y:S01]  /*39c0*/  STS.U16 [R77+0x1200], R26 ;  /* 0x0012001a4d007388 */ /* 0x000fe20000000400 */
[----:B---3--:R-:W-:-:S03]  /*39d0*/  IMAD.U32 R67, RZ, RZ, UR39 ;  /* 0x00000027ff437e24 */ /* 0x008fc6000f8e00ff */
[----:B------:R-:W-:Y:S04]  /*39e0*/  STS.U16 [R76+0x1240], R25 ;  /* 0x001240194c007388 */ /* 0x000fe80000000400 */
[----:B------:R-:W-:Y:S04]  /*39f0*/  STS.U16 [R75+0x1280], R80 ;  /* 0x001280504b007388 */ /* 0x000fe80000000400 */
[----:B------:R-:W-:Y:S04]  /*3a00*/  STS.U16 [R74+0x12c0], R81 ;  /* 0x0012c0514a007388 */ /* 0x000fe80000000400 */
[----:B------:R3:W-:Y:S01]  /*3a10*/  STS.U16 [R73+0x1300], R24 ;  /* 0x0013001849007388 */ /* 0x0007e20000000400 */
[----:B0-----:R-:W-:Y:S01]  /*3a20*/  IMAD.SHL.U32 R72, R82, 0x2, RZ ;  /* 0x0000000252487824 */ /* 0x001fe200078e00ff */
[----:B---3--:R-:W-:-:S02]  /*3a30*/  LEA R24, R67, UR7, 0x8 ;  /* 0x0000000743187c11 */ /* 0x008fc4000f8e40ff */
[----:B------:R-:W-:Y:S02]  /*3a40*/  LEA R67, R94, R19, 0x4 ;  /* 0x000000135e437211 */ /* 0x000fe400078e20ff */
[----:B------:R-:W-:Y:S02]  /*3a50*/  @P1 IADD3 R24, R95, 0x200, RZ ;  /* 0x000002005f181810 */ /* 0x000fe40007ffe0ff */
[----:B------:R-:W-:Y:S01]  /*3a60*/  LEA.HI.SX32 R67, R67, R67, 0x1b ;  /* 0x0000004343437211 */ /* 0x000fe200078fdaff */
[----:B------:R-:W-:Y:S02]  /*3a70*/  STS.U16 [R72+0x1340], R23 ;  /* 0x0013401748007388 */ /* 0x000fe40000000400 */
[----:B------:R-:W-:Y:S01]  /*3a80*/  IMAD.SHL.U32 R83, R24, 0x4, RZ ;  /* 0x0000000418537824 */ /* 0x000fe200078e00ff */
[----:B------:R-:W-:Y:S01]  /*3a90*/  SHF.L.U32 R67, R67, 0x1, RZ ;  /* 0x0000000143437819 */ /* 0x000fe200000006ff */
[----:B------:R-:W-:Y:S04]  /*3aa0*/  STS.U16 [R71+0x1380], R22 ;  /* 0x0013801647007388 */ /* 0x000fe80000000400 */
[----:B------:R-:W-:Y:S04]  /*3ab0*/  STS.U16 [R70+0x13c0], R21 ;  /* 0x0013c01546007388 */ /* 0x000fe80000000400 */
[----:B------:R-:W-:Y:S04]  /*3ac0*/  STS.U16 [R69+0x1400], R20 ;  /* 0x0014001445007388 */ /* 0x000fe80000000400 */
[----:B------:R0:W-:Y:S01]  /*3ad0*/  STS.U16 [R68+0x1440], R13 ;  /* 0x0014400d44007388 */ /* 0x0001e20000000400 */
[----:B------:R-:W-:-:S06]  /*3ae0*/  NOP ;  /* 0x0000000000007918 */ /* 0x000fcc0000000000 */
[----:B------:R-:W3:Y:S04]  /*3af0*/  LDS.U16 R96, [R67+0x1082] ;  /* 0x0010820043607984 */ /* 0x000ee80000000400 */
        /* <DEDUP_REMOVED lines=15> */
[----:B-1----:R1:W-:Y:S01]  /*3bf0*/  STS [R83+0x6d50], R134 ;  /* 0x006d508653007388 */ /* 0x0023e20000000800 */
[----:B0-----:R-:W-:-:S05]  /*3c00*/  HADD2.F32 R13, -RZ, R58.H0_H0 ;  /* 0x2000003aff0d7230 */ /* 0x001fca0000004100 */
[----:B------:R-:W-:Y:S01]  /*3c10*/  FMUL.FTZ R126, R42, R13 ;  /* 0x0000000d2a7e7220 */ /* 0x000fe20000410000 */
[----:B------:R-:W-:-:S05]  /*3c20*/  HADD2.F32 R13, -RZ, R56.H0_H0 ;  /* 0x20000038ff0d7230 */ /* 0x000fca0000004100 */
[----:B------:R-:W-:Y:S01]  /*3c30*/  FMUL.FTZ R128, R40, R13 ;  /* 0x0000000d28807220 */ /* 0x000fe20000410000 */
[----:B------:R-:W-:Y:S01]  /*3c40*/  BAR.SYNC.DEFER_BLOCKING 0x0 ;  /* 0x0000000000007b1d */ /* 0x000fe20000010000 */
[----:B------:R-:W-:Y:S01]  /*3c50*/  FMUL.FTZ R19, R43, R18 ;  /* 0x000000122b137220 */ /* 0x000fe20000410000 */
[----:B------:R-:W-:-:S04]  /*3c60*/  HADD2.F32 R80, -RZ, R61.H0_H0 ;  /* 0x2000003dff507230 */ /* 0x000fc80000004100 */
[----:B------:R0:W0:Y:S01]  /*3c70*/  MUFU.EX2 R24, R19 ;  /* 0x0000001300187308 */ /* 0x0000220000000800 */
[C---:B------:R-:W-:Y:S01]  /*3c80*/  FMUL.FTZ R123, R45.reuse, R80 ;  /* 0x000000502d7b7220 */ /* 0x040fe20000410000 */
[----:B------:R1:W2:Y:S01]  /*3c90*/  @P0 LDS R13, [R95.X4+0x7554] ;  /* 0x007554005f0d0984 */ /* 0x0002a20000004800 */
[----:B0-----:R-:W-:Y:S01]  /*3ca0*/  HADD2.F32 R19, -RZ, R60.H0_H0 ;  /* 0x2000003cff137230 */ /* 0x001fe20000004100 */
[-C--:B------:R-:W-:Y:S01]  /*3cb0*/  FMUL.FTZ R84, R46, R18.reuse ;  /* 0x000000122e547220 */ /* 0x080fe20000410000 */
[----:B------:R-:W-:Y:S01]  /*3cc0*/  HADD2.F32 R21, -RZ, R64.H0_H0 ;  /* 0x20000040ff157230 */ /* 0x000fe20000004100 */
[-C--:B------:R-:W-:Y:S02]  /*3cd0*/  FMUL.FTZ R26, R45, R18.reuse ;  /* 0x000000122d1a7220 */ /* 0x080fe40000410000 */
[C---:B------:R-:W-:Y:S02]  /*3ce0*/  FMUL.FTZ R124, R44.reuse, R19 ;  /* 0x000000132c7c7220 */ /* 0x040fe40000410000 */
[----:B------:R-:W-:-:S02]  /*3cf0*/  FMUL.FTZ R25, R44, R18 ;  /* 0x000000122c197220 */ /* 0x000fc40000410000 */
[-C--:B------:R-:W-:Y:S02]  /*3d00*/  FMUL.FTZ R23, R42, R18.reuse ;  /* 0x000000122a177220 */ /* 0x080fe40000410000 */
[-C--:B------:R-:W-:Y:S02]  /*3d10*/  FMUL.FTZ R22, R41, R18.reuse ;  /* 0x0000001229167220 */ /* 0x080fe40000410000 */
[-C--:B-1----:R-:W-:Y:S02]  /*3d20*/  FMUL.FTZ R83, R40, R18.reuse ;  /* 0x0000001228537220 */ /* 0x082fe40000410000 */
[-C--:B------:R-:W-:Y:S02]  /*3d30*/  FMUL.FTZ R80, R39, R18.reuse ;  /* 0x0000001227507220 */ /* 0x080fe40000410000 */
[-C--:B------:R-:W-:Y:S02]  /*3d40*/  FMUL.FTZ R19, R38, R18.reuse ;  /* 0x0000001226137220 */ /* 0x080fe40000410000 */
[----:B------:R-:W-:Y:S01]  /*3d50*/  FMUL.FTZ R18, R37, R18 ;  /* 0x0000001225127220 */ /* 0x000fe20000410000 */
[----:B------:R-:W0:Y:S01]  /*3d60*/  MUFU.EX2 R26, R26 ;  /* 0x0000001a001a7308 */ /* 0x000e220000000800 */
[----:B------:R-:W-:Y:S01]  /*3d70*/  FMUL.FTZ R120, R48, R21 ;  /* 0x0000001530787220 */ /* 0x000fe20000410000 */
[----:B------:R-:W-:-:S02]  /*3d80*/  HADD2.F32 R82, -RZ, R63.H0_H0 ;  /* 0x2000003fff527230 */ /* 0x000fc40000004100 */
[----:B------:R-:W-:-:S04]  /*3d90*/  HADD2.F32 R20, -RZ, R59.H0_H0 ;  /* 0x2000003bff147230 */ /* 0x000fc80000004100 */
[----:B------:R-:W1:Y:S01]  /*3da0*/  MUFU.EX2 R25, R25 ;  /* 0x0000001900197308 */ /* 0x000e620000000800 */
[----:B------:R-:W-:-:S07]  /*3db0*/  FMUL.FTZ R121, R47, R82 ;  /* 0x000000522f797220 */ /* 0x000fce0000410000 */
[----:B------:R-:W0:Y:S01]  /*3dc0*/  MUFU.EX2 R23, R23 ;  /* 0x0000001700177308 */ /* 0x000e220000000800 */
[----:B------:R-:W-:-:S07]  /*3dd0*/  FMUL.FTZ R125, R43, R20 ;  /* 0x000000142b7d7220 */ /* 0x000fce0000410000 */
[----:B------:R-:W0:Y:S01]  /*3de0*/  MUFU.EX2 R22, R22 ;  /* 0x0000001600167308 */ /* 0x000e220000000800 */
[----:B------:R-:W-:-:S07]  /*3df0*/  HADD2.F32 R81, -RZ, R62.H0_H0 ;  /* 0x2000003eff517230 */ /* 0x000fce0000004100 */
[----:B------:R-:W0:Y:S01]  /*3e00*/  MUFU.EX2 R21, R83 ;  /* 0x0000005300157308 */ /* 0x000e220000000800 */
[----:B------:R-:W-:-:S07]  /*3e10*/  HADD2.F32 R82, -RZ, R57.H0_H0 ;  /* 0x20000039ff527230 */ /* 0x000fce0000004100 */
[----:B------:R-:W0:Y:S08]  /*3e20*/  MUFU.EX2 R19, R19 ;  /* 0x0000001300137308 */ /* 0x000e300000000800 */
[----:B------:R-:W0:Y:S01]  /*3e30*/  MUFU.EX2 R18, R18 ;  /* 0x0000001200127308 */ /* 0x000e220000000800 */
[----:B------:R-:W-:-:S07]  /*3e40*/  FMUL.FTZ R122, R46, R81 ;  /* 0x000000512e7a7220 */ /* 0x000fce0000410000 */
[----:B------:R5:W0:Y:S01]  /*3e50*/  MUFU.EX2 R27, R84 ;  /* 0x00000054001b7308 */ /* 0x000a220000000800 */
[----:B------:R-:W-:-:S07]  /*3e60*/  FMUL.FTZ R127, R41, R82 ;  /* 0x00000052297f7220 */ /* 0x000fce0000410000 */
[----:B------:R0:W1:Y:S01]  /*3e70*/  MUFU.EX2 R20, R80 ;  /* 0x0000005000147308 */ /* 0x0000620000000800 */
[----:B-----5:R-:W-:Y:S01]  /*3e80*/  HADD2.F32 R84, -RZ, R65.H0_H0 ;  /* 0x20000041ff547230 */ /* 0x020fe20000004100 */
[----:B0-----:R-:W-:-:S04]  /*3e90*/  FMUL.FTZ R80, R134, R32 ;  /* 0x0000002086507220 */ /* 0x001fc80000410000 */
[----:B------:R-:W-:Y:S02]  /*3ea0*/  FMUL.FTZ R119, R49, R84 ;  /* 0x0000005431777220 */ /* 0x000fe40000410000 */
[----:B------:R-:W-:Y:S01]  /*3eb0*/  FMUL.FTZ R80, R31, R80 ;  /* 0x000000501f507220 */ /* 0x000fe20000410000 */
[----:B------:R-:W-:Y:S05]  /*3ec0*/  @P0 BRA `(.L_x_908) ;  /* 0x000000b000000947 */ /* 0x000fea0003800000 */
[----:B--234-:R-:W-:Y:S01]  /*3ed0*/  ULDC UR35, c[0x0][0x174] ;  /* 0x00005d0000237ab9 */ /* 0x01cfe20000000800 */
[----:B------:R-:W-:Y:S01]  /*3ee0*/  IMAD.MOV.U32 R13, RZ, RZ, 0x3f800000 ;  /* 0x3f800000ff0d7424 */ /* 0x000fe200078e00ff */
        /* <DEDUP_REMOVED lines=9> */
.L_x_908:
[----:B--234-:R-:W-:Y:S05]  /*3f80*/  BSYNC B0 ;  /* 0x0000000000007941 */ /* 0x01cfea0003800000 */
.L_x_907:
[----:B0-----:R-:W-:Y:S01]  /*3f90*/  FFMA.FTZ R81, R135, R32, R86 ;  /* 0x0000002087517223 */ /* 0x001fe20000010056 */
[----:B------:R-:W-:Y:S01]  /*3fa0*/  HADD2.F32 R12, -RZ, R12.H0_H0 ;  /* 0x2000000cff0c7230 */ /* 0x000fe20000004100 */
[----:B------:R-:W-:Y:S01]  /*3fb0*/  FMUL.FTZ R119, R14, R119 ;  /* 0x000000770e777220 */ /* 0x000fe20000410000 */
[----:B------:R-:W-:Y:S01]  /*3fc0*/  HADD2.F32 R11, -RZ, R11.H0_H0 ;  /* 0x2000000bff0b7230 */ /* 0x000fe20000004100 */
[----:B------:R-:W-:Y:S01]  /*3fd0*/  FFMA.FTZ R81, R31, R81, R87 ;  /* 0x000000511f517223 */ /* 0x000fe20000010057 */
[----:B------:R-:W-:Y:S01]  /*3fe0*/  HADD2.F32 R10, -RZ, R10.H0_H0 ;  /* 0x2000000aff0a7230 */ /* 0x000fe20000004100 */
[----:B------:R-:W-:Y:S01]  /*3ff0*/  FMUL.FTZ R80, R30, R80 ;  /* 0x000000501e507220 */ /* 0x000fe20000410000 */
        /* <DEDUP_REMOVED lines=18> */
[----:B------:R-:W-:Y:S01]  /*4120*/  LEA.HI R82, R95, R95, RZ, 0x1e ;  /* 0x0000005f5f527211 */ /* 0x000fe200078ff0ff */
[----:B------:R-:W-:Y:S01]  /*4130*/  FMUL.FTZ R123, R9, R123 ;  /* 0x0000007b097b7220 */ /* 0x000fe20000410000 */
[----:B------:R-:W-:Y:S01]  /*4140*/  LOP3.LUT P0, RZ, R95, 0x1f, RZ, 0xc0, !PT ;  /* 0x0000001f5fff7812 */ /* 0x000fe2000780c0ff */
[----:B------:R-:W-:-:S02]  /*4150*/  FFMA.FTZ R81, R27, R81, R122 ;  /* 0x000000511b517223 */ /* 0x000fc4000001007a */
[----:B------:R-:W-:Y:S02]  /*4160*/  FMUL.FTZ R80, R26, R80 ;  /* 0x000000501a507220 */ /* 0x000fe40000410000 */
[----:B------:R-:W-:Y:S02]  /*4170*/  FMUL.FTZ R124, R8, R124 ;  /* 0x0000007c087c7220 */ /* 0x000fe40000410000 */
[----:B------:R-:W-:Y:S02]  /*4180*/  FFMA.FTZ R81, R26, R81, R123 ;  /* 0x000000511a517223 */ /* 0x000fe4000001007b */
[----:B-1----:R-:W-:Y:S02]  /*4190*/  FMUL.FTZ R80, R25, R80 ;  /* 0x0000005019507220 */ /* 0x002fe40000410000 */
[----:B------:R-:W-:Y:S02]  /*41a0*/  FMUL.FTZ R125, R7, R125 ;  /* 0x0000007d077d7220 */ /* 0x000fe40000410000 */
[----:B------:R-:W-:-:S02]  /*41b0*/  FFMA.FTZ R81, R25, R81, R124 ;  /* 0x0000005119517223 */ /* 0x000fc4000001007c */
[----:B------:R-:W-:Y:S02]  /*41c0*/  FMUL.FTZ R80, R24, R80 ;  /* 0x0000005018507220 */ /* 0x000fe40000410000 */
[----:B------:R-:W-:Y:S02]  /*41d0*/  FMUL.FTZ R126, R6, R126 ;  /* 0x0000007e067e7220 */ /* 0x000fe40000410000 */
[----:B------:R-:W-:Y:S02]  /*41e0*/  FFMA.FTZ R81, R24, R81, R125 ;  /* 0x0000005118517223 */ /* 0x000fe4000001007d */
[----:B------:R-:W-:Y:S02]  /*41f0*/  FMUL.FTZ R80, R23, R80 ;  /* 0x0000005017507220 */ /* 0x000fe40000410000 */
[----:B------:R-:W-:Y:S02]  /*4200*/  FMUL.FTZ R127, R5, R127 ;  /* 0x0000007f057f7220 */ /* 0x000fe40000410000 */
[----:B------:R-:W-:-:S02]  /*4210*/  FFMA.FTZ R81, R23, R81, R126 ;  /* 0x0000005117517223 */ /* 0x000fc4000001007e */
[----:B------:R-:W-:Y:S02]  /*4220*/  FMUL.FTZ R80, R22, R80 ;  /* 0x0000005016507220 */ /* 0x000fe40000410000 */
[----:B------:R-:W-:Y:S02]  /*4230*/  FMUL.FTZ R128, R4, R128 ;  /* 0x0000008004807220 */ /* 0x000fe40000410000 */
[----:B------:R-:W-:Y:S02]  /*4240*/  FFMA.FTZ R81, R22, R81, R127 ;  /* 0x0000005116517223 */ /* 0x000fe4000001007f */
[----:B------:R-:W-:Y:S02]  /*4250*/  FMUL.FTZ R129, R3, R129 ;  /* 0x0000008103817220 */ /* 0x000fe40000410000 */
[C---:B------:R-:W-:Y:S02]  /*4260*/  FMUL.FTZ R80, R21.reuse, R80 ;  /* 0x0000005015507220 */ /* 0x040fe40000410000 */
[----:B------:R-:W-:-:S02]  /*4270*/  FFMA.FTZ R81, R21, R81, R128 ;  /* 0x0000005115517223 */ /* 0x000fc40000010080 */
[----:B------:R-:W-:Y:S02]  /*4280*/  FMUL.FTZ R130, R2, R130 ;  /* 0x0000008202827220 */ /* 0x000fe40000410000 */
[C---:B------:R-:W-:Y:S02]  /*4290*/  FMUL.FTZ R80, R20.reuse, R80 ;  /* 0x0000005014507220 */ /* 0x040fe40000410000 */
[----:B------:R-:W-:Y:S02]  /*42a0*/  FFMA.FTZ R81, R20, R81, R129 ;  /* 0x0000005114517223 */ /* 0x000fe40000010081 */
[----:B------:R-:W-:Y:S02]  /*42b0*/  FMUL.FTZ R131, R0, R131 ;  /* 0x0000008300837220 */ /* 0x000fe40000410000 */
[C---:B------:R-:W-:Y:S02]  /*42c0*/  FMUL.FTZ R80, R19.reuse, R80 ;  /* 0x0000005013507220 */ /* 0x040fe40000410000 */
[----:B------:R-:W-:-:S02]  /*42d0*/  FFMA.FTZ R81, R19, R81, R130 ;  /* 0x0000005113517223 */ /* 0x000fc40000010082 */
[C---:B------:R-:W-:Y:S02]  /*42e0*/  FMUL.FTZ R80, R18.reuse, R80 ;  /* 0x0000005012507220 */ /* 0x040fe40000410000 */
[----:B------:R-:W-:-:S05]  /*42f0*/  FFMA.FTZ R81, R18, R81, R131 ;  /* 0x0000005112517223 */ /* 0x000fca0000010083 */
[----:B------:R0:W-:Y:S02]  /*4300*/  STS.64 [R82.X8+0x6340], R80 ;  /* 0x0063405052007388 */ /* 0x0001e40000008a00 */
[----:B0-----:R-:W-:Y:S01]  /*4310*/  MOV R80, UR27 ;  /* 0x0000001b00507c02 */ /* 0x001fe20008000f00 */
[----:B------:R-:W-:Y:S02]  /*4320*/  IMAD.MOV.U32 R81, RZ, RZ, c[0x0][0x16c] ;  /* 0x00005b00ff517624 */ /* 0x000fe400078e00ff */
[----:B------:R-:W-:Y:S01]  /*4330*/  IMAD.MOV.U32 R82, RZ, RZ, 0x8 ;  /* 0x00000008ff527424 */ /* 0x000fe200078e00ff */
[----:B------:R-:W-:-:S13]  /*4340*/  ISETP.LT.OR P0, PT, R80, 0x2, P0 ;  /* 0x000000025000780c */ /* 0x000fda0000701670 */
[----:B------:R-:W-:-:S05]  /*4350*/  @!P0 IADD3 R80, R80, -0x2, RZ ;  /* 0xfffffffe50508810 */ /* 0x000fca0007ffe0ff */
[----:B------:R-:W-:Y:S01]  /*4360*/  @!P0 IMAD R80, R80, R81, UR7 ;  /* 0x0000000750508e24 */ /* 0x000fe2000f8e0251 */
[----:B------:R-:W-:-:S03]  /*4370*/  HFMA2.MMA R81, -RZ, RZ, 0, 0 ;  /* 0x00000000ff517435 */ /* 0x000fc600000001ff */
[----:B------:R-:W-:-:S04]  /*4380*/  @!P0 IMAD.WIDE R82, R80, R82, UR40 ;  /* 0x0000002850528e25 */ /* 0x000fc8000f8e0252 */
[----:B------:R-:W-:-:S06]  /*4390*/  IMAD.MOV.U32 R80, RZ, RZ, 0x3f800000 ;  /* 0x3f800000ff507424 */ /* 0x000fcc00078e00ff */
[----:B------:R0:W5:Y:S01]  /*43a0*/  @!P0 LDG.E.64 R80, [R82.64] ;  /* 0x0000001c52508981 */ /* 0x000162000c1e1b00 */
[----:B------:R-:W-:Y:S01]  /*43b0*/  ISETP.GT.U32.AND P0, PT, R95, 0x1f, PT ;  /* 0x0000001f5f00780c */ /* 0x000fe20003f04070 */
[----:B------:R-:W-:Y:S01]  /*43c0*/  HADD2.F32 R96, -RZ, R96.H0_H0 ;  /* 0x20000060ff607230 */ /* 0x000fe20000004100 */
[----:B------:R-:W-:Y:S01]  /*43d0*/  BSSY B0, `(.L_x_909) ;  /* 0x0000066000007945 */ /* 0x000fe20003800000 */
[----:B------:R-:W-:Y:S02]  /*43e0*/  HADD2.F32 R97, -RZ, R97.H0_H0 ;  /* 0x20000061ff617230 */ /* 0x000fe40000004100 */
[----:B------:R-:W-:Y:S01]  /*43f0*/  HADD2.F32 R98, -RZ, R98.H0_H0 ;  /* 0x20000062ff627230 */ /* 0x000fe20000004100 */
[----:B------:R-:W-:Y:S01]  /*4400*/  FMUL.FTZ R96, R157, R96 ;  /* 0x000000609d607220 */ /* 0x000fe20000410000 */
        /* <DEDUP_REMOVED lines=25> */
[----:B------:R-:W-:-:S02]  /*45a0*/  FMUL.FTZ R109, R145, R109 ;  /* 0x0000006d916d7220 */ /* 0x000fc40000410000 */
[----:B------:R-:W-:Y:S02]  /*45b0*/  FMUL.FTZ R110, R142, R110 ;  /* 0x0000006e8e6e7220 */ /* 0x000fe40000410000 */
        /* <DEDUP_REMOVED lines=16> */
.L_x_966:
[----:B------:R-:W-:Y:S05]  /*46c0*/  BRA.DIV ~URZ, `(.L_x_912) ;  /* 0x00004c327f007947 */ /* 0x000fea000b800000 */
[----:B------:R-:W2:Y:S01]  /*46d0*/  SHFL.UP PT, R82, R85, 0x1, RZ ;  /* 0x0420000055527989 */ /* 0x000ea200000e00ff */
[----:B------:R-:W-:-:S13]  /*46e0*/  ISETP.GE.AND P0, PT, R94, 0x1, PT ;  /* 0x000000015e00780c */ /* 0x000fda0003f06270 */
[C---:B--2---:R-:W-:Y:S02]  /*46f0*/  @P0 FFMA.FTZ R85, R141.reuse, R82, R85 ;  /* 0x000000528d550223 */ /* 0x044fe40000010055 */
        /* <DEDUP_REMOVED lines=18> */
.L_x_967:
[----:B------:R-:W-:-:S13]  /*4820*/  ISETP.GE.AND P0, PT, R94, 0x10, PT ;  /* 0x000000105e00780c */ /* 0x000fda0003f06270 */
[-C--:B01----:R-:W-:Y:S02]  /*4830*/  @P0 FFMA.FTZ R85, R82, R141.reuse, R85 ;  /* 0x0000008d52550223 */ /* 0x083fe40000010055 */
[----:B--2---:R-:W-:Y:S01]  /*4840*/  @P0 FMUL.FTZ R141, R156, R141 ;  /* 0x0000008d9c8d0220 */ /* 0x004fe20000410000 */
[----:B------:R-:W-:Y:S05]  /*4850*/  BRA.CONV ~URZ, `(.L_x_913) ;  /* 0x000000437f007947 */ /* 0x000fea000b800000 */
[----:B------:R-:W-:Y:S01]  /*4860*/  IMAD.MOV.U32 R82, RZ, RZ, R141 ;  /* 0x000000ffff527224 */ /* 0x000fe200078e008d */
[----:B------:R-:W-:Y:S02]  /*4870*/  MOV R84, 0x1f ;  /* 0x0000001f00547802 */ /* 0x000fe40000000f00 */
[----:B------:R-:W-:Y:S02]  /*4880*/  MOV R83, 0x48a0 ;  /* 0x000048a000537802 */ /* 0x000fe40000000f00 */
[----:B-----5:R-:W-:Y:S05]  /*4890*/  CALL.REL.NOINC `($__internal_37_$__cuda_sm70_shflsync_idx_p) ;  /* 0x0000558000007944 */ /* 0x020fea0003c00000 */
.L_x_913:
[----:B------:R-:W-:Y:S05]  /*48a0*/  BRA.CONV ~URZ, `(.L_x_914) ;  /* 0x000000437f007947 */ /* 0x000fea000b800000 */
[----:B------:R-:W-:Y:S01]  /*48b0*/  IMAD.MOV.U32 R82, RZ, RZ, R85 ;  /* 0x000000ffff527224 */ /* 0x000fe200078e0055 */
[----:B------:R-:W-:Y:S01]  /*48c0*/  MOV R83, 0x48f0 ;  /* 0x000048f000537802 */ /* 0x000fe20000000f00 */
[----:B-1----:R-:W-:Y:S02]  /*48d0*/  IMAD.MOV.U32 R84, RZ, RZ, 0x1f ;  /* 0x0000001fff547424 */ /* 0x002fe400078e00ff */
[----:B0-2--5:R-:W-:Y:S05]  /*48e0*/  CALL.REL.NOINC `($__internal_37_$__cuda_sm70_shflsync_idx_p) ;  /* 0x0000553000007944 */ /* 0x025fea0003c00000 */
.L_x_914:
[----:B------:R-:W-:Y:S05]  /*48f0*/  BRA.DIV ~URZ, `(.L_x_915) ;  /* 0x00004d827f007947 */ /* 0x000fea000b800000 */
[----:B-----5:R-:W3:Y:S04]  /*4900*/  SHFL.IDX PT, R80, R80, RZ, 0x1f ;  /* 0x00001fff50507589 */ /* 0x020ee800000e0000 */
[----:B------:R-:W4:Y:S04]  /*4910*/  SHFL.IDX PT, R81, R81, RZ, 0x1f ;  /* 0x00001fff51517589 */ /* 0x000f2800000e0000 */
[----:B------:R-:W2:Y:S04]  /*4920*/  SHFL.UP PT, R141, R141, 0x1, RZ ;  /* 0x042000008d8d7989 */ /* 0x000ea800000e00ff */
[----:B------:R-:W1:Y:S02]  /*4930*/  SHFL.UP PT, R85, R85, 0x1, RZ ;  /* 0x0420000055557989 */ /* 0x000e6400000e00ff */
.L_x_968:
        /* <DEDUP_REMOVED lines=15> */
.L_x_910:
[----:B0-----:R-:W-:Y:S05]  /*4a30*/  BSYNC B0 ;  /* 0x0000000000007941 */ /* 0x001fea0003800000 */
.L_x_909:
[----:B------:R-:W-:Y:S01]  /*4a40*/  WARPSYNC 0xffffffff ;  /* 0xffffffff00007948 */ /* 0x000fe20003800000 */
[----:B------:R-:W-:Y:S01]  /*4a50*/  BAR.SYNC.DEFER_BLOCKING 0x0 ;  /* 0x0000000000007b1d */ /* 0x000fe20000010000 */
[C---:B------:R-:W-:Y:S01]  /*4a60*/  LEA.HI R85, R95.reuse, R95, RZ, 0x1e ;  /* 0x0000005f5f557211 */ /* 0x040fe200078ff0ff */
[C---:B--2---:R-:W-:Y:S01]  /*4a70*/  FMUL.FTZ R82, R18.reuse, R13 ;  /* 0x0000000d12527220 */ /* 0x044fe20000410000 */
[----:B------:R-:W-:Y:S01]  /*4a80*/  LOP3.LUT P0, RZ, R95, 0x1f, RZ, 0xc0, !PT ;  /* 0x0000001f5fff7812 */ /* 0x000fe2000780c0ff */
[----:B------:R-:W-:Y:S02]  /*4a90*/  FFMA.FTZ R83, R18, R110, R111 ;  /* 0x0000006e12537223 */ /* 0x000fe4000001006f */
        /* <DEDUP_REMOVED lines=9> */
[C---:B------:R-:W-:Y:S01]  /*4b30*/  FMUL.FTZ R82, R23.reuse, R82 ;  /* 0x0000005217527220 */ /* 0x040fe20000410000 */
[----:B-----5:R-:W0:Y:S01]  /*4b40*/  LDS R80, [R85.X8+0x6344] ;  /* 0x0063440055507984 */ /* 0x020e220000008800 */
        /* <DEDUP_REMOVED lines=14> */
[----:B------:R-:W-:Y:S02]  /*4c30*/  IMAD.U32 R84, RZ, RZ, UR7 ;  /* 0x00000007ff547e24 */ /* 0x000fe4000f8e00ff */
[C---:B------:R-:W-:Y:S02]  /*4c40*/  FMUL.FTZ R82, R30.reuse, R82 ;  /* 0x000000521e527220 */ /* 0x040fe40000410000 */
[----:B------:R-:W-:Y:S02]  /*4c50*/  FFMA.FTZ R83, R30, R83, R99 ;  /* 0x000000531e537223 */ /* 0x000fe40000010063 */
[C---:B------:R-:W-:Y:S02]  /*4c60*/  FMUL.FTZ R82, R31.reuse, R82 ;  /* 0x000000521f527220 */ /* 0x040fe40000410000 */
[----:B------:R-:W-:-:S02]  /*4c70*/  FFMA.FTZ R83, R31, R83, R96 ;  /* 0x000000531f537223 */ /* 0x000fc40000010060 */
[----:B------:R-:W-:Y:S02]  /*4c80*/  FMUL.FTZ R82, R32, R82 ;  /* 0x0000005220527220 */ /* 0x000fe40000410000 */
[----:B0-----:R-:W-:Y:S01]  /*4c90*/  FFMA.FTZ R134, R134, R80, R135 ;  /* 0x0000005086867223 */ /* 0x001fe20000010087 */
[----:B------:R-:W-:Y:S01]  /*4ca0*/  MOV R80, UR27 ;  /* 0x0000001b00507c02 */ /* 0x000fe20008000f00 */
[C---:B------:R-:W-:Y:S02]  /*4cb0*/  FFMA.FTZ R83, R32.reuse, R83, R97 ;  /* 0x0000005320537223 */ /* 0x040fe40000010061 */
[----:B------:R-:W-:Y:S01]  /*4cc0*/  FFMA.FTZ R135, R32, R134, R86 ;  /* 0x0000008620877223 */ /* 0x000fe20000010056 */
[----:B------:R-:W-:Y:S01]  /*4cd0*/  ISETP.GE.OR P0, PT, R80, c[0x0][0x174], P0 ;  /* 0x00005d0050007a0c */ /* 0x000fe20000706670 */
[----:B------:R-:W-:Y:S02]  /*4ce0*/  HFMA2.MMA R80, -RZ, RZ, 1.875, 0 ;  /* 0x3f800000ff507435 */ /* 0x000fe400000001ff */
        /* <DEDUP_REMOVED lines=38> */
.L_x_969:
        /* <DEDUP_REMOVED lines=26> */
.L_x_970:
        /* <DEDUP_REMOVED lines=20> */
.L_x_917:
[----:B01----:R-:W-:Y:S05]  /*5230*/  BSYNC B0 ;  /* 0x0000000000007941 */ /* 0x003fea0003800000 */
.L_x_916:
[----:B------:R-:W-:Y:S01]  /*5240*/  WARPSYNC 0xffffffff ;  /* 0xffffffff00007948 */ /* 0x000fe20003800000 */
[----:B------:R-:W-:Y:S01]  /*5250*/  BAR.SYNC.DEFER_BLOCKING 0x0 ;  /* 0x0000000000007b1d */ /* 0x000fe20000010000 */
[----:B------:R-:W-:-:S05]  /*5260*/  LEA.HI R82, R95, R95, RZ, 0x1e ;  /* 0x0000005f5f527211 */ /* 0x000fca00078ff0ff */
[----:B------:R-:W2:Y:S01]  /*5270*/  LDL.LU R159, [R1+0x10] ;  /* 0x00001000019f7983 */ /* 0x000ea20000300800 */
[----:B------:R-:W-:Y:S01]  /*5280*/  ISETP.NE.AND P0, PT, R95, RZ, PT ;  /* 0x000000ff5f00720c */ /* 0x000fe20003f05270 */
[----:B------:R-:W-:Y:S01]  /*5290*/  HADD2.F32 R85, -RZ, R64.H0_H0 ;  /* 0x20000040ff557230 */ /* 0x000fe20000004100 */
[----:B------:R-:W-:Y:S01]  /*52a0*/  ULDC.64 UR34, c[0x0][0x298] ;  /* 0x0000a60000227ab9 */ /* 0x000fe20000000a00 */
[----:B------:R-:W3:Y:S01]  /*52b0*/  LDL.LU R156, [R1+0xc] ;  /* 0x00000c00019c7983 */ /* 0x000ee20000300800 */
[----:B------:R-:W-:-:S03]  /*52c0*/  ULDC.64 UR36, c[0x0][0x2b8] ;  /* 0x0000ae0000247ab9 */ /* 0x000fc60000000a00 */
[----:B------:R-:W0:Y:S02]  /*52d0*/  LDS R82, [R82.X8+0x6854] ;  /* 0x0068540052527984 */ /* 0x000e240000008800 */
[----:B0-----:R-:W-:-:S04]  /*52e0*/  FFMA.FTZ R110, R82, R13, R110 ;  /* 0x0000000d526e7223 */ /* 0x001fc8000001006e */
[----:B------:R-:W-:-:S04]  /*52f0*/  FFMA.FTZ R111, R18, R110, R111 ;  /* 0x0000006e126f7223 */ /* 0x000fc8000001006f */
[----:B------:R-:W-:-:S04]  /*5300*/  FFMA.FTZ R108, R19, R111, R108 ;  /* 0x0000006f136c7223 */ /* 0x000fc8000001006c */
[----:B------:R-:W-:-:S04]  /*5310*/  FFMA.FTZ R109, R20, R108, R109 ;  /* 0x0000006c146d7223 */ /* 0x000fc8000001006d */
[----:B------:R-:W-:-:S04]  /*5320*/  FFMA.FTZ R106, R21, R109, R106 ;  /* 0x0000006d156a7223 */ /* 0x000fc8000001006a */
[----:B------:R-:W-:Y:S02]  /*5330*/  FFMA.FTZ R22, R22, R106, R107 ;  /* 0x0000006a16167223 */ /* 0x000fe4000001006b */
[----:B------:R-:W4:Y:S02]  /*5340*/  LDL.LU R107, [R1+0x14] ;  /* 0x00001400016b7983 */ /* 0x000f240000300800 */
[----:B------:R-:W-:-:S04]  /*5350*/  FFMA.FTZ R23, R23, R22, R104 ;  /* 0x0000001617177223 */ /* 0x000fc80000010068 */
[----:B------:R-:W-:-:S04]  /*5360*/  FFMA.FTZ R24, R24, R23, R105 ;  /* 0x0000001718187223 */ /* 0x000fc80000010069 */
[----:B------:R-:W-:Y:S02]  /*5370*/  FFMA.FTZ R25, R25, R24, R102 ;  /* 0x0000001819197223 */ /* 0x000fe40000010066 */
[----:B------:R-:W5:Y:S02]  /*5380*/  LDL.LU R102, [R1+0x8] ;  /* 0x0000080001667983 */ /* 0x000f640000300800 */
[----:B------:R-:W-:-:S04]  /*5390*/  FFMA.FTZ R26, R26, R25, R103 ;  /* 0x000000191a1a7223 */ /* 0x000fc80000010067 */
[----:B------:R-:W-:-:S04]  /*53a0*/  FFMA.FTZ R27, R27, R26, R100 ;  /* 0x0000001a1b1b7223 */ /* 0x000fc80000010064 */
[----:B------:R-:W-:-:S04]  /*53b0*/  FFMA.FTZ R101, R28, R27, R101 ;  /* 0x0000001b1c657223 */ /* 0x000fc80000010065 */
[----:B------:R-:W-:-:S04]  /*53c0*/  FFMA.FTZ R29, R29, R101, R98 ;  /* 0x000000651d1d7223 */ /* 0x000fc80000010062 */
[----:B------:R-:W-:Y:S02]  /*53d0*/  FFMA.FTZ R20, R30, R29, R99 ;  /* 0x0000001d1e147223 */ /* 0x000fe40000010063 */
[----:B------:R-:W-:-:S05]  /*53e0*/  IMAD.U32 R30, RZ, RZ, UR7 ;  /* 0x00000007ff1e7e24 */ /* 0x000fca000f8e00ff */
[----:B------:R0:W-:Y:S01]  /*53f0*/  @!P0 STS.64 [R30.X8+0x7750], R80 ;  /* 0x007750501e008388 */ /* 0x0001e20000008a00 */
[----:B------:R-:W-:Y:S02]  /*5400*/  FFMA.FTZ R31, R31, R20, R96 ;  /* 0x000000141f1f7223 */ /* 0x000fe40000010060 */
[----:B------:R-:W-:Y:S02]  /*5410*/  FMUL.FTZ R86, R48, R85 ;  /* 0x0000005530567220 */ /* 0x000fe40000410000 */
[----:B0-----:R-:W-:Y:S02]  /*5420*/  FMUL.FTZ R80, R12, R101 ;  /* 0x000000650c507220 */ /* 0x001fe40000410000 */
[----:B------:R-:W-:Y:S02]  /*5430*/  FFMA.FTZ R99, R32, R31, R97 ;  /* 0x0000001f20637223 */ /* 0x000fe40000010061 */
[----:B------:R-:W-:Y:S02]  /*5440*/  FFMA.FTZ R86, R12, -R86, R120 ;  /* 0x800000560c567223 */ /* 0x000fe40000010078 */
[----:B------:R-:W-:-:S02]  /*5450*/  FMUL.FTZ R97, R101, UR43 ;  /* 0x0000002b65617c20 */ /* 0x000fc40008410000 */
[----:B------:R-:W-:Y:S01]  /*5460*/  FMUL.FTZ R12, R48, R101 ;  /* 0x00000065300c7220 */ /* 0x000fe20000410000 */
[----:B------:R-:W-:Y:S02]  /*5470*/  HADD2.F32 R13, -RZ, R139.H0_H0 ;  /* 0x2000008bff0d7230 */ /* 0x000fe40000004100 */
[----:B------:R-:W-:-:S03]  /*5480*/  HADD2.F32 R18, -RZ, R140.H0_H0 ;  /* 0x2000008cff127230 */ /* 0x000fc60000004100 */
[----:B------:R-:W-:Y:S02]  /*5490*/  FMUL.FTZ R28, R51, R13 ;  /* 0x0000000d331c7220 */ /* 0x000fe40000410000 */
[----:B------:R-:W-:Y:S01]  /*54a0*/  FMUL.FTZ R19, R52, R18 ;  /* 0x0000001234137220 */ /* 0x000fe20000410000 */
[----:B------:R-:W-:Y:S01]  /*54b0*/  HADD2.F32 R81, -RZ, R66.H0_H0 ;  /* 0x20000042ff517230 */ /* 0x000fe20000004100 */
[----:B------:R-:W-:Y:S02]  /*54c0*/  FFMA.FTZ R21, R17, -R28, R135 ;  /* 0x8000001c11157223 */ /* 0x000fe40000010087 */
[----:B------:R-:W-:Y:S02]  /*54d0*/  FFMA.FTZ R19, R16, -R19, R134 ;  /* 0x8000001310137223 */ /* 0x000fe40000010086 */
[----:B------:R-:W-:Y:S01]  /*54e0*/  FMUL.FTZ R28, R52, R99 ;  /* 0x00000063341c7220 */ /* 0x000fe20000410000 */
[----:B------:R-:W-:Y:S01]  /*54f0*/  HADD2.F32 R82, -RZ, R65.H0_H0 ;  /* 0x20000041ff527230 */ /* 0x000fe20000004100 */
[----:B------:R-:W-:-:S02]  /*5500*/  FMUL.FTZ R84, R50, R81 ;  /* 0x0000005132547220 */ /* 0x000fc40000410000 */
[----:B------:R-:W-:Y:S02]  /*5510*/  FMUL.FTZ R30, R51, R31 ;  /* 0x0000001f331e7220 */ /* 0x000fe40000410000 */
[----:B------:R-:W-:Y:S02]  /*5520*/  FFMA.FTZ R96, R19, R28, RZ ;  /* 0x0000001c13607223 */ /* 0x000fe400000100ff */
[----:B------:R-:W-:Y:S02]  /*5530*/  FMUL.FTZ R87, R49, R82 ;  /* 0x0000005231577220 */ /* 0x000fe40000410000 */
[----:B------:R-:W-:Y:S02]  /*5540*/  FFMA.FTZ R84, R15, -R84, R141 ;  /* 0x800000540f547223 */ /* 0x000fe4000001008d */
[----:B------:R-:W-:Y:S02]  /*5550*/  FFMA.FTZ R96, R21, R30, R96 ;  /* 0x0000001e15607223 */ /* 0x000fe40000010060 */
[----:B------:R-:W-:-:S02]  /*5560*/  FMUL.FTZ R32, R50, R20 ;  /* 0x0000001432207220 */ /* 0x000fc40000410000 */
[----:B------:R-:W-:Y:S02]  /*5570*/  FFMA.FTZ R87, R14, -R87, R119 ;  /* 0x800000570e577223 */ /* 0x000fe40000010077 */
[----:B------:R-:W-:Y:S02]  /*5580*/  FFMA.FTZ R96, R84, R32, R96 ;  /* 0x0000002054607223 */ /* 0x000fe40000010060 */
[----:B----4-:R-:W-:-:S05]  /*5590*/  FFMA.FTZ R107, R48, R80, R107 ;  /* 0x00000050306b7223 */ /* 0x010fca000001006b */
[----:B------:R-:W-:Y:S04]  /*55a0*/  STL [R1+0x14], R107 ;  /* 0x0000146b01007387 */ /* 0x000fe80000100800 */
[----:B------:R-:W4:Y:S01]  /*55b0*/  LDL.LU R101, [R1+0x4] ;  /* 0x0000040001657983 */ /* 0x000f220000300800 */
[----:B------:R-:W-:Y:S02]  /*55c0*/  FMUL.FTZ R83, R49, R29 ;  /* 0x0000001d31537220 */ /* 0x000fe40000410000 */
[----:B------:R-:W-:Y:S02]  /*55d0*/  FMUL.FTZ R97, R86, R97 ;  /* 0x0000006156617220 */ /* 0x000fe40000410000 */
[----:B------:R-:W-:Y:S02]  /*55e0*/  FFMA.FTZ R96, R87, R83, R96 ;  /* 0x0000005357607223 */ /* 0x000fe40000010060 */
[----:B------:R-:W-:-:S02]  /*55f0*/  FFMA.FTZ R80, R85, R80, R97 ;  /* 0x0000005055507223 */ /* 0x000fc40000010061 */
[-C--:B------:R-:W-:Y:S02]  /*5600*/  FFMA.FTZ R96, R86, R12.reuse, R96 ;  /* 0x0000000c56607223 */ /* 0x080fe40000010060 */
[----:B------:R-:W-:Y:S01]  /*5610*/  FMUL.FTZ R12, R85, R12 ;  /* 0x0000000c550c7220 */ /* 0x000fe20000410000 */
[----:B------:R-:W-:-:S05]  /*5620*/  HADD2.F32 R85, -RZ, R63.H0_H0 ;  /* 0x2000003fff557230 */ /* 0x000fca0000004100 */
[----:B------:R-:W-:Y:S02]  /*5630*/  FMUL.FTZ R86, R47, R85 ;  /* 0x000000552f567220 */ /* 0x000fe40000410000 */
[----:B------:R-:W-:Y:S02]  /*5640*/  FMUL.FTZ R97, R27, UR43 ;  /* 0x0000002b1b617c20 */ /* 0x000fe40008410000 */
[C---:B------:R-:W-:Y:S02]  /*5650*/  FFMA.FTZ R86, R11.reuse, -R86, R121 ;  /* 0x800000560b567223 */ /* 0x040fe40000010079 */
[----:B------:R-:W-:Y:S02]  /*5660*/  FMUL.FTZ R11, R11, R27 ;  /* 0x0000001b0b0b7220 */ /* 0x000fe40000410000 */
[----:B------:R-:W-:Y:S02]  /*5670*/  FMUL.FTZ R97, R86, R97 ;  /* 0x0000006156617220 */ /* 0x000fe40000410000 */
[----:B--2---:R-:W-:-:S02]  /*5680*/  FFMA.FTZ R159, R47, R11, R159 ;  /* 0x0000000b2f9f7223 */ /* 0x004fc4000001009f */
[----:B------:R-:W-:-:S03]  /*5690*/  FFMA.FTZ R98, R85, R11, R97 ;  /* 0x0000000b55627223 */ /* 0x000fc60000010061 */
[----:B------:R-:W-:Y:S04]  /*56a0*/  STL [R1+0x10], R159 ;  /* 0x0000109f01007387 */ /* 0x000fe80000100800 */
[----:B------:R-:W2:Y:S01]  /*56b0*/  LDL.LU R97, [R1] ;  /* 0x0000000001617983 */ /* 0x000ea20000300800 */
[----:B------:R-:W-:-:S04]  /*56c0*/  FMUL.FTZ R27, R47, R27 ;  /* 0x0000001b2f1b7220 */ /* 0x000fc80000410000 */
[-C--:B------:R-:W-:Y:S02]  /*56d0*/  FFMA.FTZ R96, R86, R27.reuse, R96 ;  /* 0x0000001b56607223 */ /* 0x080fe40000010060 */
[----:B------:R-:W-:Y:S01]  /*56e0*/  FMUL.FTZ R11, R85, R27 ;  /* 0x0000001b550b7220 */ /* 0x000fe20000410000 */
[----:B------:R-:W-:Y:S01]  /*56f0*/  HADD2.F32 R27, -RZ, R62.H0_H0 ;  /* 0x2000003eff1b7230 */ /* 0x000fe20000004100 */
[----:B------:R-:W-:-:S04]  /*5700*/  FMUL.FTZ R86, R26, UR43 ;  /* 0x0000002b1a567c20 */ /* 0x000fc80008410000 */
[----:B------:R-:W-:-:S04]  /*5710*/  FMUL.FTZ R85, R46, R27 ;  /* 0x0000001b2e557220 */ /* 0x000fc80000410000 */
[C---:B------:R-:W-:Y:S02]  /*5720*/  FFMA.FTZ R85, R10.reuse, -R85, R122 ;  /* 0x800000550a557223 */ /* 0x040fe4000001007a */
[----:B------:R-:W-:Y:S02]  /*5730*/  FMUL.FTZ R10, R10, R26 ;  /* 0x0000001a0a0a7220 */ /* 0x000fe40000410000 */
[----:B------:R-:W-:Y:S02]  /*5740*/  FMUL.FTZ R86, R85, R86 ;  /* 0x0000005655567220 */ /* 0x000fe40000410000 */
[C---:B------:R-:W-:Y:S02]  /*5750*/  FMUL.FTZ R26, R46.reuse, R26 ;  /* 0x0000001a2e1a7220 */ /* 0x040fe40000410000 */
[-C--:B---3--:R-:W-:Y:S02]  /*5760*/  FFMA.FTZ R156, R46, R10.reuse, R156 ;  /* 0x0000000a2e9c7223 */ /* 0x088fe4000001009c */
[----:B------:R-:W-:-:S02]  /*5770*/  FFMA.FTZ R100, R27, R10, R86 ;  /* 0x0000000a1b647223 */ /* 0x000fc40000010056 */
[-C--:B------:R-:W-:Y:S02]  /*5780*/  FFMA.FTZ R85, R85, R26.reuse, R96 ;  /* 0x0000001a55557223 */ /* 0x080fe40000010060 */
[----:B------:R-:W-:Y:S01]  /*5790*/  FMUL.FTZ R10, R27, R26 ;  /* 0x0000001a1b0a7220 */ /* 0x000fe20000410000 */
[----:B------:R-:W-:Y:S01]  /*57a0*/  HADD2.F32 R26, -RZ, R61.H0_H0 ;  /* 0x2000003dff1a7230 */ /* 0x000fe20000004100 */
[----:B------:R-:W-:-:S04]  /*57b0*/  FMUL.FTZ R86, R25, UR43 ;  /* 0x0000002b19567c20 */ /* 0x000fc80008410000 */
[----:B------:R-:W-:-:S04]  /*57c0*/  FMUL.FTZ R27, R45, R26 ;  /* 0x0000001a2d1b7220 */ /* 0x000fc80000410000 */
[C---:B------:R-:W-:Y:S02]  /*57d0*/  FFMA.FTZ R27, R9.reuse, -R27, R123 ;  /* 0x8000001b091b7223 */ /* 0x040fe4000001007b */
[-C--:B------:R-:W-:Y:S02]  /*57e0*/  FMUL.FTZ R9, R9, R25.reuse ;  /* 0x0000001909097220 */ /* 0x080fe40000410000 */
[----:B------:R-:W-:Y:S02]  /*57f0*/  FMUL.FTZ R86, R27, R86 ;  /* 0x000000561b567220 */ /* 0x000fe40000410000 */
[C---:B------:R-:W-:Y:S02]  /*5800*/  FMUL.FTZ R25, R45.reuse, R25 ;  /* 0x000000192d197220 */ /* 0x040fe40000410000 */
[-C--:B-----5:R-:W-:Y:S02]  /*5810*/  FFMA.FTZ R102, R45, R9.reuse, R102 ;  /* 0x000000092d667223 */ /* 0x0a0fe40000010066 */
[----:B------:R-:W-:-:S02]  /*5820*/  FFMA.FTZ R96, R26, R9, R86 ;  /* 0x000000091a607223 */ /* 0x000fc40000010056 */
[-C--:B------:R-:W-:Y:S02]  /*5830*/  FFMA.FTZ R85, R27, R25.reuse, R85 ;  /* 0x000000191b557223 */ /* 0x080fe40000010055 */
[----:B------:R-:W-:Y:S01]  /*5840*/  FMUL.FTZ R9, R26, R25 ;  /* 0x000000191a097220 */ /* 0x000fe20000410000 */
[----:B------:R-:W-:-:S05]  /*5850*/  HADD2.F32 R25, -RZ, R60.H0_H0 ;  /* 0x2000003cff197230 */ /* 0x000fca0000004100 */
[----:B------:R-:W-:-:S04]  /*5860*/  FMUL.FTZ R26, R44, R25 ;  /* 0x000000192c1a7220 */ /* 0x000fc80000410000 */
[C---:B------:R-:W-:Y:S02]  /*5870*/  FFMA.FTZ R26, R8.reuse, -R26, R124 ;  /* 0x8000001a081a7223 */ /* 0x040fe4000001007c */
[----:B------:R-:W-:Y:S01]  /*5880*/  FMUL.FTZ R8, R8, R24 ;  /* 0x0000001808087220 */ /* 0x000fe20000410000 */
[----:B------:R-:W-:Y:S04]  /*5890*/  STL [R1+0xc], R156 ;  /* 0x00000c9c01007387 */ /* 0x000fe80000100800 */
[----:B------:R0:W-:Y:S01]  /*58a0*/  STL [R1+0x8], R102 ;  /* 0x0000086601007387 */ /* 0x0001e20000100800 */
[----:B----4-:R-:W-:-:S05]  /*58b0*/  FFMA.FTZ R101, R44, R8, R101 ;  /* 0x000000082c657223 */ /* 0x010fca0000010065 */
[----:B------:R1:W-:Y:S04]  /*58c0*/  STL [R1+0x4], R101 ;  /* 0x0000046501007387 */ /* 0x0003e80000100800 */
[----:B0-----:R-:W3:Y:S04]  /*58d0*/  LDL.LU R102, [R1+0x18] ;  /* 0x0000180001667983 */ /* 0x001ee80000300800 */
[----:B-1----:R-:W4:Y:S01]  /*58e0*/  LDL.LU R101, [R1+0x1c] ;  /* 0x00001c0001657983 */ /* 0x002f220000300800 */
[----:B------:R-:W-:-:S04]  /*58f0*/  FMUL.FTZ R27, R24, UR43 ;  /* 0x0000002b181b7c20 */ /* 0x000fc80008410000 */
[----:B------:R-:W-:Y:S02]  /*5900*/  FMUL.FTZ R86, R26, R27 ;  /* 0x0000001b1a567220 */ /* 0x000fe40000410000 */
[----:B------:R-:W-:-:S04]  /*5910*/  FMUL.FTZ R27, R44, R24 ;  /* 0x000000182c1b7220 */ /* 0x000fc80000410000 */
[-C--:B------:R-:W-:Y:S01]  /*5920*/  FFMA.FTZ R24, R26, R27.reuse, R85 ;  /* 0x0000001b1a187223 */ /* 0x080fe20000010055 */
[----:B------:R-:W-:Y:S01]  /*5930*/  HADD2.F32 R26, -RZ, R59.H0_H0 ;  /* 0x2000003bff1a7230 */ /* 0x000fe20000004100 */
[C---:B------:R-:W-:Y:S02]  /*5940*/  FFMA.FTZ R8, R25.reuse, R8, R86 ;  /* 0x0000000819087223 */ /* 0x040fe40000010056 */
[----:B------:R-:W-:Y:S02]  /*5950*/  FMUL.FTZ R25, R25, R27 ;  /* 0x0000001b19197220 */ /* 0x000fe40000410000 */
[----:B------:R-:W-:Y:S02]  /*5960*/  FMUL.FTZ R27, R43, R26 ;  /* 0x0000001a2b1b7220 */ /* 0x000fe40000410000 */
[----:B------:R-:W-:Y:S02]  /*5970*/  FMUL.FTZ R85, R23, UR43 ;  /* 0x0000002b17557c20 */ /* 0x000fe40008410000 */
[----:B------:R-:W-:-:S02]  /*5980*/  FFMA.FTZ R27, R7, -R27, R125 ;  /* 0x8000001b071b7223 */ /* 0x000fc4000001007d */
[----:B------:R-:W-:Y:S02]  /*5990*/  FMUL.FTZ R7, R7, R23 ;  /* 0x0000001707077220 */ /* 0x000fe40000410000 */
[----:B------:R-:W-:-:S04]  /*59a0*/  FMUL.FTZ R85, R27, R85 ;  /* 0x000000551b557220 */ /* 0x000fc80000410000 */
[----:B------:R-:W-:-:S04]  /*59b0*/  FFMA.FTZ R85, R26, R7, R85 ;  /* 0x000000071a557223 */ /* 0x000fc80000010055 */
[----:B------:R-:W-:Y:S01]  /*59c0*/  FADD.FTZ R117, R85, R117 ;  /* 0x0000007555757221 */ /* 0x000fe20000010000 */
[----:B------:R-:W-:Y:S01]  /*59d0*/  HADD2.F32 R85, -RZ, R58.H0_H0 ;  /* 0x2000003aff557230 */ /* 0x000fe20000004100 */
[----:B--2---:R-:W-:-:S04]  /*59e0*/  FFMA.FTZ R97, R43, R7, R97 ;  /* 0x000000072b617223 */ /* 0x004fc80000010061 */
[----:B------:R-:W-:Y:S02]  /*59f0*/  FMUL.FTZ R86, R42, R85 ;  /* 0x000000552a567220 */ /* 0x000fe40000410000 */
[----:B------:R-:W-:Y:S01]  /*5a00*/  FADD.FTZ R115, R96, R115 ;  /* 0x0000007360737221 */ /* 0x000fe20000010000 */
[----:B------:R-:W-:Y:S01]  /*5a10*/  HADD2.F32 R96, -RZ, R57.H0_H0 ;  /* 0x20000039ff607230 */ /* 0x000fe20000004100 */
[----:B------:R-:W-:Y:S02]  /*5a20*/  FFMA.FTZ R86, R6, -R86, R126 ;  /* 0x8000005606567223 */ /* 0x000fe4000001007e */
[----:B------:R-:W-:Y:S01]  /*5a30*/  FMUL.FTZ R7, R22, UR43 ;  /* 0x0000002b16077c20 */ /* 0x000fe20008410000 */
[----:B------:R0:W-:Y:S01]  /*5a40*/  STL [R1], R97 ;  /* 0x0000006101007387 */ /* 0x0001e20000100800 */
[----:B------:R-:W-:Y:S02]  /*5a50*/  FMUL.FTZ R6, R6, R22 ;  /* 0x0000001606067220 */ /* 0x000fe40000410000 */
[----:B------:R-:W-:-:S02]  /*5a60*/  FMUL.FTZ R7, R86, R7 ;  /* 0x0000000756077220 */ /* 0x000fc40000410000 */
[-C--:B------:R-:W-:Y:S02]  /*5a70*/  FFMA.FTZ R165, R42, R6.reuse, R165 ;  /* 0x000000062aa57223 */ /* 0x080fe400000100a5 */
[----:B------:R-:W-:Y:S02]  /*5a80*/  FFMA.FTZ R7, R85, R6, R7 ;  /* 0x0000000655077223 */ /* 0x000fe40000010007 */
[----:B0-----:R-:W-:Y:S02]  /*5a90*/  FMUL.FTZ R97, R41, R96 ;  /* 0x0000006029617220 */ /* 0x001fe40000410000 */
[----:B------:R-:W-:Y:S02]  /*5aa0*/  FMUL.FTZ R6, R106, UR43 ;  /* 0x0000002b6a067c20 */ /* 0x000fe40008410000 */
[C---:B------:R-:W-:Y:S02]  /*5ab0*/  FFMA.FTZ R97, R5.reuse, -R97, R127 ;  /* 0x8000006105617223 */ /* 0x040fe4000001007f */
[----:B------:R-:W-:-:S02]  /*5ac0*/  FMUL.FTZ R5, R5, R106 ;  /* 0x0000006a05057220 */ /* 0x000fc40000410000 */
[----:B------:R-:W-:Y:S02]  /*5ad0*/  FMUL.FTZ R6, R97, R6 ;  /* 0x0000000661067220 */ /* 0x000fe40000410000 */
[-C--:B------:R-:W-:Y:S02]  /*5ae0*/  FFMA.FTZ R164, R41, R5.reuse, R164 ;  /* 0x0000000529a47223 */ /* 0x080fe400000100a4 */
[----:B------:R-:W-:Y:S01]  /*5af0*/  FFMA.FTZ R6, R96, R5, R6 ;  /* 0x0000000560067223 */ /* 0x000fe20000010006 */
[----:B------:R-:W-:Y:S01]  /*5b00*/  HADD2.F32 R5, -RZ, R56.H0_H0 ;  /* 0x20000038ff057230 */ /* 0x000fe20000004100 */
[----:B------:R-:W-:-:S04]  /*5b10*/  FADD.FTZ R114, R100, R114 ;  /* 0x0000007264727221 */ /* 0x000fc80000010000 */
[----:B------:R-:W-:Y:S02]  /*5b20*/  FMUL.FTZ R100, R40, R5 ;  /* 0x0000000528647220 */ /* 0x000fe40000410000 */
[----:B------:R-:W-:Y:S02]  /*5b30*/  FADD.FTZ R132, R6, R132 ;  /* 0x0000008406847221 */ /* 0x000fe40000010000 */
        /* <DEDUP_REMOVED lines=8> */
[----:B------:R-:W-:-:S04]  /*5bc0*/  FMUL.FTZ R29, R29, UR43 ;  /* 0x0000002b1d1d7c20 */ /* 0x000fc80008410000 */
[----:B------:R-:W-:Y:S02]  /*5bd0*/  FMUL.FTZ R87, R87, R29 ;  /* 0x0000001d57577220 */ /* 0x000fe40000410000 */
[----:B------:R-:W-:Y:S02]  /*5be0*/  FMUL.FTZ R29, R39, R14 ;  /* 0x0000000e271d7220 */ /* 0x000fe40000410000 */
[----:B------:R-:W-:Y:S02]  /*5bf0*/  FADD.FTZ R133, R4, R133 ;  /* 0x0000008504857221 */ /* 0x000fe40000010000 */
[C---:B------:R-:W-:Y:S02]  /*5c00*/  FFMA.FTZ R29, R3.reuse, -R29, R129 ;  /* 0x8000001d031d7223 */ /* 0x040fe40000010081 */
[----:B------:R-:W-:Y:S02]  /*5c10*/  FMUL.FTZ R4, R108, UR43 ;  /* 0x0000002b6c047c20 */ /* 0x000fe40008410000 */
[----:B------:R-:W-:-:S02]  /*5c20*/  FMUL.FTZ R3, R3, R108 ;  /* 0x0000006c03037220 */ /* 0x000fc40000410000 */
[----:B------:R-:W-:Y:S02]  /*5c30*/  FMUL.FTZ R4, R29, R4 ;  /* 0x000000041d047220 */ /* 0x000fe40000410000 */
[-C--:B------:R-:W-:Y:S02]  /*5c40*/  FFMA.FTZ R162, R39, R3.reuse, R162 ;  /* 0x0000000327a27223 */ /* 0x080fe400000100a2 */
[----:B------:R-:W-:Y:S02]  /*5c50*/  FFMA.FTZ R4, R14, R3, R4 ;  /* 0x000000030e047223 */ /* 0x000fe40000010004 */
[----:B------:R-:W-:Y:S01]  /*5c60*/  FMUL.FTZ R3, R15, R20 ;  /* 0x000000140f037220 */ /* 0x000fe20000410000 */
[----:B------:R-:W-:Y:S01]  /*5c70*/  HADD2.F32 R15, -RZ, R54.H0_H0 ;  /* 0x20000036ff0f7230 */ /* 0x000fe20000004100 */
[----:B------:R-:W-:Y:S02]  /*5c80*/  FMUL.FTZ R20, R20, UR43 ;  /* 0x0000002b14147c20 */ /* 0x000fe40008410000 */
[----:B------:R-:W-:-:S02]  /*5c90*/  FADD.FTZ R136, R4, R136 ;  /* 0x0000008804887221 */ /* 0x000fc40000010000 */
[----:B------:R-:W-:Y:S02]  /*5ca0*/  FMUL.FTZ R4, R84, R20 ;  /* 0x0000001454047220 */ /* 0x000fe40000410000 */
[----:B------:R-:W-:Y:S02]  /*5cb0*/  FMUL.FTZ R84, R38, R15 ;  /* 0x0000000f26547220 */ /* 0x000fe40000410000 */
[----:B------:R-:W-:Y:S02]  /*5cc0*/  FADD.FTZ R118, R7, R118 ;  /* 0x0000007607767221 */ /* 0x000fe40000010000 */
[C---:B------:R-:W-:Y:S02]  /*5cd0*/  FFMA.FTZ R84, R2.reuse, -R84, R130 ;  /* 0x8000005402547223 */ /* 0x040fe40000010082 */
[----:B------:R-:W-:Y:S02]  /*5ce0*/  FMUL.FTZ R7, R111, UR43 ;  /* 0x0000002b6f077c20 */ /* 0x000fe40008410000 */
[----:B------:R-:W-:-:S02]  /*5cf0*/  FMUL.FTZ R2, R2, R111 ;  /* 0x0000006f02027220 */ /* 0x000fc40000410000 */
[----:B------:R-:W-:-:S04]  /*5d00*/  FMUL.FTZ R7, R84, R7 ;  /* 0x0000000754077220 */ /* 0x000fc80000410000 */
[----:B------:R-:W-:-:S04]  /*5d10*/  FFMA.FTZ R7, R15, R2, R7 ;  /* 0x000000020f077223 */ /* 0x000fc80000010007 */
[----:B------:R-:W-:Y:S02]  /*5d20*/  FADD.FTZ R137, R7, R137 ;  /* 0x0000008907897221 */ /* 0x000fe40000010000 */
[----:B------:R-:W-:Y:S02]  /*5d30*/  FADD.FTZ R116, R8, R116 ;  /* 0x0000007408747221 */ /* 0x000fe40000010000 */
[----:B------:R-:W-:Y:S02]  /*5d40*/  FMUL.FTZ R8, R110, UR43 ;  /* 0x0000002b6e087c20 */ /* 0x000fe40008410000 */
[----:B------:R-:W-:Y:S02]  /*5d50*/  FFMA.FTZ R161, R38, R2, R161 ;  /* 0x0000000226a17223 */ /* 0x000fe400000100a1 */
[----:B------:R-:W-:-:S04]  /*5d60*/  FMUL.FTZ R2, R0, R110 ;  /* 0x0000006e00027220 */ /* 0x000fc80000410000 */
[----:B------:R-:W-:Y:S02]  /*5d70*/  FFMA.FTZ R160, R37, R2, R160 ;  /* 0x0000000225a07223 */ /* 0x000fe400000100a0 */
[----:B------:R-:W-:Y:S02]  /*5d80*/  FMUL.FTZ R20, R17, R31 ;  /* 0x0000001f11147220 */ /* 0x000fe40000410000 */
[----:B------:R-:W-:Y:S02]  /*5d90*/  FMUL.FTZ R32, R81, R32 ;  /* 0x0000002051207220 */ /* 0x000fe40000410000 */
[----:B------:R-:W-:Y:S02]  /*5da0*/  FMUL.FTZ R23, R43, R23 ;  /* 0x000000172b177220 */ /* 0x000fe40000410000 */
[----:B------:R-:W-:Y:S02]  /*5db0*/  FMUL.FTZ R22, R42, R22 ;  /* 0x000000162a167220 */ /* 0x000fe40000410000 */
[----:B------:R-:W-:-:S02]  /*5dc0*/  FMUL.FTZ R110, R37, R110 ;  /* 0x0000006e256e7220 */ /* 0x000fc40000410000 */
[----:B------:R-:W-:Y:S01]  /*5dd0*/  FMUL.FTZ R85, R85, R22 ;  /* 0x0000001655557220 */ /* 0x000fe20000410000 */
[C---:B------:R-:W-:Y:S01]  /*5de0*/  IADD3 R104, R95.reuse, 0x300, RZ ;  /* 0x000003005f687810 */ /* 0x040fe20007ffe0ff */
[----:B------:R-:W-:Y:S01]  /*5df0*/  FADD.FTZ R112, R80, R112 ;  /* 0x0000007050707221 */ /* 0x000fe20000010000 */
[----:B------:R-:W-:Y:S01]  /*5e00*/  IADD3 R80, R95, 0x200, RZ ;  /* 0x000002005f507810 */ /* 0x000fe20007ffe0ff */
[----:B------:R-:W-:Y:S01]  /*5e10*/  FMUL.FTZ R134, R158, R134 ;  /* 0x000000869e867220 */ /* 0x000fe20000410000 */
[-C--:B------:R-:W-:Y:S02]  /*5e20*/  LEA.HI.SX32 R104, R104, R95.reuse, 0x1b ;  /* 0x0000005f68687211 */ /* 0x080fe400078fdaff */
[----:B------:R-:W-:Y:S01]  /*5e30*/  LEA.HI.SX32 R107, R80, R95, 0x1b ;  /* 0x0000005f506b7211 */ /* 0x000fe200078fdaff */
[----:B------:R-:W-:Y:S02]  /*5e40*/  FMUL.FTZ R135, R157, R135 ;  /* 0x000000879d877220 */ /* 0x000fe40000410000 */
[----:B------:R-:W-:-:S02]  /*5e50*/  FADD.FTZ R113, R98, R113 ;  /* 0x0000007162717221 */ /* 0x000fc40000010000 */
[----:B------:R-:W-:Y:S01]  /*5e60*/  FMUL.FTZ R119, R154, R119 ;  /* 0x000000779a777220 */ /* 0x000fe20000410000 */
[----:B------:R-:W-:-:S04]  /*5e70*/  UIMAD UR34, UR13, UR34, URZ ;  /* 0x000000220d2272a4 */ /* 0x000fc8000f8e023f */
[----:B------:R-:W-:Y:S02]  /*5e80*/  UIMAD UR34, UR14, UR35, UR34 ;  /* 0x000000230e2272a4 */ /* 0x000fe4000f8e0222 */
[----:B------:R-:W-:-:S04]  /*5e90*/  UIMAD UR36, UR13, UR36, URZ ;  /* 0x000000240d2472a4 */ /* 0x000fc8000f8e023f */
[----:B------:R-:W-:Y:S01]  /*5ea0*/  UIMAD UR36, UR14, UR37, UR36 ;  /* 0x000000250e2472a4 */ /* 0x000fe2000f8e0224 */
[-C--:B---3--:R-:W-:Y:S02]  /*5eb0*/  FFMA.FTZ R102, R49, R6.reuse, R102 ;  /* 0x0000000631667223 */ /* 0x088fe40000010066 */
[----:B------:R-:W-:Y:S01]  /*5ec0*/  FFMA.FTZ R6, R82, R6, R87 ;  /* 0x0000000652067223 */ /* 0x000fe20000010057 */
[----:B------:R-:W-:-:S05]  /*5ed0*/  HADD2.F32 R87, -RZ, R53.H0_H0 ;  /* 0x20000035ff577230 */ /* 0x000fca0000004100 */
[----:B------:R-:W-:-:S04]  /*5ee0*/  FMUL.FTZ R7, R37, R87 ;  /* 0x0000005725077220 */ /* 0x000fc80000410000 */
[----:B------:R-:W-:-:S04]  /*5ef0*/  FFMA.FTZ R7, R0, -R7, R131 ;  /* 0x8000000700077223 */ /* 0x000fc80000010083 */
[----:B------:R-:W-:-:S04]  /*5f00*/  FMUL.FTZ R0, R7, R8 ;  /* 0x0000000807007220 */ /* 0x000fc80000410000 */
[----:B------:R-:W-:Y:S02]  /*5f10*/  FFMA.FTZ R0, R87, R2, R0 ;  /* 0x0000000257007223 */ /* 0x000fe40000010000 */
[----:B------:R-:W-:-:S04]  /*5f20*/  FMUL.FTZ R2, R31, UR43 ;  /* 0x0000002b1f027c20 */ /* 0x000fc80008410000 */
[----:B------:R-:W-:Y:S01]  /*5f30*/  FMUL.FTZ R17, R21, R2 ;  /* 0x0000000215117220 */ /* 0x000fe20000410000 */
[----:B------:R-:W-:Y:S01]  /*5f40*/  SHF.L.U32 R21, R95, 0x4, RZ ;  /* 0x000000045f157819 */ /* 0x000fe200000006ff */
[----:B------:R-:W-:Y:S02]  /*5f50*/  FADD.FTZ R138, R0, R138 ;  /* 0x0000008a008a7221 */ /* 0x000fe40000010000 */
[-C--:B------:R-:W-:Y:S01]  /*5f60*/  FFMA.FTZ R0, R81, R3.reuse, R4 ;  /* 0x0000000351007223 */ /* 0x080fe20000010004 */
[C---:B------:R-:W-:Y:S01]  /*5f70*/  IADD3 R2, R21.reuse, 0x1, RZ ;  /* 0x0000000115027810 */ /* 0x040fe20007ffe0ff */
[----:B------:R-:W-:Y:S01]  /*5f80*/  FMUL.FTZ R81, R18, R28 ;  /* 0x0000001c12517220 */ /* 0x000fe20000410000 */
[C---:B------:R-:W-:Y:S02]  /*5f90*/  IADD3 R4, R21.reuse, 0x2, RZ ;  /* 0x0000000215047810 */ /* 0x040fe40007ffe0ff */
[C---:B------:R-:W-:Y:S01]  /*5fa0*/  IADD3 R28, R21.reuse, 0x3, RZ ;  /* 0x00000003151c7810 */ /* 0x040fe20007ffe0ff */
[----:B----4-:R-:W-:Y:S01]  /*5fb0*/  FFMA.FTZ R101, R50, R3, R101 ;  /* 0x0000000332657223 */ /* 0x010fe20000010065 */
[-C--:B------:R-:W-:Y:S01]  /*5fc0*/  LEA.HI.SX32 R8, R21, R21.reuse, 0x1b ;  /* 0x0000001515087211 */ /* 0x080fe200078fdaff */
[----:B------:R-:W-:Y:S01]  /*5fd0*/  FMUL.FTZ R31, R13, R30 ;  /* 0x0000001e0d1f7220 */ /* 0x000fe20000410000 */
[----:B------:R-:W-:Y:S01]  /*5fe0*/  LEA.HI.SX32 R2, R2, R21, 0x1b ;  /* 0x0000001502027211 */ /* 0x000fe200078fdaff */
[----:B------:R-:W-:Y:S01]  /*5ff0*/  FMUL.FTZ R82, R82, R83 ;  /* 0x0000005352527220 */ /* 0x000fe20000410000 */
[----:B------:R-:W-:-:S02]  /*6000*/  LEA.HI.SX32 R3, R4, R21, 0x1b ;  /* 0x0000001504037211 */ /* 0x000fc400078fdaff */
[----:B------:R-:W-:Y:S01]  /*6010*/  LEA.HI.SX32 R4, R28, R21, 0x1b ;  /* 0x000000151c047211 */ /* 0x000fe200078fdaff */
[----:B------:R-:W-:Y:S01]  /*6020*/  STS [R8.X4+0x2100], R81 ;  /* 0x0021005108007388 */ /* 0x000fe20000004800 */
[----:B------:R-:W-:-:S03]  /*6030*/  FMUL.FTZ R83, R26, R23 ;  /* 0x000000171a537220 */ /* 0x000fc60000410000 */
[----:B------:R-:W-:Y:S01]  /*6040*/  STS [R2.X4+0x2104], R31 ;  /* 0x0021041f02007388 */ /* 0x000fe20000004800 */
[----:B------:R-:W-:-:S03]  /*6050*/  FFMA.FTZ R23, R27, R23, R24 ;  /* 0x000000171b177223 */ /* 0x000fc60000010018 */
[----:B------:R-:W-:Y:S01]  /*6060*/  STS [R3.X4+0x2108], R32 ;  /* 0x0021082003007388 */ /* 0x000fe20000004800 */
[----:B------:R-:W-:-:S03]  /*6070*/  FMUL.FTZ R27, R41, R106 ;  /* 0x0000006a291b7220 */ /* 0x000fc60000410000 */
[----:B------:R-:W-:Y:S04]  /*6080*/  STS [R4.X4+0x210c], R82 ;  /* 0x00210c5204007388 */ /* 0x000fe80000004800 */
[----:B------:R0:W-:Y:S04]  /*6090*/  STS [R8.X4+0x2110], R12 ;  /* 0x0021100c08007388 */ /* 0x0001e80000004800 */
[----:B------:R1:W-:Y:S04]  /*60a0*/  STS [R8.X4+0x2118], R10 ;  /* 0x0021180a08007388 */ /* 0x0003e80000004800 */
[----:B------:R2:W-:Y:S01]  /*60b0*/  STS [R8.X4+0x211c], R9 ;  /* 0x00211c0908007388 */ /* 0x0005e20000004800 */
[----:B0-----:R-:W-:-:S02]  /*60c0*/  FMUL.FTZ R12, R38, R111 ;  /* 0x0000006f260c7220 */ /* 0x001fc40000410000 */
[----:B-1----:R-:W-:Y:S01]  /*60d0*/  FMUL.FTZ R10, R40, R109 ;  /* 0x0000006d280a7220 */ /* 0x002fe20000410000 */
[----:B------:R0:W-:Y:S01]  /*60e0*/  STS [R8.X4+0x2114], R11 ;  /* 0x0021140b08007388 */ /* 0x0001e20000004800 */
[----:B--2---:R-:W-:Y:S02]  /*60f0*/  FMUL.FTZ R9, R39, R108 ;  /* 0x0000006c27097220 */ /* 0x004fe40000410000 */
[----:B------:R-:W-:Y:S02]  /*6100*/  FFMA.FTZ R22, R86, R22, R23 ;  /* 0x0000001656167223 */ /* 0x000fe40000010017 */
[----:B------:R-:W-:Y:S02]  /*6110*/  FMUL.FTZ R87, R87, R110 ;  /* 0x0000006e57577220 */ /* 0x000fe40000410000 */
[----:B------:R-:W-:Y:S02]  /*6120*/  FMUL.FTZ R5, R5, R10 ;  /* 0x0000000a05057220 */ /* 0x000fe40000410000 */
[----:B0-----:R-:W-:-:S02]  /*6130*/  FMUL.FTZ R11, R96, R27 ;  /* 0x0000001b600b7220 */ /* 0x001fc40000410000 */
[----:B------:R-:W-:Y:S02]  /*6140*/  FMUL.FTZ R23, R14, R9 ;  /* 0x000000090e177220 */ /* 0x000fe40000410000 */
[----:B------:R-:W-:Y:S01]  /*6150*/  FMUL.FTZ R15, R15, R12 ;  /* 0x0000000c0f0f7220 */ /* 0x000fe20000410000 */
[----:B------:R-:W-:Y:S01]  /*6160*/  STS [R8.X4+0x2120], R25 ;  /* 0x0021201908007388 */ /* 0x000fe20000004800 */
[----:B------:R-:W-:-:S03]  /*6170*/  FFMA.FTZ R27, R97, R27, R22 ;  /* 0x0000001b611b7223 */ /* 0x000fc60000010016 */
[----:B------:R-:W-:Y:S04]  /*6180*/  STS [R8.X4+0x2124], R83 ;  /* 0x0021245308007388 */ /* 0x000fe80000004800 */
[----:B------:R-:W-:Y:S04]  /*6190*/  STS [R8.X4+0x2128], R85 ;  /* 0x0021285508007388 */ /* 0x000fe80000004800 */
[----:B------:R-:W-:Y:S04]  /*61a0*/  STS [R8.X4+0x212c], R11 ;  /* 0x00212c0b08007388 */ /* 0x000fe80000004800 */
[----:B------:R-:W-:Y:S04]  /*61b0*/  STS [R8.X4+0x2130], R5 ;  /* 0x0021300508007388 */ /* 0x000fe80000004800 */
[----:B------:R-:W-:Y:S04]  /*61c0*/  STS [R8.X4+0x2134], R23 ;  /* 0x0021341708007388 */ /* 0x000fe80000004800 */
[----:B------:R-:W-:Y:S04]  /*61d0*/  STS [R8.X4+0x2138], R15 ;  /* 0x0021380f08007388 */ /* 0x000fe80000004800 */
[----:B------:R-:W-:Y:S01]  /*61e0*/  STS [R8.X4+0x213c], R87 ;  /* 0x00213c5708007388 */ /* 0x000fe20000004800 */
[----:B------:R-:W-:-:S04]  /*61f0*/  FFMA.FTZ R10, R100, R10, R27 ;  /* 0x0000000a640a7223 */ /* 0x000fc8000001001b */
[----:B------:R-:W-:Y:S01]  /*6200*/  FFMA.FTZ R9, R29, R9, R10 ;  /* 0x000000091d097223 */ /* 0x000fe2000001000a */
[----:B------:R0:W-:Y:S01]  /*6210*/  STL [R1+0x18], R102 ;  /* 0x0000186601007387 */ /* 0x0001e20000100800 */
[C---:B------:R-:W-:Y:S02]  /*6220*/  IADD3 R22, R95.reuse, 0x80, RZ ;  /* 0x000000805f167810 */ /* 0x040fe40007ffe0ff */
[----:B------:R-:W-:Y:S01]  /*6230*/  FFMA.FTZ R12, R84, R12, R9 ;  /* 0x0000000c540c7223 */ /* 0x000fe20000010009 */
[C---:B------:R-:W-:Y:S02]  /*6240*/  IADD3 R24, R95.reuse, 0x100, RZ ;  /* 0x000001005f187810 */ /* 0x040fe40007ffe0ff */
[C---:B------:R-:W-:Y:S02]  /*6250*/  IADD3 R108, R95.reuse, 0x180, RZ ;  /* 0x000001805f6c7810 */ /* 0x040fe40007ffe0ff */
[C---:B------:R-:W-:Y:S02]  /*6260*/  IADD3 R106, R95.reuse, 0x280, RZ ;  /* 0x000002805f6a7810 */ /* 0x040fe40007ffe0ff */
[----:B------:R-:W-:-:S02]  /*6270*/  IADD3 R26, R95, 0x380, RZ ;  /* 0x000003805f1a7810 */ /* 0x000fc40007ffe0ff */
[C---:B0-----:R-:W-:Y:S02]  /*6280*/  IADD3 R102, R95.reuse, 0x400, RZ ;  /* 0x000004005f667810 */ /* 0x041fe40007ffe0ff */
[C---:B------:R-:W-:Y:S02]  /*6290*/  IADD3 R28, R95.reuse, 0x480, RZ ;  /* 0x000004805f1c7810 */ /* 0x040fe40007ffe0ff */
[C---:B------:R-:W-:Y:S02]  /*62a0*/  IADD3 R96, R95.reuse, 0x500, RZ ;  /* 0x000005005f607810 */ /* 0x040fe40007ffe0ff */
[C---:B------:R-:W-:Y:S02]  /*62b0*/  IADD3 R30, R95.reuse, 0x580, RZ ;  /* 0x000005805f1e7810 */ /* 0x040fe40007ffe0ff */
[C---:B------:R-:W-:Y:S02]  /*62c0*/  IADD3 R86, R95.reuse, 0x600, RZ ;  /* 0x000006005f567810 */ /* 0x040fe40007ffe0ff */
[----:B------:R-:W-:-:S02]  /*62d0*/  IADD3 R32, R95, 0x680, RZ ;  /* 0x000006805f207810 */ /* 0x000fc40007ffe0ff */
[C---:B------:R-:W-:Y:S02]  /*62e0*/  IADD3 R84, R95.reuse, 0x700, RZ ;  /* 0x000007005f547810 */ /* 0x040fe40007ffe0ff */
[C---:B------:R-:W-:Y:S01]  /*62f0*/  IADD3 R10, R95.reuse, 0x780, RZ ;  /* 0x000007805f0a7810 */ /* 0x040fe20007ffe0ff */
[----:B------:R0:W-:Y:S01]  /*6300*/  STL [R1+0x1c], R101 ;  /* 0x00001c6501007387 */ /* 0x0001e20000100800 */
[----:B------:R-:W-:-:S03]  /*6310*/  LEA.HI.SX32 R14, R95, R95, 0x1b ;  /* 0x0000005f5f0e7211 */ /* 0x000fc600078fdaff */
[----:B------:R-:W-:Y:S01]  /*6320*/  BAR.SYNC.DEFER_BLOCKING 0x0 ;  /* 0x0000000000007b1d */ /* 0x000fe20000010000 */
[-C--:B------:R-:W-:Y:S02]  /*6330*/  LEA.HI.SX32 R109, R24, R95.reuse, 0x1b ;  /* 0x0000005f186d7211 */ /* 0x080fe400078fdaff */
[-C--:B------:R-:W-:Y:S02]  /*6340*/  LEA.HI.SX32 R108, R108, R95.reuse, 0x1b ;  /* 0x0000005f6c6c7211 */ /* 0x080fe400078fdaff */
[-C--:B------:R-:W-:Y:S02]  /*6350*/  LEA.HI.SX32 R106, R106, R95.reuse, 0x1b ;  /* 0x0000005f6a6a7211 */ /* 0x080fe400078fdaff */
[-C--:B0-----:R-:W-:Y:S02]  /*6360*/  LEA.HI.SX32 R101, R22, R95.reuse, 0x1b ;  /* 0x0000005f16657211 */ /* 0x081fe400078fdaff */
[-C--:B------:R-:W-:Y:S02]  /*6370*/  LEA.HI.SX32 R103, R26, R95.reuse, 0x1b ;  /* 0x0000005f1a677211 */ /* 0x080fe400078fdaff */
[----:B------:R-:W-:-:S02]  /*6380*/  LEA.HI.SX32 R102, R102, R95, 0x1b ;  /* 0x0000005f66667211 */ /* 0x000fc400078fdaff */
[-C--:B------:R-:W-:Y:S02]  /*6390*/  LEA.HI.SX32 R97, R28, R95.reuse, 0x1b ;  /* 0x0000005f1c617211 */ /* 0x080fe400078fdaff */
[-C--:B------:R-:W-:Y:S02]  /*63a0*/  LEA.HI.SX32 R96, R96, R95.reuse, 0x1b ;  /* 0x0000005f60607211 */ /* 0x080fe400078fdaff */
[-C--:B------:R-:W-:Y:S02]  /*63b0*/  LEA.HI.SX32 R87, R30, R95.reuse, 0x1b ;  /* 0x0000005f1e577211 */ /* 0x080fe400078fdaff */
[-C--:B------:R-:W-:Y:S02]  /*63c0*/  LEA.HI.SX32 R86, R86, R95.reuse, 0x1b ;  /* 0x0000005f56567211 */ /* 0x080fe400078fdaff */
[-C--:B------:R-:W-:Y:S02]  /*63d0*/  LEA.HI.SX32 R85, R32, R95.reuse, 0x1b ;  /* 0x0000005f20557211 */ /* 0x080fe400078fdaff */
[-C--:B------:R-:W-:Y:S01]  /*63e0*/  LEA.HI.SX32 R84, R84, R95.reuse, 0x1b ;  /* 0x0000005f54547211 */ /* 0x080fe200078fdaff */
[----:B------:R-:W0:Y:S01]  /*63f0*/  LDS R105, [R14.X4+0x2100] ;  /* 0x002100000e697984 */ /* 0x000e220000004800 */
[----:B------:R-:W-:Y:S01]  /*6400*/  LEA.HI.SX32 R83, R10, R95, 0x1b ;  /* 0x0000005f0a537211 */ /* 0x000fe200078fdaff */
[----:B------:R-:W-:-:S02]  /*6410*/  FMUL.FTZ R10, R155, R141 ;  /* 0x0000008d9b0a7220 */ /* 0x000fc40000410000 */
[----:B------:R-:W1:Y:S01]  /*6420*/  LDS R98, [R101.X4+0x2300] ;  /* 0x0023000065627984 */ /* 0x000e620000004800 */
[----:B------:R-:W-:-:S03]  /*6430*/  FMUL.FTZ R5, R153, R120 ;  /* 0x0000007899057220 */ /* 0x000fc60000410000 */
[----:B------:R-:W2:Y:S04]  /*6440*/  LDS R22, [R109.X4+0x2500] ;  /* 0x002500006d167984 */ /* 0x000ea80000004800 */
[----:B------:R-:W3:Y:S04]  /*6450*/  LDS R23, [R108.X4+0x2700] ;  /* 0x002700006c177984 */ /* 0x000ee80000004800 */
[----:B------:R-:W4:Y:S04]  /*6460*/  LDS R24, [R107.X4+0x2900] ;  /* 0x002900006b187984 */ /* 0x000f280000004800 */
[----:B------:R-:W0:Y:S04]  /*6470*/  LDS R25, [R106.X4+0x2b00] ;  /* 0x002b00006a197984 */ /* 0x000e280000004800 */
        /* <DEDUP_REMOVED lines=10> */
[----:B------:R-:W-:Y:S04]  /*6520*/  STS [R8.X4+0x4200], R134 ;  /* 0x0042008608007388 */ /* 0x000fe80000004800 */
[----:B------:R-:W-:Y:S04]  /*6530*/  STS [R2.X4+0x4204], R135 ;  /* 0x0042048702007388 */ /* 0x000fe80000004800 */
[----:B------:R5:W-:Y:S04]  /*6540*/  STS [R3.X4+0x4208], R10 ;  /* 0x0042080a03007388 */ /* 0x000be80000004800 */
[----:B------:R1:W-:Y:S04]  /*6550*/  STS [R4.X4+0x420c], R119 ;  /* 0x00420c7704007388 */ /* 0x0003e80000004800 */
[----:B------:R2:W-:Y:S01]  /*6560*/  STS [R8.X4+0x4210], R5 ;  /* 0x0042100508007388 */ /* 0x0005e20000004800 */
[----:B-----5:R-:W-:Y:S01]  /*6570*/  IMAD.U32 R3, RZ, RZ, UR14 ;  /* 0x0000000eff037e24 */ /* 0x020fe2000f8e00ff */
[----:B-1----:R-:W-:Y:S01]  /*6580*/  MOV R4, R95 ;  /* 0x0000005f00047202 */ /* 0x002fe20000000f00 */
[----:B--2---:R-:W-:-:S04]  /*6590*/  IMAD.MOV.U32 R5, RZ, RZ, RZ ;  /* 0x000000ffff057224 */ /* 0x004fc800078e00ff */
[----:B------:R-:W-:-:S04]  /*65a0*/  IMAD.WIDE.U32 R2, R3, c[0x0][0x298], R4 ;  /* 0x0000a60003027a25 */ /* 0x000fc800078e0004 */
[----:B------:R-:W-:Y:S01]  /*65b0*/  IMAD.U32 R15, RZ, RZ, UR14 ;  /* 0x0000000eff0f7e24 */ /* 0x000fe2000f8e00ff */
[----:B------:R-:W-:Y:S01]  /*65c0*/  IADD3 R3, R3, UR34, RZ ;  /* 0x0000002203037c10 */ /* 0x000fe2000fffe0ff */
[----:B------:R-:W-:Y:S02]  /*65d0*/  ULDC.64 UR34, c[0x0][0x2a0] ;  /* 0x0000a80000227ab9 */ /* 0x000fe40000000a00 */
[----:B------:R-:W-:Y:S01]  /*65e0*/  IMAD.WIDE.U32 R4, R15, c[0x0][0x2b8], R4 ;  /* 0x0000ae000f047a25 */ /* 0x000fe200078e0004 */
[----:B------:R-:W-:-:S03]  /*65f0*/  UIMAD UR34, UR10, UR34, URZ ;  /* 0x000000220a2272a4 */ /* 0x000fc6000f8e023f */
[----:B------:R-:W-:Y:S02]  /*6600*/  IMAD.U32 R15, RZ, RZ, UR11 ;  /* 0x0000000bff0f7e24 */ /* 0x000fe4000f8e00ff */
[----:B------:R-:W-:Y:S01]  /*6610*/  FMUL.FTZ R11, R149, R124 ;  /* 0x0000007c950b7220 */ /* 0x000fe20000410000 */
[----:B------:R-:W-:Y:S01]  /*6620*/  UIMAD UR34, UR11, UR35, UR34 ;  /* 0x000000230b2272a4 */ /* 0x000fe2000f8e0222 */
[----:B------:R-:W-:Y:S01]  /*6630*/  IMAD.WIDE.U32 R2, R15, c[0x0][0x2a0], R2 ;  /* 0x0000a8000f027a25 */ /* 0x000fe200078e0002 */
[----:B------:R-:W-:Y:S02]  /*6640*/  USHF.R.S32.HI UR35, URZ, 0x1f, UR38 ;  /* 0x0000001f3f237899 */ /* 0x000fe40008011426 */
[----:B------:R1:W-:Y:S01]  /*6650*/  STS [R8.X4+0x4220], R11 ;  /* 0x0042200b08007388 */ /* 0x0003e20000004800 */
[----:B------:R-:W-:Y:S01]  /*6660*/  IMAD.U32 R100, RZ, RZ, UR38 ;  /* 0x00000026ff647e24 */ /* 0x000fe2000f8e00ff */
[----:B------:R-:W-:Y:S01]  /*6670*/  IADD3 R5, R5, UR36, RZ ;  /* 0x0000002405057c10 */ /* 0x000fe2000fffe0ff */
[----:B------:R-:W-:Y:S01]  /*6680*/  FMUL.FTZ R7, R7, R110 ;  /* 0x0000006e07077220 */ /* 0x000fe20000410000 */
[----:B------:R-:W-:Y:S01]  /*6690*/  IADD3 R110, R3, UR34, RZ ;  /* 0x00000022036e7c10 */ /* 0x000fe2000fffe0ff */
[----:B------:R-:W-:Y:S01]  /*66a0*/  FMUL.FTZ R9, R151, R122 ;  /* 0x0000007a97097220 */ /* 0x000fe20000410000 */
[----:B------:R-:W-:Y:S01]  /*66b0*/  IADD3 R10, P0, R2, UR38, RZ ;  /* 0x00000026020a7c10 */ /* 0x000fe2000ff1e0ff */
[----:B------:R-:W-:Y:S01]  /*66c0*/  ULDC.64 UR36, c[0x0][0x2c0] ;  /* 0x0000b00000247ab9 */ /* 0x000fe20000000a00 */
[----:B-1----:R-:W-:Y:S01]  /*66d0*/  FMUL.FTZ R11, R145, R128 ;  /* 0x00000080910b7220 */ /* 0x002fe20000410000 */
[----:B------:R-:W-:Y:S01]  /*66e0*/  IADD3 R100, -R100, c[0x0][0x168], -R95 ;  /* 0x00005a0064647a10 */ /* 0x000fe20007ffe95f */
[----:B------:R-:W-:Y:S01]  /*66f0*/  UIMAD UR36, UR10, UR36, URZ ;  /* 0x000000240a2472a4 */ /* 0x000fe2000f8e023f */
[----:B------:R-:W-:-:S02]  /*6700*/  MOV R111, UR11 ;  /* 0x0000000b006f7c02 */ /* 0x000fc40008000f00 */
[----:B------:R1:W-:Y:S01]  /*6710*/  STS [R8.X4+0x4230], R11 ;  /* 0x0042300b08007388 */ /* 0x0003e20000004800 */
[----:B------:R-:W-:Y:S01]  /*6720*/  FMUL.FTZ R121, R152, R121 ;  /* 0x0000007998797220 */ /* 0x000fe20000410000 */
[----:B------:R-:W-:Y:S01]  /*6730*/  UIMAD UR36, UR11, UR37, UR36 ;  /* 0x000000250b2472a4 */ /* 0x000fe2000f8e0224 */
[----:B------:R-:W-:Y:S01]  /*6740*/  FMUL.FTZ R123, R150, R123 ;  /* 0x0000007b967b7220 */ /* 0x000fe20000410000 */
[----:B------:R2:W-:Y:S01]  /*6750*/  STS [R8.X4+0x4218], R9 ;  /* 0x0042180908007388 */ /* 0x0005e20000004800 */
[----:B------:R-:W-:Y:S02]  /*6760*/  FMUL.FTZ R125, R148, R125 ;  /* 0x0000007d947d7220 */ /* 0x000fe40000410000 */
[----:B------:R-:W-:Y:S01]  /*6770*/  FMUL.FTZ R127, R146, R127 ;  /* 0x0000007f927f7220 */ /* 0x000fe20000410000 */
[----:B-1----:R-:W-:Y:S02]  /*6780*/  IADD3.X R11, R110, UR35, RZ, P0, !PT ;  /* 0x000000236e0b7c10 */ /* 0x002fe400087fe4ff */
[----:B------:R-:W-:Y:S01]  /*6790*/  ISETP.GE.AND P0, PT, R100, 0x1, PT ;  /* 0x000000016400780c */ /* 0x000fe20003f06270 */
[----:B------:R-:W-:-:S02]  /*67a0*/  FMUL.FTZ R129, R144, R129 ;  /* 0x0000008190817220 */ /* 0x000fc40000410000 */
[----:B--2---:R-:W-:Y:S02]  /*67b0*/  FMUL.FTZ R9, R147, R126 ;  /* 0x0000007e93097220 */ /* 0x004fe40000410000 */
[----:B------:R-:W-:Y:S02]  /*67c0*/  FMUL.FTZ R15, R143, R130 ;  /* 0x000000828f0f7220 */ /* 0x000fe40000410000 */
[----:B------:R-:W-:Y:S02]  /*67d0*/  FMUL.FTZ R131, R142, R131 ;  /* 0x000000838e837220 */ /* 0x000fe40000410000 */
[----:B------:R-:W-:Y:S01]  /*67e0*/  IMAD.WIDE.U32 R4, R111, c[0x0][0x2c0], R4 ;  /* 0x0000b0006f047a25 */ /* 0x000fe200078e0004 */
[----:B------:R-:W-:Y:S04]  /*67f0*/  STS [R8.X4+0x4214], R121 ;  /* 0x0042147908007388 */ /* 0x000fe80000004800 */
[----:B------:R-:W-:Y:S01]  /*6800*/  STS [R8.X4+0x421c], R123 ;  /* 0x00421c7b08007388 */ /* 0x000fe20000004800 */
[----:B------:R-:W-:-:S03]  /*6810*/  IADD3 R111, R5, UR36, RZ ;  /* 0x00000024056f7c10 */ /* 0x000fc6000fffe0ff */
[----:B------:R-:W-:Y:S04]  /*6820*/  STS [R8.X4+0x4224], R125 ;  /* 0x0042247d08007388 */ /* 0x000fe80000004800 */
[----:B------:R-:W-:Y:S04]  /*6830*/  STS [R8.X4+0x4228], R9 ;  /* 0x0042280908007388 */ /* 0x000fe80000004800 */
[----:B------:R-:W-:Y:S04]  /*6840*/  STS [R8.X4+0x422c], R127 ;  /* 0x00422c7f08007388 */ /* 0x000fe80000004800 */
[----:B------:R-:W-:Y:S04]  /*6850*/  STS [R8.X4+0x4234], R129 ;  /* 0x0042348108007388 */ /* 0x000fe80000004800 */
[----:B------:R-:W-:Y:S04]  /*6860*/  STS [R8.X4+0x4238], R15 ;  /* 0x0042380f08007388 */ /* 0x000fe80000004800 */
[----:B------:R1:W-:Y:S01]  /*6870*/  STS [R8.X4+0x423c], R131 ;  /* 0x00423c8308007388 */ /* 0x0003e20000004800 */
[----:B------:R-:W-:Y:S01]  /*6880*/  BSSY B0, `(.L_x_920) ;  /* 0x0000019000007945 */ /* 0x000fe20003800000 */
[----:B------:R-:W-:-:S02]  /*6890*/  FMUL.FTZ R16, R16, R99 ;  /* 0x0000006310107220 */ /* 0x000fc40000410000 */
[----:B------:R-:W-:Y:S01]  /*68a0*/  BAR.SYNC.DEFER_BLOCKING 0x0 ;  /* 0x0000000000007b1d */ /* 0x000fe20000010000 */
[----:B-1----:R-:W-:Y:S01]  /*68b0*/  IADD3 R8, P1, R4, UR38, RZ ;  /* 0x0000002604087c10 */ /* 0x002fe2000ff3e0ff */
[----:B------:R-:W-:-:S03]  /*68c0*/  FMUL.FTZ R99, R99, UR43 ;  /* 0x0000002b63637c20 */ /* 0x000fc60008410000 */
[----:B------:R-:W-:Y:S01]  /*68d0*/  IADD3.X R9, R111, UR35, RZ, P1, !PT ;  /* 0x000000236f097c10 */ /* 0x000fe20008ffe4ff */
[----:B------:R-:W-:Y:S05]  /*68e0*/  @!P0 BRA `(.L_x_921) ;  /* 0x0000012000008947 */ /* 0x000fea0003800000 */
[----:B0--34-:R0:W1:Y:S01]  /*68f0*/  LDS R119, [R14.X4+0x4200] ;  /* 0x004200000e777984 */ /* 0x0190620000004800 */
[----:B------:R-:W-:Y:S01]  /*6900*/  ULDC.64 UR34, c[0x0][0x2b0] ;  /* 0x0000ac0000227ab9 */ /* 0x000fe20000000a00 */
[----:B------:R-:W-:Y:S01]  /*6910*/  IMAD.U32 R15, RZ, RZ, UR7 ;  /* 0x00000007ff0f7e24 */ /* 0x000fe2000f8e00ff */
[----:B------:R-:W-:-:S03]  /*6920*/  UIMAD UR34, UR42, UR34, URZ ;  /* 0x000000222a2272a4 */ /* 0x000fc6000f8e023f */
[----:B------:R-:W-:Y:S01]  /*6930*/  IMAD.WIDE.U32 R10, R15, c[0x0][0x2b0], R10 ;  /* 0x0000ac000f0a7a25 */ /* 0x000fe200078e000a */
[----:B------:R-:W-:-:S03]  /*6940*/  UIMAD UR36, UR7, UR35, UR34 ;  /* 0x00000023072472a4 */ /* 0x000fc6000f8e0222 */
[----:B------:R-:W-:Y:S01]  /*6950*/  ULDC.64 UR34, c[0x0][0x2d0] ;  /* 0x0000b40000227ab9 */ /* 0x000fe20000000a00 */
[----:B0-----:R-:W-:Y:S01]  /*6960*/  IMAD.WIDE.U32 R14, R15, c[0x0][0x2d0], R8 ;  /* 0x0000b4000f0e7a25 */ /* 0x001fe200078e0008 */
[----:B------:R-:W-:Y:S01]  /*6970*/  UIMAD UR34, UR42, UR34, URZ ;  /* 0x000000222a2272a4 */ /* 0x000fe2000f8e023f */
[----:B------:R-:W-:Y:S02]  /*6980*/  LEA R8, P0, R10, c[0x0][0x318], 0x2 ;  /* 0x0000c6000a087a11 */ /* 0x000fe400078010ff */
[----:B------:R-:W-:Y:S01]  /*6990*/  IADD3 R9, R11, UR36, RZ ;  /* 0x000000240b097c10 */ /* 0x000fe2000fffe0ff */
[----:B------:R-:W-:-:S03]  /*69a0*/  UIMAD UR34, UR7, UR35, UR34 ;  /* 0x00000023072272a4 */ /* 0x000fc6000f8e0222 */
[----:B------:R-:W-:Y:S02]  /*69b0*/  LEA.HI.X R9, R10, c[0x0][0x31c], R9, 0x2, P0 ;  /* 0x0000c7000a097a11 */ /* 0x000fe400000f1409 */
[C---:B------:R-:W-:Y:S02]  /*69c0*/  LEA R10, P0, R14.reuse, c[0x0][0x320], 0x2 ;  /* 0x0000c8000e0a7a11 */ /* 0x040fe400078010ff */
[----:B------:R-:W-:Y:S01]  /*69d0*/  IADD3 R11, R15, UR34, RZ ;  /* 0x000000220f0b7c10 */ /* 0x000fe2000fffe0ff */
[----:B------:R0:W-:Y:S03]  /*69e0*/  RED.E.ADD.F32.FTZ.RN.STRONG.GPU [R8.64], R105 ;  /* 0x000000690800798e */ /* 0x0001e6000c10e79c */
[----:B------:R-:W-:-:S05]  /*69f0*/  LEA.HI.X R11, R14, c[0x0][0x324], R11, 0x2, P0 ;  /* 0x0000c9000e0b7a11 */ /* 0x000fca00000f140b */
[----:B-1----:R0:W-:Y:S02]  /*6a00*/  RED.E.ADD.F32.FTZ.RN.STRONG.GPU [R10.64], R119 ;  /* 0x000000770a00798e */ /* 0x0021e4000c10e79c */
.L_x_921:
[----:B0--34-:R-:W-:Y:S05]  /*6a10*/  BSYNC B0 ;  /* 0x0000000000007941 */ /* 0x019fea0003800000 */
.L_x_920:
[----:B------:R-:W0:Y:S01]  /*6a20*/  LDS R101, [R101.X4+0x4400] ;  /* 0x0044000065657984 */ /* 0x000e220000004800 */
[----:B------:R-:W-:Y:S01]  /*6a30*/  USHF.L.U64.HI UR37, UR8, 0x2, UR9 ;  /* 0x0000000208257899 */ /* 0x000fe20008010209 */
[----:B------:R-:W-:Y:S01]  /*6a40*/  ISETP.GE.AND P0, PT, R100, 0x81, PT ;  /* 0x000000816400780c */ /* 0x000fe20003f06270 */
[----:B------:R-:W-:Y:S01]  /*6a50*/  ULDC.64 UR34, c[0x0][0x2b0] ;  /* 0x0000ac0000227ab9 */ /* 0x000fe20000000a00 */
[----:B------:R-:W-:Y:S01]  /*6a60*/  LEA R8, P1, R2, c[0x0][0x318], 0x2 ;  /* 0x0000c60002087a11 */ /* 0x000fe200078210ff */
[----:B------:R-:W-:Y:S01]  /*6a70*/  UIMAD UR34, UR37, UR34, URZ ;  /* 0x00000022252272a4 */ /* 0x000fe2000f8e023f */
[----:B------:R-:W-:Y:S01]  /*6a80*/  LEA R10, P2, R4, c[0x0][0x320], 0x2 ;  /* 0x0000c800040a7a11 */ /* 0x000fe200078410ff */
[----:B------:R-:W-:Y:S01]  /*6a90*/  USHF.L.U32 UR43, UR8, 0x2, URZ ;  /* 0x00000002082b7899 */ /* 0x000fe2000800063f */
[----:B------:R-:W-:Y:S01]  /*6aa0*/  BSSY B0, `(.L_x_922) ;  /* 0x0000016000007945 */ /* 0x000fe20003800000 */
[----:B------:R-:W-:Y:S02]  /*6ab0*/  LEA.HI.X R9, R2, c[0x0][0x31c], R110, 0x2, P1 ;  /* 0x0000c70002097a11 */ /* 0x000fe400008f146e */
[----:B------:R-:W-:Y:S01]  /*6ac0*/  UIMAD UR36, UR43, UR35, UR34 ;  /* 0x000000232b2472a4 */ /* 0x000fe2000f8e0222 */
[----:B------:R-:W-:-:S02]  /*6ad0*/  LEA.HI.X R11, R4, c[0x0][0x324], R111, 0x2, P2 ;  /* 0x0000c900040b7a11 */ /* 0x000fc400010f146f */
[----:B------:R-:W-:Y:S02]  /*6ae0*/  ULDC.64 UR34, c[0x0][0x2d0] ;  /* 0x0000b40000227ab9 */ /* 0x000fe40000000a00 */
[----:B------:R-:W-:Y:S02]  /*6af0*/  UIMAD UR34, UR37, UR34, URZ ;  /* 0x00000022252272a4 */ /* 0x000fe4000f8e023f */
[----:B------:R-:W-:Y:S02]  /*6b00*/  UIMAD UR37, UR6, -0x800, UR12 ;  /* 0xfffff800062578a4 */ /* 0x000fe4000f8e020c */
[----:B------:R-:W-:Y:S02]  /*6b10*/  UIMAD UR35, UR43, UR35, UR34 ;  /* 0x000000232b2372a4 */ /* 0x000fe4000f8e0222 */
[----:B------:R-:W-:Y:S01]  /*6b20*/  USHF.R.S32.HI UR34, URZ, 0x1f, UR37 ;  /* 0x0000001f3f227899 */ /* 0x000fe20008011425 */
[----:B------:R-:W-:Y:S06]  /*6b30*/  @!P0 BRA `(.L_x_923) ;  /* 0x000000c000008947 */ /* 0x000fec0003800000 */
[----:B------:R-:W-:Y:S01]  /*6b40*/  MOV R3, UR37 ;  /* 0x0000002500037c02 */ /* 0x000fe20008000f00 */
[----:B------:R-:W-:-:S04]  /*6b50*/  IMAD.U32 R5, RZ, RZ, UR43 ;  /* 0x0000002bff057e24 */ /* 0x000fc8000f8e00ff */
[----:B------:R-:W-:-:S06]  /*6b60*/  IMAD.WIDE R2, R3, 0x4, R8 ;  /* 0x0000000403027825 */ /* 0x000fcc00078e0208 */
[----:B------:R-:W-:-:S05]  /*6b70*/  IMAD.WIDE.U32 R2, R5, c[0x0][0x2b0], R2 ;  /* 0x0000ac0005027a25 */ /* 0x000fca00078e0002 */
[----:B------:R-:W-:Y:S01]  /*6b80*/  IADD3 R3, R3, UR36, RZ ;  /* 0x0000002403037c10 */ /* 0x000fe2000fffe0ff */
[----:B------:R-:W-:-:S04]  /*6b90*/  IMAD.U32 R5, RZ, RZ, UR37 ;  /* 0x00000025ff057e24 */ /* 0x000fc8000f8e00ff */
[----:B------:R1:W-:Y:S02]  /*6ba0*/  RED.E.ADD.F32.FTZ.RN.STRONG.GPU [R2.64+-0x1e00], R98 ;  /* 0xffe200620200798e */ /* 0x0003e4000c10e79c */
[----:B-1----:R-:W-:Y:S01]  /*6bb0*/  IMAD.WIDE R2, R5, 0x4, R10 ;  /* 0x0000000405027825 */ /* 0x002fe200078e020a */
[----:B------:R-:W-:-:S05]  /*6bc0*/  MOV R5, UR43 ;  /* 0x0000002b00057c02 */ /* 0x000fca0008000f00 */
[----:B------:R-:W-:-:S05]  /*6bd0*/  IMAD.WIDE.U32 R2, R5, c[0x0][0x2d0], R2 ;  /* 0x0000b40005027a25 */ /* 0x000fca00078e0002 */
[----:B------:R-:W-:-:S05]  /*6be0*/  IADD3 R3, R3, UR35, RZ ;  /* 0x0000002303037c10 */ /* 0x000fca000fffe0ff */
[----:B0-----:R0:W-:Y:S02]  /*6bf0*/  RED.E.ADD.F32.FTZ.RN.STRONG.GPU [R2.64+-0x1e00], R101 ;  /* 0xffe200650200798e */ /* 0x0011e4000c10e79c */
.L_x_923:
[----:B------:R-:W-:Y:S05]  /*6c00*/  BSYNC B0 ;  /* 0x0000000000007941 */ /* 0x000fea0003800000 */
.L_x_922:
[----:B------:R-:W1:Y:S01]  /*6c10*/  LDS R109, [R109.X4+0x4600] ;  /* 0x004600006d6d7984 */ /* 0x000e620000004800 */
[----:B------:R-:W-:Y:S01]  /*6c20*/  USHF.L.U32 UR42, UR37, 0x2, URZ ;  /* 0x00000002252a7899 */ /* 0x000fe2000800063f */
[----:B------:R-:W-:Y:S01]  /*6c30*/  ISETP.GE.AND P6, PT, R100, 0x101, PT ;  /* 0x000001016400780c */ /* 0x000fe20003fc6270 */
[----:B------:R-:W-:Y:S01]  /*6c40*/  USHF.L.U64.HI UR34, UR37, 0x2, UR34 ;  /* 0x0000000225227899 */ /* 0x000fe20008010222 */
[----:B------:R-:W-:Y:S01]  /*6c50*/  BSSY B0, `(.L_x_924) ;  /* 0x0000015000007945 */ /* 0x000fe20003800000 */
[----:B------:R-:W-:Y:S01]  /*6c60*/  FADD.FTZ R7, R12, R7 ;  /* 0x000000070c077221 */ /* 0x000fe20000010000 */
[----:B------:R-:W-:Y:S02]  /*6c70*/  ISETP.GE.AND P2, PT, R100, 0x281, PT ;  /* 0x000002816400780c */ /* 0x000fe40003f46270 */
[----:B0-----:R-:W-:Y:S02]  /*6c80*/  IADD3 R2, P0, R8, UR42, RZ ;  /* 0x0000002a08027c10 */ /* 0x001fe4000ff1e0ff */
[----:B------:R-:W-:-:S02]  /*6c90*/  IADD3 R4, P1, R10, UR42, RZ ;  /* 0x0000002a0a047c10 */ /* 0x000fc4000ff3e0ff */
[----:B------:R-:W-:Y:S01]  /*6ca0*/  IADD3.X R3, R9, UR34, RZ, P0, !PT ;  /* 0x0000002209037c10 */ /* 0x000fe200087fe4ff */
[----:B------:R-:W-:Y:S01]  /*6cb0*/  IMAD.U32 R9, RZ, RZ, UR43 ;  /* 0x0000002bff097e24 */ /* 0x000fe2000f8e00ff */
[----:B------:R-:W-:Y:S01]  /*6cc0*/  IADD3.X R5, R11, UR34, RZ, P1, !PT ;  /* 0x000000220b057c10 */ /* 0x000fe20008ffe4ff */
[----:B------:R-:W-:Y:S01]  /*6cd0*/  IMAD.U32 R11, RZ, RZ, UR43 ;  /* 0x0000002bff0b7e24 */ /* 0x000fe2000f8e00ff */
[C---:B------:R-:W-:Y:S01]  /*6ce0*/  ISETP.GE.AND P0, PT, R100.reuse, 0x181, PT ;  /* 0x000001816400780c */ /* 0x040fe20003f06270 */
[----:B------:R-:W-:Y:S01]  /*6cf0*/  IMAD.WIDE.U32 R2, R9, c[0x0][0x2b0], R2 ;  /* 0x0000ac0009027a25 */ /* 0x000fe200078e0002 */
[C---:B------:R-:W-:Y:S02]  /*6d00*/  ISETP.GE.AND P1, PT, R100.reuse, 0x201, PT ;  /* 0x000002016400780c */ /* 0x040fe40003f26270 */
[----:B------:R-:W-:Y:S01]  /*6d10*/  ISETP.GE.AND P3, PT, R100, 0x301, PT ;  /* 0x000003016400780c */ /* 0x000fe20003f66270 */
[----:B------:R-:W-:Y:S01]  /*6d20*/  IMAD.WIDE.U32 R4, R11, c[0x0][0x2d0], R4 ;  /* 0x0000b4000b047a25 */ /* 0x000fe200078e0004 */
[----:B------:R-:W-:-:S02]  /*6d30*/  IADD3 R3, R3, UR36, RZ ;  /* 0x0000002403037c10 */ /* 0x000fc4000fffe0ff */
[C---:B------:R-:W-:Y:S02]  /*6d40*/  ISETP.GE.AND P4, PT, R100.reuse, 0x381, PT ;  /* 0x000003816400780c */ /* 0x040fe40003f86270 */
[----:B------:R-:W-:Y:S02]  /*6d50*/  IADD3 R5, R5, UR35, RZ ;  /* 0x0000002305057c10 */ /* 0x000fe4000fffe0ff */
[----:B------:R-:W-:Y:S01]  /*6d60*/  ISETP.GE.AND P5, PT, R100, 0x401, PT ;  /* 0x000004016400780c */ /* 0x000fe20003fa6270 */
[----:B------:R-:W-:Y:S07]  /*6d70*/  @!P6 BRA `(.L_x_925) ;  /* 0x000000200000e947 */ /* 0x000fee0003800000 */
[----:B------:R0:W-:Y:S04]  /*6d80*/  RED.E.ADD.F32.FTZ.RN.STRONG.GPU [R2.64+-0x1c00], R22 ;  /* 0xffe400160200798e */ /* 0x0001e8000c10e79c */
[----:B-1----:R0:W-:Y:S02]  /*6d90*/  RED.E.ADD.F32.FTZ.RN.STRONG.GPU [R4.64+-0x1c00], R109 ;  /* 0xffe4006d0400798e */ /* 0x0021e4000c10e79c */
.L_x_925:
[----:B------:R-:W-:Y:S05]  /*6da0*/  BSYNC B0 ;  /* 0x0000000000007941 */ /* 0x000fea0003800000 */
.L_x_924:
[----:B------:R2:W3:Y:S01]  /*6db0*/  LDS R9, [R108.X4+0x4800] ;  /* 0x004800006c097984 */ /* 0x0004e20000004800 */
[----:B------:R-:W-:Y:S01]  /*6dc0*/  BSSY B0, `(.L_x_926) ;  /* 0x0000004000007945 */ /* 0x000fe20003800000 */
[----:B------:R-:W-:Y:S05]  /*6dd0*/  @!P0 BRA `(.L_x_927) ;  /* 0x0000002000008947 */ /* 0x000fea0003800000 */
[----:B------:R4:W-:Y:S04]  /*6de0*/  RED.E.ADD.F32.FTZ.RN.STRONG.GPU [R2.64+-0x1a00], R23 ;  /* 0xffe600170200798e */ /* 0x0009e8000c10e79c */
[----:B---3--:R4:W-:Y:S02]  /*6df0*/  RED.E.ADD.F32.FTZ.RN.STRONG.GPU [R4.64+-0x1a00], R9 ;  /* 0xffe600090400798e */ /* 0x0089e4000c10e79c */
.L_x_927:
[----:B------:R-:W-:Y:S05]  /*6e00*/  BSYNC B0 ;  /* 0x0000000000007941 */ /* 0x000fea0003800000 */
.L_x_926:
[----:B------:R-:W0:Y:S01]  /*6e10*/  LDS R107, [R107.X4+0x4a00] ;  /* 0x004a00006b6b7984 */ /* 0x000e220000004800 */
[----:B------:R-:W-:Y:S01]  /*6e20*/  BSSY B0, `(.L_x_928) ;  /* 0x0000004000007945 */ /* 0x000fe20003800000 */
[----:B------:R-:W-:Y:S05]  /*6e30*/  @!P1 BRA `(.L_x_929) ;  /* 0x0000002000009947 */ /* 0x000fea0003800000 */
[----:B------:R2:W-:Y:S04]  /*6e40*/  RED.E.ADD.F32.FTZ.RN.STRONG.GPU [R2.64+-0x1800], R24 ;  /* 0xffe800180200798e */ /* 0x0005e8000c10e79c */
[----:B0-----:R2:W-:Y:S02]  /*6e50*/  RED.E.ADD.F32.FTZ.RN.STRONG.GPU [R4.64+-0x1800], R107 ;  /* 0xffe8006b0400798e */ /* 0x0015e4000c10e79c */
.L_x_929:
[----:B------:R-:W-:Y:S05]  /*6e60*/  BSYNC B0 ;  /* 0x0000000000007941 */ /* 0x000fea0003800000 */
.L_x_928:
[----:B---34-:R3:W4:Y:S01]  /*6e70*/  LDS R9, [R106.X4+0x4c00] ;  /* 0x004c00006a097984 */ /* 0x0187220000004800 */
[----:B------:R-:W-:Y:S01]  /*6e80*/  BSSY B0, `(.L_x_930) ;  /* 0x0000004000007945 */ /* 0x000fe20003800000 */
[----:B------:R-:W-:Y:S05]  /*6e90*/  @!P2 BRA `(.L_x_931) ;  /* 0x000000200000a947 */ /* 0x000fea0003800000 */
[----:B------:R2:W-:Y:S04]  /*6ea0*/  RED.E.ADD.F32.FTZ.RN.STRONG.GPU [R2.64+-0x1600], R25 ;  /* 0xffea00190200798e */ /* 0x0005e8000c10e79c */
[----:B----4-:R2:W-:Y:S02]  /*6eb0*/  RED.E.ADD.F32.FTZ.RN.STRONG.GPU [R4.64+-0x1600], R9 ;  /* 0xffea00090400798e */ /* 0x0105e4000c10e79c */
.L_x_931:
[----:B------:R-:W-:Y:S05]  /*6ec0*/  BSYNC B0 ;  /* 0x0000000000007941 */ /* 0x000fea0003800000 */
.L_x_930:
[----:B--2-4-:R2:W4:Y:S01]  /*6ed0*/  LDS R9, [R104.X4+0x4e00] ;  /* 0x004e000068097984 */ /* 0x0145220000004800 */
[----:B------:R-:W-:Y:S01]  /*6ee0*/  BSSY B0, `(.L_x_932) ;  /* 0x0000004000007945 */ /* 0x000fe20003800000 */
[----:B------:R-:W-:Y:S05]  /*6ef0*/  @!P3 BRA `(.L_x_933) ;  /* 0x000000200000b947 */ /* 0x000fea0003800000 */
[----:B------:R2:W-:Y:S04]  /*6f00*/  RED.E.ADD.F32.FTZ.RN.STRONG.GPU [R2.64+-0x1400], R26 ;  /* 0xffec001a0200798e */ /* 0x0005e8000c10e79c */
[----:B----4-:R2:W-:Y:S02]  /*6f10*/  RED.E.ADD.F32.FTZ.RN.STRONG.GPU [R4.64+-0x1400], R9 ;  /* 0xffec00090400798e */ /* 0x0105e4000c10e79c */
.L_x_933:
[----:B------:R-:W-:Y:S05]  /*6f20*/  BSYNC B0 ;  /* 0x0000000000007941 */ /* 0x000fea0003800000 */
.L_x_932:
[----:B------:R-:W2:Y:S01]  /*6f30*/  LDS R103, [R103.X4+0x5000] ;  /* 0x0050000067677984 */ /* 0x000ea20000004800 */
[----:B------:R-:W-:Y:S01]  /*6f40*/  BSSY B0, `(.L_x_934) ;  /* 0x0000004000007945 */ /* 0x000fe20003800000 */
[----:B------:R-:W-:Y:S05]  /*6f50*/  @!P4 BRA `(.L_x_935) ;  /* 0x000000200000c947 */ /* 0x000fea0003800000 */
[----:B------:R3:W-:Y:S04]  /*6f60*/  RED.E.ADD.F32.FTZ.RN.STRONG.GPU [R2.64+-0x1200], R27 ;  /* 0xffee001b0200798e */ /* 0x0007e8000c10e79c */
[----:B--2---:R3:W-:Y:S02]  /*6f70*/  RED.E.ADD.F32.FTZ.RN.STRONG.GPU [R4.64+-0x1200], R103 ;  /* 0xffee00670400798e */ /* 0x0047e4000c10e79c */
.L_x_935:
[----:B------:R-:W-:Y:S05]  /*6f80*/  BSYNC B0 ;  /* 0x0000000000007941 */ /* 0x000fea0003800000 */
.L_x_934:
[----:B--2-4-:R2:W4:Y:S01]  /*6f90*/  LDS R9, [R102.X4+0x5200] ;  /* 0x0052000066097984 */ /* 0x0145220000004800 */
[----:B------:R-:W-:Y:S01]  /*6fa0*/  BSSY B0, `(.L_x_936) ;  /* 0x0000004000007945 */ /* 0x000fe20003800000 */
[----:B------:R-:W-:Y:S05]  /*6fb0*/  @!P5 BRA `(.L_x_937) ;  /* 0x000000200000d947 */ /* 0x000fea0003800000 */
[----:B------:R2:W-:Y:S04]  /*6fc0*/  RED.E.ADD.F32.FTZ.RN.STRONG.GPU [R2.64+-0x1000], R28 ;  /* 0xfff0001c0200798e */ /* 0x0005e8000c10e79c */
[----:B----4-:R2:W-:Y:S02]  /*6fd0*/  RED.E.ADD.F32.FTZ.RN.STRONG.GPU [R4.64+-0x1000], R9 ;  /* 0xfff000090400798e */ /* 0x0105e4000c10e79c */
.L_x_937:
[----:B------:R-:W-:Y:S05]  /*6fe0*/  BSYNC B0 ;  /* 0x0000000000007941 */ /* 0x000fea0003800000 */
.L_x_936:
[----:B------:R-:W2:Y:S01]  /*6ff0*/  LDS R97, [R97.X4+0x5400] ;  /* 0x0054000061617984 */ /* 0x000ea20000004800 */
[C---:B------:R-:W-:Y:S01]  /*7000*/  ISETP.GE.AND P6, PT, R100.reuse, 0x481, PT ;  /* 0x000004816400780c */ /* 0x040fe20003fc6270 */
[----:B------:R-:W-:Y:S01]  /*7010*/  BSSY B0, `(.L_x_938) ;  /* 0x000000a000007945 */ /* 0x000fe20003800000 */
[----:B------:R-:W-:-:S02]  /*7020*/  ISETP.GE.AND P0, PT, R100, 0x501, PT ;  /* 0x000005016400780c */ /* 0x000fc40003f06270 */
[C---:B------:R-:W-:Y:S02]  /*7030*/  ISETP.GE.AND P1, PT, R100.reuse, 0x581, PT ;  /* 0x000005816400780c */ /* 0x040fe40003f26270 */
[C---:B------:R-:W-:Y:S02]  /*7040*/  ISETP.GE.AND P2, PT, R100.reuse, 0x601, PT ;  /* 0x000006016400780c */ /* 0x040fe40003f46270 */
[C---:B------:R-:W-:Y:S02]  /*7050*/  ISETP.GE.AND P3, PT, R100.reuse, 0x681, PT ;  /* 0x000006816400780c */ /* 0x040fe40003f66270 */
[C---:B------:R-:W-:Y:S02]  /*7060*/  ISETP.GE.AND P4, PT, R100.reuse, 0x701, PT ;  /* 0x000007016400780c */ /* 0x040fe40003f86270 */
[----:B------:R-:W-:Y:S01]  /*7070*/  ISETP.GE.AND P5, PT, R100, 0x781, PT ;  /* 0x000007816400780c */ /* 0x000fe20003fa6270 */
[----:B------:R-:W-:Y:S07]  /*7080*/  @!P6 BRA `(.L_x_939) ;  /* 0x000000200000e947 */ /* 0x000fee0003800000 */
[----:B------:R3:W-:Y:S04]  /*7090*/  RED.E.ADD.F32.FTZ.RN.STRONG.GPU [R2.64+-0xe00], R29 ;  /* 0xfff2001d0200798e */ /* 0x0007e8000c10e79c */
[----:B--2---:R3:W-:Y:S02]  /*70a0*/  RED.E.ADD.F32.FTZ.RN.STRONG.GPU [R4.64+-0xe00], R97 ;  /* 0xfff200610400798e */ /* 0x0047e4000c10e79c */
.L_x_939:
[----:B------:R-:W-:Y:S05]  /*70b0*/  BSYNC B0 ;  /* 0x0000000000007941 */ /* 0x000fea0003800000 */
.L_x_938:
[----:B--2-4-:R2:W4:Y:S01]  /*70c0*/  LDS R9, [R96.X4+0x5600] ;  /* 0x0056000060097984 */ /* 0x0145220000004800 */
[----:B------:R-:W-:Y:S01]  /*70d0*/  BSSY B0, `(.L_x_940) ;  /* 0x0000004000007945 */ /* 0x000fe20003800000 */
[----:B------:R-:W-:Y:S05]  /*70e0*/  @!P0 BRA `(.L_x_941) ;  /* 0x0000002000008947 */ /* 0x000fea0003800000 */
[----:B------:R2:W-:Y:S04]  /*70f0*/  RED.E.ADD.F32.FTZ.RN.STRONG.GPU [R2.64+-0xc00], R30 ;  /* 0xfff4001e0200798e */ /* 0x0005e8000c10e79c */
[----:B----4-:R2:W-:Y:S02]  /*7100*/  RED.E.ADD.F32.FTZ.RN.STRONG.GPU [R4.64+-0xc00], R9 ;  /* 0xfff400090400798e */ /* 0x0105e4000c10e79c */
.L_x_941:
[----:B------:R-:W-:Y:S05]  /*7110*/  BSYNC B0 ;  /* 0x0000000000007941 */ /* 0x000fea0003800000 */
.L_x_940:
[----:B------:R-:W2:Y:S01]  /*7120*/  LDS R87, [R87.X4+0x5800] ;  /* 0x0058000057577984 */ /* 0x000ea20000004800 */
[----:B------:R-:W-:Y:S01]  /*7130*/  BSSY B0, `(.L_x_942) ;  /* 0x0000004000007945 */ /* 0x000fe20003800000 */
[----:B------:R-:W-:Y:S05]  /*7140*/  @!P1 BRA `(.L_x_943) ;  /* 0x0000002000009947 */ /* 0x000fea0003800000 */
[----:B------:R3:W-:Y:S04]  /*7150*/  RED.E.ADD.F32.FTZ.RN.STRONG.GPU [R2.64+-0xa00], R31 ;  /* 0xfff6001f0200798e */ /* 0x0007e8000c10e79c */
[----:B--2---:R3:W-:Y:S02]  /*7160*/  RED.E.ADD.F32.FTZ.RN.STRONG.GPU [R4.64+-0xa00], R87 ;  /* 0xfff600570400798e */ /* 0x0047e4000c10e79c */
.L_x_943:
[----:B------:R-:W-:Y:S05]  /*7170*/  BSYNC B0 ;  /* 0x0000000000007941 */ /* 0x000fea0003800000 */
.L_x_942:
[----:B--2-4-:R2:W4:Y:S01]  /*7180*/  LDS R9, [R86.X4+0x5a00] ;  /* 0x005a000056097984 */ /* 0x0145220000004800 */
[----:B------:R-:W-:Y:S01]  /*7190*/  BSSY B0, `(.L_x_944) ;  /* 0x0000004000007945 */ /* 0x000fe20003800000 */
[----:B------:R-:W-:Y:S05]  /*71a0*/  @!P2 BRA `(.L_x_945) ;  /* 0x000000200000a947 */ /* 0x000fea0003800000 */
[----:B------:R2:W-:Y:S04]  /*71b0*/  RED.E.ADD.F32.FTZ.RN.STRONG.GPU [R2.64+-0x800], R32 ;  /* 0xfff800200200798e */ /* 0x0005e8000c10e79c */
[----:B----4-:R2:W-:Y:S02]  /*71c0*/  RED.E.ADD.F32.FTZ.RN.STRONG.GPU [R4.64+-0x800], R9 ;  /* 0xfff800090400798e */ /* 0x0105e4000c10e79c */
.L_x_945:
[----:B------:R-:W-:Y:S05]  /*71d0*/  BSYNC B0 ;  /* 0x0000000000007941 */ /* 0x000fea0003800000 */
.L_x_944:
[----:B------:R-:W2:Y:S01]  /*71e0*/  LDS R85, [R85.X4+0x5c00] ;  /* 0x005c000055557984 */ /* 0x000ea20000004800 */
[----:B------:R-:W-:Y:S01]  /*71f0*/  BSSY B0, `(.L_x_946) ;  /* 0x0000004000007945 */ /* 0x000fe20003800000 */
[----:B------:R-:W-:Y:S05]  /*7200*/  @!P3 BRA `(.L_x_947) ;  /* 0x000000200000b947 */ /* 0x000fea0003800000 */
[----:B------:R3:W-:Y:S04]  /*7210*/  RED.E.ADD.F32.FTZ.RN.STRONG.GPU [R2.64+-0x600], R80 ;  /* 0xfffa00500200798e */ /* 0x0007e8000c10e79c */
[----:B--2---:R3:W-:Y:S02]  /*7220*/  RED.E.ADD.F32.FTZ.RN.STRONG.GPU [R4.64+-0x600], R85 ;  /* 0xfffa00550400798e */ /* 0x0047e4000c10e79c */
.L_x_947:
[----:B------:R-:W-:Y:S05]  /*7230*/  BSYNC B0 ;  /* 0x0000000000007941 */ /* 0x000fea0003800000 */
.L_x_946:
[----:B--2-4-:R2:W4:Y:S01]  /*7240*/  LDS R9, [R84.X4+0x5e00] ;  /* 0x005e000054097984 */ /* 0x0145220000004800 */
[----:B------:R-:W-:Y:S01]  /*7250*/  BSSY B0, `(.L_x_948) ;  /* 0x0000004000007945 */ /* 0x000fe20003800000 */
[----:B------:R-:W-:Y:S05]  /*7260*/  @!P4 BRA `(.L_x_949) ;  /* 0x000000200000c947 */ /* 0x000fea0003800000 */
[----:B------:R2:W-:Y:S04]  /*7270*/  RED.E.ADD.F32.FTZ.RN.STRONG.GPU [R2.64+-0x400], R81 ;  /* 0xfffc00510200798e */ /* 0x0005e8000c10e79c */
[----:B----4-:R2:W-:Y:S02]  /*7280*/  RED.E.ADD.F32.FTZ.RN.STRONG.GPU [R4.64+-0x400], R9 ;  /* 0xfffc00090400798e */ /* 0x0105e4000c10e79c */
.L_x_949:
[----:B------:R-:W-:Y:S05]  /*7290*/  BSYNC B0 ;  /* 0x0000000000007941 */ /* 0x000fea0003800000 */
.L_x_948:
[----:B------:R-:W2:Y:S01]  /*72a0*/  LDS R83, [R83.X4+0x6000] ;  /* 0x0060000053537984 */ /* 0x000ea20000004800 */
[----:B------:R-:W-:Y:S01]  /*72b0*/  BSSY B0, `(.L_x_950) ;  /* 0x0000004000007945 */ /* 0x000fe20003800000 */
[----:B------:R-:W-:Y:S05]  /*72c0*/  @!P5 BRA `(.L_x_951) ;  /* 0x000000200000d947 */ /* 0x000fea0003800000 */
[----:B------:R3:W-:Y:S04]  /*72d0*/  RED.E.ADD.F32.FTZ.RN.STRONG.GPU [R2.64+-0x200], R82 ;  /* 0xfffe00520200798e */ /* 0x0007e8000c10e79c */
[----:B--2---:R3:W-:Y:S02]  /*72e0*/  RED.E.ADD.F32.FTZ.RN.STRONG.GPU [R4.64+-0x200], R83 ;  /* 0xfffe00530400798e */ /* 0x0047e4000c10e79c */
.L_x_951:
[----:B------:R-:W-:Y:S05]  /*72f0*/  BSYNC B0 ;  /* 0x0000000000007941 */ /* 0x000fea0003800000 */
.L_x_950:
[----:B------:R-:W5:Y:S04]  /*7300*/  LDL.LU R10, [R1+0x20] ;  /* 0x00002000010a7983 */ /* 0x000f680000300800 */
[----:B--2-4-:R-:W2:Y:S01]  /*7310*/  LDL.LU R9, [R1+0x24] ;  /* 0x0000240001097983 */ /* 0x014ea20000300800 */
[----:B------:R-:W-:Y:S01]  /*7320*/  SHF.R.S32.HI R11, RZ, 0x1f, R95 ;  /* 0x0000001fff0b7819 */ /* 0x000fe2000001145f */
[----:B------:R-:W-:Y:S01]  /*7330*/  FMUL.FTZ R99, R19, R99 ;  /* 0x0000006313637220 */ /* 0x000fe20000410000 */
[----:B------:R-:W-:Y:S01]  /*7340*/  ISETP.NE.AND P2, PT, R95, RZ, PT ;  /* 0x000000ff5f00720c */ /* 0x000fe20003f45270 */
[----:B0--3--:R-:W0:Y:S01]  /*7350*/  SHFL.DOWN P0, R2, R7, 0x1, 0x1f ;  /* 0x08201f0007027f89 */ /* 0x009e220000000000 */
[----:B------:R-:W-:Y:S01]  /*7360*/  LEA.HI R11, R11, R95, RZ, 0x5 ;  /* 0x0000005f0b0b7211 */ /* 0x000fe200078f28ff */
[----:B------:R-:W-:Y:S01]  /*7370*/  FFMA.FTZ R17, R13, R20, R17 ;  /* 0x000000140d117223 */ /* 0x000fe20000010011 */
[----:B------:R-:W-:Y:S01]  /*7380*/  BSSY B0, `(.L_x_952) ;  /* 0x0000024000007945 */ /* 0x000fe20003800000 */
[----:B------:R-:W-:Y:S01]  /*7390*/  FFMA.FTZ R18, R18, R16, R99 ;  /* 0x0000001012127223 */ /* 0x000fe20000010063 */
[----:B------:R-:W-:Y:S01]  /*73a0*/  SHF.R.S32.HI R11, RZ, 0x5, R11 ;  /* 0x00000005ff0b7819 */ /* 0x000fe2000001140b */
[----:B------:R-:W-:-:S02]  /*73b0*/  FADD.FTZ R36, R6, R36 ;  /* 0x0000002406247221 */ /* 0x000fc40000010000 */
[----:B------:R-:W-:Y:S02]  /*73c0*/  FADD.FTZ R35, R0, R35 ;  /* 0x0000002300237221 */ /* 0x000fe40000010000 */
[----:B------:R-:W-:Y:S02]  /*73d0*/  FADD.FTZ R34, R17, R34 ;  /* 0x0000002211227221 */ /* 0x000fe40000010000 */
[----:B------:R-:W-:Y:S02]  /*73e0*/  FADD.FTZ R33, R18, R33 ;  /* 0x0000002112217221 */ /* 0x000fe40000010000 */
        /* <DEDUP_REMOVED lines=8> */
[----:B------:R-:W0:Y:S02]  /*7470*/  SHFL.DOWN P1, R8, R5, 0x10, 0x1f ;  /* 0x0a001f0005087f89 */ /* 0x000e240000020000 */
[----:B0-----:R-:W-:-:S07]  /*7480*/  @P1 FADD R8, R5, R8 ;  /* 0x0000000805081221 */ /* 0x001fce0000000000 */
[----:B------:R0:W-:Y:S01]  /*7490*/  @!P0 STS [R11.X4+0x6304], R8 ;  /* 0x006304080b008388 */ /* 0x0001e20000004800 */
[----:B-----5:R-:W-:Y:S02]  /*74a0*/  FFMA.FTZ R10, R51, R20, R10 ;  /* 0x00000014330a7223 */ /* 0x020fe4000001000a */
[----:B--2---:R-:W-:-:S03]  /*74b0*/  FFMA.FTZ R9, R52, R16, R9 ;  /* 0x0000001034097223 */ /* 0x004fc60000010009 */
[----:B------:R0:W-:Y:S04]  /*74c0*/  STL [R1+0x20], R10 ;  /* 0x0000200a01007387 */ /* 0x0001e80000100800 */
[----:B------:R0:W-:Y:S04]  /*74d0*/  STL [R1+0x24], R9 ;  /* 0x0000240901007387 */ /* 0x0001e80000100800 */
[----:B------:R-:W-:Y:S06]  /*74e0*/  BAR.SYNC.DEFER_BLOCKING 0x0 ;  /* 0x0000000000007b1d */ /* 0x000fec0000010000 */
[----:B------:R-:W-:Y:S05]  /*74f0*/  @P2 BRA `(.L_x_953) ;  /* 0x000000c000002947 */ /* 0x000fea0003800000 */
[----:B0-----:R-:W-:Y:S01]  /*7500*/  ULDC UR34, c[0x0][0x174] ;  /* 0x00005d0000227ab9 */ /* 0x001fe20000000800 */
[----:B------:R-:W0:Y:S01]  /*7510*/  LDS.64 R2, [0x6308] ;  /* 0x00630800ff027984 */ /* 0x000e220000000a00 */
[----:B------:R-:W-:-:S02]  /*7520*/  UISETP.NE.AND UP0, UPT, UR27, UR34, UPT ;  /* 0x000000221b00728c */ /* 0x000fc4000bf05270 */
[----:B------:R-:W-:Y:S01]  /*7530*/  USHF.L.U32 UR34, UR7, 0x2, URZ ;  /* 0x0000000207227899 */ /* 0x000fe2000800063f */
[----:B------:R-:W2:Y:S03]  /*7540*/  LDS R5, [0x6310] ;  /* 0x00631000ff057984 */ /* 0x000ea60000000800 */
[----:B------:R-:W-:-:S13]  /*7550*/  PLOP3.LUT P0, PT, PT, PT, UP0, 0x80, 0x0 ;  /* 0x000000000000781c */ /* 0x000fda0003f0f008 */
[----:B------:R-:W3:Y:S01]  /*7560*/  @P0 LDS R7, [UR34+0x7f50] ;  /* 0x007f5022ff070984 */ /* 0x000ee20008000800 */
[----:B0-----:R-:W-:-:S04]  /*7570*/  FADD.FTZ R2, R8, R2 ;  /* 0x0000000208027221 */ /* 0x001fc80000010000 */
[----:B------:R-:W-:-:S04]  /*7580*/  FADD.FTZ R2, R3, R2 ;  /* 0x0000000203027221 */ /* 0x000fc80000010000 */
[----:B--2---:R-:W-:-:S04]  /*7590*/  FADD.FTZ R8, R2, R5 ;  /* 0x0000000502087221 */ /* 0x004fc80000010000 */
[----:B---3--:R-:W-:-:S05]  /*75a0*/  @P0 FADD.FTZ R8, R8, R7 ;  /* 0x0000000708080221 */ /* 0x008fca0000010000 */
[----:B------:R0:W-:Y:S02]  /*75b0*/  STS [UR34+0x7f50], R8 ;  /* 0x007f5008ff007988 */ /* 0x0001e40008000822 */
.L_x_953:
[----:B0-----:R-:W-:Y:S05]  /*75c0*/  BSYNC B0 ;  /* 0x0000000000007941 */ /* 0x001fea0003800000 */
.L_x_952:
[----:B------:R-:W-:Y:S02]  /*75d0*/  UIADD3 UR7, UR7, 0x1, URZ ;  /* 0x0000000107077890 */ /* 0x000fe4000fffe03f */
[----:B------:R-:W-:Y:S02]  /*75e0*/  ULDC UR34, c[0x0][0x16c] ;  /* 0x00005b0000227ab9 */ /* 0x000fe40000000800 */
[----:B------:R-:W-:Y:S02]  /*75f0*/  UISETP.GE.AND UP0, UPT, UR7, UR34, UPT ;  /* 0x000000220700728c */ /* 0x000fe4000bf06270 */
[----:B------:R-:W-:-:S04]  /*7600*/  UIADD3 UR8, UP1, UR8, 0x1, URZ ;  /* 0x0000000108087890 */ /* 0x000fc8000ff3e03f */
[----:B------:R-:W-:Y:S01]  /*7610*/  PLOP3.LUT P0, PT, PT, PT, UP0, 0x80, 0x0 ;  /* 0x000000000000781c */ /* 0x000fe20003f0f008 */
[----:B------:R-:W-:-:S12]  /*7620*/  UIADD3.X UR9, URZ, UR9, URZ, UP1, !UPT ;  /* 0x000000093f097290 */ /* 0x000fd80008ffe43f */
[----:B-1----:R-:W-:Y:S01]  /*7630*/  @P0 CALL.REL.NOINC `(.L_x_906) ;  /* 0x0000001000000944 */ /* 0x002fe20003c00000 */
[----:B------:R-:W-:Y:S05]  /*7640*/  BRA `(.L_x_954) ;  /* 0xffffb27000007947 */ /* 0x000fea000383ffff */
.L_x_906:
[----:B------:R-:W2:Y:S01]  /*7650*/  LDL.LU R16, [R1+0x18] ;  /* 0x0000180001107983 */ /* 0x000ea20000300800 */
[----:B------:R-:W-:Y:S01]  /*7660*/  ULDC UR43, c[0x0][0x168] ;  /* 0x00005a00002b7ab9 */ /* 0x000fe20000000800 */
[----:B------:R-:W-:Y:S01]  /*7670*/  ISETP.NE.AND P0, PT, R95, RZ, PT ;  /* 0x000000ff5f00720c */ /* 0x000fe20003f05270 */
[----:B------:R-:W-:Y:S01]  /*7680*/  ULDC.64 UR34, c[0x0][0x2d8] ;  /* 0x0000b60000227ab9 */ /* 0x000fe20000000a00 */
[----:B------:R-:W2:Y:S01]  /*7690*/  LDL.LU R15, [R1+0x1c] ;  /* 0x00001c00010f7983 */ /* 0x000ea20000300800 */
[----:B------:R-:W-:Y:S01]  /*76a0*/  F2FP.PACK_AB R164, R164, R165 ;  /* 0x000000a5a4a4723e */ /* 0x000fe200000000ff */
[----:B------:R-:W-:Y:S02]  /*76b0*/  ULDC.64 UR36, c[0x0][0x2f8] ;  /* 0x0000be0000247ab9 */ /* 0x000fe40000000a00 */
[----:B------:R-:W3:Y:S04]  /*76c0*/  LDL.LU R14, [R1+0x10] ;  /* 0x00001000010e7983 */ /* 0x000ee80000300800 */
[----:B------:R-:W3:Y:S04]  /*76d0*/  LDL.LU R13, [R1+0x14] ;  /* 0x00001400010d7983 */ /* 0x000ee80000300800 */
[----:B------:R-:W4:Y:S04]  /*76e0*/  LDL.LU R12, [R1+0x8] ;  /* 0x00000800010c7983 */ /* 0x000f280000300800 */
[----:B------:R-:W4:Y:S04]  /*76f0*/  LDL.LU R11, [R1+0xc] ;  /* 0x00000c00010b7983 */ /* 0x000f280000300800 */
[----:B------:R-:W5:Y:S04]  /*7700*/  LDL.LU R10, [R1] ;  /* 0x00000000010a7983 */ /* 0x000f680000300800 */
[----:B------:R-:W5:Y:S04]  /*7710*/  LDL.LU R9, [R1+0x4] ;  /* 0x0000040001097983 */ /* 0x000f680000300800 */
[----:B------:R-:W2:Y:S04]  /*7720*/  LDL.LU R18, [R1+0x20] ;  /* 0x0000200001127983 */ /* 0x000ea80000300800 */
[----:B------:R-:W2:Y:S01]  /*7730*/  LDL.LU R17, [R1+0x24] ;  /* 0x0000240001117983 */ /* 0x000ea20000300800 */
[----:B------:R-:W-:Y:S01]  /*7740*/  F2FP.PACK_AB R162, R162, R163 ;  /* 0x000000a3a2a2723e */ /* 0x000fe200000000ff */
[----:B------:R-:W-:Y:S01]  /*7750*/  UIADD3 UR43, -UR38, UR43, URZ ;  /* 0x0000002b262b7290 */ /* 0x000fe2000fffe13f */
[----:B------:R-:W-:Y:S01]  /*7760*/  F2FP.PACK_AB R160, R160, R161 ;  /* 0x000000a1a0a0723e */ /* 0x000fe200000000ff */
[----:B------:R-:W-:Y:S01]  /*7770*/  BAR.SYNC.DEFER_BLOCKING 0x0 ;  /* 0x0000000000007b1d */ /* 0x000fe20000010000 */
[----:B------:R-:W-:-:S02]  /*7780*/  UIMAD UR7, UR13, UR34, URZ ;  /* 0x000000220d0772a4 */ /* 0x000fc4000f8e023f */
[----:B------:R-:W-:Y:S01]  /*7790*/  UIMAD.WIDE.U32 UR8, UR14, UR34, URZ ;  /* 0x000000220e0872a5 */ /* 0x000fe2000f8e003f */
[----:B------:R-:W-:Y:S01]  /*77a0*/  MOV R22, UR43 ;  /* 0x0000002b00167c02 */ /* 0x000fe20008000f00 */
[----:B------:R-:W-:Y:S01]  /*77b0*/  UIMAD UR39, UR14, UR35, UR7 ;  /* 0x000000230e2772a4 */ /* 0x000fe2000f8e0207 */
[----:B------:R-:W-:Y:S01]  /*77c0*/  BSSY B0, `(.L_x_955) ;  /* 0x000004c000007945 */ /* 0x000fe20003800000 */
[----:B------:R-:W-:Y:S02]  /*77d0*/  UIMAD UR42, UR13, UR36, URZ ;  /* 0x000000240d2a72a4 */ /* 0x000fe4000f8e023f */
[----:B------:R-:W-:Y:S02]  /*77e0*/  UIMAD UR7, UR6, -0x800, UR12 ;  /* 0xfffff800060778a4 */ /* 0x000fe4000f8e020c */
[----:B------:R-:W-:Y:S02]  /*77f0*/  UIMAD.WIDE.U32 UR34, UR14, UR36, URZ ;  /* 0x000000240e2272a5 */ /* 0x000fe4000f8e003f */
[----:B------:R-:W-:Y:S01]  /*7800*/  UIMAD UR42, UR14, UR37, UR42 ;  /* 0x000000250e2a72a4 */ /* 0x000fe2000f8e022a */
[----:B------:R-:W-:Y:S04]  /*7810*/  STS.U16 [R67+0x14], R164 ;  /* 0x000014a443007388 */ /* 0x000fe80000000400 */
[----:B------:R-:W-:Y:S04]  /*7820*/  STS.U16 [R67+0x18], R162 ;  /* 0x000018a243007388 */ /* 0x000fe80000000400 */
[----:B------:R-:W-:Y:S01]  /*7830*/  STS.U16 [R67+0x1c], R160 ;  /* 0x00001ca043007388 */ /* 0x000fe20000000400 */
[----:B---3--:R-:W-:-:S04]  /*7840*/  F2FP.PACK_AB R2, R14, R13 ;  /* 0x0000000d0e02723e */ /* 0x008fc800000000ff */
[C---:B------:R-:W-:Y:S02]  /*7850*/  PRMT R7, R2.reuse, 0x7610, R7 ;  /* 0x0000761002077816 */ /* 0x040fe40000000007 */
[----:B------:R-:W-:-:S03]  /*7860*/  PRMT R8, R2, 0x7632, R8 ;  /* 0x0000763202087816 */ /* 0x000fc60000000008 */
[----:B------:R-:W-:Y:S04]  /*7870*/  STS.U16 [R67+0x8], R7 ;  /* 0x0000080743007388 */ /* 0x000fe80000000400 */
[----:B------:R-:W-:Y:S01]  /*7880*/  STS.U16 [R67+0xa], R8 ;  /* 0x00000a0843007388 */ /* 0x000fe20000000400 */
[----:B-----5:R-:W-:Y:S02]  /*7890*/  F2FP.PACK_AB R2, R10, R9 ;  /* 0x000000090a02723e */ /* 0x020fe400000000ff */
[----:B------:R-:W-:-:S03]  /*78a0*/  SHF.R.S32.HI R9, RZ, 0x1f, R78 ;  /* 0x0000001fff097819 */ /* 0x000fc6000001144e */
[----:B------:R-:W-:Y:S01]  /*78b0*/  STS.U16 [R67+0x10], R2 ;  /* 0x0000100243007388 */ /* 0x000fe20000000400 */
[----:B--2---:R-:W-:-:S04]  /*78c0*/  F2FP.PACK_AB R0, R18, R17 ;  /* 0x000000111200723e */ /* 0x004fc800000000ff */
[C---:B------:R-:W-:Y:S02]  /*78d0*/  PRMT R3, R0.reuse, 0x7610, R3 ;  /* 0x0000761000037816 */ /* 0x040fe40000000003 */
[----:B------:R-:W-:Y:S02]  /*78e0*/  PRMT R4, R0, 0x7632, R4 ;  /* 0x0000763200047816 */ /* 0x000fe40000000004 */
[----:B------:R-:W-:Y:S01]  /*78f0*/  F2FP.PACK_AB R0, R16, R15 ;  /* 0x0000000f1000723e */ /* 0x000fe200000000ff */
[----:B------:R0:W-:Y:S03]  /*7900*/  STS.U16 [R67], R3 ;  /* 0x0000000343007388 */ /* 0x0001e60000000400 */
[C---:B------:R-:W-:Y:S01]  /*7910*/  PRMT R5, R0.reuse, 0x7610, R5 ;  /* 0x0000761000057816 */ /* 0x040fe20000000005 */
[----:B------:R1:W-:Y:S01]  /*7920*/  STS.U16 [R67+0x2], R4 ;  /* 0x0000020443007388 */ /* 0x0003e20000000400 */
[----:B------:R-:W-:-:S02]  /*7930*/  PRMT R6, R0, 0x7632, R6 ;  /* 0x0000763200067816 */ /* 0x000fc40000000006 */
[----:B----4-:R-:W-:Y:S01]  /*7940*/  F2FP.PACK_AB R0, R12, R11 ;  /* 0x0000000b0c00723e */ /* 0x010fe200000000ff */
[----:B------:R2:W-:Y:S03]  /*7950*/  STS.U16 [R67+0x4], R5 ;  /* 0x0000040543007388 */ /* 0x0005e60000000400 */
[----:B0-----:R-:W-:Y:S01]  /*7960*/  PRMT R3, R0, 0x7632, R3 ;  /* 0x0000763200037816 */ /* 0x001fe20000000003 */
[----:B------:R0:W-:Y:S01]  /*7970*/  STS.U16 [R67+0xc], R0 ;  /* 0x00000c0043007388 */ /* 0x0001e20000000400 */
[----:B-1----:R-:W-:-:S03]  /*7980*/  PRMT R4, R2, 0x7632, R4 ;  /* 0x0000763202047816 */ /* 0x002fc60000000004 */
[----:B------:R1:W-:Y:S01]  /*7990*/  STS.U16 [R67+0xe], R3 ;  /* 0x00000e0343007388 */ /* 0x0003e20000000400 */
[----:B------:R-:W-:Y:S02]  /*79a0*/  IADD3 R2, P2, R78, UR38, RZ ;  /* 0x000000264e027c10 */ /* 0x000fe4000ff5e0ff */
[----:B--2---:R-:W-:Y:S01]  /*79b0*/  PRMT R5, R164, 0x7632, R5 ;  /* 0x00007632a4057816 */ /* 0x004fe20000000005 */
[----:B------:R-:W-:Y:S01]  /*79c0*/  STS.U16 [R67+0x6], R6 ;  /* 0x0000060643007388 */ /* 0x000fe20000000400 */
[----:B0-----:R-:W-:-:S03]  /*79d0*/  PRMT R0, R162, 0x7632, R0 ;  /* 0x00007632a2007816 */ /* 0x001fc60000000000 */
[----:B------:R-:W-:Y:S01]  /*79e0*/  STS.U16 [R67+0x12], R4 ;  /* 0x0000120443007388 */ /* 0x000fe20000000400 */
[----:B-1----:R-:W-:-:S03]  /*79f0*/  PRMT R3, R160, 0x7632, R3 ;  /* 0x00007632a0037816 */ /* 0x002fc60000000003 */
[----:B------:R-:W-:Y:S04]  /*7a00*/  STS.U16 [R67+0x16], R5 ;  /* 0x0000160543007388 */ /* 0x000fe80000000400 */
[----:B------:R0:W-:Y:S04]  /*7a10*/  STS.U16 [R67+0x1a], R0 ;  /* 0x00001a0043007388 */ /* 0x0001e80000000400 */
[----:B------:R1:W-:Y:S01]  /*7a20*/  STS.U16 [R67+0x1e], R3 ;  /* 0x00001e0343007388 */ /* 0x0003e20000000400 */
[----:B------:R-:W-:-:S06]  /*7a30*/  NOP ;  /* 0x0000000000007918 */ /* 0x000fcc0000000000 */
[----:B------:R-:W-:Y:S01]  /*7a40*/  LDS.U16 R11, [R93] ;  /* 0x000000005d0b7984 */ /* 0x000fe20000000400 */
[----:B0-----:R-:W-:Y:S01]  /*7a50*/  IMAD.U32 R0, RZ, RZ, UR38 ;  /* 0x00000026ff007e24 */ /* 0x001fe2000f8e00ff */
[----:B------:R-:W-:Y:S02]  /*7a60*/  UIADD3 UR38, UR9, UR39, URZ ;  /* 0x0000002709267290 */ /* 0x000fe4000fffe03f */
[----:B------:R-:W-:Y:S02]  /*7a70*/  LDS.U16 R15, [R92+0x40] ;  /* 0x000040005c0f7984 */ /* 0x000fe40000000400 */
[----:B-1----:R-:W-:Y:S02]  /*7a80*/  LEA.HI.X.SX32 R3, R0, R9, 0x1, P2 ;  /* 0x0000000900037211 */ /* 0x002fe400010f0eff */
        /* <DEDUP_REMOVED lines=19> */
[----:B------:R-:W-:Y:S01]  /*7bc0*/  IMAD.U32 R5, RZ, RZ, UR14 ;  /* 0x0000000eff057e24 */ /* 0x000fe2000f8e00ff */
        /* <DEDUP_REMOVED lines=11> */
.L_x_956:
[----:B------:R-:W-:Y:S05]  /*7c80*/  BSYNC B0 ;  /* 0x0000000000007941 */ /* 0x000fea0003800000 */
.L_x_955:
        /* <DEDUP_REMOVED lines=15> */
[----:B------:R-:W-:Y:S01]  /*7d80*/  BSSY B0, `(.L_x_957) ;  /* 0x00000b6000007945 */ /* 0x000fe20003800000 */
[----:B------:R-:W-:Y:S01]  /*7d90*/  ISETP.GE.AND P3, PT, R0, R51, PT ;  /* 0x000000330000720c */ /* 0x000fe20003f66270 */
[----:B------:R-:W-:Y:S01]  /*7da0*/  UIADD3.X UR8, UR37, UR39, UR9, UP0, !UPT ;  /* 0x0000002725087290 */ /* 0x000fe200087fe409 */
[----:B------:R-:W-:Y:S01]  /*7db0*/  IMAD.U32 R8, RZ, RZ, UR36 ;  /* 0x00000024ff087e24 */ /* 0x000fe2000f8e00ff */
[C---:B------:R-:W-:Y:S01]  /*7dc0*/  LOP3.LUT R11, R78.reuse, 0xc0, RZ, 0xfc, !PT ;  /* 0x000000c04e0b7812 */ /* 0x040fe200078efcff */
[----:B------:R-:W-:Y:S01]  /*7dd0*/  UIADD3 UR36, UR35, UR42, URZ ;  /* 0x0000002a23247290 */ /* 0x000fe2000fffe03f */
[----:B------:R-:W-:-:S02]  /*7de0*/  LOP3.LUT R12, R78, 0xe0, RZ, 0xfc, !PT ;  /* 0x000000e04e0c7812 */ /* 0x000fc400078efcff */
[----:B------:R-:W-:Y:S01]  /*7df0*/  IMAD.U32 R10, RZ, RZ, UR8 ;  /* 0x00000008ff0a7e24 */ /* 0x000fe2000f8e00ff */
[----:B------:R-:W-:Y:S02]  /*7e00*/  LEA R4, P4, R8, R4, 0x1 ;  /* 0x0000000408047211 */ /* 0x000fe400078808ff */
[----:B------:R-:W-:Y:S02]  /*7e10*/  LOP3.LUT R13, R78, 0x100, RZ, 0xfc, !PT ;  /* 0x000001004e0d7812 */ /* 0x000fe400078efcff */
[----:B------:R-:W-:Y:S02]  /*7e20*/  LEA.HI.X R5, R8, R5, R10, 0x1, P4 ;  /* 0x0000000508057211 */ /* 0x000fe400020f0c0a */
[C---:B------:R-:W-:Y:S02]  /*7e30*/  LOP3.LUT R8, R78.reuse, 0x80, RZ, 0xfc, !PT ;  /* 0x000000804e087812 */ /* 0x040fe400078efcff */
[C---:B------:R-:W-:Y:S01]  /*7e40*/  LOP3.LUT R10, R78.reuse, 0xa0, RZ, 0xfc, !PT ;  /* 0x000000a04e0a7812 */ /* 0x040fe200078efcff */
[----:B------:R-:W-:Y:S01]  /*7e50*/  @!P1 STG.E.U16 [R4.64+-0xfc0], R15 ;  /* 0xfff0400f04009986 */ /* 0x000fe2000c10151c */
[----:B------:R-:W-:-:S02]  /*7e60*/  LOP3.LUT R14, R78, 0x120, RZ, 0xfc, !PT ;  /* 0x000001204e0e7812 */ /* 0x000fc400078efcff */
[-C--:B------:R-:W-:Y:S01]  /*7e70*/  ISETP.GE.AND P1, PT, R8, R51.reuse, PT ;  /* 0x000000330800720c */ /* 0x080fe20003f26270 */
[----:B------:R0:W-:Y:S01]  /*7e80*/  @!P2 STG.E.U16 [R4.64+-0xf80], R17 ;  /* 0xfff080110400a986 */ /* 0x0001e2000c10151c */
[-C--:B------:R-:W-:Y:S02]  /*7e90*/  ISETP.GE.AND P2, PT, R10, R51.reuse, PT ;  /* 0x000000330a00720c */ /* 0x080fe40003f46270 */
[-C--:B------:R-:W-:Y:S01]  /*7ea0*/  ISETP.GE.AND P4, PT, R12, R51.reuse, PT ;  /* 0x000000330c00720c */ /* 0x080fe20003f86270 */
[----:B------:R1:W-:Y:S01]  /*7eb0*/  @!P3 STG.E.U16 [R4.64+-0xf40], R19 ;  /* 0xfff0c0130400b986 */ /* 0x0003e2000c10151c */
[-C--:B------:R-:W-:Y:S02]  /*7ec0*/  ISETP.GE.AND P3, PT, R11, R51.reuse, PT ;  /* 0x000000330b00720c */ /* 0x080fe40003f66270 */
[-C--:B------:R-:W-:Y:S02]  /*7ed0*/  ISETP.GE.AND P5, PT, R13, R51.reuse, PT ;  /* 0x000000330d00720c */ /* 0x080fe40003fa6270 */
[----:B------:R-:W-:-:S02]  /*7ee0*/  ISETP.GE.AND P6, PT, R14, R51, PT ;  /* 0x000000330e00720c */ /* 0x000fc40003fc6270 */
[C---:B------:R-:W-:Y:S01]  /*7ef0*/  LOP3.LUT R20, R78.reuse, 0x140, RZ, 0xfc, !PT ;  /* 0x000001404e147812 */ /* 0x040fe200078efcff */
[----:B------:R3:W-:Y:S01]  /*7f00*/  @!P1 STG.E.U16 [R4.64+-0xf00], R23 ;  /* 0xfff1001704009986 */ /* 0x0007e2000c10151c */
[C---:B------:R-:W-:Y:S02]  /*7f10*/  LOP3.LUT R18, R78.reuse, 0x180, RZ, 0xfc, !PT ;  /* 0x000001804e127812 */ /* 0x040fe400078efcff */
[C---:B0-----:R-:W-:Y:S01]  /*7f20*/  LOP3.LUT R17, R78.reuse, 0x1a0, RZ, 0xfc, !PT ;  /* 0x000001a04e117812 */ /* 0x041fe200078efcff */
[----:B------:R-:W-:Y:S01]  /*7f30*/  @!P2 STG.E.U16 [R4.64+-0xec0], R25 ;  /* 0xfff140190400a986 */ /* 0x000fe2000c10151c */
[C---:B-1----:R-:W-:Y:S02]  /*7f40*/  LOP3.LUT R19, R78.reuse, 0x160, RZ, 0xfc, !PT ;  /* 0x000001604e137812 */ /* 0x042fe400078efcff */
[C---:B------:R-:W-:Y:S01]  /*7f50*/  LOP3.LUT R16, R78.reuse, 0x1c0, RZ, 0xfc, !PT ;  /* 0x000001c04e107812 */ /* 0x040fe200078efcff */
[----:B------:R0:W-:Y:S01]  /*7f60*/  @!P3 STG.E.U16 [R4.64+-0xe80], R27 ;  /* 0xfff1801b0400b986 */ /* 0x0001e2000c10151c */
[----:B------:R-:W-:-:S02]  /*7f70*/  LOP3.LUT R15, R78, 0x1e0, RZ, 0xfc, !PT ;  /* 0x000001e04e0f7812 */ /* 0x000fc400078efcff */
[-C--:B------:R-:W-:Y:S01]  /*7f80*/  ISETP.GE.AND P1, PT, R20, R51.reuse, PT ;  /* 0x000000331400720c */ /* 0x080fe20003f26270 */
[----:B------:R1:W-:Y:S01]  /*7f90*/  @!P4 STG.E.U16 [R4.64+-0xe40], R29 ;  /* 0xfff1c01d0400c986 */ /* 0x0003e2000c10151c */
[-C--:B------:R-:W-:Y:S02]  /*7fa0*/  ISETP.GE.AND P2, PT, R19, R51.reuse, PT ;  /* 0x000000331300720c */ /* 0x080fe40003f46270 */
[-C--:B------:R-:W-:Y:S01]  /*7fb0*/  ISETP.GE.AND P3, PT, R18, R51.reuse, PT ;  /* 0x000000331200720c */ /* 0x080fe20003f66270 */
[----:B------:R4:W-:Y:S01]  /*7fc0*/  @!P5 STG.E.U16 [R4.64+-0xe00], R31 ;  /* 0xfff2001f0400d986 */ /* 0x0009e2000c10151c */
[-C--:B------:R-:W-:Y:S02]  /*7fd0*/  ISETP.GE.AND P4, PT, R17, R51.reuse, PT ;  /* 0x000000331100720c */ /* 0x080fe40003f86270 */
[-C--:B------:R-:W-:Y:S01]  /*7fe0*/  ISETP.GE.AND P5, PT, R16, R51.reuse, PT ;  /* 0x000000331000720c */ /* 0x080fe20003fa6270 */
[----:B------:R5:W-:Y:S01]  /*7ff0*/  @!P6 STG.E.U16 [R4.64+-0xdc0], R37 ;  /* 0xfff240250400e986 */ /* 0x000be2000c10151c */
[----:B------:R-:W-:-:S02]  /*8000*/  ISETP.GE.AND P6, PT, R15, R51, PT ;  /* 0x000000330f00720c */ /* 0x000fc40003fc6270 */
[----:B------:R-:W-:Y:S01]  /*8010*/  LOP3.LUT R21, R21, 0xfffffe00, RZ, 0xc0, !PT ;  /* 0xfffffe0015157812 */ /* 0x000fe200078ec0ff */
[----:B------:R-:W-:Y:S03]  /*8020*/  @!P1 STG.E.U16 [R4.64+-0xd80], R39 ;  /* 0xfff2802704009986 */ /* 0x000fe6000c10151c */
[----:B------:R-:W-:Y:S01]  /*8030*/  LEA R53, R94, R21, 0x4 ;  /* 0x000000155e357211 */ /* 0x000fe200078e20ff */
[----:B------:R-:W-:Y:S03]  /*8040*/  @!P2 STG.E.U16 [R4.64+-0xd40], R41 ;  /* 0xfff2c0290400a986 */ /* 0x000fe6000c10151c */
[C---:B---3--:R-:W-:Y:S01]  /*8050*/  IADD3 R23, R53.reuse, 0x1, RZ ;  /* 0x0000000135177810 */ /* 0x048fe20007ffe0ff */
[----:B------:R-:W-:Y:S01]  /*8060*/  @!P3 STG.E.U16 [R4.64+-0xd00], R43 ;  /* 0xfff3002b0400b986 */ /* 0x000fe2000c10151c */
[----:B------:R-:W-:-:S02]  /*8070*/  IADD3 R26, R53, 0x3, RZ ;  /* 0x00000003351a7810 */ /* 0x000fc40007ffe0ff */
[C---:B0-----:R-:W-:Y:S01]  /*8080*/  IADD3 R27, R53.reuse, 0x4, RZ ;  /* 0x00000004351b7810 */ /* 0x041fe20007ffe0ff */
[----:B------:R-:W-:Y:S01]  /*8090*/  @!P4 STG.E.U16 [R4.64+-0xcc0], R45 ;  /* 0xfff3402d0400c986 */ /* 0x000fe2000c10151c */
[----:B------:R-:W-:Y:S02]  /*80a0*/  IADD3 R28, R53, 0x5, RZ ;  /* 0x00000005351c7810 */ /* 0x000fe40007ffe0ff */
[-C--:B------:R-:W-:Y:S01]  /*80b0*/  LEA.HI.SX32 R23, R23, R53.reuse, 0x1b ;  /* 0x0000003517177211 */ /* 0x080fe200078fdaff */
[----:B------:R-:W-:Y:S01]  /*80c0*/  @!P5 STG.E.U16 [R4.64+-0xc80], R47 ;  /* 0xfff3802f0400d986 */ /* 0x000fe2000c10151c */
[----:B-1----:R-:W-:Y:S02]  /*80d0*/  IADD3 R29, R53, 0x6, RZ ;  /* 0x00000006351d7810 */ /* 0x002fe40007ffe0ff */
[-C--:B------:R-:W-:Y:S01]  /*80e0*/  LEA.HI.SX32 R26, R26, R53.reuse, 0x1b ;  /* 0x000000351a1a7211 */ /* 0x080fe200078fdaff */
[----:B------:R0:W-:Y:S01]  /*80f0*/  @!P6 STG.E.U16 [R4.64+-0xc40], R49 ;  /* 0xfff3c0310400e986 */ /* 0x0001e2000c10151c */
[-C--:B------:R-:W-:Y:S01]  /*8100*/  LEA.HI.SX32 R27, R27, R53.reuse, 0x1b ;  /* 0x000000351b1b7211 */ /* 0x080fe200078fdaff */
[----:B------:R-:W-:Y:S01]  /*8110*/  IMAD.SHL.U32 R23, R23, 0x2, RZ ;  /* 0x0000000217177824 */ /* 0x000fe200078e00ff */
[----:B------:R-:W-:-:S02]  /*8120*/  LEA.HI.SX32 R28, R28, R53, 0x1b ;  /* 0x000000351c1c7211 */ /* 0x000fc400078fdaff */
[----:B------:R-:W-:Y:S01]  /*8130*/  IADD3 R30, R53, 0x7, RZ ;  /* 0x00000007351e7810 */ /* 0x000fe20007ffe0ff */
[----:B------:R-:W-:Y:S01]  /*8140*/  IMAD.SHL.U32 R27, R27, 0x2, RZ ;  /* 0x000000021b1b7824 */ /* 0x000fe200078e00ff */
[----:B----4-:R-:W-:Y:S01]  /*8150*/  IADD3 R31, R53, 0x8, RZ ;  /* 0x00000008351f7810 */ /* 0x010fe20007ffe0ff */
[----:B------:R-:W-:Y:S01]  /*8160*/  IMAD.SHL.U32 R28, R28, 0x2, RZ ;  /* 0x000000021c1c7824 */ /* 0x000fe200078e00ff */
[----:B------:R-:W-:Y:S02]  /*8170*/  LEA.HI.SX32 R29, R29, R53, 0x1b ;  /* 0x000000351d1d7211 */ /* 0x000fe400078fdaff */
[----:B------:R-:W-:Y:S02]  /*8180*/  SHF.L.U32 R26, R26, 0x1, RZ ;  /* 0x000000011a1a7819 */ /* 0x000fe400000006ff */
[C---:B------:R-:W-:Y:S02]  /*8190*/  IADD3 R32, R53.reuse, 0x9, RZ ;  /* 0x0000000935207810 */ /* 0x040fe40007ffe0ff */
[----:B-----5:R-:W-:-:S02]  /*81a0*/  IADD3 R37, R53, 0xa, RZ ;  /* 0x0000000a35257810 */ /* 0x020fc40007ffe0ff */
[----:B------:R-:W-:Y:S02]  /*81b0*/  IADD3 R38, R53, 0xb, RZ ;  /* 0x0000000b35267810 */ /* 0x000fe40007ffe0ff */
[-C--:B------:R-:W-:Y:S02]  /*81c0*/  LEA.HI.SX32 R30, R30, R53.reuse, 0x1b ;  /* 0x000000351e1e7211 */ /* 0x080fe400078fdaff */
[----:B------:R-:W-:Y:S02]  /*81d0*/  LEA.HI.SX32 R31, R31, R53, 0x1b ;  /* 0x000000351f1f7211 */ /* 0x000fe400078fdaff */
[----:B0-----:R-:W-:Y:S01]  /*81e0*/  F2FP.PACK_AB R5, R115, R114 ;  /* 0x000000727305723e */ /* 0x001fe200000000ff */
[----:B------:R-:W-:Y:S01]  /*81f0*/  IMAD.SHL.U32 R30, R30, 0x2, RZ ;  /* 0x000000021e1e7824 */ /* 0x000fe200078e00ff */
[----:B------:R-:W-:Y:S01]  /*8200*/  SHF.L.U32 R29, R29, 0x1, RZ ;  /* 0x000000011d1d7819 */ /* 0x000fe200000006ff */
[----:B------:R-:W-:Y:S01]  /*8210*/  IMAD.SHL.U32 R31, R31, 0x2, RZ ;  /* 0x000000021f1f7824 */ /* 0x000fe200078e00ff */
[----:B------:R-:W-:-:S02]  /*8220*/  IADD3 R40, R53, 0xc, RZ ;  /* 0x0000000c35287810 */ /* 0x000fc40007ffe0ff */
[C---:B------:R-:W-:Y:S02]  /*8230*/  IADD3 R42, R53.reuse, 0xd, RZ ;  /* 0x0000000d352a7810 */ /* 0x040fe40007ffe0ff */
[----:B------:R-:W-:Y:S02]  /*8240*/  IADD3 R44, R53, 0xe, RZ ;  /* 0x0000000e352c7810 */ /* 0x000fe40007ffe0ff */
[-C--:B------:R-:W-:Y:S02]  /*8250*/  LEA.HI.SX32 R32, R32, R53.reuse, 0x1b ;  /* 0x0000003520207211 */ /* 0x080fe400078fdaff */
[-C--:B------:R-:W-:Y:S02]  /*8260*/  LEA.HI.SX32 R37, R37, R53.reuse, 0x1b ;  /* 0x0000003525257211 */ /* 0x080fe400078fdaff */
[-C--:B------:R-:W-:Y:S02]  /*8270*/  LEA.HI.SX32 R38, R38, R53.reuse, 0x1b ;  /* 0x0000003526267211 */ /* 0x080fe400078fdaff */
[----:B------:R-:W-:Y:S01]  /*8280*/  IADD3 R46, R53, 0xf, RZ ;  /* 0x0000000f352e7810 */ /* 0x000fe20007ffe0ff */
[----:B------:R-:W-:Y:S01]  /*8290*/  IMAD.SHL.U32 R37, R37, 0x2, RZ ;  /* 0x0000000225257824 */ /* 0x000fe200078e00ff */
[-C--:B------:R-:W-:Y:S01]  /*82a0*/  LEA.HI.SX32 R40, R40, R53.reuse, 0x1b ;  /* 0x0000003528287211 */ /* 0x080fe200078fdaff */
[----:B------:R-:W-:Y:S01]  /*82b0*/  IMAD.SHL.U32 R38, R38, 0x2, RZ ;  /* 0x0000000226267824 */ /* 0x000fe200078e00ff */
[----:B------:R-:W-:-:S02]  /*82c0*/  LEA.HI.SX32 R42, R42, R53, 0x1b ;  /* 0x000000352a2a7211 */ /* 0x000fc400078fdaff */
[-C--:B------:R-:W-:Y:S02]  /*82d0*/  LEA.HI.SX32 R44, R44, R53.reuse, 0x1b ;  /* 0x000000352c2c7211 */ /* 0x080fe400078fdaff */
[----:B------:R-:W-:Y:S01]  /*82e0*/  SHF.L.U32 R32, R32, 0x1, RZ ;  /* 0x0000000120207819 */ /* 0x000fe200000006ff */
[----:B------:R-:W-:Y:S01]  /*82f0*/  IMAD.SHL.U32 R42, R42, 0x2, RZ ;  /* 0x000000022a2a7824 */ /* 0x000fe200078e00ff */
[----:B------:R-:W-:Y:S01]  /*8300*/  LEA.HI.SX32 R46, R46, R53, 0x1b ;  /* 0x000000352e2e7211 */ /* 0x000fe200078fdaff */
[----:B------:R-:W-:Y:S01]  /*8310*/  IMAD.SHL.U32 R44, R44, 0x2, RZ ;  /* 0x000000022c2c7824 */ /* 0x000fe200078e00ff */
[----:B------:R-:W-:Y:S02]  /*8320*/  SHF.L.U32 R40, R40, 0x1, RZ ;  /* 0x0000000128287819 */ /* 0x000fe400000006ff */
[----:B------:R-:W-:Y:S01]  /*8330*/  SHF.L.U32 R46, R46, 0x1, RZ ;  /* 0x000000012e2e7819 */ /* 0x000fe200000006ff */
[----:B--2---:R-:W-:Y:S01]  /*8340*/  FADD.FTZ R21, R33, R24 ;  /* 0x0000001821157221 */ /* 0x004fe20000010000 */
[----:B------:R-:W-:-:S02]  /*8350*/  IADD3 R24, R53, 0x2, RZ ;  /* 0x0000000235187810 */ /* 0x000fc40007ffe0ff */
[----:B------:R-:W-:Y:S01]  /*8360*/  F2FP.PACK_AB R33, R34, R33 ;  /* 0x000000212221723e */ /* 0x000fe200000000ff */
[----:B------:R-:W-:Y:S01]  /*8370*/  BAR.SYNC.DEFER_BLOCKING 0x0 ;  /* 0x0000000000007b1d */ /* 0x000fe20000010000 */
[----:B------:R-:W-:Y:S01]  /*8380*/  LEA.HI.SX32 R25, R24, R53, 0x1b ;  /* 0x0000003518197211 */ /* 0x000fe200078fdaff */
[----:B------:R-:W-:-:S04]  /*8390*/  FADD.FTZ R24, R21, R34 ;  /* 0x0000002215187221 */ /* 0x000fc80000010000 */
[----:B------:R-:W-:Y:S01]  /*83a0*/  FADD.FTZ R21, R24, R35 ;  /* 0x0000002318157221 */ /* 0x000fe20000010000 */
[----:B------:R-:W-:Y:S01]  /*83b0*/  F2FP.PACK_AB R35, R36, R35 ;  /* 0x000000232423723e */ /* 0x000fe200000000ff */
[----:B------:R-:W-:Y:S01]  /*83c0*/  IMAD.SHL.U32 R25, R25, 0x2, RZ ;  /* 0x0000000219197824 */ /* 0x000fe200078e00ff */
[----:B------:R-:W-:Y:S01]  /*83d0*/  PRMT R24, R33, 0x7632, R24 ;  /* 0x0000763221187816 */ /* 0x000fe20000000018 */
[----:B------:R-:W-:Y:S01]  /*83e0*/  FADD.FTZ R21, R21, R36 ;  /* 0x0000002415157221 */ /* 0x000fe20000010000 */
[----:B------:R-:W-:-:S03]  /*83f0*/  PRMT R34, R35, 0x7632, R34 ;  /* 0x0000763223227816 */ /* 0x000fc60000000022 */
[----:B------:R-:W-:Y:S01]  /*8400*/  FADD.FTZ R4, R21, R112 ;  /* 0x0000007015047221 */ /* 0x000fe20000010000 */
[----:B------:R-:W-:Y:S02]  /*8410*/  F2FP.PACK_AB R112, R113, R112 ;  /* 0x000000707170723e */ /* 0x000fe400000000ff */
[----:B------:R-:W-:Y:S01]  /*8420*/  F2FP.PACK_AB R21, R117, R116 ;  /* 0x000000747515723e */ /* 0x000fe200000000ff */
[----:B------:R-:W-:Y:S01]  /*8430*/  FADD.FTZ R113, R4, R113 ;  /* 0x0000007104717221 */ /* 0x000fe20000010000 */
[----:B------:R-:W-:-:S03]  /*8440*/  PRMT R36, R112, 0x7632, R36 ;  /* 0x0000763270247816 */ /* 0x000fc60000000024 */
[----:B------:R-:W-:Y:S01]  /*8450*/  FADD.FTZ R114, R113, R114 ;  /* 0x0000007271727221 */ /* 0x000fe20000010000 */
[----:B------:R0:W-:Y:S03]  /*8460*/  STS.U16 [R67], R33 ;  /* 0x0000002143007388 */ /* 0x0001e60000000400 */
[----:B------:R-:W-:Y:S01]  /*8470*/  FADD.FTZ R115, R114, R115 ;  /* 0x0000007372737221 */ /* 0x000fe20000010000 */
[----:B------:R1:W-:Y:S03]  /*8480*/  STS.U16 [R23+0x2], R24 ;  /* 0x0000021817007388 */ /* 0x0003e60000000400 */
[----:B------:R-:W-:Y:S01]  /*8490*/  FADD.FTZ R116, R115, R116 ;  /* 0x0000007473747221 */ /* 0x000fe20000010000 */
[----:B------:R2:W-:Y:S01]  /*84a0*/  STS.U16 [R25+0x4], R35 ;  /* 0x0000042319007388 */ /* 0x0005e20000000400 */
[----:B0-----:R-:W-:-:S02]  /*84b0*/  PRMT R33, R21, 0x7632, R33 ;  /* 0x0000763215217816 */ /* 0x001fc40000000021 */
[----:B------:R-:W-:Y:S01]  /*84c0*/  FADD.FTZ R117, R116, R117 ;  /* 0x0000007574757221 */ /* 0x000fe20000010000 */
[----:B------:R0:W-:Y:S01]  /*84d0*/  STS.U16 [R26+0x6], R34 ;  /* 0x000006221a007388 */ /* 0x0001e20000000400 */
[----:B-1----:R-:W-:Y:S02]  /*84e0*/  F2FP.PACK_AB R23, R132, R118 ;  /* 0x000000768417723e */ /* 0x002fe400000000ff */
[----:B------:R-:W-:Y:S01]  /*84f0*/  FADD.FTZ R117, R117, R118 ;  /* 0x0000007675757221 */ /* 0x000fe20000010000 */
[----:B------:R-:W-:Y:S01]  /*8500*/  STS.U16 [R27+0x8], R112 ;  /* 0x000008701b007388 */ /* 0x000fe20000000400 */
[----:B------:R-:W-:Y:S02]  /*8510*/  PRMT R24, R5, 0x7632, R24 ;  /* 0x0000763205187816 */ /* 0x000fe40000000018 */
[----:B--2---:R-:W-:Y:S01]  /*8520*/  PRMT R25, R21, 0x7610, R25 ;  /* 0x0000761015197816 */ /* 0x004fe20000000019 */
[----:B------:R1:W-:Y:S01]  /*8530*/  STS.U16 [R28+0xa], R36 ;  /* 0x00000a241c007388 */ /* 0x0003e20000000400 */
[----:B------:R-:W-:Y:S01]  /*8540*/  F2FP.PACK_AB R21, R138, R137 ;  /* 0x000000898a15723e */ /* 0x000fe200000000ff */
[----:B------:R-:W-:Y:S01]  /*8550*/  FADD.FTZ R132, R117, R132 ;  /* 0x0000008475847221 */ /* 0x000fe20000010000 */
[----:B0-----:R-:W-:Y:S01]  /*8560*/  PRMT R26, R23, 0x7632, R26 ;  /* 0x00007632171a7816 */ /* 0x001fe2000000001a */
[----:B------:R0:W-:Y:S04]  /*8570*/  STS.U16 [R29+0xc], R5 ;  /* 0x00000c051d007388 */ /* 0x0001e80000000400 */
[----:B------:R-:W-:Y:S01]  /*8580*/  STS.U16 [R30+0xe], R24 ;  /* 0x00000e181e007388 */ /* 0x000fe20000000400 */
[----:B-1----:R-:W-:-:S03]  /*8590*/  PRMT R28, R21, 0x7610, R28 ;  /* 0x00007610151c7816 */ /* 0x002fc6000000001c */
[----:B------:R-:W-:Y:S01]  /*85a0*/  STS.U16 [R31+0x10], R25 ;  /* 0x000010191f007388 */ /* 0x000fe20000000400 */
[----:B0-----:R-:W-:Y:S01]  /*85b0*/  F2FP.PACK_AB R5, R136, R133 ;  /* 0x000000858805723e */ /* 0x001fe200000000ff */
[----:B------:R-:W-:Y:S02]  /*85c0*/  FADD.FTZ R133, R132, R133 ;  /* 0x0000008584857221 */ /* 0x000fe40000010000 */
[----:B------:R-:W-:Y:S01]  /*85d0*/  STS.U16 [R32+0x12], R33 ;  /* 0x0000122120007388 */ /* 0x000fe20000000400 */
[----:B------:R-:W-:Y:S02]  /*85e0*/  PRMT R29, R21, 0x7632, R29 ;  /* 0x00007632151d7816 */ /* 0x000fe4000000001d */
[----:B------:R-:W-:Y:S01]  /*85f0*/  PRMT R27, R5, 0x7632, R27 ;  /* 0x00007632051b7816 */ /* 0x000fe2000000001b */
[----:B------:R-:W-:Y:S01]  /*8600*/  STS.U16 [R37+0x14], R23 ;  /* 0x0000141725007388 */ /* 0x000fe20000000400 */
[----:B------:R-:W-:-:S03]  /*8610*/  FADD.FTZ R136, R133, R136 ;  /* 0x0000008885887221 */ /* 0x000fc60000010000 */
[----:B------:R-:W-:Y:S01]  /*8620*/  STS.U16 [R38+0x16], R26 ;  /* 0x0000161a26007388 */ /* 0x000fe20000000400 */
[----:B------:R-:W-:-:S03]  /*8630*/  FADD.FTZ R137, R136, R137 ;  /* 0x0000008988897221 */ /* 0x000fc60000010000 */
[----:B------:R-:W-:Y:S01]  /*8640*/  STS.U16 [R40+0x18], R5 ;  /* 0x0000180528007388 */ /* 0x000fe20000000400 */
[----:B------:R-:W-:-:S03]  /*8650*/  FADD.FTZ R4, R137, R138 ;  /* 0x0000008a89047221 */ /* 0x000fc60000010000 */
        /* <DEDUP_REMOVED lines=22> */
[----:B0-----:R-:W-:-:S05]  /*87c0*/  IADD3 R22, P1, R78, -0x7e0, RZ ;  /* 0xfffff8204e167810 */ /* 0x001fca0007f3e0ff */
[----:B------:R-:W-:Y:S01]  /*87d0*/  STL [R1+0x28], R4 ;  /* 0x0000280401007387 */ /* 0x000fe20000100800 */
[----:B------:R-:W-:-:S03]  /*87e0*/  IADD3.X R9, R9, -0x1, RZ, P1, !PT ;  /* 0xffffffff09097810 */ /* 0x000fc60000ffe4ff */
[----:B------:R-:W0:Y:S02]  /*87f0*/  LDS R37, [0x1080] ;  /* 0x00108000ff257984 */ /* 0x000e240000000800 */
[----:B0-----:R-:W-:-:S13]  /*8800*/  ISETP.GE.AND P0, PT, R78, R37, PT ;  /* 0x000000254e00720c */ /* 0x001fda0003f06270 */
[----:B------:R-:W-:Y:S05]  /*8810*/  @P0 BRA `(.L_x_958) ;  /* 0x000000c000000947 */ /* 0x000fea0003800000 */
[----:B------:R-:W-:Y:S01]  /*8820*/  IMAD.U32 R5, RZ, RZ, UR14 ;  /* 0x0000000eff057e24 */ /* 0x000fe2000f8e00ff */
[----:B------:R-:W-:Y:S02]  /*8830*/  ULDC.64 UR8, c[0x0][0x300] ;  /* 0x0000c00000087ab9 */ /* 0x000fe40000000a00 */
[----:B------:R-:W-:Y:S01]  /*8840*/  UIMAD UR8, UR15, UR8, URZ ;  /* 0x000000080f0872a4 */ /* 0x000fe2000f8e023f */
[----:B------:R-:W-:-:S03]  /*8850*/  IMAD.WIDE.U32 R2, R5, c[0x0][0x2f8], R2 ;  /* 0x0000be0005027a25 */ /* 0x000fc600078e0002 */
[----:B------:R-:W-:Y:S01]  /*8860*/  UIMAD UR8, UR16, UR9, UR8 ;  /* 0x00000009100872a4 */ /* 0x000fe2000f8e0208 */
[----:B------:R-:W-:Y:S01]  /*8870*/  IMAD.U32 R5, RZ, RZ, UR16 ;  /* 0x00000010ff057e24 */ /* 0x000fe2000f8e00ff */
[----:B------:R-:W-:-:S05]  /*8880*/  IADD3 R3, R3, UR42, RZ ;  /* 0x0000002a03037c10 */ /* 0x000fca000fffe0ff */
[----:B------:R-:W-:-:S05]  /*8890*/  IMAD.WIDE.U32 R2, R5, c[0x0][0x300], R2 ;  /* 0x0000c00005027a25 */ /* 0x000fca00078e0002 */
[----:B------:R-:W-:Y:S02]  /*88a0*/  IADD3 R3, R3, UR8, RZ ;  /* 0x0000000803037c10 */ /* 0x000fe4000fffe0ff */
[----:B------:R-:W-:-:S04]  /*88b0*/  LEA R4, P0, R2, c[0x0][0x340], 0x1 ;  /* 0x0000d00002047a11 */ /* 0x000fc800078008ff */
[----:B------:R-:W-:-:S05]  /*88c0*/  LEA.HI.X R5, R2, c[0x0][0x344], R3, 0x1, P0 ;  /* 0x0000d10002057a11 */ /* 0x000fca00000f0c03 */
[----:B------:R0:W-:Y:S04]  /*88d0*/  STG.E.U16 [R4.64], R93 ;  /* 0x0000005d04007986 */ /* 0x0001e8000c10151c */
.L_x_958:
[----:B------:R-:W-:Y:S05]  /*88e0*/  BSYNC B0 ;  /* 0x0000000000007941 */ /* 0x000fea0003800000 */
.L_x_957:
        /* <DEDUP_REMOVED lines=15> */
[----:B0-----:R-:W-:Y:S01]  /*89e0*/  MOV R4, UR7 ;  /* 0x0000000700047c02 */ /* 0x001fe20008000f00 */
[----:B------:R-:W-:Y:S01]  /*89f0*/  UISETP.GT.AND UP0, UPT, UR27, 0x1, UPT ;  /* 0x000000011b00788c */ /* 0x000fe2000bf04270 */
[----:B------:R-:W-:Y:S01]  /*8a00*/  ISETP.GE.AND P2, PT, R12, R37, PT ;  /* 0x000000250c00720c */ /* 0x000fe20003f46270 */
[----:B------:R-:W-:Y:S01]  /*8a10*/  UIADD3 UR25, UP2, UR25, -0x1000, URZ ;  /* 0xfffff00019197890 */ /* 0x000fe2000ff5e03f */
[----:B------:R-:W-:Y:S01]  /*8a20*/  LEA R2, P0, R4, R2, 0x1 ;  /* 0x0000000204027211 */ /* 0x000fe200078008ff */
[----:B------:R-:W-:Y:S01]  /*8a30*/  IMAD.U32 R5, RZ, RZ, UR34 ;  /* 0x00000022ff057e24 */ /* 0x000fe2000f8e00ff */
[----:B------:R-:W-:-:S02]  /*8a40*/  UIADD3 UR17, UP3, UR17, -0x1000, URZ ;  /* 0xfffff00011117890 */ /* 0x000fc4000ff7e03f */
[----:B------:R-:W-:Y:S02]  /*8a50*/  UIADD3 UR21, UP4, UR21, -0x1000, URZ ;  /* 0xfffff00015157890 */ /* 0x000fe4000ff9e03f */
[----:B------:R-:W-:Y:S01]  /*8a60*/  LEA.HI.X R3, R4, R3, R5, 0x1, P0 ;  /* 0x0000000304037211 */ /* 0x000fe200000f0c05 */
[----:B------:R-:W-:Y:S01]  /*8a70*/  UIADD3 UR19, UP5, UR19, -0x1000, URZ ;  /* 0xfffff00013137890 */ /* 0x000fe2000ffbe03f */
[-C--:B------:R-:W-:Y:S01]  /*8a80*/  ISETP.GE.AND P0, PT, R10, R37.reuse, PT ;  /* 0x000000250a00720c */ /* 0x080fe20003f06270 */
[----:B------:R-:W-:Y:S02]  /*8a90*/  UIADD3 UR6, UR6, 0x1, URZ ;  /* 0x0000000106067890 */ /* 0x000fe4000fffe03f */
        /* <DEDUP_REMOVED lines=31> */
.L_x_904:
[----:B------:R-:W-:Y:S02]  /*8c90*/  ISETP.NE.U32.AND P0, PT, RZ, c[0x0][0x328], PT ;  /* 0x0000ca00ff007a0c */ /* 0x000fe40003f05070 */
[----:B------:R-:W-:Y:S02]  /*8ca0*/  ISETP.NE.U32.AND P2, PT, RZ, c[0x0][0x348], PT ;  /* 0x0000d200ff007a0c */ /* 0x000fe40003f45070 */
[----:B------:R-:W-:Y:S02]  /*8cb0*/  ISETP.NE.AND.EX P1, PT, RZ, c[0x0][0x32c], PT, P0 ;  /* 0x0000cb00ff007a0c */ /* 0x000fe40003f25300 */
[----:B------:R-:W-:-:S11]  /*8cc0*/  ISETP.NE.AND.EX P0, PT, RZ, c[0x0][0x34c], PT, P2 ;  /* 0x0000d300ff007a0c */ /* 0x000fd60003f05320 */
[----:B------:R-:W-:Y:S05]  /*8cd0*/  @!P1 BRA `(.L_x_960) ;  /* 0x000001f000009947 */ /* 0x000fea0003800000 */
[----:B-1----:R-:W3:Y:S01]  /*8ce0*/  LDL.LU R2, [R1+0x2c] ;  /* 0x00002c0001027983 */ /* 0x002ee20000300800 */
[----:B------:R-:W-:Y:S03]  /*8cf0*/  BSSY B0, `(.L_x_960) ;  /* 0x000001d000007945 */ /* 0x000fe60003800000 */
[----:B------:R-:W1:Y:S04]  /*8d00*/  S2R R6, SR_LANEID ;  /* 0x0000000000067919 */ /* 0x000e680000000000 */
[----:B------:R-:W4:Y:S01]  /*8d10*/  S2R R7, SR_TID.X ;  /* 0x0000000000077919 */ /* 0x000f220000002100 */
[----:B-1----:R-:W-:-:S13]  /*8d20*/  ISETP.NE.AND P2, PT, R6, RZ, PT ;  /* 0x000000ff0600720c */ /* 0x002fda0003f45270 */
[----:B----4-:R-:W-:-:S04]  /*8d30*/  @!P2 SHF.R.S32.HI R6, RZ, 0x1f, R7 ;  /* 0x0000001fff06a819 */ /* 0x010fc80000011407 */
[----:B------:R-:W-:-:S04]  /*8d40*/  @!P2 LEA.HI R6, R6, R7, RZ, 0x5 ;  /* 0x000000070606a211 */ /* 0x000fc800078f28ff */
[----:B------:R-:W-:Y:S01]  /*8d50*/  @!P2 SHF.R.S32.HI R9, RZ, 0x5, R6 ;  /* 0x00000005ff09a819 */ /* 0x000fe20000011406 */
[----:B---3--:R-:W1:Y:S02]  /*8d60*/  SHFL.DOWN P1, R0, R2, 0x1, 0x1f ;  /* 0x08201f0002007f89 */ /* 0x008e640000020000 */
[----:B-1----:R-:W-:-:S05]  /*8d70*/  @P1 FADD R0, R0, R2 ;  /* 0x0000000200001221 */ /* 0x002fca0000000000 */
[----:B------:R-:W1:Y:S02]  /*8d80*/  SHFL.DOWN P1, R3, R0, 0x2, 0x1f ;  /* 0x08401f0000037f89 */ /* 0x000e640000020000 */
        /* <DEDUP_REMOVED lines=19> */
.L_x_961:
[----:B-1----:R-:W-:Y:S05]  /*8ec0*/  BSYNC B0 ;  /* 0x0000000000007941 */ /* 0x002fea0003800000 */
.L_x_960:
[----:B------:R-:W-:Y:S01]  /*8ed0*/  BSSY B0, `(.L_x_962) ;  /* 0x0000023000007945 */ /* 0x000fe20003800000 */
[----:B------:R-:W-:Y:S05]  /*8ee0*/  @!P0 BRA `(.L_x_963) ;  /* 0x0000020000008947 */ /* 0x000fea0003800000 */
[----:B-1----:R-:W3:Y:S04]  /*8ef0*/  LDL.LU R2, [R1+0x28] ;  /* 0x0000280001027983 */ /* 0x002ee80000300800 */
[----:B------:R-:W1:Y:S04]  /*8f00*/  S2R R6, SR_LANEID ;  /* 0x0000000000067919 */ /* 0x000e680000000000 */
[----:B------:R-:W4:Y:S04]  /*8f10*/  S2R R7, SR_TID.X ;  /* 0x0000000000077919 */ /* 0x000f280000002100 */
[----:B------:R-:W-:Y:S01]  /*8f20*/  BAR.SYNC.DEFER_BLOCKING 0x0 ;  /* 0x0000000000007b1d */ /* 0x000fe20000010000 */
        /* <DEDUP_REMOVED lines=21> */
[----:B------:R-:W-:Y:S02]  /*9080*/  @!P0 FADD.FTZ R0, R3, R2 ;  /* 0x0000000203008221 */ /* 0x000fe40000010000 */
[----:B------:R-:W-:Y:S02]  /*9090*/  IMAD.U32 R2, RZ, RZ, UR32 ;  /* 0x00000020ff027e24 */ /* 0x000fe4000f8e00ff */
[----:B------:R-:W-:Y:S02]  /*90a0*/  IMAD.U32 R3, RZ, RZ, UR33 ;  /* 0x00000021ff037e24 */ /* 0x000fe4000f8e00ff */
[----:B---3--:R-:W-:-:S05]  /*90b0*/  @!P0 FADD.FTZ R4, R0, R5 ;  /* 0x0000000500048221 */ /* 0x008fca0000010000 */
[----:B------:R1:W-:Y:S01]  /*90c0*/  RED.E.ADD.F32.FTZ.RN.STRONG.GPU [R2.64], R4 ;  /* 0x000000040200798e */ /* 0x0003e2000c10e79c */
[----:B------:R-:W-:Y:S01]  /*90d0*/  HFMA2.MMA R7, -RZ, RZ, 0, 0 ;  /* 0x00000000ff077435 */ /* 0x000fe200000001ff */
[----:B------:R-:W-:Y:S05]  /*90e0*/  BRA `(.L_x_964) ;  /* 0x0000001000007947 */ /* 0x000fea0003800000 */
.L_x_963:
[----:B------:R-:W3:Y:S02]  /*90f0*/  S2R R7, SR_TID.X ;  /* 0x0000000000077919 */ /* 0x000ee40000002100 */
.L_x_964:
[----:B-1----:R-:W-:Y:S05]  /*9100*/  BSYNC B0 ;  /* 0x0000000000007941 */ /* 0x002fea0003800000 */
.L_x_962:
[----:B---3--:R-:W-:-:S13]  /*9110*/  ISETP.GE.AND P0, PT, R7, c[0x0][0x16c], PT ;  /* 0x00005b0007007a0c */ /* 0x008fda0003f06270 */
[----:B------:R-:W-:Y:S05]  /*9120*/  @P0 EXIT ;  /* 0x000000000000094d */ /* 0x000fea0003800000 */
[----:B------:R-:W-:Y:S02]  /*9130*/  ULDC.64 UR6, c[0x0][0x288] ;  /* 0x0000a20000067ab9 */ /* 0x000fe40000000a00 */
[----:B------:R-:W-:Y:S02]  /*9140*/  UIMAD UR15, UR15, UR6, URZ ;  /* 0x000000060f0f72a4 */ /* 0x000fe4000f8e023f */
[----:B0-2---:R-:W-:Y:S02]  /*9150*/  UIMAD.WIDE.U32 UR4, UR16, UR6, URZ ;  /* 0x00000006100472a5 */ /* 0x005fe4000f8e003f */
[----:B------:R-:W-:-:S04]  /*9160*/  UIMAD UR6, UR16, UR7, UR15 ;  /* 0x00000007100672a4 */ /* 0x000fc8000f8e020f */
[----:B------:R-:W-:Y:S02]  /*9170*/  UIADD3 UR6, UR5, UR6, URZ ;  /* 0x0000000605067290 */ /* 0x000fe4000fffe03f */
.L_x_965:
[----:B0-----:R0:W1:Y:S01]  /*9180*/  LDS R9, [R7.X4+0x7f50] ;  /* 0x007f500007097984 */ /* 0x0010620000004800 */
[----:B------:R-:W-:Y:S01]  /*9190*/  SHF.R.S32.HI R0, RZ, 0x1f, R7 ;  /* 0x0000001fff007819 */ /* 0x000fe20000011407 */
[----:B------:R-:W-:Y:S01]  /*91a0*/  IMAD.U32 R4, RZ, RZ, UR4 ;  /* 0x00000004ff047e24 */ /* 0x000fe2000f8e00ff */
[----:B------:R-:W-:Y:S01]  /*91b0*/  MOV R5, UR5 ;  /* 0x0000000500057c02 */ /* 0x000fe20008000f00 */
[----:B------:R-:W-:Y:S01]  /*91c0*/  IMAD.U32 R3, RZ, RZ, UR6 ;  /* 0x00000006ff037e24 */ /* 0x000fe2000f8e00ff */
[----:B------:R-:W-:Y:S01]  /*91d0*/  YIELD ;  /* 0x0000000000007946 */ /* 0x000fe20003800000 */
[----:B------:R-:W-:Y:S02]  /*91e0*/  IMAD R0, R0, c[0x0][0x290], RZ ;  /* 0x0000a40000007a24 */ /* 0x000fe400078e02ff */
[----:B------:R-:W-:Y:S02]  /*91f0*/  IMAD.MOV.U32 R2, RZ, RZ, R4 ;  /* 0x000000ffff027224 */ /* 0x000fe400078e0004 */
[----:B------:R-:W-:-:S02]  /*9200*/  IMAD R5, R7, c[0x0][0x294], R0 ;  /* 0x0000a50007057a24 */ /* 0x000fc400078e0200 */
[C---:B------:R-:W-:Y:S01]  /*9210*/  IMAD.WIDE.U32 R2, R7.reuse, c[0x0][0x290], R2 ;  /* 0x0000a40007027a25 */ /* 0x040fe200078e0002 */
[----:B0-----:R-:W-:-:S03]  /*9220*/  IADD3 R7, R7, c[0x0][0x0], RZ ;  /* 0x0000000007077a10 */ /* 0x001fc60007ffe0ff */
[----:B------:R-:W-:Y:S01]  /*9230*/  IMAD.IADD R3, R3, 0x1, R5 ;  /* 0x0000000103037824 */ /* 0x000fe200078e0205 */
[----:B------:R-:W-:-:S04]  /*9240*/  LEA R4, P0, R2, c[0x0][0x310], 0x2 ;  /* 0x0000c40002047a11 */ /* 0x000fc800078010ff */
[----:B------:R-:W-:Y:S02]  /*9250*/  LEA.HI.X R5, R2, c[0x0][0x314], R3, 0x2, P0 ;  /* 0x0000c50002057a11 */ /* 0x000fe400000f1403 */
[----:B------:R-:W-:-:S03]  /*9260*/  ISETP.GE.AND P0, PT, R7, c[0x0][0x16c], PT ;  /* 0x00005b0007007a0c */ /* 0x000fc60003f06270 */
[----:B-1----:R0:W-:Y:S10]  /*9270*/  RED.E.ADD.F32.FTZ.RN.STRONG.GPU [R4.64], R9 ;  /* 0x000000090400798e */ /* 0x0021f4000c10e79c */
[----:B------:R-:W-:Y:S05]  /*9280*/  @!P0 BRA `(.L_x_965) ;  /* 0xfffffef000008947 */ /* 0x000fea000383ffff */
[----:B------:R-:W-:Y:S05]  /*9290*/  EXIT ;  /* 0x000000000000794d */ /* 0x000fea0003800000 */
.L_x_911:
[----:B------:R-:W-:Y:S01]  /*92a0*/  MOV R83, R141 ;  /* 0x0000008d00537202 */ /* 0x000fe20000000f00 */
[----:B------:R-:W-:Y:S01]  /*92b0*/  IMAD.MOV.U32 R84, RZ, RZ, 0x1 ;  /* 0x00000001ff547424 */ /* 0x000fe200078e00ff */
[----:B------:R-:W-:-:S02]  /*92c0*/  MOV R82, 0x92e0 ;  /* 0x000092e000527802 */ /* 0x000fc40000000f00 */
[----:B-----5:R-:W-:Y:S05]  /*92d0*/  CALL.REL.NOINC `($__internal_38_$__cuda_sm70_shflsync_up) ;  /* 0x00000bd000007944 */ /* 0x020fea0003c00000 */
[----:B-1----:R-:W-:Y:S01]  /*92e0*/  IMAD.MOV.U32 R156, RZ, RZ, R84 ;  /* 0x000000ffff9c7224 */ /* 0x002fe200078e0054 */
[----:B0-2---:R-:W-:Y:S05]  /*92f0*/  BRA `(.L_x_966) ;  /* 0xffffb3c000007947 */ /* 0x005fea000383ffff */
.L_x_912:
[----:B------:R-:W-:Y:S01]  /*9300*/  MOV R83, R85 ;  /* 0x0000005500537202 */ /* 0x000fe20000000f00 */
[----:B------:R-:W-:Y:S01]  /*9310*/  IMAD.MOV.U32 R84, RZ, RZ, 0x1 ;  /* 0x00000001ff547424 */ /* 0x000fe200078e00ff */
[----:B------:R-:W-:-:S02]  /*9320*/  MOV R82, 0x9340 ;  /* 0x0000934000527802 */ /* 0x000fc40000000f00 */
[----:B01---5:R-:W-:Y:S05]  /*9330*/  CALL.REL.NOINC `($__internal_38_$__cuda_sm70_shflsync_up) ;  /* 0x00000b7000007944 */ /* 0x023fea0003c00000 */
[C---:B------:R-:W-:Y:S01]  /*9340*/  FMUL.FTZ R156, R141.reuse, R156 ;  /* 0x0000009c8d9c7220 */ /* 0x040fe20000410000 */
[----:B--2---:R-:W-:Y:S01]  /*9350*/  ISETP.GE.AND P0, PT, R94, 0x1, PT ;  /* 0x000000015e00780c */ /* 0x004fe20003f06270 */
[----:B-1----:R-:W-:-:S02]  /*9360*/  FFMA.FTZ R82, R141, R84, R85 ;  /* 0x000000548d527223 */ /* 0x002fc40000010055 */
[----:B------:R-:W-:Y:S01]  /*9370*/  IMAD.MOV.U32 R84, RZ, RZ, 0x2 ;  /* 0x00000002ff547424 */ /* 0x000fe200078e00ff */
[----:B------:R-:W-:Y:S02]  /*9380*/  FSEL R141, R141, R156, !P0 ;  /* 0x0000009c8d8d7208 */ /* 0x000fe40004000000 */
[----:B------:R-:W-:Y:S02]  /*9390*/  FSEL R85, R85, R82, !P0 ;  /* 0x0000005255557208 */ /* 0x000fe40004000000 */
[----:B------:R-:W-:Y:S02]  /*93a0*/  MOV R83, R141 ;  /* 0x0000008d00537202 */ /* 0x000fe40000000f00 */
[----:B------:R-:W-:Y:S02]  /*93b0*/  MOV R82, 0x93d0 ;  /* 0x000093d000527802 */ /* 0x000fe40000000f00 */
[----:B0-----:R-:W-:Y:S05]  /*93c0*/  CALL.REL.NOINC `($__internal_38_$__cuda_sm70_shflsync_up) ;  /* 0x00000ae000007944 */ /* 0x001fea0003c00000 */
[----:B-1----:R-:W-:Y:S01]  /*93d0*/  IMAD.MOV.U32 R156, RZ, RZ, R84 ;  /* 0x000000ffff9c7224 */ /* 0x002fe200078e0054 */
[----:B------:R-:W-:Y:S01]  /*93e0*/  HFMA2.MMA R84, -RZ, RZ, 0, 1.1920928955078125e-07 ;  /* 0x00000002ff547435 */ /* 0x000fe200000001ff */
[----:B------:R-:W-:Y:S01]  /*93f0*/  IMAD.MOV.U32 R83, RZ, RZ, R85 ;  /* 0x000000ffff537224 */ /* 0x000fe200078e0055 */
[----:B------:R-:W-:-:S04]  /*9400*/  MOV R82, 0x9420 ;  /* 0x0000942000527802 */ /* 0x000fc80000000f00 */
[----:B0-2---:R-:W-:Y:S05]  /*9410*/  CALL.REL.NOINC `($__internal_38_$__cuda_sm70_shflsync_up) ;  /* 0x00000a9000007944 */ /* 0x005fea0003c00000 */
[----:B--2---:R-:W-:Y:S02]  /*9420*/  ISETP.GE.AND P0, PT, R94, 0x2, PT ;  /* 0x000000025e00780c */ /* 0x004fe40003f06270 */
[----:B------:R-:W-:-:S11]  /*9430*/  MOV R82, 0x9490 ;  /* 0x0000949000527802 */ /* 0x000fd60000000f00 */
[----:B-1----:R-:W-:Y:S02]  /*9440*/  @P0 FFMA.FTZ R85, R141, R84, R85 ;  /* 0x000000548d550223 */ /* 0x002fe40000010055 */
[----:B------:R-:W-:Y:S02]  /*9450*/  @P0 FMUL.FTZ R141, R156, R141 ;  /* 0x0000008d9c8d0220 */ /* 0x000fe40000410000 */
[----:B------:R-:W-:Y:S02]  /*9460*/  IMAD.MOV.U32 R84, RZ, RZ, 0x4 ;  /* 0x00000004ff547424 */ /* 0x000fe400078e00ff */
[----:B------:R-:W-:Y:S02]  /*9470*/  IMAD.MOV.U32 R83, RZ, RZ, R141 ;  /* 0x000000ffff537224 */ /* 0x000fe400078e008d */
[----:B0-----:R-:W-:Y:S05]  /*9480*/  CALL.REL.NOINC `($__internal_38_$__cuda_sm70_shflsync_up) ;  /* 0x00000a2000007944 */ /* 0x001fea0003c00000 */
[----:B-1----:R-:W-:Y:S01]  /*9490*/  MOV R156, R84 ;  /* 0x00000054009c7202 */ /* 0x002fe20000000f00 */
[----:B------:R-:W-:Y:S01]  /*94a0*/  IMAD.MOV.U32 R83, RZ, RZ, R85 ;  /* 0x000000ffff537224 */ /* 0x000fe200078e0055 */
[----:B------:R-:W-:Y:S01]  /*94b0*/  MOV R82, 0x94e0 ;  /* 0x000094e000527802 */ /* 0x000fe20000000f00 */
[----:B------:R-:W-:Y:S02]  /*94c0*/  IMAD.MOV.U32 R84, RZ, RZ, 0x4 ;  /* 0x00000004ff547424 */ /* 0x000fe400078e00ff */
[----:B0-2---:R-:W-:Y:S05]  /*94d0*/  CALL.REL.NOINC `($__internal_38_$__cuda_sm70_shflsync_up) ;  /* 0x000009d000007944 */ /* 0x005fea0003c00000 */
[----:B--2---:R-:W-:Y:S02]  /*94e0*/  ISETP.GE.AND P0, PT, R94, 0x4, PT ;  /* 0x000000045e00780c */ /* 0x004fe40003f06270 */
[----:B------:R-:W-:-:S11]  /*94f0*/  MOV R82, 0x9550 ;  /* 0x0000955000527802 */ /* 0x000fd60000000f00 */
[----:B-1----:R-:W-:Y:S01]  /*9500*/  @P0 FFMA.FTZ R85, R141, R84, R85 ;  /* 0x000000548d550223 */ /* 0x002fe20000010055 */
[----:B------:R-:W-:Y:S01]  /*9510*/  HFMA2.MMA R84, -RZ, RZ, 0, 4.76837158203125e-07 ;  /* 0x00000008ff547435 */ /* 0x000fe200000001ff */
[----:B------:R-:W-:-:S04]  /*9520*/  @P0 FMUL.FTZ R141, R156, R141 ;  /* 0x0000008d9c8d0220 */ /* 0x000fc80000410000 */
[----:B------:R-:W-:Y:S02]  /*9530*/  IMAD.MOV.U32 R83, RZ, RZ, R141 ;  /* 0x000000ffff537224 */ /* 0x000fe400078e008d */
[----:B0-----:R-:W-:Y:S05]  /*9540*/  CALL.REL.NOINC `($__internal_38_$__cuda_sm70_shflsync_up) ;  /* 0x0000096000007944 */ /* 0x001fea0003c00000 */
[----:B-1----:R-:W-:Y:S01]  /*9550*/  IMAD.MOV.U32 R156, RZ, RZ, R84 ;  /* 0x000000ffff9c7224 */ /* 0x002fe200078e0054 */
[----:B------:R-:W-:Y:S01]  /*9560*/  MOV R83, R85 ;  /* 0x0000005500537202 */ /* 0x000fe20000000f00 */
[----:B------:R-:W-:Y:S01]  /*9570*/  IMAD.MOV.U32 R84, RZ, RZ, 0x8 ;  /* 0x00000008ff547424 */ /* 0x000fe200078e00ff */
[----:B------:R-:W-:Y:S02]  /*9580*/  MOV R82, 0x95a0 ;  /* 0x000095a000527802 */ /* 0x000fe40000000f00 */
[----:B0-2---:R-:W-:Y:S05]  /*9590*/  CALL.REL.NOINC `($__internal_38_$__cuda_sm70_shflsync_up) ;  /* 0x0000091000007944 */ /* 0x005fea0003c00000 */
[----:B--2---:R-:W-:Y:S02]  /*95a0*/  ISETP.GE.AND P0, PT, R94, 0x8, PT ;  /* 0x000000085e00780c */ /* 0x004fe40003f06270 */
[----:B------:R-:W-:-:S11]  /*95b0*/  MOV R82, 0x9610 ;  /* 0x0000961000527802 */ /* 0x000fd60000000f00 */
[----:B-1----:R-:W-:Y:S02]  /*95c0*/  @P0 FFMA.FTZ R85, R141, R84, R85 ;  /* 0x000000548d550223 */ /* 0x002fe40000010055 */
[----:B------:R-:W-:Y:S02]  /*95d0*/  @P0 FMUL.FTZ R141, R156, R141 ;  /* 0x0000008d9c8d0220 */ /* 0x000fe40000410000 */
[----:B------:R-:W-:-:S03]  /*95e0*/  IMAD.MOV.U32 R84, RZ, RZ, 0x10 ;  /* 0x00000010ff547424 */ /* 0x000fc600078e00ff */
[----:B------:R-:W-:Y:S02]  /*95f0*/  MOV R83, R141 ;  /* 0x0000008d00537202 */ /* 0x000fe40000000f00 */
[----:B0-----:R-:W-:Y:S05]  /*9600*/  CALL.REL.NOINC `($__internal_38_$__cuda_sm70_shflsync_up) ;  /* 0x000008a000007944 */ /* 0x001fea0003c00000 */
[----:B-1----:R-:W-:Y:S01]  /*9610*/  MOV R156, R84 ;  /* 0x00000054009c7202 */ /* 0x002fe20000000f00 */
[----:B------:R-:W-:Y:S01]  /*9620*/  HFMA2.MMA R84, -RZ, RZ, 0, 9.5367431640625e-07 ;  /* 0x00000010ff547435 */ /* 0x000fe200000001ff */
[----:B------:R-:W-:Y:S01]  /*9630*/  IMAD.MOV.U32 R83, RZ, RZ, R85 ;  /* 0x000000ffff537224 */ /* 0x000fe200078e0055 */
[----:B------:R-:W-:-:S04]  /*9640*/  MOV R82, 0x9660 ;  /* 0x0000966000527802 */ /* 0x000fc80000000f00 */
[----:B0-2---:R-:W-:Y:S05]  /*9650*/  CALL.REL.NOINC `($__internal_38_$__cuda_sm70_shflsync_up) ;  /* 0x0000085000007944 */ /* 0x005fea0003c00000 */
[----:B-1----:R-:W-:Y:S01]  /*9660*/  IMAD.MOV.U32 R82, RZ, RZ, R84 ;  /* 0x000000ffff527224 */ /* 0x002fe200078e0054 */
[----:B0-2---:R-:W-:Y:S05]  /*9670*/  BRA `(.L_x_967) ;  /* 0xffffb1a000007947 */ /* 0x005fea000383ffff */
.L_x_915:
[----:B------:R-:W-:Y:S01]  /*9680*/  MOV R83, R141 ;  /* 0x0000008d00537202 */ /* 0x000fe20000000f00 */
[----:B-1----:R-:W-:Y:S01]  /*9690*/  IMAD.MOV.U32 R84, RZ, RZ, 0x1 ;  /* 0x00000001ff547424 */ /* 0x002fe200078e00ff */
[----:B------:R-:W-:Y:S02]  /*96a0*/  MOV R82, 0x96c0 ;  /* 0x000096c000527802 */ /* 0x000fe40000000f00 */
[----:B0-2--5:R-:W-:Y:S05]  /*96b0*/  CALL.REL.NOINC `($__internal_38_$__cuda_sm70_shflsync_up) ;  /* 0x000007f000007944 */ /* 0x025fea0003c00000 */
[----:B-1----:R-:W-:Y:S01]  /*96c0*/  MOV R141, R84 ;  /* 0x00000054008d7202 */ /* 0x002fe20000000f00 */
[----:B------:R-:W-:Y:S01]  /*96d0*/  HFMA2.MMA R84, -RZ, RZ, 0, 5.9604644775390625e-08 ;  /* 0x00000001ff547435 */ /* 0x000fe200000001ff */
[----:B------:R-:W-:Y:S01]  /*96e0*/  IMAD.MOV.U32 R83, RZ, RZ, R85 ;  /* 0x000000ffff537224 */ /* 0x000fe200078e0055 */
[----:B------:R-:W-:-:S04]  /*96f0*/  MOV R82, 0x9710 ;  /* 0x0000971000527802 */ /* 0x000fc80000000f00 */
[----:B0-2---:R-:W-:Y:S05]  /*9700*/  CALL.REL.NOINC `($__internal_38_$__cuda_sm70_shflsync_up) ;  /* 0x000007a000007944 */ /* 0x005fea0003c00000 */
[----:B-1----:R-:W-:Y:S01]  /*9710*/  IMAD.MOV.U32 R85, RZ, RZ, R84 ;  /* 0x000000ffff557224 */ /* 0x002fe200078e0054 */
[----:B------:R-:W-:Y:S01]  /*9720*/  MOV R82, R80 ;  /* 0x0000005000527202 */ /* 0x000fe20000000f00 */
[----:B------:R-:W-:Y:S01]  /*9730*/  IMAD.MOV.U32 R84, RZ, RZ, RZ ;  /* 0x000000ffff547224 */ /* 0x000fe200078e00ff */
[----:B------:R-:W-:-:S02]  /*9740*/  MOV R83, 0x9760 ;  /* 0x0000976000537802 */ /* 0x000fc40000000f00 */
[----:B0-2---:R-:W-:Y:S05]  /*9750*/  CALL.REL.NOINC `($__internal_37_$__cuda_sm70_shflsync_idx_p) ;  /* 0x000006c000007944 */ /* 0x005fea0003c00000 */
[----:B-1----:R-:W-:Y:S01]  /*9760*/  IMAD.MOV.U32 R80, RZ, RZ, R84 ;  /* 0x000000ffff507224 */ /* 0x002fe200078e0054 */
[----:B------:R-:W-:Y:S01]  /*9770*/  HFMA2.MMA R84, -RZ, RZ, 0, 0 ;  /* 0x00000000ff547435 */ /* 0x000fe200000001ff */
[----:B------:R-:W-:-:S02]  /*9780*/  MOV R82, R81 ;  /* 0x0000005100527202 */ /* 0x000fc40000000f00 */
[----:B------:R-:W-:-:S03]  /*9790*/  MOV R83, 0x97b0 ;  /* 0x000097b000537802 */ /* 0x000fc60000000f00 */
[----:B0-2---:R-:W-:Y:S05]  /*97a0*/  CALL.REL.NOINC `($__internal_37_$__cuda_sm70_shflsync_idx_p) ;  /* 0x0000067000007944 */ /* 0x005fea0003c00000 */
[----:B-1----:R-:W-:Y:S01]  /*97b0*/  IMAD.MOV.U32 R81, RZ, RZ, R84 ;  /* 0x000000ffff517224 */ /* 0x002fe200078e0054 */
[----:B0-2---:R-:W-:Y:S05]  /*97c0*/  BRA `(.L_x_968) ;  /* 0xffffb17000007947 */ /* 0x005fea000383ffff */
.L_x_918:
[----:B------:R-:W-:Y:S01]  /*97d0*/  MOV R83, R85 ;  /* 0x0000005500537202 */ /* 0x000fe20000000f00 */
[----:B------:R-:W-:Y:S01]  /*97e0*/  IMAD.MOV.U32 R84, RZ, RZ, 0x1 ;  /* 0x00000001ff547424 */ /* 0x000fe200078e00ff */
[----:B------:R-:W-:Y:S02]  /*97f0*/  MOV R82, 0x9810 ;  /* 0x0000981000527802 */ /* 0x000fe40000000f00 */
[----:B------:R-:W-:Y:S05]  /*9800*/  CALL.REL.NOINC `($__internal_36_$__cuda_sm70_shflsync_down) ;  /* 0x0000059000007944 */ /* 0x000fea0003c00000 */
[----:B-1----:R-:W-:Y:S01]  /*9810*/  MOV R87, R84 ;  /* 0x0000005400577202 */ /* 0x002fe20000000f00 */
[----:B0-2---:R-:W-:Y:S05]  /*9820*/  BRA `(.L_x_969) ;  /* 0xffffb72000007947 */ /* 0x005fea000383ffff */
.L_x_919:
[----:B------:R-:W-:Y:S01]  /*9830*/  HFMA2.MMA R84, -RZ, RZ, 0, 5.9604644775390625e-08 ;  /* 0x00000001ff547435 */ /* 0x000fe200000001ff */
[----:B------:R-:W-:Y:S01]  /*9840*/  IMAD.MOV.U32 R83, RZ, RZ, R86 ;  /* 0x000000ffff537224 */ /* 0x000fe200078e0056 */
[----:B------:R-:W-:-:S04]  /*9850*/  MOV R82, 0x9870 ;  /* 0x0000987000527802 */ /* 0x000fc80000000f00 */
[----:B01----:R-:W-:Y:S05]  /*9860*/  CALL.REL.NOINC `($__internal_36_$__cuda_sm70_shflsync_down) ;  /* 0x0000053000007944 */ /* 0x003fea0003c00000 */
[C---:B------:R-:W-:Y:S02]  /*9870*/  FMUL.FTZ R87, R85.reuse, R87 ;  /* 0x0000005755577220 */ /* 0x040fe40000410000 */
[C---:B-1----:R-:W-:Y:S02]  /*9880*/  FFMA.FTZ R82, R85.reuse, R84, R86 ;  /* 0x0000005455527223 */ /* 0x042fe40000010056 */
[----:B------:R-:W-:Y:S01]  /*9890*/  IMAD.MOV.U32 R84, RZ, RZ, 0x2 ;  /* 0x00000002ff547424 */ /* 0x000fe200078e00ff */
[----:B------:R-:W-:-:S02]  /*98a0*/  FSEL R85, R85, R87, !P4 ;  /* 0x0000005755557208 */ /* 0x000fc40006000000 */
[----:B------:R-:W-:Y:S02]  /*98b0*/  FSEL R86, R86, R82, !P4 ;  /* 0x0000005256567208 */ /* 0x000fe40006000000 */
[----:B------:R-:W-:Y:S02]  /*98c0*/  MOV R83, R85 ;  /* 0x0000005500537202 */ /* 0x000fe40000000f00 */
[----:B------:R-:W-:Y:S02]  /*98d0*/  MOV R82, 0x98f0 ;  /* 0x000098f000527802 */ /* 0x000fe40000000f00 */
[----:B0-2---:R-:W-:Y:S05]  /*98e0*/  CALL.REL.NOINC `($__internal_36_$__cuda_sm70_shflsync_down) ;  /* 0x000004b000007944 */ /* 0x005fea0003c00000 */
[----:B-1----:R-:W-:Y:S01]  /*98f0*/  IMAD.MOV.U32 R87, RZ, RZ, R84 ;  /* 0x000000ffff577224 */ /* 0x002fe200078e0054 */
[----:B------:R-:W-:Y:S01]  /*9900*/  MOV R83, R86 ;  /* 0x0000005600537202 */ /* 0x000fe20000000f00 */
[----:B------:R-:W-:Y:S01]  /*9910*/  IMAD.MOV.U32 R84, RZ, RZ, 0x2 ;  /* 0x00000002ff547424 */ /* 0x000fe200078e00ff */
[----:B------:R-:W-:Y:S02]  /*9920*/  MOV R82, 0x9940 ;  /* 0x0000994000527802 */ /* 0x000fe40000000f00 */
[----:B0-2---:R-:W-:Y:S05]  /*9930*/  CALL.REL.NOINC `($__internal_36_$__cuda_sm70_shflsync_down) ;  /* 0x0000046000007944 */ /* 0x005fea0003c00000 */
[----:B-1----:R-:W-:Y:S01]  /*9940*/  @!P3 FFMA.FTZ R86, R85, R84, R86 ;  /* 0x000000545556b223 */ /* 0x002fe20000010056 */
[----:B------:R-:W-:Y:S01]  /*9950*/  HFMA2.MMA R84, -RZ, RZ, 0, 2.384185791015625e-07 ;  /* 0x00000004ff547435 */ /* 0x000fe200000001ff */
[----:B------:R-:W-:Y:S01]  /*9960*/  @!P3 FMUL.FTZ R85, R87, R85 ;  /* 0x000000555755b220 */ /* 0x000fe20000410000 */
[----:B------:R-:W-:-:S03]  /*9970*/  MOV R82, 0x99a0 ;  /* 0x000099a000527802 */ /* 0x000fc60000000f00 */
[----:B------:R-:W-:Y:S02]  /*9980*/  IMAD.MOV.U32 R83, RZ, RZ, R85 ;  /* 0x000000ffff537224 */ /* 0x000fe400078e0055 */
[----:B0-2---:R-:W-:Y:S05]  /*9990*/  CALL.REL.NOINC `($__internal_36_$__cuda_sm70_shflsync_down) ;  /* 0x0000040000007944 */ /* 0x005fea0003c00000 */
[----:B-1----:R-:W-:Y:S01]  /*99a0*/  MOV R87, R84 ;  /* 0x0000005400577202 */ /* 0x002fe20000000f00 */
[----:B------:R-:W-:Y:S01]  /*99b0*/  HFMA2.MMA R84, -RZ, RZ, 0, 2.384185791015625e-07 ;  /* 0x00000004ff547435 */ /* 0x000fe200000001ff */
[----:B------:R-:W-:Y:S01]  /*99c0*/  IMAD.MOV.U32 R83, RZ, RZ, R86 ;  /* 0x000000ffff537224 */ /* 0x000fe200078e0056 */
[----:B------:R-:W-:-:S04]  /*99d0*/  MOV R82, 0x99f0 ;  /* 0x000099f000527802 */ /* 0x000fc80000000f00 */
[----:B0-2---:R-:W-:Y:S05]  /*99e0*/  CALL.REL.NOINC `($__internal_36_$__cuda_sm70_shflsync_down) ;  /* 0x000003b000007944 */ /* 0x005fea0003c00000 */
[----:B-1----:R-:W-:Y:S01]  /*99f0*/  @!P2 FFMA.FTZ R86, R85, R84, R86 ;  /* 0x000000545556a223 */ /* 0x002fe20000010056 */
[----:B------:R-:W-:Y:S01]  /*9a00*/  MOV R82, 0x9a70 ;  /* 0x00009a7000527802 */ /* 0x000fe20000000f00 */
[----:B------:R-:W-:Y:S02]  /*9a10*/  @!P2 FMUL.FTZ R85, R87, R85 ;  /* 0x000000555755a220 */ /* 0x000fe40000410000 */
[----:B------:R-:W-:Y:S02]  /*9a20*/  IMAD.MOV.U32 R87, RZ, RZ, R86 ;  /* 0x000000ffff577224 */ /* 0x000fe400078e0056 */
[----:B------:R-:W-:Y:S01]  /*9a30*/  IMAD.MOV.U32 R84, RZ, RZ, 0x8 ;  /* 0x00000008ff547424 */ /* 0x000fe200078e00ff */
[----:B------:R-:W-:-:S04]  /*9a40*/  MOV R86, R85 ;  /* 0x0000005500567202 */ /* 0x000fc80000000f00 */
[----:B------:R-:W-:Y:S02]  /*9a50*/  MOV R83, R86 ;  /* 0x0000005600537202 */ /* 0x000fe40000000f00 */
[----:B0-2---:R-:W-:Y:S05]  /*9a60*/  CALL.REL.NOINC `($__internal_36_$__cuda_sm70_shflsync_down) ;  /* 0x0000033000007944 */ /* 0x005fea0003c00000 */
[----:B-1----:R-:W-:Y:S01]  /*9a70*/  IMAD.MOV.U32 R85, RZ, RZ, R84 ;  /* 0x000000ffff557224 */ /* 0x002fe200078e0054 */
[----:B------:R-:W-:Y:S01]  /*9a80*/  MOV R83, R87 ;  /* 0x0000005700537202 */ /* 0x000fe20000000f00 */
[----:B------:R-:W-:Y:S01]  /*9a90*/  IMAD.MOV.U32 R84, RZ, RZ, 0x8 ;  /* 0x00000008ff547424 */ /* 0x000fe200078e00ff */
[----:B------:R-:W-:Y:S02]  /*9aa0*/  MOV R82, 0x9ac0 ;  /* 0x00009ac000527802 */ /* 0x000fe40000000f00 */
[----:B0-2---:R-:W-:Y:S05]  /*9ab0*/  CALL.REL.NOINC `($__internal_36_$__cuda_sm70_shflsync_down) ;  /* 0x000002e000007944 */ /* 0x005fea0003c00000 */
[----:B-1----:R-:W-:Y:S01]  /*9ac0*/  @!P1 FFMA.FTZ R87, R86, R84, R87 ;  /* 0x0000005456579223 */ /* 0x002fe20000010057 */
[----:B------:R-:W-:Y:S01]  /*9ad0*/  MOV R82, 0x9b30 ;  /* 0x00009b3000527802 */ /* 0x000fe20000000f00 */
[----:B------:R-:W-:Y:S02]  /*9ae0*/  @!P1 FMUL.FTZ R86, R85, R86 ;  /* 0x0000005655569220 */ /* 0x000fe40000410000 */
[----:B------:R-:W-:Y:S01]  /*9af0*/  IMAD.MOV.U32 R84, RZ, RZ, 0x10 ;  /* 0x00000010ff547424 */ /* 0x000fe200078e00ff */
[----:B------:R-:W-:Y:S02]  /*9b00*/  MOV R85, R87 ;  /* 0x0000005700557202 */ /* 0x000fe40000000f00 */
[----:B------:R-:W-:-:S02]  /*9b10*/  MOV R83, R86 ;  /* 0x0000005600537202 */ /* 0x000fc40000000f00 */
[----:B0-2---:R-:W-:Y:S05]  /*9b20*/  CALL.REL.NOINC `($__internal_36_$__cuda_sm70_shflsync_down) ;  /* 0x0000027000007944 */ /* 0x005fea0003c00000 */
[----:B-1----:R-:W-:Y:S01]  /*9b30*/  IMAD.MOV.U32 R87, RZ, RZ, R84 ;  /* 0x000000ffff577224 */ /* 0x002fe200078e0054 */
[----:B------:R-:W-:Y:S01]  /*9b40*/  MOV R83, R85 ;  /* 0x0000005500537202 */ /* 0x000fe20000000f00 */
[----:B------:R-:W-:Y:S01]  /*9b50*/  IMAD.MOV.U32 R84, RZ, RZ, 0x10 ;  /* 0x00000010ff547424 */ /* 0x000fe200078e00ff */
[----:B------:R-:W-:-:S02]  /*9b60*/  MOV R82, 0x9b80 ;  /* 0x00009b8000527802 */ /* 0x000fc40000000f00 */
[----:B0-2---:R-:W-:Y:S05]  /*9b70*/  CALL.REL.NOINC `($__internal_36_$__cuda_sm70_shflsync_down) ;  /* 0x0000022000007944 */ /* 0x005fea0003c00000 */
[----:B-1----:R-:W-:Y:S01]  /*9b80*/  @!P0 FFMA.FTZ R85, R86, R84, R85 ;  /* 0x0000005456558223 */ /* 0x002fe20000010055 */
[----:B------:R-:W-:Y:S01]  /*9b90*/  HFMA2.MMA R84, -RZ, RZ, 0, 0 ;  /* 0x00000000ff547435 */ /* 0x000fe200000001ff */
[----:B------:R-:W-:Y:S01]  /*9ba0*/  @!P0 FMUL.FTZ R86, R87, R86 ;  /* 0x0000005657568220 */ /* 0x000fe20000410000 */
[----:B------:R-:W-:-:S03]  /*9bb0*/  MOV R83, 0x9be0 ;  /* 0x00009be000537802 */ /* 0x000fc60000000f00 */
[----:B------:R-:W-:Y:S02]  /*9bc0*/  IMAD.MOV.U32 R82, RZ, RZ, R86 ;  /* 0x000000ffff527224 */ /* 0x000fe400078e0056 */
[----:B0-2---:R-:W-:Y:S05]  /*9bd0*/  CALL.REL.NOINC `($__internal_37_$__cuda_sm70_shflsync_idx_p) ;  /* 0x0000024000007944 */ /* 0x005fea0003c00000 */
[----:B-1----:R-:W-:Y:S01]  /*9be0*/  MOV R87, R84 ;  /* 0x0000005400577202 */ /* 0x002fe20000000f00 */
[----:B------:R-:W-:Y:S01]  /*9bf0*/  HFMA2.MMA R84, -RZ, RZ, 0, 0 ;  /* 0x00000000ff547435 */ /* 0x000fe200000001ff */
[----:B------:R-:W-:Y:S01]  /*9c00*/  IMAD.MOV.U32 R82, RZ, RZ, R85 ;  /* 0x000000ffff527224 */ /* 0x000fe200078e0055 */
[----:B------:R-:W-:-:S04]  /*9c10*/  MOV R83, 0x9c30 ;  /* 0x00009c3000537802 */ /* 0x000fc80000000f00 */
[----:B0-2---:R-:W-:Y:S05]  /*9c20*/  CALL.REL.NOINC `($__internal_37_$__cuda_sm70_shflsync_idx_p) ;  /* 0x000001f000007944 */ /* 0x005fea0003c00000 */
[----:B-1----:R-:W-:Y:S01]  /*9c30*/  IMAD.MOV.U32 R156, RZ, RZ, R84 ;  /* 0x000000ffff9c7224 */ /* 0x002fe200078e0054 */
[----:B------:R-:W-:Y:S01]  /*9c40*/  MOV R83, R86 ;  /* 0x0000005600537202 */ /* 0x000fe20000000f00 */
[----:B------:R-:W-:Y:S01]  /*9c50*/  IMAD.MOV.U32 R84, RZ, RZ, 0x1 ;  /* 0x00000001ff547424 */ /* 0x000fe200078e00ff */
[----:B------:R-:W-:Y:S02]  /*9c60*/  MOV R82, 0x9c80 ;  /* 0x00009c8000527802 */ /* 0x000fe40000000f00 */
[----:B0-2---:R-:W-:Y:S05]  /*9c70*/  CALL.REL.NOINC `($__internal_36_$__cuda_sm70_shflsync_down) ;  /* 0x0000012000007944 */ /* 0x005fea0003c00000 */
[----:B-1----:R-:W-:Y:S01]  /*9c80*/  MOV R159, R84 ;  /* 0x00000054009f7202 */ /* 0x002fe20000000f00 */
[----:B------:R-:W-:Y:S01]  /*9c90*/  HFMA2.MMA R84, -RZ, RZ, 0, 5.9604644775390625e-08 ;  /* 0x00000001ff547435 */ /* 0x000fe200000001ff */
[----:B------:R-:W-:Y:S01]  /*9ca0*/  IMAD.MOV.U32 R83, RZ, RZ, R85 ;  /* 0x000000ffff537224 */ /* 0x000fe200078e0055 */
[----:B------:R-:W-:-:S04]  /*9cb0*/  MOV R82, 0x9cd0 ;  /* 0x00009cd000527802 */ /* 0x000fc80000000f00 */
[----:B0-2---:R-:W-:Y:S05]  /*9cc0*/  CALL.REL.NOINC `($__internal_36_$__cuda_sm70_shflsync_down) ;  /* 0x000000d000007944 */ /* 0x005fea0003c00000 */
[----:B-1----:R-:W-:Y:S01]  /*9cd0*/  IMAD.MOV.U32 R86, RZ, RZ, R84 ;  /* 0x000000ffff567224 */ /* 0x002fe200078e0054 */
[----:B------:R-:W-:Y:S01]  /*9ce0*/  HFMA2.MMA R84, -RZ, RZ, 0, 0 ;  /* 0x00000000ff547435 */ /* 0x000fe200000001ff */
[----:B------:R-:W-:Y:S01]  /*9cf0*/  MOV R85, R159 ;  /* 0x0000009f00557202 */ /* 0x000fe20000000f00 */
[----:B------:R-:W-:Y:S01]  /*9d00*/  IMAD.MOV.U32 R82, RZ, RZ, R80 ;  /* 0x000000ffff527224 */ /* 0x000fe200078e0050 */
[----:B------:R-:W-:-:S03]  /*9d10*/  MOV R83, 0x9d30 ;  /* 0x00009d3000537802 */ /* 0x000fc60000000f00 */
[----:B0-2---:R-:W-:Y:S05]  /*9d20*/  CALL.REL.NOINC `($__internal_37_$__cuda_sm70_shflsync_idx_p) ;  /* 0x000000f000007944 */ /* 0x005fea0003c00000 */
[----:B-1----:R-:W-:Y:S01]  /*9d30*/  IMAD.MOV.U32 R159, RZ, RZ, R84 ;  /* 0x000000ffff9f7224 */ /* 0x002fe200078e0054 */
[----:B------:R-:W-:Y:S01]  /*9d40*/  MOV R82, R81 ;  /* 0x0000005100527202 */ /* 0x000fe20000000f00 */
[----:B------:R-:W-:Y:S01]  /*9d50*/  IMAD.MOV.U32 R84, RZ, RZ, RZ ;  /* 0x000000ffff547224 */ /* 0x000fe200078e00ff */
[----:B------:R-:W-:-:S02]  /*9d60*/  MOV R83, 0x9d80 ;  /* 0x00009d8000537802 */ /* 0x000fc40000000f00 */
[----:B0-2---:R-:W-:Y:S05]  /*9d70*/  CALL.REL.NOINC `($__internal_37_$__cuda_sm70_shflsync_idx_p) ;  /* 0x000000a000007944 */ /* 0x005fea0003c00000 */
[----:B-1----:R-:W-:Y:S01]  /*9d80*/  MOV R83, R84 ;  /* 0x0000005400537202 */ /* 0x002fe20000000f00 */
[----:B0-2---:R-:W-:Y:S05]  /*9d90*/  BRA `(.L_x_970) ;  /* 0xffffb35000007947 */ /* 0x005fea000383ffff */
        .weak           $__internal_36_$__cuda_sm70_shflsync_down
        .type           $__internal_36_$__cuda_sm70_shflsync_down,@function
        .size           $__internal_36_$__cuda_sm70_shflsync_down,($__internal_37_$__cuda_sm70_shflsync_idx_p - $__internal_36_$__cuda_sm70_shflsync_down)
$__internal_36_$__cuda_sm70_shflsync_down:
[----:B------:R-:W-:Y:S01]  /*9da0*/  HFMA2.MMA R94, -RZ, RZ, 0, 1.847743988037109375e-06 ;  /* 0x0000001fff5e7435 */ /* 0x000fe200000001ff */
[----:B------:R-:W-:-:S04]  /*9db0*/  IMAD.MOV.U32 R95, RZ, RZ, -0x1 ;  /* 0xffffffffff5f7424 */ /* 0x000fc800078e00ff */
[----:B------:R-:W-:Y:S04]  /*9dc0*/  WARPSYNC R95 ;  /* 0x0000005f00007348 */ /* 0x000fe80003800000 */
[----:B------:R0:W1:Y:S04]  /*9dd0*/  SHFL.DOWN PT, R84, R83, R84, R94 ;  /* 0x0800005453547389 */ /* 0x00006800000e005e */
[----:B0-----:R-:W0:Y:S01]  /*9de0*/  S2R R95, SR_TID.X ;  /* 0x00000000005f7919 */ /* 0x001e220000002100 */
[----:B------:R-:W-:-:S03]  /*9df0*/  IMAD.MOV.U32 R83, RZ, RZ, 0x0 ;  /* 0x00000000ff537424 */ /* 0x000fc600078e00ff */
[----:B------:R-:W2:Y:S01]  /*9e00*/  S2R R94, SR_LANEID ;  /* 0x00000000005e7919 */ /* 0x000ea20000000000 */
[----:B------:R-:W-:Y:S05]  /*9e10*/  RET.REL.NODEC R82 `(_Z25selective_scan_bwd_kernelI32Selective_Scan_bwd_kernel_traitsILi128ELi16ELb0ELb1ELb1ELb0ELb0EN3c104HalfEfEEv12SSMParamsBwd) ;  /* 0xffff61e052007950 */ /* 0x000fea0003c3ffff */
        .weak           $__internal_37_$__cuda_sm70_shflsync_idx_p
        .type           $__internal_37_$__cuda_sm70_shflsync_idx_p,@function
        .size           $__internal_37_$__cuda_sm70_shflsync_idx_p,($__internal_38_$__cuda_sm70_shflsync_up - $__internal_37_$__cuda_sm70_shflsync_idx_p)
$__internal_37_$__cuda_sm70_shflsync_idx_p:
[----:B------:R-:W-:Y:S01]  /*9e20*/  MOV R95, 0xffffffff ;  /* 0xffffffff005f7802 */ /* 0x000fe20000000f00 */
[----:B------:R-:W-:-:S03]  /*9e30*/  IMAD.MOV.U32 R94, RZ, RZ, 0x1f ;  /* 0x0000001fff5e7424 */ /* 0x000fc600078e00ff */
[----:B------:R-:W-:Y:S04]  /*9e40*/  WARPSYNC R95 ;  /* 0x0000005f00007348 */ /* 0x000fe80003800000 */
[----:B------:R0:W1:Y:S04]  /*9e50*/  SHFL.IDX PT, R84, R82, R84, R94 ;  /* 0x0000005452547389 */ /* 0x00006800000e005e */
[----:B0-----:R-:W0:Y:S01]  /*9e60*/  S2R R95, SR_TID.X ;  /* 0x00000000005f7919 */ /* 0x001e220000002100 */
[----:B------:R-:W-:Y:S01]  /*9e70*/  MOV R82, R83 ;  /* 0x0000005300527202 */ /* 0x000fe20000000f00 */
[----:B------:R-:W-:-:S02]  /*9e80*/  IMAD.MOV.U32 R83, RZ, RZ, 0x0 ;  /* 0x00000000ff537424 */ /* 0x000fc400078e00ff */
[----:B------:R-:W2:Y:S02]  /*9e90*/  S2R R94, SR_LANEID ;  /* 0x00000000005e7919 */ /* 0x000ea40000000000 */
[----:B------:R-:W-:Y:S05]  /*9ea0*/  RET.REL.NODEC R82 `(_Z25selective_scan_bwd_kernelI32Selective_Scan_bwd_kernel_traitsILi128ELi16ELb0ELb1ELb1ELb0ELb0EN3c104HalfEfEEv12SSMParamsBwd) ;  /* 0xffff615052007950 */ /* 0x000fea0003c3ffff */
        .weak           $__internal_38_$__cuda_sm70_shflsync_up
        .type           $__internal_38_$__cuda_sm70_shflsync_up,@function
        .size           $__internal_38_$__cuda_sm70_shflsync_up,(.L_x_8850 - $__internal_38_$__cuda_sm70_shflsync_up)
$__internal_38_$__cuda_sm70_shflsync_up:
[----:B------:R-:W-:Y:S01]  /*9eb0*/  MOV R95, 0xffffffff ;  /* 0xffffffff005f7802 */ /* 0x000fe20000000f00 */
[----:B------:R-:W-:-:S03]  /*9ec0*/  IMAD.MOV.U32 R94, RZ, RZ, RZ ;  /* 0x000000ffff5e7224 */ /* 0x000fc600078e00ff */
[----:B------:R-:W-:Y:S04]  /*9ed0*/  WARPSYNC R95 ;  /* 0x0000005f00007348 */ /* 0x000fe80003800000 */
[----:B------:R0:W1:Y:S04]  /*9ee0*/  SHFL.UP PT, R84, R83, R84, R94 ;  /* 0x0400005453547389 */ /* 0x00006800000e005e */
[----:B0-----:R-:W0:Y:S01]  /*9ef0*/  S2R R95, SR_TID.X ;  /* 0x00000000005f7919 */ /* 0x001e220000002100 */
[----:B------:R-:W-:-:S03]  /*9f00*/  HFMA2.MMA R83, -RZ, RZ, 0, 0 ;  /* 0x00000000ff537435 */ /* 0x000fc600000001ff */
[----:B------:R-:W2:Y:S03]  /*9f10*/  S2R R94, SR_LANEID ;  /* 0x00000000005e7919 */ /* 0x000ea60000000000 */
[----:B------:R-:W-:Y:S05]  /*9f20*/  RET.REL.NODEC R82 `(_Z25selective_scan_bwd_kernelI32Selective_Scan_bwd_kernel_traitsILi128ELi16ELb0ELb1ELb1ELb0ELb0EN3c104HalfEfEEv12SSMParamsBwd) ;  /* 0xffff60d052007950 */ /* 0x000fea0003c3ffff */
.L_x_971:
        /* <DEDUP_REMOVED lines=13> */
.L_x_8850:


//--------------------- .text._Z25selective_scan_bwd_kernelI32Selective_Scan_bwd_kernel_traitsILi128ELi16ELb0ELb1ELb1ELb0ELb1EN3c104HalfEfEEv12SSMParamsBwd --------------------------
	.section	.text._Z25selective_scan_bwd_kernelI32Selective_Scan_bwd_kernel_traitsILi128ELi16ELb0ELb1ELb1ELb0ELb1EN3c104HalfEfEEv12SSMParamsBwd,"ax",@progbits
	.sectioninfo	@"SHI_REGISTERS=168"
	.align	128
        .global         _Z25selective_scan_bwd_kernelI32Selective_Scan_bwd_kernel_traitsILi128ELi16ELb0ELb1ELb1ELb0ELb1EN3c104HalfEfEEv12SSMParamsBwd
        .type           _Z25selective_scan_bwd_kernelI32Selective_Scan_bwd_kernel_traitsILi128ELi16ELb0ELb1ELb1ELb0ELb1EN3c104HalfEfEEv12SSMParamsBwd,@function
        .size           _Z25selective_scan_bwd_kernelI32Selective_Scan_bwd_kernel_traitsILi128ELi16ELb0ELb1ELb1ELb0ELb1EN3c104HalfEfEEv12SSMParamsBwd,(.L_x_8853 - _Z25selective_scan_bwd_kernelI32Selective_Scan_bwd_kernel_traitsILi128ELi16ELb0ELb1ELb1ELb0ELb1EN3c104HalfEfEEv12SSMParamsBwd)
        .other          _Z25selective_scan_bwd_kernelI32Selective_Scan_bwd_kernel_traitsILi128ELi16ELb0ELb1ELb1ELb0ELb1EN3c104HalfEfEEv12SSMParamsBwd,@"STO_CUDA_ENTRY STV_DEFAULT"
_Z25selective_scan_bwd_kernelI32Selective_Scan_bwd_kernel_traitsILi128ELi16ELb0ELb1ELb1ELb0ELb1EN3c104HalfEfEEv12SSMParamsBwd:
.text._Z25selective_scan_bwd_kernelI32Selective_Scan_bwd_kernel_traitsILi128ELi16ELb0ELb1ELb1ELb0ELb1EN3c104HalfEfEEv12SSMParamsBwd:
        /* <DEDUP_REMOVED lines=28> */
[----:B------:R-:W-:-:S02]  /*01c0*/  IMAD.U32 R5, RZ, RZ, UR7 ;  /* 0x00000007ff057e24 */ /* 0x000fc4000f8e00ff */
[----:B------:R-:W2:Y:S01]  /*01d0*/  @P0 LDG.E R2, [R2.64] ;  /* 0x0000002802020981 */ /* 0x000ea2000c1e1900 */
[----:B0-----:R-:W0:Y:S03]  /*01e0*/  I2F.RP R0, UR34 ;  /* 0x0000002200007d06 */ /* 0x001e260008209400 */
[----:B------:R-:W3:Y:S01]  /*01f0*/  @P1 LDG.E R4, [R4.64] ;  /* 0x0000002804041981 */ /* 0x000ee2000c1e1900 */
[----:B------:R-:W-:Y:S02]  /*0200*/  UISETP.NE.U32.AND UP0, UPT, URZ, UR4, UPT ;  /* 0x000000043f00728c */ /* 0x000fe4000bf05070 */
[----:B-1----:R-:W-:Y:S01]  /*0210*/  USHF.R.S32.HI UR13, URZ, 0x1f, UR12 ;  /* 0x0000001f3f0d7899 */ /* 0x002fe2000801140c */
[----:B------:R1:W-:Y:S01]  /*0220*/  STL [R1+0x7c], RZ ;  /* 0x00007cff01007387 */ /* 0x0003e20000100800 */
[----:B------:R-:W-:Y:S02]  /*0230*/  UISETP.NE.AND.EX UP0, UPT, URZ, UR5, UPT, UP0 ;  /* 0x000000053f00728c */ /* 0x000fe4000bf05300 */
[----:B------:R-:W-:Y:S01]  /*0240*/  UIMAD UR5, UR13, UR26, URZ ;  /* 0x0000001a0d0572a4 */ /* 0x000fe2000f8e023f */
[----:B------:R1:W-:Y:S01]  /*0250*/  STL [R1+0x78], RZ ;  /* 0x000078ff01007387 */ /* 0x0003e20000100800 */
[----:B------:R-:W-:-:S02]  /*0260*/  UISETP.NE.U32.AND UP1, UPT, URZ, UR24, UPT ;  /* 0x000000183f00728c */ /* 0x000fc4000bf25070 */
[----:B------:R-:W-:Y:S02]  /*0270*/  UIMAD UR27, UR12, UR27, UR5 ;  /* 0x0000001b0c1b72a4 */ /* 0x000fe4000f8e0205 */
[----:B------:R-:W-:Y:S01]  /*0280*/  UISETP.NE.AND.EX UP1, UPT, URZ, UR25, UPT, UP1 ;  /* 0x000000193f00728c */ /* 0x000fe2000bf25310 */
[----:B0-----:R-:W0:Y:S01]  /*0290*/  MUFU.RCP R0, R0 ;  /* 0x0000000000007308 */ /* 0x001e220000001000 */
[----:B------:R-:W-:Y:S02]  /*02a0*/  UISETP.NE.U32.AND UP2, UPT, URZ, UR28, UPT ;  /* 0x0000001c3f00728c */ /* 0x000fe4000bf45070 */
[----:B------:R-:W-:Y:S02]  /*02b0*/  UIMAD.WIDE.U32 UR16, UR12, UR26, URZ ;  /* 0x0000001a0c1072a5 */ /* 0x000fe4000f8e003f */
[----:B------:R-:W-:Y:S02]  /*02c0*/  ULDC.64 UR6, c[0x0][0x1d0] ;  /* 0x0000740000067ab9 */ /* 0x000fe40000000a00 */
[----:B------:R-:W-:-:S02]  /*02d0*/  UISETP.NE.AND.EX UP2, UPT, URZ, UR29, UPT, UP2 ;  /* 0x0000001d3f00728c */ /* 0x000fc4000bf45320 */
[----:B------:R-:W-:Y:S02]  /*02e0*/  UIMAD UR4, UR13, UR6, URZ ;  /* 0x000000060d0472a4 */ /* 0x000fe4000f8e023f */
[----:B------:R-:W-:Y:S02]  /*02f0*/  UMOV UR30, URZ ;  /* 0x0000003f001e7c82 */ /* 0x000fe40008000000 */
[----:B------:R-:W-:Y:S02]  /*0300*/  UIMAD.WIDE.U32 UR20, UR12, UR6, URZ ;  /* 0x000000060c1472a5 */ /* 0x000fe4000f8e003f */
[----:B------:R-:W-:Y:S01]  /*0310*/  UIMAD UR4, UR12, UR7, UR4 ;  /* 0x000000070c0472a4 */ /* 0x000fe2000f8e0204 */
[----:B0-----:R-:W-:Y:S01]  /*0320*/  IADD3 R0, R0, 0xffffffe, RZ ;  /* 0x0ffffffe00007810 */ /* 0x001fe20007ffe0ff */
[----:B------:R-:W-:Y:S02]  /*0330*/  @UP1 ULEA UR30, UP3, UR11, UR24, 0x2 ;  /* 0x000000180b1e1291 */ /* 0x000fe4000f86103f */
[----:B------:R-:W-:-:S02]  /*0340*/  ULDC.64 UR6, c[0x0][0x278] ;  /* 0x00009e0000067ab9 */ /* 0x000fc40000000a00 */
[----:B------:R-:W-:Y:S01]  /*0350*/  UIMAD UR23, UR13, UR18, URZ ;  /* 0x000000120d1772a4 */ /* 0x000fe2000f8e023f */
[----:B------:R-:W0:Y:S01]  /*0360*/  F2I.FTZ.U32.TRUNC.NTZ R0, R0 ;  /* 0x0000000000007305 */ /* 0x000e22000021f000 */
[----:B------:R-:W-:Y:S02]  /*0370*/  UIMAD UR22, UR13, UR6, URZ ;  /* 0x000000060d1672a4 */ /* 0x000fe4000f8e023f */
[----:B------:R-:W-:Y:S02]  /*0380*/  UMOV UR31, URZ ;  /* 0x0000003f001f7c82 */ /* 0x000fe40008000000 */
[----:B------:R-:W-:Y:S02]  /*0390*/  @UP1 ULEA.HI.X UR31, UR11, UR25, UR10, 0x2, UP3 ;  /* 0x000000190b1f1291 */ /* 0x000fe400098f140a */
[----:B------:R-:W-:Y:S02]  /*03a0*/  UMOV UR32, URZ ;  /* 0x0000003f00207c82 */ /* 0x000fe40008000000 */
[----:B------:R-:W-:-:S02]  /*03b0*/  UIMAD.WIDE.U32 UR8, UR12, UR18, URZ ;  /* 0x000000120c0872a5 */ /* 0x000fc4000f8e003f */
[----:B------:R-:W-:Y:S02]  /*03c0*/  UIMAD UR23, UR12, UR19, UR23 ;  /* 0x000000130c1772a4 */ /* 0x000fe4000f8e0217 */
[----:B------:R-:W-:Y:S02]  /*03d0*/  @UP2 ULEA UR32, UP1, UR11, UR28, 0x2 ;  /* 0x0000001c0b202291 */ /* 0x000fe4000f82103f */
[----:B------:R-:W-:Y:S01]  /*03e0*/  ULDC.64 UR18, c[0x0][0x1b0] ;  /* 0x00006c0000127ab9 */ /* 0x000fe20000000a00 */
[----:B0-----:R0:W4:Y:S01]  /*03f0*/  R2UR UR5, R0 ;  /* 0x00000000000573c2 */ /* 0x00112200000e0000 */
[----:B------:R-:W-:Y:S02]  /*0400*/  UIMAD.WIDE.U32 UR14, UR12, UR6, URZ ;  /* 0x000000060c0e72a5 */ /* 0x000fe4000f8e003f */
[----:B------:R-:W-:Y:S02]  /*0410*/  UIMAD UR22, UR12, UR7, UR22 ;  /* 0x000000070c1672a4 */ /* 0x000fe4000f8e0216 */
[----:B------:R-:W-:-:S02]  /*0420*/  UIMAD.WIDE.U32 UR6, UR12, UR18, URZ ;  /* 0x000000120c0672a5 */ /* 0x000fc4000f8e003f */
[----:B------:R-:W-:Y:S01]  /*0430*/  UIMAD UR18, UR13, UR18, URZ ;  /* 0x000000120d1272a4 */ /* 0x000fe2000f8e023f */
[----:B0-----:R-:W-:Y:S01]  /*0440*/  IABS R0, UR11 ;  /* 0x0000000b00007c13 */ /* 0x001fe20008000000 */
[----:B------:R-:W-:Y:S02]  /*0450*/  UIADD3 UR21, UR21, UR4, URZ ;  /* 0x0000000415157290 */ /* 0x000fe4000fffe03f */
[----:B------:R-:W-:Y:S01]  /*0460*/  ULDC.64 UR24, c[0x0][0x1d8] ;  /* 0x0000760000187ab9 */ /* 0x000fe20000000a00 */
[----:B------:R-:W0:Y:S01]  /*0470*/  R2UR UR26, R0 ;  /* 0x00000000001a73c2 */ /* 0x000e2200000e0000 */
[----:B------:R-:W-:Y:S02]  /*0480*/  UMOV UR4, URZ ;  /* 0x0000003f00047c82 */ /* 0x000fe40008000000 */
[----:B------:R-:W-:Y:S02]  /*0490*/  UIMAD UR18, UR12, UR19, UR18 ;  /* 0x000000130c1272a4 */ /* 0x000fe4000f8e0212 */
[----:B------:R-:W-:-:S02]  /*04a0*/  UIMAD UR19, UR10, UR24, URZ ;  /* 0x000000180a1372a4 */ /* 0x000fc4000f8e023f */
[----:B------:R-:W-:Y:S02]  /*04b0*/  UIMAD.WIDE.U32 UR20, UR11, UR24, UR20 ;  /* 0x000000180b1472a5 */ /* 0x000fe4000f8e0014 */
[----:B------:R-:W-:Y:S02]  /*04c0*/  UIMAD UR19, UR11, UR25, UR19 ;  /* 0x000000190b1372a4 */ /* 0x000fe4000f8e0213 */
[----:B------:R-:W-:Y:S02]  /*04d0*/  UIADD3 UR17, UR17, UR27, URZ ;  /* 0x0000001b11117290 */ /* 0x000fe4000fffe03f */
[----:B----4-:R-:W-:Y:S02]  /*04e0*/  UIADD3 UR28, URZ, -UR5, URZ ;  /* 0x800000053f1c7290 */ /* 0x010fe4000fffe03f */
[----:B------:R-:W-:Y:S02]  /*04f0*/  ULDC.64 UR24, c[0x0][0x1e8] ;  /* 0x00007a0000187ab9 */ /* 0x000fe40000000a00 */
[----:B------:R-:W-:-:S02]  /*0500*/  UIMAD UR28, UR28, UR34, URZ ;  /* 0x000000221c1c72a4 */ /* 0x000fc4000f8e023f */
[----:B------:R-:W-:Y:S02]  /*0510*/  UIMAD UR27, UR10, UR24, URZ ;  /* 0x000000180a1b72a4 */ /* 0x000fe4000f8e023f */
[----:B------:R-:W-:Y:S02]  /*0520*/  UIMAD.WIDE.U32 UR4, UR5, UR28, UR4 ;  /* 0x0000001c050472a5 */ /* 0x000fe4000f8e0004 */
[----:B------:R-:W-:Y:S02]  /*0530*/  UMOV UR33, URZ ;  /* 0x0000003f00217c82 */ /* 0x000fe40008000000 */
[----:B0-----:R-:W-:Y:S02]  /*0540*/  UIMAD.WIDE.U32 UR4, UR5, UR26, URZ ;  /* 0x0000001a050472a5 */ /* 0x001fe4000f8e003f */
[----:B------:R-:W-:Y:S02]  /*0550*/  @UP2 ULEA.HI.X UR33, UR11, UR29, UR10, 0x2, UP1 ;  /* 0x0000001d0b212291 */ /* 0x000fe400088f140a */
[----:B------:R-:W-:-:S02]  /*0560*/  UIMAD UR27, UR11, UR25, UR27 ;  /* 0x000000190b1b72a4 */ /* 0x000fc4000f8e021b */
[----:B------:R-:W-:Y:S02]  /*0570*/  UIMAD.WIDE.U32 UR24, UR11, UR24, UR16 ;  /* 0x000000180b1872a5 */ /* 0x000fe4000f8e0010 */
[----:B------:R-:W-:Y:S02]  /*0580*/  UMOV UR29, UR5 ;  /* 0x00000005001d7c82 */ /* 0x000fe40008000000 */
[----:B------:R-:W-:Y:S02]  /*0590*/  UIADD3 UR16, -UR29, URZ, URZ ;  /* 0x0000003f1d107290 */ /* 0x000fe4000fffe13f */
[----:B------:R-:W-:Y:S02]  /*05a0*/  ULDC.64 UR4, c[0x0][0x280] ;  /* 0x0000a00000047ab9 */ /* 0x000fe40000000a00 */
[----:B------:R-:W-:Y:S02]  /*05b0*/  UIMAD UR26, UR34, UR16, UR26 ;  /* 0x00000010221a72a4 */ /* 0x000fe4000f8e021a */
[----:B------:R-:W-:-:S02]  /*05c0*/  ULDC UR28, c[0x0][0x174] ;  /* 0x00005d00001c7ab9 */ /* 0x000fc40000000800 */
[----:B------:R-:W-:Y:S02]  /*05d0*/  UISETP.GT.U32.AND UP1, UPT, UR34, UR26, UPT ;  /* 0x0000001a2200728c */ /* 0x000fe4000bf24070 */
[----:B------:R-:W-:Y:S02]  /*05e0*/  UIMAD UR17, UR10, UR4, URZ ;  /* 0x000000040a1172a4 */ /* 0x000fe4000f8e023f */
[----:B------:R-:W-:Y:S02]  /*05f0*/  UIADD3 UR15, UR15, UR22, URZ ;  /* 0x000000160f0f7290 */ /* 0x000fe4000fffe03f */
[----:B------:R-:W-:Y:S02]  /*0600*/  ULEA UR16, UR28, 0xfffff800, 0xb ;  /* 0xfffff8001c107891 */ /* 0x000fe4000f8e583f */
[----:B------:R-:W-:Y:S02]  /*0610*/  UIMAD UR35, UR11, UR5, UR17 ;  /* 0x000000050b2372a4 */ /* 0x000fe4000f8e0211 */
[----:B------:R-:W-:-:S02]  /*0620*/  USHF.R.S32.HI UR22, URZ, 0x1f, UR16 ;  /* 0x0000001f3f167899 */ /* 0x000fc40008011410 */
[----:B------:R-:W-:Y:S02]  /*0630*/  @!UP1 UIADD3 UR26, UR26, -UR34, URZ ;  /* 0x800000221a1a9290 */ /* 0x000fe4000fffe03f */
[----:B------:R-:W-:Y:S02]  /*0640*/  UIADD3 UR17, UP2, UR16, UR20, URZ ;  /* 0x0000001410117290 */ /* 0x000fe4000ff5e03f */
[----:B------:R-:W-:Y:S02]  /*0650*/  UISETP.GE.U32.AND UP3, UPT, UR26, UR34, UPT ;  /* 0x000000221a00728c */ /* 0x000fe4000bf66070 */
[----:B------:R-:W-:Y:S02]  /*0660*/  UIMAD.WIDE.U32 UR4, UR11, UR4, UR14 ;  /* 0x000000040b0472a5 */ /* 0x000fe4000f8e000e */
[----:B------:R-:W-:Y:S02]  /*0670*/  ULDC UR37, c[0x0][0x178] ;  /* 0x00005e0000257ab9 */ /* 0x000fe40000000800 */
[----:B------:R-:W-:-:S02]  /*0680*/  ULDC.64 UR14, c[0x0][0x240] ;  /* 0x00009000000e7ab9 */ /* 0x000fc40000000a00 */
[----:B------:R-:W-:Y:S02]  /*0690*/  UIADD3.X UR19, UR22, UR21, UR19, UP2, !UPT ;  /* 0x0000001516137290 */ /* 0x000fe400097fe413 */
[----:B------:R-:W-:Y:S02]  /*06a0*/  ULEA UR20, UP2, UR17, UR14, 0x1 ;  /* 0x0000000e11147291 */ /* 0x000fe4000f84083f */
[----:B------:R-:W-:Y:S02]  /*06b0*/  ULOP3.LUT UR36, UR11, UR37, URZ, 0x3c, !UPT ;  /* 0x000000250b247292 */ /* 0x000fe4000f8e3c3f */
[----:B------:R-:W-:Y:S02]  /*06c0*/  @!UP1 UIADD3 UR29, UR29, 0x1, URZ ;  /* 0x000000011d1d9890 */ /* 0x000fe4000fffe03f */
[----:B------:R-:W-:Y:S02]  /*06d0*/  ULEA.HI.X UR17, UR17, UR15, UR19, 0x1, UP2 ;  /* 0x0000000f11117291 */ /* 0x000fe400090f0c13 */
[----:B------:R-:W-:-:S02]  /*06e0*/  UISETP.GE.AND UP2, UPT, UR36, URZ, UPT ;  /* 0x0000003f2400728c */ /* 0x000fc4000bf46270 */
[----:B------:R-:W-:Y:S02]  /*06f0*/  UIADD3 UR19, UP4, UR16, UR24, URZ ;  /* 0x0000001810137290 */ /* 0x000fe4000ff9e03f */
[----:B------:R-:W-:Y:S02]  /*0700*/  @UP3 UIADD3 UR29, UR29, 0x1, URZ ;  /* 0x000000011d1d3890 */ /* 0x000fe4000fffe03f */
[----:B------:R-:W-:Y:S02]  /*0710*/  UISETP.NE.AND UP1, UPT, URZ, UR37, UPT ;  /* 0x000000253f00728c */ /* 0x000fe4000bf25270 */
[----:B------:R-:W-:Y:S02]  /*0720*/  ULDC.64 UR14, c[0x0][0x248] ;  /* 0x00009200000e7ab9 */ /* 0x000fe40000000a00 */
[----:B------:R-:W-:Y:S02]  /*0730*/  UIADD3.X UR27, UR22, UR25, UR27, UP4, !UPT ;  /* 0x00000019161b7290 */ /* 0x000fe4000a7fe41b */
[----:B------:R-:W-:-:S02]  /*0740*/  ULEA UR21, UP4, UR19, UR14, 0x1 ;  /* 0x0000000e13157291 */ /* 0x000fc4000f88083f */
[----:B------:R-:W-:Y:S02]  /*0750*/  ULDC.64 UR24, c[0x0][0x308] ;  /* 0x0000c20000187ab9 */ /* 0x000fe40000000a00 */
[----:B------:R-:W-:Y:S02]  /*0760*/  UMOV UR14, UR29 ;  /* 0x0000001d000e7c82 */ /* 0x000fe40008000000 */
[----:B------:R-:W-:Y:S02]  /*0770*/  ULEA.HI.X UR19, UR19, UR15, UR27, 0x1, UP4 ;  /* 0x0000000f13137291 */ /* 0x000fe4000a0f0c1b */
[----:B------:R-:W-:Y:S02]  /*0780*/  UIADD3 UR27, UR9, UR23, URZ ;  /* 0x00000017091b7290 */ /* 0x000fe4000fffe03f */
[----:B------:R-:W-:Y:S02]  /*0790*/  @!UP2 UIADD3 UR14, -UR14, URZ, URZ ;  /* 0x0000003f0e0ea290 */ /* 0x000fe4000fffe13f */
[----:B------:R-:W-:-:S02]  /*07a0*/  UIADD3 UR23, UP2, UR16, UR4, URZ ;  /* 0x0000000410177290 */ /* 0x000fc4000ff5e03f */
[----:B------:R-:W-:Y:S02]  /*07b0*/  @!UP1 ULOP3.LUT UR14, URZ, UR37, URZ, 0x33, !UPT ;  /* 0x000000253f0e9292 */ /* 0x000fe4000f8e333f */
[----:B------:R-:W-:Y:S02]  /*07c0*/  UIADD3.X UR26, UR22, UR5, UR35, UP2, !UPT ;  /* 0x00000005161a7290 */ /* 0x000fe400097fe423 */
[----:B------:R-:W-:Y:S02]  /*07d0*/  ULEA UR9, UP1, UR23, UR24, 0x1 ;  /* 0x0000001817097291 */ /* 0x000fe4000f82083f */
[----:B------:R-:W-:Y:S02]  /*07e0*/  USHF.R.S32.HI UR15, URZ, 0x1f, UR14 ;  /* 0x0000001f3f0f7899 */ /* 0x000fe4000801140e */
[----:B------:R-:W-:Y:S02]  /*07f0*/  ULDC.64 UR4, c[0x0][0x1a8] ;  /* 0x00006a0000047ab9 */ /* 0x000fe40000000a00 */
[----:B------:R-:W-:-:S02]  /*0800*/  UIMAD UR29, UR15, UR4, URZ ;  /* 0x000000040f1d72a4 */ /* 0x000fc4000f8e023f */
[----:B------:R-:W-:Y:S02]  /*0810*/  ULEA.HI.X UR23, UR23, UR25, UR26, 0x1, UP1 ;  /* 0x0000001917177291 */ /* 0x000fe400088f0c1a */
[----:B------:R-:W-:Y:S02]  /*0820*/  UIMAD UR29, UR14, UR5, UR29 ;  /* 0x000000050e1d72a4 */ /* 0x000fe4000f8e021d */
[----:B------:R-:W-:Y:S02]  /*0830*/  UMOV UR26, UR8 ;  /* 0x00000008001a7c82 */ /* 0x000fe40008000000 */
[----:B------:R-:W-:Y:S02]  /*0840*/  UIMAD.WIDE.U32 UR24, UR14, UR4, UR26 ;  /* 0x000000040e1872a5 */ /* 0x000fe4000f8e001a */
[----:B------:R-:W-:Y:S02]  /*0850*/  UIADD3 UR7, UR7, UR18, URZ ;  /* 0x0000001207077290 */ /* 0x000fe4000fffe03f */
[----:B------:R-:W-:-:S02]  /*0860*/  UIADD3 UR18, UP1, UR16, UR24, URZ ;  /* 0x0000001810127290 */ /* 0x000fc4000ff3e03f */
[----:B------:R-:W-:Y:S02]  /*0870*/  ULDC.64 UR26, c[0x0][0x1c8] ;  /* 0x00007200001a7ab9 */ /* 0x000fe40000000a00 */
[----:B------:R-:W-:Y:S02]  /*0880*/  UIADD3 UR24, UR25, UR29, URZ ;  /* 0x0000001d19187290 */ /* 0x000fe4000fffe03f */
[----:B------:R-:W-:Y:S02]  /*0890*/  ULDC.64 UR4, c[0x0][0x228] ;  /* 0x00008a0000047ab9 */ /* 0x000fe40000000a00 */
[----:B------:R-:W-:Y:S02]  /*08a0*/  UIMAD UR29, UR15, UR26, URZ ;  /* 0x0000001a0f1d72a4 */ /* 0x000fe4000f8e023f */
[----:B------:R-:W-:Y:S02]  /*08b0*/  ULEA UR8, UP2, UR18, UR4, 0x1 ;  /* 0x0000000412087291 */ /* 0x000fe4000f84083f */
[----:B------:R-:W-:-:S02]  /*08c0*/  UIADD3.X UR4, UR22, UR24, URZ, UP1, !UPT ;  /* 0x0000001816047290 */ /* 0x000fc40008ffe43f */
[----:B------:R-:W-:Y:S02]  /*08d0*/  UIMAD.WIDE.U32 UR24, UR14, UR26, UR6 ;  /* 0x0000001a0e1872a5 */ /* 0x000fe4000f8e0006 */
[----:B------:R-:W-:Y:S02]  /*08e0*/  UIMAD UR27, UR14, UR27, UR29 ;  /* 0x0000001b0e1b72a4 */ /* 0x000fe4000f8e021d */
[----:B------:R-:W-:Y:S02]  /*08f0*/  UIADD3 UR16, UP1, UR16, UR24, URZ ;  /* 0x0000001810107290 */ /* 0x000fe4000ff3e03f */
[----:B------:R-:W-:Y:S02]  /*0900*/  UIADD3 UR25, UR25, UR27, URZ ;  /* 0x0000001b19197290 */ /* 0x000fe4000fffe03f */
[----:B------:R-:W-:Y:S02]  /*0910*/  ULEA.HI.X UR26, UR18, UR5, UR4, 0x1, UP2 ;  /* 0x00000005121a7291 */ /* 0x000fe400090f0c04 */
        /* <DEDUP_REMOVED lines=29> */
[----:B------:R-:W-:Y:S02]  /*0af0*/  UMOV UR23, UR26 ;  /* 0x0000001a00177c82 */ /* 0x000fe40008000000 */
[----:B------:R-:W-:Y:S01]  /*0b00*/  UMOV UR6, URZ ;  /* 0x0000003f00067c82 */ /* 0x000fe20008000000 */
[----:B---3--:R-:W-:Y:S02]  /*0b10*/  SHF.L.U32 R0, R95, 0x4, RZ ;  /* 0x000000045f007819 */ /* 0x008fe400000006ff */
[----:B-1----:R-:W-:Y:S02]  /*0b20*/  SHF.R.S32.HI R2, RZ, 0x1f, R95 ;  /* 0x0000001fff027819 */ /* 0x002fe4000001145f */
[----:B------:R-:W-:-:S02]  /*0b30*/  LOP3.LUT R0, R0, 0xfffffe00, RZ, 0xc0, !PT ;  /* 0xfffffe0000007812 */ /* 0x000fc400078ec0ff */
[----:B------:R-:W-:Y:S02]  /*0b40*/  LEA.HI R2, R2, R95, RZ, 0x5 ;  /* 0x0000005f02027211 */ /* 0x000fe400078f28ff */
[----:B------:R-:W-:Y:S02]  /*0b50*/  LOP3.LUT R78, R0, 0x1f, R95, 0xf8, !PT ;  /* 0x0000001f004e7812 */ /* 0x000fe400078ef85f */
[----:B------:R-:W-:Y:S02]  /*0b60*/  SHF.R.S32.HI R0, RZ, 0x5, R2 ;  /* 0x00000005ff007819 */ /* 0x000fe40000011402 */
[----:B------:R-:W-:Y:S02]  /*0b70*/  SHF.R.S32.HI R79, RZ, 0x1f, R78 ;  /* 0x0000001fff4f7819 */ /* 0x000fe4000001144e */
[C---:B------:R-:W-:Y:S02]  /*0b80*/  LOP3.LUT R94, R78.reuse, 0x20, RZ, 0xfc, !PT ;  /* 0x000000204e5e7812 */ /* 0x040fe400078efcff */
[----:B------:R-:W-:-:S02]  /*0b90*/  LOP3.LUT R93, R78, 0x40, RZ, 0xfc, !PT ;  /* 0x000000404e5d7812 */ /* 0x000fc400078efcff */
[C---:B------:R-:W-:Y:S02]  /*0ba0*/  LOP3.LUT R92, R78.reuse, 0x60, RZ, 0xfc, !PT ;  /* 0x000000604e5c7812 */ /* 0x040fe400078efcff */
[C---:B------:R-:W-:Y:S02]  /*0bb0*/  LOP3.LUT R91, R78.reuse, 0x80, RZ, 0xfc, !PT ;  /* 0x000000804e5b7812 */ /* 0x040fe400078efcff */
[C---:B------:R-:W-:Y:S02]  /*0bc0*/  LOP3.LUT R90, R78.reuse, 0xa0, RZ, 0xfc, !PT ;  /* 0x000000a04e5a7812 */ /* 0x040fe400078efcff */
[C---:B------:R-:W-:Y:S02]  /*0bd0*/  LOP3.LUT R89, R78.reuse, 0xc0, RZ, 0xfc, !PT ;  /* 0x000000c04e597812 */ /* 0x040fe400078efcff */
        /* <DEDUP_REMOVED lines=8> */
[----:B----4-:R-:W-:Y:S02]  /*0c60*/  LOP3.LUT R70, R78, 0x1e0, RZ, 0xfc, !PT ;  /* 0x000001e04e467812 */ /* 0x010fe400078efcff */
.L_x_1031:
[----:B------:R-:W-:Y:S01]  /*0c70*/  ULDC UR26, c[0x0][0x174] ;  /* 0x00005d00001a7ab9 */ /* 0x000fe20000000800 */
[----:B------:R-:W-:Y:S01]  /*0c80*/  BAR.SYNC.DEFER_BLOCKING 0x0 ;  /* 0x0000000000007b1d */ /* 0x000fe20000010000 */
[----:B------:R-:W-:Y:S01]  /*0c90*/  UIADD3 UR26, -UR6, UR26, URZ ;  /* 0x0000001a061a7290 */ /* 0x000fe2000fffe13f */
[C---:B------:R-:W-:Y:S02]  /*0ca0*/  LEA R2, P3, R78.reuse, UR16, 0x1 ;  /* 0x000000104e027c11 */ /* 0x040fe4000f8608ff */
[----:B------:R-:W-:Y:S01]  /*0cb0*/  PRMT R5, RZ, 0x7610, R5 ;  /* 0x00007610ff057816 */ /* 0x000fe20000000005 */
[----:B------:R-:W-:Y:S01]  /*0cc0*/  ULEA UR27, UR26, 0xfffff800, 0xb ;  /* 0xfffff8001a1b7891 */ /* 0x000fe2000f8e583f */
[----:B------:R-:W-:Y:S01]  /*0cd0*/  PRMT R0, RZ, 0x7610, R0 ;  /* 0x00007610ff007816 */ /* 0x000fe20000000000 */
[----:B------:R-:W-:Y:S01]  /*0ce0*/  ULDC UR7, c[0x0][0x168] ;  /* 0x00005a0000077ab9 */ /* 0x000fe20000000800 */
[----:B------:R-:W-:Y:S01]  /*0cf0*/  LEA.HI.X R3, R78, UR17, R79, 0x1, P3 ;  /* 0x000000114e037c11 */ /* 0x000fe200098f0c4f */
[----:B------:R-:W-:Y:S01]  /*0d00*/  UIADD3 UR7, -UR27, UR7, URZ ;  /* 0x000000071b077290 */ /* 0x000fe2000fffe13f */
        /* <DEDUP_REMOVED lines=16> */
[----:B------:R-:W-:Y:S01]  /*0e10*/  IMAD.SHL.U32 R21, R95, 0x10, RZ ;  /* 0x000000105f157824 */ /* 0x000fe200078e00ff */
[----:B------:R-:W-:Y:S01]  /*0e20*/  ISETP.GE.AND P1, PT, R94, UR7, PT ;  /* 0x000000075e007c0c */ /* 0x000fe2000bf26270 */
[----:B------:R-:W-:Y:S01]  /*0e30*/  IMAD.SHL.U32 R28, R78, 0x2, RZ ;  /* 0x000000024e1c7824 */ /* 0x000fe200078e00ff */
[----:B------:R-:W-:Y:S01]  /*0e40*/  ISETP.GE.AND P0, PT, R93, UR7, PT ;  /* 0x000000075d007c0c */ /* 0x000fe2000bf06270 */
[----:B------:R-:W-:Y:S01]  /*0e50*/  ULDC.64 UR28, c[0x0][0x1f0] ;  /* 0x00007c00001c7ab9 */ /* 0x000fe20000000a00 */
[----:B------:R-:W-:Y:S01]  /*0e60*/  ISETP.GE.AND P4, PT, R92, UR7, PT ;  /* 0x000000075c007c0c */ /* 0x000fe2000bf86270 */
[----:B------:R-:W-:Y:S01]  /*0e70*/  ULDC.64 UR34, c[0x0][0x200] ;  /* 0x0000800000227ab9 */ /* 0x000fe20000000a00 */
[----:B------:R-:W-:-:S02]  /*0e80*/  ISETP.GE.AND P6, PT, R91, UR7, PT ;  /* 0x000000075b007c0c */ /* 0x000fc4000bfc6270 */
[----:B------:R-:W-:Y:S02]  /*0e90*/  ISETP.GE.AND P5, PT, R90, UR7, PT ;  /* 0x000000075a007c0c */ /* 0x000fe4000bfa6270 */
[----:B------:R-:W-:Y:S01]  /*0ea0*/  ISETP.GE.AND P3, PT, R89, UR7, PT ;  /* 0x0000000759007c0c */ /* 0x000fe2000bf66270 */
[----:B------:R3:W4:Y:S01]  /*0eb0*/  @!P2 LDG.E.U16 R5, [R2.64] ;  /* 0x000000280205a981 */ /* 0x000722000c1e1500 */
[----:B------:R-:W-:-:S03]  /*0ec0*/  ISETP.GE.AND P2, PT, R88, UR7, PT ;  /* 0x0000000758007c0c */ /* 0x000fc6000bf46270 */
        /* <DEDUP_REMOVED lines=23> */
[----:B------:R-:W-:-:S02]  /*1040*/  LOP3.LUT R69, R21, 0xfffffe00, RZ, 0xc0, !PT ;  /* 0xfffffe0015457812 */ /* 0x000fc400078ec0ff */
[----:B------:R-:W-:Y:S02]  /*1050*/  ISETP.GE.AND P2, PT, R78, UR7, PT ;  /* 0x000000074e007c0c */ /* 0x000fe4000bf46270 */
[----:B------:R-:W-:Y:S01]  /*1060*/  ISETP.GE.AND P1, PT, R94, UR7, PT ;  /* 0x000000075e007c0c */ /* 0x000fe2000bf26270 */
[----:B-1----:R-:W-:Y:S01]  /*1070*/  IMAD.IADD R18, R69, 0x1, R26 ;  /* 0x0000000145127824 */ /* 0x002fe200078e021a */
[----:B------:R-:W-:Y:S02]  /*1080*/  SHF.L.U64.HI R24, R78, 0x1, R79 ;  /* 0x000000014e187819 */ /* 0x000fe4000001024f */
[----:B------:R-:W-:Y:S02]  /*1090*/  ISETP.GE.AND P4, PT, R92, UR7, PT ;  /* 0x000000075c007c0c */ /* 0x000fe4000bf86270 */
[----:B------:R-:W-:Y:S02]  /*10a0*/  IADD3 R23, R18, 0x20, RZ ;  /* 0x0000002012177810 */ /* 0x000fe40007ffe0ff */
[----:B------:R-:W-:-:S02]  /*10b0*/  PRMT R20, RZ, 0x7610, R20 ;  /* 0x00007610ff147816 */ /* 0x000fc40000000014 */
[----:B------:R-:W-:Y:S01]  /*10c0*/  PRMT R22, RZ, 0x7610, R22 ;  /* 0x00007610ff167816 */ /* 0x000fe20000000016 */
[----:B------:R-:W-:Y:S01]  /*10d0*/  UIMAD UR8, UR13, UR28, URZ ;  /* 0x0000001c0d0872a4 */ /* 0x000fe2000f8e023f */
[C---:B------:R-:W-:Y:S01]  /*10e0*/  IADD3 R25, R18.reuse, 0x40, RZ ;  /* 0x0000004012197810 */ /* 0x040fe20007ffe0ff */
[----:B------:R-:W-:Y:S01]  /*10f0*/  UIMAD.WIDE.U32 UR38, UR12, UR28, URZ ;  /* 0x0000001c0c2672a5 */ /* 0x000fe2000f8e003f */
[C---:B------:R-:W-:Y:S01]  /*1100*/  IADD3 R27, R18.reuse, 0x60, RZ ;  /* 0x00000060121b7810 */ /* 0x040fe20007ffe0ff */
[----:B------:R-:W-:Y:S01]  /*1110*/  UIMAD.WIDE.U32 UR36, UR12, UR34, URZ ;  /* 0x000000220c2472a5 */ /* 0x000fe2000f8e003f */
[C---:B------:R-:W-:Y:S01]  /*1120*/  IADD3 R29, R18.reuse, 0x80, RZ ;  /* 0x00000080121d7810 */ /* 0x040fe20007ffe0ff */
[----:B------:R-:W-:Y:S01]  /*1130*/  STL [R1+0x70], R24 ;  /* 0x0000701801007387 */ /* 0x000fe20000100800 */
[C---:B------:R-:W-:Y:S02]  /*1140*/  LEA.HI.SX32 R68, R18.reuse, R18, 0x1b ;  /* 0x0000001212447211 */ /* 0x040fe400078fdaff */
[----:B------:R-:W-:-:S02]  /*1150*/  IADD3 R31, R18, 0xa0, RZ ;  /* 0x000000a0121f7810 */ /* 0x000fc40007ffe0ff */
[-C--:B------:R-:W-:Y:S02]  /*1160*/  LEA.HI.SX32 R23, R23, R18.reuse, 0x1b ;  /* 0x0000001217177211 */ /* 0x080fe400078fdaff */
[-C--:B------:R-:W-:Y:S02]  /*1170*/  LEA.HI.SX32 R25, R25, R18.reuse, 0x1b ;  /* 0x0000001219197211 */ /* 0x080fe400078fdaff */
[C---:B------:R-:W-:Y:S01]  /*1180*/  IADD3 R33, R18.reuse, 0xc0, RZ ;  /* 0x000000c012217810 */ /* 0x040fe20007ffe0ff */
[----:B------:R-:W-:Y:S01]  /*1190*/  IMAD.SHL.U32 R67, R23, 0x2, RZ ;  /* 0x0000000217437824 */ /* 0x000fe200078e00ff */
[C---:B---3--:R-:W-:Y:S01]  /*11a0*/  IADD3 R3, R18.reuse, 0xe0, RZ ;  /* 0x000000e012037810 */ /* 0x048fe20007ffe0ff */
[----:B------:R-:W-:Y:S01]  /*11b0*/  IMAD.SHL.U32 R66, R25, 0x2, RZ ;  /* 0x0000000219427824 */ /* 0x000fe200078e00ff */
[----:B------:R-:W-:Y:S02]  /*11c0*/  IADD3 R35, R18, 0x100, RZ ;  /* 0x0000010012237810 */ /* 0x000fe40007ffe0ff */
[----:B------:R-:W-:-:S02]  /*11d0*/  LEA.HI.SX32 R27, R27, R18, 0x1b ;  /* 0x000000121b1b7211 */ /* 0x000fc400078fdaff */
[C---:B------:R-:W-:Y:S02]  /*11e0*/  IADD3 R37, R18.reuse, 0x120, RZ ;  /* 0x0000012012257810 */ /* 0x040fe40007ffe0ff */
[C---:B------:R-:W-:Y:S02]  /*11f0*/  IADD3 R39, R18.reuse, 0x140, RZ ;  /* 0x0000014012277810 */ /* 0x040fe40007ffe0ff */
[C---:B------:R-:W-:Y:S02]  /*1200*/  IADD3 R41, R18.reuse, 0x160, RZ ;  /* 0x0000016012297810 */ /* 0x040fe40007ffe0ff */
[C---:B------:R-:W-:Y:S02]  /*1210*/  IADD3 R43, R18.reuse, 0x180, RZ ;  /* 0x00000180122b7810 */ /* 0x040fe40007ffe0ff */
[C---:B------:R-:W-:Y:S02]  /*1220*/  IADD3 R45, R18.reuse, 0x1a0, RZ ;  /* 0x000001a0122d7810 */ /* 0x040fe40007ffe0ff */
[----:B------:R-:W-:-:S02]  /*1230*/  IADD3 R47, R18, 0x1c0, RZ ;  /* 0x000001c0122f7810 */ /* 0x000fc40007ffe0ff */
[----:B------:R-:W-:Y:S02]  /*1240*/  IADD3 R49, R18, 0x1e0, RZ ;  /* 0x000001e012317810 */ /* 0x000fe40007ffe0ff */
[----:B------:R-:W-:Y:S02]  /*1250*/  IADD3 R2, P0, R28, UR18, RZ ;  /* 0x000000121c027c10 */ /* 0x000fe4000ff1e0ff */
[----:B------:R-:W-:Y:S02]  /*1260*/  ISETP.GE.AND P6, PT, R91, UR7, PT ;  /* 0x000000075b007c0c */ /* 0x000fe4000bfc6270 */
[----:B------:R-:W-:Y:S02]  /*1270*/  ISETP.GE.AND P5, PT, R90, UR7, PT ;  /* 0x000000075a007c0c */ /* 0x000fe4000bfa6270 */
[----:B------:R-:W-:Y:S01]  /*1280*/  ISETP.GE.AND P3, PT, R89, UR7, PT ;  /* 0x0000000759007c0c */ /* 0x000fe2000bf66270 */
[----:B------:R-:W-:Y:S01]  /*1290*/  USHF.R.S32.HI UR28, URZ, 0x1f, UR27 ;  /* 0x0000001f3f1c7899 */ /* 0x000fe2000801141b */
[-C--:B------:R-:W-:Y:S01]  /*12a0*/  LEA.HI.SX32 R29, R29, R18.reuse, 0x1b ;  /* 0x000000121d1d7211 */ /* 0x080fe200078fdaff */
[----:B------:R-:W-:Y:S01]  /*12b0*/  UIMAD UR34, UR13, UR34, URZ ;  /* 0x000000220d2272a4 */ /* 0x000fe2000f8e023f */
[----:B------:R-:W-:Y:S01]  /*12c0*/  SHF.L.U32 R68, R68, 0x1, RZ ;  /* 0x0000000144447819 */ /* 0x000fe200000006ff */
[----:B------:R-:W-:Y:S01]  /*12d0*/  UIMAD UR29, UR12, UR29, UR8 ;  /* 0x0000001d0c1d72a4 */ /* 0x000fe2000f8e0208 */
[-C--:B------:R-:W-:Y:S01]  /*12e0*/  LEA.HI.SX32 R31, R31, R18.reuse, 0x1b ;  /* 0x000000121f1f7211 */ /* 0x080fe200078fdaff */
[----:B------:R-:W-:Y:S01]  /*12f0*/  IMAD.SHL.U32 R64, R29, 0x2, RZ ;  /* 0x000000021d407824 */ /* 0x000fe200078e00ff */
[-C--:B------:R-:W-:Y:S01]  /*1300*/  LEA.HI.SX32 R33, R33, R18.reuse, 0x1b ;  /* 0x0000001221217211 */ /* 0x080fe200078fdaff */
[----:B------:R-:W-:Y:S01]  /*1310*/  STL [R1+0x74], R28 ;  /* 0x0000741c01007387 */ /* 0x000fe20000100800 */
[-C--:B------:R-:W-:Y:S01]  /*1320*/  LEA.HI.SX32 R3, R3, R18.reuse, 0x1b ;  /* 0x0000001203037211 */ /* 0x080fe200078fdaff */
[----:B------:R-:W-:Y:S01]  /*1330*/  IMAD.SHL.U32 R63, R31, 0x2, RZ ;  /* 0x000000021f3f7824 */ /* 0x000fe200078e00ff */
[----:B------:R-:W-:-:S02]  /*1340*/  LEA.HI.SX32 R35, R35, R18, 0x1b ;  /* 0x0000001223237211 */ /* 0x000fc400078fdaff */
[----:B------:R-:W-:Y:S01]  /*1350*/  SHF.L.U32 R65, R27, 0x1, RZ ;  /* 0x000000011b417819 */ /* 0x000fe200000006ff */
[----:B------:R-:W-:Y:S01]  /*1360*/  IMAD.SHL.U32 R61, R3, 0x2, RZ ;  /* 0x00000002033d7824 */ /* 0x000fe200078e00ff */
[-C--:B------:R-:W-:Y:S01]  /*1370*/  LEA.HI.SX32 R37, R37, R18.reuse, 0x1b ;  /* 0x0000001225257211 */ /* 0x080fe200078fdaff */
[----:B------:R-:W-:Y:S01]  /*1380*/  IMAD.SHL.U32 R60, R35, 0x2, RZ ;  /* 0x00000002233c7824 */ /* 0x000fe200078e00ff */
[-C--:B------:R-:W-:Y:S02]  /*1390*/  LEA.HI.SX32 R39, R39, R18.reuse, 0x1b ;  /* 0x0000001227277211 */ /* 0x080fe400078fdaff */
[-C--:B------:R-:W-:Y:S02]  /*13a0*/  LEA.HI.SX32 R41, R41, R18.reuse, 0x1b ;  /* 0x0000001229297211 */ /* 0x080fe400078fdaff */
[-C--:B------:R-:W-:Y:S01]  /*13b0*/  LEA.HI.SX32 R43, R43, R18.reuse, 0x1b ;  /* 0x000000122b2b7211 */ /* 0x080fe200078fdaff */
[----:B------:R-:W-:Y:S01]  /*13c0*/  IMAD.SHL.U32 R58, R39, 0x2, RZ ;  /* 0x00000002273a7824 */ /* 0x000fe200078e00ff */
[----:B------:R-:W-:Y:S01]  /*13d0*/  SHF.L.U32 R62, R33, 0x1, RZ ;  /* 0x00000001213e7819 */ /* 0x000fe200000006ff */
[----:B------:R-:W-:Y:S01]  /*13e0*/  IMAD.SHL.U32 R57, R41, 0x2, RZ ;  /* 0x0000000229397824 */ /* 0x000fe200078e00ff */
[----:B------:R-:W-:-:S02]  /*13f0*/  LEA.HI.SX32 R45, R45, R18, 0x1b ;  /* 0x000000122d2d7211 */ /* 0x000fc400078fdaff */
[-C--:B------:R-:W-:Y:S02]  /*1400*/  LEA.HI.SX32 R47, R47, R18.reuse, 0x1b ;  /* 0x000000122f2f7211 */ /* 0x080fe400078fdaff */
[----:B------:R-:W-:Y:S01]  /*1410*/  LEA.HI.SX32 R49, R49, R18, 0x1b ;  /* 0x0000001231317211 */ /* 0x000fe200078fdaff */
[----:B------:R-:W-:Y:S01]  /*1420*/  IMAD.SHL.U32 R55, R45, 0x2, RZ ;  /* 0x000000022d377824 */ /* 0x000fe200078e00ff */
[----:B------:R-:W-:Y:S01]  /*1430*/  SHF.L.U32 R59, R37, 0x1, RZ ;  /* 0x00000001253b7819 */ /* 0x000fe200000006ff */
[----:B------:R-:W-:Y:S01]  /*1440*/  IMAD.SHL.U32 R54, R47, 0x2, RZ ;  /* 0x000000022f367824 */ /* 0x000fe200078e00ff */
[----:B------:R-:W-:Y:S02]  /*1450*/  SHF.L.U32 R56, R43, 0x1, RZ ;  /* 0x000000012b387819 */ /* 0x000fe400000006ff */
[----:B------:R-:W-:Y:S02]  /*1460*/  PRMT R23, RZ, 0x7610, R23 ;  /* 0x00007610ff177816 */ /* 0x000fe40000000017 */
[----:B------:R-:W-:Y:S01]  /*1470*/  PRMT R25, RZ, 0x7610, R25 ;  /* 0x00007610ff197816 */ /* 0x000fe20000000019 */
[----:B------:R-:W-:Y:S01]  /*1480*/  UIMAD UR43, UR12, UR35, UR34 ;  /* 0x000000230c2b72a4 */ /* 0x000fe2000f8e0222 */
[----:B------:R-:W-:Y:S01]  /*1490*/  SHF.L.U32 R53, R49, 0x1, RZ ;  /* 0x0000000131357819 */ /* 0x000fe200000006ff */
[----:B------:R-:W-:Y:S01]  /*14a0*/  ULDC.64 UR8, c[0x0][0x1f8] ;  /* 0x00007e0000087ab9 */ /* 0x000fe20000000a00 */
[----:B------:R-:W-:Y:S01]  /*14b0*/  IADD3.X R3, R24, UR19, RZ, P0, !PT ;  /* 0x0000001318037c10 */ /* 0x000fe200087fe4ff */
[----:B----4-:R1:W-:Y:S01]  /*14c0*/  STS.U16 [R68], R5 ;  /* 0x0000000544007388 */ /* 0x0103e20000000400 */
[----:B------:R-:W-:Y:S01]  /*14d0*/  ISETP.GE.AND P0, PT, R93, UR7, PT ;  /* 0x000000075d007c0c */ /* 0x000fe2000bf06270 */
[----:B------:R-:W-:-:S02]  /*14e0*/  UIADD3 UR39, UR39, UR29, URZ ;  /* 0x0000001d27277290 */ /* 0x000fc4000fffe03f */
[----:B-----5:R3:W-:Y:S01]  /*14f0*/  STS.U16 [R67+0x40], R0 ;  /* 0x0000400043007388 */ /* 0x0207e20000000400 */
[----:B------:R-:W-:Y:S01]  /*1500*/  PRMT R18, RZ, 0x7610, R18 ;  /* 0x00007610ff127816 */ /* 0x000fe20000000012 */
[----:B------:R-:W-:Y:S02]  /*1510*/  ULDC.64 UR34, c[0x0][0x208] ;  /* 0x0000820000227ab9 */ /* 0x000fe40000000a00 */
[----:B--2---:R2:W-:Y:S01]  /*1520*/  STS.U16 [R66+0x80], R7 ;  /* 0x0000800742007388 */ /* 0x0045e20000000400 */
[----:B-1----:R-:W-:-:S03]  /*1530*/  PRMT R5, RZ, 0x7610, R5 ;  /* 0x00007610ff057816 */ /* 0x002fc60000000005 */
[----:B------:R1:W-:Y:S01]  /*1540*/  STS.U16 [R65+0xc0], R4 ;  /* 0x0000c00441007388 */ /* 0x0003e20000000400 */
[----:B---3--:R-:W-:-:S03]  /*1550*/  IMAD R0, R26, 0x10, R69 ;  /* 0x000000101a007824 */ /* 0x008fc600078e0245 */
[----:B------:R3:W-:Y:S01]  /*1560*/  STS.U16 [R64+0x100], R9 ;  /* 0x0001000940007388 */ /* 0x0007e20000000400 */
[----:B--2---:R-:W-:-:S03]  /*1570*/  PRMT R7, RZ, 0x7610, R7 ;  /* 0x00007610ff077816 */ /* 0x004fc60000000007 */
[----:B------:R2:W-:Y:S01]  /*1580*/  STS.U16 [R63+0x140], R6 ;  /* 0x000140063f007388 */ /* 0x0005e20000000400 */
[----:B------:R-:W-:Y:S02]  /*1590*/  LEA.HI.SX32 R0, R0, R0, 0x1b ;  /* 0x0000000000007211 */ /* 0x000fe400078fdaff */
[----:B-1----:R-:W-:Y:S01]  /*15a0*/  PRMT R4, RZ, 0x7610, R4 ;  /* 0x00007610ff047816 */ /* 0x002fe20000000004 */
[----:B------:R1:W-:Y:S01]  /*15b0*/  STS.U16 [R62+0x180], R11 ;  /* 0x0001800b3e007388 */ /* 0x0003e20000000400 */
[----:B------:R-:W-:Y:S02]  /*15c0*/  SHF.L.U32 R52, R0, 0x1, RZ ;  /* 0x0000000100347819 */ /* 0x000fe400000006ff */
[----:B---3--:R-:W-:Y:S01]  /*15d0*/  PRMT R9, RZ, 0x7610, R9 ;  /* 0x00007610ff097816 */ /* 0x008fe20000000009 */
[----:B------:R3:W-:Y:S01]  /*15e0*/  STS.U16 [R61+0x1c0], R8 ;  /* 0x0001c0083d007388 */ /* 0x0007e20000000400 */
[----:B--2---:R-:W-:-:S03]  /*15f0*/  PRMT R6, RZ, 0x7610, R6 ;  /* 0x00007610ff067816 */ /* 0x004fc60000000006 */
[----:B------:R2:W-:Y:S01]  /*1600*/  STS.U16 [R60+0x200], R13 ;  /* 0x0002000d3c007388 */ /* 0x0005e20000000400 */
[----:B-1----:R-:W-:-:S03]  /*1610*/  PRMT R11, RZ, 0x7610, R11 ;  /* 0x00007610ff0b7816 */ /* 0x002fc6000000000b */
[----:B------:R1:W-:Y:S01]  /*1620*/  STS.U16 [R59+0x240], R10 ;  /* 0x0002400a3b007388 */ /* 0x0003e20000000400 */
[----:B---3--:R-:W-:-:S03]  /*1630*/  PRMT R8, RZ, 0x7610, R8 ;  /* 0x00007610ff087816 */ /* 0x008fc60000000008 */
[----:B------:R3:W-:Y:S01]  /*1640*/  STS.U16 [R58+0x280], R15 ;  /* 0x0002800f3a007388 */ /* 0x0007e20000000400 */
[----:B--2---:R-:W-:-:S03]  /*1650*/  PRMT R13, RZ, 0x7610, R13 ;  /* 0x00007610ff0d7816 */ /* 0x004fc6000000000d */
[----:B------:R2:W-:Y:S01]  /*1660*/  STS.U16 [R57+0x2c0], R12 ;  /* 0x0002c00c39007388 */ /* 0x0005e20000000400 */
[----:B-1----:R-:W-:-:S03]  /*1670*/  PRMT R10, RZ, 0x7610, R10 ;  /* 0x00007610ff0a7816 */ /* 0x002fc6000000000a */
[----:B------:R-:W-:Y:S01]  /*1680*/  STS.U16 [R56+0x300], R17 ;  /* 0x0003001138007388 */ /* 0x000fe20000000400 */
[----:B---3--:R-:W-:-:S03]  /*1690*/  PRMT R15, RZ, 0x7610, R15 ;  /* 0x00007610ff0f7816 */ /* 0x008fc6000000000f */
[----:B------:R1:W-:Y:S01]  /*16a0*/  STS.U16 [R55+0x340], R14 ;  /* 0x0003400e37007388 */ /* 0x0003e20000000400 */
[----:B--2---:R-:W-:-:S03]  /*16b0*/  PRMT R12, RZ, 0x7610, R12 ;  /* 0x00007610ff0c7816 */ /* 0x004fc6000000000c */
[----:B------:R2:W-:Y:S04]  /*16c0*/  STS.U16 [R54+0x380], R19 ;  /* 0x0003801336007388 */ /* 0x0005e80000000400 */
[----:B------:R3:W-:Y:S01]  /*16d0*/  STS.U16 [R53+0x3c0], R16 ;  /* 0x0003c01035007388 */ /* 0x0007e20000000400 */
[----:B------:R-:W-:-:S06]  /*16e0*/  NOP ;  /* 0x0000000000007918 */ /* 0x000fcc0000000000 */
[----:B------:R-:W-:Y:S01]  /*16f0*/  LDS.U16 R140, [R52] ;  /* 0x00000000348c7984 */ /* 0x000fe20000000400 */
[----:B-1----:R-:W-:-:S03]  /*1700*/  PRMT R14, RZ, 0x7610, R14 ;  /* 0x00007610ff0e7816 */ /* 0x002fc6000000000e */
        /* <DEDUP_REMOVED lines=16> */
[----:B------:R-:W-:-:S02]  /*1810*/  PRMT R17, RZ, 0x7610, R17 ;  /* 0x00007610ff117816 */ /* 0x000fc40000000011 */
[----:B------:R-:W-:-:S03]  /*1820*/  PRMT R0, RZ, 0x7610, R0 ;  /* 0x00007610ff007816 */ /* 0x000fc60000000000 */
[----:B------:R1:W4:Y:S01]  /*1830*/  @!P2 LDG.E.U16 R5, [R2.64] ;  /* 0x000000280205a981 */ /* 0x000322000c1e1500 */
        /* <DEDUP_REMOVED lines=17> */
[----:B--2---:R-:W-:Y:S01]  /*1950*/  PRMT R19, RZ, 0x7610, R19 ;  /* 0x00007610ff137816 */ /* 0x004fe20000000013 */
[----:B------:R1:W2:Y:S01]  /*1960*/  @!P0 LDG.E.U16 R12, [R2.64+0x240] ;  /* 0x00024028020c8981 */ /* 0x0002a2000c1e1500 */
[----:B---3--:R-:W-:-:S03]  /*1970*/  PRMT R16, RZ, 0x7610, R16 ;  /* 0x00007610ff107816 */ /* 0x008fc60000000010 */
[----:B------:R1:W3:Y:S04]  /*1980*/  @!P4 LDG.E.U16 R15, [R2.64+0x280] ;  /* 0x00028028020fc981 */ /* 0x0002e8000c1e1500 */
[----:B------:R1:W3:Y:S04]  /*1990*/  @!P6 LDG.E.U16 R14, [R2.64+0x2c0] ;  /* 0x0002c028020ee981 */ /* 0x0002e8000c1e1500 */
[----:B------:R1:W3:Y:S04]  /*19a0*/  @!P5 LDG.E.U16 R17, [R2.64+0x300] ;  /* 0x000300280211d981 */ /* 0x0002e8000c1e1500 */
[----:B------:R1:W3:Y:S04]  /*19b0*/  @!P3 LDG.E.U16 R0, [R2.64+0x340] ;  /* 0x000340280200b981 */ /* 0x0002e8000c1e1500 */
[----:B------:R1:W3:Y:S04]  /*19c0*/  @!P2 LDG.E.U16 R19, [R2.64+0x380] ;  /* 0x000380280213a981 */ /* 0x0002e8000c1e1500 */
[----:B------:R1:W3:Y:S01]  /*19d0*/  @!P1 LDG.E.U16 R16, [R2.64+0x3c0] ;  /* 0x0003c02802109981 */ /* 0x0002e2000c1e1500 */
[----:B------:R-:W-:-:S02]  /*19e0*/  ISETP.GE.AND P2, PT, R78, UR7, PT ;  /* 0x000000074e007c0c */ /* 0x000fc4000bf46270 */
[----:B------:R-:W-:Y:S02]  /*19f0*/  ISETP.GE.AND P1, PT, R94, UR7, PT ;  /* 0x000000075e007c0c */ /* 0x000fe4000bf26270 */
[----:B-1----:R-:W-:Y:S02]  /*1a00*/  LEA R2, P0, R78, UR20, 0x1 ;  /* 0x000000144e027c11 */ /* 0x002fe4000f8008ff */
[----:B------:R-:W-:Y:S02]  /*1a10*/  ISETP.GE.AND P4, PT, R92, UR7, PT ;  /* 0x000000075c007c0c */ /* 0x000fe4000bf86270 */
[----:B------:R-:W-:Y:S02]  /*1a20*/  LEA.HI.X R3, R78, UR21, R79, 0x1, P0 ;  /* 0x000000154e037c11 */ /* 0x000fe400080f0c4f */
[----:B------:R-:W-:Y:S02]  /*1a30*/  ISETP.GE.AND P0, PT, R93, UR7, PT ;  /* 0x000000075d007c0c */ /* 0x000fe4000bf06270 */
[----:B------:R-:W-:-:S02]  /*1a40*/  ISETP.GE.AND P6, PT, R91, UR7, PT ;  /* 0x000000075b007c0c */ /* 0x000fc4000bfc6270 */
[----:B------:R-:W-:Y:S02]  /*1a50*/  ISETP.GE.AND P5, PT, R90, UR7, PT ;  /* 0x000000075a007c0c */ /* 0x000fe4000bfa6270 */
[----:B------:R-:W-:Y:S02]  /*1a60*/  ISETP.GE.AND P3, PT, R89, UR7, PT ;  /* 0x0000000759007c0c */ /* 0x000fe4000bf66270 */
[----:B------:R-:W-:Y:S01]  /*1a70*/  PRMT R27, RZ, 0x7610, R27 ;  /* 0x00007610ff1b7816 */ /* 0x000fe2000000001b */
[----:B----4-:R-:W-:Y:S04]  /*1a80*/  STS.U16 [R68], R5 ;  /* 0x0000000544007388 */ /* 0x010fe80000000400 */
        /* <DEDUP_REMOVED lines=8> */
[----:B--2---:R2:W-:Y:S04]  /*1b10*/  STS.U16 [R59+0x240], R12 ;  /* 0x0002400c3b007388 */ /* 0x0045e80000000400 */
[----:B---3--:R-:W-:Y:S04]  /*1b20*/  STS.U16 [R58+0x280], R15 ;  /* 0x0002800f3a007388 */ /* 0x008fe80000000400 */
        /* <DEDUP_REMOVED lines=23> */
[----:B-1----:R-:W-:-:S02]  /*1ca0*/  PRMT R10, RZ, 0x7610, R10 ;  /* 0x00007610ff0a7816 */ /* 0x002fc4000000000a */
[----:B------:R-:W-:Y:S02]  /*1cb0*/  PRMT R11, RZ, 0x7610, R11 ;  /* 0x00007610ff0b7816 */ /* 0x000fe4000000000b */
        /* <DEDUP_REMOVED lines=26> */
[----:B0-----:R-:W-:-:S03]  /*1e60*/  PRMT R16, RZ, 0x7610, R16 ;  /* 0x00007610ff107816 */ /* 0x001fc60000000010 */
[----:B------:R1:W5:Y:S04]  /*1e70*/  @!P5 LDG.E.U16 R25, [R2.64+0x300] ;  /* 0x000300280219d981 */ /* 0x000368000c1e1500 */
[----:B------:R1:W5:Y:S04]  /*1e80*/  @!P4 LDG.E.U16 R19, [R2.64+0x280] ;  /* 0x000280280213c981 */ /* 0x000368000c1e1500 */
[----:B------:R1:W5:Y:S04]  /*1e90*/  @!P6 LDG.E.U16 R16, [R2.64+0x2c0] ;  /* 0x0002c0280210e981 */ /* 0x000368000c1e1500 */
[----:B------:R1:W5:Y:S04]  /*1ea0*/  @!P3 LDG.E.U16 R20, [R2.64+0x340] ;  /* 0x000340280214b981 */ /* 0x000368000c1e1500 */
[----:B------:R1:W5:Y:S04]  /*1eb0*/  @!P2 LDG.E.U16 R27, [R2.64+0x380] ;  /* 0x00038028021ba981 */ /* 0x000368000c1e1500 */
[----:B------:R1:W5:Y:S01]  /*1ec0*/  @!P1 LDG.E.U16 R22, [R2.64+0x3c0] ;  /* 0x0003c02802169981 */ /* 0x000362000c1e1500 */
[----:B------:R-:W-:Y:S01]  /*1ed0*/  ISETP.GE.AND P0, PT, R78, UR7, PT ;  /* 0x000000074e007c0c */ /* 0x000fe2000bf06270 */
[----:B------:R-:W-:Y:S01]  /*1ee0*/  IMAD.U32 R7, RZ, RZ, UR12 ;  /* 0x0000000cff077e24 */ /* 0x000fe2000f8e00ff */
[----:B------:R-:W-:Y:S01]  /*1ef0*/  MOV R4, UR27 ;  /* 0x0000001b00047c02 */ /* 0x000fe20008000f00 */
[----:B------:R-:W-:-:S02]  /*1f00*/  IMAD.U32 R5, RZ, RZ, UR28 ;  /* 0x0000001cff057e24 */ /* 0x000fc4000f8e00ff */
[----:B------:R-:W-:Y:S01]  /*1f10*/  IMAD.U32 R9, RZ, RZ, UR12 ;  /* 0x0000000cff097e24 */ /* 0x000fe2000f8e00ff */
[----:B-1----:R-:W-:Y:S01]  /*1f20*/  MOV R3, UR28 ;  /* 0x0000001c00037c02 */ /* 0x002fe20008000f00 */
[----:B------:R-:W-:-:S06]  /*1f30*/  IMAD.U32 R2, RZ, RZ, UR27 ;  /* 0x0000001bff027e24 */ /* 0x000fcc000f8e00ff */
[----:B------:R-:W-:Y:S01]  /*1f40*/  @!P0 IMAD.WIDE.U32 R4, R7, c[0x0][0x1f0], R4 ;  /* 0x00007c0007048a25 */ /* 0x000fe200078e0004 */
[----:B------:R-:W-:-:S03]  /*1f50*/  UIMAD UR42, UR10, UR8, URZ ;  /* 0x000000080a2a72a4 */ /* 0x000fc6000f8e023f */
[----:B------:R-:W-:Y:S01]  /*1f60*/  @!P0 IMAD.WIDE.U32 R2, R9, c[0x0][0x200], R2 ;  /* 0x0000800009028a25 */ /* 0x000fe200078e0002 */
[----:B------:R-:W-:Y:S01]  /*1f70*/  @!P0 IADD3 R5, R5, UR29, RZ ;  /* 0x0000001d05058c10 */ /* 0x000fe2000fffe0ff */
[----:B------:R-:W-:Y:S02]  /*1f80*/  ULDC UR29, c[0x0][0x174] ;  /* 0x00005d00001d7ab9 */ /* 0x000fe40000000800 */
[----:B------:R-:W-:Y:S01]  /*1f90*/  UIMAD UR42, UR11, UR9, UR42 ;  /* 0x000000090b2a72a4 */ /* 0x000fe2000f8e022a */
[----:B------:R-:W-:Y:S01]  /*1fa0*/  @!P0 IADD3 R3, R3, UR43, RZ ;  /* 0x0000002b03038c10 */ /* 0x000fe2000fffe0ff */
[----:B------:R-:W-:Y:S01]  /*1fb0*/  UIADD3 UR29, UR6, -UR29, URZ ;  /* 0x8000001d061d7290 */ /* 0x000fe2000fffe03f */
[----:B------:R-:W-:Y:S01]  /*1fc0*/  IMAD.U32 R9, RZ, RZ, UR11 ;  /* 0x0000000bff097e24 */ /* 0x000fe2000f8e00ff */
[----:B------:R-:W-:Y:S01]  /*1fd0*/  UIMAD.WIDE.U32 UR8, UR11, UR8, UR38 ;  /* 0x000000080b0872a5 */ /* 0x000fe2000f8e0026 */
[----:B------:R-:W-:Y:S01]  /*1fe0*/  IMAD.U32 R7, RZ, RZ, UR11 ;  /* 0x0000000bff077e24 */ /* 0x000fe2000f8e00ff */
[----:B------:R-:W-:Y:S01]  /*1ff0*/  UIMAD UR38, UR10, UR34, URZ ;  /* 0x000000220a2672a4 */ /* 0x000fe2000f8e023f */
[----:B------:R-:W-:Y:S01]  /*2000*/  @!P0 IMAD.WIDE.U32 R2, R9, c[0x0][0x208], R2 ;  /* 0x0000820009028a25 */ /* 0x000fe200078e0002 */
[----:B------:R-:W-:-:S02]  /*2010*/  UIADD3 UR37, UR37, UR43, URZ ;  /* 0x0000002b25257290 */ /* 0x000fc4000fffe03f */
[----:B------:R-:W-:Y:S01]  /*2020*/  UIMAD UR29, UR29, -0x800, URZ ;  /* 0xfffff8001d1d78a4 */ /* 0x000fe2000f8e023f */
[----:B------:R-:W-:Y:S01]  /*2030*/  @!P0 IMAD.WIDE.U32 R4, R7, c[0x0][0x1f8], R4 ;  /* 0x00007e0007048a25 */ /* 0x000fe200078e0004 */
[----:B------:R-:W-:Y:S02]  /*2040*/  UIMAD UR39, UR11, UR35, UR38 ;  /* 0x000000230b2772a4 */ /* 0x000fe4000f8e0226 */
[----:B------:R-:W-:Y:S01]  /*2050*/  UIMAD.WIDE.U32 UR34, UR11, UR34, UR36 ;  /* 0x000000220b2272a5 */ /* 0x000fe2000f8e0024 */
[C---:B------:R-:W-:Y:S01]  /*2060*/  @!P0 IADD3 R9, P2, R78.reuse, R2, RZ ;  /* 0x000000024e098210 */ /* 0x040fe20007f5e0ff */
[----:B------:R-:W-:Y:S02]  /*2070*/  USHF.R.S32.HI UR38, URZ, 0x1f, UR29 ;  /* 0x0000001f3f267899 */ /* 0x000fe4000801141d */
[----:B------:R-:W-:Y:S01]  /*2080*/  UIADD3 UR37, UP0, UR29, UR8, URZ ;  /* 0x000000081d257290 */ /* 0x000fe2000ff1e03f */
[----:B------:R-:W-:Y:S02]  /*2090*/  @!P0 IADD3 R26, P1, R78, R4, RZ ;  /* 0x000000044e1a8210 */ /* 0x000fe40007f3e0ff */
[C---:B------:R-:W-:Y:S01]  /*20a0*/  @!P0 IADD3.X R24, R79.reuse, UR39, R3, P2, !PT ;  /* 0x000000274f188c10 */ /* 0x040fe200097fe403 */
[----:B------:R-:W-:Y:S01]  /*20b0*/  UIADD3.X UR8, UR38, UR42, UR9, UP0, !UPT ;  /* 0x0000002a26087290 */ /* 0x000fe200087fe409 */
[----:B------:R-:W-:-:S02]  /*20c0*/  @!P0 IADD3.X R29, R79, UR42, R5, P1, !PT ;  /* 0x0000002a4f1d8c10 */ /* 0x000fc40008ffe405 */
[C---:B------:R-:W-:Y:S02]  /*20d0*/  LEA R2, P2, R78.reuse, c[0x0][0x258], 0x1 ;  /* 0x000096004e027a11 */ /* 0x040fe400078408ff */
[C---:B------:R-:W-:Y:S02]  /*20e0*/  LEA R6, P1, R78.reuse, c[0x0][0x268], 0x1 ;  /* 0x00009a004e067a11 */ /* 0x040fe400078208ff */
[----:B------:R-:W-:Y:S01]  /*20f0*/  MOV R7, UR37 ;  /* 0x0000002500077c02 */ /* 0x000fe20008000f00 */
[----:B------:R-:W-:Y:S01]  /*2100*/  IMAD.U32 R28, RZ, RZ, UR8 ;  /* 0x00000008ff1c7e24 */ /* 0x000fe2000f8e00ff */
[C-C-:B------:R-:W-:Y:S01]  /*2110*/  LEA.HI.X R3, R78.reuse, c[0x0][0x25c], R79.reuse, 0x1, P2 ;  /* 0x000097004e037a11 */ /* 0x140fe200010f0c4f */
[----:B------:R-:W-:Y:S01]  /*2120*/  UIADD3 UR36, UP1, UR29, UR34, URZ ;  /* 0x000000221d247290 */ /* 0x000fe2000ff3e03f */
[----:B------:R-:W-:Y:S01]  /*2130*/  LEA.HI.X R5, R78, c[0x0][0x26c], R79, 0x1, P1 ;  /* 0x00009b004e057a11 */ /* 0x000fe200008f0c4f */
[----:B------:R-:W-:Y:S01]  /*2140*/  ULDC.64 UR8, c[0x0][0x2e8] ;  /* 0x0000ba0000087ab9 */ /* 0x000fe20000000a00 */
[----:B------:R-:W-:-:S02]  /*2150*/  LEA R6, P2, R7, R6, 0x1 ;  /* 0x0000000607067211 */ /* 0x000fc400078408ff */
[C---:B------:R-:W-:Y:S02]  /*2160*/  @!P0 LEA R4, P1, R26.reuse, c[0x0][0x268], 0x1 ;  /* 0x00009a001a048a11 */ /* 0x040fe400078208ff */
[----:B------:R-:W-:Y:S02]  /*2170*/  LEA.HI.X R7, R7, R5, R28, 0x1, P2 ;  /* 0x0000000507077211 */ /* 0x000fe400010f0c1c */
[----:B------:R-:W-:Y:S02]  /*2180*/  @!P0 LEA.HI.X R5, R26, c[0x0][0x26c], R29, 0x1, P1 ;  /* 0x00009b001a058a11 */ /* 0x000fe400008f0c1d */
[----:B------:R-:W-:Y:S01]  /*2190*/  ISETP.GE.AND P1, PT, R93, UR7, PT ;  /* 0x000000075d007c0c */ /* 0x000fe2000bf26270 */
[----:B------:R-:W-:Y:S01]  /*21a0*/  UIADD3.X UR34, UR38, UR39, UR35, UP1, !UPT ;  /* 0x0000002726227290 */ /* 0x000fe20008ffe423 */
[----:B------:R-:W-:Y:S01]  /*21b0*/  IMAD.U32 R30, RZ, RZ, UR36 ;  /* 0x00000024ff1e7e24 */ /* 0x000fe2000f8e00ff */
[----:B------:R-:W-:-:S04]  /*21c0*/  @!P0 LEA R8, P3, R9, c[0x0][0x258], 0x1 ;  /* 0x0000960009088a11 */ /* 0x000fc800078608ff */
[C---:B------:R-:W-:Y:S02]  /*21d0*/  LEA R2, P4, R30.reuse, R2, 0x1 ;  /* 0x000000021e027211 */ /* 0x040fe400078808ff */
[----:B------:R-:W-:Y:S02]  /*21e0*/  MOV R31, UR34 ;  /* 0x00000022001f7c02 */ /* 0x000fe40008000f00 */
[----:B------:R-:W-:Y:S02]  /*21f0*/  @!P0 LEA.HI.X R9, R9, c[0x0][0x25c], R24, 0x1, P3 ;  /* 0x0000970009098a11 */ /* 0x000fe400018f0c18 */
[----:B------:R-:W-:Y:S02]  /*2200*/  ISETP.GE.AND P2, PT, R91, UR7, PT ;  /* 0x000000075b007c0c */ /* 0x000fe4000bf46270 */
[----:B------:R-:W-:Y:S02]  /*2210*/  LEA.HI.X R3, R30, R3, R31, 0x1, P4 ;  /* 0x000000031e037211 */ /* 0x000fe400020f0c1f */
[----:B------:R-:W-:-:S02]  /*2220*/  ISETP.GE.AND P3, PT, R94, UR7, PT ;  /* 0x000000075e007c0c */ /* 0x000fc4000bf66270 */
[----:B------:R-:W-:Y:S02]  /*2230*/  ISETP.GE.AND P4, PT, R92, UR7, PT ;  /* 0x000000075c007c0c */ /* 0x000fe4000bf86270 */
[----:B------:R-:W-:Y:S02]  /*2240*/  ISETP.GE.AND P5, PT, R90, UR7, PT ;  /* 0x000000075a007c0c */ /* 0x000fe4000bfa6270 */
[----:B------:R-:W-:Y:S01]  /*2250*/  ISETP.GE.AND P6, PT, R89, UR7, PT ;  /* 0x0000000759007c0c */ /* 0x000fe2000bfc6270 */
[----:B--2---:R-:W-:Y:S04]  /*2260*/  STS.U16 [R68], R23 ;  /* 0x0000001744007388 */ /* 0x004fe80000000400 */
[----:B---3--:R-:W-:Y:S04]  /*2270*/  STS.U16 [R67+0x40], R10 ;  /* 0x0000400a43007388 */ /* 0x008fe80000000400 */
[----:B----4-:R-:W-:Y:S04]  /*2280*/  STS.U16 [R66+0x80], R11 ;  /* 0x0000800b42007388 */ /* 0x010fe80000000400 */
[----:B------:R-:W-:Y:S04]  /*2290*/  STS.U16 [R65+0xc0], R12 ;  /* 0x0000c00c41007388 */ /* 0x000fe80000000400 */
[----:B------:R0:W-:Y:S04]  /*22a0*/  STS.U16 [R64+0x100], R13 ;  /* 0x0001000d40007388 */ /* 0x0001e80000000400 */
[----:B------:R1:W-:Y:S04]  /*22b0*/  STS.U16 [R63+0x140], R14 ;  /* 0x0001400e3f007388 */ /* 0x0003e80000000400 */
[----:B------:R-:W-:Y:S04]  /*22c0*/  STS.U16 [R62+0x180], R15 ;  /* 0x0001800f3e007388 */ /* 0x000fe80000000400 */
[----:B------:R-:W-:Y:S04]  /*22d0*/  STS.U16 [R61+0x1c0], R0 ;  /* 0x0001c0003d007388 */ /* 0x000fe80000000400 */
[----:B------:R-:W-:Y:S04]  /*22e0*/  STS.U16 [R60+0x200], R17 ;  /* 0x000200113c007388 */ /* 0x000fe80000000400 */
[----:B-----5:R-:W-:Y:S04]  /*22f0*/  STS.U16 [R59+0x240], R18 ;  /* 0x000240123b007388 */ /* 0x020fe80000000400 */
[----:B------:R2:W-:Y:S04]  /*2300*/  STS.U16 [R58+0x280], R19 ;  /* 0x000280133a007388 */ /* 0x0005e80000000400 */
[----:B------:R3:W-:Y:S04]  /*2310*/  STS.U16 [R57+0x2c0], R16 ;  /* 0x0002c01039007388 */ /* 0x0007e80000000400 */
[----:B------:R4:W-:Y:S04]  /*2320*/  STS.U16 [R56+0x300], R25 ;  /* 0x0003001938007388 */ /* 0x0009e80000000400 */
        /* <DEDUP_REMOVED lines=28> */
[----:B---3--:R-:W-:Y:S02]  /*24f0*/  PRMT R16, RZ, 0x7610, R16 ;  /* 0x00007610ff107816 */ /* 0x008fe40000000010 */
[----:B------:R-:W-:Y:S02]  /*2500*/  PRMT R15, RZ, 0x7610, R15 ;  /* 0x00007610ff0f7816 */ /* 0x000fe4000000000f */
[----:B------:R-:W-:Y:S02]  /*2510*/  PRMT R0, RZ, 0x7610, R0 ;  /* 0x00007610ff007816 */ /* 0x000fe40000000000 */
[----:B------:R-:W-:Y:S02]  /*2520*/  PRMT R10, RZ, 0x7610, R10 ;  /* 0x00007610ff0a7816 */ /* 0x000fe4000000000a */
[----:B------:R-:W-:Y:S01]  /*2530*/  PRMT R11, RZ, 0x7610, R11 ;  /* 0x00007610ff0b7816 */ /* 0x000fe2000000000b */
[----:B------:R-:W3:Y:S04]  /*2540*/  @!P2 LDG.E.U16 R15, [R6.64+-0xf00] ;  /* 0xfff10028060fa981 */ /* 0x000ee8000c1e1500 */
        /* <DEDUP_REMOVED lines=9> */
[----:B------:R-:W3:Y:S01]  /*25e0*/  @!P1 LDG.E.U16 R16, [R6.64+-0xdc0] ;  /* 0xfff2402806109981 */ /* 0x000ee2000c1e1500 */
[----:B------:R-:W-:Y:S02]  /*25f0*/  ISETP.GE.AND P1, PT, R75, UR7, PT ;  /* 0x000000074b007c0c */ /* 0x000fe4000bf26270 */
[----:B------:R-:W-:Y:S01]  /*2600*/  ISETP.GE.AND P4, PT, R72, UR7, PT ;  /* 0x0000000748007c0c */ /* 0x000fe2000bf86270 */
[----:B------:R-:W3:Y:S01]  /*2610*/  @!P5 LDG.E.U16 R12, [R6.64+-0xec0] ;  /* 0xfff14028060cd981 */ /* 0x000ee2000c1e1500 */
[----:B------:R-:W-:-:S03]  /*2620*/  ISETP.GE.AND P5, PT, R71, UR7, PT ;  /* 0x0000000747007c0c */ /* 0x000fc6000bfa6270 */
[----:B------:R-:W3:Y:S01]  /*2630*/  @!P6 LDG.E.U16 R17, [R6.64+-0xe80] ;  /* 0xfff180280611e981 */ /* 0x000ee2000c1e1500 */
[----:B------:R-:W-:Y:S02]  /*2640*/  ISETP.GE.AND P6, PT, R70, UR7, PT ;  /* 0x0000000746007c0c */ /* 0x000fe4000bfc6270 */
[----:B0-----:R-:W-:Y:S02]  /*2650*/  PRMT R5, RZ, 0x7610, R5 ;  /* 0x00007610ff057816 */ /* 0x001fe40000000005 */
[----:B------:R-:W-:Y:S02]  /*2660*/  PRMT R4, RZ, 0x7610, R4 ;  /* 0x00007610ff047816 */ /* 0x000fe40000000004 */
[----:B------:R-:W-:Y:S02]  /*2670*/  PRMT R23, RZ, 0x7610, R23 ;  /* 0x00007610ff177816 */ /* 0x000fe40000000017 */
[----:B------:R-:W-:Y:S01]  /*2680*/  PRMT R18, RZ, 0x7610, R18 ;  /* 0x00007610ff127816 */ /* 0x000fe20000000012 */
[----:B------:R-:W3:Y:S01]  /*2690*/  @!P1 LDG.E.U16 R5, [R6.64+-0xd80] ;  /* 0xfff2802806059981 */ /* 0x000ee2000c1e1500 */
[----:B----4-:R-:W-:-:S02]  /*26a0*/  PRMT R25, RZ, 0x7610, R25 ;  /* 0x00007610ff197816 */ /* 0x010fc40000000019 */
[----:B------:R-:W-:Y:S01]  /*26b0*/  PRMT R22, RZ, 0x7610, R22 ;  /* 0x00007610ff167816 */ /* 0x000fe20000000016 */
[----:B------:R-:W4:Y:S04]  /*26c0*/  @!P2 LDG.E.U16 R4, [R6.64+-0xd40] ;  /* 0xfff2c0280604a981 */ /* 0x000f28000c1e1500 */
[----:B------:R-:W4:Y:S04]  /*26d0*/  @!P3 LDG.E.U16 R23, [R6.64+-0xd00] ;  /* 0xfff300280617b981 */ /* 0x000f28000c1e1500 */
[----:B------:R-:W4:Y:S04]  /*26e0*/  @!P4 LDG.E.U16 R18, [R6.64+-0xcc0] ;  /* 0xfff340280612c981 */ /* 0x000f28000c1e1500 */
[----:B------:R-:W4:Y:S04]  /*26f0*/  @!P5 LDG.E.U16 R25, [R6.64+-0xc80] ;  /* 0xfff380280619d981 */ /* 0x000f28000c1e1500 */
[----:B------:R-:W4:Y:S01]  /*2700*/  @!P6 LDG.E.U16 R22, [R6.64+-0xc40] ;  /* 0xfff3c0280616e981 */ /* 0x000f22000c1e1500 */
[----:B------:R-:W-:-:S02]  /*2710*/  PRMT R81, RZ, 0x7610, R81 ;  /* 0x00007610ff517816 */ /* 0x000fc40000000051 */
[----:B------:R-:W-:Y:S02]  /*2720*/  P2R R33, PR, RZ, 0x2 ;  /* 0x00000002ff217803 */ /* 0x000fe40000000000 */
[----:B------:R-:W-:Y:S02]  /*2730*/  ISETP.GE.AND P1, PT, R94, UR7, PT ;  /* 0x000000075e007c0c */ /* 0x000fe4000bf26270 */
[----:B------:R-:W-:Y:S02]  /*2740*/  PRMT R103, RZ, 0x7610, R103 ;  /* 0x00007610ff677816 */ /* 0x000fe40000000067 */
[----:B------:R-:W-:Y:S02]  /*2750*/  PRMT R105, RZ, 0x7610, R105 ;  /* 0x00007610ff697816 */ /* 0x000fe40000000069 */
[----:B------:R-:W-:Y:S02]  /*2760*/  PRMT R106, RZ, 0x7610, R106 ;  /* 0x00007610ff6a7816 */ /* 0x000fe4000000006a */
[----:B------:R-:W-:-:S02]  /*2770*/  PRMT R34, RZ, 0x7610, R34 ;  /* 0x00007610ff227816 */ /* 0x000fc40000000022 */
[----:B------:R-:W-:Y:S02]  /*2780*/  PRMT R104, RZ, 0x7610, R104 ;  /* 0x00007610ff687816 */ /* 0x000fe40000000068 */
[----:B------:R-:W-:Y:S01]  /*2790*/  PRMT R80, RZ, 0x7610, R80 ;  /* 0x00007610ff507816 */ /* 0x000fe20000000050 */
[----:B--2---:R-:W-:Y:S04]  /*27a0*/  STS.U16 [R68], R11 ;  /* 0x0000000b44007388 */ /* 0x004fe80000000400 */
[----:B------:R-:W-:Y:S04]  /*27b0*/  STS.U16 [R67+0x40], R0 ;  /* 0x0000400043007388 */ /* 0x000fe80000000400 */
[----:B-----5:R-:W-:Y:S04]  /*27c0*/  STS.U16 [R66+0x80], R13 ;  /* 0x0000800d42007388 */ /* 0x020fe80000000400 */
[----:B------:R-:W-:Y:S04]  /*27d0*/  STS.U16 [R65+0xc0], R10 ;  /* 0x0000c00a41007388 */ /* 0x000fe80000000400 */
[----:B---3--:R-:W-:Y:S04]  /*27e0*/  STS.U16 [R64+0x100], R15 ;  /* 0x0001000f40007388 */ /* 0x008fe80000000400 */
[----:B------:R0:W-:Y:S04]  /*27f0*/  STS.U16 [R63+0x140], R12 ;  /* 0x0001400c3f007388 */ /* 0x0001e80000000400 */
[----:B------:R1:W-:Y:S04]  /*2800*/  STS.U16 [R62+0x180], R17 ;  /* 0x000180113e007388 */ /* 0x0003e80000000400 */
[----:B------:R-:W-:Y:S04]  /*2810*/  STS.U16 [R61+0x1c0], R14 ;  /* 0x0001c00e3d007388 */ /* 0x000fe80000000400 */
[----:B------:R-:W-:Y:S04]  /*2820*/  STS.U16 [R60+0x200], R19 ;  /* 0x000200133c007388 */ /* 0x000fe80000000400 */
[----:B------:R2:W-:Y:S04]  /*2830*/  STS.U16 [R59+0x240], R16 ;  /* 0x000240103b007388 */ /* 0x0005e80000000400 */
[----:B------:R-:W-:Y:S04]  /*2840*/  STS.U16 [R58+0x280], R5 ;  /* 0x000280053a007388 */ /* 0x000fe80000000400 */
[----:B----4-:R-:W-:Y:S04]  /*2850*/  STS.U16 [R57+0x2c0], R4 ;  /* 0x0002c00439007388 */ /* 0x010fe80000000400 */
[----:B------:R-:W-:Y:S04]  /*2860*/  STS.U16 [R56+0x300], R23 ;  /* 0x0003001738007388 */ /* 0x000fe80000000400 */
[----:B------:R-:W-:Y:S04]  /*2870*/  STS.U16 [R55+0x340], R18 ;  /* 0x0003401237007388 */ /* 0x000fe80000000400 */
[----:B------:R-:W-:Y:S04]  /*2880*/  STS.U16 [R54+0x380], R25 ;  /* 0x0003801936007388 */ /* 0x000fe80000000400 */
[----:B------:R-:W-:Y:S01]  /*2890*/  STS.U16 [R53+0x3c0], R22 ;  /* 0x0003c01635007388 */ /* 0x000fe20000000400 */
[----:B------:R-:W-:-:S06]  /*28a0*/  NOP ;  /* 0x0000000000007918 */ /* 0x000fcc0000000000 */
[----:B------:R-:W-:Y:S04]  /*28b0*/  LDS.U16 R0, [R52] ;  /* 0x0000000034007984 */ /* 0x000fe80000000400 */
[----:B------:R-:W-:Y:S04]  /*28c0*/  LDS.U16 R144, [R52+0x2] ;  /* 0x0000020034907984 */ /* 0x000fe80000000400 */
[----:B------:R-:W3:Y:S04]  /*28d0*/  LDS.U16 R142, [R52+0x4] ;  /* 0x00000400348e7984 */ /* 0x000ee80000000400 */
[----:B------:R-:W4:Y:S04]  /*28e0*/  LDS.U16 R24, [R52+0x6] ;  /* 0x0000060034187984 */ /* 0x000f280000000400 */
[----:B------:R-:W2:Y:S04]  /*28f0*/  LDS.U16 R4, [R52+0x8] ;  /* 0x0000080034047984 */ /* 0x000ea80000000400 */
[----:B------:R-:W0:Y:S04]  /*2900*/  LDS.U16 R26, [R52+0xa] ;  /* 0x00000a00341a7984 */ /* 0x000e280000000400 */
[----:B------:R-:W0:Y:S04]  /*2910*/  LDS.U16 R27, [R52+0xc] ;  /* 0x00000c00341b7984 */ /* 0x000e280000000400 */
[----:B------:R-:W1:Y:S04]  /*2920*/  LDS.U16 R28, [R52+0xe] ;  /* 0x00000e00341c7984 */ /* 0x000e680000000400 */
[----:B------:R-:W-:Y:S04]  /*2930*/  LDS.U16 R29, [R52+0x10] ;  /* 0x00001000341d7984 */ /* 0x000fe80000000400 */
[----:B------:R-:W1:Y:S04]  /*2940*/  LDS.U16 R30, [R52+0x12] ;  /* 0x00001200341e7984 */ /* 0x000e680000000400 */
[----:B------:R-:W1:Y:S04]  /*2950*/  LDS.U16 R31, [R52+0x14] ;  /* 0x00001400341f7984 */ /* 0x000e680000000400 */
[----:B------:R-:W-:Y:S04]  /*2960*/  LDS.U16 R32, [R52+0x16] ;  /* 0x0000160034207984 */ /* 0x000fe80000000400 */
[----:B------:R-:W-:Y:S04]  /*2970*/  LDS.U16 R109, [R52+0x18] ;  /* 0x00001800346d7984 */ /* 0x000fe80000000400 */
[----:B------:R-:W1:Y:S04]  /*2980*/  LDS.U16 R108, [R52+0x1a] ;  /* 0x00001a00346c7984 */ /* 0x000e680000000400 */
[----:B------:R-:W-:Y:S04]  /*2990*/  LDS.U16 R37, [R52+0x1c] ;  /* 0x00001c0034257984 */ /* 0x000fe80000000400 */
[----:B------:R-:W-:Y:S04]  /*29a0*/  LDS.U16 R36, [R52+0x1e] ;  /* 0x00001e0034247984 */ /* 0x000fe80000000400 */
[----:B------:R-:W-:Y:S01]  /*29b0*/  BAR.SYNC.DEFER_BLOCKING 0x0 ;  /* 0x0000000000007b1d */ /* 0x000fe20000010000 */
[----:B0-----:R-:W-:-:S05]  /*29c0*/  PRMT R12, RZ, 0x7610, R12 ;  /* 0x00007610ff0c7816 */ /* 0x001fca000000000c */
[----:B------:R0:W5:Y:S01]  /*29d0*/  @!P0 LDG.E.U16 R81, [R8.64] ;  /* 0x0000002808518981 */ /* 0x000162000c1e1500 */
        /* <DEDUP_REMOVED lines=8> */
[----:B------:R-:W-:Y:S02]  /*2a60*/  ISETP.GE.AND P0, PT, R89, UR7, PT ;  /* 0x0000000759007c0c */ /* 0x000fe4000bf06270 */
[----:B-1----:R-:W-:Y:S01]  /*2a70*/  PRMT R17, RZ, 0x7610, R17 ;  /* 0x00007610ff117816 */ /* 0x002fe20000000011 */
[----:B------:R1:W5:Y:S01]  /*2a80*/  @!P1 LDG.E.U16 R34, [R2.64+-0xec0] ;  /* 0xfff1402802229981 */ /* 0x000362000c1e1500 */
[----:B------:R-:W-:-:S09]  /*2a90*/  ISETP.GE.AND P1, PT, R88, UR7, PT ;  /* 0x0000000758007c0c */ /* 0x000fd2000bf26270 */
[----:B------:R1:W5:Y:S01]  /*2aa0*/  @!P0 LDG.E.U16 R17, [R2.64+-0xe80] ;  /* 0xfff1802802118981 */ /* 0x000362000c1e1500 */
[----:B------:R-:W-:Y:S02]  /*2ab0*/  ISETP.GE.AND P0, PT, R77, UR7, PT ;  /* 0x000000074d007c0c */ /* 0x000fe4000bf06270 */
[----:B------:R-:W-:Y:S01]  /*2ac0*/  PRMT R13, RZ, 0x7610, R13 ;  /* 0x00007610ff0d7816 */ /* 0x000fe2000000000d */
[----:B------:R1:W5:Y:S01]  /*2ad0*/  @!P1 LDG.E.U16 R104, [R2.64+-0xe40] ;  /* 0xfff1c02802689981 */ /* 0x000362000c1e1500 */
[----:B------:R-:W-:-:S09]  /*2ae0*/  ISETP.NE.AND P1, PT, R33, RZ, PT ;  /* 0x000000ff2100720c */ /* 0x000fd20003f25270 */
[----:B------:R1:W5:Y:S01]  /*2af0*/  @!P0 LDG.E.U16 R13, [R2.64+-0xe00] ;  /* 0xfff20028020d8981 */ /* 0x000362000c1e1500 */
[----:B------:R-:W-:Y:S02]  /*2b00*/  ISETP.GE.AND P0, PT, R76, UR7, PT ;  /* 0x000000074c007c0c */ /* 0x000fe4000bf06270 */
[----:B0-----:R-:W-:Y:S02]  /*2b10*/  PRMT R9, RZ, 0x7610, R9 ;  /* 0x00007610ff097816 */ /* 0x001fe40000000009 */
[----:B--2---:R-:W-:Y:S02]  /*2b20*/  PRMT R16, RZ, 0x7610, R16 ;  /* 0x00007610ff107816 */ /* 0x004fe40000000010 */
[----:B------:R-:W-:Y:S02]  /*2b30*/  PRMT R19, RZ, 0x7610, R19 ;  /* 0x00007610ff137816 */ /* 0x000fe40000000013 */
[----:B------:R-:W-:Y:S01]  /*2b40*/  PRMT R8, RZ, 0x7610, R8 ;  /* 0x00007610ff087816 */ /* 0x000fe20000000008 */
[----:B------:R1:W2:Y:S01]  /*2b50*/  @!P1 LDG.E.U16 R9, [R2.64+-0xd80] ;  /* 0xfff2802802099981 */ /* 0x0002a2000c1e1500 */
[----:B------:R-:W-:-:S02]  /*2b60*/  PRMT R15, RZ, 0x7610, R15 ;  /* 0x00007610ff0f7816 */ /* 0x000fc4000000000f */
[----:B------:R-:W-:Y:S01]  /*2b70*/  PRMT R14, RZ, 0x7610, R14 ;  /* 0x00007610ff0e7816 */ /* 0x000fe2000000000e */
[----:B------:R1:W2:Y:S04]  /*2b80*/  @!P0 LDG.E.U16 R80, [R2.64+-0xdc0] ;  /* 0xfff2402802508981 */ /* 0x0002a8000c1e1500 */
[----:B------:R1:W2:Y:S04]  /*2b90*/  @!P2 LDG.E.U16 R16, [R2.64+-0xd40] ;  /* 0xfff2c0280210a981 */ /* 0x0002a8000c1e1500 */
[----:B------:R1:W2:Y:S04]  /*2ba0*/  @!P3 LDG.E.U16 R19, [R2.64+-0xd00] ;  /* 0xfff300280213b981 */ /* 0x0002a8000c1e1500 */
[----:B------:R1:W2:Y:S04]  /*2bb0*/  @!P4 LDG.E.U16 R8, [R2.64+-0xcc0] ;  /* 0xfff340280208c981 */ /* 0x0002a8000c1e1500 */
[----:B------:R1:W2:Y:S04]  /*2bc0*/  @!P5 LDG.E.U16 R15, [R2.64+-0xc80] ;  /* 0xfff38028020fd981 */ /* 0x0002a8000c1e1500 */
[----:B------:R1:W2:Y:S01]  /*2bd0*/  @!P6 LDG.E.U16 R14, [R2.64+-0xc40] ;  /* 0xfff3c028020ee981 */ /* 0x0002a2000c1e1500 */
[----:B---3--:R-:W-:-:S02]  /*2be0*/  HADD2.F32 R142, -RZ, R142.H0_H0 ;  /* 0x2000008eff8e7230 */ /* 0x008fc40000004100 */
[----:B------:R-:W-:Y:S02]  /*2bf0*/  HADD2.F32 R18, -RZ, R0.H0_H0 ;  /* 0x20000000ff127230 */ /* 0x000fe40000004100 */
[----:B------:R-:W-:Y:S01]  /*2c00*/  HADD2.F32 R144, -RZ, R144.H0_H0 ;  /* 0x20000090ff907230 */ /* 0x000fe20000004100 */
[----:B------:R-:W-:Y:S02]  /*2c10*/  FMUL.FTZ R22, R142, -1.4426950216293334961 ;  /* 0xbfb8aa3b8e167820 */ /* 0x000fe40000410000 */
[----:B------:R-:W-:Y:S02]  /*2c20*/  FMUL.FTZ R35, R18, -1.4426950216293334961 ;  /* 0xbfb8aa3b12237820 */ /* 0x000fe40000410000 */
[----:B------:R-:W-:Y:S01]  /*2c30*/  FMUL.FTZ R33, R144, -1.4426950216293334961 ;  /* 0xbfb8aa3b90217820 */ /* 0x000fe20000410000 */
[----:B----4-:R-:W-:Y:S01]  /*2c40*/  HADD2.F32 R24, -RZ, R24.H0_H0 ;  /* 0x20000018ff187230 */ /* 0x010fe20000004100 */
[----:B------:R-:W0:Y:S01]  /*2c50*/  MUFU.EX2 R22, R22 ;  /* 0x0000001600167308 */ /* 0x000e220000000800 */
[----:B------:R-:W-:-:S02]  /*2c60*/  HADD2.F32 R25, -RZ, R4.H0_H0 ;  /* 0x20000004ff197230 */ /* 0x000fc40000004100 */
[----:B------:R-:W-:Y:S01]  /*2c70*/  HADD2.F32 R26, -RZ, R26.H0_H0 ;  /* 0x2000001aff1a7230 */ /* 0x000fe20000004100 */
[----:B-1----:R-:W-:-:S04]  /*2c80*/  FMUL.FTZ R2, R24, -1.4426950216293334961 ;  /* 0xbfb8aa3b18027820 */ /* 0x002fc80000410000 */
[----:B------:R-:W-:Y:S01]  /*2c90*/  MUFU.EX2 R35, R35 ;  /* 0x0000002300237308 */ /* 0x000fe20000000800 */
[----:B------:R-:W-:Y:S01]  /*2ca0*/  HADD2.F32 R27, -RZ, R27.H0_H0 ;  /* 0x2000001bff1b7230 */ /* 0x000fe20000004100 */
[----:B------:R-:W-:-:S06]  /*2cb0*/  FMUL.FTZ R3, R25, -1.4426950216293334961 ;  /* 0xbfb8aa3b19037820 */ /* 0x000fcc0000410000 */
[----:B------:R-:W1:Y:S01]  /*2cc0*/  MUFU.EX2 R33, R33 ;  /* 0x0000002100217308 */ /* 0x000e620000000800 */
[----:B------:R-:W-:Y:S02]  /*2cd0*/  FMUL.FTZ R23, R26, -1.4426950216293334961 ;  /* 0xbfb8aa3b1a177820 */ /* 0x000fe40000410000 */
[----:B------:R-:W-:-:S05]  /*2ce0*/  FMUL.FTZ R0, R27, -1.4426950216293334961 ;  /* 0xbfb8aa3b1b007820 */ /* 0x000fca0000410000 */
[----:B------:R-:W3:Y:S01]  /*2cf0*/  MUFU.EX2 R2, R2 ;  /* 0x0000000200027308 */ /* 0x000ee20000000800 */
[----:B0-----:R-:W-:-:S07]  /*2d00*/  FADD.FTZ R143, R22, 1 ;  /* 0x3f800000168f7421 */ /* 0x001fce0000010000 */
[----:B------:R-:W0:Y:S01]  /*2d10*/  MUFU.EX2 R3, R3 ;  /* 0x0000000300037308 */ /* 0x000e220000000800 */
[----:B-1----:R-:W-:-:S07]  /*2d20*/  FADD.FTZ R33, R33, 1 ;  /* 0x3f80000021217421 */ /* 0x002fce0000010000 */
[----:B------:R-:W1:Y:S08]  /*2d30*/  MUFU.EX2 R23, R23 ;  /* 0x0000001700177308 */ /* 0x000e700000000800 */
[----:B------:R-:W4:Y:S01]  /*2d40*/  MUFU.EX2 R0, R0 ;  /* 0x0000000000007308 */ /* 0x000f220000000800 */
[----:B---3--:R-:W-:-:S07]  /*2d50*/  FADD.FTZ R2, R2, 1 ;  /* 0x3f80000002027421 */ /* 0x008fce0000010000 */
[----:B------:R-:W-:Y:S01]  /*2d60*/  MUFU.RCP R145, R33 ;  /* 0x0000002100917308 */ /* 0x000fe20000001000 */
[----:B0-----:R-:W-:-:S07]  /*2d70*/  FADD.FTZ R3, R3, 1 ;  /* 0x3f80000003037421 */ /* 0x001fce0000010000 */
[----:B------:R-:W0:Y:S01]  /*2d80*/  MUFU.RCP R143, R143 ;  /* 0x0000008f008f7308 */ /* 0x000e220000001000 */
[----:B-1----:R-:W-:Y:S01]  /*2d90*/  FADD.FTZ R135, R23, 1 ;  /* 0x3f80000017877421 */ /* 0x002fe20000010000 */
[----:B------:R-:W-:Y:S01]  /*2da0*/  HADD2.F32 R28, -RZ, R28.H0_H0 ;  /* 0x2000001cff1c7230 */ /* 0x000fe20000004100 */
[----:B----4-:R-:W-:Y:S01]  /*2db0*/  FADD.FTZ R129, R0, 1 ;  /* 0x3f80000000817421 */ /* 0x010fe20000010000 */
[----:B------:R-:W-:Y:S02]  /*2dc0*/  HADD2.F32 R96, -RZ, R96.H0_H0 ;  /* 0x20000060ff607230 */ /* 0x000fe40000004100 */
[----:B------:R-:W-:Y:S02]  /*2dd0*/  HADD2.F32 R97, -RZ, R97.H0_H0 ;  /* 0x20000061ff617230 */ /* 0x000fe40000004100 */
[----:B------:R-:W-:Y:S01]  /*2de0*/  MUFU.RCP R141, R2 ;  /* 0x00000002008d7308 */ /* 0x000fe20000001000 */
[----:B------:R-:W-:Y:S01]  /*2df0*/  HADD2.F32 R87, -RZ, R87.H0_H0 ;  /* 0x20000057ff577230 */ /* 0x000fe20000004100 */
[----:B------:R-:W-:-:S06]  /*2e00*/  FMUL.FTZ R6, R28, -1.4426950216293334961 ;  /* 0xbfb8aa3b1c067820 */ /* 0x000fcc0000410000 */
[----:B------:R-:W-:Y:S01]  /*2e10*/  MUFU.RCP R138, R3 ;  /* 0x00000003008a7308 */ /* 0x000fe20000001000 */
[----:B0-----:R-:W-:Y:S01]  /*2e20*/  FADD.FTZ R33, -R143, 1 ;  /* 0x3f8000008f217421 */ /* 0x001fe20000010100 */
[----:B------:R-:W-:Y:S02]  /*2e30*/  HADD2.F32 R30, -RZ, R30.H0_H0 ;  /* 0x2000001eff1e7230 */ /* 0x000fe40000004100 */
[----:B------:R-:W-:Y:S01]  /*2e40*/  HADD2.F32 R29, -RZ, R29.H0_H0 ;  /* 0x2000001dff1d7230 */ /* 0x000fe20000004100 */
[----:B------:R-:W-:-:S03]  /*2e50*/  FFMA.FTZ R33, R142, R33, 1 ;  /* 0x3f8000008e217423 */ /* 0x000fc60000010021 */
[----:B------:R-:W0:Y:S01]  /*2e60*/  MUFU.EX2 R6, R6 ;  /* 0x0000000600067308 */ /* 0x000e220000000800 */
[----:B------:R-:W-:Y:S02]  /*2e70*/  FMUL.FTZ R5, R30, -1.4426950216293334961 ;  /* 0xbfb8aa3b1e057820 */ /* 0x000fe40000410000 */
[----:B------:R-:W-:-:S05]  /*2e80*/  FMUL.FTZ R4, R29, -1.4426950216293334961 ;  /* 0xbfb8aa3b1d047820 */ /* 0x000fca0000410000 */
[----:B------:R-:W1:Y:S01]  /*2e90*/  MUFU.EX2 R5, R5 ;  /* 0x0000000500057308 */ /* 0x000e620000000800 */
[----:B------:R-:W-:-:S07]  /*2ea0*/  HADD2.F32 R31, -RZ, R31.H0_H0 ;  /* 0x2000001fff1f7230 */ /* 0x000fce0000004100 */
[----:B------:R-:W-:Y:S01]  /*2eb0*/  MUFU.EX2 R4, R4 ;  /* 0x0000000400047308 */ /* 0x000fe20000000800 */
[----:B0-----:R-:W-:Y:S02]  /*2ec0*/  FADD.FTZ R128, R6, 1 ;  /* 0x3f80000006807421 */ /* 0x001fe40000010000 */
[----:B------:R-:W-:-:S05]  /*2ed0*/  FADD.FTZ R6, -R138, 1 ;  /* 0x3f8000008a067421 */ /* 0x000fca0000010100 */
[----:B------:R-:W-:Y:S01]  /*2ee0*/  MUFU.RCP R135, R135 ;  /* 0x0000008700877308 */ /* 0x000fe20000001000 */
[----:B-----5:R-:W-:Y:S04]  /*2ef0*/  STS.U16 [R68], R81 ;  /* 0x0000005144007388 */ /* 0x020fe80000000400 */
        /* <DEDUP_REMOVED lines=8> */
[----:B--2---:R-:W-:Y:S04]  /*2f80*/  STS.U16 [R59+0x240], R80 ;  /* 0x000240503b007388 */ /* 0x004fe80000000400 */
[----:B------:R-:W-:Y:S04]  /*2f90*/  STS.U16 [R58+0x280], R9 ;  /* 0x000280093a007388 */ /* 0x000fe80000000400 */
[----:B------:R-:W-:Y:S04]  /*2fa0*/  STS.U16 [R57+0x2c0], R16 ;  /* 0x0002c01039007388 */ /* 0x000fe80000000400 */
[----:B------:R2:W-:Y:S04]  /*2fb0*/  STS.U16 [R56+0x300], R19 ;  /* 0x0003001338007388 */ /* 0x0005e80000000400 */
[----:B------:R-:W-:Y:S04]  /*2fc0*/  STS.U16 [R55+0x340], R8 ;  /* 0x0003400837007388 */ /* 0x000fe80000000400 */
[----:B------:R3:W-:Y:S04]  /*2fd0*/  STS.U16 [R54+0x380], R15 ;  /* 0x0003800f36007388 */ /* 0x0007e80000000400 */
[----:B------:R-:W-:Y:S01]  /*2fe0*/  STS.U16 [R53+0x3c0], R14 ;  /* 0x0003c00e35007388 */ /* 0x000fe20000000400 */
[----:B------:R-:W-:-:S06]  /*2ff0*/  NOP ;  /* 0x0000000000007918 */ /* 0x000fcc0000000000 */
[----:B------:R-:W4:Y:S04]  /*3000*/  LDS.U16 R9, [R52+0x2] ;  /* 0x0000020034097984 */ /* 0x000f280000000400 */
[----:B------:R-:W5:Y:S04]  /*3010*/  LDS.U16 R34, [R52] ;  /* 0x0000000034227984 */ /* 0x000f680000000400 */
[----:B------:R-:W5:Y:S01]  /*3020*/  LDS.U16 R16, [R52+0x4] ;  /* 0x0000040034107984 */ /* 0x000f620000000400 */
[----:B0-----:R-:W-:-:S03]  /*3030*/  FADD.FTZ R17, R35, 1 ;  /* 0x3f80000023117421 */ /* 0x001fc60000010000 */
[----:B------:R-:W0:Y:S03]  /*3040*/  LDS.U16 R14, [R52+0xa] ;  /* 0x00000a00340e7984 */ /* 0x000e260000000400 */
[----:B------:R-:W3:Y:S01]  /*3050*/  MUFU.RCP R17, R17 ;  /* 0x0000001100117308 */ /* 0x000ee20000001000 */
[----:B------:R-:W0:Y:S04]  /*3060*/  LDS.U16 R23, [R52+0x6] ;  /* 0x0000060034177984 */ /* 0x000e280000000400 */
[----:B------:R-:W0:Y:S01]  /*3070*/  LDS.U16 R22, [R52+0x8] ;  /* 0x0000080034167984 */ /* 0x000e220000000400 */
[----:B--2---:R-:W-:Y:S02]  /*3080*/  FADD.FTZ R19, -R145, 1 ;  /* 0x3f80000091137421 */ /* 0x004fe40000010100 */
[----:B------:R-:W-:-:S02]  /*3090*/  FFMA.FTZ R80, R25, R6, 1 ;  /* 0x3f80000019507423 */ /* 0x000fc40000010006 */
[----:B------:R-:W-:Y:S01]  /*30a0*/  FMUL.FTZ R7, R31, -1.4426950216293334961 ;  /* 0xbfb8aa3b1f077820 */ /* 0x000fe20000410000 */
[----:B------:R-:W-:Y:S01]  /*30b0*/  HADD2.F32 R108, -RZ, R108.H0_H0 ;  /* 0x2000006cff6c7230 */ /* 0x000fe20000004100 */
[----:B------:R-:W-:Y:S02]  /*30c0*/  FFMA.FTZ R19, R144, R19, 1 ;  /* 0x3f80000090137423 */ /* 0x000fe40000010013 */
[----:B-1----:R-:W-:Y:S01]  /*30d0*/  FADD.FTZ R126, R5, 1 ;  /* 0x3f800000057e7421 */ /* 0x002fe20000010000 */
[----:B------:R-:W-:Y:S01]  /*30e0*/  HADD2.F32 R86, -RZ, R86.H0_H0 ;  /* 0x20000056ff567230 */ /* 0x000fe20000004100 */
[----:B---3--:R-:W-:Y:S02]  /*30f0*/  FADD.FTZ R15, -R17, 1 ;  /* 0x3f800000110f7421 */ /* 0x008fe40000010100 */
[----:B------:R-:W-:Y:S01]  /*3100*/  FADD.FTZ R127, R4, 1 ;  /* 0x3f800000047f7421 */ /* 0x000fe20000010000 */
[----:B------:R-:W-:Y:S01]  /*3110*/  MUFU.RCP R129, R129 ;  /* 0x0000008100817308 */ /* 0x000fe20000001000 */
[----:B------:R-:W-:Y:S01]  /*3120*/  HADD2.F32 R84, -RZ, R84.H0_H0 ;  /* 0x20000054ff547230 */ /* 0x000fe20000004100 */
[----:B------:R-:W-:Y:S01]  /*3130*/  LDS.U16 R119, [R52+0x18] ;  /* 0x0000180034777984 */ /* 0x000fe20000000400 */
[----:B----4-:R-:W-:-:S03]  /*3140*/  HADD2.F32 R2, -RZ, R9.H0_H0 ;  /* 0x20000009ff027230 */ /* 0x010fc60000004100 */
[----:B------:R-:W-:Y:S01]  /*3150*/  LDS.U16 R121, [R52+0x1a] ;  /* 0x00001a0034797984 */ /* 0x000fe20000000400 */
[----:B-----5:R-:W-:Y:S01]  /*3160*/  HADD2.F32 R0, -RZ, R34.H0_H0 ;  /* 0x20000022ff007230 */ /* 0x020fe20000004100 */
[----:B------:R-:W-:Y:S01]  /*3170*/  MUFU.RCP R128, R128 ;  /* 0x0000008000807308 */ /* 0x000fe20000001000 */
[----:B------:R-:W-:Y:S01]  /*3180*/  HADD2.F32 R85, -RZ, R85.H0_H0 ;  /* 0x20000055ff557230 */ /* 0x000fe20000004100 */
[----:B------:R-:W-:Y:S01]  /*3190*/  LDS.U16 R123, [R52+0x1c] ;  /* 0x00001c00347b7984 */ /* 0x000fe20000000400 */
[----:B------:R-:W-:Y:S01]  /*31a0*/  HADD2.F32 R3, -RZ, R16.H0_H0 ;  /* 0x20000010ff037230 */ /* 0x000fe20000004100 */
[----:B------:R-:W-:Y:S02]  /*31b0*/  FMUL.FTZ R16, R96, R2 ;  /* 0x0000000260107220 */ /* 0x000fe40000410000 */
[----:B------:R-:W-:Y:S01]  /*31c0*/  FMUL.FTZ R8, R97, R0 ;  /* 0x0000000061087220 */ /* 0x000fe20000410000 */
[----:B------:R-:W-:Y:S01]  /*31d0*/  LDS.U16 R9, [R52+0x10] ;  /* 0x0000100034097984 */ /* 0x000fe20000000400 */
[----:B------:R-:W-:-:S02]  /*31e0*/  FMUL.FTZ R34, R87, R3 ;  /* 0x0000000357227220 */ /* 0x000fc40000410000 */
[----:B------:R-:W-:Y:S01]  /*31f0*/  FMUL.FTZ R16, R145, R16 ;  /* 0x0000001091107220 */ /* 0x000fe20000410000 */
[----:B------:R-:W-:Y:S01]  /*3200*/  HADD2.F32 R32, -RZ, R32.H0_H0 ;  /* 0x20000020ff207230 */ /* 0x000fe20000004100 */
[----:B------:R-:W-:Y:S01]  /*3210*/  FMUL.FTZ R8, R17, R8 ;  /* 0x0000000811087220 */ /* 0x000fe20000410000 */
[----:B------:R-:W-:Y:S01]  /*3220*/  HADD2.F32 R83, -RZ, R83.H0_H0 ;  /* 0x20000053ff537230 */ /* 0x000fe20000004100 */
[----:B------:R-:W-:Y:S01]  /*3230*/  FMUL.FTZ R34, R143, R34 ;  /* 0x000000228f227220 */ /* 0x000fe20000410000 */
[----:B------:R-:W-:Y:S01]  /*3240*/  HADD2.F32 R82, -RZ, R82.H0_H0 ;  /* 0x20000052ff527230 */ /* 0x000fe20000004100 */
[----:B------:R-:W-:Y:S01]  /*3250*/  FFMA.FTZ R15, R18, R15, 1 ;  /* 0x3f800000120f7423 */ /* 0x000fe2000001000f */
[----:B------:R-:W-:Y:S01]  /*3260*/  HADD2.F32 R109, -RZ, R109.H0_H0 ;  /* 0x2000006dff6d7230 */ /* 0x000fe20000004100 */
[----:B------:R-:W-:Y:S01]  /*3270*/  FMUL.FTZ R16, R16, R19 ;  /* 0x0000001310107220 */ /* 0x000fe20000410000 */
[----:B------:R-:W-:Y:S01]  /*3280*/  HADD2.F32 R37, -RZ, R37.H0_H0 ;  /* 0x20000025ff257230 */ /* 0x000fe20000004100 */
[----:B------:R-:W-:Y:S01]  /*3290*/  FMUL.FTZ R19, R34, R33 ;  /* 0x0000002122137220 */ /* 0x000fe20000410000 */
[----:B------:R-:W-:Y:S01]  /*32a0*/  HADD2.F32 R20, -RZ, R20.H0_H0 ;  /* 0x20000014ff147230 */ /* 0x000fe20000004100 */
[----:B------:R-:W-:Y:S01]  /*32b0*/  FMUL.FTZ R15, R8, R15 ;  /* 0x0000000f080f7220 */ /* 0x000fe20000410000 */
[----:B------:R-:W1:Y:S04]  /*32c0*/  LDS.U16 R33, [R52+0xc] ;  /* 0x00000c0034217984 */ /* 0x000e680000000400 */
[----:B------:R-:W2:Y:S01]  /*32d0*/  LDS.U16 R8, [R52+0xe] ;  /* 0x00000e0034087984 */ /* 0x000ea20000000400 */
[----:B0-----:R-:W-:-:S03]  /*32e0*/  HADD2.F32 R6, -RZ, R14.H0_H0 ;  /* 0x2000000eff067230 */ /* 0x001fc60000004100 */
[----:B------:R-:W0:Y:S01]  /*32f0*/  LDS.U16 R14, [R52+0x12] ;  /* 0x00001200340e7984 */ /* 0x000e220000000400 */
[----:B------:R-:W-:Y:S01]  /*3300*/  FADD.FTZ R5, -R141, 1 ;  /* 0x3f8000008d057421 */ /* 0x000fe20000010100 */
[----:B------:R-:W-:Y:S01]  /*3310*/  HADD2.F32 R4, -RZ, R23.H0_H0 ;  /* 0x20000017ff047230 */ /* 0x000fe20000004100 */
[----:B------:R-:W3:Y:S01]  /*3320*/  MUFU.EX2 R7, R7 ;  /* 0x0000000700077308 */ /* 0x000ee20000000800 */
[----:B------:R-:W-:Y:S01]  /*3330*/  FMUL.FTZ R81, R108, -1.4426950216293334961 ;  /* 0xbfb8aa3b6c517820 */ /* 0x000fe20000410000 */
[----:B------:R-:W4:Y:S01]  /*3340*/  LDS.U16 R34, [R52+0x14] ;  /* 0x0000140034227984 */ /* 0x000f220000000400 */
[----:B------:R-:W-:Y:S01]  /*3350*/  FFMA.FTZ R35, R24, R5, 1 ;  /* 0x3f80000018237423 */ /* 0x000fe20000010005 */
[----:B------:R-:W-:Y:S01]  /*3360*/  HADD2.F32 R5, -RZ, R22.H0_H0 ;  /* 0x20000016ff057230 */ /* 0x000fe20000004100 */
[----:B------:R-:W-:Y:S01]  /*3370*/  FMUL.FTZ R22, R86, R4 ;  /* 0x0000000456167220 */ /* 0x000fe20000410000 */
[----:B------:R-:W-:Y:S01]  /*3380*/  HADD2.F32 R165, -RZ, R165.H0_H0 ;  /* 0x200000a5ffa57230 */ /* 0x000fe20000004100 */
[----:B------:R-:W-:Y:S01]  /*3390*/  LDS.U16 R124, [R52+0x1e] ;  /* 0x00001e00347c7984 */ /* 0x000fe20000000400 */
[----:B------:R5:W-:Y:S01]  /*33a0*/  MUFU.EX2 R12, R81 ;  /* 0x00000051000c7308 */ /* 0x000be20000000800 */
[----:B------:R-:W-:-:S02]  /*33b0*/  FMUL.FTZ R104, R84, R6 ;  /* 0x0000000654687220 */ /* 0x000fc40000410000 */
[----:B------:R-:W-:Y:S02]  /*33c0*/  FMUL.FTZ R23, R85, R5 ;  /* 0x0000000555177220 */ /* 0x000fe40000410000 */
[----:B------:R-:W-:Y:S02]  /*33d0*/  FMUL.FTZ R22, R141, R22 ;  /* 0x000000168d167220 */ /* 0x000fe40000410000 */
[C---:B-----5:R-:W-:Y:S02]  /*33e0*/  FADD.FTZ R81, -R135.reuse, 1 ;  /* 0x3f80000087517421 */ /* 0x060fe40000010100 */
[----:B------:R-:W-:Y:S02]  /*33f0*/  FMUL.FTZ R10, R32, -1.4426950216293334961 ;  /* 0xbfb8aa3b200a7820 */ /* 0x000fe40000410000 */
[----:B------:R-:W-:Y:S02]  /*3400*/  FFMA.FTZ R106, R26, R81, 1 ;  /* 0x3f8000001a6a7423 */ /* 0x000fe40000010051 */
[----:B------:R-:W-:-:S02]  /*3410*/  FMUL.FTZ R81, R135, R104 ;  /* 0x0000006887517220 */ /* 0x000fc40000410000 */
[----:B------:R-:W-:Y:S02]  /*3420*/  FMUL.FTZ R23, R138, R23 ;  /* 0x000000178a177220 */ /* 0x000fe40000410000 */
[----:B------:R-:W-:Y:S02]  /*3430*/  FMUL.FTZ R104, R22, R35 ;  /* 0x0000002316687220 */ /* 0x000fe40000410000 */
[----:B------:R-:W5:Y:S01]  /*3440*/  LDS.U16 R35, [R52+0x16] ;  /* 0x0000160034237984 */ /* 0x000f620000000400 */
[----:B------:R-:W0:Y:S01]  /*3450*/  MUFU.EX2 R10, R10 ;  /* 0x0000000a000a7308 */ /* 0x000e220000000800 */
[----:B------:R-:W-:Y:S02]  /*3460*/  FMUL.FTZ R23, R23, R80 ;  /* 0x0000005017177220 */ /* 0x000fe40000410000 */
[----:B---3--:R-:W-:Y:S01]  /*3470*/  FADD.FTZ R111, R7, 1 ;  /* 0x3f800000076f7421 */ /* 0x008fe20000010000 */
[----:B-1----:R-:W-:Y:S01]  /*3480*/  HADD2.F32 R7, -RZ, R33.H0_H0 ;  /* 0x20000021ff077230 */ /* 0x002fe20000004100 */
[----:B------:R-:W-:Y:S01]  /*3490*/  FMUL.FTZ R22, R81, R106 ;  /* 0x0000006a51167220 */ /* 0x000fe20000410000 */
[----:B--2---:R-:W-:Y:S01]  /*34a0*/  HADD2.F32 R8, -RZ, R8.H0_H0 ;  /* 0x20000008ff087230 */ /* 0x004fe20000004100 */
[----:B------:R-:W-:-:S02]  /*34b0*/  FADD.FTZ R80, -R129, 1 ;  /* 0x3f80000081507421 */ /* 0x000fc40000010100 */
[----:B------:R-:W-:Y:S01]  /*34c0*/  FADD.FTZ R81, -R128, 1 ;  /* 0x3f80000080517421 */ /* 0x000fe20000010100 */
[----:B------:R-:W1:Y:S01]  /*34d0*/  MUFU.RCP R126, R126 ;  /* 0x0000007e007e7308 */ /* 0x000e620000001000 */
[----:B------:R-:W-:Y:S02]  /*34e0*/  FFMA.FTZ R106, R27, R80, 1 ;  /* 0x3f8000001b6a7423 */ /* 0x000fe40000010050 */
[----:B------:R-:W-:Y:S02]  /*34f0*/  FMUL.FTZ R80, R83, R7 ;  /* 0x0000000753507220 */ /* 0x000fe40000410000 */
[----:B------:R-:W-:Y:S02]  /*3500*/  FFMA.FTZ R110, R28, R81, 1 ;  /* 0x3f8000001c6e7423 */ /* 0x000fe40000010051 */
[----:B------:R-:W-:Y:S01]  /*3510*/  FMUL.FTZ R81, R82, R8 ;  /* 0x0000000852517220 */ /* 0x000fe20000410000 */
[----:B------:R-:W-:Y:S01]  /*3520*/  MUFU.RCP R127, R127 ;  /* 0x0000007f007f7308 */ /* 0x000fe20000001000 */
[----:B------:R-:W-:-:S02]  /*3530*/  FMUL.FTZ R11, R109, -1.4426950216293334961 ;  /* 0xbfb8aa3b6d0b7820 */ /* 0x000fc40000410000 */
[----:B------:R-:W-:Y:S02]  /*3540*/  FMUL.FTZ R33, R129, R80 ;  /* 0x0000005081217220 */ /* 0x000fe40000410000 */
[----:B------:R-:W-:Y:S02]  /*3550*/  FMUL.FTZ R81, R128, R81 ;  /* 0x0000005180517220 */ /* 0x000fe40000410000 */
[----:B------:R-:W-:Y:S01]  /*3560*/  FMUL.FTZ R33, R33, R106 ;  /* 0x0000006a21217220 */ /* 0x000fe20000410000 */
[----:B------:R-:W2:Y:S01]  /*3570*/  MUFU.EX2 R11, R11 ;  /* 0x0000000b000b7308 */ /* 0x000ea20000000800 */
[----:B------:R-:W-:Y:S01]  /*3580*/  FMUL.FTZ R106, R81, R110 ;  /* 0x0000006e516a7220 */ /* 0x000fe20000410000 */
[----:B------:R-:W-:Y:S01]  /*3590*/  HADD2.F32 R9, -RZ, R9.H0_H0 ;  /* 0x20000009ff097230 */ /* 0x000fe20000004100 */
[----:B0-----:R-:W-:Y:S01]  /*35a0*/  FADD.FTZ R110, R10, 1 ;  /* 0x3f8000000a6e7421 */ /* 0x001fe20000010000 */
[----:B------:R-:W-:Y:S02]  /*35b0*/  HADD2.F32 R10, -RZ, R14.H0_H0 ;  /* 0x2000000eff0a7230 */ /* 0x000fe40000004100 */
[----:B------:R-:W-:Y:S01]  /*35c0*/  HADD2.F32 R36, -RZ, R36.H0_H0 ;  /* 0x20000024ff247230 */ /* 0x000fe20000004100 */
[----:B------:R-:W-:-:S02]  /*35d0*/  FMUL.FTZ R103, R37, -1.4426950216293334961 ;  /* 0xbfb8aa3b25677820 */ /* 0x000fc40000410000 */
[----:B------:R-:W-:Y:S01]  /*35e0*/  FMUL.FTZ R120, R20, R9 ;  /* 0x0000000914787220 */ /* 0x000fe20000410000 */
[----:B------:R-:W0:Y:S01]  /*35f0*/  MUFU.RCP R111, R111 ;  /* 0x0000006f006f7308 */ /* 0x000e220000001000 */
[----:B-1----:R-:W-:Y:S02]  /*3600*/  FADD.FTZ R105, -R126, 1 ;  /* 0x3f8000007e697421 */ /* 0x002fe40000010100 */
[----:B------:R-:W-:Y:S02]  /*3610*/  FMUL.FTZ R81, R165, R10 ;  /* 0x0000000aa5517220 */ /* 0x000fe40000410000 */
[----:B------:R-:W-:-:S03]  /*3620*/  FMUL.FTZ R107, R36, -1.4426950216293334961 ;  /* 0xbfb8aa3b246b7820 */ /* 0x000fc60000410000 */
[----:B------:R1:W-:Y:S01]  /*3630*/  MUFU.EX2 R13, R103 ;  /* 0x00000067000d7308 */ /* 0x0003e20000000800 */
[----:B------:R-:W-:Y:S02]  /*3640*/  FMUL.FTZ R81, R126, R81 ;  /* 0x000000517e517220 */ /* 0x000fe40000410000 */
[----:B--2---:R-:W-:-:S05]  /*3650*/  FADD.FTZ R80, R11, 1 ;  /* 0x3f8000000b507421 */ /* 0x004fca0000010000 */
[----:B------:R-:W2:Y:S01]  /*3660*/  MUFU.RCP R110, R110 ;  /* 0x0000006e006e7308 */ /* 0x000ea20000001000 */
[----:B-1----:R-:W-:Y:S02]  /*3670*/  FMUL.FTZ R103, R127, R120 ;  /* 0x000000787f677220 */ /* 0x002fe40000410000 */
[----:B------:R-:W-:-:S04]  /*3680*/  FFMA.FTZ R120, R30, R105, 1 ;  /* 0x3f8000001e787423 */ /* 0x000fc80000010069 */
[----:B------:R-:W-:Y:S01]  /*3690*/  FMUL.FTZ R120, R81, R120 ;  /* 0x0000007851787220 */ /* 0x000fe20000410000 */
[----:B------:R-:W1:Y:S01]  /*36a0*/  MUFU.EX2 R107, R107 ;  /* 0x0000006b006b7308 */ /* 0x000e620000000800 */
[----:B------:R-:W-:Y:S01]  /*36b0*/  FADD.FTZ R81, R12, 1 ;  /* 0x3f8000000c517421 */ /* 0x000fe20000010000 */
[----:B------:R-:W-:Y:S02]  /*36c0*/  HADD2.F32 R164, -RZ, R164.H0_H0 ;  /* 0x200000a4ffa47230 */ /* 0x000fe40000004100 */
[----:B----4-:R-:W-:Y:S01]  /*36d0*/  HADD2.F32 R11, -RZ, R34.H0_H0 ;  /* 0x20000022ff0b7230 */ /* 0x010fe20000004100 */
[----:B------:R-:W-:Y:S01]  /*36e0*/  FADD.FTZ R122, -R127, 1 ;  /* 0x3f8000007f7a7421 */ /* 0x000fe20000010100 */
[----:B------:R-:W-:Y:S02]  /*36f0*/  HADD2.F32 R163, -RZ, R163.H0_H0 ;  /* 0x200000a3ffa37230 */ /* 0x000fe40000004100 */
[----:B------:R-:W3:Y:S01]  /*3700*/  MUFU.RCP R80, R80 ;  /* 0x0000005000507308 */ /* 0x000ee20000001000 */
[----:B-----5:R-:W-:Y:S01]  /*3710*/  HADD2.F32 R12, -RZ, R35.H0_H0 ;  /* 0x20000023ff0c7230 */ /* 0x020fe20000004100 */
[----:B0-----:R-:W-:-:S02]  /*3720*/  FADD.FTZ R34, -R111, 1 ;  /* 0x3f8000006f227421 */ /* 0x001fc40000010100 */
[----:B------:R-:W-:-:S04]  /*3730*/  FMUL.FTZ R14, R164, R11 ;  /* 0x0000000ba40e7220 */ /* 0x000fc80000410000 */
[----:B------:R-:W0:Y:S01]  /*3740*/  MUFU.RCP R81, R81 ;  /* 0x0000005100517308 */ /* 0x000e220000001000 */
[----:B------:R-:W-:Y:S02]  /*3750*/  FFMA.FTZ R122, R29, R122, 1 ;  /* 0x3f8000001d7a7423 */ /* 0x000fe4000001007a */
[----:B--2---:R-:W-:Y:S02]  /*3760*/  FADD.FTZ R125, -R110, 1 ;  /* 0x3f8000006e7d7421 */ /* 0x004fe40000010100 */
[----:B------:R-:W-:Y:S02]  /*3770*/  FMUL.FTZ R35, R163, R12 ;  /* 0x0000000ca3237220 */ /* 0x000fe40000410000 */
[----:B------:R-:W-:Y:S02]  /*3780*/  FFMA.FTZ R105, R31, R34, 1 ;  /* 0x3f8000001f697423 */ /* 0x000fe40000010022 */
[----:B------:R-:W-:Y:S02]  /*3790*/  FMUL.FTZ R14, R111, R14 ;  /* 0x0000000e6f0e7220 */ /* 0x000fe40000410000 */
[----:B------:R-:W-:-:S02]  /*37a0*/  FMUL.FTZ R103, R103, R122 ;  /* 0x0000007a67677220 */ /* 0x000fc40000410000 */
[----:B------:R-:W-:Y:S02]  /*37b0*/  FFMA.FTZ R122, R32, R125, 1 ;  /* 0x3f800000207a7423 */ /* 0x000fe4000001007d */
[----:B-1----:R-:W-:Y:S01]  /*37c0*/  FADD.FTZ R34, R107, 1 ;  /* 0x3f8000006b227421 */ /* 0x002fe20000010000 */
[----:B------:R-:W-:Y:S01]  /*37d0*/  HADD2.F32 R162, -RZ, R162.H0_H0 ;  /* 0x200000a2ffa27230 */ /* 0x000fe20000004100 */
[----:B------:R-:W-:Y:S02]  /*37e0*/  FMUL.FTZ R35, R110, R35 ;  /* 0x000000236e237220 */ /* 0x000fe40000410000 */
[----:B------:R-:W-:Y:S01]  /*37f0*/  FADD.FTZ R125, R13, 1 ;  /* 0x3f8000000d7d7421 */ /* 0x000fe20000010000 */
[----:B------:R-:W-:Y:S01]  /*3800*/  HADD2.F32 R13, -RZ, R119.H0_H0 ;  /* 0x20000077ff0d7230 */ /* 0x000fe20000004100 */
[----:B------:R-:W-:Y:S01]  /*3810*/  FMUL.FTZ R105, R14, R105 ;  /* 0x000000690e697220 */ /* 0x000fe20000410000 */
[----:B------:R-:W-:Y:S02]  /*3820*/  HADD2.F32 R161, -RZ, R161.H0_H0 ;  /* 0x200000a1ffa17230 */ /* 0x000fe40000004100 */
[----:B------:R-:W-:Y:S01]  /*3830*/  HADD2.F32 R14, -RZ, R121.H0_H0 ;  /* 0x20000079ff0e7230 */ /* 0x000fe20000004100 */
[----:B------:R-:W-:Y:S01]  /*3840*/  FMUL.FTZ R122, R35, R122 ;  /* 0x0000007a237a7220 */ /* 0x000fe20000410000 */
[----:B------:R-:W1:Y:S01]  /*3850*/  MUFU.RCP R34, R34 ;  /* 0x0000002200227308 */ /* 0x000e620000001000 */
[----:B---3--:R-:W-:-:S02]  /*3860*/  FADD.FTZ R130, -R80, 1 ;  /* 0x3f80000050827421 */ /* 0x008fc40000010100 */
[----:B------:R-:W-:Y:S02]  /*3870*/  FMUL.FTZ R107, R162, R13 ;  /* 0x0000000da26b7220 */ /* 0x000fe40000410000 */
[----:B0-----:R-:W-:Y:S02]  /*3880*/  FADD.FTZ R119, -R81, 1 ;  /* 0x3f80000051777421 */ /* 0x001fe40000010100 */
[----:B------:R-:W-:Y:S01]  /*3890*/  FMUL.FTZ R134, R161, R14 ;  /* 0x0000000ea1867220 */ /* 0x000fe20000410000 */
[----:B------:R-:W0:Y:S01]  /*38a0*/  MUFU.RCP R35, R125 ;  /* 0x0000007d00237308 */ /* 0x000e220000001000 */
[----:B------:R-:W-:Y:S02]  /*38b0*/  FFMA.FTZ R130, R109, R130, 1 ;  /* 0x3f8000006d827423 */ /* 0x000fe40000010082 */
[----:B------:R-:W-:Y:S02]  /*38c0*/  FMUL.FTZ R107, R80, R107 ;  /* 0x0000006b506b7220 */ /* 0x000fe40000410000 */
[----:B------:R-:W-:-:S02]  /*38d0*/  FFMA.FTZ R119, R108, R119, 1 ;  /* 0x3f8000006c777423 */ /* 0x000fc40000010077 */
[----:B------:R-:W-:Y:S02]  /*38e0*/  FMUL.FTZ R134, R81, R134 ;  /* 0x0000008651867220 */ /* 0x000fe40000410000 */
[----:B------:R-:W-:Y:S02]  /*38f0*/  FMUL.FTZ R107, R107, R130 ;  /* 0x000000826b6b7220 */ /* 0x000fe40000410000 */
[----:B------:R-:W-:Y:S01]  /*3900*/  FMUL.FTZ R130, R134, R119 ;  /* 0x0000007786827220 */ /* 0x000fe20000410000 */
[----:B------:R-:W-:Y:S01]  /*3910*/  F2FP.PACK_AB R119, R16, R15 ;  /* 0x0000000f1077723e */ /* 0x000fe200000000ff */
[----:B------:R-:W-:Y:S01]  /*3920*/  BAR.SYNC.DEFER_BLOCKING 0x0 ;  /* 0x0000000000007b1d */ /* 0x000fe20000010000 */
[----:B------:R-:W-:Y:S02]  /*3930*/  HADD2.F32 R160, -RZ, R160.H0_H0 ;  /* 0x200000a0ffa07230 */ /* 0x000fe40000004100 */
[----:B------:R-:W-:Y:S02]  /*3940*/  HADD2.F32 R158, -RZ, R158.H0_H0 ;  /* 0x2000009eff9e7230 */ /* 0x000fe40000004100 */
[----:B------:R-:W-:-:S02]  /*3950*/  HADD2.F32 R15, -RZ, R123.H0_H0 ;  /* 0x2000007bff0f7230 */ /* 0x000fc40000004100 */
[----:B------:R-:W-:Y:S01]  /*3960*/  HADD2.F32 R16, -RZ, R124.H0_H0 ;  /* 0x2000007cff107230 */ /* 0x000fe20000004100 */
[----:B-1----:R-:W-:Y:S02]  /*3970*/  FADD.FTZ R121, -R34, 1 ;  /* 0x3f80000022797421 */ /* 0x002fe40000010100 */
[----:B0-----:R-:W-:Y:S02]  /*3980*/  FADD.FTZ R134, -R35, 1 ;  /* 0x3f80000023867421 */ /* 0x001fe40000010100 */
[----:B------:R-:W-:Y:S02]  /*3990*/  FMUL.FTZ R124, R160, R15 ;  /* 0x0000000fa07c7220 */ /* 0x000fe40000410000 */
[----:B------:R-:W-:Y:S02]  /*39a0*/  FMUL.FTZ R123, R158, R16 ;  /* 0x000000109e7b7220 */ /* 0x000fe40000410000 */
[----:B------:R-:W-:Y:S02]  /*39b0*/  FFMA.FTZ R146, R36, R121, 1 ;  /* 0x3f80000024927423 */ /* 0x000fe40000010079 */
[----:B------:R-:W-:-:S02]  /*39c0*/  FFMA.FTZ R134, R37, R134, 1 ;  /* 0x3f80000025867423 */ /* 0x000fc40000010086 */
[----:B------:R-:W-:Y:S02]  /*39d0*/  FMUL.FTZ R121, R35, R124 ;  /* 0x0000007c23797220 */ /* 0x000fe40000410000 */
[----:B------:R-:W-:Y:S01]  /*39e0*/  FMUL.FTZ R123, R34, R123 ;  /* 0x0000007b227b7220 */ /* 0x000fe20000410000 */
[----:B------:R-:W-:Y:S01]  /*39f0*/  F2FP.PACK_AB R19, R104, R19 ;  /* 0x000000136813723e */ /* 0x000fe200000000ff */
[----:B------:R-:W-:Y:S02]  /*3a00*/  FMUL.FTZ R121, R121, R134 ;  /* 0x0000008679797220 */ /* 0x000fe40000410000 */
[----:B------:R-:W-:Y:S01]  /*3a10*/  FMUL.FTZ R124, R123, R146 ;  /* 0x000000927b7c7220 */ /* 0x000fe20000410000 */
[----:B------:R-:W-:Y:S02]  /*3a20*/  F2FP.PACK_AB R22, R22, R23 ;  /* 0x000000171616723e */ /* 0x000fe400000000ff */
[----:B------:R-:W-:Y:S02]  /*3a30*/  PRMT R104, R119, 0x7632, R104 ;  /* 0x0000763277687816 */ /* 0x000fe40000000068 */
[----:B------:R-:W-:-:S02]  /*3a40*/  PRMT R23, R19, 0x7632, R23 ;  /* 0x0000763213177816 */ /* 0x000fc40000000017 */
[----:B------:R-:W-:Y:S02]  /*3a50*/  ISETP.NE.AND P6, PT, R95, RZ, PT ;  /* 0x000000ff5f00720c */ /* 0x000fe40003fc5270 */
[----:B------:R-:W-:Y:S02]  /*3a60*/  F2FP.PACK_AB R33, R106, R33 ;  /* 0x000000216a21723e */ /* 0x000fe400000000ff */
        /* <DEDUP_REMOVED lines=55> */
[----:B------:R-:W-:Y:S01]  /*3de0*/  FMUL.FTZ R17, R18, R17 ;  /* 0x0000001112117220 */ /* 0x000fe20000410000 */
[----:B0-----:R-:W-:-:S13]  /*3df0*/  ISETP.GE.AND P0, PT, R78, R125, PT ;  /* 0x0000007d4e00720c */ /* 0x001fda0003f06270 */
[----:B------:R-:W-:Y:S05]  /*3e00*/  @P0 BRA `(.L_x_974) ;  /* 0x000000c000000947 */ /* 0x000fea0003800000 */
[----:B-1----:R-:W-:Y:S01]  /*3e10*/  IMAD.U32 R18, RZ, RZ, UR12 ;  /* 0x0000000cff127e24 */ /* 0x002fe2000f8e00ff */
        /* <DEDUP_REMOVED lines=11> */
.L_x_974:
[----:B-1----:R-:W-:Y:S05]  /*3ed0*/  BSYNC B0 ;  /* 0x0000000000007941 */ /* 0x002fea0003800000 */
.L_x_973:
[----:B------:R-:W-:Y:S01]  /*3ee0*/  ULDC.64 UR8, c[0x0][0x2f0] ;  /* 0x0000bc0000087ab9 */ /* 0x000fe20000000a00 */
[----:B------:R-:W-:Y:S01]  /*3ef0*/  LEA R18, P0, R78, c[0x0][0x338], 0x1 ;  /* 0x0000ce004e127a11 */ /* 0x000fe200078008ff */
[----:B------:R-:W-:Y:S01]  /*3f00*/  UMOV UR35, UR36 ;  /* 0x0000002400237c82 */ /* 0x000fe20008000000 */
[----:B------:R-:W-:Y:S01]  /*3f10*/  ISETP.GE.AND P2, PT, R92, R125, PT ;  /* 0x0000007d5c00720c */ /* 0x000fe20003f46270 */
[----:B------:R-:W-:Y:S01]  /*3f20*/  UIMAD.WIDE.U32 UR34, UR11, UR8, UR34 ;  /* 0x000000080b2272a5 */ /* 0x000fe2000f8e0022 */
[----:B------:R-:W-:Y:S01]  /*3f30*/  FMUL.FTZ R24, R24, R141 ;  /* 0x0000008d18187220 */ /* 0x000fe20000410000 */
[----:B------:R-:W-:Y:S01]  /*3f40*/  UIMAD UR37, UR10, UR8, URZ ;  /* 0x000000080a2572a4 */ /* 0x000fe2000f8e023f */
[----:B------:R-:W-:Y:S01]  /*3f50*/  FMUL.FTZ R25, R25, R138 ;  /* 0x0000008a19197220 */ /* 0x000fe20000410000 */
[----:B------:R-:W-:Y:S01]  /*3f60*/  UIADD3 UR8, UP0, UR29, UR34, URZ ;  /* 0x000000221d087290 */ /* 0x000fe2000ff1e03f */
[-C--:B------:R-:W-:Y:S01]  /*3f70*/  ISETP.GE.AND P3, PT, R88, R125.reuse, PT ;  /* 0x0000007d5800720c */ /* 0x080fe20003f66270 */
[----:B------:R-:W-:Y:S01]  /*3f80*/  UIMAD UR9, UR11, UR9, UR37 ;  /* 0x000000090b0972a4 */ /* 0x000fe2000f8e0225 */
[----:B------:R-:W-:Y:S01]  /*3f90*/  ISETP.GE.AND P4, PT, R77, R125, PT ;  /* 0x0000007d4d00720c */ /* 0x000fe20003f86270 */
[----:B------:R-:W-:Y:S01]  /*3fa0*/  FMUL.FTZ R149, R97, R17 ;  /* 0x0000001161957220 */ /* 0x000fe20000410000 */
[----:B------:R-:W-:Y:S01]  /*3fb0*/  ISETP.GE.AND P5, PT, R76, R125, PT ;  /* 0x0000007d4c00720c */ /* 0x000fe20003fa6270 */
[----:B------:R-:W-:Y:S01]  /*3fc0*/  IMAD.U32 R19, RZ, RZ, UR8 ;  /* 0x00000008ff137e24 */ /* 0x000fe2000f8e00ff */
[----:B------:R-:W-:Y:S01]  /*3fd0*/  UIADD3.X UR34, UR38, UR9, UR35, UP0, !UPT ;  /* 0x0000000926227290 */ /* 0x000fe200087fe423 */
[----:B0-----:R-:W-:Y:S01]  /*3fe0*/  IMAD.U32 R22, RZ, RZ, UR8 ;  /* 0x00000008ff167e24 */ /* 0x001fe2000f8e00ff */
[----:B------:R-:W-:Y:S01]  /*3ff0*/  STL [R1+0x20], R149 ;  /* 0x0000209501007387 */ /* 0x000fe20000100800 */
        /* <DEDUP_REMOVED lines=8> */
[----:B------:R-:W-:Y:S01]  /*4080*/  FMUL.FTZ R29, R29, R127 ;  /* 0x0000007f1d1d7220 */ /* 0x000fe20000410000 */
[----:B------:R-:W-:Y:S01]  /*4090*/  HADD2.F32 R102, -RZ, R102.H0_H0 ;  /* 0x20000066ff667230 */ /* 0x000fe20000004100 */
[----:B------:R-:W-:Y:S01]  /*40a0*/  FMUL.FTZ R147, R85, R25 ;  /* 0x0000001955937220 */ /* 0x000fe20000410000 */
[----:B------:R-:W-:Y:S01]  /*40b0*/  LEA.HI.X R19, R22, R19, R23, 0x1, P1 ;  /* 0x0000001316137211 */ /* 0x000fe200008f0c17 */
[----:B------:R-:W-:Y:S01]  /*40c0*/  FMUL.FTZ R22, R144, R145 ;  /* 0x0000009190167220 */ /* 0x000fe20000410000 */
[----:B------:R-:W-:Y:S01]  /*40d0*/  ISETP.GE.AND P1, PT, R91, R125, PT ;  /* 0x0000007d5b00720c */ /* 0x000fe20003f26270 */
[----:B------:R-:W-:Y:S01]  /*40e0*/  FMUL.FTZ R23, R142, R143 ;  /* 0x0000008f8e177220 */ /* 0x000fe20000410000 */
[----:B------:R-:W-:Y:S01]  /*40f0*/  HADD2.F32 R101, -RZ, R101.H0_H0 ;  /* 0x20000065ff657230 */ /* 0x000fe20000004100 */
[----:B------:R-:W-:Y:S01]  /*4100*/  @!P2 STG.E.U16 [R18.64+-0xf40], R131 ;  /* 0xfff0c0831200a986 */ /* 0x000fe2000c101528 */
[-C--:B------:R-:W-:Y:S01]  /*4110*/  ISETP.GE.AND P2, PT, R89, R125.reuse, PT ;  /* 0x0000007d5900720c */ /* 0x080fe20003f46270 */
[----:B------:R-:W-:Y:S01]  /*4120*/  FMUL.FTZ R96, R96, R22 ;  /* 0x0000001660607220 */ /* 0x000fe20000410000 */
[----:B------:R-:W-:Y:S01]  /*4130*/  HADD2.F32 R100, -RZ, R100.H0_H0 ;  /* 0x20000064ff647230 */ /* 0x000fe20000004100 */
[----:B------:R-:W-:Y:S01]  /*4140*/  @!P0 STG.E.U16 [R18.64+-0xf80], R130 ;  /* 0xfff0808212008986 */ /* 0x000fe2000c101528 */
[----:B------:R-:W-:Y:S01]  /*4150*/  ISETP.GE.AND P0, PT, R90, R125, PT ;  /* 0x0000007d5a00720c */ /* 0x000fe20003f06270 */
[----:B------:R-:W-:Y:S01]  /*4160*/  FMUL.FTZ R148, R87, R23 ;  /* 0x0000001757947220 */ /* 0x000fe20000410000 */
[----:B------:R-:W-:Y:S01]  /*4170*/  HADD2.F32 R99, -RZ, R99.H0_H0 ;  /* 0x20000063ff637230 */ /* 0x000fe20000004100 */
[----:B------:R-:W-:Y:S01]  /*4180*/  FMUL.FTZ R84, R84, R26 ;  /* 0x0000001a54547220 */ /* 0x000fe20000410000 */
[----:B------:R-:W-:Y:S01]  /*4190*/  STL [R1+0x1c], R96 ;  /* 0x00001c6001007387 */ /* 0x000fe20000100800 */
[----:B------:R-:W-:Y:S01]  /*41a0*/  FMUL.FTZ R146, R83, R27 ;  /* 0x0000001b53927220 */ /* 0x000fe20000410000 */
[----:B------:R-:W-:Y:S01]  /*41b0*/  HADD2.F32 R98, -RZ, R98.H0_H0 ;  /* 0x20000062ff627230 */ /* 0x000fe20000004100 */
[----:B------:R-:W-:Y:S01]  /*41c0*/  FMUL.FTZ R82, R82, R28 ;  /* 0x0000001c52527220 */ /* 0x000fe20000410000 */
[----:B------:R-:W-:Y:S01]  /*41d0*/  @!P1 STG.E.U16 [R18.64+-0xf00], R134 ;  /* 0xfff1008612009986 */ /* 0x000fe2000c101528 */
[----:B------:R-:W-:Y:S01]  /*41e0*/  ISETP.GE.AND P1, PT, R75, R125, PT ;  /* 0x0000007d4b00720c */ /* 0x000fe20003f26270 */
[----:B------:R-:W-:-:S02]  /*41f0*/  FMUL.FTZ R20, R20, R29 ;  /* 0x0000001d14147220 */ /* 0x000fc40000410000 */
[----:B------:R-:W-:Y:S01]  /*4200*/  STL [R1+0x18], R148 ;  /* 0x0000189401007387 */ /* 0x000fe20000100800 */
[----:B------:R-:W-:Y:S02]  /*4210*/  FMUL.FTZ R80, R109, R80 ;  /* 0x000000506d507220 */ /* 0x000fe40000410000 */
[----:B------:R-:W-:Y:S01]  /*4220*/  FMUL.FTZ R81, R108, R81 ;  /* 0x000000516c517220 */ /* 0x000fe20000410000 */
[----:B------:R-:W-:Y:S01]  /*4230*/  @!P0 STG.E.U16 [R18.64+-0xec0], R119 ;  /* 0xfff1407712008986 */ /* 0x000fe2000c101528 */
[----:B------:R-:W-:Y:S01]  /*4240*/  ISETP.GE.AND P0, PT, R74, R125, PT ;  /* 0x0000007d4a00720c */ /* 0x000fe20003f06270 */
[----:B------:R-:W-:Y:S01]  /*4250*/  FMUL.FTZ R108, R37, R35 ;  /* 0x00000023256c7220 */ /* 0x000fe20000410000 */
[----:B------:R-:W-:Y:S01]  /*4260*/  HADD2.F32 R35, -RZ, R47.H0_H0 ;  /* 0x2000002fff237230 */ /* 0x000fe20000004100 */
[----:B------:R-:W-:Y:S01]  /*4270*/  STL [R1+0x14], R86 ;  /* 0x0000145601007387 */ /* 0x000fe20000100800 */
[----:B------:R-:W-:Y:S01]  /*4280*/  FMUL.FTZ R109, R36, R34 ;  /* 0x00000022246d7220 */ /* 0x000fe20000410000 */
[----:B------:R-:W-:Y:S01]  /*4290*/  HADD2.F32 R34, -RZ, R48.H0_H0 ;  /* 0x20000030ff227230 */ /* 0x000fe20000004100 */
[----:B------:R-:W-:Y:S01]  /*42a0*/  FMUL.FTZ R30, R30, R126 ;  /* 0x0000007e1e1e7220 */ /* 0x000fe20000410000 */
[----:B------:R-:W-:Y:S01]  /*42b0*/  STL [R1+0x10], R147 ;  /* 0x0000109301007387 */ /* 0x000fe20000100800 */
[----:B------:R-:W-:Y:S01]  /*42c0*/  HADD2.F32 R36, -RZ, R46.H0_H0 ;  /* 0x2000002eff247230 */ /* 0x000fe20000004100 */
[----:B------:R-:W-:Y:S01]  /*42d0*/  FMUL.FTZ R31, R31, R111 ;  /* 0x0000006f1f1f7220 */ /* 0x000fe20000410000 */
[----:B------:R-:W-:Y:S01]  /*42e0*/  HADD2.F32 R37, -RZ, R42.H0_H0 ;  /* 0x2000002aff257230 */ /* 0x000fe20000004100 */
[----:B------:R-:W-:Y:S01]  /*42f0*/  STL [R1+0xc], R84 ;  /* 0x00000c5401007387 */ /* 0x000fe20000100800 */
[----:B------:R-:W-:-:S02]  /*4300*/  FMUL.FTZ R32, R32, R110 ;  /* 0x0000006e20207220 */ /* 0x000fc40000410000 */
[----:B------:R-:W-:Y:S01]  /*4310*/  FADD.FTZ R42, R35, UR5 ;  /* 0x00000005232a7e21 */ /* 0x000fe20008010000 */
[----:B------:R-:W-:Y:S01]  /*4320*/  STL [R1+0x8], R146 ;  /* 0x0000089201007387 */ /* 0x000fe20000100800 */
[----:B------:R-:W-:Y:S02]  /*4330*/  FADD.FTZ R48, R102, UR5 ;  /* 0x0000000566307e21 */ /* 0x000fe40008010000 */
[----:B------:R-:W-:Y:S01]  /*4340*/  FADD.FTZ R47, R101, UR5 ;  /* 0x00000005652f7e21 */ /* 0x000fe20008010000 */
[----:B------:R-:W-:Y:S01]  /*4350*/  @!P2 STG.E.U16 [R18.64+-0xe80], R120 ;  /* 0xfff180781200a986 */ /* 0x000fe2000c101528 */
[----:B------:R-:W-:Y:S01]  /*4360*/  ISETP.GE.AND P2, PT, R94, R125, PT ;  /* 0x0000007d5e00720c */ /* 0x000fe20003f46270 */
[----:B------:R-:W-:Y:S02]  /*4370*/  FADD.FTZ R46, R100, UR5 ;  /* 0x00000005642e7e21 */ /* 0x000fe40008010000 */
[----:B------:R-:W-:Y:S01]  /*4380*/  STL [R1+0x4], R82 ;  /* 0x0000045201007387 */ /* 0x000fe20000100800 */
[----:B------:R-:W-:-:S02]  /*4390*/  FADD.FTZ R37, R37, UR5 ;  /* 0x0000000525257e21 */ /* 0x000fc40008010000 */
[----:B------:R-:W-:Y:S01]  /*43a0*/  FMUL.FTZ R165, R165, R30 ;  /* 0x0000001ea5a57220 */ /* 0x000fe20000410000 */
        /* <DEDUP_REMOVED lines=15> */
[----:B------:R-:W-:Y:S01]  /*44a0*/  STL [R1], R20 ;  /* 0x0000001401007387 */ /* 0x000fe20000100800 */
[----:B------:R-:W-:Y:S01]  /*44b0*/  ISETP.NE.AND.EX P0, PT, RZ, c[0x0][0x274], PT, P0 ;  /* 0x00009d00ff007a0c */ /* 0x000fe20003f05300 */
[----:B------:R-:W-:-:S02]  /*44c0*/  FMUL.FTZ R158, R158, R109 ;  /* 0x0000006d9e9e7220 */ /* 0x000fc40000410000 */
[----:B------:R1:W-:Y:S04]  /*44d0*/  @!P2 STG.E.U16 [R18.64+-0xfc0], R33 ;  /* 0xfff040211200a986 */ /* 0x0003e8000c101528 */
[----:B------:R2:W-:Y:S01]  /*44e0*/  @!P4 STG.E.U16 [R18.64+-0xd00], R104 ;  /* 0xfff300681200c986 */ /* 0x0005e2000c101528 */
[----:B0-----:R-:W-:Y:S01]  /*44f0*/  HADD2.F32 R103, -RZ, R41.H0_H0 ;  /* 0x20000029ff677230 */ /* 0x001fe20000004100 */
[----:B------:R-:W-:Y:S02]  /*4500*/  FADD.FTZ R41, R36, UR5 ;  /* 0x0000000524297e21 */ /* 0x000fe40008010000 */
[----:B------:R0:W-:Y:S02]  /*4510*/  @!P5 STG.E.U16 [R18.64+-0xcc0], R105 ;  /* 0xfff340691200d986 */ /* 0x0001e4000c101528 */
[----:B------:R-:W-:-:S02]  /*4520*/  FADD.FTZ R36, R103, UR5 ;  /* 0x0000000567247e21 */ /* 0x000fc40008010000 */
[----:B------:R3:W-:Y:S01]  /*4530*/  @!P1 STG.E.U16 [R18.64+-0xc80], R106 ;  /* 0xfff3806a12009986 */ /* 0x0007e2000c101528 */
[----:B-1----:R-:W-:Y:S01]  /*4540*/  HADD2.F32 R33, -RZ, R45.H0_H0 ;  /* 0x2000002dff217230 */ /* 0x002fe20000004100 */
[----:B------:R-:W-:Y:S02]  /*4550*/  FADD.FTZ R45, R99, UR5 ;  /* 0x00000005632d7e21 */ /* 0x000fe40008010000 */
[----:B------:R1:W-:Y:S01]  /*4560*/  @!P3 STG.E.U16 [R18.64+-0xc40], R107 ;  /* 0xfff3c06b1200b986 */ /* 0x0003e2000c101528 */
[----:B--2---:R-:W-:Y:S01]  /*4570*/  HADD2.F32 R104, -RZ, R40.H0_H0 ;  /* 0x20000028ff687230 */ /* 0x004fe20000004100 */
[----:B------:R-:W-:Y:S01]  /*4580*/  FADD.FTZ R40, R33, UR5 ;  /* 0x0000000521287e21 */ /* 0x000fe20008010000 */
[----:B0-----:R-:W-:-:S03]  /*4590*/  HADD2.F32 R105, -RZ, R39.H0_H0 ;  /* 0x20000027ff697230 */ /* 0x001fc60000004100 */
[----:B------:R-:W-:Y:S01]  /*45a0*/  FADD.FTZ R35, R104, UR5 ;  /* 0x0000000568237e21 */ /* 0x000fe20008010000 */
[----:B---3--:R-:W-:Y:S02]  /*45b0*/  HADD2.F32 R106, -RZ, R38.H0_H0 ;  /* 0x20000026ff6a7230 */ /* 0x008fe40000004100 */
[----:B-1----:R-:W-:Y:S01]  /*45c0*/  HADD2.F32 R18, -RZ, R44.H0_H0 ;  /* 0x2000002cff127230 */ /* 0x002fe20000004100 */
[----:B------:R-:W-:Y:S01]  /*45d0*/  FADD.FTZ R44, R98, UR5 ;  /* 0x00000005622c7e21 */ /* 0x000fe20008010000 */
[----:B------:R-:W-:Y:S01]  /*45e0*/  HADD2.F32 R19, -RZ, R43.H0_H0 ;  /* 0x2000002bff137230 */ /* 0x000fe20000004100 */
[----:B------:R-:W-:Y:S02]  /*45f0*/  FADD.FTZ R43, R34, UR5 ;  /* 0x00000005222b7e21 */ /* 0x000fe40008010000 */
[----:B------:R-:W-:Y:S02]  /*4600*/  FADD.FTZ R39, R18, UR5 ;  /* 0x0000000512277e21 */ /* 0x000fe40008010000 */
[----:B------:R-:W-:-:S02]  /*4610*/  FADD.FTZ R38, R19, UR5 ;  /* 0x0000000513267e21 */ /* 0x000fc40008010000 */
[----:B------:R-:W-:Y:S02]  /*4620*/  FADD.FTZ R34, R105, UR5 ;  /* 0x0000000569227e21 */ /* 0x000fe40008010000 */
[----:B------:R-:W-:Y:S01]  /*4630*/  FADD.FTZ R33, R106, UR5 ;  /* 0x000000056a217e21 */ /* 0x000fe20008010000 */
        /* <DEDUP_REMOVED lines=23> */
[----:B------:R0:W-:Y:S01]  /*47b0*/  STS.U16 [R52], R0 ;  /* 0x0000000034007388 */ /* 0x0001e20000000400 */
[----:B------:R-:W-:Y:S01]  /*47c0*/  FMUL.FTZ R13, R80, R13 ;  /* 0x0000000d500d7220 */ /* 0x000fe20000410000 */
[----:B------:R-:W-:Y:S01]  /*47d0*/  F2FP.PACK_AB R7, R8, R7 ;  /* 0x000000070807723e */ /* 0x000fe200000000ff */
[----:B------:R-:W-:Y:S01]  /*47e0*/  FMUL.FTZ R14, R81, R14 ;  /* 0x0000000e510e7220 */ /* 0x000fe20000410000 */
[----:B------:R-:W-:Y:S01]  /*47f0*/  F2FP.PACK_AB R11, R12, R11 ;  /* 0x0000000b0c0b723e */ /* 0x000fe200000000ff */
[----:B------:R-:W-:Y:S01]  /*4800*/  FMUL.FTZ R15, R108, R15 ;  /* 0x0000000f6c0f7220 */ /* 0x000fe20000410000 */
[----:B------:R1:W-:Y:S01]  /*4810*/  STS.U16 [R52+0x2], R26 ;  /* 0x0000021a34007388 */ /* 0x0003e20000000400 */
[----:B------:R-:W-:Y:S01]  /*4820*/  FMUL.FTZ R16, R109, R16 ;  /* 0x000000106d107220 */ /* 0x000fe20000410000 */
[----:B------:R-:W-:Y:S01]  /*4830*/  F2FP.PACK_AB R13, R14, R13 ;  /* 0x0000000d0e0d723e */ /* 0x000fe200000000ff */
[----:B------:R-:W-:Y:S01]  /*4840*/  BSSY B0, `(.L_x_976) ;  /* 0x000003f000007945 */ /* 0x000fe20003800000 */
[----:B0-----:R-:W-:Y:S01]  /*4850*/  PRMT R0, R9, 0x7632, R0 ;  /* 0x0000763209007816 */ /* 0x001fe20000000000 */
[----:B------:R0:W-:Y:S01]  /*4860*/  STS.U16 [R52+0x4], R3 ;  /* 0x0000040334007388 */ /* 0x0001e20000000400 */
[----:B------:R-:W-:-:S03]  /*4870*/  F2FP.PACK_AB R15, R16, R15 ;  /* 0x0000000f100f723e */ /* 0x000fc600000000ff */
[----:B------:R2:W-:Y:S01]  /*4880*/  STS.U16 [R52+0x6], R2 ;  /* 0x0000060234007388 */ /* 0x0005e20000000400 */
[----:B-1----:R-:W-:Y:S02]  /*4890*/  PRMT R26, R7, 0x7632, R26 ;  /* 0x00007632071a7816 */ /* 0x002fe4000000001a */
[----:B------:R-:W-:Y:S01]  /*48a0*/  PRMT R6, R15, 0x7632, R6 ;  /* 0x000076320f067816 */ /* 0x000fe20000000006 */
[----:B------:R1:W-:Y:S01]  /*48b0*/  STS.U16 [R52+0x8], R5 ;  /* 0x0000080534007388 */ /* 0x0003e20000000400 */
[----:B0-----:R-:W-:-:S03]  /*48c0*/  PRMT R3, R13, 0x7610, R3 ;  /* 0x000076100d037816 */ /* 0x001fc60000000003 */
[----:B------:R0:W-:Y:S01]  /*48d0*/  STS.U16 [R52+0xa], R4 ;  /* 0x00000a0434007388 */ /* 0x0001e20000000400 */
[----:B--2---:R-:W-:-:S03]  /*48e0*/  PRMT R2, R11, 0x7632, R2 ;  /* 0x000076320b027816 */ /* 0x004fc60000000002 */
[----:B------:R2:W-:Y:S01]  /*48f0*/  STS.U16 [R52+0x12], R0 ;  /* 0x0000120034007388 */ /* 0x0005e20000000400 */
[----:B-1----:R-:W-:-:S03]  /*4900*/  PRMT R5, R15, 0x7610, R5 ;  /* 0x000076100f057816 */ /* 0x002fc60000000005 */
[----:B------:R-:W-:Y:S01]  /*4910*/  STS.U16 [R52+0xc], R7 ;  /* 0x00000c0734007388 */ /* 0x000fe20000000400 */
[----:B0-----:R-:W-:-:S03]  /*4920*/  PRMT R4, R13, 0x7632, R4 ;  /* 0x000076320d047816 */ /* 0x001fc60000000004 */
[----:B------:R-:W-:Y:S01]  /*4930*/  STS.U16 [R52+0xe], R26 ;  /* 0x00000e1a34007388 */ /* 0x000fe20000000400 */
[----:B--2---:R-:W-:Y:S01]  /*4940*/  IMAD.U32 R0, RZ, RZ, UR7 ;  /* 0x00000007ff007e24 */ /* 0x004fe2000f8e00ff */
        /* <DEDUP_REMOVED lines=32> */
[----:B------:R-:W-:Y:S01]  /*4b50*/  MOV R2, R150 ;  /* 0x0000009600027202 */ /* 0x000fe20000000f00 */
[----:B------:R-:W-:Y:S01]  /*4b60*/  IMAD.U32 R5, RZ, RZ, UR12 ;  /* 0x0000000cff057e24 */ /* 0x000fe2000f8e00ff */
[----:B------:R-:W-:Y:S01]  /*4b70*/  ULDC.64 UR8, c[0x0][0x218] ;  /* 0x0000860000087ab9 */ /* 0x000fe20000000a00 */
[----:B------:R-:W-:Y:S01]  /*4b80*/  IMAD.MOV.U32 R3, RZ, RZ, R151 ;  /* 0x000000ffff037224 */ /* 0x000fe200078e0097 */
[----:B------:R-:W-:-:S03]  /*4b90*/  UIMAD UR8, UR10, UR8, URZ ;  /* 0x000000080a0872a4 */ /* 0x000fc6000f8e023f */
[----:B------:R-:W-:Y:S01]  /*4ba0*/  IMAD.WIDE.U32 R2, R5, c[0x0][0x210], R2 ;  /* 0x0000840005027a25 */ /* 0x000fe200078e0002 */
[----:B------:R-:W-:-:S03]  /*4bb0*/  UIMAD UR8, UR11, UR9, UR8 ;  /* 0x000000090b0872a4 */ /* 0x000fc6000f8e0208 */
[----:B------:R-:W-:Y:S01]  /*4bc0*/  IMAD.U32 R5, RZ, RZ, UR11 ;  /* 0x0000000bff057e24 */ /* 0x000fe2000f8e00ff */
[----:B------:R-:W-:-:S05]  /*4bd0*/  IADD3 R3, R3, UR36, RZ ;  /* 0x0000002403037c10 */ /* 0x000fca000fffe0ff */
[----:B------:R-:W-:-:S05]  /*4be0*/  IMAD.WIDE.U32 R4, R5, c[0x0][0x218], R2 ;  /* 0x0000860005047a25 */ /* 0x000fca00078e0002 */
[----:B------:R-:W-:Y:S02]  /*4bf0*/  IADD3 R3, R5, UR8, RZ ;  /* 0x0000000805037c10 */ /* 0x000fe4000fffe0ff */
[----:B------:R-:W-:-:S04]  /*4c00*/  LEA R2, P0, R4, c[0x0][0x270], 0x1 ;  /* 0x00009c0004027a11 */ /* 0x000fc800078008ff */
[----:B------:R-:W-:-:S05]  /*4c10*/  LEA.HI.X R3, R4, c[0x0][0x274], R3, 0x1, P0 ;  /* 0x00009d0004037a11 */ /* 0x000fca00000f0c03 */
[----:B------:R0:W-:Y:S04]  /*4c20*/  STG.E.U16 [R2.64], R7 ;  /* 0x0000000702007986 */ /* 0x0001e8000c101528 */
.L_x_977:
[----:B------:R-:W-:Y:S05]  /*4c30*/  BSYNC B0 ;  /* 0x0000000000007941 */ /* 0x000fea0003800000 */
.L_x_976:
        /* <DEDUP_REMOVED lines=43> */
.L_x_975:
[----:B0-----:R-:W2:Y:S01]  /*4ef0*/  LDL.LU R2, [R1+0x7c] ;  /* 0x00007c0001027983 */ /* 0x001ea20000300800 */
[----:B------:R-:W-:Y:S01]  /*4f00*/  HADD2.F32 R0, -RZ, R140.H0_H0 ;  /* 0x2000008cff007230 */ /* 0x000fe20000004100 */
[----:B------:R-:W-:Y:S01]  /*4f10*/  HFMA2.MMA R138, -RZ, RZ, 0, 0 ;  /* 0x00000000ff8a7435 */ /* 0x000fe200000001ff */
[----:B------:R-:W-:Y:S01]  /*4f20*/  HADD2.F32 R3, -RZ, R139.H0_H0 ;  /* 0x2000008bff037230 */ /* 0x000fe20000004100 */
[----:B------:R-:W-:Y:S01]  /*4f30*/  IMAD.MOV.U32 R157, RZ, RZ, RZ ;  /* 0x000000ffff9d7224 */ /* 0x000fe200078e00ff */
[----:B------:R-:W-:Y:S01]  /*4f40*/  HADD2.F32 R5, -RZ, R137.H0_H0 ;  /* 0x20000089ff057230 */ /* 0x000fe20000004100 */
[----:B------:R-:W-:Y:S01]  /*4f50*/  CS2R R154, SRZ ;  /* 0x00000000009a7805 */ /* 0x000fe2000001ff00 */
[----:B------:R-:W-:Y:S01]  /*4f60*/  HADD2.F32 R4, -RZ, R114.H0_H0 ;  /* 0x20000072ff047230 */ /* 0x000fe20000004100 */
[----:B------:R-:W-:Y:S01]  /*4f70*/  CS2R R152, SRZ ;  /* 0x0000000000987805 */ /* 0x000fe2000001ff00 */
[----:B------:R-:W-:Y:S01]  /*4f80*/  CS2R R150, SRZ ;  /* 0x0000000000967805 */ /* 0x000fe2000001ff00 */
[----:B------:R-:W-:Y:S01]  /*4f90*/  CS2R R144, SRZ ;  /* 0x0000000000907805 */ /* 0x000fe2000001ff00 */
[----:B------:R-:W-:Y:S01]  /*4fa0*/  CS2R R142, SRZ ;  /* 0x00000000008e7805 */ /* 0x000fe2000001ff00 */
[----:B------:R-:W-:Y:S01]  /*4fb0*/  BAR.SYNC.DEFER_BLOCKING 0x0 ;  /* 0x0000000000007b1d */ /* 0x000fe20000010000 */
[----:B--2---:R-:W-:Y:S01]  /*4fc0*/  FFMA.FTZ R0, R149, R0, R2 ;  /* 0x0000000095007223 */ /* 0x004fe20000010002 */
        /* <DEDUP_REMOVED lines=24> */
[----:B------:R-:W-:Y:S01]  /*5150*/  HADD2.F32 R0, -RZ, R49.H0_H0 ;  /* 0x20000031ff007230 */ /* 0x000fe20000004100 */
[----:B------:R-:W-:Y:S02]  /*5160*/  IMAD.MOV.U32 R2, RZ, RZ, c[0x0][0x16c] ;  /* 0x00005b00ff027624 */ /* 0x000fe400078e00ff */
[----:B------:R-:W-:-:S03]  /*5170*/  FFMA.FTZ R3, R160, R4, R3 ;  /* 0x00000004a0037223 */ /* 0x000fc60000010003 */
[----:B------:R-:W-:Y:S01]  /*5180*/  ISETP.GE.AND P0, PT, R2, 0x1, PT ;  /* 0x000000010200780c */ /* 0x000fe20003f06270 */
[----:B------:R-:W-:Y:S02]  /*5190*/  FFMA.FTZ R2, R158, R0, R3 ;  /* 0x000000009e027223 */ /* 0x000fe40000010003 */
[----:B------:R-:W-:Y:S02]  /*51a0*/  FMUL.FTZ R0, R149, UR4 ;  /* 0x0000000495007c20 */ /* 0x000fe40008410000 */
[----:B------:R-:W-:Y:S01]  /*51b0*/  FMUL.FTZ R3, R96, UR4 ;  /* 0x0000000460037c20 */ /* 0x000fe20008410000 */
[----:B------:R0:W-:Y:S04]  /*51c0*/  STL [R1+0x7c], R2 ;  /* 0x00007c0201007387 */ /* 0x0001e80000100800 */
[----:B------:R1:W-:Y:S04]  /*51d0*/  STL [R1+0x60], R0 ;  /* 0x0000600001007387 */ /* 0x0003e80000100800 */
[----:B------:R2:W-:Y:S01]  /*51e0*/  STL [R1+0x5c], R3 ;  /* 0x00005c0301007387 */ /* 0x0005e20000100800 */
[----:B0-----:R-:W-:-:S02]  /*51f0*/  FMUL.FTZ R2, R148, UR4 ;  /* 0x0000000494027c20 */ /* 0x001fc40008410000 */
[----:B------:R-:W-:Y:S01]  /*5200*/  CS2R R148, SRZ ;  /* 0x0000000000947805 */ /* 0x000fe2000001ff00 */
[----:B-1----:R-:W-:Y:S02]  /*5210*/  FMUL.FTZ R0, R86, UR4 ;  /* 0x0000000456007c20 */ /* 0x002fe40008410000 */
[----:B------:R0:W-:Y:S01]  /*5220*/  STL [R1+0x58], R2 ;  /* 0x0000580201007387 */ /* 0x0001e20000100800 */
[----:B--2---:R-:W-:-:S03]  /*5230*/  FMUL.FTZ R3, R147, UR4 ;  /* 0x0000000493037c20 */ /* 0x004fc60008410000 */
[----:B------:R1:W-:Y:S04]  /*5240*/  STL [R1+0x54], R0 ;  /* 0x0000540001007387 */ /* 0x0003e80000100800 */
[----:B------:R2:W-:Y:S01]  /*5250*/  STL [R1+0x50], R3 ;  /* 0x0000500301007387 */ /* 0x0005e20000100800 */
[----:B0-----:R-:W-:Y:S02]  /*5260*/  FMUL.FTZ R2, R84, UR4 ;  /* 0x0000000454027c20 */ /* 0x001fe40008410000 */
[----:B-1----:R-:W-:-:S03]  /*5270*/  FMUL.FTZ R0, R146, UR4 ;  /* 0x0000000492007c20 */ /* 0x002fc60008410000 */
[----:B------:R0:W-:Y:S01]  /*5280*/  STL [R1+0x4c], R2 ;  /* 0x00004c0201007387 */ /* 0x0001e20000100800 */
[----:B------:R-:W-:Y:S01]  /*5290*/  CS2R R146, SRZ ;  /* 0x0000000000927805 */ /* 0x000fe2000001ff00 */
[----:B--2---:R-:W-:Y:S02]  /*52a0*/  FMUL.FTZ R3, R82, UR4 ;  /* 0x0000000452037c20 */ /* 0x004fe40008410000 */
        /* <DEDUP_REMOVED lines=16> */
[----:B------:R2:W-:Y:S04]  /*53b0*/  STL [R1+0x28], R2 ;  /* 0x0000280201007387 */ /* 0x0005e80000100800 */
[----:B------:R2:W-:Y:S01]  /*53c0*/  STL [R1+0x24], R0 ;  /* 0x0000240001007387 */ /* 0x0005e20000100800 */
[----:B------:R-:W-:Y:S05]  /*53d0*/  @!P0 BRA `(.L_x_978) ;  /* 0x00004f8000008947 */ /* 0x000fea0003800000 */
[----:B------:R-:W-:Y:S01]  /*53e0*/  UIADD3 UR39, UR26, -0x1, URZ ;  /* 0xffffffff1a277890 */ /* 0x000fe2000fffe03f */
[----:B------:R-:W-:Y:S01]  /*53f0*/  IMAD.MOV.U32 R138, RZ, RZ, RZ ;  /* 0x000000ffff8a7224 */ /* 0x000fe200078e00ff */
[----:B------:R-:W-:Y:S02]  /*5400*/  UMOV UR8, URZ ;  /* 0x0000003f00087c82 */ /* 0x000fe40008000000 */
[----:B------:R-:W-:Y:S02]  /*5410*/  ULEA.HI UR7, UR39, UR39, URZ, 0x1 ;  /* 0x0000002727077291 */ /* 0x000fe4000f8f083f */
[----:B------:R-:W-:-:S02]  /*5420*/  UMOV UR9, URZ ;  /* 0x0000003f00097c82 */ /* 0x000fc40008000000 */
[----:B------:R-:W-:-:S04]  /*5430*/  ULOP3.LUT UR7, UR7, 0xfffffe, URZ, 0xc0, !UPT ;  /* 0x00fffffe07077892 */ /* 0x000fc8000f8ec03f */
[----:B------:R-:W-:-:S03]  /*5440*/  UIADD3 UR39, UR39, -UR7, URZ ;  /* 0x8000000727277290 */ /* 0x000fc6000fffe03f */
[----:B------:R-:W-:Y:S02]  /*5450*/  UMOV UR7, URZ ;  /* 0x0000003f00077c82 */ /* 0x000fe40008000000 */
.L_x_1026:
[----:B------:R-:W-:Y:S01]  /*5460*/  USHF.R.S32.HI UR42, URZ, 0x1f, UR7 ;  /* 0x0000001f3f2a7899 */ /* 0x000fe20008011407 */
[----:B--2---:R-:W-:Y:S01]  /*5470*/  MOV R3, UR7 ;  /* 0x0000000700037c02 */ /* 0x004fe20008000f00 */
[----:B------:R-:W-:Y:S01]  /*5480*/  ULDC.64 UR34, c[0x0][0x1a0] ;  /* 0x0000680000227ab9 */ /* 0x000fe20000000a00 */
[----:B------:R-:W-:Y:S01]  /*5490*/  PRMT R7, RZ, 0x7610, R7 ;  /* 0x00007610ff077816 */ /* 0x000fe20000000007 */
[----:B------:R-:W-:Y:S01]  /*54a0*/  ULDC UR43, c[0x0][0x168] ;  /* 0x00005a00002b7ab9 */ /* 0x000fe20000000800 */
[----:B------:R-:W-:Y:S01]  /*54b0*/  PRMT R0, RZ, 0x7610, R0 ;  /* 0x00007610ff007816 */ /* 0x000fe20000000000 */
[----:B------:R-:W-:Y:S01]  /*54c0*/  UIMAD UR34, UR42, UR34, URZ ;  /* 0x000000222a2272a4 */ /* 0x000fe2000f8e023f */
[----:B------:R-:W-:Y:S01]  /*54d0*/  IMAD.WIDE.U32 R2, R3, c[0x0][0x1a0], R78 ;  /* 0x0000680003027a25 */ /* 0x000fe200078e004e */
[----:B------:R-:W-:Y:S01]  /*54e0*/  UIADD3 UR43, -UR27, UR43, URZ ;  /* 0x0000002b1b2b7290 */ /* 0x000fe2000fffe13f */
[----:B------:R-:W-:Y:S01]  /*54f0*/  PRMT R9, RZ, 0x7610, R9 ;  /* 0x00007610ff097816 */ /* 0x000fe20000000009 */
[----:B------:R-:W-:Y:S01]  /*5500*/  UIMAD UR34, UR7, UR35, UR34 ;  /* 0x00000023072272a4 */ /* 0x000fe2000f8e0222 */
[----:B------:R-:W-:-:S02]  /*5510*/  PRMT R6, RZ, 0x7610, R6 ;  /* 0x00007610ff067816 */ /* 0x000fc40000000006 */
[----:B------:R-:W-:Y:S02]  /*5520*/  LEA R4, P0, R2, UR22, 0x1 ;  /* 0x0000001602047c11 */ /* 0x000fe4000f8008ff */
[----:B------:R-:W-:Y:S02]  /*5530*/  ISETP.GE.AND P1, PT, R78, UR43, PT ;  /* 0x0000002b4e007c0c */ /* 0x000fe4000bf26270 */
[----:B------:R-:W-:Y:S02]  /*5540*/  ISETP.GE.AND P2, PT, R94, UR43, PT ;  /* 0x0000002b5e007c0c */ /* 0x000fe4000bf46270 */
[----:B------:R-:W-:Y:S02]  /*5550*/  ISETP.GE.AND P3, PT, R93, UR43, PT ;  /* 0x0000002b5d007c0c */ /* 0x000fe4000bf66270 */
[----:B------:R-:W-:Y:S02]  /*5560*/  ISETP.GE.AND P4, PT, R92, UR43, PT ;  /* 0x0000002b5c007c0c */ /* 0x000fe4000bf86270 */
[----:B------:R-:W-:Y:S01]  /*5570*/  IADD3 R3, R3, UR34, RZ ;  /* 0x0000002203037c10 */ /* 0x000fe2000fffe0ff */
[----:B------:R-:W-:Y:S01]  /*5580*/  ULDC.64 UR34, c[0x0][0x180] ;  /* 0x0000600000227ab9 */ /* 0x000fe20000000a00 */
[----:B------:R-:W-:-:S02]  /*5590*/  ISETP.GE.AND P5, PT, R91, UR43, PT ;  /* 0x0000002b5b007c0c */ /* 0x000fc4000bfa6270 */
[----:B------:R-:W-:Y:S02]  /*55a0*/  LEA.HI.X R5, R2, UR23, R3, 0x1, P0 ;  /* 0x0000001702057c11 */ /* 0x000fe400080f0c03 */
[----:B------:R-:W-:Y:S02]  /*55b0*/  ISETP.GE.AND P0, PT, R90, UR43, PT ;  /* 0x0000002b5a007c0c */ /* 0x000fe4000bf06270 */
[----:B------:R-:W-:Y:S01]  /*55c0*/  PRMT R11, RZ, 0x7610, R11 ;  /* 0x00007610ff0b7816 */ /* 0x000fe2000000000b */
[----:B------:R0:W2:Y:S01]  /*55d0*/  @!P1 LDG.E.U16 R7, [R4.64] ;  /* 0x0000002804079981 */ /* 0x0000a2000c1e1500 */
[----:B------:R-:W-:Y:S02]  /*55e0*/  ISETP.GE.AND P1, PT, R89, UR43, PT ;  /* 0x0000002b59007c0c */ /* 0x000fe4000bf26270 */
[----:B------:R-:W-:Y:S01]  /*55f0*/  PRMT R8, RZ, 0x7610, R8 ;  /* 0x00007610ff087816 */ /* 0x000fe20000000008 */
[----:B------:R0:W3:Y:S01]  /*5600*/  @!P2 LDG.E.U16 R0, [R4.64+0x40] ;  /* 0x000040280400a981 */ /* 0x0000e2000c1e1500 */
[----:B------:R-:W-:-:S02]  /*5610*/  ISETP.GE.AND P2, PT, R88, UR43, PT ;  /* 0x0000002b58007c0c */ /* 0x000fc4000bf46270 */
[----:B------:R-:W-:Y:S01]  /*5620*/  PRMT R13, RZ, 0x7610, R13 ;  /* 0x00007610ff0d7816 */ /* 0x000fe2000000000d */
[----:B------:R0:W4:Y:S01]  /*5630*/  @!P3 LDG.E.U16 R9, [R4.64+0x80] ;  /* 0x000080280409b981 */ /* 0x000122000c1e1500 */
[----:B------:R-:W-:Y:S02]  /*5640*/  ISETP.GE.AND P3, PT, R77, UR43, PT ;  /* 0x0000002b4d007c0c */ /* 0x000fe4000bf66270 */
[----:B------:R-:W-:Y:S01]  /*5650*/  PRMT R10, RZ, 0x7610, R10 ;  /* 0x00007610ff0a7816 */ /* 0x000fe2000000000a */
[----:B------:R0:W5:Y:S01]  /*5660*/  @!P4 LDG.E.U16 R6, [R4.64+0xc0] ;  /* 0x0000c0280406c981 */ /* 0x000162000c1e1500 */
[----:B------:R-:W-:Y:S02]  /*5670*/  ISETP.GE.AND P4, PT, R76, UR43, PT ;  /* 0x0000002b4c007c0c */ /* 0x000fe4000bf86270 */
[----:B------:R-:W-:Y:S01]  /*5680*/  PRMT R15, RZ, 0x7610, R15 ;  /* 0x00007610ff0f7816 */ /* 0x000fe2000000000f */
[----:B------:R0:W5:Y:S01]  /*5690*/  @!P5 LDG.E.U16 R11, [R4.64+0x100] ;  /* 0x00010028040bd981 */ /* 0x000162000c1e1500 */
[----:B------:R-:W-:-:S02]  /*56a0*/  PRMT R12, RZ, 0x7610, R12 ;  /* 0x00007610ff0c7816 */ /* 0x000fc4000000000c */
[----:B------:R-:W-:Y:S01]  /*56b0*/  ISETP.GE.AND P5, PT, R75, UR43, PT ;  /* 0x0000002b4b007c0c */ /* 0x000fe2000bfa6270 */
        /* <DEDUP_REMOVED lines=31> */
[----:B------:R-:W-:Y:S02]  /*58b0*/  ULEA UR34, UP0, UR36, UR34, 0x2 ;  /* 0x0000002224227291 */ /* 0x000fe4000f80103f */
[----:B------:R-:W-:-:S04]  /*58c0*/  UIADD3 UR37, UR37, UR46, URZ ;  /* 0x0000002e25257290 */ /* 0x000fc8000fffe03f */
[----:B------:R-:W-:Y:S01]  /*58d0*/  ULEA.HI.X UR35, UR36, UR35, UR37, 0x2, UP0 ;  /* 0x0000002324237291 */ /* 0x000fe200080f1425 */
[----:B------:R-:W-:Y:S01]  /*58e0*/  IMAD.U32 R2, RZ, RZ, UR34 ;  /* 0x00000022ff027e24 */ /* 0x000fe2000f8e00ff */
[----:B0-----:R-:W-:-:S04]  /*58f0*/  MOV R5, UR7 ;  /* 0x0000000700057c02 */ /* 0x001fc80008000f00 */
[----:B------:R-:W-:Y:S01]  /*5900*/  IMAD.U32 R3, RZ, RZ, UR35 ;  /* 0x00000023ff037e24 */ /* 0x000fe2000f8e00ff */
[----:B------:R-:W-:Y:S02]  /*5910*/  ULDC.64 UR34, c[0x0][0x1c0] ;  /* 0x0000700000227ab9 */ /* 0x000fe40000000a00 */
[----:B------:R-:W-:Y:S02]  /*5920*/  UIMAD UR34, UR42, UR34, URZ ;  /* 0x000000222a2272a4 */ /* 0x000fe4000f8e023f */
[----:B------:R0:W5:Y:S02]  /*5930*/  LDG.E R30, [R2.64] ;  /* 0x00000028021e7981 */ /* 0x000164000c1e1900 */
[----:B------:R-:W-:Y:S01]  /*5940*/  UIMAD UR34, UR7, UR35, UR34 ;  /* 0x00000023072272a4 */ /* 0x000fe2000f8e0222 */
[----:B0-----:R-:W-:Y:S01]  /*5950*/  IMAD.WIDE.U32 R2, R5, c[0x0][0x1c0], R78 ;  /* 0x0000700005027a25 */ /* 0x001fe200078e004e */
[----:B------:R-:W-:-:S04]  /*5960*/  ISETP.GE.AND P1, PT, R78, UR43, PT ;  /* 0x0000002b4e007c0c */ /* 0x000fc8000bf26270 */
[----:B------:R-:W-:Y:S02]  /*5970*/  LEA R4, P0, R2, UR24, 0x1 ;  /* 0x0000001802047c11 */ /* 0x000fe4000f8008ff */
[----:B------:R-:W-:Y:S02]  /*5980*/  IADD3 R5, R3, UR34, RZ ;  /* 0x0000002203057c10 */ /* 0x000fe4000fffe0ff */
        /* <DEDUP_REMOVED lines=35> */
[----:B------:R-:W-:-:S06]  /*5bc0*/  NOP ;  /* 0x0000000000007918 */ /* 0x000fcc0000000000 */
[----:B------:R2:W3:Y:S01]  /*5bd0*/  @!P1 LDG.E.U16 R83, [R4.64] ;  /* 0x0000002804539981 */ /* 0x0004e2000c1e1500 */
[----:B------:R-:W-:-:S03]  /*5be0*/  ISETP.GE.AND P1, PT, R89, UR43, PT ;  /* 0x0000002b59007c0c */ /* 0x000fc6000bf26270 */
[----:B------:R2:W4:Y:S01]  /*5bf0*/  @!P0 LDG.E.U16 R29, [R4.64+0x80] ;  /* 0x00008028041d8981 */ /* 0x000522000c1e1500 */
[----:B------:R-:W-:-:S03]  /*5c00*/  ISETP.GE.AND P0, PT, R77, UR43, PT ;  /* 0x0000002b4d007c0c */ /* 0x000fc6000bf06270 */
[----:B------:R2:W5:Y:S01]  /*5c10*/  @!P3 LDG.E.U16 R82, [R4.64+0x40] ;  /* 0x000040280452b981 */ /* 0x000562000c1e1500 */
        /* <DEDUP_REMOVED lines=16> */
[----:B0-----:R-:W-:-:S03]  /*5d20*/  PRMT R21, RZ, 0x7610, R21 ;  /* 0x00007610ff157816 */ /* 0x001fc60000000015 */
[----:B------:R2:W4:Y:S01]  /*5d30*/  @!P4 LDG.E.U16 R22, [R4.64+0x2c0] ;  /* 0x0002c0280416c981 */ /* 0x000522000c1e1500 */
[----:B------:R-:W-:Y:S02]  /*5d40*/  PRMT R0, RZ, 0x7610, R0 ;  /* 0x00007610ff007816 */ /* 0x000fe40000000000 */
[----:B------:R-:W-:Y:S01]  /*5d50*/  PRMT R19, RZ, 0x7610, R19 ;  /* 0x00007610ff137816 */ /* 0x000fe20000000013 */
[----:B------:R2:W4:Y:S04]  /*5d60*/  @!P1 LDG.E.U16 R21, [R4.64+0x300] ;  /* 0x0003002804159981 */ /* 0x000528000c1e1500 */
[----:B------:R2:W4:Y:S04]  /*5d70*/  @!P0 LDG.E.U16 R0, [R4.64+0x340] ;  /* 0x0003402804008981 */ /* 0x000528000c1e1500 */
[----:B------:R2:W4:Y:S04]  /*5d80*/  @!P2 LDG.E.U16 R19, [R4.64+0x380] ;  /* 0x000380280413a981 */ /* 0x000528000c1e1500 */
[----:B------:R2:W4:Y:S04]  /*5d90*/  @!P3 LDG.E.U16 R20, [R4.64+0x3c0] ;  /* 0x0003c0280414b981 */ /* 0x000528000c1e1500 */
[----:B------:R-:W0:Y:S01]  /*5da0*/  S2R R84, SR_LANEID ;  /* 0x0000000000547919 */ /* 0x000e220000000000 */
[----:B------:R-:W1:Y:S03]  /*5db0*/  R2UR UR43, R30 ;  /* 0x000000001e2b73c2 */ /* 0x000e6600000e0000 */
[----:B------:R-:W1:Y:S04]  /*5dc0*/  LDS.U16 R18, [R52+0x2] ;  /* 0x0000020034127984 */ /* 0x000e680000000400 */
[----:B------:R-:W-:Y:S04]  /*5dd0*/  LDS.U16 R14, [R52+0x6] ;  /* 0x00000600340e7984 */ /* 0x000fe80000000400 */
[----:B------:R-:W-:Y:S04]  /*5de0*/  LDS.U16 R12, [R52+0xa] ;  /* 0x00000a00340c7984 */ /* 0x000fe80000000400 */
[----:B------:R-:W-:Y:S04]  /*5df0*/  LDS.U16 R10, [R52+0xe] ;  /* 0x00000e00340a7984 */ /* 0x000fe80000000400 */
[----:B------:R-:W-:Y:S01]  /*5e00*/  LDS.U16 R8, [R52+0x12] ;  /* 0x0000120034087984 */ /* 0x000fe20000000400 */
[----:B0-----:R-:W-:-:S03]  /*5e10*/  IMAD.IADD R2, R69, 0x1, R84 ;  /* 0x0000000145027824 */ /* 0x001fc600078e0254 */
[----:B------:R-:W-:Y:S02]  /*5e20*/  LDS.U16 R6, [R52+0x14] ;  /* 0x0000140034067984 */ /* 0x000fe40000000400 */
[C---:B------:R-:W-:Y:S02]  /*5e30*/  IADD3 R17, R2.reuse, 0x20, RZ ;  /* 0x0000002002117810 */ /* 0x040fe40007ffe0ff */
[----:B--2---:R-:W-:Y:S01]  /*5e40*/  LDS.U16 R4, [R52+0x1a] ;  /* 0x00001a0034047984 */ /* 0x004fe20000000400 */
[C---:B------:R-:W-:Y:S02]  /*5e50*/  IADD3 R15, R2.reuse, 0x40, RZ ;  /* 0x00000040020f7810 */ /* 0x040fe40007ffe0ff */
[C---:B------:R-:W-:Y:S02]  /*5e60*/  IADD3 R13, R2.reuse, 0x80, RZ ;  /* 0x00000080020d7810 */ /* 0x040fe40007ffe0ff */
[C---:B------:R-:W-:Y:S02]  /*5e70*/  IADD3 R65, R2.reuse, 0x60, RZ ;  /* 0x0000006002417810 */ /* 0x040fe40007ffe0ff */
[----:B------:R-:W-:-:S02]  /*5e80*/  IADD3 R63, R2, 0xa0, RZ ;  /* 0x000000a0023f7810 */ /* 0x000fc40007ffe0ff */
[CC--:B------:R-:W-:Y:S02]  /*5e90*/  LEA.HI.SX32 R68, R2.reuse, R2.reuse, 0x1b ;  /* 0x0000000202447211 */ /* 0x0c0fe400078fdaff */
[-C--:B------:R-:W-:Y:S02]  /*5ea0*/  LEA.HI.SX32 R17, R17, R2.reuse, 0x1b ;  /* 0x0000000211117211 */ /* 0x080fe400078fdaff */
[----:B------:R-:W-:Y:S02]  /*5eb0*/  LEA.HI.SX32 R15, R15, R2, 0x1b ;  /* 0x000000020f0f7211 */ /* 0x000fe400078fdaff */
[C---:B------:R-:W-:Y:S02]  /*5ec0*/  IADD3 R3, R2.reuse, 0x1c0, RZ ;  /* 0x000001c002037810 */ /* 0x040fe40007ffe0ff */
[C---:B------:R-:W-:Y:S02]  /*5ed0*/  IADD3 R7, R2.reuse, 0x180, RZ ;  /* 0x0000018002077810 */ /* 0x040fe40007ffe0ff */
[----:B------:R-:W-:-:S02]  /*5ee0*/  IADD3 R9, R2, 0x140, RZ ;  /* 0x0000014002097810 */ /* 0x000fc40007ffe0ff */
[C---:B------:R-:W-:Y:S02]  /*5ef0*/  IADD3 R11, R2.reuse, 0x100, RZ ;  /* 0x00000100020b7810 */ /* 0x040fe40007ffe0ff */
[C---:B------:R-:W-:Y:S02]  /*5f00*/  IADD3 R61, R2.reuse, 0xe0, RZ ;  /* 0x000000e0023d7810 */ /* 0x040fe40007ffe0ff */
[C---:B------:R-:W-:Y:S02]  /*5f10*/  IADD3 R5, R2.reuse, 0xc0, RZ ;  /* 0x000000c002057810 */ /* 0x040fe40007ffe0ff */
[C---:B-1----:R-:W-:Y:S02]  /*5f20*/  IADD3 R53, R2.reuse, 0x1e0, RZ ;  /* 0x000001e002357810 */ /* 0x042fe40007ffe0ff */
[C---:B------:R-:W-:Y:S02]  /*5f30*/  IADD3 R55, R2.reuse, 0x1a0, RZ ;  /* 0x000001a002377810 */ /* 0x040fe40007ffe0ff */
[----:B------:R-:W-:-:S02]  /*5f40*/  IADD3 R57, R2, 0x160, RZ ;  /* 0x0000016002397810 */ /* 0x000fc40007ffe0ff */
[----:B------:R-:W-:Y:S02]  /*5f50*/  IADD3 R59, R2, 0x120, RZ ;  /* 0x00000120023b7810 */ /* 0x000fe40007ffe0ff */
[-C--:B------:R-:W-:Y:S02]  /*5f60*/  LEA.HI.SX32 R64, R13, R2.reuse, 0x1b ;  /* 0x000000020d407211 */ /* 0x080fe400078fdaff */
[-C--:B------:R-:W-:Y:S01]  /*5f70*/  LEA.HI.SX32 R65, R65, R2.reuse, 0x1b ;  /* 0x0000000241417211 */ /* 0x080fe200078fdaff */
[----:B------:R-:W-:Y:S01]  /*5f80*/  IMAD.U32 R16, RZ, RZ, UR43 ;  /* 0x0000002bff107e24 */ /* 0x000fe2000f8e00ff */
[-C--:B------:R-:W-:Y:S01]  /*5f90*/  LEA.HI.SX32 R63, R63, R2.reuse, 0x1b ;  /* 0x000000023f3f7211 */ /* 0x080fe200078fdaff */
[----:B------:R-:W-:Y:S01]  /*5fa0*/  IMAD.SHL.U32 R67, R17, 0x2, RZ ;  /* 0x0000000211437824 */ /* 0x000fe200078e00ff */
[----:B------:R-:W-:Y:S01]  /*5fb0*/  SHF.L.U32 R68, R68, 0x1, RZ ;  /* 0x0000000144447819 */ /* 0x000fe200000006ff */
[----:B------:R-:W-:Y:S01]  /*5fc0*/  IMAD.SHL.U32 R66, R15, 0x2, RZ ;  /* 0x000000020f427824 */ /* 0x000fe200078e00ff */
[-C--:B------:R-:W-:Y:S01]  /*5fd0*/  LEA.HI.SX32 R61, R61, R2.reuse, 0x1b ;  /* 0x000000023d3d7211 */ /* 0x080fe200078fdaff */
[----:B------:R-:W0:Y:S01]  /*5fe0*/  LDS.U16 R17, [R52] ;  /* 0x0000000034117984 */ /* 0x000e220000000400 */
[-C--:B------:R-:W-:Y:S01]  /*5ff0*/  LEA.HI.SX32 R62, R5, R2.reuse, 0x1b ;  /* 0x00000002053e7211 */ /* 0x080fe200078fdaff */
[----:B------:R-:W-:Y:S01]  /*6000*/  IMAD.SHL.U32 R64, R64, 0x2, RZ ;  /* 0x0000000240407824 */ /* 0x000fe200078e00ff */
[-C--:B------:R-:W-:Y:S01]  /*6010*/  LEA.HI.SX32 R53, R53, R2.reuse, 0x1b ;  /* 0x0000000235357211 */ /* 0x080fe200078fdaff */
[----:B------:R-:W1:Y:S01]  /*6020*/  LDS.U16 R15, [R52+0x4] ;  /* 0x00000400340f7984 */ /* 0x000e620000000400 */
[----:B------:R-:W-:-:S02]  /*6030*/  LEA.HI.SX32 R54, R3, R2, 0x1b ;  /* 0x0000000203367211 */ /* 0x000fc400078fdaff */
[-C--:B------:R-:W-:Y:S01]  /*6040*/  LEA.HI.SX32 R55, R55, R2.reuse, 0x1b ;  /* 0x0000000237377211 */ /* 0x080fe200078fdaff */
[----:B------:R-:W2:Y:S01]  /*6050*/  LDS.U16 R13, [R52+0x8] ;  /* 0x00000800340d7984 */ /* 0x000ea20000000400 */
[-C--:B------:R-:W-:Y:S02]  /*6060*/  LEA.HI.SX32 R56, R7, R2.reuse, 0x1b ;  /* 0x0000000207387211 */ /* 0x080fe400078fdaff */
[-C--:B------:R-:W-:Y:S01]  /*6070*/  LEA.HI.SX32 R57, R57, R2.reuse, 0x1b ;  /* 0x0000000239397211 */ /* 0x080fe200078fdaff */
[----:B------:R-:W-:Y:S01]  /*6080*/  LDS.U16 R7, [R52+0x1c] ;  /* 0x00001c0034077984 */ /* 0x000fe20000000400 */
[-C--:B------:R-:W-:Y:S02]  /*6090*/  LEA.HI.SX32 R58, R9, R2.reuse, 0x1b ;  /* 0x00000002093a7211 */ /* 0x080fe400078fdaff */
[-C--:B------:R-:W-:Y:S01]  /*60a0*/  LEA.HI.SX32 R59, R59, R2.reuse, 0x1b ;  /* 0x000000023b3b7211 */ /* 0x080fe200078fdaff */
[----:B------:R-:W-:Y:S01]  /*60b0*/  LDS.U16 R9, [R52+0x10] ;  /* 0x0000100034097984 */ /* 0x000fe20000000400 */
[----:B------:R-:W-:-:S02]  /*60c0*/  LEA.HI.SX32 R60, R11, R2, 0x1b ;  /* 0x000000020b3c7211 */ /* 0x000fc400078fdaff */
[----:B------:R-:W-:Y:S01]  /*60d0*/  SHF.L.U32 R65, R65, 0x1, RZ ;  /* 0x0000000141417819 */ /* 0x000fe200000006ff */
[----:B------:R-:W0:Y:S01]  /*60e0*/  LDS.U16 R11, [R52+0xc] ;  /* 0x00000c00340b7984 */ /* 0x000e220000000400 */
[----:B------:R-:W-:Y:S01]  /*60f0*/  FMUL.FTZ R16, R16, 1.4426950216293334961 ;  /* 0x3fb8aa3b10107820 */ /* 0x000fe20000410000 */
[----:B------:R-:W-:Y:S01]  /*6100*/  SHF.L.U32 R62, R62, 0x1, RZ ;  /* 0x000000013e3e7819 */ /* 0x000fe200000006ff */
[----:B------:R-:W-:Y:S01]  /*6110*/  IMAD.SHL.U32 R63, R63, 0x2, RZ ;  /* 0x000000023f3f7824 */ /* 0x000fe200078e00ff */
[----:B------:R-:W0:Y:S01]  /*6120*/  LDS.U16 R5, [R52+0x16] ;  /* 0x0000160034057984 */ /* 0x000e220000000400 */
[----:B------:R-:W-:-:S03]  /*6130*/  IMAD.SHL.U32 R61, R61, 0x2, RZ ;  /* 0x000000023d3d7824 */ /* 0x000fc600078e00ff */
[----:B------:R-:W1:Y:S04]  /*6140*/  LDS.U16 R3, [R52+0x18] ;  /* 0x0000180034037984 */ /* 0x000e680000000400 */
[----:B------:R2:W3:Y:S01]  /*6150*/  LDS.U16 R2, [R52+0x1e] ;  /* 0x00001e0034027984 */ /* 0x0004e20000000400 */
[----:B------:R-:W-:Y:S01]  /*6160*/  IMAD.SHL.U32 R60, R60, 0x2, RZ ;  /* 0x000000023c3c7824 */ /* 0x000fe200078e00ff */
[----:B------:R-:W-:Y:S01]  /*6170*/  ISETP.NE.AND P1, PT, R95, RZ, PT ;  /* 0x000000ff5f00720c */ /* 0x000fe20003f25270 */
[----:B------:R-:W-:Y:S01]  /*6180*/  FMUL.FTZ R134, R48, R16 ;  /* 0x0000001030867220 */ /* 0x000fe20000410000 */
[----:B------:R-:W-:Y:S01]  /*6190*/  SHF.L.U32 R59, R59, 0x1, RZ ;  /* 0x000000013b3b7819 */ /* 0x000fe200000006ff */
[----:B------:R-:W-:Y:S02]  /*61a0*/  IMAD.SHL.U32 R58, R58, 0x2, RZ ;  /* 0x000000023a3a7824 */ /* 0x000fe400078e00ff */
[----:B------:R-:W-:-:S02]  /*61b0*/  IMAD.SHL.U32 R57, R57, 0x2, RZ ;  /* 0x0000000239397824 */ /* 0x000fc400078e00ff */
[----:B------:R-:W0:Y:S01]  /*61c0*/  MUFU.EX2 R134, R134 ;  /* 0x0000008600867308 */ /* 0x000e220000000800 */
[----:B------:R-:W-:Y:S01]  /*61d0*/  SHF.L.U32 R56, R56, 0x1, RZ ;  /* 0x0000000138387819 */ /* 0x000fe200000006ff */
[-C--:B--2---:R-:W-:Y:S02]  /*61e0*/  FMUL.FTZ R52, R44, R16.reuse ;  /* 0x000000102c347220 */ /* 0x084fe40000410000 */
[----:B------:R-:W-:Y:S01]  /*61f0*/  IMAD.SHL.U32 R55, R55, 0x2, RZ ;  /* 0x0000000237377824 */ /* 0x000fe200078e00ff */
[----:B------:R-:W-:Y:S01]  /*6200*/  SHF.L.U32 R54, R54, 0x1, RZ ;  /* 0x0000000136367819 */ /* 0x000fe200000006ff */
[----:B------:R-:W-:Y:S02]  /*6210*/  IMAD.SHL.U32 R53, R53, 0x2, RZ ;  /* 0x0000000235357824 */ /* 0x000fe400078e00ff */
[-C--:B------:R-:W-:Y:S02]  /*6220*/  FMUL.FTZ R32, R47, R16.reuse ;  /* 0x000000102f207220 */ /* 0x080fe40000410000 */
[-C--:B------:R-:W-:Y:S01]  /*6230*/  FMUL.FTZ R31, R46, R16.reuse ;  /* 0x000000102e1f7220 */ /* 0x080fe20000410000 */
[----:B------:R-:W-:Y:S01]  /*6240*/  HADD2.F32 R135, -RZ, R140.H0_H0 ;  /* 0x2000008cff877230 */ /* 0x000fe20000004100 */
[----:B------:R-:W-:-:S02]  /*6250*/  FMUL.FTZ R30, R45, R16 ;  /* 0x000000102d1e7220 */ /* 0x000fc40000410000 */
[----:B------:R-:W2:Y:S01]  /*6260*/  MUFU.EX2 R32, R32 ;  /* 0x0000002000207308 */ /* 0x000ea20000000800 */
[----:B------:R-:W-:Y:S01]  /*6270*/  HADD2.F32 R86, -RZ, R139.H0_H0 ;  /* 0x2000008bff567230 */ /* 0x000fe20000004100 */
[----:B------:R-:W-:Y:S01]  /*6280*/  ISETP.NE.AND P0, PT, R95, 0x7f, PT ;  /* 0x0000007f5f00780c */ /* 0x000fe20003f05270 */
[----:B------:R-:W-:Y:S01]  /*6290*/  HADD2.F32 R87, -RZ, R137.H0_H0 ;  /* 0x20000089ff577230 */ /* 0x000fe20000004100 */
[----:B------:R-:W-:Y:S01]  /*62a0*/  FMUL.FTZ R135, R48, R135 ;  /* 0x0000008730877220 */ /* 0x000fe20000410000 */
[----:B------:R-:W-:-:S03]  /*62b0*/  HADD2.F32 R18, -RZ, R18.H0_H0 ;  /* 0x20000012ff127230 */ /* 0x000fc60000004100 */
[----:B------:R-:W2:Y:S01]  /*62c0*/  MUFU.EX2 R31, R31 ;  /* 0x0000001f001f7308 */ /* 0x000ea20000000800 */
[----:B0-----:R-:W-:Y:S01]  /*62d0*/  HADD2.F32 R17, -RZ, R17.H0_H0 ;  /* 0x20000011ff117230 */ /* 0x001fe20000004100 */
[----:B------:R-:W-:Y:S01]  /*62e0*/  FMUL.FTZ R86, R47, R86 ;  /* 0x000000562f567220 */ /* 0x000fe20000410000 */
[----:B------:R-:W-:Y:S01]  /*62f0*/  HADD2.F32 R119, -RZ, R136.H0_H0 ;  /* 0x20000088ff777230 */ /* 0x000fe20000004100 */
[----:B------:R-:W-:Y:S01]  /*6300*/  FMUL.FTZ R87, R46, R87 ;  /* 0x000000572e577220 */ /* 0x000fe20000410000 */
[----:B-1----:R-:W-:-:S03]  /*6310*/  HADD2.F32 R15, -RZ, R15.H0_H0 ;  /* 0x2000000fff0f7230 */ /* 0x002fc60000004100 */
[----:B------:R-:W0:Y:S01]  /*6320*/  MUFU.EX2 R30, R30 ;  /* 0x0000001e001e7308 */ /* 0x000e220000000800 */
[----:B------:R-:W-:Y:S02]  /*6330*/  FMUL.FTZ R86, R18, R86 ;  /* 0x0000005612567220 */ /* 0x000fe40000410000 */
        /* <DEDUP_REMOVED lines=22> */
[----:B---3--:R-:W-:Y:S04]  /*64a0*/  STS.U16 [R68+0x1080], R83 ;  /* 0x0010805344007388 */ /* 0x008fe80000000400 */
[----:B-----5:R-:W-:Y:S04]  /*64b0*/  STS.U16 [R67+0x10c0], R82 ;  /* 0x0010c05243007388 */ /* 0x020fe80000000400 */
[----:B----4-:R-:W-:Y:S04]  /*64c0*/  STS.U16 [R66+0x1100], R29 ;  /* 0x0011001d42007388 */ /* 0x010fe80000000400 */
[----:B------:R-:W-:Y:S04]  /*64d0*/  STS.U16 [R65+0x1140], R80 ;  /* 0x0011405041007388 */ /* 0x000fe80000000400 */
[----:B------:R-:W-:Y:S04]  /*64e0*/  STS.U16 [R64+0x1180], R81 ;  /* 0x0011805140007388 */ /* 0x000fe80000000400 */
[----:B------:R-:W-:Y:S04]  /*64f0*/  STS.U16 [R63+0x11c0], R28 ;  /* 0x0011c01c3f007388 */ /* 0x000fe80000000400 */
[----:B------:R-:W-:Y:S04]  /*6500*/  STS.U16 [R62+0x1200], R27 ;  /* 0x0012001b3e007388 */ /* 0x000fe80000000400 */
[----:B------:R-:W-:Y:S04]  /*6510*/  STS.U16 [R61+0x1240], R26 ;  /* 0x0012401a3d007388 */ /* 0x000fe80000000400 */
[----:B------:R1:W-:Y:S04]  /*6520*/  STS.U16 [R60+0x1280], R25 ;  /* 0x001280193c007388 */ /* 0x0003e80000000400 */
[----:B------:R-:W-:Y:S04]  /*6530*/  STS.U16 [R59+0x12c0], R24 ;  /* 0x0012c0183b007388 */ /* 0x000fe80000000400 */
[----:B------:R3:W-:Y:S01]  /*6540*/  STS.U16 [R58+0x1300], R23 ;  /* 0x001300173a007388 */ /* 0x0007e20000000400 */
[----:B-1----:R-:W-:-:S03]  /*6550*/  IMAD.U32 R25, RZ, RZ, UR39 ;  /* 0x00000027ff197e24 */ /* 0x002fc6000f8e00ff */
[----:B------:R1:W-:Y:S01]  /*6560*/  STS.U16 [R57+0x1340], R22 ;  /* 0x0013401639007388 */ /* 0x0003e20000000400 */
[----:B------:R4:W5:Y:S01]  /*6570*/  MUFU.EX2 R29, R52 ;  /* 0x00000034001d7308 */ /* 0x0009620000000800 */
[----:B---3--:R-:W-:Y:S02]  /*6580*/  LEA R23, R25, UR7, 0x8 ;  /* 0x0000000719177c11 */ /* 0x008fe4000f8e40ff */
[----:B-1----:R-:W-:Y:S02]  /*6590*/  LEA R22, R84, R69, 0x4 ;  /* 0x0000004554167211 */ /* 0x002fe400078e20ff */
[----:B------:R-:W-:Y:S02]  /*65a0*/  @P1 IADD3 R23, R95, 0x200, RZ ;  /* 0x000002005f171810 */ /* 0x000fe40007ffe0ff */
[----:B------:R-:W-:Y:S01]  /*65b0*/  LEA.HI.SX32 R22, R22, R22, 0x1b ;  /* 0x0000001616167211 */ /* 0x000fe200078fdaff */
[----:B------:R-:W-:Y:S03]  /*65c0*/  STS.U16 [R56+0x1380], R21 ;  /* 0x0013801538007388 */ /* 0x000fe60000000400 */
[----:B----4-:R-:W-:Y:S01]  /*65d0*/  SHF.L.U32 R52, R22, 0x1, RZ ;  /* 0x0000000116347819 */ /* 0x010fe200000006ff */
[----:B------:R1:W-:Y:S04]  /*65e0*/  STS.U16 [R55+0x13c0], R0 ;  /* 0x0013c00037007388 */ /* 0x0003e80000000400 */
[----:B------:R-:W-:Y:S04]  /*65f0*/  STS.U16 [R54+0x1400], R19 ;  /* 0x0014001336007388 */ /* 0x000fe80000000400 */
[----:B------:R3:W-:Y:S01]  /*6600*/  STS.U16 [R53+0x1440], R20 ;  /* 0x0014401435007388 */ /* 0x0007e20000000400 */
[----:B------:R-:W-:-:S06]  /*6610*/  NOP ;  /* 0x0000000000007918 */ /* 0x000fcc0000000000 */
[----:B-1----:R-:W-:Y:S01]  /*6620*/  IMAD.SHL.U32 R0, R23, 0x4, RZ ;  /* 0x0000000417007824 */ /* 0x002fe200078e00ff */
[----:B------:R1:W4:Y:S04]  /*6630*/  LDS.U16 R96, [R52+0x1082] ;  /* 0x0010820034607984 */ /* 0x0003280000000400 */
        /* <DEDUP_REMOVED lines=13> */
[----:B------:R1:W1:Y:S04]  /*6710*/  LDS.U16 R110, [R52+0x109e] ;  /* 0x00109e00346e7984 */ /* 0x0002680000000400 */
[----:B------:R0:W1:Y:S04]  /*6720*/  LDS.U16 R111, [R52+0x109c] ;  /* 0x00109c00346f7984 */ /* 0x0000680000000400 */
[----:B------:R0:W-:Y:S04]  /*6730*/  STS [R0+0x6d50], R134 ;  /* 0x006d508600007388 */ /* 0x0001e80000000800 */
[----:B------:R-:W-:Y:S01]  /*6740*/  BAR.SYNC.DEFER_BLOCKING 0x0 ;  /* 0x0000000000007b1d */ /* 0x000fe20000010000 */
[----:B------:R-:W-:-:S02]  /*6750*/  FMUL.FTZ R80, R43, R16 ;  /* 0x000000102b507220 */ /* 0x000fc40000410000 */
[----:B------:R-:W-:Y:S02]  /*6760*/  FMUL.FTZ R27, R42, R16 ;  /* 0x000000102a1b7220 */ /* 0x000fe40000410000 */
[----:B--2---:R-:W-:Y:S01]  /*6770*/  FFMA.FTZ R81, R135, R32, R86 ;  /* 0x0000002087517223 */ /* 0x004fe20000010056 */
[----:B------:R2:W0:Y:S01]  /*6780*/  MUFU.EX2 R28, R80 ;  /* 0x00000050001c7308 */ /* 0x0004220000000800 */
[----:B------:R-:W-:Y:S02]  /*6790*/  FMUL.FTZ R26, R41, R16 ;  /* 0x00000010291a7220 */ /* 0x000fe40000410000 */
[----:B------:R-:W-:Y:S02]  /*67a0*/  FFMA.FTZ R81, R31, R81, R87 ;  /* 0x000000511f517223 */ /* 0x000fe40000010057 */
[----:B--2---:R-:W-:-:S03]  /*67b0*/  FMUL.FTZ R80, R134, R32 ;  /* 0x0000002086507220 */ /* 0x004fc60000410000 */
[----:B------:R-:W2:Y:S01]  /*67c0*/  MUFU.EX2 R27, R27 ;  /* 0x0000001b001b7308 */ /* 0x000ea20000000800 */
[----:B------:R-:W-:Y:S02]  /*67d0*/  FMUL.FTZ R25, R40, R16 ;  /* 0x0000001028197220 */ /* 0x000fe40000410000 */
[----:B------:R-:W-:Y:S01]  /*67e0*/  FMUL.FTZ R80, R31, R80 ;  /* 0x000000501f507220 */ /* 0x000fe20000410000 */
[----:B------:R1:W1:Y:S04]  /*67f0*/  @P0 LDS R0, [R95.X4+0x7554] ;  /* 0x007554005f000984 */ /* 0x0002680000004800 */
[----:B------:R-:W2:Y:S01]  /*6800*/  MUFU.EX2 R26, R26 ;  /* 0x0000001a001a7308 */ /* 0x000ea20000000800 */
[C---:B0-----:R-:W-:Y:S02]  /*6810*/  FMUL.FTZ R80, R30.reuse, R80 ;  /* 0x000000501e507220 */ /* 0x041fe40000410000 */
[----:B------:R-:W-:-:S02]  /*6820*/  FFMA.FTZ R81, R30, R81, R119 ;  /* 0x000000511e517223 */ /* 0x000fc40000010077 */
[----:B------:R-:W-:Y:S02]  /*6830*/  FMUL.FTZ R24, R39, R16 ;  /* 0x0000001027187220 */ /* 0x000fe40000410000 */
[C---:B-----5:R-:W-:Y:S01]  /*6840*/  FMUL.FTZ R80, R29.reuse, R80 ;  /* 0x000000501d507220 */ /* 0x060fe20000410000 */
[----:B------:R-:W0:Y:S01]  /*6850*/  MUFU.EX2 R25, R25 ;  /* 0x0000001900197308 */ /* 0x000e220000000800 */
[----:B------:R-:W-:Y:S02]  /*6860*/  FFMA.FTZ R81, R29, R81, R120 ;  /* 0x000000511d517223 */ /* 0x000fe40000010078 */
[----:B------:R-:W-:Y:S02]  /*6870*/  FMUL.FTZ R23, R38, R16 ;  /* 0x0000001026177220 */ /* 0x000fe40000410000 */
[C---:B------:R-:W-:Y:S02]  /*6880*/  FMUL.FTZ R80, R28.reuse, R80 ;  /* 0x000000501c507220 */ /* 0x040fe40000410000 */
[----:B------:R-:W-:Y:S01]  /*6890*/  FFMA.FTZ R81, R28, R81, R121 ;  /* 0x000000511c517223 */ /* 0x000fe20000010079 */
[----:B------:R-:W5:Y:S01]  /*68a0*/  MUFU.EX2 R24, R24 ;  /* 0x0000001800187308 */ /* 0x000f620000000800 */
[----:B------:R-:W-:Y:S01]  /*68b0*/  FMUL.FTZ R22, R37, R16 ;  /* 0x0000001025167220 */ /* 0x000fe20000410000 */
[----:B------:R-:W-:Y:S01]  /*68c0*/  HADD2.F32 R9, -RZ, R9.H0_H0 ;  /* 0x20000009ff097230 */ /* 0x000fe20000004100 */
[----:B------:R-:W-:-:S02]  /*68d0*/  FMUL.FTZ R124, R40, R124 ;  /* 0x0000007c287c7220 */ /* 0x000fc40000410000 */
[C---:B--2---:R-:W-:Y:S02]  /*68e0*/  FMUL.FTZ R80, R27.reuse, R80 ;  /* 0x000000501b507220 */ /* 0x044fe40000410000 */
[----:B------:R-:W-:Y:S01]  /*68f0*/  FMUL.FTZ R123, R10, R123 ;  /* 0x0000007b0a7b7220 */ /* 0x000fe20000410000 */
[----:B------:R-:W2:Y:S01]  /*6900*/  MUFU.EX2 R23, R23 ;  /* 0x0000001700177308 */ /* 0x000ea20000000800 */
[----:B------:R-:W-:Y:S02]  /*6910*/  FFMA.FTZ R81, R27, R81, R122 ;  /* 0x000000511b517223 */ /* 0x000fe4000001007a */
[-C--:B------:R-:W-:Y:S02]  /*6920*/  FMUL.FTZ R21, R36, R16.reuse ;  /* 0x0000001024157220 */ /* 0x080fe40000410000 */
[-C--:B---3--:R-:W-:Y:S02]  /*6930*/  FMUL.FTZ R20, R35, R16.reuse ;  /* 0x0000001023147220 */ /* 0x088fe40000410000 */
[-C--:B------:R-:W-:Y:S01]  /*6940*/  FMUL.FTZ R19, R34, R16.reuse ;  /* 0x0000001022137220 */ /* 0x080fe20000410000 */
[----:B------:R-:W-:Y:S01]  /*6950*/  HADD2.F32 R126, -RZ, R114.H0_H0 ;  /* 0x20000072ff7e7230 */ /* 0x000fe20000004100 */
[----:B------:R-:W-:Y:S01]  /*6960*/  FMUL.FTZ R16, R33, R16 ;  /* 0x0000001021107220 */ /* 0x000fe20000410000 */
[----:B------:R-:W-:Y:S01]  /*6970*/  HADD2.F32 R8, -RZ, R8.H0_H0 ;  /* 0x20000008ff087230 */ /* 0x000fe20000004100 */
[----:B------:R-:W3:Y:S01]  /*6980*/  MUFU.EX2 R22, R22 ;  /* 0x0000001600167308 */ /* 0x000ee20000000800 */
[----:B------:R-:W-:-:S02]  /*6990*/  FMUL.FTZ R125, R39, R125 ;  /* 0x0000007d277d7220 */ /* 0x000fc40000410000 */
[C---:B------:R-:W-:Y:S02]  /*69a0*/  FMUL.FTZ R80, R26.reuse, R80 ;  /* 0x000000501a507220 */ /* 0x040fe40000410000 */
[----:B------:R-:W-:Y:S02]  /*69b0*/  FMUL.FTZ R124, R9, R124 ;  /* 0x0000007c097c7220 */ /* 0x000fe40000410000 */
[----:B------:R-:W-:Y:S01]  /*69c0*/  FFMA.FTZ R81, R26, R81, R123 ;  /* 0x000000511a517223 */ /* 0x000fe2000001007b */
[----:B------:R-:W-:Y:S01]  /*69d0*/  HADD2.F32 R127, -RZ, R113.H0_H0 ;  /* 0x20000071ff7f7230 */ /* 0x000fe20000004100 */
[----:B------:R-:W1:Y:S01]  /*69e0*/  MUFU.EX2 R21, R21 ;  /* 0x0000001500157308 */ /* 0x000e620000000800 */
[----:B------:R-:W-:Y:S01]  /*69f0*/  HADD2.F32 R6, -RZ, R6.H0_H0 ;  /* 0x20000006ff067230 */ /* 0x000fe20000004100 */
[----:B------:R-:W-:Y:S02]  /*6a00*/  FMUL.FTZ R126, R38, R126 ;  /* 0x0000007e267e7220 */ /* 0x000fe40000410000 */
[----:B0-----:R-:W-:-:S02]  /*6a10*/  FMUL.FTZ R80, R25, R80 ;  /* 0x0000005019507220 */ /* 0x001fc40000410000 */
[----:B------:R-:W-:Y:S02]  /*6a20*/  FMUL.FTZ R125, R8, R125 ;  /* 0x0000007d087d7220 */ /* 0x000fe40000410000 */
[----:B------:R-:W0:Y:S01]  /*6a30*/  MUFU.EX2 R20, R20 ;  /* 0x0000001400147308 */ /* 0x000e220000000800 */
[----:B------:R-:W-:Y:S01]  /*6a40*/  FFMA.FTZ R81, R25, R81, R124 ;  /* 0x0000005119517223 */ /* 0x000fe2000001007c */
[----:B------:R-:W-:Y:S01]  /*6a50*/  HADD2.F32 R129, -RZ, R112.H0_H0 ;  /* 0x20000070ff817230 */ /* 0x000fe20000004100 */
[----:B------:R-:W-:Y:S01]  /*6a60*/  FMUL.FTZ R127, R37, R127 ;  /* 0x0000007f257f7220 */ /* 0x000fe20000410000 */
[----:B------:R-:W-:-:S04]  /*6a70*/  HADD2.F32 R128, -RZ, R51.H0_H0 ;  /* 0x20000033ff807230 */ /* 0x000fc80000004100 */
[----:B------:R-:W0:Y:S01]  /*6a80*/  MUFU.EX2 R19, R19 ;  /* 0x0000001300137308 */ /* 0x000e220000000800 */
[----:B------:R-:W-:Y:S01]  /*6a90*/  HADD2.F32 R5, -RZ, R5.H0_H0 ;  /* 0x20000005ff057230 */ /* 0x000fe20000004100 */
[----:B-----5:R-:W-:Y:S02]  /*6aa0*/  FMUL.FTZ R80, R24, R80 ;  /* 0x0000005018507220 */ /* 0x020fe40000410000 */
[----:B------:R-:W-:-:S04]  /*6ab0*/  FMUL.FTZ R126, R6, R126 ;  /* 0x0000007e067e7220 */ /* 0x000fc80000410000 */
[----:B------:R-:W0:Y:S01]  /*6ac0*/  MUFU.EX2 R16, R16 ;  /* 0x0000001000107308 */ /* 0x000e220000000800 */
[----:B------:R-:W-:Y:S01]  /*6ad0*/  FFMA.FTZ R81, R24, R81, R125 ;  /* 0x0000005118517223 */ /* 0x000fe2000001007d */
[----:B------:R-:W-:Y:S01]  /*6ae0*/  HADD2.F32 R130, -RZ, R50.H0_H0 ;  /* 0x20000032ff827230 */ /* 0x000fe20000004100 */
[----:B------:R-:W-:Y:S01]  /*6af0*/  FMUL.FTZ R129, R36, R129 ;  /* 0x0000008124817220 */ /* 0x000fe20000410000 */
[----:B------:R-:W-:Y:S01]  /*6b00*/  HADD2.F32 R4, -RZ, R4.H0_H0 ;  /* 0x20000004ff047230 */ /* 0x000fe20000004100 */
[----:B------:R-:W-:Y:S01]  /*6b10*/  FMUL.FTZ R128, R35, R128 ;  /* 0x0000008023807220 */ /* 0x000fe20000410000 */
[----:B------:R-:W-:Y:S01]  /*6b20*/  HADD2.F32 R3, -RZ, R3.H0_H0 ;  /* 0x20000003ff037230 */ /* 0x000fe20000004100 */
[----:B--2---:R-:W-:Y:S01]  /*6b30*/  FMUL.FTZ R80, R23, R80 ;  /* 0x0000005017507220 */ /* 0x004fe20000410000 */
[----:B------:R-:W-:Y:S01]  /*6b40*/  BSSY B0, `(.L_x_979) ;  /* 0x0000016000007945 */ /* 0x000fe20003800000 */
[----:B------:R-:W-:Y:S02]  /*6b50*/  FMUL.FTZ R127, R5, R127 ;  /* 0x0000007f057f7220 */ /* 0x000fe40000410000 */
[----:B------:R-:W-:Y:S01]  /*6b60*/  FFMA.FTZ R81, R23, R81, R126 ;  /* 0x0000005117517223 */ /* 0x000fe2000001007e */
[----:B------:R-:W-:Y:S01]  /*6b70*/  HADD2.F32 R7, -RZ, R7.H0_H0 ;  /* 0x20000007ff077230 */ /* 0x000fe20000004100 */
[----:B------:R-:W-:Y:S01]  /*6b80*/  FMUL.FTZ R130, R34, R130 ;  /* 0x0000008222827220 */ /* 0x000fe20000410000 */
[----:B------:R-:W-:Y:S01]  /*6b90*/  HADD2.F32 R2, -RZ, R2.H0_H0 ;  /* 0x20000002ff027230 */ /* 0x000fe20000004100 */
[----:B---3--:R-:W-:-:S02]  /*6ba0*/  FMUL.FTZ R80, R22, R80 ;  /* 0x0000005016507220 */ /* 0x008fc40000410000 */
[----:B------:R-:W-:Y:S02]  /*6bb0*/  FMUL.FTZ R128, R4, R128 ;  /* 0x0000008004807220 */ /* 0x000fe40000410000 */
[----:B------:R-:W-:Y:S02]  /*6bc0*/  FMUL.FTZ R129, R3, R129 ;  /* 0x0000008103817220 */ /* 0x000fe40000410000 */
[----:B------:R-:W-:Y:S01]  /*6bd0*/  FFMA.FTZ R81, R22, R81, R127 ;  /* 0x0000005116517223 */ /* 0x000fe2000001007f */
[----:B------:R-:W-:Y:S05]  /*6be0*/  @P0 BRA `(.L_x_980) ;  /* 0x000000b000000947 */ /* 0x000fea0003800000 */
[----:B01--4-:R-:W-:Y:S01]  /*6bf0*/  ULDC UR35, c[0x0][0x174] ;  /* 0x00005d0000237ab9 */ /* 0x013fe20000000800 */
        /* <DEDUP_REMOVED lines=10> */
.L_x_980:
[----:B01--4-:R-:W-:Y:S05]  /*6ca0*/  BSYNC B0 ;  /* 0x0000000000007941 */ /* 0x013fea0003800000 */
.L_x_979:
[----:B------:R-:W-:Y:S01]  /*6cb0*/  HADD2.F32 R131, -RZ, R49.H0_H0 ;  /* 0x20000031ff837230 */ /* 0x000fe20000004100 */
[C---:B------:R-:W-:Y:S01]  /*6cc0*/  FMUL.FTZ R80, R21.reuse, R80 ;  /* 0x0000005015507220 */ /* 0x040fe20000410000 */
[----:B------:R0:W-:Y:S01]  /*6cd0*/  STL [R1+0x80], R0 ;  /* 0x0000800001007387 */ /* 0x0001e20000100800 */
[----:B------:R-:W-:Y:S01]  /*6ce0*/  FFMA.FTZ R81, R21, R81, R129 ;  /* 0x0000005115517223 */ /* 0x000fe20000010081 */
[----:B------:R-:W-:Y:S01]  /*6cf0*/  UISETP.GE.AND UP0, UPT, UR26, 0x2, UPT ;  /* 0x000000021a00788c */ /* 0x000fe2000bf06270 */
[----:B------:R-:W-:Y:S01]  /*6d00*/  FMUL.FTZ R131, R33, R131 ;  /* 0x0000008321837220 */ /* 0x000fe20000410000 */
[----:B------:R-:W-:Y:S01]  /*6d10*/  LOP3.LUT R82, R95, 0x1f, RZ, 0xc0, !PT ;  /* 0x0000001f5f527812 */ /* 0x000fe200078ec0ff */
[----:B------:R-:W-:Y:S01]  /*6d20*/  FMUL.FTZ R130, R7, R130 ;  /* 0x0000008207827220 */ /* 0x000fe20000410000 */
[----:B------:R-:W-:Y:S01]  /*6d30*/  HADD2.F32 R96, -RZ, R96.H0_H0 ;  /* 0x20000060ff607230 */ /* 0x000fe20000004100 */
[C---:B------:R-:W-:Y:S01]  /*6d40*/  FMUL.FTZ R80, R20.reuse, R80 ;  /* 0x0000005014507220 */ /* 0x040fe20000410000 */
[----:B------:R-:W-:Y:S01]  /*6d50*/  PLOP3.LUT P0, PT, PT, PT, UP0, 0x80, 0x0 ;  /* 0x000000000000781c */ /* 0x000fe20003f0f008 */
[----:B------:R-:W-:Y:S01]  /*6d60*/  FFMA.FTZ R81, R20, R81, R128 ;  /* 0x0000005114517223 */ /* 0x000fe20000010080 */
[----:B0-----:R-:W-:Y:S01]  /*6d70*/  LEA.HI R0, R95, R95, RZ, 0x1e ;  /* 0x0000005f5f007211 */ /* 0x001fe200078ff0ff */
[----:B------:R-:W-:Y:S01]  /*6d80*/  FMUL.FTZ R131, R2, R131 ;  /* 0x0000008302837220 */ /* 0x000fe20000410000 */
[----:B------:R-:W-:Y:S01]  /*6d90*/  ISETP.NE.OR P0, PT, R82, RZ, !P0 ;  /* 0x000000ff5200720c */ /* 0x000fe20004705670 */
[C---:B------:R-:W-:Y:S01]  /*6da0*/  FMUL.FTZ R80, R19.reuse, R80 ;  /* 0x0000005013507220 */ /* 0x040fe20000410000 */
[----:B------:R-:W2:Y:S01]  /*6db0*/  LDL R159, [R1+0xc] ;  /* 0x00000c00019f7983 */ /* 0x000ea20000100800 */
[----:B------:R-:W-:-:S02]  /*6dc0*/  FFMA.FTZ R81, R19, R81, R130 ;  /* 0x0000005113517223 */ /* 0x000fc40000010082 */
[C---:B------:R-:W-:Y:S01]  /*6dd0*/  FMUL.FTZ R80, R16.reuse, R80 ;  /* 0x0000005010507220 */ /* 0x040fe20000410000 */
[----:B------:R-:W3:Y:S01]  /*6de0*/  LDL R156, [R1+0x10] ;  /* 0x00001000019c7983 */ /* 0x000ee20000100800 */
[----:B------:R-:W-:-:S03]  /*6df0*/  FFMA.FTZ R81, R16, R81, R131 ;  /* 0x0000005110517223 */ /* 0x000fc60000010083 */
[----:B------:R-:W4:Y:S04]  /*6e00*/  LDL R141, [R1+0x4] ;  /* 0x00000400018d7983 */ /* 0x000f280000100800 */
[----:B------:R0:W-:Y:S04]  /*6e10*/  STS.64 [R0.X8+0x6340], R80 ;  /* 0x0063405000007388 */ /* 0x0001e80000008a00 */
[----:B------:R-:W2:Y:S04]  /*6e20*/  LDL R85, [R1+0x8] ;  /* 0x0000080001557983 */ /* 0x000ea80000100800 */
[----:B------:R-:W2:Y:S04]  /*6e30*/  LDL R84, [R1] ;  /* 0x0000000001547983 */ /* 0x000ea80000100800 */
[----:B0-----:R-:W2:Y:S01]  /*6e40*/  LDL R0, [R1+0x1c] ;  /* 0x00001c0001007983 */ /* 0x001ea20000100800 */
[----:B------:R-:W-:Y:S01]  /*6e50*/  IMAD.U32 R80, RZ, RZ, UR26 ;  /* 0x0000001aff507e24 */ /* 0x000fe2000f8e00ff */
[----:B------:R-:W-:-:S04]  /*6e60*/  MOV R81, c[0x0][0x16c] ;  /* 0x00005b0000517a02 */ /* 0x000fc80000000f00 */
[----:B------:R-:W-:Y:S01]  /*6e70*/  @!P0 IADD3 R80, R80, -0x2, RZ ;  /* 0xfffffffe50508810 */ /* 0x000fe20007ffe0ff */
[----:B------:R-:W-:-:S04]  /*6e80*/  IMAD.MOV.U32 R82, RZ, RZ, 0x8 ;  /* 0x00000008ff527424 */ /* 0x000fc800078e00ff */
[----:B------:R-:W-:Y:S01]  /*6e90*/  @!P0 IMAD R80, R80, R81, UR7 ;  /* 0x0000000750508e24 */ /* 0x000fe2000f8e0251 */
[----:B------:R-:W-:-:S03]  /*6ea0*/  HFMA2.MMA R81, -RZ, RZ, 0, 0 ;  /* 0x00000000ff517435 */ /* 0x000fc600000001ff */
[----:B------:R-:W-:-:S04]  /*6eb0*/  @!P0 IMAD.WIDE R82, R80, R82, UR44 ;  /* 0x0000002c50528e25 */ /* 0x000fc8000f8e0252 */
[----:B------:R-:W-:-:S06]  /*6ec0*/  IMAD.MOV.U32 R80, RZ, RZ, 0x3f800000 ;  /* 0x3f800000ff507424 */ /* 0x000fcc00078e00ff */
[----:B------:R0:W5:Y:S01]  /*6ed0*/  @!P0 LDG.E.64 R80, [R82.64] ;  /* 0x0000002852508981 */ /* 0x000162000c1e1b00 */
[----:B------:R-:W-:-:S03]  /*6ee0*/  ISETP.GT.U32.AND P0, PT, R95, 0x1f, PT ;  /* 0x0000001f5f00780c */ /* 0x000fc60003f04070 */
[----:B------:R-:W3:Y:S04]  /*6ef0*/  LDL R95, [R1+0x20] ;  /* 0x00002000015f7983 */ /* 0x000ee80000100800 */
[----:B0-----:R-:W4:Y:S04]  /*6f00*/  LDL R82, [R1+0x14] ;  /* 0x0000140001527983 */ /* 0x001f280000100800 */
[----:B------:R-:W4:Y:S01]  /*6f10*/  LDL R83, [R1+0x18] ;  /* 0x0000180001537983 */ /* 0x000f220000100800 */
[----:B------:R-:W-:Y:S02]  /*6f20*/  HADD2.F32 R97, -RZ, R97.H0_H0 ;  /* 0x20000061ff617230 */ /* 0x000fe40000004100 */
[----:B------:R-:W-:-:S02]  /*6f30*/  HADD2.F32 R98, -RZ, R98.H0_H0 ;  /* 0x20000062ff627230 */ /* 0x000fc40000004100 */
[----:B------:R-:W-:Y:S02]  /*6f40*/  HADD2.F32 R99, -RZ, R99.H0_H0 ;  /* 0x20000063ff637230 */ /* 0x000fe40000004100 */
[----:B------:R-:W-:Y:S02]  /*6f50*/  HADD2.F32 R100, -RZ, R100.H0_H0 ;  /* 0x20000064ff647230 */ /* 0x000fe40000004100 */
[----:B------:R-:W-:Y:S02]  /*6f60*/  HADD2.F32 R101, -RZ, R101.H0_H0 ;  /* 0x20000065ff657230 */ /* 0x000fe40000004100 */
[----:B------:R-:W-:Y:S02]  /*6f70*/  HADD2.F32 R102, -RZ, R102.H0_H0 ;  /* 0x20000066ff667230 */ /* 0x000fe40000004100 */
[----:B------:R-:W-:Y:S02]  /*6f80*/  HADD2.F32 R103, -RZ, R103.H0_H0 ;  /* 0x20000067ff677230 */ /* 0x000fe40000004100 */
[----:B------:R-:W-:Y:S01]  /*6f90*/  HADD2.F32 R104, -RZ, R104.H0_H0 ;  /* 0x20000068ff687230 */ /* 0x000fe20000004100 */
[----:B--2---:R-:W-:-:S02]  /*6fa0*/  FMUL.FTZ R96, R0, R96 ;  /* 0x0000006000607220 */ /* 0x004fc40000410000 */
[----:B------:R0:W5:Y:S01]  /*6fb0*/  LDL.LU R0, [R1+0x80] ;  /* 0x0000800001007983 */ /* 0x0001620000300800 */
[----:B------:R-:W-:Y:S02]  /*6fc0*/  HADD2.F32 R105, -RZ, R105.H0_H0 ;  /* 0x20000069ff697230 */ /* 0x000fe40000004100 */
[----:B------:R-:W-:Y:S02]  /*6fd0*/  HADD2.F32 R106, -RZ, R106.H0_H0 ;  /* 0x2000006aff6a7230 */ /* 0x000fe40000004100 */
[----:B------:R-:W-:Y:S02]  /*6fe0*/  HADD2.F32 R107, -RZ, R107.H0_H0 ;  /* 0x2000006bff6b7230 */ /* 0x000fe40000004100 */
[----:B------:R-:W-:Y:S02]  /*6ff0*/  HADD2.F32 R108, -RZ, R108.H0_H0 ;  /* 0x2000006cff6c7230 */ /* 0x000fe40000004100 */
[----:B------:R-:W-:Y:S02]  /*7000*/  HADD2.F32 R109, -RZ, R109.H0_H0 ;  /* 0x2000006dff6d7230 */ /* 0x000fe40000004100 */
[----:B------:R-:W-:Y:S01]  /*7010*/  HADD2.F32 R110, -RZ, R110.H0_H0 ;  /* 0x2000006eff6e7230 */ /* 0x000fe20000004100 */
[----:B---3--:R-:W-:-:S02]  /*7020*/  FMUL.FTZ R97, R95, R97 ;  /* 0x000000615f617220 */ /* 0x008fc40000410000 */
[----:B------:R-:W1:Y:S01]  /*7030*/  S2R R95, SR_TID.X ;  /* 0x00000000005f7919 */ /* 0x000e620000002100 */
[----:B------:R-:W-:Y:S01]  /*7040*/  HADD2.F32 R111, -RZ, R111.H0_H0 ;  /* 0x2000006fff6f7230 */ /* 0x000fe20000004100 */
[----:B------:R-:W-:Y:S01]  /*7050*/  BSSY B0, `(.L_x_981) ;  /* 0x0000057000007945 */ /* 0x000fe20003800000 */
[----:B------:R-:W-:Y:S02]  /*7060*/  FMUL.FTZ R100, R159, R100 ;  /* 0x000000649f647220 */ /* 0x000fe40000410000 */
[----:B----4-:R-:W-:Y:S02]  /*7070*/  FMUL.FTZ R98, R82, R98 ;  /* 0x0000006252627220 */ /* 0x010fe40000410000 */
        /* <DEDUP_REMOVED lines=12> */
[----:B------:R-:W-:Y:S06]  /*7140*/  BAR.SYNC.DEFER_BLOCKING 0x0 ;  /* 0x0000000000007b1d */ /* 0x000fec0000010000 */
[----:B------:R-:W-:Y:S05]  /*7150*/  @P0 BRA `(.L_x_982) ;  /* 0x0000046000000947 */ /* 0x000fea0003800000 */
[----:B01----:R-:W-:-:S05]  /*7160*/  IMAD R159, R95, 0x28, RZ ;  /* 0x000000285f9f7824 */ /* 0x003fca00078e02ff */
        /* <DEDUP_REMOVED lines=12> */
.L_x_1038:
        /* <DEDUP_REMOVED lines=23> */
.L_x_1039:
[----:B------:R-:W3:Y:S02]  /*73a0*/  S2R R83, SR_LANEID ;  /* 0x0000000000537919 */ /* 0x000ee40000000000 */
[----:B---3--:R-:W-:-:S13]  /*73b0*/  ISETP.GE.AND P0, PT, R83, 0x10, PT ;  /* 0x000000105300780c */ /* 0x008fda0003f06270 */
[-C--:B01----:R-:W-:Y:S02]  /*73c0*/  @P0 FFMA.FTZ R85, R82, R141.reuse, R85 ;  /* 0x0000008d52550223 */ /* 0x083fe40000010055 */
[----:B--2---:R-:W-:Y:S01]  /*73d0*/  @P0 FMUL.FTZ R141, R156, R141 ;  /* 0x0000008d9c8d0220 */ /* 0x004fe20000410000 */
[----:B------:R-:W-:Y:S05]  /*73e0*/  BRA.CONV ~URZ, `(.L_x_985) ;  /* 0x000000437f007947 */ /* 0x000fea000b800000 */
[----:B------:R-:W-:Y:S01]  /*73f0*/  MOV R82, R141 ;  /* 0x0000008d00527202 */ /* 0x000fe20000000f00 */
[----:B------:R-:W-:Y:S01]  /*7400*/  IMAD.MOV.U32 R84, RZ, RZ, 0x1f ;  /* 0x0000001fff547424 */ /* 0x000fe200078e00ff */
[----:B------:R-:W-:Y:S02]  /*7410*/  MOV R83, 0x7430 ;  /* 0x0000743000537802 */ /* 0x000fe40000000f00 */
[----:B-----5:R-:W-:Y:S05]  /*7420*/  CALL.REL.NOINC `($__internal_40_$__cuda_sm70_shflsync_idx_p) ;  /* 0x0000571000007944 */ /* 0x020fea0003c00000 */
.L_x_985:
[----:B------:R-:W-:Y:S05]  /*7430*/  BRA.CONV ~URZ, `(.L_x_986) ;  /* 0x000000437f007947 */ /* 0x000fea000b800000 */
[----:B------:R-:W-:Y:S01]  /*7440*/  MOV R82, R85 ;  /* 0x0000005500527202 */ /* 0x000fe20000000f00 */
[----:B-1----:R-:W-:Y:S01]  /*7450*/  IMAD.MOV.U32 R84, RZ, RZ, 0x1f ;  /* 0x0000001fff547424 */ /* 0x002fe200078e00ff */
[----:B------:R-:W-:Y:S02]  /*7460*/  MOV R83, 0x7480 ;  /* 0x0000748000537802 */ /* 0x000fe40000000f00 */
[----:B0-2--5:R-:W-:Y:S05]  /*7470*/  CALL.REL.NOINC `($__internal_40_$__cuda_sm70_shflsync_idx_p) ;  /* 0x000056c000007944 */ /* 0x025fea0003c00000 */
.L_x_986:
[----:B------:R-:W-:Y:S05]  /*7480*/  BRA.DIV ~URZ, `(.L_x_987) ;  /* 0x00004f027f007947 */ /* 0x000fea000b800000 */
[----:B-----5:R-:W3:Y:S04]  /*7490*/  SHFL.IDX PT, R80, R80, RZ, 0x1f ;  /* 0x00001fff50507589 */ /* 0x020ee800000e0000 */
[----:B------:R-:W4:Y:S04]  /*74a0*/  SHFL.IDX PT, R81, R81, RZ, 0x1f ;  /* 0x00001fff51517589 */ /* 0x000f2800000e0000 */
[----:B------:R-:W0:Y:S04]  /*74b0*/  SHFL.UP PT, R141, R141, 0x1, RZ ;  /* 0x042000008d8d7989 */ /* 0x000e2800000e00ff */
[----:B------:R-:W2:Y:S02]  /*74c0*/  SHFL.UP PT, R85, R85, 0x1, RZ ;  /* 0x0420000055557989 */ /* 0x000ea400000e00ff */
.L_x_1040:
        /* <DEDUP_REMOVED lines=15> */
.L_x_982:
[----:B01----:R-:W-:Y:S05]  /*75c0*/  BSYNC B0 ;  /* 0x0000000000007941 */ /* 0x003fea0003800000 */
.L_x_981:
[----:B------:R-:W-:Y:S01]  /*75d0*/  WARPSYNC 0xffffffff ;  /* 0xffffffff00007948 */ /* 0x000fe20003800000 */
[----:B------:R-:W-:Y:S01]  /*75e0*/  BAR.SYNC.DEFER_BLOCKING 0x0 ;  /* 0x0000000000007b1d */ /* 0x000fe20000010000 */
[C---:B------:R-:W-:Y:S01]  /*75f0*/  LEA.HI R85, R95.reuse, R95, RZ, 0x1e ;  /* 0x0000005f5f557211 */ /* 0x040fe200078ff0ff */
[C---:B--2--5:R-:W-:Y:S01]  /*7600*/  FMUL.FTZ R82, R16.reuse, R0 ;  /* 0x0000000010527220 */ /* 0x064fe20000410000 */
[----:B------:R-:W-:Y:S01]  /*7610*/  LOP3.LUT R156, R95, 0x1f, RZ, 0xc0, !PT ;  /* 0x0000001f5f9c7812 */ /* 0x000fe200078ec0ff */
[----:B------:R-:W-:Y:S01]  /*7620*/  FFMA.FTZ R83, R16, R110, R111 ;  /* 0x0000006e10537223 */ /* 0x000fe2000001006f */
[----:B------:R-:W-:Y:S01]  /*7630*/  MOV R84, UR7 ;  /* 0x0000000700547c02 */ /* 0x000fe20008000f00 */
        /* <DEDUP_REMOVED lines=75> */
.L_x_1041:
        /* <DEDUP_REMOVED lines=26> */
.L_x_1042:
        /* <DEDUP_REMOVED lines=20> */
.L_x_989:
[----:B01----:R-:W-:Y:S05]  /*7dd0*/  BSYNC B0 ;  /* 0x0000000000007941 */ /* 0x003fea0003800000 */
.L_x_988:
        /* <DEDUP_REMOVED lines=19> */
[----:B------:R-:W-:-:S04]  /*7f10*/  FFMA.FTZ R25, R25, R24, R102 ;  /* 0x0000001819197223 */ /* 0x000fc80000010066 */
[----:B------:R-:W-:-:S04]  /*7f20*/  FFMA.FTZ R26, R26, R25, R103 ;  /* 0x000000191a1a7223 */ /* 0x000fc80000010067 */
[----:B------:R-:W-:-:S04]  /*7f30*/  FFMA.FTZ R100, R27, R26, R100 ;  /* 0x0000001a1b647223 */ /* 0x000fc80000010064 */
[----:B------:R-:W-:Y:S01]  /*7f40*/  FFMA.FTZ R101, R28, R100, R101 ;  /* 0x000000641c657223 */ /* 0x000fe20000010065 */
[----:B------:R-:W-:-:S03]  /*7f50*/  MOV R0, UR7 ;  /* 0x0000000700007c02 */ /* 0x000fc60008000f00 */
[----:B------:R-:W-:Y:S02]  /*7f60*/  FFMA.FTZ R29, R29, R101, R98 ;  /* 0x000000651d1d7223 */ /* 0x000fe40000010062 */
[----:B------:R0:W-:Y:S02]  /*7f70*/  @!P0 STS.64 [R0.X8+0x7750], R80 ;  /* 0x0077505000008388 */ /* 0x0001e40000008a00 */
[----:B------:R-:W-:Y:S01]  /*7f80*/  FFMA.FTZ R30, R30, R29, R99 ;  /* 0x0000001d1e1e7223 */ /* 0x000fe20000010063 */
[----:B------:R-:W-:-:S03]  /*7f90*/  HADD2.F32 R16, -RZ, R139.H0_H0 ;  /* 0x2000008bff107230 */ /* 0x000fc60000004100 */
[----:B------:R-:W-:Y:S01]  /*7fa0*/  FFMA.FTZ R31, R31, R30, R96 ;  /* 0x0000001e1f1f7223 */ /* 0x000fe20000010060 */
[----:B0-----:R-:W-:-:S03]  /*7fb0*/  HADD2.F32 R0, -RZ, R140.H0_H0 ;  /* 0x2000008cff007230 */ /* 0x001fc60000004100 */
[----:B------:R-:W-:Y:S01]  /*7fc0*/  FFMA.FTZ R98, R32, R31, R97 ;  /* 0x0000001f20627223 */ /* 0x000fe20000010061 */
[----:B------:R-:W-:Y:S01]  /*7fd0*/  HADD2.F32 R80, -RZ, R137.H0_H0 ;  /* 0x20000089ff507230 */ /* 0x000fe20000004100 */
[C---:B------:R-:W-:Y:S02]  /*7fe0*/  FMUL.FTZ R19, R48.reuse, R0 ;  /* 0x0000000030137220 */ /* 0x040fe40000410000 */
[----:B------:R-:W-:Y:S02]  /*7ff0*/  FMUL.FTZ R21, R47, R16 ;  /* 0x000000102f157220 */ /* 0x000fe40000410000 */
[----:B------:R-:W-:Y:S02]  /*8000*/  FFMA.FTZ R19, R17, -R19, R134 ;  /* 0x8000001311137223 */ /* 0x000fe40000010086 */
[----:B------:R-:W-:Y:S02]  /*8010*/  FMUL.FTZ R27, R48, R98 ;  /* 0x00000062301b7220 */ /* 0x000fe40000410000 */
[----:B------:R-:W-:Y:S01]  /*8020*/  FMUL.FTZ R86, R44, R85 ;  /* 0x000000552c567220 */ /* 0x000fe20000410000 */
[----:B------:R-:W-:Y:S01]  /*8030*/  HADD2.F32 R81, -RZ, R136.H0_H0 ;  /* 0x20000088ff517230 */ /* 0x000fe20000004100 */
[----:B------:R-:W-:-:S02]  /*8040*/  FFMA.FTZ R21, R18, -R21, R135 ;  /* 0x8000001512157223 */ /* 0x000fc40000010087 */
[----:B------:R-:W-:Y:S02]  /*8050*/  FMUL.FTZ R83, R46, R80 ;  /* 0x000000502e537220 */ /* 0x000fe40000410000 */
[----:B------:R-:W-:Y:S02]  /*8060*/  FMUL.FTZ R28, R47, R31 ;  /* 0x0000001f2f1c7220 */ /* 0x000fe40000410000 */
[----:B------:R-:W-:Y:S02]  /*8070*/  FFMA.FTZ R87, R19, R27, RZ ;  /* 0x0000001b13577223 */ /* 0x000fe400000100ff */
[C---:B------:R-:W-:Y:S02]  /*8080*/  FFMA.FTZ R86, R13.reuse, -R86, R120 ;  /* 0x800000560d567223 */ /* 0x040fe40000010078 */
[----:B------:R-:W-:Y:S02]  /*8090*/  FMUL.FTZ R32, R13, R101 ;  /* 0x000000650d207220 */ /* 0x000fe40000410000 */
[----:B------:R-:W-:-:S02]  /*80a0*/  FMUL.FTZ R96, R101, UR43 ;  /* 0x0000002b65607c20 */ /* 0x000fc40008410000 */
[----:B------:R-:W-:Y:S02]  /*80b0*/  FMUL.FTZ R13, R44, R101 ;  /* 0x000000652c0d7220 */ /* 0x000fe40000410000 */
[----:B------:R-:W5:Y:S01]  /*80c0*/  LDL.LU R101, [R1+0x44] ;  /* 0x0000440001657983 */ /* 0x000f620000300800 */
[----:B------:R-:W-:Y:S02]  /*80d0*/  FMUL.FTZ R84, R45, R81 ;  /* 0x000000512d547220 */ /* 0x000fe40000410000 */
[----:B------:R-:W-:Y:S02]  /*80e0*/  FFMA.FTZ R83, R15, -R83, R141 ;  /* 0x800000530f537223 */ /* 0x000fe4000001008d */
[----:B------:R-:W-:Y:S02]  /*80f0*/  FFMA.FTZ R87, R21, R28, R87 ;  /* 0x0000001c15577223 */ /* 0x000fe40000010057 */
[----:B------:R-:W-:Y:S02]  /*8100*/  FMUL.FTZ R20, R46, R30 ;  /* 0x0000001e2e147220 */ /* 0x000fe40000410000 */
[----:B------:R-:W-:-:S02]  /*8110*/  FFMA.FTZ R84, R14, -R84, R119 ;  /* 0x800000540e547223 */ /* 0x000fc40000010077 */
[----:B------:R-:W-:Y:S02]  /*8120*/  FFMA.FTZ R87, R83, R20, R87 ;  /* 0x0000001453577223 */ /* 0x000fe40000010057 */
[----:B------:R-:W-:-:S04]  /*8130*/  FMUL.FTZ R82, R45, R29 ;  /* 0x0000001d2d527220 */ /* 0x000fc80000410000 */
[----:B------:R-:W-:Y:S02]  /*8140*/  FFMA.FTZ R87, R84, R82, R87 ;  /* 0x0000005254577223 */ /* 0x000fe40000010057 */
[C---:B------:R-:W-:Y:S02]  /*8150*/  FMUL.FTZ R96, R86.reuse, R96 ;  /* 0x0000006056607220 */ /* 0x040fe40000410000 */
[----:B------:R-:W-:Y:S01]  /*8160*/  FFMA.FTZ R87, R86, R13, R87 ;  /* 0x0000000d56577223 */ /* 0x000fe20000010057 */
[----:B------:R-:W-:Y:S01]  /*8170*/  HADD2.F32 R86, -RZ, R132.H0_H0 ;  /* 0x20000084ff567230 */ /* 0x000fe20000004100 */
[-C--:B----4-:R-:W-:Y:S02]  /*8180*/  FFMA.FTZ R107, R44, R32.reuse, R107 ;  /* 0x000000202c6b7223 */ /* 0x090fe4000001006b */
[----:B------:R-:W-:-:S03]  /*8190*/  FFMA.FTZ R32, R85, R32, R96 ;  /* 0x0000002055207223 */ /* 0x000fc60000010060 */
[----:B------:R-:W-:Y:S01]  /*81a0*/  STL [R1+0x50], R107 ;  /* 0x0000506b01007387 */ /* 0x000fe20000100800 */
[----:B------:R-:W-:-:S03]  /*81b0*/  FMUL.FTZ R96, R43, R86 ;  /* 0x000000562b607220 */ /* 0x000fc60000410000 */
[----:B------:R-:W4:Y:S01]  /*81c0*/  LDL.LU R102, [R1+0x40] ;  /* 0x0000400001667983 */ /* 0x000f220000300800 */
[C---:B------:R-:W-:Y:S02]  /*81d0*/  FFMA.FTZ R96, R12.reuse, -R96, R121 ;  /* 0x800000600c607223 */ /* 0x040fe40000010079 */
[----:B------:R-:W-:-:S04]  /*81e0*/  FMUL.FTZ R12, R12, R100 ;  /* 0x000000640c0c7220 */ /* 0x000fc80000410000 */
[----:B--2---:R-:W-:-:S05]  /*81f0*/  FFMA.FTZ R159, R43, R12, R159 ;  /* 0x0000000c2b9f7223 */ /* 0x004fca000001009f */
[----:B------:R-:W-:Y:S04]  /*8200*/  STL [R1+0x4c], R159 ;  /* 0x00004c9f01007387 */ /* 0x000fe80000100800 */
[----:B------:R-:W2:Y:S01]  /*8210*/  LDL.LU R99, [R1+0x3c] ;  /* 0x00003c0001637983 */ /* 0x000ea20000300800 */
[----:B------:R-:W-:Y:S02]  /*8220*/  FMUL.FTZ R13, R85, R13 ;  /* 0x0000000d550d7220 */ /* 0x000fe40000410000 */
[----:B------:R-:W-:Y:S02]  /*8230*/  FMUL.FTZ R85, R100, UR43 ;  /* 0x0000002b64557c20 */ /* 0x000fe40008410000 */
[----:B------:R-:W-:Y:S02]  /*8240*/  FMUL.FTZ R100, R43, R100 ;  /* 0x000000642b647220 */ /* 0x000fe40000410000 */
[----:B------:R-:W-:-:S04]  /*8250*/  FMUL.FTZ R85, R96, R85 ;  /* 0x0000005560557220 */ /* 0x000fc80000410000 */
[C---:B------:R-:W-:Y:S02]  /*8260*/  FFMA.FTZ R85, R86.reuse, R12, R85 ;  /* 0x0000000c56557223 */ /* 0x040fe40000010055 */
[-C--:B------:R-:W-:Y:S01]  /*8270*/  FMUL.FTZ R12, R86, R100.reuse ;  /* 0x00000064560c7220 */ /* 0x080fe20000410000 */
[----:B------:R-:W-:Y:S01]  /*8280*/  HADD2.F32 R86, -RZ, R118.H0_H0 ;  /* 0x20000076ff567230 */ /* 0x000fe20000004100 */
[----:B------:R-:W-:-:S04]  /*8290*/  FFMA.FTZ R87, R96, R100, R87 ;  /* 0x0000006460577223 */ /* 0x000fc80000010057 */
[----:B------:R-:W-:Y:S02]  /*82a0*/  FMUL.FTZ R96, R42, R86 ;  /* 0x000000562a607220 */ /* 0x000fe40000410000 */
[----:B------:R-:W-:Y:S02]  /*82b0*/  FMUL.FTZ R97, R26, UR43 ;  /* 0x0000002b1a617c20 */ /* 0x000fe40008410000 */
[C---:B------:R-:W-:Y:S02]  /*82c0*/  FFMA.FTZ R96, R11.reuse, -R96, R122 ;  /* 0x800000600b607223 */ /* 0x040fe4000001007a */
[-C--:B------:R-:W-:Y:S02]  /*82d0*/  FMUL.FTZ R11, R11, R26.reuse ;  /* 0x0000001a0b0b7220 */ /* 0x080fe40000410000 */
[----:B------:R-:W-:Y:S02]  /*82e0*/  FMUL.FTZ R97, R96, R97 ;  /* 0x0000006160617220 */ /* 0x000fe40000410000 */
[----:B------:R-:W-:-:S02]  /*82f0*/  FMUL.FTZ R26, R42, R26 ;  /* 0x0000001a2a1a7220 */ /* 0x000fc40000410000 */
[-C--:B---3--:R-:W-:Y:S02]  /*8300*/  FFMA.FTZ R156, R42, R11.reuse, R156 ;  /* 0x0000000b2a9c7223 */ /* 0x088fe4000001009c */
[----:B------:R-:W-:Y:S02]  /*8310*/  FFMA.FTZ R100, R86, R11, R97 ;  /* 0x0000000b56647223 */ /* 0x000fe40000010061 */
        /* <DEDUP_REMOVED lines=13> */
[----:B------:R-:W-:Y:S01]  /*83f0*/  HADD2.F32 R25, -RZ, R116.H0_H0 ;  /* 0x20000074ff197230 */ /* 0x000fe20000004100 */
[----:B------:R-:W-:-:S04]  /*8400*/  FMUL.FTZ R86, R24, UR43 ;  /* 0x0000002b18567c20 */ /* 0x000fc80008410000 */
[----:B------:R-:W-:Y:S01]  /*8410*/  FMUL.FTZ R26, R40, R25 ;  /* 0x00000019281a7220 */ /* 0x000fe20000410000 */
[----:B------:R-:W-:Y:S03]  /*8420*/  STL [R1+0x48], R156 ;  /* 0x0000489c01007387 */ /* 0x000fe60000100800 */
[C---:B------:R-:W-:Y:S01]  /*8430*/  FFMA.FTZ R26, R9.reuse, -R26, R124 ;  /* 0x8000001a091a7223 */ /* 0x040fe2000001007c */
[----:B------:R0:W-:Y:S01]  /*8440*/  STL [R1+0x44], R101 ;  /* 0x0000446501007387 */ /* 0x0001e20000100800 */
[----:B------:R-:W-:Y:S02]  /*8450*/  FMUL.FTZ R9, R9, R24 ;  /* 0x0000001809097220 */ /* 0x000fe40000410000 */
[----:B------:R-:W-:Y:S02]  /*8460*/  FMUL.FTZ R86, R26, R86 ;  /* 0x000000561a567220 */ /* 0x000fe40000410000 */
[----:B------:R-:W-:Y:S01]  /*8470*/  FMUL.FTZ R24, R40, R24 ;  /* 0x0000001828187220 */ /* 0x000fe20000410000 */
[----:B0-----:R-:W3:Y:S01]  /*8480*/  LDL.LU R101, [R1+0x38] ;  /* 0x0000380001657983 */ /* 0x001ee20000300800 */
[----:B------:R-:W-:-:S02]  /*8490*/  FFMA.FTZ R96, R25, R9, R86 ;  /* 0x0000000919607223 */ /* 0x000fc40000010056 */
[-C--:B------:R-:W-:Y:S02]  /*84a0*/  FFMA.FTZ R87, R26, R24.reuse, R87 ;  /* 0x000000181a577223 */ /* 0x080fe40000010057 */
[----:B----4-:R-:W-:Y:S02]  /*84b0*/  FFMA.FTZ R102, R40, R9, R102 ;  /* 0x0000000928667223 */ /* 0x010fe40000010066 */
[----:B------:R-:W-:Y:S01]  /*84c0*/  FMUL.FTZ R9, R25, R24 ;  /* 0x0000001819097220 */ /* 0x000fe20000410000 */
[----:B------:R-:W-:Y:S02]  /*84d0*/  HADD2.F32 R25, -RZ, R115.H0_H0 ;  /* 0x20000073ff197230 */ /* 0x000fe40000004100 */
[----:B------:R0:W-:Y:S03]  /*84e0*/  STL [R1+0x40], R102 ;  /* 0x0000406601007387 */ /* 0x0001e60000100800 */
[----:B------:R-:W-:Y:S01]  /*84f0*/  FMUL.FTZ R24, R39, R25 ;  /* 0x0000001927187220 */ /* 0x000fe20000410000 */
[----:B0-----:R-:W4:Y:S03]  /*8500*/  LDL.LU R102, [R1+0x34] ;  /* 0x0000340001667983 */ /* 0x001f260000300800 */
[----:B------:R-:W-:-:S02]  /*8510*/  FFMA.FTZ R24, R8, -R24, R125 ;  /* 0x8000001808187223 */ /* 0x000fc4000001007d */
[----:B------:R-:W-:-:S04]  /*8520*/  FMUL.FTZ R8, R8, R23 ;  /* 0x0000001708087220 */ /* 0x000fc80000410000 */
[----:B--2---:R-:W-:-:S05]  /*8530*/  FFMA.FTZ R99, R39, R8, R99 ;  /* 0x0000000827637223 */ /* 0x004fca0000010063 */
[----:B------:R0:W-:Y:S04]  /*8540*/  STL [R1+0x3c], R99 ;  /* 0x00003c6301007387 */ /* 0x0001e80000100800 */
[----:B0-----:R-:W2:Y:S01]  /*8550*/  LDL.LU R99, [R1+0x30] ;  /* 0x0000300001637983 */ /* 0x001ea20000300800 */
[----:B------:R-:W-:-:S04]  /*8560*/  FMUL.FTZ R26, R23, UR43 ;  /* 0x0000002b171a7c20 */ /* 0x000fc80008410000 */
[C---:B------:R-:W-:Y:S02]  /*8570*/  FMUL.FTZ R86, R24.reuse, R26 ;  /* 0x0000001a18567220 */ /* 0x040fe40000410000 */
[----:B------:R-:W-:Y:S02]  /*8580*/  FMUL.FTZ R26, R39, R23 ;  /* 0x00000017271a7220 */ /* 0x000fe40000410000 */
[C---:B------:R-:W-:Y:S02]  /*8590*/  FFMA.FTZ R8, R25.reuse, R8, R86 ;  /* 0x0000000819087223 */ /* 0x040fe40000010056 */
[-C--:B------:R-:W-:Y:S02]  /*85a0*/  FFMA.FTZ R23, R24, R26.reuse, R87 ;  /* 0x0000001a18177223 */ /* 0x080fe40000010057 */
[----:B------:R-:W-:Y:S01]  /*85b0*/  FMUL.FTZ R25, R25, R26 ;  /* 0x0000001a19197220 */ /* 0x000fe20000410000 */
[----:B------:R-:W-:Y:S01]  /*85c0*/  HADD2.F32 R26, -RZ, R114.H0_H0 ;  /* 0x20000072ff1a7230 */ /* 0x000fe20000004100 */
[----:B------:R-:W-:-:S04]  /*85d0*/  FMUL.FTZ R86, R22, UR43 ;  /* 0x0000002b16567c20 */ /* 0x000fc80008410000 */
[----:B------:R-:W-:-:S04]  /*85e0*/  FMUL.FTZ R24, R38, R26 ;  /* 0x0000001a26187220 */ /* 0x000fc80000410000 */
[C---:B------:R-:W-:Y:S02]  /*85f0*/  FFMA.FTZ R24, R6.reuse, -R24, R126 ;  /* 0x8000001806187223 */ /* 0x040fe4000001007e */
[----:B------:R-:W-:Y:S02]  /*8600*/  FMUL.FTZ R6, R6, R22 ;  /* 0x0000001606067220 */ /* 0x000fe40000410000 */
[----:B------:R-:W-:-:S04]  /*8610*/  FMUL.FTZ R86, R24, R86 ;  /* 0x0000005618567220 */ /* 0x000fc80000410000 */
[----:B------:R-:W-:-:S04]  /*8620*/  FFMA.FTZ R86, R26, R6, R86 ;  /* 0x000000061a567223 */ /* 0x000fc80000010056 */
[----:B------:R-:W-:Y:S01]  /*8630*/  FADD.FTZ R152, R86, R152 ;  /* 0x0000009856987221 */ /* 0x000fe20000010000 */
[----:B------:R-:W-:-:S05]  /*8640*/  HADD2.F32 R86, -RZ, R113.H0_H0 ;  /* 0x20000071ff567230 */ /* 0x000fca0000004100 */
[----:B------:R-:W-:-:S04]  /*8650*/  FMUL.FTZ R87, R37, R86 ;  /* 0x0000005625577220 */ /* 0x000fc80000410000 */
[C---:B------:R-:W-:Y:S02]  /*8660*/  FFMA.FTZ R87, R5.reuse, -R87, R127 ;  /* 0x8000005705577223 */ /* 0x040fe4000001007f */
[----:B------:R-:W-:Y:S02]  /*8670*/  FMUL.FTZ R5, R5, R106 ;  /* 0x0000006a05057220 */ /* 0x000fe40000410000 */
[----:B---3--:R-:W-:Y:S02]  /*8680*/  FFMA.FTZ R101, R38, R6, R101 ;  /* 0x0000000626657223 */ /* 0x008fe40000010065 */
[----:B------:R-:W-:-:S03]  /*8690*/  FMUL.FTZ R6, R106, UR43 ;  /* 0x0000002b6a067c20 */ /* 0x000fc60008410000 */
[----:B------:R0:W-:Y:S01]  /*86a0*/  STL [R1+0x38], R101 ;  /* 0x0000386501007387 */ /* 0x0001e20000100800 */
[----:B------:R-:W-:-:S04]  /*86b0*/  FMUL.FTZ R6, R87, R6 ;  /* 0x0000000657067220 */ /* 0x000fc80000410000 */
[----:B------:R-:W-:Y:S01]  /*86c0*/  FFMA.FTZ R6, R86, R5, R6 ;  /* 0x0000000556067223 */ /* 0x000fe20000010006 */
[----:B0-----:R-:W3:Y:S01]  /*86d0*/  LDL.LU R101, [R1+0x2c] ;  /* 0x00002c0001657983 */ /* 0x001ee20000300800 */
[----:B------:R-:W-:-:S03]  /*86e0*/  FADD.FTZ R150, R96, R150 ;  /* 0x0000009660967221 */ /* 0x000fc60000010000 */
[----:B------:R-:W5:Y:S01]  /*86f0*/  LDL.LU R104, [R1+0x28] ;  /* 0x0000280001687983 */ /* 0x000f620000300800 */
[----:B------:R-:W-:Y:S02]  /*8700*/  FADD.FTZ R151, R8, R151 ;  /* 0x0000009708977221 */ /* 0x000fe40000010000 */
[----:B----4-:R-:W-:Y:S01]  /*8710*/  FFMA.FTZ R102, R37, R5, R102 ;  /* 0x0000000525667223 */ /* 0x010fe20000010066 */
[----:B------:R-:W-:-:S05]  /*8720*/  HADD2.F32 R5, -RZ, R112.H0_H0 ;  /* 0x20000070ff057230 */ /* 0x000fca0000004100 */
[----:B------:R-:W-:-:S04]  /*8730*/  FMUL.FTZ R96, R36, R5 ;  /* 0x0000000524607220 */ /* 0x000fc80000410000 */
[C---:B------:R-:W-:Y:S02]  /*8740*/  FFMA.FTZ R96, R3.reuse, -R96, R129 ;  /* 0x8000006003607223 */ /* 0x040fe40000010081 */
[----:B------:R-:W-:Y:S01]  /*8750*/  FMUL.FTZ R3, R3, R109 ;  /* 0x0000006d03037220 */ /* 0x000fe20000410000 */
[----:B------:R0:W-:Y:S04]  /*8760*/  STL [R1+0x34], R102 ;  /* 0x0000346601007387 */ /* 0x0001e80000100800 */
[----:B------:R-:W4:Y:S01]  /*8770*/  LDL.LU R103, [R1+0x24] ;  /* 0x0000240001677983 */ /* 0x000f220000300800 */
[----:B--2---:R-:W-:-:S05]  /*8780*/  FFMA.FTZ R99, R36, R3, R99 ;  /* 0x0000000324637223 */ /* 0x004fca0000010063 */
[----:B------:R1:W-:Y:S04]  /*8790*/  STL [R1+0x30], R99 ;  /* 0x0000306301007387 */ /* 0x0003e80000100800 */
[----:B0-----:R-:W2:Y:S04]  /*87a0*/  LDL.LU R102, [R1+0x54] ;  /* 0x0000540001667983 */ /* 0x001ea80000300800 */
[----:B------:R-:W2:Y:S01]  /*87b0*/  LDL.LU R8, [R1+0x58] ;  /* 0x0000580001087983 */ /* 0x000ea20000300800 */
[----:B------:R-:W-:Y:S01]  /*87c0*/  FADD.FTZ R153, R6, R153 ;  /* 0x0000009906997221 */ /* 0x000fe20000010000 */
[----:B-1----:R-:W-:Y:S01]  /*87d0*/  HADD2.F32 R99, -RZ, R51.H0_H0 ;  /* 0x20000033ff637230 */ /* 0x002fe20000004100 */
[----:B------:R-:W-:-:S02]  /*87e0*/  FMUL.FTZ R6, R109, UR43 ;  /* 0x0000002b6d067c20 */ /* 0x000fc40008410000 */
[----:B------:R-:W-:Y:S02]  /*87f0*/  FADD.FTZ R149, R97, R149 ;  /* 0x0000009561957221 */ /* 0x000fe40000010000 */
[----:B------:R-:W-:Y:S02]  /*8800*/  FMUL.FTZ R97, R35, R99 ;  /* 0x0000006323617220 */ /* 0x000fe40000410000 */
[----:B------:R-:W-:Y:S02]  /*8810*/  FMUL.FTZ R6, R96, R6 ;  /* 0x0000000660067220 */ /* 0x000fe40000410000 */
[C---:B------:R-:W-:Y:S02]  /*8820*/  FFMA.FTZ R97, R4.reuse, -R97, R128 ;  /* 0x8000006104617223 */ /* 0x040fe40000010080 */
[----:B------:R-:W-:Y:S02]  /*8830*/  FFMA.FTZ R6, R5, R3, R6 ;  /* 0x0000000305067223 */ /* 0x000fe40000010006 */
[----:B------:R-:W-:-:S02]  /*8840*/  FMUL.FTZ R4, R4, R108 ;  /* 0x0000006c04047220 */ /* 0x000fc40000410000 */
[----:B------:R-:W-:Y:S02]  /*8850*/  FMUL.FTZ R3, R108, UR43 ;  /* 0x0000002b6c037c20 */ /* 0x000fe40008410000 */
[----:B------:R-:W-:Y:S01]  /*8860*/  FADD.FTZ R148, R100, R148 ;  /* 0x0000009464947221 */ /* 0x000fe20000010000 */
[----:B------:R-:W-:Y:S01]  /*8870*/  HADD2.F32 R100, -RZ, R50.H0_H0 ;  /* 0x20000032ff647230 */ /* 0x000fe20000004100 */
[----:B------:R-:W-:-:S04]  /*8880*/  FMUL.FTZ R3, R97, R3 ;  /* 0x0000000361037220 */ /* 0x000fc80000410000 */
[----:B------:R-:W-:-:S04]  /*8890*/  FFMA.FTZ R3, R99, R4, R3 ;  /* 0x0000000463037223 */ /* 0x000fc80000010003 */
[----:B------:R-:W-:Y:S02]  /*88a0*/  FADD.FTZ R155, R3, R155 ;  /* 0x0000009b039b7221 */ /* 0x000fe40000010000 */
[----:B------:R-:W-:Y:S02]  /*88b0*/  FMUL.FTZ R3, R111, UR43 ;  /* 0x0000002b6f037c20 */ /* 0x000fe40008410000 */
[----:B------:R-:W-:Y:S02]  /*88c0*/  FMUL.FTZ R14, R14, R29 ;  /* 0x0000001d0e0e7220 */ /* 0x000fe40000410000 */
[----:B------:R-:W-:-:S04]  /*88d0*/  FMUL.FTZ R29, R29, UR43 ;  /* 0x0000002b1d1d7c20 */ /* 0x000fc80008410000 */
[----:B------:R-:W-:Y:S01]  /*88e0*/  FMUL.FTZ R84, R84, R29 ;  /* 0x0000001d54547220 */ /* 0x000fe20000410000 */
[----:B------:R-:W-:Y:S01]  /*88f0*/  HADD2.F32 R29, -RZ, R49.H0_H0 ;  /* 0x20000031ff1d7230 */ /* 0x000fe20000004100 */
[----:B---3--:R-:W-:-:S05]  /*8900*/  FFMA.FTZ R101, R35, R4, R101 ;  /* 0x0000000423657223 */ /* 0x008fca0000010065 */
[----:B------:R0:W-:Y:S02]  /*8910*/  STL [R1+0x2c], R101 ;  /* 0x00002c6501007387 */ /* 0x0001e40000100800 */
[----:B0-----:R-:W-:-:S04]  /*8920*/  FMUL.FTZ R101, R34, R100 ;  /* 0x0000006422657220 */ /* 0x001fc80000410000 */
[C---:B------:R-:W-:Y:S02]  /*8930*/  FFMA.FTZ R101, R7.reuse, -R101, R130 ;  /* 0x8000006507657223 */ /* 0x040fe40000010082 */
[----:B------:R-:W-:Y:S02]  /*8940*/  FMUL.FTZ R7, R7, R111 ;  /* 0x0000006f07077220 */ /* 0x000fe40000410000 */
[----:B------:R-:W-:Y:S02]  /*8950*/  FMUL.FTZ R3, R101, R3 ;  /* 0x0000000365037220 */ /* 0x000fe40000410000 */
[-C--:B-----5:R-:W-:Y:S02]  /*8960*/  FFMA.FTZ R104, R34, R7.reuse, R104 ;  /* 0x0000000722687223 */ /* 0x0a0fe40000010068 */
[----:B------:R-:W-:Y:S02]  /*8970*/  FFMA.FTZ R3, R100, R7, R3 ;  /* 0x0000000764037223 */ /* 0x000fe40000010003 */
[----:B------:R-:W-:-:S02]  /*8980*/  FMUL.FTZ R7, R15, R30 ;  /* 0x0000001e0f077220 */ /* 0x000fc40000410000 */
[----:B------:R-:W-:Y:S02]  /*8990*/  FMUL.FTZ R30, R30, UR43 ;  /* 0x0000002b1e1e7c20 */ /* 0x000fe40008410000 */
[----:B------:R-:W-:Y:S02]  /*89a0*/  FADD.FTZ R154, R6, R154 ;  /* 0x0000009a069a7221 */ /* 0x000fe40000010000 */
[----:B------:R-:W-:Y:S02]  /*89b0*/  FMUL.FTZ R30, R83, R30 ;  /* 0x0000001e531e7220 */ /* 0x000fe40000410000 */
[----:B------:R-:W-:Y:S02]  /*89c0*/  FMUL.FTZ R6, R33, R29 ;  /* 0x0000001d21067220 */ /* 0x000fe40000410000 */
[----:B------:R-:W-:Y:S02]  /*89d0*/  FADD.FTZ R157, R3, R157 ;  /* 0x0000009d039d7221 */ /* 0x000fe40000010000 */
[----:B------:R-:W-:-:S02]  /*89e0*/  FFMA.FTZ R6, R2, -R6, R131 ;  /* 0x8000000602067223 */ /* 0x000fc40000010083 */
[----:B------:R-:W-:Y:S02]  /*89f0*/  FMUL.FTZ R3, R110, UR43 ;  /* 0x0000002b6e037c20 */ /* 0x000fe40008410000 */
[----:B------:R-:W-:Y:S02]  /*8a00*/  FMUL.FTZ R2, R2, R110 ;  /* 0x0000006e02027220 */ /* 0x000fe40000410000 */
[----:B------:R-:W-:Y:S01]  /*8a10*/  FMUL.FTZ R3, R6, R3 ;  /* 0x0000000306037220 */ /* 0x000fe20000410000 */
[----:B------:R-:W-:Y:S03]  /*8a20*/  STL [R1+0x28], R104 ;  /* 0x0000286801007387 */ /* 0x000fe60000100800 */
[----:B------:R-:W-:-:S04]  /*8a30*/  FFMA.FTZ R3, R29, R2, R3 ;  /* 0x000000021d037223 */ /* 0x000fc80000010003 */
[----:B------:R-:W-:Y:S02]  /*8a40*/  FADD.FTZ R138, R3, R138 ;  /* 0x0000008a038a7221 */ /* 0x000fe40000010000 */
[----:B------:R-:W-:Y:S02]  /*8a50*/  FMUL.FTZ R27, R0, R27 ;  /* 0x0000001b001b7220 */ /* 0x000fe40000410000 */
[----:B------:R-:W-:Y:S02]  /*8a60*/  FMUL.FTZ R28, R16, R28 ;  /* 0x0000001c101c7220 */ /* 0x000fe40000410000 */
[----:B------:R-:W-:-:S04]  /*8a70*/  FMUL.FTZ R110, R33, R110 ;  /* 0x0000006e216e7220 */ /* 0x000fc80000410000 */
[-C--:B------:R-:W-:Y:S02]  /*8a80*/  FMUL.FTZ R6, R6, R110.reuse ;  /* 0x0000006e06067220 */ /* 0x080fe40000410000 */
[----:B------:R-:W-:Y:S02]  /*8a90*/  FMUL.FTZ R29, R29, R110 ;  /* 0x0000006e1d1d7220 */ /* 0x000fe40000410000 */
[----:B------:R-:W-:-:S04]  /*8aa0*/  FMUL.FTZ R15, R34, R111 ;  /* 0x0000006f220f7220 */ /* 0x000fc80000410000 */
[----:B------:R-:W-:Y:S02]  /*8ab0*/  FMUL.FTZ R100, R100, R15 ;  /* 0x0000000f64647220 */ /* 0x000fe40000410000 */
[----:B------:R-:W-:-:S04]  /*8ac0*/  FMUL.FTZ R109, R36, R109 ;  /* 0x0000006d246d7220 */ /* 0x000fc80000410000 */
[----:B------:R-:W-:Y:S02]  /*8ad0*/  FMUL.FTZ R5, R5, R109 ;  /* 0x0000006d05057220 */ /* 0x000fe40000410000 */
[----:B----4-:R-:W-:-:S05]  /*8ae0*/  FFMA.FTZ R103, R33, R2, R103 ;  /* 0x0000000221677223 */ /* 0x010fca0000010067 */
[----:B------:R-:W-:Y:S01]  /*8af0*/  STL [R1+0x24], R103 ;  /* 0x0000246701007387 */ /* 0x000fe20000100800 */
[-C--:B--2---:R-:W-:Y:S02]  /*8b00*/  FFMA.FTZ R8, R46, R7.reuse, R8 ;  /* 0x000000072e087223 */ /* 0x084fe40000010008 */
[C---:B------:R-:W-:Y:S02]  /*8b10*/  FFMA.FTZ R7, R80.reuse, R7, R30 ;  /* 0x0000000750077223 */ /* 0x040fe4000001001e */
[----:B------:R-:W-:Y:S02]  /*8b20*/  FMUL.FTZ R80, R80, R20 ;  /* 0x0000001450507220 */ /* 0x000fe40000410000 */
[----:B------:R-:W-:Y:S02]  /*8b30*/  FMUL.FTZ R20, R18, R31 ;  /* 0x0000001f12147220 */ /* 0x000fe40000410000 */
[----:B------:R-:W-:Y:S02]  /*8b40*/  FMUL.FTZ R18, R31, UR43 ;  /* 0x0000002b1f127c20 */ /* 0x000fe40008410000 */
[----:B------:R-:W-:-:S02]  /*8b50*/  FFMA.FTZ R102, R45, R14, R102 ;  /* 0x0000000e2d667223 */ /* 0x000fc40000010066 */
[----:B------:R-:W-:Y:S02]  /*8b60*/  FMUL.FTZ R18, R21, R18 ;  /* 0x0000001215127220 */ /* 0x000fe40000410000 */
[----:B------:R-:W-:Y:S01]  /*8b70*/  IMAD.SHL.U32 R21, R95, 0x10, RZ ;  /* 0x000000105f157824 */ /* 0x000fe200078e00ff */
[----:B------:R-:W-:Y:S01]  /*8b80*/  STL [R1+0x54], R102 ;  /* 0x0000546601007387 */ /* 0x000fe20000100800 */
[C---:B------:R-:W-:Y:S02]  /*8b90*/  FFMA.FTZ R14, R81.reuse, R14, R84 ;  /* 0x0000000e510e7223 */ /* 0x040fe40000010054 */
[----:B------:R-:W-:Y:S01]  /*8ba0*/  FMUL.FTZ R81, R81, R82 ;  /* 0x0000005251517220 */ /* 0x000fe20000410000 */
[C---:B------:R-:W-:Y:S01]  /*8bb0*/  IADD3 R2, R21.reuse, 0x1, RZ ;  /* 0x0000000115027810 */ /* 0x040fe20007ffe0ff */
[----:B------:R-:W2:Y:S01]  /*8bc0*/  LDL R83, [R1+0x20] ;  /* 0x0000200001537983 */ /* 0x000ea20000100800 */
[C---:B------:R-:W-:Y:S02]  /*8bd0*/  IADD3 R3, R21.reuse, 0x2, RZ ;  /* 0x0000000215037810 */ /* 0x040fe40007ffe0ff */
[----:B------:R-:W-:Y:S01]  /*8be0*/  IADD3 R4, R21, 0x3, RZ ;  /* 0x0000000315047810 */ /* 0x000fe20007ffe0ff */
[----:B------:R-:W3:Y:S01]  /*8bf0*/  LDL R82, [R1+0x1c] ;  /* 0x00001c0001527983 */ /* 0x000ee20000100800 */
[----:B------:R-:W-:-:S03]  /*8c00*/  LEA.HI.SX32 R2, R2, R21, 0x1b ;  /* 0x0000001502027211 */ /* 0x000fc600078fdaff */
[----:B------:R0:W-:Y:S01]  /*8c10*/  STL [R1+0x58], R8 ;  /* 0x0000580801007387 */ /* 0x0001e20000100800 */
[-C--:B------:R-:W-:Y:S02]  /*8c20*/  LEA.HI.SX32 R3, R3, R21.reuse, 0x1b ;  /* 0x0000001503037211 */ /* 0x080fe400078fdaff */
[-C--:B------:R-:W-:Y:S01]  /*8c30*/  LEA.HI.SX32 R4, R4, R21.reuse, 0x1b ;  /* 0x0000001504047211 */ /* 0x080fe200078fdaff */
[----:B------:R-:W4:Y:S01]  /*8c40*/  LDL R110, [R1+0x18] ;  /* 0x00001800016e7983 */ /* 0x000f220000100800 */
[----:B0-----:R-:W-:-:S05]  /*8c50*/  LEA.HI.SX32 R8, R21, R21, 0x1b ;  /* 0x0000001515087211 */ /* 0x001fca00078fdaff */
[----:B------:R-:W-:Y:S04]  /*8c60*/  STS [R8.X4+0x2100], R27 ;  /* 0x0021001b08007388 */ /* 0x000fe80000004800 */
[----:B------:R-:W-:Y:S04]  /*8c70*/  STS [R2.X4+0x2104], R28 ;  /* 0x0021041c02007388 */ /* 0x000fe80000004800 */
[----:B------:R-:W-:Y:S04]  /*8c80*/  STS [R3.X4+0x2108], R80 ;  /* 0x0021085003007388 */ /* 0x000fe80000004800 */
[----:B------:R-:W-:Y:S04]  /*8c90*/  STS [R4.X4+0x210c], R81 ;  /* 0x00210c5104007388 */ /* 0x000fe80000004800 */
[----:B------:R0:W-:Y:S04]  /*8ca0*/  STS [R8.X4+0x211c], R10 ;  /* 0x00211c0a08007388 */ /* 0x0001e80000004800 */
[----:B------:R1:W-:Y:S04]  /*8cb0*/  STS [R8.X4+0x2118], R11 ;  /* 0x0021180b08007388 */ /* 0x0003e80000004800 */
[----:B0-----:R-:W5:Y:S04]  /*8cc0*/  LDL R10, [R1+0x8] ;  /* 0x00000800010a7983 */ /* 0x001f680000100800 */
[----:B-1----:R-:W5:Y:S04]  /*8cd0*/  LDL R11, [R1+0xc] ;  /* 0x00000c00010b7983 */ /* 0x002f680000100800 */
[----:B------:R0:W-:Y:S04]  /*8ce0*/  STS [R8.X4+0x2138], R100 ;  /* 0x0021386408007388 */ /* 0x0001e80000004800 */
[----:B------:R1:W-:Y:S04]  /*8cf0*/  STS [R8.X4+0x2120], R9 ;  /* 0x0021200908007388 */ /* 0x0003e80000004800 */
[----:B0-----:R-:W5:Y:S04]  /*8d00*/  LDL R100, [R1+0x14] ;  /* 0x0000140001647983 */ /* 0x001f680000100800 */
[----:B-1----:R-:W5:Y:S04]  /*8d10*/  LDL R9, [R1+0x4] ;  /* 0x0000040001097983 */ /* 0x002f680000100800 */
[----:B------:R0:W-:Y:S04]  /*8d20*/  STS [R8.X4+0x2130], R5 ;  /* 0x0021300508007388 */ /* 0x0001e80000004800 */
[----:B0-----:R-:W5:Y:S04]  /*8d30*/  LDL R5, [R1] ;  /* 0x0000000001057983 */ /* 0x001f680000100800 */
[----:B------:R0:W-:Y:S04]  /*8d40*/  STS [R8.X4+0x2110], R13 ;  /* 0x0021100d08007388 */ /* 0x0001e80000004800 */
[----:B0-----:R-:W5:Y:S01]  /*8d50*/  LDL R13, [R1+0x10] ;  /* 0x00001000010d7983 */ /* 0x001f620000100800 */
[----:B------:R-:W-:-:S02]  /*8d60*/  FMUL.FTZ R22, R38, R22 ;  /* 0x0000001626167220 */ /* 0x000fc40000410000 */
[----:B------:R-:W-:Y:S02]  /*8d70*/  FMUL.FTZ R106, R37, R106 ;  /* 0x0000006a256a7220 */ /* 0x000fe40000410000 */
[----:B------:R-:W-:Y:S02]  /*8d80*/  FMUL.FTZ R108, R35, R108 ;  /* 0x0000006c236c7220 */ /* 0x000fe40000410000 */
[----:B------:R-:W-:Y:S02]  /*8d90*/  FMUL.FTZ R26, R26, R22 ;  /* 0x000000161a1a7220 */ /* 0x000fe40000410000 */
[----:B------:R-:W-:Y:S02]  /*8da0*/  FMUL.FTZ R86, R86, R106 ;  /* 0x0000006a56567220 */ /* 0x000fe40000410000 */
[----:B------:R-:W-:Y:S01]  /*8db0*/  FMUL.FTZ R99, R99, R108 ;  /* 0x0000006c63637220 */ /* 0x000fe20000410000 */
[----:B------:R-:W-:Y:S01]  /*8dc0*/  STS [R8.X4+0x2114], R12 ;  /* 0x0021140c08007388 */ /* 0x000fe20000004800 */
[----:B------:R-:W-:-:S03]  /*8dd0*/  FFMA.FTZ R23, R24, R22, R23 ;  /* 0x0000001618177223 */ /* 0x000fc60000010017 */
[----:B------:R-:W-:Y:S01]  /*8de0*/  STS [R8.X4+0x2124], R25 ;  /* 0x0021241908007388 */ /* 0x000fe20000004800 */
[----:B------:R-:W-:-:S03]  /*8df0*/  FFMA.FTZ R23, R87, R106, R23 ;  /* 0x0000006a57177223 */ /* 0x000fc60000010017 */
[----:B------:R-:W-:Y:S04]  /*8e00*/  STS [R8.X4+0x2128], R26 ;  /* 0x0021281a08007388 */ /* 0x000fe80000004800 */
[----:B------:R-:W-:Y:S04]  /*8e10*/  STS [R8.X4+0x212c], R86 ;  /* 0x00212c5608007388 */ /* 0x000fe80000004800 */
[----:B------:R0:W-:Y:S04]  /*8e20*/  STS [R8.X4+0x2134], R99 ;  /* 0x0021346308007388 */ /* 0x0001e80000004800 */
[----:B------:R-:W-:Y:S01]  /*8e30*/  STS [R8.X4+0x213c], R29 ;  /* 0x00213c1d08007388 */ /* 0x000fe20000004800 */
[----:B------:R-:W-:-:S04]  /*8e40*/  FFMA.FTZ R23, R96, R109, R23 ;  /* 0x0000006d60177223 */ /* 0x000fc80000010017 */
[----:B------:R-:W-:Y:S01]  /*8e50*/  FFMA.FTZ R108, R97, R108, R23 ;  /* 0x0000006c616c7223 */ /* 0x000fe20000010017 */
[----:B0-----:R-:W-:Y:S01]  /*8e60*/  IADD3 R99, R95, 0x80, RZ ;  /* 0x000000805f637810 */ /* 0x001fe20007ffe0ff */
[----:B------:R-:W-:Y:S01]  /*8e70*/  FADD.FTZ R147, R85, R147 ;  /* 0x0000009355937221 */ /* 0x000fe20000010000 */
[----:B------:R-:W-:Y:S01]  /*8e80*/  IADD3 R109, R95, 0x100, RZ ;  /* 0x000001005f6d7810 */ /* 0x000fe20007ffe0ff */
[----:B------:R-:W-:Y:S01]  /*8e90*/  FFMA.FTZ R15, R101, R15, R108 ;  /* 0x0000000f650f7223 */ /* 0x000fe2000001006c */
[C---:B------:R-:W-:Y:S02]  /*8ea0*/  IADD3 R108, R95.reuse, 0x180, RZ ;  /* 0x000001805f6c7810 */ /* 0x040fe40007ffe0ff */
[C---:B------:R-:W-:Y:S02]  /*8eb0*/  IADD3 R106, R95.reuse, 0x200, RZ ;  /* 0x000002005f6a7810 */ /* 0x040fe40007ffe0ff */
[C---:B------:R-:W-:Y:S02]  /*8ec0*/  IADD3 R105, R95.reuse, 0x280, RZ ;  /* 0x000002805f697810 */ /* 0x040fe40007ffe0ff */
[----:B------:R-:W-:-:S02]  /*8ed0*/  IADD3 R104, R95, 0x300, RZ ;  /* 0x000003005f687810 */ /* 0x000fc40007ffe0ff */
[C---:B------:R-:W-:Y:S02]  /*8ee0*/  IADD3 R103, R95.reuse, 0x380, RZ ;  /* 0x000003805f677810 */ /* 0x040fe40007ffe0ff */
[C---:B------:R-:W-:Y:S02]  /*8ef0*/  IADD3 R102, R95.reuse, 0x400, RZ ;  /* 0x000004005f667810 */ /* 0x040fe40007ffe0ff */
[C---:B------:R-:W-:Y:S02]  /*8f00*/  IADD3 R101, R95.reuse, 0x480, RZ ;  /* 0x000004805f657810 */ /* 0x040fe40007ffe0ff */
[C---:B------:R-:W-:Y:S02]  /*8f10*/  IADD3 R96, R95.reuse, 0x500, RZ ;  /* 0x000005005f607810 */ /* 0x040fe40007ffe0ff */
[C---:B------:R-:W-:Y:S02]  /*8f20*/  IADD3 R87, R95.reuse, 0x580, RZ ;  /* 0x000005805f577810 */ /* 0x040fe40007ffe0ff */
[----:B------:R-:W-:-:S02]  /*8f30*/  IADD3 R86, R95, 0x600, RZ ;  /* 0x000006005f567810 */ /* 0x000fc40007ffe0ff */
[C---:B------:R-:W-:Y:S02]  /*8f40*/  IADD3 R85, R95.reuse, 0x680, RZ ;  /* 0x000006805f557810 */ /* 0x040fe40007ffe0ff */
[C---:B------:R-:W-:Y:S02]  /*8f50*/  IADD3 R84, R95.reuse, 0x700, RZ ;  /* 0x000007005f547810 */ /* 0x040fe40007ffe0ff */
[-C--:B------:R-:W-:Y:S01]  /*8f60*/  LEA.HI.SX32 R12, R95, R95.reuse, 0x1b ;  /* 0x0000005f5f0c7211 */ /* 0x080fe200078fdaff */
[----:B------:R-:W-:Y:S01]  /*8f70*/  BAR.SYNC.DEFER_BLOCKING 0x0 ;  /* 0x0000000000007b1d */ /* 0x000fe20000010000 */
[-C--:B------:R-:W-:Y:S02]  /*8f80*/  LEA.HI.SX32 R99, R99, R95.reuse, 0x1b ;  /* 0x0000005f63637211 */ /* 0x080fe400078fdaff */
[-C--:B------:R-:W-:Y:S02]  /*8f90*/  LEA.HI.SX32 R109, R109, R95.reuse, 0x1b ;  /* 0x0000005f6d6d7211 */ /* 0x080fe400078fdaff */
[----:B------:R-:W-:-:S02]  /*8fa0*/  LEA.HI.SX32 R108, R108, R95, 0x1b ;  /* 0x0000005f6c6c7211 */ /* 0x000fc400078fdaff */
[-C--:B------:R-:W-:Y:S02]  /*8fb0*/  LEA.HI.SX32 R106, R106, R95.reuse, 0x1b ;  /* 0x0000005f6a6a7211 */ /* 0x080fe400078fdaff */
[-C--:B------:R-:W-:Y:S02]  /*8fc0*/  LEA.HI.SX32 R105, R105, R95.reuse, 0x1b ;  /* 0x0000005f69697211 */ /* 0x080fe400078fdaff */
[-C--:B------:R-:W-:Y:S02]  /*8fd0*/  LEA.HI.SX32 R104, R104, R95.reuse, 0x1b ;  /* 0x0000005f68687211 */ /* 0x080fe400078fdaff */
[-C--:B------:R-:W-:Y:S02]  /*8fe0*/  LEA.HI.SX32 R103, R103, R95.reuse, 0x1b ;  /* 0x0000005f67677211 */ /* 0x080fe400078fdaff */
[-C--:B------:R-:W-:Y:S02]  /*8ff0*/  LEA.HI.SX32 R102, R102, R95.reuse, 0x1b ;  /* 0x0000005f66667211 */ /* 0x080fe400078fdaff */
[----:B------:R-:W-:-:S02]  /*9000*/  LEA.HI.SX32 R101, R101, R95, 0x1b ;  /* 0x0000005f65657211 */ /* 0x000fc400078fdaff */
[-C--:B------:R-:W-:Y:S02]  /*9010*/  LEA.HI.SX32 R96, R96, R95.reuse, 0x1b ;  /* 0x0000005f60607211 */ /* 0x080fe400078fdaff */
[-C--:B------:R-:W-:Y:S02]  /*9020*/  LEA.HI.SX32 R87, R87, R95.reuse, 0x1b ;  /* 0x0000005f57577211 */ /* 0x080fe400078fdaff */
[-C--:B------:R-:W-:Y:S01]  /*9030*/  LEA.HI.SX32 R86, R86, R95.reuse, 0x1b ;  /* 0x0000005f56567211 */ /* 0x080fe200078fdaff */
[----:B------:R-:W-:Y:S01]  /*9040*/  FADD.FTZ R146, R32, R146 ;  /* 0x0000009220927221 */ /* 0x000fe20000010000 */
[-C--:B------:R-:W-:Y:S01]  /*9050*/  LEA.HI.SX32 R85, R85, R95.reuse, 0x1b ;  /* 0x0000005f55557211 */ /* 0x080fe200078fdaff */
[----:B------:R-:W0:Y:S01]  /*9060*/  LDS R107, [R12.X4+0x2100] ;  /* 0x002100000c6b7984 */ /* 0x000e220000004800 */
[----:B------:R-:W-:-:S03]  /*9070*/  LEA.HI.SX32 R84, R84, R95, 0x1b ;  /* 0x0000005f54547211 */ /* 0x000fc600078fdaff */
[----:B------:R-:W1:Y:S01]  /*9080*/  LDS R97, [R99.X4+0x2300] ;  /* 0x0023000063617984 */ /* 0x000e620000004800 */
[----:B------:R-:W-:-:S03]  /*9090*/  UIMAD UR34, UR13, UR34, URZ ;  /* 0x000000220d2272a4 */ /* 0x000fc6000f8e023f */
        /* <DEDUP_REMOVED lines=12> */
[----:B------:R-:W0:Y:S01]  /*9160*/  LDS R81, [R84.X4+0x3d00] ;  /* 0x003d000054517984 */ /* 0x000e220000004800 */
[----:B------:R-:W-:-:S02]  /*9170*/  UIMAD UR34, UR12, UR35, UR34 ;  /* 0x000000230c2272a4 */ /* 0x000fc4000f8e0222 */
[----:B------:R-:W-:-:S04]  /*9180*/  UIMAD UR36, UR13, UR36, URZ ;  /* 0x000000240d2472a4 */ /* 0x000fc8000f8e023f */
[----:B------:R-:W-:Y:S01]  /*9190*/  UIMAD UR36, UR12, UR37, UR36 ;  /* 0x000000250c2472a4 */ /* 0x000fe2000f8e0224 */
[----:B--2---:R-:W-:Y:S01]  /*91a0*/  FMUL.FTZ R134, R83, R134 ;  /* 0x0000008653867220 */ /* 0x004fe20000410000 */
[----:B------:R-:W-:-:S04]  /*91b0*/  IADD3 R83, R95, 0x780, RZ ;  /* 0x000007805f537810 */ /* 0x000fc80007ffe0ff */
[----:B------:R-:W-:Y:S01]  /*91c0*/  LEA.HI.SX32 R83, R83, R95, 0x1b ;  /* 0x0000005f53537211 */ /* 0x000fe200078fdaff */
[----:B---3--:R-:W-:-:S04]  /*91d0*/  FMUL.FTZ R135, R82, R135 ;  /* 0x0000008752877220 */ /* 0x008fc80000410000 */
[----:B------:R-:W2:Y:S01]  /*91e0*/  LDS R82, [R83.X4+0x3f00] ;  /* 0x003f000053527984 */ /* 0x000ea20000004800 */
[----:B----4-:R-:W-:-:S03]  /*91f0*/  FMUL.FTZ R141, R110, R141 ;  /* 0x0000008d6e8d7220 */ /* 0x010fc60000410000 */
[----:B------:R-:W-:Y:S04]  /*9200*/  STS [R8.X4+0x4200], R134 ;  /* 0x0042008608007388 */ /* 0x000fe80000004800 */
[----:B------:R3:W-:Y:S04]  /*9210*/  STS [R2.X4+0x4204], R135 ;  /* 0x0042048702007388 */ /* 0x0007e80000004800 */
[----:B------:R4:W-:Y:S01]  /*9220*/  STS [R3.X4+0x4208], R141 ;  /* 0x0042088d03007388 */ /* 0x0009e20000004800 */
[----:B---3--:R-:W-:Y:S01]  /*9230*/  MOV R2, UR12 ;  /* 0x0000000c00027c02 */ /* 0x008fe20008000f00 */
[----:B-----5:R-:W-:Y:S01]  /*9240*/  FMUL.FTZ R122, R10, R122 ;  /* 0x0000007a0a7a7220 */ /* 0x020fe20000410000 */
[----:B------:R-:W-:Y:S01]  /*9250*/  MOV R10, R95 ;  /* 0x0000005f000a7202 */ /* 0x000fe20000000f00 */
[----:B------:R-:W-:-:S02]  /*9260*/  FMUL.FTZ R121, R11, R121 ;  /* 0x000000790b797220 */ /* 0x000fc40000410000 */
[----:B------:R-:W-:-:S04]  /*9270*/  IMAD.MOV.U32 R11, RZ, RZ, RZ ;  /* 0x000000ffff0b7224 */ /* 0x000fc800078e00ff */
[----:B----4-:R-:W-:-:S05]  /*9280*/  IMAD.WIDE.U32 R2, R2, c[0x0][0x298], R10 ;  /* 0x0000a60002027a25 */ /* 0x010fca00078e000a */
[----:B------:R-:W-:Y:S01]  /*9290*/  IADD3 R3, R3, UR34, RZ ;  /* 0x0000002203037c10 */ /* 0x000fe2000fffe0ff */
[----:B------:R-:W-:Y:S01]  /*92a0*/  ULDC.64 UR34, c[0x0][0x2a0] ;  /* 0x0000a80000227ab9 */ /* 0x000fe20000000a00 */
[----:B------:R-:W-:Y:S01]  /*92b0*/  FMUL.FTZ R119, R100, R119 ;  /* 0x0000007764777220 */ /* 0x000fe20000410000 */
[----:B------:R-:W-:Y:S01]  /*92c0*/  UIMAD UR34, UR15, UR34, URZ ;  /* 0x000000220f2272a4 */ /* 0x000fe2000f8e023f */
[----:B------:R-:W-:Y:S01]  /*92d0*/  FMUL.FTZ R123, R9, R123 ;  /* 0x0000007b097b7220 */ /* 0x000fe20000410000 */
[----:B------:R-:W-:Y:S02]  /*92e0*/  MOV R9, UR14 ;  /* 0x0000000e00097c02 */ /* 0x000fe40008000f00 */
[----:B------:R3:W-:Y:S01]  /*92f0*/  STS [R4.X4+0x420c], R119 ;  /* 0x00420c7704007388 */ /* 0x0007e20000004800 */
[----:B------:R-:W-:Y:S01]  /*9300*/  UIMAD UR34, UR14, UR35, UR34 ;  /* 0x000000230e2272a4 */ /* 0x000fe2000f8e0222 */
[----:B------:R-:W-:Y:S01]  /*9310*/  MOV R100, UR27 ;  /* 0x0000001b00647c02 */ /* 0x000fe20008000f00 */
[----:B------:R-:W-:-:S04]  /*9320*/  IMAD.WIDE.U32 R2, R9, c[0x0][0x2a0], R2 ;  /* 0x0000a80009027a25 */ /* 0x000fc800078e0002 */
[----:B---3--:R-:W-:Y:S02]  /*9330*/  IMAD.U32 R4, RZ, RZ, UR12 ;  /* 0x0000000cff047e24 */ /* 0x008fe4000f8e00ff */
[----:B------:R-:W-:Y:S02]  /*9340*/  FMUL.FTZ R124, R5, R124 ;  /* 0x0000007c057c7220 */ /* 0x000fe40000410000 */
[----:B------:R-:W-:Y:S01]  /*9350*/  IMAD.WIDE.U32 R4, R4, c[0x0][0x2b8], R10 ;  /* 0x0000ae0004047a25 */ /* 0x000fe200078e000a */
[----:B------:R-:W-:Y:S02]  /*9360*/  IADD3 R110, R3, UR34, RZ ;  /* 0x00000022036e7c10 */ /* 0x000fe4000fffe0ff */
[----:B------:R-:W-:Y:S02]  /*9370*/  IADD3 R10, P0, R2, UR27, RZ ;  /* 0x0000001b020a7c10 */ /* 0x000fe4000ff1e0ff */
[----:B------:R-:W-:Y:S02]  /*9380*/  IADD3 R100, -R100, c[0x0][0x168], -R95 ;  /* 0x00005a0064647a10 */ /* 0x000fe40007ffe95f */
[----:B------:R-:W-:Y:S01]  /*9390*/  IADD3 R5, R5, UR36, RZ ;  /* 0x0000002405057c10 */ /* 0x000fe2000fffe0ff */
[----:B------:R-:W-:Y:S01]  /*93a0*/  ULDC.64 UR36, c[0x0][0x2c0] ;  /* 0x0000b00000247ab9 */ /* 0x000fe20000000a00 */
[----:B------:R-:W-:Y:S01]  /*93b0*/  IADD3.X R11, R110, UR28, RZ, P0, !PT ;  /* 0x0000001c6e0b7c10 */ /* 0x000fe200087fe4ff */
[----:B------:R-:W-:Y:S01]  /*93c0*/  UIMAD UR36, UR15, UR36, URZ ;  /* 0x000000240f2472a4 */ /* 0x000fe2000f8e023f */
[----:B------:R-:W-:Y:S01]  /*93d0*/  ISETP.GE.AND P0, PT, R100, 0x1, PT ;  /* 0x000000016400780c */ /* 0x000fe20003f06270 */
[----:B------:R-:W-:-:S02]  /*93e0*/  IMAD.U32 R9, RZ, RZ, UR14 ;  /* 0x0000000eff097e24 */ /* 0x000fc4000f8e00ff */
[----:B------:R-:W-:Y:S01]  /*93f0*/  FMUL.FTZ R120, R13, R120 ;  /* 0x000000780d787220 */ /* 0x000fe20000410000 */
[----:B------:R-:W-:Y:S01]  /*9400*/  UIMAD UR36, UR14, UR37, UR36 ;  /* 0x000000250e2472a4 */ /* 0x000fe2000f8e0224 */
[----:B------:R-:W-:Y:S02]  /*9410*/  FMUL.FTZ R125, R165, R125 ;  /* 0x0000007da57d7220 */ /* 0x000fe40000410000 */
[----:B------:R-:W-:Y:S02]  /*9420*/  FMUL.FTZ R126, R164, R126 ;  /* 0x0000007ea47e7220 */ /* 0x000fe40000410000 */
[----:B------:R-:W-:Y:S02]  /*9430*/  FMUL.FTZ R127, R163, R127 ;  /* 0x0000007fa37f7220 */ /* 0x000fe40000410000 */
[----:B------:R-:W-:Y:S02]  /*9440*/  FMUL.FTZ R129, R162, R129 ;  /* 0x00000081a2817220 */ /* 0x000fe40000410000 */
[----:B------:R-:W-:-:S02]  /*9450*/  FMUL.FTZ R128, R161, R128 ;  /* 0x00000080a1807220 */ /* 0x000fc40000410000 */
[----:B------:R-:W-:Y:S02]  /*9460*/  FMUL.FTZ R130, R160, R130 ;  /* 0x00000082a0827220 */ /* 0x000fe40000410000 */
[----:B------:R-:W-:Y:S02]  /*9470*/  FMUL.FTZ R131, R158, R131 ;  /* 0x000000839e837220 */ /* 0x000fe40000410000 */
[----:B------:R-:W-:Y:S01]  /*9480*/  IMAD.WIDE.U32 R4, R9, c[0x0][0x2c0], R4 ;  /* 0x0000b00009047a25 */ /* 0x000fe200078e0004 */
[----:B------:R-:W-:Y:S01]  /*9490*/  STS [R8.X4+0x4210], R120 ;  /* 0x0042107808007388 */ /* 0x000fe20000004800 */
[----:B------:R-:W-:Y:S03]  /*94a0*/  BSSY B0, `(.L_x_992) ;  /* 0x0000026000007945 */ /* 0x000fe60003800000 */
[----:B------:R-:W-:Y:S01]  /*94b0*/  STS [R8.X4+0x4214], R121 ;  /* 0x0042147908007388 */ /* 0x000fe20000004800 */
[----:B------:R-:W-:-:S03]  /*94c0*/  IADD3 R111, R5, UR36, RZ ;  /* 0x00000024056f7c10 */ /* 0x000fc6000fffe0ff */
[----:B------:R-:W-:Y:S04]  /*94d0*/  STS [R8.X4+0x4218], R122 ;  /* 0x0042187a08007388 */ /* 0x000fe80000004800 */
        /* <DEDUP_REMOVED lines=8> */
[----:B------:R3:W-:Y:S01]  /*9560*/  STS [R8.X4+0x423c], R131 ;  /* 0x00423c8308007388 */ /* 0x0007e20000004800 */
[----:B------:R-:W-:-:S02]  /*9570*/  FMUL.FTZ R17, R17, R98 ;  /* 0x0000006211117220 */ /* 0x000fc40000410000 */
[----:B------:R-:W-:Y:S01]  /*9580*/  FMUL.FTZ R98, R98, UR43 ;  /* 0x0000002b62627c20 */ /* 0x000fe20008410000 */
[----:B------:R-:W-:Y:S01]  /*9590*/  BAR.SYNC.DEFER_BLOCKING 0x0 ;  /* 0x0000000000007b1d */ /* 0x000fe20000010000 */
[----:B---3--:R-:W-:-:S04]  /*95a0*/  IADD3 R8, P1, R4, UR27, RZ ;  /* 0x0000001b04087c10 */ /* 0x008fc8000ff3e0ff */
[----:B------:R-:W-:Y:S01]  /*95b0*/  IADD3.X R9, R111, UR28, RZ, P1, !PT ;  /* 0x0000001c6f097c10 */ /* 0x000fe20008ffe4ff */
[----:B------:R-:W-:Y:S05]  /*95c0*/  @!P0 BRA `(.L_x_993) ;  /* 0x0000013000008947 */ /* 0x000fea0003800000 */
[----:B012---:R0:W1:Y:S01]  /*95d0*/  LDS R119, [R12.X4+0x4200] ;  /* 0x004200000c777984 */ /* 0x0070620000004800 */
[----:B------:R-:W-:Y:S01]  /*95e0*/  ULDC.64 UR34, c[0x0][0x2b0] ;  /* 0x0000ac0000227ab9 */ /* 0x000fe20000000a00 */
[----:B------:R-:W-:Y:S01]  /*95f0*/  IMAD.U32 R13, RZ, RZ, UR7 ;  /* 0x00000007ff0d7e24 */ /* 0x000fe2000f8e00ff */
[----:B------:R-:W-:-:S03]  /*9600*/  UIMAD UR34, UR42, UR34, URZ ;  /* 0x000000222a2272a4 */ /* 0x000fc6000f8e023f */
[----:B------:R-:W-:Y:S01]  /*9610*/  IMAD.WIDE.U32 R10, R13, c[0x0][0x2b0], R10 ;  /* 0x0000ac000d0a7a25 */ /* 0x000fe200078e000a */
[----:B------:R-:W-:-:S04]  /*9620*/  UIMAD UR34, UR7, UR35, UR34 ;  /* 0x00000023072272a4 */ /* 0x000fc8000f8e0222 */
[C---:B0-----:R-:W-:Y:S02]  /*9630*/  LEA R12, P0, R10.reuse, c[0x0][0x318], 0x2 ;  /* 0x0000c6000a0c7a11 */ /* 0x041fe400078010ff */
[----:B------:R-:W-:Y:S01]  /*9640*/  IADD3 R11, R11, UR34, RZ ;  /* 0x000000220b0b7c10 */ /* 0x000fe2000fffe0ff */
[----:B------:R-:W-:Y:S02]  /*9650*/  ULDC.64 UR34, c[0x0][0x2d0] ;  /* 0x0000b40000227ab9 */ /* 0x000fe40000000a00 */
[----:B------:R-:W-:Y:S01]  /*9660*/  UIMAD UR34, UR42, UR34, URZ ;  /* 0x000000222a2272a4 */ /* 0x000fe2000f8e023f */
[----:B------:R-:W-:Y:S02]  /*9670*/  LEA.HI.X R13, R10, c[0x0][0x31c], R11, 0x2, P0 ;  /* 0x0000c7000a0d7a11 */ /* 0x000fe400000f140b */
[----:B------:R-:W-:Y:S01]  /*9680*/  MOV R10, UR7 ;  /* 0x00000007000a7c02 */ /* 0x000fe20008000f00 */
[----:B------:R-:W-:Y:S02]  /*9690*/  UIMAD UR34, UR7, UR35, UR34 ;  /* 0x00000023072272a4 */ /* 0x000fe4000f8e0222 */
[----:B------:R0:W-:Y:S02]  /*96a0*/  RED.E.ADD.F32.FTZ.RN.STRONG.GPU [R12.64], R107 ;  /* 0x0000006b0c00798e */ /* 0x0001e4000c10e7a8 */
[----:B------:R-:W-:-:S05]  /*96b0*/  IMAD.WIDE.U32 R8, R10, c[0x0][0x2d0], R8 ;  /* 0x0000b4000a087a25 */ /* 0x000fca00078e0008 */
[----:B------:R-:W-:Y:S02]  /*96c0*/  LEA R10, P0, R8, c[0x0][0x320], 0x2 ;  /* 0x0000c800080a7a11 */ /* 0x000fe400078010ff */
[----:B------:R-:W-:-:S04]  /*96d0*/  IADD3 R9, R9, UR34, RZ ;  /* 0x0000002209097c10 */ /* 0x000fc8000fffe0ff */
[----:B------:R-:W-:-:S05]  /*96e0*/  LEA.HI.X R11, R8, c[0x0][0x324], R9, 0x2, P0 ;  /* 0x0000c900080b7a11 */ /* 0x000fca00000f1409 */
[----:B-1----:R0:W-:Y:S02]  /*96f0*/  RED.E.ADD.F32.FTZ.RN.STRONG.GPU [R10.64], R119 ;  /* 0x000000770a00798e */ /* 0x0021e4000c10e7a8 */
.L_x_993:
[----:B012---:R-:W-:Y:S05]  /*9700*/  BSYNC B0 ;  /* 0x0000000000007941 */ /* 0x007fea0003800000 */
.L_x_992:
[----:B------:R-:W0:Y:S01]  /*9710*/  LDS R99, [R99.X4+0x4400] ;  /* 0x0044000063637984 */ /* 0x000e220000004800 */
[----:B------:R-:W-:Y:S01]  /*9720*/  LEA R10, P0, R2, c[0x0][0x318], 0x2 ;  /* 0x0000c600020a7a11 */ /* 0x000fe200078010ff */
[----:B------:R-:W-:Y:S01]  /*9730*/  ULDC UR34, c[0x0][0x174] ;  /* 0x00005d0000227ab9 */ /* 0x000fe20000000800 */
[----:B------:R-:W-:Y:S01]  /*9740*/  LEA R8, P1, R4, c[0x0][0x320], 0x2 ;  /* 0x0000c80004087a11 */ /* 0x000fe200078210ff */
[----:B------:R-:W-:Y:S01]  /*9750*/  UIADD3 UR34, UR6, -UR34, URZ ;  /* 0x8000002206227290 */ /* 0x000fe2000fffe03f */
[----:B------:R-:W-:Y:S01]  /*9760*/  LEA.HI.X R11, R2, c[0x0][0x31c], R110, 0x2, P0 ;  /* 0x0000c700020b7a11 */ /* 0x000fe200000f146e */
[----:B------:R-:W-:Y:S01]  /*9770*/  USHF.L.U64.HI UR42, UR8, 0x2, UR9 ;  /* 0x00000002082a7899 */ /* 0x000fe20008010209 */
[----:B------:R-:W-:Y:S01]  /*9780*/  ISETP.GE.AND P0, PT, R100, 0x81, PT ;  /* 0x000000816400780c */ /* 0x000fe20003f06270 */
[----:B------:R-:W-:Y:S01]  /*9790*/  UIMAD UR43, UR34, -0x800, URZ ;  /* 0xfffff800222b78a4 */ /* 0x000fe2000f8e023f */
[----:B------:R-:W-:Y:S01]  /*97a0*/  LEA.HI.X R9, R4, c[0x0][0x324], R111, 0x2, P1 ;  /* 0x0000c90004097a11 */ /* 0x000fe200008f146f */
[----:B------:R-:W-:Y:S01]  /*97b0*/  ULDC.64 UR36, c[0x0][0x2d0] ;  /* 0x0000b40000247ab9 */ /* 0x000fe20000000a00 */
[----:B------:R-:W-:Y:S01]  /*97c0*/  BSSY B0, `(.L_x_994) ;  /* 0x0000014000007945 */ /* 0x000fe20003800000 */
[----:B------:R-:W-:-:S02]  /*97d0*/  ULDC.64 UR34, c[0x0][0x2b0] ;  /* 0x0000ac0000227ab9 */ /* 0x000fc40000000a00 */
[----:B------:R-:W-:Y:S01]  /*97e0*/  USHF.L.U32 UR46, UR8, 0x2, URZ ;  /* 0x00000002082e7899 */ /* 0x000fe2000800063f */
[----:B------:R-:W-:Y:S01]  /*97f0*/  MOV R2, UR43 ;  /* 0x0000002b00027c02 */ /* 0x000fe20008000f00 */
[----:B------:R-:W-:Y:S01]  /*9800*/  UIMAD UR34, UR42, UR34, URZ ;  /* 0x000000222a2272a4 */ /* 0x000fe2000f8e023f */
[----:B------:R-:W-:Y:S01]  /*9810*/  IMAD.U32 R4, RZ, RZ, UR43 ;  /* 0x0000002bff047e24 */ /* 0x000fe2000f8e00ff */
[----:B------:R-:W-:Y:S02]  /*9820*/  UIMAD UR36, UR42, UR36, URZ ;  /* 0x000000242a2472a4 */ /* 0x000fe4000f8e023f */
[----:B------:R-:W-:Y:S01]  /*9830*/  UIMAD UR34, UR46, UR35, UR34 ;  /* 0x000000232e2272a4 */ /* 0x000fe2000f8e0222 */
[----:B------:R-:W-:Y:S01]  /*9840*/  IMAD.WIDE R4, R4, 0x4, R10 ;  /* 0x0000000404047825 */ /* 0x000fe200078e020a */
[----:B------:R-:W-:-:S03]  /*9850*/  UIMAD UR36, UR46, UR37, UR36 ;  /* 0x000000252e2472a4 */ /* 0x000fc6000f8e0224 */
[----:B------:R-:W-:Y:S01]  /*9860*/  IMAD.WIDE R2, R2, 0x4, R8 ;  /* 0x0000000402027825 */ /* 0x000fe200078e0208 */
[----:B------:R-:W-:Y:S05]  /*9870*/  @!P0 BRA `(.L_x_995) ;  /* 0x0000008000008947 */ /* 0x000fea0003800000 */
[----:B------:R-:W-:-:S04]  /*9880*/  IMAD.U32 R12, RZ, RZ, UR46 ;  /* 0x0000002eff0c7e24 */ /* 0x000fc8000f8e00ff */
[----:B------:R-:W-:-:S05]  /*9890*/  IMAD.WIDE.U32 R4, R12, c[0x0][0x2b0], R4 ;  /* 0x0000ac000c047a25 */ /* 0x000fca00078e0004 */
[----:B------:R-:W-:-:S05]  /*98a0*/  IADD3 R5, R5, UR34, RZ ;  /* 0x0000002205057c10 */ /* 0x000fca000fffe0ff */
[----:B------:R1:W-:Y:S02]  /*98b0*/  RED.E.ADD.F32.FTZ.RN.STRONG.GPU [R4.64+-0x1e00], R97 ;  /* 0xffe200610400798e */ /* 0x0003e4000c10e7a8 */
[----:B-1----:R-:W-:-:S05]  /*98c0*/  MOV R4, UR46 ;  /* 0x0000002e00047c02 */ /* 0x002fca0008000f00 */
[----:B------:R-:W-:-:S05]  /*98d0*/  IMAD.WIDE.U32 R2, R4, c[0x0][0x2d0], R2 ;  /* 0x0000b40004027a25 */ /* 0x000fca00078e0002 */
[----:B------:R-:W-:-:S05]  /*98e0*/  IADD3 R3, R3, UR36, RZ ;  /* 0x0000002403037c10 */ /* 0x000fca000fffe0ff */
[----:B0-----:R0:W-:Y:S02]  /*98f0*/  RED.E.ADD.F32.FTZ.RN.STRONG.GPU [R2.64+-0x1e00], R99 ;  /* 0xffe200630200798e */ /* 0x0011e4000c10e7a8 */
.L_x_995:
[----:B------:R-:W-:Y:S05]  /*9900*/  BSYNC B0 ;  /* 0x0000000000007941 */ /* 0x000fea0003800000 */
.L_x_994:
[----:B------:R-:W1:Y:S01]  /*9910*/  LDS R109, [R109.X4+0x4600] ;  /* 0x004600006d6d7984 */ /* 0x000e620000004800 */
[----:B------:R-:W-:Y:S01]  /*9920*/  USHF.L.U32 UR35, UR29, 0x2, URZ ;  /* 0x000000021d237899 */ /* 0x000fe2000800063f */
[C---:B------:R-:W-:Y:S01]  /*9930*/  ISETP.GE.AND P6, PT, R100.reuse, 0x101, PT ;  /* 0x000001016400780c */ /* 0x040fe20003fc6270 */
[----:B------:R-:W-:Y:S01]  /*9940*/  USHF.L.U64.HI UR37, UR29, 0x2, UR38 ;  /* 0x000000021d257899 */ /* 0x000fe20008010226 */
[----:B------:R-:W-:Y:S01]  /*9950*/  BSSY B0, `(.L_x_996) ;  /* 0x0000015000007945 */ /* 0x000fe20003800000 */
[----:B------:R-:W-:Y:S01]  /*9960*/  FADD.FTZ R6, R15, R6 ;  /* 0x000000060f067221 */ /* 0x000fe20000010000 */
[----:B------:R-:W-:Y:S02]  /*9970*/  ISETP.GE.AND P2, PT, R100, 0x281, PT ;  /* 0x000002816400780c */ /* 0x000fe40003f46270 */
[----:B------:R-:W-:Y:S01]  /*9980*/  IADD3 R4, P1, R8, UR35, RZ ;  /* 0x0000002308047c10 */ /* 0x000fe2000ff3e0ff */
[----:B------:R-:W-:Y:S01]  /*9990*/  IMAD.U32 R8, RZ, RZ, UR46 ;  /* 0x0000002eff087e24 */ /* 0x000fe2000f8e00ff */
[----:B0-----:R-:W-:-:S02]  /*99a0*/  IADD3 R2, P0, R10, UR35, RZ ;  /* 0x000000230a027c10 */ /* 0x001fc4000ff1e0ff */
[----:B------:R-:W-:Y:S02]  /*99b0*/  IADD3.X R5, R9, UR37, RZ, P1, !PT ;  /* 0x0000002509057c10 */ /* 0x000fe40008ffe4ff */
[----:B------:R-:W-:Y:S02]  /*99c0*/  IADD3.X R3, R11, UR37, RZ, P0, !PT ;  /* 0x000000250b037c10 */ /* 0x000fe400087fe4ff */
[----:B------:R-:W-:Y:S02]  /*99d0*/  MOV R9, UR46 ;  /* 0x0000002e00097c02 */ /* 0x000fe40008000f00 */
[----:B------:R-:W-:Y:S01]  /*99e0*/  ISETP.GE.AND P0, PT, R100, 0x181, PT ;  /* 0x000001816400780c */ /* 0x000fe20003f06270 */
        /* <DEDUP_REMOVED lines=11> */
.L_x_997:
[----:B------:R-:W-:Y:S05]  /*9aa0*/  BSYNC B0 ;  /* 0x0000000000007941 */ /* 0x000fea0003800000 */
.L_x_996:
[----:B------:R-:W2:Y:S01]  /*9ab0*/  LDS R108, [R108.X4+0x4800] ;  /* 0x004800006c6c7984 */ /* 0x000ea20000004800 */
[----:B------:R-:W-:Y:S01]  /*9ac0*/  BSSY B0, `(.L_x_998) ;  /* 0x0000004000007945 */ /* 0x000fe20003800000 */
[----:B------:R-:W-:Y:S05]  /*9ad0*/  @!P0 BRA `(.L_x_999) ;  /* 0x0000002000008947 */ /* 0x000fea0003800000 */
[----:B------:R3:W-:Y:S04]  /*9ae0*/  RED.E.ADD.F32.FTZ.RN.STRONG.GPU [R2.64+-0x1a00], R23 ;  /* 0xffe600170200798e */ /* 0x0007e8000c10e7a8 */
[----:B--2---:R3:W-:Y:S02]  /*9af0*/  RED.E.ADD.F32.FTZ.RN.STRONG.GPU [R4.64+-0x1a00], R108 ;  /* 0xffe6006c0400798e */ /* 0x0047e4000c10e7a8 */
.L_x_999:
[----:B------:R-:W-:Y:S05]  /*9b00*/  BSYNC B0 ;  /* 0x0000000000007941 */ /* 0x000fea0003800000 */
.L_x_998:
[----:B------:R4:W0:Y:S01]  /*9b10*/  LDS R9, [R106.X4+0x4a00] ;  /* 0x004a00006a097984 */ /* 0x0008220000004800 */
[----:B------:R-:W-:Y:S01]  /*9b20*/  BSSY B0, `(.L_x_1000) ;  /* 0x0000004000007945 */ /* 0x000fe20003800000 */
[----:B------:R-:W-:Y:S05]  /*9b30*/  @!P1 BRA `(.L_x_1001) ;  /* 0x0000002000009947 */ /* 0x000fea0003800000 */
[----:B------:R3:W-:Y:S04]  /*9b40*/  RED.E.ADD.F32.FTZ.RN.STRONG.GPU [R2.64+-0x1800], R24 ;  /* 0xffe800180200798e */ /* 0x0007e8000c10e7a8 */
[----:B0-----:R3:W-:Y:S02]  /*9b50*/  RED.E.ADD.F32.FTZ.RN.STRONG.GPU [R4.64+-0x1800], R9 ;  /* 0xffe800090400798e */ /* 0x0017e4000c10e7a8 */
.L_x_1001:
[----:B------:R-:W-:Y:S05]  /*9b60*/  BSYNC B0 ;  /* 0x0000000000007941 */ /* 0x000fea0003800000 */
.L_x_1000:
[----:B------:R-:W3:Y:S01]  /*9b70*/  LDS R105, [R105.X4+0x4c00] ;  /* 0x004c000069697984 */ /* 0x000ee20000004800 */
[----:B------:R-:W-:Y:S01]  /*9b80*/  BSSY B0, `(.L_x_1002) ;  /* 0x0000004000007945 */ /* 0x000fe20003800000 */
[----:B------:R-:W-:Y:S05]  /*9b90*/  @!P2 BRA `(.L_x_1003) ;  /* 0x000000200000a947 */ /* 0x000fea0003800000 */
[----:B------:R4:W-:Y:S04]  /*9ba0*/  RED.E.ADD.F32.FTZ.RN.STRONG.GPU [R2.64+-0x1600], R25 ;  /* 0xffea00190200798e */ /* 0x0009e8000c10e7a8 */
[----:B---3--:R4:W-:Y:S02]  /*9bb0*/  RED.E.ADD.F32.FTZ.RN.STRONG.GPU [R4.64+-0x1600], R105 ;  /* 0xffea00690400798e */ /* 0x0089e4000c10e7a8 */
.L_x_1003:
[----:B------:R-:W-:Y:S05]  /*9bc0*/  BSYNC B0 ;  /* 0x0000000000007941 */ /* 0x000fea0003800000 */
.L_x_1002:
[----:B0--3--:R0:W3:Y:S01]  /*9bd0*/  LDS R9, [R104.X4+0x4e00] ;  /* 0x004e000068097984 */ /* 0x0090e20000004800 */
[----:B------:R-:W-:Y:S01]  /*9be0*/  BSSY B0, `(.L_x_1004) ;  /* 0x0000004000007945 */ /* 0x000fe20003800000 */
[----:B------:R-:W-:Y:S05]  /*9bf0*/  @!P3 BRA `(.L_x_1005) ;  /* 0x000000200000b947 */ /* 0x000fea0003800000 */
[----:B------:R0:W-:Y:S04]  /*9c00*/  RED.E.ADD.F32.FTZ.RN.STRONG.GPU [R2.64+-0x1400], R26 ;  /* 0xffec001a0200798e */ /* 0x0001e8000c10e7a8 */
[----:B---3--:R0:W-:Y:S02]  /*9c10*/  RED.E.ADD.F32.FTZ.RN.STRONG.GPU [R4.64+-0x1400], R9 ;  /* 0xffec00090400798e */ /* 0x0081e4000c10e7a8 */
.L_x_1005:
[----:B------:R-:W-:Y:S05]  /*9c20*/  BSYNC B0 ;  /* 0x0000000000007941 */ /* 0x000fea0003800000 */
.L_x_1004:
[----:B------:R-:W0:Y:S01]  /*9c30*/  LDS R103, [R103.X4+0x5000] ;  /* 0x0050000067677984 */ /* 0x000e220000004800 */
[----:B------:R-:W-:Y:S01]  /*9c40*/  BSSY B0, `(.L_x_1006) ;  /* 0x0000004000007945 */ /* 0x000fe20003800000 */
[----:B------:R-:W-:Y:S05]  /*9c50*/  @!P4 BRA `(.L_x_1007) ;  /* 0x000000200000c947 */ /* 0x000fea0003800000 */
[----:B------:R4:W-:Y:S04]  /*9c60*/  RED.E.ADD.F32.FTZ.RN.STRONG.GPU [R2.64+-0x1200], R27 ;  /* 0xffee001b0200798e */ /* 0x0009e8000c10e7a8 */
[----:B0-----:R4:W-:Y:S02]  /*9c70*/  RED.E.ADD.F32.FTZ.RN.STRONG.GPU [R4.64+-0x1200], R103 ;  /* 0xffee00670400798e */ /* 0x0019e4000c10e7a8 */
.L_x_1007:
[----:B------:R-:W-:Y:S05]  /*9c80*/  BSYNC B0 ;  /* 0x0000000000007941 */ /* 0x000fea0003800000 */
.L_x_1006:
[----:B0--3--:R0:W3:Y:S01]  /*9c90*/  LDS R9, [R102.X4+0x5200] ;  /* 0x0052000066097984 */ /* 0x0090e20000004800 */
[----:B------:R-:W-:Y:S01]  /*9ca0*/  BSSY B0, `(.L_x_1008) ;  /* 0x0000004000007945 */ /* 0x000fe20003800000 */
[----:B------:R-:W-:Y:S05]  /*9cb0*/  @!P5 BRA `(.L_x_1009) ;  /* 0x000000200000d947 */ /* 0x000fea0003800000 */
[----:B------:R0:W-:Y:S04]  /*9cc0*/  RED.E.ADD.F32.FTZ.RN.STRONG.GPU [R2.64+-0x1000], R28 ;  /* 0xfff0001c0200798e */ /* 0x0001e8000c10e7a8 */
[----:B---3--:R0:W-:Y:S02]  /*9cd0*/  RED.E.ADD.F32.FTZ.RN.STRONG.GPU [R4.64+-0x1000], R9 ;  /* 0xfff000090400798e */ /* 0x0081e4000c10e7a8 */
.L_x_1009:
[----:B------:R-:W-:Y:S05]  /*9ce0*/  BSYNC B0 ;  /* 0x0000000000007941 */ /* 0x000fea0003800000 */
.L_x_1008:
[----:B------:R-:W0:Y:S01]  /*9cf0*/  LDS R101, [R101.X4+0x5400] ;  /* 0x0054000065657984 */ /* 0x000e220000004800 */
        /* <DEDUP_REMOVED lines=10> */
[----:B0-----:R4:W-:Y:S02]  /*9da0*/  RED.E.ADD.F32.FTZ.RN.STRONG.GPU [R4.64+-0xe00], R101 ;  /* 0xfff200650400798e */ /* 0x0019e4000c10e7a8 */
.L_x_1011:
[----:B------:R-:W-:Y:S05]  /*9db0*/  BSYNC B0 ;  /* 0x0000000000007941 */ /* 0x000fea0003800000 */
.L_x_1010:
[----:B0--3--:R0:W3:Y:S01]  /*9dc0*/  LDS R9, [R96.X4+0x5600] ;  /* 0x0056000060097984 */ /* 0x0090e20000004800 */
[----:B------:R-:W-:Y:S01]  /*9dd0*/  BSSY B0, `(.L_x_1012) ;  /* 0x0000004000007945 */ /* 0x000fe20003800000 */
[----:B------:R-:W-:Y:S05]  /*9de0*/  @!P0 BRA `(.L_x_1013) ;  /* 0x0000002000008947 */ /* 0x000fea0003800000 */
[----:B------:R0:W-:Y:S04]  /*9df0*/  RED.E.ADD.F32.FTZ.RN.STRONG.GPU [R2.64+-0xc00], R30 ;  /* 0xfff4001e0200798e */ /* 0x0001e8000c10e7a8 */
[----:B---3--:R0:W-:Y:S02]  /*9e00*/  RED.E.ADD.F32.FTZ.RN.STRONG.GPU [R4.64+-0xc00], R9 ;  /* 0xfff400090400798e */ /* 0x0081e4000c10e7a8 */
.L_x_1013:
[----:B------:R-:W-:Y:S05]  /*9e10*/  BSYNC B0 ;  /* 0x0000000000007941 */ /* 0x000fea0003800000 */
.L_x_1012:
[----:B------:R-:W0:Y:S01]  /*9e20*/  LDS R87, [R87.X4+0x5800] ;  /* 0x0058000057577984 */ /* 0x000e220000004800 */
[----:B------:R-:W-:Y:S01]  /*9e30*/  BSSY B0, `(.L_x_1014) ;  /* 0x0000004000007945 */ /* 0x000fe20003800000 */
[----:B------:R-:W-:Y:S05]  /*9e40*/  @!P1 BRA `(.L_x_1015) ;  /* 0x0000002000009947 */ /* 0x000fea0003800000 */
[----:B------:R4:W-:Y:S04]  /*9e50*/  RED.E.ADD.F32.FTZ.RN.STRONG.GPU [R2.64+-0xa00], R31 ;  /* 0xfff6001f0200798e */ /* 0x0009e8000c10e7a8 */
[----:B0-----:R4:W-:Y:S02]  /*9e60*/  RED.E.ADD.F32.FTZ.RN.STRONG.GPU [R4.64+-0xa00], R87 ;  /* 0xfff600570400798e */ /* 0x0019e4000c10e7a8 */
.L_x_1015:
[----:B------:R-:W-:Y:S05]  /*9e70*/  BSYNC B0 ;  /* 0x0000000000007941 */ /* 0x000fea0003800000 */
.L_x_1014:
[----:B0--3--:R0:W3:Y:S01]  /*9e80*/  LDS R9, [R86.X4+0x5a00] ;  /* 0x005a000056097984 */ /* 0x0090e20000004800 */
[----:B------:R-:W-:Y:S01]  /*9e90*/  BSSY B0, `(.L_x_1016) ;  /* 0x0000004000007945 */ /* 0x000fe20003800000 */
[----:B------:R-:W-:Y:S05]  /*9ea0*/  @!P2 BRA `(.L_x_1017) ;  /* 0x000000200000a947 */ /* 0x000fea0003800000 */
[----:B------:R0:W-:Y:S04]  /*9eb0*/  RED.E.ADD.F32.FTZ.RN.STRONG.GPU [R2.64+-0x800], R32 ;  /* 0xfff800200200798e */ /* 0x0001e8000c10e7a8 */
[----:B---3--:R0:W-:Y:S02]  /*9ec0*/  RED.E.ADD.F32.FTZ.RN.STRONG.GPU [R4.64+-0x800], R9 ;  /* 0xfff800090400798e */ /* 0x0081e4000c10e7a8 */
.L_x_1017:
[----:B------:R-:W-:Y:S05]  /*9ed0*/  BSYNC B0 ;  /* 0x0000000000007941 */ /* 0x000fea0003800000 */
.L_x_1016:
[----:B------:R-:W0:Y:S01]  /*9ee0*/  LDS R85, [R85.X4+0x5c00] ;  /* 0x005c000055557984 */ /* 0x000e220000004800 */
[----:B------:R-:W-:Y:S01]  /*9ef0*/  BSSY B0, `(.L_x_1018) ;  /* 0x0000004000007945 */ /* 0x000fe20003800000 */
[----:B------:R-:W-:Y:S05]  /*9f00*/  @!P3 BRA `(.L_x_1019) ;  /* 0x000000200000b947 */ /* 0x000fea0003800000 */
[----:B------:R4:W-:Y:S04]  /*9f10*/  RED.E.ADD.F32.FTZ.RN.STRONG.GPU [R2.64+-0x600], R80 ;  /* 0xfffa00500200798e */ /* 0x0009e8000c10e7a8 */
[----:B0-----:R4:W-:Y:S02]  /*9f20*/  RED.E.ADD.F32.FTZ.RN.STRONG.GPU [R4.64+-0x600], R85 ;  /* 0xfffa00550400798e */ /* 0x0019e4000c10e7a8 */
.L_x_1019:
[----:B------:R-:W-:Y:S05]  /*9f30*/  BSYNC B0 ;  /* 0x0000000000007941 */ /* 0x000fea0003800000 */
.L_x_1018:
[----:B0--3--:R0:W3:Y:S01]  /*9f40*/  LDS R9, [R84.X4+0x5e00] ;  /* 0x005e000054097984 */ /* 0x0090e20000004800 */
[----:B------:R-:W-:Y:S01]  /*9f50*/  BSSY B0, `(.L_x_1020) ;  /* 0x0000004000007945 */ /* 0x000fe20003800000 */
[----:B------:R-:W-:Y:S05]  /*9f60*/  @!P4 BRA `(.L_x_1021) ;  /* 0x000000200000c947 */ /* 0x000fea0003800000 */
[----:B------:R0:W-:Y:S04]  /*9f70*/  RED.E.ADD.F32.FTZ.RN.STRONG.GPU [R2.64+-0x400], R81 ;  /* 0xfffc00510200798e */ /* 0x0001e8000c10e7a8 */
[----:B---3--:R0:W-:Y:S02]  /*9f80*/  RED.E.ADD.F32.FTZ.RN.STRONG.GPU [R4.64+-0x400], R9 ;  /* 0xfffc00090400798e */ /* 0x0081e4000c10e7a8 */
.L_x_1021:
[----:B------:R-:W-:Y:S05]  /*9f90*/  BSYNC B0 ;  /* 0x0000000000007941 */ /* 0x000fea0003800000 */
.L_x_1020:
[----:B------:R-:W0:Y:S01]  /*9fa0*/  LDS R83, [R83.X4+0x6000] ;  /* 0x0060000053537984 */ /* 0x000e220000004800 */
[----:B------:R-:W-:Y:S01]  /*9fb0*/  BSSY B0, `(.L_x_1022) ;  /* 0x0000004000007945 */ /* 0x000fe20003800000 */
[----:B------:R-:W-:Y:S05]  /*9fc0*/  @!P5 BRA `(.L_x_1023) ;  /* 0x000000200000d947 */ /* 0x000fea0003800000 */
[----:B------:R4:W-:Y:S04]  /*9fd0*/  RED.E.ADD.F32.FTZ.RN.STRONG.GPU [R2.64+-0x200], R82 ;  /* 0xfffe00520200798e */ /* 0x0009e8000c10e7a8 */
[----:B0-----:R4:W-:Y:S02]  /*9fe0*/  RED.E.ADD.F32.FTZ.RN.STRONG.GPU [R4.64+-0x200], R83 ;  /* 0xfffe00530400798e */ /* 0x0019e4000c10e7a8 */
.L_x_1023:
[----:B------:R-:W-:Y:S05]  /*9ff0*/  BSYNC B0 ;  /* 0x0000000000007941 */ /* 0x000fea0003800000 */
.L_x_1022:
[----:B------:R-:W5:Y:S04]  /*a000*/  LDL.LU R10, [R1+0x5c] ;  /* 0x00005c00010a7983 */ /* 0x000f680000300800 */
[----:B----4-:R-:W4:Y:S01]  /*a010*/  LDL.LU R8, [R1+0x60] ;  /* 0x0000600001087983 */ /* 0x010f220000300800 */
[----:B------:R-:W-:Y:S01]  /*a020*/  SHF.R.S32.HI R11, RZ, 0x1f, R95 ;  /* 0x0000001fff0b7819 */ /* 0x000fe2000001145f */
[----:B------:R-:W-:Y:S01]  /*a030*/  FMUL.FTZ R98, R19, R98 ;  /* 0x0000006213627220 */ /* 0x000fe20000410000 */
[----:B------:R-:W-:Y:S01]  /*a040*/  ISETP.NE.AND P2, PT, R95, RZ, PT ;  /* 0x000000ff5f00720c */ /* 0x000fe20003f45270 */
[----:B0-----:R-:W0:Y:S01]  /*a050*/  SHFL.DOWN P0, R3, R6, 0x1, 0x1f ;  /* 0x08201f0006037f89 */ /* 0x001e220000000000 */
[----:B------:R-:W-:Y:S01]  /*a060*/  LEA.HI R11, R11, R95, RZ, 0x5 ;  /* 0x0000005f0b0b7211 */ /* 0x000fe200078f28ff */
[----:B------:R-:W-:Y:S01]  /*a070*/  FFMA.FTZ R18, R16, R20, R18 ;  /* 0x0000001410127223 */ /* 0x000fe20000010012 */
[----:B------:R-:W-:Y:S01]  /*a080*/  BSSY B0, `(.L_x_1024) ;  /* 0x0000025000007945 */ /* 0x000fe20003800000 */
[----:B------:R-:W3:Y:S01]  /*a090*/  S2R R12, SR_LANEID ;  /* 0x00000000000c7919 */ /* 0x000ee20000000000 */
[----:B------:R-:W-:Y:S01]  /*a0a0*/  SHF.R.S32.HI R11, RZ, 0x5, R11 ;  /* 0x00000005ff0b7819 */ /* 0x000fe2000001140b */
[----:B------:R-:W-:-:S02]  /*a0b0*/  FADD.FTZ R145, R14, R145 ;  /* 0x000000910e917221 */ /* 0x000fc40000010000 */
[----:B------:R-:W-:Y:S02]  /*a0c0*/  FADD.FTZ R144, R7, R144 ;  /* 0x0000009007907221 */ /* 0x000fe40000010000 */
[----:B------:R-:W-:Y:S02]  /*a0d0*/  FADD.FTZ R143, R18, R143 ;  /* 0x0000008f128f7221 */ /* 0x000fe40000010000 */
[----:B0-----:R-:W-:-:S05]  /*a0e0*/  @P0 FADD R3, R6, R3 ;  /* 0x0000000306030221 */ /* 0x001fca0000000000 */
[----:B------:R-:W0:Y:S02]  /*a0f0*/  SHFL.DOWN P0, R2, R3, 0x2, 0x1f ;  /* 0x08401f0003027f89 */ /* 0x000e240000000000 */
[----:B0-----:R-:W-:Y:S02]  /*a100*/  @P0 FADD R2, R3, R2 ;  /* 0x0000000203020221 */ /* 0x001fe40000000000 */
[----:B------:R-:W-:-:S03]  /*a110*/  FFMA.FTZ R3, R0, R17, R98 ;  /* 0x0000001100037223 */ /* 0x000fc60000010062 */
[----:B------:R-:W0:Y:S01]  /*a120*/  SHFL.DOWN P0, R5, R2, 0x4, 0x1f ;  /* 0x08801f0002057f89 */ /* 0x000e220000000000 */
[----:B------:R-:W-:Y:S02]  /*a130*/  FADD.FTZ R142, R3, R142 ;  /* 0x0000008e038e7221 */ /* 0x000fe40000010000 */
[----:B0-----:R-:W-:-:S05]  /*a140*/  @P0 FADD R5, R2, R5 ;  /* 0x0000000502050221 */ /* 0x001fca0000000000 */
[----:B------:R-:W0:Y:S02]  /*a150*/  SHFL.DOWN P0, R4, R5, 0x8, 0x1f ;  /* 0x09001f0005047f89 */ /* 0x000e240000000000 */
[----:B0-----:R-:W-:Y:S01]  /*a160*/  @P0 FADD R4, R5, R4 ;  /* 0x0000000405040221 */ /* 0x001fe20000000000 */
[----:B---3--:R-:W-:-:S04]  /*a170*/  ISETP.NE.AND P0, PT, R12, RZ, PT ;  /* 0x000000ff0c00720c */ /* 0x008fc80003f05270 */
[----:B------:R-:W0:Y:S02]  /*a180*/  SHFL.DOWN P1, R9, R4, 0x10, 0x1f ;  /* 0x0a001f0004097f89 */ /* 0x000e240000020000 */
[----:B0-----:R-:W-:-:S07]  /*a190*/  @P1 FADD R9, R4, R9 ;  /* 0x0000000904091221 */ /* 0x001fce0000000000 */
[----:B------:R0:W-:Y:S01]  /*a1a0*/  @!P0 STS [R11.X4+0x6304], R9 ;  /* 0x006304090b008388 */ /* 0x0001e20000004800 */
[----:B-----5:R-:W-:Y:S02]  /*a1b0*/  FFMA.FTZ R10, R47, R20, R10 ;  /* 0x000000142f0a7223 */ /* 0x020fe4000001000a */
[----:B----4-:R-:W-:-:S03]  /*a1c0*/  FFMA.FTZ R8, R48, R17, R8 ;  /* 0x0000001130087223 */ /* 0x010fc60000010008 */
        /* <DEDUP_REMOVED lines=8> */
[----:B------:R-:W3:Y:S03]  /*a250*/  LDS R5, [0x6310] ;  /* 0x00631000ff057984 */ /* 0x000ee60000000800 */
[----:B------:R-:W-:-:S13]  /*a260*/  PLOP3.LUT P0, PT, PT, PT, UP0, 0x80, 0x0 ;  /* 0x000000000000781c */ /* 0x000fda0003f0f008 */
[----:B------:R-:W4:Y:S01]  /*a270*/  @P0 LDS R0, [UR34+0x7f50] ;  /* 0x007f5022ff000984 */ /* 0x000f220008000800 */
[----:B0-----:R-:W-:-:S04]  /*a280*/  FADD.FTZ R2, R9, R2 ;  /* 0x0000000209027221 */ /* 0x001fc80000010000 */
[----:B------:R-:W-:-:S04]  /*a290*/  FADD.FTZ R2, R3, R2 ;  /* 0x0000000203027221 */ /* 0x000fc80000010000 */
[----:B---3--:R-:W-:-:S04]  /*a2a0*/  FADD.FTZ R9, R2, R5 ;  /* 0x0000000502097221 */ /* 0x008fc80000010000 */
[----:B----4-:R-:W-:-:S05]  /*a2b0*/  @P0 FADD.FTZ R9, R9, R0 ;  /* 0x0000000009090221 */ /* 0x010fca0000010000 */
[----:B------:R0:W-:Y:S02]  /*a2c0*/  STS [UR34+0x7f50], R9 ;  /* 0x007f5009ff007988 */ /* 0x0001e40008000822 */
.L_x_1025:
[----:B0-----:R-:W-:Y:S05]  /*a2d0*/  BSYNC B0 ;  /* 0x0000000000007941 */ /* 0x001fea0003800000 */
.L_x_1024:
[----:B------:R-:W-:Y:S02]  /*a2e0*/  UIADD3 UR7, UR7, 0x1, URZ ;  /* 0x0000000107077890 */ /* 0x000fe4000fffe03f */
[----:B------:R-:W-:Y:S02]  /*a2f0*/  ULDC UR34, c[0x0][0x16c] ;  /* 0x00005b0000227ab9 */ /* 0x000fe40000000800 */
[----:B------:R-:W-:Y:S02]  /*a300*/  UISETP.GE.AND UP0, UPT, UR7, UR34, UPT ;  /* 0x000000220700728c */ /* 0x000fe4000bf06270 */
[----:B------:R-:W-:-:S04]  /*a310*/  UIADD3 UR8, UP1, UR8, 0x1, URZ ;  /* 0x0000000108087890 */ /* 0x000fc8000ff3e03f */
[----:B------:R-:W-:Y:S01]  /*a320*/  PLOP3.LUT P0, PT, PT, PT, UP0, 0x80, 0x0 ;  /* 0x000000000000781c */ /* 0x000fe20003f0f008 */
[----:B------:R-:W-:-:S12]  /*a330*/  UIADD3.X UR9, URZ, UR9, URZ, UP1, !UPT ;  /* 0x000000093f097290 */ /* 0x000fd80008ffe43f */
[----:B-12---:R-:W-:Y:S01]  /*a340*/  @P0 CALL.REL.NOINC `(.L_x_978) ;  /* 0x0000001000000944 */ /* 0x006fe20003c00000 */
[----:B------:R-:W-:Y:S05]  /*a350*/  BRA `(.L_x_1026) ;  /* 0xffffb10000007947 */ /* 0x000fea000383ffff */
.L_x_978:
[----:B------:R-:W3:Y:S01]  /*a360*/  LDL.LU R25, [R1+0x54] ;  /* 0x0000540001197983 */ /* 0x000ee20000300800 */
[----:B------:R-:W-:-:S03]  /*a370*/  ULDC UR39, c[0x0][0x168] ;  /* 0x00005a0000277ab9 */ /* 0x000fc60000000800 */
[----:B------:R-:W-:Y:S06]  /*a380*/  BAR.SYNC.DEFER_BLOCKING 0x0 ;  /* 0x0000000000007b1d */ /* 0x000fec0000010000 */
[----:B------:R-:W3:Y:S01]  /*a390*/  LDL.LU R24, [R1+0x58] ;  /* 0x0000580001187983 */ /* 0x000ee20000300800 */
[----:B------:R-:W-:Y:S01]  /*a3a0*/  ISETP.NE.AND P6, PT, R95, RZ, PT ;  /* 0x000000ff5f00720c */ /* 0x000fe20003fc5270 */
[----:B------:R-:W-:Y:S02]  /*a3b0*/  ULDC.64 UR8, c[0x0][0x2d8] ;  /* 0x0000b60000087ab9 */ /* 0x000fe40000000a00 */
[----:B------:R-:W4:Y:S01]  /*a3c0*/  LDL.LU R23, [R1+0x4c] ;  /* 0x00004c0001177983 */ /* 0x000f220000300800 */
[----:B------:R-:W-:-:S03]  /*a3d0*/  ULDC.64 UR36, c[0x0][0x2f8] ;  /* 0x0000be0000247ab9 */ /* 0x000fc60000000a00 */
[----:B------:R-:W4:Y:S04]  /*a3e0*/  LDL.LU R22, [R1+0x50] ;  /* 0x0000500001167983 */ /* 0x000f280000300800 */
[----:B--2---:R-:W2:Y:S04]  /*a3f0*/  LDL.LU R20, [R1+0x44] ;  /* 0x0000440001147983 */ /* 0x004ea80000300800 */
[----:B------:R-:W2:Y:S04]  /*a400*/  LDL.LU R19, [R1+0x48] ;  /* 0x0000480001137983 */ /* 0x000ea80000300800 */
        /* <DEDUP_REMOVED lines=10> */
[----:B------:R0:W5:Y:S01]  /*a4b0*/  LDL.64 R42, [R1+0x68] ;  /* 0x00006800012a7983 */ /* 0x0001620000100a00 */
[----:B------:R-:W-:-:S02]  /*a4c0*/  UIADD3 UR39, -UR27, UR39, URZ ;  /* 0x000000271b277290 */ /* 0x000fc4000fffe13f */
[----:B------:R-:W-:Y:S02]  /*a4d0*/  UIMAD UR7, UR13, UR8, URZ ;  /* 0x000000080d0772a4 */ /* 0x000fe4000f8e023f */
[----:B------:R-:W-:Y:S02]  /*a4e0*/  UIMAD.WIDE.U32 UR34, UR12, UR8, URZ ;  /* 0x000000080c2272a5 */ /* 0x000fe4000f8e003f */
[----:B------:R-:W-:Y:S02]  /*a4f0*/  UIMAD UR28, UR13, UR36, URZ ;  /* 0x000000240d1c72a4 */ /* 0x000fe4000f8e023f */
[----:B------:R-:W-:Y:S01]  /*a500*/  UIMAD UR27, UR12, UR9, UR7 ;  /* 0x000000090c1b72a4 */ /* 0x000fe2000f8e0207 */
[----:B------:R-:W-:Y:S01]  /*a510*/  BSSY B0, `(.L_x_1027) ;  /* 0x000004f000007945 */ /* 0x000fe20003800000 */
[----:B------:R-:W-:Y:S02]  /*a520*/  UIMAD.WIDE.U32 UR8, UR12, UR36, URZ ;  /* 0x000000240c0872a5 */ /* 0x000fe4000f8e003f */
[----:B------:R-:W-:-:S02]  /*a530*/  UIMAD UR28, UR12, UR37, UR28 ;  /* 0x000000250c1c72a4 */ /* 0x000fc4000f8e021c */
[----:B------:R-:W-:Y:S01]  /*a540*/  UIADD3 UR7, UR35, UR27, URZ ;  /* 0x0000001b23077290 */ /* 0x000fe2000fffe03f */
[----:B---3--:R-:W-:-:S04]  /*a550*/  F2FP.PACK_AB R2, R25, R24 ;  /* 0x000000181902723e */ /* 0x008fc800000000ff */
[C---:B------:R-:W-:Y:S02]  /*a560*/  PRMT R5, R2.reuse, 0x7610, R5 ;  /* 0x0000761002057816 */ /* 0x040fe40000000005 */
[----:B------:R-:W-:Y:S02]  /*a570*/  PRMT R6, R2, 0x7632, R6 ;  /* 0x0000763202067816 */ /* 0x000fe40000000006 */
[----:B----4-:R-:W-:Y:S01]  /*a580*/  F2FP.PACK_AB R3, R23, R22 ;  /* 0x000000161703723e */ /* 0x010fe200000000ff */
[----:B------:R1:W-:Y:S03]  /*a590*/  STS.U16 [R52+0x4], R5 ;  /* 0x0000040534007388 */ /* 0x0003e60000000400 */
[C---:B------:R-:W-:Y:S01]  /*a5a0*/  PRMT R8, R3.reuse, 0x7632, R8 ;  /* 0x0000763203087816 */ /* 0x040fe20000000008 */
[----:B------:R-:W-:Y:S01]  /*a5b0*/  STS.U16 [R52+0x6], R6 ;  /* 0x0000060634007388 */ /* 0x000fe20000000400 */
[----:B------:R-:W-:-:S03]  /*a5c0*/  PRMT R7, R3, 0x7610, R7 ;  /* 0x0000761003077816 */ /* 0x000fc60000000007 */
[----:B------:R-:W-:Y:S04]  /*a5d0*/  STS.U16 [R52+0xa], R8 ;  /* 0x00000a0834007388 */ /* 0x000fe80000000400 */
[----:B------:R-:W-:Y:S01]  /*a5e0*/  STS.U16 [R52+0x8], R7 ;  /* 0x0000080734007388 */ /* 0x000fe20000000400 */
[----:B--2---:R-:W-:-:S04]  /*a5f0*/  F2FP.PACK_AB R2, R18, R17 ;  /* 0x000000111202723e */ /* 0x004fc800000000ff */
[----:B------:R-:W-:Y:S02]  /*a600*/  PRMT R10, R2, 0x7632, R10 ;  /* 0x00007632020a7816 */ /* 0x000fe4000000000a */
[----:B------:R-:W-:-:S03]  /*a610*/  F2FP.PACK_AB R3, R16, R15 ;  /* 0x0000000f1003723e */ /* 0x000fc600000000ff */
[----:B------:R-:W-:Y:S01]  /*a620*/  STS.U16 [R52+0x12], R10 ;  /* 0x0000120a34007388 */ /* 0x000fe20000000400 */
[----:B-1----:R-:W-:-:S03]  /*a630*/  PRMT R5, R3, 0x7632, R5 ;  /* 0x0000763203057816 */ /* 0x002fc60000000005 */
[----:B------:R-:W-:Y:S01]  /*a640*/  STS.U16 [R52+0x14], R3 ;  /* 0x0000140334007388 */ /* 0x000fe20000000400 */
[----:B------:R-:W-:-:S04]  /*a650*/  F2FP.PACK_AB R0, R28, R27 ;  /* 0x0000001b1c00723e */ /* 0x000fc800000000ff */
[C---:B------:R-:W-:Y:S02]  /*a660*/  PRMT R26, R0.reuse, 0x7610, R26 ;  /* 0x00007610001a7816 */ /* 0x040fe4000000001a */
[----:B------:R-:W-:Y:S02]  /*a670*/  PRMT R4, R0, 0x7632, R4 ;  /* 0x0000763200047816 */ /* 0x000fe40000000004 */
[----:B------:R-:W-:Y:S01]  /*a680*/  F2FP.PACK_AB R0, R20, R19 ;  /* 0x000000131400723e */ /* 0x000fe200000000ff */
[----:B------:R1:W-:Y:S03]  /*a690*/  STS.U16 [R52], R26 ;  /* 0x0000001a34007388 */ /* 0x0003e60000000400 */
[C---:B------:R-:W-:Y:S01]  /*a6a0*/  PRMT R9, R0.reuse, 0x7632, R9 ;  /* 0x0000763200097816 */ /* 0x040fe20000000009 */
[----:B------:R2:W-:Y:S04]  /*a6b0*/  STS.U16 [R52+0x2], R4 ;  /* 0x0000020434007388 */ /* 0x0005e80000000400 */
[----:B------:R-:W-:Y:S01]  /*a6c0*/  STS.U16 [R52+0xe], R9 ;  /* 0x00000e0934007388 */ /* 0x000fe20000000400 */
[----:B-1----:R-:W-:-:S02]  /*a6d0*/  PRMT R26, R0, 0x7610, R26 ;  /* 0x00007610001a7816 */ /* 0x002fc4000000001a */
[----:B------:R-:W-:Y:S02]  /*a6e0*/  F2FP.PACK_AB R0, R14, R13 ;  /* 0x0000000d0e00723e */ /* 0x000fe400000000ff */
[----:B--2---:R-:W-:Y:S01]  /*a6f0*/  PRMT R4, R2, 0x7610, R4 ;  /* 0x0000761002047816 */ /* 0x004fe20000000004 */
[----:B------:R1:W-:Y:S01]  /*a700*/  STS.U16 [R52+0xc], R26 ;  /* 0x00000c1a34007388 */ /* 0x0003e20000000400 */
[----:B------:R-:W-:Y:S02]  /*a710*/  F2FP.PACK_AB R2, R12, R11 ;  /* 0x0000000b0c02723e */ /* 0x000fe400000000ff */
[C---:B------:R-:W-:Y:S01]  /*a720*/  PRMT R6, R0.reuse, 0x7610, R6 ;  /* 0x0000761000067816 */ /* 0x040fe20000000006 */
[----:B------:R-:W-:Y:S01]  /*a730*/  STS.U16 [R52+0x10], R4 ;  /* 0x0000100434007388 */ /* 0x000fe20000000400 */
[----:B------:R-:W-:Y:S01]  /*a740*/  PRMT R8, R0, 0x7632, R8 ;  /* 0x0000763200087816 */ /* 0x000fe20000000008 */
[----:B------:R-:W-:Y:S01]  /*a750*/  IMAD.U32 R0, RZ, RZ, UR39 ;  /* 0x00000027ff007e24 */ /* 0x000fe2000f8e00ff */
[----:B-1----:R-:W-:Y:S01]  /*a760*/  PRMT R26, R2, 0x7632, R26 ;  /* 0x00007632021a7816 */ /* 0x002fe2000000001a */
        /* <DEDUP_REMOVED lines=24> */
[----:B------:R-:W1:Y:S02]  /*a8f0*/  LDS R41, [0x1080] ;  /* 0x00108000ff297984 */ /* 0x000e640000000800 */
[----:B-1----:R-:W-:-:S13]  /*a900*/  ISETP.GE.AND P0, PT, R78, R41, PT ;  /* 0x000000294e00720c */ /* 0x002fda0003f06270 */
[----:B------:R-:W-:Y:S05]  /*a910*/  @P0 BRA `(.L_x_1028) ;  /* 0x000000e000000947 */ /* 0x000fea0003800000 */
[----:B0-----:R-:W-:Y:S01]  /*a920*/  MOV R5, UR12 ;  /* 0x0000000c00057c02 */ /* 0x001fe20008000f00 */
        /* <DEDUP_REMOVED lines=13> */
.L_x_1028:
[----:B0-----:R-:W-:Y:S05]  /*aa00*/  BSYNC B0 ;  /* 0x0000000000007941 */ /* 0x001fea0003800000 */
.L_x_1027:
[----:B------:R-:W2:Y:S01]  /*aa10*/  LDL.LU R6, [R1+0x78] ;  /* 0x0000780001067983 */ /* 0x000ea20000300800 */
        /* <DEDUP_REMOVED lines=20> */
[----:B------:R-:W-:-:S05]  /*ab60*/  IMAD.U32 R5, RZ, RZ, UR34 ;  /* 0x00000022ff057e24 */ /* 0x000fca000f8e00ff */
[----:B------:R-:W-:Y:S02]  /*ab70*/  LEA.HI.X R3, R4, R3, R5, 0x1, P2 ;  /* 0x0000000304037211 */ /* 0x000fe400010f0c05 */
[----:B------:R-:W-:-:S03]  /*ab80*/  ISETP.GE.AND P2, PT, R90, R41, PT ;  /* 0x000000295a00720c */ /* 0x000fc60003f46270 */
[----:B------:R1:W-:Y:S01]  /*ab90*/  @!P0 STG.E.U16 [R2.64+-0xf80], R11 ;  /* 0xfff0800b02008986 */ /* 0x0003e2000c101528 */
[----:B------:R-:W-:-:S03]  /*aba0*/  ISETP.GE.AND P0, PT, R88, R41, PT ;  /* 0x000000295800720c */ /* 0x000fc60003f06270 */
[----:B------:R3:W-:Y:S01]  /*abb0*/  @!P1 STG.E.U16 [R2.64+-0xf40], R13 ;  /* 0xfff0c00d02009986 */ /* 0x0007e2000c101528 */
[----:B------:R-:W-:Y:S02]  /*abc0*/  ISETP.GE.AND P1, PT, R89, R41, PT ;  /* 0x000000295900720c */ /* 0x000fe40003f26270 */
[----:B0-----:R-:W-:Y:S01]  /*abd0*/  LEA R22, R7, R21, 0x4 ;  /* 0x0000001507167211 */ /* 0x001fe200078e20ff */
[----:B------:R0:W-:Y:S01]  /*abe0*/  @!P3 STG.E.U16 [R2.64+-0xf00], R15 ;  /* 0xfff1000f0200b986 */ /* 0x0001e2000c101528 */
[-C--:B------:R-:W-:Y:S02]  /*abf0*/  ISETP.GE.AND P3, PT, R77, R41.reuse, PT ;  /* 0x000000294d00720c */ /* 0x080fe40003f66270 */
[C---:B------:R-:W-:Y:S01]  /*ac00*/  IADD3 R5, R22.reuse, 0x1, RZ ;  /* 0x0000000116057810 */ /* 0x040fe20007ffe0ff */
[----:B------:R4:W-:Y:S01]  /*ac10*/  @!P2 STG.E.U16 [R2.64+-0xec0], R17 ;  /* 0xfff140110200a986 */ /* 0x0009e2000c101528 */
[-C--:B------:R-:W-:Y:S02]  /*ac20*/  ISETP.GE.AND P2, PT, R73, R41.reuse, PT ;  /* 0x000000294900720c */ /* 0x080fe40003f46270 */
[----:B------:R-:W-:Y:S01]  /*ac30*/  IADD3 R7, R22, 0x2, RZ ;  /* 0x0000000216077810 */ /* 0x000fe20007ffe0ff */
[----:B------:R-:W-:Y:S01]  /*ac40*/  @!P0 STG.E.U16 [R2.64+-0xe40], R23 ;  /* 0xfff1c01702008986 */ /* 0x000fe2000c101528 */
[----:B------:R-:W-:-:S02]  /*ac50*/  ISETP.GE.AND P0, PT, R94, R41, PT ;  /* 0x000000295e00720c */ /* 0x000fc40003f06270 */
[----:B------:R-:W-:Y:S01]  /*ac60*/  IADD3 R8, R22, 0x3, RZ ;  /* 0x0000000316087810 */ /* 0x000fe20007ffe0ff */
[----:B------:R0:W-:Y:S01]  /*ac70*/  @!P1 STG.E.U16 [R2.64+-0xe80], R19 ;  /* 0xfff1801302009986 */ /* 0x0001e2000c101528 */
[-C--:B------:R-:W-:Y:S02]  /*ac80*/  ISETP.GE.AND P1, PT, R74, R41.reuse, PT ;  /* 0x000000294a00720c */ /* 0x080fe40003f26270 */
[----:B------:R-:W-:Y:S01]  /*ac90*/  IADD3 R10, R22, 0x4, RZ ;  /* 0x00000004160a7810 */ /* 0x000fe20007ffe0ff */
[----:B------:R-:W-:Y:S01]  /*aca0*/  @!P3 STG.E.U16 [R2.64+-0xe00], R25 ;  /* 0xfff200190200b986 */ /* 0x000fe2000c101528 */
[-C--:B------:R-:W-:Y:S02]  /*acb0*/  ISETP.GE.AND P3, PT, R72, R41.reuse, PT ;  /* 0x000000294800720c */ /* 0x080fe40003f66270 */
[----:B-1----:R-:W-:Y:S01]  /*acc0*/  IADD3 R11, R22, 0x5, RZ ;  /* 0x00000005160b7810 */ /* 0x002fe20007ffe0ff */
[----:B------:R-:W-:Y:S01]  /*acd0*/  @!P4 STG.E.U16 [R2.64+-0xdc0], R27 ;  /* 0xfff2401b0200c986 */ /* 0x000fe2000c101528 */
[----:B------:R-:W-:-:S02]  /*ace0*/  ISETP.GE.AND P4, PT, R71, R41, PT ;  /* 0x000000294700720c */ /* 0x000fc40003f86270 */
[----:B------:R-:W-:Y:S01]  /*acf0*/  IADD3 R12, R22, 0x6, RZ ;  /* 0x00000006160c7810 */ /* 0x000fe20007ffe0ff */
[----:B------:R-:W-:Y:S01]  /*ad00*/  @!P5 STG.E.U16 [R2.64+-0xd80], R29 ;  /* 0xfff2801d0200d986 */ /* 0x000fe2000c101528 */
[----:B------:R-:W-:Y:S02]  /*ad10*/  ISETP.GE.AND P5, PT, R70, R41, PT ;  /* 0x000000294600720c */ /* 0x000fe40003fa6270 */
[-C--:B------:R-:W-:Y:S01]  /*ad20*/  LEA.HI.SX32 R7, R7, R22.reuse, 0x1b ;  /* 0x0000001607077211 */ /* 0x080fe200078fdaff */
[----:B------:R-:W-:Y:S01]  /*ad30*/  @!P1 STG.E.U16 [R2.64+-0xd40], R31 ;  /* 0xfff2c01f02009986 */ /* 0x000fe2000c101528 */
[----:B------:R-:W-:Y:S02]  /*ad40*/  LEA.HI.SX32 R8, R8, R22, 0x1b ;  /* 0x0000001608087211 */ /* 0x000fe400078fdaff */
[C---:B---3--:R-:W-:Y:S01]  /*ad50*/  IADD3 R13, R22.reuse, 0x7, RZ ;  /* 0x00000007160d7810 */ /* 0x048fe20007ffe0ff */
[----:B------:R-:W-:Y:S01]  /*ad60*/  @!P2 STG.E.U16 [R2.64+-0xd00], R33 ;  /* 0xfff300210200a986 */ /* 0x000fe2000c101528 */
[----:B------:R-:W-:Y:S01]  /*ad70*/  IADD3 R14, R22, 0x8, RZ ;  /* 0x00000008160e7810 */ /* 0x000fe20007ffe0ff */
[----:B------:R-:W-:Y:S01]  /*ad80*/  IMAD.SHL.U32 R8, R8, 0x2, RZ ;  /* 0x0000000208087824 */ /* 0x000fe200078e00ff */
[C---:B0-----:R-:W-:Y:S01]  /*ad90*/  IADD3 R15, R22.reuse, 0x9, RZ ;  /* 0x00000009160f7810 */ /* 0x041fe20007ffe0ff */
[----:B------:R-:W-:Y:S01]  /*ada0*/  @!P3 STG.E.U16 [R2.64+-0xcc0], R35 ;  /* 0xfff340230200b986 */ /* 0x000fe2000c101528 */
[----:B------:R-:W-:-:S02]  /*adb0*/  IADD3 R16, R22, 0xa, RZ ;  /* 0x0000000a16107810 */ /* 0x000fc40007ffe0ff */
[C---:B----4-:R-:W-:Y:S01]  /*adc0*/  IADD3 R17, R22.reuse, 0xb, RZ ;  /* 0x0000000b16117810 */ /* 0x050fe20007ffe0ff */
[----:B------:R-:W-:Y:S01]  /*add0*/  @!P4 STG.E.U16 [R2.64+-0xc80], R37 ;  /* 0xfff380250200c986 */ /* 0x000fe2000c101528 */
[C---:B------:R-:W-:Y:S02]  /*ade0*/  IADD3 R18, R22.reuse, 0xc, RZ ;  /* 0x0000000c16127810 */ /* 0x040fe40007ffe0ff */
[C---:B------:R-:W-:Y:S01]  /*adf0*/  IADD3 R19, R22.reuse, 0xd, RZ ;  /* 0x0000000d16137810 */ /* 0x040fe20007ffe0ff */
[----:B------:R-:W-:Y:S01]  /*ae00*/  @!P0 STG.E.U16 [R2.64+-0xfc0], R9 ;  /* 0xfff0400902008986 */ /* 0x000fe2000c101528 */
[C---:B------:R-:W-:Y:S02]  /*ae10*/  IADD3 R20, R22.reuse, 0xe, RZ ;  /* 0x0000000e16147810 */ /* 0x040fe40007ffe0ff */
[----:B------:R-:W-:Y:S01]  /*ae20*/  IADD3 R21, R22, 0xf, RZ ;  /* 0x0000000f16157810 */ /* 0x000fe20007ffe0ff */
[----:B------:R0:W-:Y:S01]  /*ae30*/  @!P5 STG.E.U16 [R2.64+-0xc40], R39 ;  /* 0xfff3c0270200d986 */ /* 0x0001e2000c101528 */
[----:B------:R-:W-:-:S02]  /*ae40*/  LEA.HI.SX32 R10, R10, R22, 0x1b ;  /* 0x000000160a0a7211 */ /* 0x000fc400078fdaff */
[-C--:B------:R-:W-:Y:S02]  /*ae50*/  LEA.HI.SX32 R11, R11, R22.reuse, 0x1b ;  /* 0x000000160b0b7211 */ /* 0x080fe400078fdaff */
[-C--:B------:R-:W-:Y:S02]  /*ae60*/  LEA.HI.SX32 R12, R12, R22.reuse, 0x1b ;  /* 0x000000160c0c7211 */ /* 0x080fe400078fdaff */
[----:B------:R-:W-:Y:S01]  /*ae70*/  SHF.L.U32 R7, R7, 0x1, RZ ;  /* 0x0000000107077819 */ /* 0x000fe200000006ff */
[----:B------:R-:W-:Y:S01]  /*ae80*/  IMAD.SHL.U32 R11, R11, 0x2, RZ ;  /* 0x000000020b0b7824 */ /* 0x000fe200078e00ff */
[-C--:B------:R-:W-:Y:S02]  /*ae90*/  LEA.HI.SX32 R13, R13, R22.reuse, 0x1b ;  /* 0x000000160d0d7211 */ /* 0x080fe400078fdaff */
[----:B------:R-:W-:Y:S02]  /*aea0*/  LEA.HI.SX32 R14, R14, R22, 0x1b ;  /* 0x000000160e0e7211 */ /* 0x000fe400078fdaff */
[----:B0-----:R-:W-:Y:S01]  /*aeb0*/  F2FP.PACK_AB R2, R147, R146 ;  /* 0x000000929302723e */ /* 0x001fe200000000ff */
[----:B------:R-:W-:Y:S01]  /*aec0*/  IMAD.SHL.U32 R13, R13, 0x2, RZ ;  /* 0x000000020d0d7824 */ /* 0x000fe200078e00ff */
[----:B------:R-:W-:-:S02]  /*aed0*/  LEA.HI.SX32 R15, R15, R22, 0x1b ;  /* 0x000000160f0f7211 */ /* 0x000fc400078fdaff */
[-C--:B------:R-:W-:Y:S02]  /*aee0*/  LEA.HI.SX32 R16, R16, R22.reuse, 0x1b ;  /* 0x0000001610107211 */ /* 0x080fe400078fdaff */
[-C--:B------:R-:W-:Y:S01]  /*aef0*/  LEA.HI.SX32 R17, R17, R22.reuse, 0x1b ;  /* 0x0000001611117211 */ /* 0x080fe200078fdaff */
[----:B------:R-:W-:Y:S01]  /*af00*/  IMAD.SHL.U32 R15, R15, 0x2, RZ ;  /* 0x000000020f0f7824 */ /* 0x000fe200078e00ff */
[-C--:B------:R-:W-:Y:S02]  /*af10*/  LEA.HI.SX32 R18, R18, R22.reuse, 0x1b ;  /* 0x0000001612127211 */ /* 0x080fe400078fdaff */
[-C--:B------:R-:W-:Y:S01]  /*af20*/  LEA.HI.SX32 R19, R19, R22.reuse, 0x1b ;  /* 0x0000001613137211 */ /* 0x080fe200078fdaff */
[----:B------:R-:W-:Y:S01]  /*af30*/  IMAD.SHL.U32 R17, R17, 0x2, RZ ;  /* 0x0000000211117824 */ /* 0x000fe200078e00ff */
[-C--:B------:R-:W-:Y:S02]  /*af40*/  LEA.HI.SX32 R20, R20, R22.reuse, 0x1b ;  /* 0x0000001614147211 */ /* 0x080fe400078fdaff */
[----:B------:R-:W-:Y:S01]  /*af50*/  LEA.HI.SX32 R21, R21, R22, 0x1b ;  /* 0x0000001615157211 */ /* 0x000fe200078fdaff */
[----:B------:R-:W-:Y:S01]  /*af60*/  IMAD.SHL.U32 R19, R19, 0x2, RZ ;  /* 0x0000000213137824 */ /* 0x000fe200078e00ff */
[----:B------:R-:W-:-:S02]  /*af70*/  F2FP.PACK_AB R3, R149, R148 ;  /* 0x000000949503723e */ /* 0x000fc400000000ff */
[----:B------:R-:W-:Y:S01]  /*af80*/  PRMT R23, R2, 0x7632, R23 ;  /* 0x0000763202177816 */ /* 0x000fe20000000017 */
[----:B------:R-:W-:Y:S01]  /*af90*/  IMAD.SHL.U32 R21, R21, 0x2, RZ ;  /* 0x0000000215157824 */ /* 0x000fe200078e00ff */
[----:B------:R-:W-:Y:S02]  /*afa0*/  SHF.L.U32 R10, R10, 0x1, RZ ;  /* 0x000000010a0a7819 */ /* 0x000fe400000006ff */
[----:B------:R-:W-:Y:S02]  /*afb0*/  SHF.L.U32 R12, R12, 0x1, RZ ;  /* 0x000000010c0c7819 */ /* 0x000fe400000006ff */
[----:B------:R-:W-:Y:S02]  /*afc0*/  SHF.L.U32 R14, R14, 0x1, RZ ;  /* 0x000000010e0e7819 */ /* 0x000fe400000006ff */
[----:B------:R-:W-:Y:S02]  /*afd0*/  SHF.L.U32 R16, R16, 0x1, RZ ;  /* 0x0000000110107819 */ /* 0x000fe400000006ff */
[----:B------:R-:W-:-:S02]  /*afe0*/  SHF.L.U32 R18, R18, 0x1, RZ ;  /* 0x0000000112127819 */ /* 0x000fc400000006ff */
[----:B------:R-:W-:Y:S01]  /*aff0*/  SHF.L.U32 R20, R20, 0x1, RZ ;  /* 0x0000000114147819 */ /* 0x000fe200000006ff */
[----:B--2---:R-:W-:Y:S01]  /*b000*/  FADD.FTZ R4, R142, R6 ;  /* 0x000000068e047221 */ /* 0x004fe20000010000 */
[----:B------:R-:W-:Y:S02]  /*b010*/  LEA.HI.SX32 R6, R5, R22, 0x1b ;  /* 0x0000001605067211 */ /* 0x000fe400078fdaff */
[----:B------:R-:W-:Y:S01]  /*b020*/  F2FP.PACK_AB R142, R143, R142 ;  /* 0x0000008e8f8e723e */ /* 0x000fe200000000ff */
[----:B------:R-:W-:Y:S01]  /*b030*/  BAR.SYNC.DEFER_BLOCKING 0x0 ;  /* 0x0000000000007b1d */ /* 0x000fe20000010000 */
[----:B------:R-:W-:Y:S01]  /*b040*/  FADD.FTZ R5, R4, R143 ;  /* 0x0000008f04057221 */ /* 0x000fe20000010000 */
[----:B------:R-:W-:Y:S01]  /*b050*/  PRMT R22, R2, 0x7610, R22 ;  /* 0x0000761002167816 */ /* 0x000fe20000000016 */
[----:B------:R-:W-:Y:S01]  /*b060*/  IMAD.SHL.U32 R6, R6, 0x2, RZ ;  /* 0x0000000206067824 */ /* 0x000fe200078e00ff */
[----:B------:R-:W-:Y:S01]  /*b070*/  F2FP.PACK_AB R2, R151, R150 ;  /* 0x000000969702723e */ /* 0x000fe200000000ff */
[----:B------:R-:W-:Y:S01]  /*b080*/  FADD.FTZ R4, R5, R144 ;  /* 0x0000009005047221 */ /* 0x000fe20000010000 */
[----:B------:R-:W-:-:S02]  /*b090*/  F2FP.PACK_AB R144, R145, R144 ;  /* 0x000000909190723e */ /* 0x000fc400000000ff */
[----:B------:R-:W-:Y:S01]  /*b0a0*/  PRMT R24, R2, 0x7632, R24 ;  /* 0x0000763202187816 */ /* 0x000fe20000000018 */
[----:B------:R-:W-:Y:S01]  /*b0b0*/  FADD.FTZ R5, R4, R145 ;  /* 0x0000009104057221 */ /* 0x000fe20000010000 */
[----:B------:R-:W-:Y:S02]  /*b0c0*/  PRMT R4, R142, 0x7632, R4 ;  /* 0x000076328e047816 */ /* 0x000fe40000000004 */
[----:B------:R-:W-:Y:S01]  /*b0d0*/  PRMT R9, R144, 0x7632, R9 ;  /* 0x0000763290097816 */ /* 0x000fe20000000009 */
[----:B------:R-:W-:-:S04]  /*b0e0*/  FADD.FTZ R146, R5, R146 ;  /* 0x0000009205927221 */ /* 0x000fc80000010000 */
[----:B------:R-:W-:-:S04]  /*b0f0*/  FADD.FTZ R147, R146, R147 ;  /* 0x0000009392937221 */ /* 0x000fc80000010000 */
[----:B------:R-:W-:Y:S01]  /*b100*/  FADD.FTZ R148, R147, R148 ;  /* 0x0000009493947221 */ /* 0x000fe20000010000 */
[----:B------:R-:W-:Y:S03]  /*b110*/  STS.U16 [R52], R142 ;  /* 0x0000008e34007388 */ /* 0x000fe60000000400 */
[----:B------:R-:W-:Y:S01]  /*b120*/  FADD.FTZ R149, R148, R149 ;  /* 0x0000009594957221 */ /* 0x000fe20000010000 */
[----:B------:R0:W-:Y:S03]  /*b130*/  STS.U16 [R6+0x2], R4 ;  /* 0x0000020406007388 */ /* 0x0001e60000000400 */
[----:B------:R-:W-:Y:S01]  /*b140*/  FADD.FTZ R150, R149, R150 ;  /* 0x0000009695967221 */ /* 0x000fe20000010000 */
[----:B------:R1:W-:Y:S03]  /*b150*/  STS.U16 [R7+0x4], R144 ;  /* 0x0000049007007388 */ /* 0x0003e60000000400 */
[----:B------:R-:W-:Y:S01]  /*b160*/  FADD.FTZ R151, R150, R151 ;  /* 0x0000009796977221 */ /* 0x000fe20000010000 */
[----:B------:R2:W-:Y:S01]  /*b170*/  STS.U16 [R8+0x6], R9 ;  /* 0x0000060908007388 */ /* 0x0005e20000000400 */
[----:B0-----:R-:W-:-:S02]  /*b180*/  F2FP.PACK_AB R4, R153, R152 ;  /* 0x000000989904723e */ /* 0x001fc400000000ff */
[----:B------:R-:W-:Y:S01]  /*b190*/  FADD.FTZ R152, R151, R152 ;  /* 0x0000009897987221 */ /* 0x000fe20000010000 */
[----:B------:R-:W-:Y:S01]  /*b1a0*/  PRMT R6, R3, 0x7632, R6 ;  /* 0x0000763203067816 */ /* 0x000fe20000000006 */
[----:B------:R0:W-:Y:S01]  /*b1b0*/  STS.U16 [R10+0x8], R22 ;  /* 0x000008160a007388 */ /* 0x0001e20000000400 */
[----:B-1----:R-:W-:Y:S01]  /*b1c0*/  PRMT R7, R2, 0x7610, R7 ;  /* 0x0000761002077816 */ /* 0x002fe20000000007 */
[----:B------:R-:W-:Y:S01]  /*b1d0*/  FADD.FTZ R153, R152, R153 ;  /* 0x0000009998997221 */ /* 0x000fe20000010000 */
[----:B------:R-:W-:Y:S01]  /*b1e0*/  F2FP.PACK_AB R2, R155, R154 ;  /* 0x0000009a9b02723e */ /* 0x000fe200000000ff */
[----:B------:R-:W-:Y:S01]  /*b1f0*/  STS.U16 [R11+0xa], R23 ;  /* 0x00000a170b007388 */ /* 0x000fe20000000400 */
[----:B--2---:R-:W-:Y:S01]  /*b200*/  PRMT R8, R4, 0x7632, R8 ;  /* 0x0000763204087816 */ /* 0x004fe20000000008 */
[----:B------:R-:W-:Y:S02]  /*b210*/  FADD.FTZ R154, R153, R154 ;  /* 0x0000009a999a7221 */ /* 0x000fe40000010000 */
[----:B------:R1:W-:Y:S01]  /*b220*/  STS.U16 [R12+0xc], R3 ;  /* 0x00000c030c007388 */ /* 0x0003e20000000400 */
[----:B0-----:R-:W-:Y:S01]  /*b230*/  PRMT R10, R2, 0x7632, R10 ;  /* 0x00007632020a7816 */ /* 0x001fe2000000000a */
[----:B------:R-:W-:-:S02]  /*b240*/  FADD.FTZ R154, R154, R155 ;  /* 0x0000009b9a9a7221 */ /* 0x000fc40000010000 */
[----:B------:R-:W-:Y:S04]  /*b250*/  STS.U16 [R13+0xe], R6 ;  /* 0x00000e060d007388 */ /* 0x000fe80000000400 */
[----:B------:R-:W-:Y:S01]  /*b260*/  STS.U16 [R14+0x10], R7 ;  /* 0x000010070e007388 */ /* 0x000fe20000000400 */
[----:B-1----:R-:W-:Y:S01]  /*b270*/  F2FP.PACK_AB R3, R138, R157 ;  /* 0x0000009d8a03723e */ /* 0x002fe200000000ff */
[----:B------:R-:W-:Y:S02]  /*b280*/  FADD.FTZ R157, R154, R157 ;  /* 0x0000009d9a9d7221 */ /* 0x000fe40000010000 */
[----:B------:R-:W-:Y:S01]  /*b290*/  STS.U16 [R15+0x12], R24 ;  /* 0x000012180f007388 */ /* 0x000fe20000000400 */
[----:B------:R-:W-:-:S03]  /*b2a0*/  PRMT R12, R3, 0x7632, R12 ;  /* 0x00007632030c7816 */ /* 0x000fc6000000000c */
        /* <DEDUP_REMOVED lines=25> */
[----:B0-----:R-:W-:-:S05]  /*b440*/  FADD.FTZ R0, R157, R138 ;  /* 0x0000008a9d007221 */ /* 0x001fca0000010000 */
        /* <DEDUP_REMOVED lines=18> */
.L_x_1030:
[----:B------:R-:W-:Y:S05]  /*b570*/  BSYNC B0 ;  /* 0x0000000000007941 */ /* 0x000fea0003800000 */
.L_x_1029:
        /* <DEDUP_REMOVED lines=12> */
[----:B------:R-:W-:Y:S01]  /*b640*/  ISETP.GE.AND P6, PT, R88, R23, PT ;  /* 0x000000175800720c */ /* 0x000fe20003fc6270 */
[----:B------:R-:W-:-:S02]  /*b650*/  UIADD3 UR22, UP1, UR22, -0x1000, URZ ;  /* 0xfffff00016167890 */ /* 0x000fc4000ff3e03f */
[----:B------:R-:W-:Y:S01]  /*b660*/  UIADD3.X UR8, UR38, UR8, UR9, UP0, !UPT ;  /* 0x0000000826087290 */ /* 0x000fe200087fe409 */
[----:B------:R-:W-:Y:S01]  /*b670*/  MOV R3, UR29 ;  /* 0x0000001d00037c02 */ /* 0x000fe20008000f00 */
[----:B------:R-:W-:Y:S02]  /*b680*/  UISETP.GT.AND UP0, UPT, UR26, 0x1, UPT ;  /* 0x000000011a00788c */ /* 0x000fe4000bf04270 */
[----:B------:R-:W-:Y:S02]  /*b690*/  UIADD3 UR24, UP2, UR24, -0x1000, URZ ;  /* 0xfffff00018187890 */ /* 0x000fe4000ff5e03f */
[----:B0-----:R-:W-:Y:S01]  /*b6a0*/  IMAD.U32 R4, RZ, RZ, UR8 ;  /* 0x00000008ff047e24 */ /* 0x001fe2000f8e00ff */
[----:B------:R-:W-:Y:S02]  /*b6b0*/  UIADD3 UR16, UP3, UR16, -0x1000, URZ ;  /* 0xfffff00010107890 */ /* 0x000fe4000ff7e03f */
[----:B------:R-:W-:Y:S02]  /*b6c0*/  UIADD3 UR18, UP4, UR18, -0x1000, URZ ;  /* 0xfffff00012127890 */ /* 0x000fe4000ff9e03f */
[----:B------:R-:W-:-:S02]  /*b6d0*/  UIADD3 UR20, UP5, UR20, -0x1000, URZ ;  /* 0xfffff00014147890 */ /* 0x000fc4000ffbe03f */
[----:B------:R-:W-:Y:S02]  /*b6e0*/  UIADD3 UR6, UR6, 0x1, URZ ;  /* 0x0000000106067890 */ /* 0x000fe4000fffe03f */
[----:B------:R-:W-:Y:S02]  /*b6f0*/  UIADD3.X UR23, UR23, -0x1, URZ, UP1, !UPT ;  /* 0xffffffff17177890 */ /* 0x000fe40008ffe43f */
[----:B------:R-:W-:Y:S02]  /*b700*/  UIADD3.X UR25, UR25, -0x1, URZ, UP2, !UPT ;  /* 0xffffffff19197890 */ /* 0x000fe400097fe43f */
[----:B------:R-:W-:Y:S02]  /*b710*/  UIADD3.X UR17, UR17, -0x1, URZ, UP3, !UPT ;  /* 0xffffffff11117890 */ /* 0x000fe40009ffe43f */
[----:B------:R-:W-:Y:S02]  /*b720*/  UIADD3.X UR19, UR19, -0x1, URZ, UP4, !UPT ;  /* 0xffffffff13137890 */ /* 0x000fe4000a7fe43f */
[----:B------:R-:W-:Y:S01]  /*b730*/  UIADD3.X UR21, UR21, -0x1, URZ, UP5, !UPT ;  /* 0xffffffff15157890 */ /* 0x000fe2000affe43f */
[----:B--2---:R-:W-:-:S04]  /*b740*/  IADD3 R2, P0, R2, -0xfc0, RZ ;  /* 0xfffff04002027810 */ /* 0x004fc80007f1e0ff */
[----:B---3--:R-:W-:Y:S02]  /*b750*/  IADD3.X R0, R0, -0x1, RZ, P0, !PT ;  /* 0xffffffff00007810 */ /* 0x008fe400007fe4ff */
[----:B------:R-:W-:-:S04]  /*b760*/  IADD3 R2, P0, R2, c[0x0][0x340], RZ ;  /* 0x0000d00002027a10 */ /* 0x000fc80007f1e0ff */
[----:B------:R-:W-:Y:S02]  /*b770*/  IADD3.X R0, R0, c[0x0][0x344], RZ, P0, !PT ;  /* 0x0000d10000007a10 */ /* 0x000fe400007fe4ff */
[----:B------:R-:W-:Y:S02]  /*b780*/  ISETP.GE.AND P0, PT, R94, R23, PT ;  /* 0x000000175e00720c */ /* 0x000fe40003f06270 */
[----:B------:R-:W-:-:S04]  /*b790*/  LEA R2, P2, R3, R2, 0x1 ;  /* 0x0000000203027211 */ /* 0x000fc800078408ff */
[----:B------:R-:W-:Y:S02]  /*b7a0*/  LEA.HI.X R3, R3, R0, R4, 0x1, P2 ;  /* 0x0000000003037211 */ /* 0x000fe400010f0c04 */
[----:B------:R-:W-:-:S03]  /*b7b0*/  ISETP.GE.AND P2, PT, R92, R23, PT ;  /* 0x000000175c00720c */ /* 0x000fc60003f46270 */
[----:B------:R0:W-:Y:S01]  /*b7c0*/  @!P1 STG.E.U16 [R2.64+0x40], R9 ;  /* 0x0000400902009986 */ /* 0x0001e2000c101528 */
        /* <DEDUP_REMOVED lines=25> */
.L_x_972:
        /* <DEDUP_REMOVED lines=35> */
.L_x_1033:
[----:B-1----:R-:W-:Y:S05]  /*bb90*/  BSYNC B0 ;  /* 0x0000000000007941 */ /* 0x002fea0003800000 */
.L_x_1032:
        /* <DEDUP_REMOVED lines=34> */
.L_x_1035:
[----:B------:R-:W3:Y:S02]  /*bdc0*/  S2R R7, SR_TID.X ;  /* 0x0000000000077919 */ /* 0x000ee40000002100 */
.L_x_1036:
[----:B-1----:R-:W-:Y:S05]  /*bdd0*/  BSYNC B0 ;  /* 0x0000000000007941 */ /* 0x002fea0003800000 */
.L_x_1034:
[----:B---3--:R-:W-:-:S13]  /*bde0*/  ISETP.GE.AND P0, PT, R7, c[0x0][0x16c], PT ;  /* 0x00005b0007007a0c */ /* 0x008fda0003f06270 */
[----:B------:R-:W-:Y:S05]  /*bdf0*/  @P0 EXIT ;  /* 0x000000000000094d */ /* 0x000fea0003800000 */
[----:B------:R-:W-:Y:S02]  /*be00*/  ULDC.64 UR6, c[0x0][0x288] ;  /* 0x0000a20000067ab9 */ /* 0x000fe40000000a00 */
[----:B------:R-:W-:Y:S02]  /*be10*/  UIMAD UR10, UR10, UR6, URZ ;  /* 0x000000060a0a72a4 */ /* 0x000fe4000f8e023f */
[----:B0-2---:R-:W-:Y:S02]  /*be20*/  UIMAD.WIDE.U32 UR4, UR11, UR6, URZ ;  /* 0x000000060b0472a5 */ /* 0x005fe4000f8e003f */
[----:B------:R-:W-:-:S04]  /*be30*/  UIMAD UR6, UR11, UR7, UR10 ;  /* 0x000000070b0672a4 */ /* 0x000fc8000f8e020a */
[----:B------:R-:W-:-:S04]  /*be40*/  UIADD3 UR6, UR5, UR6, URZ ;  /* 0x0000000605067290 */ /* 0x000fc8000fffe03f */
.L_x_1037:
[----:B0-----:R0:W1:Y:S01]  /*be50*/  LDS R9, [R7.X4+0x7f50] ;  /* 0x007f500007097984 */ /* 0x0010620000004800 */
[----:B------:R-:W-:Y:S01]  /*be60*/  SHF.R.S32.HI R0, RZ, 0x1f, R7 ;  /* 0x0000001fff007819 */ /* 0x000fe20000011407 */
[----:B------:R-:W-:Y:S01]  /*be70*/  IMAD.U32 R3, RZ, RZ, UR6 ;  /* 0x00000006ff037e24 */ /* 0x000fe2000f8e00ff */
[----:B------:R-:W-:Y:S01]  /*be80*/  MOV R4, UR4 ;  /* 0x0000000400047c02 */ /* 0x000fe20008000f00 */
[----:B------:R-:W-:Y:S01]  /*be90*/  IMAD.U32 R5, RZ, RZ, UR5 ;  /* 0x00000005ff057e24 */ /* 0x000fe2000f8e00ff */
[----:B------:R-:W-:Y:S01]  /*bea0*/  YIELD ;  /* 0x0000000000007946 */ /* 0x000fe20003800000 */
[----:B------:R-:W-:Y:S01]  /*beb0*/  IMAD R0, R0, c[0x0][0x290], RZ ;  /* 0x0000a40000007a24 */ /* 0x000fe200078e02ff */
[----:B------:R-:W-:-:S03]  /*bec0*/  MOV R2, R4 ;  /* 0x0000000400027202 */ /* 0x000fc60000000f00 */
[C---:B------:R-:W-:Y:S02]  /*bed0*/  IMAD R5, R7.reuse, c[0x0][0x294], R0 ;  /* 0x0000a50007057a24 */ /* 0x040fe400078e0200 */
        /* <DEDUP_REMOVED lines=9> */
.L_x_983:
[----:B------:R-:W-:Y:S01]  /*bf70*/  MOV R83, R141 ;  /* 0x0000008d00537202 */ /* 0x000fe20000000f00 */
[----:B------:R-:W-:Y:S01]  /*bf80*/  IMAD.MOV.U32 R84, RZ, RZ, 0x1 ;  /* 0x00000001ff547424 */ /* 0x000fe200078e00ff */
[----:B------:R-:W-:-:S02]  /*bf90*/  MOV R82, 0xbfb0 ;  /* 0x0000bfb000527802 */ /* 0x000fc40000000f00 */
[----:B-----5:R-:W-:Y:S05]  /*bfa0*/  CALL.REL.NOINC `($__internal_41_$__cuda_sm70_shflsync_up) ;  /* 0x00000c3000007944 */ /* 0x020fea0003c00000 */
[----:B------:R-:W-:Y:S01]  /*bfb0*/  MOV R156, R84 ;  /* 0x00000054009c7202 */ /* 0x000fe20000000f00 */
[----:B--2---:R-:W-:Y:S05]  /*bfc0*/  BRA `(.L_x_1038) ;  /* 0xffffb26000007947 */ /* 0x004fea000383ffff */
.L_x_984:
[----:B------:R-:W-:Y:S01]  /*bfd0*/  HFMA2.MMA R84, -RZ, RZ, 0, 5.9604644775390625e-08 ;  /* 0x00000001ff547435 */ /* 0x000fe200000001ff */
[----:B------:R-:W-:Y:S01]  /*bfe0*/  IMAD.MOV.U32 R83, RZ, RZ, R85 ;  /* 0x000000ffff537224 */ /* 0x000fe200078e0055 */
[----:B------:R-:W-:-:S04]  /*bff0*/  MOV R82, 0xc010 ;  /* 0x0000c01000527802 */ /* 0x000fc80000000f00 */
[----:B01---5:R-:W-:Y:S05]  /*c000*/  CALL.REL.NOINC `($__internal_41_$__cuda_sm70_shflsync_up) ;  /* 0x00000bd000007944 */ /* 0x023fea0003c00000 */
[----:B------:R-:W0:Y:S01]  /*c010*/  S2R R83, SR_LANEID ;  /* 0x0000000000537919 */ /* 0x000e220000000000 */
[----:B------:R-:W-:-:S02]  /*c020*/  FMUL.FTZ R156, R141, R156 ;  /* 0x0000009c8d9c7220 */ /* 0x000fc40000410000 */
[----:B------:R-:W-:Y:S02]  /*c030*/  FFMA.FTZ R82, R141, R84, R85 ;  /* 0x000000548d527223 */ /* 0x000fe40000010055 */
[----:B------:R-:W-:Y:S01]  /*c040*/  IMAD.MOV.U32 R84, RZ, RZ, 0x2 ;  /* 0x00000002ff547424 */ /* 0x000fe200078e00ff */
[----:B0-----:R-:W-:-:S04]  /*c050*/  ISETP.GE.AND P0, PT, R83, 0x1, PT ;  /* 0x000000015300780c */ /* 0x001fc80003f06270 */
[----:B------:R-:W-:Y:S02]  /*c060*/  FSEL R141, R141, R156, !P0 ;  /* 0x0000009c8d8d7208 */ /* 0x000fe40004000000 */
[----:B------:R-:W-:Y:S02]  /*c070*/  FSEL R85, R85, R82, !P0 ;  /* 0x0000005255557208 */ /* 0x000fe40004000000 */
[----:B------:R-:W-:Y:S02]  /*c080*/  MOV R83, R141 ;  /* 0x0000008d00537202 */ /* 0x000fe40000000f00 */
[----:B------:R-:W-:Y:S02]  /*c090*/  MOV R82, 0xc0b0 ;  /* 0x0000c0b000527802 */ /* 0x000fe40000000f00 */
[----:B--2---:R-:W-:Y:S05]  /*c0a0*/  CALL.REL.NOINC `($__internal_41_$__cuda_sm70_shflsync_up) ;  /* 0x00000b3000007944 */ /* 0x004fea0003c00000 */
[----:B------:R-:W-:Y:S01]  /*c0b0*/  IMAD.MOV.U32 R156, RZ, RZ, R84 ;  /* 0x000000ffff9c7224 */ /* 0x000fe200078e0054 */
[----:B------:R-:W-:Y:S01]  /*c0c0*/  MOV R83, R85 ;  /* 0x0000005500537202 */ /* 0x000fe20000000f00 */
[----:B------:R-:W-:Y:S01]  /*c0d0*/  IMAD.MOV.U32 R84, RZ, RZ, 0x2 ;  /* 0x00000002ff547424 */ /* 0x000fe200078e00ff */
[----:B------:R-:W-:Y:S02]  /*c0e0*/  MOV R82, 0xc100 ;  /* 0x0000c10000527802 */ /* 0x000fe40000000f00 */
[----:B--2---:R-:W-:Y:S05]  /*c0f0*/  CALL.REL.NOINC `($__internal_41_$__cuda_sm70_shflsync_up) ;  /* 0x00000ae000007944 */ /* 0x004fea0003c00000 */
[----:B------:R-:W0:Y:S02]  /*c100*/  S2R R82, SR_LANEID ;  /* 0x0000000000527919 */ /* 0x000e240000000000 */
[----:B0-----:R-:W-:-:S02]  /*c110*/  ISETP.GE.AND P0, PT, R82, 0x2, PT ;  /* 0x000000025200780c */ /* 0x001fc40003f06270 */
[----:B------:R-:W-:-:S11]  /*c120*/  MOV R82, 0xc180 ;  /* 0x0000c18000527802 */ /* 0x000fd60000000f00 */
[----:B------:R-:W-:Y:S01]  /*c130*/  @P0 FFMA.FTZ R85, R141, R84, R85 ;  /* 0x000000548d550223 */ /* 0x000fe20000010055 */
[----:B------:R-:W-:Y:S01]  /*c140*/  HFMA2.MMA R84, -RZ, RZ, 0, 2.384185791015625e-07 ;  /* 0x00000004ff547435 */ /* 0x000fe200000001ff */
[----:B------:R-:W-:-:S04]  /*c150*/  @P0 FMUL.FTZ R141, R156, R141 ;  /* 0x0000008d9c8d0220 */ /* 0x000fc80000410000 */
[----:B------:R-:W-:Y:S02]  /*c160*/  IMAD.MOV.U32 R83, RZ, RZ, R141 ;  /* 0x000000ffff537224 */ /* 0x000fe400078e008d */
[----:B--2---:R-:W-:Y:S05]  /*c170*/  CALL.REL.NOINC `($__internal_41_$__cuda_sm70_shflsync_up) ;  /* 0x00000a6000007944 */ /* 0x004fea0003c00000 */
[----:B------:R-:W-:Y:S01]  /*c180*/  MOV R156, R84 ;  /* 0x00000054009c7202 */ /* 0x000fe20000000f00 */
[----:B------:R-:W-:Y:S01]  /*c190*/  HFMA2.MMA R84, -RZ, RZ, 0, 2.384185791015625e-07 ;  /* 0x00000004ff547435 */ /* 0x000fe200000001ff */
[----:B------:R-:W-:Y:S01]  /*c1a0*/  IMAD.MOV.U32 R83, RZ, RZ, R85 ;  /* 0x000000ffff537224 */ /* 0x000fe200078e0055 */
[----:B------:R-:W-:-:S04]  /*c1b0*/  MOV R82, 0xc1d0 ;  /* 0x0000c1d000527802 */ /* 0x000fc80000000f00 */
[----:B--2---:R-:W-:Y:S05]  /*c1c0*/  CALL.REL.NOINC `($__internal_41_$__cuda_sm70_shflsync_up) ;  /* 0x00000a1000007944 */ /* 0x004fea0003c00000 */
[----:B------:R-:W0:Y:S02]  /*c1d0*/  S2R R82, SR_LANEID ;  /* 0x0000000000527919 */ /* 0x000e240000000000 */
[----:B0-----:R-:W-:Y:S02]  /*c1e0*/  ISETP.GE.AND P0, PT, R82, 0x4, PT ;  /* 0x000000045200780c */ /* 0x001fe40003f06270 */
[----:B------:R-:W-:-:S11]  /*c1f0*/  MOV R82, 0xc250 ;  /* 0x0000c25000527802 */ /* 0x000fd60000000f00 */
[----:B------:R-:W-:Y:S02]  /*c200*/  @P0 FFMA.FTZ R85, R141, R84, R85 ;  /* 0x000000548d550223 */ /* 0x000fe40000010055 */
[----:B------:R-:W-:Y:S02]  /*c210*/  @P0 FMUL.FTZ R141, R156, R141 ;  /* 0x0000008d9c8d0220 */ /* 0x000fe40000410000 */
[----:B------:R-:W-:-:S03]  /*c220*/  IMAD.MOV.U32 R84, RZ, RZ, 0x8 ;  /* 0x00000008ff547424 */ /* 0x000fc600078e00ff */
[----:B------:R-:W-:Y:S02]  /*c230*/  MOV R83, R141 ;  /* 0x0000008d00537202 */ /* 0x000fe40000000f00 */
[----:B--2---:R-:W-:Y:S05]  /*c240*/  CALL.REL.NOINC `($__internal_41_$__cuda_sm70_shflsync_up) ;  /* 0x0000099000007944 */ /* 0x004fea0003c00000 */
[----:B------:R-:W-:Y:S01]  /*c250*/  IMAD.MOV.U32 R156, RZ, RZ, R84 ;  /* 0x000000ffff9c7224 */ /* 0x000fe200078e0054 */
[----:B------:R-:W-:Y:S01]  /*c260*/  MOV R83, R85 ;  /* 0x0000005500537202 */ /* 0x000fe20000000f00 */
[----:B------:R-:W-:Y:S01]  /*c270*/  IMAD.MOV.U32 R84, RZ, RZ, 0x8 ;  /* 0x00000008ff547424 */ /* 0x000fe200078e00ff */
[----:B------:R-:W-:Y:S02]  /*c280*/  MOV R82, 0xc2a0 ;  /* 0x0000c2a000527802 */ /* 0x000fe40000000f00 */
        /* <DEDUP_REMOVED lines=9> */
[----:B------:R-:W-:Y:S01]  /*c320*/  MOV R156, R84 ;  /* 0x00000054009c7202 */ /* 0x000fe20000000f00 */
[----:B------:R-:W-:Y:S01]  /*c330*/  HFMA2.MMA R84, -RZ, RZ, 0, 9.5367431640625e-07 ;  /* 0x00000010ff547435 */ /* 0x000fe200000001ff */
[----:B------:R-:W-:Y:S01]  /*c340*/  IMAD.MOV.U32 R83, RZ, RZ, R85 ;  /* 0x000000ffff537224 */ /* 0x000fe200078e0055 */
[----:B------:R-:W-:-:S04]  /*c350*/  MOV R82, 0xc370 ;  /* 0x0000c37000527802 */ /* 0x000fc80000000f00 */
[----:B--2---:R-:W-:Y:S05]  /*c360*/  CALL.REL.NOINC `($__internal_41_$__cuda_sm70_shflsync_up) ;  /* 0x0000087000007944 */ /* 0x004fea0003c00000 */
[----:B------:R-:W-:Y:S01]  /*c370*/  IMAD.MOV.U32 R82, RZ, RZ, R84 ;  /* 0x000000ffff527224 */ /* 0x000fe200078e0054 */
[----:B--2---:R-:W-:Y:S05]  /*c380*/  BRA `(.L_x_1039) ;  /* 0xffffb01000007947 */ /* 0x004fea000383ffff */
.L_x_987:
[----:B------:R-:W-:Y:S01]  /*c390*/  MOV R83, R141 ;  /* 0x0000008d00537202 */ /* 0x000fe20000000f00 */
[----:B-1----:R-:W-:Y:S01]  /*c3a0*/  IMAD.MOV.U32 R84, RZ, RZ, 0x1 ;  /* 0x00000001ff547424 */ /* 0x002fe200078e00ff */
[----:B------:R-:W-:Y:S02]  /*c3b0*/  MOV R82, 0xc3d0 ;  /* 0x0000c3d000527802 */ /* 0x000fe40000000f00 */
[----:B0-2--5:R-:W-:Y:S05]  /*c3c0*/  CALL.REL.NOINC `($__internal_41_$__cuda_sm70_shflsync_up) ;  /* 0x0000081000007944 */ /* 0x025fea0003c00000 */
[----:B------:R-:W-:Y:S01]  /*c3d0*/  MOV R141, R84 ;  /* 0x00000054008d7202 */ /* 0x000fe20000000f00 */
[----:B------:R-:W-:Y:S01]  /*c3e0*/  HFMA2.MMA R84, -RZ, RZ, 0, 5.9604644775390625e-08 ;  /* 0x00000001ff547435 */ /* 0x000fe200000001ff */
[----:B------:R-:W-:Y:S01]  /*c3f0*/  IMAD.MOV.U32 R83, RZ, RZ, R85 ;  /* 0x000000ffff537224 */ /* 0x000fe200078e0055 */
[----:B------:R-:W-:-:S04]  /*c400*/  MOV R82, 0xc420 ;  /* 0x0000c42000527802 */ /* 0x000fc80000000f00 */
[----:B--2---:R-:W-:Y:S05]  /*c410*/  CALL.REL.NOINC `($__internal_41_$__cuda_sm70_shflsync_up) ;  /* 0x000007c000007944 */ /* 0x004fea0003c00000 */
[----:B------:R-:W-:Y:S01]  /*c420*/  IMAD.MOV.U32 R85, RZ, RZ, R84 ;  /* 0x000000ffff557224 */ /* 0x000fe200078e0054 */
[----:B------:R-:W-:Y:S01]  /*c430*/  MOV R82, R80 ;  /* 0x0000005000527202 */ /* 0x000fe20000000f00 */
[----:B------:R-:W-:Y:S01]  /*c440*/  IMAD.MOV.U32 R84, RZ, RZ, RZ ;  /* 0x000000ffff547224 */ /* 0x000fe200078e00ff */
[----:B------:R-:W-:-:S02]  /*c450*/  MOV R83, 0xc470 ;  /* 0x0000c47000537802 */ /* 0x000fc40000000f00 */
[----:B--2---:R-:W-:Y:S05]  /*c460*/  CALL.REL.NOINC `($__internal_40_$__cuda_sm70_shflsync_idx_p) ;  /* 0x000006d000007944 */ /* 0x004fea0003c00000 */
[----:B-1----:R-:W-:Y:S01]  /*c470*/  IMAD.MOV.U32 R80, RZ, RZ, R84 ;  /* 0x000000ffff507224 */ /* 0x002fe200078e0054 */
[----:B------:R-:W-:Y:S01]  /*c480*/  HFMA2.MMA R84, -RZ, RZ, 0, 0 ;  /* 0x00000000ff547435 */ /* 0x000fe200000001ff */
[----:B------:R-:W-:-:S02]  /*c490*/  MOV R82, R81 ;  /* 0x0000005100527202 */ /* 0x000fc40000000f00 */
[----:B------:R-:W-:-:S03]  /*c4a0*/  MOV R83, 0xc4c0 ;  /* 0x0000c4c000537802 */ /* 0x000fc60000000f00 */
[----:B0-2--5:R-:W-:Y:S05]  /*c4b0*/  CALL.REL.NOINC `($__internal_40_$__cuda_sm70_shflsync_idx_p) ;  /* 0x0000068000007944 */ /* 0x025fea0003c00000 */
[----:B-1----:R-:W-:Y:S01]  /*c4c0*/  IMAD.MOV.U32 R81, RZ, RZ, R84 ;  /* 0x000000ffff517224 */ /* 0x002fe200078e0054 */
[----:B0-2--5:R-:W-:Y:S05]  /*c4d0*/  BRA `(.L_x_1040) ;  /* 0xffffaff000007947 */ /* 0x025fea000383ffff */
.L_x_990:
[----:B------:R-:W-:Y:S01]  /*c4e0*/  MOV R83, R85 ;  /* 0x0000005500537202 */ /* 0x000fe20000000f00 */
[----:B------:R-:W-:Y:S01]  /*c4f0*/  IMAD.MOV.U32 R84, RZ, RZ, 0x1 ;  /* 0x00000001ff547424 */ /* 0x000fe200078e00ff */
[----:B------:R-:W-:Y:S02]  /*c500*/  MOV R82, 0xc520 ;  /* 0x0000c52000527802 */ /* 0x000fe40000000f00 */
[----:B------:R-:W-:Y:S05]  /*c510*/  CALL.REL.NOINC `($__internal_39_$__cuda_sm70_shflsync_down) ;  /* 0x0000059000007944 */ /* 0x000fea0003c00000 */
[----:B-1----:R-:W-:Y:S01]  /*c520*/  MOV R87, R84 ;  /* 0x0000005400577202 */ /* 0x002fe20000000f00 */
[----:B0-2--5:R-:W-:Y:S05]  /*c530*/  BRA `(.L_x_1041) ;  /* 0xffffb5b000007947 */ /* 0x025fea000383ffff */
.L_x_991:
[----:B------:R-:W-:Y:S01]  /*c540*/  HFMA2.MMA R84, -RZ, RZ, 0, 5.9604644775390625e-08 ;  /* 0x00000001ff547435 */ /* 0x000fe200000001ff */
[----:B------:R-:W-:Y:S01]  /*c550*/  IMAD.MOV.U32 R83, RZ, RZ, R86 ;  /* 0x000000ffff537224 */ /* 0x000fe200078e0056 */
[----:B------:R-:W-:-:S04]  /*c560*/  MOV R82, 0xc580 ;  /* 0x0000c58000527802 */ /* 0x000fc80000000f00 */
[----:B01----:R-:W-:Y:S05]  /*c570*/  CALL.REL.NOINC `($__internal_39_$__cuda_sm70_shflsync_down) ;  /* 0x0000053000007944 */ /* 0x003fea0003c00000 */
[C---:B------:R-:W-:Y:S02]  /*c580*/  FMUL.FTZ R87, R85.reuse, R87 ;  /* 0x0000005755577220 */ /* 0x040fe40000410000 */
[C---:B-1----:R-:W-:Y:S02]  /*c590*/  FFMA.FTZ R82, R85.reuse, R84, R86 ;  /* 0x0000005455527223 */ /* 0x042fe40000010056 */
[----:B------:R-:W-:Y:S01]  /*c5a0*/  IMAD.MOV.U32 R84, RZ, RZ, 0x2 ;  /* 0x00000002ff547424 */ /* 0x000fe200078e00ff */
[----:B------:R-:W-:-:S02]  /*c5b0*/  FSEL R85, R85, R87, !P4 ;  /* 0x0000005755557208 */ /* 0x000fc40006000000 */
[----:B------:R-:W-:Y:S02]  /*c5c0*/  FSEL R86, R86, R82, !P4 ;  /* 0x0000005256567208 */ /* 0x000fe40006000000 */
[----:B------:R-:W-:Y:S02]  /*c5d0*/  MOV R83, R85 ;  /* 0x0000005500537202 */ /* 0x000fe40000000f00 */
[----:B------:R-:W-:Y:S02]  /*c5e0*/  MOV R82, 0xc600 ;  /* 0x0000c60000527802 */ /* 0x000fe40000000f00 */
[----:B0-2--5:R-:W-:Y:S05]  /*c5f0*/  CALL.REL.NOINC `($__internal_39_$__cuda_sm70_shflsync_down) ;  /* 0x000004b000007944 */ /* 0x025fea0003c00000 */
[----:B-1----:R-:W-:Y:S01]  /*c600*/  IMAD.MOV.U32 R87, RZ, RZ, R84 ;  /* 0x000000ffff577224 */ /* 0x002fe200078e0054 */
[----:B------:R-:W-:Y:S01]  /*c610*/  MOV R83, R86 ;  /* 0x0000005600537202 */ /* 0x000fe20000000f00 */
[----:B------:R-:W-:Y:S01]  /*c620*/  IMAD.MOV.U32 R84, RZ, RZ, 0x2 ;  /* 0x00000002ff547424 */ /* 0x000fe200078e00ff */
[----:B------:R-:W-:Y:S02]  /*c630*/  MOV R82, 0xc650 ;  /* 0x0000c65000527802 */ /* 0x000fe40000000f00 */
[----:B0-2--5:R-:W-:Y:S05]  /*c640*/  CALL.REL.NOINC `($__internal_39_$__cuda_sm70_shflsync_down) ;  /* 0x0000046000007944 */ /* 0x025fea0003c00000 */
[----:B-1----:R-:W-:Y:S01]  /*c650*/  @!P3 FFMA.FTZ R86, R85, R84, R86 ;  /* 0x000000545556b223 */ /* 0x002fe20000010056 */
[----:B------:R-:W-:Y:S01]  /*c660*/  HFMA2.MMA R84, -RZ, RZ, 0, 2.384185791015625e-07 ;  /* 0x00000004ff547435 */ /* 0x000fe200000001ff */
[----:B------:R-:W-:Y:S01]  /*c670*/  @!P3 FMUL.FTZ R85, R87, R85 ;  /* 0x000000555755b220 */ /* 0x000fe20000410000 */
[----:B------:R-:W-:-:S03]  /*c680*/  MOV R82, 0xc6b0 ;  /* 0x0000c6b000527802 */ /* 0x000fc60000000f00 */
[----:B------:R-:W-:Y:S02]  /*c690*/  IMAD.MOV.U32 R83, RZ, RZ, R85 ;  /* 0x000000ffff537224 */ /* 0x000fe400078e0055 */
[----:B0-2--5:R-:W-:Y:S05]  /*c6a0*/  CALL.REL.NOINC `($__internal_39_$__cuda_sm70_shflsync_down) ;  /* 0x0000040000007944 */ /* 0x025fea0003c00000 */
[----:B-1----:R-:W-:Y:S01]  /*c6b0*/  MOV R87, R84 ;  /* 0x0000005400577202 */ /* 0x002fe20000000f00 */
[----:B------:R-:W-:Y:S01]  /*c6c0*/  HFMA2.MMA R84, -RZ, RZ, 0, 2.384185791015625e-07 ;  /* 0x00000004ff547435 */ /* 0x000fe200000001ff */
[----:B------:R-:W-:Y:S01]  /*c6d0*/  IMAD.MOV.U32 R83, RZ, RZ, R86 ;  /* 0x000000ffff537224 */ /* 0x000fe200078e0056 */
[----:B------:R-:W-:-:S04]  /*c6e0*/  MOV R82, 0xc700 ;  /* 0x0000c70000527802 */ /* 0x000fc80000000f00 */
[----:B0-2--5:R-:W-:Y:S05]  /*c6f0*/  CALL.REL.NOINC `($__internal_39_$__cuda_sm70_shflsync_down) ;  /* 0x000003b000007944 */ /* 0x025fea0003c00000 */
[----:B-1----:R-:W-:Y:S01]  /*c700*/  @!P2 FFMA.FTZ R86, R85, R84, R86 ;  /* 0x000000545556a223 */ /* 0x002fe20000010056 */
[----:B------:R-:W-:Y:S01]  /*c710*/  MOV R82, 0xc780 ;  /* 0x0000c78000527802 */ /* 0x000fe20000000f00 */
[----:B------:R-:W-:Y:S02]  /*c720*/  @!P2 FMUL.FTZ R85, R87, R85 ;  /* 0x000000555755a220 */ /* 0x000fe40000410000 */
[----:B------:R-:W-:Y:S02]  /*c730*/  IMAD.MOV.U32 R87, RZ, RZ, R86 ;  /* 0x000000ffff577224 */ /* 0x000fe400078e0056 */
[----:B------:R-:W-:Y:S01]  /*c740*/  IMAD.MOV.U32 R84, RZ, RZ, 0x8 ;  /* 0x00000008ff547424 */ /* 0x000fe200078e00ff */
[----:B------:R-:W-:-:S04]  /*c750*/  MOV R86, R85 ;  /* 0x0000005500567202 */ /* 0x000fc80000000f00 */
[----:B------:R-:W-:Y:S02]  /*c760*/  MOV R83, R86 ;  /* 0x0000005600537202 */ /* 0x000fe40000000f00 */
[----:B0-2--5:R-:W-:Y:S05]  /*c770*/  CALL.REL.NOINC `($__internal_39_$__cuda_sm70_shflsync_down) ;  /* 0x0000033000007944 */ /* 0x025fea0003c00000 */
[----:B-1----:R-:W-:Y:S01]  /*c780*/  IMAD.MOV.U32 R85, RZ, RZ, R84 ;  /* 0x000000ffff557224 */ /* 0x002fe200078e0054 */
[----:B------:R-:W-:Y:S01]  /*c790*/  MOV R83, R87 ;  /* 0x0000005700537202 */ /* 0x000fe20000000f00 */
[----:B------:R-:W-:Y:S01]  /*c7a0*/  IMAD.MOV.U32 R84, RZ, RZ, 0x8 ;  /* 0x00000008ff547424 */ /* 0x000fe200078e00ff */
[----:B------:R-:W-:Y:S02]  /*c7b0*/  MOV R82, 0xc7d0 ;  /* 0x0000c7d000527802 */ /* 0x000fe40000000f00 */
[----:B0-2--5:R-:W-:Y:S05]  /*c7c0*/  CALL.REL.NOINC `($__internal_39_$__cuda_sm70_shflsync_down) ;  /* 0x000002e000007944 */ /* 0x025fea0003c00000 */
[----:B-1----:R-:W-:Y:S01]  /*c7d0*/  @!P1 FFMA.FTZ R87, R86, R84, R87 ;  /* 0x0000005456579223 */ /* 0x002fe20000010057 */
[----:B------:R-:W-:Y:S01]  /*c7e0*/  MOV R82, 0xc840 ;  /* 0x0000c84000527802 */ /* 0x000fe20000000f00 */
[----:B------:R-:W-:Y:S02]  /*c7f0*/  @!P1 FMUL.FTZ R86, R85, R86 ;  /* 0x0000005655569220 */ /* 0x000fe40000410000 */
[----:B------:R-:W-:Y:S01]  /*c800*/  IMAD.MOV.U32 R84, RZ, RZ, 0x10 ;  /* 0x00000010ff547424 */ /* 0x000fe200078e00ff */
[----:B------:R-:W-:Y:S02]  /*c810*/  MOV R85, R87 ;  /* 0x0000005700557202 */ /* 0x000fe40000000f00 */
[----:B------:R-:W-:-:S02]  /*c820*/  MOV R83, R86 ;  /* 0x0000005600537202 */ /* 0x000fc40000000f00 */
[----:B0-2--5:R-:W-:Y:S05]  /*c830*/  CALL.REL.NOINC `($__internal_39_$__cuda_sm70_shflsync_down) ;  /* 0x0000027000007944 */ /* 0x025fea0003c00000 */
[----:B-1----:R-:W-:Y:S01]  /*c840*/  IMAD.MOV.U32 R87, RZ, RZ, R84 ;  /* 0x000000ffff577224 */ /* 0x002fe200078e0054 */
[----:B------:R-:W-:Y:S01]  /*c850*/  MOV R83, R85 ;  /* 0x0000005500537202 */ /* 0x000fe20000000f00 */
[----:B------:R-:W-:Y:S01]  /*c860*/  IMAD.MOV.U32 R84, RZ, RZ, 0x10 ;  /* 0x00000010ff547424 */ /* 0x000fe200078e00ff */
[----:B------:R-:W-:-:S02]  /*c870*/  MOV R82, 0xc890 ;  /* 0x0000c89000527802 */ /* 0x000fc40000000f00 */
[----:B0-2--5:R-:W-:Y:S05]  /*c880*/  CALL.REL.NOINC `($__internal_39_$__cuda_sm70_shflsync_down) ;  /* 0x0000022000007944 */ /* 0x025fea0003c00000 */
[----:B-1----:R-:W-:Y:S01]  /*c890*/  @!P0 FFMA.FTZ R85, R86, R84, R85 ;  /* 0x0000005456558223 */ /* 0x002fe20000010055 */
[----:B------:R-:W-:Y:S01]  /*c8a0*/  HFMA2.MMA R84, -RZ, RZ, 0, 0 ;  /* 0x00000000ff547435 */ /* 0x000fe200000001ff */
[----:B------:R-:W-:Y:S01]  /*c8b0*/  @!P0 FMUL.FTZ R86, R87, R86 ;  /* 0x0000005657568220 */ /* 0x000fe20000410000 */
[----:B------:R-:W-:-:S03]  /*c8c0*/  MOV R83, 0xc8f0 ;  /* 0x0000c8f000537802 */ /* 0x000fc60000000f00 */
[----:B------:R-:W-:Y:S02]  /*c8d0*/  IMAD.MOV.U32 R82, RZ, RZ, R86 ;  /* 0x000000ffff527224 */ /* 0x000fe400078e0056 */
[----:B0-2--5:R-:W-:Y:S05]  /*c8e0*/  CALL.REL.NOINC `($__internal_40_$__cuda_sm70_shflsync_idx_p) ;  /* 0x0000025000007944 */ /* 0x025fea0003c00000 */
[----:B-1----:R-:W-:Y:S01]  /*c8f0*/  MOV R87, R84 ;  /* 0x0000005400577202 */ /* 0x002fe20000000f00 */
[----:B------:R-:W-:Y:S01]  /*c900*/  HFMA2.MMA R84, -RZ, RZ, 0, 0 ;  /* 0x00000000ff547435 */ /* 0x000fe200000001ff */
[----:B------:R-:W-:Y:S01]  /*c910*/  IMAD.MOV.U32 R82, RZ, RZ, R85 ;  /* 0x000000ffff527224 */ /* 0x000fe200078e0055 */
[----:B------:R-:W-:-:S04]  /*c920*/  MOV R83, 0xc940 ;  /* 0x0000c94000537802 */ /* 0x000fc80000000f00 */
[----:B0-2--5:R-:W-:Y:S05]  /*c930*/  CALL.REL.NOINC `($__internal_40_$__cuda_sm70_shflsync_idx_p) ;  /* 0x0000020000007944 */ /* 0x025fea0003c00000 */
[----:B-1----:R-:W-:Y:S01]  /*c940*/  IMAD.MOV.U32 R156, RZ, RZ, R84 ;  /* 0x000000ffff9c7224 */ /* 0x002fe200078e0054 */
[----:B------:R-:W-:Y:S01]  /*c950*/  MOV R83, R86 ;  /* 0x0000005600537202 */ /* 0x000fe20000000f00 */
[----:B------:R-:W-:Y:S01]  /*c960*/  IMAD.MOV.U32 R84, RZ, RZ, 0x1 ;  /* 0x00000001ff547424 */ /* 0x000fe200078e00ff */
[----:B------:R-:W-:Y:S02]  /*c970*/  MOV R82, 0xc990 ;  /* 0x0000c99000527802 */ /* 0x000fe40000000f00 */
[----:B0-2--5:R-:W-:Y:S05]  /*c980*/  CALL.REL.NOINC `($__internal_39_$__cuda_sm70_shflsync_down) ;  /* 0x0000012000007944 */ /* 0x025fea0003c00000 */
[----:B-1----:R-:W-:Y:S01]  /*c990*/  MOV R159, R84 ;  /* 0x00000054009f7202 */ /* 0x002fe20000000f00 */
[----:B------:R-:W-:Y:S01]  /*c9a0*/  HFMA2.MMA R84, -RZ, RZ, 0, 5.9604644775390625e-08 ;  /* 0x00000001ff547435 */ /* 0x000fe200000001ff */
[----:B------:R-:W-:Y:S01]  /*c9b0*/  IMAD.MOV.U32 R83, RZ, RZ, R85 ;  /* 0x000000ffff537224 */ /* 0x000fe200078e0055 */
[----:B------:R-:W-:-:S04]  /*c9c0*/  MOV R82, 0xc9e0 ;  /* 0x0000c9e000527802 */ /* 0x000fc80000000f00 */
[----:B0-2--5:R-:W-:Y:S05]  /*c9d0*/  CALL.REL.NOINC `($__internal_39_$__cuda_sm70_shflsync_down) ;  /* 0x000000d000007944 */ /* 0x025fea0003c00000 */
[----:B-1----:R-:W-:Y:S01]  /*c9e0*/  IMAD.MOV.U32 R86, RZ, RZ, R84 ;  /* 0x000000ffff567224 */ /* 0x002fe200078e0054 */
[----:B------:R-:W-:Y:S01]  /*c9f0*/  HFMA2.MMA R84, -RZ, RZ, 0, 0 ;  /* 0x00000000ff547435 */ /* 0x000fe200000001ff */
[----:B------:R-:W-:Y:S01]  /*ca00*/  MOV R85, R159 ;  /* 0x0000009f00557202 */ /* 0x000fe20000000f00 */
[----:B------:R-:W-:Y:S01]  /*ca10*/  IMAD.MOV.U32 R82, RZ, RZ, R80 ;  /* 0x000000ffff527224 */ /* 0x000fe200078e0050 */
[----:B------:R-:W-:-:S03]  /*ca20*/  MOV R83, 0xca40 ;  /* 0x0000ca4000537802 */ /* 0x000fc60000000f00 */
[----:B0-2--5:R-:W-:Y:S05]  /*ca30*/  CALL.REL.NOINC `($__internal_40_$__cuda_sm70_shflsync_idx_p) ;  /* 0x0000010000007944 */ /* 0x025fea0003c00000 */
[----:B-1----:R-:W-:Y:S01]  /*ca40*/  IMAD.MOV.U32 R159, RZ, RZ, R84 ;  /* 0x000000ffff9f7224 */ /* 0x002fe200078e0054 */
[----:B------:R-:W-:Y:S01]  /*ca50*/  MOV R82, R81 ;  /* 0x0000005100527202 */ /* 0x000fe20000000f00 */
[----:B------:R-:W-:Y:S01]  /*ca60*/  IMAD.MOV.U32 R84, RZ, RZ, RZ ;  /* 0x000000ffff547224 */ /* 0x000fe200078e00ff */
[----:B------:R-:W-:-:S02]  /*ca70*/  MOV R83, 0xca90 ;  /* 0x0000ca9000537802 */ /* 0x000fc40000000f00 */
[----:B0-2--5:R-:W-:Y:S05]  /*ca80*/  CALL.REL.NOINC `($__internal_40_$__cuda_sm70_shflsync_idx_p) ;  /* 0x000000b000007944 */ /* 0x025fea0003c00000 */
[----:B-1----:R-:W-:Y:S01]  /*ca90*/  MOV R83, R84 ;  /* 0x0000005400537202 */ /* 0x002fe20000000f00 */
[----:B0-2--5:R-:W-:Y:S05]  /*caa0*/  BRA `(.L_x_1042) ;  /* 0xffffb1e000007947 */ /* 0x025fea000383ffff */
        .weak           $__internal_39_$__cuda_sm70_shflsync_down
        .type           $__internal_39_$__cuda_sm70_shflsync_down,@function
        .size           $__internal_39_$__cuda_sm70_shflsync_down,($__internal_40_$__cuda_sm70_shflsync_idx_p - $__internal_39_$__cuda_sm70_shflsync_down)
$__internal_39_$__cuda_sm70_shflsync_down:
[----:B------:R-:W-:Y:S01]  /*cab0*/  HFMA2.MMA R95, -RZ, RZ, 0, 1.847743988037109375e-06 ;  /* 0x0000001fff5f7435 */ /* 0x000fe200000001ff */
[----:B------:R0:W-:Y:S02]  /*cac0*/  STL [R1+0x80], R0 ;  /* 0x0000800001007387 */ /* 0x0001e40000100800 */
[----:B0-----:R-:W-:-:S04]  /*cad0*/  IMAD.MOV.U32 R0, RZ, RZ, -0x1 ;  /* 0xffffffffff007424 */ /* 0x001fc800078e00ff */
[----:B------:R-:W-:Y:S04]  /*cae0*/  WARPSYNC R0 ;  /* 0x0000000000007348 */ /* 0x000fe80003800000 */
[----:B------:R0:W1:Y:S04]  /*caf0*/  SHFL.DOWN PT, R84, R83, R84, R95 ;  /* 0x0800005453547389 */ /* 0x00006800000e005f */
[----:B0-----:R0:W5:Y:S01]  /*cb00*/  LDL.LU R0, [R1+0x80] ;  /* 0x0000800001007983 */ /* 0x0011620000300800 */
[----:B------:R-:W-:-:S03]  /*cb10*/  IMAD.MOV.U32 R83, RZ, RZ, 0x0 ;  /* 0x00000000ff537424 */ /* 0x000fc600078e00ff */
[----:B------:R-:W2:Y:S01]  /*cb20*/  S2R R95, SR_TID.X ;  /* 0x00000000005f7919 */ /* 0x000ea20000002100 */
[----:B------:R-:W-:Y:S05]  /*cb30*/  RET.REL.NODEC R82 `(_Z25selective_scan_bwd_kernelI32Selective_Scan_bwd_kernel_traitsILi128ELi16ELb0ELb1ELb1ELb0ELb1EN3c104HalfEfEEv12SSMParamsBwd) ;  /* 0xffff34c052007950 */ /* 0x000fea0003c3ffff */
        .weak           $__internal_40_$__cuda_sm70_shflsync_idx_p
        .type           $__internal_40_$__cuda_sm70_shflsync_idx_p,@function
        .size           $__internal_40_$__cuda_sm70_shflsync_idx_p,($__internal_41_$__cuda_sm70_shflsync_up - $__internal_40_$__cuda_sm70_shflsync_idx_p)
$__internal_40_$__cuda_sm70_shflsync_idx_p:
[----:B------:R0:W-:Y:S01]  /*cb40*/  STL [R1+0x80], R0 ;  /* 0x0000800001007387 */ /* 0x0001e20000100800 */
[----:B------:R-:W-:Y:S01]  /*cb50*/  IMAD.MOV.U32 R95, RZ, RZ, 0x1f ;  /* 0x0000001fff5f7424 */ /* 0x000fe200078e00ff */
[----:B0-----:R-:W-:-:S04]  /*cb60*/  MOV R0, 0xffffffff ;  /* 0xffffffff00007802 */ /* 0x001fc80000000f00 */
[----:B------:R-:W-:Y:S04]  /*cb70*/  WARPSYNC R0 ;  /* 0x0000000000007348 */ /* 0x000fe80003800000 */
[----:B------:R0:W1:Y:S04]  /*cb80*/  SHFL.IDX PT, R84, R82, R84, R95 ;  /* 0x0000005452547389 */ /* 0x00006800000e005f */
[----:B0-----:R0:W5:Y:S01]  /*cb90*/  LDL.LU R0, [R1+0x80] ;  /* 0x0000800001007983 */ /* 0x0011620000300800 */
[----:B------:R-:W-:Y:S01]  /*cba0*/  MOV R82, R83 ;  /* 0x0000005300527202 */ /* 0x000fe20000000f00 */
[----:B------:R-:W-:-:S02]  /*cbb0*/  IMAD.MOV.U32 R83, RZ, RZ, 0x0 ;  /* 0x00000000ff537424 */ /* 0x000fc400078e00ff */
[----:B------:R-:W2:Y:S02]  /*cbc0*/  S2R R95, SR_TID.X ;  /* 0x00000000005f7919 */ /* 0x000ea40000002100 */
[----:B------:R-:W-:Y:S05]  /*cbd0*/  RET.REL.NODEC R82 `(_Z25selective_scan_bwd_kernelI32Selective_Scan_bwd_kernel_traitsILi128ELi16ELb0ELb1ELb1ELb0ELb1EN3c104HalfEfEEv12SSMParamsBwd) ;  /* 0xffff342052007950 */ /* 0x000fea0003c3ffff */
        .weak           $__internal_41_$__cuda_sm70_shflsync_up
        .type           $__internal_41_$__cuda_sm70_shflsync_up,@function
        .size           $__internal_41_$__cuda_sm70_shflsync_up,(.L_x_8853 - $__internal_41_$__cuda_sm70_shflsync_up)
$__internal_41_$__cuda_sm70_shflsync_up:
[----:B------:R-:W-:Y:S01]  /*cbe0*/  MOV R159, 0xffffffff ;  /* 0xffffffff009f7802 */ /* 0x000fe20000000f00 */
[----:B------:R-:W-:-:S03]  /*cbf0*/  IMAD.MOV.U32 R95, RZ, RZ, RZ ;  /* 0x000000ffff5f7224 */ /* 0x000fc600078e00ff */
[----:B------:R-:W-:Y:S04]  /*cc00*/  WARPSYNC R159 ;  /* 0x0000009f00007348 */ /* 0x000fe80003800000 */
[----:B------:R0:W1:Y:S04]  /*cc10*/  SHFL.UP PT, R84, R83, R84, R95 ;  /* 0x0400005453547389 */ /* 0x00006800000e005f */
[----:B0-----:R-:W0:Y:S01]  /*cc20*/  S2R R159, SR_TID.X ;  /* 0x00000000009f7919 */ /* 0x001e220000002100 */
[----:B------:R-:W-:-:S03]  /*cc30*/  HFMA2.MMA R83, -RZ, RZ, 0, 0 ;  /* 0x00000000ff537435 */ /* 0x000fc600000001ff */
[----:B------:R-:W2:Y:S01]  /*cc40*/  S2R R95, SR_TID.X ;  /* 0x00000000005f7919 */ /* 0x000ea20000002100 */
[----:B0-----:R-:W-:Y:S02]  /*cc50*/  IMAD R159, R159, 0x28, RZ ;  /* 0x000000289f9f7824 */ /* 0x001fe400078e02ff */
[----:B-1----:R-:W-:Y:S05]  /*cc60*/  RET.REL.NODEC R82 `(_Z25selective_scan_bwd_kernelI32Selective_Scan_bwd_kernel_traitsILi128ELi16ELb0ELb1ELb1ELb0ELb1EN3c104HalfEfEEv12SSMParamsBwd) ;  /* 0xffff339052007950 */ /* 0x002fea0003c3ffff */
.L_x_1043:
        /* <DEDUP_REMOVED lines=9> */
.L_x_8853:


//--------------------- .text._Z25selective_scan_bwd_kernelI32Selective_Scan_bwd_kernel_traitsILi128ELi16ELb0ELb1ELb1ELb1ELb0EN3c104HalfEfEEv12SSMParamsBwd --------------------------
	.section	.text._Z25selective_scan_bwd_kernelI32Selective_Scan_bwd_kernel_traitsILi128ELi16ELb0ELb1ELb1ELb1ELb0EN3c104HalfEfEEv12SSMParamsBwd,"ax",@progbits
	.sectioninfo	@"SHI_REGISTERS=168"
	.align	128
        .global         _Z25selective_scan_bwd_kernelI32Selective_Scan_bwd_kernel_traitsILi128ELi16ELb0ELb1ELb1ELb1ELb0EN3c104HalfEfEEv12SSMParamsBwd
        .type           _Z25selective_scan_bwd_kernelI32Selective_Scan_bwd_kernel_traitsILi128ELi16ELb0ELb1ELb1ELb1ELb0EN3c104HalfEfEEv12SSMParamsBwd,@function
        .size           _Z25selective_scan_bwd_kernelI32Selective_Scan_bwd_kernel_traitsILi128ELi16ELb0ELb1ELb1ELb1ELb0EN3c104HalfEfEEv12SSMParamsBwd,(.L_x_8856 - _Z25selective_scan_bwd_kernelI32Selective_Scan_bwd_kernel_traitsILi128ELi16ELb0ELb1ELb1ELb1ELb0EN3c104HalfEfEEv12SSMParamsBwd)
        .other          _Z25selective_scan_bwd_kernelI32Selective_Scan_bwd_kernel_traitsILi128ELi16ELb0ELb1ELb1ELb1ELb0EN3c104HalfEfEEv12SSMParamsBwd,@"STO_CUDA_ENTRY STV_DEFAULT"
_Z25selective_scan_bwd_kernelI32Selective_Scan_bwd_kernel_traitsILi128ELi16ELb0ELb1ELb1ELb1ELb0EN3c104HalfEfEEv12SSMParamsBwd:
.text._Z25selective_scan_bwd_kernelI32Selective_Scan_bwd_kernel_traitsILi128ELi16ELb0ELb1ELb1ELb1ELb0EN3c104HalfEfEEv12SSMParamsBwd:
        /* <DEDUP_REMOVED lines=184> */
.L_x_1130:
        /* <DEDUP_REMOVED lines=82> */
[----:B------:R-:W-:-:S02]  /*10a0*/  LEA.HI.SX32 R93, R18, R18, 0x1b ;  /* 0x00000012125d7211 */ /* 0x000fc400078fdaff */
[C---:B-1----:R-:W-:Y:S02]  /*10b0*/  IADD3 R3, R18.reuse, 0x60, RZ ;  /* 0x0000006012037810 */ /* 0x042fe40007ffe0ff */
[C---:B------:R-:W-:Y:S02]  /*10c0*/  IADD3 R29, R18.reuse, 0x80, RZ ;  /* 0x00000080121d7810 */ /* 0x040fe40007ffe0ff */
[C---:B------:R-:W-:Y:S02]  /*10d0*/  IADD3 R31, R18.reuse, 0xa0, RZ ;  /* 0x000000a0121f7810 */ /* 0x040fe40007ffe0ff */
[C---:B------:R-:W-:Y:S02]  /*10e0*/  IADD3 R33, R18.reuse, 0xc0, RZ ;  /* 0x000000c012217810 */ /* 0x040fe40007ffe0ff */
[-C--:B------:R-:W-:Y:S02]  /*10f0*/  LEA.HI.SX32 R25, R25, R18.reuse, 0x1b ;  /* 0x0000001219197211 */ /* 0x080fe400078fdaff */
[----:B------:R-:W-:Y:S01]  /*1100*/  LEA.HI.SX32 R27, R27, R18, 0x1b ;  /* 0x000000121b1b7211 */ /* 0x000fe200078fdaff */
[----:B------:R-:W-:Y:S01]  /*1110*/  IMAD.SHL.U32 R93, R93, 0x2, RZ ;  /* 0x000000025d5d7824 */ /* 0x000fe200078e00ff */
[----:B------:R-:W-:-:S02]  /*1120*/  IADD3 R35, R18, 0xe0, RZ ;  /* 0x000000e012237810 */ /* 0x000fc40007ffe0ff */
[----:B------:R-:W-:Y:S02]  /*1130*/  IADD3 R37, R18, 0x100, RZ ;  /* 0x0000010012257810 */ /* 0x000fe40007ffe0ff */
[-C--:B------:R-:W-:Y:S02]  /*1140*/  LEA.HI.SX32 R3, R3, R18.reuse, 0x1b ;  /* 0x0000001203037211 */ /* 0x080fe400078fdaff */
[----:B------:R-:W-:Y:S02]  /*1150*/  LEA.HI.SX32 R29, R29, R18, 0x1b ;  /* 0x000000121d1d7211 */ /* 0x000fe400078fdaff */
[----:B------:R-:W-:Y:S01]  /*1160*/  ISETP.GE.AND P3, PT, R22, UR7, PT ;  /* 0x0000000716007c0c */ /* 0x000fe2000bf66270 */
[----:B------:R-:W-:Y:S01]  /*1170*/  IMAD.SHL.U32 R91, R27, 0x2, RZ ;  /* 0x000000021b5b7824 */ /* 0x000fe200078e00ff */
[----:B------:R-:W-:Y:S02]  /*1180*/  LOP3.LUT R20, R20, 0xffffff7f, RZ, 0xc0, !PT ;  /* 0xffffff7f14147812 */ /* 0x000fe400078ec0ff */
        /* <DEDUP_REMOVED lines=9> */
[----:B------:R-:W-:Y:S02]  /*1220*/  LEA.HI.SX32 R37, R37, R18, 0x1b ;  /* 0x0000001225257211 */ /* 0x000fe400078fdaff */
[----:B------:R-:W-:Y:S01]  /*1230*/  SHF.L.U32 R90, R3, 0x1, RZ ;  /* 0x00000001035a7819 */ /* 0x000fe200000006ff */
[----:B------:R-:W-:Y:S01]  /*1240*/  IMAD.SHL.U32 R75, R33, 0x2, RZ ;  /* 0x00000002214b7824 */ /* 0x000fe200078e00ff */
[----:B------:R-:W-:Y:S02]  /*1250*/  @P2 LOP3.LUT R20, R20, 0x80, RZ, 0xfc, !PT ;  /* 0x0000008014142812 */ /* 0x000fe400078efcff */
        /* <DEDUP_REMOVED lines=10> */
[----:B------:R-:W-:Y:S02]  /*1300*/  SHF.L.U32 R74, R35, 0x1, RZ ;  /* 0x00000001234a7819 */ /* 0x000fe400000006ff */
[----:B------:R-:W-:Y:S01]  /*1310*/  ISETP.GE.AND P5, PT, R24, UR7, PT ;  /* 0x0000000718007c0c */ /* 0x000fe2000bfa6270 */
[----:B------:R-:W-:Y:S01]  /*1320*/  IMAD.SHL.U32 R71, R41, 0x2, RZ ;  /* 0x0000000229477824 */ /* 0x000fe200078e00ff */
[----:B------:R-:W-:Y:S02]  /*1330*/  LOP3.LUT R20, R20, 0xffffffbf, RZ, 0xc0, !PT ;  /* 0xffffffbf14147812 */ /* 0x000fe400078ec0ff */
[-C--:B------:R-:W-:Y:S02]  /*1340*/  LEA.HI.SX32 R47, R47, R18.reuse, 0x1b ;  /* 0x000000122f2f7211 */ /* 0x080fe400078fdaff */
[-C--:B------:R-:W-:Y:S02]  /*1350*/  LEA.HI.SX32 R49, R49, R18.reuse, 0x1b ;  /* 0x0000001231317211 */ /* 0x080fe400078fdaff */
[----:B------:R-:W-:Y:S01]  /*1360*/  SHF.L.U32 R72, R39, 0x1, RZ ;  /* 0x0000000127487819 */ /* 0x000fe200000006ff */
[----:B------:R-:W-:Y:S01]  /*1370*/  IMAD.SHL.U32 R69, R45, 0x2, RZ ;  /* 0x000000022d457824 */ /* 0x000fe200078e00ff */
[----:B------:R-:W-:-:S02]  /*1380*/  LEA.HI.SX32 R51, R51, R18, 0x1b ;  /* 0x0000001233337211 */ /* 0x000fc400078fdaff */
[----:B------:R-:W-:Y:S01]  /*1390*/  SHF.L.U32 R70, R43, 0x1, RZ ;  /* 0x000000012b467819 */ /* 0x000fe200000006ff */
[----:B------:R-:W-:Y:S01]  /*13a0*/  IMAD.SHL.U32 R67, R49, 0x2, RZ ;  /* 0x0000000231437824 */ /* 0x000fe200078e00ff */
[----:B------:R-:W-:Y:S02]  /*13b0*/  @P3 LOP3.LUT R20, R20, 0x40, RZ, 0xfc, !PT ;  /* 0x0000004014143812 */ /* 0x000fe400078efcff */
[----:B------:R-:W-:Y:S02]  /*13c0*/  SHF.L.U32 R68, R47, 0x1, RZ ;  /* 0x000000012f447819 */ /* 0x000fe400000006ff */
[----:B------:R-:W-:Y:S02]  /*13d0*/  LEA.HI.SX32 R5, R5, R5, 0x1b ;  /* 0x0000000505057211 */ /* 0x000fe400078fdaff */
[----:B------:R-:W-:Y:S02]  /*13e0*/  SHF.L.U32 R66, R51, 0x1, RZ ;  /* 0x0000000133427819 */ /* 0x000fe400000006ff */
[----:B------:R-:W-:-:S02]  /*13f0*/  LOP3.LUT R20, R20, 0xffffffdf, RZ, 0xc0, !PT ;  /* 0xffffffdf14147812 */ /* 0x000fc400078ec0ff */
[----:B------:R-:W-:Y:S02]  /*1400*/  SHF.L.U32 R65, R5, 0x1, RZ ;  /* 0x0000000105417819 */ /* 0x000fe400000006ff */
[----:B------:R-:W-:Y:S02]  /*1410*/  @P5 LOP3.LUT R20, R20, 0x20, RZ, 0xfc, !PT ;  /* 0x0000002014145812 */ /* 0x000fe400078efcff */
[----:B------:R-:W-:Y:S02]  /*1420*/  ISETP.GE.AND P4, PT, R26, UR7, PT ;  /* 0x000000071a007c0c */ /* 0x000fe4000bf86270 */
[----:B------:R-:W-:-:S04]  /*1430*/  LOP3.LUT R20, R20, 0xffffffef, RZ, 0xc0, !PT ;  /* 0xffffffef14147812 */ /* 0x000fc800078ec0ff */
[----:B------:R-:W-:-:S04]  /*1440*/  @P6 LOP3.LUT R20, R20, 0x10, RZ, 0xfc, !PT ;  /* 0x0000001014146812 */ /* 0x000fc800078efcff */
[----:B------:R-:W-:Y:S01]  /*1450*/  LOP3.LUT R20, R20, 0xfffffff7, RZ, 0xc0, !PT ;  /* 0xfffffff714147812 */ /* 0x000fe200078ec0ff */
[----:B------:R-:W-:Y:S01]  /*1460*/  IMAD.U32 R80, RZ, RZ, UR19 ;  /* 0x00000013ff507e24 */ /* 0x000fe2000f8e00ff */
[----:B------:R-:W-:Y:S02]  /*1470*/  MOV R81, UR20 ;  /* 0x0000001400517c02 */ /* 0x000fe40008000f00 */
[----:B------:R-:W-:Y:S02]  /*1480*/  @P4 LOP3.LUT R20, R20, 0x8, RZ, 0xfc, !PT ;  /* 0x0000000814144812 */ /* 0x000fe400078efcff */
[C---:B------:R-:W-:Y:S01]  /*1490*/  ISETP.GE.AND P1, PT, R78.reuse, UR7, PT ;  /* 0x000000074e007c0c */ /* 0x040fe2000bf26270 */
[----:B------:R-:W-:Y:S01]  /*14a0*/  IMAD.WIDE R80, R78, 0x2, R80 ;  /* 0x000000024e507825 */ /* 0x000fe200078e0250 */
[----:B------:R-:W-:-:S04]  /*14b0*/  LOP3.LUT R20, R20, 0xfffffffb, RZ, 0xc0, !PT ;  /* 0xfffffffb14147812 */ /* 0x000fc800078ec0ff */
[----:B------:R-:W-:-:S04]  /*14c0*/  @P0 LOP3.LUT R20, R20, 0x4, RZ, 0xfc, !PT ;  /* 0x0000000414140812 */ /* 0x000fc800078efcff */
[----:B------:R-:W-:-:S04]  /*14d0*/  LOP3.LUT R20, R20, 0xfffffeff, RZ, 0xc0, !PT ;  /* 0xfffffeff14147812 */ /* 0x000fc800078ec0ff */
[----:B------:R-:W-:-:S04]  /*14e0*/  @P1 LOP3.LUT R20, R20, 0x100, RZ, 0xfc, !PT ;  /* 0x0000010014141812 */ /* 0x000fc800078efcff */
[----:B------:R-:W-:Y:S01]  /*14f0*/  LOP3.LUT R20, R20, 0xfffffffd, RZ, 0xc0, !PT ;  /* 0xfffffffd14147812 */ /* 0x000fe200078ec0ff */
[----:B----4-:R-:W-:Y:S04]  /*1500*/  STS.U16 [R93], R0 ;  /* 0x000000005d007388 */ /* 0x010fe80000000400 */
[----:B-----5:R-:W-:Y:S04]  /*1510*/  STS.U16 [R92+0x40], R7 ;  /* 0x000040075c007388 */ /* 0x020fe80000000400 */
[----:B--2---:R-:W-:Y:S04]  /*1520*/  STS.U16 [R91+0x80], R4 ;  /* 0x000080045b007388 */ /* 0x004fe80000000400 */
[----:B---3--:R-:W-:Y:S04]  /*1530*/  STS.U16 [R90+0xc0], R9 ;  /* 0x0000c0095a007388 */ /* 0x008fe80000000400 */
[----:B------:R1:W-:Y:S04]  /*1540*/  STS.U16 [R77+0x100], R6 ;  /* 0x000100064d007388 */ /* 0x0003e80000000400 */
[----:B------:R-:W-:Y:S04]  /*1550*/  STS.U16 [R76+0x140], R11 ;  /* 0x0001400b4c007388 */ /* 0x000fe80000000400 */
[----:B------:R-:W-:Y:S04]  /*1560*/  STS.U16 [R75+0x180], R8 ;  /* 0x000180084b007388 */ /* 0x000fe80000000400 */
[----:B------:R2:W-:Y:S04]  /*1570*/  STS.U16 [R74+0x1c0], R13 ;  /* 0x0001c00d4a007388 */ /* 0x0005e80000000400 */
[----:B------:R-:W-:Y:S04]  /*1580*/  STS.U16 [R73+0x200], R10 ;  /* 0x0002000a49007388 */ /* 0x000fe80000000400 */
        /* <DEDUP_REMOVED lines=56> */
[----:B----4-:R-:W-:Y:S02]  /*1910*/  PRMT R12, RZ, 0x7610, R12 ;  /* 0x00007610ff0c7816 */ /* 0x010fe4000000000c */
[----:B-----5:R-:W-:Y:S02]  /*1920*/  PRMT R17, RZ, 0x7610, R17 ;  /* 0x00007610ff117816 */ /* 0x020fe40000000011 */
[----:B0-----:R-:W-:Y:S01]  /*1930*/  PRMT R14, RZ, 0x7610, R14 ;  /* 0x00007610ff0e7816 */ /* 0x001fe2000000000e */
[----:B------:R-:W3:Y:S01]  /*1940*/  @!P0 LDG.E.U16 R15, [R80.64+0x240] ;  /* 0x0002401c500f8981 */ /* 0x000ee2000c1e1500 */
[----:B------:R-:W-:Y:S02]  /*1950*/  PRMT R19, RZ, 0x7610, R19 ;  /* 0x00007610ff137816 */ /* 0x000fe40000000013 */
        /* <DEDUP_REMOVED lines=25> */
[----:B------:R-:W-:Y:S01]  /*1af0*/  LOP3.LUT P0, RZ, R20, 0x100, RZ, 0xc0, !PT ;  /* 0x0000010014ff7812 */ /* 0x000fe2000780c0ff */
[----:B------:R-:W-:Y:S01]  /*1b00*/  IMAD.U32 R10, RZ, RZ, UR21 ;  /* 0x00000015ff0a7e24 */ /* 0x000fe2000f8e00ff */
        /* <DEDUP_REMOVED lines=20> */
[----:B------:R0:W-:Y:S04]  /*1c50*/  STS.U16 [R68+0x340], R19 ;  /* 0x0003401344007388 */ /* 0x0001e80000000400 */
[----:B------:R-:W-:Y:S04]  /*1c60*/  STS.U16 [R67+0x380], R16 ;  /* 0x0003801043007388 */ /* 0x000fe80000000400 */
[----:B------:R1:W-:Y:S01]  /*1c70*/  STS.U16 [R66+0x3c0], R23 ;  /* 0x0003c01742007388 */ /* 0x0003e20000000400 */
[----:B------:R-:W-:-:S06]  /*1c80*/  NOP ;  /* 0x0000000000007918 */ /* 0x000fcc0000000000 */
[----:B------:R-:W2:Y:S04]  /*1c90*/  LDS.U16 R9, [R65] ;  /* 0x0000000041097984 */ /* 0x000ea80000000400 */
[----:B------:R-:W3:Y:S04]  /*1ca0*/  LDS.U16 R12, [R65+0x2] ;  /* 0x00000200410c7984 */ /* 0x000ee80000000400 */
[----:B------:R-:W4:Y:S04]  /*1cb0*/  LDS.U16 R13, [R65+0x4] ;  /* 0x00000400410d7984 */ /* 0x000f280000000400 */
[----:B------:R-:W2:Y:S04]  /*1cc0*/  LDS.U16 R15, [R65+0x6] ;  /* 0x00000600410f7984 */ /* 0x000ea80000000400 */
[----:B------:R-:W0:Y:S04]  /*1cd0*/  LDS.U16 R14, [R65+0x8] ;  /* 0x00000800410e7984 */ /* 0x000e280000000400 */
        /* <DEDUP_REMOVED lines=16> */
[----:B------:R0:W5:Y:S01]  /*1de0*/  @!P3 LDG.E.U16 R32, [R10.64+0x300] ;  /* 0x0003001c0a20b981 */ /* 0x000162000c1e1500 */
[----:B-1----:R-:W-:-:S03]  /*1df0*/  PRMT R23, RZ, 0x7610, R23 ;  /* 0x00007610ff177816 */ /* 0x002fc60000000017 */
[----:B------:R0:W5:Y:S04]  /*1e00*/  @!P4 LDG.E.U16 R33, [R10.64+0x340] ;  /* 0x0003401c0a21c981 */ /* 0x000168000c1e1500 */
[----:B------:R0:W5:Y:S04]  /*1e10*/  @!P5 LDG.E.U16 R34, [R10.64+0x380] ;  /* 0x0003801c0a22d981 */ /* 0x000168000c1e1500 */
[----:B------:R0:W5:Y:S01]  /*1e20*/  @!P0 LDG.E.U16 R19, [R10.64+0x40] ;  /* 0x0000401c0a138981 */ /* 0x000162000c1e1500 */
[----:B------:R-:W-:-:S03]  /*1e30*/  ISETP.NE.AND P0, PT, R24, RZ, PT ;  /* 0x000000ff1800720c */ /* 0x000fc60003f05270 */
[----:B------:R0:W5:Y:S10]  /*1e40*/  @!P6 LDG.E.U16 R35, [R10.64+0x3c0] ;  /* 0x0003c01c0a23e981 */ /* 0x000174000c1e1500 */
[----:B------:R0:W5:Y:S01]  /*1e50*/  @!P0 LDG.E.U16 R22, [R10.64+0x80] ;  /* 0x0000801c0a168981 */ /* 0x000162000c1e1500 */
        /* <DEDUP_REMOVED lines=16> */
[----:B------:R-:W-:Y:S02]  /*1f60*/  PRMT R29, RZ, 0x7610, R29 ;  /* 0x00007610ff1d7816 */ /* 0x000fe4000000001d */
[----:B------:R-:W-:-:S06]  /*1f70*/  PRMT R30, RZ, 0x7610, R30 ;  /* 0x00007610ff1e7816 */ /* 0x000fcc000000001e */
[----:B------:R0:W5:Y:S04]  /*1f80*/  @!P1 LDG.E.U16 R30, [R10.64+0x280] ;  /* 0x0002801c0a1e9981 */ /* 0x000168000c1e1500 */
[----:B------:R0:W5:Y:S01]  /*1f90*/  @!P0 LDG.E.U16 R28, [R10.64+0x200] ;  /* 0x0002001c0a1c8981 */ /* 0x000162000c1e1500 */
[----:B------:R-:W-:Y:S02]  /*1fa0*/  ISETP.NE.AND P0, PT, R31, RZ, PT ;  /* 0x000000ff1f00720c */ /* 0x000fe40003f05270 */
[----:B------:R-:W-:-:S06]  /*1fb0*/  PRMT R31, RZ, 0x7610, R31 ;  /* 0x00007610ff1f7816 */ /* 0x000fcc000000001f */
[----:B------:R0:W5:Y:S05]  /*1fc0*/  @!P2 LDG.E.U16 R31, [R10.64+0x2c0] ;  /* 0x0002c01c0a1fa981 */ /* 0x00016a000c1e1500 */
[----:B------:R0:W5:Y:S02]  /*1fd0*/  @!P0 LDG.E.U16 R29, [R10.64+0x240] ;  /* 0x0002401c0a1d8981 */ /* 0x000164000c1e1500 */
[----:B0-----:R-:W-:Y:S02]  /*1fe0*/  HADD2.F32 R10, -RZ, R143.H0_H0 ;  /* 0x2000008fff0a7230 */ /* 0x001fe40000004100 */
[----:B--2---:R-:W-:-:S05]  /*1ff0*/  HADD2.F32 R9, -RZ, R9.H0_H0 ;  /* 0x20000009ff097230 */ /* 0x004fca0000004100 */
[----:B------:R-:W-:-:S05]  /*2000*/  FADD.FTZ R64, R9, UR4 ;  /* 0x0000000409407e21 */ /* 0x000fca0008010000 */
[----:B------:R-:W-:Y:S01]  /*2010*/  FSETP.GTU.FTZ.AND P4, PT, R64, 20, PT ;  /* 0x41a000004000780b */ /* 0x000fe20003f9c000 */
[----:B---3--:R-:W-:Y:S02]  /*2020*/  HADD2.F32 R12, -RZ, R12.H0_H0 ;  /* 0x2000000cff0c7230 */ /* 0x008fe40000004100 */
[----:B----4-:R-:W-:Y:S02]  /*2030*/  HADD2.F32 R13, -RZ, R13.H0_H0 ;  /* 0x2000000dff0d7230 */ /* 0x010fe40000004100 */
[----:B------:R-:W-:Y:S02]  /*2040*/  HADD2.F32 R15, -RZ, R15.H0_H0 ;  /* 0x2000000fff0f7230 */ /* 0x000fe40000004100 */
        /* <DEDUP_REMOVED lines=39> */
[----:B------:R-:W4:Y:S04]  /*22c0*/  LDS.U16 R154, [R65+0xa] ;  /* 0x00000a00419a7984 */ /* 0x000f280000000400 */
[----:B------:R-:W4:Y:S04]  /*22d0*/  LDS.U16 R153, [R65+0xc] ;  /* 0x00000c0041997984 */ /* 0x000f280000000400 */
[----:B------:R-:W5:Y:S04]  /*22e0*/  LDS.U16 R152, [R65+0xe] ;  /* 0x00000e0041987984 */ /* 0x000f680000000400 */
[----:B------:R-:W5:Y:S01]  /*22f0*/  LDS.U16 R151, [R65+0x10] ;  /* 0x0000100041977984 */ /* 0x000f620000000400 */
[----:B0-----:R-:W-:-:S03]  /*2300*/  HADD2.F32 R19, -RZ, R142.H0_H0 ;  /* 0x2000008eff137230 */ /* 0x001fc60000004100 */
[----:B------:R-:W0:Y:S01]  /*2310*/  LDS.U16 R150, [R65+0x12] ;  /* 0x0000120041967984 */ /* 0x000e220000000400 */
[----:B-1----:R-:W-:-:S03]  /*2320*/  HADD2.F32 R161, -RZ, R161.H0_H0 ;  /* 0x200000a1ffa17230 */ /* 0x002fc60000004100 */
[----:B------:R1:W0:Y:S01]  /*2330*/  LDS.U16 R149, [R65+0x14] ;  /* 0x0000140041957984 */ /* 0x0002220000000400 */
[----:B--2---:R-:W-:Y:S01]  /*2340*/  HADD2.F32 R160, -RZ, R160.H0_H0 ;  /* 0x200000a0ffa07230 */ /* 0x004fe20000004100 */
[----:B------:R-:W-:Y:S02]  /*2350*/  FFMA.FTZ R11, R161, R10, R46 ;  /* 0x0000000aa10b7223 */ /* 0x000fe4000001002e */
[----:B------:R1:W2:Y:S01]  /*2360*/  LDS.U16 R148, [R65+0x16] ;  /* 0x0000160041947984 */ /* 0x0002a20000000400 */
[----:B------:R-:W-:-:S03]  /*2370*/  HADD2.F32 R10, -RZ, R118.H0_H0 ;  /* 0x20000076ff0a7230 */ /* 0x000fc60000004100 */
[----:B------:R1:W0:Y:S01]  /*2380*/  LDS.U16 R147, [R65+0x18] ;  /* 0x0000180041937984 */ /* 0x0002220000000400 */
[----:B---3--:R-:W-:-:S03]  /*2390*/  HADD2.F32 R158, -RZ, R158.H0_H0 ;  /* 0x2000009eff9e7230 */ /* 0x008fc60000004100 */
[----:B------:R1:W3:Y:S04]  /*23a0*/  LDS.U16 R146, [R65+0x1a] ;  /* 0x00001a0041927984 */ /* 0x0002e80000000400 */
[----:B------:R1:W1:Y:S04]  /*23b0*/  LDS.U16 R145, [R65+0x1c] ;  /* 0x00001c0041917984 */ /* 0x0002680000000400 */
[----:B------:R0:W1:Y:S01]  /*23c0*/  LDS.U16 R144, [R65+0x1e] ;  /* 0x00001e0041907984 */ /* 0x0000620000000400 */
[----:B------:R-:W-:Y:S01]  /*23d0*/  FFMA.FTZ R11, R160, R19, R11 ;  /* 0x00000013a00b7223 */ /* 0x000fe2000001000b */
[----:B------:R-:W-:-:S02]  /*23e0*/  HADD2.F32 R19, -RZ, R117.H0_H0 ;  /* 0x20000075ff137230 */ /* 0x000fc40000004100 */
[----:B----4-:R-:W-:Y:S01]  /*23f0*/  HADD2.F32 R157, -RZ, R157.H0_H0 ;  /* 0x2000009dff9d7230 */ /* 0x010fe20000004100 */
[----:B------:R-:W-:Y:S01]  /*2400*/  FFMA.FTZ R10, R158, R10, R11 ;  /* 0x0000000a9e0a7223 */ /* 0x000fe2000001000b */
[----:B------:R-:W-:Y:S02]  /*2410*/  HADD2.F32 R11, -RZ, R116.H0_H0 ;  /* 0x20000074ff0b7230 */ /* 0x000fe40000004100 */
[----:B-----5:R-:W-:Y:S01]  /*2420*/  HADD2.F32 R155, -RZ, R155.H0_H0 ;  /* 0x2000009bff9b7230 */ /* 0x020fe20000004100 */
[----:B------:R-:W-:Y:S01]  /*2430*/  FFMA.FTZ R10, R157, R19, R10 ;  /* 0x000000139d0a7223 */ /* 0x000fe2000001000a */
[----:B------:R-:W-:Y:S02]  /*2440*/  HADD2.F32 R19, -RZ, R115.H0_H0 ;  /* 0x20000073ff137230 */ /* 0x000fe40000004100 */
[----:B------:R-:W-:Y:S01]  /*2450*/  HADD2.F32 R154, -RZ, R154.H0_H0 ;  /* 0x2000009aff9a7230 */ /* 0x000fe20000004100 */
        /* <DEDUP_REMOVED lines=12> */
[----:B0-----:R-:W-:Y:S02]  /*2520*/  HADD2.F32 R150, -RZ, R150.H0_H0 ;  /* 0x20000096ff967230 */ /* 0x001fe40000004100 */
[----:B------:R-:W-:Y:S01]  /*2530*/  FFMA.FTZ R13, R151, R11, R10 ;  /* 0x0000000b970d7223 */ /* 0x000fe2000001000a */
[----:B------:R-:W-:Y:S05]  /*2540*/  @P4 BRA `(.L_x_1046) ;  /* 0x000001f000004947 */ /* 0x000fea0003800000 */
[----:B--23--:R-:W-:Y:S01]  /*2550*/  FMUL.FTZ R64, R64, 1.4426950216293334961 ;  /* 0x3fb8aa3b40407820 */ /* 0x00cfe20000410000 */
        /* <DEDUP_REMOVED lines=30> */
.L_x_1046:
[----:B--23--:R-:W-:Y:S05]  /*2740*/  BSYNC B0 ;  /* 0x0000000000007941 */ /* 0x00cfea0003800000 */
.L_x_1045:
        /* <DEDUP_REMOVED lines=39> */
.L_x_1048:
[----:B------:R-:W-:Y:S05]  /*29c0*/  BSYNC B0 ;  /* 0x0000000000007941 */ /* 0x000fea0003800000 */
.L_x_1047:
        /* <DEDUP_REMOVED lines=39> */
.L_x_1050:
[----:B------:R-:W-:Y:S05]  /*2c40*/  BSYNC B0 ;  /* 0x0000000000007941 */ /* 0x000fea0003800000 */
.L_x_1049:
        /* <DEDUP_REMOVED lines=39> */
.L_x_1052:
[----:B------:R-:W-:Y:S05]  /*2ec0*/  BSYNC B0 ;  /* 0x0000000000007941 */ /* 0x000fea0003800000 */
.L_x_1051:
        /* <DEDUP_REMOVED lines=39> */
.L_x_1054:
[----:B------:R-:W-:Y:S05]  /*3140*/  BSYNC B0 ;  /* 0x0000000000007941 */ /* 0x000fea0003800000 */
.L_x_1053:
[----:B------:R-:W-:Y:S01]  /*3150*/  BSSY B0, `(.L_x_1055) ;  /* 0x0000027000007945 */ /* 0x000fe20003800000 */
[----:B------:R-:W-:Y:S01]  /*3160*/  FSETP.GTU.FTZ.AND P0, PT, R54, 20, PT ;  /* 0x41a000003600780b */ /* 0x000fe20003f1c000 */
[----:B------:R-:W-:Y:S01]  /*3170*/  FFMA.FTZ R8, R146, R8, R9 ;  /* 0x0000000892087223 */ /* 0x000fe20000010009 */
[----:B------:R-:W-:Y:S01]  /*3180*/  HADD2.F32 R7, -RZ, R133.H0_H0 ;  /* 0x20000085ff077230 */ /* 0x000fe20000004100 */
[----:B------:R-:W-:Y:S01]  /*3190*/  FADD.FTZ R53, R53, UR4 ;  /* 0x0000000435357e21 */ /* 0x000fe20008010000 */
[----:B------:R-:W-:Y:S02]  /*31a0*/  HADD2.F32 R52, -RZ, R4.H0_H0 ;  /* 0x20000004ff347230 */ /* 0x000fe40000004100 */
[----:B-1----:R-:W-:Y:S01]  /*31b0*/  HADD2.F32 R145, -RZ, R145.H0_H0 ;  /* 0x20000091ff917230 */ /* 0x002fe20000004100 */
        /* <DEDUP_REMOVED lines=32> */
.L_x_1056:
[----:B------:R-:W-:Y:S05]  /*33c0*/  BSYNC B0 ;  /* 0x0000000000007941 */ /* 0x000fea0003800000 */
.L_x_1055:
[----:B------:R-:W-:Y:S01]  /*33d0*/  BSSY B0, `(.L_x_1057) ;  /* 0x0000026000007945 */ /* 0x000fe20003800000 */
[----:B------:R-:W-:Y:S01]  /*33e0*/  FFMA.FTZ R7, R145, R7, R8 ;  /* 0x0000000791077223 */ /* 0x000fe20000010008 */
[----:B------:R-:W-:Y:S01]  /*33f0*/  FSETP.GTU.FTZ.AND P6, PT, R53, 20, PT ;  /* 0x41a000003500780b */ /* 0x000fe20003fdc000 */
        /* <DEDUP_REMOVED lines=35> */
.L_x_1058:
[----:B------:R-:W-:Y:S05]  /*3630*/  BSYNC B0 ;  /* 0x0000000000007941 */ /* 0x000fea0003800000 */
.L_x_1057:
        /* <DEDUP_REMOVED lines=8> */
[----:B------:R-:W-:Y:S02]  /*36c0*/  FMUL.FTZ R57, R57, 1.4426950216293334961 ;  /* 0x3fb8aa3b39397820 */ /* 0x000fe40000410000 */
[----:B------:R-:W-:Y:S02]  /*36d0*/  IMAD.MOV.U32 R8, RZ, RZ, 0x3e800000 ;  /* 0x3e800000ff087424 */ /* 0x000fe400078e00ff */
[----:B------:R-:W1:Y:S01]  /*36e0*/  MUFU.EX2 R6, R57 ;  /* 0x0000003900067308 */ /* 0x000e620000000800 */
[----:B------:R-:W-:-:S02]  /*36f0*/  IMAD.MOV.U32 R7, RZ, RZ, 0x3d39bf78 ;  /* 0x3d39bf78ff077424 */ /* 0x000fc400078e00ff */
        /* <DEDUP_REMOVED lines=27> */
.L_x_1060:
[----:B------:R-:W-:Y:S05]  /*38b0*/  BSYNC B0 ;  /* 0x0000000000007941 */ /* 0x000fea0003800000 */
.L_x_1059:
[----:B------:R-:W-:Y:S01]  /*38c0*/  HADD2.F32 R2, -RZ, R2.H0_H0 ;  /* 0x20000002ff027230 */ /* 0x000fe20000004100 */
[----:B------:R-:W-:Y:S01]  /*38d0*/  BSSY B0, `(.L_x_1061) ;  /* 0x0000025000007945 */ /* 0x000fe20003800000 */
[----:B------:R-:W-:Y:S01]  /*38e0*/  FSETP.GTU.FTZ.AND P3, PT, R50, 20, PT ;  /* 0x41a000003200780b */ /* 0x000fe20003f7c000 */
[----:B------:R-:W-:Y:S01]  /*38f0*/  CS2R R48, SRZ ;  /* 0x0000000000307805 */ /* 0x000fe2000001ff00 */
[----:B------:R-:W-:Y:S01]  /*3900*/  CS2R R46, SRZ ;  /* 0x00000000002e7805 */ /* 0x000fe2000001ff00 */
        /* <DEDUP_REMOVED lines=33> */
.L_x_1062:
[----:B------:R-:W-:Y:S05]  /*3b20*/  BSYNC B0 ;  /* 0x0000000000007941 */ /* 0x000fea0003800000 */
.L_x_1061:
[----:B------:R-:W-:Y:S01]  /*3b30*/  HADD2.F32 R0, -RZ, R0.H0_H0 ;  /* 0x20000000ff007230 */ /* 0x000fe20000004100 */
[----:B------:R-:W-:Y:S01]  /*3b40*/  BSSY B0, `(.L_x_1063) ;  /* 0x0000026000007945 */ /* 0x000fe20003800000 */
[----:B------:R-:W-:Y:S01]  /*3b50*/  HFMA2.MMA R41, -RZ, RZ, 0, 0 ;  /* 0x00000000ff297435 */ /* 0x000fe200000001ff */
[----:B------:R-:W-:Y:S01]  /*3b60*/  FSETP.GTU.FTZ.AND P2, PT, R45, 20, PT ;  /* 0x41a000002d00780b */ /* 0x000fe20003f5c000 */
[----:B------:R-:W-:Y:S01]  /*3b70*/  IMAD.MOV.U32 R44, RZ, RZ, RZ ;  /* 0x000000ffff2c7224 */ /* 0x000fe200078e00ff */
[----:B------:R-:W-:Y:S01]  /*3b80*/  CS2R R42, SRZ ;  /* 0x00000000002a7805 */ /* 0x000fe2000001ff00 */
[----:B------:R-:W-:Y:S01]  /*3b90*/  FADD.FTZ R40, R0, UR4 ;  /* 0x0000000400287e21 */ /* 0x000fe20008010000 */
[----:B------:R-:W-:Y:S05]  /*3ba0*/  @P1 BRA `(.L_x_1064) ;  /* 0x000001f000001947 */ /* 0x000fea0003800000 */
[----:B------:R-:W-:Y:S02]  /*3bb0*/  FMUL.FTZ R55, R55, 1.4426950216293334961 ;  /* 0x3fb8aa3b37377820 */ /* 0x000fe40000410000 */
[----:B0-----:R-:W-:Y:S02]  /*3bc0*/  IMAD.MOV.U32 R4, RZ, RZ, 0x3e800000 ;  /* 0x3e800000ff047424 */ /* 0x001fe400078e00ff */
[----:B------:R-:W0:Y:S01]  /*3bd0*/  MUFU.EX2 R5, R55 ;  /* 0x0000003700057308 */ /* 0x000e220000000800 */
[----:B------:R-:W-:-:S02]  /*3be0*/  IMAD.MOV.U32 R7, RZ, RZ, 0x3d39bf78 ;  /* 0x3d39bf78ff077424 */ /* 0x000fc400078e00ff */
        /* <DEDUP_REMOVED lines=27> */
.L_x_1064:
[----:B------:R-:W-:Y:S05]  /*3da0*/  BSYNC B0 ;  /* 0x0000000000007941 */ /* 0x000fea0003800000 */
.L_x_1063:
[----:B------:R-:W-:Y:S01]  /*3db0*/  BSSY B0, `(.L_x_1065) ;  /* 0x0000025000007945 */ /* 0x000fe20003800000 */
[----:B------:R-:W-:Y:S01]  /*3dc0*/  FSETP.GTU.FTZ.AND P1, PT, R40, 20, PT ;  /* 0x41a000002800780b */ /* 0x000fe20003f3c000 */
[----:B------:R-:W-:Y:S01]  /*3dd0*/  CS2R R38, SRZ ;  /* 0x0000000000267805 */ /* 0x000fe2000001ff00 */
[----:B------:R-:W-:Y:S01]  /*3de0*/  CS2R R36, SRZ ;  /* 0x0000000000247805 */ /* 0x000fe2000001ff00 */
[----:B------:R-:W-:Y:S01]  /*3df0*/  CS2R R34, SRZ ;  /* 0x0000000000227805 */ /* 0x000fe2000001ff00 */
[----:B------:R-:W-:Y:S05]  /*3e00*/  @P0 BRA `(.L_x_1066) ;  /* 0x000001f000000947 */ /* 0x000fea0003800000 */
[----:B------:R-:W-:Y:S01]  /*3e10*/  FMUL.FTZ R54, R54, 1.4426950216293334961 ;  /* 0x3fb8aa3b36367820 */ /* 0x000fe20000410000 */
[----:B0-----:R-:W-:Y:S01]  /*3e20*/  HFMA2.MMA R4, -RZ, RZ, 1.625, 0 ;  /* 0x3e800000ff047435 */ /* 0x001fe200000001ff */
        /* <DEDUP_REMOVED lines=29> */
.L_x_1066:
[----:B------:R-:W-:Y:S05]  /*4000*/  BSYNC B0 ;  /* 0x0000000000007941 */ /* 0x000fea0003800000 */
.L_x_1065:
[----:B------:R-:W-:Y:S01]  /*4010*/  BSSY B0, `(.L_x_1067) ;  /* 0x0000021000007945 */ /* 0x000fe20003800000 */
[----:B------:R-:W-:Y:S05]  /*4020*/  @P6 BRA `(.L_x_1068) ;  /* 0x000001f000006947 */ /* 0x000fea0003800000 */
[----:B------:R-:W-:Y:S01]  /*4030*/  FMUL.FTZ R53, R53, 1.4426950216293334961 ;  /* 0x3fb8aa3b35357820 */ /* 0x000fe20000410000 */
[----:B------:R-:W-:Y:S01]  /*4040*/  HFMA2.MMA R7, -RZ, RZ, 1.3056640625, -1.8671875 ;  /* 0x3d39bf78ff077435 */ /* 0x000fe200000001ff */
        /* <DEDUP_REMOVED lines=29> */
.L_x_1068:
[----:B------:R-:W-:Y:S05]  /*4220*/  BSYNC B0 ;  /* 0x0000000000007941 */ /* 0x000fea0003800000 */
.L_x_1067:
[----:B------:R-:W-:Y:S01]  /*4230*/  BSSY B0, `(.L_x_1069) ;  /* 0x0000021000007945 */ /* 0x000fe20003800000 */
[----:B------:R-:W-:Y:S05]  /*4240*/  @P4 BRA `(.L_x_1070) ;  /* 0x000001f000004947 */ /* 0x000fea0003800000 */
[----:B------:R-:W-:Y:S01]  /*4250*/  FMUL.FTZ R52, R52, 1.4426950216293334961 ;  /* 0x3fb8aa3b34347820 */ /* 0x000fe20000410000 */
[----:B0-----:R-:W-:Y:S01]  /*4260*/  MOV R4, 0x3e800000 ;  /* 0x3e80000000047802 */ /* 0x001fe20000000f00 */
        /* <DEDUP_REMOVED lines=29> */
.L_x_1070:
[----:B------:R-:W-:Y:S05]  /*4440*/  BSYNC B0 ;  /* 0x0000000000007941 */ /* 0x000fea0003800000 */
.L_x_1069:
[----:B------:R-:W-:Y:S01]  /*4450*/  BSSY B0, `(.L_x_1071) ;  /* 0x0000021000007945 */ /* 0x000fe20003800000 */
        /* <DEDUP_REMOVED lines=32> */
.L_x_1072:
[----:B------:R-:W-:Y:S05]  /*4660*/  BSYNC B0 ;  /* 0x0000000000007941 */ /* 0x000fea0003800000 */
.L_x_1071:
        /* <DEDUP_REMOVED lines=33> */
.L_x_1074:
[----:B------:R-:W-:Y:S05]  /*4880*/  BSYNC B0 ;  /* 0x0000000000007941 */ /* 0x000fea0003800000 */
.L_x_1073:
        /* <DEDUP_REMOVED lines=33> */
.L_x_1076:
[----:B------:R-:W-:Y:S05]  /*4aa0*/  BSYNC B0 ;  /* 0x0000000000007941 */ /* 0x000fea0003800000 */
.L_x_1075:
[----:B------:R-:W-:Y:S01]  /*4ab0*/  FMUL.FTZ R3, R161, UR5 ;  /* 0x00000005a1037c20 */ /* 0x000fe20008410000 */
[----:B------:R-:W-:Y:S01]  /*4ac0*/  BAR.SYNC.DEFER_BLOCKING 0x0 ;  /* 0x0000000000007b1d */ /* 0x000fe20000010000 */
[----:B------:R-:W-:Y:S01]  /*4ad0*/  FMUL.FTZ R2, R160, UR5 ;  /* 0x00000005a0027c20 */ /* 0x000fe20008410000 */
[----:B------:R-:W-:Y:S01]  /*4ae0*/  HFMA2.MMA R33, -RZ, RZ, 0, 0 ;  /* 0x00000000ff217435 */ /* 0x000fe200000001ff */
[----:B------:R-:W-:Y:S02]  /*4af0*/  FMUL.FTZ R0, R158, UR5 ;  /* 0x000000059e007c20 */ /* 0x000fe40008410000 */
[----:B------:R-:W-:Y:S01]  /*4b00*/  FMUL.FTZ R165, R147, UR5 ;  /* 0x0000000593a57c20 */ /* 0x000fe20008410000 */
[----:B------:R1:W-:Y:S01]  /*4b10*/  STL [R1+0x2c], R3 ;  /* 0x00002c0301007387 */ /* 0x0003e20000100800 */
[----:B------:R-:W-:Y:S02]  /*4b20*/  FMUL.FTZ R164, R146, UR5 ;  /* 0x0000000592a47c20 */ /* 0x000fe40008410000 */
[----:B------:R-:W-:Y:S01]  /*4b30*/  FMUL.FTZ R163, R145, UR5 ;  /* 0x0000000591a37c20 */ /* 0x000fe20008410000 */
[----:B------:R2:W-:Y:S01]  /*4b40*/  STL [R1+0x28], R2 ;  /* 0x0000280201007387 */ /* 0x0005e20000100800 */
[----:B------:R-:W-:-:S03]  /*4b50*/  FMUL.FTZ R162, R144, UR5 ;  /* 0x0000000590a27c20 */ /* 0x000fc60008410000 */
[----:B------:R3:W-:Y:S01]  /*4b60*/  STL [R1+0x24], R0 ;  /* 0x0000240001007387 */ /* 0x0007e20000100800 */
[----:B-1----:R-:W-:Y:S02]  /*4b70*/  FMUL.FTZ R3, R157, UR5 ;  /* 0x000000059d037c20 */ /* 0x002fe40008410000 */
[----:B--2---:R-:W-:-:S03]  /*4b80*/  FMUL.FTZ R2, R155, UR5 ;  /* 0x000000059b027c20 */ /* 0x004fc60008410000 */
[----:B------:R1:W-:Y:S01]  /*4b90*/  STL [R1+0x20], R3 ;  /* 0x0000200301007387 */ /* 0x0003e20000100800 */
[----:B---3--:R-:W-:-:S03]  /*4ba0*/  FMUL.FTZ R0, R154, UR5 ;  /* 0x000000059a007c20 */ /* 0x008fc60008410000 */
[----:B------:R2:W-:Y:S04]  /*4bb0*/  STL [R1+0x1c], R2 ;  /* 0x00001c0201007387 */ /* 0x0005e80000100800 */
        /* <DEDUP_REMOVED lines=12> */
[----:B------:R1:W-:Y:S01]  /*4c80*/  STL [R1], R0 ;  /* 0x0000000001007387 */ /* 0x0003e20000100800 */
[----:B------:R-:W-:Y:S05]  /*4c90*/  @!P5 BRA `(.L_x_1077) ;  /* 0x00004ef00000d947 */ /* 0x000fea0003800000 */
[----:B------:R-:W-:Y:S01]  /*4ca0*/  UIADD3 UR39, UR27, -0x1, URZ ;  /* 0xffffffff1b277890 */ /* 0x000fe2000fffe03f */
[----:B------:R-:W-:Y:S01]  /*4cb0*/  IMAD.MOV.U32 R51, RZ, RZ, RZ ;  /* 0x000000ffff337224 */ /* 0x000fe200078e00ff */
[----:B------:R-:W-:Y:S01]  /*4cc0*/  CS2R R48, SRZ ;  /* 0x0000000000307805 */ /* 0x000fe2000001ff00 */
[----:B------:R-:W-:Y:S01]  /*4cd0*/  CS2R R46, SRZ ;  /* 0x00000000002e7805 */ /* 0x000fe2000001ff00 */
[----:B------:R-:W-:Y:S01]  /*4ce0*/  ULEA.HI UR9, UR39, UR39, URZ, 0x1 ;  /* 0x0000002727097291 */ /* 0x000fe2000f8f083f */
[----:B------:R-:W-:Y:S01]  /*4cf0*/  MOV R44, RZ ;  /* 0x000000ff002c7202 */ /* 0x000fe20000000f00 */
[----:B------:R-:W-:Y:S01]  /*4d00*/  CS2R R42, SRZ ;  /* 0x00000000002a7805 */ /* 0x000fe2000001ff00 */
[----:B------:R-:W-:Y:S01]  /*4d10*/  MOV R41, RZ ;  /* 0x000000ff00297202 */ /* 0x000fe20000000f00 */
        /* <DEDUP_REMOVED lines=9> */
.L_x_1125:
[----:B------:R-:W-:Y:S01]  /*4db0*/  USHF.R.S32.HI UR42, URZ, 0x1f, UR7 ;  /* 0x0000001f3f2a7899 */ /* 0x000fe20008011407 */
[--C-:B------:R-:W-:Y:S01]  /*4dc0*/  SHF.R.S32.HI R79, RZ, 0x1f, R78.reuse ;  /* 0x0000001fff4f7819 */ /* 0x100fe2000001144e */
[----:B------:R-:W-:Y:S01]  /*4dd0*/  ULDC.64 UR34, c[0x0][0x1a0] ;  /* 0x0000680000227ab9 */ /* 0x000fe20000000a00 */
[----:B-1----:R-:W-:Y:S01]  /*4de0*/  MOV R3, UR7 ;  /* 0x0000000700037c02 */ /* 0x002fe20008000f00 */
[----:B------:R-:W-:Y:S01]  /*4df0*/  ULDC UR43, c[0x0][0x168] ;  /* 0x00005a00002b7ab9 */ /* 0x000fe20000000800 */
[C---:B------:R-:W-:Y:S01]  /*4e00*/  LOP3.LUT R20, R78.reuse, 0x20, RZ, 0xfc, !PT ;  /* 0x000000204e147812 */ /* 0x040fe200078efcff */
[----:B------:R-:W-:Y:S01]  /*4e10*/  UIMAD UR34, UR42, UR34, URZ ;  /* 0x000000222a2272a4 */ /* 0x000fe2000f8e023f */
[C---:B------:R-:W-:Y:S01]  /*4e20*/  LOP3.LUT R22, R78.reuse, 0x40, RZ, 0xfc, !PT ;  /* 0x000000404e167812 */ /* 0x040fe200078efcff */
[----:B------:R-:W-:Y:S01]  /*4e30*/  UIADD3 UR43, -UR38, UR43, URZ ;  /* 0x0000002b262b7290 */ /* 0x000fe2000fffe13f */
[----:B------:R-:W-:Y:S01]  /*4e40*/  IMAD.WIDE.U32 R2, R3, c[0x0][0x1a0], R78 ;  /* 0x0000680003027a25 */ /* 0x000fe200078e004e */
[----:B------:R-:W-:Y:S01]  /*4e50*/  UIMAD UR34, UR7, UR35, UR34 ;  /* 0x00000023072272a4 */ /* 0x000fe2000f8e0222 */
[----:B------:R-:W-:-:S02]  /*4e60*/  LOP3.LUT R23, R78, 0x60, RZ, 0xfc, !PT ;  /* 0x000000604e177812 */ /* 0x000fc400078efcff */
[----:B------:R-:W-:Y:S02]  /*4e70*/  PRMT R0, RZ, 0x7610, R0 ;  /* 0x00007610ff007816 */ /* 0x000fe40000000000 */
[----:B------:R-:W-:Y:S02]  /*4e80*/  ISETP.GE.AND P2, PT, R78, UR43, PT ;  /* 0x0000002b4e007c0c */ /* 0x000fe4000bf46270 */
[----:B------:R-:W-:Y:S02]  /*4e90*/  ISETP.GE.AND P1, PT, R20, UR43, PT ;  /* 0x0000002b14007c0c */ /* 0x000fe4000bf26270 */
[----:B------:R-:W-:Y:S01]  /*4ea0*/  IADD3 R3, R3, UR34, RZ ;  /* 0x0000002203037c10 */ /* 0x000fe2000fffe0ff */
[----:B------:R-:W-:Y:S01]  /*4eb0*/  ULDC.64 UR34, c[0x0][0x180] ;  /* 0x0000600000227ab9 */ /* 0x000fe20000000a00 */
[----:B0-----:R-:W-:Y:S02]  /*4ec0*/  LEA R4, P0, R2, UR23, 0x1 ;  /* 0x0000001702047c11 */ /* 0x001fe4000f8008ff */
        /* <DEDUP_REMOVED lines=70> */
[----:B------:R-:W-:-:S04]  /*5330*/  MOV R2, UR34 ;  /* 0x0000002200027c02 */ /* 0x000fc80008000f00 */
[----:B------:R-:W-:Y:S01]  /*5340*/  IMAD.U32 R3, RZ, RZ, UR35 ;  /* 0x00000023ff037e24 */ /* 0x000fe2000f8e00ff */
[----:B------:R-:W-:Y:S01]  /*5350*/  ULDC.64 UR34, c[0x0][0x1c0] ;  /* 0x0000700000227ab9 */ /* 0x000fe20000000a00 */
[----:B0-----:R-:W-:Y:S01]  /*5360*/  MOV R5, UR7 ;  /* 0x0000000700057c02 */ /* 0x001fe20008000f00 */
[----:B------:R-:W-:Y:S02]  /*5370*/  UIMAD UR34, UR42, UR34, URZ ;  /* 0x000000222a2272a4 */ /* 0x000fe4000f8e023f */
[----:B------:R0:W5:Y:S02]  /*5380*/  LDG.E R30, [R2.64] ;  /* 0x0000001c021e7981 */ /* 0x000164000c1e1900 */
[----:B------:R-:W-:Y:S01]  /*5390*/  UIMAD UR34, UR7, UR35, UR34 ;  /* 0x00000023072272a4 */ /* 0x000fe2000f8e0222 */
[----:B------:R-:W-:Y:S02]  /*53a0*/  ISETP.GE.AND P1, PT, R22, UR43, PT ;  /* 0x0000002b16007c0c */ /* 0x000fe4000bf26270 */
[----:B------:R-:W-:Y:S01]  /*53b0*/  ISETP.GE.AND P0, PT, R20, UR43, PT ;  /* 0x0000002b14007c0c */ /* 0x000fe2000bf06270 */
[----:B0-----:R-:W-:Y:S01]  /*53c0*/  IMAD.WIDE.U32 R2, R5, c[0x0][0x1c0], R78 ;  /* 0x0000700005027a25 */ /* 0x001fe200078e004e */
[----:B------:R-:W-:-:S04]  /*53d0*/  ISETP.GE.AND P2, PT, R23, UR43, PT ;  /* 0x0000002b17007c0c */ /* 0x000fc8000bf46270 */
[----:B------:R-:W-:Y:S02]  /*53e0*/  IADD3 R5, R3, UR34, RZ ;  /* 0x0000002203057c10 */ /* 0x000fe4000fffe0ff */
[----:B------:R-:W-:Y:S02]  /*53f0*/  LEA R4, P6, R2, UR25, 0x1 ;  /* 0x0000001902047c11 */ /* 0x000fe4000f8c08ff */
[----:B------:R-:W-:Y:S02]  /*5400*/  PRMT R84, RZ, 0x7610, R84 ;  /* 0x00007610ff547816 */ /* 0x000fe40000000054 */
[----:B------:R-:W-:Y:S02]  /*5410*/  ISETP.GE.AND P5, PT, R24, UR43, PT ;  /* 0x0000002b18007c0c */ /* 0x000fe4000bfa6270 */
[----:B------:R-:W-:Y:S02]  /*5420*/  LEA.HI.X R5, R2, UR26, R5, 0x1, P6 ;  /* 0x0000001a02057c11 */ /* 0x000fe4000b0f0c05 */
[----:B------:R-:W-:-:S02]  /*5430*/  PRMT R29, RZ, 0x7610, R29 ;  /* 0x00007610ff1d7816 */ /* 0x000fc4000000001d */
[----:B------:R-:W-:Y:S02]  /*5440*/  PRMT R85, RZ, 0x7610, R85 ;  /* 0x00007610ff557816 */ /* 0x000fe40000000055 */
        /* <DEDUP_REMOVED lines=22> */
[----:B------:R1:W-:Y:S04]  /*55b0*/  STS.U16 [R69+0x300], R16 ;  /* 0x0003001045007388 */ /* 0x0003e80000000400 */
[----:B------:R-:W-:Y:S04]  /*55c0*/  STS.U16 [R68+0x340], R19 ;  /* 0x0003401344007388 */ /* 0x000fe80000000400 */
[----:B------:R-:W-:Y:S04]  /*55d0*/  STS.U16 [R67+0x380], R18 ;  /* 0x0003801243007388 */ /* 0x000fe80000000400 */
[----:B------:R2:W-:Y:S01]  /*55e0*/  STS.U16 [R66+0x3c0], R21 ;  /* 0x0003c01542007388 */ /* 0x0005e20000000400 */
[----:B------:R-:W-:-:S06]  /*55f0*/  NOP ;  /* 0x0000000000007918 */ /* 0x000fcc0000000000 */
[----:B------:R3:W4:Y:S01]  /*5600*/  @!P1 LDG.E.U16 R84, [R4.64+0x80] ;  /* 0x0000801c04549981 */ /* 0x000722000c1e1500 */
[----:B------:R-:W-:Y:S02]  /*5610*/  ISETP.GE.AND P1, PT, R28, UR43, PT ;  /* 0x0000002b1c007c0c */ /* 0x000fe4000bf26270 */
[----:B------:R-:W-:Y:S01]  /*5620*/  PRMT R28, RZ, 0x7610, R28 ;  /* 0x00007610ff1c7816 */ /* 0x000fe2000000001c */
[----:B------:R3:W5:Y:S01]  /*5630*/  @!P0 LDG.E.U16 R29, [R4.64+0x40] ;  /* 0x0000401c041d8981 */ /* 0x000762000c1e1500 */
[----:B------:R-:W-:-:S03]  /*5640*/  ISETP.GE.AND P0, PT, R27, UR43, PT ;  /* 0x0000002b1b007c0c */ /* 0x000fc6000bf06270 */
[----:B------:R3:W4:Y:S01]  /*5650*/  @!P2 LDG.E.U16 R85, [R4.64+0xc0] ;  /* 0x0000c01c0455a981 */ /* 0x000722000c1e1500 */
[----:B------:R-:W-:Y:S02]  /*5660*/  ISETP.GE.AND P2, PT, R31, UR43, PT ;  /* 0x0000002b1f007c0c */ /* 0x000fe4000bf46270 */
[----:B0-----:R-:W-:Y:S01]  /*5670*/  PRMT R72, RZ, 0x7610, R72 ;  /* 0x00007610ff487816 */ /* 0x001fe20000000048 */
[----:B------:R3:W4:Y:S01]  /*5680*/  @!P5 LDG.E.U16 R28, [R4.64+0x100] ;  /* 0x0001001c041cd981 */ /* 0x000722000c1e1500 */
[----:B-1----:R-:W-:Y:S02]  /*5690*/  PRMT R69, RZ, 0x7610, R69 ;  /* 0x00007610ff457816 */ /* 0x002fe40000000045 */
[----:B------:R-:W-:Y:S01]  /*56a0*/  ISETP.GE.AND P5, PT, R32, UR43, PT ;  /* 0x0000002b20007c0c */ /* 0x000fe2000bfa6270 */
[----:B------:R3:W4:Y:S01]  /*56b0*/  @!P3 LDG.E.U16 R82, [R4.64+0x180] ;  /* 0x0001801c0452b981 */ /* 0x000722000c1e1500 */
        /* <DEDUP_REMOVED lines=12> */
[----:B--2---:R-:W-:Y:S02]  /*5780*/  PRMT R21, RZ, 0x7610, R21 ;  /* 0x00007610ff157816 */ /* 0x004fe40000000015 */
[----:B------:R-:W-:Y:S01]  /*5790*/  PRMT R13, RZ, 0x7610, R13 ;  /* 0x00007610ff0d7816 */ /* 0x000fe2000000000d */
[----:B------:R3:W2:Y:S04]  /*57a0*/  @!P4 LDG.E.U16 R23, [R4.64+0x2c0] ;  /* 0x0002c01c0417c981 */ /* 0x0006a8000c1e1500 */
[----:B------:R3:W2:Y:S04]  /*57b0*/  @!P3 LDG.E.U16 R22, [R4.64+0x300] ;  /* 0x0003001c0416b981 */ /* 0x0006a8000c1e1500 */
[----:B------:R3:W2:Y:S04]  /*57c0*/  @!P0 LDG.E.U16 R21, [R4.64+0x340] ;  /* 0x0003401c04158981 */ /* 0x0006a8000c1e1500 */
[----:B------:R3:W2:Y:S04]  /*57d0*/  @!P1 LDG.E.U16 R20, [R4.64+0x380] ;  /* 0x0003801c04149981 */ /* 0x0006a8000c1e1500 */
[----:B------:R3:W2:Y:S01]  /*57e0*/  @!P2 LDG.E.U16 R13, [R4.64+0x3c0] ;  /* 0x0003c01c040da981 */ /* 0x0006a2000c1e1500 */
[----:B------:R-:W0:Y:S01]  /*57f0*/  R2UR UR43, R30 ;  /* 0x000000001e2b73c2 */ /* 0x000e2200000e0000 */
[----:B------:R-:W-:-:S02]  /*5800*/  SHF.L.U32 R19, R95, 0x4, RZ ;  /* 0x000000045f137819 */ /* 0x000fc400000006ff */
[----:B------:R-:W-:Y:S02]  /*5810*/  LDS.U16 R2, [R65+0x1c] ;  /* 0x00001c0041027984 */ /* 0x000fe40000000400 */
[----:B------:R-:W-:Y:S02]  /*5820*/  LOP3.LUT R19, R19, 0xfffffe00, RZ, 0xc0, !PT ;  /* 0xfffffe0013137812 */ /* 0x000fe400078ec0ff */
[----:B------:R-:W-:Y:S03]  /*5830*/  LDS.U16 R16, [R65] ;  /* 0x0000000041107984 */ /* 0x000fe60000000400 */
[----:B------:R-:W-:Y:S01]  /*5840*/  IMAD.IADD R0, R19, 0x1, R94 ;  /* 0x0000000113007824 */ /* 0x000fe200078e025e */
[----:B------:R-:W-:Y:S04]  /*5850*/  LDS.U16 R14, [R65+0x6] ;  /* 0x00000600410e7984 */ /* 0x000fe80000000400 */
[C---:B------:R-:W-:Y:S01]  /*5860*/  IADD3 R91, R0.reuse, 0x20, RZ ;  /* 0x00000020005b7810 */ /* 0x040fe20007ffe0ff */
[----:B------:R-:W-:Y:S01]  /*5870*/  LDS.U16 R12, [R65+0x8] ;  /* 0x00000800410c7984 */ /* 0x000fe20000000400 */
[----:B------:R-:W-:-:S02]  /*5880*/  IADD3 R89, R0, 0x40, RZ ;  /* 0x0000004000597810 */ /* 0x000fc40007ffe0ff */
[C---:B------:R-:W-:Y:S01]  /*5890*/  IADD3 R77, R0.reuse, 0x80, RZ ;  /* 0x00000080004d7810 */ /* 0x040fe20007ffe0ff */
[----:B------:R-:W-:Y:S01]  /*58a0*/  LDS.U16 R10, [R65+0xc] ;  /* 0x00000c00410a7984 */ /* 0x000fe20000000400 */
[C---:B------:R-:W-:Y:S02]  /*58b0*/  IADD3 R87, R0.reuse, 0x60, RZ ;  /* 0x0000006000577810 */ /* 0x040fe40007ffe0ff */
[CC--:B------:R-:W-:Y:S01]  /*58c0*/  LEA.HI.SX32 R93, R0.reuse, R0.reuse, 0x1b ;  /* 0x00000000005d7211 */ /* 0x0c0fe200078fdaff */
[----:B------:R-:W-:Y:S01]  /*58d0*/  LDS.U16 R8, [R65+0x10] ;  /* 0x0000100041087984 */ /* 0x000fe20000000400 */
[----:B------:R-:W-:Y:S02]  /*58e0*/  LEA.HI.SX32 R91, R91, R0, 0x1b ;  /* 0x000000005b5b7211 */ /* 0x000fe400078fdaff */
[----:B------:R-:W-:Y:S01]  /*58f0*/  IADD3 R31, R0, 0xa0, RZ ;  /* 0x000000a0001f7810 */ /* 0x000fe20007ffe0ff */
[----:B------:R-:W-:Y:S01]  /*5900*/  LDS.U16 R6, [R65+0x14] ;  /* 0x0000140041067984 */ /* 0x000fe20000000400 */
[----:B0-----:R-:W-:-:S02]  /*5910*/  MOV R18, UR43 ;  /* 0x0000002b00127c02 */ /* 0x001fc40008000f00 */
[C---:B------:R-:W-:Y:S01]  /*5920*/  IADD3 R3, R0.reuse, 0x1a0, RZ ;  /* 0x000001a000037810 */ /* 0x040fe20007ffe0ff */
[----:B---3--:R-:W-:Y:S01]  /*5930*/  LDS.U16 R4, [R65+0x18] ;  /* 0x0000180041047984 */ /* 0x008fe20000000400 */
[C---:B------:R-:W-:Y:S02]  /*5940*/  IADD3 R7, R0.reuse, 0x1e0, RZ ;  /* 0x000001e000077810 */ /* 0x040fe40007ffe0ff */
[C---:B------:R-:W-:Y:S02]  /*5950*/  IADD3 R9, R0.reuse, 0x160, RZ ;  /* 0x0000016000097810 */ /* 0x040fe40007ffe0ff */
[C---:B------:R-:W-:Y:S02]  /*5960*/  IADD3 R5, R0.reuse, 0x120, RZ ;  /* 0x0000012000057810 */ /* 0x040fe40007ffe0ff */
[C---:B------:R-:W-:Y:S02]  /*5970*/  IADD3 R11, R0.reuse, 0x100, RZ ;  /* 0x00000100000b7810 */ /* 0x040fe40007ffe0ff */
[----:B------:R-:W-:-:S02]  /*5980*/  IADD3 R15, R0, 0xe0, RZ ;  /* 0x000000e0000f7810 */ /* 0x000fc40007ffe0ff */
[C---:B------:R-:W-:Y:S02]  /*5990*/  IADD3 R17, R0.reuse, 0xc0, RZ ;  /* 0x000000c000117810 */ /* 0x040fe40007ffe0ff */
[-C--:B------:R-:W-:Y:S02]  /*59a0*/  LEA.HI.SX32 R89, R89, R0.reuse, 0x1b ;  /* 0x0000000059597211 */ /* 0x080fe400078fdaff */
[C---:B------:R-:W-:Y:S02]  /*59b0*/  IADD3 R67, R0.reuse, 0x1c0, RZ ;  /* 0x000001c000437810 */ /* 0x040fe40007ffe0ff */
[C---:B------:R-:W-:Y:S02]  /*59c0*/  IADD3 R83, R0.reuse, 0x180, RZ ;  /* 0x0000018000537810 */ /* 0x040fe40007ffe0ff */
[----:B------:R-:W-:Y:S02]  /*59d0*/  IADD3 R71, R0, 0x140, RZ ;  /* 0x0000014000477810 */ /* 0x000fe40007ffe0ff */
[----:B------:R-:W-:-:S02]  /*59e0*/  LEA.HI.SX32 R77, R77, R0, 0x1b ;  /* 0x000000004d4d7211 */ /* 0x000fc400078fdaff */
[-C--:B------:R-:W-:Y:S01]  /*59f0*/  LEA.HI.SX32 R87, R87, R0.reuse, 0x1b ;  /* 0x0000000057577211 */ /* 0x080fe200078fdaff */
[----:B------:R-:W-:Y:S01]  /*5a00*/  IMAD.SHL.U32 R92, R91, 0x2, RZ ;  /* 0x000000025b5c7824 */ /* 0x000fe200078e00ff */
[----:B------:R-:W-:Y:S01]  /*5a10*/  SHF.L.U32 R93, R93, 0x1, RZ ;  /* 0x000000015d5d7819 */ /* 0x000fe200000006ff */
[----:B------:R-:W-:Y:S01]  /*5a20*/  FMUL.FTZ R18, R18, 1.4426950216293334961 ;  /* 0x3fb8aa3b12127820 */ /* 0x000fe20000410000 */
[-C--:B------:R-:W-:Y:S02]  /*5a30*/  LEA.HI.SX32 R76, R31, R0.reuse, 0x1b ;  /* 0x000000001f4c7211 */ /* 0x080fe400078fdaff */
[-C--:B------:R-:W-:Y:S02]  /*5a40*/  LEA.HI.SX32 R74, R15, R0.reuse, 0x1b ;  /* 0x000000000f4a7211 */ /* 0x080fe400078fdaff */
[-C--:B------:R-:W-:Y:S01]  /*5a50*/  LEA.HI.SX32 R75, R17, R0.reuse, 0x1b ;  /* 0x00000000114b7211 */ /* 0x080fe200078fdaff */
[----:B------:R-:W-:Y:S01]  /*5a60*/  LDS.U16 R15, [R65+0x4] ;  /* 0x00000400410f7984 */ /* 0x000fe20000000400 */
[----:B------:R-:W-:Y:S01]  /*5a70*/  SHF.L.U32 R91, R89, 0x1, RZ ;  /* 0x00000001595b7819 */ /* 0x000fe200000006ff */
[----:B------:R-:W-:Y:S01]  /*5a80*/  IMAD.SHL.U32 R77, R77, 0x2, RZ ;  /* 0x000000024d4d7824 */ /* 0x000fe200078e00ff */
[-C--:B------:R-:W-:Y:S01]  /*5a90*/  LEA.HI.SX32 R68, R3, R0.reuse, 0x1b ;  /* 0x0000000003447211 */ /* 0x080fe200078fdaff */
[----:B------:R-:W0:Y:S01]  /*5aa0*/  LDS.U16 R17, [R65+0x2] ;  /* 0x0000020041117984 */ /* 0x000e220000000400 */
[----:B------:R-:W-:-:S02]  /*5ab0*/  LEA.HI.SX32 R66, R7, R0, 0x1b ;  /* 0x0000000007427211 */ /* 0x000fc400078fdaff */
[-C--:B------:R-:W-:Y:S01]  /*5ac0*/  LEA.HI.SX32 R67, R67, R0.reuse, 0x1b ;  /* 0x0000000043437211 */ /* 0x080fe200078fdaff */
[----:B------:R-:W1:Y:S01]  /*5ad0*/  LDS.U16 R7, [R65+0x12] ;  /* 0x0000120041077984 */ /* 0x000e620000000400 */
[-C--:B------:R-:W-:Y:S02]  /*5ae0*/  LEA.HI.SX32 R83, R83, R0.reuse, 0x1b ;  /* 0x0000000053537211 */ /* 0x080fe400078fdaff */
[-C--:B------:R-:W-:Y:S01]  /*5af0*/  LEA.HI.SX32 R70, R9, R0.reuse, 0x1b ;  /* 0x0000000009467211 */ /* 0x080fe200078fdaff */
[----:B------:R-:W3:Y:S01]  /*5b00*/  LDS.U16 R3, [R65+0x1a] ;  /* 0x00001a0041037984 */ /* 0x000ee20000000400 */
[-C--:B------:R-:W-:Y:S02]  /*5b10*/  LEA.HI.SX32 R71, R71, R0.reuse, 0x1b ;  /* 0x0000000047477211 */ /* 0x080fe400078fdaff */
[-C--:B------:R-:W-:Y:S01]  /*5b20*/  LEA.HI.SX32 R86, R5, R0.reuse, 0x1b ;  /* 0x0000000005567211 */ /* 0x080fe200078fdaff */
[----:B------:R-:W0:Y:S01]  /*5b30*/  LDS.U16 R9, [R65+0xe] ;  /* 0x00000e0041097984 */ /* 0x000e220000000400 */
[----:B------:R-:W-:-:S02]  /*5b40*/  LEA.HI.SX32 R73, R11, R0, 0x1b ;  /* 0x000000000b497211 */ /* 0x000fc400078fdaff */
[----:B------:R-:W-:Y:S01]  /*5b50*/  SHF.L.U32 R90, R87, 0x1, RZ ;  /* 0x00000001575a7819 */ /* 0x000fe200000006ff */
[----:B------:R-:W0:Y:S01]  /*5b60*/  LDS.U16 R11, [R65+0xa] ;  /* 0x00000a00410b7984 */ /* 0x000e220000000400 */
[----:B------:R-:W-:Y:S01]  /*5b70*/  SHF.L.U32 R76, R76, 0x1, RZ ;  /* 0x000000014c4c7819 */ /* 0x000fe200000006ff */
[----:B------:R-:W-:Y:S02]  /*5b80*/  FMUL.FTZ R134, R18, R64 ;  /* 0x0000004012867220 */ /* 0x000fe40000410000 */
[----:B------:R-:W0:Y:S01]  /*5b90*/  LDS.U16 R5, [R65+0x16] ;  /* 0x0000160041057984 */ /* 0x000e220000000400 */
[----:B------:R-:W-:-:S03]  /*5ba0*/  SHF.L.U32 R75, R75, 0x1, RZ ;  /* 0x000000014b4b7819 */ /* 0x000fc600000006ff */
[----:B------:R1:W0:Y:S01]  /*5bb0*/  LDS.U16 R0, [R65+0x1e] ;  /* 0x00001e0041007984 */ /* 0x0002220000000400 */
[----:B------:R-:W-:Y:S01]  /*5bc0*/  ISETP.NE.AND P1, PT, R95, RZ, PT ;  /* 0x000000ff5f00720c */ /* 0x000fe20003f25270 */
[----:B------:R-:W-:Y:S01]  /*5bd0*/  IMAD.SHL.U32 R74, R74, 0x2, RZ ;  /* 0x000000024a4a7824 */ /* 0x000fe200078e00ff */
[----:B------:R-:W-:Y:S01]  /*5be0*/  SHF.L.U32 R73, R73, 0x1, RZ ;  /* 0x0000000149497819 */ /* 0x000fe200000006ff */
[----:B------:R-:W-:Y:S02]  /*5bf0*/  IMAD.SHL.U32 R71, R71, 0x2, RZ ;  /* 0x0000000247477824 */ /* 0x000fe400078e00ff */
[----:B-1----:R-:W-:Y:S01]  /*5c00*/  FMUL.FTZ R65, R18, R60 ;  /* 0x0000003c12417220 */ /* 0x002fe20000410000 */
[----:B------:R-:W1:Y:S01]  /*5c10*/  MUFU.EX2 R134, R134 ;  /* 0x0000008600867308 */ /* 0x000e620000000800 */
[----:B------:R-:W-:Y:S02]  /*5c20*/  LEA R19, R94, R19, 0x4 ;  /* 0x000000135e137211 */ /* 0x000fe400078e20ff */
[----:B------:R-:W-:Y:S01]  /*5c30*/  SHF.L.U32 R70, R70, 0x1, RZ ;  /* 0x0000000146467819 */ /* 0x000fe200000006ff */
[----:B------:R-:W-:Y:S01]  /*5c40*/  IMAD.SHL.U32 R68, R68, 0x2, RZ ;  /* 0x0000000244447824 */ /* 0x000fe200078e00ff */
[----:B------:R-:W-:Y:S01]  /*5c50*/  SHF.L.U32 R67, R67, 0x1, RZ ;  /* 0x0000000143437819 */ /* 0x000fe200000006ff */
[----:B------:R-:W-:Y:S01]  /*5c60*/  IMAD.SHL.U32 R66, R66, 0x2, RZ ;  /* 0x0000000242427824 */ /* 0x000fe200078e00ff */
[----:B------:R-:W-:Y:S01]  /*5c70*/  ISETP.NE.AND P0, PT, R95, 0x7f, PT ;  /* 0x0000007f5f00780c */ /* 0x000fe20003f05270 */
[----:B------:R-:W-:-:S02]  /*5c80*/  FMUL.FTZ R32, R18, R63 ;  /* 0x0000003f12207220 */ /* 0x000fc40000410000 */
[C---:B------:R-:W-:Y:S02]  /*5c90*/  FMUL.FTZ R31, R18.reuse, R62 ;  /* 0x0000003e121f7220 */ /* 0x040fe40000410000 */
[----:B------:R-:W-:Y:S02]  /*5ca0*/  FMUL.FTZ R30, R18, R61 ;  /* 0x0000003d121e7220 */ /* 0x000fe40000410000 */
[----:B------:R-:W0:Y:S01]  /*5cb0*/  MUFU.EX2 R32, R32 ;  /* 0x0000002000207308 */ /* 0x000e220000000800 */
[----:B------:R-:W-:-:S07]  /*5cc0*/  HADD2.F32 R135, -RZ, R143.H0_H0 ;  /* 0x2000008fff877230 */ /* 0x000fce0000004100 */
[----:B------:R-:W0:Y:S01]  /*5cd0*/  MUFU.EX2 R31, R31 ;  /* 0x0000001f001f7308 */ /* 0x000e220000000800 */
[----:B------:R-:W-:Y:S02]  /*5ce0*/  HADD2.F32 R88, -RZ, R142.H0_H0 ;  /* 0x2000008eff587230 */ /* 0x000fe40000004100 */
[----:B------:R-:W-:-:S05]  /*5cf0*/  HADD2.F32 R89, -RZ, R118.H0_H0 ;  /* 0x20000076ff597230 */ /* 0x000fca0000004100 */
[----:B------:R-:W1:Y:S01]  /*5d00*/  MUFU.EX2 R30, R30 ;  /* 0x0000001e001e7308 */ /* 0x000e620000000800 */
[----:B------:R-:W-:Y:S01]  /*5d10*/  HADD2.F32 R127, -RZ, R138.H0_H0 ;  /* 0x2000008aff7f7230 */ /* 0x000fe20000004100 */
[----:B------:R-:W-:Y:S01]  /*5d20*/  FMUL.FTZ R135, R135, R64 ;  /* 0x0000004087877220 */ /* 0x000fe20000410000 */
[----:B------:R-:W-:Y:S01]  /*5d30*/  HADD2.F32 R128, -RZ, R137.H0_H0 ;  /* 0x20000089ff807230 */ /* 0x000fe20000004100 */
[----:B------:R-:W-:Y:S01]  /*5d40*/  FMUL.FTZ R88, R88, R63 ;  /* 0x0000003f58587220 */ /* 0x000fe20000410000 */
[----:B------:R-:W-:Y:S01]  /*5d50*/  HADD2.F32 R129, -RZ, R136.H0_H0 ;  /* 0x20000088ff817230 */ /* 0x000fe20000004100 */
[----:B------:R-:W-:Y:S01]  /*5d60*/  FMUL.FTZ R89, R89, R62 ;  /* 0x0000003e59597220 */ /* 0x000fe20000410000 */
[----:B------:R-:W-:Y:S02]  /*5d70*/  HADD2.F32 R130, -RZ, R133.H0_H0 ;  /* 0x20000085ff827230 */ /* 0x000fe40000004100 */
[----:B------:R-:W-:Y:S02]  /*5d80*/  HADD2.F32 R131, -RZ, R132.H0_H0 ;  /* 0x20000084ff837230 */ /* 0x000fe40000004100 */
[----:B0-----:R-:W-:-:S02]  /*5d90*/  HADD2.F32 R17, -RZ, R17.H0_H0 ;  /* 0x20000011ff117230 */ /* 0x001fc40000004100 */
[----:B------:R-:W-:Y:S02]  /*5da0*/  HADD2.F32 R16, -RZ, R16.H0_H0 ;  /* 0x20000010ff107230 */ /* 0x000fe40000004100 */
[----:B------:R-:W-:Y:S01]  /*5db0*/  HADD2.F32 R15, -RZ, R15.H0_H0 ;  /* 0x2000000fff0f7230 */ /* 0x000fe20000004100 */
[----:B------:R-:W-:Y:S01]  /*5dc0*/  BSSY B0, `(.L_x_1078) ;  /* 0x000006b000007945 */ /* 0x000fe20003800000 */
[----:B------:R-:W-:Y:S01]  /*5dd0*/  FMUL.FTZ R127, R127, R53 ;  /* 0x000000357f7f7220 */ /* 0x000fe20000410000 */
[----:B------:R-:W-:Y:S01]  /*5de0*/  HADD2.F32 R14, -RZ, R14.H0_H0 ;  /* 0x2000000eff0e7230 */ /* 0x000fe20000004100 */
[----:B------:R-:W-:Y:S02]  /*5df0*/  FMUL.FTZ R128, R128, R52 ;  /* 0x0000003480807220 */ /* 0x000fe40000410000 */
[----:B------:R-:W-:Y:S02]  /*5e00*/  FMUL.FTZ R129, R129, R50 ;  /* 0x0000003281817220 */ /* 0x000fe40000410000 */
[----:B------:R-:W-:-:S02]  /*5e10*/  FMUL.FTZ R130, R130, R45 ;  /* 0x0000002d82827220 */ /* 0x000fc40000410000 */
[----:B------:R-:W-:Y:S02]  /*5e20*/  FMUL.FTZ R131, R131, R40 ;  /* 0x0000002883837220 */ /* 0x000fe40000410000 */
[----:B------:R-:W-:Y:S02]  /*5e30*/  FMUL.FTZ R88, R17, R88 ;  /* 0x0000005811587220 */ /* 0x000fe40000410000 */
[----:B------:R-:W-:Y:S02]  /*5e40*/  FMUL.FTZ R135, R16, R135 ;  /* 0x0000008710877220 */ /* 0x000fe40000410000 */
[----:B------:R-:W-:Y:S01]  /*5e50*/  FMUL.FTZ R89, R15, R89 ;  /* 0x000000590f597220 */ /* 0x000fe20000410000 */
[----:B----4-:R0:W-:Y:S04]  /*5e60*/  STS.U16 [R93+0x1080], R72 ;  /* 0x001080485d007388 */ /* 0x0101e80000000400 */
[----:B-----5:R4:W-:Y:S04]  /*5e70*/  STS.U16 [R92+0x10c0], R29 ;  /* 0x0010c01d5c007388 */ /* 0x0209e80000000400 */
[----:B------:R-:W-:Y:S01]  /*5e80*/  STS.U16 [R91+0x1100], R84 ;  /* 0x001100545b007388 */ /* 0x000fe20000000400 */
[----:B0-----:R-:W-:-:S03]  /*5e90*/  SHF.L.U32 R72, R86, 0x1, RZ ;  /* 0x0000000156487819 */ /* 0x001fc600000006ff */
[----:B------:R-:W-:Y:S01]  /*5ea0*/  STS.U16 [R90+0x1140], R85 ;  /* 0x001140555a007388 */ /* 0x000fe20000000400 */
[----:B----4-:R0:W4:Y:S03]  /*5eb0*/  MUFU.EX2 R29, R65 ;  /* 0x00000041001d7308 */ /* 0x0101260000000800 */
[----:B------:R-:W-:Y:S04]  /*5ec0*/  STS.U16 [R77+0x1180], R28 ;  /* 0x0011801c4d007388 */ /* 0x000fe80000000400 */
[----:B------:R5:W-:Y:S01]  /*5ed0*/  STS.U16 [R76+0x11c0], R69 ;  /* 0x0011c0454c007388 */ /* 0x000be20000000400 */
[----:B0-----:R-:W-:-:S03]  /*5ee0*/  MOV R65, UR39 ;  /* 0x0000002700417c02 */ /* 0x001fc60008000f00 */
[----:B------:R-:W-:Y:S04]  /*5ef0*/  STS.U16 [R75+0x1200], R82 ;  /* 0x001200524b007388 */ /* 0x000fe80000000400 */
[----:B------:R-:W-:Y:S04]  /*5f00*/  STS.U16 [R74+0x1240], R27 ;  /* 0x0012401b4a007388 */ /* 0x000fe80000000400 */
[----:B------:R-:W-:Y:S01]  /*5f10*/  STS.U16 [R73+0x1280], R26 ;  /* 0x0012801a49007388 */ /* 0x000fe20000000400 */
[----:B-----5:R-:W-:-:S03]  /*5f20*/  SHF.L.U32 R69, R83, 0x1, RZ ;  /* 0x0000000153457819 */ /* 0x020fc600000006ff */
[----:B------:R-:W-:Y:S04]  /*5f30*/  STS.U16 [R72+0x12c0], R25 ;  /* 0x0012c01948007388 */ /* 0x000fe80000000400 */
[----:B------:R0:W-:Y:S04]  /*5f40*/  STS.U16 [R71+0x1300], R24 ;  /* 0x0013001847007388 */ /* 0x0001e80000000400 */
[----:B--2---:R-:W-:Y:S01]  /*5f50*/  STS.U16 [R70+0x1340], R23 ;  /* 0x0013401746007388 */ /* 0x004fe20000000400 */
[----:B0-----:R-:W-:Y:S02]  /*5f60*/  LEA R24, R65, UR7, 0x8 ;  /* 0x0000000741187c11 */ /* 0x001fe4000f8e40ff */
[----:B------:R-:W-:-:S02]  /*5f70*/  LEA.HI.SX32 R65, R19, R19, 0x1b ;  /* 0x0000001313417211 */ /* 0x000fc400078fdaff */
[----:B------:R-:W-:Y:S01]  /*5f80*/  @P1 IADD3 R24, R95, 0x200, RZ ;  /* 0x000002005f181810 */ /* 0x000fe20007ffe0ff */
[----:B------:R-:W-:Y:S02]  /*5f90*/  STS.U16 [R69+0x1380], R22 ;  /* 0x0013801645007388 */ /* 0x000fe40000000400 */
[----:B------:R-:W-:Y:S01]  /*5fa0*/  IMAD.SHL.U32 R65, R65, 0x2, RZ ;  /* 0x0000000241417824 */ /* 0x000fe200078e00ff */
[----:B------:R-:W-:Y:S01]  /*5fb0*/  SHF.L.U32 R19, R24, 0x2, RZ ;  /* 0x0000000218137819 */ /* 0x000fe200000006ff */
[----:B------:R-:W-:Y:S04]  /*5fc0*/  STS.U16 [R68+0x13c0], R21 ;  /* 0x0013c01544007388 */ /* 0x000fe80000000400 */
[----:B------:R-:W-:Y:S04]  /*5fd0*/  STS.U16 [R67+0x1400], R20 ;  /* 0x0014001443007388 */ /* 0x000fe80000000400 */
[----:B------:R0:W-:Y:S01]  /*5fe0*/  STS.U16 [R66+0x1440], R13 ;  /* 0x0014400d42007388 */ /* 0x0001e20000000400 */
[----:B------:R-:W-:-:S06]  /*5ff0*/  NOP ;  /* 0x0000000000007918 */ /* 0x000fcc0000000000 */
[----:B------:R-:W2:Y:S04]  /*6000*/  LDS.U16 R96, [R65+0x1082] ;  /* 0x0010820041607984 */ /* 0x000ea80000000400 */
        /* <DEDUP_REMOVED lines=21> */
[----:B------:R-:W-:Y:S02]  /*6160*/  HADD2.F32 R20, -RZ, R113.H0_H0 ;  /* 0x20000071ff147230 */ /* 0x000fe40000004100 */
[----:B-1----:R-:W-:Y:S01]  /*6170*/  HADD2.F32 R19, -RZ, R112.H0_H0 ;  /* 0x20000070ff137230 */ /* 0x002fe20000004100 */
[----:B------:R-:W-:Y:S02]  /*6180*/  FMUL.FTZ R84, R18, R59 ;  /* 0x0000003b12547220 */ /* 0x000fe40000410000 */
[-C--:B------:R-:W-:Y:S02]  /*6190*/  FMUL.FTZ R123, R20, R57.reuse ;  /* 0x00000039147b7220 */ /* 0x080fe40000410000 */
[----:B------:R-:W-:Y:S01]  /*61a0*/  FMUL.FTZ R124, R19, R56 ;  /* 0x00000038137c7220 */ /* 0x000fe20000410000 */
[----:B------:R0:W1:Y:S01]  /*61b0*/  @P0 LDS R13, [R95.X4+0x7554] ;  /* 0x007554005f0d0984 */ /* 0x0000620000004800 */
[C---:B------:R-:W-:Y:S01]  /*61c0*/  FMUL.FTZ R27, R18.reuse, R58 ;  /* 0x0000003a121b7220 */ /* 0x040fe20000410000 */
[----:B------:R-:W-:Y:S01]  /*61d0*/  HADD2.F32 R21, -RZ, R116.H0_H0 ;  /* 0x20000074ff157230 */ /* 0x000fe20000004100 */
[----:B------:R-:W-:-:S02]  /*61e0*/  FMUL.FTZ R26, R18, R57 ;  /* 0x00000039121a7220 */ /* 0x000fc40000410000 */
[C---:B------:R-:W-:Y:S02]  /*61f0*/  FMUL.FTZ R25, R18.reuse, R56 ;  /* 0x0000003812197220 */ /* 0x040fe40000410000 */
[C---:B------:R-:W-:Y:S02]  /*6200*/  FMUL.FTZ R24, R18.reuse, R55 ;  /* 0x0000003712187220 */ /* 0x040fe40000410000 */
[C---:B------:R-:W-:Y:S02]  /*6210*/  FMUL.FTZ R23, R18.reuse, R54 ;  /* 0x0000003612177220 */ /* 0x040fe40000410000 */
[C---:B------:R-:W-:Y:S02]  /*6220*/  FMUL.FTZ R22, R18.reuse, R53 ;  /* 0x0000003512167220 */ /* 0x040fe40000410000 */
[C---:B------:R-:W-:Y:S02]  /*6230*/  FMUL.FTZ R83, R18.reuse, R52 ;  /* 0x0000003412537220 */ /* 0x040fe40000410000 */
[----:B------:R-:W-:-:S02]  /*6240*/  FMUL.FTZ R20, R18, R50 ;  /* 0x0000003212147220 */ /* 0x000fc40000410000 */
[C---:B------:R-:W-:Y:S02]  /*6250*/  FMUL.FTZ R19, R18.reuse, R45 ;  /* 0x0000002d12137220 */ /* 0x040fe40000410000 */
[----:B------:R-:W-:Y:S01]  /*6260*/  FMUL.FTZ R18, R18, R40 ;  /* 0x0000002812127220 */ /* 0x000fe20000410000 */
[----:B------:R-:W0:Y:S01]  /*6270*/  MUFU.EX2 R27, R27 ;  /* 0x0000001b001b7308 */ /* 0x000e220000000800 */
[----:B------:R-:W-:Y:S01]  /*6280*/  FMUL.FTZ R120, R21, R60 ;  /* 0x0000003c15787220 */ /* 0x000fe20000410000 */
[----:B------:R-:W-:-:S06]  /*6290*/  HADD2.F32 R82, -RZ, R140.H0_H0 ;  /* 0x2000008cff527230 */ /* 0x000fcc0000004100 */
[----:B------:R-:W0:Y:S01]  /*62a0*/  MUFU.EX2 R26, R26 ;  /* 0x0000001a001a7308 */ /* 0x000e220000000800 */
[----:B------:R-:W-:-:S07]  /*62b0*/  HADD2.F32 R86, -RZ, R117.H0_H0 ;  /* 0x20000075ff567230 */ /* 0x000fce0000004100 */
[----:B------:R-:W0:Y:S01]  /*62c0*/  MUFU.EX2 R25, R25 ;  /* 0x0000001900197308 */ /* 0x000e220000000800 */
[----:B------:R-:W-:-:S07]  /*62d0*/  FMUL.FTZ R125, R82, R55 ;  /* 0x00000037527d7220 */ /* 0x000fce0000410000 */
[----:B------:R-:W0:Y:S08]  /*62e0*/  MUFU.EX2 R24, R24 ;  /* 0x0000001800187308 */ /* 0x000e300000000800 */
[----:B------:R-:W0:Y:S08]  /*62f0*/  MUFU.EX2 R23, R23 ;  /* 0x0000001700177308 */ /* 0x000e300000000800 */
[----:B------:R-:W0:Y:S08]  /*6300*/  MUFU.EX2 R22, R22 ;  /* 0x0000001600167308 */ /* 0x000e300000000800 */
[----:B------:R-:W0:Y:S08]  /*6310*/  MUFU.EX2 R21, R83 ;  /* 0x0000005300157308 */ /* 0x000e300000000800 */
[----:B------:R-:W0:Y:S08]  /*6320*/  MUFU.EX2 R20, R20 ;  /* 0x0000001400147308 */ /* 0x000e300000000800 */
[----:B------:R-:W0:Y:S08]  /*6330*/  MUFU.EX2 R19, R19 ;  /* 0x0000001300137308 */ /* 0x000e300000000800 */
[----:B------:R-:W0:Y:S01]  /*6340*/  MUFU.EX2 R18, R18 ;  /* 0x0000001200127308 */ /* 0x000e220000000800 */
[----:B------:R-:W-:-:S07]  /*6350*/  FMUL.FTZ R82, R134, R32 ;  /* 0x0000002086527220 */ /* 0x000fce0000410000 */
[----:B------:R5:W0:Y:S01]  /*6360*/  MUFU.EX2 R28, R84 ;  /* 0x00000054001c7308 */ /* 0x000a220000000800 */
[----:B------:R-:W-:Y:S02]  /*6370*/  FMUL.FTZ R119, R86, R61 ;  /* 0x0000003d56777220 */ /* 0x000fe40000410000 */
[----:B------:R-:W-:Y:S01]  /*6380*/  FMUL.FTZ R82, R31, R82 ;  /* 0x000000521f527220 */ /* 0x000fe20000410000 */
[----:B-----5:R-:W-:-:S05]  /*6390*/  HADD2.F32 R84, -RZ, R115.H0_H0 ;  /* 0x20000073ff547230 */ /* 0x020fca0000004100 */
[----:B------:R-:W-:Y:S01]  /*63a0*/  FMUL.FTZ R121, R84, R59 ;  /* 0x0000003b54797220 */ /* 0x000fe20000410000 */
[----:B------:R-:W-:Y:S05]  /*63b0*/  @P0 BRA `(.L_x_1079) ;  /* 0x000000b000000947 */ /* 0x000fea0003800000 */
[----:B-1234-:R-:W-:Y:S01]  /*63c0*/  ULDC UR35, c[0x0][0x174] ;  /* 0x00005d0000237ab9 */ /* 0x01efe20000000800 */
        /* <DEDUP_REMOVED lines=10> */
.L_x_1079:
[----:B-1234-:R-:W-:Y:S05]  /*6470*/  BSYNC B0 ;  /* 0x0000000000007941 */ /* 0x01efea0003800000 */
.L_x_1078:
[----:B------:R-:W-:Y:S01]  /*6480*/  FFMA.FTZ R83, R135, R32, R88 ;  /* 0x0000002087537223 */ /* 0x000fe20000010058 */
        /* <DEDUP_REMOVED lines=17> */
[----:B0-----:R-:W-:Y:S01]  /*65a0*/  FMUL.FTZ R82, R28, R82 ;  /* 0x000000521c527220 */ /* 0x001fe20000410000 */
        /* <DEDUP_REMOVED lines=37> */
[----:B0-----:R-:W-:Y:S01]  /*6800*/  IMAD.U32 R82, RZ, RZ, UR27 ;  /* 0x0000001bff527e24 */ /* 0x001fe2000f8e00ff */
[----:B------:R-:W-:Y:S01]  /*6810*/  HFMA2.MMA R84, -RZ, RZ, 0, 4.76837158203125e-07 ;  /* 0x00000008ff547435 */ /* 0x000fe200000001ff */
[----:B------:R-:W-:-:S03]  /*6820*/  MOV R83, c[0x0][0x16c] ;  /* 0x00005b0000537a02 */ /* 0x000fc60000000f00 */
[----:B------:R-:W-:-:S13]  /*6830*/  ISETP.LT.OR P0, PT, R82, 0x2, P0 ;  /* 0x000000025200780c */ /* 0x000fda0000701670 */
[----:B------:R-:W-:-:S05]  /*6840*/  @!P0 IADD3 R82, R82, -0x2, RZ ;  /* 0xfffffffe52528810 */ /* 0x000fca0007ffe0ff */
[----:B------:R-:W-:Y:S02]  /*6850*/  @!P0 IMAD R82, R82, R83, UR7 ;  /* 0x0000000752528e24 */ /* 0x000fe4000f8e0253 */
[----:B------:R-:W-:Y:S02]  /*6860*/  IMAD.MOV.U32 R83, RZ, RZ, RZ ;  /* 0x000000ffff537224 */ /* 0x000fe400078e00ff */
[----:B------:R-:W-:Y:S01]  /*6870*/  @!P0 IMAD.WIDE R84, R82, R84, UR40 ;  /* 0x0000002852548e25 */ /* 0x000fe2000f8e0254 */
[----:B------:R-:W-:-:S06]  /*6880*/  MOV R82, 0x3f800000 ;  /* 0x3f80000000527802 */ /* 0x000fcc0000000f00 */
        /* <DEDUP_REMOVED lines=50> */
.L_x_1137:
        /* <DEDUP_REMOVED lines=22> */
.L_x_1138:
[----:B------:R-:W-:-:S13]  /*6d10*/  ISETP.GE.AND P0, PT, R94, 0x10, PT ;  /* 0x000000105e00780c */ /* 0x000fda0003f06270 */
[-C--:B01----:R-:W-:Y:S02]  /*6d20*/  @P0 FFMA.FTZ R87, R84, R141.reuse, R87 ;  /* 0x0000008d54570223 */ /* 0x083fe40000010057 */
[----:B--2---:R-:W-:Y:S01]  /*6d30*/  @P0 FMUL.FTZ R141, R156, R141 ;  /* 0x0000008d9c8d0220 */ /* 0x004fe20000410000 */
[----:B------:R-:W-:Y:S05]  /*6d40*/  BRA.CONV ~URZ, `(.L_x_1084) ;  /* 0x000000437f007947 */ /* 0x000fea000b800000 */
[----:B------:R-:W-:Y:S01]  /*6d50*/  MOV R84, R141 ;  /* 0x0000008d00547202 */ /* 0x000fe20000000f00 */
[----:B------:R-:W-:Y:S01]  /*6d60*/  IMAD.MOV.U32 R86, RZ, RZ, 0x1f ;  /* 0x0000001fff567424 */ /* 0x000fe200078e00ff */
[----:B------:R-:W-:Y:S02]  /*6d70*/  MOV R85, 0x6d90 ;  /* 0x00006d9000557802 */ /* 0x000fe40000000f00 */
[----:B-----5:R-:W-:Y:S05]  /*6d80*/  CALL.REL.NOINC `($__internal_43_$__cuda_sm70_shflsync_idx_p) ;  /* 0x0000634000007944 */ /* 0x020fea0003c00000 */
.L_x_1084:
[----:B------:R-:W-:Y:S05]  /*6d90*/  BRA.CONV ~URZ, `(.L_x_1085) ;  /* 0x000000437f007947 */ /* 0x000fea000b800000 */
[----:B-1----:R-:W-:Y:S01]  /*6da0*/  HFMA2.MMA R86, -RZ, RZ, 0, 1.847743988037109375e-06 ;  /* 0x0000001fff567435 */ /* 0x002fe200000001ff */
[----:B------:R-:W-:Y:S02]  /*6db0*/  MOV R84, R87 ;  /* 0x0000005700547202 */ /* 0x000fe40000000f00 */
[----:B------:R-:W-:-:S03]  /*6dc0*/  MOV R85, 0x6de0 ;  /* 0x00006de000557802 */ /* 0x000fc60000000f00 */
[----:B0-2--5:R-:W-:Y:S05]  /*6dd0*/  CALL.REL.NOINC `($__internal_43_$__cuda_sm70_shflsync_idx_p) ;  /* 0x000062f000007944 */ /* 0x025fea0003c00000 */
.L_x_1085:
[----:B------:R-:W-:Y:S05]  /*6de0*/  BRA.DIV ~URZ, `(.L_x_1086) ;  /* 0x00005b427f007947 */ /* 0x000fea000b800000 */
[----:B-----5:R-:W3:Y:S04]  /*6df0*/  SHFL.IDX PT, R82, R82, RZ, 0x1f ;  /* 0x00001fff52527589 */ /* 0x020ee800000e0000 */
[----:B------:R-:W4:Y:S04]  /*6e00*/  SHFL.IDX PT, R83, R83, RZ, 0x1f ;  /* 0x00001fff53537589 */ /* 0x000f2800000e0000 */
[----:B------:R-:W2:Y:S04]  /*6e10*/  SHFL.UP PT, R141, R141, 0x1, RZ ;  /* 0x042000008d8d7989 */ /* 0x000ea800000e00ff */
[----:B------:R-:W1:Y:S02]  /*6e20*/  SHFL.UP PT, R87, R87, 0x1, RZ ;  /* 0x0420000057577989 */ /* 0x000e6400000e00ff */
.L_x_1139:
        /* <DEDUP_REMOVED lines=15> */
.L_x_1081:
[----:B0-----:R-:W-:Y:S05]  /*6f20*/  BSYNC B0 ;  /* 0x0000000000007941 */ /* 0x001fea0003800000 */
.L_x_1080:
[----:B------:R-:W-:Y:S01]  /*6f30*/  WARPSYNC 0xffffffff ;  /* 0xffffffff00007948 */ /* 0x000fe20003800000 */
[----:B------:R-:W-:Y:S01]  /*6f40*/  BAR.SYNC.DEFER_BLOCKING 0x0 ;  /* 0x0000000000007b1d */ /* 0x000fe20000010000 */
[C---:B------:R-:W-:Y:S01]  /*6f50*/  LEA.HI R87, R95.reuse, R95, RZ, 0x1e ;  /* 0x0000005f5f577211 */ /* 0x040fe200078ff0ff */
[C---:B--2---:R-:W-:Y:S01]  /*6f60*/  FMUL.FTZ R84, R18.reuse, R13 ;  /* 0x0000000d12547220 */ /* 0x044fe20000410000 */
[----:B------:R-:W-:Y:S01]  /*6f70*/  LOP3.LUT P0, RZ, R95, 0x1f, RZ, 0xc0, !PT ;  /* 0x0000001f5fff7812 */ /* 0x000fe2000780c0ff */
[----:B------:R-:W-:Y:S01]  /*6f80*/  FFMA.FTZ R85, R18, R110, R111 ;  /* 0x0000006e12557223 */ /* 0x000fe2000001006f */
[----:B-----5:R-:W-:Y:S01]  /*6f90*/  MOV R83, RZ ;  /* 0x000000ff00537202 */ /* 0x020fe20000000f00 */
        /* <DEDUP_REMOVED lines=31> */
[----:B0-----:R-:W-:Y:S02]  /*7190*/  FFMA.FTZ R134, R134, R82, R135 ;  /* 0x0000005286867223 */ /* 0x001fe40000010087 */
[----:B------:R-:W-:Y:S02]  /*71a0*/  IMAD.U32 R82, RZ, RZ, UR27 ;  /* 0x0000001bff527e24 */ /* 0x000fe4000f8e00ff */
[----:B------:R-:W-:-:S03]  /*71b0*/  FFMA.FTZ R135, R32, R134, R88 ;  /* 0x0000008620877223 */ /* 0x000fc60000010058 */
[----:B------:R-:W-:Y:S01]  /*71c0*/  ISETP.GE.OR P0, PT, R82, c[0x0][0x174], P0 ;  /* 0x00005d0052007a0c */ /* 0x000fe20000706670 */
[----:B------:R-:W-:Y:S02]  /*71d0*/  FFMA.FTZ R141, R31, R135, R89 ;  /* 0x000000871f8d7223 */ /* 0x000fe40000010059 */
[----:B------:R-:W-:Y:S02]  /*71e0*/  IMAD.MOV.U32 R82, RZ, RZ, 0x3f800000 ;  /* 0x3f800000ff527424 */ /* 0x000fe400078e00ff */
        /* <DEDUP_REMOVED lines=37> */
.L_x_1140:
        /* <DEDUP_REMOVED lines=26> */
.L_x_1141:
        /* <DEDUP_REMOVED lines=20> */
.L_x_1088:
[----:B01----:R-:W-:Y:S05]  /*7720*/  BSYNC B0 ;  /* 0x0000000000007941 */ /* 0x003fea0003800000 */
.L_x_1087:
[----:B------:R-:W-:Y:S01]  /*7730*/  WARPSYNC 0xffffffff ;  /* 0xffffffff00007948 */ /* 0x000fe20003800000 */
[----:B------:R-:W-:Y:S01]  /*7740*/  BAR.SYNC.DEFER_BLOCKING 0x0 ;  /* 0x0000000000007b1d */ /* 0x000fe20000010000 */
[----:B------:R-:W-:-:S05]  /*7750*/  LEA.HI R84, R95, R95, RZ, 0x1e ;  /* 0x0000005f5f547211 */ /* 0x000fca00078ff0ff */
[----:B------:R-:W2:Y:S01]  /*7760*/  LDL.LU R159, [R1+0x18] ;  /* 0x00001800019f7983 */ /* 0x000ea20000300800 */
[----:B------:R-:W-:Y:S01]  /*7770*/  HADD2.F32 R86, -RZ, R116.H0_H0 ;  /* 0x20000074ff567230 */ /* 0x000fe20000004100 */
[----:B------:R-:W-:Y:S01]  /*7780*/  ISETP.NE.AND P0, PT, R95, RZ, PT ;  /* 0x000000ff5f00720c */ /* 0x000fe20003f05270 */
        /* <DEDUP_REMOVED lines=20> */
[----:B------:R-:W-:-:S04]  /*78d0*/  FFMA.FTZ R31, R31, R99, R96 ;  /* 0x000000631f1f7223 */ /* 0x000fc80000010060 */
[----:B------:R-:W-:Y:S02]  /*78e0*/  FFMA.FTZ R98, R32, R31, R97 ;  /* 0x0000001f20627223 */ /* 0x000fe40000010061 */
[----:B------:R-:W-:Y:S02]  /*78f0*/  FMUL.FTZ R32, R12, R101 ;  /* 0x000000650c207220 */ /* 0x000fe40000410000 */
[-C--:B------:R-:W-:Y:S02]  /*7900*/  FMUL.FTZ R87, R86, R60.reuse ;  /* 0x0000003c56577220 */ /* 0x080fe40000410000 */
[C---:B------:R-:W-:Y:S02]  /*7910*/  FMUL.FTZ R96, R101.reuse, UR43 ;  /* 0x0000002b65607c20 */ /* 0x040fe40008410000 */
[----:B------:R-:W-:Y:S02]  /*7920*/  FFMA.FTZ R87, R12, -R87, R120 ;  /* 0x800000570c577223 */ /* 0x000fe40000010078 */
[----:B------:R-:W-:Y:S01]  /*7930*/  FMUL.FTZ R12, R101, R60 ;  /* 0x0000003c650c7220 */ /* 0x000fe20000410000 */
[----:B------:R-:W-:Y:S01]  /*7940*/  HADD2.F32 R13, -RZ, R143.H0_H0 ;  /* 0x2000008fff0d7230 */ /* 0x000fe20000004100 */
[----:B------:R-:W-:Y:S01]  /*7950*/  MOV R30, UR7 ;  /* 0x00000007001e7c02 */ /* 0x000fe20008000f00 */
[----:B------:R-:W-:-:S03]  /*7960*/  HADD2.F32 R18, -RZ, R142.H0_H0 ;  /* 0x2000008eff127230 */ /* 0x000fc60000004100 */
[-C--:B------:R-:W-:Y:S01]  /*7970*/  FMUL.FTZ R19, R13, R64.reuse ;  /* 0x000000400d137220 */ /* 0x080fe20000410000 */
[----:B------:R0:W-:Y:S01]  /*7980*/  @!P0 STS.64 [R30.X8+0x7750], R82 ;  /* 0x007750521e008388 */ /* 0x0001e20000008a00 */
[----:B------:R-:W-:Y:S02]  /*7990*/  FMUL.FTZ R20, R18, R63 ;  /* 0x0000003f12147220 */ /* 0x000fe40000410000 */
[----:B------:R-:W-:Y:S02]  /*79a0*/  FFMA.FTZ R19, R16, -R19, R134 ;  /* 0x8000001310137223 */ /* 0x000fe40000010086 */
[----:B------:R-:W-:Y:S02]  /*79b0*/  FMUL.FTZ R28, R98, R64 ;  /* 0x00000040621c7220 */ /* 0x000fe40000410000 */
[----:B------:R-:W-:Y:S01]  /*79c0*/  FFMA.FTZ R21, R17, -R20, R135 ;  /* 0x8000001411157223 */ /* 0x000fe20000010087 */
[----:B0-----:R-:W-:Y:S01]  /*79d0*/  HADD2.F32 R82, -RZ, R118.H0_H0 ;  /* 0x20000076ff527230 */ /* 0x001fe20000004100 */
[----:B------:R-:W-:Y:S01]  /*79e0*/  FMUL.FTZ R30, R31, R63 ;  /* 0x0000003f1f1e7220 */ /* 0x000fe20000410000 */
[----:B------:R-:W-:Y:S01]  /*79f0*/  HADD2.F32 R83, -RZ, R117.H0_H0 ;  /* 0x20000075ff537230 */ /* 0x000fe20000004100 */
[----:B------:R-:W-:-:S02]  /*7a00*/  FFMA.FTZ R89, R19, R28, RZ ;  /* 0x0000001c13597223 */ /* 0x000fc400000100ff */
[----:B------:R-:W-:Y:S02]  /*7a10*/  FMUL.FTZ R85, R82, R62 ;  /* 0x0000003e52557220 */ /* 0x000fe40000410000 */
[----:B------:R-:W-:Y:S02]  /*7a20*/  FMUL.FTZ R88, R83, R61 ;  /* 0x0000003d53587220 */ /* 0x000fe40000410000 */
[----:B------:R-:W-:Y:S02]  /*7a30*/  FFMA.FTZ R85, R15, -R85, R141 ;  /* 0x800000550f557223 */ /* 0x000fe4000001008d */
[----:B------:R-:W-:Y:S02]  /*7a40*/  FFMA.FTZ R89, R21, R30, R89 ;  /* 0x0000001e15597223 */ /* 0x000fe40000010059 */
[----:B----4-:R-:W-:-:S05]  /*7a50*/  FFMA.FTZ R107, R32, R60, R107 ;  /* 0x0000003c206b7223 */ /* 0x010fca000001006b */
[----:B------:R-:W-:Y:S04]  /*7a60*/  STL [R1+0x1c], R107 ;  /* 0x00001c6b01007387 */ /* 0x000fe80000100800 */
[----:B------:R-:W4:Y:S01]  /*7a70*/  LDL.LU R101, [R1+0xc] ;  /* 0x00000c0001657983 */ /* 0x000f220000300800 */
[----:B------:R-:W-:Y:S02]  /*7a80*/  FMUL.FTZ R20, R99, R62 ;  /* 0x0000003e63147220 */ /* 0x000fe40000410000 */
[----:B------:R-:W-:Y:S02]  /*7a90*/  FFMA.FTZ R88, R14, -R88, R119 ;  /* 0x800000580e587223 */ /* 0x000fe40000010077 */
[----:B------:R-:W-:Y:S02]  /*7aa0*/  FFMA.FTZ R89, R85, R20, R89 ;  /* 0x0000001455597223 */ /* 0x000fe40000010059 */
[----:B------:R-:W-:-:S02]  /*7ab0*/  FMUL.FTZ R84, R29, R61 ;  /* 0x0000003d1d547220 */ /* 0x000fc40000410000 */
[C---:B------:R-:W-:Y:S02]  /*7ac0*/  FMUL.FTZ R96, R87.reuse, R96 ;  /* 0x0000006057607220 */ /* 0x040fe40000410000 */
[----:B------:R-:W-:Y:S02]  /*7ad0*/  FFMA.FTZ R89, R88, R84, R89 ;  /* 0x0000005458597223 */ /* 0x000fe40000010059 */
        /* <DEDUP_REMOVED lines=9> */
[-C--:B------:R-:W-:Y:S02]  /*7b70*/  FMUL.FTZ R27, R27, R59.reuse ;  /* 0x0000003b1b1b7220 */ /* 0x080fe40000410000 */
[----:B--2---:R-:W-:Y:S02]  /*7b80*/  FFMA.FTZ R159, R11, R59, R159 ;  /* 0x0000003b0b9f7223 */ /* 0x004fe4000001009f */
[----:B------:R-:W-:-:S02]  /*7b90*/  FFMA.FTZ R97, R86, R11, R96 ;  /* 0x0000000b56617223 */ /* 0x000fc40000010060 */
        /* <DEDUP_REMOVED lines=9> */
[----:B---3--:R-:W-:Y:S02]  /*7c30*/  FFMA.FTZ R156, R10, R58, R156 ;  /* 0x0000003a0a9c7223 */ /* 0x008fe4000001009c */
[----:B------:R-:W-:-:S02]  /*7c40*/  FFMA.FTZ R100, R27, R10, R87 ;  /* 0x0000000a1b647223 */ /* 0x000fc40000010057 */
[-C--:B------:R-:W-:Y:S02]  /*7c50*/  FFMA.FTZ R86, R86, R26.reuse, R89 ;  /* 0x0000001a56567223 */ /* 0x080fe40000010059 */
[----:B------:R-:W-:Y:S01]  /*7c60*/  FMUL.FTZ R10, R27, R26 ;  /* 0x0000001a1b0a7220 */ /* 0x000fe20000410000 */
[----:B------:R-:W-:Y:S01]  /*7c70*/  HADD2.F32 R26, -RZ, R113.H0_H0 ;  /* 0x20000071ff1a7230 */ /* 0x000fe20000004100 */
[----:B------:R-:W-:Y:S04]  /*7c80*/  STL [R1+0x18], R159 ;  /* 0x0000189f01007387 */ /* 0x000fe80000100800 */
[----:B------:R-:W2:Y:S01]  /*7c90*/  LDL.LU R102, [R1+0x8] ;  /* 0x0000080001667983 */ /* 0x000ea20000300800 */
[----:B------:R-:W-:-:S03]  /*7ca0*/  FMUL.FTZ R27, R26, R57 ;  /* 0x000000391a1b7220 */ /* 0x000fc60000410000 */
[----:B------:R-:W-:Y:S01]  /*7cb0*/  STL [R1+0x14], R156 ;  /* 0x0000149c01007387 */ /* 0x000fe20000100800 */
[----:B------:R-:W-:-:S03]  /*7cc0*/  FFMA.FTZ R27, R9, -R27, R123 ;  /* 0x8000001b091b7223 */ /* 0x000fc6000001007b */
[----:B------:R-:W3:Y:S01]  /*7cd0*/  LDL.LU R96, [R1+0x4] ;  /* 0x0000040001607983 */ /* 0x000ee20000300800 */
[----:B------:R-:W-:Y:S02]  /*7ce0*/  FMUL.FTZ R87, R25, UR43 ;  /* 0x0000002b19577c20 */ /* 0x000fe40008410000 */
[----:B------:R-:W-:Y:S02]  /*7cf0*/  FMUL.FTZ R9, R9, R25 ;  /* 0x0000001909097220 */ /* 0x000fe40000410000 */
[----:B------:R-:W-:Y:S02]  /*7d00*/  FMUL.FTZ R87, R27, R87 ;  /* 0x000000571b577220 */ /* 0x000fe40000410000 */
[-C--:B------:R-:W-:Y:S02]  /*7d10*/  FMUL.FTZ R25, R25, R57.reuse ;  /* 0x0000003919197220 */ /* 0x080fe40000410000 */
[----:B-----5:R-:W-:Y:S02]  /*7d20*/  FFMA.FTZ R103, R9, R57, R103 ;  /* 0x0000003909677223 */ /* 0x020fe40000010067 */
[----:B------:R-:W-:-:S02]  /*7d30*/  FFMA.FTZ R89, R26, R9, R87 ;  /* 0x000000091a597223 */ /* 0x000fc40000010057 */
[-C--:B------:R-:W-:Y:S02]  /*7d40*/  FFMA.FTZ R86, R27, R25.reuse, R86 ;  /* 0x000000191b567223 */ /* 0x080fe40000010056 */
[----:B------:R-:W-:Y:S01]  /*7d50*/  FMUL.FTZ R9, R26, R25 ;  /* 0x000000191a097220 */ /* 0x000fe20000410000 */
[----:B------:R-:W-:-:S05]  /*7d60*/  HADD2.F32 R25, -RZ, R112.H0_H0 ;  /* 0x20000070ff197230 */ /* 0x000fca0000004100 */
[----:B------:R-:W-:-:S04]  /*7d70*/  FMUL.FTZ R26, R25, R56 ;  /* 0x00000038191a7220 */ /* 0x000fc80000410000 */
[C---:B------:R-:W-:Y:S02]  /*7d80*/  FFMA.FTZ R26, R8.reuse, -R26, R124 ;  /* 0x8000001a081a7223 */ /* 0x040fe4000001007c */
[----:B------:R-:W-:Y:S01]  /*7d90*/  FMUL.FTZ R8, R8, R24 ;  /* 0x0000001808087220 */ /* 0x000fe20000410000 */
[----:B------:R-:W-:Y:S03]  /*7da0*/  STL [R1+0x10], R103 ;  /* 0x0000106701007387 */ /* 0x000fe60000100800 */
[----:B----4-:R-:W-:-:S05]  /*7db0*/  FFMA.FTZ R101, R8, R56, R101 ;  /* 0x0000003808657223 */ /* 0x010fca0000010065 */
[----:B------:R0:W-:Y:S04]  /*7dc0*/  STL [R1+0xc], R101 ;  /* 0x00000c6501007387 */ /* 0x0001e80000100800 */
[----:B0-----:R-:W4:Y:S01]  /*7dd0*/  LDL.LU R101, [R1] ;  /* 0x0000000001657983 */ /* 0x001f220000300800 */
        /* <DEDUP_REMOVED lines=18> */
[----:B------:R-:W-:Y:S02]  /*7f00*/  FADD.FTZ R42, R8, R42 ;  /* 0x0000002a082a7221 */ /* 0x000fe40000010000 */
[----:B--2---:R-:W-:Y:S02]  /*7f10*/  FFMA.FTZ R102, R7, R55, R102 ;  /* 0x0000003707667223 */ /* 0x004fe40000010066 */
[----:B---3--:R-:W-:-:S03]  /*7f20*/  FFMA.FTZ R96, R6, R54, R96 ;  /* 0x0000003606607223 */ /* 0x008fc60000010060 */
[----:B------:R-:W-:Y:S04]  /*7f30*/  STL [R1+0x8], R102 ;  /* 0x0000086601007387 */ /* 0x000fe80000100800 */
[----:B------:R0:W-:Y:S04]  /*7f40*/  STL [R1+0x4], R96 ;  /* 0x0000046001007387 */ /* 0x0001e80000100800 */
[----:B------:R-:W2:Y:S01]  /*7f50*/  LDL.LU R8, [R1+0x20] ;  /* 0x0000200001087983 */ /* 0x000ea20000300800 */
[----:B------:R-:W-:Y:S01]  /*7f60*/  FADD.FTZ R41, R89, R41 ;  /* 0x0000002959297221 */ /* 0x000fe20000010000 */
[----:B------:R-:W-:-:S05]  /*7f70*/  HADD2.F32 R89, -RZ, R138.H0_H0 ;  /* 0x2000008aff597230 */ /* 0x000fca0000004100 */
[----:B0-----:R-:W-:-:S04]  /*7f80*/  FMUL.FTZ R96, R89, R53 ;  /* 0x0000003559607220 */ /* 0x001fc80000410000 */
[C---:B------:R-:W-:Y:S02]  /*7f90*/  FFMA.FTZ R96, R5.reuse, -R96, R127 ;  /* 0x8000006005607223 */ /* 0x040fe4000001007f */
[----:B------:R-:W-:Y:S02]  /*7fa0*/  FMUL.FTZ R5, R5, R106 ;  /* 0x0000006a05057220 */ /* 0x000fe40000410000 */
[----:B------:R-:W-:-:S04]  /*7fb0*/  FMUL.FTZ R7, R22, UR43 ;  /* 0x0000002b16077c20 */ /* 0x000fc80008410000 */
[----:B------:R-:W-:Y:S02]  /*7fc0*/  FMUL.FTZ R7, R87, R7 ;  /* 0x0000000757077220 */ /* 0x000fe40000410000 */
[----:B----4-:R-:W-:-:S05]  /*7fd0*/  FFMA.FTZ R101, R5, R53, R101 ;  /* 0x0000003505657223 */ /* 0x010fca0000010065 */
[----:B------:R0:W-:Y:S04]  /*7fe0*/  STL [R1], R101 ;  /* 0x0000006501007387 */ /* 0x0001e80000100800 */
[----:B0-----:R-:W3:Y:S01]  /*7ff0*/  LDL.LU R101, [R1+0x24] ;  /* 0x0000240001657983 */ /* 0x001ee20000300800 */
[----:B------:R-:W-:Y:S02]  /*8000*/  FFMA.FTZ R7, R86, R6, R7 ;  /* 0x0000000656077223 */ /* 0x000fe40000010007 */
[----:B------:R-:W-:-:S04]  /*8010*/  FMUL.FTZ R6, R106, UR43 ;  /* 0x0000002b6a067c20 */ /* 0x000fc80008410000 */
[----:B------:R-:W-:-:S04]  /*8020*/  FMUL.FTZ R6, R96, R6 ;  /* 0x0000000660067220 */ /* 0x000fc80000410000 */
        /* <DEDUP_REMOVED lines=21> */
[----:B------:R-:W-:Y:S02]  /*8180*/  FFMA.FTZ R164, R3, R50, R164 ;  /* 0x0000003203a47223 */ /* 0x000fe400000100a4 */
        /* <DEDUP_REMOVED lines=11> */
[----:B------:R-:W-:Y:S02]  /*8240*/  FMUL.FTZ R7, R85, R7 ;  /* 0x0000000755077220 */ /* 0x000fe40000410000 */
[----:B--2---:R-:W-:Y:S02]  /*8250*/  FFMA.FTZ R8, R6, R61, R8 ;  /* 0x0000003d06087223 */ /* 0x004fe40000010008 */
[----:B------:R-:W-:Y:S01]  /*8260*/  FFMA.FTZ R6, R83, R6, R88 ;  /* 0x0000000653067223 */ /* 0x000fe20000010058 */
[----:B------:R-:W-:Y:S01]  /*8270*/  HADD2.F32 R88, -RZ, R132.H0_H0 ;  /* 0x20000084ff587230 */ /* 0x000fe20000004100 */
[----:B------:R-:W-:-:S04]  /*8280*/  FFMA.FTZ R7, R15, R2, R7 ;  /* 0x000000020f077223 */ /* 0x000fc80000010007 */
[----:B------:R-:W-:Y:S02]  /*8290*/  FADD.FTZ R49, R7, R49 ;  /* 0x0000003107317221 */ /* 0x000fe40000010000 */
[----:B------:R-:W-:Y:S01]  /*82a0*/  FMUL.FTZ R7, R88, R40 ;  /* 0x0000002858077220 */ /* 0x000fe20000410000 */
[----:B------:R0:W-:Y:S01]  /*82b0*/  STL [R1+0x20], R8 ;  /* 0x0000200801007387 */ /* 0x0001e20000100800 */
[----:B------:R-:W-:Y:S02]  /*82c0*/  FFMA.FTZ R163, R2, R45, R163 ;  /* 0x0000002d02a37223 */ /* 0x000fe400000100a3 */
[C---:B------:R-:W-:Y:S02]  /*82d0*/  FFMA.FTZ R7, R0.reuse, -R7, R131 ;  /* 0x8000000700077223 */ /* 0x040fe40000010083 */
[----:B------:R-:W-:Y:S02]  /*82e0*/  FMUL.FTZ R2, R0, R110 ;  /* 0x0000006e00027220 */ /* 0x000fe40000410000 */
[----:B0-----:R-:W-:-:S04]  /*82f0*/  FMUL.FTZ R8, R110, UR43 ;  /* 0x0000002b6e087c20 */ /* 0x001fc80008410000 */
[----:B------:R-:W-:-:S04]  /*8300*/  FMUL.FTZ R0, R7, R8 ;  /* 0x0000000807007220 */ /* 0x000fc80000410000 */
[----:B------:R-:W-:Y:S02]  /*8310*/  FFMA.FTZ R0, R88, R2, R0 ;  /* 0x0000000258007223 */ /* 0x000fe40000010000 */
[----:B------:R-:W-:Y:S02]  /*8320*/  FFMA.FTZ R162, R2, R40, R162 ;  /* 0x0000002802a27223 */ /* 0x000fe400000100a2 */
[----:B------:R-:W-:Y:S02]  /*8330*/  FADD.FTZ R51, R0, R51 ;  /* 0x0000003300337221 */ /* 0x000fe40000010000 */
[----:B------:R-:W-:Y:S02]  /*8340*/  FMUL.FTZ R2, R31, UR43 ;  /* 0x0000002b1f027c20 */ /* 0x000fe40008410000 */
[C---:B------:R-:W-:Y:S02]  /*8350*/  FFMA.FTZ R0, R82.reuse, R3, R4 ;  /* 0x0000000352007223 */ /* 0x040fe40000010004 */
[----:B------:R-:W-:-:S02]  /*8360*/  FMUL.FTZ R82, R82, R20 ;  /* 0x0000001452527220 */ /* 0x000fc40000410000 */
[----:B------:R-:W-:Y:S02]  /*8370*/  FMUL.FTZ R20, R17, R31 ;  /* 0x0000001f11147220 */ /* 0x000fe40000410000 */
[----:B------:R-:W-:Y:S02]  /*8380*/  FMUL.FTZ R17, R21, R2 ;  /* 0x0000000215117220 */ /* 0x000fe40000410000 */
[----:B------:R-:W-:Y:S02]  /*8390*/  IMAD.SHL.U32 R21, R95, 0x10, RZ ;  /* 0x000000105f157824 */ /* 0x000fe400078e00ff */
[----:B------:R-:W-:-:S03]  /*83a0*/  FMUL.FTZ R28, R13, R28 ;  /* 0x0000001c0d1c7220 */ /* 0x000fc60000410000 */
[C---:B------:R-:W-:Y:S02]  /*83b0*/  IADD3 R2, R21.reuse, 0x1, RZ ;  /* 0x0000000115027810 */ /* 0x040fe40007ffe0ff */
[C---:B------:R-:W-:Y:S01]  /*83c0*/  IADD3 R4, R21.reuse, 0x3, RZ ;  /* 0x0000000315047810 */ /* 0x040fe20007ffe0ff */
[----:B------:R-:W-:Y:S01]  /*83d0*/  FMUL.FTZ R30, R18, R30 ;  /* 0x0000001e121e7220 */ /* 0x000fe20000410000 */
[-C--:B------:R-:W-:Y:S02]  /*83e0*/  LEA.HI.SX32 R8, R21, R21.reuse, 0x1b ;  /* 0x0000001515087211 */ /* 0x080fe400078fdaff */
[-C--:B------:R-:W-:Y:S01]  /*83f0*/  LEA.HI.SX32 R2, R2, R21.reuse, 0x1b ;  /* 0x0000001502027211 */ /* 0x080fe200078fdaff */
[----:B------:R-:W-:Y:S01]  /*8400*/  FMUL.FTZ R83, R83, R84 ;  /* 0x0000005453537220 */ /* 0x000fe20000410000 */
[----:B------:R-:W-:Y:S01]  /*8410*/  LEA.HI.SX32 R4, R4, R21, 0x1b ;  /* 0x0000001504047211 */ /* 0x000fe200078fdaff */
[----:B------:R0:W-:Y:S01]  /*8420*/  STS [R8.X4+0x2100], R28 ;  /* 0x0021001c08007388 */ /* 0x0001e20000004800 */
[----:B------:R-:W-:-:S03]  /*8430*/  FADD.FTZ R38, R97, R38 ;  /* 0x0000002661267221 */ /* 0x000fc60000010000 */
[----:B------:R1:W-:Y:S01]  /*8440*/  STS [R2.X4+0x2104], R30 ;  /* 0x0021041e02007388 */ /* 0x0003e20000004800 */
[----:B------:R-:W-:Y:S02]  /*8450*/  FMUL.FTZ R23, R23, R55 ;  /* 0x0000003717177220 */ /* 0x000fe40000410000 */
[----:B------:R-:W-:Y:S02]  /*8460*/  FMUL.FTZ R110, R110, R40 ;  /* 0x000000286e6e7220 */ /* 0x000fe40000410000 */
[----:B------:R-:W-:Y:S02]  /*8470*/  FMUL.FTZ R97, R22, R54 ;  /* 0x0000003616617220 */ /* 0x000fe40000410000 */
[----:B------:R-:W-:Y:S02]  /*8480*/  FMUL.FTZ R106, R106, R53 ;  /* 0x000000356a6a7220 */ /* 0x000fe40000410000 */
[-C--:B------:R-:W-:Y:S02]  /*8490*/  FMUL.FTZ R31, R26, R23.reuse ;  /* 0x000000171a1f7220 */ /* 0x080fe40000410000 */
[----:B------:R-:W-:-:S02]  /*84a0*/  FFMA.FTZ R24, R27, R23, R24 ;  /* 0x000000171b187223 */ /* 0x000fc40000010018 */
[----:B------:R-:W-:Y:S02]  /*84b0*/  FMUL.FTZ R88, R88, R110 ;  /* 0x0000006e58587220 */ /* 0x000fe40000410000 */
[-C--:B------:R-:W-:Y:S02]  /*84c0*/  FMUL.FTZ R23, R86, R97.reuse ;  /* 0x0000006156177220 */ /* 0x080fe40000410000 */
[----:B------:R-:W-:Y:S02]  /*84d0*/  FMUL.FTZ R89, R89, R106 ;  /* 0x0000006a59597220 */ /* 0x000fe40000410000 */
[----:B------:R-:W-:-:S04]  /*84e0*/  FFMA.FTZ R87, R87, R97, R24 ;  /* 0x0000006157577223 */ /* 0x000fc80000010018 */
[----:B------:R-:W-:Y:S01]  /*84f0*/  FFMA.FTZ R87, R96, R106, R87 ;  /* 0x0000006a60577223 */ /* 0x000fe20000010057 */
[C---:B------:R-:W-:Y:S01]  /*8500*/  IADD3 R24, R95.reuse, 0x100, RZ ;  /* 0x000001005f187810 */ /* 0x040fe20007ffe0ff */
[----:B------:R-:W-:Y:S01]  /*8510*/  FADD.FTZ R37, R32, R37 ;  /* 0x0000002520257221 */ /* 0x000fe20000010000 */
[C---:B------:R-:W-:Y:S02]  /*8520*/  IADD3 R32, R95.reuse, 0x200, RZ ;  /* 0x000002005f207810 */ /* 0x040fe40007ffe0ff */
[C---:B------:R-:W-:Y:S02]  /*8530*/  IADD3 R106, R95.reuse, 0x280, RZ ;  /* 0x000002805f6a7810 */ /* 0x040fe40007ffe0ff */
[C---:B------:R-:W-:Y:S02]  /*8540*/  IADD3 R26, R95.reuse, 0x300, RZ ;  /* 0x000003005f1a7810 */ /* 0x040fe40007ffe0ff */
[C---:B------:R-:W-:Y:S02]  /*8550*/  IADD3 R104, R95.reuse, 0x380, RZ ;  /* 0x000003805f687810 */ /* 0x040fe40007ffe0ff */
[----:B------:R-:W-:-:S02]  /*8560*/  IADD3 R102, R95, 0x400, RZ ;  /* 0x000004005f667810 */ /* 0x000fc40007ffe0ff */
[C---:B0-----:R-:W-:Y:S02]  /*8570*/  IADD3 R28, R95.reuse, 0x480, RZ ;  /* 0x000004805f1c7810 */ /* 0x041fe40007ffe0ff */
[C---:B------:R-:W-:Y:S02]  /*8580*/  IADD3 R96, R95.reuse, 0x500, RZ ;  /* 0x000005005f607810 */ /* 0x040fe40007ffe0ff */
[C---:B-1----:R-:W-:Y:S02]  /*8590*/  IADD3 R30, R95.reuse, 0x580, RZ ;  /* 0x000005805f1e7810 */ /* 0x042fe40007ffe0ff */
[C---:B------:R-:W-:Y:S02]  /*85a0*/  IADD3 R22, R95.reuse, 0x680, RZ ;  /* 0x000006805f167810 */ /* 0x040fe40007ffe0ff */
[----:B------:R-:W-:Y:S01]  /*85b0*/  IADD3 R86, R95, 0x700, RZ ;  /* 0x000007005f567810 */ /* 0x000fe20007ffe0ff */
[----:B------:R-:W-:Y:S01]  /*85c0*/  FMUL.FTZ R134, R161, R134 ;  /* 0x00000086a1867220 */ /* 0x000fe20000410000 */
[----:B------:R-:W-:-:S02]  /*85d0*/  LEA.HI.SX32 R107, R32, R95, 0x1b ;  /* 0x0000005f206b7211 */ /* 0x000fc400078fdaff */
[-C--:B------:R-:W-:Y:S02]  /*85e0*/  LEA.HI.SX32 R106, R106, R95.reuse, 0x1b ;  /* 0x0000005f6a6a7211 */ /* 0x080fe400078fdaff */
[-C--:B------:R-:W-:Y:S02]  /*85f0*/  LEA.HI.SX32 R105, R26, R95.reuse, 0x1b ;  /* 0x0000005f1a697211 */ /* 0x080fe400078fdaff */
[-C--:B------:R-:W-:Y:S02]  /*8600*/  LEA.HI.SX32 R104, R104, R95.reuse, 0x1b ;  /* 0x0000005f68687211 */ /* 0x080fe400078fdaff */
[-C--:B------:R-:W-:Y:S02]  /*8610*/  LEA.HI.SX32 R102, R102, R95.reuse, 0x1b ;  /* 0x0000005f66667211 */ /* 0x080fe400078fdaff */
[-C--:B------:R-:W-:Y:S02]  /*8620*/  LEA.HI.SX32 R96, R96, R95.reuse, 0x1b ;  /* 0x0000005f60607211 */ /* 0x080fe400078fdaff */
[----:B------:R-:W-:Y:S01]  /*8630*/  LEA.HI.SX32 R86, R86, R95, 0x1b ;  /* 0x0000005f56567211 */ /* 0x000fe200078fdaff */
[----:B------:R-:W-:-:S02]  /*8640*/  FMUL.FTZ R135, R160, R135 ;  /* 0x00000087a0877220 */ /* 0x000fc40000410000 */
[----:B------:R-:W-:Y:S02]  /*8650*/  FMUL.FTZ R141, R158, R141 ;  /* 0x0000008d9e8d7220 */ /* 0x000fe40000410000 */
[----:B------:R-:W-:Y:S01]  /*8660*/  FMUL.FTZ R119, R157, R119 ;  /* 0x000000779d777220 */ /* 0x000fe20000410000 */
[----:B------:R-:W-:-:S04]  /*8670*/  UIMAD UR34, UR13, UR34, URZ ;  /* 0x000000220d2272a4 */ /* 0x000fc8000f8e023f */
[----:B------:R-:W-:Y:S02]  /*8680*/  UIMAD UR34, UR14, UR35, UR34 ;  /* 0x000000230e2272a4 */ /* 0x000fe4000f8e0222 */
[----:B------:R-:W-:-:S04]  /*8690*/  UIMAD UR36, UR13, UR36, URZ ;  /* 0x000000240d2472a4 */ /* 0x000fc8000f8e023f */
[----:B------:R-:W-:Y:S01]  /*86a0*/  UIMAD UR36, UR14, UR37, UR36 ;  /* 0x000000250e2472a4 */ /* 0x000fe2000f8e0224 */
[----:B------:R-:W-:Y:S02]  /*86b0*/  IMAD.U32 R99, RZ, RZ, UR11 ;  /* 0x0000000bff637e24 */ /* 0x000fe4000f8e00ff */
[----:B------:R-:W-:Y:S02]  /*86c0*/  FMUL.FTZ R7, R7, R110 ;  /* 0x0000006e07077220 */ /* 0x000fe40000410000 */
[----:B---3--:R-:W-:Y:S01]  /*86d0*/  FFMA.FTZ R101, R3, R62, R101 ;  /* 0x0000003e03657223 */ /* 0x008fe20000010065 */
[----:B------:R-:W-:-:S04]  /*86e0*/  IADD3 R3, R21, 0x2, RZ ;  /* 0x0000000215037810 */ /* 0x000fc80007ffe0ff */
[----:B------:R-:W-:-:S05]  /*86f0*/  LEA.HI.SX32 R3, R3, R21, 0x1b ;  /* 0x0000001503037211 */ /* 0x000fca00078fdaff */
[----:B------:R-:W-:Y:S04]  /*8700*/  STS [R3.X4+0x2108], R82 ;  /* 0x0021085203007388 */ /* 0x000fe80000004800 */
        /* <DEDUP_REMOVED lines=8> */
[----:B------:R-:W-:Y:S02]  /*8790*/  FMUL.FTZ R5, R5, R10 ;  /* 0x0000000a05057220 */ /* 0x000fe40000410000 */
[----:B------:R-:W-:Y:S02]  /*87a0*/  FMUL.FTZ R15, R15, R12 ;  /* 0x0000000c0f0f7220 */ /* 0x000fe40000410000 */
[----:B0-----:R-:W-:Y:S01]  /*87b0*/  FMUL.FTZ R11, R14, R9 ;  /* 0x000000090e0b7220 */ /* 0x001fe20000410000 */
[----:B------:R-:W-:Y:S04]  /*87c0*/  STS [R8.X4+0x2120], R25 ;  /* 0x0021201908007388 */ /* 0x000fe80000004800 */
[----:B------:R-:W-:Y:S04]  /*87d0*/  STS [R8.X4+0x2124], R31 ;  /* 0x0021241f08007388 */ /* 0x000fe80000004800 */
[----:B------:R-:W-:Y:S04]  /*87e0*/  STS [R8.X4+0x2128], R23 ;  /* 0x0021281708007388 */ /* 0x000fe80000004800 */
[----:B------:R-:W-:Y:S04]  /*87f0*/  STS [R8.X4+0x212c], R89 ;  /* 0x00212c5908007388 */ /* 0x000fe80000004800 */
[----:B------:R-:W-:Y:S04]  /*8800*/  STS [R8.X4+0x2130], R5 ;  /* 0x0021300508007388 */ /* 0x000fe80000004800 */
[----:B------:R-:W-:Y:S04]  /*8810*/  STS [R8.X4+0x2134], R11 ;  /* 0x0021340b08007388 */ /* 0x000fe80000004800 */
[----:B------:R-:W-:Y:S04]  /*8820*/  STS [R8.X4+0x2138], R15 ;  /* 0x0021380f08007388 */ /* 0x000fe80000004800 */
[----:B------:R0:W-:Y:S04]  /*8830*/  STS [R8.X4+0x213c], R88 ;  /* 0x00213c5808007388 */ /* 0x0001e80000004800 */
[----:B------:R-:W-:Y:S01]  /*8840*/  BAR.SYNC.DEFER_BLOCKING 0x0 ;  /* 0x0000000000007b1d */ /* 0x000fe20000010000 */
[----:B------:R-:W-:-:S04]  /*8850*/  FFMA.FTZ R10, R100, R10, R87 ;  /* 0x0000000a640a7223 */ /* 0x000fc80000010057 */
[----:B------:R-:W-:Y:S01]  /*8860*/  FFMA.FTZ R10, R29, R9, R10 ;  /* 0x000000091d0a7223 */ /* 0x000fe2000001000a */
[C---:B------:R-:W-:Y:S02]  /*8870*/  IADD3 R100, R95.reuse, 0x80, RZ ;  /* 0x000000805f647810 */ /* 0x040fe40007ffe0ff */
[----:B------:R-:W-:Y:S01]  /*8880*/  IADD3 R108, R95, 0x180, RZ ;  /* 0x000001805f6c7810 */ /* 0x000fe20007ffe0ff */
[----:B------:R-:W-:Y:S01]  /*8890*/  FFMA.FTZ R12, R85, R12, R10 ;  /* 0x0000000c550c7223 */ /* 0x000fe2000001000a */
[C---:B0-----:R-:W-:Y:S02]  /*88a0*/  IADD3 R88, R95.reuse, 0x600, RZ ;  /* 0x000006005f587810 */ /* 0x041fe40007ffe0ff */
[C---:B------:R-:W-:Y:S01]  /*88b0*/  IADD3 R10, R95.reuse, 0x780, RZ ;  /* 0x000007805f0a7810 */ /* 0x040fe20007ffe0ff */
[----:B------:R0:W-:Y:S01]  /*88c0*/  STL [R1+0x24], R101 ;  /* 0x0000246501007387 */ /* 0x0001e20000100800 */
[-C--:B------:R-:W-:Y:S02]  /*88d0*/  LEA.HI.SX32 R14, R95, R95.reuse, 0x1b ;  /* 0x0000005f5f0e7211 */ /* 0x080fe400078fdaff */
[----:B------:R-:W-:-:S02]  /*88e0*/  LEA.HI.SX32 R100, R100, R95, 0x1b ;  /* 0x0000005f64647211 */ /* 0x000fc400078fdaff */
[-C--:B------:R-:W-:Y:S02]  /*88f0*/  LEA.HI.SX32 R109, R24, R95.reuse, 0x1b ;  /* 0x0000005f186d7211 */ /* 0x080fe400078fdaff */
[-C--:B------:R-:W-:Y:S02]  /*8900*/  LEA.HI.SX32 R108, R108, R95.reuse, 0x1b ;  /* 0x0000005f6c6c7211 */ /* 0x080fe400078fdaff */
[-C--:B------:R-:W-:Y:S02]  /*8910*/  LEA.HI.SX32 R89, R30, R95.reuse, 0x1b ;  /* 0x0000005f1e597211 */ /* 0x080fe400078fdaff */
[-C--:B0-----:R-:W-:Y:S01]  /*8920*/  LEA.HI.SX32 R101, R28, R95.reuse, 0x1b ;  /* 0x0000005f1c657211 */ /* 0x081fe200078fdaff */
[----:B------:R-:W0:Y:S01]  /*8930*/  LDS R103, [R14.X4+0x2100] ;  /* 0x002100000e677984 */ /* 0x000e220000004800 */
[-C--:B------:R-:W-:Y:S02]  /*8940*/  LEA.HI.SX32 R88, R88, R95.reuse, 0x1b ;  /* 0x0000005f58587211 */ /* 0x080fe400078fdaff */
[-C--:B------:R-:W-:Y:S01]  /*8950*/  LEA.HI.SX32 R87, R22, R95.reuse, 0x1b ;  /* 0x0000005f16577211 */ /* 0x080fe200078fdaff */
[----:B------:R-:W1:Y:S01]  /*8960*/  LDS R97, [R100.X4+0x2300] ;  /* 0x0023000064617984 */ /* 0x000e620000004800 */
[----:B------:R-:W-:Y:S01]  /*8970*/  LEA.HI.SX32 R85, R10, R95, 0x1b ;  /* 0x0000005f0a557211 */ /* 0x000fe200078fdaff */
[----:B------:R-:W-:-:S02]  /*8980*/  FMUL.FTZ R5, R155, R120 ;  /* 0x000000789b057220 */ /* 0x000fc40000410000 */
        /* <DEDUP_REMOVED lines=17> */
[----:B------:R-:W-:Y:S04]  /*8aa0*/  STS [R4.X4+0x420c], R119 ;  /* 0x00420c7704007388 */ /* 0x000fe80000004800 */
[----:B------:R1:W-:Y:S01]  /*8ab0*/  STS [R8.X4+0x4210], R5 ;  /* 0x0042100508007388 */ /* 0x0003e20000004800 */
[----:B-----5:R-:W-:Y:S01]  /*8ac0*/  MOV R3, UR14 ;  /* 0x0000000e00037c02 */ /* 0x020fe20008000f00 */
[----:B-1----:R-:W-:Y:S01]  /*8ad0*/  HFMA2.MMA R5, -RZ, RZ, 0, 0 ;  /* 0x00000000ff057435 */ /* 0x002fe200000001ff */
[----:B------:R-:W-:Y:S01]  /*8ae0*/  IMAD.MOV.U32 R4, RZ, RZ, R95 ;  /* 0x000000ffff047224 */ /* 0x000fe200078e005f */
[----:B------:R-:W-:-:S08]  /*8af0*/  MOV R15, UR14 ;  /* 0x0000000e000f7c02 */ /* 0x000fd00008000f00 */
[----:B------:R-:W-:-:S05]  /*8b00*/  IMAD.WIDE.U32 R2, R3, c[0x0][0x298], R4 ;  /* 0x0000a60003027a25 */ /* 0x000fca00078e0004 */
[----:B------:R-:W-:Y:S01]  /*8b10*/  IADD3 R3, R3, UR34, RZ ;  /* 0x0000002203037c10 */ /* 0x000fe2000fffe0ff */
[----:B------:R-:W-:Y:S01]  /*8b20*/  ULDC.64 UR34, c[0x0][0x2a0] ;  /* 0x0000a80000227ab9 */ /* 0x000fe20000000a00 */
[----:B------:R-:W-:Y:S01]  /*8b30*/  IMAD.WIDE.U32 R4, R15, c[0x0][0x2b8], R4 ;  /* 0x0000ae000f047a25 */ /* 0x000fe200078e0004 */
[----:B------:R-:W-:Y:S01]  /*8b40*/  MOV R15, UR11 ;  /* 0x0000000b000f7c02 */ /* 0x000fe20008000f00 */
[----:B------:R-:W-:Y:S02]  /*8b50*/  UIMAD UR34, UR10, UR34, URZ ;  /* 0x000000220a2272a4 */ /* 0x000fe4000f8e023f */
[----:B------:R-:W-:Y:S01]  /*8b60*/  FMUL.FTZ R11, R151, R124 ;  /* 0x0000007c970b7220 */ /* 0x000fe20000410000 */
[----:B------:R-:W-:Y:S01]  /*8b70*/  IADD3 R5, R5, UR36, RZ ;  /* 0x0000002405057c10 */ /* 0x000fe2000fffe0ff */
[----:B------:R-:W-:Y:S01]  /*8b80*/  UIMAD UR34, UR11, UR35, UR34 ;  /* 0x000000230b2272a4 */ /* 0x000fe2000f8e0222 */
[----:B------:R-:W-:Y:S01]  /*8b90*/  IMAD.WIDE.U32 R2, R15, c[0x0][0x2a0], R2 ;  /* 0x0000a8000f027a25 */ /* 0x000fe200078e0002 */
[----:B------:R-:W-:Y:S01]  /*8ba0*/  MOV R120, UR38 ;  /* 0x0000002600787c02 */ /* 0x000fe20008000f00 */
[----:B------:R1:W-:Y:S01]  /*8bb0*/  STS [R8.X4+0x4220], R11 ;  /* 0x0042200b08007388 */ /* 0x0003e20000004800 */
[----:B------:R-:W-:Y:S01]  /*8bc0*/  USHF.R.S32.HI UR35, URZ, 0x1f, UR38 ;  /* 0x0000001f3f237899 */ /* 0x000fe20008011426 */
[----:B------:R-:W-:Y:S01]  /*8bd0*/  IMAD.WIDE.U32 R4, R99, c[0x0][0x2c0], R4 ;  /* 0x0000b00063047a25 */ /* 0x000fe200078e0004 */
[----:B------:R-:W-:Y:S01]  /*8be0*/  IADD3 R110, R3, UR34, RZ ;  /* 0x00000022036e7c10 */ /* 0x000fe2000fffe0ff */
[----:B------:R-:W-:Y:S01]  /*8bf0*/  ULDC.64 UR36, c[0x0][0x2c0] ;  /* 0x0000b00000247ab9 */ /* 0x000fe20000000a00 */
[----:B------:R-:W-:Y:S01]  /*8c00*/  IADD3 R10, P0, R2, UR38, RZ ;  /* 0x00000026020a7c10 */ /* 0x000fe2000ff1e0ff */
[----:B------:R-:W-:Y:S01]  /*8c10*/  FMUL.FTZ R9, R153, R122 ;  /* 0x0000007a99097220 */ /* 0x000fe20000410000 */
[----:B------:R-:W-:Y:S01]  /*8c20*/  IADD3 R99, -R120, c[0x0][0x168], -R95 ;  /* 0x00005a0078637a10 */ /* 0x000fe20007ffe95f */
[----:B-1----:R-:W-:Y:S01]  /*8c30*/  FMUL.FTZ R11, R147, R128 ;  /* 0x00000080930b7220 */ /* 0x002fe20000410000 */
[----:B------:R-:W-:-:S02]  /*8c40*/  UIMAD UR36, UR10, UR36, URZ ;  /* 0x000000240a2472a4 */ /* 0x000fc4000f8e023f */
[----:B------:R1:W-:Y:S04]  /*8c50*/  STS [R8.X4+0x4218], R9 ;  /* 0x0042180908007388 */ /* 0x0003e80000004800 */
[----:B------:R5:W-:Y:S01]  /*8c60*/  STS [R8.X4+0x4230], R11 ;  /* 0x0042300b08007388 */ /* 0x000be20000004800 */
[----:B------:R-:W-:Y:S01]  /*8c70*/  FMUL.FTZ R121, R154, R121 ;  /* 0x000000799a797220 */ /* 0x000fe20000410000 */
[----:B------:R-:W-:Y:S01]  /*8c80*/  UIMAD UR36, UR11, UR37, UR36 ;  /* 0x000000250b2472a4 */ /* 0x000fe2000f8e0224 */
[----:B------:R-:W-:Y:S02]  /*8c90*/  FMUL.FTZ R123, R152, R123 ;  /* 0x0000007b987b7220 */ /* 0x000fe40000410000 */
[----:B------:R-:W-:Y:S02]  /*8ca0*/  FMUL.FTZ R125, R150, R125 ;  /* 0x0000007d967d7220 */ /* 0x000fe40000410000 */
[----:B-1----:R-:W-:Y:S01]  /*8cb0*/  FMUL.FTZ R9, R149, R126 ;  /* 0x0000007e95097220 */ /* 0x002fe20000410000 */
[----:B-----5:R-:W-:-:S02]  /*8cc0*/  IADD3.X R11, R110, UR35, RZ, P0, !PT ;  /* 0x000000236e0b7c10 */ /* 0x020fc400087fe4ff */
[----:B------:R-:W-:Y:S01]  /*8cd0*/  ISETP.GE.AND P0, PT, R99, 0x1, PT ;  /* 0x000000016300780c */ /* 0x000fe20003f06270 */
[----:B------:R-:W-:Y:S02]  /*8ce0*/  FMUL.FTZ R127, R148, R127 ;  /* 0x0000007f947f7220 */ /* 0x000fe40000410000 */
[----:B------:R-:W-:Y:S02]  /*8cf0*/  FMUL.FTZ R129, R146, R129 ;  /* 0x0000008192817220 */ /* 0x000fe40000410000 */
[----:B------:R-:W-:Y:S02]  /*8d00*/  FMUL.FTZ R15, R145, R130 ;  /* 0x00000082910f7220 */ /* 0x000fe40000410000 */
[----:B------:R-:W-:Y:S01]  /*8d10*/  FMUL.FTZ R131, R144, R131 ;  /* 0x0000008390837220 */ /* 0x000fe20000410000 */
        /* <DEDUP_REMOVED lines=16> */
[----:B0-234-:R0:W1:Y:S01]  /*8e20*/  LDS R119, [R14.X4+0x4200] ;  /* 0x004200000e777984 */ /* 0x01d0620000004800 */
[----:B------:R-:W-:Y:S01]  /*8e30*/  ULDC.64 UR34, c[0x0][0x2b0] ;  /* 0x0000ac0000227ab9 */ /* 0x000fe20000000a00 */
[----:B------:R-:W-:Y:S01]  /*8e40*/  MOV R15, UR7 ;  /* 0x00000007000f7c02 */ /* 0x000fe20008000f00 */
[----:B------:R-:W-:-:S04]  /*8e50*/  UIMAD UR34, UR42, UR34, URZ ;  /* 0x000000222a2272a4 */ /* 0x000fc8000f8e023f */
[----:B------:R-:W-:Y:S01]  /*8e60*/  UIMAD UR34, UR7, UR35, UR34 ;  /* 0x00000023072272a4 */ /* 0x000fe2000f8e0222 */
[----:B0-----:R-:W-:-:S05]  /*8e70*/  IMAD.WIDE.U32 R14, R15, c[0x0][0x2b0], R10 ;  /* 0x0000ac000f0e7a25 */ /* 0x001fca00078e000a */
[----:B------:R-:W-:Y:S01]  /*8e80*/  IADD3 R11, R15, UR34, RZ ;  /* 0x000000220f0b7c10 */ /* 0x000fe2000fffe0ff */
[----:B------:R-:W-:Y:S01]  /*8e90*/  ULDC.64 UR34, c[0x0][0x2d0] ;  /* 0x0000b40000227ab9 */ /* 0x000fe20000000a00 */
[----:B------:R-:W-:Y:S01]  /*8ea0*/  IMAD.U32 R15, RZ, RZ, UR7 ;  /* 0x00000007ff0f7e24 */ /* 0x000fe2000f8e00ff */
[----:B------:R-:W-:Y:S01]  /*8eb0*/  UIMAD UR34, UR42, UR34, URZ ;  /* 0x000000222a2272a4 */ /* 0x000fe2000f8e023f */
[C---:B------:R-:W-:Y:S02]  /*8ec0*/  LEA R10, P0, R14.reuse, c[0x0][0x318], 0x2 ;  /* 0x0000c6000e0a7a11 */ /* 0x040fe400078010ff */
[----:B------:R-:W-:Y:S01]  /*8ed0*/  IMAD.WIDE.U32 R8, R15, c[0x0][0x2d0], R8 ;  /* 0x0000b4000f087a25 */ /* 0x000fe200078e0008 */
[----:B------:R-:W-:Y:S01]  /*8ee0*/  UIMAD UR34, UR7, UR35, UR34 ;  /* 0x00000023072272a4 */ /* 0x000fe2000f8e0222 */
[----:B------:R-:W-:-:S03]  /*8ef0*/  LEA.HI.X R11, R14, c[0x0][0x31c], R11, 0x2, P0 ;  /* 0x0000c7000e0b7a11 */ /* 0x000fc600000f140b */
[C---:B------:R-:W-:Y:S02]  /*8f00*/  LEA R14, P0, R8.reuse, c[0x0][0x320], 0x2 ;  /* 0x0000c800080e7a11 */ /* 0x040fe400078010ff */
[----:B------:R-:W-:Y:S01]  /*8f10*/  IADD3 R9, R9, UR34, RZ ;  /* 0x0000002209097c10 */ /* 0x000fe2000fffe0ff */
[----:B------:R0:W-:Y:S03]  /*8f20*/  RED.E.ADD.F32.FTZ.RN.STRONG.GPU [R10.64], R103 ;  /* 0x000000670a00798e */ /* 0x0001e6000c10e79c */
[----:B------:R-:W-:-:S05]  /*8f30*/  LEA.HI.X R15, R8, c[0x0][0x324], R9, 0x2, P0 ;  /* 0x0000c900080f7a11 */ /* 0x000fca00000f1409 */
[----:B-1----:R0:W-:Y:S02]  /*8f40*/  RED.E.ADD.F32.FTZ.RN.STRONG.GPU [R14.64], R119 ;  /* 0x000000770e00798e */ /* 0x0021e4000c10e79c */
.L_x_1092:
[----:B0-234-:R-:W-:Y:S05]  /*8f50*/  BSYNC B0 ;  /* 0x0000000000007941 */ /* 0x01dfea0003800000 */
.L_x_1091:
[----:B------:R0:W1:Y:S01]  /*8f60*/  LDS R5, [R100.X4+0x4400] ;  /* 0x0044000064057984 */ /* 0x0000620000004800 */
        /* <DEDUP_REMOVED lines=17> */
[----:B0-----:R-:W-:Y:S02]  /*9080*/  MOV R3, UR37 ;  /* 0x0000002500037c02 */ /* 0x001fe40008000f00 */
[----:B------:R-:W-:-:S03]  /*9090*/  MOV R15, UR43 ;  /* 0x0000002b000f7c02 */ /* 0x000fc60008000f00 */
[----:B------:R-:W-:-:S06]  /*90a0*/  IMAD.WIDE R2, R3, 0x4, R8 ;  /* 0x0000000403027825 */ /* 0x000fcc00078e0208 */
[----:B------:R-:W-:-:S05]  /*90b0*/  IMAD.WIDE.U32 R2, R15, c[0x0][0x2b0], R2 ;  /* 0x0000ac000f027a25 */ /* 0x000fca00078e0002 */
[----:B------:R-:W-:Y:S01]  /*90c0*/  IADD3 R3, R3, UR36, RZ ;  /* 0x0000002403037c10 */ /* 0x000fe2000fffe0ff */
[----:B------:R-:W-:-:S04]  /*90d0*/  IMAD.U32 R15, RZ, RZ, UR37 ;  /* 0x00000025ff0f7e24 */ /* 0x000fc8000f8e00ff */
[----:B------:R0:W-:Y:S02]  /*90e0*/  RED.E.ADD.F32.FTZ.RN.STRONG.GPU [R2.64+-0x1e00], R97 ;  /* 0xffe200610200798e */ /* 0x0001e4000c10e79c */
[----:B0-----:R-:W-:Y:S01]  /*90f0*/  IMAD.WIDE R2, R15, 0x4, R10 ;  /* 0x000000040f027825 */ /* 0x001fe200078e020a */
[----:B------:R-:W-:-:S05]  /*9100*/  MOV R15, UR43 ;  /* 0x0000002b000f7c02 */ /* 0x000fca0008000f00 */
[----:B------:R-:W-:-:S05]  /*9110*/  IMAD.WIDE.U32 R2, R15, c[0x0][0x2d0], R2 ;  /* 0x0000b4000f027a25 */ /* 0x000fca00078e0002 */
[----:B------:R-:W-:-:S05]  /*9120*/  IADD3 R3, R3, UR35, RZ ;  /* 0x0000002303037c10 */ /* 0x000fca000fffe0ff */
[----:B-1----:R0:W-:Y:S02]  /*9130*/  RED.E.ADD.F32.FTZ.RN.STRONG.GPU [R2.64+-0x1e00], R5 ;  /* 0xffe200050200798e */ /* 0x0021e4000c10e79c */
.L_x_1094:
[----:B0-----:R-:W-:Y:S05]  /*9140*/  BSYNC B0 ;  /* 0x0000000000007941 */ /* 0x001fea0003800000 */
.L_x_1093:
[----:B------:R-:W0:Y:S01]  /*9150*/  LDS R109, [R109.X4+0x4600] ;  /* 0x004600006d6d7984 */ /* 0x000e220000004800 */
[----:B------:R-:W-:Y:S01]  /*9160*/  USHF.L.U32 UR42, UR37, 0x2, URZ ;  /* 0x00000002252a7899 */ /* 0x000fe2000800063f */
[C---:B------:R-:W-:Y:S01]  /*9170*/  ISETP.GE.AND P6, PT, R99.reuse, 0x101, PT ;  /* 0x000001016300780c */ /* 0x040fe20003fc6270 */
[----:B------:R-:W-:Y:S01]  /*9180*/  USHF.L.U64.HI UR34, UR37, 0x2, UR34 ;  /* 0x0000000225227899 */ /* 0x000fe20008010222 */
[----:B------:R-:W-:Y:S01]  /*9190*/  BSSY B0, `(.L_x_1095) ;  /* 0x0000015000007945 */ /* 0x000fe20003800000 */
[----:B------:R-:W-:Y:S01]  /*91a0*/  FADD.FTZ R7, R12, R7 ;  /* 0x000000070c077221 */ /* 0x000fe20000010000 */
[----:B------:R-:W-:Y:S02]  /*91b0*/  ISETP.GE.AND P2, PT, R99, 0x281, PT ;  /* 0x000002816300780c */ /* 0x000fe40003f46270 */
[----:B------:R-:W-:Y:S02]  /*91c0*/  IADD3 R2, P0, R8, UR42, RZ ;  /* 0x0000002a08027c10 */ /* 0x000fe4000ff1e0ff */
[----:B------:R-:W-:-:S02]  /*91d0*/  IADD3 R4, P1, R10, UR42, RZ ;  /* 0x0000002a0a047c10 */ /* 0x000fc4000ff3e0ff */
[----:B------:R-:W-:Y:S02]  /*91e0*/  IADD3.X R3, R9, UR34, RZ, P0, !PT ;  /* 0x0000002209037c10 */ /* 0x000fe400087fe4ff */
[----:B------:R-:W-:Y:S02]  /*91f0*/  MOV R9, UR43 ;  /* 0x0000002b00097c02 */ /* 0x000fe40008000f00 */
[----:B-1----:R-:W-:Y:S01]  /*9200*/  IADD3.X R5, R11, UR34, RZ, P1, !PT ;  /* 0x000000220b057c10 */ /* 0x002fe20008ffe4ff */
[----:B------:R-:W-:Y:S01]  /*9210*/  IMAD.U32 R11, RZ, RZ, UR43 ;  /* 0x0000002bff0b7e24 */ /* 0x000fe2000f8e00ff */
[----:B------:R-:W-:Y:S01]  /*9220*/  ISETP.GE.AND P0, PT, R99, 0x181, PT ;  /* 0x000001816300780c */ /* 0x000fe20003f06270 */
[----:B------:R-:W-:Y:S01]  /*9230*/  IMAD.WIDE.U32 R2, R9, c[0x0][0x2b0], R2 ;  /* 0x0000ac0009027a25 */ /* 0x000fe200078e0002 */
[C---:B------:R-:W-:Y:S02]  /*9240*/  ISETP.GE.AND P1, PT, R99.reuse, 0x201, PT ;  /* 0x000002016300780c */ /* 0x040fe40003f26270 */
[----:B------:R-:W-:Y:S01]  /*9250*/  ISETP.GE.AND P3, PT, R99, 0x301, PT ;  /* 0x000003016300780c */ /* 0x000fe20003f66270 */
[----:B------:R-:W-:Y:S01]  /*9260*/  IMAD.WIDE.U32 R4, R11, c[0x0][0x2d0], R4 ;  /* 0x0000b4000b047a25 */ /* 0x000fe200078e0004 */
[----:B------:R-:W-:-:S02]  /*9270*/  IADD3 R3, R3, UR36, RZ ;  /* 0x0000002403037c10 */ /* 0x000fc4000fffe0ff */
[----:B------:R-:W-:Y:S02]  /*9280*/  ISETP.GE.AND P4, PT, R99, 0x381, PT ;  /* 0x000003816300780c */ /* 0x000fe40003f86270 */
[----:B------:R-:W-:Y:S02]  /*9290*/  IADD3 R5, R5, UR35, RZ ;  /* 0x0000002305057c10 */ /* 0x000fe4000fffe0ff */
[----:B------:R-:W-:Y:S01]  /*92a0*/  ISETP.GE.AND P5, PT, R99, 0x401, PT ;  /* 0x000004016300780c */ /* 0x000fe20003fa6270 */
[----:B------:R-:W-:Y:S07]  /*92b0*/  @!P6 BRA `(.L_x_1096) ;  /* 0x000000200000e947 */ /* 0x000fee0003800000 */
[----:B------:R1:W-:Y:S04]  /*92c0*/  RED.E.ADD.F32.FTZ.RN.STRONG.GPU [R2.64+-0x1c00], R22 ;  /* 0xffe400160200798e */ /* 0x0003e8000c10e79c */
[----:B0-----:R1:W-:Y:S02]  /*92d0*/  RED.E.ADD.F32.FTZ.RN.STRONG.GPU [R4.64+-0x1c00], R109 ;  /* 0xffe4006d0400798e */ /* 0x0013e4000c10e79c */
.L_x_1096:
[----:B------:R-:W-:Y:S05]  /*92e0*/  BSYNC B0 ;  /* 0x0000000000007941 */ /* 0x000fea0003800000 */
.L_x_1095:
[----:B------:R2:W3:Y:S01]  /*92f0*/  LDS R9, [R108.X4+0x4800] ;  /* 0x004800006c097984 */ /* 0x0004e20000004800 */
[----:B------:R-:W-:Y:S01]  /*9300*/  BSSY B0, `(.L_x_1097) ;  /* 0x0000004000007945 */ /* 0x000fe20003800000 */
[----:B------:R-:W-:Y:S05]  /*9310*/  @!P0 BRA `(.L_x_1098) ;  /* 0x0000002000008947 */ /* 0x000fea0003800000 */
[----:B------:R4:W-:Y:S04]  /*9320*/  RED.E.ADD.F32.FTZ.RN.STRONG.GPU [R2.64+-0x1a00], R23 ;  /* 0xffe600170200798e */ /* 0x0009e8000c10e79c */
[----:B---3--:R4:W-:Y:S02]  /*9330*/  RED.E.ADD.F32.FTZ.RN.STRONG.GPU [R4.64+-0x1a00], R9 ;  /* 0xffe600090400798e */ /* 0x0089e4000c10e79c */
.L_x_1098:
[----:B------:R-:W-:Y:S05]  /*9340*/  BSYNC B0 ;  /* 0x0000000000007941 */ /* 0x000fea0003800000 */
.L_x_1097:
[----:B------:R-:W1:Y:S01]  /*9350*/  LDS R107, [R107.X4+0x4a00] ;  /* 0x004a00006b6b7984 */ /* 0x000e620000004800 */
[----:B------:R-:W-:Y:S01]  /*9360*/  BSSY B0, `(.L_x_1099) ;  /* 0x0000004000007945 */ /* 0x000fe20003800000 */
[----:B------:R-:W-:Y:S05]  /*9370*/  @!P1 BRA `(.L_x_1100) ;  /* 0x0000002000009947 */ /* 0x000fea0003800000 */
[----:B------:R2:W-:Y:S04]  /*9380*/  RED.E.ADD.F32.FTZ.RN.STRONG.GPU [R2.64+-0x1800], R24 ;  /* 0xffe800180200798e */ /* 0x0005e8000c10e79c */
[----:B-1----:R2:W-:Y:S02]  /*9390*/  RED.E.ADD.F32.FTZ.RN.STRONG.GPU [R4.64+-0x1800], R107 ;  /* 0xffe8006b0400798e */ /* 0x0025e4000c10e79c */
.L_x_1100:
[----:B------:R-:W-:Y:S05]  /*93a0*/  BSYNC B0 ;  /* 0x0000000000007941 */ /* 0x000fea0003800000 */
.L_x_1099:
[----:B---34-:R3:W4:Y:S01]  /*93b0*/  LDS R9, [R106.X4+0x4c00] ;  /* 0x004c00006a097984 */ /* 0x0187220000004800 */
[----:B------:R-:W-:Y:S01]  /*93c0*/  BSSY B0, `(.L_x_1101) ;  /* 0x0000004000007945 */ /* 0x000fe20003800000 */
[----:B------:R-:W-:Y:S05]  /*93d0*/  @!P2 BRA `(.L_x_1102) ;  /* 0x000000200000a947 */ /* 0x000fea0003800000 */
[----:B------:R2:W-:Y:S04]  /*93e0*/  RED.E.ADD.F32.FTZ.RN.STRONG.GPU [R2.64+-0x1600], R25 ;  /* 0xffea00190200798e */ /* 0x0005e8000c10e79c */
[----:B----4-:R2:W-:Y:S02]  /*93f0*/  RED.E.ADD.F32.FTZ.RN.STRONG.GPU [R4.64+-0x1600], R9 ;  /* 0xffea00090400798e */ /* 0x0105e4000c10e79c */
.L_x_1102:
[----:B------:R-:W-:Y:S05]  /*9400*/  BSYNC B0 ;  /* 0x0000000000007941 */ /* 0x000fea0003800000 */
.L_x_1101:
[----:B------:R-:W2:Y:S01]  /*9410*/  LDS R105, [R105.X4+0x4e00] ;  /* 0x004e000069697984 */ /* 0x000ea20000004800 */
[----:B------:R-:W-:Y:S01]  /*9420*/  BSSY B0, `(.L_x_1103) ;  /* 0x0000004000007945 */ /* 0x000fe20003800000 */
[----:B------:R-:W-:Y:S05]  /*9430*/  @!P3 BRA `(.L_x_1104) ;  /* 0x000000200000b947 */ /* 0x000fea0003800000 */
[----:B------:R3:W-:Y:S04]  /*9440*/  RED.E.ADD.F32.FTZ.RN.STRONG.GPU [R2.64+-0x1400], R26 ;  /* 0xffec001a0200798e */ /* 0x0007e8000c10e79c */
[----:B--2---:R3:W-:Y:S02]  /*9450*/  RED.E.ADD.F32.FTZ.RN.STRONG.GPU [R4.64+-0x1400], R105 ;  /* 0xffec00690400798e */ /* 0x0047e4000c10e79c */
.L_x_1104:
[----:B------:R-:W-:Y:S05]  /*9460*/  BSYNC B0 ;  /* 0x0000000000007941 */ /* 0x000fea0003800000 */
.L_x_1103:
[----:B--2-4-:R2:W4:Y:S01]  /*9470*/  LDS R9, [R104.X4+0x5000] ;  /* 0x0050000068097984 */ /* 0x0145220000004800 */
[----:B------:R-:W-:Y:S01]  /*9480*/  BSSY B0, `(.L_x_1105) ;  /* 0x0000004000007945 */ /* 0x000fe20003800000 */
[----:B------:R-:W-:Y:S05]  /*9490*/  @!P4 BRA `(.L_x_1106) ;  /* 0x000000200000c947 */ /* 0x000fea0003800000 */
[----:B------:R2:W-:Y:S04]  /*94a0*/  RED.E.ADD.F32.FTZ.RN.STRONG.GPU [R2.64+-0x1200], R27 ;  /* 0xffee001b0200798e */ /* 0x0005e8000c10e79c */
[----:B----4-:R2:W-:Y:S02]  /*94b0*/  RED.E.ADD.F32.FTZ.RN.STRONG.GPU [R4.64+-0x1200], R9 ;  /* 0xffee00090400798e */ /* 0x0105e4000c10e79c */
.L_x_1106:
[----:B------:R-:W-:Y:S05]  /*94c0*/  BSYNC B0 ;  /* 0x0000000000007941 */ /* 0x000fea0003800000 */
.L_x_1105:
[----:B--2-4-:R2:W4:Y:S01]  /*94d0*/  LDS R9, [R102.X4+0x5200] ;  /* 0x0052000066097984 */ /* 0x0145220000004800 */
[----:B------:R-:W-:Y:S01]  /*94e0*/  BSSY B0, `(.L_x_1107) ;  /* 0x0000004000007945 */ /* 0x000fe20003800000 */
[----:B------:R-:W-:Y:S05]  /*94f0*/  @!P5 BRA `(.L_x_1108) ;  /* 0x000000200000d947 */ /* 0x000fea0003800000 */
[----:B------:R2:W-:Y:S04]  /*9500*/  RED.E.ADD.F32.FTZ.RN.STRONG.GPU [R2.64+-0x1000], R28 ;  /* 0xfff0001c0200798e */ /* 0x0005e8000c10e79c */
[----:B----4-:R2:W-:Y:S02]  /*9510*/  RED.E.ADD.F32.FTZ.RN.STRONG.GPU [R4.64+-0x1000], R9 ;  /* 0xfff000090400798e */ /* 0x0105e4000c10e79c */
.L_x_1108:
[----:B------:R-:W-:Y:S05]  /*9520*/  BSYNC B0 ;  /* 0x0000000000007941 */ /* 0x000fea0003800000 */
.L_x_1107:
        /* <DEDUP_REMOVED lines=12> */
.L_x_1110:
[----:B------:R-:W-:Y:S05]  /*95f0*/  BSYNC B0 ;  /* 0x0000000000007941 */ /* 0x000fea0003800000 */
.L_x_1109:
[----:B--2-4-:R2:W4:Y:S01]  /*9600*/  LDS R9, [R96.X4+0x5600] ;  /* 0x0056000060097984 */ /* 0x0145220000004800 */
[----:B------:R-:W-:Y:S01]  /*9610*/  BSSY B0, `(.L_x_1111) ;  /* 0x0000004000007945 */ /* 0x000fe20003800000 */
[----:B------:R-:W-:Y:S05]  /*9620*/  @!P0 BRA `(.L_x_1112) ;  /* 0x0000002000008947 */ /* 0x000fea0003800000 */
[----:B------:R2:W-:Y:S04]  /*9630*/  RED.E.ADD.F32.FTZ.RN.STRONG.GPU [R2.64+-0xc00], R30 ;  /* 0xfff4001e0200798e */ /* 0x0005e8000c10e79c */
[----:B----4-:R2:W-:Y:S02]  /*9640*/  RED.E.ADD.F32.FTZ.RN.STRONG.GPU [R4.64+-0xc00], R9 ;  /* 0xfff400090400798e */ /* 0x0105e4000c10e79c */
.L_x_1112:
[----:B------:R-:W-:Y:S05]  /*9650*/  BSYNC B0 ;  /* 0x0000000000007941 */ /* 0x000fea0003800000 */
.L_x_1111:
[----:B------:R-:W2:Y:S01]  /*9660*/  LDS R89, [R89.X4+0x5800] ;  /* 0x0058000059597984 */ /* 0x000ea20000004800 */
[----:B------:R-:W-:Y:S01]  /*9670*/  BSSY B0, `(.L_x_1113) ;  /* 0x0000004000007945 */ /* 0x000fe20003800000 */
[----:B------:R-:W-:Y:S05]  /*9680*/  @!P1 BRA `(.L_x_1114) ;  /* 0x0000002000009947 */ /* 0x000fea0003800000 */
[----:B------:R3:W-:Y:S04]  /*9690*/  RED.E.ADD.F32.FTZ.RN.STRONG.GPU [R2.64+-0xa00], R31 ;  /* 0xfff6001f0200798e */ /* 0x0007e8000c10e79c */
[----:B--2---:R3:W-:Y:S02]  /*96a0*/  RED.E.ADD.F32.FTZ.RN.STRONG.GPU [R4.64+-0xa00], R89 ;  /* 0xfff600590400798e */ /* 0x0047e4000c10e79c */
.L_x_1114:
[----:B------:R-:W-:Y:S05]  /*96b0*/  BSYNC B0 ;  /* 0x0000000000007941 */ /* 0x000fea0003800000 */
.L_x_1113:
[----:B--2-4-:R2:W4:Y:S01]  /*96c0*/  LDS R9, [R88.X4+0x5a00] ;  /* 0x005a000058097984 */ /* 0x0145220000004800 */
[----:B------:R-:W-:Y:S01]  /*96d0*/  BSSY B0, `(.L_x_1115) ;  /* 0x0000004000007945 */ /* 0x000fe20003800000 */
[----:B------:R-:W-:Y:S05]  /*96e0*/  @!P2 BRA `(.L_x_1116) ;  /* 0x000000200000a947 */ /* 0x000fea0003800000 */
[----:B------:R2:W-:Y:S04]  /*96f0*/  RED.E.ADD.F32.FTZ.RN.STRONG.GPU [R2.64+-0x800], R32 ;  /* 0xfff800200200798e */ /* 0x0005e8000c10e79c */
[----:B----4-:R2:W-:Y:S02]  /*9700*/  RED.E.ADD.F32.FTZ.RN.STRONG.GPU [R4.64+-0x800], R9 ;  /* 0xfff800090400798e */ /* 0x0105e4000c10e79c */
.L_x_1116:
[----:B------:R-:W-:Y:S05]  /*9710*/  BSYNC B0 ;  /* 0x0000000000007941 */ /* 0x000fea0003800000 */
.L_x_1115:
[----:B------:R-:W2:Y:S01]  /*9720*/  LDS R87, [R87.X4+0x5c00] ;  /* 0x005c000057577984 */ /* 0x000ea20000004800 */
[----:B------:R-:W-:Y:S01]  /*9730*/  BSSY B0, `(.L_x_1117) ;  /* 0x0000004000007945 */ /* 0x000fe20003800000 */
[----:B------:R-:W-:Y:S05]  /*9740*/  @!P3 BRA `(.L_x_1118) ;  /* 0x000000200000b947 */ /* 0x000fea0003800000 */
[----:B------:R3:W-:Y:S04]  /*9750*/  RED.E.ADD.F32.FTZ.RN.STRONG.GPU [R2.64+-0x600], R82 ;  /* 0xfffa00520200798e */ /* 0x0007e8000c10e79c */
[----:B--2---:R3:W-:Y:S02]  /*9760*/  RED.E.ADD.F32.FTZ.RN.STRONG.GPU [R4.64+-0x600], R87 ;  /* 0xfffa00570400798e */ /* 0x0047e4000c10e79c */
.L_x_1118:
[----:B------:R-:W-:Y:S05]  /*9770*/  BSYNC B0 ;  /* 0x0000000000007941 */ /* 0x000fea0003800000 */
.L_x_1117:
[----:B--2-4-:R2:W4:Y:S01]  /*9780*/  LDS R9, [R86.X4+0x5e00] ;  /* 0x005e000056097984 */ /* 0x0145220000004800 */
[----:B------:R-:W-:Y:S01]  /*9790*/  BSSY B0, `(.L_x_1119) ;  /* 0x0000004000007945 */ /* 0x000fe20003800000 */
[----:B------:R-:W-:Y:S05]  /*97a0*/  @!P4 BRA `(.L_x_1120) ;  /* 0x000000200000c947 */ /* 0x000fea0003800000 */
[----:B------:R2:W-:Y:S04]  /*97b0*/  RED.E.ADD.F32.FTZ.RN.STRONG.GPU [R2.64+-0x400], R83 ;  /* 0xfffc00530200798e */ /* 0x0005e8000c10e79c */
[----:B----4-:R2:W-:Y:S02]  /*97c0*/  RED.E.ADD.F32.FTZ.RN.STRONG.GPU [R4.64+-0x400], R9 ;  /* 0xfffc00090400798e */ /* 0x0105e4000c10e79c */
.L_x_1120:
[----:B------:R-:W-:Y:S05]  /*97d0*/  BSYNC B0 ;  /* 0x0000000000007941 */ /* 0x000fea0003800000 */
.L_x_1119:
[----:B------:R-:W2:Y:S01]  /*97e0*/  LDS R85, [R85.X4+0x6000] ;  /* 0x0060000055557984 */ /* 0x000ea20000004800 */
[----:B------:R-:W-:Y:S01]  /*97f0*/  BSSY B0, `(.L_x_1121) ;  /* 0x0000004000007945 */ /* 0x000fe20003800000 */
[----:B------:R-:W-:Y:S05]  /*9800*/  @!P5 BRA `(.L_x_1122) ;  /* 0x000000200000d947 */ /* 0x000fea0003800000 */
[----:B------:R3:W-:Y:S04]  /*9810*/  RED.E.ADD.F32.FTZ.RN.STRONG.GPU [R2.64+-0x200], R84 ;  /* 0xfffe00540200798e */ /* 0x0007e8000c10e79c */
[----:B--2---:R3:W-:Y:S02]  /*9820*/  RED.E.ADD.F32.FTZ.RN.STRONG.GPU [R4.64+-0x200], R85 ;  /* 0xfffe00550400798e */ /* 0x0047e4000c10e79c */
.L_x_1122:
[----:B------:R-:W-:Y:S05]  /*9830*/  BSYNC B0 ;  /* 0x0000000000007941 */ /* 0x000fea0003800000 */
.L_x_1121:
[----:B------:R-:W5:Y:S04]  /*9840*/  LDL.LU R10, [R1+0x28] ;  /* 0x00002800010a7983 */ /* 0x000f680000300800 */
[----:B--2-4-:R-:W2:Y:S01]  /*9850*/  LDL.LU R9, [R1+0x2c] ;  /* 0x00002c0001097983 */ /* 0x014ea20000300800 */
[----:B------:R-:W-:Y:S01]  /*9860*/  SHF.R.S32.HI R11, RZ, 0x1f, R95 ;  /* 0x0000001fff0b7819 */ /* 0x000fe2000001145f */
[----:B------:R-:W-:Y:S01]  /*9870*/  FMUL.FTZ R98, R19, R98 ;  /* 0x0000006213627220 */ /* 0x000fe20000410000 */
[----:B------:R-:W-:Y:S01]  /*9880*/  ISETP.NE.AND P2, PT, R95, RZ, PT ;  /* 0x000000ff5f00720c */ /* 0x000fe20003f45270 */
[----:B-1-3--:R-:W1:Y:S01]  /*9890*/  SHFL.DOWN P0, R2, R7, 0x1, 0x1f ;  /* 0x08201f0007027f89 */ /* 0x00ae620000000000 */
        /* <DEDUP_REMOVED lines=17> */
[----:B------:R-:W1:Y:S02]  /*99b0*/  SHFL.DOWN P1, R8, R5, 0x10, 0x1f ;  /* 0x0a001f0005087f89 */ /* 0x000e640000020000 */
[----:B-1----:R-:W-:-:S07]  /*99c0*/  @P1 FADD R8, R5, R8 ;  /* 0x0000000805081221 */ /* 0x002fce0000000000 */
[----:B------:R1:W-:Y:S01]  /*99d0*/  @!P0 STS [R11.X4+0x6304], R8 ;  /* 0x006304080b008388 */ /* 0x0003e20000004800 */
[----:B-----5:R-:W-:Y:S02]  /*99e0*/  FFMA.FTZ R10, R20, R63, R10 ;  /* 0x0000003f140a7223 */ /* 0x020fe4000001000a */
[----:B--2---:R-:W-:-:S03]  /*99f0*/  FFMA.FTZ R9, R16, R64, R9 ;  /* 0x0000004010097223 */ /* 0x004fc60000010009 */
[----:B------:R1:W-:Y:S04]  /*9a00*/  STL [R1+0x28], R10 ;  /* 0x0000280a01007387 */ /* 0x0003e80000100800 */
[----:B------:R1:W-:Y:S04]  /*9a10*/  STL [R1+0x2c], R9 ;  /* 0x00002c0901007387 */ /* 0x0003e80000100800 */
[----:B------:R-:W-:Y:S06]  /*9a20*/  BAR.SYNC.DEFER_BLOCKING 0x0 ;  /* 0x0000000000007b1d */ /* 0x000fec0000010000 */
[----:B------:R-:W-:Y:S05]  /*9a30*/  @P2 BRA `(.L_x_1124) ;  /* 0x000000c000002947 */ /* 0x000fea0003800000 */
[----:B-1----:R-:W-:Y:S01]  /*9a40*/  ULDC UR34, c[0x0][0x174] ;  /* 0x00005d0000227ab9 */ /* 0x002fe20000000800 */
[----:B------:R-:W1:Y:S01]  /*9a50*/  LDS.64 R2, [0x6308] ;  /* 0x00630800ff027984 */ /* 0x000e620000000a00 */
[----:B------:R-:W-:-:S02]  /*9a60*/  UISETP.NE.AND UP0, UPT, UR27, UR34, UPT ;  /* 0x000000221b00728c */ /* 0x000fc4000bf05270 */
[----:B------:R-:W-:Y:S01]  /*9a70*/  USHF.L.U32 UR34, UR7, 0x2, URZ ;  /* 0x0000000207227899 */ /* 0x000fe2000800063f */
[----:B------:R-:W2:Y:S03]  /*9a80*/  LDS R5, [0x6310] ;  /* 0x00631000ff057984 */ /* 0x000ea60000000800 */
[----:B------:R-:W-:-:S13]  /*9a90*/  PLOP3.LUT P0, PT, PT, PT, UP0, 0x80, 0x0 ;  /* 0x000000000000781c */ /* 0x000fda0003f0f008 */
[----:B------:R-:W3:Y:S01]  /*9aa0*/  @P0 LDS R7, [UR34+0x7f50] ;  /* 0x007f5022ff070984 */ /* 0x000ee20008000800 */
[----:B-1----:R-:W-:-:S04]  /*9ab0*/  FADD.FTZ R2, R8, R2 ;  /* 0x0000000208027221 */ /* 0x002fc80000010000 */
[----:B------:R-:W-:-:S04]  /*9ac0*/  FADD.FTZ R2, R3, R2 ;  /* 0x0000000203027221 */ /* 0x000fc80000010000 */
[----:B--2---:R-:W-:-:S04]  /*9ad0*/  FADD.FTZ R8, R2, R5 ;  /* 0x0000000502087221 */ /* 0x004fc80000010000 */
[----:B---3--:R-:W-:-:S05]  /*9ae0*/  @P0 FADD.FTZ R8, R8, R7 ;  /* 0x0000000708080221 */ /* 0x008fca0000010000 */
[----:B------:R1:W-:Y:S02]  /*9af0*/  STS [UR34+0x7f50], R8 ;  /* 0x007f5008ff007988 */ /* 0x0003e40008000822 */
.L_x_1124:
[----:B-1----:R-:W-:Y:S05]  /*9b00*/  BSYNC B0 ;  /* 0x0000000000007941 */ /* 0x002fea0003800000 */
.L_x_1123:
        /* <DEDUP_REMOVED lines=8> */
.L_x_1077:
[----:B------:R-:W-:Y:S01]  /*9b90*/  BAR.SYNC.DEFER_BLOCKING 0x0 ;  /* 0x0000000000007b1d */ /* 0x000fe20000010000 */
[----:B------:R-:W-:-:S05]  /*9ba0*/  LOP3.LUT R14, R78, 0x20, RZ, 0xfc, !PT ;  /* 0x000000204e0e7812 */ /* 0x000fca00078efcff */
[----:B------:R-:W-:Y:S01]  /*9bb0*/  ULDC UR42, c[0x0][0x168] ;  /* 0x00005a00002a7ab9 */ /* 0x000fe20000000800 */
[----:B------:R-:W2:Y:S01]  /*9bc0*/  LDL.LU R86, [R1+0x14] ;  /* 0x0000140001567983 */ /* 0x000ea20000300800 */
[----:B------:R-:W-:Y:S01]  /*9bd0*/  UIADD3 UR42, -UR38, UR42, URZ ;  /* 0x0000002a262a7290 */ /* 0x000fe2000fffe13f */
[C---:B------:R-:W-:Y:S01]  /*9be0*/  LOP3.LUT R15, R78.reuse, 0x40, RZ, 0xfc, !PT ;  /* 0x000000404e0f7812 */ /* 0x040fe200078efcff */
[----:B------:R-:W-:Y:S01]  /*9bf0*/  ULDC.64 UR8, c[0x0][0x2d8] ;  /* 0x0000b60000087ab9 */ /* 0x000fe20000000a00 */
[C---:B-1----:R-:W-:Y:S01]  /*9c00*/  LOP3.LUT R0, R78.reuse, 0x60, RZ, 0xfc, !PT ;  /* 0x000000604e007812 */ /* 0x042fe200078efcff */
[----:B------:R-:W2:Y:S01]  /*9c10*/  LDL.LU R87, [R1+0x10] ;  /* 0x0000100001577983 */ /* 0x000ea20000300800 */
[----:B------:R-:W-:Y:S01]  /*9c20*/  PRMT R16, RZ, 0x7610, R16 ;  /* 0x00007610ff107816 */ /* 0x000fe20000000010 */
[----:B------:R-:W-:Y:S01]  /*9c30*/  ULDC.64 UR36, c[0x0][0x2f8] ;  /* 0x0000be0000247ab9 */ /* 0x000fe20000000a00 */
[----:B------:R-:W-:Y:S01]  /*9c40*/  ISETP.GE.AND P2, PT, R78, UR42, PT ;  /* 0x0000002a4e007c0c */ /* 0x000fe2000bf46270 */
[----:B------:R-:W3:Y:S01]  /*9c50*/  LDL.LU R88, [R1+0x1c] ;  /* 0x00001c0001587983 */ /* 0x000ee20000300800 */
[----:B------:R-:W-:-:S02]  /*9c60*/  ISETP.GE.AND P1, PT, R14, UR42, PT ;  /* 0x0000002a0e007c0c */ /* 0x000fc4000bf26270 */
[C---:B------:R-:W-:Y:S01]  /*9c70*/  LOP3.LUT R2, R78.reuse, 0x80, RZ, 0xfc, !PT ;  /* 0x000000804e027812 */ /* 0x040fe200078efcff */
[----:B------:R-:W3:Y:S01]  /*9c80*/  LDL.LU R89, [R1+0x18] ;  /* 0x0000180001597983 */ /* 0x000ee20000300800 */
[----:B------:R-:W-:Y:S02]  /*9c90*/  PRMT R17, RZ, 0x7610, R17 ;  /* 0x00007610ff117816 */ /* 0x000fe40000000011 */
[C---:B------:R-:W-:Y:S01]  /*9ca0*/  LOP3.LUT R3, R78.reuse, 0xa0, RZ, 0xfc, !PT ;  /* 0x000000a04e037812 */ /* 0x040fe200078efcff */
[----:B------:R-:W4:Y:S01]  /*9cb0*/  LDL.LU R83, [R1] ;  /* 0x0000000001537983 */ /* 0x000f220000300800 */
[C---:B0-----:R-:W-:Y:S02]  /*9cc0*/  LOP3.LUT R4, R78.reuse, 0xc0, RZ, 0xfc, !PT ;  /* 0x000000c04e047812 */ /* 0x041fe400078efcff */
[----:B------:R-:W-:Y:S01]  /*9cd0*/  ISETP.GE.AND P0, PT, R15, UR42, PT ;  /* 0x0000002a0f007c0c */ /* 0x000fe2000bf06270 */
[----:B------:R-:W5:Y:S01]  /*9ce0*/  @!P2 LDG.E.U16 R16, [R80.64] ;  /* 0x0000001c5010a981 */ /* 0x000f62000c1e1500 */
[----:B------:R-:W-:-:S02]  /*9cf0*/  LOP3.LUT R5, R78, 0xe0, RZ, 0xfc, !PT ;  /* 0x000000e04e057812 */ /* 0x000fc400078efcff */
[----:B------:R-:W-:Y:S01]  /*9d00*/  ISETP.GE.AND P4, PT, R0, UR42, PT ;  /* 0x0000002a00007c0c */ /* 0x000fe2000bf86270 */
[----:B------:R-:W2:Y:S01]  /*9d10*/  @!P1 LDG.E.U16 R17, [R80.64+0x40] ;  /* 0x0000401c50119981 */ /* 0x000ea2000c1e1500 */
[----:B------:R-:W-:Y:S02]  /*9d20*/  LOP3.LUT R6, R78, 0x100, RZ, 0xfc, !PT ;  /* 0x000001004e067812 */ /* 0x000fe400078efcff */
[----:B------:R-:W-:Y:S01]  /*9d30*/  ISETP.GE.AND P6, PT, R2, UR42, PT ;  /* 0x0000002a02007c0c */ /* 0x000fe2000bfc6270 */
[----:B------:R-:W4:Y:S01]  /*9d40*/  LDL.LU R82, [R1+0x4] ;  /* 0x0000040001527983 */ /* 0x000f220000300800 */
[----:B------:R-:W-:Y:S02]  /*9d50*/  ISETP.GE.AND P5, PT, R3, UR42, PT ;  /* 0x0000002a03007c0c */ /* 0x000fe4000bfa6270 */
[----:B------:R-:W-:Y:S01]  /*9d60*/  ISETP.GE.AND P3, PT, R4, UR42, PT ;  /* 0x0000002a04007c0c */ /* 0x000fe2000bf66270 */
[----:B------:R-:W3:Y:S01]  /*9d70*/  LDL.LU R85, [R1+0x8] ;  /* 0x0000080001557983 */ /* 0x000ee20000300800 */
[----:B------:R-:W-:-:S02]  /*9d80*/  ISETP.GE.AND P2, PT, R5, UR42, PT ;  /* 0x0000002a05007c0c */ /* 0x000fc4000bf46270 */
[----:B------:R-:W-:Y:S01]  /*9d90*/  ISETP.GE.AND P1, PT, R6, UR42, PT ;  /* 0x0000002a06007c0c */ /* 0x000fe2000bf26270 */
[----:B------:R-:W3:Y:S01]  /*9da0*/  LDL.LU R84, [R1+0xc] ;  /* 0x00000c0001547983 */ /* 0x000ee20000300800 */
[----:B------:R-:W-:Y:S02]  /*9db0*/  PRMT R18, RZ, 0x7610, R18 ;  /* 0x00007610ff127816 */ /* 0x000fe40000000012 */
[----:B------:R-:W-:Y:S01]  /*9dc0*/  PRMT R19, RZ, 0x7610, R19 ;  /* 0x00007610ff137816 */ /* 0x000fe20000000013 */
[----:B------:R-:W3:Y:S01]  /*9dd0*/  LDL.LU R96, [R1+0x24] ;  /* 0x0000240001607983 */ /* 0x000ee20000300800 */
[----:B------:R-:W-:Y:S02]  /*9de0*/  PRMT R20, RZ, 0x7610, R20 ;  /* 0x00007610ff147816 */ /* 0x000fe40000000014 */
[----:B------:R-:W-:Y:S01]  /*9df0*/  PRMT R23, RZ, 0x7610, R23 ;  /* 0x00007610ff177816 */ /* 0x000fe20000000017 */
[----:B------:R-:W3:Y:S01]  /*9e00*/  @!P0 LDG.E.U16 R18, [R80.64+0x80] ;  /* 0x0000801c50128981 */ /* 0x000ee2000c1e1500 */
[----:B------:R-:W-:-:S02]  /*9e10*/  LOP3.LUT R7, R78, 0x120, RZ, 0xfc, !PT ;  /* 0x000001204e077812 */ /* 0x000fc400078efcff */
[----:B------:R-:W-:Y:S01]  /*9e20*/  PRMT R22, RZ, 0x7610, R22 ;  /* 0x00007610ff167816 */ /* 0x000fe20000000016 */
[----:B------:R-:W4:Y:S01]  /*9e30*/  @!P4 LDG.E.U16 R19, [R80.64+0xc0] ;  /* 0x0000c01c5013c981 */ /* 0x000f22000c1e1500 */
[C---:B------:R-:W-:Y:S02]  /*9e40*/  LOP3.LUT R8, R78.reuse, 0x140, RZ, 0xfc, !PT ;  /* 0x000001404e087812 */ /* 0x040fe400078efcff */
[----:B------:R-:W-:Y:S01]  /*9e50*/  PRMT R25, RZ, 0x7610, R25 ;  /* 0x00007610ff197816 */ /* 0x000fe20000000019 */
[----:B------:R-:W4:Y:S01]  /*9e60*/  @!P6 LDG.E.U16 R20, [R80.64+0x100] ;  /* 0x0001001c5014e981 */ /* 0x000f22000c1e1500 */
[C---:B------:R-:W-:Y:S02]  /*9e70*/  LOP3.LUT R9, R78.reuse, 0x160, RZ, 0xfc, !PT ;  /* 0x000001604e097812 */ /* 0x040fe400078efcff */
[----:B------:R-:W-:Y:S01]  /*9e80*/  PRMT R24, RZ, 0x7610, R24 ;  /* 0x00007610ff187816 */ /* 0x000fe20000000018 */
[----:B------:R-:W4:Y:S01]  /*9e90*/  @!P5 LDG.E.U16 R23, [R80.64+0x140] ;  /* 0x0001401c5017d981 */ /* 0x000f22000c1e1500 */
[----:B------:R-:W-:-:S02]  /*9ea0*/  LOP3.LUT R10, R78, 0x180, RZ, 0xfc, !PT ;  /* 0x000001804e0a7812 */ /* 0x000fc400078efcff */
[C---:B------:R-:W-:Y:S01]  /*9eb0*/  LOP3.LUT R11, R78.reuse, 0x1a0, RZ, 0xfc, !PT ;  /* 0x000001a04e0b7812 */ /* 0x040fe200078efcff */
[----:B------:R-:W4:Y:S01]  /*9ec0*/  @!P3 LDG.E.U16 R22, [R80.64+0x180] ;  /* 0x0001801c5016b981 */ /* 0x000f22000c1e1500 */
[----:B------:R-:W-:Y:S02]  /*9ed0*/  ISETP.GE.AND P0, PT, R7, UR42, PT ;  /* 0x0000002a07007c0c */ /* 0x000fe4000bf06270 */
[----:B------:R-:W-:Y:S01]  /*9ee0*/  LOP3.LUT R12, R78, 0x1c0, RZ, 0xfc, !PT ;  /* 0x000001c04e0c7812 */ /* 0x000fe200078efcff */
[----:B------:R-:W4:Y:S01]  /*9ef0*/  @!P2 LDG.E.U16 R25, [R80.64+0x1c0] ;  /* 0x0001c01c5019a981 */ /* 0x000f22000c1e1500 */
[----:B------:R-:W-:Y:S02]  /*9f00*/  ISETP.GE.AND P4, PT, R8, UR42, PT ;  /* 0x0000002a08007c0c */ /* 0x000fe4000bf86270 */
[----:B------:R-:W-:Y:S01]  /*9f10*/  LOP3.LUT R13, R78, 0x1e0, RZ, 0xfc, !PT ;  /* 0x000001e04e0d7812 */ /* 0x000fe200078efcff */
[----:B------:R-:W4:Y:S01]  /*9f20*/  @!P1 LDG.E.U16 R24, [R80.64+0x200] ;  /* 0x0002001c50189981 */ /* 0x000f22000c1e1500 */
[----:B------:R-:W-:-:S02]  /*9f30*/  ISETP.GE.AND P6, PT, R9, UR42, PT ;  /* 0x0000002a09007c0c */ /* 0x000fc4000bfc6270 */
[----:B------:R-:W-:Y:S01]  /*9f40*/  ISETP.GE.AND P5, PT, R10, UR42, PT ;  /* 0x0000002a0a007c0c */ /* 0x000fe2000bfa6270 */
[----:B------:R-:W4:Y:S01]  /*9f50*/  LDL.LU R97, [R1+0x20] ;  /* 0x0000200001617983 */ /* 0x000f220000300800 */
[----:B------:R-:W-:Y:S02]  /*9f60*/  ISETP.GE.AND P3, PT, R11, UR42, PT ;  /* 0x0000002a0b007c0c */ /* 0x000fe4000bf66270 */
[----:B------:R-:W-:Y:S01]  /*9f70*/  ISETP.GE.AND P2, PT, R12, UR42, PT ;  /* 0x0000002a0c007c0c */ /* 0x000fe2000bf46270 */
[----:B------:R-:W4:Y:S01]  /*9f80*/  LDL.LU R98, [R1+0x2c] ;  /* 0x00002c0001627983 */ /* 0x000f220000300800 */
[----:B------:R-:W-:Y:S02]  /*9f90*/  ISETP.GE.AND P1, PT, R13, UR42, PT ;  /* 0x0000002a0d007c0c */ /* 0x000fe4000bf26270 */
[----:B------:R-:W-:Y:S01]  /*9fa0*/  PRMT R27, RZ, 0x7610, R27 ;  /* 0x00007610ff1b7816 */ /* 0x000fe2000000001b */
[----:B------:R-:W4:Y:S01]  /*9fb0*/  LDL.LU R99, [R1+0x28] ;  /* 0x0000280001637983 */ /* 0x000f220000300800 */
[----:B------:R-:W-:-:S02]  /*9fc0*/  PRMT R26, RZ, 0x7610, R26 ;  /* 0x00007610ff1a7816 */ /* 0x000fc4000000001a */
[----:B------:R-:W-:Y:S02]  /*9fd0*/  PRMT R29, RZ, 0x7610, R29 ;  /* 0x00007610ff1d7816 */ /* 0x000fe4000000001d */
[----:B------:R-:W-:Y:S01]  /*9fe0*/  PRMT R28, RZ, 0x7610, R28 ;  /* 0x00007610ff1c7816 */ /* 0x000fe2000000001c */
[----:B------:R-:W4:Y:S01]  /*9ff0*/  @!P0 LDG.E.U16 R27, [R80.64+0x240] ;  /* 0x0002401c501b8981 */ /* 0x000f22000c1e1500 */
[----:B------:R-:W-:Y:S02]  /*a000*/  PRMT R31, RZ, 0x7610, R31 ;  /* 0x00007610ff1f7816 */ /* 0x000fe4000000001f */
[----:B------:R-:W-:Y:S01]  /*a010*/  PRMT R30, RZ, 0x7610, R30 ;  /* 0x00007610ff1e7816 */ /* 0x000fe2000000001e */
[----:B------:R-:W4:Y:S01]  /*a020*/  @!P4 LDG.E.U16 R26, [R80.64+0x280] ;  /* 0x0002801c501ac981 */ /* 0x000f22000c1e1500 */
[----:B------:R-:W-:-:S03]  /*a030*/  PRMT R45, RZ, 0x7610, R45 ;  /* 0x00007610ff2d7816 */ /* 0x000fc6000000002d */
[----:B------:R-:W4:Y:S04]  /*a040*/  @!P6 LDG.E.U16 R29, [R80.64+0x2c0] ;  /* 0x0002c01c501de981 */ /* 0x000f28000c1e1500 */
[----:B------:R-:W4:Y:S04]  /*a050*/  @!P5 LDG.E.U16 R28, [R80.64+0x300] ;  /* 0x0003001c501cd981 */ /* 0x000f28000c1e1500 */
[----:B------:R-:W4:Y:S04]  /*a060*/  @!P3 LDG.E.U16 R31, [R80.64+0x340] ;  /* 0x0003401c501fb981 */ /* 0x000f28000c1e1500 */
[----:B------:R-:W4:Y:S04]  /*a070*/  @!P2 LDG.E.U16 R30, [R80.64+0x380] ;  /* 0x0003801c501ea981 */ /* 0x000f28000c1e1500 */
[----:B------:R-:W4:Y:S01]  /*a080*/  @!P1 LDG.E.U16 R45, [R80.64+0x3c0] ;  /* 0x0003c01c502d9981 */ /* 0x000f22000c1e1500 */
[----:B------:R-:W-:-:S04]  /*a090*/  LOP3.LUT R21, R21, 0xfffffe00, RZ, 0xc0, !PT ;  /* 0xfffffe0015157812 */ /* 0x000fc800078ec0ff */
[----:B------:R-:W-:-:S04]  /*a0a0*/  LEA R63, R94, R21, 0x4 ;  /* 0x000000155e3f7211 */ /* 0x000fc800078e20ff */
[----:B------:R-:W-:-:S04]  /*a0b0*/  IADD3 R21, R63, 0x1, RZ ;  /* 0x000000013f157810 */ /* 0x000fc80007ffe0ff */
[----:B------:R-:W-:Y:S01]  /*a0c0*/  LEA.HI.SX32 R21, R21, R63, 0x1b ;  /* 0x0000003f15157211 */ /* 0x000fe200078fdaff */
[----:B-----5:R-:W-:Y:S04]  /*a0d0*/  STS.U16 [R93], R16 ;  /* 0x000000105d007388 */ /* 0x020fe80000000400 */
        /* <DEDUP_REMOVED lines=21> */
[----:B------:R-:W-:Y:S01]  /*a230*/  LDS.U16 R20, [R65+0x10] ;  /* 0x0000100041147984 */ /* 0x000fe20000000400 */
[----:B0-----:R-:W-:-:S05]  /*a240*/  HADD2.F32 R18, -RZ, R18.H0_H0 ;  /* 0x20000012ff127230 */ /* 0x001fca0000004100 */
[----:B------:R-:W-:Y:S01]  /*a250*/  FADD.FTZ R25, R18, UR4 ;  /* 0x0000000412197e21 */ /* 0x000fe20008010000 */
[----:B-1----:R-:W-:Y:S01]  /*a260*/  HADD2.F32 R16, -RZ, R16.H0_H0 ;  /* 0x20000010ff107230 */ /* 0x002fe20000004100 */
[----:B------:R-:W-:Y:S03]  /*a270*/  LDS.U16 R18, [R65+0xc] ;  /* 0x00000c0041127984 */ /* 0x000fe60000000400 */
[----:B------:R-:W-:Y:S01]  /*a280*/  FSETP.GTU.FTZ.AND P5, PT, R25, 20, PT ;  /* 0x41a000001900780b */ /* 0x000fe20003fbc000 */
[----:B--2---:R-:W-:Y:S01]  /*a290*/  HADD2.F32 R17, -RZ, R17.H0_H0 ;  /* 0x20000011ff117230 */ /* 0x004fe20000004100 */
[----:B------:R-:W-:Y:S02]  /*a2a0*/  FADD.FTZ R23, R16, UR4 ;  /* 0x0000000410177e21 */ /* 0x000fe40008010000 */
[----:B------:R-:W0:Y:S02]  /*a2b0*/  LDS.U16 R16, [R65+0x8] ;  /* 0x0000080041107984 */ /* 0x000e240000000400 */
[----:B------:R-:W-:Y:S01]  /*a2c0*/  FADD.FTZ R24, R17, UR4 ;  /* 0x0000000411187e21 */ /* 0x000fe20008010000 */
[----:B------:R-:W-:Y:S01]  /*a2d0*/  FSETP.GTU.FTZ.AND P1, PT, R23, 20, PT ;  /* 0x41a000001700780b */ /* 0x000fe20003f3c000 */
[----:B---3--:R-:W-:Y:S01]  /*a2e0*/  HADD2.F32 R19, -RZ, R19.H0_H0 ;  /* 0x20000013ff137230 */ /* 0x008fe20000004100 */
[----:B------:R-:W1:Y:S04]  /*a2f0*/  LDS.U16 R17, [R65+0xa] ;  /* 0x00000a0041117984 */ /* 0x000e680000000400 */
[----:B------:R-:W-:Y:S01]  /*a300*/  @!P5 FMUL.FTZ R25, R25, -1.4426950216293334961 ;  /* 0xbfb8aa3b1919d820 */ /* 0x000fe20000410000 */
[----:B------:R-:W-:Y:S01]  /*a310*/  FSETP.GTU.FTZ.AND P6, PT, R24, 20, PT ;  /* 0x41a000001800780b */ /* 0x000fe20003fdc000 */
[----:B------:R-:W-:-:S02]  /*a320*/  FADD.FTZ R26, R19, UR4 ;  /* 0x00000004131a7e21 */ /* 0x000fc40008010000 */
[----:B------:R-:W2:Y:S02]  /*a330*/  LDS.U16 R19, [R65+0xe] ;  /* 0x00000e0041137984 */ /* 0x000ea40000000400 */
[----:B------:R-:W3:Y:S01]  /*a340*/  @!P5 MUFU.EX2 R25, R25 ;  /* 0x000000190019d308 */ /* 0x000ee20000000800 */
[----:B------:R-:W-:-:S07]  /*a350*/  @!P1 FMUL.FTZ R23, R23, -1.4426950216293334961 ;  /* 0xbfb8aa3b17179820 */ /* 0x000fce0000410000 */
[----:B------:R-:W-:Y:S01]  /*a360*/  @!P6 FMUL.FTZ R24, R24, -1.4426950216293334961 ;  /* 0xbfb8aa3b1818e820 */ /* 0x000fe20000410000 */
[----:B------:R-:W5:Y:S01]  /*a370*/  @!P1 MUFU.EX2 R23, R23 ;  /* 0x0000001700179308 */ /* 0x000f620000000800 */
[----:B---3--:R-:W-:-:S07]  /*a380*/  @!P5 FADD.FTZ R25, R25, 1 ;  /* 0x3f8000001919d421 */ /* 0x008fce0000010000 */
[----:B------:R-:W3:Y:S01]  /*a390*/  @!P6 MUFU.EX2 R24, R24 ;  /* 0x000000180018e308 */ /* 0x000ee20000000800 */
[----:B----4-:R-:W-:-:S07]  /*a3a0*/  HADD2.F32 R22, -RZ, R22.H0_H0 ;  /* 0x20000016ff167230 */ /* 0x010fce0000004100 */
[----:B------:R-:W4:Y:S01]  /*a3b0*/  @!P5 MUFU.RCP R30, R25 ;  /* 0x00000019001ed308 */ /* 0x000f220000001000 */
[----:B------:R-:W-:Y:S01]  /*a3c0*/  FADD.FTZ R22, R22, UR4 ;  /* 0x0000000416167e21 */ /* 0x000fe20008010000 */
[----:B0-----:R-:W-:Y:S01]  /*a3d0*/  HADD2.F32 R16, -RZ, R16.H0_H0 ;  /* 0x20000010ff107230 */ /* 0x001fe20000004100 */
[----:B-----5:R-:W-:Y:S02]  /*a3e0*/  @!P1 FADD.FTZ R23, R23, 1 ;  /* 0x3f80000017179421 */ /* 0x020fe40000010000 */
[----:B---3--:R-:W-:-:S03]  /*a3f0*/  @!P6 FADD.FTZ R24, R24, 1 ;  /* 0x3f8000001818e421 */ /* 0x008fc60000010000 */
[----:B------:R-:W0:Y:S01]  /*a400*/  @!P1 MUFU.RCP R28, R23 ;  /* 0x00000017001c9308 */ /* 0x000e220000001000 */
[----:B------:R-:W-:Y:S01]  /*a410*/  FSETP.GTU.FTZ.AND P0, PT, R26, 20, PT ;  /* 0x41a000001a00780b */ /* 0x000fe20003f1c000 */
[----:B------:R-:W-:Y:S01]  /*a420*/  FADD.FTZ R16, R16, UR4 ;  /* 0x0000000410107e21 */ /* 0x000fe20008010000 */
[----:B-1----:R-:W-:Y:S01]  /*a430*/  HADD2.F32 R17, -RZ, R17.H0_H0 ;  /* 0x20000011ff117230 */ /* 0x002fe20000004100 */
[----:B----4-:R-:W-:Y:S01]  /*a440*/  @!P5 FMUL.FTZ R35, R35, R30 ;  /* 0x0000001e2323d220 */ /* 0x010fe20000410000 */
[----:B------:R-:W-:-:S03]  /*a450*/  FSETP.GTU.FTZ.AND P5, PT, R22, 20, PT ;  /* 0x41a000001600780b */ /* 0x000fc60003fbc000 */
[----:B------:R-:W1:Y:S01]  /*a460*/  @!P6 MUFU.RCP R27, R24 ;  /* 0x00000018001be308 */ /* 0x000e620000001000 */
[----:B------:R-:W-:Y:S01]  /*a470*/  HADD2.F32 R18, -RZ, R18.H0_H0 ;  /* 0x20000012ff127230 */ /* 0x000fe20000004100 */
[----:B------:R-:W-:Y:S01]  /*a480*/  FSETP.GTU.FTZ.AND P4, PT, R16, 20, PT ;  /* 0x41a000001000780b */ /* 0x000fe20003f9c000 */
[----:B------:R-:W-:Y:S01]  /*a490*/  FADD.FTZ R17, R17, UR4 ;  /* 0x0000000411117e21 */ /* 0x000fe20008010000 */
[----:B--2---:R-:W-:Y:S02]  /*a4a0*/  HADD2.F32 R19, -RZ, R19.H0_H0 ;  /* 0x20000013ff137230 */ /* 0x004fe40000004100 */
[----:B------:R-:W-:Y:S01]  /*a4b0*/  FADD.FTZ R18, R18, UR4 ;  /* 0x0000000412127e21 */ /* 0x000fe20008010000 */
[----:B------:R-:W-:Y:S01]  /*a4c0*/  HADD2.F32 R20, -RZ, R20.H0_H0 ;  /* 0x20000014ff147230 */ /* 0x000fe20000004100 */
[----:B------:R-:W-:Y:S01]  /*a4d0*/  FSETP.GTU.FTZ.AND P3, PT, R17, 20, PT ;  /* 0x41a000001100780b */ /* 0x000fe20003f7c000 */
[----:B------:R-:W-:Y:S02]  /*a4e0*/  FADD.FTZ R19, R19, UR4 ;  /* 0x0000000413137e21 */ /* 0x000fe40008010000 */
[----:B------:R-:W-:Y:S01]  /*a4f0*/  FSETP.GTU.FTZ.AND P2, PT, R18, 20, PT ;  /* 0x41a000001200780b */ /* 0x000fe20003f5c000 */
[----:B------:R-:W-:-:S02]  /*a500*/  FADD.FTZ R20, R20, UR4 ;  /* 0x0000000414147e21 */ /* 0x000fc40008010000 */
[----:B------:R-:W-:Y:S02]  /*a510*/  @!P5 FMUL.FTZ R22, R22, -1.4426950216293334961 ;  /* 0xbfb8aa3b1616d820 */ /* 0x000fe40000410000 */
[----:B------:R-:W-:Y:S02]  /*a520*/  @!P0 FMUL.FTZ R26, R26, -1.4426950216293334961 ;  /* 0xbfb8aa3b1a1a8820 */ /* 0x000fe40000410000 */
[----:B0-----:R-:W-:Y:S01]  /*a530*/  @!P1 FMUL.FTZ R33, R33, R28 ;  /* 0x0000001c21219220 */ /* 0x001fe20000410000 */
[----:B------:R-:W-:Y:S01]  /*a540*/  FSETP.GTU.FTZ.AND P1, PT, R19, 20, PT ;  /* 0x41a000001300780b */ /* 0x000fe20003f3c000 */
[----:B-1----:R-:W-:Y:S01]  /*a550*/  @!P6 FMUL.FTZ R34, R34, R27 ;  /* 0x0000001b2222e220 */ /* 0x002fe20000410000 */
[----:B------:R-:W-:Y:S01]  /*a560*/  FSETP.GTU.FTZ.AND P6, PT, R20, 20, PT ;  /* 0x41a000001400780b */ /* 0x000fe20003fdc000 */
[----:B------:R-:W0:Y:S01]  /*a570*/  @!P5 MUFU.EX2 R22, R22 ;  /* 0x000000160016d308 */ /* 0x000e220000000800 */
[----:B------:R-:W-:Y:S02]  /*a580*/  @!P4 FMUL.FTZ R16, R16, -1.4426950216293334961 ;  /* 0xbfb8aa3b1010c820 */ /* 0x000fe40000410000 */
[----:B------:R-:W-:-:S05]  /*a590*/  @!P3 FMUL.FTZ R17, R17, -1.4426950216293334961 ;  /* 0xbfb8aa3b1111b820 */ /* 0x000fca0000410000 */
[----:B------:R-:W1:Y:S01]  /*a5a0*/  @!P0 MUFU.EX2 R26, R26 ;  /* 0x0000001a001a8308 */ /* 0x000e620000000800 */
[----:B------:R-:W-:Y:S02]  /*a5b0*/  @!P2 FMUL.FTZ R18, R18, -1.4426950216293334961 ;  /* 0xbfb8aa3b1212a820 */ /* 0x000fe40000410000 */
[----:B------:R-:W-:-:S05]  /*a5c0*/  @!P1 FMUL.FTZ R19, R19, -1.4426950216293334961 ;  /* 0xbfb8aa3b13139820 */ /* 0x000fca0000410000 */
[----:B------:R-:W2:Y:S01]  /*a5d0*/  @!P4 MUFU.EX2 R16, R16 ;  /* 0x000000100010c308 */ /* 0x000ea20000000800 */
[----:B------:R-:W-:Y:S02]  /*a5e0*/  @!P6 FMUL.FTZ R20, R20, -1.4426950216293334961 ;  /* 0xbfb8aa3b1414e820 */ /* 0x000fe40000410000 */
[----:B0-----:R-:W-:-:S05]  /*a5f0*/  @!P5 FADD.FTZ R22, R22, 1 ;  /* 0x3f8000001616d421 */ /* 0x001fca0000010000 */
[----:B------:R-:W0:Y:S01]  /*a600*/  @!P3 MUFU.EX2 R17, R17 ;  /* 0x000000110011b308 */ /* 0x000e220000000800 */
[----:B-1----:R-:W-:-:S07]  /*a610*/  @!P0 FADD.FTZ R26, R26, 1 ;  /* 0x3f8000001a1a8421 */ /* 0x002fce0000010000 */
[----:B------:R-:W1:Y:S01]  /*a620*/  @!P2 MUFU.EX2 R18, R18 ;  /* 0x000000120012a308 */ /* 0x000e620000000800 */
[----:B--2---:R-:W-:-:S07]  /*a630*/  @!P4 FADD.FTZ R16, R16, 1 ;  /* 0x3f8000001010c421 */ /* 0x004fce0000010000 */
[----:B------:R-:W2:Y:S08]  /*a640*/  @!P1 MUFU.EX2 R19, R19 ;  /* 0x0000001300139308 */ /* 0x000eb00000000800 */
[----:B------:R-:W3:Y:S01]  /*a650*/  @!P6 MUFU.EX2 R20, R20 ;  /* 0x000000140014e308 */ /* 0x000ee20000000800 */
[----:B0-----:R-:W-:-:S07]  /*a660*/  @!P3 FADD.FTZ R17, R17, 1 ;  /* 0x3f8000001111b421 */ /* 0x001fce0000010000 */
[----:B------:R-:W0:Y:S01]  /*a670*/  @!P0 MUFU.RCP R57, R26 ;  /* 0x0000001a00398308 */ /* 0x000e220000001000 */
[----:B-1----:R-:W-:-:S07]  /*a680*/  @!P2 FADD.FTZ R18, R18, 1 ;  /* 0x3f8000001212a421 */ /* 0x002fce0000010000 */
[----:B------:R-:W1:Y:S01]  /*a690*/  @!P5 MUFU.RCP R22, R22 ;  /* 0x000000160016d308 */ /* 0x000e620000001000 */
[----:B------:R-:W-:Y:S01]  /*a6a0*/  IADD3 R31, R63, 0x7, RZ ;  /* 0x000000073f1f7810 */ /* 0x000fe20007ffe0ff */
[----:B--2---:R-:W-:-:S06]  /*a6b0*/  @!P1 FADD.FTZ R19, R19, 1 ;  /* 0x3f80000013139421 */ /* 0x004fcc0000010000 */
[----:B------:R2:W4:Y:S01]  /*a6c0*/  @!P4 MUFU.RCP R58, R16 ;  /* 0x00000010003ac308 */ /* 0x0005220000001000 */
[----:B---3--:R-:W-:Y:S01]  /*a6d0*/  @!P6 FADD.FTZ R20, R20, 1 ;  /* 0x3f8000001414e421 */ /* 0x008fe20000010000 */
[----:B--2---:R-:W-:-:S06]  /*a6e0*/  IADD3 R16, R63, 0x6, RZ ;  /* 0x000000063f107810 */ /* 0x004fcc0007ffe0ff */
[----:B------:R2:W3:Y:S01]  /*a6f0*/  @!P3 MUFU.RCP R59, R17 ;  /* 0x00000011003bb308 */ /* 0x0004e20000001000 */
[----:B------:R-:W-:Y:S02]  /*a700*/  LEA.HI.SX32 R30, R16, R63, 0x1b ;  /* 0x0000003f101e7211 */ /* 0x000fe400078fdaff */
[----:B------:R-:W-:-:S05]  /*a710*/  F2FP.PACK_AB R16, R99, R98 ;  /* 0x000000626310723e */ /* 0x000fca00000000ff */
[----:B------:R5:W3:Y:S01]  /*a720*/  @!P2 MUFU.RCP R60, R18 ;  /* 0x00000012003ca308 */ /* 0x000ae20000001000 */
[----:B--2---:R-:W-:Y:S01]  /*a730*/  IADD3 R17, R63, 0x9, RZ ;  /* 0x000000093f117810 */ /* 0x004fe20007ffe0ff */
[----:B0-----:R-:W-:Y:S01]  /*a740*/  @!P0 FMUL.FTZ R36, R36, R57 ;  /* 0x0000003924248220 */ /* 0x001fe20000410000 */
[----:B------:R-:W-:Y:S01]  /*a750*/  LEA.HI.SX32 R32, R31, R63, 0x1b ;  /* 0x0000003f1f207211 */ /* 0x000fe200078fdaff */
[----:B-1----:R-:W-:Y:S01]  /*a760*/  @!P5 FMUL.FTZ R43, R43, R22 ;  /* 0x000000162b2bd220 */ /* 0x002fe20000410000 */
[----:B-----5:R-:W-:-:S03]  /*a770*/  IADD3 R18, R63, 0xe, RZ ;  /* 0x0000000e3f127810 */ /* 0x020fc60007ffe0ff */
[----:B------:R0:W-:Y:S01]  /*a780*/  @!P1 MUFU.RCP R62, R19 ;  /* 0x00000013003e9308 */ /* 0x0001e20000001000 */
[-C--:B------:R-:W-:Y:S02]  /*a790*/  LEA.HI.SX32 R45, R17, R63.reuse, 0x1b ;  /* 0x0000003f112d7211 */ /* 0x080fe400078fdaff */
[----:B------:R-:W-:Y:S01]  /*a7a0*/  LEA.HI.SX32 R55, R18, R63, 0x1b ;  /* 0x0000003f12377211 */ /* 0x000fe200078fdaff */
[----:B------:R-:W-:Y:S01]  /*a7b0*/  LDS.U16 R17, [R65+0x16] ;  /* 0x0000160041117984 */ /* 0x000fe20000000400 */
[C---:B------:R-:W-:Y:S02]  /*a7c0*/  PRMT R31, R16.reuse, 0x7610, R31 ;  /* 0x00007610101f7816 */ /* 0x040fe4000000001f */
[----:B------:R-:W-:Y:S01]  /*a7d0*/  PRMT R57, R16, 0x7632, R57 ;  /* 0x0000763210397816 */ /* 0x000fe20000000039 */
[----:B------:R1:W2:Y:S01]  /*a7e0*/  @!P6 MUFU.RCP R61, R20 ;  /* 0x00000014003de308 */ /* 0x0002a20000001000 */
[----:B------:R-:W-:Y:S01]  /*a7f0*/  SHF.L.U32 R22, R21, 0x1, RZ ;  /* 0x0000000115167819 */ /* 0x000fe200000006ff */
[----:B------:R-:W5:Y:S04]  /*a800*/  LDS.U16 R16, [R65+0x14] ;  /* 0x0000140041107984 */ /* 0x000f680000000400 */
[----:B------:R-:W2:Y:S04]  /*a810*/  LDS.U16 R18, [R65+0x18] ;  /* 0x0000180041127984 */ /* 0x000ea80000000400 */
[----:B0-----:R-:W0:Y:S04]  /*a820*/  LDS.U16 R19, [R65+0x1a] ;  /* 0x00001a0041137984 */ /* 0x001e280000000400 */
[----:B-1----:R-:W1:Y:S04]  /*a830*/  LDS.U16 R20, [R65+0x1c] ;  /* 0x00001c0041147984 */ /* 0x002e680000000400 */
[----:B------:R-:W0:Y:S04]  /*a840*/  LDS.U16 R21, [R65+0x1e] ;  /* 0x00001e0041157984 */ /* 0x000e280000000400 */
[----:B------:R-:W-:Y:S01]  /*a850*/  BAR.SYNC.DEFER_BLOCKING 0x0 ;  /* 0x0000000000007b1d */ /* 0x000fe20000010000 */
[----:B------:R-:W-:-:S02]  /*a860*/  IADD3 R23, R63, 0x2, RZ ;  /* 0x000000023f177810 */ /* 0x000fc40007ffe0ff */
[C---:B------:R-:W-:Y:S02]  /*a870*/  IADD3 R24, R63.reuse, 0x3, RZ ;  /* 0x000000033f187810 */ /* 0x040fe40007ffe0ff */
[C---:B------:R-:W-:Y:S02]  /*a880*/  IADD3 R25, R63.reuse, 0x4, RZ ;  /* 0x000000043f197810 */ /* 0x040fe40007ffe0ff */
[----:B------:R-:W-:Y:S02]  /*a890*/  IADD3 R27, R63, 0x5, RZ ;  /* 0x000000053f1b7810 */ /* 0x000fe40007ffe0ff */
[-C--:B------:R-:W-:Y:S02]  /*a8a0*/  LEA.HI.SX32 R23, R23, R63.reuse, 0x1b ;  /* 0x0000003f17177211 */ /* 0x080fe400078fdaff */
[-C--:B------:R-:W-:Y:S02]  /*a8b0*/  LEA.HI.SX32 R26, R24, R63.reuse, 0x1b ;  /* 0x0000003f181a7211 */ /* 0x080fe400078fdaff */
[----:B------:R-:W-:-:S02]  /*a8c0*/  LEA.HI.SX32 R28, R25, R63, 0x1b ;  /* 0x0000003f191c7211 */ /* 0x000fc400078fdaff */
[----:B------:R-:W-:Y:S02]  /*a8d0*/  F2FP.PACK_AB R24, R97, R96 ;  /* 0x000000606118723e */ /* 0x000fe400000000ff */
[----:B------:R-:W-:Y:S02]  /*a8e0*/  IADD3 R40, R63, 0x8, RZ ;  /* 0x000000083f287810 */ /* 0x000fe40007ffe0ff */
[----:B------:R-:W-:Y:S01]  /*a8f0*/  F2FP.PACK_AB R25, R89, R88 ;  /* 0x000000585919723e */ /* 0x000fe200000000ff */
[----:B----4-:R-:W-:Y:S01]  /*a900*/  @!P4 FMUL.FTZ R37, R37, R58 ;  /* 0x0000003a2525c220 */ /* 0x010fe20000410000 */
[----:B------:R-:W-:Y:S01]  /*a910*/  LEA.HI.SX32 R29, R27, R63, 0x1b ;  /* 0x0000003f1b1d7211 */ /* 0x000fe200078fdaff */
[----:B---3--:R-:W-:Y:S01]  /*a920*/  @!P3 FMUL.FTZ R38, R38, R59 ;  /* 0x0000003b2626b220 */ /* 0x008fe20000410000 */
[----:B------:R-:W-:Y:S01]  /*a930*/  IADD3 R50, R63, 0xa, RZ ;  /* 0x0000000a3f327810 */ /* 0x000fe20007ffe0ff */
[----:B------:R-:W-:Y:S01]  /*a940*/  @!P2 FMUL.FTZ R39, R39, R60 ;  /* 0x0000003c2727a220 */ /* 0x000fe20000410000 */
[----:B------:R-:W-:Y:S01]  /*a950*/  IADD3 R52, R63, 0xb, RZ ;  /* 0x0000000b3f347810 */ /* 0x000fe20007ffe0ff */
[----:B--2---:R-:W-:Y:S01]  /*a960*/  @!P6 FMUL.FTZ R42, R42, R61 ;  /* 0x0000003d2a2ae220 */ /* 0x004fe20000410000 */
[----:B------:R-:W-:Y:S01]  /*a970*/  PRMT R58, R24, 0x7610, R58 ;  /* 0x00007610183a7816 */ /* 0x000fe2000000003a */
[----:B------:R-:W-:Y:S01]  /*a980*/  IMAD.SHL.U32 R23, R23, 0x2, RZ ;  /* 0x0000000217177824 */ /* 0x000fe200078e00ff */
[----:B------:R-:W-:Y:S01]  /*a990*/  F2FP.PACK_AB R27, R87, R86 ;  /* 0x00000056571b723e */ /* 0x000fe200000000ff */
[----:B------:R2:W-:Y:S01]  /*a9a0*/  STS.U16 [R65], R31 ;  /* 0x0000001f41007388 */ /* 0x0005e20000000400 */
[----:B------:R-:W-:-:S02]  /*a9b0*/  IADD3 R53, R63, 0xc, RZ ;  /* 0x0000000c3f357810 */ /* 0x000fc40007ffe0ff */
[C---:B------:R-:W-:Y:S02]  /*a9c0*/  IADD3 R54, R63.reuse, 0xd, RZ ;  /* 0x0000000d3f367810 */ /* 0x040fe40007ffe0ff */
[----:B------:R-:W-:Y:S02]  /*a9d0*/  IADD3 R56, R63, 0xf, RZ ;  /* 0x0000000f3f387810 */ /* 0x000fe40007ffe0ff */
[----:B------:R-:W-:Y:S02]  /*a9e0*/  LEA.HI.SX32 R40, R40, R63, 0x1b ;  /* 0x0000003f28287211 */ /* 0x000fe400078fdaff */
[----:B------:R-:W-:Y:S02]  /*a9f0*/  PRMT R59, R24, 0x7632, R59 ;  /* 0x00007632183b7816 */ /* 0x000fe4000000003b */
[C---:B------:R-:W-:Y:S02]  /*aa00*/  PRMT R60, R25.reuse, 0x7610, R60 ;  /* 0x00007610193c7816 */ /* 0x040fe4000000003c */
[----:B------:R-:W-:-:S02]  /*aa10*/  PRMT R61, R25, 0x7632, R61 ;  /* 0x00007632193d7816 */ /* 0x000fc4000000003d */
[----:B------:R-:W-:Y:S01]  /*aa20*/  SHF.L.U32 R26, R26, 0x1, RZ ;  /* 0x000000011a1a7819 */ /* 0x000fe200000006ff */
[----:B------:R-:W-:Y:S01]  /*aa30*/  @!P1 FMUL.FTZ R41, R41, R62 ;  /* 0x0000003e29299220 */ /* 0x000fe20000410000 */
[----:B------:R-:W-:Y:S01]  /*aa40*/  SHF.L.U32 R25, R28, 0x1, RZ ;  /* 0x000000011c197819 */ /* 0x000fe200000006ff */
[----:B------:R3:W-:Y:S01]  /*aa50*/  STS.U16 [R22+0x2], R57 ;  /* 0x0000023916007388 */ /* 0x0007e20000000400 */
[----:B--2---:R-:W-:Y:S01]  /*aa60*/  F2FP.PACK_AB R31, R85, R84 ;  /* 0x00000054551f723e */ /* 0x004fe200000000ff */
[----:B------:R-:W-:Y:S01]  /*aa70*/  IMAD.SHL.U32 R28, R29, 0x2, RZ ;  /* 0x000000021d1c7824 */ /* 0x000fe200078e00ff */
[-C--:B------:R-:W-:Y:S01]  /*aa80*/  LEA.HI.SX32 R50, R50, R63.reuse, 0x1b ;  /* 0x0000003f32327211 */ /* 0x080fe200078fdaff */
[----:B------:R2:W-:Y:S01]  /*aa90*/  STS.U16 [R23+0x4], R58 ;  /* 0x0000043a17007388 */ /* 0x0005e20000000400 */
[----:B------:R-:W-:Y:S02]  /*aaa0*/  LEA.HI.SX32 R52, R52, R63, 0x1b ;  /* 0x0000003f34347211 */ /* 0x000fe400078fdaff */
[----:B------:R-:W-:-:S02]  /*aab0*/  PRMT R62, R27, 0x7610, R62 ;  /* 0x000076101b3e7816 */ /* 0x000fc4000000003e */
[----:B------:R-:W-:Y:S02]  /*aac0*/  SHF.L.U32 R24, R30, 0x1, RZ ;  /* 0x000000011e187819 */ /* 0x000fe400000006ff */
[----:B---3--:R-:W-:Y:S01]  /*aad0*/  PRMT R57, R27, 0x7632, R57 ;  /* 0x000076321b397816 */ /* 0x008fe20000000039 */
[----:B------:R3:W-:Y:S01]  /*aae0*/  STS.U16 [R26+0x6], R59 ;  /* 0x0000063b1a007388 */ /* 0x0007e20000000400 */
[-C--:B------:R-:W-:Y:S01]  /*aaf0*/  LEA.HI.SX32 R53, R53, R63.reuse, 0x1b ;  /* 0x0000003f35357211 */ /* 0x080fe200078fdaff */
[----:B------:R-:W-:Y:S01]  /*ab00*/  IMAD.SHL.U32 R30, R40, 0x2, RZ ;  /* 0x00000002281e7824 */ /* 0x000fe200078e00ff */
[-C--:B------:R-:W-:Y:S02]  /*ab10*/  LEA.HI.SX32 R54, R54, R63.reuse, 0x1b ;  /* 0x0000003f36367211 */ /* 0x080fe400078fdaff */
[----:B------:R-:W-:Y:S02]  /*ab20*/  LEA.HI.SX32 R56, R56, R63, 0x1b ;  /* 0x0000003f38387211 */ /* 0x000fe400078fdaff */
[----:B------:R-:W-:-:S02]  /*ab30*/  SHF.L.U32 R29, R32, 0x1, RZ ;  /* 0x00000001201d7819 */ /* 0x000fc400000006ff */
[----:B------:R-:W-:Y:S01]  /*ab40*/  F2FP.PACK_AB R27, R83, R82 ;  /* 0x00000052531b723e */ /* 0x000fe200000000ff */
[----:B------:R-:W-:Y:S01]  /*ab50*/  STS.U16 [R25+0x8], R60 ;  /* 0x0000083c19007388 */ /* 0x000fe20000000400 */
[C---:B--2---:R-:W-:Y:S02]  /*ab60*/  PRMT R58, R31.reuse, 0x7610, R58 ;  /* 0x000076101f3a7816 */ /* 0x044fe4000000003a */
[----:B------:R-:W-:Y:S01]  /*ab70*/  PRMT R63, R31, 0x7632, R63 ;  /* 0x000076321f3f7816 */ /* 0x000fe2000000003f */
[----:B------:R-:W-:Y:S01]  /*ab80*/  STS.U16 [R28+0xa], R61 ;  /* 0x00000a3d1c007388 */ /* 0x000fe20000000400 */
[----:B------:R-:W-:Y:S02]  /*ab90*/  SHF.L.U32 R31, R45, 0x1, RZ ;  /* 0x000000012d1f7819 */ /* 0x000fe400000006ff */
[----:B------:R-:W-:Y:S01]  /*aba0*/  F2FP.PACK_AB R164, R164, R165 ;  /* 0x000000a5a4a4723e */ /* 0x000fe200000000ff */
[----:B------:R-:W-:Y:S01]  /*abb0*/  STS.U16 [R24+0xc], R62 ;  /* 0x00000c3e18007388 */ /* 0x000fe20000000400 */
[----:B------:R-:W-:Y:S01]  /*abc0*/  SHF.L.U32 R32, R50, 0x1, RZ ;  /* 0x0000000132207819 */ /* 0x000fe200000006ff */
[----:B------:R-:W-:Y:S01]  /*abd0*/  IMAD.SHL.U32 R40, R52, 0x2, RZ ;  /* 0x0000000234287824 */ /* 0x000fe200078e00ff */
[----:B---3--:R-:W-:Y:S01]  /*abe0*/  PRMT R59, R27, 0x7632, R59 ;  /* 0x000076321b3b7816 */ /* 0x008fe2000000003b */
[----:B------:R2:W-:Y:S01]  /*abf0*/  STS.U16 [R29+0xe], R57 ;  /* 0x00000e391d007388 */ /* 0x0005e20000000400 */
[----:B------:R-:W-:-:S02]  /*ac00*/  ISETP.NE.AND P6, PT, R95, RZ, PT ;  /* 0x000000ff5f00720c */ /* 0x000fc40003fc5270 */
[----:B------:R-:W-:Y:S01]  /*ac10*/  SHF.L.U32 R45, R53, 0x1, RZ ;  /* 0x00000001352d7819 */ /* 0x000fe200000006ff */
[----:B------:R-:W-:Y:S01]  /*ac20*/  STS.U16 [R30+0x10], R58 ;  /* 0x0000103a1e007388 */ /* 0x000fe20000000400 */
[----:B------:R-:W-:Y:S02]  /*ac30*/  F2FP.PACK_AB R162, R162, R163 ;  /* 0x000000a3a2a2723e */ /* 0x000fe400000000ff */
[----:B------:R-:W-:Y:S01]  /*ac40*/  PRMT R53, R164, 0x7632, R53 ;  /* 0x00007632a4357816 */ /* 0x000fe20000000035 */
[----:B------:R-:W-:Y:S01]  /*ac50*/  STS.U16 [R31+0x12], R63 ;  /* 0x0000123f1f007388 */ /* 0x000fe20000000400 */
[----:B------:R-:W-:Y:S01]  /*ac60*/  SHF.L.U32 R50, R54, 0x1, RZ ;  /* 0x0000000136327819 */ /* 0x000fe200000006ff */
[----:B------:R-:W-:Y:S01]  /*ac70*/  IMAD.SHL.U32 R52, R55, 0x2, RZ ;  /* 0x0000000237347824 */ /* 0x000fe200078e00ff */
[----:B--2---:R-:W-:Y:S01]  /*ac80*/  PRMT R57, R162, 0x7632, R57 ;  /* 0x00007632a2397816 */ /* 0x004fe20000000039 */
[----:B------:R-:W-:Y:S01]  /*ac90*/  STS.U16 [R32+0x14], R27 ;  /* 0x0000141b20007388 */ /* 0x000fe20000000400 */
[----:B------:R-:W-:-:S03]  /*aca0*/  SHF.L.U32 R54, R56, 0x1, RZ ;  /* 0x0000000138367819 */ /* 0x000fc600000006ff */
[----:B------:R-:W-:Y:S04]  /*acb0*/  STS.U16 [R40+0x16], R59 ;  /* 0x0000163b28007388 */ /* 0x000fe80000000400 */
[----:B------:R-:W-:Y:S04]  /*acc0*/  STS.U16 [R45+0x18], R164 ;  /* 0x000018a42d007388 */ /* 0x000fe80000000400 */
[----:B------:R2:W-:Y:S04]  /*acd0*/  STS.U16 [R50+0x1a], R53 ;  /* 0x00001a3532007388 */ /* 0x0005e80000000400 */
[----:B------:R-:W-:Y:S04]  /*ace0*/  STS.U16 [R52+0x1c], R162 ;  /* 0x00001ca234007388 */ /* 0x000fe80000000400 */
[----:B------:R-:W-:Y:S01]  /*acf0*/  STS.U16 [R54+0x1e], R57 ;  /* 0x00001e3936007388 */ /* 0x000fe20000000400 */
[----:B------:R-:W-:-:S06]  /*ad00*/  NOP ;  /* 0x0000000000007918 */ /* 0x000fcc0000000000 */
[----:B--2---:R-:W-:Y:S01]  /*ad10*/  IMAD.U32 R53, RZ, RZ, UR42 ;  /* 0x0000002aff357e24 */ /* 0x004fe2000f8e00ff */
        /* <DEDUP_REMOVED lines=18> */
[----:B-----5:R-:W-:-:S02]  /*ae40*/  HADD2.F32 R16, -RZ, R16.H0_H0 ;  /* 0x20000010ff107230 */ /* 0x020fc40000004100 */
[----:B------:R-:W-:Y:S02]  /*ae50*/  HADD2.F32 R17, -RZ, R17.H0_H0 ;  /* 0x20000011ff117230 */ /* 0x000fe40000004100 */
[----:B------:R-:W-:Y:S02]  /*ae60*/  HADD2.F32 R18, -RZ, R18.H0_H0 ;  /* 0x20000012ff127230 */ /* 0x000fe40000004100 */
[----:B0-----:R-:W-:Y:S01]  /*ae70*/  HADD2.F32 R19, -RZ, R19.H0_H0 ;  /* 0x20000013ff137230 */ /* 0x001fe20000004100 */
[----:B------:R-:W-:Y:S02]  /*ae80*/  FADD.FTZ R16, R16, UR4 ;  /* 0x0000000410107e21 */ /* 0x000fe40008010000 */
[----:B------:R-:W-:Y:S02]  /*ae90*/  FADD.FTZ R17, R17, UR4 ;  /* 0x0000000411117e21 */ /* 0x000fe40008010000 */
[----:B------:R-:W-:Y:S02]  /*aea0*/  FADD.FTZ R55, R18, UR4 ;  /* 0x0000000412377e21 */ /* 0x000fe40008010000 */
[----:B------:R-:W-:Y:S01]  /*aeb0*/  FADD.FTZ R56, R19, UR4 ;  /* 0x0000000413387e21 */ /* 0x000fe20008010000 */
[----:B------:R-:W-:-:S02]  /*aec0*/  FSETP.GTU.FTZ.AND P0, PT, R16, 20, PT ;  /* 0x41a000001000780b */ /* 0x000fc40003f1c000 */
[----:B------:R-:W-:Y:S02]  /*aed0*/  FSETP.GTU.FTZ.AND P1, PT, R17, 20, PT ;  /* 0x41a000001100780b */ /* 0x000fe40003f3c000 */
[----:B------:R-:W-:Y:S01]  /*aee0*/  FSETP.GTU.FTZ.AND P2, PT, R55, 20, PT ;  /* 0x41a000003700780b */ /* 0x000fe20003f5c000 */
[----:B------:R-:W0:Y:S01]  /*aef0*/  LDS R111, [0x1080] ;  /* 0x00108000ff6f7984 */ /* 0x000e220000000800 */
[----:B------:R-:W-:Y:S01]  /*af00*/  FSETP.GTU.FTZ.AND P3, PT, R56, 20, PT ;  /* 0x41a000003800780b */ /* 0x000fe20003f7c000 */
[----:B-1----:R-:W-:Y:S02]  /*af10*/  HADD2.F32 R20, -RZ, R20.H0_H0 ;  /* 0x20000014ff147230 */ /* 0x002fe40000004100 */
[----:B------:R-:W-:-:S04]  /*af20*/  HADD2.F32 R21, -RZ, R21.H0_H0 ;  /* 0x20000015ff157230 */ /* 0x000fc80000004100 */
[----:B------:R-:W-:Y:S01]  /*af30*/  @!P0 FMUL.FTZ R18, R16, -1.4426950216293334961 ;  /* 0xbfb8aa3b10128820 */ /* 0x000fe20000410000 */
[----:B------:R-:W-:Y:S01]  /*af40*/  SHF.R.S32.HI R27, RZ, 0x1f, R78 ;  /* 0x0000001fff1b7819 */ /* 0x000fe2000001144e */
        /* <DEDUP_REMOVED lines=24> */
[----:B------:R-:W-:Y:S02]  /*b0d0*/  UIMAD UR38, UR13, UR36, URZ ;  /* 0x000000240d2672a4 */ /* 0x000fe4000f8e023f */
[----:B------:R-:W-:-:S05]  /*b0e0*/  UIMAD.WIDE.U32 UR34, UR14, UR8, URZ ;  /* 0x000000080e2272a5 */ /* 0x000fca000f8e003f */
[----:B------:R2:W3:Y:S01]  /*b0f0*/  @!P0 MUFU.RCP R113, R18 ;  /* 0x0000001200718308 */ /* 0x0004e20000001000 */
[----:B------:R-:W-:-:S07]  /*b100*/  UIMAD UR7, UR14, UR9, UR7 ;  /* 0x000000090e0772a4 */ /* 0x000fce000f8e0207 */
        /* <DEDUP_REMOVED lines=21> */
.L_x_1127:
[----:B---34-:R-:W-:Y:S05]  /*b260*/  BSYNC B0 ;  /* 0x0000000000007941 */ /* 0x018fea0003800000 */
.L_x_1126:
        /* <DEDUP_REMOVED lines=13> */
[----:B------:R-:W-:Y:S01]  /*b340*/  UIADD3 UR36, UP0, UR7, UR34, URZ ;  /* 0x0000002207247290 */ /* 0x000fe2000ff1e03f */
[----:B------:R-:W-:Y:S01]  /*b350*/  LEA.HI.X R19, R78, c[0x0][0x334], R27, 0x1, P0 ;  /* 0x0000cd004e137a11 */ /* 0x000fe200000f0c1b */
[----:B------:R-:W-:Y:S01]  /*b360*/  USHF.R.S32.HI UR37, URZ, 0x1f, UR7 ;  /* 0x0000001f3f257899 */ /* 0x000fe20008011407 */
[----:B------:R-:W1:Y:S01]  /*b370*/  @!P5 MUFU.RCP R56, R56 ;  /* 0x000000380038d308 */ /* 0x000e620000001000 */
[----:B------:R-:W-:Y:S01]  /*b380*/  ISETP.GE.AND P2, PT, R15, R111, PT ;  /* 0x0000006f0f00720c */ /* 0x000fe20003f46270 */
[----:B------:R-:W-:Y:S01]  /*b390*/  @!P3 FMUL.FTZ R48, R48, R117 ;  /* 0x000000753030b220 */ /* 0x000fe20000410000 */
[----:B------:R-:W-:Y:S01]  /*b3a0*/  UIADD3.X UR34, UR37, UR42, UR35, UP0, !UPT ;  /* 0x0000002a25227290 */ /* 0x000fe200087fe423 */
[----:B------:R-:W-:Y:S01]  /*b3b0*/  IMAD.U32 R21, RZ, RZ, UR36 ;  /* 0x00000024ff157e24 */ /* 0x000fe2000f8e00ff */
[-C--:B------:R-:W-:Y:S01]  /*b3c0*/  ISETP.GE.AND P0, PT, R0, R111.reuse, PT ;  /* 0x0000006f0000720c */ /* 0x080fe20003f06270 */
[----:B------:R-:W-:Y:S01]  /*b3d0*/  UIADD3 UR36, UR9, UR39, URZ ;  /* 0x0000002709247290 */ /* 0x000fe2000fffe03f */
[----:B------:R-:W-:Y:S01]  /*b3e0*/  ISETP.GE.AND P1, PT, R2, R111, PT ;  /* 0x0000006f0200720c */ /* 0x000fe20003f26270 */
[----:B0-----:R-:W-:Y:S01]  /*b3f0*/  @!P4 FMUL.FTZ R49, R49, R20 ;  /* 0x000000143131c220 */ /* 0x001fe20000410000 */
[----:B------:R-:W-:Y:S01]  /*b400*/  LEA R18, P3, R21, R18, 0x1 ;  /* 0x0000001215127211 */ /* 0x000fe200078608ff */
[----:B------:R-:W-:Y:S01]  /*b410*/  BSSY B0, `(.L_x_1128) ;  /* 0x0000078000007945 */ /* 0x000fe20003800000 */
[----:B------:R-:W-:-:S02]  /*b420*/  MOV R58, UR34 ;  /* 0x00000022003a7c02 */ /* 0x000fc40008000f00 */
[----:B------:R-:W-:Y:S02]  /*b430*/  ISETP.GE.AND P4, PT, R3, R111, PT ;  /* 0x0000006f0300720c */ /* 0x000fe40003f86270 */
[----:B------:R-:W-:Y:S01]  /*b440*/  LEA.HI.X R19, R21, R19, R58, 0x1, P3 ;  /* 0x0000001315137211 */ /* 0x000fe200018f0c3a */
[----:B-1----:R-:W-:Y:S01]  /*b450*/  @!P5 FMUL.FTZ R51, R51, R56 ;  /* 0x000000383333d220 */ /* 0x002fe20000410000 */
[-C--:B------:R-:W-:Y:S02]  /*b460*/  ISETP.GE.AND P3, PT, R4, R111.reuse, PT ;  /* 0x0000006f0400720c */ /* 0x080fe40003f66270 */
[-C--:B------:R-:W-:Y:S01]  /*b470*/  ISETP.GE.AND P5, PT, R5, R111.reuse, PT ;  /* 0x0000006f0500720c */ /* 0x080fe20003fa6270 */
[----:B------:R-:W-:Y:S01]  /*b480*/  @!P2 STG.E.U16 [R18.64+-0xf80], R61 ;  /* 0xfff0803d1200a986 */ /* 0x000fe2000c10151c */
[-C--:B------:R-:W-:Y:S02]  /*b490*/  ISETP.GE.AND P2, PT, R6, R111.reuse, PT ;  /* 0x0000006f0600720c */ /* 0x080fe40003f46270 */
        /* <DEDUP_REMOVED lines=22> */
[----:B------:R0:W-:Y:S02]  /*b600*/  @!P1 STG.E.U16 [R18.64+-0xc40], R109 ;  /* 0xfff3c06d12009986 */ /* 0x0001e4000c10151c */
[----:B0-----:R-:W-:-:S02]  /*b610*/  F2FP.PACK_AB R18, R41, R39 ;  /* 0x000000272912723e */ /* 0x001fc400000000ff */
[----:B------:R-:W-:-:S04]  /*b620*/  F2FP.PACK_AB R19, R43, R42 ;  /* 0x0000002a2b13723e */ /* 0x000fc800000000ff */
[----:B------:R-:W-:Y:S01]  /*b630*/  PRMT R56, R19, 0x7632, R56 ;  /* 0x0000763213387816 */ /* 0x000fe20000000038 */
[----:B---3--:R-:W-:Y:S01]  /*b640*/  FADD.FTZ R21, R33, R57 ;  /* 0x0000003921157221 */ /* 0x008fe20000010000 */
[----:B------:R-:W-:Y:S01]  /*b650*/  F2FP.PACK_AB R33, R34, R33 ;  /* 0x000000212221723e */ /* 0x000fe200000000ff */
[----:B------:R-:W-:Y:S02]  /*b660*/  BAR.SYNC.DEFER_BLOCKING 0x0 ;  /* 0x0000000000007b1d */ /* 0x000fe40000010000 */
[--C-:B------:R-:W-:Y:S01]  /*b670*/  FADD.FTZ R20, R21, R34.reuse ;  /* 0x0000002215147221 */ /* 0x100fe20000010000 */
[----:B------:R-:W-:-:S03]  /*b680*/  PRMT R34, R33, 0x7632, R34 ;  /* 0x0000763221227816 */ /* 0x000fc60000000022 */
[----:B------:R-:W-:Y:S01]  /*b690*/  FADD.FTZ R21, R20, R35 ;  /* 0x0000002314157221 */ /* 0x000fe20000010000 */
[----:B------:R-:W-:-:S03]  /*b6a0*/  F2FP.PACK_AB R35, R36, R35 ;  /* 0x000000232423723e */ /* 0x000fc600000000ff */
[--C-:B------:R-:W-:Y:S01]  /*b6b0*/  FADD.FTZ R20, R21, R36.reuse ;  /* 0x0000002415147221 */ /* 0x100fe20000010000 */
        /* <DEDUP_REMOVED lines=11> */
[----:B------:R-:W-:Y:S01]  /*b770*/  STS.U16 [R23+0x4], R35 ;  /* 0x0000042317007388 */ /* 0x000fe20000000400 */
[----:B0-----:R-:W-:-:S02]  /*b780*/  PRMT R33, R18, 0x7610, R33 ;  /* 0x0000761012217816 */ /* 0x001fc40000000021 */
[----:B------:R-:W-:Y:S01]  /*b790*/  FADD.FTZ R43, R42, R43 ;  /* 0x0000002b2a2b7221 */ /* 0x000fe20000010000 */
[----:B------:R0:W-:Y:S01]  /*b7a0*/  STS.U16 [R26+0x6], R36 ;  /* 0x000006241a007388 */ /* 0x0001e20000000400 */
[----:B-1----:R-:W-:Y:S02]  /*b7b0*/  PRMT R22, R18, 0x7632, R22 ;  /* 0x0000763212167816 */ /* 0x002fe40000000016 */
[----:B------:R-:W-:Y:S01]  /*b7c0*/  FADD.FTZ R43, R43, R44 ;  /* 0x0000002c2b2b7221 */ /* 0x000fe20000010000 */
[----:B------:R-:W-:Y:S01]  /*b7d0*/  PRMT R34, R19, 0x7610, R34 ;  /* 0x0000761013227816 */ /* 0x000fe20000000022 */
[----:B------:R-:W-:Y:S01]  /*b7e0*/  STS.U16 [R25+0x8], R37 ;  /* 0x0000082519007388 */ /* 0x000fe20000000400 */
[----:B------:R-:W-:Y:S01]  /*b7f0*/  F2FP.PACK_AB R18, R48, R47 ;  /* 0x0000002f3012723e */ /* 0x000fe200000000ff */
[----:B------:R-:W-:Y:S01]  /*b800*/  FADD.FTZ R46, R43, R46 ;  /* 0x0000002e2b2e7221 */ /* 0x000fe20000010000 */
[----:B------:R-:W-:Y:S01]  /*b810*/  F2FP.PACK_AB R19, R51, R49 ;  /* 0x000000313313723e */ /* 0x000fe200000000ff */
[----:B------:R1:W-:Y:S01]  /*b820*/  STS.U16 [R28+0xa], R55 ;  /* 0x00000a371c007388 */ /* 0x0003e20000000400 */
[----:B0-----:R-:W-:Y:S01]  /*b830*/  PRMT R26, R20, 0x7632, R26 ;  /* 0x00007632141a7816 */ /* 0x001fe2000000001a */
[----:B------:R-:W-:-:S02]  /*b840*/  FADD.FTZ R47, R46, R47 ;  /* 0x0000002f2e2f7221 */ /* 0x000fc40000010000 */
[----:B------:R0:W-:Y:S02]  /*b850*/  STS.U16 [R24+0xc], R33 ;  /* 0x00000c2118007388 */ /* 0x0001e40000000400 */
[----:B------:R-:W-:Y:S02]  /*b860*/  FADD.FTZ R48, R47, R48 ;  /* 0x000000302f307221 */ /* 0x000fe40000010000 */
[----:B------:R-:W-:Y:S01]  /*b870*/  STS.U16 [R29+0xe], R22 ;  /* 0x00000e161d007388 */ /* 0x000fe20000000400 */
[----:B-1----:R-:W-:Y:S01]  /*b880*/  PRMT R28, R18, 0x7632, R28 ;  /* 0x00007632121c7816 */ /* 0x002fe2000000001c */
[----:B------:R-:W-:Y:S02]  /*b890*/  FADD.FTZ R48, R48, R49 ;  /* 0x0000003130307221 */ /* 0x000fe40000010000 */
[----:B------:R-:W-:Y:S01]  /*b8a0*/  STS.U16 [R30+0x10], R34 ;  /* 0x000010221e007388 */ /* 0x000fe20000000400 */
[----:B0-----:R-:W-:-:S03]  /*b8b0*/  PRMT R24, R19, 0x7632, R24 ;  /* 0x0000763213187816 */ /* 0x001fc60000000018 */
[----:B------:R-:W-:Y:S04]  /*b8c0*/  STS.U16 [R31+0x12], R56 ;  /* 0x000012381f007388 */ /* 0x000fe80000000400 */
[----:B------:R0:W-:Y:S04]  /*b8d0*/  STS.U16 [R32+0x14], R20 ;  /* 0x0000141420007388 */ /* 0x0001e80000000400 */
[----:B------:R-:W-:Y:S04]  /*b8e0*/  STS.U16 [R40+0x16], R26 ;  /* 0x0000161a28007388 */ /* 0x000fe80000000400 */
[----:B------:R1:W-:Y:S01]  /*b8f0*/  STS.U16 [R45+0x18], R18 ;  /* 0x000018122d007388 */ /* 0x0003e20000000400 */
[----:B0-----:R-:W-:-:S03]  /*b900*/  IADD3 R20, P1, R78, -0x7e0, RZ ;  /* 0xfffff8204e147810 */ /* 0x001fc60007f3e0ff */
[----:B------:R-:W-:Y:S01]  /*b910*/  STS.U16 [R50+0x1a], R28 ;  /* 0x00001a1c32007388 */ /* 0x000fe20000000400 */
[----:B------:R-:W-:-:S03]  /*b920*/  IADD3.X R27, R27, -0x1, RZ, P1, !PT ;  /* 0xffffffff1b1b7810 */ /* 0x000fc60000ffe4ff */
[----:B------:R-:W-:Y:S01]  /*b930*/  STS.U16 [R52+0x1c], R19 ;  /* 0x00001c1334007388 */ /* 0x000fe20000000400 */
[----:B-1----:R-:W-:-:S03]  /*b940*/  FADD.FTZ R18, R48, R51 ;  /* 0x0000003330127221 */ /* 0x002fc60000010000 */
        /* <DEDUP_REMOVED lines=36> */
.L_x_1129:
[----:B------:R-:W-:Y:S05]  /*bb90*/  BSYNC B0 ;  /* 0x0000000000007941 */ /* 0x000fea0003800000 */
.L_x_1128:
[----:B------:R-:W-:Y:S01]  /*bba0*/  ULDC.64 UR34, c[0x0][0x300] ;  /* 0x0000c00000227ab9 */ /* 0x000fe20000000a00 */
[----:B------:R-:W-:Y:S01]  /*bbb0*/  LEA R16, P0, R20, c[0x0][0x340], 0x1 ;  /* 0x0000d00014107a11 */ /* 0x000fe200078008ff */
[----:B------:R-:W-:Y:S01]  /*bbc0*/  UMOV UR9, UR36 ;  /* 0x0000002400097c82 */ /* 0x000fe20008000000 */
[-C--:B------:R-:W-:Y:S01]  /*bbd0*/  ISETP.GE.AND P3, PT, R14, R55.reuse, PT ;  /* 0x000000370e00720c */ /* 0x080fe20003f66270 */
[----:B------:R-:W-:Y:S01]  /*bbe0*/  UIMAD.WIDE.U32 UR8, UR16, UR34, UR8 ;  /* 0x00000022100872a5 */ /* 0x000fe2000f8e0008 */
[-C--:B------:R-:W-:Y:S01]  /*bbf0*/  ISETP.GE.AND P4, PT, R15, R55.reuse, PT ;  /* 0x000000370f00720c */ /* 0x080fe20003f86270 */
[----:B------:R-:W-:Y:S01]  /*bc00*/  UIMAD UR34, UR15, UR34, URZ ;  /* 0x000000220f2272a4 */ /* 0x000fe2000f8e023f */
[----:B------:R-:W-:Y:S01]  /*bc10*/  LEA.HI.X R15, R20, c[0x0][0x344], R27, 0x1, P0 ;  /* 0x0000d100140f7a11 */ /* 0x000fe200000f0c1b */
        /* <DEDUP_REMOVED lines=13> */
[----:B------:R-:W-:Y:S01]  /*bcf0*/  MOV R16, UR8 ;  /* 0x0000000800107c02 */ /* 0x000fe20008000f00 */
[----:B------:R-:W-:-:S02]  /*bd00*/  UIADD3 UR17, UP4, UR17, -0x1000, URZ ;  /* 0xfffff00011117890 */ /* 0x000fc4000ff9e03f */
[----:B------:R-:W-:Y:S01]  /*bd10*/  UIADD3 UR21, UP5, UR21, -0x1000, URZ ;  /* 0xfffff00015157890 */ /* 0x000fe2000ffbe03f */
        /* <DEDUP_REMOVED lines=32> */
[----:B01----:R-:W-:Y:S01]  /*bf20*/  @!P0 CALL.REL.NOINC `(.L_x_1044) ;  /* 0x0000001000008944 */ /* 0x003fe20003c00000 */
[----:B------:R-:W-:Y:S05]  /*bf30*/  BRA `(.L_x_1130) ;  /* 0xffff4c4000007947 */ /* 0x000fea000383ffff */
.L_x_1044:
        /* <DEDUP_REMOVED lines=35> */
.L_x_1132:
[----:B-1----:R-:W-:Y:S05]  /*c170*/  BSYNC B0 ;  /* 0x0000000000007941 */ /* 0x002fea0003800000 */
.L_x_1131:
        /* <DEDUP_REMOVED lines=34> */
.L_x_1134:
[----:B------:R-:W3:Y:S02]  /*c3a0*/  S2R R7, SR_TID.X ;  /* 0x0000000000077919 */ /* 0x000ee40000002100 */
.L_x_1135:
[----:B-1----:R-:W-:Y:S05]  /*c3b0*/  BSYNC B0 ;  /* 0x0000000000007941 */ /* 0x002fea0003800000 */
.L_x_1133:
[----:B---3--:R-:W-:-:S13]  /*c3c0*/  ISETP.GE.AND P0, PT, R7, c[0x0][0x16c], PT ;  /* 0x00005b0007007a0c */ /* 0x008fda0003f06270 */
[----:B------:R-:W-:Y:S05]  /*c3d0*/  @P0 EXIT ;  /* 0x000000000000094d */ /* 0x000fea0003800000 */
[----:B------:R-:W-:Y:S02]  /*c3e0*/  ULDC.64 UR6, c[0x0][0x288] ;  /* 0x0000a20000067ab9 */ /* 0x000fe40000000a00 */
[----:B------:R-:W-:Y:S02]  /*c3f0*/  UIMAD UR15, UR15, UR6, URZ ;  /* 0x000000060f0f72a4 */ /* 0x000fe4000f8e023f */
[----:B0-2---:R-:W-:Y:S02]  /*c400*/  UIMAD.WIDE.U32 UR4, UR16, UR6, URZ ;  /* 0x00000006100472a5 */ /* 0x005fe4000f8e003f */
[----:B------:R-:W-:-:S04]  /*c410*/  UIMAD UR6, UR16, UR7, UR15 ;  /* 0x00000007100672a4 */ /* 0x000fc8000f8e020f */
[----:B------:R-:W-:Y:S02]  /*c420*/  UIADD3 UR6, UR5, UR6, URZ ;  /* 0x0000000605067290 */ /* 0x000fe4000fffe03f */
.L_x_1136:
[----:B0-----:R0:W1:Y:S01]  /*c430*/  LDS R9, [R7.X4+0x7f50] ;  /* 0x007f500007097984 */ /* 0x0010620000004800 */
[----:B------:R-:W-:Y:S01]  /*c440*/  IMAD.U32 R4, RZ, RZ, UR4 ;  /* 0x00000004ff047e24 */ /* 0x000fe2000f8e00ff */
[----:B------:R-:W-:Y:S02]  /*c450*/  SHF.R.S32.HI R0, RZ, 0x1f, R7 ;  /* 0x0000001fff007819 */ /* 0x000fe40000011407 */
[----:B------:R-:W-:Y:S02]  /*c460*/  MOV R3, UR6 ;  /* 0x0000000600037c02 */ /* 0x000fe40008000f00 */
[----:B------:R-:W-:Y:S01]  /*c470*/  MOV R2, R4 ;  /* 0x0000000400027202 */ /* 0x000fe20000000f00 */
[----:B------:R-:W-:Y:S01]  /*c480*/  IMAD R0, R0, c[0x0][0x290], RZ ;  /* 0x0000a40000007a24 */ /* 0x000fe200078e02ff */
[----:B------:R-:W-:Y:S01]  /*c490*/  MOV R5, UR5 ;  /* 0x0000000500057c02 */ /* 0x000fe20008000f00 */
[----:B------:R-:W-:Y:S02]  /*c4a0*/  YIELD ;  /* 0x0000000000007946 */ /* 0x000fe40003800000 */
        /* <DEDUP_REMOVED lines=10> */
.L_x_1082:
[----:B------:R-:W-:Y:S01]  /*c550*/  HFMA2.MMA R86, -RZ, RZ, 0, 5.9604644775390625e-08 ;  /* 0x00000001ff567435 */ /* 0x000fe200000001ff */
[----:B------:R-:W-:-:S02]  /*c560*/  MOV R85, R141 ;  /* 0x0000008d00557202 */ /* 0x000fc40000000f00 */
[----:B------:R-:W-:-:S03]  /*c570*/  MOV R84, 0xc590 ;  /* 0x0000c59000547802 */ /* 0x000fc60000000f00 */
[----:B-----5:R-:W-:Y:S05]  /*c580*/  CALL.REL.NOINC `($__internal_44_$__cuda_sm70_shflsync_up) ;  /* 0x00000bd000007944 */ /* 0x020fea0003c00000 */
[----:B-1----:R-:W-:Y:S01]  /*c590*/  IMAD.MOV.U32 R156, RZ, RZ, R86 ;  /* 0x000000ffff9c7224 */ /* 0x002fe200078e0056 */
[----:B0-2---:R-:W-:Y:S05]  /*c5a0*/  BRA `(.L_x_1137) ;  /* 0xffffa60000007947 */ /* 0x005fea000383ffff */
.L_x_1083:
[----:B------:R-:W-:Y:S01]  /*c5b0*/  HFMA2.MMA R86, -RZ, RZ, 0, 5.9604644775390625e-08 ;  /* 0x00000001ff567435 */ /* 0x000fe200000001ff */
[----:B------:R-:W-:Y:S02]  /*c5c0*/  MOV R85, R87 ;  /* 0x0000005700557202 */ /* 0x000fe40000000f00 */
[----:B------:R-:W-:-:S03]  /*c5d0*/  MOV R84, 0xc5f0 ;  /* 0x0000c5f000547802 */ /* 0x000fc60000000f00 */
[----:B01---5:R-:W-:Y:S05]  /*c5e0*/  CALL.REL.NOINC `($__internal_44_$__cuda_sm70_shflsync_up) ;  /* 0x00000b7000007944 */ /* 0x023fea0003c00000 */
[C---:B------:R-:W-:Y:S01]  /*c5f0*/  FMUL.FTZ R156, R141.reuse, R156 ;  /* 0x0000009c8d9c7220 */ /* 0x040fe20000410000 */
[----:B--2---:R-:W-:Y:S01]  /*c600*/  ISETP.GE.AND P0, PT, R94, 0x1, PT ;  /* 0x000000015e00780c */ /* 0x004fe20003f06270 */
[C---:B-1----:R-:W-:Y:S02]  /*c610*/  FFMA.FTZ R84, R141.reuse, R86, R87 ;  /* 0x000000568d547223 */ /* 0x042fe40000010057 */
[----:B------:R-:W-:Y:S01]  /*c620*/  IMAD.MOV.U32 R86, RZ, RZ, 0x2 ;  /* 0x00000002ff567424 */ /* 0x000fe200078e00ff */
[----:B------:R-:W-:Y:S02]  /*c630*/  FSEL R141, R141, R156, !P0 ;  /* 0x0000009c8d8d7208 */ /* 0x000fe40004000000 */
[----:B------:R-:W-:-:S02]  /*c640*/  FSEL R87, R87, R84, !P0 ;  /* 0x0000005457577208 */ /* 0x000fc40004000000 */
[----:B------:R-:W-:Y:S02]  /*c650*/  MOV R85, R141 ;  /* 0x0000008d00557202 */ /* 0x000fe40000000f00 */
[----:B------:R-:W-:Y:S02]  /*c660*/  MOV R84, 0xc680 ;  /* 0x0000c68000547802 */ /* 0x000fe40000000f00 */
[----:B0-----:R-:W-:Y:S05]  /*c670*/  CALL.REL.NOINC `($__internal_44_$__cuda_sm70_shflsync_up) ;  /* 0x00000ae000007944 */ /* 0x001fea0003c00000 */
[----:B-1----:R-:W-:Y:S01]  /*c680*/  MOV R156, R86 ;  /* 0x00000056009c7202 */ /* 0x002fe20000000f00 */
[----:B------:R-:W-:Y:S01]  /*c690*/  HFMA2.MMA R86, -RZ, RZ, 0, 1.1920928955078125e-07 ;  /* 0x00000002ff567435 */ /* 0x000fe200000001ff */
[----:B------:R-:W-:Y:S01]  /*c6a0*/  IMAD.MOV.U32 R85, RZ, RZ, R87 ;  /* 0x000000ffff557224 */ /* 0x000fe200078e0057 */
[----:B------:R-:W-:-:S04]  /*c6b0*/  MOV R84, 0xc6d0 ;  /* 0x0000c6d000547802 */ /* 0x000fc80000000f00 */
[----:B0-2---:R-:W-:Y:S05]  /*c6c0*/  CALL.REL.NOINC `($__internal_44_$__cuda_sm70_shflsync_up) ;  /* 0x00000a9000007944 */ /* 0x005fea0003c00000 */
[----:B--2---:R-:W-:Y:S02]  /*c6d0*/  ISETP.GE.AND P0, PT, R94, 0x2, PT ;  /* 0x000000025e00780c */ /* 0x004fe40003f06270 */
[----:B------:R-:W-:-:S11]  /*c6e0*/  MOV R84, 0xc740 ;  /* 0x0000c74000547802 */ /* 0x000fd60000000f00 */
[----:B-1----:R-:W-:Y:S01]  /*c6f0*/  @P0 FFMA.FTZ R87, R141, R86, R87 ;  /* 0x000000568d570223 */ /* 0x002fe20000010057 */
[----:B------:R-:W-:Y:S01]  /*c700*/  MOV R86, 0x4 ;  /* 0x0000000400567802 */ /* 0x000fe20000000f00 */
[----:B------:R-:W-:-:S04]  /*c710*/  @P0 FMUL.FTZ R141, R156, R141 ;  /* 0x0000008d9c8d0220 */ /* 0x000fc80000410000 */
[----:B------:R-:W-:Y:S02]  /*c720*/  IMAD.MOV.U32 R85, RZ, RZ, R141 ;  /* 0x000000ffff557224 */ /* 0x000fe400078e008d */
[----:B0-----:R-:W-:Y:S05]  /*c730*/  CALL.REL.NOINC `($__internal_44_$__cuda_sm70_shflsync_up) ;  /* 0x00000a2000007944 */ /* 0x001fea0003c00000 */
[----:B-1----:R-:W-:Y:S01]  /*c740*/  MOV R156, R86 ;  /* 0x00000056009c7202 */ /* 0x002fe20000000f00 */
[----:B------:R-:W-:Y:S01]  /*c750*/  IMAD.MOV.U32 R86, RZ, RZ, 0x4 ;  /* 0x00000004ff567424 */ /* 0x000fe200078e00ff */
[----:B------:R-:W-:Y:S02]  /*c760*/  MOV R85, R87 ;  /* 0x0000005700557202 */ /* 0x000fe40000000f00 */
[----:B------:R-:W-:Y:S02]  /*c770*/  MOV R84, 0xc790 ;  /* 0x0000c79000547802 */ /* 0x000fe40000000f00 */
[----:B0-2---:R-:W-:Y:S05]  /*c780*/  CALL.REL.NOINC `($__internal_44_$__cuda_sm70_shflsync_up) ;  /* 0x000009d000007944 */ /* 0x005fea0003c00000 */
[----:B--2---:R-:W-:Y:S02]  /*c790*/  ISETP.GE.AND P0, PT, R94, 0x4, PT ;  /* 0x000000045e00780c */ /* 0x004fe40003f06270 */
[----:B------:R-:W-:-:S11]  /*c7a0*/  MOV R84, 0xc800 ;  /* 0x0000c80000547802 */ /* 0x000fd60000000f00 */
[----:B-1----:R-:W-:Y:S01]  /*c7b0*/  @P0 FFMA.FTZ R87, R141, R86, R87 ;  /* 0x000000568d570223 */ /* 0x002fe20000010057 */
[----:B------:R-:W-:Y:S01]  /*c7c0*/  HFMA2.MMA R86, -RZ, RZ, 0, 4.76837158203125e-07 ;  /* 0x00000008ff567435 */ /* 0x000fe200000001ff */
[----:B------:R-:W-:-:S05]  /*c7d0*/  @P0 FMUL.FTZ R141, R156, R141 ;  /* 0x0000008d9c8d0220 */ /* 0x000fca0000410000 */
[----:B------:R-:W-:Y:S02]  /*c7e0*/  MOV R85, R141 ;  /* 0x0000008d00557202 */ /* 0x000fe40000000f00 */
[----:B0-----:R-:W-:Y:S05]  /*c7f0*/  CALL.REL.NOINC `($__internal_44_$__cuda_sm70_shflsync_up) ;  /* 0x0000096000007944 */ /* 0x001fea0003c00000 */
[----:B-1----:R-:W-:Y:S01]  /*c800*/  IMAD.MOV.U32 R156, RZ, RZ, R86 ;  /* 0x000000ffff9c7224 */ /* 0x002fe200078e0056 */
[----:B------:R-:W-:Y:S01]  /*c810*/  HFMA2.MMA R86, -RZ, RZ, 0, 4.76837158203125e-07 ;  /* 0x00000008ff567435 */ /* 0x000fe200000001ff */
[----:B------:R-:W-:Y:S02]  /*c820*/  MOV R85, R87 ;  /* 0x0000005700557202 */ /* 0x000fe40000000f00 */
[----:B------:R-:W-:-:S03]  /*c830*/  MOV R84, 0xc850 ;  /* 0x0000c85000547802 */ /* 0x000fc60000000f00 */
        /* <DEDUP_REMOVED lines=9> */
[----:B------:R-:W-:Y:S01]  /*c8d0*/  HFMA2.MMA R86, -RZ, RZ, 0, 9.5367431640625e-07 ;  /* 0x00000010ff567435 */ /* 0x000fe200000001ff */
[----:B------:R-:W-:Y:S01]  /*c8e0*/  IMAD.MOV.U32 R85, RZ, RZ, R87 ;  /* 0x000000ffff557224 */ /* 0x000fe200078e0057 */
[----:B------:R-:W-:-:S04]  /*c8f0*/  MOV R84, 0xc910 ;  /* 0x0000c91000547802 */ /* 0x000fc80000000f00 */
[----:B0-2---:R-:W-:Y:S05]  /*c900*/  CALL.REL.NOINC `($__internal_44_$__cuda_sm70_shflsync_up) ;  /* 0x0000085000007944 */ /* 0x005fea0003c00000 */
[----:B-1----:R-:W-:Y:S01]  /*c910*/  MOV R84, R86 ;  /* 0x0000005600547202 */ /* 0x002fe20000000f00 */
[----:B0-2---:R-:W-:Y:S05]  /*c920*/  BRA `(.L_x_1138) ;  /* 0xffffa3e000007947 */ /* 0x005fea000383ffff */
.L_x_1086:
[----:B-1----:R-:W-:Y:S01]  /*c930*/  HFMA2.MMA R86, -RZ, RZ, 0, 5.9604644775390625e-08 ;  /* 0x00000001ff567435 */ /* 0x002fe200000001ff */
[----:B------:R-:W-:Y:S01]  /*c940*/  IMAD.MOV.U32 R85, RZ, RZ, R141 ;  /* 0x000000ffff557224 */ /* 0x000fe200078e008d */
[----:B------:R-:W-:-:S04]  /*c950*/  MOV R84, 0xc970 ;  /* 0x0000c97000547802 */ /* 0x000fc80000000f00 */
[----:B0-2--5:R-:W-:Y:S05]  /*c960*/  CALL.REL.NOINC `($__internal_44_$__cuda_sm70_shflsync_up) ;  /* 0x000007f000007944 */ /* 0x025fea0003c00000 */
[----:B-1----:R-:W-:Y:S01]  /*c970*/  MOV R141, R86 ;  /* 0x00000056008d7202 */ /* 0x002fe20000000f00 */
[----:B------:R-:W-:Y:S01]  /*c980*/  HFMA2.MMA R86, -RZ, RZ, 0, 5.9604644775390625e-08 ;  /* 0x00000001ff567435 */ /* 0x000fe200000001ff */
[----:B------:R-:W-:Y:S01]  /*c990*/  IMAD.MOV.U32 R85, RZ, RZ, R87 ;  /* 0x000000ffff557224 */ /* 0x000fe200078e0057 */
[----:B------:R-:W-:-:S04]  /*c9a0*/  MOV R84, 0xc9c0 ;  /* 0x0000c9c000547802 */ /* 0x000fc80000000f00 */
[----:B0-2---:R-:W-:Y:S05]  /*c9b0*/  CALL.REL.NOINC `($__internal_44_$__cuda_sm70_shflsync_up) ;  /* 0x000007a000007944 */ /* 0x005fea0003c00000 */
[----:B-1----:R-:W-:Y:S01]  /*c9c0*/  MOV R87, R86 ;  /* 0x0000005600577202 */ /* 0x002fe20000000f00 */
[----:B------:R-:W-:Y:S01]  /*c9d0*/  HFMA2.MMA R86, -RZ, RZ, 0, 0 ;  /* 0x00000000ff567435 */ /* 0x000fe200000001ff */
[----:B------:R-:W-:Y:S01]  /*c9e0*/  IMAD.MOV.U32 R84, RZ, RZ, R82 ;  /* 0x000000ffff547224 */ /* 0x000fe200078e0052 */
[----:B------:R-:W-:-:S04]  /*c9f0*/  MOV R85, 0xca10 ;  /* 0x0000ca1000557802 */ /* 0x000fc80000000f00 */
[----:B0-2---:R-:W-:Y:S05]  /*ca00*/  CALL.REL.NOINC `($__internal_43_$__cuda_sm70_shflsync_idx_p) ;  /* 0x000006c000007944 */ /* 0x005fea0003c00000 */
[----:B-1----:R-:W-:Y:S01]  /*ca10*/  IMAD.MOV.U32 R82, RZ, RZ, R86 ;  /* 0x000000ffff527224 */ /* 0x002fe200078e0056 */
[----:B------:R-:W-:Y:S01]  /*ca20*/  HFMA2.MMA R86, -RZ, RZ, 0, 0 ;  /* 0x00000000ff567435 */ /* 0x000fe200000001ff */
[----:B------:R-:W-:-:S02]  /*ca30*/  MOV R84, R83 ;  /* 0x0000005300547202 */ /* 0x000fc40000000f00 */
[----:B------:R-:W-:-:S03]  /*ca40*/  MOV R85, 0xca60 ;  /* 0x0000ca6000557802 */ /* 0x000fc60000000f00 */
[----:B0-2---:R-:W-:Y:S05]  /*ca50*/  CALL.REL.NOINC `($__internal_43_$__cuda_sm70_shflsync_idx_p) ;  /* 0x0000067000007944 */ /* 0x005fea0003c00000 */
[----:B-1----:R-:W-:Y:S01]  /*ca60*/  MOV R83, R86 ;  /* 0x0000005600537202 */ /* 0x002fe20000000f00 */
[----:B0-2---:R-:W-:Y:S05]  /*ca70*/  BRA `(.L_x_1139) ;  /* 0xffffa3b000007947 */ /* 0x005fea000383ffff */
.L_x_1089:
[----:B------:R-:W-:Y:S01]  /*ca80*/  HFMA2.MMA R86, -RZ, RZ, 0, 5.9604644775390625e-08 ;  /* 0x00000001ff567435 */ /* 0x000fe200000001ff */
[----:B------:R-:W-:Y:S01]  /*ca90*/  IMAD.MOV.U32 R85, RZ, RZ, R87 ;  /* 0x000000ffff557224 */ /* 0x000fe200078e0057 */
[----:B------:R-:W-:-:S04]  /*caa0*/  MOV R84, 0xcac0 ;  /* 0x0000cac000547802 */ /* 0x000fc80000000f00 */
[----:B------:R-:W-:Y:S05]  /*cab0*/  CALL.REL.NOINC `($__internal_42_$__cuda_sm70_shflsync_down) ;  /* 0x0000059000007944 */ /* 0x000fea0003c00000 */
[----:B-1----:R-:W-:Y:S01]  /*cac0*/  MOV R89, R86 ;  /* 0x0000005600597202 */ /* 0x002fe20000000f00 */
[----:B0-2---:R-:W-:Y:S05]  /*cad0*/  BRA `(.L_x_1140) ;  /* 0xffffa96000007947 */ /* 0x005fea000383ffff */
.L_x_1090:
[----:B------:R-:W-:Y:S01]  /*cae0*/  HFMA2.MMA R86, -RZ, RZ, 0, 5.9604644775390625e-08 ;  /* 0x00000001ff567435 */ /* 0x000fe200000001ff */
[----:B------:R-:W-:Y:S01]  /*caf0*/  IMAD.MOV.U32 R85, RZ, RZ, R88 ;  /* 0x000000ffff557224 */ /* 0x000fe200078e0058 */
[----:B------:R-:W-:-:S04]  /*cb00*/  MOV R84, 0xcb20 ;  /* 0x0000cb2000547802 */ /* 0x000fc80000000f00 */
[----:B01----:R-:W-:Y:S05]  /*cb10*/  CALL.REL.NOINC `($__internal_42_$__cuda_sm70_shflsync_down) ;  /* 0x0000053000007944 */ /* 0x003fea0003c00000 */
[C---:B------:R-:W-:Y:S02]  /*cb20*/  FMUL.FTZ R89, R87.reuse, R89 ;  /* 0x0000005957597220 */ /* 0x040fe40000410000 */
[C---:B-1----:R-:W-:Y:S01]  /*cb30*/  FFMA.FTZ R84, R87.reuse, R86, R88 ;  /* 0x0000005657547223 */ /* 0x042fe20000010058 */
[----:B------:R-:W-:Y:S02]  /*cb40*/  MOV R86, 0x2 ;  /* 0x0000000200567802 */ /* 0x000fe40000000f00 */
[----:B------:R-:W-:-:S02]  /*cb50*/  FSEL R87, R87, R89, !P4 ;  /* 0x0000005957577208 */ /* 0x000fc40006000000 */
[----:B------:R-:W-:Y:S02]  /*cb60*/  FSEL R88, R88, R84, !P4 ;  /* 0x0000005458587208 */ /* 0x000fe40006000000 */
[----:B------:R-:W-:Y:S01]  /*cb70*/  MOV R84, 0xcba0 ;  /* 0x0000cba000547802 */ /* 0x000fe20000000f00 */
[----:B------:R-:W-:Y:S02]  /*cb80*/  IMAD.MOV.U32 R85, RZ, RZ, R87 ;  /* 0x000000ffff557224 */ /* 0x000fe400078e0057 */
[----:B0-2---:R-:W-:Y:S05]  /*cb90*/  CALL.REL.NOINC `($__internal_42_$__cuda_sm70_shflsync_down) ;  /* 0x000004b000007944 */ /* 0x005fea0003c00000 */
[----:B-1----:R-:W-:Y:S01]  /*cba0*/  MOV R89, R86 ;  /* 0x0000005600597202 */ /* 0x002fe20000000f00 */
[----:B------:R-:W-:Y:S01]  /*cbb0*/  IMAD.MOV.U32 R86, RZ, RZ, 0x2 ;  /* 0x00000002ff567424 */ /* 0x000fe200078e00ff */
[----:B------:R-:W-:Y:S02]  /*cbc0*/  MOV R85, R88 ;  /* 0x0000005800557202 */ /* 0x000fe40000000f00 */
[----:B------:R-:W-:Y:S02]  /*cbd0*/  MOV R84, 0xcbf0 ;  /* 0x0000cbf000547802 */ /* 0x000fe40000000f00 */
[----:B0-2---:R-:W-:Y:S05]  /*cbe0*/  CALL.REL.NOINC `($__internal_42_$__cuda_sm70_shflsync_down) ;  /* 0x0000046000007944 */ /* 0x005fea0003c00000 */
[----:B-1----:R-:W-:Y:S01]  /*cbf0*/  @!P3 FFMA.FTZ R88, R87, R86, R88 ;  /* 0x000000565758b223 */ /* 0x002fe20000010058 */
[----:B------:R-:W-:Y:S01]  /*cc00*/  HFMA2.MMA R86, -RZ, RZ, 0, 2.384185791015625e-07 ;  /* 0x00000004ff567435 */ /* 0x000fe200000001ff */
[----:B------:R-:W-:Y:S01]  /*cc10*/  @!P3 FMUL.FTZ R87, R89, R87 ;  /* 0x000000575957b220 */ /* 0x000fe20000410000 */
[----:B------:R-:W-:-:S04]  /*cc20*/  MOV R84, 0xcc50 ;  /* 0x0000cc5000547802 */ /* 0x000fc80000000f00 */
[----:B------:R-:W-:Y:S02]  /*cc30*/  MOV R85, R87 ;  /* 0x0000005700557202 */ /* 0x000fe40000000f00 */
[----:B0-2---:R-:W-:Y:S05]  /*cc40*/  CALL.REL.NOINC `($__internal_42_$__cuda_sm70_shflsync_down) ;  /* 0x0000040000007944 */ /* 0x005fea0003c00000 */
[----:B-1----:R-:W-:Y:S01]  /*cc50*/  IMAD.MOV.U32 R89, RZ, RZ, R86 ;  /* 0x000000ffff597224 */ /* 0x002fe200078e0056 */
[----:B------:R-:W-:Y:S01]  /*cc60*/  HFMA2.MMA R86, -RZ, RZ, 0, 2.384185791015625e-07 ;  /* 0x00000004ff567435 */ /* 0x000fe200000001ff */
[----:B------:R-:W-:Y:S02]  /*cc70*/  MOV R85, R88 ;  /* 0x0000005800557202 */ /* 0x000fe40000000f00 */
[----:B------:R-:W-:-:S03]  /*cc80*/  MOV R84, 0xcca0 ;  /* 0x0000cca000547802 */ /* 0x000fc60000000f00 */
[----:B0-2---:R-:W-:Y:S05]  /*cc90*/  CALL.REL.NOINC `($__internal_42_$__cuda_sm70_shflsync_down) ;  /* 0x000003b000007944 */ /* 0x005fea0003c00000 */
[----:B-1----:R-:W-:Y:S01]  /*cca0*/  @!P2 FFMA.FTZ R88, R87, R86, R88 ;  /* 0x000000565758a223 */ /* 0x002fe20000010058 */
[----:B------:R-:W-:Y:S01]  /*ccb0*/  HFMA2.MMA R86, -RZ, RZ, 0, 4.76837158203125e-07 ;  /* 0x00000008ff567435 */ /* 0x000fe200000001ff */
[----:B------:R-:W-:Y:S01]  /*ccc0*/  @!P2 FMUL.FTZ R87, R89, R87 ;  /* 0x000000575957a220 */ /* 0x000fe20000410000 */
[----:B------:R-:W-:Y:S01]  /*ccd0*/  MOV R84, 0xcd20 ;  /* 0x0000cd2000547802 */ /* 0x000fe20000000f00 */
[----:B------:R-:W-:-:S03]  /*cce0*/  IMAD.MOV.U32 R89, RZ, RZ, R88 ;  /* 0x000000ffff597224 */ /* 0x000fc600078e0058 */
[----:B------:R-:W-:-:S05]  /*ccf0*/  MOV R88, R87 ;  /* 0x0000005700587202 */ /* 0x000fca0000000f00 */
        /* <DEDUP_REMOVED lines=8> */
[----:B------:R-:W-:Y:S01]  /*cd80*/  HFMA2.MMA R86, -RZ, RZ, 0, 9.5367431640625e-07 ;  /* 0x00000010ff567435 */ /* 0x000fe200000001ff */
[----:B------:R-:W-:Y:S01]  /*cd90*/  @!P1 FMUL.FTZ R88, R87, R88 ;  /* 0x0000005857589220 */ /* 0x000fe20000410000 */
[----:B------:R-:W-:Y:S02]  /*cda0*/  MOV R84, 0xcde0 ;  /* 0x0000cde000547802 */ /* 0x000fe40000000f00 */
[----:B------:R-:W-:Y:S01]  /*cdb0*/  MOV R87, R89 ;  /* 0x0000005900577202 */ /* 0x000fe20000000f00 */
[----:B------:R-:W-:-:S02]  /*cdc0*/  IMAD.MOV.U32 R85, RZ, RZ, R88 ;  /* 0x000000ffff557224 */ /* 0x000fc400078e0058 */
[----:B0-2---:R-:W-:Y:S05]  /*cdd0*/  CALL.REL.NOINC `($__internal_42_$__cuda_sm70_shflsync_down) ;  /* 0x0000027000007944 */ /* 0x005fea0003c00000 */
[----:B-1----:R-:W-:Y:S01]  /*cde0*/  MOV R89, R86 ;  /* 0x0000005600597202 */ /* 0x002fe20000000f00 */
[----:B------:R-:W-:Y:S01]  /*cdf0*/  IMAD.MOV.U32 R86, RZ, RZ, 0x10 ;  /* 0x00000010ff567424 */ /* 0x000fe200078e00ff */
[----:B------:R-:W-:-:S02]  /*ce00*/  MOV R85, R87 ;  /* 0x0000005700557202 */ /* 0x000fc40000000f00 */
[----:B------:R-:W-:Y:S02]  /*ce10*/  MOV R84, 0xce30 ;  /* 0x0000ce3000547802 */ /* 0x000fe40000000f00 */
[----:B0-2---:R-:W-:Y:S05]  /*ce20*/  CALL.REL.NOINC `($__internal_42_$__cuda_sm70_shflsync_down) ;  /* 0x0000022000007944 */ /* 0x005fea0003c00000 */
[----:B-1----:R-:W-:Y:S01]  /*ce30*/  @!P0 FFMA.FTZ R87, R88, R86, R87 ;  /* 0x0000005658578223 */ /* 0x002fe20000010057 */
[----:B------:R-:W-:Y:S01]  /*ce40*/  HFMA2.MMA R86, -RZ, RZ, 0, 0 ;  /* 0x00000000ff567435 */ /* 0x000fe200000001ff */
[----:B------:R-:W-:Y:S01]  /*ce50*/  @!P0 FMUL.FTZ R88, R89, R88 ;  /* 0x0000005859588220 */ /* 0x000fe20000410000 */
[----:B------:R-:W-:-:S04]  /*ce60*/  MOV R85, 0xce90 ;  /* 0x0000ce9000557802 */ /* 0x000fc80000000f00 */
[----:B------:R-:W-:Y:S02]  /*ce70*/  MOV R84, R88 ;  /* 0x0000005800547202 */ /* 0x000fe40000000f00 */
[----:B0-2---:R-:W-:Y:S05]  /*ce80*/  CALL.REL.NOINC `($__internal_43_$__cuda_sm70_shflsync_idx_p) ;  /* 0x0000024000007944 */ /* 0x005fea0003c00000 */
[----:B-1----:R-:W-:Y:S01]  /*ce90*/  IMAD.MOV.U32 R89, RZ, RZ, R86 ;  /* 0x000000ffff597224 */ /* 0x002fe200078e0056 */
[----:B------:R-:W-:Y:S01]  /*cea0*/  HFMA2.MMA R86, -RZ, RZ, 0, 0 ;  /* 0x00000000ff567435 */ /* 0x000fe200000001ff */
[----:B------:R-:W-:Y:S02]  /*ceb0*/  MOV R84, R87 ;  /* 0x0000005700547202 */ /* 0x000fe40000000f00 */
[----:B------:R-:W-:-:S03]  /*cec0*/  MOV R85, 0xcee0 ;  /* 0x0000cee000557802 */ /* 0x000fc60000000f00 */
[----:B0-2---:R-:W-:Y:S05]  /*ced0*/  CALL.REL.NOINC `($__internal_43_$__cuda_sm70_shflsync_idx_p) ;  /* 0x000001f000007944 */ /* 0x005fea0003c00000 */
[----:B-1----:R-:W-:Y:S01]  /*cee0*/  IMAD.MOV.U32 R156, RZ, RZ, R86 ;  /* 0x000000ffff9c7224 */ /* 0x002fe200078e0056 */
[----:B------:R-:W-:Y:S01]  /*cef0*/  HFMA2.MMA R86, -RZ, RZ, 0, 5.9604644775390625e-08 ;  /* 0x00000001ff567435 */ /* 0x000fe200000001ff */
[----:B------:R-:W-:Y:S02]  /*cf00*/  MOV R85, R88 ;  /* 0x0000005800557202 */ /* 0x000fe40000000f00 */
[----:B------:R-:W-:-:S03]  /*cf10*/  MOV R84, 0xcf30 ;  /* 0x0000cf3000547802 */ /* 0x000fc60000000f00 */
[----:B0-2---:R-:W-:Y:S05]  /*cf20*/  CALL.REL.NOINC `($__internal_42_$__cuda_sm70_shflsync_down) ;  /* 0x0000012000007944 */ /* 0x005fea0003c00000 */
[----:B-1----:R-:W-:Y:S01]  /*cf30*/  IMAD.MOV.U32 R159, RZ, RZ, R86 ;  /* 0x000000ffff9f7224 */ /* 0x002fe200078e0056 */
[----:B------:R-:W-:Y:S01]  /*cf40*/  HFMA2.MMA R86, -RZ, RZ, 0, 5.9604644775390625e-08 ;  /* 0x00000001ff567435 */ /* 0x000fe200000001ff */
[----:B------:R-:W-:-:S02]  /*cf50*/  MOV R85, R87 ;  /* 0x0000005700557202 */ /* 0x000fc40000000f00 */
[----:B------:R-:W-:-:S03]  /*cf60*/  MOV R84, 0xcf80 ;  /* 0x0000cf8000547802 */ /* 0x000fc60000000f00 */
[----:B0-2---:R-:W-:Y:S05]  /*cf70*/  CALL.REL.NOINC `($__internal_42_$__cuda_sm70_shflsync_down) ;  /* 0x000000d000007944 */ /* 0x005fea0003c00000 */
[----:B-1----:R-:W-:Y:S01]  /*cf80*/  IMAD.MOV.U32 R88, RZ, RZ, R86 ;  /* 0x000000ffff587224 */ /* 0x002fe200078e0056 */
[----:B------:R-:W-:Y:S01]  /*cf90*/  MOV R87, R159 ;  /* 0x0000009f00577202 */ /* 0x000fe20000000f00 */
[----:B------:R-:W-:Y:S01]  /*cfa0*/  IMAD.MOV.U32 R86, RZ, RZ, RZ ;  /* 0x000000ffff567224 */ /* 0x000fe200078e00ff */
[----:B------:R-:W-:Y:S02]  /*cfb0*/  MOV R84, R82 ;  /* 0x0000005200547202 */ /* 0x000fe40000000f00 */
[----:B------:R-:W-:Y:S02]  /*cfc0*/  MOV R85, 0xcfe0 ;  /* 0x0000cfe000557802 */ /* 0x000fe40000000f00 */
[----:B0-2---:R-:W-:Y:S05]  /*cfd0*/  CALL.REL.NOINC `($__internal_43_$__cuda_sm70_shflsync_idx_p) ;  /* 0x000000f000007944 */ /* 0x005fea0003c00000 */
[----:B-1----:R-:W-:Y:S01]  /*cfe0*/  MOV R159, R86 ;  /* 0x00000056009f7202 */ /* 0x002fe20000000f00 */
[----:B------:R-:W-:Y:S01]  /*cff0*/  IMAD.MOV.U32 R86, RZ, RZ, RZ ;  /* 0x000000ffff567224 */ /* 0x000fe200078e00ff */
[----:B------:R-:W-:Y:S02]  /*d000*/  MOV R84, R83 ;  /* 0x0000005300547202 */ /* 0x000fe40000000f00 */
[----:B------:R-:W-:Y:S02]  /*d010*/  MOV R85, 0xd030 ;  /* 0x0000d03000557802 */ /* 0x000fe40000000f00 */
[----:B0-2---:R-:W-:Y:S05]  /*d020*/  CALL.REL.NOINC `($__internal_43_$__cuda_sm70_shflsync_idx_p) ;  /* 0x000000a000007944 */ /* 0x005fea0003c00000 */
[----:B-1----:R-:W-:Y:S01]  /*d030*/  MOV R85, R86 ;  /* 0x0000005600557202 */ /* 0x002fe20000000f00 */
[----:B0-2---:R-:W-:Y:S05]  /*d040*/  BRA `(.L_x_1141) ;  /* 0xffffa59000007947 */ /* 0x005fea000383ffff */
        .weak           $__internal_42_$__cuda_sm70_shflsync_down
        .type           $__internal_42_$__cuda_sm70_shflsync_down,@function
        .size           $__internal_42_$__cuda_sm70_shflsync_down,($__internal_43_$__cuda_sm70_shflsync_idx_p - $__internal_42_$__cuda_sm70_shflsync_down)
$__internal_42_$__cuda_sm70_shflsync_down:
[----:B------:R-:W-:Y:S01]  /*d050*/  MOV R95, 0xffffffff ;  /* 0xffffffff005f7802 */ /* 0x000fe20000000f00 */
[----:B------:R-:W-:-:S03]  /*d060*/  IMAD.MOV.U32 R94, RZ, RZ, 0x1f ;  /* 0x0000001fff5e7424 */ /* 0x000fc600078e00ff */
[----:B------:R-:W-:Y:S04]  /*d070*/  WARPSYNC R95 ;  /* 0x0000005f00007348 */ /* 0x000fe80003800000 */
[----:B------:R0:W1:Y:S04]  /*d080*/  SHFL.DOWN PT, R86, R85, R86, R94 ;  /* 0x0800005655567389 */ /* 0x00006800000e005e */
[----:B0-----:R-:W0:Y:S01]  /*d090*/  S2R R95, SR_TID.X ;  /* 0x00000000005f7919 */ /* 0x001e220000002100 */
[----:B------:R-:W-:-:S03]  /*d0a0*/  HFMA2.MMA R85, -RZ, RZ, 0, 0 ;  /* 0x00000000ff557435 */ /* 0x000fc600000001ff */
[----:B------:R-:W2:Y:S03]  /*d0b0*/  S2R R94, SR_LANEID ;  /* 0x00000000005e7919 */ /* 0x000ea60000000000 */
[----:B------:R-:W-:Y:S05]  /*d0c0*/  RET.REL.NODEC R84 `(_Z25selective_scan_bwd_kernelI32Selective_Scan_bwd_kernel_traitsILi128ELi16ELb0ELb1ELb1ELb1ELb0EN3c104HalfEfEEv12SSMParamsBwd) ;  /* 0xffff2f3054007950 */ /* 0x000fea0003c3ffff */
        .weak           $__internal_43_$__cuda_sm70_shflsync_idx_p
        .type           $__internal_43_$__cuda_sm70_shflsync_idx_p,@function
        .size           $__internal_43_$__cuda_sm70_shflsync_idx_p,($__internal_44_$__cuda_sm70_shflsync_up - $__internal_43_$__cuda_sm70_shflsync_idx_p)
$__internal_43_$__cuda_sm70_shflsync_idx_p:
[----:B------:R-:W-:Y:S01]  /*d0d0*/  MOV R95, 0xffffffff ;  /* 0xffffffff005f7802 */ /* 0x000fe20000000f00 */
[----:B------:R-:W-:-:S03]  /*d0e0*/  IMAD.MOV.U32 R94, RZ, RZ, 0x1f ;  /* 0x0000001fff5e7424 */ /* 0x000fc600078e00ff */
[----:B------:R-:W-:Y:S04]  /*d0f0*/  WARPSYNC R95 ;  /* 0x0000005f00007348 */ /* 0x000fe80003800000 */
[----:B------:R0:W1:Y:S04]  /*d100*/  SHFL.IDX PT, R86, R84, R86, R94 ;  /* 0x0000005654567389 */ /* 0x00006800000e005e */
[----:B0-----:R-:W0:Y:S01]  /*d110*/  S2R R95, SR_TID.X ;  /* 0x00000000005f7919 */ /* 0x001e220000002100 */
[----:B------:R-:W-:Y:S01]  /*d120*/  MOV R84, R85 ;  /* 0x0000005500547202 */ /* 0x000fe20000000f00 */
[----:B------:R-:W-:-:S02]  /*d130*/  HFMA2.MMA R85, -RZ, RZ, 0, 0 ;  /* 0x00000000ff557435 */ /* 0x000fc400000001ff */
[----:B------:R-:W2:Y:S04]  /*d140*/  S2R R94, SR_LANEID ;  /* 0x00000000005e7919 */ /* 0x000ea80000000000 */
[----:B------:R-:W-:Y:S05]  /*d150*/  RET.REL.NODEC R84 `(_Z25selective_scan_bwd_kernelI32Selective_Scan_bwd_kernel_traitsILi128ELi16ELb0ELb1ELb1ELb1ELb0EN3c104HalfEfEEv12SSMParamsBwd) ;  /* 0xffff2ea054007950 */ /* 0x000fea0003c3ffff */
        .weak           $__internal_44_$__cuda_sm70_shflsync_up
        .type           $__internal_44_$__cuda_sm70_shflsync_up,@function
        .size           $__internal_44_$__cuda_sm70_shflsync_up,(.L_x_8856 - $__internal_44_$__cuda_sm70_shflsync_up)
$__internal_44_$__cuda_sm70_shflsync_up:
[----:B------:R-:W-:Y:S01]  /*d160*/  IMAD.MOV.U32 R95, RZ, RZ, -0x1 ;  /* 0xffffffffff5f7424 */ /* 0x000fe200078e00ff */
[----:B------:R-:W-:-:S03]  /*d170*/  MOV R94, RZ ;  /* 0x000000ff005e7202 */ /* 0x000fc60000000f00 */
[----:B------:R-:W-:Y:S04]  /*d180*/  WARPSYNC R95 ;  /* 0x0000005f00007348 */ /* 0x000fe80003800000 */
[----:B------:R0:W1:Y:S04]  /*d190*/  SHFL.UP PT, R86, R85, R86, R94 ;  /* 0x0400005655567389 */ /* 0x00006800000e005e */
[----:B0-----:R-:W0:Y:S01]  /*d1a0*/  S2R R95, SR_TID.X ;  /* 0x00000000005f7919 */ /* 0x001e220000002100 */
[----:B------:R-:W-:-:S03]  /*d1b0*/  HFMA2.MMA R85, -RZ, RZ, 0, 0 ;  /* 0x00000000ff557435 */ /* 0x000fc600000001ff */
[----:B------:R-:W2:Y:S03]  /*d1c0*/  S2R R94, SR_LANEID ;  /* 0x00000000005e7919 */ /* 0x000ea60000000000 */
[----:B------:R-:W-:Y:S05]  /*d1d0*/  RET.REL.NODEC R84 `(_Z25selective_scan_bwd_kernelI32Selective_Scan_bwd_kernel_traitsILi128ELi16ELb0ELb1ELb1ELb1ELb0EN3c104HalfEfEEv12SSMParamsBwd) ;  /* 0xffff2e2054007950 */ /* 0x000fea0003c3ffff */
.L_x_1142:
        /* <DEDUP_REMOVED lines=10> */
.L_x_8856:


//--------------------- .text._Z25selective_scan_bwd_kernelI32Selective_Scan_bwd_kernel_traitsILi128ELi16ELb0ELb1ELb1ELb1ELb1EN3c104HalfEfEEv12SSMParamsBwd --------------------------
	.section	.text._Z25selective_scan_bwd_kernelI32Selective_Scan_bwd_kernel_traitsILi128ELi16ELb0ELb1ELb1ELb1ELb1EN3c104HalfEfEEv12SSMParamsBwd,"ax",@progbits
	.sectioninfo	@"SHI_REGISTERS=168"
	.align	128
        .global         _Z25selective_scan_bwd_kernelI32Selective_Scan_bwd_kernel_traitsILi128ELi16ELb0ELb1ELb1ELb1ELb1EN3c104HalfEfEEv12SSMParamsBwd
        .type           _Z25selective_scan_bwd_kernelI32Selective_Scan_bwd_kernel_traitsILi128ELi16ELb0ELb1ELb1ELb1ELb1EN3c104HalfEfEEv12SSMParamsBwd,@function
        .size           _Z25selective_scan_bwd_kernelI32Selective_Scan_bwd_kernel_traitsILi128ELi16ELb0ELb1ELb1ELb1ELb1EN3c104HalfEfEEv12SSMParamsBwd,(.L_x_8859 - _Z25selective_scan_bwd_kernelI32Selective_Scan_bwd_kernel_traitsILi128ELi16ELb0ELb1ELb1ELb1ELb1EN3c104HalfEfEEv12SSMParamsBwd)
        .other          _Z25selective_scan_bwd_kernelI32Selective_Scan_bwd_kernel_traitsILi128ELi16ELb0ELb1ELb1ELb1ELb1EN3c104HalfEfEEv12SSMParamsBwd,@"STO_CUDA_ENTRY STV_DEFAULT"
_Z25selective_scan_bwd_kernelI32Selective_Scan_bwd_kernel_traitsILi128ELi16ELb0ELb1ELb1ELb1ELb1EN3c104HalfEfEEv12SSMParamsBwd:
.text._Z25selective_scan_bwd_kernelI32Selective_Scan_bwd_kernel_traitsILi128ELi16ELb0ELb1ELb1ELb1ELb1EN3c104HalfEfEEv12SSMParamsBwd:
        /* <DEDUP_REMOVED lines=26> */
[----:B------:R-:W0:Y:S01]  /*01a0*/  R2UR UR34, R6 ;  /* 0x00000000062273c2 */ /* 0x000e2200000e0000 */
[----:B------:R-:W-:Y:S01]  /*01b0*/  ULDC.64 UR4, c[0x0][0x260] ;  /* 0x0000980000047ab9 */ /* 0x000fe20000000a00 */
[----:B------:R-:W-:-:S02]  /*01c0*/  MOV R5, UR7 ;  /* 0x0000000700057c02 */ /* 0x000fc40008000f00 */
        /* <DEDUP_REMOVED lines=148> */
[----:B------:R-:W-:Y:S01]  /*0b10*/  UMOV UR6, URZ ;  /* 0x0000003f00067c82 */ /* 0x000fe20008000000 */
[----:B---3--:R-:W-:Y:S01]  /*0b20*/  IMAD.SHL.U32 R0, R95, 0x10, RZ ;  /* 0x000000105f007824 */ /* 0x008fe200078e00ff */
[----:B-1----:R-:W-:-:S04]  /*0b30*/  SHF.R.S32.HI R2, RZ, 0x1f, R95 ;  /* 0x0000001fff027819 */ /* 0x002fc8000001145f */
[----:B------:R-:W-:Y:S02]  /*0b40*/  LOP3.LUT R0, R0, 0xfffffe00, RZ, 0xc0, !PT ;  /* 0xfffffe0000007812 */ /* 0x000fe400078ec0ff */
[----:B------:R-:W-:Y:S02]  /*0b50*/  LEA.HI R2, R2, R95, RZ, 0x5 ;  /* 0x0000005f02027211 */ /* 0x000fe400078f28ff */
[----:B------:R-:W-:Y:S02]  /*0b60*/  LOP3.LUT R78, R0, 0x1f, R95, 0xf8, !PT ;  /* 0x0000001f004e7812 */ /* 0x000fe400078ef85f */
[----:B------:R-:W-:Y:S02]  /*0b70*/  SHF.R.S32.HI R0, RZ, 0x5, R2 ;  /* 0x00000005ff007819 */ /* 0x000fe40000011402 */
[----:B------:R-:W-:Y:S02]  /*0b80*/  SHF.R.S32.HI R79, RZ, 0x1f, R78 ;  /* 0x0000001fff4f7819 */ /* 0x000fe4000001144e */
        /* <DEDUP_REMOVED lines=14> */
[----:B----4-:R-:W-:Y:S02]  /*0c70*/  LOP3.LUT R136, R78, 0x1e0, RZ, 0xfc, !PT ;  /* 0x000001e04e887812 */ /* 0x010fe400078efcff */
.L_x_1234:
        /* <DEDUP_REMOVED lines=13> */
[----:B------:R-:W-:Y:S02]  /*0d50*/  ISETP.GE.AND P2, PT, R78, UR7, PT ;  /* 0x000000074e007c0c */ /* 0x000fe4000bf46270 */
[----:B------:R-:W-:Y:S02]  /*0d60*/  ISETP.GE.AND P1, PT, R93, UR7, PT ;  /* 0x000000075d007c0c */ /* 0x000fe4000bf26270 */
[----:B------:R-:W-:Y:S02]  /*0d70*/  ISETP.GE.AND P0, PT, R92, UR7, PT ;  /* 0x000000075c007c0c */ /* 0x000fe4000bf06270 */
[----:B------:R-:W-:-:S02]  /*0d80*/  ISETP.GE.AND P4, PT, R91, UR7, PT ;  /* 0x000000075b007c0c */ /* 0x000fc4000bf86270 */
[----:B------:R-:W-:Y:S02]  /*0d90*/  ISETP.GE.AND P6, PT, R90, UR7, PT ;  /* 0x000000075a007c0c */ /* 0x000fe4000bfc6270 */
[----:B------:R-:W-:Y:S02]  /*0da0*/  ISETP.GE.AND P5, PT, R89, UR7, PT ;  /* 0x0000000759007c0c */ /* 0x000fe4000bfa6270 */
[----:B------:R-:W-:Y:S01]  /*0db0*/  ISETP.GE.AND P3, PT, R88, UR7, PT ;  /* 0x0000000758007c0c */ /* 0x000fe2000bf66270 */
[----:B------:R1:W3:Y:S01]  /*0dc0*/  @!P2 LDG.E.U16 R0, [R2.64] ;  /* 0x000000280200a981 */ /* 0x0002e2000c1e1500 */
[----:B------:R-:W-:Y:S02]  /*0dd0*/  ISETP.GE.AND P2, PT, R77, UR7, PT ;  /* 0x000000074d007c0c */ /* 0x000fe4000bf46270 */
[----:B------:R-:W-:Y:S01]  /*0de0*/  PRMT R9, RZ, 0x7610, R9 ;  /* 0x00007610ff097816 */ /* 0x000fe20000000009 */
[----:B------:R1:W4:Y:S01]  /*0df0*/  @!P1 LDG.E.U16 R5, [R2.64+0x40] ;  /* 0x0000402802059981 */ /* 0x000322000c1e1500 */
[----:B------:R-:W-:-:S02]  /*0e00*/  ISETP.GE.AND P1, PT, R76, UR7, PT ;  /* 0x000000074c007c0c */ /* 0x000fc4000bf26270 */
[----:B------:R-:W-:Y:S01]  /*0e10*/  PRMT R8, RZ, 0x7610, R8 ;  /* 0x00007610ff087816 */ /* 0x000fe20000000008 */
[----:B------:R1:W5:Y:S01]  /*0e20*/  @!P0 LDG.E.U16 R4, [R2.64+0x80] ;  /* 0x0000802802048981 */ /* 0x000362000c1e1500 */
[----:B------:R-:W-:Y:S02]  /*0e30*/  PRMT R11, RZ, 0x7610, R11 ;  /* 0x00007610ff0b7816 */ /* 0x000fe4000000000b */
[----:B------:R-:W-:Y:S01]  /*0e40*/  PRMT R10, RZ, 0x7610, R10 ;  /* 0x00007610ff0a7816 */ /* 0x000fe2000000000a */
[----:B--2---:R1:W2:Y:S01]  /*0e50*/  @!P4 LDG.E.U16 R7, [R2.64+0xc0] ;  /* 0x0000c0280207c981 */ /* 0x0042a2000c1e1500 */
[----:B------:R-:W-:Y:S02]  /*0e60*/  ISETP.GE.AND P0, PT, R75, UR7, PT ;  /* 0x000000074b007c0c */ /* 0x000fe4000bf06270 */
[----:B------:R-:W-:Y:S01]  /*0e70*/  ISETP.GE.AND P4, PT, R132, UR7, PT ;  /* 0x0000000784007c0c */ /* 0x000fe2000bf86270 */
[----:B------:R1:W2:Y:S01]  /*0e80*/  @!P6 LDG.E.U16 R6, [R2.64+0x100] ;  /* 0x000100280206e981 */ /* 0x0002a2000c1e1500 */
[----:B------:R-:W-:-:S02]  /*0e90*/  ISETP.GE.AND P6, PT, R133, UR7, PT ;  /* 0x0000000785007c0c */ /* 0x000fc4000bfc6270 */
[----:B------:R-:W-:Y:S01]  /*0ea0*/  PRMT R13, RZ, 0x7610, R13 ;  /* 0x00007610ff0d7816 */ /* 0x000fe2000000000d */
[----:B------:R1:W2:Y:S01]  /*0eb0*/  @!P5 LDG.E.U16 R9, [R2.64+0x140] ;  /* 0x000140280209d981 */ /* 0x0002a2000c1e1500 */
[----:B------:R-:W-:Y:S02]  /*0ec0*/  ISETP.GE.AND P5, PT, R139, UR7, PT ;  /* 0x000000078b007c0c */ /* 0x000fe4000bfa6270 */
[----:B------:R-:W-:Y:S01]  /*0ed0*/  PRMT R12, RZ, 0x7610, R12 ;  /* 0x00007610ff0c7816 */ /* 0x000fe2000000000c */
[----:B------:R1:W2:Y:S01]  /*0ee0*/  @!P3 LDG.E.U16 R8, [R2.64+0x180] ;  /* 0x000180280208b981 */ /* 0x0002a2000c1e1500 */
[----:B------:R-:W-:-:S03]  /*0ef0*/  ISETP.GE.AND P3, PT, R138, UR7, PT ;  /* 0x000000078a007c0c */ /* 0x000fc6000bf66270 */
[----:B------:R1:W2:Y:S01]  /*0f00*/  @!P2 LDG.E.U16 R11, [R2.64+0x1c0] ;  /* 0x0001c028020ba981 */ /* 0x0002a2000c1e1500 */
[----:B------:R-:W-:-:S03]  /*0f10*/  ISETP.GE.AND P2, PT, R137, UR7, PT ;  /* 0x0000000789007c0c */ /* 0x000fc6000bf46270 */
[----:B------:R1:W2:Y:S01]  /*0f20*/  @!P1 LDG.E.U16 R10, [R2.64+0x200] ;  /* 0x00020028020a9981 */ /* 0x0002a2000c1e1500 */
[----:B------:R-:W-:Y:S02]  /*0f30*/  ISETP.GE.AND P1, PT, R136, UR7, PT ;  /* 0x0000000788007c0c */ /* 0x000fe4000bf26270 */
[----:B------:R-:W-:Y:S01]  /*0f40*/  PRMT R15, RZ, 0x7610, R15 ;  /* 0x00007610ff0f7816 */ /* 0x000fe2000000000f */
[----:B------:R1:W2:Y:S01]  /*0f50*/  @!P0 LDG.E.U16 R13, [R2.64+0x240] ;  /* 0x00024028020d8981 */ /* 0x0002a2000c1e1500 */
[----:B------:R-:W-:Y:S02]  /*0f60*/  PRMT R14, RZ, 0x7610, R14 ;  /* 0x00007610ff0e7816 */ /* 0x000fe4000000000e */
[----:B------:R-:W-:Y:S01]  /*0f70*/  PRMT R17, RZ, 0x7610, R17 ;  /* 0x00007610ff117816 */ /* 0x000fe20000000011 */
[----:B------:R1:W2:Y:S01]  /*0f80*/  @!P4 LDG.E.U16 R12, [R2.64+0x280] ;  /* 0x00028028020cc981 */ /* 0x0002a2000c1e1500 */
[----:B------:R-:W-:Y:S02]  /*0f90*/  PRMT R16, RZ, 0x7610, R16 ;  /* 0x00007610ff107816 */ /* 0x000fe40000000010 */
[----:B------:R-:W-:Y:S01]  /*0fa0*/  PRMT R19, RZ, 0x7610, R19 ;  /* 0x00007610ff137816 */ /* 0x000fe20000000013 */
        /* <DEDUP_REMOVED lines=14> */
[C---:B------:R-:W-:Y:S02]  /*1090*/  IADD3 R31, R18.reuse, 0xc0, RZ ;  /* 0x000000c0121f7810 */ /* 0x040fe40007ffe0ff */
[-C--:B------:R-:W-:Y:S02]  /*10a0*/  LEA.HI.SX32 R21, R21, R18.reuse, 0x1b ;  /* 0x0000001215157211 */ /* 0x080fe400078fdaff */
[-C--:B------:R-:W-:Y:S02]  /*10b0*/  LEA.HI.SX32 R23, R23, R18.reuse, 0x1b ;  /* 0x0000001217177211 */ /* 0x080fe400078fdaff */
[----:B------:R-:W-:Y:S01]  /*10c0*/  LEA.HI.SX32 R25, R25, R18, 0x1b ;  /* 0x0000001219197211 */ /* 0x000fe200078fdaff */
[----:B------:R-:W-:Y:S01]  /*10d0*/  IMAD.SHL.U32 R73, R73, 0x2, RZ ;  /* 0x0000000249497824 */ /* 0x000fe200078e00ff */
[C---:B-1----:R-:W-:Y:S02]  /*10e0*/  IADD3 R3, R18.reuse, 0xe0, RZ ;  /* 0x000000e012037810 */ /* 0x042fe40007ffe0ff */
        /* <DEDUP_REMOVED lines=36> */
[----:B------:R-:W-:Y:S02]  /*1330*/  SHF.L.U64.HI R36, R78, 0x1, R79 ;  /* 0x000000014e247819 */ /* 0x000fe4000001024f */
[----:B------:R-:W-:-:S04]  /*1340*/  IADD3 R142, P0, R38, UR18, RZ ;  /* 0x00000012268e7c10 */ /* 0x000fc8000ff1e0ff */
[----:B------:R-:W-:Y:S02]  /*1350*/  IADD3.X R143, R36, UR19, RZ, P0, !PT ;  /* 0x00000013248f7c10 */ /* 0x000fe400087fe4ff */
[----:B------:R-:W-:Y:S02]  /*1360*/  ISETP.GE.AND P0, PT, R93, UR7, PT ;  /* 0x000000075d007c0c */ /* 0x000fe4000bf06270 */
[----:B------:R-:W-:Y:S02]  /*1370*/  PRMT R33, RZ, 0x7610, R33 ;  /* 0x00007610ff217816 */ /* 0x000fe40000000021 */
[----:B------:R-:W-:Y:S02]  /*1380*/  PRMT R39, RZ, 0x7610, R39 ;  /* 0x00007610ff277816 */ /* 0x000fe40000000027 */
[----:B------:R-:W-:Y:S02]  /*1390*/  LEA R2, P1, R78, UR20, 0x1 ;  /* 0x000000144e027c11 */ /* 0x000fe4000f8208ff */
        /* <DEDUP_REMOVED lines=12> */
[----:B---3--:R1:W-:Y:S04]  /*1460*/  STS.U16 [R73], R0 ;  /* 0x0000000049007388 */ /* 0x0083e80000000400 */
[----:B----4-:R3:W-:Y:S04]  /*1470*/  STS.U16 [R72+0x40], R5 ;  /* 0x0000400548007388 */ /* 0x0107e80000000400 */
[----:B-----5:R-:W-:Y:S04]  /*1480*/  STS.U16 [R71+0x80], R4 ;  /* 0x0000800447007388 */ /* 0x020fe80000000400 */
[----:B--2---:R2:W-:Y:S04]  /*1490*/  STS.U16 [R70+0xc0], R7 ;  /* 0x0000c00746007388 */ /* 0x0045e80000000400 */
[----:B------:R-:W-:Y:S04]  /*14a0*/  STS.U16 [R69+0x100], R6 ;  /* 0x0001000645007388 */ /* 0x000fe80000000400 */
[----:B------:R4:W-:Y:S04]  /*14b0*/  STS.U16 [R68+0x140], R9 ;  /* 0x0001400944007388 */ /* 0x0009e80000000400 */
[----:B------:R-:W-:Y:S04]  /*14c0*/  STS.U16 [R67+0x180], R8 ;  /* 0x0001800843007388 */ /* 0x000fe80000000400 */
[----:B------:R5:W-:Y:S04]  /*14d0*/  STS.U16 [R66+0x1c0], R11 ;  /* 0x0001c00b42007388 */ /* 0x000be80000000400 */
[----:B------:R-:W-:Y:S01]  /*14e0*/  STS.U16 [R65+0x200], R10 ;  /* 0x0002000a41007388 */ /* 0x000fe20000000400 */
[----:B-1----:R-:W-:-:S03]  /*14f0*/  LEA R0, R94, R74, 0x4 ;  /* 0x0000004a5e007211 */ /* 0x002fc600078e20ff */
[----:B------:R1:W-:Y:S04]  /*1500*/  STS.U16 [R64+0x240], R13 ;  /* 0x0002400d40007388 */ /* 0x0003e80000000400 */
[----:B------:R-:W-:Y:S04]  /*1510*/  STS.U16 [R63+0x280], R12 ;  /* 0x0002800c3f007388 */ /* 0x000fe80000000400 */
[----:B------:R0:W-:Y:S04]  /*1520*/  STS.U16 [R62+0x2c0], R15 ;  /* 0x0002c00f3e007388 */ /* 0x0001e80000000400 */
[----:B------:R-:W-:Y:S01]  /*1530*/  STS.U16 [R61+0x300], R14 ;  /* 0x0003000e3d007388 */ /* 0x000fe20000000400 */
[----:B------:R-:W-:-:S03]  /*1540*/  IADD3 R3, R0, 0x1, RZ ;  /* 0x0000000100037810 */ /* 0x000fc60007ffe0ff */
[----:B------:R0:W-:Y:S01]  /*1550*/  STS.U16 [R60+0x340], R17 ;  /* 0x000340113c007388 */ /* 0x0001e20000000400 */
[----:B---3--:R-:W-:-:S03]  /*1560*/  IADD3 R5, R0, 0x2, RZ ;  /* 0x0000000200057810 */ /* 0x008fc60007ffe0ff */
[----:B------:R-:W-:Y:S01]  /*1570*/  STS.U16 [R59+0x380], R16 ;  /* 0x000380103b007388 */ /* 0x000fe20000000400 */
[C---:B--2---:R-:W-:Y:S02]  /*1580*/  IADD3 R7, R0.reuse, 0x3, RZ ;  /* 0x0000000300077810 */ /* 0x044fe40007ffe0ff */
[C---:B----4-:R-:W-:Y:S01]  /*1590*/  IADD3 R9, R0.reuse, 0x4, RZ ;  /* 0x0000000400097810 */ /* 0x050fe20007ffe0ff */
[----:B------:R2:W-:Y:S01]  /*15a0*/  STS.U16 [R58+0x3c0], R19 ;  /* 0x0003c0133a007388 */ /* 0x0005e20000000400 */
[C---:B-----5:R-:W-:Y:S02]  /*15b0*/  IADD3 R11, R0.reuse, 0x5, RZ ;  /* 0x00000005000b7810 */ /* 0x060fe40007ffe0ff */
[C---:B-1----:R-:W-:Y:S02]  /*15c0*/  IADD3 R13, R0.reuse, 0x6, RZ ;  /* 0x00000006000d7810 */ /* 0x042fe40007ffe0ff */
[C---:B0-----:R-:W-:Y:S02]  /*15d0*/  IADD3 R15, R0.reuse, 0x7, RZ ;  /* 0x00000007000f7810 */ /* 0x041fe40007ffe0ff */
[----:B------:R-:W-:-:S02]  /*15e0*/  IADD3 R17, R0, 0x8, RZ ;  /* 0x0000000800117810 */ /* 0x000fc40007ffe0ff */
[C---:B------:R-:W-:Y:S02]  /*15f0*/  IADD3 R21, R0.reuse, 0xa, RZ ;  /* 0x0000000a00157810 */ /* 0x040fe40007ffe0ff */
[C---:B--2---:R-:W-:Y:S02]  /*1600*/  IADD3 R19, R0.reuse, 0x9, RZ ;  /* 0x0000000900137810 */ /* 0x044fe40007ffe0ff */
[C---:B------:R-:W-:Y:S02]  /*1610*/  IADD3 R23, R0.reuse, 0xb, RZ ;  /* 0x0000000b00177810 */ /* 0x040fe40007ffe0ff */
[C---:B------:R-:W-:Y:S02]  /*1620*/  IADD3 R25, R0.reuse, 0xc, RZ ;  /* 0x0000000c00197810 */ /* 0x040fe40007ffe0ff */
[C---:B------:R-:W-:Y:S02]  /*1630*/  IADD3 R27, R0.reuse, 0xd, RZ ;  /* 0x0000000d001b7810 */ /* 0x040fe40007ffe0ff */
[----:B------:R-:W-:-:S02]  /*1640*/  IADD3 R29, R0, 0xe, RZ ;  /* 0x0000000e001d7810 */ /* 0x000fc40007ffe0ff */
[----:B------:R-:W-:Y:S02]  /*1650*/  IADD3 R31, R0, 0xf, RZ ;  /* 0x0000000f001f7810 */ /* 0x000fe40007ffe0ff */
[-C--:B------:R-:W-:Y:S02]  /*1660*/  LEA.HI.SX32 R118, R3, R0.reuse, 0x1b ;  /* 0x0000000003767211 */ /* 0x080fe400078fdaff */
[-C--:B------:R-:W-:Y:S02]  /*1670*/  LEA.HI.SX32 R5, R5, R0.reuse, 0x1b ;  /* 0x0000000005057211 */ /* 0x080fe400078fdaff */
        /* <DEDUP_REMOVED lines=13> */
[----:B------:R-:W-:Y:S01]  /*1750*/  LEA.HI.SX32 R0, R0, R0, 0x1b ;  /* 0x0000000000007211 */ /* 0x000fe200078fdaff */
[----:B------:R-:W-:Y:S01]  /*1760*/  IMAD.SHL.U32 R116, R7, 0x2, RZ ;  /* 0x0000000207747824 */ /* 0x000fe200078e00ff */
[----:B------:R-:W-:Y:S01]  /*1770*/  SHF.L.U32 R118, R118, 0x1, RZ ;  /* 0x0000000176767819 */ /* 0x000fe200000006ff */
        /* <DEDUP_REMOVED lines=10> */
[----:B------:R-:W-:-:S06]  /*1820*/  NOP ;  /* 0x0000000000007918 */ /* 0x000fcc0000000000 */
[----:B------:R-:W-:Y:S01]  /*1830*/  SHF.L.U32 R54, R21, 0x1, RZ ;  /* 0x0000000115367819 */ /* 0x000fe200000006ff */
[----:B------:R-:W0:Y:S01]  /*1840*/  LDS.U16 R153, [R57] ;  /* 0x0000000039997984 */ /* 0x000e220000000400 */
[----:B------:R-:W-:Y:S02]  /*1850*/  SHF.L.U32 R53, R23, 0x1, RZ ;  /* 0x0000000117357819 */ /* 0x000fe400000006ff */
[----:B------:R-:W-:Y:S01]  /*1860*/  SHF.L.U32 R51, R27, 0x1, RZ ;  /* 0x000000011b337819 */ /* 0x000fe200000006ff */
[----:B------:R-:W1:Y:S01]  /*1870*/  LDS.U16 R152, [R118+0x2] ;  /* 0x0000020076987984 */ /* 0x000e620000000400 */
[----:B------:R-:W-:-:S03]  /*1880*/  SHF.L.U32 R50, R29, 0x1, RZ ;  /* 0x000000011d327819 */ /* 0x000fc600000006ff */
        /* <DEDUP_REMOVED lines=15> */
[----:B------:R-:W-:-:S02]  /*1980*/  LEA.HI.X R3, R78, UR21, R79, 0x1, P1 ;  /* 0x000000154e037c11 */ /* 0x000fc400088f0c4f */
[----:B------:R-:W-:-:S03]  /*1990*/  ISETP.GE.AND P1, PT, R78, UR7, PT ;  /* 0x000000074e007c0c */ /* 0x000fc6000bf26270 */
[----:B------:R-:W2:Y:S01]  /*19a0*/  @!P0 LDG.E.U16 R33, [R142.64+0x40] ;  /* 0x000040288e218981 */ /* 0x000ea2000c1e1500 */
[----:B------:R-:W-:Y:S02]  /*19b0*/  ISETP.GE.AND P0, PT, R77, UR7, PT ;  /* 0x000000074d007c0c */ /* 0x000fe4000bf06270 */
[----:B------:R-:W-:Y:S01]  /*19c0*/  PRMT R12, RZ, 0x7610, R12 ;  /* 0x00007610ff0c7816 */ /* 0x000fe2000000000c */
[----:B------:R-:W3:Y:S01]  /*19d0*/  @!P3 LDG.E.U16 R35, [R142.64+0xc0] ;  /* 0x0000c0288e23b981 */ /* 0x000ee2000c1e1500 */
[----:B------:R-:W-:Y:S02]  /*19e0*/  PRMT R4, RZ, 0x7610, R4 ;  /* 0x00007610ff047816 */ /* 0x000fe40000000004 */
[----:B------:R-:W-:Y:S01]  /*19f0*/  PRMT R6, RZ, 0x7610, R6 ;  /* 0x00007610ff067816 */ /* 0x000fe20000000006 */
[----:B------:R-:W4:Y:S06]  /*1a00*/  @!P6 LDG.E.U16 R37, [R142.64+0x140] ;  /* 0x000140288e25e981 */ /* 0x000f2c000c1e1500 */
[----:B------:R-:W5:Y:S01]  /*1a10*/  @!P0 LDG.E.U16 R39, [R142.64+0x1c0] ;  /* 0x0001c0288e278981 */ /* 0x000f62000c1e1500 */
[----:B------:R-:W-:-:S02]  /*1a20*/  ISETP.GE.AND P0, PT, R76, UR7, PT ;  /* 0x000000074c007c0c */ /* 0x000fc4000bf06270 */
[----:B------:R-:W-:Y:S01]  /*1a30*/  PRMT R10, RZ, 0x7610, R10 ;  /* 0x00007610ff0a7816 */ /* 0x000fe2000000000a */
[----:B------:R-:W2:Y:S01]  /*1a40*/  @!P1 LDG.E.U16 R4, [R142.64] ;  /* 0x000000288e049981 */ /* 0x000ea2000c1e1500 */
[----:B------:R-:W-:Y:S02]  /*1a50*/  PRMT R8, RZ, 0x7610, R8 ;  /* 0x00007610ff087816 */ /* 0x000fe40000000008 */
[----:B------:R-:W-:Y:S01]  /*1a60*/  ISETP.GE.AND P1, PT, R132, UR7, PT ;  /* 0x0000000784007c0c */ /* 0x000fe2000bf26270 */
[----:B------:R-:W3:Y:S01]  /*1a70*/  @!P2 LDG.E.U16 R6, [R142.64+0x80] ;  /* 0x000080288e06a981 */ /* 0x000ee2000c1e1500 */
[----:B------:R-:W-:Y:S02]  /*1a80*/  ISETP.GE.AND P2, PT, R133, UR7, PT ;  /* 0x0000000785007c0c */ /* 0x000fe4000bf46270 */
[----:B------:R-:W-:Y:S01]  /*1a90*/  ISETP.GE.AND P3, PT, R139, UR7, PT ;  /* 0x000000078b007c0c */ /* 0x000fe2000bf66270 */
[----:B------:R-:W3:Y:S04]  /*1aa0*/  @!P4 LDG.E.U16 R10, [R142.64+0x180] ;  /* 0x000180288e0ac981 */ /* 0x000ee8000c1e1500 */
[----:B------:R-:W4:Y:S01]  /*1ab0*/  @!P0 LDG.E.U16 R12, [R142.64+0x200] ;  /* 0x000200288e0c8981 */ /* 0x000f22000c1e1500 */
[----:B------:R-:W-:-:S02]  /*1ac0*/  ISETP.GE.AND P0, PT, R75, UR7, PT ;  /* 0x000000074b007c0c */ /* 0x000fc4000bf06270 */
[----:B------:R-:W-:Y:S01]  /*1ad0*/  ISETP.GE.AND P4, PT, R138, UR7, PT ;  /* 0x000000078a007c0c */ /* 0x000fe2000bf86270 */
[----:B------:R-:W4:Y:S01]  /*1ae0*/  @!P5 LDG.E.U16 R8, [R142.64+0x100] ;  /* 0x000100288e08d981 */ /* 0x000f22000c1e1500 */
[----:B------:R-:W-:Y:S02]  /*1af0*/  ISETP.GE.AND P5, PT, R137, UR7, PT ;  /* 0x0000000789007c0c */ /* 0x000fe4000bfa6270 */
[----:B------:R-:W-:Y:S01]  /*1b00*/  ISETP.GE.AND P6, PT, R136, UR7, PT ;  /* 0x0000000788007c0c */ /* 0x000fe2000bfc6270 */
[----:B------:R-:W5:Y:S01]  /*1b10*/  @!P2 LDG.E.U16 R43, [R142.64+0x2c0] ;  /* 0x0002c0288e2ba981 */ /* 0x000f62000c1e1500 */
[----:B------:R-:W-:Y:S02]  /*1b20*/  PRMT R14, RZ, 0x7610, R14 ;  /* 0x00007610ff0e7816 */ /* 0x000fe4000000000e */
[----:B------:R-:W-:-:S03]  /*1b30*/  PRMT R16, RZ, 0x7610, R16 ;  /* 0x00007610ff107816 */ /* 0x000fc60000000010 */
[----:B------:R-:W5:Y:S04]  /*1b40*/  @!P0 LDG.E.U16 R41, [R142.64+0x240] ;  /* 0x000240288e298981 */ /* 0x000f68000c1e1500 */
        /* <DEDUP_REMOVED lines=23> */
[----:B------:R2:W-:Y:S04]  /*1cc0*/  STS.U16 [R72+0x40], R33 ;  /* 0x0000402148007388 */ /* 0x0005e80000000400 */
[----:B---3--:R-:W-:Y:S04]  /*1cd0*/  STS.U16 [R71+0x80], R6 ;  /* 0x0000800647007388 */ /* 0x008fe80000000400 */
[----:B------:R-:W-:Y:S04]  /*1ce0*/  STS.U16 [R70+0xc0], R35 ;  /* 0x0000c02346007388 */ /* 0x000fe80000000400 */
[----:B----4-:R-:W-:Y:S04]  /*1cf0*/  STS.U16 [R69+0x100], R8 ;  /* 0x0001000845007388 */ /* 0x010fe80000000400 */
[----:B------:R-:W-:Y:S04]  /*1d00*/  STS.U16 [R68+0x140], R37 ;  /* 0x0001402544007388 */ /* 0x000fe80000000400 */
[----:B------:R-:W-:Y:S04]  /*1d10*/  STS.U16 [R67+0x180], R10 ;  /* 0x0001800a43007388 */ /* 0x000fe80000000400 */
        /* <DEDUP_REMOVED lines=10> */
[----:B------:R-:W3:Y:S04]  /*1dc0*/  LDS.U16 R10, [R57] ;  /* 0x00000000390a7984 */ /* 0x000ee80000000400 */
[----:B------:R-:W4:Y:S04]  /*1dd0*/  LDS.U16 R11, [R118+0x2] ;  /* 0x00000200760b7984 */ /* 0x000f280000000400 */
[----:B------:R-:W2:Y:S04]  /*1de0*/  LDS.U16 R12, [R117+0x4] ;  /* 0x00000400750c7984 */ /* 0x000ea80000000400 */
[----:B------:R-:W0:Y:S04]  /*1df0*/  LDS.U16 R13, [R116+0x6] ;  /* 0x00000600740d7984 */ /* 0x000e280000000400 */
[----:B------:R-:W0:Y:S04]  /*1e00*/  LDS.U16 R14, [R115+0x8] ;  /* 0x00000800730e7984 */ /* 0x000e280000000400 */
[----:B------:R-:W0:Y:S04]  /*1e10*/  LDS.U16 R15, [R114+0xa] ;  /* 0x00000a00720f7984 */ /* 0x000e280000000400 */
[----:B------:R-:W0:Y:S04]  /*1e20*/  LDS.U16 R16, [R113+0xc] ;  /* 0x00000c0071107984 */ /* 0x000e280000000400 */
        /* <DEDUP_REMOVED lines=13> */
[----:B------:R-:W-:Y:S02]  /*1f00*/  ISETP.GE.AND P1, PT, R91, UR7, PT ;  /* 0x000000075b007c0c */ /* 0x000fe4000bf26270 */
[----:B--2---:R-:W-:Y:S01]  /*1f10*/  PRMT R33, RZ, 0x7610, R33 ;  /* 0x00007610ff217816 */ /* 0x004fe20000000021 */
[----:B------:R-:W2:Y:S04]  /*1f20*/  @!P3 LDG.E.U16 R32, [R2.64+0x300] ;  /* 0x000300280220b981 */ /* 0x000ea8000c1e1500 */
[----:B------:R-:W2:Y:S04]  /*1f30*/  @!P4 LDG.E.U16 R31, [R2.64+0x340] ;  /* 0x00034028021fc981 */ /* 0x000ea8000c1e1500 */
[----:B------:R-:W2:Y:S01]  /*1f40*/  @!P0 LDG.E.U16 R22, [R2.64+0x80] ;  /* 0x0000802802168981 */ /* 0x000ea2000c1e1500 */
[----:B------:R-:W-:-:S03]  /*1f50*/  ISETP.GE.AND P0, PT, R90, UR7, PT ;  /* 0x000000075a007c0c */ /* 0x000fc6000bf06270 */
[----:B------:R-:W2:Y:S01]  /*1f60*/  @!P1 LDG.E.U16 R21, [R2.64+0xc0] ;  /* 0x0000c02802159981 */ /* 0x000ea2000c1e1500 */
[----:B------:R-:W-:-:S03]  /*1f70*/  ISETP.GE.AND P1, PT, R89, UR7, PT ;  /* 0x0000000759007c0c */ /* 0x000fc6000bf26270 */
[----:B------:R-:W2:Y:S04]  /*1f80*/  @!P5 LDG.E.U16 R34, [R2.64+0x380] ;  /* 0x000380280222d981 */ /* 0x000ea8000c1e1500 */
[----:B------:R-:W2:Y:S04]  /*1f90*/  @!P6 LDG.E.U16 R33, [R2.64+0x3c0] ;  /* 0x0003c0280221e981 */ /* 0x000ea8000c1e1500 */
[----:B------:R-:W2:Y:S01]  /*1fa0*/  @!P0 LDG.E.U16 R24, [R2.64+0x100] ;  /* 0x0001002802188981 */ /* 0x000ea2000c1e1500 */
[----:B------:R-:W-:-:S03]  /*1fb0*/  ISETP.GE.AND P0, PT, R88, UR7, PT ;  /* 0x0000000758007c0c */ /* 0x000fc6000bf06270 */
[----:B------:R-:W2:Y:S01]  /*1fc0*/  @!P1 LDG.E.U16 R23, [R2.64+0x140] ;  /* 0x0001402802179981 */ /* 0x000ea2000c1e1500 */
[----:B------:R-:W-:-:S09]  /*1fd0*/  ISETP.GE.AND P1, PT, R77, UR7, PT ;  /* 0x000000074d007c0c */ /* 0x000fd2000bf26270 */
[----:B------:R-:W2:Y:S01]  /*1fe0*/  @!P0 LDG.E.U16 R26, [R2.64+0x180] ;  /* 0x00018028021a8981 */ /* 0x000ea2000c1e1500 */
[----:B------:R-:W-:-:S03]  /*1ff0*/  ISETP.GE.AND P0, PT, R76, UR7, PT ;  /* 0x000000074c007c0c */ /* 0x000fc6000bf06270 */
[----:B------:R-:W2:Y:S01]  /*2000*/  @!P1 LDG.E.U16 R25, [R2.64+0x1c0] ;  /* 0x0001c02802199981 */ /* 0x000ea2000c1e1500 */
[----:B------:R-:W-:-:S09]  /*2010*/  ISETP.NE.AND P1, PT, R27, RZ, PT ;  /* 0x000000ff1b00720c */ /* 0x000fd20003f25270 */
[----:B------:R-:W2:Y:S01]  /*2020*/  @!P0 LDG.E.U16 R28, [R2.64+0x200] ;  /* 0x00020028021c8981 */ /* 0x000ea2000c1e1500 */
[----:B------:R-:W-:Y:S02]  /*2030*/  ISETP.NE.AND P0, PT, R29, RZ, PT ;  /* 0x000000ff1d00720c */ /* 0x000fe40003f05270 */
[----:B------:R-:W-:Y:S01]  /*2040*/  PRMT R27, RZ, 0x7610, R27 ;  /* 0x00007610ff1b7816 */ /* 0x000fe2000000001b */
[----:B------:R-:W2:Y:S01]  /*2050*/  @!P1 LDG.E.U16 R30, [R2.64+0x280] ;  /* 0x00028028021e9981 */ /* 0x000ea2000c1e1500 */
[----:B------:R-:W-:-:S06]  /*2060*/  PRMT R29, RZ, 0x7610, R29 ;  /* 0x00007610ff1d7816 */ /* 0x000fcc000000001d */
[----:B------:R-:W2:Y:S04]  /*2070*/  @!P2 LDG.E.U16 R29, [R2.64+0x2c0] ;  /* 0x0002c028021da981 */ /* 0x000ea8000c1e1500 */
[----:B------:R-:W2:Y:S04]  /*2080*/  @!P0 LDG.E.U16 R27, [R2.64+0x240] ;  /* 0x00024028021b8981 */ /* 0x000ea8000c1e1500 */
[----:B------:R1:W-:Y:S04]  /*2090*/  STL [R1+0xb8], R36 ;  /* 0x0000b82401007387 */ /* 0x0003e80000100800 */
[----:B------:R2:W-:Y:S04]  /*20a0*/  STL [R1+0xbc], R38 ;  /* 0x0000bc2601007387 */ /* 0x0005e80000100800 */
[----:B0-----:R0:W-:Y:S04]  /*20b0*/  STL [R1+0x68], R153 ;  /* 0x0000689901007387 */ /* 0x0011e80000100800 */
[----:B-1----:R0:W-:Y:S01]  /*20c0*/  STL [R1+0x64], R152 ;  /* 0x0000649801007387 */ /* 0x0021e20000100800 */
[----:B---3--:R-:W-:-:S03]  /*20d0*/  HADD2.F32 R10, -RZ, R10.H0_H0 ;  /* 0x2000000aff0a7230 */ /* 0x008fc60000004100 */
[----:B------:R0:W-:Y:S04]  /*20e0*/  STL [R1+0x20], R151 ;  /* 0x0000209701007387 */ /* 0x0001e80000100800 */
[----:B------:R0:W-:Y:S04]  /*20f0*/  STL [R1+0x1c], R150 ;  /* 0x00001c9601007387 */ /* 0x0001e80000100800 */
[----:B------:R0:W-:Y:S04]  /*2100*/  STL [R1+0x18], R149 ;  /* 0x0000189501007387 */ /* 0x0001e80000100800 */
[----:B------:R0:W-:Y:S04]  /*2110*/  STL [R1+0x14], R148 ;  /* 0x0000149401007387 */ /* 0x0001e80000100800 */
[----:B------:R0:W-:Y:S01]  /*2120*/  STL [R1+0x10], R147 ;  /* 0x0000109301007387 */ /* 0x0001e20000100800 */
[----:B------:R-:W-:-:S03]  /*2130*/  FADD.FTZ R48, R10, UR5 ;  /* 0x000000050a307e21 */ /* 0x000fc60008010000 */
[----:B------:R0:W-:Y:S04]  /*2140*/  STL [R1+0xc], R146 ;  /* 0x00000c9201007387 */ /* 0x0001e80000100800 */
[----:B------:R0:W-:Y:S04]  /*2150*/  STL [R1+0x8], R145 ;  /* 0x0000089101007387 */ /* 0x0001e80000100800 */
[----:B------:R0:W-:Y:S04]  /*2160*/  STL [R1+0x4], R144 ;  /* 0x0000049001007387 */ /* 0x0001e80000100800 */
[----:B------:R0:W-:Y:S01]  /*2170*/  STL [R1], R140 ;  /* 0x0000008c01007387 */ /* 0x0001e20000100800 */
[----:B------:R-:W-:Y:S01]  /*2180*/  FSETP.GTU.FTZ.AND P2, PT, R48, 20, PT ;  /* 0x41a000003000780b */ /* 0x000fe20003f5c000 */
[----:B----4-:R-:W-:-:S02]  /*2190*/  HADD2.F32 R11, -RZ, R11.H0_H0 ;  /* 0x2000000bff0b7230 */ /* 0x010fc40000004100 */
[----:B------:R-:W-:Y:S02]  /*21a0*/  HADD2.F32 R12, -RZ, R12.H0_H0 ;  /* 0x2000000cff0c7230 */ /* 0x000fe40000004100 */
[----:B------:R-:W-:Y:S02]  /*21b0*/  HADD2.F32 R13, -RZ, R13.H0_H0 ;  /* 0x2000000dff0d7230 */ /* 0x000fe40000004100 */
        /* <DEDUP_REMOVED lines=8> */
[----:B------:R-:W-:Y:S02]  /*2240*/  FADD.FTZ R43, R15, UR5 ;  /* 0x000000050f2b7e21 */ /* 0x000fe40008010000 */
[----:B------:R-:W-:Y:S01]  /*2250*/  FADD.FTZ R42, R16, UR5 ;  /* 0x00000005102a7e21 */ /* 0x000fe20008010000 */
[----:B------:R-:W-:Y:S01]  /*2260*/  BSSY B0, `(.L_x_1144) ;  /* 0x0000039000007945 */ /* 0x000fe20003800000 */
[----:B------:R-:W-:Y:S01]  /*2270*/  FSETP.GTU.FTZ.AND P3, PT, R47, 20, PT ;  /* 0x41a000002f00780b */ /* 0x000fe20003f7c000 */
[----:B------:R-:W-:Y:S01]  /*2280*/  FADD.FTZ R41, R17, UR5 ;  /* 0x0000000511297e21 */ /* 0x000fe20008010000 */
[----:B------:R-:W-:-:S02]  /*2290*/  FSETP.GTU.FTZ.AND P4, PT, R46, 20, PT ;  /* 0x41a000002e00780b */ /* 0x000fc40003f9c000 */
[----:B------:R-:W-:Y:S02]  /*22a0*/  FSETP.GTU.FTZ.AND P5, PT, R45, 20, PT ;  /* 0x41a000002d00780b */ /* 0x000fe40003fbc000 */
[----:B------:R-:W-:Y:S02]  /*22b0*/  FSETP.GTU.FTZ.AND P6, PT, R44, 20, PT ;  /* 0x41a000002c00780b */ /* 0x000fe40003fdc000 */
[----:B------:R-:W-:Y:S02]  /*22c0*/  FSETP.GTU.FTZ.AND P0, PT, R43, 20, PT ;  /* 0x41a000002b00780b */ /* 0x000fe40003f1c000 */
[----:B------:R-:W-:Y:S01]  /*22d0*/  FSETP.GTU.FTZ.AND P1, PT, R42, 20, PT ;  /* 0x41a000002a00780b */ /* 0x000fe20003f3c000 */
[----:B-----5:R0:W-:Y:S04]  /*22e0*/  STS.U16 [R73], R20 ;  /* 0x0000001449007388 */ /* 0x0201e80000000400 */
[----:B------:R0:W-:Y:S04]  /*22f0*/  STS.U16 [R72+0x40], R19 ;  /* 0x0000401348007388 */ /* 0x0001e80000000400 */
        /* <DEDUP_REMOVED lines=47> */
.L_x_1145:
[----:B------:R-:W-:Y:S05]  /*25f0*/  BSYNC B0 ;  /* 0x0000000000007941 */ /* 0x000fea0003800000 */
.L_x_1144:
        /* <DEDUP_REMOVED lines=13> */
[----:B------:R-:W-:Y:S01]  /*26d0*/  IADD3 R10, -R2, 0x40800000, RZ ;  /* 0x40800000020a7810 */ /* 0x000fe20007ffe1ff */
[----:B------:R-:W-:Y:S02]  /*26e0*/  IMAD.IADD R3, R11, 0x1, -R2 ;  /* 0x000000010b037824 */ /* 0x000fe400078e0a02 */
[----:B------:R-:W1:Y:S02]  /*26f0*/  I2F R2, R2 ;  /* 0x0000000200027306 */ /* 0x000e640000201400 */
        /* <DEDUP_REMOVED lines=20> */
.L_x_1147:
[----:B------:R-:W-:Y:S05]  /*2840*/  BSYNC B0 ;  /* 0x0000000000007941 */ /* 0x000fea0003800000 */
.L_x_1146:
        /* <DEDUP_REMOVED lines=36> */
.L_x_1149:
[----:B------:R-:W-:Y:S05]  /*2a90*/  BSYNC B0 ;  /* 0x0000000000007941 */ /* 0x000fea0003800000 */
.L_x_1148:
[----:B------:R-:W-:Y:S01]  /*2aa0*/  HADD2.F32 R8, -RZ, R8.H0_H0 ;  /* 0x20000008ff087230 */ /* 0x000fe20000004100 */
[----:B------:R-:W-:Y:S01]  /*2ab0*/  BSSY B0, `(.L_x_1150) ;  /* 0x0000023000007945 */ /* 0x000fe20003800000 */
[----:B------:R-:W-:-:S03]  /*2ac0*/  FSETP.GTU.FTZ.AND P4, PT, R39, 20, PT ;  /* 0x41a000002700780b */ /* 0x000fc60003f9c000 */
        /* <DEDUP_REMOVED lines=33> */
.L_x_1151:
[----:B------:R-:W-:Y:S05]  /*2ce0*/  BSYNC B0 ;  /* 0x0000000000007941 */ /* 0x000fea0003800000 */
.L_x_1150:
        /* <DEDUP_REMOVED lines=36> */
.L_x_1153:
[----:B------:R-:W-:Y:S05]  /*2f30*/  BSYNC B0 ;  /* 0x0000000000007941 */ /* 0x000fea0003800000 */
.L_x_1152:
        /* <DEDUP_REMOVED lines=36> */
.L_x_1155:
[----:B------:R-:W-:Y:S05]  /*3180*/  BSYNC B0 ;  /* 0x0000000000007941 */ /* 0x000fea0003800000 */
.L_x_1154:
        /* <DEDUP_REMOVED lines=36> */
.L_x_1157:
[----:B------:R-:W-:Y:S05]  /*33d0*/  BSYNC B0 ;  /* 0x0000000000007941 */ /* 0x000fea0003800000 */
.L_x_1156:
[----:B------:R-:W-:Y:S01]  /*33e0*/  HADD2.F32 R4, -RZ, R4.H0_H0 ;  /* 0x20000004ff047230 */ /* 0x000fe20000004100 */
[----:B------:R-:W-:Y:S01]  /*33f0*/  BSSY B0, `(.L_x_1158) ;  /* 0x0000023000007945 */ /* 0x000fe20003800000 */
[----:B------:R-:W-:-:S03]  /*3400*/  FSETP.GTU.FTZ.AND P1, PT, R35, 20, PT ;  /* 0x41a000002300780b */ /* 0x000fc60003f3c000 */
[----:B0-----:R-:W-:Y:S01]  /*3410*/  FADD.FTZ R34, R4, UR5 ;  /* 0x0000000504227e21 */ /* 0x001fe20008010000 */
        /* <DEDUP_REMOVED lines=32> */
.L_x_1159:
[----:B------:R-:W-:Y:S05]  /*3620*/  BSYNC B0 ;  /* 0x0000000000007941 */ /* 0x000fea0003800000 */
.L_x_1158:
        /* <DEDUP_REMOVED lines=36> */
.L_x_1161:
[----:B------:R-:W-:Y:S05]  /*3870*/  BSYNC B0 ;  /* 0x0000000000007941 */ /* 0x000fea0003800000 */
.L_x_1160:
[----:B------:R-:W-:Y:S01]  /*3880*/  USHF.R.S32.HI UR28, URZ, 0x1f, UR27 ;  /* 0x0000001f3f1c7899 */ /* 0x000fe2000801141b */
[----:B------:R-:W-:Y:S01]  /*3890*/  BSSY B0, `(.L_x_1162) ;  /* 0x0000022000007945 */ /* 0x000fe20003800000 */
[----:B------:R-:W-:Y:S01]  /*38a0*/  FSETP.GTU.FTZ.AND P3, PT, R33, 20, PT ;  /* 0x41a000002100780b */ /* 0x000fe20003f7c000 */
[----:B------:R-:W-:Y:S07]  /*38b0*/  @P4 BRA `(.L_x_1163) ;  /* 0x000001f000004947 */ /* 0x000fee0003800000 */
        /* <DEDUP_REMOVED lines=31> */
.L_x_1163:
[----:B------:R-:W-:Y:S05]  /*3ab0*/  BSYNC B0 ;  /* 0x0000000000007941 */ /* 0x000fea0003800000 */
.L_x_1162:
        /* <DEDUP_REMOVED lines=33> */
.L_x_1165:
[----:B------:R-:W-:Y:S05]  /*3cd0*/  BSYNC B0 ;  /* 0x0000000000007941 */ /* 0x000fea0003800000 */
.L_x_1164:
        /* <DEDUP_REMOVED lines=33> */
.L_x_1167:
[----:B------:R-:W-:Y:S05]  /*3ef0*/  BSYNC B0 ;  /* 0x0000000000007941 */ /* 0x000fea0003800000 */
.L_x_1166:
        /* <DEDUP_REMOVED lines=33> */
.L_x_1169:
[----:B------:R-:W-:Y:S05]  /*4110*/  BSYNC B0 ;  /* 0x0000000000007941 */ /* 0x000fea0003800000 */
.L_x_1168:
        /* <DEDUP_REMOVED lines=33> */
.L_x_1171:
[----:B------:R-:W-:Y:S05]  /*4330*/  BSYNC B0 ;  /* 0x0000000000007941 */ /* 0x000fea0003800000 */
.L_x_1170:
        /* <DEDUP_REMOVED lines=33> */
.L_x_1173:
[----:B------:R-:W-:Y:S05]  /*4550*/  BSYNC B0 ;  /* 0x0000000000007941 */ /* 0x000fea0003800000 */
.L_x_1172:
        /* <DEDUP_REMOVED lines=33> */
.L_x_1175:
[----:B------:R-:W-:Y:S05]  /*4770*/  BSYNC B0 ;  /* 0x0000000000007941 */ /* 0x000fea0003800000 */
.L_x_1174:
[C---:B------:R-:W-:Y:S01]  /*4780*/  ISETP.GE.AND P0, PT, R78.reuse, UR7, PT ;  /* 0x000000074e007c0c */ /* 0x040fe2000bf06270 */
[----:B------:R-:W-:Y:S01]  /*4790*/  ULDC.64 UR34, c[0x0][0x1f0] ;  /* 0x00007c0000227ab9 */ /* 0x000fe20000000a00 */
[----:B------:R-:W-:Y:S01]  /*47a0*/  MOV R4, UR27 ;  /* 0x0000001b00047c02 */ /* 0x000fe20008000f00 */
[----:B------:R-:W-:Y:S01]  /*47b0*/  UIMAD.WIDE.U32 UR38, UR12, UR34, URZ ;  /* 0x000000220c2672a5 */ /* 0x000fe2000f8e003f */
[----:B------:R-:W-:Y:S01]  /*47c0*/  MOV R7, UR12 ;  /* 0x0000000c00077c02 */ /* 0x000fe20008000f00 */
[----:B------:R-:W-:Y:S01]  /*47d0*/  UIMAD UR34, UR13, UR34, URZ ;  /* 0x000000220d2272a4 */ /* 0x000fe2000f8e023f */
[----:B------:R-:W-:Y:S01]  /*47e0*/  IMAD.U32 R5, RZ, RZ, UR28 ;  /* 0x0000001cff057e24 */ /* 0x000fe2000f8e00ff */
[----:B------:R-:W-:Y:S01]  /*47f0*/  ULDC.64 UR8, c[0x0][0x200] ;  /* 0x0000800000087ab9 */ /* 0x000fe20000000a00 */
[----:B------:R-:W-:Y:S01]  /*4800*/  MOV R2, UR27 ;  /* 0x0000001b00027c02 */ /* 0x000fe20008000f00 */
[----:B------:R-:W-:Y:S01]  /*4810*/  UIMAD UR42, UR12, UR35, UR34 ;  /* 0x000000230c2a72a4 */ /* 0x000fe2000f8e0222 */
[----:B------:R-:W-:Y:S01]  /*4820*/  MOV R9, UR12 ;  /* 0x0000000c00097c02 */ /* 0x000fe20008000f00 */
[----:B------:R-:W-:Y:S01]  /*4830*/  UIMAD UR29, UR13, UR8, URZ ;  /* 0x000000080d1d72a4 */ /* 0x000fe2000f8e023f */
[----:B------:R-:W-:Y:S01]  /*4840*/  IMAD.U32 R3, RZ, RZ, UR28 ;  /* 0x0000001cff037e24 */ /* 0x000fe2000f8e00ff */
[----:B------:R-:W-:Y:S01]  /*4850*/  UIMAD.WIDE.U32 UR36, UR12, UR8, URZ ;  /* 0x000000080c2472a5 */ /* 0x000fe2000f8e003f */
[----:B------:R-:W-:Y:S01]  /*4860*/  @!P0 IMAD.WIDE.U32 R4, R7, c[0x0][0x1f0], R4 ;  /* 0x00007c0007048a25 */ /* 0x000fe200078e0004 */
[----:B------:R-:W-:Y:S01]  /*4870*/  UIMAD UR46, UR12, UR9, UR29 ;  /* 0x000000090c2e72a4 */ /* 0x000fe2000f8e021d */
[----:B------:R-:W-:Y:S01]  /*4880*/  MOV R7, UR11 ;  /* 0x0000000b00077c02 */ /* 0x000fe20008000f00 */
[----:B------:R-:W-:Y:S01]  /*4890*/  ULDC.64 UR34, c[0x0][0x208] ;  /* 0x0000820000227ab9 */ /* 0x000fe20000000a00 */
[----:B------:R-:W-:Y:S01]  /*48a0*/  @!P0 IMAD.WIDE.U32 R2, R9, c[0x0][0x200], R2 ;  /* 0x0000800009028a25 */ /* 0x000fe200078e0002 */
[----:B------:R-:W-:Y:S01]  /*48b0*/  @!P0 IADD3 R5, R5, UR42, RZ ;  /* 0x0000002a05058c10 */ /* 0x000fe2000fffe0ff */
[----:B------:R-:W-:Y:S01]  /*48c0*/  ULDC.64 UR8, c[0x0][0x1f8] ;  /* 0x00007e0000087ab9 */ /* 0x000fe20000000a00 */
[----:B------:R-:W0:Y:S01]  /*48d0*/  LDS.U16 R107, [R57] ;  /* 0x00000000396b7984 */ /* 0x000e220000000400 */
[----:B------:R-:W-:Y:S01]  /*48e0*/  ULDC UR29, c[0x0][0x174] ;  /* 0x00005d00001d7ab9 */ /* 0x000fe20000000800 */
[----:B------:R-:W-:Y:S01]  /*48f0*/  @!P0 IADD3 R3, R3, UR46, RZ ;  /* 0x0000002e03038c10 */ /* 0x000fe2000fffe0ff */
[----:B------:R-:W-:Y:S01]  /*4900*/  UIMAD UR43, UR10, UR8, URZ ;  /* 0x000000080a2b72a4 */ /* 0x000fe2000f8e023f */
[----:B------:R-:W-:Y:S01]  /*4910*/  @!P0 IMAD.WIDE.U32 R4, R7, c[0x0][0x1f8], R4 ;  /* 0x00007e0007048a25 */ /* 0x000fe200078e0004 */
[----:B------:R-:W-:Y:S01]  /*4920*/  UIADD3 UR29, UR6, -UR29, URZ ;  /* 0x8000001d061d7290 */ /* 0x000fe2000fffe03f */
[----:B------:R-:W1:Y:S01]  /*4930*/  LDS.U16 R106, [R118+0x2] ;  /* 0x00000200766a7984 */ /* 0x000e620000000400 */
[----:B------:R-:W-:Y:S01]  /*4940*/  UIADD3 UR37, UR37, UR46, URZ ;  /* 0x0000002e25257290 */ /* 0x000fe2000fffe03f */
[----:B------:R-:W-:Y:S01]  /*4950*/  IMAD.U32 R9, RZ, RZ, UR11 ;  /* 0x0000000bff097e24 */ /* 0x000fe2000f8e00ff */
[----:B------:R-:W-:Y:S01]  /*4960*/  UIMAD UR43, UR11, UR9, UR43 ;  /* 0x000000090b2b72a4 */ /* 0x000fe2000f8e022b */
[C---:B------:R-:W-:Y:S01]  /*4970*/  @!P0 IADD3 R7, P1, R78.reuse, R4, RZ ;  /* 0x000000044e078210 */ /* 0x040fe20007f3e0ff */
[----:B------:R-:W-:Y:S01]  /*4980*/  UIMAD UR47, UR10, UR34, URZ ;  /* 0x000000220a2f72a4 */ /* 0x000fe2000f8e023f */
[----:B------:R-:W-:Y:S01]  /*4990*/  @!P0 IMAD.WIDE.U32 R2, R9, c[0x0][0x208], R2 ;  /* 0x0000820009028a25 */ /* 0x000fe200078e0002 */
[----:B------:R-:W-:Y:S01]  /*49a0*/  UIMAD UR29, UR29, -0x800, URZ ;  /* 0xfffff8001d1d78a4 */ /* 0x000fe2000f8e023f */
[----:B------:R-:W2:Y:S01]  /*49b0*/  LDS.U16 R105, [R117+0x4] ;  /* 0x0000040075697984 */ /* 0x000ea20000000400 */
[----:B------:R-:W-:Y:S01]  /*49c0*/  UIMAD.WIDE.U32 UR36, UR11, UR34, UR36 ;  /* 0x000000220b2472a5 */ /* 0x000fe2000f8e0024 */
[C---:B------:R-:W-:Y:S01]  /*49d0*/  @!P0 IADD3.X R12, R79.reuse, UR43, R5, P1, !PT ;  /* 0x0000002b4f0c8c10 */ /* 0x040fe20008ffe405 */
[----:B------:R-:W-:Y:S01]  /*49e0*/  UIADD3 UR39, UR39, UR42, URZ ;  /* 0x0000002a27277290 */ /* 0x000fe2000fffe03f */
[----:B------:R-:W3:Y:S01]  /*49f0*/  LDS.U16 R104, [R116+0x6] ;  /* 0x0000060074687984 */ /* 0x000ee20000000400 */
[----:B------:R-:W-:Y:S01]  /*4a00*/  UIMAD UR35, UR11, UR35, UR47 ;  /* 0x000000230b2372a4 */ /* 0x000fe2000f8e022f */
[C---:B------:R-:W-:Y:S01]  /*4a10*/  @!P0 IADD3 R5, P2, R78.reuse, R2, RZ ;  /* 0x000000024e058210 */ /* 0x040fe20007f5e0ff */
[----:B------:R-:W-:Y:S01]  /*4a20*/  UIADD3 UR34, UP1, UR29, UR36, URZ ;  /* 0x000000241d227290 */ /* 0x000fe2000ff3e03f */
[----:B------:R-:W4:Y:S01]  /*4a30*/  LDS.U16 R103, [R115+0x8] ;  /* 0x0000080073677984 */ /* 0x000f220000000400 */
[----:B------:R-:W-:Y:S01]  /*4a40*/  UIMAD.WIDE.U32 UR8, UR11, UR8, UR38 ;  /* 0x000000080b0872a5 */ /* 0x000fe2000f8e0026 */
[C---:B------:R-:W-:Y:S01]  /*4a50*/  LEA R4, P1, R78.reuse, c[0x0][0x268], 0x1 ;  /* 0x00009a004e047a11 */ /* 0x040fe200078208ff */
[----:B------:R-:W-:Y:S01]  /*4a60*/  USHF.R.S32.HI UR38, URZ, 0x1f, UR29 ;  /* 0x0000001f3f267899 */ /* 0x000fe2000801141d */
[----:B------:R-:W-:Y:S01]  /*4a70*/  LDS.U16 R102, [R114+0xa] ;  /* 0x00000a0072667984 */ /* 0x000fe20000000400 */
[----:B------:R-:W-:Y:S01]  /*4a80*/  @!P0 IADD3.X R10, R79, UR35, R3, P2, !PT ;  /* 0x000000234f0a8c10 */ /* 0x000fe200097fe403 */
[----:B------:R-:W-:Y:S01]  /*4a90*/  UIADD3 UR39, UP0, UR29, UR8, URZ ;  /* 0x000000081d277290 */ /* 0x000fe2000ff1e03f */
[C---:B------:R-:W-:Y:S01]  /*4aa0*/  LEA R0, P3, R78.reuse, c[0x0][0x258], 0x1 ;  /* 0x000096004e007a11 */ /* 0x040fe200078608ff */
[----:B------:R-:W-:Y:S01]  /*4ab0*/  LDS.U16 R101, [R113+0xc] ;  /* 0x00000c0071657984 */ /* 0x000fe20000000400 */
[----:B------:R-:W-:Y:S01]  /*4ac0*/  MOV R9, UR34 ;  /* 0x0000002200097c02 */ /* 0x000fe20008000f00 */
[----:B------:R-:W-:Y:S01]  /*4ad0*/  UIADD3.X UR8, UR38, UR43, UR9, UP0, !UPT ;  /* 0x0000002b26087290 */ /* 0x000fe200087fe409 */
[----:B------:R-:W-:Y:S01]  /*4ae0*/  LEA.HI.X R3, R78, c[0x0][0x26c], R79, 0x1, P1 ;  /* 0x00009b004e037a11 */ /* 0x000fe200008f0c4f */
[----:B------:R-:W-:Y:S01]  /*4af0*/  LDS.U16 R100, [R112+0xe] ;  /* 0x00000e0070647984 */ /* 0x000fe20000000400 */
[----:B------:R-:W-:Y:S01]  /*4b00*/  @!P0 LEA R8, P1, R7, c[0x0][0x268], 0x1 ;  /* 0x00009a0007088a11 */ /* 0x000fe200078208ff */
[----:B------:R-:W-:Y:S01]  /*4b10*/  UIADD3.X UR36, UR38, UR35, UR37, UP1, !UPT ;  /* 0x0000002326247290 */ /* 0x000fe20008ffe425 */
[----:B------:R-:W-:Y:S01]  /*4b20*/  LEA R2, P4, R9, R0, 0x1 ;  /* 0x0000000009027211 */ /* 0x000fe200078808ff */
[----:B------:R-:W-:Y:S01]  /*4b30*/  LDS.U16 R99, [R56+0x10] ;  /* 0x0000100038637984 */ /* 0x000fe20000000400 */
[----:B------:R-:W-:Y:S01]  /*4b40*/  @!P0 LEA.HI.X R9, R7, c[0x0][0x26c], R12, 0x1, P1 ;  /* 0x00009b0007098a11 */ /* 0x000fe200008f0c0c */
[----:B------:R-:W-:Y:S01]  /*4b50*/  IMAD.U32 R15, RZ, RZ, UR34 ;  /* 0x00000022ff0f7e24 */ /* 0x000fe2000f8e00ff */
[----:B------:R-:W-:Y:S01]  /*4b60*/  MOV R11, UR39 ;  /* 0x00000027000b7c02 */ /* 0x000fe20008000f00 */
[----:B------:R-:W-:Y:S04]  /*4b70*/  LDS.U16 R98, [R55+0x12] ;  /* 0x0000120037627984 */ /* 0x000fe80000000400 */
[----:B------:R-:W-:Y:S04]  /*4b80*/  LDS.U16 R97, [R54+0x14] ;  /* 0x0000140036617984 */ /* 0x000fe80000000400 */
[----:B------:R-:W-:Y:S04]  /*4b90*/  LDS.U16 R96, [R53+0x16] ;  /* 0x0000160035607984 */ /* 0x000fe80000000400 */
[----:B------:R-:W-:Y:S04]  /*4ba0*/  LDS.U16 R87, [R52+0x18] ;  /* 0x0000180034577984 */ /* 0x000fe80000000400 */
[----:B------:R-:W-:Y:S04]  /*4bb0*/  LDS.U16 R86, [R51+0x1a] ;  /* 0x00001a0033567984 */ /* 0x000fe80000000400 */
[----:B------:R-:W-:Y:S04]  /*4bc0*/  LDS.U16 R85, [R50+0x1c] ;  /* 0x00001c0032557984 */ /* 0x000fe80000000400 */
[----:B------:R-:W-:Y:S01]  /*4bd0*/  LDS.U16 R84, [R49+0x1e] ;  /* 0x00001e0031547984 */ /* 0x000fe20000000400 */
[----:B------:R-:W-:-:S02]  /*4be0*/  ISETP.GE.AND P1, PT, R90, UR7, PT ;  /* 0x000000075a007c0c */ /* 0x000fc4000bf26270 */
[----:B------:R-:W-:Y:S02]  /*4bf0*/  LEA.HI.X R0, R78, c[0x0][0x25c], R79, 0x1, P3 ;  /* 0x000097004e007a11 */ /* 0x000fe400018f0c4f */
[----:B------:R-:W-:Y:S02]  /*4c00*/  @!P0 LEA R6, P3, R5, c[0x0][0x258], 0x1 ;  /* 0x0000960005068a11 */ /* 0x000fe400078608ff */
[----:B------:R-:W-:Y:S02]  /*4c10*/  LEA R4, P2, R11, R4, 0x1 ;  /* 0x000000040b047211 */ /* 0x000fe400078408ff */
[----:B------:R-:W-:Y:S02]  /*4c20*/  MOV R14, UR8 ;  /* 0x00000008000e7c02 */ /* 0x000fe40008000f00 */
[----:B------:R-:W-:Y:S02]  /*4c30*/  PRMT R17, RZ, 0x7610, R17 ;  /* 0x00007610ff117816 */ /* 0x000fe40000000011 */
[----:B------:R-:W-:-:S02]  /*4c40*/  PRMT R16, RZ, 0x7610, R16 ;  /* 0x00007610ff107816 */ /* 0x000fc40000000010 */
[----:B------:R-:W-:Y:S02]  /*4c50*/  MOV R13, UR36 ;  /* 0x00000024000d7c02 */ /* 0x000fe40008000f00 */
[----:B------:R-:W-:Y:S02]  /*4c60*/  PRMT R12, RZ, 0x7610, R12 ;  /* 0x00007610ff0c7816 */ /* 0x000fe4000000000c */
        /* <DEDUP_REMOVED lines=16> */
[----:B------:R-:W-:Y:S01]  /*4d70*/  @!P0 LEA.HI.X R7, R5, c[0x0][0x25c], R10, 0x1, P3 ;  /* 0x0000970005078a11 */ /* 0x000fe200018f0c0a */
[----:B-1----:R-:W-:Y:S01]  /*4d80*/  HADD2.F32 R106, -RZ, R106.H0_H0 ;  /* 0x2000006aff6a7230 */ /* 0x002fe20000004100 */
[----:B------:R-:W-:Y:S01]  /*4d90*/  LEA.HI.X R5, R11, R3, R14, 0x1, P2 ;  /* 0x000000030b057211 */ /* 0x000fe200010f0c0e */
[----:B------:R-:W-:Y:S01]  /*4da0*/  BAR.SYNC.DEFER_BLOCKING 0x0 ;  /* 0x0000000000007b1d */ /* 0x000fe20000010000 */
[----:B------:R-:W-:Y:S01]  /*4db0*/  LEA.HI.X R3, R15, R0, R13, 0x1, P4 ;  /* 0x000000000f037211 */ /* 0x000fe200020f0c0d */
[----:B--2---:R-:W-:-:S02]  /*4dc0*/  HADD2.F32 R105, -RZ, R105.H0_H0 ;  /* 0x20000069ff697230 */ /* 0x004fc40000004100 */
[----:B---3--:R-:W-:Y:S02]  /*4dd0*/  HADD2.F32 R104, -RZ, R104.H0_H0 ;  /* 0x20000068ff687230 */ /* 0x008fe40000004100 */
[----:B----4-:R-:W-:Y:S01]  /*4de0*/  HADD2.F32 R103, -RZ, R103.H0_H0 ;  /* 0x20000067ff677230 */ /* 0x010fe20000004100 */
[----:B------:R-:W-:Y:S01]  /*4df0*/  ULDC.64 UR8, c[0x0][0x2e8] ;  /* 0x0000ba0000087ab9 */ /* 0x000fe20000000a00 */
[----:B------:R-:W2:Y:S01]  /*4e00*/  @!P1 LDG.E.U16 R12, [R4.64+-0xf00] ;  /* 0xfff10028040c9981 */ /* 0x000ea2000c1e1500 */
[----:B------:R-:W-:Y:S02]  /*4e10*/  ISETP.GE.AND P1, PT, R77, UR7, PT ;  /* 0x000000074d007c0c */ /* 0x000fe4000bf26270 */
[----:B------:R-:W-:Y:S02]  /*4e20*/  ISETP.GE.AND P2, PT, R92, UR7, PT ;  /* 0x000000075c007c0c */ /* 0x000fe4000bf46270 */
[----:B------:R-:W-:Y:S02]  /*4e30*/  ISETP.GE.AND P3, PT, R91, UR7, PT ;  /* 0x000000075b007c0c */ /* 0x000fe4000bf66270 */
[----:B------:R-:W-:-:S02]  /*4e40*/  PRMT R10, RZ, 0x7610, R10 ;  /* 0x00007610ff0a7816 */ /* 0x000fc4000000000a */
[----:B------:R-:W-:Y:S02]  /*4e50*/  PRMT R11, RZ, 0x7610, R11 ;  /* 0x00007610ff0b7816 */ /* 0x000fe4000000000b */
[----:B------:R-:W-:-:S03]  /*4e60*/  PRMT R0, RZ, 0x7610, R0 ;  /* 0x00007610ff007816 */ /* 0x000fc60000000000 */
[----:B------:R-:W3:Y:S01]  /*4e70*/  @!P1 LDG.E.U16 R17, [R4.64+-0xe40] ;  /* 0xfff1c02804119981 */ /* 0x000ee2000c1e1500 */
[----:B------:R-:W-:Y:S02]  /*4e80*/  ISETP.GE.AND P1, PT, R76, UR7, PT ;  /* 0x000000074c007c0c */ /* 0x000fe4000bf26270 */
[----:B------:R-:W-:Y:S01]  /*4e90*/  ISETP.GE.AND P4, PT, R93, UR7, PT ;  /* 0x000000075d007c0c */ /* 0x000fe2000bf86270 */
[----:B------:R-:W4:Y:S01]  /*4ea0*/  @!P2 LDG.E.U16 R10, [R4.64+-0xf80] ;  /* 0xfff08028040aa981 */ /* 0x000f22000c1e1500 */
[----:B------:R-:W-:Y:S02]  /*4eb0*/  PRMT R13, RZ, 0x7610, R13 ;  /* 0x00007610ff0d7816 */ /* 0x000fe4000000000d */
[----:B------:R-:W-:Y:S01]  /*4ec0*/  PRMT R14, RZ, 0x7610, R14 ;  /* 0x00007610ff0e7816 */ /* 0x000fe2000000000e */
[----:B------:R0:W5:Y:S01]  /*4ed0*/  @!P0 LDG.E.U16 R0, [R8.64] ;  /* 0x0000002808008981 */ /* 0x000162000c1e1500 */
[----:B------:R-:W-:-:S05]  /*4ee0*/  PRMT R15, RZ, 0x7610, R15 ;  /* 0x00007610ff0f7816 */ /* 0x000fca000000000f */
[----:B------:R-:W2:Y:S01]  /*4ef0*/  @!P1 LDG.E.U16 R16, [R4.64+-0xe00] ;  /* 0xfff2002804109981 */ /* 0x000ea2000c1e1500 */
[----:B------:R-:W-:Y:S02]  /*4f00*/  ISETP.GE.AND P1, PT, R75, UR7, PT ;  /* 0x000000074b007c0c */ /* 0x000fe4000bf26270 */
[----:B------:R-:W-:Y:S01]  /*4f10*/  ISETP.GE.AND P2, PT, R133, UR7, PT ;  /* 0x0000000785007c0c */ /* 0x000fe2000bf46270 */
[----:B------:R-:W2:Y:S01]  /*4f20*/  @!P3 LDG.E.U16 R13, [R4.64+-0xf40] ;  /* 0xfff0c028040db981 */ /* 0x000ea2000c1e1500 */
[----:B------:R-:W-:Y:S02]  /*4f30*/  ISETP.GE.AND P3, PT, R139, UR7, PT ;  /* 0x000000078b007c0c */ /* 0x000fe4000bf66270 */
[----:B0-----:R-:W-:Y:S01]  /*4f40*/  PRMT R8, RZ, 0x7610, R8 ;  /* 0x00007610ff087816 */ /* 0x001fe20000000008 */
[----:B------:R-:W2:Y:S01]  /*4f50*/  @!P4 LDG.E.U16 R11, [R4.64+-0xfc0] ;  /* 0xfff04028040bc981 */ /* 0x000ea2000c1e1500 */
[----:B------:R-:W-:Y:S02]  /*4f60*/  ISETP.GE.AND P4, PT, R138, UR7, PT ;  /* 0x000000078a007c0c */ /* 0x000fe4000bf86270 */
[----:B------:R-:W-:Y:S01]  /*4f70*/  PRMT R9, RZ, 0x7610, R9 ;  /* 0x00007610ff097816 */ /* 0x000fe20000000009 */
[----:B------:R-:W3:Y:S04]  /*4f80*/  @!P5 LDG.E.U16 R14, [R4.64+-0xe80] ;  /* 0xfff18028040ed981 */ /* 0x000ee8000c1e1500 */
[----:B------:R-:W3:Y:S01]  /*4f90*/  @!P1 LDG.E.U16 R19, [R4.64+-0xdc0] ;  /* 0xfff2402804139981 */ /* 0x000ee2000c1e1500 */
[----:B------:R-:W-:-:S02]  /*4fa0*/  ISETP.GE.AND P1, PT, R132, UR7, PT ;  /* 0x0000000784007c0c */ /* 0x000fc4000bf26270 */
[----:B------:R-:W-:Y:S01]  /*4fb0*/  ISETP.GE.AND P5, PT, R137, UR7, PT ;  /* 0x0000000789007c0c */ /* 0x000fe2000bfa6270 */
[----:B------:R-:W3:Y:S01]  /*4fc0*/  @!P6 LDG.E.U16 R15, [R4.64+-0xec0] ;  /* 0xfff14028040fe981 */ /* 0x000ee2000c1e1500 */
[----:B------:R-:W-:-:S03]  /*4fd0*/  ISETP.GE.AND P6, PT, R136, UR7, PT ;  /* 0x0000000788007c0c */ /* 0x000fc6000bfc6270 */
[----:B------:R-:W3:Y:S04]  /*4fe0*/  @!P2 LDG.E.U16 R9, [R4.64+-0xd40] ;  /* 0xfff2c0280409a981 */ /* 0x000ee8000c1e1500 */
[----:B------:R-:W3:Y:S04]  /*4ff0*/  @!P3 LDG.E.U16 R18, [R4.64+-0xd00] ;  /* 0xfff300280412b981 */ /* 0x000ee8000c1e1500 */
[----:B------:R-:W3:Y:S04]  /*5000*/  @!P1 LDG.E.U16 R8, [R4.64+-0xd80] ;  /* 0xfff2802804089981 */ /* 0x000ee8000c1e1500 */
[----:B------:R-:W3:Y:S04]  /*5010*/  @!P4 LDG.E.U16 R21, [R4.64+-0xcc0] ;  /* 0xfff340280415c981 */ /* 0x000ee8000c1e1500 */
[----:B------:R-:W3:Y:S04]  /*5020*/  @!P5 LDG.E.U16 R20, [R4.64+-0xc80] ;  /* 0xfff380280414d981 */ /* 0x000ee8000c1e1500 */
[----:B------:R-:W3:Y:S01]  /*5030*/  @!P6 LDG.E.U16 R23, [R4.64+-0xc40] ;  /* 0xfff3c0280417e981 */ /* 0x000ee2000c1e1500 */
[----:B------:R-:W-:-:S02]  /*5040*/  P2R R27, PR, RZ, 0x2 ;  /* 0x00000002ff1b7803 */ /* 0x000fc40000000000 */
[----:B------:R-:W-:Y:S01]  /*5050*/  ISETP.GE.AND P1, PT, R93, UR7, PT ;  /* 0x000000075d007c0c */ /* 0x000fe2000bf26270 */
[----:B-----5:R-:W-:Y:S04]  /*5060*/  STS.U16 [R73], R0 ;  /* 0x0000000049007388 */ /* 0x020fe80000000400 */
[----:B--2---:R-:W-:Y:S04]  /*5070*/  STS.U16 [R72+0x40], R11 ;  /* 0x0000400b48007388 */ /* 0x004fe80000000400 */
[----:B----4-:R-:W-:Y:S04]  /*5080*/  STS.U16 [R71+0x80], R10 ;  /* 0x0000800a47007388 */ /* 0x010fe80000000400 */
[----:B------:R-:W-:Y:S04]  /*5090*/  STS.U16 [R70+0xc0], R13 ;  /* 0x0000c00d46007388 */ /* 0x000fe80000000400 */
[----:B------:R-:W-:Y:S04]  /*50a0*/  STS.U16 [R69+0x100], R12 ;  /* 0x0001000c45007388 */ /* 0x000fe80000000400 */
[----:B---3--:R-:W-:Y:S04]  /*50b0*/  STS.U16 [R68+0x140], R15 ;  /* 0x0001400f44007388 */ /* 0x008fe80000000400 */
        /* <DEDUP_REMOVED lines=19> */
[----:B------:R-:W1:Y:S04]  /*51f0*/  LDS.U16 R14, [R56+0x10] ;  /* 0x00001000380e7984 */ /* 0x000e680000000400 */
[----:B------:R-:W1:Y:S04]  /*5200*/  LDS.U16 R12, [R55+0x12] ;  /* 0x00001200370c7984 */ /* 0x000e680000000400 */
[----:B------:R-:W-:Y:S04]  /*5210*/  LDS.U16 R10, [R54+0x14] ;  /* 0x00001400360a7984 */ /* 0x000fe80000000400 */
[----:B------:R-:W1:Y:S04]  /*5220*/  LDS.U16 R32, [R53+0x16] ;  /* 0x0000160035207984 */ /* 0x000e680000000400 */
[----:B------:R-:W1:Y:S04]  /*5230*/  LDS.U16 R80, [R52+0x18] ;  /* 0x0000180034507984 */ /* 0x000e680000000400 */
[----:B------:R-:W-:Y:S04]  /*5240*/  LDS.U16 R81, [R51+0x1a] ;  /* 0x00001a0033517984 */ /* 0x000fe80000000400 */
[----:B------:R-:W-:Y:S04]  /*5250*/  LDS.U16 R82, [R50+0x1c] ;  /* 0x00001c0032527984 */ /* 0x000fe80000000400 */
[----:B------:R-:W-:Y:S04]  /*5260*/  LDS.U16 R83, [R49+0x1e] ;  /* 0x00001e0031537984 */ /* 0x000fe80000000400 */
[----:B------:R-:W-:Y:S01]  /*5270*/  BAR.SYNC.DEFER_BLOCKING 0x0 ;  /* 0x0000000000007b1d */ /* 0x000fe20000010000 */
[----:B0-----:R-:W-:-:S05]  /*5280*/  PRMT R9, RZ, 0x7610, R9 ;  /* 0x00007610ff097816 */ /* 0x001fca0000000009 */
        /* <DEDUP_REMOVED lines=12> */
[----:B------:R-:W-:Y:S02]  /*5350*/  ISETP.GE.AND P1, PT, R89, UR7, PT ;  /* 0x0000000759007c0c */ /* 0x000fe4000bf26270 */
[----:B-1----:R-:W-:Y:S01]  /*5360*/  PRMT R23, RZ, 0x7610, R23 ;  /* 0x00007610ff177816 */ /* 0x002fe20000000017 */
[----:B------:R1:W5:Y:S01]  /*5370*/  @!P6 LDG.E.U16 R29, [R2.64+-0xc40] ;  /* 0xfff3c028021de981 */ /* 0x000362000c1e1500 */
[----:B0-----:R-:W-:Y:S02]  /*5380*/  PRMT R6, RZ, 0x7610, R6 ;  /* 0x00007610ff067816 */ /* 0x001fe40000000006 */
[----:B------:R-:W-:Y:S02]  /*5390*/  PRMT R7, RZ, 0x7610, R7 ;  /* 0x00007610ff077816 */ /* 0x000fe40000000007 */
[----:B------:R1:W5:Y:S04]  /*53a0*/  @!P2 LDG.E.U16 R23, [R2.64+-0xd40] ;  /* 0xfff2c0280217a981 */ /* 0x000368000c1e1500 */
        /* <DEDUP_REMOVED lines=10> */
[----:B------:R-:W-:Y:S01]  /*5450*/  PRMT R27, RZ, 0x7610, R27 ;  /* 0x00007610ff1b7816 */ /* 0x000fe2000000001b */
[----:B------:R1:W5:Y:S05]  /*5460*/  @!P1 LDG.E.U16 R120, [R2.64+-0xd80] ;  /* 0xfff2802802789981 */ /* 0x00036a000c1e1500 */
[----:B------:R1:W5:Y:S05]  /*5470*/  @!P4 LDG.E.U16 R27, [R2.64+-0xcc0] ;  /* 0xfff34028021bc981 */ /* 0x00036a000c1e1500 */
[----:B------:R1:W5:Y:S01]  /*5480*/  @!P0 LDG.E.U16 R19, [R2.64+-0xdc0] ;  /* 0xfff2402802138981 */ /* 0x000362000c1e1500 */
[----:B--2---:R-:W-:-:S05]  /*5490*/  HADD2.F32 R30, -RZ, R30.H0_H0 ;  /* 0x2000001eff1e7230 */ /* 0x004fca0000004100 */
[----:B------:R-:W-:Y:S01]  /*54a0*/  FMUL.FTZ R13, R30, -1.4426950216293334961 ;  /* 0xbfb8aa3b1e0d7820 */ /* 0x000fe20000410000 */
[----:B---3--:R-:W-:-:S05]  /*54b0*/  HADD2.F32 R28, -RZ, R28.H0_H0 ;  /* 0x2000001cff1c7230 */ /* 0x008fca0000004100 */
[----:B------:R-:W0:Y:S01]  /*54c0*/  MUFU.EX2 R13, R13 ;  /* 0x0000000d000d7308 */ /* 0x000e220000000800 */
[----:B------:R-:W-:Y:S01]  /*54d0*/  FMUL.FTZ R11, R28, -1.4426950216293334961 ;  /* 0xbfb8aa3b1c0b7820 */ /* 0x000fe20000410000 */
[----:B----4-:R-:W-:-:S06]  /*54e0*/  HADD2.F32 R25, -RZ, R25.H0_H0 ;  /* 0x20000019ff197230 */ /* 0x010fcc0000004100 */
[----:B------:R-:W-:Y:S01]  /*54f0*/  MUFU.EX2 R11, R11 ;  /* 0x0000000b000b7308 */ /* 0x000fe20000000800 */
[----:B------:R-:W-:Y:S01]  /*5500*/  HADD2.F32 R24, -RZ, R24.H0_H0 ;  /* 0x20000018ff187230 */ /* 0x000fe20000004100 */
[----:B------:R-:W-:Y:S02]  /*5510*/  FMUL.FTZ R0, R25, -1.4426950216293334961 ;  /* 0xbfb8aa3b19007820 */ /* 0x000fe40000410000 */
[----:B0-----:R-:W-:Y:S02]  /*5520*/  FADD.FTZ R13, R13, 1 ;  /* 0x3f8000000d0d7421 */ /* 0x001fe40000010000 */
[----:B------:R-:W-:Y:S02]  /*5530*/  FMUL.FTZ R8, R24, -1.4426950216293334961 ;  /* 0xbfb8aa3b18087820 */ /* 0x000fe40000410000 */
[----:B------:R-:W-:Y:S01]  /*5540*/  MUFU.EX2 R0, R0 ;  /* 0x0000000000007308 */ /* 0x000fe20000000800 */
[----:B------:R-:W-:-:S07]  /*5550*/  HADD2.F32 R21, -RZ, R4.H0_H0 ;  /* 0x20000004ff157230 */ /* 0x000fce0000004100 */
[----:B------:R-:W-:Y:S01]  /*5560*/  MUFU.RCP R13, R13 ;  /* 0x0000000d000d7308 */ /* 0x000fe20000001000 */
[----:B-1----:R-:W-:Y:S01]  /*5570*/  FMUL.FTZ R2, R21, -1.4426950216293334961 ;  /* 0xbfb8aa3b15027820 */ /* 0x002fe20000410000 */
[----:B------:R-:W-:-:S06]  /*5580*/  HADD2.F32 R20, -RZ, R5.H0_H0 ;  /* 0x20000005ff147230 */ /* 0x000fcc0000004100 */
[----:B------:R-:W-:Y:S01]  /*5590*/  MUFU.EX2 R8, R8 ;  /* 0x0000000800087308 */ /* 0x000fe20000000800 */
[----:B------:R-:W-:-:S07]  /*55a0*/  HADD2.F32 R18, -RZ, R18.H0_H0 ;  /* 0x20000012ff127230 */ /* 0x000fce0000004100 */
[----:B------:R-:W-:Y:S01]  /*55b0*/  MUFU.EX2 R2, R2 ;  /* 0x0000000200027308 */ /* 0x000fe20000000800 */
[----:B------:R-:W-:Y:S01]  /*55c0*/  FMUL.FTZ R3, R18, -1.4426950216293334961 ;  /* 0xbfb8aa3b12037820 */ /* 0x000fe20000410000 */
[----:B------:R-:W-:Y:S02]  /*55d0*/  HADD2.F32 R16, -RZ, R16.H0_H0 ;  /* 0x20000010ff107230 */ /* 0x000fe40000004100 */
[----:B------:R-:W-:-:S05]  /*55e0*/  HADD2.F32 R14, -RZ, R14.H0_H0 ;  /* 0x2000000eff0e7230 */ /* 0x000fca0000004100 */
[----:B------:R-:W-:Y:S01]  /*55f0*/  FMUL.FTZ R5, R14, -1.4426950216293334961 ;  /* 0xbfb8aa3b0e057820 */ /* 0x000fe20000410000 */
[----:B------:R-:W-:Y:S02]  /*5600*/  HADD2.F32 R12, -RZ, R12.H0_H0 ;  /* 0x2000000cff0c7230 */ /* 0x000fe40000004100 */
[----:B------:R-:W-:-:S03]  /*5610*/  HADD2.F32 R32, -RZ, R32.H0_H0 ;  /* 0x20000020ff207230 */ /* 0x000fc60000004100 */
[----:B------:R-:W-:Y:S01]  /*5620*/  MUFU.EX2 R5, R5 ;  /* 0x0000000500057308 */ /* 0x000fe20000000800 */
[----:B------:R-:W-:Y:S02]  /*5630*/  FMUL.FTZ R4, R12, -1.4426950216293334961 ;  /* 0xbfb8aa3b0c047820 */ /* 0x000fe40000410000 */
[----:B------:R-:W-:Y:S01]  /*5640*/  FMUL.FTZ R109, R32, -1.4426950216293334961 ;  /* 0xbfb8aa3b206d7820 */ /* 0x000fe20000410000 */
[----:B------:R-:W-:Y:S02]  /*5650*/  HADD2.F32 R102, -RZ, R102.H0_H0 ;  /* 0x20000066ff667230 */ /* 0x000fe40000004100 */
[----:B------:R-:W-:Y:S02]  /*5660*/  HADD2.F32 R101, -RZ, R101.H0_H0 ;  /* 0x20000065ff657230 */ /* 0x000fe40000004100 */
[----:B------:R-:W0:Y:S01]  /*5670*/  MUFU.EX2 R4, R4 ;  /* 0x0000000400047308 */ /* 0x000e220000000800 */
[----:B------:R-:W-:Y:S02]  /*5680*/  HADD2.F32 R100, -RZ, R100.H0_H0 ;  /* 0x20000064ff647230 */ /* 0x000fe40000004100 */
[----:B------:R-:W-:Y:S01]  /*5690*/  HADD2.F32 R10, -RZ, R10.H0_H0 ;  /* 0x2000000aff0a7230 */ /* 0x000fe20000004100 */
[----:B0-----:R-:W-:Y:S01]  /*56a0*/  FADD.FTZ R125, R4, 1 ;  /* 0x3f800000047d7421 */ /* 0x001fe20000010000 */
[----:B-----5:R-:W-:Y:S04]  /*56b0*/  STS.U16 [R73], R22 ;  /* 0x0000001649007388 */ /* 0x020fe80000000400 */
[----:B------:R-:W-:Y:S04]  /*56c0*/  STS.U16 [R72+0x40], R9 ;  /* 0x0000400948007388 */ /* 0x000fe80000000400 */
[----:B------:R-:W-:Y:S04]  /*56d0*/  STS.U16 [R71+0x80], R26 ;  /* 0x0000801a47007388 */ /* 0x000fe80000000400 */
[----:B------:R-:W-:Y:S04]  /*56e0*/  STS.U16 [R70+0xc0], R15 ;  /* 0x0000c00f46007388 */ /* 0x000fe80000000400 */
[----:B------:R-:W-:Y:S04]  /*56f0*/  STS.U16 [R69+0x100], R108 ;  /* 0x0001006c45007388 */ /* 0x000fe80000000400 */
[----:B------:R0:W-:Y:S04]  /*5700*/  STS.U16 [R68+0x140], R17 ;  /* 0x0001401144007388 */ /* 0x0001e80000000400 */
        /* <DEDUP_REMOVED lines=14> */
[----:B------:R-:W5:Y:S01]  /*57f0*/  LDS.U16 R26, [R116+0x6] ;  /* 0x00000600741a7984 */ /* 0x000f620000000400 */
[----:B0-----:R-:W-:-:S03]  /*5800*/  FADD.FTZ R17, R11, 1 ;  /* 0x3f8000000b117421 */ /* 0x001fc60000010000 */
[----:B------:R-:W0:Y:S03]  /*5810*/  LDS.U16 R23, [R115+0x8] ;  /* 0x0000080073177984 */ /* 0x000e260000000400 */
[----:B------:R-:W2:Y:S01]  /*5820*/  MUFU.RCP R17, R17 ;  /* 0x0000001100117308 */ /* 0x000ea20000001000 */
[----:B------:R-:W-:Y:S01]  /*5830*/  FMUL.FTZ R9, R20, -1.4426950216293334961 ;  /* 0xbfb8aa3b14097820 */ /* 0x000fe20000410000 */
[----:B------:R-:W0:Y:S01]  /*5840*/  LDS.U16 R22, [R114+0xa] ;  /* 0x00000a0072167984 */ /* 0x000e220000000400 */
[----:B------:R-:W-:Y:S02]  /*5850*/  FADD.FTZ R11, -R13, 1 ;  /* 0x3f8000000d0b7421 */ /* 0x000fe40000010100 */
[----:B------:R-:W-:Y:S01]  /*5860*/  FADD.FTZ R108, R0, 1 ;  /* 0x3f800000006c7421 */ /* 0x000fe20000010000 */
[----:B------:R-:W0:Y:S01]  /*5870*/  LDS.U16 R19, [R113+0xc] ;  /* 0x00000c0071137984 */ /* 0x000e220000000400 */
[----:B------:R-:W-:Y:S01]  /*5880*/  FFMA.FTZ R15, R30, R11, 1 ;  /* 0x3f8000001e0f7423 */ /* 0x000fe2000001000b */
[----:B------:R-:W3:Y:S01]  /*5890*/  MUFU.EX2 R9, R9 ;  /* 0x0000000900097308 */ /* 0x000ee20000000800 */
[----:B------:R-:W-:Y:S01]  /*58a0*/  FADD.FTZ R11, R8, 1 ;  /* 0x3f800000080b7421 */ /* 0x000fe20000010000 */
[----:B------:R-:W-:Y:S01]  /*58b0*/  HADD2.F32 R99, -RZ, R99.H0_H0 ;  /* 0x20000063ff637230 */ /* 0x000fe20000004100 */
[----:B-1----:R-:W-:Y:S01]  /*58c0*/  FMUL.FTZ R6, R16, -1.4426950216293334961 ;  /* 0xbfb8aa3b10067820 */ /* 0x002fe20000410000 */
[----:B------:R-:W-:Y:S01]  /*58d0*/  HADD2.F32 R80, -RZ, R80.H0_H0 ;  /* 0x20000050ff507230 */ /* 0x000fe20000004100 */
[----:B------:R-:W-:Y:S03]  /*58e0*/  LDS.U16 R126, [R50+0x1c] ;  /* 0x00001c00327e7984 */ /* 0x000fe60000000400 */
[----:B------:R-:W1:Y:S01]  /*58f0*/  MUFU.RCP R108, R108 ;  /* 0x0000006c006c7308 */ /* 0x000e620000001000 */
[----:B--2---:R-:W-:-:S02]  /*5900*/  HADD2.F32 R31, -RZ, R31.H0_H0 ;  /* 0x2000001fff1f7230 */ /* 0x004fc40000004100 */
[----:B---3--:R-:W-:-:S03]  /*5910*/  HADD2.F32 R29, -RZ, R29.H0_H0 ;  /* 0x2000001dff1d7230 */ /* 0x008fc60000004100 */
[----:B------:R-:W-:Y:S02]  /*5920*/  FMUL.FTZ R0, R107, R31 ;  /* 0x0000001f6b007220 */ /* 0x000fe40000410000 */
[----:B------:R-:W2:Y:S01]  /*5930*/  MUFU.RCP R11, R11 ;  /* 0x0000000b000b7308 */ /* 0x000ea20000001000 */
[----:B------:R-:W-:Y:S02]  /*5940*/  FADD.FTZ R123, -R17, 1 ;  /* 0x3f800000117b7421 */ /* 0x000fe40000010100 */
[----:B------:R-:W-:Y:S02]  /*5950*/  FMUL.FTZ R8, R106, R29 ;  /* 0x0000001d6a087220 */ /* 0x000fe40000410000 */
[----:B------:R-:W-:Y:S02]  /*5960*/  FMUL.FTZ R0, R13, R0 ;  /* 0x000000000d007220 */ /* 0x000fe40000410000 */
[C---:B------:R-:W-:Y:S01]  /*5970*/  FFMA.FTZ R123, R28.reuse, R123, 1 ;  /* 0x3f8000001c7b7423 */ /* 0x040fe2000001007b */
[----:B------:R-:W3:Y:S01]  /*5980*/  MUFU.EX2 R7, R3 ;  /* 0x0000000300077308 */ /* 0x000ee20000000800 */
[----:B------:R-:W-:-:S02]  /*5990*/  FMUL.FTZ R28, R28, R17 ;  /* 0x000000111c1c7220 */ /* 0x000fc40000410000 */
[----:B------:R-:W-:Y:S02]  /*59a0*/  FMUL.FTZ R110, R17, R8 ;  /* 0x00000008116e7220 */ /* 0x000fe40000410000 */
[----:B------:R-:W-:Y:S01]  /*59b0*/  FMUL.FTZ R0, R0, R15 ;  /* 0x0000000f00007220 */ /* 0x000fe20000410000 */
[----:B------:R-:W3:Y:S01]  /*59c0*/  LDS.U16 R17, [R112+0xe] ;  /* 0x00000e0070117984 */ /* 0x000ee20000000400 */
[----:B------:R-:W-:Y:S01]  /*59d0*/  FADD.FTZ R15, R2, 1 ;  /* 0x3f800000020f7421 */ /* 0x000fe20000010000 */
[----:B----4-:R-:W-:Y:S01]  /*59e0*/  HADD2.F32 R27, -RZ, R27.H0_H0 ;  /* 0x2000001bff1b7230 */ /* 0x010fe20000004100 */
[----:B------:R-:W-:Y:S01]  /*59f0*/  MUFU.EX2 R6, R6 ;  /* 0x0000000600067308 */ /* 0x000fe20000000800 */
[----:B------:R-:W-:Y:S01]  /*5a00*/  FADD.FTZ R9, R9, 1 ;  /* 0x3f80000009097421 */ /* 0x000fe20000010000 */
[----:B-----5:R-:W-:Y:S01]  /*5a10*/  HADD2.F32 R26, -RZ, R26.H0_H0 ;  /* 0x2000001aff1a7230 */ /* 0x020fe20000004100 */
[----:B-1----:R-:W-:-:S05]  /*5a20*/  FADD.FTZ R2, -R108, 1 ;  /* 0x3f8000006c027421 */ /* 0x002fca0000010100 */
[----:B------:R2:W1:Y:S01]  /*5a30*/  MUFU.RCP R8, R15 ;  /* 0x0000000f00087308 */ /* 0x0004620000001000 */
[----:B------:R-:W-:Y:S02]  /*5a40*/  FMUL.FTZ R30, R30, R13 ;  /* 0x0000000d1e1e7220 */ /* 0x000fe40000410000 */
[----:B------:R-:W-:Y:S01]  /*5a50*/  FMUL.FTZ R13, R105, R27 ;  /* 0x0000001b690d7220 */ /* 0x000fe20000410000 */
[----:B0-----:R-:W-:Y:S01]  /*5a60*/  HADD2.F32 R23, -RZ, R23.H0_H0 ;  /* 0x20000017ff177230 */ /* 0x001fe20000004100 */
[----:B------:R-:W-:Y:S02]  /*5a70*/  FFMA.FTZ R120, R25, R2, 1 ;  /* 0x3f80000019787423 */ /* 0x000fe40000010002 */
[----:B------:R-:W-:Y:S01]  /*5a80*/  FMUL.FTZ R2, R104, R26 ;  /* 0x0000001a68027220 */ /* 0x000fe20000410000 */
[----:B------:R-:W0:Y:S01]  /*5a90*/  MUFU.RCP R9, R9 ;  /* 0x0000000900097308 */ /* 0x000e220000001000 */
[----:B--2---:R-:W-:Y:S02]  /*5aa0*/  FADD.FTZ R15, -R11, 1 ;  /* 0x3f8000000b0f7421 */ /* 0x004fe40000010100 */
[----:B---3--:R-:W-:-:S02]  /*5ab0*/  FADD.FTZ R7, R7, 1 ;  /* 0x3f80000007077421 */ /* 0x008fc40000010000 */
[----:B------:R-:W-:Y:S02]  /*5ac0*/  FMUL.FTZ R25, R25, R108 ;  /* 0x0000006c19197220 */ /* 0x000fe40000410000 */
[----:B------:R-:W-:Y:S02]  /*5ad0*/  FMUL.FTZ R13, R108, R13 ;  /* 0x0000000d6c0d7220 */ /* 0x000fe40000410000 */
[C---:B------:R-:W-:Y:S02]  /*5ae0*/  FFMA.FTZ R108, R24.reuse, R15, 1 ;  /* 0x3f800000186c7423 */ /* 0x040fe4000001000f */
[----:B------:R-:W-:Y:S02]  /*5af0*/  FMUL.FTZ R24, R24, R11 ;  /* 0x0000000b18187220 */ /* 0x000fe40000410000 */
[----:B------:R-:W-:Y:S01]  /*5b00*/  FMUL.FTZ R111, R11, R2 ;  /* 0x000000020b6f7220 */ /* 0x000fe20000410000 */
[----:B------:R-:W2:Y:S01]  /*5b10*/  MUFU.RCP R7, R7 ;  /* 0x0000000700077308 */ /* 0x000ea20000001000 */
[----:B------:R-:W-:Y:S01]  /*5b20*/  FMUL.FTZ R11, R103, R23 ;  /* 0x00000017670b7220 */ /* 0x000fe20000410000 */
[----:B------:R-:W-:Y:S01]  /*5b30*/  HADD2.F32 R22, -RZ, R22.H0_H0 ;  /* 0x20000016ff167230 */ /* 0x000fe20000004100 */
[----:B------:R-:W-:Y:S01]  /*5b40*/  FMUL.FTZ R123, R110, R123 ;  /* 0x0000007b6e7b7220 */ /* 0x000fe20000410000 */
[----:B------:R-:W3:Y:S01]  /*5b50*/  LDS.U16 R15, [R56+0x10] ;  /* 0x00001000380f7984 */ /* 0x000ee20000000400 */
[----:B-1----:R-:W-:-:S02]  /*5b60*/  FMUL.FTZ R110, R8, R11 ;  /* 0x0000000b086e7220 */ /* 0x002fc40000410000 */
[----:B------:R-:W-:Y:S02]  /*5b70*/  FMUL.FTZ R111, R111, R108 ;  /* 0x0000006c6f6f7220 */ /* 0x000fe40000410000 */
[----:B------:R-:W-:Y:S02]  /*5b80*/  FADD.FTZ R11, R6, 1 ;  /* 0x3f800000060b7421 */ /* 0x000fe40000010000 */
[----:B------:R-:W-:Y:S01]  /*5b90*/  FADD.FTZ R108, -R8, 1 ;  /* 0x3f800000086c7421 */ /* 0x000fe20000010100 */
[----:B------:R1:W-:Y:S01]  /*5ba0*/  MUFU.EX2 R2, R109 ;  /* 0x0000006d00027308 */ /* 0x0003e20000000800 */
[----:B------:R-:W-:Y:S02]  /*5bb0*/  FMUL.FTZ R120, R13, R120 ;  /* 0x000000780d787220 */ /* 0x000fe40000410000 */
[----:B0-----:R-:W-:Y:S01]  /*5bc0*/  FADD.FTZ R13, -R9, 1 ;  /* 0x3f800000090d7421 */ /* 0x001fe20000010100 */
[----:B------:R-:W-:-:S04]  /*5bd0*/  HADD2.F32 R19, -RZ, R19.H0_H0 ;  /* 0x20000013ff137230 */ /* 0x000fc80000004100 */
[----:B------:R-:W0:Y:S01]  /*5be0*/  MUFU.RCP R11, R11 ;  /* 0x0000000b000b7308 */ /* 0x000e220000001000 */
[C---:B-1----:R-:W-:Y:S02]  /*5bf0*/  FFMA.FTZ R109, R21.reuse, R108, 1 ;  /* 0x3f800000156d7423 */ /* 0x042fe4000001006c */
[----:B------:R-:W-:Y:S02]  /*5c00*/  FMUL.FTZ R21, R21, R8 ;  /* 0x0000000815157220 */ /* 0x000fe40000410000 */
[----:B------:R-:W-:Y:S02]  /*5c10*/  FMUL.FTZ R8, R102, R22 ;  /* 0x0000001666087220 */ /* 0x000fe40000410000 */
[C---:B------:R-:W-:Y:S02]  /*5c20*/  FFMA.FTZ R119, R20.reuse, R13, 1 ;  /* 0x3f80000014777423 */ /* 0x040fe4000001000d */
[----:B------:R-:W-:Y:S01]  /*5c30*/  FMUL.FTZ R20, R20, R9 ;  /* 0x0000000914147220 */ /* 0x000fe20000410000 */
[----:B------:R-:W-:Y:S01]  /*5c40*/  HADD2.F32 R17, -RZ, R17.H0_H0 ;  /* 0x20000011ff117230 */ /* 0x000fe20000004100 */
[----:B------:R-:W-:Y:S01]  /*5c50*/  FMUL.FTZ R8, R9, R8 ;  /* 0x0000000809087220 */ /* 0x000fe20000410000 */
[----:B------:R-:W1:Y:S01]  /*5c60*/  LDS.U16 R13, [R55+0x12] ;  /* 0x00001200370d7984 */ /* 0x000e620000000400 */
[----:B------:R-:W-:-:S02]  /*5c70*/  FADD.FTZ R9, R5, 1 ;  /* 0x3f80000005097421 */ /* 0x000fc40000010000 */
[----:B--2---:R-:W-:Y:S02]  /*5c80*/  FADD.FTZ R5, -R7, 1 ;  /* 0x3f80000007057421 */ /* 0x004fe40000010100 */
[----:B------:R-:W-:Y:S02]  /*5c90*/  FMUL.FTZ R6, R101, R19 ;  /* 0x0000001365067220 */ /* 0x000fe40000410000 */
[----:B------:R-:W-:Y:S02]  /*5ca0*/  FFMA.FTZ R5, R18, R5, 1 ;  /* 0x3f80000012057423 */ /* 0x000fe40000010005 */
[----:B------:R-:W-:Y:S02]  /*5cb0*/  FMUL.FTZ R6, R7, R6 ;  /* 0x0000000607067220 */ /* 0x000fe40000410000 */
[----:B------:R-:W-:Y:S02]  /*5cc0*/  FMUL.FTZ R4, R100, R17 ;  /* 0x0000001164047220 */ /* 0x000fe40000410000 */
[----:B------:R-:W-:-:S02]  /*5cd0*/  FMUL.FTZ R108, R6, R5 ;  /* 0x00000005066c7220 */ /* 0x000fc40000410000 */
[C---:B0-----:R-:W-:Y:S02]  /*5ce0*/  FADD.FTZ R5, -R11.reuse, 1 ;  /* 0x3f8000000b057421 */ /* 0x041fe40000010100 */
[----:B------:R-:W-:Y:S02]  /*5cf0*/  FMUL.FTZ R110, R110, R109 ;  /* 0x0000006d6e6e7220 */ /* 0x000fe40000410000 */
[----:B------:R-:W-:Y:S02]  /*5d00*/  FMUL.FTZ R109, R8, R119 ;  /* 0x00000077086d7220 */ /* 0x000fe40000410000 */
[C---:B------:R-:W-:Y:S02]  /*5d10*/  FFMA.FTZ R119, R16.reuse, R5, 1 ;  /* 0x3f80000010777423 */ /* 0x040fe40000010005 */
[----:B------:R-:W-:Y:S02]  /*5d20*/  FMUL.FTZ R16, R16, R11 ;  /* 0x0000000b10107220 */ /* 0x000fe40000410000 */
[----:B------:R-:W-:-:S02]  /*5d30*/  FMUL.FTZ R4, R11, R4 ;  /* 0x000000040b047220 */ /* 0x000fc40000410000 */
[----:B------:R-:W-:Y:S01]  /*5d40*/  FMUL.FTZ R3, R10, -1.4426950216293334961 ;  /* 0xbfb8aa3b0a037820 */ /* 0x000fe20000410000 */
[----:B------:R-:W0:Y:S01]  /*5d50*/  LDS.U16 R11, [R54+0x14] ;  /* 0x00001400360b7984 */ /* 0x000e220000000400 */
[----:B------:R-:W2:Y:S08]  /*5d60*/  MUFU.RCP R9, R9 ;  /* 0x0000000900097308 */ /* 0x000eb00000001000 */
[----:B------:R-:W4:Y:S01]  /*5d70*/  MUFU.EX2 R3, R3 ;  /* 0x0000000300037308 */ /* 0x000f220000000800 */
[----:B---3--:R-:W-:-:S07]  /*5d80*/  HADD2.F32 R15, -RZ, R15.H0_H0 ;  /* 0x2000000fff0f7230 */ /* 0x008fce0000004100 */
[----:B------:R-:W3:Y:S01]  /*5d90*/  MUFU.RCP R125, R125 ;  /* 0x0000007d007d7308 */ /* 0x000ee20000001000 */
[----:B------:R-:W-:Y:S02]  /*5da0*/  FMUL.FTZ R18, R18, R7 ;  /* 0x0000000712127220 */ /* 0x000fe40000410000 */
[----:B--2---:R-:W-:Y:S02]  /*5db0*/  FADD.FTZ R7, -R9, 1 ;  /* 0x3f80000009077421 */ /* 0x004fe40000010100 */
[----:B------:R-:W-:Y:S02]  /*5dc0*/  FMUL.FTZ R6, R99, R15 ;  /* 0x0000000f63067220 */ /* 0x000fe40000410000 */
[----:B----4-:R-:W-:Y:S01]  /*5dd0*/  FADD.FTZ R3, R3, 1 ;  /* 0x3f80000003037421 */ /* 0x010fe20000010000 */
[----:B------:R-:W-:Y:S01]  /*5de0*/  HADD2.F32 R82, -RZ, R82.H0_H0 ;  /* 0x20000052ff527230 */ /* 0x000fe20000004100 */
[----:B------:R-:W-:Y:S02]  /*5df0*/  FFMA.FTZ R7, R14, R7, 1 ;  /* 0x3f8000000e077423 */ /* 0x000fe40000010007 */
[----:B------:R-:W-:-:S02]  /*5e00*/  FMUL.FTZ R8, R80, -1.4426950216293334961 ;  /* 0xbfb8aa3b50087820 */ /* 0x000fc40000410000 */
[----:B------:R-:W-:Y:S01]  /*5e10*/  FMUL.FTZ R14, R14, R9 ;  /* 0x000000090e0e7220 */ /* 0x000fe20000410000 */
[----:B------:R-:W2:Y:S01]  /*5e20*/  MUFU.RCP R3, R3 ;  /* 0x0000000300037308 */ /* 0x000ea20000001000 */
[----:B------:R-:W-:Y:S02]  /*5e30*/  FMUL.FTZ R6, R9, R6 ;  /* 0x0000000609067220 */ /* 0x000fe40000410000 */
[----:B---3--:R-:W-:Y:S01]  /*5e40*/  FADD.FTZ R9, -R125, 1 ;  /* 0x3f8000007d097421 */ /* 0x008fe20000010100 */
[----:B------:R-:W-:Y:S02]  /*5e50*/  HADD2.F32 R98, -RZ, R98.H0_H0 ;  /* 0x20000062ff627230 */ /* 0x000fe40000004100 */
[----:B-1----:R-:W-:Y:S02]  /*5e60*/  HADD2.F32 R13, -RZ, R13.H0_H0 ;  /* 0x2000000dff0d7230 */ /* 0x002fe40000004100 */
[----:B------:R1:W3:Y:S01]  /*5e70*/  MUFU.EX2 R5, R8 ;  /* 0x0000000800057308 */ /* 0x0002e20000000800 */
[----:B------:R-:W-:Y:S01]  /*5e80*/  FFMA.FTZ R127, R12, R9, 1 ;  /* 0x3f8000000c7f7423 */ /* 0x000fe20000010009 */
[----:B------:R-:W-:Y:S01]  /*5e90*/  HADD2.F32 R81, -RZ, R81.H0_H0 ;  /* 0x20000051ff517230 */ /* 0x000fe20000004100 */
[----:B------:R-:W4:Y:S01]  /*5ea0*/  LDS.U16 R9, [R53+0x16] ;  /* 0x0000160035097984 */ /* 0x000f220000000400 */
[----:B------:R-:W-:-:S02]  /*5eb0*/  FMUL.FTZ R121, R6, R7 ;  /* 0x0000000706797220 */ /* 0x000fc40000410000 */
[----:B-1----:R-:W-:Y:S01]  /*5ec0*/  FMUL.FTZ R8, R82, -1.4426950216293334961 ;  /* 0xbfb8aa3b52087820 */ /* 0x002fe20000410000 */
[----:B------:R-:W-:Y:S01]  /*5ed0*/  HADD2.F32 R97, -RZ, R97.H0_H0 ;  /* 0x20000061ff617230 */ /* 0x000fe20000004100 */
[----:B------:R-:W-:Y:S02]  /*5ee0*/  FMUL.FTZ R6, R98, R13 ;  /* 0x0000000d62067220 */ /* 0x000fe40000410000 */
[----:B------:R1:W-:Y:S01]  /*5ef0*/  MUFU.EX2 R7, R8 ;  /* 0x0000000800077308 */ /* 0x0003e20000000800 */
[----:B------:R-:W-:Y:S01]  /*5f00*/  FADD.FTZ R135, R2, 1 ;  /* 0x3f80000002877421 */ /* 0x000fe20000010000 */
[----:B0-----:R-:W-:Y:S01]  /*5f10*/  HADD2.F32 R11, -RZ, R11.H0_H0 ;  /* 0x2000000bff0b7230 */ /* 0x001fe20000004100 */
[----:B------:R-:W-:Y:S01]  /*5f20*/  FMUL.FTZ R119, R4, R119 ;  /* 0x0000007704777220 */ /* 0x000fe20000410000 */
[----:B------:R-:W-:Y:S01]  /*5f30*/  LDS.U16 R2, [R51+0x1a] ;  /* 0x00001a0033027984 */ /* 0x000fe20000000400 */
[----:B------:R-:W-:-:S03]  /*5f40*/  FMUL.FTZ R4, R81, -1.4426950216293334961 ;  /* 0xbfb8aa3b51047820 */ /* 0x000fc60000410000 */
[----:B-1----:R-:W0:Y:S01]  /*5f50*/  LDS.U16 R8, [R52+0x18] ;  /* 0x0000180034087984 */ /* 0x002e220000000400 */
[----:B------:R-:W-:Y:S02]  /*5f60*/  FMUL.FTZ R12, R12, R125 ;  /* 0x0000007d0c0c7220 */ /* 0x000fe40000410000 */
[----:B------:R-:W-:Y:S02]  /*5f70*/  FMUL.FTZ R6, R125, R6 ;  /* 0x000000067d067220 */ /* 0x000fe40000410000 */
[----:B--2---:R-:W-:Y:S02]  /*5f80*/  FADD.FTZ R125, -R3, 1 ;  /* 0x3f800000037d7421 */ /* 0x004fe40000010100 */
[----:B------:R-:W-:Y:S01]  /*5f90*/  FMUL.FTZ R124, R97, R11 ;  /* 0x0000000b617c7220 */ /* 0x000fe20000410000 */
[----:B------:R-:W1:Y:S01]  /*5fa0*/  MUFU.EX2 R4, R4 ;  /* 0x0000000400047308 */ /* 0x000e620000000800 */
[----:B------:R-:W-:Y:S02]  /*5fb0*/  FFMA.FTZ R125, R10, R125, 1 ;  /* 0x3f8000000a7d7423 */ /* 0x000fe4000001007d */
[----:B------:R-:W-:Y:S01]  /*5fc0*/  FMUL.FTZ R124, R3, R124 ;  /* 0x0000007c037c7220 */ /* 0x000fe20000410000 */
[----:B------:R-:W-:-:S04]  /*5fd0*/  HADD2.F32 R83, -RZ, R83.H0_H0 ;  /* 0x20000053ff537230 */ /* 0x000fc80000004100 */
[----:B------:R-:W2:Y:S01]  /*5fe0*/  MUFU.RCP R135, R135 ;  /* 0x0000008700877308 */ /* 0x000ea20000001000 */
[----:B------:R-:W-:Y:S02]  /*5ff0*/  FMUL.FTZ R124, R124, R125 ;  /* 0x0000007d7c7c7220 */ /* 0x000fe40000410000 */
[----:B------:R-:W5:Y:S01]  /*6000*/  LDS.U16 R125, [R49+0x1e] ;  /* 0x00001e00317d7984 */ /* 0x000f620000000400 */
[----:B------:R-:W-:Y:S02]  /*6010*/  FMUL.FTZ R122, R6, R127 ;  /* 0x0000007f067a7220 */ /* 0x000fe40000410000 */
[----:B------:R-:W-:Y:S02]  /*6020*/  FMUL.FTZ R6, R83, -1.4426950216293334961 ;  /* 0xbfb8aa3b53067820 */ /* 0x000fe40000410000 */
[----:B---3--:R-:W-:Y:S02]  /*6030*/  FADD.FTZ R5, R5, 1 ;  /* 0x3f80000005057421 */ /* 0x008fe40000010000 */
[----:B-1----:R-:W-:-:S02]  /*6040*/  FADD.FTZ R4, R4, 1 ;  /* 0x3f80000004047421 */ /* 0x002fc40000010000 */
[----:B------:R-:W1:Y:S01]  /*6050*/  MUFU.EX2 R6, R6 ;  /* 0x0000000600067308 */ /* 0x000e620000000800 */
[----:B------:R-:W-:Y:S02]  /*6060*/  FMUL.FTZ R10, R10, R3 ;  /* 0x000000030a0a7220 */ /* 0x000fe40000410000 */
[----:B--2---:R-:W-:-:S05]  /*6070*/  FADD.FTZ R3, -R135, 1 ;  /* 0x3f80000087037421 */ /* 0x004fca0000010100 */
[----:B------:R-:W2:Y:S01]  /*6080*/  MUFU.RCP R5, R5 ;  /* 0x0000000500057308 */ /* 0x000ea20000001000 */
[----:B------:R-:W-:Y:S02]  /*6090*/  FFMA.FTZ R130, R32, R3, 1 ;  /* 0x3f80000020827423 */ /* 0x000fe40000010003 */
[----:B------:R-:W-:-:S05]  /*60a0*/  FADD.FTZ R3, R7, 1 ;  /* 0x3f80000007037421 */ /* 0x000fca0000010000 */
[----:B------:R-:W3:Y:S01]  /*60b0*/  MUFU.RCP R4, R4 ;  /* 0x0000000400047308 */ /* 0x000ee20000001000 */
[----:B------:R-:W-:Y:S02]  /*60c0*/  HADD2.F32 R96, -RZ, R96.H0_H0 ;  /* 0x20000060ff607230 */ /* 0x000fe40000004100 */
[----:B----4-:R-:W-:Y:S01]  /*60d0*/  HADD2.F32 R9, -RZ, R9.H0_H0 ;  /* 0x20000009ff097230 */ /* 0x010fe20000004100 */
[----:B-1----:R-:W-:Y:S01]  /*60e0*/  FADD.FTZ R134, R6, 1 ;  /* 0x3f80000006867421 */ /* 0x002fe20000010000 */
[----:B------:R-:W-:Y:S02]  /*60f0*/  HADD2.F32 R87, -RZ, R87.H0_H0 ;  /* 0x20000057ff577230 */ /* 0x000fe40000004100 */
[----:B0-----:R-:W-:Y:S01]  /*6100*/  HADD2.F32 R8, -RZ, R8.H0_H0 ;  /* 0x20000008ff087230 */ /* 0x001fe20000004100 */
[----:B------:R-:W0:Y:S01]  /*6110*/  MUFU.RCP R3, R3 ;  /* 0x0000000300037308 */ /* 0x000e220000001000 */
[----:B------:R-:W-:Y:S01]  /*6120*/  FMUL.FTZ R128, R96, R9 ;  /* 0x0000000960807220 */ /* 0x000fe20000410000 */
[----:B------:R-:W-:-:S02]  /*6130*/  HADD2.F32 R86, -RZ, R86.H0_H0 ;  /* 0x20000056ff567230 */ /* 0x000fc40000004100 */
[----:B------:R-:W-:Y:S01]  /*6140*/  HADD2.F32 R7, -RZ, R2.H0_H0 ;  /* 0x20000002ff077230 */ /* 0x000fe20000004100 */
[----:B------:R-:W-:Y:S02]  /*6150*/  FMUL.FTZ R127, R135, R128 ;  /* 0x00000080877f7220 */ /* 0x000fe40000410000 */
[----:B--2---:R-:W-:Y:S01]  /*6160*/  FADD.FTZ R129, -R5, 1 ;  /* 0x3f80000005817421 */ /* 0x004fe20000010100 */
[----:B------:R-:W1:Y:S01]  /*6170*/  MUFU.RCP R2, R134 ;  /* 0x0000008600027308 */ /* 0x000e620000001000 */
[----:B------:R-:W-:Y:S02]  /*6180*/  FMUL.FTZ R6, R87, R8 ;  /* 0x0000000857067220 */ /* 0x000fe40000410000 */
[----:B---3--:R-:W-:Y:S02]  /*6190*/  FADD.FTZ R128, -R4, 1 ;  /* 0x3f80000004807421 */ /* 0x008fe40000010100 */
[----:B------:R-:W-:Y:S02]  /*61a0*/  FMUL.FTZ R131, R86, R7 ;  /* 0x0000000756837220 */ /* 0x000fe40000410000 */
[----:B------:R-:W-:-:S02]  /*61b0*/  FMUL.FTZ R127, R127, R130 ;  /* 0x000000827f7f7220 */ /* 0x000fc40000410000 */
[----:B------:R-:W-:Y:S02]  /*61c0*/  FFMA.FTZ R129, R80, R129, 1 ;  /* 0x3f80000050817423 */ /* 0x000fe40000010081 */
[----:B------:R-:W-:Y:S02]  /*61d0*/  FMUL.FTZ R6, R5, R6 ;  /* 0x0000000605067220 */ /* 0x000fe40000410000 */
[----:B------:R-:W-:Y:S02]  /*61e0*/  FFMA.FTZ R130, R81, R128, 1 ;  /* 0x3f80000051827423 */ /* 0x000fe40000010080 */
[----:B------:R-:W-:Y:S01]  /*61f0*/  FMUL.FTZ R131, R4, R131 ;  /* 0x0000008304837220 */ /* 0x000fe20000410000 */
[----:B------:R-:W-:Y:S01]  /*6200*/  F2FP.PACK_AB R123, R123, R0 ;  /* 0x000000007b7b723e */ /* 0x000fe200000000ff */
[----:B------:R-:W-:Y:S01]  /*6210*/  BAR.SYNC.DEFER_BLOCKING 0x0 ;  /* 0x0000000000007b1d */ /* 0x000fe20000010000 */
[----:B------:R-:W-:Y:S01]  /*6220*/  FMUL.FTZ R128, R6, R129 ;  /* 0x0000008106807220 */ /* 0x000fe20000410000 */
[----:B------:R-:W-:Y:S01]  /*6230*/  HADD2.F32 R85, -RZ, R85.H0_H0 ;  /* 0x20000055ff557230 */ /* 0x000fe20000004100 */
[----:B------:R-:W-:Y:S01]  /*6240*/  FMUL.FTZ R129, R131, R130 ;  /* 0x0000008283817220 */ /* 0x000fe20000410000 */
[----:B------:R-:W-:Y:S01]  /*6250*/  HADD2.F32 R6, -RZ, R126.H0_H0 ;  /* 0x2000007eff067230 */ /* 0x000fe20000004100 */
[----:B0-----:R-:W-:Y:S01]  /*6260*/  FADD.FTZ R131, -R3, 1 ;  /* 0x3f80000003837421 */ /* 0x001fe20000010100 */
[----:B------:R-:W-:-:S02]  /*6270*/  HADD2.F32 R84, -RZ, R84.H0_H0 ;  /* 0x20000054ff547230 */ /* 0x000fc40000004100 */
[----:B-----5:R-:W-:Y:S01]  /*6280*/  HADD2.F32 R0, -RZ, R125.H0_H0 ;  /* 0x2000007dff007230 */ /* 0x020fe20000004100 */
[----:B------:R-:W-:Y:S02]  /*6290*/  FFMA.FTZ R130, R82, R131, 1 ;  /* 0x3f80000052827423 */ /* 0x000fe40000010083 */
[----:B------:R-:W-:Y:S01]  /*62a0*/  FMUL.FTZ R126, R85, R6 ;  /* 0x00000006557e7220 */ /* 0x000fe20000410000 */
[----:B------:R-:W-:Y:S01]  /*62b0*/  F2FP.PACK_AB R111, R111, R120 ;  /* 0x000000786f6f723e */ /* 0x000fe200000000ff */
[----:B-1----:R-:W-:Y:S02]  /*62c0*/  FADD.FTZ R134, -R2, 1 ;  /* 0x3f80000002867421 */ /* 0x002fe40000010100 */
[----:B------:R-:W-:Y:S01]  /*62d0*/  FMUL.FTZ R131, R84, R0 ;  /* 0x0000000054837220 */ /* 0x000fe20000410000 */
[----:B------:R-:W-:Y:S01]  /*62e0*/  PRMT R120, R123, 0x7632, R120 ;  /* 0x000076327b787816 */ /* 0x000fe20000000078 */
[----:B------:R-:W-:Y:S01]  /*62f0*/  FMUL.FTZ R125, R3, R126 ;  /* 0x0000007e037d7220 */ /* 0x000fe20000410000 */
[----:B------:R-:W-:Y:S01]  /*6300*/  F2FP.PACK_AB R109, R109, R110 ;  /* 0x0000006e6d6d723e */ /* 0x000fe200000000ff */
[----:B------:R-:W-:Y:S01]  /*6310*/  FFMA.FTZ R141, R83, R134, 1 ;  /* 0x3f800000538d7423 */ /* 0x000fe20000010086 */
[----:B------:R-:W-:Y:S01]  /*6320*/  F2FP.PACK_AB R108, R119, R108 ;  /* 0x0000006c776c723e */ /* 0x000fe200000000ff */
[----:B------:R-:W-:Y:S01]  /*6330*/  FMUL.FTZ R126, R2, R131 ;  /* 0x00000083027e7220 */ /* 0x000fe20000410000 */
[----:B------:R-:W-:Y:S01]  /*6340*/  PRMT R110, R111, 0x7632, R110 ;  /* 0x000076326f6e7816 */ /* 0x000fe2000000006e */
[----:B------:R-:W-:Y:S01]  /*6350*/  FMUL.FTZ R125, R125, R130 ;  /* 0x000000827d7d7220 */ /* 0x000fe20000410000 */
[----:B------:R-:W-:Y:S01]  /*6360*/  STS.U16 [R57], R123 ;  /* 0x0000007b39007388 */ /* 0x000fe20000000400 */
[----:B------:R-:W-:Y:S01]  /*6370*/  PRMT R119, R109, 0x7632, R119 ;  /* 0x000076326d777816 */ /* 0x000fe20000000077 */
[----:B------:R-:W-:Y:S01]  /*6380*/  FMUL.FTZ R126, R126, R141 ;  /* 0x0000008d7e7e7220 */ /* 0x000fe20000410000 */
[----:B------:R-:W-:Y:S01]  /*6390*/  F2FP.PACK_AB R121, R122, R121 ;  /* 0x000000797a79723e */ /* 0x000fe200000000ff */
[----:B------:R0:W-:Y:S01]  /*63a0*/  STS.U16 [R118+0x2], R120 ;  /* 0x0000027876007388 */ /* 0x0001e20000000400 */
[----:B------:R-:W-:-:S03]  /*63b0*/  F2FP.PACK_AB R124, R127, R124 ;  /* 0x0000007c7f7c723e */ /* 0x000fc600000000ff */
[----:B------:R1:W-:Y:S01]  /*63c0*/  STS.U16 [R117+0x4], R111 ;  /* 0x0000046f75007388 */ /* 0x0003e20000000400 */
[----:B------:R-:W-:-:S03]  /*63d0*/  F2FP.PACK_AB R128, R129, R128 ;  /* 0x000000808180723e */ /* 0x000fc600000000ff */
[----:B------:R2:W-:Y:S01]  /*63e0*/  STS.U16 [R116+0x6], R110 ;  /* 0x0000066e74007388 */ /* 0x0005e20000000400 */
[----:B0-----:R-:W-:-:S03]  /*63f0*/  PRMT R120, R108, 0x7632, R120 ;  /* 0x000076326c787816 */ /* 0x001fc60000000078 */
[----:B------:R-:W-:Y:S01]  /*6400*/  STS.U16 [R115+0x8], R109 ;  /* 0x0000086d73007388 */ /* 0x000fe20000000400 */
[----:B------:R-:W-:Y:S02]  /*6410*/  ISETP.NE.AND P6, PT, R95, RZ, PT ;  /* 0x000000ff5f00720c */ /* 0x000fe40003fc5270 */
[----:B-1----:R-:W-:Y:S01]  /*6420*/  PRMT R111, R121, 0x7632, R111 ;  /* 0x00007632796f7816 */ /* 0x002fe2000000006f */
[----:B------:R0:W-:Y:S01]  /*6430*/  STS.U16 [R114+0xa], R119 ;  /* 0x00000a7772007388 */ /* 0x0001e20000000400 */
[----:B------:R-:W-:Y:S02]  /*6440*/  F2FP.PACK_AB R125, R126, R125 ;  /* 0x0000007d7e7d723e */ /* 0x000fe400000000ff */
[----:B--2---:R-:W-:Y:S01]  /*6450*/  PRMT R110, R124, 0x7632, R110 ;  /* 0x000076327c6e7816 */ /* 0x004fe2000000006e */
[----:B------:R-:W-:Y:S01]  /*6460*/  STS.U16 [R113+0xc], R108 ;  /* 0x00000c6c71007388 */ /* 0x000fe20000000400 */
[----:B------:R-:W-:-:S03]  /*6470*/  PRMT R122, R125, 0x7632, R122 ;  /* 0x000076327d7a7816 */ /* 0x000fc6000000007a */
[----:B------:R-:W-:Y:S01]  /*6480*/  STS.U16 [R112+0xe], R120 ;  /* 0x00000e7870007388 */ /* 0x000fe20000000400 */
[----:B0-----:R-:W-:-:S03]  /*6490*/  PRMT R119, R128, 0x7632, R119 ;  /* 0x0000763280777816 */ /* 0x001fc60000000077 */
[----:B------:R-:W-:Y:S04]  /*64a0*/  STS.U16 [R56+0x10], R121 ;  /* 0x0000107938007388 */ /* 0x000fe80000000400 */
[----:B------:R-:W-:Y:S01]  /*64b0*/  STS.U16 [R55+0x12], R111 ;  /* 0x0000126f37007388 */ /* 0x000fe20000000400 */
[----:B------:R-:W-:-:S03]  /*64c0*/  IMAD.U32 R134, RZ, RZ, UR7 ;  /* 0x00000007ff867e24 */ /* 0x000fc6000f8e00ff */
        /* <DEDUP_REMOVED lines=35> */
[----:B------:R-:W-:Y:S02]  /*6700*/  FMUL.FTZ R80, R80, R5 ;  /* 0x0000000550507220 */ /* 0x000fe40000410000 */
[----:B------:R-:W-:Y:S01]  /*6710*/  FMUL.FTZ R81, R81, R4 ;  /* 0x0000000451517220 */ /* 0x000fe20000410000 */
[----:B0-----:R-:W-:Y:S01]  /*6720*/  ISETP.GE.AND P0, PT, R78, R130, PT ;  /* 0x000000824e00720c */ /* 0x001fe20003f06270 */
[----:B------:R-:W-:Y:S02]  /*6730*/  FMUL.FTZ R82, R82, R3 ;  /* 0x0000000352527220 */ /* 0x000fe40000410000 */
[----:B------:R-:W-:-:S10]  /*6740*/  FMUL.FTZ R83, R83, R2 ;  /* 0x0000000253537220 */ /* 0x000fd40000410000 */
        /* <DEDUP_REMOVED lines=13> */
.L_x_1177:
[----:B-1----:R-:W-:Y:S05]  /*6820*/  BSYNC B0 ;  /* 0x0000000000007941 */ /* 0x002fea0003800000 */
.L_x_1176:
[----:B------:R-:W-:Y:S01]  /*6830*/  ULDC.64 UR8, c[0x0][0x2f0] ;  /* 0x0000bc0000087ab9 */ /* 0x000fe20000000a00 */
[----:B0-----:R-:W-:Y:S01]  /*6840*/  LEA R2, P3, R78, c[0x0][0x338], 0x1 ;  /* 0x0000ce004e027a11 */ /* 0x001fe200078608ff */
        /* <DEDUP_REMOVED lines=13> */
[----:B------:R-:W-:Y:S01]  /*6920*/  MOV R4, UR36 ;  /* 0x0000002400047c02 */ /* 0x000fe20008000f00 */
[----:B------:R-:W-:Y:S01]  /*6930*/  FMUL.FTZ R105, R105, R25 ;  /* 0x0000001969697220 */ /* 0x000fe20000410000 */
[----:B------:R0:W-:Y:S01]  /*6940*/  STL [R1+0x60], R107 ;  /* 0x0000606b01007387 */ /* 0x0001e20000100800 */
[----:B------:R-:W-:Y:S01]  /*6950*/  FMUL.FTZ R104, R104, R24 ;  /* 0x0000001868687220 */ /* 0x000fe20000410000 */
[----:B------:R-:W-:Y:S01]  /*6960*/  LEA R2, P4, R3, R2, 0x1 ;  /* 0x0000000203027211 */ /* 0x000fe200078808ff */
[----:B------:R-:W-:Y:S01]  /*6970*/  FMUL.FTZ R103, R103, R21 ;  /* 0x0000001567677220 */ /* 0x000fe20000410000 */
[----:B------:R-:W-:Y:S01]  /*6980*/  LEA.HI.X R3, R78, c[0x0][0x33c], R79, 0x1, P3 ;  /* 0x0000cf004e037a11 */ /* 0x000fe200018f0c4f */
[----:B------:R-:W-:Y:S01]  /*6990*/  FMUL.FTZ R102, R102, R20 ;  /* 0x0000001466667220 */ /* 0x000fe20000410000 */
[----:B------:R-:W-:Y:S01]  /*69a0*/  MOV R5, UR34 ;  /* 0x0000002200057c02 */ /* 0x000fe20008000f00 */
[----:B------:R0:W-:Y:S01]  /*69b0*/  STL [R1+0x5c], R106 ;  /* 0x00005c6a01007387 */ /* 0x0001e20000100800 */
[----:B------:R-:W-:Y:S01]  /*69c0*/  ISETP.GE.AND P3, PT, R76, R130, PT ;  /* 0x000000824c00720c */ /* 0x000fe20003f66270 */
[----:B------:R-:W-:Y:S01]  /*69d0*/  FMUL.FTZ R101, R101, R18 ;  /* 0x0000001265657220 */ /* 0x000fe20000410000 */
[----:B------:R-:W-:Y:S01]  /*69e0*/  LEA.HI.X R3, R4, R3, R5, 0x1, P4 ;  /* 0x0000000304037211 */ /* 0x000fe200020f0c05 */
[----:B------:R0:W-:Y:S01]  /*69f0*/  STL [R1+0x58], R105 ;  /* 0x0000586901007387 */ /* 0x0001e20000100800 */
[----:B------:R-:W-:Y:S01]  /*6a00*/  ISETP.GE.AND P4, PT, R75, R130, PT ;  /* 0x000000824b00720c */ /* 0x000fe20003f86270 */
[----:B------:R-:W-:-:S02]  /*6a10*/  FMUL.FTZ R100, R100, R16 ;  /* 0x0000001064647220 */ /* 0x000fc40000410000 */
[----:B------:R0:W-:Y:S01]  /*6a20*/  @!P0 STG.E.U16 [R2.64+-0xf80], R109 ;  /* 0xfff0806d02008986 */ /* 0x0001e2000c101528 */
[----:B------:R-:W-:Y:S01]  /*6a30*/  ISETP.GE.AND P0, PT, R89, R130, PT ;  /* 0x000000825900720c */ /* 0x000fe20003f06270 */
        /* <DEDUP_REMOVED lines=23> */
[----:B------:R-:W-:-:S03]  /*6bb0*/  ISETP.GE.AND P5, PT, R138, R130, PT ;  /* 0x000000828a00720c */ /* 0x000fc60003fa6270 */
[----:B------:R0:W-:Y:S04]  /*6bc0*/  STL [R1+0x54], R104 ;  /* 0x0000546801007387 */ /* 0x0001e80000100800 */
        /* <DEDUP_REMOVED lines=11> */
[----:B------:R0:W-:Y:S01]  /*6c80*/  @!P0 STG.E.U16 [R2.64+-0xd40], R125 ;  /* 0xfff2c07d02008986 */ /* 0x0001e2000c101528 */
[----:B------:R-:W-:-:S03]  /*6c90*/  ISETP.NE.U32.AND P0, PT, RZ, c[0x0][0x270], PT ;  /* 0x00009c00ff007a0c */ /* 0x000fc60003f05070 */
[----:B------:R0:W-:Y:S01]  /*6ca0*/  @!P4 STG.E.U16 [R2.64+-0xd00], R126 ;  /* 0xfff3007e0200c986 */ /* 0x0001e2000c101528 */
[----:B------:R-:W-:-:S03]  /*6cb0*/  ISETP.NE.AND.EX P0, PT, RZ, c[0x0][0x274], PT, P0 ;  /* 0x00009d00ff007a0c */ /* 0x000fc60003f05300 */
[----:B------:R0:W-:Y:S04]  /*6cc0*/  @!P5 STG.E.U16 [R2.64+-0xcc0], R127 ;  /* 0xfff3407f0200d986 */ /* 0x0001e8000c101528 */
[----:B------:R0:W-:Y:S04]  /*6cd0*/  @!P1 STG.E.U16 [R2.64+-0xc80], R128 ;  /* 0xfff3808002009986 */ /* 0x0001e8000c101528 */
[----:B------:R0:W-:Y:S04]  /*6ce0*/  @!P2 STG.E.U16 [R2.64+-0xfc0], R108 ;  /* 0xfff0406c0200a986 */ /* 0x0001e8000c101528 */
[----:B------:R0:W-:Y:S04]  /*6cf0*/  @!P3 STG.E.U16 [R2.64+-0xc40], R129 ;  /* 0xfff3c0810200b986 */ /* 0x0001e8000c101528 */
[----:B------:R0:W-:Y:S01]  /*6d00*/  STL [R1+0x28], R131 ;  /* 0x0000288301007387 */ /* 0x0001e20000100800 */
[----:B------:R-:W-:Y:S05]  /*6d10*/  @!P0 BRA `(.L_x_1178) ;  /* 0x0000089000008947 */ /* 0x000fea0003800000 */
[----:B------:R-:W-:Y:S01]  /*6d20*/  BAR.SYNC.DEFER_BLOCKING 0x0 ;  /* 0x0000000000007b1d */ /* 0x000fe20000010000 */
[----:B------:R-:W-:-:S02]  /*6d30*/  FMUL.FTZ R30, R30, R31 ;  /* 0x0000001f1e1e7220 */ /* 0x000fc40000410000 */
        /* <DEDUP_REMOVED lines=14> */
[----:B0-----:R-:W-:Y:S01]  /*6e20*/  PRMT R2, R24, 0x7632, R2 ;  /* 0x0000763218027816 */ /* 0x001fe20000000002 */
[----:B------:R-:W-:Y:S01]  /*6e30*/  FMUL.FTZ R13, R12, R13 ;  /* 0x0000000d0c0d7220 */ /* 0x000fe20000410000 */
[----:B------:R-:W-:Y:S01]  /*6e40*/  F2FP.PACK_AB R17, R17, R18 ;  /* 0x000000121111723e */ /* 0x000fe200000000ff */
[----:B------:R-:W-:Y:S01]  /*6e50*/  FMUL.FTZ R83, R83, R0 ;  /* 0x0000000053537220 */ /* 0x000fe20000410000 */
[----:B------:R-:W-:Y:S01]  /*6e60*/  PRMT R0, R29, 0x7632, R0 ;  /* 0x000076321d007816 */ /* 0x000fe20000000000 */
[----:B------:R-:W-:Y:S01]  /*6e70*/  FMUL.FTZ R10, R10, R11 ;  /* 0x0000000b0a0a7220 */ /* 0x000fe20000410000 */
[----:B------:R-:W-:Y:S01]  /*6e80*/  STS.U16 [R57], R29 ;  /* 0x0000001d39007388 */ /* 0x000fe20000000400 */
[----:B------:R-:W-:Y:S01]  /*6e90*/  FMUL.FTZ R9, R32, R9 ;  /* 0x0000000920097220 */ /* 0x000fe20000410000 */
[----:B------:R-:W-:Y:S01]  /*6ea0*/  PRMT R3, R20, 0x7632, R3 ;  /* 0x0000763214037816 */ /* 0x000fe20000000003 */
[----:B------:R-:W-:Y:S01]  /*6eb0*/  FMUL.FTZ R8, R80, R8 ;  /* 0x0000000850087220 */ /* 0x000fe20000410000 */
[----:B------:R-:W-:Y:S01]  /*6ec0*/  F2FP.PACK_AB R13, R13, R14 ;  /* 0x0000000e0d0d723e */ /* 0x000fe200000000ff */
[----:B------:R-:W-:Y:S01]  /*6ed0*/  FMUL.FTZ R7, R81, R7 ;  /* 0x0000000751077220 */ /* 0x000fe20000410000 */
[----:B------:R0:W-:Y:S01]  /*6ee0*/  STS.U16 [R118+0x2], R0 ;  /* 0x0000020076007388 */ /* 0x0001e20000000400 */
[----:B------:R-:W-:Y:S01]  /*6ef0*/  FMUL.FTZ R6, R82, R6 ;  /* 0x0000000652067220 */ /* 0x000fe20000410000 */
[----:B------:R-:W-:-:S02]  /*6f00*/  PRMT R4, R17, 0x7632, R4 ;  /* 0x0000763211047816 */ /* 0x000fc40000000004 */
[----:B------:R-:W-:Y:S01]  /*6f10*/  STS.U16 [R117+0x4], R24 ;  /* 0x0000041875007388 */ /* 0x000fe20000000400 */
[----:B------:R-:W-:Y:S02]  /*6f20*/  F2FP.PACK_AB R9, R9, R10 ;  /* 0x0000000a0909723e */ /* 0x000fe400000000ff */
[----:B------:R-:W-:Y:S01]  /*6f30*/  F2FP.PACK_AB R7, R7, R8 ;  /* 0x000000080707723e */ /* 0x000fe200000000ff */
[----:B------:R1:W-:Y:S01]  /*6f40*/  STS.U16 [R116+0x6], R2 ;  /* 0x0000060274007388 */ /* 0x0003e20000000400 */
[----:B------:R-:W-:Y:S02]  /*6f50*/  F2FP.PACK_AB R6, R83, R6 ;  /* 0x000000065306723e */ /* 0x000fe400000000ff */
[----:B0-----:R-:W-:Y:S01]  /*6f60*/  PRMT R0, R13, 0x7632, R0 ;  /* 0x000076320d007816 */ /* 0x001fe20000000000 */
[----:B------:R-:W-:Y:S01]  /*6f70*/  STS.U16 [R115+0x8], R20 ;  /* 0x0000081473007388 */ /* 0x000fe20000000400 */
[C---:B------:R-:W-:Y:S02]  /*6f80*/  PRMT R26, R7.reuse, 0x7610, R26 ;  /* 0x00007610071a7816 */ /* 0x040fe4000000001a */
[----:B------:R-:W-:Y:S01]  /*6f90*/  PRMT R5, R7, 0x7632, R5 ;  /* 0x0000763207057816 */ /* 0x000fe20000000005 */
[----:B------:R0:W-:Y:S01]  /*6fa0*/  STS.U16 [R114+0xa], R3 ;  /* 0x00000a0372007388 */ /* 0x0001e20000000400 */
[----:B-1----:R-:W-:Y:S01]  /*6fb0*/  IMAD.U32 R2, RZ, RZ, UR7 ;  /* 0x00000007ff027e24 */ /* 0x002fe2000f8e00ff */
[----:B------:R-:W-:-:S02]  /*6fc0*/  UIMAD UR7, UR13, UR8, URZ ;  /* 0x000000080d0772a4 */ /* 0x000fc4000f8e023f */
[----:B------:R-:W-:Y:S02]  /*6fd0*/  STS.U16 [R113+0xc], R17 ;  /* 0x00000c1171007388 */ /* 0x000fe40000000400 */
[----:B------:R-:W-:Y:S02]  /*6fe0*/  UIMAD UR36, UR12, UR9, UR7 ;  /* 0x000000090c2472a4 */ /* 0x000fe4000f8e0207 */
[----:B------:R1:W-:Y:S01]  /*6ff0*/  STS.U16 [R112+0xe], R4 ;  /* 0x00000e0470007388 */ /* 0x0003e20000000400 */
[----:B0-----:R-:W-:Y:S01]  /*7000*/  PRMT R3, R9, 0x7632, R3 ;  /* 0x0000763209037816 */ /* 0x001fe20000000003 */
[----:B------:R-:W-:Y:S02]  /*7010*/  UIADD3 UR7, UR35, UR36, URZ ;  /* 0x0000002423077290 */ /* 0x000fe4000fffe03f */
        /* <DEDUP_REMOVED lines=45> */
.L_x_1180:
[----:B------:R-:W-:Y:S05]  /*72f0*/  BSYNC B0 ;  /* 0x0000000000007941 */ /* 0x000fea0003800000 */
.L_x_1179:
[----:B------:R-:W-:Y:S01]  /*7300*/  ULDC.64 UR8, c[0x0][0x218] ;  /* 0x0000860000087ab9 */ /* 0x000fe20000000a00 */
[C---:B0-----:R-:W-:Y:S01]  /*7310*/  LEA R2, P0, R78.reuse, c[0x0][0x270], 0x1 ;  /* 0x00009c004e027a11 */ /* 0x041fe200078008ff */
        /* <DEDUP_REMOVED lines=41> */
.L_x_1178:
[----:B0-----:R-:W2:Y:S01]  /*75b0*/  LDL.LU R2, [R1+0xc4] ;  /* 0x0000c40001027983 */ /* 0x001ea20000300800 */
[----:B------:R-:W-:Y:S01]  /*75c0*/  HADD2.F32 R0, -RZ, R153.H0_H0 ;  /* 0x20000099ff007230 */ /* 0x000fe20000004100 */
[----:B------:R-:W-:Y:S01]  /*75d0*/  HFMA2.MMA R160, -RZ, RZ, 0, 0 ;  /* 0x00000000ffa07435 */ /* 0x000fe200000001ff */
[----:B------:R-:W-:Y:S01]  /*75e0*/  HADD2.F32 R3, -RZ, R152.H0_H0 ;  /* 0x20000098ff037230 */ /* 0x000fe20000004100 */
[----:B------:R-:W-:Y:S01]  /*75f0*/  HFMA2.MMA R141, -RZ, RZ, 0, 0 ;  /* 0x00000000ff8d7435 */ /* 0x000fe200000001ff */
[----:B------:R-:W-:Y:S01]  /*7600*/  HADD2.F32 R5, -RZ, R151.H0_H0 ;  /* 0x20000097ff057230 */ /* 0x000fe20000004100 */
[----:B------:R-:W-:Y:S01]  /*7610*/  IMAD.MOV.U32 R158, RZ, RZ, RZ ;  /* 0x000000ffff9e7224 */ /* 0x000fe200078e00ff */
[----:B------:R-:W-:Y:S01]  /*7620*/  MOV R157, RZ ;  /* 0x000000ff009d7202 */ /* 0x000fe20000000f00 */
[----:B------:R-:W-:Y:S01]  /*7630*/  CS2R R154, SRZ ;  /* 0x00000000009a7805 */ /* 0x000fe2000001ff00 */
[----:B------:R-:W-:Y:S01]  /*7640*/  CS2R R152, SRZ ;  /* 0x0000000000987805 */ /* 0x000fe2000001ff00 */
[----:B------:R-:W-:Y:S01]  /*7650*/  BAR.SYNC.DEFER_BLOCKING 0x0 ;  /* 0x0000000000007b1d */ /* 0x000fe20000010000 */
[----:B--2---:R-:W-:Y:S01]  /*7660*/  FFMA.FTZ R0, R107, R0, R2 ;  /* 0x000000006b007223 */ /* 0x004fe20000010002 */
[----:B------:R-:W-:-:S03]  /*7670*/  MOV R2, c[0x0][0x16c] ;  /* 0x00005b0000027a02 */ /* 0x000fc60000000f00 */
[----:B------:R-:W-:Y:S01]  /*7680*/  FFMA.FTZ R0, R106, R3, R0 ;  /* 0x000000036a007223 */ /* 0x000fe20000010000 */
[----:B------:R-:W-:Y:S01]  /*7690*/  HADD2.F32 R3, -RZ, R150.H0_H0 ;  /* 0x20000096ff037230 */ /* 0x000fe20000004100 */
[----:B------:R-:W-:Y:S01]  /*76a0*/  ISETP.GE.AND P0, PT, R2, 0x1, PT ;  /* 0x000000010200780c */ /* 0x000fe20003f06270 */
[----:B------:R-:W-:Y:S01]  /*76b0*/  CS2R R150, SRZ ;  /* 0x0000000000967805 */ /* 0x000fe2000001ff00 */
[----:B------:R-:W-:Y:S01]  /*76c0*/  FFMA.FTZ R0, R105, R5, R0 ;  /* 0x0000000569007223 */ /* 0x000fe20000010000 */
[----:B------:R-:W-:-:S03]  /*76d0*/  HADD2.F32 R5, -RZ, R149.H0_H0 ;  /* 0x20000095ff057230 */ /* 0x000fc60000004100 */
[----:B------:R-:W-:Y:S01]  /*76e0*/  FFMA.FTZ R0, R104, R3, R0 ;  /* 0x0000000368007223 */ /* 0x000fe20000010000 */
[----:B------:R-:W-:Y:S01]  /*76f0*/  HADD2.F32 R3, -RZ, R148.H0_H0 ;  /* 0x20000094ff037230 */ /* 0x000fe20000004100 */
[----:B------:R-:W-:Y:S02]  /*7700*/  CS2R R148, SRZ ;  /* 0x0000000000947805 */ /* 0x000fe4000001ff00 */
        /* <DEDUP_REMOVED lines=23> */
[----:B------:R-:W-:Y:S02]  /*7880*/  FFMA.FTZ R2, R84, R3, R0 ;  /* 0x0000000354027223 */ /* 0x000fe40000010000 */
[----:B------:R-:W-:Y:S02]  /*7890*/  FMUL.FTZ R0, R107, UR4 ;  /* 0x000000046b007c20 */ /* 0x000fe40008410000 */
[----:B------:R-:W-:Y:S01]  /*78a0*/  FMUL.FTZ R3, R106, UR4 ;  /* 0x000000046a037c20 */ /* 0x000fe20008410000 */
[----:B------:R0:W-:Y:S04]  /*78b0*/  STL [R1+0xc4], R2 ;  /* 0x0000c40201007387 */ /* 0x0001e80000100800 */
[----:B------:R1:W-:Y:S04]  /*78c0*/  STL [R1+0xa8], R0 ;  /* 0x0000a80001007387 */ /* 0x0003e80000100800 */
[----:B------:R2:W-:Y:S01]  /*78d0*/  STL [R1+0xa4], R3 ;  /* 0x0000a40301007387 */ /* 0x0005e20000100800 */
[----:B0-----:R-:W-:-:S02]  /*78e0*/  FMUL.FTZ R2, R105, UR4 ;  /* 0x0000000469027c20 */ /* 0x001fc40008410000 */
        /* <DEDUP_REMOVED lines=30> */
[----:B------:R-:W-:Y:S01]  /*7ad0*/  MOV R158, RZ ;  /* 0x000000ff009e7202 */ /* 0x000fe20000000f00 */
[----:B------:R-:W-:Y:S01]  /*7ae0*/  CS2R R154, SRZ ;  /* 0x00000000009a7805 */ /* 0x000fe2000001ff00 */
[----:B------:R-:W-:Y:S01]  /*7af0*/  ULEA.HI UR9, UR39, UR39, URZ, 0x1 ;  /* 0x0000002727097291 */ /* 0x000fe2000f8f083f */
[----:B------:R-:W-:Y:S01]  /*7b00*/  MOV R157, RZ ;  /* 0x000000ff009d7202 */ /* 0x000fe20000000f00 */
[----:B------:R-:W-:Y:S01]  /*7b10*/  CS2R R152, SRZ ;  /* 0x0000000000987805 */ /* 0x000fe2000001ff00 */
        /* <DEDUP_REMOVED lines=10> */
.L_x_1229:
[----:B------:R-:W-:Y:S01]  /*7bc0*/  USHF.R.S32.HI UR42, URZ, 0x1f, UR7 ;  /* 0x0000001f3f2a7899 */ /* 0x000fe20008011407 */
[----:B------:R-:W3:Y:S01]  /*7bd0*/  LDL R124, [R1+0x68] ;  /* 0x00006800017c7983 */ /* 0x000ee20000100800 */
[----:B------:R-:W-:Y:S02]  /*7be0*/  ULDC.64 UR34, c[0x0][0x1a0] ;  /* 0x0000680000227ab9 */ /* 0x000fe40000000a00 */
[----:B------:R-:W-:Y:S01]  /*7bf0*/  ULDC UR43, c[0x0][0x168] ;  /* 0x00005a00002b7ab9 */ /* 0x000fe20000000800 */
[----:B--2---:R-:W-:Y:S01]  /*7c00*/  MOV R3, UR7 ;  /* 0x0000000700037c02 */ /* 0x004fe20008000f00 */
[----:B------:R-:W-:Y:S01]  /*7c10*/  UIMAD UR34, UR42, UR34, URZ ;  /* 0x000000222a2272a4 */ /* 0x000fe2000f8e023f */
[----:B------:R-:W2:Y:S01]  /*7c20*/  LDL R86, [R1+0x64] ;  /* 0x0000640001567983 */ /* 0x000ea20000100800 */
[----:B------:R-:W-:-:S02]  /*7c30*/  UIADD3 UR43, -UR27, UR43, URZ ;  /* 0x0000002b1b2b7290 */ /* 0x000fc4000fffe13f */
[----:B------:R-:W-:Y:S01]  /*7c40*/  UIMAD UR34, UR7, UR35, UR34 ;  /* 0x00000023072272a4 */ /* 0x000fe2000f8e0222 */
[----:B------:R-:W-:Y:S01]  /*7c50*/  IMAD.WIDE.U32 R2, R3, c[0x0][0x1a0], R78 ;  /* 0x0000680003027a25 */ /* 0x000fe200078e004e */
[----:B------:R-:W4:Y:S02]  /*7c60*/  LDL R87, [R1+0x20] ;  /* 0x0000200001577983 */ /* 0x000f240000100800 */
[----:B------:R-:W-:Y:S02]  /*7c70*/  ISETP.GE.AND P1, PT, R78, UR43, PT ;  /* 0x0000002b4e007c0c */ /* 0x000fe4000bf26270 */
[----:B------:R-:W-:Y:S01]  /*7c80*/  ISETP.GE.AND P2, PT, R93, UR43, PT ;  /* 0x0000002b5d007c0c */ /* 0x000fe2000bf46270 */
[----:B------:R-:W5:Y:S01]  /*7c90*/  LDL R119, [R1+0x1c] ;  /* 0x00001c0001777983 */ /* 0x000f620000100800 */
[----:B------:R-:W-:Y:S02]  /*7ca0*/  ISETP.GE.AND P3, PT, R92, UR43, PT ;  /* 0x0000002b5c007c0c */ /* 0x000fe4000bf66270 */
[----:B------:R-:W-:Y:S01]  /*7cb0*/  ISETP.GE.AND P4, PT, R91, UR43, PT ;  /* 0x0000002b5b007c0c */ /* 0x000fe2000bf86270 */
[----:B------:R-:W2:Y:S01]  /*7cc0*/  LDL R120, [R1+0x18] ;  /* 0x0000180001787983 */ /* 0x000ea20000100800 */
[----:B------:R-:W-:-:S02]  /*7cd0*/  LEA R4, P0, R2, UR22, 0x1 ;  /* 0x0000001602047c11 */ /* 0x000fc4000f8008ff */
[----:B------:R-:W-:Y:S01]  /*7ce0*/  IADD3 R3, R3, UR34, RZ ;  /* 0x0000002203037c10 */ /* 0x000fe2000fffe0ff */
[----:B------:R-:W-:Y:S01]  /*7cf0*/  ULDC.64 UR34, c[0x0][0x180] ;  /* 0x0000600000227ab9 */ /* 0x000fe20000000a00 */
[----:B------:R-:W-:Y:S01]  /*7d00*/  PRMT R0, RZ, 0x7610, R0 ;  /* 0x00007610ff007816 */ /* 0x000fe20000000000 */
[----:B------:R-:W2:Y:S01]  /*7d10*/  LDL R121, [R1+0x14] ;  /* 0x0000140001797983 */ /* 0x000ea20000100800 */
[----:B------:R-:W-:Y:S02]  /*7d20*/  LEA.HI.X R5, R2, UR23, R3, 0x1, P0 ;  /* 0x0000001702057c11 */ /* 0x000fe400080f0c03 */
[----:B------:R-:W-:Y:S01]  /*7d30*/  PRMT R7, RZ, 0x7610, R7 ;  /* 0x00007610ff077816 */ /* 0x000fe20000000007 */
[----:B------:R-:W2:Y:S01]  /*7d40*/  LDL R122, [R1+0x10] ;  /* 0x00001000017a7983 */ /* 0x000ea20000100800 */
[----:B------:R-:W-:Y:S02]  /*7d50*/  PRMT R8, RZ, 0x7610, R8 ;  /* 0x00007610ff087816 */ /* 0x000fe40000000008 */
[----:B------:R-:W-:Y:S01]  /*7d60*/  PRMT R9, RZ, 0x7610, R9 ;  /* 0x00007610ff097816 */ /* 0x000fe20000000009 */
[----:B------:R0:W2:Y:S01]  /*7d70*/  @!P1 LDG.E.U16 R0, [R4.64] ;  /* 0x0000002804009981 */ /* 0x0000a2000c1e1500 */
[----:B------:R-:W-:-:S02]  /*7d80*/  ISETP.GE.AND P5, PT, R90, UR43, PT ;  /* 0x0000002b5a007c0c */ /* 0x000fc4000bfa6270 */
[----:B------:R-:W-:Y:S01]  /*7d90*/  ISETP.GE.AND P0, PT, R89, UR43, PT ;  /* 0x0000002b59007c0c */ /* 0x000fe2000bf06270 */
[----:B------:R0:W3:Y:S01]  /*7da0*/  @!P2 LDG.E.U16 R7, [R4.64+0x40] ;  /* 0x000040280407a981 */ /* 0x0000e2000c1e1500 */
[----:B------:R-:W-:Y:S02]  /*7db0*/  ISETP.GE.AND P1, PT, R88, UR43, PT ;  /* 0x0000002b58007c0c */ /* 0x000fe4000bf26270 */
[----:B------:R-:W-:Y:S01]  /*7dc0*/  ISETP.GE.AND P2, PT, R77, UR43, PT ;  /* 0x0000002b4d007c0c */ /* 0x000fe2000bf46270 */
[----:B------:R0:W4:Y:S01]  /*7dd0*/  @!P3 LDG.E.U16 R8, [R4.64+0x80] ;  /* 0x000080280408b981 */ /* 0x000122000c1e1500 */
[----:B------:R-:W-:-:S03]  /*7de0*/  ISETP.GE.AND P3, PT, R76, UR43, PT ;  /* 0x0000002b4c007c0c */ /* 0x000fc6000bf66270 */
[----:B------:R0:W5:Y:S01]  /*7df0*/  @!P4 LDG.E.U16 R9, [R4.64+0xc0] ;  /* 0x0000c0280409c981 */ /* 0x000162000c1e1500 */
[----:B------:R-:W-:Y:S02]  /*7e00*/  ISETP.GE.AND P4, PT, R75, UR43, PT ;  /* 0x0000002b4b007c0c */ /* 0x000fe4000bf86270 */
[----:B------:R-:W-:Y:S01]  /*7e10*/  PRMT R10, RZ, 0x7610, R10 ;  /* 0x00007610ff0a7816 */ /* 0x000fe2000000000a */
[----:B------:R-:W5:Y:S01]  /*7e20*/  LDL R123, [R1+0xc] ;  /* 0x00000c00017b7983 */ /* 0x000f620000100800 */
[----:B------:R-:W-:Y:S02]  /*7e30*/  PRMT R11, RZ, 0x7610, R11 ;  /* 0x00007610ff0b7816 */ /* 0x000fe4000000000b */
[----:B------:R-:W-:Y:S01]  /*7e40*/  PRMT R12, RZ, 0x7610, R12 ;  /* 0x00007610ff0c7816 */ /* 0x000fe2000000000c */
[----:B------:R-:W5:Y:S01]  /*7e50*/  LDL R85, [R1+0x8] ;  /* 0x0000080001557983 */ /* 0x000f620000100800 */
[----:B------:R-:W-:Y:S02]  /*7e60*/  PRMT R13, RZ, 0x7610, R13 ;  /* 0x00007610ff0d7816 */ /* 0x000fe4000000000d */
        /* <DEDUP_REMOVED lines=15> */
[----:B------:R-:W5:Y:S01]  /*7f60*/  LDL R84, [R1+0x4] ;  /* 0x0000040001547983 */ /* 0x000f620000100800 */
[----:B------:R-:W-:Y:S02]  /*7f70*/  PRMT R17, RZ, 0x7610, R17 ;  /* 0x00007610ff117816 */ /* 0x000fe40000000011 */
[----:B------:R-:W-:Y:S01]  /*7f80*/  PRMT R18, RZ, 0x7610, R18 ;  /* 0x00007610ff127816 */ /* 0x000fe20000000012 */
[----:B------:R-:W5:Y:S01]  /*7f90*/  LDL R83, [R1] ;  /* 0x0000000001537983 */ /* 0x000f620000100800 */
        /* <DEDUP_REMOVED lines=21> */
[----:B------:R-:W-:Y:S02]  /*80f0*/  MOV R2, UR34 ;  /* 0x0000002200027c02 */ /* 0x000fe40008000f00 */
[----:B0-----:R-:W-:-:S03]  /*8100*/  MOV R5, UR7 ;  /* 0x0000000700057c02 */ /* 0x001fc60008000f00 */
        /* <DEDUP_REMOVED lines=8> */
[----:B------:R-:W-:-:S04]  /*8190*/  IADD3 R5, R3, UR34, RZ ;  /* 0x0000002203057c10 */ /* 0x000fc8000fffe0ff */
[----:B------:R-:W-:Y:S02]  /*81a0*/  LEA.HI.X R5, R2, UR25, R5, 0x1, P0 ;  /* 0x0000001902057c11 */ /* 0x000fe400080f0c05 */
[----:B------:R-:W-:Y:S02]  /*81b0*/  ISETP.GE.AND P0, PT, R93, UR43, PT ;  /* 0x0000002b5d007c0c */ /* 0x000fe4000bf06270 */
[----:B------:R-:W-:Y:S02]  /*81c0*/  PRMT R30, RZ, 0x7610, R30 ;  /* 0x00007610ff1e7816 */ /* 0x000fe4000000001e */
[----:B------:R-:W-:Y:S02]  /*81d0*/  ISETP.GE.AND P2, PT, R92, UR43, PT ;  /* 0x0000002b5c007c0c */ /* 0x000fe4000bf46270 */
[----:B------:R-:W-:Y:S02]  /*81e0*/  ISETP.GE.AND P1, PT, R91, UR43, PT ;  /* 0x0000002b5b007c0c */ /* 0x000fe4000bf26270 */
[----:B------:R-:W-:-:S02]  /*81f0*/  ISETP.GE.AND P5, PT, R90, UR43, PT ;  /* 0x0000002b5a007c0c */ /* 0x000fc4000bfa6270 */
[----:B------:R-:W-:Y:S02]  /*8200*/  ISETP.GE.AND P4, PT, R89, UR43, PT ;  /* 0x0000002b59007c0c */ /* 0x000fe4000bf86270 */
        /* <DEDUP_REMOVED lines=11> */
[----:B-----5:R0:W-:Y:S04]  /*82c0*/  STS.U16 [R70+0xc0], R9 ;  /* 0x0000c00946007388 */ /* 0x0201e80000000400 */
[----:B------:R1:W-:Y:S04]  /*82d0*/  STS.U16 [R69+0x100], R10 ;  /* 0x0001000a45007388 */ /* 0x0003e80000000400 */
[----:B------:R-:W-:Y:S04]  /*82e0*/  STS.U16 [R68+0x140], R11 ;  /* 0x0001400b44007388 */ /* 0x000fe80000000400 */
[----:B------:R-:W-:Y:S04]  /*82f0*/  STS.U16 [R67+0x180], R12 ;  /* 0x0001800c43007388 */ /* 0x000fe80000000400 */
[----:B------:R2:W-:Y:S04]  /*8300*/  STS.U16 [R66+0x1c0], R13 ;  /* 0x0001c00d42007388 */ /* 0x0005e80000000400 */
[----:B------:R-:W-:Y:S01]  /*8310*/  STS.U16 [R65+0x200], R14 ;  /* 0x0002000e41007388 */ /* 0x000fe20000000400 */
[----:B0-----:R-:W-:-:S03]  /*8320*/  PRMT R70, RZ, 0x7610, R70 ;  /* 0x00007610ff467816 */ /* 0x001fc60000000046 */
[----:B------:R-:W-:Y:S01]  /*8330*/  STS.U16 [R64+0x240], R15 ;  /* 0x0002400f40007388 */ /* 0x000fe20000000400 */
[----:B-1----:R-:W-:-:S03]  /*8340*/  PRMT R69, RZ, 0x7610, R69 ;  /* 0x00007610ff457816 */ /* 0x002fc60000000045 */
[----:B------:R-:W-:Y:S04]  /*8350*/  STS.U16 [R63+0x280], R16 ;  /* 0x000280103f007388 */ /* 0x000fe80000000400 */
[----:B------:R-:W-:Y:S04]  /*8360*/  STS.U16 [R62+0x2c0], R17 ;  /* 0x0002c0113e007388 */ /* 0x000fe80000000400 */
[----:B------:R-:W-:Y:S04]  /*8370*/  STS.U16 [R61+0x300], R18 ;  /* 0x000300123d007388 */ /* 0x000fe80000000400 */
[----:B------:R-:W-:Y:S04]  /*8380*/  STS.U16 [R60+0x340], R19 ;  /* 0x000340133c007388 */ /* 0x000fe80000000400 */
[----:B------:R0:W-:Y:S04]  /*8390*/  STS.U16 [R59+0x380], R20 ;  /* 0x000380143b007388 */ /* 0x0001e80000000400 */
[----:B------:R1:W-:Y:S01]  /*83a0*/  STS.U16 [R58+0x3c0], R21 ;  /* 0x0003c0153a007388 */ /* 0x0003e20000000400 */
[----:B------:R-:W-:-:S06]  /*83b0*/  NOP ;  /* 0x0000000000007918 */ /* 0x000fcc0000000000 */
[----:B------:R3:W4:Y:S01]  /*83c0*/  @!P3 LDG.E.U16 R30, [R4.64] ;  /* 0x00000028041eb981 */ /* 0x000722000c1e1500 */
[----:B------:R-:W-:-:S03]  /*83d0*/  ISETP.GE.AND P3, PT, R88, UR43, PT ;  /* 0x0000002b58007c0c */ /* 0x000fc6000bf66270 */
[----:B------:R3:W5:Y:S01]  /*83e0*/  @!P0 LDG.E.U16 R70, [R4.64+0x40] ;  /* 0x0000402804468981 */ /* 0x000762000c1e1500 */
[----:B------:R-:W-:Y:S02]  /*83f0*/  ISETP.GE.AND P0, PT, R77, UR43, PT ;  /* 0x0000002b4d007c0c */ /* 0x000fe4000bf06270 */
[----:B--2---:R-:W-:Y:S01]  /*8400*/  PRMT R66, RZ, 0x7610, R66 ;  /* 0x00007610ff427816 */ /* 0x004fe20000000042 */
        /* <DEDUP_REMOVED lines=11> */
[----:B------:R-:W-:Y:S02]  /*84c0*/  ISETP.GE.AND P0, PT, R138, UR43, PT ;  /* 0x0000002b8a007c0c */ /* 0x000fe4000bf06270 */
[----:B0-----:R-:W-:Y:S01]  /*84d0*/  PRMT R20, RZ, 0x7610, R20 ;  /* 0x00007610ff147816 */ /* 0x001fe20000000014 */
[----:B------:R3:W2:Y:S01]  /*84e0*/  @!P2 LDG.E.U16 R25, [R4.64+0x200] ;  /* 0x000200280419a981 */ /* 0x0006a2000c1e1500 */
[----:B-1----:R-:W-:-:S03]  /*84f0*/  PRMT R21, RZ, 0x7610, R21 ;  /* 0x00007610ff157816 */ /* 0x002fc60000000015 */
[----:B------:R3:W2:Y:S01]  /*8500*/  @!P1 LDG.E.U16 R26, [R4.64+0x240] ;  /* 0x00024028041a9981 */ /* 0x0006a2000c1e1500 */
[----:B------:R-:W-:-:S03]  /*8510*/  ISETP.GE.AND P1, PT, R137, UR43, PT ;  /* 0x0000002b89007c0c */ /* 0x000fc6000bf26270 */
[----:B------:R3:W2:Y:S01]  /*8520*/  @!P5 LDG.E.U16 R23, [R4.64+0x280] ;  /* 0x000280280417d981 */ /* 0x0006a2000c1e1500 */
[----:B------:R-:W-:-:S03]  /*8530*/  ISETP.GE.AND P2, PT, R136, UR43, PT ;  /* 0x0000002b88007c0c */ /* 0x000fc6000bf46270 */
[----:B------:R3:W2:Y:S04]  /*8540*/  @!P4 LDG.E.U16 R22, [R4.64+0x2c0] ;  /* 0x0002c0280416c981 */ /* 0x0006a8000c1e1500 */
[----:B------:R3:W2:Y:S01]  /*8550*/  @!P3 LDG.E.U16 R20, [R4.64+0x300] ;  /* 0x000300280414b981 */ /* 0x0006a2000c1e1500 */
[----:B------:R-:W-:-:S03]  /*8560*/  PRMT R0, RZ, 0x7610, R0 ;  /* 0x00007610ff007816 */ /* 0x000fc60000000000 */
[----:B------:R3:W2:Y:S01]  /*8570*/  @!P0 LDG.E.U16 R21, [R4.64+0x340] ;  /* 0x0003402804158981 */ /* 0x0006a2000c1e1500 */
[----:B------:R-:W-:-:S03]  /*8580*/  PRMT R19, RZ, 0x7610, R19 ;  /* 0x00007610ff137816 */ /* 0x000fc60000000013 */
[----:B------:R3:W2:Y:S04]  /*8590*/  @!P1 LDG.E.U16 R0, [R4.64+0x380] ;  /* 0x0003802804009981 */ /* 0x0006a8000c1e1500 */
[----:B------:R3:W2:Y:S01]  /*85a0*/  @!P2 LDG.E.U16 R19, [R4.64+0x3c0] ;  /* 0x0003c0280413a981 */ /* 0x0006a2000c1e1500 */
[----:B------:R0:W1:Y:S01]  /*85b0*/  R2UR UR43, R6 ;  /* 0x00000000062b73c2 */ /* 0x00006200000e0000 */
[----:B------:R-:W-:Y:S02]  /*85c0*/  IADD3 R2, R74, R94, RZ ;  /* 0x0000005e4a027210 */ /* 0x000fe40007ffe0ff */
[----:B------:R-:W1:Y:S02]  /*85d0*/  LDS.U16 R18, [R57] ;  /* 0x0000000039127984 */ /* 0x000e640000000400 */
[----:B------:R-:W-:-:S02]  /*85e0*/  IADD3 R3, R2, 0x40, RZ ;  /* 0x0000004002037810 */ /* 0x000fc40007ffe0ff */
[----:B------:R-:W-:Y:S01]  /*85f0*/  LDS.U16 R14, [R116+0x6] ;  /* 0x00000600740e7984 */ /* 0x000fe20000000400 */
[C---:B---3--:R-:W-:Y:S02]  /*8600*/  IADD3 R5, R2.reuse, 0x20, RZ ;  /* 0x0000002002057810 */ /* 0x048fe40007ffe0ff */
[CC--:B------:R-:W-:Y:S01]  /*8610*/  LEA.HI.SX32 R73, R2.reuse, R2.reuse, 0x1b ;  /* 0x0000000202497211 */ /* 0x0c0fe200078fdaff */
[----:B------:R-:W-:Y:S01]  /*8620*/  LDS.U16 R12, [R114+0xa] ;  /* 0x00000a00720c7984 */ /* 0x000fe20000000400 */
[-C--:B------:R-:W-:Y:S02]  /*8630*/  LEA.HI.SX32 R5, R5, R2.reuse, 0x1b ;  /* 0x0000000205057211 */ /* 0x080fe400078fdaff */
[----:B------:R-:W-:Y:S01]  /*8640*/  LEA.HI.SX32 R3, R3, R2, 0x1b ;  /* 0x0000000203037211 */ /* 0x000fe200078fdaff */
[----:B------:R-:W-:Y:S01]  /*8650*/  LDS.U16 R10, [R112+0xe] ;  /* 0x00000e00700a7984 */ /* 0x000fe20000000400 */
[C---:B------:R-:W-:Y:S02]  /*8660*/  IADD3 R17, R2.reuse, 0x1e0, RZ ;  /* 0x000001e002117810 */ /* 0x040fe40007ffe0ff */
[C---:B------:R-:W-:Y:S01]  /*8670*/  IADD3 R15, R2.reuse, 0x160, RZ ;  /* 0x00000160020f7810 */ /* 0x040fe20007ffe0ff */
[----:B------:R-:W-:Y:S01]  /*8680*/  LDS.U16 R8, [R55+0x12] ;  /* 0x0000120037087984 */ /* 0x000fe20000000400 */
[----:B------:R-:W-:-:S02]  /*8690*/  IADD3 R13, R2, 0x120, RZ ;  /* 0x00000120020d7810 */ /* 0x000fc40007ffe0ff */
[C---:B------:R-:W-:Y:S01]  /*86a0*/  IADD3 R11, R2.reuse, 0xe0, RZ ;  /* 0x000000e0020b7810 */ /* 0x040fe20007ffe0ff */
[----:B0-----:R-:W-:Y:S01]  /*86b0*/  LDS.U16 R6, [R53+0x16] ;  /* 0x0000160035067984 */ /* 0x001fe20000000400 */
[C---:B------:R-:W-:Y:S02]  /*86c0*/  IADD3 R9, R2.reuse, 0xa0, RZ ;  /* 0x000000a002097810 */ /* 0x040fe40007ffe0ff */
[C---:B------:R-:W-:Y:S01]  /*86d0*/  IADD3 R7, R2.reuse, 0x60, RZ ;  /* 0x0000006002077810 */ /* 0x040fe20007ffe0ff */
[----:B------:R-:W-:Y:S01]  /*86e0*/  LDS.U16 R4, [R51+0x1a] ;  /* 0x00001a0033047984 */ /* 0x000fe20000000400 */
[C---:B------:R-:W-:Y:S02]  /*86f0*/  IADD3 R59, R2.reuse, 0x1c0, RZ ;  /* 0x000001c0023b7810 */ /* 0x040fe40007ffe0ff */
[C---:B------:R-:W-:Y:S02]  /*8700*/  IADD3 R31, R2.reuse, 0x1a0, RZ ;  /* 0x000001a0021f7810 */ /* 0x040fe40007ffe0ff */
[----:B------:R-:W-:-:S02]  /*8710*/  IADD3 R61, R2, 0x180, RZ ;  /* 0x00000180023d7810 */ /* 0x000fc40007ffe0ff */
[C---:B------:R-:W-:Y:S02]  /*8720*/  IADD3 R63, R2.reuse, 0x140, RZ ;  /* 0x00000140023f7810 */ /* 0x040fe40007ffe0ff */
[C---:B------:R-:W-:Y:S02]  /*8730*/  IADD3 R65, R2.reuse, 0x100, RZ ;  /* 0x0000010002417810 */ /* 0x040fe40007ffe0ff */
[C---:B------:R-:W-:Y:S02]  /*8740*/  IADD3 R67, R2.reuse, 0xc0, RZ ;  /* 0x000000c002437810 */ /* 0x040fe40007ffe0ff */
[----:B------:R-:W-:Y:S02]  /*8750*/  IADD3 R81, R2, 0x80, RZ ;  /* 0x0000008002517810 */ /* 0x000fe40007ffe0ff */
[----:B------:R-:W-:Y:S01]  /*8760*/  SHF.L.U32 R73, R73, 0x1, RZ ;  /* 0x0000000149497819 */ /* 0x000fe200000006ff */
[----:B------:R-:W-:Y:S01]  /*8770*/  IMAD.SHL.U32 R71, R3, 0x2, RZ ;  /* 0x0000000203477824 */ /* 0x000fe200078e00ff */
[----:B------:R-:W-:Y:S01]  /*8780*/  SHF.L.U32 R72, R5, 0x1, RZ ;  /* 0x0000000105487819 */ /* 0x000fe200000006ff */
[----:B------:R-:W-:Y:S01]  /*8790*/  LDS.U16 R3, [R50+0x1c] ;  /* 0x00001c0032037984 */ /* 0x000fe20000000400 */
[----:B------:R-:W-:-:S02]  /*87a0*/  LEA.HI.SX32 R58, R17, R2, 0x1b ;  /* 0x00000002113a7211 */ /* 0x000fc400078fdaff */
[-C--:B------:R-:W-:Y:S01]  /*87b0*/  LEA.HI.SX32 R59, R59, R2.reuse, 0x1b ;  /* 0x000000023b3b7211 */ /* 0x080fe200078fdaff */
[----:B------:R-:W0:Y:S01]  /*87c0*/  LDS.U16 R17, [R118+0x2] ;  /* 0x0000020076117984 */ /* 0x000e220000000400 */
[-C--:B------:R-:W-:Y:S02]  /*87d0*/  LEA.HI.SX32 R60, R31, R2.reuse, 0x1b ;  /* 0x000000021f3c7211 */ /* 0x080fe400078fdaff */
[-C--:B------:R-:W-:Y:S01]  /*87e0*/  LEA.HI.SX32 R61, R61, R2.reuse, 0x1b ;  /* 0x000000023d3d7211 */ /* 0x080fe200078fdaff */
[----:B------:R-:W-:Y:S01]  /*87f0*/  LDS.U16 R5, [R52+0x18] ;  /* 0x0000180034057984 */ /* 0x000fe20000000400 */
[-C--:B------:R-:W-:Y:S02]  /*8800*/  LEA.HI.SX32 R62, R15, R2.reuse, 0x1b ;  /* 0x000000020f3e7211 */ /* 0x080fe400078fdaff */
[-C--:B------:R-:W-:Y:S01]  /*8810*/  LEA.HI.SX32 R63, R63, R2.reuse, 0x1b ;  /* 0x000000023f3f7211 */ /* 0x080fe200078fdaff */
[----:B------:R-:W3:Y:S01]  /*8820*/  LDS.U16 R15, [R117+0x4] ;  /* 0x00000400750f7984 */ /* 0x000ee20000000400 */
[----:B------:R-:W-:-:S02]  /*8830*/  LEA.HI.SX32 R64, R13, R2, 0x1b ;  /* 0x000000020d407211 */ /* 0x000fc400078fdaff */
[-C--:B------:R-:W-:Y:S01]  /*8840*/  LEA.HI.SX32 R65, R65, R2.reuse, 0x1b ;  /* 0x0000000241417211 */ /* 0x080fe200078fdaff */
[----:B------:R-:W0:Y:S01]  /*8850*/  LDS.U16 R13, [R115+0x8] ;  /* 0x00000800730d7984 */ /* 0x000e220000000400 */
[-C--:B------:R-:W-:Y:S02]  /*8860*/  LEA.HI.SX32 R80, R11, R2.reuse, 0x1b ;  /* 0x000000020b507211 */ /* 0x080fe400078fdaff */
[-C--:B------:R-:W-:Y:S01]  /*8870*/  LEA.HI.SX32 R67, R67, R2.reuse, 0x1b ;  /* 0x0000000243437211 */ /* 0x080fe200078fdaff */
[----:B------:R-:W0:Y:S01]  /*8880*/  LDS.U16 R11, [R113+0xc] ;  /* 0x00000c00710b7984 */ /* 0x000e220000000400 */
[-C--:B------:R-:W-:Y:S02]  /*8890*/  LEA.HI.SX32 R68, R9, R2.reuse, 0x1b ;  /* 0x0000000209447211 */ /* 0x080fe400078fdaff */
[-C--:B------:R-:W-:Y:S01]  /*88a0*/  LEA.HI.SX32 R81, R81, R2.reuse, 0x1b ;  /* 0x0000000251517211 */ /* 0x080fe200078fdaff */
[----:B------:R-:W0:Y:S01]  /*88b0*/  LDS.U16 R9, [R56+0x10] ;  /* 0x0000100038097984 */ /* 0x000e220000000400 */
[----:B------:R-:W-:-:S03]  /*88c0*/  LEA.HI.SX32 R82, R7, R2, 0x1b ;  /* 0x0000000207527211 */ /* 0x000fc600078fdaff */
[----:B------:R-:W3:Y:S04]  /*88d0*/  LDS.U16 R7, [R54+0x14] ;  /* 0x0000140036077984 */ /* 0x000ee80000000400 */
[----:B------:R-:W2:Y:S01]  /*88e0*/  LDS.U16 R2, [R49+0x1e] ;  /* 0x00001e0031027984 */ /* 0x000ea20000000400 */
[----:B-1----:R-:W-:Y:S01]  /*88f0*/  IMAD.U32 R16, RZ, RZ, UR43 ;  /* 0x0000002bff107e24 */ /* 0x002fe2000f8e00ff */
[----:B------:R-:W-:Y:S01]  /*8900*/  SHF.L.U32 R67, R67, 0x1, RZ ;  /* 0x0000000143437819 */ /* 0x000fe200000006ff */
[----:B------:R-:W-:Y:S02]  /*8910*/  IMAD.SHL.U32 R68, R68, 0x2, RZ ;  /* 0x0000000244447824 */ /* 0x000fe400078e00ff */
[----:B------:R-:W-:Y:S01]  /*8920*/  FMUL.FTZ R16, R16, 1.4426950216293334961 ;  /* 0x3fb8aa3b10107820 */ /* 0x000fe20000410000 */
[----:B------:R-:W-:Y:S01]  /*8930*/  SHF.L.U32 R64, R64, 0x1, RZ ;  /* 0x0000000140407819 */ /* 0x000fe200000006ff */
[----:B------:R-:W-:Y:S01]  /*8940*/  IMAD.SHL.U32 R65, R65, 0x2, RZ ;  /* 0x0000000241417824 */ /* 0x000fe200078e00ff */
[----:B------:R-:W-:Y:S01]  /*8950*/  SHF.L.U32 R63, R63, 0x1, RZ ;  /* 0x000000013f3f7819 */ /* 0x000fe200000006ff */
[----:B------:R-:W-:Y:S01]  /*8960*/  FMUL.FTZ R134, R16, R48 ;  /* 0x0000003010867220 */ /* 0x000fe20000410000 */
[----:B------:R-:W-:Y:S01]  /*8970*/  ISETP.NE.AND P1, PT, R95, RZ, PT ;  /* 0x000000ff5f00720c */ /* 0x000fe20003f25270 */
[----:B------:R-:W-:Y:S01]  /*8980*/  IMAD.SHL.U32 R62, R62, 0x2, RZ ;  /* 0x000000023e3e7824 */ /* 0x000fe200078e00ff */
[----:B------:R-:W-:-:S02]  /*8990*/  SHF.L.U32 R61, R61, 0x1, RZ ;  /* 0x000000013d3d7819 */ /* 0x000fc400000006ff */
[----:B------:R-:W-:Y:S01]  /*89a0*/  SHF.L.U32 R60, R60, 0x1, RZ ;  /* 0x000000013c3c7819 */ /* 0x000fe200000006ff */
[----:B------:R-:W1:Y:S01]  /*89b0*/  MUFU.EX2 R134, R134 ;  /* 0x0000008600867308 */ /* 0x000e620000000800 */
[----:B------:R-:W-:Y:S01]  /*89c0*/  SHF.L.U32 R59, R59, 0x1, RZ ;  /* 0x000000013b3b7819 */ /* 0x000fe200000006ff */
[----:B------:R-:W-:Y:S02]  /*89d0*/  IMAD.SHL.U32 R58, R58, 0x2, RZ ;  /* 0x000000023a3a7824 */ /* 0x000fe400078e00ff */
[C---:B------:R-:W-:Y:S02]  /*89e0*/  FMUL.FTZ R32, R16.reuse, R47 ;  /* 0x0000002f10207220 */ /* 0x040fe40000410000 */
[----:B------:R-:W-:Y:S01]  /*89f0*/  FMUL.FTZ R31, R16, R46 ;  /* 0x0000002e101f7220 */ /* 0x000fe20000410000 */
[----:B------:R-:W-:-:S03]  /*8a00*/  HADD2.F32 R135, -RZ, R124.H0_H0 ;  /* 0x2000007cff877230 */ /* 0x000fc60000004100 */
[----:B------:R-:W1:Y:S01]  /*8a10*/  MUFU.EX2 R32, R32 ;  /* 0x0000002000207308 */ /* 0x000e620000000800 */
[----:B------:R-:W-:Y:S01]  /*8a20*/  HADD2.F32 R86, -RZ, R86.H0_H0 ;  /* 0x20000056ff567230 */ /* 0x000fe20000004100 */
[----:B------:R-:W-:Y:S01]  /*8a30*/  ISETP.NE.AND P0, PT, R95, 0x7f, PT ;  /* 0x0000007f5f00780c */ /* 0x000fe20003f05270 */
[----:B------:R-:W-:Y:S01]  /*8a40*/  HADD2.F32 R87, -RZ, R87.H0_H0 ;  /* 0x20000057ff577230 */ /* 0x000fe20000004100 */
[----:B------:R-:W-:Y:S01]  /*8a50*/  FMUL.FTZ R135, R135, R48 ;  /* 0x0000003087877220 */ /* 0x000fe20000410000 */
[----:B------:R-:W-:-:S03]  /*8a60*/  HADD2.F32 R18, -RZ, R18.H0_H0 ;  /* 0x20000012ff127230 */ /* 0x000fc60000004100 */
[----:B------:R-:W1:Y:S01]  /*8a70*/  MUFU.EX2 R31, R31 ;  /* 0x0000001f001f7308 */ /* 0x000e620000000800 */
[----:B0-----:R-:W-:Y:S01]  /*8a80*/  HADD2.F32 R17, -RZ, R17.H0_H0 ;  /* 0x20000011ff117230 */ /* 0x001fe20000004100 */
[----:B------:R-:W-:Y:S01]  /*8a90*/  FMUL.FTZ R86, R86, R47 ;  /* 0x0000002f56567220 */ /* 0x000fe20000410000 */
[----:B------:R-:W-:Y:S01]  /*8aa0*/  HADD2.F32 R119, -RZ, R119.H0_H0 ;  /* 0x20000077ff777230 */ /* 0x000fe20000004100 */
[----:B------:R-:W-:Y:S01]  /*8ab0*/  FMUL.FTZ R87, R87, R46 ;  /* 0x0000002e57577220 */ /* 0x000fe20000410000 */
[----:B---3--:R-:W-:Y:S01]  /*8ac0*/  HADD2.F32 R15, -RZ, R15.H0_H0 ;  /* 0x2000000fff0f7230 */ /* 0x008fe20000004100 */
        /* <DEDUP_REMOVED lines=35> */
[----:B----4-:R-:W-:Y:S04]  /*8d00*/  STS.U16 [R73+0x1080], R30 ;  /* 0x0010801e49007388 */ /* 0x010fe80000000400 */
[----:B-----5:R0:W-:Y:S04]  /*8d10*/  STS.U16 [R72+0x10c0], R70 ;  /* 0x0010c04648007388 */ /* 0x0201e80000000400 */
[----:B--2---:R2:W-:Y:S01]  /*8d20*/  STS.U16 [R71+0x1100], R69 ;  /* 0x0011004547007388 */ /* 0x0045e20000000400 */
[----:B0-----:R-:W-:-:S02]  /*8d30*/  SHF.L.U32 R70, R82, 0x1, RZ ;  /* 0x0000000152467819 */ /* 0x001fc400000006ff */
[----:B--2---:R-:W-:-:S03]  /*8d40*/  SHF.L.U32 R69, R81, 0x1, RZ ;  /* 0x0000000151457819 */ /* 0x004fc600000006ff */
[----:B------:R-:W-:Y:S04]  /*8d50*/  STS.U16 [R70+0x1140], R28 ;  /* 0x0011401c46007388 */ /* 0x000fe80000000400 */
[----:B------:R0:W-:Y:S04]  /*8d60*/  STS.U16 [R69+0x1180], R66 ;  /* 0x0011804245007388 */ /* 0x0001e80000000400 */
[----:B------:R-:W-:Y:S01]  /*8d70*/  STS.U16 [R68+0x11c0], R29 ;  /* 0x0011c01d44007388 */ /* 0x000fe20000000400 */
[----:B0-----:R-:W-:-:S03]  /*8d80*/  SHF.L.U32 R66, R80, 0x1, RZ ;  /* 0x0000000150427819 */ /* 0x001fc600000006ff */
        /* <DEDUP_REMOVED lines=8> */
[----:B0-----:R-:W-:Y:S01]  /*8e10*/  IMAD.U32 R20, RZ, RZ, UR39 ;  /* 0x00000027ff147e24 */ /* 0x001fe2000f8e00ff */
[----:B--2---:R-:W-:-:S04]  /*8e20*/  LEA R21, R94, R74, 0x4 ;  /* 0x0000004a5e157211 */ /* 0x004fc800078e20ff */
[----:B------:R-:W-:Y:S02]  /*8e30*/  LEA R20, R20, UR7, 0x8 ;  /* 0x0000000714147c11 */ /* 0x000fe4000f8e40ff */
[----:B------:R-:W-:Y:S02]  /*8e40*/  LEA.HI.SX32 R21, R21, R21, 0x1b ;  /* 0x0000001515157211 */ /* 0x000fe400078fdaff */
[----:B------:R-:W-:Y:S01]  /*8e50*/  @P1 IADD3 R20, R95, 0x200, RZ ;  /* 0x000002005f141810 */ /* 0x000fe20007ffe0ff */
[----:B------:R0:W-:Y:S01]  /*8e60*/  STS.U16 [R59+0x1400], R0 ;  /* 0x001400003b007388 */ /* 0x0001e20000000400 */
[----:B------:R-:W-:-:S03]  /*8e70*/  SHF.L.U32 R57, R21, 0x1, RZ ;  /* 0x0000000115397819 */ /* 0x000fc600000006ff */
[----:B------:R2:W-:Y:S01]  /*8e80*/  STS.U16 [R58+0x1440], R19 ;  /* 0x001440133a007388 */ /* 0x0005e20000000400 */
[----:B------:R-:W-:-:S06]  /*8e90*/  NOP ;  /* 0x0000000000007918 */ /* 0x000fcc0000000000 */
[----:B0-----:R-:W-:Y:S01]  /*8ea0*/  SHF.L.U32 R0, R20, 0x2, RZ ;  /* 0x0000000214007819 */ /* 0x001fe200000006ff */
[----:B------:R0:W3:Y:S04]  /*8eb0*/  LDS.U16 R96, [R118+0x1082] ;  /* 0x0010820076607984 */ /* 0x0000e80000000400 */
        /* <DEDUP_REMOVED lines=15> */
[----:B-1----:R1:W-:Y:S04]  /*8fb0*/  STS [R0+0x6d50], R134 ;  /* 0x006d508600007388 */ /* 0x0023e80000000800 */
[----:B------:R-:W-:Y:S01]  /*8fc0*/  BAR.SYNC.DEFER_BLOCKING 0x0 ;  /* 0x0000000000007b1d */ /* 0x000fe20000010000 */
[----:B------:R-:W-:-:S02]  /*8fd0*/  FMUL.FTZ R30, R16, R45 ;  /* 0x0000002d101e7220 */ /* 0x000fc40000410000 */
[----:B------:R-:W-:-:S04]  /*8fe0*/  FMUL.FTZ R28, R16, R44 ;  /* 0x0000002c101c7220 */ /* 0x000fc80000410000 */
[----:B------:R-:W5:Y:S01]  /*8ff0*/  MUFU.EX2 R30, R30 ;  /* 0x0000001e001e7308 */ /* 0x000f620000000800 */
[----:B------:R-:W-:-:S07]  /*9000*/  FMUL.FTZ R27, R16, R42 ;  /* 0x0000002a101b7220 */ /* 0x000fce0000410000 */
[----:B------:R1:W0:Y:S01]  /*9010*/  MUFU.EX2 R29, R28 ;  /* 0x0000001c001d7308 */ /* 0x0002220000000800 */
[-C--:B------:R-:W-:Y:S02]  /*9020*/  FMUL.FTZ R80, R134, R32.reuse ;  /* 0x0000002086507220 */ /* 0x080fe40000410000 */
[----:B------:R-:W-:Y:S02]  /*9030*/  FFMA.FTZ R81, R135, R32, R86 ;  /* 0x0000002087517223 */ /* 0x000fe40000010056 */
[C---:B-1----:R-:W-:Y:S02]  /*9040*/  FMUL.FTZ R28, R16.reuse, R43 ;  /* 0x0000002b101c7220 */ /* 0x042fe40000410000 */
[----:B------:R-:W-:Y:S01]  /*9050*/  FMUL.FTZ R26, R16, R41 ;  /* 0x00000029101a7220 */ /* 0x000fe20000410000 */
[----:B------:R1:W1:Y:S03]  /*9060*/  @P0 LDS R0, [R95.X4+0x7554] ;  /* 0x007554005f000984 */ /* 0x0002660000004800 */
[----:B------:R-:W0:Y:S01]  /*9070*/  MUFU.EX2 R28, R28 ;  /* 0x0000001c001c7308 */ /* 0x000e220000000800 */
[----:B------:R-:W-:-:S02]  /*9080*/  FMUL.FTZ R80, R31, R80 ;  /* 0x000000501f507220 */ /* 0x000fc40000410000 */
[----:B------:R-:W-:Y:S02]  /*9090*/  FFMA.FTZ R81, R31, R81, R87 ;  /* 0x000000511f517223 */ /* 0x000fe40000010057 */
[----:B------:R-:W-:-:S03]  /*90a0*/  FMUL.FTZ R25, R16, R40 ;  /* 0x0000002810197220 */ /* 0x000fc60000410000 */
[----:B------:R-:W2:Y:S01]  /*90b0*/  MUFU.EX2 R27, R27 ;  /* 0x0000001b001b7308 */ /* 0x000ea20000000800 */
[C---:B-----5:R-:W-:Y:S02]  /*90c0*/  FMUL.FTZ R80, R30.reuse, R80 ;  /* 0x000000501e507220 */ /* 0x060fe40000410000 */
[----:B------:R-:W-:Y:S02]  /*90d0*/  FFMA.FTZ R81, R30, R81, R119 ;  /* 0x000000511e517223 */ /* 0x000fe40000010077 */
[----:B------:R-:W-:-:S03]  /*90e0*/  FMUL.FTZ R24, R16, R39 ;  /* 0x0000002710187220 */ /* 0x000fc60000410000 */
[----:B------:R-:W5:Y:S01]  /*90f0*/  MUFU.EX2 R26, R26 ;  /* 0x0000001a001a7308 */ /* 0x000f620000000800 */
[C---:B0-----:R-:W-:Y:S02]  /*9100*/  FMUL.FTZ R80, R29.reuse, R80 ;  /* 0x000000501d507220 */ /* 0x041fe40000410000 */
[----:B------:R-:W-:Y:S02]  /*9110*/  FFMA.FTZ R81, R29, R81, R120 ;  /* 0x000000511d517223 */ /* 0x000fe40000010078 */
[----:B------:R-:W-:-:S03]  /*9120*/  FMUL.FTZ R23, R16, R38 ;  /* 0x0000002610177220 */ /* 0x000fc60000410000 */
[----:B------:R-:W0:Y:S01]  /*9130*/  MUFU.EX2 R25, R25 ;  /* 0x0000001900197308 */ /* 0x000e220000000800 */
[C---:B------:R-:W-:Y:S02]  /*9140*/  FMUL.FTZ R80, R28.reuse, R80 ;  /* 0x000000501c507220 */ /* 0x040fe40000410000 */
[----:B------:R-:W-:Y:S02]  /*9150*/  FFMA.FTZ R81, R28, R81, R121 ;  /* 0x000000511c517223 */ /* 0x000fe40000010079 */
[----:B------:R-:W-:-:S03]  /*9160*/  FMUL.FTZ R22, R16, R37 ;  /* 0x0000002510167220 */ /* 0x000fc60000410000 */
[----:B------:R-:W0:Y:S01]  /*9170*/  MUFU.EX2 R24, R24 ;  /* 0x0000001800187308 */ /* 0x000e220000000800 */
[C---:B--2---:R-:W-:Y:S02]  /*9180*/  FMUL.FTZ R80, R27.reuse, R80 ;  /* 0x000000501b507220 */ /* 0x044fe40000410000 */
[----:B------:R-:W-:Y:S02]  /*9190*/  FFMA.FTZ R81, R27, R81, R122 ;  /* 0x000000511b517223 */ /* 0x000fe4000001007a */
[C---:B------:R-:W-:Y:S02]  /*91a0*/  FMUL.FTZ R21, R16.reuse, R36 ;  /* 0x0000002410157220 */ /* 0x040fe40000410000 */
[C---:B------:R-:W-:Y:S01]  /*91b0*/  FMUL.FTZ R20, R16.reuse, R35 ;  /* 0x0000002310147220 */ /* 0x040fe20000410000 */
[----:B------:R-:W2:Y:S01]  /*91c0*/  MUFU.EX2 R23, R23 ;  /* 0x0000001700177308 */ /* 0x000ea20000000800 */
[C---:B------:R-:W-:Y:S02]  /*91d0*/  FMUL.FTZ R19, R16.reuse, R34 ;  /* 0x0000002210137220 */ /* 0x040fe40000410000 */
[----:B------:R-:W-:-:S02]  /*91e0*/  FMUL.FTZ R16, R16, R33 ;  /* 0x0000002110107220 */ /* 0x000fc40000410000 */
[C---:B-----5:R-:W-:Y:S02]  /*91f0*/  FMUL.FTZ R80, R26.reuse, R80 ;  /* 0x000000501a507220 */ /* 0x060fe40000410000 */
[----:B------:R-:W-:Y:S01]  /*9200*/  FFMA.FTZ R81, R26, R81, R123 ;  /* 0x000000511a517223 */ /* 0x000fe2000001007b */
[----:B------:R-:W5:Y:S01]  /*9210*/  MUFU.EX2 R22, R22 ;  /* 0x0000001600167308 */ /* 0x000f620000000800 */
[C---:B0-----:R-:W-:Y:S02]  /*9220*/  FMUL.FTZ R80, R25.reuse, R80 ;  /* 0x0000005019507220 */ /* 0x041fe40000410000 */
[----:B------:R-:W-:Y:S01]  /*9230*/  FFMA.FTZ R81, R25, R81, R124 ;  /* 0x0000005119517223 */ /* 0x000fe2000001007c */
[----:B------:R-:W-:-:S04]  /*9240*/  HADD2.F32 R129, -RZ, R163.H0_H0 ;  /* 0x200000a3ff817230 */ /* 0x000fc80000004100 */
[----:B------:R-:W0:Y:S01]  /*9250*/  MUFU.EX2 R21, R21 ;  /* 0x0000001500157308 */ /* 0x000e220000000800 */
[----:B------:R-:W-:Y:S01]  /*9260*/  HADD2.F32 R6, -RZ, R6.H0_H0 ;  /* 0x20000006ff067230 */ /* 0x000fe20000004100 */
[----:B------:R-:W-:Y:S02]  /*9270*/  FMUL.FTZ R127, R127, R37 ;  /* 0x000000257f7f7220 */ /* 0x000fe40000410000 */
[----:B------:R-:W-:-:S04]  /*9280*/  FMUL.FTZ R80, R24, R80 ;  /* 0x0000005018507220 */ /* 0x000fc80000410000 */
[----:B------:R-:W0:Y:S01]  /*9290*/  MUFU.EX2 R20, R20 ;  /* 0x0000001400147308 */ /* 0x000e220000000800 */
[----:B------:R-:W-:Y:S02]  /*92a0*/  FMUL.FTZ R126, R7, R126 ;  /* 0x0000007e077e7220 */ /* 0x000fe40000410000 */
[----:B------:R-:W-:-:S05]  /*92b0*/  FFMA.FTZ R81, R24, R81, R125 ;  /* 0x0000005118517223 */ /* 0x000fca000001007d */
[----:B------:R-:W0:Y:S01]  /*92c0*/  MUFU.EX2 R19, R19 ;  /* 0x0000001300137308 */ /* 0x000e220000000800 */
[----:B------:R-:W-:-:S07]  /*92d0*/  HADD2.F32 R130, -RZ, R162.H0_H0 ;  /* 0x200000a2ff827230 */ /* 0x000fce0000004100 */
[----:B------:R-:W0:Y:S01]  /*92e0*/  MUFU.EX2 R16, R16 ;  /* 0x0000001000107308 */ /* 0x000e220000000800 */
[----:B------:R-:W-:Y:S01]  /*92f0*/  HADD2.F32 R5, -RZ, R5.H0_H0 ;  /* 0x20000005ff057230 */ /* 0x000fe20000004100 */
[----:B------:R-:W-:Y:S01]  /*9300*/  FMUL.FTZ R128, R128, R36 ;  /* 0x0000002480807220 */ /* 0x000fe20000410000 */
[----:B------:R-:W-:Y:S01]  /*9310*/  HADD2.F32 R4, -RZ, R4.H0_H0 ;  /* 0x20000004ff047230 */ /* 0x000fe20000004100 */
[----:B------:R-:W-:Y:S01]  /*9320*/  FMUL.FTZ R129, R129, R35 ;  /* 0x0000002381817220 */ /* 0x000fe20000410000 */
[----:B------:R-:W-:Y:S01]  /*9330*/  BSSY B0, `(.L_x_1182) ;  /* 0x0000017000007945 */ /* 0x000fe20003800000 */
[C---:B--2---:R-:W-:Y:S02]  /*9340*/  FMUL.FTZ R80, R23.reuse, R80 ;  /* 0x0000005017507220 */ /* 0x044fe40000410000 */
[----:B------:R-:W-:Y:S02]  /*9350*/  FMUL.FTZ R127, R6, R127 ;  /* 0x0000007f067f7220 */ /* 0x000fe40000410000 */
[----:B------:R-:W-:Y:S01]  /*9360*/  FFMA.FTZ R81, R23, R81, R126 ;  /* 0x0000005117517223 */ /* 0x000fe2000001007e */
[----:B------:R-:W-:Y:S01]  /*9370*/  HADD2.F32 R3, -RZ, R3.H0_H0 ;  /* 0x20000003ff037230 */ /* 0x000fe20000004100 */
[----:B------:R-:W-:Y:S01]  /*9380*/  FMUL.FTZ R130, R130, R34 ;  /* 0x0000002282827220 */ /* 0x000fe20000410000 */
[----:B------:R-:W-:Y:S01]  /*9390*/  HADD2.F32 R2, -RZ, R2.H0_H0 ;  /* 0x20000002ff027230 */ /* 0x000fe20000004100 */
[----:B-----5:R-:W-:-:S02]  /*93a0*/  FMUL.FTZ R80, R22, R80 ;  /* 0x0000005016507220 */ /* 0x020fc40000410000 */
[----:B------:R-:W-:Y:S02]  /*93b0*/  FMUL.FTZ R128, R5, R128 ;  /* 0x0000008005807220 */ /* 0x000fe40000410000 */
[----:B------:R-:W-:Y:S02]  /*93c0*/  FMUL.FTZ R129, R4, R129 ;  /* 0x0000008104817220 */ /* 0x000fe40000410000 */
[----:B------:R-:W-:Y:S01]  /*93d0*/  FFMA.FTZ R81, R22, R81, R127 ;  /* 0x0000005116517223 */ /* 0x000fe2000001007f */
[----:B------:R-:W-:Y:S05]  /*93e0*/  @P0 BRA `(.L_x_1183) ;  /* 0x000000b000000947 */ /* 0x000fea0003800000 */
[----:B01-34-:R-:W-:Y:S01]  /*93f0*/  ULDC UR35, c[0x0][0x174] ;  /* 0x00005d0000237ab9 */ /* 0x01bfe20000000800 */
        /* <DEDUP_REMOVED lines=10> */
.L_x_1183:
[----:B01-34-:R-:W-:Y:S05]  /*94a0*/  BSYNC B0 ;  /* 0x0000000000007941 */ /* 0x01bfea0003800000 */
.L_x_1182:
[----:B------:R-:W-:Y:S01]  /*94b0*/  HADD2.F32 R131, -RZ, R161.H0_H0 ;  /* 0x200000a1ff837230 */ /* 0x000fe20000004100 */
[C---:B------:R-:W-:Y:S01]  /*94c0*/  FMUL.FTZ R80, R21.reuse, R80 ;  /* 0x0000005015507220 */ /* 0x040fe20000410000 */
[----:B------:R0:W-:Y:S01]  /*94d0*/  STL [R1+0xdc], R8 ;  /* 0x0000dc0801007387 */ /* 0x0001e20000100800 */
[----:B------:R-:W-:Y:S01]  /*94e0*/  FFMA.FTZ R81, R21, R81, R128 ;  /* 0x0000005115517223 */ /* 0x000fe20000010080 */
[----:B------:R-:W-:Y:S01]  /*94f0*/  UISETP.GE.AND UP0, UPT, UR26, 0x2, UPT ;  /* 0x000000021a00788c */ /* 0x000fe2000bf06270 */
[----:B------:R-:W-:Y:S01]  /*9500*/  FMUL.FTZ R131, R131, R33 ;  /* 0x0000002183837220 */ /* 0x000fe20000410000 */
[----:B------:R1:W-:Y:S01]  /*9510*/  STL [R1+0xd8], R7 ;  /* 0x0000d80701007387 */ /* 0x0003e20000100800 */
[----:B------:R-:W-:Y:S01]  /*9520*/  FMUL.FTZ R130, R3, R130 ;  /* 0x0000008203827220 */ /* 0x000fe20000410000 */
[----:B------:R-:W-:Y:S01]  /*9530*/  LOP3.LUT R82, R95, 0x1f, RZ, 0xc0, !PT ;  /* 0x0000001f5f527812 */ /* 0x000fe200078ec0ff */
[C---:B------:R-:W-:Y:S01]  /*9540*/  FMUL.FTZ R80, R20.reuse, R80 ;  /* 0x0000005014507220 */ /* 0x040fe20000410000 */
[----:B------:R-:W-:Y:S01]  /*9550*/  STL [R1+0xd4], R6 ;  /* 0x0000d40601007387 */ /* 0x000fe20000100800 */
[----:B------:R-:W-:Y:S01]  /*9560*/  FFMA.FTZ R81, R20, R81, R129 ;  /* 0x0000005114517223 */ /* 0x000fe20000010081 */
[----:B------:R-:W-:Y:S01]  /*9570*/  PLOP3.LUT P0, PT, PT, PT, UP0, 0x80, 0x0 ;  /* 0x000000000000781c */ /* 0x000fe20003f0f008 */
[----:B------:R-:W-:Y:S01]  /*9580*/  FMUL.FTZ R131, R2, R131 ;  /* 0x0000008302837220 */ /* 0x000fe20000410000 */
[----:B------:R-:W-:Y:S01]  /*9590*/  STL [R1+0xd0], R5 ;  /* 0x0000d00501007387 */ /* 0x000fe20000100800 */
[C---:B------:R-:W-:Y:S01]  /*95a0*/  FMUL.FTZ R80, R19.reuse, R80 ;  /* 0x0000005013507220 */ /* 0x040fe20000410000 */
[----:B------:R-:W-:Y:S01]  /*95b0*/  ISETP.NE.OR P0, PT, R82, RZ, !P0 ;  /* 0x000000ff5200720c */ /* 0x000fe20004705670 */
[----:B------:R-:W-:Y:S01]  /*95c0*/  FFMA.FTZ R81, R19, R81, R130 ;  /* 0x0000005113517223 */ /* 0x000fe20000010082 */
[----:B------:R-:W-:Y:S01]  /*95d0*/  STL [R1+0xcc], R4 ;  /* 0x0000cc0401007387 */ /* 0x000fe20000100800 */
[----:B------:R-:W-:-:S02]  /*95e0*/  FMUL.FTZ R80, R16, R80 ;  /* 0x0000005010507220 */ /* 0x000fc40000410000 */
[----:B------:R-:W-:Y:S01]  /*95f0*/  FFMA.FTZ R81, R16, R81, R131 ;  /* 0x0000005110517223 */ /* 0x000fe20000010083 */
[----:B------:R2:W-:Y:S04]  /*9600*/  STL [R1+0xc8], R0 ;  /* 0x0000c80001007387 */ /* 0x0005e80000100800 */
[----:B0-----:R-:W3:Y:S04]  /*9610*/  LDL R8, [R1+0x5c] ;  /* 0x00005c0001087983 */ /* 0x001ee80000100800 */
[----:B-1----:R-:W4:Y:S01]  /*9620*/  LDL R7, [R1+0x60] ;  /* 0x0000600001077983 */ /* 0x002f220000100800 */
[----:B--2---:R-:W-:-:S03]  /*9630*/  LEA.HI R0, R95, R95, RZ, 0x1e ;  /* 0x0000005f5f007211 */ /* 0x004fc600078ff0ff */
[----:B------:R-:W2:Y:S04]  /*9640*/  LDL R6, [R1+0x54] ;  /* 0x0000540001067983 */ /* 0x000ea80000100800 */
[----:B------:R-:W2:Y:S04]  /*9650*/  LDL R5, [R1+0x58] ;  /* 0x0000580001057983 */ /* 0x000ea80000100800 */
[----:B------:R0:W-:Y:S04]  /*9660*/  STS.64 [R0.X8+0x6340], R80 ;  /* 0x0063405000007388 */ /* 0x0001e80000008a00 */
[----:B------:R-:W2:Y:S01]  /*9670*/  LDL R4, [R1+0x4c] ;  /* 0x00004c0001047983 */ /* 0x000ea20000100800 */
[----:B------:R-:W-:-:S03]  /*9680*/  HFMA2.MMA R82, -RZ, RZ, 0, 4.76837158203125e-07 ;  /* 0x00000008ff527435 */ /* 0x000fc600000001ff */
[----:B------:R-:W2:Y:S04]  /*9690*/  LDL R94, [R1+0x48] ;  /* 0x00004800015e7983 */ /* 0x000ea80000100800 */
[----:B0-----:R-:W2:Y:S01]  /*96a0*/  LDL R0, [R1+0x50] ;  /* 0x0000500001007983 */ /* 0x001ea20000100800 */
[----:B------:R-:W-:Y:S01]  /*96b0*/  MOV R80, UR26 ;  /* 0x0000001a00507c02 */ /* 0x000fe20008000f00 */
[----:B------:R-:W-:Y:S01]  /*96c0*/  IMAD.MOV.U32 R81, RZ, RZ, c[0x0][0x16c] ;  /* 0x00005b00ff517624 */ /* 0x000fe200078e00ff */
[----:B------:R-:W-:Y:S01]  /*96d0*/  HADD2.F32 R96, -RZ, R96.H0_H0 ;  /* 0x20000060ff607230 */ /* 0x000fe20000004100 */
[----:B------:R-:W2:Y:S01]  /*96e0*/  LDL R74, [R1+0x3c] ;  /* 0x00003c00014a7983 */ /* 0x000ea20000100800 */
[----:B------:R-:W-:Y:S01]  /*96f0*/  @!P0 IADD3 R80, R80, -0x2, RZ ;  /* 0xfffffffe50508810 */ /* 0x000fe20007ffe0ff */
[----:B------:R-:W-:-:S02]  /*9700*/  HADD2.F32 R97, -RZ, R97.H0_H0 ;  /* 0x20000061ff617230 */ /* 0x000fc40000004100 */
[----:B------:R-:W-:Y:S01]  /*9710*/  HADD2.F32 R98, -RZ, R98.H0_H0 ;  /* 0x20000062ff627230 */ /* 0x000fe20000004100 */
[----:B------:R-:W2:Y:S01]  /*9720*/  LDL R159, [R1+0x38] ;  /* 0x00003800019f7983 */ /* 0x000ea20000100800 */
[----:B------:R-:W-:Y:S01]  /*9730*/  @!P0 IMAD R80, R80, R81, UR7 ;  /* 0x0000000750508e24 */ /* 0x000fe2000f8e0251 */
[----:B------:R-:W-:Y:S01]  /*9740*/  MOV R81, RZ ;  /* 0x000000ff00517202 */ /* 0x000fe20000000f00 */
[----:B------:R-:W-:Y:S01]  /*9750*/  HADD2.F32 R99, -RZ, R99.H0_H0 ;  /* 0x20000063ff637230 */ /* 0x000fe20000004100 */
[----:B------:R-:W2:Y:S01]  /*9760*/  LDL R156, [R1+0x2c] ;  /* 0x00002c00019c7983 */ /* 0x000ea20000100800 */
[----:B------:R-:W-:Y:S01]  /*9770*/  @!P0 IMAD.WIDE R82, R80, R82, UR44 ;  /* 0x0000002c50528e25 */ /* 0x000fe2000f8e0252 */
[----:B------:R-:W-:Y:S02]  /*9780*/  HADD2.F32 R100, -RZ, R100.H0_H0 ;  /* 0x20000064ff647230 */ /* 0x000fe40000004100 */
[----:B------:R-:W2:Y:S01]  /*9790*/  LDL R140, [R1+0x30] ;  /* 0x00003000018c7983 */ /* 0x000ea20000100800 */
[----:B------:R-:W-:Y:S01]  /*97a0*/  IMAD.MOV.U32 R80, RZ, RZ, 0x3f800000 ;  /* 0x3f800000ff507424 */ /* 0x000fe200078e00ff */
[----:B------:R-:W-:-:S02]  /*97b0*/  HADD2.F32 R101, -RZ, R101.H0_H0 ;  /* 0x20000065ff657230 */ /* 0x000fc40000004100 */
[----:B------:R-:W2:Y:S04]  /*97c0*/  LDL R85, [R1+0x24] ;  /* 0x0000240001557983 */ /* 0x000ea80000100800 */
[----:B------:R0:W5:Y:S01]  /*97d0*/  @!P0 LDG.E.64 R80, [R82.64] ;  /* 0x0000002852508981 */ /* 0x000162000c1e1b00 */
[----:B------:R-:W-:-:S03]  /*97e0*/  ISETP.GT.U32.AND P0, PT, R95, 0x1f, PT ;  /* 0x0000001f5f00780c */ /* 0x000fc60003f04070 */
[----:B------:R-:W2:Y:S04]  /*97f0*/  LDL R95, [R1+0x44] ;  /* 0x00004400015f7983 */ /* 0x000ea80000100800 */
[----:B------:R-:W2:Y:S04]  /*9800*/  LDL R84, [R1+0x28] ;  /* 0x0000280001547983 */ /* 0x000ea80000100800 */
[----:B0-----:R-:W2:Y:S04]  /*9810*/  LDL R82, [R1+0x40] ;  /* 0x0000400001527983 */ /* 0x001ea80000100800 */
[----:B------:R-:W2:Y:S01]  /*9820*/  LDL R83, [R1+0x34] ;  /* 0x0000340001537983 */ /* 0x000ea20000100800 */
        /* <DEDUP_REMOVED lines=9> */
[----:B------:R-:W-:Y:S01]  /*98c0*/  HADD2.F32 R111, -RZ, R111.H0_H0 ;  /* 0x2000006fff6f7230 */ /* 0x000fe20000004100 */
[----:B------:R-:W-:Y:S01]  /*98d0*/  BSSY B0, `(.L_x_1184) ;  /* 0x0000061000007945 */ /* 0x000fe20003800000 */
[----:B------:R-:W-:Y:S01]  /*98e0*/  BAR.SYNC.DEFER_BLOCKING 0x0 ;  /* 0x0000000000007b1d */ /* 0x000fe20000010000 */
[----:B---3--:R-:W-:-:S05]  /*98f0*/  FMUL.FTZ R96, R8, R96 ;  /* 0x0000006008607220 */ /* 0x008fca0000410000 */
[----:B------:R0:W5:Y:S01]  /*9900*/  LDL.LU R8, [R1+0xdc] ;  /* 0x0000dc0001087983 */ /* 0x0001620000300800 */
[----:B----4-:R-:W-:-:S03]  /*9910*/  FMUL.FTZ R97, R7, R97 ;  /* 0x0000006107617220 */ /* 0x010fc60000410000 */
[----:B------:R0:W5:Y:S01]  /*9920*/  LDL.LU R7, [R1+0xd8] ;  /* 0x0000d80001077983 */ /* 0x0001620000300800 */
[----:B--2---:R-:W-:-:S03]  /*9930*/  FMUL.FTZ R98, R6, R98 ;  /* 0x0000006206627220 */ /* 0x004fc60000410000 */
[----:B------:R0:W5:Y:S01]  /*9940*/  LDL.LU R6, [R1+0xd4] ;  /* 0x0000d40001067983 */ /* 0x0001620000300800 */
[----:B------:R-:W-:-:S03]  /*9950*/  FMUL.FTZ R99, R5, R99 ;  /* 0x0000006305637220 */ /* 0x000fc60000410000 */
[----:B------:R0:W5:Y:S01]  /*9960*/  LDL.LU R5, [R1+0xd0] ;  /* 0x0000d00001057983 */ /* 0x0001620000300800 */
[----:B------:R-:W-:-:S03]  /*9970*/  FMUL.FTZ R100, R4, R100 ;  /* 0x0000006404647220 */ /* 0x000fc60000410000 */
[----:B------:R0:W5:Y:S01]  /*9980*/  LDL.LU R4, [R1+0xcc] ;  /* 0x0000cc0001047983 */ /* 0x0001620000300800 */
[----:B------:R-:W-:-:S03]  /*9990*/  FMUL.FTZ R101, R0, R101 ;  /* 0x0000006500657220 */ /* 0x000fc60000410000 */
[----:B------:R0:W5:Y:S01]  /*99a0*/  LDL.LU R0, [R1+0xc8] ;  /* 0x0000c80001007983 */ /* 0x0001620000300800 */
[----:B------:R-:W-:-:S03]  /*99b0*/  FMUL.FTZ R103, R94, R103 ;  /* 0x000000675e677220 */ /* 0x000fc60000410000 */
[----:B------:R-:W1:Y:S01]  /*99c0*/  S2R R94, SR_LANEID ;  /* 0x00000000005e7919 */ /* 0x000e620000000000 */
[----:B------:R-:W-:-:S03]  /*99d0*/  FMUL.FTZ R102, R95, R102 ;  /* 0x000000665f667220 */ /* 0x000fc60000410000 */
[----:B------:R-:W2:Y:S01]  /*99e0*/  S2R R95, SR_TID.X ;  /* 0x00000000005f7919 */ /* 0x000ea20000002100 */
[----:B------:R-:W-:Y:S02]  /*99f0*/  FMUL.FTZ R104, R74, R104 ;  /* 0x000000684a687220 */ /* 0x000fe40000410000 */
[----:B------:R-:W-:Y:S02]  /*9a00*/  FMUL.FTZ R107, R159, R107 ;  /* 0x0000006b9f6b7220 */ /* 0x000fe40000410000 */
[----:B------:R-:W-:Y:S02]  /*9a10*/  FMUL.FTZ R108, R156, R108 ;  /* 0x0000006c9c6c7220 */ /* 0x000fe40000410000 */
[----:B------:R-:W-:Y:S02]  /*9a20*/  FMUL.FTZ R105, R82, R105 ;  /* 0x0000006952697220 */ /* 0x000fe40000410000 */
[----:B------:R-:W-:Y:S02]  /*9a30*/  FMUL.FTZ R109, R140, R109 ;  /* 0x0000006d8c6d7220 */ /* 0x000fe40000410000 */
[----:B------:R-:W-:-:S02]  /*9a40*/  FMUL.FTZ R106, R83, R106 ;  /* 0x0000006a536a7220 */ /* 0x000fc40000410000 */
[----:B------:R-:W-:Y:S02]  /*9a50*/  FMUL.FTZ R110, R85, R110 ;  /* 0x0000006e556e7220 */ /* 0x000fe40000410000 */
[----:B------:R-:W-:Y:S01]  /*9a60*/  FMUL.FTZ R111, R84, R111 ;  /* 0x0000006f546f7220 */ /* 0x000fe20000410000 */
[----:B--2---:R-:W-:-:S04]  /*9a70*/  SHF.L.U32 R74, R95, 0x4, RZ ;  /* 0x000000045f4a7819 */ /* 0x004fc800000006ff */
[----:B------:R-:W-:Y:S01]  /*9a80*/  LOP3.LUT R74, R74, 0xfffffe00, RZ, 0xc0, !PT ;  /* 0xfffffe004a4a7812 */ /* 0x000fe200078ec0ff */
        /* <DEDUP_REMOVED lines=14> */
.L_x_1241:
        /* <DEDUP_REMOVED lines=22> */
.L_x_1242:
[----:B------:R-:W-:-:S13]  /*9cd0*/  ISETP.GE.AND P0, PT, R94, 0x10, PT ;  /* 0x000000105e00780c */ /* 0x000fda0003f06270 */
[-C--:B01----:R-:W-:Y:S02]  /*9ce0*/  @P0 FFMA.FTZ R85, R82, R140.reuse, R85 ;  /* 0x0000008c52550223 */ /* 0x083fe40000010055 */
[----:B--2---:R-:W-:Y:S01]  /*9cf0*/  @P0 FMUL.FTZ R140, R156, R140 ;  /* 0x0000008c9c8c0220 */ /* 0x004fe20000410000 */
[----:B------:R-:W-:Y:S05]  /*9d00*/  BRA.CONV ~URZ, `(.L_x_1188) ;  /* 0x000000437f007947 */ /* 0x000fea000b800000 */
[----:B------:R-:W-:Y:S01]  /*9d10*/  MOV R82, R140 ;  /* 0x0000008c00527202 */ /* 0x000fe20000000f00 */
[----:B------:R-:W-:Y:S01]  /*9d20*/  IMAD.MOV.U32 R84, RZ, RZ, 0x1f ;  /* 0x0000001fff547424 */ /* 0x000fe200078e00ff */
[----:B------:R-:W-:Y:S02]  /*9d30*/  MOV R83, 0x9d50 ;  /* 0x00009d5000537802 */ /* 0x000fe40000000f00 */
[----:B-----5:R-:W-:Y:S05]  /*9d40*/  CALL.REL.NOINC `($__internal_46_$__cuda_sm70_shflsync_idx_p) ;  /* 0x0000623000007944 */ /* 0x020fea0003c00000 */
.L_x_1188:
[----:B------:R-:W-:Y:S05]  /*9d50*/  BRA.CONV ~URZ, `(.L_x_1189) ;  /* 0x000000437f007947 */ /* 0x000fea000b800000 */
[----:B-1----:R-:W-:Y:S01]  /*9d60*/  HFMA2.MMA R84, -RZ, RZ, 0, 1.847743988037109375e-06 ;  /* 0x0000001fff547435 */ /* 0x002fe200000001ff */
[----:B------:R-:W-:Y:S02]  /*9d70*/  MOV R82, R85 ;  /* 0x0000005500527202 */ /* 0x000fe40000000f00 */
[----:B------:R-:W-:-:S03]  /*9d80*/  MOV R83, 0x9da0 ;  /* 0x00009da000537802 */ /* 0x000fc60000000f00 */
[----:B0----5:R-:W-:Y:S05]  /*9d90*/  CALL.REL.NOINC `($__internal_46_$__cuda_sm70_shflsync_idx_p) ;  /* 0x000061e000007944 */ /* 0x021fea0003c00000 */
.L_x_1189:
[----:B------:R-:W-:Y:S05]  /*9da0*/  BRA.DIV ~URZ, `(.L_x_1190) ;  /* 0x00005a227f007947 */ /* 0x000fea000b800000 */
[----:B-----5:R-:W2:Y:S04]  /*9db0*/  SHFL.IDX PT, R80, R80, RZ, 0x1f ;  /* 0x00001fff50507589 */ /* 0x020ea800000e0000 */
[----:B------:R-:W3:Y:S04]  /*9dc0*/  SHFL.IDX PT, R81, R81, RZ, 0x1f ;  /* 0x00001fff51517589 */ /* 0x000ee800000e0000 */
[----:B------:R-:W4:Y:S04]  /*9dd0*/  SHFL.UP PT, R140, R140, 0x1, RZ ;  /* 0x042000008c8c7989 */ /* 0x000f2800000e00ff */
[----:B------:R-:W1:Y:S02]  /*9de0*/  SHFL.UP PT, R85, R85, 0x1, RZ ;  /* 0x0420000055557989 */ /* 0x000e6400000e00ff */
.L_x_1243:
[----:B------:R-:W5:Y:S01]  /*9df0*/  LDS.64 R82, [R159+0x6340] ;  /* 0x006340009f527984 */ /* 0x000f620000000a00 */
[----:B-1-34-:R-:W-:-:S02]  /*9e00*/  @P1 FFMA.FTZ R81, R81, R140, R85 ;  /* 0x0000008c51511223 */ /* 0x01afc40000010055 */
[----:B--2---:R-:W-:-:S05]  /*9e10*/  @P1 FMUL.FTZ R80, R80, R140 ;  /* 0x0000008c50501220 */ /* 0x004fca0000410000 */
        /* <DEDUP_REMOVED lines=12> */
.L_x_1185:
[----:B01----:R-:W-:Y:S05]  /*9ee0*/  BSYNC B0 ;  /* 0x0000000000007941 */ /* 0x003fea0003800000 */
.L_x_1184:
[----:B------:R-:W-:Y:S01]  /*9ef0*/  WARPSYNC 0xffffffff ;  /* 0xffffffff00007948 */ /* 0x000fe20003800000 */
[----:B------:R-:W-:Y:S01]  /*9f00*/  BAR.SYNC.DEFER_BLOCKING 0x0 ;  /* 0x0000000000007b1d */ /* 0x000fe20000010000 */
[C---:B------:R-:W-:Y:S01]  /*9f10*/  LEA.HI R85, R95.reuse, R95, RZ, 0x1e ;  /* 0x0000005f5f557211 */ /* 0x040fe200078ff0ff */
[C---:B--2--5:R-:W-:Y:S01]  /*9f20*/  FMUL.FTZ R82, R16.reuse, R0 ;  /* 0x0000000010527220 */ /* 0x064fe20000410000 */
        /* <DEDUP_REMOVED lines=31> */
[----:B------:R-:W-:Y:S02]  /*a120*/  IMAD.U32 R84, RZ, RZ, UR7 ;  /* 0x00000007ff547e24 */ /* 0x000fe4000f8e00ff */
[C---:B------:R-:W-:Y:S02]  /*a130*/  FMUL.FTZ R82, R30.reuse, R82 ;  /* 0x000000521e527220 */ /* 0x040fe40000410000 */
[----:B------:R-:W-:Y:S02]  /*a140*/  FFMA.FTZ R83, R30, R83, R99 ;  /* 0x000000531e537223 */ /* 0x000fe40000010063 */
[C---:B------:R-:W-:Y:S02]  /*a150*/  FMUL.FTZ R82, R31.reuse, R82 ;  /* 0x000000521f527220 */ /* 0x040fe40000410000 */
[----:B------:R-:W-:Y:S02]  /*a160*/  FFMA.FTZ R83, R31, R83, R96 ;  /* 0x000000531f537223 */ /* 0x000fe40000010060 */
[----:B------:R-:W-:-:S02]  /*a170*/  FMUL.FTZ R82, R32, R82 ;  /* 0x0000005220527220 */ /* 0x000fc40000410000 */
[----:B------:R-:W-:Y:S02]  /*a180*/  FFMA.FTZ R83, R32, R83, R97 ;  /* 0x0000005320537223 */ /* 0x000fe40000010061 */
[----:B0-----:R-:W-:Y:S01]  /*a190*/  FFMA.FTZ R134, R134, R80, R135 ;  /* 0x0000005086867223 */ /* 0x001fe20000010087 */
[----:B------:R-:W-:-:S03]  /*a1a0*/  MOV R80, 0x3f800000 ;  /* 0x3f80000000507802 */ /* 0x000fc60000000f00 */
        /* <DEDUP_REMOVED lines=38> */
.L_x_1244:
        /* <DEDUP_REMOVED lines=26> */
.L_x_1245:
        /* <DEDUP_REMOVED lines=20> */
.L_x_1192:
[----:B01----:R-:W-:Y:S05]  /*a6f0*/  BSYNC B0 ;  /* 0x0000000000007941 */ /* 0x003fea0003800000 */
.L_x_1191:
[----:B------:R-:W-:Y:S01]  /*a700*/  WARPSYNC 0xffffffff ;  /* 0xffffffff00007948 */ /* 0x000fe20003800000 */
[----:B------:R-:W-:Y:S01]  /*a710*/  BAR.SYNC.DEFER_BLOCKING 0x0 ;  /* 0x0000000000007b1d */ /* 0x000fe20000010000 */
[----:B------:R-:W-:-:S05]  /*a720*/  LEA.HI R82, R95, R95, RZ, 0x1e ;  /* 0x0000005f5f527211 */ /* 0x000fca00078ff0ff */
[----:B------:R-:W2:Y:S04]  /*a730*/  LDL R87, [R1+0x68] ;  /* 0x0000680001577983 */ /* 0x000ea80000100800 */
[----:B------:R-:W3:Y:S04]  /*a740*/  LDL R86, [R1+0x64] ;  /* 0x0000640001567983 */ /* 0x000ee80000100800 */
[----:B------:R-:W4:Y:S04]  /*a750*/  LDL R85, [R1+0x20] ;  /* 0x0000200001557983 */ /* 0x000f280000100800 */
[----:B------:R-:W5:Y:S04]  /*a760*/  LDL R84, [R1+0x1c] ;  /* 0x00001c0001547983 */ /* 0x000f680000100800 */
[----:B------:R-:W5:Y:S01]  /*a770*/  LDL R83, [R1+0x18] ;  /* 0x0000180001537983 */ /* 0x000f620000100800 */
[----:B------:R-:W-:Y:S01]  /*a780*/  ISETP.NE.AND P0, PT, R95, RZ, PT ;  /* 0x000000ff5f00720c */ /* 0x000fe20003f05270 */
[----:B------:R-:W-:-:S02]  /*a790*/  ULDC.64 UR34, c[0x0][0x298] ;  /* 0x0000a60000227ab9 */ /* 0x000fc40000000a00 */
[----:B------:R-:W0:Y:S01]  /*a7a0*/  LDS R82, [R82.X8+0x6854] ;  /* 0x0068540052527984 */ /* 0x000e220000008800 */
[----:B------:R-:W-:Y:S01]  /*a7b0*/  ULDC.64 UR36, c[0x0][0x2b8] ;  /* 0x0000ae0000247ab9 */ /* 0x000fe20000000a00 */
[----:B0-----:R-:W-:Y:S01]  /*a7c0*/  FFMA.FTZ R110, R82, R0, R110 ;  /* 0x00000000526e7223 */ /* 0x001fe2000001006e */
[----:B------:R-:W-:-:S03]  /*a7d0*/  MOV R0, UR7 ;  /* 0x0000000700007c02 */ /* 0x000fc60008000f00 */
[----:B------:R-:W-:-:S04]  /*a7e0*/  FFMA.FTZ R111, R16, R110, R111 ;  /* 0x0000006e106f7223 */ /* 0x000fc8000001006f */
[----:B------:R0:W-:Y:S01]  /*a7f0*/  @!P0 STS.64 [R0.X8+0x7750], R80 ;  /* 0x0077505000008388 */ /* 0x0001e20000008a00 */
[----:B------:R-:W-:-:S04]  /*a800*/  FFMA.FTZ R108, R19, R111, R108 ;  /* 0x0000006f136c7223 */ /* 0x000fc8000001006c */
[----:B------:R-:W-:-:S04]  /*a810*/  FFMA.FTZ R109, R20, R108, R109 ;  /* 0x0000006c146d7223 */ /* 0x000fc8000001006d */
[----:B------:R-:W-:-:S04]  /*a820*/  FFMA.FTZ R21, R21, R109, R106 ;  /* 0x0000006d15157223 */ /* 0x000fc8000001006a */
[----:B------:R-:W-:-:S04]  /*a830*/  FFMA.FTZ R22, R22, R21, R107 ;  /* 0x0000001516167223 */ /* 0x000fc8000001006b */
[----:B------:R-:W-:-:S04]  /*a840*/  FFMA.FTZ R23, R23, R22, R104 ;  /* 0x0000001617177223 */ /* 0x000fc80000010068 */
[----:B------:R-:W-:Y:S02]  /*a850*/  FFMA.FTZ R24, R24, R23, R105 ;  /* 0x0000001718187223 */ /* 0x000fe40000010069 */
[----:B------:R-:W5:Y:S02]  /*a860*/  LDL.LU R105, [R1+0x98] ;  /* 0x0000980001697983 */ /* 0x000f640000300800 */
[----:B------:R-:W-:-:S04]  /*a870*/  FFMA.FTZ R25, R25, R24, R102 ;  /* 0x0000001819197223 */ /* 0x000fc80000010066 */
[----:B------:R-:W-:-:S04]  /*a880*/  FFMA.FTZ R26, R26, R25, R103 ;  /* 0x000000191a1a7223 */ /* 0x000fc80000010067 */
[----:B------:R-:W-:Y:S02]  /*a890*/  FFMA.FTZ R27, R27, R26, R100 ;  /* 0x0000001a1b1b7223 */ /* 0x000fe40000010064 */
[----:B------:R-:W5:Y:S02]  /*a8a0*/  LDL R100, [R1+0x14] ;  /* 0x0000140001647983 */ /* 0x000f640000100800 */
[----:B------:R-:W-:Y:S02]  /*a8b0*/  FFMA.FTZ R28, R28, R27, R101 ;  /* 0x0000001b1c1c7223 */ /* 0x000fe40000010065 */
[----:B------:R-:W5:Y:S02]  /*a8c0*/  LDL.LU R104, [R1+0x94] ;  /* 0x0000940001687983 */ /* 0x000f640000300800 */
[----:B------:R-:W-:Y:S02]  /*a8d0*/  FFMA.FTZ R29, R29, R28, R98 ;  /* 0x0000001c1d1d7223 */ /* 0x000fe40000010062 */
[----:B------:R-:W5:Y:S02]  /*a8e0*/  LDL R102, [R1+0x10] ;  /* 0x0000100001667983 */ /* 0x000f640000100800 */
[----:B------:R-:W-:-:S02]  /*a8f0*/  FFMA.FTZ R30, R30, R29, R99 ;  /* 0x0000001d1e1e7223 */ /* 0x000fc40000010063 */
[----:B------:R-:W5:Y:S02]  /*a900*/  LDL.LU R103, [R1+0x90] ;  /* 0x0000900001677983 */ /* 0x000f640000300800 */
[----:B------:R-:W-:Y:S02]  /*a910*/  FFMA.FTZ R96, R31, R30, R96 ;  /* 0x0000001e1f607223 */ /* 0x000fe40000010060 */
[----:B------:R-:W5:Y:S02]  /*a920*/  LDL R101, [R1+0xc] ;  /* 0x00000c0001657983 */ /* 0x000f640000100800 */
[----:B------:R-:W-:-:S04]  /*a930*/  FFMA.FTZ R97, R32, R96, R97 ;  /* 0x0000006020617223 */ /* 0x000fc80000010061 */
[----:B------:R-:W-:Y:S02]  /*a940*/  FMUL.FTZ R31, R97, R48 ;  /* 0x00000030611f7220 */ /* 0x000fe40000410000 */
[----:B------:R-:W-:Y:S02]  /*a950*/  FMUL.FTZ R32, R96, R47 ;  /* 0x0000002f60207220 */ /* 0x000fe40000410000 */
[----:B0-----:R-:W-:Y:S02]  /*a960*/  FMUL.FTZ R80, R30, R46 ;  /* 0x0000002e1e507220 */ /* 0x001fe40000410000 */
[----:B------:R-:W-:Y:S01]  /*a970*/  FMUL.FTZ R99, R28, UR43 ;  /* 0x0000002b1c637c20 */ /* 0x000fe20008410000 */
[----:B--2---:R-:W-:Y:S02]  /*a980*/  HADD2.F32 R16, -RZ, R87.H0_H0 ;  /* 0x20000057ff107230 */ /* 0x004fe40000004100 */
[----:B---3--:R-:W-:-:S03]  /*a990*/  HADD2.F32 R0, -RZ, R86.H0_H0 ;  /* 0x20000056ff007230 */ /* 0x008fc60000004100 */
[----:B------:R-:W-:Y:S01]  /*a9a0*/  FMUL.FTZ R20, R16, R48 ;  /* 0x0000003010147220 */ /* 0x000fe20000410000 */
[----:B----4-:R-:W-:Y:S01]  /*a9b0*/  HADD2.F32 R81, -RZ, R85.H0_H0 ;  /* 0x20000055ff517230 */ /* 0x010fe20000004100 */
[----:B------:R-:W-:Y:S02]  /*a9c0*/  FMUL.FTZ R19, R0, R47 ;  /* 0x0000002f00137220 */ /* 0x000fe40000410000 */
[----:B------:R-:W-:Y:S01]  /*a9d0*/  FFMA.FTZ R20, R18, -R20, R134 ;  /* 0x8000001412147223 */ /* 0x000fe20000010086 */
[----:B-----5:R-:W-:Y:S01]  /*a9e0*/  HADD2.F32 R82, -RZ, R84.H0_H0 ;  /* 0x20000054ff527230 */ /* 0x020fe20000004100 */
[----:B------:R-:W-:Y:S02]  /*a9f0*/  FFMA.FTZ R19, R17, -R19, R135 ;  /* 0x8000001311137223 */ /* 0x000fe40000010087 */
[----:B------:R-:W-:Y:S01]  /*aa00*/  FMUL.FTZ R84, R81, R46 ;  /* 0x0000002e51547220 */ /* 0x000fe20000410000 */
[----:B------:R-:W-:Y:S01]  /*aa10*/  HADD2.F32 R86, -RZ, R83.H0_H0 ;  /* 0x20000053ff567230 */ /* 0x000fe20000004100 */
[----:B------:R-:W-:-:S02]  /*aa20*/  FFMA.FTZ R98, R20, R31, RZ ;  /* 0x0000001f14627223 */ /* 0x000fc400000100ff */
[----:B------:R-:W-:Y:S02]  /*aa30*/  FMUL.FTZ R85, R82, R45 ;  /* 0x0000002d52557220 */ /* 0x000fe40000410000 */
[----:B------:R-:W-:Y:S02]  /*aa40*/  FFMA.FTZ R84, R15, -R84, R140 ;  /* 0x800000540f547223 */ /* 0x000fe4000001008c */
[----:B------:R-:W-:Y:S02]  /*aa50*/  FFMA.FTZ R98, R19, R32, R98 ;  /* 0x0000002013627223 */ /* 0x000fe40000010062 */
[----:B------:R-:W-:Y:S02]  /*aa60*/  FMUL.FTZ R87, R86, R44 ;  /* 0x0000002c56577220 */ /* 0x000fe40000410000 */
[----:B------:R-:W-:Y:S02]  /*aa70*/  FFMA.FTZ R85, R14, -R85, R119 ;  /* 0x800000550e557223 */ /* 0x000fe40000010077 */
[----:B------:R-:W-:-:S02]  /*aa80*/  FFMA.FTZ R98, R84, R80, R98 ;  /* 0x0000005054627223 */ /* 0x000fc40000010062 */
[----:B------:R-:W-:Y:S02]  /*aa90*/  FMUL.FTZ R83, R29, R45 ;  /* 0x0000002d1d537220 */ /* 0x000fe40000410000 */
[C---:B------:R-:W-:Y:S02]  /*aaa0*/  FFMA.FTZ R87, R13.reuse, -R87, R120 ;  /* 0x800000570d577223 */ /* 0x040fe40000010078 */
[----:B------:R-:W-:Y:S02]  /*aab0*/  FMUL.FTZ R13, R13, R28 ;  /* 0x0000001c0d0d7220 */ /* 0x000fe40000410000 */
[----:B------:R-:W-:Y:S02]  /*aac0*/  FMUL.FTZ R28, R28, R44 ;  /* 0x0000002c1c1c7220 */ /* 0x000fe40000410000 */
[----:B------:R-:W-:Y:S02]  /*aad0*/  FFMA.FTZ R98, R85, R83, R98 ;  /* 0x0000005355627223 */ /* 0x000fe40000010062 */
[----:B------:R-:W-:-:S02]  /*aae0*/  FMUL.FTZ R99, R87, R99 ;  /* 0x0000006357637220 */ /* 0x000fc40000410000 */
[-C--:B------:R-:W-:Y:S02]  /*aaf0*/  FFMA.FTZ R98, R87, R28.reuse, R98 ;  /* 0x0000001c57627223 */ /* 0x080fe40000010062 */
[C---:B------:R-:W-:Y:S02]  /*ab00*/  FMUL.FTZ R28, R86.reuse, R28 ;  /* 0x0000001c561c7220 */ /* 0x040fe40000410000 */
[----:B------:R-:W-:Y:S02]  /*ab10*/  FFMA.FTZ R105, R13, R44, R105 ;  /* 0x0000002c0d697223 */ /* 0x000fe40000010069 */
[----:B------:R-:W-:-:S03]  /*ab20*/  FFMA.FTZ R13, R86, R13, R99 ;  /* 0x0000000d560d7223 */ /* 0x000fc60000010063 */
[----:B------:R0:W-:Y:S01]  /*ab30*/  STL [R1+0x98], R105 ;  /* 0x0000986901007387 */ /* 0x0001e20000100800 */
[----:B------:R-:W-:-:S03]  /*ab40*/  HADD2.F32 R87, -RZ, R100.H0_H0 ;  /* 0x20000064ff577230 */ /* 0x000fc60000004100 */
[----:B0-----:R-:W2:Y:S02]  /*ab50*/  LDL.LU R105, [R1+0x8c] ;  /* 0x00008c0001697983 */ /* 0x001ea40000300800 */
[----:B------:R-:W-:Y:S02]  /*ab60*/  FMUL.FTZ R99, R87, R43 ;  /* 0x0000002b57637220 */ /* 0x000fe40000410000 */
[----:B------:R-:W3:Y:S01]  /*ab70*/  LDL R100, [R1+0x8] ;  /* 0x0000080001647983 */ /* 0x000ee20000100800 */
[C---:B------:R-:W-:Y:S02]  /*ab80*/  FMUL.FTZ R86, R27.reuse, UR43 ;  /* 0x0000002b1b567c20 */ /* 0x040fe40008410000 */
[C---:B------:R-:W-:Y:S02]  /*ab90*/  FFMA.FTZ R99, R12.reuse, -R99, R121 ;  /* 0x800000630c637223 */ /* 0x040fe40000010079 */
[----:B------:R-:W-:Y:S02]  /*aba0*/  FMUL.FTZ R12, R12, R27 ;  /* 0x0000001b0c0c7220 */ /* 0x000fe40000410000 */
[----:B------:R-:W-:-:S02]  /*abb0*/  FMUL.FTZ R27, R27, R43 ;  /* 0x0000002b1b1b7220 */ /* 0x000fc40000410000 */
[C---:B------:R-:W-:Y:S02]  /*abc0*/  FMUL.FTZ R86, R99.reuse, R86 ;  /* 0x0000005663567220 */ /* 0x040fe40000410000 */
[----:B------:R-:W-:Y:S02]  /*abd0*/  FFMA.FTZ R104, R12, R43, R104 ;  /* 0x0000002b0c687223 */ /* 0x000fe40000010068 */
[-C--:B------:R-:W-:Y:S02]  /*abe0*/  FFMA.FTZ R98, R99, R27.reuse, R98 ;  /* 0x0000001b63627223 */ /* 0x080fe40000010062 */
[C---:B------:R-:W-:Y:S02]  /*abf0*/  FFMA.FTZ R86, R87.reuse, R12, R86 ;  /* 0x0000000c57567223 */ /* 0x040fe40000010056 */
[----:B------:R-:W-:Y:S01]  /*ac00*/  FMUL.FTZ R27, R87, R27 ;  /* 0x0000001b571b7220 */ /* 0x000fe20000410000 */
[----:B------:R-:W-:Y:S01]  /*ac10*/  HADD2.F32 R87, -RZ, R102.H0_H0 ;  /* 0x20000066ff577230 */ /* 0x000fe20000004100 */
[----:B------:R0:W-:Y:S04]  /*ac20*/  STL [R1+0x94], R104 ;  /* 0x0000946801007387 */ /* 0x0001e80000100800 */
[----:B------:R-:W4:Y:S01]  /*ac30*/  LDL.LU R102, [R1+0x88] ;  /* 0x0000880001667983 */ /* 0x000f220000300800 */
[----:B------:R-:W-:-:S02]  /*ac40*/  FMUL.FTZ R99, R87, R42 ;  /* 0x0000002a57637220 */ /* 0x000fc40000410000 */
[C---:B------:R-:W-:Y:S01]  /*ac50*/  FMUL.FTZ R12, R26.reuse, UR43 ;  /* 0x0000002b1a0c7c20 */ /* 0x040fe20008410000 */
[----:B0-----:R-:W5:Y:S01]  /*ac60*/  LDL R104, [R1+0x4] ;  /* 0x0000040001687983 */ /* 0x001f620000100800 */
[C---:B------:R-:W-:Y:S02]  /*ac70*/  FFMA.FTZ R99, R11.reuse, -R99, R122 ;  /* 0x800000630b637223 */ /* 0x040fe4000001007a */
[----:B------:R-:W-:Y:S02]  /*ac80*/  FMUL.FTZ R11, R11, R26 ;  /* 0x0000001a0b0b7220 */ /* 0x000fe40000410000 */
[----:B------:R-:W-:Y:S02]  /*ac90*/  FMUL.FTZ R12, R99, R12 ;  /* 0x0000000c630c7220 */ /* 0x000fe40000410000 */
[-C--:B------:R-:W-:Y:S02]  /*aca0*/  FMUL.FTZ R26, R26, R42.reuse ;  /* 0x0000002a1a1a7220 */ /* 0x080fe40000410000 */
[----:B------:R-:W-:-:S02]  /*acb0*/  FFMA.FTZ R103, R11, R42, R103 ;  /* 0x0000002a0b677223 */ /* 0x000fc40000010067 */
[----:B------:R-:W-:Y:S02]  /*acc0*/  FFMA.FTZ R12, R87, R11, R12 ;  /* 0x0000000b570c7223 */ /* 0x000fe4000001000c */
[-C--:B------:R-:W-:Y:S01]  /*acd0*/  FFMA.FTZ R98, R99, R26.reuse, R98 ;  /* 0x0000001a63627223 */ /* 0x080fe20000010062 */
[----:B------:R0:W-:Y:S01]  /*ace0*/  STL [R1+0x90], R103 ;  /* 0x0000906701007387 */ /* 0x0001e20000100800 */
[----:B------:R-:W-:Y:S01]  /*acf0*/  FMUL.FTZ R11, R87, R26 ;  /* 0x0000001a570b7220 */ /* 0x000fe20000410000 */
[----:B------:R-:W-:Y:S02]  /*ad00*/  HADD2.F32 R26, -RZ, R101.H0_H0 ;  /* 0x20000065ff1a7230 */ /* 0x000fe40000004100 */
[----:B------:R-:W5:Y:S03]  /*ad10*/  LDL.LU R101, [R1+0x84] ;  /* 0x0000840001657983 */ /* 0x000f660000300800 */
[----:B------:R-:W-:-:S02]  /*ad20*/  FMUL.FTZ R87, R26, R41 ;  /* 0x000000291a577220 */ /* 0x000fc40000410000 */
[----:B------:R-:W-:Y:S01]  /*ad30*/  FMUL.FTZ R99, R25, UR43 ;  /* 0x0000002b19637c20 */ /* 0x000fe20008410000 */
[----:B0-----:R-:W5:Y:S01]  /*ad40*/  LDL R103, [R1] ;  /* 0x0000000001677983 */ /* 0x001f620000100800 */
[C---:B------:R-:W-:Y:S02]  /*ad50*/  FFMA.FTZ R87, R10.reuse, -R87, R123 ;  /* 0x800000570a577223 */ /* 0x040fe4000001007b */
[----:B------:R-:W-:Y:S02]  /*ad60*/  FMUL.FTZ R10, R10, R25 ;  /* 0x000000190a0a7220 */ /* 0x000fe40000410000 */
[----:B------:R-:W-:Y:S02]  /*ad70*/  FMUL.FTZ R99, R87, R99 ;  /* 0x0000006357637220 */ /* 0x000fe40000410000 */
[----:B------:R-:W-:Y:S02]  /*ad80*/  FMUL.FTZ R25, R25, R41 ;  /* 0x0000002919197220 */ /* 0x000fe40000410000 */
[----:B------:R-:W-:-:S02]  /*ad90*/  FFMA.FTZ R99, R26, R10, R99 ;  /* 0x0000000a1a637223 */ /* 0x000fc40000010063 */
[----:B------:R-:W-:Y:S02]  /*ada0*/  FFMA.FTZ R98, R87, R25, R98 ;  /* 0x0000001957627223 */ /* 0x000fe40000010062 */
[----:B------:R-:W-:Y:S02]  /*adb0*/  FMUL.FTZ R87, R24, UR43 ;  /* 0x0000002b18577c20 */ /* 0x000fe40008410000 */
[----:B--2---:R-:W-:Y:S02]  /*adc0*/  FFMA.FTZ R105, R10, R41, R105 ;  /* 0x000000290a697223 */ /* 0x004fe40000010069 */
[----:B------:R-:W-:Y:S01]  /*add0*/  FMUL.FTZ R10, R26, R25 ;  /* 0x000000191a0a7220 */ /* 0x000fe20000410000 */
[----:B---3--:R-:W-:Y:S02]  /*ade0*/  HADD2.F32 R25, -RZ, R100.H0_H0 ;  /* 0x20000064ff197230 */ /* 0x008fe40000004100 */
[----:B------:R-:W-:Y:S03]  /*adf0*/  STL [R1+0x8c], R105 ;  /* 0x00008c6901007387 */ /* 0x000fe60000100800 */
[----:B------:R-:W-:Y:S01]  /*ae00*/  FMUL.FTZ R26, R25, R40 ;  /* 0x00000028191a7220 */ /* 0x000fe20000410000 */
[----:B------:R-:W2:Y:S03]  /*ae10*/  LDL.LU R100, [R1+0x80] ;  /* 0x0000800001647983 */ /* 0x000ea60000300800 */
[----:B------:R-:W-:-:S02]  /*ae20*/  FFMA.FTZ R26, R9, -R26, R124 ;  /* 0x8000001a091a7223 */ /* 0x000fc4000001007c */
[----:B------:R-:W-:Y:S02]  /*ae30*/  FMUL.FTZ R9, R9, R24 ;  /* 0x0000001809097220 */ /* 0x000fe40000410000 */
[----:B------:R-:W-:Y:S02]  /*ae40*/  FMUL.FTZ R87, R26, R87 ;  /* 0x000000571a577220 */ /* 0x000fe40000410000 */
[----:B------:R-:W-:Y:S02]  /*ae50*/  FMUL.FTZ R24, R24, R40 ;  /* 0x0000002818187220 */ /* 0x000fe40000410000 */
[----:B------:R-:W-:Y:S02]  /*ae60*/  FFMA.FTZ R87, R25, R9, R87 ;  /* 0x0000000919577223 */ /* 0x000fe40000010057 */
[----:B------:R-:W-:Y:S02]  /*ae70*/  FFMA.FTZ R98, R26, R24, R98 ;  /* 0x000000181a627223 */ /* 0x000fe40000010062 */
[----:B----4-:R-:W-:-:S02]  /*ae80*/  FFMA.FTZ R102, R9, R40, R102 ;  /* 0x0000002809667223 */ /* 0x010fc40000010066 */
[----:B------:R-:W-:Y:S01]  /*ae90*/  FMUL.FTZ R9, R25, R24 ;  /* 0x0000001819097220 */ /* 0x000fe20000410000 */
[----:B-----5:R-:W-:-:S05]  /*aea0*/  HADD2.F32 R24, -RZ, R104.H0_H0 ;  /* 0x20000068ff187230 */ /* 0x020fca0000004100 */
[----:B------:R-:W-:-:S04]  /*aeb0*/  FMUL.FTZ R25, R24, R39 ;  /* 0x0000002718197220 */ /* 0x000fc80000410000 */
[C---:B------:R-:W-:Y:S02]  /*aec0*/  FFMA.FTZ R25, R8.reuse, -R25, R125 ;  /* 0x8000001908197223 */ /* 0x040fe4000001007d */
[----:B------:R-:W-:Y:S01]  /*aed0*/  FMUL.FTZ R8, R8, R23 ;  /* 0x0000001708087220 */ /* 0x000fe20000410000 */
[----:B------:R0:W-:Y:S03]  /*aee0*/  STL [R1+0x88], R102 ;  /* 0x0000886601007387 */ /* 0x0001e60000100800 */
[----:B------:R-:W-:Y:S01]  /*aef0*/  FFMA.FTZ R101, R8, R39, R101 ;  /* 0x0000002708657223 */ /* 0x000fe20000010065 */
[----:B0-----:R-:W3:Y:S04]  /*af00*/  LDL.LU R102, [R1+0x7c] ;  /* 0x00007c0001667983 */ /* 0x001ee80000300800 */
[----:B------:R0:W-:Y:S04]  /*af10*/  STL [R1+0x84], R101 ;  /* 0x0000846501007387 */ /* 0x0001e80000100800 */
[----:B0-----:R-:W4:Y:S01]  /*af20*/  LDL.LU R101, [R1+0x78] ;  /* 0x0000780001657983 */ /* 0x001f220000300800 */
[----:B------:R-:W-:-:S02]  /*af30*/  FMUL.FTZ R26, R23, UR43 ;  /* 0x0000002b171a7c20 */ /* 0x000fc40008410000 */
[----:B------:R-:W-:Y:S02]  /*af40*/  FMUL.FTZ R23, R23, R39 ;  /* 0x0000002717177220 */ /* 0x000fe40000410000 */
[----:B------:R-:W-:-:S04]  /*af50*/  FMUL.FTZ R26, R25, R26 ;  /* 0x0000001a191a7220 */ /* 0x000fc80000410000 */
[C---:B------:R-:W-:Y:S02]  /*af60*/  FFMA.FTZ R26, R24.reuse, R8, R26 ;  /* 0x00000008181a7223 */ /* 0x040fe4000001001a */
[-C--:B------:R-:W-:Y:S01]  /*af70*/  FFMA.FTZ R8, R25, R23.reuse, R98 ;  /* 0x0000001719087223 */ /* 0x080fe20000010062 */
[----:B------:R-:W-:Y:S01]  /*af80*/  HADD2.F32 R25, -RZ, R103.H0_H0 ;  /* 0x20000067ff197230 */ /* 0x000fe20000004100 */
[----:B------:R-:W-:-:S04]  /*af90*/  FMUL.FTZ R24, R24, R23 ;  /* 0x0000001718187220 */ /* 0x000fc80000410000 */
[----:B------:R-:W-:Y:S02]  /*afa0*/  FMUL.FTZ R23, R25, R38 ;  /* 0x0000002619177220 */ /* 0x000fe40000410000 */
[----:B------:R-:W-:Y:S02]  /*afb0*/  FMUL.FTZ R98, R22, UR43 ;  /* 0x0000002b16627c20 */ /* 0x000fe40008410000 */
[C---:B------:R-:W-:Y:S02]  /*afc0*/  FFMA.FTZ R23, R7.reuse, -R23, R126 ;  /* 0x8000001707177223 */ /* 0x040fe4000001007e */
[----:B------:R-:W-:Y:S02]  /*afd0*/  FMUL.FTZ R7, R7, R22 ;  /* 0x0000001607077220 */ /* 0x000fe40000410000 */
[----:B------:R-:W-:-:S04]  /*afe0*/  FMUL.FTZ R98, R23, R98 ;  /* 0x0000006217627220 */ /* 0x000fc80000410000 */
[----:B------:R-:W-:Y:S02]  /*aff0*/  FFMA.FTZ R98, R25, R7, R98 ;  /* 0x0000000719627223 */ /* 0x000fe40000010062 */
[----:B------:R-:W-:Y:S02]  /*b000*/  FADD.FTZ R152, R26, R152 ;  /* 0x000000981a987221 */ /* 0x000fe40000010000 */
[----:B------:R-:W-:Y:S02]  /*b010*/  FADD.FTZ R153, R98, R153 ;  /* 0x0000009962997221 */ /* 0x000fe40000010000 */
[----:B------:R-:W-:Y:S02]  /*b020*/  FMUL.FTZ R98, R21, UR43 ;  /* 0x0000002b15627c20 */ /* 0x000fe40008410000 */
[----:B------:R-:W-:Y:S01]  /*b030*/  FADD.FTZ R151, R87, R151 ;  /* 0x0000009757977221 */ /* 0x000fe20000010000 */
[----:B------:R-:W-:Y:S01]  /*b040*/  HADD2.F32 R87, -RZ, R164.H0_H0 ;  /* 0x200000a4ff577230 */ /* 0x000fe20000004100 */
[----:B--2---:R-:W-:Y:S01]  /*b050*/  FFMA.FTZ R100, R7, R38, R100 ;  /* 0x0000002607647223 */ /* 0x004fe20000010064 */
[----:B------:R-:W-:-:S04]  /*b060*/  HADD2.F32 R7, -RZ, R165.H0_H0 ;  /* 0x200000a5ff077230 */ /* 0x000fc80000004100 */
[----:B------:R0:W-:Y:S01]  /*b070*/  STL [R1+0x80], R100 ;  /* 0x0000806401007387 */ /* 0x0001e20000100800 */
[----:B------:R-:W-:-:S04]  /*b080*/  FMUL.FTZ R26, R7, R37 ;  /* 0x00000025071a7220 */ /* 0x000fc80000410000 */
[C---:B------:R-:W-:Y:S01]  /*b090*/  FFMA.FTZ R26, R6.reuse, -R26, R127 ;  /* 0x8000001a061a7223 */ /* 0x040fe2000001007f */
[----:B0-----:R-:W2:Y:S01]  /*b0a0*/  LDL.LU R100, [R1+0x74] ;  /* 0x0000740001647983 */ /* 0x001ea20000300800 */
[----:B------:R-:W-:Y:S02]  /*b0b0*/  FMUL.FTZ R6, R6, R21 ;  /* 0x0000001506067220 */ /* 0x000fe40000410000 */
[----:B------:R-:W-:Y:S01]  /*b0c0*/  FMUL.FTZ R98, R26, R98 ;  /* 0x000000621a627220 */ /* 0x000fe20000410000 */
[----:B------:R-:W5:Y:S03]  /*b0d0*/  LDL.LU R105, [R1+0x70] ;  /* 0x0000700001697983 */ /* 0x000f660000300800 */
[----:B------:R-:W-:-:S04]  /*b0e0*/  FFMA.FTZ R98, R7, R6, R98 ;  /* 0x0000000607627223 */ /* 0x000fc80000010062 */
[----:B------:R-:W-:Y:S02]  /*b0f0*/  FADD.FTZ R154, R98, R154 ;  /* 0x0000009a629a7221 */ /* 0x000fe40000010000 */
[----:B------:R-:W-:-:S04]  /*b100*/  FMUL.FTZ R98, R87, R36 ;  /* 0x0000002457627220 */ /* 0x000fc80000410000 */
[C---:B------:R-:W-:Y:S02]  /*b110*/  FFMA.FTZ R98, R5.reuse, -R98, R128 ;  /* 0x8000006205627223 */ /* 0x040fe40000010080 */
[----:B------:R-:W-:Y:S02]  /*b120*/  FMUL.FTZ R5, R5, R109 ;  /* 0x0000006d05057220 */ /* 0x000fe40000410000 */
[----:B---3--:R-:W-:-:S05]  /*b130*/  FFMA.FTZ R102, R6, R37, R102 ;  /* 0x0000002506667223 */ /* 0x008fca0000010066 */
[----:B------:R0:W-:Y:S04]  /*b140*/  STL [R1+0x7c], R102 ;  /* 0x00007c6601007387 */ /* 0x0001e80000100800 */
[----:B------:R-:W3:Y:S01]  /*b150*/  LDL.LU R104, [R1+0x6c] ;  /* 0x00006c0001687983 */ /* 0x000ee20000300800 */
[----:B----4-:R-:W-:-:S05]  /*b160*/  FFMA.FTZ R101, R5, R36, R101 ;  /* 0x0000002405657223 */ /* 0x010fca0000010065 */
[----:B------:R-:W-:Y:S04]  /*b170*/  STL [R1+0x78], R101 ;  /* 0x0000786501007387 */ /* 0x000fe80000100800 */
[----:B------:R-:W4:Y:S04]  /*b180*/  LDL.LU R103, [R1+0x9c] ;  /* 0x00009c0001677983 */ /* 0x000f280000300800 */
[----:B0-----:R-:W4:Y:S01]  /*b190*/  LDL.LU R102, [R1+0xa0] ;  /* 0x0000a00001667983 */ /* 0x001f220000300800 */
[----:B------:R-:W-:Y:S02]  /*b1a0*/  FMUL.FTZ R6, R109, UR43 ;  /* 0x0000002b6d067c20 */ /* 0x000fe40008410000 */
[----:B------:R-:W-:Y:S01]  /*b1b0*/  FADD.FTZ R150, R99, R150 ;  /* 0x0000009663967221 */ /* 0x000fe20000010000 */
[----:B------:R-:W-:Y:S01]  /*b1c0*/  HADD2.F32 R99, -RZ, R163.H0_H0 ;  /* 0x200000a3ff637230 */ /* 0x000fe20000004100 */
[----:B------:R-:W-:-:S04]  /*b1d0*/  FMUL.FTZ R6, R98, R6 ;  /* 0x0000000662067220 */ /* 0x000fc80000410000 */
[----:B------:R-:W-:Y:S02]  /*b1e0*/  FFMA.FTZ R6, R87, R5, R6 ;  /* 0x0000000557067223 */ /* 0x000fe40000010006 */
[----:B------:R-:W-:-:S04]  /*b1f0*/  FMUL.FTZ R5, R99, R35 ;  /* 0x0000002363057220 */ /* 0x000fc80000410000 */
[C---:B------:R-:W-:Y:S02]  /*b200*/  FFMA.FTZ R5, R4.reuse, -R5, R129 ;  /* 0x8000000504057223 */ /* 0x040fe40000010081 */
[----:B------:R-:W-:Y:S02]  /*b210*/  FMUL.FTZ R4, R4, R108 ;  /* 0x0000006c04047220 */ /* 0x000fe40000410000 */
[----:B------:R-:W-:Y:S02]  /*b220*/  FADD.FTZ R155, R6, R155 ;  /* 0x0000009b069b7221 */ /* 0x000fe40000010000 */
[----:B------:R-:W-:Y:S02]  /*b230*/  FMUL.FTZ R6, R108, UR43 ;  /* 0x0000002b6c067c20 */ /* 0x000fe40008410000 */
[----:B------:R-:W-:Y:S02]  /*b240*/  FMUL.FTZ R14, R14, R29 ;  /* 0x0000001d0e0e7220 */ /* 0x000fe40000410000 */
[----:B------:R-:W-:-:S02]  /*b250*/  FMUL.FTZ R6, R5, R6 ;  /* 0x0000000605067220 */ /* 0x000fc40000410000 */
[----:B------:R-:W-:Y:S02]  /*b260*/  FMUL.FTZ R29, R29, UR43 ;  /* 0x0000002b1d1d7c20 */ /* 0x000fe40008410000 */
[----:B------:R-:W-:Y:S02]  /*b270*/  FFMA.FTZ R6, R99, R4, R6 ;  /* 0x0000000463067223 */ /* 0x000fe40000010006 */
[----:B------:R-:W-:Y:S01]  /*b280*/  FMUL.FTZ R85, R85, R29 ;  /* 0x0000001d55557220 */ /* 0x000fe20000410000 */
[----:B------:R-:W-:Y:S01]  /*b290*/  HADD2.F32 R29, -RZ, R161.H0_H0 ;  /* 0x200000a1ff1d7230 */ /* 0x000fe20000004100 */
[----:B------:R-:W-:-:S04]  /*b2a0*/  FADD.FTZ R149, R12, R149 ;  /* 0x000000950c957221 */ /* 0x000fc80000010000 */
[----:B------:R-:W-:-:S04]  /*b2b0*/  FMUL.FTZ R12, R29, R33 ;  /* 0x000000211d0c7220 */ /* 0x000fc80000410000 */
[C---:B------:R-:W-:Y:S02]  /*b2c0*/  FFMA.FTZ R12, R2.reuse, -R12, R131 ;  /* 0x8000000c020c7223 */ /* 0x040fe40000010083 */
[----:B------:R-:W-:Y:S02]  /*b2d0*/  FMUL.FTZ R2, R2, R110 ;  /* 0x0000006e02027220 */ /* 0x000fe40000410000 */
[----:B------:R-:W-:Y:S02]  /*b2e0*/  FADD.FTZ R157, R6, R157 ;  /* 0x0000009d069d7221 */ /* 0x000fe40000010000 */
[----:B------:R-:W-:Y:S02]  /*b2f0*/  FMUL.FTZ R31, R16, R31 ;  /* 0x0000001f101f7220 */ /* 0x000fe40000410000 */
[----:B------:R-:W-:Y:S02]  /*b300*/  FMUL.FTZ R21, R21, R37 ;  /* 0x0000002515157220 */ /* 0x000fe40000410000 */
[----:B------:R-:W-:-:S02]  /*b310*/  FMUL.FTZ R32, R0, R32 ;  /* 0x0000002000207220 */ /* 0x000fc40000410000 */
[----:B------:R-:W-:Y:S02]  /*b320*/  FMUL.FTZ R80, R81, R80 ;  /* 0x0000005051507220 */ /* 0x000fe40000410000 */
[----:B------:R-:W-:Y:S02]  /*b330*/  FMUL.FTZ R22, R22, R38 ;  /* 0x0000002616167220 */ /* 0x000fe40000410000 */
[-C--:B------:R-:W-:Y:S02]  /*b340*/  FMUL.FTZ R7, R7, R21.reuse ;  /* 0x0000001507077220 */ /* 0x080fe40000410000 */
[----:B------:R-:W-:Y:S02]  /*b350*/  FFMA.FTZ R8, R23, R22, R8 ;  /* 0x0000001617087223 */ /* 0x000fe40000010008 */
[----:B------:R-:W-:Y:S02]  /*b360*/  FMUL.FTZ R109, R109, R36 ;  /* 0x000000246d6d7220 */ /* 0x000fe40000410000 */
[----:B------:R-:W-:-:S04]  /*b370*/  FFMA.FTZ R8, R26, R21, R8 ;  /* 0x000000151a087223 */ /* 0x000fc80000010008 */
[----:B------:R-:W-:Y:S02]  /*b380*/  FFMA.FTZ R8, R98, R109, R8 ;  /* 0x0000006d62087223 */ /* 0x000fe40000010008 */
[----:B--2---:R-:W-:-:S05]  /*b390*/  FFMA.FTZ R100, R4, R35, R100 ;  /* 0x0000002304647223 */ /* 0x004fca0000010064 */
[----:B------:R0:W-:Y:S01]  /*b3a0*/  STL [R1+0x74], R100 ;  /* 0x0000746401007387 */ /* 0x0001e20000100800 */
[----:B------:R-:W-:Y:S01]  /*b3b0*/  FMUL.FTZ R4, R111, UR43 ;  /* 0x0000002b6f047c20 */ /* 0x000fe20008410000 */
[----:B0-----:R-:W-:-:S05]  /*b3c0*/  HADD2.F32 R100, -RZ, R162.H0_H0 ;  /* 0x200000a2ff647230 */ /* 0x001fca0000004100 */
[----:B------:R-:W-:-:S04]  /*b3d0*/  FMUL.FTZ R101, R100, R34 ;  /* 0x0000002264657220 */ /* 0x000fc80000410000 */
[C---:B------:R-:W-:Y:S02]  /*b3e0*/  FFMA.FTZ R101, R3.reuse, -R101, R130 ;  /* 0x8000006503657223 */ /* 0x040fe40000010082 */
[----:B------:R-:W-:Y:S02]  /*b3f0*/  FMUL.FTZ R3, R3, R111 ;  /* 0x0000006f03037220 */ /* 0x000fe40000410000 */
[----:B------:R-:W-:Y:S02]  /*b400*/  FMUL.FTZ R4, R101, R4 ;  /* 0x0000000465047220 */ /* 0x000fe40000410000 */
[----:B-----5:R-:W-:Y:S02]  /*b410*/  FFMA.FTZ R105, R3, R34, R105 ;  /* 0x0000002203697223 */ /* 0x020fe40000010069 */
[----:B------:R-:W-:Y:S02]  /*b420*/  FFMA.FTZ R4, R100, R3, R4 ;  /* 0x0000000364047223 */ /* 0x000fe40000010004 */
[----:B------:R-:W-:-:S04]  /*b430*/  FMUL.FTZ R3, R110, UR43 ;  /* 0x0000002b6e037c20 */ /* 0x000fc80008410000 */
[----:B------:R-:W-:Y:S02]  /*b440*/  FMUL.FTZ R3, R12, R3 ;  /* 0x000000030c037220 */ /* 0x000fe40000410000 */
[----:B---3--:R-:W-:Y:S02]  /*b450*/  FFMA.FTZ R104, R2, R33, R104 ;  /* 0x0000002102687223 */ /* 0x008fe40000010068 */
[----:B------:R-:W-:Y:S02]  /*b460*/  FFMA.FTZ R3, R29, R2, R3 ;  /* 0x000000021d037223 */ /* 0x000fe40000010003 */
[----:B------:R-:W-:Y:S02]  /*b470*/  FMUL.FTZ R2, R15, R30 ;  /* 0x0000001e0f027220 */ /* 0x000fe40000410000 */
[----:B------:R-:W-:Y:S01]  /*b480*/  FMUL.FTZ R30, R30, UR43 ;  /* 0x0000002b1e1e7c20 */ /* 0x000fe20008410000 */
[----:B------:R-:W-:Y:S01]  /*b490*/  STL [R1+0x70], R105 ;  /* 0x0000706901007387 */ /* 0x000fe20000100800 */
[----:B------:R-:W-:-:S02]  /*b4a0*/  FFMA.FTZ R15, R82, R14, R85 ;  /* 0x0000000e520f7223 */ /* 0x000fc40000010055 */
[----:B----4-:R-:W-:Y:S01]  /*b4b0*/  FFMA.FTZ R103, R14, R45, R103 ;  /* 0x0000002d0e677223 */ /* 0x010fe20000010067 */
[----:B------:R-:W-:Y:S01]  /*b4c0*/  STL [R1+0x6c], R104 ;  /* 0x00006c6801007387 */ /* 0x000fe20000100800 */
[----:B------:R-:W-:Y:S02]  /*b4d0*/  FMUL.FTZ R30, R84, R30 ;  /* 0x0000001e541e7220 */ /* 0x000fe40000410000 */
[----:B------:R-:W-:Y:S01]  /*b4e0*/  FMUL.FTZ R82, R82, R83 ;  /* 0x0000005352527220 */ /* 0x000fe20000410000 */
[----:B------:R-:W-:Y:S04]  /*b4f0*/  STL [R1+0x9c], R103 ;  /* 0x00009c6701007387 */ /* 0x000fe80000100800 */
[----:B------:R-:W2:Y:S04]  /*b500*/  LDL R84, [R1+0x60] ;  /* 0x0000600001547983 */ /* 0x000ea80000100800 */
[----:B------:R-:W3:Y:S01]  /*b510*/  LDL R83, [R1+0x5c] ;  /* 0x00005c0001537983 */ /* 0x000ee20000100800 */
[----:B------:R-:W-:Y:S01]  /*b520*/  FADD.FTZ R158, R4, R158 ;  /* 0x0000009e049e7221 */ /* 0x000fe20000010000 */
[----:B------:R-:W-:Y:S01]  /*b530*/  SHF.L.U32 R4, R95, 0x4, RZ ;  /* 0x000000045f047819 */ /* 0x000fe200000006ff */
[----:B------:R-:W-:-:S02]  /*b540*/  FFMA.FTZ R102, R2, R46, R102 ;  /* 0x0000002e02667223 */ /* 0x000fc40000010066 */
[----:B------:R-:W-:Y:S01]  /*b550*/  FFMA.FTZ R14, R81, R2, R30 ;  /* 0x00000002510e7223 */ /* 0x000fe2000001001e */
[C---:B------:R-:W-:Y:S01]  /*b560*/  IADD3 R2, R4.reuse, 0x1, RZ ;  /* 0x0000000104027810 */ /* 0x040fe20007ffe0ff */
[----:B------:R-:W-:Y:S01]  /*b570*/  FADD.FTZ R160, R3, R160 ;  /* 0x000000a003a07221 */ /* 0x000fe20000010000 */
[C---:B------:R-:W-:Y:S02]  /*b580*/  IADD3 R3, R4.reuse, 0x2, RZ ;  /* 0x0000000204037810 */ /* 0x040fe40007ffe0ff */
[C---:B------:R-:W-:Y:S02]  /*b590*/  IADD3 R30, R4.reuse, 0x3, RZ ;  /* 0x00000003041e7810 */ /* 0x040fe40007ffe0ff */
[-C--:B------:R-:W-:Y:S02]  /*b5a0*/  LEA.HI.SX32 R6, R4, R4.reuse, 0x1b ;  /* 0x0000000404067211 */ /* 0x080fe400078fdaff */
[-C--:B------:R-:W-:Y:S02]  /*b5b0*/  LEA.HI.SX32 R2, R2, R4.reuse, 0x1b ;  /* 0x0000000402027211 */ /* 0x080fe400078fdaff */
[----:B------:R-:W-:-:S02]  /*b5c0*/  LEA.HI.SX32 R3, R3, R4, 0x1b ;  /* 0x0000000403037211 */ /* 0x000fc400078fdaff */
[----:B------:R-:W-:Y:S01]  /*b5d0*/  LEA.HI.SX32 R4, R30, R4, 0x1b ;  /* 0x000000041e047211 */ /* 0x000fe200078fdaff */
[----:B------:R-:W-:Y:S04]  /*b5e0*/  STS [R6.X4+0x2100], R31 ;  /* 0x0021001f06007388 */ /* 0x000fe80000004800 */
[----:B------:R-:W-:Y:S04]  /*b5f0*/  STS [R2.X4+0x2104], R32 ;  /* 0x0021042002007388 */ /* 0x000fe80000004800 */
[----:B------:R-:W-:Y:S04]  /*b600*/  STS [R3.X4+0x2108], R80 ;  /* 0x0021085003007388 */ /* 0x000fe80000004800 */
[----:B------:R-:W-:Y:S04]  /*b610*/  STS [R4.X4+0x210c], R82 ;  /* 0x00210c5204007388 */ /* 0x000fe80000004800 */
[----:B------:R-:W-:Y:S04]  /*b620*/  STL [R1+0xa0], R102 ;  /* 0x0000a06601007387 */ /* 0x000fe80000100800 */
[----:B------:R0:W-:Y:S04]  /*b630*/  STS [R6.X4+0x212c], R7 ;  /* 0x00212c0706007388 */ /* 0x0001e80000004800 */
[----:B------:R1:W-:Y:S04]  /*b640*/  STS [R6.X4+0x2118], R11 ;  /* 0x0021180b06007388 */ /* 0x0003e80000004800 */
[----:B------:R-:W4:Y:S04]  /*b650*/  LDL R98, [R1+0x54] ;  /* 0x0000540001627983 */ /* 0x000f280000100800 */
[----:B0-----:R-:W5:Y:S04]  /*b660*/  LDL R7, [R1+0x50] ;  /* 0x0000500001077983 */ /* 0x001f680000100800 */
[----:B-1----:R-:W4:Y:S01]  /*b670*/  LDL R11, [R1+0x40] ;  /* 0x00004000010b7983 */ /* 0x002f220000100800 */
[----:B------:R-:W-:-:S02]  /*b680*/  FADD.FTZ R147, R13, R147 ;  /* 0x000000930d937221 */ /* 0x000fc40000010000 */
[----:B------:R-:W-:Y:S02]  /*b690*/  FMUL.FTZ R110, R110, R33 ;  /* 0x000000216e6e7220 */ /* 0x000fe40000410000 */
[----:B------:R-:W-:Y:S02]  /*b6a0*/  FMUL.FTZ R108, R108, R35 ;  /* 0x000000236c6c7220 */ /* 0x000fe40000410000 */
[----:B------:R-:W-:Y:S02]  /*b6b0*/  FMUL.FTZ R25, R25, R22 ;  /* 0x0000001619197220 */ /* 0x000fe40000410000 */
[----:B------:R-:W-:Y:S01]  /*b6c0*/  FMUL.FTZ R87, R87, R109 ;  /* 0x0000006d57577220 */ /* 0x000fe20000410000 */
[----:B------:R-:W-:Y:S01]  /*b6d0*/  STS [R6.X4+0x2110], R28 ;  /* 0x0021101c06007388 */ /* 0x000fe20000004800 */
[----:B------:R-:W-:Y:S02]  /*b6e0*/  FMUL.FTZ R13, R111, R34 ;  /* 0x000000226f0d7220 */ /* 0x000fe40000410000 */
[----:B------:R-:W-:Y:S01]  /*b6f0*/  FMUL.FTZ R29, R29, R110 ;  /* 0x0000006e1d1d7220 */ /* 0x000fe20000410000 */
[----:B------:R-:W-:Y:S01]  /*b700*/  STS [R6.X4+0x2114], R27 ;  /* 0x0021141b06007388 */ /* 0x000fe20000004800 */
[----:B------:R-:W-:-:S02]  /*b710*/  FMUL.FTZ R99, R99, R108 ;  /* 0x0000006c63637220 */ /* 0x000fc40000410000 */
[-C--:B------:R-:W-:Y:S01]  /*b720*/  FMUL.FTZ R100, R100, R13.reuse ;  /* 0x0000000d64647220 */ /* 0x080fe20000410000 */
[----:B------:R-:W-:Y:S04]  /*b730*/  STS [R6.X4+0x211c], R10 ;  /* 0x00211c0a06007388 */ /* 0x000fe80000004800 */
[----:B------:R-:W-:Y:S04]  /*b740*/  STS [R6.X4+0x2120], R9 ;  /* 0x0021200906007388 */ /* 0x000fe80000004800 */
[----:B------:R-:W-:Y:S04]  /*b750*/  STS [R6.X4+0x2124], R24 ;  /* 0x0021241806007388 */ /* 0x000fe80000004800 */
[----:B------:R-:W-:Y:S04]  /*b760*/  STS [R6.X4+0x2128], R25 ;  /* 0x0021281906007388 */ /* 0x000fe80000004800 */
[----:B------:R0:W-:Y:S04]  /*b770*/  STS [R6.X4+0x2130], R87 ;  /* 0x0021305706007388 */ /* 0x0001e80000004800 */
[----:B------:R-:W-:Y:S04]  /*b780*/  STS [R6.X4+0x2134], R99 ;  /* 0x0021346306007388 */ /* 0x000fe80000004800 */
[----:B------:R1:W-:Y:S04]  /*b790*/  STS [R6.X4+0x2138], R100 ;  /* 0x0021386406007388 */ /* 0x0003e80000004800 */
[----:B------:R-:W-:Y:S01]  /*b7a0*/  STS [R6.X4+0x213c], R29 ;  /* 0x00213c1d06007388 */ /* 0x000fe20000004800 */
[----:B------:R-:W-:Y:S01]  /*b7b0*/  FFMA.FTZ R8, R5, R108, R8 ;  /* 0x0000006c05087223 */ /* 0x000fe20000010008 */
[C---:B0-----:R-:W-:Y:S01]  /*b7c0*/  IADD3 R87, R95.reuse, 0x80, RZ ;  /* 0x000000805f577810 */ /* 0x041fe20007ffe0ff */
[----:B------:R-:W-:Y:S01]  /*b7d0*/  FADD.FTZ R148, R86, R148 ;  /* 0x0000009456947221 */ /* 0x000fe20000010000 */
[----:B------:R-:W-:Y:S01]  /*b7e0*/  IADD3 R109, R95, 0x100, RZ ;  /* 0x000001005f6d7810 */ /* 0x000fe20007ffe0ff */
[----:B------:R-:W-:Y:S01]  /*b7f0*/  FFMA.FTZ R13, R101, R13, R8 ;  /* 0x0000000d650d7223 */ /* 0x000fe20000010008 */
[C---:B------:R-:W-:Y:S01]  /*b800*/  IADD3 R108, R95.reuse, 0x180, RZ ;  /* 0x000001805f6c7810 */ /* 0x040fe20007ffe0ff */
[----:B------:R-:W4:Y:S01]  /*b810*/  LDL R159, [R1+0x58] ;  /* 0x00005800019f7983 */ /* 0x000f220000100800 */
[----:B------:R-:W-:-:S02]  /*b820*/  IADD3 R107, R95, 0x200, RZ ;  /* 0x000002005f6b7810 */ /* 0x000fc40007ffe0ff */
[C---:B------:R-:W-:Y:S01]  /*b830*/  IADD3 R106, R95.reuse, 0x280, RZ ;  /* 0x000002805f6a7810 */ /* 0x040fe20007ffe0ff */
[----:B------:R-:W4:Y:S01]  /*b840*/  LDL R8, [R1+0x38] ;  /* 0x0000380001087983 */ /* 0x000f220000100800 */
[C---:B------:R-:W-:Y:S02]  /*b850*/  IADD3 R105, R95.reuse, 0x300, RZ ;  /* 0x000003005f697810 */ /* 0x040fe40007ffe0ff */
[C---:B------:R-:W-:Y:S01]  /*b860*/  IADD3 R103, R95.reuse, 0x380, RZ ;  /* 0x000003805f677810 */ /* 0x040fe20007ffe0ff */
[----:B------:R-:W4:Y:S01]  /*b870*/  LDL R9, [R1+0x3c] ;  /* 0x00003c0001097983 */ /* 0x000f220000100800 */
[C---:B------:R-:W-:Y:S02]  /*b880*/  IADD3 R102, R95.reuse, 0x400, RZ ;  /* 0x000004005f667810 */ /* 0x040fe40007ffe0ff */
[C---:B------:R-:W-:Y:S01]  /*b890*/  IADD3 R101, R95.reuse, 0x480, RZ ;  /* 0x000004805f657810 */ /* 0x040fe20007ffe0ff */
[----:B------:R-:W4:Y:S01]  /*b8a0*/  LDL R5, [R1+0x34] ;  /* 0x0000340001057983 */ /* 0x000f220000100800 */
[----:B-1----:R-:W-:-:S02]  /*b8b0*/  IADD3 R100, R95, 0x500, RZ ;  /* 0x000005005f647810 */ /* 0x002fc40007ffe0ff */
[C---:B------:R-:W-:Y:S02]  /*b8c0*/  IADD3 R99, R95.reuse, 0x580, RZ ;  /* 0x000005805f637810 */ /* 0x040fe40007ffe0ff */
[C---:B------:R-:W-:Y:S01]  /*b8d0*/  IADD3 R82, R95.reuse, 0x780, RZ ;  /* 0x000007805f527810 */ /* 0x040fe20007ffe0ff */
[----:B------:R-:W-:Y:S01]  /*b8e0*/  FMUL.FTZ R12, R12, R110 ;  /* 0x0000006e0c0c7220 */ /* 0x000fe20000410000 */
[C---:B------:R-:W-:Y:S01]  /*b8f0*/  IADD3 R86, R95.reuse, 0x600, RZ ;  /* 0x000006005f567810 */ /* 0x040fe20007ffe0ff */
[----:B------:R-:W4:Y:S01]  /*b900*/  LDL R156, [R1+0x4c] ;  /* 0x00004c00019c7983 */ /* 0x000f220000100800 */
[----:B------:R-:W-:-:S03]  /*b910*/  LEA.HI.SX32 R10, R95, R95, 0x1b ;  /* 0x0000005f5f0a7211 */ /* 0x000fc600078fdaff */
[----:B------:R-:W-:Y:S01]  /*b920*/  BAR.SYNC.DEFER_BLOCKING 0x0 ;  /* 0x0000000000007b1d */ /* 0x000fe20000010000 */
[-C--:B------:R-:W-:Y:S02]  /*b930*/  LEA.HI.SX32 R87, R87, R95.reuse, 0x1b ;  /* 0x0000005f57577211 */ /* 0x080fe400078fdaff */
[-C--:B------:R-:W-:Y:S02]  /*b940*/  LEA.HI.SX32 R109, R109, R95.reuse, 0x1b ;  /* 0x0000005f6d6d7211 */ /* 0x080fe400078fdaff */
[-C--:B------:R-:W-:Y:S01]  /*b950*/  LEA.HI.SX32 R108, R108, R95.reuse, 0x1b ;  /* 0x0000005f6c6c7211 */ /* 0x080fe200078fdaff */
[----:B------:R-:W4:Y:S01]  /*b960*/  LDL R111, [R1+0x48] ;  /* 0x00004800016f7983 */ /* 0x000f220000100800 */
[-C--:B------:R-:W-:Y:S02]  /*b970*/  LEA.HI.SX32 R107, R107, R95.reuse, 0x1b ;  /* 0x0000005f6b6b7211 */ /* 0x080fe400078fdaff */
[-C--:B------:R-:W-:Y:S01]  /*b980*/  LEA.HI.SX32 R106, R106, R95.reuse, 0x1b ;  /* 0x0000005f6a6a7211 */ /* 0x080fe200078fdaff */
[----:B------:R-:W4:Y:S01]  /*b990*/  LDL R110, [R1+0x44] ;  /* 0x00004400016e7983 */ /* 0x000f220000100800 */
        /* <DEDUP_REMOVED lines=8> */
[----:B------:R-:W-:-:S03]  /*ba20*/  LEA.HI.SX32 R82, R82, R95, 0x1b ;  /* 0x0000005f52527211 */ /* 0x000fc600078fdaff */
[----:B------:R-:W1:Y:S04]  /*ba30*/  LDS R85, [R87.X4+0x2300] ;  /* 0x0023000057557984 */ /* 0x000e680000004800 */
        /* <DEDUP_REMOVED lines=12> */
[----:B--2---:R-:W-:Y:S01]  /*bb00*/  FMUL.FTZ R134, R84, R134 ;  /* 0x0000008654867220 */ /* 0x004fe20000410000 */
[----:B------:R-:W-:Y:S01]  /*bb10*/  IADD3 R84, R95, 0x680, RZ ;  /* 0x000006805f547810 */ /* 0x000fe20007ffe0ff */
[----:B---3--:R-:W-:Y:S01]  /*bb20*/  FMUL.FTZ R135, R83, R135 ;  /* 0x0000008753877220 */ /* 0x008fe20000410000 */
[----:B------:R-:W-:-:S02]  /*bb30*/  IADD3 R83, R95, 0x700, RZ ;  /* 0x000007005f537810 */ /* 0x000fc40007ffe0ff */
[-C--:B------:R-:W-:Y:S02]  /*bb40*/  LEA.HI.SX32 R84, R84, R95.reuse, 0x1b ;  /* 0x0000005f54547211 */ /* 0x080fe400078fdaff */
[----:B------:R-:W-:-:S03]  /*bb50*/  LEA.HI.SX32 R83, R83, R95, 0x1b ;  /* 0x0000005f53537211 */ /* 0x000fc600078fdaff */
[----:B------:R-:W2:Y:S04]  /*bb60*/  LDS R32, [R84.X4+0x3b00] ;  /* 0x003b000054207984 */ /* 0x000ea80000004800 */
[----:B------:R-:W3:Y:S04]  /*bb70*/  LDS R80, [R83.X4+0x3d00] ;  /* 0x003d000053507984 */ /* 0x000ee80000004800 */
[----:B------:R-:W-:Y:S04]  /*bb80*/  STS [R6.X4+0x4200], R134 ;  /* 0x0042008606007388 */ /* 0x000fe80000004800 */
[----:B------:R0:W-:Y:S04]  /*bb90*/  STS [R2.X4+0x4204], R135 ;  /* 0x0042048702007388 */ /* 0x0001e80000004800 */
[----:B0-----:R-:W2:Y:S01]  /*bba0*/  LDL R2, [R1+0x30] ;  /* 0x0000300001027983 */ /* 0x001ea20000100800 */
[----:B-----5:R-:W-:-:S03]  /*bbb0*/  FMUL.FTZ R120, R7, R120 ;  /* 0x0000007807787220 */ /* 0x020fc60000410000 */
[----:B------:R-:W5:Y:S01]  /*bbc0*/  LDL R7, [R1+0x28] ;  /* 0x0000280001077983 */ /* 0x000f620000100800 */
[----:B----4-:R-:W-:Y:S02]  /*bbd0*/  FMUL.FTZ R119, R98, R119 ;  /* 0x0000007762777220 */ /* 0x010fe40000410000 */
[----:B------:R-:W-:Y:S01]  /*bbe0*/  FMUL.FTZ R124, R11, R124 ;  /* 0x0000007c0b7c7220 */ /* 0x000fe20000410000 */
[----:B------:R-:W4:Y:S04]  /*bbf0*/  LDL R98, [R1+0x2c] ;  /* 0x00002c0001627983 */ /* 0x000f280000100800 */
[----:B------:R-:W3:Y:S01]  /*bc00*/  LDL R11, [R1+0x24] ;  /* 0x00002400010b7983 */ /* 0x000ee20000100800 */
[----:B------:R-:W-:-:S04]  /*bc10*/  UIMAD UR34, UR13, UR34, URZ ;  /* 0x000000220d2272a4 */ /* 0x000fc8000f8e023f */
[----:B------:R-:W-:Y:S02]  /*bc20*/  UIMAD UR34, UR12, UR35, UR34 ;  /* 0x000000230c2272a4 */ /* 0x000fe4000f8e0222 */
[----:B------:R-:W-:-:S04]  /*bc30*/  UIMAD UR36, UR13, UR36, URZ ;  /* 0x000000240d2472a4 */ /* 0x000fc8000f8e023f */
[----:B------:R-:W-:Y:S01]  /*bc40*/  UIMAD UR36, UR12, UR37, UR36 ;  /* 0x000000250c2472a4 */ /* 0x000fe2000f8e0224 */
[----:B------:R-:W-:Y:S02]  /*bc50*/  FMUL.FTZ R140, R159, R140 ;  /* 0x0000008c9f8c7220 */ /* 0x000fe40000410000 */
[----:B------:R-:W-:Y:S01]  /*bc60*/  FMUL.FTZ R126, R8, R126 ;  /* 0x0000007e087e7220 */ /* 0x000fe20000410000 */
[----:B------:R-:W-:Y:S01]  /*bc70*/  MOV R8, R95 ;  /* 0x0000005f00087202 */ /* 0x000fe20000000f00 */
[----:B------:R-:W-:Y:S02]  /*bc80*/  FMUL.FTZ R125, R9, R125 ;  /* 0x0000007d097d7220 */ /* 0x000fe40000410000 */
[----:B------:R-:W-:Y:S01]  /*bc90*/  IMAD.MOV.U32 R9, RZ, RZ, RZ ;  /* 0x000000ffff097224 */ /* 0x000fe200078e00ff */
[----:B------:R-:W-:Y:S04]  /*bca0*/  STS [R3.X4+0x4208], R140 ;  /* 0x0042088c03007388 */ /* 0x000fe80000004800 */
[----:B------:R0:W-:Y:S01]  /*bcb0*/  STS [R4.X4+0x420c], R119 ;  /* 0x00420c7704007388 */ /* 0x0001e20000004800 */
[----:B------:R-:W-:Y:S01]  /*bcc0*/  FMUL.FTZ R127, R5, R127 ;  /* 0x0000007f057f7220 */ /* 0x000fe20000410000 */
[----:B0-----:R-:W-:Y:S01]  /*bcd0*/  MOV R4, UR12 ;  /* 0x0000000c00047c02 */ /* 0x001fe20008000f00 */
[----:B------:R-:W-:-:S04]  /*bce0*/  FMUL.FTZ R121, R156, R121 ;  /* 0x000000799c797220 */ /* 0x000fc80000410000 */
[----:B------:R-:W-:-:S04]  /*bcf0*/  IMAD.WIDE.U32 R4, R4, c[0x0][0x2b8], R8 ;  /* 0x0000ae0004047a25 */ /* 0x000fc800078e0008 */
[----:B------:R-:W-:Y:S02]  /*bd00*/  FMUL.FTZ R122, R111, R122 ;  /* 0x0000007a6f7a7220 */ /* 0x000fe40000410000 */
[----:B------:R-:W-:Y:S01]  /*bd10*/  FMUL.FTZ R123, R110, R123 ;  /* 0x0000007b6e7b7220 */ /* 0x000fe20000410000 */
[----:B------:R-:W-:Y:S01]  /*bd20*/  IADD3 R5, R5, UR36, RZ ;  /* 0x0000002405057c10 */ /* 0x000fe2000fffe0ff */
[----:B------:R-:W-:Y:S01]  /*bd30*/  STS [R6.X4+0x4210], R120 ;  /* 0x0042107806007388 */ /* 0x000fe20000004800 */
[----:B------:R-:W-:-:S03]  /*bd40*/  ULDC.64 UR36, c[0x0][0x2c0] ;  /* 0x0000b00000247ab9 */ /* 0x000fc60000000a00 */
[----:B------:R-:W-:Y:S04]  /*bd50*/  STS [R6.X4+0x4214], R121 ;  /* 0x0042147906007388 */ /* 0x000fe80000004800 */
[----:B------:R-:W-:Y:S04]  /*bd60*/  STS [R6.X4+0x4218], R122 ;  /* 0x0042187a06007388 */ /* 0x000fe80000004800 */
[----:B------:R-:W-:Y:S04]  /*bd70*/  STS [R6.X4+0x421c], R123 ;  /* 0x00421c7b06007388 */ /* 0x000fe80000004800 */
[----:B------:R-:W-:Y:S04]  /*bd80*/  STS [R6.X4+0x4220], R124 ;  /* 0x0042207c06007388 */ /* 0x000fe80000004800 */
[----:B------:R-:W-:Y:S04]  /*bd90*/  STS [R6.X4+0x4224], R125 ;  /* 0x0042247d06007388 */ /* 0x000fe80000004800 */
[----:B------:R-:W-:Y:S04]  /*bda0*/  STS [R6.X4+0x4228], R126 ;  /* 0x0042287e06007388 */ /* 0x000fe80000004800 */
[----:B------:R-:W-:Y:S01]  /*bdb0*/  STS [R6.X4+0x422c], R127 ;  /* 0x00422c7f06007388 */ /* 0x000fe20000004800 */
[----:B------:R-:W-:-:S04]  /*bdc0*/  UIMAD UR36, UR15, UR36, URZ ;  /* 0x000000240f2472a4 */ /* 0x000fc8000f8e023f */
[----:B------:R-:W-:Y:S01]  /*bdd0*/  UIMAD UR36, UR14, UR37, UR36 ;  /* 0x000000250e2472a4 */ /* 0x000fe2000f8e0224 */
[----:B------:R-:W-:Y:S01]  /*bde0*/  BSSY B0, `(.L_x_1195) ;  /* 0x0000035000007945 */ /* 0x000fe20003800000 */
[----:B------:R-:W-:Y:S02]  /*bdf0*/  FMUL.FTZ R17, R17, R96 ;  /* 0x0000006011117220 */ /* 0x000fe40000410000 */
[----:B------:R-:W-:Y:S02]  /*be00*/  FMUL.FTZ R18, R18, R97 ;  /* 0x0000006112127220 */ /* 0x000fe40000410000 */
[----:B------:R-:W-:Y:S02]  /*be10*/  FMUL.FTZ R96, R96, UR43 ;  /* 0x0000002b60607c20 */ /* 0x000fe40008410000 */
[----:B------:R-:W-:Y:S02]  /*be20*/  FMUL.FTZ R97, R97, UR43 ;  /* 0x0000002b61617c20 */ /* 0x000fe40008410000 */
[----:B--2---:R-:W-:-:S02]  /*be30*/  FMUL.FTZ R128, R2, R128 ;  /* 0x0000008002807220 */ /* 0x004fc40000410000 */
[----:B------:R-:W-:-:S04]  /*be40*/  IMAD.U32 R2, RZ, RZ, UR12 ;  /* 0x0000000cff027e24 */ /* 0x000fc8000f8e00ff */
[----:B------:R-:W-:-:S05]  /*be50*/  IMAD.WIDE.U32 R2, R2, c[0x0][0x298], R8 ;  /* 0x0000a60002027a25 */ /* 0x000fca00078e0008 */
[----:B------:R-:W-:Y:S01]  /*be60*/  IADD3 R3, R3, UR34, RZ ;  /* 0x0000002203037c10 */ /* 0x000fe2000fffe0ff */
[----:B------:R-:W-:Y:S02]  /*be70*/  ULDC.64 UR34, c[0x0][0x2a0] ;  /* 0x0000a80000227ab9 */ /* 0x000fe40000000a00 */
[----:B------:R-:W-:-:S04]  /*be80*/  UIMAD UR34, UR15, UR34, URZ ;  /* 0x000000220f2272a4 */ /* 0x000fc8000f8e023f */
[----:B------:R-:W-:Y:S01]  /*be90*/  UIMAD UR34, UR14, UR35, UR34 ;  /* 0x000000230e2272a4 */ /* 0x000fe2000f8e0222 */
[----:B-----5:R-:W-:Y:S01]  /*bea0*/  FMUL.FTZ R130, R7, R130 ;  /* 0x0000008207827220 */ /* 0x020fe20000410000 */
[----:B------:R-:W-:Y:S01]  /*beb0*/  MOV R7, UR14 ;  /* 0x0000000e00077c02 */ /* 0x000fe20008000f00 */
[----:B----4-:R-:W-:-:S04]  /*bec0*/  FMUL.FTZ R129, R98, R129 ;  /* 0x0000008162817220 */ /* 0x010fc80000410000 */
[----:B------:R-:W-:-:S04]  /*bed0*/  IMAD.WIDE.U32 R2, R7, c[0x0][0x2a0], R2 ;  /* 0x0000a80007027a25 */ /* 0x000fc800078e0002 */
[----:B---3--:R-:W-:Y:S02]  /*bee0*/  FMUL.FTZ R131, R11, R131 ;  /* 0x000000830b837220 */ /* 0x008fe40000410000 */
[----:B------:R-:W-:Y:S01]  /*bef0*/  IMAD.U32 R98, RZ, RZ, UR27 ;  /* 0x0000001bff627e24 */ /* 0x000fe2000f8e00ff */
[----:B------:R-:W-:Y:S01]  /*bf00*/  MOV R7, UR14 ;  /* 0x0000000e00077c02 */ /* 0x000fe20008000f00 */
[----:B------:R-:W-:Y:S01]  /*bf10*/  STS [R6.X4+0x4230], R128 ;  /* 0x0042308006007388 */ /* 0x000fe20000004800 */
[----:B------:R-:W-:-:S03]  /*bf20*/  IADD3 R111, R3, UR34, RZ ;  /* 0x00000022036f7c10 */ /* 0x000fc6000fffe0ff */
[----:B------:R-:W-:Y:S01]  /*bf30*/  STS [R6.X4+0x4234], R129 ;  /* 0x0042348106007388 */ /* 0x000fe20000004800 */
[----:B------:R-:W-:-:S03]  /*bf40*/  IADD3 R98, -R98, c[0x0][0x168], -R95 ;  /* 0x00005a0062627a10 */ /* 0x000fc60007ffe95f */
[----:B------:R-:W-:Y:S04]  /*bf50*/  STS [R6.X4+0x4238], R130 ;  /* 0x0042388206007388 */ /* 0x000fe80000004800 */
[----:B------:R0:W-:Y:S01]  /*bf60*/  STS [R6.X4+0x423c], R131 ;  /* 0x00423c8306007388 */ /* 0x0001e20000004800 */
[----:B------:R-:W-:-:S03]  /*bf70*/  IMAD.WIDE.U32 R4, R7, c[0x0][0x2c0], R4 ;  /* 0x0000b00007047a25 */ /* 0x000fc600078e0004 */
[----:B------:R-:W-:Y:S01]  /*bf80*/  BAR.SYNC.DEFER_BLOCKING 0x0 ;  /* 0x0000000000007b1d */ /* 0x000fe20000010000 */
[----:B0-----:R-:W-:-:S04]  /*bf90*/  IADD3 R6, P0, R2, UR27, RZ ;  /* 0x0000001b02067c10 */ /* 0x001fc8000ff1e0ff */
[----:B------:R-:W-:Y:S02]  /*bfa0*/  IADD3.X R7, R111, UR28, RZ, P0, !PT ;  /* 0x0000001c6f077c10 */ /* 0x000fe400087fe4ff */
[----:B------:R-:W-:Y:S02]  /*bfb0*/  ISETP.GE.AND P0, PT, R98, 0x1, PT ;  /* 0x000000016200780c */ /* 0x000fe40003f06270 */
[----:B------:R-:W-:Y:S02]  /*bfc0*/  IADD3 R110, R5, UR36, RZ ;  /* 0x00000024056e7c10 */ /* 0x000fe4000fffe0ff */
[----:B------:R-:W-:-:S04]  /*bfd0*/  IADD3 R8, P1, R4, UR27, RZ ;  /* 0x0000001b04087c10 */ /* 0x000fc8000ff3e0ff */
[----:B------:R-:W-:-:S05]  /*bfe0*/  IADD3.X R9, R110, UR28, RZ, P1, !PT ;  /* 0x0000001c6e097c10 */ /* 0x000fca0008ffe4ff */
[----:B------:R-:W-:Y:S05]  /*bff0*/  @!P0 BRA `(.L_x_1196) ;  /* 0x0000013000008947 */ /* 0x000fea0003800000 */
[----:B-1----:R0:W1:Y:S01]  /*c000*/  LDS R119, [R10.X4+0x4200] ;  /* 0x004200000a777984 */ /* 0x0020620000004800 */
[----:B------:R-:W-:Y:S01]  /*c010*/  ULDC.64 UR34, c[0x0][0x2b0] ;  /* 0x0000ac0000227ab9 */ /* 0x000fe20000000a00 */
[----:B------:R-:W-:Y:S01]  /*c020*/  MOV R11, UR7 ;  /* 0x00000007000b7c02 */ /* 0x000fe20008000f00 */
[----:B------:R-:W-:-:S04]  /*c030*/  UIMAD UR34, UR42, UR34, URZ ;  /* 0x000000222a2272a4 */ /* 0x000fc8000f8e023f */
[----:B------:R-:W-:Y:S01]  /*c040*/  UIMAD UR34, UR7, UR35, UR34 ;  /* 0x00000023072272a4 */ /* 0x000fe2000f8e0222 */
[----:B------:R-:W-:-:S05]  /*c050*/  IMAD.WIDE.U32 R6, R11, c[0x0][0x2b0], R6 ;  /* 0x0000ac000b067a25 */ /* 0x000fca00078e0006 */
        /* <DEDUP_REMOVED lines=13> */
.L_x_1196:
[----:B-1----:R-:W-:Y:S05]  /*c130*/  BSYNC B0 ;  /* 0x0000000000007941 */ /* 0x002fea0003800000 */
.L_x_1195:
[----:B------:R-:W1:Y:S01]  /*c140*/  LDS R87, [R87.X4+0x4400] ;  /* 0x0044000057577984 */ /* 0x000e620000004800 */
[C---:B0-----:R-:W-:Y:S01]  /*c150*/  LEA R6, P0, R2.reuse, c[0x0][0x318], 0x2 ;  /* 0x0000c60002067a11 */ /* 0x041fe200078010ff */
[----:B------:R-:W-:Y:S01]  /*c160*/  ULDC UR34, c[0x0][0x174] ;  /* 0x00005d0000227ab9 */ /* 0x000fe20000000800 */
[----:B------:R-:W-:Y:S01]  /*c170*/  BSSY B0, `(.L_x_1197) ;  /* 0x000001c000007945 */ /* 0x000fe20003800000 */
[----:B------:R-:W-:Y:S01]  /*c180*/  UIADD3 UR34, UR6, -UR34, URZ ;  /* 0x8000002206227290 */ /* 0x000fe2000fffe03f */
[----:B------:R-:W-:Y:S01]  /*c190*/  LEA.HI.X R7, R2, c[0x0][0x31c], R111, 0x2, P0 ;  /* 0x0000c70002077a11 */ /* 0x000fe200000f146f */
[----:B------:R-:W-:Y:S01]  /*c1a0*/  USHF.L.U64.HI UR42, UR8, 0x2, UR9 ;  /* 0x00000002082a7899 */ /* 0x000fe20008010209 */
[C---:B------:R-:W-:Y:S01]  /*c1b0*/  LEA R2, P0, R4.reuse, c[0x0][0x320], 0x2 ;  /* 0x0000c80004027a11 */ /* 0x040fe200078010ff */
[----:B------:R-:W-:Y:S02]  /*c1c0*/  UIMAD UR43, UR34, -0x800, URZ ;  /* 0xfffff800222b78a4 */ /* 0x000fe4000f8e023f */
[----:B------:R-:W-:Y:S01]  /*c1d0*/  ULDC.64 UR36, c[0x0][0x2d0] ;  /* 0x0000b40000247ab9 */ /* 0x000fe20000000a00 */
[----:B------:R-:W-:Y:S01]  /*c1e0*/  LEA.HI.X R3, R4, c[0x0][0x324], R110, 0x2, P0 ;  /* 0x0000c90004037a11 */ /* 0x000fe200000f146e */
[----:B------:R-:W-:Y:S01]  /*c1f0*/  ULDC.64 UR34, c[0x0][0x2b0] ;  /* 0x0000ac0000227ab9 */ /* 0x000fe20000000a00 */
[----:B------:R-:W-:Y:S01]  /*c200*/  ISETP.GE.AND P0, PT, R98, 0x81, PT ;  /* 0x000000816200780c */ /* 0x000fe20003f06270 */
[----:B------:R-:W-:Y:S01]  /*c210*/  USHF.L.U32 UR46, UR8, 0x2, URZ ;  /* 0x00000002082e7899 */ /* 0x000fe2000800063f */
[----:B------:R-:W-:Y:S01]  /*c220*/  MOV R4, UR43 ;  /* 0x0000002b00047c02 */ /* 0x000fe20008000f00 */
[----:B------:R-:W-:Y:S01]  /*c230*/  UIMAD UR34, UR42, UR34, URZ ;  /* 0x000000222a2272a4 */ /* 0x000fe2000f8e023f */
[----:B------:R-:W-:Y:S01]  /*c240*/  IMAD.U32 R8, RZ, RZ, UR43 ;  /* 0x0000002bff087e24 */ /* 0x000fe2000f8e00ff */
[----:B------:R-:W-:-:S02]  /*c250*/  UIMAD UR36, UR42, UR36, URZ ;  /* 0x000000242a2472a4 */ /* 0x000fc4000f8e023f */
[----:B------:R-:W-:Y:S01]  /*c260*/  UIMAD UR34, UR46, UR35, UR34 ;  /* 0x000000232e2272a4 */ /* 0x000fe2000f8e0222 */
[----:B------:R-:W-:Y:S01]  /*c270*/  IMAD.WIDE R8, R8, 0x4, R6 ;  /* 0x0000000408087825 */ /* 0x000fe200078e0206 */
[----:B------:R-:W-:-:S03]  /*c280*/  UIMAD UR36, UR46, UR37, UR36 ;  /* 0x000000252e2472a4 */ /* 0x000fc6000f8e0224 */
[----:B------:R-:W-:Y:S01]  /*c290*/  IMAD.WIDE R4, R4, 0x4, R2 ;  /* 0x0000000404047825 */ /* 0x000fe200078e0202 */
[----:B------:R-:W-:Y:S05]  /*c2a0*/  @!P0 BRA `(.L_x_1198) ;  /* 0x0000008000008947 */ /* 0x000fea0003800000 */
[----:B------:R-:W-:-:S05]  /*c2b0*/  MOV R10, UR46 ;  /* 0x0000002e000a7c02 */ /* 0x000fca0008000f00 */
[----:B------:R-:W-:-:S05]  /*c2c0*/  IMAD.WIDE.U32 R8, R10, c[0x0][0x2b0], R8 ;  /* 0x0000ac000a087a25 */ /* 0x000fca00078e0008 */
[----:B------:R-:W-:-:S05]  /*c2d0*/  IADD3 R9, R9, UR34, RZ ;  /* 0x0000002209097c10 */ /* 0x000fca000fffe0ff */
[----:B------:R0:W-:Y:S02]  /*c2e0*/  RED.E.ADD.F32.FTZ.RN.STRONG.GPU [R8.64+-0x1e00], R85 ;  /* 0xffe200550800798e */ /* 0x0001e4000c10e7a8 */
[----:B0-----:R-:W-:-:S04]  /*c2f0*/  IMAD.U32 R8, RZ, RZ, UR46 ;  /* 0x0000002eff087e24 */ /* 0x001fc8000f8e00ff */
[----:B------:R-:W-:-:S05]  /*c300*/  IMAD.WIDE.U32 R4, R8, c[0x0][0x2d0], R4 ;  /* 0x0000b40008047a25 */ /* 0x000fca00078e0004 */
[----:B------:R-:W-:-:S05]  /*c310*/  IADD3 R5, R5, UR36, RZ ;  /* 0x0000002405057c10 */ /* 0x000fca000fffe0ff */
[----:B-1----:R0:W-:Y:S02]  /*c320*/  RED.E.ADD.F32.FTZ.RN.STRONG.GPU [R4.64+-0x1e00], R87 ;  /* 0xffe200570400798e */ /* 0x0021e4000c10e7a8 */
.L_x_1198:
[----:B------:R-:W-:Y:S05]  /*c330*/  BSYNC B0 ;  /* 0x0000000000007941 */ /* 0x000fea0003800000 */
.L_x_1197:
[----:B------:R-:W2:Y:S01]  /*c340*/  LDS R109, [R109.X4+0x4600] ;  /* 0x004600006d6d7984 */ /* 0x000ea20000004800 */
[----:B------:R-:W-:Y:S01]  /*c350*/  USHF.L.U32 UR35, UR29, 0x2, URZ ;  /* 0x000000021d237899 */ /* 0x000fe2000800063f */
[C---:B------:R-:W-:Y:S01]  /*c360*/  ISETP.GE.AND P6, PT, R98.reuse, 0x101, PT ;  /* 0x000001016200780c */ /* 0x040fe20003fc6270 */
[----:B------:R-:W-:Y:S01]  /*c370*/  USHF.L.U64.HI UR37, UR29, 0x2, UR38 ;  /* 0x000000021d257899 */ /* 0x000fe20008010226 */
[----:B------:R-:W-:Y:S01]  /*c380*/  BSSY B0, `(.L_x_1199) ;  /* 0x0000015000007945 */ /* 0x000fe20003800000 */
[----:B------:R-:W-:Y:S01]  /*c390*/  FADD.FTZ R12, R13, R12 ;  /* 0x0000000c0d0c7221 */ /* 0x000fe20000010000 */
[----:B------:R-:W-:Y:S02]  /*c3a0*/  ISETP.GE.AND P2, PT, R98, 0x281, PT ;  /* 0x000002816200780c */ /* 0x000fe40003f46270 */
[----:B0-----:R-:W-:Y:S02]  /*c3b0*/  IADD3 R4, P0, R6, UR35, RZ ;  /* 0x0000002306047c10 */ /* 0x001fe4000ff1e0ff */
[----:B------:R-:W-:-:S02]  /*c3c0*/  IADD3 R2, P1, R2, UR35, RZ ;  /* 0x0000002302027c10 */ /* 0x000fc4000ff3e0ff */
[----:B------:R-:W-:Y:S02]  /*c3d0*/  IADD3.X R5, R7, UR37, RZ, P0, !PT ;  /* 0x0000002507057c10 */ /* 0x000fe400087fe4ff */
[----:B------:R-:W-:Y:S02]  /*c3e0*/  MOV R6, UR46 ;  /* 0x0000002e00067c02 */ /* 0x000fe40008000f00 */
[----:B------:R-:W-:Y:S02]  /*c3f0*/  IADD3.X R3, R3, UR37, RZ, P1, !PT ;  /* 0x0000002503037c10 */ /* 0x000fe40008ffe4ff */
[----:B------:R-:W-:Y:S01]  /*c400*/  MOV R7, UR46 ;  /* 0x0000002e00077c02 */ /* 0x000fe20008000f00 */
[----:B------:R-:W-:Y:S01]  /*c410*/  IMAD.WIDE.U32 R4, R6, c[0x0][0x2b0], R4 ;  /* 0x0000ac0006047a25 */ /* 0x000fe200078e0004 */
[C---:B------:R-:W-:Y:S02]  /*c420*/  ISETP.GE.AND P0, PT, R98.reuse, 0x181, PT ;  /* 0x000001816200780c */ /* 0x040fe40003f06270 */
[----:B------:R-:W-:Y:S01]  /*c430*/  ISETP.GE.AND P1, PT, R98, 0x201, PT ;  /* 0x000002016200780c */ /* 0x000fe20003f26270 */
[----:B------:R-:W-:Y:S01]  /*c440*/  IMAD.WIDE.U32 R2, R7, c[0x0][0x2d0], R2 ;  /* 0x0000b40007027a25 */ /* 0x000fe200078e0002 */
[----:B------:R-:W-:-:S02]  /*c450*/  IADD3 R5, R5, UR34, RZ ;  /* 0x0000002205057c10 */ /* 0x000fc4000fffe0ff */
[C---:B------:R-:W-:Y:S02]  /*c460*/  ISETP.GE.AND P3, PT, R98.reuse, 0x301, PT ;  /* 0x000003016200780c */ /* 0x040fe40003f66270 */
[----:B------:R-:W-:Y:S02]  /*c470*/  IADD3 R3, R3, UR36, RZ ;  /* 0x0000002403037c10 */ /* 0x000fe4000fffe0ff */
[C---:B------:R-:W-:Y:S02]  /*c480*/  ISETP.GE.AND P4, PT, R98.reuse, 0x381, PT ;  /* 0x000003816200780c */ /* 0x040fe40003f86270 */
[----:B------:R-:W-:Y:S01]  /*c490*/  ISETP.GE.AND P5, PT, R98, 0x401, PT ;  /* 0x000004016200780c */ /* 0x000fe20003fa6270 */
[----:B------:R-:W-:Y:S07]  /*c4a0*/  @!P6 BRA `(.L_x_1200) ;  /* 0x000000200000e947 */ /* 0x000fee0003800000 */
[----:B------:R0:W-:Y:S04]  /*c4b0*/  RED.E.ADD.F32.FTZ.RN.STRONG.GPU [R4.64+-0x1c00], R21 ;  /* 0xffe400150400798e */ /* 0x0001e8000c10e7a8 */
[----:B--2---:R0:W-:Y:S02]  /*c4c0*/  RED.E.ADD.F32.FTZ.RN.STRONG.GPU [R2.64+-0x1c00], R109 ;  /* 0xffe4006d0200798e */ /* 0x0041e4000c10e7a8 */
.L_x_1200:
[----:B------:R-:W-:Y:S05]  /*c4d0*/  BSYNC B0 ;  /* 0x0000000000007941 */ /* 0x000fea0003800000 */
.L_x_1199:
[----:B------:R-:W3:Y:S01]  /*c4e0*/  LDS R108, [R108.X4+0x4800] ;  /* 0x004800006c6c7984 */ /* 0x000ee20000004800 */
[----:B------:R-:W-:Y:S01]  /*c4f0*/  BSSY B0, `(.L_x_1201) ;  /* 0x0000004000007945 */ /* 0x000fe20003800000 */
[----:B------:R-:W-:Y:S05]  /*c500*/  @!P0 BRA `(.L_x_1202) ;  /* 0x0000002000008947 */ /* 0x000fea0003800000 */
[----:B------:R4:W-:Y:S04]  /*c510*/  RED.E.ADD.F32.FTZ.RN.STRONG.GPU [R4.64+-0x1a00], R22 ;  /* 0xffe600160400798e */ /* 0x0009e8000c10e7a8 */
[----:B---3--:R4:W-:Y:S02]  /*c520*/  RED.E.ADD.F32.FTZ.RN.STRONG.GPU [R2.64+-0x1a00], R108 ;  /* 0xffe6006c0200798e */ /* 0x0089e4000c10e7a8 */
.L_x_1202:
[----:B------:R-:W-:Y:S05]  /*c530*/  BSYNC B0 ;  /* 0x0000000000007941 */ /* 0x000fea0003800000 */
.L_x_1201:
[----:B------:R-:W0:Y:S01]  /*c540*/  LDS R107, [R107.X4+0x4a00] ;  /* 0x004a00006b6b7984 */ /* 0x000e220000004800 */
[----:B------:R-:W-:Y:S01]  /*c550*/  BSSY B0, `(.L_x_1203) ;  /* 0x0000004000007945 */ /* 0x000fe20003800000 */
[----:B------:R-:W-:Y:S05]  /*c560*/  @!P1 BRA `(.L_x_1204) ;  /* 0x0000002000009947 */ /* 0x000fea0003800000 */
[----:B------:R4:W-:Y:S04]  /*c570*/  RED.E.ADD.F32.FTZ.RN.STRONG.GPU [R4.64+-0x1800], R23 ;  /* 0xffe800170400798e */ /* 0x0009e8000c10e7a8 */
[----:B0-----:R4:W-:Y:S02]  /*c580*/  RED.E.ADD.F32.FTZ.RN.STRONG.GPU [R2.64+-0x1800], R107 ;  /* 0xffe8006b0200798e */ /* 0x0019e4000c10e7a8 */
.L_x_1204:
[----:B------:R-:W-:Y:S05]  /*c590*/  BSYNC B0 ;  /* 0x0000000000007941 */ /* 0x000fea0003800000 */
.L_x_1203:
[----:B------:R-:W4:Y:S01]  /*c5a0*/  LDS R106, [R106.X4+0x4c00] ;  /* 0x004c00006a6a7984 */ /* 0x000f220000004800 */
[----:B------:R-:W-:Y:S01]  /*c5b0*/  BSSY B0, `(.L_x_1205) ;  /* 0x0000004000007945 */ /* 0x000fe20003800000 */
[----:B------:R-:W-:Y:S05]  /*c5c0*/  @!P2 BRA `(.L_x_1206) ;  /* 0x000000200000a947 */ /* 0x000fea0003800000 */
[----:B------:R4:W-:Y:S04]  /*c5d0*/  RED.E.ADD.F32.FTZ.RN.STRONG.GPU [R4.64+-0x1600], R24 ;  /* 0xffea00180400798e */ /* 0x0009e8000c10e7a8 */
[----:B----4-:R4:W-:Y:S02]  /*c5e0*/  RED.E.ADD.F32.FTZ.RN.STRONG.GPU [R2.64+-0x1600], R106 ;  /* 0xffea006a0200798e */ /* 0x0109e4000c10e7a8 */
.L_x_1206:
[----:B------:R-:W-:Y:S05]  /*c5f0*/  BSYNC B0 ;  /* 0x0000000000007941 */ /* 0x000fea0003800000 */
.L_x_1205:
[----:B------:R-:W4:Y:S01]  /*c600*/  LDS R105, [R105.X4+0x4e00] ;  /* 0x004e000069697984 */ /* 0x000f220000004800 */
[----:B------:R-:W-:Y:S01]  /*c610*/  BSSY B0, `(.L_x_1207) ;  /* 0x0000004000007945 */ /* 0x000fe20003800000 */
[----:B------:R-:W-:Y:S05]  /*c620*/  @!P3 BRA `(.L_x_1208) ;  /* 0x000000200000b947 */ /* 0x000fea0003800000 */
[----:B------:R4:W-:Y:S04]  /*c630*/  RED.E.ADD.F32.FTZ.RN.STRONG.GPU [R4.64+-0x1400], R25 ;  /* 0xffec00190400798e */ /* 0x0009e8000c10e7a8 */
[----:B----4-:R4:W-:Y:S02]  /*c640*/  RED.E.ADD.F32.FTZ.RN.STRONG.GPU [R2.64+-0x1400], R105 ;  /* 0xffec00690200798e */ /* 0x0109e4000c10e7a8 */
.L_x_1208:
[----:B------:R-:W-:Y:S05]  /*c650*/  BSYNC B0 ;  /* 0x0000000000007941 */ /* 0x000fea0003800000 */
.L_x_1207:
[----:B------:R-:W4:Y:S01]  /*c660*/  LDS R103, [R103.X4+0x5000] ;  /* 0x0050000067677984 */ /* 0x000f220000004800 */
[----:B------:R-:W-:Y:S01]  /*c670*/  BSSY B0, `(.L_x_1209) ;  /* 0x0000004000007945 */ /* 0x000fe20003800000 */
[----:B------:R-:W-:Y:S05]  /*c680*/  @!P4 BRA `(.L_x_1210) ;  /* 0x000000200000c947 */ /* 0x000fea0003800000 */
[----:B------:R4:W-:Y:S04]  /*c690*/  RED.E.ADD.F32.FTZ.RN.STRONG.GPU [R4.64+-0x1200], R26 ;  /* 0xffee001a0400798e */ /* 0x0009e8000c10e7a8 */
[----:B----4-:R4:W-:Y:S02]  /*c6a0*/  RED.E.ADD.F32.FTZ.RN.STRONG.GPU [R2.64+-0x1200], R103 ;  /* 0xffee00670200798e */ /* 0x0109e4000c10e7a8 */
.L_x_1210:
[----:B------:R-:W-:Y:S05]  /*c6b0*/  BSYNC B0 ;  /* 0x0000000000007941 */ /* 0x000fea0003800000 */
.L_x_1209:
[----:B------:R-:W4:Y:S01]  /*c6c0*/  LDS R102, [R102.X4+0x5200] ;  /* 0x0052000066667984 */ /* 0x000f220000004800 */
[----:B------:R-:W-:Y:S01]  /*c6d0*/  BSSY B0, `(.L_x_1211) ;  /* 0x0000004000007945 */ /* 0x000fe20003800000 */
[----:B------:R-:W-:Y:S05]  /*c6e0*/  @!P5 BRA `(.L_x_1212) ;  /* 0x000000200000d947 */ /* 0x000fea0003800000 */
[----:B------:R4:W-:Y:S04]  /*c6f0*/  RED.E.ADD.F32.FTZ.RN.STRONG.GPU [R4.64+-0x1000], R27 ;  /* 0xfff0001b0400798e */ /* 0x0009e8000c10e7a8 */
[----:B----4-:R4:W-:Y:S02]  /*c700*/  RED.E.ADD.F32.FTZ.RN.STRONG.GPU [R2.64+-0x1000], R102 ;  /* 0xfff000660200798e */ /* 0x0109e4000c10e7a8 */
.L_x_1212:
[----:B------:R-:W-:Y:S05]  /*c710*/  BSYNC B0 ;  /* 0x0000000000007941 */ /* 0x000fea0003800000 */
.L_x_1211:
[----:B------:R-:W4:Y:S01]  /*c720*/  LDS R101, [R101.X4+0x5400] ;  /* 0x0054000065657984 */ /* 0x000f220000004800 */
        /* <DEDUP_REMOVED lines=10> */
[----:B----4-:R4:W-:Y:S02]  /*c7d0*/  RED.E.ADD.F32.FTZ.RN.STRONG.GPU [R2.64+-0xe00], R101 ;  /* 0xfff200650200798e */ /* 0x0109e4000c10e7a8 */
.L_x_1214:
[----:B------:R-:W-:Y:S05]  /*c7e0*/  BSYNC B0 ;  /* 0x0000000000007941 */ /* 0x000fea0003800000 */
.L_x_1213:
[----:B------:R-:W4:Y:S01]  /*c7f0*/  LDS R100, [R100.X4+0x5600] ;  /* 0x0056000064647984 */ /* 0x000f220000004800 */
[----:B------:R-:W-:Y:S01]  /*c800*/  BSSY B0, `(.L_x_1215) ;  /* 0x0000004000007945 */ /* 0x000fe20003800000 */
[----:B------:R-:W-:Y:S05]  /*c810*/  @!P0 BRA `(.L_x_1216) ;  /* 0x0000002000008947 */ /* 0x000fea0003800000 */
[----:B------:R4:W-:Y:S04]  /*c820*/  RED.E.ADD.F32.FTZ.RN.STRONG.GPU [R4.64+-0xc00], R29 ;  /* 0xfff4001d0400798e */ /* 0x0009e8000c10e7a8 */
[----:B----4-:R4:W-:Y:S02]  /*c830*/  RED.E.ADD.F32.FTZ.RN.STRONG.GPU [R2.64+-0xc00], R100 ;  /* 0xfff400640200798e */ /* 0x0109e4000c10e7a8 */
.L_x_1216:
[----:B------:R-:W-:Y:S05]  /*c840*/  BSYNC B0 ;  /* 0x0000000000007941 */ /* 0x000fea0003800000 */
.L_x_1215:
[----:B------:R-:W4:Y:S01]  /*c850*/  LDS R99, [R99.X4+0x5800] ;  /* 0x0058000063637984 */ /* 0x000f220000004800 */
[----:B------:R-:W-:Y:S01]  /*c860*/  BSSY B0, `(.L_x_1217) ;  /* 0x0000004000007945 */ /* 0x000fe20003800000 */
[----:B------:R-:W-:Y:S05]  /*c870*/  @!P1 BRA `(.L_x_1218) ;  /* 0x0000002000009947 */ /* 0x000fea0003800000 */
[----:B------:R4:W-:Y:S04]  /*c880*/  RED.E.ADD.F32.FTZ.RN.STRONG.GPU [R4.64+-0xa00], R30 ;  /* 0xfff6001e0400798e */ /* 0x0009e8000c10e7a8 */
[----:B----4-:R4:W-:Y:S02]  /*c890*/  RED.E.ADD.F32.FTZ.RN.STRONG.GPU [R2.64+-0xa00], R99 ;  /* 0xfff600630200798e */ /* 0x0109e4000c10e7a8 */
.L_x_1218:
[----:B------:R-:W-:Y:S05]  /*c8a0*/  BSYNC B0 ;  /* 0x0000000000007941 */ /* 0x000fea0003800000 */
.L_x_1217:
[----:B------:R4:W3:Y:S01]  /*c8b0*/  LDS R7, [R86.X4+0x5a00] ;  /* 0x005a000056077984 */ /* 0x0008e20000004800 */
[----:B------:R-:W-:Y:S01]  /*c8c0*/  BSSY B0, `(.L_x_1219) ;  /* 0x0000004000007945 */ /* 0x000fe20003800000 */
[----:B------:R-:W-:Y:S05]  /*c8d0*/  @!P2 BRA `(.L_x_1220) ;  /* 0x000000200000a947 */ /* 0x000fea0003800000 */
[----:B------:R4:W-:Y:S04]  /*c8e0*/  RED.E.ADD.F32.FTZ.RN.STRONG.GPU [R4.64+-0x800], R31 ;  /* 0xfff8001f0400798e */ /* 0x0009e8000c10e7a8 */
[----:B---3--:R4:W-:Y:S02]  /*c8f0*/  RED.E.ADD.F32.FTZ.RN.STRONG.GPU [R2.64+-0x800], R7 ;  /* 0xfff800070200798e */ /* 0x0089e4000c10e7a8 */
.L_x_1220:
[----:B------:R-:W-:Y:S05]  /*c900*/  BSYNC B0 ;  /* 0x0000000000007941 */ /* 0x000fea0003800000 */
.L_x_1219:
[----:B---34-:R3:W4:Y:S01]  /*c910*/  LDS R7, [R84.X4+0x5c00] ;  /* 0x005c000054077984 */ /* 0x0187220000004800 */
[----:B------:R-:W-:Y:S01]  /*c920*/  BSSY B0, `(.L_x_1221) ;  /* 0x0000004000007945 */ /* 0x000fe20003800000 */
[----:B------:R-:W-:Y:S05]  /*c930*/  @!P3 BRA `(.L_x_1222) ;  /* 0x000000200000b947 */ /* 0x000fea0003800000 */
[----:B------:R3:W-:Y:S04]  /*c940*/  RED.E.ADD.F32.FTZ.RN.STRONG.GPU [R4.64+-0x600], R32 ;  /* 0xfffa00200400798e */ /* 0x0007e8000c10e7a8 */
[----:B----4-:R3:W-:Y:S02]  /*c950*/  RED.E.ADD.F32.FTZ.RN.STRONG.GPU [R2.64+-0x600], R7 ;  /* 0xfffa00070200798e */ /* 0x0107e4000c10e7a8 */
.L_x_1222:
[----:B------:R-:W-:Y:S05]  /*c960*/  BSYNC B0 ;  /* 0x0000000000007941 */ /* 0x000fea0003800000 */
.L_x_1221:
[----:B------:R-:W3:Y:S01]  /*c970*/  LDS R83, [R83.X4+0x5e00] ;  /* 0x005e000053537984 */ /* 0x000ee20000004800 */
[----:B------:R-:W-:Y:S01]  /*c980*/  BSSY B0, `(.L_x_1223) ;  /* 0x0000004000007945 */ /* 0x000fe20003800000 */
[----:B------:R-:W-:Y:S05]  /*c990*/  @!P4 BRA `(.L_x_1224) ;  /* 0x000000200000c947 */ /* 0x000fea0003800000 */
[----:B------:R4:W-:Y:S04]  /*c9a0*/  RED.E.ADD.F32.FTZ.RN.STRONG.GPU [R4.64+-0x400], R80 ;  /* 0xfffc00500400798e */ /* 0x0009e8000c10e7a8 */
[----:B---3--:R4:W-:Y:S02]  /*c9b0*/  RED.E.ADD.F32.FTZ.RN.STRONG.GPU [R2.64+-0x400], R83 ;  /* 0xfffc00530200798e */ /* 0x0089e4000c10e7a8 */
.L_x_1224:
[----:B------:R-:W-:Y:S05]  /*c9c0*/  BSYNC B0 ;  /* 0x0000000000007941 */ /* 0x000fea0003800000 */
.L_x_1223:
[----:B---34-:R3:W4:Y:S01]  /*c9d0*/  LDS R7, [R82.X4+0x6000] ;  /* 0x0060000052077984 */ /* 0x0187220000004800 */
[----:B------:R-:W-:Y:S01]  /*c9e0*/  BSSY B0, `(.L_x_1225) ;  /* 0x0000004000007945 */ /* 0x000fe20003800000 */
[----:B------:R-:W-:Y:S05]  /*c9f0*/  @!P5 BRA `(.L_x_1226) ;  /* 0x000000200000d947 */ /* 0x000fea0003800000 */
[----:B------:R3:W-:Y:S04]  /*ca00*/  RED.E.ADD.F32.FTZ.RN.STRONG.GPU [R4.64+-0x200], R81 ;  /* 0xfffe00510400798e */ /* 0x0007e8000c10e7a8 */
[----:B----4-:R3:W-:Y:S02]  /*ca10*/  RED.E.ADD.F32.FTZ.RN.STRONG.GPU [R2.64+-0x200], R7 ;  /* 0xfffe00070200798e */ /* 0x0107e4000c10e7a8 */
.L_x_1226:
[----:B------:R-:W-:Y:S05]  /*ca20*/  BSYNC B0 ;  /* 0x0000000000007941 */ /* 0x000fea0003800000 */
.L_x_1225:
[----:B------:R-:W5:Y:S04]  /*ca30*/  LDL.LU R8, [R1+0xa4] ;  /* 0x0000a40001087983 */ /* 0x000f680000300800 */
[----:B---3--:R-:W3:Y:S01]  /*ca40*/  LDL.LU R6, [R1+0xa8] ;  /* 0x0000a80001067983 */ /* 0x008ee20000300800 */
[----:B------:R-:W-:Y:S01]  /*ca50*/  SHF.R.S32.HI R9, RZ, 0x1f, R95 ;  /* 0x0000001fff097819 */ /* 0x000fe2000001145f */
[----:B------:R-:W-:Y:S01]  /*ca60*/  FMUL.FTZ R96, R19, R96 ;  /* 0x0000006013607220 */ /* 0x000fe20000410000 */
[----:B------:R-:W-:Y:S01]  /*ca70*/  ISETP.NE.AND P2, PT, R95, RZ, PT ;  /* 0x000000ff5f00720c */ /* 0x000fe20003f45270 */
[----:B0-----:R-:W0:Y:S01]  /*ca80*/  SHFL.DOWN P0, R3, R12, 0x1, 0x1f ;  /* 0x08201f000c037f89 */ /* 0x001e220000000000 */
[----:B------:R-:W-:Y:S01]  /*ca90*/  LEA.HI R9, R9, R95, RZ, 0x5 ;  /* 0x0000005f09097211 */ /* 0x000fe200078f28ff */
[----:B------:R-:W-:Y:S01]  /*caa0*/  FMUL.FTZ R97, R20, R97 ;  /* 0x0000006114617220 */ /* 0x000fe20000410000 */
[----:B------:R-:W-:Y:S01]  /*cab0*/  BSSY B0, `(.L_x_1227) ;  /* 0x0000025000007945 */ /* 0x000fe20003800000 */
[----:B------:R-:W-:Y:S01]  /*cac0*/  FADD.FTZ R146, R15, R146 ;  /* 0x000000920f927221 */ /* 0x000fe20000010000 */
[----:B------:R-:W-:Y:S01]  /*cad0*/  SHF.R.S32.HI R9, RZ, 0x5, R9 ;  /* 0x00000005ff097819 */ /* 0x000fe20000011409 */
[----:B------:R-:W-:-:S02]  /*cae0*/  FFMA.FTZ R16, R16, R18, R97 ;  /* 0x0000001210107223 */ /* 0x000fc40000010061 */
        /* <DEDUP_REMOVED lines=10> */
[----:B----4-:R-:W0:Y:S02]  /*cb90*/  SHFL.DOWN P1, R7, R4, 0x10, 0x1f ;  /* 0x0a001f0004077f89 */ /* 0x010e240000020000 */
[----:B0-----:R-:W-:-:S07]  /*cba0*/  @P1 FADD R7, R4, R7 ;  /* 0x0000000704071221 */ /* 0x001fce0000000000 */
[----:B------:R0:W-:Y:S01]  /*cbb0*/  @!P0 STS [R9.X4+0x6304], R7 ;  /* 0x0063040709008388 */ /* 0x0001e20000004800 */
[----:B-----5:R-:W-:Y:S02]  /*cbc0*/  FFMA.FTZ R8, R17, R47, R8 ;  /* 0x0000002f11087223 */ /* 0x020fe40000010008 */
[----:B------:R-:W-:Y:S02]  /*cbd0*/  FFMA.FTZ R17, R0, R17, R96 ;  /* 0x0000001100117223 */ /* 0x000fe40000010060 */
[----:B---3--:R-:W-:Y:S01]  /*cbe0*/  FFMA.FTZ R6, R18, R48, R6 ;  /* 0x0000003012067223 */ /* 0x008fe20000010006 */
[----:B------:R0:W-:Y:S01]  /*cbf0*/  STL [R1+0xa4], R8 ;  /* 0x0000a40801007387 */ /* 0x0001e20000100800 */
[----:B------:R-:W-:-:S03]  /*cc00*/  FADD.FTZ R144, R17, R144 ;  /* 0x0000009011907221 */ /* 0x000fc60000010000 */
        /* <DEDUP_REMOVED lines=15> */
.L_x_1228:
[----:B0-----:R-:W-:Y:S05]  /*cd00*/  BSYNC B0 ;  /* 0x0000000000007941 */ /* 0x001fea0003800000 */
.L_x_1227:
        /* <DEDUP_REMOVED lines=8> */
.L_x_1181:
[----:B------:R-:W-:Y:S06]  /*cd90*/  BAR.SYNC.DEFER_BLOCKING 0x0 ;  /* 0x0000000000007b1d */ /* 0x000fec0000010000 */
[----:B------:R-:W-:Y:S01]  /*cda0*/  ULDC UR39, c[0x0][0x168] ;  /* 0x00005a0000277ab9 */ /* 0x000fe20000000800 */
[----:B------:R-:W3:Y:S01]  /*cdb0*/  LDL.LU R20, [R1+0xa0] ;  /* 0x0000a00001147983 */ /* 0x000ee20000300800 */
[----:B------:R-:W-:Y:S01]  /*cdc0*/  UIADD3 UR39, -UR27, UR39, URZ ;  /* 0x000000271b277290 */ /* 0x000fe2000fffe13f */
[----:B--2---:R-:W-:Y:S01]  /*cdd0*/  PRMT R0, RZ, 0x7610, R0 ;  /* 0x00007610ff007816 */ /* 0x004fe20000000000 */
[----:B------:R-:W-:Y:S01]  /*cde0*/  ULDC.64 UR8, c[0x0][0x2d8] ;  /* 0x0000b60000087ab9 */ /* 0x000fe20000000a00 */
[----:B------:R-:W-:Y:S01]  /*cdf0*/  PRMT R3, RZ, 0x7610, R3 ;  /* 0x00007610ff037816 */ /* 0x000fe20000000003 */
[----:B------:R-:W3:Y:S01]  /*ce00*/  LDL.LU R21, [R1+0x9c] ;  /* 0x00009c0001157983 */ /* 0x000ee20000300800 */
[----:B------:R-:W-:Y:S01]  /*ce10*/  PRMT R2, RZ, 0x7610, R2 ;  /* 0x00007610ff027816 */ /* 0x000fe20000000002 */
[----:B------:R-:W-:Y:S01]  /*ce20*/  ULDC.64 UR36, c[0x0][0x2f8] ;  /* 0x0000be0000247ab9 */ /* 0x000fe20000000a00 */
[----:B------:R-:W-:Y:S01]  /*ce30*/  ISETP.GE.AND P1, PT, R78, UR39, PT ;  /* 0x000000274e007c0c */ /* 0x000fe2000bf26270 */
[----:B------:R-:W2:Y:S01]  /*ce40*/  LDL.LU R22, [R1+0xa8] ;  /* 0x0000a80001167983 */ /* 0x000ea20000300800 */
[----:B------:R-:W-:-:S02]  /*ce50*/  ISETP.GE.AND P2, PT, R93, UR39, PT ;  /* 0x000000275d007c0c */ /* 0x000fc4000bf46270 */
[----:B------:R-:W-:Y:S01]  /*ce60*/  ISETP.GE.AND P3, PT, R92, UR39, PT ;  /* 0x000000275c007c0c */ /* 0x000fe2000bf66270 */
[----:B------:R-:W2:Y:S01]  /*ce70*/  LDL.LU R23, [R1+0xa4] ;  /* 0x0000a40001177983 */ /* 0x000ea20000300800 */
[----:B------:R-:W-:Y:S02]  /*ce80*/  ISETP.GE.AND P4, PT, R91, UR39, PT ;  /* 0x000000275b007c0c */ /* 0x000fe4000bf86270 */
[----:B------:R-:W-:Y:S01]  /*ce90*/  PRMT R5, RZ, 0x7610, R5 ;  /* 0x00007610ff057816 */ /* 0x000fe20000000005 */
[----:B------:R-:W4:Y:S01]  /*cea0*/  LDL.LU R31, [R1+0x94] ;  /* 0x00009400011f7983 */ /* 0x000f220000300800 */
        /* <DEDUP_REMOVED lines=8> */
[----:B------:R-:W4:Y:S01]  /*cf30*/  @!P4 LDG.E.U16 R5, [R142.64+0xc0] ;  /* 0x0000c0288e05c981 */ /* 0x000f22000c1e1500 */
[----:B------:R-:W-:Y:S02]  /*cf40*/  ISETP.GE.AND P4, PT, R75, UR39, PT ;  /* 0x000000274b007c0c */ /* 0x000fe4000bf86270 */
[----:B------:R-:W-:Y:S01]  /*cf50*/  PRMT R4, RZ, 0x7610, R4 ;  /* 0x00007610ff047816 */ /* 0x000fe20000000004 */
[----:B------:R-:W4:Y:S01]  /*cf60*/  LDL.LU R30, [R1+0x98] ;  /* 0x00009800011e7983 */ /* 0x000f220000300800 */
[----:B------:R-:W-:Y:S02]  /*cf70*/  PRMT R7, RZ, 0x7610, R7 ;  /* 0x00007610ff077816 */ /* 0x000fe40000000007 */
[----:B------:R-:W-:Y:S01]  /*cf80*/  PRMT R6, RZ, 0x7610, R6 ;  /* 0x00007610ff067816 */ /* 0x000fe20000000006 */
[----:B------:R-:W4:Y:S01]  /*cf90*/  LDL.LU R19, [R1+0x8c] ;  /* 0x00008c0001137983 */ /* 0x000f220000300800 */
[----:B------:R-:W-:Y:S02]  /*cfa0*/  PRMT R9, RZ, 0x7610, R9 ;  /* 0x00007610ff097816 */ /* 0x000fe40000000009 */
[----:B------:R-:W-:Y:S01]  /*cfb0*/  PRMT R8, RZ, 0x7610, R8 ;  /* 0x00007610ff087816 */ /* 0x000fe20000000008 */
[----:B------:R-:W4:Y:S01]  /*cfc0*/  @!P5 LDG.E.U16 R4, [R142.64+0x100] ;  /* 0x000100288e04d981 */ /* 0x000f22000c1e1500 */
[----:B------:R-:W-:-:S02]  /*cfd0*/  PRMT R11, RZ, 0x7610, R11 ;  /* 0x00007610ff0b7816 */ /* 0x000fc4000000000b */
[----:B------:R-:W-:Y:S01]  /*cfe0*/  ISETP.GE.AND P5, PT, R132, UR39, PT ;  /* 0x0000002784007c0c */ /* 0x000fe2000bfa6270 */
[----:B------:R-:W4:Y:S01]  /*cff0*/  @!P0 LDG.E.U16 R7, [R142.64+0x140] ;  /* 0x000140288e078981 */ /* 0x000f22000c1e1500 */
[----:B------:R-:W-:-:S03]  /*d000*/  ISETP.GE.AND P0, PT, R133, UR39, PT ;  /* 0x0000002785007c0c */ /* 0x000fc6000bf06270 */
[----:B------:R-:W4:Y:S01]  /*d010*/  @!P1 LDG.E.U16 R6, [R142.64+0x180] ;  /* 0x000180288e069981 */ /* 0x000f22000c1e1500 */
[----:B------:R-:W-:-:S03]  /*d020*/  ISETP.GE.AND P1, PT, R139, UR39, PT ;  /* 0x000000278b007c0c */ /* 0x000fc6000bf26270 */
[----:B------:R-:W4:Y:S01]  /*d030*/  @!P2 LDG.E.U16 R9, [R142.64+0x1c0] ;  /* 0x0001c0288e09a981 */ /* 0x000f22000c1e1500 */
        /* <DEDUP_REMOVED lines=18> */
[----:B------:R-:W4:Y:S04]  /*d160*/  @!P4 LDG.E.U16 R17, [R142.64+0x3c0] ;  /* 0x0003c0288e11c981 */ /* 0x000f28000c1e1500 */
[----:B------:R-:W4:Y:S04]  /*d170*/  LDL.LU R24, [R1+0x88] ;  /* 0x0000880001187983 */ /* 0x000f280000300800 */
        /* <DEDUP_REMOVED lines=18> */
[----:B------:R-:W1:Y:S04]  /*d2a0*/  LDS.U16 R4, [R116+0x6] ;  /* 0x0000060074047984 */ /* 0x000e680000000400 */
[----:B------:R-:W2:Y:S04]  /*d2b0*/  LDS.U16 R3, [R117+0x4] ;  /* 0x0000040075037984 */ /* 0x000ea80000000400 */
[----:B------:R-:W3:Y:S04]  /*d2c0*/  LDS.U16 R0, [R57] ;  /* 0x0000000039007984 */ /* 0x000ee80000000400 */
[----:B------:R-:W-:Y:S01]  /*d2d0*/  LDS.U16 R5, [R56+0x10] ;  /* 0x0000100038057984 */ /* 0x000fe20000000400 */
[----:B0-----:R-:W-:-:S05]  /*d2e0*/  HADD2.F32 R2, -RZ, R2.H0_H0 ;  /* 0x20000002ff027230 */ /* 0x001fca0000004100 */
[----:B------:R-:W-:Y:S01]  /*d2f0*/  FADD.FTZ R8, R2, UR5 ;  /* 0x0000000502087e21 */ /* 0x000fe20008010000 */
[----:B-1----:R-:W-:Y:S01]  /*d300*/  HADD2.F32 R4, -RZ, R4.H0_H0 ;  /* 0x20000004ff047230 */ /* 0x002fe20000004100 */
[----:B------:R-:W-:Y:S01]  /*d310*/  LDS.U16 R2, [R114+0xa] ;  /* 0x00000a0072027984 */ /* 0x000fe20000000400 */
[----:B--2---:R-:W-:Y:S02]  /*d320*/  HADD2.F32 R3, -RZ, R3.H0_H0 ;  /* 0x20000003ff037230 */ /* 0x004fe40000004100 */
[----:B------:R-:W-:Y:S01]  /*d330*/  FSETP.GTU.FTZ.AND P5, PT, R8, 20, PT ;  /* 0x41a000000800780b */ /* 0x000fe20003fbc000 */
[----:B------:R-:W-:Y:S01]  /*d340*/  FADD.FTZ R10, R4, UR5 ;  /* 0x00000005040a7e21 */ /* 0x000fe20008010000 */
[----:B---3--:R-:W-:Y:S01]  /*d350*/  HADD2.F32 R0, -RZ, R0.H0_H0 ;  /* 0x20000000ff007230 */ /* 0x008fe20000004100 */
[----:B------:R-:W-:Y:S01]  /*d360*/  FADD.FTZ R9, R3, UR5 ;  /* 0x0000000503097e21 */ /* 0x000fe20008010000 */
[----:B------:R-:W0:Y:S03]  /*d370*/  LDS.U16 R4, [R112+0xe] ;  /* 0x00000e0070047984 */ /* 0x000e260000000400 */
[----:B------:R-:W-:Y:S01]  /*d380*/  FADD.FTZ R6, R0, UR5 ;  /* 0x0000000500067e21 */ /* 0x000fe20008010000 */
[C---:B------:R-:W-:Y:S01]  /*d390*/  FSETP.GTU.FTZ.AND P0, PT, R9.reuse, 20, PT ;  /* 0x41a000000900780b */ /* 0x040fe20003f1c000 */
[----:B------:R-:W1:Y:S04]  /*d3a0*/  LDS.U16 R0, [R115+0x8] ;  /* 0x0000080073007984 */ /* 0x000e680000000400 */
[----:B------:R-:W-:Y:S01]  /*d3b0*/  @!P5 FMUL.FTZ R8, R8, -1.4426950216293334961 ;  /* 0xbfb8aa3b0808d820 */ /* 0x000fe20000410000 */
[----:B------:R-:W-:Y:S01]  /*d3c0*/  FSETP.GTU.FTZ.AND P1, PT, R10, 20, PT ;  /* 0x41a000000a00780b */ /* 0x000fe20003f3c000 */
[----:B------:R-:W2:Y:S04]  /*d3d0*/  LDS.U16 R3, [R113+0xc] ;  /* 0x00000c0071037984 */ /* 0x000ea80000000400 */
[----:B------:R-:W3:Y:S02]  /*d3e0*/  @!P5 MUFU.EX2 R8, R8 ;  /* 0x000000080008d308 */ /* 0x000ee40000000800 */
[----:B------:R-:W-:Y:S01]  /*d3f0*/  @!P0 FMUL.FTZ R9, R9, -1.4426950216293334961 ;  /* 0xbfb8aa3b09098820 */ /* 0x000fe20000410000 */
[----:B------:R-:W-:-:S05]  /*d400*/  FSETP.GTU.FTZ.AND P4, PT, R6, 20, PT ;  /* 0x41a000000600780b */ /* 0x000fca0003f9c000 */
[----:B------:R-:W4:Y:S01]  /*d410*/  @!P0 MUFU.EX2 R9, R9 ;  /* 0x0000000900098308 */ /* 0x000f220000000800 */
[----:B------:R-:W-:Y:S02]  /*d420*/  @!P1 FMUL.FTZ R10, R10, -1.4426950216293334961 ;  /* 0xbfb8aa3b0a0a9820 */ /* 0x000fe40000410000 */
[----:B---3--:R-:W-:-:S05]  /*d430*/  @!P5 FADD.FTZ R8, R8, 1 ;  /* 0x3f8000000808d421 */ /* 0x008fca0000010000 */
[----:B------:R-:W-:Y:S01]  /*d440*/  @!P4 FMUL.FTZ R6, R6, -1.4426950216293334961 ;  /* 0xbfb8aa3b0606c820 */ /* 0x000fe20000410000 */
[----:B------:R-:W3:Y:S01]  /*d450*/  @!P5 MUFU.RCP R11, R8 ;  /* 0x00000008000bd308 */ /* 0x000ee20000001000 */
[----:B----4-:R-:W-:Y:S01]  /*d460*/  @!P0 FADD.FTZ R9, R9, 1 ;  /* 0x3f80000009098421 */ /* 0x010fe20000010000 */
[----:B0-----:R-:W-:-:S06]  /*d470*/  HADD2.F32 R4, -RZ, R4.H0_H0 ;  /* 0x20000004ff047230 */ /* 0x001fcc0000004100 */
[----:B------:R0:W4:Y:S01]  /*d480*/  @!P4 MUFU.EX2 R7, R6 ;  /* 0x000000060007c308 */ /* 0x0001220000000800 */
[----:B-1----:R-:W-:-:S07]  /*d490*/  HADD2.F32 R0, -RZ, R0.H0_H0 ;  /* 0x20000000ff007230 */ /* 0x002fce0000004100 */
[----:B------:R-:W1:Y:S01]  /*d4a0*/  @!P1 MUFU.EX2 R10, R10 ;  /* 0x0000000a000a9308 */ /* 0x000e620000000800 */
[----:B------:R-:W-:Y:S01]  /*d4b0*/  FADD.FTZ R0, R0, UR5 ;  /* 0x0000000500007e21 */ /* 0x000fe20008010000 */
[----:B------:R-:W-:Y:S01]  /*d4c0*/  HADD2.F32 R5, -RZ, R5.H0_H0 ;  /* 0x20000005ff057230 */ /* 0x000fe20000004100 */
[----:B---3--:R-:W-:Y:S01]  /*d4d0*/  @!P5 FMUL.FTZ R144, R144, R11 ;  /* 0x0000000b9090d220 */ /* 0x008fe20000410000 */
[----:B------:R-:W-:Y:S01]  /*d4e0*/  HADD2.F32 R2, -RZ, R2.H0_H0 ;  /* 0x20000002ff027230 */ /* 0x000fe20000004100 */
[----:B0-----:R-:W0:Y:S03]  /*d4f0*/  LDS.U16 R6, [R55+0x12] ;  /* 0x0000120037067984 */ /* 0x001e260000000400 */
[----:B------:R3:W-:Y:S02]  /*d500*/  @!P0 MUFU.RCP R14, R9 ;  /* 0x00000009000e8308 */ /* 0x0007e40000001000 */
[----:B---3--:R-:W-:Y:S01]  /*d510*/  FADD.FTZ R9, R4, UR5 ;  /* 0x0000000504097e21 */ /* 0x008fe20008010000 */
[----:B------:R-:W-:-:S04]  /*d520*/  FSETP.GTU.FTZ.AND P2, PT, R0, 20, PT ;  /* 0x41a000000000780b */ /* 0x000fc80003f5c000 */
[----:B------:R-:W-:Y:S01]  /*d530*/  FSETP.GTU.FTZ.AND P5, PT, R9, 20, PT ;  /* 0x41a000000900780b */ /* 0x000fe20003fbc000 */
[----:B----4-:R-:W-:Y:S02]  /*d540*/  @!P4 FADD.FTZ R7, R7, 1 ;  /* 0x3f8000000707c421 */ /* 0x010fe40000010000 */
[----:B-1----:R-:W-:Y:S02]  /*d550*/  @!P1 FADD.FTZ R10, R10, 1 ;  /* 0x3f8000000a0a9421 */ /* 0x002fe40000010000 */
[----:B------:R-:W1:Y:S01]  /*d560*/  @!P4 MUFU.RCP R12, R7 ;  /* 0x00000007000cc308 */ /* 0x000e620000001000 */
[----:B------:R-:W-:-:S07]  /*d570*/  FADD.FTZ R2, R2, UR5 ;  /* 0x0000000502027e21 */ /* 0x000fce0008010000 */
[----:B------:R3:W-:Y:S01]  /*d580*/  @!P1 MUFU.RCP R7, R10 ;  /* 0x0000000a00079308 */ /* 0x0007e20000001000 */
[----:B------:R-:W-:Y:S01]  /*d590*/  @!P2 FMUL.FTZ R0, R0, -1.4426950216293334961 ;  /* 0xbfb8aa3b0000a820 */ /* 0x000fe20000410000 */
[----:B--2---:R-:W-:Y:S01]  /*d5a0*/  HADD2.F32 R3, -RZ, R3.H0_H0 ;  /* 0x20000003ff037230 */ /* 0x004fe20000004100 */
[----:B---3--:R-:W-:Y:S02]  /*d5b0*/  FADD.FTZ R10, R5, UR5 ;  /* 0x00000005050a7e21 */ /* 0x008fe40008010000 */
[----:B------:R-:W-:Y:S01]  /*d5c0*/  @!P5 FMUL.FTZ R5, R9, -1.4426950216293334961 ;  /* 0xbfb8aa3b0905d820 */ /* 0x000fe20000410000 */
[----:B------:R-:W-:Y:S02]  /*d5d0*/  FSETP.GTU.FTZ.AND P3, PT, R2, 20, PT ;  /* 0x41a000000200780b */ /* 0x000fe40003f7c000 */
[----:B------:R-:W-:Y:S01]  /*d5e0*/  @!P2 MUFU.EX2 R0, R0 ;  /* 0x000000000000a308 */ /* 0x000fe20000000800 */
[----:B------:R-:W-:-:S07]  /*d5f0*/  FADD.FTZ R8, R3, UR5 ;  /* 0x0000000503087e21 */ /* 0x000fce0008010000 */
[----:B------:R-:W2:Y:S01]  /*d600*/  @!P5 MUFU.EX2 R5, R5 ;  /* 0x000000050005d308 */ /* 0x000ea20000000800 */
[----:B-1----:R-:W-:Y:S01]  /*d610*/  @!P4 FMUL.FTZ R141, R141, R12 ;  /* 0x0000000c8d8dc220 */ /* 0x002fe20000410000 */
[----:B------:R-:W-:Y:S01]  /*d620*/  FSETP.GTU.FTZ.AND P4, PT, R8, 20, PT ;  /* 0x41a000000800780b */ /* 0x000fe20003f9c000 */
[----:B------:R-:W-:-:S05]  /*d630*/  @!P3 FMUL.FTZ R2, R2, -1.4426950216293334961 ;  /* 0xbfb8aa3b0202b820 */ /* 0x000fca0000410000 */
[----:B------:R1:W-:Y:S01]  /*d640*/  @!P3 MUFU.EX2 R3, R2 ;  /* 0x000000020003b308 */ /* 0x0003e20000000800 */
[----:B--2---:R-:W-:Y:S02]  /*d650*/  @!P5 FADD.FTZ R5, R5, 1 ;  /* 0x3f8000000505d421 */ /* 0x004fe40000010000 */
[----:B-1----:R-:W-:-:S04]  /*d660*/  @!P2 FADD.FTZ R2, R0, 1 ;  /* 0x3f8000000002a421 */ /* 0x002fc80000010000 */
[----:B------:R-:W-:Y:S01]  /*d670*/  @!P4 FMUL.FTZ R4, R8, -1.4426950216293334961 ;  /* 0xbfb8aa3b0804c820 */ /* 0x000fe20000410000 */
[----:B------:R-:W-:Y:S01]  /*d680*/  F2FP.PACK_AB R9, R19, R18 ;  /* 0x000000121309723e */ /* 0x000fe200000000ff */
[----:B------:R-:W1:Y:S01]  /*d690*/  @!P5 MUFU.RCP R5, R5 ;  /* 0x000000050005d308 */ /* 0x000e620000001000 */
[----:B------:R-:W-:Y:S01]  /*d6a0*/  @!P0 FMUL.FTZ R145, R145, R14 ;  /* 0x0000000e91918220 */ /* 0x000fe20000410000 */
[----:B0-----:R-:W-:Y:S01]  /*d6b0*/  HADD2.F32 R6, -RZ, R6.H0_H0 ;  /* 0x20000006ff067230 */ /* 0x001fe20000004100 */
[----:B------:R-:W-:Y:S01]  /*d6c0*/  @!P1 FMUL.FTZ R146, R146, R7 ;  /* 0x0000000792929220 */ /* 0x000fe20000410000 */
[----:B------:R-:W0:Y:S04]  /*d6d0*/  LDS.U16 R0, [R54+0x14] ;  /* 0x0000140036007984 */ /* 0x000e280000000400 */
[----:B------:R-:W2:Y:S01]  /*d6e0*/  @!P2 MUFU.RCP R8, R2 ;  /* 0x000000020008a308 */ /* 0x000ea20000001000 */
[----:B-1----:R-:W-:Y:S01]  /*d6f0*/  @!P5 FMUL.FTZ R150, R150, R5 ;  /* 0x000000059696d220 */ /* 0x002fe20000410000 */
[----:B------:R-:W-:-:S02]  /*d700*/  F2FP.PACK_AB R5, R23, R22 ;  /* 0x000000161705723e */ /* 0x000fc400000000ff */
[----:B------:R-:W-:Y:S01]  /*d710*/  FSETP.GTU.FTZ.AND P0, PT, R10, 20, PT ;  /* 0x41a000000a00780b */ /* 0x000fe20003f1c000 */
[----:B------:R-:W3:Y:S01]  /*d720*/  LDL.LU R23, [R1+0x7c] ;  /* 0x00007c0001177983 */ /* 0x000ee20000300800 */
[----:B--2---:R-:W-:-:S03]  /*d730*/  @!P2 FMUL.FTZ R147, R147, R8 ;  /* 0x000000089393a220 */ /* 0x004fc60000410000 */
[----:B------:R-:W3:Y:S01]  /*d740*/  LDL.LU R22, [R1+0x80] ;  /* 0x0000800001167983 */ /* 0x000ee20000300800 */
[----:B------:R-:W-:-:S03]  /*d750*/  F2FP.PACK_AB R8, R21, R20 ;  /* 0x000000141508723e */ /* 0x000fc600000000ff */
[----:B------:R-:W2:Y:S04]  /*d760*/  LDL.LU R21, [R1+0x74] ;  /* 0x0000740001157983 */ /* 0x000ea80000300800 */
[----:B------:R-:W2:Y:S04]  /*d770*/  LDL.LU R20, [R1+0x78] ;  /* 0x0000780001147983 */ /* 0x000ea80000300800 */
[----:B------:R-:W4:Y:S04]  /*d780*/  LDL.LU R19, [R1+0x6c] ;  /* 0x00006c0001137983 */ /* 0x000f280000300800 */
[----:B------:R-:W4:Y:S04]  /*d790*/  LDL.LU R18, [R1+0x70] ;  /* 0x0000700001127983 */ /* 0x000f280000300800 */
[----:B------:R1:W5:Y:S01]  /*d7a0*/  LDL.64 R42, [R1+0xb0] ;  /* 0x0000b000012a7983 */ /* 0x0003620000100a00 */
[----:B------:R-:W-:-:S02]  /*d7b0*/  FADD.FTZ R11, R6, UR5 ;  /* 0x00000005060b7e21 */ /* 0x000fc40008010000 */
[----:B------:R-:W-:Y:S01]  /*d7c0*/  @!P0 FMUL.FTZ R6, R10, -1.4426950216293334961 ;  /* 0xbfb8aa3b0a068820 */ /* 0x000fe20000410000 */
[----:B------:R-:W0:Y:S01]  /*d7d0*/  @!P4 MUFU.EX2 R4, R4 ;  /* 0x000000040004c308 */ /* 0x000e220000000800 */
[----:B------:R-:W-:Y:S01]  /*d7e0*/  @!P3 FADD.FTZ R3, R3, 1 ;  /* 0x3f8000000303b421 */ /* 0x000fe20000010000 */
[C---:B------:R-:W-:Y:S01]  /*d7f0*/  FSETP.GTU.FTZ.AND P1, PT, R11.reuse, 20, PT ;  /* 0x41a000000b00780b */ /* 0x040fe20003f3c000 */
[----:B------:R-:W1:Y:S05]  /*d800*/  LDS.U16 R2, [R53+0x16] ;  /* 0x0000160035027984 */ /* 0x000e6a0000000400 */
[----:B------:R-:W0:Y:S07]  /*d810*/  @!P0 MUFU.EX2 R6, R6 ;  /* 0x0000000600068308 */ /* 0x000e2e0000000800 */
[----:B------:R-:W-:-:S02]  /*d820*/  @!P1 FMUL.FTZ R7, R11, -1.4426950216293334961 ;  /* 0xbfb8aa3b0b079820 */ /* 0x000fc40000410000 */
[----:B0-----:R-:W-:Y:S01]  /*d830*/  @!P4 FADD.FTZ R4, R4, 1 ;  /* 0x3f8000000404c421 */ /* 0x001fe20000010000 */
[----:B------:R-:W-:Y:S01]  /*d840*/  @!P3 MUFU.RCP R3, R3 ;  /* 0x000000030003b308 */ /* 0x000fe20000001000 */
[----:B------:R-:W-:-:S07]  /*d850*/  @!P0 FADD.FTZ R6, R6, 1 ;  /* 0x3f80000006068421 */ /* 0x000fce0000010000 */
[----:B------:R-:W0:Y:S08]  /*d860*/  @!P1 MUFU.EX2 R7, R7 ;  /* 0x0000000700079308 */ /* 0x000e300000000800 */
[----:B------:R-:W1:Y:S08]  /*d870*/  @!P4 MUFU.RCP R4, R4 ;  /* 0x000000040004c308 */ /* 0x000e700000001000 */
[----:B------:R-:W1:Y:S01]  /*d880*/  @!P0 MUFU.RCP R6, R6 ;  /* 0x0000000600068308 */ /* 0x000e620000001000 */
[----:B0-----:R-:W-:Y:S01]  /*d890*/  @!P1 FADD.FTZ R7, R7, 1 ;  /* 0x3f80000007079421 */ /* 0x001fe20000010000 */
[C---:B------:R-:W-:Y:S01]  /*d8a0*/  PRMT R10, R5.reuse, 0x7610, R10 ;  /* 0x00007610050a7816 */ /* 0x040fe2000000000a */
[----:B------:R-:W-:Y:S01]  /*d8b0*/  @!P3 FMUL.FTZ R148, R148, R3 ;  /* 0x000000039494b220 */ /* 0x000fe20000410000 */
[----:B------:R-:W-:Y:S01]  /*d8c0*/  PRMT R11, R5, 0x7632, R11 ;  /* 0x00007632050b7816 */ /* 0x000fe2000000000b */
[----:B------:R-:W0:Y:S01]  /*d8d0*/  LDS.U16 R3, [R52+0x18] ;  /* 0x0000180034037984 */ /* 0x000e220000000400 */
[----:B-1----:R-:W-:-:S03]  /*d8e0*/  @!P4 FMUL.FTZ R149, R149, R4 ;  /* 0x000000049595c220 */ /* 0x002fc60000410000 */
[----:B------:R-:W-:Y:S01]  /*d8f0*/  LDS.U16 R5, [R50+0x1c] ;  /* 0x00001c0032057984 */ /* 0x000fe20000000400 */
[----:B------:R-:W1:Y:S03]  /*d900*/  @!P1 MUFU.RCP R7, R7 ;  /* 0x0000000700079308 */ /* 0x000e660000001000 */
[----:B------:R-:W0:Y:S01]  /*d910*/  LDS.U16 R4, [R51+0x1a] ;  /* 0x00001a0033047984 */ /* 0x000e220000000400 */
[----:B------:R-:W-:-:S03]  /*d920*/  @!P0 FMUL.FTZ R151, R151, R6 ;  /* 0x0000000697978220 */ /* 0x000fc60000410000 */
[----:B------:R-:W0:Y:S04]  /*d930*/  LDS.U16 R6, [R49+0x1e] ;  /* 0x00001e0031067984 */ /* 0x000e280000000400 */
[----:B------:R-:W-:Y:S01]  /*d940*/  BAR.SYNC.DEFER_BLOCKING 0x0 ;  /* 0x0000000000007b1d */ /* 0x000fe20000010000 */
[----:B------:R-:W-:Y:S01]  /*d950*/  HADD2.F32 R0, -RZ, R0.H0_H0 ;  /* 0x20000000ff007230 */ /* 0x000fe20000004100 */
[----:B------:R-:W-:Y:S01]  /*d960*/  PRMT R12, R8, 0x7610, R12 ;  /* 0x00007610080c7816 */ /* 0x000fe2000000000c */
[----:B-1----:R-:W-:Y:S01]  /*d970*/  @!P1 FMUL.FTZ R152, R152, R7 ;  /* 0x0000000798989220 */ /* 0x002fe20000410000 */
[----:B------:R-:W-:Y:S02]  /*d980*/  F2FP.PACK_AB R7, R31, R30 ;  /* 0x0000001e1f07723e */ /* 0x000fe400000000ff */
[----:B------:R-:W-:Y:S01]  /*d990*/  PRMT R13, R8, 0x7632, R13 ;  /* 0x00007632080d7816 */ /* 0x000fe2000000000d */
[----:B------:R-:W-:Y:S01]  /*d9a0*/  FADD.FTZ R8, R0, UR5 ;  /* 0x0000000500087e21 */ /* 0x000fe20008010000 */
[C---:B------:R-:W-:Y:S01]  /*d9b0*/  PRMT R14, R7.reuse, 0x7610, R14 ;  /* 0x00007610070e7816 */ /* 0x040fe2000000000e */
[----:B------:R-:W-:Y:S01]  /*d9c0*/  HADD2.F32 R2, -RZ, R2.H0_H0 ;  /* 0x20000002ff027230 */ /* 0x000fe20000004100 */
[----:B------:R-:W-:-:S02]  /*d9d0*/  PRMT R15, R7, 0x7632, R15 ;  /* 0x00007632070f7816 */ /* 0x000fc4000000000f */
[----:B------:R-:W-:Y:S02]  /*d9e0*/  F2FP.PACK_AB R7, R29, R24 ;  /* 0x000000181d07723e */ /* 0x000fe400000000ff */
[----:B------:R-:W-:Y:S02]  /*d9f0*/  PRMT R16, R9, 0x7610, R16 ;  /* 0x0000761009107816 */ /* 0x000fe40000000010 */
[----:B------:R-:W-:Y:S02]  /*da00*/  FSETP.GTU.FTZ.AND P5, PT, R8, 20, PT ;  /* 0x41a000000800780b */ /* 0x000fe40003fbc000 */
[----:B------:R-:W-:Y:S01]  /*da10*/  PRMT R28, R7, 0x7610, R28 ;  /* 0x00007610071c7816 */ /* 0x000fe2000000001c */
[----:B------:R-:W-:Y:S04]  /*da20*/  STS.U16 [R57], R10 ;  /* 0x0000000a39007388 */ /* 0x000fe80000000400 */
[----:B------:R1:W-:Y:S04]  /*da30*/  STS.U16 [R118+0x2], R11 ;  /* 0x0000020b76007388 */ /* 0x0003e80000000400 */
[----:B------:R0:W-:Y:S04]  /*da40*/  STS.U16 [R117+0x4], R12 ;  /* 0x0000040c75007388 */ /* 0x0001e80000000400 */
[----:B------:R-:W-:Y:S01]  /*da50*/  STS.U16 [R116+0x6], R13 ;  /* 0x0000060d74007388 */ /* 0x000fe20000000400 */
[----:B-1----:R-:W-:Y:S01]  /*da60*/  PRMT R11, R9, 0x7632, R11 ;  /* 0x00007632090b7816 */ /* 0x002fe2000000000b */
[----:B------:R-:W-:-:S02]  /*da70*/  FADD.FTZ R9, R2, UR5 ;  /* 0x0000000502097e21 */ /* 0x000fc40008010000 */
[----:B------:R-:W-:Y:S01]  /*da80*/  STS.U16 [R115+0x8], R14 ;  /* 0x0000080e73007388 */ /* 0x000fe20000000400 */
[----:B0-----:R-:W-:-:S03]  /*da90*/  PRMT R12, R7, 0x7632, R12 ;  /* 0x00007632070c7816 */ /* 0x001fc6000000000c */
[----:B------:R-:W-:Y:S01]  /*daa0*/  STS.U16 [R114+0xa], R15 ;  /* 0x00000a0f72007388 */ /* 0x000fe20000000400 */
[----:B------:R-:W-:-:S03]  /*dab0*/  FSETP.GTU.FTZ.AND P4, PT, R9, 20, PT ;  /* 0x41a000000900780b */ /* 0x000fc60003f9c000 */
[----:B------:R-:W-:Y:S04]  /*dac0*/  STS.U16 [R113+0xc], R16 ;  /* 0x00000c1071007388 */ /* 0x000fe80000000400 */
[----:B------:R-:W-:Y:S01]  /*dad0*/  STS.U16 [R112+0xe], R11 ;  /* 0x00000e0b70007388 */ /* 0x000fe20000000400 */
[----:B------:R-:W-:-:S03]  /*dae0*/  ISETP.NE.AND P6, PT, R95, RZ, PT ;  /* 0x000000ff5f00720c */ /* 0x000fc60003fc5270 */
[----:B------:R-:W-:Y:S04]  /*daf0*/  STS.U16 [R56+0x10], R28 ;  /* 0x0000101c38007388 */ /* 0x000fe80000000400 */
[----:B------:R0:W-:Y:S01]  /*db00*/  STS.U16 [R55+0x12], R12 ;  /* 0x0000120c37007388 */ /* 0x0001e20000000400 */
[----:B------:R-:W-:-:S05]  /*db10*/  HADD2.F32 R3, -RZ, R3.H0_H0 ;  /* 0x20000003ff037230 */ /* 0x000fca0000004100 */
[----:B------:R-:W-:Y:S02]  /*db20*/  FADD.FTZ R10, R3, UR5 ;  /* 0x00000005030a7e21 */ /* 0x000fe40008010000 */
[----:B------:R-:W-:Y:S01]  /*db30*/  @!P4 FMUL.FTZ R3, R9, -1.4426950216293334961 ;  /* 0xbfb8aa3b0903c820 */ /* 0x000fe20000410000 */
[----:B------:R-:W-:Y:S02]  /*db40*/  HADD2.F32 R4, -RZ, R4.H0_H0 ;  /* 0x20000004ff047230 */ /* 0x000fe40000004100 */
[----:B------:R-:W-:Y:S01]  /*db50*/  HADD2.F32 R5, -RZ, R5.H0_H0 ;  /* 0x20000005ff057230 */ /* 0x000fe20000004100 */
[----:B------:R-:W-:Y:S01]  /*db60*/  FSETP.GTU.FTZ.AND P3, PT, R10, 20, PT ;  /* 0x41a000000a00780b */ /* 0x000fe20003f7c000 */
[----:B------:R-:W-:Y:S01]  /*db70*/  HADD2.F32 R6, -RZ, R6.H0_H0 ;  /* 0x20000006ff067230 */ /* 0x000fe20000004100 */
[----:B------:R-:W1:Y:S01]  /*db80*/  @!P4 MUFU.EX2 R3, R3 ;  /* 0x000000030003c308 */ /* 0x000e620000000800 */
[----:B------:R-:W-:Y:S01]  /*db90*/  UIMAD UR7, UR13, UR8, URZ ;  /* 0x000000080d0772a4 */ /* 0x000fe2000f8e023f */
[----:B-1----:R-:W-:-:S06]  /*dba0*/  @!P4 FADD.FTZ R3, R3, 1 ;  /* 0x3f8000000303c421 */ /* 0x002fcc0000010000 */
[----:B------:R-:W1:Y:S01]  /*dbb0*/  @!P4 MUFU.RCP R3, R3 ;  /* 0x000000030003c308 */ /* 0x000e620000001000 */
[----:B------:R-:W-:Y:S02]  /*dbc0*/  UIMAD UR27, UR12, UR9, UR7 ;  /* 0x000000090c1b72a4 */ /* 0x000fe4000f8e0207 */
[----:B------:R-:W-:Y:S02]  /*dbd0*/  UIMAD UR7, UR13, UR36, URZ ;  /* 0x000000240d0772a4 */ /* 0x000fe4000f8e023f */
[----:B------:R-:W-:Y:S01]  /*dbe0*/  UIMAD.WIDE.U32 UR34, UR12, UR8, URZ ;  /* 0x000000080c2272a5 */ /* 0x000fe2000f8e003f */
[----:B------:R-:W-:Y:S01]  /*dbf0*/  BSSY B0, `(.L_x_1230) ;  /* 0x0000053000007945 */ /* 0x000fe20003800000 */
[----:B------:R-:W-:Y:S02]  /*dc00*/  UIMAD UR28, UR12, UR37, UR7 ;  /* 0x000000250c1c72a4 */ /* 0x000fe4000f8e0207 */
[----:B------:R-:W-:Y:S02]  /*dc10*/  UIMAD.WIDE.U32 UR8, UR12, UR36, URZ ;  /* 0x000000240c0872a5 */ /* 0x000fe4000f8e003f */
[----:B------:R-:W-:Y:S01]  /*dc20*/  UIADD3 UR7, UR35, UR27, URZ ;  /* 0x0000001b23077290 */ /* 0x000fe2000fffe03f */
[----:B-1----:R-:W-:Y:S01]  /*dc30*/  @!P4 FMUL.FTZ R154, R154, R3 ;  /* 0x000000039a9ac220 */ /* 0x002fe20000410000 */
[----:B---3--:R-:W-:-:S02]  /*dc40*/  F2FP.PACK_AB R0, R23, R22 ;  /* 0x000000161700723e */ /* 0x008fc400000000ff */
[----:B--2---:R-:W-:Y:S02]  /*dc50*/  F2FP.PACK_AB R7, R21, R20 ;  /* 0x000000141507723e */ /* 0x004fe400000000ff */
[C---:B------:R-:W-:Y:S02]  /*dc60*/  PRMT R27, R0.reuse, 0x7610, R27 ;  /* 0x00007610001b7816 */ /* 0x040fe4000000001b */
[C---:B------:R-:W-:Y:S02]  /*dc70*/  PRMT R26, R7.reuse, 0x7610, R26 ;  /* 0x00007610071a7816 */ /* 0x040fe4000000001a */
[----:B0-----:R-:W-:Y:S02]  /*dc80*/  PRMT R12, R7, 0x7632, R12 ;  /* 0x00007632070c7816 */ /* 0x001fe4000000000c */
[----:B----4-:R-:W-:Y:S02]  /*dc90*/  F2FP.PACK_AB R7, R19, R18 ;  /* 0x000000121307723e */ /* 0x010fe400000000ff */
[----:B------:R-:W-:Y:S01]  /*dca0*/  PRMT R11, R0, 0x7632, R11 ;  /* 0x00007632000b7816 */ /* 0x000fe2000000000b */
[----:B------:R-:W-:Y:S01]  /*dcb0*/  @!P5 FMUL.FTZ R0, R8, -1.4426950216293334961 ;  /* 0xbfb8aa3b0800d820 */ /* 0x000fe20000410000 */
[C---:B------:R-:W-:Y:S01]  /*dcc0*/  PRMT R25, R7.reuse, 0x7610, R25 ;  /* 0x0000761007197816 */ /* 0x040fe20000000019 */
[----:B------:R-:W-:Y:S01]  /*dcd0*/  STS.U16 [R54+0x14], R27 ;  /* 0x0000141b36007388 */ /* 0x000fe20000000400 */
[----:B------:R-:W-:Y:S01]  /*dce0*/  PRMT R14, R7, 0x7632, R14 ;  /* 0x00007632070e7816 */ /* 0x000fe2000000000e */
[----:B------:R0:W1:Y:S02]  /*dcf0*/  @!P5 MUFU.EX2 R2, R0 ;  /* 0x000000000002d308 */ /* 0x0000640000000800 */
[----:B------:R-:W-:Y:S04]  /*dd00*/  STS.U16 [R53+0x16], R11 ;  /* 0x0000160b35007388 */ /* 0x000fe80000000400 */
[----:B------:R-:W-:Y:S01]  /*dd10*/  STS.U16 [R52+0x18], R26 ;  /* 0x0000181a34007388 */ /* 0x000fe20000000400 */
[----:B0-----:R-:W-:-:S03]  /*dd20*/  MOV R0, UR39 ;  /* 0x0000002700007c02 */ /* 0x001fc60008000f00 */
        /* <DEDUP_REMOVED lines=21> */
[----:B------:R-:W-:-:S03]  /*de80*/  FADD.FTZ R8, R4, UR5 ;  /* 0x0000000504087e21 */ /* 0x000fc60008010000 */
[----:B------:R-:W-:Y:S02]  /*de90*/  BAR.SYNC.DEFER_BLOCKING 0x0 ;  /* 0x0000000000007b1d */ /* 0x000fe40000010000 */
[----:B------:R-:W-:Y:S01]  /*dea0*/  FSETP.GTU.FTZ.AND P0, PT, R8, 20, PT ;  /* 0x41a000000800780b */ /* 0x000fe20003f1c000 */
[----:B------:R-:W-:-:S05]  /*deb0*/  FADD.FTZ R7, R5, UR5 ;  /* 0x0000000505077e21 */ /* 0x000fca0008010000 */
[----:B------:R-:W-:-:S07]  /*dec0*/  FSETP.GTU.FTZ.AND P1, PT, R7, 20, PT ;  /* 0x41a000000700780b */ /* 0x000fce0003f3c000 */
[----:B------:R-:W-:Y:S02]  /*ded0*/  @!P0 FMUL.FTZ R5, R8, -1.4426950216293334961 ;  /* 0xbfb8aa3b08058820 */ /* 0x000fe40000410000 */
[----:B------:R-:W0:Y:S01]  /*dee0*/  LDS R8, [0x1080] ;  /* 0x00108000ff087984 */ /* 0x000e220000000800 */
[----:B------:R-:W-:Y:S02]  /*def0*/  @!P3 FMUL.FTZ R4, R10, -1.4426950216293334961 ;  /* 0xbfb8aa3b0a04b820 */ /* 0x000fe40000410000 */
[----:B------:R-:W-:Y:S02]  /*df00*/  FADD.FTZ R10, R6, UR5 ;  /* 0x00000005060a7e21 */ /* 0x000fe40008010000 */
[----:B------:R-:W-:Y:S02]  /*df10*/  @!P1 FMUL.FTZ R6, R7, -1.4426950216293334961 ;  /* 0xbfb8aa3b07069820 */ /* 0x000fe40000410000 */
[----:B------:R-:W2:Y:S01]  /*df20*/  @!P3 MUFU.EX2 R4, R4 ;  /* 0x000000040004b308 */ /* 0x000ea20000000800 */
[----:B-1----:R-:W-:Y:S01]  /*df30*/  @!P5 FADD.FTZ R2, R2, 1 ;  /* 0x3f8000000202d421 */ /* 0x002fe20000010000 */
[----:B------:R-:W-:-:S06]  /*df40*/  FSETP.GTU.FTZ.AND P2, PT, R10, 20, PT ;  /* 0x41a000000a00780b */ /* 0x000fcc0003f5c000 */
[----:B------:R-:W1:Y:S08]  /*df50*/  @!P0 MUFU.EX2 R5, R5 ;  /* 0x0000000500058308 */ /* 0x000e700000000800 */
[----:B------:R-:W3:Y:S08]  /*df60*/  @!P1 MUFU.EX2 R6, R6 ;  /* 0x0000000600069308 */ /* 0x000ef00000000800 */
[----:B------:R-:W4:Y:S01]  /*df70*/  @!P5 MUFU.RCP R2, R2 ;  /* 0x000000020002d308 */ /* 0x000f220000001000 */
[----:B--2---:R-:W-:-:S02]  /*df80*/  @!P3 FADD.FTZ R4, R4, 1 ;  /* 0x3f8000000404b421 */ /* 0x004fc40000010000 */
[----:B------:R-:W-:Y:S02]  /*df90*/  @!P2 FMUL.FTZ R7, R10, -1.4426950216293334961 ;  /* 0xbfb8aa3b0a07a820 */ /* 0x000fe40000410000 */
[----:B-1----:R-:W-:-:S03]  /*dfa0*/  @!P0 FADD.FTZ R5, R5, 1 ;  /* 0x3f80000005058421 */ /* 0x002fc60000010000 */
[----:B------:R-:W1:Y:S01]  /*dfb0*/  @!P3 MUFU.RCP R4, R4 ;  /* 0x000000040004b308 */ /* 0x000e620000001000 */
[----:B---3--:R-:W-:Y:S02]  /*dfc0*/  @!P1 FADD.FTZ R6, R6, 1 ;  /* 0x3f80000006069421 */ /* 0x008fe40000010000 */
[----:B----4-:R-:W-:Y:S01]  /*dfd0*/  @!P5 FMUL.FTZ R153, R153, R2 ;  /* 0x000000029999d220 */ /* 0x010fe20000410000 */
[----:B0-----:R-:W-:-:S04]  /*dfe0*/  ISETP.GE.AND P5, PT, R78, R8, PT ;  /* 0x000000084e00720c */ /* 0x001fc80003fa6270 */
[----:B------:R-:W0:Y:S08]  /*dff0*/  @!P2 MUFU.EX2 R7, R7 ;  /* 0x000000070007a308 */ /* 0x000e300000000800 */
[----:B------:R2:W3:Y:S08]  /*e000*/  @!P0 MUFU.RCP R10, R5 ;  /* 0x00000005000a8308 */ /* 0x0004f00000001000 */
[----:B------:R2:W4:Y:S01]  /*e010*/  @!P1 MUFU.RCP R41, R6 ;  /* 0x0000000600299308 */ /* 0x0005220000001000 */
[----:B-1----:R-:W-:Y:S01]  /*e020*/  @!P3 FMUL.FTZ R155, R155, R4 ;  /* 0x000000049b9bb220 */ /* 0x002fe20000410000 */
[----:B------:R-:W-:Y:S06]  /*e030*/  @P5 BRA `(.L_x_1231) ;  /* 0x000000e000005947 */ /* 0x000fec0003800000 */
[----:B0----5:R-:W-:Y:S01]  /*e040*/  MOV R2, R42 ;  /* 0x0000002a00027202 */ /* 0x021fe20000000f00 */
[----:B--2---:R-:W-:Y:S01]  /*e050*/  IMAD.U32 R5, RZ, RZ, UR12 ;  /* 0x0000000cff057e24 */ /* 0x004fe2000f8e00ff */
[----:B------:R-:W-:Y:S01]  /*e060*/  MOV R3, R43 ;  /* 0x0000002b00037202 */ /* 0x000fe20000000f00 */
[----:B------:R-:W-:-:S02]  /*e070*/  ULDC.64 UR36, c[0x0][0x2e0] ;  /* 0x0000b80000247ab9 */ /* 0x000fc40000000a00 */
        /* <DEDUP_REMOVED lines=10> */
.L_x_1231:
[----:B0-----:R-:W-:Y:S05]  /*e120*/  BSYNC B0 ;  /* 0x0000000000007941 */ /* 0x001fea0003800000 */
.L_x_1230:
[----:B--2---:R-:W2:Y:S01]  /*e130*/  LDL.LU R14, [R1+0xc0] ;  /* 0x0000c000010e7983 */ /* 0x004ea20000300800 */
[----:B------:R-:W-:Y:S01]  /*e140*/  ULDC.64 UR36, c[0x0][0x2e0] ;  /* 0x0000b80000247ab9 */ /* 0x000fe20000000a00 */
[----:B------:R-:W-:Y:S01]  /*e150*/  @!P2 FADD.FTZ R7, R7, 1 ;  /* 0x3f8000000707a421 */ /* 0x000fe20000010000 */
[----:B------:R-:W-:Y:S01]  /*e160*/  UMOV UR35, UR7 ;  /* 0x0000000700237c82 */ /* 0x000fe20008000000 */
[----:B------:R-:W-:Y:S01]  /*e170*/  LEA R2, P3, R78, c[0x0][0x330], 0x1 ;  /* 0x0000cc004e027a11 */ /* 0x000fe200078608ff */
[----:B------:R-:W-:Y:S01]  /*e180*/  UIMAD.WIDE.U32 UR34, UR11, UR36, UR34 ;  /* 0x000000240b2272a5 */ /* 0x000fe2000f8e0022 */
[----:B---3--:R-:W-:Y:S01]  /*e190*/  @!P0 FMUL.FTZ R157, R157, R10 ;  /* 0x0000000a9d9d8220 */ /* 0x008fe20000410000 */
[----:B------:R-:W-:Y:S01]  /*e1a0*/  UIMAD UR36, UR10, UR36, URZ ;  /* 0x000000240a2472a4 */ /* 0x000fe2000f8e023f */
[----:B------:R-:W0:Y:S01]  /*e1b0*/  @!P2 MUFU.RCP R7, R7 ;  /* 0x000000070007a308 */ /* 0x000e220000001000 */
[----:B------:R-:W-:Y:S01]  /*e1c0*/  UIADD3 UR7, UP0, UR29, UR34, URZ ;  /* 0x000000221d077290 */ /* 0x000fe2000ff1e03f */
[----:B----4-:R-:W-:Y:S01]  /*e1d0*/  @!P1 FMUL.FTZ R158, R158, R41 ;  /* 0x000000299e9e9220 */ /* 0x010fe20000410000 */
[----:B------:R-:W-:Y:S01]  /*e1e0*/  UIMAD UR34, UR11, UR37, UR36 ;  /* 0x000000250b2272a4 */ /* 0x000fe2000f8e0224 */
[-C--:B------:R-:W-:Y:S01]  /*e1f0*/  ISETP.GE.AND P5, PT, R92, R8.reuse, PT ;  /* 0x000000085c00720c */ /* 0x080fe20003fa6270 */
[----:B------:R-:W-:Y:S01]  /*e200*/  BSSY B0, `(.L_x_1232) ;  /* 0x000007f000007945 */ /* 0x000fe20003800000 */
[-C--:B------:R-:W-:Y:S01]  /*e210*/  ISETP.GE.AND P0, PT, R91, R8.reuse, PT ;  /* 0x000000085b00720c */ /* 0x080fe20003f06270 */
[----:B------:R-:W-:Y:S01]  /*e220*/  UIADD3.X UR34, UR38, UR34, UR35, UP0, !UPT ;  /* 0x0000002226227290 */ /* 0x000fe200087fe423 */
[----:B------:R-:W-:Y:S01]  /*e230*/  IMAD.U32 R4, RZ, RZ, UR7 ;  /* 0x00000007ff047e24 */ /* 0x000fe2000f8e00ff */
[----:B------:R-:W-:Y:S01]  /*e240*/  ISETP.GE.AND P1, PT, R90, R8, PT ;  /* 0x000000085a00720c */ /* 0x000fe20003f26270 */
[----:B------:R-:W-:Y:S01]  /*e250*/  UIADD3 UR7, UR9, UR28, URZ ;  /* 0x0000001c09077290 */ /* 0x000fe2000fffe03f */
[----:B------:R-:W-:-:S02]  /*e260*/  LEA.HI.X R3, R78, c[0x0][0x334], R79, 0x1, P3 ;  /* 0x0000cd004e037a11 */ /* 0x000fc400018f0c4f */
[----:B------:R-:W-:Y:S02]  /*e270*/  LEA R2, P3, R4, R2, 0x1 ;  /* 0x0000000204027211 */ /* 0x000fe400078608ff */
[----:B------:R-:W-:Y:S01]  /*e280*/  MOV R5, UR34 ;  /* 0x0000002200057c02 */ /* 0x000fe20008000f00 */
[----:B0-----:R-:W-:Y:S01]  /*e290*/  @!P2 FMUL.FTZ R160, R160, R7 ;  /* 0x00000007a0a0a220 */ /* 0x001fe20000410000 */
[-C--:B------:R-:W-:Y:S02]  /*e2a0*/  ISETP.GE.AND P2, PT, R89, R8.reuse, PT ;  /* 0x000000085900720c */ /* 0x080fe40003f46270 */
[----:B------:R-:W-:Y:S02]  /*e2b0*/  LEA.HI.X R3, R4, R3, R5, 0x1, P3 ;  /* 0x0000000304037211 */ /* 0x000fe400018f0c05 */
        /* <DEDUP_REMOVED lines=27> */
[----:B------:R-:W-:Y:S02]  /*e470*/  F2FP.PACK_AB R2, R150, R149 ;  /* 0x000000959602723e */ /* 0x000fe400000000ff */
[C---:B------:R-:W-:Y:S02]  /*e480*/  PRMT R8, R3.reuse, 0x7610, R8 ;  /* 0x0000761003087816 */ /* 0x040fe40000000008 */
[----:B------:R-:W-:Y:S02]  /*e490*/  PRMT R9, R3, 0x7632, R9 ;  /* 0x0000763203097816 */ /* 0x000fe40000000009 */
[----:B------:R-:W-:Y:S02]  /*e4a0*/  F2FP.PACK_AB R3, R152, R151 ;  /* 0x000000979803723e */ /* 0x000fe400000000ff */
[----:B------:R-:W-:Y:S02]  /*e4b0*/  PRMT R10, R2, 0x7610, R10 ;  /* 0x00007610020a7816 */ /* 0x000fe4000000000a */
[----:B------:R-:W-:-:S02]  /*e4c0*/  PRMT R28, R3, 0x7610, R28 ;  /* 0x00007610031c7816 */ /* 0x000fc4000000001c */
[----:B------:R-:W-:Y:S02]  /*e4d0*/  PRMT R11, R3, 0x7632, R11 ;  /* 0x00007632030b7816 */ /* 0x000fe4000000000b */
[----:B------:R-:W-:Y:S01]  /*e4e0*/  F2FP.PACK_AB R3, R160, R158 ;  /* 0x0000009ea003723e */ /* 0x000fe200000000ff */
[----:B--2---:R-:W-:Y:S01]  /*e4f0*/  FADD.FTZ R5, R141, R14 ;  /* 0x0000000e8d057221 */ /* 0x004fe20000010000 */
[----:B------:R-:W-:Y:S01]  /*e500*/  F2FP.PACK_AB R141, R144, R141 ;  /* 0x0000008d908d723e */ /* 0x000fe200000000ff */
[----:B------:R-:W-:Y:S02]  /*e510*/  BAR.SYNC.DEFER_BLOCKING 0x0 ;  /* 0x0000000000007b1d */ /* 0x000fe40000010000 */
[----:B------:R-:W-:Y:S01]  /*e520*/  FADD.FTZ R4, R5, R144 ;  /* 0x0000009005047221 */ /* 0x000fe20000010000 */
[----:B------:R-:W-:-:S03]  /*e530*/  PRMT R6, R141, 0x7632, R6 ;  /* 0x000076328d067816 */ /* 0x000fc60000000006 */
[----:B------:R-:W-:Y:S01]  /*e540*/  FADD.FTZ R5, R4, R145 ;  /* 0x0000009104057221 */ /* 0x000fe20000010000 */
[----:B------:R-:W-:-:S03]  /*e550*/  F2FP.PACK_AB R145, R146, R145 ;  /* 0x000000919291723e */ /* 0x000fc600000000ff */
[----:B------:R-:W-:Y:S01]  /*e560*/  FADD.FTZ R4, R5, R146 ;  /* 0x0000009205047221 */ /* 0x000fe20000010000 */
[----:B------:R-:W-:Y:S02]  /*e570*/  PRMT R7, R145, 0x7632, R7 ;  /* 0x0000763291077816 */ /* 0x000fe40000000007 */
[----:B------:R-:W-:Y:S01]  /*e580*/  F2FP.PACK_AB R5, R154, R153 ;  /* 0x000000999a05723e */ /* 0x000fe200000000ff */
[----:B------:R-:W-:-:S04]  /*e590*/  FADD.FTZ R147, R4, R147 ;  /* 0x0000009304937221 */ /* 0x000fc80000010000 */
[----:B------:R-:W-:-:S04]  /*e5a0*/  FADD.FTZ R148, R147, R148 ;  /* 0x0000009493947221 */ /* 0x000fc80000010000 */
[----:B------:R-:W-:Y:S01]  /*e5b0*/  FADD.FTZ R149, R148, R149 ;  /* 0x0000009594957221 */ /* 0x000fe20000010000 */
[----:B------:R-:W-:Y:S03]  /*e5c0*/  STS.U16 [R57], R141 ;  /* 0x0000008d39007388 */ /* 0x000fe60000000400 */
[----:B------:R-:W-:Y:S01]  /*e5d0*/  FADD.FTZ R150, R149, R150 ;  /* 0x0000009695967221 */ /* 0x000fe20000010000 */
[----:B------:R0:W-:Y:S03]  /*e5e0*/  STS.U16 [R118+0x2], R6 ;  /* 0x0000020676007388 */ /* 0x0001e60000000400 */
[----:B------:R-:W-:Y:S01]  /*e5f0*/  FADD.FTZ R151, R150, R151 ;  /* 0x0000009796977221 */ /* 0x000fe20000010000 */
[----:B------:R-:W-:Y:S03]  /*e600*/  STS.U16 [R117+0x4], R145 ;  /* 0x0000049175007388 */ /* 0x000fe60000000400 */
[----:B------:R-:W-:Y:S01]  /*e610*/  FADD.FTZ R152, R151, R152 ;  /* 0x0000009897987221 */ /* 0x000fe20000010000 */
[----:B------:R-:W-:Y:S01]  /*e620*/  STS.U16 [R116+0x6], R7 ;  /* 0x0000060774007388 */ /* 0x000fe20000000400 */
[----:B0-----:R-:W-:-:S02]  /*e630*/  PRMT R6, R2, 0x7632, R6 ;  /* 0x0000763202067816 */ /* 0x001fc40000000006 */
[----:B------:R-:W-:Y:S01]  /*e640*/  FADD.FTZ R153, R152, R153 ;  /* 0x0000009998997221 */ /* 0x000fe20000010000 */
[----:B------:R0:W-:Y:S01]  /*e650*/  STS.U16 [R115+0x8], R8 ;  /* 0x0000080873007388 */ /* 0x0001e20000000400 */
[----:B------:R-:W-:Y:S02]  /*e660*/  F2FP.PACK_AB R2, R157, R155 ;  /* 0x0000009b9d02723e */ /* 0x000fe400000000ff */
[----:B------:R-:W-:Y:S01]  /*e670*/  FADD.FTZ R154, R153, R154 ;  /* 0x0000009a999a7221 */ /* 0x000fe20000010000 */
[----:B------:R-:W-:Y:S01]  /*e680*/  STS.U16 [R114+0xa], R9 ;  /* 0x00000a0972007388 */ /* 0x000fe20000000400 */
[----:B------:R-:W-:Y:S02]  /*e690*/  PRMT R12, R2, 0x7632, R12 ;  /* 0x00007632020c7816 */ /* 0x000fe4000000000c */
[----:B------:R-:W-:Y:S01]  /*e6a0*/  FADD.FTZ R154, R154, R155 ;  /* 0x0000009b9a9a7221 */ /* 0x000fe20000010000 */
[----:B------:R1:W-:Y:S01]  /*e6b0*/  STS.U16 [R113+0xc], R10 ;  /* 0x00000c0a71007388 */ /* 0x0003e20000000400 */
[----:B0-----:R-:W-:-:S02]  /*e6c0*/  PRMT R8, R5, 0x7632, R8 ;  /* 0x0000763205087816 */ /* 0x001fc40000000008 */
[----:B------:R-:W-:Y:S01]  /*e6d0*/  FADD.FTZ R157, R154, R157 ;  /* 0x0000009d9a9d7221 */ /* 0x000fe20000010000 */
[----:B------:R-:W-:Y:S03]  /*e6e0*/  STS.U16 [R112+0xe], R6 ;  /* 0x00000e0670007388 */ /* 0x000fe60000000400 */
[----:B------:R-:W-:Y:S01]  /*e6f0*/  FADD.FTZ R157, R157, R158 ;  /* 0x0000009e9d9d7221 */ /* 0x000fe20000010000 */
        /* <DEDUP_REMOVED lines=47> */
.L_x_1233:
[----:B------:R-:W-:Y:S05]  /*e9f0*/  BSYNC B0 ;  /* 0x0000000000007941 */ /* 0x000fea0003800000 */
.L_x_1232:
        /* <DEDUP_REMOVED lines=18> */
[----:B0-----:R-:W-:Y:S01]  /*eb20*/  MOV R4, UR8 ;  /* 0x0000000800047c02 */ /* 0x001fe20008000f00 */
        /* <DEDUP_REMOVED lines=43> */
.L_x_1143:
        /* <DEDUP_REMOVED lines=35> */
.L_x_1236:
[----:B-1----:R-:W-:Y:S05]  /*f010*/  BSYNC B0 ;  /* 0x0000000000007941 */ /* 0x002fea0003800000 */
.L_x_1235:
        /* <DEDUP_REMOVED lines=32> */
[----:B------:R-:W-:Y:S01]  /*f220*/  IMAD.MOV.U32 R7, RZ, RZ, RZ ;  /* 0x000000ffff077224 */ /* 0x000fe200078e00ff */
[----:B------:R-:W-:Y:S05]  /*f230*/  BRA `(.L_x_1239) ;  /* 0x0000001000007947 */ /* 0x000fea0003800000 */
.L_x_1238:
[----:B------:R-:W3:Y:S02]  /*f240*/  S2R R7, SR_TID.X ;  /* 0x0000000000077919 */ /* 0x000ee40000002100 */
.L_x_1239:
[----:B-1----:R-:W-:Y:S05]  /*f250*/  BSYNC B0 ;  /* 0x0000000000007941 */ /* 0x002fea0003800000 */
.L_x_1237:
[----:B---3--:R-:W-:-:S13]  /*f260*/  ISETP.GE.AND P0, PT, R7, c[0x0][0x16c], PT ;  /* 0x00005b0007007a0c */ /* 0x008fda0003f06270 */
[----:B------:R-:W-:Y:S05]  /*f270*/  @P0 EXIT ;  /* 0x000000000000094d */ /* 0x000fea0003800000 */
[----:B------:R-:W-:Y:S02]  /*f280*/  ULDC.64 UR6, c[0x0][0x288] ;  /* 0x0000a20000067ab9 */ /* 0x000fe40000000a00 */
[----:B------:R-:W-:Y:S02]  /*f290*/  UIMAD UR10, UR10, UR6, URZ ;  /* 0x000000060a0a72a4 */ /* 0x000fe4000f8e023f */
[----:B0-2---:R-:W-:Y:S02]  /*f2a0*/  UIMAD.WIDE.U32 UR4, UR11, UR6, URZ ;  /* 0x000000060b0472a5 */ /* 0x005fe4000f8e003f */
[----:B------:R-:W-:-:S04]  /*f2b0*/  UIMAD UR6, UR11, UR7, UR10 ;  /* 0x000000070b0672a4 */ /* 0x000fc8000f8e020a */
[----:B------:R-:W-:Y:S02]  /*f2c0*/  UIADD3 UR6, UR5, UR6, URZ ;  /* 0x0000000605067290 */ /* 0x000fe4000fffe03f */
.L_x_1240:
[----:B0-----:R0:W1:Y:S01]  /*f2d0*/  LDS R9, [R7.X4+0x7f50] ;  /* 0x007f500007097984 */ /* 0x0010620000004800 */
[----:B------:R-:W-:Y:S02]  /*f2e0*/  SHF.R.S32.HI R0, RZ, 0x1f, R7 ;  /* 0x0000001fff007819 */ /* 0x000fe40000011407 */
[----:B------:R-:W-:Y:S02]  /*f2f0*/  MOV R4, UR4 ;  /* 0x0000000400047c02 */ /* 0x000fe40008000f00 */
[----:B------:R-:W-:Y:S01]  /*f300*/  MOV R3, UR6 ;  /* 0x0000000600037c02 */ /* 0x000fe20008000f00 */
[----:B------:R-:W-:Y:S01]  /*f310*/  IMAD R0, R0, c[0x0][0x290], RZ ;  /* 0x0000a40000007a24 */ /* 0x000fe200078e02ff */
[----:B------:R-:W-:Y:S01]  /*f320*/  MOV R5, UR5 ;  /* 0x0000000500057c02 */ /* 0x000fe20008000f00 */
[----:B------:R-:W-:Y:S01]  /*f330*/  IMAD.MOV.U32 R2, RZ, RZ, R4 ;  /* 0x000000ffff027224 */ /* 0x000fe200078e0004 */
[----:B------:R-:W-:Y:S01]  /*f340*/  YIELD ;  /* 0x0000000000007946 */ /* 0x000fe20003800000 */
[----:B------:R-:W-:-:S02]  /*f350*/  IMAD R5, R7, c[0x0][0x294], R0 ;  /* 0x0000a50007057a24 */ /* 0x000fc400078e0200 */
[C---:B------:R-:W-:Y:S01]  /*f360*/  IMAD.WIDE.U32 R2, R7.reuse, c[0x0][0x290], R2 ;  /* 0x0000a40007027a25 */ /* 0x040fe200078e0002 */
[----:B0-----:R-:W-:-:S04]  /*f370*/  IADD3 R7, R7, c[0x0][0x0], RZ ;  /* 0x0000000007077a10 */ /* 0x001fc80007ffe0ff */
[----:B------:R-:W-:Y:S02]  /*f380*/  IADD3 R3, R3, R5, RZ ;  /* 0x0000000503037210 */ /* 0x000fe40007ffe0ff */
[----:B------:R-:W-:-:S04]  /*f390*/  LEA R4, P0, R2, c[0x0][0x310], 0x2 ;  /* 0x0000c40002047a11 */ /* 0x000fc800078010ff */
[----:B------:R-:W-:Y:S02]  /*f3a0*/  LEA.HI.X R5, R2, c[0x0][0x314], R3, 0x2, P0 ;  /* 0x0000c50002057a11 */ /* 0x000fe400000f1403 */
[----:B------:R-:W-:-:S03]  /*f3b0*/  ISETP.GE.AND P0, PT, R7, c[0x0][0x16c], PT ;  /* 0x00005b0007007a0c */ /* 0x000fc60003f06270 */
[----:B-1----:R0:W-:Y:S10]  /*f3c0*/  RED.E.ADD.F32.FTZ.RN.STRONG.GPU [R4.64], R9 ;  /* 0x000000090400798e */ /* 0x0021f4000c10e7a8 */
[----:B------:R-:W-:Y:S05]  /*f3d0*/  @!P0 BRA `(.L_x_1240) ;  /* 0xfffffef000008947 */ /* 0x000fea000383ffff */
[----:B------:R-:W-:Y:S05]  /*f3e0*/  EXIT ;  /* 0x000000000000794d */ /* 0x000fea0003800000 */
.L_x_1186:
[----:B------:R-:W-:Y:S01]  /*f3f0*/  HFMA2.MMA R84, -RZ, RZ, 0, 5.9604644775390625e-08 ;  /* 0x00000001ff547435 */ /* 0x000fe200000001ff */
[----:B------:R-:W-:-:S02]  /*f400*/  MOV R83, R140 ;  /* 0x0000008c00537202 */ /* 0x000fc40000000f00 */
[----:B------:R-:W-:-:S03]  /*f410*/  MOV R82, 0xf430 ;  /* 0x0000f43000527802 */ /* 0x000fc60000000f00 */
[----:B-----5:R-:W-:Y:S05]  /*f420*/  CALL.REL.NOINC `($__internal_47_$__cuda_sm70_shflsync_up) ;  /* 0x00000bf000007944 */ /* 0x020fea0003c00000 */
[----:B-1----:R-:W-:Y:S01]  /*f430*/  IMAD.MOV.U32 R156, RZ, RZ, R84 ;  /* 0x000000ffff9c7224 */ /* 0x002fe200078e0054 */
[----:B0-----:R-:W-:Y:S05]  /*f440*/  BRA `(.L_x_1241) ;  /* 0xffffa72000007947 */ /* 0x001fea000383ffff */
.L_x_1187:
[----:B------:R-:W-:Y:S01]  /*f450*/  HFMA2.MMA R84, -RZ, RZ, 0, 5.9604644775390625e-08 ;  /* 0x00000001ff547435 */ /* 0x000fe200000001ff */
[----:B------:R-:W-:Y:S02]  /*f460*/  MOV R83, R85 ;  /* 0x0000005500537202 */ /* 0x000fe40000000f00 */
[----:B------:R-:W-:-:S03]  /*f470*/  MOV R82, 0xf490 ;  /* 0x0000f49000527802 */ /* 0x000fc60000000f00 */
[----:B01---5:R-:W-:Y:S05]  /*f480*/  CALL.REL.NOINC `($__internal_47_$__cuda_sm70_shflsync_up) ;  /* 0x00000b9000007944 */ /* 0x023fea0003c00000 */
[----:B------:R-:W-:Y:S01]  /*f490*/  FMUL.FTZ R156, R140, R156 ;  /* 0x0000009c8c9c7220 */ /* 0x000fe20000410000 */
[----:B0-----:R-:W-:Y:S01]  /*f4a0*/  ISETP.GE.AND P0, PT, R94, 0x1, PT ;  /* 0x000000015e00780c */ /* 0x001fe20003f06270 */
[C---:B-1----:R-:W-:Y:S01]  /*f4b0*/  FFMA.FTZ R82, R140.reuse, R84, R85 ;  /* 0x000000548c527223 */ /* 0x042fe20000010055 */
[----:B------:R-:W-:Y:S02]  /*f4c0*/  MOV R84, 0x2 ;  /* 0x0000000200547802 */ /* 0x000fe40000000f00 */
[----:B------:R-:W-:Y:S02]  /*f4d0*/  FSEL R140, R140, R156, !P0 ;  /* 0x0000009c8c8c7208 */ /* 0x000fe40004000000 */
[----:B------:R-:W-:-:S02]  /*f4e0*/  FSEL R85, R85, R82, !P0 ;  /* 0x0000005255557208 */ /* 0x000fc40004000000 */
[----:B------:R-:W-:Y:S01]  /*f4f0*/  MOV R82, 0xf520 ;  /* 0x0000f52000527802 */ /* 0x000fe20000000f00 */
[----:B------:R-:W-:Y:S02]  /*f500*/  IMAD.MOV.U32 R83, RZ, RZ, R140 ;  /* 0x000000ffff537224 */ /* 0x000fe400078e008c */
[----:B------:R-:W-:Y:S05]  /*f510*/  CALL.REL.NOINC `($__internal_47_$__cuda_sm70_shflsync_up) ;  /* 0x00000b0000007944 */ /* 0x000fea0003c00000 */
[----:B-1----:R-:W-:Y:S01]  /*f520*/  MOV R156, R84 ;  /* 0x00000054009c7202 */ /* 0x002fe20000000f00 */
[----:B------:R-:W-:Y:S01]  /*f530*/  HFMA2.MMA R84, -RZ, RZ, 0, 1.1920928955078125e-07 ;  /* 0x00000002ff547435 */ /* 0x000fe200000001ff */
[----:B------:R-:W-:Y:S02]  /*f540*/  MOV R83, R85 ;  /* 0x0000005500537202 */ /* 0x000fe40000000f00 */
[----:B------:R-:W-:-:S03]  /*f550*/  MOV R82, 0xf570 ;  /* 0x0000f57000527802 */ /* 0x000fc60000000f00 */
[----:B0-----:R-:W-:Y:S05]  /*f560*/  CALL.REL.NOINC `($__internal_47_$__cuda_sm70_shflsync_up) ;  /* 0x00000ab000007944 */ /* 0x001fea0003c00000 */
[----:B0-----:R-:W-:Y:S02]  /*f570*/  ISETP.GE.AND P0, PT, R94, 0x2, PT ;  /* 0x000000025e00780c */ /* 0x001fe40003f06270 */
[----:B------:R-:W-:-:S11]  /*f580*/  MOV R82, 0xf5e0 ;  /* 0x0000f5e000527802 */ /* 0x000fd60000000f00 */
[----:B-1----:R-:W-:Y:S02]  /*f590*/  @P0 FFMA.FTZ R85, R140, R84, R85 ;  /* 0x000000548c550223 */ /* 0x002fe40000010055 */
[----:B------:R-:W-:Y:S02]  /*f5a0*/  @P0 FMUL.FTZ R140, R156, R140 ;  /* 0x0000008c9c8c0220 */ /* 0x000fe40000410000 */
[----:B------:R-:W-:-:S03]  /*f5b0*/  IMAD.MOV.U32 R84, RZ, RZ, 0x4 ;  /* 0x00000004ff547424 */ /* 0x000fc600078e00ff */
[----:B------:R-:W-:Y:S02]  /*f5c0*/  MOV R83, R140 ;  /* 0x0000008c00537202 */ /* 0x000fe40000000f00 */
[----:B------:R-:W-:Y:S05]  /*f5d0*/  CALL.REL.NOINC `($__internal_47_$__cuda_sm70_shflsync_up) ;  /* 0x00000a4000007944 */ /* 0x000fea0003c00000 */
[----:B-1----:R-:W-:Y:S01]  /*f5e0*/  MOV R156, R84 ;  /* 0x00000054009c7202 */ /* 0x002fe20000000f00 */
[----:B------:R-:W-:Y:S01]  /*f5f0*/  IMAD.MOV.U32 R84, RZ, RZ, 0x4 ;  /* 0x00000004ff547424 */ /* 0x000fe200078e00ff */
[----:B------:R-:W-:Y:S02]  /*f600*/  MOV R83, R85 ;  /* 0x0000005500537202 */ /* 0x000fe40000000f00 */
[----:B------:R-:W-:Y:S02]  /*f610*/  MOV R82, 0xf630 ;  /* 0x0000f63000527802 */ /* 0x000fe40000000f00 */
[----:B0-----:R-:W-:Y:S05]  /*f620*/  CALL.REL.NOINC `($__internal_47_$__cuda_sm70_shflsync_up) ;  /* 0x000009f000007944 */ /* 0x001fea0003c00000 */
[----:B0-----:R-:W-:Y:S02]  /*f630*/  ISETP.GE.AND P0, PT, R94, 0x4, PT ;  /* 0x000000045e00780c */ /* 0x001fe40003f06270 */
[----:B------:R-:W-:-:S11]  /*f640*/  MOV R82, 0xf6a0 ;  /* 0x0000f6a000527802 */ /* 0x000fd60000000f00 */
[----:B-1----:R-:W-:Y:S01]  /*f650*/  @P0 FFMA.FTZ R85, R140, R84, R85 ;  /* 0x000000548c550223 */ /* 0x002fe20000010055 */
[----:B------:R-:W-:Y:S01]  /*f660*/  HFMA2.MMA R84, -RZ, RZ, 0, 4.76837158203125e-07 ;  /* 0x00000008ff547435 */ /* 0x000fe200000001ff */
[----:B------:R-:W-:-:S05]  /*f670*/  @P0 FMUL.FTZ R140, R156, R140 ;  /* 0x0000008c9c8c0220 */ /* 0x000fca0000410000 */
[----:B------:R-:W-:Y:S02]  /*f680*/  MOV R83, R140 ;  /* 0x0000008c00537202 */ /* 0x000fe40000000f00 */
[----:B------:R-:W-:Y:S05]  /*f690*/  CALL.REL.NOINC `($__internal_47_$__cuda_sm70_shflsync_up) ;  /* 0x0000098000007944 */ /* 0x000fea0003c00000 */
[----:B-1----:R-:W-:Y:S01]  /*f6a0*/  MOV R156, R84 ;  /* 0x00000054009c7202 */ /* 0x002fe20000000f00 */
[----:B------:R-:W-:Y:S01]  /*f6b0*/  HFMA2.MMA R84, -RZ, RZ, 0, 4.76837158203125e-07 ;  /* 0x00000008ff547435 */ /* 0x000fe200000001ff */
[----:B------:R-:W-:Y:S01]  /*f6c0*/  IMAD.MOV.U32 R83, RZ, RZ, R85 ;  /* 0x000000ffff537224 */ /* 0x000fe200078e0055 */
[----:B------:R-:W-:-:S04]  /*f6d0*/  MOV R82, 0xf6f0 ;  /* 0x0000f6f000527802 */ /* 0x000fc80000000f00 */
[----:B0-----:R-:W-:Y:S05]  /*f6e0*/  CALL.REL.NOINC `($__internal_47_$__cuda_sm70_shflsync_up) ;  /* 0x0000093000007944 */ /* 0x001fea0003c00000 */
[----:B0-----:R-:W-:Y:S02]  /*f6f0*/  ISETP.GE.AND P0, PT, R94, 0x8, PT ;  /* 0x000000085e00780c */ /* 0x001fe40003f06270 */
[----:B------:R-:W-:-:S11]  /*f700*/  MOV R82, 0xf760 ;  /* 0x0000f76000527802 */ /* 0x000fd60000000f00 */
[----:B-1----:R-:W-:Y:S01]  /*f710*/  @P0 FFMA.FTZ R85, R140, R84, R85 ;  /* 0x000000548c550223 */ /* 0x002fe20000010055 */
[----:B------:R-:W-:Y:S01]  /*f720*/  HFMA2.MMA R84, -RZ, RZ, 0, 9.5367431640625e-07 ;  /* 0x00000010ff547435 */ /* 0x000fe200000001ff */
[----:B------:R-:W-:-:S05]  /*f730*/  @P0 FMUL.FTZ R140, R156, R140 ;  /* 0x0000008c9c8c0220 */ /* 0x000fca0000410000 */
[----:B------:R-:W-:Y:S02]  /*f740*/  MOV R83, R140 ;  /* 0x0000008c00537202 */ /* 0x000fe40000000f00 */
[----:B------:R-:W-:Y:S05]  /*f750*/  CALL.REL.NOINC `($__internal_47_$__cuda_sm70_shflsync_up) ;  /* 0x000008c000007944 */ /* 0x000fea0003c00000 */
[----:B-1----:R-:W-:Y:S01]  /*f760*/  IMAD.MOV.U32 R156, RZ, RZ, R84 ;  /* 0x000000ffff9c7224 */ /* 0x002fe200078e0054 */
[----:B------:R-:W-:Y:S01]  /*f770*/  HFMA2.MMA R84, -RZ, RZ, 0, 9.5367431640625e-07 ;  /* 0x00000010ff547435 */ /* 0x000fe200000001ff */
[----:B------:R-:W-:Y:S02]  /*f780*/  MOV R83, R85 ;  /* 0x0000005500537202 */ /* 0x000fe40000000f00 */
[----:B------:R-:W-:-:S03]  /*f790*/  MOV R82, 0xf7b0 ;  /* 0x0000f7b000527802 */ /* 0x000fc60000000f00 */
[----:B0-----:R-:W-:Y:S05]  /*f7a0*/  CALL.REL.NOINC `($__internal_47_$__cuda_sm70_shflsync_up) ;  /* 0x0000087000007944 */ /* 0x001fea0003c00000 */
[----:B-1----:R-:W-:Y:S01]  /*f7b0*/  MOV R82, R84 ;  /* 0x0000005400527202 */ /* 0x002fe20000000f00 */
[----:B0-----:R-:W-:Y:S05]  /*f7c0*/  BRA `(.L_x_1242) ;  /* 0xffffa50000007947 */ /* 0x001fea000383ffff */
.L_x_1190:
[----:B-1----:R-:W-:Y:S01]  /*f7d0*/  HFMA2.MMA R84, -RZ, RZ, 0, 5.9604644775390625e-08 ;  /* 0x00000001ff547435 */ /* 0x002fe200000001ff */
[----:B------:R-:W-:Y:S01]  /*f7e0*/  IMAD.MOV.U32 R83, RZ, RZ, R140 ;  /* 0x000000ffff537224 */ /* 0x000fe200078e008c */
[----:B------:R-:W-:-:S04]  /*f7f0*/  MOV R82, 0xf810 ;  /* 0x0000f81000527802 */ /* 0x000fc80000000f00 */
[----:B0----5:R-:W-:Y:S05]  /*f800*/  CALL.REL.NOINC `($__internal_47_$__cuda_sm70_shflsync_up) ;  /* 0x0000081000007944 */ /* 0x021fea0003c00000 */
[----:B-1----:R-:W-:Y:S01]  /*f810*/  MOV R140, R84 ;  /* 0x00000054008c7202 */ /* 0x002fe20000000f00 */
[----:B------:R-:W-:Y:S01]  /*f820*/  IMAD.MOV.U32 R84, RZ, RZ, 0x1 ;  /* 0x00000001ff547424 */ /* 0x000fe200078e00ff */
[----:B------:R-:W-:Y:S02]  /*f830*/  MOV R83, R85 ;  /* 0x0000005500537202 */ /* 0x000fe40000000f00 */
[----:B------:R-:W-:-:S02]  /*f840*/  MOV R82, 0xf860 ;  /* 0x0000f86000527802 */ /* 0x000fc40000000f00 */
[----:B0-----:R-:W-:Y:S05]  /*f850*/  CALL.REL.NOINC `($__internal_47_$__cuda_sm70_shflsync_up) ;  /* 0x000007c000007944 */ /* 0x001fea0003c00000 */
[----:B-1----:R-:W-:Y:S01]  /*f860*/  MOV R85, R84 ;  /* 0x0000005400557202 */ /* 0x002fe20000000f00 */
[----:B------:R-:W-:Y:S01]  /*f870*/  HFMA2.MMA R84, -RZ, RZ, 0, 0 ;  /* 0x00000000ff547435 */ /* 0x000fe200000001ff */
[----:B------:R-:W-:-:S02]  /*f880*/  MOV R82, R80 ;  /* 0x0000005000527202 */ /* 0x000fc40000000f00 */
[----:B------:R-:W-:-:S03]  /*f890*/  MOV R83, 0xf8b0 ;  /* 0x0000f8b000537802 */ /* 0x000fc60000000f00 */
[----:B0-----:R-:W-:Y:S05]  /*f8a0*/  CALL.REL.NOINC `($__internal_46_$__cuda_sm70_shflsync_idx_p) ;  /* 0x000006d000007944 */ /* 0x001fea0003c00000 */
[----:B-1----:R-:W-:Y:S01]  /*f8b0*/  MOV R80, R84 ;  /* 0x0000005400507202 */ /* 0x002fe20000000f00 */
[----:B------:R-:W-:Y:S01]  /*f8c0*/  HFMA2.MMA R84, -RZ, RZ, 0, 0 ;  /* 0x00000000ff547435 */ /* 0x000fe200000001ff */
[----:B------:R-:W-:Y:S01]  /*f8d0*/  IMAD.MOV.U32 R82, RZ, RZ, R81 ;  /* 0x000000ffff527224 */ /* 0x000fe200078e0051 */
[----:B------:R-:W-:-:S04]  /*f8e0*/  MOV R83, 0xf900 ;  /* 0x0000f90000537802 */ /* 0x000fc80000000f00 */
[----:B0-----:R-:W-:Y:S05]  /*f8f0*/  CALL.REL.NOINC `($__internal_46_$__cuda_sm70_shflsync_idx_p) ;  /* 0x0000068000007944 */ /* 0x001fea0003c00000 */
[----:B-1----:R-:W-:Y:S01]  /*f900*/  MOV R81, R84 ;  /* 0x0000005400517202 */ /* 0x002fe20000000f00 */
[----:B0-----:R-:W-:Y:S05]  /*f910*/  BRA `(.L_x_1243) ;  /* 0xffffa4d000007947 */ /* 0x001fea000383ffff */
.L_x_1193:
[----:B------:R-:W-:Y:S01]  /*f920*/  HFMA2.MMA R84, -RZ, RZ, 0, 5.9604644775390625e-08 ;  /* 0x00000001ff547435 */ /* 0x000fe200000001ff */
[----:B------:R-:W-:Y:S01]  /*f930*/  IMAD.MOV.U32 R83, RZ, RZ, R85 ;  /* 0x000000ffff537224 */ /* 0x000fe200078e0055 */
[----:B------:R-:W-:-:S04]  /*f940*/  MOV R82, 0xf960 ;  /* 0x0000f96000527802 */ /* 0x000fc80000000f00 */
[----:B------:R-:W-:Y:S05]  /*f950*/  CALL.REL.NOINC `($__internal_45_$__cuda_sm70_shflsync_down) ;  /* 0x0000059000007944 */ /* 0x000fea0003c00000 */
[----:B-1----:R-:W-:Y:S01]  /*f960*/  MOV R87, R84 ;  /* 0x0000005400577202 */ /* 0x002fe20000000f00 */
[----:B0-----:R-:W-:Y:S05]  /*f970*/  BRA `(.L_x_1244) ;  /* 0xffffaa9000007947 */ /* 0x001fea000383ffff */
.L_x_1194:
[----:B------:R-:W-:Y:S01]  /*f980*/  MOV R83, R86 ;  /* 0x0000005600537202 */ /* 0x000fe20000000f00 */
[----:B------:R-:W-:Y:S01]  /*f990*/  IMAD.MOV.U32 R84, RZ, RZ, 0x1 ;  /* 0x00000001ff547424 */ /* 0x000fe200078e00ff */
[----:B------:R-:W-:Y:S02]  /*f9a0*/  MOV R82, 0xf9c0 ;  /* 0x0000f9c000527802 */ /* 0x000fe40000000f00 */
[----:B01----:R-:W-:Y:S05]  /*f9b0*/  CALL.REL.NOINC `($__internal_45_$__cuda_sm70_shflsync_down) ;  /* 0x0000053000007944 */ /* 0x003fea0003c00000 */
[C---:B------:R-:W-:Y:S02]  /*f9c0*/  FMUL.FTZ R87, R85.reuse, R87 ;  /* 0x0000005755577220 */ /* 0x040fe40000410000 */
[----:B-1----:R-:W-:Y:S01]  /*f9d0*/  FFMA.FTZ R82, R85, R84, R86 ;  /* 0x0000005455527223 */ /* 0x002fe20000010056 */
[----:B------:R-:W-:-:S02]  /*f9e0*/  HFMA2.MMA R84, -RZ, RZ, 0, 1.1920928955078125e-07 ;  /* 0x00000002ff547435 */ /* 0x000fc400000001ff */
[----:B------:R-:W-:Y:S02]  /*f9f0*/  FSEL R85, R85, R87, !P4 ;  /* 0x0000005755557208 */ /* 0x000fe40006000000 */
[----:B------:R-:W-:Y:S02]  /*fa00*/  FSEL R86, R86, R82, !P4 ;  /* 0x0000005256567208 */ /* 0x000fe40006000000 */
[----:B------:R-:W-:Y:S02]  /*fa10*/  MOV R83, R85 ;  /* 0x0000005500537202 */ /* 0x000fe40000000f00 */
[----:B------:R-:W-:Y:S02]  /*fa20*/  MOV R82, 0xfa40 ;  /* 0x0000fa4000527802 */ /* 0x000fe40000000f00 */
[----:B0-----:R-:W-:Y:S05]  /*fa30*/  CALL.REL.NOINC `($__internal_45_$__cuda_sm70_shflsync_down) ;  /* 0x000004b000007944 */ /* 0x001fea0003c00000 */
[----:B-1----:R-:W-:Y:S01]  /*fa40*/  MOV R87, R84 ;  /* 0x0000005400577202 */ /* 0x002fe20000000f00 */
[----:B------:R-:W-:Y:S01]  /*fa50*/  HFMA2.MMA R84, -RZ, RZ, 0, 1.1920928955078125e-07 ;  /* 0x00000002ff547435 */ /* 0x000fe200000001ff */
[----:B------:R-:W-:Y:S01]  /*fa60*/  IMAD.MOV.U32 R83, RZ, RZ, R86 ;  /* 0x000000ffff537224 */ /* 0x000fe200078e0056 */
[----:B------:R-:W-:-:S04]  /*fa70*/  MOV R82, 0xfa90 ;  /* 0x0000fa9000527802 */ /* 0x000fc80000000f00 */
[----:B0-----:R-:W-:Y:S05]  /*fa80*/  CALL.REL.NOINC `($__internal_45_$__cuda_sm70_shflsync_down) ;  /* 0x0000046000007944 */ /* 0x001fea0003c00000 */
[----:B-1----:R-:W-:Y:S01]  /*fa90*/  @!P3 FFMA.FTZ R86, R85, R84, R86 ;  /* 0x000000545556b223 */ /* 0x002fe20000010056 */
[----:B------:R-:W-:Y:S01]  /*faa0*/  MOV R84, 0x4 ;  /* 0x0000000400547802 */ /* 0x000fe20000000f00 */
[----:B------:R-:W-:Y:S01]  /*fab0*/  @!P3 FMUL.FTZ R85, R87, R85 ;  /* 0x000000555755b220 */ /* 0x000fe20000410000 */
[----:B------:R-:W-:-:S04]  /*fac0*/  MOV R82, 0xfaf0 ;  /* 0x0000faf000527802 */ /* 0x000fc80000000f00 */
[----:B------:R-:W-:Y:S02]  /*fad0*/  MOV R83, R85 ;  /* 0x0000005500537202 */ /* 0x000fe40000000f00 */
[----:B0-----:R-:W-:Y:S05]  /*fae0*/  CALL.REL.NOINC `($__internal_45_$__cuda_sm70_shflsync_down) ;  /* 0x0000040000007944 */ /* 0x001fea0003c00000 */
[----:B-1----:R-:W-:Y:S01]  /*faf0*/  IMAD.MOV.U32 R87, RZ, RZ, R84 ;  /* 0x000000ffff577224 */ /* 0x002fe200078e0054 */
[----:B------:R-:W-:Y:S01]  /*fb00*/  HFMA2.MMA R84, -RZ, RZ, 0, 2.384185791015625e-07 ;  /* 0x00000004ff547435 */ /* 0x000fe200000001ff */
[----:B------:R-:W-:Y:S02]  /*fb10*/  MOV R83, R86 ;  /* 0x0000005600537202 */ /* 0x000fe40000000f00 */
[----:B------:R-:W-:-:S03]  /*fb20*/  MOV R82, 0xfb40 ;  /* 0x0000fb4000527802 */ /* 0x000fc60000000f00 */
[----:B0-----:R-:W-:Y:S05]  /*fb30*/  CALL.REL.NOINC `($__internal_45_$__cuda_sm70_shflsync_down) ;  /* 0x000003b000007944 */ /* 0x001fea0003c00000 */
[----:B-1----:R-:W-:Y:S01]  /*fb40*/  @!P2 FFMA.FTZ R86, R85, R84, R86 ;  /* 0x000000545556a223 */ /* 0x002fe20000010056 */
[----:B------:R-:W-:Y:S01]  /*fb50*/  HFMA2.MMA R84, -RZ, RZ, 0, 4.76837158203125e-07 ;  /* 0x00000008ff547435 */ /* 0x000fe200000001ff */
[----:B------:R-:W-:Y:S01]  /*fb60*/  @!P2 FMUL.FTZ R85, R87, R85 ;  /* 0x000000555755a220 */ /* 0x000fe20000410000 */
[----:B------:R-:W-:Y:S02]  /*fb70*/  MOV R82, 0xfbc0 ;  /* 0x0000fbc000527802 */ /* 0x000fe40000000f00 */
[----:B------:R-:W-:Y:S01]  /*fb80*/  MOV R87, R86 ;  /* 0x0000005600577202 */ /* 0x000fe20000000f00 */
[----:B------:R-:W-:-:S05]  /*fb90*/  IMAD.MOV.U32 R86, RZ, RZ, R85 ;  /* 0x000000ffff567224 */ /* 0x000fca00078e0055 */
[----:B------:R-:W-:Y:S02]  /*fba0*/  MOV R83, R86 ;  /* 0x0000005600537202 */ /* 0x000fe40000000f00 */
[----:B0-----:R-:W-:Y:S05]  /*fbb0*/  CALL.REL.NOINC `($__internal_45_$__cuda_sm70_shflsync_down) ;  /* 0x0000033000007944 */ /* 0x001fea0003c00000 */
[----:B-1----:R-:W-:Y:S01]  /*fbc0*/  MOV R85, R84 ;  /* 0x0000005400557202 */ /* 0x002fe20000000f00 */
[----:B------:R-:W-:Y:S01]  /*fbd0*/  HFMA2.MMA R84, -RZ, RZ, 0, 4.76837158203125e-07 ;  /* 0x00000008ff547435 */ /* 0x000fe200000001ff */
[----:B------:R-:W-:Y:S01]  /*fbe0*/  IMAD.MOV.U32 R83, RZ, RZ, R87 ;  /* 0x000000ffff537224 */ /* 0x000fe200078e0057 */
[----:B------:R-:W-:-:S04]  /*fbf0*/  MOV R82, 0xfc10 ;  /* 0x0000fc1000527802 */ /* 0x000fc80000000f00 */
[----:B0-----:R-:W-:Y:S05]  /*fc00*/  CALL.REL.NOINC `($__internal_45_$__cuda_sm70_shflsync_down) ;  /* 0x000002e000007944 */ /* 0x001fea0003c00000 */
[----:B-1----:R-:W-:Y:S01]  /*fc10*/  @!P1 FFMA.FTZ R87, R86, R84, R87 ;  /* 0x0000005456579223 */ /* 0x002fe20000010057 */
[----:B------:R-:W-:Y:S01]  /*fc20*/  HFMA2.MMA R84, -RZ, RZ, 0, 9.5367431640625e-07 ;  /* 0x00000010ff547435 */ /* 0x000fe200000001ff */
[----:B------:R-:W-:Y:S01]  /*fc30*/  @!P1 FMUL.FTZ R86, R85, R86 ;  /* 0x0000005655569220 */ /* 0x000fe20000410000 */
[----:B------:R-:W-:Y:S02]  /*fc40*/  MOV R82, 0xfc80 ;  /* 0x0000fc8000527802 */ /* 0x000fe40000000f00 */
[----:B------:R-:W-:Y:S01]  /*fc50*/  MOV R85, R87 ;  /* 0x0000005700557202 */ /* 0x000fe20000000f00 */
[----:B------:R-:W-:Y:S02]  /*fc60*/  IMAD.MOV.U32 R83, RZ, RZ, R86 ;  /* 0x000000ffff537224 */ /* 0x000fe400078e0056 */
[----:B0-----:R-:W-:Y:S05]  /*fc70*/  CALL.REL.NOINC `($__internal_45_$__cuda_sm70_shflsync_down) ;  /* 0x0000027000007944 */ /* 0x001fea0003c00000 */
[----:B-1----:R-:W-:Y:S01]  /*fc80*/  MOV R87, R84 ;  /* 0x0000005400577202 */ /* 0x002fe20000000f00 */
[----:B------:R-:W-:Y:S01]  /*fc90*/  HFMA2.MMA R84, -RZ, RZ, 0, 9.5367431640625e-07 ;  /* 0x00000010ff547435 */ /* 0x000fe200000001ff */
[----:B------:R-:W-:-:S02]  /*fca0*/  MOV R83, R85 ;  /* 0x0000005500537202 */ /* 0x000fc40000000f00 */
[----:B------:R-:W-:-:S03]  /*fcb0*/  MOV R82, 0xfcd0 ;  /* 0x0000fcd000527802 */ /* 0x000fc60000000f00 */
[----:B0-----:R-:W-:Y:S05]  /*fcc0*/  CALL.REL.NOINC `($__internal_45_$__cuda_sm70_shflsync_down) ;  /* 0x0000022000007944 */ /* 0x001fea0003c00000 */
[----:B-1----:R-:W-:Y:S01]  /*fcd0*/  @!P0 FFMA.FTZ R85, R86, R84, R85 ;  /* 0x0000005456558223 */ /* 0x002fe20000010055 */
[----:B------:R-:W-:Y:S01]  /*fce0*/  MOV R83, 0xfd30 ;  /* 0x0000fd3000537802 */ /* 0x000fe20000000f00 */
[----:B------:R-:W-:Y:S02]  /*fcf0*/  @!P0 FMUL.FTZ R86, R87, R86 ;  /* 0x0000005657568220 */ /* 0x000fe40000410000 */
[----:B------:R-:W-:-:S03]  /*fd00*/  IMAD.MOV.U32 R84, RZ, RZ, RZ ;  /* 0x000000ffff547224 */ /* 0x000fc600078e00ff */
[----:B------:R-:W-:Y:S02]  /*fd10*/  MOV R82, R86 ;  /* 0x0000005600527202 */ /* 0x000fe40000000f00 */
[----:B0-----:R-:W-:Y:S05]  /*fd20*/  CALL.REL.NOINC `($__internal_46_$__cuda_sm70_shflsync_idx_p) ;  /* 0x0000025000007944 */ /* 0x001fea0003c00000 */
[----:B-1----:R-:W-:Y:S01]  /*fd30*/  MOV R87, R84 ;  /* 0x0000005400577202 */ /* 0x002fe20000000f00 */
[----:B------:R-:W-:Y:S01]  /*fd40*/  IMAD.MOV.U32 R84, RZ, RZ, RZ ;  /* 0x000000ffff547224 */ /* 0x000fe200078e00ff */
[----:B------:R-:W-:Y:S02]  /*fd50*/  MOV R82, R85 ;  /* 0x0000005500527202 */ /* 0x000fe40000000f00 */
[----:B------:R-:W-:Y:S02]  /*fd60*/  MOV R83, 0xfd80 ;  /* 0x0000fd8000537802 */ /* 0x000fe40000000f00 */
[----:B0-----:R-:W-:Y:S05]  /*fd70*/  CALL.REL.NOINC `($__internal_46_$__cuda_sm70_shflsync_idx_p) ;  /* 0x0000020000007944 */ /* 0x001fea0003c00000 */
[----:B-1----:R-:W-:Y:S01]  /*fd80*/  MOV R156, R84 ;  /* 0x00000054009c7202 */ /* 0x002fe20000000f00 */
[----:B------:R-:W-:Y:S01]  /*fd90*/  HFMA2.MMA R84, -RZ, RZ, 0, 5.9604644775390625e-08 ;  /* 0x00000001ff547435 */ /* 0x000fe200000001ff */
[----:B------:R-:W-:Y:S02]  /*fda0*/  MOV R83, R86 ;  /* 0x0000005600537202 */ /* 0x000fe40000000f00 */
[----:B------:R-:W-:-:S03]  /*fdb0*/  MOV R82, 0xfdd0 ;  /* 0x0000fdd000527802 */ /* 0x000fc60000000f00 */
[----:B0-----:R-:W-:Y:S05]  /*fdc0*/  CALL.REL.NOINC `($__internal_45_$__cuda_sm70_shflsync_down) ;  /* 0x0000012000007944 */ /* 0x001fea0003c00000 */
[----:B-1----:R-:W-:Y:S01]  /*fdd0*/  IMAD.MOV.U32 R159, RZ, RZ, R84 ;  /* 0x000000ffff9f7224 */ /* 0x002fe200078e0054 */
[----:B------:R-:W-:Y:S01]  /*fde0*/  HFMA2.MMA R84, -RZ, RZ, 0, 5.9604644775390625e-08 ;  /* 0x00000001ff547435 */ /* 0x000fe200000001ff */
[----:B------:R-:W-:-:S02]  /*fdf0*/  MOV R83, R85 ;  /* 0x0000005500537202 */ /* 0x000fc40000000f00 */
[----:B------:R-:W-:-:S03]  /*fe00*/  MOV R82, 0xfe20 ;  /* 0x0000fe2000527802 */ /* 0x000fc60000000f00 */
[----:B0-----:R-:W-:Y:S05]  /*fe10*/  CALL.REL.NOINC `($__internal_45_$__cuda_sm70_shflsync_down) ;  /* 0x000000d000007944 */ /* 0x001fea0003c00000 */
[----:B-1----:R-:W-:Y:S01]  /*fe20*/  MOV R86, R84 ;  /* 0x0000005400567202 */ /* 0x002fe20000000f00 */
[----:B------:R-:W-:Y:S01]  /*fe30*/  HFMA2.MMA R84, -RZ, RZ, 0, 0 ;  /* 0x00000000ff547435 */ /* 0x000fe200000001ff */
[----:B------:R-:W-:Y:S01]  /*fe40*/  IMAD.MOV.U32 R85, RZ, RZ, R159 ;  /* 0x000000ffff557224 */ /* 0x000fe200078e009f */
[----:B------:R-:W-:Y:S02]  /*fe50*/  MOV R82, R80 ;  /* 0x0000005000527202 */ /* 0x000fe40000000f00 */
[----:B------:R-:W-:Y:S02]  /*fe60*/  MOV R83, 0xfe80 ;  /* 0x0000fe8000537802 */ /* 0x000fe40000000f00 */
        /* <DEDUP_REMOVED lines=8> */
        .weak           $__internal_45_$__cuda_sm70_shflsync_down
        .type           $__internal_45_$__cuda_sm70_shflsync_down,@function
        .size           $__internal_45_$__cuda_sm70_shflsync_down,($__internal_46_$__cuda_sm70_shflsync_idx_p - $__internal_45_$__cuda_sm70_shflsync_down)
$__internal_45_$__cuda_sm70_shflsync_down:
[----:B------:R-:W-:Y:S01]  /*fef0*/  MOV R94, 0xffffffff ;  /* 0xffffffff005e7802 */ /* 0x000fe20000000f00 */
[----:B------:R-:W-:-:S03]  /*ff00*/  IMAD.MOV.U32 R74, RZ, RZ, 0x1f ;  /* 0x0000001fff4a7424 */ /* 0x000fc600078e00ff */
[----:B------:R-:W-:Y:S04]  /*ff10*/  WARPSYNC R94 ;  /* 0x0000005e00007348 */ /* 0x000fe80003800000 */
[----:B------:R0:W1:Y:S04]  /*ff20*/  SHFL.DOWN PT, R84, R83, R84, R74 ;  /* 0x0800005453547389 */ /* 0x00006800000e004a */
[----:B0-----:R-:W0:Y:S01]  /*ff30*/  S2R R94, SR_LANEID ;  /* 0x00000000005e7919 */ /* 0x001e220000000000 */
[----:B------:R-:W-:Y:S01]  /*ff40*/  HFMA2.MMA R83, -RZ, RZ, 0, 0 ;  /* 0x00000000ff537435 */ /* 0x000fe200000001ff */
[----:B------:R-:W-:-:S04]  /*ff50*/  SHF.L.U32 R74, R95, 0x4, RZ ;  /* 0x000000045f4a7819 */ /* 0x000fc800000006ff */
[----:B------:R-:W-:Y:S01]  /*ff60*/  LOP3.LUT R74, R74, 0xfffffe00, RZ, 0xc0, !PT ;  /* 0xfffffe004a4a7812 */ /* 0x000fe200078ec0ff */
[----:B------:R-:W-:Y:S06]  /*ff70*/  RET.REL.NODEC R82 `(_Z25selective_scan_bwd_kernelI32Selective_Scan_bwd_kernel_traitsILi128ELi16ELb0ELb1ELb1ELb1ELb1EN3c104HalfEfEEv12SSMParamsBwd) ;  /* 0xffff008052007950 */ /* 0x000fec0003c3ffff */
        .weak           $__internal_46_$__cuda_sm70_shflsync_idx_p
        .type           $__internal_46_$__cuda_sm70_shflsync_idx_p,@function
        .size           $__internal_46_$__cuda_sm70_shflsync_idx_p,($__internal_47_$__cuda_sm70_shflsync_up - $__internal_46_$__cuda_sm70_shflsync_idx_p)
$__internal_46_$__cuda_sm70_shflsync_idx_p:
[----:B------:R-:W-:Y:S01]  /*ff80*/  MOV R94, 0xffffffff ;  /* 0xffffffff005e7802 */ /* 0x000fe20000000f00 */
[----:B------:R-:W-:-:S03]  /*ff90*/  IMAD.MOV.U32 R74, RZ, RZ, 0x1f ;  /* 0x0000001fff4a7424 */ /* 0x000fc600078e00ff */
[----:B------:R-:W-:Y:S04]  /*ffa0*/  WARPSYNC R94 ;  /* 0x0000005e00007348 */ /* 0x000fe80003800000 */
[----:B------:R0:W1:Y:S04]  /*ffb0*/  SHFL.IDX PT, R84, R82, R84, R74 ;  /* 0x0000005452547389 */ /* 0x00006800000e004a */
[----:B0-----:R-:W0:Y:S01]  /*ffc0*/  S2R R94, SR_LANEID ;  /* 0x00000000005e7919 */ /* 0x001e220000000000 */
[----:B------:R-:W-:Y:S01]  /*ffd0*/  MOV R82, R83 ;  /* 0x0000005300527202 */ /* 0x000fe20000000f00 */
[----:B------:R-:W-:Y:S01]  /*ffe0*/  HFMA2.MMA R83, -RZ, RZ, 0, 0 ;  /* 0x00000000ff537435 */ /* 0x000fe200000001ff */
[----:B------:R-:W-:-:S04]  /*fff0*/  SHF.L.U32 R74, R95, 0x4, RZ ;  /* 0x000000045f4a7819 */ /* 0x000fc800000006ff */
[----:B------:R-:W-:Y:S01]  /*10000*/  LOP3.LUT R74, R74, 0xfffffe00, RZ, 0xc0, !PT ;  /* 0xfffffe004a4a7812 */ /* 0x000fe200078ec0ff */
[----:B------:R-:W-:Y:S06]  /*10010*/  RET.REL.NODEC R82 `(_Z25selective_scan_bwd_kernelI32Selective_Scan_bwd_kernel_traitsILi128ELi16ELb0ELb1ELb1ELb1ELb1EN3c104HalfEfEEv12SSMParamsBwd) ;  /* 0xfffeffe052007950 */ /* 0x000fec0003c3ffff */
        .weak           $__internal_47_$__cuda_sm70_shflsync_up
        .type           $__internal_47_$__cuda_sm70_shflsync_up,@function
        .size           $__internal_47_$__cuda_sm70_shflsync_up,(.L_x_8859 - $__internal_47_$__cuda_sm70_shflsync_up)
$__internal_47_$__cuda_sm70_shflsync_up:
[----:B------:R-:W-:Y:S01]  /*10020*/  IMAD.MOV.U32 R94, RZ, RZ, -0x1 ;  /* 0xffffffffff5e7424 */ /* 0x000fe200078e00ff */
[----:B------:R-:W-:-:S03]  /*10030*/  MOV R74, RZ ;  /* 0x000000ff004a7202 */ /* 0x000fc60000000f00 */
[----:B------:R-:W-:Y:S04]  /*10040*/  WARPSYNC R94 ;  /* 0x0000005e00007348 */ /* 0x000fe80003800000 */
[----:B------:R0:W1:Y:S04]  /*10050*/  SHFL.UP PT, R84, R83, R84, R74 ;  /* 0x0400005453547389 */ /* 0x00006800000e004a */
[----:B0-----:R-:W0:Y:S01]  /*10060*/  S2R R94, SR_LANEID ;  /* 0x00000000005e7919 */ /* 0x001e220000000000 */
[----:B------:R-:W-:Y:S01]  /*10070*/  HFMA2.MMA R83, -RZ, RZ, 0, 0 ;  /* 0x00000000ff537435 */ /* 0x000fe200000001ff */
[----:B------:R-:W-:-:S04]  /*10080*/  SHF.L.U32 R74, R95, 0x4, RZ ;  /* 0x000000045f4a7819 */ /* 0x000fc800000006ff */
[----:B------:R-:W-:Y:S01]  /*10090*/  LOP3.LUT R74, R74, 0xfffffe00, RZ, 0xc0, !PT ;  /* 0xfffffe004a4a7812 */ /* 0x000fe200078ec0ff */
[----:B------:R-:W-:Y:S06]  /*100a0*/  RET.REL.NODEC R82 `(_Z25selective_scan_bwd_kernelI32Selective_Scan_bwd_kernel_traitsILi128ELi16ELb0ELb1ELb1ELb1ELb1EN3c104HalfEfEEv12SSMParamsBwd) ;  /* 0xfffeff5052007950 */ /* 0x000fec0003c3ffff */
.L_x_1246:
        /* <DEDUP_REMOVED lines=13> */
.L_x_8859:


//--------------------- .text._Z25selective_scan_bwd_kernelI32Selective_Scan_bwd_kernel_traitsILi128ELi16ELb1ELb0ELb0ELb0ELb0EN3c104HalfEfEEv12SSMParamsBwd --------------------------
	.section	.text._Z25selective_scan_bwd_kernelI32Selective_Scan_bwd_kernel_traitsILi128ELi16ELb1ELb0ELb0ELb0ELb0EN3c104HalfEfEEv12SSMParamsBwd,"ax",@progbits
	.sectioninfo	@"SHI_REGISTERS=166"
	.align	128
        .global         _Z25selective_scan_bwd_kernelI32Selective_Scan_bwd_kernel_traitsILi128ELi16ELb1ELb0ELb0ELb0ELb0EN3c104HalfEfEEv12SSMParamsBwd
        .type           _Z25selective_scan_bwd_kernelI32Selective_Scan_bwd_kernel_traitsILi128ELi16ELb1ELb0ELb0ELb0ELb0EN3c104HalfEfEEv12SSMParamsBwd,@function
        .size           _Z25selective_scan_bwd_kernelI32Selective_Scan_bwd_kernel_traitsILi128ELi16ELb1ELb0ELb0ELb0ELb0EN3c104HalfEfEEv12SSMParamsBwd,(.L_x_8862 - _Z25selective_scan_bwd_kernelI32Selective_Scan_bwd_kernel_traitsILi128ELi16ELb1ELb0ELb0ELb0ELb0EN3c104HalfEfEEv12SSMParamsBwd)
        .other          _Z25selective_scan_bwd_kernelI32Selective_Scan_bwd_kernel_traitsILi128ELi16ELb1ELb0ELb0ELb0ELb0EN3c104HalfEfEEv12SSMParamsBwd,@"STO_CUDA_ENTRY STV_DEFAULT"
_Z25selective_scan_bwd_kernelI32Selective_Scan_bwd_kernel_traitsILi128ELi16ELb1ELb0ELb0ELb0ELb0EN3c104HalfEfEEv12SSMParamsBwd:
.text._Z25selective_scan_bwd_kernelI32Selective_Scan_bwd_kernel_traitsILi128ELi16ELb1ELb0ELb0ELb0ELb0EN3c104HalfEfEEv12SSMParamsBwd:
[----:B------:R-:W-:Y:S02]  /*0000*/  MOV R1, c[0x0][0x28] ;  /* 0x00000a0000017a02 */ /* 0x000fe40000000f00 */
[----:B------:R-:W0:Y:S01]  /*0010*/  S2R R37, SR_CTAID.Y ;  /* 0x0000000000257919 */ /* 0x000e220000002600 */
[----:B------:R-:W-:Y:S01]  /*0020*/  ISETP.NE.U32.AND P1, PT, RZ, c[0x0][0x238], PT ;  /* 0x00008e00ff007a0c */ /* 0x000fe20003f25070 */
[----:B------:R-:W-:Y:S01]  /*0030*/  ULDC.64 UR6, c[0x0][0x118] ;  /* 0x0000460000067ab9 */ /* 0x000fe20000000a00 */
[----:B------:R-:W-:Y:S02]  /*0040*/  ISETP.NE.U32.AND P2, PT, RZ, c[0x0][0x250], PT ;  /* 0x00009400ff007a0c */ /* 0x000fe40003f45070 */
[----:B------:R-:W-:Y:S02]  /*0050*/  ISETP.NE.AND.EX P1, PT, RZ, c[0x0][0x23c], PT, P1 ;  /* 0x00008f00ff007a0c */ /* 0x000fe40003f25310 */
[----:B------:R-:W-:Y:S02]  /*0060*/  ISETP.NE.AND.EX P2, PT, RZ, c[0x0][0x254], PT, P2 ;  /* 0x00009500ff007a0c */ /* 0x000fe40003f45320 */
[----:B0-----:R-:W-:-:S09]  /*0070*/  SHF.R.S32.HI R36, RZ, 0x1f, R37 ;  /* 0x0000001fff247819 */ /* 0x001fd20000011425 */
[C---:B------:R-:W-:Y:S02]  /*0080*/  @P1 LEA R4, P0, R37.reuse, c[0x0][0x238], 0x2 ;  /* 0x00008e0025041a11 */ /* 0x040fe400078010ff */
[C---:B------:R-:W-:Y:S02]  /*0090*/  @P2 LEA R6, P3, R37.reuse, c[0x0][0x250], 0x2 ;  /* 0x0000940025062a11 */ /* 0x040fe400078610ff */
[C-C-:B------:R-:W-:Y:S02]  /*00a0*/  @P1 LEA.HI.X R5, R37.reuse, c[0x0][0x23c], R36.reuse, 0x2, P0 ;  /* 0x00008f0025051a11 */ /* 0x140fe400000f1424 */
[----:B------:R-:W-:-:S03]  /*00b0*/  @P2 LEA.HI.X R7, R37, c[0x0][0x254], R36, 0x2, P3 ;  /* 0x0000950025072a11 */ /* 0x000fc600018f1424 */
[----:B------:R0:W2:Y:S04]  /*00c0*/  @P1 LDG.E R0, [R4.64] ;  /* 0x0000000604001981 */ /* 0x0000a8000c1e1900 */
[----:B------:R1:W3:Y:S01]  /*00d0*/  @P2 LDG.E R8, [R6.64] ;  /* 0x0000000606082981 */ /* 0x0002e2000c1e1900 */
[----:B------:R-:W-:Y:S01]  /*00e0*/  MOV R12, c[0x0][0x174] ;  /* 0x00005d00000c7a02 */ /* 0x000fe20000000f00 */
[C---:B------:R-:W-:Y:S01]  /*00f0*/  IMAD R10, R36.reuse, c[0x0][0x1d8], RZ ;  /* 0x00007600240a7a24 */ /* 0x040fe200078e02ff */
[----:B------:R-:W-:Y:S01]  /*0100*/  UMOV UR4, URZ ;  /* 0x0000003f00047c82 */ /* 0x000fe20008000000 */
[----:B------:R-:W4:Y:S01]  /*0110*/  S2R R34, SR_CTAID.X ;  /* 0x0000000000227919 */ /* 0x000f220000002500 */
[----:B------:R-:W-:Y:S01]  /*0120*/  IMAD R14, R36, c[0x0][0x280], RZ ;  /* 0x0000a000240e7a24 */ /* 0x000fe200078e02ff */
[----:B------:R-:W-:Y:S01]  /*0130*/  ISETP.GE.AND P5, PT, R12, 0x1, PT ;  /* 0x000000010c00780c */ /* 0x000fe20003fa6270 */
[----:B------:R-:W-:Y:S01]  /*0140*/  UMOV UR5, URZ ;  /* 0x0000003f00057c82 */ /* 0x000fe20008000000 */
[----:B------:R-:W-:Y:S01]  /*0150*/  CS2R R132, SRZ ;  /* 0x0000000000847805 */ /* 0x000fe2000001ff00 */
[----:B------:R-:W-:Y:S01]  /*0160*/  IMAD R14, R37, c[0x0][0x284], R14 ;  /* 0x0000a100250e7a24 */ /* 0x000fe200078e020e */
[----:B------:R-:W-:Y:S01]  /*0170*/  CS2R R130, SRZ ;  /* 0x0000000000827805 */ /* 0x000fe2000001ff00 */
[----:B------:R-:W-:Y:S01]  /*0180*/  HFMA2.MMA R30, -RZ, RZ, 0, 0 ;  /* 0x00000000ff1e7435 */ /* 0x000fe200000001ff */
[----:B------:R-:W-:-:S02]  /*0190*/  MOV R35, RZ ;  /* 0x000000ff00237202 */ /* 0x000fc40000000f00 */
[----:B----4-:R-:W-:Y:S01]  /*01a0*/  SHF.R.S32.HI R32, RZ, 0x1f, R34 ;  /* 0x0000001fff207819 */ /* 0x010fe20000011422 */
[----:B------:R-:W-:-:S04]  /*01b0*/  IMAD.WIDE.U32 R2, R34, c[0x0][0x1d0], RZ ;  /* 0x0000740022027a25 */ /* 0x000fc800078e00ff */
[C---:B------:R-:W-:Y:S02]  /*01c0*/  IMAD R9, R32.reuse, c[0x0][0x1d0], RZ ;  /* 0x0000740020097a24 */ /* 0x040fe400078e02ff */
[----:B------:R-:W-:Y:S02]  /*01d0*/  IMAD R11, R32, c[0x0][0x1e0], RZ ;  /* 0x00007800200b7a24 */ /* 0x000fe400078e02ff */
[----:B------:R-:W-:Y:S02]  /*01e0*/  IMAD R9, R34, c[0x0][0x1d4], R9 ;  /* 0x0000750022097a24 */ /* 0x000fe400078e0209 */
[----:B------:R-:W-:Y:S02]  /*01f0*/  IMAD R15, R32, c[0x0][0x278], RZ ;  /* 0x00009e00200f7a24 */ /* 0x000fe400078e02ff */
[----:B0-----:R-:W-:Y:S01]  /*0200*/  IMAD.WIDE.U32 R4, R34, c[0x0][0x1e0], RZ ;  /* 0x0000780022047a25 */ /* 0x001fe200078e00ff */
[----:B------:R-:W-:Y:S02]  /*0210*/  IADD3 R3, R3, R9, RZ ;  /* 0x0000000903037210 */ /* 0x000fe40007ffe0ff */
[----:B------:R-:W-:Y:S01]  /*0220*/  LEA R9, R12, 0xfffff800, 0xb ;  /* 0xfffff8000c097811 */ /* 0x000fe200078e58ff */
[----:B------:R-:W-:-:S02]  /*0230*/  IMAD R13, R34, c[0x0][0x1e4], R11 ;  /* 0x00007900220d7a24 */ /* 0x000fc400078e020b */
[----:B------:R-:W-:Y:S01]  /*0240*/  IMAD.WIDE.U32 R2, R37, c[0x0][0x1d8], R2 ;  /* 0x0000760025027a25 */ /* 0x000fe200078e0002 */
[----:B------:R-:W-:Y:S02]  /*0250*/  SHF.R.S32.HI R11, RZ, 0x1f, R9 ;  /* 0x0000001fff0b7819 */ /* 0x000fe40000011409 */
[----:B------:R-:W-:Y:S01]  /*0260*/  IADD3 R5, R5, R13, RZ ;  /* 0x0000000d05057210 */ /* 0x000fe20007ffe0ff */
[----:B-1----:R-:W-:-:S04]  /*0270*/  IMAD.WIDE.U32 R6, R34, c[0x0][0x278], RZ ;  /* 0x00009e0022067a25 */ /* 0x002fc800078e00ff */
[----:B------:R-:W-:Y:S02]  /*0280*/  IMAD R15, R34, c[0x0][0x27c], R15 ;  /* 0x00009f00220f7a24 */ /* 0x000fe400078e020f */
[----:B------:R-:W-:Y:S01]  /*0290*/  IMAD R13, R37, c[0x0][0x1dc], R10 ;  /* 0x00007700250d7a24 */ /* 0x000fe200078e020a */
[----:B------:R-:W-:Y:S01]  /*02a0*/  IADD3 R10, P0, R9, R2, RZ ;  /* 0x00000002090a7210 */ /* 0x000fe20007f1e0ff */
[----:B------:R-:W-:Y:S01]  /*02b0*/  IMAD R12, R36, c[0x0][0x1e8], RZ ;  /* 0x00007a00240c7a24 */ /* 0x000fe200078e02ff */
[----:B------:R-:W-:Y:S02]  /*02c0*/  IADD3 R7, R7, R15, RZ ;  /* 0x0000000f07077210 */ /* 0x000fe40007ffe0ff */
[----:B------:R-:W-:Y:S01]  /*02d0*/  IADD3.X R13, R11, R3, R13, P0, !PT ;  /* 0x000000030b0d7210 */ /* 0x000fe200007fe40d */
[----:B------:R-:W-:Y:S01]  /*02e0*/  IMAD.WIDE.U32 R2, R37, c[0x0][0x1e8], R4 ;  /* 0x00007a0025027a25 */ /* 0x000fe200078e0004 */
[----:B------:R-:W-:-:S03]  /*02f0*/  ISETP.NE.U32.AND P0, PT, RZ, c[0x0][0x260], PT ;  /* 0x00009800ff007a0c */ /* 0x000fc60003f05070 */
[----:B------:R-:W-:Y:S01]  /*0300*/  IMAD.WIDE.U32 R4, R37, c[0x0][0x280], R6 ;  /* 0x0000a00025047a25 */ /* 0x000fe200078e0006 */
[----:B------:R-:W-:Y:S02]  /*0310*/  IADD3 R7, P6, R9, R2, RZ ;  /* 0x0000000209077210 */ /* 0x000fe40007fde0ff */
[----:B------:R-:W-:Y:S01]  /*0320*/  ISETP.NE.AND.EX P0, PT, RZ, c[0x0][0x264], PT, P0 ;  /* 0x00009900ff007a0c */ /* 0x000fe20003f05300 */
[----:B------:R-:W-:Y:S01]  /*0330*/  IMAD R12, R37, c[0x0][0x1ec], R12 ;  /* 0x00007b00250c7a24 */ /* 0x000fe200078e020c */
[----:B------:R-:W-:Y:S02]  /*0340*/  IADD3 R4, P3, R9, R4, RZ ;  /* 0x0000000409047210 */ /* 0x000fe40007f7e0ff */
[C---:B------:R-:W-:Y:S02]  /*0350*/  LEA R9, P4, R10.reuse, c[0x0][0x240], 0x1 ;  /* 0x000090000a097a11 */ /* 0x040fe400078808ff */
[----:B------:R-:W-:Y:S02]  /*0360*/  IADD3.X R5, R11, R5, R14, P3, !PT ;  /* 0x000000050b057210 */ /* 0x000fe40001ffe40e */
[----:B------:R-:W-:-:S02]  /*0370*/  LEA.HI.X R10, R10, c[0x0][0x244], R13, 0x1, P4 ;  /* 0x000091000a0a7a11 */ /* 0x000fc400020f0c0d */
[----:B------:R-:W-:Y:S02]  /*0380*/  ISETP.NE.U32.AND P3, PT, RZ, c[0x0][0x328], PT ;  /* 0x0000ca00ff007a0c */ /* 0x000fe40003f65070 */
[----:B------:R-:W-:Y:S02]  /*0390*/  ISETP.NE.U32.AND P4, PT, RZ, c[0x0][0x348], PT ;  /* 0x0000d200ff007a0c */ /* 0x000fe40003f85070 */
[----:B------:R-:W-:Y:S02]  /*03a0*/  IADD3.X R2, R11, R3, R12, P6, !PT ;  /* 0x000000030b027210 */ /* 0x000fe400037fe40c */
[----:B------:R-:W-:Y:S02]  /*03b0*/  LEA R6, P6, R7, c[0x0][0x248], 0x1 ;  /* 0x0000920007067a11 */ /* 0x000fe400078c08ff */
[----:B------:R-:W-:Y:S02]  /*03c0*/  ISETP.NE.AND.EX P3, PT, RZ, c[0x0][0x32c], PT, P3 ;  /* 0x0000cb00ff007a0c */ /* 0x000fe40003f65330 */
[----:B------:R-:W-:-:S02]  /*03d0*/  ISETP.NE.AND.EX P4, PT, RZ, c[0x0][0x34c], PT, P4 ;  /* 0x0000d300ff007a0c */ /* 0x000fc40003f85340 */
[----:B------:R-:W-:Y:S01]  /*03e0*/  LEA.HI.X R7, R7, c[0x0][0x24c], R2, 0x1, P6 ;  /* 0x0000930007077a11 */ /* 0x000fe200030f0c02 */
[----:B------:R-:W-:Y:S01]  /*03f0*/  @P0 IMAD R2, R34, c[0x0][0x164], R37 ;  /* 0x0000590022020a24 */ /* 0x000fe200078e0225 */
[----:B------:R-:W-:Y:S02]  /*0400*/  @P0 MOV R135, 0x8 ;  /* 0x0000000800870802 */ /* 0x000fe40000000f00 */
[----:B------:R-:W-:Y:S01]  /*0410*/  LEA R3, P6, R4, c[0x0][0x308], 0x1 ;  /* 0x0000c20004037a11 */ /* 0x000fe200078c08ff */
[----:B------:R-:W-:-:S03]  /*0420*/  @P0 IMAD R2, R2, c[0x0][0x174], RZ ;  /* 0x00005d0002020a24 */ /* 0x000fc600078e02ff */
[----:B------:R-:W-:Y:S01]  /*0430*/  LEA.HI.X R4, R4, c[0x0][0x30c], R5, 0x1, P6 ;  /* 0x0000c30004047a11 */ /* 0x000fe200030f0c05 */
[----:B------:R-:W-:-:S04]  /*0440*/  @P0 IMAD R2, R2, c[0x0][0x16c], RZ ;  /* 0x00005b0002020a24 */ /* 0x000fc800078e02ff */
[----:B------:R-:W-:Y:S02]  /*0450*/  @P0 IMAD.WIDE R134, R2, R135, c[0x0][0x260] ;  /* 0x0000980002860625 */ /* 0x000fe400078e0287 */
[----:B------:R-:W-:Y:S01]  /*0460*/  @!P0 CS2R R134, SRZ ;  /* 0x0000000000868805 */ /* 0x000fe2000001ff00 */
[----:B--2---:R0:W1:Y:S01]  /*0470*/  @P1 R2UR UR4, R0 ;  /* 0x00000000000413c2 */ /* 0x00406200000e0000 */
[----:B------:R-:W-:-:S04]  /*0480*/  @P3 LEA R132, P1, R37, c[0x0][0x328], 0x2 ;  /* 0x0000ca0025843a11 */ /* 0x000fc800078210ff */
[----:B------:R-:W-:-:S03]  /*0490*/  @P3 LEA.HI.X R133, R37, c[0x0][0x32c], R36, 0x2, P1 ;  /* 0x0000cb0025853a11 */ /* 0x000fc600008f1424 */
[----:B---3--:R0:W2:Y:S01]  /*04a0*/  @P2 R2UR UR5, R8 ;  /* 0x00000000080523c2 */ /* 0x0080a200000e0000 */
[----:B------:R-:W-:-:S04]  /*04b0*/  @P4 LEA R130, P2, R37, c[0x0][0x348], 0x2 ;  /* 0x0000d20025824a11 */ /* 0x000fc800078410ff */
[----:B------:R-:W-:Y:S01]  /*04c0*/  @P4 LEA.HI.X R131, R37, c[0x0][0x34c], R36, 0x2, P2 ;  /* 0x0000d30025834a11 */ /* 0x000fe200010f1424 */
[----:B------:R-:W-:Y:S05]  /*04d0*/  @!P5 BRA `(.L_x_1247) ;  /* 0x000036b00000d947 */ /* 0x000fea0003800000 */
[----:B------:R-:W3:Y:S01]  /*04e0*/  S2R R33, SR_TID.X ;  /* 0x0000000000217919 */ /* 0x000ee20000002100 */
[----:B------:R4:W0:Y:S01]  /*04f0*/  R2UR UR12, R9 ;  /* 0x00000000090c73c2 */ /* 0x00082200000e0000 */
[----:B------:R-:W-:Y:S02]  /*0500*/  MOV R29, c[0x0][0x174] ;  /* 0x00005d00001d7a02 */ /* 0x000fe40000000f00 */
[----:B------:R-:W2:Y:S01]  /*0510*/  S2R R31, SR_LANEID ;  /* 0x00000000001f7919 */ /* 0x000ea20000000000 */
[----:B------:R-:W-:Y:S02]  /*0520*/  MOV R35, RZ ;  /* 0x000000ff00237202 */ /* 0x000fe40000000f00 */
[----:B------:R-:W-:Y:S02]  /*0530*/  MOV R30, RZ ;  /* 0x000000ff001e7202 */ /* 0x000fe40000000f00 */
[----:B------:R4:W1:Y:S08]  /*0540*/  R2UR UR13, R10 ;  /* 0x000000000a0d73c2 */ /* 0x00087000000e0000 */
[----:B------:R4:W0:Y:S02]  /*0550*/  R2UR UR10, R6 ;  /* 0x00000000060a73c2 */ /* 0x00082400000e0000 */
[----:B0--3--:R-:W-:-:S06]  /*0560*/  SHF.R.S32.HI R0, RZ, 0x1f, R33 ;  /* 0x0000001fff007819 */ /* 0x009fcc0000011421 */
[----:B------:R4:W0:Y:S01]  /*0570*/  R2UR UR11, R7 ;  /* 0x00000000070b73c2 */ /* 0x00082200000e0000 */
[----:B------:R-:W-:Y:S02]  /*0580*/  SHF.L.U32 R28, R33, 0x1, RZ ;  /* 0x00000001211c7819 */ /* 0x000fe400000006ff */
[----:B------:R-:W-:Y:S02]  /*0590*/  LEA.HI R0, R0, R33, RZ, 0x5 ;  /* 0x0000002100007211 */ /* 0x000fe400078f28ff */
[----:B------:R-:W-:Y:S02]  /*05a0*/  LOP3.LUT R28, R28, 0xffffffc0, RZ, 0xc0, !PT ;  /* 0xffffffc01c1c7812 */ /* 0x000fe400078ec0ff */
[----:B------:R-:W-:Y:S01]  /*05b0*/  SHF.R.S32.HI R27, RZ, 0x5, R0 ;  /* 0x00000005ff1b7819 */ /* 0x000fe20000011400 */
[----:B------:R4:W3:Y:S08]  /*05c0*/  R2UR UR8, R3 ;  /* 0x00000000030873c2 */ /* 0x0008f000000e0000 */
[----:B-12---:R4:W0:Y:S02]  /*05d0*/  R2UR UR9, R4 ;  /* 0x00000000040973c2 */ /* 0x00682400000e0000 */
.L_x_1265:
[----:B------:R-:W-:Y:S01]  /*05e0*/  BAR.SYNC.DEFER_BLOCKING 0x0 ;  /* 0x0000000000007b1d */ /* 0x000fe20000010000 */
[----:B------:R-:W-:-:S02]  /*05f0*/  MOV R2, UR12 ;  /* 0x0000000c00027c02 */ /* 0x000fc40008000f00 */
[----:B----4-:R-:W-:Y:S02]  /*0600*/  MOV R3, UR13 ;  /* 0x0000000d00037c02 */ /* 0x010fe40008000f00 */
[----:B------:R-:W-:-:S05]  /*0610*/  LOP3.LUT R26, R28, 0x1f, R33, 0xf8, !PT ;  /* 0x0000001f1c1a7812 */ /* 0x000fca00078ef821 */
[----:B------:R-:W-:-:S05]  /*0620*/  IMAD.WIDE R2, R26, 0x10, R2 ;  /* 0x000000101a027825 */ /* 0x000fca00078e0202 */
[----:B------:R-:W2:Y:S04]  /*0630*/  LDG.E.128 R8, [R2.64] ;  /* 0x0000000602087981 */ /* 0x000ea8000c1e1d00 */
[----:B------:R-:W4:Y:S01]  /*0640*/  LDG.E.128 R12, [R2.64+0x200] ;  /* 0x00020006020c7981 */ /* 0x000f22000c1e1d00 */
[-C--:B------:R-:W-:Y:S02]  /*0650*/  IADD3 R24, R28, R31.reuse, RZ ;  /* 0x0000001f1c187210 */ /* 0x080fe40007ffe0ff */
[----:B------:R-:W-:Y:S02]  /*0660*/  MOV R4, UR10 ;  /* 0x0000000a00047c02 */ /* 0x000fe40008000f00 */
[----:B------:R-:W-:Y:S02]  /*0670*/  IADD3 R0, R24, R31, RZ ;  /* 0x0000001f18007210 */ /* 0x000fe40007ffe0ff */
[----:B0-----:R-:W-:-:S05]  /*0680*/  MOV R5, UR11 ;  /* 0x0000000b00057c02 */ /* 0x001fca0008000f00 */
[----:B------:R-:W-:Y:S01]  /*0690*/  IMAD.WIDE R4, R26, 0x10, R4 ;  /* 0x000000101a047825 */ /* 0x000fe200078e0204 */
[----:B--2---:R-:W-:Y:S04]  /*06a0*/  STS.128 [R24.X16], R8 ;  /* 0x0000000818007388 */ /* 0x004fe8000000cc00 */
[----:B----4-:R0:W-:Y:S01]  /*06b0*/  STS.128 [R24.X16+0x200], R12 ;  /* 0x0002000c18007388 */ /* 0x0101e2000000cc00 */
[----:B------:R-:W-:-:S06]  /*06c0*/  NOP ;  /* 0x0000000000007918 */ /* 0x000fcc0000000000 */
[----:B------:R-:W1:Y:S04]  /*06d0*/  LDS.128 R40, [R0.X16] ;  /* 0x0000000000287984 */ /* 0x000e68000000cc00 */
[----:B------:R-:W-:Y:S04]  /*06e0*/  LDS.128 R44, [R0.X16+0x10] ;  /* 0x00001000002c7984 */ /* 0x000fe8000000cc00 */
[----:B------:R-:W-:Y:S06]  /*06f0*/  BAR.SYNC.DEFER_BLOCKING 0x0 ;  /* 0x0000000000007b1d */ /* 0x000fec0000010000 */
[----:B------:R-:W2:Y:S04]  /*0700*/  LDG.E.128 R16, [R4.64] ;  /* 0x0000000604107981 */ /* 0x000ea8000c1e1d00 */
[----:B------:R-:W4:Y:S01]  /*0710*/  LDG.E.128 R20, [R4.64+0x200] ;  /* 0x0002000604147981 */ /* 0x000f22000c1e1d00 */
[----:B---3--:R-:W-:-:S02]  /*0720*/  MOV R2, UR8 ;  /* 0x0000000800027c02 */ /* 0x008fc40008000f00 */
[----:B------:R-:W-:-:S05]  /*0730*/  MOV R3, UR9 ;  /* 0x0000000900037c02 */ /* 0x000fca0008000f00 */
[----:B------:R-:W-:Y:S01]  /*0740*/  IMAD.WIDE R2, R26, 0x10, R2 ;  /* 0x000000101a027825 */ /* 0x000fe200078e0202 */
[----:B--2---:R1:W-:Y:S04]  /*0750*/  STS.128 [R24.X16], R16 ;  /* 0x0000001018007388 */ /* 0x0043e8000000cc00 */
[----:B----4-:R2:W-:Y:S01]  /*0760*/  STS.128 [R24.X16+0x200], R20 ;  /* 0x0002001418007388 */ /* 0x0105e2000000cc00 */
[----:B------:R-:W-:-:S06]  /*0770*/  NOP ;  /* 0x0000000000007918 */ /* 0x000fcc0000000000 */
[----:B------:R-:W-:Y:S04]  /*0780*/  LDS.128 R48, [R0.X16] ;  /* 0x0000000000307984 */ /* 0x000fe8000000cc00 */
[----:B------:R-:W-:Y:S04]  /*0790*/  LDS.128 R52, [R0.X16+0x10] ;  /* 0x0000100000347984 */ /* 0x000fe8000000cc00 */
[----:B------:R-:W-:Y:S06]  /*07a0*/  BAR.SYNC.DEFER_BLOCKING 0x0 ;  /* 0x0000000000007b1d */ /* 0x000fec0000010000 */
[----:B0-----:R0:W3:Y:S04]  /*07b0*/  LDG.E.128 R12, [R2.64] ;  /* 0x00000006020c7981 */ /* 0x0010e8000c1e1d00 */
[----:B------:R0:W4:Y:S01]  /*07c0*/  LDG.E.128 R56, [R2.64+0x200] ;  /* 0x0002000602387981 */ /* 0x000122000c1e1d00 */
[--C-:B-1----:R-:W-:Y:S01]  /*07d0*/  HADD2.F32 R16, -RZ, R40.reuse.H0_H0 ;  /* 0x20000028ff107230 */ /* 0x102fe20000004100 */
[----:B------:R-:W-:Y:S01]  /*07e0*/  HFMA2.MMA R25, -RZ, RZ, 0, 0 ;  /* 0x00000000ff197435 */ /* 0x000fe200000001ff */
[----:B------:R-:W-:Y:S01]  /*07f0*/  HADD2.F32 R18, -RZ, R40.H1_H1 ;  /* 0x30000028ff127230 */ /* 0x000fe20000004100 */
[----:B--2---:R-:W-:Y:S01]  /*0800*/  CS2R R22, SRZ ;  /* 0x0000000000167805 */ /* 0x004fe2000001ff00 */
[----:B------:R-:W-:Y:S01]  /*0810*/  CS2R R20, SRZ ;  /* 0x0000000000147805 */ /* 0x000fe2000001ff00 */
[----:B0-----:R-:W-:Y:S01]  /*0820*/  HADD2.F32 R2, -RZ, R41.H0_H0 ;  /* 0x20000029ff027230 */ /* 0x001fe20000004100 */
[----:B---3--:R0:W-:Y:S04]  /*0830*/  STS.128 [R24.X16], R12 ;  /* 0x0000000c18007388 */ /* 0x0081e8000000cc00 */
[----:B----4-:R-:W-:Y:S01]  /*0840*/  STS.128 [R24.X16+0x200], R56 ;  /* 0x0002003818007388 */ /* 0x010fe2000000cc00 */
[----:B------:R-:W-:-:S06]  /*0850*/  NOP ;  /* 0x0000000000007918 */ /* 0x000fcc0000000000 */
[----:B------:R-:W1:Y:S04]  /*0860*/  LDS.128 R8, [R0.X16] ;  /* 0x0000000000087984 */ /* 0x000e68000000cc00 */
[----:B------:R2:W3:Y:S01]  /*0870*/  LDS.128 R4, [R0.X16+0x10] ;  /* 0x0000100000047984 */ /* 0x0004e2000000cc00 */
[----:B0-----:R-:W-:Y:S01]  /*0880*/  CS2R R14, SRZ ;  /* 0x00000000000e7805 */ /* 0x001fe2000001ff00 */
[----:B------:R-:W-:Y:S01]  /*0890*/  CS2R R12, SRZ ;  /* 0x00000000000c7805 */ /* 0x000fe2000001ff00 */
[----:B--2---:R-:W-:Y:S02]  /*08a0*/  HADD2.F32 R0, -RZ, R42.H0_H0 ;  /* 0x2000002aff007230 */ /* 0x004fe40000004100 */
[--C-:B-1----:R-:W-:Y:S02]  /*08b0*/  HADD2.F32 R77, -RZ, R8.reuse.H0_H0 ;  /* 0x20000008ff4d7230 */ /* 0x102fe40000004100 */
[----:B------:R-:W-:-:S02]  /*08c0*/  HADD2.F32 R76, -RZ, R8.H1_H1 ;  /* 0x30000008ff4c7230 */ /* 0x000fc40000004100 */
[----:B------:R-:W-:Y:S01]  /*08d0*/  HADD2.F32 R75, -RZ, R9.H0_H0 ;  /* 0x20000009ff4b7230 */ /* 0x000fe20000004100 */
[C---:B------:R-:W-:Y:S01]  /*08e0*/  FFMA.FTZ R17, R77.reuse, R16, R30 ;  /* 0x000000104d117223 */ /* 0x040fe2000001001e */
[----:B------:R-:W-:Y:S01]  /*08f0*/  HADD2.F32 R8, -RZ, R41.H1_H1 ;  /* 0x30000029ff087230 */ /* 0x000fe20000004100 */
[----:B------:R-:W-:Y:S01]  /*0900*/  FMUL.FTZ R39, R77, UR4 ;  /* 0x000000044d277c20 */ /* 0x000fe20008410000 */
[----:B------:R-:W-:Y:S01]  /*0910*/  HADD2.F32 R74, -RZ, R9.H1_H1 ;  /* 0x30000009ff4a7230 */ /* 0x000fe20000004100 */
[----:B------:R-:W-:Y:S01]  /*0920*/  FFMA.FTZ R18, R76, R18, R17 ;  /* 0x000000124c127223 */ /* 0x000fe20000010011 */
[--C-:B------:R-:W-:Y:S01]  /*0930*/  HADD2.F32 R73, -RZ, R10.reuse.H0_H0 ;  /* 0x2000000aff497230 */ /* 0x100fe20000004100 */
[----:B------:R-:W-:Y:S01]  /*0940*/  CS2R R16, SRZ ;  /* 0x0000000000107805 */ /* 0x000fe2000001ff00 */
[----:B------:R-:W-:Y:S01]  /*0950*/  HADD2.F32 R72, -RZ, R10.H1_H1 ;  /* 0x3000000aff487230 */ /* 0x000fe20000004100 */
[----:B------:R-:W-:Y:S01]  /*0960*/  FFMA.FTZ R3, R75, R2, R18 ;  /* 0x000000024b037223 */ /* 0x000fe20000010012 */
[----:B------:R-:W-:Y:S01]  /*0970*/  HADD2.F32 R2, -RZ, R42.H1_H1 ;  /* 0x3000002aff027230 */ /* 0x000fe20000004100 */
[----:B------:R-:W-:Y:S01]  /*0980*/  CS2R R18, SRZ ;  /* 0x0000000000127805 */ /* 0x000fe2000001ff00 */
[--C-:B------:R-:W-:Y:S01]  /*0990*/  HADD2.F32 R71, -RZ, R11.reuse.H0_H0 ;  /* 0x2000000bff477230 */ /* 0x100fe20000004100 */
[----:B------:R-:W-:Y:S01]  /*09a0*/  FFMA.FTZ R8, R74, R8, R3 ;  /* 0x000000084a087223 */ /* 0x000fe20000010003 */
[----:B------:R-:W-:Y:S01]  /*09b0*/  HADD2.F32 R70, -RZ, R11.H1_H1 ;  /* 0x3000000bff467230 */ /* 0x000fe20000004100 */
[----:B------:R-:W-:Y:S01]  /*09c0*/  CS2R R10, SRZ ;  /* 0x00000000000a7805 */ /* 0x000fe2000001ff00 */
[--C-:B---3--:R-:W-:Y:S01]  /*09d0*/  HADD2.F32 R69, -RZ, R4.reuse.H0_H0 ;  /* 0x20000004ff457230 */ /* 0x108fe20000004100 */
[----:B------:R-:W-:Y:S01]  /*09e0*/  FFMA.FTZ R3, R73, R0, R8 ;  /* 0x0000000049037223 */ /* 0x000fe20000010008 */
[--C-:B------:R-:W-:Y:S01]  /*09f0*/  HADD2.F32 R0, -RZ, R43.reuse.H0_H0 ;  /* 0x2000002bff007230 */ /* 0x100fe20000004100 */
[----:B------:R-:W-:Y:S01]  /*0a00*/  FMUL.FTZ R38, R76, UR4 ;  /* 0x000000044c267c20 */ /* 0x000fe20008410000 */
[----:B------:R-:W-:Y:S01]  /*0a10*/  HADD2.F32 R8, -RZ, R43.H1_H1 ;  /* 0x3000002bff087230 */ /* 0x000fe20000004100 */
[----:B------:R-:W-:Y:S01]  /*0a20*/  FFMA.FTZ R2, R72, R2, R3 ;  /* 0x0000000248027223 */ /* 0x000fe20000010003 */
[----:B------:R-:W-:Y:S01]  /*0a30*/  HADD2.F32 R68, -RZ, R4.H1_H1 ;  /* 0x30000004ff447230 */ /* 0x000fe20000004100 */
[----:B------:R-:W-:Y:S01]  /*0a40*/  FMUL.FTZ R57, R75, UR4 ;  /* 0x000000044b397c20 */ /* 0x000fe20008410000 */
[----:B------:R-:W-:Y:S01]  /*0a50*/  HADD2.F32 R67, -RZ, R5.H0_H0 ;  /* 0x20000005ff437230 */ /* 0x000fe20000004100 */
[----:B------:R-:W-:Y:S01]  /*0a60*/  FFMA.FTZ R3, R71, R0, R2 ;  /* 0x0000000047037223 */ /* 0x000fe20000010002 */
[--C-:B------:R-:W-:Y:S01]  /*0a70*/  HADD2.F32 R0, -RZ, R44.reuse.H0_H0 ;  /* 0x2000002cff007230 */ /* 0x100fe20000004100 */
[----:B------:R-:W-:Y:S01]  /*0a80*/  FMUL.FTZ R56, R74, UR4 ;  /* 0x000000044a387c20 */ /* 0x000fe20008410000 */
[----:B------:R-:W-:Y:S01]  /*0a90*/  HADD2.F32 R2, -RZ, R44.H1_H1 ;  /* 0x3000002cff027230 */ /* 0x000fe20000004100 */
[----:B------:R-:W-:Y:S01]  /*0aa0*/  FFMA.FTZ R8, R70, R8, R3 ;  /* 0x0000000846087223 */ /* 0x000fe20000010003 */
[----:B------:R-:W-:Y:S01]  /*0ab0*/  HADD2.F32 R4, -RZ, R45.H1_H1 ;  /* 0x3000002dff047230 */ /* 0x000fe20000004100 */
[----:B------:R-:W-:Y:S01]  /*0ac0*/  FMUL.FTZ R59, R73, UR4 ;  /* 0x00000004493b7c20 */ /* 0x000fe20008410000 */
[----:B------:R-:W-:Y:S01]  /*0ad0*/  HADD2.F32 R66, -RZ, R5.H1_H1 ;  /* 0x30000005ff427230 */ /* 0x000fe20000004100 */
[----:B------:R-:W-:Y:S01]  /*0ae0*/  FFMA.FTZ R3, R69, R0, R8 ;  /* 0x0000000045037223 */ /* 0x000fe20000010008 */
[----:B------:R-:W-:Y:S01]  /*0af0*/  HADD2.F32 R0, -RZ, R45.H0_H0 ;  /* 0x2000002dff007230 */ /* 0x000fe20000004100 */
[----:B------:R-:W-:Y:S01]  /*0b00*/  MOV R8, RZ ;  /* 0x000000ff00087202 */ /* 0x000fe20000000f00 */
[--C-:B------:R-:W-:Y:S01]  /*0b10*/  HADD2.F32 R65, -RZ, R6.reuse.H0_H0 ;  /* 0x20000006ff417230 */ /* 0x100fe20000004100 */
[----:B------:R-:W-:Y:S01]  /*0b20*/  FFMA.FTZ R2, R68, R2, R3 ;  /* 0x0000000244027223 */ /* 0x000fe20000010003 */
[----:B------:R-:W-:Y:S01]  /*0b30*/  HADD2.F32 R64, -RZ, R6.H1_H1 ;  /* 0x30000006ff407230 */ /* 0x000fe20000004100 */
[----:B------:R-:W-:Y:S01]  /*0b40*/  FMUL.FTZ R58, R72, UR4 ;  /* 0x00000004483a7c20 */ /* 0x000fe20008410000 */
[--C-:B------:R-:W-:Y:S01]  /*0b50*/  HADD2.F32 R63, -RZ, R7.reuse.H0_H0 ;  /* 0x20000007ff3f7230 */ /* 0x100fe20000004100 */
[----:B------:R-:W-:Y:S01]  /*0b60*/  FFMA.FTZ R3, R67, R0, R2 ;  /* 0x0000000043037223 */ /* 0x000fe20000010002 */
[--C-:B------:R-:W-:Y:S01]  /*0b70*/  HADD2.F32 R0, -RZ, R46.reuse.H0_H0 ;  /* 0x2000002eff007230 */ /* 0x100fe20000004100 */
[----:B------:R-:W-:Y:S01]  /*0b80*/  FMUL.FTZ R61, R71, UR4 ;  /* 0x00000004473d7c20 */ /* 0x000fe20008410000 */
[----:B------:R-:W-:Y:S01]  /*0b90*/  HADD2.F32 R2, -RZ, R46.H1_H1 ;  /* 0x3000002eff027230 */ /* 0x000fe20000004100 */
[----:B------:R-:W-:Y:S01]  /*0ba0*/  FFMA.FTZ R4, R66, R4, R3 ;  /* 0x0000000442047223 */ /* 0x000fe20000010003 */
[----:B------:R-:W-:Y:S01]  /*0bb0*/  HADD2.F32 R62, -RZ, R7.H1_H1 ;  /* 0x30000007ff3e7230 */ /* 0x000fe20000004100 */
[----:B------:R-:W-:Y:S01]  /*0bc0*/  FMUL.FTZ R60, R70, UR4 ;  /* 0x00000004463c7c20 */ /* 0x000fe20008410000 */
[--C-:B------:R-:W-:Y:S01]  /*0bd0*/  HADD2.F32 R30, -RZ, R47.reuse.H1_H1 ;  /* 0x3000002fff1e7230 */ /* 0x100fe20000004100 */
[----:B------:R-:W-:Y:S01]  /*0be0*/  FFMA.FTZ R3, R65, R0, R4 ;  /* 0x0000000041037223 */ /* 0x000fe20000010004 */
[----:B------:R-:W-:Y:S01]  /*0bf0*/  MOV R4, c[0x0][0x16c] ;  /* 0x00005b0000047a02 */ /* 0x000fe20000000f00 */
[----:B------:R-:W-:Y:S01]  /*0c00*/  HADD2.F32 R0, -RZ, R47.H0_H0 ;  /* 0x2000002fff007230 */ /* 0x000fe20000004100 */
[----:B------:R-:W-:Y:S01]  /*0c10*/  FMUL.FTZ R9, R69, UR4 ;  /* 0x0000000445097c20 */ /* 0x000fe20008410000 */
[----:B------:R-:W-:Y:S01]  /*0c20*/  BAR.SYNC.DEFER_BLOCKING 0x0 ;  /* 0x0000000000007b1d */ /* 0x000fe20000010000 */
[----:B------:R-:W-:Y:S01]  /*0c30*/  ISETP.GE.AND P0, PT, R4, 0x1, PT ;  /* 0x000000010400780c */ /* 0x000fe20003f06270 */
[----:B------:R-:W-:-:S02]  /*0c40*/  FFMA.FTZ R2, R64, R2, R3 ;  /* 0x0000000240027223 */ /* 0x000fc40000010003 */
[----:B------:R-:W-:Y:S02]  /*0c50*/  FMUL.FTZ R6, R68, UR4 ;  /* 0x0000000444067c20 */ /* 0x000fe40008410000 */
[----:B------:R-:W-:Y:S02]  /*0c60*/  FFMA.FTZ R3, R63, R0, R2 ;  /* 0x000000003f037223 */ /* 0x000fe40000010002 */
[----:B------:R-:W-:Y:S02]  /*0c70*/  FMUL.FTZ R7, R67, UR4 ;  /* 0x0000000443077c20 */ /* 0x000fe40008410000 */
[----:B------:R-:W-:Y:S02]  /*0c80*/  FFMA.FTZ R30, R62, R30, R3 ;  /* 0x0000001e3e1e7223 */ /* 0x000fe40000010003 */
[----:B------:R-:W-:Y:S02]  /*0c90*/  FMUL.FTZ R4, R66, UR4 ;  /* 0x0000000442047c20 */ /* 0x000fe40008410000 */
[----:B------:R-:W-:-:S02]  /*0ca0*/  FMUL.FTZ R5, R65, UR4 ;  /* 0x0000000441057c20 */ /* 0x000fc40008410000 */
[----:B------:R-:W-:Y:S02]  /*0cb0*/  FMUL.FTZ R2, R64, UR4 ;  /* 0x0000000440027c20 */ /* 0x000fe40008410000 */
[----:B------:R-:W-:Y:S02]  /*0cc0*/  FMUL.FTZ R3, R63, UR4 ;  /* 0x000000043f037c20 */ /* 0x000fe40008410000 */
[----:B------:R-:W-:Y:S01]  /*0cd0*/  FMUL.FTZ R0, R62, UR4 ;  /* 0x000000043e007c20 */ /* 0x000fe20008410000 */
[----:B------:R-:W-:Y:S05]  /*0ce0*/  @!P0 BRA `(.L_x_1248) ;  /* 0x0000296000008947 */ /* 0x000fea0003800000 */
[--C-:B------:R-:W-:Y:S01]  /*0cf0*/  HADD2.F32 R95, -RZ, R48.reuse.H0_H0 ;  /* 0x20000030ff5f7230 */ /* 0x100fe20000004100 */
[----:B------:R-:W-:Y:S01]  /*0d00*/  MOV R96, RZ ;  /* 0x000000ff00607202 */ /* 0x000fe20000000f00 */
[----:B------:R-:W-:Y:S01]  /*0d10*/  HADD2.F32 R94, -RZ, R48.H1_H1 ;  /* 0x30000030ff5e7230 */ /* 0x000fe20000004100 */
[----:B------:R-:W-:Y:S01]  /*0d20*/  MOV R25, RZ ;  /* 0x000000ff00197202 */ /* 0x000fe20000000f00 */
[--C-:B------:R-:W-:Y:S01]  /*0d30*/  HADD2.F32 R81, -RZ, R52.reuse.H0_H0 ;  /* 0x20000034ff517230 */ /* 0x100fe20000004100 */
[----:B------:R-:W-:Y:S01]  /*0d40*/  CS2R R22, SRZ ;  /* 0x0000000000167805 */ /* 0x000fe2000001ff00 */
[----:B------:R-:W-:Y:S01]  /*0d50*/  HADD2.F32 R80, -RZ, R52.H1_H1 ;  /* 0x30000034ff507230 */ /* 0x000fe20000004100 */
[----:B------:R-:W-:Y:S01]  /*0d60*/  CS2R R20, SRZ ;  /* 0x0000000000147805 */ /* 0x000fe2000001ff00 */
[--C-:B------:R-:W-:Y:S01]  /*0d70*/  HADD2.F32 R79, -RZ, R53.reuse.H0_H0 ;  /* 0x20000035ff4f7230 */ /* 0x100fe20000004100 */
[----:B------:R-:W-:Y:S01]  /*0d80*/  CS2R R18, SRZ ;  /* 0x0000000000127805 */ /* 0x000fe2000001ff00 */
[----:B------:R-:W-:Y:S01]  /*0d90*/  HADD2.F32 R78, -RZ, R53.H1_H1 ;  /* 0x30000035ff4e7230 */ /* 0x000fe20000004100 */
[----:B------:R-:W-:Y:S01]  /*0da0*/  CS2R R16, SRZ ;  /* 0x0000000000107805 */ /* 0x000fe2000001ff00 */
[----:B------:R-:W-:Y:S01]  /*0db0*/  HADD2.F32 R48, -RZ, R54.H0_H0 ;  /* 0x20000036ff307230 */ /* 0x000fe20000004100 */
[----:B------:R-:W-:Y:S01]  /*0dc0*/  CS2R R14, SRZ ;  /* 0x00000000000e7805 */ /* 0x000fe2000001ff00 */
[--C-:B------:R-:W-:Y:S01]  /*0dd0*/  HADD2.F32 R93, -RZ, R49.reuse.H0_H0 ;  /* 0x20000031ff5d7230 */ /* 0x100fe20000004100 */
[----:B------:R-:W-:Y:S01]  /*0de0*/  CS2R R12, SRZ ;  /* 0x00000000000c7805 */ /* 0x000fe2000001ff00 */
[----:B------:R-:W-:Y:S01]  /*0df0*/  HADD2.F32 R92, -RZ, R49.H1_H1 ;  /* 0x30000031ff5c7230 */ /* 0x000fe20000004100 */
[----:B------:R-:W-:Y:S01]  /*0e00*/  CS2R R10, SRZ ;  /* 0x00000000000a7805 */ /* 0x000fe2000001ff00 */
[--C-:B------:R-:W-:Y:S01]  /*0e10*/  HADD2.F32 R85, -RZ, R50.reuse.H0_H0 ;  /* 0x20000032ff557230 */ /* 0x100fe20000004100 */
[----:B------:R-:W-:Y:S01]  /*0e20*/  MOV R8, RZ ;  /* 0x000000ff00087202 */ /* 0x000fe20000000f00 */
[----:B------:R-:W-:Y:S01]  /*0e30*/  HADD2.F32 R84, -RZ, R50.H1_H1 ;  /* 0x30000032ff547230 */ /* 0x000fe20000004100 */
[----:B------:R-:W-:Y:S01]  /*0e40*/  FADD.FTZ R95, R95, UR5 ;  /* 0x000000055f5f7e21 */ /* 0x000fe20008010000 */
[--C-:B------:R-:W-:Y:S01]  /*0e50*/  HADD2.F32 R83, -RZ, R51.reuse.H0_H0 ;  /* 0x20000033ff537230 */ /* 0x100fe20000004100 */
[----:B------:R-:W-:Y:S01]  /*0e60*/  FADD.FTZ R94, R94, UR5 ;  /* 0x000000055e5e7e21 */ /* 0x000fe20008010000 */
[----:B------:R-:W-:Y:S01]  /*0e70*/  HADD2.F32 R82, -RZ, R51.H1_H1 ;  /* 0x30000033ff527230 */ /* 0x000fe20000004100 */
[----:B------:R-:W-:Y:S01]  /*0e80*/  FADD.FTZ R93, R93, UR5 ;  /* 0x000000055d5d7e21 */ /* 0x000fe20008010000 */
[----:B------:R-:W-:Y:S01]  /*0e90*/  HADD2.F32 R54, -RZ, R54.H1_H1 ;  /* 0x30000036ff367230 */ /* 0x000fe20000004100 */
[----:B------:R-:W-:Y:S01]  /*0ea0*/  FADD.FTZ R92, R92, UR5 ;  /* 0x000000055c5c7e21 */ /* 0x000fe20008010000 */
[--C-:B------:R-:W-:Y:S01]  /*0eb0*/  HADD2.F32 R53, -RZ, R55.reuse.H0_H0 ;  /* 0x20000037ff357230 */ /* 0x100fe20000004100 */
[----:B------:R-:W-:Y:S01]  /*0ec0*/  FADD.FTZ R85, R85, UR5 ;  /* 0x0000000555557e21 */ /* 0x000fe20008010000 */
[----:B------:R-:W-:Y:S01]  /*0ed0*/  HADD2.F32 R52, -RZ, R55.H1_H1 ;  /* 0x30000037ff347230 */ /* 0x000fe20000004100 */
        /* <DEDUP_REMOVED lines=11> */
.L_x_1264:
[----:B------:R-:W-:Y:S01]  /*0f90*/  IMAD R50, R36, c[0x0][0x180], RZ ;  /* 0x0000600024327a24 */ /* 0x000fe200078e02ff */
[----:B------:R-:W-:Y:S01]  /*0fa0*/  SHF.R.S32.HI R90, RZ, 0x1f, R96 ;  /* 0x0000001fff5a7819 */ /* 0x000fe20000011460 */
[----:B------:R-:W-:-:S04]  /*0fb0*/  IMAD.WIDE.U32 R48, R37, c[0x0][0x180], RZ ;  /* 0x0000600025307a25 */ /* 0x000fc800078e00ff */
[----:B------:R-:W-:Y:S02]  /*0fc0*/  IMAD R51, R37, c[0x0][0x184], R50 ;  /* 0x0000610025337a24 */ /* 0x000fe400078e0232 */
[----:B------:R-:W-:-:S03]  /*0fd0*/  IMAD R87, R90, c[0x0][0x188], RZ ;  /* 0x000062005a577a24 */ /* 0x000fc600078e02ff */
[----:B------:R-:W-:Y:S01]  /*0fe0*/  IADD3 R49, R49, R51, RZ ;  /* 0x0000003331317210 */ /* 0x000fe20007ffe0ff */
[----:B------:R-:W-:-:S04]  /*0ff0*/  IMAD R87, R96, c[0x0][0x18c], R87 ;  /* 0x0000630060577a24 */ /* 0x000fc800078e0257 */
[----:B------:R-:W-:-:S05]  /*1000*/  IMAD.WIDE.U32 R48, R96, c[0x0][0x188], R48 ;  /* 0x0000620060307a25 */ /* 0x000fca00078e0030 */
[----:B------:R-:W-:Y:S02]  /*1010*/  IADD3 R49, R49, R87, RZ ;  /* 0x0000005731317210 */ /* 0x000fe40007ffe0ff */
[----:B------:R-:W-:-:S04]  /*1020*/  LEA R50, P0, R48, c[0x0][0x220], 0x2 ;  /* 0x0000880030327a11 */ /* 0x000fc800078010ff */
[----:B------:R-:W-:-:S05]  /*1030*/  LEA.HI.X R51, R48, c[0x0][0x224], R49, 0x2, P0 ;  /* 0x0000890030337a11 */ /* 0x000fca00000f1431 */
[----:B------:R0:W2:Y:S01]  /*1040*/  LDG.E R50, [R50.64] ;  /* 0x0000000632327981 */ /* 0x0000a2000c1e1900 */
[----:B------:R-:W-:Y:S01]  /*1050*/  IADD3 R86, R29, -0x1, RZ ;  /* 0xffffffff1d567810 */ /* 0x000fe20007ffe0ff */
[C---:B------:R-:W-:Y:S01]  /*1060*/  IMAD R98, R36.reuse, c[0x0][0x198], RZ ;  /* 0x0000660024627a24 */ /* 0x040fe200078e02ff */
[----:B------:R-:W-:Y:S01]  /*1070*/  ISETP.NE.AND P1, PT, R33, RZ, PT ;  /* 0x000000ff2100720c */ /* 0x000fe20003f25270 */
[----:B------:R-:W-:Y:S01]  /*1080*/  IMAD R100, R36, c[0x0][0x1b8], RZ ;  /* 0x00006e0024647a24 */ /* 0x000fe200078e02ff */
[----:B------:R-:W-:Y:S01]  /*1090*/  LEA.HI R87, R86, R86, RZ, 0x1 ;  /* 0x0000005656577211 */ /* 0x000fe200078f08ff */
[----:B------:R-:W-:Y:S01]  /*10a0*/  IMAD.WIDE.U32 R88, R37, c[0x0][0x198], RZ ;  /* 0x0000660025587a25 */ /* 0x000fe200078e00ff */
[----:B------:R-:W-:Y:S02]  /*10b0*/  LOP3.LUT P0, RZ, R33, 0x1f, RZ, 0xc0, !PT ;  /* 0x0000001f21ff7812 */ /* 0x000fe4000780c0ff */
[----:B------:R-:W-:Y:S01]  /*10c0*/  LOP3.LUT R87, R87, 0xfffffe, RZ, 0xc0, !PT ;  /* 0x00fffffe57577812 */ /* 0x000fe200078ec0ff */
[----:B------:R-:W-:Y:S01]  /*10d0*/  IMAD R91, R37, c[0x0][0x19c], R98 ;  /* 0x00006700255b7a24 */ /* 0x000fe200078e0262 */
[----:B------:R-:W-:Y:S01]  /*10e0*/  ISETP.LT.OR P0, PT, R29, 0x2, P0 ;  /* 0x000000021d00780c */ /* 0x000fe20000701670 */
[----:B------:R-:W-:-:S03]  /*10f0*/  IMAD.WIDE.U32 R48, R37, c[0x0][0x1b8], RZ ;  /* 0x00006e0025307a25 */ /* 0x000fc600078e00ff */
[----:B------:R-:W-:Y:S01]  /*1100*/  IADD3 R89, R89, R91, RZ ;  /* 0x0000005b59597210 */ /* 0x000fe20007ffe0ff */
[----:B------:R-:W-:Y:S01]  /*1110*/  IMAD R97, R37, c[0x0][0x1bc], R100 ;  /* 0x00006f0025617a24 */ /* 0x000fe200078e0264 */
[----:B------:R-:W-:Y:S01]  /*1120*/  IADD3 R91, R86, -R87, RZ ;  /* 0x80000057565b7210 */ /* 0x000fe20007ffe0ff */
[C---:B0-----:R-:W-:Y:S02]  /*1130*/  IMAD R51, R90.reuse, c[0x0][0x1a0], RZ ;  /* 0x000068005a337a24 */ /* 0x041fe400078e02ff */
[----:B------:R-:W-:Y:S01]  /*1140*/  IMAD R87, R90, c[0x0][0x1c0], RZ ;  /* 0x000070005a577a24 */ /* 0x000fe200078e02ff */
[----:B------:R-:W-:Y:S01]  /*1150*/  IADD3 R49, R49, R97, RZ ;  /* 0x0000006131317210 */ /* 0x000fe20007ffe0ff */
[C---:B------:R-:W-:Y:S01]  /*1160*/  IMAD R51, R96.reuse, c[0x0][0x1a4], R51 ;  /* 0x0000690060337a24 */ /* 0x040fe200078e0233 */
[----:B------:R-:W-:Y:S01]  /*1170*/  IADD3 R97, R33, 0x200, RZ ;  /* 0x0000020021617810 */ /* 0x000fe20007ffe0ff */
[----:B------:R-:W-:Y:S01]  /*1180*/  IMAD.WIDE.U32 R88, R96, c[0x0][0x1a0], R88 ;  /* 0x0000680060587a25 */ /* 0x000fe200078e0058 */
[----:B------:R-:W-:-:S03]  /*1190*/  @!P1 LEA R97, R91, R96, 0x8 ;  /* 0x000000605b619211 */ /* 0x000fc600078e40ff */
[C---:B------:R-:W-:Y:S01]  /*11a0*/  IMAD R87, R96.reuse, c[0x0][0x1c4], R87 ;  /* 0x0000710060577a24 */ /* 0x040fe200078e0257 */
[----:B------:R-:W-:Y:S01]  /*11b0*/  IADD3 R51, R89, R51, RZ ;  /* 0x0000003359337210 */ /* 0x000fe20007ffe0ff */
[----:B------:R-:W-:Y:S01]  /*11c0*/  IMAD.WIDE.U32 R48, R96, c[0x0][0x1c0], R48 ;  /* 0x0000700060307a25 */ /* 0x000fe200078e0030 */
[----:B------:R-:W-:-:S04]  /*11d0*/  LEA R86, P2, R88, c[0x0][0x228], 0x2 ;  /* 0x00008a0058567a11 */ /* 0x000fc800078410ff */
[----:B------:R-:W-:Y:S02]  /*11e0*/  IADD3 R49, R49, R87, RZ ;  /* 0x0000005731317210 */ /* 0x000fe40007ffe0ff */
[----:B------:R-:W-:-:S05]  /*11f0*/  LEA.HI.X R87, R88, c[0x0][0x22c], R51, 0x2, P2 ;  /* 0x00008b0058577a11 */ /* 0x000fca00010f1433 */
[----:B------:R0:W3:Y:S01]  /*1200*/  LDG.E R86, [R86.64] ;  /* 0x0000000656567981 */ /* 0x0000e2000c1e1900 */
[----:B------:R-:W-:Y:S01]  /*1210*/  SHF.L.U32 R97, R97, 0x2, RZ ;  /* 0x0000000261617819 */ /* 0x000fe200000006ff */
[----:B------:R-:W-:Y:S01]  /*1220*/  HADD2.F32 R91, -RZ, R41.H1_H1 ;  /* 0x30000029ff5b7230 */ /* 0x000fe20000004100 */
[----:B--2---:R1:W2:Y:S02]  /*1230*/  R2UR UR14, R50 ;  /* 0x00000000320e73c2 */ /* 0x0042a400000e0000 */
[----:B-1----:R-:W-:-:S04]  /*1240*/  LEA R50, P3, R48, c[0x0][0x230], 0x2 ;  /* 0x00008c0030327a11 */ /* 0x002fc800078610ff */
[----:B------:R-:W-:Y:S02]  /*1250*/  LEA.HI.X R51, R48, c[0x0][0x234], R49, 0x2, P3 ;  /* 0x00008d0030337a11 */ /* 0x000fe400018f1431 */
[----:B------:R-:W-:-:S04]  /*1260*/  @!P0 IADD3 R49, R29, -0x2, RZ ;  /* 0xfffffffe1d318810 */ /* 0x000fc80007ffe0ff */
[----:B------:R1:W3:Y:S01]  /*1270*/  LDG.E R51, [R50.64] ;  /* 0x0000000632337981 */ /* 0x0002e2000c1e1900 */
[----:B--2---:R-:W-:-:S05]  /*1280*/  MOV R90, UR14 ;  /* 0x0000000e005a7c02 */ /* 0x004fca0008000f00 */
[----:B------:R-:W-:-:S04]  /*1290*/  FMUL.FTZ R90, R90, 1.4426950216293334961 ;  /* 0x3fb8aa3b5a5a7820 */ /* 0x000fc80000410000 */
[----:B------:R-:W-:-:S06]  /*12a0*/  FMUL.FTZ R152, R95, R90 ;  /* 0x0000005a5f987220 */ /* 0x000fcc0000410000 */
[----:B------:R-:W2:Y:S01]  /*12b0*/  MUFU.EX2 R152, R152 ;  /* 0x0000009800987308 */ /* 0x000ea20000000800 */
[-C--:B------:R-:W-:Y:S01]  /*12c0*/  FMUL.FTZ R113, R94, R90.reuse ;  /* 0x0000005a5e717220 */ /* 0x080fe20000410000 */
[----:B--2---:R2:W-:Y:S01]  /*12d0*/  STS [R97+0x1ae0], R152 ;  /* 0x001ae09861007388 */ /* 0x0045e20000000800 */
[----:B------:R-:W-:Y:S01]  /*12e0*/  @!P0 IMAD R89, R49, c[0x0][0x16c], R96 ;  /* 0x00005b0031598a24 */ /* 0x000fe200078e0260 */
[----:B------:R-:W-:Y:S01]  /*12f0*/  HFMA2.MMA R49, -RZ, RZ, 0, 0 ;  /* 0x00000000ff317435 */ /* 0x000fe200000001ff */
[----:B------:R-:W-:-:S03]  /*1300*/  FMUL.FTZ R112, R93, R90 ;  /* 0x0000005a5d707220 */ /* 0x000fc60000410000 */
[----:B------:R-:W4:Y:S01]  /*1310*/  MUFU.EX2 R113, R113 ;  /* 0x0000007100717308 */ /* 0x000f220000000800 */
[----:B------:R-:W-:Y:S01]  /*1320*/  MOV R48, 0x3f800000 ;  /* 0x3f80000000307802 */ /* 0x000fe20000000f00 */
[----:B------:R-:W-:Y:S01]  /*1330*/  @!P0 IMAD.WIDE R88, R89, 0x8, R134 ;  /* 0x0000000859588825 */ /* 0x000fe200078e0286 */
[----:B------:R-:W-:Y:S03]  /*1340*/  BAR.SYNC.DEFER_BLOCKING 0x0 ;  /* 0x0000000000007b1d */ /* 0x000fe60000010000 */
[----:B------:R-:W-:-:S03]  /*1350*/  FMUL.FTZ R111, R92, R90 ;  /* 0x0000005a5c6f7220 */ /* 0x000fc60000410000 */
[----:B------:R-:W0:Y:S01]  /*1360*/  MUFU.EX2 R112, R112 ;  /* 0x0000007000707308 */ /* 0x000e220000000800 */
[-C--:B------:R-:W-:Y:S01]  /*1370*/  FMUL.FTZ R110, R85, R90.reuse ;  /* 0x0000005a556e7220 */ /* 0x080fe20000410000 */
[----:B-1----:R-:W-:Y:S01]  /*1380*/  HADD2.F32 R50, -RZ, R40.H0_H0 ;  /* 0x20000028ff327230 */ /* 0x002fe20000004100 */
[----:B------:R-:W-:-:S05]  /*1390*/  FMUL.FTZ R109, R84, R90 ;  /* 0x0000005a546d7220 */ /* 0x000fca0000410000 */
[----:B------:R-:W1:Y:S01]  /*13a0*/  MUFU.EX2 R111, R111 ;  /* 0x0000006f006f7308 */ /* 0x000e620000000800 */
[----:B------:R-:W-:Y:S02]  /*13b0*/  FMUL.FTZ R151, R95, R50 ;  /* 0x000000325f977220 */ /* 0x000fe40000410000 */
[----:B------:R-:W-:Y:S01]  /*13c0*/  FMUL.FTZ R108, R83, R90 ;  /* 0x0000005a536c7220 */ /* 0x000fe20000410000 */
[----:B------:R0:W5:Y:S04]  /*13d0*/  @!P0 LDG.E.64 R48, [R88.64] ;  /* 0x0000000658308981 */ /* 0x000168000c1e1b00 */
[----:B------:R-:W1:Y:S01]  /*13e0*/  MUFU.EX2 R110, R110 ;  /* 0x0000006e006e7308 */ /* 0x000e620000000800 */
[----:B0-----:R-:W-:Y:S02]  /*13f0*/  HADD2.F32 R89, -RZ, R40.H1_H1 ;  /* 0x30000028ff597230 */ /* 0x001fe40000004100 */
[----:B------:R-:W-:-:S03]  /*1400*/  HADD2.F32 R88, -RZ, R41.H0_H0 ;  /* 0x20000029ff587230 */ /* 0x000fc60000004100 */
[----:B------:R-:W-:Y:S02]  /*1410*/  FMUL.FTZ R150, R94, R89 ;  /* 0x000000595e967220 */ /* 0x000fe40000410000 */
[----:B------:R-:W0:Y:S01]  /*1420*/  MUFU.EX2 R109, R109 ;  /* 0x0000006d006d7308 */ /* 0x000e220000000800 */
[-C--:B----4-:R-:W-:Y:S02]  /*1430*/  FMUL.FTZ R89, R152, R113.reuse ;  /* 0x0000007198597220 */ /* 0x090fe40000410000 */
[----:B------:R-:W-:Y:S02]  /*1440*/  FMUL.FTZ R149, R93, R88 ;  /* 0x000000585d957220 */ /* 0x000fe40000410000 */
[----:B------:R-:W-:Y:S02]  /*1450*/  FFMA.FTZ R50, R151, R113, R150 ;  /* 0x0000007197327223 */ /* 0x000fe40000010096 */
[----:B------:R-:W-:Y:S01]  /*1460*/  FMUL.FTZ R107, R82, R90 ;  /* 0x0000005a526b7220 */ /* 0x000fe20000410000 */
[----:B------:R-:W4:Y:S01]  /*1470*/  MUFU.EX2 R108, R108 ;  /* 0x0000006c006c7308 */ /* 0x000f220000000800 */
[----:B------:R-:W-:Y:S01]  /*1480*/  HADD2.F32 R98, -RZ, R42.H0_H0 ;  /* 0x2000002aff627230 */ /* 0x000fe20000004100 */
[----:B------:R-:W-:-:S02]  /*1490*/  FMUL.FTZ R88, R112, R89 ;  /* 0x0000005970587220 */ /* 0x000fc40000410000 */
[----:B------:R-:W-:Y:S02]  /*14a0*/  FMUL.FTZ R148, R92, R91 ;  /* 0x0000005b5c947220 */ /* 0x000fe40000410000 */
[----:B------:R-:W-:Y:S02]  /*14b0*/  FFMA.FTZ R50, R112, R50, R149 ;  /* 0x0000003270327223 */ /* 0x000fe40000010095 */
[----:B------:R-:W-:Y:S01]  /*14c0*/  FMUL.FTZ R106, R81, R90 ;  /* 0x0000005a516a7220 */ /* 0x000fe20000410000 */
[----:B------:R-:W0:Y:S01]  /*14d0*/  MUFU.EX2 R107, R107 ;  /* 0x0000006b006b7308 */ /* 0x000e220000000800 */
[----:B------:R-:W-:Y:S01]  /*14e0*/  ISETP.NE.AND P0, PT, R33, 0x7f, PT ;  /* 0x0000007f2100780c */ /* 0x000fe20003f05270 */
[----:B--2---:R-:W-:Y:S01]  /*14f0*/  HADD2.F32 R97, -RZ, R42.H1_H1 ;  /* 0x3000002aff617230 */ /* 0x004fe20000004100 */
[----:B-1----:R-:W-:Y:S02]  /*1500*/  FMUL.FTZ R89, R111, R88 ;  /* 0x000000586f597220 */ /* 0x002fe40000410000 */
[----:B------:R-:W-:-:S02]  /*1510*/  FMUL.FTZ R147, R85, R98 ;  /* 0x0000006255937220 */ /* 0x000fc40000410000 */
[----:B------:R-:W-:Y:S02]  /*1520*/  FFMA.FTZ R50, R111, R50, R148 ;  /* 0x000000326f327223 */ /* 0x000fe40000010094 */
[----:B------:R-:W-:Y:S01]  /*1530*/  FMUL.FTZ R105, R80, R90 ;  /* 0x0000005a50697220 */ /* 0x000fe20000410000 */
[----:B------:R-:W1:Y:S01]  /*1540*/  MUFU.EX2 R106, R106 ;  /* 0x0000006a006a7308 */ /* 0x000e620000000800 */
[--C-:B------:R-:W-:Y:S01]  /*1550*/  HADD2.F32 R100, -RZ, R43.reuse.H0_H0 ;  /* 0x2000002bff647230 */ /* 0x100fe20000004100 */
[----:B------:R-:W-:Y:S02]  /*1560*/  FMUL.FTZ R88, R110, R89 ;  /* 0x000000596e587220 */ /* 0x000fe40000410000 */
[----:B------:R-:W-:Y:S01]  /*1570*/  FMUL.FTZ R142, R84, R97 ;  /* 0x00000061548e7220 */ /* 0x000fe20000410000 */
[----:B------:R-:W-:Y:S01]  /*1580*/  HADD2.F32 R99, -RZ, R43.H1_H1 ;  /* 0x3000002bff637230 */ /* 0x000fe20000004100 */
[----:B------:R-:W-:Y:S01]  /*1590*/  FFMA.FTZ R50, R110, R50, R147 ;  /* 0x000000326e327223 */ /* 0x000fe20000010093 */
[----:B------:R-:W-:Y:S01]  /*15a0*/  HADD2.F32 R114, -RZ, R44.H0_H0 ;  /* 0x2000002cff727230 */ /* 0x000fe20000004100 */
[----:B------:R-:W-:Y:S01]  /*15b0*/  FMUL.FTZ R104, R79, R90 ;  /* 0x0000005a4f687220 */ /* 0x000fe20000410000 */
[----:B------:R-:W2:Y:S01]  /*15c0*/  MUFU.EX2 R105, R105 ;  /* 0x0000006900697308 */ /* 0x000ea20000000800 */
[----:B0-----:R-:W-:Y:S01]  /*15d0*/  FMUL.FTZ R89, R109, R88 ;  /* 0x000000586d597220 */ /* 0x001fe20000410000 */
[----:B------:R0:W0:Y:S01]  /*15e0*/  @P0 LDS R98, [R33.X4+0x22e4] ;  /* 0x0022e40021620984 */ /* 0x0000220000004800 */
[----:B------:R-:W-:-:S02]  /*15f0*/  FMUL.FTZ R143, R83, R100 ;  /* 0x00000064538f7220 */ /* 0x000fc40000410000 */
[----:B------:R-:W-:Y:S02]  /*1600*/  FFMA.FTZ R50, R109, R50, R142 ;  /* 0x000000326d327223 */ /* 0x000fe4000001008e */
[----:B------:R-:W-:Y:S01]  /*1610*/  FMUL.FTZ R103, R78, R90 ;  /* 0x0000005a4e677220 */ /* 0x000fe20000410000 */
[----:B------:R-:W0:Y:S01]  /*1620*/  MUFU.EX2 R104, R104 ;  /* 0x0000006800687308 */ /* 0x000e220000000800 */
[----:B----4-:R-:W-:Y:S02]  /*1630*/  FMUL.FTZ R88, R108, R89 ;  /* 0x000000596c587220 */ /* 0x010fe40000410000 */
[----:B------:R-:W-:Y:S02]  /*1640*/  FMUL.FTZ R144, R82, R99 ;  /* 0x0000006352907220 */ /* 0x000fe40000410000 */
[----:B------:R-:W-:Y:S02]  /*1650*/  FFMA.FTZ R50, R108, R50, R143 ;  /* 0x000000326c327223 */ /* 0x000fe4000001008f */
[----:B------:R-:W-:Y:S01]  /*1660*/  FMUL.FTZ R102, R55, R90 ;  /* 0x0000005a37667220 */ /* 0x000fe20000410000 */
[----:B------:R-:W-:Y:S01]  /*1670*/  HADD2.F32 R115, -RZ, R44.H1_H1 ;  /* 0x3000002cff737230 */ /* 0x000fe20000004100 */
[----:B------:R-:W4:Y:S01]  /*1680*/  MUFU.EX2 R103, R103 ;  /* 0x0000006700677308 */ /* 0x000f220000000800 */
[----:B------:R-:W-:-:S02]  /*1690*/  FMUL.FTZ R89, R107, R88 ;  /* 0x000000586b597220 */ /* 0x000fc40000410000 */
[----:B------:R-:W-:Y:S02]  /*16a0*/  FMUL.FTZ R145, R81, R114 ;  /* 0x0000007251917220 */ /* 0x000fe40000410000 */
[----:B------:R-:W-:Y:S02]  /*16b0*/  FFMA.FTZ R50, R107, R50, R144 ;  /* 0x000000326b327223 */ /* 0x000fe40000010090 */
[----:B------:R-:W-:Y:S01]  /*16c0*/  FMUL.FTZ R101, R54, R90 ;  /* 0x0000005a36657220 */ /* 0x000fe20000410000 */
[----:B------:R-:W-:Y:S01]  /*16d0*/  HADD2.F32 R116, -RZ, R45.H0_H0 ;  /* 0x2000002dff747230 */ /* 0x000fe20000004100 */
[----:B------:R-:W0:Y:S01]  /*16e0*/  MUFU.EX2 R102, R102 ;  /* 0x0000006600667308 */ /* 0x000e220000000800 */
[----:B-1----:R-:W-:Y:S02]  /*16f0*/  FMUL.FTZ R88, R106, R89 ;  /* 0x000000596a587220 */ /* 0x002fe40000410000 */
[----:B------:R-:W-:Y:S02]  /*1700*/  FMUL.FTZ R146, R80, R115 ;  /* 0x0000007350927220 */ /* 0x000fe40000410000 */
[----:B------:R-:W-:-:S02]  /*1710*/  FFMA.FTZ R50, R106, R50, R145 ;  /* 0x000000326a327223 */ /* 0x000fc40000010091 */
[----:B------:R-:W-:Y:S01]  /*1720*/  FMUL.FTZ R100, R53, R90 ;  /* 0x0000005a35647220 */ /* 0x000fe20000410000 */
[----:B------:R-:W-:Y:S01]  /*1730*/  HADD2.F32 R117, -RZ, R45.H1_H1 ;  /* 0x3000002dff757230 */ /* 0x000fe20000004100 */
[----:B------:R-:W1:Y:S01]  /*1740*/  MUFU.EX2 R101, R101 ;  /* 0x0000006500657308 */ /* 0x000e620000000800 */
[----:B--2---:R-:W-:Y:S02]  /*1750*/  FMUL.FTZ R89, R105, R88 ;  /* 0x0000005869597220 */ /* 0x004fe40000410000 */
[----:B------:R-:W-:Y:S02]  /*1760*/  FMUL.FTZ R137, R79, R116 ;  /* 0x000000744f897220 */ /* 0x000fe40000410000 */
[----:B------:R-:W-:Y:S01]  /*1770*/  FFMA.FTZ R50, R105, R50, R146 ;  /* 0x0000003269327223 */ /* 0x000fe20000010092 */
[----:B------:R-:W-:Y:S01]  /*1780*/  HADD2.F32 R118, -RZ, R46.H0_H0 ;  /* 0x2000002eff767230 */ /* 0x000fe20000004100 */
[----:B------:R-:W-:Y:S01]  /*1790*/  FMUL.FTZ R99, R52, R90 ;  /* 0x0000005a34637220 */ /* 0x000fe20000410000 */
[----:B------:R-:W2:Y:S01]  /*17a0*/  MUFU.EX2 R100, R100 ;  /* 0x0000006400647308 */ /* 0x000ea20000000800 */
[----:B0-----:R-:W-:-:S02]  /*17b0*/  FMUL.FTZ R88, R104, R89 ;  /* 0x0000005968587220 */ /* 0x001fc40000410000 */
[----:B------:R-:W-:Y:S02]  /*17c0*/  FMUL.FTZ R136, R78, R117 ;  /* 0x000000754e887220 */ /* 0x000fe40000410000 */
[----:B------:R-:W-:Y:S01]  /*17d0*/  FFMA.FTZ R50, R104, R50, R137 ;  /* 0x0000003268327223 */ /* 0x000fe20000010089 */
[----:B------:R-:W-:Y:S01]  /*17e0*/  HADD2.F32 R87, -RZ, R46.H1_H1 ;  /* 0x3000002eff577230 */ /* 0x000fe20000004100 */
[----:B----4-:R-:W-:Y:S01]  /*17f0*/  FMUL.FTZ R89, R103, R88 ;  /* 0x0000005867597220 */ /* 0x010fe20000410000 */
[----:B------:R-:W0:Y:S01]  /*1800*/  MUFU.EX2 R99, R99 ;  /* 0x0000006300637308 */ /* 0x000e220000000800 */
[----:B------:R-:W-:Y:S02]  /*1810*/  FMUL.FTZ R139, R55, R118 ;  /* 0x00000076378b7220 */ /* 0x000fe40000410000 */
[----:B------:R-:W-:Y:S01]  /*1820*/  FFMA.FTZ R50, R103, R50, R136 ;  /* 0x0000003267327223 */ /* 0x000fe20000010088 */
[----:B------:R-:W-:Y:S01]  /*1830*/  HADD2.F32 R90, -RZ, R47.H0_H0 ;  /* 0x2000002fff5a7230 */ /* 0x000fe20000004100 */
[----:B------:R-:W-:-:S02]  /*1840*/  FMUL.FTZ R88, R102, R89 ;  /* 0x0000005966587220 */ /* 0x000fc40000410000 */
[----:B------:R-:W-:Y:S02]  /*1850*/  FMUL.FTZ R138, R54, R87 ;  /* 0x00000057368a7220 */ /* 0x000fe40000410000 */
[----:B------:R-:W-:Y:S01]  /*1860*/  FFMA.FTZ R50, R102, R50, R139 ;  /* 0x0000003266327223 */ /* 0x000fe2000001008b */
[----:B------:R-:W-:Y:S01]  /*1870*/  HADD2.F32 R89, -RZ, R47.H1_H1 ;  /* 0x3000002fff597230 */ /* 0x000fe20000004100 */
[----:B-1----:R-:W-:Y:S02]  /*1880*/  FMUL.FTZ R87, R101, R88 ;  /* 0x0000005865577220 */ /* 0x002fe40000410000 */
[----:B------:R-:W-:Y:S02]  /*1890*/  FMUL.FTZ R141, R53, R90 ;  /* 0x0000005a358d7220 */ /* 0x000fe40000410000 */
[----:B------:R-:W-:Y:S02]  /*18a0*/  FFMA.FTZ R50, R101, R50, R138 ;  /* 0x0000003265327223 */ /* 0x000fe4000001008a */
[----:B--2---:R-:W-:Y:S01]  /*18b0*/  FMUL.FTZ R88, R100, R87 ;  /* 0x0000005764587220 */ /* 0x004fe20000410000 */
[----:B------:R-:W-:Y:S01]  /*18c0*/  BSSY B0, `(.L_x_1249) ;  /* 0x000000f000007945 */ /* 0x000fe20003800000 */
[----:B------:R-:W-:-:S02]  /*18d0*/  FMUL.FTZ R140, R52, R89 ;  /* 0x00000059348c7220 */ /* 0x000fc40000410000 */
[----:B------:R-:W-:Y:S01]  /*18e0*/  FFMA.FTZ R87, R100, R50, R141 ;  /* 0x0000003264577223 */ /* 0x000fe2000001008d */
[----:B------:R-:W-:Y:S01]  /*18f0*/  LEA.HI R97, R33, R33, RZ, 0x1e ;  /* 0x0000002121617211 */ /* 0x000fe200078ff0ff */
[C---:B0-----:R-:W-:Y:S02]  /*1900*/  FMUL.FTZ R50, R99.reuse, R88 ;  /* 0x0000005863327220 */ /* 0x041fe40000410000 */
[----:B---3--:R-:W-:Y:S02]  /*1910*/  FMUL.FTZ R86, R86, R51 ;  /* 0x0000003356567220 */ /* 0x008fe40000410000 */
[----:B------:R-:W-:Y:S01]  /*1920*/  FFMA.FTZ R51, R99, R87, R140 ;  /* 0x0000005763337223 */ /* 0x000fe2000001008c */
[----:B------:R-:W-:Y:S05]  /*1930*/  @P0 BRA `(.L_x_1250) ;  /* 0x0000007000000947 */ /* 0x000fea0003800000 */
[----:B------:R-:W-:Y:S02]  /*1940*/  ISETP.NE.AND P0, PT, R29, c[0x0][0x174], PT ;  /* 0x00005d001d007a0c */ /* 0x000fe40003f05270 */
[----:B------:R-:W-:-:S11]  /*1950*/  MOV R98, 0x3f800000 ;  /* 0x3f80000000627802 */ /* 0x000fd60000000f00 */
[----:B------:R-:W-:-:S04]  /*1960*/  @P0 LEA.HI R87, R29, R29, RZ, 0x1 ;  /* 0x0000001d1d570211 */ /* 0x000fc800078f08ff */
[----:B------:R-:W-:-:S04]  /*1970*/  @P0 LOP3.LUT R88, R87, 0xfffffe, RZ, 0xc0, !PT ;  /* 0x00fffffe57580812 */ /* 0x000fc800078ec0ff */
[----:B------:R-:W-:-:S04]  /*1980*/  @P0 IADD3 R87, -R88, R29, RZ ;  /* 0x0000001d58570210 */ /* 0x000fc80007ffe1ff */
[----:B------:R-:W-:-:S05]  /*1990*/  @P0 LEA R87, R87, R96, 0x8 ;  /* 0x0000006057570211 */ /* 0x000fca00078e40ff */
[----:B------:R0:W1:Y:S02]  /*19a0*/  @P0 LDS R98, [R87.X4+0x1ae0] ;  /* 0x001ae00057620984 */ /* 0x0000640000004800 */
.L_x_1250:
[----:B------:R-:W-:Y:S05]  /*19b0*/  BSYNC B0 ;  /* 0x0000000000007941 */ /* 0x000fea0003800000 */
.L_x_1249:
        /* <DEDUP_REMOVED lines=21> */
[----:B--2---:R-:W-:-:S05]  /*1b10*/  IMAD R153, R33, 0x28, RZ ;  /* 0x0000002821997824 */ /* 0x004fca00078e02ff */
[----:B------:R-:W-:Y:S04]  /*1b20*/  LDS.64 R50, [R153+0x10d0] ;  /* 0x0010d00099327984 */ /* 0x000fe80000000a00 */
[----:B0-----:R-:W0:Y:S04]  /*1b30*/  LDS.64 R86, [R153+0x10d8] ;  /* 0x0010d80099567984 */ /* 0x001e280000000a00 */
[----:B------:R-:W2:Y:S04]  /*1b40*/  LDS.64 R88, [R153+0x10e0] ;  /* 0x0010e00099587984 */ /* 0x000ea80000000a00 */
[----:B------:R-:W3:Y:S01]  /*1b50*/  LDS.64 R90, [R153+0x10e8] ;  /* 0x0010e800995a7984 */ /* 0x000ee20000000a00 */
[----:B0-----:R-:W-:-:S02]  /*1b60*/  FFMA.FTZ R87, R51, R86, R87 ;  /* 0x0000005633577223 */ /* 0x001fc40000010057 */
[----:B------:R-:W-:Y:S02]  /*1b70*/  FMUL.FTZ R51, R50, R86 ;  /* 0x0000005632337220 */ /* 0x000fe40000410000 */
[C---:B--2---:R-:W-:Y:S02]  /*1b80*/  FFMA.FTZ R87, R88.reuse, R87, R89 ;  /* 0x0000005758577223 */ /* 0x044fe40000010059 */
[----:B------:R-:W-:Y:S02]  /*1b90*/  FMUL.FTZ R51, R88, R51 ;  /* 0x0000003358337220 */ /* 0x000fe40000410000 */
[C---:B---3--:R-:W-:Y:S02]  /*1ba0*/  FFMA.FTZ R91, R90.reuse, R87, R91 ;  /* 0x000000575a5b7223 */ /* 0x048fe4000001005b */
[----:B------:R-:W-:Y:S01]  /*1bb0*/  FMUL.FTZ R90, R90, R51 ;  /* 0x000000335a5a7220 */ /* 0x000fe20000410000 */
[----:B------:R-:W-:Y:S05]  /*1bc0*/  BRA.DIV ~URZ, `(.L_x_1253) ;  /* 0x000028b27f007947 */ /* 0x000fea000b800000 */
[----:B------:R0:W2:Y:S02]  /*1bd0*/  SHFL.UP PT, R155, R90, 0x1, RZ ;  /* 0x042000005a9b7989 */ /* 0x0000a400000e00ff */
.L_x_1272:
        /* <DEDUP_REMOVED lines=21> */
[----:B------:R-:W-:-:S03]  /*1d30*/  MOV R155, R91 ;  /* 0x0000005b009b7202 */ /* 0x000fc60000000f00 */
[----:B------:R0:W3:Y:S01]  /*1d40*/  SHFL.UP PT, R156, R90, 0x10, RZ ;  /* 0x060000005a9c7989 */ /* 0x0000e200000e00ff */
[----:B------:R-:W-:-:S03]  /*1d50*/  MOV R154, R90 ;  /* 0x0000005a009a7202 */ /* 0x000fc60000000f00 */
.L_x_1273:
[----:B------:R-:W-:Y:S02]  /*1d60*/  ISETP.GE.AND P0, PT, R31, 0x10, PT ;  /* 0x000000101f00780c */ /* 0x000fe40003f06270 */
[----:B------:R-:W-:-:S11]  /*1d70*/  MOV R89, R154 ;  /* 0x0000009a00597202 */ /* 0x000fd60000000f00 */
[-C--:B--2---:R-:W-:Y:S02]  /*1d80*/  @P0 FFMA.FTZ R155, R86, R89.reuse, R155 ;  /* 0x00000059569b0223 */ /* 0x084fe4000001009b */
[----:B---3--:R-:W-:Y:S01]  /*1d90*/  @P0 FMUL.FTZ R89, R156, R89 ;  /* 0x000000599c590220 */ /* 0x008fe20000410000 */
[----:B------:R-:W-:Y:S05]  /*1da0*/  BRA.CONV ~URZ, `(.L_x_1255) ;  /* 0x000000637f007947 */ /* 0x000fea000b800000 */
[----:B------:R-:W-:Y:S01]  /*1db0*/  HFMA2.MMA R50, -RZ, RZ, 0, 1.847743988037109375e-06 ;  /* 0x0000001fff327435 */ /* 0x000fe200000001ff */
[----:B------:R-:W-:Y:S02]  /*1dc0*/  MOV R88, R89 ;  /* 0x0000005900587202 */ /* 0x000fe40000000f00 */
[----:B------:R-:W-:Y:S02]  /*1dd0*/  MOV R87, 0x1f ;  /* 0x0000001f00577802 */ /* 0x000fe40000000f00 */
[----:B------:R-:W-:Y:S02]  /*1de0*/  MOV R51, 0xffffffff ;  /* 0xffffffff00337802 */ /* 0x000fe40000000f00 */
[----:B------:R-:W-:-:S02]  /*1df0*/  MOV R86, 0x1e10 ;  /* 0x00001e1000567802 */ /* 0x000fc40000000f00 */
[----:B01---5:R-:W-:Y:S05]  /*1e00*/  CALL.REL.NOINC `($__internal_49_$__cuda_sm70_shflsync_idx_p) ;  /* 0x0000355000007944 */ /* 0x023fea0003c00000 */
.L_x_1255:
[----:B------:R-:W-:Y:S05]  /*1e10*/  BRA.CONV ~URZ, `(.L_x_1256) ;  /* 0x000000637f007947 */ /* 0x000fea000b800000 */
[----:B-1----:R-:W-:Y:S01]  /*1e20*/  HFMA2.MMA R50, -RZ, RZ, 0, 1.847743988037109375e-06 ;  /* 0x0000001fff327435 */ /* 0x002fe200000001ff */
[----:B0-----:R-:W-:-:S02]  /*1e30*/  MOV R88, R155 ;  /* 0x0000009b00587202 */ /* 0x001fc40000000f00 */
[----:B------:R-:W-:Y:S02]  /*1e40*/  MOV R87, 0x1f ;  /* 0x0000001f00577802 */ /* 0x000fe40000000f00 */
[----:B------:R-:W-:Y:S02]  /*1e50*/  MOV R51, 0xffffffff ;  /* 0xffffffff00337802 */ /* 0x000fe40000000f00 */
[----:B------:R-:W-:Y:S02]  /*1e60*/  MOV R86, 0x1e80 ;  /* 0x00001e8000567802 */ /* 0x000fe40000000f00 */
[----:B-----5:R-:W-:Y:S05]  /*1e70*/  CALL.REL.NOINC `($__internal_49_$__cuda_sm70_shflsync_idx_p) ;  /* 0x000034e000007944 */ /* 0x020fea0003c00000 */
.L_x_1256:
[----:B------:R-:W-:Y:S05]  /*1e80*/  BRA.DIV ~URZ, `(.L_x_1257) ;  /* 0x00002b227f007947 */ /* 0x000fea000b800000 */
[----:B-----5:R2:W3:Y:S04]  /*1e90*/  SHFL.IDX PT, R156, R48, RZ, 0x1f ;  /* 0x00001fff309c7589 */ /* 0x0204e800000e0000 */
[----:B0-----:R2:W0:Y:S04]  /*1ea0*/  SHFL.IDX PT, R87, R49, RZ, 0x1f ;  /* 0x00001fff31577589 */ /* 0x00142800000e0000 */
[----:B------:R2:W4:Y:S04]  /*1eb0*/  SHFL.UP PT, R154, R89, 0x1, RZ ;  /* 0x04200000599a7989 */ /* 0x00052800000e00ff */
[----:B------:R-:W1:Y:S02]  /*1ec0*/  SHFL.UP PT, R155, R155, 0x1, RZ ;  /* 0x042000009b9b7989 */ /* 0x000e6400000e00ff */
.L_x_1274:
[----:B-1----:R-:W1:Y:S01]  /*1ed0*/  LDS.64 R50, [R153+0x10d0] ;  /* 0x0010d00099327984 */ /* 0x002e620000000a00 */
[----:B---3--:R-:W-:Y:S01]  /*1ee0*/  MOV R86, R156 ;  /* 0x0000009c00567202 */ /* 0x008fe20000000f00 */
[----:B0---4-:R-:W-:-:S02]  /*1ef0*/  @P1 FFMA.FTZ R87, R87, R154, R155 ;  /* 0x0000009a57571223 */ /* 0x011fc4000001009b */
[----:B--2---:R-:W0:Y:S02]  /*1f00*/  LDS.64 R88, [R153+0x10d8] ;  /* 0x0010d80099587984 */ /* 0x004e240000000a00 */
[----:B------:R-:W-:Y:S02]  /*1f10*/  @P1 FMUL.FTZ R86, R86, R154 ;  /* 0x0000009a56561220 */ /* 0x000fe40000410000 */
[----:B------:R-:W2:Y:S04]  /*1f20*/  LDS.64 R48, [R153+0x10e0] ;  /* 0x0010e00099307984 */ /* 0x000ea80000000a00 */
[----:B------:R3:W-:Y:S01]  /*1f30*/  STS.64 [R153+0x10d0], R86 ;  /* 0x0010d05699007388 */ /* 0x0007e20000000a00 */
[C---:B-1----:R-:W-:Y:S02]  /*1f40*/  FFMA.FTZ R51, R50.reuse, R87, R51 ;  /* 0x0000005732337223 */ /* 0x042fe40000010033 */
[----:B------:R-:W-:-:S02]  /*1f50*/  FMUL.FTZ R50, R50, R86 ;  /* 0x0000005632327220 */ /* 0x000fc40000410000 */
[C---:B0-----:R-:W-:Y:S02]  /*1f60*/  FFMA.FTZ R89, R88.reuse, R51, R89 ;  /* 0x0000003358597223 */ /* 0x041fe40000010059 */
[----:B------:R-:W-:Y:S01]  /*1f70*/  FMUL.FTZ R88, R88, R50 ;  /* 0x0000003258587220 */ /* 0x000fe20000410000 */
[----:B------:R3:W-:Y:S01]  /*1f80*/  STS.64 [R153+0x10d8], R50 ;  /* 0x0010d83299007388 */ /* 0x0007e20000000a00 */
[C---:B--2---:R-:W-:Y:S02]  /*1f90*/  FFMA.FTZ R49, R48.reuse, R89, R49 ;  /* 0x0000005930317223 */ /* 0x044fe40000010031 */
[----:B------:R-:W-:Y:S01]  /*1fa0*/  FMUL.FTZ R48, R48, R88 ;  /* 0x0000005830307220 */ /* 0x000fe20000410000 */
[----:B------:R3:W-:Y:S04]  /*1fb0*/  STS.64 [R153+0x10e0], R88 ;  /* 0x0010e05899007388 */ /* 0x0007e80000000a00 */
[----:B------:R3:W-:Y:S02]  /*1fc0*/  STS.64 [R153+0x10e8], R48 ;  /* 0x0010e83099007388 */ /* 0x0007e40000000a00 */
.L_x_1252:
[----:B--2---:R-:W-:Y:S05]  /*1fd0*/  BSYNC B0 ;  /* 0x0000000000007941 */ /* 0x004fea0003800000 */
.L_x_1251:
[----:B------:R-:W-:Y:S01]  /*1fe0*/  WARPSYNC 0xffffffff ;  /* 0xffffffff00007948 */ /* 0x000fe20003800000 */
[----:B------:R-:W-:Y:S01]  /*1ff0*/  BAR.SYNC.DEFER_BLOCKING 0x0 ;  /* 0x0000000000007b1d */ /* 0x000fe20000010000 */
[----:B-1-3--:R-:W-:Y:S01]  /*2000*/  FMUL.FTZ R51, R99, R98 ;  /* 0x0000006263337220 */ /* 0x00afe20000410000 */
[----:B------:R-:W-:Y:S01]  /*2010*/  LOP3.LUT P0, RZ, R33, 0x1f, RZ, 0xc0, !PT ;  /* 0x0000001f21ff7812 */ /* 0x000fe2000780c0ff */
[----:B-----5:R-:W-:-:S02]  /*2020*/  FFMA.FTZ R49, R99, R125, R124 ;  /* 0x0000007d63317223 */ /* 0x020fc4000001007c */
[C---:B------:R-:W-:Y:S01]  /*2030*/  FMUL.FTZ R50, R100.reuse, R51 ;  /* 0x0000003364327220 */ /* 0x040fe20000410000 */
[----:B------:R-:W-:Y:S01]  /*2040*/  ISETP.GE.OR P0, PT, R29, c[0x0][0x174], P0 ;  /* 0x00005d001d007a0c */ /* 0x000fe20000706670 */
[----:B------:R-:W-:Y:S01]  /*2050*/  FFMA.FTZ R49, R100, R49, R123 ;  /* 0x0000003164317223 */ /* 0x000fe2000001007b */
[----:B------:R-:W-:Y:S01]  /*2060*/  BSSY B0, `(.L_x_1258) ;  /* 0x0000074000007945 */ /* 0x000fe20003800000 */
[C---:B------:R-:W-:Y:S02]  /*2070*/  FMUL.FTZ R51, R101.reuse, R50 ;  /* 0x0000003265337220 */ /* 0x040fe40000410000 */
[----:B------:R-:W-:Y:S02]  /*2080*/  FFMA.FTZ R49, R101, R49, R122 ;  /* 0x0000003165317223 */ /* 0x000fe4000001007a */
[C---:B------:R-:W-:Y:S02]  /*2090*/  FMUL.FTZ R50, R102.reuse, R51 ;  /* 0x0000003366327220 */ /* 0x040fe40000410000 */
[----:B------:R-:W-:-:S02]  /*20a0*/  FFMA.FTZ R49, R102, R49, R121 ;  /* 0x0000003166317223 */ /* 0x000fc40000010079 */
[C---:B------:R-:W-:Y:S02]  /*20b0*/  FMUL.FTZ R51, R103.reuse, R50 ;  /* 0x0000003267337220 */ /* 0x040fe40000410000 */
[----:B------:R-:W-:-:S04]  /*20c0*/  FFMA.FTZ R49, R103, R49, R120 ;  /* 0x0000003167317223 */ /* 0x000fc80000010078 */
[----:B------:R-:W-:Y:S01]  /*20d0*/  FFMA.FTZ R49, R104, R49, R119 ;  /* 0x0000003168317223 */ /* 0x000fe20000010077 */
[----:B------:R-:W1:Y:S03]  /*20e0*/  LDS R48, [R97.X8+0x10d4] ;  /* 0x0010d40061307984 */ /* 0x000e660000008800 */
[----:B------:R-:W-:-:S04]  /*20f0*/  FFMA.FTZ R49, R105, R49, R118 ;  /* 0x0000003169317223 */ /* 0x000fc80000010076 */
[----:B------:R-:W-:Y:S02]  /*2100*/  FFMA.FTZ R49, R106, R49, R117 ;  /* 0x000000316a317223 */ /* 0x000fe40000010075 */
[----:B-1----:R-:W-:Y:S02]  /*2110*/  FFMA.FTZ R152, R152, R48, R151 ;  /* 0x0000003098987223 */ /* 0x002fe40000010097 */
[----:B------:R-:W-:Y:S02]  /*2120*/  FMUL.FTZ R48, R104, R51 ;  /* 0x0000003368307220 */ /* 0x000fe40000410000 */
[----:B------:R-:W-:Y:S02]  /*2130*/  FFMA.FTZ R151, R113, R152, R150 ;  /* 0x0000009871977223 */ /* 0x000fe40000010096 */
[----:B------:R-:W-:Y:S02]  /*2140*/  FMUL.FTZ R51, R105, R48 ;  /* 0x0000003069337220 */ /* 0x000fe40000410000 */
[----:B------:R-:W-:-:S02]  /*2150*/  FFMA.FTZ R150, R112, R151, R149 ;  /* 0x0000009770967223 */ /* 0x000fc40000010095 */
[----:B------:R-:W-:Y:S02]  /*2160*/  FMUL.FTZ R48, R106, R51 ;  /* 0x000000336a307220 */ /* 0x000fe40000410000 */
[----:B------:R-:W-:Y:S02]  /*2170*/  FFMA.FTZ R149, R111, R150, R148 ;  /* 0x000000966f957223 */ /* 0x000fe40000010094 */
[C---:B------:R-:W-:Y:S02]  /*2180*/  FMUL.FTZ R51, R107.reuse, R48 ;  /* 0x000000306b337220 */ /* 0x040fe40000410000 */
[----:B------:R-:W-:Y:S02]  /*2190*/  FFMA.FTZ R148, R110, R149, R147 ;  /* 0x000000956e947223 */ /* 0x000fe40000010093 */
[----:B------:R-:W-:Y:S01]  /*21a0*/  FFMA.FTZ R48, R107, R49, R116 ;  /* 0x000000316b307223 */ /* 0x000fe20000010074 */
[----:B------:R-:W-:Y:S01]  /*21b0*/  HFMA2.MMA R49, -RZ, RZ, 0, 0 ;  /* 0x00000000ff317435 */ /* 0x000fe200000001ff */
[----:B------:R-:W-:-:S02]  /*21c0*/  FFMA.FTZ R147, R109, R148, R142 ;  /* 0x000000946d937223 */ /* 0x000fc4000001008e */
[C---:B------:R-:W-:Y:S02]  /*21d0*/  FMUL.FTZ R50, R108.reuse, R51 ;  /* 0x000000336c327220 */ /* 0x040fe40000410000 */
[C---:B------:R-:W-:Y:S02]  /*21e0*/  FFMA.FTZ R142, R108.reuse, R147, R143 ;  /* 0x000000936c8e7223 */ /* 0x040fe4000001008f */
[----:B------:R-:W-:Y:S01]  /*21f0*/  FFMA.FTZ R51, R108, R48, R115 ;  /* 0x000000306c337223 */ /* 0x000fe20000010073 */
[----:B------:R-:W-:Y:S01]  /*2200*/  MOV R48, 0x3f800000 ;  /* 0x3f80000000307802 */ /* 0x000fe20000000f00 */
[----:B------:R-:W-:Y:S02]  /*2210*/  FFMA.FTZ R143, R107, R142, R144 ;  /* 0x0000008e6b8f7223 */ /* 0x000fe40000010090 */
[C---:B0-----:R-:W-:Y:S02]  /*2220*/  FMUL.FTZ R87, R109.reuse, R50 ;  /* 0x000000326d577220 */ /* 0x041fe40000410000 */
[----:B------:R-:W-:Y:S01]  /*2230*/  FFMA.FTZ R144, R106, R143, R145 ;  /* 0x0000008f6a907223 */ /* 0x000fe20000010091 */
[----:B------:R0:W1:Y:S01]  /*2240*/  @!P0 LDS.64 R48, [R96.X8+0x24e0] ;  /* 0x0024e00060308984 */ /* 0x0000620000008a00 */
[----:B------:R-:W-:Y:S01]  /*2250*/  FFMA.FTZ R51, R109, R51, R114 ;  /* 0x000000336d337223 */ /* 0x000fe20000010072 */
[----:B------:R-:W-:Y:S01]  /*2260*/  ISETP.GT.U32.AND P0, PT, R33, 0x1f, PT ;  /* 0x0000001f2100780c */ /* 0x000fe20003f04070 */
        /* <DEDUP_REMOVED lines=12> */
[----:B------:R-:W-:-:S03]  /*2330*/  FFMA.FTZ R139, R101, R136, R138 ;  /* 0x00000088658b7223 */ /* 0x000fc6000001008a */
[----:B------:R0:W-:Y:S01]  /*2340*/  STS.64 [R97.X8+0x15e0], R50 ;  /* 0x0015e03261007388 */ /* 0x0001e20000008a00 */
[----:B------:R-:W-:-:S04]  /*2350*/  FFMA.FTZ R138, R100, R139, R141 ;  /* 0x0000008b648a7223 */ /* 0x000fc8000001008d */
[----:B------:R-:W-:Y:S01]  /*2360*/  FFMA.FTZ R141, R99, R138, R140 ;  /* 0x0000008a638d7223 */ /* 0x000fe2000001008c */
[----:B------:R-:W-:Y:S06]  /*2370*/  BAR.SYNC.DEFER_BLOCKING 0x0 ;  /* 0x0000000000007b1d */ /* 0x000fec0000010000 */
[----:B------:R-:W-:Y:S05]  /*2380*/  @P0 BRA `(.L_x_1259) ;  /* 0x0000041000000947 */ /* 0x000fea0003800000 */
[C---:B01----:R-:W-:Y:S01]  /*2390*/  IMAD R153, R33.reuse, 0x28, RZ ;  /* 0x0000002821997824 */ /* 0x043fe200078e02ff */
[----:B------:R-:W-:-:S04]  /*23a0*/  LOP3.LUT R140, R33, 0x1f, RZ, 0xc0, !PT ;  /* 0x0000001f218c7812 */ /* 0x000fc800078ec0ff */
[----:B------:R-:W-:Y:S01]  /*23b0*/  LDS.64 R50, [R153+0x15f0] ;  /* 0x0015f00099327984 */ /* 0x000fe20000000a00 */
[C---:B------:R-:W-:Y:S02]  /*23c0*/  ISETP.GE.U32.AND P0, PT, R140.reuse, 0x10, PT ;  /* 0x000000108c00780c */ /* 0x040fe40003f06070 */
[C---:B------:R-:W-:Y:S01]  /*23d0*/  ISETP.GE.U32.AND P1, PT, R140.reuse, 0x18, PT ;  /* 0x000000188c00780c */ /* 0x040fe20003f26070 */
[----:B------:R-:W0:Y:S01]  /*23e0*/  LDS.64 R86, [R153+0x15f8] ;  /* 0x0015f80099567984 */ /* 0x000e220000000a00 */
[C---:B------:R-:W-:Y:S02]  /*23f0*/  ISETP.GE.U32.AND P2, PT, R140.reuse, 0x1c, PT ;  /* 0x0000001c8c00780c */ /* 0x040fe40003f46070 */
[C---:B------:R-:W-:Y:S01]  /*2400*/  ISETP.GE.U32.AND P3, PT, R140.reuse, 0x1e, PT ;  /* 0x0000001e8c00780c */ /* 0x040fe20003f66070 */
[----:B------:R-:W1:Y:S01]  /*2410*/  LDS.64 R88, [R153+0x15e8] ;  /* 0x0015e80099587984 */ /* 0x000e620000000a00 */
[----:B------:R-:W-:-:S03]  /*2420*/  ISETP.NE.AND P4, PT, R140, 0x1f, PT ;  /* 0x0000001f8c00780c */ /* 0x000fc60003f85270 */
[----:B------:R-:W2:Y:S01]  /*2430*/  LDS.64 R90, [R153+0x15e0] ;  /* 0x0015e000995a7984 */ /* 0x000ea20000000a00 */
[C---:B0-----:R-:W-:Y:S02]  /*2440*/  FFMA.FTZ R87, R50.reuse, R87, R51 ;  /* 0x0000005732577223 */ /* 0x041fe40000010033 */
[----:B------:R-:W-:Y:S02]  /*2450*/  FMUL.FTZ R51, R50, R86 ;  /* 0x0000005632337220 */ /* 0x000fe40000410000 */
[C---:B-1----:R-:W-:Y:S02]  /*2460*/  FFMA.FTZ R87, R88.reuse, R87, R89 ;  /* 0x0000005758577223 */ /* 0x042fe40000010059 */
[----:B------:R-:W-:Y:S02]  /*2470*/  FMUL.FTZ R51, R88, R51 ;  /* 0x0000003358337220 */ /* 0x000fe40000410000 */
[C---:B--2---:R-:W-:Y:S02]  /*2480*/  FFMA.FTZ R91, R90.reuse, R87, R91 ;  /* 0x000000575a5b7223 */ /* 0x044fe4000001005b */
[----:B------:R-:W-:Y:S01]  /*2490*/  FMUL.FTZ R90, R90, R51 ;  /* 0x000000335a5a7220 */ /* 0x000fe20000410000 */
[----:B------:R-:W-:Y:S05]  /*24a0*/  BRA.DIV ~URZ, `(.L_x_1260) ;  /* 0x000026c27f007947 */ /* 0x000fea000b800000 */
[----:B------:R0:W1:Y:S02]  /*24b0*/  SHFL.DOWN PT, R89, R90, 0x1, 0x1f ;  /* 0x08201f005a597f89 */ /* 0x00006400000e0000 */
.L_x_1275:
[----:B------:R-:W-:Y:S05]  /*24c0*/  BRA.DIV ~URZ, `(.L_x_1261) ;  /* 0x000027227f007947 */ /* 0x000fea000b800000 */
[----:B------:R-:W2:Y:S04]  /*24d0*/  SHFL.DOWN PT, R50, R91, 0x1, 0x1f ;  /* 0x08201f005b327f89 */ /* 0x000ea800000e0000 */
[----:B------:R-:W-:Y:S01]  /*24e0*/  SHFL.IDX PT, R156, R48, RZ, 0x1f ;  /* 0x00001fff309c7589 */ /* 0x000fe200000e0000 */
[----:B--2---:R-:W-:-:S02]  /*24f0*/  @P4 FFMA.FTZ R91, R90, R50, R91 ;  /* 0x000000325a5b4223 */ /* 0x004fc4000001005b */
[----:B01----:R-:W-:Y:S02]  /*2500*/  @P4 FMUL.FTZ R90, R90, R89 ;  /* 0x000000595a5a4220 */ /* 0x003fe40000410000 */
        /* <DEDUP_REMOVED lines=21> */
.L_x_1276:
[C---:B------:R-:W-:Y:S01]  /*2660*/  IMAD R157, R33.reuse, 0x28, RZ ;  /* 0x00000028219d7824 */ /* 0x040fe200078e02ff */
[----:B------:R-:W-:Y:S01]  /*2670*/  ISETP.NE.AND P0, PT, R33, 0x1f, PT ;  /* 0x0000001f2100780c */ /* 0x000fe20003f05270 */
[----:B-1-3--:R-:W-:Y:S01]  /*2680*/  FFMA.FTZ R49, R49, R140, R153 ;  /* 0x0000008c31317223 */ /* 0x00afe20000010099 */
[----:B------:R-:W-:Y:S01]  /*2690*/  MOV R88, R156 ;  /* 0x0000009c00587202 */ /* 0x000fe20000000f00 */
[----:B------:R-:W-:Y:S01]  /*26a0*/  FMUL.FTZ R48, R48, R140 ;  /* 0x0000008c30307220 */ /* 0x000fe20000410000 */
[----:B0-----:R-:W0:Y:S04]  /*26b0*/  LDS.64 R90, [R157+0x15f8] ;  /* 0x0015f8009d5a7984 */ /* 0x001e280000000a00 */
[----:B------:R-:W1:Y:S04]  /*26c0*/  LDS.64 R86, [R157+0x15f0] ;  /* 0x0015f0009d567984 */ /* 0x000e680000000a00 */
[----:B------:R-:W3:Y:S01]  /*26d0*/  LDS.64 R50, [R157+0x15e8] ;  /* 0x0015e8009d327984 */ /* 0x000ee20000000a00 */
[----:B--2-4-:R-:W-:-:S02]  /*26e0*/  @P0 FFMA.FTZ R89, R89, R154, R155 ;  /* 0x0000009a59590223 */ /* 0x014fc4000001009b */
[----:B------:R-:W-:-:S05]  /*26f0*/  @P0 FMUL.FTZ R88, R88, R154 ;  /* 0x0000009a58580220 */ /* 0x000fca0000410000 */
[----:B------:R2:W-:Y:S01]  /*2700*/  STS.64 [R157+0x15f8], R88 ;  /* 0x0015f8589d007388 */ /* 0x0005e20000000a00 */
[C---:B0-----:R-:W-:Y:S02]  /*2710*/  FFMA.FTZ R91, R90.reuse, R89, R91 ;  /* 0x000000595a5b7223 */ /* 0x041fe4000001005b */
[----:B------:R-:W-:Y:S02]  /*2720*/  FMUL.FTZ R90, R90, R88 ;  /* 0x000000585a5a7220 */ /* 0x000fe40000410000 */
[C---:B-1----:R-:W-:Y:S02]  /*2730*/  FFMA.FTZ R87, R86.reuse, R91, R87 ;  /* 0x0000005b56577223 */ /* 0x042fe40000010057 */
[----:B------:R-:W-:Y:S01]  /*2740*/  FMUL.FTZ R86, R86, R90 ;  /* 0x0000005a56567220 */ /* 0x000fe20000410000 */
[----:B------:R2:W-:Y:S01]  /*2750*/  STS.64 [R157+0x15f0], R90 ;  /* 0x0015f05a9d007388 */ /* 0x0005e20000000a00 */
[C---:B---3--:R-:W-:Y:S02]  /*2760*/  FFMA.FTZ R51, R50.reuse, R87, R51 ;  /* 0x0000005732337223 */ /* 0x048fe40000010033 */
[----:B------:R-:W-:Y:S01]  /*2770*/  FMUL.FTZ R50, R50, R86 ;  /* 0x0000005632327220 */ /* 0x000fe20000410000 */
[----:B------:R2:W-:Y:S04]  /*2780*/  STS.64 [R157+0x15e8], R86 ;  /* 0x0015e8569d007388 */ /* 0x0005e80000000a00 */
[----:B------:R2:W-:Y:S02]  /*2790*/  STS.64 [R157+0x15e0], R50 ;  /* 0x0015e0329d007388 */ /* 0x0005e40000000a00 */
.L_x_1259:
[----:B01----:R-:W-:Y:S05]  /*27a0*/  BSYNC B0 ;  /* 0x0000000000007941 */ /* 0x003fea0003800000 */
.L_x_1258:
[----:B------:R-:W-:Y:S01]  /*27b0*/  WARPSYNC 0xffffffff ;  /* 0xffffffff00007948 */ /* 0x000fe20003800000 */
[----:B------:R-:W-:Y:S01]  /*27c0*/  BAR.SYNC.DEFER_BLOCKING 0x0 ;  /* 0x0000000000007b1d */ /* 0x000fe20000010000 */
[----:B--2---:R-:W-:Y:S01]  /*27d0*/  FFMA.FTZ R50, R77, R152, RZ ;  /* 0x000000984d327223 */ /* 0x004fe200000100ff */
[----:B------:R-:W-:Y:S01]  /*27e0*/  HADD2.F32 R88, -RZ, R40.H1_H1 ;  /* 0x30000028ff587230 */ /* 0x000fe20000004100 */
[C---:B------:R-:W-:Y:S01]  /*27f0*/  ISETP.GT.AND P0, PT, R31.reuse, 0x1e, PT ;  /* 0x0000001e1f00780c */ /* 0x040fe20003f04270 */
[--C-:B------:R-:W-:Y:S01]  /*2800*/  HADD2.F32 R51, -RZ, R41.reuse.H0_H0 ;  /* 0x20000029ff337230 */ /* 0x100fe20000004100 */
[----:B------:R-:W-:Y:S01]  /*2810*/  FFMA.FTZ R50, R76, R151, R50 ;  /* 0x000000974c327223 */ /* 0x000fe20000010032 */
[----:B------:R-:W-:Y:S01]  /*2820*/  HADD2.F32 R90, -RZ, R41.H1_H1 ;  /* 0x30000029ff5a7230 */ /* 0x000fe20000004100 */
[----:B------:R-:W-:Y:S01]  /*2830*/  ISETP.GT.AND P1, PT, R31, 0x1d, PT ;  /* 0x0000001d1f00780c */ /* 0x000fe20003f24270 */
[----:B------:R-:W-:Y:S01]  /*2840*/  HADD2.F32 R87, -RZ, R42.H0_H0 ;  /* 0x2000002aff577230 */ /* 0x000fe20000004100 */
[----:B------:R-:W-:Y:S01]  /*2850*/  FFMA.FTZ R50, R75, R150, R50 ;  /* 0x000000964b327223 */ /* 0x000fe20000010032 */
[--C-:B------:R-:W-:Y:S01]  /*2860*/  HADD2.F32 R153, -RZ, R46.reuse.H0_H0 ;  /* 0x2000002eff997230 */ /* 0x100fe20000004100 */
[----:B------:R-:W-:Y:S01]  /*2870*/  FFMA.FTZ R150, -R93, R51, R150 ;  /* 0x000000335d967223 */ /* 0x000fe20000010196 */
[----:B------:R-:W-:Y:S01]  /*2880*/  HADD2.F32 R156, -RZ, R46.H1_H1 ;  /* 0x3000002eff9c7230 */ /* 0x000fe20000004100 */
[----:B------:R-:W-:Y:S01]  /*2890*/  FFMA.FTZ R50, R74, R149, R50 ;  /* 0x000000954a327223 */ /* 0x000fe20000010032 */
[--C-:B------:R-:W-:Y:S01]  /*28a0*/  HADD2.F32 R157, -RZ, R47.reuse.H0_H0 ;  /* 0x2000002fff9d7230 */ /* 0x100fe20000004100 */
[----:B------:R-:W-:Y:S01]  /*28b0*/  ISETP.GT.AND P2, PT, R31, 0x1b, PT ;  /* 0x0000001b1f00780c */ /* 0x000fe20003f44270 */
[----:B------:R-:W-:Y:S01]  /*28c0*/  HADD2.F32 R158, -RZ, R47.H1_H1 ;  /* 0x3000002fff9e7230 */ /* 0x000fe20000004100 */
[----:B------:R-:W-:Y:S01]  /*28d0*/  FFMA.FTZ R50, R73, R148, R50 ;  /* 0x0000009449327223 */ /* 0x000fe20000010032 */
[----:B------:R-:W-:Y:S01]  /*28e0*/  ISETP.NE.AND P3, PT, R33, RZ, PT ;  /* 0x000000ff2100720c */ /* 0x000fe20003f65270 */
[----:B------:R-:W-:Y:S01]  /*28f0*/  FFMA.FTZ R159, -R53, R157, R138 ;  /* 0x0000009d359f7223 */ /* 0x000fe2000001018a */
[----:B------:R-:W-:Y:S01]  /*2900*/  BSSY B0, `(.L_x_1262) ;  /* 0x00000d0000007945 */ /* 0x000fe20003800000 */
[----:B------:R-:W-:-:S02]  /*2910*/  FFMA.FTZ R50, R72, R147, R50 ;  /* 0x0000009348327223 */ /* 0x000fc40000010032 */
[----:B------:R-:W-:Y:S01]  /*2920*/  FFMA.FTZ R160, -R52, R158, R141 ;  /* 0x0000009e34a07223 */ /* 0x000fe2000001018d */
[----:B------:R-:W0:Y:S01]  /*2930*/  LDS R97, [R97.X8+0x15e4] ;  /* 0x0015e40061617984 */ /* 0x000e220000008800 */
[----:B------:R-:W-:-:S04]  /*2940*/  FFMA.FTZ R50, R71, R142, R50 ;  /* 0x0000008e47327223 */ /* 0x000fc80000010032 */
[----:B------:R-:W-:Y:S02]  /*2950*/  FFMA.FTZ R50, R70, R143, R50 ;  /* 0x0000008f46327223 */ /* 0x000fe40000010032 */
[----:B------:R-:W-:Y:S02]  /*2960*/  @!P3 STS.64 [R96.X8+0x24e0], R48 ;  /* 0x0024e0306000b388 */ /* 0x000fe40000008a00 */
[----:B------:R-:W-:-:S04]  /*2970*/  FFMA.FTZ R50, R69, R144, R50 ;  /* 0x0000009045327223 */ /* 0x000fc80000010032 */
[----:B------:R-:W-:Y:S01]  /*2980*/  FFMA.FTZ R86, R68, R145, R50 ;  /* 0x0000009144567223 */ /* 0x000fe20000010032 */
[----:B------:R-:W-:-:S03]  /*2990*/  HADD2.F32 R50, -RZ, R40.H0_H0 ;  /* 0x20000028ff327230 */ /* 0x000fc60000004100 */
[----:B------:R-:W-:Y:S01]  /*29a0*/  FFMA.FTZ R89, R67, R146, R86 ;  /* 0x0000009243597223 */ /* 0x000fe20000010056 */
[----:B------:R-:W-:-:S03]  /*29b0*/  HADD2.F32 R86, -RZ, R42.H1_H1 ;  /* 0x3000002aff567230 */ /* 0x000fc60000004100 */
[----:B------:R-:W-:Y:S02]  /*29c0*/  FFMA.FTZ R91, R66, R137, R89 ;  /* 0x00000089425b7223 */ /* 0x000fe40000010059 */
[----:B------:R-:W-:Y:S02]  /*29d0*/  FFMA.FTZ R89, -R95, R50, R152 ;  /* 0x000000325f597223 */ /* 0x000fe40000010198 */
[----:B0-----:R-:W-:Y:S01]  /*29e0*/  FFMA.FTZ R125, R97, R98, R125 ;  /* 0x00000062617d7223 */ /* 0x001fe2000001007d */
[----:B------:R-:W-:-:S03]  /*29f0*/  HADD2.F32 R97, -RZ, R43.H0_H0 ;  /* 0x2000002bff617230 */ /* 0x000fc60000004100 */
[----:B------:R-:W-:Y:S02]  /*2a00*/  FFMA.FTZ R124, R99, R125, R124 ;  /* 0x0000007d637c7223 */ /* 0x000fe4000001007c */
[----:B------:R-:W-:Y:S02]  /*2a10*/  FFMA.FTZ R99, R65, R136, R91 ;  /* 0x0000008841637223 */ /* 0x000fe4000001005b */
[----:B------:R-:W-:Y:S02]  /*2a20*/  FFMA.FTZ R123, R100, R124, R123 ;  /* 0x0000007c647b7223 */ /* 0x000fe4000001007b */
[----:B------:R-:W-:Y:S02]  /*2a30*/  FFMA.FTZ R100, -R94, R88, R151 ;  /* 0x000000585e647223 */ /* 0x000fe40000010197 */
[----:B------:R-:W-:-:S04]  /*2a40*/  FFMA.FTZ R122, R101, R123, R122 ;  /* 0x0000007b657a7223 */ /* 0x000fc8000001007a */
[----:B------:R-:W-:Y:S02]  /*2a50*/  FFMA.FTZ R121, R102, R122, R121 ;  /* 0x0000007a66797223 */ /* 0x000fe40000010079 */
[----:B------:R-:W-:Y:S02]  /*2a60*/  FFMA.FTZ R102, R64, R139, R99 ;  /* 0x0000008b40667223 */ /* 0x000fe40000010063 */
[----:B------:R-:W-:Y:S02]  /*2a70*/  FFMA.FTZ R120, R103, R121, R120 ;  /* 0x0000007967787223 */ /* 0x000fe40000010078 */
[----:B------:R-:W-:Y:S02]  /*2a80*/  FFMA.FTZ R139, -R54, R156, R139 ;  /* 0x0000009c368b7223 */ /* 0x000fe4000001018b */
[----:B------:R-:W-:Y:S02]  /*2a90*/  FFMA.FTZ R119, R104, R120, R119 ;  /* 0x0000007868777223 */ /* 0x000fe40000010077 */
[----:B------:R-:W-:-:S02]  /*2aa0*/  FFMA.FTZ R104, R63, R138, R102 ;  /* 0x0000008a3f687223 */ /* 0x000fc40000010066 */
[----:B------:R-:W-:Y:S02]  /*2ab0*/  FFMA.FTZ R118, R105, R119, R118 ;  /* 0x0000007769767223 */ /* 0x000fe40000010076 */
[----:B------:R-:W-:Y:S01]  /*2ac0*/  FFMA.FTZ R102, -R92, R90, R149 ;  /* 0x0000005a5c667223 */ /* 0x000fe20000010195 */
[----:B------:R-:W-:Y:S01]  /*2ad0*/  HADD2.F32 R149, -RZ, R45.H0_H0 ;  /* 0x2000002dff957230 */ /* 0x000fe20000004100 */
[-C--:B------:R-:W-:Y:S02]  /*2ae0*/  FFMA.FTZ R117, R106, R118.reuse, R117 ;  /* 0x000000766a757223 */ /* 0x080fe40000010075 */
[----:B------:R-:W-:Y:S02]  /*2af0*/  FFMA.FTZ R105, -R85, R87, R148 ;  /* 0x0000005755697223 */ /* 0x000fe40000010194 */
[----:B------:R-:W-:Y:S02]  /*2b00*/  FFMA.FTZ R116, R107, R117, R116 ;  /* 0x000000756b747223 */ /* 0x000fe40000010074 */
[----:B------:R-:W-:-:S02]  /*2b10*/  FMUL.FTZ R140, R81, R118 ;  /* 0x00000076518c7220 */ /* 0x000fc40000410000 */
[----:B------:R-:W-:Y:S02]  /*2b20*/  FFMA.FTZ R115, R108, R116, R115 ;  /* 0x000000746c737223 */ /* 0x000fe40000010073 */
[----:B------:R-:W-:Y:S02]  /*2b30*/  FFMA.FTZ R151, -R79, R149, R146 ;  /* 0x000000954f977223 */ /* 0x000fe40000010192 */
[-C--:B------:R-:W-:Y:S02]  /*2b40*/  FFMA.FTZ R114, R109, R115.reuse, R114 ;  /* 0x000000736d727223 */ /* 0x080fe40000010072 */
[----:B------:R-:W-:Y:S02]  /*2b50*/  FMUL.FTZ R107, R84, R115 ;  /* 0x00000073546b7220 */ /* 0x000fe40000410000 */
[----:B------:R-:W-:Y:S02]  /*2b60*/  FFMA.FTZ R127, R110, R114, R127 ;  /* 0x000000726e7f7223 */ /* 0x000fe4000001007f */
[----:B------:R-:W-:-:S02]  /*2b70*/  FFMA.FTZ R109, -R83, R97, R142 ;  /* 0x00000061536d7223 */ /* 0x000fc4000001018e */
[----:B------:R-:W-:Y:S02]  /*2b80*/  FFMA.FTZ R126, R111, R127, R126 ;  /* 0x0000007f6f7e7223 */ /* 0x000fe4000001007e */
[----:B------:R-:W-:Y:S02]  /*2b90*/  FMUL.FTZ R110, R83, R116 ;  /* 0x00000074536e7220 */ /* 0x000fe40000410000 */
[-C--:B------:R-:W-:Y:S02]  /*2ba0*/  FFMA.FTZ R129, R112, R126.reuse, R129 ;  /* 0x0000007e70817223 */ /* 0x080fe40000010081 */
[----:B------:R-:W-:Y:S02]  /*2bb0*/  FMUL.FTZ R99, R93, R126 ;  /* 0x0000007e5d637220 */ /* 0x000fe40000410000 */
[-C--:B------:R-:W-:Y:S02]  /*2bc0*/  FFMA.FTZ R113, R113, R129.reuse, R128 ;  /* 0x0000008171717223 */ /* 0x080fe40000010080 */
[----:B------:R-:W-:-:S02]  /*2bd0*/  FMUL.FTZ R91, R94, R129 ;  /* 0x000000815e5b7220 */ /* 0x000fc40000410000 */
[----:B------:R-:W-:Y:S02]  /*2be0*/  FMUL.FTZ R98, R95, R113 ;  /* 0x000000715f627220 */ /* 0x000fe40000410000 */
[----:B------:R-:W-:Y:S02]  /*2bf0*/  FMUL.FTZ R146, R79, R120 ;  /* 0x000000784f927220 */ /* 0x000fe40000410000 */
[----:B------:R-:W-:Y:S02]  /*2c00*/  FFMA.FTZ R101, R98, R89, RZ ;  /* 0x0000005962657223 */ /* 0x000fe400000100ff */
[----:B------:R-:W-:Y:S02]  /*2c10*/  FMUL.FTZ R138, R53, R124 ;  /* 0x0000007c358a7220 */ /* 0x000fe40000410000 */
[----:B------:R-:W-:Y:S02]  /*2c20*/  FFMA.FTZ R103, R91, R100, R101 ;  /* 0x000000645b677223 */ /* 0x000fe40000010065 */
[----:B------:R-:W-:-:S02]  /*2c30*/  FMUL.FTZ R101, R92, R127 ;  /* 0x0000007f5c657220 */ /* 0x000fc40000410000 */
[----:B------:R-:W-:Y:S02]  /*2c40*/  FFMA.FTZ R106, R99, R150, R103 ;  /* 0x00000096636a7223 */ /* 0x000fe40000010067 */
[----:B------:R-:W-:Y:S02]  /*2c50*/  FFMA.FTZ R103, R62, R141, R104 ;  /* 0x0000008d3e677223 */ /* 0x000fe40000010068 */
[----:B------:R-:W-:Y:S02]  /*2c60*/  FMUL.FTZ R104, R85, R114 ;  /* 0x0000007255687220 */ /* 0x000fe40000410000 */
[----:B------:R-:W-:Y:S01]  /*2c70*/  FFMA.FTZ R108, R101, R102, R106 ;  /* 0x00000066656c7223 */ /* 0x000fe2000001006a */
[----:B------:R-:W0:Y:S01]  /*2c80*/  SHFL.DOWN PT, R152, R103, 0x1, 0x1f ;  /* 0x08201f0067987f89 */ /* 0x000e2200000e0000 */
[----:B------:R-:W-:Y:S02]  /*2c90*/  FFMA.FTZ R106, -R84, R86, R147 ;  /* 0x00000056546a7223 */ /* 0x000fe40000010193 */
[----:B------:R-:W-:Y:S01]  /*2ca0*/  FFMA.FTZ R111, R104, R105, R108 ;  /* 0x00000069686f7223 */ /* 0x000fe2000001006c */
[----:B------:R-:W-:Y:S01]  /*2cb0*/  HADD2.F32 R108, -RZ, R43.H1_H1 ;  /* 0x3000002bff6c7230 */ /* 0x000fe20000004100 */
[----:B------:R-:W-:-:S02]  /*2cc0*/  FMUL.FTZ R141, R52, R125 ;  /* 0x0000007d348d7220 */ /* 0x000fc40000410000 */
[----:B------:R-:W-:Y:S01]  /*2cd0*/  FFMA.FTZ R128, R107, R106, R111 ;  /* 0x0000006a6b807223 */ /* 0x000fe2000001006f */
[--C-:B------:R-:W-:Y:S01]  /*2ce0*/  HADD2.F32 R111, -RZ, R44.reuse.H0_H0 ;  /* 0x2000002cff6f7230 */ /* 0x100fe20000004100 */
[C---:B------:R-:W-:Y:S02]  /*2cf0*/  FFMA.FTZ R112, -R82.reuse, R108, R143 ;  /* 0x0000006c52707223 */ /* 0x040fe4000001018f */
[----:B------:R-:W-:Y:S02]  /*2d00*/  FMUL.FTZ R143, R82, R117 ;  /* 0x00000075528f7220 */ /* 0x000fe40000410000 */
[----:B------:R-:W-:Y:S01]  /*2d10*/  FFMA.FTZ R142, R110, R109, R128 ;  /* 0x0000006d6e8e7223 */ /* 0x000fe20000010080 */
[----:B------:R-:W-:Y:S01]  /*2d20*/  HADD2.F32 R128, -RZ, R44.H1_H1 ;  /* 0x3000002cff807230 */ /* 0x000fe20000004100 */
[----:B------:R-:W-:Y:S02]  /*2d30*/  FFMA.FTZ R147, -R81, R111, R144 ;  /* 0x0000006f51937223 */ /* 0x000fe40000010190 */
[----:B------:R-:W-:-:S02]  /*2d40*/  FFMA.FTZ R144, R143, R112, R142 ;  /* 0x000000708f907223 */ /* 0x000fc4000001008e */
[C---:B------:R-:W-:Y:S02]  /*2d50*/  FFMA.FTZ R142, -R80.reuse, R128, R145 ;  /* 0x00000080508e7223 */ /* 0x040fe40000010191 */
[----:B------:R-:W-:Y:S02]  /*2d60*/  FMUL.FTZ R145, R80, R119 ;  /* 0x0000007750917220 */ /* 0x000fe40000410000 */
[----:B------:R-:W-:Y:S01]  /*2d70*/  FFMA.FTZ R148, R140, R147, R144 ;  /* 0x000000938c947223 */ /* 0x000fe20000010090 */
[----:B------:R-:W-:Y:S01]  /*2d80*/  HADD2.F32 R144, -RZ, R45.H1_H1 ;  /* 0x3000002dff907230 */ /* 0x000fe20000004100 */
[----:B0-----:R-:W-:Y:S02]  /*2d90*/  @!P0 FADD.FTZ R103, R103, R152 ;  /* 0x0000009867678221 */ /* 0x001fe40000010000 */
[----:B------:R-:W-:Y:S02]  /*2da0*/  FFMA.FTZ R148, R145, R142, R148 ;  /* 0x0000008e91947223 */ /* 0x000fe40000010094 */
[----:B------:R-:W-:Y:S01]  /*2db0*/  FFMA.FTZ R137, -R78, R144, R137 ;  /* 0x000000904e897223 */ /* 0x000fe20000010189 */
[----:B------:R-:W0:Y:S01]  /*2dc0*/  SHFL.DOWN PT, R162, R103, 0x2, 0x1f ;  /* 0x08401f0067a27f89 */ /* 0x000e2200000e0000 */
[----:B------:R-:W-:-:S02]  /*2dd0*/  FFMA.FTZ R154, R146, R151, R148 ;  /* 0x00000097929a7223 */ /* 0x000fc40000010094 */
[----:B------:R-:W-:Y:S02]  /*2de0*/  FMUL.FTZ R148, R78, R121 ;  /* 0x000000794e947220 */ /* 0x000fe40000410000 */
[C---:B------:R-:W-:Y:S02]  /*2df0*/  FFMA.FTZ R152, -R55.reuse, R153, R136 ;  /* 0x0000009937987223 */ /* 0x040fe40000010188 */
[----:B------:R-:W-:Y:S02]  /*2e00*/  FFMA.FTZ R155, R148, R137, R154 ;  /* 0x00000089949b7223 */ /* 0x000fe4000001009a */
[----:B------:R-:W-:Y:S02]  /*2e10*/  FMUL.FTZ R154, R55, R122 ;  /* 0x0000007a379a7220 */ /* 0x000fe40000410000 */
[----:B------:R-:W-:Y:S02]  /*2e20*/  FMUL.FTZ R49, R122, UR14 ;  /* 0x0000000e7a317c20 */ /* 0x000fe40008410000 */
[----:B------:R-:W-:-:S02]  /*2e30*/  FFMA.FTZ R136, R154, R152, R155 ;  /* 0x000000989a887223 */ /* 0x000fc4000001009b */
[----:B------:R-:W-:Y:S02]  /*2e40*/  FMUL.FTZ R155, R54, R123 ;  /* 0x0000007b369b7220 */ /* 0x000fe40000410000 */
[----:B------:R-:W-:Y:S02]  /*2e50*/  FMUL.FTZ R49, R152, R49 ;  /* 0x0000003198317220 */ /* 0x000fe40000410000 */
[----:B------:R-:W-:Y:S02]  /*2e60*/  FFMA.FTZ R136, R155, R139, R136 ;  /* 0x0000008b9b887223 */ /* 0x000fe40000010088 */
[----:B------:R-:W-:Y:S02]  /*2e70*/  FMUL.FTZ R48, R121, UR14 ;  /* 0x0000000e79307c20 */ /* 0x000fe40008410000 */
[----:B------:R-:W-:Y:S02]  /*2e80*/  FFMA.FTZ R136, R138, R159, R136 ;  /* 0x0000009f8a887223 */ /* 0x000fe40000010088 */
[----:B0-----:R-:W-:-:S02]  /*2e90*/  @!P1 FADD.FTZ R103, R103, R162 ;  /* 0x000000a267679221 */ /* 0x001fc40000010000 */
[----:B------:R-:W-:Y:S02]  /*2ea0*/  FFMA.FTZ R136, R141, R160, R136 ;  /* 0x000000a08d887223 */ /* 0x000fe40000010088 */
[----:B------:R-:W-:Y:S01]  /*2eb0*/  FFMA.FTZ R153, R153, R122, R49 ;  /* 0x0000007a99997223 */ /* 0x000fe20000010031 */
[----:B------:R-:W0:Y:S01]  /*2ec0*/  SHFL.DOWN PT, R162, R103, 0x4, 0x1f ;  /* 0x08801f0067a27f89 */ /* 0x000e2200000e0000 */
[----:B------:R-:W-:Y:S02]  /*2ed0*/  FMUL.FTZ R137, R137, R48 ;  /* 0x0000003089897220 */ /* 0x000fe40000410000 */
[----:B------:R-:W-:Y:S01]  /*2ee0*/  FMUL.FTZ R49, R119, UR14 ;  /* 0x0000000e77317c20 */ /* 0x000fe20008410000 */
[----:B------:R-:W1:Y:S01]  /*2ef0*/  SHFL.DOWN PT, R161, R136, 0x1, 0x1f ;  /* 0x08201f0088a17f89 */ /* 0x000e6200000e0000 */
[----:B------:R-:W-:Y:S02]  /*2f00*/  FMUL.FTZ R48, R120, UR14 ;  /* 0x0000000e78307c20 */ /* 0x000fe40008410000 */
[----:B------:R-:W-:-:S02]  /*2f10*/  FMUL.FTZ R49, R142, R49 ;  /* 0x000000318e317220 */ /* 0x000fc40000410000 */
[----:B------:R-:W-:Y:S02]  /*2f20*/  FMUL.FTZ R48, R151, R48 ;  /* 0x0000003097307220 */ /* 0x000fe40000410000 */
[----:B------:R-:W-:Y:S02]  /*2f30*/  FFMA.FTZ R128, R128, R119, R49 ;  /* 0x0000007780807223 */ /* 0x000fe40000010031 */
[----:B------:R-:W-:Y:S02]  /*2f40*/  FFMA.FTZ R149, R149, R120, R48 ;  /* 0x0000007895957223 */ /* 0x000fe40000010030 */
[----:B------:R-:W-:Y:S02]  /*2f50*/  FMUL.FTZ R49, R117, UR14 ;  /* 0x0000000e75317c20 */ /* 0x000fe40008410000 */
[----:B------:R-:W-:Y:S02]  /*2f60*/  FMUL.FTZ R48, R118, UR14 ;  /* 0x0000000e76307c20 */ /* 0x000fe40008410000 */
[----:B------:R-:W-:-:S02]  /*2f70*/  FMUL.FTZ R49, R112, R49 ;  /* 0x0000003170317220 */ /* 0x000fc40000410000 */
[----:B------:R-:W-:Y:S02]  /*2f80*/  FMUL.FTZ R48, R147, R48 ;  /* 0x0000003093307220 */ /* 0x000fe40000410000 */
[----:B------:R-:W-:Y:S02]  /*2f90*/  FFMA.FTZ R108, R108, R117, R49 ;  /* 0x000000756c6c7223 */ /* 0x000fe40000010031 */
[----:B0-----:R-:W-:Y:S02]  /*2fa0*/  @!P2 FADD.FTZ R103, R103, R162 ;  /* 0x000000a26767a221 */ /* 0x001fe40000010000 */
[----:B------:R-:W-:Y:S02]  /*2fb0*/  FFMA.FTZ R111, R111, R118, R48 ;  /* 0x000000766f6f7223 */ /* 0x000fe40000010030 */
[----:B-1----:R-:W-:Y:S01]  /*2fc0*/  @!P0 FADD.FTZ R136, R136, R161 ;  /* 0x000000a188888221 */ /* 0x002fe20000010000 */
[----:B------:R-:W-:Y:S01]  /*2fd0*/  ISETP.GT.AND P0, PT, R31, 0x17, PT ;  /* 0x000000171f00780c */ /* 0x000fe20003f04270 */
[----:B------:R-:W-:-:S02]  /*2fe0*/  FMUL.FTZ R161, R125, UR14 ;  /* 0x0000000e7da17c20 */ /* 0x000fc40008410000 */
[----:B------:R-:W-:Y:S01]  /*2ff0*/  FMUL.FTZ R49, R115, UR14 ;  /* 0x0000000e73317c20 */ /* 0x000fe20008410000 */
[----:B------:R-:W0:Y:S01]  /*3000*/  SHFL.DOWN PT, R163, R136, 0x2, 0x1f ;  /* 0x08401f0088a37f89 */ /* 0x000e2200000e0000 */
[----:B------:R-:W-:Y:S02]  /*3010*/  FMUL.FTZ R161, R160, R161 ;  /* 0x000000a1a0a17220 */ /* 0x000fe40000410000 */
[----:B------:R-:W-:Y:S01]  /*3020*/  FMUL.FTZ R48, R116, UR14 ;  /* 0x0000000e74307c20 */ /* 0x000fe20008410000 */
[----:B------:R-:W1:Y:S01]  /*3030*/  SHFL.DOWN PT, R160, R103, 0x8, 0x1f ;  /* 0x09001f0067a07f89 */ /* 0x000e6200000e0000 */
[----:B------:R-:W-:Y:S02]  /*3040*/  FFMA.FTZ R158, R158, R125, R161 ;  /* 0x0000007d9e9e7223 */ /* 0x000fe400000100a1 */
[----:B------:R-:W-:Y:S02]  /*3050*/  FMUL.FTZ R49, R106, R49 ;  /* 0x000000316a317220 */ /* 0x000fe40000410000 */
[----:B------:R-:W-:-:S02]  /*3060*/  FMUL.FTZ R48, R109, R48 ;  /* 0x000000306d307220 */ /* 0x000fc40000410000 */
[----:B------:R-:W-:Y:S02]  /*3070*/  FFMA.FTZ R106, R86, R115, R49 ;  /* 0x00000073566a7223 */ /* 0x000fe40000010031 */
[----:B------:R-:W-:Y:S02]  /*3080*/  FFMA.FTZ R97, R97, R116, R48 ;  /* 0x0000007461617223 */ /* 0x000fe40000010030 */
[----:B------:R-:W-:Y:S02]  /*3090*/  FMUL.FTZ R49, R127, UR14 ;  /* 0x0000000e7f317c20 */ /* 0x000fe40008410000 */
[----:B------:R-:W-:Y:S02]  /*30a0*/  FMUL.FTZ R48, R114, UR14 ;  /* 0x0000000e72307c20 */ /* 0x000fe40008410000 */
[----:B------:R-:W-:Y:S02]  /*30b0*/  FMUL.FTZ R102, R102, R49 ;  /* 0x0000003166667220 */ /* 0x000fe40000410000 */
[----:B------:R-:W-:-:S02]  /*30c0*/  FMUL.FTZ R48, R105, R48 ;  /* 0x0000003069307220 */ /* 0x000fc40000410000 */
[----:B------:R-:W-:Y:S02]  /*30d0*/  FMUL.FTZ R49, R126, UR14 ;  /* 0x0000000e7e317c20 */ /* 0x000fe40008410000 */
[----:B0-----:R-:W-:Y:S01]  /*30e0*/  @!P1 FADD.FTZ R136, R136, R163 ;  /* 0x000000a388889221 */ /* 0x001fe20000010000 */
[----:B------:R-:W-:Y:S01]  /*30f0*/  ISETP.GT.AND P1, PT, R31, 0xf, PT ;  /* 0x0000000f1f00780c */ /* 0x000fe20003f24270 */
[----:B------:R-:W-:Y:S02]  /*3100*/  FADD.FTZ R14, R97, R14 ;  /* 0x0000000e610e7221 */ /* 0x000fe40000010000 */
[----:B-1----:R-:W-:Y:S01]  /*3110*/  @!P0 FADD.FTZ R103, R103, R160 ;  /* 0x000000a067678221 */ /* 0x002fe20000010000 */
[----:B------:R-:W0:Y:S01]  /*3120*/  SHFL.DOWN PT, R125, R136, 0x4, 0x1f ;  /* 0x08801f00887d7f89 */ /* 0x000e2200000e0000 */
[----:B------:R-:W-:Y:S02]  /*3130*/  FMUL.FTZ R160, R124, UR14 ;  /* 0x0000000e7ca07c20 */ /* 0x000fe40008410000 */
[----:B------:R-:W-:Y:S01]  /*3140*/  FFMA.FTZ R97, R87, R114, R48 ;  /* 0x0000007257617223 */ /* 0x000fe20000010030 */
[----:B------:R-:W1:Y:S01]  /*3150*/  SHFL.DOWN PT, R162, R103, 0x10, 0x1f ;  /* 0x0a001f0067a27f89 */ /* 0x000e6200000e0000 */
[----:B------:R-:W-:-:S02]  /*3160*/  FMUL.FTZ R159, R159, R160 ;  /* 0x000000a09f9f7220 */ /* 0x000fc40000410000 */
[----:B------:R-:W-:Y:S02]  /*3170*/  FMUL.FTZ R160, R123, UR14 ;  /* 0x0000000e7ba07c20 */ /* 0x000fe40008410000 */
[----:B------:R-:W-:Y:S02]  /*3180*/  FMUL.FTZ R150, R150, R49 ;  /* 0x0000003196967220 */ /* 0x000fe40000410000 */
[----:B------:R-:W-:Y:S02]  /*3190*/  FMUL.FTZ R160, R139, R160 ;  /* 0x000000a08ba07220 */ /* 0x000fe40000410000 */
[----:B------:R-:W-:Y:S02]  /*31a0*/  FMUL.FTZ R49, R129, UR14 ;  /* 0x0000000e81317c20 */ /* 0x000fe40008410000 */
[----:B------:R-:W-:Y:S02]  /*31b0*/  FFMA.FTZ R160, R156, R123, R160 ;  /* 0x0000007b9ca07223 */ /* 0x000fe400000100a0 */
[----:B------:R-:W-:-:S02]  /*31c0*/  FMUL.FTZ R48, R113, UR14 ;  /* 0x0000000e71307c20 */ /* 0x000fc40008410000 */
[----:B------:R-:W-:Y:S02]  /*31d0*/  FMUL.FTZ R49, R100, R49 ;  /* 0x0000003164317220 */ /* 0x000fe40000410000 */
[----:B------:R-:W-:Y:S02]  /*31e0*/  FMUL.FTZ R48, R89, R48 ;  /* 0x0000003059307220 */ /* 0x000fe40000410000 */
[----:B------:R-:W-:Y:S02]  /*31f0*/  FFMA.FTZ R159, R157, R124, R159 ;  /* 0x0000007c9d9f7223 */ /* 0x000fe4000001009f */
[----:B0-----:R-:W-:Y:S02]  /*3200*/  @!P2 FADD.FTZ R136, R136, R125 ;  /* 0x0000007d8888a221 */ /* 0x001fe40000010000 */
[----:B------:R-:W-:Y:S02]  /*3210*/  FFMA.FTZ R144, R144, R121, R137 ;  /* 0x0000007990907223 */ /* 0x000fe40000010089 */
[----:B-1----:R-:W-:Y:S01]  /*3220*/  @!P1 FADD.FTZ R103, R103, R162 ;  /* 0x000000a267679221 */ /* 0x002fe20000010000 */
[----:B------:R-:W0:Y:S01]  /*3230*/  SHFL.DOWN PT, R123, R136, 0x8, 0x1f ;  /* 0x09001f00887b7f89 */ /* 0x000e2200000e0000 */
[----:B------:R-:W-:-:S02]  /*3240*/  FFMA.FTZ R102, R90, R127, R102 ;  /* 0x0000007f5a667223 */ /* 0x000fc40000010066 */
[----:B------:R-:W-:Y:S01]  /*3250*/  FFMA.FTZ R51, R51, R126, R150 ;  /* 0x0000007e33337223 */ /* 0x000fe20000010096 */
[----:B------:R-:W-:Y:S01]  /*3260*/  MOV R87, R103 ;  /* 0x0000006700577202 */ /* 0x000fe20000000f00 */
[----:B------:R-:W-:Y:S02]  /*3270*/  FFMA.FTZ R88, R88, R129, R49 ;  /* 0x0000008158587223 */ /* 0x000fe40000010031 */
[----:B------:R-:W-:Y:S02]  /*3280*/  FFMA.FTZ R113, R50, R113, R48 ;  /* 0x0000007132717223 */ /* 0x000fe40000010030 */
        /* <DEDUP_REMOVED lines=8> */
[----:B0-----:R-:W-:Y:S01]  /*3310*/  @!P0 FADD.FTZ R136, R136, R123 ;  /* 0x0000007b88888221 */ /* 0x001fe20000010000 */
[----:B------:R-:W-:Y:S01]  /*3320*/  ISETP.NE.AND P0, PT, R31, RZ, PT ;  /* 0x000000ff1f00720c */ /* 0x000fe20003f05270 */
[----:B------:R-:W-:-:S02]  /*3330*/  FADD.FTZ R7, R146, R7 ;  /* 0x0000000792077221 */ /* 0x000fc40000010000 */
[----:B------:R-:W-:Y:S01]  /*3340*/  FADD.FTZ R20, R153, R20 ;  /* 0x0000001499147221 */ /* 0x000fe20000010000 */
[----:B------:R-:W0:Y:S01]  /*3350*/  SHFL.DOWN PT, R119, R136, 0x10, 0x1f ;  /* 0x0a001f0088777f89 */ /* 0x000e2200000e0000 */
        /* <DEDUP_REMOVED lines=10> */
[----:B------:R-:W-:-:S02]  /*3400*/  FADD.FTZ R59, R104, R59 ;  /* 0x0000003b683b7221 */ /* 0x000fc40000010000 */
[----:B------:R-:W-:Y:S02]  /*3410*/  FADD.FTZ R56, R101, R56 ;  /* 0x0000003865387221 */ /* 0x000fe40000010000 */
[----:B0-----:R-:W-:Y:S02]  /*3420*/  @!P1 FADD.FTZ R136, R136, R119 ;  /* 0x0000007788889221 */ /* 0x001fe40000010000 */
[----:B------:R-:W-:Y:S02]  /*3430*/  FADD.FTZ R15, R106, R15 ;  /* 0x0000000f6a0f7221 */ /* 0x000fe40000010000 */
[----:B------:R-:W-:Y:S01]  /*3440*/  FADD.FTZ R57, R99, R57 ;  /* 0x0000003963397221 */ /* 0x000fe20000010000 */
[----:B------:R-:W-:Y:S01]  /*3450*/  MOV R86, R136 ;  /* 0x0000008800567202 */ /* 0x000fe20000000f00 */
[----:B------:R-:W-:Y:S02]  /*3460*/  FADD.FTZ R12, R97, R12 ;  /* 0x0000000c610c7221 */ /* 0x000fe40000010000 */
[----:B------:R-:W-:-:S02]  /*3470*/  FADD.FTZ R38, R91, R38 ;  /* 0x000000265b267221 */ /* 0x000fc40000010000 */
[----:B------:R0:W-:Y:S01]  /*3480*/  @!P0 STS.64 [R27.X8+0x1098], R86 ;  /* 0x001098561b008388 */ /* 0x0001e20000008a00 */
[----:B------:R-:W-:Y:S02]  /*3490*/  FADD.FTZ R13, R102, R13 ;  /* 0x0000000d660d7221 */ /* 0x000fe40000010000 */
[----:B------:R-:W-:Y:S02]  /*34a0*/  FADD.FTZ R39, R98, R39 ;  /* 0x0000002762277221 */ /* 0x000fe40000010000 */
[----:B------:R-:W-:Y:S02]  /*34b0*/  FADD.FTZ R10, R51, R10 ;  /* 0x0000000a330a7221 */ /* 0x000fe40000010000 */
[----:B------:R-:W-:Y:S02]  /*34c0*/  FADD.FTZ R11, R88, R11 ;  /* 0x0000000b580b7221 */ /* 0x000fe40000010000 */
[----:B------:R-:W-:Y:S01]  /*34d0*/  FADD.FTZ R8, R113, R8 ;  /* 0x0000000871087221 */ /* 0x000fe20000010000 */
[----:B------:R-:W-:Y:S06]  /*34e0*/  BAR.SYNC.DEFER_BLOCKING 0x0 ;  /* 0x0000000000007b1d */ /* 0x000fec0000010000 */
[----:B------:R-:W-:Y:S05]  /*34f0*/  @P3 BRA `(.L_x_1263) ;  /* 0x0000010000003947 */ /* 0x000fea0003800000 */
[----:B0-----:R-:W-:Y:S01]  /*3500*/  ISETP.NE.AND P0, PT, R29, c[0x0][0x174], PT ;  /* 0x00005d001d007a0c */ /* 0x001fe20003f05270 */
[----:B------:R-:W0:Y:S01]  /*3510*/  LDS.128 R48, [0x10a0] ;  /* 0x0010a000ff307984 */ /* 0x000e220000000c00 */
[----:B------:R-:W-:-:S03]  /*3520*/  SHF.L.U32 R97, R96, 0x2, RZ ;  /* 0x0000000260617819 */ /* 0x000fc600000006ff */
[----:B------:R-:W1:Y:S08]  /*3530*/  LDS.64 R88, [0x10b0] ;  /* 0x0010b000ff587984 */ /* 0x000e700000000a00 */
[----:B------:R-:W2:Y:S04]  /*3540*/  @P0 LDS R98, [R97+0x30e0] ;  /* 0x0030e00061620984 */ /* 0x000ea80000000800 */
[----:B------:R-:W3:Y:S01]  /*3550*/  @P0 LDS R91, [R97+0x2ce0] ;  /* 0x002ce000615b0984 */ /* 0x000ee20000000800 */
[----:B0-----:R-:W-:-:S02]  /*3560*/  FADD.FTZ R90, R87, R49 ;  /* 0x00000031575a7221 */ /* 0x001fc40000010000 */
[----:B------:R-:W-:Y:S02]  /*3570*/  FADD.FTZ R49, R86, R48 ;  /* 0x0000003056317221 */ /* 0x000fe40000010000 */
[----:B------:R-:W-:Y:S02]  /*3580*/  FADD.FTZ R90, R51, R90 ;  /* 0x0000005a335a7221 */ /* 0x000fe40000010000 */
[----:B------:R-:W-:Y:S02]  /*3590*/  FADD.FTZ R49, R50, R49 ;  /* 0x0000003132317221 */ /* 0x000fe40000010000 */
[----:B-1----:R-:W-:Y:S02]  /*35a0*/  FADD.FTZ R87, R90, R89 ;  /* 0x000000595a577221 */ /* 0x002fe40000010000 */
[----:B------:R-:W-:Y:S02]  /*35b0*/  FADD.FTZ R86, R49, R88 ;  /* 0x0000005831567221 */ /* 0x000fe40000010000 */
[----:B--2---:R-:W-:-:S02]  /*35c0*/  @P0 FADD.FTZ R87, R87, R98 ;  /* 0x0000006257570221 */ /* 0x004fc40000010000 */
[----:B---3--:R-:W-:-:S03]  /*35d0*/  @P0 FADD.FTZ R86, R86, R91 ;  /* 0x0000005b56560221 */ /* 0x008fc60000010000 */
[----:B------:R0:W-:Y:S04]  /*35e0*/  STS [R97+0x30e0], R87 ;  /* 0x0030e05761007388 */ /* 0x0001e80000000800 */
[----:B------:R0:W-:Y:S02]  /*35f0*/  STS [R97+0x2ce0], R86 ;  /* 0x002ce05661007388 */ /* 0x0001e40000000800 */
.L_x_1263:
[----:B0-----:R-:W-:Y:S05]  /*3600*/  BSYNC B0 ;  /* 0x0000000000007941 */ /* 0x001fea0003800000 */
.L_x_1262:
[----:B------:R-:W-:-:S04]  /*3610*/  IADD3 R96, R96, 0x1, RZ ;  /* 0x0000000160607810 */ /* 0x000fc80007ffe0ff */
[----:B------:R-:W-:-:S13]  /*3620*/  ISETP.GE.AND P0, PT, R96, c[0x0][0x16c], PT ;  /* 0x00005b0060007a0c */ /* 0x000fda0003f06270 */
[----:B------:R-:W-:Y:S01]  /*3630*/  @P0 CALL.REL.NOINC `(.L_x_1248) ;  /* 0x0000001000000944 */ /* 0x000fe20003c00000 */
[----:B------:R-:W-:Y:S05]  /*3640*/  BRA `(.L_x_1264) ;  /* 0xffffd94000007947 */ /* 0x000fea000383ffff */
.L_x_1248:
[----:B------:R-:W-:Y:S01]  /*3650*/  BAR.SYNC.DEFER_BLOCKING 0x0 ;  /* 0x0000000000007b1d */ /* 0x000fe20000010000 */
[----:B------:R-:W-:Y:S01]  /*3660*/  F2FP.PACK_AB R43, R60, R61 ;  /* 0x0000003d3c2b723e */ /* 0x000fe200000000ff */
[----:B------:R-:W-:Y:S01]  /*3670*/  UIADD3 UR8, UP0, UR8, -0x1000, URZ ;  /* 0xfffff00008087890 */ /* 0x000fe2000ff1e03f */
[----:B------:R-:W-:Y:S01]  /*3680*/  F2FP.PACK_AB R42, R58, R59 ;  /* 0x0000003b3a2a723e */ /* 0x000fe200000000ff */
[----:B------:R-:W-:Y:S01]  /*3690*/  UIADD3 UR10, UP1, UR10, -0x1000, URZ ;  /* 0xfffff0000a0a7890 */ /* 0x000fe2000ff3e03f */
[----:B------:R-:W-:Y:S01]  /*36a0*/  F2FP.PACK_AB R41, R56, R57 ;  /* 0x000000393829723e */ /* 0x000fe200000000ff */
[----:B------:R-:W-:Y:S01]  /*36b0*/  UIADD3 UR12, UP2, UR12, -0x1000, URZ ;  /* 0xfffff0000c0c7890 */ /* 0x000fe2000ff5e03f */
[----:B------:R-:W-:Y:S01]  /*36c0*/  F2FP.PACK_AB R40, R38, R39 ;  /* 0x000000272628723e */ /* 0x000fe200000000ff */
[----:B------:R-:W-:Y:S01]  /*36d0*/  UIADD3.X UR9, UR9, -0x1, URZ, UP0, !UPT ;  /* 0xffffffff09097890 */ /* 0x000fe200087fe43f */
[----:B------:R-:W-:Y:S01]  /*36e0*/  F2FP.PACK_AB R51, R0, R3 ;  /* 0x000000030033723e */ /* 0x000fe200000000ff */
[----:B------:R-:W-:Y:S01]  /*36f0*/  IMAD R3, R32, c[0x0][0x2d8], RZ ;  /* 0x0000b60020037a24 */ /* 0x000fe200078e02ff */
[----:B------:R-:W-:Y:S01]  /*3700*/  F2FP.PACK_AB R50, R2, R5 ;  /* 0x000000050232723e */ /* 0x000fe200000000ff */
[----:B------:R-:W-:Y:S01]  /*3710*/  FADD.FTZ R0, R35, R8 ;  /* 0x0000000823007221 */ /* 0x000fe20000010000 */
[----:B------:R-:W-:Y:S01]  /*3720*/  F2FP.PACK_AB R49, R4, R7 ;  /* 0x000000070431723e */ /* 0x000fe200000000ff */
[----:B------:R-:W-:Y:S01]  /*3730*/  UIADD3.X UR11, UR11, -0x1, URZ, UP1, !UPT ;  /* 0xffffffff0b0b7890 */ /* 0x000fe20008ffe43f */
[----:B------:R-:W-:Y:S01]  /*3740*/  LEA R52, R31, R28, 0x1 ;  /* 0x0000001c1f347211 */ /* 0x000fe200078e08ff */
[----:B------:R-:W-:Y:S01]  /*3750*/  UIADD3.X UR13, UR13, -0x1, URZ, UP2, !UPT ;  /* 0xffffffff0d0d7890 */ /* 0x000fe200097fe43f */
[----:B------:R-:W-:Y:S01]  /*3760*/  F2FP.PACK_AB R48, R6, R9 ;  /* 0x000000090630723e */ /* 0x000fe200000000ff */
[----:B------:R-:W-:Y:S01]  /*3770*/  IMAD R9, R34, c[0x0][0x2dc], R3 ;  /* 0x0000b70022097a24 */ /* 0x000fe200078e0203 */
[----:B------:R-:W-:-:S02]  /*3780*/  IADD3 R53, R29, -0x1, RZ ;  /* 0xffffffff1d357810 */ /* 0x000fc40007ffe0ff */
[----:B------:R-:W-:Y:S02]  /*3790*/  F2FP.PACK_AB R59, R25, R22 ;  /* 0x00000016193b723e */ /* 0x000fe400000000ff */
[----:B------:R-:W-:Y:S01]  /*37a0*/  SHF.L.U32 R38, R53, 0xb, RZ ;  /* 0x0000000b35267819 */ /* 0x000fe200000006ff */
[----:B------:R0:W-:Y:S01]  /*37b0*/  STS.128 [R52.X16], R40 ;  /* 0x0000002834007388 */ /* 0x0001e2000000cc00 */
[----:B------:R-:W-:Y:S02]  /*37c0*/  F2FP.PACK_AB R58, R23, R20 ;  /* 0x00000014173a723e */ /* 0x000fe400000000ff */
[----:B------:R-:W-:Y:S01]  /*37d0*/  SHF.R.S32.HI R39, RZ, 0x1f, R38 ;  /* 0x0000001fff277819 */ /* 0x000fe20000011426 */
[----:B------:R1:W-:Y:S01]  /*37e0*/  STS.128 [R52.X16+0x10], R48 ;  /* 0x0000103034007388 */ /* 0x0003e2000000cc00 */
[----:B------:R-:W-:-:S06]  /*37f0*/  NOP ;  /* 0x0000000000007918 */ /* 0x000fcc0000000000 */
[----:B------:R-:W2:Y:S01]  /*3800*/  LDS.128 R4, [R24.X16] ;  /* 0x0000000018047984 */ /* 0x000ea2000000cc00 */
[----:B------:R-:W-:Y:S01]  /*3810*/  IMAD.WIDE.U32 R2, R34, c[0x0][0x2d8], R38 ;  /* 0x0000b60022027a25 */ /* 0x000fe200078e0026 */
[----:B------:R-:W-:Y:S02]  /*3820*/  F2FP.PACK_AB R57, R21, R18 ;  /* 0x000000121539723e */ /* 0x000fe400000000ff */
[----:B------:R-:W3:Y:S01]  /*3830*/  LDS.128 R44, [R24.X16+0x200] ;  /* 0x00020000182c7984 */ /* 0x000ee2000000cc00 */
[----:B0-----:R-:W-:Y:S01]  /*3840*/  IMAD R40, R36, c[0x0][0x2e0], RZ ;  /* 0x0000b80024287a24 */ /* 0x001fe200078e02ff */
[----:B------:R-:W-:Y:S01]  /*3850*/  IADD3 R3, R3, R9, RZ ;  /* 0x0000000903037210 */ /* 0x000fe20007ffe0ff */
[----:B------:R-:W-:Y:S01]  /*3860*/  FADD.FTZ R9, R0, R11 ;  /* 0x0000000b00097221 */ /* 0x000fe20000010000 */
[----:B------:R-:W-:Y:S01]  /*3870*/  F2FP.PACK_AB R56, R19, R16 ;  /* 0x000000101338723e */ /* 0x000fe200000000ff */
[----:B------:R-:W-:Y:S01]  /*3880*/  IMAD R35, R37, c[0x0][0x2e4], R40 ;  /* 0x0000b90025237a24 */ /* 0x000fe200078e0228 */
[----:B-1----:R-:W-:Y:S01]  /*3890*/  F2FP.PACK_AB R49, R13, R10 ;  /* 0x0000000a0d31723e */ /* 0x002fe200000000ff */
[----:B------:R-:W-:Y:S01]  /*38a0*/  IMAD.WIDE.U32 R2, R37, c[0x0][0x2e0], R2 ;  /* 0x0000b80025027a25 */ /* 0x000fe200078e0002 */
[----:B------:R-:W-:-:S02]  /*38b0*/  F2FP.PACK_AB R48, R11, R8 ;  /* 0x000000080b30723e */ /* 0x000fc400000000ff */
[----:B------:R-:W-:Y:S01]  /*38c0*/  F2FP.PACK_AB R51, R17, R14 ;  /* 0x0000000e1133723e */ /* 0x000fe200000000ff */
[----:B------:R-:W-:Y:S01]  /*38d0*/  FADD.FTZ R0, R9, R10 ;  /* 0x0000000a09007221 */ /* 0x000fe20000010000 */
[----:B------:R-:W-:Y:S01]  /*38e0*/  IADD3 R3, R3, R35, RZ ;  /* 0x0000002303037210 */ /* 0x000fe20007ffe0ff */
[----:B------:R-:W-:Y:S01]  /*38f0*/  IMAD.WIDE.U32 R38, R34, c[0x0][0x2f8], R38 ;  /* 0x0000be0022267a25 */ /* 0x000fe200078e0026 */
[----:B------:R-:W-:Y:S02]  /*3900*/  LEA R40, P0, R2, c[0x0][0x330], 0x1 ;  /* 0x0000cc0002287a11 */ /* 0x000fe400078008ff */
[----:B------:R-:W-:Y:S01]  /*3910*/  F2FP.PACK_AB R50, R15, R12 ;  /* 0x0000000c0f32723e */ /* 0x000fe200000000ff */
[----:B------:R-:W-:Y:S01]  /*3920*/  FADD.FTZ R35, R0, R13 ;  /* 0x0000000d00237221 */ /* 0x000fe20000010000 */
[----:B------:R-:W-:Y:S01]  /*3930*/  LEA.HI.X R41, R2, c[0x0][0x334], R3, 0x1, P0 ;  /* 0x0000cd0002297a11 */ /* 0x000fe200000f0c03 */
[----:B------:R-:W-:Y:S02]  /*3940*/  IMAD R13, R32, c[0x0][0x2f8], RZ ;  /* 0x0000be00200d7a24 */ /* 0x000fe400078e02ff */
[----:B------:R-:W-:-:S02]  /*3950*/  FADD.FTZ R12, R35, R12 ;  /* 0x0000000c230c7221 */ /* 0x000fc40000010000 */
[----:B------:R-:W-:-:S04]  /*3960*/  IMAD.WIDE R2, R26, 0x10, R40 ;  /* 0x000000101a027825 */ /* 0x000fc800078e0228 */
[----:B------:R-:W-:Y:S02]  /*3970*/  IMAD R13, R34, c[0x0][0x2fc], R13 ;  /* 0x0000bf00220d7a24 */ /* 0x000fe400078e020d */
[----:B------:R-:W-:Y:S02]  /*3980*/  IMAD R0, R36, c[0x0][0x300], RZ ;  /* 0x0000c00024007a24 */ /* 0x000fe400078e02ff */
[----:B------:R-:W-:Y:S01]  /*3990*/  FADD.FTZ R15, R12, R15 ;  /* 0x0000000f0c0f7221 */ /* 0x000fe20000010000 */
[----:B------:R-:W-:-:S03]  /*39a0*/  IADD3 R39, R39, R13, RZ ;  /* 0x0000000d27277210 */ /* 0x000fc60007ffe0ff */
[----:B------:R-:W-:Y:S01]  /*39b0*/  FADD.FTZ R14, R15, R14 ;  /* 0x0000000e0f0e7221 */ /* 0x000fe20000010000 */
[----:B--2---:R0:W-:Y:S03]  /*39c0*/  STG.E.128 [R2.64], R4 ;  /* 0x0000000402007986 */ /* 0x0041e6000c101d06 */
[----:B------:R-:W-:Y:S01]  /*39d0*/  FADD.FTZ R17, R14, R17 ;  /* 0x000000110e117221 */ /* 0x000fe20000010000 */
[----:B---3--:R1:W-:Y:S03]  /*39e0*/  STG.E.128 [R2.64+0x200], R44 ;  /* 0x0002002c02007986 */ /* 0x0083e6000c101d06 */
[----:B------:R-:W-:Y:S01]  /*39f0*/  FADD.FTZ R16, R17, R16 ;  /* 0x0000001011107221 */ /* 0x000fe20000010000 */
[----:B------:R-:W-:Y:S03]  /*3a00*/  BAR.SYNC.DEFER_BLOCKING 0x0 ;  /* 0x0000000000007b1d */ /* 0x000fe60000010000 */
[----:B------:R-:W-:-:S04]  /*3a10*/  FADD.FTZ R19, R16, R19 ;  /* 0x0000001310137221 */ /* 0x000fc80000010000 */
[----:B------:R-:W-:Y:S02]  /*3a20*/  FADD.FTZ R18, R19, R18 ;  /* 0x0000001213127221 */ /* 0x000fe40000010000 */
[C---:B0-----:R-:W-:Y:S02]  /*3a30*/  IMAD R5, R37.reuse, c[0x0][0x304], R0 ;  /* 0x0000c10025057a24 */ /* 0x041fe400078e0200 */
[----:B------:R-:W-:Y:S02]  /*3a40*/  FADD.FTZ R21, R18, R21 ;  /* 0x0000001512157221 */ /* 0x000fe40000010000 */
[----:B-1----:R-:W-:-:S04]  /*3a50*/  IMAD.WIDE.U32 R2, R37, c[0x0][0x300], R38 ;  /* 0x0000c00025027a25 */ /* 0x002fc800078e0026 */
[----:B------:R-:W-:Y:S01]  /*3a60*/  FADD.FTZ R20, R21, R20 ;  /* 0x0000001415147221 */ /* 0x000fe20000010000 */
[----:B------:R-:W-:Y:S02]  /*3a70*/  IADD3 R3, R3, R5, RZ ;  /* 0x0000000503037210 */ /* 0x000fe40007ffe0ff */
[----:B------:R-:W-:Y:S01]  /*3a80*/  LEA R4, P0, R2, c[0x0][0x340], 0x1 ;  /* 0x0000d00002047a11 */ /* 0x000fe200078008ff */
[----:B------:R-:W-:Y:S01]  /*3a90*/  FADD.FTZ R23, R20, R23 ;  /* 0x0000001714177221 */ /* 0x000fe20000010000 */
[----:B------:R-:W-:Y:S02]  /*3aa0*/  STS.128 [R52.X16], R48 ;  /* 0x0000003034007388 */ /* 0x000fe4000000cc00 */
[----:B------:R-:W-:Y:S01]  /*3ab0*/  LEA.HI.X R5, R2, c[0x0][0x344], R3, 0x1, P0 ;  /* 0x0000d10002057a11 */ /* 0x000fe200000f0c03 */
[----:B------:R-:W-:Y:S01]  /*3ac0*/  FADD.FTZ R22, R23, R22 ;  /* 0x0000001617167221 */ /* 0x000fe20000010000 */
[----:B------:R-:W-:Y:S01]  /*3ad0*/  ISETP.GT.AND P0, PT, R29, 0x1, PT ;  /* 0x000000011d00780c */ /* 0x000fe20003f04270 */
[----:B------:R-:W-:Y:S01]  /*3ae0*/  STS.128 [R52.X16+0x10], R56 ;  /* 0x0000103834007388 */ /* 0x000fe2000000cc00 */
[----:B------:R-:W-:-:S06]  /*3af0*/  NOP ;  /* 0x0000000000007918 */ /* 0x000fcc0000000000 */
[----:B------:R-:W0:Y:S01]  /*3b00*/  LDS.128 R8, [R24.X16] ;  /* 0x0000000018087984 */ /* 0x000e22000000cc00 */
[----:B------:R-:W-:Y:S01]  /*3b10*/  IMAD.WIDE R2, R26, 0x10, R4 ;  /* 0x000000101a027825 */ /* 0x000fe200078e0204 */
[----:B------:R-:W-:Y:S02]  /*3b20*/  MOV R29, R53 ;  /* 0x00000035001d7202 */ /* 0x000fe40000000f00 */
[----:B------:R-:W1:Y:S01]  /*3b30*/  LDS.128 R40, [R24.X16+0x200] ;  /* 0x0002000018287984 */ /* 0x000e62000000cc00 */
[----:B------:R-:W-:-:S03]  /*3b40*/  FADD.FTZ R35, R22, R25 ;  /* 0x0000001916237221 */ /* 0x000fc60000010000 */
[----:B0-----:R0:W-:Y:S04]  /*3b50*/  STG.E.128 [R2.64], R8 ;  /* 0x0000000802007986 */ /* 0x0011e8000c101d06 */
[----:B-1----:R0:W-:Y:S02]  /*3b60*/  STG.E.128 [R2.64+0x200], R40 ;  /* 0x0002002802007986 */ /* 0x0021e4000c101d06 */
[----:B0-----:R-:W-:Y:S01]  /*3b70*/  @!P0 CALL.REL.NOINC `(.L_x_1247) ;  /* 0x0000001000008944 */ /* 0x001fe20003c00000 */
[----:B------:R-:W-:Y:S05]  /*3b80*/  BRA `(.L_x_1265) ;  /* 0xffffca5000007947 */ /* 0x000fea000383ffff */
.L_x_1247:
[----:B------:R-:W-:Y:S02]  /*3b90*/  ISETP.NE.U32.AND P0, PT, RZ, c[0x0][0x328], PT ;  /* 0x0000ca00ff007a0c */ /* 0x000fe40003f05070 */
[----:B------:R-:W-:Y:S02]  /*3ba0*/  ISETP.NE.U32.AND P2, PT, RZ, c[0x0][0x348], PT ;  /* 0x0000d200ff007a0c */ /* 0x000fe40003f45070 */
[----:B------:R-:W-:-:S02]  /*3bb0*/  ISETP.NE.AND.EX P1, PT, RZ, c[0x0][0x32c], PT, P0 ;  /* 0x0000cb00ff007a0c */ /* 0x000fc40003f25300 */
        /* <DEDUP_REMOVED lines=26> */
[----:B------:R-:W-:-:S04]  /*3d60*/  @!P1 FADD.FTZ R2, R3, R2 ;  /* 0x0000000203029221 */ /* 0x000fc80000010000 */
[----:B---3--:R-:W-:-:S05]  /*3d70*/  @!P1 FADD.FTZ R7, R2, R5 ;  /* 0x0000000502079221 */ /* 0x008fca0000010000 */
[----:B------:R0:W-:Y:S02]  /*3d80*/  RED.E.ADD.F32.FTZ.RN.STRONG.GPU [R132.64], R7 ;  /* 0x000000078400798e */ /* 0x0001e4000c10e786 */
.L_x_1267:
[----:B0-----:R-:W-:Y:S05]  /*3d90*/  BSYNC B0 ;  /* 0x0000000000007941 */ /* 0x001fea0003800000 */
.L_x_1266:
[----:B------:R-:W-:Y:S01]  /*3da0*/  BSSY B0, `(.L_x_1268) ;  /* 0x0000020000007945 */ /* 0x000fe20003800000 */
[----:B------:R-:W-:Y:S05]  /*3db0*/  @!P0 BRA `(.L_x_1269) ;  /* 0x000001d000008947 */ /* 0x000fea0003800000 */
[----:B------:R-:W-:Y:S06]  /*3dc0*/  BAR.SYNC.DEFER_BLOCKING 0x0 ;  /* 0x0000000000007b1d */ /* 0x000fec0000010000 */
[----:B0-----:R-:W0:Y:S04]  /*3dd0*/  SHFL.DOWN P0, R0, R35, 0x1, 0x1f ;  /* 0x08201f0023007f89 */ /* 0x001e280000000000 */
        /* <DEDUP_REMOVED lines=24> */
[----:B------:R0:W-:Y:S01]  /*3f60*/  RED.E.ADD.F32.FTZ.RN.STRONG.GPU [R130.64], R4 ;  /* 0x000000048200798e */ /* 0x0001e2000c10e786 */
[----:B------:R-:W-:Y:S01]  /*3f70*/  HFMA2.MMA R21, -RZ, RZ, 0, 0 ;  /* 0x00000000ff157435 */ /* 0x000fe200000001ff */
[----:B------:R-:W-:Y:S05]  /*3f80*/  BRA `(.L_x_1270) ;  /* 0x0000001000007947 */ /* 0x000fea0003800000 */
.L_x_1269:
[----:B------:R-:W3:Y:S02]  /*3f90*/  S2R R21, SR_TID.X ;  /* 0x0000000000157919 */ /* 0x000ee40000002100 */
.L_x_1270:
[----:B0-----:R-:W-:Y:S05]  /*3fa0*/  BSYNC B0 ;  /* 0x0000000000007941 */ /* 0x001fea0003800000 */
.L_x_1268:
[----:B---3--:R-:W-:-:S13]  /*3fb0*/  ISETP.GE.AND P0, PT, R21, c[0x0][0x16c], PT ;  /* 0x00005b0015007a0c */ /* 0x008fda0003f06270 */
[----:B------:R-:W-:Y:S05]  /*3fc0*/  @P0 EXIT ;  /* 0x000000000000094d */ /* 0x000fea0003800000 */
[C---:B------:R-:W-:Y:S02]  /*3fd0*/  IMAD R0, R36.reuse, c[0x0][0x2c8], RZ ;  /* 0x0000b20024007a24 */ /* 0x040fe400078e02ff */
[C---:B------:R-:W-:Y:S02]  /*3fe0*/  IMAD R8, R36.reuse, c[0x0][0x2a8], RZ ;  /* 0x0000aa0024087a24 */ /* 0x040fe400078e02ff */
[C---:B------:R-:W-:Y:S02]  /*3ff0*/  IMAD R10, R36.reuse, c[0x0][0x288], RZ ;  /* 0x0000a200240a7a24 */ /* 0x040fe400078e02ff */
[C---:B------:R-:W-:Y:S02]  /*4000*/  IMAD R12, R36.reuse, c[0x0][0x198], RZ ;  /* 0x00006600240c7a24 */ /* 0x040fe400078e02ff */
[----:B------:R-:W-:Y:S02]  /*4010*/  IMAD R36, R36, c[0x0][0x1b8], RZ ;  /* 0x00006e0024247a24 */ /* 0x000fe400078e02ff */
[----:B------:R-:W-:-:S04]  /*4020*/  IMAD.WIDE.U32 R2, R37, c[0x0][0x2c8], RZ ;  /* 0x0000b20025027a25 */ /* 0x000fc800078e00ff */
[----:B------:R-:W-:-:S04]  /*4030*/  IMAD.WIDE.U32 R4, R37, c[0x0][0x2a8], RZ ;  /* 0x0000aa0025047a25 */ /* 0x000fc800078e00ff */
[----:B------:R-:W-:-:S04]  /*4040*/  IMAD.WIDE.U32 R6, R37, c[0x0][0x288], RZ ;  /* 0x0000a20025067a25 */ /* 0x000fc800078e00ff */
[----:B------:R-:W-:-:S04]  /*4050*/  IMAD.WIDE.U32 R16, R37, c[0x0][0x198], RZ ;  /* 0x0000660025107a25 */ /* 0x000fc800078e00ff */
[C---:B------:R-:W-:Y:S02]  /*4060*/  IMAD R31, R37.reuse, c[0x0][0x2cc], R0 ;  /* 0x0000b300251f7a24 */ /* 0x040fe400078e0200 */
[C---:B------:R-:W-:Y:S02]  /*4070*/  IMAD R29, R37.reuse, c[0x0][0x2ac], R8 ;  /* 0x0000ab00251d7a24 */ /* 0x040fe400078e0208 */
[----:B------:R-:W-:Y:S01]  /*4080*/  IMAD R27, R37, c[0x0][0x28c], R10 ;  /* 0x0000a300251b7a24 */ /* 0x000fe200078e020a */
[----:B------:R-:W-:Y:S01]  /*4090*/  IADD3 R31, R3, R31, RZ ;  /* 0x0000001f031f7210 */ /* 0x000fe20007ffe0ff */
[----:B------:R-:W-:Y:S01]  /*40a0*/  IMAD R9, R37, c[0x0][0x19c], R12 ;  /* 0x0000670025097a24 */ /* 0x000fe200078e020c */
[----:B------:R-:W-:Y:S01]  /*40b0*/  IADD3 R29, R5, R29, RZ ;  /* 0x0000001d051d7210 */ /* 0x000fe20007ffe0ff */
[----:B------:R-:W-:Y:S01]  /*40c0*/  IMAD R11, R37, c[0x0][0x1bc], R36 ;  /* 0x00006f00250b7a24 */ /* 0x000fe200078e0224 */
[----:B------:R-:W-:Y:S01]  /*40d0*/  IADD3 R27, R7, R27, RZ ;  /* 0x0000001b071b7210 */ /* 0x000fe20007ffe0ff */
[----:B------:R-:W-:Y:S01]  /*40e0*/  IMAD.WIDE.U32 R18, R37, c[0x0][0x1b8], RZ ;  /* 0x00006e0025127a25 */ /* 0x000fe200078e00ff */
[----:B------:R-:W-:-:S04]  /*40f0*/  IADD3 R37, R17, R9, RZ ;  /* 0x0000000911257210 */ /* 0x000fc80007ffe0ff */
[----:B------:R-:W-:Y:S02]  /*4100*/  IADD3 R39, R19, R11, RZ ;  /* 0x0000000b13277210 */ /* 0x000fe40007ffe0ff */
.L_x_1271:
[----:B0-----:R-:W0:Y:S01]  /*4110*/  LDS R23, [R21.X4+0x2ce0] ;  /* 0x002ce00015177984 */ /* 0x001e220000004800 */
[----:B------:R-:W-:Y:S01]  /*4120*/  SHF.R.S32.HI R20, RZ, 0x1f, R21 ;  /* 0x0000001fff147819 */ /* 0x000fe20000011415 */
[----:B------:R-:W-:Y:S01]  /*4130*/  YIELD ;  /* 0x0000000000007946 */ /* 0x000fe20003800000 */
[----:B------:R-:W-:Y:S01]  /*4140*/  MOV R10, R18 ;  /* 0x00000012000a7202 */ /* 0x000fe20000000f00 */
[----:B------:R-:W3:Y:S01]  /*4150*/  LDS R25, [R21.X4+0x30e0] ;  /* 0x0030e00015197984 */ /* 0x000ee20000004800 */
[----:B------:R-:W-:Y:S01]  /*4160*/  MOV R11, R39 ;  /* 0x00000027000b7202 */ /* 0x000fe20000000f00 */
[C---:B------:R-:W-:Y:S01]  /*4170*/  IMAD R0, R20.reuse, c[0x0][0x290], RZ ;  /* 0x0000a40014007a24 */ /* 0x040fe200078e02ff */
[----:B------:R-:W-:Y:S01]  /*4180*/  MOV R8, R6 ;  /* 0x0000000600087202 */ /* 0x000fe20000000f00 */
[----:B------:R-:W-:Y:S01]  /*4190*/  IMAD R14, R20, c[0x0][0x1c0], RZ ;  /* 0x00007000140e7a24 */ /* 0x000fe200078e02ff */
[----:B------:R-:W-:Y:S01]  /*41a0*/  MOV R9, R27 ;  /* 0x0000001b00097202 */ /* 0x000fe20000000f00 */
[----:B------:R-:W-:-:S04]  /*41b0*/  IMAD.WIDE.U32 R12, R21, c[0x0][0x1c0], R10 ;  /* 0x00007000150c7a25 */ /* 0x000fc800078e000a */
[----:B------:R-:W-:-:S04]  /*41c0*/  IMAD.WIDE.U32 R8, R21, c[0x0][0x290], R8 ;  /* 0x0000a40015087a25 */ /* 0x000fc800078e0008 */
[C---:B------:R-:W-:Y:S01]  /*41d0*/  IMAD R11, R21.reuse, c[0x0][0x294], R0 ;  /* 0x0000a500150b7a24 */ /* 0x040fe200078e0200 */
[----:B------:R-:W-:Y:S01]  /*41e0*/  LEA R10, P0, R8, c[0x0][0x310], 0x2 ;  /* 0x0000c400080a7a11 */ /* 0x000fe200078010ff */
[----:B------:R-:W-:Y:S01]  /*41f0*/  IMAD R15, R21, c[0x0][0x1c4], R14 ;  /* 0x00007100150f7a24 */ /* 0x000fe200078e020e */
[----:B------:R-:W-:Y:S02]  /*4200*/  LEA R14, P1, R12, c[0x0][0x230], 0x2 ;  /* 0x00008c000c0e7a11 */ /* 0x000fe400078210ff */
[----:B------:R-:W-:Y:S02]  /*4210*/  IADD3 R11, R9, R11, RZ ;  /* 0x0000000b090b7210 */ /* 0x000fe40007ffe0ff */
[----:B------:R-:W-:Y:S02]  /*4220*/  IADD3 R9, R13, R15, RZ ;  /* 0x0000000f0d097210 */ /* 0x000fe40007ffe0ff */
[----:B------:R-:W-:Y:S02]  /*4230*/  LEA.HI.X R11, R8, c[0x0][0x314], R11, 0x2, P0 ;  /* 0x0000c500080b7a11 */ /* 0x000fe400000f140b */
[----:B------:R-:W-:-:S03]  /*4240*/  LEA.HI.X R15, R12, c[0x0][0x234], R9, 0x2, P1 ;  /* 0x00008d000c0f7a11 */ /* 0x000fc600008f1409 */
[----:B0-----:R0:W-:Y:S04]  /*4250*/  RED.E.ADD.F32.FTZ.RN.STRONG.GPU [R10.64], R23 ;  /* 0x000000170a00798e */ /* 0x0011e8000c10e786 */
[----:B------:R4:W3:Y:S01]  /*4260*/  LDG.E R0, [R14.64] ;  /* 0x000000060e007981 */ /* 0x0008e2000c1e1900 */
[----:B------:R-:W-:Y:S01]  /*4270*/  MOV R8, R4 ;  /* 0x0000000400087202 */ /* 0x000fe20000000f00 */
[C---:B------:R-:W-:Y:S01]  /*4280*/  IMAD R22, R20.reuse, c[0x0][0x2b0], RZ ;  /* 0x0000ac0014167a24 */ /* 0x040fe200078e02ff */
[----:B------:R-:W-:Y:S01]  /*4290*/  MOV R9, R29 ;  /* 0x0000001d00097202 */ /* 0x000fe20000000f00 */
[----:B------:R-:W-:Y:S02]  /*42a0*/  IMAD R24, R20, c[0x0][0x1a0], RZ ;  /* 0x0000680014187a24 */ /* 0x000fe400078e02ff */
[C---:B------:R-:W-:Y:S01]  /*42b0*/  IMAD R33, R21.reuse, c[0x0][0x2b4], R22 ;  /* 0x0000ad0015217a24 */ /* 0x040fe200078e0216 */
[----:B0-----:R-:W-:Y:S01]  /*42c0*/  MOV R10, R16 ;  /* 0x00000010000a7202 */ /* 0x001fe20000000f00 */
[----:B------:R-:W-:Y:S01]  /*42d0*/  IMAD.WIDE.U32 R8, R21, c[0x0][0x2b0], R8 ;  /* 0x0000ac0015087a25 */ /* 0x000fe200078e0008 */
[----:B------:R-:W-:-:S03]  /*42e0*/  MOV R11, R37 ;  /* 0x00000025000b7202 */ /* 0x000fc60000000f00 */
[C---:B------:R-:W-:Y:S02]  /*42f0*/  IMAD R35, R21.reuse, c[0x0][0x1a4], R24 ;  /* 0x0000690015237a24 */ /* 0x040fe400078e0218 */
[----:B------:R-:W-:Y:S01]  /*4300*/  IMAD.WIDE.U32 R12, R21, c[0x0][0x1a0], R10 ;  /* 0x00006800150c7a25 */ /* 0x000fe200078e000a */
[----:B------:R-:W-:Y:S02]  /*4310*/  LEA R10, P0, R8, c[0x0][0x318], 0x2 ;  /* 0x0000c600080a7a11 */ /* 0x000fe400078010ff */
[----:B------:R-:W-:Y:S02]  /*4320*/  IADD3 R11, R9, R33, RZ ;  /* 0x00000021090b7210 */ /* 0x000fe40007ffe0ff */
[----:B----4-:R-:W-:Y:S02]  /*4330*/  LEA R14, P1, R12, c[0x0][0x228], 0x2 ;  /* 0x00008a000c0e7a11 */ /* 0x010fe400078210ff */
[----:B------:R-:W-:Y:S02]  /*4340*/  IADD3 R9, R13, R35, RZ ;  /* 0x000000230d097210 */ /* 0x000fe40007ffe0ff */
[----:B------:R-:W-:-:S02]  /*4350*/  LEA.HI.X R11, R8, c[0x0][0x31c], R11, 0x2, P0 ;  /* 0x0000c700080b7a11 */ /* 0x000fc400000f140b */
[----:B------:R-:W-:Y:S01]  /*4360*/  LEA.HI.X R15, R12, c[0x0][0x22c], R9, 0x2, P1 ;  /* 0x00008b000c0f7a11 */ /* 0x000fe200008f1409 */
[----:B---3--:R-:W-:-:S05]  /*4370*/  FMUL.FTZ R23, R0, R25 ;  /* 0x0000001900177220 */ /* 0x008fca0000410000 */
[----:B------:R0:W-:Y:S04]  /*4380*/  RED.E.ADD.F32.FTZ.RN.STRONG.GPU [R10.64], R23 ;  /* 0x000000170a00798e */ /* 0x0001e8000c10e786 */
[----:B------:R-:W3:Y:S01]  /*4390*/  LDG.E R14, [R14.64] ;  /* 0x000000060e0e7981 */ /* 0x000ee2000c1e1900 */
[----:B------:R-:W-:Y:S01]  /*43a0*/  MOV R8, R2 ;  /* 0x0000000200087202 */ /* 0x000fe20000000f00 */
[----:B------:R-:W-:Y:S01]  /*43b0*/  IMAD R20, R20, c[0x0][0x2d0], RZ ;  /* 0x0000b40014147a24 */ /* 0x000fe200078e02ff */
[----:B------:R-:W-:-:S03]  /*43c0*/  MOV R9, R31 ;  /* 0x0000001f00097202 */ /* 0x000fc60000000f00 */
[C---:B------:R-:W-:Y:S02]  /*43d0*/  IMAD R13, R21.reuse, c[0x0][0x2d4], R20 ;  /* 0x0000b500150d7a24 */ /* 0x040fe400078e0214 */
[C---:B------:R-:W-:Y:S01]  /*43e0*/  IMAD.WIDE.U32 R8, R21.reuse, c[0x0][0x2d0], R8 ;  /* 0x0000b40015087a25 */ /* 0x040fe200078e0008 */
[----:B------:R-:W-:-:S04]  /*43f0*/  IADD3 R21, R21, c[0x0][0x0], RZ ;  /* 0x0000000015157a10 */ /* 0x000fc80007ffe0ff */
[----:B------:R-:W-:Y:S02]  /*4400*/  LEA R12, P0, R8, c[0x0][0x320], 0x2 ;  /* 0x0000c800080c7a11 */ /* 0x000fe400078010ff */
[----:B------:R-:W-:-:S04]  /*4410*/  IADD3 R9, R9, R13, RZ ;  /* 0x0000000d09097210 */ /* 0x000fc80007ffe0ff */
[----:B------:R-:W-:Y:S02]  /*4420*/  LEA.HI.X R13, R8, c[0x0][0x324], R9, 0x2, P0 ;  /* 0x0000c900080d7a11 */ /* 0x000fe400000f1409 */
[----:B------:R-:W-:Y:S01]  /*4430*/  ISETP.GE.AND P0, PT, R21, c[0x0][0x16c], PT ;  /* 0x00005b0015007a0c */ /* 0x000fe20003f06270 */
[----:B---3--:R-:W-:-:S05]  /*4440*/  FMUL.FTZ R25, R25, R14 ;  /* 0x0000000e19197220 */ /* 0x008fca0000410000 */
[----:B------:R0:W-:Y:S07]  /*4450*/  RED.E.ADD.F32.FTZ.RN.STRONG.GPU [R12.64], R25 ;  /* 0x000000190c00798e */ /* 0x0001ee000c10e786 */
[----:B------:R-:W-:Y:S05]  /*4460*/  @!P0 BRA `(.L_x_1271) ;  /* 0xfffffca000008947 */ /* 0x000fea000383ffff */
[----:B------:R-:W-:Y:S05]  /*4470*/  EXIT ;  /* 0x000000000000794d */ /* 0x000fea0003800000 */
.L_x_1253:
[----:B------:R-:W-:Y:S01]  /*4480*/  HFMA2.MMA R86, -RZ, RZ, 0, 5.9604644775390625e-08 ;  /* 0x00000001ff567435 */ /* 0x000fe200000001ff */
[----:B------:R-:W-:Y:S02]  /*4490*/  MOV R89, R90 ;  /* 0x0000005a00597202 */ /* 0x000fe40000000f00 */
[----:B------:R-:W-:-:S02]  /*44a0*/  MOV R88, RZ ;  /* 0x000000ff00587202 */ /* 0x000fc40000000f00 */
[----:B------:R-:W-:Y:S02]  /*44b0*/  MOV R87, 0xffffffff ;  /* 0xffffffff00577802 */ /* 0x000fe40000000f00 */
[----:B------:R-:W-:Y:S02]  /*44c0*/  MOV R50, 0x44e0 ;  /* 0x000044e000327802 */ /* 0x000fe40000000f00 */
[----:B-1---5:R-:W-:Y:S05]  /*44d0*/  CALL.REL.NOINC `($__internal_50_$__cuda_sm70_shflsync_up) ;  /* 0x00000ed000007944 */ /* 0x022fea0003c00000 */
[----:B-1----:R-:W-:Y:S01]  /*44e0*/  MOV R155, R86 ;  /* 0x00000056009b7202 */ /* 0x002fe20000000f00 */
[----:B0-----:R-:W-:Y:S05]  /*44f0*/  BRA `(.L_x_1272) ;  /* 0xffffd6e000007947 */ /* 0x001fea000383ffff */
.L_x_1254:
[----:B------:R-:W-:Y:S01]  /*4500*/  HFMA2.MMA R86, -RZ, RZ, 0, 5.9604644775390625e-08 ;  /* 0x00000001ff567435 */ /* 0x000fe200000001ff */
[----:B------:R-:W-:Y:S02]  /*4510*/  MOV R89, R91 ;  /* 0x0000005b00597202 */ /* 0x000fe40000000f00 */
[----:B------:R-:W-:Y:S02]  /*4520*/  MOV R88, RZ ;  /* 0x000000ff00587202 */ /* 0x000fe40000000f00 */
[----:B------:R-:W-:Y:S02]  /*4530*/  MOV R87, 0xffffffff ;  /* 0xffffffff00577802 */ /* 0x000fe40000000f00 */
[----:B------:R-:W-:-:S02]  /*4540*/  MOV R50, 0x4560 ;  /* 0x0000456000327802 */ /* 0x000fc40000000f00 */
[----:B012--5:R-:W-:Y:S05]  /*4550*/  CALL.REL.NOINC `($__internal_50_$__cuda_sm70_shflsync_up) ;  /* 0x00000e5000007944 */ /* 0x027fea0003c00000 */
[C---:B------:R-:W-:Y:S01]  /*4560*/  FMUL.FTZ R155, R90.reuse, R155 ;  /* 0x0000009b5a9b7220 */ /* 0x040fe20000410000 */
[----:B------:R-:W-:Y:S01]  /*4570*/  ISETP.GE.AND P0, PT, R31, 0x1, PT ;  /* 0x000000011f00780c */ /* 0x000fe20003f06270 */
[----:B-1----:R-:W-:Y:S01]  /*4580*/  FFMA.FTZ R50, R90, R86, R91 ;  /* 0x000000565a327223 */ /* 0x002fe2000001005b */
[----:B------:R-:W-:Y:S01]  /*4590*/  HFMA2.MMA R86, -RZ, RZ, 0, 1.1920928955078125e-07 ;  /* 0x00000002ff567435 */ /* 0x000fe200000001ff */
[----:B0-----:R-:W-:-:S02]  /*45a0*/  MOV R88, RZ ;  /* 0x000000ff00587202 */ /* 0x001fc40000000f00 */
[----:B------:R-:W-:Y:S02]  /*45b0*/  FSEL R155, R90, R155, !P0 ;  /* 0x0000009b5a9b7208 */ /* 0x000fe40004000000 */
[----:B------:R-:W-:Y:S02]  /*45c0*/  FSEL R91, R91, R50, !P0 ;  /* 0x000000325b5b7208 */ /* 0x000fe40004000000 */
[----:B------:R-:W-:Y:S02]  /*45d0*/  MOV R87, 0xffffffff ;  /* 0xffffffff00577802 */ /* 0x000fe40000000f00 */
[----:B------:R-:W-:Y:S02]  /*45e0*/  MOV R89, R155 ;  /* 0x0000009b00597202 */ /* 0x000fe40000000f00 */
[----:B------:R-:W-:Y:S02]  /*45f0*/  MOV R50, 0x4610 ;  /* 0x0000461000327802 */ /* 0x000fe40000000f00 */
[----:B------:R-:W-:Y:S05]  /*4600*/  CALL.REL.NOINC `($__internal_50_$__cuda_sm70_shflsync_up) ;  /* 0x00000da000007944 */ /* 0x000fea0003c00000 */
[----:B-1----:R-:W-:Y:S01]  /*4610*/  MOV R90, R86 ;  /* 0x00000056005a7202 */ /* 0x002fe20000000f00 */
[----:B------:R-:W-:Y:S01]  /*4620*/  HFMA2.MMA R86, -RZ, RZ, 0, 1.1920928955078125e-07 ;  /* 0x00000002ff567435 */ /* 0x000fe200000001ff */
[----:B0-----:R-:W-:-:S02]  /*4630*/  MOV R89, R91 ;  /* 0x0000005b00597202 */ /* 0x001fc40000000f00 */
[----:B------:R-:W-:Y:S02]  /*4640*/  MOV R88, RZ ;  /* 0x000000ff00587202 */ /* 0x000fe40000000f00 */
[----:B------:R-:W-:Y:S02]  /*4650*/  MOV R87, 0xffffffff ;  /* 0xffffffff00577802 */ /* 0x000fe40000000f00 */
[----:B------:R-:W-:Y:S02]  /*4660*/  MOV R50, 0x4680 ;  /* 0x0000468000327802 */ /* 0x000fe40000000f00 */
[----:B------:R-:W-:Y:S05]  /*4670*/  CALL.REL.NOINC `($__internal_50_$__cuda_sm70_shflsync_up) ;  /* 0x00000d3000007944 */ /* 0x000fea0003c00000 */
[----:B------:R-:W-:Y:S02]  /*4680*/  ISETP.GE.AND P0, PT, R31, 0x2, PT ;  /* 0x000000021f00780c */ /* 0x000fe40003f06270 */
[----:B0-----:R-:W-:Y:S02]  /*4690*/  MOV R88, RZ ;  /* 0x000000ff00587202 */ /* 0x001fe40000000f00 */
[----:B------:R-:W-:Y:S02]  /*46a0*/  MOV R87, 0xffffffff ;  /* 0xffffffff00577802 */ /* 0x000fe40000000f00 */
[----:B------:R-:W-:-:S07]  /*46b0*/  MOV R50, 0x4710 ;  /* 0x0000471000327802 */ /* 0x000fce0000000f00 */
[----:B-1----:R-:W-:Y:S01]  /*46c0*/  @P0 FFMA.FTZ R91, R155, R86, R91 ;  /* 0x000000569b5b0223 */ /* 0x002fe2000001005b */
[----:B------:R-:W-:Y:S01]  /*46d0*/  HFMA2.MMA R86, -RZ, RZ, 0, 2.384185791015625e-07 ;  /* 0x00000004ff567435 */ /* 0x000fe200000001ff */
[----:B------:R-:W-:-:S05]  /*46e0*/  @P0 FMUL.FTZ R155, R90, R155 ;  /* 0x0000009b5a9b0220 */ /* 0x000fca0000410000 */
[----:B------:R-:W-:Y:S02]  /*46f0*/  MOV R89, R155 ;  /* 0x0000009b00597202 */ /* 0x000fe40000000f00 */
[----:B------:R-:W-:Y:S05]  /*4700*/  CALL.REL.NOINC `($__internal_50_$__cuda_sm70_shflsync_up) ;  /* 0x00000ca000007944 */ /* 0x000fea0003c00000 */
[----:B-1----:R-:W-:Y:S01]  /*4710*/  MOV R90, R86 ;  /* 0x00000056005a7202 */ /* 0x002fe20000000f00 */
[----:B------:R-:W-:Y:S01]  /*4720*/  HFMA2.MMA R86, -RZ, RZ, 0, 2.384185791015625e-07 ;  /* 0x00000004ff567435 */ /* 0x000fe200000001ff */
[----:B0-----:R-:W-:Y:S02]  /*4730*/  MOV R89, R91 ;  /* 0x0000005b00597202 */ /* 0x001fe40000000f00 */
[----:B------:R-:W-:Y:S02]  /*4740*/  MOV R88, RZ ;  /* 0x000000ff00587202 */ /* 0x000fe40000000f00 */
[----:B------:R-:W-:Y:S02]  /*4750*/  MOV R87, 0xffffffff ;  /* 0xffffffff00577802 */ /* 0x000fe40000000f00 */
[----:B------:R-:W-:Y:S02]  /*4760*/  MOV R50, 0x4780 ;  /* 0x0000478000327802 */ /* 0x000fe40000000f00 */
[----:B------:R-:W-:Y:S05]  /*4770*/  CALL.REL.NOINC `($__internal_50_$__cuda_sm70_shflsync_up) ;  /* 0x00000c3000007944 */ /* 0x000fea0003c00000 */
[----:B------:R-:W-:Y:S02]  /*4780*/  ISETP.GE.AND P0, PT, R31, 0x4, PT ;  /* 0x000000041f00780c */ /* 0x000fe40003f06270 */
[----:B0-----:R-:W-:-:S02]  /*4790*/  MOV R88, RZ ;  /* 0x000000ff00587202 */ /* 0x001fc40000000f00 */
[----:B------:R-:W-:Y:S02]  /*47a0*/  MOV R87, 0xffffffff ;  /* 0xffffffff00577802 */ /* 0x000fe40000000f00 */
[----:B------:R-:W-:-:S07]  /*47b0*/  MOV R50, 0x4810 ;  /* 0x0000481000327802 */ /* 0x000fce0000000f00 */
[----:B-1----:R-:W-:Y:S01]  /*47c0*/  @P0 FFMA.FTZ R91, R155, R86, R91 ;  /* 0x000000569b5b0223 */ /* 0x002fe2000001005b */
[----:B------:R-:W-:Y:S01]  /*47d0*/  HFMA2.MMA R86, -RZ, RZ, 0, 4.76837158203125e-07 ;  /* 0x00000008ff567435 */ /* 0x000fe200000001ff */
[----:B------:R-:W-:-:S05]  /*47e0*/  @P0 FMUL.FTZ R155, R90, R155 ;  /* 0x0000009b5a9b0220 */ /* 0x000fca0000410000 */
[----:B------:R-:W-:Y:S02]  /*47f0*/  MOV R89, R155 ;  /* 0x0000009b00597202 */ /* 0x000fe40000000f00 */
[----:B------:R-:W-:Y:S05]  /*4800*/  CALL.REL.NOINC `($__internal_50_$__cuda_sm70_shflsync_up) ;  /* 0x00000ba000007944 */ /* 0x000fea0003c00000 */
[----:B-1----:R-:W-:Y:S01]  /*4810*/  MOV R90, R86 ;  /* 0x00000056005a7202 */ /* 0x002fe20000000f00 */
[----:B------:R-:W-:Y:S01]  /*4820*/  HFMA2.MMA R86, -RZ, RZ, 0, 4.76837158203125e-07 ;  /* 0x00000008ff567435 */ /* 0x000fe200000001ff */
        /* <DEDUP_REMOVED lines=10> */
[----:B------:R-:W-:Y:S01]  /*48d0*/  HFMA2.MMA R86, -RZ, RZ, 0, 9.5367431640625e-07 ;  /* 0x00000010ff567435 */ /* 0x000fe200000001ff */
[----:B------:R-:W-:-:S05]  /*48e0*/  @P0 FMUL.FTZ R155, R90, R155 ;  /* 0x0000009b5a9b0220 */ /* 0x000fca0000410000 */
[-C--:B------:R-:W-:Y:S02]  /*48f0*/  MOV R154, R155.reuse ;  /* 0x0000009b009a7202 */ /* 0x080fe40000000f00 */
[----:B------:R-:W-:Y:S02]  /*4900*/  MOV R89, R155 ;  /* 0x0000009b00597202 */ /* 0x000fe40000000f00 */
[----:B------:R-:W-:Y:S02]  /*4910*/  MOV R155, R91 ;  /* 0x0000005b009b7202 */ /* 0x000fe40000000f00 */
[----:B------:R-:W-:Y:S05]  /*4920*/  CALL.REL.NOINC `($__internal_50_$__cuda_sm70_shflsync_up) ;  /* 0x00000a8000007944 */ /* 0x000fea0003c00000 */
[----:B-1----:R-:W-:Y:S01]  /*4930*/  MOV R156, R86 ;  /* 0x00000056009c7202 */ /* 0x002fe20000000f00 */
[----:B------:R-:W-:Y:S01]  /*4940*/  HFMA2.MMA R86, -RZ, RZ, 0, 9.5367431640625e-07 ;  /* 0x00000010ff567435 */ /* 0x000fe200000001ff */
[----:B0-----:R-:W-:Y:S02]  /*4950*/  MOV R89, R91 ;  /* 0x0000005b00597202 */ /* 0x001fe40000000f00 */
[----:B------:R-:W-:Y:S02]  /*4960*/  MOV R88, RZ ;  /* 0x000000ff00587202 */ /* 0x000fe40000000f00 */
[----:B------:R-:W-:-:S02]  /*4970*/  MOV R87, 0xffffffff ;  /* 0xffffffff00577802 */ /* 0x000fc40000000f00 */
[----:B------:R-:W-:Y:S02]  /*4980*/  MOV R50, 0x49a0 ;  /* 0x000049a000327802 */ /* 0x000fe40000000f00 */
[----:B------:R-:W-:Y:S05]  /*4990*/  CALL.REL.NOINC `($__internal_50_$__cuda_sm70_shflsync_up) ;  /* 0x00000a1000007944 */ /* 0x000fea0003c00000 */
[----:B01----:R-:W-:Y:S05]  /*49a0*/  BRA `(.L_x_1273) ;  /* 0xffffd3b000007947 */ /* 0x003fea000383ffff */
.L_x_1257:
[----:B------:R-:W-:Y:S01]  /*49b0*/  HFMA2.MMA R86, -RZ, RZ, 0, 5.9604644775390625e-08 ;  /* 0x00000001ff567435 */ /* 0x000fe200000001ff */
[----:B0-----:R-:W-:Y:S02]  /*49c0*/  MOV R88, RZ ;  /* 0x000000ff00587202 */ /* 0x001fe40000000f00 */
[----:B------:R-:W-:Y:S02]  /*49d0*/  MOV R87, 0xffffffff ;  /* 0xffffffff00577802 */ /* 0x000fe40000000f00 */
[----:B-1----:R-:W-:Y:S02]  /*49e0*/  MOV R50, 0x4a00 ;  /* 0x00004a0000327802 */ /* 0x002fe40000000f00 */
[----:B-----5:R-:W-:Y:S05]  /*49f0*/  CALL.REL.NOINC `($__internal_50_$__cuda_sm70_shflsync_up) ;  /* 0x000009b000007944 */ /* 0x020fea0003c00000 */
[----:B-1----:R-:W-:Y:S01]  /*4a00*/  MOV R154, R86 ;  /* 0x00000056009a7202 */ /* 0x002fe20000000f00 */
[----:B------:R-:W-:Y:S01]  /*4a10*/  HFMA2.MMA R86, -RZ, RZ, 0, 5.9604644775390625e-08 ;  /* 0x00000001ff567435 */ /* 0x000fe200000001ff */
[----:B0-----:R-:W-:Y:S02]  /*4a20*/  MOV R89, R155 ;  /* 0x0000009b00597202 */ /* 0x001fe40000000f00 */
[----:B------:R-:W-:Y:S02]  /*4a30*/  MOV R88, RZ ;  /* 0x000000ff00587202 */ /* 0x000fe40000000f00 */
[----:B------:R-:W-:-:S02]  /*4a40*/  MOV R87, 0xffffffff ;  /* 0xffffffff00577802 */ /* 0x000fc40000000f00 */
[----:B------:R-:W-:Y:S02]  /*4a50*/  MOV R50, 0x4a70 ;  /* 0x00004a7000327802 */ /* 0x000fe40000000f00 */
[----:B------:R-:W-:Y:S05]  /*4a60*/  CALL.REL.NOINC `($__internal_50_$__cuda_sm70_shflsync_up) ;  /* 0x0000094000007944 */ /* 0x000fea0003c00000 */
[----:B0-----:R-:W-:Y:S01]  /*4a70*/  HFMA2.MMA R87, -RZ, RZ, 0, 0 ;  /* 0x00000000ff577435 */ /* 0x001fe200000001ff */
[----:B-1----:R-:W-:Y:S02]  /*4a80*/  MOV R155, R86 ;  /* 0x00000056009b7202 */ /* 0x002fe40000000f00 */
[----:B------:R-:W-:Y:S02]  /*4a90*/  MOV R88, R48 ;  /* 0x0000003000587202 */ /* 0x000fe40000000f00 */
[----:B------:R-:W-:Y:S02]  /*4aa0*/  MOV R50, 0x1f ;  /* 0x0000001f00327802 */ /* 0x000fe40000000f00 */
[----:B------:R-:W-:Y:S02]  /*4ab0*/  MOV R51, 0xffffffff ;  /* 0xffffffff00337802 */ /* 0x000fe40000000f00 */
[----:B------:R-:W-:Y:S02]  /*4ac0*/  MOV R86, 0x4ae0 ;  /* 0x00004ae000567802 */ /* 0x000fe40000000f00 */
[----:B------:R-:W-:Y:S05]  /*4ad0*/  CALL.REL.NOINC `($__internal_49_$__cuda_sm70_shflsync_idx_p) ;  /* 0x0000088000007944 */ /* 0x000fea0003c00000 */
[----:B0-----:R-:W-:Y:S01]  /*4ae0*/  HFMA2.MMA R87, -RZ, RZ, 0, 0 ;  /* 0x00000000ff577435 */ /* 0x001fe200000001ff */
[----:B-1----:R-:W-:-:S02]  /*4af0*/  MOV R156, R50 ;  /* 0x00000032009c7202 */ /* 0x002fc40000000f00 */
[----:B------:R-:W-:Y:S02]  /*4b00*/  MOV R88, R49 ;  /* 0x0000003100587202 */ /* 0x000fe40000000f00 */
[----:B------:R-:W-:Y:S02]  /*4b10*/  MOV R50, 0x1f ;  /* 0x0000001f00327802 */ /* 0x000fe40000000f00 */
[----:B------:R-:W-:Y:S02]  /*4b20*/  MOV R51, 0xffffffff ;  /* 0xffffffff00337802 */ /* 0x000fe40000000f00 */
[----:B------:R-:W-:Y:S02]  /*4b30*/  MOV R86, 0x4b50 ;  /* 0x00004b5000567802 */ /* 0x000fe40000000f00 */
[----:B------:R-:W-:Y:S05]  /*4b40*/  CALL.REL.NOINC `($__internal_49_$__cuda_sm70_shflsync_idx_p) ;  /* 0x0000081000007944 */ /* 0x000fea0003c00000 */
[----:B01----:R-:W-:Y:S01]  /*4b50*/  MOV R87, R50 ;  /* 0x0000003200577202 */ /* 0x003fe20000000f00 */
[----:B------:R-:W-:Y:S05]  /*4b60*/  BRA `(.L_x_1274) ;  /* 0xffffd36000007947 */ /* 0x000fea000383ffff */
.L_x_1260:
[----:B------:R-:W-:Y:S01]  /*4b70*/  HFMA2.MMA R155, -RZ, RZ, 0, 5.9604644775390625e-08 ;  /* 0x00000001ff9b7435 */ /* 0x000fe200000001ff */
[----:B------:R-:W-:Y:S02]  /*4b80*/  MOV R88, R90 ;  /* 0x0000005a00587202 */ /* 0x000fe40000000f00 */
[----:B------:R-:W-:-:S02]  /*4b90*/  MOV R87, 0x1f ;  /* 0x0000001f00577802 */ /* 0x000fc40000000f00 */
[----:B------:R-:W-:Y:S02]  /*4ba0*/  MOV R86, 0xffffffff ;  /* 0xffffffff00567802 */ /* 0x000fe40000000f00 */
[----:B------:R-:W-:Y:S02]  /*4bb0*/  MOV R50, 0x4bd0 ;  /* 0x00004bd000327802 */ /* 0x000fe40000000f00 */
[----:B------:R-:W-:Y:S05]  /*4bc0*/  CALL.REL.NOINC `($__internal_48_$__cuda_sm70_shflsync_down) ;  /* 0x0000075000007944 */ /* 0x000fea0003c00000 */
[----:B-1----:R-:W-:Y:S01]  /*4bd0*/  MOV R89, R155 ;  /* 0x0000009b00597202 */ /* 0x002fe20000000f00 */
[----:B0-----:R-:W-:Y:S05]  /*4be0*/  BRA `(.L_x_1275) ;  /* 0xffffd8d000007947 */ /* 0x001fea000383ffff */
.L_x_1261:
[----:B------:R-:W-:Y:S01]  /*4bf0*/  HFMA2.MMA R155, -RZ, RZ, 0, 5.9604644775390625e-08 ;  /* 0x00000001ff9b7435 */ /* 0x000fe200000001ff */
[----:B------:R-:W-:Y:S02]  /*4c00*/  MOV R88, R91 ;  /* 0x0000005b00587202 */ /* 0x000fe40000000f00 */
[----:B------:R-:W-:Y:S02]  /*4c10*/  MOV R87, 0x1f ;  /* 0x0000001f00577802 */ /* 0x000fe40000000f00 */
[----:B------:R-:W-:Y:S02]  /*4c20*/  MOV R86, 0xffffffff ;  /* 0xffffffff00567802 */ /* 0x000fe40000000f00 */
[----:B------:R-:W-:-:S02]  /*4c30*/  MOV R50, 0x4c50 ;  /* 0x00004c5000327802 */ /* 0x000fc40000000f00 */
[----:B01----:R-:W-:Y:S05]  /*4c40*/  CALL.REL.NOINC `($__internal_48_$__cuda_sm70_shflsync_down) ;  /* 0x000006d000007944 */ /* 0x003fea0003c00000 */
[C---:B------:R-:W-:Y:S01]  /*4c50*/  FMUL.FTZ R51, R90.reuse, R89 ;  /* 0x000000595a337220 */ /* 0x040fe20000410000 */
[----:B0-----:R-:W-:Y:S01]  /*4c60*/  MOV R87, 0x1f ;  /* 0x0000001f00577802 */ /* 0x001fe20000000f00 */
[----:B-1----:R-:W-:Y:S01]  /*4c70*/  FFMA.FTZ R50, R90, R155, R91 ;  /* 0x0000009b5a327223 */ /* 0x002fe2000001005b */
[----:B------:R-:W-:Y:S01]  /*4c80*/  HFMA2.MMA R155, -RZ, RZ, 0, 1.1920928955078125e-07 ;  /* 0x00000002ff9b7435 */ /* 0x000fe200000001ff */
[----:B------:R-:W-:-:S02]  /*4c90*/  MOV R86, 0xffffffff ;  /* 0xffffffff00567802 */ /* 0x000fc40000000f00 */
[----:B------:R-:W-:Y:S02]  /*4ca0*/  FSEL R140, R90, R51, !P4 ;  /* 0x000000335a8c7208 */ /* 0x000fe40006000000 */
[----:B------:R-:W-:Y:S02]  /*4cb0*/  FSEL R90, R91, R50, !P4 ;  /* 0x000000325b5a7208 */ /* 0x000fe40006000000 */
[----:B------:R-:W-:Y:S02]  /*4cc0*/  MOV R88, R140 ;  /* 0x0000008c00587202 */ /* 0x000fe40000000f00 */
[----:B------:R-:W-:Y:S02]  /*4cd0*/  MOV R50, 0x4cf0 ;  /* 0x00004cf000327802 */ /* 0x000fe40000000f00 */
[----:B------:R-:W-:Y:S05]  /*4ce0*/  CALL.REL.NOINC `($__internal_48_$__cuda_sm70_shflsync_down) ;  /* 0x0000063000007944 */ /* 0x000fea0003c00000 */
[----:B-1----:R-:W-:Y:S01]  /*4cf0*/  MOV R89, R155 ;  /* 0x0000009b00597202 */ /* 0x002fe20000000f00 */
[----:B------:R-:W-:Y:S01]  /*4d00*/  HFMA2.MMA R155, -RZ, RZ, 0, 1.1920928955078125e-07 ;  /* 0x00000002ff9b7435 */ /* 0x000fe200000001ff */
[----:B0-----:R-:W-:Y:S02]  /*4d10*/  MOV R88, R90 ;  /* 0x0000005a00587202 */ /* 0x001fe40000000f00 */
[----:B------:R-:W-:-:S02]  /*4d20*/  MOV R87, 0x1f ;  /* 0x0000001f00577802 */ /* 0x000fc40000000f00 */
[----:B------:R-:W-:Y:S02]  /*4d30*/  MOV R86, 0xffffffff ;  /* 0xffffffff00567802 */ /* 0x000fe40000000f00 */
[----:B------:R-:W-:Y:S02]  /*4d40*/  MOV R50, 0x4d60 ;  /* 0x00004d6000327802 */ /* 0x000fe40000000f00 */
[----:B------:R-:W-:Y:S05]  /*4d50*/  CALL.REL.NOINC `($__internal_48_$__cuda_sm70_shflsync_down) ;  /* 0x000005c000007944 */ /* 0x000fea0003c00000 */
[----:B-1----:R-:W-:Y:S01]  /*4d60*/  @!P3 FFMA.FTZ R90, R140, R155, R90 ;  /* 0x0000009b8c5ab223 */ /* 0x002fe2000001005a */
[----:B------:R-:W-:Y:S01]  /*4d70*/  HFMA2.MMA R155, -RZ, RZ, 0, 2.384185791015625e-07 ;  /* 0x00000004ff9b7435 */ /* 0x000fe200000001ff */
[----:B------:R-:W-:Y:S01]  /*4d80*/  @!P3 FMUL.FTZ R140, R89, R140 ;  /* 0x0000008c598cb220 */ /* 0x000fe20000410000 */
[----:B0-----:R-:W-:Y:S02]  /*4d90*/  MOV R87, 0x1f ;  /* 0x0000001f00577802 */ /* 0x001fe40000000f00 */
[----:B------:R-:W-:Y:S02]  /*4da0*/  MOV R86, 0xffffffff ;  /* 0xffffffff00567802 */ /* 0x000fe40000000f00 */
[----:B------:R-:W-:Y:S02]  /*4db0*/  MOV R88, R140 ;  /* 0x0000008c00587202 */ /* 0x000fe40000000f00 */
[----:B------:R-:W-:-:S02]  /*4dc0*/  MOV R50, 0x4de0 ;  /* 0x00004de000327802 */ /* 0x000fc40000000f00 */
[----:B------:R-:W-:Y:S05]  /*4dd0*/  CALL.REL.NOINC `($__internal_48_$__cuda_sm70_shflsync_down) ;  /* 0x0000054000007944 */ /* 0x000fea0003c00000 */
[----:B-1----:R-:W-:Y:S01]  /*4de0*/  MOV R89, R155 ;  /* 0x0000009b00597202 */ /* 0x002fe20000000f00 */
[----:B------:R-:W-:Y:S01]  /*4df0*/  HFMA2.MMA R155, -RZ, RZ, 0, 2.384185791015625e-07 ;  /* 0x00000004ff9b7435 */ /* 0x000fe200000001ff */
[----:B0-----:R-:W-:-:S02]  /*4e00*/  MOV R88, R90 ;  /* 0x0000005a00587202 */ /* 0x001fc40000000f00 */
[----:B------:R-:W-:Y:S02]  /*4e10*/  MOV R87, 0x1f ;  /* 0x0000001f00577802 */ /* 0x000fe40000000f00 */
[----:B------:R-:W-:Y:S02]  /*4e20*/  MOV R86, 0xffffffff ;  /* 0xffffffff00567802 */ /* 0x000fe40000000f00 */
[----:B------:R-:W-:Y:S02]  /*4e30*/  MOV R50, 0x4e50 ;  /* 0x00004e5000327802 */ /* 0x000fe40000000f00 */
[----:B------:R-:W-:Y:S05]  /*4e40*/  CALL.REL.NOINC `($__internal_48_$__cuda_sm70_shflsync_down) ;  /* 0x000004d000007944 */ /* 0x000fea0003c00000 */
[----:B-1----:R-:W-:Y:S01]  /*4e50*/  @!P2 FFMA.FTZ R90, R140, R155, R90 ;  /* 0x0000009b8c5aa223 */ /* 0x002fe2000001005a */
[----:B------:R-:W-:Y:S01]  /*4e60*/  HFMA2.MMA R155, -RZ, RZ, 0, 4.76837158203125e-07 ;  /* 0x00000008ff9b7435 */ /* 0x000fe200000001ff */
[----:B------:R-:W-:Y:S01]  /*4e70*/  @!P2 FMUL.FTZ R140, R89, R140 ;  /* 0x0000008c598ca220 */ /* 0x000fe20000410000 */
[----:B0-----:R-:W-:Y:S02]  /*4e80*/  MOV R87, 0x1f ;  /* 0x0000001f00577802 */ /* 0x001fe40000000f00 */
[----:B------:R-:W-:Y:S02]  /*4e90*/  MOV R86, 0xffffffff ;  /* 0xffffffff00567802 */ /* 0x000fe40000000f00 */
[----:B------:R-:W-:-:S02]  /*4ea0*/  MOV R88, R140 ;  /* 0x0000008c00587202 */ /* 0x000fc40000000f00 */
[----:B------:R-:W-:Y:S02]  /*4eb0*/  MOV R50, 0x4ed0 ;  /* 0x00004ed000327802 */ /* 0x000fe40000000f00 */
[----:B------:R-:W-:Y:S05]  /*4ec0*/  CALL.REL.NOINC `($__internal_48_$__cuda_sm70_shflsync_down) ;  /* 0x0000045000007944 */ /* 0x000fea0003c00000 */
[----:B-1----:R-:W-:Y:S01]  /*4ed0*/  MOV R89, R155 ;  /* 0x0000009b00597202 */ /* 0x002fe20000000f00 */
[----:B------:R-:W-:Y:S01]  /*4ee0*/  HFMA2.MMA R155, -RZ, RZ, 0, 4.76837158203125e-07 ;  /* 0x00000008ff9b7435 */ /* 0x000fe200000001ff */
[----:B0-----:R-:W-:Y:S02]  /*4ef0*/  MOV R88, R90 ;  /* 0x0000005a00587202 */ /* 0x001fe40000000f00 */
[----:B------:R-:W-:Y:S02]  /*4f00*/  MOV R87, 0x1f ;  /* 0x0000001f00577802 */ /* 0x000fe40000000f00 */
[----:B------:R-:W-:Y:S02]  /*4f10*/  MOV R86, 0xffffffff ;  /* 0xffffffff00567802 */ /* 0x000fe40000000f00 */
[----:B------:R-:W-:Y:S02]  /*4f20*/  MOV R50, 0x4f40 ;  /* 0x00004f4000327802 */ /* 0x000fe40000000f00 */
[----:B------:R-:W-:Y:S05]  /*4f30*/  CALL.REL.NOINC `($__internal_48_$__cuda_sm70_shflsync_down) ;  /* 0x000003e000007944 */ /* 0x000fea0003c00000 */
[----:B-1----:R-:W-:Y:S01]  /*4f40*/  @!P1 FFMA.FTZ R90, R140, R155, R90 ;  /* 0x0000009b8c5a9223 */ /* 0x002fe2000001005a */
[----:B------:R-:W-:Y:S01]  /*4f50*/  HFMA2.MMA R155, -RZ, RZ, 0, 9.5367431640625e-07 ;  /* 0x00000010ff9b7435 */ /* 0x000fe200000001ff */
[----:B------:R-:W-:Y:S01]  /*4f60*/  @!P1 FMUL.FTZ R140, R89, R140 ;  /* 0x0000008c598c9220 */ /* 0x000fe20000410000 */
[----:B0-----:R-:W-:Y:S01]  /*4f70*/  HFMA2.MMA R87, -RZ, RZ, 0, 1.847743988037109375e-06 ;  /* 0x0000001fff577435 */ /* 0x001fe200000001ff */
[----:B------:R-:W-:-:S02]  /*4f80*/  MOV R86, 0xffffffff ;  /* 0xffffffff00567802 */ /* 0x000fc40000000f00 */
[----:B------:R-:W-:Y:S02]  /*4f90*/  MOV R154, R90 ;  /* 0x0000005a009a7202 */ /* 0x000fe40000000f00 */
[----:B------:R-:W-:Y:S02]  /*4fa0*/  MOV R89, R140 ;  /* 0x0000008c00597202 */ /* 0x000fe40000000f00 */
[----:B------:R-:W-:Y:S02]  /*4fb0*/  MOV R50, 0x4fe0 ;  /* 0x00004fe000327802 */ /* 0x000fe40000000f00 */
[----:B------:R-:W-:Y:S02]  /*4fc0*/  MOV R88, R89 ;  /* 0x0000005900587202 */ /* 0x000fe40000000f00 */
[----:B------:R-:W-:Y:S05]  /*4fd0*/  CALL.REL.NOINC `($__internal_48_$__cuda_sm70_shflsync_down) ;  /* 0x0000034000007944 */ /* 0x000fea0003c00000 */
[----:B-1----:R-:W-:Y:S01]  /*4fe0*/  MOV R90, R155 ;  /* 0x0000009b005a7202 */ /* 0x002fe20000000f00 */
[----:B------:R-:W-:Y:S01]  /*4ff0*/  HFMA2.MMA R155, -RZ, RZ, 0, 9.5367431640625e-07 ;  /* 0x00000010ff9b7435 */ /* 0x000fe200000001ff */
[----:B0-----:R-:W-:Y:S02]  /*5000*/  MOV R88, R154 ;  /* 0x0000009a00587202 */ /* 0x001fe40000000f00 */
[----:B------:R-:W-:-:S02]  /*5010*/  MOV R87, 0x1f ;  /* 0x0000001f00577802 */ /* 0x000fc40000000f00 */
[----:B------:R-:W-:Y:S02]  /*5020*/  MOV R86, 0xffffffff ;  /* 0xffffffff00567802 */ /* 0x000fe40000000f00 */
[----:B------:R-:W-:Y:S02]  /*5030*/  MOV R50, 0x5050 ;  /* 0x0000505000327802 */ /* 0x000fe40000000f00 */
[----:B------:R-:W-:Y:S05]  /*5040*/  CALL.REL.NOINC `($__internal_48_$__cuda_sm70_shflsync_down) ;  /* 0x000002d000007944 */ /* 0x000fea0003c00000 */
[----:B-1----:R-:W-:Y:S01]  /*5050*/  @!P0 FFMA.FTZ R154, R89, R155, R154 ;  /* 0x0000009b599a8223 */ /* 0x002fe2000001009a */
[----:B0-----:R-:W-:Y:S01]  /*5060*/  HFMA2.MMA R87, -RZ, RZ, 0, 0 ;  /* 0x00000000ff577435 */ /* 0x001fe200000001ff */
[----:B------:R-:W-:Y:S01]  /*5070*/  @!P0 FMUL.FTZ R89, R90, R89 ;  /* 0x000000595a598220 */ /* 0x000fe20000410000 */
[----:B------:R-:W-:Y:S02]  /*5080*/  MOV R50, 0x1f ;  /* 0x0000001f00327802 */ /* 0x000fe40000000f00 */
[----:B------:R-:W-:Y:S02]  /*5090*/  MOV R51, 0xffffffff ;  /* 0xffffffff00337802 */ /* 0x000fe40000000f00 */
[----:B------:R-:W-:Y:S02]  /*50a0*/  MOV R88, R89 ;  /* 0x0000005900587202 */ /* 0x000fe40000000f00 */
[----:B------:R-:W-:-:S02]  /*50b0*/  MOV R86, 0x50d0 ;  /* 0x000050d000567802 */ /* 0x000fc40000000f00 */
        /* <DEDUP_REMOVED lines=8> */
[----:B------:R-:W-:Y:S01]  /*5140*/  HFMA2.MMA R155, -RZ, RZ, 0, 5.9604644775390625e-08 ;  /* 0x00000001ff9b7435 */ /* 0x000fe200000001ff */
[----:B-1----:R-:W-:Y:S02]  /*5150*/  MOV R153, R50 ;  /* 0x0000003200997202 */ /* 0x002fe40000000f00 */
[----:B0-----:R-:W-:Y:S02]  /*5160*/  MOV R88, R89 ;  /* 0x0000005900587202 */ /* 0x001fe40000000f00 */
[----:B------:R-:W-:-:S02]  /*5170*/  MOV R87, 0x1f ;  /* 0x0000001f00577802 */ /* 0x000fc40000000f00 */
[----:B------:R-:W-:Y:S02]  /*5180*/  MOV R86, 0xffffffff ;  /* 0xffffffff00567802 */ /* 0x000fe40000000f00 */
[----:B------:R-:W-:Y:S02]  /*5190*/  MOV R50, 0x51b0 ;  /* 0x000051b000327802 */ /* 0x000fe40000000f00 */
[----:B------:R-:W-:Y:S05]  /*51a0*/  CALL.REL.NOINC `($__internal_48_$__cuda_sm70_shflsync_down) ;  /* 0x0000017000007944 */ /* 0x000fea0003c00000 */
[----:B-1----:R-:W-:Y:S01]  /*51b0*/  MOV R89, R155 ;  /* 0x0000009b00597202 */ /* 0x002fe20000000f00 */
[----:B------:R-:W-:Y:S01]  /*51c0*/  HFMA2.MMA R155, -RZ, RZ, 0, 5.9604644775390625e-08 ;  /* 0x00000001ff9b7435 */ /* 0x000fe200000001ff */
[----:B0-----:R-:W-:Y:S02]  /*51d0*/  MOV R88, R154 ;  /* 0x0000009a00587202 */ /* 0x001fe40000000f00 */
[----:B------:R-:W-:Y:S02]  /*51e0*/  MOV R87, 0x1f ;  /* 0x0000001f00577802 */ /* 0x000fe40000000f00 */
[----:B------:R-:W-:Y:S02]  /*51f0*/  MOV R86, 0xffffffff ;  /* 0xffffffff00567802 */ /* 0x000fe40000000f00 */
[----:B------:R-:W-:-:S02]  /*5200*/  MOV R50, 0x5220 ;  /* 0x0000522000327802 */ /* 0x000fc40000000f00 */
[----:B------:R-:W-:Y:S05]  /*5210*/  CALL.REL.NOINC `($__internal_48_$__cuda_sm70_shflsync_down) ;  /* 0x0000010000007944 */ /* 0x000fea0003c00000 */
[----:B0-----:R-:W-:Y:S01]  /*5220*/  HFMA2.MMA R87, -RZ, RZ, 0, 0 ;  /* 0x00000000ff577435 */ /* 0x001fe200000001ff */
[----:B------:R-:W-:-:S02]  /*5230*/  MOV R154, R89 ;  /* 0x00000059009a7202 */ /* 0x000fc40000000f00 */
[----:B------:R-:W-:Y:S02]  /*5240*/  MOV R88, R48 ;  /* 0x0000003000587202 */ /* 0x000fe40000000f00 */
[----:B------:R-:W-:Y:S02]  /*5250*/  MOV R50, 0x1f ;  /* 0x0000001f00327802 */ /* 0x000fe40000000f00 */
[----:B------:R-:W-:Y:S02]  /*5260*/  MOV R51, 0xffffffff ;  /* 0xffffffff00337802 */ /* 0x000fe40000000f00 */
[----:B------:R-:W-:Y:S02]  /*5270*/  MOV R86, 0x5290 ;  /* 0x0000529000567802 */ /* 0x000fe40000000f00 */
[----:B-1----:R-:W-:Y:S05]  /*5280*/  CALL.REL.NOINC `($__internal_49_$__cuda_sm70_shflsync_idx_p) ;  /* 0x000000d000007944 */ /* 0x002fea0003c00000 */
[----:B0-----:R-:W-:Y:S01]  /*5290*/  HFMA2.MMA R87, -RZ, RZ, 0, 0 ;  /* 0x00000000ff577435 */ /* 0x001fe200000001ff */
[----:B-1----:R-:W-:Y:S02]  /*52a0*/  MOV R156, R50 ;  /* 0x00000032009c7202 */ /* 0x002fe40000000f00 */
[----:B------:R-:W-:Y:S02]  /*52b0*/  MOV R88, R49 ;  /* 0x0000003100587202 */ /* 0x000fe40000000f00 */
[----:B------:R-:W-:-:S02]  /*52c0*/  MOV R50, 0x1f ;  /* 0x0000001f00327802 */ /* 0x000fc40000000f00 */
[----:B------:R-:W-:Y:S02]  /*52d0*/  MOV R51, 0xffffffff ;  /* 0xffffffff00337802 */ /* 0x000fe40000000f00 */
[----:B------:R-:W-:Y:S02]  /*52e0*/  MOV R86, 0x5300 ;  /* 0x0000530000567802 */ /* 0x000fe40000000f00 */
[----:B------:R-:W-:Y:S05]  /*52f0*/  CALL.REL.NOINC `($__internal_49_$__cuda_sm70_shflsync_idx_p) ;  /* 0x0000006000007944 */ /* 0x000fea0003c00000 */
[----:B-1----:R-:W-:Y:S01]  /*5300*/  MOV R89, R50 ;  /* 0x0000003200597202 */ /* 0x002fe20000000f00 */
[----:B0-----:R-:W-:Y:S05]  /*5310*/  BRA `(.L_x_1276) ;  /* 0xffffd34000007947 */ /* 0x001fea000383ffff */
        .weak           $__internal_48_$__cuda_sm70_shflsync_down
        .type           $__internal_48_$__cuda_sm70_shflsync_down,@function
        .size           $__internal_48_$__cuda_sm70_shflsync_down,($__internal_49_$__cuda_sm70_shflsync_idx_p - $__internal_48_$__cuda_sm70_shflsync_down)
$__internal_48_$__cuda_sm70_shflsync_down:
[----:B------:R-:W-:Y:S01]  /*5320*/  HFMA2.MMA R51, -RZ, RZ, 0, 0 ;  /* 0x00000000ff337435 */ /* 0x000fe200000001ff */
[----:B------:R-:W-:Y:S04]  /*5330*/  WARPSYNC R86 ;  /* 0x0000005600007348 */ /* 0x000fe80003800000 */
[----:B------:R0:W1:Y:S01]  /*5340*/  SHFL.DOWN PT, R155, R88, R155, R87 ;  /* 0x0800009b589b7389 */ /* 0x00006200000e0057 */
[----:B------:R-:W-:Y:S05]  /*5350*/  RET.REL.NODEC R50 `(_Z25selective_scan_bwd_kernelI32Selective_Scan_bwd_kernel_traitsILi128ELi16ELb1ELb0ELb0ELb0ELb0EN3c104HalfEfEEv12SSMParamsBwd) ;  /* 0xffffaca032007950 */ /* 0x000fea0003c3ffff */
        .weak           $__internal_49_$__cuda_sm70_shflsync_idx_p
        .type           $__internal_49_$__cuda_sm70_shflsync_idx_p,@function
        .size           $__internal_49_$__cuda_sm70_shflsync_idx_p,($__internal_50_$__cuda_sm70_shflsync_up - $__internal_49_$__cuda_sm70_shflsync_idx_p)
$__internal_49_$__cuda_sm70_shflsync_idx_p:
[----:B------:R-:W-:Y:S01]  /*5360*/  HFMA2.MMA R91, -RZ, RZ, 0, 0 ;  /* 0x00000000ff5b7435 */ /* 0x000fe200000001ff */
[----:B------:R-:W-:Y:S01]  /*5370*/  MOV R90, R86 ;  /* 0x00000056005a7202 */ /* 0x000fe20000000f00 */
[----:B------:R-:W-:Y:S04]  /*5380*/  WARPSYNC R51 ;  /* 0x0000003300007348 */ /* 0x000fe80003800000 */
[----:B------:R0:W1:Y:S01]  /*5390*/  SHFL.IDX PT, R50, R88, R87, R50 ;  /* 0x0000005758327389 */ /* 0x00006200000e0032 */
[----:B------:R-:W-:Y:S05]  /*53a0*/  RET.REL.NODEC R90 `(_Z25selective_scan_bwd_kernelI32Selective_Scan_bwd_kernel_traitsILi128ELi16ELb1ELb0ELb0ELb0ELb0EN3c104HalfEfEEv12SSMParamsBwd) ;  /* 0xffffac505a007950 */ /* 0x000fea0003c3ffff */
        .weak           $__internal_50_$__cuda_sm70_shflsync_up
        .type           $__internal_50_$__cuda_sm70_shflsync_up,@function
        .size           $__internal_50_$__cuda_sm70_shflsync_up,(.L_x_8862 - $__internal_50_$__cuda_sm70_shflsync_up)
$__internal_50_$__cuda_sm70_shflsync_up:
[----:B------:R-:W-:Y:S01]  /*53b0*/  MOV R51, 0x0 ;  /* 0x0000000000337802 */ /* 0x000fe20000000f00 */
[----:B------:R-:W-:Y:S04]  /*53c0*/  WARPSYNC R87 ;  /* 0x0000005700007348 */ /* 0x000fe80003800000 */
[----:B------:R0:W1:Y:S01]  /*53d0*/  SHFL.UP PT, R86, R89, R86, R88 ;  /* 0x0400005659567389 */ /* 0x00006200000e0058 */
[----:B------:R-:W-:Y:S05]  /*53e0*/  RET.REL.NODEC R50 `(_Z25selective_scan_bwd_kernelI32Selective_Scan_bwd_kernel_traitsILi128ELi16ELb1ELb0ELb0ELb0ELb0EN3c104HalfEfEEv12SSMParamsBwd) ;  /* 0xffffac1032007950 */ /* 0x000fea0003c3ffff */
.L_x_1277:
        /* <DEDUP_REMOVED lines=9> */
.L_x_8862:


//--------------------- .text._Z25selective_scan_bwd_kernelI32Selective_Scan_bwd_kernel_traitsILi128ELi16ELb1ELb0ELb0ELb0ELb1EN3c104HalfEfEEv12SSMParamsBwd --------------------------
	.section	.text._Z25selective_scan_bwd_kernelI32Selective_Scan_bwd_kernel_traitsILi128ELi16ELb1ELb0ELb0ELb0ELb1EN3c104HalfEfEEv12SSMParamsBwd,"ax",@progbits
	.sectioninfo	@"SHI_REGISTERS=167"
	.align	128
        .global         _Z25selective_scan_bwd_kernelI32Selective_Scan_bwd_kernel_traitsILi128ELi16ELb1ELb0ELb0ELb0ELb1EN3c104HalfEfEEv12SSMParamsBwd
        .type           _Z25selective_scan_bwd_kernelI32Selective_Scan_bwd_kernel_traitsILi128ELi16ELb1ELb0ELb0ELb0ELb1EN3c104HalfEfEEv12SSMParamsBwd,@function
        .size           _Z25selective_scan_bwd_kernelI32Selective_Scan_bwd_kernel_traitsILi128ELi16ELb1ELb0ELb0ELb0ELb1EN3c104HalfEfEEv12SSMParamsBwd,(.L_x_8865 - _Z25selective_scan_bwd_kernelI32Selective_Scan_bwd_kernel_traitsILi128ELi16ELb1ELb0ELb0ELb0ELb1EN3c104HalfEfEEv12SSMParamsBwd)
        .other          _Z25selective_scan_bwd_kernelI32Selective_Scan_bwd_kernel_traitsILi128ELi16ELb1ELb0ELb0ELb0ELb1EN3c104HalfEfEEv12SSMParamsBwd,@"STO_CUDA_ENTRY STV_DEFAULT"
_Z25selective_scan_bwd_kernelI32Selective_Scan_bwd_kernel_traitsILi128ELi16ELb1ELb0ELb0ELb0ELb1EN3c104HalfEfEEv12SSMParamsBwd:
.text._Z25selective_scan_bwd_kernelI32Selective_Scan_bwd_kernel_traitsILi128ELi16ELb1ELb0ELb0ELb0ELb1EN3c104HalfEfEEv12SSMParamsBwd:
        /* <DEDUP_REMOVED lines=15> */
[----:B------:R-:W-:Y:S01]  /*00f0*/  UMOV UR4, URZ ;  /* 0x0000003f00047c82 */ /* 0x000fe20008000000 */
[----:B------:R-:W-:Y:S01]  /*0100*/  CS2R R136, SRZ ;  /* 0x0000000000887805 */ /* 0x000fe2000001ff00 */
[----:B------:R-:W4:Y:S01]  /*0110*/  S2R R36, SR_CTAID.X ;  /* 0x0000000000247919 */ /* 0x000f220000002500 */
[----:B------:R-:W-:Y:S01]  /*0120*/  ISETP.GE.AND P5, PT, R10, 0x1, PT ;  /* 0x000000010a00780c */ /* 0x000fe20003fa6270 */
[----:B------:R-:W-:Y:S01]  /*0130*/  UMOV UR5, URZ ;  /* 0x0000003f00057c82 */ /* 0x000fe20008000000 */
[----:B------:R-:W-:Y:S01]  /*0140*/  CS2R R134, SRZ ;  /* 0x0000000000867805 */ /* 0x000fe2000001ff00 */
[----:B------:R-:W-:Y:S01]  /*0150*/  HFMA2.MMA R33, -RZ, RZ, 0, 0 ;  /* 0x00000000ff217435 */ /* 0x000fe200000001ff */
[----:B------:R-:W-:-:S02]  /*0160*/  MOV R31, RZ ;  /* 0x000000ff001f7202 */ /* 0x000fc40000000f00 */
[----:B----4-:R-:W-:Y:S01]  /*0170*/  SHF.R.S32.HI R35, RZ, 0x1f, R36 ;  /* 0x0000001fff237819 */ /* 0x010fe20000011424 */
[----:B------:R-:W-:-:S04]  /*0180*/  IMAD.WIDE.U32 R2, R36, c[0x0][0x1d0], RZ ;  /* 0x0000740024027a25 */ /* 0x000fc800078e00ff */
[C---:B------:R-:W-:Y:S02]  /*0190*/  IMAD R9, R35.reuse, c[0x0][0x1d0], RZ ;  /* 0x0000740023097a24 */ /* 0x040fe400078e02ff */
[C---:B------:R-:W-:Y:S02]  /*01a0*/  IMAD R13, R35.reuse, c[0x0][0x278], RZ ;  /* 0x00009e00230d7a24 */ /* 0x040fe400078e02ff */
[C---:B------:R-:W-:Y:S02]  /*01b0*/  IMAD R9, R36.reuse, c[0x0][0x1d4], R9 ;  /* 0x0000750024097a24 */ /* 0x040fe400078e0209 */
[----:B------:R-:W-:Y:S02]  /*01c0*/  IMAD R11, R35, c[0x0][0x1e0], RZ ;  /* 0x00007800230b7a24 */ /* 0x000fe400078e02ff */
[C---:B------:R-:W-:Y:S01]  /*01d0*/  IMAD R17, R36.reuse, c[0x0][0x27c], R13 ;  /* 0x00009f0024117a24 */ /* 0x040fe200078e020d */
[----:B------:R-:W-:Y:S01]  /*01e0*/  IADD3 R3, R3, R9, RZ ;  /* 0x0000000903037210 */ /* 0x000fe20007ffe0ff */
[----:B0-----:R-:W-:Y:S01]  /*01f0*/  IMAD.WIDE.U32 R4, R36, c[0x0][0x1e0], RZ ;  /* 0x0000780024047a25 */ /* 0x001fe200078e00ff */
[----:B------:R-:W-:-:S03]  /*0200*/  LEA R9, R10, 0xfffff800, 0xb ;  /* 0xfffff8000a097811 */ /* 0x000fc600078e58ff */
[----:B------:R-:W-:Y:S01]  /*0210*/  IMAD R15, R36, c[0x0][0x1e4], R11 ;  /* 0x00007900240f7a24 */ /* 0x000fe200078e020b */
[----:B------:R-:W-:Y:S01]  /*0220*/  SHF.R.S32.HI R11, RZ, 0x1f, R9 ;  /* 0x0000001fff0b7819 */ /* 0x000fe20000011409 */
[----:B------:R-:W-:Y:S02]  /*0230*/  IMAD R13, R37, c[0x0][0x1d8], RZ ;  /* 0x00007600250d7a24 */ /* 0x000fe400078e02ff */
[----:B------:R-:W-:Y:S01]  /*0240*/  IMAD.WIDE.U32 R2, R38, c[0x0][0x1d8], R2 ;  /* 0x0000760026027a25 */ /* 0x000fe200078e0002 */
[----:B------:R-:W-:-:S03]  /*0250*/  IADD3 R5, R5, R15, RZ ;  /* 0x0000000f05057210 */ /* 0x000fc60007ffe0ff */
[----:B-1----:R-:W-:Y:S01]  /*0260*/  IMAD.WIDE.U32 R6, R36, c[0x0][0x278], RZ ;  /* 0x00009e0024067a25 */ /* 0x002fe200078e00ff */
[----:B------:R-:W-:-:S03]  /*0270*/  IADD3 R12, P0, R9, R2, RZ ;  /* 0x00000002090c7210 */ /* 0x000fc60007f1e0ff */
[----:B------:R-:W-:Y:S01]  /*0280*/  IMAD R13, R38, c[0x0][0x1dc], R13 ;  /* 0x00007700260d7a24 */ /* 0x000fe200078e020d */
[----:B------:R-:W-:Y:S01]  /*0290*/  IADD3 R7, R7, R17, RZ ;  /* 0x0000001107077210 */ /* 0x000fe20007ffe0ff */
[C---:B------:R-:W-:Y:S01]  /*02a0*/  IMAD R15, R37.reuse, c[0x0][0x1e8], RZ ;  /* 0x00007a00250f7a24 */ /* 0x040fe200078e02ff */
[----:B------:R-:W-:Y:S01]  /*02b0*/  LEA R10, P4, R12, c[0x0][0x240], 0x1 ;  /* 0x000090000c0a7a11 */ /* 0x000fe200078808ff */
[----:B------:R-:W-:Y:S01]  /*02c0*/  IMAD R17, R37, c[0x0][0x280], RZ ;  /* 0x0000a00025117a24 */ /* 0x000fe200078e02ff */
[----:B------:R-:W-:Y:S01]  /*02d0*/  IADD3.X R13, R11, R3, R13, P0, !PT ;  /* 0x000000030b0d7210 */ /* 0x000fe200007fe40d */
[----:B------:R-:W-:Y:S01]  /*02e0*/  IMAD.WIDE.U32 R2, R38, c[0x0][0x1e8], R4 ;  /* 0x00007a0026027a25 */ /* 0x000fe200078e0004 */
[----:B------:R-:W-:-:S03]  /*02f0*/  ISETP.NE.U32.AND P0, PT, RZ, c[0x0][0x260], PT ;  /* 0x00009800ff007a0c */ /* 0x000fc60003f05070 */
[C---:B------:R-:W-:Y:S01]  /*0300*/  IMAD.WIDE.U32 R4, R38.reuse, c[0x0][0x280], R6 ;  /* 0x0000a00026047a25 */ /* 0x040fe200078e0006 */
[C---:B------:R-:W-:Y:S02]  /*0310*/  IADD3 R7, P6, R9.reuse, R2, RZ ;  /* 0x0000000209077210 */ /* 0x040fe40007fde0ff */
[----:B------:R-:W-:Y:S01]  /*0320*/  ISETP.NE.AND.EX P0, PT, RZ, c[0x0][0x264], PT, P0 ;  /* 0x00009900ff007a0c */ /* 0x000fe20003f05300 */
[C---:B------:R-:W-:Y:S01]  /*0330*/  IMAD R15, R38.reuse, c[0x0][0x1ec], R15 ;  /* 0x00007b00260f7a24 */ /* 0x040fe200078e020f */
[----:B------:R-:W-:Y:S01]  /*0340*/  IADD3 R9, P3, R9, R4, RZ ;  /* 0x0000000409097210 */ /* 0x000fe20007f7e0ff */
[----:B------:R-:W-:-:S03]  /*0350*/  IMAD R6, R38, c[0x0][0x284], R17 ;  /* 0x0000a10026067a24 */ /* 0x000fc600078e0211 */
[C---:B------:R-:W-:Y:S02]  /*0360*/  IADD3.X R2, R11.reuse, R3, R15, P6, !PT ;  /* 0x000000030b027210 */ /* 0x040fe400037fe40f */
[----:B------:R-:W-:Y:S02]  /*0370*/  IADD3.X R6, R11, R5, R6, P3, !PT ;  /* 0x000000050b067210 */ /* 0x000fe40001ffe406 */
[----:B------:R-:W-:Y:S02]  /*0380*/  LEA.HI.X R11, R12, c[0x0][0x244], R13, 0x1, P4 ;  /* 0x000091000c0b7a11 */ /* 0x000fe400020f0c0d */
[----:B------:R-:W-:Y:S02]  /*0390*/  ISETP.NE.U32.AND P3, PT, RZ, c[0x0][0x328], PT ;  /* 0x0000ca00ff007a0c */ /* 0x000fe40003f65070 */
[----:B------:R-:W-:Y:S02]  /*03a0*/  ISETP.NE.U32.AND P4, PT, RZ, c[0x0][0x348], PT ;  /* 0x0000d200ff007a0c */ /* 0x000fe40003f85070 */
[----:B------:R-:W-:-:S02]  /*03b0*/  LEA R5, P6, R7, c[0x0][0x248], 0x1 ;  /* 0x0000920007057a11 */ /* 0x000fc400078c08ff */
[----:B------:R-:W-:Y:S02]  /*03c0*/  ISETP.NE.AND.EX P3, PT, RZ, c[0x0][0x32c], PT, P3 ;  /* 0x0000cb00ff007a0c */ /* 0x000fe40003f65330 */
[----:B------:R-:W-:Y:S02]  /*03d0*/  ISETP.NE.AND.EX P4, PT, RZ, c[0x0][0x34c], PT, P4 ;  /* 0x0000d300ff007a0c */ /* 0x000fe40003f85340 */
[----:B------:R-:W-:Y:S01]  /*03e0*/  LEA.HI.X R7, R7, c[0x0][0x24c], R2, 0x1, P6 ;  /* 0x0000930007077a11 */ /* 0x000fe200030f0c02 */
[----:B------:R-:W-:Y:S01]  /*03f0*/  @P0 IMAD R2, R36, c[0x0][0x164], R38 ;  /* 0x0000590024020a24 */ /* 0x000fe200078e0226 */
[----:B------:R-:W-:Y:S02]  /*0400*/  @P0 MOV R155, 0x8 ;  /* 0x00000008009b0802 */ /* 0x000fe40000000f00 */
[----:B------:R-:W-:Y:S01]  /*0410*/  LEA R4, P6, R9, c[0x0][0x308], 0x1 ;  /* 0x0000c20009047a11 */ /* 0x000fe200078c08ff */
[----:B------:R-:W-:-:S04]  /*0420*/  @P0 IMAD R2, R2, c[0x0][0x174], RZ ;  /* 0x00005d0002020a24 */ /* 0x000fc800078e02ff */
[----:B------:R-:W-:-:S04]  /*0430*/  @P0 IMAD R2, R2, c[0x0][0x16c], RZ ;  /* 0x00005b0002020a24 */ /* 0x000fc800078e02ff */
[----:B------:R-:W-:Y:S02]  /*0440*/  @P0 IMAD.WIDE R154, R2, R155, c[0x0][0x260] ;  /* 0x00009800029a0625 */ /* 0x000fe400078e029b */
[----:B------:R-:W-:Y:S01]  /*0450*/  @!P0 CS2R R154, SRZ ;  /* 0x00000000009a8805 */ /* 0x000fe2000001ff00 */
[----:B--2---:R0:W1:Y:S01]  /*0460*/  @P1 R2UR UR4, R0 ;  /* 0x00000000000413c2 */ /* 0x00406200000e0000 */
[----:B------:R-:W-:-:S04]  /*0470*/  @P3 LEA R136, P1, R38, c[0x0][0x328], 0x2 ;  /* 0x0000ca0026883a11 */ /* 0x000fc800078210ff */
[----:B------:R-:W-:-:S03]  /*0480*/  @P3 LEA.HI.X R137, R38, c[0x0][0x32c], R37, 0x2, P1 ;  /* 0x0000cb0026893a11 */ /* 0x000fc600008f1425 */
[----:B---3--:R2:W3:Y:S01]  /*0490*/  @P2 R2UR UR5, R8 ;  /* 0x00000000080523c2 */ /* 0x0084e200000e0000 */
[C---:B------:R-:W-:Y:S02]  /*04a0*/  @P4 LEA R134, P2, R38.reuse, c[0x0][0x348], 0x2 ;  /* 0x0000d20026864a11 */ /* 0x040fe400078410ff */
[----:B0-----:R-:W-:Y:S02]  /*04b0*/  LEA.HI.X R0, R9, c[0x0][0x30c], R6, 0x1, P6 ;  /* 0x0000c30009007a11 */ /* 0x001fe400030f0c06 */
[----:B------:R-:W-:Y:S01]  /*04c0*/  @P4 LEA.HI.X R135, R38, c[0x0][0x34c], R37, 0x2, P2 ;  /* 0x0000d30026874a11 */ /* 0x000fe200010f1425 */
[----:B------:R-:W-:Y:S05]  /*04d0*/  @!P5 BRA `(.L_x_1278) ;  /* 0x000049f00000d947 */ /* 0x000fea0003800000 */
[----:B------:R-:W0:Y:S01]  /*04e0*/  S2R R34, SR_TID.X ;  /* 0x0000000000227919 */ /* 0x000e220000002100 */
[----:B------:R4:W2:Y:S01]  /*04f0*/  R2UR UR12, R10 ;  /* 0x000000000a0c73c2 */ /* 0x0008a200000e0000 */
[----:B------:R-:W-:Y:S02]  /*0500*/  MOV R30, c[0x0][0x174] ;  /* 0x00005d00001e7a02 */ /* 0x000fe40000000f00 */
[----:B------:R-:W3:Y:S01]  /*0510*/  S2R R32, SR_LANEID ;  /* 0x0000000000207919 */ /* 0x000ee20000000000 */
[----:B------:R-:W-:-:S02]  /*0520*/  MOV R31, RZ ;  /* 0x000000ff001f7202 */ /* 0x000fc40000000f00 */
[----:B------:R-:W-:Y:S02]  /*0530*/  MOV R33, RZ ;  /* 0x000000ff00217202 */ /* 0x000fe40000000f00 */
[----:B------:R4:W1:Y:S08]  /*0540*/  R2UR UR13, R11 ;  /* 0x000000000b0d73c2 */ /* 0x00087000000e0000 */
[----:B------:R4:W1:Y:S01]  /*0550*/  R2UR UR10, R5 ;  /* 0x00000000050a73c2 */ /* 0x00086200000e0000 */
[----:B0-----:R-:W-:-:S07]  /*0560*/  SHF.R.S32.HI R3, RZ, 0x1f, R34 ;  /* 0x0000001fff037819 */ /* 0x001fce0000011422 */
[----:B------:R4:W0:Y:S01]  /*0570*/  R2UR UR11, R7 ;  /* 0x00000000070b73c2 */ /* 0x00082200000e0000 */
[----:B------:R-:W-:Y:S02]  /*0580*/  SHF.L.U32 R29, R34, 0x1, RZ ;  /* 0x00000001221d7819 */ /* 0x000fe400000006ff */
[----:B------:R-:W-:Y:S02]  /*0590*/  LEA.HI R3, R3, R34, RZ, 0x5 ;  /* 0x0000002203037211 */ /* 0x000fe400078f28ff */
[----:B------:R-:W-:Y:S02]  /*05a0*/  LOP3.LUT R29, R29, 0xffffffc0, RZ, 0xc0, !PT ;  /* 0xffffffc01d1d7812 */ /* 0x000fe400078ec0ff */
[----:B------:R-:W-:Y:S01]  /*05b0*/  SHF.R.S32.HI R28, RZ, 0x5, R3 ;  /* 0x00000005ff1c7819 */ /* 0x000fe20000011403 */
[----:B------:R4:W0:Y:S08]  /*05c0*/  R2UR UR8, R4 ;  /* 0x00000000040873c2 */ /* 0x00083000000e0000 */
[----:B-123--:R4:W0:Y:S02]  /*05d0*/  R2UR UR9, R0 ;  /* 0x00000000000973c2 */ /* 0x00e82400000e0000 */
.L_x_1297:
[----:B------:R-:W-:Y:S01]  /*05e0*/  BAR.SYNC.DEFER_BLOCKING 0x0 ;  /* 0x0000000000007b1d */ /* 0x000fe20000010000 */
[----:B------:R-:W-:-:S02]  /*05f0*/  MOV R2, UR12 ;  /* 0x0000000c00027c02 */ /* 0x000fc40008000f00 */
[----:B------:R-:W-:Y:S02]  /*0600*/  MOV R3, UR13 ;  /* 0x0000000d00037c02 */ /* 0x000fe40008000f00 */
[----:B------:R-:W-:-:S05]  /*0610*/  LOP3.LUT R27, R29, 0x1f, R34, 0xf8, !PT ;  /* 0x0000001f1d1b7812 */ /* 0x000fca00078ef822 */
[----:B------:R-:W-:-:S05]  /*0620*/  IMAD.WIDE R2, R27, 0x10, R2 ;  /* 0x000000101b027825 */ /* 0x000fca00078e0202 */
[----:B----4-:R-:W2:Y:S04]  /*0630*/  LDG.E.128 R4, [R2.64] ;  /* 0x0000000602047981 */ /* 0x010ea8000c1e1d00 */
[----:B------:R-:W3:Y:S01]  /*0640*/  LDG.E.128 R8, [R2.64+0x200] ;  /* 0x0002000602087981 */ /* 0x000ee2000c1e1d00 */
[-C--:B------:R-:W-:Y:S02]  /*0650*/  IADD3 R26, R29, R32.reuse, RZ ;  /* 0x000000201d1a7210 */ /* 0x080fe40007ffe0ff */
[----:B------:R-:W-:Y:S02]  /*0660*/  MOV R12, UR10 ;  /* 0x0000000a000c7c02 */ /* 0x000fe40008000f00 */
[----:B------:R-:W-:Y:S02]  /*0670*/  IADD3 R24, R26, R32, RZ ;  /* 0x000000201a187210 */ /* 0x000fe40007ffe0ff */
[----:B0-----:R-:W-:-:S05]  /*0680*/  MOV R13, UR11 ;  /* 0x0000000b000d7c02 */ /* 0x001fca0008000f00 */
[----:B------:R-:W-:Y:S01]  /*0690*/  IMAD.WIDE R12, R27, 0x10, R12 ;  /* 0x000000101b0c7825 */ /* 0x000fe200078e020c */
[----:B--2---:R-:W-:Y:S04]  /*06a0*/  STS.128 [R26.X16], R4 ;  /* 0x000000041a007388 */ /* 0x004fe8000000cc00 */
[----:B---3--:R-:W-:Y:S01]  /*06b0*/  STS.128 [R26.X16+0x200], R8 ;  /* 0x000200081a007388 */ /* 0x008fe2000000cc00 */
[----:B------:R-:W-:-:S06]  /*06c0*/  NOP ;  /* 0x0000000000007918 */ /* 0x000fcc0000000000 */
[----:B------:R-:W-:Y:S04]  /*06d0*/  LDS.128 R40, [R24.X16] ;  /* 0x0000000018287984 */ /* 0x000fe8000000cc00 */
[----:B------:R-:W-:Y:S04]  /*06e0*/  LDS.128 R44, [R24.X16+0x10] ;  /* 0x00001000182c7984 */ /* 0x000fe8000000cc00 */
[----:B------:R-:W-:Y:S06]  /*06f0*/  BAR.SYNC.DEFER_BLOCKING 0x0 ;  /* 0x0000000000007b1d */ /* 0x000fec0000010000 */
[----:B------:R-:W2:Y:S04]  /*0700*/  LDG.E.128 R16, [R12.64] ;  /* 0x000000060c107981 */ /* 0x000ea8000c1e1d00 */
[----:B------:R-:W3:Y:S01]  /*0710*/  LDG.E.128 R20, [R12.64+0x200] ;  /* 0x000200060c147981 */ /* 0x000ee2000c1e1d00 */
[----:B------:R-:W-:-:S02]  /*0720*/  MOV R2, UR8 ;  /* 0x0000000800027c02 */ /* 0x000fc40008000f00 */
[----:B------:R-:W-:-:S05]  /*0730*/  MOV R3, UR9 ;  /* 0x0000000900037c02 */ /* 0x000fca0008000f00 */
[----:B------:R-:W-:Y:S01]  /*0740*/  IMAD.WIDE R2, R27, 0x10, R2 ;  /* 0x000000101b027825 */ /* 0x000fe200078e0202 */
[----:B--2---:R-:W-:Y:S04]  /*0750*/  STS.128 [R26.X16], R16 ;  /* 0x000000101a007388 */ /* 0x004fe8000000cc00 */
[----:B---3--:R0:W-:Y:S01]  /*0760*/  STS.128 [R26.X16+0x200], R20 ;  /* 0x000200141a007388 */ /* 0x0081e2000000cc00 */
[----:B------:R-:W-:-:S06]  /*0770*/  NOP ;  /* 0x0000000000007918 */ /* 0x000fcc0000000000 */
[----:B------:R-:W-:Y:S04]  /*0780*/  LDS.128 R8, [R24.X16] ;  /* 0x0000000018087984 */ /* 0x000fe8000000cc00 */
[----:B------:R-:W-:Y:S04]  /*0790*/  LDS.128 R4, [R24.X16+0x10] ;  /* 0x0000100018047984 */ /* 0x000fe8000000cc00 */
[----:B------:R-:W-:Y:S06]  /*07a0*/  BAR.SYNC.DEFER_BLOCKING 0x0 ;  /* 0x0000000000007b1d */ /* 0x000fec0000010000 */
[----:B------:R1:W2:Y:S04]  /*07b0*/  LDG.E.128 R48, [R2.64] ;  /* 0x0000000602307981 */ /* 0x0002a8000c1e1d00 */
[----:B------:R1:W3:Y:S01]  /*07c0*/  LDG.E.128 R56, [R2.64+0x200] ;  /* 0x0002000602387981 */ /* 0x0002e2000c1e1d00 */
[----:B------:R-:W-:Y:S01]  /*07d0*/  LEA R132, R30, 0xfffff800, 0xb ;  /* 0xfffff8001e847811 */ /* 0x000fe200078e58ff */
[----:B------:R-:W-:-:S03]  /*07e0*/  IMAD R13, R35, c[0x0][0x1f0], RZ ;  /* 0x00007c00230d7a24 */ /* 0x000fc600078e02ff */
[----:B------:R-:W-:Y:S01]  /*07f0*/  SHF.R.S32.HI R133, RZ, 0x1f, R132 ;  /* 0x0000001fff857819 */ /* 0x000fe20000011484 */
[----:B------:R-:W-:-:S04]  /*0800*/  IMAD R15, R36, c[0x0][0x1f4], R13 ;  /* 0x00007d00240f7a24 */ /* 0x000fc800078e020d */
[----:B------:R-:W-:-:S05]  /*0810*/  IMAD.WIDE.U32 R12, R36, c[0x0][0x1f0], R132 ;  /* 0x00007c00240c7a25 */ /* 0x000fca00078e0084 */
[----:B------:R-:W-:Y:S01]  /*0820*/  IADD3 R13, R13, R15, RZ ;  /* 0x0000000f0d0d7210 */ /* 0x000fe20007ffe0ff */
[----:B------:R-:W-:-:S04]  /*0830*/  IMAD R15, R37, c[0x0][0x1f8], RZ ;  /* 0x00007e00250f7a24 */ /* 0x000fc800078e02ff */
[C---:B------:R-:W-:Y:S02]  /*0840*/  IMAD R15, R38.reuse, c[0x0][0x1fc], R15 ;  /* 0x00007f00260f7a24 */ /* 0x040fe400078e020f */
[----:B------:R-:W-:-:S05]  /*0850*/  IMAD.WIDE.U32 R12, R38, c[0x0][0x1f8], R12 ;  /* 0x00007e00260c7a25 */ /* 0x000fca00078e000c */
[----:B-1----:R-:W-:Y:S02]  /*0860*/  IADD3 R3, R13, R15, RZ ;  /* 0x0000000f0d037210 */ /* 0x002fe40007ffe0ff */
[----:B------:R-:W-:-:S04]  /*0870*/  LEA R2, P0, R12, c[0x0][0x268], 0x1 ;  /* 0x00009a000c027a11 */ /* 0x000fc800078008ff */
[----:B------:R-:W-:-:S05]  /*0880*/  LEA.HI.X R3, R12, c[0x0][0x26c], R3, 0x1, P0 ;  /* 0x00009b000c037a11 */ /* 0x000fca00000f0c03 */
[----:B------:R-:W-:Y:S01]  /*0890*/  IMAD.WIDE R2, R27, 0x10, R2 ;  /* 0x000000101b027825 */ /* 0x000fe200078e0202 */
[----:B--2---:R1:W-:Y:S04]  /*08a0*/  STS.128 [R26.X16], R48 ;  /* 0x000000301a007388 */ /* 0x0043e8000000cc00 */
[----:B---3--:R-:W-:Y:S01]  /*08b0*/  STS.128 [R26.X16+0x200], R56 ;  /* 0x000200381a007388 */ /* 0x008fe2000000cc00 */
[----:B------:R-:W-:-:S06]  /*08c0*/  NOP ;  /* 0x0000000000007918 */ /* 0x000fcc0000000000 */
[----:B------:R-:W2:Y:S04]  /*08d0*/  LDS.128 R52, [R24.X16] ;  /* 0x0000000018347984 */ /* 0x000ea8000000cc00 */
[----:B------:R-:W-:Y:S04]  /*08e0*/  LDS.128 R16, [R24.X16+0x10] ;  /* 0x0000100018107984 */ /* 0x000fe8000000cc00 */
[----:B------:R-:W-:Y:S06]  /*08f0*/  BAR.SYNC.DEFER_BLOCKING 0x0 ;  /* 0x0000000000007b1d */ /* 0x000fec0000010000 */
[----:B------:R3:W4:Y:S04]  /*0900*/  LDG.E.128 R60, [R2.64] ;  /* 0x00000006023c7981 */ /* 0x000728000c1e1d00 */
[----:B------:R3:W5:Y:S01]  /*0910*/  LDG.E.128 R64, [R2.64+0x200] ;  /* 0x0002000602407981 */ /* 0x000762000c1e1d00 */
[----:B------:R-:W-:-:S04]  /*0920*/  IMAD R13, R35, c[0x0][0x200], RZ ;  /* 0x00008000230d7a24 */ /* 0x000fc800078e02ff */
[C---:B------:R-:W-:Y:S02]  /*0930*/  IMAD R15, R36.reuse, c[0x0][0x204], R13 ;  /* 0x00008100240f7a24 */ /* 0x040fe400078e020d */
[----:B------:R-:W-:-:S05]  /*0940*/  IMAD.WIDE.U32 R12, R36, c[0x0][0x200], R132 ;  /* 0x00008000240c7a25 */ /* 0x000fca00078e0084 */
[----:B------:R-:W-:Y:S01]  /*0950*/  IADD3 R13, R13, R15, RZ ;  /* 0x0000000f0d0d7210 */ /* 0x000fe20007ffe0ff */
[----:B------:R-:W-:-:S04]  /*0960*/  IMAD R15, R37, c[0x0][0x208], RZ ;  /* 0x00008200250f7a24 */ /* 0x000fc800078e02ff */
[C---:B------:R-:W-:Y:S02]  /*0970*/  IMAD R15, R38.reuse, c[0x0][0x20c], R15 ;  /* 0x00008300260f7a24 */ /* 0x040fe400078e020f */
[----:B------:R-:W-:-:S05]  /*0980*/  IMAD.WIDE.U32 R12, R38, c[0x0][0x208], R12 ;  /* 0x00008200260c7a25 */ /* 0x000fca00078e000c */
[----:B------:R-:W-:Y:S02]  /*0990*/  IADD3 R13, R13, R15, RZ ;  /* 0x0000000f0d0d7210 */ /* 0x000fe40007ffe0ff */
[----:B------:R-:W-:-:S04]  /*09a0*/  LEA R14, P0, R12, c[0x0][0x258], 0x1 ;  /* 0x000096000c0e7a11 */ /* 0x000fc800078008ff */
[----:B------:R-:W-:-:S05]  /*09b0*/  LEA.HI.X R15, R12, c[0x0][0x25c], R13, 0x1, P0 ;  /* 0x000097000c0f7a11 */ /* 0x000fca00000f0c0d */
[----:B---3--:R-:W-:Y:S01]  /*09c0*/  IMAD.WIDE R2, R27, 0x10, R14 ;  /* 0x000000101b027825 */ /* 0x008fe200078e020e */
[----:B----4-:R-:W-:Y:S04]  /*09d0*/  STS.128 [R26.X16], R60 ;  /* 0x0000003c1a007388 */ /* 0x010fe8000000cc00 */
[----:B-----5:R2:W-:Y:S01]  /*09e0*/  STS.128 [R26.X16+0x200], R64 ;  /* 0x000200401a007388 */ /* 0x0205e2000000cc00 */
[----:B------:R-:W-:-:S06]  /*09f0*/  NOP ;  /* 0x0000000000007918 */ /* 0x000fcc0000000000 */
[----:B------:R-:W3:Y:S04]  /*0a00*/  LDS.128 R56, [R24.X16] ;  /* 0x0000000018387984 */ /* 0x000ee8000000cc00 */
[----:B------:R-:W4:Y:S04]  /*0a10*/  LDS.128 R12, [R24.X16+0x10] ;  /* 0x00001000180c7984 */ /* 0x000f28000000cc00 */
[----:B------:R-:W-:Y:S06]  /*0a20*/  BAR.SYNC.DEFER_BLOCKING 0x0 ;  /* 0x0000000000007b1d */ /* 0x000fec0000010000 */
[----:B0-----:R0:W5:Y:S04]  /*0a30*/  LDG.E.128 R20, [R2.64] ;  /* 0x0000000602147981 */ /* 0x001168000c1e1d00 */
[----:B-1----:R0:W5:Y:S01]  /*0a40*/  LDG.E.128 R48, [R2.64+0x200] ;  /* 0x0002000602307981 */ /* 0x002162000c1e1d00 */
[----:B--2---:R-:W-:-:S02]  /*0a50*/  HADD2.F32 R65, -RZ, R52.H0_H0 ;  /* 0x20000034ff417230 */ /* 0x004fc40000004100 */
[----:B------:R-:W-:Y:S02]  /*0a60*/  HADD2.F32 R67, -RZ, R52.H1_H1 ;  /* 0x30000034ff437230 */ /* 0x000fe40000004100 */
[--C-:B---3--:R-:W-:Y:S02]  /*0a70*/  HADD2.F32 R102, -RZ, R56.reuse.H0_H0 ;  /* 0x20000038ff667230 */ /* 0x108fe40000004100 */
[----:B------:R-:W-:Y:S02]  /*0a80*/  HADD2.F32 R56, -RZ, R56.H1_H1 ;  /* 0x30000038ff387230 */ /* 0x000fe40000004100 */
[--C-:B------:R-:W-:Y:S01]  /*0a90*/  HADD2.F32 R107, -RZ, R57.reuse.H0_H0 ;  /* 0x20000039ff6b7230 */ /* 0x100fe20000004100 */
[----:B------:R-:W-:Y:S01]  /*0aa0*/  FMUL.FTZ R0, R102, -1.4426950216293334961 ;  /* 0xbfb8aa3b66007820 */ /* 0x000fe20000410000 */
[----:B------:R-:W-:Y:S01]  /*0ab0*/  HADD2.F32 R69, -RZ, R57.H1_H1 ;  /* 0x30000039ff457230 */ /* 0x000fe20000004100 */
[----:B------:R-:W-:Y:S01]  /*0ac0*/  FMUL.FTZ R25, R56, -1.4426950216293334961 ;  /* 0xbfb8aa3b38197820 */ /* 0x000fe20000410000 */
[--C-:B------:R-:W-:Y:S01]  /*0ad0*/  HADD2.F32 R62, -RZ, R58.reuse.H0_H0 ;  /* 0x2000003aff3e7230 */ /* 0x100fe20000004100 */
[----:B------:R-:W-:Y:S01]  /*0ae0*/  FMUL.FTZ R39, R107, -1.4426950216293334961 ;  /* 0xbfb8aa3b6b277820 */ /* 0x000fe20000410000 */
[----:B------:R-:W-:Y:S01]  /*0af0*/  HADD2.F32 R57, -RZ, R58.H1_H1 ;  /* 0x3000003aff397230 */ /* 0x000fe20000004100 */
[----:B------:R-:W1:Y:S01]  /*0b00*/  MUFU.EX2 R0, R0 ;  /* 0x0000000000007308 */ /* 0x000e620000000800 */
[----:B0-----:R-:W-:Y:S01]  /*0b10*/  FMUL.FTZ R2, R69, -1.4426950216293334961 ;  /* 0xbfb8aa3b45027820 */ /* 0x001fe20000410000 */
[----:B------:R-:W-:Y:S01]  /*0b20*/  HADD2.F32 R58, -RZ, R59.H0_H0 ;  /* 0x2000003bff3a7230 */ /* 0x000fe20000004100 */
[----:B------:R-:W-:Y:S01]  /*0b30*/  FMUL.FTZ R3, R62, -1.4426950216293334961 ;  /* 0xbfb8aa3b3e037820 */ /* 0x000fe20000410000 */
[----:B------:R-:W-:Y:S01]  /*0b40*/  HADD2.F32 R52, -RZ, R40.H1_H1 ;  /* 0x30000028ff347230 */ /* 0x000fe20000004100 */
[----:B------:R-:W-:Y:S01]  /*0b50*/  FMUL.FTZ R61, R57, -1.4426950216293334961 ;  /* 0xbfb8aa3b393d7820 */ /* 0x000fe20000410000 */
[----:B------:R-:W-:Y:S01]  /*0b60*/  HADD2.F32 R89, -RZ, R53.H0_H0 ;  /* 0x20000035ff597230 */ /* 0x000fe20000004100 */
[----:B------:R-:W-:Y:S01]  /*0b70*/  FMUL.FTZ R63, R58, -1.4426950216293334961 ;  /* 0xbfb8aa3b3a3f7820 */ /* 0x000fe20000410000 */
[----:B------:R-:W0:Y:S01]  /*0b80*/  MUFU.EX2 R25, R25 ;  /* 0x0000001900197308 */ /* 0x000e220000000800 */
[----:B------:R-:W-:-:S02]  /*0b90*/  HADD2.F32 R64, -RZ, R41.H0_H0 ;  /* 0x20000029ff407230 */ /* 0x000fc40000004100 */
[----:B------:R-:W-:Y:S02]  /*0ba0*/  HADD2.F32 R59, -RZ, R59.H1_H1 ;  /* 0x3000003bff3b7230 */ /* 0x000fe40000004100 */
[----:B------:R-:W-:Y:S02]  /*0bb0*/  HADD2.F32 R97, -RZ, R53.H1_H1 ;  /* 0x30000035ff617230 */ /* 0x000fe40000004100 */
[----:B------:R-:W-:Y:S01]  /*0bc0*/  HADD2.F32 R66, -RZ, R41.H1_H1 ;  /* 0x30000029ff427230 */ /* 0x000fe20000004100 */
[----:B------:R-:W2:Y:S01]  /*0bd0*/  MUFU.EX2 R39, R39 ;  /* 0x0000002700277308 */ /* 0x000ea20000000800 */
[----:B-1----:R-:W-:Y:S01]  /*0be0*/  FADD.FTZ R73, R0, 1 ;  /* 0x3f80000000497421 */ /* 0x002fe20000010000 */
[----:B------:R-:W-:Y:S02]  /*0bf0*/  HADD2.F32 R70, -RZ, R16.H0_H0 ;  /* 0x20000010ff467230 */ /* 0x000fe40000004100 */
[--C-:B------:R-:W-:Y:S02]  /*0c00*/  HADD2.F32 R99, -RZ, R54.reuse.H0_H0 ;  /* 0x20000036ff637230 */ /* 0x100fe40000004100 */
[----:B------:R-:W-:-:S02]  /*0c10*/  HADD2.F32 R90, -RZ, R54.H1_H1 ;  /* 0x30000036ff5a7230 */ /* 0x000fc40000004100 */
[----:B------:R-:W1:Y:S01]  /*0c20*/  MUFU.EX2 R2, R2 ;  /* 0x0000000200027308 */ /* 0x000e620000000800 */
[----:B0-----:R-:W-:Y:S01]  /*0c30*/  FADD.FTZ R25, R25, 1 ;  /* 0x3f80000019197421 */ /* 0x001fe20000010000 */
[----:B------:R-:W-:Y:S02]  /*0c40*/  HADD2.F32 R54, -RZ, R42.H0_H0 ;  /* 0x2000002aff367230 */ /* 0x000fe40000004100 */
[--C-:B------:R-:W-:Y:S02]  /*0c50*/  HADD2.F32 R88, -RZ, R55.reuse.H0_H0 ;  /* 0x20000037ff587230 */ /* 0x100fe40000004100 */
[----:B------:R-:W-:Y:S02]  /*0c60*/  HADD2.F32 R91, -RZ, R55.H1_H1 ;  /* 0x30000037ff5b7230 */ /* 0x000fe40000004100 */
[----:B------:R-:W0:Y:S01]  /*0c70*/  MUFU.RCP R73, R73 ;  /* 0x0000004900497308 */ /* 0x000e220000001000 */
[----:B--2---:R-:W-:Y:S01]  /*0c80*/  FADD.FTZ R39, R39, 1 ;  /* 0x3f80000027277421 */ /* 0x004fe20000010000 */
[----:B------:R-:W-:-:S02]  /*0c90*/  HADD2.F32 R72, -RZ, R17.H0_H0 ;  /* 0x20000011ff487230 */ /* 0x000fc40000004100 */
[----:B------:R-:W-:Y:S02]  /*0ca0*/  HADD2.F32 R80, -RZ, R17.H1_H1 ;  /* 0x30000011ff507230 */ /* 0x000fe40000004100 */
[--C-:B------:R-:W-:Y:S02]  /*0cb0*/  HADD2.F32 R77, -RZ, R19.reuse.H0_H0 ;  /* 0x20000013ff4d7230 */ /* 0x100fe40000004100 */
[----:B------:R-:W2:Y:S01]  /*0cc0*/  MUFU.RCP R75, R25 ;  /* 0x00000019004b7308 */ /* 0x000ea20000001000 */
[----:B-1----:R-:W-:Y:S01]  /*0cd0*/  FADD.FTZ R86, R2, 1 ;  /* 0x3f80000002567421 */ /* 0x002fe20000010000 */
[----:B------:R-:W-:Y:S02]  /*0ce0*/  HADD2.F32 R76, -RZ, R19.H1_H1 ;  /* 0x30000013ff4c7230 */ /* 0x000fe40000004100 */
[--C-:B------:R-:W-:Y:S02]  /*0cf0*/  HADD2.F32 R79, -RZ, R18.reuse.H0_H0 ;  /* 0x20000012ff4f7230 */ /* 0x100fe40000004100 */
[----:B------:R-:W-:-:S02]  /*0d00*/  HADD2.F32 R78, -RZ, R18.H1_H1 ;  /* 0x30000012ff4e7230 */ /* 0x000fc40000004100 */
[----:B------:R-:W1:Y:S01]  /*0d10*/  MUFU.RCP R74, R39 ;  /* 0x00000027004a7308 */ /* 0x000e620000001000 */
[C---:B0-----:R-:W-:Y:S01]  /*0d20*/  FMUL.FTZ R0, R102.reuse, R73 ;  /* 0x0000004966007220 */ /* 0x041fe20000410000 */
[----:B----4-:R-:W-:Y:S01]  /*0d30*/  HADD2.F32 R68, -RZ, R15.H0_H0 ;  /* 0x2000000fff447230 */ /* 0x010fe20000004100 */
[----:B------:R-:W-:Y:S01]  /*0d40*/  FADD.FTZ R17, -R73, 1 ;  /* 0x3f80000049117421 */ /* 0x000fe20000010100 */
[----:B------:R-:W-:Y:S01]  /*0d50*/  HADD2.F32 R103, -RZ, R45.H0_H0 ;  /* 0x2000002dff677230 */ /* 0x000fe20000004100 */
[----:B------:R-:W-:Y:S02]  /*0d60*/  FMUL.FTZ R98, R65, R0 ;  /* 0x0000000041627220 */ /* 0x000fe40000410000 */
[----:B------:R-:W-:Y:S01]  /*0d70*/  FFMA.FTZ R102, R102, R17, 1 ;  /* 0x3f80000066667423 */ /* 0x000fe20000010011 */
[----:B------:R0:W3:Y:S01]  /*0d80*/  MUFU.EX2 R60, R3 ;  /* 0x00000003003c7308 */ /* 0x0000e20000000800 */
[----:B--2---:R-:W-:Y:S02]  /*0d90*/  FMUL.FTZ R25, R56, R75 ;  /* 0x0000004b38197220 */ /* 0x004fe40000410000 */
[----:B------:R-:W-:-:S02]  /*0da0*/  FADD.FTZ R17, -R75, 1 ;  /* 0x3f8000004b117421 */ /* 0x000fc40000010100 */
[----:B------:R-:W-:Y:S02]  /*0db0*/  FMUL.FTZ R96, R67, R25 ;  /* 0x0000001943607220 */ /* 0x000fe40000410000 */
[----:B------:R-:W-:Y:S01]  /*0dc0*/  FFMA.FTZ R106, R56, R17, 1 ;  /* 0x3f800000386a7423 */ /* 0x000fe20000010011 */
[----:B------:R-:W2:Y:S01]  /*0dd0*/  MUFU.RCP R86, R86 ;  /* 0x0000005600567308 */ /* 0x000ea20000001000 */
[----:B0-----:R-:W-:Y:S01]  /*0de0*/  HADD2.F32 R3, -RZ, R40.H0_H0 ;  /* 0x20000028ff037230 */ /* 0x001fe20000004100 */
[----:B-1----:R-:W-:Y:S01]  /*0df0*/  FMUL.FTZ R39, R107, R74 ;  /* 0x0000004a6b277220 */ /* 0x002fe20000410000 */
[----:B------:R-:W-:Y:S01]  /*0e00*/  HADD2.F32 R17, -RZ, R43.H0_H0 ;  /* 0x2000002bff117230 */ /* 0x000fe20000004100 */
[----:B------:R-:W-:Y:S02]  /*0e10*/  FMUL.FTZ R115, R68, -1.4426950216293334961 ;  /* 0xbfb8aa3b44737820 */ /* 0x000fe40000410000 */
[----:B------:R-:W-:Y:S02]  /*0e20*/  FFMA.FTZ R33, R98, R3, R33 ;  /* 0x0000000362217223 */ /* 0x000fe40000010021 */
[----:B------:R-:W0:Y:S01]  /*0e30*/  MUFU.EX2 R61, R61 ;  /* 0x0000003d003d7308 */ /* 0x000e220000000800 */
[----:B------:R-:W-:-:S02]  /*0e40*/  IMAD R3, R35, c[0x0][0x2e8], RZ ;  /* 0x0000ba0023037a24 */ /* 0x000fc400078e02ff */
[----:B------:R-:W-:Y:S02]  /*0e50*/  FFMA.FTZ R52, R96, R52, R33 ;  /* 0x0000003460347223 */ /* 0x000fe40000010021 */
[C---:B------:R-:W-:Y:S02]  /*0e60*/  IMAD R71, R36.reuse, c[0x0][0x2ec], R3 ;  /* 0x0000bb0024477a24 */ /* 0x040fe400078e0203 */
[----:B------:R-:W-:Y:S01]  /*0e70*/  IMAD.WIDE.U32 R2, R36, c[0x0][0x2e8], R132 ;  /* 0x0000ba0024027a25 */ /* 0x000fe200078e0084 */
[----:B------:R-:W1:Y:S03]  /*0e80*/  MUFU.EX2 R63, R63 ;  /* 0x0000003f003f7308 */ /* 0x000e660000000800 */
[----:B------:R-:W-:Y:S01]  /*0e90*/  FMUL.FTZ R95, R89, R39 ;  /* 0x00000027595f7220 */ /* 0x000fe20000410000 */
[----:B------:R-:W-:Y:S01]  /*0ea0*/  IADD3 R3, R3, R71, RZ ;  /* 0x0000004703037210 */ /* 0x000fe20007ffe0ff */
[----:B---3--:R-:W-:Y:S01]  /*0eb0*/  FADD.FTZ R87, R60, 1 ;  /* 0x3f8000003c577421 */ /* 0x008fe20000010000 */
[----:B------:R-:W-:Y:S01]  /*0ec0*/  HADD2.F32 R60, -RZ, R12.H0_H0 ;  /* 0x2000000cff3c7230 */ /* 0x000fe20000004100 */
[----:B------:R-:W-:Y:S01]  /*0ed0*/  FFMA.FTZ R71, R95, R64, R52 ;  /* 0x000000405f477223 */ /* 0x000fe20000010034 */
[----:B------:R-:W-:Y:S01]  /*0ee0*/  MUFU.EX2 R115, R115 ;  /* 0x0000007300737308 */ /* 0x000fe20000000800 */
[----:B--2---:R-:W-:-:S02]  /*0ef0*/  FMUL.FTZ R52, R69, R86 ;  /* 0x0000005645347220 */ /* 0x004fc40000410000 */
[----:B0-----:R-:W-:Y:S01]  /*0f00*/  FADD.FTZ R100, R61, 1 ;  /* 0x3f8000003d647421 */ /* 0x001fe20000010000 */
[----:B------:R-:W-:Y:S01]  /*0f10*/  HADD2.F32 R61, -RZ, R12.H1_H1 ;  /* 0x3000000cff3d7230 */ /* 0x000fe20000004100 */
[----:B------:R-:W-:Y:S02]  /*0f20*/  FMUL.FTZ R33, R59, -1.4426950216293334961 ;  /* 0xbfb8aa3b3b217820 */ /* 0x000fe40000410000 */
[----:B------:R-:W-:Y:S01]  /*0f30*/  FMUL.FTZ R94, R97, R52 ;  /* 0x00000034615e7220 */ /* 0x000fe20000410000 */
[----:B------:R-:W0:Y:S01]  /*0f40*/  MUFU.RCP R87, R87 ;  /* 0x0000005700577308 */ /* 0x000e220000001000 */
[----:B------:R-:W-:Y:S02]  /*0f50*/  FMUL.FTZ R53, R60, -1.4426950216293334961 ;  /* 0xbfb8aa3b3c357820 */ /* 0x000fe40000410000 */
[----:B------:R-:W-:Y:S01]  /*0f60*/  FFMA.FTZ R66, R94, R66, R71 ;  /* 0x000000425e427223 */ /* 0x000fe20000010047 */
[----:B------:R-:W-:Y:S01]  /*0f70*/  HADD2.F32 R71, -RZ, R16.H1_H1 ;  /* 0x30000010ff477230 */ /* 0x000fe20000004100 */
[----:B-1----:R-:W-:Y:S01]  /*0f80*/  FADD.FTZ R101, R63, 1 ;  /* 0x3f8000003f657421 */ /* 0x002fe20000010000 */
[----:B------:R-:W-:Y:S01]  /*0f90*/  HADD2.F32 R63, -RZ, R13.H0_H0 ;  /* 0x2000000dff3f7230 */ /* 0x000fe20000004100 */
[----:B------:R-:W-:Y:S01]  /*0fa0*/  FMUL.FTZ R16, R61, -1.4426950216293334961 ;  /* 0xbfb8aa3b3d107820 */ /* 0x000fe20000410000 */
[----:B------:R-:W1:Y:S01]  /*0fb0*/  MUFU.RCP R100, R100 ;  /* 0x0000006400647308 */ /* 0x000e620000001000 */
[----:B------:R-:W-:-:S02]  /*0fc0*/  FADD.FTZ R12, -R74, 1 ;  /* 0x3f8000004a0c7421 */ /* 0x000fc40000010100 */
[----:B------:R-:W-:Y:S02]  /*0fd0*/  FMUL.FTZ R18, R63, -1.4426950216293334961 ;  /* 0xbfb8aa3b3f127820 */ /* 0x000fe40000410000 */
[----:B------:R-:W-:Y:S02]  /*0fe0*/  FFMA.FTZ R107, R107, R12, 1 ;  /* 0x3f8000006b6b7423 */ /* 0x000fe4000001000c */
[----:B------:R-:W-:Y:S01]  /*0ff0*/  FADD.FTZ R108, -R86, 1 ;  /* 0x3f800000566c7421 */ /* 0x000fe20000010100 */
[----:B------:R-:W2:Y:S01]  /*1000*/  MUFU.EX2 R33, R33 ;  /* 0x0000002100217308 */ /* 0x000ea20000000800 */
[----:B0-----:R-:W-:Y:S02]  /*1010*/  FADD.FTZ R109, -R87, 1 ;  /* 0x3f800000576d7421 */ /* 0x001fe40000010100 */
[----:B------:R-:W-:Y:S02]  /*1020*/  FFMA.FTZ R108, R69, R108, 1 ;  /* 0x3f800000456c7423 */ /* 0x000fe4000001006c */
[----:B------:R-:W-:-:S02]  /*1030*/  FFMA.FTZ R109, R62, R109, 1 ;  /* 0x3f8000003e6d7423 */ /* 0x000fc4000001006d */
[----:B------:R-:W-:Y:S01]  /*1040*/  IMAD.WIDE.U32 R2, R38, c[0x0][0x2f0], R2 ;  /* 0x0000bc0026027a25 */ /* 0x000fe200078e0002 */
[----:B------:R0:W3:Y:S03]  /*1050*/  MUFU.EX2 R64, R53 ;  /* 0x0000003500407308 */ /* 0x0000e60000000800 */
[----:B-1----:R-:W-:-:S04]  /*1060*/  FMUL.FTZ R55, R57, R100 ;  /* 0x0000006439377220 */ /* 0x002fc80000410000 */
[----:B------:R-:W-:Y:S01]  /*1070*/  FMUL.FTZ R92, R90, R55 ;  /* 0x000000375a5c7220 */ /* 0x000fe20000410000 */
[----:B------:R-:W1:Y:S01]  /*1080*/  MUFU.RCP R101, R101 ;  /* 0x0000006500657308 */ /* 0x000e620000001000 */
[----:B0-----:R-:W-:Y:S01]  /*1090*/  FMUL.FTZ R53, R62, R87 ;  /* 0x000000573e357220 */ /* 0x001fe20000410000 */
[----:B------:R-:W-:Y:S01]  /*10a0*/  HADD2.F32 R62, -RZ, R43.H1_H1 ;  /* 0x3000002bff3e7230 */ /* 0x000fe20000004100 */
[----:B--2---:R-:W-:Y:S02]  /*10b0*/  FADD.FTZ R33, R33, 1 ;  /* 0x3f80000021217421 */ /* 0x004fe40000010000 */
[----:B------:R-:W-:-:S03]  /*10c0*/  FMUL.FTZ R93, R99, R53 ;  /* 0x00000035635d7220 */ /* 0x000fc60000410000 */
[----:B------:R-:W0:Y:S01]  /*10d0*/  MUFU.EX2 R16, R16 ;  /* 0x0000001000107308 */ /* 0x000e220000000800 */
[----:B------:R-:W-:Y:S01]  /*10e0*/  FFMA.FTZ R19, R93, R54, R66 ;  /* 0x000000365d137223 */ /* 0x000fe20000010042 */
[----:B------:R-:W-:Y:S01]  /*10f0*/  HADD2.F32 R54, -RZ, R42.H1_H1 ;  /* 0x3000002aff367230 */ /* 0x000fe20000004100 */
[----:B---3--:R-:W-:-:S04]  /*1100*/  FADD.FTZ R64, R64, 1 ;  /* 0x3f80000040407421 */ /* 0x008fc80000010000 */
[----:B------:R-:W-:Y:S01]  /*1110*/  FFMA.FTZ R12, R92, R54, R19 ;  /* 0x000000365c0c7223 */ /* 0x000fe20000010013 */
[----:B------:R2:W3:Y:S01]  /*1120*/  MUFU.RCP R110, R33 ;  /* 0x00000021006e7308 */ /* 0x0004e20000001000 */
[----:B-1----:R-:W-:-:S04]  /*1130*/  FMUL.FTZ R54, R58, R101 ;  /* 0x000000653a367220 */ /* 0x002fc80000410000 */
[----:B------:R-:W-:Y:S02]  /*1140*/  FMUL.FTZ R85, R88, R54 ;  /* 0x0000003658557220 */ /* 0x000fe40000410000 */
[----:B0-----:R-:W-:Y:S01]  /*1150*/  FADD.FTZ R104, R16, 1 ;  /* 0x3f80000010687421 */ /* 0x001fe20000010000 */
[----:B------:R0:W1:Y:S01]  /*1160*/  MUFU.EX2 R66, R18 ;  /* 0x0000001200427308 */ /* 0x0000620000000800 */
[----:B------:R-:W-:Y:S02]  /*1170*/  FFMA.FTZ R69, R85, R17, R12 ;  /* 0x0000001155457223 */ /* 0x000fe4000001000c */
[----:B------:R-:W-:Y:S02]  /*1180*/  FADD.FTZ R12, -R100, 1 ;  /* 0x3f800000640c7421 */ /* 0x000fe40000010100 */
[----:B--2---:R-:W-:Y:S02]  /*1190*/  FADD.FTZ R33, -R101, 1 ;  /* 0x3f80000065217421 */ /* 0x004fe40000010100 */
[----:B---3--:R-:W-:Y:S01]  /*11a0*/  FMUL.FTZ R56, R59, R110 ;  /* 0x0000006e3b387220 */ /* 0x008fe20000410000 */
[----:B------:R-:W2:Y:S03]  /*11b0*/  MUFU.RCP R105, R64 ;  /* 0x0000004000697308 */ /* 0x000ea60000001000 */
[----:B------:R-:W-:-:S04]  /*11c0*/  FMUL.FTZ R84, R91, R56 ;  /* 0x000000385b547220 */ /* 0x000fc80000410000 */
[----:B------:R-:W-:Y:S01]  /*11d0*/  FFMA.FTZ R62, R84, R62, R69 ;  /* 0x0000003e543e7223 */ /* 0x000fe20000010045 */
[----:B------:R-:W3:Y:S01]  /*11e0*/  MUFU.RCP R104, R104 ;  /* 0x0000006800687308 */ /* 0x000ee20000001000 */
[----:B------:R-:W-:Y:S01]  /*11f0*/  HADD2.F32 R69, -RZ, R14.H1_H1 ;  /* 0x3000000eff457230 */ /* 0x000fe20000004100 */
[----:B-----5:R1:W-:Y:S04]  /*1200*/  STS.128 [R26.X16], R20 ;  /* 0x000000141a007388 */ /* 0x0203e8000000cc00 */
[----:B------:R4:W-:Y:S01]  /*1210*/  STS.128 [R26.X16+0x200], R48 ;  /* 0x000200301a007388 */ /* 0x0009e2000000cc00 */
[----:B------:R-:W-:-:S06]  /*1220*/  NOP ;  /* 0x0000000000007918 */ /* 0x000fcc0000000000 */
[----:B0-----:R-:W0:Y:S01]  /*1230*/  LDS.128 R16, [R24.X16] ;  /* 0x0000000018107984 */ /* 0x001e22000000cc00 */
[----:B-1----:R-:W-:Y:S01]  /*1240*/  FADD.FTZ R22, R66, 1 ;  /* 0x3f80000042167421 */ /* 0x002fe20000010000 */
[----:B------:R-:W-:Y:S02]  /*1250*/  HADD2.F32 R23, -RZ, R44.H0_H0 ;  /* 0x2000002cff177230 */ /* 0x000fe40000004100 */
[----:B------:R-:W-:Y:S01]  /*1260*/  HADD2.F32 R20, -RZ, R13.H1_H1 ;  /* 0x3000000dff147230 */ /* 0x000fe20000004100 */
[----:B----4-:R-:W-:Y:S01]  /*1270*/  FFMA.FTZ R50, R57, R12, 1 ;  /* 0x3f80000039327423 */ /* 0x010fe2000001000c */
[----:B------:R-:W-:Y:S01]  /*1280*/  HADD2.F32 R21, -RZ, R14.H0_H0 ;  /* 0x2000000eff157230 */ /* 0x000fe20000004100 */
[----:B--2---:R-:W-:Y:S01]  /*1290*/  FMUL.FTZ R57, R60, R105 ;  /* 0x000000693c397220 */ /* 0x004fe20000410000 */
[----:B------:R-:W1:Y:S01]  /*12a0*/  MUFU.RCP R22, R22 ;  /* 0x0000001600167308 */ /* 0x000e620000001000 */
[----:B------:R-:W-:Y:S02]  /*12b0*/  FADD.FTZ R12, -R110, 1 ;  /* 0x3f8000006e0c7421 */ /* 0x000fe40000010100 */
[----:B------:R-:W-:Y:S01]  /*12c0*/  FFMA.FTZ R51, R58, R33, 1 ;  /* 0x3f8000003a337423 */ /* 0x000fe20000010021 */
[----:B------:R-:W-:Y:S01]  /*12d0*/  HADD2.F32 R33, -RZ, R15.H1_H1 ;  /* 0x3000000fff217230 */ /* 0x000fe20000004100 */
[----:B------:R-:W-:-:S02]  /*12e0*/  FMUL.FTZ R83, R70, R57 ;  /* 0x0000003946537220 */ /* 0x000fc40000410000 */
[----:B---3--:R-:W-:Y:S02]  /*12f0*/  FMUL.FTZ R58, R61, R104 ;  /* 0x000000683d3a7220 */ /* 0x008fe40000410000 */
[----:B------:R-:W-:Y:S01]  /*1300*/  FFMA.FTZ R111, R59, R12, 1 ;  /* 0x3f8000003b6f7423 */ /* 0x000fe2000001000c */
[----:B------:R-:W-:Y:S01]  /*1310*/  HADD2.F32 R12, -RZ, R44.H1_H1 ;  /* 0x3000002cff0c7230 */ /* 0x000fe20000004100 */
[----:B------:R-:W-:Y:S02]  /*1320*/  FFMA.FTZ R49, R83, R23, R62 ;  /* 0x0000001753317223 */ /* 0x000fe4000001003e */
[----:B------:R-:W-:Y:S02]  /*1330*/  FMUL.FTZ R82, R71, R58 ;  /* 0x0000003a47527220 */ /* 0x000fe40000410000 */
[----:B------:R-:W-:Y:S02]  /*1340*/  FMUL.FTZ R13, R20, -1.4426950216293334961 ;  /* 0xbfb8aa3b140d7820 */ /* 0x000fe40000410000 */
[----:B------:R-:W-:-:S02]  /*1350*/  FFMA.FTZ R62, R82, R12, R49 ;  /* 0x0000000c523e7223 */ /* 0x000fc40000010031 */
[----:B------:R-:W-:Y:S01]  /*1360*/  FMUL.FTZ R14, R21, -1.4426950216293334961 ;  /* 0xbfb8aa3b150e7820 */ /* 0x000fe20000410000 */
[----:B------:R-:W2:Y:S01]  /*1370*/  MUFU.EX2 R112, R13 ;  /* 0x0000000d00707308 */ /* 0x000ea20000000800 */
[----:B------:R-:W-:Y:S02]  /*1380*/  FADD.FTZ R12, -R104, 1 ;  /* 0x3f800000680c7421 */ /* 0x000fe40000010100 */
[----:B-1----:R-:W-:Y:S02]  /*1390*/  FMUL.FTZ R59, R63, R22 ;  /* 0x000000163f3b7220 */ /* 0x002fe40000410000 */
[----:B------:R-:W-:Y:S02]  /*13a0*/  FFMA.FTZ R49, R61, R12, 1 ;  /* 0x3f8000003d317423 */ /* 0x000fe4000001000c */
[----:B------:R-:W-:Y:S01]  /*13b0*/  FMUL.FTZ R81, R72, R59 ;  /* 0x0000003b48517220 */ /* 0x000fe20000410000 */
[----:B------:R1:W3:Y:S01]  /*13c0*/  MUFU.EX2 R113, R14 ;  /* 0x0000000e00717308 */ /* 0x0002e20000000800 */
[----:B------:R-:W-:Y:S01]  /*13d0*/  FADD.FTZ R23, -R105, 1 ;  /* 0x3f80000069177421 */ /* 0x000fe20000010100 */
[----:B0-----:R-:W-:Y:S01]  /*13e0*/  HADD2.F32 R64, -RZ, R18.H0_H0 ;  /* 0x20000012ff407230 */ /* 0x001fe20000004100 */
[----:B------:R-:W-:Y:S01]  /*13f0*/  FFMA.FTZ R103, R81, R103, R62 ;  /* 0x0000006751677223 */ /* 0x000fe2000001003e */
[----:B------:R-:W-:Y:S01]  /*1400*/  HADD2.F32 R62, -RZ, R16.H1_H1 ;  /* 0x30000010ff3e7230 */ /* 0x000fe20000004100 */
[----:B------:R-:W-:Y:S01]  /*1410*/  FFMA.FTZ R23, R60, R23, 1 ;  /* 0x3f8000003c177423 */ /* 0x000fe20000010017 */
[----:B------:R-:W-:Y:S01]  /*1420*/  HADD2.F32 R66, -RZ, R18.H1_H1 ;  /* 0x30000012ff427230 */ /* 0x000fe20000004100 */
[----:B------:R-:W-:Y:S01]  /*1430*/  FMUL.FTZ R60, R69, -1.4426950216293334961 ;  /* 0xbfb8aa3b453c7820 */ /* 0x000fe20000410000 */
[----:B------:R-:W-:Y:S01]  /*1440*/  HADD2.F32 R61, -RZ, R16.H0_H0 ;  /* 0x20000010ff3d7230 */ /* 0x000fe20000004100 */
[----:B-1----:R0:W1:Y:S01]  /*1450*/  LDS.128 R12, [R24.X16+0x10] ;  /* 0x00001000180c7984 */ /* 0x002062000000cc00 */
[----:B------:R-:W-:Y:S01]  /*1460*/  FADD.FTZ R48, -R22, 1 ;  /* 0x3f80000016307421 */ /* 0x000fe20000010100 */
[----:B------:R4:W5:Y:S01]  /*1470*/  MUFU.EX2 R114, R60 ;  /* 0x0000003c00727308 */ /* 0x0009620000000800 */
[----:B------:R-:W-:Y:S01]  /*1480*/  FMUL.FTZ R18, R67, R62 ;  /* 0x0000003e43127220 */ /* 0x000fe20000410000 */
[----:B------:R-:W-:Y:S01]  /*1490*/  HADD2.F32 R67, -RZ, R19.H1_H1 ;  /* 0x30000013ff437230 */ /* 0x000fe20000004100 */
[----:B------:R-:W-:Y:S01]  /*14a0*/  FFMA.FTZ R48, R63, R48, 1 ;  /* 0x3f8000003f307423 */ /* 0x000fe20000010030 */
[----:B------:R-:W-:Y:S01]  /*14b0*/  HADD2.F32 R63, -RZ, R17.H1_H1 ;  /* 0x30000011ff3f7230 */ /* 0x000fe20000004100 */
[----:B------:R-:W-:Y:S01]  /*14c0*/  FMUL.FTZ R16, R65, R61 ;  /* 0x0000003d41107220 */ /* 0x000fe20000410000 */
[----:B------:R-:W-:Y:S01]  /*14d0*/  HADD2.F32 R65, -RZ, R19.H0_H0 ;  /* 0x20000013ff417230 */ /* 0x000fe20000004100 */
[----:B--2---:R-:W-:Y:S01]  /*14e0*/  FADD.FTZ R112, R112, 1 ;  /* 0x3f80000070707421 */ /* 0x004fe20000010000 */
[----:B----4-:R-:W-:Y:S01]  /*14f0*/  HADD2.F32 R60, -RZ, R17.H0_H0 ;  /* 0x20000011ff3c7230 */ /* 0x010fe20000004100 */
[----:B------:R-:W-:-:S02]  /*1500*/  FMUL.FTZ R17, R75, R18 ;  /* 0x000000124b117220 */ /* 0x000fc40000410000 */
[----:B------:R-:W-:Y:S02]  /*1510*/  FMUL.FTZ R18, R33, -1.4426950216293334961 ;  /* 0xbfb8aa3b21127820 */ /* 0x000fe40000410000 */
[----:B------:R-:W-:Y:S02]  /*1520*/  FMUL.FTZ R97, R97, R63 ;  /* 0x0000003f61617220 */ /* 0x000fe40000410000 */
[----:B0-----:R-:W0:Y:S01]  /*1530*/  MUFU.EX2 R24, R18 ;  /* 0x0000001200187308 */ /* 0x001e220000000800 */
[----:B------:R-:W-:Y:S02]  /*1540*/  FMUL.FTZ R73, R73, R16 ;  /* 0x0000001049497220 */ /* 0x000fe40000410000 */
[----:B------:R-:W-:Y:S02]  /*1550*/  FMUL.FTZ R16, R99, R64 ;  /* 0x0000004063107220 */ /* 0x000fe40000410000 */
[----:B------:R-:W-:Y:S02]  /*1560*/  FMUL.FTZ R97, R86, R97 ;  /* 0x0000006156617220 */ /* 0x000fe40000410000 */
[----:B---3--:R-:W-:Y:S01]  /*1570*/  FADD.FTZ R113, R113, 1 ;  /* 0x3f80000071717421 */ /* 0x008fe20000010000 */
[----:B------:R-:W2:Y:S01]  /*1580*/  MUFU.RCP R99, R112 ;  /* 0x0000007000637308 */ /* 0x000ea20000001000 */
[----:B------:R-:W-:-:S02]  /*1590*/  FMUL.FTZ R19, R90, R66 ;  /* 0x000000425a137220 */ /* 0x000fc40000410000 */
[----:B------:R-:W-:Y:S02]  /*15a0*/  FMUL.FTZ R108, R97, R108 ;  /* 0x0000006c616c7220 */ /* 0x000fe40000410000 */
[----:B-----5:R-:W-:Y:S02]  /*15b0*/  FADD.FTZ R90, R114, 1 ;  /* 0x3f800000725a7421 */ /* 0x020fe40000010000 */
[----:B------:R-:W-:Y:S01]  /*15c0*/  FADD.FTZ R97, R115, 1 ;  /* 0x3f80000073617421 */ /* 0x000fe20000010000 */
[----:B------:R-:W3:Y:S01]  /*15d0*/  MUFU.RCP R18, R113 ;  /* 0x0000007100127308 */ /* 0x000ee20000001000 */
[----:B------:R-:W-:Y:S02]  /*15e0*/  FMUL.FTZ R89, R89, R60 ;  /* 0x0000003c59597220 */ /* 0x000fe40000410000 */
[----:B------:R-:W-:Y:S02]  /*15f0*/  FMUL.FTZ R88, R88, R65 ;  /* 0x0000004158587220 */ /* 0x000fe40000410000 */
[----:B0-----:R-:W-:Y:S01]  /*1600*/  FADD.FTZ R24, R24, 1 ;  /* 0x3f80000018187421 */ /* 0x001fe20000010000 */
[--C-:B-1----:R-:W-:Y:S01]  /*1610*/  HADD2.F32 R75, -RZ, R13.reuse.H0_H0 ;  /* 0x2000000dff4b7230 */ /* 0x102fe20000004100 */
[----:B------:R-:W-:Y:S01]  /*1620*/  FMUL.FTZ R16, R87, R16 ;  /* 0x0000001057107220 */ /* 0x000fe20000410000 */
[----:B------:R-:W-:Y:S01]  /*1630*/  HADD2.F32 R87, -RZ, R13.H1_H1 ;  /* 0x3000000dff577230 */ /* 0x000fe20000004100 */
[----:B------:R-:W-:Y:S01]  /*1640*/  FMUL.FTZ R74, R74, R89 ;  /* 0x000000594a4a7220 */ /* 0x000fe20000410000 */
[----:B------:R-:W0:Y:S01]  /*1650*/  MUFU.RCP R90, R90 ;  /* 0x0000005a005a7308 */ /* 0x000e220000001000 */
[----:B------:R-:W-:Y:S01]  /*1660*/  FMUL.FTZ R13, R72, R75 ;  /* 0x0000004b480d7220 */ /* 0x000fe20000410000 */
[--C-:B------:R-:W-:Y:S01]  /*1670*/  HADD2.F32 R86, -RZ, R14.reuse.H0_H0 ;  /* 0x2000000eff567230 */ /* 0x100fe20000004100 */
[----:B------:R-:W-:Y:S01]  /*1680*/  FMUL.FTZ R91, R91, R67 ;  /* 0x000000435b5b7220 */ /* 0x000fe20000410000 */
[----:B------:R-:W-:Y:S01]  /*1690*/  HADD2.F32 R89, -RZ, R14.H1_H1 ;  /* 0x3000000eff597230 */ /* 0x000fe20000004100 */
[----:B------:R-:W-:-:S02]  /*16a0*/  FMUL.FTZ R88, R101, R88 ;  /* 0x0000005865587220 */ /* 0x000fc40000410000 */
[----:B------:R-:W-:Y:S01]  /*16b0*/  FMUL.FTZ R102, R73, R102 ;  /* 0x0000006649667220 */ /* 0x000fe20000410000 */
[----:B------:R-:W1:Y:S01]  /*16c0*/  MUFU.RCP R97, R97 ;  /* 0x0000006100617308 */ /* 0x000e620000001000 */
[--C-:B------:R-:W-:Y:S01]  /*16d0*/  HADD2.F32 R73, -RZ, R12.reuse.H0_H0 ;  /* 0x2000000cff497230 */ /* 0x100fe20000004100 */
[----:B------:R-:W-:Y:S01]  /*16e0*/  FMUL.FTZ R107, R74, R107 ;  /* 0x0000006b4a6b7220 */ /* 0x000fe20000410000 */
[----:B------:R-:W-:Y:S01]  /*16f0*/  HADD2.F32 R74, -RZ, R12.H1_H1 ;  /* 0x3000000cff4a7230 */ /* 0x000fe20000004100 */
[----:B------:R-:W-:Y:S01]  /*1700*/  FMUL.FTZ R110, R110, R91 ;  /* 0x0000005b6e6e7220 */ /* 0x000fe20000410000 */
[--C-:B------:R-:W-:Y:S01]  /*1710*/  HADD2.F32 R91, -RZ, R15.reuse.H1_H1 ;  /* 0x3000000fff5b7230 */ /* 0x100fe20000004100 */
[----:B------:R-:W-:Y:S01]  /*1720*/  FMUL.FTZ R51, R88, R51 ;  /* 0x0000003358337220 */ /* 0x000fe20000410000 */
[----:B------:R-:W-:Y:S01]  /*1730*/  HADD2.F32 R88, -RZ, R15.H0_H0 ;  /* 0x2000000fff587230 */ /* 0x000fe20000004100 */
[----:B------:R-:W4:Y:S01]  /*1740*/  MUFU.RCP R72, R24 ;  /* 0x0000001800487308 */ /* 0x000f220000001000 */
[----:B--2---:R-:W-:-:S02]  /*1750*/  FADD.FTZ R15, -R99, 1 ;  /* 0x3f800000630f7421 */ /* 0x004fc40000010100 */
[----:B------:R-:W-:Y:S02]  /*1760*/  FMUL.FTZ R14, R80, R87 ;  /* 0x00000057500e7220 */ /* 0x000fe40000410000 */
[----:B------:R-:W-:Y:S02]  /*1770*/  FMUL.FTZ R70, R70, R73 ;  /* 0x0000004946467220 */ /* 0x000fe40000410000 */
[----:B------:R-:W-:Y:S02]  /*1780*/  FMUL.FTZ R71, R71, R74 ;  /* 0x0000004a47477220 */ /* 0x000fe40000410000 */
[----:B------:R-:W-:Y:S02]  /*1790*/  FMUL.FTZ R13, R22, R13 ;  /* 0x0000000d160d7220 */ /* 0x000fe40000410000 */
[----:B------:R-:W-:Y:S02]  /*17a0*/  FFMA.FTZ R15, R20, R15, 1 ;  /* 0x3f800000140f7423 */ /* 0x000fe4000001000f */
[----:B------:R-:W-:-:S02]  /*17b0*/  FMUL.FTZ R101, R79, R86 ;  /* 0x000000564f657220 */ /* 0x000fc40000410000 */
[----:B------:R-:W-:Y:S02]  /*17c0*/  FMUL.FTZ R14, R99, R14 ;  /* 0x0000000e630e7220 */ /* 0x000fe40000410000 */
[----:B------:R-:W-:Y:S02]  /*17d0*/  FMUL.FTZ R12, R105, R70 ;  /* 0x00000046690c7220 */ /* 0x000fe40000410000 */
[----:B---3--:R-:W-:Y:S02]  /*17e0*/  FADD.FTZ R22, -R18, 1 ;  /* 0x3f80000012167421 */ /* 0x008fe40000010100 */
[----:B------:R-:W-:Y:S02]  /*17f0*/  FMUL.FTZ R104, R104, R71 ;  /* 0x0000004768687220 */ /* 0x000fe40000410000 */
[----:B------:R-:W-:Y:S02]  /*1800*/  FMUL.FTZ R71, R21, R18 ;  /* 0x0000001215477220 */ /* 0x000fe40000410000 */
[----:B------:R-:W-:-:S02]  /*1810*/  FMUL.FTZ R101, R18, R101 ;  /* 0x0000006512657220 */ /* 0x000fc40000410000 */
[----:B------:R-:W-:Y:S02]  /*1820*/  FMUL.FTZ R14, R14, R15 ;  /* 0x0000000f0e0e7220 */ /* 0x000fe40000410000 */
[----:B------:R-:W-:Y:S02]  /*1830*/  FMUL.FTZ R70, R20, R99 ;  /* 0x0000006314467220 */ /* 0x000fe40000410000 */
[----:B------:R-:W-:Y:S02]  /*1840*/  FFMA.FTZ R22, R21, R22, 1 ;  /* 0x3f80000015167423 */ /* 0x000fe40000010016 */
[----:B------:R-:W-:Y:S02]  /*1850*/  FMUL.FTZ R12, R12, R23 ;  /* 0x000000170c0c7220 */ /* 0x000fe40000410000 */
[----:B0-----:R-:W-:Y:S02]  /*1860*/  FADD.FTZ R18, -R90, 1 ;  /* 0x3f8000005a127421 */ /* 0x001fe40000010100 */
[----:B------:R-:W-:-:S02]  /*1870*/  FMUL.FTZ R15, R78, R89 ;  /* 0x000000594e0f7220 */ /* 0x000fc40000410000 */
[----:B-1----:R-:W-:Y:S02]  /*1880*/  FADD.FTZ R21, -R97, 1 ;  /* 0x3f80000061157421 */ /* 0x002fe40000010100 */
[----:B----4-:R-:W-:Y:S02]  /*1890*/  FADD.FTZ R24, -R72, 1 ;  /* 0x3f80000048187421 */ /* 0x010fe40000010100 */
[----:B------:R-:W-:Y:S02]  /*18a0*/  FMUL.FTZ R20, R77, R88 ;  /* 0x000000584d147220 */ /* 0x000fe40000410000 */
[----:B------:R-:W-:Y:S02]  /*18b0*/  FMUL.FTZ R23, R76, R91 ;  /* 0x0000005b4c177220 */ /* 0x000fe40000410000 */
[----:B------:R-:W-:Y:S02]  /*18c0*/  FMUL.FTZ R19, R100, R19 ;  /* 0x0000001364137220 */ /* 0x000fe40000410000 */
[----:B------:R-:W-:-:S02]  /*18d0*/  FFMA.FTZ R18, R69, R18, 1 ;  /* 0x3f80000045127423 */ /* 0x000fc40000010012 */
[----:B------:R-:W-:Y:S02]  /*18e0*/  FMUL.FTZ R15, R90, R15 ;  /* 0x0000000f5a0f7220 */ /* 0x000fe40000410000 */
[----:B------:R-:W-:Y:S02]  /*18f0*/  FFMA.FTZ R21, R68, R21, 1 ;  /* 0x3f80000044157423 */ /* 0x000fe40000010015 */
[----:B------:R-:W-:Y:S02]  /*1900*/  FFMA.FTZ R24, R33, R24, 1 ;  /* 0x3f80000021187423 */ /* 0x000fe40000010018 */
[----:B------:R-:W-:Y:S02]  /*1910*/  FMUL.FTZ R20, R97, R20 ;  /* 0x0000001461147220 */ /* 0x000fe40000410000 */
[----:B------:R-:W-:Y:S02]  /*1920*/  FMUL.FTZ R23, R72, R23 ;  /* 0x0000001748177220 */ /* 0x000fe40000410000 */
[----:B------:R-:W-:-:S02]  /*1930*/  FMUL.FTZ R19, R19, R50 ;  /* 0x0000003213137220 */ /* 0x000fc40000410000 */
[----:B------:R-:W-:Y:S02]  /*1940*/  FMUL.FTZ R110, R110, R111 ;  /* 0x0000006f6e6e7220 */ /* 0x000fe40000410000 */
[----:B------:R-:W-:Y:S01]  /*1950*/  FMUL.FTZ R49, R104, R49 ;  /* 0x0000003168317220 */ /* 0x000fe20000410000 */
[----:B------:R-:W-:Y:S01]  /*1960*/  HADD2.F32 R104, -RZ, R4.H1_H1 ;  /* 0x30000004ff687230 */ /* 0x000fe20000004100 */
[----:B------:R-:W-:Y:S02]  /*1970*/  FMUL.FTZ R15, R15, R18 ;  /* 0x000000120f0f7220 */ /* 0x000fe40000410000 */
[----:B------:R-:W-:Y:S02]  /*1980*/  FMUL.FTZ R17, R17, R106 ;  /* 0x0000006a11117220 */ /* 0x000fe40000410000 */
[----:B------:R-:W-:Y:S02]  /*1990*/  FMUL.FTZ R16, R16, R109 ;  /* 0x0000006d10107220 */ /* 0x000fe40000410000 */
[----:B------:R-:W-:Y:S01]  /*19a0*/  FMUL.FTZ R13, R13, R48 ;  /* 0x000000300d0d7220 */ /* 0x000fe20000410000 */
[----:B------:R-:W-:Y:S01]  /*19b0*/  F2FP.PACK_AB R48, R49, R12 ;  /* 0x0000000c3130723e */ /* 0x000fe200000000ff */
[----:B------:R-:W-:Y:S01]  /*19c0*/  FMUL.FTZ R50, R101, R22 ;  /* 0x0000001665327220 */ /* 0x000fe20000410000 */
[----:B------:R-:W-:Y:S01]  /*19d0*/  F2FP.PACK_AB R22, R19, R16 ;  /* 0x000000101316723e */ /* 0x000fe200000000ff */
[----:B------:R-:W-:Y:S01]  /*19e0*/  FMUL.FTZ R18, R20, R21 ;  /* 0x0000001514127220 */ /* 0x000fe20000410000 */
[----:B------:R-:W-:Y:S01]  /*19f0*/  F2FP.PACK_AB R20, R17, R102 ;  /* 0x000000661114723e */ /* 0x000fe200000000ff */
[----:B------:R-:W-:Y:S01]  /*1a00*/  FMUL.FTZ R99, R23, R24 ;  /* 0x0000001817637220 */ /* 0x000fe20000410000 */
[----:B------:R-:W-:Y:S01]  /*1a10*/  F2FP.PACK_AB R23, R110, R51 ;  /* 0x000000336e17723e */ /* 0x000fe200000000ff */
[----:B------:R-:W-:Y:S01]  /*1a20*/  HADD2.F32 R12, -RZ, R45.H1_H1 ;  /* 0x3000002dff0c7230 */ /* 0x000fe20000004100 */
[----:B------:R-:W-:Y:S01]  /*1a30*/  F2FP.PACK_AB R21, R108, R107 ;  /* 0x0000006b6c15723e */ /* 0x000fe200000000ff */
[----:B------:R-:W-:Y:S01]  /*1a40*/  FMUL.FTZ R80, R80, R70 ;  /* 0x0000004650507220 */ /* 0x000fe20000410000 */
[----:B------:R-:W-:Y:S01]  /*1a50*/  F2FP.PACK_AB R49, R14, R13 ;  /* 0x0000000d0e31723e */ /* 0x000fe200000000ff */
[----:B------:R-:W-:Y:S01]  /*1a60*/  IMAD R13, R37, c[0x0][0x2f0], RZ ;  /* 0x0000bc00250d7a24 */ /* 0x000fe200078e02ff */
[----:B------:R-:W-:Y:S01]  /*1a70*/  F2FP.PACK_AB R50, R15, R50 ;  /* 0x000000320f32723e */ /* 0x000fe200000000ff */
[----:B------:R-:W-:Y:S01]  /*1a80*/  FFMA.FTZ R100, R80, R12, R103 ;  /* 0x0000000c50647223 */ /* 0x000fe20000010067 */
[----:B------:R-:W-:Y:S01]  /*1a90*/  LEA R24, R32, R29, 0x1 ;  /* 0x0000001d20187211 */ /* 0x000fe200078e08ff */
[----:B------:R-:W-:Y:S01]  /*1aa0*/  BAR.SYNC.DEFER_BLOCKING 0x0 ;  /* 0x0000000000007b1d */ /* 0x000fe20000010000 */
[----:B------:R-:W-:Y:S01]  /*1ab0*/  F2FP.PACK_AB R51, R99, R18 ;  /* 0x000000126333723e */ /* 0x000fe200000000ff */
[----:B------:R-:W-:Y:S01]  /*1ac0*/  IMAD R101, R38, c[0x0][0x2f4], R13 ;  /* 0x0000bd0026657a24 */ /* 0x000fe200078e020d */
        /* <DEDUP_REMOVED lines=8> */
[----:B------:R-:W-:Y:S01]  /*1b50*/  HADD2.F32 R102, -RZ, R6.H1_H1 ;  /* 0x30000006ff667230 */ /* 0x000fe20000004100 */
[----:B------:R-:W-:Y:S01]  /*1b60*/  FMUL.FTZ R72, R33, R72 ;  /* 0x0000004821487220 */ /* 0x000fe20000410000 */
[----:B------:R-:W-:-:S02]  /*1b70*/  HADD2.F32 R33, -RZ, R47.H1_H1 ;  /* 0x3000002fff217230 */ /* 0x000fc40000004100 */
[----:B------:R-:W-:Y:S01]  /*1b80*/  HADD2.F32 R90, -RZ, R7.H1_H1 ;  /* 0x30000007ff5a7230 */ /* 0x000fe20000004100 */
[----:B------:R-:W-:Y:S01]  /*1b90*/  FMUL.FTZ R76, R76, R72 ;  /* 0x000000484c4c7220 */ /* 0x000fe20000410000 */
[----:B------:R0:W-:Y:S04]  /*1ba0*/  STS.128 [R24.X16], R20 ;  /* 0x0000001418007388 */ /* 0x0001e8000000cc00 */
[----:B------:R1:W-:Y:S01]  /*1bb0*/  STS.128 [R24.X16+0x10], R48 ;  /* 0x0000103018007388 */ /* 0x0003e2000000cc00 */
[----:B------:R-:W-:-:S06]  /*1bc0*/  NOP ;  /* 0x0000000000007918 */ /* 0x000fcc0000000000 */
[----:B------:R-:W2:Y:S04]  /*1bd0*/  LDS.128 R12, [R26.X16] ;  /* 0x000000001a0c7984 */ /* 0x000ea8000000cc00 */
[----:B------:R-:W3:Y:S01]  /*1be0*/  LDS.128 R16, [R26.X16+0x200] ;  /* 0x000200001a107984 */ /* 0x000ee2000000cc00 */
[----:B0-----:R-:W-:Y:S01]  /*1bf0*/  IADD3 R21, R3, R101, RZ ;  /* 0x0000006503157210 */ /* 0x001fe20007ffe0ff */
[----:B------:R-:W-:Y:S01]  /*1c00*/  HADD2.F32 R3, -RZ, R46.H1_H1 ;  /* 0x3000002eff037230 */ /* 0x000fe20000004100 */
[C---:B------:R-:W-:Y:S01]  /*1c10*/  LEA R20, P0, R2.reuse, c[0x0][0x338], 0x1 ;  /* 0x0000ce0002147a11 */ /* 0x040fe200078008ff */
[----:B------:R-:W-:Y:S01]  /*1c20*/  HADD2.F32 R23, -RZ, R47.H0_H0 ;  /* 0x2000002fff177230 */ /* 0x000fe20000004100 */
[----:B------:R-:W-:Y:S01]  /*1c30*/  MOV R22, c[0x0][0x16c] ;  /* 0x00005b0000167a02 */ /* 0x000fe20000000f00 */
[--C-:B-1----:R-:W-:Y:S01]  /*1c40*/  HADD2.F32 R48, -RZ, R9.reuse.H0_H0 ;  /* 0x20000009ff307230 */ /* 0x102fe20000004100 */
[----:B------:R-:W-:Y:S01]  /*1c50*/  LEA.HI.X R21, R2, c[0x0][0x33c], R21, 0x1, P0 ;  /* 0x0000cf0002157a11 */ /* 0x000fe200000f0c15 */
[----:B------:R-:W-:Y:S01]  /*1c60*/  FFMA.FTZ R50, R78, R3, R99 ;  /* 0x000000034e327223 */ /* 0x000fe20000010063 */
[----:B------:R-:W-:Y:S01]  /*1c70*/  ISETP.NE.U32.AND P0, PT, RZ, c[0x0][0x270], PT ;  /* 0x00009c00ff007a0c */ /* 0x000fe20003f05070 */
[----:B------:R-:W-:Y:S01]  /*1c80*/  HADD2.F32 R99, -RZ, R8.H1_H1 ;  /* 0x30000008ff637230 */ /* 0x000fe20000004100 */
[----:B------:R-:W-:Y:S01]  /*1c90*/  ISETP.GE.AND P1, PT, R22, 0x1, PT ;  /* 0x000000011600780c */ /* 0x000fe20003f26270 */
[----:B------:R-:W-:Y:S01]  /*1ca0*/  IMAD.WIDE R20, R27, 0x10, R20 ;  /* 0x000000101b147825 */ /* 0x000fe200078e0214 */
[----:B------:R-:W-:Y:S01]  /*1cb0*/  ISETP.NE.AND.EX P0, PT, RZ, c[0x0][0x274], PT, P0 ;  /* 0x00009d00ff007a0c */ /* 0x000fe20003f05300 */
[----:B------:R-:W-:-:S02]  /*1cc0*/  HADD2.F32 R49, -RZ, R9.H1_H1 ;  /* 0x30000009ff317230 */ /* 0x000fc40000004100 */
[----:B------:R-:W-:Y:S01]  /*1cd0*/  FMUL.FTZ R22, R68, R97 ;  /* 0x0000006144167220 */ /* 0x000fe20000410000 */
[----:B------:R-:W-:Y:S02]  /*1ce0*/  HADD2.F32 R97, -RZ, R8.H0_H0 ;  /* 0x20000008ff617230 */ /* 0x000fe40000004100 */
[--C-:B------:R-:W-:Y:S01]  /*1cf0*/  HADD2.F32 R2, -RZ, R10.reuse.H0_H0 ;  /* 0x2000000aff027230 */ /* 0x100fe20000004100 */
[----:B------:R-:W-:Y:S01]  /*1d00*/  FMUL.FTZ R77, R77, R22 ;  /* 0x000000164d4d7220 */ /* 0x000fe20000410000 */
[----:B------:R-:W-:Y:S02]  /*1d10*/  HADD2.F32 R3, -RZ, R10.H1_H1 ;  /* 0x3000000aff037230 */ /* 0x000fe40000004100 */
[----:B------:R-:W-:Y:S01]  /*1d20*/  HADD2.F32 R68, -RZ, R11.H1_H1 ;  /* 0x3000000bff447230 */ /* 0x000fe20000004100 */
[----:B------:R-:W-:Y:S01]  /*1d30*/  FFMA.FTZ R23, R77, R23, R50 ;  /* 0x000000174d177223 */ /* 0x000fe20000010032 */
[----:B------:R-:W-:Y:S02]  /*1d40*/  HADD2.F32 R101, -RZ, R5.H1_H1 ;  /* 0x30000005ff657230 */ /* 0x000fe40000004100 */
[----:B------:R-:W-:Y:S01]  /*1d50*/  HADD2.F32 R50, -RZ, R6.H0_H0 ;  /* 0x20000006ff327230 */ /* 0x000fe20000004100 */
[----:B------:R-:W-:Y:S01]  /*1d60*/  FFMA.FTZ R33, R76, R33, R23 ;  /* 0x000000214c217223 */ /* 0x000fe20000010017 */
[----:B------:R-:W-:Y:S01]  /*1d70*/  HADD2.F32 R51, -RZ, R7.H0_H0 ;  /* 0x20000007ff337230 */ /* 0x000fe20000004100 */
[----:B--2---:R0:W-:Y:S04]  /*1d80*/  STG.E.128 [R20.64], R12 ;  /* 0x0000000c14007986 */ /* 0x0041e8000c101d06 */
[----:B---3--:R0:W-:Y:S01]  /*1d90*/  STG.E.128 [R20.64+0x200], R16 ;  /* 0x0002001014007986 */ /* 0x0081e2000c101d06 */
[----:B------:R-:W-:Y:S05]  /*1da0*/  @!P0 BRA `(.L_x_1279) ;  /* 0x000002b000008947 */ /* 0x000fea0003800000 */
[----:B------:R-:W-:Y:S01]  /*1db0*/  BAR.SYNC.DEFER_BLOCKING 0x0 ;  /* 0x0000000000007b1d */ /* 0x000fe20000010000 */
[----:B------:R-:W-:-:S02]  /*1dc0*/  FMUL.FTZ R4, R0, R61 ;  /* 0x0000003d00047220 */ /* 0x000fc40000410000 */
[----:B------:R-:W-:Y:S02]  /*1dd0*/  FMUL.FTZ R25, R25, R62 ;  /* 0x0000003e19197220 */ /* 0x000fe40000410000 */
[----:B------:R-:W-:Y:S02]  /*1de0*/  FMUL.FTZ R5, R39, R60 ;  /* 0x0000003c27057220 */ /* 0x000fe40000410000 */
[----:B------:R-:W-:Y:S01]  /*1df0*/  FMUL.FTZ R52, R52, R63 ;  /* 0x0000003f34347220 */ /* 0x000fe20000410000 */
[----:B------:R-:W-:Y:S01]  /*1e00*/  F2FP.PACK_AB R4, R25, R4 ;  /* 0x000000041904723e */ /* 0x000fe200000000ff */
[----:B------:R-:W-:Y:S02]  /*1e10*/  FMUL.FTZ R6, R53, R64 ;  /* 0x0000004035067220 */ /* 0x000fe40000410000 */
[----:B------:R-:W-:Y:S01]  /*1e20*/  FMUL.FTZ R55, R55, R66 ;  /* 0x0000004237377220 */ /* 0x000fe20000410000 */
[----:B------:R-:W-:Y:S01]  /*1e30*/  F2FP.PACK_AB R5, R52, R5 ;  /* 0x000000053405723e */ /* 0x000fe200000000ff */
[----:B------:R-:W-:-:S02]  /*1e40*/  FMUL.FTZ R7, R54, R65 ;  /* 0x0000004136077220 */ /* 0x000fc40000410000 */
[----:B------:R-:W-:Y:S01]  /*1e50*/  FMUL.FTZ R56, R56, R67 ;  /* 0x0000004338387220 */ /* 0x000fe20000410000 */
[----:B------:R-:W-:Y:S01]  /*1e60*/  F2FP.PACK_AB R6, R55, R6 ;  /* 0x000000063706723e */ /* 0x000fe200000000ff */
[----:B------:R-:W-:Y:S02]  /*1e70*/  FMUL.FTZ R8, R57, R73 ;  /* 0x0000004939087220 */ /* 0x000fe40000410000 */
[----:B0-----:R-:W-:Y:S01]  /*1e80*/  FMUL.FTZ R13, R58, R74 ;  /* 0x0000004a3a0d7220 */ /* 0x001fe20000410000 */
[----:B------:R-:W-:Y:S01]  /*1e90*/  F2FP.PACK_AB R7, R56, R7 ;  /* 0x000000073807723e */ /* 0x000fe200000000ff */
[----:B------:R-:W-:Y:S02]  /*1ea0*/  FMUL.FTZ R9, R59, R75 ;  /* 0x0000004b3b097220 */ /* 0x000fe40000410000 */
[----:B------:R-:W-:Y:S01]  /*1eb0*/  FMUL.FTZ R70, R70, R87 ;  /* 0x0000005746467220 */ /* 0x000fe20000410000 */
[----:B------:R-:W-:Y:S01]  /*1ec0*/  F2FP.PACK_AB R8, R13, R8 ;  /* 0x000000080d08723e */ /* 0x000fe200000000ff */
[----:B------:R-:W-:Y:S01]  /*1ed0*/  FMUL.FTZ R10, R71, R86 ;  /* 0x00000056470a7220 */ /* 0x000fe20000410000 */
[----:B------:R0:W-:Y:S01]  /*1ee0*/  STS.128 [R24.X16], R4 ;  /* 0x0000000418007388 */ /* 0x0001e2000000cc00 */
[----:B------:R-:W-:Y:S01]  /*1ef0*/  FMUL.FTZ R89, R105, R89 ;  /* 0x0000005969597220 */ /* 0x000fe20000410000 */
[----:B------:R-:W-:Y:S01]  /*1f00*/  F2FP.PACK_AB R9, R70, R9 ;  /* 0x000000094609723e */ /* 0x000fe200000000ff */
[----:B------:R-:W-:-:S02]  /*1f10*/  FMUL.FTZ R11, R22, R88 ;  /* 0x00000058160b7220 */ /* 0x000fc40000410000 */
[----:B------:R-:W-:Y:S01]  /*1f20*/  FMUL.FTZ R72, R72, R91 ;  /* 0x0000005b48487220 */ /* 0x000fe20000410000 */
[----:B------:R-:W-:Y:S01]  /*1f30*/  F2FP.PACK_AB R10, R89, R10 ;  /* 0x0000000a590a723e */ /* 0x000fe200000000ff */
[----:B------:R-:W-:Y:S02]  /*1f40*/  IMAD R23, R35, c[0x0][0x210], RZ ;  /* 0x0000840023177a24 */ /* 0x000fe400078e02ff */
[----:B------:R-:W-:Y:S01]  /*1f50*/  IMAD.WIDE.U32 R20, R36, c[0x0][0x210], R132 ;  /* 0x0000840024147a25 */ /* 0x000fe200078e0084 */
[----:B------:R-:W-:-:S03]  /*1f60*/  F2FP.PACK_AB R11, R72, R11 ;  /* 0x0000000b480b723e */ /* 0x000fc600000000ff */
[----:B------:R-:W-:Y:S02]  /*1f70*/  IMAD R23, R36, c[0x0][0x214], R23 ;  /* 0x0000850024177a24 */ /* 0x000fe400078e0217 */
[----:B------:R-:W-:Y:S01]  /*1f80*/  STS.128 [R24.X16+0x10], R8 ;  /* 0x0000100818007388 */ /* 0x000fe2000000cc00 */
[----:B------:R-:W-:-:S06]  /*1f90*/  NOP ;  /* 0x0000000000007918 */ /* 0x000fcc0000000000 */
[----:B------:R-:W1:Y:S01]  /*1fa0*/  LDS.128 R12, [R26.X16] ;  /* 0x000000001a0c7984 */ /* 0x000e62000000cc00 */
[----:B------:R-:W-:Y:S01]  /*1fb0*/  IADD3 R21, R21, R23, RZ ;  /* 0x0000001715157210 */ /* 0x000fe20007ffe0ff */
[----:B------:R-:W-:Y:S02]  /*1fc0*/  IMAD R23, R37, c[0x0][0x218], RZ ;  /* 0x0000860025177a24 */ /* 0x000fe400078e02ff */
[----:B------:R-:W2:Y:S02]  /*1fd0*/  LDS.128 R16, [R26.X16+0x200] ;  /* 0x000200001a107984 */ /* 0x000ea4000000cc00 */
[C---:B------:R-:W-:Y:S02]  /*1fe0*/  IMAD R23, R38.reuse, c[0x0][0x21c], R23 ;  /* 0x0000870026177a24 */ /* 0x040fe400078e0217 */
[----:B0-----:R-:W-:-:S05]  /*1ff0*/  IMAD.WIDE.U32 R4, R38, c[0x0][0x218], R20 ;  /* 0x0000860026047a25 */ /* 0x001fca00078e0014 */
[----:B------:R-:W-:Y:S02]  /*2000*/  IADD3 R5, R5, R23, RZ ;  /* 0x0000001705057210 */ /* 0x000fe40007ffe0ff */
[----:B------:R-:W-:-:S04]  /*2010*/  LEA R6, P0, R4, c[0x0][0x270], 0x1 ;  /* 0x00009c0004067a11 */ /* 0x000fc800078008ff */
[----:B------:R-:W-:-:S05]  /*2020*/  LEA.HI.X R7, R4, c[0x0][0x274], R5, 0x1, P0 ;  /* 0x00009d0004077a11 */ /* 0x000fca00000f0c05 */
[----:B------:R-:W-:-:S05]  /*2030*/  IMAD.WIDE R4, R27, 0x10, R6 ;  /* 0x000000101b047825 */ /* 0x000fca00078e0206 */
[----:B-1----:R0:W-:Y:S04]  /*2040*/  STG.E.128 [R4.64], R12 ;  /* 0x0000000c04007986 */ /* 0x0021e8000c101d06 */
[----:B--2---:R0:W-:Y:S02]  /*2050*/  STG.E.128 [R4.64+0x200], R16 ;  /* 0x0002001004007986 */ /* 0x0041e4000c101d06 */
.L_x_1279:
[----:B------:R-:W-:Y:S01]  /*2060*/  BAR.SYNC.DEFER_BLOCKING 0x0 ;  /* 0x0000000000007b1d */ /* 0x000fe20000010000 */
[----:B------:R-:W-:Y:S01]  /*2070*/  HFMA2.MMA R25, -RZ, RZ, 0, 0 ;  /* 0x00000000ff197435 */ /* 0x000fe200000001ff */
[----:B------:R-:W-:Y:S01]  /*2080*/  FADD.FTZ R71, R2, UR5 ;  /* 0x0000000502477e21 */ /* 0x000fe20008010000 */
[----:B------:R-:W-:Y:S01]  /*2090*/  CS2R R22, SRZ ;  /* 0x0000000000167805 */ /* 0x000fe2000001ff00 */
[----:B------:R-:W-:Y:S01]  /*20a0*/  FADD.FTZ R70, R3, UR5 ;  /* 0x0000000503467e21 */ /* 0x000fe20008010000 */
[----:B0-----:R-:W-:Y:S01]  /*20b0*/  CS2R R20, SRZ ;  /* 0x0000000000147805 */ /* 0x001fe2000001ff00 */
[----:B------:R-:W-:Y:S01]  /*20c0*/  CS2R R18, SRZ ;  /* 0x0000000000127805 */ /* 0x000fe2000001ff00 */
[----:B------:R-:W-:Y:S01]  /*20d0*/  CS2R R16, SRZ ;  /* 0x0000000000107805 */ /* 0x000fe2000001ff00 */
[----:B------:R-:W-:Y:S01]  /*20e0*/  CS2R R14, SRZ ;  /* 0x00000000000e7805 */ /* 0x000fe2000001ff00 */
[----:B------:R-:W-:Y:S01]  /*20f0*/  CS2R R12, SRZ ;  /* 0x00000000000c7805 */ /* 0x000fe2000001ff00 */
[----:B------:R-:W-:Y:S01]  /*2100*/  CS2R R10, SRZ ;  /* 0x00000000000a7805 */ /* 0x000fe2000001ff00 */
[----:B------:R-:W-:Y:S01]  /*2110*/  MOV R8, RZ ;  /* 0x000000ff00087202 */ /* 0x000fe20000000f00 */
        /* <DEDUP_REMOVED lines=31> */
[----:B------:R-:W-:Y:S02]  /*2310*/  MOV R57, RZ ;  /* 0x000000ff00397202 */ /* 0x000fe40000000f00 */
[----:B------:R-:W-:-:S02]  /*2320*/  MOV R25, RZ ;  /* 0x000000ff00197202 */ /* 0x000fc40000000f00 */
.L_x_1296:
        /* <DEDUP_REMOVED lines=11> */
[----:B------:R-:W2:Y:S01]  /*23e0*/  LDG.E R50, [R50.64] ;  /* 0x0000000632327981 */ /* 0x000ea2000c1e1900 */
[C---:B------:R-:W-:Y:S01]  /*23f0*/  IMAD R87, R37.reuse, c[0x0][0x198], RZ ;  /* 0x0000660025577a24 */ /* 0x040fe200078e02ff */
[----:B------:R-:W-:Y:S01]  /*2400*/  IADD3 R86, R30, -0x1, RZ ;  /* 0xffffffff1e567810 */ /* 0x000fe20007ffe0ff */
[----:B------:R-:W-:Y:S01]  /*2410*/  IMAD R97, R37, c[0x0][0x1b8], RZ ;  /* 0x00006e0025617a24 */ /* 0x000fe200078e02ff */
[----:B------:R-:W-:Y:S01]  /*2420*/  ISETP.NE.AND P1, PT, R34, RZ, PT ;  /* 0x000000ff2200720c */ /* 0x000fe20003f25270 */
[----:B------:R-:W-:Y:S01]  /*2430*/  IMAD R91, R38, c[0x0][0x19c], R87 ;  /* 0x00006700265b7a24 */ /* 0x000fe200078e0257 */
[----:B------:R-:W-:Y:S01]  /*2440*/  LEA.HI R87, R86, R86, RZ, 0x1 ;  /* 0x0000005656577211 */ /* 0x000fe200078f08ff */
[----:B------:R-:W-:Y:S01]  /*2450*/  IMAD.WIDE.U32 R88, R38, c[0x0][0x198], RZ ;  /* 0x0000660026587a25 */ /* 0x000fe200078e00ff */
[----:B------:R-:W-:Y:S02]  /*2460*/  LOP3.LUT P0, RZ, R34, 0x1f, RZ, 0xc0, !PT ;  /* 0x0000001f22ff7812 */ /* 0x000fe4000780c0ff */
[----:B------:R-:W-:Y:S01]  /*2470*/  LOP3.LUT R87, R87, 0xfffffe, RZ, 0xc0, !PT ;  /* 0x00fffffe57577812 */ /* 0x000fe200078ec0ff */
[----:B------:R-:W-:Y:S01]  /*2480*/  IMAD.WIDE.U32 R48, R38, c[0x0][0x1b8], RZ ;  /* 0x00006e0026307a25 */ /* 0x000fe200078e00ff */
[----:B------:R-:W-:-:S02]  /*2490*/  IADD3 R89, R89, R91, RZ ;  /* 0x0000005b59597210 */ /* 0x000fc40007ffe0ff */
[----:B------:R-:W-:Y:S01]  /*24a0*/  IADD3 R100, R86, -R87, RZ ;  /* 0x8000005756647210 */ /* 0x000fe20007ffe0ff */
[----:B------:R-:W-:Y:S01]  /*24b0*/  IMAD R97, R38, c[0x0][0x1bc], R97 ;  /* 0x00006f0026617a24 */ /* 0x000fe200078e0261 */
[----:B------:R-:W-:Y:S01]  /*24c0*/  IADD3 R91, R34, 0x200, RZ ;  /* 0x00000200225b7810 */ /* 0x000fe20007ffe0ff */
[----:B------:R-:W-:Y:S01]  /*24d0*/  IMAD.WIDE.U32 R88, R57, c[0x0][0x1a0], R88 ;  /* 0x0000680039587a25 */ /* 0x000fe200078e0058 */
[----:B------:R-:W-:Y:S02]  /*24e0*/  @!P1 LEA R91, R100, R57, 0x8 ;  /* 0x00000039645b9211 */ /* 0x000fe400078e40ff */
[----:B------:R-:W-:Y:S02]  /*24f0*/  IADD3 R49, R49, R97, RZ ;  /* 0x0000006131317210 */ /* 0x000fe40007ffe0ff */
[----:B------:R-:W-:-:S03]  /*2500*/  ISETP.LT.OR P0, PT, R30, 0x2, P0 ;  /* 0x000000021e00780c */ /* 0x000fc60000701670 */
[----:B------:R-:W-:Y:S01]  /*2510*/  IMAD.WIDE.U32 R48, R57, c[0x0][0x1c0], R48 ;  /* 0x0000700039307a25 */ /* 0x000fe200078e0030 */
[----:B------:R-:W-:Y:S01]  /*2520*/  SHF.L.U32 R100, R91, 0x2, RZ ;  /* 0x000000025b647819 */ /* 0x000fe200000006ff */
[----:B--2---:R0:W1:Y:S02]  /*2530*/  R2UR UR14, R50 ;  /* 0x00000000320e73c2 */ /* 0x00406400000e0000 */
[C---:B0-----:R-:W-:Y:S02]  /*2540*/  IMAD R50, R90.reuse, c[0x0][0x1a0], RZ ;  /* 0x000068005a327a24 */ /* 0x041fe400078e02ff */
[----:B------:R-:W-:Y:S02]  /*2550*/  IMAD R90, R90, c[0x0][0x1c0], RZ ;  /* 0x000070005a5a7a24 */ /* 0x000fe400078e02ff */
[C---:B------:R-:W-:Y:S01]  /*2560*/  IMAD R51, R57.reuse, c[0x0][0x1a4], R50 ;  /* 0x0000690039337a24 */ /* 0x040fe200078e0232 */
[----:B------:R-:W-:Y:S01]  /*2570*/  LEA R50, P3, R48, c[0x0][0x230], 0x2 ;  /* 0x00008c0030327a11 */ /* 0x000fe200078610ff */
[----:B------:R-:W-:-:S03]  /*2580*/  IMAD R87, R57, c[0x0][0x1c4], R90 ;  /* 0x0000710039577a24 */ /* 0x000fc600078e025a */
[----:B------:R-:W-:Y:S02]  /*2590*/  IADD3 R51, R89, R51, RZ ;  /* 0x0000003359337210 */ /* 0x000fe40007ffe0ff */
[----:B------:R-:W-:Y:S02]  /*25a0*/  IADD3 R49, R49, R87, RZ ;  /* 0x0000005731317210 */ /* 0x000fe40007ffe0ff */
[----:B-1----:R-:W-:-:S05]  /*25b0*/  MOV R86, UR14 ;  /* 0x0000000e00567c02 */ /* 0x002fca0008000f00 */
[----:B------:R-:W-:Y:S01]  /*25c0*/  FMUL.FTZ R90, R86, 1.4426950216293334961 ;  /* 0x3fb8aa3b565a7820 */ /* 0x000fe20000410000 */
[----:B------:R-:W-:-:S03]  /*25d0*/  LEA R86, P2, R88, c[0x0][0x228], 0x2 ;  /* 0x00008a0058567a11 */ /* 0x000fc600078410ff */
[-C--:B------:R-:W-:Y:S01]  /*25e0*/  FMUL.FTZ R153, R75, R90.reuse ;  /* 0x0000005a4b997220 */ /* 0x080fe20000410000 */
[----:B------:R-:W-:Y:S02]  /*25f0*/  LEA.HI.X R87, R88, c[0x0][0x22c], R51, 0x2, P2 ;  /* 0x00008b0058577a11 */ /* 0x000fe400010f1433 */
[----:B------:R-:W-:Y:S01]  /*2600*/  LEA.HI.X R51, R48, c[0x0][0x234], R49, 0x2, P3 ;  /* 0x00008d0030337a11 */ /* 0x000fe200018f1431 */
[-C--:B------:R-:W-:Y:S01]  /*2610*/  FMUL.FTZ R114, R74, R90.reuse ;  /* 0x0000005a4a727220 */ /* 0x080fe20000410000 */
[----:B------:R-:W-:Y:S01]  /*2620*/  @!P0 IADD3 R48, R30, -0x2, RZ ;  /* 0xfffffffe1e308810 */ /* 0x000fe20007ffe0ff */
[----:B------:R0:W2:Y:S01]  /*2630*/  LDG.E R86, [R86.64] ;  /* 0x0000000656567981 */ /* 0x0000a2000c1e1900 */
[----:B------:R-:W1:Y:S03]  /*2640*/  MUFU.EX2 R153, R153 ;  /* 0x0000009900997308 */ /* 0x000e660000000800 */
[----:B------:R3:W2:Y:S01]  /*2650*/  LDG.E R51, [R50.64] ;  /* 0x0000000632337981 */ /* 0x0006a2000c1e1900 */
[----:B------:R-:W-:-:S03]  /*2660*/  FMUL.FTZ R113, R73, R90 ;  /* 0x0000005a49717220 */ /* 0x000fc60000410000 */
[----:B-1----:R1:W-:Y:S01]  /*2670*/  STS [R100+0x1ae0], R153 ;  /* 0x001ae09964007388 */ /* 0x0023e20000000800 */
[----:B------:R-:W3:Y:S01]  /*2680*/  MUFU.EX2 R114, R114 ;  /* 0x0000007200727308 */ /* 0x000ee20000000800 */
[-C--:B------:R-:W-:Y:S01]  /*2690*/  FMUL.FTZ R112, R72, R90.reuse ;  /* 0x0000005a48707220 */ /* 0x080fe20000410000 */
[----:B------:R-:W-:Y:S01]  /*26a0*/  HFMA2.MMA R49, -RZ, RZ, 0, 0 ;  /* 0x00000000ff317435 */ /* 0x000fe200000001ff */
[----:B------:R-:W-:Y:S02]  /*26b0*/  @!P0 IMAD R89, R48, c[0x0][0x16c], R57 ;  /* 0x00005b0030598a24 */ /* 0x000fe400078e0239 */
[----:B------:R-:W-:-:S03]  /*26c0*/  FMUL.FTZ R111, R71, R90 ;  /* 0x0000005a476f7220 */ /* 0x000fc60000410000 */
[----:B------:R-:W4:Y:S01]  /*26d0*/  MUFU.EX2 R113, R113 ;  /* 0x0000007100717308 */ /* 0x000f220000000800 */
[--C-:B------:R-:W-:Y:S01]  /*26e0*/  HADD2.F32 R152, -RZ, R40.reuse.H0_H0 ;  /* 0x20000028ff987230 */ /* 0x100fe20000004100 */
[----:B------:R-:W-:Y:S01]  /*26f0*/  MOV R48, 0x3f800000 ;  /* 0x3f80000000307802 */ /* 0x000fe20000000f00 */
[----:B------:R-:W-:Y:S01]  /*2700*/  HADD2.F32 R151, -RZ, R40.H1_H1 ;  /* 0x30000028ff977230 */ /* 0x000fe20000004100 */
[----:B------:R-:W-:Y:S01]  /*2710*/  @!P0 IMAD.WIDE R88, R89, 0x8, R154 ;  /* 0x0000000859588825 */ /* 0x000fe200078e029a */
[----:B------:R-:W-:Y:S01]  /*2720*/  BAR.SYNC.DEFER_BLOCKING 0x0 ;  /* 0x0000000000007b1d */ /* 0x000fe20000010000 */
[----:B------:R-:W-:Y:S02]  /*2730*/  HADD2.F32 R150, -RZ, R41.H0_H0 ;  /* 0x20000029ff967230 */ /* 0x000fe40000004100 */
[----:B------:R-:W-:-:S03]  /*2740*/  FMUL.FTZ R110, R70, R90 ;  /* 0x0000005a466e7220 */ /* 0x000fc60000410000 */
[----:B------:R-:W0:Y:S01]  /*2750*/  MUFU.EX2 R112, R112 ;  /* 0x0000007000707308 */ /* 0x000e220000000800 */
[----:B------:R-:W-:Y:S02]  /*2760*/  FMUL.FTZ R152, R75, R152 ;  /* 0x000000984b987220 */ /* 0x000fe40000410000 */
[----:B------:R-:W-:Y:S02]  /*2770*/  FMUL.FTZ R151, R74, R151 ;  /* 0x000000974a977220 */ /* 0x000fe40000410000 */
[----:B------:R-:W-:-:S03]  /*2780*/  FMUL.FTZ R109, R69, R90 ;  /* 0x0000005a456d7220 */ /* 0x000fc60000410000 */
[----:B------:R-:W0:Y:S01]  /*2790*/  MUFU.EX2 R111, R111 ;  /* 0x0000006f006f7308 */ /* 0x000e220000000800 */
[----:B------:R-:W-:Y:S01]  /*27a0*/  HADD2.F32 R149, -RZ, R41.H1_H1 ;  /* 0x30000029ff957230 */ /* 0x000fe20000004100 */
[----:B------:R-:W-:Y:S02]  /*27b0*/  FMUL.FTZ R150, R73, R150 ;  /* 0x0000009649967220 */ /* 0x000fe40000410000 */
[----:B---3--:R-:W-:Y:S02]  /*27c0*/  FFMA.FTZ R50, R152, R114, R151 ;  /* 0x0000007298327223 */ /* 0x008fe40000010097 */
[----:B------:R-:W-:Y:S02]  /*27d0*/  FMUL.FTZ R108, R68, R90 ;  /* 0x0000005a446c7220 */ /* 0x000fe40000410000 */
[----:B------:R-:W3:Y:S01]  /*27e0*/  MUFU.EX2 R110, R110 ;  /* 0x0000006e006e7308 */ /* 0x000ee20000000800 */
[----:B------:R0:W5:Y:S01]  /*27f0*/  @!P0 LDG.E.64 R48, [R88.64] ;  /* 0x0000000658308981 */ /* 0x000162000c1e1b00 */
[----:B------:R-:W-:Y:S01]  /*2800*/  HADD2.F32 R148, -RZ, R42.H0_H0 ;  /* 0x2000002aff947230 */ /* 0x000fe20000004100 */
[----:B------:R-:W-:-:S02]  /*2810*/  FMUL.FTZ R149, R72, R149 ;  /* 0x0000009548957220 */ /* 0x000fc40000410000 */
[----:B----4-:R-:W-:-:S03]  /*2820*/  FFMA.FTZ R50, R113, R50, R150 ;  /* 0x0000003271327223 */ /* 0x010fc60000010096 */
[----:B------:R-:W4:Y:S01]  /*2830*/  MUFU.EX2 R109, R109 ;  /* 0x0000006d006d7308 */ /* 0x000f220000000800 */
[----:B0-----:R-:W-:Y:S02]  /*2840*/  FMUL.FTZ R88, R153, R114 ;  /* 0x0000007299587220 */ /* 0x001fe40000410000 */
[----:B------:R-:W-:Y:S02]  /*2850*/  FMUL.FTZ R107, R67, R90 ;  /* 0x0000005a436b7220 */ /* 0x000fe40000410000 */
[----:B------:R-:W-:-:S03]  /*2860*/  FMUL.FTZ R87, R113, R88 ;  /* 0x0000005871577220 */ /* 0x000fc60000410000 */
[----:B------:R-:W0:Y:S01]  /*2870*/  MUFU.EX2 R108, R108 ;  /* 0x0000006c006c7308 */ /* 0x000e220000000800 */
[----:B------:R-:W-:Y:S01]  /*2880*/  ISETP.NE.AND P0, PT, R34, 0x7f, PT ;  /* 0x0000007f2200780c */ /* 0x000fe20003f05270 */
[----:B------:R-:W-:Y:S01]  /*2890*/  HADD2.F32 R143, -RZ, R42.H1_H1 ;  /* 0x3000002aff8f7230 */ /* 0x000fe20000004100 */
[C---:B------:R-:W-:Y:S02]  /*28a0*/  FMUL.FTZ R88, R112.reuse, R87 ;  /* 0x0000005770587220 */ /* 0x040fe40000410000 */
[----:B------:R-:W-:Y:S02]  /*28b0*/  FMUL.FTZ R148, R71, R148 ;  /* 0x0000009447947220 */ /* 0x000fe40000410000 */
[----:B------:R-:W-:Y:S02]  /*28c0*/  FFMA.FTZ R50, R112, R50, R149 ;  /* 0x0000003270327223 */ /* 0x000fe40000010095 */
[----:B------:R-:W-:Y:S01]  /*28d0*/  FMUL.FTZ R106, R66, R90 ;  /* 0x0000005a426a7220 */ /* 0x000fe20000410000 */
[----:B------:R-:W0:Y:S01]  /*28e0*/  MUFU.EX2 R107, R107 ;  /* 0x0000006b006b7308 */ /* 0x000e220000000800 */
[----:B------:R-:W-:Y:S01]  /*28f0*/  HADD2.F32 R144, -RZ, R43.H0_H0 ;  /* 0x2000002bff907230 */ /* 0x000fe20000004100 */
[----:B------:R-:W-:-:S02]  /*2900*/  FMUL.FTZ R87, R111, R88 ;  /* 0x000000586f577220 */ /* 0x000fc40000410000 */
[----:B------:R-:W-:Y:S01]  /*2910*/  FMUL.FTZ R143, R70, R143 ;  /* 0x0000008f468f7220 */ /* 0x000fe20000410000 */
[----:B------:R-:W-:Y:S01]  /*2920*/  HADD2.F32 R145, -RZ, R43.H1_H1 ;  /* 0x3000002bff917230 */ /* 0x000fe20000004100 */
[----:B------:R-:W-:Y:S01]  /*2930*/  FFMA.FTZ R50, R111, R50, R148 ;  /* 0x000000326f327223 */ /* 0x000fe20000010094 */
[----:B------:R-:W-:Y:S01]  /*2940*/  HADD2.F32 R146, -RZ, R44.H0_H0 ;  /* 0x2000002cff927230 */ /* 0x000fe20000004100 */
[----:B------:R-:W-:Y:S01]  /*2950*/  FMUL.FTZ R105, R65, R90 ;  /* 0x0000005a41697220 */ /* 0x000fe20000410000 */
[----:B------:R-:W0:Y:S01]  /*2960*/  MUFU.EX2 R106, R106 ;  /* 0x0000006a006a7308 */ /* 0x000e220000000800 */
[C---:B---3--:R-:W-:Y:S01]  /*2970*/  FMUL.FTZ R88, R110.reuse, R87 ;  /* 0x000000576e587220 */ /* 0x048fe20000410000 */
[----:B------:R3:W1:Y:S01]  /*2980*/  @P0 LDS R99, [R34.X4+0x22e4] ;  /* 0x0022e40022630984 */ /* 0x0006620000004800 */
[----:B------:R-:W-:Y:S02]  /*2990*/  FMUL.FTZ R144, R69, R144 ;  /* 0x0000009045907220 */ /* 0x000fe40000410000 */
[----:B------:R-:W-:-:S02]  /*29a0*/  FFMA.FTZ R50, R110, R50, R143 ;  /* 0x000000326e327223 */ /* 0x000fc4000001008f */
[----:B------:R-:W-:Y:S01]  /*29b0*/  FMUL.FTZ R104, R64, R90 ;  /* 0x0000005a40687220 */ /* 0x000fe20000410000 */
[----:B------:R-:W1:Y:S01]  /*29c0*/  MUFU.EX2 R105, R105 ;  /* 0x0000006900697308 */ /* 0x000e620000000800 */
[C---:B----4-:R-:W-:Y:S02]  /*29d0*/  FMUL.FTZ R87, R109.reuse, R88 ;  /* 0x000000586d577220 */ /* 0x050fe40000410000 */
[----:B------:R-:W-:Y:S02]  /*29e0*/  FMUL.FTZ R145, R68, R145 ;  /* 0x0000009144917220 */ /* 0x000fe40000410000 */
[----:B------:R-:W-:Y:S02]  /*29f0*/  FFMA.FTZ R50, R109, R50, R144 ;  /* 0x000000326d327223 */ /* 0x000fe40000010090 */
[----:B------:R-:W-:Y:S01]  /*2a00*/  FMUL.FTZ R103, R63, R90 ;  /* 0x0000005a3f677220 */ /* 0x000fe20000410000 */
[----:B------:R-:W-:Y:S01]  /*2a10*/  HADD2.F32 R147, -RZ, R44.H1_H1 ;  /* 0x3000002cff937230 */ /* 0x000fe20000004100 */
[----:B------:R-:W4:Y:S01]  /*2a20*/  MUFU.EX2 R104, R104 ;  /* 0x0000006800687308 */ /* 0x000f220000000800 */
[----:B0-----:R-:W-:-:S02]  /*2a30*/  FMUL.FTZ R88, R108, R87 ;  /* 0x000000576c587220 */ /* 0x001fc40000410000 */
[----:B------:R-:W-:Y:S02]  /*2a40*/  FMUL.FTZ R146, R67, R146 ;  /* 0x0000009243927220 */ /* 0x000fe40000410000 */
[----:B------:R-:W-:Y:S02]  /*2a50*/  FFMA.FTZ R50, R108, R50, R145 ;  /* 0x000000326c327223 */ /* 0x000fe40000010091 */
[----:B------:R-:W-:Y:S01]  /*2a60*/  FMUL.FTZ R102, R62, R90 ;  /* 0x0000005a3e667220 */ /* 0x000fe20000410000 */
[----:B------:R-:W-:Y:S01]  /*2a70*/  HADD2.F32 R138, -RZ, R45.H0_H0 ;  /* 0x2000002dff8a7230 */ /* 0x000fe20000004100 */
[----:B------:R-:W0:Y:S01]  /*2a80*/  MUFU.EX2 R103, R103 ;  /* 0x0000006700677308 */ /* 0x000e220000000800 */
[C---:B------:R-:W-:Y:S02]  /*2a90*/  FMUL.FTZ R87, R107.reuse, R88 ;  /* 0x000000586b577220 */ /* 0x040fe40000410000 */
[----:B------:R-:W-:Y:S02]  /*2aa0*/  FMUL.FTZ R147, R66, R147 ;  /* 0x0000009342937220 */ /* 0x000fe40000410000 */
[----:B------:R-:W-:-:S02]  /*2ab0*/  FFMA.FTZ R50, R107, R50, R146 ;  /* 0x000000326b327223 */ /* 0x000fc40000010092 */
[----:B------:R-:W-:Y:S01]  /*2ac0*/  FMUL.FTZ R101, R61, R90 ;  /* 0x0000005a3d657220 */ /* 0x000fe20000410000 */
[----:B------:R-:W-:Y:S01]  /*2ad0*/  HADD2.F32 R131, -RZ, R45.H1_H1 ;  /* 0x3000002dff837230 */ /* 0x000fe20000004100 */
[----:B------:R-:W0:Y:S01]  /*2ae0*/  MUFU.EX2 R102, R102 ;  /* 0x0000006600667308 */ /* 0x000e220000000800 */
[C---:B------:R-:W-:Y:S02]  /*2af0*/  FMUL.FTZ R88, R106.reuse, R87 ;  /* 0x000000576a587220 */ /* 0x040fe40000410000 */
[----:B------:R-:W-:Y:S02]  /*2b00*/  FMUL.FTZ R138, R65, R138 ;  /* 0x0000008a418a7220 */ /* 0x000fe40000410000 */
[----:B------:R-:W-:Y:S01]  /*2b10*/  FFMA.FTZ R50, R106, R50, R147 ;  /* 0x000000326a327223 */ /* 0x000fe20000010093 */
[----:B------:R-:W-:Y:S01]  /*2b20*/  HADD2.F32 R140, -RZ, R46.H0_H0 ;  /* 0x2000002eff8c7230 */ /* 0x000fe20000004100 */
[----:B-1----:R-:W-:Y:S01]  /*2b30*/  FMUL.FTZ R100, R60, R90 ;  /* 0x0000005a3c647220 */ /* 0x002fe20000410000 */
[----:B------:R-:W1:Y:S01]  /*2b40*/  MUFU.EX2 R101, R101 ;  /* 0x0000006500657308 */ /* 0x000e620000000800 */
[----:B------:R-:W-:-:S02]  /*2b50*/  FMUL.FTZ R87, R105, R88 ;  /* 0x0000005869577220 */ /* 0x000fc40000410000 */
[----:B------:R-:W-:Y:S02]  /*2b60*/  FMUL.FTZ R131, R64, R131 ;  /* 0x0000008340837220 */ /* 0x000fe40000410000 */
[----:B------:R-:W-:Y:S01]  /*2b70*/  FFMA.FTZ R50, R105, R50, R138 ;  /* 0x0000003269327223 */ /* 0x000fe2000001008a */
[----:B------:R-:W-:Y:S01]  /*2b80*/  HADD2.F32 R139, -RZ, R46.H1_H1 ;  /* 0x3000002eff8b7230 */ /* 0x000fe20000004100 */
[C---:B----4-:R-:W-:Y:S01]  /*2b90*/  FMUL.FTZ R88, R104.reuse, R87 ;  /* 0x0000005768587220 */ /* 0x050fe20000410000 */
[----:B------:R-:W4:Y:S01]  /*2ba0*/  MUFU.EX2 R100, R100 ;  /* 0x0000006400647308 */ /* 0x000f220000000800 */
[----:B------:R-:W-:Y:S02]  /*2bb0*/  FMUL.FTZ R140, R63, R140 ;  /* 0x0000008c3f8c7220 */ /* 0x000fe40000410000 */
[----:B------:R-:W-:Y:S01]  /*2bc0*/  FFMA.FTZ R50, R104, R50, R131 ;  /* 0x0000003268327223 */ /* 0x000fe20000010083 */
[----:B------:R-:W-:Y:S01]  /*2bd0*/  HADD2.F32 R142, -RZ, R47.H0_H0 ;  /* 0x2000002fff8e7230 */ /* 0x000fe20000004100 */
[----:B0-----:R-:W-:-:S02]  /*2be0*/  FMUL.FTZ R87, R103, R88 ;  /* 0x0000005867577220 */ /* 0x001fc40000410000 */
[----:B------:R-:W-:Y:S02]  /*2bf0*/  FMUL.FTZ R139, R62, R139 ;  /* 0x0000008b3e8b7220 */ /* 0x000fe40000410000 */
[----:B------:R-:W-:Y:S01]  /*2c00*/  FFMA.FTZ R50, R103, R50, R140 ;  /* 0x0000003267327223 */ /* 0x000fe2000001008c */
[----:B------:R-:W-:Y:S01]  /*2c10*/  HADD2.F32 R141, -RZ, R47.H1_H1 ;  /* 0x3000002fff8d7230 */ /* 0x000fe20000004100 */
[C---:B------:R-:W-:Y:S02]  /*2c20*/  FMUL.FTZ R88, R102.reuse, R87 ;  /* 0x0000005766587220 */ /* 0x040fe40000410000 */
[----:B------:R-:W-:Y:S02]  /*2c30*/  FMUL.FTZ R142, R61, R142 ;  /* 0x0000008e3d8e7220 */ /* 0x000fe40000410000 */
[----:B------:R-:W-:Y:S02]  /*2c40*/  FFMA.FTZ R50, R102, R50, R139 ;  /* 0x0000003266327223 */ /* 0x000fe4000001008b */
[----:B-1----:R-:W-:Y:S01]  /*2c50*/  FMUL.FTZ R89, R101, R88 ;  /* 0x0000005865597220 */ /* 0x002fe20000410000 */
[----:B------:R-:W-:Y:S01]  /*2c60*/  BSSY B0, `(.L_x_1281) ;  /* 0x000000f000007945 */ /* 0x000fe20003800000 */
[----:B------:R-:W-:-:S02]  /*2c70*/  FMUL.FTZ R141, R60, R141 ;  /* 0x0000008d3c8d7220 */ /* 0x000fc40000410000 */
[----:B------:R-:W-:Y:S01]  /*2c80*/  FFMA.FTZ R88, R101, R50, R142 ;  /* 0x0000003265587223 */ /* 0x000fe2000001008e */
[----:B------:R-:W-:Y:S01]  /*2c90*/  LEA.HI R97, R34, R34, RZ, 0x1e ;  /* 0x0000002222617211 */ /* 0x000fe200078ff0ff */
[----:B----4-:R-:W-:Y:S02]  /*2ca0*/  FMUL.FTZ R50, R100, R89 ;  /* 0x0000005964327220 */ /* 0x010fe40000410000 */
[----:B--2---:R-:W-:Y:S02]  /*2cb0*/  FMUL.FTZ R87, R86, R51 ;  /* 0x0000003356577220 */ /* 0x004fe40000410000 */
[----:B------:R-:W-:Y:S01]  /*2cc0*/  FFMA.FTZ R51, R100, R88, R141 ;  /* 0x0000005864337223 */ /* 0x000fe2000001008d */
[----:B------:R-:W-:Y:S05]  /*2cd0*/  @P0 BRA `(.L_x_1282) ;  /* 0x0000007000000947 */ /* 0x000fea0003800000 */
[----:B---3--:R-:W-:Y:S02]  /*2ce0*/  ISETP.NE.AND P0, PT, R30, c[0x0][0x174], PT ;  /* 0x00005d001e007a0c */ /* 0x008fe40003f05270 */
[----:B------:R-:W-:-:S11]  /*2cf0*/  MOV R99, 0x3f800000 ;  /* 0x3f80000000637802 */ /* 0x000fd60000000f00 */
[----:B------:R-:W-:-:S04]  /*2d00*/  @P0 LEA.HI R86, R30, R30, RZ, 0x1 ;  /* 0x0000001e1e560211 */ /* 0x000fc800078f08ff */
[----:B------:R-:W-:-:S04]  /*2d10*/  @P0 LOP3.LUT R89, R86, 0xfffffe, RZ, 0xc0, !PT ;  /* 0x00fffffe56590812 */ /* 0x000fc800078ec0ff */
[----:B------:R-:W-:-:S04]  /*2d20*/  @P0 IADD3 R86, -R89, R30, RZ ;  /* 0x0000001e59560210 */ /* 0x000fc80007ffe1ff */
[----:B------:R-:W-:-:S05]  /*2d30*/  @P0 LEA R86, R86, R57, 0x8 ;  /* 0x0000003956560211 */ /* 0x000fca00078e40ff */
[----:B------:R0:W1:Y:S02]  /*2d40*/  @P0 LDS R99, [R86.X4+0x1ae0] ;  /* 0x001ae00056630984 */ /* 0x0000640000004800 */
.L_x_1282:
[----:B---3--:R-:W-:Y:S05]  /*2d50*/  BSYNC B0 ;  /* 0x0000000000007941 */ /* 0x008fea0003800000 */
.L_x_1281:
        /* <DEDUP_REMOVED lines=34> */
.L_x_1304:
        /* <DEDUP_REMOVED lines=21> */
[----:B------:R0:W3:Y:S01]  /*30d0*/  SHFL.UP PT, R157, R90, 0x10, RZ ;  /* 0x060000005a9d7989 */ /* 0x0000e200000e00ff */
[----:B------:R-:W-:-:S03]  /*30e0*/  MOV R158, R90 ;  /* 0x0000005a009e7202 */ /* 0x000fc60000000f00 */
.L_x_1305:
[----:B------:R-:W-:-:S13]  /*30f0*/  ISETP.GE.AND P0, PT, R32, 0x10, PT ;  /* 0x000000102000780c */ /* 0x000fda0003f06270 */
[-C--:B0-2---:R-:W-:Y:S02]  /*3100*/  @P0 FFMA.FTZ R91, R86, R158.reuse, R91 ;  /* 0x0000009e565b0223 */ /* 0x085fe4000001005b */
[----:B---3--:R-:W-:Y:S01]  /*3110*/  @P0 FMUL.FTZ R158, R157, R158 ;  /* 0x0000009e9d9e0220 */ /* 0x008fe20000410000 */
[----:B------:R-:W-:Y:S05]  /*3120*/  BRA.CONV ~URZ, `(.L_x_1287) ;  /* 0x000000637f007947 */ /* 0x000fea000b800000 */
[----:B------:R-:W-:Y:S01]  /*3130*/  HFMA2.MMA R51, -RZ, RZ, 0, 1.847743988037109375e-06 ;  /* 0x0000001fff337435 */ /* 0x000fe200000001ff */
[----:B------:R-:W-:Y:S02]  /*3140*/  MOV R88, R158 ;  /* 0x0000009e00587202 */ /* 0x000fe40000000f00 */
[----:B------:R-:W-:Y:S02]  /*3150*/  MOV R87, 0x1f ;  /* 0x0000001f00577802 */ /* 0x000fe40000000f00 */
[----:B------:R-:W-:Y:S02]  /*3160*/  MOV R50, 0xffffffff ;  /* 0xffffffff00327802 */ /* 0x000fe40000000f00 */
[----:B------:R-:W-:-:S02]  /*3170*/  MOV R86, 0x3190 ;  /* 0x0000319000567802 */ /* 0x000fc40000000f00 */
[----:B-1---5:R-:W-:Y:S05]  /*3180*/  CALL.REL.NOINC `($__internal_52_$__cuda_sm70_shflsync_idx_p) ;  /* 0x0000350000007944 */ /* 0x022fea0003c00000 */
.L_x_1287:
[----:B------:R-:W-:Y:S05]  /*3190*/  BRA.CONV ~URZ, `(.L_x_1288) ;  /* 0x000000637f007947 */ /* 0x000fea000b800000 */
[----:B-1----:R-:W-:Y:S01]  /*31a0*/  HFMA2.MMA R51, -RZ, RZ, 0, 1.847743988037109375e-06 ;  /* 0x0000001fff337435 */ /* 0x002fe200000001ff */
[----:B0-----:R-:W-:-:S02]  /*31b0*/  MOV R88, R91 ;  /* 0x0000005b00587202 */ /* 0x001fc40000000f00 */
[----:B------:R-:W-:Y:S02]  /*31c0*/  MOV R87, 0x1f ;  /* 0x0000001f00577802 */ /* 0x000fe40000000f00 */
[----:B------:R-:W-:Y:S02]  /*31d0*/  MOV R50, 0xffffffff ;  /* 0xffffffff00327802 */ /* 0x000fe40000000f00 */
[----:B------:R-:W-:Y:S02]  /*31e0*/  MOV R86, 0x3200 ;  /* 0x0000320000567802 */ /* 0x000fe40000000f00 */
[----:B-----5:R-:W-:Y:S05]  /*31f0*/  CALL.REL.NOINC `($__internal_52_$__cuda_sm70_shflsync_idx_p) ;  /* 0x0000349000007944 */ /* 0x020fea0003c00000 */
.L_x_1288:
[----:B------:R-:W-:Y:S05]  /*3200*/  BRA.DIV ~URZ, `(.L_x_1289) ;  /* 0x00002ad27f007947 */ /* 0x000fea000b800000 */
[----:B-----5:R2:W3:Y:S04]  /*3210*/  SHFL.IDX PT, R157, R48, RZ, 0x1f ;  /* 0x00001fff309d7589 */ /* 0x0204e800000e0000 */
[----:B0-----:R2:W0:Y:S04]  /*3220*/  SHFL.IDX PT, R87, R49, RZ, 0x1f ;  /* 0x00001fff31577589 */ /* 0x00142800000e0000 */
[----:B------:R2:W4:Y:S04]  /*3230*/  SHFL.UP PT, R90, R158, 0x1, RZ ;  /* 0x042000009e5a7989 */ /* 0x00052800000e00ff */
[----:B------:R-:W1:Y:S02]  /*3240*/  SHFL.UP PT, R91, R91, 0x1, RZ ;  /* 0x042000005b5b7989 */ /* 0x000e6400000e00ff */
.L_x_1306:
[----:B------:R-:W5:Y:S01]  /*3250*/  LDS.64 R88, [R156+0x10d0] ;  /* 0x0010d0009c587984 */ /* 0x000f620000000a00 */
[----:B---3--:R-:W-:Y:S01]  /*3260*/  MOV R86, R157 ;  /* 0x0000009d00567202 */ /* 0x008fe20000000f00 */
[----:B01--4-:R-:W-:-:S02]  /*3270*/  @P1 FFMA.FTZ R87, R87, R90, R91 ;  /* 0x0000005a57571223 */ /* 0x013fc4000001005b */
[----:B------:R-:W0:Y:S02]  /*3280*/  LDS.64 R50, [R156+0x10d8] ;  /* 0x0010d8009c327984 */ /* 0x000e240000000a00 */
[----:B------:R-:W-:Y:S02]  /*3290*/  @P1 FMUL.FTZ R86, R86, R90 ;  /* 0x0000005a56561220 */ /* 0x000fe40000410000 */
[----:B--2---:R-:W1:Y:S04]  /*32a0*/  LDS.64 R48, [R156+0x10e0] ;  /* 0x0010e0009c307984 */ /* 0x004e680000000a00 */
[----:B------:R2:W-:Y:S01]  /*32b0*/  STS.64 [R156+0x10d0], R86 ;  /* 0x0010d0569c007388 */ /* 0x0005e20000000a00 */
[C---:B-----5:R-:W-:Y:S02]  /*32c0*/  FFMA.FTZ R89, R88.reuse, R87, R89 ;  /* 0x0000005758597223 */ /* 0x060fe40000010059 */
[----:B------:R-:W-:-:S02]  /*32d0*/  FMUL.FTZ R88, R88, R86 ;  /* 0x0000005658587220 */ /* 0x000fc40000410000 */
[C---:B0-----:R-:W-:Y:S02]  /*32e0*/  FFMA.FTZ R51, R50.reuse, R89, R51 ;  /* 0x0000005932337223 */ /* 0x041fe40000010033 */
[----:B------:R-:W-:Y:S01]  /*32f0*/  FMUL.FTZ R50, R50, R88 ;  /* 0x0000005832327220 */ /* 0x000fe20000410000 */
[----:B------:R2:W-:Y:S01]  /*3300*/  STS.64 [R156+0x10d8], R88 ;  /* 0x0010d8589c007388 */ /* 0x0005e20000000a00 */
[C---:B-1----:R-:W-:Y:S02]  /*3310*/  FFMA.FTZ R49, R48.reuse, R51, R49 ;  /* 0x0000003330317223 */ /* 0x042fe40000010031 */
[----:B------:R-:W-:Y:S01]  /*3320*/  FMUL.FTZ R48, R48, R50 ;  /* 0x0000003230307220 */ /* 0x000fe20000410000 */
[----:B------:R2:W-:Y:S04]  /*3330*/  STS.64 [R156+0x10e0], R50 ;  /* 0x0010e0329c007388 */ /* 0x0005e80000000a00 */
[----:B------:R2:W-:Y:S02]  /*3340*/  STS.64 [R156+0x10e8], R48 ;  /* 0x0010e8309c007388 */ /* 0x0005e40000000a00 */
.L_x_1284:
[----:B--2---:R-:W-:Y:S05]  /*3350*/  BSYNC B0 ;  /* 0x0000000000007941 */ /* 0x004fea0003800000 */
.L_x_1283:
[----:B------:R-:W-:Y:S01]  /*3360*/  WARPSYNC 0xffffffff ;  /* 0xffffffff00007948 */ /* 0x000fe20003800000 */
[----:B------:R-:W-:Y:S01]  /*3370*/  BAR.SYNC.DEFER_BLOCKING 0x0 ;  /* 0x0000000000007b1d */ /* 0x000fe20000010000 */
[----:B-1----:R-:W-:Y:S01]  /*3380*/  FMUL.FTZ R50, R100, R99 ;  /* 0x0000006364327220 */ /* 0x002fe20000410000 */
        /* <DEDUP_REMOVED lines=11> */
[----:B------:R-:W-:Y:S02]  /*3440*/  FFMA.FTZ R49, R104, R49, R119 ;  /* 0x0000003168317223 */ /* 0x000fe40000010077 */
[C---:B------:R-:W-:Y:S02]  /*3450*/  FMUL.FTZ R51, R105.reuse, R50 ;  /* 0x0000003269337220 */ /* 0x040fe40000410000 */
[----:B------:R-:W-:Y:S01]  /*3460*/  FFMA.FTZ R49, R105, R49, R120 ;  /* 0x0000003169317223 */ /* 0x000fe20000010078 */
[----:B------:R-:W1:Y:S03]  /*3470*/  LDS R48, [R97.X8+0x10d4] ;  /* 0x0010d40061307984 */ /* 0x000e660000008800 */
[----:B------:R-:W-:-:S04]  /*3480*/  FFMA.FTZ R49, R106, R49, R117 ;  /* 0x000000316a317223 */ /* 0x000fc80000010075 */
[----:B------:R-:W-:-:S04]  /*3490*/  FFMA.FTZ R49, R107, R49, R118 ;  /* 0x000000316b317223 */ /* 0x000fc80000010076 */
[----:B------:R-:W-:Y:S01]  /*34a0*/  FFMA.FTZ R50, R108, R49, R115 ;  /* 0x000000316c327223 */ /* 0x000fe20000010073 */
[----:B------:R-:W-:-:S03]  /*34b0*/  HFMA2.MMA R49, -RZ, RZ, 0, 0 ;  /* 0x00000000ff317435 */ /* 0x000fc600000001ff */
[----:B------:R-:W-:-:S04]  /*34c0*/  FFMA.FTZ R50, R109, R50, R116 ;  /* 0x000000326d327223 */ /* 0x000fc80000010074 */
[----:B------:R-:W-:-:S04]  /*34d0*/  FFMA.FTZ R50, R110, R50, R125 ;  /* 0x000000326e327223 */ /* 0x000fc8000001007d */
        /* <DEDUP_REMOVED lines=9> */
[----:B------:R-:W-:Y:S01]  /*3570*/  FMUL.FTZ R51, R109, R48 ;  /* 0x000000306d337220 */ /* 0x000fe20000410000 */
[----:B------:R-:W-:Y:S01]  /*3580*/  MOV R48, 0x3f800000 ;  /* 0x3f80000000307802 */ /* 0x000fe20000000f00 */
[C---:B------:R-:W-:Y:S02]  /*3590*/  FFMA.FTZ R148, R111.reuse, R149, R148 ;  /* 0x000000956f947223 */ /* 0x040fe40000010094 */
[C---:B0-----:R-:W-:Y:S02]  /*35a0*/  FMUL.FTZ R86, R110.reuse, R51 ;  /* 0x000000336e567220 */ /* 0x041fe40000410000 */
[----:B------:R-:W-:Y:S01]  /*35b0*/  FFMA.FTZ R143, R110, R148, R143 ;  /* 0x000000946e8f7223 */ /* 0x000fe2000001008f */
[----:B------:R0:W1:Y:S01]  /*35c0*/  @!P0 LDS.64 R48, [R57.X8+0x24e0] ;  /* 0x0024e00039308984 */ /* 0x0000620000008a00 */
[----:B------:R-:W-:Y:S01]  /*35d0*/  FMUL.FTZ R51, R111, R86 ;  /* 0x000000566f337220 */ /* 0x000fe20000410000 */
[----:B------:R-:W-:Y:S01]  /*35e0*/  ISETP.GT.U32.AND P0, PT, R34, 0x1f, PT ;  /* 0x0000001f2200780c */ /* 0x000fe20003f04070 */
[----:B------:R-:W-:-:S02]  /*35f0*/  FFMA.FTZ R144, R109, R143, R144 ;  /* 0x0000008f6d907223 */ /* 0x000fc40000010090 */
[----:B------:R-:W-:Y:S02]  /*3600*/  FMUL.FTZ R86, R112, R51 ;  /* 0x0000003370567220 */ /* 0x000fe40000410000 */
[----:B------:R-:W-:Y:S02]  /*3610*/  FFMA.FTZ R145, R108, R144, R145 ;  /* 0x000000906c917223 */ /* 0x000fe40000010091 */
[----:B------:R-:W-:Y:S02]  /*3620*/  FMUL.FTZ R51, R113, R86 ;  /* 0x0000005671337220 */ /* 0x000fe40000410000 */
[----:B------:R-:W-:Y:S02]  /*3630*/  FFMA.FTZ R146, R107, R145, R146 ;  /* 0x000000916b927223 */ /* 0x000fe40000010092 */
[----:B------:R-:W-:Y:S02]  /*3640*/  FFMA.FTZ R86, R113, R50, R130 ;  /* 0x0000003271567223 */ /* 0x000fe40000010082 */
[----:B------:R-:W-:-:S02]  /*3650*/  FFMA.FTZ R147, R106, R146, R147 ;  /* 0x000000926a937223 */ /* 0x000fc40000010093 */
[C---:B------:R-:W-:Y:S02]  /*3660*/  FMUL.FTZ R50, R114.reuse, R51 ;  /* 0x0000003372327220 */ /* 0x040fe40000410000 */
[----:B------:R-:W-:Y:S02]  /*3670*/  FFMA.FTZ R138, R105, R147, R138 ;  /* 0x00000093698a7223 */ /* 0x000fe4000001008a */
[----:B------:R-:W-:Y:S02]  /*3680*/  FFMA.FTZ R51, R114, R86, R129 ;  /* 0x0000005672337223 */ /* 0x000fe40000010081 */
[----:B------:R-:W-:-:S03]  /*3690*/  FFMA.FTZ R131, R104, R138, R131 ;  /* 0x0000008a68837223 */ /* 0x000fc60000010083 */
[----:B------:R0:W-:Y:S01]  /*36a0*/  STS.64 [R97.X8+0x15e0], R50 ;  /* 0x0015e03261007388 */ /* 0x0001e20000008a00 */
        /* <DEDUP_REMOVED lines=8> */
[----:B------:R-:W0:Y:S04]  /*3730*/  LDS.64 R86, [R153+0x15f8] ;  /* 0x0015f80099567984 */ /* 0x000e280000000a00 */
[----:B------:R-:W1:Y:S04]  /*3740*/  LDS.64 R88, [R153+0x15e8] ;  /* 0x0015e80099587984 */ /* 0x000e680000000a00 */
[----:B------:R-:W2:Y:S01]  /*3750*/  LDS.64 R90, [R153+0x15e0] ;  /* 0x0015e000995a7984 */ /* 0x000ea20000000a00 */
[----:B0-----:R-:W-:-:S02]  /*3760*/  FFMA.FTZ R87, R50, R87, R51 ;  /* 0x0000005732577223 */ /* 0x001fc40000010033 */
[----:B------:R-:W-:Y:S01]  /*3770*/  FMUL.FTZ R51, R50, R86 ;  /* 0x0000005632337220 */ /* 0x000fe20000410000 */
[----:B------:R-:W-:Y:S01]  /*3780*/  LOP3.LUT R50, R34, 0x1f, RZ, 0xc0, !PT ;  /* 0x0000001f22327812 */ /* 0x000fe200078ec0ff */
[C---:B-1----:R-:W-:Y:S02]  /*3790*/  FFMA.FTZ R87, R88.reuse, R87, R89 ;  /* 0x0000005758577223 */ /* 0x042fe40000010059 */
[----:B------:R-:W-:Y:S01]  /*37a0*/  FMUL.FTZ R51, R88, R51 ;  /* 0x0000003358337220 */ /* 0x000fe20000410000 */
[----:B------:R-:W-:Y:S01]  /*37b0*/  ISETP.GE.U32.AND P0, PT, R50, 0x10, PT ;  /* 0x000000103200780c */ /* 0x000fe20003f06070 */
[----:B--2---:R-:W-:Y:S01]  /*37c0*/  FFMA.FTZ R91, R90, R87, R91 ;  /* 0x000000575a5b7223 */ /* 0x004fe2000001005b */
[----:B------:R-:W-:Y:S01]  /*37d0*/  ISETP.GE.U32.AND P1, PT, R50, 0x18, PT ;  /* 0x000000183200780c */ /* 0x000fe20003f26070 */
[----:B------:R-:W-:Y:S01]  /*37e0*/  FMUL.FTZ R90, R90, R51 ;  /* 0x000000335a5a7220 */ /* 0x000fe20000410000 */
[C---:B------:R-:W-:Y:S02]  /*37f0*/  ISETP.GE.U32.AND P2, PT, R50.reuse, 0x1c, PT ;  /* 0x0000001c3200780c */ /* 0x040fe40003f46070 */
[----:B------:R-:W-:-:S02]  /*3800*/  ISETP.GE.U32.AND P3, PT, R50, 0x1e, PT ;  /* 0x0000001e3200780c */ /* 0x000fc40003f66070 */
[----:B------:R-:W-:Y:S01]  /*3810*/  ISETP.NE.AND P4, PT, R50, 0x1f, PT ;  /* 0x0000001f3200780c */ /* 0x000fe20003f85270 */
[----:B------:R-:W-:Y:S10]  /*3820*/  BRA.DIV ~URZ, `(.L_x_1292) ;  /* 0x000026827f007947 */ /* 0x000ff4000b800000 */
[----:B------:R0:W1:Y:S02]  /*3830*/  SHFL.DOWN PT, R89, R90, 0x1, 0x1f ;  /* 0x08201f005a597f89 */ /* 0x00006400000e0000 */
.L_x_1307:
[----:B------:R-:W-:Y:S05]  /*3840*/  BRA.DIV ~URZ, `(.L_x_1293) ;  /* 0x000026e27f007947 */ /* 0x000fea000b800000 */
[----:B------:R-:W2:Y:S04]  /*3850*/  SHFL.DOWN PT, R50, R91, 0x1, 0x1f ;  /* 0x08201f005b327f89 */ /* 0x000ea800000e0000 */
[----:B------:R-:W-:Y:S01]  /*3860*/  SHFL.IDX PT, R160, R48, RZ, 0x1f ;  /* 0x00001fff30a07589 */ /* 0x000fe200000e0000 */
[C---:B--2---:R-:W-:Y:S02]  /*3870*/  @P4 FFMA.FTZ R91, R90.reuse, R50, R91 ;  /* 0x000000325a5b4223 */ /* 0x044fe4000001005b */
        /* <DEDUP_REMOVED lines=22> */
.L_x_1308:
[C---:B------:R-:W-:Y:S01]  /*39e0*/  IMAD R159, R34.reuse, 0x28, RZ ;  /* 0x00000028229f7824 */ /* 0x040fe200078e02ff */
[----:B------:R-:W-:Y:S01]  /*39f0*/  ISETP.NE.AND P0, PT, R34, 0x1f, PT ;  /* 0x0000001f2200780c */ /* 0x000fe20003f05270 */
[-C--:B-1-3--:R-:W-:Y:S01]  /*3a00*/  FFMA.FTZ R49, R49, R153.reuse, R156 ;  /* 0x0000009931317223 */ /* 0x08afe2000001009c */
        /* <DEDUP_REMOVED lines=17> */
.L_x_1291:
[----:B01----:R-:W-:Y:S05]  /*3b20*/  BSYNC B0 ;  /* 0x0000000000007941 */ /* 0x003fea0003800000 */
.L_x_1290:
[----:B------:R-:W-:Y:S01]  /*3b30*/  WARPSYNC 0xffffffff ;  /* 0xffffffff00007948 */ /* 0x000fe20003800000 */
[----:B------:R-:W-:Y:S01]  /*3b40*/  BAR.SYNC.DEFER_BLOCKING 0x0 ;  /* 0x0000000000007b1d */ /* 0x000fe20000010000 */
[----:B------:R-:W-:Y:S01]  /*3b50*/  ISETP.NE.AND P2, PT, R34, RZ, PT ;  /* 0x000000ff2200720c */ /* 0x000fe20003f45270 */
[----:B--2---:R-:W-:Y:S01]  /*3b60*/  FFMA.FTZ R89, R98, R152, RZ ;  /* 0x0000009862597223 */ /* 0x004fe200000100ff */
[--C-:B------:R-:W-:Y:S01]  /*3b70*/  HADD2.F32 R50, -RZ, R40.reuse.H0_H0 ;  /* 0x20000028ff327230 */ /* 0x100fe20000004100 */
[C---:B------:R-:W-:Y:S01]  /*3b80*/  ISETP.GT.AND P0, PT, R32.reuse, 0x1e, PT ;  /* 0x0000001e2000780c */ /* 0x040fe20003f04270 */
[----:B------:R-:W-:Y:S01]  /*3b90*/  HADD2.F32 R88, -RZ, R40.H1_H1 ;  /* 0x30000028ff587230 */ /* 0x000fe20000004100 */
[----:B------:R-:W-:Y:S01]  /*3ba0*/  ISETP.GT.AND P1, PT, R32, 0x17, PT ;  /* 0x000000172000780c */ /* 0x000fe20003f24270 */
[--C-:B------:R-:W-:Y:S01]  /*3bb0*/  HADD2.F32 R51, -RZ, R41.reuse.H0_H0 ;  /* 0x20000029ff337230 */ /* 0x100fe20000004100 */
[----:B------:R-:W-:Y:S01]  /*3bc0*/  FFMA.FTZ R152, -R75, R50, R152 ;  /* 0x000000324b987223 */ /* 0x000fe20000010198 */
[----:B------:R-:W-:Y:S01]  /*3bd0*/  HADD2.F32 R90, -RZ, R41.H1_H1 ;  /* 0x30000029ff5a7230 */ /* 0x000fe20000004100 */
[----:B------:R-:W-:Y:S01]  /*3be0*/  BSSY B0, `(.L_x_1294) ;  /* 0x00000da000007945 */ /* 0x000fe20003800000 */
[----:B------:R-:W-:-:S02]  /*3bf0*/  HADD2.F32 R87, -RZ, R42.H0_H0 ;  /* 0x2000002aff577230 */ /* 0x000fc40000004100 */
[----:B------:R-:W-:Y:S02]  /*3c00*/  HADD2.F32 R86, -RZ, R42.H1_H1 ;  /* 0x3000002aff567230 */ /* 0x000fe40000004100 */
[----:B------:R-:W-:Y:S02]  /*3c10*/  HADD2.F32 R91, -RZ, R44.H0_H0 ;  /* 0x2000002cff5b7230 */ /* 0x000fe40000004100 */
[----:B------:R-:W-:Y:S02]  /*3c20*/  HADD2.F32 R158, -RZ, R46.H1_H1 ;  /* 0x3000002eff9e7230 */ /* 0x000fe40000004100 */
[----:B------:R-:W-:Y:S01]  /*3c30*/  HADD2.F32 R159, -RZ, R47.H0_H0 ;  /* 0x2000002fff9f7230 */ /* 0x000fe20000004100 */
[----:B------:R-:W0:Y:S04]  /*3c40*/  LDS R97, [R97.X8+0x15e4] ;  /* 0x0015e40061617984 */ /* 0x000e280000008800 */
[----:B------:R-:W-:Y:S01]  /*3c50*/  FFMA.FTZ R162, -R61, R159, R142 ;  /* 0x0000009f3da27223 */ /* 0x000fe2000001018e */
[----:B------:R1:W-:Y:S01]  /*3c60*/  @!P2 STS.64 [R57.X8+0x24e0], R48 ;  /* 0x0024e0303900a388 */ /* 0x0003e20000008a00 */
[----:B0-----:R-:W-:-:S02]  /*3c70*/  FFMA.FTZ R99, R97, R99, R126 ;  /* 0x0000006361637223 */ /* 0x001fc4000001007e */
[----:B------:R-:W-:Y:S01]  /*3c80*/  FFMA.FTZ R97, R96, R151, R89 ;  /* 0x0000009760617223 */ /* 0x000fe20000010059 */
[----:B------:R-:W-:Y:S01]  /*3c90*/  HADD2.F32 R89, -RZ, R43.H0_H0 ;  /* 0x2000002bff597230 */ /* 0x000fe20000004100 */
[----:B------:R-:W-:Y:S02]  /*3ca0*/  FFMA.FTZ R100, R100, R99, R123 ;  /* 0x0000006364647223 */ /* 0x000fe4000001007b */
[----:B-1----:R-:W-:Y:S01]  /*3cb0*/  FFMA.FTZ R48, R95, R150, R97 ;  /* 0x000000965f307223 */ /* 0x002fe20000010061 */
[----:B------:R-:W-:Y:S01]  /*3cc0*/  HADD2.F32 R97, -RZ, R45.H0_H0 ;  /* 0x2000002dff617230 */ /* 0x000fe20000004100 */
[----:B------:R-:W-:Y:S02]  /*3cd0*/  FFMA.FTZ R101, R101, R100, R124 ;  /* 0x0000006465657223 */ /* 0x000fe4000001007c */
[----:B------:R-:W-:Y:S02]  /*3ce0*/  FFMA.FTZ R48, R94, R149, R48 ;  /* 0x000000955e307223 */ /* 0x000fe40000010030 */
[----:B------:R-:W-:-:S02]  /*3cf0*/  FFMA.FTZ R102, R102, R101, R121 ;  /* 0x0000006566667223 */ /* 0x000fc40000010079 */
[----:B------:R-:W-:Y:S02]  /*3d00*/  FFMA.FTZ R151, -R74, R88, R151 ;  /* 0x000000584a977223 */ /* 0x000fe40000010197 */
[----:B------:R-:W-:Y:S02]  /*3d10*/  FFMA.FTZ R103, R103, R102, R122 ;  /* 0x0000006667677223 */ /* 0x000fe4000001007a */
[----:B------:R-:W-:Y:S02]  /*3d20*/  FFMA.FTZ R150, -R73, R51, R150 ;  /* 0x0000003349967223 */ /* 0x000fe40000010196 */
[----:B------:R-:W-:Y:S02]  /*3d30*/  FFMA.FTZ R104, R104, R103, R119 ;  /* 0x0000006768687223 */ /* 0x000fe40000010077 */
[----:B------:R-:W-:Y:S02]  /*3d40*/  FFMA.FTZ R149, -R72, R90, R149 ;  /* 0x0000005a48957223 */ /* 0x000fe40000010195 */
[----:B------:R-:W-:Y:S01]  /*3d50*/  FFMA.FTZ R105, R105, R104, R120 ;  /* 0x0000006869697223 */ /* 0x000fe20000010078 */
[----:B------:R-:W-:Y:S01]  /*3d60*/  HADD2.F32 R120, -RZ, R45.H1_H1 ;  /* 0x3000002dff787230 */ /* 0x000fe20000004100 */
[----:B------:R-:W-:-:S02]  /*3d70*/  FMUL.FTZ R156, R63, R102 ;  /* 0x000000663f9c7220 */ /* 0x000fc40000410000 */
[----:B------:R-:W-:Y:S02]  /*3d80*/  FFMA.FTZ R106, R106, R105, R117 ;  /* 0x000000696a6a7223 */ /* 0x000fe40000010075 */
[----:B------:R-:W-:Y:S02]  /*3d90*/  FMUL.FTZ R161, R100, UR14 ;  /* 0x0000000e64a17c20 */ /* 0x000fe40008410000 */
[----:B------:R-:W-:Y:S01]  /*3da0*/  FFMA.FTZ R107, R107, R106, R118 ;  /* 0x0000006a6b6b7223 */ /* 0x000fe20000010076 */
[----:B------:R-:W-:Y:S01]  /*3db0*/  HADD2.F32 R118, -RZ, R44.H1_H1 ;  /* 0x3000002cff767230 */ /* 0x000fe20000004100 */
[----:B------:R-:W-:Y:S02]  /*3dc0*/  FMUL.FTZ R161, R162, R161 ;  /* 0x000000a1a2a17220 */ /* 0x000fe40000410000 */
[----:B------:R-:W-:Y:S02]  /*3dd0*/  FFMA.FTZ R108, R108, R107, R115 ;  /* 0x0000006b6c6c7223 */ /* 0x000fe40000010073 */
[----:B------:R-:W-:-:S02]  /*3de0*/  FFMA.FTZ R115, R93, R148, R48 ;  /* 0x000000945d737223 */ /* 0x000fc40000010030 */
[----:B------:R-:W-:Y:S01]  /*3df0*/  FFMA.FTZ R109, R109, R108, R116 ;  /* 0x0000006c6d6d7223 */ /* 0x000fe20000010074 */
[----:B------:R-:W-:Y:S01]  /*3e00*/  HADD2.F32 R116, -RZ, R43.H1_H1 ;  /* 0x3000002bff747230 */ /* 0x000fe20000004100 */
[----:B------:R-:W-:Y:S02]  /*3e10*/  FFMA.FTZ R119, R92, R143, R115 ;  /* 0x0000008f5c777223 */ /* 0x000fe40000010073 */
[----:B------:R-:W-:Y:S02]  /*3e20*/  FFMA.FTZ R110, R110, R109, R125 ;  /* 0x0000006d6e6e7223 */ /* 0x000fe4000001007d */
[----:B------:R-:W-:Y:S02]  /*3e30*/  FFMA.FTZ R121, R85, R144, R119 ;  /* 0x0000009055797223 */ /* 0x000fe40000010077 */
[----:B------:R-:W-:Y:S02]  /*3e40*/  FFMA.FTZ R111, R111, R110, R128 ;  /* 0x0000006e6f6f7223 */ /* 0x000fe40000010080 */
[----:B------:R-:W-:-:S02]  /*3e50*/  FFMA.FTZ R121, R84, R145, R121 ;  /* 0x0000009154797223 */ /* 0x000fc40000010079 */
[-C--:B------:R-:W-:Y:S02]  /*3e60*/  FFMA.FTZ R112, R112, R111.reuse, R127 ;  /* 0x0000006f70707223 */ /* 0x080fe4000001007f */
[----:B------:R-:W-:Y:S02]  /*3e70*/  FMUL.FTZ R122, R72, R111 ;  /* 0x0000006f487a7220 */ /* 0x000fe40000410000 */
[-C--:B------:R-:W-:Y:S02]  /*3e80*/  FFMA.FTZ R113, R113, R112.reuse, R130 ;  /* 0x0000007071717223 */ /* 0x080fe40000010082 */
[----:B------:R-:W-:Y:S02]  /*3e90*/  FMUL.FTZ R115, R73, R112 ;  /* 0x0000007049737220 */ /* 0x000fe40000410000 */
[-C--:B------:R-:W-:Y:S02]  /*3ea0*/  FFMA.FTZ R114, R114, R113.reuse, R129 ;  /* 0x0000007172727223 */ /* 0x080fe40000010081 */
[----:B------:R-:W-:-:S02]  /*3eb0*/  FMUL.FTZ R48, R74, R113 ;  /* 0x000000714a307220 */ /* 0x000fc40000410000 */
[----:B------:R-:W-:Y:S02]  /*3ec0*/  FMUL.FTZ R49, R75, R114 ;  /* 0x000000724b317220 */ /* 0x000fe40000410000 */
[----:B------:R-:W-:Y:S02]  /*3ed0*/  FFMA.FTZ R148, -R71, R87, R148 ;  /* 0x0000005747947223 */ /* 0x000fe40000010194 */
[----:B------:R-:W-:Y:S02]  /*3ee0*/  FFMA.FTZ R117, R49, R152, RZ ;  /* 0x0000009831757223 */ /* 0x000fe400000100ff */
[----:B------:R-:W-:Y:S02]  /*3ef0*/  FFMA.FTZ R123, R83, R146, R121 ;  /* 0x00000092537b7223 */ /* 0x000fe40000010079 */
[----:B------:R-:W-:Y:S02]  /*3f00*/  FFMA.FTZ R117, R48, R151, R117 ;  /* 0x0000009730757223 */ /* 0x000fe40000010075 */
[----:B------:R-:W-:-:S02]  /*3f10*/  FFMA.FTZ R143, -R70, R86, R143 ;  /* 0x00000056468f7223 */ /* 0x000fc4000001018f */
[----:B------:R-:W-:Y:S02]  /*3f20*/  FFMA.FTZ R119, R115, R150, R117 ;  /* 0x0000009673777223 */ /* 0x000fe40000010075 */
[----:B------:R-:W-:Y:S02]  /*3f30*/  FMUL.FTZ R117, R71, R110 ;  /* 0x0000006e47757220 */ /* 0x000fe40000410000 */
[----:B------:R-:W-:Y:S02]  /*3f40*/  FFMA.FTZ R119, R122, R149, R119 ;  /* 0x000000957a777223 */ /* 0x000fe40000010077 */
[----:B------:R-:W-:Y:S02]  /*3f50*/  FMUL.FTZ R124, R70, R109 ;  /* 0x0000006d467c7220 */ /* 0x000fe40000410000 */
[----:B------:R-:W-:Y:S02]  /*3f60*/  FFMA.FTZ R121, R117, R148, R119 ;  /* 0x0000009475797223 */ /* 0x000fe40000010077 */
[----:B------:R-:W-:-:S02]  /*3f70*/  FFMA.FTZ R125, R82, R147, R123 ;  /* 0x00000093527d7223 */ /* 0x000fc4000001007b */
[C---:B------:R-:W-:Y:S02]  /*3f80*/  FFMA.FTZ R119, -R69.reuse, R89, R144 ;  /* 0x0000005945777223 */ /* 0x040fe40000010190 */
[----:B------:R-:W-:Y:S02]  /*3f90*/  FMUL.FTZ R126, R69, R108 ;  /* 0x0000006c457e7220 */ /* 0x000fe40000410000 */
[----:B------:R-:W-:Y:S02]  /*3fa0*/  FFMA.FTZ R123, R124, R143, R121 ;  /* 0x0000008f7c7b7223 */ /* 0x000fe40000010079 */
[----:B------:R-:W-:Y:S02]  /*3fb0*/  FFMA.FTZ R127, R81, R138, R125 ;  /* 0x0000008a517f7223 */ /* 0x000fe4000001007d */
[C---:B------:R-:W-:Y:S02]  /*3fc0*/  FFMA.FTZ R128, -R68.reuse, R116, R145 ;  /* 0x0000007444807223 */ /* 0x040fe40000010191 */
[----:B------:R-:W-:-:S02]  /*3fd0*/  FMUL.FTZ R121, R68, R107 ;  /* 0x0000006b44797220 */ /* 0x000fc40000410000 */
[----:B------:R-:W-:Y:S02]  /*3fe0*/  FFMA.FTZ R125, R126, R119, R123 ;  /* 0x000000777e7d7223 */ /* 0x000fe4000001007b */
[----:B------:R-:W-:Y:S02]  /*3ff0*/  FFMA.FTZ R129, R80, R131, R127 ;  /* 0x0000008350817223 */ /* 0x000fe4000001007f */
[C---:B------:R-:W-:Y:S02]  /*4000*/  FFMA.FTZ R123, -R67.reuse, R91, R146 ;  /* 0x0000005b437b7223 */ /* 0x040fe40000010192 */
[----:B------:R-:W-:Y:S02]  /*4010*/  FMUL.FTZ R130, R67, R106 ;  /* 0x0000006a43827220 */ /* 0x000fe40000410000 */
[----:B------:R-:W-:Y:S02]  /*4020*/  FFMA.FTZ R127, R121, R128, R125 ;  /* 0x00000080797f7223 */ /* 0x000fe4000001007d */
[----:B------:R-:W-:-:S02]  /*4030*/  FFMA.FTZ R129, R79, R140, R129 ;  /* 0x0000008c4f817223 */ /* 0x000fc40000010081 */
[C---:B------:R-:W-:Y:S02]  /*4040*/  FFMA.FTZ R144, -R66.reuse, R118, R147 ;  /* 0x0000007642907223 */ /* 0x040fe40000010193 */
[----:B------:R-:W-:Y:S02]  /*4050*/  FMUL.FTZ R125, R66, R105 ;  /* 0x00000069427d7220 */ /* 0x000fe40000410000 */
[----:B------:R-:W-:Y:S02]  /*4060*/  FFMA.FTZ R127, R130, R123, R127 ;  /* 0x0000007b827f7223 */ /* 0x000fe4000001007f */
[----:B------:R-:W-:Y:S02]  /*4070*/  FFMA.FTZ R145, R78, R139, R129 ;  /* 0x0000008b4e917223 */ /* 0x000fe40000010081 */
[----:B------:R-:W-:Y:S02]  /*4080*/  FFMA.FTZ R129, R125, R144, R127 ;  /* 0x000000907d817223 */ /* 0x000fe4000001007f */
[----:B------:R-:W-:-:S02]  /*4090*/  FFMA.FTZ R138, -R65, R97, R138 ;  /* 0x00000061418a7223 */ /* 0x000fc4000001018a */
[----:B------:R-:W-:Y:S02]  /*40a0*/  FMUL.FTZ R127, R65, R104 ;  /* 0x00000068417f7220 */ /* 0x000fe40000410000 */
[C---:B------:R-:W-:Y:S01]  /*40b0*/  FFMA.FTZ R146, -R64.reuse, R120, R131 ;  /* 0x0000007840927223 */ /* 0x040fe20000010183 */
[----:B------:R-:W-:Y:S01]  /*40c0*/  HADD2.F32 R131, -RZ, R46.H0_H0 ;  /* 0x2000002eff837230 */ /* 0x000fe20000004100 */
[----:B------:R-:W-:Y:S02]  /*40d0*/  FFMA.FTZ R147, R127, R138, R129 ;  /* 0x0000008a7f937223 */ /* 0x000fe40000010081 */
[----:B------:R-:W-:Y:S02]  /*40e0*/  FMUL.FTZ R129, R64, R103 ;  /* 0x0000006740817220 */ /* 0x000fe40000410000 */
[----:B------:R-:W-:Y:S02]  /*40f0*/  FFMA.FTZ R153, R77, R142, R145 ;  /* 0x0000008e4d997223 */ /* 0x000fe40000010091 */
[----:B------:R-:W-:-:S02]  /*4100*/  FFMA.FTZ R145, -R63, R131, R140 ;  /* 0x000000833f917223 */ /* 0x000fc4000001018c */
[----:B------:R-:W-:Y:S02]  /*4110*/  FFMA.FTZ R147, R129, R146, R147 ;  /* 0x0000009281937223 */ /* 0x000fe40000010093 */
[----:B------:R-:W-:Y:S02]  /*4120*/  FFMA.FTZ R140, R76, R141, R153 ;  /* 0x0000008d4c8c7223 */ /* 0x000fe40000010099 */
[----:B------:R-:W-:Y:S02]  /*4130*/  FFMA.FTZ R160, R156, R145, R147 ;  /* 0x000000919ca07223 */ /* 0x000fe40000010093 */
[C---:B------:R-:W-:Y:S01]  /*4140*/  FFMA.FTZ R139, -R62.reuse, R158, R139 ;  /* 0x0000009e3e8b7223 */ /* 0x040fe2000001018b */
[----:B------:R-:W0:Y:S01]  /*4150*/  SHFL.DOWN PT, R157, R140, 0x1, 0x1f ;  /* 0x08201f008c9d7f89 */ /* 0x000e2200000e0000 */
[----:B------:R-:W-:Y:S02]  /*4160*/  FMUL.FTZ R147, R62, R101 ;  /* 0x000000653e937220 */ /* 0x000fe40000410000 */
[----:B------:R-:W-:-:S02]  /*4170*/  FMUL.FTZ R142, R61, R100 ;  /* 0x000000643d8e7220 */ /* 0x000fc40000410000 */
[----:B------:R-:W-:Y:S01]  /*4180*/  FFMA.FTZ R153, R147, R139, R160 ;  /* 0x0000008b93997223 */ /* 0x000fe200000100a0 */
[----:B------:R-:W-:Y:S01]  /*4190*/  HADD2.F32 R160, -RZ, R47.H1_H1 ;  /* 0x3000002fffa07230 */ /* 0x000fe20000004100 */
[C---:B------:R-:W-:Y:S02]  /*41a0*/  FADD.FTZ R3, R142.reuse, R3 ;  /* 0x000000038e037221 */ /* 0x040fe40000010000 */
[----:B------:R-:W-:Y:S02]  /*41b0*/  FFMA.FTZ R163, R142, R162, R153 ;  /* 0x000000a28ea37223 */ /* 0x000fe40000010099 */
[C---:B------:R-:W-:Y:S02]  /*41c0*/  FFMA.FTZ R162, -R60.reuse, R160, R141 ;  /* 0x000000a03ca27223 */ /* 0x040fe4000001018d */
[----:B------:R-:W-:Y:S02]  /*41d0*/  FMUL.FTZ R153, R60, R99 ;  /* 0x000000633c997220 */ /* 0x000fe40000410000 */
[----:B------:R-:W-:-:S02]  /*41e0*/  FFMA.FTZ R100, R159, R100, R161 ;  /* 0x000000649f647223 */ /* 0x000fc400000100a1 */
[C---:B------:R-:W-:Y:S02]  /*41f0*/  FFMA.FTZ R141, R153.reuse, R162, R163 ;  /* 0x000000a2998d7223 */ /* 0x040fe400000100a3 */
[----:B------:R-:W-:Y:S02]  /*4200*/  FADD.FTZ R11, R100, R11 ;  /* 0x0000000b640b7221 */ /* 0x000fe40000010000 */
[----:B------:R-:W-:Y:S01]  /*4210*/  FMUL.FTZ R100, R102, UR14 ;  /* 0x0000000e66647c20 */ /* 0x000fe20008410000 */
[----:B------:R-:W1:Y:S01]  /*4220*/  SHFL.DOWN PT, R164, R141, 0x1, 0x1f ;  /* 0x08201f008da47f89 */ /* 0x000e6200000e0000 */
[----:B------:R-:W-:Y:S02]  /*4230*/  FADD.FTZ R0, R153, R0 ;  /* 0x0000000099007221 */ /* 0x000fe40000010000 */
[----:B0-----:R-:W-:Y:S02]  /*4240*/  @!P0 FADD.FTZ R140, R140, R157 ;  /* 0x0000009d8c8c8221 */ /* 0x001fe40000010000 */
[----:B------:R-:W-:-:S02]  /*4250*/  FMUL.FTZ R100, R145, R100 ;  /* 0x0000006491647220 */ /* 0x000fc40000410000 */
[----:B------:R-:W-:Y:S01]  /*4260*/  FADD.FTZ R2, R147, R2 ;  /* 0x0000000293027221 */ /* 0x000fe20000010000 */
[----:B------:R-:W0:Y:S01]  /*4270*/  SHFL.DOWN PT, R157, R140, 0x2, 0x1f ;  /* 0x08401f008c9d7f89 */ /* 0x000e2200000e0000 */
[----:B------:R-:W-:Y:S02]  /*4280*/  FFMA.FTZ R100, R131, R102, R100 ;  /* 0x0000006683647223 */ /* 0x000fe40000010064 */
[----:B------:R-:W-:Y:S02]  /*4290*/  FADD.FTZ R5, R156, R5 ;  /* 0x000000059c057221 */ /* 0x000fe40000010000 */
[----:B------:R-:W-:Y:S02]  /*42a0*/  FADD.FTZ R13, R100, R13 ;  /* 0x0000000d640d7221 */ /* 0x000fe40000010000 */
[----:B------:R-:W-:Y:S02]  /*42b0*/  FMUL.FTZ R100, R106, UR14 ;  /* 0x0000000e6a647c20 */ /* 0x000fe40008410000 */
[----:B------:R-:W-:-:S02]  /*42c0*/  FADD.FTZ R4, R129, R4 ;  /* 0x0000000481047221 */ /* 0x000fc40000010000 */
[----:B------:R-:W-:Y:S02]  /*42d0*/  FMUL.FTZ R100, R123, R100 ;  /* 0x000000647b647220 */ /* 0x000fe40000410000 */
[----:B------:R-:W-:Y:S02]  /*42e0*/  FADD.FTZ R7, R127, R7 ;  /* 0x000000077f077221 */ /* 0x000fe40000010000 */
[----:B------:R-:W-:Y:S02]  /*42f0*/  FFMA.FTZ R106, R91, R106, R100 ;  /* 0x0000006a5b6a7223 */ /* 0x000fe40000010064 */
[----:B-1----:R-:W-:Y:S01]  /*4300*/  @!P0 FADD.FTZ R141, R141, R164 ;  /* 0x000000a48d8d8221 */ /* 0x002fe20000010000 */
[----:B------:R-:W-:Y:S01]  /*4310*/  ISETP.GT.AND P0, PT, R32, 0x1d, PT ;  /* 0x0000001d2000780c */ /* 0x000fe20003f04270 */
[----:B------:R-:W-:Y:S02]  /*4320*/  FMUL.FTZ R100, R108, UR14 ;  /* 0x0000000e6c647c20 */ /* 0x000fe40008410000 */
[----:B------:R-:W-:Y:S01]  /*4330*/  FADD.FTZ R6, R125, R6 ;  /* 0x000000067d067221 */ /* 0x000fe20000010000 */
[----:B------:R-:W1:Y:S01]  /*4340*/  SHFL.DOWN PT, R164, R141, 0x2, 0x1f ;  /* 0x08401f008da47f89 */ /* 0x000e6200000e0000 */
[----:B------:R-:W-:-:S02]  /*4350*/  FMUL.FTZ R119, R119, R100 ;  /* 0x0000006477777220 */ /* 0x000fc40000410000 */
[----:B------:R-:W-:Y:S02]  /*4360*/  FMUL.FTZ R100, R109, UR14 ;  /* 0x0000000e6d647c20 */ /* 0x000fe40008410000 */
[----:B------:R-:W-:Y:S02]  /*4370*/  FFMA.FTZ R108, R89, R108, R119 ;  /* 0x0000006c596c7223 */ /* 0x000fe40000010077 */
[----:B------:R-:W-:Y:S02]  /*4380*/  FMUL.FTZ R100, R143, R100 ;  /* 0x000000648f647220 */ /* 0x000fe40000410000 */
[----:B0-----:R-:W-:Y:S02]  /*4390*/  @!P0 FADD.FTZ R140, R140, R157 ;  /* 0x0000009d8c8c8221 */ /* 0x001fe40000010000 */
[----:B------:R-:W-:Y:S02]  /*43a0*/  FMUL.FTZ R89, R110, UR14 ;  /* 0x0000000e6e597c20 */ /* 0x000fe40008410000 */
[----:B------:R-:W-:Y:S01]  /*43b0*/  FFMA.FTZ R102, R86, R109, R100 ;  /* 0x0000006d56667223 */ /* 0x000fe20000010064 */
[----:B------:R-:W0:Y:S01]  /*43c0*/  SHFL.DOWN PT, R157, R140, 0x4, 0x1f ;  /* 0x08801f008c9d7f89 */ /* 0x000e2200000e0000 */
[----:B------:R-:W-:-:S02]  /*43d0*/  FMUL.FTZ R89, R148, R89 ;  /* 0x0000005994597220 */ /* 0x000fc40000410000 */
[----:B------:R-:W-:Y:S02]  /*43e0*/  FMUL.FTZ R100, R111, UR14 ;  /* 0x0000000e6f647c20 */ /* 0x000fe40008410000 */
[----:B------:R-:W-:Y:S02]  /*43f0*/  FFMA.FTZ R91, R87, R110, R89 ;  /* 0x0000006e575b7223 */ /* 0x000fe40000010059 */
[----:B------:R-:W-:Y:S02]  /*4400*/  FMUL.FTZ R100, R149, R100 ;  /* 0x0000006495647220 */ /* 0x000fe40000410000 */
[----:B------:R-:W-:Y:S02]  /*4410*/  FMUL.FTZ R89, R112, UR14 ;  /* 0x0000000e70597c20 */ /* 0x000fe40008410000 */
[----:B-1----:R-:W-:Y:S01]  /*4420*/  @!P0 FADD.FTZ R141, R141, R164 ;  /* 0x000000a48d8d8221 */ /* 0x002fe20000010000 */
[----:B------:R-:W-:Y:S01]  /*4430*/  ISETP.GT.AND P0, PT, R32, 0x1b, PT ;  /* 0x0000001b2000780c */ /* 0x000fe20003f04270 */
[----:B------:R-:W-:-:S02]  /*4440*/  FFMA.FTZ R100, R90, R111, R100 ;  /* 0x0000006f5a647223 */ /* 0x000fc40000010064 */
[----:B------:R-:W-:Y:S01]  /*4450*/  FMUL.FTZ R150, R150, R89 ;  /* 0x0000005996967220 */ /* 0x000fe20000410000 */
[----:B------:R-:W1:Y:S01]  /*4460*/  SHFL.DOWN PT, R164, R141, 0x4, 0x1f ;  /* 0x08801f008da47f89 */ /* 0x000e6200000e0000 */
[----:B------:R-:W-:Y:S02]  /*4470*/  FMUL.FTZ R90, R113, UR14 ;  /* 0x0000000e715a7c20 */ /* 0x000fe40008410000 */
[----:B------:R-:W-:Y:S02]  /*4480*/  FMUL.FTZ R89, R114, UR14 ;  /* 0x0000000e72597c20 */ /* 0x000fe40008410000 */
[----:B------:R-:W-:Y:S02]  /*4490*/  FMUL.FTZ R90, R151, R90 ;  /* 0x0000005a975a7220 */ /* 0x000fe40000410000 */
[----:B------:R-:W-:Y:S02]  /*44a0*/  FMUL.FTZ R89, R152, R89 ;  /* 0x0000005998597220 */ /* 0x000fe40000410000 */
[----:B0-----:R-:W-:-:S02]  /*44b0*/  @!P0 FADD.FTZ R140, R140, R157 ;  /* 0x0000009d8c8c8221 */ /* 0x001fc40000010000 */
[----:B------:R-:W-:Y:S02]  /*44c0*/  FFMA.FTZ R51, R51, R112, R150 ;  /* 0x0000007033337223 */ /* 0x000fe40000010096 */
[----:B------:R-:W-:Y:S01]  /*44d0*/  FFMA.FTZ R90, R88, R113, R90 ;  /* 0x00000071585a7223 */ /* 0x000fe2000001005a */
[----:B------:R-:W0:Y:S01]  /*44e0*/  SHFL.DOWN PT, R157, R140, 0x8, 0x1f ;  /* 0x09001f008c9d7f89 */ /* 0x000e2200000e0000 */
[----:B------:R-:W-:Y:S02]  /*44f0*/  FFMA.FTZ R89, R50, R114, R89 ;  /* 0x0000007232597223 */ /* 0x000fe40000010059 */
        /* <DEDUP_REMOVED lines=14> */
[----:B------:R-:W-:Y:S02]  /*45e0*/  FMUL.FTZ R157, R99, UR14 ;  /* 0x0000000e639d7c20 */ /* 0x000fe40008410000 */
[----:B------:R-:W-:Y:S02]  /*45f0*/  FADD.FTZ R22, R91, R22 ;  /* 0x000000165b167221 */ /* 0x000fe40000010000 */
[----:B------:R-:W-:-:S02]  /*4600*/  FMUL.FTZ R157, R162, R157 ;  /* 0x0000009da29d7220 */ /* 0x000fc40000410000 */
[----:B------:R-:W-:Y:S02]  /*4610*/  FMUL.FTZ R162, R101, UR14 ;  /* 0x0000000e65a27c20 */ /* 0x000fe40008410000 */
[----:B------:R-:W-:Y:S02]  /*4620*/  FFMA.FTZ R157, R160, R99, R157 ;  /* 0x00000063a09d7223 */ /* 0x000fe4000001009d */
[----:B------:R-:W-:Y:S02]  /*4630*/  FMUL.FTZ R99, R103, UR14 ;  /* 0x0000000e67637c20 */ /* 0x000fe40008410000 */
[----:B------:R-:W-:Y:S02]  /*4640*/  FMUL.FTZ R162, R139, R162 ;  /* 0x000000a28ba27220 */ /* 0x000fe40000410000 */
[----:B------:R-:W-:Y:S01]  /*4650*/  FMUL.FTZ R146, R146, R99 ;  /* 0x0000006392927220 */ /* 0x000fe20000410000 */
[----:B------:R-:W0:Y:S01]  /*4660*/  SHFL.DOWN PT, R139, R140, 0x10, 0x1f ;  /* 0x0a001f008c8b7f89 */ /* 0x000e2200000e0000 */
[----:B------:R-:W-:-:S02]  /*4670*/  FMUL.FTZ R99, R104, UR14 ;  /* 0x0000000e68637c20 */ /* 0x000fc40008410000 */
[----:B-1----:R-:W-:Y:S01]  /*4680*/  @!P1 FADD.FTZ R141, R141, R142 ;  /* 0x0000008e8d8d9221 */ /* 0x002fe20000010000 */
[----:B------:R-:W-:Y:S01]  /*4690*/  ISETP.NE.AND P1, PT, R32, RZ, PT ;  /* 0x000000ff2000720c */ /* 0x000fe20003f25270 */
[----:B------:R-:W-:Y:S02]  /*46a0*/  FMUL.FTZ R138, R138, R99 ;  /* 0x000000638a8a7220 */ /* 0x000fe40000410000 */
[----:B------:R-:W-:Y:S02]  /*46b0*/  FMUL.FTZ R99, R105, UR14 ;  /* 0x0000000e69637c20 */ /* 0x000fe40008410000 */
[----:B------:R-:W-:Y:S02]  /*46c0*/  FFMA.FTZ R138, R97, R104, R138 ;  /* 0x00000068618a7223 */ /* 0x000fe4000001008a */
[----:B------:R-:W1:Y:S01]  /*46d0*/  SHFL.DOWN PT, R104, R141, 0x10, 0x1f ;  /* 0x0a001f008d687f89 */ /* 0x000e6200000e0000 */
[----:B------:R-:W-:Y:S02]  /*46e0*/  FMUL.FTZ R97, R107, UR14 ;  /* 0x0000000e6b617c20 */ /* 0x000fe40008410000 */
[----:B------:R-:W-:-:S02]  /*46f0*/  FMUL.FTZ R99, R144, R99 ;  /* 0x0000006390637220 */ /* 0x000fc40000410000 */
[----:B------:R-:W-:Y:S02]  /*4700*/  FMUL.FTZ R97, R128, R97 ;  /* 0x0000006180617220 */ /* 0x000fe40000410000 */
[----:B------:R-:W-:Y:S02]  /*4710*/  FFMA.FTZ R101, R158, R101, R162 ;  /* 0x000000659e657223 */ /* 0x000fe400000100a2 */
[----:B------:R-:W-:Y:S02]  /*4720*/  FFMA.FTZ R103, R120, R103, R146 ;  /* 0x0000006778677223 */ /* 0x000fe40000010092 */
[----:B------:R-:W-:Y:S02]  /*4730*/  FFMA.FTZ R99, R118, R105, R99 ;  /* 0x0000006976637223 */ /* 0x000fe40000010063 */
[----:B0-----:R-:W-:Y:S02]  /*4740*/  @!P0 FADD.FTZ R140, R140, R139 ;  /* 0x0000008b8c8c8221 */ /* 0x001fe40000010000 */
[----:B------:R-:W-:-:S02]  /*4750*/  FFMA.FTZ R97, R116, R107, R97 ;  /* 0x0000006b74617223 */ /* 0x000fc40000010061 */
[----:B------:R-:W-:Y:S01]  /*4760*/  FADD.FTZ R8, R157, R8 ;  /* 0x000000089d087221 */ /* 0x000fe20000010000 */
[----:B------:R-:W-:Y:S01]  /*4770*/  MOV R87, R140 ;  /* 0x0000008c00577202 */ /* 0x000fe20000000f00 */
[----:B------:R-:W-:Y:S02]  /*4780*/  FADD.FTZ R10, R101, R10 ;  /* 0x0000000a650a7221 */ /* 0x000fe40000010000 */
[----:B------:R-:W-:Y:S02]  /*4790*/  FADD.FTZ R12, R103, R12 ;  /* 0x0000000c670c7221 */ /* 0x000fe40000010000 */
[----:B------:R-:W-:Y:S02]  /*47a0*/  FADD.FTZ R15, R138, R15 ;  /* 0x0000000f8a0f7221 */ /* 0x000fe40000010000 */
[----:B-1----:R-:W-:Y:S02]  /*47b0*/  @!P0 FADD.FTZ R141, R141, R104 ;  /* 0x000000688d8d8221 */ /* 0x002fe40000010000 */
[----:B------:R-:W-:-:S02]  /*47c0*/  FADD.FTZ R14, R99, R14 ;  /* 0x0000000e630e7221 */ /* 0x000fc40000010000 */
[----:B------:R-:W-:Y:S01]  /*47d0*/  FADD.FTZ R16, R97, R16 ;  /* 0x0000001061107221 */ /* 0x000fe20000010000 */
[----:B------:R-:W-:Y:S01]  /*47e0*/  MOV R86, R141 ;  /* 0x0000008d00567202 */ /* 0x000fe20000000f00 */
[----:B------:R-:W-:Y:S02]  /*47f0*/  FADD.FTZ R39, R48, R39 ;  /* 0x0000002730277221 */ /* 0x000fe40000010000 */
[----:B------:R-:W-:Y:S02]  /*4800*/  FADD.FTZ R23, R100, R23 ;  /* 0x0000001764177221 */ /* 0x000fe40000010000 */
[----:B------:R0:W-:Y:S01]  /*4810*/  @!P1 STS.64 [R28.X8+0x1098], R86 ;  /* 0x001098561c009388 */ /* 0x0001e20000008a00 */
[----:B------:R-:W-:Y:S02]  /*4820*/  FADD.FTZ R52, R49, R52 ;  /* 0x0000003431347221 */ /* 0x000fe40000010000 */
[----:B------:R-:W-:Y:S02]  /*4830*/  FADD.FTZ R20, R51, R20 ;  /* 0x0000001433147221 */ /* 0x000fe40000010000 */
[----:B------:R-:W-:-:S02]  /*4840*/  FADD.FTZ R21, R90, R21 ;  /* 0x000000155a157221 */ /* 0x000fc40000010000 */
        /* <DEDUP_REMOVED lines=19> */
.L_x_1295:
[----:B0-----:R-:W-:Y:S05]  /*4980*/  BSYNC B0 ;  /* 0x0000000000007941 */ /* 0x001fea0003800000 */
.L_x_1294:
[----:B------:R-:W-:-:S04]  /*4990*/  IADD3 R57, R57, 0x1, RZ ;  /* 0x0000000139397810 */ /* 0x000fc80007ffe0ff */
[----:B------:R-:W-:-:S13]  /*49a0*/  ISETP.GE.AND P0, PT, R57, c[0x0][0x16c], PT ;  /* 0x00005b0039007a0c */ /* 0x000fda0003f06270 */
[----:B------:R-:W-:Y:S01]  /*49b0*/  @P0 CALL.REL.NOINC `(.L_x_1280) ;  /* 0x0000001000000944 */ /* 0x000fe20003c00000 */
[----:B------:R-:W-:Y:S05]  /*49c0*/  BRA `(.L_x_1296) ;  /* 0xffffd96000007947 */ /* 0x000fea000383ffff */
.L_x_1280:
        /* <DEDUP_REMOVED lines=15> */
[----:B------:R-:W-:Y:S01]  /*4ac0*/  F2FP.PACK_AB R44, R6, R9 ;  /* 0x00000009062c723e */ /* 0x000fe200000000ff */
[C---:B------:R-:W-:Y:S01]  /*4ad0*/  IMAD R9, R36.reuse, c[0x0][0x2dc], R3 ;  /* 0x0000b70024097a24 */ /* 0x040fe200078e0203 */
[----:B------:R-:W-:Y:S01]  /*4ae0*/  F2FP.PACK_AB R52, R21, R18 ;  /* 0x000000121534723e */ /* 0x000fe200000000ff */
[----:B------:R-:W-:Y:S01]  /*4af0*/  IMAD.WIDE.U32 R2, R36, c[0x0][0x2d8], R132 ;  /* 0x0000b60024027a25 */ /* 0x000fe200078e0084 */
[----:B------:R-:W-:Y:S01]  /*4b00*/  F2FP.PACK_AB R53, R23, R20 ;  /* 0x000000141735723e */ /* 0x000fe200000000ff */
[----:B------:R-:W-:Y:S01]  /*4b10*/  UIADD3.X UR9, UR9, -0x1, URZ, UP2, !UPT ;  /* 0xffffffff09097890 */ /* 0x000fe200097fe43f */
[----:B------:R-:W-:-:S02]  /*4b20*/  F2FP.PACK_AB R55, R16, R19 ;  /* 0x000000131037723e */ /* 0x000fc400000000ff */
[----:B------:R-:W-:Y:S01]  /*4b30*/  IADD3 R3, R3, R9, RZ ;  /* 0x0000000903037210 */ /* 0x000fe20007ffe0ff */
[----:B------:R0:W-:Y:S01]  /*4b40*/  STS.128 [R24.X16], R40 ;  /* 0x0000002818007388 */ /* 0x0001e2000000cc00 */
[----:B------:R-:W-:Y:S01]  /*4b50*/  IMAD R9, R37, c[0x0][0x2e0], RZ ;  /* 0x0000b80025097a24 */ /* 0x000fe200078e02ff */
[----:B------:R-:W-:Y:S02]  /*4b60*/  F2FP.PACK_AB R54, R25, R22 ;  /* 0x000000161936723e */ /* 0x000fe400000000ff */
[----:B------:R-:W-:Y:S01]  /*4b70*/  STS.128 [R24.X16+0x10], R44 ;  /* 0x0000102c18007388 */ /* 0x000fe2000000cc00 */
[----:B------:R-:W-:-:S06]  /*4b80*/  NOP ;  /* 0x0000000000007918 */ /* 0x000fcc0000000000 */
[----:B------:R-:W1:Y:S01]  /*4b90*/  LDS.128 R4, [R26.X16] ;  /* 0x000000001a047984 */ /* 0x000e62000000cc00 */
[----:B------:R-:W-:Y:S01]  /*4ba0*/  IMAD R9, R38, c[0x0][0x2e4], R9 ;  /* 0x0000b90026097a24 */ /* 0x000fe200078e0209 */
[----:B------:R-:W-:Y:S01]  /*4bb0*/  F2FP.PACK_AB R59, R8, R11 ;  /* 0x0000000b083b723e */ /* 0x000fe200000000ff */
[----:B------:R-:W-:Y:S01]  /*4bc0*/  IMAD.WIDE.U32 R2, R38, c[0x0][0x2e0], R2 ;  /* 0x0000b80026027a25 */ /* 0x000fe200078e0002 */
[----:B------:R-:W2:Y:S01]  /*4bd0*/  LDS.128 R48, [R26.X16+0x200] ;  /* 0x000200001a307984 */ /* 0x000ea2000000cc00 */
[----:B------:R-:W-:Y:S02]  /*4be0*/  F2FP.PACK_AB R58, R10, R13 ;  /* 0x0000000d0a3a723e */ /* 0x000fe400000000ff */
[----:B------:R-:W-:Y:S02]  /*4bf0*/  F2FP.PACK_AB R57, R12, R15 ;  /* 0x0000000f0c39723e */ /* 0x000fe400000000ff */
[----:B------:R-:W-:Y:S01]  /*4c00*/  IADD3 R9, R3, R9, RZ ;  /* 0x0000000903097210 */ /* 0x000fe20007ffe0ff */
[----:B------:R-:W-:Y:S01]  /*4c10*/  FADD.FTZ R3, R0, R21 ;  /* 0x0000001500037221 */ /* 0x000fe20000010000 */
[----:B0-----:R-:W-:-:S02]  /*4c20*/  LEA R40, P0, R2, c[0x0][0x330], 0x1 ;  /* 0x0000cc0002287a11 */ /* 0x001fc400078008ff */
[----:B------:R-:W-:Y:S01]  /*4c30*/  F2FP.PACK_AB R56, R14, R17 ;  /* 0x000000110e38723e */ /* 0x000fe200000000ff */
[----:B------:R-:W-:Y:S01]  /*4c40*/  FADD.FTZ R0, R3, R20 ;  /* 0x0000001403007221 */ /* 0x000fe20000010000 */
[----:B------:R-:W-:Y:S01]  /*4c50*/  LEA.HI.X R41, R2, c[0x0][0x334], R9, 0x1, P0 ;  /* 0x0000cd0002297a11 */ /* 0x000fe200000f0c09 */
[----:B------:R-:W-:Y:S02]  /*4c60*/  IMAD R9, R35, c[0x0][0x2f8], RZ ;  /* 0x0000be0023097a24 */ /* 0x000fe400078e02ff */
[----:B------:R-:W-:-:S04]  /*4c70*/  IMAD.WIDE.U32 R20, R36, c[0x0][0x2f8], R132 ;  /* 0x0000be0024147a25 */ /* 0x000fc800078e0084 */
[----:B------:R-:W-:-:S04]  /*4c80*/  IMAD.WIDE R2, R27, 0x10, R40 ;  /* 0x000000101b027825 */ /* 0x000fc800078e0228 */
[----:B------:R-:W-:Y:S02]  /*4c90*/  IMAD R9, R36, c[0x0][0x2fc], R9 ;  /* 0x0000bf0024097a24 */ /* 0x000fe400078e0209 */
[----:B------:R-:W-:-:S03]  /*4ca0*/  FADD.FTZ R23, R0, R23 ;  /* 0x0000001700177221 */ /* 0x000fc60000010000 */
[----:B------:R-:W-:Y:S01]  /*4cb0*/  IADD3 R21, R21, R9, RZ ;  /* 0x0000000915157210 */ /* 0x000fe20007ffe0ff */
[----:B------:R-:W-:-:S04]  /*4cc0*/  FADD.FTZ R22, R23, R22 ;  /* 0x0000001617167221 */ /* 0x000fc80000010000 */
[----:B------:R-:W-:Y:S01]  /*4cd0*/  FADD.FTZ R22, R22, R25 ;  /* 0x0000001916167221 */ /* 0x000fe20000010000 */
[----:B-1----:R-:W-:Y:S03]  /*4ce0*/  STG.E.128 [R2.64], R4 ;  /* 0x0000000402007986 */ /* 0x002fe6000c101d06 */
[----:B------:R-:W-:Y:S01]  /*4cf0*/  FADD.FTZ R19, R22, R19 ;  /* 0x0000001316137221 */ /* 0x000fe20000010000 */
[----:B--2---:R0:W-:Y:S03]  /*4d00*/  STG.E.128 [R2.64+0x200], R48 ;  /* 0x0002003002007986 */ /* 0x0041e6000c101d06 */
[----:B------:R-:W-:Y:S01]  /*4d10*/  FADD.FTZ R16, R19, R16 ;  /* 0x0000001013107221 */ /* 0x000fe20000010000 */
[----:B------:R-:W-:Y:S03]  /*4d20*/  BAR.SYNC.DEFER_BLOCKING 0x0 ;  /* 0x0000000000007b1d */ /* 0x000fe60000010000 */
[----:B------:R-:W-:-:S04]  /*4d30*/  FADD.FTZ R17, R16, R17 ;  /* 0x0000001110117221 */ /* 0x000fc80000010000 */
[----:B------:R-:W-:-:S04]  /*4d40*/  FADD.FTZ R14, R17, R14 ;  /* 0x0000000e110e7221 */ /* 0x000fc80000010000 */
[----:B------:R-:W-:-:S04]  /*4d50*/  FADD.FTZ R15, R14, R15 ;  /* 0x0000000f0e0f7221 */ /* 0x000fc80000010000 */
[----:B------:R-:W-:Y:S02]  /*4d60*/  FADD.FTZ R12, R15, R12 ;  /* 0x0000000c0f0c7221 */ /* 0x000fe40000010000 */
[----:B0-----:R-:W-:Y:S02]  /*4d70*/  IMAD R3, R37, c[0x0][0x300], RZ ;  /* 0x0000c00025037a24 */ /* 0x001fe400078e02ff */
[----:B------:R-:W-:Y:S02]  /*4d80*/  FADD.FTZ R13, R12, R13 ;  /* 0x0000000d0c0d7221 */ /* 0x000fe40000010000 */
[C---:B------:R-:W-:Y:S02]  /*4d90*/  IMAD R5, R38.reuse, c[0x0][0x304], R3 ;  /* 0x0000c10026057a24 */ /* 0x040fe400078e0203 */
[----:B------:R-:W-:Y:S01]  /*4da0*/  IMAD.WIDE.U32 R2, R38, c[0x0][0x300], R20 ;  /* 0x0000c00026027a25 */ /* 0x000fe200078e0014 */
[----:B------:R-:W-:Y:S03]  /*4db0*/  STS.128 [R24.X16], R52 ;  /* 0x0000003418007388 */ /* 0x000fe6000000cc00 */
[----:B------:R-:W-:Y:S01]  /*4dc0*/  FADD.FTZ R10, R13, R10 ;  /* 0x0000000a0d0a7221 */ /* 0x000fe20000010000 */
[----:B------:R-:W-:Y:S01]  /*4dd0*/  IADD3 R3, R3, R5, RZ ;  /* 0x0000000503037210 */ /* 0x000fe20007ffe0ff */
[----:B------:R-:W-:Y:S01]  /*4de0*/  STS.128 [R24.X16+0x10], R56 ;  /* 0x0000103818007388 */ /* 0x000fe2000000cc00 */
[----:B------:R-:W-:-:S06]  /*4df0*/  NOP ;  /* 0x0000000000007918 */ /* 0x000fcc0000000000 */
[----:B------:R-:W0:Y:S01]  /*4e00*/  LDS.128 R40, [R26.X16] ;  /* 0x000000001a287984 */ /* 0x000e22000000cc00 */
[----:B------:R-:W-:Y:S01]  /*4e10*/  LEA R4, P0, R2, c[0x0][0x340], 0x1 ;  /* 0x0000d00002047a11 */ /* 0x000fe200078008ff */
[----:B------:R-:W-:Y:S02]  /*4e20*/  FADD.FTZ R11, R10, R11 ;  /* 0x0000000b0a0b7221 */ /* 0x000fe40000010000 */
[----:B------:R-:W1:Y:S01]  /*4e30*/  LDS.128 R44, [R26.X16+0x200] ;  /* 0x000200001a2c7984 */ /* 0x000e62000000cc00 */
[----:B------:R-:W-:Y:S01]  /*4e40*/  LEA.HI.X R5, R2, c[0x0][0x344], R3, 0x1, P0 ;  /* 0x0000d10002057a11 */ /* 0x000fe200000f0c03 */
[----:B------:R-:W-:Y:S01]  /*4e50*/  FADD.FTZ R31, R11, R8 ;  /* 0x000000080b1f7221 */ /* 0x000fe20000010000 */
[C---:B------:R-:W-:Y:S02]  /*4e60*/  ISETP.GT.AND P0, PT, R30.reuse, 0x1, PT ;  /* 0x000000011e00780c */ /* 0x040fe40003f04270 */
[----:B------:R-:W-:Y:S01]  /*4e70*/  IADD3 R30, R30, -0x1, RZ ;  /* 0xffffffff1e1e7810 */ /* 0x000fe20007ffe0ff */
[----:B------:R-:W-:-:S05]  /*4e80*/  IMAD.WIDE R2, R27, 0x10, R4 ;  /* 0x000000101b027825 */ /* 0x000fca00078e0204 */
[----:B0-----:R0:W-:Y:S04]  /*4e90*/  STG.E.128 [R2.64], R40 ;  /* 0x0000002802007986 */ /* 0x0011e8000c101d06 */
[----:B-1----:R0:W-:Y:S02]  /*4ea0*/  STG.E.128 [R2.64+0x200], R44 ;  /* 0x0002002c02007986 */ /* 0x0021e4000c101d06 */
[----:B0-----:R-:W-:Y:S01]  /*4eb0*/  @!P0 CALL.REL.NOINC `(.L_x_1278) ;  /* 0x0000001000008944 */ /* 0x001fe20003c00000 */
[----:B------:R-:W-:Y:S05]  /*4ec0*/  BRA `(.L_x_1297) ;  /* 0xffffb71000007947 */ /* 0x000fea000383ffff */
.L_x_1278:
[----:B------:R-:W-:Y:S02]  /*4ed0*/  ISETP.NE.U32.AND P0, PT, RZ, c[0x0][0x328], PT ;  /* 0x0000ca00ff007a0c */ /* 0x000fe40003f05070 */
[----:B------:R-:W-:Y:S02]  /*4ee0*/  ISETP.NE.U32.AND P2, PT, RZ, c[0x0][0x348], PT ;  /* 0x0000d200ff007a0c */ /* 0x000fe40003f45070 */
[----:B------:R-:W-:-:S02]  /*4ef0*/  ISETP.NE.AND.EX P1, PT, RZ, c[0x0][0x32c], PT, P0 ;  /* 0x0000cb00ff007a0c */ /* 0x000fc40003f25300 */
[----:B------:R-:W-:-:S11]  /*4f00*/  ISETP.NE.AND.EX P0, PT, RZ, c[0x0][0x34c], PT, P2 ;  /* 0x0000d300ff007a0c */ /* 0x000fd60003f05320 */
[----:B------:R-:W-:Y:S05]  /*4f10*/  @!P1 BRA `(.L_x_1298) ;  /* 0x000001c000009947 */ /* 0x000fea0003800000 */
[----:B------:R-:W0:Y:S01]  /*4f20*/  SHFL.DOWN P1, R0, R33, 0x1, 0x1f ;  /* 0x08201f0021007f89 */ /* 0x000e220000020000 */
[----:B------:R-:W-:Y:S03]  /*4f30*/  BSSY B0, `(.L_x_1298) ;  /* 0x000001a000007945 */ /* 0x000fe60003800000 */
[----:B------:R-:W4:Y:S04]  /*4f40*/  S2R R6, SR_LANEID ;  /* 0x0000000000067919 */ /* 0x000f280000000000 */
[----:B------:R-:W5:Y:S01]  /*4f50*/  S2R R7, SR_TID.X ;  /* 0x0000000000077919 */ /* 0x000f620000002100 */
[----:B0-----:R-:W-:Y:S01]  /*4f60*/  @P1 FADD R0, R0, R33 ;  /* 0x0000002100001221 */ /* 0x001fe20000000000 */
[----:B----4-:R-:W-:-:S04]  /*4f70*/  ISETP.NE.AND P2, PT, R6, RZ, PT ;  /* 0x000000ff0600720c */ /* 0x010fc80003f45270 */
[----:B------:R-:W0:Y:S09]  /*4f80*/  SHFL.DOWN P1, R3, R0, 0x2, 0x1f ;  /* 0x08401f0000037f89 */ /* 0x000e320000020000 */
        /* <DEDUP_REMOVED lines=15> */
[----:B------:R-:W4:Y:S01]  /*5080*/  @!P1 LDS R5, [0x10a0] ;  /* 0x0010a000ff059984 */ /* 0x000f220000000800 */
[----:B0-----:R-:W-:-:S04]  /*5090*/  @!P1 FADD.FTZ R2, R4, R2 ;  /* 0x0000000204029221 */ /* 0x001fc80000010000 */
[----:B------:R-:W-:-:S04]  /*50a0*/  @!P1 FADD.FTZ R2, R3, R2 ;  /* 0x0000000203029221 */ /* 0x000fc80000010000 */
[----:B----4-:R-:W-:-:S05]  /*50b0*/  @!P1 FADD.FTZ R4, R2, R5 ;  /* 0x0000000502049221 */ /* 0x010fca0000010000 */
[----:B------:R0:W-:Y:S02]  /*50c0*/  RED.E.ADD.F32.FTZ.RN.STRONG.GPU [R136.64], R4 ;  /* 0x000000048800798e */ /* 0x0001e4000c10e786 */
.L_x_1299:
[----:B0-----:R-:W-:Y:S05]  /*50d0*/  BSYNC B0 ;  /* 0x0000000000007941 */ /* 0x001fea0003800000 */
.L_x_1298:
[----:B------:R-:W-:Y:S01]  /*50e0*/  BSSY B0, `(.L_x_1300) ;  /* 0x0000020000007945 */ /* 0x000fe20003800000 */
[----:B------:R-:W-:Y:S05]  /*50f0*/  @!P0 BRA `(.L_x_1301) ;  /* 0x000001d000008947 */ /* 0x000fea0003800000 */
[----:B------:R-:W-:Y:S06]  /*5100*/  BAR.SYNC.DEFER_BLOCKING 0x0 ;  /* 0x0000000000007b1d */ /* 0x000fec0000010000 */
[----:B------:R-:W0:Y:S04]  /*5110*/  SHFL.DOWN P0, R0, R31, 0x1, 0x1f ;  /* 0x08201f001f007f89 */ /* 0x000e280000000000 */
        /* <DEDUP_REMOVED lines=24> */
[----:B------:R0:W-:Y:S01]  /*52a0*/  RED.E.ADD.F32.FTZ.RN.STRONG.GPU [R134.64], R4 ;  /* 0x000000048600798e */ /* 0x0001e2000c10e786 */
[----:B------:R-:W-:Y:S01]  /*52b0*/  HFMA2.MMA R19, -RZ, RZ, 0, 0 ;  /* 0x00000000ff137435 */ /* 0x000fe200000001ff */
[----:B------:R-:W-:Y:S05]  /*52c0*/  BRA `(.L_x_1302) ;  /* 0x0000001000007947 */ /* 0x000fea0003800000 */
.L_x_1301:
[----:B------:R-:W0:Y:S02]  /*52d0*/  S2R R19, SR_TID.X ;  /* 0x0000000000137919 */ /* 0x000e240000002100 */
.L_x_1302:
[----:B0-----:R-:W-:Y:S05]  /*52e0*/  BSYNC B0 ;  /* 0x0000000000007941 */ /* 0x001fea0003800000 */
.L_x_1300:
[----:B------:R-:W-:-:S13]  /*52f0*/  ISETP.GE.AND P0, PT, R19, c[0x0][0x16c], PT ;  /* 0x00005b0013007a0c */ /* 0x000fda0003f06270 */
        /* <DEDUP_REMOVED lines=12> */
[C---:B------:R-:W-:Y:S01]  /*53c0*/  IMAD R13, R38.reuse, c[0x0][0x28c], R13 ;  /* 0x0000a300260d7a24 */ /* 0x040fe200078e020d */
[----:B------:R-:W-:Y:S01]  /*53d0*/  IADD3 R29, R3, R9, RZ ;  /* 0x00000009031d7210 */ /* 0x000fe20007ffe0ff */
[C---:B------:R-:W-:Y:S01]  /*53e0*/  IMAD R15, R38.reuse, c[0x0][0x19c], R15 ;  /* 0x00006700260f7a24 */ /* 0x040fe200078e020f */
[----:B------:R-:W-:Y:S01]  /*53f0*/  IADD3 R27, R5, R11, RZ ;  /* 0x0000000b051b7210 */ /* 0x000fe20007ffe0ff */
[C---:B------:R-:W-:Y:S01]  /*5400*/  IMAD R37, R38.reuse, c[0x0][0x1bc], R37 ;  /* 0x00006f0026257a24 */ /* 0x040fe200078e0225 */
[----:B------:R-:W-:Y:S01]  /*5410*/  IADD3 R25, R7, R13, RZ ;  /* 0x0000000d07197210 */ /* 0x000fe20007ffe0ff */
[----:B------:R-:W-:Y:S01]  /*5420*/  IMAD.WIDE.U32 R38, R38, c[0x0][0x1b8], RZ ;  /* 0x00006e0026267a25 */ /* 0x000fe200078e00ff */
[----:B------:R-:W-:-:S04]  /*5430*/  IADD3 R35, R17, R15, RZ ;  /* 0x0000000f11237210 */ /* 0x000fc80007ffe0ff */
[----:B------:R-:W-:Y:S02]  /*5440*/  IADD3 R37, R39, R37, RZ ;  /* 0x0000002527257210 */ /* 0x000fe40007ffe0ff */
.L_x_1303:
[----:B0-----:R-:W0:Y:S01]  /*5450*/  LDS R21, [R19.X4+0x2ce0] ;  /* 0x002ce00013157984 */ /* 0x001e220000004800 */
[----:B------:R-:W-:Y:S01]  /*5460*/  SHF.R.S32.HI R18, RZ, 0x1f, R19 ;  /* 0x0000001fff127819 */ /* 0x000fe20000011413 */
[----:B------:R-:W-:Y:S01]  /*5470*/  YIELD ;  /* 0x0000000000007946 */ /* 0x000fe20003800000 */
[----:B------:R-:W-:Y:S01]  /*5480*/  MOV R10, R38 ;  /* 0x00000026000a7202 */ /* 0x000fe20000000f00 */
[----:B------:R-:W4:Y:S01]  /*5490*/  LDS R23, [R19.X4+0x30e0] ;  /* 0x0030e00013177984 */ /* 0x000f220000004800 */
[----:B------:R-:W-:Y:S01]  /*54a0*/  MOV R11, R37 ;  /* 0x00000025000b7202 */ /* 0x000fe20000000f00 */
[C---:B------:R-:W-:Y:S01]  /*54b0*/  IMAD R0, R18.reuse, c[0x0][0x290], RZ ;  /* 0x0000a40012007a24 */ /* 0x040fe200078e02ff */
[----:B--2---:R-:W-:Y:S01]  /*54c0*/  MOV R8, R6 ;  /* 0x0000000600087202 */ /* 0x004fe20000000f00 */
        /* <DEDUP_REMOVED lines=13> */
[----:B------:R2:W4:Y:S01]  /*55a0*/  LDG.E R0, [R14.64] ;  /* 0x000000060e007981 */ /* 0x000522000c1e1900 */
        /* <DEDUP_REMOVED lines=12> */
[----:B--2---:R-:W-:Y:S02]  /*5670*/  LEA R14, P1, R12, c[0x0][0x228], 0x2 ;  /* 0x00008a000c0e7a11 */ /* 0x004fe400078210ff */
[----:B------:R-:W-:Y:S02]  /*5680*/  IADD3 R9, R13, R33, RZ ;  /* 0x000000210d097210 */ /* 0x000fe40007ffe0ff */
[----:B------:R-:W-:-:S02]  /*5690*/  LEA.HI.X R11, R8, c[0x0][0x31c], R11, 0x2, P0 ;  /* 0x0000c700080b7a11 */ /* 0x000fc400000f140b */
[----:B------:R-:W-:Y:S01]  /*56a0*/  LEA.HI.X R15, R12, c[0x0][0x22c], R9, 0x2, P1 ;  /* 0x00008b000c0f7a11 */ /* 0x000fe200008f1409 */
[----:B----4-:R-:W-:-:S05]  /*56b0*/  FMUL.FTZ R21, R0, R23 ;  /* 0x0000001700157220 */ /* 0x010fca0000410000 */
[----:B------:R0:W-:Y:S04]  /*56c0*/  RED.E.ADD.F32.FTZ.RN.STRONG.GPU [R10.64], R21 ;  /* 0x000000150a00798e */ /* 0x0001e8000c10e786 */
[----:B------:R-:W2:Y:S01]  /*56d0*/  LDG.E R14, [R14.64] ;  /* 0x000000060e0e7981 */ /* 0x000ea2000c1e1900 */
        /* <DEDUP_REMOVED lines=10> */
[----:B--2---:R-:W-:-:S05]  /*5780*/  FMUL.FTZ R23, R23, R14 ;  /* 0x0000000e17177220 */ /* 0x004fca0000410000 */
[----:B------:R0:W-:Y:S07]  /*5790*/  RED.E.ADD.F32.FTZ.RN.STRONG.GPU [R12.64], R23 ;  /* 0x000000170c00798e */ /* 0x0001ee000c10e786 */
[----:B------:R-:W-:Y:S05]  /*57a0*/  @!P0 BRA `(.L_x_1303) ;  /* 0xfffffca000008947 */ /* 0x000fea000383ffff */
[----:B------:R-:W-:Y:S05]  /*57b0*/  EXIT ;  /* 0x000000000000794d */ /* 0x000fea0003800000 */
.L_x_1285:
[----:B------:R-:W-:Y:S01]  /*57c0*/  HFMA2.MMA R88, -RZ, RZ, 0, 5.9604644775390625e-08 ;  /* 0x00000001ff587435 */ /* 0x000fe200000001ff */
[----:B------:R-:W-:Y:S02]  /*57d0*/  MOV R89, R90 ;  /* 0x0000005a00597202 */ /* 0x000fe40000000f00 */
[----:B------:R-:W-:-:S02]  /*57e0*/  MOV R87, RZ ;  /* 0x000000ff00577202 */ /* 0x000fc40000000f00 */
[----:B------:R-:W-:Y:S02]  /*57f0*/  MOV R86, 0xffffffff ;  /* 0xffffffff00567802 */ /* 0x000fe40000000f00 */
[----:B------:R-:W-:Y:S02]  /*5800*/  MOV R50, 0x5820 ;  /* 0x0000582000327802 */ /* 0x000fe40000000f00 */
[----:B-1---5:R-:W-:Y:S05]  /*5810*/  CALL.REL.NOINC `($__internal_53_$__cuda_sm70_shflsync_up) ;  /* 0x00000ec000007944 */ /* 0x022fea0003c00000 */
[----:B-1----:R-:W-:Y:S01]  /*5820*/  MOV R157, R86 ;  /* 0x00000056009d7202 */ /* 0x002fe20000000f00 */
[----:B0-----:R-:W-:Y:S05]  /*5830*/  BRA `(.L_x_1304) ;  /* 0xffffd74000007947 */ /* 0x001fea000383ffff */
.L_x_1286:
[----:B------:R-:W-:Y:S01]  /*5840*/  HFMA2.MMA R88, -RZ, RZ, 0, 5.9604644775390625e-08 ;  /* 0x00000001ff587435 */ /* 0x000fe200000001ff */
[----:B------:R-:W-:Y:S02]  /*5850*/  MOV R89, R91 ;  /* 0x0000005b00597202 */ /* 0x000fe40000000f00 */
[----:B------:R-:W-:Y:S02]  /*5860*/  MOV R87, RZ ;  /* 0x000000ff00577202 */ /* 0x000fe40000000f00 */
[----:B------:R-:W-:Y:S02]  /*5870*/  MOV R86, 0xffffffff ;  /* 0xffffffff00567802 */ /* 0x000fe40000000f00 */
[----:B------:R-:W-:-:S02]  /*5880*/  MOV R50, 0x58a0 ;  /* 0x000058a000327802 */ /* 0x000fc40000000f00 */
[----:B012--5:R-:W-:Y:S05]  /*5890*/  CALL.REL.NOINC `($__internal_53_$__cuda_sm70_shflsync_up) ;  /* 0x00000e4000007944 */ /* 0x027fea0003c00000 */
[----:B------:R-:W-:Y:S01]  /*58a0*/  FMUL.FTZ R157, R90, R157 ;  /* 0x0000009d5a9d7220 */ /* 0x000fe20000410000 */
[----:B------:R-:W-:Y:S01]  /*58b0*/  ISETP.GE.AND P0, PT, R32, 0x1, PT ;  /* 0x000000012000780c */ /* 0x000fe20003f06270 */
[----:B-1----:R-:W-:Y:S01]  /*58c0*/  FFMA.FTZ R50, R90, R86, R91 ;  /* 0x000000565a327223 */ /* 0x002fe2000001005b */
[----:B0-----:R-:W-:Y:S01]  /*58d0*/  HFMA2.MMA R88, -RZ, RZ, 0, 1.1920928955078125e-07 ;  /* 0x00000002ff587435 */ /* 0x001fe200000001ff */
[----:B------:R-:W-:-:S02]  /*58e0*/  MOV R87, RZ ;  /* 0x000000ff00577202 */ /* 0x000fc40000000f00 */
[----:B------:R-:W-:Y:S02]  /*58f0*/  FSEL R157, R90, R157, !P0 ;  /* 0x0000009d5a9d7208 */ /* 0x000fe40004000000 */
[----:B------:R-:W-:Y:S02]  /*5900*/  FSEL R91, R91, R50, !P0 ;  /* 0x000000325b5b7208 */ /* 0x000fe40004000000 */
[----:B------:R-:W-:Y:S02]  /*5910*/  MOV R86, 0xffffffff ;  /* 0xffffffff00567802 */ /* 0x000fe40000000f00 */
[----:B------:R-:W-:Y:S02]  /*5920*/  MOV R89, R157 ;  /* 0x0000009d00597202 */ /* 0x000fe40000000f00 */
[----:B------:R-:W-:Y:S02]  /*5930*/  MOV R50, 0x5950 ;  /* 0x0000595000327802 */ /* 0x000fe40000000f00 */
[----:B------:R-:W-:Y:S05]  /*5940*/  CALL.REL.NOINC `($__internal_53_$__cuda_sm70_shflsync_up) ;  /* 0x00000d9000007944 */ /* 0x000fea0003c00000 */
[----:B0-----:R-:W-:Y:S01]  /*5950*/  HFMA2.MMA R88, -RZ, RZ, 0, 1.1920928955078125e-07 ;  /* 0x00000002ff587435 */ /* 0x001fe200000001ff */
[----:B-1----:R-:W-:Y:S02]  /*5960*/  MOV R90, R86 ;  /* 0x00000056005a7202 */ /* 0x002fe40000000f00 */
[----:B------:R-:W-:-:S02]  /*5970*/  MOV R89, R91 ;  /* 0x0000005b00597202 */ /* 0x000fc40000000f00 */
[----:B------:R-:W-:Y:S02]  /*5980*/  MOV R87, RZ ;  /* 0x000000ff00577202 */ /* 0x000fe40000000f00 */
[----:B------:R-:W-:Y:S02]  /*5990*/  MOV R86, 0xffffffff ;  /* 0xffffffff00567802 */ /* 0x000fe40000000f00 */
[----:B------:R-:W-:Y:S02]  /*59a0*/  MOV R50, 0x59c0 ;  /* 0x000059c000327802 */ /* 0x000fe40000000f00 */
[----:B------:R-:W-:Y:S05]  /*59b0*/  CALL.REL.NOINC `($__internal_53_$__cuda_sm70_shflsync_up) ;  /* 0x00000d2000007944 */ /* 0x000fea0003c00000 */
[----:B------:R-:W-:Y:S01]  /*59c0*/  ISETP.GE.AND P0, PT, R32, 0x2, PT ;  /* 0x000000022000780c */ /* 0x000fe20003f06270 */
[----:B0-----:R-:W-:Y:S01]  /*59d0*/  HFMA2.MMA R88, -RZ, RZ, 0, 2.384185791015625e-07 ;  /* 0x00000004ff587435 */ /* 0x001fe200000001ff */
[----:B------:R-:W-:Y:S02]  /*59e0*/  MOV R87, RZ ;  /* 0x000000ff00577202 */ /* 0x000fe40000000f00 */
[----:B------:R-:W-:-:S09]  /*59f0*/  MOV R50, 0x5a50 ;  /* 0x00005a5000327802 */ /* 0x000fd20000000f00 */
[----:B-1----:R-:W-:Y:S01]  /*5a00*/  @P0 FFMA.FTZ R91, R157, R86, R91 ;  /* 0x000000569d5b0223 */ /* 0x002fe2000001005b */
[----:B------:R-:W-:Y:S01]  /*5a10*/  MOV R86, 0xffffffff ;  /* 0xffffffff00567802 */ /* 0x000fe20000000f00 */
[----:B------:R-:W-:-:S05]  /*5a20*/  @P0 FMUL.FTZ R157, R90, R157 ;  /* 0x0000009d5a9d0220 */ /* 0x000fca0000410000 */
[----:B------:R-:W-:Y:S02]  /*5a30*/  MOV R89, R157 ;  /* 0x0000009d00597202 */ /* 0x000fe40000000f00 */
[----:B------:R-:W-:Y:S05]  /*5a40*/  CALL.REL.NOINC `($__internal_53_$__cuda_sm70_shflsync_up) ;  /* 0x00000c9000007944 */ /* 0x000fea0003c00000 */
[----:B0-----:R-:W-:Y:S01]  /*5a50*/  HFMA2.MMA R88, -RZ, RZ, 0, 2.384185791015625e-07 ;  /* 0x00000004ff587435 */ /* 0x001fe200000001ff */
[----:B-1----:R-:W-:Y:S02]  /*5a60*/  MOV R90, R86 ;  /* 0x00000056005a7202 */ /* 0x002fe40000000f00 */
[----:B------:R-:W-:Y:S02]  /*5a70*/  MOV R89, R91 ;  /* 0x0000005b00597202 */ /* 0x000fe40000000f00 */
[----:B------:R-:W-:Y:S02]  /*5a80*/  MOV R87, RZ ;  /* 0x000000ff00577202 */ /* 0x000fe40000000f00 */
[----:B------:R-:W-:Y:S02]  /*5a90*/  MOV R86, 0xffffffff ;  /* 0xffffffff00567802 */ /* 0x000fe40000000f00 */
[----:B------:R-:W-:Y:S02]  /*5aa0*/  MOV R50, 0x5ac0 ;  /* 0x00005ac000327802 */ /* 0x000fe40000000f00 */
[----:B------:R-:W-:Y:S05]  /*5ab0*/  CALL.REL.NOINC `($__internal_53_$__cuda_sm70_shflsync_up) ;  /* 0x00000c2000007944 */ /* 0x000fea0003c00000 */
[----:B------:R-:W-:Y:S01]  /*5ac0*/  ISETP.GE.AND P0, PT, R32, 0x4, PT ;  /* 0x000000042000780c */ /* 0x000fe20003f06270 */
[----:B0-----:R-:W-:Y:S01]  /*5ad0*/  HFMA2.MMA R88, -RZ, RZ, 0, 4.76837158203125e-07 ;  /* 0x00000008ff587435 */ /* 0x001fe200000001ff */
[----:B------:R-:W-:-:S02]  /*5ae0*/  MOV R87, RZ ;  /* 0x000000ff00577202 */ /* 0x000fc40000000f00 */
[----:B------:R-:W-:-:S09]  /*5af0*/  MOV R50, 0x5b50 ;  /* 0x00005b5000327802 */ /* 0x000fd20000000f00 */
[----:B-1----:R-:W-:Y:S01]  /*5b00*/  @P0 FFMA.FTZ R91, R157, R86, R91 ;  /* 0x000000569d5b0223 */ /* 0x002fe2000001005b */
[----:B------:R-:W-:Y:S01]  /*5b10*/  MOV R86, 0xffffffff ;  /* 0xffffffff00567802 */ /* 0x000fe20000000f00 */
[----:B------:R-:W-:-:S05]  /*5b20*/  @P0 FMUL.FTZ R157, R90, R157 ;  /* 0x0000009d5a9d0220 */ /* 0x000fca0000410000 */
[----:B------:R-:W-:Y:S02]  /*5b30*/  MOV R89, R157 ;  /* 0x0000009d00597202 */ /* 0x000fe40000000f00 */
[----:B------:R-:W-:Y:S05]  /*5b40*/  CALL.REL.NOINC `($__internal_53_$__cuda_sm70_shflsync_up) ;  /* 0x00000b9000007944 */ /* 0x000fea0003c00000 */
[----:B0-----:R-:W-:Y:S01]  /*5b50*/  HFMA2.MMA R88, -RZ, RZ, 0, 4.76837158203125e-07 ;  /* 0x00000008ff587435 */ /* 0x001fe200000001ff */
[----:B-1----:R-:W-:Y:S02]  /*5b60*/  MOV R90, R86 ;  /* 0x00000056005a7202 */ /* 0x002fe40000000f00 */
[----:B------:R-:W-:Y:S02]  /*5b70*/  MOV R89, R91 ;  /* 0x0000005b00597202 */ /* 0x000fe40000000f00 */
[----:B------:R-:W-:Y:S02]  /*5b80*/  MOV R87, RZ ;  /* 0x000000ff00577202 */ /* 0x000fe40000000f00 */
[----:B------:R-:W-:Y:S02]  /*5b90*/  MOV R86, 0xffffffff ;  /* 0xffffffff00567802 */ /* 0x000fe40000000f00 */
[----:B------:R-:W-:Y:S02]  /*5ba0*/  MOV R50, 0x5bc0 ;  /* 0x00005bc000327802 */ /* 0x000fe40000000f00 */
[----:B------:R-:W-:Y:S05]  /*5bb0*/  CALL.REL.NOINC `($__internal_53_$__cuda_sm70_shflsync_up) ;  /* 0x00000b2000007944 */ /* 0x000fea0003c00000 */
[----:B------:R-:W-:Y:S01]  /*5bc0*/  ISETP.GE.AND P0, PT, R32, 0x8, PT ;  /* 0x000000082000780c */ /* 0x000fe20003f06270 */
[----:B0-----:R-:W-:Y:S01]  /*5bd0*/  HFMA2.MMA R88, -RZ, RZ, 0, 9.5367431640625e-07 ;  /* 0x00000010ff587435 */ /* 0x001fe200000001ff */
[----:B------:R-:W-:-:S02]  /*5be0*/  MOV R87, RZ ;  /* 0x000000ff00577202 */ /* 0x000fc40000000f00 */
[----:B------:R-:W-:-:S09]  /*5bf0*/  MOV R50, 0x5c60 ;  /* 0x00005c6000327802 */ /* 0x000fd20000000f00 */
[----:B-1----:R-:W-:Y:S01]  /*5c00*/  @P0 FFMA.FTZ R91, R157, R86, R91 ;  /* 0x000000569d5b0223 */ /* 0x002fe2000001005b */
[----:B------:R-:W-:Y:S01]  /*5c10*/  MOV R86, 0xffffffff ;  /* 0xffffffff00567802 */ /* 0x000fe20000000f00 */
[----:B------:R-:W-:-:S05]  /*5c20*/  @P0 FMUL.FTZ R157, R90, R157 ;  /* 0x0000009d5a9d0220 */ /* 0x000fca0000410000 */
[-C--:B------:R-:W-:Y:S02]  /*5c30*/  MOV R158, R157.reuse ;  /* 0x0000009d009e7202 */ /* 0x080fe40000000f00 */
[----:B------:R-:W-:Y:S02]  /*5c40*/  MOV R89, R157 ;  /* 0x0000009d00597202 */ /* 0x000fe40000000f00 */
[----:B------:R-:W-:Y:S05]  /*5c50*/  CALL.REL.NOINC `($__internal_53_$__cuda_sm70_shflsync_up) ;  /* 0x00000a8000007944 */ /* 0x000fea0003c00000 */
[----:B0-----:R-:W-:Y:S01]  /*5c60*/  HFMA2.MMA R88, -RZ, RZ, 0, 9.5367431640625e-07 ;  /* 0x00000010ff587435 */ /* 0x001fe200000001ff */
[----:B-1----:R-:W-:Y:S02]  /*5c70*/  MOV R157, R86 ;  /* 0x00000056009d7202 */ /* 0x002fe40000000f00 */
[----:B------:R-:W-:Y:S02]  /*5c80*/  MOV R89, R91 ;  /* 0x0000005b00597202 */ /* 0x000fe40000000f00 */
[----:B------:R-:W-:Y:S02]  /*5c90*/  MOV R87, RZ ;  /* 0x000000ff00577202 */ /* 0x000fe40000000f00 */
[----:B------:R-:W-:Y:S02]  /*5ca0*/  MOV R86, 0xffffffff ;  /* 0xffffffff00567802 */ /* 0x000fe40000000f00 */
[----:B------:R-:W-:-:S02]  /*5cb0*/  MOV R50, 0x5cd0 ;  /* 0x00005cd000327802 */ /* 0x000fc40000000f00 */
[----:B------:R-:W-:Y:S05]  /*5cc0*/  CALL.REL.NOINC `($__internal_53_$__cuda_sm70_shflsync_up) ;  /* 0x00000a1000007944 */ /* 0x000fea0003c00000 */
[----:B01----:R-:W-:Y:S05]  /*5cd0*/  BRA `(.L_x_1305) ;  /* 0xffffd41000007947 */ /* 0x003fea000383ffff */
.L_x_1289:
[----:B0-----:R-:W-:Y:S01]  /*5ce0*/  HFMA2.MMA R88, -RZ, RZ, 0, 5.9604644775390625e-08 ;  /* 0x00000001ff587435 */ /* 0x001fe200000001ff */
[----:B------:R-:W-:-:S02]  /*5cf0*/  MOV R89, R158 ;  /* 0x0000009e00597202 */ /* 0x000fc40000000f00 */
[----:B------:R-:W-:Y:S02]  /*5d00*/  MOV R87, RZ ;  /* 0x000000ff00577202 */ /* 0x000fe40000000f00 */
[----:B------:R-:W-:Y:S02]  /*5d10*/  MOV R86, 0xffffffff ;  /* 0xffffffff00567802 */ /* 0x000fe40000000f00 */
[----:B------:R-:W-:Y:S02]  /*5d20*/  MOV R50, 0x5d40 ;  /* 0x00005d4000327802 */ /* 0x000fe40000000f00 */
[----:B-1---5:R-:W-:Y:S05]  /*5d30*/  CALL.REL.NOINC `($__internal_53_$__cuda_sm70_shflsync_up) ;  /* 0x000009a000007944 */ /* 0x022fea0003c00000 */
[----:B0-----:R-:W-:Y:S01]  /*5d40*/  HFMA2.MMA R88, -RZ, RZ, 0, 5.9604644775390625e-08 ;  /* 0x00000001ff587435 */ /* 0x001fe200000001ff */
[----:B-1----:R-:W-:Y:S02]  /*5d50*/  MOV R90, R86 ;  /* 0x00000056005a7202 */ /* 0x002fe40000000f00 */
[----:B------:R-:W-:Y:S02]  /*5d60*/  MOV R89, R91 ;  /* 0x0000005b00597202 */ /* 0x000fe40000000f00 */
[----:B------:R-:W-:Y:S02]  /*5d70*/  MOV R87, RZ ;  /* 0x000000ff00577202 */ /* 0x000fe40000000f00 */
[----:B------:R-:W-:-:S02]  /*5d80*/  MOV R86, 0xffffffff ;  /* 0xffffffff00567802 */ /* 0x000fc40000000f00 */
[----:B------:R-:W-:Y:S02]  /*5d90*/  MOV R50, 0x5db0 ;  /* 0x00005db000327802 */ /* 0x000fe40000000f00 */
[----:B------:R-:W-:Y:S05]  /*5da0*/  CALL.REL.NOINC `($__internal_53_$__cuda_sm70_shflsync_up) ;  /* 0x0000093000007944 */ /* 0x000fea0003c00000 */
[----:B0-----:R-:W-:Y:S01]  /*5db0*/  HFMA2.MMA R87, -RZ, RZ, 0, 0 ;  /* 0x00000000ff577435 */ /* 0x001fe200000001ff */
[----:B-1----:R-:W-:Y:S02]  /*5dc0*/  MOV R91, R86 ;  /* 0x00000056005b7202 */ /* 0x002fe40000000f00 */
[----:B------:R-:W-:Y:S02]  /*5dd0*/  MOV R88, R48 ;  /* 0x0000003000587202 */ /* 0x000fe40000000f00 */
[----:B------:R-:W-:Y:S02]  /*5de0*/  MOV R51, 0x1f ;  /* 0x0000001f00337802 */ /* 0x000fe40000000f00 */
[----:B------:R-:W-:Y:S02]  /*5df0*/  MOV R50, 0xffffffff ;  /* 0xffffffff00327802 */ /* 0x000fe40000000f00 */
[----:B------:R-:W-:Y:S02]  /*5e00*/  MOV R86, 0x5e20 ;  /* 0x00005e2000567802 */ /* 0x000fe40000000f00 */
[----:B------:R-:W-:Y:S05]  /*5e10*/  CALL.REL.NOINC `($__internal_52_$__cuda_sm70_shflsync_idx_p) ;  /* 0x0000087000007944 */ /* 0x000fea0003c00000 */
[----:B0-----:R-:W-:Y:S01]  /*5e20*/  HFMA2.MMA R87, -RZ, RZ, 0, 0 ;  /* 0x00000000ff577435 */ /* 0x001fe200000001ff */
[----:B-1----:R-:W-:-:S02]  /*5e30*/  MOV R157, R51 ;  /* 0x00000033009d7202 */ /* 0x002fc40000000f00 */
[----:B------:R-:W-:Y:S02]  /*5e40*/  MOV R88, R49 ;  /* 0x0000003100587202 */ /* 0x000fe40000000f00 */
[----:B------:R-:W-:Y:S02]  /*5e50*/  MOV R51, 0x1f ;  /* 0x0000001f00337802 */ /* 0x000fe40000000f00 */
[----:B------:R-:W-:Y:S02]  /*5e60*/  MOV R50, 0xffffffff ;  /* 0xffffffff00327802 */ /* 0x000fe40000000f00 */
[----:B------:R-:W-:Y:S02]  /*5e70*/  MOV R86, 0x5e90 ;  /* 0x00005e9000567802 */ /* 0x000fe40000000f00 */
[----:B------:R-:W-:Y:S05]  /*5e80*/  CALL.REL.NOINC `($__internal_52_$__cuda_sm70_shflsync_idx_p) ;  /* 0x0000080000007944 */ /* 0x000fea0003c00000 */
[----:B01----:R-:W-:Y:S01]  /*5e90*/  MOV R87, R51 ;  /* 0x0000003300577202 */ /* 0x003fe20000000f00 */
[----:B------:R-:W-:Y:S05]  /*5ea0*/  BRA `(.L_x_1306) ;  /* 0xffffd3a000007947 */ /* 0x000fea000383ffff */
.L_x_1292:
[----:B------:R-:W-:Y:S01]  /*5eb0*/  HFMA2.MMA R158, -RZ, RZ, 0, 5.9604644775390625e-08 ;  /* 0x00000001ff9e7435 */ /* 0x000fe200000001ff */
[----:B------:R-:W-:Y:S02]  /*5ec0*/  MOV R157, R90 ;  /* 0x0000005a009d7202 */ /* 0x000fe40000000f00 */
[----:B------:R-:W-:-:S02]  /*5ed0*/  MOV R86, 0x1f ;  /* 0x0000001f00567802 */ /* 0x000fc40000000f00 */
[----:B------:R-:W-:Y:S02]  /*5ee0*/  MOV R87, 0xffffffff ;  /* 0xffffffff00577802 */ /* 0x000fe40000000f00 */
[----:B------:R-:W-:Y:S02]  /*5ef0*/  MOV R50, 0x5f10 ;  /* 0x00005f1000327802 */ /* 0x000fe40000000f00 */
[----:B------:R-:W-:Y:S05]  /*5f00*/  CALL.REL.NOINC `($__internal_51_$__cuda_sm70_shflsync_down) ;  /* 0x0000074000007944 */ /* 0x000fea0003c00000 */
[----:B-1----:R-:W-:Y:S01]  /*5f10*/  MOV R89, R158 ;  /* 0x0000009e00597202 */ /* 0x002fe20000000f00 */
[----:B0-----:R-:W-:Y:S05]  /*5f20*/  BRA `(.L_x_1307) ;  /* 0xffffd91000007947 */ /* 0x001fea000383ffff */
.L_x_1293:
[----:B------:R-:W-:Y:S01]  /*5f30*/  HFMA2.MMA R158, -RZ, RZ, 0, 5.9604644775390625e-08 ;  /* 0x00000001ff9e7435 */ /* 0x000fe200000001ff */
[----:B------:R-:W-:Y:S02]  /*5f40*/  MOV R157, R91 ;  /* 0x0000005b009d7202 */ /* 0x000fe40000000f00 */
[----:B------:R-:W-:Y:S02]  /*5f50*/  MOV R86, 0x1f ;  /* 0x0000001f00567802 */ /* 0x000fe40000000f00 */
[----:B------:R-:W-:Y:S02]  /*5f60*/  MOV R87, 0xffffffff ;  /* 0xffffffff00577802 */ /* 0x000fe40000000f00 */
[----:B------:R-:W-:-:S02]  /*5f70*/  MOV R50, 0x5f90 ;  /* 0x00005f9000327802 */ /* 0x000fc40000000f00 */
[----:B01----:R-:W-:Y:S05]  /*5f80*/  CALL.REL.NOINC `($__internal_51_$__cuda_sm70_shflsync_down) ;  /* 0x000006c000007944 */ /* 0x003fea0003c00000 */
        /* <DEDUP_REMOVED lines=9> */
[----:B------:R-:W-:Y:S05]  /*6020*/  CALL.REL.NOINC `($__internal_51_$__cuda_sm70_shflsync_down) ;  /* 0x0000062000007944 */ /* 0x000fea0003c00000 */
[----:B-1----:R-:W-:Y:S01]  /*6030*/  MOV R88, R158 ;  /* 0x0000009e00587202 */ /* 0x002fe20000000f00 */
[----:B------:R-:W-:Y:S01]  /*6040*/  HFMA2.MMA R158, -RZ, RZ, 0, 1.1920928955078125e-07 ;  /* 0x00000002ff9e7435 */ /* 0x000fe200000001ff */
[----:B0-----:R-:W-:Y:S02]  /*6050*/  MOV R157, R91 ;  /* 0x0000005b009d7202 */ /* 0x001fe40000000f00 */
[----:B------:R-:W-:-:S02]  /*6060*/  MOV R86, 0x1f ;  /* 0x0000001f00567802 */ /* 0x000fc40000000f00 */
[----:B------:R-:W-:Y:S02]  /*6070*/  MOV R87, 0xffffffff ;  /* 0xffffffff00577802 */ /* 0x000fe40000000f00 */
[----:B------:R-:W-:Y:S02]  /*6080*/  MOV R50, 0x60a0 ;  /* 0x000060a000327802 */ /* 0x000fe40000000f00 */
[----:B------:R-:W-:Y:S05]  /*6090*/  CALL.REL.NOINC `($__internal_51_$__cuda_sm70_shflsync_down) ;  /* 0x000005b000007944 */ /* 0x000fea0003c00000 */
[----:B-1----:R-:W-:Y:S01]  /*60a0*/  @!P3 FFMA.FTZ R91, R89, R158, R91 ;  /* 0x0000009e595bb223 */ /* 0x002fe2000001005b */
[----:B------:R-:W-:Y:S01]  /*60b0*/  HFMA2.MMA R158, -RZ, RZ, 0, 2.384185791015625e-07 ;  /* 0x00000004ff9e7435 */ /* 0x000fe200000001ff */
[----:B------:R-:W-:Y:S01]  /*60c0*/  @!P3 FMUL.FTZ R89, R88, R89 ;  /* 0x000000595859b220 */ /* 0x000fe20000410000 */
[----:B0-----:R-:W-:Y:S02]  /*60d0*/  MOV R86, 0x1f ;  /* 0x0000001f00567802 */ /* 0x001fe40000000f00 */
[----:B------:R-:W-:Y:S02]  /*60e0*/  MOV R87, 0xffffffff ;  /* 0xffffffff00577802 */ /* 0x000fe40000000f00 */
[----:B------:R-:W-:Y:S02]  /*60f0*/  MOV R157, R89 ;  /* 0x00000059009d7202 */ /* 0x000fe40000000f00 */
[----:B------:R-:W-:-:S02]  /*6100*/  MOV R50, 0x6120 ;  /* 0x0000612000327802 */ /* 0x000fc40000000f00 */
[----:B------:R-:W-:Y:S05]  /*6110*/  CALL.REL.NOINC `($__internal_51_$__cuda_sm70_shflsync_down) ;  /* 0x0000053000007944 */ /* 0x000fea0003c00000 */
[----:B-1----:R-:W-:Y:S01]  /*6120*/  MOV R88, R158 ;  /* 0x0000009e00587202 */ /* 0x002fe20000000f00 */
[----:B------:R-:W-:Y:S01]  /*6130*/  HFMA2.MMA R158, -RZ, RZ, 0, 2.384185791015625e-07 ;  /* 0x00000004ff9e7435 */ /* 0x000fe200000001ff */
[----:B0-----:R-:W-:-:S02]  /*6140*/  MOV R157, R91 ;  /* 0x0000005b009d7202 */ /* 0x001fc40000000f00 */
[----:B------:R-:W-:Y:S02]  /*6150*/  MOV R86, 0x1f ;  /* 0x0000001f00567802 */ /* 0x000fe40000000f00 */
[----:B------:R-:W-:Y:S02]  /*6160*/  MOV R87, 0xffffffff ;  /* 0xffffffff00577802 */ /* 0x000fe40000000f00 */
[----:B------:R-:W-:Y:S02]  /*6170*/  MOV R50, 0x6190 ;  /* 0x0000619000327802 */ /* 0x000fe40000000f00 */
[----:B------:R-:W-:Y:S05]  /*6180*/  CALL.REL.NOINC `($__internal_51_$__cuda_sm70_shflsync_down) ;  /* 0x000004c000007944 */ /* 0x000fea0003c00000 */
[----:B-1----:R-:W-:Y:S01]  /*6190*/  @!P2 FFMA.FTZ R91, R89, R158, R91 ;  /* 0x0000009e595ba223 */ /* 0x002fe2000001005b */
[----:B------:R-:W-:Y:S01]  /*61a0*/  HFMA2.MMA R158, -RZ, RZ, 0, 4.76837158203125e-07 ;  /* 0x00000008ff9e7435 */ /* 0x000fe200000001ff */
[----:B------:R-:W-:Y:S01]  /*61b0*/  @!P2 FMUL.FTZ R89, R88, R89 ;  /* 0x000000595859a220 */ /* 0x000fe20000410000 */
[----:B0-----:R-:W-:Y:S02]  /*61c0*/  MOV R86, 0x1f ;  /* 0x0000001f00567802 */ /* 0x001fe40000000f00 */
[----:B------:R-:W-:Y:S02]  /*61d0*/  MOV R87, 0xffffffff ;  /* 0xffffffff00577802 */ /* 0x000fe40000000f00 */
[----:B------:R-:W-:-:S02]  /*61e0*/  MOV R157, R89 ;  /* 0x00000059009d7202 */ /* 0x000fc40000000f00 */
[----:B------:R-:W-:Y:S02]  /*61f0*/  MOV R50, 0x6210 ;  /* 0x0000621000327802 */ /* 0x000fe40000000f00 */
[----:B------:R-:W-:Y:S05]  /*6200*/  CALL.REL.NOINC `($__internal_51_$__cuda_sm70_shflsync_down) ;  /* 0x0000044000007944 */ /* 0x000fea0003c00000 */
[----:B-1----:R-:W-:Y:S01]  /*6210*/  MOV R88, R158 ;  /* 0x0000009e00587202 */ /* 0x002fe20000000f00 */
[----:B------:R-:W-:Y:S01]  /*6220*/  HFMA2.MMA R158, -RZ, RZ, 0, 4.76837158203125e-07 ;  /* 0x00000008ff9e7435 */ /* 0x000fe200000001ff */
[----:B0-----:R-:W-:Y:S02]  /*6230*/  MOV R157, R91 ;  /* 0x0000005b009d7202 */ /* 0x001fe40000000f00 */
[----:B------:R-:W-:Y:S02]  /*6240*/  MOV R86, 0x1f ;  /* 0x0000001f00567802 */ /* 0x000fe40000000f00 */
[----:B------:R-:W-:Y:S02]  /*6250*/  MOV R87, 0xffffffff ;  /* 0xffffffff00577802 */ /* 0x000fe40000000f00 */
[----:B------:R-:W-:Y:S02]  /*6260*/  MOV R50, 0x6280 ;  /* 0x0000628000327802 */ /* 0x000fe40000000f00 */
[----:B------:R-:W-:Y:S05]  /*6270*/  CALL.REL.NOINC `($__internal_51_$__cuda_sm70_shflsync_down) ;  /* 0x000003d000007944 */ /* 0x000fea0003c00000 */
[----:B-1----:R-:W-:Y:S01]  /*6280*/  @!P1 FFMA.FTZ R91, R89, R158, R91 ;  /* 0x0000009e595b9223 */ /* 0x002fe2000001005b */
[----:B------:R-:W-:Y:S01]  /*6290*/  HFMA2.MMA R158, -RZ, RZ, 0, 9.5367431640625e-07 ;  /* 0x00000010ff9e7435 */ /* 0x000fe200000001ff */
[----:B------:R-:W-:Y:S01]  /*62a0*/  @!P1 FMUL.FTZ R89, R88, R89 ;  /* 0x0000005958599220 */ /* 0x000fe20000410000 */
[----:B0-----:R-:W-:-:S02]  /*62b0*/  MOV R86, 0x1f ;  /* 0x0000001f00567802 */ /* 0x001fc40000000f00 */
[----:B------:R-:W-:Y:S02]  /*62c0*/  MOV R87, 0xffffffff ;  /* 0xffffffff00577802 */ /* 0x000fe40000000f00 */
[----:B------:R-:W-:Y:S02]  /*62d0*/  MOV R90, R91 ;  /* 0x0000005b005a7202 */ /* 0x000fe40000000f00 */
[----:B------:R-:W-:Y:S02]  /*62e0*/  MOV R157, R89 ;  /* 0x00000059009d7202 */ /* 0x000fe40000000f00 */
[----:B------:R-:W-:Y:S02]  /*62f0*/  MOV R50, 0x6310 ;  /* 0x0000631000327802 */ /* 0x000fe40000000f00 */
[----:B------:R-:W-:Y:S05]  /*6300*/  CALL.REL.NOINC `($__internal_51_$__cuda_sm70_shflsync_down) ;  /* 0x0000034000007944 */ /* 0x000fea0003c00000 */
[----:B-1----:R-:W-:Y:S01]  /*6310*/  MOV R88, R158 ;  /* 0x0000009e00587202 */ /* 0x002fe20000000f00 */
[----:B------:R-:W-:Y:S01]  /*6320*/  HFMA2.MMA R158, -RZ, RZ, 0, 9.5367431640625e-07 ;  /* 0x00000010ff9e7435 */ /* 0x000fe200000001ff */
[----:B0-----:R-:W-:Y:S02]  /*6330*/  MOV R157, R90 ;  /* 0x0000005a009d7202 */ /* 0x001fe40000000f00 */
[----:B------:R-:W-:-:S02]  /*6340*/  MOV R86, 0x1f ;  /* 0x0000001f00567802 */ /* 0x000fc40000000f00 */
[----:B------:R-:W-:Y:S02]  /*6350*/  MOV R87, 0xffffffff ;  /* 0xffffffff00577802 */ /* 0x000fe40000000f00 */
[----:B------:R-:W-:Y:S02]  /*6360*/  MOV R50, 0x6380 ;  /* 0x0000638000327802 */ /* 0x000fe40000000f00 */
[----:B------:R-:W-:Y:S05]  /*6370*/  CALL.REL.NOINC `($__internal_51_$__cuda_sm70_shflsync_down) ;  /* 0x000002d000007944 */ /* 0x000fea0003c00000 */
[----:B-1----:R-:W-:Y:S01]  /*6380*/  @!P0 FFMA.FTZ R90, R89, R158, R90 ;  /* 0x0000009e595a8223 */ /* 0x002fe2000001005a */
[----:B0-----:R-:W-:Y:S01]  /*6390*/  HFMA2.MMA R87, -RZ, RZ, 0, 0 ;  /* 0x00000000ff577435 */ /* 0x001fe200000001ff */
[----:B------:R-:W-:Y:S01]  /*63a0*/  @!P0 FMUL.FTZ R89, R88, R89 ;  /* 0x0000005958598220 */ /* 0x000fe20000410000 */
[----:B------:R-:W-:Y:S02]  /*63b0*/  MOV R51, 0x1f ;  /* 0x0000001f00337802 */ /* 0x000fe40000000f00 */
[----:B------:R-:W-:Y:S02]  /*63c0*/  MOV R50, 0xffffffff ;  /* 0xffffffff00327802 */ /* 0x000fe40000000f00 */
[----:B------:R-:W-:Y:S02]  /*63d0*/  MOV R88, R89 ;  /* 0x0000005900587202 */ /* 0x000fe40000000f00 */
[----:B------:R-:W-:-:S02]  /*63e0*/  MOV R86, 0x6400 ;  /* 0x0000640000567802 */ /* 0x000fc40000000f00 */
        /* <DEDUP_REMOVED lines=8> */
[----:B------:R-:W-:Y:S01]  /*6470*/  HFMA2.MMA R158, -RZ, RZ, 0, 5.9604644775390625e-08 ;  /* 0x00000001ff9e7435 */ /* 0x000fe200000001ff */
[----:B-1----:R-:W-:Y:S02]  /*6480*/  MOV R156, R51 ;  /* 0x00000033009c7202 */ /* 0x002fe40000000f00 */
[----:B------:R-:W-:Y:S02]  /*6490*/  MOV R157, R89 ;  /* 0x00000059009d7202 */ /* 0x000fe40000000f00 */
[----:B------:R-:W-:-:S02]  /*64a0*/  MOV R86, 0x1f ;  /* 0x0000001f00567802 */ /* 0x000fc40000000f00 */
[----:B0-----:R-:W-:Y:S02]  /*64b0*/  MOV R87, 0xffffffff ;  /* 0xffffffff00577802 */ /* 0x001fe40000000f00 */
[----:B------:R-:W-:Y:S02]  /*64c0*/  MOV R50, 0x64e0 ;  /* 0x000064e000327802 */ /* 0x000fe40000000f00 */
[----:B------:R-:W-:Y:S05]  /*64d0*/  CALL.REL.NOINC `($__internal_51_$__cuda_sm70_shflsync_down) ;  /* 0x0000017000007944 */ /* 0x000fea0003c00000 */
[----:B-1----:R-:W-:Y:S01]  /*64e0*/  MOV R88, R158 ;  /* 0x0000009e00587202 */ /* 0x002fe20000000f00 */
[----:B------:R-:W-:Y:S01]  /*64f0*/  HFMA2.MMA R158, -RZ, RZ, 0, 5.9604644775390625e-08 ;  /* 0x00000001ff9e7435 */ /* 0x000fe200000001ff */
[----:B0-----:R-:W-:Y:S02]  /*6500*/  MOV R157, R90 ;  /* 0x0000005a009d7202 */ /* 0x001fe40000000f00 */
[----:B------:R-:W-:Y:S02]  /*6510*/  MOV R86, 0x1f ;  /* 0x0000001f00567802 */ /* 0x000fe40000000f00 */
[----:B------:R-:W-:Y:S02]  /*6520*/  MOV R87, 0xffffffff ;  /* 0xffffffff00577802 */ /* 0x000fe40000000f00 */
[----:B------:R-:W-:-:S02]  /*6530*/  MOV R50, 0x6550 ;  /* 0x0000655000327802 */ /* 0x000fc40000000f00 */
[----:B------:R-:W-:Y:S05]  /*6540*/  CALL.REL.NOINC `($__internal_51_$__cuda_sm70_shflsync_down) ;  /* 0x0000010000007944 */ /* 0x000fea0003c00000 */
[----:B0-----:R-:W-:Y:S01]  /*6550*/  HFMA2.MMA R87, -RZ, RZ, 0, 0 ;  /* 0x00000000ff577435 */ /* 0x001fe200000001ff */
[----:B------:R-:W-:-:S02]  /*6560*/  MOV R157, R88 ;  /* 0x00000058009d7202 */ /* 0x000fc40000000f00 */
[----:B------:R-:W-:Y:S02]  /*6570*/  MOV R88, R48 ;  /* 0x0000003000587202 */ /* 0x000fe40000000f00 */
[----:B------:R-:W-:Y:S02]  /*6580*/  MOV R51, 0x1f ;  /* 0x0000001f00337802 */ /* 0x000fe40000000f00 */
[----:B------:R-:W-:Y:S02]  /*6590*/  MOV R50, 0xffffffff ;  /* 0xffffffff00327802 */ /* 0x000fe40000000f00 */
[----:B------:R-:W-:Y:S02]  /*65a0*/  MOV R86, 0x65c0 ;  /* 0x000065c000567802 */ /* 0x000fe40000000f00 */
[----:B-1----:R-:W-:Y:S05]  /*65b0*/  CALL.REL.NOINC `($__internal_52_$__cuda_sm70_shflsync_idx_p) ;  /* 0x000000d000007944 */ /* 0x002fea0003c00000 */
[----:B0-----:R-:W-:Y:S01]  /*65c0*/  HFMA2.MMA R87, -RZ, RZ, 0, 0 ;  /* 0x00000000ff577435 */ /* 0x001fe200000001ff */
[----:B-1----:R-:W-:Y:S02]  /*65d0*/  MOV R160, R51 ;  /* 0x0000003300a07202 */ /* 0x002fe40000000f00 */
[----:B------:R-:W-:Y:S02]  /*65e0*/  MOV R88, R49 ;  /* 0x0000003100587202 */ /* 0x000fe40000000f00 */
[----:B------:R-:W-:-:S02]  /*65f0*/  MOV R51, 0x1f ;  /* 0x0000001f00337802 */ /* 0x000fc40000000f00 */
[----:B------:R-:W-:Y:S02]  /*6600*/  MOV R50, 0xffffffff ;  /* 0xffffffff00327802 */ /* 0x000fe40000000f00 */
[----:B------:R-:W-:Y:S02]  /*6610*/  MOV R86, 0x6630 ;  /* 0x0000663000567802 */ /* 0x000fe40000000f00 */
[----:B------:R-:W-:Y:S05]  /*6620*/  CALL.REL.NOINC `($__internal_52_$__cuda_sm70_shflsync_idx_p) ;  /* 0x0000006000007944 */ /* 0x000fea0003c00000 */
[----:B-1----:R-:W-:Y:S01]  /*6630*/  MOV R89, R51 ;  /* 0x0000003300597202 */ /* 0x002fe20000000f00 */
[----:B0-----:R-:W-:Y:S05]  /*6640*/  BRA `(.L_x_1308) ;  /* 0xffffd39000007947 */ /* 0x001fea000383ffff */
        .weak           $__internal_51_$__cuda_sm70_shflsync_down
        .type           $__internal_51_$__cuda_sm70_shflsync_down,@function
        .size           $__internal_51_$__cuda_sm70_shflsync_down,($__internal_52_$__cuda_sm70_shflsync_idx_p - $__internal_51_$__cuda_sm70_shflsync_down)
$__internal_51_$__cuda_sm70_shflsync_down:
[----:B------:R-:W-:Y:S01]  /*6650*/  HFMA2.MMA R51, -RZ, RZ, 0, 0 ;  /* 0x00000000ff337435 */ /* 0x000fe200000001ff */
[----:B------:R-:W-:Y:S04]  /*6660*/  WARPSYNC R87 ;  /* 0x0000005700007348 */ /* 0x000fe80003800000 */
[----:B------:R0:W1:Y:S01]  /*6670*/  SHFL.DOWN PT, R158, R157, R158, R86 ;  /* 0x0800009e9d9e7389 */ /* 0x00006200000e0056 */
[----:B------:R-:W-:Y:S05]  /*6680*/  RET.REL.NODEC R50 `(_Z25selective_scan_bwd_kernelI32Selective_Scan_bwd_kernel_traitsILi128ELi16ELb1ELb0ELb0ELb0ELb1EN3c104HalfEfEEv12SSMParamsBwd) ;  /* 0xffff997032007950 */ /* 0x000fea0003c3ffff */
        .weak           $__internal_52_$__cuda_sm70_shflsync_idx_p
        .type           $__internal_52_$__cuda_sm70_shflsync_idx_p,@function
        .size           $__internal_52_$__cuda_sm70_shflsync_idx_p,($__internal_53_$__cuda_sm70_shflsync_up - $__internal_52_$__cuda_sm70_shflsync_idx_p)
$__internal_52_$__cuda_sm70_shflsync_idx_p:
[----:B------:R-:W-:Y:S01]  /*6690*/  HFMA2.MMA R163, -RZ, RZ, 0, 0 ;  /* 0x00000000ffa37435 */ /* 0x000fe200000001ff */
[----:B------:R-:W-:Y:S01]  /*66a0*/  MOV R162, R86 ;  /* 0x0000005600a27202 */ /* 0x000fe20000000f00 */
[----:B------:R-:W-:Y:S04]  /*66b0*/  WARPSYNC R50 ;  /* 0x0000003200007348 */ /* 0x000fe80003800000 */
[----:B------:R0:W1:Y:S01]  /*66c0*/  SHFL.IDX PT, R51, R88, R87, R51 ;  /* 0x0000005758337389 */ /* 0x00006200000e0033 */
[----:B------:R-:W-:Y:S05]  /*66d0*/  RET.REL.NODEC R162 `(_Z25selective_scan_bwd_kernelI32Selective_Scan_bwd_kernel_traitsILi128ELi16ELb1ELb0ELb0ELb0ELb1EN3c104HalfEfEEv12SSMParamsBwd) ;  /* 0xffff9920a2007950 */ /* 0x000fea0003c3ffff */
        .weak           $__internal_53_$__cuda_sm70_shflsync_up
        .type           $__internal_53_$__cuda_sm70_shflsync_up,@function
        .size           $__internal_53_$__cuda_sm70_shflsync_up,(.L_x_8865 - $__internal_53_$__cuda_sm70_shflsync_up)
$__internal_53_$__cuda_sm70_shflsync_up:
[----:B------:R-:W-:Y:S01]  /*66e0*/  MOV R51, 0x0 ;  /* 0x0000000000337802 */ /* 0x000fe20000000f00 */
[----:B------:R-:W-:Y:S04]  /*66f0*/  WARPSYNC R86 ;  /* 0x0000005600007348 */ /* 0x000fe80003800000 */
[----:B------:R0:W1:Y:S01]  /*6700*/  SHFL.UP PT, R86, R89, R88, R87 ;  /* 0x0400005859567389 */ /* 0x00006200000e0057 */
[----:B------:R-:W-:Y:S05]  /*6710*/  RET.REL.NODEC R50 `(_Z25selective_scan_bwd_kernelI32Selective_Scan_bwd_kernel_traitsILi128ELi16ELb1ELb0ELb0ELb0ELb1EN3c104HalfEfEEv12SSMParamsBwd) ;  /* 0xffff98e032007950 */ /* 0x000fea0003c3ffff */
.L_x_1309:
        /* <DEDUP_REMOVED lines=14> */
.L_x_8865:


//--------------------- .text._Z25selective_scan_bwd_kernelI32Selective_Scan_bwd_kernel_traitsILi128ELi16ELb1ELb0ELb0ELb1ELb0EN3c104HalfEfEEv12SSMParamsBwd --------------------------
	.section	.text._Z25selective_scan_bwd_kernelI32Selective_Scan_bwd_kernel_traitsILi128ELi16ELb1ELb0ELb0ELb1ELb0EN3c104HalfEfEEv12SSMParamsBwd,"ax",@progbits
	.sectioninfo	@"SHI_REGISTERS=168"
	.align	128
        .global         _Z25selective_scan_bwd_kernelI32Selective_Scan_bwd_kernel_traitsILi128ELi16ELb1ELb0ELb0ELb1ELb0EN3c104HalfEfEEv12SSMParamsBwd
        .type           _Z25selective_scan_bwd_kernelI32Selective_Scan_bwd_kernel_traitsILi128ELi16ELb1ELb0ELb0ELb1ELb0EN3c104HalfEfEEv12SSMParamsBwd,@function
        .size           _Z25selective_scan_bwd_kernelI32Selective_Scan_bwd_kernel_traitsILi128ELi16ELb1ELb0ELb0ELb1ELb0EN3c104HalfEfEEv12SSMParamsBwd,(.L_x_8868 - _Z25selective_scan_bwd_kernelI32Selective_Scan_bwd_kernel_traitsILi128ELi16ELb1ELb0ELb0ELb1ELb0EN3c104HalfEfEEv12SSMParamsBwd)
        .other          _Z25selective_scan_bwd_kernelI32Selective_Scan_bwd_kernel_traitsILi128ELi16ELb1ELb0ELb0ELb1ELb0EN3c104HalfEfEEv12SSMParamsBwd,@"STO_CUDA_ENTRY STV_DEFAULT"
_Z25selective_scan_bwd_kernelI32Selective_Scan_bwd_kernel_traitsILi128ELi16ELb1ELb0ELb0ELb1ELb0EN3c104HalfEfEEv12SSMParamsBwd:
.text._Z25selective_scan_bwd_kernelI32Selective_Scan_bwd_kernel_traitsILi128ELi16ELb1ELb0ELb0ELb1ELb0EN3c104HalfEfEEv12SSMParamsBwd:
        /* <DEDUP_REMOVED lines=15> */
[----:B------:R-:W-:Y:S01]  /*00f0*/  IMAD R17, R3, c[0x0][0x1d8], RZ ;  /* 0x0000760003117a24 */ /* 0x000fe200078e02ff */
[----:B------:R-:W-:Y:S01]  /*0100*/  UMOV UR4, URZ ;  /* 0x0000003f00047c82 */ /* 0x000fe20008000000 */
[----:B------:R-:W4:Y:S01]  /*0110*/  S2R R5, SR_CTAID.X ;  /* 0x0000000000057919 */ /* 0x000f220000002500 */
[----:B------:R-:W-:Y:S01]  /*0120*/  ISETP.GE.AND P5, PT, R20, 0x1, PT ;  /* 0x000000011400780c */ /* 0x000fe20003fa6270 */
[----:B------:R-:W-:Y:S01]  /*0130*/  IMAD R17, R0, c[0x0][0x1dc], R17 ;  /* 0x0000770000117a24 */ /* 0x000fe200078e0211 */
[----:B------:R-:W-:Y:S01]  /*0140*/  UMOV UR5, URZ ;  /* 0x0000003f00057c82 */ /* 0x000fe20008000000 */
[----:B------:R-:W-:Y:S01]  /*0150*/  CS2R R132, SRZ ;  /* 0x0000000000847805 */ /* 0x000fe2000001ff00 */
[----:B------:R-:W-:Y:S01]  /*0160*/  CS2R R130, SRZ ;  /* 0x0000000000827805 */ /* 0x000fe2000001ff00 */
[----:B----4-:R-:W-:Y:S01]  /*0170*/  SHF.R.S32.HI R2, RZ, 0x1f, R5 ;  /* 0x0000001fff027819 */ /* 0x010fe20000011405 */
[----:B------:R-:W-:-:S04]  /*0180*/  IMAD.WIDE.U32 R6, R5, c[0x0][0x1d0], RZ ;  /* 0x0000740005067a25 */ /* 0x000fc800078e00ff */
[C---:B------:R-:W-:Y:S02]  /*0190*/  IMAD R14, R2.reuse, c[0x0][0x1d0], RZ ;  /* 0x00007400020e7a24 */ /* 0x040fe400078e02ff */
[C---:B------:R-:W-:Y:S02]  /*01a0*/  IMAD R16, R2.reuse, c[0x0][0x278], RZ ;  /* 0x00009e0002107a24 */ /* 0x040fe400078e02ff */
[C---:B------:R-:W-:Y:S02]  /*01b0*/  IMAD R13, R5.reuse, c[0x0][0x1d4], R14 ;  /* 0x00007500050d7a24 */ /* 0x040fe400078e020e */
        /* <DEDUP_REMOVED lines=8> */
[----:B-1----:R-:W-:Y:S01]  /*0240*/  IMAD.WIDE.U32 R10, R5, c[0x0][0x278], RZ ;  /* 0x00009e00050a7a25 */ /* 0x002fe200078e00ff */
[----:B------:R-:W-:-:S03]  /*0250*/  IADD3 R18, P0, R13, R6, RZ ;  /* 0x000000060d127210 */ /* 0x000fc60007f1e0ff */
[----:B------:R-:W-:Y:S01]  /*0260*/  IMAD R21, R5, c[0x0][0x27c], R16 ;  /* 0x00009f0005157a24 */ /* 0x000fe200078e0210 */
[----:B------:R-:W-:Y:S01]  /*0270*/  IADD3.X R19, R15, R7, R17, P0, !PT ;  /* 0x000000070f137210 */ /* 0x000fe200007fe411 */
[C---:B------:R-:W-:Y:S01]  /*0280*/  IMAD.WIDE.U32 R6, R0.reuse, c[0x0][0x1e8], R8 ;  /* 0x00007a0000067a25 */ /* 0x040fe200078e0008 */
[----:B------:R-:W-:Y:S02]  /*0290*/  ISETP.NE.U32.AND P0, PT, RZ, c[0x0][0x260], PT ;  /* 0x00009800ff007a0c */ /* 0x000fe40003f05070 */
[----:B------:R-:W-:Y:S01]  /*02a0*/  IADD3 R11, R11, R21, RZ ;  /* 0x000000150b0b7210 */ /* 0x000fe20007ffe0ff */
[C---:B------:R-:W-:Y:S01]  /*02b0*/  IMAD R17, R3.reuse, c[0x0][0x1e8], RZ ;  /* 0x00007a0003117a24 */ /* 0x040fe200078e02ff */
[----:B------:R-:W-:Y:S01]  /*02c0*/  ISETP.NE.AND.EX P0, PT, RZ, c[0x0][0x264], PT, P0 ;  /* 0x00009900ff007a0c */ /* 0x000fe20003f05300 */
[----:B------:R-:W-:Y:S01]  /*02d0*/  IMAD R21, R3, c[0x0][0x280], RZ ;  /* 0x0000a00003157a24 */ /* 0x000fe200078e02ff */
[----:B------:R-:W-:Y:S01]  /*02e0*/  IADD3 R16, P6, R13, R6, RZ ;  /* 0x000000060d107210 */ /* 0x000fe20007fde0ff */
[----:B------:R-:W-:Y:S01]  /*02f0*/  IMAD.WIDE.U32 R8, R0, c[0x0][0x280], R10 ;  /* 0x0000a00000087a25 */ /* 0x000fe200078e000a */
[----:B------:R-:W-:-:S03]  /*0300*/  HFMA2.MMA R11, -RZ, RZ, 0, 0 ;  /* 0x00000000ff0b7435 */ /* 0x000fc600000001ff */
[C---:B------:R-:W-:Y:S01]  /*0310*/  IMAD R10, R0.reuse, c[0x0][0x1ec], R17 ;  /* 0x00007b00000a7a24 */ /* 0x040fe200078e0211 */
[----:B------:R-:W-:Y:S01]  /*0320*/  IADD3 R14, P3, R13, R8, RZ ;  /* 0x000000080d0e7210 */ /* 0x000fe20007f7e0ff */
[----:B------:R-:W-:Y:S01]  /*0330*/  IMAD R21, R0, c[0x0][0x284], R21 ;  /* 0x0000a10000157a24 */ /* 0x000fe200078e0215 */
[C---:B------:R-:W-:Y:S02]  /*0340*/  LEA R17, P4, R18.reuse, c[0x0][0x240], 0x1 ;  /* 0x0000900012117a11 */ /* 0x040fe400078808ff */
[----:B------:R-:W-:Y:S01]  /*0350*/  IADD3.X R7, R15, R7, R10, P6, !PT ;  /* 0x000000070f077210 */ /* 0x000fe200037fe40a */
[----:B------:R-:W-:Y:S01]  /*0360*/  @P0 IMAD R6, R5, c[0x0][0x164], R0 ;  /* 0x0000590005060a24 */ /* 0x000fe200078e0200 */
[----:B------:R-:W-:Y:S02]  /*0370*/  IADD3.X R9, R15, R9, R21, P3, !PT ;  /* 0x000000090f097210 */ /* 0x000fe40001ffe415 */
[----:B------:R-:W-:Y:S01]  /*0380*/  LEA.HI.X R18, R18, c[0x0][0x244], R19, 0x1, P4 ;  /* 0x0000910012127a11 */ /* 0x000fe200020f0c13 */
[----:B------:R-:W-:Y:S01]  /*0390*/  @P0 IMAD R6, R6, c[0x0][0x174], RZ ;  /* 0x00005d0006060a24 */ /* 0x000fe200078e02ff */
[----:B------:R-:W-:-:S02]  /*03a0*/  ISETP.NE.U32.AND P3, PT, RZ, c[0x0][0x328], PT ;  /* 0x0000ca00ff007a0c */ /* 0x000fc40003f65070 */
[----:B------:R-:W-:Y:S01]  /*03b0*/  ISETP.NE.U32.AND P4, PT, RZ, c[0x0][0x348], PT ;  /* 0x0000d200ff007a0c */ /* 0x000fe20003f85070 */
[----:B------:R-:W-:Y:S01]  /*03c0*/  @P0 IMAD R6, R6, c[0x0][0x16c], RZ ;  /* 0x00005b0006060a24 */ /* 0x000fe200078e02ff */
[----:B------:R-:W-:Y:S02]  /*03d0*/  ISETP.NE.AND.EX P3, PT, RZ, c[0x0][0x32c], PT, P3 ;  /* 0x0000cb00ff007a0c */ /* 0x000fe40003f65330 */
[----:B------:R-:W-:Y:S02]  /*03e0*/  ISETP.NE.AND.EX P4, PT, RZ, c[0x0][0x34c], PT, P4 ;  /* 0x0000d300ff007a0c */ /* 0x000fe40003f85340 */
[C---:B------:R-:W-:Y:S02]  /*03f0*/  LEA R15, P6, R16.reuse, c[0x0][0x248], 0x1 ;  /* 0x00009200100f7a11 */ /* 0x040fe400078c08ff */
[----:B------:R-:W-:Y:S02]  /*0400*/  @P0 MOV R135, 0x8 ;  /* 0x0000000800870802 */ /* 0x000fe40000000f00 */
[----:B------:R-:W-:-:S02]  /*0410*/  LEA.HI.X R16, R16, c[0x0][0x24c], R7, 0x1, P6 ;  /* 0x0000930010107a11 */ /* 0x000fc400030f0c07 */
[----:B------:R-:W-:Y:S01]  /*0420*/  LEA R13, P6, R14, c[0x0][0x308], 0x1 ;  /* 0x0000c2000e0d7a11 */ /* 0x000fe200078c08ff */
[----:B------:R-:W-:Y:S02]  /*0430*/  @P0 IMAD.WIDE R134, R6, R135, c[0x0][0x260] ;  /* 0x0000980006860625 */ /* 0x000fe400078e0287 */
[----:B------:R-:W-:Y:S01]  /*0440*/  @!P0 CS2R R134, SRZ ;  /* 0x0000000000868805 */ /* 0x000fe2000001ff00 */
[----:B------:R-:W-:Y:S01]  /*0450*/  LEA.HI.X R14, R14, c[0x0][0x30c], R9, 0x1, P6 ;  /* 0x0000c3000e0e7a11 */ /* 0x000fe200030f0c09 */
[----:B--2---:R0:W1:Y:S01]  /*0460*/  @P1 R2UR UR4, R4 ;  /* 0x00000000040413c2 */ /* 0x00406200000e0000 */
[----:B------:R-:W-:-:S04]  /*0470*/  @P3 LEA R132, P1, R0, c[0x0][0x328], 0x2 ;  /* 0x0000ca0000843a11 */ /* 0x000fc800078210ff */
[----:B------:R-:W-:-:S03]  /*0480*/  @P3 LEA.HI.X R133, R0, c[0x0][0x32c], R3, 0x2, P1 ;  /* 0x0000cb0000853a11 */ /* 0x000fc600008f1403 */
[----:B---3--:R2:W3:Y:S01]  /*0490*/  @P2 R2UR UR5, R12 ;  /* 0x000000000c0523c2 */ /* 0x0084e200000e0000 */
[C---:B------:R-:W-:Y:S02]  /*04a0*/  @P4 LEA R130, P2, R0.reuse, c[0x0][0x348], 0x2 ;  /* 0x0000d20000824a11 */ /* 0x040fe400078410ff */
[----:B0-----:R-:W-:Y:S02]  /*04b0*/  MOV R4, RZ ;  /* 0x000000ff00047202 */ /* 0x001fe40000000f00 */
        /* <DEDUP_REMOVED lines=12> */
[----:B--2---:R-:W-:Y:S02]  /*0580*/  SHF.L.U32 R12, R6, 0x1, RZ ;  /* 0x00000001060c7819 */ /* 0x004fe400000006ff */
[----:B------:R-:W-:Y:S02]  /*0590*/  LEA.HI R10, R9, R6, RZ, 0x5 ;  /* 0x00000006090a7211 */ /* 0x000fe400078f28ff */
[----:B------:R-:W-:Y:S02]  /*05a0*/  LOP3.LUT R9, R12, 0xffffffc0, RZ, 0xc0, !PT ;  /* 0xffffffc00c097812 */ /* 0x000fe400078ec0ff */
[----:B------:R-:W-:Y:S01]  /*05b0*/  SHF.R.S32.HI R10, RZ, 0x5, R10 ;  /* 0x00000005ff0a7819 */ /* 0x000fe2000001140a */
[----:B------:R4:W2:Y:S08]  /*05c0*/  R2UR UR10, R13 ;  /* 0x000000000d0a73c2 */ /* 0x0008b000000e0000 */
[----:B-1-3--:R4:W0:Y:S02]  /*05d0*/  R2UR UR11, R14 ;  /* 0x000000000e0b73c2 */ /* 0x00a82400000e0000 */
.L_x_1360:
[----:B------:R-:W-:Y:S01]  /*05e0*/  BAR.SYNC.DEFER_BLOCKING 0x0 ;  /* 0x0000000000007b1d */ /* 0x000fe20000010000 */
[----:B----4-:R-:W-:-:S02]  /*05f0*/  MOV R14, UR12 ;  /* 0x0000000c000e7c02 */ /* 0x010fc40008000f00 */
[----:B------:R-:W-:Y:S02]  /*0600*/  MOV R15, UR13 ;  /* 0x0000000d000f7c02 */ /* 0x000fe40008000f00 */
[----:B------:R-:W-:-:S05]  /*0610*/  LOP3.LUT R13, R9, 0x1f, R6, 0xf8, !PT ;  /* 0x0000001f090d7812 */ /* 0x000fca00078ef806 */
[----:B------:R-:W-:-:S05]  /*0620*/  IMAD.WIDE R14, R13, 0x10, R14 ;  /* 0x000000100d0e7825 */ /* 0x000fca00078e020e */
[----:B------:R-:W3:Y:S04]  /*0630*/  LDG.E.128 R16, [R14.64] ;  /* 0x000000080e107981 */ /* 0x000ee8000c1e1d00 */
[----:B------:R-:W4:Y:S01]  /*0640*/  LDG.E.128 R24, [R14.64+0x200] ;  /* 0x000200080e187981 */ /* 0x000f22000c1e1d00 */
[----:B------:R-:W-:Y:S01]  /*0650*/  IADD3 R12, R9, R7, RZ ;  /* 0x00000007090c7210 */ /* 0x000fe20007ffe0ff */
[----:B------:R-:W-:-:S03]  /*0660*/  HFMA2.MMA R20, -RZ, RZ, 0, 9.5367431640625e-07 ;  /* 0x00000010ff147435 */ /* 0x000fc600000001ff */
[----:B------:R-:W-:-:S07]  /*0670*/  IADD3 R57, R12, R7, RZ ;  /* 0x000000070c397210 */ /* 0x000fce0007ffe0ff */
[----:B0-----:R-:W-:Y:S01]  /*0680*/  IMAD.WIDE R20, R13, R20, UR6 ;  /* 0x000000060d147e25 */ /* 0x001fe2000f8e0214 */
[----:B---3--:R-:W-:Y:S04]  /*0690*/  STS.128 [R12.X16], R16 ;  /* 0x000000100c007388 */ /* 0x008fe8000000cc00 */
[----:B----4-:R-:W-:Y:S01]  /*06a0*/  STS.128 [R12.X16+0x200], R24 ;  /* 0x000200180c007388 */ /* 0x010fe2000000cc00 */
[----:B------:R-:W-:-:S06]  /*06b0*/  NOP ;  /* 0x0000000000007918 */ /* 0x000fcc0000000000 */
[----:B------:R-:W0:Y:S04]  /*06c0*/  LDS.128 R44, [R57.X16] ;  /* 0x00000000392c7984 */ /* 0x000e28000000cc00 */
[----:B------:R-:W-:Y:S04]  /*06d0*/  LDS.128 R40, [R57.X16+0x10] ;  /* 0x0000100039287984 */ /* 0x000fe8000000cc00 */
[----:B------:R-:W-:Y:S06]  /*06e0*/  BAR.SYNC.DEFER_BLOCKING 0x0 ;  /* 0x0000000000007b1d */ /* 0x000fec0000010000 */
[----:B------:R-:W3:Y:S04]  /*06f0*/  LDG.E.128 R28, [R20.64] ;  /* 0x00000008141c7981 */ /* 0x000ee8000c1e1d00 */
[----:B------:R-:W4:Y:S01]  /*0700*/  LDG.E.128 R32, [R20.64+0x200] ;  /* 0x0002000814207981 */ /* 0x000f22000c1e1d00 */
[----:B--2---:R-:W-:-:S02]  /*0710*/  MOV R14, UR10 ;  /* 0x0000000a000e7c02 */ /* 0x004fc40008000f00 */
[----:B------:R-:W-:-:S05]  /*0720*/  MOV R15, UR11 ;  /* 0x0000000b000f7c02 */ /* 0x000fca0008000f00 */
[----:B------:R-:W-:Y:S01]  /*0730*/  IMAD.WIDE R14, R13, 0x10, R14 ;  /* 0x000000100d0e7825 */ /* 0x000fe200078e020e */
[----:B---3--:R1:W-:Y:S04]  /*0740*/  STS.128 [R12.X16], R28 ;  /* 0x0000001c0c007388 */ /* 0x0083e8000000cc00 */
[----:B----4-:R-:W-:Y:S01]  /*0750*/  STS.128 [R12.X16+0x200], R32 ;  /* 0x000200200c007388 */ /* 0x010fe2000000cc00 */
[----:B------:R-:W-:-:S06]  /*0760*/  NOP ;  /* 0x0000000000007918 */ /* 0x000fcc0000000000 */
[----:B------:R-:W2:Y:S04]  /*0770*/  LDS.128 R24, [R57.X16] ;  /* 0x0000000039187984 */ /* 0x000ea8000000cc00 */
[----:B------:R-:W-:Y:S04]  /*0780*/  LDS.128 R16, [R57.X16+0x10] ;  /* 0x0000100039107984 */ /* 0x000fe8000000cc00 */
[----:B------:R-:W-:Y:S06]  /*0790*/  BAR.SYNC.DEFER_BLOCKING 0x0 ;  /* 0x0000000000007b1d */ /* 0x000fec0000010000 */
[----:B------:R3:W4:Y:S04]  /*07a0*/  LDG.E.128 R36, [R14.64] ;  /* 0x000000080e247981 */ /* 0x000728000c1e1d00 */
[----:B------:R3:W5:Y:S01]  /*07b0*/  LDG.E.128 R20, [R14.64+0x200] ;  /* 0x000200080e147981 */ /* 0x000762000c1e1d00 */
[--C-:B0-----:R-:W-:Y:S01]  /*07c0*/  HADD2.F32 R13, -RZ, R44.reuse.H0_H0 ;  /* 0x2000002cff0d7230 */ /* 0x101fe20000004100 */
[----:B------:R-:W-:Y:S01]  /*07d0*/  BSSY B0, `(.L_x_1311) ;  /* 0x0000056000007945 */ /* 0x000fe20003800000 */
[----:B-1----:R-:W-:-:S02]  /*07e0*/  HADD2.F32 R29, -RZ, R44.H1_H1 ;  /* 0x3000002cff1d7230 */ /* 0x002fc40000004100 */
[--C-:B--2---:R-:W-:Y:S02]  /*07f0*/  HADD2.F32 R62, -RZ, R26.reuse.H0_H0 ;  /* 0x2000001aff3e7230 */ /* 0x104fe40000004100 */
[----:B------:R-:W-:Y:S02]  /*0800*/  HADD2.F32 R26, -RZ, R26.H1_H1 ;  /* 0x3000001aff1a7230 */ /* 0x000fe40000004100 */
[--C-:B------:R-:W-:Y:S01]  /*0810*/  HADD2.F32 R60, -RZ, R27.reuse.H0_H0 ;  /* 0x2000001bff3c7230 */ /* 0x100fe20000004100 */
[----:B------:R-:W-:Y:S01]  /*0820*/  FADD.FTZ R62, R62, UR5 ;  /* 0x000000053e3e7e21 */ /* 0x000fe20008010000 */
[----:B---3--:R-:W-:Y:S01]  /*0830*/  HADD2.F32 R15, -RZ, R46.H1_H1 ;  /* 0x3000002eff0f7230 */ /* 0x008fe20000004100 */
[----:B------:R-:W-:Y:S01]  /*0840*/  FADD.FTZ R61, R26, UR5 ;  /* 0x000000051a3d7e21 */ /* 0x000fe20008010000 */
[----:B------:R-:W-:Y:S01]  /*0850*/  HADD2.F32 R27, -RZ, R27.H1_H1 ;  /* 0x3000001bff1b7230 */ /* 0x000fe20000004100 */
[----:B------:R-:W-:Y:S01]  /*0860*/  FADD.FTZ R60, R60, UR5 ;  /* 0x000000053c3c7e21 */ /* 0x000fe20008010000 */
[----:B------:R-:W-:-:S02]  /*0870*/  FSETP.GTU.FTZ.AND P0, PT, R62, 20, PT ;  /* 0x41a000003e00780b */ /* 0x000fc40003f1c000 */
[----:B------:R-:W-:Y:S01]  /*0880*/  FSETP.GTU.FTZ.AND P6, PT, R61, 20, PT ;  /* 0x41a000003d00780b */ /* 0x000fe20003fdc000 */
[----:B----4-:R-:W-:Y:S04]  /*0890*/  STS.128 [R12.X16], R36 ;  /* 0x000000240c007388 */ /* 0x010fe8000000cc00 */
[----:B-----5:R-:W-:Y:S01]  /*08a0*/  STS.128 [R12.X16+0x200], R20 ;  /* 0x000200140c007388 */ /* 0x020fe2000000cc00 */
[----:B------:R-:W-:-:S06]  /*08b0*/  NOP ;  /* 0x0000000000007918 */ /* 0x000fcc0000000000 */
[----:B------:R-:W0:Y:S04]  /*08c0*/  LDS.128 R64, [R57.X16] ;  /* 0x0000000039407984 */ /* 0x000e28000000cc00 */
[----:B------:R-:W1:Y:S01]  /*08d0*/  LDS.128 R20, [R57.X16+0x10] ;  /* 0x0000100039147984 */ /* 0x000e62000000cc00 */
[--C-:B0-----:R-:W-:Y:S02]  /*08e0*/  HADD2.F32 R74, -RZ, R64.reuse.H0_H0 ;  /* 0x20000040ff4a7230 */ /* 0x101fe40000004100 */
[----:B------:R-:W-:Y:S02]  /*08f0*/  HADD2.F32 R73, -RZ, R64.H1_H1 ;  /* 0x30000040ff497230 */ /* 0x000fe40000004100 */
[----:B------:R-:W-:Y:S01]  /*0900*/  HADD2.F32 R72, -RZ, R65.H0_H0 ;  /* 0x20000041ff487230 */ /* 0x000fe20000004100 */
[----:B------:R-:W-:Y:S01]  /*0910*/  FFMA.FTZ R28, R74, R13, R11 ;  /* 0x0000000d4a1c7223 */ /* 0x000fe2000001000b */
[----:B------:R-:W-:-:S02]  /*0920*/  HADD2.F32 R11, -RZ, R45.H0_H0 ;  /* 0x2000002dff0b7230 */ /* 0x000fc40000004100 */
[--C-:B------:R-:W-:Y:S01]  /*0930*/  HADD2.F32 R70, -RZ, R66.reuse.H0_H0 ;  /* 0x20000042ff467230 */ /* 0x100fe20000004100 */
[----:B------:R-:W-:Y:S01]  /*0940*/  FFMA.FTZ R29, R73, R29, R28 ;  /* 0x0000001d491d7223 */ /* 0x000fe2000001001c */
[----:B------:R-:W-:Y:S02]  /*0950*/  HADD2.F32 R69, -RZ, R66.H1_H1 ;  /* 0x30000042ff457230 */ /* 0x000fe40000004100 */
[----:B------:R-:W-:Y:S01]  /*0960*/  HADD2.F32 R66, -RZ, R24.H0_H0 ;  /* 0x20000018ff427230 */ /* 0x000fe20000004100 */
[----:B------:R-:W-:Y:S01]  /*0970*/  FFMA.FTZ R14, R72, R11, R29 ;  /* 0x0000000b480e7223 */ /* 0x000fe2000001001d */
[----:B------:R-:W-:Y:S02]  /*0980*/  HADD2.F32 R13, -RZ, R45.H1_H1 ;  /* 0x3000002dff0d7230 */ /* 0x000fe40000004100 */
[----:B------:R-:W-:Y:S01]  /*0990*/  HADD2.F32 R71, -RZ, R65.H1_H1 ;  /* 0x30000041ff477230 */ /* 0x000fe20000004100 */
[----:B------:R-:W-:Y:S01]  /*09a0*/  FADD.FTZ R66, R66, UR5 ;  /* 0x0000000542427e21 */ /* 0x000fe20008010000 */
[----:B------:R-:W-:-:S02]  /*09b0*/  HADD2.F32 R11, -RZ, R46.H0_H0 ;  /* 0x2000002eff0b7230 */ /* 0x000fc40000004100 */
[----:B------:R-:W-:Y:S01]  /*09c0*/  HADD2.F32 R68, -RZ, R67.H0_H0 ;  /* 0x20000043ff447230 */ /* 0x000fe20000004100 */
[----:B------:R-:W-:Y:S01]  /*09d0*/  FFMA.FTZ R13, R71, R13, R14 ;  /* 0x0000000d470d7223 */ /* 0x000fe2000001000e */
[----:B------:R-:W-:Y:S01]  /*09e0*/  FSETP.GTU.FTZ.AND P4, PT, R66, 20, PT ;  /* 0x41a000004200780b */ /* 0x000fe20003f9c000 */
[----:B------:R-:W-:Y:S02]  /*09f0*/  HADD2.F32 R64, -RZ, R25.H0_H0 ;  /* 0x20000019ff407230 */ /* 0x000fe40000004100 */
[----:B------:R-:W-:Y:S01]  /*0a00*/  FFMA.FTZ R14, R70, R11, R13 ;  /* 0x0000000b460e7223 */ /* 0x000fe2000001000d */
[----:B------:R-:W-:Y:S01]  /*0a10*/  HADD2.F32 R11, -RZ, R47.H0_H0 ;  /* 0x2000002fff0b7230 */ /* 0x000fe20000004100 */
[----:B------:R-:W-:Y:S01]  /*0a20*/  MOV R13, c[0x0][0x16c] ;  /* 0x00005b00000d7a02 */ /* 0x000fe20000000f00 */
[----:B------:R-:W-:Y:S01]  /*0a30*/  HADD2.F32 R24, -RZ, R24.H1_H1 ;  /* 0x30000018ff187230 */ /* 0x000fe20000004100 */
[----:B------:R-:W-:Y:S01]  /*0a40*/  FFMA.FTZ R15, R69, R15, R14 ;  /* 0x0000000f450f7223 */ /* 0x000fe2000001000e */
[----:B------:R-:W-:Y:S01]  /*0a50*/  HADD2.F32 R25, -RZ, R25.H1_H1 ;  /* 0x30000019ff197230 */ /* 0x000fe20000004100 */
[----:B------:R-:W-:Y:S01]  /*0a60*/  FADD.FTZ R64, R64, UR5 ;  /* 0x0000000540407e21 */ /* 0x000fe20008010000 */
[----:B------:R-:W-:Y:S01]  /*0a70*/  HADD2.F32 R67, -RZ, R67.H1_H1 ;  /* 0x30000043ff437230 */ /* 0x000fe20000004100 */
[----:B------:R-:W-:Y:S01]  /*0a80*/  FFMA.FTZ R14, R68, R11, R15 ;  /* 0x0000000b440e7223 */ /* 0x000fe2000001000f */
[----:B------:R-:W-:Y:S01]  /*0a90*/  HADD2.F32 R11, -RZ, R47.H1_H1 ;  /* 0x3000002fff0b7230 */ /* 0x000fe20000004100 */
[----:B------:R-:W-:Y:S01]  /*0aa0*/  FADD.FTZ R65, R24, UR5 ;  /* 0x0000000518417e21 */ /* 0x000fe20008010000 */
[----:B------:R-:W-:Y:S01]  /*0ab0*/  ISETP.GE.AND P5, PT, R13, 0x1, PT ;  /* 0x000000010d00780c */ /* 0x000fe20003fa6270 */
[----:B------:R-:W-:Y:S01]  /*0ac0*/  FADD.FTZ R63, R25, UR5 ;  /* 0x00000005193f7e21 */ /* 0x000fe20008010000 */
[----:B------:R-:W-:Y:S01]  /*0ad0*/  FSETP.GTU.FTZ.AND P2, PT, R64, 20, PT ;  /* 0x41a000004000780b */ /* 0x000fe20003f5c000 */
[----:B------:R-:W-:Y:S01]  /*0ae0*/  FFMA.FTZ R24, R67, R11, R14 ;  /* 0x0000000b43187223 */ /* 0x000fe2000001000e */
[----:B------:R-:W-:Y:S01]  /*0af0*/  FSETP.GTU.FTZ.AND P3, PT, R65, 20, PT ;  /* 0x41a000004100780b */ /* 0x000fe20003f7c000 */
[----:B------:R-:W-:Y:S01]  /*0b00*/  HADD2.F32 R15, -RZ, R40.H0_H0 ;  /* 0x20000028ff0f7230 */ /* 0x000fe20000004100 */
[----:B------:R-:W-:Y:S01]  /*0b10*/  FSETP.GTU.FTZ.AND P1, PT, R63, 20, PT ;  /* 0x41a000003f00780b */ /* 0x000fe20003f3c000 */
[----:B-1----:R-:W-:Y:S01]  /*0b20*/  HADD2.F32 R59, -RZ, R20.H0_H0 ;  /* 0x20000014ff3b7230 */ /* 0x002fe20000004100 */
[----:B------:R-:W-:Y:S06]  /*0b30*/  @P4 BRA `(.L_x_1312) ;  /* 0x000001f000004947 */ /* 0x000fec0003800000 */
[----:B------:R-:W-:Y:S01]  /*0b40*/  FMUL.FTZ R66, R66, 1.4426950216293334961 ;  /* 0x3fb8aa3b42427820 */ /* 0x000fe20000410000 */
[----:B------:R-:W-:-:S02]  /*0b50*/  MOV R25, 0x3e800000 ;  /* 0x3e80000000197802 */ /* 0x000fc40000000f00 */
[----:B------:R-:W-:Y:S01]  /*0b60*/  MOV R26, 0x3d39bf78 ;  /* 0x3d39bf78001a7802 */ /* 0x000fe20000000f00 */
        /* <DEDUP_REMOVED lines=28> */
.L_x_1312:
[----:B------:R-:W-:Y:S05]  /*0d30*/  BSYNC B0 ;  /* 0x0000000000007941 */ /* 0x000fea0003800000 */
.L_x_1311:
[----:B------:R-:W-:Y:S01]  /*0d40*/  BSSY B0, `(.L_x_1313) ;  /* 0x0000027000007945 */ /* 0x000fe20003800000 */
[----:B------:R-:W-:Y:S01]  /*0d50*/  FFMA.FTZ R24, R59, R15, R24 ;  /* 0x0000000f3b187223 */ /* 0x000fe20000010018 */
[----:B------:R-:W-:Y:S01]  /*0d60*/  FSETP.GTU.FTZ.AND P4, PT, R60, 20, PT ;  /* 0x41a000003c00780b */ /* 0x000fe20003f9c000 */
[----:B------:R-:W-:Y:S01]  /*0d70*/  HADD2.F32 R15, -RZ, R40.H1_H1 ;  /* 0x30000028ff0f7230 */ /* 0x000fe20000004100 */
[----:B------:R-:W-:Y:S01]  /*0d80*/  FADD.FTZ R58, R27, UR5 ;  /* 0x000000051b3a7e21 */ /* 0x000fe20008010000 */
[----:B------:R-:W-:Y:S02]  /*0d90*/  HADD2.F32 R78, -RZ, R16.H0_H0 ;  /* 0x20000010ff4e7230 */ /* 0x000fe40000004100 */
[----:B------:R-:W-:Y:S01]  /*0da0*/  HADD2.F32 R75, -RZ, R20.H1_H1 ;  /* 0x30000014ff4b7230 */ /* 0x000fe20000004100 */
        /* <DEDUP_REMOVED lines=32> */
.L_x_1314:
[----:B------:R-:W-:Y:S05]  /*0fb0*/  BSYNC B0 ;  /* 0x0000000000007941 */ /* 0x000fea0003800000 */
.L_x_1313:
[----:B------:R-:W-:Y:S01]  /*0fc0*/  BSSY B0, `(.L_x_1315) ;  /* 0x0000027000007945 */ /* 0x000fe20003800000 */
[----:B------:R-:W-:Y:S01]  /*0fd0*/  FFMA.FTZ R24, R75, R15, R24 ;  /* 0x0000000f4b187223 */ /* 0x000fe20000010018 */
[----:B------:R-:W-:Y:S01]  /*0fe0*/  FSETP.GTU.FTZ.AND P3, PT, R58, 20, PT ;  /* 0x41a000003a00780b */ /* 0x000fe20003f7c000 */
[----:B------:R-:W-:Y:S01]  /*0ff0*/  HADD2.F32 R15, -RZ, R41.H0_H0 ;  /* 0x20000029ff0f7230 */ /* 0x000fe20000004100 */
[----:B------:R-:W-:Y:S01]  /*1000*/  FADD.FTZ R78, R78, UR5 ;  /* 0x000000054e4e7e21 */ /* 0x000fe20008010000 */
[----:B------:R-:W-:Y:S02]  /*1010*/  HADD2.F32 R16, -RZ, R16.H1_H1 ;  /* 0x30000010ff107230 */ /* 0x000fe40000004100 */
        /* <DEDUP_REMOVED lines=33> */
.L_x_1316:
[----:B------:R-:W-:Y:S05]  /*1230*/  BSYNC B0 ;  /* 0x0000000000007941 */ /* 0x000fea0003800000 */
.L_x_1315:
        /* <DEDUP_REMOVED lines=39> */
.L_x_1318:
[----:B------:R-:W-:Y:S05]  /*14b0*/  BSYNC B0 ;  /* 0x0000000000007941 */ /* 0x000fea0003800000 */
.L_x_1317:
        /* <DEDUP_REMOVED lines=39> */
.L_x_1320:
[----:B------:R-:W-:Y:S05]  /*1730*/  BSYNC B0 ;  /* 0x0000000000007941 */ /* 0x000fea0003800000 */
.L_x_1319:
        /* <DEDUP_REMOVED lines=39> */
.L_x_1322:
[----:B------:R-:W-:Y:S05]  /*19b0*/  BSYNC B0 ;  /* 0x0000000000007941 */ /* 0x000fea0003800000 */
.L_x_1321:
[----:B------:R-:W-:Y:S01]  /*19c0*/  BSSY B0, `(.L_x_1323) ;  /* 0x0000027000007945 */ /* 0x000fe20003800000 */
[----:B------:R-:W-:Y:S01]  /*19d0*/  FSETP.GTU.FTZ.AND P6, PT, R80, 20, PT ;  /* 0x41a000005000780b */ /* 0x000fe20003fdc000 */
[----:B------:R-:W-:Y:S01]  /*19e0*/  FFMA.FTZ R15, R83, R15, R24 ;  /* 0x0000000f530f7223 */ /* 0x000fe20000010018 */
        /* <DEDUP_REMOVED lines=36> */
.L_x_1324:
[----:B------:R-:W-:Y:S05]  /*1c30*/  BSYNC B0 ;  /* 0x0000000000007941 */ /* 0x000fea0003800000 */
.L_x_1323:
[----:B------:R-:W-:Y:S01]  /*1c40*/  BSSY B0, `(.L_x_1325) ;  /* 0x0000028000007945 */ /* 0x000fe20003800000 */
[----:B------:R-:W-:Y:S01]  /*1c50*/  FFMA.FTZ R15, R84, R16, R15 ;  /* 0x00000010540f7223 */ /* 0x000fe2000001000f */
[----:B------:R-:W-:Y:S01]  /*1c60*/  FSETP.GTU.FTZ.AND P4, PT, R85, 20, PT ;  /* 0x41a000005500780b */ /* 0x000fe20003f9c000 */
[--C-:B------:R-:W-:Y:S01]  /*1c70*/  HADD2.F32 R94, -RZ, R19.reuse.H0_H0 ;  /* 0x20000013ff5e7230 */ /* 0x100fe20000004100 */
[----:B------:R-:W-:Y:S01]  /*1c80*/  FADD.FTZ R95, R18, UR5 ;  /* 0x00000005125f7e21 */ /* 0x000fe20008010000 */
[----:B------:R-:W-:Y:S02]  /*1c90*/  HADD2.F32 R93, -RZ, R19.H1_H1 ;  /* 0x30000013ff5d7230 */ /* 0x000fe40000004100 */
[----:B------:R-:W-:Y:S02]  /*1ca0*/  HADD2.F32 R96, -RZ, R23.H1_H1 ;  /* 0x30000017ff607230 */ /* 0x000fe40000004100 */
        /* <DEDUP_REMOVED lines=33> */
.L_x_1326:
[----:B------:R-:W-:Y:S05]  /*1ec0*/  BSYNC B0 ;  /* 0x0000000000007941 */ /* 0x000fea0003800000 */
.L_x_1325:
[----:B------:R-:W-:Y:S01]  /*1ed0*/  BSSY B0, `(.L_x_1327) ;  /* 0x0000027000007945 */ /* 0x000fe20003800000 */
[----:B------:R-:W-:Y:S01]  /*1ee0*/  HFMA2.MMA R13, -RZ, RZ, 0, 0 ;  /* 0x00000000ff0d7435 */ /* 0x000fe200000001ff */
[----:B------:R-:W-:Y:S01]  /*1ef0*/  FFMA.FTZ R11, R96, R16, R15 ;  /* 0x00000010600b7223 */ /* 0x000fe2000001000f */
[----:B------:R-:W-:Y:S01]  /*1f00*/  FSETP.GTU.FTZ.AND P3, PT, R95, 20, PT ;  /* 0x41a000005f00780b */ /* 0x000fe20003f7c000 */
[----:B------:R-:W-:Y:S01]  /*1f10*/  CS2R R14, SRZ ;  /* 0x00000000000e7805 */ /* 0x000fe2000001ff00 */
[----:B------:R-:W-:Y:S01]  /*1f20*/  MOV R16, RZ ;  /* 0x000000ff00107202 */ /* 0x000fe20000000f00 */
[----:B------:R-:W-:Y:S01]  /*1f30*/  FADD.FTZ R94, R94, UR5 ;  /* 0x000000055e5e7e21 */ /* 0x000fe20008010000 */
[----:B------:R-:W-:Y:S05]  /*1f40*/  @P2 BRA `(.L_x_1328) ;  /* 0x000001f000002947 */ /* 0x000fea0003800000 */
[----:B------:R-:W-:Y:S01]  /*1f50*/  FMUL.FTZ R78, R78, 1.4426950216293334961 ;  /* 0x3fb8aa3b4e4e7820 */ /* 0x000fe20000410000 */
[----:B------:R-:W-:Y:S02]  /*1f60*/  MOV R22, 0x3e800000 ;  /* 0x3e80000000167802 */ /* 0x000fe40000000f00 */
        /* <DEDUP_REMOVED lines=29> */
.L_x_1328:
[----:B------:R-:W-:Y:S05]  /*2140*/  BSYNC B0 ;  /* 0x0000000000007941 */ /* 0x000fea0003800000 */
.L_x_1327:
[----:B------:R-:W-:Y:S01]  /*2150*/  BSSY B0, `(.L_x_1329) ;  /* 0x0000026000007945 */ /* 0x000fe20003800000 */
[----:B------:R-:W-:Y:S01]  /*2160*/  HFMA2.MMA R17, -RZ, RZ, 0, 0 ;  /* 0x00000000ff117435 */ /* 0x000fe200000001ff */
[----:B------:R-:W-:Y:S01]  /*2170*/  FSETP.GTU.FTZ.AND P2, PT, R94, 20, PT ;  /* 0x41a000005e00780b */ /* 0x000fe20003f5c000 */
[----:B------:R-:W-:Y:S01]  /*2180*/  CS2R R18, SRZ ;  /* 0x0000000000127805 */ /* 0x000fe2000001ff00 */
[----:B------:R-:W-:Y:S01]  /*2190*/  CS2R R20, SRZ ;  /* 0x0000000000147805 */ /* 0x000fe2000001ff00 */
        /* <DEDUP_REMOVED lines=33> */
.L_x_1330:
[----:B------:R-:W-:Y:S05]  /*23b0*/  BSYNC B0 ;  /* 0x0000000000007941 */ /* 0x000fea0003800000 */
.L_x_1329:
        /* <DEDUP_REMOVED lines=37> */
.L_x_1332:
[----:B------:R-:W-:Y:S05]  /*2610*/  BSYNC B0 ;  /* 0x0000000000007941 */ /* 0x000fea0003800000 */
.L_x_1331:
        /* <DEDUP_REMOVED lines=33> */
.L_x_1334:
[----:B------:R-:W-:Y:S05]  /*2830*/  BSYNC B0 ;  /* 0x0000000000007941 */ /* 0x000fea0003800000 */
.L_x_1333:
        /* <DEDUP_REMOVED lines=33> */
.L_x_1336:
[----:B------:R-:W-:Y:S05]  /*2a50*/  BSYNC B0 ;  /* 0x0000000000007941 */ /* 0x000fea0003800000 */
.L_x_1335:
        /* <DEDUP_REMOVED lines=33> */
.L_x_1338:
[----:B------:R-:W-:Y:S05]  /*2c70*/  BSYNC B0 ;  /* 0x0000000000007941 */ /* 0x000fea0003800000 */
.L_x_1337:
        /* <DEDUP_REMOVED lines=33> */
.L_x_1340:
[----:B------:R-:W-:Y:S05]  /*2e90*/  BSYNC B0 ;  /* 0x0000000000007941 */ /* 0x000fea0003800000 */
.L_x_1339:
        /* <DEDUP_REMOVED lines=33> */
.L_x_1342:
[----:B------:R-:W-:Y:S05]  /*30b0*/  BSYNC B0 ;  /* 0x0000000000007941 */ /* 0x000fea0003800000 */
.L_x_1341:
        /* <DEDUP_REMOVED lines=21> */
.L_x_1359:
        /* <DEDUP_REMOVED lines=23> */
[----:B------:R-:W-:Y:S01]  /*3380*/  ISETP.LT.OR P0, PT, R8, 0x2, P0 ;  /* 0x000000020800780c */ /* 0x000fe20000701670 */
[----:B------:R-:W-:Y:S02]  /*3390*/  IMAD R97, R0, c[0x0][0x1bc], R97 ;  /* 0x00006f0000617a24 */ /* 0x000fe400078e0261 */
[----:B0-----:R-:W-:Y:S02]  /*33a0*/  IMAD R51, R90, c[0x0][0x1a0], RZ ;  /* 0x000068005a337a24 */ /* 0x001fe400078e02ff */
[----:B------:R-:W-:Y:S01]  /*33b0*/  IMAD.WIDE.U32 R88, R92, c[0x0][0x1a0], R88 ;  /* 0x000068005c587a25 */ /* 0x000fe200078e0058 */
[----:B------:R-:W-:Y:S02]  /*33c0*/  IADD3 R49, R49, R97, RZ ;  /* 0x0000006131317210 */ /* 0x000fe40007ffe0ff */
[----:B------:R-:W-:Y:S01]  /*33d0*/  IADD3 R97, R86, -R87, RZ ;  /* 0x8000005756617210 */ /* 0x000fe20007ffe0ff */
[----:B------:R-:W-:Y:S01]  /*33e0*/  IMAD R87, R90, c[0x0][0x1c0], RZ ;  /* 0x000070005a577a24 */ /* 0x000fe200078e02ff */
[----:B------:R-:W-:Y:S01]  /*33f0*/  LEA R86, P2, R88, c[0x0][0x228], 0x2 ;  /* 0x00008a0058567a11 */ /* 0x000fe200078410ff */
[----:B------:R-:W-:Y:S01]  /*3400*/  IMAD R51, R92, c[0x0][0x1a4], R51 ;  /* 0x000069005c337a24 */ /* 0x000fe200078e0233 */
[----:B------:R-:W-:Y:S01]  /*3410*/  IADD3 R90, R6, 0x200, RZ ;  /* 0x00000200065a7810 */ /* 0x000fe20007ffe0ff */
[C---:B------:R-:W-:Y:S01]  /*3420*/  IMAD R87, R92.reuse, c[0x0][0x1c4], R87 ;  /* 0x000071005c577a24 */ /* 0x040fe200078e0257 */
[----:B------:R-:W-:Y:S01]  /*3430*/  @!P1 LEA R90, R97, R92, 0x8 ;  /* 0x0000005c615a9211 */ /* 0x000fe200078e40ff */
[----:B------:R-:W-:Y:S01]  /*3440*/  IMAD.WIDE.U32 R48, R92, c[0x0][0x1c0], R48 ;  /* 0x000070005c307a25 */ /* 0x000fe200078e0030 */
[----:B------:R-:W-:-:S04]  /*3450*/  IADD3 R51, R89, R51, RZ ;  /* 0x0000003359337210 */ /* 0x000fc80007ffe0ff */
[----:B------:R-:W-:Y:S02]  /*3460*/  IADD3 R49, R49, R87, RZ ;  /* 0x0000005731317210 */ /* 0x000fe40007ffe0ff */
[----:B------:R-:W-:-:S05]  /*3470*/  LEA.HI.X R87, R88, c[0x0][0x22c], R51, 0x2, P2 ;  /* 0x00008b0058577a11 */ /* 0x000fca00010f1433 */
[----:B------:R0:W3:Y:S01]  /*3480*/  LDG.E R86, [R86.64] ;  /* 0x0000000856567981 */ /* 0x0000e2000c1e1900 */
[----:B------:R-:W-:Y:S01]  /*3490*/  SHF.L.U32 R97, R90, 0x2, RZ ;  /* 0x000000025a617819 */ /* 0x000fe200000006ff */
[--C-:B------:R-:W-:Y:S02]  /*34a0*/  HADD2.F32 R151, -RZ, R44.reuse.H0_H0 ;  /* 0x2000002cff977230 */ /* 0x100fe40000004100 */
[----:B------:R-:W-:Y:S02]  /*34b0*/  HADD2.F32 R150, -RZ, R44.H1_H1 ;  /* 0x3000002cff967230 */ /* 0x000fe40000004100 */
[----:B------:R-:W-:Y:S01]  /*34c0*/  HADD2.F32 R149, -RZ, R45.H0_H0 ;  /* 0x2000002dff957230 */ /* 0x000fe20000004100 */
[----:B------:R-:W-:Y:S01]  /*34d0*/  FMUL.FTZ R151, R151, R66 ;  /* 0x0000004297977220 */ /* 0x000fe20000410000 */
        /* <DEDUP_REMOVED lines=9> */
[C---:B------:R-:W-:Y:S02]  /*3570*/  FMUL.FTZ R113, R91.reuse, R65 ;  /* 0x000000415b717220 */ /* 0x040fe40000410000 */
[C---:B------:R-:W-:Y:S02]  /*3580*/  FMUL.FTZ R112, R91.reuse, R64 ;  /* 0x000000405b707220 */ /* 0x040fe40000410000 */
[----:B------:R-:W-:-:S03]  /*3590*/  FMUL.FTZ R111, R91, R63 ;  /* 0x0000003f5b6f7220 */ /* 0x000fc60000410000 */
[----:B------:R-:W0:Y:S01]  /*35a0*/  MUFU.EX2 R113, R113 ;  /* 0x0000007100717308 */ /* 0x000e220000000800 */
[----:B--2---:R2:W-:Y:S07]  /*35b0*/  STS [R97+0x1ae0], R152 ;  /* 0x001ae09861007388 */ /* 0x0045ee0000000800 */
[----:B------:R-:W4:Y:S01]  /*35c0*/  MUFU.EX2 R112, R112 ;  /* 0x0000007000707308 */ /* 0x000f220000000800 */
[----:B------:R-:W-:Y:S01]  /*35d0*/  FMUL.FTZ R110, R91, R62 ;  /* 0x0000003e5b6e7220 */ /* 0x000fe20000410000 */
[----:B------:R-:W-:Y:S01]  /*35e0*/  HFMA2.MMA R48, -RZ, RZ, 1.875, 0 ;  /* 0x3f800000ff307435 */ /* 0x000fe200000001ff */
[----:B------:R-:W-:-:S02]  /*35f0*/  @!P0 IMAD R89, R49, c[0x0][0x16c], R92 ;  /* 0x00005b0031598a24 */ /* 0x000fc400078e025c */
[----:B------:R-:W-:-:S03]  /*3600*/  FMUL.FTZ R109, R91, R61 ;  /* 0x0000003d5b6d7220 */ /* 0x000fc60000410000 */
[----:B------:R-:W1:Y:S01]  /*3610*/  MUFU.EX2 R111, R111 ;  /* 0x0000006f006f7308 */ /* 0x000e620000000800 */
[----:B------:R-:W-:Y:S01]  /*3620*/  MOV R49, RZ ;  /* 0x000000ff00317202 */ /* 0x000fe20000000f00 */
[----:B------:R-:W-:Y:S02]  /*3630*/  FMUL.FTZ R150, R150, R65 ;  /* 0x0000004196967220 */ /* 0x000fe40000410000 */
[----:B------:R-:W-:Y:S01]  /*3640*/  @!P0 IMAD.WIDE R88, R89, 0x8, R134 ;  /* 0x0000000859588825 */ /* 0x000fe200078e0286 */
[----:B------:R-:W-:Y:S01]  /*3650*/  BAR.SYNC.DEFER_BLOCKING 0x0 ;  /* 0x0000000000007b1d */ /* 0x000fe20000010000 */
[----:B------:R-:W-:Y:S02]  /*3660*/  HADD2.F32 R148, -RZ, R45.H1_H1 ;  /* 0x3000002dff947230 */ /* 0x000fe40000004100 */
[----:B------:R-:W-:-:S03]  /*3670*/  FMUL.FTZ R108, R91, R60 ;  /* 0x0000003c5b6c7220 */ /* 0x000fc60000410000 */
[----:B------:R-:W2:Y:S01]  /*3680*/  MUFU.EX2 R110, R110 ;  /* 0x0000006e006e7308 */ /* 0x000ea20000000800 */
[-C--:B0-----:R-:W-:Y:S02]  /*3690*/  FMUL.FTZ R87, R152, R113.reuse ;  /* 0x0000007198577220 */ /* 0x081fe40000410000 */
[----:B------:R-:W-:Y:S02]  /*36a0*/  FMUL.FTZ R149, R149, R64 ;  /* 0x0000004095957220 */ /* 0x000fe40000410000 */
[----:B-1----:R-:W-:-:S03]  /*36b0*/  FFMA.FTZ R50, R151, R113, R150 ;  /* 0x0000007197327223 */ /* 0x002fc60000010096 */
[----:B------:R-:W0:Y:S01]  /*36c0*/  MUFU.EX2 R109, R109 ;  /* 0x0000006d006d7308 */ /* 0x000e220000000800 */
[----:B------:R-:W-:Y:S01]  /*36d0*/  FMUL.FTZ R107, R91, R58 ;  /* 0x0000003a5b6b7220 */ /* 0x000fe20000410000 */
[----:B------:R-:W-:Y:S01]  /*36e0*/  HADD2.F32 R147, -RZ, R46.H0_H0 ;  /* 0x2000002eff937230 */ /* 0x000fe20000004100 */
[----:B------:R-:W-:Y:S02]  /*36f0*/  FMUL.FTZ R148, R148, R63 ;  /* 0x0000003f94947220 */ /* 0x000fe40000410000 */
[----:B----4-:R-:W-:-:S03]  /*3700*/  FFMA.FTZ R50, R112, R50, R149 ;  /* 0x0000003270327223 */ /* 0x010fc60000010095 */
[----:B------:R-:W1:Y:S01]  /*3710*/  MUFU.EX2 R108, R108 ;  /* 0x0000006c006c7308 */ /* 0x000e620000000800 */
[----:B------:R4:W5:Y:S01]  /*3720*/  @!P0 LDG.E.64 R48, [R88.64] ;  /* 0x0000000858308981 */ /* 0x000962000c1e1b00 */
[----:B------:R-:W-:Y:S01]  /*3730*/  FMUL.FTZ R106, R91, R78 ;  /* 0x0000004e5b6a7220 */ /* 0x000fe20000410000 */
[----:B------:R-:W-:Y:S01]  /*3740*/  ISETP.NE.AND P0, PT, R6, 0x7f, PT ;  /* 0x0000007f0600780c */ /* 0x000fe20003f05270 */
[----:B------:R-:W-:Y:S01]  /*3750*/  HADD2.F32 R142, -RZ, R46.H1_H1 ;  /* 0x3000002eff8e7230 */ /* 0x000fe20000004100 */
[----:B------:R-:W-:-:S03]  /*3760*/  FMUL.FTZ R147, R147, R62 ;  /* 0x0000003e93937220 */ /* 0x000fc60000410000 */
[----:B------:R-:W0:Y:S01]  /*3770*/  MUFU.EX2 R107, R107 ;  /* 0x0000006b006b7308 */ /* 0x000e220000000800 */
[----:B----4-:R-:W-:Y:S02]  /*3780*/  FMUL.FTZ R88, R112, R87 ;  /* 0x0000005770587220 */ /* 0x010fe40000410000 */
[C---:B------:R-:W-:Y:S02]  /*3790*/  FFMA.FTZ R50, R111.reuse, R50, R148 ;  /* 0x000000326f327223 */ /* 0x040fe40000010094 */
[----:B------:R-:W-:Y:S02]  /*37a0*/  FMUL.FTZ R87, R111, R88 ;  /* 0x000000586f577220 */ /* 0x000fe40000410000 */
[----:B------:R-:W-:Y:S01]  /*37b0*/  FMUL.FTZ R105, R91, R76 ;  /* 0x0000004c5b697220 */ /* 0x000fe20000410000 */
[----:B------:R-:W4:Y:S01]  /*37c0*/  MUFU.EX2 R106, R106 ;  /* 0x0000006a006a7308 */ /* 0x000f220000000800 */
[----:B------:R-:W-:Y:S01]  /*37d0*/  HADD2.F32 R143, -RZ, R47.H0_H0 ;  /* 0x2000002fff8f7230 */ /* 0x000fe20000004100 */
[----:B--2---:R-:W-:-:S02]  /*37e0*/  FMUL.FTZ R88, R110, R87 ;  /* 0x000000576e587220 */ /* 0x004fc40000410000 */
[----:B------:R-:W-:Y:S01]  /*37f0*/  FMUL.FTZ R104, R91, R82 ;  /* 0x000000525b687220 */ /* 0x000fe20000410000 */
[----:B------:R-:W-:Y:S01]  /*3800*/  HADD2.F32 R89, -RZ, R47.H1_H1 ;  /* 0x3000002fff597230 */ /* 0x000fe20000004100 */
[----:B------:R-:W-:Y:S01]  /*3810*/  FMUL.FTZ R142, R142, R61 ;  /* 0x0000003d8e8e7220 */ /* 0x000fe20000410000 */
[----:B------:R-:W-:Y:S01]  /*3820*/  HADD2.F32 R145, -RZ, R40.H0_H0 ;  /* 0x20000028ff917230 */ /* 0x000fe20000004100 */
[----:B------:R-:W-:Y:S01]  /*3830*/  FFMA.FTZ R50, R110, R50, R147 ;  /* 0x000000326e327223 */ /* 0x000fe20000010093 */
[----:B------:R-:W2:Y:S01]  /*3840*/  MUFU.EX2 R105, R105 ;  /* 0x0000006900697308 */ /* 0x000ea20000000800 */
[----:B0-----:R-:W-:Y:S01]  /*3850*/  FMUL.FTZ R87, R109, R88 ;  /* 0x000000586d577220 */ /* 0x001fe20000410000 */
[----:B------:R0:W0:Y:S01]  /*3860*/  @P0 LDS R98, [R6.X4+0x22e4] ;  /* 0x0022e40006620984 */ /* 0x0000220000004800 */
[----:B------:R-:W-:Y:S02]  /*3870*/  FMUL.FTZ R143, R143, R60 ;  /* 0x0000003c8f8f7220 */ /* 0x000fe40000410000 */
[----:B------:R-:W-:-:S02]  /*3880*/  FFMA.FTZ R50, R109, R50, R142 ;  /* 0x000000326d327223 */ /* 0x000fc4000001008e */
[----:B------:R-:W-:Y:S01]  /*3890*/  FMUL.FTZ R103, R91, R80 ;  /* 0x000000505b677220 */ /* 0x000fe20000410000 */
[----:B------:R-:W0:Y:S01]  /*38a0*/  MUFU.EX2 R104, R104 ;  /* 0x0000006800687308 */ /* 0x000e220000000800 */
[C---:B-1----:R-:W-:Y:S02]  /*38b0*/  FMUL.FTZ R88, R108.reuse, R87 ;  /* 0x000000576c587220 */ /* 0x042fe40000410000 */
[----:B------:R-:W-:Y:S02]  /*38c0*/  FMUL.FTZ R144, R89, R58 ;  /* 0x0000003a59907220 */ /* 0x000fe40000410000 */
[----:B------:R-:W-:Y:S02]  /*38d0*/  FFMA.FTZ R50, R108, R50, R143 ;  /* 0x000000326c327223 */ /* 0x000fe4000001008f */
[----:B------:R-:W-:Y:S01]  /*38e0*/  FMUL.FTZ R102, R91, R85 ;  /* 0x000000555b667220 */ /* 0x000fe20000410000 */
[----:B------:R-:W-:Y:S01]  /*38f0*/  HADD2.F32 R97, -RZ, R40.H1_H1 ;  /* 0x30000028ff617230 */ /* 0x000fe20000004100 */
[----:B------:R-:W1:Y:S01]  /*3900*/  MUFU.EX2 R103, R103 ;  /* 0x0000006700677308 */ /* 0x000e620000000800 */
[----:B------:R-:W-:-:S02]  /*3910*/  FMUL.FTZ R87, R107, R88 ;  /* 0x000000586b577220 */ /* 0x000fc40000410000 */
[----:B------:R-:W-:Y:S02]  /*3920*/  FMUL.FTZ R145, R145, R78 ;  /* 0x0000004e91917220 */ /* 0x000fe40000410000 */
[----:B------:R-:W-:Y:S02]  /*3930*/  FFMA.FTZ R50, R107, R50, R144 ;  /* 0x000000326b327223 */ /* 0x000fe40000010090 */
[----:B------:R-:W-:Y:S01]  /*3940*/  FMUL.FTZ R101, R91, R95 ;  /* 0x0000005f5b657220 */ /* 0x000fe20000410000 */
[--C-:B------:R-:W-:Y:S01]  /*3950*/  HADD2.F32 R137, -RZ, R41.reuse.H0_H0 ;  /* 0x20000029ff897230 */ /* 0x100fe20000004100 */
[----:B------:R-:W0:Y:S01]  /*3960*/  MUFU.EX2 R102, R102 ;  /* 0x0000006600667308 */ /* 0x000e220000000800 */
[C---:B----4-:R-:W-:Y:S01]  /*3970*/  FMUL.FTZ R88, R106.reuse, R87 ;  /* 0x000000576a587220 */ /* 0x050fe20000410000 */
[----:B------:R-:W-:Y:S01]  /*3980*/  HADD2.F32 R99, -RZ, R41.H1_H1 ;  /* 0x30000029ff637230 */ /* 0x000fe20000004100 */
[----:B------:R-:W-:Y:S02]  /*3990*/  FMUL.FTZ R146, R97, R76 ;  /* 0x0000004c61927220 */ /* 0x000fe40000410000 */
[----:B------:R-:W-:-:S02]  /*39a0*/  FFMA.FTZ R50, R106, R50, R145 ;  /* 0x000000326a327223 */ /* 0x000fc40000010091 */
[----:B------:R-:W-:Y:S01]  /*39b0*/  FMUL.FTZ R100, R91, R94 ;  /* 0x0000005e5b647220 */ /* 0x000fe20000410000 */
[----:B------:R-:W4:Y:S01]  /*39c0*/  MUFU.EX2 R101, R101 ;  /* 0x0000006500657308 */ /* 0x000f220000000800 */
[----:B--2---:R-:W-:Y:S02]  /*39d0*/  FMUL.FTZ R87, R105, R88 ;  /* 0x0000005869577220 */ /* 0x004fe40000410000 */
[----:B------:R-:W-:Y:S02]  /*39e0*/  FMUL.FTZ R137, R137, R82 ;  /* 0x0000005289897220 */ /* 0x000fe40000410000 */
[----:B------:R-:W-:Y:S02]  /*39f0*/  FFMA.FTZ R50, R105, R50, R146 ;  /* 0x0000003269327223 */ /* 0x000fe40000010092 */
[----:B------:R-:W-:Y:S01]  /*3a00*/  FMUL.FTZ R136, R99, R80 ;  /* 0x0000005063887220 */ /* 0x000fe20000410000 */
[----:B------:R-:W-:Y:S01]  /*3a10*/  HADD2.F32 R90, -RZ, R42.H0_H0 ;  /* 0x2000002aff5a7230 */ /* 0x000fe20000004100 */
[----:B------:R-:W-:Y:S01]  /*3a20*/  FMUL.FTZ R99, R91, R93 ;  /* 0x0000005d5b637220 */ /* 0x000fe20000410000 */
[----:B------:R-:W2:Y:S01]  /*3a30*/  MUFU.EX2 R100, R100 ;  /* 0x0000006400647308 */ /* 0x000ea20000000800 */
[----:B0-----:R-:W-:-:S02]  /*3a40*/  FMUL.FTZ R88, R104, R87 ;  /* 0x0000005768587220 */ /* 0x001fc40000410000 */
[----:B------:R-:W-:Y:S01]  /*3a50*/  FFMA.FTZ R50, R104, R50, R137 ;  /* 0x0000003268327223 */ /* 0x000fe20000010089 */
[----:B------:R-:W-:Y:S01]  /*3a60*/  HADD2.F32 R138, -RZ, R42.H1_H1 ;  /* 0x3000002aff8a7230 */ /* 0x000fe20000004100 */
[C---:B-1----:R-:W-:Y:S02]  /*3a70*/  FMUL.FTZ R87, R103.reuse, R88 ;  /* 0x0000005867577220 */ /* 0x042fe40000410000 */
[----:B------:R-:W-:Y:S01]  /*3a80*/  FMUL.FTZ R139, R90, R85 ;  /* 0x000000555a8b7220 */ /* 0x000fe20000410000 */
[----:B------:R-:W0:Y:S01]  /*3a90*/  MUFU.EX2 R99, R99 ;  /* 0x0000006300637308 */ /* 0x000e220000000800 */
[----:B------:R-:W-:Y:S01]  /*3aa0*/  FFMA.FTZ R50, R103, R50, R136 ;  /* 0x0000003267327223 */ /* 0x000fe20000010088 */
[----:B------:R-:W-:Y:S01]  /*3ab0*/  HADD2.F32 R141, -RZ, R43.H0_H0 ;  /* 0x2000002bff8d7230 */ /* 0x000fe20000004100 */
[----:B------:R-:W-:Y:S02]  /*3ac0*/  FMUL.FTZ R88, R102, R87 ;  /* 0x0000005766587220 */ /* 0x000fe40000410000 */
[----:B------:R-:W-:-:S02]  /*3ad0*/  FMUL.FTZ R138, R138, R95 ;  /* 0x0000005f8a8a7220 */ /* 0x000fc40000410000 */
[----:B------:R-:W-:Y:S01]  /*3ae0*/  FFMA.FTZ R50, R102, R50, R139 ;  /* 0x0000003266327223 */ /* 0x000fe2000001008b */
[----:B------:R-:W-:Y:S01]  /*3af0*/  HADD2.F32 R140, -RZ, R43.H1_H1 ;  /* 0x3000002bff8c7230 */ /* 0x000fe20000004100 */
[----:B----4-:R-:W-:Y:S02]  /*3b00*/  FMUL.FTZ R87, R101, R88 ;  /* 0x0000005865577220 */ /* 0x010fe40000410000 */
        /* <DEDUP_REMOVED lines=18> */
.L_x_1345:
[----:B------:R-:W-:Y:S05]  /*3c30*/  BSYNC B0 ;  /* 0x0000000000007941 */ /* 0x000fea0003800000 */
.L_x_1344:
        /* <DEDUP_REMOVED lines=34> */
.L_x_1367:
        /* <DEDUP_REMOVED lines=24> */
.L_x_1368:
        /* <DEDUP_REMOVED lines=10> */
[----:B01---5:R-:W-:Y:S05]  /*4080*/  CALL.REL.NOINC `($__internal_55_$__cuda_sm70_shflsync_idx_p) ;  /* 0x00003e1000007944 */ /* 0x023fea0003c00000 */
.L_x_1350:
[----:B------:R-:W-:Y:S05]  /*4090*/  BRA.CONV ~URZ, `(.L_x_1351) ;  /* 0x000000637f007947 */ /* 0x000fea000b800000 */
[----:B-1----:R-:W-:Y:S01]  /*40a0*/  HFMA2.MMA R50, -RZ, RZ, 0, 1.847743988037109375e-06 ;  /* 0x0000001fff327435 */ /* 0x002fe200000001ff */
[----:B0-----:R-:W-:-:S02]  /*40b0*/  MOV R88, R155 ;  /* 0x0000009b00587202 */ /* 0x001fc40000000f00 */
[----:B------:R-:W-:Y:S02]  /*40c0*/  MOV R87, 0x1f ;  /* 0x0000001f00577802 */ /* 0x000fe40000000f00 */
[----:B------:R-:W-:Y:S02]  /*40d0*/  MOV R51, 0xffffffff ;  /* 0xffffffff00337802 */ /* 0x000fe40000000f00 */
[----:B------:R-:W-:Y:S02]  /*40e0*/  MOV R86, 0x4100 ;  /* 0x0000410000567802 */ /* 0x000fe40000000f00 */
[----:B-----5:R-:W-:Y:S05]  /*40f0*/  CALL.REL.NOINC `($__internal_55_$__cuda_sm70_shflsync_idx_p) ;  /* 0x00003da000007944 */ /* 0x020fea0003c00000 */
.L_x_1351:
[----:B------:R-:W-:Y:S05]  /*4100*/  BRA.DIV ~URZ, `(.L_x_1352) ;  /* 0x000033d27f007947 */ /* 0x000fea000b800000 */
[----:B-----5:R2:W3:Y:S04]  /*4110*/  SHFL.IDX PT, R156, R48, RZ, 0x1f ;  /* 0x00001fff309c7589 */ /* 0x0204e800000e0000 */
[----:B0-----:R2:W0:Y:S04]  /*4120*/  SHFL.IDX PT, R87, R49, RZ, 0x1f ;  /* 0x00001fff31577589 */ /* 0x00142800000e0000 */
[----:B------:R2:W4:Y:S04]  /*4130*/  SHFL.UP PT, R154, R89, 0x1, RZ ;  /* 0x04200000599a7989 */ /* 0x00052800000e00ff */
[----:B------:R-:W1:Y:S02]  /*4140*/  SHFL.UP PT, R155, R155, 0x1, RZ ;  /* 0x042000009b9b7989 */ /* 0x000e6400000e00ff */
.L_x_1369:
        /* <DEDUP_REMOVED lines=16> */
.L_x_1347:
[----:B--2---:R-:W-:Y:S05]  /*4250*/  BSYNC B0 ;  /* 0x0000000000007941 */ /* 0x004fea0003800000 */
.L_x_1346:
[----:B------:R-:W-:Y:S01]  /*4260*/  WARPSYNC 0xffffffff ;  /* 0xffffffff00007948 */ /* 0x000fe20003800000 */
[----:B------:R-:W-:Y:S01]  /*4270*/  BAR.SYNC.DEFER_BLOCKING 0x0 ;  /* 0x0000000000007b1d */ /* 0x000fe20000010000 */
[C---:B-1-3--:R-:W-:Y:S01]  /*4280*/  FMUL.FTZ R51, R99.reuse, R98 ;  /* 0x0000006263337220 */ /* 0x04afe20000410000 */
[----:B------:R-:W-:Y:S01]  /*4290*/  LOP3.LUT P0, RZ, R6, 0x1f, RZ, 0xc0, !PT ;  /* 0x0000001f06ff7812 */ /* 0x000fe2000780c0ff */
[----:B-----5:R-:W-:-:S02]  /*42a0*/  FFMA.FTZ R49, R99, R125, R124 ;  /* 0x0000007d63317223 */ /* 0x020fc4000001007c */
[----:B------:R-:W-:Y:S01]  /*42b0*/  FMUL.FTZ R50, R100, R51 ;  /* 0x0000003364327220 */ /* 0x000fe20000410000 */
        /* <DEDUP_REMOVED lines=72> */
.L_x_1370:
        /* <DEDUP_REMOVED lines=26> */
.L_x_1371:
        /* <DEDUP_REMOVED lines=20> */
.L_x_1354:
[----:B01----:R-:W-:Y:S05]  /*4a20*/  BSYNC B0 ;  /* 0x0000000000007941 */ /* 0x003fea0003800000 */
.L_x_1353:
[----:B------:R-:W-:Y:S01]  /*4a30*/  WARPSYNC 0xffffffff ;  /* 0xffffffff00007948 */ /* 0x000fe20003800000 */
[----:B------:R-:W-:Y:S01]  /*4a40*/  BAR.SYNC.DEFER_BLOCKING 0x0 ;  /* 0x0000000000007b1d */ /* 0x000fe20000010000 */
[----:B--2---:R-:W-:Y:S01]  /*4a50*/  FFMA.FTZ R50, R74, R151, RZ ;  /* 0x000000974a327223 */ /* 0x004fe200000100ff */
[----:B------:R-:W-:Y:S01]  /*4a60*/  HADD2.F32 R51, -RZ, R44.H1_H1 ;  /* 0x3000002cff337230 */ /* 0x000fe20000004100 */
[----:B------:R-:W-:Y:S01]  /*4a70*/  ISETP.GT.AND P0, PT, R7, 0x1e, PT ;  /* 0x0000001e0700780c */ /* 0x000fe20003f04270 */
[--C-:B------:R-:W-:Y:S01]  /*4a80*/  HADD2.F32 R88, -RZ, R45.reuse.H0_H0 ;  /* 0x2000002dff587230 */ /* 0x100fe20000004100 */
[----:B------:R-:W-:Y:S01]  /*4a90*/  FFMA.FTZ R50, R73, R150, R50 ;  /* 0x0000009649327223 */ /* 0x000fe20000010032 */
[----:B------:R-:W-:Y:S01]  /*4aa0*/  HADD2.F32 R89, -RZ, R45.H1_H1 ;  /* 0x3000002dff597230 */ /* 0x000fe20000004100 */
[----:B------:R-:W-:Y:S01]  /*4ab0*/  ISETP.GT.AND P1, PT, R7, 0x1d, PT ;  /* 0x0000001d0700780c */ /* 0x000fe20003f24270 */
[----:B------:R-:W-:Y:S01]  /*4ac0*/  HADD2.F32 R87, -RZ, R46.H1_H1 ;  /* 0x3000002eff577230 */ /* 0x000fe20000004100 */
[----:B------:R-:W-:Y:S01]  /*4ad0*/  FFMA.FTZ R50, R72, R149, R50 ;  /* 0x0000009548327223 */ /* 0x000fe20000010032 */
[----:B------:R-:W-:Y:S01]  /*4ae0*/  HADD2.F32 R157, -RZ, R42.H1_H1 ;  /* 0x3000002aff9d7230 */ /* 0x000fe20000004100 */
[----:B------:R-:W-:Y:S01]  /*4af0*/  FFMA.FTZ R149, R88, -R64, R149 ;  /* 0x8000004058957223 */ /* 0x000fe20000010095 */
[--C-:B------:R-:W-:Y:S01]  /*4b00*/  HADD2.F32 R154, -RZ, R43.reuse.H0_H0 ;  /* 0x2000002bff9a7230 */ /* 0x100fe20000004100 */
[----:B------:R-:W-:Y:S01]  /*4b10*/  FFMA.FTZ R50, R71, R148, R50 ;  /* 0x0000009447327223 */ /* 0x000fe20000010032 */
[----:B------:R-:W-:Y:S01]  /*4b20*/  HADD2.F32 R163, -RZ, R43.H1_H1 ;  /* 0x3000002bffa37230 */ /* 0x000fe20000004100 */
[----:B------:R-:W-:Y:S01]  /*4b30*/  ISETP.GT.AND P2, PT, R7, 0x1b, PT ;  /* 0x0000001b0700780c */ /* 0x000fe20003f44270 */
[----:B------:R-:W-:Y:S01]  /*4b40*/  BSSY B0, `(.L_x_1357) ;  /* 0x00000d4000007945 */ /* 0x000fe20003800000 */
[----:B------:R-:W-:Y:S01]  /*4b50*/  FFMA.FTZ R50, R70, R147, R50 ;  /* 0x0000009346327223 */ /* 0x000fe20000010032 */
[----:B------:R-:W-:Y:S01]  /*4b60*/  ISETP.NE.AND P3, PT, R6, RZ, PT ;  /* 0x000000ff0600720c */ /* 0x000fe20003f65270 */
[----:B------:R-:W-:-:S02]  /*4b70*/  FFMA.FTZ R161, R154, -R94, R141 ;  /* 0x8000005e9aa17223 */ /* 0x000fc4000001008d */
[----:B------:R-:W-:Y:S01]  /*4b80*/  FFMA.FTZ R50, R69, R142, R50 ;  /* 0x0000008e45327223 */ /* 0x000fe20000010032 */
[----:B------:R-:W0:Y:S03]  /*4b90*/  LDS R97, [R97.X8+0x15e4] ;  /* 0x0015e40061617984 */ /* 0x000e260000008800 */
[----:B------:R-:W-:-:S04]  /*4ba0*/  FFMA.FTZ R50, R68, R143, R50 ;  /* 0x0000008f44327223 */ /* 0x000fc80000010032 */
[----:B------:R-:W-:Y:S02]  /*4bb0*/  FFMA.FTZ R50, R67, R144, R50 ;  /* 0x0000009043327223 */ /* 0x000fe40000010032 */
[----:B------:R1:W-:Y:S02]  /*4bc0*/  @!P3 STS.64 [R92.X8+0x24e0], R48 ;  /* 0x0024e0305c00b388 */ /* 0x0003e40000008a00 */
[----:B------:R-:W-:-:S04]  /*4bd0*/  FFMA.FTZ R50, R59, R145, R50 ;  /* 0x000000913b327223 */ /* 0x000fc80000010032 */
[----:B------:R-:W-:Y:S01]  /*4be0*/  FFMA.FTZ R86, R75, R146, R50 ;  /* 0x000000924b567223 */ /* 0x000fe20000010032 */
[----:B------:R-:W-:-:S03]  /*4bf0*/  HADD2.F32 R50, -RZ, R44.H0_H0 ;  /* 0x2000002cff327230 */ /* 0x000fc60000004100 */
[----:B------:R-:W-:Y:S01]  /*4c00*/  FFMA.FTZ R90, R77, R137, R86 ;  /* 0x000000894d5a7223 */ /* 0x000fe20000010056 */
[----:B------:R-:W-:Y:S01]  /*4c10*/  HADD2.F32 R86, -RZ, R46.H0_H0 ;  /* 0x2000002eff567230 */ /* 0x000fe20000004100 */
[----:B0-----:R-:W-:Y:S02]  /*4c20*/  FFMA.FTZ R98, R97, R98, R125 ;  /* 0x0000006261627223 */ /* 0x001fe4000001007d */
[----:B------:R-:W-:Y:S02]  /*4c30*/  FFMA.FTZ R97, R79, R136, R90 ;  /* 0x000000884f617223 */ /* 0x000fe4000001005a */
[----:B------:R-:W-:Y:S02]  /*4c40*/  FFMA.FTZ R99, R99, R98, R124 ;  /* 0x0000006263637223 */ /* 0x000fe4000001007c */
[----:B------:R-:W-:Y:S01]  /*4c50*/  FFMA.FTZ R90, R50, -R66, R151 ;  /* 0x80000042325a7223 */ /* 0x000fe20000010097 */
[----:B------:R-:W-:Y:S01]  /*4c60*/  HADD2.F32 R151, -RZ, R41.H1_H1 ;  /* 0x30000029ff977230 */ /* 0x000fe20000004100 */
[----:B------:R-:W-:-:S02]  /*4c70*/  FFMA.FTZ R100, R100, R99, R123 ;  /* 0x0000006364647223 */ /* 0x000fc4000001007b */
[----:B------:R-:W-:Y:S02]  /*4c80*/  FFMA.FTZ R125, R87, -R61, R142 ;  /* 0x8000003d577d7223 */ /* 0x000fe4000001008e */
[----:B------:R-:W-:Y:S02]  /*4c90*/  FFMA.FTZ R122, R101, R100, R122 ;  /* 0x00000064657a7223 */ /* 0x000fe4000001007a */
[----:B------:R-:W-:Y:S02]  /*4ca0*/  FFMA.FTZ R101, R81, R152, R97 ;  /* 0x0000009851657223 */ /* 0x000fe40000010061 */
[----:B------:R-:W-:Y:S02]  /*4cb0*/  FFMA.FTZ R121, R102, R122, R121 ;  /* 0x0000007a66797223 */ /* 0x000fe40000010079 */
[----:B------:R-:W-:Y:S02]  /*4cc0*/  FFMA.FTZ R97, R51, -R65, R150 ;  /* 0x8000004133617223 */ /* 0x000fe40000010096 */
[----:B------:R-:W-:-:S02]  /*4cd0*/  FFMA.FTZ R103, R103, R121, R120 ;  /* 0x0000007967677223 */ /* 0x000fc40000010078 */
[----:B------:R-:W-:Y:S02]  /*4ce0*/  FMUL.FTZ R155, R121, R80 ;  /* 0x00000050799b7220 */ /* 0x000fe40000410000 */
[----:B------:R-:W-:Y:S01]  /*4cf0*/  FFMA.FTZ R119, R104, R103, R119 ;  /* 0x0000006768777223 */ /* 0x000fe20000010077 */
[----:B------:R-:W-:Y:S01]  /*4d00*/  HADD2.F32 R104, -RZ, R47.H0_H0 ;  /* 0x2000002fff687230 */ /* 0x000fe20000004100 */
[----:B------:R-:W-:Y:S02]  /*4d10*/  FMUL.FTZ R156, R99, R94 ;  /* 0x0000005e639c7220 */ /* 0x000fe40000410000 */
[----:B------:R-:W-:Y:S02]  /*4d20*/  FFMA.FTZ R105, R105, R119, R118 ;  /* 0x0000007769697223 */ /* 0x000fe40000010076 */
[----:B-1----:R-:W-:Y:S02]  /*4d30*/  FMUL.FTZ R48, R103, UR14 ;  /* 0x0000000e67307c20 */ /* 0x002fe40008410000 */
[----:B------:R-:W-:-:S02]  /*4d40*/  FFMA.FTZ R117, R106, R105, R117 ;  /* 0x000000696a757223 */ /* 0x000fc40000010075 */
[----:B------:R-:W-:Y:S02]  /*4d50*/  FMUL.FTZ R49, R122, UR14 ;  /* 0x0000000e7a317c20 */ /* 0x000fe40008410000 */
[----:B------:R-:W-:Y:S02]  /*4d60*/  FFMA.FTZ R107, R107, R117, R116 ;  /* 0x000000756b6b7223 */ /* 0x000fe40000010074 */
[----:B------:R-:W-:Y:S02]  /*4d70*/  FFMA.FTZ R116, R86, -R62, R147 ;  /* 0x8000003e56747223 */ /* 0x000fe40000010093 */
[----:B------:R-:W-:Y:S02]  /*4d80*/  FFMA.FTZ R108, R108, R107, R115 ;  /* 0x0000006b6c6c7223 */ /* 0x000fe40000010073 */
[----:B------:R-:W-:Y:S02]  /*4d90*/  FFMA.FTZ R115, R83, R138, R101 ;  /* 0x0000008a53737223 */ /* 0x000fe40000010065 */
[----:B------:R-:W-:-:S02]  /*4da0*/  FFMA.FTZ R109, R109, R108, R114 ;  /* 0x0000006c6d6d7223 */ /* 0x000fc40000010072 */
[----:B------:R-:W-:Y:S02]  /*4db0*/  FFMA.FTZ R123, R84, R141, R115 ;  /* 0x0000008d547b7223 */ /* 0x000fe40000010073 */
[----:B------:R-:W-:Y:S01]  /*4dc0*/  FFMA.FTZ R110, R110, R109, R127 ;  /* 0x0000006d6e6e7223 */ /* 0x000fe2000001007f */
[----:B------:R-:W-:Y:S01]  /*4dd0*/  HADD2.F32 R127, -RZ, R47.H1_H1 ;  /* 0x3000002fff7f7230 */ /* 0x000fe20000004100 */
[----:B------:R-:W-:Y:S02]  /*4de0*/  FFMA.FTZ R115, R89, -R63, R148 ;  /* 0x8000003f59737223 */ /* 0x000fe40000010094 */
[----:B------:R-:W-:Y:S02]  /*4df0*/  FFMA.FTZ R111, R111, R110, R126 ;  /* 0x0000006e6f6f7223 */ /* 0x000fe4000001007e */
[----:B------:R-:W-:Y:S02]  /*4e00*/  FFMA.FTZ R139, R127, -R58, R144 ;  /* 0x8000003a7f8b7223 */ /* 0x000fe40000010090 */
[----:B------:R-:W-:-:S02]  /*4e10*/  FFMA.FTZ R112, R112, R111, R129 ;  /* 0x0000006f70707223 */ /* 0x000fc40000010081 */
[----:B------:R-:W-:Y:S02]  /*4e20*/  FMUL.FTZ R101, R111, R64 ;  /* 0x000000406f657220 */ /* 0x000fe40000410000 */
[----:B------:R-:W-:Y:S02]  /*4e30*/  FFMA.FTZ R113, R113, R112, R128 ;  /* 0x0000007071717223 */ /* 0x000fe40000010080 */
[----:B------:R-:W-:Y:S02]  /*4e40*/  FMUL.FTZ R102, R112, R65 ;  /* 0x0000004170667220 */ /* 0x000fe40000410000 */
[----:B------:R-:W-:Y:S02]  /*4e50*/  FMUL.FTZ R91, R113, R66 ;  /* 0x00000042715b7220 */ /* 0x000fe40000410000 */
[----:B------:R-:W-:Y:S02]  /*4e60*/  FMUL.FTZ R129, R107, R60 ;  /* 0x0000003c6b817220 */ /* 0x000fe40000410000 */
[----:B------:R-:W-:-:S02]  /*4e70*/  FFMA.FTZ R106, R91, R90, RZ ;  /* 0x0000005a5b6a7223 */ /* 0x000fc400000100ff */
[----:B------:R-:W-:Y:S02]  /*4e80*/  FMUL.FTZ R126, R117, R58 ;  /* 0x0000003a757e7220 */ /* 0x000fe40000410000 */
[----:B------:R-:W-:Y:S02]  /*4e90*/  FFMA.FTZ R114, R102, R97, R106 ;  /* 0x0000006166727223 */ /* 0x000fe4000001006a */
[----:B------:R-:W-:Y:S02]  /*4ea0*/  FMUL.FTZ R106, R110, R63 ;  /* 0x0000003f6e6a7220 */ /* 0x000fe40000410000 */
[----:B------:R-:W-:Y:S02]  /*4eb0*/  FFMA.FTZ R118, R101, R149, R114 ;  /* 0x0000009565767223 */ /* 0x000fe40000010072 */
[----:B------:R-:W-:Y:S02]  /*4ec0*/  FFMA.FTZ R114, R96, R140, R123 ;  /* 0x0000008c60727223 */ /* 0x000fe4000001007b */
[----:B------:R-:W-:-:S02]  /*4ed0*/  FMUL.FTZ R123, R109, R62 ;  /* 0x0000003e6d7b7220 */ /* 0x000fc40000410000 */
[----:B------:R-:W-:Y:S01]  /*4ee0*/  FFMA.FTZ R120, R106, R115, R118 ;  /* 0x000000736a787223 */ /* 0x000fe20000010076 */
[----:B------:R-:W0:Y:S01]  /*4ef0*/  SHFL.DOWN PT, R153, R114, 0x1, 0x1f ;  /* 0x08201f0072997f89 */ /* 0x000e2200000e0000 */
[----:B------:R-:W-:Y:S02]  /*4f00*/  FMUL.FTZ R118, R108, R61 ;  /* 0x0000003d6c767220 */ /* 0x000fe40000410000 */
[----:B------:R-:W-:Y:S02]  /*4f10*/  FFMA.FTZ R124, R123, R116, R120 ;  /* 0x000000747b7c7223 */ /* 0x000fe40000010078 */
[----:B------:R-:W-:Y:S01]  /*4f20*/  FFMA.FTZ R120, R104, -R60, R143 ;  /* 0x8000003c68787223 */ /* 0x000fe2000001008f */
[--C-:B------:R-:W-:Y:S01]  /*4f30*/  HADD2.F32 R143, -RZ, R40.reuse.H1_H1 ;  /* 0x30000028ff8f7230 */ /* 0x100fe20000004100 */
[----:B------:R-:W-:Y:S01]  /*4f40*/  FFMA.FTZ R128, R118, R125, R124 ;  /* 0x0000007d76807223 */ /* 0x000fe2000001007c */
[----:B------:R-:W-:Y:S01]  /*4f50*/  HADD2.F32 R124, -RZ, R40.H0_H0 ;  /* 0x20000028ff7c7230 */ /* 0x000fe20000004100 */
[----:B------:R-:W-:-:S02]  /*4f60*/  FMUL.FTZ R147, R119, R76 ;  /* 0x0000004c77937220 */ /* 0x000fc40000410000 */
[----:B------:R-:W-:Y:S02]  /*4f70*/  FFMA.FTZ R142, R129, R120, R128 ;  /* 0x00000078818e7223 */ /* 0x000fe40000010080 */
[-C--:B------:R-:W-:Y:S02]  /*4f80*/  FFMA.FTZ R145, R124, -R78.reuse, R145 ;  /* 0x8000004e7c917223 */ /* 0x080fe40000010091 */
[----:B------:R-:W-:Y:S02]  /*4f90*/  FMUL.FTZ R128, R105, R78 ;  /* 0x0000004e69807220 */ /* 0x000fe40000410000 */
[----:B------:R-:W-:Y:S01]  /*4fa0*/  FFMA.FTZ R144, R126, R139, R142 ;  /* 0x0000008b7e907223 */ /* 0x000fe2000001008e */
[----:B------:R-:W-:Y:S01]  /*4fb0*/  HADD2.F32 R142, -RZ, R41.H0_H0 ;  /* 0x20000029ff8e7230 */ /* 0x000fe20000004100 */
[----:B------:R-:W-:Y:S02]  /*4fc0*/  FFMA.FTZ R146, R143, -R76, R146 ;  /* 0x8000004c8f927223 */ /* 0x000fe40000010092 */
[----:B------:R-:W-:-:S02]  /*4fd0*/  FFMA.FTZ R144, R128, R145, R144 ;  /* 0x0000009180907223 */ /* 0x000fc40000010090 */
[----:B------:R-:W-:Y:S02]  /*4fe0*/  FFMA.FTZ R137, R142, -R82, R137 ;  /* 0x800000528e897223 */ /* 0x000fe40000010089 */
[----:B------:R-:W-:Y:S02]  /*4ff0*/  FFMA.FTZ R150, R147, R146, R144 ;  /* 0x0000009293967223 */ /* 0x000fe40000010090 */
[----:B------:R-:W-:Y:S02]  /*5000*/  FMUL.FTZ R144, R103, R82 ;  /* 0x0000005267907220 */ /* 0x000fe40000410000 */
[----:B0-----:R-:W-:Y:S01]  /*5010*/  @!P0 FADD.FTZ R114, R114, R153 ;  /* 0x0000009972728221 */ /* 0x001fe20000010000 */
[----:B------:R-:W-:Y:S01]  /*5020*/  HADD2.F32 R153, -RZ, R42.H0_H0 ;  /* 0x2000002aff997230 */ /* 0x000fe20000004100 */
[----:B------:R-:W-:Y:S02]  /*5030*/  FFMA.FTZ R148, R151, -R80, R136 ;  /* 0x8000005097947223 */ /* 0x000fe40000010088 */
[----:B------:R-:W-:Y:S01]  /*5040*/  FFMA.FTZ R150, R144, R137, R150 ;  /* 0x0000008990967223 */ /* 0x000fe20000010096 */
[----:B------:R-:W0:Y:S01]  /*5050*/  SHFL.DOWN PT, R158, R114, 0x2, 0x1f ;  /* 0x08401f00729e7f89 */ /* 0x000e2200000e0000 */
[----:B------:R-:W-:-:S02]  /*5060*/  FFMA.FTZ R152, R153, -R85, R152 ;  /* 0x8000005599987223 */ /* 0x000fc40000010098 */
[----:B------:R-:W-:Y:S02]  /*5070*/  FFMA.FTZ R159, R155, R148, R150 ;  /* 0x000000949b9f7223 */ /* 0x000fe40000010096 */
[----:B------:R-:W-:Y:S02]  /*5080*/  FMUL.FTZ R150, R122, R85 ;  /* 0x000000557a967220 */ /* 0x000fe40000410000 */
[-C--:B------:R-:W-:Y:S02]  /*5090*/  FFMA.FTZ R138, R157, -R95.reuse, R138 ;  /* 0x8000005f9d8a7223 */ /* 0x080fe4000001008a */
[----:B------:R-:W-:Y:S02]  /*50a0*/  FFMA.FTZ R136, R150, R152, R159 ;  /* 0x0000009896887223 */ /* 0x000fe4000001009f */
[----:B------:R-:W-:Y:S02]  /*50b0*/  FMUL.FTZ R159, R100, R95 ;  /* 0x0000005f649f7220 */ /* 0x000fe40000410000 */
[----:B------:R-:W-:-:S02]  /*50c0*/  FFMA.FTZ R140, R163, -R93, R140 ;  /* 0x8000005da38c7223 */ /* 0x000fc4000001008c */
[----:B------:R-:W-:Y:S02]  /*50d0*/  FFMA.FTZ R136, R159, R138, R136 ;  /* 0x0000008a9f887223 */ /* 0x000fe40000010088 */
[----:B------:R-:W-:Y:S02]  /*50e0*/  FMUL.FTZ R141, R98, R93 ;  /* 0x0000005d628d7220 */ /* 0x000fe40000410000 */
[----:B------:R-:W-:Y:S02]  /*50f0*/  FFMA.FTZ R136, R156, R161, R136 ;  /* 0x000000a19c887223 */ /* 0x000fe40000010088 */
[C---:B------:R-:W-:Y:S02]  /*5100*/  FADD.FTZ R36, R141.reuse, R36 ;  /* 0x000000248d247221 */ /* 0x040fe40000010000 */
[----:B------:R-:W-:Y:S02]  /*5110*/  FFMA.FTZ R136, R141, R140, R136 ;  /* 0x0000008c8d887223 */ /* 0x000fe40000010088 */
[----:B0-----:R-:W-:-:S02]  /*5120*/  @!P1 FADD.FTZ R114, R114, R158 ;  /* 0x0000009e72729221 */ /* 0x001fc40000010000 */
[----:B------:R-:W-:Y:S01]  /*5130*/  FMUL.FTZ R48, R137, R48 ;  /* 0x0000003089307220 */ /* 0x000fe20000410000 */
[----:B------:R-:W0:Y:S01]  /*5140*/  SHFL.DOWN PT, R165, R136, 0x1, 0x1f ;  /* 0x08201f0088a57f89 */ /* 0x000e2200000e0000 */
[----:B------:R-:W-:Y:S02]  /*5150*/  FMUL.FTZ R152, R152, R49 ;  /* 0x0000003198987220 */ /* 0x000fe40000410000 */
[----:B------:R-:W-:Y:S01]  /*5160*/  FFMA.FTZ R103, R142, R103, R48 ;  /* 0x000000678e677223 */ /* 0x000fe20000010030 */
[----:B------:R-:W1:Y:S01]  /*5170*/  SHFL.DOWN PT, R158, R114, 0x4, 0x1f ;  /* 0x08801f00729e7f89 */ /* 0x000e6200000e0000 */
[----:B------:R-:W-:Y:S02]  /*5180*/  FMUL.FTZ R48, R105, UR14 ;  /* 0x0000000e69307c20 */ /* 0x000fe40008410000 */
[----:B------:R-:W-:Y:S02]  /*5190*/  FMUL.FTZ R49, R121, UR14 ;  /* 0x0000000e79317c20 */ /* 0x000fe40008410000 */
[----:B------:R-:W-:-:S02]  /*51a0*/  FMUL.FTZ R145, R145, R48 ;  /* 0x0000003091917220 */ /* 0x000fc40000410000 */
[----:B------:R-:W-:Y:S02]  /*51b0*/  FMUL.FTZ R48, R117, UR14 ;  /* 0x0000000e75307c20 */ /* 0x000fe40008410000 */
[----:B------:R-:W-:Y:S02]  /*51c0*/  FMUL.FTZ R148, R148, R49 ;  /* 0x0000003194947220 */ /* 0x000fe40000410000 */
[----:B------:R-:W-:Y:S02]  /*51d0*/  FMUL.FTZ R48, R139, R48 ;  /* 0x000000308b307220 */ /* 0x000fe40000410000 */
[----:B------:R-:W-:Y:S02]  /*51e0*/  FMUL.FTZ R49, R119, UR14 ;  /* 0x0000000e77317c20 */ /* 0x000fe40008410000 */
[----:B------:R-:W-:Y:S02]  /*51f0*/  FFMA.FTZ R153, R153, R122, R152 ;  /* 0x0000007a99997223 */ /* 0x000fe40000010098 */
[----:B------:R-:W-:-:S02]  /*5200*/  FMUL.FTZ R146, R146, R49 ;  /* 0x0000003192927220 */ /* 0x000fc40000410000 */
[----:B------:R-:W-:Y:S02]  /*5210*/  FMUL.FTZ R49, R107, UR14 ;  /* 0x0000000e6b317c20 */ /* 0x000fe40008410000 */
[----:B0-----:R-:W-:Y:S01]  /*5220*/  @!P0 FADD.FTZ R136, R136, R165 ;  /* 0x000000a588888221 */ /* 0x001fe20000010000 */
[----:B------:R-:W-:Y:S01]  /*5230*/  ISETP.GT.AND P0, PT, R7, 0x17, PT ;  /* 0x000000170700780c */ /* 0x000fe20003f04270 */
[----:B------:R-:W-:Y:S02]  /*5240*/  FMUL.FTZ R165, R98, UR14 ;  /* 0x0000000e62a57c20 */ /* 0x000fe40008410000 */
[----:B-1----:R-:W-:Y:S02]  /*5250*/  @!P2 FADD.FTZ R114, R114, R158 ;  /* 0x0000009e7272a221 */ /* 0x002fe40000010000 */
[----:B------:R-:W-:Y:S02]  /*5260*/  FMUL.FTZ R165, R140, R165 ;  /* 0x000000a58ca57220 */ /* 0x000fe40000410000 */
[----:B------:R-:W0:Y:S01]  /*5270*/  SHFL.DOWN PT, R140, R136, 0x2, 0x1f ;  /* 0x08401f00888c7f89 */ /* 0x000e2200000e0000 */
[----:B------:R-:W-:-:S02]  /*5280*/  FMUL.FTZ R49, R120, R49 ;  /* 0x0000003178317220 */ /* 0x000fc40000410000 */
[----:B------:R-:W-:Y:S01]  /*5290*/  FFMA.FTZ R98, R163, R98, R165 ;  /* 0x00000062a3627223 */ /* 0x000fe200000100a5 */
[----:B------:R-:W1:Y:S01]  /*52a0*/  SHFL.DOWN PT, R158, R114, 0x8, 0x1f ;  /* 0x09001f00729e7f89 */ /* 0x000e6200000e0000 */
[----:B------:R-:W-:Y:S02]  /*52b0*/  FFMA.FTZ R107, R104, R107, R49 ;  /* 0x0000006b686b7223 */ /* 0x000fe40000010031 */
[----:B------:R-:W-:Y:S02]  /*52c0*/  FADD.FTZ R13, R98, R13 ;  /* 0x0000000d620d7221 */ /* 0x000fe40000010000 */
[----:B------:R-:W-:Y:S02]  /*52d0*/  FFMA.FTZ R98, R127, R117, R48 ;  /* 0x000000757f627223 */ /* 0x000fe40000010030 */
[----:B------:R-:W-:Y:S02]  /*52e0*/  FMUL.FTZ R48, R108, UR14 ;  /* 0x0000000e6c307c20 */ /* 0x000fe40008410000 */
[----:B------:R-:W-:-:S02]  /*52f0*/  FMUL.FTZ R49, R109, UR14 ;  /* 0x0000000e6d317c20 */ /* 0x000fc40008410000 */
[----:B------:R-:W-:Y:S02]  /*5300*/  FMUL.FTZ R48, R125, R48 ;  /* 0x000000307d307220 */ /* 0x000fe40000410000 */
[----:B------:R-:W-:Y:S02]  /*5310*/  FMUL.FTZ R49, R116, R49 ;  /* 0x0000003174317220 */ /* 0x000fe40000410000 */
[----:B------:R-:W-:Y:S02]  /*5320*/  FFMA.FTZ R108, R87, R108, R48 ;  /* 0x0000006c576c7223 */ /* 0x000fe40000010030 */
[----:B------:R-:W-:Y:S02]  /*5330*/  FMUL.FTZ R48, R110, UR14 ;  /* 0x0000000e6e307c20 */ /* 0x000fe40008410000 */
[----:B------:R-:W-:Y:S02]  /*5340*/  FFMA.FTZ R109, R86, R109, R49 ;  /* 0x0000006d566d7223 */ /* 0x000fe40000010031 */
[----:B0-----:R-:W-:Y:S01]  /*5350*/  @!P1 FADD.FTZ R136, R136, R140 ;  /* 0x0000008c88889221 */ /* 0x001fe20000010000 */
[----:B------:R-:W-:Y:S01]  /*5360*/  ISETP.GT.AND P1, PT, R7, 0xf, PT ;  /* 0x0000000f0700780c */ /* 0x000fe20003f24270 */
[----:B------:R-:W-:-:S02]  /*5370*/  FMUL.FTZ R140, R99, UR14 ;  /* 0x0000000e638c7c20 */ /* 0x000fc40008410000 */
[----:B-1----:R-:W-:Y:S01]  /*5380*/  @!P0 FADD.FTZ R114, R114, R158 ;  /* 0x0000009e72728221 */ /* 0x002fe20000010000 */
[----:B------:R-:W0:Y:S01]  /*5390*/  SHFL.DOWN PT, R163, R136, 0x4, 0x1f ;  /* 0x08801f0088a37f89 */ /* 0x000e2200000e0000 */
[----:B------:R-:W-:Y:S02]  /*53a0*/  FMUL.FTZ R140, R161, R140 ;  /* 0x0000008ca18c7220 */ /* 0x000fe40000410000 */
[----:B------:R-:W-:Y:S01]  /*53b0*/  FMUL.FTZ R115, R115, R48 ;  /* 0x0000003073737220 */ /* 0x000fe20000410000 */
[----:B------:R-:W1:Y:S01]  /*53c0*/  SHFL.DOWN PT, R165, R114, 0x10, 0x1f ;  /* 0x0a001f0072a57f89 */ /* 0x000e6200000e0000 */
[----:B------:R-:W-:Y:S02]  /*53d0*/  FFMA.FTZ R99, R154, R99, R140 ;  /* 0x000000639a637223 */ /* 0x000fe4000001008c */
[----:B------:R-:W-:Y:S02]  /*53e0*/  FMUL.FTZ R48, R111, UR14 ;  /* 0x0000000e6f307c20 */ /* 0x000fe40008410000 */
[----:B------:R-:W-:-:S02]  /*53f0*/  FADD.FTZ R14, R99, R14 ;  /* 0x0000000e630e7221 */ /* 0x000fc40000010000 */
[----:B------:R-:W-:Y:S02]  /*5400*/  FMUL.FTZ R149, R149, R48 ;  /* 0x0000003095957220 */ /* 0x000fe40000410000 */
[----:B------:R-:W-:Y:S02]  /*5410*/  FMUL.FTZ R161, R100, UR14 ;  /* 0x0000000e64a17c20 */ /* 0x000fe40008410000 */
[----:B------:R-:W-:Y:S02]  /*5420*/  FMUL.FTZ R48, R112, UR14 ;  /* 0x0000000e70307c20 */ /* 0x000fe40008410000 */
[----:B------:R-:W-:Y:S02]  /*5430*/  FMUL.FTZ R49, R113, UR14 ;  /* 0x0000000e71317c20 */ /* 0x000fe40008410000 */
[----:B------:R-:W-:Y:S02]  /*5440*/  FMUL.FTZ R161, R138, R161 ;  /* 0x000000a18aa17220 */ /* 0x000fe40000410000 */
[----:B------:R-:W-:-:S02]  /*5450*/  FMUL.FTZ R48, R97, R48 ;  /* 0x0000003061307220 */ /* 0x000fc40000410000 */
[----:B------:R-:W-:Y:S02]  /*5460*/  FMUL.FTZ R49, R90, R49 ;  /* 0x000000315a317220 */ /* 0x000fe40000410000 */
[----:B0-----:R-:W-:Y:S02]  /*5470*/  @!P2 FADD.FTZ R136, R136, R163 ;  /* 0x000000a38888a221 */ /* 0x001fe40000010000 */
[----:B------:R-:W-:Y:S02]  /*5480*/  FFMA.FTZ R100, R157, R100, R161 ;  /* 0x000000649d647223 */ /* 0x000fe400000100a1 */
[----:B-1----:R-:W-:Y:S01]  /*5490*/  @!P1 FADD.FTZ R114, R114, R165 ;  /* 0x000000a572729221 */ /* 0x002fe20000010000 */
[----:B------:R-:W0:Y:S01]  /*54a0*/  SHFL.DOWN PT, R141, R136, 0x8, 0x1f ;  /* 0x09001f00888d7f89 */ /* 0x000e2200000e0000 */
[----:B------:R-:W-:Y:S02]  /*54b0*/  FFMA.FTZ R148, R151, R121, R148 ;  /* 0x0000007997947223 */ /* 0x000fe40000010094 */
[----:B------:R-:W-:Y:S01]  /*54c0*/  FFMA.FTZ R146, R143, R119, R146 ;  /* 0x000000778f927223 */ /* 0x000fe20000010092 */
[----:B------:R-:W-:Y:S01]  /*54d0*/  MOV R87, R114 ;  /* 0x0000007200577202 */ /* 0x000fe20000000f00 */
[----:B------:R-:W-:-:S02]  /*54e0*/  FFMA.FTZ R145, R124, R105, R145 ;  /* 0x000000697c917223 */ /* 0x000fc40000010091 */
[----:B------:R-:W-:Y:S02]  /*54f0*/  FFMA.FTZ R110, R89, R110, R115 ;  /* 0x0000006e596e7223 */ /* 0x000fe40000010073 */
[----:B------:R-:W-:Y:S02]  /*5500*/  FFMA.FTZ R149, R88, R111, R149 ;  /* 0x0000006f58957223 */ /* 0x000fe40000010095 */
[----:B------:R-:W-:Y:S02]  /*5510*/  FFMA.FTZ R48, R51, R112, R48 ;  /* 0x0000007033307223 */ /* 0x000fe40000010030 */
[----:B------:R-:W-:Y:S02]  /*5520*/  FFMA.FTZ R49, R50, R113, R49 ;  /* 0x0000007132317223 */ /* 0x000fe40000010031 */
[----:B------:R-:W-:Y:S02]  /*5530*/  FADD.FTZ R35, R156, R35 ;  /* 0x000000239c237221 */ /* 0x000fe40000010000 */
[----:B------:R-:W-:-:S02]  /*5540*/  FADD.FTZ R34, R159, R34 ;  /* 0x000000229f227221 */ /* 0x000fc40000010000 */
[----:B------:R-:W-:Y:S02]  /*5550*/  FADD.FTZ R33, R150, R33 ;  /* 0x0000002196217221 */ /* 0x000fe40000010000 */
[----:B------:R-:W-:Y:S02]  /*5560*/  FADD.FTZ R32, R155, R32 ;  /* 0x000000209b207221 */ /* 0x000fe40000010000 */
[----:B------:R-:W-:Y:S02]  /*5570*/  FADD.FTZ R15, R100, R15 ;  /* 0x0000000f640f7221 */ /* 0x000fe40000010000 */
[----:B0-----:R-:W-:Y:S01]  /*5580*/  @!P0 FADD.FTZ R136, R136, R141 ;  /* 0x0000008d88888221 */ /* 0x001fe20000010000 */
[----:B------:R-:W-:Y:S01]  /*5590*/  ISETP.NE.AND P0, PT, R7, RZ, PT ;  /* 0x000000ff0700720c */ /* 0x000fe20003f05270 */
        /* <DEDUP_REMOVED lines=17> */
[----:B------:R-:W-:Y:S01]  /*56b0*/  FADD.FTZ R23, R108, R23 ;  /* 0x000000176c177221 */ /* 0x000fe20000010000 */
[----:B------:R-:W-:Y:S01]  /*56c0*/  MOV R86, R136 ;  /* 0x0000008800567202 */ /* 0x000fe20000000f00 */
[----:B------:R-:W-:Y:S02]  /*56d0*/  FADD.FTZ R52, R101, R52 ;  /* 0x0000003465347221 */ /* 0x000fe40000010000 */
[----:B------:R-:W-:Y:S02]  /*56e0*/  FADD.FTZ R24, R109, R24 ;  /* 0x000000186d187221 */ /* 0x000fe40000010000 */
[----:B------:R0:W-:Y:S01]  /*56f0*/  @!P0 STS.64 [R10.X8+0x1098], R86 ;  /* 0x001098560a008388 */ /* 0x0001e20000008a00 */
[----:B------:R-:W-:Y:S02]  /*5700*/  FADD.FTZ R37, R102, R37 ;  /* 0x0000002566257221 */ /* 0x000fe40000010000 */
[----:B------:R-:W-:-:S02]  /*5710*/  FADD.FTZ R25, R110, R25 ;  /* 0x000000196e197221 */ /* 0x000fc40000010000 */
        /* <DEDUP_REMOVED lines=22> */
.L_x_1358:
[----:B0-----:R-:W-:Y:S05]  /*5880*/  BSYNC B0 ;  /* 0x0000000000007941 */ /* 0x001fea0003800000 */
.L_x_1357:
[----:B------:R-:W-:-:S04]  /*5890*/  IADD3 R92, R92, 0x1, RZ ;  /* 0x000000015c5c7810 */ /* 0x000fc80007ffe0ff */
[----:B------:R-:W-:-:S13]  /*58a0*/  ISETP.GE.AND P0, PT, R92, c[0x0][0x16c], PT ;  /* 0x00005b005c007a0c */ /* 0x000fda0003f06270 */
[----:B------:R-:W-:Y:S01]  /*58b0*/  @P0 CALL.REL.NOINC `(.L_x_1343) ;  /* 0x0000001000000944 */ /* 0x000fe20003c00000 */
[----:B------:R-:W-:Y:S05]  /*58c0*/  BRA `(.L_x_1359) ;  /* 0xffffd94000007947 */ /* 0x000fea000383ffff */
.L_x_1343:
[----:B------:R-:W-:Y:S01]  /*58d0*/  BAR.SYNC.DEFER_BLOCKING 0x0 ;  /* 0x0000000000007b1d */ /* 0x000fe20000010000 */
[----:B------:R-:W-:Y:S02]  /*58e0*/  LOP3.LUT R58, R9, 0x1f, R6, 0xf8, !PT ;  /* 0x0000001f093a7812 */ /* 0x000fe400078ef806 */
[----:B------:R-:W-:-:S05]  /*58f0*/  MOV R61, 0x10 ;  /* 0x00000010003d7802 */ /* 0x000fca0000000f00 */
[----:B------:R-:W-:-:S05]  /*5900*/  IMAD.WIDE R60, R58, R61, UR6 ;  /* 0x000000063a3c7e25 */ /* 0x000fca000f8e023d */
[----:B------:R-:W2:Y:S04]  /*5910*/  LDG.E.128 R40, [R60.64] ;  /* 0x000000083c287981 */ /* 0x000ea8000c1e1d00 */
[----:B------:R-:W3:Y:S01]  /*5920*/  LDG.E.128 R44, [R60.64+0x200] ;  /* 0x000200083c2c7981 */ /* 0x000ee2000c1e1d00 */
[----:B------:R-:W-:Y:S01]  /*5930*/  IMAD R64, R2, c[0x0][0x2d8], RZ ;  /* 0x0000b60002407a24 */ /* 0x000fe200078e02ff */
[----:B------:R-:W-:Y:S01]  /*5940*/  F2FP.PACK_AB R34, R34, R33 ;  /* 0x000000212222723e */ /* 0x000fe200000000ff */
[----:B------:R-:W-:Y:S01]  /*5950*/  UIADD3 UR6, UP0, UR6, -0x1000, URZ ;  /* 0xfffff00006067890 */ /* 0x000fe2000ff1e03f */
[----:B------:R-:W-:Y:S01]  /*5960*/  F2FP.PACK_AB R33, R32, R31 ;  /* 0x0000001f2021723e */ /* 0x000fe200000000ff */
[----:B------:R-:W-:Y:S01]  /*5970*/  IMAD R65, R5, c[0x0][0x2dc], R64 ;  /* 0x0000b70005417a24 */ /* 0x000fe200078e0240 */
[----:B------:R-:W-:Y:S01]  /*5980*/  F2FP.PACK_AB R35, R36, R35 ;  /* 0x000000232423723e */ /* 0x000fe200000000ff */
[----:B------:R-:W-:Y:S01]  /*5990*/  UIADD3 UR12, UP1, UR12, -0x1000, URZ ;  /* 0xfffff0000c0c7890 */ /* 0x000fe2000ff3e03f */
[----:B------:R-:W-:Y:S01]  /*59a0*/  F2FP.PACK_AB R32, R30, R29 ;  /* 0x0000001d1e20723e */ /* 0x000fe200000000ff */
[----:B------:R-:W-:-:S02]  /*59b0*/  UIADD3 UR10, UP2, UR10, -0x1000, URZ ;  /* 0xfffff0000a0a7890 */ /* 0x000fc4000ff5e03f */
[----:B------:R-:W-:Y:S02]  /*59c0*/  UIADD3.X UR7, UR7, -0x1, URZ, UP0, !UPT ;  /* 0xffffffff07077890 */ /* 0x000fe400087fe43f */
[----:B------:R-:W-:Y:S02]  /*59d0*/  UIADD3.X UR13, UR13, -0x1, URZ, UP1, !UPT ;  /* 0xffffffff0d0d7890 */ /* 0x000fe40008ffe43f */
[----:B------:R-:W-:Y:S01]  /*59e0*/  UIADD3.X UR11, UR11, -0x1, URZ, UP2, !UPT ;  /* 0xffffffff0b0b7890 */ /* 0x000fe200097fe43f */
[----:B--2---:R-:W-:Y:S04]  /*59f0*/  STS.128 [R12.X16], R40 ;  /* 0x000000280c007388 */ /* 0x004fe8000000cc00 */
[----:B---3--:R-:W-:Y:S01]  /*5a00*/  STS.128 [R12.X16+0x200], R44 ;  /* 0x0002002c0c007388 */ /* 0x008fe2000000cc00 */
[----:B------:R-:W-:-:S06]  /*5a10*/  NOP ;  /* 0x0000000000007918 */ /* 0x000fcc0000000000 */
[----:B------:R-:W0:Y:S04]  /*5a20*/  LDS.128 R48, [R57.X16] ;  /* 0x0000000039307984 */ /* 0x000e28000000cc00 */
[----:B------:R1:W2:Y:S01]  /*5a30*/  LDS.128 R40, [R57.X16+0x10] ;  /* 0x0000100039287984 */ /* 0x0002a2000000cc00 */
[--C-:B0-----:R-:W-:Y:S02]  /*5a40*/  HADD2.F32 R59, -RZ, R48.reuse.H0_H0 ;  /* 0x20000030ff3b7230 */ /* 0x101fe40000004100 */
[----:B------:R-:W-:-:S03]  /*5a50*/  HADD2.F32 R48, -RZ, R48.H1_H1 ;  /* 0x30000030ff307230 */ /* 0x000fc60000004100 */
[----:B------:R-:W-:Y:S01]  /*5a60*/  FADD.FTZ R62, R59, UR5 ;  /* 0x000000053b3e7e21 */ /* 0x000fe20008010000 */
[--C-:B------:R-:W-:Y:S01]  /*5a70*/  HADD2.F32 R59, -RZ, R49.reuse.H0_H0 ;  /* 0x20000031ff3b7230 */ /* 0x100fe20000004100 */
[----:B------:R-:W-:Y:S01]  /*5a80*/  FADD.FTZ R48, R48, UR5 ;  /* 0x0000000530307e21 */ /* 0x000fe20008010000 */
[----:B------:R-:W-:Y:S01]  /*5a90*/  HADD2.F32 R49, -RZ, R49.H1_H1 ;  /* 0x30000031ff317230 */ /* 0x000fe20000004100 */
[----:B------:R-:W-:Y:S01]  /*5aa0*/  BAR.SYNC.DEFER_BLOCKING 0x0 ;  /* 0x0000000000007b1d */ /* 0x000fe20000010000 */
[----:B------:R-:W-:Y:S01]  /*5ab0*/  FSETP.GTU.FTZ.AND P4, PT, R62, 20, PT ;  /* 0x41a000003e00780b */ /* 0x000fe20003f9c000 */
[----:B------:R-:W-:Y:S01]  /*5ac0*/  FADD.FTZ R59, R59, UR5 ;  /* 0x000000053b3b7e21 */ /* 0x000fe20008010000 */
[----:B------:R-:W-:-:S04]  /*5ad0*/  FSETP.GTU.FTZ.AND P5, PT, R48, 20, PT ;  /* 0x41a000003000780b */ /* 0x000fc80003fbc000 */
[----:B------:R-:W-:-:S07]  /*5ae0*/  FSETP.GTU.FTZ.AND P6, PT, R59, 20, PT ;  /* 0x41a000003b00780b */ /* 0x000fce0003fdc000 */
[----:B------:R-:W-:Y:S02]  /*5af0*/  @!P4 FMUL.FTZ R44, R62, -1.4426950216293334961 ;  /* 0xbfb8aa3b3e2cc820 */ /* 0x000fe40000410000 */
[----:B------:R-:W-:Y:S01]  /*5b00*/  @!P5 FMUL.FTZ R46, R48, -1.4426950216293334961 ;  /* 0xbfb8aa3b302ed820 */ /* 0x000fe20000410000 */
[--C-:B------:R-:W-:Y:S02]  /*5b10*/  HADD2.F32 R48, -RZ, R50.reuse.H0_H0 ;  /* 0x20000032ff307230 */ /* 0x100fe40000004100 */
[----:B------:R-:W-:Y:S01]  /*5b20*/  HADD2.F32 R50, -RZ, R50.H1_H1 ;  /* 0x30000032ff327230 */ /* 0x000fe20000004100 */
[----:B------:R-:W0:Y:S01]  /*5b30*/  @!P4 MUFU.EX2 R44, R44 ;  /* 0x0000002c002cc308 */ /* 0x000e220000000800 */
[----:B------:R-:W-:Y:S02]  /*5b40*/  @!P6 FMUL.FTZ R47, R59, -1.4426950216293334961 ;  /* 0xbfb8aa3b3b2fe820 */ /* 0x000fe40000410000 */
[----:B------:R-:W-:Y:S02]  /*5b50*/  FADD.FTZ R59, R49, UR5 ;  /* 0x00000005313b7e21 */ /* 0x000fe40008010000 */
[----:B-1----:R-:W-:Y:S01]  /*5b60*/  FADD.FTZ R57, R48, UR5 ;  /* 0x0000000530397e21 */ /* 0x002fe20008010000 */
[--C-:B------:R-:W-:Y:S01]  /*5b70*/  HADD2.F32 R48, -RZ, R51.reuse.H0_H0 ;  /* 0x20000033ff307230 */ /* 0x100fe20000004100 */
[----:B------:R-:W-:Y:S01]  /*5b80*/  FADD.FTZ R50, R50, UR5 ;  /* 0x0000000532327e21 */ /* 0x000fe20008010000 */
[----:B------:R-:W1:Y:S01]  /*5b90*/  @!P5 MUFU.EX2 R46, R46 ;  /* 0x0000002e002ed308 */ /* 0x000e620000000800 */
[----:B------:R-:W-:Y:S01]  /*5ba0*/  FSETP.GTU.FTZ.AND P0, PT, R59, 20, PT ;  /* 0x41a000003b00780b */ /* 0x000fe20003f1c000 */
[----:B------:R-:W-:Y:S01]  /*5bb0*/  HADD2.F32 R51, -RZ, R51.H1_H1 ;  /* 0x30000033ff337230 */ /* 0x000fe20000004100 */
[----:B------:R-:W-:-:S02]  /*5bc0*/  FSETP.GTU.FTZ.AND P1, PT, R57, 20, PT ;  /* 0x41a000003900780b */ /* 0x000fc40003f3c000 */
[----:B------:R-:W-:Y:S02]  /*5bd0*/  FSETP.GTU.FTZ.AND P2, PT, R50, 20, PT ;  /* 0x41a000003200780b */ /* 0x000fe40003f5c000 */
[----:B------:R-:W-:Y:S01]  /*5be0*/  FADD.FTZ R51, R51, UR5 ;  /* 0x0000000533337e21 */ /* 0x000fe20008010000 */
[----:B------:R-:W-:Y:S01]  /*5bf0*/  @!P6 MUFU.EX2 R47, R47 ;  /* 0x0000002f002fe308 */ /* 0x000fe20000000800 */
[----:B0-----:R-:W-:-:S05]  /*5c00*/  @!P4 FADD.FTZ R45, R44, 1 ;  /* 0x3f8000002c2dc421 */ /* 0x001fca0000010000 */
[----:B------:R-:W-:Y:S02]  /*5c10*/  @!P0 FMUL.FTZ R44, R59, -1.4426950216293334961 ;  /* 0xbfb8aa3b3b2c8820 */ /* 0x000fe40000410000 */
[----:B------:R0:W3:Y:S01]  /*5c20*/  @!P4 MUFU.RCP R49, R45 ;  /* 0x0000002d0031c308 */ /* 0x0000e20000001000 */
[----:B-1----:R-:W-:Y:S02]  /*5c30*/  @!P5 FADD.FTZ R46, R46, 1 ;  /* 0x3f8000002e2ed421 */ /* 0x002fe40000010000 */
[----:B------:R-:W-:Y:S01]  /*5c40*/  FADD.FTZ R59, R48, UR5 ;  /* 0x00000005303b7e21 */ /* 0x000fe20008010000 */
[--C-:B--2---:R-:W-:Y:S02]  /*5c50*/  HADD2.F32 R48, -RZ, R40.reuse.H0_H0 ;  /* 0x20000028ff307230 */ /* 0x104fe40000004100 */
[----:B------:R-:W-:Y:S02]  /*5c60*/  HADD2.F32 R40, -RZ, R40.H1_H1 ;  /* 0x30000028ff287230 */ /* 0x000fe40000004100 */
[----:B------:R-:W1:Y:S01]  /*5c70*/  @!P5 MUFU.RCP R46, R46 ;  /* 0x0000002e002ed308 */ /* 0x000e620000001000 */
[----:B------:R-:W-:Y:S01]  /*5c80*/  FSETP.GTU.FTZ.AND P3, PT, R59, 20, PT ;  /* 0x41a000003b00780b */ /* 0x000fe20003f7c000 */
[----:B0-----:R-:W-:-:S02]  /*5c90*/  @!P1 FMUL.FTZ R45, R57, -1.4426950216293334961 ;  /* 0xbfb8aa3b392d9820 */ /* 0x001fc40000410000 */
[----:B------:R-:W-:Y:S02]  /*5ca0*/  FADD.FTZ R57, R48, UR5 ;  /* 0x0000000530397e21 */ /* 0x000fe40008010000 */
[----:B------:R-:W-:Y:S02]  /*5cb0*/  @!P2 FMUL.FTZ R48, R50, -1.4426950216293334961 ;  /* 0xbfb8aa3b3230a820 */ /* 0x000fe40000410000 */
[----:B---3--:R-:W-:Y:S01]  /*5cc0*/  @!P4 FMUL.FTZ R28, R28, R49 ;  /* 0x000000311c1cc220 */ /* 0x008fe20000410000 */
[----:B------:R-:W-:Y:S01]  /*5cd0*/  FSETP.GTU.FTZ.AND P4, PT, R51, 20, PT ;  /* 0x41a000003300780b */ /* 0x000fe20003f9c000 */
[----:B------:R-:W0:Y:S01]  /*5ce0*/  @!P0 MUFU.EX2 R44, R44 ;  /* 0x0000002c002c8308 */ /* 0x000e220000000800 */
[----:B------:R-:W-:Y:S02]  /*5cf0*/  @!P6 FADD.FTZ R47, R47, 1 ;  /* 0x3f8000002f2fe421 */ /* 0x000fe40000010000 */
[----:B------:R-:W-:Y:S01]  /*5d00*/  FADD.FTZ R66, R40, UR5 ;  /* 0x0000000528427e21 */ /* 0x000fe20008010000 */
[--C-:B------:R-:W-:Y:S01]  /*5d10*/  HADD2.F32 R40, -RZ, R41.reuse.H0_H0 ;  /* 0x20000029ff287230 */ /* 0x100fe20000004100 */
[----:B------:R-:W-:Y:S01]  /*5d20*/  @!P3 FMUL.FTZ R50, R59, -1.4426950216293334961 ;  /* 0xbfb8aa3b3b32b820 */ /* 0x000fe20000410000 */
[----:B------:R-:W-:Y:S01]  /*5d30*/  HADD2.F32 R41, -RZ, R41.H1_H1 ;  /* 0x30000029ff297230 */ /* 0x000fe20000004100 */
[----:B-1----:R-:W-:Y:S01]  /*5d40*/  @!P5 FMUL.FTZ R27, R27, R46 ;  /* 0x0000002e1b1bd220 */ /* 0x002fe20000410000 */
[----:B------:R-:W1:Y:S01]  /*5d50*/  @!P1 MUFU.EX2 R45, R45 ;  /* 0x0000002d002d9308 */ /* 0x000e620000000800 */
[----:B------:R-:W-:Y:S01]  /*5d60*/  FSETP.GTU.FTZ.AND P5, PT, R57, 20, PT ;  /* 0x41a000003900780b */ /* 0x000fe20003fbc000 */
[----:B------:R-:W-:-:S02]  /*5d70*/  FADD.FTZ R4, R28, R4 ;  /* 0x000000041c047221 */ /* 0x000fc40000010000 */
[----:B------:R-:W-:-:S04]  /*5d80*/  @!P4 FMUL.FTZ R51, R51, -1.4426950216293334961 ;  /* 0xbfb8aa3b3333c820 */ /* 0x000fc80000410000 */
[----:B------:R1:W2:Y:S01]  /*5d90*/  @!P2 MUFU.EX2 R49, R48 ;  /* 0x000000300031a308 */ /* 0x0002a20000000800 */
[----:B0-----:R-:W-:-:S05]  /*5da0*/  @!P0 FADD.FTZ R46, R44, 1 ;  /* 0x3f8000002c2e8421 */ /* 0x001fca0000010000 */
[----:B------:R-:W-:Y:S01]  /*5db0*/  @!P5 FMUL.FTZ R59, R57, -1.4426950216293334961 ;  /* 0xbfb8aa3b393bd820 */ /* 0x000fe20000410000 */
[----:B------:R-:W-:Y:S01]  /*5dc0*/  IADD3 R57, R8, -0x1, RZ ;  /* 0xffffffff08397810 */ /* 0x000fe20007ffe0ff */
[----:B------:R-:W0:Y:S01]  /*5dd0*/  @!P4 MUFU.EX2 R51, R51 ;  /* 0x000000330033c308 */ /* 0x000e220000000800 */
[----:B-1----:R-:W-:Y:S02]  /*5de0*/  @!P1 FADD.FTZ R48, R45, 1 ;  /* 0x3f8000002d309421 */ /* 0x002fe40000010000 */
[----:B------:R-:W-:-:S04]  /*5df0*/  SHF.L.U32 R44, R57, 0xb, RZ ;  /* 0x0000000b392c7819 */ /* 0x000fc800000006ff */
[----:B------:R-:W-:Y:S01]  /*5e00*/  SHF.R.S32.HI R45, RZ, 0x1f, R44 ;  /* 0x0000001fff2d7819 */ /* 0x000fe2000001142c */
[----:B------:R-:W1:Y:S01]  /*5e10*/  @!P3 MUFU.EX2 R50, R50 ;  /* 0x000000320032b308 */ /* 0x000e620000000800 */
[----:B--2---:R-:W-:-:S07]  /*5e20*/  @!P2 FADD.FTZ R49, R49, 1 ;  /* 0x3f8000003131a421 */ /* 0x004fce0000010000 */
[----:B------:R-:W2:Y:S01]  /*5e30*/  @!P6 MUFU.RCP R47, R47 ;  /* 0x0000002f002fe308 */ /* 0x000ea20000001000 */
[----:B0-----:R-:W-:-:S07]  /*5e40*/  @!P4 FADD.FTZ R51, R51, 1 ;  /* 0x3f8000003333c421 */ /* 0x001fce0000010000 */
[----:B------:R0:W3:Y:S01]  /*5e50*/  @!P0 MUFU.RCP R60, R46 ;  /* 0x0000002e003c8308 */ /* 0x0000e20000001000 */
[----:B-1----:R-:W-:-:S07]  /*5e60*/  @!P3 FADD.FTZ R50, R50, 1 ;  /* 0x3f8000003232b421 */ /* 0x002fce0000010000 */
[----:B------:R-:W1:Y:S01]  /*5e70*/  @!P1 MUFU.RCP R61, R48 ;  /* 0x00000030003d9308 */ /* 0x000e620000001000 */
[----:B--2---:R-:W-:Y:S01]  /*5e80*/  @!P6 FMUL.FTZ R26, R26, R47 ;  /* 0x0000002f1a1ae220 */ /* 0x004fe20000410000 */
[----:B------:R-:W-:Y:S01]  /*5e90*/  FSETP.GTU.FTZ.AND P6, PT, R66, 20, PT ;  /* 0x41a000004200780b */ /* 0x000fe20003fdc000 */
[----:B0-----:R-:W-:-:S04]  /*5ea0*/  IMAD.WIDE.U32 R46, R5, c[0x0][0x2d8], R44 ;  /* 0x0000b600052e7a25 */ /* 0x001fc800078e002c */
[----:B------:R-:W-:Y:S01]  /*5eb0*/  IMAD.WIDE.U32 R44, R5, c[0x0][0x2f8], R44 ;  /* 0x0000be00052c7a25 */ /* 0x000fe200078e002c */
[----:B------:R-:W0:Y:S01]  /*5ec0*/  @!P5 MUFU.EX2 R59, R59 ;  /* 0x0000003b003bd308 */ /* 0x000e220000000800 */
[----:B------:R-:W-:Y:S02]  /*5ed0*/  IADD3 R47, R47, R65, RZ ;  /* 0x000000412f2f7210 */ /* 0x000fe40007ffe0ff */
[----:B---3--:R-:W-:Y:S02]  /*5ee0*/  @!P0 FMUL.FTZ R25, R25, R60 ;  /* 0x0000003c19198220 */ /* 0x008fe40000410000 */
[----:B------:R-:W-:Y:S02]  /*5ef0*/  FADD.FTZ R60, R40, UR5 ;  /* 0x00000005283c7e21 */ /* 0x000fe40008010000 */
[----:B------:R-:W-:Y:S01]  /*5f00*/  @!P6 FMUL.FTZ R40, R66, -1.4426950216293334961 ;  /* 0xbfb8aa3b4228e820 */ /* 0x000fe20000410000 */
[----:B------:R2:W3:Y:S01]  /*5f10*/  @!P2 MUFU.RCP R62, R49 ;  /* 0x00000031003ea308 */ /* 0x0004e20000001000 */
[----:B-1----:R-:W-:Y:S01]  /*5f20*/  @!P1 FMUL.FTZ R24, R24, R61 ;  /* 0x0000003d18189220 */ /* 0x002fe20000410000 */
[----:B------:R-:W-:Y:S01]  /*5f30*/  FSETP.GTU.FTZ.AND P0, PT, R60, 20, PT ;  /* 0x41a000003c00780b */ /* 0x000fe20003f1c000 */
[----:B------:R-:W-:Y:S01]  /*5f40*/  FADD.FTZ R61, R41, UR5 ;  /* 0x00000005293d7e21 */ /* 0x000fe20008010000 */
[----:B------:R-:W-:-:S04]  /*5f50*/  HADD2.F32 R41, -RZ, R42.H0_H0 ;  /* 0x2000002aff297230 */ /* 0x000fc80000004100 */
[----:B------:R1:W4:Y:S01]  /*5f60*/  @!P4 MUFU.RCP R64, R51 ;  /* 0x000000330040c308 */ /* 0x0003220000001000 */
[----:B0-----:R-:W-:Y:S02]  /*5f70*/  @!P5 FADD.FTZ R59, R59, 1 ;  /* 0x3f8000003b3bd421 */ /* 0x001fe40000010000 */
[----:B--2---:R-:W-:-:S05]  /*5f80*/  IMAD R49, R3, c[0x0][0x2e0], RZ ;  /* 0x0000b80003317a24 */ /* 0x004fca00078e02ff */
[----:B------:R0:W2:Y:S01]  /*5f90*/  @!P3 MUFU.RCP R63, R50 ;  /* 0x00000032003fb308 */ /* 0x0000a20000001000 */
[----:B---3--:R-:W-:Y:S02]  /*5fa0*/  @!P2 FMUL.FTZ R23, R23, R62 ;  /* 0x0000003e1717a220 */ /* 0x008fe40000410000 */
[----:B------:R-:W-:Y:S02]  /*5fb0*/  FADD.FTZ R62, R41, UR5 ;  /* 0x00000005293e7e21 */ /* 0x000fe40008010000 */
[----:B-1----:R-:W-:Y:S01]  /*5fc0*/  IMAD R51, R0, c[0x0][0x2e4], R49 ;  /* 0x0000b90000337a24 */ /* 0x002fe200078e0231 */
[----:B------:R-:W-:Y:S01]  /*5fd0*/  HADD2.F32 R49, -RZ, R42.H1_H1 ;  /* 0x3000002aff317230 */ /* 0x000fe20000004100 */
[----:B------:R-:W-:Y:S01]  /*5fe0*/  @!P0 FMUL.FTZ R42, R60, -1.4426950216293334961 ;  /* 0xbfb8aa3b3c2a8820 */ /* 0x000fe20000410000 */
[----:B------:R-:W1:Y:S01]  /*5ff0*/  @!P5 MUFU.RCP R59, R59 ;  /* 0x0000003b003bd308 */ /* 0x000e620000001000 */
[----:B----4-:R-:W-:Y:S01]  /*6000*/  @!P4 FMUL.FTZ R21, R21, R64 ;  /* 0x000000401515c220 */ /* 0x010fe20000410000 */
[----:B------:R-:W-:Y:S01]  /*6010*/  FSETP.GTU.FTZ.AND P4, PT, R61, 20, PT ;  /* 0x41a000003d00780b */ /* 0x000fe20003f9c000 */
[--C-:B0-----:R-:W-:Y:S01]  /*6020*/  HADD2.F32 R50, -RZ, R43.reuse.H0_H0 ;  /* 0x2000002bff327230 */ /* 0x101fe20000004100 */
[----:B------:R-:W-:Y:S01]  /*6030*/  FADD.FTZ R49, R49, UR5 ;  /* 0x0000000531317e21 */ /* 0x000fe20008010000 */
[----:B------:R-:W-:Y:S01]  /*6040*/  HADD2.F32 R43, -RZ, R43.H1_H1 ;  /* 0x3000002bff2b7230 */ /* 0x000fe20000004100 */
[----:B--2---:R-:W-:Y:S01]  /*6050*/  @!P3 FMUL.FTZ R22, R22, R63 ;  /* 0x0000003f1616b220 */ /* 0x004fe20000410000 */
[----:B------:R-:W-:Y:S01]  /*6060*/  FSETP.GTU.FTZ.AND P3, PT, R62, 20, PT ;  /* 0x41a000003e00780b */ /* 0x000fe20003f7c000 */
[----:B------:R0:W-:Y:S02]  /*6070*/  @!P6 MUFU.EX2 R48, R40 ;  /* 0x000000280030e308 */ /* 0x0001e40000000800 */
[----:B------:R-:W-:Y:S01]  /*6080*/  FADD.FTZ R43, R43, UR5 ;  /* 0x000000052b2b7e21 */ /* 0x000fe20008010000 */
[----:B------:R-:W-:Y:S01]  /*6090*/  FSETP.GTU.FTZ.AND P2, PT, R49, 20, PT ;  /* 0x41a000003100780b */ /* 0x000fe20003f5c000 */
[----:B------:R-:W-:Y:S01]  /*60a0*/  FADD.FTZ R60, R50, UR5 ;  /* 0x00000005323c7e21 */ /* 0x000fe20008010000 */
[----:B------:R-:W-:Y:S01]  /*60b0*/  F2FP.PACK_AB R63, R21, R22 ;  /* 0x00000016153f723e */ /* 0x000fe200000000ff */
[----:B-1----:R-:W-:Y:S01]  /*60c0*/  @!P5 FMUL.FTZ R20, R20, R59 ;  /* 0x0000003b1414d220 */ /* 0x002fe20000410000 */
[----:B------:R-:W-:Y:S01]  /*60d0*/  FSETP.GTU.FTZ.AND P5, PT, R43, 20, PT ;  /* 0x41a000002b00780b */ /* 0x000fe20003fbc000 */
[----:B------:R-:W1:Y:S01]  /*60e0*/  @!P0 MUFU.EX2 R42, R42 ;  /* 0x0000002a002a8308 */ /* 0x000e620000000800 */
[----:B0-----:R-:W-:-:S05]  /*60f0*/  IMAD.WIDE.U32 R40, R0, c[0x0][0x2e0], R46 ;  /* 0x0000b80000287a25 */ /* 0x001fca00078e002e */
[----:B------:R-:W-:Y:S01]  /*6100*/  IADD3 R47, R41, R51, RZ ;  /* 0x00000033292f7210 */ /* 0x000fe20007ffe0ff */
[----:B------:R-:W-:Y:S01]  /*6110*/  @!P4 FMUL.FTZ R41, R61, -1.4426950216293334961 ;  /* 0xbfb8aa3b3d29c820 */ /* 0x000fe20000410000 */
[C---:B------:R-:W-:Y:S01]  /*6120*/  LEA R46, P1, R40.reuse, c[0x0][0x330], 0x1 ;  /* 0x0000cc00282e7a11 */ /* 0x040fe200078208ff */
[----:B------:R-:W-:Y:S02]  /*6130*/  @!P2 FMUL.FTZ R59, R49, -1.4426950216293334961 ;  /* 0xbfb8aa3b313ba820 */ /* 0x000fe40000410000 */
[----:B------:R0:W2:Y:S01]  /*6140*/  @!P4 MUFU.EX2 R50, R41 ;  /* 0x000000290032c308 */ /* 0x0000a20000000800 */
[----:B------:R-:W-:Y:S01]  /*6150*/  LEA.HI.X R47, R40, c[0x0][0x334], R47, 0x1, P1 ;  /* 0x0000cd00282f7a11 */ /* 0x000fe200008f0c2f */
[----:B------:R-:W-:Y:S01]  /*6160*/  @!P3 FMUL.FTZ R40, R62, -1.4426950216293334961 ;  /* 0xbfb8aa3b3e28b820 */ /* 0x000fe20000410000 */
[----:B------:R-:W-:Y:S01]  /*6170*/  FSETP.GTU.FTZ.AND P1, PT, R60, 20, PT ;  /* 0x41a000003c00780b */ /* 0x000fe20003f3c000 */
[----:B------:R-:W-:Y:S01]  /*6180*/  @!P5 FMUL.FTZ R61, R43, -1.4426950216293334961 ;  /* 0xbfb8aa3b2b3dd820 */ /* 0x000fe20000410000 */
[----:B------:R-:W-:Y:S01]  /*6190*/  F2FP.PACK_AB R43, R55, R56 ;  /* 0x00000038372b723e */ /* 0x000fe200000000ff */
[----:B-1----:R-:W-:Y:S01]  /*61a0*/  @!P0 FADD.FTZ R49, R42, 1 ;  /* 0x3f8000002a318421 */ /* 0x002fe20000010000 */
[----:B------:R-:W-:Y:S01]  /*61b0*/  F2FP.PACK_AB R42, R53, R54 ;  /* 0x00000036352a723e */ /* 0x000fe200000000ff */
[----:B------:R1:W3:Y:S01]  /*61c0*/  @!P3 MUFU.EX2 R51, R40 ;  /* 0x000000280033b308 */ /* 0x0002e20000000800 */
[----:B0-----:R-:W-:Y:S01]  /*61d0*/  F2FP.PACK_AB R41, R39, R52 ;  /* 0x000000342729723e */ /* 0x001fe200000000ff */
[----:B------:R-:W-:Y:S01]  /*61e0*/  @!P6 FADD.FTZ R48, R48, 1 ;  /* 0x3f8000003030e421 */ /* 0x000fe20000010000 */
[----:B------:R-:W-:Y:S01]  /*61f0*/  LEA R52, R7, R9, 0x1 ;  /* 0x0000000907347211 */ /* 0x000fe200078e08ff */
[----:B------:R-:W-:-:S04]  /*6200*/  IMAD.WIDE R46, R58, 0x10, R46 ;  /* 0x000000103a2e7825 */ /* 0x000fc800078e022e */
[----:B--2---:R-:W-:Y:S01]  /*6210*/  @!P4 FADD.FTZ R50, R50, 1 ;  /* 0x3f8000003232c421 */ /* 0x004fe20000010000 */
[----:B-1----:R-:W-:Y:S01]  /*6220*/  F2FP.PACK_AB R40, R37, R38 ;  /* 0x000000262528723e */ /* 0x002fe200000000ff */
[----:B------:R-:W-:Y:S01]  /*6230*/  STS.128 [R52.X16+0x10], R32 ;  /* 0x0000102034007388 */ /* 0x000fe2000000cc00 */
[----:B------:R-:W0:Y:S01]  /*6240*/  @!P6 MUFU.RCP R62, R48 ;  /* 0x00000030003ee308 */ /* 0x000e220000001000 */
[----:B------:R-:W-:Y:S02]  /*6250*/  @!P1 FMUL.FTZ R60, R60, -1.4426950216293334961 ;  /* 0xbfb8aa3b3c3c9820 */ /* 0x000fe40000410000 */
[----:B------:R1:W-:Y:S01]  /*6260*/  STS.128 [R52.X16], R40 ;  /* 0x0000002834007388 */ /* 0x0003e2000000cc00 */
[----:B------:R-:W-:-:S06]  /*6270*/  NOP ;  /* 0x0000000000007918 */ /* 0x000fcc0000000000 */
[----:B------:R-:W2:Y:S01]  /*6280*/  @!P0 MUFU.RCP R55, R49 ;  /* 0x0000003100378308 */ /* 0x000ea20000001000 */
[----:B---3--:R-:W-:Y:S01]  /*6290*/  @!P3 FADD.FTZ R29, R51, 1 ;  /* 0x3f800000331db421 */ /* 0x008fe20000010000 */
[----:B------:R-:W3:Y:S01]  /*62a0*/  LDS.128 R36, [R12.X16] ;  /* 0x000000000c247984 */ /* 0x000ee2000000cc00 */
[----:B0-----:R-:W-:Y:S01]  /*62b0*/  @!P6 FMUL.FTZ R19, R19, R62 ;  /* 0x0000003e1313e220 */ /* 0x001fe20000410000 */
[----:B------:R-:W-:-:S04]  /*62c0*/  F2FP.PACK_AB R62, R23, R24 ;  /* 0x00000018173e723e */ /* 0x000fc800000000ff */
[----:B------:R0:W4:Y:S01]  /*62d0*/  @!P4 MUFU.RCP R54, R50 ;  /* 0x000000320036c308 */ /* 0x0001220000001000 */
[----:B-1----:R-:W-:Y:S01]  /*62e0*/  FADD.FTZ R41, R4, R27 ;  /* 0x0000001b04297221 */ /* 0x002fe20000010000 */
[----:B------:R-:W-:Y:S01]  /*62f0*/  F2FP.PACK_AB R64, R19, R20 ;  /* 0x000000141340723e */ /* 0x000fe200000000ff */
[----:B------:R-:W-:-:S05]  /*6300*/  IMAD R4, R2, c[0x0][0x2f8], RZ ;  /* 0x0000be0002047a24 */ /* 0x000fca00078e02ff */
[----:B------:R-:W1:Y:S01]  /*6310*/  @!P2 MUFU.EX2 R59, R59 ;  /* 0x0000003b003ba308 */ /* 0x000e620000000800 */
[----:B0-----:R-:W0:Y:S01]  /*6320*/  LDS.128 R48, [R12.X16+0x200] ;  /* 0x000200000c307984 */ /* 0x001e22000000cc00 */
[----:B--2---:R-:W-:-:S06]  /*6330*/  @!P0 FMUL.FTZ R18, R18, R55 ;  /* 0x0000003712128220 */ /* 0x004fcc0000410000 */
[----:B------:R-:W2:Y:S01]  /*6340*/  @!P1 MUFU.EX2 R60, R60 ;  /* 0x0000003c003c9308 */ /* 0x000ea20000000800 */
[----:B----4-:R-:W-:-:S05]  /*6350*/  @!P4 FMUL.FTZ R17, R17, R54 ;  /* 0x000000361111c220 */ /* 0x010fca0000410000 */
[----:B------:R-:W-:Y:S02]  /*6360*/  F2FP.PACK_AB R65, R17, R18 ;  /* 0x000000121141723e */ /* 0x000fe400000000ff */
[----:B------:R-:W4:Y:S01]  /*6370*/  @!P5 MUFU.EX2 R61, R61 ;  /* 0x0000003d003dd308 */ /* 0x000f220000000800 */
[----:B-1----:R-:W-:Y:S02]  /*6380*/  @!P2 FADD.FTZ R59, R59, 1 ;  /* 0x3f8000003b3ba421 */ /* 0x002fe40000010000 */
[----:B--2---:R-:W-:-:S05]  /*6390*/  @!P1 FADD.FTZ R60, R60, 1 ;  /* 0x3f8000003c3c9421 */ /* 0x004fca0000010000 */
[----:B------:R-:W1:Y:S01]  /*63a0*/  @!P3 MUFU.RCP R29, R29 ;  /* 0x0000001d001db308 */ /* 0x000e620000001000 */
[----:B---3--:R-:W-:Y:S01]  /*63b0*/  STG.E.128 [R46.64], R36 ;  /* 0x000000242e007986 */ /* 0x008fe2000c101d08 */
[----:B----4-:R-:W-:-:S06]  /*63c0*/  @!P5 FADD.FTZ R61, R61, 1 ;  /* 0x3f8000003d3dd421 */ /* 0x010fcc0000010000 */
[----:B------:R-:W2:Y:S08]  /*63d0*/  @!P2 MUFU.RCP R30, R59 ;  /* 0x0000003b001ea308 */ /* 0x000eb00000001000 */
[----:B------:R3:W4:Y:S01]  /*63e0*/  @!P1 MUFU.RCP R31, R60 ;  /* 0x0000003c001f9308 */ /* 0x0007220000001000 */
[----:B0-----:R-:W-:Y:S01]  /*63f0*/  STG.E.128 [R46.64+0x200], R48 ;  /* 0x000200302e007986 */ /* 0x001fe2000c101d08 */
[----:B-1----:R-:W-:-:S06]  /*6400*/  @!P3 FMUL.FTZ R16, R16, R29 ;  /* 0x0000001d1010b220 */ /* 0x002fcc0000410000 */
[----:B------:R0:W1:Y:S01]  /*6410*/  @!P5 MUFU.RCP R40, R61 ;  /* 0x0000003d0028d308 */ /* 0x0000620000001000 */
[----:B--2---:R-:W-:Y:S01]  /*6420*/  @!P2 FMUL.FTZ R15, R15, R30 ;  /* 0x0000001e0f0fa220 */ /* 0x004fe20000410000 */
[----:B---3--:R-:W-:Y:S01]  /*6430*/  F2FP.PACK_AB R60, R27, R28 ;  /* 0x0000001c1b3c723e */ /* 0x008fe200000000ff */
[----:B------:R-:W-:-:S03]  /*6440*/  IMAD R27, R5, c[0x0][0x2fc], R4 ;  /* 0x0000bf00051b7a24 */ /* 0x000fc600078e0204 */
[----:B------:R-:W-:Y:S01]  /*6450*/  F2FP.PACK_AB R66, R15, R16 ;  /* 0x000000100f42723e */ /* 0x000fe200000000ff */
[----:B----4-:R-:W-:Y:S01]  /*6460*/  @!P1 FMUL.FTZ R14, R14, R31 ;  /* 0x0000001f0e0e9220 */ /* 0x010fe20000410000 */
[----:B------:R-:W-:Y:S01]  /*6470*/  BAR.SYNC.DEFER_BLOCKING 0x0 ;  /* 0x0000000000007b1d */ /* 0x000fe20000010000 */
[----:B0-----:R-:W-:Y:S01]  /*6480*/  F2FP.PACK_AB R61, R25, R26 ;  /* 0x0000001a193d723e */ /* 0x001fe200000000ff */
[----:B------:R-:W-:Y:S01]  /*6490*/  FADD.FTZ R26, R41, R26 ;  /* 0x0000001a291a7221 */ /* 0x000fe20000010000 */
[----:B------:R-:W-:-:S03]  /*64a0*/  IADD3 R45, R45, R27, RZ ;  /* 0x0000001b2d2d7210 */ /* 0x000fc60007ffe0ff */
[----:B------:R-:W-:Y:S02]  /*64b0*/  FADD.FTZ R25, R26, R25 ;  /* 0x000000191a197221 */ /* 0x000fe40000010000 */
[----:B-1----:R-:W-:Y:S02]  /*64c0*/  @!P5 FMUL.FTZ R13, R13, R40 ;  /* 0x000000280d0dd220 */ /* 0x002fe40000410000 */
[----:B------:R-:W-:Y:S02]  /*64d0*/  FADD.FTZ R24, R25, R24 ;  /* 0x0000001819187221 */ /* 0x000fe40000010000 */
[----:B------:R-:W-:Y:S01]  /*64e0*/  IMAD R25, R3, c[0x0][0x300], RZ ;  /* 0x0000c00003197a24 */ /* 0x000fe200078e02ff */
[----:B------:R-:W-:Y:S01]  /*64f0*/  F2FP.PACK_AB R67, R13, R14 ;  /* 0x0000000e0d43723e */ /* 0x000fe200000000ff */
[----:B------:R-:W-:Y:S02]  /*6500*/  FADD.FTZ R23, R24, R23 ;  /* 0x0000001718177221 */ /* 0x000fe40000010000 */
[----:B------:R-:W-:-:S02]  /*6510*/  IMAD R27, R0, c[0x0][0x304], R25 ;  /* 0x0000c100001b7a24 */ /* 0x000fc400078e0219 */
[----:B------:R-:W-:-:S04]  /*6520*/  IMAD.WIDE.U32 R24, R0, c[0x0][0x300], R44 ;  /* 0x0000c00000187a25 */ /* 0x000fc800078e002c */
[----:B------:R-:W-:Y:S01]  /*6530*/  FADD.FTZ R4, R23, R22 ;  /* 0x0000001617047221 */ /* 0x000fe20000010000 */
[----:B------:R-:W-:Y:S01]  /*6540*/  IADD3 R23, R25, R27, RZ ;  /* 0x0000001b19177210 */ /* 0x000fe20007ffe0ff */
[----:B------:R-:W-:Y:S01]  /*6550*/  STS.128 [R52.X16], R60 ;  /* 0x0000003c34007388 */ /* 0x000fe2000000cc00 */
[----:B------:R-:W-:Y:S01]  /*6560*/  LEA R22, P0, R24, c[0x0][0x340], 0x1 ;  /* 0x0000d00018167a11 */ /* 0x000fe200078008ff */
[----:B------:R-:W-:Y:S02]  /*6570*/  FADD.FTZ R21, R4, R21 ;  /* 0x0000001504157221 */ /* 0x000fe40000010000 */
[----:B------:R-:W-:Y:S01]  /*6580*/  STS.128 [R52.X16+0x10], R64 ;  /* 0x0000104034007388 */ /* 0x000fe2000000cc00 */
[----:B------:R-:W-:-:S06]  /*6590*/  NOP ;  /* 0x0000000000007918 */ /* 0x000fcc0000000000 */
[----:B------:R-:W0:Y:S01]  /*65a0*/  LDS.128 R28, [R12.X16] ;  /* 0x000000000c1c7984 */ /* 0x000e22000000cc00 */
[----:B------:R-:W-:Y:S01]  /*65b0*/  LEA.HI.X R23, R24, c[0x0][0x344], R23, 0x1, P0 ;  /* 0x0000d10018177a11 */ /* 0x000fe200000f0c17 */
[----:B------:R-:W-:Y:S01]  /*65c0*/  FADD.FTZ R20, R21, R20 ;  /* 0x0000001415147221 */ /* 0x000fe20000010000 */
[----:B------:R-:W-:Y:S01]  /*65d0*/  ISETP.GT.AND P0, PT, R8, 0x1, PT ;  /* 0x000000010800780c */ /* 0x000fe20003f04270 */
[----:B------:R-:W1:Y:S01]  /*65e0*/  LDS.128 R32, [R12.X16+0x200] ;  /* 0x000200000c207984 */ /* 0x000e62000000cc00 */
[----:B------:R-:W-:Y:S01]  /*65f0*/  MOV R8, R57 ;  /* 0x0000003900087202 */ /* 0x000fe20000000f00 */
[----:B------:R-:W-:-:S04]  /*6600*/  IMAD.WIDE R58, R58, 0x10, R22 ;  /* 0x000000103a3a7825 */ /* 0x000fc800078e0216 */
[----:B------:R-:W-:-:S04]  /*6610*/  FADD.FTZ R19, R20, R19 ;  /* 0x0000001314137221 */ /* 0x000fc80000010000 */
[----:B------:R-:W-:-:S04]  /*6620*/  FADD.FTZ R18, R19, R18 ;  /* 0x0000001213127221 */ /* 0x000fc80000010000 */
[----:B------:R-:W-:-:S04]  /*6630*/  FADD.FTZ R17, R18, R17 ;  /* 0x0000001112117221 */ /* 0x000fc80000010000 */
[----:B------:R-:W-:-:S04]  /*6640*/  FADD.FTZ R16, R17, R16 ;  /* 0x0000001011107221 */ /* 0x000fc80000010000 */
[----:B------:R-:W-:-:S04]  /*6650*/  FADD.FTZ R15, R16, R15 ;  /* 0x0000000f100f7221 */ /* 0x000fc80000010000 */
[----:B------:R-:W-:-:S04]  /*6660*/  FADD.FTZ R4, R15, R14 ;  /* 0x0000000e0f047221 */ /* 0x000fc80000010000 */
[----:B------:R-:W-:Y:S01]  /*6670*/  FADD.FTZ R4, R4, R13 ;  /* 0x0000000d04047221 */ /* 0x000fe20000010000 */
[----:B0-----:R0:W-:Y:S04]  /*6680*/  STG.E.128 [R58.64], R28 ;  /* 0x0000001c3a007986 */ /* 0x0011e8000c101d08 */
[----:B-1----:R0:W-:Y:S02]  /*6690*/  STG.E.128 [R58.64+0x200], R32 ;  /* 0x000200203a007986 */ /* 0x0021e4000c101d08 */
[----:B0-----:R-:W-:Y:S01]  /*66a0*/  @!P0 CALL.REL.NOINC `(.L_x_1310) ;  /* 0x0000001000008944 */ /* 0x001fe20003c00000 */
[----:B------:R-:W-:Y:S05]  /*66b0*/  BRA `(.L_x_1360) ;  /* 0xffff9f2000007947 */ /* 0x000fea000383ffff */
.L_x_1310:
        /* <DEDUP_REMOVED lines=32> */
.L_x_1362:
[----:B0-----:R-:W-:Y:S05]  /*68c0*/  BSYNC B0 ;  /* 0x0000000000007941 */ /* 0x001fea0003800000 */
.L_x_1361:
        /* <DEDUP_REMOVED lines=31> */
.L_x_1364:
[----:B------:R-:W0:Y:S02]  /*6ac0*/  S2R R21, SR_TID.X ;  /* 0x0000000000157919 */ /* 0x000e240000002100 */
.L_x_1365:
[----:B0-----:R-:W-:Y:S05]  /*6ad0*/  BSYNC B0 ;  /* 0x0000000000007941 */ /* 0x001fea0003800000 */
.L_x_1363:
[----:B------:R-:W-:-:S13]  /*6ae0*/  ISETP.GE.AND P0, PT, R21, c[0x0][0x16c], PT ;  /* 0x00005b0015007a0c */ /* 0x000fda0003f06270 */
[----:B------:R-:W-:Y:S05]  /*6af0*/  @P0 EXIT ;  /* 0x000000000000094d */ /* 0x000fea0003800000 */
[C---:B------:R-:W-:Y:S02]  /*6b00*/  IMAD R19, R3.reuse, c[0x0][0x1b8], RZ ;  /* 0x00006e0003137a24 */ /* 0x040fe400078e02ff */
[C---:B------:R-:W-:Y:S02]  /*6b10*/  IMAD R9, R3.reuse, c[0x0][0x2c8], RZ ;  /* 0x0000b20003097a24 */ /* 0x040fe400078e02ff */
[C---:B------:R-:W-:Y:S02]  /*6b20*/  IMAD R11, R3.reuse, c[0x0][0x2a8], RZ ;  /* 0x0000aa00030b7a24 */ /* 0x040fe400078e02ff */
[C---:B------:R-:W-:Y:S02]  /*6b30*/  IMAD R13, R3.reuse, c[0x0][0x288], RZ ;  /* 0x0000a200030d7a24 */ /* 0x040fe400078e02ff */
[----:B------:R-:W-:Y:S02]  /*6b40*/  IMAD R15, R3, c[0x0][0x198], RZ ;  /* 0x00006600030f7a24 */ /* 0x000fe400078e02ff */
[----:B------:R-:W-:-:S02]  /*6b50*/  IMAD R23, R0, c[0x0][0x1bc], R19 ;  /* 0x00006f0000177a24 */ /* 0x000fc400078e0213 */
        /* <DEDUP_REMOVED lines=10> */
[----:B------:R-:W-:Y:S01]  /*6c00*/  IMAD.WIDE.U32 R18, R0, c[0x0][0x1b8], RZ ;  /* 0x00006e0000127a25 */ /* 0x000fe200078e00ff */
[----:B------:R-:W-:Y:S02]  /*6c10*/  IADD3 R27, R7, R13, RZ ;  /* 0x0000000d071b7210 */ /* 0x000fe40007ffe0ff */
[----:B------:R-:W-:-:S02]  /*6c20*/  IADD3 R37, R17, R15, RZ ;  /* 0x0000000f11257210 */ /* 0x000fc40007ffe0ff */
[----:B------:R-:W-:Y:S02]  /*6c30*/  IADD3 R39, R19, R23, RZ ;  /* 0x0000001713277210 */ /* 0x000fe40007ffe0ff */
.L_x_1366:
[----:B0-----:R-:W0:Y:S01]  /*6c40*/  LDS R23, [R21.X4+0x2ce0] ;  /* 0x002ce00015177984 */ /* 0x001e220000004800 */
[----:B------:R-:W-:Y:S01]  /*6c50*/  SHF.R.S32.HI R20, RZ, 0x1f, R21 ;  /* 0x0000001fff147819 */ /* 0x000fe20000011415 */
[----:B------:R-:W-:Y:S01]  /*6c60*/  YIELD ;  /* 0x0000000000007946 */ /* 0x000fe20003800000 */
[----:B------:R-:W-:Y:S01]  /*6c70*/  MOV R10, R18 ;  /* 0x00000012000a7202 */ /* 0x000fe20000000f00 */
[----:B------:R-:W4:Y:S01]  /*6c80*/  LDS R25, [R21.X4+0x30e0] ;  /* 0x0030e00015197984 */ /* 0x000f220000004800 */
[----:B------:R-:W-:Y:S01]  /*6c90*/  MOV R11, R39 ;  /* 0x00000027000b7202 */ /* 0x000fe20000000f00 */
[C---:B------:R-:W-:Y:S01]  /*6ca0*/  IMAD R0, R20.reuse, c[0x0][0x290], RZ ;  /* 0x0000a40014007a24 */ /* 0x040fe200078e02ff */
[----:B------:R-:W-:Y:S01]  /*6cb0*/  MOV R8, R6 ;  /* 0x0000000600087202 */ /* 0x000fe20000000f00 */
[----:B------:R-:W-:Y:S01]  /*6cc0*/  IMAD R14, R20, c[0x0][0x1c0], RZ ;  /* 0x00007000140e7a24 */ /* 0x000fe200078e02ff */
[----:B------:R-:W-:Y:S01]  /*6cd0*/  MOV R9, R27 ;  /* 0x0000001b00097202 */ /* 0x000fe20000000f00 */
[----:B--2---:R-:W-:-:S04]  /*6ce0*/  IMAD.WIDE.U32 R12, R21, c[0x0][0x1c0], R10 ;  /* 0x00007000150c7a25 */ /* 0x004fc800078e000a */
        /* <DEDUP_REMOVED lines=44> */
.L_x_1348:
[----:B------:R-:W-:Y:S01]  /*6fb0*/  HFMA2.MMA R86, -RZ, RZ, 0, 5.9604644775390625e-08 ;  /* 0x00000001ff567435 */ /* 0x000fe200000001ff */
[----:B------:R-:W-:Y:S02]  /*6fc0*/  MOV R89, R90 ;  /* 0x0000005a00597202 */ /* 0x000fe40000000f00 */
[----:B------:R-:W-:-:S02]  /*6fd0*/  MOV R88, RZ ;  /* 0x000000ff00587202 */ /* 0x000fc40000000f00 */
[----:B------:R-:W-:Y:S02]  /*6fe0*/  MOV R87, 0xffffffff ;  /* 0xffffffff00577802 */ /* 0x000fe40000000f00 */
[----:B------:R-:W-:Y:S02]  /*6ff0*/  MOV R50, 0x7010 ;  /* 0x0000701000327802 */ /* 0x000fe40000000f00 */
[----:B-1---5:R-:W-:Y:S05]  /*7000*/  CALL.REL.NOINC `($__internal_56_$__cuda_sm70_shflsync_up) ;  /* 0x00000ee000007944 */ /* 0x022fea0003c00000 */
[----:B-1----:R-:W-:Y:S01]  /*7010*/  MOV R155, R86 ;  /* 0x00000056009b7202 */ /* 0x002fe20000000f00 */
[----:B0-----:R-:W-:Y:S05]  /*7020*/  BRA `(.L_x_1367) ;  /* 0xffffce3000007947 */ /* 0x001fea000383ffff */
.L_x_1349:
[----:B------:R-:W-:Y:S01]  /*7030*/  HFMA2.MMA R86, -RZ, RZ, 0, 5.9604644775390625e-08 ;  /* 0x00000001ff567435 */ /* 0x000fe200000001ff */
[----:B------:R-:W-:Y:S02]  /*7040*/  MOV R89, R91 ;  /* 0x0000005b00597202 */ /* 0x000fe40000000f00 */
[----:B------:R-:W-:Y:S02]  /*7050*/  MOV R88, RZ ;  /* 0x000000ff00587202 */ /* 0x000fe40000000f00 */
[----:B------:R-:W-:Y:S02]  /*7060*/  MOV R87, 0xffffffff ;  /* 0xffffffff00577802 */ /* 0x000fe40000000f00 */
[----:B------:R-:W-:-:S02]  /*7070*/  MOV R50, 0x7090 ;  /* 0x0000709000327802 */ /* 0x000fc40000000f00 */
[----:B012--5:R-:W-:Y:S05]  /*7080*/  CALL.REL.NOINC `($__internal_56_$__cuda_sm70_shflsync_up) ;  /* 0x00000e6000007944 */ /* 0x027fea0003c00000 */
        /* <DEDUP_REMOVED lines=10> */
[----:B------:R-:W-:Y:S05]  /*7130*/  CALL.REL.NOINC `($__internal_56_$__cuda_sm70_shflsync_up) ;  /* 0x00000db000007944 */ /* 0x000fea0003c00000 */
[----:B-1----:R-:W-:Y:S01]  /*7140*/  MOV R90, R86 ;  /* 0x00000056005a7202 */ /* 0x002fe20000000f00 */
[----:B------:R-:W-:Y:S01]  /*7150*/  HFMA2.MMA R86, -RZ, RZ, 0, 1.1920928955078125e-07 ;  /* 0x00000002ff567435 */ /* 0x000fe200000001ff */
[----:B0-----:R-:W-:-:S02]  /*7160*/  MOV R89, R91 ;  /* 0x0000005b00597202 */ /* 0x001fc40000000f00 */
[----:B------:R-:W-:Y:S02]  /*7170*/  MOV R88, RZ ;  /* 0x000000ff00587202 */ /* 0x000fe40000000f00 */
[----:B------:R-:W-:Y:S02]  /*7180*/  MOV R87, 0xffffffff ;  /* 0xffffffff00577802 */ /* 0x000fe40000000f00 */
[----:B------:R-:W-:Y:S02]  /*7190*/  MOV R50, 0x71b0 ;  /* 0x000071b000327802 */ /* 0x000fe40000000f00 */
[----:B------:R-:W-:Y:S05]  /*71a0*/  CALL.REL.NOINC `($__internal_56_$__cuda_sm70_shflsync_up) ;  /* 0x00000d4000007944 */ /* 0x000fea0003c00000 */
        /* <DEDUP_REMOVED lines=8> */
[----:B------:R-:W-:Y:S05]  /*7230*/  CALL.REL.NOINC `($__internal_56_$__cuda_sm70_shflsync_up) ;  /* 0x00000cb000007944 */ /* 0x000fea0003c00000 */
[----:B-1----:R-:W-:Y:S01]  /*7240*/  MOV R90, R86 ;  /* 0x00000056005a7202 */ /* 0x002fe20000000f00 */
[----:B------:R-:W-:Y:S01]  /*7250*/  HFMA2.MMA R86, -RZ, RZ, 0, 2.384185791015625e-07 ;  /* 0x00000004ff567435 */ /* 0x000fe200000001ff */
[----:B0-----:R-:W-:Y:S02]  /*7260*/  MOV R89, R91 ;  /* 0x0000005b00597202 */ /* 0x001fe40000000f00 */
[----:B------:R-:W-:Y:S02]  /*7270*/  MOV R88, RZ ;  /* 0x000000ff00587202 */ /* 0x000fe40000000f00 */
[----:B------:R-:W-:Y:S02]  /*7280*/  MOV R87, 0xffffffff ;  /* 0xffffffff00577802 */ /* 0x000fe40000000f00 */
[----:B------:R-:W-:Y:S02]  /*7290*/  MOV R50, 0x72b0 ;  /* 0x000072b000327802 */ /* 0x000fe40000000f00 */
[----:B------:R-:W-:Y:S05]  /*72a0*/  CALL.REL.NOINC `($__internal_56_$__cuda_sm70_shflsync_up) ;  /* 0x00000c4000007944 */ /* 0x000fea0003c00000 */
        /* <DEDUP_REMOVED lines=8> */
[----:B------:R-:W-:Y:S05]  /*7330*/  CALL.REL.NOINC `($__internal_56_$__cuda_sm70_shflsync_up) ;  /* 0x00000bb000007944 */ /* 0x000fea0003c00000 */
[----:B-1----:R-:W-:Y:S01]  /*7340*/  MOV R90, R86 ;  /* 0x00000056005a7202 */ /* 0x002fe20000000f00 */
[----:B------:R-:W-:Y:S01]  /*7350*/  HFMA2.MMA R86, -RZ, RZ, 0, 4.76837158203125e-07 ;  /* 0x00000008ff567435 */ /* 0x000fe200000001ff */
        /* <DEDUP_REMOVED lines=15> */
[----:B------:R-:W-:Y:S05]  /*7450*/  CALL.REL.NOINC `($__internal_56_$__cuda_sm70_shflsync_up) ;  /* 0x00000a9000007944 */ /* 0x000fea0003c00000 */
[----:B-1----:R-:W-:Y:S01]  /*7460*/  MOV R156, R86 ;  /* 0x00000056009c7202 */ /* 0x002fe20000000f00 */
[----:B------:R-:W-:Y:S01]  /*7470*/  HFMA2.MMA R86, -RZ, RZ, 0, 9.5367431640625e-07 ;  /* 0x00000010ff567435 */ /* 0x000fe200000001ff */
[----:B0-----:R-:W-:Y:S02]  /*7480*/  MOV R89, R91 ;  /* 0x0000005b00597202 */ /* 0x001fe40000000f00 */
[----:B------:R-:W-:Y:S02]  /*7490*/  MOV R88, RZ ;  /* 0x000000ff00587202 */ /* 0x000fe40000000f00 */
[----:B------:R-:W-:-:S02]  /*74a0*/  MOV R87, 0xffffffff ;  /* 0xffffffff00577802 */ /* 0x000fc40000000f00 */
[----:B------:R-:W-:Y:S02]  /*74b0*/  MOV R50, 0x74d0 ;  /* 0x000074d000327802 */ /* 0x000fe40000000f00 */
[----:B------:R-:W-:Y:S05]  /*74c0*/  CALL.REL.NOINC `($__internal_56_$__cuda_sm70_shflsync_up) ;  /* 0x00000a2000007944 */ /* 0x000fea0003c00000 */
[----:B01----:R-:W-:Y:S05]  /*74d0*/  BRA `(.L_x_1368) ;  /* 0xffffcb0000007947 */ /* 0x003fea000383ffff */
.L_x_1352:
[----:B------:R-:W-:Y:S01]  /*74e0*/  HFMA2.MMA R86, -RZ, RZ, 0, 5.9604644775390625e-08 ;  /* 0x00000001ff567435 */ /* 0x000fe200000001ff */
[----:B0-----:R-:W-:Y:S02]  /*74f0*/  MOV R88, RZ ;  /* 0x000000ff00587202 */ /* 0x001fe40000000f00 */
[----:B------:R-:W-:Y:S02]  /*7500*/  MOV R87, 0xffffffff ;  /* 0xffffffff00577802 */ /* 0x000fe40000000f00 */
[----:B-1----:R-:W-:Y:S02]  /*7510*/  MOV R50, 0x7530 ;  /* 0x0000753000327802 */ /* 0x002fe40000000f00 */
[----:B-----5:R-:W-:Y:S05]  /*7520*/  CALL.REL.NOINC `($__internal_56_$__cuda_sm70_shflsync_up) ;  /* 0x000009c000007944 */ /* 0x020fea0003c00000 */
[----:B-1----:R-:W-:Y:S01]  /*7530*/  MOV R154, R86 ;  /* 0x00000056009a7202 */ /* 0x002fe20000000f00 */
[----:B------:R-:W-:Y:S01]  /*7540*/  HFMA2.MMA R86, -RZ, RZ, 0, 5.9604644775390625e-08 ;  /* 0x00000001ff567435 */ /* 0x000fe200000001ff */
[----:B0-----:R-:W-:Y:S02]  /*7550*/  MOV R89, R155 ;  /* 0x0000009b00597202 */ /* 0x001fe40000000f00 */
[----:B------:R-:W-:Y:S02]  /*7560*/  MOV R88, RZ ;  /* 0x000000ff00587202 */ /* 0x000fe40000000f00 */
[----:B------:R-:W-:-:S02]  /*7570*/  MOV R87, 0xffffffff ;  /* 0xffffffff00577802 */ /* 0x000fc40000000f00 */
[----:B------:R-:W-:Y:S02]  /*7580*/  MOV R50, 0x75a0 ;  /* 0x000075a000327802 */ /* 0x000fe40000000f00 */
[----:B------:R-:W-:Y:S05]  /*7590*/  CALL.REL.NOINC `($__internal_56_$__cuda_sm70_shflsync_up) ;  /* 0x0000095000007944 */ /* 0x000fea0003c00000 */
[----:B0-----:R-:W-:Y:S01]  /*75a0*/  HFMA2.MMA R87, -RZ, RZ, 0, 0 ;  /* 0x00000000ff577435 */ /* 0x001fe200000001ff */
[----:B-1----:R-:W-:Y:S02]  /*75b0*/  MOV R155, R86 ;  /* 0x00000056009b7202 */ /* 0x002fe40000000f00 */
[----:B------:R-:W-:Y:S02]  /*75c0*/  MOV R88, R48 ;  /* 0x0000003000587202 */ /* 0x000fe40000000f00 */
[----:B------:R-:W-:Y:S02]  /*75d0*/  MOV R50, 0x1f ;  /* 0x0000001f00327802 */ /* 0x000fe40000000f00 */
[----:B------:R-:W-:Y:S02]  /*75e0*/  MOV R51, 0xffffffff ;  /* 0xffffffff00337802 */ /* 0x000fe40000000f00 */
[----:B------:R-:W-:Y:S02]  /*75f0*/  MOV R86, 0x7610 ;  /* 0x0000761000567802 */ /* 0x000fe40000000f00 */
[----:B------:R-:W-:Y:S05]  /*7600*/  CALL.REL.NOINC `($__internal_55_$__cuda_sm70_shflsync_idx_p) ;  /* 0x0000089000007944 */ /* 0x000fea0003c00000 */
[----:B0-----:R-:W-:Y:S01]  /*7610*/  HFMA2.MMA R87, -RZ, RZ, 0, 0 ;  /* 0x00000000ff577435 */ /* 0x001fe200000001ff */
[----:B-1----:R-:W-:-:S02]  /*7620*/  MOV R156, R50 ;  /* 0x00000032009c7202 */ /* 0x002fc40000000f00 */
[----:B------:R-:W-:Y:S02]  /*7630*/  MOV R88, R49 ;  /* 0x0000003100587202 */ /* 0x000fe40000000f00 */
[----:B------:R-:W-:Y:S02]  /*7640*/  MOV R50, 0x1f ;  /* 0x0000001f00327802 */ /* 0x000fe40000000f00 */
[----:B------:R-:W-:Y:S02]  /*7650*/  MOV R51, 0xffffffff ;  /* 0xffffffff00337802 */ /* 0x000fe40000000f00 */
[----:B------:R-:W-:Y:S02]  /*7660*/  MOV R86, 0x7680 ;  /* 0x0000768000567802 */ /* 0x000fe40000000f00 */
[----:B------:R-:W-:Y:S05]  /*7670*/  CALL.REL.NOINC `($__internal_55_$__cuda_sm70_shflsync_idx_p) ;  /* 0x0000082000007944 */ /* 0x000fea0003c00000 */
[----:B01----:R-:W-:Y:S01]  /*7680*/  MOV R87, R50 ;  /* 0x0000003200577202 */ /* 0x003fe20000000f00 */
[----:B------:R-:W-:Y:S05]  /*7690*/  BRA `(.L_x_1369) ;  /* 0xffffcab000007947 */ /* 0x000fea000383ffff */
.L_x_1355:
[----:B------:R-:W-:Y:S01]  /*76a0*/  HFMA2.MMA R86, -RZ, RZ, 0, 5.9604644775390625e-08 ;  /* 0x00000001ff567435 */ /* 0x000fe200000001ff */
[----:B------:R-:W-:Y:S02]  /*76b0*/  MOV R153, R90 ;  /* 0x0000005a00997202 */ /* 0x000fe40000000f00 */
[----:B------:R-:W-:-:S02]  /*76c0*/  MOV R88, 0x1f ;  /* 0x0000001f00587802 */ /* 0x000fc40000000f00 */
[----:B------:R-:W-:Y:S02]  /*76d0*/  MOV R87, 0xffffffff ;  /* 0xffffffff00577802 */ /* 0x000fe40000000f00 */
[----:B------:R-:W-:Y:S02]  /*76e0*/  MOV R50, 0x7700 ;  /* 0x0000770000327802 */ /* 0x000fe40000000f00 */
[----:B------:R-:W-:Y:S05]  /*76f0*/  CALL.REL.NOINC `($__internal_54_$__cuda_sm70_shflsync_down) ;  /* 0x0000076000007944 */ /* 0x000fea0003c00000 */
[----:B-1----:R-:W-:Y:S01]  /*7700*/  MOV R89, R86 ;  /* 0x0000005600597202 */ /* 0x002fe20000000f00 */
[----:B0-----:R-:W-:Y:S05]  /*7710*/  BRA `(.L_x_1370) ;  /* 0xffffd02000007947 */ /* 0x001fea000383ffff */
.L_x_1356:
[----:B------:R-:W-:Y:S01]  /*7720*/  HFMA2.MMA R86, -RZ, RZ, 0, 5.9604644775390625e-08 ;  /* 0x00000001ff567435 */ /* 0x000fe200000001ff */
[----:B------:R-:W-:Y:S02]  /*7730*/  MOV R153, R91 ;  /* 0x0000005b00997202 */ /* 0x000fe40000000f00 */
[----:B------:R-:W-:Y:S02]  /*7740*/  MOV R88, 0x1f ;  /* 0x0000001f00587802 */ /* 0x000fe40000000f00 */
[----:B------:R-:W-:Y:S02]  /*7750*/  MOV R87, 0xffffffff ;  /* 0xffffffff00577802 */ /* 0x000fe40000000f00 */
[----:B------:R-:W-:-:S02]  /*7760*/  MOV R50, 0x7780 ;  /* 0x0000778000327802 */ /* 0x000fc40000000f00 */
[----:B01----:R-:W-:Y:S05]  /*7770*/  CALL.REL.NOINC `($__internal_54_$__cuda_sm70_shflsync_down) ;  /* 0x000006e000007944 */ /* 0x003fea0003c00000 */
        /* <DEDUP_REMOVED lines=9> */
[----:B------:R-:W-:Y:S05]  /*7810*/  CALL.REL.NOINC `($__internal_54_$__cuda_sm70_shflsync_down) ;  /* 0x0000064000007944 */ /* 0x000fea0003c00000 */
[----:B-1----:R-:W-:Y:S01]  /*7820*/  MOV R89, R86 ;  /* 0x0000005600597202 */ /* 0x002fe20000000f00 */
[----:B------:R-:W-:Y:S01]  /*7830*/  HFMA2.MMA R86, -RZ, RZ, 0, 1.1920928955078125e-07 ;  /* 0x00000002ff567435 */ /* 0x000fe200000001ff */
[----:B0-----:R-:W-:Y:S02]  /*7840*/  MOV R153, R91 ;  /* 0x0000005b00997202 */ /* 0x001fe40000000f00 */
[----:B------:R-:W-:-:S02]  /*7850*/  MOV R88, 0x1f ;  /* 0x0000001f00587802 */ /* 0x000fc40000000f00 */
[----:B------:R-:W-:Y:S02]  /*7860*/  MOV R87, 0xffffffff ;  /* 0xffffffff00577802 */ /* 0x000fe40000000f00 */
[----:B------:R-:W-:Y:S02]  /*7870*/  MOV R50, 0x7890 ;  /* 0x0000789000327802 */ /* 0x000fe40000000f00 */
[----:B------:R-:W-:Y:S05]  /*7880*/  CALL.REL.NOINC `($__internal_54_$__cuda_sm70_shflsync_down) ;  /* 0x000005d000007944 */ /* 0x000fea0003c00000 */
[----:B-1----:R-:W-:Y:S01]  /*7890*/  @!P3 FFMA.FTZ R91, R90, R86, R91 ;  /* 0x000000565a5bb223 */ /* 0x002fe2000001005b */
[----:B------:R-:W-:Y:S01]  /*78a0*/  HFMA2.MMA R86, -RZ, RZ, 0, 2.384185791015625e-07 ;  /* 0x00000004ff567435 */ /* 0x000fe200000001ff */
[----:B------:R-:W-:Y:S01]  /*78b0*/  @!P3 FMUL.FTZ R90, R89, R90 ;  /* 0x0000005a595ab220 */ /* 0x000fe20000410000 */
[----:B0-----:R-:W-:Y:S02]  /*78c0*/  MOV R88, 0x1f ;  /* 0x0000001f00587802 */ /* 0x001fe40000000f00 */
[----:B------:R-:W-:Y:S02]  /*78d0*/  MOV R87, 0xffffffff ;  /* 0xffffffff00577802 */ /* 0x000fe40000000f00 */
[----:B------:R-:W-:Y:S02]  /*78e0*/  MOV R153, R90 ;  /* 0x0000005a00997202 */ /* 0x000fe40000000f00 */
[----:B------:R-:W-:-:S02]  /*78f0*/  MOV R50, 0x7910 ;  /* 0x0000791000327802 */ /* 0x000fc40000000f00 */
[----:B------:R-:W-:Y:S05]  /*7900*/  CALL.REL.NOINC `($__internal_54_$__cuda_sm70_shflsync_down) ;  /* 0x0000055000007944 */ /* 0x000fea0003c00000 */
[----:B-1----:R-:W-:Y:S01]  /*7910*/  MOV R89, R86 ;  /* 0x0000005600597202 */ /* 0x002fe20000000f00 */
[----:B------:R-:W-:Y:S01]  /*7920*/  HFMA2.MMA R86, -RZ, RZ, 0, 2.384185791015625e-07 ;  /* 0x00000004ff567435 */ /* 0x000fe200000001ff */
[----:B0-----:R-:W-:-:S02]  /*7930*/  MOV R153, R91 ;  /* 0x0000005b00997202 */ /* 0x001fc40000000f00 */
[----:B------:R-:W-:Y:S02]  /*7940*/  MOV R88, 0x1f ;  /* 0x0000001f00587802 */ /* 0x000fe40000000f00 */
[----:B------:R-:W-:Y:S02]  /*7950*/  MOV R87, 0xffffffff ;  /* 0xffffffff00577802 */ /* 0x000fe40000000f00 */
[----:B------:R-:W-:Y:S02]  /*7960*/  MOV R50, 0x7980 ;  /* 0x0000798000327802 */ /* 0x000fe40000000f00 */
[----:B------:R-:W-:Y:S05]  /*7970*/  CALL.REL.NOINC `($__internal_54_$__cuda_sm70_shflsync_down) ;  /* 0x000004e000007944 */ /* 0x000fea0003c00000 */
[----:B-1----:R-:W-:Y:S01]  /*7980*/  @!P2 FFMA.FTZ R91, R90, R86, R91 ;  /* 0x000000565a5ba223 */ /* 0x002fe2000001005b */
[----:B------:R-:W-:Y:S01]  /*7990*/  HFMA2.MMA R86, -RZ, RZ, 0, 4.76837158203125e-07 ;  /* 0x00000008ff567435 */ /* 0x000fe200000001ff */
[----:B------:R-:W-:Y:S01]  /*79a0*/  @!P2 FMUL.FTZ R90, R89, R90 ;  /* 0x0000005a595aa220 */ /* 0x000fe20000410000 */
[----:B0-----:R-:W-:Y:S02]  /*79b0*/  MOV R88, 0x1f ;  /* 0x0000001f00587802 */ /* 0x001fe40000000f00 */
[----:B------:R-:W-:Y:S02]  /*79c0*/  MOV R87, 0xffffffff ;  /* 0xffffffff00577802 */ /* 0x000fe40000000f00 */
[----:B------:R-:W-:-:S02]  /*79d0*/  MOV R153, R90 ;  /* 0x0000005a00997202 */ /* 0x000fc40000000f00 */
[----:B------:R-:W-:Y:S02]  /*79e0*/  MOV R50, 0x7a00 ;  /* 0x00007a0000327802 */ /* 0x000fe40000000f00 */
[----:B------:R-:W-:Y:S05]  /*79f0*/  CALL.REL.NOINC `($__internal_54_$__cuda_sm70_shflsync_down) ;  /* 0x0000046000007944 */ /* 0x000fea0003c00000 */
[----:B-1----:R-:W-:Y:S01]  /*7a00*/  MOV R89, R86 ;  /* 0x0000005600597202 */ /* 0x002fe20000000f00 */
[----:B------:R-:W-:Y:S01]  /*7a10*/  HFMA2.MMA R86, -RZ, RZ, 0, 4.76837158203125e-07 ;  /* 0x00000008ff567435 */ /* 0x000fe200000001ff */
[----:B0-----:R-:W-:Y:S02]  /*7a20*/  MOV R153, R91 ;  /* 0x0000005b00997202 */ /* 0x001fe40000000f00 */
[----:B------:R-:W-:Y:S02]  /*7a30*/  MOV R88, 0x1f ;  /* 0x0000001f00587802 */ /* 0x000fe40000000f00 */
[----:B------:R-:W-:Y:S02]  /*7a40*/  MOV R87, 0xffffffff ;  /* 0xffffffff00577802 */ /* 0x000fe40000000f00 */
[----:B------:R-:W-:Y:S02]  /*7a50*/  MOV R50, 0x7a70 ;  /* 0x00007a7000327802 */ /* 0x000fe40000000f00 */
[----:B------:R-:W-:Y:S05]  /*7a60*/  CALL.REL.NOINC `($__internal_54_$__cuda_sm70_shflsync_down) ;  /* 0x000003f000007944 */ /* 0x000fea0003c00000 */
        /* <DEDUP_REMOVED lines=9> */
[----:B------:R-:W-:Y:S05]  /*7b00*/  CALL.REL.NOINC `($__internal_54_$__cuda_sm70_shflsync_down) ;  /* 0x0000035000007944 */ /* 0x000fea0003c00000 */
[----:B-1----:R-:W-:Y:S01]  /*7b10*/  MOV R90, R86 ;  /* 0x00000056005a7202 */ /* 0x002fe20000000f00 */
[----:B------:R-:W-:Y:S01]  /*7b20*/  HFMA2.MMA R86, -RZ, RZ, 0, 9.5367431640625e-07 ;  /* 0x00000010ff567435 */ /* 0x000fe200000001ff */
[----:B0-----:R-:W-:Y:S02]  /*7b30*/  MOV R153, R156 ;  /* 0x0000009c00997202 */ /* 0x001fe40000000f00 */
[----:B------:R-:W-:-:S02]  /*7b40*/  MOV R88, 0x1f ;  /* 0x0000001f00587802 */ /* 0x000fc40000000f00 */
[----:B------:R-:W-:Y:S02]  /*7b50*/  MOV R87, 0xffffffff ;  /* 0xffffffff00577802 */ /* 0x000fe40000000f00 */
[----:B------:R-:W-:Y:S02]  /*7b60*/  MOV R50, 0x7b80 ;  /* 0x00007b8000327802 */ /* 0x000fe40000000f00 */
[----:B------:R-:W-:Y:S05]  /*7b70*/  CALL.REL.NOINC `($__internal_54_$__cuda_sm70_shflsync_down) ;  /* 0x000002e000007944 */ /* 0x000fea0003c00000 */
[----:B-1----:R-:W-:Y:S01]  /*7b80*/  @!P0 FFMA.FTZ R156, R89, R86, R156 ;  /* 0x00000056599c8223 */ /* 0x002fe2000001009c */
[----:B0-----:R-:W-:Y:S01]  /*7b90*/  HFMA2.MMA R87, -RZ, RZ, 0, 0 ;  /* 0x00000000ff577435 */ /* 0x001fe200000001ff */
[----:B------:R-:W-:Y:S01]  /*7ba0*/  @!P0 FMUL.FTZ R89, R90, R89 ;  /* 0x000000595a598220 */ /* 0x000fe20000410000 */
[----:B------:R-:W-:Y:S02]  /*7bb0*/  MOV R50, 0x1f ;  /* 0x0000001f00327802 */ /* 0x000fe40000000f00 */
[----:B------:R-:W-:Y:S02]  /*7bc0*/  MOV R51, 0xffffffff ;  /* 0xffffffff00337802 */ /* 0x000fe40000000f00 */
[----:B------:R-:W-:Y:S02]  /*7bd0*/  MOV R88, R89 ;  /* 0x0000005900587202 */ /* 0x000fe40000000f00 */
[----:B------:R-:W-:-:S02]  /*7be0*/  MOV R86, 0x7c00 ;  /* 0x00007c0000567802 */ /* 0x000fc40000000f00 */
        /* <DEDUP_REMOVED lines=8> */
[----:B------:R-:W-:Y:S01]  /*7c70*/  HFMA2.MMA R86, -RZ, RZ, 0, 5.9604644775390625e-08 ;  /* 0x00000001ff567435 */ /* 0x000fe200000001ff */
[----:B-1----:R-:W-:Y:S02]  /*7c80*/  MOV R154, R50 ;  /* 0x00000032009a7202 */ /* 0x002fe40000000f00 */
[----:B------:R-:W-:Y:S02]  /*7c90*/  MOV R153, R89 ;  /* 0x0000005900997202 */ /* 0x000fe40000000f00 */
[----:B0-----:R-:W-:-:S02]  /*7ca0*/  MOV R88, 0x1f ;  /* 0x0000001f00587802 */ /* 0x001fc40000000f00 */
[----:B------:R-:W-:Y:S02]  /*7cb0*/  MOV R87, 0xffffffff ;  /* 0xffffffff00577802 */ /* 0x000fe40000000f00 */
[----:B------:R-:W-:Y:S02]  /*7cc0*/  MOV R50, 0x7ce0 ;  /* 0x00007ce000327802 */ /* 0x000fe40000000f00 */
[----:B------:R-:W-:Y:S05]  /*7cd0*/  CALL.REL.NOINC `($__internal_54_$__cuda_sm70_shflsync_down) ;  /* 0x0000018000007944 */ /* 0x000fea0003c00000 */
[----:B-1----:R-:W-:Y:S01]  /*7ce0*/  MOV R89, R86 ;  /* 0x0000005600597202 */ /* 0x002fe20000000f00 */
[----:B------:R-:W-:Y:S01]  /*7cf0*/  HFMA2.MMA R86, -RZ, RZ, 0, 5.9604644775390625e-08 ;  /* 0x00000001ff567435 */ /* 0x000fe200000001ff */
[----:B0-----:R-:W-:Y:S02]  /*7d00*/  MOV R153, R156 ;  /* 0x0000009c00997202 */ /* 0x001fe40000000f00 */
[----:B------:R-:W-:Y:S02]  /*7d10*/  MOV R88, 0x1f ;  /* 0x0000001f00587802 */ /* 0x000fe40000000f00 */
[----:B------:R-:W-:Y:S02]  /*7d20*/  MOV R87, 0xffffffff ;  /* 0xffffffff00577802 */ /* 0x000fe40000000f00 */
[----:B------:R-:W-:-:S02]  /*7d30*/  MOV R50, 0x7d50 ;  /* 0x00007d5000327802 */ /* 0x000fc40000000f00 */
[----:B------:R-:W-:Y:S05]  /*7d40*/  CALL.REL.NOINC `($__internal_54_$__cuda_sm70_shflsync_down) ;  /* 0x0000011000007944 */ /* 0x000fea0003c00000 */
[----:B0-----:R-:W-:Y:S01]  /*7d50*/  HFMA2.MMA R87, -RZ, RZ, 0, 0 ;  /* 0x00000000ff577435 */ /* 0x001fe200000001ff */
[----:B-1----:R-:W-:-:S02]  /*7d60*/  MOV R156, R86 ;  /* 0x00000056009c7202 */ /* 0x002fc40000000f00 */
[----:B------:R-:W-:Y:S02]  /*7d70*/  MOV R153, R89 ;  /* 0x0000005900997202 */ /* 0x000fe40000000f00 */
[----:B------:R-:W-:Y:S02]  /*7d80*/  MOV R88, R48 ;  /* 0x0000003000587202 */ /* 0x000fe40000000f00 */
[----:B------:R-:W-:Y:S02]  /*7d90*/  MOV R50, 0x1f ;  /* 0x0000001f00327802 */ /* 0x000fe40000000f00 */
[----:B------:R-:W-:Y:S02]  /*7da0*/  MOV R51, 0xffffffff ;  /* 0xffffffff00337802 */ /* 0x000fe40000000f00 */
[----:B------:R-:W-:Y:S02]  /*7db0*/  MOV R86, 0x7dd0 ;  /* 0x00007dd000567802 */ /* 0x000fe40000000f00 */
[----:B------:R-:W-:Y:S05]  /*7dc0*/  CALL.REL.NOINC `($__internal_55_$__cuda_sm70_shflsync_idx_p) ;  /* 0x000000d000007944 */ /* 0x000fea0003c00000 */
[----:B0-----:R-:W-:Y:S01]  /*7dd0*/  HFMA2.MMA R87, -RZ, RZ, 0, 0 ;  /* 0x00000000ff577435 */ /* 0x001fe200000001ff */
[----:B-1----:R-:W-:Y:S02]  /*7de0*/  MOV R155, R50 ;  /* 0x00000032009b7202 */ /* 0x002fe40000000f00 */
[----:B------:R-:W-:-:S02]  /*7df0*/  MOV R88, R49 ;  /* 0x0000003100587202 */ /* 0x000fc40000000f00 */
[----:B------:R-:W-:Y:S02]  /*7e00*/  MOV R50, 0x1f ;  /* 0x0000001f00327802 */ /* 0x000fe40000000f00 */
[----:B------:R-:W-:Y:S02]  /*7e10*/  MOV R51, 0xffffffff ;  /* 0xffffffff00337802 */ /* 0x000fe40000000f00 */
[----:B------:R-:W-:Y:S02]  /*7e20*/  MOV R86, 0x7e40 ;  /* 0x00007e4000567802 */ /* 0x000fe40000000f00 */
[----:B------:R-:W-:Y:S05]  /*7e30*/  CALL.REL.NOINC `($__internal_55_$__cuda_sm70_shflsync_idx_p) ;  /* 0x0000006000007944 */ /* 0x000fea0003c00000 */
[----:B-1----:R-:W-:Y:S01]  /*7e40*/  MOV R89, R50 ;  /* 0x0000003200597202 */ /* 0x002fe20000000f00 */
[----:B0-----:R-:W-:Y:S05]  /*7e50*/  BRA `(.L_x_1371) ;  /* 0xffffca8000007947 */ /* 0x001fea000383ffff */
        .weak           $__internal_54_$__cuda_sm70_shflsync_down
        .type           $__internal_54_$__cuda_sm70_shflsync_down,@function
        .size           $__internal_54_$__cuda_sm70_shflsync_down,($__internal_55_$__cuda_sm70_shflsync_idx_p - $__internal_54_$__cuda_sm70_shflsync_down)
$__internal_54_$__cuda_sm70_shflsync_down:
[----:B------:R-:W-:Y:S01]  /*7e60*/  HFMA2.MMA R51, -RZ, RZ, 0, 0 ;  /* 0x00000000ff337435 */ /* 0x000fe200000001ff */
[----:B------:R-:W-:Y:S04]  /*7e70*/  WARPSYNC R87 ;  /* 0x0000005700007348 */ /* 0x000fe80003800000 */
[----:B------:R0:W1:Y:S01]  /*7e80*/  SHFL.DOWN PT, R86, R153, R86, R88 ;  /* 0x0800005699567389 */ /* 0x00006200000e0058 */
[----:B------:R-:W-:Y:S05]  /*7e90*/  RET.REL.NODEC R50 `(_Z25selective_scan_bwd_kernelI32Selective_Scan_bwd_kernel_traitsILi128ELi16ELb1ELb0ELb0ELb1ELb0EN3c104HalfEfEEv12SSMParamsBwd) ;  /* 0xffff816032007950 */ /* 0x000fea0003c3ffff */
        .weak           $__internal_55_$__cuda_sm70_shflsync_idx_p
        .type           $__internal_55_$__cuda_sm70_shflsync_idx_p,@function
        .size           $__internal_55_$__cuda_sm70_shflsync_idx_p,($__internal_56_$__cuda_sm70_shflsync_up - $__internal_55_$__cuda_sm70_shflsync_idx_p)
$__internal_55_$__cuda_sm70_shflsync_idx_p:
[----:B------:R-:W-:Y:S01]  /*7ea0*/  HFMA2.MMA R91, -RZ, RZ, 0, 0 ;  /* 0x00000000ff5b7435 */ /* 0x000fe200000001ff */
[----:B------:R-:W-:Y:S01]  /*7eb0*/  MOV R90, R86 ;  /* 0x00000056005a7202 */ /* 0x000fe20000000f00 */
[----:B------:R-:W-:Y:S04]  /*7ec0*/  WARPSYNC R51 ;  /* 0x0000003300007348 */ /* 0x000fe80003800000 */
[----:B------:R0:W1:Y:S01]  /*7ed0*/  SHFL.IDX PT, R50, R88, R87, R50 ;  /* 0x0000005758327389 */ /* 0x00006200000e0032 */
[----:B------:R-:W-:Y:S05]  /*7ee0*/  RET.REL.NODEC R90 `(_Z25selective_scan_bwd_kernelI32Selective_Scan_bwd_kernel_traitsILi128ELi16ELb1ELb0ELb0ELb1ELb0EN3c104HalfEfEEv12SSMParamsBwd) ;  /* 0xffff81105a007950 */ /* 0x000fea0003c3ffff */
        .weak           $__internal_56_$__cuda_sm70_shflsync_up
        .type           $__internal_56_$__cuda_sm70_shflsync_up,@function
        .size           $__internal_56_$__cuda_sm70_shflsync_up,(.L_x_8868 - $__internal_56_$__cuda_sm70_shflsync_up)
$__internal_56_$__cuda_sm70_shflsync_up:
[----:B------:R-:W-:Y:S01]  /*7ef0*/  MOV R51, 0x0 ;  /* 0x0000000000337802 */ /* 0x000fe20000000f00 */
[----:B------:R-:W-:Y:S04]  /*7f00*/  WARPSYNC R87 ;  /* 0x0000005700007348 */ /* 0x000fe80003800000 */
[----:B------:R0:W1:Y:S01]  /*7f10*/  SHFL.UP PT, R86, R89, R86, R88 ;  /* 0x0400005659567389 */ /* 0x00006200000e0058 */
[----:B------:R-:W-:Y:S05]  /*7f20*/  RET.REL.NODEC R50 `(_Z25selective_scan_bwd_kernelI32Selective_Scan_bwd_kernel_traitsILi128ELi16ELb1ELb0ELb0ELb1ELb0EN3c104HalfEfEEv12SSMParamsBwd) ;  /* 0xffff80d032007950 */ /* 0x000fea0003c3ffff */
.L_x_1372:
        /* <DEDUP_REMOVED lines=13> */
.L_x_8868:


//--------------------- .text._Z25selective_scan_bwd_kernelI32Selective_Scan_bwd_kernel_traitsILi128ELi16ELb1ELb0ELb0ELb1ELb1EN3c104HalfEfEEv12SSMParamsBwd --------------------------
	.section	.text._Z25selective_scan_bwd_kernelI32Selective_Scan_bwd_kernel_traitsILi128ELi16ELb1ELb0ELb0ELb1ELb1EN3c104HalfEfEEv12SSMParamsBwd,"ax",@progbits
	.sectioninfo	@"SHI_REGISTERS=168"
	.align	128
        .global         _Z25selective_scan_bwd_kernelI32Selective_Scan_bwd_kernel_traitsILi128ELi16ELb1ELb0ELb0ELb1ELb1EN3c104HalfEfEEv12SSMParamsBwd
        .type           _Z25selective_scan_bwd_kernelI32Selective_Scan_bwd_kernel_traitsILi128ELi16ELb1ELb0ELb0ELb1ELb1EN3c104HalfEfEEv12SSMParamsBwd,@function
        .size           _Z25selective_scan_bwd_kernelI32Selective_Scan_bwd_kernel_traitsILi128ELi16ELb1ELb0ELb0ELb1ELb1EN3c104HalfEfEEv12SSMParamsBwd,(.L_x_8871 - _Z25selective_scan_bwd_kernelI32Selective_Scan_bwd_kernel_traitsILi128ELi16ELb1ELb0ELb0ELb1ELb1EN3c104HalfEfEEv12SSMParamsBwd)
        .other          _Z25selective_scan_bwd_kernelI32Selective_Scan_bwd_kernel_traitsILi128ELi16ELb1ELb0ELb0ELb1ELb1EN3c104HalfEfEEv12SSMParamsBwd,@"STO_CUDA_ENTRY STV_DEFAULT"
_Z25selective_scan_bwd_kernelI32Selective_Scan_bwd_kernel_traitsILi128ELi16ELb1ELb0ELb0ELb1ELb1EN3c104HalfEfEEv12SSMParamsBwd:
.text._Z25selective_scan_bwd_kernelI32Selective_Scan_bwd_kernel_traitsILi128ELi16ELb1ELb0ELb0ELb1ELb1EN3c104HalfEfEEv12SSMParamsBwd:
[----:B------:R-:W-:Y:S02]  /*0000*/  MOV R1, c[0x0][0x28] ;  /* 0x00000a0000017a02 */ /* 0x000fe40000000f00 */
[----:B------:R-:W0:Y:S01]  /*0010*/  S2R R158, SR_CTAID.X ;  /* 0x00000000009e7919 */ /* 0x000e220000002500 */
[----:B------:R-:W-:Y:S01]  /*0020*/  ISETP.NE.U32.AND P0, PT, RZ, c[0x0][0x238], PT ;  /* 0x00008e00ff007a0c */ /* 0x000fe20003f05070 */
[----:B------:R-:W-:Y:S01]  /*0030*/  HFMA2.MMA R138, -RZ, RZ, 0, 0 ;  /* 0x00000000ff8a7435 */ /* 0x000fe200000001ff */
[----:B------:R-:W-:Y:S01]  /*0040*/  ISETP.NE.U32.AND P1, PT, RZ, c[0x0][0x250], PT ;  /* 0x00009400ff007a0c */ /* 0x000fe20003f25070 */
[----:B------:R-:W1:Y:S01]  /*0050*/  S2R R148, SR_CTAID.Y ;  /* 0x0000000000947919 */ /* 0x000e620000002600 */
[----:B------:R-:W-:Y:S01]  /*0060*/  ISETP.NE.AND.EX P0, PT, RZ, c[0x0][0x23c], PT, P0 ;  /* 0x00008f00ff007a0c */ /* 0x000fe20003f05300 */
[----:B------:R-:W-:Y:S01]  /*0070*/  ULDC.64 UR4, c[0x0][0x118] ;  /* 0x0000460000047ab9 */ /* 0x000fe20000000a00 */
[----:B------:R-:W-:Y:S02]  /*0080*/  ISETP.NE.AND.EX P1, PT, RZ, c[0x0][0x254], PT, P1 ;  /* 0x00009500ff007a0c */ /* 0x000fe40003f25310 */
[----:B------:R-:W-:Y:S02]  /*0090*/  MOV R118, RZ ;  /* 0x000000ff00767202 */ /* 0x000fe40000000f00 */
[----:B0-----:R-:W-:-:S02]  /*00a0*/  SHF.R.S32.HI R159, RZ, 0x1f, R158 ;  /* 0x0000001fff9f7819 */ /* 0x001fc4000001149e */
[----:B-1----:R-:W-:-:S03]  /*00b0*/  SHF.R.S32.HI R149, RZ, 0x1f, R148 ;  /* 0x0000001fff957819 */ /* 0x002fc60000011494 */
[C---:B------:R-:W-:Y:S02]  /*00c0*/  IMAD R5, R159.reuse, c[0x0][0x1d0], RZ ;  /* 0x000074009f057a24 */ /* 0x040fe400078e02ff */
[C---:B------:R-:W-:Y:S01]  /*00d0*/  @P0 LEA R6, P2, R148.reuse, c[0x0][0x238], 0x2 ;  /* 0x00008e0094060a11 */ /* 0x040fe200078410ff */
[----:B------:R-:W-:Y:S01]  /*00e0*/  IMAD R13, R159, c[0x0][0x1e0], RZ ;  /* 0x000078009f0d7a24 */ /* 0x000fe200078e02ff */
[----:B------:R-:W-:Y:S01]  /*00f0*/  @P1 LEA R8, P3, R148, c[0x0][0x250], 0x2 ;  /* 0x0000940094081a11 */ /* 0x000fe200078610ff */
[----:B------:R-:W-:Y:S01]  /*0100*/  IMAD R11, R158, c[0x0][0x1d4], R5 ;  /* 0x000075009e0b7a24 */ /* 0x000fe200078e0205 */
[--C-:B------:R-:W-:Y:S01]  /*0110*/  @P0 LEA.HI.X R7, R148, c[0x0][0x23c], R149.reuse, 0x2, P2 ;  /* 0x00008f0094070a11 */ /* 0x100fe200010f1495 */
[----:B------:R-:W-:Y:S01]  /*0120*/  IMAD.WIDE.U32 R2, R158, c[0x0][0x1d0], RZ ;  /* 0x000074009e027a25 */ /* 0x000fe200078e00ff */
[----:B------:R-:W-:-:S03]  /*0130*/  @P1 LEA.HI.X R9, R148, c[0x0][0x254], R149, 0x2, P3 ;  /* 0x0000950094091a11 */ /* 0x000fc600018f1495 */
[----:B------:R-:W-:Y:S01]  /*0140*/  IMAD R15, R159, c[0x0][0x278], RZ ;  /* 0x00009e009f0f7a24 */ /* 0x000fe200078e02ff */
[----:B------:R0:W5:Y:S01]  /*0150*/  @P0 LDG.E R138, [R6.64] ;  /* 0x00000004068a0981 */ /* 0x000162000c1e1900 */
[----:B------:R-:W-:-:S04]  /*0160*/  IMAD.WIDE.U32 R4, R158, c[0x0][0x1e0], RZ ;  /* 0x000078009e047a25 */ /* 0x000fc800078e00ff */
[C---:B------:R-:W-:Y:S01]  /*0170*/  IMAD R13, R158.reuse, c[0x0][0x1e4], R13 ;  /* 0x000079009e0d7a24 */ /* 0x040fe200078e020d */
[----:B------:R-:W-:Y:S01]  /*0180*/  IADD3 R3, R3, R11, RZ ;  /* 0x0000000b03037210 */ /* 0x000fe20007ffe0ff */
[C---:B------:R-:W-:Y:S01]  /*0190*/  IMAD R15, R158.reuse, c[0x0][0x27c], R15 ;  /* 0x00009f009e0f7a24 */ /* 0x040fe200078e020f */
[----:B------:R-:W-:Y:S01]  /*01a0*/  MOV R0, c[0x0][0x174] ;  /* 0x00005d0000007a02 */ /* 0x000fe20000000f00 */
[----:B------:R1:W5:Y:S01]  /*01b0*/  @P1 LDG.E R118, [R8.64] ;  /* 0x0000000408761981 */ /* 0x000362000c1e1900 */
[----:B0-----:R-:W-:Y:S01]  /*01c0*/  IMAD.WIDE.U32 R6, R158, c[0x0][0x278], RZ ;  /* 0x00009e009e067a25 */ /* 0x001fe200078e00ff */
[----:B------:R-:W-:Y:S01]  /*01d0*/  IADD3 R5, R5, R13, RZ ;  /* 0x0000000d05057210 */ /* 0x000fe20007ffe0ff */
[----:B------:R-:W-:Y:S01]  /*01e0*/  CS2R R164, SRZ ;  /* 0x0000000000a47805 */ /* 0x000fe2000001ff00 */
[----:B------:R-:W-:Y:S01]  /*01f0*/  ISETP.NE.U32.AND P0, PT, RZ, c[0x0][0x260], PT ;  /* 0x00009800ff007a0c */ /* 0x000fe20003f05070 */
[----:B------:R-:W-:Y:S01]  /*0200*/  IMAD R13, R149, c[0x0][0x1d8], RZ ;  /* 0x00007600950d7a24 */ /* 0x000fe200078e02ff */
[----:B------:R-:W-:Y:S01]  /*0210*/  IADD3 R7, R7, R15, RZ ;  /* 0x0000000f07077210 */ /* 0x000fe20007ffe0ff */
[----:B------:R-:W-:Y:S01]  /*0220*/  IMAD R15, R149, c[0x0][0x1e8], RZ ;  /* 0x00007a00950f7a24 */ /* 0x000fe200078e02ff */
[----:B------:R-:W-:Y:S01]  /*0230*/  ISETP.NE.AND.EX P0, PT, RZ, c[0x0][0x264], PT, P0 ;  /* 0x00009900ff007a0c */ /* 0x000fe20003f05300 */
[----:B------:R-:W-:Y:S01]  /*0240*/  IMAD.WIDE.U32 R2, R148, c[0x0][0x1d8], R2 ;  /* 0x0000760094027a25 */ /* 0x000fe200078e0002 */
[C---:B-1----:R-:W-:Y:S01]  /*0250*/  LEA R9, R0.reuse, 0xfffff800, 0xb ;  /* 0xfffff80000097811 */ /* 0x042fe200078e58ff */
[----:B------:R-:W-:Y:S01]  /*0260*/  CS2R R162, SRZ ;  /* 0x0000000000a27805 */ /* 0x000fe2000001ff00 */
[----:B------:R-:W-:Y:S01]  /*0270*/  ISETP.GE.AND P3, PT, R0, 0x1, PT ;  /* 0x000000010000780c */ /* 0x000fe20003f66270 */
[C---:B------:R-:W-:Y:S01]  /*0280*/  IMAD.WIDE.U32 R4, R148.reuse, c[0x0][0x1e8], R4 ;  /* 0x00007a0094047a25 */ /* 0x040fe200078e0004 */
[----:B------:R-:W-:Y:S01]  /*0290*/  SHF.R.S32.HI R11, RZ, 0x1f, R9 ;  /* 0x0000001fff0b7819 */ /* 0x000fe20000011409 */
[----:B------:R-:W-:Y:S01]  /*02a0*/  HFMA2.MMA R155, -RZ, RZ, 0, 0 ;  /* 0x00000000ff9b7435 */ /* 0x000fe200000001ff */
[C---:B------:R-:W-:Y:S01]  /*02b0*/  IADD3 R151, P1, R9.reuse, R2, RZ ;  /* 0x0000000209977210 */ /* 0x040fe20007f3e0ff */
[C---:B------:R-:W-:Y:S01]  /*02c0*/  IMAD R13, R148.reuse, c[0x0][0x1dc], R13 ;  /* 0x00007700940d7a24 */ /* 0x040fe200078e020d */
[----:B------:R-:W-:Y:S01]  /*02d0*/  IADD3 R147, P2, R9, R4, RZ ;  /* 0x0000000409937210 */ /* 0x000fe20007f5e0ff */
[C---:B------:R-:W-:Y:S01]  /*02e0*/  IMAD R15, R148.reuse, c[0x0][0x1ec], R15 ;  /* 0x00007b00940f7a24 */ /* 0x040fe200078e020f */
[----:B------:R-:W-:Y:S01]  /*02f0*/  MOV R156, RZ ;  /* 0x000000ff009c7202 */ /* 0x000fe20000000f00 */
[----:B------:R-:W-:Y:S01]  /*0300*/  IMAD R17, R149, c[0x0][0x280], RZ ;  /* 0x0000a00095117a24 */ /* 0x000fe200078e02ff */
[C---:B------:R-:W-:Y:S01]  /*0310*/  IADD3.X R2, R11.reuse, R3, R13, P1, !PT ;  /* 0x000000030b027210 */ /* 0x040fe20000ffe40d */
[----:B------:R-:W-:Y:S01]  /*0320*/  IMAD.WIDE.U32 R6, R148, c[0x0][0x280], R6 ;  /* 0x0000a00094067a25 */ /* 0x000fe200078e0006 */
[----:B------:R-:W-:-:S02]  /*0330*/  IADD3.X R4, R11, R5, R15, P2, !PT ;  /* 0x000000050b047210 */ /* 0x000fc400017fe40f */
[----:B------:R-:W-:Y:S01]  /*0340*/  ISETP.NE.U32.AND P1, PT, RZ, c[0x0][0x328], PT ;  /* 0x0000ca00ff007a0c */ /* 0x000fe20003f25070 */
[----:B------:R-:W-:Y:S01]  /*0350*/  IMAD R17, R148, c[0x0][0x284], R17 ;  /* 0x0000a10094117a24 */ /* 0x000fe200078e0211 */
[----:B------:R-:W-:Y:S01]  /*0360*/  ISETP.NE.U32.AND P2, PT, RZ, c[0x0][0x348], PT ;  /* 0x0000d200ff007a0c */ /* 0x000fe20003f45070 */
[----:B------:R-:W-:Y:S01]  /*0370*/  @P0 IMAD R0, R158, c[0x0][0x164], R148 ;  /* 0x000059009e000a24 */ /* 0x000fe200078e0294 */
[----:B------:R-:W-:Y:S02]  /*0380*/  ISETP.NE.AND.EX P1, PT, RZ, c[0x0][0x32c], PT, P1 ;  /* 0x0000cb00ff007a0c */ /* 0x000fe40003f25310 */
[----:B------:R-:W-:Y:S01]  /*0390*/  ISETP.NE.AND.EX P2, PT, RZ, c[0x0][0x34c], PT, P2 ;  /* 0x0000d300ff007a0c */ /* 0x000fe20003f45320 */
[----:B------:R-:W-:Y:S01]  /*03a0*/  @P0 IMAD R0, R0, c[0x0][0x174], RZ ;  /* 0x00005d0000000a24 */ /* 0x000fe200078e02ff */
[----:B------:R-:W-:Y:S02]  /*03b0*/  IADD3 R9, P4, R9, R6, RZ ;  /* 0x0000000609097210 */ /* 0x000fe40007f9e0ff */
[----:B------:R-:W-:Y:S01]  /*03c0*/  LEA R146, P5, R147, c[0x0][0x248], 0x1 ;  /* 0x0000920093927a11 */ /* 0x000fe200078a08ff */
[----:B------:R-:W-:Y:S01]  /*03d0*/  @P0 IMAD R0, R0, c[0x0][0x16c], RZ ;  /* 0x00005b0000000a24 */ /* 0x000fe200078e02ff */
[----:B------:R-:W-:-:S02]  /*03e0*/  IADD3.X R6, R11, R7, R17, P4, !PT ;  /* 0x000000070b067210 */ /* 0x000fc400027fe411 */
[C---:B------:R-:W-:Y:S02]  /*03f0*/  LEA R152, P4, R151.reuse, c[0x0][0x240], 0x1 ;  /* 0x0000900097987a11 */ /* 0x040fe400078808ff */
[----:B------:R-:W-:Y:S02]  /*0400*/  @P0 MOV R121, 0x8 ;  /* 0x0000000800790802 */ /* 0x000fe40000000f00 */
[----:B------:R-:W-:Y:S02]  /*0410*/  LEA.HI.X R151, R151, c[0x0][0x244], R2, 0x1, P4 ;  /* 0x0000910097977a11 */ /* 0x000fe400020f0c02 */
[----:B------:R-:W-:Y:S01]  /*0420*/  LEA.HI.X R147, R147, c[0x0][0x24c], R4, 0x1, P5 ;  /* 0x0000930093937a11 */ /* 0x000fe200028f0c04 */
[----:B------:R-:W-:Y:S01]  /*0430*/  @P0 IMAD.WIDE R120, R0, R121, c[0x0][0x260] ;  /* 0x0000980000780625 */ /* 0x000fe200078e0279 */
[----:B------:R-:W-:Y:S01]  /*0440*/  LEA R154, P6, R9, c[0x0][0x308], 0x1 ;  /* 0x0000c200099a7a11 */ /* 0x000fe200078c08ff */
[----:B------:R-:W-:Y:S01]  /*0450*/  @!P0 CS2R R120, SRZ ;  /* 0x0000000000788805 */ /* 0x000fe2000001ff00 */
[----:B------:R-:W-:-:S02]  /*0460*/  @P1 LEA R164, P4, R148, c[0x0][0x328], 0x2 ;  /* 0x0000ca0094a41a11 */ /* 0x000fc400078810ff */
[C---:B------:R-:W-:Y:S02]  /*0470*/  @P2 LEA R162, P5, R148.reuse, c[0x0][0x348], 0x2 ;  /* 0x0000d20094a22a11 */ /* 0x040fe400078a10ff */
[----:B------:R-:W-:Y:S02]  /*0480*/  LEA.HI.X R153, R9, c[0x0][0x30c], R6, 0x1, P6 ;  /* 0x0000c30009997a11 */ /* 0x000fe400030f0c06 */
[C-C-:B------:R-:W-:Y:S02]  /*0490*/  @P1 LEA.HI.X R165, R148.reuse, c[0x0][0x32c], R149.reuse, 0x2, P4 ;  /* 0x0000cb0094a51a11 */ /* 0x140fe400020f1495 */
[----:B------:R-:W-:Y:S01]  /*04a0*/  @P2 LEA.HI.X R163, R148, c[0x0][0x34c], R149, 0x2, P5 ;  /* 0x0000d30094a32a11 */ /* 0x000fe200028f1495 */
[----:B------:R-:W-:Y:S05]  /*04b0*/  @!P3 BRA `(.L_x_1373) ;  /* 0x000075000000b947 */ /* 0x000fea0003800000 */
[----:B------:R-:W0:Y:S01]  /*04c0*/  S2R R119, SR_TID.X ;  /* 0x0000000000777919 */ /* 0x000e220000002100 */
[----:B------:R-:W-:Y:S02]  /*04d0*/  MOV R74, c[0x0][0x174] ;  /* 0x00005d00004a7a02 */ /* 0x000fe40000000f00 */
[----:B------:R-:W-:Y:S01]  /*04e0*/  MOV R156, RZ ;  /* 0x000000ff009c7202 */ /* 0x000fe20000000f00 */
[----:B------:R-:W1:Y:S01]  /*04f0*/  S2R R142, SR_LANEID ;  /* 0x00000000008e7919 */ /* 0x000e620000000000 */
[----:B------:R-:W-:-:S02]  /*0500*/  MOV R155, RZ ;  /* 0x000000ff009b7202 */ /* 0x000fc40000000f00 */
[----:B0-----:R-:W-:Y:S02]  /*0510*/  SHF.R.S32.HI R0, RZ, 0x1f, R119 ;  /* 0x0000001fff007819 */ /* 0x001fe40000011477 */
[----:B------:R-:W-:Y:S02]  /*0520*/  SHF.L.U32 R144, R119, 0x1, RZ ;  /* 0x0000000177907819 */ /* 0x000fe400000006ff */
[----:B------:R-:W-:Y:S02]  /*0530*/  LEA.HI R0, R0, R119, RZ, 0x5 ;  /* 0x0000007700007211 */ /* 0x000fe400078f28ff */
[----:B------:R-:W-:Y:S02]  /*0540*/  LOP3.LUT R144, R144, 0xffffffc0, RZ, 0xc0, !PT ;  /* 0xffffffc090907812 */ /* 0x000fe400078ec0ff */
[----:B-1----:R-:W-:Y:S02]  /*0550*/  SHF.R.S32.HI R139, RZ, 0x5, R0 ;  /* 0x00000005ff8b7819 */ /* 0x002fe40000011400 */
.L_x_1424:
[----:B------:R-:W-:Y:S01]  /*0560*/  BAR.SYNC.DEFER_BLOCKING 0x0 ;  /* 0x0000000000007b1d */ /* 0x000fe20000010000 */
[----:B------:R-:W-:Y:S02]  /*0570*/  LOP3.LUT R29, R144, 0x1f, R119, 0xf8, !PT ;  /* 0x0000001f901d7812 */ /* 0x000fe400078ef877 */
[----:B------:R-:W-:-:S05]  /*0580*/  MOV R150, R152 ;  /* 0x0000009800967202 */ /* 0x000fca0000000f00 */
[----:B------:R-:W-:-:S05]  /*0590*/  IMAD.WIDE R2, R29, 0x10, R150 ;  /* 0x000000101d027825 */ /* 0x000fca00078e0296 */
[----:B------:R-:W2:Y:S04]  /*05a0*/  LDG.E.128 R4, [R2.64] ;  /* 0x0000000402047981 */ /* 0x000ea8000c1e1d00 */
[----:B------:R-:W3:Y:S01]  /*05b0*/  LDG.E.128 R8, [R2.64+0x200] ;  /* 0x0002000402087981 */ /* 0x000ee2000c1e1d00 */
[----:B------:R-:W-:Y:S01]  /*05c0*/  IADD3 R145, R144, R142, RZ ;  /* 0x0000008e90917210 */ /* 0x000fe20007ffe0ff */
[----:B------:R-:W-:-:S03]  /*05d0*/  IMAD.WIDE R12, R29, 0x10, R146 ;  /* 0x000000101d0c7825 */ /* 0x000fc600078e0292 */
[----:B------:R-:W-:Y:S01]  /*05e0*/  IADD3 R150, R145, R142, RZ ;  /* 0x0000008e91967210 */ /* 0x000fe20007ffe0ff */
        /* <DEDUP_REMOVED lines=8> */
[----:B------:R-:W-:-:S02]  /*0670*/  MOV R2, R154 ;  /* 0x0000009a00027202 */ /* 0x000fc40000000f00 */
[----:B------:R-:W-:-:S05]  /*0680*/  MOV R3, R153 ;  /* 0x0000009900037202 */ /* 0x000fca0000000f00 */
[----:B------:R-:W-:Y:S01]  /*0690*/  IMAD.WIDE R14, R29, 0x10, R2 ;  /* 0x000000101d0e7825 */ /* 0x000fe200078e0202 */
[----:B--2---:R-:W-:Y:S04]  /*06a0*/  STS.128 [R145.X16], R16 ;  /* 0x0000001091007388 */ /* 0x004fe8000000cc00 */
[----:B---3--:R-:W-:Y:S01]  /*06b0*/  STS.128 [R145.X16+0x200], R20 ;  /* 0x0002001491007388 */ /* 0x008fe2000000cc00 */
[----:B------:R-:W-:-:S06]  /*06c0*/  NOP ;  /* 0x0000000000007918 */ /* 0x000fcc0000000000 */
[----:B------:R-:W0:Y:S04]  /*06d0*/  LDS.128 R8, [R150.X16] ;  /* 0x0000000096087984 */ /* 0x000e28000000cc00 */
[----:B------:R-:W1:Y:S04]  /*06e0*/  LDS.128 R4, [R150.X16+0x10] ;  /* 0x0000100096047984 */ /* 0x000e68000000cc00 */
[----:B------:R-:W-:Y:S06]  /*06f0*/  BAR.SYNC.DEFER_BLOCKING 0x0 ;  /* 0x0000000000007b1d */ /* 0x000fec0000010000 */
[----:B------:R2:W3:Y:S04]  /*0700*/  LDG.E.128 R24, [R14.64] ;  /* 0x000000040e187981 */ /* 0x0004e8000c1e1d00 */
[----:B------:R2:W4:Y:S01]  /*0710*/  LDG.E.128 R32, [R14.64+0x200] ;  /* 0x000200040e207981 */ /* 0x000522000c1e1d00 */
[----:B------:R-:W-:Y:S01]  /*0720*/  LEA R2, R74, 0xfffff800, 0xb ;  /* 0xfffff8004a027811 */ /* 0x000fe200078e58ff */
[----:B------:R-:W-:Y:S01]  /*0730*/  IMAD R13, R159, c[0x0][0x1f0], RZ ;  /* 0x00007c009f0d7a24 */ /* 0x000fe200078e02ff */
[----:B------:R-:W-:Y:S01]  /*0740*/  BSSY B0, `(.L_x_1374) ;  /* 0x0000047000007945 */ /* 0x000fe20003800000 */
[----:B0-----:R-:W-:Y:S01]  /*0750*/  HADD2.F32 R73, -RZ, R8.H0_H0 ;  /* 0x20000008ff497230 */ /* 0x001fe20000004100 */
[----:B------:R-:W-:Y:S01]  /*0760*/  SHF.R.S32.HI R3, RZ, 0x1f, R2 ;  /* 0x0000001fff037819 */ /* 0x000fe20000011402 */
[----:B------:R-:W-:Y:S01]  /*0770*/  IMAD R17, R158, c[0x0][0x1f4], R13 ;  /* 0x00007d009e117a24 */ /* 0x000fe200078e020d */
[----:B------:R-:W-:-:S02]  /*0780*/  HADD2.F32 R71, -RZ, R9.H0_H0 ;  /* 0x20000009ff477230 */ /* 0x000fc40000004100 */
[----:B-----5:R-:W-:Y:S01]  /*0790*/  FADD.FTZ R73, R73, R118 ;  /* 0x0000007649497221 */ /* 0x020fe20000010000 */
[----:B------:R-:W-:Y:S01]  /*07a0*/  HADD2.F32 R9, -RZ, R9.H1_H1 ;  /* 0x30000009ff097230 */ /* 0x000fe20000004100 */
[----:B------:R-:W-:Y:S01]  /*07b0*/  IMAD.WIDE.U32 R12, R158, c[0x0][0x1f0], R2 ;  /* 0x00007c009e0c7a25 */ /* 0x000fe200078e0002 */
[----:B------:R-:W-:Y:S02]  /*07c0*/  HADD2.F32 R69, -RZ, R10.H0_H0 ;  /* 0x2000000aff457230 */ /* 0x000fe40000004100 */
[----:B------:R-:W-:Y:S01]  /*07d0*/  FSETP.GTU.FTZ.AND P2, PT, R73, 20, PT ;  /* 0x41a000004900780b */ /* 0x000fe20003f5c000 */
[--C-:B------:R-:W-:Y:S01]  /*07e0*/  HADD2.F32 R67, -RZ, R11.reuse.H0_H0 ;  /* 0x2000000bff437230 */ /* 0x100fe20000004100 */
[----:B------:R-:W-:Y:S01]  /*07f0*/  IADD3 R13, R13, R17, RZ ;  /* 0x000000110d0d7210 */ /* 0x000fe20007ffe0ff */
[----:B------:R-:W-:Y:S01]  /*0800*/  IMAD R17, R149, c[0x0][0x1f8], RZ ;  /* 0x00007e0095117a24 */ /* 0x000fe200078e02ff */
[----:B------:R-:W-:Y:S01]  /*0810*/  HADD2.F32 R11, -RZ, R11.H1_H1 ;  /* 0x3000000bff0b7230 */ /* 0x000fe20000004100 */
[----:B------:R-:W-:-:S02]  /*0820*/  FADD.FTZ R71, R71, R118 ;  /* 0x0000007647477221 */ /* 0x000fc40000010000 */
[C---:B------:R-:W-:Y:S02]  /*0830*/  IMAD R31, R148.reuse, c[0x0][0x1fc], R17 ;  /* 0x00007f00941f7a24 */ /* 0x040fe400078e0211 */
[----:B--2---:R-:W-:Y:S01]  /*0840*/  IMAD.WIDE.U32 R14, R148, c[0x0][0x1f8], R12 ;  /* 0x00007e00940e7a25 */ /* 0x004fe200078e000c */
[----:B------:R-:W-:-:S03]  /*0850*/  FSETP.GTU.FTZ.AND P4, PT, R71, 20, PT ;  /* 0x41a000004700780b */ /* 0x000fc60003f9c000 */
[--C-:B------:R-:W-:Y:S01]  /*0860*/  FADD.FTZ R70, R9, R118.reuse ;  /* 0x0000007609467221 */ /* 0x100fe20000010000 */
[----:B------:R-:W-:Y:S01]  /*0870*/  IADD3 R13, R15, R31, RZ ;  /* 0x0000001f0f0d7210 */ /* 0x000fe20007ffe0ff */
[----:B------:R-:W-:Y:S01]  /*0880*/  HADD2.F32 R15, -RZ, R8.H1_H1 ;  /* 0x30000008ff0f7230 */ /* 0x000fe20000004100 */
[----:B------:R-:W-:Y:S01]  /*0890*/  LEA R12, P0, R14, c[0x0][0x268], 0x1 ;  /* 0x00009a000e0c7a11 */ /* 0x000fe200078008ff */
[--C-:B------:R-:W-:Y:S01]  /*08a0*/  FADD.FTZ R69, R69, R118.reuse ;  /* 0x0000007645457221 */ /* 0x100fe20000010000 */
[----:B------:R-:W-:Y:S01]  /*08b0*/  FSETP.GTU.FTZ.AND P5, PT, R70, 20, PT ;  /* 0x41a000004600780b */ /* 0x000fe20003fbc000 */
[--C-:B------:R-:W-:Y:S01]  /*08c0*/  FADD.FTZ R67, R67, R118.reuse ;  /* 0x0000007643437221 */ /* 0x100fe20000010000 */
[----:B------:R-:W-:Y:S01]  /*08d0*/  LEA.HI.X R13, R14, c[0x0][0x26c], R13, 0x1, P0 ;  /* 0x00009b000e0d7a11 */ /* 0x000fe200000f0c0d */
[--C-:B------:R-:W-:Y:S01]  /*08e0*/  FADD.FTZ R72, R15, R118.reuse ;  /* 0x000000760f487221 */ /* 0x100fe20000010000 */
[----:B------:R-:W-:Y:S01]  /*08f0*/  FSETP.GTU.FTZ.AND P6, PT, R69, 20, PT ;  /* 0x41a000004500780b */ /* 0x000fe20003fdc000 */
[----:B------:R-:W-:Y:S01]  /*0900*/  FADD.FTZ R66, R11, R118 ;  /* 0x000000760b427221 */ /* 0x000fe20000010000 */
[----:B------:R-:W-:-:S02]  /*0910*/  FSETP.GTU.FTZ.AND P1, PT, R67, 20, PT ;  /* 0x41a000004300780b */ /* 0x000fc40003f3c000 */
[----:B------:R-:W-:Y:S01]  /*0920*/  FSETP.GTU.FTZ.AND P3, PT, R72, 20, PT ;  /* 0x41a000004800780b */ /* 0x000fe20003f7c000 */
[----:B---3--:R0:W-:Y:S04]  /*0930*/  STS.128 [R145.X16], R24 ;  /* 0x0000001891007388 */ /* 0x0081e8000000cc00 */
[----:B----4-:R2:W-:Y:S01]  /*0940*/  STS.128 [R145.X16+0x200], R32 ;  /* 0x0002002091007388 */ /* 0x0105e2000000cc00 */
[----:B------:R-:W-:-:S06]  /*0950*/  NOP ;  /* 0x0000000000007918 */ /* 0x000fcc0000000000 */
[----:B------:R2:W3:Y:S04]  /*0960*/  LDS.128 R20, [R150.X16] ;  /* 0x0000000096147984 */ /* 0x0004e8000000cc00 */
[----:B------:R2:W4:Y:S01]  /*0970*/  LDS.128 R16, [R150.X16+0x10] ;  /* 0x0000100096107984 */ /* 0x000522000000cc00 */
[----:B0-----:R-:W-:-:S05]  /*0980*/  HADD2.F32 R25, -RZ, R10.H1_H1 ;  /* 0x3000000aff197230 */ /* 0x001fca0000004100 */
[----:B------:R-:W-:-:S05]  /*0990*/  FADD.FTZ R68, R25, R118 ;  /* 0x0000007619447221 */ /* 0x000fca0000010000 */
[----:B------:R-:W-:Y:S01]  /*09a0*/  FSETP.GTU.FTZ.AND P0, PT, R68, 20, PT ;  /* 0x41a000004400780b */ /* 0x000fe20003f1c000 */
[----:B------:R-:W-:Y:S07]  /*09b0*/  @P2 BRA `(.L_x_1375) ;  /* 0x000001f000002947 */ /* 0x000fee0003800000 */
[----:B-12---:R-:W-:Y:S01]  /*09c0*/  FMUL.FTZ R73, R73, 1.4426950216293334961 ;  /* 0x3fb8aa3b49497820 */ /* 0x006fe20000410000 */
        /* <DEDUP_REMOVED lines=30> */
.L_x_1375:
[----:B-12---:R-:W-:Y:S05]  /*0bb0*/  BSYNC B0 ;  /* 0x0000000000007941 */ /* 0x006fea0003800000 */
.L_x_1374:
[----:B------:R-:W-:Y:S01]  /*0bc0*/  HADD2.F32 R65, -RZ, R4.H0_H0 ;  /* 0x20000004ff417230 */ /* 0x000fe20000004100 */
[----:B------:R-:W-:Y:S01]  /*0bd0*/  BSSY B0, `(.L_x_1376) ;  /* 0x0000023000007945 */ /* 0x000fe20003800000 */
[----:B------:R-:W-:-:S03]  /*0be0*/  FSETP.GTU.FTZ.AND P2, PT, R66, 20, PT ;  /* 0x41a000004200780b */ /* 0x000fc60003f5c000 */
[----:B------:R-:W-:Y:S01]  /*0bf0*/  FADD.FTZ R65, R65, R118 ;  /* 0x0000007641417221 */ /* 0x000fe20000010000 */
        /* <DEDUP_REMOVED lines=32> */
.L_x_1377:
[----:B------:R-:W-:Y:S05]  /*0e00*/  BSYNC B0 ;  /* 0x0000000000007941 */ /* 0x000fea0003800000 */
.L_x_1376:
[----:B------:R-:W-:Y:S01]  /*0e10*/  HADD2.F32 R9, -RZ, R4.H1_H1 ;  /* 0x30000004ff097230 */ /* 0x000fe20000004100 */
        /* <DEDUP_REMOVED lines=35> */
.L_x_1379:
[----:B------:R-:W-:Y:S05]  /*1050*/  BSYNC B0 ;  /* 0x0000000000007941 */ /* 0x000fea0003800000 */
.L_x_1378:
        /* <DEDUP_REMOVED lines=36> */
.L_x_1381:
[----:B------:R-:W-:Y:S05]  /*12a0*/  BSYNC B0 ;  /* 0x0000000000007941 */ /* 0x000fea0003800000 */
.L_x_1380:
        /* <DEDUP_REMOVED lines=36> */
.L_x_1383:
[----:B------:R-:W-:Y:S05]  /*14f0*/  BSYNC B0 ;  /* 0x0000000000007941 */ /* 0x000fea0003800000 */
.L_x_1382:
        /* <DEDUP_REMOVED lines=36> */
.L_x_1385:
[----:B------:R-:W-:Y:S05]  /*1740*/  BSYNC B0 ;  /* 0x0000000000007941 */ /* 0x000fea0003800000 */
.L_x_1384:
        /* <DEDUP_REMOVED lines=36> */
.L_x_1387:
[----:B------:R-:W-:Y:S05]  /*1990*/  BSYNC B0 ;  /* 0x0000000000007941 */ /* 0x000fea0003800000 */
.L_x_1386:
        /* <DEDUP_REMOVED lines=36> */
.L_x_1389:
[----:B------:R-:W-:Y:S05]  /*1be0*/  BSYNC B0 ;  /* 0x0000000000007941 */ /* 0x000fea0003800000 */
.L_x_1388:
        /* <DEDUP_REMOVED lines=36> */
.L_x_1391:
[----:B------:R-:W-:Y:S05]  /*1e30*/  BSYNC B0 ;  /* 0x0000000000007941 */ /* 0x000fea0003800000 */
.L_x_1390:
[----:B------:R-:W-:Y:S01]  /*1e40*/  BSSY B0, `(.L_x_1392) ;  /* 0x0000023000007945 */ /* 0x000fe20003800000 */
[----:B------:R-:W-:Y:S01]  /*1e50*/  FSETP.GTU.FTZ.AND P3, PT, R58, 20, PT ;  /* 0x41a000003a00780b */ /* 0x000fe20003f7c000 */
[----:B------:R-:W-:Y:S01]  /*1e60*/  IMAD.WIDE R12, R29, 0x10, R12 ;  /* 0x000000101d0c7825 */ /* 0x000fe200078e020c */
[----:B------:R-:W-:Y:S06]  /*1e70*/  @P4 BRA `(.L_x_1393) ;  /* 0x000001f000004947 */ /* 0x000fec0003800000 */
        /* <DEDUP_REMOVED lines=31> */
.L_x_1393:
[----:B------:R-:W-:Y:S05]  /*2070*/  BSYNC B0 ;  /* 0x0000000000007941 */ /* 0x000fea0003800000 */
.L_x_1392:
        /* <DEDUP_REMOVED lines=33> */
.L_x_1395:
[----:B------:R-:W-:Y:S05]  /*2290*/  BSYNC B0 ;  /* 0x0000000000007941 */ /* 0x000fea0003800000 */
.L_x_1394:
        /* <DEDUP_REMOVED lines=33> */
.L_x_1397:
[----:B------:R-:W-:Y:S05]  /*24b0*/  BSYNC B0 ;  /* 0x0000000000007941 */ /* 0x000fea0003800000 */
.L_x_1396:
        /* <DEDUP_REMOVED lines=33> */
.L_x_1399:
[----:B------:R-:W-:Y:S05]  /*26d0*/  BSYNC B0 ;  /* 0x0000000000007941 */ /* 0x000fea0003800000 */
.L_x_1398:
        /* <DEDUP_REMOVED lines=33> */
.L_x_1401:
[----:B------:R-:W-:Y:S05]  /*28f0*/  BSYNC B0 ;  /* 0x0000000000007941 */ /* 0x000fea0003800000 */
.L_x_1400:
        /* <DEDUP_REMOVED lines=33> */
.L_x_1403:
[----:B------:R-:W-:Y:S05]  /*2b10*/  BSYNC B0 ;  /* 0x0000000000007941 */ /* 0x000fea0003800000 */
.L_x_1402:
        /* <DEDUP_REMOVED lines=33> */
.L_x_1405:
[----:B------:R-:W-:Y:S05]  /*2d30*/  BSYNC B0 ;  /* 0x0000000000007941 */ /* 0x000fea0003800000 */
.L_x_1404:
[----:B------:R-:W-:Y:S06]  /*2d40*/  BAR.SYNC.DEFER_BLOCKING 0x0 ;  /* 0x0000000000007b1d */ /* 0x000fec0000010000 */
[----:B------:R-:W2:Y:S04]  /*2d50*/  LDG.E.128 R4, [R12.64] ;  /* 0x000000040c047981 */ /* 0x000ea8000c1e1d00 */
[----:B------:R-:W5:Y:S01]  /*2d60*/  LDG.E.128 R8, [R12.64+0x200] ;  /* 0x000200040c087981 */ /* 0x000f62000c1e1d00 */
        /* <DEDUP_REMOVED lines=10> */
[----:B------:R-:W-:Y:S01]  /*2e10*/  IMAD.WIDE R30, R29, 0x10, R30 ;  /* 0x000000101d1e7825 */ /* 0x000fe200078e021e */
[----:B--2---:R0:W-:Y:S04]  /*2e20*/  STS.128 [R145.X16], R4 ;  /* 0x0000000491007388 */ /* 0x0041e8000000cc00 */
[----:B-----5:R-:W-:Y:S01]  /*2e30*/  STS.128 [R145.X16+0x200], R8 ;  /* 0x0002000891007388 */ /* 0x020fe2000000cc00 */
[----:B------:R-:W-:-:S06]  /*2e40*/  NOP ;  /* 0x0000000000007918 */ /* 0x000fcc0000000000 */
[----:B------:R-:W1:Y:S04]  /*2e50*/  LDS.128 R24, [R150.X16] ;  /* 0x0000000096187984 */ /* 0x000e68000000cc00 */
[----:B------:R-:W2:Y:S04]  /*2e60*/  LDS.128 R8, [R150.X16+0x10] ;  /* 0x0000100096087984 */ /* 0x000ea8000000cc00 */
[----:B------:R-:W-:Y:S06]  /*2e70*/  BAR.SYNC.DEFER_BLOCKING 0x0 ;  /* 0x0000000000007b1d */ /* 0x000fec0000010000 */
[----:B0-----:R0:W5:Y:S04]  /*2e80*/  LDG.E.128 R4, [R30.64] ;  /* 0x000000041e047981 */ /* 0x001168000c1e1d00 */
[----:B----4-:R0:W4:Y:S01]  /*2e90*/  LDG.E.128 R12, [R30.64+0x200] ;  /* 0x000200041e0c7981 */ /* 0x010122000c1e1d00 */
[--C-:B---3--:R-:W-:Y:S01]  /*2ea0*/  HADD2.F32 R78, -RZ, R20.reuse.H0_H0 ;  /* 0x20000014ff4e7230 */ /* 0x108fe20000004100 */
[----:B------:R-:W-:Y:S01]  /*2eb0*/  LEA R157, R142, R144, 0x1 ;  /* 0x000000908e9d7211 */ /* 0x000fe200078e08ff */
[----:B------:R-:W-:-:S02]  /*2ec0*/  HADD2.F32 R79, -RZ, R20.H1_H1 ;  /* 0x30000014ff4f7230 */ /* 0x000fc40000004100 */
[--C-:B-1----:R-:W-:Y:S02]  /*2ed0*/  HADD2.F32 R28, -RZ, R24.reuse.H0_H0 ;  /* 0x20000018ff1c7230 */ /* 0x102fe40000004100 */
        /* <DEDUP_REMOVED lines=9> */
[----:B------:R-:W-:Y:S01]  /*2f70*/  FMUL.FTZ R25, R76, -1.4426950216293334961 ;  /* 0xbfb8aa3b4c197820 */ /* 0x000fe20000410000 */
[--C-:B------:R-:W-:Y:S01]  /*2f80*/  HADD2.F32 R49, -RZ, R27.reuse.H0_H0 ;  /* 0x2000001bff317230 */ /* 0x100fe20000004100 */
[----:B0-----:R-:W-:Y:S01]  /*2f90*/  FMUL.FTZ R31, R51, -1.4426950216293334961 ;  /* 0xbfb8aa3b331f7820 */ /* 0x001fe20000410000 */
[----:B------:R-:W-:Y:S01]  /*2fa0*/  HADD2.F32 R50, -RZ, R27.H1_H1 ;  /* 0x3000001bff327230 */ /* 0x000fe20000004100 */
[----:B------:R-:W-:Y:S01]  /*2fb0*/  FMUL.FTZ R34, R38, -1.4426950216293334961 ;  /* 0xbfb8aa3b26227820 */ /* 0x000fe20000410000 */
[----:B------:R-:W-:Y:S01]  /*2fc0*/  HADD2.F32 R86, -RZ, R21.H0_H0 ;  /* 0x20000015ff567230 */ /* 0x000fe20000004100 */
[----:B------:R-:W-:Y:S01]  /*2fd0*/  FMUL.FTZ R35, R49, -1.4426950216293334961 ;  /* 0xbfb8aa3b31237820 */ /* 0x000fe20000410000 */
[----:B------:R-:W0:Y:S01]  /*2fe0*/  MUFU.EX2 R24, R24 ;  /* 0x0000001800187308 */ /* 0x000e220000000800 */
[----:B------:R-:W-:Y:S01]  /*2ff0*/  FMUL.FTZ R36, R50, -1.4426950216293334961 ;  /* 0xbfb8aa3b32247820 */ /* 0x000fe20000410000 */
[----:B------:R-:W-:-:S02]  /*3000*/  HADD2.F32 R80, -RZ, R16.H0_H0 ;  /* 0x20000010ff507230 */ /* 0x000fc40000004100 */
[----:B------:R-:W-:Y:S02]  /*3010*/  HADD2.F32 R89, -RZ, R21.H1_H1 ;  /* 0x30000015ff597230 */ /* 0x000fe40000004100 */
[--C-:B------:R-:W-:Y:S02]  /*3020*/  HADD2.F32 R90, -RZ, R22.reuse.H0_H0 ;  /* 0x20000016ff5a7230 */ /* 0x100fe40000004100 */
[----:B------:R3:W3:Y:S01]  /*3030*/  MUFU.EX2 R33, R32 ;  /* 0x0000002000217308 */ /* 0x0006e20000000800 */
[----:B-1----:R-:W-:Y:S01]  /*3040*/  FADD.FTZ R83, R0, 1 ;  /* 0x3f80000000537421 */ /* 0x002fe20000010000 */
[----:B------:R-:W-:Y:S02]  /*3050*/  HADD2.F32 R88, -RZ, R22.H1_H1 ;  /* 0x30000016ff587230 */ /* 0x000fe40000004100 */
[--C-:B------:R-:W-:Y:S02]  /*3060*/  HADD2.F32 R91, -RZ, R23.reuse.H0_H0 ;  /* 0x20000017ff5b7230 */ /* 0x100fe40000004100 */
[----:B------:R-:W-:-:S02]  /*3070*/  HADD2.F32 R92, -RZ, R23.H1_H1 ;  /* 0x30000017ff5c7230 */ /* 0x000fc40000004100 */
[----:B------:R1:W1:Y:S01]  /*3080*/  MUFU.EX2 R30, R25 ;  /* 0x00000019001e7308 */ /* 0x0002620000000800 */
[----:B0-----:R-:W-:Y:S01]  /*3090*/  FADD.FTZ R84, R24, 1 ;  /* 0x3f80000018547421 */ /* 0x001fe20000010000 */
[--C-:B--2---:R-:W-:Y:S02]  /*30a0*/  HADD2.F32 R24, -RZ, R9.reuse.H1_H1 ;  /* 0x30000009ff187230 */ /* 0x104fe40000004100 */
[----:B---3--:R-:W-:Y:S02]  /*30b0*/  HADD2.F32 R32, -RZ, R8.H0_H0 ;  /* 0x20000008ff207230 */ /* 0x008fe40000004100 */
[----:B------:R-:W-:Y:S01]  /*30c0*/  HADD2.F32 R22, -RZ, R10.H0_H0 ;  /* 0x2000000aff167230 */ /* 0x000fe20000004100 */
[----:B------:R-:W-:Y:S01]  /*30d0*/  FMUL.FTZ R81, R24, -1.4426950216293334961 ;  /* 0xbfb8aa3b18517820 */ /* 0x000fe20000410000 */
[----:B------:R-:W0:Y:S01]  /*30e0*/  MUFU.RCP R83, R83 ;  /* 0x0000005300537308 */ /* 0x000e220000001000 */
[----:B------:R-:W-:Y:S01]  /*30f0*/  FADD.FTZ R33, R33, 1 ;  /* 0x3f80000021217421 */ /* 0x000fe20000010000 */
[----:B-1----:R-:W-:Y:S01]  /*3100*/  HADD2.F32 R25, -RZ, R9.H0_H0 ;  /* 0x20000009ff197230 */ /* 0x002fe20000004100 */
[----:B------:R-:W-:Y:S01]  /*3110*/  FMUL.FTZ R48, R32, -1.4426950216293334961 ;  /* 0xbfb8aa3b20307820 */ /* 0x000fe20000410000 */
[----:B------:R-:W-:Y:S01]  /*3120*/  HADD2.F32 R9, -RZ, R44.H1_H1 ;  /* 0x3000002cff097230 */ /* 0x000fe20000004100 */
[----:B------:R-:W-:Y:S01]  /*3130*/  FMUL.FTZ R94, R22, -1.4426950216293334961 ;  /* 0xbfb8aa3b165e7820 */ /* 0x000fe20000410000 */
[----:B------:R-:W-:Y:S01]  /*3140*/  HADD2.F32 R21, -RZ, R10.H1_H1 ;  /* 0x3000000aff157230 */ /* 0x000fe20000004100 */
[----:B------:R-:W-:Y:S01]  /*3150*/  FMUL.FTZ R82, R25, -1.4426950216293334961 ;  /* 0xbfb8aa3b19527820 */ /* 0x000fe20000410000 */
[----:B------:R1:W2:Y:S01]  /*3160*/  MUFU.EX2 R26, R31 ;  /* 0x0000001f001a7308 */ /* 0x0002a20000000800 */
[----:B------:R-:W-:Y:S01]  /*3170*/  FADD.FTZ R30, R30, 1 ;  /* 0x3f8000001e1e7421 */ /* 0x000fe20000010000 */
[----:B------:R-:W-:Y:S01]  /*3180*/  HADD2.F32 R23, -RZ, R45.H1_H1 ;  /* 0x3000002dff177230 */ /* 0x000fe20000004100 */
[----:B------:R-:W-:Y:S01]  /*3190*/  FMUL.FTZ R85, R21, -1.4426950216293334961 ;  /* 0xbfb8aa3b15557820 */ /* 0x000fe20000410000 */
[----:B------:R-:W-:-:S04]  /*31a0*/  HADD2.F32 R37, -RZ, R8.H1_H1 ;  /* 0x30000008ff257230 */ /* 0x000fc80000004100 */
[----:B------:R-:W3:Y:S01]  /*31b0*/  MUFU.RCP R84, R84 ;  /* 0x0000005400547308 */ /* 0x000ee20000001000 */
[----:B0-----:R-:W-:Y:S01]  /*31c0*/  FMUL.FTZ R0, R28, R83 ;  /* 0x000000531c007220 */ /* 0x001fe20000410000 */
[--C-:B-1----:R-:W-:Y:S01]  /*31d0*/  HADD2.F32 R31, -RZ, R19.reuse.H0_H0 ;  /* 0x20000013ff1f7230 */ /* 0x102fe20000004100 */
[----:B------:R-:W-:Y:S01]  /*31e0*/  FMUL.FTZ R8, R37, -1.4426950216293334961 ;  /* 0xbfb8aa3b25087820 */ /* 0x000fe20000410000 */
[----:B------:R-:W-:Y:S01]  /*31f0*/  HADD2.F32 R19, -RZ, R19.H1_H1 ;  /* 0x30000013ff137230 */ /* 0x000fe20000004100 */
[----:B------:R-:W-:Y:S02]  /*3200*/  FMUL.FTZ R57, R78, R0 ;  /* 0x000000004e397220 */ /* 0x000fe40000410000 */
[----:B------:R-:W-:Y:S01]  /*3210*/  FADD.FTZ R97, -R83, 1 ;  /* 0x3f80000053617421 */ /* 0x000fe20000010100 */
[----:B------:R0:W-:Y:S01]  /*3220*/  MUFU.RCP R87, R33 ;  /* 0x0000002100577308 */ /* 0x0001e20000001000 */
[----:B--2---:R-:W-:Y:S02]  /*3230*/  FADD.FTZ R26, R26, 1 ;  /* 0x3f8000001a1a7421 */ /* 0x004fe40000010000 */
[----:B------:R-:W-:Y:S01]  /*3240*/  FFMA.FTZ R97, R28, R97, 1 ;  /* 0x3f8000001c617423 */ /* 0x000fe20000010061 */
[----:B------:R-:W-:-:S04]  /*3250*/  HADD2.F32 R28, -RZ, R11.H1_H1 ;  /* 0x3000000bff1c7230 */ /* 0x000fc80000004100 */
[----:B------:R1:W2:Y:S01]  /*3260*/  MUFU.EX2 R39, R34 ;  /* 0x0000002200277308 */ /* 0x0002a20000000800 */
[----:B---3--:R-:W-:Y:S01]  /*3270*/  FMUL.FTZ R20, R99, R84 ;  /* 0x0000005463147220 */ /* 0x008fe20000410000 */
[--C-:B0-----:R-:W-:Y:S01]  /*3280*/  HADD2.F32 R33, -RZ, R18.reuse.H0_H0 ;  /* 0x20000012ff217230 */ /* 0x101fe20000004100 */
[----:B------:R-:W-:Y:S01]  /*3290*/  FADD.FTZ R10, -R84, 1 ;  /* 0x3f800000540a7421 */ /* 0x000fe20000010100 */
[----:B------:R-:W-:Y:S01]  /*32a0*/  HADD2.F32 R18, -RZ, R18.H1_H1 ;  /* 0x30000012ff127230 */ /* 0x000fe20000004100 */
[----:B------:R-:W-:Y:S02]  /*32b0*/  FMUL.FTZ R56, R79, R20 ;  /* 0x000000144f387220 */ /* 0x000fe40000410000 */
[----:B------:R-:W-:Y:S01]  /*32c0*/  FFMA.FTZ R99, R99, R10, 1 ;  /* 0x3f80000063637423 */ /* 0x000fe2000001000a */
[----:B------:R0:W3:Y:S01]  /*32d0*/  MUFU.RCP R93, R30 ;  /* 0x0000001e005d7308 */ /* 0x0000e20000001000 */
[----:B-1----:R-:W-:-:S05]  /*32e0*/  HADD2.F32 R34, -RZ, R44.H0_H0 ;  /* 0x2000002cff227230 */ /* 0x002fca0000004100 */
[----:B------:R-:W-:Y:S01]  /*32f0*/  FFMA.FTZ R155, R57, R34, R155 ;  /* 0x00000022399b7223 */ /* 0x000fe2000001009b */
[----:B------:R-:W-:Y:S01]  /*3300*/  HADD2.F32 R34, -RZ, R17.H1_H1 ;  /* 0x30000011ff227230 */ /* 0x000fe20000004100 */
[----:B------:R1:W3:Y:S01]  /*3310*/  MUFU.EX2 R27, R35 ;  /* 0x00000023001b7308 */ /* 0x0002e20000000800 */
[----:B--2---:R-:W-:Y:S01]  /*3320*/  FADD.FTZ R39, R39, 1 ;  /* 0x3f80000027277421 */ /* 0x004fe20000010000 */
[----:B0-----:R-:W-:Y:S01]  /*3330*/  HADD2.F32 R30, -RZ, R11.H0_H0 ;  /* 0x2000000bff1e7230 */ /* 0x001fe20000004100 */
[----:B------:R-:W-:Y:S01]  /*3340*/  FFMA.FTZ R54, R56, R9, R155 ;  /* 0x0000000938367223 */ /* 0x000fe2000001009b */
[----:B------:R-:W-:Y:S02]  /*3350*/  HADD2.F32 R9, -RZ, R45.H0_H0 ;  /* 0x2000002dff097230 */ /* 0x000fe40000004100 */
[----:B------:R-:W-:Y:S01]  /*3360*/  HADD2.F32 R11, -RZ, R47.H0_H0 ;  /* 0x2000002fff0b7230 */ /* 0x000fe20000004100 */
[----:B------:R-:W-:Y:S01]  /*3370*/  FMUL.FTZ R100, R30, -1.4426950216293334961 ;  /* 0xbfb8aa3b1e647820 */ /* 0x000fe20000410000 */
[----:B------:R0:W2:Y:S01]  /*3380*/  MUFU.EX2 R52, R36 ;  /* 0x0000002400347308 */ /* 0x0000a20000000800 */
[----:B-1----:R-:W-:Y:S01]  /*3390*/  HADD2.F32 R35, -RZ, R17.H0_H0 ;  /* 0x20000011ff237230 */ /* 0x002fe20000004100 */
[----:B---3--:R-:W-:-:S02]  /*33a0*/  FMUL.FTZ R17, R76, R93 ;  /* 0x0000005d4c117220 */ /* 0x008fc40000410000 */
[----:B------:R-:W-:-:S04]  /*33b0*/  FADD.FTZ R103, -R93, 1 ;  /* 0x3f8000005d677421 */ /* 0x000fc80000010100 */
[----:B------:R1:W3:Y:S01]  /*33c0*/  MUFU.RCP R96, R26 ;  /* 0x0000001a00607308 */ /* 0x0002e20000001000 */
[----:B0-----:R-:W-:Y:S01]  /*33d0*/  HADD2.F32 R36, -RZ, R16.H1_H1 ;  /* 0x30000010ff247230 */ /* 0x001fe20000004100 */
[----:B------:R-:W-:Y:S02]  /*33e0*/  FMUL.FTZ R16, R102, R87 ;  /* 0x0000005766107220 */ /* 0x000fe40000410000 */
[----:B------:R-:W-:Y:S02]  /*33f0*/  FADD.FTZ R27, R27, 1 ;  /* 0x3f8000001b1b7421 */ /* 0x000fe40000010000 */
[----:B------:R-:W-:Y:S02]  /*3400*/  FMUL.FTZ R55, R86, R16 ;  /* 0x0000001056377220 */ /* 0x000fe40000410000 */
[----:B------:R-:W0:Y:S01]  /*3410*/  MUFU.RCP R101, R39 ;  /* 0x0000002700657308 */ /* 0x000e220000001000 */
[----:B--2---:R-:W-:Y:S01]  /*3420*/  FADD.FTZ R107, R52, 1 ;  /* 0x3f800000346b7421 */ /* 0x004fe20000010000 */
[----:B-1----:R-:W-:Y:S01]  /*3430*/  HADD2.F32 R26, -RZ, R46.H0_H0 ;  /* 0x2000002eff1a7230 */ /* 0x002fe20000004100 */
[----:B------:R-:W-:-:S02]  /*3440*/  FFMA.FTZ R9, R55, R9, R54 ;  /* 0x0000000937097223 */ /* 0x000fc40000010036 */
[----:B------:R-:W-:Y:S02]  /*3450*/  FMUL.FTZ R54, R89, R17 ;  /* 0x0000001159367220 */ /* 0x000fe40000410000 */
[----:B------:R-:W-:Y:S01]  /*3460*/  FFMA.FTZ R103, R76, R103, 1 ;  /* 0x3f8000004c677423 */ /* 0x000fe20000010067 */
[----:B------:R-:W1:Y:S01]  /*3470*/  MUFU.RCP R104, R27 ;  /* 0x0000001b00687308 */ /* 0x000e620000001000 */
[----:B------:R-:W-:Y:S02]  /*3480*/  FFMA.FTZ R10, R54, R23, R9 ;  /* 0x00000017360a7223 */ /* 0x000fe40000010009 */
[----:B---3--:R-:W-:Y:S02]  /*3490*/  FMUL.FTZ R23, R51, R96 ;  /* 0x0000006033177220 */ /* 0x008fe40000410000 */
[----:B------:R-:W-:Y:S02]  /*34a0*/  FADD.FTZ R9, -R87, 1 ;  /* 0x3f80000057097421 */ /* 0x000fe40000010100 */
[----:B------:R-:W-:Y:S01]  /*34b0*/  FMUL.FTZ R53, R90, R23 ;  /* 0x000000175a357220 */ /* 0x000fe20000410000 */
[----:B------:R-:W2:Y:S01]  /*34c0*/  MUFU.EX2 R48, R48 ;  /* 0x0000003000307308 */ /* 0x000ea20000000800 */
[----:B------:R-:W-:-:S02]  /*34d0*/  FFMA.FTZ R102, R102, R9, 1 ;  /* 0x3f80000066667423 */ /* 0x000fc40000010009 */
[----:B------:R-:W-:Y:S01]  /*34e0*/  FFMA.FTZ R9, R53, R26, R10 ;  /* 0x0000001a35097223 */ /* 0x000fe2000001000a */
[----:B------:R-:W-:Y:S01]  /*34f0*/  HADD2.F32 R10, -RZ, R46.H1_H1 ;  /* 0x3000002eff0a7230 */ /* 0x000fe20000004100 */
[----:B0-----:R-:W-:-:S03]  /*3500*/  FMUL.FTZ R26, R38, R101 ;  /* 0x00000065261a7220 */ /* 0x001fc60000410000 */
[----:B------:R-:W0:Y:S01]  /*3510*/  MUFU.RCP R107, R107 ;  /* 0x0000006b006b7308 */ /* 0x000e220000001000 */
[----:B------:R-:W-:Y:S02]  /*3520*/  FMUL.FTZ R52, R88, R26 ;  /* 0x0000001a58347220 */ /* 0x000fe40000410000 */
[----:B-1----:R-:W-:Y:S02]  /*3530*/  FMUL.FTZ R27, R49, R104 ;  /* 0x00000068311b7220 */ /* 0x002fe40000410000 */
[----:B------:R-:W-:Y:S02]  /*3540*/  FADD.FTZ R108, -R104, 1 ;  /* 0x3f800000686c7421 */ /* 0x000fe40000010100 */
[----:B------:R-:W-:Y:S01]  /*3550*/  FMUL.FTZ R39, R91, R27 ;  /* 0x0000001b5b277220 */ /* 0x000fe20000410000 */
[----:B------:R-:W1:Y:S01]  /*3560*/  MUFU.EX2 R8, R8 ;  /* 0x0000000800087308 */ /* 0x000e620000000800 */
[----:B--2---:R-:W-:Y:S02]  /*3570*/  FADD.FTZ R95, R48, 1 ;  /* 0x3f800000305f7421 */ /* 0x004fe40000010000 */
[----:B------:R-:W-:-:S02]  /*3580*/  FFMA.FTZ R108, R49, R108, 1 ;  /* 0x3f800000316c7423 */ /* 0x000fc4000001006c */
[----:B0-----:R-:W-:-:S03]  /*3590*/  FMUL.FTZ R48, R50, R107 ;  /* 0x0000006b32307220 */ /* 0x001fc60000410000 */
[----:B------:R-:W0:Y:S01]  /*35a0*/  MUFU.EX2 R81, R81 ;  /* 0x0000005100517308 */ /* 0x000e220000000800 */
[----:B------:R-:W-:-:S04]  /*35b0*/  FADD.FTZ R109, -R107, 1 ;  /* 0x3f8000006b6d7421 */ /* 0x000fc80000010100 */
[----:B------:R-:W-:Y:S02]  /*35c0*/  FFMA.FTZ R109, R50, R109, 1 ;  /* 0x3f800000326d7423 */ /* 0x000fe4000001006d */
[----:B-1----:R-:W-:Y:S01]  /*35d0*/  FADD.FTZ R98, R8, 1 ;  /* 0x3f80000008627421 */ /* 0x002fe20000010000 */
[----:B------:R-:W1:Y:S08]  /*35e0*/  MUFU.EX2 R82, R82 ;  /* 0x0000005200527308 */ /* 0x000e700000000800 */
[----:B------:R-:W-:Y:S08]  /*35f0*/  MUFU.EX2 R85, R85 ;  /* 0x0000005500557308 */ /* 0x000ff00000000800 */
[----:B------:R-:W-:Y:S08]  /*3600*/  MUFU.EX2 R100, R100 ;  /* 0x0000006400647308 */ /* 0x000ff00000000800 */
[----:B------:R-:W2:Y:S08]  /*3610*/  MUFU.EX2 R94, R94 ;  /* 0x0000005e005e7308 */ /* 0x000eb00000000800 */
[----:B------:R-:W3:Y:S08]  /*3620*/  MUFU.RCP R95, R95 ;  /* 0x0000005f005f7308 */ /* 0x000ef00000001000 */
[----:B------:R-:W0:Y:S01]  /*3630*/  MUFU.RCP R98, R98 ;  /* 0x0000006200627308 */ /* 0x000e220000001000 */
[----:B-----5:R-:W-:Y:S04]  /*3640*/  STS.128 [R145.X16], R4 ;  /* 0x0000000491007388 */ /* 0x020fe8000000cc00 */
[----:B----4-:R4:W-:Y:S01]  /*3650*/  STS.128 [R145.X16+0x200], R12 ;  /* 0x0002000c91007388 */ /* 0x0109e2000000cc00 */
[----:B------:R-:W-:-:S06]  /*3660*/  NOP ;  /* 0x0000000000007918 */ /* 0x000fcc0000000000 */
[----:B------:R-:W5:Y:S01]  /*3670*/  LDS.128 R4, [R150.X16] ;  /* 0x0000000096047984 */ /* 0x000f62000000cc00 */
[----:B----4-:R-:W-:Y:S02]  /*3680*/  FFMA.FTZ R12, R52, R10, R9 ;  /* 0x0000000a340c7223 */ /* 0x010fe40000010009 */
[----:B------:R-:W-:Y:S02]  /*3690*/  FADD.FTZ R9, -R101, 1 ;  /* 0x3f80000065097421 */ /* 0x000fe40000010100 */
[----:B------:R-:W-:Y:S01]  /*36a0*/  FFMA.FTZ R11, R39, R11, R12 ;  /* 0x0000000b270b7223 */ /* 0x000fe2000001000c */
[----:B------:R-:W-:Y:S01]  /*36b0*/  HADD2.F32 R12, -RZ, R47.H1_H1 ;  /* 0x3000002fff0c7230 */ /* 0x000fe20000004100 */
[----:B------:R-:W-:Y:S02]  /*36c0*/  FADD.FTZ R10, -R96, 1 ;  /* 0x3f800000600a7421 */ /* 0x000fe40000010100 */
[----:B------:R-:W-:Y:S02]  /*36d0*/  FFMA.FTZ R106, R38, R9, 1 ;  /* 0x3f800000266a7423 */ /* 0x000fe40000010009 */
[----:B------:R-:W-:-:S02]  /*36e0*/  FMUL.FTZ R38, R92, R48 ;  /* 0x000000305c267220 */ /* 0x000fc40000410000 */
[----:B------:R-:W-:Y:S02]  /*36f0*/  FFMA.FTZ R105, R51, R10, 1 ;  /* 0x3f80000033697423 */ /* 0x000fe4000001000a */
[----:B------:R-:W-:Y:S02]  /*3700*/  FFMA.FTZ R12, R38, R12, R11 ;  /* 0x0000000c260c7223 */ /* 0x000fe4000001000b */
[----:B------:R-:W4:Y:S01]  /*3710*/  LDS.128 R8, [R150.X16+0x10] ;  /* 0x0000100096087984 */ /* 0x000f22000000cc00 */
[----:B------:R-:W-:Y:S02]  /*3720*/  FMUL.FTZ R13, R28, -1.4426950216293334961 ;  /* 0xbfb8aa3b1c0d7820 */ /* 0x000fe40000410000 */
[----:B0-----:R-:W-:Y:S02]  /*3730*/  FADD.FTZ R15, R81, 1 ;  /* 0x3f800000510f7421 */ /* 0x001fe40000010000 */
[----:B-1----:R-:W-:Y:S02]  /*3740*/  FADD.FTZ R14, R82, 1 ;  /* 0x3f800000520e7421 */ /* 0x002fe40000010000 */
[----:B------:R-:W0:Y:S01]  /*3750*/  MUFU.EX2 R13, R13 ;  /* 0x0000000d000d7308 */ /* 0x000e220000000800 */
[----:B--2---:R-:W-:Y:S01]  /*3760*/  FADD.FTZ R81, R94, 1 ;  /* 0x3f8000005e517421 */ /* 0x004fe20000010000 */
[----:B-----5:R-:W-:-:S06]  /*3770*/  HADD2.F32 R75, -RZ, R4.H1_H1 ;  /* 0x30000004ff4b7230 */ /* 0x020fcc0000004100 */
[----:B------:R-:W1:Y:S01]  /*3780*/  MUFU.RCP R15, R15 ;  /* 0x0000000f000f7308 */ /* 0x000e620000001000 */
[----:B------:R-:W-:Y:S02]  /*3790*/  HADD2.F32 R49, -RZ, R4.H0_H0 ;  /* 0x20000004ff317230 */ /* 0x000fe40000004100 */
[--C-:B------:R-:W-:Y:S02]  /*37a0*/  HADD2.F32 R51, -RZ, R5.reuse.H0_H0 ;  /* 0x20000005ff337230 */ /* 0x100fe40000004100 */
[----:B------:R-:W-:Y:S01]  /*37b0*/  HADD2.F32 R50, -RZ, R5.H1_H1 ;  /* 0x30000005ff327230 */ /* 0x000fe20000004100 */
[----:B------:R-:W-:Y:S01]  /*37c0*/  FMUL.FTZ R5, R79, R75 ;  /* 0x0000004b4f057220 */ /* 0x000fe20000410000 */
[--C-:B------:R-:W-:Y:S01]  /*37d0*/  HADD2.F32 R79, -RZ, R7.reuse.H1_H1 ;  /* 0x30000007ff4f7230 */ /* 0x100fe20000004100 */
[----:B------:R-:W-:Y:S01]  /*37e0*/  FMUL.FTZ R4, R78, R49 ;  /* 0x000000314e047220 */ /* 0x000fe20000410000 */
[--C-:B------:R-:W-:Y:S01]  /*37f0*/  HADD2.F32 R76, -RZ, R6.reuse.H0_H0 ;  /* 0x20000006ff4c7230 */ /* 0x100fe20000004100 */
[----:B------:R-:W-:Y:S01]  /*3800*/  FMUL.FTZ R86, R86, R51 ;  /* 0x0000003356567220 */ /* 0x000fe20000410000 */
[----:B------:R-:W-:Y:S01]  /*3810*/  HADD2.F32 R78, -RZ, R7.H0_H0 ;  /* 0x20000007ff4e7230 */ /* 0x000fe20000004100 */
[----:B------:R-:W-:Y:S01]  /*3820*/  FMUL.FTZ R92, R92, R79 ;  /* 0x0000004f5c5c7220 */ /* 0x000fe20000410000 */
[----:B------:R-:W2:Y:S01]  /*3830*/  MUFU.RCP R14, R14 ;  /* 0x0000000e000e7308 */ /* 0x000ea20000001000 */
[----:B------:R-:W-:Y:S01]  /*3840*/  FMUL.FTZ R4, R83, R4 ;  /* 0x0000000453047220 */ /* 0x000fe20000410000 */
[----:B------:R-:W-:Y:S01]  /*3850*/  HADD2.F32 R77, -RZ, R6.H1_H1 ;  /* 0x30000006ff4d7230 */ /* 0x000fe20000004100 */
[----:B------:R-:W-:-:S02]  /*3860*/  FMUL.FTZ R7, R90, R76 ;  /* 0x0000004c5a077220 */ /* 0x000fc40000410000 */
[----:B------:R-:W-:Y:S02]  /*3870*/  FMUL.FTZ R91, R91, R78 ;  /* 0x0000004e5b5b7220 */ /* 0x000fe40000410000 */
[----:B------:R-:W-:Y:S01]  /*3880*/  FMUL.FTZ R92, R107, R92 ;  /* 0x0000005c6b5c7220 */ /* 0x000fe20000410000 */
[----:B------:R-:W-:Y:S01]  /*3890*/  MUFU.RCP R81, R81 ;  /* 0x0000005100517308 */ /* 0x000fe20000001000 */
[----:B------:R-:W-:Y:S01]  /*38a0*/  FMUL.FTZ R96, R96, R7 ;  /* 0x0000000760607220 */ /* 0x000fe20000410000 */
[--C-:B----4-:R-:W-:Y:S01]  /*38b0*/  HADD2.F32 R83, -RZ, R8.reuse.H0_H0 ;  /* 0x20000008ff537230 */ /* 0x110fe20000004100 */
[----:B------:R-:W-:Y:S01]  /*38c0*/  FADD.FTZ R90, R85, 1 ;  /* 0x3f800000555a7421 */ /* 0x000fe20000010000 */
[----:B------:R-:W-:Y:S01]  /*38d0*/  HADD2.F32 R85, -RZ, R8.H1_H1 ;  /* 0x30000008ff557230 */ /* 0x000fe20000004100 */
[----:B------:R-:W-:Y:S01]  /*38e0*/  FMUL.FTZ R7, R104, R91 ;  /* 0x0000005b68077220 */ /* 0x000fe20000410000 */
[----:B------:R-:W-:Y:S01]  /*38f0*/  HADD2.F32 R82, -RZ, R9.H0_H0 ;  /* 0x20000009ff527230 */ /* 0x000fe20000004100 */
[----:B------:R-:W-:-:S02]  /*3900*/  FADD.FTZ R91, R100, 1 ;  /* 0x3f800000645b7421 */ /* 0x000fc40000010000 */
[----:B------:R-:W-:Y:S02]  /*3910*/  FMUL.FTZ R8, R80, R83 ;  /* 0x0000005350087220 */ /* 0x000fe40000410000 */
[----:B------:R-:W-:Y:S02]  /*3920*/  FMUL.FTZ R84, R84, R5 ;  /* 0x0000000554547220 */ /* 0x000fe40000410000 */
[----:B------:R-:W-:Y:S01]  /*3930*/  FMUL.FTZ R5, R87, R86 ;  /* 0x0000005657057220 */ /* 0x000fe20000410000 */
[----:B------:R-:W-:Y:S01]  /*3940*/  HADD2.F32 R87, -RZ, R9.H1_H1 ;  /* 0x30000009ff577230 */ /* 0x000fe20000004100 */
[----:B------:R-:W-:Y:S01]  /*3950*/  FMUL.FTZ R94, R92, R109 ;  /* 0x0000006d5c5e7220 */ /* 0x000fe20000410000 */
[----:B------:R-:W-:Y:S01]  /*3960*/  MUFU.RCP R91, R91 ;  /* 0x0000005b005b7308 */ /* 0x000fe20000001000 */
[C---:B---3--:R-:W-:Y:S01]  /*3970*/  FADD.FTZ R9, -R95.reuse, 1 ;  /* 0x3f8000005f097421 */ /* 0x048fe20000010100 */
[----:B------:R-:W-:Y:S01]  /*3980*/  HADD2.F32 R86, -RZ, R11.H0_H0 ;  /* 0x2000000bff567230 */ /* 0x000fe20000004100 */
[----:B------:R-:W-:-:S02]  /*3990*/  FMUL.FTZ R8, R95, R8 ;  /* 0x000000085f087220 */ /* 0x000fc40000410000 */
[----:B------:R-:W-:Y:S01]  /*39a0*/  FMUL.FTZ R6, R89, R50 ;  /* 0x0000003259067220 */ /* 0x000fe20000410000 */
[--C-:B------:R-:W-:Y:S01]  /*39b0*/  HADD2.F32 R89, -RZ, R10.reuse.H1_H1 ;  /* 0x3000000aff597230 */ /* 0x100fe20000004100 */
[----:B------:R-:W-:Y:S01]  /*39c0*/  FMUL.FTZ R88, R88, R77 ;  /* 0x0000004d58587220 */ /* 0x000fe20000410000 */
[----:B------:R3:W4:Y:S01]  /*39d0*/  MUFU.RCP R92, R90 ;  /* 0x0000005a005c7308 */ /* 0x0007220000001000 */
[----:B------:R-:W-:Y:S01]  /*39e0*/  FMUL.FTZ R99, R84, R99 ;  /* 0x0000006354637220 */ /* 0x000fe20000410000 */
[----:B------:R-:W-:Y:S01]  /*39f0*/  HADD2.F32 R84, -RZ, R10.H0_H0 ;  /* 0x2000000aff547230 */ /* 0x000fe20000004100 */
[----:B------:R-:W-:Y:S02]  /*3a00*/  FADD.FTZ R10, -R98, 1 ;  /* 0x3f800000620a7421 */ /* 0x000fe40000010100 */
[----:B------:R-:W-:Y:S01]  /*3a10*/  FMUL.FTZ R101, R101, R88 ;  /* 0x0000005865657220 */ /* 0x000fe20000410000 */
[----:B------:R-:W-:Y:S01]  /*3a20*/  HADD2.F32 R88, -RZ, R11.H1_H1 ;  /* 0x3000000bff587230 */ /* 0x000fe20000004100 */
[----:B------:R-:W-:-:S02]  /*3a30*/  FMUL.FTZ R6, R93, R6 ;  /* 0x000000065d067220 */ /* 0x000fc40000410000 */
[----:B---3--:R-:W-:Y:S02]  /*3a40*/  FMUL.FTZ R90, R32, R95 ;  /* 0x0000005f205a7220 */ /* 0x008fe40000410000 */
[----:B0-----:R-:W-:Y:S02]  /*3a50*/  FADD.FTZ R95, R13, 1 ;  /* 0x3f8000000d5f7421 */ /* 0x001fe40000010000 */
[----:B------:R-:W-:Y:S02]  /*3a60*/  FMUL.FTZ R105, R96, R105 ;  /* 0x0000006960697220 */ /* 0x000fe40000410000 */
[----:B------:R-:W-:Y:S02]  /*3a70*/  FMUL.FTZ R11, R36, R85 ;  /* 0x00000055240b7220 */ /* 0x000fe40000410000 */
[----:B------:R-:W0:Y:S01]  /*3a80*/  MUFU.RCP R95, R95 ;  /* 0x0000005f005f7308 */ /* 0x000e220000001000 */
[C---:B------:R-:W-:Y:S02]  /*3a90*/  FFMA.FTZ R10, R37.reuse, R10, 1 ;  /* 0x3f800000250a7423 */ /* 0x040fe4000001000a */
[----:B------:R-:W-:-:S02]  /*3aa0*/  FMUL.FTZ R93, R37, R98 ;  /* 0x00000062255d7220 */ /* 0x000fc40000410000 */
[----:B-1----:R-:W-:Y:S02]  /*3ab0*/  FADD.FTZ R37, -R15, 1 ;  /* 0x3f8000000f257421 */ /* 0x002fe40000010100 */
[----:B------:R-:W-:Y:S02]  /*3ac0*/  FMUL.FTZ R96, R34, R87 ;  /* 0x0000005722607220 */ /* 0x000fe40000410000 */
[----:B------:R-:W-:Y:S02]  /*3ad0*/  FFMA.FTZ R9, R32, R9, 1 ;  /* 0x3f80000020097423 */ /* 0x000fe40000010009 */
[----:B------:R-:W-:Y:S02]  /*3ae0*/  FMUL.FTZ R11, R98, R11 ;  /* 0x0000000b620b7220 */ /* 0x000fe40000410000 */
[----:B--2---:R-:W-:Y:S02]  /*3af0*/  FADD.FTZ R32, -R14, 1 ;  /* 0x3f8000000e207421 */ /* 0x004fe40000010100 */
[----:B------:R-:W-:-:S02]  /*3b00*/  FMUL.FTZ R13, R35, R82 ;  /* 0x00000052230d7220 */ /* 0x000fc40000410000 */
[----:B------:R-:W-:Y:S02]  /*3b10*/  FFMA.FTZ R37, R24, R37, 1 ;  /* 0x3f80000018257423 */ /* 0x000fe40000010025 */
[----:B------:R-:W-:Y:S02]  /*3b20*/  FMUL.FTZ R96, R15, R96 ;  /* 0x000000600f607220 */ /* 0x000fe40000410000 */
[----:B------:R-:W-:Y:S02]  /*3b30*/  FFMA.FTZ R32, R25, R32, 1 ;  /* 0x3f80000019207423 */ /* 0x000fe40000010020 */
[----:B------:R-:W-:Y:S02]  /*3b40*/  FMUL.FTZ R13, R14, R13 ;  /* 0x0000000d0e0d7220 */ /* 0x000fe40000410000 */
[----:B------:R-:W-:Y:S02]  /*3b50*/  FMUL.FTZ R11, R11, R10 ;  /* 0x0000000a0b0b7220 */ /* 0x000fe40000410000 */
[----:B------:R-:W-:-:S02]  /*3b60*/  FMUL.FTZ R96, R96, R37 ;  /* 0x0000002560607220 */ /* 0x000fc40000410000 */
[----:B----4-:R-:W-:Y:S02]  /*3b70*/  FADD.FTZ R10, -R92, 1 ;  /* 0x3f8000005c0a7421 */ /* 0x010fe40000010100 */
[----:B------:R-:W-:Y:S02]  /*3b80*/  FADD.FTZ R37, -R91, 1 ;  /* 0x3f8000005b257421 */ /* 0x000fe40000010100 */
[----:B------:R-:W-:Y:S02]  /*3b90*/  FMUL.FTZ R8, R8, R9 ;  /* 0x0000000908087220 */ /* 0x000fe40000410000 */
[----:B------:R-:W-:Y:S02]  /*3ba0*/  FMUL.FTZ R9, R13, R32 ;  /* 0x000000200d097220 */ /* 0x000fe40000410000 */
[----:B------:R-:W-:Y:S01]  /*3bb0*/  FMUL.FTZ R4, R4, R97 ;  /* 0x0000006104047220 */ /* 0x000fe20000410000 */
[----:B------:R-:W-:Y:S01]  /*3bc0*/  F2FP.PACK_AB R8, R11, R8 ;  /* 0x000000080b08723e */ /* 0x000fe200000000ff */
[----:B------:R-:W-:Y:S01]  /*3bd0*/  FFMA.FTZ R32, R21, R10, 1 ;  /* 0x3f80000015207423 */ /* 0x000fe2000001000a */
[----:B------:R-:W-:Y:S01]  /*3be0*/  F2FP.PACK_AB R9, R96, R9 ;  /* 0x000000096009723e */ /* 0x000fe200000000ff */
[----:B------:R-:W-:Y:S01]  /*3bf0*/  FMUL.FTZ R106, R101, R106 ;  /* 0x0000006a656a7220 */ /* 0x000fe20000410000 */
[----:B------:R-:W-:Y:S01]  /*3c00*/  F2FP.PACK_AB R4, R99, R4 ;  /* 0x000000046304723e */ /* 0x000fe200000000ff */
[----:B------:R-:W-:-:S02]  /*3c10*/  FADD.FTZ R13, -R81, 1 ;  /* 0x3f800000510d7421 */ /* 0x000fc40000010100 */
[----:B------:R-:W-:Y:S02]  /*3c20*/  FFMA.FTZ R97, R30, R37, 1 ;  /* 0x3f8000001e617423 */ /* 0x000fe40000010025 */
[----:B------:R-:W-:Y:S02]  /*3c30*/  FMUL.FTZ R10, R33, R84 ;  /* 0x00000054210a7220 */ /* 0x000fe40000410000 */
[----:B0-----:R-:W-:Y:S02]  /*3c40*/  FADD.FTZ R101, -R95, 1 ;  /* 0x3f8000005f657421 */ /* 0x001fe40000010100 */
[----:B------:R-:W-:Y:S02]  /*3c50*/  FMUL.FTZ R37, R18, R89 ;  /* 0x0000005912257220 */ /* 0x000fe40000410000 */
[----:B------:R-:W-:Y:S02]  /*3c60*/  FMUL.FTZ R98, R31, R86 ;  /* 0x000000561f627220 */ /* 0x000fe40000410000 */
[----:B------:R-:W-:-:S02]  /*3c70*/  FMUL.FTZ R100, R19, R88 ;  /* 0x0000005813647220 */ /* 0x000fc40000410000 */
[----:B------:R-:W-:Y:S02]  /*3c80*/  FFMA.FTZ R13, R22, R13, 1 ;  /* 0x3f800000160d7423 */ /* 0x000fe4000001000d */
[----:B------:R-:W-:Y:S02]  /*3c90*/  FMUL.FTZ R10, R81, R10 ;  /* 0x0000000a510a7220 */ /* 0x000fe40000410000 */
[----:B------:R-:W-:Y:S02]  /*3ca0*/  FFMA.FTZ R101, R28, R101, 1 ;  /* 0x3f8000001c657423 */ /* 0x000fe40000010065 */
[----:B------:R-:W-:Y:S02]  /*3cb0*/  FMUL.FTZ R37, R92, R37 ;  /* 0x000000255c257220 */ /* 0x000fe40000410000 */
[----:B------:R-:W-:Y:S02]  /*3cc0*/  FMUL.FTZ R98, R91, R98 ;  /* 0x000000625b627220 */ /* 0x000fe40000410000 */
[----:B------:R-:W-:-:S02]  /*3cd0*/  FMUL.FTZ R100, R95, R100 ;  /* 0x000000645f647220 */ /* 0x000fc40000410000 */
        /* <DEDUP_REMOVED lines=9> */
[----:B------:R-:W-:Y:S01]  /*3d70*/  BAR.SYNC.DEFER_BLOCKING 0x0 ;  /* 0x0000000000007b1d */ /* 0x000fe20000010000 */
[----:B------:R-:W-:Y:S01]  /*3d80*/  FMUL.FTZ R100, R100, R101 ;  /* 0x0000006564647220 */ /* 0x000fe20000410000 */
[----:B------:R-:W-:Y:S01]  /*3d90*/  F2FP.PACK_AB R10, R13, R10 ;  /* 0x0000000a0d0a723e */ /* 0x000fe200000000ff */
[----:B------:R-:W-:Y:S01]  /*3da0*/  HADD2.F32 R32, -RZ, R40.H0_H0 ;  /* 0x20000028ff207230 */ /* 0x000fe20000004100 */
[----:B------:R-:W-:Y:S01]  /*3db0*/  FMUL.FTZ R37, R80, R90 ;  /* 0x0000005a50257220 */ /* 0x000fe20000410000 */
[----:B------:R-:W-:Y:S01]  /*3dc0*/  HADD2.F32 R80, -RZ, R42.H1_H1 ;  /* 0x3000002aff507230 */ /* 0x000fe20000004100 */
[----:B------:R-:W-:Y:S01]  /*3dd0*/  F2FP.PACK_AB R11, R100, R97 ;  /* 0x00000061640b723e */ /* 0x000fe200000000ff */
[----:B------:R-:W-:-:S02]  /*3de0*/  IMAD R13, R159, c[0x0][0x2e8], RZ ;  /* 0x0000ba009f0d7a24 */ /* 0x000fc400078e02ff */
[----:B------:R-:W-:Y:S01]  /*3df0*/  FFMA.FTZ R97, R37, R32, R12 ;  /* 0x0000002025617223 */ /* 0x000fe2000001000c */
[----:B------:R-:W-:Y:S01]  /*3e00*/  HADD2.F32 R32, -RZ, R40.H1_H1 ;  /* 0x30000028ff207230 */ /* 0x000fe20000004100 */
[----:B------:R-:W-:Y:S02]  /*3e10*/  FMUL.FTZ R36, R36, R93 ;  /* 0x0000005d24247220 */ /* 0x000fe40000410000 */
[----:B------:R-:W-:Y:S01]  /*3e20*/  FMUL.FTZ R25, R25, R14 ;  /* 0x0000000e19197220 */ /* 0x000fe20000410000 */
[----:B------:R-:W-:Y:S01]  /*3e30*/  HADD2.F32 R14, -RZ, R41.H0_H0 ;  /* 0x20000029ff0e7230 */ /* 0x000fe20000004100 */
[C---:B------:R-:W-:Y:S02]  /*3e40*/  IMAD R99, R158.reuse, c[0x0][0x2ec], R13 ;  /* 0x0000bb009e637a24 */ /* 0x040fe400078e020d */
[----:B------:R-:W-:-:S04]  /*3e50*/  IMAD.WIDE.U32 R12, R158, c[0x0][0x2e8], R2 ;  /* 0x0000ba009e0c7a25 */ /* 0x000fc800078e0002 */
[----:B------:R-:W-:Y:S01]  /*3e60*/  FFMA.FTZ R32, R36, R32, R97 ;  /* 0x0000002024207223 */ /* 0x000fe20000010061 */
[----:B------:R-:W-:Y:S01]  /*3e70*/  IADD3 R13, R13, R99, RZ ;  /* 0x000000630d0d7210 */ /* 0x000fe20007ffe0ff */
[----:B------:R-:W-:Y:S01]  /*3e80*/  FMUL.FTZ R35, R35, R25 ;  /* 0x0000001923237220 */ /* 0x000fe20000410000 */
[----:B------:R-:W-:Y:S01]  /*3e90*/  STS.128 [R157.X16], R4 ;  /* 0x000000049d007388 */ /* 0x000fe2000000cc00 */
[----:B------:R-:W-:Y:S02]  /*3ea0*/  FMUL.FTZ R24, R24, R15 ;  /* 0x0000000f18187220 */ /* 0x000fe40000410000 */
[----:B------:R-:W-:Y:S01]  /*3eb0*/  FFMA.FTZ R15, R35, R14, R32 ;  /* 0x0000000e230f7223 */ /* 0x000fe20000010020 */
[----:B------:R-:W-:Y:S01]  /*3ec0*/  STS.128 [R157.X16+0x10], R8 ;  /* 0x000010089d007388 */ /* 0x000fe2000000cc00 */
[----:B------:R-:W-:-:S06]  /*3ed0*/  NOP ;  /* 0x0000000000007918 */ /* 0x000fcc0000000000 */
[----:B------:R-:W0:Y:S01]  /*3ee0*/  LDS.128 R8, [R145.X16] ;  /* 0x0000000091087984 */ /* 0x000e22000000cc00 */
[----:B------:R-:W-:Y:S01]  /*3ef0*/  IMAD R97, R149, c[0x0][0x2f0], RZ ;  /* 0x0000bc0095617a24 */ /* 0x000fe200078e02ff */
[----:B------:R-:W-:Y:S01]  /*3f00*/  HADD2.F32 R14, -RZ, R41.H1_H1 ;  /* 0x30000029ff0e7230 */ /* 0x000fe20000004100 */
[----:B------:R-:W-:Y:S01]  /*3f10*/  FMUL.FTZ R34, R34, R24 ;  /* 0x0000001822227220 */ /* 0x000fe20000410000 */
[----:B------:R-:W1:Y:S01]  /*3f20*/  LDS.128 R4, [R145.X16+0x200] ;  /* 0x0002000091047984 */ /* 0x000e62000000cc00 */
[----:B------:R-:W-:Y:S02]  /*3f30*/  FMUL.FTZ R22, R22, R81 ;  /* 0x0000005116167220 */ /* 0x000fe40000410000 */
[C---:B------:R-:W-:Y:S02]  /*3f40*/  IMAD R81, R148.reuse, c[0x0][0x2f4], R97 ;  /* 0x0000bd0094517a24 */ /* 0x040fe400078e0261 */
[----:B------:R-:W-:-:S04]  /*3f50*/  IMAD.WIDE.U32 R12, R148, c[0x0][0x2f0], R12 ;  /* 0x0000bc00940c7a25 */ /* 0x000fc800078e000c */
[----:B------:R-:W-:Y:S01]  /*3f60*/  FFMA.FTZ R32, R34, R14, R15 ;  /* 0x0000000e22207223 */ /* 0x000fe2000001000f */
[----:B------:R-:W-:Y:S01]  /*3f70*/  HADD2.F32 R15, -RZ, R42.H0_H0 ;  /* 0x2000002aff0f7230 */ /* 0x000fe20000004100 */
[----:B------:R-:W-:Y:S01]  /*3f80*/  FMUL.FTZ R33, R33, R22 ;  /* 0x0000001621217220 */ /* 0x000fe20000410000 */
[----:B------:R-:W-:Y:S01]  /*3f90*/  IADD3 R81, R13, R81, RZ ;  /* 0x000000510d517210 */ /* 0x000fe20007ffe0ff */
[----:B------:R-:W-:Y:S01]  /*3fa0*/  FMUL.FTZ R21, R21, R92 ;  /* 0x0000005c15157220 */ /* 0x000fe20000410000 */
[----:B------:R-:W-:Y:S01]  /*3fb0*/  LEA R14, P0, R12, c[0x0][0x338], 0x1 ;  /* 0x0000ce000c0e7a11 */ /* 0x000fe200078008ff */
[----:B------:R-:W-:Y:S02]  /*3fc0*/  FFMA.FTZ R13, R33, R15, R32 ;  /* 0x0000000f210d7223 */ /* 0x000fe40000010020 */
[----:B------:R-:W-:Y:S01]  /*3fd0*/  FMUL.FTZ R32, R18, R21 ;  /* 0x0000001512207220 */ /* 0x000fe20000410000 */
[----:B------:R-:W-:Y:S01]  /*3fe0*/  LEA.HI.X R15, R12, c[0x0][0x33c], R81, 0x1, P0 ;  /* 0x0000cf000c0f7a11 */ /* 0x000fe200000f0c51 */
[----:B------:R-:W-:Y:S01]  /*3ff0*/  FMUL.FTZ R91, R30, R91 ;  /* 0x0000005b1e5b7220 */ /* 0x000fe20000410000 */
[----:B------:R-:W-:Y:S01]  /*4000*/  ISETP.NE.U32.AND P0, PT, RZ, c[0x0][0x270], PT ;  /* 0x00009c00ff007a0c */ /* 0x000fe20003f05070 */
[----:B------:R-:W-:Y:S01]  /*4010*/  FFMA.FTZ R80, R32, R80, R13 ;  /* 0x0000005020507223 */ /* 0x000fe2000001000d */
[--C-:B------:R-:W-:Y:S01]  /*4020*/  HADD2.F32 R12, -RZ, R43.reuse.H0_H0 ;  /* 0x2000002bff0c7230 */ /* 0x100fe20000004100 */
[----:B------:R-:W-:Y:S01]  /*4030*/  IMAD.WIDE R14, R29, 0x10, R14 ;  /* 0x000000101d0e7825 */ /* 0x000fe200078e020e */
[----:B------:R-:W-:Y:S01]  /*4040*/  ISETP.NE.AND.EX P0, PT, RZ, c[0x0][0x274], PT, P0 ;  /* 0x00009d00ff007a0c */ /* 0x000fe20003f05300 */
[----:B------:R-:W-:Y:S01]  /*4050*/  HADD2.F32 R18, -RZ, R43.H1_H1 ;  /* 0x3000002bff127230 */ /* 0x000fe20000004100 */
[----:B------:R-:W-:Y:S01]  /*4060*/  MOV R13, c[0x0][0x16c] ;  /* 0x00005b00000d7a02 */ /* 0x000fe20000000f00 */
[----:B------:R-:W-:-:S02]  /*4070*/  FMUL.FTZ R31, R31, R91 ;  /* 0x0000005b1f1f7220 */ /* 0x000fc40000410000 */
[----:B------:R-:W-:Y:S01]  /*4080*/  FMUL.FTZ R28, R28, R95 ;  /* 0x0000005f1c1c7220 */ /* 0x000fe20000410000 */
[----:B------:R-:W-:Y:S01]  /*4090*/  ISETP.GE.AND P1, PT, R13, 0x1, PT ;  /* 0x000000010d00780c */ /* 0x000fe20003f26270 */
[----:B------:R-:W-:Y:S02]  /*40a0*/  FFMA.FTZ R155, R31, R12, R80 ;  /* 0x0000000c1f9b7223 */ /* 0x000fe40000010050 */
[----:B------:R-:W-:Y:S01]  /*40b0*/  FMUL.FTZ R30, R19, R28 ;  /* 0x0000001c131e7220 */ /* 0x000fe20000410000 */
[----:B0-----:R0:W-:Y:S04]  /*40c0*/  STG.E.128 [R14.64], R8 ;  /* 0x000000080e007986 */ /* 0x0011e8000c101d04 */
[----:B-1----:R0:W-:Y:S01]  /*40d0*/  STG.E.128 [R14.64+0x200], R4 ;  /* 0x000200040e007986 */ /* 0x0021e2000c101d04 */
[----:B------:R-:W-:Y:S05]  /*40e0*/  @!P0 BRA `(.L_x_1406) ;  /* 0x000002b000008947 */ /* 0x000fea0003800000 */
[----:B------:R-:W-:Y:S01]  /*40f0*/  BAR.SYNC.DEFER_BLOCKING 0x0 ;  /* 0x0000000000007b1d */ /* 0x000fe20000010000 */
[----:B0-----:R-:W-:-:S02]  /*4100*/  FMUL.FTZ R4, R0, R49 ;  /* 0x0000003100047220 */ /* 0x001fc40000410000 */
        /* <DEDUP_REMOVED lines=11> */
[----:B------:R-:W-:Y:S01]  /*41c0*/  FMUL.FTZ R85, R93, R85 ;  /* 0x000000555d557220 */ /* 0x000fe20000410000 */
[----:B------:R-:W-:Y:S01]  /*41d0*/  F2FP.PACK_AB R7, R48, R7 ;  /* 0x000000073007723e */ /* 0x000fe200000000ff */
[----:B------:R-:W-:Y:S02]  /*41e0*/  FMUL.FTZ R9, R25, R82 ;  /* 0x0000005219097220 */ /* 0x000fe40000410000 */
[----:B------:R-:W-:Y:S01]  /*41f0*/  FMUL.FTZ R24, R24, R87 ;  /* 0x0000005718187220 */ /* 0x000fe20000410000 */
[----:B------:R-:W-:Y:S01]  /*4200*/  F2FP.PACK_AB R8, R85, R8 ;  /* 0x000000085508723e */ /* 0x000fe200000000ff */
[----:B------:R-:W-:Y:S01]  /*4210*/  FMUL.FTZ R10, R22, R84 ;  /* 0x00000054160a7220 */ /* 0x000fe20000410000 */
[----:B------:R-:W-:Y:S01]  /*4220*/  STS.128 [R157.X16], R4 ;  /* 0x000000049d007388 */ /* 0x000fe2000000cc00 */
        /* <DEDUP_REMOVED lines=11> */
[----:B------:R-:W0:Y:S01]  /*42e0*/  LDS.128 R4, [R145.X16] ;  /* 0x0000000091047984 */ /* 0x000e22000000cc00 */
[----:B------:R-:W-:Y:S01]  /*42f0*/  IADD3 R3, R3, R13, RZ ;  /* 0x0000000d03037210 */ /* 0x000fe20007ffe0ff */
[----:B------:R-:W-:Y:S02]  /*4300*/  IMAD R13, R149, c[0x0][0x218], RZ ;  /* 0x00008600950d7a24 */ /* 0x000fe400078e02ff */
[----:B------:R-:W1:Y:S02]  /*4310*/  LDS.128 R8, [R145.X16+0x200] ;  /* 0x0002000091087984 */ /* 0x000e64000000cc00 */
[C---:B------:R-:W-:Y:S02]  /*4320*/  IMAD R13, R148.reuse, c[0x0][0x21c], R13 ;  /* 0x00008700940d7a24 */ /* 0x040fe400078e020d */
[----:B------:R-:W-:-:S05]  /*4330*/  IMAD.WIDE.U32 R2, R148, c[0x0][0x218], R2 ;  /* 0x0000860094027a25 */ /* 0x000fca00078e0002 */
[----:B------:R-:W-:Y:S02]  /*4340*/  IADD3 R3, R3, R13, RZ ;  /* 0x0000000d03037210 */ /* 0x000fe40007ffe0ff */
[----:B------:R-:W-:-:S04]  /*4350*/  LEA R12, P0, R2, c[0x0][0x270], 0x1 ;  /* 0x00009c00020c7a11 */ /* 0x000fc800078008ff */
[----:B------:R-:W-:-:S05]  /*4360*/  LEA.HI.X R13, R2, c[0x0][0x274], R3, 0x1, P0 ;  /* 0x00009d00020d7a11 */ /* 0x000fca00000f0c03 */
[----:B------:R-:W-:-:S05]  /*4370*/  IMAD.WIDE R2, R29, 0x10, R12 ;  /* 0x000000101d027825 */ /* 0x000fca00078e020c */
[----:B0-----:R0:W-:Y:S04]  /*4380*/  STG.E.128 [R2.64], R4 ;  /* 0x0000000402007986 */ /* 0x0011e8000c101d04 */
[----:B-1----:R0:W-:Y:S02]  /*4390*/  STG.E.128 [R2.64+0x200], R8 ;  /* 0x0002000802007986 */ /* 0x0021e4000c101d04 */
.L_x_1406:
[----:B------:R-:W-:Y:S01]  /*43a0*/  BAR.SYNC.DEFER_BLOCKING 0x0 ;  /* 0x0000000000007b1d */ /* 0x000fe20000010000 */
[----:B------:R-:W-:Y:S01]  /*43b0*/  FFMA.FTZ R155, R30, R18, R155 ;  /* 0x000000121e9b7223 */ /* 0x000fe2000001009b */
[----:B------:R-:W-:Y:S01]  /*43c0*/  CS2R R28, SRZ ;  /* 0x00000000001c7805 */ /* 0x000fe2000001ff00 */
[----:B------:R-:W-:Y:S01]  /*43d0*/  CS2R R26, SRZ ;  /* 0x00000000001a7805 */ /* 0x000fe2000001ff00 */
[----:B------:R-:W-:Y:S01]  /*43e0*/  CS2R R24, SRZ ;  /* 0x0000000000187805 */ /* 0x000fe2000001ff00 */
[----:B------:R-:W-:Y:S01]  /*43f0*/  CS2R R22, SRZ ;  /* 0x0000000000167805 */ /* 0x000fe2000001ff00 */
[----:B------:R-:W-:Y:S01]  /*4400*/  CS2R R20, SRZ ;  /* 0x0000000000147805 */ /* 0x000fe2000001ff00 */
[----:B------:R-:W-:Y:S01]  /*4410*/  CS2R R18, SRZ ;  /* 0x0000000000127805 */ /* 0x000fe2000001ff00 */
[----:B------:R-:W-:Y:S01]  /*4420*/  CS2R R16, SRZ ;  /* 0x0000000000107805 */ /* 0x000fe2000001ff00 */
[----:B0-----:R-:W-:Y:S01]  /*4430*/  CS2R R14, SRZ ;  /* 0x00000000000e7805 */ /* 0x001fe2000001ff00 */
        /* <DEDUP_REMOVED lines=16> */
[----:B------:R-:W-:Y:S05]  /*4540*/  @!P1 BRA `(.L_x_1407) ;  /* 0x000026a000009947 */ /* 0x000fea0003800000 */
[----:B------:R-:W-:Y:S01]  /*4550*/  HFMA2.MMA R0, -RZ, RZ, 0, 0 ;  /* 0x00000000ff007435 */ /* 0x000fe200000001ff */
[----:B------:R-:W-:-:S08]  /*4560*/  MOV R29, RZ ;  /* 0x000000ff001d7202 */ /* 0x000fd00000000f00 */
.L_x_1423:
        /* <DEDUP_REMOVED lines=16> */
[C---:B------:R-:W-:Y:S01]  /*4670*/  IMAD.WIDE.U32 R78, R148.reuse, c[0x0][0x198], RZ ;  /* 0x00006600944e7a25 */ /* 0x040fe200078e00ff */
[----:B------:R-:W-:Y:S02]  /*4680*/  LEA.HI R76, R75, R75, RZ, 0x1 ;  /* 0x0000004b4b4c7211 */ /* 0x000fe400078f08ff */
[----:B------:R-:W-:Y:S01]  /*4690*/  IADD3 R80, R119, 0x200, RZ ;  /* 0x0000020077507810 */ /* 0x000fe20007ffe0ff */
[----:B------:R-:W-:Y:S01]  /*46a0*/  IMAD.WIDE.U32 R48, R148, c[0x0][0x1b8], RZ ;  /* 0x00006e0094307a25 */ /* 0x000fe200078e00ff */
[----:B------:R-:W-:-:S02]  /*46b0*/  LOP3.LUT R76, R76, 0xfffffe, RZ, 0xc0, !PT ;  /* 0x00fffffe4c4c7812 */ /* 0x000fc400078ec0ff */
[----:B------:R-:W-:Y:S01]  /*46c0*/  LOP3.LUT P0, RZ, R119, 0x1f, RZ, 0xc0, !PT ;  /* 0x0000001f77ff7812 */ /* 0x000fe2000780c0ff */
[C---:B------:R-:W-:Y:S01]  /*46d0*/  IMAD R81, R148.reuse, c[0x0][0x19c], R81 ;  /* 0x0000670094517a24 */ /* 0x040fe200078e0251 */
[----:B------:R-:W-:Y:S01]  /*46e0*/  IADD3 R75, R75, -R76, RZ ;  /* 0x8000004c4b4b7210 */ /* 0x000fe20007ffe0ff */
[----:B------:R-:W-:Y:S01]  /*46f0*/  IMAD R83, R148, c[0x0][0x1bc], R83 ;  /* 0x00006f0094537a24 */ /* 0x000fe200078e0253 */
[----:B------:R-:W-:Y:S01]  /*4700*/  ISETP.LT.OR P0, PT, R74, 0x2, P0 ;  /* 0x000000024a00780c */ /* 0x000fe20000701670 */
[----:B0-----:R-:W-:Y:S01]  /*4710*/  IMAD R51, R77, c[0x0][0x1a0], RZ ;  /* 0x000068004d337a24 */ /* 0x001fe200078e02ff */
[----:B------:R-:W-:Y:S01]  /*4720*/  IADD3 R79, R79, R81, RZ ;  /* 0x000000514f4f7210 */ /* 0x000fe20007ffe0ff */
[----:B------:R-:W-:Y:S01]  /*4730*/  IMAD R77, R77, c[0x0][0x1c0], RZ ;  /* 0x000070004d4d7a24 */ /* 0x000fe200078e02ff */
[----:B------:R-:W-:Y:S01]  /*4740*/  IADD3 R49, R49, R83, RZ ;  /* 0x0000005331317210 */ /* 0x000fe20007ffe0ff */
[C---:B------:R-:W-:Y:S01]  /*4750*/  IMAD R51, R0.reuse, c[0x0][0x1a4], R51 ;  /* 0x0000690000337a24 */ /* 0x040fe200078e0233 */
[----:B------:R-:W-:Y:S01]  /*4760*/  @!P1 LEA R80, R75, R0, 0x8 ;  /* 0x000000004b509211 */ /* 0x000fe200078e40ff */
[----:B------:R-:W-:-:S04]  /*4770*/  IMAD.WIDE.U32 R78, R0, c[0x0][0x1a0], R78 ;  /* 0x00006800004e7a25 */ /* 0x000fc800078e004e */
[C---:B------:R-:W-:Y:S01]  /*4780*/  IMAD R77, R0.reuse, c[0x0][0x1c4], R77 ;  /* 0x00007100004d7a24 */ /* 0x040fe200078e024d */
[----:B------:R-:W-:Y:S01]  /*4790*/  IADD3 R51, R79, R51, RZ ;  /* 0x000000334f337210 */ /* 0x000fe20007ffe0ff */
[----:B------:R-:W-:Y:S01]  /*47a0*/  IMAD.WIDE.U32 R48, R0, c[0x0][0x1c0], R48 ;  /* 0x0000700000307a25 */ /* 0x000fe200078e0030 */
[----:B------:R-:W-:-:S04]  /*47b0*/  LEA R50, P2, R78, c[0x0][0x228], 0x2 ;  /* 0x00008a004e327a11 */ /* 0x000fc800078410ff */
[----:B------:R-:W-:Y:S02]  /*47c0*/  IADD3 R49, R49, R77, RZ ;  /* 0x0000004d31317210 */ /* 0x000fe40007ffe0ff */
[----:B------:R-:W-:Y:S02]  /*47d0*/  LEA R76, P3, R48, c[0x0][0x230], 0x2 ;  /* 0x00008c00304c7a11 */ /* 0x000fe400078610ff */
[----:B------:R-:W-:Y:S02]  /*47e0*/  LEA.HI.X R51, R78, c[0x0][0x22c], R51, 0x2, P2 ;  /* 0x00008b004e337a11 */ /* 0x000fe400010f1433 */
[----:B------:R-:W-:Y:S02]  /*47f0*/  LEA.HI.X R77, R48, c[0x0][0x234], R49, 0x2, P3 ;  /* 0x00008d00304d7a11 */ /* 0x000fe400018f1431 */
[----:B------:R-:W-:Y:S01]  /*4800*/  SHF.L.U32 R75, R80, 0x2, RZ ;  /* 0x00000002504b7819 */ /* 0x000fe200000006ff */
[----:B------:R0:W3:Y:S01]  /*4810*/  LDG.E R85, [R50.64] ;  /* 0x0000000432557981 */ /* 0x0000e2000c1e1900 */
[----:B------:R-:W-:-:S03]  /*4820*/  @!P0 IADD3 R49, R74, -0x2, RZ ;  /* 0xfffffffe4a318810 */ /* 0x000fc60007ffe0ff */
[----:B------:R1:W3:Y:S02]  /*4830*/  LDG.E R86, [R76.64] ;  /* 0x000000044c567981 */ /* 0x0002e4000c1e1900 */
[----:B------:R-:W-:Y:S01]  /*4840*/  @!P0 IMAD R49, R49, c[0x0][0x16c], R0 ;  /* 0x00005b0031318a24 */ /* 0x000fe200078e0200 */
[----:B------:R-:W-:Y:S02]  /*4850*/  MOV R83, RZ ;  /* 0x000000ff00537202 */ /* 0x000fe40000000f00 */
[----:B------:R-:W-:Y:S01]  /*4860*/  MOV R82, 0x3f800000 ;  /* 0x3f80000000527802 */ /* 0x000fe20000000f00 */
[----:B------:R-:W-:Y:S01]  /*4870*/  @!P0 IMAD.WIDE R48, R49, 0x8, R120 ;  /* 0x0000000831308825 */ /* 0x000fe200078e0278 */
[----:B------:R-:W-:Y:S02]  /*4880*/  HADD2.F32 R123, -RZ, R44.H1_H1 ;  /* 0x3000002cff7b7230 */ /* 0x000fe40000004100 */
[----:B------:R-:W-:-:S03]  /*4890*/  HADD2.F32 R124, -RZ, R45.H0_H0 ;  /* 0x2000002dff7c7230 */ /* 0x000fc60000004100 */
[----:B------:R-:W-:Y:S01]  /*48a0*/  FMUL.FTZ R123, R123, R72 ;  /* 0x000000487b7b7220 */ /* 0x000fe20000410000 */
[----:B------:R-:W-:Y:S01]  /*48b0*/  HADD2.F32 R125, -RZ, R45.H1_H1 ;  /* 0x3000002dff7d7230 */ /* 0x000fe20000004100 */
[----:B------:R-:W-:Y:S01]  /*48c0*/  FMUL.FTZ R124, R124, R71 ;  /* 0x000000477c7c7220 */ /* 0x000fe20000410000 */
        /* <DEDUP_REMOVED lines=19> */
[----:B------:R-:W-:-:S04]  /*4a00*/  FMUL.FTZ R134, R134, R61 ;  /* 0x0000003d86867220 */ /* 0x000fc80000410000 */
[----:B------:R-:W-:Y:S01]  /*4a10*/  FMUL.FTZ R135, R135, R60 ;  /* 0x0000003c87877220 */ /* 0x000fe20000410000 */
[--C-:B------:R-:W-:Y:S02]  /*4a20*/  HADD2.F32 R136, -RZ, R43.reuse.H0_H0 ;  /* 0x2000002bff887230 */ /* 0x100fe40000004100 */
[----:B------:R-:W-:-:S03]  /*4a30*/  HADD2.F32 R137, -RZ, R43.H1_H1 ;  /* 0x3000002bff897230 */ /* 0x000fc60000004100 */
[----:B------:R-:W-:Y:S01]  /*4a40*/  FMUL.FTZ R136, R136, R59 ;  /* 0x0000003b88887220 */ /* 0x000fe20000410000 */
[----:B------:R-:W-:Y:S01]  /*4a50*/  BSSY B0, `(.L_x_1408) ;  /* 0x0000052000007945 */ /* 0x000fe20003800000 */
[----:B------:R-:W-:Y:S01]  /*4a60*/  FMUL.FTZ R137, R137, R58 ;  /* 0x0000003a89897220 */ /* 0x000fe20000410000 */
[----:B------:R-:W-:Y:S01]  /*4a70*/  LEA.HI R122, R119, R119, RZ, 0x1e ;  /* 0x00000077777a7211 */ /* 0x000fe200078ff0ff */
[----:B--2---:R-:W-:-:S04]  /*4a80*/  FMUL.FTZ R84, R97, 1.4426950216293334961 ;  /* 0x3fb8aa3b61547820 */ /* 0x004fc80000410000 */
[----:B------:R-:W-:-:S06]  /*4a90*/  FMUL.FTZ R140, R84, R73 ;  /* 0x00000049548c7220 */ /* 0x000fcc0000410000 */
[----:B------:R-:W2:Y:S01]  /*4aa0*/  MUFU.EX2 R140, R140 ;  /* 0x0000008c008c7308 */ /* 0x000ea20000000800 */
[C---:B------:R-:W-:Y:S01]  /*4ab0*/  FMUL.FTZ R96, R84.reuse, R72 ;  /* 0x0000004854607220 */ /* 0x040fe20000410000 */
[----:B--2---:R2:W-:Y:S04]  /*4ac0*/  STS [R75+0x1ae0], R140 ;  /* 0x001ae08c4b007388 */ /* 0x0045e80000000800 */
[----:B------:R-:W-:Y:S01]  /*4ad0*/  BAR.SYNC.DEFER_BLOCKING 0x0 ;  /* 0x0000000000007b1d */ /* 0x000fe20000010000 */
[C---:B------:R-:W-:Y:S02]  /*4ae0*/  FMUL.FTZ R95, R84.reuse, R71 ;  /* 0x00000047545f7220 */ /* 0x040fe40000410000 */
[----:B------:R-:W-:-:S03]  /*4af0*/  FMUL.FTZ R94, R84, R70 ;  /* 0x00000046545e7220 */ /* 0x000fc60000410000 */
[----:B------:R-:W4:Y:S01]  /*4b00*/  MUFU.EX2 R96, R96 ;  /* 0x0000006000607308 */ /* 0x000f220000000800 */
[----:B------:R-:W-:-:S07]  /*4b10*/  FMUL.FTZ R93, R84, R69 ;  /* 0x00000045545d7220 */ /* 0x000fce0000410000 */
[----:B------:R-:W0:Y:S01]  /*4b20*/  MUFU.EX2 R95, R95 ;  /* 0x0000005f005f7308 */ /* 0x000e220000000800 */
[----:B------:R-:W-:-:S07]  /*4b30*/  FMUL.FTZ R92, R84, R68 ;  /* 0x00000044545c7220 */ /* 0x000fce0000410000 */
[----:B------:R-:W0:Y:S01]  /*4b40*/  MUFU.EX2 R94, R94 ;  /* 0x0000005e005e7308 */ /* 0x000e220000000800 */
[----:B------:R1:W5:Y:S01]  /*4b50*/  @!P0 LDG.E.64 R82, [R48.64] ;  /* 0x0000000430528981 */ /* 0x000362000c1e1b00 */
[----:B------:R-:W-:Y:S01]  /*4b60*/  FMUL.FTZ R81, R84, R67 ;  /* 0x0000004354517220 */ /* 0x000fe20000410000 */
[----:B-1----:R-:W-:-:S05]  /*4b70*/  HADD2.F32 R48, -RZ, R44.H0_H0 ;  /* 0x2000002cff307230 */ /* 0x002fca0000004100 */
[----:B------:R-:W1:Y:S01]  /*4b80*/  MUFU.EX2 R93, R93 ;  /* 0x0000005d005d7308 */ /* 0x000e620000000800 */
[----:B------:R-:W-:Y:S02]  /*4b90*/  FMUL.FTZ R141, R48, R73 ;  /* 0x00000049308d7220 */ /* 0x000fe40000410000 */
[----:B------:R-:W-:-:S05]  /*4ba0*/  FMUL.FTZ R80, R84, R66 ;  /* 0x0000004254507220 */ /* 0x000fca0000410000 */
[----:B------:R-:W1:Y:S01]  /*4bb0*/  MUFU.EX2 R92, R92 ;  /* 0x0000005c005c7308 */ /* 0x000e620000000800 */
[----:B----4-:R-:W-:Y:S02]  /*4bc0*/  FFMA.FTZ R48, R141, R96, R123 ;  /* 0x000000608d307223 */ /* 0x010fe4000001007b */
[----:B------:R-:W-:Y:S02]  /*4bd0*/  FMUL.FTZ R79, R84, R65 ;  /* 0x00000041544f7220 */ /* 0x000fe40000410000 */
[----:B0-----:R-:W-:-:S03]  /*4be0*/  FFMA.FTZ R48, R95, R48, R124 ;  /* 0x000000305f307223 */ /* 0x001fc6000001007c */
[----:B------:R-:W0:Y:S01]  /*4bf0*/  MUFU.EX2 R81, R81 ;  /* 0x0000005100517308 */ /* 0x000e220000000800 */
[----:B------:R-:W-:Y:S02]  /*4c00*/  FFMA.FTZ R48, R94, R48, R125 ;  /* 0x000000305e307223 */ /* 0x000fe4000001007d */
[----:B------:R-:W-:-:S05]  /*4c10*/  FMUL.FTZ R78, R84, R64 ;  /* 0x00000040544e7220 */ /* 0x000fca0000410000 */
[----:B------:R-:W4:Y:S01]  /*4c20*/  MUFU.EX2 R80, R80 ;  /* 0x0000005000507308 */ /* 0x000f220000000800 */
[----:B-1----:R-:W-:Y:S02]  /*4c30*/  FFMA.FTZ R48, R93, R48, R126 ;  /* 0x000000305d307223 */ /* 0x002fe4000001007e */
[----:B------:R-:W-:-:S05]  /*4c40*/  FMUL.FTZ R77, R84, R63 ;  /* 0x0000003f544d7220 */ /* 0x000fca0000410000 */
[----:B------:R-:W1:Y:S01]  /*4c50*/  MUFU.EX2 R79, R79 ;  /* 0x0000004f004f7308 */ /* 0x000e620000000800 */
[----:B------:R-:W-:Y:S02]  /*4c60*/  FFMA.FTZ R48, R92, R48, R127 ;  /* 0x000000305c307223 */ /* 0x000fe4000001007f */
[----:B------:R-:W-:-:S05]  /*4c70*/  FMUL.FTZ R76, R84, R62 ;  /* 0x0000003e544c7220 */ /* 0x000fca0000410000 */
[----:B------:R-:W1:Y:S01]  /*4c80*/  MUFU.EX2 R78, R78 ;  /* 0x0000004e004e7308 */ /* 0x000e620000000800 */
[----:B0-----:R-:W-:Y:S02]  /*4c90*/  FFMA.FTZ R48, R81, R48, R128 ;  /* 0x0000003051307223 */ /* 0x001fe40000010080 */
[----:B--2---:R-:W-:-:S05]  /*4ca0*/  FMUL.FTZ R75, R84, R61 ;  /* 0x0000003d544b7220 */ /* 0x004fca0000410000 */
[----:B------:R-:W0:Y:S01]  /*4cb0*/  MUFU.EX2 R77, R77 ;  /* 0x0000004d004d7308 */ /* 0x000e220000000800 */
[----:B----4-:R-:W-:Y:S02]  /*4cc0*/  FFMA.FTZ R48, R80, R48, R129 ;  /* 0x0000003050307223 */ /* 0x010fe40000010081 */
[----:B------:R-:W-:-:S05]  /*4cd0*/  FMUL.FTZ R51, R84, R60 ;  /* 0x0000003c54337220 */ /* 0x000fca0000410000 */
[----:B------:R-:W2:Y:S01]  /*4ce0*/  MUFU.EX2 R76, R76 ;  /* 0x0000004c004c7308 */ /* 0x000ea20000000800 */
[----:B-1----:R-:W-:Y:S02]  /*4cf0*/  FFMA.FTZ R48, R79, R48, R130 ;  /* 0x000000304f307223 */ /* 0x002fe40000010082 */
[----:B------:R-:W-:-:S05]  /*4d00*/  FMUL.FTZ R50, R140, R96 ;  /* 0x000000608c327220 */ /* 0x000fca0000410000 */
[----:B------:R-:W1:Y:S01]  /*4d10*/  MUFU.EX2 R75, R75 ;  /* 0x0000004b004b7308 */ /* 0x000e620000000800 */
[----:B------:R-:W-:Y:S02]  /*4d20*/  FFMA.FTZ R48, R78, R48, R131 ;  /* 0x000000304e307223 */ /* 0x000fe40000010083 */
[----:B------:R-:W-:Y:S01]  /*4d30*/  FMUL.FTZ R49, R95, R50 ;  /* 0x000000325f317220 */ /* 0x000fe20000410000 */
[----:B------:R-:W-:Y:S01]  /*4d40*/  ISETP.NE.AND P0, PT, R119, 0x7f, PT ;  /* 0x0000007f7700780c */ /* 0x000fe20003f05270 */
[----:B0-----:R-:W-:-:S03]  /*4d50*/  FFMA.FTZ R48, R77, R48, R132 ;  /* 0x000000304d307223 */ /* 0x001fc60000010084 */
[----:B------:R-:W0:Y:S01]  /*4d60*/  MUFU.EX2 R51, R51 ;  /* 0x0000003300337308 */ /* 0x000e220000000800 */
[----:B------:R-:W-:Y:S02]  /*4d70*/  FMUL.FTZ R50, R94, R49 ;  /* 0x000000315e327220 */ /* 0x000fe40000410000 */
[----:B--2---:R-:W-:Y:S02]  /*4d80*/  FFMA.FTZ R48, R76, R48, R133 ;  /* 0x000000304c307223 */ /* 0x004fe40000010085 */
[----:B------:R-:W-:Y:S02]  /*4d90*/  FMUL.FTZ R49, R93, R50 ;  /* 0x000000325d317220 */ /* 0x000fe40000410000 */
[----:B-1----:R-:W-:Y:S02]  /*4da0*/  FFMA.FTZ R48, R75, R48, R134 ;  /* 0x000000304b307223 */ /* 0x002fe40000010086 */
[----:B------:R-:W-:-:S04]  /*4db0*/  FMUL.FTZ R50, R92, R49 ;  /* 0x000000315c327220 */ /* 0x000fc80000410000 */
[----:B------:R-:W-:Y:S02]  /*4dc0*/  FMUL.FTZ R49, R81, R50 ;  /* 0x0000003251317220 */ /* 0x000fe40000410000 */
[----:B0-----:R-:W-:Y:S02]  /*4dd0*/  FFMA.FTZ R89, R51, R48, R135 ;  /* 0x0000003033597223 */ /* 0x001fe40000010087 */
[----:B------:R0:W1:Y:S01]  /*4de0*/  @P0 LDS R48, [R119.X4+0x22e4] ;  /* 0x0022e40077300984 */ /* 0x0000620000004800 */
[----:B------:R-:W-:Y:S02]  /*4df0*/  FMUL.FTZ R88, R80, R49 ;  /* 0x0000003150587220 */ /* 0x000fe40000410000 */
[----:B------:R-:W-:Y:S02]  /*4e00*/  FMUL.FTZ R50, R84, R59 ;  /* 0x0000003b54327220 */ /* 0x000fe40000410000 */
[----:B------:R-:W-:-:S04]  /*4e10*/  FMUL.FTZ R49, R79, R88 ;  /* 0x000000584f317220 */ /* 0x000fc80000410000 */
[----:B------:R-:W-:Y:S02]  /*4e20*/  FMUL.FTZ R88, R78, R49 ;  /* 0x000000314e587220 */ /* 0x000fe40000410000 */
[----:B------:R-:W-:Y:S01]  /*4e30*/  FMUL.FTZ R49, R84, R58 ;  /* 0x0000003a54317220 */ /* 0x000fe20000410000 */
[----:B------:R-:W2:Y:S01]  /*4e40*/  MUFU.EX2 R50, R50 ;  /* 0x0000003200327308 */ /* 0x000ea20000000800 */
[----:B------:R-:W-:-:S04]  /*4e50*/  FMUL.FTZ R87, R77, R88 ;  /* 0x000000584d577220 */ /* 0x000fc80000410000 */
[----:B------:R-:W-:-:S03]  /*4e60*/  FMUL.FTZ R84, R76, R87 ;  /* 0x000000574c547220 */ /* 0x000fc60000410000 */
[----:B------:R-:W4:Y:S01]  /*4e70*/  MUFU.EX2 R49, R49 ;  /* 0x0000003100317308 */ /* 0x000f220000000800 */
[----:B------:R-:W-:-:S04]  /*4e80*/  FMUL.FTZ R84, R75, R84 ;  /* 0x000000544b547220 */ /* 0x000fc80000410000 */
[----:B------:R-:W-:Y:S02]  /*4e90*/  FMUL.FTZ R87, R51, R84 ;  /* 0x0000005433577220 */ /* 0x000fe40000410000 */
[C---:B--2---:R-:W-:Y:S02]  /*4ea0*/  FFMA.FTZ R88, R50.reuse, R89, R136 ;  /* 0x0000005932587223 */ /* 0x044fe40000010088 */
[----:B------:R-:W-:Y:S02]  /*4eb0*/  FMUL.FTZ R84, R50, R87 ;  /* 0x0000005732547220 */ /* 0x000fe40000410000 */
[----:B---3--:R-:W-:Y:S02]  /*4ec0*/  FMUL.FTZ R86, R85, R86 ;  /* 0x0000005655567220 */ /* 0x008fe40000410000 */
[C---:B----4-:R-:W-:Y:S02]  /*4ed0*/  FMUL.FTZ R84, R49.reuse, R84 ;  /* 0x0000005431547220 */ /* 0x050fe40000410000 */
[----:B------:R-:W-:Y:S01]  /*4ee0*/  FFMA.FTZ R85, R49, R88, R137 ;  /* 0x0000005831557223 */ /* 0x000fe20000010089 */
[----:B------:R-:W-:Y:S05]  /*4ef0*/  @P0 BRA `(.L_x_1409) ;  /* 0x0000007000000947 */ /* 0x000fea0003800000 */
[----:B0-----:R-:W-:-:S13]  /*4f00*/  ISETP.NE.AND P0, PT, R74, c[0x0][0x174], PT ;  /* 0x00005d004a007a0c */ /* 0x001fda0003f05270 */
[----:B-1----:R-:W-:-:S04]  /*4f10*/  @P0 LEA.HI R48, R74, R74, RZ, 0x1 ;  /* 0x0000004a4a300211 */ /* 0x002fc800078f08ff */
[----:B------:R-:W-:Y:S01]  /*4f20*/  @P0 LOP3.LUT R87, R48, 0xfffffe, RZ, 0xc0, !PT ;  /* 0x00fffffe30570812 */ /* 0x000fe200078ec0ff */
[----:B------:R-:W-:-:S03]  /*4f30*/  HFMA2.MMA R48, -RZ, RZ, 1.875, 0 ;  /* 0x3f800000ff307435 */ /* 0x000fc600000001ff */
[----:B------:R-:W-:-:S04]  /*4f40*/  @P0 IADD3 R87, -R87, R74, RZ ;  /* 0x0000004a57570210 */ /* 0x000fc80007ffe1ff */
[----:B------:R-:W-:-:S05]  /*4f50*/  @P0 LEA R87, R87, R0, 0x8 ;  /* 0x0000000057570211 */ /* 0x000fca00078e40ff */
[----:B------:R0:W1:Y:S02]  /*4f60*/  @P0 LDS R48, [R87.X4+0x1ae0] ;  /* 0x001ae00057300984 */ /* 0x0000640000004800 */
.L_x_1409:
[----:B0-----:R-:W-:Y:S05]  /*4f70*/  BSYNC B0 ;  /* 0x0000000000007941 */ /* 0x001fea0003800000 */
.L_x_1408:
        /* <DEDUP_REMOVED lines=23> */
[----:B------:R-:W0:Y:S04]  /*50f0*/  LDS.64 R86, [R143+0x10d8] ;  /* 0x0010d8008f567984 */ /* 0x000e280000000a00 */
        /* <DEDUP_REMOVED lines=10> */
.L_x_1431:
        /* <DEDUP_REMOVED lines=22> */
[----:B------:R0:W3:Y:S04]  /*5300*/  SHFL.UP PT, R86, R90, 0x10, RZ ;  /* 0x060000005a567989 */ /* 0x0000e800000e00ff */
.L_x_1432:
[----:B------:R-:W-:-:S13]  /*5310*/  ISETP.GE.AND P0, PT, R142, 0x10, PT ;  /* 0x000000108e00780c */ /* 0x000fda0003f06270 */
[-C--:B--2---:R-:W-:Y:S02]  /*5320*/  @P0 FFMA.FTZ R88, R87, R90.reuse, R88 ;  /* 0x0000005a57580223 */ /* 0x084fe40000010058 */
[----:B0--3--:R-:W-:Y:S01]  /*5330*/  @P0 FMUL.FTZ R90, R86, R90 ;  /* 0x0000005a565a0220 */ /* 0x009fe20000410000 */
[----:B------:R-:W-:Y:S05]  /*5340*/  BRA.CONV ~URZ, `(.L_x_1414) ;  /* 0x000000637f007947 */ /* 0x000fea000b800000 */
[----:B------:R-:W-:Y:S01]  /*5350*/  HFMA2.MMA R89, -RZ, RZ, 0, 1.847743988037109375e-06 ;  /* 0x0000001fff597435 */ /* 0x000fe200000001ff */
[----:B------:R-:W-:Y:S02]  /*5360*/  MOV R84, R90 ;  /* 0x0000005a00547202 */ /* 0x000fe40000000f00 */
[----:B------:R-:W-:Y:S02]  /*5370*/  MOV R86, 0x1f ;  /* 0x0000001f00567802 */ /* 0x000fe40000000f00 */
[----:B------:R-:W-:Y:S02]  /*5380*/  MOV R87, 0xffffffff ;  /* 0xffffffff00577802 */ /* 0x000fe40000000f00 */
[----:B------:R-:W-:-:S02]  /*5390*/  MOV R85, 0x53b0 ;  /* 0x000053b000557802 */ /* 0x000fc40000000f00 */
[----:B-1---5:R-:W-:Y:S05]  /*53a0*/  CALL.REL.NOINC `($__internal_58_$__cuda_sm70_shflsync_idx_p) ;  /* 0x00003e0000007944 */ /* 0x022fea0003c00000 */
.L_x_1414:
[----:B------:R-:W-:Y:S05]  /*53b0*/  BRA.CONV ~URZ, `(.L_x_1415) ;  /* 0x000000637f007947 */ /* 0x000fea000b800000 */
[----:B------:R-:W-:Y:S01]  /*53c0*/  HFMA2.MMA R89, -RZ, RZ, 0, 1.847743988037109375e-06 ;  /* 0x0000001fff597435 */ /* 0x000fe200000001ff */
[----:B------:R-:W-:-:S02]  /*53d0*/  MOV R84, R88 ;  /* 0x0000005800547202 */ /* 0x000fc40000000f00 */
[----:B-1----:R-:W-:Y:S02]  /*53e0*/  MOV R86, 0x1f ;  /* 0x0000001f00567802 */ /* 0x002fe40000000f00 */
[----:B------:R-:W-:Y:S02]  /*53f0*/  MOV R87, 0xffffffff ;  /* 0xffffffff00577802 */ /* 0x000fe40000000f00 */
[----:B------:R-:W-:Y:S02]  /*5400*/  MOV R85, 0x5420 ;  /* 0x0000542000557802 */ /* 0x000fe40000000f00 */
[----:B-----5:R-:W-:Y:S05]  /*5410*/  CALL.REL.NOINC `($__internal_58_$__cuda_sm70_shflsync_idx_p) ;  /* 0x00003d9000007944 */ /* 0x020fea0003c00000 */
.L_x_1415:
[----:B------:R-:W-:Y:S05]  /*5420*/  BRA.DIV ~URZ, `(.L_x_1416) ;  /* 0x000033a27f007947 */ /* 0x000fea000b800000 */
[----:B-----5:R0:W2:Y:S04]  /*5430*/  SHFL.IDX PT, R91, R82, RZ, 0x1f ;  /* 0x00001fff525b7589 */ /* 0x0200a800000e0000 */
[----:B------:R0:W3:Y:S04]  /*5440*/  SHFL.IDX PT, R87, R83, RZ, 0x1f ;  /* 0x00001fff53577589 */ /* 0x0000e800000e0000 */
[----:B------:R-:W4:Y:S04]  /*5450*/  SHFL.UP PT, R90, R90, 0x1, RZ ;  /* 0x042000005a5a7989 */ /* 0x000f2800000e00ff */
[----:B------:R-:W1:Y:S02]  /*5460*/  SHFL.UP PT, R88, R88, 0x1, RZ ;  /* 0x0420000058587989 */ /* 0x000e6400000e00ff */
.L_x_1433:
[----:B01-34-:R-:W-:Y:S01]  /*5470*/  @P1 FFMA.FTZ R87, R87, R90, R88 ;  /* 0x0000005a57571223 */ /* 0x01bfe20000010058 */
[----:B------:R-:W-:Y:S01]  /*5480*/  LDS.64 R82, [R143+0x10d8] ;  /* 0x0010d8008f527984 */ /* 0x000fe20000000a00 */
[----:B--2---:R-:W-:-:S03]  /*5490*/  MOV R86, R91 ;  /* 0x0000005b00567202 */ /* 0x004fc60000000f00 */
[----:B------:R-:W0:Y:S02]  /*54a0*/  LDS.64 R88, [R143+0x10d0] ;  /* 0x0010d0008f587984 */ /* 0x000e240000000a00 */
[----:B------:R-:W-:Y:S02]  /*54b0*/  @P1 FMUL.FTZ R86, R86, R90 ;  /* 0x0000005a56561220 */ /* 0x000fe40000410000 */
[----:B------:R-:W1:Y:S04]  /*54c0*/  LDS.64 R84, [R143+0x10e0] ;  /* 0x0010e0008f547984 */ /* 0x000e680000000a00 */
[----:B------:R2:W-:Y:S01]  /*54d0*/  STS.64 [R143+0x10d0], R86 ;  /* 0x0010d0568f007388 */ /* 0x0005e20000000a00 */
[C---:B0-----:R-:W-:Y:S02]  /*54e0*/  FFMA.FTZ R89, R88.reuse, R87, R89 ;  /* 0x0000005758597223 */ /* 0x041fe40000010059 */
[----:B------:R-:W-:-:S02]  /*54f0*/  FMUL.FTZ R88, R88, R86 ;  /* 0x0000005658587220 */ /* 0x000fc40000410000 */
[C---:B------:R-:W-:Y:S02]  /*5500*/  FFMA.FTZ R83, R82.reuse, R89, R83 ;  /* 0x0000005952537223 */ /* 0x040fe40000010053 */
[----:B------:R-:W-:Y:S01]  /*5510*/  FMUL.FTZ R82, R82, R88 ;  /* 0x0000005852527220 */ /* 0x000fe20000410000 */
[----:B------:R2:W-:Y:S01]  /*5520*/  STS.64 [R143+0x10d8], R88 ;  /* 0x0010d8588f007388 */ /* 0x0005e20000000a00 */
[C---:B-1----:R-:W-:Y:S02]  /*5530*/  FFMA.FTZ R85, R84.reuse, R83, R85 ;  /* 0x0000005354557223 */ /* 0x042fe40000010055 */
[----:B------:R-:W-:Y:S01]  /*5540*/  FMUL.FTZ R84, R84, R82 ;  /* 0x0000005254547220 */ /* 0x000fe20000410000 */
[----:B------:R2:W-:Y:S04]  /*5550*/  STS.64 [R143+0x10e0], R82 ;  /* 0x0010e0528f007388 */ /* 0x0005e80000000a00 */
[----:B------:R2:W-:Y:S02]  /*5560*/  STS.64 [R143+0x10e8], R84 ;  /* 0x0010e8548f007388 */ /* 0x0005e40000000a00 */
.L_x_1411:
[----:B0-----:R-:W-:Y:S05]  /*5570*/  BSYNC B0 ;  /* 0x0000000000007941 */ /* 0x001fea0003800000 */
.L_x_1410:
[----:B------:R-:W-:Y:S01]  /*5580*/  WARPSYNC 0xffffffff ;  /* 0xffffffff00007948 */ /* 0x000fe20003800000 */
[----:B------:R-:W-:Y:S01]  /*5590*/  BAR.SYNC.DEFER_BLOCKING 0x0 ;  /* 0x0000000000007b1d */ /* 0x000fe20000010000 */
[----:B-12--5:R-:W-:Y:S01]  /*55a0*/  FMUL.FTZ R83, R49, R48 ;  /* 0x0000003031537220 */ /* 0x026fe20000410000 */
[----:B------:R-:W-:-:S03]  /*55b0*/  LOP3.LUT P0, RZ, R119, 0x1f, RZ, 0xc0, !PT ;  /* 0x0000001f77ff7812 */ /* 0x000fc6000780c0ff */
[----:B------:R-:W-:Y:S01]  /*55c0*/  FMUL.FTZ R84, R50, R83 ;  /* 0x0000005332547220 */ /* 0x000fe20000410000 */
[----:B------:R-:W-:Y:S01]  /*55d0*/  ISETP.GE.OR P0, PT, R74, c[0x0][0x174], P0 ;  /* 0x00005d004a007a0c */ /* 0x000fe20000706670 */
[----:B------:R-:W-:Y:S02]  /*55e0*/  BSSY B0, `(.L_x_1417) ;  /* 0x0000076000007945 */ /* 0x000fe40003800000 */
        /* <DEDUP_REMOVED lines=23> */
[----:B------:R-:W-:Y:S02]  /*5760*/  FFMA.FTZ R126, R93, R125, R126 ;  /* 0x0000007d5d7e7223 */ /* 0x000fe4000001007e */
[C---:B------:R-:W-:Y:S02]  /*5770*/  FMUL.FTZ R82, R92.reuse, R83 ;  /* 0x000000535c527220 */ /* 0x040fe40000410000 */
[----:B------:R-:W-:-:S02]  /*5780*/  FFMA.FTZ R84, R92, R85, R102 ;  /* 0x000000555c547223 */ /* 0x000fc40000010066 */
[----:B------:R-:W-:Y:S02]  /*5790*/  FFMA.FTZ R127, R92, R126, R127 ;  /* 0x0000007e5c7f7223 */ /* 0x000fe4000001007f */
[C---:B------:R-:W-:Y:S02]  /*57a0*/  FMUL.FTZ R83, R93.reuse, R82 ;  /* 0x000000525d537220 */ /* 0x040fe40000410000 */
[----:B------:R-:W-:Y:S02]  /*57b0*/  FFMA.FTZ R85, R93, R84, R101 ;  /* 0x000000545d557223 */ /* 0x000fe40000010065 */
[----:B------:R-:W-:Y:S02]  /*57c0*/  FFMA.FTZ R128, R81, R127, R128 ;  /* 0x0000007f51807223 */ /* 0x000fe40000010080 */
[C---:B------:R-:W-:Y:S02]  /*57d0*/  FMUL.FTZ R82, R94.reuse, R83 ;  /* 0x000000535e527220 */ /* 0x040fe40000410000 */
        /* <DEDUP_REMOVED lines=40> */
.L_x_1434:
        /* <DEDUP_REMOVED lines=26> */
.L_x_1435:
[----:B------:R-:W-:Y:S01]  /*5c00*/  ISETP.NE.AND P0, PT, R119, 0x1f, PT ;  /* 0x0000001f7700780c */ /* 0x000fe20003f05270 */
[-C--:B012---:R-:W-:Y:S01]  /*5c10*/  FFMA.FTZ R83, R83, R90.reuse, R91 ;  /* 0x0000005a53537223 */ /* 0x087fe2000001005b */
[----:B------:R-:W-:Y:S01]  /*5c20*/  MOV R84, R143 ;  /* 0x0000008f00547202 */ /* 0x000fe20000000f00 */
[----:B------:R-:W-:-:S10]  /*5c30*/  FMUL.FTZ R82, R82, R90 ;  /* 0x0000005a52527220 */ /* 0x000fd40000410000 */
[-C--:B---34-:R-:W-:Y:S02]  /*5c40*/  @P0 FFMA.FTZ R85, R85, R88.reuse, R141 ;  /* 0x0000005855550223 */ /* 0x098fe4000001008d */
[----:B------:R-:W-:Y:S02]  /*5c50*/  IMAD R141, R119, 0x28, RZ ;  /* 0x00000028778d7824 */ /* 0x000fe400078e02ff */
[----:B------:R-:W-:-:S03]  /*5c60*/  @P0 FMUL.FTZ R84, R84, R88 ;  /* 0x0000005854540220 */ /* 0x000fc60000410000 */
[----:B------:R-:W0:Y:S04]  /*5c70*/  LDS.64 R88, [R141+0x15f8] ;  /* 0x0015f8008d587984 */ /* 0x000e280000000a00 */
[----:B------:R-:W1:Y:S04]  /*5c80*/  LDS.64 R86, [R141+0x15f0] ;  /* 0x0015f0008d567984 */ /* 0x000e680000000a00 */
[----:B------:R-:W-:Y:S01]  /*5c90*/  STS.64 [R141+0x15f8], R84 ;  /* 0x0015f8548d007388 */ /* 0x000fe20000000a00 */
[C---:B0-----:R-:W-:Y:S02]  /*5ca0*/  FFMA.FTZ R89, R88.reuse, R85, R89 ;  /* 0x0000005558597223 */ /* 0x041fe40000010059 */
[----:B------:R-:W-:-:S02]  /*5cb0*/  FMUL.FTZ R88, R88, R84 ;  /* 0x0000005458587220 */ /* 0x000fc40000410000 */
[C---:B-1----:R-:W-:Y:S02]  /*5cc0*/  FFMA.FTZ R87, R86.reuse, R89, R87 ;  /* 0x0000005956577223 */ /* 0x042fe40000010057 */
[----:B------:R-:W-:Y:S01]  /*5cd0*/  FMUL.FTZ R86, R86, R88 ;  /* 0x0000005856567220 */ /* 0x000fe20000410000 */
[----:B------:R-:W-:Y:S04]  /*5ce0*/  STS.64 [R141+0x15f0], R88 ;  /* 0x0015f0588d007388 */ /* 0x000fe80000000a00 */
[----:B------:R-:W0:Y:S04]  /*5cf0*/  LDS.64 R88, [R141+0x15e8] ;  /* 0x0015e8008d587984 */ /* 0x000e280000000a00 */
[----:B------:R1:W-:Y:S01]  /*5d00*/  STS.64 [R141+0x15e8], R86 ;  /* 0x0015e8568d007388 */ /* 0x0003e20000000a00 */
[----:B0-----:R-:W-:-:S02]  /*5d10*/  FFMA.FTZ R89, R88, R87, R89 ;  /* 0x0000005758597223 */ /* 0x001fc40000010059 */
[----:B------:R-:W-:-:S05]  /*5d20*/  FMUL.FTZ R88, R88, R86 ;  /* 0x0000005658587220 */ /* 0x000fca0000410000 */
[----:B------:R1:W-:Y:S02]  /*5d30*/  STS.64 [R141+0x15e0], R88 ;  /* 0x0015e0588d007388 */ /* 0x0003e40000000a00 */
.L_x_1418:
[----:B0-----:R-:W-:Y:S05]  /*5d40*/  BSYNC B0 ;  /* 0x0000000000007941 */ /* 0x001fea0003800000 */
.L_x_1417:
[----:B------:R-:W-:Y:S01]  /*5d50*/  WARPSYNC 0xffffffff ;  /* 0xffffffff00007948 */ /* 0x000fe20003800000 */
[----:B------:R-:W-:Y:S01]  /*5d60*/  BAR.SYNC.DEFER_BLOCKING 0x0 ;  /* 0x0000000000007b1d */ /* 0x000fe20000010000 */
[----:B------:R-:W-:Y:S01]  /*5d70*/  ISETP.NE.AND P2, PT, R119, RZ, PT ;  /* 0x000000ff7700720c */ /* 0x000fe20003f45270 */
[----:B------:R-:W-:Y:S01]  /*5d80*/  HADD2.F32 R84, -RZ, R44.H1_H1 ;  /* 0x3000002cff547230 */ /* 0x000fe20000004100 */
[C---:B------:R-:W-:Y:S01]  /*5d90*/  ISETP.GT.AND P0, PT, R142.reuse, 0x1e, PT ;  /* 0x0000001e8e00780c */ /* 0x040fe20003f04270 */
[----:B-1----:R-:W-:Y:S01]  /*5da0*/  HADD2.F32 R86, -RZ, R45.H1_H1 ;  /* 0x3000002dff567230 */ /* 0x002fe20000004100 */
[----:B------:R-:W-:Y:S01]  /*5db0*/  ISETP.GT.AND P1, PT, R142, 0x1d, PT ;  /* 0x0000001d8e00780c */ /* 0x000fe20003f24270 */
[--C-:B------:R-:W-:Y:S01]  /*5dc0*/  HADD2.F32 R85, -RZ, R46.reuse.H0_H0 ;  /* 0x2000002eff557230 */ /* 0x100fe20000004100 */
[----:B------:R-:W-:Y:S01]  /*5dd0*/  BSSY B0, `(.L_x_1421) ;  /* 0x00000dd000007945 */ /* 0x000fe20003800000 */
[----:B------:R-:W-:Y:S01]  /*5de0*/  HADD2.F32 R88, -RZ, R46.H1_H1 ;  /* 0x3000002eff587230 */ /* 0x000fe20000004100 */
[----:B------:R-:W0:Y:S05]  /*5df0*/  LDS R122, [R122.X8+0x15e4] ;  /* 0x0015e4007a7a7984 */ /* 0x000e2a0000008800 */
[----:B------:R1:W-:Y:S02]  /*5e00*/  @!P2 STS.64 [R0.X8+0x24e0], R82 ;  /* 0x0024e0520000a388 */ /* 0x0003e40000008a00 */
[----:B-1----:R-:W-:Y:S01]  /*5e10*/  HADD2.F32 R83, -RZ, R47.H0_H0 ;  /* 0x2000002fff537230 */ /* 0x002fe20000004100 */
[----:B0-----:R-:W-:-:S04]  /*5e20*/  FFMA.FTZ R48, R122, R48, R113 ;  /* 0x000000307a307223 */ /* 0x001fc80000010071 */
[----:B------:R-:W-:Y:S02]  /*5e30*/  FFMA.FTZ R112, R49, R48, R112 ;  /* 0x0000003031707223 */ /* 0x000fe40000010070 */
[----:B------:R-:W-:Y:S02]  /*5e40*/  FFMA.FTZ R49, R57, R140, RZ ;  /* 0x0000008c39317223 */ /* 0x000fe400000100ff */
[----:B------:R-:W-:Y:S02]  /*5e50*/  FFMA.FTZ R50, R50, R112, R111 ;  /* 0x0000007032327223 */ /* 0x000fe4000001006f */
[----:B------:R-:W-:Y:S02]  /*5e60*/  FFMA.FTZ R49, R56, R123, R49 ;  /* 0x0000007b38317223 */ /* 0x000fe40000010031 */
[----:B------:R-:W-:Y:S02]  /*5e70*/  FFMA.FTZ R110, R51, R50, R110 ;  /* 0x00000032336e7223 */ /* 0x000fe4000001006e */
[----:B------:R-:W-:-:S02]  /*5e80*/  FFMA.FTZ R49, R55, R124, R49 ;  /* 0x0000007c37317223 */ /* 0x000fc40000010031 */
[----:B------:R-:W-:Y:S02]  /*5e90*/  FFMA.FTZ R75, R75, R110, R109 ;  /* 0x0000006e4b4b7223 */ /* 0x000fe4000001006d */
[----:B------:R-:W-:Y:S02]  /*5ea0*/  FFMA.FTZ R49, R54, R125, R49 ;  /* 0x0000007d36317223 */ /* 0x000fe40000010031 */
[----:B------:R-:W-:Y:S01]  /*5eb0*/  FFMA.FTZ R76, R76, R75, R108 ;  /* 0x0000004b4c4c7223 */ /* 0x000fe2000001006c */
[----:B------:R-:W-:Y:S01]  /*5ec0*/  HADD2.F32 R108, -RZ, R40.H1_H1 ;  /* 0x30000028ff6c7230 */ /* 0x000fe20000004100 */
[----:B------:R-:W-:Y:S02]  /*5ed0*/  FFMA.FTZ R49, R53, R126, R49 ;  /* 0x0000007e35317223 */ /* 0x000fe40000010031 */
[----:B------:R-:W-:Y:S02]  /*5ee0*/  FFMA.FTZ R77, R77, R76, R107 ;  /* 0x0000004c4d4d7223 */ /* 0x000fe4000001006b */
[----:B------:R-:W-:Y:S01]  /*5ef0*/  FFMA.FTZ R51, R52, R127, R49 ;  /* 0x0000007f34337223 */ /* 0x000fe20000010031 */
[----:B------:R-:W-:Y:S01]  /*5f00*/  HADD2.F32 R49, -RZ, R44.H0_H0 ;  /* 0x2000002cff317230 */ /* 0x000fe20000004100 */
[----:B------:R-:W-:-:S02]  /*5f10*/  FFMA.FTZ R78, R78, R77, R106 ;  /* 0x0000004d4e4e7223 */ /* 0x000fc4000001006a */
[----:B------:R-:W-:Y:S01]  /*5f20*/  FFMA.FTZ R87, R39, R128, R51 ;  /* 0x0000008027577223 */ /* 0x000fe20000010033 */
[----:B------:R-:W-:Y:S01]  /*5f30*/  HADD2.F32 R51, -RZ, R45.H0_H0 ;  /* 0x2000002dff337230 */ /* 0x000fe20000004100 */
[----:B------:R-:W-:Y:S01]  /*5f40*/  FFMA.FTZ R79, R79, R78, R105 ;  /* 0x0000004e4f4f7223 */ /* 0x000fe20000010069 */
[----:B------:R-:W-:Y:S01]  /*5f50*/  HADD2.F32 R105, -RZ, R40.H0_H0 ;  /* 0x20000028ff697230 */ /* 0x000fe20000004100 */
[----:B------:R-:W-:Y:S02]  /*5f60*/  FFMA.FTZ R87, R38, R129, R87 ;  /* 0x0000008126577223 */ /* 0x000fe40000010057 */
[----:B------:R-:W-:Y:S02]  /*5f70*/  FFMA.FTZ R80, R80, R79, R104 ;  /* 0x0000004f50507223 */ /* 0x000fe40000010068 */
[----:B------:R-:W-:Y:S02]  /*5f80*/  FFMA.FTZ R87, R37, R130, R87 ;  /* 0x0000008225577223 */ /* 0x000fe40000010057 */
[----:B------:R-:W-:-:S02]  /*5f90*/  FFMA.FTZ R81, R81, R80, R103 ;  /* 0x0000005051517223 */ /* 0x000fc40000010067 */
[----:B------:R-:W-:Y:S02]  /*5fa0*/  FFMA.FTZ R140, R49, -R73, R140 ;  /* 0x80000049318c7223 */ /* 0x000fe4000001008c */
[----:B------:R-:W-:Y:S02]  /*5fb0*/  FFMA.FTZ R92, R92, R81, R102 ;  /* 0x000000515c5c7223 */ /* 0x000fe40000010066 */
[----:B------:R-:W-:Y:S02]  /*5fc0*/  FFMA.FTZ R89, R36, R131, R87 ;  /* 0x0000008324597223 */ /* 0x000fe40000010057 */
[----:B------:R-:W-:Y:S02]  /*5fd0*/  FFMA.FTZ R93, R93, R92, R101 ;  /* 0x0000005c5d5d7223 */ /* 0x000fe40000010065 */
[----:B------:R-:W-:Y:S02]  /*5fe0*/  FFMA.FTZ R123, R84, -R72, R123 ;  /* 0x80000048547b7223 */ /* 0x000fe4000001007b */
[----:B------:R-:W-:-:S02]  /*5ff0*/  FFMA.FTZ R94, R94, R93, R100 ;  /* 0x0000005d5e5e7223 */ /* 0x000fc40000010064 */
[----:B------:R-:W-:Y:S02]  /*6000*/  FFMA.FTZ R113, R35, R132, R89 ;  /* 0x0000008423717223 */ /* 0x000fe40000010059 */
[----:B------:R-:W-:Y:S02]  /*6010*/  FFMA.FTZ R95, R95, R94, R99 ;  /* 0x0000005e5f5f7223 */ /* 0x000fe40000010063 */
[----:B------:R-:W-:Y:S02]  /*6020*/  FFMA.FTZ R124, R51, -R71, R124 ;  /* 0x80000047337c7223 */ /* 0x000fe4000001007c */
[----:B------:R-:W-:Y:S01]  /*6030*/  FFMA.FTZ R96, R96, R95, R98 ;  /* 0x0000005f60607223 */ /* 0x000fe20000010062 */
[----:B------:R-:W-:Y:S01]  /*6040*/  HADD2.F32 R98, -RZ, R41.H1_H1 ;  /* 0x30000029ff627230 */ /* 0x000fe20000004100 */
[----:B------:R-:W-:Y:S02]  /*6050*/  FMUL.FTZ R87, R95, R72 ;  /* 0x000000485f577220 */ /* 0x000fe40000410000 */
[----:B------:R-:W-:-:S02]  /*6060*/  FMUL.FTZ R82, R96, R73 ;  /* 0x0000004960527220 */ /* 0x000fc40000410000 */
[----:B------:R-:W-:Y:S02]  /*6070*/  FMUL.FTZ R89, R94, R71 ;  /* 0x000000475e597220 */ /* 0x000fe40000410000 */
[----:B------:R-:W-:Y:S02]  /*6080*/  FFMA.FTZ R90, R82, R140, RZ ;  /* 0x0000008c525a7223 */ /* 0x000fe400000100ff */
[-C--:B------:R-:W-:Y:S02]  /*6090*/  FFMA.FTZ R125, R86, -R70.reuse, R125 ;  /* 0x80000046567d7223 */ /* 0x080fe4000001007d */
[----:B------:R-:W-:Y:S02]  /*60a0*/  FFMA.FTZ R91, R87, R123, R90 ;  /* 0x0000007b575b7223 */ /* 0x000fe4000001005a */
[----:B------:R-:W-:Y:S02]  /*60b0*/  FMUL.FTZ R90, R93, R70 ;  /* 0x000000465d5a7220 */ /* 0x000fe40000410000 */
[----:B------:R-:W-:-:S02]  /*60c0*/  FFMA.FTZ R99, R89, R124, R91 ;  /* 0x0000007c59637223 */ /* 0x000fc4000001005b */
[----:B------:R-:W-:Y:S02]  /*60d0*/  FFMA.FTZ R113, R34, R133, R113 ;  /* 0x0000008522717223 */ /* 0x000fe40000010071 */
[----:B------:R-:W-:Y:S02]  /*60e0*/  FFMA.FTZ R133, R98, -R62, R133 ;  /* 0x8000003e62857223 */ /* 0x000fe40000010085 */
[----:B------:R-:W-:Y:S02]  /*60f0*/  FMUL.FTZ R100, R97, R75 ;  /* 0x0000004b61647220 */ /* 0x000fe40000410000 */
[-C--:B------:R-:W-:Y:S02]  /*6100*/  FFMA.FTZ R126, R85, -R69.reuse, R126 ;  /* 0x80000045557e7223 */ /* 0x080fe4000001007e */
[----:B------:R-:W-:Y:S02]  /*6110*/  FMUL.FTZ R91, R92, R69 ;  /* 0x000000455c5b7220 */ /* 0x000fe40000410000 */
[----:B------:R-:W-:-:S02]  /*6120*/  FFMA.FTZ R101, R90, R125, R99 ;  /* 0x0000007d5a657223 */ /* 0x000fc40000010063 */
[----:B------:R-:W-:Y:S02]  /*6130*/  FMUL.FTZ R102, R133, R100 ;  /* 0x0000006485667220 */ /* 0x000fe40000410000 */
[-C--:B------:R-:W-:Y:S01]  /*6140*/  FFMA.FTZ R100, R88, -R68.reuse, R127 ;  /* 0x8000004458647223 */ /* 0x080fe2000001007f */
[----:B------:R-:W-:Y:S01]  /*6150*/  HADD2.F32 R127, -RZ, R42.H0_H0 ;  /* 0x2000002aff7f7230 */ /* 0x000fe20000004100 */
[----:B------:R-:W-:Y:S02]  /*6160*/  FMUL.FTZ R99, R81, R68 ;  /* 0x0000004451637220 */ /* 0x000fe40000410000 */
[----:B------:R-:W-:Y:S02]  /*6170*/  FFMA.FTZ R103, R91, R126, R101 ;  /* 0x0000007e5b677223 */ /* 0x000fe40000010065 */
[----:B------:R-:W-:Y:S01]  /*6180*/  FFMA.FTZ R98, R98, R75, R102 ;  /* 0x0000004b62627223 */ /* 0x000fe20000010066 */
[----:B------:R-:W-:Y:S01]  /*6190*/  HADD2.F32 R102, -RZ, R47.H1_H1 ;  /* 0x3000002fff667230 */ /* 0x000fe20000004100 */
[----:B------:R-:W-:-:S02]  /*61a0*/  FFMA.FTZ R101, R83, -R67, R128 ;  /* 0x8000004353657223 */ /* 0x000fc40000010080 */
[----:B------:R-:W-:Y:S02]  /*61b0*/  FFMA.FTZ R103, R99, R100, R103 ;  /* 0x0000006463677223 */ /* 0x000fe40000010067 */
[----:B------:R-:W-:Y:S02]  /*61c0*/  FMUL.FTZ R104, R80, R67 ;  /* 0x0000004350687220 */ /* 0x000fe40000410000 */
[-C--:B------:R-:W-:Y:S02]  /*61d0*/  FFMA.FTZ R106, R102, -R66.reuse, R129 ;  /* 0x80000042666a7223 */ /* 0x080fe40000010081 */
[----:B------:R-:W-:Y:S02]  /*61e0*/  FFMA.FTZ R107, R104, R101, R103 ;  /* 0x00000065686b7223 */ /* 0x000fe40000010067 */
[----:B------:R-:W-:Y:S02]  /*61f0*/  FMUL.FTZ R103, R79, R66 ;  /* 0x000000424f677220 */ /* 0x000fe40000410000 */
[----:B------:R-:W-:-:S02]  /*6200*/  FFMA.FTZ R130, R105, -R65, R130 ;  /* 0x8000004169827223 */ /* 0x000fc40000010082 */
[----:B------:R-:W-:Y:S01]  /*6210*/  FFMA.FTZ R111, R103, R106, R107 ;  /* 0x0000006a676f7223 */ /* 0x000fe2000001006b */
[----:B------:R-:W-:Y:S01]  /*6220*/  HADD2.F32 R107, -RZ, R41.H0_H0 ;  /* 0x20000029ff6b7230 */ /* 0x000fe20000004100 */
[----:B------:R-:W-:Y:S02]  /*6230*/  FMUL.FTZ R109, R78, R65 ;  /* 0x000000414e6d7220 */ /* 0x000fe40000410000 */
[----:B------:R-:W-:Y:S02]  /*6240*/  FFMA.FTZ R131, R108, -R64, R131 ;  /* 0x800000406c837223 */ /* 0x000fe40000010083 */
[----:B------:R-:W-:Y:S02]  /*6250*/  FFMA.FTZ R128, R109, R130, R111 ;  /* 0x000000826d807223 */ /* 0x000fe4000001006f */
[----:B------:R-:W-:Y:S02]  /*6260*/  FMUL.FTZ R111, R77, R64 ;  /* 0x000000404d6f7220 */ /* 0x000fe40000410000 */
[----:B------:R-:W-:-:S02]  /*6270*/  FFMA.FTZ R122, R33, R134, R113 ;  /* 0x00000086217a7223 */ /* 0x000fc40000010071 */
[----:B------:R-:W-:Y:S02]  /*6280*/  FFMA.FTZ R129, R127, -R61, R134 ;  /* 0x8000003d7f817223 */ /* 0x000fe40000010086 */
[----:B------:R-:W-:Y:S02]  /*6290*/  FMUL.FTZ R134, R97, R110 ;  /* 0x0000006e61867220 */ /* 0x000fe40000410000 */
[----:B------:R-:W-:Y:S02]  /*62a0*/  FFMA.FTZ R132, R107, -R63, R132 ;  /* 0x8000003f6b847223 */ /* 0x000fe40000010084 */
[----:B------:R-:W-:Y:S02]  /*62b0*/  FFMA.FTZ R128, R111, R131, R128 ;  /* 0x000000836f807223 */ /* 0x000fe40000010080 */
[----:B------:R-:W-:Y:S02]  /*62c0*/  FMUL.FTZ R113, R76, R63 ;  /* 0x0000003f4c717220 */ /* 0x000fe40000410000 */
[----:B------:R-:W-:-:S02]  /*62d0*/  FMUL.FTZ R134, R129, R134 ;  /* 0x0000008681867220 */ /* 0x000fc40000410000 */
[----:B------:R-:W-:Y:S02]  /*62e0*/  FMUL.FTZ R75, R75, R62 ;  /* 0x0000003e4b4b7220 */ /* 0x000fe40000410000 */
[----:B------:R-:W-:Y:S02]  /*62f0*/  FFMA.FTZ R128, R113, R132, R128 ;  /* 0x0000008471807223 */ /* 0x000fe40000010080 */
[----:B------:R-:W-:Y:S01]  /*6300*/  FFMA.FTZ R127, R127, R110, R134 ;  /* 0x0000006e7f7f7223 */ /* 0x000fe20000010086 */
[----:B------:R-:W-:Y:S01]  /*6310*/  HADD2.F32 R134, -RZ, R42.H1_H1 ;  /* 0x3000002aff867230 */ /* 0x000fe20000004100 */
[----:B------:R-:W-:Y:S02]  /*6320*/  FFMA.FTZ R133, R75, R133, R128 ;  /* 0x000000854b857223 */ /* 0x000fe40000010080 */
[----:B------:R-:W-:Y:S02]  /*6330*/  FFMA.FTZ R128, R32, R135, R122 ;  /* 0x0000008720807223 */ /* 0x000fe4000001007a */
[----:B------:R-:W-:-:S02]  /*6340*/  FFMA.FTZ R135, R134, -R60, R135 ;  /* 0x8000003c86877223 */ /* 0x000fc40000010087 */
[----:B------:R-:W-:Y:S02]  /*6350*/  FMUL.FTZ R122, R97, R50 ;  /* 0x00000032617a7220 */ /* 0x000fe40000410000 */
[----:B------:R-:W-:Y:S02]  /*6360*/  FFMA.FTZ R128, R31, R136, R128 ;  /* 0x000000881f807223 */ /* 0x000fe40000010080 */
[----:B------:R-:W-:Y:S02]  /*6370*/  FMUL.FTZ R141, R135, R122 ;  /* 0x0000007a878d7220 */ /* 0x000fe40000410000 */
[----:B------:R-:W-:Y:S02]  /*6380*/  FMUL.FTZ R110, R110, R61 ;  /* 0x0000003d6e6e7220 */ /* 0x000fe40000410000 */
[----:B------:R-:W-:Y:S02]  /*6390*/  FFMA.FTZ R128, R30, R137, R128 ;  /* 0x000000891e807223 */ /* 0x000fe40000010080 */
[----:B------:R-:W-:Y:S01]  /*63a0*/  FFMA.FTZ R122, R134, R50, R141 ;  /* 0x00000032867a7223 */ /* 0x000fe2000001008d */
[----:B------:R-:W-:Y:S01]  /*63b0*/  HADD2.F32 R141, -RZ, R43.H0_H0 ;  /* 0x2000002bff8d7230 */ /* 0x000fe20000004100 */
[----:B------:R-:W-:-:S02]  /*63c0*/  FFMA.FTZ R134, R110, R129, R133 ;  /* 0x000000816e867223 */ /* 0x000fc40000010085 */
[----:B------:R-:W0:Y:S01]  /*63d0*/  SHFL.DOWN PT, R133, R128, 0x1, 0x1f ;  /* 0x08201f0080857f89 */ /* 0x000e2200000e0000 */
[----:B------:R-:W-:Y:S02]  /*63e0*/  FMUL.FTZ R129, R97, R112 ;  /* 0x0000007061817220 */ /* 0x000fe40000410000 */
[----:B------:R-:W-:Y:S02]  /*63f0*/  FFMA.FTZ R136, R141, -R59, R136 ;  /* 0x8000003b8d887223 */ /* 0x000fe40000010088 */
[----:B------:R-:W-:Y:S02]  /*6400*/  FMUL.FTZ R50, R50, R60 ;  /* 0x0000003c32327220 */ /* 0x000fe40000410000 */
[----:B------:R-:W-:Y:S02]  /*6410*/  FMUL.FTZ R129, R136, R129 ;  /* 0x0000008188817220 */ /* 0x000fe40000410000 */
[----:B------:R-:W-:Y:S02]  /*6420*/  FFMA.FTZ R135, R50, R135, R134 ;  /* 0x0000008732877223 */ /* 0x000fe40000010086 */
[----:B------:R-:W-:-:S02]  /*6430*/  FMUL.FTZ R134, R112, R59 ;  /* 0x0000003b70867220 */ /* 0x000fc40000410000 */
[----:B------:R-:W-:Y:S02]  /*6440*/  FFMA.FTZ R129, R141, R112, R129 ;  /* 0x000000708d817223 */ /* 0x000fe40000010081 */
[----:B------:R-:W-:Y:S01]  /*6450*/  FFMA.FTZ R112, R134, R136, R135 ;  /* 0x0000008886707223 */ /* 0x000fe20000010087 */
[----:B------:R-:W-:Y:S01]  /*6460*/  HADD2.F32 R135, -RZ, R43.H1_H1 ;  /* 0x3000002bff877230 */ /* 0x000fe20000004100 */
[----:B------:R-:W-:Y:S02]  /*6470*/  FMUL.FTZ R136, R97, R48 ;  /* 0x0000003061887220 */ /* 0x000fe40000410000 */
[----:B------:R-:W-:Y:S02]  /*6480*/  FADD.FTZ R6, R75, R6 ;  /* 0x000000064b067221 */ /* 0x000fe40000010000 */
[----:B------:R-:W-:Y:S02]  /*6490*/  FFMA.FTZ R137, R135, -R58, R137 ;  /* 0x8000003a87897223 */ /* 0x000fe40000010089 */
[----:B------:R-:W-:-:S02]  /*64a0*/  FMUL.FTZ R75, R97, R76 ;  /* 0x0000004c614b7220 */ /* 0x000fc40000410000 */
[----:B0-----:R-:W-:Y:S02]  /*64b0*/  @!P0 FADD.FTZ R128, R128, R133 ;  /* 0x0000008580808221 */ /* 0x001fe40000010000 */
[----:B------:R-:W-:Y:S02]  /*64c0*/  FMUL.FTZ R133, R48, R58 ;  /* 0x0000003a30857220 */ /* 0x000fe40000410000 */
[----:B------:R-:W-:Y:S01]  /*64d0*/  FMUL.FTZ R136, R137, R136 ;  /* 0x0000008889887220 */ /* 0x000fe20000410000 */
[----:B------:R-:W0:Y:S01]  /*64e0*/  SHFL.DOWN PT, R141, R128, 0x2, 0x1f ;  /* 0x08401f00808d7f89 */ /* 0x000e2200000e0000 */
[C---:B------:R-:W-:Y:S02]  /*64f0*/  FFMA.FTZ R112, R133.reuse, R137, R112 ;  /* 0x0000008985707223 */ /* 0x040fe40000010070 */
[----:B------:R-:W-:Y:S02]  /*6500*/  FADD.FTZ R2, R133, R2 ;  /* 0x0000000285027221 */ /* 0x000fe40000010000 */
[----:B------:R-:W-:Y:S01]  /*6510*/  FFMA.FTZ R136, R135, R48, R136 ;  /* 0x0000003087887223 */ /* 0x000fe20000010088 */
[----:B------:R-:W1:Y:S01]  /*6520*/  SHFL.DOWN PT, R137, R112, 0x1, 0x1f ;  /* 0x08201f0070897f89 */ /* 0x000e6200000e0000 */
[----:B------:R-:W-:-:S02]  /*6530*/  FMUL.FTZ R48, R97, R77 ;  /* 0x0000004d61307220 */ /* 0x000fc40000410000 */
[----:B------:R-:W-:Y:S02]  /*6540*/  FMUL.FTZ R75, R132, R75 ;  /* 0x0000004b844b7220 */ /* 0x000fe40000410000 */
[----:B------:R-:W-:Y:S02]  /*6550*/  FMUL.FTZ R48, R131, R48 ;  /* 0x0000003083307220 */ /* 0x000fe40000410000 */
[----:B------:R-:W-:Y:S02]  /*6560*/  FFMA.FTZ R107, R107, R76, R75 ;  /* 0x0000004c6b6b7223 */ /* 0x000fe4000001004b */
[----:B------:R-:W-:Y:S02]  /*6570*/  FMUL.FTZ R75, R97, R78 ;  /* 0x0000004e614b7220 */ /* 0x000fe40000410000 */
[----:B------:R-:W-:Y:S02]  /*6580*/  FFMA.FTZ R108, R108, R77, R48 ;  /* 0x0000004d6c6c7223 */ /* 0x000fe40000010030 */
[----:B------:R-:W-:-:S02]  /*6590*/  FMUL.FTZ R130, R130, R75 ;  /* 0x0000004b82827220 */ /* 0x000fc40000410000 */
[C---:B------:R-:W-:Y:S02]  /*65a0*/  FMUL.FTZ R75, R97.reuse, R79 ;  /* 0x0000004f614b7220 */ /* 0x040fe40000410000 */
[----:B------:R-:W-:Y:S02]  /*65b0*/  FMUL.FTZ R48, R97, R80 ;  /* 0x0000005061307220 */ /* 0x000fe40000410000 */
[----:B0-----:R-:W-:Y:S02]  /*65c0*/  @!P1 FADD.FTZ R128, R128, R141 ;  /* 0x0000008d80809221 */ /* 0x001fe40000010000 */
[----:B------:R-:W-:Y:S02]  /*65d0*/  FMUL.FTZ R75, R106, R75 ;  /* 0x0000004b6a4b7220 */ /* 0x000fe40000410000 */
[----:B------:R-:W-:Y:S01]  /*65e0*/  FMUL.FTZ R48, R101, R48 ;  /* 0x0000003065307220 */ /* 0x000fe20000410000 */
[----:B------:R-:W0:Y:S01]  /*65f0*/  SHFL.DOWN PT, R141, R128, 0x4, 0x1f ;  /* 0x08801f00808d7f89 */ /* 0x000e2200000e0000 */
[----:B-1----:R-:W-:Y:S01]  /*6600*/  @!P0 FADD.FTZ R112, R112, R137 ;  /* 0x0000008970708221 */ /* 0x002fe20000010000 */
[----:B------:R-:W-:Y:S01]  /*6610*/  ISETP.GT.AND P0, PT, R142, 0x1b, PT ;  /* 0x0000001b8e00780c */ /* 0x000fe20003f04270 */
[----:B------:R-:W-:-:S02]  /*6620*/  FFMA.FTZ R102, R102, R79, R75 ;  /* 0x0000004f66667223 */ /* 0x000fc4000001004b */
[----:B------:R-:W-:Y:S01]  /*6630*/  FMUL.FTZ R75, R97, R81 ;  /* 0x00000051614b7220 */ /* 0x000fe20000410000 */
[----:B------:R-:W1:Y:S01]  /*6640*/  SHFL.DOWN PT, R137, R112, 0x2, 0x1f ;  /* 0x08401f0070897f89 */ /* 0x000e6200000e0000 */
[----:B------:R-:W-:Y:S02]  /*6650*/  FFMA.FTZ R83, R83, R80, R48 ;  /* 0x0000005053537223 */ /* 0x000fe40000010030 */
[----:B------:R-:W-:Y:S02]  /*6660*/  FMUL.FTZ R100, R100, R75 ;  /* 0x0000004b64647220 */ /* 0x000fe40000410000 */
[C---:B------:R-:W-:Y:S02]  /*6670*/  FMUL.FTZ R75, R97.reuse, R92 ;  /* 0x0000005c614b7220 */ /* 0x040fe40000410000 */
[----:B------:R-:W-:Y:S02]  /*6680*/  FMUL.FTZ R48, R97, R93 ;  /* 0x0000005d61307220 */ /* 0x000fe40000410000 */
[----:B------:R-:W-:-:S02]  /*6690*/  FMUL.FTZ R75, R126, R75 ;  /* 0x0000004b7e4b7220 */ /* 0x000fc40000410000 */
[----:B------:R-:W-:Y:S02]  /*66a0*/  FMUL.FTZ R48, R125, R48 ;  /* 0x000000307d307220 */ /* 0x000fe40000410000 */
[----:B------:R-:W-:Y:S02]  /*66b0*/  FFMA.FTZ R85, R85, R92, R75 ;  /* 0x0000005c55557223 */ /* 0x000fe4000001004b */
[----:B------:R-:W-:Y:S02]  /*66c0*/  FFMA.FTZ R86, R86, R93, R48 ;  /* 0x0000005d56567223 */ /* 0x000fe40000010030 */
[C---:B------:R-:W-:Y:S02]  /*66d0*/  FMUL.FTZ R75, R97.reuse, R94 ;  /* 0x0000005e614b7220 */ /* 0x040fe40000410000 */
[----:B0-----:R-:W-:Y:S02]  /*66e0*/  @!P0 FADD.FTZ R128, R128, R141 ;  /* 0x0000008d80808221 */ /* 0x001fe40000010000 */
[----:B------:R-:W-:-:S02]  /*66f0*/  FMUL.FTZ R48, R97, R95 ;  /* 0x0000005f61307220 */ /* 0x000fc40000410000 */
[----:B------:R-:W-:Y:S01]  /*6700*/  FMUL.FTZ R97, R97, R96 ;  /* 0x0000006061617220 */ /* 0x000fe20000410000 */
[----:B------:R-:W0:Y:S01]  /*6710*/  SHFL.DOWN PT, R141, R128, 0x8, 0x1f ;  /* 0x09001f00808d7f89 */ /* 0x000e2200000e0000 */
[----:B-1----:R-:W-:Y:S01]  /*6720*/  @!P1 FADD.FTZ R112, R112, R137 ;  /* 0x0000008970709221 */ /* 0x002fe20000010000 */
[----:B------:R-:W-:Y:S01]  /*6730*/  ISETP.GT.AND P1, PT, R142, 0x17, PT ;  /* 0x000000178e00780c */ /* 0x000fe20003f24270 */
[----:B------:R-:W-:Y:S02]  /*6740*/  FMUL.FTZ R75, R124, R75 ;  /* 0x0000004b7c4b7220 */ /* 0x000fe40000410000 */
[----:B------:R-:W-:Y:S01]  /*6750*/  FMUL.FTZ R48, R123, R48 ;  /* 0x000000307b307220 */ /* 0x000fe20000410000 */
[----:B------:R-:W1:Y:S01]  /*6760*/  SHFL.DOWN PT, R137, R112, 0x4, 0x1f ;  /* 0x08801f0070897f89 */ /* 0x000e6200000e0000 */
[----:B------:R-:W-:Y:S02]  /*6770*/  FMUL.FTZ R97, R140, R97 ;  /* 0x000000618c617220 */ /* 0x000fe40000410000 */
        /* <DEDUP_REMOVED lines=8> */
[----:B0-----:R-:W-:Y:S02]  /*6800*/  @!P1 FADD.FTZ R128, R128, R141 ;  /* 0x0000008d80809221 */ /* 0x001fe40000010000 */
[----:B------:R-:W-:Y:S02]  /*6810*/  FADD.FTZ R5, R110, R5 ;  /* 0x000000056e057221 */ /* 0x000fe40000010000 */
        /* <DEDUP_REMOVED lines=18> */
[----:B------:R-:W-:Y:S02]  /*6940*/  FADD.FTZ R21, R102, R21 ;  /* 0x0000001566157221 */ /* 0x000fe40000010000 */
[----:B-1----:R-:W-:Y:S01]  /*6950*/  @!P1 FADD.FTZ R112, R112, R133 ;  /* 0x0000008570709221 */ /* 0x002fe20000010000 */
[----:B------:R-:W-:Y:S01]  /*6960*/  ISETP.NE.AND P1, PT, R142, RZ, PT ;  /* 0x000000ff8e00720c */ /* 0x000fe20003f25270 */
[----:B------:R-:W-:Y:S02]  /*6970*/  FADD.FTZ R13, R91, R13 ;  /* 0x0000000d5b0d7221 */ /* 0x000fe40000010000 */
[----:B------:R-:W-:Y:S01]  /*6980*/  FADD.FTZ R20, R83, R20 ;  /* 0x0000001453147221 */ /* 0x000fe20000010000 */
[----:B------:R-:W0:Y:S01]  /*6990*/  SHFL.DOWN PT, R77, R112, 0x10, 0x1f ;  /* 0x0a001f00704d7f89 */ /* 0x000e2200000e0000 */
        /* <DEDUP_REMOVED lines=10> */
[----:B0-----:R-:W-:Y:S01]  /*6a40*/  @!P0 FADD.FTZ R112, R112, R77 ;  /* 0x0000004d70708221 */ /* 0x001fe20000010000 */
[----:B------:R-:W-:-:S04]  /*6a50*/  MOV R77, R128 ;  /* 0x00000080004d7202 */ /* 0x000fc80000000f00 */
[----:B------:R-:W-:-:S05]  /*6a60*/  MOV R76, R112 ;  /* 0x00000070004c7202 */ /* 0x000fca0000000f00 */
[----:B------:R0:W-:Y:S04]  /*6a70*/  @!P1 STS.64 [R139.X8+0x1098], R76 ;  /* 0x0010984c8b009388 */ /* 0x0001e80000008a00 */
[----:B------:R-:W-:Y:S06]  /*6a80*/  BAR.SYNC.DEFER_BLOCKING 0x0 ;  /* 0x0000000000007b1d */ /* 0x000fec0000010000 */
[----:B------:R-:W-:Y:S05]  /*6a90*/  @P2 BRA `(.L_x_1422) ;  /* 0x0000010000002947 */ /* 0x000fea0003800000 */
[----:B------:R-:W-:Y:S01]  /*6aa0*/  ISETP.NE.AND P0, PT, R74, c[0x0][0x174], PT ;  /* 0x00005d004a007a0c */ /* 0x000fe20003f05270 */
[----:B------:R-:W1:Y:S01]  /*6ab0*/  LDS.128 R48, [0x10a0] ;  /* 0x0010a000ff307984 */ /* 0x000e620000000c00 */
[----:B------:R-:W-:-:S03]  /*6ac0*/  SHF.L.U32 R81, R0, 0x2, RZ ;  /* 0x0000000200517819 */ /* 0x000fc600000006ff */
[----:B------:R-:W2:Y:S08]  /*6ad0*/  LDS.64 R78, [0x10b0] ;  /* 0x0010b000ff4e7984 */ /* 0x000eb00000000a00 */
[----:B------:R-:W3:Y:S04]  /*6ae0*/  @P0 LDS R82, [R81+0x30e0] ;  /* 0x0030e00051520984 */ /* 0x000ee80000000800 */
[----:B------:R-:W4:Y:S01]  /*6af0*/  @P0 LDS R75, [R81+0x2ce0] ;  /* 0x002ce000514b0984 */ /* 0x000f220000000800 */
[----:B-1----:R-:W-:-:S02]  /*6b00*/  FADD.FTZ R80, R77, R49 ;  /* 0x000000314d507221 */ /* 0x002fc40000010000 */
[----:B------:R-:W-:Y:S02]  /*6b10*/  FADD.FTZ R49, R76, R48 ;  /* 0x000000304c317221 */ /* 0x000fe40000010000 */
[----:B------:R-:W-:Y:S02]  /*6b20*/  FADD.FTZ R80, R51, R80 ;  /* 0x0000005033507221 */ /* 0x000fe40000010000 */
[----:B------:R-:W-:Y:S02]  /*6b30*/  FADD.FTZ R49, R50, R49 ;  /* 0x0000003132317221 */ /* 0x000fe40000010000 */
[----:B0-2---:R-:W-:Y:S02]  /*6b40*/  FADD.FTZ R77, R80, R79 ;  /* 0x0000004f504d7221 */ /* 0x005fe40000010000 */
[----:B------:R-:W-:Y:S02]  /*6b50*/  FADD.FTZ R76, R49, R78 ;  /* 0x0000004e314c7221 */ /* 0x000fe40000010000 */
[----:B---3--:R-:W-:-:S02]  /*6b60*/  @P0 FADD.FTZ R77, R77, R82 ;  /* 0x000000524d4d0221 */ /* 0x008fc40000010000 */
[----:B----4-:R-:W-:-:S03]  /*6b70*/  @P0 FADD.FTZ R76, R76, R75 ;  /* 0x0000004b4c4c0221 */ /* 0x010fc60000010000 */
[----:B------:R0:W-:Y:S04]  /*6b80*/  STS [R81+0x30e0], R77 ;  /* 0x0030e04d51007388 */ /* 0x0001e80000000800 */
[----:B------:R0:W-:Y:S02]  /*6b90*/  STS [R81+0x2ce0], R76 ;  /* 0x002ce04c51007388 */ /* 0x0001e40000000800 */
.L_x_1422:
[----:B------:R-:W-:Y:S05]  /*6ba0*/  BSYNC B0 ;  /* 0x0000000000007941 */ /* 0x000fea0003800000 */
.L_x_1421:
[----:B------:R-:W-:-:S04]  /*6bb0*/  IADD3 R0, R0, 0x1, RZ ;  /* 0x0000000100007810 */ /* 0x000fc80007ffe0ff */
[----:B------:R-:W-:-:S13]  /*6bc0*/  ISETP.GE.AND P0, PT, R0, c[0x0][0x16c], PT ;  /* 0x00005b0000007a0c */ /* 0x000fda0003f06270 */
[----:B0-----:R-:W-:Y:S01]  /*6bd0*/  @P0 CALL.REL.NOINC `(.L_x_1407) ;  /* 0x0000001000000944 */ /* 0x001fe20003c00000 */
[----:B------:R-:W-:Y:S05]  /*6be0*/  BRA `(.L_x_1423) ;  /* 0xffffd98000007947 */ /* 0x000fea000383ffff */
.L_x_1407:
[----:B------:R-:W-:Y:S01]  /*6bf0*/  BAR.SYNC.DEFER_BLOCKING 0x0 ;  /* 0x0000000000007b1d */ /* 0x000fe20000010000 */
[----:B------:R-:W-:-:S05]  /*6c00*/  LOP3.LUT R45, R144, 0x1f, R119, 0xf8, !PT ;  /* 0x0000001f902d7812 */ /* 0x000fca00078ef877 */
[----:B------:R-:W-:-:S05]  /*6c10*/  IMAD.WIDE R30, R45, 0x10, R146 ;  /* 0x000000102d1e7825 */ /* 0x000fca00078e0292 */
[----:B------:R-:W2:Y:S04]  /*6c20*/  LDG.E.128 R32, [R30.64] ;  /* 0x000000041e207981 */ /* 0x000ea8000c1e1d00 */
[----:B------:R-:W3:Y:S01]  /*6c30*/  LDG.E.128 R36, [R30.64+0x200] ;  /* 0x000200041e247981 */ /* 0x000ee2000c1e1d00 */
[----:B------:R-:W-:-:S04]  /*6c40*/  IMAD R51, R159, c[0x0][0x2d8], RZ ;  /* 0x0000b6009f337a24 */ /* 0x000fc800078e02ff */
[----:B------:R-:W-:Y:S01]  /*6c50*/  IMAD R51, R158, c[0x0][0x2dc], R51 ;  /* 0x0000b7009e337a24 */ /* 0x000fe200078e0233 */
[----:B--2---:R-:W-:Y:S04]  /*6c60*/  STS.128 [R145.X16], R32 ;  /* 0x0000002091007388 */ /* 0x004fe8000000cc00 */
[----:B---3--:R-:W-:Y:S01]  /*6c70*/  STS.128 [R145.X16+0x200], R36 ;  /* 0x0002002491007388 */ /* 0x008fe2000000cc00 */
[----:B------:R-:W-:-:S06]  /*6c80*/  NOP ;  /* 0x0000000000007918 */ /* 0x000fcc0000000000 */
[----:B------:R-:W0:Y:S04]  /*6c90*/  LDS.128 R32, [R150.X16] ;  /* 0x0000000096207984 */ /* 0x000e28000000cc00 */
[----:B------:R-:W1:Y:S01]  /*6ca0*/  LDS.128 R36, [R150.X16+0x10] ;  /* 0x0000100096247984 */ /* 0x000e62000000cc00 */
[--C-:B0-----:R-:W-:Y:S02]  /*6cb0*/  HADD2.F32 R41, -RZ, R32.reuse.H0_H0 ;  /* 0x20000020ff297230 */ /* 0x101fe40000004100 */
[--C-:B------:R-:W-:Y:S02]  /*6cc0*/  HADD2.F32 R43, -RZ, R33.reuse.H0_H0 ;  /* 0x20000021ff2b7230 */ /* 0x100fe40000004100 */
[----:B------:R-:W-:Y:S01]  /*6cd0*/  HADD2.F32 R33, -RZ, R33.H1_H1 ;  /* 0x30000021ff217230 */ /* 0x000fe20000004100 */
[--C-:B------:R-:W-:Y:S01]  /*6ce0*/  FADD.FTZ R0, R41, R118.reuse ;  /* 0x0000007629007221 */ /* 0x100fe20000010000 */
[----:B------:R-:W-:Y:S01]  /*6cf0*/  HADD2.F32 R41, -RZ, R32.H1_H1 ;  /* 0x30000020ff297230 */ /* 0x000fe20000004100 */
[----:B------:R-:W-:-:S02]  /*6d00*/  FADD.FTZ R43, R43, R118 ;  /* 0x000000762b2b7221 */ /* 0x000fc40000010000 */
[--C-:B------:R-:W-:Y:S01]  /*6d10*/  FADD.FTZ R40, R33, R118.reuse ;  /* 0x0000007621287221 */ /* 0x100fe20000010000 */
[----:B------:R-:W-:Y:S01]  /*6d20*/  BAR.SYNC.DEFER_BLOCKING 0x0 ;  /* 0x0000000000007b1d */ /* 0x000fe20000010000 */
[----:B------:R-:W-:Y:S01]  /*6d30*/  FSETP.GTU.FTZ.AND P4, PT, R0, 20, PT ;  /* 0x41a000000000780b */ /* 0x000fe20003f9c000 */
[--C-:B------:R-:W-:Y:S01]  /*6d40*/  FADD.FTZ R41, R41, R118.reuse ;  /* 0x0000007629297221 */ /* 0x100fe20000010000 */
[--C-:B------:R-:W-:Y:S01]  /*6d50*/  HADD2.F32 R33, -RZ, R34.reuse.H0_H0 ;  /* 0x20000022ff217230 */ /* 0x100fe20000004100 */
[----:B------:R-:W-:Y:S02]  /*6d60*/  FSETP.GTU.FTZ.AND P6, PT, R43, 20, PT ;  /* 0x41a000002b00780b */ /* 0x000fe40003fdc000 */
[----:B------:R-:W-:Y:S02]  /*6d70*/  FSETP.GTU.FTZ.AND P0, PT, R40, 20, PT ;  /* 0x41a000002800780b */ /* 0x000fe40003f1c000 */
[----:B------:R-:W-:Y:S01]  /*6d80*/  FSETP.GTU.FTZ.AND P5, PT, R41, 20, PT ;  /* 0x41a000002900780b */ /* 0x000fe20003fbc000 */
[----:B------:R-:W-:Y:S01]  /*6d90*/  FADD.FTZ R42, R33, R118 ;  /* 0x00000076212a7221 */ /* 0x000fe20000010000 */
[----:B------:R-:W-:-:S04]  /*6da0*/  HADD2.F32 R33, -RZ, R34.H1_H1 ;  /* 0x30000022ff217230 */ /* 0x000fc80000004100 */
[----:B------:R-:W-:Y:S01]  /*6db0*/  @!P4 FMUL.FTZ R0, R0, -1.4426950216293334961 ;  /* 0xbfb8aa3b0000c820 */ /* 0x000fe20000410000 */
[----:B------:R-:W-:Y:S02]  /*6dc0*/  FSETP.GTU.FTZ.AND P1, PT, R42, 20, PT ;  /* 0x41a000002a00780b */ /* 0x000fe40003f3c000 */
[----:B------:R-:W-:Y:S02]  /*6dd0*/  @!P6 FMUL.FTZ R32, R43, -1.4426950216293334961 ;  /* 0xbfb8aa3b2b20e820 */ /* 0x000fe40000410000 */
[----:B------:R-:W-:Y:S01]  /*6de0*/  FADD.FTZ R43, R33, R118 ;  /* 0x00000076212b7221 */ /* 0x000fe20000010000 */
[----:B------:R-:W0:Y:S01]  /*6df0*/  @!P4 MUFU.EX2 R0, R0 ;  /* 0x000000000000c308 */ /* 0x000e220000000800 */
[----:B------:R-:W-:Y:S01]  /*6e00*/  @!P5 FMUL.FTZ R31, R41, -1.4426950216293334961 ;  /* 0xbfb8aa3b291fd820 */ /* 0x000fe20000410000 */
[--C-:B------:R-:W-:Y:S02]  /*6e10*/  HADD2.F32 R33, -RZ, R35.reuse.H0_H0 ;  /* 0x20000023ff217230 */ /* 0x100fe40000004100 */
[----:B------:R-:W-:Y:S01]  /*6e20*/  HADD2.F32 R35, -RZ, R35.H1_H1 ;  /* 0x30000023ff237230 */ /* 0x000fe20000004100 */
[----:B------:R-:W-:-:S03]  /*6e30*/  FSETP.GTU.FTZ.AND P2, PT, R43, 20, PT ;  /* 0x41a000002b00780b */ /* 0x000fc60003f5c000 */
[----:B------:R-:W2:Y:S01]  /*6e40*/  @!P5 MUFU.EX2 R31, R31 ;  /* 0x0000001f001fd308 */ /* 0x000ea20000000800 */
[----:B0-----:R-:W-:-:S07]  /*6e50*/  @!P4 FADD.FTZ R30, R0, 1 ;  /* 0x3f800000001ec421 */ /* 0x001fce0000010000 */
[----:B------:R-:W0:Y:S01]  /*6e60*/  @!P6 MUFU.EX2 R32, R32 ;  /* 0x000000200020e308 */ /* 0x000e220000000800 */
[----:B------:R-:W-:Y:S02]  /*6e70*/  @!P0 FMUL.FTZ R0, R40, -1.4426950216293334961 ;  /* 0xbfb8aa3b28008820 */ /* 0x000fe40000410000 */
[----:B------:R-:W-:Y:S01]  /*6e80*/  FADD.FTZ R40, R33, R118 ;  /* 0x0000007621287221 */ /* 0x000fe20000010000 */
[----:B-1----:R-:W-:Y:S01]  /*6e90*/  HADD2.F32 R33, -RZ, R36.H0_H0 ;  /* 0x20000024ff217230 */ /* 0x002fe20000004100 */
[----:B--2---:R-:W-:-:S03]  /*6ea0*/  @!P5 FADD.FTZ R31, R31, 1 ;  /* 0x3f8000001f1fd421 */ /* 0x004fc60000010000 */
[----:B------:R1:W2:Y:S01]  /*6eb0*/  @!P4 MUFU.RCP R41, R30 ;  /* 0x0000001e0029c308 */ /* 0x0002a20000001000 */
[----:B------:R-:W-:Y:S01]  /*6ec0*/  FADD.FTZ R33, R33, R118 ;  /* 0x0000007621217221 */ /* 0x000fe20000010000 */
[----:B------:R-:W-:-:S06]  /*6ed0*/  FSETP.GTU.FTZ.AND P3, PT, R40, 20, PT ;  /* 0x41a000002800780b */ /* 0x000fcc0003f7c000 */
[----:B------:R3:W4:Y:S01]  /*6ee0*/  @!P5 MUFU.RCP R34, R31 ;  /* 0x0000001f0022d308 */ /* 0x0007220000001000 */
[----:B-1----:R-:W-:Y:S02]  /*6ef0*/  @!P1 FMUL.FTZ R30, R42, -1.4426950216293334961 ;  /* 0xbfb8aa3b2a1e9820 */ /* 0x002fe40000410000 */
[----:B------:R-:W-:Y:S02]  /*6f00*/  FADD.FTZ R42, R35, R118 ;  /* 0x00000076232a7221 */ /* 0x000fe40000010000 */
[----:B0-----:R-:W-:Y:S02]  /*6f10*/  @!P6 FADD.FTZ R32, R32, 1 ;  /* 0x3f8000002020e421 */ /* 0x001fe40000010000 */
[----:B------:R-:W-:Y:S01]  /*6f20*/  @!P3 FMUL.FTZ R35, R40, -1.4426950216293334961 ;  /* 0xbfb8aa3b2823b820 */ /* 0x000fe20000410000 */
[----:B------:R-:W0:Y:S01]  /*6f30*/  @!P0 MUFU.EX2 R0, R0 ;  /* 0x0000000000008308 */ /* 0x000e220000000800 */
[----:B--2---:R-:W-:Y:S01]  /*6f40*/  @!P4 FMUL.FTZ R14, R14, R41 ;  /* 0x000000290e0ec220 */ /* 0x004fe20000410000 */
[----:B------:R-:W-:Y:S01]  /*6f50*/  FSETP.GTU.FTZ.AND P4, PT, R42, 20, PT ;  /* 0x41a000002a00780b */ /* 0x000fe20003f9c000 */
[----:B---3--:R-:W-:Y:S01]  /*6f60*/  @!P2 FMUL.FTZ R31, R43, -1.4426950216293334961 ;  /* 0xbfb8aa3b2b1fa820 */ /* 0x008fe20000410000 */
[----:B------:R-:W-:Y:S01]  /*6f70*/  HADD2.F32 R43, -RZ, R36.H1_H1 ;  /* 0x30000024ff2b7230 */ /* 0x000fe20000004100 */
[----:B------:R-:W-:-:S02]  /*6f80*/  FADD.FTZ R156, R14, R156 ;  /* 0x0000009c0e9c7221 */ /* 0x000fc40000010000 */
[----:B----4-:R-:W-:Y:S02]  /*6f90*/  @!P5 FMUL.FTZ R15, R15, R34 ;  /* 0x000000220f0fd220 */ /* 0x010fe40000410000 */
[----:B------:R-:W-:Y:S01]  /*6fa0*/  @!P2 MUFU.EX2 R31, R31 ;  /* 0x0000001f001fa308 */ /* 0x000fe20000000800 */
[----:B------:R-:W-:-:S05]  /*6fb0*/  FSETP.GTU.FTZ.AND P5, PT, R33, 20, PT ;  /* 0x41a000002100780b */ /* 0x000fca0003fbc000 */
[----:B------:R-:W-:Y:S02]  /*6fc0*/  @!P4 FMUL.FTZ R41, R42, -1.4426950216293334961 ;  /* 0xbfb8aa3b2a29c820 */ /* 0x000fe40000410000 */
[----:B------:R-:W1:Y:S06]  /*6fd0*/  @!P1 MUFU.EX2 R30, R30 ;  /* 0x0000001e001e9308 */ /* 0x000e6c0000000800 */
[----:B------:R-:W-:Y:S02]  /*6fe0*/  @!P5 FMUL.FTZ R42, R33, -1.4426950216293334961 ;  /* 0xbfb8aa3b212ad820 */ /* 0x000fe40000410000 */
[----:B------:R-:W2:Y:S01]  /*6ff0*/  @!P4 MUFU.EX2 R41, R41 ;  /* 0x000000290029c308 */ /* 0x000ea20000000800 */
[----:B0-----:R-:W-:Y:S01]  /*7000*/  @!P0 FADD.FTZ R33, R0, 1 ;  /* 0x3f80000000218421 */ /* 0x001fe20000010000 */
[----:B------:R-:W-:-:S06]  /*7010*/  IADD3 R0, R74, -0x1, RZ ;  /* 0xffffffff4a007810 */ /* 0x000fcc0007ffe0ff */
[----:B------:R-:W0:Y:S01]  /*7020*/  @!P6 MUFU.RCP R47, R32 ;  /* 0x00000020002fe308 */ /* 0x000e220000001000 */
[----:B-1----:R-:W-:Y:S01]  /*7030*/  @!P1 FADD.FTZ R34, R30, 1 ;  /* 0x3f8000001e229421 */ /* 0x002fe20000010000 */
[----:B------:R-:W-:-:S06]  /*7040*/  SHF.L.U32 R30, R0, 0xb, RZ ;  /* 0x0000000b001e7819 */ /* 0x000fcc00000006ff */
[----:B------:R1:W3:Y:S01]  /*7050*/  @!P3 MUFU.EX2 R40, R35 ;  /* 0x000000230028b308 */ /* 0x0002e20000000800 */
[----:B--2---:R-:W-:-:S07]  /*7060*/  @!P4 FADD.FTZ R41, R41, 1 ;  /* 0x3f8000002929c421 */ /* 0x004fce0000010000 */
[----:B------:R2:W4:Y:S01]  /*7070*/  @!P0 MUFU.RCP R44, R33 ;  /* 0x00000021002c8308 */ /* 0x0005220000001000 */
[----:B-1----:R-:W-:Y:S01]  /*7080*/  @!P2 FADD.FTZ R35, R31, 1 ;  /* 0x3f8000001f23a421 */ /* 0x002fe20000010000 */
[----:B------:R-:W-:Y:S01]  /*7090*/  SHF.R.S32.HI R31, RZ, 0x1f, R30 ;  /* 0x0000001fff1f7819 */ /* 0x000fe2000001141e */
[----:B0-----:R-:W-:Y:S02]  /*70a0*/  @!P6 FMUL.FTZ R16, R16, R47 ;  /* 0x0000002f1010e220 */ /* 0x001fe40000410000 */
[----:B------:R-:W-:-:S03]  /*70b0*/  FADD.FTZ R47, R43, R118 ;  /* 0x000000762b2f7221 */ /* 0x000fc60000010000 */
[----:B------:R0:W1:Y:S01]  /*70c0*/  @!P2 MUFU.RCP R36, R35 ;  /* 0x000000230024a308 */ /* 0x0000620000001000 */
[----:B--2---:R-:W-:Y:S01]  /*70d0*/  IMAD.WIDE.U32 R32, R158, c[0x0][0x2d8], R30 ;  /* 0x0000b6009e207a25 */ /* 0x004fe200078e001e */
[----:B------:R-:W-:-:S03]  /*70e0*/  FSETP.GTU.FTZ.AND P6, PT, R47, 20, PT ;  /* 0x41a000002f00780b */ /* 0x000fc60003fdc000 */
[----:B---3--:R-:W-:Y:S01]  /*70f0*/  @!P3 FADD.FTZ R40, R40, 1 ;  /* 0x3f8000002828b421 */ /* 0x008fe20000010000 */
[----:B------:R-:W-:Y:S01]  /*7100*/  IADD3 R33, R33, R51, RZ ;  /* 0x0000003321217210 */ /* 0x000fe20007ffe0ff */
[----:B------:R-:W-:Y:S01]  /*7110*/  IMAD.WIDE.U32 R30, R158, c[0x0][0x2f8], R30 ;  /* 0x0000be009e1e7a25 */ /* 0x000fe200078e001e */
[----:B------:R2:W3:Y:S01]  /*7120*/  @!P4 MUFU.RCP R46, R41 ;  /* 0x00000029002ec308 */ /* 0x0004e20000001000 */
[--C-:B0-----:R-:W-:Y:S02]  /*7130*/  HADD2.F32 R35, -RZ, R37.reuse.H0_H0 ;  /* 0x20000025ff237230 */ /* 0x101fe40000004100 */
[----:B------:R-:W-:Y:S01]  /*7140*/  HADD2.F32 R37, -RZ, R37.H1_H1 ;  /* 0x30000025ff257230 */ /* 0x000fe20000004100 */
[----:B----4-:R-:W-:Y:S02]  /*7150*/  @!P0 FMUL.FTZ R17, R17, R44 ;  /* 0x0000002c11118220 */ /* 0x010fe40000410000 */
[--C-:B------:R-:W-:Y:S01]  /*7160*/  FADD.FTZ R44, R35, R118.reuse ;  /* 0x00000076232c7221 */ /* 0x100fe20000010000 */
[----:B------:R-:W-:Y:S01]  /*7170*/  HADD2.F32 R35, -RZ, R38.H0_H0 ;  /* 0x20000026ff237230 */ /* 0x000fe20000004100 */
[----:B-1----:R-:W-:Y:S01]  /*7180*/  @!P2 FMUL.FTZ R19, R19, R36 ;  /* 0x000000241313a220 */ /* 0x002fe20000410000 */
[----:B------:R0:W1:Y:S01]  /*7190*/  @!P1 MUFU.RCP R49, R34 ;  /* 0x0000002200319308 */ /* 0x0000620000001000 */
[----:B------:R-:W-:Y:S01]  /*71a0*/  FADD.FTZ R36, R37, R118 ;  /* 0x0000007625247221 */ /* 0x000fe20000010000 */
[----:B------:R-:W-:Y:S01]  /*71b0*/  FSETP.GTU.FTZ.AND P0, PT, R44, 20, PT ;  /* 0x41a000002c00780b */ /* 0x000fe20003f1c000 */
[----:B------:R-:W-:Y:S01]  /*71c0*/  IMAD R37, R149, c[0x0][0x2e0], RZ ;  /* 0x0000b80095257a24 */ /* 0x000fe200078e02ff */
[--C-:B--2---:R-:W-:Y:S01]  /*71d0*/  HADD2.F32 R41, -RZ, R39.reuse.H0_H0 ;  /* 0x20000027ff297230 */ /* 0x104fe20000004100 */
[----:B------:R-:W-:Y:S01]  /*71e0*/  IMAD.WIDE.U32 R32, R148, c[0x0][0x2e0], R32 ;  /* 0x0000b80094207a25 */ /* 0x000fe200078e0020 */
[----:B------:R-:W-:-:S02]  /*71f0*/  HADD2.F32 R39, -RZ, R39.H1_H1 ;  /* 0x30000027ff277230 */ /* 0x000fc40000004100 */
[----:B------:R-:W2:Y:S01]  /*7200*/  @!P5 MUFU.EX2 R42, R42 ;  /* 0x0000002a002ad308 */ /* 0x000ea20000000800 */
[----:B---3--:R-:W-:Y:S01]  /*7210*/  @!P4 FMUL.FTZ R21, R21, R46 ;  /* 0x0000002e1515c220 */ /* 0x008fe20000410000 */
[----:B------:R-:W-:Y:S01]  /*7220*/  FSETP.GTU.FTZ.AND P4, PT, R36, 20, PT ;  /* 0x41a000002400780b */ /* 0x000fe20003f9c000 */
[----:B0-----:R-:W-:Y:S02]  /*7230*/  @!P6 FMUL.FTZ R34, R47, -1.4426950216293334961 ;  /* 0xbfb8aa3b2f22e820 */ /* 0x001fe40000410000 */
[----:B------:R-:W-:Y:S01]  /*7240*/  IMAD R47, R148, c[0x0][0x2e4], R37 ;  /* 0x0000b900942f7a24 */ /* 0x000fe200078e0225 */
[----:B------:R-:W-:Y:S01]  /*7250*/  HADD2.F32 R37, -RZ, R38.H1_H1 ;  /* 0x30000026ff257230 */ /* 0x000fe20000004100 */
[----:B------:R-:W-:Y:S01]  /*7260*/  FADD.FTZ R46, R35, R118 ;  /* 0x00000076232e7221 */ /* 0x000fe20000010000 */
[----:B------:R0:W3:Y:S01]  /*7270*/  @!P3 MUFU.RCP R43, R40 ;  /* 0x00000028002bb308 */ /* 0x0000e20000001000 */
[----:B-1----:R-:W-:Y:S01]  /*7280*/  @!P1 FMUL.FTZ R18, R18, R49 ;  /* 0x0000003112129220 */ /* 0x002fe20000410000 */
[----:B------:R-:W-:Y:S01]  /*7290*/  IADD3 R47, R33, R47, RZ ;  /* 0x0000002f212f7210 */ /* 0x000fe20007ffe0ff */
[----:B------:R-:W-:-:S02]  /*72a0*/  @!P0 FMUL.FTZ R35, R44, -1.4426950216293334961 ;  /* 0xbfb8aa3b2c238820 */ /* 0x000fc40000410000 */
[--C-:B------:R-:W-:Y:S02]  /*72b0*/  FADD.FTZ R38, R37, R118.reuse ;  /* 0x0000007625267221 */ /* 0x100fe40000010000 */
[----:B------:R-:W-:Y:S01]  /*72c0*/  @!P4 FMUL.FTZ R33, R36, -1.4426950216293334961 ;  /* 0xbfb8aa3b2421c820 */ /* 0x000fe20000410000 */
[----:B------:R-:W1:Y:S01]  /*72d0*/  @!P6 MUFU.EX2 R34, R34 ;  /* 0x000000220022e308 */ /* 0x000e620000000800 */
[----:B0-----:R-:W-:Y:S01]  /*72e0*/  LEA R40, P1, R32, c[0x0][0x330], 0x1 ;  /* 0x0000cc0020287a11 */ /* 0x001fe200078208ff */
[--C-:B------:R-:W-:Y:S01]  /*72f0*/  FADD.FTZ R36, R41, R118.reuse ;  /* 0x0000007629247221 */ /* 0x100fe20000010000 */
[----:B------:R-:W-:Y:S01]  /*7300*/  FSETP.GTU.FTZ.AND P2, PT, R38, 20, PT ;  /* 0x41a000002600780b */ /* 0x000fe20003f5c000 */
[----:B--2---:R-:W-:Y:S01]  /*7310*/  @!P5 FADD.FTZ R42, R42, 1 ;  /* 0x3f8000002a2ad421 */ /* 0x004fe20000010000 */
[----:B------:R-:W-:Y:S01]  /*7320*/  LEA.HI.X R41, R32, c[0x0][0x334], R47, 0x1, P1 ;  /* 0x0000cd0020297a11 */ /* 0x000fe200008f0c2f */
[----:B------:R-:W-:Y:S01]  /*7330*/  FADD.FTZ R47, R39, R118 ;  /* 0x00000076272f7221 */ /* 0x000fe20000010000 */
[----:B------:R-:W-:Y:S01]  /*7340*/  FSETP.GTU.FTZ.AND P1, PT, R36, 20, PT ;  /* 0x41a000002400780b */ /* 0x000fe20003f3c000 */
[----:B---3--:R-:W-:Y:S01]  /*7350*/  @!P3 FMUL.FTZ R20, R20, R43 ;  /* 0x0000002b1414b220 */ /* 0x008fe20000410000 */
[----:B------:R-:W0:Y:S01]  /*7360*/  @!P0 MUFU.EX2 R35, R35 ;  /* 0x0000002300238308 */ /* 0x000e220000000800 */
[----:B------:R-:W-:-:S06]  /*7370*/  FSETP.GTU.FTZ.AND P3, PT, R46, 20, PT ;  /* 0x41a000002e00780b */ /* 0x000fcc0003f7c000 */
[----:B------:R-:W-:Y:S01]  /*7380*/  @!P2 FMUL.FTZ R38, R38, -1.4426950216293334961 ;  /* 0xbfb8aa3b2626a820 */ /* 0x000fe20000410000 */
[----:B------:R0:W2:Y:S03]  /*7390*/  @!P5 MUFU.RCP R43, R42 ;  /* 0x0000002a002bd308 */ /* 0x0000a60000001000 */
[----:B------:R-:W-:Y:S02]  /*73a0*/  @!P1 FMUL.FTZ R39, R36, -1.4426950216293334961 ;  /* 0xbfb8aa3b24279820 */ /* 0x000fe40000410000 */
[----:B-1----:R-:W-:Y:S01]  /*73b0*/  @!P6 FADD.FTZ R36, R34, 1 ;  /* 0x3f8000002224e421 */ /* 0x002fe20000010000 */
[----:B------:R-:W-:Y:S01]  /*73c0*/  F2FP.PACK_AB R34, R12, R13 ;  /* 0x0000000d0c22723e */ /* 0x000fe200000000ff */
[----:B------:R-:W-:Y:S01]  /*73d0*/  @!P3 FMUL.FTZ R32, R46, -1.4426950216293334961 ;  /* 0xbfb8aa3b2e20b820 */ /* 0x000fe20000410000 */
[----:B------:R1:W3:Y:S01]  /*73e0*/  @!P4 MUFU.EX2 R37, R33 ;  /* 0x000000210025c308 */ /* 0x0002e20000000800 */
[----:B0-----:R-:W-:Y:S01]  /*73f0*/  @!P0 FADD.FTZ R42, R35, 1 ;  /* 0x3f800000232a8421 */ /* 0x001fe20000010000 */
[----:B------:R-:W-:-:S02]  /*7400*/  F2FP.PACK_AB R35, R10, R11 ;  /* 0x0000000b0a23723e */ /* 0x000fc400000000ff */
[----:B------:R-:W-:Y:S01]  /*7410*/  F2FP.PACK_AB R13, R17, R16 ;  /* 0x00000010110d723e */ /* 0x000fe200000000ff */
[----:B--2---:R-:W-:-:S03]  /*7420*/  @!P5 FMUL.FTZ R22, R22, R43 ;  /* 0x0000002b1616d220 */ /* 0x004fc60000410000 */
[----:B------:R0:W2:Y:S01]  /*7430*/  @!P2 MUFU.EX2 R44, R38 ;  /* 0x00000026002ca308 */ /* 0x0000a20000000800 */
[----:B-1----:R-:W-:Y:S02]  /*7440*/  F2FP.PACK_AB R33, R114, R115 ;  /* 0x000000737221723e */ /* 0x002fe400000000ff */
[----:B------:R-:W-:Y:S01]  /*7450*/  FSETP.GTU.FTZ.AND P5, PT, R47, 20, PT ;  /* 0x41a000002f00780b */ /* 0x000fe20003fbc000 */
[----:B---3--:R-:W-:-:S04]  /*7460*/  @!P4 FADD.FTZ R10, R37, 1 ;  /* 0x3f800000250ac421 */ /* 0x008fc80000010000 */
[----:B------:R1:W3:Y:S01]  /*7470*/  @!P3 MUFU.EX2 R43, R32 ;  /* 0x00000020002bb308 */ /* 0x0002e20000000800 */
[----:B0-----:R-:W-:Y:S02]  /*7480*/  F2FP.PACK_AB R38, R4, R5 ;  /* 0x000000050426723e */ /* 0x001fe400000000ff */
[----:B------:R-:W-:-:S05]  /*7490*/  F2FP.PACK_AB R37, R6, R7 ;  /* 0x000000070625723e */ /* 0x000fca00000000ff */
[----:B------:R0:W4:Y:S01]  /*74a0*/  @!P1 MUFU.EX2 R46, R39 ;  /* 0x00000027002e9308 */ /* 0x0001220000000800 */
[----:B-1----:R-:W-:Y:S01]  /*74b0*/  F2FP.PACK_AB R32, R116, R117 ;  /* 0x000000757420723e */ /* 0x002fe200000000ff */
[----:B------:R-:W-:Y:S02]  /*74c0*/  @!P5 FMUL.FTZ R47, R47, -1.4426950216293334961 ;  /* 0xbfb8aa3b2f2fd820 */ /* 0x000fe40000410000 */
[----:B--2---:R-:W-:Y:S02]  /*74d0*/  @!P2 FADD.FTZ R44, R44, 1 ;  /* 0x3f8000002c2ca421 */ /* 0x004fe40000010000 */
[----:B------:R1:W-:Y:S02]  /*74e0*/  STS.128 [R157.X16], R32 ;  /* 0x000000209d007388 */ /* 0x0003e4000000cc00 */
[----:B------:R2:W5:Y:S01]  /*74f0*/  @!P6 MUFU.RCP R48, R36 ;  /* 0x000000240030e308 */ /* 0x0005620000001000 */
[----:B0-----:R-:W-:Y:S01]  /*7500*/  F2FP.PACK_AB R39, R2, R3 ;  /* 0x000000030227723e */ /* 0x001fe200000000ff */
[----:B---3--:R-:W-:-:S06]  /*7510*/  @!P3 FADD.FTZ R43, R43, 1 ;  /* 0x3f8000002b2bb421 */ /* 0x008fcc0000010000 */
[----:B------:R0:W3:Y:S01]  /*7520*/  @!P4 MUFU.RCP R2, R10 ;  /* 0x0000000a0002c308 */ /* 0x0000e20000001000 */
[----:B--2---:R-:W-:Y:S01]  /*7530*/  F2FP.PACK_AB R36, R8, R9 ;  /* 0x000000090824723e */ /* 0x004fe200000000ff */
[----:B----4-:R-:W-:-:S04]  /*7540*/  @!P1 FADD.FTZ R46, R46, 1 ;  /* 0x3f8000002e2e9421 */ /* 0x010fc80000010000 */
[----:B------:R2:W-:Y:S01]  /*7550*/  STS.128 [R157.X16+0x10], R36 ;  /* 0x000010249d007388 */ /* 0x0005e2000000cc00 */
[----:B------:R-:W-:-:S06]  /*7560*/  NOP ;  /* 0x0000000000007918 */ /* 0x000fcc0000000000 */
[----:B------:R-:W4:Y:S01]  /*7570*/  LDS.128 R4, [R145.X16] ;  /* 0x0000000091047984 */ /* 0x000f22000000cc00 */
[----:B------:R-:W2:Y:S01]  /*7580*/  @!P1 MUFU.RCP R3, R46 ;  /* 0x0000002e00039308 */ /* 0x000ea20000001000 */
[----:B-----5:R-:W-:Y:S02]  /*7590*/  @!P6 FMUL.FTZ R23, R23, R48 ;  /* 0x000000301717e220 */ /* 0x020fe40000410000 */
[----:B0-----:R-:W0:Y:S01]  /*75a0*/  LDS.128 R8, [R145.X16+0x200] ;  /* 0x0002000091087984 */ /* 0x001e22000000cc00 */
[----:B---3--:R-:W-:Y:S02]  /*75b0*/  @!P4 FMUL.FTZ R25, R25, R2 ;  /* 0x000000021919c220 */ /* 0x008fe40000410000 */
[----:B-1----:R-:W-:Y:S02]  /*75c0*/  F2FP.PACK_AB R32, R23, R22 ;  /* 0x000000161720723e */ /* 0x002fe400000000ff */
[----:B------:R-:W1:Y:S01]  /*75d0*/  @!P5 MUFU.EX2 R47, R47 ;  /* 0x0000002f002fd308 */ /* 0x000e620000000800 */
[----:B--2---:R-:W-:-:S04]  /*75e0*/  FADD.FTZ R37, R156, R15 ;  /* 0x0000000f9c257221 */ /* 0x004fc80000010000 */
[----:B------:R-:W-:Y:S02]  /*75f0*/  FADD.FTZ R16, R37, R16 ;  /* 0x0000001025107221 */ /* 0x000fe40000010000 */
[----:B------:R-:W-:Y:S01]  /*7600*/  @!P1 FMUL.FTZ R28, R28, R3 ;  /* 0x000000031c1c9220 */ /* 0x000fe20000410000 */
[----:B------:R-:W2:Y:S01]  /*7610*/  @!P0 MUFU.RCP R49, R42 ;  /* 0x0000002a00318308 */ /* 0x000ea20000001000 */
[----:B------:R-:W-:Y:S01]  /*7620*/  IMAD.WIDE R2, R45, 0x10, R40 ;  /* 0x000000102d027825 */ /* 0x000fe200078e0228 */
[----:B------:R-:W-:-:S03]  /*7630*/  IADD3 R146, P1, R146, -0x1000, RZ ;  /* 0xfffff00092927810 */ /* 0x000fc60007f3e0ff */
[----:B------:R-:W-:Y:S01]  /*7640*/  FADD.FTZ R17, R16, R17 ;  /* 0x0000001110117221 */ /* 0x000fe20000010000 */
[----:B------:R-:W-:Y:S01]  /*7650*/  IADD3.X R147, R147, -0x1, RZ, P1, !PT ;  /* 0xffffffff93937810 */ /* 0x000fe20000ffe4ff */
[----:B-1----:R-:W-:Y:S01]  /*7660*/  @!P5 FADD.FTZ R47, R47, 1 ;  /* 0x3f8000002f2fd421 */ /* 0x002fe20000010000 */
[----:B------:R-:W1:Y:S08]  /*7670*/  @!P3 MUFU.RCP R43, R43 ;  /* 0x0000002b002bb308 */ /* 0x000e700000001000 */
[----:B------:R-:W3:Y:S01]  /*7680*/  @!P2 MUFU.RCP R44, R44 ;  /* 0x0000002c002ca308 */ /* 0x000ee20000001000 */
[----:B--2---:R-:W-:Y:S01]  /*7690*/  @!P0 FMUL.FTZ R24, R24, R49 ;  /* 0x0000003118188220 */ /* 0x004fe20000410000 */
[----:B----4-:R-:W-:Y:S04]  /*76a0*/  STG.E.128 [R2.64], R4 ;  /* 0x0000000402007986 */ /* 0x010fe8000c101d04 */
[----:B------:R-:W-:-:S02]  /*76b0*/  F2FP.PACK_AB R33, R25, R24 ;  /* 0x000000181921723e */ /* 0x000fc400000000ff */
[----:B------:R2:W4:Y:S01]  /*76c0*/  @!P5 MUFU.RCP R12, R47 ;  /* 0x0000002f000cd308 */ /* 0x0005220000001000 */
[----:B-1----:R-:W-:Y:S01]  /*76d0*/  @!P3 FMUL.FTZ R26, R26, R43 ;  /* 0x0000002b1a1ab220 */ /* 0x002fe20000410000 */
[----:B0-----:R0:W-:Y:S04]  /*76e0*/  STG.E.128 [R2.64+0x200], R8 ;  /* 0x0002000802007986 */ /* 0x0011e8000c101d04 */
[----:B------:R-:W-:Y:S01]  /*76f0*/  BAR.SYNC.DEFER_BLOCKING 0x0 ;  /* 0x0000000000007b1d */ /* 0x000fe20000010000 */
[----:B------:R-:W-:Y:S01]  /*7700*/  IADD3 R152, P3, R152, -0x1000, RZ ;  /* 0xfffff00098987810 */ /* 0x000fe20007f7e0ff */
[----:B---3--:R-:W-:Y:S01]  /*7710*/  @!P2 FMUL.FTZ R27, R27, R44 ;  /* 0x0000002c1b1ba220 */ /* 0x008fe20000410000 */
[----:B------:R-:W-:Y:S01]  /*7720*/  IADD3 R154, P2, R154, -0x1000, RZ ;  /* 0xfffff0009a9a7810 */ /* 0x000fe20007f5e0ff */
[----:B--2---:R-:W-:Y:S01]  /*7730*/  IMAD R47, R159, c[0x0][0x2f8], RZ ;  /* 0x0000be009f2f7a24 */ /* 0x004fe200078e02ff */
[----:B------:R-:W-:-:S02]  /*7740*/  IADD3.X R151, R151, -0x1, RZ, P3, !PT ;  /* 0xffffffff97977810 */ /* 0x000fc40001ffe4ff */
[----:B------:R-:W-:Y:S01]  /*7750*/  F2FP.PACK_AB R34, R27, R26 ;  /* 0x0000001a1b22723e */ /* 0x000fe200000000ff */
[----:B------:R-:W-:Y:S01]  /*7760*/  IMAD R47, R158, c[0x0][0x2fc], R47 ;  /* 0x0000bf009e2f7a24 */ /* 0x000fe200078e022f */
[----:B------:R-:W-:Y:S01]  /*7770*/  IADD3.X R153, R153, -0x1, RZ, P2, !PT ;  /* 0xffffffff99997810 */ /* 0x000fe200017fe4ff */
[----:B----4-:R-:W-:Y:S01]  /*7780*/  @!P5 FMUL.FTZ R29, R29, R12 ;  /* 0x0000000c1d1dd220 */ /* 0x010fe20000410000 */
[----:B------:R-:W-:Y:S02]  /*7790*/  F2FP.PACK_AB R12, R15, R14 ;  /* 0x0000000e0f0c723e */ /* 0x000fe400000000ff */
[----:B------:R-:W-:Y:S01]  /*77a0*/  F2FP.PACK_AB R15, R21, R20 ;  /* 0x00000014150f723e */ /* 0x000fe200000000ff */
[----:B0-----:R-:W-:Y:S01]  /*77b0*/  IMAD R3, R149, c[0x0][0x300], RZ ;  /* 0x0000c00095037a24 */ /* 0x001fe200078e02ff */
[----:B------:R-:W-:Y:S01]  /*77c0*/  F2FP.PACK_AB R14, R19, R18 ;  /* 0x00000012130e723e */ /* 0x000fe200000000ff */
[----:B------:R-:W-:Y:S01]  /*77d0*/  FADD.FTZ R18, R17, R18 ;  /* 0x0000001211127221 */ /* 0x000fe20000010000 */
[----:B------:R-:W-:Y:S01]  /*77e0*/  F2FP.PACK_AB R35, R29, R28 ;  /* 0x0000001c1d23723e */ /* 0x000fe200000000ff */
[----:B------:R-:W-:Y:S01]  /*77f0*/  IMAD R5, R148, c[0x0][0x304], R3 ;  /* 0x0000c10094057a24 */ /* 0x000fe200078e0203 */
[----:B------:R-:W-:Y:S01]  /*7800*/  IADD3 R31, R31, R47, RZ ;  /* 0x0000002f1f1f7210 */ /* 0x000fe20007ffe0ff */
[----:B------:R-:W-:Y:S01]  /*7810*/  FADD.FTZ R19, R18, R19 ;  /* 0x0000001312137221 */ /* 0x000fe20000010000 */
[----:B------:R-:W-:Y:S03]  /*7820*/  STS.128 [R157.X16], R12 ;  /* 0x0000000c9d007388 */ /* 0x000fe6000000cc00 */
[----:B------:R-:W-:Y:S01]  /*7830*/  IMAD.WIDE.U32 R2, R148, c[0x0][0x300], R30 ;  /* 0x0000c00094027a25 */ /* 0x000fe200078e001e */
[----:B------:R-:W-:Y:S01]  /*7840*/  STS.128 [R157.X16+0x10], R32 ;  /* 0x000010209d007388 */ /* 0x000fe2000000cc00 */
[----:B------:R-:W-:-:S06]  /*7850*/  NOP ;  /* 0x0000000000007918 */ /* 0x000fcc0000000000 */
[----:B------:R-:W0:Y:S01]  /*7860*/  LDS.128 R36, [R145.X16] ;  /* 0x0000000091247984 */ /* 0x000e22000000cc00 */
[----:B------:R-:W-:Y:S01]  /*7870*/  FADD.FTZ R20, R19, R20 ;  /* 0x0000001413147221 */ /* 0x000fe20000010000 */
[----:B------:R-:W-:Y:S02]  /*7880*/  IADD3 R3, R3, R5, RZ ;  /* 0x0000000503037210 */ /* 0x000fe40007ffe0ff */
[----:B------:R-:W1:Y:S01]  /*7890*/  LDS.128 R40, [R145.X16+0x200] ;  /* 0x0002000091287984 */ /* 0x000e62000000cc00 */
[----:B------:R-:W-:Y:S01]  /*78a0*/  LEA R4, P0, R2, c[0x0][0x340], 0x1 ;  /* 0x0000d00002047a11 */ /* 0x000fe200078008ff */
[----:B------:R-:W-:-:S03]  /*78b0*/  FADD.FTZ R21, R20, R21 ;  /* 0x0000001514157221 */ /* 0x000fc60000010000 */
[----:B------:R-:W-:Y:S01]  /*78c0*/  LEA.HI.X R5, R2, c[0x0][0x344], R3, 0x1, P0 ;  /* 0x0000d10002057a11 */ /* 0x000fe200000f0c03 */
[----:B------:R-:W-:Y:S01]  /*78d0*/  FADD.FTZ R22, R21, R22 ;  /* 0x0000001615167221 */ /* 0x000fe20000010000 */
[----:B------:R-:W-:Y:S02]  /*78e0*/  ISETP.GT.AND P0, PT, R74, 0x1, PT ;  /* 0x000000014a00780c */ /* 0x000fe40003f04270 */
[----:B------:R-:W-:Y:S01]  /*78f0*/  MOV R74, R0 ;  /* 0x00000000004a7202 */ /* 0x000fe20000000f00 */
[----:B------:R-:W-:-:S04]  /*7900*/  IMAD.WIDE R2, R45, 0x10, R4 ;  /* 0x000000102d027825 */ /* 0x000fc800078e0204 */
[----:B------:R-:W-:-:S04]  /*7910*/  FADD.FTZ R23, R22, R23 ;  /* 0x0000001716177221 */ /* 0x000fc80000010000 */
[----:B------:R-:W-:-:S04]  /*7920*/  FADD.FTZ R24, R23, R24 ;  /* 0x0000001817187221 */ /* 0x000fc80000010000 */
[----:B------:R-:W-:-:S04]  /*7930*/  FADD.FTZ R25, R24, R25 ;  /* 0x0000001918197221 */ /* 0x000fc80000010000 */
[----:B------:R-:W-:-:S04]  /*7940*/  FADD.FTZ R26, R25, R26 ;  /* 0x0000001a191a7221 */ /* 0x000fc80000010000 */
[----:B------:R-:W-:-:S04]  /*7950*/  FADD.FTZ R27, R26, R27 ;  /* 0x0000001b1a1b7221 */ /* 0x000fc80000010000 */
[----:B------:R-:W-:Y:S01]  /*7960*/  FADD.FTZ R28, R27, R28 ;  /* 0x0000001c1b1c7221 */ /* 0x000fe20000010000 */
[----:B0-----:R0:W-:Y:S03]  /*7970*/  STG.E.128 [R2.64], R36 ;  /* 0x0000002402007986 */ /* 0x0011e6000c101d04 */
[----:B------:R-:W-:Y:S01]  /*7980*/  FADD.FTZ R156, R28, R29 ;  /* 0x0000001d1c9c7221 */ /* 0x000fe20000010000 */
[----:B-1----:R0:W-:Y:S02]  /*7990*/  STG.E.128 [R2.64+0x200], R40 ;  /* 0x0002002802007986 */ /* 0x0021e4000c101d04 */
[----:B0-----:R-:W-:Y:S01]  /*79a0*/  @!P0 CALL.REL.NOINC `(.L_x_1373) ;  /* 0x0000001000008944 */ /* 0x001fe20003c00000 */
[----:B------:R-:W-:Y:S05]  /*79b0*/  BRA `(.L_x_1424) ;  /* 0xffff8ba000007947 */ /* 0x000fea000383ffff */
.L_x_1373:
[----:B------:R-:W-:Y:S02]  /*79c0*/  ISETP.NE.U32.AND P0, PT, RZ, c[0x0][0x328], PT ;  /* 0x0000ca00ff007a0c */ /* 0x000fe40003f05070 */
[----:B------:R-:W-:Y:S02]  /*79d0*/  ISETP.NE.U32.AND P2, PT, RZ, c[0x0][0x348], PT ;  /* 0x0000d200ff007a0c */ /* 0x000fe40003f45070 */
[----:B------:R-:W-:-:S02]  /*79e0*/  ISETP.NE.AND.EX P1, PT, RZ, c[0x0][0x32c], PT, P0 ;  /* 0x0000cb00ff007a0c */ /* 0x000fc40003f25300 */
[----:B------:R-:W-:-:S11]  /*79f0*/  ISETP.NE.AND.EX P0, PT, RZ, c[0x0][0x34c], PT, P2 ;  /* 0x0000d300ff007a0c */ /* 0x000fd60003f05320 */
[----:B------:R-:W-:Y:S05]  /*7a00*/  @!P1 BRA `(.L_x_1425) ;  /* 0x000001c000009947 */ /* 0x000fea0003800000 */
[----:B------:R-:W0:Y:S01]  /*7a10*/  SHFL.DOWN P1, R0, R155, 0x1, 0x1f ;  /* 0x08201f009b007f89 */ /* 0x000e220000020000 */
[----:B------:R-:W-:Y:S03]  /*7a20*/  BSSY B0, `(.L_x_1425) ;  /* 0x000001a000007945 */ /* 0x000fe60003800000 */
[----:B------:R-:W1:Y:S04]  /*7a30*/  S2R R6, SR_LANEID ;  /* 0x0000000000067919 */ /* 0x000e680000000000 */
[----:B------:R-:W2:Y:S01]  /*7a40*/  S2R R7, SR_TID.X ;  /* 0x0000000000077919 */ /* 0x000ea20000002100 */
[----:B0-----:R-:W-:Y:S01]  /*7a50*/  @P1 FADD R0, R0, R155 ;  /* 0x0000009b00001221 */ /* 0x001fe20000000000 */
[----:B-1----:R-:W-:-:S04]  /*7a60*/  ISETP.NE.AND P2, PT, R6, RZ, PT ;  /* 0x000000ff0600720c */ /* 0x002fc80003f45270 */
[----:B------:R-:W0:Y:S09]  /*7a70*/  SHFL.DOWN P1, R3, R0, 0x2, 0x1f ;  /* 0x08401f0000037f89 */ /* 0x000e320000020000 */
[----:B--2---:R-:W-:-:S04]  /*7a80*/  @!P2 SHF.R.S32.HI R6, RZ, 0x1f, R7 ;  /* 0x0000001fff06a819 */ /* 0x004fc80000011407 */
        /* <DEDUP_REMOVED lines=14> */
[----:B------:R-:W1:Y:S01]  /*7b70*/  @!P1 LDS R5, [0x10a0] ;  /* 0x0010a000ff059984 */ /* 0x000e620000000800 */
[----:B0-----:R-:W-:-:S04]  /*7b80*/  @!P1 FADD.FTZ R2, R4, R2 ;  /* 0x0000000204029221 */ /* 0x001fc80000010000 */
[----:B------:R-:W-:-:S04]  /*7b90*/  @!P1 FADD.FTZ R2, R3, R2 ;  /* 0x0000000203029221 */ /* 0x000fc80000010000 */
[----:B-1----:R-:W-:-:S05]  /*7ba0*/  @!P1 FADD.FTZ R4, R2, R5 ;  /* 0x0000000502049221 */ /* 0x002fca0000010000 */
[----:B------:R0:W-:Y:S02]  /*7bb0*/  RED.E.ADD.F32.FTZ.RN.STRONG.GPU [R164.64], R4 ;  /* 0x00000004a400798e */ /* 0x0001e4000c10e784 */
.L_x_1426:
[----:B0-----:R-:W-:Y:S05]  /*7bc0*/  BSYNC B0 ;  /* 0x0000000000007941 */ /* 0x001fea0003800000 */
.L_x_1425:
[----:B------:R-:W-:Y:S01]  /*7bd0*/  BSSY B0, `(.L_x_1427) ;  /* 0x0000020000007945 */ /* 0x000fe20003800000 */
[----:B------:R-:W-:Y:S05]  /*7be0*/  @!P0 BRA `(.L_x_1428) ;  /* 0x000001d000008947 */ /* 0x000fea0003800000 */
[----:B------:R-:W-:Y:S06]  /*7bf0*/  BAR.SYNC.DEFER_BLOCKING 0x0 ;  /* 0x0000000000007b1d */ /* 0x000fec0000010000 */
[----:B------:R-:W0:Y:S04]  /*7c00*/  SHFL.DOWN P0, R3, R156, 0x1, 0x1f ;  /* 0x08201f009c037f89 */ /* 0x000e280000000000 */
        /* <DEDUP_REMOVED lines=24> */
[----:B------:R0:W-:Y:S01]  /*7d90*/  RED.E.ADD.F32.FTZ.RN.STRONG.GPU [R162.64], R7 ;  /* 0x00000007a200798e */ /* 0x0001e2000c10e784 */
[----:B------:R-:W-:Y:S01]  /*7da0*/  HFMA2.MMA R19, -RZ, RZ, 0, 0 ;  /* 0x00000000ff137435 */ /* 0x000fe200000001ff */
[----:B------:R-:W-:Y:S05]  /*7db0*/  BRA `(.L_x_1429) ;  /* 0x0000001000007947 */ /* 0x000fea0003800000 */
.L_x_1428:
[----:B------:R-:W0:Y:S02]  /*7dc0*/  S2R R19, SR_TID.X ;  /* 0x0000000000137919 */ /* 0x000e240000002100 */
.L_x_1429:
[----:B0-----:R-:W-:Y:S05]  /*7dd0*/  BSYNC B0 ;  /* 0x0000000000007941 */ /* 0x001fea0003800000 */
.L_x_1427:
        /* <DEDUP_REMOVED lines=22> */
.L_x_1430:
[----:B0-----:R-:W0:Y:S01]  /*7f40*/  LDS R21, [R19.X4+0x2ce0] ;  /* 0x002ce00013157984 */ /* 0x001e220000004800 */
[----:B------:R-:W-:Y:S01]  /*7f50*/  SHF.R.S32.HI R18, RZ, 0x1f, R19 ;  /* 0x0000001fff127819 */ /* 0x000fe20000011413 */
[----:B------:R-:W-:Y:S01]  /*7f60*/  YIELD ;  /* 0x0000000000007946 */ /* 0x000fe20003800000 */
[----:B------:R-:W-:Y:S01]  /*7f70*/  MOV R10, R148 ;  /* 0x00000094000a7202 */ /* 0x000fe20000000f00 */
[----:B------:R-:W1:Y:S01]  /*7f80*/  LDS R23, [R19.X4+0x30e0] ;  /* 0x0030e00013177984 */ /* 0x000e620000004800 */
        /* <DEDUP_REMOVED lines=16> */
[----:B------:R2:W1:Y:S01]  /*8090*/  LDG.E R0, [R14.64] ;  /* 0x000000040e007981 */ /* 0x000462000c1e1900 */
        /* <DEDUP_REMOVED lines=16> */
[----:B-1----:R-:W-:-:S05]  /*81a0*/  FMUL.FTZ R21, R0, R23 ;  /* 0x0000001700157220 */ /* 0x002fca0000410000 */
        /* <DEDUP_REMOVED lines=16> */
.L_x_1412:
[----:B------:R-:W-:Y:S01]  /*82b0*/  HFMA2.MMA R89, -RZ, RZ, 0, 5.9604644775390625e-08 ;  /* 0x00000001ff597435 */ /* 0x000fe200000001ff */
[----:B------:R-:W-:Y:S02]  /*82c0*/  MOV R160, R90 ;  /* 0x0000005a00a07202 */ /* 0x000fe40000000f00 */
[----:B------:R-:W-:-:S02]  /*82d0*/  MOV R85, RZ ;  /* 0x000000ff00557202 */ /* 0x000fc40000000f00 */
[----:B------:R-:W-:Y:S02]  /*82e0*/  MOV R87, 0xffffffff ;  /* 0xffffffff00577802 */ /* 0x000fe40000000f00 */
[----:B------:R-:W-:Y:S02]  /*82f0*/  MOV R84, 0x8310 ;  /* 0x0000831000547802 */ /* 0x000fe40000000f00 */
[----:B-1---5:R-:W-:Y:S05]  /*8300*/  CALL.REL.NOINC `($__internal_59_$__cuda_sm70_shflsync_up) ;  /* 0x00000ef000007944 */ /* 0x022fea0003c00000 */
[----:B-1----:R-:W-:Y:S01]  /*8310*/  MOV R86, R87 ;  /* 0x0000005700567202 */ /* 0x002fe20000000f00 */
[----:B------:R-:W-:Y:S05]  /*8320*/  BRA `(.L_x_1431) ;  /* 0xffffce7000007947 */ /* 0x000fea000383ffff */
.L_x_1413:
[----:B------:R-:W-:Y:S01]  /*8330*/  HFMA2.MMA R89, -RZ, RZ, 0, 5.9604644775390625e-08 ;  /* 0x00000001ff597435 */ /* 0x000fe200000001ff */
[----:B------:R-:W-:Y:S02]  /*8340*/  MOV R160, R91 ;  /* 0x0000005b00a07202 */ /* 0x000fe40000000f00 */
[----:B------:R-:W-:Y:S02]  /*8350*/  MOV R85, RZ ;  /* 0x000000ff00557202 */ /* 0x000fe40000000f00 */
[----:B------:R-:W-:Y:S02]  /*8360*/  MOV R87, 0xffffffff ;  /* 0xffffffff00577802 */ /* 0x000fe40000000f00 */
[----:B------:R-:W-:-:S02]  /*8370*/  MOV R84, 0x8390 ;  /* 0x0000839000547802 */ /* 0x000fc40000000f00 */
[----:B012--5:R-:W-:Y:S05]  /*8380*/  CALL.REL.NOINC `($__internal_59_$__cuda_sm70_shflsync_up) ;  /* 0x00000e7000007944 */ /* 0x027fea0003c00000 */
[----:B------:R-:W-:Y:S01]  /*8390*/  FMUL.FTZ R85, R90, R86 ;  /* 0x000000565a557220 */ /* 0x000fe20000410000 */
[----:B------:R-:W-:Y:S01]  /*83a0*/  ISETP.GE.AND P0, PT, R142, 0x1, PT ;  /* 0x000000018e00780c */ /* 0x000fe20003f06270 */
[----:B-1----:R-:W-:Y:S01]  /*83b0*/  FFMA.FTZ R84, R90, R87, R91 ;  /* 0x000000575a547223 */ /* 0x002fe2000001005b */
[----:B------:R-:W-:Y:S01]  /*83c0*/  HFMA2.MMA R89, -RZ, RZ, 0, 1.1920928955078125e-07 ;  /* 0x00000002ff597435 */ /* 0x000fe200000001ff */
[----:B------:R-:W-:-:S02]  /*83d0*/  MOV R87, 0xffffffff ;  /* 0xffffffff00577802 */ /* 0x000fc40000000f00 */
[----:B------:R-:W-:Y:S02]  /*83e0*/  FSEL R90, R90, R85, !P0 ;  /* 0x000000555a5a7208 */ /* 0x000fe40004000000 */
[----:B------:R-:W-:Y:S02]  /*83f0*/  FSEL R91, R91, R84, !P0 ;  /* 0x000000545b5b7208 */ /* 0x000fe40004000000 */
[----:B------:R-:W-:Y:S02]  /*8400*/  MOV R85, RZ ;  /* 0x000000ff00557202 */ /* 0x000fe40000000f00 */
[----:B------:R-:W-:Y:S02]  /*8410*/  MOV R160, R90 ;  /* 0x0000005a00a07202 */ /* 0x000fe40000000f00 */
[----:B------:R-:W-:Y:S02]  /*8420*/  MOV R84, 0x8440 ;  /* 0x0000844000547802 */ /* 0x000fe40000000f00 */
[----:B------:R-:W-:Y:S05]  /*8430*/  CALL.REL.NOINC `($__internal_59_$__cuda_sm70_shflsync_up) ;  /* 0x00000dc000007944 */ /* 0x000fea0003c00000 */
[----:B------:R-:W-:Y:S01]  /*8440*/  HFMA2.MMA R89, -RZ, RZ, 0, 1.1920928955078125e-07 ;  /* 0x00000002ff597435 */ /* 0x000fe200000001ff */
[----:B-1----:R-:W-:Y:S02]  /*8450*/  MOV R86, R87 ;  /* 0x0000005700567202 */ /* 0x002fe40000000f00 */
[----:B------:R-:W-:-:S02]  /*8460*/  MOV R160, R91 ;  /* 0x0000005b00a07202 */ /* 0x000fc40000000f00 */
[----:B------:R-:W-:Y:S02]  /*8470*/  MOV R85, RZ ;  /* 0x000000ff00557202 */ /* 0x000fe40000000f00 */
[----:B------:R-:W-:Y:S02]  /*8480*/  MOV R87, 0xffffffff ;  /* 0xffffffff00577802 */ /* 0x000fe40000000f00 */
[----:B------:R-:W-:Y:S02]  /*8490*/  MOV R84, 0x84b0 ;  /* 0x000084b000547802 */ /* 0x000fe40000000f00 */
[----:B------:R-:W-:Y:S05]  /*84a0*/  CALL.REL.NOINC `($__internal_59_$__cuda_sm70_shflsync_up) ;  /* 0x00000d5000007944 */ /* 0x000fea0003c00000 */
[----:B------:R-:W-:Y:S01]  /*84b0*/  ISETP.GE.AND P0, PT, R142, 0x2, PT ;  /* 0x000000028e00780c */ /* 0x000fe20003f06270 */
[----:B------:R-:W-:Y:S01]  /*84c0*/  HFMA2.MMA R89, -RZ, RZ, 0, 2.384185791015625e-07 ;  /* 0x00000004ff597435 */ /* 0x000fe200000001ff */
[----:B------:R-:W-:Y:S02]  /*84d0*/  MOV R85, RZ ;  /* 0x000000ff00557202 */ /* 0x000fe40000000f00 */
[----:B------:R-:W-:-:S09]  /*84e0*/  MOV R84, 0x8550 ;  /* 0x0000855000547802 */ /* 0x000fd20000000f00 */
[----:B-1----:R-:W-:Y:S01]  /*84f0*/  @P0 FFMA.FTZ R91, R90, R87, R91 ;  /* 0x000000575a5b0223 */ /* 0x002fe2000001005b */
[----:B------:R-:W-:Y:S01]  /*8500*/  MOV R87, 0xffffffff ;  /* 0xffffffff00577802 */ /* 0x000fe20000000f00 */
[----:B------:R-:W-:-:S03]  /*8510*/  @P0 FMUL.FTZ R90, R86, R90 ;  /* 0x0000005a565a0220 */ /* 0x000fc60000410000 */
[----:B------:R-:W-:Y:S02]  /*8520*/  MOV R88, R91 ;  /* 0x0000005b00587202 */ /* 0x000fe40000000f00 */
[----:B------:R-:W-:Y:S02]  /*8530*/  MOV R160, R90 ;  /* 0x0000005a00a07202 */ /* 0x000fe40000000f00 */
[----:B------:R-:W-:Y:S05]  /*8540*/  CALL.REL.NOINC `($__internal_59_$__cuda_sm70_shflsync_up) ;  /* 0x00000cb000007944 */ /* 0x000fea0003c00000 */
[----:B------:R-:W-:Y:S01]  /*8550*/  HFMA2.MMA R89, -RZ, RZ, 0, 2.384185791015625e-07 ;  /* 0x00000004ff597435 */ /* 0x000fe200000001ff */
[----:B-1----:R-:W-:Y:S02]  /*8560*/  MOV R86, R87 ;  /* 0x0000005700567202 */ /* 0x002fe40000000f00 */
[----:B------:R-:W-:Y:S02]  /*8570*/  MOV R160, R88 ;  /* 0x0000005800a07202 */ /* 0x000fe40000000f00 */
[----:B------:R-:W-:Y:S02]  /*8580*/  MOV R85, RZ ;  /* 0x000000ff00557202 */ /* 0x000fe40000000f00 */
[----:B------:R-:W-:Y:S02]  /*8590*/  MOV R87, 0xffffffff ;  /* 0xffffffff00577802 */ /* 0x000fe40000000f00 */
[----:B------:R-:W-:-:S02]  /*85a0*/  MOV R84, 0x85c0 ;  /* 0x000085c000547802 */ /* 0x000fc40000000f00 */
[----:B------:R-:W-:Y:S05]  /*85b0*/  CALL.REL.NOINC `($__internal_59_$__cuda_sm70_shflsync_up) ;  /* 0x00000c4000007944 */ /* 0x000fea0003c00000 */
[----:B------:R-:W-:Y:S01]  /*85c0*/  ISETP.GE.AND P0, PT, R142, 0x4, PT ;  /* 0x000000048e00780c */ /* 0x000fe20003f06270 */
[----:B------:R-:W-:Y:S01]  /*85d0*/  HFMA2.MMA R89, -RZ, RZ, 0, 4.76837158203125e-07 ;  /* 0x00000008ff597435 */ /* 0x000fe200000001ff */
[----:B------:R-:W-:-:S02]  /*85e0*/  MOV R85, RZ ;  /* 0x000000ff00557202 */ /* 0x000fc40000000f00 */
[----:B------:R-:W-:-:S09]  /*85f0*/  MOV R84, 0x8650 ;  /* 0x0000865000547802 */ /* 0x000fd20000000f00 */
[----:B-1----:R-:W-:Y:S01]  /*8600*/  @P0 FFMA.FTZ R88, R90, R87, R88 ;  /* 0x000000575a580223 */ /* 0x002fe20000010058 */
[----:B------:R-:W-:Y:S01]  /*8610*/  MOV R87, 0xffffffff ;  /* 0xffffffff00577802 */ /* 0x000fe20000000f00 */
[----:B------:R-:W-:-:S05]  /*8620*/  @P0 FMUL.FTZ R90, R86, R90 ;  /* 0x0000005a565a0220 */ /* 0x000fca0000410000 */
[----:B------:R-:W-:Y:S02]  /*8630*/  MOV R160, R90 ;  /* 0x0000005a00a07202 */ /* 0x000fe40000000f00 */
[----:B------:R-:W-:Y:S05]  /*8640*/  CALL.REL.NOINC `($__internal_59_$__cuda_sm70_shflsync_up) ;  /* 0x00000bb000007944 */ /* 0x000fea0003c00000 */
[----:B------:R-:W-:Y:S01]  /*8650*/  HFMA2.MMA R89, -RZ, RZ, 0, 4.76837158203125e-07 ;  /* 0x00000008ff597435 */ /* 0x000fe200000001ff */
[----:B-1----:R-:W-:Y:S02]  /*8660*/  MOV R86, R87 ;  /* 0x0000005700567202 */ /* 0x002fe40000000f00 */
[----:B------:R-:W-:Y:S02]  /*8670*/  MOV R160, R88 ;  /* 0x0000005800a07202 */ /* 0x000fe40000000f00 */
[----:B------:R-:W-:Y:S02]  /*8680*/  MOV R85, RZ ;  /* 0x000000ff00557202 */ /* 0x000fe40000000f00 */
[----:B------:R-:W-:Y:S02]  /*8690*/  MOV R87, 0xffffffff ;  /* 0xffffffff00577802 */ /* 0x000fe40000000f00 */
[----:B------:R-:W-:Y:S02]  /*86a0*/  MOV R84, 0x86c0 ;  /* 0x000086c000547802 */ /* 0x000fe40000000f00 */
[----:B------:R-:W-:Y:S05]  /*86b0*/  CALL.REL.NOINC `($__internal_59_$__cuda_sm70_shflsync_up) ;  /* 0x00000b4000007944 */ /* 0x000fea0003c00000 */
[----:B------:R-:W-:Y:S01]  /*86c0*/  ISETP.GE.AND P0, PT, R142, 0x8, PT ;  /* 0x000000088e00780c */ /* 0x000fe20003f06270 */
[----:B------:R-:W-:Y:S01]  /*86d0*/  HFMA2.MMA R89, -RZ, RZ, 0, 9.5367431640625e-07 ;  /* 0x00000010ff597435 */ /* 0x000fe200000001ff */
[----:B------:R-:W-:-:S02]  /*86e0*/  MOV R85, RZ ;  /* 0x000000ff00557202 */ /* 0x000fc40000000f00 */
[----:B------:R-:W-:-:S09]  /*86f0*/  MOV R84, 0x8750 ;  /* 0x0000875000547802 */ /* 0x000fd20000000f00 */
[----:B-1----:R-:W-:Y:S01]  /*8700*/  @P0 FFMA.FTZ R88, R90, R87, R88 ;  /* 0x000000575a580223 */ /* 0x002fe20000010058 */
[----:B------:R-:W-:Y:S01]  /*8710*/  MOV R87, 0xffffffff ;  /* 0xffffffff00577802 */ /* 0x000fe20000000f00 */
[----:B------:R-:W-:-:S05]  /*8720*/  @P0 FMUL.FTZ R90, R86, R90 ;  /* 0x0000005a565a0220 */ /* 0x000fca0000410000 */
[----:B------:R-:W-:Y:S02]  /*8730*/  MOV R160, R90 ;  /* 0x0000005a00a07202 */ /* 0x000fe40000000f00 */
[----:B------:R-:W-:Y:S05]  /*8740*/  CALL.REL.NOINC `($__internal_59_$__cuda_sm70_shflsync_up) ;  /* 0x00000ab000007944 */ /* 0x000fea0003c00000 */
[----:B------:R-:W-:Y:S01]  /*8750*/  HFMA2.MMA R89, -RZ, RZ, 0, 9.5367431640625e-07 ;  /* 0x00000010ff597435 */ /* 0x000fe200000001ff */
[----:B-1----:R-:W-:Y:S02]  /*8760*/  MOV R86, R87 ;  /* 0x0000005700567202 */ /* 0x002fe40000000f00 */
[----:B------:R-:W-:Y:S02]  /*8770*/  MOV R160, R88 ;  /* 0x0000005800a07202 */ /* 0x000fe40000000f00 */
[----:B------:R-:W-:Y:S02]  /*8780*/  MOV R85, RZ ;  /* 0x000000ff00557202 */ /* 0x000fe40000000f00 */
[----:B------:R-:W-:Y:S02]  /*8790*/  MOV R87, 0xffffffff ;  /* 0xffffffff00577802 */ /* 0x000fe40000000f00 */
[----:B------:R-:W-:Y:S02]  /*87a0*/  MOV R84, 0x87c0 ;  /* 0x000087c000547802 */ /* 0x000fe40000000f00 */
[----:B------:R-:W-:Y:S05]  /*87b0*/  CALL.REL.NOINC `($__internal_59_$__cuda_sm70_shflsync_up) ;  /* 0x00000a4000007944 */ /* 0x000fea0003c00000 */
[----:B-1----:R-:W-:Y:S05]  /*87c0*/  BRA `(.L_x_1432) ;  /* 0xffffcb4000007947 */ /* 0x002fea000383ffff */
.L_x_1416:
[----:B------:R-:W-:Y:S01]  /*87d0*/  HFMA2.MMA R89, -RZ, RZ, 0, 5.9604644775390625e-08 ;  /* 0x00000001ff597435 */ /* 0x000fe200000001ff */
[----:B------:R-:W-:-:S02]  /*87e0*/  MOV R160, R90 ;  /* 0x0000005a00a07202 */ /* 0x000fc40000000f00 */
[----:B------:R-:W-:Y:S02]  /*87f0*/  MOV R85, RZ ;  /* 0x000000ff00557202 */ /* 0x000fe40000000f00 */
[----:B------:R-:W-:Y:S02]  /*8800*/  MOV R87, 0xffffffff ;  /* 0xffffffff00577802 */ /* 0x000fe40000000f00 */
[----:B------:R-:W-:Y:S02]  /*8810*/  MOV R84, 0x8830 ;  /* 0x0000883000547802 */ /* 0x000fe40000000f00 */
[----:B-1---5:R-:W-:Y:S05]  /*8820*/  CALL.REL.NOINC `($__internal_59_$__cuda_sm70_shflsync_up) ;  /* 0x000009d000007944 */ /* 0x022fea0003c00000 */
[----:B------:R-:W-:Y:S01]  /*8830*/  HFMA2.MMA R89, -RZ, RZ, 0, 5.9604644775390625e-08 ;  /* 0x00000001ff597435 */ /* 0x000fe200000001ff */
[----:B-1----:R-:W-:Y:S02]  /*8840*/  MOV R86, R87 ;  /* 0x0000005700567202 */ /* 0x002fe40000000f00 */
[----:B------:R-:W-:Y:S02]  /*8850*/  MOV R160, R88 ;  /* 0x0000005800a07202 */ /* 0x000fe40000000f00 */
[----:B------:R-:W-:Y:S02]  /*8860*/  MOV R85, RZ ;  /* 0x000000ff00557202 */ /* 0x000fe40000000f00 */
[----:B------:R-:W-:-:S02]  /*8870*/  MOV R87, 0xffffffff ;  /* 0xffffffff00577802 */ /* 0x000fc40000000f00 */
[----:B------:R-:W-:Y:S02]  /*8880*/  MOV R84, 0x88a0 ;  /* 0x000088a000547802 */ /* 0x000fe40000000f00 */
[----:B------:R-:W-:Y:S05]  /*8890*/  CALL.REL.NOINC `($__internal_59_$__cuda_sm70_shflsync_up) ;  /* 0x0000096000007944 */ /* 0x000fea0003c00000 */
[----:B------:R-:W-:Y:S01]  /*88a0*/  MOV R90, R86 ;  /* 0x00000056005a7202 */ /* 0x000fe20000000f00 */
[----:B------:R-:W-:Y:S01]  /*88b0*/  HFMA2.MMA R86, -RZ, RZ, 0, 0 ;  /* 0x00000000ff567435 */ /* 0x000fe200000001ff */
[----:B-1----:R-:W-:Y:S02]  /*88c0*/  MOV R88, R87 ;  /* 0x0000005700587202 */ /* 0x002fe40000000f00 */
[----:B------:R-:W-:Y:S02]  /*88d0*/  MOV R84, R82 ;  /* 0x0000005200547202 */ /* 0x000fe40000000f00 */
[----:B------:R-:W-:Y:S02]  /*88e0*/  MOV R89, 0x1f ;  /* 0x0000001f00597802 */ /* 0x000fe40000000f00 */
[----:B------:R-:W-:Y:S02]  /*88f0*/  MOV R87, 0xffffffff ;  /* 0xffffffff00577802 */ /* 0x000fe40000000f00 */
[----:B------:R-:W-:-:S02]  /*8900*/  MOV R85, 0x8920 ;  /* 0x0000892000557802 */ /* 0x000fc40000000f00 */
[----:B------:R-:W-:Y:S05]  /*8910*/  CALL.REL.NOINC `($__internal_58_$__cuda_sm70_shflsync_idx_p) ;  /* 0x0000089000007944 */ /* 0x000fea0003c00000 */
[----:B-1----:R-:W-:Y:S01]  /*8920*/  MOV R91, R86 ;  /* 0x00000056005b7202 */ /* 0x002fe20000000f00 */
[----:B------:R-:W-:Y:S01]  /*8930*/  HFMA2.MMA R86, -RZ, RZ, 0, 0 ;  /* 0x00000000ff567435 */ /* 0x000fe200000001ff */
[----:B------:R-:W-:-:S02]  /*8940*/  MOV R84, R83 ;  /* 0x0000005300547202 */ /* 0x000fc40000000f00 */
[----:B------:R-:W-:Y:S02]  /*8950*/  MOV R89, 0x1f ;  /* 0x0000001f00597802 */ /* 0x000fe40000000f00 */
[----:B------:R-:W-:Y:S02]  /*8960*/  MOV R87, 0xffffffff ;  /* 0xffffffff00577802 */ /* 0x000fe40000000f00 */
[----:B------:R-:W-:Y:S02]  /*8970*/  MOV R85, 0x8990 ;  /* 0x0000899000557802 */ /* 0x000fe40000000f00 */
[----:B------:R-:W-:Y:S05]  /*8980*/  CALL.REL.NOINC `($__internal_58_$__cuda_sm70_shflsync_idx_p) ;  /* 0x0000082000007944 */ /* 0x000fea0003c00000 */
[----:B-1----:R-:W-:Y:S01]  /*8990*/  MOV R87, R86 ;  /* 0x0000005600577202 */ /* 0x002fe20000000f00 */
[----:B------:R-:W-:Y:S05]  /*89a0*/  BRA `(.L_x_1433) ;  /* 0xffffcac000007947 */ /* 0x000fea000383ffff */
.L_x_1419:
[----:B------:R-:W-:Y:S01]  /*89b0*/  HFMA2.MMA R89, -RZ, RZ, 0, 5.9604644775390625e-08 ;  /* 0x00000001ff597435 */ /* 0x000fe200000001ff */
[----:B------:R-:W-:Y:S02]  /*89c0*/  MOV R143, R88 ;  /* 0x00000058008f7202 */ /* 0x000fe40000000f00 */
[----:B------:R-:W-:Y:S02]  /*89d0*/  MOV R85, 0x1f ;  /* 0x0000001f00557802 */ /* 0x000fe40000000f00 */
[----:B------:R-:W-:-:S02]  /*89e0*/  MOV R87, 0xffffffff ;  /* 0xffffffff00577802 */ /* 0x000fc40000000f00 */
[----:B------:R-:W-:Y:S02]  /*89f0*/  MOV R84, 0x8a10 ;  /* 0x00008a1000547802 */ /* 0x000fe40000000f00 */
[----:B-1----:R-:W-:Y:S05]  /*8a00*/  CALL.REL.NOINC `($__internal_57_$__cuda_sm70_shflsync_down) ;  /* 0x0000076000007944 */ /* 0x002fea0003c00000 */
[----:B-1----:R-:W-:Y:S01]  /*8a10*/  MOV R86, R87 ;  /* 0x0000005700567202 */ /* 0x002fe20000000f00 */
[----:B------:R-:W-:Y:S05]  /*8a20*/  BRA `(.L_x_1434) ;  /* 0xffffd03000007947 */ /* 0x000fea000383ffff */
.L_x_1420:
[----:B------:R-:W-:Y:S01]  /*8a30*/  HFMA2.MMA R89, -RZ, RZ, 0, 5.9604644775390625e-08 ;  /* 0x00000001ff597435 */ /* 0x000fe200000001ff */
[----:B------:R-:W-:Y:S02]  /*8a40*/  MOV R143, R141 ;  /* 0x0000008d008f7202 */ /* 0x000fe40000000f00 */
[----:B------:R-:W-:Y:S02]  /*8a50*/  MOV R85, 0x1f ;  /* 0x0000001f00557802 */ /* 0x000fe40000000f00 */
[----:B------:R-:W-:Y:S02]  /*8a60*/  MOV R87, 0xffffffff ;  /* 0xffffffff00577802 */ /* 0x000fe40000000f00 */
[----:B------:R-:W-:Y:S02]  /*8a70*/  MOV R84, 0x8a90 ;  /* 0x00008a9000547802 */ /* 0x000fe40000000f00 */
[----:B012---:R-:W-:Y:S05]  /*8a80*/  CALL.REL.NOINC `($__internal_57_$__cuda_sm70_shflsync_down) ;  /* 0x000006e000007944 */ /* 0x007fea0003c00000 */
[C---:B------:R-:W-:Y:S01]  /*8a90*/  FMUL.FTZ R85, R88.reuse, R86 ;  /* 0x0000005658557220 */ /* 0x040fe20000410000 */
[----:B------:R-:W-:Y:S01]  /*8aa0*/  HFMA2.MMA R89, -RZ, RZ, 0, 1.1920928955078125e-07 ;  /* 0x00000002ff597435 */ /* 0x000fe200000001ff */
[----:B-1----:R-:W-:Y:S01]  /*8ab0*/  FFMA.FTZ R84, R88, R87, R141 ;  /* 0x0000005758547223 */ /* 0x002fe2000001008d */
[----:B------:R-:W-:-:S02]  /*8ac0*/  MOV R87, 0xffffffff ;  /* 0xffffffff00577802 */ /* 0x000fc40000000f00 */
[----:B------:R-:W-:Y:S02]  /*8ad0*/  FSEL R88, R88, R85, !P4 ;  /* 0x0000005558587208 */ /* 0x000fe40006000000 */
[----:B------:R-:W-:Y:S02]  /*8ae0*/  FSEL R86, R141, R84, !P4 ;  /* 0x000000548d567208 */ /* 0x000fe40006000000 */
[----:B------:R-:W-:Y:S02]  /*8af0*/  MOV R85, 0x1f ;  /* 0x0000001f00557802 */ /* 0x000fe40000000f00 */
[----:B------:R-:W-:Y:S02]  /*8b00*/  MOV R143, R88 ;  /* 0x00000058008f7202 */ /* 0x000fe40000000f00 */
[----:B------:R-:W-:Y:S02]  /*8b10*/  MOV R84, 0x8b30 ;  /* 0x00008b3000547802 */ /* 0x000fe40000000f00 */
[----:B------:R-:W-:Y:S05]  /*8b20*/  CALL.REL.NOINC `($__internal_57_$__cuda_sm70_shflsync_down) ;  /* 0x0000064000007944 */ /* 0x000fea0003c00000 */
[----:B------:R-:W-:Y:S01]  /*8b30*/  HFMA2.MMA R89, -RZ, RZ, 0, 1.1920928955078125e-07 ;  /* 0x00000002ff597435 */ /* 0x000fe200000001ff */
[----:B-1----:R-:W-:Y:S02]  /*8b40*/  MOV R90, R87 ;  /* 0x00000057005a7202 */ /* 0x002fe40000000f00 */
[----:B------:R-:W-:-:S02]  /*8b50*/  MOV R143, R86 ;  /* 0x00000056008f7202 */ /* 0x000fc40000000f00 */
[----:B------:R-:W-:Y:S02]  /*8b60*/  MOV R85, 0x1f ;  /* 0x0000001f00557802 */ /* 0x000fe40000000f00 */
[----:B------:R-:W-:Y:S02]  /*8b70*/  MOV R87, 0xffffffff ;  /* 0xffffffff00577802 */ /* 0x000fe40000000f00 */
[----:B------:R-:W-:Y:S02]  /*8b80*/  MOV R84, 0x8ba0 ;  /* 0x00008ba000547802 */ /* 0x000fe40000000f00 */
[----:B------:R-:W-:Y:S05]  /*8b90*/  CALL.REL.NOINC `($__internal_57_$__cuda_sm70_shflsync_down) ;  /* 0x000005d000007944 */ /* 0x000fea0003c00000 */
[----:B-1----:R-:W-:Y:S01]  /*8ba0*/  @!P3 FFMA.FTZ R86, R88, R87, R86 ;  /* 0x000000575856b223 */ /* 0x002fe20000010056 */
[----:B------:R-:W-:Y:S01]  /*8bb0*/  HFMA2.MMA R89, -RZ, RZ, 0, 2.384185791015625e-07 ;  /* 0x00000004ff597435 */ /* 0x000fe200000001ff */
[----:B------:R-:W-:Y:S01]  /*8bc0*/  @!P3 FMUL.FTZ R88, R90, R88 ;  /* 0x000000585a58b220 */ /* 0x000fe20000410000 */
[----:B------:R-:W-:Y:S02]  /*8bd0*/  MOV R85, 0x1f ;  /* 0x0000001f00557802 */ /* 0x000fe40000000f00 */
[----:B------:R-:W-:Y:S02]  /*8be0*/  MOV R87, 0xffffffff ;  /* 0xffffffff00577802 */ /* 0x000fe40000000f00 */
[----:B------:R-:W-:-:S02]  /*8bf0*/  MOV R143, R88 ;  /* 0x00000058008f7202 */ /* 0x000fc40000000f00 */
[----:B------:R-:W-:Y:S02]  /*8c00*/  MOV R84, 0x8c20 ;  /* 0x00008c2000547802 */ /* 0x000fe40000000f00 */
[----:B------:R-:W-:Y:S05]  /*8c10*/  CALL.REL.NOINC `($__internal_57_$__cuda_sm70_shflsync_down) ;  /* 0x0000055000007944 */ /* 0x000fea0003c00000 */
[----:B------:R-:W-:Y:S01]  /*8c20*/  HFMA2.MMA R89, -RZ, RZ, 0, 2.384185791015625e-07 ;  /* 0x00000004ff597435 */ /* 0x000fe200000001ff */
[----:B-1----:R-:W-:Y:S02]  /*8c30*/  MOV R90, R87 ;  /* 0x00000057005a7202 */ /* 0x002fe40000000f00 */
[----:B------:R-:W-:Y:S02]  /*8c40*/  MOV R143, R86 ;  /* 0x00000056008f7202 */ /* 0x000fe40000000f00 */
[----:B------:R-:W-:Y:S02]  /*8c50*/  MOV R85, 0x1f ;  /* 0x0000001f00557802 */ /* 0x000fe40000000f00 */
[----:B------:R-:W-:Y:S02]  /*8c60*/  MOV R87, 0xffffffff ;  /* 0xffffffff00577802 */ /* 0x000fe40000000f00 */
[----:B------:R-:W-:Y:S02]  /*8c70*/  MOV R84, 0x8c90 ;  /* 0x00008c9000547802 */ /* 0x000fe40000000f00 */
[----:B------:R-:W-:Y:S05]  /*8c80*/  CALL.REL.NOINC `($__internal_57_$__cuda_sm70_shflsync_down) ;  /* 0x000004e000007944 */ /* 0x000fea0003c00000 */
[----:B-1----:R-:W-:Y:S01]  /*8c90*/  @!P2 FFMA.FTZ R86, R88, R87, R86 ;  /* 0x000000575856a223 */ /* 0x002fe20000010056 */
[----:B------:R-:W-:Y:S01]  /*8ca0*/  HFMA2.MMA R89, -RZ, RZ, 0, 4.76837158203125e-07 ;  /* 0x00000008ff597435 */ /* 0x000fe200000001ff */
[----:B------:R-:W-:Y:S01]  /*8cb0*/  @!P2 FMUL.FTZ R88, R90, R88 ;  /* 0x000000585a58a220 */ /* 0x000fe20000410000 */
[----:B------:R-:W-:-:S02]  /*8cc0*/  MOV R85, 0x1f ;  /* 0x0000001f00557802 */ /* 0x000fc40000000f00 */
[----:B------:R-:W-:Y:S02]  /*8cd0*/  MOV R87, 0xffffffff ;  /* 0xffffffff00577802 */ /* 0x000fe40000000f00 */
[----:B------:R-:W-:Y:S02]  /*8ce0*/  MOV R141, R88 ;  /* 0x00000058008d7202 */ /* 0x000fe40000000f00 */
[----:B------:R-:W-:Y:S02]  /*8cf0*/  MOV R84, 0x8d20 ;  /* 0x00008d2000547802 */ /* 0x000fe40000000f00 */
[----:B------:R-:W-:Y:S02]  /*8d00*/  MOV R143, R141 ;  /* 0x0000008d008f7202 */ /* 0x000fe40000000f00 */
[----:B------:R-:W-:Y:S05]  /*8d10*/  CALL.REL.NOINC `($__internal_57_$__cuda_sm70_shflsync_down) ;  /* 0x0000045000007944 */ /* 0x000fea0003c00000 */
[----:B------:R-:W-:Y:S01]  /*8d20*/  HFMA2.MMA R89, -RZ, RZ, 0, 4.76837158203125e-07 ;  /* 0x00000008ff597435 */ /* 0x000fe200000001ff */
[----:B-1----:R-:W-:Y:S02]  /*8d30*/  MOV R88, R87 ;  /* 0x0000005700587202 */ /* 0x002fe40000000f00 */
[----:B------:R-:W-:Y:S02]  /*8d40*/  MOV R143, R86 ;  /* 0x00000056008f7202 */ /* 0x000fe40000000f00 */
[----:B------:R-:W-:-:S02]  /*8d50*/  MOV R85, 0x1f ;  /* 0x0000001f00557802 */ /* 0x000fc40000000f00 */
[----:B------:R-:W-:Y:S02]  /*8d60*/  MOV R87, 0xffffffff ;  /* 0xffffffff00577802 */ /* 0x000fe40000000f00 */
[----:B------:R-:W-:Y:S02]  /*8d70*/  MOV R84, 0x8d90 ;  /* 0x00008d9000547802 */ /* 0x000fe40000000f00 */
[----:B------:R-:W-:Y:S05]  /*8d80*/  CALL.REL.NOINC `($__internal_57_$__cuda_sm70_shflsync_down) ;  /* 0x000003e000007944 */ /* 0x000fea0003c00000 */
[----:B-1----:R-:W-:Y:S01]  /*8d90*/  @!P1 FFMA.FTZ R86, R141, R87, R86 ;  /* 0x000000578d569223 */ /* 0x002fe20000010056 */
[----:B------:R-:W-:Y:S01]  /*8da0*/  HFMA2.MMA R89, -RZ, RZ, 0, 9.5367431640625e-07 ;  /* 0x00000010ff597435 */ /* 0x000fe200000001ff */
[----:B------:R-:W-:Y:S01]  /*8db0*/  @!P1 FMUL.FTZ R141, R88, R141 ;  /* 0x0000008d588d9220 */ /* 0x000fe20000410000 */
[----:B------:R-:W-:Y:S02]  /*8dc0*/  MOV R85, 0x1f ;  /* 0x0000001f00557802 */ /* 0x000fe40000000f00 */
[----:B------:R-:W-:Y:S02]  /*8dd0*/  MOV R88, R86 ;  /* 0x0000005600587202 */ /* 0x000fe40000000f00 */
[----:B------:R-:W-:Y:S02]  /*8de0*/  MOV R87, 0xffffffff ;  /* 0xffffffff00577802 */ /* 0x000fe40000000f00 */
[----:B------:R-:W-:-:S02]  /*8df0*/  MOV R143, R141 ;  /* 0x0000008d008f7202 */ /* 0x000fc40000000f00 */
[----:B------:R-:W-:Y:S02]  /*8e00*/  MOV R84, 0x8e20 ;  /* 0x00008e2000547802 */ /* 0x000fe40000000f00 */
[----:B------:R-:W-:Y:S05]  /*8e10*/  CALL.REL.NOINC `($__internal_57_$__cuda_sm70_shflsync_down) ;  /* 0x0000035000007944 */ /* 0x000fea0003c00000 */
[----:B------:R-:W-:Y:S01]  /*8e20*/  HFMA2.MMA R89, -RZ, RZ, 0, 9.5367431640625e-07 ;  /* 0x00000010ff597435 */ /* 0x000fe200000001ff */
[----:B-1----:R-:W-:Y:S02]  /*8e30*/  MOV R86, R87 ;  /* 0x0000005700567202 */ /* 0x002fe40000000f00 */
[----:B------:R-:W-:Y:S02]  /*8e40*/  MOV R143, R88 ;  /* 0x00000058008f7202 */ /* 0x000fe40000000f00 */
[----:B------:R-:W-:Y:S02]  /*8e50*/  MOV R85, 0x1f ;  /* 0x0000001f00557802 */ /* 0x000fe40000000f00 */
[----:B------:R-:W-:Y:S02]  /*8e60*/  MOV R87, 0xffffffff ;  /* 0xffffffff00577802 */ /* 0x000fe40000000f00 */
[----:B------:R-:W-:Y:S02]  /*8e70*/  MOV R84, 0x8e90 ;  /* 0x00008e9000547802 */ /* 0x000fe40000000f00 */
[----:B------:R-:W-:Y:S05]  /*8e80*/  CALL.REL.NOINC `($__internal_57_$__cuda_sm70_shflsync_down) ;  /* 0x000002e000007944 */ /* 0x000fea0003c00000 */
[----:B-1----:R-:W-:Y:S01]  /*8e90*/  @!P0 FFMA.FTZ R88, R141, R87, R88 ;  /* 0x000000578d588223 */ /* 0x002fe20000010058 */
[----:B------:R-:W-:Y:S01]  /*8ea0*/  MOV R89, 0x1f ;  /* 0x0000001f00597802 */ /* 0x000fe20000000f00 */
[----:B------:R-:W-:Y:S01]  /*8eb0*/  @!P0 FMUL.FTZ R141, R86, R141 ;  /* 0x0000008d568d8220 */ /* 0x000fe20000410000 */
[----:B------:R-:W-:Y:S01]  /*8ec0*/  HFMA2.MMA R86, -RZ, RZ, 0, 0 ;  /* 0x00000000ff567435 */ /* 0x000fe200000001ff */
[----:B------:R-:W-:-:S02]  /*8ed0*/  MOV R87, 0xffffffff ;  /* 0xffffffff00577802 */ /* 0x000fc40000000f00 */
[----:B------:R-:W-:Y:S02]  /*8ee0*/  MOV R85, 0x8f10 ;  /* 0x00008f1000557802 */ /* 0x000fe40000000f00 */
[----:B------:R-:W-:Y:S02]  /*8ef0*/  MOV R84, R141 ;  /* 0x0000008d00547202 */ /* 0x000fe40000000f00 */
[----:B------:R-:W-:Y:S05]  /*8f00*/  CALL.REL.NOINC `($__internal_58_$__cuda_sm70_shflsync_idx_p) ;  /* 0x000002a000007944 */ /* 0x000fea0003c00000 */
[----:B-1----:R-:W-:Y:S01]  /*8f10*/  MOV R90, R86 ;  /* 0x00000056005a7202 */ /* 0x002fe20000000f00 */
[----:B------:R-:W-:Y:S01]  /*8f20*/  HFMA2.MMA R86, -RZ, RZ, 0, 0 ;  /* 0x00000000ff567435 */ /* 0x000fe200000001ff */
[----:B------:R-:W-:Y:S02]  /*8f30*/  MOV R84, R88 ;  /* 0x0000005800547202 */ /* 0x000fe40000000f00 */
[----:B------:R-:W-:Y:S02]  /*8f40*/  MOV R89, 0x1f ;  /* 0x0000001f00597802 */ /* 0x000fe40000000f00 */
[----:B------:R-:W-:Y:S02]  /*8f50*/  MOV R87, 0xffffffff ;  /* 0xffffffff00577802 */ /* 0x000fe40000000f00 */
[----:B------:R-:W-:-:S02]  /*8f60*/  MOV R85, 0x8f80 ;  /* 0x00008f8000557802 */ /* 0x000fc40000000f00 */
[----:B------:R-:W-:Y:S05]  /*8f70*/  CALL.REL.NOINC `($__internal_58_$__cuda_sm70_shflsync_idx_p) ;  /* 0x0000023000007944 */ /* 0x000fea0003c00000 */
[----:B------:R-:W-:Y:S01]  /*8f80*/  HFMA2.MMA R89, -RZ, RZ, 0, 5.9604644775390625e-08 ;  /* 0x00000001ff597435 */ /* 0x000fe200000001ff */
[----:B-1----:R-:W-:-:S02]  /*8f90*/  MOV R91, R86 ;  /* 0x00000056005b7202 */ /* 0x002fc40000000f00 */
[----:B------:R-:W-:Y:S02]  /*8fa0*/  MOV R143, R141 ;  /* 0x0000008d008f7202 */ /* 0x000fe40000000f00 */
[----:B------:R-:W-:Y:S02]  /*8fb0*/  MOV R85, 0x1f ;  /* 0x0000001f00557802 */ /* 0x000fe40000000f00 */
[----:B------:R-:W-:Y:S02]  /*8fc0*/  MOV R87, 0xffffffff ;  /* 0xffffffff00577802 */ /* 0x000fe40000000f00 */
[----:B------:R-:W-:Y:S02]  /*8fd0*/  MOV R84, 0x8ff0 ;  /* 0x00008ff000547802 */ /* 0x000fe40000000f00 */
[----:B------:R-:W-:Y:S05]  /*8fe0*/  CALL.REL.NOINC `($__internal_57_$__cuda_sm70_shflsync_down) ;  /* 0x0000018000007944 */ /* 0x000fea0003c00000 */
[----:B------:R-:W-:Y:S01]  /*8ff0*/  HFMA2.MMA R89, -RZ, RZ, 0, 5.9604644775390625e-08 ;  /* 0x00000001ff597435 */ /* 0x000fe200000001ff */
[----:B-1----:R-:W-:Y:S02]  /*9000*/  MOV R86, R87 ;  /* 0x0000005700567202 */ /* 0x002fe40000000f00 */
[----:B------:R-:W-:Y:S02]  /*9010*/  MOV R143, R88 ;  /* 0x00000058008f7202 */ /* 0x000fe40000000f00 */
[----:B------:R-:W-:-:S02]  /*9020*/  MOV R85, 0x1f ;  /* 0x0000001f00557802 */ /* 0x000fc40000000f00 */
[----:B------:R-:W-:Y:S02]  /*9030*/  MOV R87, 0xffffffff ;  /* 0xffffffff00577802 */ /* 0x000fe40000000f00 */
[----:B------:R-:W-:Y:S02]  /*9040*/  MOV R84, 0x9060 ;  /* 0x0000906000547802 */ /* 0x000fe40000000f00 */
[----:B------:R-:W-:Y:S05]  /*9050*/  CALL.REL.NOINC `($__internal_57_$__cuda_sm70_shflsync_down) ;  /* 0x0000011000007944 */ /* 0x000fea0003c00000 */
[----:B------:R-:W-:Y:S01]  /*9060*/  MOV R88, R86 ;  /* 0x0000005600587202 */ /* 0x000fe20000000f00 */
[----:B------:R-:W-:Y:S01]  /*9070*/  HFMA2.MMA R86, -RZ, RZ, 0, 0 ;  /* 0x00000000ff567435 */ /* 0x000fe200000001ff */
[----:B-1----:R-:W-:Y:S02]  /*9080*/  MOV R141, R87 ;  /* 0x00000057008d7202 */ /* 0x002fe40000000f00 */
[----:B------:R-:W-:Y:S02]  /*9090*/  MOV R84, R82 ;  /* 0x0000005200547202 */ /* 0x000fe40000000f00 */
[----:B------:R-:W-:Y:S02]  /*90a0*/  MOV R89, 0x1f ;  /* 0x0000001f00597802 */ /* 0x000fe40000000f00 */
[----:B------:R-:W-:-:S02]  /*90b0*/  MOV R87, 0xffffffff ;  /* 0xffffffff00577802 */ /* 0x000fc40000000f00 */
[----:B------:R-:W-:Y:S02]  /*90c0*/  MOV R85, 0x90e0 ;  /* 0x000090e000557802 */ /* 0x000fe40000000f00 */
[----:B------:R-:W-:Y:S05]  /*90d0*/  CALL.REL.NOINC `($__internal_58_$__cuda_sm70_shflsync_idx_p) ;  /* 0x000000d000007944 */ /* 0x000fea0003c00000 */
[----:B-1----:R-:W-:Y:S01]  /*90e0*/  MOV R143, R86 ;  /* 0x00000056008f7202 */ /* 0x002fe20000000f00 */
[----:B------:R-:W-:Y:S01]  /*90f0*/  HFMA2.MMA R86, -RZ, RZ, 0, 0 ;  /* 0x00000000ff567435 */ /* 0x000fe200000001ff */
[----:B------:R-:W-:Y:S02]  /*9100*/  MOV R84, R83 ;  /* 0x0000005300547202 */ /* 0x000fe40000000f00 */
[----:B------:R-:W-:Y:S02]  /*9110*/  MOV R89, 0x1f ;  /* 0x0000001f00597802 */ /* 0x000fe40000000f00 */
[----:B------:R-:W-:Y:S02]  /*9120*/  MOV R87, 0xffffffff ;  /* 0xffffffff00577802 */ /* 0x000fe40000000f00 */
[----:B------:R-:W-:Y:S02]  /*9130*/  MOV R85, 0x9150 ;  /* 0x0000915000557802 */ /* 0x000fe40000000f00 */
[----:B------:R-:W-:Y:S05]  /*9140*/  CALL.REL.NOINC `($__internal_58_$__cuda_sm70_shflsync_idx_p) ;  /* 0x0000006000007944 */ /* 0x000fea0003c00000 */
[----:B-1----:R-:W-:Y:S01]  /*9150*/  MOV R85, R86 ;  /* 0x0000005600557202 */ /* 0x002fe20000000f00 */
[----:B------:R-:W-:Y:S05]  /*9160*/  BRA `(.L_x_1435) ;  /* 0xffffca9000007947 */ /* 0x000fea000383ffff */
        .weak           $__internal_57_$__cuda_sm70_shflsync_down
        .type           $__internal_57_$__cuda_sm70_shflsync_down,@function
        .size           $__internal_57_$__cuda_sm70_shflsync_down,($__internal_58_$__cuda_sm70_shflsync_idx_p - $__internal_57_$__cuda_sm70_shflsync_down)
$__internal_57_$__cuda_sm70_shflsync_down:
[----:B------:R-:W-:Y:S04]  /*9170*/  WARPSYNC R87 ;  /* 0x0000005700007348 */ /* 0x000fe80003800000 */
[----:B------:R0:W1:Y:S02]  /*9180*/  SHFL.DOWN PT, R87, R143, R89, R85 ;  /* 0x080000598f577389 */ /* 0x00006400000e0055 */
[----:B0-----:R-:W-:-:S06]  /*9190*/  HFMA2.MMA R85, -RZ, RZ, 0, 0 ;  /* 0x00000000ff557435 */ /* 0x001fcc00000001ff */
[----:B------:R-:W-:Y:S05]  /*91a0*/  RET.REL.NODEC R84 `(_Z25selective_scan_bwd_kernelI32Selective_Scan_bwd_kernel_traitsILi128ELi16ELb1ELb0ELb0ELb1ELb1EN3c104HalfEfEEv12SSMParamsBwd) ;  /* 0xffff6e5054007950 */ /* 0x000fea0003c3ffff */
        .weak           $__internal_58_$__cuda_sm70_shflsync_idx_p
        .type           $__internal_58_$__cuda_sm70_shflsync_idx_p,@function
        .size           $__internal_58_$__cuda_sm70_shflsync_idx_p,($__internal_59_$__cuda_sm70_shflsync_up - $__internal_58_$__cuda_sm70_shflsync_idx_p)
$__internal_58_$__cuda_sm70_shflsync_idx_p:
[----:B------:R-:W-:Y:S04]  /*91b0*/  WARPSYNC R87 ;  /* 0x0000005700007348 */ /* 0x000fe80003800000 */
[----:B------:R0:W1:Y:S02]  /*91c0*/  SHFL.IDX PT, R86, R84, R86, R89 ;  /* 0x0000005654567389 */ /* 0x00006400000e0059 */
[----:B0-----:R-:W-:Y:S01]  /*91d0*/  MOV R84, R85 ;  /* 0x0000005500547202 */ /* 0x001fe20000000f00 */
[----:B------:R-:W-:-:S06]  /*91e0*/  HFMA2.MMA R85, -RZ, RZ, 0, 0 ;  /* 0x00000000ff557435 */ /* 0x000fcc00000001ff */
[----:B------:R-:W-:Y:S05]  /*91f0*/  RET.REL.NODEC R84 `(_Z25selective_scan_bwd_kernelI32Selective_Scan_bwd_kernel_traitsILi128ELi16ELb1ELb0ELb0ELb1ELb1EN3c104HalfEfEEv12SSMParamsBwd) ;  /* 0xffff6e0054007950 */ /* 0x000fea0003c3ffff */
        .weak           $__internal_59_$__cuda_sm70_shflsync_up
        .type           $__internal_59_$__cuda_sm70_shflsync_up,@function
        .size           $__internal_59_$__cuda_sm70_shflsync_up,(.L_x_8871 - $__internal_59_$__cuda_sm70_shflsync_up)
$__internal_59_$__cuda_sm70_shflsync_up:
[----:B------:R-:W-:Y:S04]  /*9200*/  WARPSYNC R87 ;  /* 0x0000005700007348 */ /* 0x000fe80003800000 */
[----:B------:R0:W1:Y:S02]  /*9210*/  SHFL.UP PT, R87, R160, R89, R85 ;  /* 0x04000059a0577389 */ /* 0x00006400000e0055 */
[----:B0-----:R-:W-:-:S04]  /*9220*/  MOV R85, 0x0 ;  /* 0x0000000000557802 */ /* 0x001fc80000000f00 */
[----:B------:R-:W-:Y:S05]  /*9230*/  RET.REL.NODEC R84 `(_Z25selective_scan_bwd_kernelI32Selective_Scan_bwd_kernel_traitsILi128ELi16ELb1ELb0ELb0ELb1ELb1EN3c104HalfEfEEv12SSMParamsBwd) ;  /* 0xffff6dc054007950 */ /* 0x000fea0003c3ffff */
.L_x_1436:
        /* <DEDUP_REMOVED lines=12> */
.L_x_8871:


//--------------------- .text._Z25selective_scan_bwd_kernelI32Selective_Scan_bwd_kernel_traitsILi128ELi16ELb1ELb0ELb1ELb0ELb0EN3c104HalfEfEEv12SSMParamsBwd --------------------------
	.section	.text._Z25selective_scan_bwd_kernelI32Selective_Scan_bwd_kernel_traitsILi128ELi16ELb1ELb0ELb1ELb0ELb0EN3c104HalfEfEEv12SSMParamsBwd,"ax",@progbits
	.sectioninfo	@"SHI_REGISTERS=166"
	.align	128
        .global         _Z25selective_scan_bwd_kernelI32Selective_Scan_bwd_kernel_traitsILi128ELi16ELb1ELb0ELb1ELb0ELb0EN3c104HalfEfEEv12SSMParamsBwd
        .type           _Z25selective_scan_bwd_kernelI32Selective_Scan_bwd_kernel_traitsILi128ELi16ELb1ELb0ELb1ELb0ELb0EN3c104HalfEfEEv12SSMParamsBwd,@function
        .size           _Z25selective_scan_bwd_kernelI32Selective_Scan_bwd_kernel_traitsILi128ELi16ELb1ELb0ELb1ELb0ELb0EN3c104HalfEfEEv12SSMParamsBwd,(.L_x_8874 - _Z25selective_scan_bwd_kernelI32Selective_Scan_bwd_kernel_traitsILi128ELi16ELb1ELb0ELb1ELb0ELb0EN3c104HalfEfEEv12SSMParamsBwd)
        .other          _Z25selective_scan_bwd_kernelI32Selective_Scan_bwd_kernel_traitsILi128ELi16ELb1ELb0ELb1ELb0ELb0EN3c104HalfEfEEv12SSMParamsBwd,@"STO_CUDA_ENTRY STV_DEFAULT"
_Z25selective_scan_bwd_kernelI32Selective_Scan_bwd_kernel_traitsILi128ELi16ELb1ELb0ELb1ELb0ELb0EN3c104HalfEfEEv12SSMParamsBwd:
.text._Z25selective_scan_bwd_kernelI32Selective_Scan_bwd_kernel_traitsILi128ELi16ELb1ELb0ELb1ELb0ELb0EN3c104HalfEfEEv12SSMParamsBwd:
        /* <DEDUP_REMOVED lines=33> */
[----:B------:R-:W-:Y:S01]  /*0210*/  MOV R89, RZ ;  /* 0x000000ff00597202 */ /* 0x000fe20000000f00 */
        /* <DEDUP_REMOVED lines=11> */
[----:B------:R-:W-:Y:S02]  /*02d0*/  UIMAD UR15, UR35, UR8, URZ ;  /* 0x00000008230f72a4 */ /* 0x000fe4000f8e023f */
[----:B------:R-:W-:Y:S02]  /*02e0*/  UISETP.NE.AND.EX UP2, UPT, URZ, UR27, UPT, UP2 ;  /* 0x0000001b3f00728c */ /* 0x000fe4000bf45320 */
[----:B------:R-:W-:Y:S01]  /*02f0*/  UIMAD.WIDE.U32 UR12, UR34, UR8, URZ ;  /* 0x00000008220c72a5 */ /* 0x000fe2000f8e003f */
[----:B0-----:R-:W2:Y:S01]  /*0300*/  MUFU.RCP R0, R0 ;  /* 0x0000000000007308 */ /* 0x001ea20000001000 */
[----:B------:R-:W-:-:S02]  /*0310*/  UIMAD.WIDE.U32 UR18, UR34, UR6, URZ ;  /* 0x00000006221272a5 */ /* 0x000fc4000f8e003f */
[----:B------:R-:W-:Y:S02]  /*0320*/  UMOV UR8, URZ ;  /* 0x0000003f00087c82 */ /* 0x000fe40008000000 */
[----:B------:R-:W-:Y:S02]  /*0330*/  @UP1 ULEA UR8, UP3, UR16, UR20, 0x2 ;  /* 0x0000001410081291 */ /* 0x000fe4000f86103f */
[----:B------:R-:W-:Y:S02]  /*0340*/  ULDC.64 UR6, c[0x0][0x1b0] ;  /* 0x00006c0000067ab9 */ /* 0x000fe40000000a00 */
[----:B------:R-:W-:Y:S02]  /*0350*/  UIMAD UR15, UR34, UR9, UR15 ;  /* 0x00000009220f72a4 */ /* 0x000fe4000f8e020f */
[----:B------:R-:W-:Y:S02]  /*0360*/  UIMAD.WIDE.U32 UR10, UR34, UR6, URZ ;  /* 0x00000006220a72a5 */ /* 0x000fe4000f8e003f */
[----:B------:R-:W-:-:S02]  /*0370*/  UIMAD UR14, UR35, UR6, URZ ;  /* 0x00000006230e72a4 */ /* 0x000fc4000f8e023f */
[----:B------:R-:W-:Y:S01]  /*0380*/  UMOV UR9, URZ ;  /* 0x0000003f00097c82 */ /* 0x000fe20008000000 */
[----:B--2---:R-:W-:Y:S01]  /*0390*/  IADD3 R2, R0, 0xffffffe, RZ ;  /* 0x0ffffffe00027810 */ /* 0x004fe20007ffe0ff */
[----:B------:R-:W-:Y:S01]  /*03a0*/  @UP1 ULEA.HI.X UR9, UR16, UR21, UR17, 0x2, UP3 ;  /* 0x0000001510091291 */ /* 0x000fe200098f1411 */
[----:B------:R-:W-:Y:S01]  /*03b0*/  IABS R0, UR16 ;  /* 0x0000001000007c13 */ /* 0x000fe20008000000 */
[----:B------:R-:W-:Y:S02]  /*03c0*/  UMOV UR6, URZ ;  /* 0x0000003f00067c82 */ /* 0x000fe40008000000 */
[----:B------:R-:W-:Y:S01]  /*03d0*/  @UP2 ULEA UR6, UP1, UR16, UR26, 0x2 ;  /* 0x0000001a10062291 */ /* 0x000fe2000f82103f */
[----:B------:R-:W0:Y:S01]  /*03e0*/  F2I.FTZ.U32.TRUNC.NTZ R2, R2 ;  /* 0x0000000200027305 */ /* 0x000e22000021f000 */
[----:B------:R-:W1:Y:S01]  /*03f0*/  R2UR UR23, R0 ;  /* 0x00000000001773c2 */ /* 0x000e6200000e0000 */
[----:B------:R-:W-:Y:S02]  /*0400*/  UIADD3 UR25, UR25, UR4, URZ ;  /* 0x0000000419197290 */ /* 0x000fe4000fffe03f */
[----:B------:R-:W-:-:S02]  /*0410*/  UIMAD UR14, UR34, UR7, UR14 ;  /* 0x00000007220e72a4 */ /* 0x000fc4000f8e020e */
[----:B------:R-:W-:Y:S02]  /*0420*/  UMOV UR4, URZ ;  /* 0x0000003f00047c82 */ /* 0x000fe40008000000 */
[----:B------:R-:W-:Y:S02]  /*0430*/  UMOV UR7, URZ ;  /* 0x0000003f00077c82 */ /* 0x000fe40008000000 */
[----:B------:R-:W-:Y:S02]  /*0440*/  @UP2 ULEA.HI.X UR7, UR16, UR27, UR17, 0x2, UP1 ;  /* 0x0000001b10072291 */ /* 0x000fe400088f1411 */
[----:B------:R-:W-:Y:S02]  /*0450*/  ULDC.64 UR20, c[0x0][0x1e8] ;  /* 0x00007a0000147ab9 */ /* 0x000fe40000000a00 */
[----:B------:R-:W-:Y:S01]  /*0460*/  ULDC.64 UR26, c[0x0][0x1d8] ;  /* 0x00007600001a7ab9 */ /* 0x000fe20000000a00 */
[----:B0-----:R-:W0:Y:S01]  /*0470*/  R2UR UR5, R2 ;  /* 0x00000000020573c2 */ /* 0x001e2200000e0000 */
[----:B------:R-:W-:-:S02]  /*0480*/  UIMAD UR36, UR17, UR20, URZ ;  /* 0x00000014112472a4 */ /* 0x000fc4000f8e023f */
[----:B------:R-:W-:Y:S02]  /*0490*/  UIADD3 UR19, UR19, UR32, URZ ;  /* 0x0000002013137290 */ /* 0x000fe4000fffe03f */
[----:B------:R-:W-:Y:S02]  /*04a0*/  UIMAD UR22, UR17, UR26, URZ ;  /* 0x0000001a111672a4 */ /* 0x000fe4000f8e023f */
[----:B------:R-:W-:Y:S02]  /*04b0*/  ULDC UR32, c[0x0][0x174] ;  /* 0x00005d0000207ab9 */ /* 0x000fe40000000800 */
[----:B------:R-:W-:Y:S02]  /*04c0*/  UIMAD.WIDE.U32 UR18, UR16, UR20, UR18 ;  /* 0x00000014101272a5 */ /* 0x000fe4000f8e0012 */
[----:B------:R-:W-:Y:S02]  /*04d0*/  UIADD3 UR13, UR13, UR15, URZ ;  /* 0x0000000f0d0d7290 */ /* 0x000fe4000fffe03f */
[----:B------:R-:W-:-:S02]  /*04e0*/  UIMAD UR22, UR16, UR27, UR22 ;  /* 0x0000001b101672a4 */ /* 0x000fc4000f8e0216 */
[----:B------:R-:W-:Y:S02]  /*04f0*/  ULDC UR37, c[0x0][0x178] ;  /* 0x00005e0000257ab9 */ /* 0x000fe40000000800 */
[----:B------:R-:W-:Y:S02]  /*0500*/  ULOP3.LUT UR27, UR16, UR37, URZ, 0x3c, !UPT ;  /* 0x00000025101b7292 */ /* 0x000fe4000f8e3c3f */
[----:B------:R-:W-:Y:S02]  /*0510*/  UIADD3 UR11, UR11, UR14, URZ ;  /* 0x0000000e0b0b7290 */ /* 0x000fe4000fffe03f */
[----:B0-----:R-:W-:-:S04]  /*0520*/  UIADD3 UR28, URZ, -UR5, URZ ;  /* 0x800000053f1c7290 */ /* 0x001fc8000fffe03f */
[----:B------:R-:W-:-:S04]  /*0530*/  UIMAD UR28, UR28, UR33, URZ ;  /* 0x000000211c1c72a4 */ /* 0x000fc8000f8e023f */
[----:B------:R-:W-:Y:S02]  /*0540*/  UIMAD.WIDE.U32 UR28, UR5, UR28, UR4 ;  /* 0x0000001c051c72a5 */ /* 0x000fe4000f8e0004 */
[----:B------:R-:W-:Y:S02]  /*0550*/  UIMAD.WIDE.U32 UR4, UR16, UR26, UR24 ;  /* 0x0000001a100472a5 */ /* 0x000fe4000f8e0018 */
[----:B-1----:R-:W-:Y:S02]  /*0560*/  UIMAD.WIDE.U32 UR24, UR29, UR23, URZ ;  /* 0x000000171d1872a5 */ /* 0x002fe4000f8e003f */
[----:B------:R-:W-:Y:S02]  /*0570*/  UIMAD UR26, UR16, UR21, UR36 ;  /* 0x00000015101a72a4 */ /* 0x000fe4000f8e0224 */
[----:B------:R-:W-:Y:S02]  /*0580*/  USHF.L.U32 UR36, UR32, 0xb, URZ ;  /* 0x0000000b20247899 */ /* 0x000fe4000800063f */
[----:B------:R-:W-:-:S02]  /*0590*/  ULDC.64 UR20, c[0x0][0x280] ;  /* 0x0000a00000147ab9 */ /* 0x000fc40000000a00 */
[----:B------:R-:W-:Y:S02]  /*05a0*/  UMOV UR28, UR25 ;  /* 0x00000019001c7c82 */ /* 0x000fe40008000000 */
[----:B------:R-:W-:Y:S02]  /*05b0*/  UIADD3 UR24, -UR28, URZ, URZ ;  /* 0x0000003f1c187290 */ /* 0x000fe4000fffe13f */
[----:B------:R-:W-:Y:S02]  /*05c0*/  UIADD3 UR15, UR36, -0x800, URZ ;  /* 0xfffff800240f7890 */ /* 0x000fe4000fffe03f */
[----:B------:R-:W-:Y:S02]  /*05d0*/  UIMAD UR23, UR33, UR24, UR23 ;  /* 0x00000018211772a4 */ /* 0x000fe4000f8e0217 */
[----:B------:R-:W-:Y:S02]  /*05e0*/  UIMAD UR24, UR17, UR20, URZ ;  /* 0x00000014111872a4 */ /* 0x000fe4000f8e023f */
[----:B------:R-:W-:-:S02]  /*05f0*/  UISETP.GT.U32.AND UP1, UPT, UR33, UR23, UPT ;  /* 0x000000172100728c */ /* 0x000fc4000bf24070 */
[----:B------:R-:W-:Y:S02]  /*0600*/  UIMAD.WIDE.U32 UR12, UR16, UR20, UR12 ;  /* 0x00000014100c72a5 */ /* 0x000fe4000f8e000c */
[----:B------:R-:W-:Y:S02]  /*0610*/  USHF.R.S32.HI UR20, URZ, 0x1f, UR15 ;  /* 0x0000001f3f147899 */ /* 0x000fe4000801140f */
[----:B------:R-:W-:Y:S02]  /*0620*/  UIADD3 UR4, UP2, UR15, UR4, URZ ;  /* 0x000000040f047290 */ /* 0x000fe4000ff5e03f */
[----:B------:R-:W-:Y:S02]  /*0630*/  UIMAD UR21, UR16, UR21, UR24 ;  /* 0x00000015101572a4 */ /* 0x000fe4000f8e0218 */
[----:B------:R-:W-:Y:S02]  /*0640*/  UIADD3.X UR5, UR20, UR5, UR22, UP2, !UPT ;  /* 0x0000000514057290 */ /* 0x000fe400097fe416 */
[----:B------:R-:W-:-:S02]  /*0650*/  @!UP1 UIADD3 UR23, UR23, -UR33, URZ ;  /* 0x8000002117179290 */ /* 0x000fc4000fffe03f */
[----:B------:R-:W-:Y:S02]  /*0660*/  ULDC.64 UR24, c[0x0][0x240] ;  /* 0x0000900000187ab9 */ /* 0x000fe40000000a00 */
[----:B------:R-:W-:Y:S02]  /*0670*/  UISETP.GE.U32.AND UP2, UPT, UR23, UR33, UPT ;  /* 0x000000211700728c */ /* 0x000fe4000bf46070 */
[----:B------:R-:W-:Y:S02]  /*0680*/  ULEA UR22, UP3, UR4, UR24, 0x1 ;  /* 0x0000001804167291 */ /* 0x000fe4000f86083f */
[----:B------:R-:W-:Y:S02]  /*0690*/  @!UP1 UIADD3 UR28, UR28, 0x1, URZ ;  /* 0x000000011c1c9890 */ /* 0x000fe4000fffe03f */
[----:B------:R-:W-:Y:S02]  /*06a0*/  ULEA.HI.X UR23, UR4, UR25, UR5, 0x1, UP3 ;  /* 0x0000001904177291 */ /* 0x000fe400098f0c05 */
[----:B------:R-:W-:-:S02]  /*06b0*/  UISETP.GE.AND UP3, UPT, UR27, URZ, UPT ;  /* 0x0000003f1b00728c */ /* 0x000fc4000bf66270 */
[----:B------:R-:W-:Y:S02]  /*06c0*/  UIADD3 UR27, UP4, UR15, UR18, URZ ;  /* 0x000000120f1b7290 */ /* 0x000fe4000ff9e03f */
[----:B------:R-:W-:Y:S02]  /*06d0*/  UISETP.NE.AND UP1, UPT, URZ, UR37, UPT ;  /* 0x000000253f00728c */ /* 0x000fe4000bf25270 */
[----:B------:R-:W-:Y:S02]  /*06e0*/  ULDC.64 UR4, c[0x0][0x248] ;  /* 0x0000920000047ab9 */ /* 0x000fe40000000a00 */
[----:B------:R-:W-:Y:S02]  /*06f0*/  UIADD3.X UR18, UR20, UR19, UR26, UP4, !UPT ;  /* 0x0000001314127290 */ /* 0x000fe4000a7fe41a */
[----:B------:R-:W-:Y:S02]  /*0700*/  @UP2 UIADD3 UR28, UR28, 0x1, URZ ;  /* 0x000000011c1c2890 */ /* 0x000fe4000fffe03f */
[----:B------:R-:W-:-:S02]  /*0710*/  ULEA UR26, UP4, UR27, UR4, 0x1 ;  /* 0x000000041b1a7291 */ /* 0x000fc4000f88083f */
[----:B------:R-:W-:Y:S02]  /*0720*/  UIADD3 UR29, UP2, UR15, UR12, URZ ;  /* 0x0000000c0f1d7290 */ /* 0x000fe4000ff5e03f */
[----:B------:R-:W-:Y:S02]  /*0730*/  ULEA.HI.X UR27, UR27, UR5, UR18, 0x1, UP4 ;  /* 0x000000051b1b7291 */ /* 0x000fe4000a0f0c12 */
[----:B------:R-:W-:Y:S02]  /*0740*/  UIADD3.X UR12, UR20, UR13, UR21, UP2, !UPT ;  /* 0x0000000d140c7290 */ /* 0x000fe400097fe415 */
[----:B------:R-:W-:Y:S02]  /*0750*/  UMOV UR18, UR28 ;  /* 0x0000001c00127c82 */ /* 0x000fe40008000000 */
[----:B------:R-:W-:Y:S02]  /*0760*/  @!UP3 UIADD3 UR18, -UR18, URZ, URZ ;  /* 0x0000003f1212b290 */ /* 0x000fe4000fffe13f */
[----:B------:R-:W-:-:S02]  /*0770*/  @!UP1 ULOP3.LUT UR18, URZ, UR37, URZ, 0x33, !UPT ;  /* 0x000000253f129292 */ /* 0x000fc4000f8e333f */
[----:B------:R-:W-:Y:S02]  /*0780*/  ULDC.64 UR4, c[0x0][0x308] ;  /* 0x0000c20000047ab9 */ /* 0x000fe40000000a00 */
[----:B------:R-:W-:Y:S02]  /*0790*/  USHF.R.S32.HI UR37, URZ, 0x1f, UR18 ;  /* 0x0000001f3f257899 */ /* 0x000fe40008011412 */
[----:B------:R-:W-:Y:S02]  /*07a0*/  ULEA UR28, UP1, UR29, UR4, 0x1 ;  /* 0x000000041d1c7291 */ /* 0x000fe4000f82083f */
[----:B------:R-:W-:Y:S02]  /*07b0*/  ULDC.64 UR24, c[0x0][0x1c8] ;  /* 0x0000720000187ab9 */ /* 0x000fe40000000a00 */
[----:B------:R-:W-:Y:S02]  /*07c0*/  UIMAD UR4, UR37, UR24, URZ ;  /* 0x00000018250472a4 */ /* 0x000fe4000f8e023f */
[----:B------:R-:W-:-:S02]  /*07d0*/  ULEA.HI.X UR29, UR29, UR5, UR12, 0x1, UP1 ;  /* 0x000000051d1d7291 */ /* 0x000fc400088f0c0c */
[----:B------:R-:W-:Y:S02]  /*07e0*/  UIMAD.WIDE.U32 UR12, UR18, UR24, UR10 ;  /* 0x00000018120c72a5 */ /* 0x000fe4000f8e000a */
[----:B------:R-:W-:Y:S02]  /*07f0*/  UIMAD UR14, UR18, UR25, UR4 ;  /* 0x00000019120e72a4 */ /* 0x000fe4000f8e0204 */
[----:B------:R-:W-:Y:S02]  /*0800*/  UIADD3 UR15, UP1, UR15, UR12, URZ ;  /* 0x0000000c0f0f7290 */ /* 0x000fe4000ff3e03f */
[----:B------:R-:W-:Y:S02]  /*0810*/  UIADD3 UR14, UR13, UR14, URZ ;  /* 0x0000000e0d0e7290 */ /* 0x000fe4000fffe03f */
[----:B------:R-:W-:Y:S02]  /*0820*/  ULDC.64 UR10, c[0x0][0x230] ;  /* 0x00008c00000a7ab9 */ /* 0x000fe40000000a00 */
[----:B------:R-:W-:-:S02]  /*0830*/  ULDC UR19, c[0x0][0x164] ;  /* 0x0000590000137ab9 */ /* 0x000fc40000000800 */
        /* <DEDUP_REMOVED lines=8> */
[----:B------:R-:W-:Y:S02]  /*08c0*/  ULEA.HI.X UR33, UR15, UR11, UR33, 0x1, UP2 ;  /* 0x0000000b0f217291 */ /* 0x000fe400090f0c21 */
[----:B------:R-:W-:Y:S02]  /*08d0*/  @UP0 UMOV UR13, 0x8 ;  /* 0x00000008000d0882 */ /* 0x000fe40000000000 */
[----:B------:R-:W-:Y:S02]  /*08e0*/  ULDC.64 UR10, c[0x0][0x260] ;  /* 0x00009800000a7ab9 */ /* 0x000fe40000000a00 */
[----:B------:R-:W-:-:S02]  /*08f0*/  @UP0 UIMAD.WIDE UR10, UR12, UR13, UR10 ;  /* 0x0000000d0c0a02a5 */ /* 0x000fc4000f8e020a */
[----:B------:R-:W-:Y:S02]  /*0900*/  UMOV UR4, URZ ;  /* 0x0000003f00047c82 */ /* 0x000fe40008000000 */
[----:B------:R-:W-:Y:S02]  /*0910*/  UMOV UR12, UR8 ;  /* 0x00000008000c7c82 */ /* 0x000fe40008000000 */
[----:B------:R-:W-:Y:S02]  /*0920*/  UMOV UR13, UR9 ;  /* 0x00000009000d7c82 */ /* 0x000fe40008000000 */
[----:B------:R-:W-:Y:S02]  /*0930*/  UMOV UR14, UR6 ;  /* 0x00000006000e7c82 */ /* 0x000fe40008000000 */
[----:B------:R-:W-:Y:S02]  /*0940*/  UMOV UR15, UR7 ;  /* 0x00000007000f7c82 */ /* 0x000fe40008000000 */
[----:B------:R-:W-:-:S02]  /*0950*/  @!UP0 UMOV UR10, URZ ;  /* 0x0000003f000a8c82 */ /* 0x000fc40008000000 */
[----:B------:R-:W-:Y:S01]  /*0960*/  @!UP0 UMOV UR11, URZ ;  /* 0x0000003f000b8c82 */ /* 0x000fe20008000000 */
[----:B---3--:R0:W1:Y:S01]  /*0970*/  @P0 R2UR UR5, R3 ;  /* 0x00000000030503c2 */ /* 0x00806200000e0000 */
[----:B------:R-:W-:-:S07]  /*0980*/  PLOP3.LUT P0, PT, PT, PT, UP1, 0x80, 0x0 ;  /* 0x000000000000781c */ /* 0x000fce0003f0f018 */
[----:B----4-:R0:W2:Y:S06]  /*0990*/  @P1 R2UR UR4, R4 ;  /* 0x00000000040413c2 */ /* 0x0100ac00000e0000 */
[----:B------:R-:W-:Y:S05]  /*09a0*/  @!P0 BRA `(.L_x_1437) ;  /* 0x00004b1000008947 */ /* 0x000fea0003800000 */
[----:B------:R-:W3:Y:S01]  /*09b0*/  S2R R90, SR_TID.X ;  /* 0x00000000005a7919 */ /* 0x000ee20000002100 */
[----:B------:R-:W-:Y:S01]  /*09c0*/  MOV R89, RZ ;  /* 0x000000ff00597202 */ /* 0x000fe20000000f00 */
[----:B------:R-:W-:Y:S01]  /*09d0*/  ULDC UR19, c[0x0][0x174] ;  /* 0x00005d0000137ab9 */ /* 0x000fe20000000800 */
[----:B------:R-:W-:Y:S01]  /*09e0*/  MOV R91, RZ ;  /* 0x000000ff005b7202 */ /* 0x000fe20000000f00 */
[----:B------:R-:W4:Y:S01]  /*09f0*/  S2R R88, SR_LANEID ;  /* 0x0000000000587919 */ /* 0x000f220000000000 */
[----:B------:R-:W-:-:S02]  /*0a00*/  UMOV UR32, UR21 ;  /* 0x0000001500207c82 */ /* 0x000fc40008000000 */
[----:B------:R-:W-:Y:S01]  /*0a10*/  UMOV UR6, URZ ;  /* 0x0000003f00067c82 */ /* 0x000fe20008000000 */
[----:B0--3--:R-:W-:-:S04]  /*0a20*/  SHF.R.S32.HI R3, RZ, 0x1f, R90 ;  /* 0x0000001fff037819 */ /* 0x009fc8000001145a */
[----:B------:R-:W-:-:S04]  /*0a30*/  LEA.HI R3, R3, R90, RZ, 0x5 ;  /* 0x0000005a03037211 */ /* 0x000fc800078f28ff */
[----:B----4-:R-:W-:Y:S02]  /*0a40*/  SHF.R.S32.HI R87, RZ, 0x5, R3 ;  /* 0x00000005ff577819 */ /* 0x010fe40000011403 */
.L_x_1488:
[----:B------:R-:W-:Y:S01]  /*0a50*/  BAR.SYNC.DEFER_BLOCKING 0x0 ;  /* 0x0000000000007b1d */ /* 0x000fe20000010000 */
[----:B------:R-:W-:Y:S02]  /*0a60*/  SHF.L.U32 R0, R90, 0x1, RZ ;  /* 0x000000015a007819 */ /* 0x000fe400000006ff */
[----:B------:R-:W-:Y:S02]  /*0a70*/  MOV R2, UR22 ;  /* 0x0000001600027c02 */ /* 0x000fe40008000f00 */
[----:B------:R-:W-:Y:S02]  /*0a80*/  LOP3.LUT R85, R0, 0xffffffc0, RZ, 0xc0, !PT ;  /* 0xffffffc000557812 */ /* 0x000fe400078ec0ff */
[----:B------:R-:W-:Y:S02]  /*0a90*/  MOV R3, UR23 ;  /* 0x0000001700037c02 */ /* 0x000fe40008000f00 */
[----:B------:R-:W-:-:S05]  /*0aa0*/  LOP3.LUT R86, R85, 0x1f, R90, 0xf8, !PT ;  /* 0x0000001f55567812 */ /* 0x000fca00078ef85a */
[----:B------:R-:W-:-:S05]  /*0ab0*/  IMAD.WIDE R2, R86, 0x10, R2 ;  /* 0x0000001056027825 */ /* 0x000fca00078e0202 */
[----:B------:R-:W3:Y:S04]  /*0ac0*/  LDG.E.128 R4, [R2.64] ;  /* 0x0000001e02047981 */ /* 0x000ee8000c1e1d00 */
[----:B------:R-:W4:Y:S01]  /*0ad0*/  LDG.E.128 R8, [R2.64+0x200] ;  /* 0x0002001e02087981 */ /* 0x000f22000c1e1d00 */
[-C--:B------:R-:W-:Y:S02]  /*0ae0*/  IADD3 R85, R85, R88.reuse, RZ ;  /* 0x0000005855557210 */ /* 0x080fe40007ffe0ff */
[----:B------:R-:W-:Y:S02]  /*0af0*/  MOV R12, UR26 ;  /* 0x0000001a000c7c02 */ /* 0x000fe40008000f00 */
[----:B------:R-:W-:Y:S02]  /*0b00*/  IADD3 R0, R85, R88, RZ ;  /* 0x0000005855007210 */ /* 0x000fe40007ffe0ff */
[----:B------:R-:W-:-:S05]  /*0b10*/  MOV R13, UR27 ;  /* 0x0000001b000d7c02 */ /* 0x000fca0008000f00 */
[----:B------:R-:W-:Y:S01]  /*0b20*/  IMAD.WIDE R12, R86, 0x10, R12 ;  /* 0x00000010560c7825 */ /* 0x000fe200078e020c */
        /* <DEDUP_REMOVED lines=8> */
[----:B------:R-:W-:-:S02]  /*0bb0*/  MOV R2, UR28 ;  /* 0x0000001c00027c02 */ /* 0x000fc40008000f00 */
[----:B------:R-:W-:-:S05]  /*0bc0*/  MOV R3, UR29 ;  /* 0x0000001d00037c02 */ /* 0x000fca0008000f00 */
[----:B------:R-:W-:Y:S01]  /*0bd0*/  IMAD.WIDE R2, R86, 0x10, R2 ;  /* 0x0000001056027825 */ /* 0x000fe200078e0202 */
[----:B---3--:R-:W-:Y:S04]  /*0be0*/  STS.128 [R85.X16], R16 ;  /* 0x0000001055007388 */ /* 0x008fe8000000cc00 */
[----:B----4-:R0:W-:Y:S01]  /*0bf0*/  STS.128 [R85.X16+0x200], R20 ;  /* 0x0002001455007388 */ /* 0x0101e2000000cc00 */
[----:B------:R-:W-:-:S06]  /*0c00*/  NOP ;  /* 0x0000000000007918 */ /* 0x000fcc0000000000 */
[----:B------:R-:W3:Y:S04]  /*0c10*/  LDS.128 R8, [R0.X16] ;  /* 0x0000000000087984 */ /* 0x000ee8000000cc00 */
[----:B------:R-:W4:Y:S04]  /*0c20*/  LDS.128 R4, [R0.X16+0x10] ;  /* 0x0000100000047984 */ /* 0x000f28000000cc00 */
[----:B------:R-:W-:Y:S06]  /*0c30*/  BAR.SYNC.DEFER_BLOCKING 0x0 ;  /* 0x0000000000007b1d */ /* 0x000fec0000010000 */
[----:B--2---:R5:W2:Y:S04]  /*0c40*/  LDG.E.128 R24, [R2.64] ;  /* 0x0000001e02187981 */ /* 0x004aa8000c1e1d00 */
[----:B------:R5:W2:Y:S01]  /*0c50*/  LDG.E.128 R28, [R2.64+0x200] ;  /* 0x0002001e021c7981 */ /* 0x000aa2000c1e1d00 */
[--C-:B0-----:R-:W-:Y:S01]  /*0c60*/  HADD2.F32 R20, -RZ, R40.reuse.H0_H0 ;  /* 0x20000028ff147230 */ /* 0x101fe20000004100 */
[----:B------:R-:W-:Y:S01]  /*0c70*/  ISETP.LT.AND P0, PT, RZ, c[0x0][0x16c], PT ;  /* 0x00005b00ff007a0c */ /* 0x000fe20003f01270 */
[----:B------:R-:W-:-:S02]  /*0c80*/  HADD2.F32 R21, -RZ, R40.H1_H1 ;  /* 0x30000028ff157230 */ /* 0x000fc40000004100 */
[--C-:B---3--:R-:W-:Y:S02]  /*0c90*/  HADD2.F32 R68, -RZ, R8.reuse.H0_H0 ;  /* 0x20000008ff447230 */ /* 0x108fe40000004100 */
[----:B------:R-:W-:Y:S02]  /*0ca0*/  HADD2.F32 R67, -RZ, R8.H1_H1 ;  /* 0x30000008ff437230 */ /* 0x000fe40000004100 */
[----:B------:R-:W-:Y:S01]  /*0cb0*/  HADD2.F32 R66, -RZ, R9.H0_H0 ;  /* 0x20000009ff427230 */ /* 0x000fe20000004100 */
[----:B------:R-:W-:Y:S01]  /*0cc0*/  FADD.FTZ R68, R68, UR4 ;  /* 0x0000000444447e21 */ /* 0x000fe20008010000 */
[--C-:B-----5:R-:W-:Y:S01]  /*0cd0*/  HADD2.F32 R2, -RZ, R41.reuse.H0_H0 ;  /* 0x20000029ff027230 */ /* 0x120fe20000004100 */
[----:B------:R-:W-:Y:S01]  /*0ce0*/  FADD.FTZ R67, R67, UR4 ;  /* 0x0000000443437e21 */ /* 0x000fe20008010000 */
[----:B------:R-:W-:Y:S01]  /*0cf0*/  HADD2.F32 R3, -RZ, R41.H1_H1 ;  /* 0x30000029ff037230 */ /* 0x000fe20000004100 */
[----:B------:R-:W-:Y:S01]  /*0d00*/  FADD.FTZ R66, R66, UR4 ;  /* 0x0000000442427e21 */ /* 0x000fe20008010000 */
[----:B------:R-:W-:-:S02]  /*0d10*/  HADD2.F32 R65, -RZ, R9.H1_H1 ;  /* 0x30000009ff417230 */ /* 0x000fc40000004100 */
[--C-:B------:R-:W-:Y:S02]  /*0d20*/  HADD2.F32 R64, -RZ, R10.reuse.H0_H0 ;  /* 0x2000000aff407230 */ /* 0x100fe40000004100 */
[----:B------:R-:W-:Y:S01]  /*0d30*/  HADD2.F32 R63, -RZ, R10.H1_H1 ;  /* 0x3000000aff3f7230 */ /* 0x000fe20000004100 */
[----:B------:R-:W-:Y:S01]  /*0d40*/  FADD.FTZ R65, R65, UR4 ;  /* 0x0000000441417e21 */ /* 0x000fe20008010000 */
[--C-:B------:R-:W-:Y:S01]  /*0d50*/  HADD2.F32 R62, -RZ, R11.reuse.H0_H0 ;  /* 0x2000000bff3e7230 */ /* 0x100fe20000004100 */
[----:B------:R-:W-:Y:S01]  /*0d60*/  FADD.FTZ R64, R64, UR4 ;  /* 0x0000000440407e21 */ /* 0x000fe20008010000 */
[----:B------:R-:W-:Y:S01]  /*0d70*/  HADD2.F32 R61, -RZ, R11.H1_H1 ;  /* 0x3000000bff3d7230 */ /* 0x000fe20000004100 */
[----:B------:R-:W-:Y:S01]  /*0d80*/  FADD.FTZ R63, R63, UR4 ;  /* 0x000000043f3f7e21 */ /* 0x000fe20008010000 */
[--C-:B----4-:R-:W-:Y:S01]  /*0d90*/  HADD2.F32 R60, -RZ, R4.reuse.H0_H0 ;  /* 0x20000004ff3c7230 */ /* 0x110fe20000004100 */
[----:B------:R-:W-:Y:S01]  /*0da0*/  FADD.FTZ R62, R62, UR4 ;  /* 0x000000043e3e7e21 */ /* 0x000fe20008010000 */
[----:B------:R-:W-:Y:S01]  /*0db0*/  HADD2.F32 R39, -RZ, R4.H1_H1 ;  /* 0x30000004ff277230 */ /* 0x000fe20000004100 */
[----:B------:R-:W-:Y:S01]  /*0dc0*/  FADD.FTZ R61, R61, UR4 ;  /* 0x000000043d3d7e21 */ /* 0x000fe20008010000 */
[--C-:B------:R-:W-:Y:S01]  /*0dd0*/  HADD2.F32 R38, -RZ, R5.reuse.H0_H0 ;  /* 0x20000005ff267230 */ /* 0x100fe20000004100 */
        /* <DEDUP_REMOVED lines=12> */
[----:B------:R-:W-:Y:S01]  /*0ea0*/  FADD.FTZ R32, R32, UR4 ;  /* 0x0000000420207e21 */ /* 0x000fe20008010000 */
[----:B--2---:R-:W-:Y:S04]  /*0eb0*/  STS.128 [R85.X16], R24 ;  /* 0x0000001855007388 */ /* 0x004fe8000000cc00 */
[----:B------:R-:W-:Y:S01]  /*0ec0*/  STS.128 [R85.X16+0x200], R28 ;  /* 0x0002001c55007388 */ /* 0x000fe2000000cc00 */
[----:B------:R-:W-:-:S06]  /*0ed0*/  NOP ;  /* 0x0000000000007918 */ /* 0x000fcc0000000000 */
[----:B------:R-:W0:Y:S04]  /*0ee0*/  LDS.128 R16, [R0.X16] ;  /* 0x0000000000107984 */ /* 0x000e28000000cc00 */
[----:B------:R2:W3:Y:S02]  /*0ef0*/  LDS.128 R12, [R0.X16+0x10] ;  /* 0x00001000000c7984 */ /* 0x0004e4000000cc00 */
[----:B--2---:R-:W-:Y:S02]  /*0f00*/  HADD2.F32 R0, -RZ, R42.H0_H0 ;  /* 0x2000002aff007230 */ /* 0x004fe40000004100 */
[--C-:B0-----:R-:W-:Y:S02]  /*0f10*/  HADD2.F32 R84, -RZ, R16.reuse.H0_H0 ;  /* 0x20000010ff547230 */ /* 0x101fe40000004100 */
[----:B------:R-:W-:-:S02]  /*0f20*/  HADD2.F32 R83, -RZ, R16.H1_H1 ;  /* 0x30000010ff537230 */ /* 0x000fc40000004100 */
[--C-:B------:R-:W-:Y:S01]  /*0f30*/  HADD2.F32 R82, -RZ, R17.reuse.H0_H0 ;  /* 0x20000011ff527230 */ /* 0x100fe20000004100 */
[C---:B------:R-:W-:Y:S01]  /*0f40*/  FFMA.FTZ R20, R84.reuse, R20, R91 ;  /* 0x0000001454147223 */ /* 0x040fe2000001005b */
[----:B------:R-:W-:Y:S01]  /*0f50*/  HADD2.F32 R81, -RZ, R17.H1_H1 ;  /* 0x30000011ff517230 */ /* 0x000fe20000004100 */
[----:B-1----:R-:W-:Y:S01]  /*0f60*/  FMUL.FTZ R33, R84, UR5 ;  /* 0x0000000554217c20 */ /* 0x002fe20008410000 */
[--C-:B------:R-:W-:Y:S01]  /*0f70*/  HADD2.F32 R80, -RZ, R18.reuse.H0_H0 ;  /* 0x20000012ff507230 */ /* 0x100fe20000004100 */
[C---:B------:R-:W-:Y:S01]  /*0f80*/  FFMA.FTZ R21, R83.reuse, R21, R20 ;  /* 0x0000001553157223 */ /* 0x040fe20000010014 */
[----:B------:R-:W-:Y:S01]  /*0f90*/  HADD2.F32 R79, -RZ, R18.H1_H1 ;  /* 0x30000012ff4f7230 */ /* 0x000fe20000004100 */
[----:B------:R-:W-:Y:S01]  /*0fa0*/  FMUL.FTZ R30, R83, UR5 ;  /* 0x00000005531e7c20 */ /* 0x000fe20008410000 */
[----:B------:R-:W-:Y:S01]  /*0fb0*/  HADD2.F32 R16, -RZ, R43.H0_H0 ;  /* 0x2000002bff107230 */ /* 0x000fe20000004100 */
[C---:B------:R-:W-:Y:S01]  /*0fc0*/  FFMA.FTZ R2, R82.reuse, R2, R21 ;  /* 0x0000000252027223 */ /* 0x040fe20000010015 */
[--C-:B------:R-:W-:Y:S01]  /*0fd0*/  HADD2.F32 R78, -RZ, R19.reuse.H0_H0 ;  /* 0x20000013ff4e7230 */ /* 0x100fe20000004100 */
[----:B------:R-:W-:Y:S01]  /*0fe0*/  FMUL.FTZ R31, R82, UR5 ;  /* 0x00000005521f7c20 */ /* 0x000fe20008410000 */
[----:B------:R-:W-:Y:S01]  /*0ff0*/  HADD2.F32 R77, -RZ, R19.H1_H1 ;  /* 0x30000013ff4d7230 */ /* 0x000fe20000004100 */
[C---:B------:R-:W-:Y:S01]  /*1000*/  FFMA.FTZ R3, R81.reuse, R3, R2 ;  /* 0x0000000351037223 */ /* 0x040fe20000010002 */
[----:B------:R-:W-:Y:S01]  /*1010*/  HADD2.F32 R2, -RZ, R42.H1_H1 ;  /* 0x3000002aff027230 */ /* 0x000fe20000004100 */
[----:B------:R-:W-:Y:S01]  /*1020*/  FMUL.FTZ R28, R81, UR5 ;  /* 0x00000005511c7c20 */ /* 0x000fe20008410000 */
[--C-:B---3--:R-:W-:Y:S01]  /*1030*/  HADD2.F32 R76, -RZ, R12.reuse.H0_H0 ;  /* 0x2000000cff4c7230 */ /* 0x108fe20000004100 */
[C---:B------:R-:W-:Y:S01]  /*1040*/  FFMA.FTZ R0, R80.reuse, R0, R3 ;  /* 0x0000000050007223 */ /* 0x040fe20000010003 */
[----:B------:R-:W-:Y:S01]  /*1050*/  HADD2.F32 R75, -RZ, R12.H1_H1 ;  /* 0x3000000cff4b7230 */ /* 0x000fe20000004100 */
[----:B------:R-:W-:Y:S01]  /*1060*/  FMUL.FTZ R29, R80, UR5 ;  /* 0x00000005501d7c20 */ /* 0x000fe20008410000 */
[----:B------:R-:W-:Y:S01]  /*1070*/  HADD2.F32 R12, -RZ, R45.H0_H0 ;  /* 0x2000002dff0c7230 */ /* 0x000fe20000004100 */
[C---:B------:R-:W-:Y:S01]  /*1080*/  FFMA.FTZ R3, R79.reuse, R2, R0 ;  /* 0x000000024f037223 */ /* 0x040fe20000010000 */
[----:B------:R-:W-:Y:S01]  /*1090*/  HADD2.F32 R0, -RZ, R43.H1_H1 ;  /* 0x3000002bff007230 */ /* 0x000fe20000004100 */
[----:B------:R-:W-:Y:S01]  /*10a0*/  FMUL.FTZ R26, R79, UR5 ;  /* 0x000000054f1a7c20 */ /* 0x000fe20008410000 */
[--C-:B------:R-:W-:Y:S01]  /*10b0*/  HADD2.F32 R2, -RZ, R44.reuse.H0_H0 ;  /* 0x2000002cff027230 */ /* 0x100fe20000004100 */
[C---:B------:R-:W-:Y:S01]  /*10c0*/  FFMA.FTZ R16, R78.reuse, R16, R3 ;  /* 0x000000104e107223 */ /* 0x040fe20000010003 */
[--C-:B------:R-:W-:Y:S01]  /*10d0*/  HADD2.F32 R74, -RZ, R13.reuse.H0_H0 ;  /* 0x2000000dff4a7230 */ /* 0x100fe20000004100 */
[----:B------:R-:W-:Y:S01]  /*10e0*/  FMUL.FTZ R27, R78, UR5 ;  /* 0x000000054e1b7c20 */ /* 0x000fe20008410000 */
[----:B------:R-:W-:Y:S01]  /*10f0*/  HADD2.F32 R73, -RZ, R13.H1_H1 ;  /* 0x3000000dff497230 */ /* 0x000fe20000004100 */
[C---:B------:R-:W-:Y:S01]  /*1100*/  FFMA.FTZ R3, R77.reuse, R0, R16 ;  /* 0x000000004d037223 */ /* 0x040fe20000010010 */
[----:B------:R-:W-:Y:S01]  /*1110*/  HADD2.F32 R0, -RZ, R44.H1_H1 ;  /* 0x3000002cff007230 */ /* 0x000fe20000004100 */
[----:B------:R-:W-:Y:S01]  /*1120*/  FMUL.FTZ R24, R77, UR5 ;  /* 0x000000054d187c20 */ /* 0x000fe20008410000 */
[--C-:B------:R-:W-:Y:S01]  /*1130*/  HADD2.F32 R72, -RZ, R14.reuse.H0_H0 ;  /* 0x2000000eff487230 */ /* 0x100fe20000004100 */
        /* <DEDUP_REMOVED lines=9> */
[----:B------:R-:W-:Y:S01]  /*11d0*/  HADD2.F32 R69, -RZ, R15.H1_H1 ;  /* 0x3000000fff457230 */ /* 0x000fe20000004100 */
[----:B------:R-:W-:Y:S01]  /*11e0*/  FMUL.FTZ R23, R74, UR5 ;  /* 0x000000054a177c20 */ /* 0x000fe20008410000 */
[--C-:B------:R-:W-:Y:S01]  /*11f0*/  HADD2.F32 R91, -RZ, R47.reuse.H1_H1 ;  /* 0x3000002fff5b7230 */ /* 0x100fe20000004100 */
[C---:B------:R-:W-:Y:S01]  /*1200*/  FFMA.FTZ R3, R73.reuse, R0, R12 ;  /* 0x0000000049037223 */ /* 0x040fe2000001000c */
[----:B------:R-:W-:Y:S01]  /*1210*/  HADD2.F32 R0, -RZ, R46.H1_H1 ;  /* 0x3000002eff007230 */ /* 0x000fe20000004100 */
[----:B------:R-:W-:Y:S01]  /*1220*/  FMUL.FTZ R20, R73, UR5 ;  /* 0x0000000549147c20 */ /* 0x000fe20008410000 */
[----:B------:R-:W-:Y:S01]  /*1230*/  HADD2.F32 R12, -RZ, R47.H0_H0 ;  /* 0x2000002fff0c7230 */ /* 0x000fe20000004100 */
[----:B------:R-:W-:-:S02]  /*1240*/  FFMA.FTZ R2, R72, R2, R3 ;  /* 0x0000000248027223 */ /* 0x000fc40000010003 */
[----:B------:R-:W-:Y:S02]  /*1250*/  FMUL.FTZ R21, R72, UR5 ;  /* 0x0000000548157c20 */ /* 0x000fe40008410000 */
[C---:B------:R-:W-:Y:S02]  /*1260*/  FFMA.FTZ R3, R71.reuse, R0, R2 ;  /* 0x0000000047037223 */ /* 0x040fe40000010002 */
[----:B------:R-:W-:Y:S02]  /*1270*/  FMUL.FTZ R18, R71, UR5 ;  /* 0x0000000547127c20 */ /* 0x000fe40008410000 */
[C---:B------:R-:W-:Y:S02]  /*1280*/  FFMA.FTZ R12, R70.reuse, R12, R3 ;  /* 0x0000000c460c7223 */ /* 0x040fe40000010003 */
[----:B------:R-:W-:Y:S02]  /*1290*/  FMUL.FTZ R19, R70, UR5 ;  /* 0x0000000546137c20 */ /* 0x000fe40008410000 */
[----:B------:R-:W-:-:S02]  /*12a0*/  FFMA.FTZ R91, R69, R91, R12 ;  /* 0x0000005b455b7223 */ /* 0x000fc4000001000c */
[----:B------:R-:W-:Y:S01]  /*12b0*/  FMUL.FTZ R16, R69, UR5 ;  /* 0x0000000545107c20 */ /* 0x000fe20008410000 */
[----:B------:R-:W-:Y:S06]  /*12c0*/  BAR.SYNC.DEFER_BLOCKING 0x0 ;  /* 0x0000000000007b1d */ /* 0x000fec0000010000 */
[----:B------:R-:W-:Y:S05]  /*12d0*/  @P0 BRA `(.L_x_1438) ;  /* 0x000000a000000947 */ /* 0x000fea0003800000 */
[----:B------:R-:W-:Y:S01]  /*12e0*/  HFMA2.MMA R17, -RZ, RZ, 0, 0 ;  /* 0x00000000ff117435 */ /* 0x000fe200000001ff */
[----:B------:R-:W-:Y:S01]  /*12f0*/  CS2R R14, SRZ ;  /* 0x00000000000e7805 */ /* 0x000fe2000001ff00 */
[----:B------:R-:W-:Y:S01]  /*1300*/  CS2R R12, SRZ ;  /* 0x00000000000c7805 */ /* 0x000fe2000001ff00 */
[----:B------:R-:W-:Y:S01]  /*1310*/  CS2R R10, SRZ ;  /* 0x00000000000a7805 */ /* 0x000fe2000001ff00 */
[----:B------:R-:W-:Y:S01]  /*1320*/  CS2R R8, SRZ ;  /* 0x0000000000087805 */ /* 0x000fe2000001ff00 */
[----:B------:R-:W-:Y:S01]  /*1330*/  CS2R R6, SRZ ;  /* 0x0000000000067805 */ /* 0x000fe2000001ff00 */
[----:B------:R-:W-:Y:S01]  /*1340*/  CS2R R4, SRZ ;  /* 0x0000000000047805 */ /* 0x000fe2000001ff00 */
[----:B------:R-:W-:Y:S01]  /*1350*/  CS2R R2, SRZ ;  /* 0x0000000000027805 */ /* 0x000fe2000001ff00 */
[----:B------:R-:W-:Y:S01]  /*1360*/  MOV R0, RZ ;  /* 0x000000ff00007202 */ /* 0x000fe20000000f00 */
[----:B------:R-:W-:Y:S05]  /*1370*/  BRA `(.L_x_1439) ;  /* 0x00003b0000007947 */ /* 0x000fea0003800000 */
.L_x_1438:
        /* <DEDUP_REMOVED lines=9> */
[----:B------:R-:W-:-:S02]  /*1410*/  UMOV UR7, URZ ;  /* 0x0000003f00077c82 */ /* 0x000fc40008000000 */
[----:B------:R-:W-:Y:S02]  /*1420*/  UMOV UR8, URZ ;  /* 0x0000003f00087c82 */ /* 0x000fe40008000000 */
[----:B------:R-:W-:Y:S02]  /*1430*/  UMOV UR9, URZ ;  /* 0x0000003f00097c82 */ /* 0x000fe40008000000 */
.L_x_1487:
[----:B------:R-:W-:Y:S02]  /*1440*/  ULDC.64 UR38, c[0x0][0x180] ;  /* 0x0000600000267ab9 */ /* 0x000fe40000000a00 */
[----:B------:R-:W-:Y:S02]  /*1450*/  UIMAD UR20, UR17, UR38, URZ ;  /* 0x00000026111472a4 */ /* 0x000fe4000f8e023f */
[----:B------:R-:W-:Y:S02]  /*1460*/  UIMAD.WIDE.U32 UR24, UR16, UR38, URZ ;  /* 0x00000026101872a5 */ /* 0x000fe4000f8e003f */
[----:B------:R-:W-:Y:S02]  /*1470*/  UIMAD UR39, UR16, UR39, UR20 ;  /* 0x00000027102772a4 */ /* 0x000fe4000f8e0214 */
[----:B------:R-:W-:-:S02]  /*1480*/  USHF.R.S32.HI UR38, URZ, 0x1f, UR7 ;  /* 0x0000001f3f267899 */ /* 0x000fc40008011407 */
[----:B------:R-:W-:Y:S02]  /*1490*/  ULDC.64 UR20, c[0x0][0x188] ;  /* 0x0000620000147ab9 */ /* 0x000fe40000000a00 */
[----:B------:R-:W-:Y:S02]  /*14a0*/  UIADD3 UR25, UR25, UR39, URZ ;  /* 0x0000002719197290 */ /* 0x000fe4000fffe03f */
[----:B------:R-:W-:-:S04]  /*14b0*/  UIMAD UR39, UR38, UR20, URZ ;  /* 0x00000014262772a4 */ /* 0x000fc8000f8e023f */
[----:B------:R-:W-:Y:S02]  /*14c0*/  UIMAD UR39, UR7, UR21, UR39 ;  /* 0x00000015072772a4 */ /* 0x000fe4000f8e0227 */
[----:B------:R-:W-:-:S03]  /*14d0*/  UIMAD.WIDE.U32 UR20, UR7, UR20, UR24 ;  /* 0x00000014071472a5 */ /* 0x000fc6000f8e0018 */
[----:B------:R-:W-:Y:S02]  /*14e0*/  ULDC.64 UR24, c[0x0][0x220] ;  /* 0x0000880000187ab9 */ /* 0x000fe40000000a00 */
[----:B------:R-:W-:Y:S02]  /*14f0*/  UIADD3 UR21, UR21, UR39, URZ ;  /* 0x0000002715157290 */ /* 0x000fe4000fffe03f */
[----:B------:R-:W-:-:S04]  /*1500*/  ULEA UR24, UP0, UR20, UR24, 0x2 ;  /* 0x0000001814187291 */ /* 0x000fc8000f80103f */
[----:B------:R-:W-:Y:S02]  /*1510*/  ULEA.HI.X UR25, UR20, UR25, UR21, 0x2, UP0 ;  /* 0x0000001914197291 */ /* 0x000fe400080f1415 */
[----:B------:R-:W-:-:S04]  /*1520*/  MOV R48, UR24 ;  /* 0x0000001800307c02 */ /* 0x000fc80008000f00 */
[----:B------:R-:W-:Y:S01]  /*1530*/  MOV R49, UR25 ;  /* 0x0000001900317c02 */ /* 0x000fe20008000f00 */
[----:B------:R-:W-:-:S04]  /*1540*/  ULDC.64 UR24, c[0x0][0x1c0] ;  /* 0x0000700000187ab9 */ /* 0x000fc80000000a00 */
[----:B------:R0:W2:Y:S01]  /*1550*/  LDG.E R59, [R48.64] ;  /* 0x0000001e303b7981 */ /* 0x0000a2000c1e1900 */
[----:B------:R-:W-:Y:S02]  /*1560*/  UIMAD UR39, UR38, UR24, URZ ;  /* 0x00000018262772a4 */ /* 0x000fe4000f8e023f */
[----:B------:R-:W-:Y:S02]  /*1570*/  UIMAD.WIDE.U32 UR20, UR7, UR24, URZ ;  /* 0x00000018071472a5 */ /* 0x000fe4000f8e003f */
[----:B------:R-:W-:Y:S02]  /*1580*/  UIMAD UR25, UR7, UR25, UR39 ;  /* 0x00000019071972a4 */ /* 0x000fe4000f8e0227 */
[----:B------:R-:W-:Y:S02]  /*1590*/  ULEA UR24, UP0, UR20, UR32, 0x1 ;  /* 0x0000002014187291 */ /* 0x000fe4000f80083f */
[----:B------:R-:W-:-:S04]  /*15a0*/  UIADD3 UR21, UR21, UR25, URZ ;  /* 0x0000001915157290 */ /* 0x000fc8000fffe03f */
[----:B------:R-:W-:Y:S01]  /*15b0*/  ULEA.HI.X UR20, UR20, UR33, UR21, 0x1, UP0 ;  /* 0x0000002114147291 */ /* 0x000fe200080f0c15 */
[----:B------:R-:W-:Y:S01]  /*15c0*/  MOV R56, UR24 ;  /* 0x0000001800387c02 */ /* 0x000fe20008000f00 */
[----:B------:R-:W-:-:S04]  /*15d0*/  ULDC.64 UR24, c[0x0][0x198] ;  /* 0x0000660000187ab9 */ /* 0x000fc80000000a00 */
[----:B------:R-:W-:-:S05]  /*15e0*/  MOV R57, UR20 ;  /* 0x0000001400397c02 */ /* 0x000fca0008000f00 */
[----:B------:R-:W-:-:S05]  /*15f0*/  IMAD.WIDE R56, R86, 0x10, R56 ;  /* 0x0000001056387825 */ /* 0x000fca00078e0238 */
[----:B0-----:R0:W3:Y:S04]  /*1600*/  LDG.E.128 R48, [R56.64] ;  /* 0x0000001e38307981 */ /* 0x0010e8000c1e1d00 */
[----:B------:R0:W4:Y:S01]  /*1610*/  LDG.E.128 R52, [R56.64+0x200] ;  /* 0x0002001e38347981 */ /* 0x000122000c1e1d00 */
[----:B------:R-:W-:Y:S02]  /*1620*/  UIMAD UR39, UR17, UR24, URZ ;  /* 0x00000018112772a4 */ /* 0x000fe4000f8e023f */
[----:B------:R-:W-:Y:S02]  /*1630*/  UIMAD.WIDE.U32 UR20, UR16, UR24, URZ ;  /* 0x00000018101472a5 */ /* 0x000fe4000f8e003f */
[----:B------:R-:W-:-:S03]  /*1640*/  UIMAD UR39, UR16, UR25, UR39 ;  /* 0x00000019102772a4 */ /* 0x000fc6000f8e0227 */
        /* <DEDUP_REMOVED lines=9> */
[----:B0-----:R-:W-:-:S04]  /*16e0*/  MOV R56, UR20 ;  /* 0x0000001400387c02 */ /* 0x001fc80008000f00 */
[----:B------:R-:W-:-:S05]  /*16f0*/  MOV R57, UR21 ;  /* 0x0000001500397c02 */ /* 0x000fca0008000f00 */
[----:B------:R0:W4:Y:S01]  /*1700*/  LDG.E R104, [R56.64] ;  /* 0x0000001e38687981 */ /* 0x000122000c1e1900 */
[----:B------:R-:W-:Y:S01]  /*1710*/  UIADD3 UR20, UR19, -0x1, URZ ;  /* 0xffffffff13147890 */ /* 0x000fe2000fffe03f */
[C---:B------:R-:W-:Y:S02]  /*1720*/  ISETP.NE.AND P1, PT, R90.reuse, RZ, PT ;  /* 0x000000ff5a00720c */ /* 0x040fe40003f25270 */
[----:B------:R-:W-:Y:S01]  /*1730*/  LOP3.LUT P0, RZ, R90, 0x1f, RZ, 0xc0, !PT ;  /* 0x0000001f5aff7812 */ /* 0x000fe2000780c0ff */
[----:B------:R-:W-:Y:S01]  /*1740*/  ULEA.HI UR21, UR20, UR20, URZ, 0x1 ;  /* 0x0000001414157291 */ /* 0x000fe2000f8f083f */
[----:B------:R-:W-:Y:S02]  /*1750*/  MOV R58, UR19 ;  /* 0x00000013003a7c02 */ /* 0x000fe40008000f00 */
[----:B------:R-:W-:Y:S01]  /*1760*/  MOV R92, 0x100 ;  /* 0x00000100005c7802 */ /* 0x000fe20000000f00 */
[----:B------:R-:W-:Y:S01]  /*1770*/  ULOP3.LUT UR21, UR21, 0xfffffe, URZ, 0xc0, !UPT ;  /* 0x00fffffe15157892 */ /* 0x000fe2000f8ec03f */
[----:B------:R-:W-:-:S02]  /*1780*/  ISETP.LT.OR P0, PT, R58, 0x2, P0 ;  /* 0x000000023a00780c */ /* 0x000fc40000701670 */
[----:B------:R-:W-:Y:S01]  /*1790*/  IADD3 R58, R90, 0x200, RZ ;  /* 0x000002005a3a7810 */ /* 0x000fe20007ffe0ff */
[----:B------:R-:W-:Y:S01]  /*17a0*/  UIADD3 UR21, UR20, -UR21, URZ ;  /* 0x8000001514157290 */ /* 0x000fe2000fffe03f */
[----:B0-----:R-:W-:Y:S02]  /*17b0*/  MOV R56, UR19 ;  /* 0x0000001300387c02 */ /* 0x001fe40008000f00 */
[----:B------:R-:W-:Y:S02]  /*17c0*/  MOV R99, 0x8 ;  /* 0x0000000800637802 */ /* 0x000fe40000000f00 */
[----:B------:R-:W-:Y:S02]  /*17d0*/  MOV R93, RZ ;  /* 0x000000ff005d7202 */ /* 0x000fe40000000f00 */
[----:B------:R-:W-:-:S03]  /*17e0*/  MOV R57, UR21 ;  /* 0x0000001500397c02 */ /* 0x000fc60008000f00 */
[----:B------:R-:W-:Y:S02]  /*17f0*/  @!P0 IADD3 R56, R56, -0x2, RZ ;  /* 0xfffffffe38388810 */ /* 0x000fe40007ffe0ff */
[----:B------:R-:W-:Y:S01]  /*1800*/  @!P1 IMAD R58, R57, R92, UR7 ;  /* 0x00000007393a9e24 */ /* 0x000fe2000f8e025c */
[----:B------:R-:W-:Y:S02]  /*1810*/  SHF.L.U32 R57, R90, 0x1, RZ ;  /* 0x000000015a397819 */ /* 0x000fe400000006ff */
[----:B------:R-:W-:Y:S02]  /*1820*/  MOV R92, 0x3f800000 ;  /* 0x3f800000005c7802 */ /* 0x000fe40000000f00 */
[----:B------:R-:W-:Y:S02]  /*1830*/  LOP3.LUT R57, R57, 0xffffffc0, RZ, 0xc0, !PT ;  /* 0xffffffc039397812 */ /* 0x000fe400078ec0ff */
[----:B------:R-:W-:Y:S02]  /*1840*/  SHF.L.U32 R100, R58, 0x2, RZ ;  /* 0x000000023a647819 */ /* 0x000fe400000006ff */
[----:B------:R-:W-:Y:S01]  /*1850*/  IADD3 R97, R88, R88, R57 ;  /* 0x0000005858617210 */ /* 0x000fe20007ffe039 */
[----:B------:R-:W-:-:S02]  /*1860*/  HADD2.F32 R155, -RZ, R43.H0_H0 ;  /* 0x2000002bff9b7230 */ /* 0x000fc40000004100 */
[----:B------:R-:W-:-:S03]  /*1870*/  HADD2.F32 R146, -RZ, R43.H1_H1 ;  /* 0x3000002bff927230 */ /* 0x000fc60000004100 */
[----:B------:R-:W-:Y:S01]  /*1880*/  FMUL.FTZ R155, R62, R155 ;  /* 0x0000009b3e9b7220 */ /* 0x000fe20000410000 */
[--C-:B------:R-:W-:Y:S01]  /*1890*/  HADD2.F32 R153, -RZ, R44.reuse.H0_H0 ;  /* 0x2000002cff997230 */ /* 0x100fe20000004100 */
[----:B------:R-:W-:Y:S01]  /*18a0*/  FMUL.FTZ R146, R61, R146 ;  /* 0x000000923d927220 */ /* 0x000fe20000410000 */
        /* <DEDUP_REMOVED lines=14> */
[----:B------:R-:W-:Y:S01]  /*1990*/  BSSY B0, `(.L_x_1440) ;  /* 0x0000079000007945 */ /* 0x000fe20003800000 */
[----:B------:R-:W-:Y:S01]  /*19a0*/  FMUL.FTZ R147, R32, R147 ;  /* 0x0000009320937220 */ /* 0x000fe20000410000 */
[----:B------:R-:W-:Y:S01]  /*19b0*/  LEA.HI R122, R90, R90, RZ, 0x1e ;  /* 0x0000005a5a7a7211 */ /* 0x000fe200078ff0ff */
[----:B--2---:R0:W1:Y:S02]  /*19c0*/  R2UR UR25, R59 ;  /* 0x000000003b1973c2 */ /* 0x00406400000e0000 */
[----:B0-----:R-:W-:-:S05]  /*19d0*/  MOV R59, c[0x0][0x16c] ;  /* 0x00005b00003b7a02 */ /* 0x001fca0000000f00 */
[----:B------:R-:W-:-:S04]  /*19e0*/  @!P0 IMAD R56, R56, R59, UR7 ;  /* 0x0000000738388e24 */ /* 0x000fc8000f8e023b */
[----:B------:R-:W-:Y:S01]  /*19f0*/  @!P0 IMAD.WIDE R98, R56, R99, UR10 ;  /* 0x0000000a38628e25 */ /* 0x000fe2000f8e0263 */
[----:B-1----:R-:W-:-:S05]  /*1a00*/  MOV R105, UR25 ;  /* 0x0000001900697c02 */ /* 0x002fca0008000f00 */
[----:B------:R-:W-:Y:S01]  /*1a10*/  FMUL.FTZ R105, R105, 1.4426950216293334961 ;  /* 0x3fb8aa3b69697820 */ /* 0x000fe20000410000 */
[----:B---3--:R-:W-:Y:S03]  /*1a20*/  STS.128 [R85.X16], R48 ;  /* 0x0000003055007388 */ /* 0x008fe6000000cc00 */
[----:B------:R-:W-:Y:S01]  /*1a30*/  FMUL.FTZ R143, R68, R105 ;  /* 0x00000069448f7220 */ /* 0x000fe20000410000 */
[----:B----4-:R0:W-:Y:S01]  /*1a40*/  STS.128 [R85.X16+0x200], R52 ;  /* 0x0002003455007388 */ /* 0x0101e2000000cc00 */
[----:B------:R-:W-:-:S06]  /*1a50*/  NOP ;  /* 0x0000000000007918 */ /* 0x000fcc0000000000 */
[----:B------:R-:W1:Y:S01]  /*1a60*/  MUFU.EX2 R143, R143 ;  /* 0x0000008f008f7308 */ /* 0x000e620000000800 */
[----:B------:R-:W2:Y:S04]  /*1a70*/  LDS.128 R48, [R97.X16] ;  /* 0x0000000061307984 */ /* 0x000ea8000000cc00 */
[----:B------:R3:W4:Y:S04]  /*1a80*/  LDS.128 R56, [R97.X16+0x10] ;  /* 0x0000100061387984 */ /* 0x000728000000cc00 */
[----:B-1----:R1:W-:Y:S04]  /*1a90*/  STS [R100+0x3be0], R143 ;  /* 0x003be08f64007388 */ /* 0x0023e80000000800 */
[----:B------:R-:W-:Y:S01]  /*1aa0*/  BAR.SYNC.DEFER_BLOCKING 0x0 ;  /* 0x0000000000007b1d */ /* 0x000fe20000010000 */
[----:B------:R-:W-:-:S02]  /*1ab0*/  FMUL.FTZ R96, R67, R105 ;  /* 0x0000006943607220 */ /* 0x000fc40000410000 */
[-C--:B------:R-:W-:Y:S02]  /*1ac0*/  FMUL.FTZ R95, R66, R105.reuse ;  /* 0x00000069425f7220 */ /* 0x080fe40000410000 */
[-C--:B------:R-:W-:Y:S02]  /*1ad0*/  FMUL.FTZ R94, R65, R105.reuse ;  /* 0x00000069415e7220 */ /* 0x080fe40000410000 */
[----:B------:R-:W1:Y:S01]  /*1ae0*/  MUFU.EX2 R96, R96 ;  /* 0x0000006000607308 */ /* 0x000e620000000800 */
[----:B0-----:R-:W-:-:S07]  /*1af0*/  FMUL.FTZ R53, R64, R105 ;  /* 0x0000006940357220 */ /* 0x001fce0000410000 */
[----:B------:R-:W0:Y:S01]  /*1b00*/  MUFU.EX2 R95, R95 ;  /* 0x0000005f005f7308 */ /* 0x000e220000000800 */
[-C--:B------:R-:W-:Y:S01]  /*1b10*/  FMUL.FTZ R54, R63, R105.reuse ;  /* 0x000000693f367220 */ /* 0x080fe20000410000 */
[----:B--2---:R-:W-:Y:S02]  /*1b20*/  HADD2.F32 R52, -RZ, R48.H0_H0 ;  /* 0x20000030ff347230 */ /* 0x004fe40000004100 */
[--C-:B---3--:R-:W-:Y:S01]  /*1b30*/  HADD2.F32 R97, -RZ, R49.reuse.H0_H0 ;  /* 0x20000031ff617230 */ /* 0x108fe20000004100 */
[----:B------:R2:W5:Y:S01]  /*1b40*/  @!P0 LDG.E.64 R92, [R98.64] ;  /* 0x0000001e625c8981 */ /* 0x000562000c1e1b00 */
[----:B------:R-:W-:Y:S02]  /*1b50*/  HADD2.F32 R101, -RZ, R49.H1_H1 ;  /* 0x30000031ff657230 */ /* 0x000fe40000004100 */
[----:B------:R-:W3:Y:S01]  /*1b60*/  MUFU.EX2 R94, R94 ;  /* 0x0000005e005e7308 */ /* 0x000ee20000000800 */
[----:B------:R-:W-:Y:S01]  /*1b70*/  HADD2.F32 R49, -RZ, R40.H0_H0 ;  /* 0x20000028ff317230 */ /* 0x000fe20000004100 */
[-C--:B------:R-:W-:Y:S01]  /*1b80*/  FMUL.FTZ R114, R62, R105.reuse ;  /* 0x000000693e727220 */ /* 0x080fe20000410000 */
[--C-:B-1----:R-:W-:Y:S01]  /*1b90*/  HADD2.F32 R100, -RZ, R50.reuse.H0_H0 ;  /* 0x20000032ff647230 */ /* 0x102fe20000004100 */
[----:B------:R-:W-:Y:S01]  /*1ba0*/  FMUL.FTZ R113, R61, R105 ;  /* 0x000000693d717220 */ /* 0x000fe20000410000 */
[----:B------:R-:W-:Y:S01]  /*1bb0*/  HADD2.F32 R103, -RZ, R50.H1_H1 ;  /* 0x30000032ff677230 */ /* 0x000fe20000004100 */
[----:B------:R-:W-:Y:S01]  /*1bc0*/  FMUL.FTZ R152, R68, R49 ;  /* 0x0000003144987220 */ /* 0x000fe20000410000 */
[----:B------:R-:W-:Y:S01]  /*1bd0*/  HADD2.F32 R50, -RZ, R41.H1_H1 ;  /* 0x30000029ff327230 */ /* 0x000fe20000004100 */
[----:B------:R-:W1:Y:S01]  /*1be0*/  MUFU.EX2 R53, R53 ;  /* 0x0000003500357308 */ /* 0x000e620000000800 */
[----:B--2---:R-:W-:Y:S01]  /*1bf0*/  HADD2.F32 R99, -RZ, R48.H1_H1 ;  /* 0x30000030ff637230 */ /* 0x004fe20000004100 */
[----:B------:R-:W-:Y:S01]  /*1c00*/  FMUL.FTZ R112, R60, R105 ;  /* 0x000000693c707220 */ /* 0x000fe20000410000 */
[----:B------:R-:W-:Y:S01]  /*1c10*/  HADD2.F32 R48, -RZ, R40.H1_H1 ;  /* 0x30000028ff307230 */ /* 0x000fe20000004100 */
[----:B------:R-:W-:Y:S01]  /*1c20*/  FMUL.FTZ R159, R65, R50 ;  /* 0x00000032419f7220 */ /* 0x000fe20000410000 */
[--C-:B------:R-:W-:Y:S01]  /*1c30*/  HADD2.F32 R102, -RZ, R51.reuse.H0_H0 ;  /* 0x20000033ff667230 */ /* 0x100fe20000004100 */
[----:B------:R-:W-:Y:S01]  /*1c40*/  FMUL.FTZ R50, R143, R96 ;  /* 0x000000608f327220 */ /* 0x000fe20000410000 */
[----:B------:R-:W-:Y:S01]  /*1c50*/  HADD2.F32 R115, -RZ, R51.H1_H1 ;  /* 0x30000033ff737230 */ /* 0x000fe20000004100 */
[----:B------:R-:W-:Y:S01]  /*1c60*/  FMUL.FTZ R161, R67, R48 ;  /* 0x0000003043a17220 */ /* 0x000fe20000410000 */
[----:B------:R-:W-:Y:S01]  /*1c70*/  HADD2.F32 R51, -RZ, R41.H0_H0 ;  /* 0x20000029ff337230 */ /* 0x000fe20000004100 */
[----:B------:R2:W1:Y:S01]  /*1c80*/  MUFU.EX2 R98, R54 ;  /* 0x0000003600627308 */ /* 0x0004620000000800 */
[----:B------:R-:W-:Y:S01]  /*1c90*/  HADD2.F32 R55, -RZ, R42.H0_H0 ;  /* 0x2000002aff377230 */ /* 0x000fe20000004100 */
[----:B------:R-:W-:Y:S01]  /*1ca0*/  FFMA.FTZ R48, R152, R96, R161 ;  /* 0x0000006098307223 */ /* 0x000fe200000100a1 */
[----:B------:R-:W-:Y:S01]  /*1cb0*/  ISETP.NE.AND P0, PT, R90, 0x7f, PT ;  /* 0x0000007f5a00780c */ /* 0x000fe20003f05270 */
[----:B------:R-:W-:Y:S01]  /*1cc0*/  FMUL.FTZ R150, R66, R51 ;  /* 0x0000003342967220 */ /* 0x000fe20000410000 */
[----:B------:R1:W1:Y:S01]  /*1cd0*/  R2UR UR38, R104 ;  /* 0x00000000682673c2 */ /* 0x00026200000e0000 */
[C---:B0-----:R-:W-:Y:S01]  /*1ce0*/  FMUL.FTZ R49, R95.reuse, R50 ;  /* 0x000000325f317220 */ /* 0x041fe20000410000 */
[----:B----4-:R-:W-:Y:S01]  /*1cf0*/  HADD2.F32 R117, -RZ, R56.H1_H1 ;  /* 0x30000038ff757230 */ /* 0x010fe20000004100 */
[----:B------:R-:W0:Y:S01]  /*1d00*/  MUFU.EX2 R114, R114 ;  /* 0x0000007200727308 */ /* 0x000e220000000800 */
[----:B------:R-:W-:Y:S01]  /*1d10*/  FFMA.FTZ R48, R95, R48, R150 ;  /* 0x000000305f307223 */ /* 0x000fe20000010096 */
[----:B--2---:R-:W-:Y:S01]  /*1d20*/  HADD2.F32 R54, -RZ, R42.H1_H1 ;  /* 0x3000002aff367230 */ /* 0x004fe20000004100 */
[----:B---3--:R-:W-:Y:S01]  /*1d30*/  FMUL.FTZ R50, R94, R49 ;  /* 0x000000315e327220 */ /* 0x008fe20000410000 */
[--C-:B------:R-:W-:Y:S01]  /*1d40*/  HADD2.F32 R116, -RZ, R57.reuse.H0_H0 ;  /* 0x20000039ff747230 */ /* 0x100fe20000004100 */
[----:B------:R-:W-:Y:S01]  /*1d50*/  FMUL.FTZ R148, R64, R55 ;  /* 0x0000003740947220 */ /* 0x000fe20000410000 */
[----:B------:R-:W-:Y:S01]  /*1d60*/  HADD2.F32 R119, -RZ, R57.H1_H1 ;  /* 0x30000039ff777230 */ /* 0x000fe20000004100 */
[----:B------:R-:W-:Y:S01]  /*1d70*/  FFMA.FTZ R48, R94, R48, R159 ;  /* 0x000000305e307223 */ /* 0x000fe2000001009f */
[----:B------:R-:W2:Y:S01]  /*1d80*/  MUFU.EX2 R113, R113 ;  /* 0x0000007100717308 */ /* 0x000ea20000000800 */
[-C--:B------:R-:W-:Y:S01]  /*1d90*/  FMUL.FTZ R111, R39, R105.reuse ;  /* 0x00000069276f7220 */ /* 0x080fe20000410000 */
[----:B------:R3:W4:Y:S01]  /*1da0*/  @P0 LDS R123, [R90.X4+0x43e4] ;  /* 0x0043e4005a7b0984 */ /* 0x0007220000004800 */
[----:B-1----:R-:W-:Y:S01]  /*1db0*/  FMUL.FTZ R49, R53, R50 ;  /* 0x0000003235317220 */ /* 0x002fe20000410000 */
[--C-:B------:R-:W-:Y:S01]  /*1dc0*/  HADD2.F32 R118, -RZ, R58.reuse.H0_H0 ;  /* 0x2000003aff767230 */ /* 0x100fe20000004100 */
[----:B------:R-:W-:Y:S01]  /*1dd0*/  FMUL.FTZ R157, R63, R54 ;  /* 0x000000363f9d7220 */ /* 0x000fe20000410000 */
[----:B------:R-:W-:Y:S01]  /*1de0*/  HADD2.F32 R121, -RZ, R58.H1_H1 ;  /* 0x3000003aff797230 */ /* 0x000fe20000004100 */
[----:B------:R-:W-:Y:S01]  /*1df0*/  FFMA.FTZ R48, R53, R48, R148 ;  /* 0x0000003035307223 */ /* 0x000fe20000010094 */
[----:B------:R-:W1:Y:S01]  /*1e00*/  MUFU.EX2 R112, R112 ;  /* 0x0000007000707308 */ /* 0x000e620000000800 */
[----:B------:R-:W-:Y:S01]  /*1e10*/  FMUL.FTZ R110, R38, R105 ;  /* 0x00000069266e7220 */ /* 0x000fe20000410000 */
[--C-:B------:R-:W-:Y:S01]  /*1e20*/  HADD2.F32 R120, -RZ, R59.reuse.H0_H0 ;  /* 0x2000003bff787230 */ /* 0x100fe20000004100 */
[C---:B------:R-:W-:Y:S01]  /*1e30*/  FMUL.FTZ R49, R98.reuse, R49 ;  /* 0x0000003162317220 */ /* 0x040fe20000410000 */
[----:B------:R-:W-:Y:S01]  /*1e40*/  HADD2.F32 R124, -RZ, R59.H1_H1 ;  /* 0x3000003bff7c7230 */ /* 0x000fe20000004100 */
[----:B------:R-:W-:-:S02]  /*1e50*/  FFMA.FTZ R48, R98, R48, R157 ;  /* 0x0000003062307223 */ /* 0x000fc4000001009d */
[----:B------:R-:W-:Y:S01]  /*1e60*/  FMUL.FTZ R109, R37, R105 ;  /* 0x00000069256d7220 */ /* 0x000fe20000410000 */
[----:B------:R-:W3:Y:S01]  /*1e70*/  MUFU.EX2 R111, R111 ;  /* 0x0000006f006f7308 */ /* 0x000ee20000000800 */
[C---:B0-----:R-:W-:Y:S02]  /*1e80*/  FMUL.FTZ R50, R114.reuse, R49 ;  /* 0x0000003172327220 */ /* 0x041fe40000410000 */
[----:B------:R-:W-:Y:S02]  /*1e90*/  FFMA.FTZ R48, R114, R48, R155 ;  /* 0x0000003072307223 */ /* 0x000fe4000001009b */
[----:B------:R-:W-:Y:S02]  /*1ea0*/  FMUL.FTZ R108, R36, R105 ;  /* 0x00000069246c7220 */ /* 0x000fe40000410000 */
[C---:B--2---:R-:W-:Y:S01]  /*1eb0*/  FMUL.FTZ R49, R113.reuse, R50 ;  /* 0x0000003271317220 */ /* 0x044fe20000410000 */
[----:B------:R-:W0:Y:S01]  /*1ec0*/  MUFU.EX2 R110, R110 ;  /* 0x0000006e006e7308 */ /* 0x000e220000000800 */
[----:B------:R-:W-:-:S02]  /*1ed0*/  FFMA.FTZ R48, R113, R48, R146 ;  /* 0x0000003071307223 */ /* 0x000fc40000010092 */
[----:B------:R-:W-:Y:S02]  /*1ee0*/  FMUL.FTZ R107, R35, R105 ;  /* 0x00000069236b7220 */ /* 0x000fe40000410000 */
[C---:B-1----:R-:W-:Y:S02]  /*1ef0*/  FMUL.FTZ R50, R112.reuse, R49 ;  /* 0x0000003170327220 */ /* 0x042fe40000410000 */
[----:B------:R-:W-:Y:S01]  /*1f00*/  FFMA.FTZ R48, R112, R48, R153 ;  /* 0x0000003070307223 */ /* 0x000fe20000010099 */
[----:B------:R-:W1:Y:S01]  /*1f10*/  MUFU.EX2 R109, R109 ;  /* 0x0000006d006d7308 */ /* 0x000e620000000800 */
[----:B------:R-:W-:Y:S02]  /*1f20*/  FMUL.FTZ R106, R34, R105 ;  /* 0x00000069226a7220 */ /* 0x000fe40000410000 */
[C---:B---3--:R-:W-:Y:S02]  /*1f30*/  FMUL.FTZ R49, R111.reuse, R50 ;  /* 0x000000326f317220 */ /* 0x048fe40000410000 */
[----:B------:R-:W-:-:S02]  /*1f40*/  FFMA.FTZ R48, R111, R48, R144 ;  /* 0x000000306f307223 */ /* 0x000fc40000010090 */
[----:B------:R-:W-:Y:S01]  /*1f50*/  FMUL.FTZ R104, R32, R105 ;  /* 0x0000006920687220 */ /* 0x000fe20000410000 */
[----:B------:R-:W2:Y:S01]  /*1f60*/  MUFU.EX2 R108, R108 ;  /* 0x0000006c006c7308 */ /* 0x000ea20000000800 */
[C---:B0-----:R-:W-:Y:S01]  /*1f70*/  FMUL.FTZ R50, R110.reuse, R49 ;  /* 0x000000316e327220 */ /* 0x041fe20000410000 */
[----:B------:R-:W-:Y:S01]  /*1f80*/  HADD2.F32 R105, -RZ, R56.H0_H0 ;  /* 0x20000038ff697230 */ /* 0x000fe20000004100 */
[----:B------:R-:W-:-:S05]  /*1f90*/  FFMA.FTZ R48, R110, R48, R151 ;  /* 0x000000306e307223 */ /* 0x000fca0000010097 */
[----:B------:R-:W0:Y:S01]  /*1fa0*/  MUFU.EX2 R107, R107 ;  /* 0x0000006b006b7308 */ /* 0x000e220000000800 */
[C---:B-1----:R-:W-:Y:S02]  /*1fb0*/  FMUL.FTZ R49, R109.reuse, R50 ;  /* 0x000000326d317220 */ /* 0x042fe40000410000 */
[----:B------:R-:W-:-:S05]  /*1fc0*/  FFMA.FTZ R48, R109, R48, R142 ;  /* 0x000000306d307223 */ /* 0x000fca000001008e */
[----:B------:R-:W1:Y:S01]  /*1fd0*/  MUFU.EX2 R106, R106 ;  /* 0x0000006a006a7308 */ /* 0x000e620000000800 */
[C---:B--2---:R-:W-:Y:S02]  /*1fe0*/  FMUL.FTZ R50, R108.reuse, R49 ;  /* 0x000000316c327220 */ /* 0x044fe40000410000 */
[----:B------:R-:W-:-:S05]  /*1ff0*/  FFMA.FTZ R48, R108, R48, R149 ;  /* 0x000000306c307223 */ /* 0x000fca0000010095 */
[----:B------:R-:W2:Y:S01]  /*2000*/  MUFU.EX2 R104, R104 ;  /* 0x0000006800687308 */ /* 0x000ea20000000800 */
[C---:B0-----:R-:W-:Y:S02]  /*2010*/  FMUL.FTZ R49, R107.reuse, R50 ;  /* 0x000000326b317220 */ /* 0x041fe40000410000 */
[----:B------:R-:W-:Y:S02]  /*2020*/  FFMA.FTZ R48, R107, R48, R140 ;  /* 0x000000306b307223 */ /* 0x000fe4000001008c */
[C---:B-1----:R-:W-:Y:S02]  /*2030*/  FMUL.FTZ R49, R106.reuse, R49 ;  /* 0x000000316a317220 */ /* 0x042fe40000410000 */
[----:B------:R-:W-:Y:S02]  /*2040*/  FFMA.FTZ R50, R106, R48, R145 ;  /* 0x000000306a327223 */ /* 0x000fe40000010091 */
[C---:B--2---:R-:W-:Y:S02]  /*2050*/  FMUL.FTZ R48, R104.reuse, R49 ;  /* 0x0000003168307220 */ /* 0x044fe40000410000 */
[----:B------:R-:W-:Y:S01]  /*2060*/  FFMA.FTZ R49, R104, R50, R147 ;  /* 0x0000003268317223 */ /* 0x000fe20000010093 */
[----:B------:R-:W-:Y:S05]  /*2070*/  @P0 BRA `(.L_x_1441) ;  /* 0x000000a000000947 */ /* 0x000fea0003800000 */
[----:B----4-:R-:W-:Y:S01]  /*2080*/  ULDC UR20, c[0x0][0x174] ;  /* 0x00005d0000147ab9 */ /* 0x010fe20000000800 */
[----:B------:R-:W-:Y:S01]  /*2090*/  HFMA2.MMA R123, -RZ, RZ, 1.875, 0 ;  /* 0x3f800000ff7b7435 */ /* 0x000fe200000001ff */
[----:B------:R-:W-:-:S06]  /*20a0*/  UISETP.NE.AND UP0, UPT, UR19, UR20, UPT ;  /* 0x000000141300728c */ /* 0x000fcc000bf05270 */
[----:B------:R-:W-:-:S05]  /*20b0*/  PLOP3.LUT P0, PT, PT, PT, UP0, 0x80, 0x0 ;  /* 0x000000000000781c */ /* 0x000fca0003f0f008 */
[----:B------:R-:W-:-:S04]  /*20c0*/  @UP0 ULEA.HI UR20, UR19, UR19, URZ, 0x1 ;  /* 0x0000001313140291 */ /* 0x000fc8000f8f083f */
[----:B------:R-:W-:-:S04]  /*20d0*/  @UP0 ULOP3.LUT UR20, UR20, 0xfffffe, URZ, 0xc0, !UPT ;  /* 0x00fffffe14140892 */ /* 0x000fc8000f8ec03f */
[----:B------:R-:W-:-:S04]  /*20e0*/  @UP0 UIADD3 UR20, -UR20, UR19, URZ ;  /* 0x0000001314140290 */ /* 0x000fc8000fffe13f */
[----:B------:R-:W-:-:S06]  /*20f0*/  @UP0 ULEA UR20, UR20, UR7, 0x8 ;  /* 0x0000000714140291 */ /* 0x000fcc000f8e403f */
[----:B------:R-:W-:-:S05]  /*2100*/  MOV R50, UR20 ;  /* 0x0000001400327c02 */ /* 0x000fca0008000f00 */
[----:B------:R0:W1:Y:S02]  /*2110*/  @P0 LDS R123, [R50.X4+0x3be0] ;  /* 0x003be000327b0984 */ /* 0x0000640000004800 */
.L_x_1441:
[----:B----4-:R-:W-:Y:S05]  /*2120*/  BSYNC B0 ;  /* 0x0000000000007941 */ /* 0x010fea0003800000 */
.L_x_1440:
[----:B------:R-:W-:Y:S01]  /*2130*/  ISETP.GT.U32.AND P0, PT, R90, 0x1f, PT ;  /* 0x0000001f5a00780c */ /* 0x000fe20003f04070 */
[----:B------:R2:W-:Y:S01]  /*2140*/  STS.64 [R122.X8+0x31d0], R48 ;  /* 0x0031d0307a007388 */ /* 0x0005e20000008a00 */
[----:B------:R-:W-:Y:S01]  /*2150*/  FMUL.FTZ R141, R52, UR38 ;  /* 0x00000026348d7c20 */ /* 0x000fe20008410000 */
[----:B------:R-:W-:Y:S01]  /*2160*/  BSSY B0, `(.L_x_1442) ;  /* 0x000006d000007945 */ /* 0x000fe20003800000 */
[----:B------:R-:W-:Y:S02]  /*2170*/  FMUL.FTZ R138, R99, UR38 ;  /* 0x00000026638a7c20 */ /* 0x000fe40008410000 */
[----:B------:R-:W-:Y:S02]  /*2180*/  FMUL.FTZ R139, R97, UR38 ;  /* 0x00000026618b7c20 */ /* 0x000fe40008410000 */
[----:B------:R-:W-:Y:S02]  /*2190*/  FMUL.FTZ R136, R101, UR38 ;  /* 0x0000002665887c20 */ /* 0x000fe40008410000 */
[----:B------:R-:W-:-:S02]  /*21a0*/  FMUL.FTZ R137, R100, UR38 ;  /* 0x0000002664897c20 */ /* 0x000fc40008410000 */
[----:B0-----:R-:W-:Y:S02]  /*21b0*/  FMUL.FTZ R50, R103, UR38 ;  /* 0x0000002667327c20 */ /* 0x001fe40008410000 */
[----:B------:R-:W-:Y:S02]  /*21c0*/  FMUL.FTZ R51, R102, UR38 ;  /* 0x0000002666337c20 */ /* 0x000fe40008410000 */
[----:B------:R-:W-:Y:S02]  /*21d0*/  FMUL.FTZ R54, R115, UR38 ;  /* 0x0000002673367c20 */ /* 0x000fe40008410000 */
[----:B------:R-:W-:Y:S02]  /*21e0*/  FMUL.FTZ R55, R105, UR38 ;  /* 0x0000002669377c20 */ /* 0x000fe40008410000 */
[----:B--2---:R-:W-:Y:S02]  /*21f0*/  FMUL.FTZ R48, R117, UR38 ;  /* 0x0000002675307c20 */ /* 0x004fe40008410000 */
[----:B------:R-:W-:-:S02]  /*2200*/  FMUL.FTZ R49, R116, UR38 ;  /* 0x0000002674317c20 */ /* 0x000fc40008410000 */
[----:B------:R-:W-:Y:S02]  /*2210*/  FMUL.FTZ R56, R119, UR38 ;  /* 0x0000002677387c20 */ /* 0x000fe40008410000 */
[----:B------:R-:W-:Y:S02]  /*2220*/  FMUL.FTZ R57, R118, UR38 ;  /* 0x0000002676397c20 */ /* 0x000fe40008410000 */
[----:B------:R-:W-:Y:S02]  /*2230*/  FMUL.FTZ R58, R121, UR38 ;  /* 0x00000026793a7c20 */ /* 0x000fe40008410000 */
        /* <DEDUP_REMOVED lines=20> */
[----:B------:R-:W-:-:S05]  /*2380*/  IMAD R58, R90, 0x28, RZ ;  /* 0x000000285a3a7824 */ /* 0x000fca00078e02ff */
        /* <DEDUP_REMOVED lines=12> */
.L_x_1495:
        /* <DEDUP_REMOVED lines=24> */
.L_x_1496:
[----:B------:R-:W-:-:S13]  /*25d0*/  ISETP.GE.AND P0, PT, R88, 0x10, PT ;  /* 0x000000105800780c */ /* 0x000fda0003f06270 */
[-C--:B--2---:R-:W-:Y:S02]  /*25e0*/  @P0 FFMA.FTZ R154, R50, R156.reuse, R154 ;  /* 0x0000009c329a0223 */ /* 0x084fe4000001009a */
[----:B---3--:R-:W-:Y:S01]  /*25f0*/  @P0 FMUL.FTZ R156, R59, R156 ;  /* 0x0000009c3b9c0220 */ /* 0x008fe20000410000 */
[----:B------:R-:W-:Y:S05]  /*2600*/  BRA.CONV ~URZ, `(.L_x_1446) ;  /* 0x000000637f007947 */ /* 0x000fea000b800000 */
[----:B------:R-:W-:Y:S01]  /*2610*/  HFMA2.MMA R51, -RZ, RZ, 0, 1.847743988037109375e-06 ;  /* 0x0000001fff337435 */ /* 0x000fe200000001ff */
[----:B0-----:R-:W-:Y:S02]  /*2620*/  MOV R56, R156 ;  /* 0x0000009c00387202 */ /* 0x001fe40000000f00 */
[----:B------:R-:W-:Y:S02]  /*2630*/  MOV R55, 0x1f ;  /* 0x0000001f00377802 */ /* 0x000fe40000000f00 */
[----:B------:R-:W-:Y:S02]  /*2640*/  MOV R50, 0xffffffff ;  /* 0xffffffff00327802 */ /* 0x000fe40000000f00 */
[----:B------:R-:W-:-:S02]  /*2650*/  MOV R54, 0x2670 ;  /* 0x0000267000367802 */ /* 0x000fc40000000f00 */
[----:B-1---5:R-:W-:Y:S05]  /*2660*/  CALL.REL.NOINC `($__internal_61_$__cuda_sm70_shflsync_idx_p) ;  /* 0x0000442000007944 */ /* 0x022fea0003c00000 */
.L_x_1446:
[----:B------:R-:W-:Y:S05]  /*2670*/  BRA.CONV ~URZ, `(.L_x_1447) ;  /* 0x000000637f007947 */ /* 0x000fea000b800000 */
[----:B-1----:R-:W-:Y:S01]  /*2680*/  HFMA2.MMA R51, -RZ, RZ, 0, 1.847743988037109375e-06 ;  /* 0x0000001fff337435 */ /* 0x002fe200000001ff */
[----:B0-----:R-:W-:-:S02]  /*2690*/  MOV R56, R154 ;  /* 0x0000009a00387202 */ /* 0x001fc40000000f00 */
[----:B------:R-:W-:Y:S02]  /*26a0*/  MOV R55, 0x1f ;  /* 0x0000001f00377802 */ /* 0x000fe40000000f00 */
[----:B------:R-:W-:Y:S02]  /*26b0*/  MOV R50, 0xffffffff ;  /* 0xffffffff00327802 */ /* 0x000fe40000000f00 */
[----:B------:R-:W-:Y:S02]  /*26c0*/  MOV R54, 0x26e0 ;  /* 0x000026e000367802 */ /* 0x000fe40000000f00 */
[----:B-----5:R-:W-:Y:S05]  /*26d0*/  CALL.REL.NOINC `($__internal_61_$__cuda_sm70_shflsync_idx_p) ;  /* 0x000043b000007944 */ /* 0x020fea0003c00000 */
.L_x_1447:
[----:B------:R-:W-:Y:S05]  /*26e0*/  BRA.DIV ~URZ, `(.L_x_1448) ;  /* 0x00003a027f007947 */ /* 0x000fea000b800000 */
[----:B-----5:R-:W2:Y:S04]  /*26f0*/  SHFL.IDX PT, R92, R92, RZ, 0x1f ;  /* 0x00001fff5c5c7589 */ /* 0x020ea800000e0000 */
[----:B0-----:R0:W3:Y:S04]  /*2700*/  SHFL.IDX PT, R55, R93, RZ, 0x1f ;  /* 0x00001fff5d377589 */ /* 0x0010e800000e0000 */
[----:B------:R0:W4:Y:S04]  /*2710*/  SHFL.UP PT, R59, R156, 0x1, RZ ;  /* 0x042000009c3b7989 */ /* 0x00012800000e00ff */
[----:B------:R-:W1:Y:S02]  /*2720*/  SHFL.UP PT, R154, R154, 0x1, RZ ;  /* 0x042000009a9a7989 */ /* 0x000e6400000e00ff */
.L_x_1497:
[----:B------:R-:W5:Y:S01]  /*2730*/  LDS.64 R56, [R58+0x31d0] ;  /* 0x0031d0003a387984 */ /* 0x000f620000000a00 */
[----:B--2---:R-:W-:Y:S01]  /*2740*/  MOV R54, R92 ;  /* 0x0000005c00367202 */ /* 0x004fe20000000f00 */
[----:B-1-34-:R-:W-:-:S02]  /*2750*/  @P1 FFMA.FTZ R55, R55, R59, R154 ;  /* 0x0000003b37371223 */ /* 0x01afc4000001009a */
[----:B------:R-:W1:Y:S02]  /*2760*/  LDS.64 R50, [R58+0x31d8] ;  /* 0x0031d8003a327984 */ /* 0x000e640000000a00 */
[----:B------:R-:W-:Y:S02]  /*2770*/  @P1 FMUL.FTZ R54, R54, R59 ;  /* 0x0000003b36361220 */ /* 0x000fe40000410000 */
[----:B------:R-:W2:Y:S04]  /*2780*/  LDS.64 R48, [R58+0x31e0] ;  /* 0x0031e0003a307984 */ /* 0x000ea80000000a00 */
[----:B------:R3:W-:Y:S01]  /*2790*/  STS.64 [R58+0x31d0], R54 ;  /* 0x0031d0363a007388 */ /* 0x0007e20000000a00 */
[C---:B-----5:R-:W-:Y:S02]  /*27a0*/  FFMA.FTZ R57, R56.reuse, R55, R57 ;  /* 0x0000003738397223 */ /* 0x060fe40000010039 */
[----:B------:R-:W-:-:S02]  /*27b0*/  FMUL.FTZ R56, R56, R54 ;  /* 0x0000003638387220 */ /* 0x000fc40000410000 */
[C---:B-1----:R-:W-:Y:S02]  /*27c0*/  FFMA.FTZ R51, R50.reuse, R57, R51 ;  /* 0x0000003932337223 */ /* 0x042fe40000010033 */
[----:B------:R-:W-:Y:S01]  /*27d0*/  FMUL.FTZ R50, R50, R56 ;  /* 0x0000003832327220 */ /* 0x000fe20000410000 */
[----:B------:R3:W-:Y:S01]  /*27e0*/  STS.64 [R58+0x31d8], R56 ;  /* 0x0031d8383a007388 */ /* 0x0007e20000000a00 */
[C---:B--2---:R-:W-:Y:S02]  /*27f0*/  FFMA.FTZ R49, R48.reuse, R51, R49 ;  /* 0x0000003330317223 */ /* 0x044fe40000010031 */
[----:B------:R-:W-:Y:S01]  /*2800*/  FMUL.FTZ R48, R48, R50 ;  /* 0x0000003230307220 */ /* 0x000fe20000410000 */
[----:B------:R3:W-:Y:S04]  /*2810*/  STS.64 [R58+0x31e0], R50 ;  /* 0x0031e0323a007388 */ /* 0x0007e80000000a00 */
[----:B------:R3:W-:Y:S02]  /*2820*/  STS.64 [R58+0x31e8], R48 ;  /* 0x0031e8303a007388 */ /* 0x0007e40000000a00 */
.L_x_1443:
[----:B------:R-:W-:Y:S05]  /*2830*/  BSYNC B0 ;  /* 0x0000000000007941 */ /* 0x000fea0003800000 */
.L_x_1442:
[----:B------:R-:W-:Y:S01]  /*2840*/  WARPSYNC 0xffffffff ;  /* 0xffffffff00007948 */ /* 0x000fe20003800000 */
[----:B------:R-:W-:Y:S01]  /*2850*/  BAR.SYNC.DEFER_BLOCKING 0x0 ;  /* 0x0000000000007b1d */ /* 0x000fe20000010000 */
[----:B-1-3--:R-:W-:Y:S01]  /*2860*/  FMUL.FTZ R51, R104, R123 ;  /* 0x0000007b68337220 */ /* 0x00afe20000410000 */
[----:B------:R-:W-:Y:S01]  /*2870*/  LOP3.LUT P0, RZ, R90, 0x1f, RZ, 0xc0, !PT ;  /* 0x0000001f5aff7812 */ /* 0x000fe2000780c0ff */
[----:B------:R-:W-:Y:S01]  /*2880*/  FFMA.FTZ R49, R104, R126, R127 ;  /* 0x0000007e68317223 */ /* 0x000fe2000001007f */
[----:B------:R-:W-:Y:S01]  /*2890*/  MOV R55, UR7 ;  /* 0x0000000700377c02 */ /* 0x000fe20008000f00 */
[C---:B------:R-:W-:Y:S01]  /*28a0*/  FMUL.FTZ R50, R106.reuse, R51 ;  /* 0x000000336a327220 */ /* 0x040fe20000410000 */
[----:B------:R-:W-:Y:S01]  /*28b0*/  BSSY B0, `(.L_x_1449) ;  /* 0x0000077000007945 */ /* 0x000fe20003800000 */
[----:B------:R-:W-:-:S02]  /*28c0*/  FFMA.FTZ R49, R106, R49, R125 ;  /* 0x000000316a317223 */ /* 0x000fc4000001007d */
[C---:B------:R-:W-:Y:S02]  /*28d0*/  FMUL.FTZ R51, R107.reuse, R50 ;  /* 0x000000326b337220 */ /* 0x040fe40000410000 */
[----:B------:R-:W-:Y:S02]  /*28e0*/  FFMA.FTZ R49, R107, R49, R128 ;  /* 0x000000316b317223 */ /* 0x000fe40000010080 */
[C---:B------:R-:W-:Y:S02]  /*28f0*/  FMUL.FTZ R50, R108.reuse, R51 ;  /* 0x000000336c327220 */ /* 0x040fe40000410000 */
[----:B------:R-:W-:Y:S02]  /*2900*/  FFMA.FTZ R49, R108, R49, R129 ;  /* 0x000000316c317223 */ /* 0x000fe40000010081 */
[C---:B------:R-:W-:Y:S01]  /*2910*/  FMUL.FTZ R51, R109.reuse, R50 ;  /* 0x000000326d337220 */ /* 0x040fe20000410000 */
[----:B------:R-:W-:Y:S01]  /*2920*/  MOV R50, UR19 ;  /* 0x0000001300327c02 */ /* 0x000fe20008000f00 */
[----:B------:R-:W-:-:S03]  /*2930*/  FFMA.FTZ R49, R109, R49, R130 ;  /* 0x000000316d317223 */ /* 0x000fc60000010082 */
[----:B------:R-:W-:Y:S01]  /*2940*/  ISETP.GE.OR P0, PT, R50, c[0x0][0x174], P0 ;  /* 0x00005d0032007a0c */ /* 0x000fe20000706670 */
[----:B------:R-:W-:Y:S01]  /*2950*/  FFMA.FTZ R49, R110, R49, R131 ;  /* 0x000000316e317223 */ /* 0x000fe20000010083 */
[----:B------:R-:W1:Y:S03]  /*2960*/  LDS R48, [R122.X8+0x31d4] ;  /* 0x0031d4007a307984 */ /* 0x000e660000008800 */
[----:B------:R-:W-:-:S04]  /*2970*/  FFMA.FTZ R49, R111, R49, R132 ;  /* 0x000000316f317223 */ /* 0x000fc80000010084 */
[----:B------:R-:W-:Y:S02]  /*2980*/  FFMA.FTZ R49, R112, R49, R133 ;  /* 0x0000003170317223 */ /* 0x000fe40000010085 */
[----:B-1----:R-:W-:Y:S02]  /*2990*/  FFMA.FTZ R143, R143, R48, R152 ;  /* 0x000000308f8f7223 */ /* 0x002fe40000010098 */
[----:B------:R-:W-:Y:S02]  /*29a0*/  FMUL.FTZ R48, R110, R51 ;  /* 0x000000336e307220 */ /* 0x000fe40000410000 */
[----:B-----5:R-:W-:Y:S02]  /*29b0*/  FFMA.FTZ R92, R96, R143, R161 ;  /* 0x0000008f605c7223 */ /* 0x020fe400000100a1 */
[----:B------:R-:W-:Y:S02]  /*29c0*/  FMUL.FTZ R51, R111, R48 ;  /* 0x000000306f337220 */ /* 0x000fe40000410000 */
[----:B------:R-:W-:-:S02]  /*29d0*/  FFMA.FTZ R150, R95, R92, R150 ;  /* 0x0000005c5f967223 */ /* 0x000fc40000010096 */
[----:B------:R-:W-:Y:S02]  /*29e0*/  FMUL.FTZ R48, R112, R51 ;  /* 0x0000003370307220 */ /* 0x000fe40000410000 */
[----:B------:R-:W-:Y:S02]  /*29f0*/  FFMA.FTZ R152, R94, R150, R159 ;  /* 0x000000965e987223 */ /* 0x000fe4000001009f */
[----:B------:R-:W-:Y:S02]  /*2a00*/  FMUL.FTZ R51, R113, R48 ;  /* 0x0000003071337220 */ /* 0x000fe40000410000 */
[----:B0-----:R-:W-:Y:S02]  /*2a10*/  FFMA.FTZ R93, R53, R152, R148 ;  /* 0x00000098355d7223 */ /* 0x001fe40000010094 */
        /* <DEDUP_REMOVED lines=8> */
[----:B------:R-:W-:Y:S02]  /*2aa0*/  FMUL.FTZ R54, R98, R51 ;  /* 0x0000003362367220 */ /* 0x000fe40000410000 */
        /* <DEDUP_REMOVED lines=41> */
.L_x_1498:
        /* <DEDUP_REMOVED lines=26> */
.L_x_1499:
        /* <DEDUP_REMOVED lines=20> */
.L_x_1450:
[----:B01----:R-:W-:Y:S05]  /*3020*/  BSYNC B0 ;  /* 0x0000000000007941 */ /* 0x003fea0003800000 */
.L_x_1449:
[----:B------:R-:W-:Y:S01]  /*3030*/  WARPSYNC 0xffffffff ;  /* 0xffffffff00007948 */ /* 0x000fe20003800000 */
[----:B------:R-:W-:Y:S01]  /*3040*/  BAR.SYNC.DEFER_BLOCKING 0x0 ;  /* 0x0000000000007b1d */ /* 0x000fe20000010000 */
[----:B--2---:R-:W-:Y:S01]  /*3050*/  FMUL.FTZ R51, R52, R143 ;  /* 0x0000008f34337220 */ /* 0x004fe20000410000 */
[----:B------:R-:W-:Y:S01]  /*3060*/  MOV R55, UR34 ;  /* 0x0000002200377c02 */ /* 0x000fe20008000f00 */
[----:B------:R-:W-:Y:S01]  /*3070*/  FMUL.FTZ R99, R99, R92 ;  /* 0x0000005c63637220 */ /* 0x000fe20000410000 */
[----:B------:R-:W-:Y:S01]  /*3080*/  ISETP.NE.AND P0, PT, R90, RZ, PT ;  /* 0x000000ff5a00720c */ /* 0x000fe20003f05270 */
[----:B------:R-:W-:Y:S01]  /*3090*/  FFMA.FTZ R50, R84, R51, RZ ;  /* 0x0000003354327223 */ /* 0x000fe200000100ff */
[----:B------:R-:W-:Y:S01]  /*30a0*/  HFMA2.MMA R51, -RZ, RZ, 0, 0 ;  /* 0x00000000ff337435 */ /* 0x000fe200000001ff */
[----:B------:R-:W-:Y:S01]  /*30b0*/  FMUL.FTZ R97, R97, R150 ;  /* 0x0000009661617220 */ /* 0x000fe20000410000 */
[----:B------:R-:W-:Y:S01]  /*30c0*/  ULDC.64 UR20, c[0x0][0x2b8] ;  /* 0x0000ae0000147ab9 */ /* 0x000fe20000000a00 */
[----:B------:R-:W-:Y:S01]  /*30d0*/  FFMA.FTZ R99, R83, R99, R50 ;  /* 0x0000006353637223 */ /* 0x000fe20000010032 */
[----:B------:R-:W-:Y:S01]  /*30e0*/  UIMAD UR20, UR35, UR20, URZ ;  /* 0x00000014231472a4 */ /* 0x000fe2000f8e023f */
[----:B------:R-:W-:Y:S01]  /*30f0*/  FMUL.FTZ R101, R101, R152 ;  /* 0x0000009865657220 */ /* 0x000fe20000410000 */
[----:B------:R-:W-:Y:S01]  /*3100*/  MOV R59, UR7 ;  /* 0x00000007003b7c02 */ /* 0x000fe20008000f00 */
[----:B------:R-:W-:Y:S01]  /*3110*/  FFMA.FTZ R50, R82, R97, R99 ;  /* 0x0000006152327223 */ /* 0x000fe20000010063 */
[----:B------:R-:W-:Y:S01]  /*3120*/  UIMAD UR20, UR34, UR21, UR20 ;  /* 0x00000015221472a4 */ /* 0x000fe2000f8e0214 */
[----:B------:R-:W-:Y:S01]  /*3130*/  FMUL.FTZ R100, R100, R93 ;  /* 0x0000005d64647220 */ /* 0x000fe20000410000 */
[----:B------:R-:W-:Y:S01]  /*3140*/  SHF.L.U32 R99, R90, 0x4, RZ ;  /* 0x000000045a637819 */ /* 0x000fe200000006ff */
[----:B------:R-:W-:Y:S01]  /*3150*/  FFMA.FTZ R101, R81, R101, R50 ;  /* 0x0000006551657223 */ /* 0x000fe20000010032 */
[----:B------:R-:W-:Y:S01]  /*3160*/  P2R R52, PR, RZ, 0x1 ;  /* 0x00000001ff347803 */ /* 0x000fe20000000000 */
[----:B------:R-:W-:Y:S01]  /*3170*/  FMUL.FTZ R103, R103, R148 ;  /* 0x0000009467677220 */ /* 0x000fe20000410000 */
[----:B------:R-:W-:Y:S01]  /*3180*/  IADD3 R58, R99, 0x1, RZ ;  /* 0x00000001633a7810 */ /* 0x000fe20007ffe0ff */
[----:B------:R-:W-:Y:S01]  /*3190*/  FFMA.FTZ R100, R80, R100, R101 ;  /* 0x0000006450647223 */ /* 0x000fe20000010065 */
[----:B------:R-:W-:Y:S01]  /*31a0*/  ULEA UR24, UR19, 0xfffff800, 0xb ;  /* 0xfffff80013187891 */ /* 0x000fe2000f8e583f */
[----:B------:R-:W-:Y:S01]  /*31b0*/  FMUL.FTZ R102, R102, R155 ;  /* 0x0000009b66667220 */ /* 0x000fe20000410000 */
[----:B------:R-:W0:Y:S01]  /*31c0*/  LDS R122, [R122.X8+0x36e4] ;  /* 0x0036e4007a7a7984 */ /* 0x000e220000008800 */
[----:B------:R-:W-:Y:S01]  /*31d0*/  FFMA.FTZ R103, R79, R103, R100 ;  /* 0x000000674f677223 */ /* 0x000fe20000010064 */
[----:B------:R-:W-:Y:S01]  /*31e0*/  IADD3 R100, R99, 0x2, RZ ;  /* 0x0000000263647810 */ /* 0x000fe20007ffe0ff */
[----:B------:R-:W-:Y:S01]  /*31f0*/  FMUL.FTZ R115, R115, R146 ;  /* 0x0000009273737220 */ /* 0x000fe20000410000 */
[-C--:B------:R-:W-:Y:S01]  /*3200*/  LEA.HI.SX32 R97, R58, R99.reuse, 0x1b ;  /* 0x000000633a617211 */ /* 0x080fe200078fdaff */
[----:B------:R-:W-:Y:S01]  /*3210*/  FFMA.FTZ R102, R78, R102, R103 ;  /* 0x000000664e667223 */ /* 0x000fe20000010067 */
[----:B------:R-:W-:Y:S01]  /*3220*/  LEA.HI.SX32 R100, R100, R99, 0x1b ;  /* 0x0000006364647211 */ /* 0x000fe200078fdaff */
[----:B------:R-:W-:Y:S01]  /*3230*/  FMUL.FTZ R105, R105, R153 ;  /* 0x0000009969697220 */ /* 0x000fe20000410000 */
[----:B------:R1:W-:Y:S01]  /*3240*/  @!P0 STS.64 [R59.X8+0x45e0], R48 ;  /* 0x0045e0303b008388 */ /* 0x0003e20000008a00 */
[----:B------:R-:W-:Y:S01]  /*3250*/  FFMA.FTZ R115, R77, R115, R102 ;  /* 0x000000734d737223 */ /* 0x000fe20000010066 */
[----:B------:R-:W-:Y:S01]  /*3260*/  IADD3 R102, R99, 0x3, RZ ;  /* 0x0000000363667810 */ /* 0x000fe20007ffe0ff */
[----:B------:R-:W-:Y:S01]  /*3270*/  FMUL.FTZ R117, R117, R144 ;  /* 0x0000009075757220 */ /* 0x000fe20000410000 */
[--C-:B------:R-:W-:Y:S01]  /*3280*/  HADD2.F32 R103, -RZ, R47.reuse.H1_H1 ;  /* 0x3000002fff677230 */ /* 0x100fe20000004100 */
[----:B------:R-:W-:Y:S01]  /*3290*/  FFMA.FTZ R50, R76, R105, R115 ;  /* 0x000000694c327223 */ /* 0x000fe20000010073 */
[-C--:B------:R-:W-:Y:S01]  /*32a0*/  LEA.HI.SX32 R101, R102, R99.reuse, 0x1b ;  /* 0x0000006366657211 */ /* 0x080fe200078fdaff */
[----:B------:R-:W-:Y:S01]  /*32b0*/  FMUL.FTZ R56, R92, UR38 ;  /* 0x000000265c387c20 */ /* 0x000fe20008410000 */
[----:B------:R-:W-:Y:S01]  /*32c0*/  LEA.HI.SX32 R99, R99, R99, 0x1b ;  /* 0x0000006363637211 */ /* 0x000fe200078fdaff */
[----:B------:R-:W-:Y:S01]  /*32d0*/  FFMA.FTZ R117, R75, R117, R50 ;  /* 0x000000754b757223 */ /* 0x000fe20000010032 */
[----:B------:R-:W-:Y:S01]  /*32e0*/  MOV R50, R90 ;  /* 0x0000005a00327202 */ /* 0x000fe20000000f00 */
[----:B------:R-:W-:Y:S01]  /*32f0*/  FMUL.FTZ R57, R150, UR38 ;  /* 0x0000002696397c20 */ /* 0x000fe20008410000 */
[----:B------:R-:W-:Y:S01]  /*3300*/  HADD2.F32 R102, -RZ, R47.H0_H0 ;  /* 0x2000002fff667230 */ /* 0x000fe20000004100 */
[----:B------:R-:W-:Y:S01]  /*3310*/  FMUL.FTZ R56, R83, R56 ;  /* 0x0000003853387220 */ /* 0x000fe20000410000 */
[----:B------:R-:W-:Y:S01]  /*3320*/  HADD2.F32 R115, -RZ, R43.H1_H1 ;  /* 0x3000002bff737230 */ /* 0x000fe20000004100 */
[----:B------:R-:W-:Y:S01]  /*3330*/  IMAD.WIDE.U32 R50, R55, c[0x0][0x2b8], R50 ;  /* 0x0000ae0037327a25 */ /* 0x000fe200078e0032 */
[----:B------:R-:W-:Y:S01]  /*3340*/  MOV R55, UR18 ;  /* 0x0000001200377c02 */ /* 0x000fe20008000f00 */
[----:B------:R-:W-:Y:S02]  /*3350*/  BSSY B0, `(.L_x_1453) ;  /* 0x00000bb000007945 */ /* 0x000fe40003800000 */
[----:B------:R-:W-:Y:S01]  /*3360*/  FMUL.FTZ R58, R152, UR38 ;  /* 0x00000026983a7c20 */ /* 0x000fe20008410000 */
[----:B------:R-:W-:Y:S01]  /*3370*/  IADD3 R51, R51, UR20, RZ ;  /* 0x0000001433337c10 */ /* 0x000fe2000fffe0ff */
[----:B-1----:R-:W-:Y:S01]  /*3380*/  FMUL.FTZ R49, R93, UR38 ;  /* 0x000000265d317c20 */ /* 0x002fe20008410000 */
[----:B------:R-:W-:Y:S01]  /*3390*/  ULDC.64 UR20, c[0x0][0x2c0] ;  /* 0x0000b00000147ab9 */ /* 0x000fe20000000a00 */
[----:B------:R-:W-:Y:S01]  /*33a0*/  FMUL.FTZ R58, R81, R58 ;  /* 0x0000003a513a7220 */ /* 0x000fe20000410000 */
[----:B------:R-:W-:Y:S01]  /*33b0*/  UIMAD UR20, UR37, UR20, URZ ;  /* 0x00000014251472a4 */ /* 0x000fe2000f8e023f */
[----:B------:R-:W-:-:S03]  /*33c0*/  IMAD.WIDE.U32 R50, R55, c[0x0][0x2c0], R50 ;  /* 0x0000b00037327a25 */ /* 0x000fc600078e0032 */
[----:B------:R-:W-:Y:S01]  /*33d0*/  UIMAD UR20, UR18, UR21, UR20 ;  /* 0x00000015121472a4 */ /* 0x000fe2000f8e0214 */
[----:B------:R-:W-:Y:S02]  /*33e0*/  FMUL.FTZ R55, R143, UR38 ;  /* 0x000000268f377c20 */ /* 0x000fe40008410000 */
[----:B------:R-:W-:Y:S02]  /*33f0*/  FMUL.FTZ R116, R116, R151 ;  /* 0x0000009774747220 */ /* 0x000fe40000410000 */
[----:B0-----:R-:W-:Y:S02]  /*3400*/  FFMA.FTZ R123, R122, R123, R126 ;  /* 0x0000007b7a7b7223 */ /* 0x001fe4000001007e */
[----:B------:R-:W-:Y:S02]  /*3410*/  FMUL.FTZ R52, R84, R55 ;  /* 0x0000003754347220 */ /* 0x000fe40000410000 */
[----:B------:R-:W-:Y:S02]  /*3420*/  FFMA.FTZ R127, R104, R123, R127 ;  /* 0x0000007b687f7223 */ /* 0x000fe4000001007f */
[----:B------:R-:W-:Y:S01]  /*3430*/  FMUL.FTZ R55, R82, R57 ;  /* 0x0000003952377220 */ /* 0x000fe20000410000 */
[----:B------:R0:W-:Y:S01]  /*3440*/  STS [R99.X4+0x1090], R52 ;  /* 0x0010903463007388 */ /* 0x0001e20000004800 */
[----:B------:R-:W-:-:S02]  /*3450*/  FFMA.FTZ R106, R106, R127, R125 ;  /* 0x0000007f6a6a7223 */ /* 0x000fc4000001007d */
[----:B------:R-:W-:Y:S01]  /*3460*/  FMUL.FTZ R59, R127, UR25 ;  /* 0x000000197f3b7c20 */ /* 0x000fe20008410000 */
[----:B------:R1:W-:Y:S01]  /*3470*/  STS [R97.X4+0x1094], R56 ;  /* 0x0010943861007388 */ /* 0x0003e20000004800 */
[----:B------:R-:W-:Y:S01]  /*3480*/  FFMA.FTZ R107, R107, R106, R128 ;  /* 0x0000006a6b6b7223 */ /* 0x000fe20000010080 */
[--C-:B------:R-:W-:Y:S01]  /*3490*/  HADD2.F32 R128, -RZ, R45.reuse.H0_H0 ;  /* 0x2000002dff807230 */ /* 0x100fe20000004100 */
[----:B------:R-:W-:Y:S01]  /*34a0*/  FFMA.FTZ R57, -R32, R103, R147 ;  /* 0x0000006720397223 */ /* 0x000fe20000010193 */
[----:B------:R2:W-:Y:S01]  /*34b0*/  STS [R100.X4+0x1098], R55 ;  /* 0x0010983764007388 */ /* 0x0005e20000004800 */
[----:B------:R-:W-:Y:S01]  /*34c0*/  FFMA.FTZ R108, R108, R107, R129 ;  /* 0x0000006b6c6c7223 */ /* 0x000fe20000010081 */
[----:B------:R-:W-:Y:S01]  /*34d0*/  HADD2.F32 R129, -RZ, R46.H0_H0 ;  /* 0x2000002eff817230 */ /* 0x000fe20000004100 */
[----:B0-----:R-:W-:Y:S01]  /*34e0*/  FFMA.FTZ R52, -R34, R102, R145 ;  /* 0x0000006622347223 */ /* 0x001fe20000010191 */
[----:B------:R0:W-:Y:S01]  /*34f0*/  STS [R101.X4+0x109c], R58 ;  /* 0x00109c3a65007388 */ /* 0x0001e20000004800 */
[----:B------:R-:W-:Y:S01]  /*3500*/  FFMA.FTZ R109, R109, R108, R130 ;  /* 0x0000006c6d6d7223 */ /* 0x000fe20000010082 */
[----:B-1----:R-:W-:Y:S01]  /*3510*/  HADD2.F32 R97, -RZ, R40.H1_H1 ;  /* 0x30000028ff617230 */ /* 0x002fe20000004100 */
[----:B------:R-:W-:Y:S01]  /*3520*/  FMUL.FTZ R48, R123, UR25 ;  /* 0x000000197b307c20 */ /* 0x000fe20008410000 */
[----:B------:R-:W-:Y:S01]  /*3530*/  HADD2.F32 R130, -RZ, R45.H1_H1 ;  /* 0x3000002dff827230 */ /* 0x000fe20000004100 */
[----:B------:R-:W-:-:S02]  /*3540*/  FFMA.FTZ R110, R110, R109, R131 ;  /* 0x0000006d6e6e7223 */ /* 0x000fc40000010083 */
[----:B--2---:R-:W-:Y:S02]  /*3550*/  FMUL.FTZ R100, R52, R59 ;  /* 0x0000003b34647220 */ /* 0x004fe40000410000 */
[----:B------:R-:W-:Y:S02]  /*3560*/  FFMA.FTZ R111, R111, R110, R132 ;  /* 0x0000006e6f6f7223 */ /* 0x000fe40000010084 */
[----:B------:R-:W-:Y:S02]  /*3570*/  FFMA.FTZ R55, R102, R127, R100 ;  /* 0x0000007f66377223 */ /* 0x000fe40000010064 */
[----:B------:R-:W-:Y:S02]  /*3580*/  FFMA.FTZ R112, R112, R111, R133 ;  /* 0x0000006f70707223 */ /* 0x000fe40000010085 */
[----:B------:R-:W-:Y:S02]  /*3590*/  FMUL.FTZ R100, R148, UR38 ;  /* 0x0000002694647c20 */ /* 0x000fe40008410000 */
[----:B------:R-:W-:-:S02]  /*35a0*/  FFMA.FTZ R113, R113, R112, R134 ;  /* 0x0000007071717223 */ /* 0x000fc40000010086 */
[----:B------:R-:W-:Y:S02]  /*35b0*/  FMUL.FTZ R59, R153, UR38 ;  /* 0x00000026993b7c20 */ /* 0x000fe40008410000 */
[----:B------:R-:W-:Y:S02]  /*35c0*/  FFMA.FTZ R114, R114, R113, R135 ;  /* 0x0000007172727223 */ /* 0x000fe40000010087 */
[----:B------:R-:W-:Y:S02]  /*35d0*/  FMUL.FTZ R56, R57, R48 ;  /* 0x0000003039387220 */ /* 0x000fe40000410000 */
[----:B------:R-:W-:Y:S02]  /*35e0*/  FFMA.FTZ R137, R98, R114, R137 ;  /* 0x0000007262897223 */ /* 0x000fe40000010089 */
[----:B------:R-:W-:Y:S02]  /*35f0*/  FMUL.FTZ R48, R80, R49 ;  /* 0x0000003150307220 */ /* 0x000fe40000410000 */
[----:B------:R-:W-:-:S02]  /*3600*/  FMUL.FTZ R100, R79, R100 ;  /* 0x000000644f647220 */ /* 0x000fc40000410000 */
[----:B0-----:R-:W-:Y:S01]  /*3610*/  FMUL.FTZ R58, R76, R59 ;  /* 0x0000003b4c3a7220 */ /* 0x001fe20000410000 */
[----:B------:R0:W-:Y:S01]  /*3620*/  STS [R99.X4+0x10a0], R48 ;  /* 0x0010a03063007388 */ /* 0x0001e20000004800 */
[----:B------:R-:W-:Y:S02]  /*3630*/  FMUL.FTZ R59, R149, UR38 ;  /* 0x00000026953b7c20 */ /* 0x000fe40008410000 */
[----:B------:R-:W-:Y:S01]  /*3640*/  FFMA.FTZ R136, R53, R137, R136 ;  /* 0x0000008935887223 */ /* 0x000fe20000010088 */
[----:B------:R1:W-:Y:S01]  /*3650*/  STS [R99.X4+0x10a4], R100 ;  /* 0x0010a46463007388 */ /* 0x0003e20000004800 */
[----:B------:R-:W-:Y:S01]  /*3660*/  FFMA.FTZ R116, R74, R116, R117 ;  /* 0x000000744a747223 */ /* 0x000fe20000010075 */
[----:B------:R-:W-:Y:S01]  /*3670*/  HADD2.F32 R53, -RZ, R46.H1_H1 ;  /* 0x3000002eff357230 */ /* 0x000fe20000004100 */
[----:B------:R-:W-:Y:S01]  /*3680*/  FFMA.FTZ R139, R94, R136, R139 ;  /* 0x000000885e8b7223 */ /* 0x000fe2000001008b */
[----:B------:R2:W-:Y:S01]  /*3690*/  STS [R99.X4+0x10b0], R58 ;  /* 0x0010b03a63007388 */ /* 0x0005e20000004800 */
[----:B------:R-:W-:-:S02]  /*36a0*/  FMUL.FTZ R119, R119, R142 ;  /* 0x0000008e77777220 */ /* 0x000fc40000410000 */
[----:B0-----:R-:W-:Y:S02]  /*36b0*/  FMUL.FTZ R48, R144, UR38 ;  /* 0x0000002690307c20 */ /* 0x001fe40008410000 */
[----:B------:R-:W-:Y:S02]  /*36c0*/  FMUL.FTZ R49, R155, UR38 ;  /* 0x000000269b317c20 */ /* 0x000fe40008410000 */
[----:B-1----:R-:W-:Y:S01]  /*36d0*/  FMUL.FTZ R100, R72, R59 ;  /* 0x0000003b48647220 */ /* 0x002fe20000410000 */
[--C-:B------:R-:W-:Y:S01]  /*36e0*/  HADD2.F32 R59, -RZ, R41.reuse.H1_H1 ;  /* 0x30000029ff3b7230 */ /* 0x100fe20000004100 */
[----:B------:R-:W-:Y:S02]  /*36f0*/  FMUL.FTZ R94, R147, UR38 ;  /* 0x00000026935e7c20 */ /* 0x000fe40008410000 */
[----:B------:R-:W-:Y:S01]  /*3700*/  FMUL.FTZ R48, R75, R48 ;  /* 0x000000304b307220 */ /* 0x000fe20000410000 */
[----:B------:R0:W-:Y:S01]  /*3710*/  STS [R99.X4+0x10c0], R100 ;  /* 0x0010c06463007388 */ /* 0x0001e20000004800 */
[----:B------:R-:W-:Y:S01]  /*3720*/  FFMA.FTZ R138, R95, R139, R138 ;  /* 0x0000008b5f8a7223 */ /* 0x000fe2000001008a */
[----:B------:R-:W-:Y:S01]  /*3730*/  HADD2.F32 R95, -RZ, R41.H0_H0 ;  /* 0x20000029ff5f7230 */ /* 0x000fe20000004100 */
[----:B------:R-:W-:Y:S01]  /*3740*/  FFMA.FTZ R119, R73, R119, R116 ;  /* 0x0000007749777223 */ /* 0x000fe20000010074 */
[----:B------:R-:W-:Y:S01]  /*3750*/  STS [R99.X4+0x10b4], R48 ;  /* 0x0010b43063007388 */ /* 0x000fe20000004800 */
[----:B------:R-:W-:-:S02]  /*3760*/  FMUL.FTZ R54, R120, R145 ;  /* 0x0000009178367220 */ /* 0x000fc40000410000 */
[----:B------:R-:W-:Y:S02]  /*3770*/  FMUL.FTZ R102, R78, R49 ;  /* 0x000000314e667220 */ /* 0x000fe40000410000 */
[----:B------:R-:W-:Y:S02]  /*3780*/  FMUL.FTZ R104, R146, UR38 ;  /* 0x0000002692687c20 */ /* 0x000fe40008410000 */
[----:B------:R-:W-:Y:S01]  /*3790*/  FMUL.FTZ R49, R151, UR38 ;  /* 0x0000002697317c20 */ /* 0x000fe20008410000 */
[----:B------:R1:W-:Y:S01]  /*37a0*/  STS [R99.X4+0x10a8], R102 ;  /* 0x0010a86663007388 */ /* 0x0003e20000004800 */
[----:B------:R-:W-:Y:S02]  /*37b0*/  FMUL.FTZ R116, R142, UR38 ;  /* 0x000000268e747c20 */ /* 0x000fe40008410000 */
[----:B--2---:R-:W-:Y:S02]  /*37c0*/  FMUL.FTZ R58, R140, UR38 ;  /* 0x000000268c3a7c20 */ /* 0x004fe40008410000 */
[----:B------:R-:W-:-:S02]  /*37d0*/  FMUL.FTZ R145, R145, UR38 ;  /* 0x0000002691917c20 */ /* 0x000fc40008410000 */
[----:B0-----:R-:W-:Y:S01]  /*37e0*/  FMUL.FTZ R100, R69, R94 ;  /* 0x0000005e45647220 */ /* 0x001fe20000410000 */
[----:B------:R-:W-:Y:S01]  /*37f0*/  HADD2.F32 R94, -RZ, R40.H0_H0 ;  /* 0x20000028ff5e7230 */ /* 0x000fe20000004100 */
[----:B------:R-:W-:Y:S01]  /*3800*/  FFMA.FTZ R141, R96, R138, R141 ;  /* 0x0000008a608d7223 */ /* 0x000fe2000001008d */
[----:B-1----:R-:W-:Y:S01]  /*3810*/  HADD2.F32 R102, -RZ, R43.H0_H0 ;  /* 0x2000002bff667230 */ /* 0x002fe20000004100 */
[----:B------:R-:W-:Y:S01]  /*3820*/  FMUL.FTZ R104, R77, R104 ;  /* 0x000000684d687220 */ /* 0x000fe20000410000 */
[----:B------:R0:W-:Y:S01]  /*3830*/  STS [R99.X4+0x10cc], R100 ;  /* 0x0010cc6463007388 */ /* 0x0001e20000004800 */
[----:B------:R-:W-:Y:S02]  /*3840*/  FMUL.FTZ R98, R74, R49 ;  /* 0x000000314a627220 */ /* 0x000fe40000410000 */
[----:B------:R-:W-:Y:S01]  /*3850*/  FMUL.FTZ R116, R73, R116 ;  /* 0x0000007449747220 */ /* 0x000fe20000410000 */
[----:B------:R-:W-:Y:S01]  /*3860*/  STS [R99.X4+0x10ac], R104 ;  /* 0x0010ac6863007388 */ /* 0x000fe20000004800 */
[----:B------:R-:W-:-:S02]  /*3870*/  FMUL.FTZ R58, R71, R58 ;  /* 0x0000003a473a7220 */ /* 0x000fc40000410000 */
[----:B------:R-:W-:Y:S01]  /*3880*/  FMUL.FTZ R48, R70, R145 ;  /* 0x0000009146307220 */ /* 0x000fe20000410000 */
[----:B------:R-:W-:Y:S01]  /*3890*/  STS [R99.X4+0x10b8], R98 ;  /* 0x0010b86263007388 */ /* 0x000fe20000004800 */
[C---:B------:R-:W-:Y:S02]  /*38a0*/  FFMA.FTZ R143, -R68.reuse, R94, R143 ;  /* 0x0000005e448f7223 */ /* 0x040fe4000001018f */
[----:B------:R-:W-:Y:S01]  /*38b0*/  FMUL.FTZ R96, R68, R141 ;  /* 0x0000008d44607220 */ /* 0x000fe20000410000 */
[----:B------:R1:W-:Y:S01]  /*38c0*/  STS [R99.X4+0x10bc], R116 ;  /* 0x0010bc7463007388 */ /* 0x0003e20000004800 */
[----:B------:R-:W-:Y:S02]  /*38d0*/  FFMA.FTZ R92, -R67, R97, R92 ;  /* 0x00000061435c7223 */ /* 0x000fe4000001015c */
[C---:B------:R-:W-:Y:S01]  /*38e0*/  FFMA.FTZ R101, -R66.reuse, R95, R150 ;  /* 0x0000005f42657223 */ /* 0x040fe20000010196 */
[----:B------:R2:W-:Y:S01]  /*38f0*/  STS [R99.X4+0x10c4], R58 ;  /* 0x0010c43a63007388 */ /* 0x0005e20000004800 */
[----:B0-----:R-:W-:-:S02]  /*3900*/  FMUL.FTZ R100, R66, R139 ;  /* 0x0000008b42647220 */ /* 0x001fc40000410000 */
[C---:B------:R-:W-:Y:S01]  /*3910*/  FFMA.FTZ R152, -R65.reuse, R59, R152 ;  /* 0x0000003b41987223 */ /* 0x040fe20000010198 */
[----:B------:R0:W-:Y:S01]  /*3920*/  STS [R99.X4+0x10c8], R48 ;  /* 0x0010c83063007388 */ /* 0x0001e20000004800 */
[----:B------:R-:W-:Y:S01]  /*3930*/  FMUL.FTZ R105, R65, R136 ;  /* 0x0000008841697220 */ /* 0x000fe20000410000 */
[----:B-1----:R-:W-:Y:S01]  /*3940*/  HADD2.F32 R116, -RZ, R44.H0_H0 ;  /* 0x2000002cff747230 */ /* 0x002fe20000004100 */
[----:B------:R-:W-:Y:S01]  /*3950*/  FFMA.FTZ R56, R103, R123, R56 ;  /* 0x0000007b67387223 */ /* 0x000fe20000010038 */
[--C-:B------:R-:W-:Y:S01]  /*3960*/  HADD2.F32 R103, -RZ, R42.reuse.H1_H1 ;  /* 0x3000002aff677230 */ /* 0x100fe20000004100 */
[----:B------:R-:W-:Y:S01]  /*3970*/  FMUL.FTZ R118, R118, R149 ;  /* 0x0000009576767220 */ /* 0x000fe20000410000 */
[----:B--2---:R-:W-:Y:S01]  /*3980*/  HADD2.F32 R58, -RZ, R42.H0_H0 ;  /* 0x2000002aff3a7230 */ /* 0x004fe20000004100 */
[----:B------:R-:W-:Y:S02]  /*3990*/  FMUL.FTZ R104, R64, R137 ;  /* 0x0000008940687220 */ /* 0x000fe40000410000 */
[----:B------:R-:W-:-:S02]  /*39a0*/  FFMA.FTZ R118, R72, R118, R119 ;  /* 0x0000007648767223 */ /* 0x000fc40000010077 */
[----:B0-----:R-:W-:Y:S02]  /*39b0*/  FMUL.FTZ R99, R67, R138 ;  /* 0x0000008a43637220 */ /* 0x001fe40000410000 */
[----:B------:R-:W-:Y:S02]  /*39c0*/  FFMA.FTZ R48, R96, R143, RZ ;  /* 0x0000008f60307223 */ /* 0x000fe400000100ff */
[----:B------:R-:W-:Y:S01]  /*39d0*/  FFMA.FTZ R117, -R64, R58, R93 ;  /* 0x0000003a40757223 */ /* 0x000fe2000001015d */
[----:B------:R-:W-:Y:S01]  /*39e0*/  HADD2.F32 R93, -RZ, R44.H1_H1 ;  /* 0x3000002cff5d7230 */ /* 0x000fe20000004100 */
[----:B------:R-:W-:Y:S02]  /*39f0*/  FFMA.FTZ R48, R99, R92, R48 ;  /* 0x0000005c63307223 */ /* 0x000fe40000010030 */
[----:B------:R-:W-:Y:S02]  /*3a00*/  FMUL.FTZ R121, R121, R140 ;  /* 0x0000008c79797220 */ /* 0x000fe40000410000 */
[----:B------:R-:W-:-:S02]  /*3a10*/  FFMA.FTZ R48, R100, R101, R48 ;  /* 0x0000006564307223 */ /* 0x000fc40000010030 */
[----:B------:R-:W-:Y:S02]  /*3a20*/  FFMA.FTZ R148, -R63, R103, R148 ;  /* 0x000000673f947223 */ /* 0x000fe40000010194 */
[----:B------:R-:W-:Y:S02]  /*3a30*/  FFMA.FTZ R48, R105, R152, R48 ;  /* 0x0000009869307223 */ /* 0x000fe40000010030 */
[----:B------:R-:W-:Y:S02]  /*3a40*/  FMUL.FTZ R119, R63, R114 ;  /* 0x000000723f777220 */ /* 0x000fe40000410000 */
[----:B------:R-:W-:Y:S02]  /*3a50*/  FFMA.FTZ R48, R104, R117, R48 ;  /* 0x0000007568307223 */ /* 0x000fe40000010030 */
[----:B------:R-:W-:Y:S02]  /*3a60*/  FFMA.FTZ R121, R71, R121, R118 ;  /* 0x0000007947797223 */ /* 0x000fe40000010076 */
[----:B------:R-:W-:-:S02]  /*3a70*/  FFMA.FTZ R155, -R62, R102, R155 ;  /* 0x000000663e9b7223 */ /* 0x000fc4000001019b */
[----:B------:R-:W-:Y:S02]  /*3a80*/  FMUL.FTZ R118, R62, R113 ;  /* 0x000000713e767220 */ /* 0x000fe40000410000 */
[----:B------:R-:W-:Y:S02]  /*3a90*/  FFMA.FTZ R48, R119, R148, R48 ;  /* 0x0000009477307223 */ /* 0x000fe40000010030 */
[----:B------:R-:W-:Y:S02]  /*3aa0*/  FFMA.FTZ R54, R70, R54, R121 ;  /* 0x0000003646367223 */ /* 0x000fe40000010079 */
[C---:B------:R-:W-:Y:S02]  /*3ab0*/  FFMA.FTZ R146, -R61.reuse, R115, R146 ;  /* 0x000000733d927223 */ /* 0x040fe40000010192 */
[----:B------:R-:W-:Y:S02]  /*3ac0*/  FMUL.FTZ R121, R61, R112 ;  /* 0x000000703d797220 */ /* 0x000fe40000410000 */
[----:B------:R-:W-:-:S02]  /*3ad0*/  FFMA.FTZ R48, R118, R155, R48 ;  /* 0x0000009b76307223 */ /* 0x000fc40000010030 */
[----:B------:R-:W-:Y:S02]  /*3ae0*/  FFMA.FTZ R140, -R35, R53, R140 ;  /* 0x00000035238c7223 */ /* 0x000fe4000001018c */
[----:B------:R-:W-:Y:S02]  /*3af0*/  FMUL.FTZ R49, R106, UR25 ;  /* 0x000000196a317c20 */ /* 0x000fe40008410000 */
[C---:B------:R-:W-:Y:S02]  /*3b00*/  FFMA.FTZ R153, -R60.reuse, R116, R153 ;  /* 0x000000743c997223 */ /* 0x040fe40000010199 */
[----:B------:R-:W-:Y:S02]  /*3b10*/  FMUL.FTZ R120, R60, R111 ;  /* 0x0000006f3c787220 */ /* 0x000fe40000410000 */
[----:B------:R-:W-:Y:S02]  /*3b20*/  FFMA.FTZ R48, R121, R146, R48 ;  /* 0x0000009279307223 */ /* 0x000fe40000010030 */
[----:B------:R-:W-:-:S02]  /*3b30*/  FMUL.FTZ R49, R140, R49 ;  /* 0x000000318c317220 */ /* 0x000fc40000410000 */
[C---:B------:R-:W-:Y:S02]  /*3b40*/  FFMA.FTZ R144, -R39.reuse, R93, R144 ;  /* 0x0000005d27907223 */ /* 0x040fe40000010190 */
[----:B------:R-:W-:Y:S02]  /*3b50*/  FMUL.FTZ R125, R39, R110 ;  /* 0x0000006e277d7220 */ /* 0x000fe40000410000 */
[----:B------:R-:W-:Y:S02]  /*3b60*/  FFMA.FTZ R48, R120, R153, R48 ;  /* 0x0000009978307223 */ /* 0x000fe40000010030 */
[----:B------:R-:W-:Y:S02]  /*3b70*/  FFMA.FTZ R98, R53, R106, R49 ;  /* 0x0000006a35627223 */ /* 0x000fe40000010031 */
[C---:B------:R-:W-:Y:S02]  /*3b80*/  FFMA.FTZ R151, -R38.reuse, R128, R151 ;  /* 0x0000008026977223 */ /* 0x040fe40000010197 */
[----:B------:R-:W-:-:S02]  /*3b90*/  FMUL.FTZ R122, R38, R109 ;  /* 0x0000006d267a7220 */ /* 0x000fc40000410000 */
[----:B------:R-:W-:Y:S02]  /*3ba0*/  FFMA.FTZ R49, R125, R144, R48 ;  /* 0x000000907d317223 */ /* 0x000fe40000010030 */
[----:B------:R-:W-:Y:S02]  /*3bb0*/  FFMA.FTZ R149, -R36, R129, R149 ;  /* 0x0000008124957223 */ /* 0x000fe40000010195 */
[----:B------:R-:W-:Y:S02]  /*3bc0*/  FMUL.FTZ R126, R107, UR25 ;  /* 0x000000196b7e7c20 */ /* 0x000fe40008410000 */
[----:B------:R-:W-:Y:S02]  /*3bd0*/  FFMA.FTZ R48, R122, R151, R49 ;  /* 0x000000977a307223 */ /* 0x000fe40000010031 */
[----:B------:R-:W-:Y:S02]  /*3be0*/  FFMA.FTZ R142, -R37, R130, R142 ;  /* 0x00000082258e7223 */ /* 0x000fe4000001018e */
[----:B------:R-:W-:-:S02]  /*3bf0*/  FMUL.FTZ R49, R108, UR25 ;  /* 0x000000196c317c20 */ /* 0x000fc40008410000 */
[----:B------:R-:W-:Y:S02]  /*3c00*/  FMUL.FTZ R126, R149, R126 ;  /* 0x0000007e957e7220 */ /* 0x000fe40000410000 */
[----:B------:R-:W-:Y:S02]  /*3c10*/  FMUL.FTZ R131, R37, R108 ;  /* 0x0000006c25837220 */ /* 0x000fe40000410000 */
[----:B------:R-:W-:Y:S02]  /*3c20*/  FMUL.FTZ R49, R142, R49 ;  /* 0x000000318e317220 */ /* 0x000fe40000410000 */
[-C--:B------:R-:W-:Y:S02]  /*3c30*/  FFMA.FTZ R129, R129, R107.reuse, R126 ;  /* 0x0000006b81817223 */ /* 0x080fe4000001007e */
[----:B------:R-:W-:Y:S02]  /*3c40*/  FFMA.FTZ R53, R131, R142, R48 ;  /* 0x0000008e83357223 */ /* 0x000fe40000010030 */
[----:B------:R-:W-:-:S02]  /*3c50*/  FMUL.FTZ R126, R36, R107 ;  /* 0x0000006b247e7220 */ /* 0x000fc40000410000 */
[----:B------:R-:W-:Y:S02]  /*3c60*/  FMUL.FTZ R48, R109, UR25 ;  /* 0x000000196d307c20 */ /* 0x000fe40008410000 */
[----:B------:R-:W-:Y:S01]  /*3c70*/  FFMA.FTZ R108, R130, R108, R49 ;  /* 0x0000006c826c7223 */ /* 0x000fe20000010031 */
[----:B------:R-:W-:Y:S01]  /*3c80*/  MOV R49, UR24 ;  /* 0x0000001800317c02 */ /* 0x000fe20008000f00 */
[----:B------:R-:W-:Y:S01]  /*3c90*/  FFMA.FTZ R53, R126, R149, R53 ;  /* 0x000000957e357223 */ /* 0x000fe20000010035 */
[----:B------:R-:W-:Y:S01]  /*3ca0*/  MOV R130, UR24 ;  /* 0x0000001800827c02 */ /* 0x000fe20008000f00 */
[----:B------:R-:W-:Y:S01]  /*3cb0*/  FMUL.FTZ R151, R151, R48 ;  /* 0x0000003097977220 */ /* 0x000fe20000410000 */
[----:B------:R-:W-:Y:S01]  /*3cc0*/  IADD3 R149, R51, UR20, RZ ;  /* 0x0000001433957c10 */ /* 0x000fe2000fffe0ff */
[----:B------:R-:W-:Y:S01]  /*3cd0*/  FMUL.FTZ R107, R35, R106 ;  /* 0x0000006a236b7220 */ /* 0x000fe20000410000 */
[----:B------:R-:W-:Y:S01]  /*3ce0*/  IADD3 R48, P0, R50, UR24, RZ ;  /* 0x0000001832307c10 */ /* 0x000fe2000ff1e0ff */
[----:B------:R-:W-:Y:S01]  /*3cf0*/  FMUL.FTZ R127, R34, R127 ;  /* 0x0000007f227f7220 */ /* 0x000fe20000410000 */
[----:B------:R-:W-:Y:S01]  /*3d00*/  IADD3 R106, -R49, c[0x0][0x168], -R90 ;  /* 0x00005a00316a7a10 */ /* 0x000fe20007ffe95a */
[----:B------:R-:W-:Y:S01]  /*3d10*/  FFMA.FTZ R142, R107, R140, R53 ;  /* 0x0000008c6b8e7223 */ /* 0x000fe20000010035 */
[----:B------:R-:W-:Y:S01]  /*3d20*/  LEA.HI.X.SX32 R49, R130, R149, 0x1, P0 ;  /* 0x0000009582317211 */ /* 0x000fe200000f0eff */
[----:B------:R-:W-:Y:S01]  /*3d30*/  FMUL.FTZ R53, R110, UR25 ;  /* 0x000000196e357c20 */ /* 0x000fe20008410000 */
[----:B------:R-:W-:Y:S01]  /*3d40*/  ISETP.GE.AND P0, PT, R106, 0x1, PT ;  /* 0x000000016a00780c */ /* 0x000fe20003f06270 */
[----:B------:R-:W-:-:S02]  /*3d50*/  FMUL.FTZ R124, R124, R147 ;  /* 0x000000937c7c7220 */ /* 0x000fc40000410000 */
[----:B------:R-:W-:Y:S02]  /*3d60*/  FFMA.FTZ R109, R128, R109, R151 ;  /* 0x0000006d806d7223 */ /* 0x000fe40000010097 */
[----:B------:R-:W-:Y:S02]  /*3d70*/  FMUL.FTZ R144, R144, R53 ;  /* 0x0000003590907220 */ /* 0x000fe40000410000 */
[----:B------:R-:W-:Y:S02]  /*3d80*/  FFMA.FTZ R142, R127, R52, R142 ;  /* 0x000000347f8e7223 */ /* 0x000fe4000001008e */
        /* <DEDUP_REMOVED lines=8> */
[----:B------:R-:W-:Y:S01]  /*3e10*/  FMUL.FTZ R130, R141, UR25 ;  /* 0x000000198d827c20 */ /* 0x000fe20008410000 */
[----:B------:R-:W-:Y:S06]  /*3e20*/  BAR.SYNC.DEFER_BLOCKING 0x0 ;  /* 0x0000000000007b1d */ /* 0x000fec0000010000 */
[----:B------:R-:W-:Y:S05]  /*3e30*/  @!P0 BRA `(.L_x_1454) ;  /* 0x000000c000008947 */ /* 0x000fea0003800000 */
[----:B------:R-:W-:Y:S01]  /*3e40*/  LEA.HI.SX32 R150, R90, R90, 0x1b ;  /* 0x0000005a5a967211 */ /* 0x000fe200078fdaff */
[----:B------:R-:W-:Y:S01]  /*3e50*/  USHF.R.S32.HI UR24, URZ, 0x1f, UR7 ;  /* 0x0000001f3f187899 */ /* 0x000fe20008011407 */
[----:B------:R-:W-:Y:S01]  /*3e60*/  MOV R53, UR7 ;  /* 0x0000000700357c02 */ /* 0x000fe20008000f00 */
[----:B------:R-:W-:-:S02]  /*3e70*/  ULDC.64 UR20, c[0x0][0x2d0] ;  /* 0x0000b40000147ab9 */ /* 0x000fc40000000a00 */
[----:B------:R-:W0:Y:S01]  /*3e80*/  LDS R151, [R150.X4+0x1090] ;  /* 0x0010900096977984 */ /* 0x000e220000004800 */
[----:B------:R-:W-:Y:S01]  /*3e90*/  UIMAD UR20, UR24, UR20, URZ ;  /* 0x00000014181472a4 */ /* 0x000fe2000f8e023f */
[----:B------:R-:W-:-:S03]  /*3ea0*/  IMAD.WIDE.U32 R48, R53, c[0x0][0x2d0], R48 ;  /* 0x0000b40035307a25 */ /* 0x000fc600078e0030 */
[----:B------:R-:W-:Y:S02]  /*3eb0*/  UIMAD UR20, UR7, UR21, UR20 ;  /* 0x00000015071472a4 */ /* 0x000fe4000f8e0214 */
[----:B------:R-:W-:-:S04]  /*3ec0*/  LEA R52, P0, R48, c[0x0][0x320], 0x2 ;  /* 0x0000c80030347a11 */ /* 0x000fc800078010ff */
[----:B------:R-:W-:-:S04]  /*3ed0*/  IADD3 R49, R49, UR20, RZ ;  /* 0x0000001431317c10 */ /* 0x000fc8000fffe0ff */
[----:B------:R-:W-:-:S05]  /*3ee0*/  LEA.HI.X R53, R48, c[0x0][0x324], R49, 0x2, P0 ;  /* 0x0000c90030357a11 */ /* 0x000fca00000f1431 */
[----:B0-----:R0:W-:Y:S02]  /*3ef0*/  RED.E.ADD.F32.FTZ.RN.STRONG.GPU [R52.64], R151 ;  /* 0x000000973400798e */ /* 0x0011e4000c10e79e */
.L_x_1454:
[----:B------:R-:W-:Y:S05]  /*3f00*/  BSYNC B0 ;  /* 0x0000000000007941 */ /* 0x000fea0003800000 */
.L_x_1453:
[----:B------:R-:W-:Y:S01]  /*3f10*/  UIMAD UR20, UR6, -0x800, UR36 ;  /* 0xfffff800061478a4 */ /* 0x000fe2000f8e0224 */
[----:B------:R-:W-:Y:S01]  /*3f20*/  LEA R48, P0, R50, c[0x0][0x320], 0x2 ;  /* 0x0000c80032307a11 */ /* 0x000fe200078010ff */
[----:B------:R-:W-:Y:S01]  /*3f30*/  USHF.L.U32 UR24, UR8, 0x2, URZ ;  /* 0x0000000208187899 */ /* 0x000fe2000800063f */
[----:B------:R-:W-:Y:S01]  /*3f40*/  FMUL.FTZ R123, R32, R123 ;  /* 0x0000007b207b7220 */ /* 0x000fe20000410000 */
[----:B------:R-:W-:Y:S01]  /*3f50*/  USHF.L.U64.HI UR25, UR8, 0x2, UR9 ;  /* 0x0000000208197899 */ /* 0x000fe20008010209 */
[----:B------:R-:W-:Y:S01]  /*3f60*/  LEA.HI.X R49, R50, c[0x0][0x324], R149, 0x2, P0 ;  /* 0x0000c90032317a11 */ /* 0x000fe200000f1495 */
[----:B0-----:R-:W-:Y:S01]  /*3f70*/  FMUL.FTZ R53, R69, R124 ;  /* 0x0000007c45357220 */ /* 0x001fe20000410000 */
[----:B------:R-:W-:Y:S01]  /*3f80*/  MOV R51, UR20 ;  /* 0x0000001400337c02 */ /* 0x000fe20008000f00 */
[----:B------:R-:W-:Y:S01]  /*3f90*/  ULDC.64 UR20, c[0x0][0x2d0] ;  /* 0x0000b40000147ab9 */ /* 0x000fe20000000a00 */
[----:B------:R-:W-:Y:S01]  /*3fa0*/  ISETP.GE.AND P0, PT, R106, 0x81, PT ;  /* 0x000000816a00780c */ /* 0x000fe20003f06270 */
[----:B------:R-:W-:Y:S01]  /*3fb0*/  UIMAD UR20, UR25, UR20, URZ ;  /* 0x00000014191472a4 */ /* 0x000fe2000f8e023f */
[----:B------:R-:W-:Y:S01]  /*3fc0*/  FMUL.FTZ R57, R123, R57 ;  /* 0x000000397b397220 */ /* 0x000fe20000410000 */
[----:B------:R-:W-:Y:S01]  /*3fd0*/  BSSY B0, `(.L_x_1455) ;  /* 0x0000012000007945 */ /* 0x000fe20003800000 */
[----:B------:R-:W-:Y:S01]  /*3fe0*/  IMAD.WIDE R48, R51, 0x4, R48 ;  /* 0x0000000433307825 */ /* 0x000fe200078e0230 */
[----:B------:R-:W-:Y:S01]  /*3ff0*/  MOV R51, UR24 ;  /* 0x0000001800337c02 */ /* 0x000fe20008000f00 */
[----:B------:R-:W-:-:S02]  /*4000*/  UIMAD UR20, UR24, UR21, UR20 ;  /* 0x00000015181472a4 */ /* 0x000fc4000f8e0214 */
[----:B------:R-:W-:Y:S01]  /*4010*/  FADD.FTZ R18, R107, R18 ;  /* 0x000000126b127221 */ /* 0x000fe20000010000 */
[C---:B------:R-:W-:Y:S01]  /*4020*/  IADD3 R107, R90.reuse, 0x180, RZ ;  /* 0x000001805a6b7810 */ /* 0x040fe20007ffe0ff */
[----:B------:R-:W-:Y:S01]  /*4030*/  IMAD.WIDE.U32 R48, R51, c[0x0][0x2d0], R48 ;  /* 0x0000b40033307a25 */ /* 0x000fe200078e0030 */
[----:B------:R-:W-:-:S03]  /*4040*/  IADD3 R51, R90, 0x80, RZ ;  /* 0x000000805a337810 */ /* 0x000fc60007ffe0ff */
[----:B------:R-:W-:Y:S01]  /*4050*/  FADD.FTZ R52, R142, R57 ;  /* 0x000000398e347221 */ /* 0x000fe20000010000 */
[----:B------:R-:W-:Y:S01]  /*4060*/  LEA.HI.SX32 R51, R51, R90, 0x1b ;  /* 0x0000005a33337211 */ /* 0x000fe200078fdaff */
[----:B------:R-:W-:Y:S01]  /*4070*/  FADD.FTZ R53, R54, R53 ;  /* 0x0000003536357221 */ /* 0x000fe20000010000 */
[----:B------:R-:W-:Y:S01]  /*4080*/  IADD3 R49, R49, UR20, RZ ;  /* 0x0000001431317c10 */ /* 0x000fe2000fffe0ff */
[----:B------:R-:W-:Y:S01]  /*4090*/  FADD.FTZ R16, R123, R16 ;  /* 0x000000107b107221 */ /* 0x000fe20000010000 */
[----:B------:R-:W-:Y:S01]  /*40a0*/  IADD3 R57, R90, 0x100, RZ ;  /* 0x000001005a397810 */ /* 0x000fe20007ffe0ff */
[----:B------:R-:W-:Y:S01]  /*40b0*/  FADD.FTZ R19, R127, R19 ;  /* 0x000000137f137221 */ /* 0x000fe20000010000 */
[----:B------:R-:W0:Y:S01]  /*40c0*/  LDS R51, [R51.X4+0x1290] ;  /* 0x0012900033337984 */ /* 0x000e220000004800 */
[----:B------:R-:W-:Y:S05]  /*40d0*/  @!P0 BRA `(.L_x_1456) ;  /* 0x0000001000008947 */ /* 0x000fea0003800000 */
[----:B0-----:R0:W-:Y:S02]  /*40e0*/  RED.E.ADD.F32.FTZ.RN.STRONG.GPU [R48.64+-0x1e00], R51 ;  /* 0xffe200333000798e */ /* 0x0011e4000c10e79e */
.L_x_1456:
[----:B------:R-:W-:Y:S05]  /*40f0*/  BSYNC B0 ;  /* 0x0000000000007941 */ /* 0x000fea0003800000 */
.L_x_1455:
[----:B------:R-:W-:Y:S01]  /*4100*/  LEA.HI.SX32 R57, R57, R90, 0x1b ;  /* 0x0000005a39397211 */ /* 0x000fe200078fdaff */
[----:B------:R-:W-:Y:S01]  /*4110*/  BSSY B0, `(.L_x_1457) ;  /* 0x000000d000007945 */ /* 0x000fe20003800000 */
[----:B------:R-:W-:-:S02]  /*4120*/  ISETP.GE.AND P6, PT, R106, 0x101, PT ;  /* 0x000001016a00780c */ /* 0x000fc40003fc6270 */
[----:B------:R-:W-:Y:S02]  /*4130*/  IADD3 R123, R90, 0x200, RZ ;  /* 0x000002005a7b7810 */ /* 0x000fe40007ffe0ff */
[----:B------:R-:W1:Y:S01]  /*4140*/  LDS R57, [R57.X4+0x1490] ;  /* 0x0014900039397984 */ /* 0x000e620000004800 */
[----:B------:R-:W-:Y:S02]  /*4150*/  LEA.HI.SX32 R107, R107, R90, 0x1b ;  /* 0x0000005a6b6b7211 */ /* 0x000fe400078fdaff */
[C---:B------:R-:W-:Y:S02]  /*4160*/  ISETP.GE.AND P0, PT, R106.reuse, 0x181, PT ;  /* 0x000001816a00780c */ /* 0x040fe40003f06270 */
[C---:B------:R-:W-:Y:S02]  /*4170*/  ISETP.GE.AND P1, PT, R106.reuse, 0x201, PT ;  /* 0x000002016a00780c */ /* 0x040fe40003f26270 */
[C---:B------:R-:W-:Y:S02]  /*4180*/  ISETP.GE.AND P2, PT, R106.reuse, 0x281, PT ;  /* 0x000002816a00780c */ /* 0x040fe40003f46270 */
[----:B------:R-:W-:-:S02]  /*4190*/  ISETP.GE.AND P3, PT, R106, 0x301, PT ;  /* 0x000003016a00780c */ /* 0x000fc40003f66270 */
[C---:B------:R-:W-:Y:S02]  /*41a0*/  ISETP.GE.AND P4, PT, R106.reuse, 0x381, PT ;  /* 0x000003816a00780c */ /* 0x040fe40003f86270 */
[----:B------:R-:W-:Y:S01]  /*41b0*/  ISETP.GE.AND P5, PT, R106, 0x401, PT ;  /* 0x000004016a00780c */ /* 0x000fe20003fa6270 */
[----:B------:R-:W-:Y:S10]  /*41c0*/  @!P6 BRA `(.L_x_1458) ;  /* 0x000000100000e947 */ /* 0x000ff40003800000 */
[----:B-1----:R1:W-:Y:S02]  /*41d0*/  RED.E.ADD.F32.FTZ.RN.STRONG.GPU [R48.64+-0x1c00], R57 ;  /* 0xffe400393000798e */ /* 0x0023e4000c10e79e */
.L_x_1458:
[----:B------:R-:W-:Y:S05]  /*41e0*/  BSYNC B0 ;  /* 0x0000000000007941 */ /* 0x000fea0003800000 */
.L_x_1457:
[----:B------:R-:W2:Y:S01]  /*41f0*/  LDS R107, [R107.X4+0x1690] ;  /* 0x001690006b6b7984 */ /* 0x000ea20000004800 */
[----:B------:R-:W-:Y:S01]  /*4200*/  BSSY B0, `(.L_x_1459) ;  /* 0x0000005000007945 */ /* 0x000fe20003800000 */
[----:B0-----:R-:W-:Y:S02]  /*4210*/  IADD3 R51, R90, 0x280, RZ ;  /* 0x000002805a337810 */ /* 0x001fe40007ffe0ff */
[----:B------:R-:W-:Y:S01]  /*4220*/  LEA.HI.SX32 R50, R123, R90, 0x1b ;  /* 0x0000005a7b327211 */ /* 0x000fe200078fdaff */
[----:B------:R-:W-:Y:S05]  /*4230*/  @!P0 BRA `(.L_x_1460) ;  /* 0x0000001000008947 */ /* 0x000fea0003800000 */
[----:B--2---:R0:W-:Y:S02]  /*4240*/  RED.E.ADD.F32.FTZ.RN.STRONG.GPU [R48.64+-0x1a00], R107 ;  /* 0xffe6006b3000798e */ /* 0x0041e4000c10e79e */
.L_x_1460:
[----:B------:R-:W-:Y:S05]  /*4250*/  BSYNC B0 ;  /* 0x0000000000007941 */ /* 0x000fea0003800000 */
.L_x_1459:
[----:B------:R-:W-:Y:S01]  /*4260*/  LEA.HI.SX32 R54, R51, R90, 0x1b ;  /* 0x0000005a33367211 */ /* 0x000fe200078fdaff */
[----:B------:R-:W-:Y:S01]  /*4270*/  BSSY B0, `(.L_x_1461) ;  /* 0x0000005000007945 */ /* 0x000fe20003800000 */
[----:B------:R3:W4:Y:S01]  /*4280*/  LDS R51, [R50.X4+0x1890] ;  /* 0x0018900032337984 */ /* 0x0007220000004800 */
[----:B-1----:R-:W-:Y:S01]  /*4290*/  IADD3 R57, R90, 0x300, RZ ;  /* 0x000003005a397810 */ /* 0x002fe20007ffe0ff */
[----:B------:R-:W-:Y:S05]  /*42a0*/  @!P1 BRA `(.L_x_1462) ;  /* 0x0000001000009947 */ /* 0x000fea0003800000 */
[----:B----4-:R1:W-:Y:S02]  /*42b0*/  RED.E.ADD.F32.FTZ.RN.STRONG.GPU [R48.64+-0x1800], R51 ;  /* 0xffe800333000798e */ /* 0x0103e4000c10e79e */
.L_x_1462:
[----:B------:R-:W-:Y:S05]  /*42c0*/  BSYNC B0 ;  /* 0x0000000000007941 */ /* 0x000fea0003800000 */
.L_x_1461:
[----:B-1--4-:R1:W4:Y:S01]  /*42d0*/  LDS R51, [R54.X4+0x1a90] ;  /* 0x001a900036337984 */ /* 0x0123220000004800 */
[----:B------:R-:W-:Y:S01]  /*42e0*/  BSSY B0, `(.L_x_1463) ;  /* 0x0000005000007945 */ /* 0x000fe20003800000 */
[----:B0-2---:R-:W-:-:S02]  /*42f0*/  IADD3 R107, R90, 0x380, RZ ;  /* 0x000003805a6b7810 */ /* 0x005fc40007ffe0ff */
[----:B------:R-:W-:Y:S01]  /*4300*/  LEA.HI.SX32 R57, R57, R90, 0x1b ;  /* 0x0000005a39397211 */ /* 0x000fe200078fdaff */
[----:B------:R-:W-:Y:S05]  /*4310*/  @!P2 BRA `(.L_x_1464) ;  /* 0x000000100000a947 */ /* 0x000fea0003800000 */
[----:B----4-:R0:W-:Y:S02]  /*4320*/  RED.E.ADD.F32.FTZ.RN.STRONG.GPU [R48.64+-0x1600], R51 ;  /* 0xffea00333000798e */ /* 0x0101e4000c10e79e */
.L_x_1464:
[----:B------:R-:W-:Y:S05]  /*4330*/  BSYNC B0 ;  /* 0x0000000000007941 */ /* 0x000fea0003800000 */
.L_x_1463:
[----:B------:R-:W2:Y:S01]  /*4340*/  LDS R57, [R57.X4+0x1c90] ;  /* 0x001c900039397984 */ /* 0x000ea20000004800 */
[----:B------:R-:W-:Y:S01]  /*4350*/  BSSY B0, `(.L_x_1465) ;  /* 0x0000005000007945 */ /* 0x000fe20003800000 */
[----:B0---4-:R-:W-:Y:S02]  /*4360*/  IADD3 R51, R90, 0x400, RZ ;  /* 0x000004005a337810 */ /* 0x011fe40007ffe0ff */
[----:B------:R-:W-:Y:S01]  /*4370*/  LEA.HI.SX32 R107, R107, R90, 0x1b ;  /* 0x0000005a6b6b7211 */ /* 0x000fe200078fdaff */
[----:B------:R-:W-:Y:S05]  /*4380*/  @!P3 BRA `(.L_x_1466) ;  /* 0x000000100000b947 */ /* 0x000fea0003800000 */
[----:B--2---:R0:W-:Y:S02]  /*4390*/  RED.E.ADD.F32.FTZ.RN.STRONG.GPU [R48.64+-0x1400], R57 ;  /* 0xffec00393000798e */ /* 0x0041e4000c10e79e */
.L_x_1466:
[----:B------:R-:W-:Y:S05]  /*43a0*/  BSYNC B0 ;  /* 0x0000000000007941 */ /* 0x000fea0003800000 */
.L_x_1465:
[----:B------:R-:W4:Y:S01]  /*43b0*/  LDS R107, [R107.X4+0x1e90] ;  /* 0x001e90006b6b7984 */ /* 0x000f220000004800 */
[----:B------:R-:W-:Y:S01]  /*43c0*/  BSSY B0, `(.L_x_1467) ;  /* 0x0000004000007945 */ /* 0x000fe20003800000 */
[----:B------:R-:W-:Y:S01]  /*43d0*/  LEA.HI.SX32 R51, R51, R90, 0x1b ;  /* 0x0000005a33337211 */ /* 0x000fe200078fdaff */
[----:B------:R-:W-:Y:S05]  /*43e0*/  @!P4 BRA `(.L_x_1468) ;  /* 0x000000100000c947 */ /* 0x000fea0003800000 */
[----:B----4-:R4:W-:Y:S02]  /*43f0*/  RED.E.ADD.F32.FTZ.RN.STRONG.GPU [R48.64+-0x1200], R107 ;  /* 0xffee006b3000798e */ /* 0x0109e4000c10e79e */
.L_x_1468:
[----:B------:R-:W-:Y:S05]  /*4400*/  BSYNC B0 ;  /* 0x0000000000007941 */ /* 0x000fea0003800000 */
.L_x_1467:
[----:B------:R-:W0:Y:S01]  /*4410*/  LDS R51, [R51.X4+0x2090] ;  /* 0x0020900033337984 */ /* 0x000e220000004800 */
[----:B------:R-:W-:Y:S01]  /*4420*/  BSSY B0, `(.L_x_1469) ;  /* 0x0000005000007945 */ /* 0x000fe20003800000 */
[----:B0-2---:R-:W-:-:S02]  /*4430*/  IADD3 R57, R90, 0x480, RZ ;  /* 0x000004805a397810 */ /* 0x005fc40007ffe0ff */
[----:B----4-:R-:W-:Y:S01]  /*4440*/  IADD3 R107, R90, 0x500, RZ ;  /* 0x000005005a6b7810 */ /* 0x010fe20007ffe0ff */
[----:B------:R-:W-:Y:S05]  /*4450*/  @!P5 BRA `(.L_x_1470) ;  /* 0x000000100000d947 */ /* 0x000fea0003800000 */
[----:B------:R0:W-:Y:S02]  /*4460*/  RED.E.ADD.F32.FTZ.RN.STRONG.GPU [R48.64+-0x1000], R51 ;  /* 0xfff000333000798e */ /* 0x0001e4000c10e79e */
.L_x_1470:
[----:B------:R-:W-:Y:S05]  /*4470*/  BSYNC B0 ;  /* 0x0000000000007941 */ /* 0x000fea0003800000 */
.L_x_1469:
[-C--:B------:R-:W-:Y:S01]  /*4480*/  LEA.HI.SX32 R57, R57, R90.reuse, 0x1b ;  /* 0x0000005a39397211 */ /* 0x080fe200078fdaff */
[----:B------:R-:W-:Y:S01]  /*4490*/  BSSY B0, `(.L_x_1471) ;  /* 0x000000d000007945 */ /* 0x000fe20003800000 */
[----:B------:R-:W-:Y:S02]  /*44a0*/  ISETP.GE.AND P6, PT, R106, 0x481, PT ;  /* 0x000004816a00780c */ /* 0x000fe40003fc6270 */
[----:B0-----:R-:W-:Y:S02]  /*44b0*/  IADD3 R51, R90, 0x580, RZ ;  /* 0x000005805a337810 */ /* 0x001fe40007ffe0ff */
[----:B------:R-:W0:Y:S01]  /*44c0*/  LDS R57, [R57.X4+0x2290] ;  /* 0x0022900039397984 */ /* 0x000e220000004800 */
[----:B------:R-:W-:Y:S02]  /*44d0*/  LEA.HI.SX32 R107, R107, R90, 0x1b ;  /* 0x0000005a6b6b7211 */ /* 0x000fe400078fdaff */
[----:B------:R-:W-:-:S02]  /*44e0*/  ISETP.GE.AND P0, PT, R106, 0x501, PT ;  /* 0x000005016a00780c */ /* 0x000fc40003f06270 */
[C---:B------:R-:W-:Y:S02]  /*44f0*/  ISETP.GE.AND P1, PT, R106.reuse, 0x581, PT ;  /* 0x000005816a00780c */ /* 0x040fe40003f26270 */
[C---:B------:R-:W-:Y:S02]  /*4500*/  ISETP.GE.AND P2, PT, R106.reuse, 0x601, PT ;  /* 0x000006016a00780c */ /* 0x040fe40003f46270 */
[C---:B------:R-:W-:Y:S02]  /*4510*/  ISETP.GE.AND P3, PT, R106.reuse, 0x681, PT ;  /* 0x000006816a00780c */ /* 0x040fe40003f66270 */
[C---:B------:R-:W-:Y:S02]  /*4520*/  ISETP.GE.AND P4, PT, R106.reuse, 0x701, PT ;  /* 0x000007016a00780c */ /* 0x040fe40003f86270 */
[----:B------:R-:W-:Y:S01]  /*4530*/  ISETP.GE.AND P5, PT, R106, 0x781, PT ;  /* 0x000007816a00780c */ /* 0x000fe20003fa6270 */
[----:B------:R-:W-:Y:S10]  /*4540*/  @!P6 BRA `(.L_x_1472) ;  /* 0x000000100000e947 */ /* 0x000ff40003800000 */
[----:B0-----:R0:W-:Y:S02]  /*4550*/  RED.E.ADD.F32.FTZ.RN.STRONG.GPU [R48.64+-0xe00], R57 ;  /* 0xfff200393000798e */ /* 0x0011e4000c10e79e */
.L_x_1472:
[----:B------:R-:W-:Y:S05]  /*4560*/  BSYNC B0 ;  /* 0x0000000000007941 */ /* 0x000fea0003800000 */
.L_x_1471:
[----:B------:R-:W2:Y:S01]  /*4570*/  LDS R107, [R107.X4+0x2490] ;  /* 0x002490006b6b7984 */ /* 0x000ea20000004800 */
[----:B------:R-:W-:Y:S01]  /*4580*/  BSSY B0, `(.L_x_1473) ;  /* 0x0000005000007945 */ /* 0x000fe20003800000 */
[----:B0-----:R-:W-:-:S02]  /*4590*/  IADD3 R57, R90, 0x600, RZ ;  /* 0x000006005a397810 */ /* 0x001fc40007ffe0ff */
[----:B------:R-:W-:Y:S01]  /*45a0*/  LEA.HI.SX32 R51, R51, R90, 0x1b ;  /* 0x0000005a33337211 */ /* 0x000fe200078fdaff */
[----:B------:R-:W-:Y:S05]  /*45b0*/  @!P0 BRA `(.L_x_1474) ;  /* 0x0000001000008947 */ /* 0x000fea0003800000 */
[----:B--2---:R0:W-:Y:S02]  /*45c0*/  RED.E.ADD.F32.FTZ.RN.STRONG.GPU [R48.64+-0xc00], R107 ;  /* 0xfff4006b3000798e */ /* 0x0041e4000c10e79e */
.L_x_1474:
[----:B------:R-:W-:Y:S05]  /*45d0*/  BSYNC B0 ;  /* 0x0000000000007941 */ /* 0x000fea0003800000 */
.L_x_1473:
[----:B------:R-:W4:Y:S01]  /*45e0*/  LDS R51, [R51.X4+0x2690] ;  /* 0x0026900033337984 */ /* 0x000f220000004800 */
[----:B------:R-:W-:Y:S01]  /*45f0*/  BSSY B0, `(.L_x_1475) ;  /* 0x0000005000007945 */ /* 0x000fe20003800000 */
[----:B0-2---:R-:W-:Y:S02]  /*4600*/  IADD3 R107, R90, 0x680, RZ ;  /* 0x000006805a6b7810 */ /* 0x005fe40007ffe0ff */
[----:B------:R-:W-:Y:S01]  /*4610*/  LEA.HI.SX32 R57, R57, R90, 0x1b ;  /* 0x0000005a39397211 */ /* 0x000fe200078fdaff */
[----:B------:R-:W-:Y:S05]  /*4620*/  @!P1 BRA `(.L_x_1476) ;  /* 0x0000001000009947 */ /* 0x000fea0003800000 */
[----:B----4-:R0:W-:Y:S02]  /*4630*/  RED.E.ADD.F32.FTZ.RN.STRONG.GPU [R48.64+-0xa00], R51 ;  /* 0xfff600333000798e */ /* 0x0101e4000c10e79e */
.L_x_1476:
[----:B------:R-:W-:Y:S05]  /*4640*/  BSYNC B0 ;  /* 0x0000000000007941 */ /* 0x000fea0003800000 */
.L_x_1475:
[----:B------:R-:W2:Y:S01]  /*4650*/  LDS R57, [R57.X4+0x2890] ;  /* 0x0028900039397984 */ /* 0x000ea20000004800 */
[----:B------:R-:W-:Y:S01]  /*4660*/  BSSY B0, `(.L_x_1477) ;  /* 0x0000005000007945 */ /* 0x000fe20003800000 */
[----:B0---4-:R-:W-:Y:S02]  /*4670*/  IADD3 R51, R90, 0x700, RZ ;  /* 0x000007005a337810 */ /* 0x011fe40007ffe0ff */
[----:B------:R-:W-:Y:S01]  /*4680*/  LEA.HI.SX32 R107, R107, R90, 0x1b ;  /* 0x0000005a6b6b7211 */ /* 0x000fe200078fdaff */
[----:B------:R-:W-:Y:S05]  /*4690*/  @!P2 BRA `(.L_x_1478) ;  /* 0x000000100000a947 */ /* 0x000fea0003800000 */
[----:B--2---:R0:W-:Y:S02]  /*46a0*/  RED.E.ADD.F32.FTZ.RN.STRONG.GPU [R48.64+-0x800], R57 ;  /* 0xfff800393000798e */ /* 0x0041e4000c10e79e */
.L_x_1478:
[----:B------:R-:W-:Y:S05]  /*46b0*/  BSYNC B0 ;  /* 0x0000000000007941 */ /* 0x000fea0003800000 */
.L_x_1477:
[----:B------:R-:W4:Y:S01]  /*46c0*/  LDS R107, [R107.X4+0x2a90] ;  /* 0x002a90006b6b7984 */ /* 0x000f220000004800 */
[----:B------:R-:W-:Y:S01]  /*46d0*/  BSSY B0, `(.L_x_1479) ;  /* 0x0000005000007945 */ /* 0x000fe20003800000 */
[----:B0-2---:R-:W-:-:S02]  /*46e0*/  IADD3 R57, R90, 0x780, RZ ;  /* 0x000007805a397810 */ /* 0x005fc40007ffe0ff */
[----:B------:R-:W-:Y:S01]  /*46f0*/  LEA.HI.SX32 R51, R51, R90, 0x1b ;  /* 0x0000005a33337211 */ /* 0x000fe200078fdaff */
[----:B------:R-:W-:Y:S05]  /*4700*/  @!P3 BRA `(.L_x_1480) ;  /* 0x000000100000b947 */ /* 0x000fea0003800000 */
[----:B----4-:R0:W-:Y:S02]  /*4710*/  RED.E.ADD.F32.FTZ.RN.STRONG.GPU [R48.64+-0x600], R107 ;  /* 0xfffa006b3000798e */ /* 0x0101e4000c10e79e */
.L_x_1480:
[----:B------:R-:W-:Y:S05]  /*4720*/  BSYNC B0 ;  /* 0x0000000000007941 */ /* 0x000fea0003800000 */
.L_x_1479:
[----:B------:R-:W2:Y:S01]  /*4730*/  LDS R51, [R51.X4+0x2c90] ;  /* 0x002c900033337984 */ /* 0x000ea20000004800 */
[----:B------:R-:W-:Y:S01]  /*4740*/  BSSY B0, `(.L_x_1481) ;  /* 0x0000004000007945 */ /* 0x000fe20003800000 */
[----:B------:R-:W-:Y:S01]  /*4750*/  LEA.HI.SX32 R57, R57, R90, 0x1b ;  /* 0x0000005a39397211 */ /* 0x000fe200078fdaff */
[----:B------:R-:W-:Y:S05]  /*4760*/  @!P4 BRA `(.L_x_1482) ;  /* 0x000000100000c947 */ /* 0x000fea0003800000 */
[----:B--2---:R2:W-:Y:S02]  /*4770*/  RED.E.ADD.F32.FTZ.RN.STRONG.GPU [R48.64+-0x400], R51 ;  /* 0xfffc00333000798e */ /* 0x0045e4000c10e79e */
.L_x_1482:
[----:B------:R-:W-:Y:S05]  /*4780*/  BSYNC B0 ;  /* 0x0000000000007941 */ /* 0x000fea0003800000 */
.L_x_1481:
[----:B------:R-:W0:Y:S01]  /*4790*/  LDS R57, [R57.X4+0x2e90] ;  /* 0x002e900039397984 */ /* 0x000e220000004800 */
[----:B------:R-:W-:Y:S01]  /*47a0*/  BSSY B0, `(.L_x_1483) ;  /* 0x0000003000007945 */ /* 0x000fe20003800000 */
[----:B------:R-:W-:Y:S05]  /*47b0*/  @!P5 BRA `(.L_x_1484) ;  /* 0x000000100000d947 */ /* 0x000fea0003800000 */
[----:B0-----:R0:W-:Y:S02]  /*47c0*/  RED.E.ADD.F32.FTZ.RN.STRONG.GPU [R48.64+-0x200], R57 ;  /* 0xfffe00393000798e */ /* 0x0011e4000c10e79e */
.L_x_1484:
[----:B------:R-:W-:Y:S05]  /*47d0*/  BSYNC B0 ;  /* 0x0000000000007941 */ /* 0x000fea0003800000 */
.L_x_1483:
[----:B0-2---:R-:W0:Y:S01]  /*47e0*/  SHFL.DOWN PT, R49, R52, 0x1, 0x1f ;  /* 0x08201f0034317f89 */ /* 0x005e2200000e0000 */
[C---:B------:R-:W-:Y:S01]  /*47f0*/  ISETP.GT.AND P0, PT, R88.reuse, 0x1e, PT ;  /* 0x0000001e5800780c */ /* 0x040fe20003f04270 */
[----:B------:R-:W-:Y:S01]  /*4800*/  FMUL.FTZ R140, R153, R140 ;  /* 0x0000008c998c7220 */ /* 0x000fe20000410000 */
[----:B------:R-:W-:Y:S01]  /*4810*/  ISETP.NE.AND P1, PT, R88, RZ, PT ;  /* 0x000000ff5800720c */ /* 0x000fe20003f25270 */
[----:B------:R-:W2:Y:S01]  /*4820*/  SHFL.DOWN PT, R48, R53, 0x1, 0x1f ;  /* 0x08201f0035307f89 */ /* 0x000ea200000e0000 */
[----:B------:R-:W-:Y:S01]  /*4830*/  ISETP.NE.AND P2, PT, R90, RZ, PT ;  /* 0x000000ff5a00720c */ /* 0x000fe20003f45270 */
[----:B------:R-:W-:Y:S01]  /*4840*/  FMUL.FTZ R147, R146, R147 ;  /* 0x0000009392937220 */ /* 0x000fe20000410000 */
[----:B------:R-:W-:Y:S01]  /*4850*/  BSSY B0, `(.L_x_1485) ;  /* 0x000005a000007945 */ /* 0x000fe20003800000 */
[----:B------:R-:W-:-:S02]  /*4860*/  FMUL.FTZ R134, R155, R134 ;  /* 0x000000869b867220 */ /* 0x000fc40000410000 */
[----:B------:R-:W-:Y:S02]  /*4870*/  FMUL.FTZ R145, R148, R145 ;  /* 0x0000009194917220 */ /* 0x000fe40000410000 */
[----:B------:R-:W-:Y:S02]  /*4880*/  FMUL.FTZ R132, R117, R132 ;  /* 0x0000008475847220 */ /* 0x000fe40000410000 */
[----:B------:R-:W-:Y:S02]  /*4890*/  FMUL.FTZ R133, R152, R133 ;  /* 0x0000008598857220 */ /* 0x000fe40000410000 */
[----:B------:R-:W-:Y:S02]  /*48a0*/  FMUL.FTZ R128, R101, R128 ;  /* 0x0000008065807220 */ /* 0x000fe40000410000 */
[----:B------:R-:W-:Y:S02]  /*48b0*/  FMUL.FTZ R135, R92, R135 ;  /* 0x000000875c877220 */ /* 0x000fe40000410000 */
[----:B------:R-:W-:-:S02]  /*48c0*/  FMUL.FTZ R130, R143, R130 ;  /* 0x000000828f827220 */ /* 0x000fc40000410000 */
[----:B------:R-:W-:Y:S02]  /*48d0*/  FFMA.FTZ R144, R93, R110, R144 ;  /* 0x0000006e5d907223 */ /* 0x000fe40000010090 */
[----:B0-----:R-:W-:Y:S02]  /*48e0*/  @!P0 FADD.FTZ R52, R52, R49 ;  /* 0x0000003134348221 */ /* 0x001fe40000010000 */
[----:B------:R-:W-:Y:S02]  /*48f0*/  FFMA.FTZ R111, R116, R111, R140 ;  /* 0x0000006f746f7223 */ /* 0x000fe4000001008c */
[----:B--2---:R-:W-:Y:S01]  /*4900*/  @!P0 FADD.FTZ R53, R53, R48 ;  /* 0x0000003035358221 */ /* 0x004fe20000010000 */
[----:B------:R-:W0:Y:S01]  /*4910*/  SHFL.DOWN PT, R49, R52, 0x2, 0x1f ;  /* 0x08401f0034317f89 */ /* 0x000e2200000e0000 */
[----:B------:R-:W-:Y:S01]  /*4920*/  ISETP.GT.AND P0, PT, R88, 0x1d, PT ;  /* 0x0000001d5800780c */ /* 0x000fe20003f04270 */
[----:B------:R-:W-:Y:S02]  /*4930*/  FFMA.FTZ R112, R115, R112, R147 ;  /* 0x0000007073707223 */ /* 0x000fe40000010093 */
[----:B------:R-:W2:Y:S01]  /*4940*/  SHFL.DOWN PT, R48, R53, 0x2, 0x1f ;  /* 0x08401f0035307f89 */ /* 0x000ea200000e0000 */
[----:B------:R-:W-:-:S02]  /*4950*/  FFMA.FTZ R113, R102, R113, R134 ;  /* 0x0000007166717223 */ /* 0x000fc40000010086 */
[----:B------:R-:W-:Y:S02]  /*4960*/  FFMA.FTZ R114, R103, R114, R145 ;  /* 0x0000007267727223 */ /* 0x000fe40000010091 */
[----:B------:R-:W-:Y:S02]  /*4970*/  FFMA.FTZ R137, R58, R137, R132 ;  /* 0x000000893a897223 */ /* 0x000fe40000010084 */
[----:B------:R-:W-:Y:S02]  /*4980*/  FFMA.FTZ R136, R59, R136, R133 ;  /* 0x000000883b887223 */ /* 0x000fe40000010085 */
[----:B------:R-:W-:Y:S02]  /*4990*/  FFMA.FTZ R95, R95, R139, R128 ;  /* 0x0000008b5f5f7223 */ /* 0x000fe40000010080 */
[----:B------:R-:W-:Y:S02]  /*49a0*/  FFMA.FTZ R138, R97, R138, R135 ;  /* 0x0000008a618a7223 */ /* 0x000fe40000010087 */
[----:B------:R-:W-:-:S02]  /*49b0*/  FFMA.FTZ R141, R94, R141, R130 ;  /* 0x0000008d5e8d7223 */ /* 0x000fc40000010082 */
[----:B------:R-:W-:Y:S02]  /*49c0*/  FADD.FTZ R17, R56, R17 ;  /* 0x0000001138117221 */ /* 0x000fe40000010000 */
[----:B------:R-:W-:Y:S02]  /*49d0*/  FADD.FTZ R21, R126, R21 ;  /* 0x000000157e157221 */ /* 0x000fe40000010000 */
[----:B------:R-:W-:Y:S02]  /*49e0*/  FADD.FTZ R14, R55, R14 ;  /* 0x0000000e370e7221 */ /* 0x000fe40000010000 */
[----:B0-----:R-:W-:Y:S02]  /*49f0*/  @!P0 FADD.FTZ R52, R52, R49 ;  /* 0x0000003134348221 */ /* 0x001fe40000010000 */
[----:B------:R-:W-:Y:S02]  /*4a00*/  FADD.FTZ R20, R131, R20 ;  /* 0x0000001483147221 */ /* 0x000fe40000010000 */
[----:B--2---:R-:W-:Y:S01]  /*4a10*/  @!P0 FADD.FTZ R53, R53, R48 ;  /* 0x0000003035358221 */ /* 0x004fe20000010000 */
[----:B------:R-:W0:Y:S01]  /*4a20*/  SHFL.DOWN PT, R49, R52, 0x4, 0x1f ;  /* 0x08801f0034317f89 */ /* 0x000e2200000e0000 */
[----:B------:R-:W-:Y:S01]  /*4a30*/  ISETP.GT.AND P0, PT, R88, 0x1b, PT ;  /* 0x0000001b5800780c */ /* 0x000fe20003f04270 */
[----:B------:R-:W-:-:S02]  /*4a40*/  FADD.FTZ R15, R98, R15 ;  /* 0x0000000f620f7221 */ /* 0x000fc40000010000 */
[----:B------:R-:W2:Y:S01]  /*4a50*/  SHFL.DOWN PT, R48, R53, 0x4, 0x1f ;  /* 0x08801f0035307f89 */ /* 0x000ea200000e0000 */
        /* <DEDUP_REMOVED lines=12> */
[----:B--2---:R-:W-:Y:S01]  /*4b20*/  @!P0 FADD.FTZ R53, R53, R48 ;  /* 0x0000003035358221 */ /* 0x004fe20000010000 */
[----:B------:R-:W0:Y:S01]  /*4b30*/  SHFL.DOWN PT, R49, R52, 0x8, 0x1f ;  /* 0x09001f0034317f89 */ /* 0x000e2200000e0000 */
[----:B------:R-:W-:Y:S01]  /*4b40*/  ISETP.GT.AND P0, PT, R88, 0x17, PT ;  /* 0x000000175800780c */ /* 0x000fe20003f04270 */
[----:B------:R-:W-:Y:S02]  /*4b50*/  FADD.FTZ R9, R112, R9 ;  /* 0x0000000970097221 */ /* 0x000fe40000010000 */
[----:B------:R-:W2:Y:S01]  /*4b60*/  SHFL.DOWN PT, R48, R53, 0x8, 0x1f ;  /* 0x09001f0035307f89 */ /* 0x000ea200000e0000 */
        /* <DEDUP_REMOVED lines=12> */
[----:B--2---:R-:W-:Y:S01]  /*4c30*/  @!P0 FADD.FTZ R53, R53, R48 ;  /* 0x0000003035358221 */ /* 0x004fe20000010000 */
[----:B------:R-:W0:Y:S01]  /*4c40*/  SHFL.DOWN PT, R49, R52, 0x10, 0x1f ;  /* 0x0a001f0034317f89 */ /* 0x000e2200000e0000 */
[----:B------:R-:W-:Y:S01]  /*4c50*/  ISETP.GT.AND P0, PT, R88, 0xf, PT ;  /* 0x0000000f5800780c */ /* 0x000fe20003f04270 */
[----:B------:R-:W-:Y:S02]  /*4c60*/  FADD.FTZ R0, R141, R0 ;  /* 0x000000008d007221 */ /* 0x000fe40000010000 */
[----:B------:R-:W2:Y:S10]  /*4c70*/  SHFL.DOWN PT, R48, R53, 0x10, 0x1f ;  /* 0x0a001f0035307f89 */ /* 0x000eb400000e0000 */
[----:B0-----:R-:W-:-:S02]  /*4c80*/  @!P0 FADD.FTZ R52, R52, R49 ;  /* 0x0000003134348221 */ /* 0x001fc40000010000 */
[----:B--2---:R-:W-:-:S05]  /*4c90*/  @!P0 FADD.FTZ R53, R53, R48 ;  /* 0x0000003035358221 */ /* 0x004fca0000010000 */
[----:B------:R0:W-:Y:S04]  /*4ca0*/  @!P1 STS.64 [R87.X8+0x3198], R52 ;  /* 0x0031983457009388 */ /* 0x0001e80000008a00 */
[----:B------:R-:W-:Y:S06]  /*4cb0*/  BAR.SYNC.DEFER_BLOCKING 0x0 ;  /* 0x0000000000007b1d */ /* 0x000fec0000010000 */
[----:B------:R-:W-:Y:S05]  /*4cc0*/  @P2 BRA `(.L_x_1486) ;  /* 0x0000012000002947 */ /* 0x000fea0003800000 */
[----:B------:R-:W-:Y:S01]  /*4cd0*/  ULDC UR20, c[0x0][0x174] ;  /* 0x00005d0000147ab9 */ /* 0x000fe20000000800 */
[----:B---3--:R-:W2:Y:S01]  /*4ce0*/  LDS.128 R48, [0x31a0] ;  /* 0x0031a000ff307984 */ /* 0x008ea20000000c00 */
[----:B------:R-:W-:-:S02]  /*4cf0*/  UISETP.NE.AND UP0, UPT, UR19, UR20, UPT ;  /* 0x000000141300728c */ /* 0x000fc4000bf05270 */
[----:B------:R-:W-:Y:S01]  /*4d00*/  USHF.L.U32 UR20, UR7, 0x2, URZ ;  /* 0x0000000207147899 */ /* 0x000fe2000800063f */
[----:B-1----:R-:W1:Y:S03]  /*4d10*/  LDS.64 R54, [0x31b0] ;  /* 0x0031b000ff367984 */ /* 0x002e660000000a00 */
[----:B------:R-:W-:-:S13]  /*4d20*/  PLOP3.LUT P0, PT, PT, PT, UP0, 0x80, 0x0 ;  /* 0x000000000000781c */ /* 0x000fda0003f0f008 */
[----:B------:R-:W3:Y:S04]  /*4d30*/  @P0 LDS R58, [UR20+0x51e0] ;  /* 0x0051e014ff3a0984 */ /* 0x000ee80008000800 */
[----:B------:R-:W5:Y:S01]  /*4d40*/  @P0 LDS R57, [UR20+0x4de0] ;  /* 0x004de014ff390984 */ /* 0x000f620008000800 */
[----:B--2---:R-:W-:Y:S02]  /*4d50*/  FADD.FTZ R56, R53, R49 ;  /* 0x0000003135387221 */ /* 0x004fe40000010000 */
[----:B------:R-:W-:Y:S02]  /*4d60*/  FADD.FTZ R49, R52, R48 ;  /* 0x0000003034317221 */ /* 0x000fe40000010000 */
[----:B------:R-:W-:Y:S02]  /*4d70*/  FADD.FTZ R56, R51, R56 ;  /* 0x0000003833387221 */ /* 0x000fe40000010000 */
[----:B------:R-:W-:-:S02]  /*4d80*/  FADD.FTZ R49, R50, R49 ;  /* 0x0000003132317221 */ /* 0x000fc40000010000 */
[----:B01----:R-:W-:Y:S02]  /*4d90*/  FADD.FTZ R53, R56, R55 ;  /* 0x0000003738357221 */ /* 0x003fe40000010000 */
[----:B------:R-:W-:Y:S02]  /*4da0*/  FADD.FTZ R52, R49, R54 ;  /* 0x0000003631347221 */ /* 0x000fe40000010000 */
[----:B---3--:R-:W-:Y:S02]  /*4db0*/  @P0 FADD.FTZ R53, R53, R58 ;  /* 0x0000003a35350221 */ /* 0x008fe40000010000 */
[----:B-----5:R-:W-:-:S03]  /*4dc0*/  @P0 FADD.FTZ R52, R52, R57 ;  /* 0x0000003934340221 */ /* 0x020fc60000010000 */
[----:B------:R0:W-:Y:S04]  /*4dd0*/  STS [UR20+0x51e0], R53 ;  /* 0x0051e035ff007988 */ /* 0x0001e80008000814 */
[----:B------:R0:W-:Y:S02]  /*4de0*/  STS [UR20+0x4de0], R52 ;  /* 0x004de034ff007988 */ /* 0x0001e40008000814 */
.L_x_1486:
[----:B------:R-:W-:Y:S05]  /*4df0*/  BSYNC B0 ;  /* 0x0000000000007941 */ /* 0x000fea0003800000 */
.L_x_1485:
[----:B------:R-:W-:Y:S02]  /*4e00*/  UIADD3 UR7, UR7, 0x1, URZ ;  /* 0x0000000107077890 */ /* 0x000fe4000fffe03f */
[----:B------:R-:W-:Y:S02]  /*4e10*/  ULDC UR20, c[0x0][0x16c] ;  /* 0x00005b0000147ab9 */ /* 0x000fe40000000800 */
[----:B------:R-:W-:Y:S02]  /*4e20*/  UISETP.GE.AND UP0, UPT, UR7, UR20, UPT ;  /* 0x000000140700728c */ /* 0x000fe4000bf06270 */
[----:B------:R-:W-:-:S04]  /*4e30*/  UIADD3 UR8, UP1, UR8, 0x1, URZ ;  /* 0x0000000108087890 */ /* 0x000fc8000ff3e03f */
[----:B------:R-:W-:Y:S01]  /*4e40*/  PLOP3.LUT P0, PT, PT, PT, UP0, 0x80, 0x0 ;  /* 0x000000000000781c */ /* 0x000fe20003f0f008 */
[----:B------:R-:W-:-:S12]  /*4e50*/  UIADD3.X UR9, URZ, UR9, URZ, UP1, !UPT ;  /* 0x000000093f097290 */ /* 0x000fd80008ffe43f */
[----:B01-34-:R-:W-:Y:S01]  /*4e60*/  @P0 CALL.REL.NOINC `(.L_x_1439) ;  /* 0x0000001000000944 */ /* 0x01bfe20003c00000 */
[----:B------:R-:W-:Y:S05]  /*4e70*/  BRA `(.L_x_1487) ;  /* 0xffffc5c000007947 */ /* 0x000fea000383ffff */
.L_x_1439:
[----:B------:R-:W-:Y:S01]  /*4e80*/  BAR.SYNC.DEFER_BLOCKING 0x0 ;  /* 0x0000000000007b1d */ /* 0x000fe20000010000 */
[----:B------:R-:W-:Y:S01]  /*4e90*/  F2FP.PACK_AB R39, R24, R27 ;  /* 0x0000001b1827723e */ /* 0x000fe200000000ff */
[----:B------:R-:W-:Y:S01]  /*4ea0*/  UIADD3 UR7, UR19, -0x1, URZ ;  /* 0xffffffff13077890 */ /* 0x000fe2000fffe03f */
[----:B------:R-:W-:Y:S01]  /*4eb0*/  SHF.L.U32 R24, R90, 0x1, RZ ;  /* 0x000000015a187819 */ /* 0x000fe200000006ff */
[----:B------:R-:W-:Y:S01]  /*4ec0*/  UIADD3 UR32, UP1, UR32, -0x1000, URZ ;  /* 0xfffff00020207890 */ /* 0x000fe2000ff3e03f */
[----:B------:R-:W-:Y:S01]  /*4ed0*/  F2FP.PACK_AB R37, R28, R31 ;  /* 0x0000001f1c25723e */ /* 0x000fe200000000ff */
[----:B------:R-:W-:Y:S01]  /*4ee0*/  USHF.L.U32 UR8, UR7, 0xb, URZ ;  /* 0x0000000b07087899 */ /* 0x000fe2000800063f */
[----:B------:R-:W-:Y:S01]  /*4ef0*/  F2FP.PACK_AB R31, R16, R19 ;  /* 0x00000013101f723e */ /* 0x000fe200000000ff */
[----:B------:R-:W-:Y:S01]  /*4f00*/  ULDC.64 UR24, c[0x0][0x2d8] ;  /* 0x0000b60000187ab9 */ /* 0x000fe20000000a00 */
[----:B------:R-:W-:Y:S01]  /*4f10*/  LOP3.LUT R19, R24, 0xffffffc0, RZ, 0xc0, !PT ;  /* 0xffffffc018137812 */ /* 0x000fe200078ec0ff */
[----:B------:R-:W-:Y:S01]  /*4f20*/  UIMAD UR20, UR35, UR24, URZ ;  /* 0x00000018231472a4 */ /* 0x000fe2000f8e023f */
[----:B------:R-:W-:Y:S01]  /*4f30*/  F2FP.PACK_AB R38, R26, R29 ;  /* 0x0000001d1a26723e */ /* 0x000fe200000000ff */
[----:B------:R-:W-:Y:S01]  /*4f40*/  USHF.R.S32.HI UR9, URZ, 0x1f, UR8 ;  /* 0x0000001f3f097899 */ /* 0x000fe20008011408 */
[----:B------:R-:W-:Y:S01]  /*4f50*/  F2FP.PACK_AB R36, R30, R33 ;  /* 0x000000211e24723e */ /* 0x000fe200000000ff */
[----:B------:R-:W-:Y:S01]  /*4f60*/  UIMAD UR38, UR34, UR25, UR20 ;  /* 0x00000019222672a4 */ /* 0x000fe2000f8e0214 */
[----:B------:R-:W-:Y:S01]  /*4f70*/  F2FP.PACK_AB R29, R20, R23 ;  /* 0x00000017141d723e */ /* 0x000fe200000000ff */
[----:B------:R-:W-:Y:S01]  /*4f80*/  UIMAD.WIDE.U32 UR24, UR34, UR24, UR8 ;  /* 0x00000018221872a5 */ /* 0x000fe2000f8e0008 */
[----:B------:R-:W-:Y:S01]  /*4f90*/  F2FP.PACK_AB R30, R18, R21 ;  /* 0x00000015121e723e */ /* 0x000fe200000000ff */
[----:B------:R-:W-:Y:S01]  /*4fa0*/  ULDC.64 UR20, c[0x0][0x2e0] ;  /* 0x0000b80000147ab9 */ /* 0x000fe20000000a00 */
[----:B------:R-:W-:Y:S01]  /*4fb0*/  LEA R20, R88, R19, 0x1 ;  /* 0x0000001358147211 */ /* 0x000fe200078e08ff */
[----:B------:R-:W-:Y:S01]  /*4fc0*/  UIADD3 UR25, UR25, UR38, URZ ;  /* 0x0000002619197290 */ /* 0x000fe2000fffe03f */
[----:B------:R-:W-:Y:S01]  /*4fd0*/  F2FP.PACK_AB R28, R22, R25 ;  /* 0x00000019161c723e */ /* 0x000fe200000000ff */
[----:B------:R-:W-:Y:S01]  /*4fe0*/  UIMAD UR38, UR17, UR20, URZ ;  /* 0x00000014112672a4 */ /* 0x000fe2000f8e023f */
[----:B------:R-:W-:Y:S01]  /*4ff0*/  FADD.FTZ R16, R89, R0 ;  /* 0x0000000059107221 */ /* 0x000fe20000010000 */
[----:B------:R0:W-:Y:S01]  /*5000*/  STS.128 [R20.X16], R36 ;  /* 0x0000002414007388 */ /* 0x0001e2000000cc00 */
[----:B------:R-:W-:-:S02]  /*5010*/  UIADD3 UR28, UP2, UR28, -0x1000, URZ ;  /* 0xfffff0001c1c7890 */ /* 0x000fc4000ff5e03f */
[----:B------:R-:W-:Y:S01]  /*5020*/  UIMAD UR38, UR16, UR21, UR38 ;  /* 0x00000015102672a4 */ /* 0x000fe2000f8e0226 */
[----:B------:R1:W-:Y:S01]  /*5030*/  STS.128 [R20.X16+0x10], R28 ;  /* 0x0000101c14007388 */ /* 0x0003e2000000cc00 */
[----:B------:R-:W-:-:S06]  /*5040*/  NOP ;  /* 0x0000000000007918 */ /* 0x000fcc0000000000 */
[----:B------:R-:W2:Y:S01]  /*5050*/  LDS.128 R24, [R85.X16] ;  /* 0x0000000055187984 */ /* 0x000ea2000000cc00 */
[----:B------:R-:W-:Y:S01]  /*5060*/  UIMAD.WIDE.U32 UR20, UR16, UR20, UR24 ;  /* 0x00000014101472a5 */ /* 0x000fe2000f8e0018 */
[----:B------:R-:W-:Y:S01]  /*5070*/  FADD.FTZ R21, R16, R3 ;  /* 0x0000000310157221 */ /* 0x000fe20000010000 */
[----:B------:R-:W-:Y:S01]  /*5080*/  UIADD3 UR26, UP3, UR26, -0x1000, URZ ;  /* 0xfffff0001a1a7890 */ /* 0x000fe2000ff7e03f */
[----:B------:R-:W3:Y:S01]  /*5090*/  LDS.128 R32, [R85.X16+0x200] ;  /* 0x0002000055207984 */ /* 0x000ee2000000cc00 */
[----:B------:R-:W-:Y:S01]  /*50a0*/  ULDC.64 UR24, c[0x0][0x330] ;  /* 0x0000cc0000187ab9 */ /* 0x000fe20000000a00 */
[----:B0-----:R-:W-:Y:S01]  /*50b0*/  F2FP.PACK_AB R39, R17, R14 ;  /* 0x0000000e1127723e */ /* 0x001fe200000000ff */
[----:B------:R-:W-:Y:S01]  /*50c0*/  UIADD3 UR21, UR21, UR38, URZ ;  /* 0x0000002615157290 */ /* 0x000fe2000fffe03f */
[----:B------:R-:W-:Y:S01]  /*50d0*/  F2FP.PACK_AB R38, R15, R12 ;  /* 0x0000000c0f26723e */ /* 0x000fe200000000ff */
[----:B------:R-:W-:Y:S01]  /*50e0*/  ULEA UR24, UP0, UR20, UR24, 0x1 ;  /* 0x0000001814187291 */ /* 0x000fe2000f80083f */
[----:B-1----:R-:W-:Y:S01]  /*50f0*/  F2FP.PACK_AB R28, R3, R0 ;  /* 0x00000000031c723e */ /* 0x002fe200000000ff */
[----:B------:R-:W-:Y:S01]  /*5100*/  ULDC.64 UR38, c[0x0][0x2f8] ;  /* 0x0000be0000267ab9 */ /* 0x000fe20000000a00 */
[----:B------:R-:W-:Y:S01]  /*5110*/  F2FP.PACK_AB R29, R5, R2 ;  /* 0x00000002051d723e */ /* 0x000fe200000000ff */
[----:B------:R-:W-:Y:S01]  /*5120*/  ULEA.HI.X UR25, UR20, UR25, UR21, 0x1, UP0 ;  /* 0x0000001914197291 */ /* 0x000fe200080f0c15 */
[----:B------:R-:W-:Y:S01]  /*5130*/  F2FP.PACK_AB R31, R9, R6 ;  /* 0x00000006091f723e */ /* 0x000fe200000000ff */
[----:B------:R-:W-:Y:S01]  /*5140*/  UIMAD UR20, UR35, UR38, URZ ;  /* 0x00000026231472a4 */ /* 0x000fe2000f8e023f */
[----:B------:R-:W-:Y:S01]  /*5150*/  MOV R18, UR24 ;  /* 0x0000001800127c02 */ /* 0x000fe20008000f00 */
[----:B------:R-:W-:Y:S01]  /*5160*/  FADD.FTZ R0, R21, R2 ;  /* 0x0000000215007221 */ /* 0x000fe20000010000 */
[----:B------:R-:W-:Y:S01]  /*5170*/  F2FP.PACK_AB R30, R7, R4 ;  /* 0x00000004071e723e */ /* 0x000fe200000000ff */
[----:B------:R-:W-:Y:S01]  /*5180*/  UIMAD UR24, UR34, UR39, UR20 ;  /* 0x00000027221872a4 */ /* 0x000fe2000f8e0214 */
[----:B------:R-:W-:Y:S01]  /*5190*/  MOV R19, UR25 ;  /* 0x0000001900137c02 */ /* 0x000fe20008000f00 */
[----:B------:R-:W-:Y:S01]  /*51a0*/  UIMAD.WIDE.U32 UR20, UR34, UR38, UR8 ;  /* 0x00000026221472a5 */ /* 0x000fe2000f8e0008 */
[----:B------:R-:W-:Y:S01]  /*51b0*/  F2FP.PACK_AB R37, R13, R10 ;  /* 0x0000000a0d25723e */ /* 0x000fe200000000ff */
[----:B------:R-:W-:Y:S01]  /*51c0*/  FADD.FTZ R5, R0, R5 ;  /* 0x0000000500057221 */ /* 0x000fe20000010000 */
[----:B------:R-:W-:Y:S01]  /*51d0*/  F2FP.PACK_AB R36, R11, R8 ;  /* 0x000000080b24723e */ /* 0x000fe200000000ff */
[----:B------:R-:W-:Y:S01]  /*51e0*/  IMAD.WIDE R18, R86, 0x10, R18 ;  /* 0x0000001056127825 */ /* 0x000fe200078e0212 */
[----:B------:R-:W-:-:S02]  /*51f0*/  ULDC.64 UR8, c[0x0][0x300] ;  /* 0x0000c00000087ab9 */ /* 0x000fc40000000a00 */
[----:B------:R-:W-:Y:S01]  /*5200*/  UIADD3 UR21, UR21, UR24, URZ ;  /* 0x0000001815157290 */ /* 0x000fe2000fffe03f */
[----:B------:R-:W-:Y:S01]  /*5210*/  FADD.FTZ R4, R5, R4 ;  /* 0x0000000405047221 */ /* 0x000fe20000010000 */
[----:B------:R-:W-:Y:S02]  /*5220*/  UIMAD UR24, UR17, UR8, URZ ;  /* 0x00000008111872a4 */ /* 0x000fe4000f8e023f */
[----:B------:R-:W-:Y:S01]  /*5230*/  ULDC.64 UR38, c[0x0][0x340] ;  /* 0x0000d00000267ab9 */ /* 0x000fe20000000a00 */
[----:B------:R-:W-:Y:S01]  /*5240*/  FADD.FTZ R7, R4, R7 ;  /* 0x0000000704077221 */ /* 0x000fe20000010000 */
[----:B------:R-:W-:Y:S02]  /*5250*/  UIMAD UR24, UR16, UR9, UR24 ;  /* 0x00000009101872a4 */ /* 0x000fe4000f8e0218 */
[----:B------:R-:W-:Y:S01]  /*5260*/  UIMAD.WIDE.U32 UR8, UR16, UR8, UR20 ;  /* 0x00000008100872a5 */ /* 0x000fe2000f8e0014 */
[----:B------:R-:W-:Y:S01]  /*5270*/  FADD.FTZ R6, R7, R6 ;  /* 0x0000000607067221 */ /* 0x000fe20000010000 */
[----:B------:R-:W-:Y:S01]  /*5280*/  UIADD3 UR22, UP4, UR22, -0x1000, URZ ;  /* 0xfffff00016167890 */ /* 0x000fe2000ff9e03f */
[----:B--2---:R-:W-:Y:S01]  /*5290*/  STG.E.128 [R18.64], R24 ;  /* 0x0000001812007986 */ /* 0x004fe2000c101d1e */
[----:B------:R-:W-:Y:S01]  /*52a0*/  UIADD3 UR20, UR9, UR24, URZ ;  /* 0x0000001809147290 */ /* 0x000fe2000fffe03f */
[----:B------:R-:W-:Y:S01]  /*52b0*/  FADD.FTZ R9, R6, R9 ;  /* 0x0000000906097221 */ /* 0x000fe20000010000 */
[----:B------:R-:W-:Y:S01]  /*52c0*/  ULEA UR9, UP0, UR8, UR38, 0x1 ;  /* 0x0000002608097291 */ /* 0x000fe2000f80083f */
[----:B---3--:R-:W-:Y:S01]  /*52d0*/  STG.E.128 [R18.64+0x200], R32 ;  /* 0x0002002012007986 */ /* 0x008fe2000c101d1e */
[----:B------:R-:W-:Y:S01]  /*52e0*/  UIADD3 UR6, UR6, 0x1, URZ ;  /* 0x0000000106067890 */ /* 0x000fe2000fffe03f */
[----:B------:R-:W-:Y:S01]  /*52f0*/  FADD.FTZ R8, R9, R8 ;  /* 0x0000000809087221 */ /* 0x000fe20000010000 */
[----:B------:R-:W-:Y:S01]  /*5300*/  ULEA.HI.X UR8, UR8, UR39, UR20, 0x1, UP0 ;  /* 0x0000002708087291 */ /* 0x000fe200080f0c14 */
[----:B------:R-:W-:Y:S01]  /*5310*/  BAR.SYNC.DEFER_BLOCKING 0x0 ;  /* 0x0000000000007b1d */ /* 0x000fe20000010000 */
[----:B------:R-:W-:Y:S01]  /*5320*/  MOV R2, UR9 ;  /* 0x0000000900027c02 */ /* 0x000fe20008000f00 */
[----:B------:R-:W-:Y:S01]  /*5330*/  FADD.FTZ R11, R8, R11 ;  /* 0x0000000b080b7221 */ /* 0x000fe20000010000 */
[----:B------:R-:W-:-:S02]  /*5340*/  UISETP.GT.AND UP0, UPT, UR19, 0x1, UPT ;  /* 0x000000011300788c */ /* 0x000fc4000bf04270 */
[----:B------:R-:W-:Y:S01]  /*5350*/  MOV R3, UR8 ;  /* 0x0000000800037c02 */ /* 0x000fe20008000f00 */
[----:B------:R-:W-:Y:S01]  /*5360*/  FADD.FTZ R10, R11, R10 ;  /* 0x0000000a0b0a7221 */ /* 0x000fe20000010000 */
[----:B------:R-:W-:Y:S02]  /*5370*/  UIADD3.X UR33, UR33, -0x1, URZ, UP1, !UPT ;  /* 0xffffffff21217890 */ /* 0x000fe40008ffe43f */
[----:B------:R-:W-:Y:S01]  /*5380*/  PLOP3.LUT P0, PT, PT, PT, UP0, 0x80, 0x0 ;  /* 0x000000000000781c */ /* 0x000fe20003f0f008 */
[----:B------:R-:W-:Y:S01]  /*5390*/  IMAD.WIDE R2, R86, 0x10, R2 ;  /* 0x0000001056027825 */ /* 0x000fe200078e0202 */
[----:B------:R-:W-:Y:S02]  /*53a0*/  UIADD3.X UR29, UR29, -0x1, URZ, UP2, !UPT ;  /* 0xffffffff1d1d7890 */ /* 0x000fe400097fe43f */
[----:B------:R-:W-:Y:S01]  /*53b0*/  UIADD3.X UR27, UR27, -0x1, URZ, UP3, !UPT ;  /* 0xffffffff1b1b7890 */ /* 0x000fe20009ffe43f */
[----:B------:R-:W-:Y:S01]  /*53c0*/  FADD.FTZ R13, R10, R13 ;  /* 0x0000000d0a0d7221 */ /* 0x000fe20000010000 */
[----:B------:R-:W-:-:S02]  /*53d0*/  UIADD3.X UR23, UR23, -0x1, URZ, UP4, !UPT ;  /* 0xffffffff17177890 */ /* 0x000fc4000a7fe43f */
[----:B------:R-:W-:Y:S01]  /*53e0*/  UMOV UR19, UR7 ;  /* 0x0000000700137c82 */ /* 0x000fe20008000000 */
[----:B------:R-:W-:-:S04]  /*53f0*/  FADD.FTZ R12, R13, R12 ;  /* 0x0000000c0d0c7221 */ /* 0x000fc80000010000 */
[----:B------:R-:W-:Y:S01]  /*5400*/  FADD.FTZ R15, R12, R15 ;  /* 0x0000000f0c0f7221 */ /* 0x000fe20000010000 */
[----:B------:R-:W-:Y:S03]  /*5410*/  STS.128 [R20.X16], R28 ;  /* 0x0000001c14007388 */ /* 0x000fe6000000cc00 */
[----:B------:R-:W-:Y:S01]  /*5420*/  FADD.FTZ R14, R15, R14 ;  /* 0x0000000e0f0e7221 */ /* 0x000fe20000010000 */
[----:B------:R-:W-:Y:S01]  /*5430*/  STS.128 [R20.X16+0x10], R36 ;  /* 0x0000102414007388 */ /* 0x000fe2000000cc00 */
[----:B------:R-:W-:-:S06]  /*5440*/  NOP ;  /* 0x0000000000007918 */ /* 0x000fcc0000000000 */
[----:B------:R-:W0:Y:S01]  /*5450*/  LDS.128 R24, [R85.X16] ;  /* 0x0000000055187984 */ /* 0x000e22000000cc00 */
[----:B------:R-:W-:-:S03]  /*5460*/  FADD.FTZ R89, R14, R17 ;  /* 0x000000110e597221 */ /* 0x000fc60000010000 */
[----:B------:R-:W1:Y:S04]  /*5470*/  LDS.128 R40, [R85.X16+0x200] ;  /* 0x0002000055287984 */ /* 0x000e68000000cc00 */
[----:B0-----:R0:W-:Y:S04]  /*5480*/  STG.E.128 [R2.64], R24 ;  /* 0x0000001802007986 */ /* 0x0011e8000c101d1e */
[----:B-1----:R0:W-:Y:S02]  /*5490*/  STG.E.128 [R2.64+0x200], R40 ;  /* 0x0002002802007986 */ /* 0x0021e4000c101d1e */
[----:B0-----:R-:W-:Y:S01]  /*54a0*/  @!P0 CALL.REL.NOINC `(.L_x_1437) ;  /* 0x0000001000008944 */ /* 0x001fe20003c00000 */
[----:B------:R-:W-:Y:S05]  /*54b0*/  BRA `(.L_x_1488) ;  /* 0xffffb59000007947 */ /* 0x000fea000383ffff */
.L_x_1437:
[----:B------:R-:W-:Y:S02]  /*54c0*/  ISETP.NE.U32.AND P0, PT, RZ, c[0x0][0x328], PT ;  /* 0x0000ca00ff007a0c */ /* 0x000fe40003f05070 */
[----:B------:R-:W-:-:S02]  /*54d0*/  ISETP.NE.U32.AND P2, PT, RZ, c[0x0][0x348], PT ;  /* 0x0000d200ff007a0c */ /* 0x000fc40003f45070 */
        /* <DEDUP_REMOVED lines=32> */
.L_x_1490:
[----:B0-----:R-:W-:Y:S05]  /*56e0*/  BSYNC B0 ;  /* 0x0000000000007941 */ /* 0x001fea0003800000 */
.L_x_1489:
        /* <DEDUP_REMOVED lines=33> */
.L_x_1492:
[----:B------:R-:W3:Y:S02]  /*5900*/  S2R R11, SR_TID.X ;  /* 0x00000000000b7919 */ /* 0x000ee40000002100 */
.L_x_1493:
[----:B0-----:R-:W-:Y:S05]  /*5910*/  BSYNC B0 ;  /* 0x0000000000007941 */ /* 0x001fea0003800000 */
.L_x_1491:
        /* <DEDUP_REMOVED lines=8> */
[----:B-1----:R-:W-:Y:S02]  /*59a0*/  UIMAD.WIDE.U32 UR4, UR16, UR8, URZ ;  /* 0x00000008100472a5 */ /* 0x002fe4000f8e003f */
[----:B------:R-:W-:Y:S02]  /*59b0*/  UIMAD UR6, UR16, UR9, UR17 ;  /* 0x00000009100672a4 */ /* 0x000fe4000f8e0211 */
[----:B------:R-:W-:Y:S02]  /*59c0*/  UIADD3 UR7, UR11, UR7, URZ ;  /* 0x000000070b077290 */ /* 0x000fe4000fffe03f */
[----:B------:R-:W-:Y:S02]  /*59d0*/  UIADD3 UR6, UR5, UR6, URZ ;  /* 0x0000000605067290 */ /* 0x000fe4000fffe03f */
.L_x_1494:
[----:B0-----:R-:W0:Y:S01]  /*59e0*/  LDS R13, [R11.X4+0x4de0] ;  /* 0x004de0000b0d7984 */ /* 0x001e220000004800 */
[----:B------:R-:W-:Y:S02]  /*59f0*/  MOV R4, UR4 ;  /* 0x0000000400047c02 */ /* 0x000fe40008000f00 */
        /* <DEDUP_REMOVED lines=14> */
[----:B------:R-:W-:Y:S01]  /*5ae0*/  LEA R4, P0, R2, c[0x0][0x310], 0x2 ;  /* 0x0000c40002047a11 */ /* 0x000fe200078010ff */
[----:B------:R-:W-:Y:S01]  /*5af0*/  IMAD.WIDE.U32 R6, R11, c[0x0][0x2b0], R6 ;  /* 0x0000ac000b067a25 */ /* 0x000fe200078e0006 */
[----:B------:R-:W-:Y:S01]  /*5b00*/  IADD3 R5, R3, R5, RZ ;  /* 0x0000000503057210 */ /* 0x000fe20007ffe0ff */
[----:B------:R-:W-:Y:S01]  /*5b10*/  YIELD ;  /* 0x0000000000007946 */ /* 0x000fe20003800000 */
[----:B-1----:R-:W-:-:S02]  /*5b20*/  IADD3 R11, R11, c[0x0][0x0], RZ ;  /* 0x000000000b0b7a10 */ /* 0x002fc40007ffe0ff */
        /* <DEDUP_REMOVED lines=9> */
.L_x_1444:
[----:B------:R-:W-:Y:S01]  /*5bc0*/  HFMA2.MMA R54, -RZ, RZ, 0, 5.9604644775390625e-08 ;  /* 0x00000001ff367435 */ /* 0x000fe200000001ff */
[----:B------:R-:W-:Y:S02]  /*5bd0*/  MOV R55, R56 ;  /* 0x0000003800377202 */ /* 0x000fe40000000f00 */
[----:B------:R-:W-:Y:S02]  /*5be0*/  MOV R51, RZ ;  /* 0x000000ff00337202 */ /* 0x000fe40000000f00 */
[----:B------:R-:W-:-:S02]  /*5bf0*/  MOV R50, 0xffffffff ;  /* 0xffffffff00327802 */ /* 0x000fc40000000f00 */
[----:B------:R-:W-:Y:S02]  /*5c00*/  MOV R48, 0x5c20 ;  /* 0x00005c2000307802 */ /* 0x000fe40000000f00 */
[----:B-1---5:R-:W-:Y:S05]  /*5c10*/  CALL.REL.NOINC `($__internal_62_$__cuda_sm70_shflsync_up) ;  /* 0x00000ec000007944 */ /* 0x022fea0003c00000 */
[----:B-1----:R-:W-:Y:S01]  /*5c20*/  MOV R59, R50 ;  /* 0x00000032003b7202 */ /* 0x002fe20000000f00 */
[----:B0-----:R-:W-:Y:S05]  /*5c30*/  BRA `(.L_x_1495) ;  /* 0xffffc81000007947 */ /* 0x001fea000383ffff */
.L_x_1445:
[----:B------:R-:W-:Y:S01]  /*5c40*/  HFMA2.MMA R54, -RZ, RZ, 0, 5.9604644775390625e-08 ;  /* 0x00000001ff367435 */ /* 0x000fe200000001ff */
[----:B------:R-:W-:Y:S02]  /*5c50*/  MOV R55, R57 ;  /* 0x0000003900377202 */ /* 0x000fe40000000f00 */
[----:B------:R-:W-:Y:S02]  /*5c60*/  MOV R51, RZ ;  /* 0x000000ff00337202 */ /* 0x000fe40000000f00 */
[----:B------:R-:W-:Y:S02]  /*5c70*/  MOV R50, 0xffffffff ;  /* 0xffffffff00327802 */ /* 0x000fe40000000f00 */
[----:B------:R-:W-:Y:S02]  /*5c80*/  MOV R48, 0x5ca0 ;  /* 0x00005ca000307802 */ /* 0x000fe40000000f00 */
[----:B012--5:R-:W-:Y:S05]  /*5c90*/  CALL.REL.NOINC `($__internal_62_$__cuda_sm70_shflsync_up) ;  /* 0x00000e4000007944 */ /* 0x027fea0003c00000 */
        /* <DEDUP_REMOVED lines=10> */
[----:B------:R-:W-:Y:S05]  /*5d40*/  CALL.REL.NOINC `($__internal_62_$__cuda_sm70_shflsync_up) ;  /* 0x00000d9000007944 */ /* 0x000fea0003c00000 */
[----:B0-----:R-:W-:Y:S01]  /*5d50*/  HFMA2.MMA R54, -RZ, RZ, 0, 1.1920928955078125e-07 ;  /* 0x00000002ff367435 */ /* 0x001fe200000001ff */
[----:B-1----:R-:W-:Y:S02]  /*5d60*/  MOV R56, R50 ;  /* 0x0000003200387202 */ /* 0x002fe40000000f00 */
[----:B------:R-:W-:-:S02]  /*5d70*/  MOV R55, R57 ;  /* 0x0000003900377202 */ /* 0x000fc40000000f00 */
[----:B------:R-:W-:Y:S02]  /*5d80*/  MOV R51, RZ ;  /* 0x000000ff00337202 */ /* 0x000fe40000000f00 */
[----:B------:R-:W-:Y:S02]  /*5d90*/  MOV R50, 0xffffffff ;  /* 0xffffffff00327802 */ /* 0x000fe40000000f00 */
[----:B------:R-:W-:Y:S02]  /*5da0*/  MOV R48, 0x5dc0 ;  /* 0x00005dc000307802 */ /* 0x000fe40000000f00 */
[----:B------:R-:W-:Y:S05]  /*5db0*/  CALL.REL.NOINC `($__internal_62_$__cuda_sm70_shflsync_up) ;  /* 0x00000d2000007944 */ /* 0x000fea0003c00000 */
        /* <DEDUP_REMOVED lines=8> */
[----:B------:R-:W-:Y:S05]  /*5e40*/  CALL.REL.NOINC `($__internal_62_$__cuda_sm70_shflsync_up) ;  /* 0x00000c9000007944 */ /* 0x000fea0003c00000 */
[----:B0-----:R-:W-:Y:S01]  /*5e50*/  HFMA2.MMA R54, -RZ, RZ, 0, 2.384185791015625e-07 ;  /* 0x00000004ff367435 */ /* 0x001fe200000001ff */
[----:B-1----:R-:W-:Y:S02]  /*5e60*/  MOV R56, R50 ;  /* 0x0000003200387202 */ /* 0x002fe40000000f00 */
[----:B------:R-:W-:Y:S02]  /*5e70*/  MOV R55, R57 ;  /* 0x0000003900377202 */ /* 0x000fe40000000f00 */
[----:B------:R-:W-:Y:S02]  /*5e80*/  MOV R51, RZ ;  /* 0x000000ff00337202 */ /* 0x000fe40000000f00 */
[----:B------:R-:W-:Y:S02]  /*5e90*/  MOV R50, 0xffffffff ;  /* 0xffffffff00327802 */ /* 0x000fe40000000f00 */
[----:B------:R-:W-:Y:S02]  /*5ea0*/  MOV R48, 0x5ec0 ;  /* 0x00005ec000307802 */ /* 0x000fe40000000f00 */
[----:B------:R-:W-:Y:S05]  /*5eb0*/  CALL.REL.NOINC `($__internal_62_$__cuda_sm70_shflsync_up) ;  /* 0x00000c2000007944 */ /* 0x000fea0003c00000 */
        /* <DEDUP_REMOVED lines=8> */
[----:B------:R-:W-:Y:S05]  /*5f40*/  CALL.REL.NOINC `($__internal_62_$__cuda_sm70_shflsync_up) ;  /* 0x00000b9000007944 */ /* 0x000fea0003c00000 */
[----:B0-----:R-:W-:Y:S01]  /*5f50*/  HFMA2.MMA R54, -RZ, RZ, 0, 4.76837158203125e-07 ;  /* 0x00000008ff367435 */ /* 0x001fe200000001ff */
[----:B-1----:R-:W-:Y:S02]  /*5f60*/  MOV R56, R50 ;  /* 0x0000003200387202 */ /* 0x002fe40000000f00 */
[----:B------:R-:W-:Y:S02]  /*5f70*/  MOV R55, R57 ;  /* 0x0000003900377202 */ /* 0x000fe40000000f00 */
[----:B------:R-:W-:Y:S02]  /*5f80*/  MOV R51, RZ ;  /* 0x000000ff00337202 */ /* 0x000fe40000000f00 */
[----:B------:R-:W-:Y:S02]  /*5f90*/  MOV R50, 0xffffffff ;  /* 0xffffffff00327802 */ /* 0x000fe40000000f00 */
[----:B------:R-:W-:Y:S02]  /*5fa0*/  MOV R48, 0x5fc0 ;  /* 0x00005fc000307802 */ /* 0x000fe40000000f00 */
[----:B------:R-:W-:Y:S05]  /*5fb0*/  CALL.REL.NOINC `($__internal_62_$__cuda_sm70_shflsync_up) ;  /* 0x00000b2000007944 */ /* 0x000fea0003c00000 */
[----:B------:R-:W-:Y:S01]  /*5fc0*/  ISETP.GE.AND P0, PT, R88, 0x8, PT ;  /* 0x000000085800780c */ /* 0x000fe20003f06270 */
[----:B0-----:R-:W-:Y:S01]  /*5fd0*/  HFMA2.MMA R54, -RZ, RZ, 0, 9.5367431640625e-07 ;  /* 0x00000010ff367435 */ /* 0x001fe200000001ff */
[----:B------:R-:W-:-:S02]  /*5fe0*/  MOV R51, RZ ;  /* 0x000000ff00337202 */ /* 0x000fc40000000f00 */
[----:B------:R-:W-:-:S09]  /*5ff0*/  MOV R48, 0x6070 ;  /* 0x0000607000307802 */ /* 0x000fd20000000f00 */
[----:B-1----:R-:W-:Y:S01]  /*6000*/  @P0 FFMA.FTZ R57, R59, R50, R57 ;  /* 0x000000323b390223 */ /* 0x002fe20000010039 */
[----:B------:R-:W-:Y:S01]  /*6010*/  MOV R50, 0xffffffff ;  /* 0xffffffff00327802 */ /* 0x000fe20000000f00 */
[----:B------:R-:W-:-:S03]  /*6020*/  @P0 FMUL.FTZ R59, R56, R59 ;  /* 0x0000003b383b0220 */ /* 0x000fc60000410000 */
[----:B------:R-:W-:Y:S02]  /*6030*/  MOV R154, R57 ;  /* 0x00000039009a7202 */ /* 0x000fe40000000f00 */
[-C--:B------:R-:W-:Y:S02]  /*6040*/  MOV R156, R59.reuse ;  /* 0x0000003b009c7202 */ /* 0x080fe40000000f00 */
[----:B------:R-:W-:Y:S02]  /*6050*/  MOV R55, R59 ;  /* 0x0000003b00377202 */ /* 0x000fe40000000f00 */
[----:B------:R-:W-:Y:S05]  /*6060*/  CALL.REL.NOINC `($__internal_62_$__cuda_sm70_shflsync_up) ;  /* 0x00000a7000007944 */ /* 0x000fea0003c00000 */
[----:B0-----:R-:W-:Y:S01]  /*6070*/  HFMA2.MMA R54, -RZ, RZ, 0, 9.5367431640625e-07 ;  /* 0x00000010ff367435 */ /* 0x001fe200000001ff */
[----:B-1----:R-:W-:Y:S02]  /*6080*/  MOV R59, R50 ;  /* 0x00000032003b7202 */ /* 0x002fe40000000f00 */
[----:B------:R-:W-:Y:S02]  /*6090*/  MOV R55, R57 ;  /* 0x0000003900377202 */ /* 0x000fe40000000f00 */
[----:B------:R-:W-:Y:S02]  /*60a0*/  MOV R51, RZ ;  /* 0x000000ff00337202 */ /* 0x000fe40000000f00 */
[----:B------:R-:W-:-:S02]  /*60b0*/  MOV R50, 0xffffffff ;  /* 0xffffffff00327802 */ /* 0x000fc40000000f00 */
[----:B------:R-:W-:Y:S02]  /*60c0*/  MOV R48, 0x60e0 ;  /* 0x000060e000307802 */ /* 0x000fe40000000f00 */
[----:B------:R-:W-:Y:S05]  /*60d0*/  CALL.REL.NOINC `($__internal_62_$__cuda_sm70_shflsync_up) ;  /* 0x00000a0000007944 */ /* 0x000fea0003c00000 */
[----:B01----:R-:W-:Y:S05]  /*60e0*/  BRA `(.L_x_1496) ;  /* 0xffffc4e000007947 */ /* 0x003fea000383ffff */
.L_x_1448:
[----:B------:R-:W-:Y:S01]  /*60f0*/  HFMA2.MMA R54, -RZ, RZ, 0, 5.9604644775390625e-08 ;  /* 0x00000001ff367435 */ /* 0x000fe200000001ff */
[----:B0-----:R-:W-:Y:S02]  /*6100*/  MOV R55, R156 ;  /* 0x0000009c00377202 */ /* 0x001fe40000000f00 */
[----:B-1----:R-:W-:Y:S02]  /*6110*/  MOV R51, RZ ;  /* 0x000000ff00337202 */ /* 0x002fe40000000f00 */
[----:B------:R-:W-:Y:S02]  /*6120*/  MOV R50, 0xffffffff ;  /* 0xffffffff00327802 */ /* 0x000fe40000000f00 */
[----:B------:R-:W-:Y:S02]  /*6130*/  MOV R48, 0x6150 ;  /* 0x0000615000307802 */ /* 0x000fe40000000f00 */
[----:B-----5:R-:W-:Y:S05]  /*6140*/  CALL.REL.NOINC `($__internal_62_$__cuda_sm70_shflsync_up) ;  /* 0x0000099000007944 */ /* 0x020fea0003c00000 */
[----:B0-----:R-:W-:Y:S01]  /*6150*/  HFMA2.MMA R54, -RZ, RZ, 0, 5.9604644775390625e-08 ;  /* 0x00000001ff367435 */ /* 0x001fe200000001ff */
[----:B-1----:R-:W-:Y:S02]  /*6160*/  MOV R59, R50 ;  /* 0x00000032003b7202 */ /* 0x002fe40000000f00 */
[----:B------:R-:W-:-:S02]  /*6170*/  MOV R55, R154 ;  /* 0x0000009a00377202 */ /* 0x000fc40000000f00 */
[----:B------:R-:W-:Y:S02]  /*6180*/  MOV R51, RZ ;  /* 0x000000ff00337202 */ /* 0x000fe40000000f00 */
[----:B------:R-:W-:Y:S02]  /*6190*/  MOV R50, 0xffffffff ;  /* 0xffffffff00327802 */ /* 0x000fe40000000f00 */
[----:B------:R-:W-:Y:S02]  /*61a0*/  MOV R48, 0x61c0 ;  /* 0x000061c000307802 */ /* 0x000fe40000000f00 */
[----:B------:R-:W-:Y:S05]  /*61b0*/  CALL.REL.NOINC `($__internal_62_$__cuda_sm70_shflsync_up) ;  /* 0x0000092000007944 */ /* 0x000fea0003c00000 */
[----:B0-----:R-:W-:Y:S01]  /*61c0*/  HFMA2.MMA R55, -RZ, RZ, 0, 0 ;  /* 0x00000000ff377435 */ /* 0x001fe200000001ff */
[----:B-1----:R-:W-:Y:S02]  /*61d0*/  MOV R154, R50 ;  /* 0x00000032009a7202 */ /* 0x002fe40000000f00 */
[----:B------:R-:W-:Y:S02]  /*61e0*/  MOV R56, R92 ;  /* 0x0000005c00387202 */ /* 0x000fe40000000f00 */
[----:B------:R-:W-:Y:S02]  /*61f0*/  MOV R51, 0x1f ;  /* 0x0000001f00337802 */ /* 0x000fe40000000f00 */
[----:B------:R-:W-:-:S02]  /*6200*/  MOV R50, 0xffffffff ;  /* 0xffffffff00327802 */ /* 0x000fc40000000f00 */
[----:B------:R-:W-:Y:S02]  /*6210*/  MOV R54, 0x6230 ;  /* 0x0000623000367802 */ /* 0x000fe40000000f00 */
[----:B------:R-:W-:Y:S05]  /*6220*/  CALL.REL.NOINC `($__internal_61_$__cuda_sm70_shflsync_idx_p) ;  /* 0x0000086000007944 */ /* 0x000fea0003c00000 */
[----:B0-----:R-:W-:Y:S01]  /*6230*/  HFMA2.MMA R55, -RZ, RZ, 0, 0 ;  /* 0x00000000ff377435 */ /* 0x001fe200000001ff */
[----:B-1----:R-:W-:Y:S02]  /*6240*/  MOV R92, R51 ;  /* 0x00000033005c7202 */ /* 0x002fe40000000f00 */
[----:B------:R-:W-:Y:S02]  /*6250*/  MOV R56, R93 ;  /* 0x0000005d00387202 */ /* 0x000fe40000000f00 */
[----:B------:R-:W-:Y:S02]  /*6260*/  MOV R51, 0x1f ;  /* 0x0000001f00337802 */ /* 0x000fe40000000f00 */
[----:B------:R-:W-:Y:S02]  /*6270*/  MOV R50, 0xffffffff ;  /* 0xffffffff00327802 */ /* 0x000fe40000000f00 */
[----:B------:R-:W-:Y:S02]  /*6280*/  MOV R54, 0x62a0 ;  /* 0x000062a000367802 */ /* 0x000fe40000000f00 */
[----:B------:R-:W-:Y:S05]  /*6290*/  CALL.REL.NOINC `($__internal_61_$__cuda_sm70_shflsync_idx_p) ;  /* 0x000007f000007944 */ /* 0x000fea0003c00000 */
[----:B01----:R-:W-:Y:S01]  /*62a0*/  MOV R55, R51 ;  /* 0x0000003300377202 */ /* 0x003fe20000000f00 */
[----:B------:R-:W-:Y:S05]  /*62b0*/  BRA `(.L_x_1497) ;  /* 0xffffc47000007947 */ /* 0x000fea000383ffff */
.L_x_1451:
[----:B------:R-:W-:Y:S01]  /*62c0*/  HFMA2.MMA R158, -RZ, RZ, 0, 5.9604644775390625e-08 ;  /* 0x00000001ff9e7435 */ /* 0x000fe200000001ff */
[----:B------:R-:W-:-:S02]  /*62d0*/  MOV R159, R58 ;  /* 0x0000003a009f7202 */ /* 0x000fc40000000f00 */
[----:B------:R-:W-:Y:S02]  /*62e0*/  MOV R54, 0x1f ;  /* 0x0000001f00367802 */ /* 0x000fe40000000f00 */
[----:B------:R-:W-:Y:S02]  /*62f0*/  MOV R55, 0xffffffff ;  /* 0xffffffff00377802 */ /* 0x000fe40000000f00 */
[----:B------:R-:W-:Y:S02]  /*6300*/  MOV R50, 0x6320 ;  /* 0x0000632000327802 */ /* 0x000fe40000000f00 */
[----:B------:R-:W-:Y:S05]  /*6310*/  CALL.REL.NOINC `($__internal_60_$__cuda_sm70_shflsync_down) ;  /* 0x0000073000007944 */ /* 0x000fea0003c00000 */
[----:B-1----:R-:W-:Y:S01]  /*6320*/  MOV R57, R158 ;  /* 0x0000009e00397202 */ /* 0x002fe20000000f00 */
[----:B0-----:R-:W-:Y:S05]  /*6330*/  BRA `(.L_x_1498) ;  /* 0xffffca0000007947 */ /* 0x001fea000383ffff */
.L_x_1452:
[----:B------:R-:W-:Y:S01]  /*6340*/  HFMA2.MMA R158, -RZ, RZ, 0, 5.9604644775390625e-08 ;  /* 0x00000001ff9e7435 */ /* 0x000fe200000001ff */
[----:B------:R-:W-:Y:S02]  /*6350*/  MOV R159, R59 ;  /* 0x0000003b009f7202 */ /* 0x000fe40000000f00 */
[----:B------:R-:W-:Y:S02]  /*6360*/  MOV R54, 0x1f ;  /* 0x0000001f00367802 */ /* 0x000fe40000000f00 */
[----:B------:R-:W-:-:S02]  /*6370*/  MOV R55, 0xffffffff ;  /* 0xffffffff00377802 */ /* 0x000fc40000000f00 */
[----:B------:R-:W-:Y:S02]  /*6380*/  MOV R50, 0x63a0 ;  /* 0x000063a000327802 */ /* 0x000fe40000000f00 */
[----:B01----:R-:W-:Y:S05]  /*6390*/  CALL.REL.NOINC `($__internal_60_$__cuda_sm70_shflsync_down) ;  /* 0x000006b000007944 */ /* 0x003fea0003c00000 */
[C---:B------:R-:W-:Y:S01]  /*63a0*/  FMUL.FTZ R51, R58.reuse, R57 ;  /* 0x000000393a337220 */ /* 0x040fe20000410000 */
[----:B0-----:R-:W-:Y:S01]  /*63b0*/  MOV R54, 0x1f ;  /* 0x0000001f00367802 */ /* 0x001fe20000000f00 */
[C---:B-1----:R-:W-:Y:S01]  /*63c0*/  FFMA.FTZ R50, R58.reuse, R158, R59 ;  /* 0x0000009e3a327223 */ /* 0x042fe2000001003b */
[----:B------:R-:W-:Y:S01]  /*63d0*/  HFMA2.MMA R158, -RZ, RZ, 0, 1.1920928955078125e-07 ;  /* 0x00000002ff9e7435 */ /* 0x000fe200000001ff */
[----:B------:R-:W-:Y:S02]  /*63e0*/  MOV R55, 0xffffffff ;  /* 0xffffffff00377802 */ /* 0x000fe40000000f00 */
[----:B------:R-:W-:Y:S02]  /*63f0*/  FSEL R57, R58, R51, !P4 ;  /* 0x000000333a397208 */ /* 0x000fe40006000000 */
[----:B------:R-:W-:Y:S02]  /*6400*/  FSEL R59, R59, R50, !P4 ;  /* 0x000000323b3b7208 */ /* 0x000fe40006000000 */
[----:B------:R-:W-:-:S02]  /*6410*/  MOV R159, R57 ;  /* 0x00000039009f7202 */ /* 0x000fc40000000f00 */
[----:B------:R-:W-:Y:S02]  /*6420*/  MOV R50, 0x6440 ;  /* 0x0000644000327802 */ /* 0x000fe40000000f00 */
[----:B------:R-:W-:Y:S05]  /*6430*/  CALL.REL.NOINC `($__internal_60_$__cuda_sm70_shflsync_down) ;  /* 0x0000061000007944 */ /* 0x000fea0003c00000 */
[----:B-1----:R-:W-:Y:S01]  /*6440*/  MOV R56, R158 ;  /* 0x0000009e00387202 */ /* 0x002fe20000000f00 */
[----:B------:R-:W-:Y:S01]  /*6450*/  HFMA2.MMA R158, -RZ, RZ, 0, 1.1920928955078125e-07 ;  /* 0x00000002ff9e7435 */ /* 0x000fe200000001ff */
[----:B0-----:R-:W-:Y:S02]  /*6460*/  MOV R159, R59 ;  /* 0x0000003b009f7202 */ /* 0x001fe40000000f00 */
[----:B------:R-:W-:Y:S02]  /*6470*/  MOV R54, 0x1f ;  /* 0x0000001f00367802 */ /* 0x000fe40000000f00 */
[----:B------:R-:W-:Y:S02]  /*6480*/  MOV R55, 0xffffffff ;  /* 0xffffffff00377802 */ /* 0x000fe40000000f00 */
[----:B------:R-:W-:Y:S02]  /*6490*/  MOV R50, 0x64b0 ;  /* 0x000064b000327802 */ /* 0x000fe40000000f00 */
[----:B------:R-:W-:Y:S05]  /*64a0*/  CALL.REL.NOINC `($__internal_60_$__cuda_sm70_shflsync_down) ;  /* 0x000005a000007944 */ /* 0x000fea0003c00000 */
[----:B-1----:R-:W-:Y:S01]  /*64b0*/  @!P3 FFMA.FTZ R59, R57, R158, R59 ;  /* 0x0000009e393bb223 */ /* 0x002fe2000001003b */
[----:B------:R-:W-:Y:S01]  /*64c0*/  HFMA2.MMA R158, -RZ, RZ, 0, 2.384185791015625e-07 ;  /* 0x00000004ff9e7435 */ /* 0x000fe200000001ff */
[----:B------:R-:W-:Y:S01]  /*64d0*/  @!P3 FMUL.FTZ R57, R56, R57 ;  /* 0x000000393839b220 */ /* 0x000fe20000410000 */
[----:B0-----:R-:W-:-:S02]  /*64e0*/  MOV R54, 0x1f ;  /* 0x0000001f00367802 */ /* 0x001fc40000000f00 */
[----:B------:R-:W-:Y:S02]  /*64f0*/  MOV R55, 0xffffffff ;  /* 0xffffffff00377802 */ /* 0x000fe40000000f00 */
[----:B------:R-:W-:Y:S02]  /*6500*/  MOV R159, R57 ;  /* 0x00000039009f7202 */ /* 0x000fe40000000f00 */
[----:B------:R-:W-:Y:S02]  /*6510*/  MOV R50, 0x6530 ;  /* 0x0000653000327802 */ /* 0x000fe40000000f00 */
[----:B------:R-:W-:Y:S05]  /*6520*/  CALL.REL.NOINC `($__internal_60_$__cuda_sm70_shflsync_down) ;  /* 0x0000052000007944 */ /* 0x000fea0003c00000 */
[----:B-1----:R-:W-:Y:S01]  /*6530*/  MOV R56, R158 ;  /* 0x0000009e00387202 */ /* 0x002fe20000000f00 */
[----:B------:R-:W-:Y:S01]  /*6540*/  HFMA2.MMA R158, -RZ, RZ, 0, 2.384185791015625e-07 ;  /* 0x00000004ff9e7435 */ /* 0x000fe200000001ff */
[----:B0-----:R-:W-:Y:S02]  /*6550*/  MOV R159, R59 ;  /* 0x0000003b009f7202 */ /* 0x001fe40000000f00 */
[----:B------:R-:W-:Y:S02]  /*6560*/  MOV R54, 0x1f ;  /* 0x0000001f00367802 */ /* 0x000fe40000000f00 */
[----:B------:R-:W-:-:S02]  /*6570*/  MOV R55, 0xffffffff ;  /* 0xffffffff00377802 */ /* 0x000fc40000000f00 */
[----:B------:R-:W-:Y:S02]  /*6580*/  MOV R50, 0x65a0 ;  /* 0x000065a000327802 */ /* 0x000fe40000000f00 */
[----:B------:R-:W-:Y:S05]  /*6590*/  CALL.REL.NOINC `($__internal_60_$__cuda_sm70_shflsync_down) ;  /* 0x000004b000007944 */ /* 0x000fea0003c00000 */
[----:B-1----:R-:W-:Y:S01]  /*65a0*/  @!P2 FFMA.FTZ R59, R57, R158, R59 ;  /* 0x0000009e393ba223 */ /* 0x002fe2000001003b */
[----:B------:R-:W-:Y:S01]  /*65b0*/  HFMA2.MMA R158, -RZ, RZ, 0, 4.76837158203125e-07 ;  /* 0x00000008ff9e7435 */ /* 0x000fe200000001ff */
[----:B------:R-:W-:Y:S01]  /*65c0*/  @!P2 FMUL.FTZ R57, R56, R57 ;  /* 0x000000393839a220 */ /* 0x000fe20000410000 */
[----:B0-----:R-:W-:Y:S02]  /*65d0*/  MOV R54, 0x1f ;  /* 0x0000001f00367802 */ /* 0x001fe40000000f00 */
[----:B------:R-:W-:Y:S02]  /*65e0*/  MOV R55, 0xffffffff ;  /* 0xffffffff00377802 */ /* 0x000fe40000000f00 */
[----:B------:R-:W-:Y:S02]  /*65f0*/  MOV R159, R57 ;  /* 0x00000039009f7202 */ /* 0x000fe40000000f00 */
[----:B------:R-:W-:Y:S02]  /*6600*/  MOV R50, 0x6620 ;  /* 0x0000662000327802 */ /* 0x000fe40000000f00 */
[----:B------:R-:W-:Y:S05]  /*6610*/  CALL.REL.NOINC `($__internal_60_$__cuda_sm70_shflsync_down) ;  /* 0x0000043000007944 */ /* 0x000fea0003c00000 */
[----:B-1----:R-:W-:Y:S01]  /*6620*/  MOV R56, R158 ;  /* 0x0000009e00387202 */ /* 0x002fe20000000f00 */
[----:B------:R-:W-:Y:S01]  /*6630*/  HFMA2.MMA R158, -RZ, RZ, 0, 4.76837158203125e-07 ;  /* 0x00000008ff9e7435 */ /* 0x000fe200000001ff */
[----:B0-----:R-:W-:-:S02]  /*6640*/  MOV R159, R59 ;  /* 0x0000003b009f7202 */ /* 0x001fc40000000f00 */
[----:B------:R-:W-:Y:S02]  /*6650*/  MOV R54, 0x1f ;  /* 0x0000001f00367802 */ /* 0x000fe40000000f00 */
[----:B------:R-:W-:Y:S02]  /*6660*/  MOV R55, 0xffffffff ;  /* 0xffffffff00377802 */ /* 0x000fe40000000f00 */
[----:B------:R-:W-:Y:S02]  /*6670*/  MOV R50, 0x6690 ;  /* 0x0000669000327802 */ /* 0x000fe40000000f00 */
[----:B------:R-:W-:Y:S05]  /*6680*/  CALL.REL.NOINC `($__internal_60_$__cuda_sm70_shflsync_down) ;  /* 0x000003c000007944 */ /* 0x000fea0003c00000 */
[----:B-1----:R-:W-:Y:S01]  /*6690*/  @!P1 FFMA.FTZ R59, R57, R158, R59 ;  /* 0x0000009e393b9223 */ /* 0x002fe2000001003b */
[----:B------:R-:W-:Y:S01]  /*66a0*/  HFMA2.MMA R158, -RZ, RZ, 0, 9.5367431640625e-07 ;  /* 0x00000010ff9e7435 */ /* 0x000fe200000001ff */
[----:B------:R-:W-:Y:S01]  /*66b0*/  @!P1 FMUL.FTZ R57, R56, R57 ;  /* 0x0000003938399220 */ /* 0x000fe20000410000 */
[----:B0-----:R-:W-:Y:S02]  /*66c0*/  MOV R54, 0x1f ;  /* 0x0000001f00367802 */ /* 0x001fe40000000f00 */
[----:B------:R-:W-:Y:S02]  /*66d0*/  MOV R55, 0xffffffff ;  /* 0xffffffff00377802 */ /* 0x000fe40000000f00 */
[----:B------:R-:W-:-:S02]  /*66e0*/  MOV R58, R59 ;  /* 0x0000003b003a7202 */ /* 0x000fc40000000f00 */
[----:B------:R-:W-:Y:S02]  /*66f0*/  MOV R159, R57 ;  /* 0x00000039009f7202 */ /* 0x000fe40000000f00 */
[----:B------:R-:W-:Y:S02]  /*6700*/  MOV R50, 0x6720 ;  /* 0x0000672000327802 */ /* 0x000fe40000000f00 */
[----:B------:R-:W-:Y:S05]  /*6710*/  CALL.REL.NOINC `($__internal_60_$__cuda_sm70_shflsync_down) ;  /* 0x0000033000007944 */ /* 0x000fea0003c00000 */
[----:B-1----:R-:W-:Y:S01]  /*6720*/  MOV R56, R158 ;  /* 0x0000009e00387202 */ /* 0x002fe20000000f00 */
[----:B------:R-:W-:Y:S01]  /*6730*/  HFMA2.MMA R158, -RZ, RZ, 0, 9.5367431640625e-07 ;  /* 0x00000010ff9e7435 */ /* 0x000fe200000001ff */
[----:B0-----:R-:W-:Y:S02]  /*6740*/  MOV R159, R58 ;  /* 0x0000003a009f7202 */ /* 0x001fe40000000f00 */
[----:B------:R-:W-:Y:S02]  /*6750*/  MOV R54, 0x1f ;  /* 0x0000001f00367802 */ /* 0x000fe40000000f00 */
[----:B------:R-:W-:Y:S02]  /*6760*/  MOV R55, 0xffffffff ;  /* 0xffffffff00377802 */ /* 0x000fe40000000f00 */
[----:B------:R-:W-:-:S02]  /*6770*/  MOV R50, 0x6790 ;  /* 0x0000679000327802 */ /* 0x000fc40000000f00 */
[----:B------:R-:W-:Y:S05]  /*6780*/  CALL.REL.NOINC `($__internal_60_$__cuda_sm70_shflsync_down) ;  /* 0x000002c000007944 */ /* 0x000fea0003c00000 */
[----:B-1----:R-:W-:Y:S01]  /*6790*/  @!P0 FFMA.FTZ R58, R57, R158, R58 ;  /* 0x0000009e393a8223 */ /* 0x002fe2000001003a */
[----:B0-----:R-:W-:Y:S01]  /*67a0*/  HFMA2.MMA R55, -RZ, RZ, 0, 0 ;  /* 0x00000000ff377435 */ /* 0x001fe200000001ff */
[----:B------:R-:W-:Y:S01]  /*67b0*/  @!P0 FMUL.FTZ R57, R56, R57 ;  /* 0x0000003938398220 */ /* 0x000fe20000410000 */
[----:B------:R-:W-:-:S02]  /*67c0*/  MOV R51, 0x1f ;  /* 0x0000001f00337802 */ /* 0x000fc40000000f00 */
[----:B------:R-:W-:Y:S02]  /*67d0*/  MOV R50, 0xffffffff ;  /* 0xffffffff00327802 */ /* 0x000fe40000000f00 */
[----:B------:R-:W-:Y:S02]  /*67e0*/  MOV R56, R57 ;  /* 0x0000003900387202 */ /* 0x000fe40000000f00 */
[----:B------:R-:W-:Y:S02]  /*67f0*/  MOV R54, 0x6810 ;  /* 0x0000681000367802 */ /* 0x000fe40000000f00 */
[----:B------:R-:W-:Y:S05]  /*6800*/  CALL.REL.NOINC `($__internal_61_$__cuda_sm70_shflsync_idx_p) ;  /* 0x0000028000007944 */ /* 0x000fea0003c00000 */
[----:B0-----:R-:W-:Y:S01]  /*6810*/  HFMA2.MMA R55, -RZ, RZ, 0, 0 ;  /* 0x00000000ff377435 */ /* 0x001fe200000001ff */
[----:B-1----:R-:W-:Y:S02]  /*6820*/  MOV R157, R51 ;  /* 0x00000033009d7202 */ /* 0x002fe40000000f00 */
[----:B------:R-:W-:Y:S02]  /*6830*/  MOV R56, R58 ;  /* 0x0000003a00387202 */ /* 0x000fe40000000f00 */
[----:B------:R-:W-:Y:S02]  /*6840*/  MOV R51, 0x1f ;  /* 0x0000001f00337802 */ /* 0x000fe40000000f00 */
[----:B------:R-:W-:-:S02]  /*6850*/  MOV R50, 0xffffffff ;  /* 0xffffffff00327802 */ /* 0x000fc40000000f00 */
[----:B------:R-:W-:Y:S02]  /*6860*/  MOV R54, 0x6880 ;  /* 0x0000688000367802 */ /* 0x000fe40000000f00 */
[----:B------:R-:W-:Y:S05]  /*6870*/  CALL.REL.NOINC `($__internal_61_$__cuda_sm70_shflsync_idx_p) ;  /* 0x0000021000007944 */ /* 0x000fea0003c00000 */
[----:B------:R-:W-:Y:S01]  /*6880*/  HFMA2.MMA R158, -RZ, RZ, 0, 5.9604644775390625e-08 ;  /* 0x00000001ff9e7435 */ /* 0x000fe200000001ff */
[----:B-1----:R-:W-:Y:S02]  /*6890*/  MOV R154, R51 ;  /* 0x00000033009a7202 */ /* 0x002fe40000000f00 */
[----:B------:R-:W-:Y:S02]  /*68a0*/  MOV R159, R57 ;  /* 0x00000039009f7202 */ /* 0x000fe40000000f00 */
[----:B------:R-:W-:Y:S02]  /*68b0*/  MOV R54, 0x1f ;  /* 0x0000001f00367802 */ /* 0x000fe40000000f00 */
[----:B0-----:R-:W-:Y:S02]  /*68c0*/  MOV R55, 0xffffffff ;  /* 0xffffffff00377802 */ /* 0x001fe40000000f00 */
[----:B------:R-:W-:Y:S02]  /*68d0*/  MOV R50, 0x68f0 ;  /* 0x000068f000327802 */ /* 0x000fe40000000f00 */
[----:B------:R-:W-:Y:S05]  /*68e0*/  CALL.REL.NOINC `($__internal_60_$__cuda_sm70_shflsync_down) ;  /* 0x0000016000007944 */ /* 0x000fea0003c00000 */
[----:B-1----:R-:W-:Y:S01]  /*68f0*/  MOV R156, R158 ;  /* 0x0000009e009c7202 */ /* 0x002fe20000000f00 */
[----:B------:R-:W-:Y:S01]  /*6900*/  HFMA2.MMA R158, -RZ, RZ, 0, 5.9604644775390625e-08 ;  /* 0x00000001ff9e7435 */ /* 0x000fe200000001ff */
[----:B0-----:R-:W-:-:S02]  /*6910*/  MOV R159, R58 ;  /* 0x0000003a009f7202 */ /* 0x001fc40000000f00 */
[----:B------:R-:W-:Y:S02]  /*6920*/  MOV R54, 0x1f ;  /* 0x0000001f00367802 */ /* 0x000fe40000000f00 */
[----:B------:R-:W-:Y:S02]  /*6930*/  MOV R55, 0xffffffff ;  /* 0xffffffff00377802 */ /* 0x000fe40000000f00 */
[----:B------:R-:W-:Y:S02]  /*6940*/  MOV R50, 0x6960 ;  /* 0x0000696000327802 */ /* 0x000fe40000000f00 */
[----:B------:R-:W-:Y:S05]  /*6950*/  CALL.REL.NOINC `($__internal_60_$__cuda_sm70_shflsync_down) ;  /* 0x000000f000007944 */ /* 0x000fea0003c00000 */
[----:B0-----:R-:W-:Y:S01]  /*6960*/  HFMA2.MMA R55, -RZ, RZ, 0, 0 ;  /* 0x00000000ff377435 */ /* 0x001fe200000001ff */
[----:B------:R-:W-:Y:S02]  /*6970*/  MOV R56, R48 ;  /* 0x0000003000387202 */ /* 0x000fe40000000f00 */
[----:B------:R-:W-:Y:S02]  /*6980*/  MOV R51, 0x1f ;  /* 0x0000001f00337802 */ /* 0x000fe40000000f00 */
[----:B------:R-:W-:Y:S02]  /*6990*/  MOV R50, 0xffffffff ;  /* 0xffffffff00327802 */ /* 0x000fe40000000f00 */
[----:B------:R-:W-:-:S02]  /*69a0*/  MOV R54, 0x69c0 ;  /* 0x000069c000367802 */ /* 0x000fc40000000f00 */
[----:B-1----:R-:W-:Y:S05]  /*69b0*/  CALL.REL.NOINC `($__internal_61_$__cuda_sm70_shflsync_idx_p) ;  /* 0x000000d000007944 */ /* 0x002fea0003c00000 */
[----:B0-----:R-:W-:Y:S01]  /*69c0*/  HFMA2.MMA R55, -RZ, RZ, 0, 0 ;  /* 0x00000000ff377435 */ /* 0x001fe200000001ff */
[----:B-1----:R-:W-:-:S02]  /*69d0*/  MOV R159, R51 ;  /* 0x00000033009f7202 */ /* 0x002fc40000000f00 */
[----:B------:R-:W-:Y:S02]  /*69e0*/  MOV R56, R49 ;  /* 0x0000003100387202 */ /* 0x000fe40000000f00 */
[----:B------:R-:W-:Y:S02]  /*69f0*/  MOV R51, 0x1f ;  /* 0x0000001f00337802 */ /* 0x000fe40000000f00 */
[----:B------:R-:W-:Y:S02]  /*6a00*/  MOV R50, 0xffffffff ;  /* 0xffffffff00327802 */ /* 0x000fe40000000f00 */
[----:B------:R-:W-:Y:S02]  /*6a10*/  MOV R54, 0x6a30 ;  /* 0x00006a3000367802 */ /* 0x000fe40000000f00 */
[----:B------:R-:W-:Y:S05]  /*6a20*/  CALL.REL.NOINC `($__internal_61_$__cuda_sm70_shflsync_idx_p) ;  /* 0x0000006000007944 */ /* 0x000fea0003c00000 */
[----:B-1----:R-:W-:Y:S01]  /*6a30*/  MOV R57, R51 ;  /* 0x0000003300397202 */ /* 0x002fe20000000f00 */
[----:B0-----:R-:W-:Y:S05]  /*6a40*/  BRA `(.L_x_1499) ;  /* 0xffffc49000007947 */ /* 0x001fea000383ffff */
        .weak           $__internal_60_$__cuda_sm70_shflsync_down
        .type           $__internal_60_$__cuda_sm70_shflsync_down,@function
        .size           $__internal_60_$__cuda_sm70_shflsync_down,($__internal_61_$__cuda_sm70_shflsync_idx_p - $__internal_60_$__cuda_sm70_shflsync_down)
$__internal_60_$__cuda_sm70_shflsync_down:
[----:B------:R-:W-:Y:S01]  /*6a50*/  HFMA2.MMA R51, -RZ, RZ, 0, 0 ;  /* 0x00000000ff337435 */ /* 0x000fe200000001ff */
[----:B------:R-:W-:Y:S04]  /*6a60*/  WARPSYNC R55 ;  /* 0x0000003700007348 */ /* 0x000fe80003800000 */
[----:B------:R0:W1:Y:S01]  /*6a70*/  SHFL.DOWN PT, R158, R159, R158, R54 ;  /* 0x0800009e9f9e7389 */ /* 0x00006200000e0036 */
[----:B------:R-:W-:Y:S05]  /*6a80*/  RET.REL.NODEC R50 `(_Z25selective_scan_bwd_kernelI32Selective_Scan_bwd_kernel_traitsILi128ELi16ELb1ELb0ELb1ELb0ELb0EN3c104HalfEfEEv12SSMParamsBwd) ;  /* 0xffff957032007950 */ /* 0x000fea0003c3ffff */
        .weak           $__internal_61_$__cuda_sm70_shflsync_idx_p
        .type           $__internal_61_$__cuda_sm70_shflsync_idx_p,@function
        .size           $__internal_61_$__cuda_sm70_shflsync_idx_p,($__internal_62_$__cuda_sm70_shflsync_up - $__internal_61_$__cuda_sm70_shflsync_idx_p)
$__internal_61_$__cuda_sm70_shflsync_idx_p:
[----:B------:R-:W-:Y:S01]  /*6a90*/  HFMA2.MMA R163, -RZ, RZ, 0, 0 ;  /* 0x00000000ffa37435 */ /* 0x000fe200000001ff */
[----:B------:R-:W-:Y:S01]  /*6aa0*/  MOV R162, R54 ;  /* 0x0000003600a27202 */ /* 0x000fe20000000f00 */
[----:B------:R-:W-:Y:S04]  /*6ab0*/  WARPSYNC R50 ;  /* 0x0000003200007348 */ /* 0x000fe80003800000 */
[----:B------:R0:W1:Y:S01]  /*6ac0*/  SHFL.IDX PT, R51, R56, R55, R51 ;  /* 0x0000003738337389 */ /* 0x00006200000e0033 */
[----:B------:R-:W-:Y:S05]  /*6ad0*/  RET.REL.NODEC R162 `(_Z25selective_scan_bwd_kernelI32Selective_Scan_bwd_kernel_traitsILi128ELi16ELb1ELb0ELb1ELb0ELb0EN3c104HalfEfEEv12SSMParamsBwd) ;  /* 0xffff9520a2007950 */ /* 0x000fea0003c3ffff */
        .weak           $__internal_62_$__cuda_sm70_shflsync_up
        .type           $__internal_62_$__cuda_sm70_shflsync_up,@function
        .size           $__internal_62_$__cuda_sm70_shflsync_up,(.L_x_8874 - $__internal_62_$__cuda_sm70_shflsync_up)
$__internal_62_$__cuda_sm70_shflsync_up:
[----:B------:R-:W-:Y:S01]  /*6ae0*/  MOV R49, 0x0 ;  /* 0x0000000000317802 */ /* 0x000fe20000000f00 */
[----:B------:R-:W-:Y:S04]  /*6af0*/  WARPSYNC R50 ;  /* 0x0000003200007348 */ /* 0x000fe80003800000 */
[----:B------:R0:W1:Y:S01]  /*6b00*/  SHFL.UP PT, R50, R55, R54, R51 ;  /* 0x0400003637327389 */ /* 0x00006200000e0033 */
[----:B------:R-:W-:Y:S05]  /*6b10*/  RET.REL.NODEC R48 `(_Z25selective_scan_bwd_kernelI32Selective_Scan_bwd_kernel_traitsILi128ELi16ELb1ELb0ELb1ELb0ELb0EN3c104HalfEfEEv12SSMParamsBwd) ;  /* 0xffff94e030007950 */ /* 0x000fea0003c3ffff */
.L_x_1500:
        /* <DEDUP_REMOVED lines=14> */
.L_x_8874:


//--------------------- .text._Z25selective_scan_bwd_kernelI32Selective_Scan_bwd_kernel_traitsILi128ELi16ELb1ELb0ELb1ELb0ELb1EN3c104HalfEfEEv12SSMParamsBwd --------------------------
	.section	.text._Z25selective_scan_bwd_kernelI32Selective_Scan_bwd_kernel_traitsILi128ELi16ELb1ELb0ELb1ELb0ELb1EN3c104HalfEfEEv12SSMParamsBwd,"ax",@progbits
	.sectioninfo	@"SHI_REGISTERS=167"
	.align	128
        .global         _Z25selective_scan_bwd_kernelI32Selective_Scan_bwd_kernel_traitsILi128ELi16ELb1ELb0ELb1ELb0ELb1EN3c104HalfEfEEv12SSMParamsBwd
        .type           _Z25selective_scan_bwd_kernelI32Selective_Scan_bwd_kernel_traitsILi128ELi16ELb1ELb0ELb1ELb0ELb1EN3c104HalfEfEEv12SSMParamsBwd,@function
        .size           _Z25selective_scan_bwd_kernelI32Selective_Scan_bwd_kernel_traitsILi128ELi16ELb1ELb0ELb1ELb0ELb1EN3c104HalfEfEEv12SSMParamsBwd,(.L_x_8877 - _Z25selective_scan_bwd_kernelI32Selective_Scan_bwd_kernel_traitsILi128ELi16ELb1ELb0ELb1ELb0ELb1EN3c104HalfEfEEv12SSMParamsBwd)
        .other          _Z25selective_scan_bwd_kernelI32Selective_Scan_bwd_kernel_traitsILi128ELi16ELb1ELb0ELb1ELb0ELb1EN3c104HalfEfEEv12SSMParamsBwd,@"STO_CUDA_ENTRY STV_DEFAULT"
_Z25selective_scan_bwd_kernelI32Selective_Scan_bwd_kernel_traitsILi128ELi16ELb1ELb0ELb1ELb0ELb1EN3c104HalfEfEEv12SSMParamsBwd:
.text._Z25selective_scan_bwd_kernelI32Selective_Scan_bwd_kernel_traitsILi128ELi16ELb1ELb0ELb1ELb0ELb1EN3c104HalfEfEEv12SSMParamsBwd:
        /* <DEDUP_REMOVED lines=42> */
[----:B------:R-:W-:Y:S02]  /*02a0*/  UIMAD.WIDE.U32 UR14, UR37, UR6, URZ ;  /* 0x00000006250e72a5 */ /* 0x000fe4000f8e003f */
[----:B------:R-:W-:-:S02]  /*02b0*/  UIMAD UR24, UR37, UR7, UR5 ;  /* 0x00000007251872a4 */ /* 0x000fc4000f8e0205 */
[----:B------:R-:W-:Y:S02]  /*02c0*/  UISETP.NE.U32.AND UP2, UPT, URZ, UR26, UPT ;  /* 0x0000001a3f00728c */ /* 0x000fe4000bf45070 */
[----:B------:R-:W-:Y:S02]  /*02d0*/  ULDC.64 UR6, c[0x0][0x328] ;  /* 0x0000ca0000067ab9 */ /* 0x000fe40000000a00 */
[----:B------:R-:W-:Y:S02]  /*02e0*/  UISETP.NE.U32.AND UP1, UPT, URZ, UR6, UPT ;  /* 0x000000063f00728c */ /* 0x000fe4000bf25070 */
[----:B------:R-:W-:Y:S02]  /*02f0*/  UISETP.NE.AND.EX UP2, UPT, URZ, UR27, UPT, UP2 ;  /* 0x0000001b3f00728c */ /* 0x000fe4000bf45320 */
[----:B------:R-:W-:Y:S01]  /*0300*/  UISETP.NE.AND.EX UP1, UPT, URZ, UR7, UPT, UP1 ;  /* 0x000000073f00728c */ /* 0x000fe2000bf25310 */
[----:B0-----:R-:W2:Y:S01]  /*0310*/  MUFU.RCP R0, R0 ;  /* 0x0000000000007308 */ /* 0x001ea20000001000 */
[----:B------:R-:W-:-:S02]  /*0320*/  UIMAD UR22, UR38, UR8, URZ ;  /* 0x00000008261672a4 */ /* 0x000fc4000f8e023f */
[----:B------:R-:W-:Y:S02]  /*0330*/  UIMAD.WIDE.U32 UR16, UR37, UR8, URZ ;  /* 0x00000008251072a5 */ /* 0x000fe4000f8e003f */
[----:B------:R-:W-:Y:S02]  /*0340*/  UIMAD UR22, UR37, UR9, UR22 ;  /* 0x00000009251672a4 */ /* 0x000fe4000f8e0216 */
[----:B------:R-:W-:Y:S02]  /*0350*/  UMOV UR8, URZ ;  /* 0x0000003f00087c82 */ /* 0x000fe40008000000 */
[----:B------:R-:W-:Y:S02]  /*0360*/  UMOV UR9, URZ ;  /* 0x0000003f00097c82 */ /* 0x000fe40008000000 */
[----:B------:R-:W-:Y:S02]  /*0370*/  @UP1 ULEA UR8, UP3, UR18, UR6, 0x2 ;  /* 0x0000000612081291 */ /* 0x000fe4000f86103f */
[----:B------:R-:W-:-:S02]  /*0380*/  UIMAD.WIDE.U32 UR10, UR37, UR20, URZ ;  /* 0x00000014250a72a5 */ /* 0x000fc4000f8e003f */
[----:B------:R-:W-:Y:S01]  /*0390*/  @UP1 ULEA.HI.X UR9, UR18, UR7, UR19, 0x2, UP3 ;  /* 0x0000000712091291 */ /* 0x000fe200098f1413 */
[----:B--2---:R-:W-:Y:S01]  /*03a0*/  IADD3 R2, R0, 0xffffffe, RZ ;  /* 0x0ffffffe00027810 */ /* 0x004fe20007ffe0ff */
[----:B------:R-:W-:Y:S01]  /*03b0*/  UMOV UR6, URZ ;  /* 0x0000003f00067c82 */ /* 0x000fe20008000000 */
[----:B------:R-:W-:Y:S01]  /*03c0*/  IABS R0, UR18 ;  /* 0x0000001200007c13 */ /* 0x000fe20008000000 */
[----:B------:R-:W-:Y:S02]  /*03d0*/  @UP2 ULEA UR6, UP1, UR18, UR26, 0x2 ;  /* 0x0000001a12062291 */ /* 0x000fe4000f82103f */
[----:B------:R-:W-:Y:S01]  /*03e0*/  UIADD3 UR13, UR13, UR4, URZ ;  /* 0x000000040d0d7290 */ /* 0x000fe2000fffe03f */
[----:B------:R-:W0:Y:S01]  /*03f0*/  F2I.FTZ.U32.TRUNC.NTZ R2, R2 ;  /* 0x0000000200027305 */ /* 0x000e22000021f000 */
[----:B------:R-:W1:Y:S01]  /*0400*/  R2UR UR23, R0 ;  /* 0x00000000001773c2 */ /* 0x000e6200000e0000 */
[----:B------:R-:W-:Y:S02]  /*0410*/  UIMAD UR20, UR38, UR20, URZ ;  /* 0x00000014261472a4 */ /* 0x000fe4000f8e023f */
[----:B------:R-:W-:-:S02]  /*0420*/  UMOV UR4, URZ ;  /* 0x0000003f00047c82 */ /* 0x000fc40008000000 */
[----:B------:R-:W-:Y:S02]  /*0430*/  UMOV UR7, URZ ;  /* 0x0000003f00077c82 */ /* 0x000fe40008000000 */
[----:B------:R-:W-:Y:S02]  /*0440*/  @UP2 ULEA.HI.X UR7, UR18, UR27, UR19, 0x2, UP1 ;  /* 0x0000001b12072291 */ /* 0x000fe400088f1413 */
[----:B------:R-:W-:Y:S02]  /*0450*/  UIMAD UR20, UR37, UR21, UR20 ;  /* 0x00000015251472a4 */ /* 0x000fe4000f8e0214 */
[----:B------:R-:W-:Y:S02]  /*0460*/  ULDC.64 UR26, c[0x0][0x1d8] ;  /* 0x00007600001a7ab9 */ /* 0x000fe40000000a00 */
[----:B------:R-:W-:Y:S01]  /*0470*/  UIMAD UR21, UR19, UR26, URZ ;  /* 0x0000001a131572a4 */ /* 0x000fe2000f8e023f */
[----:B0-----:R-:W0:Y:S01]  /*0480*/  R2UR UR5, R2 ;  /* 0x00000000020573c2 */ /* 0x001e2200000e0000 */
[----:B------:R-:W-:-:S02]  /*0490*/  UIADD3 UR15, UR15, UR24, URZ ;  /* 0x000000180f0f7290 */ /* 0x000fc4000fffe03f */
[----:B------:R-:W-:Y:S02]  /*04a0*/  UIMAD UR21, UR18, UR27, UR21 ;  /* 0x0000001b121572a4 */ /* 0x000fe4000f8e0215 */
[----:B------:R-:W-:Y:S02]  /*04b0*/  UIMAD.WIDE.U32 UR12, UR18, UR26, UR12 ;  /* 0x0000001a120c72a5 */ /* 0x000fe4000f8e000c */
[----:B------:R-:W-:Y:S02]  /*04c0*/  ULDC UR35, c[0x0][0x178] ;  /* 0x00005e0000237ab9 */ /* 0x000fe40000000800 */
[----:B------:R-:W-:Y:S02]  /*04d0*/  ULDC.64 UR26, c[0x0][0x1e8] ;  /* 0x00007a00001a7ab9 */ /* 0x000fe40000000a00 */
[----:B------:R-:W-:Y:S02]  /*04e0*/  UIMAD UR24, UR19, UR26, URZ ;  /* 0x0000001a131872a4 */ /* 0x000fe4000f8e023f */
[----:B------:R-:W-:-:S02]  /*04f0*/  UIMAD.WIDE.U32 UR14, UR18, UR26, UR14 ;  /* 0x0000001a120e72a5 */ /* 0x000fc4000f8e000e */
[----:B------:R-:W-:Y:S02]  /*0500*/  UIMAD UR28, UR18, UR27, UR24 ;  /* 0x0000001b121c72a4 */ /* 0x000fe4000f8e0218 */
[----:B------:R-:W-:Y:S02]  /*0510*/  ULOP3.LUT UR34, UR18, UR35, URZ, 0x3c, !UPT ;  /* 0x0000002312227292 */ /* 0x000fe4000f8e3c3f */
[----:B------:R-:W-:Y:S02]  /*0520*/  ULDC UR27, c[0x0][0x174] ;  /* 0x00005d00001b7ab9 */ /* 0x000fe40000000800 */
[----:B------:R-:W-:Y:S02]  /*0530*/  UIADD3 UR11, UR11, UR20, URZ ;  /* 0x000000140b0b7290 */ /* 0x000fe4000fffe03f */
[----:B0-----:R-:W-:-:S04]  /*0540*/  UIADD3 UR25, URZ, -UR5, URZ ;  /* 0x800000053f197290 */ /* 0x001fc8000fffe03f */
[----:B------:R-:W-:-:S04]  /*0550*/  UIMAD UR25, UR25, UR29, URZ ;  /* 0x0000001d191972a4 */ /* 0x000fc8000f8e023f */
[----:B------:R-:W-:-:S03]  /*0560*/  UIMAD.WIDE.U32 UR4, UR5, UR25, UR4 ;  /* 0x00000019050472a5 */ /* 0x000fc6000f8e0004 */
[----:B------:R-:W-:Y:S02]  /*0570*/  ULDC.64 UR24, c[0x0][0x280] ;  /* 0x0000a00000187ab9 */ /* 0x000fe40000000a00 */
[----:B-1----:R-:W-:-:S07]  /*0580*/  UIMAD.WIDE.U32 UR4, UR5, UR23, URZ ;  /* 0x00000017050472a5 */ /* 0x002fce000f8e003f */
[----:B------:R-:W-:Y:S02]  /*0590*/  UMOV UR26, UR5 ;  /* 0x00000005001a7c82 */ /* 0x000fe40008000000 */
[----:B------:R-:W-:Y:S02]  /*05a0*/  UIADD3 UR4, -UR26, URZ, URZ ;  /* 0x0000003f1a047290 */ /* 0x000fe4000fffe13f */
[----:B------:R-:W-:Y:S02]  /*05b0*/  UIADD3 UR5, UR17, UR22, URZ ;  /* 0x0000001611057290 */ /* 0x000fe4000fffe03f */
[----:B------:R-:W-:Y:S02]  /*05c0*/  UIMAD UR23, UR29, UR4, UR23 ;  /* 0x000000041d1772a4 */ /* 0x000fe4000f8e0217 */
[----:B------:R-:W-:Y:S02]  /*05d0*/  UIMAD UR4, UR19, UR24, URZ ;  /* 0x00000018130472a4 */ /* 0x000fe4000f8e023f */
[----:B------:R-:W-:-:S02]  /*05e0*/  UISETP.GT.U32.AND UP1, UPT, UR29, UR23, UPT ;  /* 0x000000171d00728c */ /* 0x000fc4000bf24070 */
[----:B------:R-:W-:Y:S02]  /*05f0*/  ULEA UR17, UR27, 0xfffff800, 0xb ;  /* 0xfffff8001b117891 */ /* 0x000fe4000f8e583f */
[----:B------:R-:W-:Y:S02]  /*0600*/  UIMAD UR22, UR18, UR25, UR4 ;  /* 0x00000019121672a4 */ /* 0x000fe4000f8e0204 */
[----:B------:R-:W-:Y:S02]  /*0610*/  UIADD3 UR25, UP2, UR17, UR12, URZ ;  /* 0x0000000c11197290 */ /* 0x000fe4000ff5e03f */
[----:B------:R-:W-:Y:S02]  /*0620*/  UMOV UR4, UR16 ;  /* 0x0000001000047c82 */ /* 0x000fe40008000000 */
[----:B------:R-:W-:Y:S02]  /*0630*/  USHF.R.S32.HI UR16, URZ, 0x1f, UR17 ;  /* 0x0000001f3f107899 */ /* 0x000fe40008011411 */
[----:B------:R-:W-:-:S02]  /*0640*/  @!UP1 UIADD3 UR23, UR23, -UR29, URZ ;  /* 0x8000001d17179290 */ /* 0x000fc4000fffe03f */
[----:B------:R-:W-:Y:S02]  /*0650*/  UIADD3.X UR21, UR16, UR13, UR21, UP2, !UPT ;  /* 0x0000000d10157290 */ /* 0x000fe400097fe415 */
[----:B------:R-:W-:Y:S02]  /*0660*/  UISETP.GE.U32.AND UP2, UPT, UR23, UR29, UPT ;  /* 0x0000001d1700728c */ /* 0x000fe4000bf46070 */
[----:B------:R-:W-:Y:S02]  /*0670*/  UIMAD.WIDE.U32 UR4, UR18, UR24, UR4 ;  /* 0x00000018120472a5 */ /* 0x000fe4000f8e0004 */
[----:B------:R-:W-:Y:S02]  /*0680*/  ULEA UR24, UP3, UR25, UR30, 0x1 ;  /* 0x0000001e19187291 */ /* 0x000fe4000f86083f */
[----:B------:R-:W-:Y:S02]  /*0690*/  @!UP1 UIADD3 UR26, UR26, 0x1, URZ ;  /* 0x000000011a1a9890 */ /* 0x000fe4000fffe03f */
[----:B------:R-:W-:-:S02]  /*06a0*/  ULEA.HI.X UR25, UR25, UR31, UR21, 0x1, UP3 ;  /* 0x0000001f19197291 */ /* 0x000fc400098f0c15 */
[----:B------:R-:W-:Y:S02]  /*06b0*/  UISETP.GE.AND UP3, UPT, UR34, URZ, UPT ;  /* 0x0000003f2200728c */ /* 0x000fe4000bf66270 */
[----:B------:R-:W-:Y:S02]  /*06c0*/  UISETP.NE.AND UP1, UPT, URZ, UR35, UPT ;  /* 0x000000233f00728c */ /* 0x000fe4000bf25270 */
[----:B------:R-:W-:Y:S02]  /*06d0*/  @UP2 UIADD3 UR26, UR26, 0x1, URZ ;  /* 0x000000011a1a2890 */ /* 0x000fe4000fffe03f */
[----:B------:R-:W-:Y:S02]  /*06e0*/  UIADD3 UR29, UP4, UR17, UR14, URZ ;  /* 0x0000000e111d7290 */ /* 0x000fe4000ff9e03f */
[----:B------:R-:W-:Y:S02]  /*06f0*/  ULDC.64 UR12, c[0x0][0x248] ;  /* 0x00009200000c7ab9 */ /* 0x000fe40000000a00 */
[----:B------:R-:W-:-:S02]  /*0700*/  UIADD3 UR4, UP2, UR17, UR4, URZ ;  /* 0x0000000411047290 */ /* 0x000fc4000ff5e03f */
[----:B------:R-:W-:Y:S02]  /*0710*/  UMOV UR20, UR26 ;  /* 0x0000001a00147c82 */ /* 0x000fe40008000000 */
[----:B------:R-:W-:Y:S02]  /*0720*/  @!UP3 UIADD3 UR20, -UR20, URZ, URZ ;  /* 0x0000003f1414b290 */ /* 0x000fe4000fffe13f */
[----:B------:R-:W-:Y:S02]  /*0730*/  @!UP1 ULOP3.LUT UR20, URZ, UR35, URZ, 0x33, !UPT ;  /* 0x000000233f149292 */ /* 0x000fe4000f8e333f */
[----:B------:R-:W-:Y:S02]  /*0740*/  UIADD3.X UR14, UR16, UR15, UR28, UP4, !UPT ;  /* 0x0000000f100e7290 */ /* 0x000fe4000a7fe41c */
[----:B------:R-:W-:Y:S02]  /*0750*/  ULEA UR28, UP4, UR29, UR12, 0x1 ;  /* 0x0000000c1d1c7291 */ /* 0x000fe4000f88083f */
[----:B------:R-:W-:-:S02]  /*0760*/  USHF.R.S32.HI UR39, URZ, 0x1f, UR20 ;  /* 0x0000001f3f277899 */ /* 0x000fc40008011414 */
[----:B------:R-:W-:Y:S02]  /*0770*/  UIADD3.X UR5, UR16, UR5, UR22, UP2, !UPT ;  /* 0x0000000510057290 */ /* 0x000fe400097fe416 */
[----:B------:R-:W-:Y:S02]  /*0780*/  ULEA.HI.X UR29, UR29, UR13, UR14, 0x1, UP4 ;  /* 0x0000000d1d1d7291 */ /* 0x000fe4000a0f0c0e */
        /* <DEDUP_REMOVED lines=39> */
[----:B------:R-:W-:Y:S01]  /*0a00*/  UMOV UR6, URZ ;  /* 0x0000003f00067c82 */ /* 0x000fe20008000000 */
[----:B0--3--:R-:W-:-:S04]  /*0a10*/  SHF.R.S32.HI R3, RZ, 0x1f, R90 ;  /* 0x0000001fff037819 */ /* 0x009fc8000001145a */
[----:B------:R-:W-:-:S04]  /*0a20*/  LEA.HI R3, R3, R90, RZ, 0x5 ;  /* 0x0000005a03037211 */ /* 0x000fc800078f28ff */
[----:B----4-:R-:W-:Y:S02]  /*0a30*/  SHF.R.S32.HI R88, RZ, 0x5, R3 ;  /* 0x00000005ff587819 */ /* 0x010fe40000011403 */
.L_x_1552:
[----:B------:R-:W-:Y:S01]  /*0a40*/  BAR.SYNC.DEFER_BLOCKING 0x0 ;  /* 0x0000000000007b1d */ /* 0x000fe20000010000 */
[----:B------:R-:W-:Y:S02]  /*0a50*/  SHF.L.U32 R32, R90, 0x1, RZ ;  /* 0x000000015a207819 */ /* 0x000fe400000006ff */
[----:B------:R-:W-:Y:S02]  /*0a60*/  MOV R2, UR24 ;  /* 0x0000001800027c02 */ /* 0x000fe40008000f00 */
[----:B------:R-:W-:Y:S02]  /*0a70*/  LOP3.LUT R32, R32, 0xffffffc0, RZ, 0xc0, !PT ;  /* 0xffffffc020207812 */ /* 0x000fe400078ec0ff */
[----:B------:R-:W-:Y:S02]  /*0a80*/  MOV R3, UR25 ;  /* 0x0000001900037c02 */ /* 0x000fe40008000f00 */
[----:B------:R-:W-:Y:S02]  /*0a90*/  MOV R12, UR28 ;  /* 0x0000001c000c7c02 */ /* 0x000fe40008000f00 */
[----:B------:R-:W-:Y:S01]  /*0aa0*/  MOV R13, UR29 ;  /* 0x0000001d000d7c02 */ /* 0x000fe20008000f00 */
[----:B------:R-:W-:Y:S01]  /*0ab0*/  ULDC UR16, c[0x0][0x174] ;  /* 0x00005d0000107ab9 */ /* 0x000fe20000000800 */
[----:B------:R-:W-:Y:S01]  /*0ac0*/  LOP3.LUT R87, R32, 0x1f, R90, 0xf8, !PT ;  /* 0x0000001f20577812 */ /* 0x000fe200078ef85a */
[----:B------:R-:W-:-:S02]  /*0ad0*/  ULDC.64 UR8, c[0x0][0x1f8] ;  /* 0x00007e0000087ab9 */ /* 0x000fc40000000a00 */
[----:B------:R-:W-:Y:S02]  /*0ae0*/  ULDC.64 UR22, c[0x0][0x1f0] ;  /* 0x00007c0000167ab9 */ /* 0x000fe40000000a00 */
[----:B------:R-:W-:-:S05]  /*0af0*/  IMAD.WIDE R2, R87, 0x10, R2 ;  /* 0x0000001057027825 */ /* 0x000fca00078e0202 */
[----:B------:R-:W3:Y:S04]  /*0b00*/  LDG.E.128 R4, [R2.64] ;  /* 0x0000002002047981 */ /* 0x000ee8000c1e1d00 */
[----:B------:R-:W4:Y:S01]  /*0b10*/  LDG.E.128 R8, [R2.64+0x200] ;  /* 0x0002002002087981 */ /* 0x000f22000c1e1d00 */
[----:B------:R-:W-:Y:S01]  /*0b20*/  IADD3 R86, R32, R89, RZ ;  /* 0x0000005920567210 */ /* 0x000fe20007ffe0ff */
[----:B------:R-:W-:-:S03]  /*0b30*/  IMAD.WIDE R12, R87, 0x10, R12 ;  /* 0x00000010570c7825 */ /* 0x000fc600078e020c */
[----:B------:R-:W-:Y:S01]  /*0b40*/  IADD3 R36, R86, R89, RZ ;  /* 0x0000005956247210 */ /* 0x000fe20007ffe0ff */
[----:B---3--:R-:W-:Y:S04]  /*0b50*/  STS.128 [R86.X16], R4 ;  /* 0x0000000456007388 */ /* 0x008fe8000000cc00 */
[----:B----4-:R-:W-:Y:S01]  /*0b60*/  STS.128 [R86.X16+0x200], R8 ;  /* 0x0002000856007388 */ /* 0x010fe2000000cc00 */
[----:B------:R-:W-:-:S06]  /*0b70*/  NOP ;  /* 0x0000000000007918 */ /* 0x000fcc0000000000 */
[----:B------:R-:W-:Y:S04]  /*0b80*/  LDS.128 R40, [R36.X16] ;  /* 0x0000000024287984 */ /* 0x000fe8000000cc00 */
        /* <DEDUP_REMOVED lines=8> */
[----:B----4-:R-:W-:Y:S01]  /*0c10*/  STS.128 [R86.X16+0x200], R20 ;  /* 0x0002001456007388 */ /* 0x010fe2000000cc00 */
[----:B------:R-:W-:-:S06]  /*0c20*/  NOP ;  /* 0x0000000000007918 */ /* 0x000fcc0000000000 */
[----:B------:R-:W-:Y:S04]  /*0c30*/  LDS.128 R8, [R36.X16] ;  /* 0x0000000024087984 */ /* 0x000fe8000000cc00 */
[----:B------:R-:W-:Y:S04]  /*0c40*/  LDS.128 R4, [R36.X16+0x10] ;  /* 0x0000100024047984 */ /* 0x000fe8000000cc00 */
[----:B------:R-:W-:Y:S06]  /*0c50*/  BAR.SYNC.DEFER_BLOCKING 0x0 ;  /* 0x0000000000007b1d */ /* 0x000fec0000010000 */
[----:B------:R0:W3:Y:S04]  /*0c60*/  LDG.E.128 R24, [R2.64] ;  /* 0x0000002002187981 */ /* 0x0000e8000c1e1d00 */
[----:B------:R0:W4:Y:S01]  /*0c70*/  LDG.E.128 R12, [R2.64+0x200] ;  /* 0x00020020020c7981 */ /* 0x000122000c1e1d00 */
[----:B------:R-:W-:-:S02]  /*0c80*/  ULEA UR16, UR16, UR6, 0xb ;  /* 0x0000000610107291 */ /* 0x000fc4000f8e583f */
[----:B------:R-:W-:Y:S02]  /*0c90*/  UIMAD UR7, UR19, UR8, URZ ;  /* 0x00000008130772a4 */ /* 0x000fe4000f8e023f */
[----:B------:R-:W-:Y:S02]  /*0ca0*/  USHF.R.S32.HI UR17, URZ, 0x1f, UR16 ;  /* 0x0000001f3f117899 */ /* 0x000fe40008011410 */
[----:B------:R-:W-:Y:S02]  /*0cb0*/  UIMAD UR7, UR18, UR9, UR7 ;  /* 0x00000009120772a4 */ /* 0x000fe4000f8e0207 */
[----:B------:R-:W-:-:S04]  /*0cc0*/  UIMAD.WIDE.U32 UR8, UR18, UR8, UR16 ;  /* 0x00000008120872a5 */ /* 0x000fc8000f8e0010 */
        /* <DEDUP_REMOVED lines=8> */
[----:B0-----:R-:W-:Y:S01]  /*0d50*/  MOV R2, UR7 ;  /* 0x0000000700027c02 */ /* 0x001fe20008000f00 */
[----:B------:R-:W-:-:S03]  /*0d60*/  ULDC.64 UR22, c[0x0][0x200] ;  /* 0x0000800000167ab9 */ /* 0x000fc60000000a00 */
[----:B------:R-:W-:Y:S01]  /*0d70*/  MOV R3, UR8 ;  /* 0x0000000800037c02 */ /* 0x000fe20008000f00 */
[----:B------:R-:W-:-:S04]  /*0d80*/  ULDC.64 UR8, c[0x0][0x208] ;  /* 0x0000820000087ab9 */ /* 0x000fc80000000a00 */
[----:B------:R-:W-:Y:S01]  /*0d90*/  IMAD.WIDE R2, R87, 0x10, R2 ;  /* 0x0000001057027825 */ /* 0x000fe200078e0202 */
[----:B---3--:R-:W-:Y:S04]  /*0da0*/  STS.128 [R86.X16], R24 ;  /* 0x0000001856007388 */ /* 0x008fe8000000cc00 */
[----:B----4-:R-:W-:Y:S01]  /*0db0*/  STS.128 [R86.X16+0x200], R12 ;  /* 0x0002000c56007388 */ /* 0x010fe2000000cc00 */
[----:B------:R-:W-:-:S06]  /*0dc0*/  NOP ;  /* 0x0000000000007918 */ /* 0x000fcc0000000000 */
[----:B------:R-:W0:Y:S04]  /*0dd0*/  LDS.128 R28, [R36.X16] ;  /* 0x00000000241c7984 */ /* 0x000e28000000cc00 */
[----:B------:R-:W-:Y:S04]  /*0de0*/  LDS.128 R16, [R36.X16+0x10] ;  /* 0x0000100024107984 */ /* 0x000fe8000000cc00 */
[----:B------:R-:W-:Y:S06]  /*0df0*/  BAR.SYNC.DEFER_BLOCKING 0x0 ;  /* 0x0000000000007b1d */ /* 0x000fec0000010000 */
[----:B------:R3:W4:Y:S04]  /*0e00*/  LDG.E.128 R52, [R2.64+-0x1000] ;  /* 0xfff0002002347981 */ /* 0x000728000c1e1d00 */
[----:B------:R3:W5:Y:S01]  /*0e10*/  LDG.E.128 R56, [R2.64+-0xe00] ;  /* 0xfff2002002387981 */ /* 0x000762000c1e1d00 */
[----:B------:R-:W-:-:S04]  /*0e20*/  UIMAD UR7, UR19, UR8, URZ ;  /* 0x00000008130772a4 */ /* 0x000fc8000f8e023f */
        /* <DEDUP_REMOVED lines=10> */
[----:B---3--:R-:W-:Y:S01]  /*0ed0*/  MOV R2, UR7 ;  /* 0x0000000700027c02 */ /* 0x008fe20008000f00 */
[--C-:B0-----:R-:W-:Y:S01]  /*0ee0*/  HADD2.F32 R94, -RZ, R29.reuse.H0_H0 ;  /* 0x2000001dff5e7230 */ /* 0x101fe20000004100 */
[----:B------:R-:W-:Y:S02]  /*0ef0*/  ULDC.64 UR22, c[0x0][0x2e8] ;  /* 0x0000ba0000167ab9 */ /* 0x000fe40000000a00 */
[----:B------:R-:W-:Y:S01]  /*0f00*/  MOV R3, UR8 ;  /* 0x0000000800037c02 */ /* 0x000fe20008000f00 */
[----:B------:R-:W-:Y:S01]  /*0f10*/  HADD2.F32 R97, -RZ, R29.H1_H1 ;  /* 0x3000001dff617230 */ /* 0x000fe20000004100 */
[----:B------:R-:W-:-:S03]  /*0f20*/  ULDC.64 UR8, c[0x0][0x2f0] ;  /* 0x0000bc0000087ab9 */ /* 0x000fc60000000a00 */
[----:B------:R-:W-:Y:S01]  /*0f30*/  IMAD.WIDE R2, R87, 0x10, R2 ;  /* 0x0000001057027825 */ /* 0x000fe200078e0202 */
[----:B----4-:R-:W-:Y:S04]  /*0f40*/  STS.128 [R86.X16], R52 ;  /* 0x0000003456007388 */ /* 0x010fe8000000cc00 */
[----:B-----5:R-:W-:Y:S01]  /*0f50*/  STS.128 [R86.X16+0x200], R56 ;  /* 0x0002003856007388 */ /* 0x020fe2000000cc00 */
[----:B------:R-:W-:-:S06]  /*0f60*/  NOP ;  /* 0x0000000000007918 */ /* 0x000fcc0000000000 */
[----:B------:R-:W0:Y:S04]  /*0f70*/  LDS.128 R48, [R36.X16] ;  /* 0x0000000024307984 */ /* 0x000e28000000cc00 */
[----:B------:R-:W3:Y:S04]  /*0f80*/  LDS.128 R12, [R36.X16+0x10] ;  /* 0x00001000240c7984 */ /* 0x000ee8000000cc00 */
[----:B------:R-:W-:Y:S06]  /*0f90*/  BAR.SYNC.DEFER_BLOCKING 0x0 ;  /* 0x0000000000007b1d */ /* 0x000fec0000010000 */
[----:B------:R4:W5:Y:S04]  /*0fa0*/  LDG.E.128 R20, [R2.64+-0xe00] ;  /* 0xfff2002002147981 */ /* 0x000968000c1e1d00 */
[----:B--2---:R4:W2:Y:S01]  /*0fb0*/  LDG.E.128 R24, [R2.64+-0x1000] ;  /* 0xfff0002002187981 */ /* 0x0048a2000c1e1d00 */
[----:B0-----:R-:W-:-:S02]  /*0fc0*/  HADD2.F32 R33, -RZ, R48.H0_H0 ;  /* 0x20000030ff217230 */ /* 0x001fc40000004100 */
[----:B------:R-:W-:-:S03]  /*0fd0*/  HADD2.F32 R48, -RZ, R48.H1_H1 ;  /* 0x30000030ff307230 */ /* 0x000fc60000004100 */
[----:B------:R-:W-:Y:S02]  /*0fe0*/  FMUL.FTZ R0, R33, -1.4426950216293334961 ;  /* 0xbfb8aa3b21007820 */ /* 0x000fe40000410000 */
[----:B------:R-:W-:-:S04]  /*0ff0*/  FMUL.FTZ R34, R48, -1.4426950216293334961 ;  /* 0xbfb8aa3b30227820 */ /* 0x000fc80000410000 */
[----:B------:R-:W0:Y:S01]  /*1000*/  MUFU.EX2 R0, R0 ;  /* 0x0000000000007308 */ /* 0x000e220000000800 */
[--C-:B------:R-:W-:Y:S02]  /*1010*/  HADD2.F32 R102, -RZ, R49.reuse.H0_H0 ;  /* 0x20000031ff667230 */ /* 0x100fe40000004100 */
[----:B------:R-:W-:-:S05]  /*1020*/  HADD2.F32 R49, -RZ, R49.H1_H1 ;  /* 0x30000031ff317230 */ /* 0x000fca0000004100 */
[----:B------:R-:W1:Y:S01]  /*1030*/  MUFU.EX2 R34, R34 ;  /* 0x0000002200227308 */ /* 0x000e620000000800 */
[----:B------:R-:W-:Y:S02]  /*1040*/  FMUL.FTZ R35, R102, -1.4426950216293334961 ;  /* 0xbfb8aa3b66237820 */ /* 0x000fe40000410000 */
[----:B----4-:R-:W-:Y:S01]  /*1050*/  FMUL.FTZ R2, R49, -1.4426950216293334961 ;  /* 0xbfb8aa3b31027820 */ /* 0x010fe20000410000 */
[----:B------:R-:W-:-:S04]  /*1060*/  HADD2.F32 R105, -RZ, R50.H0_H0 ;  /* 0x20000032ff697230 */ /* 0x000fc80000004100 */
[----:B------:R-:W4:Y:S01]  /*1070*/  MUFU.EX2 R37, R35 ;  /* 0x0000002300257308 */ /* 0x000f220000000800 */
[----:B0-----:R-:W-:Y:S02]  /*1080*/  FADD.FTZ R62, R0, 1 ;  /* 0x3f800000003e7421 */ /* 0x001fe40000010000 */
[----:B------:R-:W-:-:S05]  /*1090*/  FMUL.FTZ R3, R105, -1.4426950216293334961 ;  /* 0xbfb8aa3b69037820 */ /* 0x000fca0000410000 */
[----:B------:R-:W0:Y:S01]  /*10a0*/  MUFU.EX2 R2, R2 ;  /* 0x0000000200027308 */ /* 0x000e220000000800 */
[----:B-1----:R-:W-:Y:S01]  /*10b0*/  FADD.FTZ R34, R34, 1 ;  /* 0x3f80000022227421 */ /* 0x002fe20000010000 */
[----:B------:R-:W-:-:S06]  /*10c0*/  HADD2.F32 R50, -RZ, R50.H1_H1 ;  /* 0x30000032ff327230 */ /* 0x000fcc0000004100 */
[----:B------:R-:W1:Y:S01]  /*10d0*/  MUFU.RCP R62, R62 ;  /* 0x0000003e003e7308 */ /* 0x000e620000001000 */
[----:B------:R-:W-:-:S07]  /*10e0*/  FMUL.FTZ R39, R50, -1.4426950216293334961 ;  /* 0xbfb8aa3b32277820 */ /* 0x000fce0000410000 */
[----:B------:R-:W1:Y:S01]  /*10f0*/  MUFU.EX2 R38, R3 ;  /* 0x0000000300267308 */ /* 0x000e620000000800 */
[----:B----4-:R-:W-:Y:S01]  /*1100*/  FADD.FTZ R37, R37, 1 ;  /* 0x3f80000025257421 */ /* 0x010fe20000010000 */
[----:B------:R-:W-:-:S06]  /*1110*/  HADD2.F32 R35, -RZ, R51.H0_H0 ;  /* 0x20000033ff237230 */ /* 0x000fcc0000004100 */
[----:B------:R-:W4:Y:S01]  /*1120*/  MUFU.RCP R63, R34 ;  /* 0x00000022003f7308 */ /* 0x000f220000001000 */
[----:B0-----:R-:W-:Y:S01]  /*1130*/  FADD.FTZ R64, R2, 1 ;  /* 0x3f80000002407421 */ /* 0x001fe20000010000 */
[----:B------:R-:W-:Y:S01]  /*1140*/  HADD2.F32 R53, -RZ, R28.H0_H0 ;  /* 0x2000001cff357230 */ /* 0x000fe20000004100 */
[----:B------:R-:W-:-:S05]  /*1150*/  FMUL.FTZ R55, R35, -1.4426950216293334961 ;  /* 0xbfb8aa3b23377820 */ /* 0x000fca0000410000 */
[----:B------:R0:W3:Y:S01]  /*1160*/  MUFU.EX2 R52, R39 ;  /* 0x0000002700347308 */ /* 0x0000e20000000800 */
[----:B-1----:R-:W-:Y:S01]  /*1170*/  FMUL.FTZ R0, R33, R62 ;  /* 0x0000003e21007220 */ /* 0x002fe20000410000 */
[----:B------:R-:W-:-:S06]  /*1180*/  HADD2.F32 R54, -RZ, R28.H1_H1 ;  /* 0x3000001cff367230 */ /* 0x000fcc0000004100 */
[----:B------:R-:W1:Y:S01]  /*1190*/  MUFU.RCP R61, R37 ;  /* 0x00000025003d7308 */ /* 0x000e620000001000 */
[----:B0-----:R-:W-:Y:S01]  /*11a0*/  HADD2.F32 R39, -RZ, R40.H0_H0 ;  /* 0x20000028ff277230 */ /* 0x001fe20000004100 */
[----:B------:R-:W-:Y:S02]  /*11b0*/  FADD.FTZ R38, R38, 1 ;  /* 0x3f80000026267421 */ /* 0x000fe40000010000 */
[----:B------:R-:W-:-:S04]  /*11c0*/  FMUL.FTZ R85, R53, R0 ;  /* 0x0000000035557220 */ /* 0x000fc80000410000 */
[----:B------:R-:W0:Y:S01]  /*11d0*/  MUFU.RCP R64, R64 ;  /* 0x0000004000407308 */ /* 0x000e220000001000 */
[----:B----4-:R-:W-:Y:S01]  /*11e0*/  FMUL.FTZ R3, R48, R63 ;  /* 0x0000003f30037220 */ /* 0x010fe20000410000 */
[----:B------:R-:W-:Y:S01]  /*11f0*/  HADD2.F32 R56, -RZ, R51.H1_H1 ;  /* 0x30000033ff387230 */ /* 0x000fe20000004100 */
[----:B------:R-:W-:Y:S01]  /*1200*/  FFMA.FTZ R39, R85, R39, R92 ;  /* 0x0000002755277223 */ /* 0x000fe2000001005c */
[----:B------:R-:W-:Y:S01]  /*1210*/  HADD2.F32 R2, -RZ, R40.H1_H1 ;  /* 0x30000028ff027230 */ /* 0x000fe20000004100 */
[----:B------:R-:W-:-:S03]  /*1220*/  FMUL.FTZ R84, R54, R3 ;  /* 0x0000000336547220 */ /* 0x000fc60000410000 */
[----:B------:R-:W4:Y:S01]  /*1230*/  MUFU.EX2 R55, R55 ;  /* 0x0000003700377308 */ /* 0x000f220000000800 */
[----:B------:R-:W-:Y:S02]  /*1240*/  FMUL.FTZ R28, R56, -1.4426950216293334961 ;  /* 0xbfb8aa3b381c7820 */ /* 0x000fe40000410000 */
[----:B------:R-:W-:-:S05]  /*1250*/  FFMA.FTZ R58, R84, R2, R39 ;  /* 0x00000002543a7223 */ /* 0x000fca0000010027 */
[----:B------:R-:W0:Y:S01]  /*1260*/  MUFU.RCP R66, R38 ;  /* 0x0000002600427308 */ /* 0x000e220000001000 */
[----:B---3--:R-:W-:Y:S02]  /*1270*/  FADD.FTZ R52, R52, 1 ;  /* 0x3f80000034347421 */ /* 0x008fe40000010000 */
[----:B-1----:R-:W-:Y:S01]  /*1280*/  FMUL.FTZ R2, R102, R61 ;  /* 0x0000003d66027220 */ /* 0x002fe20000410000 */
[----:B------:R-:W-:Y:S01]  /*1290*/  MOV R51, c[0x0][0x16c] ;  /* 0x00005b0000337a02 */ /* 0x000fe20000000f00 */
[--C-:B------:R-:W-:Y:S02]  /*12a0*/  HADD2.F32 R37, -RZ, R41.reuse.H0_H0 ;  /* 0x20000029ff257230 */ /* 0x100fe40000004100 */
[----:B------:R-:W-:Y:S01]  /*12b0*/  FMUL.FTZ R83, R94, R2 ;  /* 0x000000025e537220 */ /* 0x000fe20000410000 */
[----:B------:R0:W-:Y:S01]  /*12c0*/  MUFU.EX2 R34, R28 ;  /* 0x0000001c00227308 */ /* 0x0001e20000000800 */
[----:B------:R-:W-:Y:S01]  /*12d0*/  ISETP.GE.AND P1, PT, R51, 0x1, PT ;  /* 0x000000013300780c */ /* 0x000fe20003f26270 */
[----:B------:R-:W-:Y:S01]  /*12e0*/  HADD2.F32 R57, -RZ, R41.H1_H1 ;  /* 0x30000029ff397230 */ /* 0x000fe20000004100 */
[----:B------:R-:W-:-:S05]  /*12f0*/  FFMA.FTZ R51, R83, R37, R58 ;  /* 0x0000002553337223 */ /* 0x000fca000001003a */
[----:B------:R-:W1:Y:S01]  /*1300*/  MUFU.RCP R93, R52 ;  /* 0x00000034005d7308 */ /* 0x000e620000001000 */
[----:B0-----:R-:W-:Y:S01]  /*1310*/  FMUL.FTZ R28, R49, R64 ;  /* 0x00000040311c7220 */ /* 0x001fe20000410000 */
[--C-:B------:R-:W-:Y:S01]  /*1320*/  HADD2.F32 R96, -RZ, R30.reuse.H0_H0 ;  /* 0x2000001eff607230 */ /* 0x100fe20000004100 */
[----:B----4-:R-:W-:Y:S02]  /*1330*/  FADD.FTZ R55, R55, 1 ;  /* 0x3f80000037377421 */ /* 0x010fe40000010000 */
[----:B------:R-:W-:Y:S01]  /*1340*/  FMUL.FTZ R82, R97, R28 ;  /* 0x0000001c61527220 */ /* 0x000fe20000410000 */
[----:B------:R-:W-:Y:S01]  /*1350*/  HADD2.F32 R73, -RZ, R30.H1_H1 ;  /* 0x3000001eff497230 */ /* 0x000fe20000004100 */
[----:B------:R-:W-:Y:S01]  /*1360*/  FMUL.FTZ R29, R105, R66 ;  /* 0x00000042691d7220 */ /* 0x000fe20000410000 */
[--C-:B------:R-:W-:Y:S01]  /*1370*/  HADD2.F32 R67, -RZ, R31.reuse.H0_H0 ;  /* 0x2000001fff437230 */ /* 0x100fe20000004100 */
[----:B------:R-:W-:Y:S01]  /*1380*/  FFMA.FTZ R30, R82, R57, R51 ;  /* 0x00000039521e7223 */ /* 0x000fe20000010033 */
[----:B------:R-:W-:Y:S01]  /*1390*/  HADD2.F32 R92, -RZ, R31.H1_H1 ;  /* 0x3000001fff5c7230 */ /* 0x000fe20000004100 */
[----:B------:R-:W0:Y:S01]  /*13a0*/  MUFU.RCP R98, R55 ;  /* 0x0000003700627308 */ /* 0x000e220000001000 */
[----:B------:R-:W-:Y:S01]  /*13b0*/  HADD2.F32 R39, -RZ, R12.H0_H0 ;  /* 0x2000000cff277230 */ /* 0x000fe20000004100 */
[----:B------:R-:W-:Y:S01]  /*13c0*/  FMUL.FTZ R81, R96, R29 ;  /* 0x0000001d60517220 */ /* 0x000fe20000410000 */
[----:B------:R-:W-:-:S02]  /*13d0*/  HADD2.F32 R31, -RZ, R42.H0_H0 ;  /* 0x2000002aff1f7230 */ /* 0x000fc40000004100 */
[----:B------:R-:W-:Y:S01]  /*13e0*/  HADD2.F32 R51, -RZ, R12.H1_H1 ;  /* 0x3000000cff337230 */ /* 0x000fe20000004100 */
[----:B------:R-:W-:Y:S01]  /*13f0*/  FMUL.FTZ R37, R39, -1.4426950216293334961 ;  /* 0xbfb8aa3b27257820 */ /* 0x000fe20000410000 */
[--C-:B------:R-:W-:Y:S02]  /*1400*/  HADD2.F32 R58, -RZ, R17.reuse.H0_H0 ;  /* 0x20000011ff3a7230 */ /* 0x100fe40000004100 */
[----:B------:R-:W-:Y:S01]  /*1410*/  HADD2.F32 R59, -RZ, R17.H1_H1 ;  /* 0x30000011ff3b7230 */ /* 0x000fe20000004100 */
[----:B------:R-:W-:Y:S02]  /*1420*/  FMUL.FTZ R12, R51, -1.4426950216293334961 ;  /* 0xbfb8aa3b330c7820 */ /* 0x000fe40000410000 */
[----:B------:R-:W-:Y:S02]  /*1430*/  FFMA.FTZ R17, R81, R31, R30 ;  /* 0x0000001f51117223 */ /* 0x000fe4000001001e */
[----:B-1----:R-:W-:Y:S01]  /*1440*/  FMUL.FTZ R31, R50, R93 ;  /* 0x0000005d321f7220 */ /* 0x002fe20000410000 */
[----:B------:R-:W-:-:S02]  /*1450*/  HADD2.F32 R57, -RZ, R16.H0_H0 ;  /* 0x20000010ff397230 */ /* 0x000fc40000004100 */
[----:B------:R-:W-:Y:S02]  /*1460*/  HADD2.F32 R60, -RZ, R16.H1_H1 ;  /* 0x30000010ff3c7230 */ /* 0x000fe40000004100 */
[--C-:B------:R-:W-:Y:S01]  /*1470*/  HADD2.F32 R72, -RZ, R18.reuse.H0_H0 ;  /* 0x20000012ff487230 */ /* 0x100fe20000004100 */
[----:B------:R1:W-:Y:S01]  /*1480*/  MUFU.EX2 R16, R12 ;  /* 0x0000000c00107308 */ /* 0x0003e20000000800 */
[----:B------:R-:W-:Y:S01]  /*1490*/  HADD2.F32 R71, -RZ, R18.H1_H1 ;  /* 0x30000012ff477230 */ /* 0x000fe20000004100 */
[----:B------:R-:W-:Y:S01]  /*14a0*/  FMUL.FTZ R80, R73, R31 ;  /* 0x0000001f49507220 */ /* 0x000fe20000410000 */
[----:B------:R-:W-:Y:S02]  /*14b0*/  HADD2.F32 R18, -RZ, R42.H1_H1 ;  /* 0x3000002aff127230 */ /* 0x000fe40000004100 */
[----:B------:R-:W-:-:S03]  /*14c0*/  HADD2.F32 R95, -RZ, R13.H0_H0 ;  /* 0x2000000dff5f7230 */ /* 0x000fc60000004100 */
[----:B------:R-:W3:Y:S01]  /*14d0*/  MUFU.EX2 R37, R37 ;  /* 0x0000002500257308 */ /* 0x000ee20000000800 */
[----:B-1----:R-:W-:Y:S02]  /*14e0*/  FADD.FTZ R12, -R64, 1 ;  /* 0x3f800000400c7421 */ /* 0x002fe40000010100 */
[----:B------:R-:W-:Y:S02]  /*14f0*/  FFMA.FTZ R38, R80, R18, R17 ;  /* 0x0000001250267223 */ /* 0x000fe40000010011 */
[----:B------:R-:W-:Y:S01]  /*1500*/  FFMA.FTZ R103, R49, R12, 1 ;  /* 0x3f80000031677423 */ /* 0x000fe2000001000c */
[----:B------:R-:W-:Y:S01]  /*1510*/  HADD2.F32 R49, -RZ, R13.H1_H1 ;  /* 0x3000000dff317230 */ /* 0x000fe20000004100 */
[----:B------:R-:W-:Y:S02]  /*1520*/  FMUL.FTZ R18, R95, -1.4426950216293334961 ;  /* 0xbfb8aa3b5f127820 */ /* 0x000fe40000410000 */
[----:B0-----:R-:W-:Y:S02]  /*1530*/  FMUL.FTZ R30, R35, R98 ;  /* 0x00000062231e7220 */ /* 0x001fe40000410000 */
[----:B------:R-:W-:Y:S01]  /*1540*/  FADD.FTZ R17, -R61, 1 ;  /* 0x3f8000003d117421 */ /* 0x000fe20000010100 */
[--C-:B------:R-:W-:Y:S01]  /*1550*/  HADD2.F32 R70, -RZ, R19.reuse.H0_H0 ;  /* 0x20000013ff467230 */ /* 0x100fe20000004100 */
[----:B------:R-:W-:Y:S01]  /*1560*/  FADD.FTZ R34, R34, 1 ;  /* 0x3f80000022227421 */ /* 0x000fe20000010000 */
[----:B------:R-:W-:Y:S01]  /*1570*/  HADD2.F32 R69, -RZ, R19.H1_H1 ;  /* 0x30000013ff457230 */ /* 0x000fe20000004100 */
[----:B------:R-:W-:Y:S01]  /*1580*/  FMUL.FTZ R79, R67, R30 ;  /* 0x0000001e434f7220 */ /* 0x000fe20000410000 */
[----:B------:R-:W-:Y:S01]  /*1590*/  HADD2.F32 R19, -RZ, R43.H0_H0 ;  /* 0x2000002bff137230 */ /* 0x000fe20000004100 */
[----:B------:R-:W-:Y:S01]  /*15a0*/  FFMA.FTZ R102, R102, R17, 1 ;  /* 0x3f80000066667423 */ /* 0x000fe20000010011 */
[----:B------:R-:W-:Y:S01]  /*15b0*/  MUFU.EX2 R18, R18 ;  /* 0x0000001200127308 */ /* 0x000fe20000000800 */
[----:B------:R-:W-:-:S02]  /*15c0*/  FMUL.FTZ R17, R49, -1.4426950216293334961 ;  /* 0xbfb8aa3b31117820 */ /* 0x000fc40000410000 */
[----:B------:R-:W-:-:S05]  /*15d0*/  FFMA.FTZ R19, R79, R19, R38 ;  /* 0x000000134f137223 */ /* 0x000fca0000010026 */
[----:B------:R-:W0:Y:S01]  /*15e0*/  MUFU.RCP R99, R34 ;  /* 0x0000002200637308 */ /* 0x000e220000001000 */
[----:B---3--:R-:W-:Y:S02]  /*15f0*/  FADD.FTZ R37, R37, 1 ;  /* 0x3f80000025257421 */ /* 0x008fe40000010000 */
[----:B------:R-:W-:-:S05]  /*1600*/  FADD.FTZ R104, R16, 1 ;  /* 0x3f80000010687421 */ /* 0x000fca0000010000 */
[----:B------:R-:W-:Y:S01]  /*1610*/  MUFU.EX2 R38, R17 ;  /* 0x0000001100267308 */ /* 0x000fe20000000800 */
[----:B------:R-:W-:-:S07]  /*1620*/  FADD.FTZ R100, -R62, 1 ;  /* 0x3f8000003e647421 */ /* 0x000fce0000010100 */
[----:B------:R1:W3:Y:S01]  /*1630*/  MUFU.RCP R68, R37 ;  /* 0x0000002500447308 */ /* 0x0002e20000001000 */
[----:B------:R-:W-:Y:S02]  /*1640*/  FFMA.FTZ R100, R33, R100, 1 ;  /* 0x3f80000021647423 */ /* 0x000fe40000010064 */
[----:B0-----:R-:W-:-:S05]  /*1650*/  FMUL.FTZ R33, R56, R99 ;  /* 0x0000006338217220 */ /* 0x001fca0000410000 */
[----:B------:R-:W0:Y:S01]  /*1660*/  MUFU.RCP R104, R104 ;  /* 0x0000006800687308 */ /* 0x000e220000001000 */
[----:B-1----:R-:W-:Y:S01]  /*1670*/  FADD.FTZ R37, R18, 1 ;  /* 0x3f80000012257421 */ /* 0x002fe20000010000 */
[----:B------:R-:W-:Y:S01]  /*1680*/  HADD2.F32 R34, -RZ, R43.H1_H1 ;  /* 0x3000002bff227230 */ /* 0x000fe20000004100 */
[----:B------:R-:W-:Y:S02]  /*1690*/  FADD.FTZ R101, -R63, 1 ;  /* 0x3f8000003f657421 */ /* 0x000fe40000010100 */
[----:B------:R-:W-:Y:S02]  /*16a0*/  FADD.FTZ R12, -R66, 1 ;  /* 0x3f800000420c7421 */ /* 0x000fe40000010100 */
[----:B------:R-:W-:Y:S02]  /*16b0*/  FMUL.FTZ R78, R92, R33 ;  /* 0x000000215c4e7220 */ /* 0x000fe40000410000 */
[----:B------:R-:W-:Y:S02]  /*16c0*/  FFMA.FTZ R101, R48, R101, 1 ;  /* 0x3f80000030657423 */ /* 0x000fe40000010065 */
[----:B------:R-:W-:-:S02]  /*16d0*/  FADD.FTZ R13, -R93, 1 ;  /* 0x3f8000005d0d7421 */ /* 0x000fc40000010100 */
[----:B------:R-:W-:Y:S02]  /*16e0*/  FFMA.FTZ R105, R105, R12, 1 ;  /* 0x3f80000069697423 */ /* 0x000fe4000001000c */
[----:B------:R-:W-:Y:S02]  /*16f0*/  FFMA.FTZ R48, R78, R34, R19 ;  /* 0x000000224e307223 */ /* 0x000fe40000010013 */
[----:B------:R-:W-:Y:S02]  /*1700*/  FADD.FTZ R12, -R98, 1 ;  /* 0x3f800000620c7421 */ /* 0x000fe40000010100 */
[----:B---3--:R-:W-:Y:S02]  /*1710*/  FMUL.FTZ R34, R39, R68 ;  /* 0x0000004427227220 */ /* 0x008fe40000410000 */
[----:B------:R-:W-:Y:S01]  /*1720*/  FFMA.FTZ R106, R50, R13, 1 ;  /* 0x3f800000326a7423 */ /* 0x000fe2000001000d */
[----:B------:R-:W-:Y:S01]  /*1730*/  HADD2.F32 R50, -RZ, R44.H0_H0 ;  /* 0x2000002cff327230 */ /* 0x000fe20000004100 */
[----:B------:R-:W-:-:S02]  /*1740*/  FADD.FTZ R13, -R99, 1 ;  /* 0x3f800000630d7421 */ /* 0x000fc40000010100 */
[----:B------:R-:W-:Y:S02]  /*1750*/  FMUL.FTZ R77, R57, R34 ;  /* 0x00000022394d7220 */ /* 0x000fe40000410000 */
[----:B------:R-:W-:Y:S02]  /*1760*/  FFMA.FTZ R107, R56, R13, 1 ;  /* 0x3f800000386b7423 */ /* 0x000fe4000001000d */
[----:B------:R-:W-:Y:S01]  /*1770*/  FFMA.FTZ R13, R77, R50, R48 ;  /* 0x000000324d0d7223 */ /* 0x000fe20000010030 */
[----:B------:R-:W-:Y:S02]  /*1780*/  HADD2.F32 R65, -RZ, R14.H1_H1 ;  /* 0x3000000eff417230 */ /* 0x000fe40000004100 */
[--C-:B------:R-:W-:Y:S02]  /*1790*/  HADD2.F32 R56, -RZ, R15.reuse.H0_H0 ;  /* 0x2000000fff387230 */ /* 0x100fe40000004100 */
[----:B------:R-:W-:Y:S02]  /*17a0*/  HADD2.F32 R55, -RZ, R15.H1_H1 ;  /* 0x3000000fff377230 */ /* 0x000fe40000004100 */
[----:B------:R-:W-:Y:S01]  /*17b0*/  HADD2.F32 R15, -RZ, R45.H0_H0 ;  /* 0x2000002dff0f7230 */ /* 0x000fe20000004100 */
[----:B-----5:R1:W-:Y:S04]  /*17c0*/  STS.128 [R86.X16+0x200], R20 ;  /* 0x0002001456007388 */ /* 0x0203e8000000cc00 */
[----:B--2---:R2:W-:Y:S01]  /*17d0*/  STS.128 [R86.X16], R24 ;  /* 0x0000001856007388 */ /* 0x0045e2000000cc00 */
[----:B------:R-:W-:-:S06]  /*17e0*/  NOP ;  /* 0x0000000000007918 */ /* 0x000fcc0000000000 */
[----:B------:R-:W3:Y:S01]  /*17f0*/  LDS.128 R16, [R36.X16] ;  /* 0x0000000024107984 */ /* 0x000ee2000000cc00 */
[----:B-1----:R-:W-:Y:S01]  /*1800*/  FADD.FTZ R22, R38, 1 ;  /* 0x3f80000026167421 */ /* 0x002fe20000010000 */
[----:B--2---:R-:W1:Y:S01]  /*1810*/  MUFU.RCP R24, R37 ;  /* 0x0000002500187308 */ /* 0x004e620000001000 */
[----:B------:R-:W-:Y:S02]  /*1820*/  FFMA.FTZ R27, R35, R12, 1 ;  /* 0x3f800000231b7423 */ /* 0x000fe4000001000c */
[----:B0-----:R-:W-:-:S05]  /*1830*/  FMUL.FTZ R35, R51, R104 ;  /* 0x0000006833237220 */ /* 0x001fca0000410000 */
[----:B------:R-:W0:Y:S01]  /*1840*/  MUFU.RCP R22, R22 ;  /* 0x0000001600167308 */ /* 0x000e220000001000 */
[----:B------:R-:W-:Y:S01]  /*1850*/  HADD2.F32 R12, -RZ, R44.H1_H1 ;  /* 0x3000002cff0c7230 */ /* 0x000fe20000004100 */
[----:B------:R-:W-:Y:S01]  /*1860*/  FMUL.FTZ R76, R60, R35 ;  /* 0x000000233c4c7220 */ /* 0x000fe20000410000 */
[----:B------:R-:W-:Y:S01]  /*1870*/  HADD2.F32 R20, -RZ, R14.H0_H0 ;  /* 0x2000000eff147230 */ /* 0x000fe20000004100 */
[----:B------:R-:W-:Y:S02]  /*1880*/  FADD.FTZ R14, -R104, 1 ;  /* 0x3f800000680e7421 */ /* 0x000fe40000010100 */
[----:B------:R-:W-:Y:S02]  /*1890*/  FFMA.FTZ R26, R76, R12, R13 ;  /* 0x0000000c4c1a7223 */ /* 0x000fe4000001000d */
[----:B-1----:R-:W-:Y:S02]  /*18a0*/  FMUL.FTZ R37, R95, R24 ;  /* 0x000000185f257220 */ /* 0x002fe40000410000 */
[----:B------:R-:W-:-:S02]  /*18b0*/  FADD.FTZ R12, -R68, 1 ;  /* 0x3f800000440c7421 */ /* 0x000fc40000010100 */
[----:B------:R-:W-:Y:S02]  /*18c0*/  FMUL.FTZ R75, R58, R37 ;  /* 0x000000253a4b7220 */ /* 0x000fe40000410000 */
[----:B------:R-:W-:Y:S02]  /*18d0*/  FFMA.FTZ R21, R39, R12, 1 ;  /* 0x3f80000027157423 */ /* 0x000fe4000001000c */
[----:B0-----:R-:W-:Y:S02]  /*18e0*/  FMUL.FTZ R38, R49, R22 ;  /* 0x0000001631267220 */ /* 0x001fe40000410000 */
[----:B------:R-:W-:Y:S01]  /*18f0*/  FFMA.FTZ R23, R51, R14, 1 ;  /* 0x3f80000033177423 */ /* 0x000fe2000001000e */
[----:B------:R-:W-:Y:S01]  /*1900*/  HADD2.F32 R14, -RZ, R45.H1_H1 ;  /* 0x3000002dff0e7230 */ /* 0x000fe20000004100 */
[----:B------:R-:W-:Y:S02]  /*1910*/  FMUL.FTZ R13, R20, -1.4426950216293334961 ;  /* 0xbfb8aa3b140d7820 */ /* 0x000fe40000410000 */
[----:B------:R-:W-:-:S02]  /*1920*/  FFMA.FTZ R15, R75, R15, R26 ;  /* 0x0000000f4b0f7223 */ /* 0x000fc4000001001a */
[----:B------:R-:W-:Y:S02]  /*1930*/  FADD.FTZ R12, -R24, 1 ;  /* 0x3f800000180c7421 */ /* 0x000fe40000010100 */
[----:B------:R-:W-:Y:S01]  /*1940*/  FMUL.FTZ R74, R59, R38 ;  /* 0x000000263b4a7220 */ /* 0x000fe20000410000 */
[----:B------:R0:W1:Y:S01]  /*1950*/  MUFU.EX2 R108, R13 ;  /* 0x0000000d006c7308 */ /* 0x0000620000000800 */
[----:B------:R-:W-:Y:S02]  /*1960*/  FFMA.FTZ R25, R95, R12, 1 ;  /* 0x3f8000005f197423 */ /* 0x000fe4000001000c */
[----:B------:R-:W-:Y:S02]  /*1970*/  FFMA.FTZ R95, R74, R14, R15 ;  /* 0x0000000e4a5f7223 */ /* 0x000fe4000001000f */
[----:B0-----:R-:W0:Y:S01]  /*1980*/  LDS.128 R12, [R36.X16+0x10] ;  /* 0x00001000240c7984 */ /* 0x001e22000000cc00 */
[----:B------:R-:W-:Y:S01]  /*1990*/  FADD.FTZ R26, -R22, 1 ;  /* 0x3f800000161a7421 */ /* 0x000fe20000010100 */
[----:B---3--:R-:W-:-:S02]  /*19a0*/  HADD2.F32 R39, -RZ, R16.H0_H0 ;  /* 0x20000010ff277230 */ /* 0x008fc40000004100 */
[--C-:B------:R-:W-:Y:S01]  /*19b0*/  HADD2.F32 R51, -RZ, R17.reuse.H1_H1 ;  /* 0x30000011ff337230 */ /* 0x100fe20000004100 */
[----:B------:R-:W-:Y:S01]  /*19c0*/  FFMA.FTZ R26, R49, R26, 1 ;  /* 0x3f800000311a7423 */ /* 0x000fe2000001001a */
[----:B------:R-:W-:Y:S01]  /*19d0*/  HADD2.F32 R49, -RZ, R17.H0_H0 ;  /* 0x20000011ff317230 */ /* 0x000fe20000004100 */
[----:B------:R-:W-:Y:S02]  /*19e0*/  FMUL.FTZ R17, R53, R39 ;  /* 0x0000002735117220 */ /* 0x000fe40000410000 */
[----:B------:R-:W-:Y:S02]  /*19f0*/  FMUL.FTZ R110, R56, -1.4426950216293334961 ;  /* 0xbfb8aa3b386e7820 */ /* 0x000fe40000410000 */
[----:B------:R-:W-:Y:S02]  /*1a00*/  FMUL.FTZ R48, R65, -1.4426950216293334961 ;  /* 0xbfb8aa3b41307820 */ /* 0x000fe40000410000 */
[----:B------:R-:W-:Y:S02]  /*1a10*/  FMUL.FTZ R17, R62, R17 ;  /* 0x000000113e117220 */ /* 0x000fe40000410000 */
[----:B------:R-:W-:Y:S01]  /*1a20*/  FMUL.FTZ R62, R55, -1.4426950216293334961 ;  /* 0xbfb8aa3b373e7820 */ /* 0x000fe20000410000 */
[----:B------:R2:W3:Y:S01]  /*1a30*/  MUFU.EX2 R109, R48 ;  /* 0x00000030006d7308 */ /* 0x0004e20000000800 */
[----:B------:R-:W-:Y:S01]  /*1a40*/  FMUL.FTZ R94, R94, R49 ;  /* 0x000000315e5e7220 */ /* 0x000fe20000410000 */
[----:B------:R-:W-:-:S06]  /*1a50*/  HADD2.F32 R50, -RZ, R18.H0_H0 ;  /* 0x20000012ff327230 */ /* 0x000fcc0000004100 */
[----:B------:R-:W4:Y:S01]  /*1a60*/  MUFU.EX2 R110, R110 ;  /* 0x0000006e006e7308 */ /* 0x000f220000000800 */
[----:B--2---:R-:W-:Y:S01]  /*1a70*/  HADD2.F32 R48, -RZ, R16.H1_H1 ;  /* 0x30000010ff307230 */ /* 0x004fe20000004100 */
[----:B------:R-:W-:Y:S01]  /*1a80*/  FMUL.FTZ R61, R61, R94 ;  /* 0x0000005e3d3d7220 */ /* 0x000fe20000410000 */
[----:B------:R-:W-:-:S05]  /*1a90*/  HADD2.F32 R52, -RZ, R18.H1_H1 ;  /* 0x30000012ff347230 */ /* 0x000fca0000004100 */
[----:B------:R2:W5:Y:S01]  /*1aa0*/  MUFU.EX2 R111, R62 ;  /* 0x0000003e006f7308 */ /* 0x0005620000000800 */
[----:B------:R-:W-:Y:S01]  /*1ab0*/  FMUL.FTZ R16, R54, R48 ;  /* 0x0000003036107220 */ /* 0x000fe20000410000 */
[--C-:B------:R-:W-:Y:S01]  /*1ac0*/  HADD2.F32 R53, -RZ, R19.reuse.H0_H0 ;  /* 0x20000013ff357230 */ /* 0x100fe20000004100 */
[----:B-1----:R-:W-:Y:S01]  /*1ad0*/  FADD.FTZ R108, R108, 1 ;  /* 0x3f8000006c6c7421 */ /* 0x002fe20000010000 */
[----:B------:R-:W-:Y:S01]  /*1ae0*/  HADD2.F32 R54, -RZ, R19.H1_H1 ;  /* 0x30000013ff367230 */ /* 0x000fe20000004100 */
[----:B------:R-:W-:Y:S02]  /*1af0*/  FMUL.FTZ R19, R96, R50 ;  /* 0x0000003260137220 */ /* 0x000fe40000410000 */
[----:B------:R-:W-:Y:S01]  /*1b00*/  FMUL.FTZ R102, R61, R102 ;  /* 0x000000663d667220 */ /* 0x000fe20000410000 */
[----:B0-----:R-:W-:Y:S01]  /*1b10*/  HADD2.F32 R61, -RZ, R12.H1_H1 ;  /* 0x3000000cff3d7230 */ /* 0x001fe20000004100 */
[----:B------:R-:W-:Y:S02]  /*1b20*/  FMUL.FTZ R97, R97, R51 ;  /* 0x0000003361617220 */ /* 0x000fe40000410000 */
[----:B------:R-:W-:-:S02]  /*1b30*/  FMUL.FTZ R36, R73, R52 ;  /* 0x0000003449247220 */ /* 0x000fc40000410000 */
[----:B------:R-:W0:Y:S01]  /*1b40*/  MUFU.RCP R73, R108 ;  /* 0x0000006c00497308 */ /* 0x000e220000001000 */
[----:B------:R-:W-:Y:S01]  /*1b50*/  FMUL.FTZ R16, R63, R16 ;  /* 0x000000103f107220 */ /* 0x000fe20000410000 */
[--C-:B--2---:R-:W-:Y:S01]  /*1b60*/  HADD2.F32 R62, -RZ, R13.reuse.H0_H0 ;  /* 0x2000000dff3e7230 */ /* 0x104fe20000004100 */
[----:B------:R-:W-:Y:S01]  /*1b70*/  FMUL.FTZ R18, R66, R19 ;  /* 0x0000001342127220 */ /* 0x000fe20000410000 */
[----:B------:R-:W-:Y:S01]  /*1b80*/  HADD2.F32 R63, -RZ, R13.H1_H1 ;  /* 0x3000000dff3f7230 */ /* 0x000fe20000004100 */
[----:B------:R-:W-:Y:S02]  /*1b90*/  FMUL.FTZ R64, R64, R97 ;  /* 0x0000006140407220 */ /* 0x000fe40000410000 */
[----:B---3--:R-:W-:Y:S02]  /*1ba0*/  FADD.FTZ R66, R109, 1 ;  /* 0x3f8000006d427421 */ /* 0x008fe40000010000 */
[----:B----4-:R-:W-:Y:S02]  /*1bb0*/  FADD.FTZ R97, R110, 1 ;  /* 0x3f8000006e617421 */ /* 0x010fe40000010000 */
[----:B------:R-:W-:-:S02]  /*1bc0*/  FMUL.FTZ R13, R60, R61 ;  /* 0x0000003d3c0d7220 */ /* 0x000fc40000410000 */
[----:B------:R-:W-:Y:S02]  /*1bd0*/  FMUL.FTZ R67, R67, R53 ;  /* 0x0000003543437220 */ /* 0x000fe40000410000 */
[----:B-----5:R-:W-:Y:S01]  /*1be0*/  FADD.FTZ R111, R111, 1 ;  /* 0x3f8000006f6f7421 */ /* 0x020fe20000010000 */
[----:B------:R-:W1:Y:S01]  /*1bf0*/  MUFU.RCP R66, R66 ;  /* 0x0000004200427308 */ /* 0x000e620000001000 */
[----:B------:R-:W-:Y:S02]  /*1c00*/  FMUL.FTZ R104, R104, R13 ;  /* 0x0000000d68687220 */ /* 0x000fe40000410000 */
[----:B------:R-:W-:Y:S02]  /*1c10*/  FMUL.FTZ R13, R58, R62 ;  /* 0x0000003e3a0d7220 */ /* 0x000fe40000410000 */
[----:B------:R-:W-:Y:S02]  /*1c20*/  FMUL.FTZ R93, R93, R36 ;  /* 0x000000245d5d7220 */ /* 0x000fe40000410000 */
[----:B------:R-:W-:Y:S01]  /*1c30*/  FMUL.FTZ R98, R98, R67 ;  /* 0x0000004362627220 */ /* 0x000fe20000410000 */
[----:B------:R-:W2:Y:S01]  /*1c40*/  MUFU.RCP R97, R97 ;  /* 0x0000006100617308 */ /* 0x000ea20000001000 */
[----:B------:R-:W-:-:S02]  /*1c50*/  HADD2.F32 R67, -RZ, R14.H0_H0 ;  /* 0x2000000eff437230 */ /* 0x000fc40000004100 */
[----:B------:R-:W-:Y:S01]  /*1c60*/  HADD2.F32 R36, -RZ, R12.H0_H0 ;  /* 0x2000000cff247230 */ /* 0x000fe20000004100 */
[----:B------:R-:W-:-:S04]  /*1c70*/  FMUL.FTZ R103, R64, R103 ;  /* 0x0000006740677220 */ /* 0x000fc80000410000 */
[----:B------:R-:W3:Y:S01]  /*1c80*/  MUFU.RCP R58, R111 ;  /* 0x0000006f003a7308 */ /* 0x000ee20000001000 */
[----:B------:R-:W-:Y:S01]  /*1c90*/  FMUL.FTZ R19, R93, R106 ;  /* 0x0000006a5d137220 */ /* 0x000fe20000410000 */
[----:B------:R-:W-:Y:S01]  /*1ca0*/  HADD2.F32 R64, -RZ, R14.H1_H1 ;  /* 0x3000000eff407230 */ /* 0x000fe20000004100 */
[----:B------:R-:W-:Y:S01]  /*1cb0*/  FMUL.FTZ R14, R72, R67 ;  /* 0x00000043480e7220 */ /* 0x000fe20000410000 */
[--C-:B------:R-:W-:Y:S02]  /*1cc0*/  HADD2.F32 R93, -RZ, R15.reuse.H0_H0 ;  /* 0x2000000fff5d7230 */ /* 0x100fe40000004100 */
[----:B------:R-:W-:Y:S01]  /*1cd0*/  HADD2.F32 R60, -RZ, R15.H1_H1 ;  /* 0x3000000fff3c7230 */ /* 0x000fe20000004100 */
[----:B0-----:R-:W-:Y:S02]  /*1ce0*/  FADD.FTZ R15, -R73, 1 ;  /* 0x3f800000490f7421 */ /* 0x001fe40000010100 */
[----:B------:R-:W-:Y:S02]  /*1cf0*/  FMUL.FTZ R57, R57, R36 ;  /* 0x0000002439397220 */ /* 0x000fe40000410000 */
[----:B------:R-:W-:-:S02]  /*1d00*/  FMUL.FTZ R12, R24, R13 ;  /* 0x0000000d180c7220 */ /* 0x000fc40000410000 */
[----:B------:R-:W-:Y:S02]  /*1d10*/  FFMA.FTZ R15, R20, R15, 1 ;  /* 0x3f800000140f7423 */ /* 0x000fe4000001000f */
        /* <DEDUP_REMOVED lines=10> */
[----:B-1----:R-:W-:-:S02]  /*1dc0*/  FADD.FTZ R12, -R66, 1 ;  /* 0x3f800000420c7421 */ /* 0x002fc40000010100 */
[----:B------:R-:W-:Y:S02]  /*1dd0*/  FMUL.FTZ R15, R71, R64 ;  /* 0x00000040470f7220 */ /* 0x000fe40000410000 */
[----:B--2---:R-:W-:Y:S02]  /*1de0*/  FADD.FTZ R21, -R97, 1 ;  /* 0x3f80000061157421 */ /* 0x004fe40000010100 */
[----:B---3--:R-:W-:Y:S02]  /*1df0*/  FADD.FTZ R22, -R58, 1 ;  /* 0x3f8000003a167421 */ /* 0x008fe40000010100 */
[----:B------:R-:W-:Y:S02]  /*1e00*/  FMUL.FTZ R20, R70, R93 ;  /* 0x0000005d46147220 */ /* 0x000fe40000410000 */
[----:B------:R-:W-:Y:S02]  /*1e10*/  FMUL.FTZ R23, R69, R60 ;  /* 0x0000003c45177220 */ /* 0x000fe40000410000 */
[----:B------:R-:W-:-:S02]  /*1e20*/  FMUL.FTZ R92, R99, R92 ;  /* 0x0000005c635c7220 */ /* 0x000fc40000410000 */
[----:B------:R-:W-:Y:S02]  /*1e30*/  FFMA.FTZ R12, R65, R12, 1 ;  /* 0x3f800000410c7423 */ /* 0x000fe4000001000c */
[----:B------:R-:W-:Y:S02]  /*1e40*/  FMUL.FTZ R15, R66, R15 ;  /* 0x0000000f420f7220 */ /* 0x000fe40000410000 */
[----:B------:R-:W-:Y:S02]  /*1e50*/  FFMA.FTZ R21, R56, R21, 1 ;  /* 0x3f80000038157423 */ /* 0x000fe40000010015 */
[----:B------:R-:W-:Y:S02]  /*1e60*/  FMUL.FTZ R20, R97, R20 ;  /* 0x0000001461147220 */ /* 0x000fe40000410000 */
[----:B------:R-:W-:Y:S02]  /*1e70*/  FFMA.FTZ R22, R55, R22, 1 ;  /* 0x3f80000037167423 */ /* 0x000fe40000010016 */
        /* <DEDUP_REMOVED lines=10> */
[----:B------:R-:W-:Y:S02]  /*1f20*/  F2FP.PACK_AB R23, R92, R27 ;  /* 0x0000001b5c17723e */ /* 0x000fe400000000ff */
[----:B------:R-:W-:Y:S02]  /*1f30*/  F2FP.PACK_AB R25, R26, R25 ;  /* 0x000000191a19723e */ /* 0x000fe400000000ff */
[----:B------:R-:W-:Y:S02]  /*1f40*/  F2FP.PACK_AB R20, R16, R17 ;  /* 0x000000111014723e */ /* 0x000fe400000000ff */
[----:B------:R-:W-:-:S02]  /*1f50*/  F2FP.PACK_AB R21, R103, R102 ;  /* 0x000000666715723e */ /* 0x000fc400000000ff */
[----:B------:R-:W-:Y:S01]  /*1f60*/  F2FP.PACK_AB R22, R19, R18 ;  /* 0x000000121316723e */ /* 0x000fe200000000ff */
[----:B------:R-:W-:Y:S01]  /*1f70*/  BAR.SYNC.DEFER_BLOCKING 0x0 ;  /* 0x0000000000007b1d */ /* 0x000fe20000010000 */
[----:B------:R-:W-:Y:S02]  /*1f80*/  F2FP.PACK_AB R24, R13, R24 ;  /* 0x000000180d18723e */ /* 0x000fe400000000ff */
[----:B------:R-:W-:Y:S02]  /*1f90*/  LEA R73, R89, R32, 0x1 ;  /* 0x0000002059497211 */ /* 0x000fe400078e08ff */
[----:B------:R-:W-:Y:S02]  /*1fa0*/  F2FP.PACK_AB R26, R15, R14 ;  /* 0x0000000e0f1a723e */ /* 0x000fe400000000ff */
[----:B------:R-:W-:Y:S01]  /*1fb0*/  F2FP.PACK_AB R27, R59, R12 ;  /* 0x0000000c3b1b723e */ /* 0x000fe200000000ff */
[----:B------:R-:W-:-:S04]  /*1fc0*/  UIMAD UR7, UR19, UR8, URZ ;  /* 0x00000008130772a4 */ /* 0x000fc8000f8e023f */
[----:B------:R-:W-:Y:S02]  /*1fd0*/  UIMAD UR7, UR18, UR9, UR7 ;  /* 0x00000009120772a4 */ /* 0x000fe4000f8e0207 */
[----:B------:R-:W-:Y:S01]  /*1fe0*/  UIMAD.WIDE.U32 UR8, UR18, UR8, UR16 ;  /* 0x00000008120872a5 */ /* 0x000fe2000f8e0010 */
[----:B------:R0:W-:Y:S04]  /*1ff0*/  STS.128 [R73.X16], R20 ;  /* 0x0000001449007388 */ /* 0x0001e8000000cc00 */
[----:B------:R1:W-:Y:S01]  /*2000*/  STS.128 [R73.X16+0x10], R24 ;  /* 0x0000101849007388 */ /* 0x0003e2000000cc00 */
[----:B------:R-:W-:-:S06]  /*2010*/  NOP ;  /* 0x0000000000007918 */ /* 0x000fcc0000000000 */
[----:B------:R-:W2:Y:S04]  /*2020*/  LDS.128 R12, [R86.X16] ;  /* 0x00000000560c7984 */ /* 0x000ea8000000cc00 */
[----:B------:R-:W3:Y:S01]  /*2030*/  LDS.128 R16, [R86.X16+0x200] ;  /* 0x0002000056107984 */ /* 0x000ee2000000cc00 */
[----:B------:R-:W-:Y:S02]  /*2040*/  UIADD3 UR9, UR9, UR7, URZ ;  /* 0x0000000709097290 */ /* 0x000fe4000fffe03f */
[----:B------:R-:W-:Y:S02]  /*2050*/  UIMAD UR7, UR38, UR22, URZ ;  /* 0x00000016260772a4 */ /* 0x000fe4000f8e023f */
[----:B------:R-:W-:Y:S02]  /*2060*/  UIMAD.WIDE.U32 UR8, UR37, UR22, UR8 ;  /* 0x00000016250872a5 */ /* 0x000fe4000f8e0008 */
[----:B------:R-:W-:-:S03]  /*2070*/  UIMAD UR7, UR37, UR23, UR7 ;  /* 0x00000017250772a4 */ /* 0x000fc6000f8e0207 */
[----:B------:R-:W-:Y:S02]  /*2080*/  ULDC.64 UR22, c[0x0][0x338] ;  /* 0x0000ce0000167ab9 */ /* 0x000fe40000000a00 */
[----:B------:R-:W-:Y:S02]  /*2090*/  UIADD3 UR9, UR9, UR7, URZ ;  /* 0x0000000709097290 */ /* 0x000fe4000fffe03f */
[----:B------:R-:W-:Y:S01]  /*20a0*/  ULEA UR7, UP0, UR8, UR22, 0x1 ;  /* 0x0000001608077291 */ /* 0x000fe2000f80083f */
[----:B------:R-:W-:Y:S01]  /*20b0*/  HADD2.F32 R32, -RZ, R46.H0_H0 ;  /* 0x2000002eff207230 */ /* 0x000fe20000004100 */
[----:B------:R-:W-:Y:S02]  /*20c0*/  FMUL.FTZ R72, R72, R57 ;  /* 0x0000003948487220 */ /* 0x000fe40000410000 */
[----:B------:R-:W-:Y:S01]  /*20d0*/  ULEA.HI.X UR8, UR8, UR23, UR9, 0x1, UP0 ;  /* 0x0000001708087291 */ /* 0x000fe200080f0c09 */
[----:B------:R-:W-:Y:S01]  /*20e0*/  FMUL.FTZ R65, R65, R66 ;  /* 0x0000004241417220 */ /* 0x000fe20000410000 */
[--C-:B0-----:R-:W-:Y:S01]  /*20f0*/  HADD2.F32 R23, -RZ, R8.reuse.H1_H1 ;  /* 0x30000008ff177230 */ /* 0x101fe20000004100 */
[----:B------:R-:W-:Y:S01]  /*2100*/  FFMA.FTZ R66, R72, R32, R95 ;  /* 0x0000002048427223 */ /* 0x000fe2000001005f */
[----:B------:R-:W-:Y:S01]  /*2110*/  HADD2.F32 R32, -RZ, R8.H0_H0 ;  /* 0x20000008ff207230 */ /* 0x000fe20000004100 */
[----:B------:R-:W-:Y:S01]  /*2120*/  MOV R8, UR7 ;  /* 0x0000000700087c02 */ /* 0x000fe20008000f00 */
[----:B------:R-:W-:-:S02]  /*2130*/  HADD2.F32 R21, -RZ, R9.H0_H0 ;  /* 0x20000009ff157230 */ /* 0x000fc40000004100 */
[----:B------:R-:W-:Y:S01]  /*2140*/  HADD2.F32 R22, -RZ, R9.H1_H1 ;  /* 0x30000009ff167230 */ /* 0x000fe20000004100 */
[----:B------:R-:W-:-:S05]  /*2150*/  MOV R9, UR8 ;  /* 0x0000000800097c02 */ /* 0x000fca0008000f00 */
[----:B------:R-:W-:Y:S01]  /*2160*/  IMAD.WIDE R8, R87, 0x10, R8 ;  /* 0x0000001057087825 */ /* 0x000fe200078e0208 */
[----:B------:R-:W-:Y:S01]  /*2170*/  ISETP.NE.U32.AND P0, PT, RZ, c[0x0][0x270], PT ;  /* 0x00009c00ff007a0c */ /* 0x000fe20003f05070 */
[----:B-1----:R-:W-:-:S03]  /*2180*/  HADD2.F32 R24, -RZ, R46.H1_H1 ;  /* 0x3000002eff187230 */ /* 0x002fc60000004100 */
[----:B--2---:R0:W-:Y:S04]  /*2190*/  STG.E.128 [R8.64+-0x1000], R12 ;  /* 0xfff0000c08007986 */ /* 0x0041e8000c101d20 */
[----:B---3--:R0:W-:Y:S01]  /*21a0*/  STG.E.128 [R8.64+-0xe00], R16 ;  /* 0xfff2001008007986 */ /* 0x0081e2000c101d20 */
[----:B------:R-:W-:Y:S01]  /*21b0*/  FMUL.FTZ R71, R71, R65 ;  /* 0x0000004147477220 */ /* 0x000fe20000410000 */
[----:B------:R-:W-:Y:S01]  /*21c0*/  ISETP.NE.AND.EX P0, PT, RZ, c[0x0][0x274], PT, P0 ;  /* 0x00009d00ff007a0c */ /* 0x000fe20003f05300 */
[----:B------:R-:W-:Y:S01]  /*21d0*/  FMUL.FTZ R97, R56, R97 ;  /* 0x0000006138617220 */ /* 0x000fe20000410000 */
[--C-:B------:R-:W-:Y:S02]  /*21e0*/  HADD2.F32 R26, -RZ, R11.reuse.H0_H0 ;  /* 0x2000000bff1a7230 */ /* 0x100fe40000004100 */
[----:B------:R-:W-:Y:S01]  /*21f0*/  HADD2.F32 R25, -RZ, R11.H1_H1 ;  /* 0x3000000bff197230 */ /* 0x000fe20000004100 */
[----:B------:R-:W-:Y:S01]  /*2200*/  FFMA.FTZ R11, R71, R24, R66 ;  /* 0x00000018470b7223 */ /* 0x000fe20000010042 */
[----:B------:R-:W-:Y:S01]  /*2210*/  HADD2.F32 R24, -RZ, R47.H0_H0 ;  /* 0x2000002fff187230 */ /* 0x000fe20000004100 */
[----:B------:R-:W-:Y:S01]  /*2220*/  FMUL.FTZ R70, R70, R97 ;  /* 0x0000006146467220 */ /* 0x000fe20000410000 */
[----:B------:R-:W-:-:S02]  /*2230*/  HADD2.F32 R20, -RZ, R10.H0_H0 ;  /* 0x2000000aff147230 */ /* 0x000fc40000004100 */
[----:B------:R-:W-:Y:S01]  /*2240*/  HADD2.F32 R27, -RZ, R10.H1_H1 ;  /* 0x3000000aff1b7230 */ /* 0x000fe20000004100 */
[----:B------:R-:W-:Y:S02]  /*2250*/  FMUL.FTZ R10, R55, R58 ;  /* 0x0000003a370a7220 */ /* 0x000fe40000410000 */
[----:B------:R-:W-:Y:S01]  /*2260*/  FFMA.FTZ R92, R70, R24, R11 ;  /* 0x00000018465c7223 */ /* 0x000fe2000001000b */
[----:B------:R-:W-:Y:S01]  /*2270*/  HADD2.F32 R11, -RZ, R47.H1_H1 ;  /* 0x3000002fff0b7230 */ /* 0x000fe20000004100 */
[----:B------:R-:W-:Y:S01]  /*2280*/  FMUL.FTZ R69, R69, R10 ;  /* 0x0000000a45457220 */ /* 0x000fe20000410000 */
[--C-:B------:R-:W-:Y:S02]  /*2290*/  HADD2.F32 R24, -RZ, R4.reuse.H0_H0 ;  /* 0x20000004ff187230 */ /* 0x100fe40000004100 */
[----:B------:R-:W-:Y:S01]  /*22a0*/  HADD2.F32 R55, -RZ, R4.H1_H1 ;  /* 0x30000004ff377230 */ /* 0x000fe20000004100 */
[----:B------:R-:W-:Y:S01]  /*22b0*/  FFMA.FTZ R92, R69, R11, R92 ;  /* 0x0000000b455c7223 */ /* 0x000fe2000001005c */
[----:B------:R-:W-:-:S02]  /*22c0*/  HADD2.F32 R56, -RZ, R5.H0_H0 ;  /* 0x20000005ff387230 */ /* 0x000fc40000004100 */
[----:B------:R-:W-:Y:S02]  /*22d0*/  HADD2.F32 R58, -RZ, R5.H1_H1 ;  /* 0x30000005ff3a7230 */ /* 0x000fe40000004100 */
[--C-:B------:R-:W-:Y:S02]  /*22e0*/  HADD2.F32 R59, -RZ, R6.reuse.H0_H0 ;  /* 0x20000006ff3b7230 */ /* 0x100fe40000004100 */
[----:B------:R-:W-:Y:S02]  /*22f0*/  HADD2.F32 R94, -RZ, R6.H1_H1 ;  /* 0x30000006ff5e7230 */ /* 0x000fe40000004100 */
[--C-:B------:R-:W-:Y:S02]  /*2300*/  HADD2.F32 R95, -RZ, R7.reuse.H0_H0 ;  /* 0x20000007ff5f7230 */ /* 0x100fe40000004100 */
[----:B------:R-:W-:Y:S01]  /*2310*/  HADD2.F32 R96, -RZ, R7.H1_H1 ;  /* 0x30000007ff607230 */ /* 0x000fe20000004100 */
[----:B------:R-:W-:Y:S05]  /*2320*/  @!P0 BRA `(.L_x_1502) ;  /* 0x0000030000008947 */ /* 0x000fea0003800000 */
[----:B0-----:R-:W-:Y:S01]  /*2330*/  BAR.SYNC.DEFER_BLOCKING 0x0 ;  /* 0x0000000000007b1d */ /* 0x001fe20000010000 */
[----:B------:R-:W-:-:S02]  /*2340*/  FMUL.FTZ R12, R0, R39 ;  /* 0x00000027000c7220 */ /* 0x000fc40000410000 */
        /* <DEDUP_REMOVED lines=10> */
[----:B------:R-:W-:Y:S01]  /*23f0*/  UIMAD.WIDE.U32 UR8, UR18, UR22, UR16 ;  /* 0x00000016120872a5 */ /* 0x000fe2000f8e0010 */
[----:B------:R-:W-:Y:S01]  /*2400*/  FMUL.FTZ R54, R33, R54 ;  /* 0x0000003621367220 */ /* 0x000fe20000410000 */
[----:B------:R-:W-:Y:S01]  /*2410*/  F2FP.PACK_AB R14, R31, R14 ;  /* 0x0000000e1f0e723e */ /* 0x000fe200000000ff */
[----:B------:R-:W-:Y:S01]  /*2420*/  FMUL.FTZ R16, R34, R36 ;  /* 0x0000002422107220 */ /* 0x000fe20000410000 */
[----:B------:R-:W-:Y:S01]  /*2430*/  UIMAD UR7, UR18, UR23, UR7 ;  /* 0x00000017120772a4 */ /* 0x000fe2000f8e0207 */
[----:B------:R-:W-:Y:S01]  /*2440*/  FMUL.FTZ R35, R35, R61 ;  /* 0x0000003d23237220 */ /* 0x000fe20000410000 */
[----:B------:R-:W-:Y:S01]  /*2450*/  F2FP.PACK_AB R15, R54, R15 ;  /* 0x0000000f360f723e */ /* 0x000fe200000000ff */
[----:B------:R-:W-:Y:S01]  /*2460*/  FMUL.FTZ R17, R37, R62 ;  /* 0x0000003e25117220 */ /* 0x000fe20000410000 */
[----:B------:R-:W-:Y:S01]  /*2470*/  ULDC.64 UR22, c[0x0][0x210] ;  /* 0x0000840000167ab9 */ /* 0x000fe20000000a00 */
[----:B------:R-:W-:Y:S01]  /*2480*/  FMUL.FTZ R38, R38, R63 ;  /* 0x0000003f26267220 */ /* 0x000fe20000410000 */
[----:B------:R-:W-:Y:S01]  /*2490*/  F2FP.PACK_AB R16, R35, R16 ;  /* 0x000000102310723e */ /* 0x000fe200000000ff */
[----:B------:R-:W-:Y:S01]  /*24a0*/  FMUL.FTZ R18, R57, R67 ;  /* 0x0000004339127220 */ /* 0x000fe20000410000 */
[----:B------:R-:W-:Y:S01]  /*24b0*/  STS.128 [R73.X16], R12 ;  /* 0x0000000c49007388 */ /* 0x000fe2000000cc00 */
[----:B------:R-:W-:Y:S01]  /*24c0*/  FMUL.FTZ R65, R65, R64 ;  /* 0x0000004041417220 */ /* 0x000fe20000410000 */
[----:B------:R-:W-:Y:S01]  /*24d0*/  F2FP.PACK_AB R17, R38, R17 ;  /* 0x000000112611723e */ /* 0x000fe200000000ff */
[----:B------:R-:W-:Y:S01]  /*24e0*/  FMUL.FTZ R19, R97, R93 ;  /* 0x0000005d61137220 */ /* 0x000fe20000410000 */
[----:B------:R-:W-:Y:S01]  /*24f0*/  UIADD3 UR9, UR9, UR7, URZ ;  /* 0x0000000709097290 */ /* 0x000fe2000fffe03f */
[----:B------:R-:W-:Y:S01]  /*2500*/  FMUL.FTZ R10, R10, R60 ;  /* 0x0000003c0a0a7220 */ /* 0x000fe20000410000 */
[----:B------:R-:W-:Y:S01]  /*2510*/  F2FP.PACK_AB R18, R65, R18 ;  /* 0x000000124112723e */ /* 0x000fe200000000ff */
[----:B------:R-:W-:-:S02]  /*2520*/  UIMAD UR7, UR38, UR22, URZ ;  /* 0x00000016260772a4 */ /* 0x000fc4000f8e023f */
[----:B------:R-:W-:Y:S01]  /*2530*/  UIMAD.WIDE.U32 UR8, UR37, UR22, UR8 ;  /* 0x00000016250872a5 */ /* 0x000fe2000f8e0008 */
[----:B------:R-:W-:Y:S01]  /*2540*/  F2FP.PACK_AB R19, R10, R19 ;  /* 0x000000130a13723e */ /* 0x000fe200000000ff */
[----:B------:R-:W-:-:S03]  /*2550*/  UIMAD UR7, UR37, UR23, UR7 ;  /* 0x00000017250772a4 */ /* 0x000fc6000f8e0207 */
[----:B------:R-:W-:Y:S01]  /*2560*/  ULDC.64 UR22, c[0x0][0x270] ;  /* 0x00009c0000167ab9 */ /* 0x000fe20000000a00 */
[----:B------:R-:W-:Y:S01]  /*2570*/  STS.128 [R73.X16+0x10], R16 ;  /* 0x0000101049007388 */ /* 0x000fe2000000cc00 */
[----:B------:R-:W-:-:S06]  /*2580*/  NOP ;  /* 0x0000000000007918 */ /* 0x000fcc0000000000 */
[----:B------:R-:W0:Y:S01]  /*2590*/  LDS.128 R4, [R86.X16] ;  /* 0x0000000056047984 */ /* 0x000e22000000cc00 */
[----:B------:R-:W-:Y:S02]  /*25a0*/  UIADD3 UR9, UR9, UR7, URZ ;  /* 0x0000000709097290 */ /* 0x000fe4000fffe03f */
[----:B------:R-:W-:Y:S01]  /*25b0*/  ULEA UR7, UP0, UR8, UR22, 0x1 ;  /* 0x0000001608077291 */ /* 0x000fe2000f80083f */
[----:B------:R-:W1:Y:S03]  /*25c0*/  LDS.128 R8, [R86.X16+0x200] ;  /* 0x0002000056087984 */ /* 0x000e66000000cc00 */
[----:B------:R-:W-:Y:S02]  /*25d0*/  ULEA.HI.X UR8, UR8, UR23, UR9, 0x1, UP0 ;  /* 0x0000001708087291 */ /* 0x000fe400080f0c09 */
[----:B------:R-:W-:-:S04]  /*25e0*/  MOV R2, UR7 ;  /* 0x0000000700027c02 */ /* 0x000fc80008000f00 */
[----:B------:R-:W-:-:S05]  /*25f0*/  MOV R3, UR8 ;  /* 0x0000000800037c02 */ /* 0x000fca0008000f00 */
[----:B------:R-:W-:-:S05]  /*2600*/  IMAD.WIDE R2, R87, 0x10, R2 ;  /* 0x0000001057027825 */ /* 0x000fca00078e0202 */
[----:B0-----:R0:W-:Y:S04]  /*2610*/  STG.E.128 [R2.64+-0x1000], R4 ;  /* 0xfff0000402007986 */ /* 0x0011e8000c101d20 */
[----:B-1----:R0:W-:Y:S02]  /*2620*/  STG.E.128 [R2.64+-0xe00], R8 ;  /* 0xfff2000802007986 */ /* 0x0021e4000c101d20 */
.L_x_1502:
[----:B0-----:R-:W-:Y:S01]  /*2630*/  BAR.SYNC.DEFER_BLOCKING 0x0 ;  /* 0x0000000000007b1d */ /* 0x001fe20000010000 */
[----:B------:R-:W-:Y:S01]  /*2640*/  HFMA2.MMA R68, -RZ, RZ, 0, 0 ;  /* 0x00000000ff447435 */ /* 0x000fe200000001ff */
[----:B------:R-:W-:Y:S01]  /*2650*/  FADD.FTZ R31, R23, UR5 ;  /* 0x00000005171f7e21 */ /* 0x000fe20008010000 */
[----:B------:R-:W-:Y:S01]  /*2660*/  CS2R R66, SRZ ;  /* 0x0000000000427805 */ /* 0x000fe2000001ff00 */
[----:B------:R-:W-:Y:S01]  /*2670*/  FADD.FTZ R30, R21, UR5 ;  /* 0x00000005151e7e21 */ /* 0x000fe20008010000 */
[----:B------:R-:W-:Y:S01]  /*2680*/  CS2R R64, SRZ ;  /* 0x0000000000407805 */ /* 0x000fe2000001ff00 */
[----:B------:R-:W-:Y:S01]  /*2690*/  FADD.FTZ R29, R22, UR5 ;  /* 0x00000005161d7e21 */ /* 0x000fe20008010000 */
[----:B------:R-:W-:Y:S01]  /*26a0*/  CS2R R62, SRZ ;  /* 0x00000000003e7805 */ /* 0x000fe2000001ff00 */
[----:B------:R-:W-:Y:S01]  /*26b0*/  FADD.FTZ R28, R20, UR5 ;  /* 0x00000005141c7e21 */ /* 0x000fe20008010000 */
        /* <DEDUP_REMOVED lines=33> */
[----:B------:R-:W-:Y:S05]  /*28d0*/  @!P1 BRA `(.L_x_1503) ;  /* 0x00003ad000009947 */ /* 0x000fea0003800000 */
[----:B------:R-:W-:Y:S01]  /*28e0*/  MOV R68, RZ ;  /* 0x000000ff00447202 */ /* 0x000fe20000000f00 */
[----:B------:R-:W-:Y:S02]  /*28f0*/  UMOV UR7, URZ ;  /* 0x0000003f00077c82 */ /* 0x000fe40008000000 */
[----:B------:R-:W-:Y:S02]  /*2900*/  UMOV UR8, URZ ;  /* 0x0000003f00087c82 */ /* 0x000fe40008000000 */
[----:B------:R-:W-:-:S02]  /*2910*/  UMOV UR9, URZ ;  /* 0x0000003f00097c82 */ /* 0x000fc40008000000 */
.L_x_1551:
[----:B------:R-:W-:Y:S02]  /*2920*/  ULDC.64 UR40, c[0x0][0x180] ;  /* 0x0000600000287ab9 */ /* 0x000fe40000000a00 */
[----:B------:R-:W-:-:S02]  /*2930*/  UIMAD UR22, UR19, UR40, URZ ;  /* 0x00000028131672a4 */ /* 0x000fc4000f8e023f */
[----:B------:R-:W-:Y:S02]  /*2940*/  UIMAD.WIDE.U32 UR26, UR18, UR40, URZ ;  /* 0x00000028121a72a5 */ /* 0x000fe4000f8e003f */
[----:B------:R-:W-:Y:S02]  /*2950*/  UIMAD UR40, UR18, UR41, UR22 ;  /* 0x00000029122872a4 */ /* 0x000fe4000f8e0216 */
[----:B------:R-:W-:Y:S02]  /*2960*/  USHF.R.S32.HI UR36, URZ, 0x1f, UR7 ;  /* 0x0000001f3f247899 */ /* 0x000fe40008011407 */
        /* <DEDUP_REMOVED lines=41> */
[C---:B------:R-:W-:Y:S01]  /*2c00*/  ISETP.NE.AND P1, PT, R90.reuse, RZ, PT ;  /* 0x000000ff5a00720c */ /* 0x040fe20003f25270 */
[----:B------:R-:W-:Y:S01]  /*2c10*/  HFMA2.MMA R94, -RZ, RZ, 0, 1.52587890625e-05 ;  /* 0x00000100ff5e7435 */ /* 0x000fe200000001ff */
[----:B------:R-:W-:Y:S01]  /*2c20*/  LOP3.LUT P0, RZ, R90, 0x1f, RZ, 0xc0, !PT ;  /* 0x0000001f5aff7812 */ /* 0x000fe2000780c0ff */
[----:B------:R-:W-:Y:S01]  /*2c30*/  ULEA.HI UR23, UR22, UR22, URZ, 0x1 ;  /* 0x0000001616177291 */ /* 0x000fe2000f8f083f */
[----:B------:R-:W-:Y:S01]  /*2c40*/  MOV R58, UR21 ;  /* 0x00000015003a7c02 */ /* 0x000fe20008000f00 */
[----:B------:R-:W-:Y:S01]  /*2c50*/  HFMA2.MMA R99, -RZ, RZ, 0, 4.76837158203125e-07 ;  /* 0x00000008ff637435 */ /* 0x000fe200000001ff */
[----:B------:R-:W-:Y:S01]  /*2c60*/  MOV R95, RZ ;  /* 0x000000ff005f7202 */ /* 0x000fe20000000f00 */
[----:B------:R-:W-:Y:S01]  /*2c70*/  ULOP3.LUT UR23, UR23, 0xfffffe, URZ, 0xc0, !UPT ;  /* 0x00fffffe17177892 */ /* 0x000fe2000f8ec03f */
[----:B------:R-:W-:-:S02]  /*2c80*/  ISETP.LT.OR P0, PT, R58, 0x2, P0 ;  /* 0x000000023a00780c */ /* 0x000fc40000701670 */
[----:B------:R-:W-:Y:S01]  /*2c90*/  IADD3 R58, R90, 0x200, RZ ;  /* 0x000002005a3a7810 */ /* 0x000fe20007ffe0ff */
[----:B------:R-:W-:Y:S01]  /*2ca0*/  UIADD3 UR23, UR22, -UR23, URZ ;  /* 0x8000001716177290 */ /* 0x000fe2000fffe03f */
[----:B0-----:R-:W-:-:S05]  /*2cb0*/  MOV R56, UR21 ;  /* 0x0000001500387c02 */ /* 0x001fca0008000f00 */
[----:B------:R-:W-:-:S04]  /*2cc0*/  MOV R57, UR23 ;  /* 0x0000001700397c02 */ /* 0x000fc80008000f00 */
[----:B------:R-:W-:Y:S01]  /*2cd0*/  @!P0 IADD3 R56, R56, -0x2, RZ ;  /* 0xfffffffe38388810 */ /* 0x000fe20007ffe0ff */
[----:B------:R-:W-:Y:S01]  /*2ce0*/  @!P1 IMAD R58, R57, R94, UR7 ;  /* 0x00000007393a9e24 */ /* 0x000fe2000f8e025e */
[----:B------:R-:W-:Y:S01]  /*2cf0*/  SHF.L.U32 R57, R90, 0x1, RZ ;  /* 0x000000015a397819 */ /* 0x000fe200000006ff */
[----:B------:R-:W-:-:S03]  /*2d00*/  HFMA2.MMA R94, -RZ, RZ, 1.875, 0 ;  /* 0x3f800000ff5e7435 */ /* 0x000fc600000001ff */
[----:B------:R-:W-:Y:S02]  /*2d10*/  LOP3.LUT R100, R57, 0xffffffc0, RZ, 0xc0, !PT ;  /* 0xffffffc039647812 */ /* 0x000fe400078ec0ff */
[----:B------:R-:W-:Y:S02]  /*2d20*/  SHF.L.U32 R101, R58, 0x2, RZ ;  /* 0x000000023a657819 */ /* 0x000fe400000006ff */
[----:B------:R-:W-:Y:S01]  /*2d30*/  IADD3 R100, R89, R89, R100 ;  /* 0x0000005959647210 */ /* 0x000fe20007ffe064 */
[----:B------:R-:W-:Y:S02]  /*2d40*/  HADD2.F32 R151, -RZ, R40.H0_H0 ;  /* 0x20000028ff977230 */ /* 0x000fe40000004100 */
[----:B------:R-:W-:-:S03]  /*2d50*/  HADD2.F32 R147, -RZ, R41.H0_H0 ;  /* 0x20000029ff937230 */ /* 0x000fc60000004100 */
[----:B------:R-:W-:Y:S01]  /*2d60*/  FMUL.FTZ R151, R32, R151 ;  /* 0x0000009720977220 */ /* 0x000fe20000410000 */
[----:B------:R-:W-:Y:S01]  /*2d70*/  HADD2.F32 R164, -RZ, R41.H1_H1 ;  /* 0x30000029ffa47230 */ /* 0x000fe20000004100 */
[----:B------:R-:W-:Y:S01]  /*2d80*/  FMUL.FTZ R147, R30, R147 ;  /* 0x000000931e937220 */ /* 0x000fe20000410000 */
[----:B------:R-:W-:-:S03]  /*2d90*/  HADD2.F32 R160, -RZ, R42.H1_H1 ;  /* 0x3000002affa07230 */ /* 0x000fc60000004100 */
[----:B------:R-:W-:Y:S02]  /*2da0*/  FMUL.FTZ R164, R29, R164 ;  /* 0x000000a41da47220 */ /* 0x000fe40000410000 */
[----:B------:R-:W-:Y:S01]  /*2db0*/  FMUL.FTZ R160, R27, R160 ;  /* 0x000000a01ba07220 */ /* 0x000fe20000410000 */
[----:B------:R-:W-:-:S05]  /*2dc0*/  HADD2.F32 R107, -RZ, R45.H0_H0 ;  /* 0x2000002dff6b7230 */ /* 0x000fca0000004100 */
[----:B------:R-:W-:Y:S01]  /*2dd0*/  FMUL.FTZ R154, R22, R107 ;  /* 0x0000006b169a7220 */ /* 0x000fe20000410000 */
[--C-:B------:R-:W-:Y:S02]  /*2de0*/  HADD2.F32 R117, -RZ, R46.reuse.H0_H0 ;  /* 0x2000002eff757230 */ /* 0x100fe40000004100 */
        /* <DEDUP_REMOVED lines=19> */
[----:B------:R-:W1:Y:S01]  /*2f20*/  LDS.128 R48, [R100.X16] ;  /* 0x0000000064307984 */ /* 0x000e62000000cc00 */
[----:B------:R-:W2:Y:S03]  /*2f30*/  MUFU.EX2 R146, R146 ;  /* 0x0000009200927308 */ /* 0x000ea60000000800 */
[----:B------:R3:W4:Y:S01]  /*2f40*/  LDS.128 R56, [R100.X16+0x10] ;  /* 0x0000100064387984 */ /* 0x000722000000cc00 */
[----:B------:R-:W-:-:S03]  /*2f50*/  FMUL.FTZ R97, R31, R105 ;  /* 0x000000691f617220 */ /* 0x000fc60000410000 */
[----:B--2---:R2:W-:Y:S04]  /*2f60*/  STS [R101+0x3be0], R146 ;  /* 0x003be09265007388 */ /* 0x0045e80000000800 */
[----:B------:R-:W-:Y:S01]  /*2f70*/  BAR.SYNC.DEFER_BLOCKING 0x0 ;  /* 0x0000000000007b1d */ /* 0x000fe20000010000 */
[-C--:B------:R-:W-:Y:S02]  /*2f80*/  FMUL.FTZ R96, R30, R105.reuse ;  /* 0x000000691e607220 */ /* 0x080fe40000410000 */
[----:B------:R-:W-:-:S03]  /*2f90*/  FMUL.FTZ R93, R29, R105 ;  /* 0x000000691d5d7220 */ /* 0x000fc60000410000 */
[----:B------:R-:W2:Y:S01]  /*2fa0*/  MUFU.EX2 R97, R97 ;  /* 0x0000006100617308 */ /* 0x000ea20000000800 */
[----:B0-----:R-:W-:-:S07]  /*2fb0*/  FMUL.FTZ R53, R28, R105 ;  /* 0x000000691c357220 */ /* 0x001fce0000410000 */
[----:B------:R-:W0:Y:S01]  /*2fc0*/  MUFU.EX2 R96, R96 ;  /* 0x0000006000607308 */ /* 0x000e220000000800 */
[--C-:B-1----:R-:W-:Y:S02]  /*2fd0*/  HADD2.F32 R52, -RZ, R48.reuse.H0_H0 ;  /* 0x20000030ff347230 */ /* 0x102fe40000004100 */
[----:B---3--:R-:W-:-:S05]  /*2fe0*/  HADD2.F32 R100, -RZ, R48.H1_H1 ;  /* 0x30000030ff647230 */ /* 0x008fca0000004100 */
[----:B------:R-:W1:Y:S01]  /*2ff0*/  MUFU.EX2 R93, R93 ;  /* 0x0000005d005d7308 */ /* 0x000e620000000800 */
[----:B------:R-:W-:Y:S01]  /*3000*/  HADD2.F32 R48, -RZ, R40.H1_H1 ;  /* 0x30000028ff307230 */ /* 0x000fe20000004100 */
[----:B------:R3:W5:Y:S01]  /*3010*/  @!P0 LDG.E.64 R94, [R98.64] ;  /* 0x00000020625e8981 */ /* 0x000762000c1e1b00 */
[----:B------:R-:W-:Y:S01]  /*3020*/  HADD2.F32 R102, -RZ, R49.H1_H1 ;  /* 0x30000031ff667230 */ /* 0x000fe20000004100 */
[-C--:B------:R-:W-:Y:S01]  /*3030*/  FMUL.FTZ R54, R27, R105.reuse ;  /* 0x000000691b367220 */ /* 0x080fe20000410000 */
[--C-:B--2---:R-:W-:Y:S01]  /*3040*/  HADD2.F32 R101, -RZ, R50.reuse.H0_H0 ;  /* 0x20000032ff657230 */ /* 0x104fe20000004100 */
[----:B------:R-:W-:Y:S01]  /*3050*/  FMUL.FTZ R149, R31, R48 ;  /* 0x000000301f957220 */ /* 0x000fe20000410000 */
[----:B------:R-:W-:Y:S01]  /*3060*/  HADD2.F32 R104, -RZ, R50.H1_H1 ;  /* 0x30000032ff687230 */ /* 0x000fe20000004100 */
[----:B------:R-:W2:Y:S01]  /*3070*/  MUFU.EX2 R53, R53 ;  /* 0x0000003500357308 */ /* 0x000ea20000000800 */
[----:B------:R-:W-:Y:S01]  /*3080*/  FMUL.FTZ R115, R26, R105 ;  /* 0x000000691a737220 */ /* 0x000fe20000410000 */
[----:B------:R-:W-:Y:S01]  /*3090*/  HADD2.F32 R50, -RZ, R43.H1_H1 ;  /* 0x3000002bff327230 */ /* 0x000fe20000004100 */
[----:B------:R-:W-:Y:S01]  /*30a0*/  FFMA.FTZ R48, R151, R97, R149 ;  /* 0x0000006197307223 */ /* 0x000fe20000010095 */
[----:B---3--:R-:W-:Y:S01]  /*30b0*/  HADD2.F32 R98, -RZ, R49.H0_H0 ;  /* 0x20000031ff627230 */ /* 0x008fe20000004100 */
[C---:B------:R-:W-:Y:S01]  /*30c0*/  FMUL.FTZ R114, R25.reuse, R105 ;  /* 0x0000006919727220 */ /* 0x040fe20000410000 */
[----:B------:R-:W-:Y:S01]  /*30d0*/  HADD2.F32 R49, -RZ, R42.H0_H0 ;  /* 0x2000002aff317230 */ /* 0x000fe20000004100 */
[----:B------:R-:W-:Y:S01]  /*30e0*/  FMUL.FTZ R145, R25, R50 ;  /* 0x0000003219917220 */ /* 0x000fe20000410000 */
[----:B------:R3:W2:Y:S01]  /*30f0*/  MUFU.EX2 R99, R54 ;  /* 0x0000003600637308 */ /* 0x0006a20000000800 */
[----:B0-----:R-:W-:Y:S01]  /*3100*/  FFMA.FTZ R48, R96, R48, R147 ;  /* 0x0000003060307223 */ /* 0x001fe20000010093 */
[----:B------:R-:W-:Y:S01]  /*3110*/  ISETP.NE.AND P0, PT, R90, 0x7f, PT ;  /* 0x0000007f5a00780c */ /* 0x000fe20003f05270 */
[----:B------:R-:W-:Y:S01]  /*3120*/  FMUL.FTZ R162, R28, R49 ;  /* 0x000000311ca27220 */ /* 0x000fe20000410000 */
[--C-:B------:R-:W-:Y:S01]  /*3130*/  HADD2.F32 R103, -RZ, R51.reuse.H0_H0 ;  /* 0x20000033ff677230 */ /* 0x100fe20000004100 */
[----:B------:R-:W-:Y:S01]  /*3140*/  FMUL.FTZ R49, R146, R97 ;  /* 0x0000006192317220 */ /* 0x000fe20000410000 */
[----:B------:R-:W-:Y:S01]  /*3150*/  HADD2.F32 R116, -RZ, R51.H1_H1 ;  /* 0x30000033ff747230 */ /* 0x000fe20000004100 */
[----:B------:R-:W-:Y:S01]  /*3160*/  FMUL.FTZ R113, R24, R105 ;  /* 0x0000006918717220 */ /* 0x000fe20000410000 */
[----:B------:R-:W0:Y:S01]  /*3170*/  MUFU.EX2 R115, R115 ;  /* 0x0000007300737308 */ /* 0x000e220000000800 */
[----:B------:R-:W-:Y:S01]  /*3180*/  FMUL.FTZ R50, R96, R49 ;  /* 0x0000003160327220 */ /* 0x000fe20000410000 */
[----:B------:R-:W-:Y:S01]  /*3190*/  HADD2.F32 R51, -RZ, R43.H0_H0 ;  /* 0x2000002bff337230 */ /* 0x000fe20000004100 */
[C---:B-1----:R-:W-:Y:S01]  /*31a0*/  FFMA.FTZ R48, R93.reuse, R48, R164 ;  /* 0x000000305d307223 */ /* 0x042fe200000100a4 */
[--C-:B------:R-:W-:Y:S01]  /*31b0*/  HADD2.F32 R55, -RZ, R44.reuse.H0_H0 ;  /* 0x2000002cff377230 */ /* 0x100fe20000004100 */
[----:B------:R-:W-:Y:S01]  /*31c0*/  FMUL.FTZ R50, R93, R50 ;  /* 0x000000325d327220 */ /* 0x000fe20000410000 */
[----:B---3--:R-:W-:Y:S01]  /*31d0*/  HADD2.F32 R54, -RZ, R44.H1_H1 ;  /* 0x3000002cff367230 */ /* 0x008fe20000004100 */
[-C--:B------:R-:W-:Y:S01]  /*31e0*/  FMUL.FTZ R112, R23, R105.reuse ;  /* 0x0000006917707220 */ /* 0x080fe20000410000 */
[----:B------:R-:W1:Y:S01]  /*31f0*/  MUFU.EX2 R114, R114 ;  /* 0x0000007200727308 */ /* 0x000e620000000800 */
[C---:B--2---:R-:W-:Y:S01]  /*3200*/  FMUL.FTZ R50, R53.reuse, R50 ;  /* 0x0000003235327220 */ /* 0x044fe20000410000 */
[----:B------:R2:W3:Y:S01]  /*3210*/  @P0 LDS R124, [R90.X4+0x43e4] ;  /* 0x0043e4005a7c0984 */ /* 0x0004e20000004800 */
[----:B------:R-:W-:Y:S01]  /*3220*/  FFMA.FTZ R48, R53, R48, R162 ;  /* 0x0000003035307223 */ /* 0x000fe200000100a2 */
[----:B------:R0:W2:Y:S01]  /*3230*/  R2UR UR36, R106 ;  /* 0x000000006a2473c2 */ /* 0x0000a200000e0000 */
[----:B------:R-:W-:Y:S01]  /*3240*/  FMUL.FTZ R111, R22, R105 ;  /* 0x00000069166f7220 */ /* 0x000fe20000410000 */
[----:B----4-:R-:W-:Y:S01]  /*3250*/  HADD2.F32 R118, -RZ, R56.H1_H1 ;  /* 0x30000038ff767230 */ /* 0x010fe20000004100 */
[----:B------:R-:W-:Y:S01]  /*3260*/  FMUL.FTZ R158, R26, R51 ;  /* 0x000000331a9e7220 */ /* 0x000fe20000410000 */
[----:B------:R-:W4:Y:S01]  /*3270*/  MUFU.EX2 R113, R113 ;  /* 0x0000007100717308 */ /* 0x000f220000000800 */
[C---:B------:R-:W-:Y:S01]  /*3280*/  FMUL.FTZ R50, R99.reuse, R50 ;  /* 0x0000003263327220 */ /* 0x040fe20000410000 */
[----:B------:R-:W-:Y:S01]  /*3290*/  HADD2.F32 R117, -RZ, R57.H0_H0 ;  /* 0x20000039ff757230 */ /* 0x000fe20000004100 */
[----:B------:R-:W-:Y:S01]  /*32a0*/  FFMA.FTZ R48, R99, R48, R160 ;  /* 0x0000003063307223 */ /* 0x000fe200000100a0 */
[----:B0-----:R-:W-:Y:S01]  /*32b0*/  HADD2.F32 R106, -RZ, R45.H1_H1 ;  /* 0x3000002dff6a7230 */ /* 0x001fe20000004100 */
[-C--:B------:R-:W-:Y:S01]  /*32c0*/  FMUL.FTZ R110, R21, R105.reuse ;  /* 0x00000069156e7220 */ /* 0x080fe20000410000 */
[----:B------:R-:W-:Y:S01]  /*32d0*/  HADD2.F32 R120, -RZ, R57.H1_H1 ;  /* 0x30000039ff787230 */ /* 0x000fe20000004100 */
[C---:B------:R-:W-:Y:S01]  /*32e0*/  FMUL.FTZ R49, R115.reuse, R50 ;  /* 0x0000003273317220 */ /* 0x040fe20000410000 */
[----:B------:R-:W0:Y:S01]  /*32f0*/  MUFU.EX2 R112, R112 ;  /* 0x0000007000707308 */ /* 0x000e220000000800 */
[----:B------:R-:W-:Y:S01]  /*3300*/  FFMA.FTZ R48, R115, R48, R158 ;  /* 0x0000003073307223 */ /* 0x000fe2000001009e */
[--C-:B------:R-:W-:Y:S01]  /*3310*/  HADD2.F32 R119, -RZ, R58.reuse.H0_H0 ;  /* 0x2000003aff777230 */ /* 0x100fe20000004100 */
[----:B------:R-:W-:Y:S01]  /*3320*/  FMUL.FTZ R109, R20, R105 ;  /* 0x00000069146d7220 */ /* 0x000fe20000410000 */
[----:B------:R-:W-:Y:S01]  /*3330*/  HADD2.F32 R122, -RZ, R58.H1_H1 ;  /* 0x3000003aff7a7230 */ /* 0x000fe20000004100 */
[----:B------:R-:W-:Y:S01]  /*3340*/  FMUL.FTZ R156, R24, R55 ;  /* 0x00000037189c7220 */ /* 0x000fe20000410000 */
[--C-:B------:R-:W-:Y:S01]  /*3350*/  HADD2.F32 R121, -RZ, R59.reuse.H0_H0 ;  /* 0x2000003bff797230 */ /* 0x100fe20000004100 */
[C---:B-1----:R-:W-:Y:S01]  /*3360*/  FMUL.FTZ R50, R114.reuse, R49 ;  /* 0x0000003172327220 */ /* 0x042fe20000410000 */
[----:B------:R-:W1:Y:S01]  /*3370*/  MUFU.EX2 R111, R111 ;  /* 0x0000006f006f7308 */ /* 0x000e620000000800 */
[----:B------:R-:W-:Y:S01]  /*3380*/  FFMA.FTZ R48, R114, R48, R145 ;  /* 0x0000003072307223 */ /* 0x000fe20000010091 */
[----:B------:R-:W-:Y:S01]  /*3390*/  HADD2.F32 R125, -RZ, R59.H1_H1 ;  /* 0x3000003bff7d7230 */ /* 0x000fe20000004100 */
[----:B------:R-:W-:-:S02]  /*33a0*/  FMUL.FTZ R108, R19, R105 ;  /* 0x00000069136c7220 */ /* 0x000fc40000410000 */
[----:B------:R-:W-:Y:S02]  /*33b0*/  FMUL.FTZ R143, R23, R54 ;  /* 0x00000036178f7220 */ /* 0x000fe40000410000 */
[C---:B----4-:R-:W-:Y:S01]  /*33c0*/  FMUL.FTZ R49, R113.reuse, R50 ;  /* 0x0000003271317220 */ /* 0x050fe20000410000 */
[----:B------:R-:W4:Y:S01]  /*33d0*/  MUFU.EX2 R110, R110 ;  /* 0x0000006e006e7308 */ /* 0x000f220000000800 */
[----:B------:R-:W-:Y:S02]  /*33e0*/  FFMA.FTZ R48, R113, R48, R156 ;  /* 0x0000003071307223 */ /* 0x000fe4000001009c */
[----:B------:R-:W-:Y:S02]  /*33f0*/  FMUL.FTZ R107, R18, R105 ;  /* 0x00000069126b7220 */ /* 0x000fe40000410000 */
[C---:B0-----:R-:W-:Y:S02]  /*3400*/  FMUL.FTZ R50, R112.reuse, R49 ;  /* 0x0000003170327220 */ /* 0x041fe40000410000 */
[----:B------:R-:W-:Y:S01]  /*3410*/  FFMA.FTZ R48, R112, R48, R143 ;  /* 0x0000003070307223 */ /* 0x000fe2000001008f */
[----:B------:R-:W0:Y:S01]  /*3420*/  MUFU.EX2 R109, R109 ;  /* 0x0000006d006d7308 */ /* 0x000e220000000800 */
[----:B------:R-:W-:-:S02]  /*3430*/  FMUL.FTZ R105, R16, R105 ;  /* 0x0000006910697220 */ /* 0x000fc40000410000 */
[----:B------:R-:W-:Y:S01]  /*3440*/  FMUL.FTZ R141, R21, R106 ;  /* 0x0000006a158d7220 */ /* 0x000fe20000410000 */
[----:B------:R-:W-:Y:S01]  /*3450*/  HADD2.F32 R106, -RZ, R56.H0_H0 ;  /* 0x20000038ff6a7230 */ /* 0x000fe20000004100 */
[C---:B-1----:R-:W-:Y:S02]  /*3460*/  FMUL.FTZ R49, R111.reuse, R50 ;  /* 0x000000326f317220 */ /* 0x042fe40000410000 */
[----:B------:R-:W-:Y:S01]  /*3470*/  FFMA.FTZ R48, R111, R48, R154 ;  /* 0x000000306f307223 */ /* 0x000fe2000001009a */
[----:B------:R-:W1:Y:S01]  /*3480*/  MUFU.EX2 R108, R108 ;  /* 0x0000006c006c7308 */ /* 0x000e620000000800 */
[C---:B----4-:R-:W-:Y:S02]  /*3490*/  FMUL.FTZ R50, R110.reuse, R49 ;  /* 0x000000316e327220 */ /* 0x050fe40000410000 */
[----:B------:R-:W-:-:S05]  /*34a0*/  FFMA.FTZ R48, R110, R48, R141 ;  /* 0x000000306e307223 */ /* 0x000fca000001008d */
[----:B------:R-:W4:Y:S01]  /*34b0*/  MUFU.EX2 R107, R107 ;  /* 0x0000006b006b7308 */ /* 0x000f220000000800 */
[C---:B0-----:R-:W-:Y:S02]  /*34c0*/  FMUL.FTZ R49, R109.reuse, R50 ;  /* 0x000000326d317220 */ /* 0x041fe40000410000 */
[----:B------:R-:W-:-:S05]  /*34d0*/  FFMA.FTZ R48, R109, R48, R152 ;  /* 0x000000306d307223 */ /* 0x000fca0000010098 */
[----:B------:R-:W0:Y:S01]  /*34e0*/  MUFU.EX2 R105, R105 ;  /* 0x0000006900697308 */ /* 0x000e220000000800 */
[C---:B-1----:R-:W-:Y:S02]  /*34f0*/  FMUL.FTZ R50, R108.reuse, R49 ;  /* 0x000000316c327220 */ /* 0x042fe40000410000 */
[----:B------:R-:W-:Y:S02]  /*3500*/  FFMA.FTZ R48, R108, R48, R139 ;  /* 0x000000306c307223 */ /* 0x000fe4000001008b */
[C---:B----4-:R-:W-:Y:S02]  /*3510*/  FMUL.FTZ R50, R107.reuse, R50 ;  /* 0x000000326b327220 */ /* 0x050fe40000410000 */
[----:B------:R-:W-:Y:S02]  /*3520*/  FFMA.FTZ R49, R107, R48, R150 ;  /* 0x000000306b317223 */ /* 0x000fe40000010096 */
[C---:B0-----:R-:W-:Y:S02]  /*3530*/  FMUL.FTZ R48, R105.reuse, R50 ;  /* 0x0000003269307220 */ /* 0x041fe40000410000 */
[----:B------:R-:W-:Y:S01]  /*3540*/  FFMA.FTZ R49, R105, R49, R148 ;  /* 0x0000003169317223 */ /* 0x000fe20000010094 */
[----:B------:R-:W-:Y:S05]  /*3550*/  @P0 BRA `(.L_x_1505) ;  /* 0x000000a000000947 */ /* 0x000fea0003800000 */
[----:B--23--:R-:W-:Y:S01]  /*3560*/  ULDC UR22, c[0x0][0x174] ;  /* 0x00005d0000167ab9 */ /* 0x00cfe20000000800 */
[----:B------:R-:W-:Y:S01]  /*3570*/  MOV R124, 0x3f800000 ;  /* 0x3f800000007c7802 */ /* 0x000fe20000000f00 */
        /* <DEDUP_REMOVED lines=8> */
.L_x_1505:
[----:B--23--:R-:W-:Y:S05]  /*3600*/  BSYNC B0 ;  /* 0x0000000000007941 */ /* 0x00cfea0003800000 */
.L_x_1504:
        /* <DEDUP_REMOVED lines=8> */
[----:B------:R-:W-:Y:S02]  /*3690*/  FMUL.FTZ R138, R101, UR36 ;  /* 0x00000024658a7c20 */ /* 0x000fe40008410000 */
[----:B------:R-:W-:Y:S02]  /*36a0*/  FMUL.FTZ R55, R104, UR36 ;  /* 0x0000002468377c20 */ /* 0x000fe40008410000 */
[----:B0-----:R-:W-:Y:S02]  /*36b0*/  FMUL.FTZ R50, R103, UR36 ;  /* 0x0000002467327c20 */ /* 0x001fe40008410000 */
[----:B------:R-:W-:Y:S02]  /*36c0*/  FMUL.FTZ R57, R116, UR36 ;  /* 0x0000002474397c20 */ /* 0x000fe40008410000 */
[----:B------:R-:W-:Y:S02]  /*36d0*/  FMUL.FTZ R54, R106, UR36 ;  /* 0x000000246a367c20 */ /* 0x000fe40008410000 */
[----:B--2---:R-:W-:-:S02]  /*36e0*/  FMUL.FTZ R49, R118, UR36 ;  /* 0x0000002476317c20 */ /* 0x004fc40008410000 */
        /* <DEDUP_REMOVED lines=36> */
.L_x_1559:
        /* <DEDUP_REMOVED lines=24> */
.L_x_1560:
[----:B------:R-:W-:Y:S02]  /*3ab0*/  ISETP.GE.AND P0, PT, R89, 0x10, PT ;  /* 0x000000105900780c */ /* 0x000fe40003f06270 */
[----:B------:R-:W-:-:S11]  /*3ac0*/  MOV R153, R155 ;  /* 0x0000009b00997202 */ /* 0x000fd60000000f00 */
        /* <DEDUP_REMOVED lines=8> */
[----:B-1---5:R-:W-:Y:S05]  /*3b50*/  CALL.REL.NOINC `($__internal_64_$__cuda_sm70_shflsync_idx_p) ;  /* 0x0000443000007944 */ /* 0x022fea0003c00000 */
.L_x_1510:
[----:B------:R-:W-:Y:S05]  /*3b60*/  BRA.CONV ~URZ, `(.L_x_1511) ;  /* 0x000000637f007947 */ /* 0x000fea000b800000 */
[----:B-1----:R-:W-:Y:S01]  /*3b70*/  HFMA2.MMA R51, -RZ, RZ, 0, 1.847743988037109375e-06 ;  /* 0x0000001fff337435 */ /* 0x002fe200000001ff */
[----:B0-----:R-:W-:-:S02]  /*3b80*/  MOV R56, R59 ;  /* 0x0000003b00387202 */ /* 0x001fc40000000f00 */
[----:B------:R-:W-:Y:S02]  /*3b90*/  MOV R55, 0x1f ;  /* 0x0000001f00377802 */ /* 0x000fe40000000f00 */
[----:B------:R-:W-:Y:S02]  /*3ba0*/  MOV R50, 0xffffffff ;  /* 0xffffffff00327802 */ /* 0x000fe40000000f00 */
[----:B------:R-:W-:Y:S02]  /*3bb0*/  MOV R54, 0x3bd0 ;  /* 0x00003bd000367802 */ /* 0x000fe40000000f00 */
[----:B-----5:R-:W-:Y:S05]  /*3bc0*/  CALL.REL.NOINC `($__internal_64_$__cuda_sm70_shflsync_idx_p) ;  /* 0x000043c000007944 */ /* 0x020fea0003c00000 */
.L_x_1511:
[----:B------:R-:W-:Y:S05]  /*3bd0*/  BRA.DIV ~URZ, `(.L_x_1512) ;  /* 0x00003a027f007947 */ /* 0x000fea000b800000 */
[----:B-----5:R-:W2:Y:S04]  /*3be0*/  SHFL.IDX PT, R94, R94, RZ, 0x1f ;  /* 0x00001fff5e5e7589 */ /* 0x020ea800000e0000 */
[----:B------:R3:W4:Y:S04]  /*3bf0*/  SHFL.IDX PT, R55, R95, RZ, 0x1f ;  /* 0x00001fff5f377589 */ /* 0x00072800000e0000 */
[----:B------:R-:W0:Y:S04]  /*3c00*/  SHFL.UP PT, R153, R153, 0x1, RZ ;  /* 0x0420000099997989 */ /* 0x000e2800000e00ff */
[----:B------:R-:W1:Y:S02]  /*3c10*/  SHFL.UP PT, R59, R59, 0x1, RZ ;  /* 0x042000003b3b7989 */ /* 0x000e6400000e00ff */
.L_x_1561:
[----:B0--3--:R-:W0:Y:S01]  /*3c20*/  LDS.64 R56, [R58+0x31d0] ;  /* 0x0031d0003a387984 */ /* 0x009e220000000a00 */
[----:B--2---:R-:W-:Y:S01]  /*3c30*/  MOV R54, R94 ;  /* 0x0000005e00367202 */ /* 0x004fe20000000f00 */
[----:B-1--4-:R-:W-:-:S02]  /*3c40*/  @P1 FFMA.FTZ R55, R55, R153, R59 ;  /* 0x0000009937371223 */ /* 0x012fc4000001003b */
[----:B------:R-:W1:Y:S02]  /*3c50*/  LDS.64 R48, [R58+0x31d8] ;  /* 0x0031d8003a307984 */ /* 0x000e640000000a00 */
[----:B------:R-:W-:Y:S02]  /*3c60*/  @P1 FMUL.FTZ R54, R54, R153 ;  /* 0x0000009936361220 */ /* 0x000fe40000410000 */
[----:B------:R-:W2:Y:S04]  /*3c70*/  LDS.64 R50, [R58+0x31e0] ;  /* 0x0031e0003a327984 */ /* 0x000ea80000000a00 */
[----:B------:R3:W-:Y:S01]  /*3c80*/  STS.64 [R58+0x31d0], R54 ;  /* 0x0031d0363a007388 */ /* 0x0007e20000000a00 */
[C---:B0-----:R-:W-:Y:S02]  /*3c90*/  FFMA.FTZ R57, R56.reuse, R55, R57 ;  /* 0x0000003738397223 */ /* 0x041fe40000010039 */
        /* <DEDUP_REMOVED lines=8> */
.L_x_1507:
[----:B------:R-:W-:Y:S05]  /*3d20*/  BSYNC B0 ;  /* 0x0000000000007941 */ /* 0x000fea0003800000 */
.L_x_1506:
[----:B------:R-:W-:Y:S01]  /*3d30*/  WARPSYNC 0xffffffff ;  /* 0xffffffff00007948 */ /* 0x000fe20003800000 */
[----:B------:R-:W-:Y:S01]  /*3d40*/  BAR.SYNC.DEFER_BLOCKING 0x0 ;  /* 0x0000000000007b1d */ /* 0x000fe20000010000 */
[C---:B-1-3--:R-:W-:Y:S01]  /*3d50*/  FMUL.FTZ R50, R105.reuse, R124 ;  /* 0x0000007c69327220 */ /* 0x04afe20000410000 */
        /* <DEDUP_REMOVED lines=10> */
[C---:B------:R-:W-:Y:S02]  /*3e00*/  FMUL.FTZ R50, R110.reuse, R51 ;  /* 0x000000336e327220 */ /* 0x040fe40000410000 */
[----:B------:R-:W-:-:S02]  /*3e10*/  FFMA.FTZ R49, R110, R49, R131 ;  /* 0x000000316e317223 */ /* 0x000fc40000010083 */
[C---:B------:R-:W-:Y:S01]  /*3e20*/  FMUL.FTZ R51, R111.reuse, R50 ;  /* 0x000000326f337220 */ /* 0x040fe20000410000 */
[----:B------:R-:W-:Y:S01]  /*3e30*/  MOV R50, UR21 ;  /* 0x0000001500327c02 */ /* 0x000fe20008000f00 */
[----:B------:R-:W-:Y:S01]  /*3e40*/  FFMA.FTZ R49, R111, R49, R132 ;  /* 0x000000316f317223 */ /* 0x000fe20000010084 */
[----:B------:R-:W0:Y:S02]  /*3e50*/  LDS R48, [R123.X8+0x31d4] ;  /* 0x0031d4007b307984 */ /* 0x000e240000008800 */
[----:B------:R-:W-:Y:S01]  /*3e60*/  ISETP.GE.OR P0, PT, R50, c[0x0][0x174], P0 ;  /* 0x00005d0032007a0c */ /* 0x000fe20000706670 */
        /* <DEDUP_REMOVED lines=8> */
[----:B0-----:R-:W-:Y:S02]  /*3ef0*/  FFMA.FTZ R146, R146, R48, R151 ;  /* 0x0000003092927223 */ /* 0x001fe40000010097 */
        /* <DEDUP_REMOVED lines=8> */
[----:B------:R-:W-:Y:S02]  /*3f80*/  FFMA.FTZ R162, R53, R164, R162 ;  /* 0x000000a435a27223 */ /* 0x000fe400000100a2 */
[C---:B------:R-:W-:Y:S02]  /*3f90*/  FMUL.FTZ R54, R99.reuse, R54 ;  /* 0x0000003663367220 */ /* 0x040fe40000410000 */
[----:B------:R-:W-:Y:S01]  /*3fa0*/  FFMA.FTZ R160, R99, R162, R160 ;  /* 0x000000a263a07223 */ /* 0x000fe200000100a0 */
[----:B------:R0:W1:Y:S01]  /*3fb0*/  @!P0 LDS.64 R48, [R55.X8+0x45e0] ;  /* 0x0045e00037308984 */ /* 0x0000620000008a00 */
[----:B------:R-:W-:Y:S01]  /*3fc0*/  FMUL.FTZ R54, R53, R54 ;  /* 0x0000003635367220 */ /* 0x000fe20000410000 */
[----:B------:R-:W-:Y:S01]  /*3fd0*/  ISETP.GT.U32.AND P0, PT, R90, 0x1f, PT ;  /* 0x0000001f5a00780c */ /* 0x000fe20003f04070 */
[----:B------:R-:W-:-:S02]  /*3fe0*/  FFMA.FTZ R158, R115, R160, R158 ;  /* 0x000000a0739e7223 */ /* 0x000fc4000001009e */
[----:B------:R-:W-:Y:S02]  /*3ff0*/  FMUL.FTZ R51, R93, R54 ;  /* 0x000000365d337220 */ /* 0x000fe40000410000 */
[----:B------:R-:W-:Y:S02]  /*4000*/  FFMA.FTZ R145, R114, R158, R145 ;  /* 0x0000009e72917223 */ /* 0x000fe40000010091 */
[C---:B------:R-:W-:Y:S02]  /*4010*/  FMUL.FTZ R54, R96.reuse, R51 ;  /* 0x0000003360367220 */ /* 0x040fe40000410000 */
[----:B-----5:R-:W-:Y:S02]  /*4020*/  FFMA.FTZ R95, R113, R145, R156 ;  /* 0x00000091715f7223 */ /* 0x020fe4000001009c */
[----:B------:R-:W-:Y:S02]  /*4030*/  FFMA.FTZ R51, R96, R50, R137 ;  /* 0x0000003260337223 */ /* 0x000fe40000010089 */
[----:B------:R-:W-:-:S02]  /*4040*/  FFMA.FTZ R143, R112, R95, R143 ;  /* 0x0000005f708f7223 */ /* 0x000fc4000001008f */
[----:B------:R-:W-:Y:S02]  /*4050*/  FMUL.FTZ R50, R97, R54 ;  /* 0x0000003661327220 */ /* 0x000fe40000410000 */
        /* <DEDUP_REMOVED lines=29> */
.L_x_1562:
        /* <DEDUP_REMOVED lines=26> */
.L_x_1563:
        /* <DEDUP_REMOVED lines=20> */
.L_x_1514:
[----:B01----:R-:W-:Y:S05]  /*4510*/  BSYNC B0 ;  /* 0x0000000000007941 */ /* 0x003fea0003800000 */
.L_x_1513:
[----:B------:R-:W-:Y:S01]  /*4520*/  WARPSYNC 0xffffffff ;  /* 0xffffffff00007948 */ /* 0x000fe20003800000 */
[----:B------:R-:W-:Y:S01]  /*4530*/  BAR.SYNC.DEFER_BLOCKING 0x0 ;  /* 0x0000000000007b1d */ /* 0x000fe20000010000 */
[----:B------:R-:W-:Y:S01]  /*4540*/  FMUL.FTZ R52, R52, R146 ;  /* 0x0000009234347220 */ /* 0x000fe20000410000 */
[----:B--2---:R-:W-:Y:S01]  /*4550*/  MOV R57, UR37 ;  /* 0x0000002500397c02 */ /* 0x004fe20008000f00 */
[----:B------:R-:W-:Y:S01]  /*4560*/  FMUL.FTZ R100, R100, R149 ;  /* 0x0000009564647220 */ /* 0x000fe20000410000 */
[----:B------:R-:W-:Y:S01]  /*4570*/  MOV R50, R90 ;  /* 0x0000005a00327202 */ /* 0x000fe20000000f00 */
[----:B------:R-:W-:Y:S01]  /*4580*/  FFMA.FTZ R51, R85, R52, RZ ;  /* 0x0000003455337223 */ /* 0x000fe200000100ff */
[----:B------:R-:W-:Y:S01]  /*4590*/  ULDC.64 UR22, c[0x0][0x2b8] ;  /* 0x0000ae0000167ab9 */ /* 0x000fe20000000a00 */
[----:B------:R-:W-:Y:S01]  /*45a0*/  FMUL.FTZ R98, R98, R147 ;  /* 0x0000009362627220 */ /* 0x000fe20000410000 */
[----:B------:R-:W-:Y:S01]  /*45b0*/  UIMAD UR22, UR38, UR22, URZ ;  /* 0x00000016261672a4 */ /* 0x000fe2000f8e023f */
[----:B------:R-:W-:Y:S01]  /*45c0*/  FFMA.FTZ R100, R84, R100, R51 ;  /* 0x0000006454647223 */ /* 0x000fe20000010033 */
[----:B------:R-:W-:Y:S01]  /*45d0*/  MOV R59, UR16 ;  /* 0x00000010003b7c02 */ /* 0x000fe20008000f00 */
[----:B------:R-:W-:Y:S01]  /*45e0*/  FMUL.FTZ R102, R102, R164 ;  /* 0x000000a466667220 */ /* 0x000fe20000410000 */
[----:B------:R-:W-:Y:S01]  /*45f0*/  UIMAD UR22, UR37, UR23, UR22 ;  /* 0x00000017251672a4 */ /* 0x000fe2000f8e0216 */
[----:B------:R-:W-:Y:S01]  /*4600*/  FFMA.FTZ R51, R83, R98, R100 ;  /* 0x0000006253337223 */ /* 0x000fe20000010064 */
[C---:B------:R-:W-:Y:S01]  /*4610*/  ISETP.NE.AND P2, PT, R90.reuse, RZ, PT ;  /* 0x000000ff5a00720c */ /* 0x040fe20003f45270 */
[----:B------:R-:W-:Y:S01]  /*4620*/  FMUL.FTZ R101, R101, R162 ;  /* 0x000000a265657220 */ /* 0x000fe20000410000 */
[----:B------:R-:W-:Y:S01]  /*4630*/  SHF.L.U32 R58, R90, 0x4, RZ ;  /* 0x000000045a3a7819 */ /* 0x000fe200000006ff */
[----:B------:R-:W-:Y:S01]  /*4640*/  FFMA.FTZ R102, R82, R102, R51 ;  /* 0x0000006652667223 */ /* 0x000fe20000010033 */
[----:B------:R-:W-:Y:S01]  /*4650*/  HFMA2.MMA R51, -RZ, RZ, 0, 0 ;  /* 0x00000000ff337435 */ /* 0x000fe200000001ff */
[----:B------:R-:W-:Y:S01]  /*4660*/  FMUL.FTZ R104, R104, R160 ;  /* 0x000000a068687220 */ /* 0x000fe20000410000 */
[----:B------:R-:W-:Y:S01]  /*4670*/  MOV R98, UR7 ;  /* 0x0000000700627c02 */ /* 0x000fe20008000f00 */
[----:B------:R-:W-:Y:S01]  /*4680*/  FFMA.FTZ R101, R81, R101, R102 ;  /* 0x0000006551657223 */ /* 0x000fe20000010066 */
[----:B------:R-:W-:Y:S01]  /*4690*/  BSSY B0, `(.L_x_1517) ;  /* 0x00000dc000007945 */ /* 0x000fe20003800000 */
[----:B------:R-:W-:Y:S01]  /*46a0*/  FMUL.FTZ R103, R103, R158 ;  /* 0x0000009e67677220 */ /* 0x000fe20000410000 */
[----:B------:R-:W0:Y:S01]  /*46b0*/  LDS R123, [R123.X8+0x36e4] ;  /* 0x0036e4007b7b7984 */ /* 0x000e220000008800 */
[----:B------:R-:W-:Y:S01]  /*46c0*/  FFMA.FTZ R104, R80, R104, R101 ;  /* 0x0000006850687223 */ /* 0x000fe20000010065 */
[----:B------:R-:W-:Y:S01]  /*46d0*/  IADD3 R101, R58, 0x1, RZ ;  /* 0x000000013a657810 */ /* 0x000fe20007ffe0ff */
[----:B------:R-:W-:Y:S01]  /*46e0*/  FMUL.FTZ R116, R116, R145 ;  /* 0x0000009174747220 */ /* 0x000fe20000410000 */
[----:B------:R1:W-:Y:S01]  /*46f0*/  @!P2 STS.64 [R98.X8+0x45e0], R48 ;  /* 0x0045e0306200a388 */ /* 0x0003e20000008a00 */
[----:B------:R-:W-:Y:S01]  /*4700*/  FFMA.FTZ R103, R79, R103, R104 ;  /* 0x000000674f677223 */ /* 0x000fe20000010068 */
[----:B------:R-:W-:Y:S01]  /*4710*/  HADD2.F32 R104, -RZ, R46.H1_H1 ;  /* 0x3000002eff687230 */ /* 0x000fe20000004100 */
[----:B------:R-:W-:-:S02]  /*4720*/  FMUL.FTZ R106, R106, R95 ;  /* 0x0000005f6a6a7220 */ /* 0x000fc40000410000 */
[----:B------:R-:W-:Y:S01]  /*4730*/  FFMA.FTZ R116, R78, R116, R103 ;  /* 0x000000744e747223 */ /* 0x000fe20000010067 */
[----:B------:R-:W-:Y:S01]  /*4740*/  LEA.HI.SX32 R103, R101, R58, 0x1b ;  /* 0x0000003a65677211 */ /* 0x000fe200078fdaff */
[----:B------:R-:W-:-:S04]  /*4750*/  IMAD.WIDE.U32 R50, R57, c[0x0][0x2b8], R50 ;  /* 0x0000ae0039327a25 */ /* 0x000fc800078e0032 */
[----:B------:R-:W-:Y:S01]  /*4760*/  FFMA.FTZ R55, R77, R106, R116 ;  /* 0x0000006a4d377223 */ /* 0x000fe20000010074 */
[----:B------:R-:W-:Y:S01]  /*4770*/  IADD3 R51, R51, UR22, RZ ;  /* 0x0000001633337c10 */ /* 0x000fe2000fffe0ff */
[----:B------:R-:W-:Y:S01]  /*4780*/  FMUL.FTZ R118, R118, R143 ;  /* 0x0000008f76767220 */ /* 0x000fe20000410000 */
        /* <DEDUP_REMOVED lines=8> */
[----:B------:R-:W-:Y:S01]  /*4810*/  UIADD3 UR23, UP0, UR16, -0x800, URZ ;  /* 0xfffff80010177890 */ /* 0x000fe2000ff1e03f */
[----:B------:R-:W-:-:S04]  /*4820*/  IMAD.WIDE.U32 R50, R55, c[0x0][0x2c0], R50 ;  /* 0x0000b00037327a25 */ /* 0x000fc800078e0032 */
[----:B------:R-:W-:Y:S01]  /*4830*/  FFMA.FTZ R117, R74, R120, R117 ;  /* 0x000000784a757223 */ /* 0x000fe20000010075 */
[----:B------:R-:W-:Y:S01]  /*4840*/  IADD3 R55, R51, UR22, RZ ;  /* 0x0000001633377c10 */ /* 0x000fe2000fffe0ff */
[----:B------:R-:W-:Y:S01]  /*4850*/  FMUL.FTZ R119, R119, R152 ;  /* 0x0000009877777220 */ /* 0x000fe20000410000 */
[----:B------:R-:W-:Y:S01]  /*4860*/  LEA R56, P1, R50, c[0x0][0x320], 0x2 ;  /* 0x0000c80032387a11 */ /* 0x000fe200078210ff */
[----:B------:R-:W-:Y:S01]  /*4870*/  FMUL.FTZ R122, R122, R139 ;  /* 0x0000008b7a7a7220 */ /* 0x000fe20000410000 */
[----:B------:R-:W-:Y:S01]  /*4880*/  IADD3 R54, P0, R50, UR23, RZ ;  /* 0x0000001732367c10 */ /* 0x000fe2000ff1e0ff */
[----:B------:R-:W-:Y:S01]  /*4890*/  FFMA.FTZ R52, R72, R119, R117 ;  /* 0x0000007748347223 */ /* 0x000fe20000010075 */
[----:B------:R-:W-:Y:S01]  /*48a0*/  LEA.HI.X R51, R50, c[0x0][0x324], R55, 0x2, P1 ;  /* 0x0000c90032337a11 */ /* 0x000fe200008f1437 */
[----:B------:R-:W-:Y:S01]  /*48b0*/  FMUL.FTZ R94, R147, UR36 ;  /* 0x00000024935e7c20 */ /* 0x000fe20008410000 */
[----:B------:R-:W-:Y:S01]  /*48c0*/  MOV R50, UR17 ;  /* 0x0000001100327c02 */ /* 0x000fe20008000f00 */
[----:B0-----:R-:W-:Y:S01]  /*48d0*/  FFMA.FTZ R127, R123, R124, R127 ;  /* 0x0000007c7b7f7223 */ /* 0x001fe2000001007f */
[----:B------:R-:W-:Y:S01]  /*48e0*/  PLOP3.LUT P1, PT, PT, PT, UP0, 0x80, 0x0 ;  /* 0x000000000000781c */ /* 0x000fe20003f2f008 */
[----:B------:R-:W-:Y:S01]  /*48f0*/  FFMA.FTZ R57, R71, R122, R52 ;  /* 0x0000007a47397223 */ /* 0x000fe20000010034 */
[C---:B------:R-:W-:Y:S01]  /*4900*/  IADD3 R117, R58.reuse, 0x3, RZ ;  /* 0x000000033a757810 */ /* 0x040fe20007ffe0ff */
[----:B------:R-:W-:Y:S01]  /*4910*/  FFMA.FTZ R105, R105, R127, R126 ;  /* 0x0000007f69697223 */ /* 0x000fe2000001007e */
[----:B------:R-:W-:Y:S01]  /*4920*/  IADD3.X R55, R55, -0x1, R50, P0, P1 ;  /* 0xffffffff37377810 */ /* 0x000fe200007e2432 */
[----:B------:R-:W-:Y:S01]  /*4930*/  FMUL.FTZ R52, R121, R150 ;  /* 0x0000009679347220 */ /* 0x000fe20000410000 */
[----:B------:R-:W-:Y:S01]  /*4940*/  LEA R50, P1, R59, R56, 0x2 ;  /* 0x000000383b327211 */ /* 0x000fe200078210ff */
[----:B------:R-:W-:Y:S01]  /*4950*/  FFMA.FTZ R128, R107, R105, R128 ;  /* 0x000000696b807223 */ /* 0x000fe20000010080 */
[----:B------:R-:W-:Y:S01]  /*4960*/  IADD3 R107, R58, 0x2, RZ ;  /* 0x000000023a6b7810 */ /* 0x000fe20007ffe0ff */
[----:B------:R-:W-:Y:S01]  /*4970*/  FMUL.FTZ R56, R146, UR36 ;  /* 0x0000002492387c20 */ /* 0x000fe20008410000 */
[----:B------:R-:W-:Y:S01]  /*4980*/  LEA.HI.SX32 R102, R117, R58, 0x1b ;  /* 0x0000003a75667211 */ /* 0x000fe200078fdaff */
[----:B------:R-:W-:Y:S01]  /*4990*/  FFMA.FTZ R129, R108, R128, R129 ;  /* 0x000000806c817223 */ /* 0x000fe20000010081 */
[----:B------:R-:W-:Y:S01]  /*49a0*/  LEA.HI.SX32 R107, R107, R58, 0x1b ;  /* 0x0000003a6b6b7211 */ /* 0x000fe200078fdaff */
[----:B------:R-:W-:Y:S01]  /*49b0*/  FFMA.FTZ R52, R70, R52, R57 ;  /* 0x0000003446347223 */ /* 0x000fe20000010039 */
[----:B------:R-:W-:Y:S01]  /*49c0*/  P2R R57, PR, RZ, 0x4 ;  /* 0x00000004ff397803 */ /* 0x000fe20000000000 */
[----:B------:R-:W-:Y:S01]  /*49d0*/  FFMA.FTZ R130, R109, R129, R130 ;  /* 0x000000816d827223 */ /* 0x000fe20000010082 */
[--C-:B------:R-:W-:Y:S01]  /*49e0*/  HADD2.F32 R109, -RZ, R47.reuse.H0_H0 ;  /* 0x2000002fff6d7230 */ /* 0x100fe20000004100 */
[----:B------:R-:W-:Y:S01]  /*49f0*/  FMUL.FTZ R59, R149, UR36 ;  /* 0x00000024953b7c20 */ /* 0x000fe20008410000 */
[----:B------:R-:W-:Y:S01]  /*4a00*/  HADD2.F32 R117, -RZ, R47.H1_H1 ;  /* 0x3000002fff757230 */ /* 0x000fe20000004100 */
[----:B------:R-:W-:-:S02]  /*4a10*/  FFMA.FTZ R131, R110, R130, R131 ;  /* 0x000000826e837223 */ /* 0x000fc40000010083 */
[----:B------:R-:W-:Y:S01]  /*4a20*/  FMUL.FTZ R57, R85, R56 ;  /* 0x0000003855397220 */ /* 0x000fe20000410000 */
[----:B------:R-:W-:Y:S01]  /*4a30*/  LEA.HI.SX32 R56, R58, R58, 0x1b ;  /* 0x0000003a3a387211 */ /* 0x000fe200078fdaff */
[----:B------:R-:W-:Y:S02]  /*4a40*/  FFMA.FTZ R132, R111, R131, R132 ;  /* 0x000000836f847223 */ /* 0x000fe40000010084 */
[----:B------:R-:W-:Y:S02]  /*4a50*/  FMUL.FTZ R58, R84, R59 ;  /* 0x0000003b543a7220 */ /* 0x000fe40000410000 */
[----:B------:R-:W-:Y:S01]  /*4a60*/  FFMA.FTZ R133, R112, R132, R133 ;  /* 0x0000008470857223 */ /* 0x000fe20000010085 */
[----:B------:R-:W-:Y:S01]  /*4a70*/  STS [R56.X4+0x1090], R57 ;  /* 0x0010903938007388 */ /* 0x000fe20000004800 */
[----:B------:R-:W-:Y:S02]  /*4a80*/  FMUL.FTZ R94, R83, R94 ;  /* 0x0000005e535e7220 */ /* 0x000fe40000410000 */
[----:B------:R-:W-:Y:S01]  /*4a90*/  FFMA.FTZ R134, R113, R133, R134 ;  /* 0x0000008571867223 */ /* 0x000fe20000010086 */
[----:B------:R-:W-:Y:S01]  /*4aa0*/  STS [R103.X4+0x1094], R58 ;  /* 0x0010943a67007388 */ /* 0x000fe20000004800 */
[----:B-1----:R-:W-:-:S02]  /*4ab0*/  FFMA.FTZ R48, -R18, R109, R150 ;  /* 0x0000006d12307223 */ /* 0x002fc40000010196 */
[----:B------:R-:W-:Y:S01]  /*4ac0*/  FFMA.FTZ R135, R114, R134, R135 ;  /* 0x0000008672877223 */ /* 0x000fe20000010087 */
[----:B------:R0:W-:Y:S01]  /*4ad0*/  STS [R107.X4+0x1098], R94 ;  /* 0x0010985e6b007388 */ /* 0x0001e20000004800 */
[----:B------:R-:W-:Y:S02]  /*4ae0*/  FMUL.FTZ R49, R105, UR27 ;  /* 0x0000001b69317c20 */ /* 0x000fe40008410000 */
[----:B------:R-:W-:Y:S01]  /*4af0*/  FFMA.FTZ R136, R115, R135, R136 ;  /* 0x0000008773887223 */ /* 0x000fe20000010088 */
[----:B------:R-:W-:Y:S01]  /*4b00*/  HADD2.F32 R115, -RZ, R46.H0_H0 ;  /* 0x2000002eff737230 */ /* 0x000fe20000004100 */
[----:B------:R-:W-:Y:S02]  /*4b10*/  FMUL.FTZ R101, R164, UR36 ;  /* 0x00000024a4657c20 */ /* 0x000fe40008410000 */
[----:B------:R-:W-:Y:S02]  /*4b20*/  FFMA.FTZ R59, -R16, R117, R148 ;  /* 0x00000075103b7223 */ /* 0x000fe40000010194 */
[----:B------:R-:W-:-:S02]  /*4b30*/  FMUL.FTZ R98, R127, UR27 ;  /* 0x0000001b7f627c20 */ /* 0x000fc40008410000 */
[----:B0-----:R-:W-:Y:S02]  /*4b40*/  FMUL.FTZ R94, R48, R49 ;  /* 0x00000031305e7220 */ /* 0x001fe40000410000 */
[----:B------:R-:W-:Y:S02]  /*4b50*/  FFMA.FTZ R49, -R19, R104, R139 ;  /* 0x0000006813317223 */ /* 0x000fe4000001018b */
[----:B------:R-:W-:Y:S02]  /*4b60*/  FMUL.FTZ R100, R128, UR27 ;  /* 0x0000001b80647c20 */ /* 0x000fe40008410000 */
[----:B------:R-:W-:Y:S01]  /*4b70*/  FFMA.FTZ R99, R99, R136, R138 ;  /* 0x0000008863637223 */ /* 0x000fe2000001008a */
[----:B------:R-:W-:Y:S01]  /*4b80*/  HADD2.F32 R138, -RZ, R45.H1_H1 ;  /* 0x3000002dff8a7230 */ /* 0x000fe20000004100 */
[----:B------:R-:W-:Y:S02]  /*4b90*/  FFMA.FTZ R57, R109, R105, R94 ;  /* 0x000000696d397223 */ /* 0x000fe4000001005e */
[----:B------:R-:W-:-:S02]  /*4ba0*/  FMUL.FTZ R101, R82, R101 ;  /* 0x0000006552657220 */ /* 0x000fc40000410000 */
[----:B------:R-:W-:Y:S02]  /*4bb0*/  FMUL.FTZ R94, R162, UR36 ;  /* 0x00000024a25e7c20 */ /* 0x000fe40008410000 */
[----:B------:R-:W-:Y:S01]  /*4bc0*/  FMUL.FTZ R58, R59, R98 ;  /* 0x000000623b3a7220 */ /* 0x000fe20000410000 */
[----:B------:R0:W-:Y:S01]  /*4bd0*/  STS [R102.X4+0x109c], R101 ;  /* 0x00109c6566007388 */ /* 0x0001e20000004800 */
[----:B------:R-:W-:Y:S02]  /*4be0*/  FMUL.FTZ R109, R49, R100 ;  /* 0x00000064316d7220 */ /* 0x000fe40000410000 */
[----:B------:R-:W-:Y:S02]  /*4bf0*/  FFMA.FTZ R140, R53, R99, R140 ;  /* 0x00000063358c7223 */ /* 0x000fe4000001008c */
[----:B------:R-:W-:Y:S02]  /*4c00*/  FMUL.FTZ R107, R160, UR36 ;  /* 0x00000024a06b7c20 */ /* 0x000fe40008410000 */
[----:B------:R-:W-:-:S02]  /*4c10*/  FMUL.FTZ R98, R158, UR36 ;  /* 0x000000249e627c20 */ /* 0x000fc40008410000 */
[----:B------:R-:W-:Y:S02]  /*4c20*/  FMUL.FTZ R103, R81, R94 ;  /* 0x0000005e51677220 */ /* 0x000fe40000410000 */
[----:B------:R-:W-:Y:S02]  /*4c30*/  FFMA.FTZ R94, R104, R128, R109 ;  /* 0x00000080685e7223 */ /* 0x000fe4000001006d */
[----:B------:R-:W-:Y:S01]  /*4c40*/  FFMA.FTZ R93, R93, R140, R142 ;  /* 0x0000008c5d5d7223 */ /* 0x000fe2000001008e */
[----:B------:R-:W-:Y:S01]  /*4c50*/  STS [R56.X4+0x10a0], R103 ;  /* 0x0010a06738007388 */ /* 0x000fe20000004800 */
[----:B------:R-:W-:Y:S02]  /*4c60*/  FMUL.FTZ R107, R80, R107 ;  /* 0x0000006b506b7220 */ /* 0x000fe40000410000 */
[----:B0-----:R-:W-:Y:S02]  /*4c70*/  FMUL.FTZ R101, R79, R98 ;  /* 0x000000624f657220 */ /* 0x001fe40000410000 */
[----:B------:R-:W-:Y:S01]  /*4c80*/  FMUL.FTZ R109, R145, UR36 ;  /* 0x00000024916d7c20 */ /* 0x000fe20008410000 */
[----:B------:R0:W-:Y:S01]  /*4c90*/  STS [R56.X4+0x10a4], R107 ;  /* 0x0010a46b38007388 */ /* 0x0001e20000004800 */
[----:B------:R-:W-:-:S02]  /*4ca0*/  FMUL.FTZ R98, R95, UR36 ;  /* 0x000000245f627c20 */ /* 0x000fc40008410000 */
[----:B------:R-:W-:Y:S01]  /*4cb0*/  FMUL.FTZ R53, R141, UR36 ;  /* 0x000000248d357c20 */ /* 0x000fe20008410000 */
[----:B------:R1:W-:Y:S01]  /*4cc0*/  STS [R56.X4+0x10a8], R101 ;  /* 0x0010a86538007388 */ /* 0x0003e20000004800 */
[----:B------:R-:W-:Y:S02]  /*4cd0*/  FMUL.FTZ R100, R154, UR36 ;  /* 0x000000249a647c20 */ /* 0x000fe40008410000 */
[----:B------:R-:W-:Y:S02]  /*4ce0*/  FFMA.FTZ R96, R96, R93, R137 ;  /* 0x0000005d60607223 */ /* 0x000fe40000010089 */
[----:B------:R-:W-:Y:S02]  /*4cf0*/  FMUL.FTZ R109, R78, R109 ;  /* 0x0000006d4e6d7220 */ /* 0x000fe40000410000 */
[----:B------:R-:W-:Y:S02]  /*4d00*/  FMUL.FTZ R111, R77, R98 ;  /* 0x000000624d6f7220 */ /* 0x000fe40000410000 */
[----:B------:R-:W-:Y:S01]  /*4d10*/  FMUL.FTZ R98, R139, UR36 ;  /* 0x000000248b627c20 */ /* 0x000fe20008410000 */
[----:B------:R2:W-:Y:S01]  /*4d20*/  STS [R56.X4+0x10ac], R109 ;  /* 0x0010ac6d38007388 */ /* 0x0005e20000004800 */
[----:B0-----:R-:W-:-:S02]  /*4d30*/  FMUL.FTZ R107, R152, UR36 ;  /* 0x00000024986b7c20 */ /* 0x001fc40008410000 */
[----:B-1----:R-:W-:Y:S01]  /*4d40*/  FMUL.FTZ R101, R74, R53 ;  /* 0x000000354a657220 */ /* 0x002fe20000410000 */
[----:B------:R-:W-:Y:S01]  /*4d50*/  STS [R56.X4+0x10b0], R111 ;  /* 0x0010b06f38007388 */ /* 0x000fe20000004800 */
[----:B------:R-:W-:Y:S01]  /*4d60*/  FMUL.FTZ R103, R75, R100 ;  /* 0x000000644b677220 */ /* 0x000fe20000410000 */
[--C-:B------:R-:W-:Y:S01]  /*4d70*/  HADD2.F32 R100, -RZ, R40.reuse.H1_H1 ;  /* 0x30000028ff647230 */ /* 0x100fe20000004100 */
[----:B------:R-:W-:Y:S01]  /*4d80*/  FFMA.FTZ R152, -R20, R115, R152 ;  /* 0x0000007314987223 */ /* 0x000fe20000010198 */
[----:B------:R0:W-:Y:S01]  /*4d90*/  STS [R56.X4+0x10bc], R101 ;  /* 0x0010bc6538007388 */ /* 0x0001e20000004800 */
[----:B------:R-:W-:Y:S02]  /*4da0*/  FMUL.FTZ R53, R129, UR27 ;  /* 0x0000001b81357c20 */ /* 0x000fe40008410000 */
[----:B------:R-:W-:Y:S01]  /*4db0*/  FFMA.FTZ R144, R97, R96, R144 ;  /* 0x0000006061907223 */ /* 0x000fe20000010090 */
[----:B------:R-:W-:Y:S01]  /*4dc0*/  HADD2.F32 R97, -RZ, R40.H0_H0 ;  /* 0x20000028ff617230 */ /* 0x000fe20000004100 */
[----:B--2---:R-:W-:Y:S01]  /*4dd0*/  FMUL.FTZ R109, R71, R98 ;  /* 0x00000062476d7220 */ /* 0x004fe20000410000 */
[----:B------:R1:W-:Y:S01]  /*4de0*/  STS [R56.X4+0x10b8], R103 ;  /* 0x0010b86738007388 */ /* 0x0003e20000004800 */
[----:B------:R-:W-:-:S02]  /*4df0*/  FMUL.FTZ R98, R152, R53 ;  /* 0x0000003598627220 */ /* 0x000fc40000410000 */
[C---:B------:R-:W-:Y:S01]  /*4e00*/  FMUL.FTZ R102, R32.reuse, R144 ;  /* 0x0000009020667220 */ /* 0x040fe20000410000 */
[----:B------:R2:W-:Y:S01]  /*4e10*/  STS [R56.X4+0x10c4], R109 ;  /* 0x0010c46d38007388 */ /* 0x0005e20000004800 */
[----:B------:R-:W-:Y:S01]  /*4e20*/  FFMA.FTZ R53, R115, R129, R98 ;  /* 0x0000008173357223 */ /* 0x000fe20000010062 */
[--C-:B------:R-:W-:Y:S01]  /*4e30*/  HADD2.F32 R98, -RZ, R41.reuse.H0_H0 ;  /* 0x20000029ff627230 */ /* 0x100fe20000004100 */
[----:B------:R-:W-:Y:S01]  /*4e40*/  FFMA.FTZ R104, -R31, R100, R149 ;  /* 0x000000641f687223 */ /* 0x000fe20000010195 */
[----:B0-----:R-:W-:Y:S01]  /*4e50*/  HADD2.F32 R101, -RZ, R41.H1_H1 ;  /* 0x30000029ff657230 */ /* 0x001fe20000004100 */
[----:B------:R-:W-:Y:S01]  /*4e60*/  FMUL.FTZ R113, R143, UR36 ;  /* 0x000000248f717c20 */ /* 0x000fe20008410000 */
[----:B------:R-:W-:Y:S01]  /*4e70*/  HADD2.F32 R115, -RZ, R43.H0_H0 ;  /* 0x2000002bff737230 */ /* 0x000fe20000004100 */
[----:B-1----:R-:W-:Y:S02]  /*4e80*/  FFMA.FTZ R103, -R32, R97, R146 ;  /* 0x0000006120677223 */ /* 0x002fe40000010192 */
[----:B------:R-:W-:-:S02]  /*4e90*/  FMUL.FTZ R107, R72, R107 ;  /* 0x0000006b486b7220 */ /* 0x000fc40000410000 */
[----:B--2---:R-:W-:Y:S02]  /*4ea0*/  FMUL.FTZ R109, R31, R96 ;  /* 0x000000601f6d7220 */ /* 0x004fe40000410000 */
[----:B------:R-:W-:Y:S01]  /*4eb0*/  FFMA.FTZ R108, R102, R103, RZ ;  /* 0x00000067666c7223 */ /* 0x000fe200000100ff */
[----:B------:R0:W-:Y:S01]  /*4ec0*/  STS [R56.X4+0x10c0], R107 ;  /* 0x0010c06b38007388 */ /* 0x0001e20000004800 */
[C---:B------:R-:W-:Y:S02]  /*4ed0*/  FFMA.FTZ R147, -R30.reuse, R98, R147 ;  /* 0x000000621e937223 */ /* 0x040fe40000010193 */
[----:B------:R-:W-:Y:S02]  /*4ee0*/  FMUL.FTZ R106, R30, R93 ;  /* 0x0000005d1e6a7220 */ /* 0x000fe40000410000 */
[----:B------:R-:W-:Y:S02]  /*4ef0*/  FFMA.FTZ R108, R109, R104, R108 ;  /* 0x000000686d6c7223 */ /* 0x000fe4000001006c */
[----:B------:R-:W-:-:S02]  /*4f00*/  FMUL.FTZ R113, R76, R113 ;  /* 0x000000714c717220 */ /* 0x000fc40000410000 */
[C---:B------:R-:W-:Y:S01]  /*4f10*/  FFMA.FTZ R164, -R29.reuse, R101, R164 ;  /* 0x000000651da47223 */ /* 0x040fe200000101a4 */
[----:B0-----:R-:W-:Y:S01]  /*4f20*/  HADD2.F32 R107, -RZ, R42.H0_H0 ;  /* 0x2000002aff6b7230 */ /* 0x001fe20000004100 */
[----:B------:R-:W-:Y:S01]  /*4f30*/  FMUL.FTZ R111, R29, R140 ;  /* 0x0000008c1d6f7220 */ /* 0x000fe20000410000 */
[----:B------:R0:W-:Y:S01]  /*4f40*/  STS [R56.X4+0x10b4], R113 ;  /* 0x0010b47138007388 */ /* 0x0001e20000004800 */
[----:B------:R-:W-:Y:S02]  /*4f50*/  FFMA.FTZ R112, R106, R147, R108 ;  /* 0x000000936a707223 */ /* 0x000fe4000001006c */
[----:B------:R-:W-:Y:S02]  /*4f60*/  FFMA.FTZ R58, R117, R127, R58 ;  /* 0x0000007f753a7223 */ /* 0x000fe4000001003a */
[C---:B------:R-:W-:Y:S02]  /*4f70*/  FFMA.FTZ R117, -R28.reuse, R107, R162 ;  /* 0x0000006b1c757223 */ /* 0x040fe400000101a2 */
[----:B------:R-:W-:-:S02]  /*4f80*/  FMUL.FTZ R108, R28, R99 ;  /* 0x000000631c6c7220 */ /* 0x000fc40000410000 */
[----:B------:R-:W-:Y:S01]  /*4f90*/  FFMA.FTZ R114, R111, R164, R112 ;  /* 0x000000a46f727223 */ /* 0x000fe20000010070 */
[----:B0-----:R-:W-:Y:S01]  /*4fa0*/  HADD2.F32 R113, -RZ, R42.H1_H1 ;  /* 0x3000002aff717230 */ /* 0x001fe20000004100 */
[C---:B------:R-:W-:Y:S01]  /*4fb0*/  FMUL.FTZ R119, R27.reuse, R136 ;  /* 0x000000881b777220 */ /* 0x040fe20000410000 */
[----:B------:R-:W-:Y:S01]  /*4fc0*/  HADD2.F32 R112, -RZ, R43.H1_H1 ;  /* 0x3000002bff707230 */ /* 0x000fe20000004100 */
[----:B------:R-:W-:Y:S01]  /*4fd0*/  FFMA.FTZ R116, R108, R117, R114 ;  /* 0x000000756c747223 */ /* 0x000fe20000010072 */
[----:B------:R-:W-:Y:S01]  /*4fe0*/  HADD2.F32 R114, -RZ, R44.H0_H0 ;  /* 0x2000002cff727230 */ /* 0x000fe20000004100 */
[----:B------:R-:W-:Y:S02]  /*4ff0*/  FFMA.FTZ R160, -R27, R113, R160 ;  /* 0x000000711ba07223 */ /* 0x000fe400000101a0 */
[C---:B------:R-:W-:Y:S02]  /*5000*/  FFMA.FTZ R121, -R26.reuse, R115, R158 ;  /* 0x000000731a797223 */ /* 0x040fe4000001019e */
[----:B------:R-:W-:-:S02]  /*5010*/  FMUL.FTZ R118, R26, R135 ;  /* 0x000000871a767220 */ /* 0x000fc40000410000 */
[----:B------:R-:W-:Y:S01]  /*5020*/  FFMA.FTZ R122, R119, R160, R116 ;  /* 0x000000a0777a7223 */ /* 0x000fe20000010074 */
[----:B------:R-:W-:Y:S01]  /*5030*/  HADD2.F32 R116, -RZ, R44.H1_H1 ;  /* 0x3000002cff747230 */ /* 0x000fe20000004100 */
[C---:B------:R-:W-:Y:S01]  /*5040*/  FFMA.FTZ R120, -R25.reuse, R112, R145 ;  /* 0x0000007019787223 */ /* 0x040fe20000010191 */
[----:B------:R-:W-:Y:S01]  /*5050*/  HADD2.F32 R145, -RZ, R45.H0_H0 ;  /* 0x2000002dff917230 */ /* 0x000fe20000004100 */
[----:B------:R-:W-:Y:S02]  /*5060*/  FMUL.FTZ R123, R25, R134 ;  /* 0x00000086197b7220 */ /* 0x000fe40000410000 */
[----:B------:R-:W-:Y:S02]  /*5070*/  FFMA.FTZ R124, R118, R121, R122 ;  /* 0x00000079767c7223 */ /* 0x000fe4000001007a */
[C---:B------:R-:W-:Y:S02]  /*5080*/  FFMA.FTZ R95, -R24.reuse, R114, R95 ;  /* 0x00000072185f7223 */ /* 0x040fe4000001015f */
[----:B------:R-:W-:-:S02]  /*5090*/  FMUL.FTZ R122, R24, R133 ;  /* 0x00000085187a7220 */ /* 0x000fc40000410000 */
[----:B------:R-:W-:Y:S02]  /*50a0*/  FFMA.FTZ R124, R123, R120, R124 ;  /* 0x000000787b7c7223 */ /* 0x000fe4000001007c */
[----:B------:R-:W-:Y:S02]  /*50b0*/  FMUL.FTZ R110, R125, R148 ;  /* 0x000000947d6e7220 */ /* 0x000fe40000410000 */
[C---:B------:R-:W-:Y:S02]  /*50c0*/  FFMA.FTZ R126, -R23.reuse, R116, R143 ;  /* 0x00000074177e7223 */ /* 0x040fe4000001018f */
[----:B------:R-:W-:Y:S02]  /*50d0*/  FMUL.FTZ R139, R23, R132 ;  /* 0x00000084178b7220 */ /* 0x000fe40000410000 */
[----:B------:R-:W-:Y:S02]  /*50e0*/  FFMA.FTZ R125, R122, R95, R124 ;  /* 0x0000005f7a7d7223 */ /* 0x000fe4000001007c */
[----:B------:R-:W-:-:S02]  /*50f0*/  FFMA.FTZ R154, -R22, R145, R154 ;  /* 0x00000091169a7223 */ /* 0x000fc4000001019a */
[----:B------:R-:W-:Y:S02]  /*5100*/  FMUL.FTZ R124, R22, R131 ;  /* 0x00000083167c7220 */ /* 0x000fe40000410000 */
[----:B------:R-:W-:Y:S02]  /*5110*/  FFMA.FTZ R143, R139, R126, R125 ;  /* 0x0000007e8b8f7223 */ /* 0x000fe4000001007d */
[C---:B------:R-:W-:Y:S02]  /*5120*/  FFMA.FTZ R141, -R21.reuse, R138, R141 ;  /* 0x0000008a158d7223 */ /* 0x040fe4000001018d */
[----:B------:R-:W-:Y:S02]  /*5130*/  FMUL.FTZ R125, R21, R130 ;  /* 0x00000082157d7220 */ /* 0x000fe40000410000 */
[----:B------:R-:W-:Y:S02]  /*5140*/  FMUL.FTZ R146, R130, UR27 ;  /* 0x0000001b82927c20 */ /* 0x000fe40008410000 */
[----:B------:R-:W-:-:S02]  /*5150*/  FFMA.FTZ R142, R124, R154, R143 ;  /* 0x0000009a7c8e7223 */ /* 0x000fc4000001008f */
[----:B------:R-:W-:Y:S02]  /*5160*/  FMUL.FTZ R143, R141, R146 ;  /* 0x000000928d8f7220 */ /* 0x000fe40000410000 */
[----:B------:R-:W-:Y:S01]  /*5170*/  FFMA.FTZ R142, R125, R141, R142 ;  /* 0x0000008d7d8e7223 */ /* 0x000fe2000001008e */
[----:B------:R-:W-:Y:S01]  /*5180*/  MOV R141, UR23 ;  /* 0x00000017008d7c02 */ /* 0x000fe20008000f00 */
[----:B------:R-:W-:Y:S02]  /*5190*/  FMUL.FTZ R137, R150, UR36 ;  /* 0x0000002496897c20 */ /* 0x000fe40008410000 */
[----:B------:R-:W-:Y:S01]  /*51a0*/  FMUL.FTZ R148, R148, UR36 ;  /* 0x0000002494947c20 */ /* 0x000fe20008410000 */
[----:B------:R-:W-:Y:S01]  /*51b0*/  IADD3 R141, -R141, c[0x0][0x168], -R90 ;  /* 0x00005a008d8d7a10 */ /* 0x000fe20007ffe95a */
[----:B------:R-:W-:Y:S02]  /*51c0*/  FMUL.FTZ R129, R20, R129 ;  /* 0x0000008114817220 */ /* 0x000fe40000410000 */
[----:B------:R-:W-:Y:S01]  /*51d0*/  FMUL.FTZ R151, R70, R137 ;  /* 0x0000008946977220 */ /* 0x000fe20000410000 */
[----:B------:R-:W-:Y:S01]  /*51e0*/  ISETP.GE.AND P0, PT, R141, 0x1, PT ;  /* 0x000000018d00780c */ /* 0x000fe20003f06270 */
[----:B------:R-:W-:-:S02]  /*51f0*/  FMUL.FTZ R153, R69, R148 ;  /* 0x0000009445997220 */ /* 0x000fc40000410000 */
[----:B------:R-:W-:Y:S01]  /*5200*/  FMUL.FTZ R137, R131, UR27 ;  /* 0x0000001b83897c20 */ /* 0x000fe20008410000 */
[----:B------:R-:W-:Y:S01]  /*5210*/  STS [R56.X4+0x10c8], R151 ;  /* 0x0010c89738007388 */ /* 0x000fe20000004800 */
[----:B------:R-:W-:Y:S02]  /*5220*/  FFMA.FTZ R142, R129, R152, R142 ;  /* 0x00000098818e7223 */ /* 0x000fe4000001008e */
[----:B------:R-:W-:Y:S01]  /*5230*/  FMUL.FTZ R128, R19, R128 ;  /* 0x0000008013807220 */ /* 0x000fe20000410000 */
[----:B------:R0:W-:Y:S01]  /*5240*/  STS [R56.X4+0x10cc], R153 ;  /* 0x0010cc9938007388 */ /* 0x0001e20000004800 */
[----:B------:R-:W-:Y:S02]  /*5250*/  FFMA.FTZ R130, R138, R130, R143 ;  /* 0x000000828a827223 */ /* 0x000fe4000001008f */
[----:B------:R-:W-:Y:S02]  /*5260*/  FMUL.FTZ R154, R154, R137 ;  /* 0x000000899a9a7220 */ /* 0x000fe40000410000 */
[----:B------:R-:W-:-:S02]  /*5270*/  FFMA.FTZ R142, R128, R49, R142 ;  /* 0x00000031808e7223 */ /* 0x000fc4000001008e */
[----:B------:R-:W-:Y:S02]  /*5280*/  FMUL.FTZ R149, R132, UR27 ;  /* 0x0000001b84957c20 */ /* 0x000fe40008410000 */
[----:B------:R-:W-:Y:S02]  /*5290*/  FMUL.FTZ R143, R18, R105 ;  /* 0x00000069128f7220 */ /* 0x000fe40000410000 */
[----:B------:R-:W-:Y:S02]  /*52a0*/  FFMA.FTZ R137, R145, R131, R154 ;  /* 0x0000008391897223 */ /* 0x000fe4000001009a */
[----:B------:R-:W-:Y:S02]  /*52b0*/  FADD.FTZ R6, R139, R6 ;  /* 0x000000068b067221 */ /* 0x000fe40000010000 */
[----:B------:R-:W-:Y:S02]  /*52c0*/  FMUL.FTZ R149, R126, R149 ;  /* 0x000000957e957220 */ /* 0x000fe40000410000 */
[----:B------:R-:W-:-:S02]  /*52d0*/  FFMA.FTZ R148, R143, R48, R142 ;  /* 0x000000308f947223 */ /* 0x000fc4000001008e */
        /* <DEDUP_REMOVED lines=8> */
[----:B0-----:R-:W-:Y:S01]  /*5360*/  FMUL.FTZ R56, R144, UR27 ;  /* 0x0000001b90387c20 */ /* 0x001fe20008410000 */
        /* <DEDUP_REMOVED lines=14> */
.L_x_1518:
[----:B------:R-:W-:Y:S05]  /*5450*/  BSYNC B0 ;  /* 0x0000000000007941 */ /* 0x000fea0003800000 */
.L_x_1517:
[----:B0-----:R-:W-:Y:S01]  /*5460*/  MOV R48, UR16 ;  /* 0x0000001000307c02 */ /* 0x001fe20008000f00 */
[----:B------:R-:W-:Y:S01]  /*5470*/  USHF.L.U32 UR26, UR8, 0x2, URZ ;  /* 0x00000002081a7899 */ /* 0x000fe2000800063f */
[----:B------:R-:W-:Y:S01]  /*5480*/  MOV R49, UR17 ;  /* 0x0000001100317c02 */ /* 0x000fe20008000f00 */
[----:B------:R-:W-:Y:S01]  /*5490*/  USHF.L.U64.HI UR27, UR8, 0x2, UR9 ;  /* 0x00000002081b7899 */ /* 0x000fe20008010209 */
[----:B------:R-:W-:Y:S01]  /*54a0*/  ISETP.GE.AND P0, PT, R141, 0x81, PT ;  /* 0x000000818d00780c */ /* 0x000fe20003f06270 */
[----:B------:R-:W-:Y:S01]  /*54b0*/  ULDC.64 UR22, c[0x0][0x2d0] ;  /* 0x0000b40000167ab9 */ /* 0x000fe20000000a00 */
[----:B------:R-:W-:Y:S01]  /*54c0*/  LEA.HI.X R51, R48, R51, R49, 0x2, P1 ;  /* 0x0000003330337211 */ /* 0x000fe200008f1431 */
[----:B------:R-:W-:Y:S01]  /*54d0*/  FMUL.FTZ R49, R69, R110 ;  /* 0x0000006e45317220 */ /* 0x000fe20000410000 */
[----:B------:R-:W-:Y:S01]  /*54e0*/  UIMAD UR22, UR27, UR22, URZ ;  /* 0x000000161b1672a4 */ /* 0x000fe2000f8e023f */
[----:B------:R-:W-:Y:S01]  /*54f0*/  MOV R55, UR26 ;  /* 0x0000001a00377c02 */ /* 0x000fe20008000f00 */
[----:B------:R-:W-:Y:S01]  /*5500*/  FMUL.FTZ R127, R16, R127 ;  /* 0x0000007f107f7220 */ /* 0x000fe20000410000 */
[----:B------:R-:W-:Y:S01]  /*5510*/  BSSY B0, `(.L_x_1519) ;  /* 0x0000011000007945 */ /* 0x000fe20003800000 */
[----:B------:R-:W-:Y:S01]  /*5520*/  FADD.FTZ R48, R52, R49 ;  /* 0x0000003134307221 */ /* 0x000fe20000010000 */
[C---:B------:R-:W-:Y:S01]  /*5530*/  IADD3 R49, R90.reuse, 0x80, RZ ;  /* 0x000000805a317810 */ /* 0x040fe20007ffe0ff */
[----:B------:R-:W-:Y:S01]  /*5540*/  UIMAD UR22, UR26, UR23, UR22 ;  /* 0x000000171a1672a4 */ /* 0x000fe2000f8e0216 */
[----:B------:R-:W-:Y:S01]  /*5550*/  IMAD.WIDE.U32 R50, R55, c[0x0][0x2d0], R50 ;  /* 0x0000b40037327a25 */ /* 0x000fe200078e0032 */
[----:B------:R-:W-:-:S02]  /*5560*/  IADD3 R55, R90, 0x100, RZ ;  /* 0x000001005a377810 */ /* 0x000fc40007ffe0ff */
[----:B------:R-:W-:Y:S01]  /*5570*/  LEA.HI.SX32 R49, R49, R90, 0x1b ;  /* 0x0000005a31317211 */ /* 0x000fe200078fdaff */
[----:B------:R-:W-:Y:S01]  /*5580*/  FMUL.FTZ R59, R127, R59 ;  /* 0x0000003b7f3b7220 */ /* 0x000fe20000410000 */
[----:B------:R-:W-:Y:S01]  /*5590*/  IADD3 R51, R51, UR22, RZ ;  /* 0x0000001633337c10 */ /* 0x000fe2000fffe0ff */
[----:B------:R-:W-:Y:S02]  /*55a0*/  FADD.FTZ R0, R127, R0 ;  /* 0x000000007f007221 */ /* 0x000fe40000010000 */
[----:B------:R-:W-:Y:S01]  /*55b0*/  FADD.FTZ R52, R148, R59 ;  /* 0x0000003b94347221 */ /* 0x000fe20000010000 */
[----:B------:R-:W0:Y:S01]  /*55c0*/  LDS R49, [R49.X4+0x1290] ;  /* 0x0012900031317984 */ /* 0x000e220000004800 */
[----:B------:R-:W-:Y:S01]  /*55d0*/  FADD.FTZ R3, R143, R3 ;  /* 0x000000038f037221 */ /* 0x000fe20000010000 */
[----:B------:R-:W-:Y:S01]  /*55e0*/  IADD3 R59, R90, 0x180, RZ ;  /* 0x000001805a3b7810 */ /* 0x000fe20007ffe0ff */
[----:B------:R-:W-:Y:S01]  /*55f0*/  FADD.FTZ R2, R128, R2 ;  /* 0x0000000280027221 */ /* 0x000fe20000010000 */
[----:B------:R-:W-:Y:S05]  /*5600*/  @!P0 BRA `(.L_x_1520) ;  /* 0x0000001000008947 */ /* 0x000fea0003800000 */
[----:B0-----:R0:W-:Y:S02]  /*5610*/  RED.E.ADD.F32.FTZ.RN.STRONG.GPU [R50.64+-0x1e00], R49 ;  /* 0xffe200313200798e */ /* 0x0011e4000c10e7a0 */
.L_x_1520:
[----:B------:R-:W-:Y:S05]  /*5620*/  BSYNC B0 ;  /* 0x0000000000007941 */ /* 0x000fea0003800000 */
.L_x_1519:
[----:B------:R-:W-:Y:S01]  /*5630*/  LEA.HI.SX32 R55, R55, R90, 0x1b ;  /* 0x0000005a37377211 */ /* 0x000fe200078fdaff */
[----:B------:R-:W-:Y:S01]  /*5640*/  BSSY B0, `(.L_x_1521) ;  /* 0x000000d000007945 */ /* 0x000fe20003800000 */
[----:B------:R-:W-:-:S02]  /*5650*/  ISETP.GE.AND P6, PT, R141, 0x101, PT ;  /* 0x000001018d00780c */ /* 0x000fc40003fc6270 */
[----:B0-----:R-:W-:Y:S02]  /*5660*/  IADD3 R49, R90, 0x200, RZ ;  /* 0x000002005a317810 */ /* 0x001fe40007ffe0ff */
[----:B------:R-:W0:Y:S01]  /*5670*/  LDS R55, [R55.X4+0x1490] ;  /* 0x0014900037377984 */ /* 0x000e220000004800 */
        /* <DEDUP_REMOVED lines=8> */
[----:B0-----:R0:W-:Y:S02]  /*5700*/  RED.E.ADD.F32.FTZ.RN.STRONG.GPU [R50.64+-0x1c00], R55 ;  /* 0xffe400373200798e */ /* 0x0011e4000c10e7a0 */
.L_x_1522:
[----:B------:R-:W-:Y:S05]  /*5710*/  BSYNC B0 ;  /* 0x0000000000007941 */ /* 0x000fea0003800000 */
.L_x_1521:
[----:B------:R-:W1:Y:S01]  /*5720*/  LDS R59, [R59.X4+0x1690] ;  /* 0x001690003b3b7984 */ /* 0x000e620000004800 */
[----:B------:R-:W-:Y:S01]  /*5730*/  BSSY B0, `(.L_x_1523) ;  /* 0x0000005000007945 */ /* 0x000fe20003800000 */
[----:B0-----:R-:W-:Y:S02]  /*5740*/  IADD3 R55, R90, 0x280, RZ ;  /* 0x000002805a377810 */ /* 0x001fe40007ffe0ff */
[----:B------:R-:W-:Y:S01]  /*5750*/  LEA.HI.SX32 R49, R49, R90, 0x1b ;  /* 0x0000005a31317211 */ /* 0x000fe200078fdaff */
[----:B------:R-:W-:Y:S05]  /*5760*/  @!P0 BRA `(.L_x_1524) ;  /* 0x0000001000008947 */ /* 0x000fea0003800000 */
[----:B-1----:R0:W-:Y:S02]  /*5770*/  RED.E.ADD.F32.FTZ.RN.STRONG.GPU [R50.64+-0x1a00], R59 ;  /* 0xffe6003b3200798e */ /* 0x0021e4000c10e7a0 */
.L_x_1524:
[----:B------:R-:W-:Y:S05]  /*5780*/  BSYNC B0 ;  /* 0x0000000000007941 */ /* 0x000fea0003800000 */
.L_x_1523:
[----:B------:R-:W2:Y:S01]  /*5790*/  LDS R49, [R49.X4+0x1890] ;  /* 0x0018900031317984 */ /* 0x000ea20000004800 */
[----:B------:R-:W-:Y:S01]  /*57a0*/  BSSY B0, `(.L_x_1525) ;  /* 0x0000005000007945 */ /* 0x000fe20003800000 */
[----:B01----:R-:W-:-:S02]  /*57b0*/  IADD3 R59, R90, 0x300, RZ ;  /* 0x000003005a3b7810 */ /* 0x003fc40007ffe0ff */
[----:B------:R-:W-:Y:S01]  /*57c0*/  LEA.HI.SX32 R55, R55, R90, 0x1b ;  /* 0x0000005a37377211 */ /* 0x000fe200078fdaff */
[----:B------:R-:W-:Y:S05]  /*57d0*/  @!P1 BRA `(.L_x_1526) ;  /* 0x0000001000009947 */ /* 0x000fea0003800000 */
[----:B--2---:R0:W-:Y:S02]  /*57e0*/  RED.E.ADD.F32.FTZ.RN.STRONG.GPU [R50.64+-0x1800], R49 ;  /* 0xffe800313200798e */ /* 0x0041e4000c10e7a0 */
.L_x_1526:
[----:B------:R-:W-:Y:S05]  /*57f0*/  BSYNC B0 ;  /* 0x0000000000007941 */ /* 0x000fea0003800000 */
.L_x_1525:
[----:B------:R-:W1:Y:S01]  /*5800*/  LDS R55, [R55.X4+0x1a90] ;  /* 0x001a900037377984 */ /* 0x000e620000004800 */
[----:B------:R-:W-:Y:S01]  /*5810*/  BSSY B0, `(.L_x_1527) ;  /* 0x0000005000007945 */ /* 0x000fe20003800000 */
[----:B0-2---:R-:W-:Y:S02]  /*5820*/  IADD3 R49, R90, 0x380, RZ ;  /* 0x000003805a317810 */ /* 0x005fe40007ffe0ff */
[----:B------:R-:W-:Y:S01]  /*5830*/  LEA.HI.SX32 R59, R59, R90, 0x1b ;  /* 0x0000005a3b3b7211 */ /* 0x000fe200078fdaff */
[----:B------:R-:W-:Y:S05]  /*5840*/  @!P2 BRA `(.L_x_1528) ;  /* 0x000000100000a947 */ /* 0x000fea0003800000 */
[----:B-1----:R0:W-:Y:S02]  /*5850*/  RED.E.ADD.F32.FTZ.RN.STRONG.GPU [R50.64+-0x1600], R55 ;  /* 0xffea00373200798e */ /* 0x0021e4000c10e7a0 */
.L_x_1528:
[----:B------:R-:W-:Y:S05]  /*5860*/  BSYNC B0 ;  /* 0x0000000000007941 */ /* 0x000fea0003800000 */
.L_x_1527:
[----:B------:R-:W2:Y:S01]  /*5870*/  LDS R59, [R59.X4+0x1c90] ;  /* 0x001c90003b3b7984 */ /* 0x000ea20000004800 */
[----:B------:R-:W-:Y:S01]  /*5880*/  BSSY B0, `(.L_x_1529) ;  /* 0x0000005000007945 */ /* 0x000fe20003800000 */
[----:B01----:R-:W-:Y:S02]  /*5890*/  IADD3 R55, R90, 0x400, RZ ;  /* 0x000004005a377810 */ /* 0x003fe40007ffe0ff */
[----:B------:R-:W-:Y:S01]  /*58a0*/  LEA.HI.SX32 R49, R49, R90, 0x1b ;  /* 0x0000005a31317211 */ /* 0x000fe200078fdaff */
[----:B------:R-:W-:Y:S05]  /*58b0*/  @!P3 BRA `(.L_x_1530) ;  /* 0x000000100000b947 */ /* 0x000fea0003800000 */
[----:B--2---:R0:W-:Y:S02]  /*58c0*/  RED.E.ADD.F32.FTZ.RN.STRONG.GPU [R50.64+-0x1400], R59 ;  /* 0xffec003b3200798e */ /* 0x0041e4000c10e7a0 */
.L_x_1530:
[----:B------:R-:W-:Y:S05]  /*58d0*/  BSYNC B0 ;  /* 0x0000000000007941 */ /* 0x000fea0003800000 */
.L_x_1529:
[----:B------:R-:W1:Y:S01]  /*58e0*/  LDS R49, [R49.X4+0x1e90] ;  /* 0x001e900031317984 */ /* 0x000e620000004800 */
[----:B------:R-:W-:Y:S01]  /*58f0*/  BSSY B0, `(.L_x_1531) ;  /* 0x0000004000007945 */ /* 0x000fe20003800000 */
[----:B------:R-:W-:Y:S01]  /*5900*/  LEA.HI.SX32 R55, R55, R90, 0x1b ;  /* 0x0000005a37377211 */ /* 0x000fe200078fdaff */
[----:B------:R-:W-:Y:S05]  /*5910*/  @!P4 BRA `(.L_x_1532) ;  /* 0x000000100000c947 */ /* 0x000fea0003800000 */
[----:B-1----:R1:W-:Y:S02]  /*5920*/  RED.E.ADD.F32.FTZ.RN.STRONG.GPU [R50.64+-0x1200], R49 ;  /* 0xffee00313200798e */ /* 0x0023e4000c10e7a0 */
.L_x_1532:
[----:B------:R-:W-:Y:S05]  /*5930*/  BSYNC B0 ;  /* 0x0000000000007941 */ /* 0x000fea0003800000 */
.L_x_1531:
[----:B------:R-:W3:Y:S01]  /*5940*/  LDS R55, [R55.X4+0x2090] ;  /* 0x0020900037377984 */ /* 0x000ee20000004800 */
[----:B------:R-:W-:Y:S01]  /*5950*/  BSSY B0, `(.L_x_1533) ;  /* 0x0000005000007945 */ /* 0x000fe20003800000 */
[----:B-1----:R-:W-:-:S02]  /*5960*/  IADD3 R49, R90, 0x480, RZ ;  /* 0x000004805a317810 */ /* 0x002fc40007ffe0ff */
[----:B0-2---:R-:W-:Y:S01]  /*5970*/  IADD3 R59, R90, 0x500, RZ ;  /* 0x000005005a3b7810 */ /* 0x005fe20007ffe0ff */
[----:B------:R-:W-:Y:S05]  /*5980*/  @!P5 BRA `(.L_x_1534) ;  /* 0x000000100000d947 */ /* 0x000fea0003800000 */
[----:B---3--:R0:W-:Y:S02]  /*5990*/  RED.E.ADD.F32.FTZ.RN.STRONG.GPU [R50.64+-0x1000], R55 ;  /* 0xfff000373200798e */ /* 0x0081e4000c10e7a0 */
.L_x_1534:
[----:B------:R-:W-:Y:S05]  /*59a0*/  BSYNC B0 ;  /* 0x0000000000007941 */ /* 0x000fea0003800000 */
.L_x_1533:
[-C--:B------:R-:W-:Y:S01]  /*59b0*/  LEA.HI.SX32 R49, R49, R90.reuse, 0x1b ;  /* 0x0000005a31317211 */ /* 0x080fe200078fdaff */
[----:B------:R-:W-:Y:S01]  /*59c0*/  BSSY B0, `(.L_x_1535) ;  /* 0x000000d000007945 */ /* 0x000fe20003800000 */
[----:B------:R-:W-:Y:S02]  /*59d0*/  ISETP.GE.AND P6, PT, R141, 0x481, PT ;  /* 0x000004818d00780c */ /* 0x000fe40003fc6270 */
[----:B0--3--:R-:W-:Y:S02]  /*59e0*/  IADD3 R55, R90, 0x580, RZ ;  /* 0x000005805a377810 */ /* 0x009fe40007ffe0ff */
        /* <DEDUP_REMOVED lines=10> */
.L_x_1536:
[----:B------:R-:W-:Y:S05]  /*5a90*/  BSYNC B0 ;  /* 0x0000000000007941 */ /* 0x000fea0003800000 */
.L_x_1535:
[----:B------:R-:W1:Y:S01]  /*5aa0*/  LDS R59, [R59.X4+0x2490] ;  /* 0x002490003b3b7984 */ /* 0x000e620000004800 */
[----:B------:R-:W-:Y:S01]  /*5ab0*/  BSSY B0, `(.L_x_1537) ;  /* 0x0000005000007945 */ /* 0x000fe20003800000 */
[----:B0-----:R-:W-:-:S02]  /*5ac0*/  IADD3 R49, R90, 0x600, RZ ;  /* 0x000006005a317810 */ /* 0x001fc40007ffe0ff */
[----:B------:R-:W-:Y:S01]  /*5ad0*/  LEA.HI.SX32 R55, R55, R90, 0x1b ;  /* 0x0000005a37377211 */ /* 0x000fe200078fdaff */
[----:B------:R-:W-:Y:S05]  /*5ae0*/  @!P0 BRA `(.L_x_1538) ;  /* 0x0000001000008947 */ /* 0x000fea0003800000 */
[----:B-1----:R0:W-:Y:S02]  /*5af0*/  RED.E.ADD.F32.FTZ.RN.STRONG.GPU [R50.64+-0xc00], R59 ;  /* 0xfff4003b3200798e */ /* 0x0021e4000c10e7a0 */
.L_x_1538:
[----:B------:R-:W-:Y:S05]  /*5b00*/  BSYNC B0 ;  /* 0x0000000000007941 */ /* 0x000fea0003800000 */
.L_x_1537:
[----:B------:R-:W2:Y:S01]  /*5b10*/  LDS R55, [R55.X4+0x2690] ;  /* 0x0026900037377984 */ /* 0x000ea20000004800 */
[----:B------:R-:W-:Y:S01]  /*5b20*/  BSSY B0, `(.L_x_1539) ;  /* 0x0000005000007945 */ /* 0x000fe20003800000 */
[----:B01----:R-:W-:Y:S02]  /*5b30*/  IADD3 R59, R90, 0x680, RZ ;  /* 0x000006805a3b7810 */ /* 0x003fe40007ffe0ff */
[----:B------:R-:W-:Y:S01]  /*5b40*/  LEA.HI.SX32 R49, R49, R90, 0x1b ;  /* 0x0000005a31317211 */ /* 0x000fe200078fdaff */
[----:B------:R-:W-:Y:S05]  /*5b50*/  @!P1 BRA `(.L_x_1540) ;  /* 0x0000001000009947 */ /* 0x000fea0003800000 */
[----:B--2---:R0:W-:Y:S02]  /*5b60*/  RED.E.ADD.F32.FTZ.RN.STRONG.GPU [R50.64+-0xa00], R55 ;  /* 0xfff600373200798e */ /* 0x0041e4000c10e7a0 */
.L_x_1540:
[----:B------:R-:W-:Y:S05]  /*5b70*/  BSYNC B0 ;  /* 0x0000000000007941 */ /* 0x000fea0003800000 */
.L_x_1539:
[----:B------:R-:W1:Y:S01]  /*5b80*/  LDS R49, [R49.X4+0x2890] ;  /* 0x0028900031317984 */ /* 0x000e620000004800 */
[----:B------:R-:W-:Y:S01]  /*5b90*/  BSSY B0, `(.L_x_1541) ;  /* 0x0000005000007945 */ /* 0x000fe20003800000 */
[----:B0-2---:R-:W-:Y:S02]  /*5ba0*/  IADD3 R55, R90, 0x700, RZ ;  /* 0x000007005a377810 */ /* 0x005fe40007ffe0ff */
[----:B------:R-:W-:Y:S01]  /*5bb0*/  LEA.HI.SX32 R59, R59, R90, 0x1b ;  /* 0x0000005a3b3b7211 */ /* 0x000fe200078fdaff */
[----:B------:R-:W-:Y:S05]  /*5bc0*/  @!P2 BRA `(.L_x_1542) ;  /* 0x000000100000a947 */ /* 0x000fea0003800000 */
[----:B-1----:R0:W-:Y:S02]  /*5bd0*/  RED.E.ADD.F32.FTZ.RN.STRONG.GPU [R50.64+-0x800], R49 ;  /* 0xfff800313200798e */ /* 0x0021e4000c10e7a0 */
.L_x_1542:
[----:B------:R-:W-:Y:S05]  /*5be0*/  BSYNC B0 ;  /* 0x0000000000007941 */ /* 0x000fea0003800000 */
.L_x_1541:
[----:B------:R-:W2:Y:S01]  /*5bf0*/  LDS R59, [R59.X4+0x2a90] ;  /* 0x002a90003b3b7984 */ /* 0x000ea20000004800 */
[----:B------:R-:W-:Y:S01]  /*5c00*/  BSSY B0, `(.L_x_1543) ;  /* 0x0000005000007945 */ /* 0x000fe20003800000 */
[----:B01----:R-:W-:-:S02]  /*5c10*/  IADD3 R49, R90, 0x780, RZ ;  /* 0x000007805a317810 */ /* 0x003fc40007ffe0ff */
[----:B------:R-:W-:Y:S01]  /*5c20*/  LEA.HI.SX32 R55, R55, R90, 0x1b ;  /* 0x0000005a37377211 */ /* 0x000fe200078fdaff */
[----:B------:R-:W-:Y:S05]  /*5c30*/  @!P3 BRA `(.L_x_1544) ;  /* 0x000000100000b947 */ /* 0x000fea0003800000 */
[----:B--2---:R0:W-:Y:S02]  /*5c40*/  RED.E.ADD.F32.FTZ.RN.STRONG.GPU [R50.64+-0x600], R59 ;  /* 0xfffa003b3200798e */ /* 0x0041e4000c10e7a0 */
.L_x_1544:
[----:B------:R-:W-:Y:S05]  /*5c50*/  BSYNC B0 ;  /* 0x0000000000007941 */ /* 0x000fea0003800000 */
.L_x_1543:
[----:B------:R-:W1:Y:S01]  /*5c60*/  LDS R55, [R55.X4+0x2c90] ;  /* 0x002c900037377984 */ /* 0x000e620000004800 */
[----:B------:R-:W-:Y:S01]  /*5c70*/  BSSY B0, `(.L_x_1545) ;  /* 0x0000004000007945 */ /* 0x000fe20003800000 */
[----:B------:R-:W-:Y:S01]  /*5c80*/  LEA.HI.SX32 R49, R49, R90, 0x1b ;  /* 0x0000005a31317211 */ /* 0x000fe200078fdaff */
[----:B------:R-:W-:Y:S05]  /*5c90*/  @!P4 BRA `(.L_x_1546) ;  /* 0x000000100000c947 */ /* 0x000fea0003800000 */
[----:B-1----:R1:W-:Y:S02]  /*5ca0*/  RED.E.ADD.F32.FTZ.RN.STRONG.GPU [R50.64+-0x400], R55 ;  /* 0xfffc00373200798e */ /* 0x0023e4000c10e7a0 */
.L_x_1546:
[----:B------:R-:W-:Y:S05]  /*5cb0*/  BSYNC B0 ;  /* 0x0000000000007941 */ /* 0x000fea0003800000 */
.L_x_1545:
[----:B------:R-:W3:Y:S01]  /*5cc0*/  LDS R49, [R49.X4+0x2e90] ;  /* 0x002e900031317984 */ /* 0x000ee20000004800 */
[----:B------:R-:W-:Y:S01]  /*5cd0*/  BSSY B0, `(.L_x_1547) ;  /* 0x0000003000007945 */ /* 0x000fe20003800000 */
[----:B------:R-:W-:Y:S05]  /*5ce0*/  @!P5 BRA `(.L_x_1548) ;  /* 0x000000100000d947 */ /* 0x000fea0003800000 */
[----:B---3--:R3:W-:Y:S02]  /*5cf0*/  RED.E.ADD.F32.FTZ.RN.STRONG.GPU [R50.64+-0x200], R49 ;  /* 0xfffe00313200798e */ /* 0x0087e4000c10e7a0 */
.L_x_1548:
[----:B------:R-:W-:Y:S05]  /*5d00*/  BSYNC B0 ;  /* 0x0000000000007941 */ /* 0x000fea0003800000 */
.L_x_1547:
[----:B01-3--:R-:W0:Y:S01]  /*5d10*/  SHFL.DOWN PT, R51, R48, 0x1, 0x1f ;  /* 0x08201f0030337f89 */ /* 0x00be2200000e0000 */
[----:B------:R-:W-:Y:S01]  /*5d20*/  ISETP.GT.AND P0, PT, R89, 0x1e, PT ;  /* 0x0000001e5900780c */ /* 0x000fe20003f04270 */
[----:B------:R-:W-:Y:S01]  /*5d30*/  FADD.FTZ R36, R53, R36 ;  /* 0x0000002435247221 */ /* 0x000fe20000010000 */
[----:B------:R-:W-:Y:S01]  /*5d40*/  ISETP.NE.AND P1, PT, R89, RZ, PT ;  /* 0x000000ff5900720c */ /* 0x000fe20003f25270 */
[----:B------:R-:W1:Y:S01]  /*5d50*/  SHFL.DOWN PT, R49, R52, 0x1, 0x1f ;  /* 0x08201f0034317f89 */ /* 0x000e6200000e0000 */
        /* <DEDUP_REMOVED lines=11> */
[----:B0-----:R-:W-:Y:S02]  /*5e10*/  @!P0 FADD.FTZ R48, R48, R51 ;  /* 0x0000003330308221 */ /* 0x001fe40000010000 */
[----:B------:R-:W-:Y:S02]  /*5e20*/  FFMA.FTZ R116, R116, R132, R149 ;  /* 0x0000008474747223 */ /* 0x000fe40000010095 */
[----:B-1----:R-:W-:Y:S01]  /*5e30*/  @!P0 FADD.FTZ R52, R52, R49 ;  /* 0x0000003134348221 */ /* 0x002fe20000010000 */
[----:B------:R-:W0:Y:S01]  /*5e40*/  SHFL.DOWN PT, R51, R48, 0x2, 0x1f ;  /* 0x08401f0030337f89 */ /* 0x000e2200000e0000 */
[----:B------:R-:W-:Y:S01]  /*5e50*/  ISETP.GT.AND P0, PT, R89, 0x1d, PT ;  /* 0x0000001d5900780c */ /* 0x000fe20003f04270 */
[----:B------:R-:W-:Y:S02]  /*5e60*/  FFMA.FTZ R133, R114, R133, R146 ;  /* 0x0000008572857223 */ /* 0x000fe40000010092 */
[----:B------:R-:W1:Y:S01]  /*5e70*/  SHFL.DOWN PT, R49, R52, 0x2, 0x1f ;  /* 0x08401f0034317f89 */ /* 0x000e6200000e0000 */
        /* <DEDUP_REMOVED lines=8> */
[----:B------:R-:W-:Y:S02]  /*5f00*/  FADD.FTZ R33, R58, R33 ;  /* 0x000000213a217221 */ /* 0x000fe40000010000 */
[----:B------:R-:W-:Y:S02]  /*5f10*/  FADD.FTZ R5, R129, R5 ;  /* 0x0000000581057221 */ /* 0x000fe40000010000 */
[----:B0-----:R-:W-:Y:S02]  /*5f20*/  @!P0 FADD.FTZ R48, R48, R51 ;  /* 0x0000003330308221 */ /* 0x001fe40000010000 */
[----:B------:R-:W-:Y:S02]  /*5f30*/  FADD.FTZ R34, R57, R34 ;  /* 0x0000002239227221 */ /* 0x000fe40000010000 */
[----:B-1----:R-:W-:Y:S01]  /*5f40*/  @!P0 FADD.FTZ R52, R52, R49 ;  /* 0x0000003134348221 */ /* 0x002fe20000010000 */
[----:B------:R-:W0:Y:S01]  /*5f50*/  SHFL.DOWN PT, R51, R48, 0x4, 0x1f ;  /* 0x08801f0030337f89 */ /* 0x000e2200000e0000 */
[----:B------:R-:W-:Y:S01]  /*5f60*/  ISETP.GT.AND P0, PT, R89, 0x1b, PT ;  /* 0x0000001b5900780c */ /* 0x000fe20003f04270 */
[----:B------:R-:W-:-:S02]  /*5f70*/  FADD.FTZ R4, R125, R4 ;  /* 0x000000047d047221 */ /* 0x000fc40000010000 */
[----:B------:R-:W1:Y:S01]  /*5f80*/  SHFL.DOWN PT, R49, R52, 0x4, 0x1f ;  /* 0x08801f0034317f89 */ /* 0x000e6200000e0000 */
        /* <DEDUP_REMOVED lines=12> */
[----:B-1----:R-:W-:Y:S01]  /*6050*/  @!P0 FADD.FTZ R52, R52, R49 ;  /* 0x0000003134348221 */ /* 0x002fe20000010000 */
[----:B------:R-:W0:Y:S01]  /*6060*/  SHFL.DOWN PT, R51, R48, 0x8, 0x1f ;  /* 0x09001f0030337f89 */ /* 0x000e2200000e0000 */
[----:B------:R-:W-:Y:S01]  /*6070*/  ISETP.GT.AND P0, PT, R89, 0x17, PT ;  /* 0x000000175900780c */ /* 0x000fe20003f04270 */
[----:B------:R-:W-:Y:S02]  /*6080*/  FADD.FTZ R13, R108, R13 ;  /* 0x0000000d6c0d7221 */ /* 0x000fe40000010000 */
        /* <DEDUP_REMOVED lines=13> */
[----:B-1----:R-:W-:Y:S01]  /*6160*/  @!P0 FADD.FTZ R52, R52, R49 ;  /* 0x0000003134348221 */ /* 0x002fe20000010000 */
[----:B------:R-:W0:Y:S01]  /*6170*/  SHFL.DOWN PT, R51, R48, 0x10, 0x1f ;  /* 0x0a001f0030337f89 */ /* 0x000e2200000e0000 */
[----:B------:R-:W-:-:S03]  /*6180*/  ISETP.GT.AND P0, PT, R89, 0xf, PT ;  /* 0x0000000f5900780c */ /* 0x000fc60003f04270 */
[----:B------:R-:W1:Y:S10]  /*6190*/  SHFL.DOWN PT, R49, R52, 0x10, 0x1f ;  /* 0x0a001f0034317f89 */ /* 0x000e7400000e0000 */
[----:B0-----:R-:W-:-:S02]  /*61a0*/  @!P0 FADD.FTZ R48, R48, R51 ;  /* 0x0000003330308221 */ /* 0x001fc40000010000 */
[----:B-1----:R-:W-:-:S03]  /*61b0*/  @!P0 FADD.FTZ R52, R52, R49 ;  /* 0x0000003134348221 */ /* 0x002fc60000010000 */
[----:B------:R-:W-:-:S05]  /*61c0*/  MOV R53, R48 ;  /* 0x0000003000357202 */ /* 0x000fca0000000f00 */
[----:B------:R0:W-:Y:S04]  /*61d0*/  @!P1 STS.64 [R88.X8+0x3198], R52 ;  /* 0x0031983458009388 */ /* 0x0001e80000008a00 */
[----:B------:R-:W-:Y:S06]  /*61e0*/  BAR.SYNC.DEFER_BLOCKING 0x0 ;  /* 0x0000000000007b1d */ /* 0x000fec0000010000 */
[----:B------:R-:W-:Y:S05]  /*61f0*/  @P2 BRA `(.L_x_1550) ;  /* 0x0000012000002947 */ /* 0x000fea0003800000 */
[----:B------:R-:W-:Y:S01]  /*6200*/  ULDC UR22, c[0x0][0x174] ;  /* 0x00005d0000167ab9 */ /* 0x000fe20000000800 */
[----:B------:R-:W1:Y:S01]  /*6210*/  LDS.128 R48, [0x31a0] ;  /* 0x0031a000ff307984 */ /* 0x000e620000000c00 */
[----:B------:R-:W-:-:S02]  /*6220*/  UISETP.NE.AND UP0, UPT, UR21, UR22, UPT ;  /* 0x000000161500728c */ /* 0x000fc4000bf05270 */
[----:B------:R-:W-:Y:S01]  /*6230*/  USHF.L.U32 UR22, UR7, 0x2, URZ ;  /* 0x0000000207167899 */ /* 0x000fe2000800063f */
[----:B------:R-:W3:Y:S03]  /*6240*/  LDS.64 R54, [0x31b0] ;  /* 0x0031b000ff367984 */ /* 0x000ee60000000a00 */
[----:B------:R-:W-:-:S13]  /*6250*/  PLOP3.LUT P0, PT, PT, PT, UP0, 0x80, 0x0 ;  /* 0x000000000000781c */ /* 0x000fda0003f0f008 */
[----:B------:R-:W4:Y:S04]  /*6260*/  @P0 LDS R58, [UR22+0x51e0] ;  /* 0x0051e016ff3a0984 */ /* 0x000f280008000800 */
[----:B------:R-:W5:Y:S01]  /*6270*/  @P0 LDS R57, [UR22+0x4de0] ;  /* 0x004de016ff390984 */ /* 0x000f620008000800 */
[----:B-1----:R-:W-:Y:S02]  /*6280*/  FADD.FTZ R56, R53, R49 ;  /* 0x0000003135387221 */ /* 0x002fe40000010000 */
[----:B------:R-:W-:Y:S02]  /*6290*/  FADD.FTZ R49, R52, R48 ;  /* 0x0000003034317221 */ /* 0x000fe40000010000 */
[----:B------:R-:W-:Y:S02]  /*62a0*/  FADD.FTZ R56, R51, R56 ;  /* 0x0000003833387221 */ /* 0x000fe40000010000 */
[----:B------:R-:W-:-:S02]  /*62b0*/  FADD.FTZ R49, R50, R49 ;  /* 0x0000003132317221 */ /* 0x000fc40000010000 */
[----:B0--3--:R-:W-:Y:S02]  /*62c0*/  FADD.FTZ R53, R56, R55 ;  /* 0x0000003738357221 */ /* 0x009fe40000010000 */
[----:B------:R-:W-:Y:S02]  /*62d0*/  FADD.FTZ R52, R49, R54 ;  /* 0x0000003631347221 */ /* 0x000fe40000010000 */
[----:B----4-:R-:W-:Y:S02]  /*62e0*/  @P0 FADD.FTZ R53, R53, R58 ;  /* 0x0000003a35350221 */ /* 0x010fe40000010000 */
[----:B-----5:R-:W-:-:S03]  /*62f0*/  @P0 FADD.FTZ R52, R52, R57 ;  /* 0x0000003934340221 */ /* 0x020fc60000010000 */
[----:B------:R0:W-:Y:S04]  /*6300*/  STS [UR22+0x51e0], R53 ;  /* 0x0051e035ff007988 */ /* 0x0001e80008000816 */
[----:B------:R0:W-:Y:S02]  /*6310*/  STS [UR22+0x4de0], R52 ;  /* 0x004de034ff007988 */ /* 0x0001e40008000816 */
.L_x_1550:
[----:B------:R-:W-:Y:S05]  /*6320*/  BSYNC B0 ;  /* 0x0000000000007941 */ /* 0x000fea0003800000 */
.L_x_1549:
[----:B------:R-:W-:Y:S02]  /*6330*/  UIADD3 UR7, UR7, 0x1, URZ ;  /* 0x0000000107077890 */ /* 0x000fe4000fffe03f */
[----:B------:R-:W-:Y:S02]  /*6340*/  ULDC UR22, c[0x0][0x16c] ;  /* 0x00005b0000167ab9 */ /* 0x000fe40000000800 */
[----:B------:R-:W-:Y:S02]  /*6350*/  UISETP.GE.AND UP0, UPT, UR7, UR22, UPT ;  /* 0x000000160700728c */ /* 0x000fe4000bf06270 */
[----:B------:R-:W-:-:S04]  /*6360*/  UIADD3 UR8, UP1, UR8, 0x1, URZ ;  /* 0x0000000108087890 */ /* 0x000fc8000ff3e03f */
[----:B------:R-:W-:Y:S01]  /*6370*/  PLOP3.LUT P0, PT, PT, PT, UP0, 0x80, 0x0 ;  /* 0x000000000000781c */ /* 0x000fe20003f0f008 */
[----:B------:R-:W-:-:S12]  /*6380*/  UIADD3.X UR9, URZ, UR9, URZ, UP1, !UPT ;  /* 0x000000093f097290 */ /* 0x000fd80008ffe43f */
[----:B0-2---:R-:W-:Y:S01]  /*6390*/  @P0 CALL.REL.NOINC `(.L_x_1503) ;  /* 0x0000001000000944 */ /* 0x005fe20003c00000 */
[----:B------:R-:W-:Y:S05]  /*63a0*/  BRA `(.L_x_1551) ;  /* 0xffffc57000007947 */ /* 0x000fea000383ffff */
.L_x_1503:
[----:B------:R-:W-:Y:S01]  /*63b0*/  BAR.SYNC.DEFER_BLOCKING 0x0 ;  /* 0x0000000000007b1d */ /* 0x000fe20000010000 */
[----:B------:R-:W-:Y:S01]  /*63c0*/  F2FP.PACK_AB R22, R10, R13 ;  /* 0x0000000d0a16723e */ /* 0x000fe200000000ff */
[----:B------:R-:W-:Y:S01]  /*63d0*/  UIADD3 UR34, UP1, UR34, -0x1000, URZ ;  /* 0xfffff00022227890 */ /* 0x000fe2000ff3e03f */
[----:B------:R-:W-:Y:S01]  /*63e0*/  F2FP.PACK_AB R21, R12, R15 ;  /* 0x0000000f0c15723e */ /* 0x000fe200000000ff */
[----:B------:R-:W-:Y:S01]  /*63f0*/  UIADD3 UR24, UP2, UR24, -0x1000, URZ ;  /* 0xfffff00018187890 */ /* 0x000fe2000ff5e03f */
[----:B------:R-:W-:Y:S01]  /*6400*/  F2FP.PACK_AB R20, R14, R17 ;  /* 0x000000110e14723e */ /* 0x000fe200000000ff */
[----:B------:R-:W-:Y:S01]  /*6410*/  ULDC.64 UR22, c[0x0][0x2e0] ;  /* 0x0000b80000167ab9 */ /* 0x000fe20000000a00 */
[----:B------:R-:W-:Y:S01]  /*6420*/  F2FP.PACK_AB R23, R8, R11 ;  /* 0x0000000b0817723e */ /* 0x000fe200000000ff */
[----:B------:R-:W-:Y:S01]  /*6430*/  UIMAD UR7, UR19, UR22, URZ ;  /* 0x00000016130772a4 */ /* 0x000fe2000f8e023f */
[----:B------:R-:W-:Y:S01]  /*6440*/  F2FP.PACK_AB R15, R0, R3 ;  /* 0x00000003000f723e */ /* 0x000fe200000000ff */
[----:B------:R-:W-:Y:S01]  /*6450*/  UIMAD.WIDE.U32 UR8, UR18, UR22, UR16 ;  /* 0x00000016120872a5 */ /* 0x000fe2000f8e0010 */
[----:B------:R-:W-:Y:S01]  /*6460*/  F2FP.PACK_AB R14, R2, R5 ;  /* 0x00000005020e723e */ /* 0x000fe200000000ff */
[----:B------:R-:W-:Y:S01]  /*6470*/  UIMAD UR7, UR18, UR23, UR7 ;  /* 0x00000017120772a4 */ /* 0x000fe2000f8e0207 */
[----:B------:R-:W-:Y:S01]  /*6480*/  F2FP.PACK_AB R13, R4, R7 ;  /* 0x00000007040d723e */ /* 0x000fe200000000ff */
[----:B------:R-:W-:Y:S01]  /*6490*/  FADD.FTZ R0, R91, R68 ;  /* 0x000000445b007221 */ /* 0x000fe20000010000 */
[----:B------:R-:W-:Y:S01]  /*64a0*/  F2FP.PACK_AB R12, R6, R9 ;  /* 0x00000009060c723e */ /* 0x000fe200000000ff */
[----:B------:R-:W-:Y:S01]  /*64b0*/  ULDC.64 UR22, c[0x0][0x2d8] ;  /* 0x0000b60000167ab9 */ /* 0x000fe20000000a00 */
[----:B------:R-:W-:Y:S01]  /*64c0*/  F2FP.PACK_AB R68, R67, R68 ;  /* 0x000000444344723e */ /* 0x000fe200000000ff */
[----:B------:R-:W-:Y:S01]  /*64d0*/  UIADD3 UR9, UR9, UR7, URZ ;  /* 0x0000000709097290 */ /* 0x000fe2000fffe03f */
[----:B------:R-:W-:Y:S01]  /*64e0*/  FADD.FTZ R5, R0, R67 ;  /* 0x0000004300057221 */ /* 0x000fe20000010000 */
[----:B------:R-:W-:Y:S01]  /*64f0*/  UIMAD UR7, UR38, UR22, URZ ;  /* 0x00000016260772a4 */ /* 0x000fe2000f8e023f */
[----:B------:R-:W-:Y:S01]  /*6500*/  F2FP.PACK_AB R69, R65, R66 ;  /* 0x000000424145723e */ /* 0x000fe200000000ff */
[----:B------:R-:W-:Y:S01]  /*6510*/  UIMAD.WIDE.U32 UR8, UR37, UR22, UR8 ;  /* 0x00000016250872a5 */ /* 0x000fe2000f8e0008 */
[----:B------:R-:W-:Y:S01]  /*6520*/  FADD.FTZ R0, R5, R66 ;  /* 0x0000004205007221 */ /* 0x000fe20000010000 */
[----:B------:R-:W-:Y:S01]  /*6530*/  STS.128 [R73.X16], R20 ;  /* 0x0000001449007388 */ /* 0x000fe2000000cc00 */
[----:B------:R-:W-:Y:S01]  /*6540*/  UIMAD UR7, UR37, UR23, UR7 ;  /* 0x00000017250772a4 */ /* 0x000fe2000f8e0207 */
[----:B------:R-:W-:Y:S01]  /*6550*/  F2FP.PACK_AB R71, R61, R62 ;  /* 0x0000003e3d47723e */ /* 0x000fe200000000ff */
[----:B------:R-:W-:Y:S01]  /*6560*/  FADD.FTZ R65, R0, R65 ;  /* 0x0000004100417221 */ /* 0x000fe20000010000 */
[----:B------:R-:W-:Y:S01]  /*6570*/  STS.128 [R73.X16+0x10], R12 ;  /* 0x0000100c49007388 */ /* 0x000fe2000000cc00 */
[----:B------:R-:W-:-:S06]  /*6580*/  NOP ;  /* 0x0000000000007918 */ /* 0x000fcc0000000000 */
[----:B------:R-:W0:Y:S01]  /*6590*/  LDS.128 R8, [R86.X16] ;  /* 0x0000000056087984 */ /* 0x000e22000000cc00 */
[----:B------:R-:W-:Y:S01]  /*65a0*/  ULDC.64 UR22, c[0x0][0x330] ;  /* 0x0000cc0000167ab9 */ /* 0x000fe20000000a00 */
[----:B------:R-:W-:Y:S01]  /*65b0*/  F2FP.PACK_AB R70, R63, R64 ;  /* 0x000000403f46723e */ /* 0x000fe200000000ff */
[----:B------:R-:W-:Y:S01]  /*65c0*/  UIADD3 UR9, UR9, UR7, URZ ;  /* 0x0000000709097290 */ /* 0x000fe2000fffe03f */
[----:B------:R-:W1:Y:S01]  /*65d0*/  LDS.128 R16, [R86.X16+0x200] ;  /* 0x0002000056107984 */ /* 0x000e62000000cc00 */
[----:B------:R-:W-:Y:S01]  /*65e0*/  ULEA UR7, UP0, UR8, UR22, 0x1 ;  /* 0x0000001608077291 */ /* 0x000fe2000f80083f */
[----:B------:R-:W-:Y:S01]  /*65f0*/  F2FP.PACK_AB R7, R33, R34 ;  /* 0x000000222107723e */ /* 0x000fe200000000ff */
[----:B------:R-:W-:Y:S01]  /*6600*/  FADD.FTZ R64, R65, R64 ;  /* 0x0000004041407221 */ /* 0x000fe20000010000 */
[----:B------:R-:W-:Y:S01]  /*6610*/  F2FP.PACK_AB R6, R35, R36 ;  /* 0x000000242306723e */ /* 0x000fe200000000ff */
[----:B------:R-:W-:Y:S01]  /*6620*/  ULEA.HI.X UR8, UR8, UR23, UR9, 0x1, UP0 ;  /* 0x0000001708087291 */ /* 0x000fe200080f0c09 */
[----:B------:R-:W-:Y:S01]  /*6630*/  F2FP.PACK_AB R5, R37, R38 ;  /* 0x000000262505723e */ /* 0x000fe200000000ff */
[----:B------:R-:W-:Y:S01]  /*6640*/  FADD.FTZ R63, R64, R63 ;  /* 0x0000003f403f7221 */ /* 0x000fe20000010000 */
[----:B------:R-:W-:Y:S01]  /*6650*/  MOV R2, UR7 ;  /* 0x0000000700027c02 */ /* 0x000fe20008000f00 */
[----:B------:R-:W-:Y:S01]  /*6660*/  ULDC.64 UR22, c[0x0][0x2f8] ;  /* 0x0000be0000167ab9 */ /* 0x000fe20000000a00 */
[----:B------:R-:W-:Y:S01]  /*6670*/  F2FP.PACK_AB R4, R39, R60 ;  /* 0x0000003c2704723e */ /* 0x000fe200000000ff */
[----:B------:R-:W-:Y:S01]  /*6680*/  FADD.FTZ R62, R63, R62 ;  /* 0x0000003e3f3e7221 */ /* 0x000fe20000010000 */
[----:B------:R-:W-:Y:S01]  /*6690*/  MOV R3, UR8 ;  /* 0x0000000800037c02 */ /* 0x000fe20008000f00 */
[----:B------:R-:W-:-:S02]  /*66a0*/  ULDC.64 UR8, c[0x0][0x300] ;  /* 0x0000c00000087ab9 */ /* 0x000fc40000000a00 */
[----:B------:R-:W-:Y:S01]  /*66b0*/  UIMAD UR7, UR19, UR8, URZ ;  /* 0x00000008130772a4 */ /* 0x000fe2000f8e023f */
[----:B------:R-:W-:Y:S01]  /*66c0*/  FADD.FTZ R61, R62, R61 ;  /* 0x0000003d3e3d7221 */ /* 0x000fe20000010000 */
[----:B------:R-:W-:Y:S01]  /*66d0*/  UIMAD.WIDE.U32 UR16, UR18, UR8, UR16 ;  /* 0x00000008121072a5 */ /* 0x000fe2000f8e0010 */
[----:B------:R-:W-:Y:S01]  /*66e0*/  IMAD.WIDE R2, R87, 0x10, R2 ;  /* 0x0000001057027825 */ /* 0x000fe200078e0202 */
[----:B------:R-:W-:Y:S02]  /*66f0*/  UIMAD UR7, UR18, UR9, UR7 ;  /* 0x00000009120772a4 */ /* 0x000fe4000f8e0207 */
[----:B------:R-:W-:Y:S01]  /*6700*/  UIADD3 UR28, UP3, UR28, -0x1000, URZ ;  /* 0xfffff0001c1c7890 */ /* 0x000fe2000ff7e03f */
[----:B------:R-:W-:Y:S01]  /*6710*/  FADD.FTZ R60, R61, R60 ;  /* 0x0000003c3d3c7221 */ /* 0x000fe20000010000 */
[----:B------:R-:W-:Y:S02]  /*6720*/  UIADD3 UR9, UR17, UR7, URZ ;  /* 0x0000000711097290 */ /* 0x000fe4000fffe03f */
[----:B------:R-:W-:Y:S01]  /*6730*/  UIMAD UR7, UR38, UR22, URZ ;  /* 0x00000016260772a4 */ /* 0x000fe2000f8e023f */
[----:B------:R-:W-:Y:S01]  /*6740*/  FADD.FTZ R39, R60, R39 ;  /* 0x000000273c277221 */ /* 0x000fe20000010000 */
[----:B------:R-:W-:-:S02]  /*6750*/  UMOV UR8, UR16 ;  /* 0x0000001000087c82 */ /* 0x000fc40008000000 */
[----:B------:R-:W-:Y:S01]  /*6760*/  UIMAD UR7, UR37, UR23, UR7 ;  /* 0x00000017250772a4 */ /* 0x000fe2000f8e0207 */
[----:B------:R-:W-:Y:S01]  /*6770*/  FADD.FTZ R38, R39, R38 ;  /* 0x0000002627267221 */ /* 0x000fe20000010000 */
[----:B------:R-:W-:Y:S02]  /*6780*/  UIMAD.WIDE.U32 UR8, UR37, UR22, UR8 ;  /* 0x00000016250872a5 */ /* 0x000fe4000f8e0008 */
[----:B------:R-:W-:Y:S01]  /*6790*/  ULDC.64 UR16, c[0x0][0x340] ;  /* 0x0000d00000107ab9 */ /* 0x000fe20000000a00 */
[----:B------:R-:W-:Y:S01]  /*67a0*/  FADD.FTZ R37, R38, R37 ;  /* 0x0000002526257221 */ /* 0x000fe20000010000 */
[----:B------:R-:W-:Y:S01]  /*67b0*/  UIADD3 UR9, UR9, UR7, URZ ;  /* 0x0000000709097290 */ /* 0x000fe2000fffe03f */
[----:B0-----:R-:W-:Y:S01]  /*67c0*/  STG.E.128 [R2.64+-0x1000], R8 ;  /* 0xfff0000802007986 */ /* 0x001fe2000c101d20 */
[----:B------:R-:W-:Y:S01]  /*67d0*/  ULEA UR7, UP0, UR8, UR16, 0x1 ;  /* 0x0000001008077291 */ /* 0x000fe2000f80083f */
[----:B------:R-:W-:Y:S01]  /*67e0*/  FADD.FTZ R36, R37, R36 ;  /* 0x0000002425247221 */ /* 0x000fe20000010000 */
[----:B------:R-:W-:Y:S01]  /*67f0*/  UIADD3 UR30, UP4, UR30, -0x1000, URZ ;  /* 0xfffff0001e1e7890 */ /* 0x000fe2000ff9e03f */
[----:B-1----:R0:W-:Y:S01]  /*6800*/  STG.E.128 [R2.64+-0xe00], R16 ;  /* 0xfff2001002007986 */ /* 0x0021e2000c101d20 */
[----:B------:R-:W-:Y:S01]  /*6810*/  ULEA.HI.X UR8, UR8, UR17, UR9, 0x1, UP0 ;  /* 0x0000001108087291 */ /* 0x000fe200080f0c09 */
[----:B------:R-:W-:Y:S01]  /*6820*/  FADD.FTZ R35, R36, R35 ;  /* 0x0000002324237221 */ /* 0x000fe20000010000 */
[----:B------:R-:W-:Y:S01]  /*6830*/  UISETP.GT.AND UP0, UPT, UR21, 0x1, UPT ;  /* 0x000000011500788c */ /* 0x000fe2000bf04270 */
[----:B------:R-:W-:Y:S01]  /*6840*/  BAR.SYNC.DEFER_BLOCKING 0x0 ;  /* 0x0000000000007b1d */ /* 0x000fe20000010000 */
[----:B------:R-:W-:Y:S01]  /*6850*/  UIADD3 UR6, UR6, -0x800, URZ ;  /* 0xfffff80006067890 */ /* 0x000fe2000fffe03f */
[----:B------:R-:W-:Y:S01]  /*6860*/  FADD.FTZ R34, R35, R34 ;  /* 0x0000002223227221 */ /* 0x000fe20000010000 */
[----:B------:R-:W-:-:S02]  /*6870*/  UIADD3.X UR35, UR35, -0x1, URZ, UP1, !UPT ;  /* 0xffffffff23237890 */ /* 0x000fc40008ffe43f */
[----:B------:R-:W-:Y:S01]  /*6880*/  PLOP3.LUT P0, PT, PT, PT, UP0, 0x80, 0x0 ;  /* 0x000000000000781c */ /* 0x000fe20003f0f008 */
[----:B------:R-:W-:Y:S01]  /*6890*/  UIADD3.X UR25, UR25, -0x1, URZ, UP2, !UPT ;  /* 0xffffffff19197890 */ /* 0x000fe200097fe43f */
[----:B------:R-:W-:Y:S01]  /*68a0*/  FADD.FTZ R91, R34, R33 ;  /* 0x00000021225b7221 */ /* 0x000fe20000010000 */
[----:B------:R-:W-:Y:S02]  /*68b0*/  UIADD3.X UR29, UR29, -0x1, URZ, UP3, !UPT ;  /* 0xffffffff1d1d7890 */ /* 0x000fe40009ffe43f */
[----:B------:R-:W-:Y:S01]  /*68c0*/  UIADD3.X UR31, UR31, -0x1, URZ, UP4, !UPT ;  /* 0xffffffff1f1f7890 */ /* 0x000fe2000a7fe43f */
[----:B0-----:R-:W-:Y:S01]  /*68d0*/  MOV R2, UR7 ;  /* 0x0000000700027c02 */ /* 0x001fe20008000f00 */
[----:B------:R-:W-:Y:S01]  /*68e0*/  UIADD3 UR7, UR21, -0x1, URZ ;  /* 0xffffffff15077890 */ /* 0x000fe2000fffe03f */
[----:B------:R-:W-:-:S05]  /*68f0*/  MOV R3, UR8 ;  /* 0x0000000800037c02 */ /* 0x000fca0008000f00 */
[----:B------:R-:W-:Y:S01]  /*6900*/  IMAD.WIDE R2, R87, 0x10, R2 ;  /* 0x0000001057027825 */ /* 0x000fe200078e0202 */
[----:B------:R-:W-:Y:S01]  /*6910*/  UMOV UR21, UR7 ;  /* 0x0000000700157c82 */ /* 0x000fe20008000000 */
[----:B------:R-:W-:Y:S04]  /*6920*/  STS.128 [R73.X16], R68 ;  /* 0x0000004449007388 */ /* 0x000fe8000000cc00 */
[----:B------:R-:W-:Y:S01]  /*6930*/  STS.128 [R73.X16+0x10], R4 ;  /* 0x0000100449007388 */ /* 0x000fe2000000cc00 */
[----:B------:R-:W-:-:S06]  /*6940*/  NOP ;  /* 0x0000000000007918 */ /* 0x000fcc0000000000 */
[----:B------:R-:W0:Y:S04]  /*6950*/  LDS.128 R8, [R86.X16] ;  /* 0x0000000056087984 */ /* 0x000e28000000cc00 */
[----:B------:R-:W1:Y:S04]  /*6960*/  LDS.128 R12, [R86.X16+0x200] ;  /* 0x00020000560c7984 */ /* 0x000e68000000cc00 */
[----:B0-----:R0:W-:Y:S04]  /*6970*/  STG.E.128 [R2.64+-0x1000], R8 ;  /* 0xfff0000802007986 */ /* 0x0011e8000c101d20 */
[----:B-1----:R0:W-:Y:S02]  /*6980*/  STG.E.128 [R2.64+-0xe00], R12 ;  /* 0xfff2000c02007986 */ /* 0x0021e4000c101d20 */
[----:B0-----:R-:W-:Y:S01]  /*6990*/  @!P0 CALL.REL.NOINC `(.L_x_1501) ;  /* 0x0000001000008944 */ /* 0x001fe20003c00000 */
[----:B------:R-:W-:Y:S05]  /*69a0*/  BRA `(.L_x_1552) ;  /* 0xffffa09000007947 */ /* 0x000fea000383ffff */
.L_x_1501:
[----:B------:R-:W-:Y:S02]  /*69b0*/  ISETP.NE.U32.AND P0, PT, RZ, c[0x0][0x328], PT ;  /* 0x0000ca00ff007a0c */ /* 0x000fe40003f05070 */
[----:B------:R-:W-:-:S02]  /*69c0*/  ISETP.NE.U32.AND P2, PT, RZ, c[0x0][0x348], PT ;  /* 0x0000d200ff007a0c */ /* 0x000fc40003f45070 */
        /* <DEDUP_REMOVED lines=32> */
.L_x_1554:
[----:B0-----:R-:W-:Y:S05]  /*6bd0*/  BSYNC B0 ;  /* 0x0000000000007941 */ /* 0x001fea0003800000 */
.L_x_1553:
        /* <DEDUP_REMOVED lines=33> */
.L_x_1556:
[----:B------:R-:W3:Y:S02]  /*6df0*/  S2R R11, SR_TID.X ;  /* 0x00000000000b7919 */ /* 0x000ee40000002100 */
.L_x_1557:
[----:B0-----:R-:W-:Y:S05]  /*6e00*/  BSYNC B0 ;  /* 0x0000000000007941 */ /* 0x001fea0003800000 */
.L_x_1555:
        /* <DEDUP_REMOVED lines=12> */
.L_x_1558:
        /* <DEDUP_REMOVED lines=30> */
.L_x_1508:
[----:B------:R-:W-:Y:S01]  /*70b0*/  HFMA2.MMA R54, -RZ, RZ, 0, 5.9604644775390625e-08 ;  /* 0x00000001ff367435 */ /* 0x000fe200000001ff */
[----:B------:R-:W-:Y:S02]  /*70c0*/  MOV R153, R56 ;  /* 0x0000003800997202 */ /* 0x000fe40000000f00 */
[----:B------:R-:W-:Y:S02]  /*70d0*/  MOV R55, RZ ;  /* 0x000000ff00377202 */ /* 0x000fe40000000f00 */
[----:B------:R-:W-:-:S02]  /*70e0*/  MOV R50, 0xffffffff ;  /* 0xffffffff00327802 */ /* 0x000fc40000000f00 */
[----:B------:R-:W-:Y:S02]  /*70f0*/  MOV R48, 0x7110 ;  /* 0x0000711000307802 */ /* 0x000fe40000000f00 */
[----:B-1---5:R-:W-:Y:S05]  /*7100*/  CALL.REL.NOINC `($__internal_65_$__cuda_sm70_shflsync_up) ;  /* 0x00000ec000007944 */ /* 0x022fea0003c00000 */
[----:B-1----:R-:W-:Y:S01]  /*7110*/  MOV R51, R50 ;  /* 0x0000003200337202 */ /* 0x002fe20000000f00 */
[----:B0-----:R-:W-:Y:S05]  /*7120*/  BRA `(.L_x_1559) ;  /* 0xffffc80000007947 */ /* 0x001fea000383ffff */
.L_x_1509:
[----:B------:R-:W-:Y:S01]  /*7130*/  HFMA2.MMA R54, -RZ, RZ, 0, 5.9604644775390625e-08 ;  /* 0x00000001ff367435 */ /* 0x000fe200000001ff */
[----:B------:R-:W-:Y:S02]  /*7140*/  MOV R153, R57 ;  /* 0x0000003900997202 */ /* 0x000fe40000000f00 */
[----:B------:R-:W-:Y:S02]  /*7150*/  MOV R55, RZ ;  /* 0x000000ff00377202 */ /* 0x000fe40000000f00 */
[----:B------:R-:W-:Y:S02]  /*7160*/  MOV R50, 0xffffffff ;  /* 0xffffffff00327802 */ /* 0x000fe40000000f00 */
[----:B------:R-:W-:Y:S02]  /*7170*/  MOV R48, 0x7190 ;  /* 0x0000719000307802 */ /* 0x000fe40000000f00 */
[----:B012--5:R-:W-:Y:S05]  /*7180*/  CALL.REL.NOINC `($__internal_65_$__cuda_sm70_shflsync_up) ;  /* 0x00000e4000007944 */ /* 0x027fea0003c00000 */
[C---:B------:R-:W-:Y:S01]  /*7190*/  FMUL.FTZ R51, R56.reuse, R51 ;  /* 0x0000003338337220 */ /* 0x040fe20000410000 */
        /* <DEDUP_REMOVED lines=9> */
[----:B------:R-:W-:Y:S05]  /*7230*/  CALL.REL.NOINC `($__internal_65_$__cuda_sm70_shflsync_up) ;  /* 0x00000d9000007944 */ /* 0x000fea0003c00000 */
[----:B0-----:R-:W-:Y:S01]  /*7240*/  HFMA2.MMA R54, -RZ, RZ, 0, 1.1920928955078125e-07 ;  /* 0x00000002ff367435 */ /* 0x001fe200000001ff */
[----:B-1----:R-:W-:Y:S02]  /*7250*/  MOV R51, R50 ;  /* 0x0000003200337202 */ /* 0x002fe40000000f00 */
[----:B------:R-:W-:-:S02]  /*7260*/  MOV R153, R57 ;  /* 0x0000003900997202 */ /* 0x000fc40000000f00 */
[----:B------:R-:W-:Y:S02]  /*7270*/  MOV R55, RZ ;  /* 0x000000ff00377202 */ /* 0x000fe40000000f00 */
[----:B------:R-:W-:Y:S02]  /*7280*/  MOV R50, 0xffffffff ;  /* 0xffffffff00327802 */ /* 0x000fe40000000f00 */
[----:B------:R-:W-:Y:S02]  /*7290*/  MOV R48, 0x72b0 ;  /* 0x000072b000307802 */ /* 0x000fe40000000f00 */
[----:B------:R-:W-:Y:S05]  /*72a0*/  CALL.REL.NOINC `($__internal_65_$__cuda_sm70_shflsync_up) ;  /* 0x00000d2000007944 */ /* 0x000fea0003c00000 */
        /* <DEDUP_REMOVED lines=8> */
[----:B------:R-:W-:Y:S05]  /*7330*/  CALL.REL.NOINC `($__internal_65_$__cuda_sm70_shflsync_up) ;  /* 0x00000c9000007944 */ /* 0x000fea0003c00000 */
[----:B0-----:R-:W-:Y:S01]  /*7340*/  HFMA2.MMA R54, -RZ, RZ, 0, 2.384185791015625e-07 ;  /* 0x00000004ff367435 */ /* 0x001fe200000001ff */
[----:B-1----:R-:W-:Y:S02]  /*7350*/  MOV R51, R50 ;  /* 0x0000003200337202 */ /* 0x002fe40000000f00 */
[----:B------:R-:W-:Y:S02]  /*7360*/  MOV R153, R57 ;  /* 0x0000003900997202 */ /* 0x000fe40000000f00 */
[----:B------:R-:W-:Y:S02]  /*7370*/  MOV R55, RZ ;  /* 0x000000ff00377202 */ /* 0x000fe40000000f00 */
[----:B------:R-:W-:Y:S02]  /*7380*/  MOV R50, 0xffffffff ;  /* 0xffffffff00327802 */ /* 0x000fe40000000f00 */
[----:B------:R-:W-:Y:S02]  /*7390*/  MOV R48, 0x73b0 ;  /* 0x000073b000307802 */ /* 0x000fe40000000f00 */
[----:B------:R-:W-:Y:S05]  /*73a0*/  CALL.REL.NOINC `($__internal_65_$__cuda_sm70_shflsync_up) ;  /* 0x00000c2000007944 */ /* 0x000fea0003c00000 */
        /* <DEDUP_REMOVED lines=8> */
[----:B------:R-:W-:Y:S05]  /*7430*/  CALL.REL.NOINC `($__internal_65_$__cuda_sm70_shflsync_up) ;  /* 0x00000b9000007944 */ /* 0x000fea0003c00000 */
[----:B0-----:R-:W-:Y:S01]  /*7440*/  HFMA2.MMA R54, -RZ, RZ, 0, 4.76837158203125e-07 ;  /* 0x00000008ff367435 */ /* 0x001fe200000001ff */
[----:B-1----:R-:W-:Y:S02]  /*7450*/  MOV R51, R50 ;  /* 0x0000003200337202 */ /* 0x002fe40000000f00 */
[----:B------:R-:W-:Y:S02]  /*7460*/  MOV R153, R57 ;  /* 0x0000003900997202 */ /* 0x000fe40000000f00 */
[----:B------:R-:W-:Y:S02]  /*7470*/  MOV R55, RZ ;  /* 0x000000ff00377202 */ /* 0x000fe40000000f00 */
[----:B------:R-:W-:Y:S02]  /*7480*/  MOV R50, 0xffffffff ;  /* 0xffffffff00327802 */ /* 0x000fe40000000f00 */
[----:B------:R-:W-:Y:S02]  /*7490*/  MOV R48, 0x74b0 ;  /* 0x000074b000307802 */ /* 0x000fe40000000f00 */
[----:B------:R-:W-:Y:S05]  /*74a0*/  CALL.REL.NOINC `($__internal_65_$__cuda_sm70_shflsync_up) ;  /* 0x00000b2000007944 */ /* 0x000fea0003c00000 */
        /* <DEDUP_REMOVED lines=10> */
[----:B------:R-:W-:Y:S05]  /*7550*/  CALL.REL.NOINC `($__internal_65_$__cuda_sm70_shflsync_up) ;  /* 0x00000a7000007944 */ /* 0x000fea0003c00000 */
[----:B0-----:R-:W-:Y:S01]  /*7560*/  HFMA2.MMA R54, -RZ, RZ, 0, 9.5367431640625e-07 ;  /* 0x00000010ff367435 */ /* 0x001fe200000001ff */
[----:B-1----:R-:W-:Y:S02]  /*7570*/  MOV R51, R50 ;  /* 0x0000003200337202 */ /* 0x002fe40000000f00 */
[----:B------:R-:W-:Y:S02]  /*7580*/  MOV R153, R57 ;  /* 0x0000003900997202 */ /* 0x000fe40000000f00 */
[----:B------:R-:W-:Y:S02]  /*7590*/  MOV R55, RZ ;  /* 0x000000ff00377202 */ /* 0x000fe40000000f00 */
[----:B------:R-:W-:-:S02]  /*75a0*/  MOV R50, 0xffffffff ;  /* 0xffffffff00327802 */ /* 0x000fc40000000f00 */
[----:B------:R-:W-:Y:S02]  /*75b0*/  MOV R48, 0x75d0 ;  /* 0x000075d000307802 */ /* 0x000fe40000000f00 */
[----:B------:R-:W-:Y:S05]  /*75c0*/  CALL.REL.NOINC `($__internal_65_$__cuda_sm70_shflsync_up) ;  /* 0x00000a0000007944 */ /* 0x000fea0003c00000 */
[----:B01----:R-:W-:Y:S05]  /*75d0*/  BRA `(.L_x_1560) ;  /* 0xffffc4d000007947 */ /* 0x003fea000383ffff */
.L_x_1512:
[----:B------:R-:W-:Y:S01]  /*75e0*/  HFMA2.MMA R54, -RZ, RZ, 0, 5.9604644775390625e-08 ;  /* 0x00000001ff367435 */ /* 0x000fe200000001ff */
[----:B------:R-:W-:Y:S02]  /*75f0*/  MOV R55, RZ ;  /* 0x000000ff00377202 */ /* 0x000fe40000000f00 */
[----:B------:R-:W-:Y:S02]  /*7600*/  MOV R50, 0xffffffff ;  /* 0xffffffff00327802 */ /* 0x000fe40000000f00 */
[----:B------:R-:W-:Y:S02]  /*7610*/  MOV R48, 0x7630 ;  /* 0x0000763000307802 */ /* 0x000fe40000000f00 */
[----:B01---5:R-:W-:Y:S05]  /*7620*/  CALL.REL.NOINC `($__internal_65_$__cuda_sm70_shflsync_up) ;  /* 0x000009a000007944 */ /* 0x023fea0003c00000 */
[----:B0-----:R-:W-:Y:S01]  /*7630*/  HFMA2.MMA R54, -RZ, RZ, 0, 5.9604644775390625e-08 ;  /* 0x00000001ff367435 */ /* 0x001fe200000001ff */
[----:B-1----:R-:W-:Y:S02]  /*7640*/  MOV R51, R50 ;  /* 0x0000003200337202 */ /* 0x002fe40000000f00 */
[----:B------:R-:W-:Y:S02]  /*7650*/  MOV R153, R59 ;  /* 0x0000003b00997202 */ /* 0x000fe40000000f00 */
[----:B------:R-:W-:-:S02]  /*7660*/  MOV R55, RZ ;  /* 0x000000ff00377202 */ /* 0x000fc40000000f00 */
[----:B------:R-:W-:Y:S02]  /*7670*/  MOV R50, 0xffffffff ;  /* 0xffffffff00327802 */ /* 0x000fe40000000f00 */
[----:B------:R-:W-:Y:S02]  /*7680*/  MOV R48, 0x76a0 ;  /* 0x000076a000307802 */ /* 0x000fe40000000f00 */
[----:B------:R-:W-:Y:S05]  /*7690*/  CALL.REL.NOINC `($__internal_65_$__cuda_sm70_shflsync_up) ;  /* 0x0000093000007944 */ /* 0x000fea0003c00000 */
[----:B0-----:R-:W-:Y:S01]  /*76a0*/  HFMA2.MMA R55, -RZ, RZ, 0, 0 ;  /* 0x00000000ff377435 */ /* 0x001fe200000001ff */
[----:B------:R-:W-:Y:S02]  /*76b0*/  MOV R153, R51 ;  /* 0x0000003300997202 */ /* 0x000fe40000000f00 */
[----:B-1----:R-:W-:Y:S02]  /*76c0*/  MOV R59, R50 ;  /* 0x00000032003b7202 */ /* 0x002fe40000000f00 */
[----:B------:R-:W-:Y:S02]  /*76d0*/  MOV R56, R94 ;  /* 0x0000005e00387202 */ /* 0x000fe40000000f00 */
[----:B------:R-:W-:Y:S02]  /*76e0*/  MOV R51, 0x1f ;  /* 0x0000001f00337802 */ /* 0x000fe40000000f00 */
[----:B------:R-:W-:-:S02]  /*76f0*/  MOV R50, 0xffffffff ;  /* 0xffffffff00327802 */ /* 0x000fc40000000f00 */
[----:B------:R-:W-:Y:S02]  /*7700*/  MOV R54, 0x7720 ;  /* 0x0000772000367802 */ /* 0x000fe40000000f00 */
[----:B------:R-:W-:Y:S05]  /*7710*/  CALL.REL.NOINC `($__internal_64_$__cuda_sm70_shflsync_idx_p) ;  /* 0x0000087000007944 */ /* 0x000fea0003c00000 */
[----:B------:R-:W-:Y:S01]  /*7720*/  HFMA2.MMA R55, -RZ, RZ, 0, 0 ;  /* 0x00000000ff377435 */ /* 0x000fe200000001ff */
[----:B-1----:R-:W-:Y:S02]  /*7730*/  MOV R94, R51 ;  /* 0x00000033005e7202 */ /* 0x002fe40000000f00 */
[----:B------:R-:W-:Y:S02]  /*7740*/  MOV R56, R95 ;  /* 0x0000005f00387202 */ /* 0x000fe40000000f00 */
[----:B------:R-:W-:Y:S02]  /*7750*/  MOV R51, 0x1f ;  /* 0x0000001f00337802 */ /* 0x000fe40000000f00 */
[----:B------:R-:W-:Y:S02]  /*7760*/  MOV R50, 0xffffffff ;  /* 0xffffffff00327802 */ /* 0x000fe40000000f00 */
[----:B------:R-:W-:Y:S02]  /*7770*/  MOV R54, 0x7790 ;  /* 0x0000779000367802 */ /* 0x000fe40000000f00 */
[----:B------:R-:W-:Y:S05]  /*7780*/  CALL.REL.NOINC `($__internal_64_$__cuda_sm70_shflsync_idx_p) ;  /* 0x0000080000007944 */ /* 0x000fea0003c00000 */
[----:B-1----:R-:W-:Y:S01]  /*7790*/  MOV R55, R51 ;  /* 0x0000003300377202 */ /* 0x002fe20000000f00 */
[----:B------:R-:W-:Y:S05]  /*77a0*/  BRA `(.L_x_1561) ;  /* 0xffffc47000007947 */ /* 0x000fea000383ffff */
.L_x_1515:
[----:B------:R-:W-:Y:S01]  /*77b0*/  HFMA2.MMA R156, -RZ, RZ, 0, 5.9604644775390625e-08 ;  /* 0x00000001ff9c7435 */ /* 0x000fe200000001ff */
[----:B------:R-:W-:-:S02]  /*77c0*/  MOV R153, R58 ;  /* 0x0000003a00997202 */ /* 0x000fc40000000f00 */
[----:B------:R-:W-:Y:S02]  /*77d0*/  MOV R54, 0x1f ;  /* 0x0000001f00367802 */ /* 0x000fe40000000f00 */
[----:B------:R-:W-:Y:S02]  /*77e0*/  MOV R55, 0xffffffff ;  /* 0xffffffff00377802 */ /* 0x000fe40000000f00 */
[----:B------:R-:W-:Y:S02]  /*77f0*/  MOV R50, 0x7810 ;  /* 0x0000781000327802 */ /* 0x000fe40000000f00 */
[----:B------:R-:W-:Y:S05]  /*7800*/  CALL.REL.NOINC `($__internal_63_$__cuda_sm70_shflsync_down) ;  /* 0x0000074000007944 */ /* 0x000fea0003c00000 */
[----:B-1----:R-:W-:Y:S01]  /*7810*/  MOV R57, R156 ;  /* 0x0000009c00397202 */ /* 0x002fe20000000f00 */
[----:B0-----:R-:W-:Y:S05]  /*7820*/  BRA `(.L_x_1562) ;  /* 0xffffca0000007947 */ /* 0x001fea000383ffff */
.L_x_1516:
[----:B------:R-:W-:Y:S01]  /*7830*/  HFMA2.MMA R156, -RZ, RZ, 0, 5.9604644775390625e-08 ;  /* 0x00000001ff9c7435 */ /* 0x000fe200000001ff */
[----:B------:R-:W-:Y:S02]  /*7840*/  MOV R153, R59 ;  /* 0x0000003b00997202 */ /* 0x000fe40000000f00 */
[----:B------:R-:W-:Y:S02]  /*7850*/  MOV R54, 0x1f ;  /* 0x0000001f00367802 */ /* 0x000fe40000000f00 */
[----:B------:R-:W-:-:S02]  /*7860*/  MOV R55, 0xffffffff ;  /* 0xffffffff00377802 */ /* 0x000fc40000000f00 */
[----:B------:R-:W-:Y:S02]  /*7870*/  MOV R50, 0x7890 ;  /* 0x0000789000327802 */ /* 0x000fe40000000f00 */
[----:B01----:R-:W-:Y:S05]  /*7880*/  CALL.REL.NOINC `($__internal_63_$__cuda_sm70_shflsync_down) ;  /* 0x000006c000007944 */ /* 0x003fea0003c00000 */
        /* <DEDUP_REMOVED lines=9> */
[----:B------:R-:W-:Y:S05]  /*7920*/  CALL.REL.NOINC `($__internal_63_$__cuda_sm70_shflsync_down) ;  /* 0x0000062000007944 */ /* 0x000fea0003c00000 */
[----:B-1----:R-:W-:Y:S01]  /*7930*/  MOV R56, R156 ;  /* 0x0000009c00387202 */ /* 0x002fe20000000f00 */
[----:B------:R-:W-:Y:S01]  /*7940*/  HFMA2.MMA R156, -RZ, RZ, 0, 1.1920928955078125e-07 ;  /* 0x00000002ff9c7435 */ /* 0x000fe200000001ff */
[----:B0-----:R-:W-:Y:S02]  /*7950*/  MOV R153, R59 ;  /* 0x0000003b00997202 */ /* 0x001fe40000000f00 */
[----:B------:R-:W-:Y:S02]  /*7960*/  MOV R54, 0x1f ;  /* 0x0000001f00367802 */ /* 0x000fe40000000f00 */
[----:B------:R-:W-:Y:S02]  /*7970*/  MOV R55, 0xffffffff ;  /* 0xffffffff00377802 */ /* 0x000fe40000000f00 */
[----:B------:R-:W-:Y:S02]  /*7980*/  MOV R50, 0x79a0 ;  /* 0x000079a000327802 */ /* 0x000fe40000000f00 */
[----:B------:R-:W-:Y:S05]  /*7990*/  CALL.REL.NOINC `($__internal_63_$__cuda_sm70_shflsync_down) ;  /* 0x000005b000007944 */ /* 0x000fea0003c00000 */
[----:B-1----:R-:W-:Y:S01]  /*79a0*/  @!P3 FFMA.FTZ R59, R57, R156, R59 ;  /* 0x0000009c393bb223 */ /* 0x002fe2000001003b */
[----:B------:R-:W-:Y:S01]  /*79b0*/  HFMA2.MMA R156, -RZ, RZ, 0, 2.384185791015625e-07 ;  /* 0x00000004ff9c7435 */ /* 0x000fe200000001ff */
[----:B------:R-:W-:Y:S01]  /*79c0*/  @!P3 FMUL.FTZ R57, R56, R57 ;  /* 0x000000393839b220 */ /* 0x000fe20000410000 */
[----:B0-----:R-:W-:-:S02]  /*79d0*/  MOV R54, 0x1f ;  /* 0x0000001f00367802 */ /* 0x001fc40000000f00 */
[----:B------:R-:W-:Y:S02]  /*79e0*/  MOV R55, 0xffffffff ;  /* 0xffffffff00377802 */ /* 0x000fe40000000f00 */
[----:B------:R-:W-:Y:S02]  /*79f0*/  MOV R153, R57 ;  /* 0x0000003900997202 */ /* 0x000fe40000000f00 */
[----:B------:R-:W-:Y:S02]  /*7a00*/  MOV R50, 0x7a20 ;  /* 0x00007a2000327802 */ /* 0x000fe40000000f00 */
[----:B------:R-:W-:Y:S05]  /*7a10*/  CALL.REL.NOINC `($__internal_63_$__cuda_sm70_shflsync_down) ;  /* 0x0000053000007944 */ /* 0x000fea0003c00000 */
[----:B-1----:R-:W-:Y:S01]  /*7a20*/  MOV R56, R156 ;  /* 0x0000009c00387202 */ /* 0x002fe20000000f00 */
[----:B------:R-:W-:Y:S01]  /*7a30*/  HFMA2.MMA R156, -RZ, RZ, 0, 2.384185791015625e-07 ;  /* 0x00000004ff9c7435 */ /* 0x000fe200000001ff */
[----:B0-----:R-:W-:Y:S02]  /*7a40*/  MOV R153, R59 ;  /* 0x0000003b00997202 */ /* 0x001fe40000000f00 */
[----:B------:R-:W-:Y:S02]  /*7a50*/  MOV R54, 0x1f ;  /* 0x0000001f00367802 */ /* 0x000fe40000000f00 */
[----:B------:R-:W-:-:S02]  /*7a60*/  MOV R55, 0xffffffff ;  /* 0xffffffff00377802 */ /* 0x000fc40000000f00 */
[----:B------:R-:W-:Y:S02]  /*7a70*/  MOV R50, 0x7a90 ;  /* 0x00007a9000327802 */ /* 0x000fe40000000f00 */
[----:B------:R-:W-:Y:S05]  /*7a80*/  CALL.REL.NOINC `($__internal_63_$__cuda_sm70_shflsync_down) ;  /* 0x000004c000007944 */ /* 0x000fea0003c00000 */
[----:B-1----:R-:W-:Y:S01]  /*7a90*/  @!P2 FFMA.FTZ R59, R57, R156, R59 ;  /* 0x0000009c393ba223 */ /* 0x002fe2000001003b */
[----:B------:R-:W-:Y:S01]  /*7aa0*/  HFMA2.MMA R156, -RZ, RZ, 0, 4.76837158203125e-07 ;  /* 0x00000008ff9c7435 */ /* 0x000fe200000001ff */
[----:B------:R-:W-:Y:S01]  /*7ab0*/  @!P2 FMUL.FTZ R57, R56, R57 ;  /* 0x000000393839a220 */ /* 0x000fe20000410000 */
[----:B0-----:R-:W-:Y:S02]  /*7ac0*/  MOV R54, 0x1f ;  /* 0x0000001f00367802 */ /* 0x001fe40000000f00 */
[----:B------:R-:W-:Y:S02]  /*7ad0*/  MOV R55, 0xffffffff ;  /* 0xffffffff00377802 */ /* 0x000fe40000000f00 */
[----:B------:R-:W-:Y:S02]  /*7ae0*/  MOV R153, R57 ;  /* 0x0000003900997202 */ /* 0x000fe40000000f00 */
[----:B------:R-:W-:Y:S02]  /*7af0*/  MOV R50, 0x7b10 ;  /* 0x00007b1000327802 */ /* 0x000fe40000000f00 */
[----:B------:R-:W-:Y:S05]  /*7b00*/  CALL.REL.NOINC `($__internal_63_$__cuda_sm70_shflsync_down) ;  /* 0x0000044000007944 */ /* 0x000fea0003c00000 */
[----:B-1----:R-:W-:Y:S01]  /*7b10*/  MOV R56, R156 ;  /* 0x0000009c00387202 */ /* 0x002fe20000000f00 */
[----:B------:R-:W-:Y:S01]  /*7b20*/  HFMA2.MMA R156, -RZ, RZ, 0, 4.76837158203125e-07 ;  /* 0x00000008ff9c7435 */ /* 0x000fe200000001ff */
[----:B0-----:R-:W-:-:S02]  /*7b30*/  MOV R153, R59 ;  /* 0x0000003b00997202 */ /* 0x001fc40000000f00 */
[----:B------:R-:W-:Y:S02]  /*7b40*/  MOV R54, 0x1f ;  /* 0x0000001f00367802 */ /* 0x000fe40000000f00 */
[----:B------:R-:W-:Y:S02]  /*7b50*/  MOV R55, 0xffffffff ;  /* 0xffffffff00377802 */ /* 0x000fe40000000f00 */
[----:B------:R-:W-:Y:S02]  /*7b60*/  MOV R50, 0x7b80 ;  /* 0x00007b8000327802 */ /* 0x000fe40000000f00 */
[----:B------:R-:W-:Y:S05]  /*7b70*/  CALL.REL.NOINC `($__internal_63_$__cuda_sm70_shflsync_down) ;  /* 0x000003d000007944 */ /* 0x000fea0003c00000 */
[----:B-1----:R-:W-:Y:S01]  /*7b80*/  @!P1 FFMA.FTZ R59, R57, R156, R59 ;  /* 0x0000009c393b9223 */ /* 0x002fe2000001003b */
[----:B------:R-:W-:Y:S01]  /*7b90*/  HFMA2.MMA R156, -RZ, RZ, 0, 9.5367431640625e-07 ;  /* 0x00000010ff9c7435 */ /* 0x000fe200000001ff */
[----:B------:R-:W-:Y:S01]  /*7ba0*/  @!P1 FMUL.FTZ R57, R56, R57 ;  /* 0x0000003938399220 */ /* 0x000fe20000410000 */
[----:B0-----:R-:W-:Y:S02]  /*7bb0*/  MOV R54, 0x1f ;  /* 0x0000001f00367802 */ /* 0x001fe40000000f00 */
[----:B------:R-:W-:Y:S02]  /*7bc0*/  MOV R58, R59 ;  /* 0x0000003b003a7202 */ /* 0x000fe40000000f00 */
[----:B------:R-:W-:-:S02]  /*7bd0*/  MOV R55, 0xffffffff ;  /* 0xffffffff00377802 */ /* 0x000fc40000000f00 */
[----:B------:R-:W-:Y:S02]  /*7be0*/  MOV R153, R57 ;  /* 0x0000003900997202 */ /* 0x000fe40000000f00 */
[----:B------:R-:W-:Y:S02]  /*7bf0*/  MOV R50, 0x7c10 ;  /* 0x00007c1000327802 */ /* 0x000fe40000000f00 */
[----:B------:R-:W-:Y:S05]  /*7c00*/  CALL.REL.NOINC `($__internal_63_$__cuda_sm70_shflsync_down) ;  /* 0x0000034000007944 */ /* 0x000fea0003c00000 */
[----:B-1----:R-:W-:Y:S01]  /*7c10*/  MOV R56, R156 ;  /* 0x0000009c00387202 */ /* 0x002fe20000000f00 */
[----:B------:R-:W-:Y:S01]  /*7c20*/  HFMA2.MMA R156, -RZ, RZ, 0, 9.5367431640625e-07 ;  /* 0x00000010ff9c7435 */ /* 0x000fe200000001ff */
[----:B0-----:R-:W-:Y:S02]  /*7c30*/  MOV R153, R58 ;  /* 0x0000003a00997202 */ /* 0x001fe40000000f00 */
[----:B------:R-:W-:Y:S02]  /*7c40*/  MOV R54, 0x1f ;  /* 0x0000001f00367802 */ /* 0x000fe40000000f00 */
[----:B------:R-:W-:Y:S02]  /*7c50*/  MOV R55, 0xffffffff ;  /* 0xffffffff00377802 */ /* 0x000fe40000000f00 */
[----:B------:R-:W-:-:S02]  /*7c60*/  MOV R50, 0x7c80 ;  /* 0x00007c8000327802 */ /* 0x000fc40000000f00 */
[----:B------:R-:W-:Y:S05]  /*7c70*/  CALL.REL.NOINC `($__internal_63_$__cuda_sm70_shflsync_down) ;  /* 0x000002d000007944 */ /* 0x000fea0003c00000 */
[----:B-1----:R-:W-:Y:S01]  /*7c80*/  @!P0 FFMA.FTZ R58, R57, R156, R58 ;  /* 0x0000009c393a8223 */ /* 0x002fe2000001003a */
[----:B0-----:R-:W-:Y:S01]  /*7c90*/  HFMA2.MMA R55, -RZ, RZ, 0, 0 ;  /* 0x00000000ff377435 */ /* 0x001fe200000001ff */
[----:B------:R-:W-:Y:S01]  /*7ca0*/  @!P0 FMUL.FTZ R57, R56, R57 ;  /* 0x0000003938398220 */ /* 0x000fe20000410000 */
[----:B------:R-:W-:-:S02]  /*7cb0*/  MOV R51, 0x1f ;  /* 0x0000001f00337802 */ /* 0x000fc40000000f00 */
[----:B------:R-:W-:Y:S02]  /*7cc0*/  MOV R50, 0xffffffff ;  /* 0xffffffff00327802 */ /* 0x000fe40000000f00 */
[----:B------:R-:W-:Y:S02]  /*7cd0*/  MOV R56, R57 ;  /* 0x0000003900387202 */ /* 0x000fe40000000f00 */
[----:B------:R-:W-:Y:S02]  /*7ce0*/  MOV R54, 0x7d00 ;  /* 0x00007d0000367802 */ /* 0x000fe40000000f00 */
[----:B------:R-:W-:Y:S05]  /*7cf0*/  CALL.REL.NOINC `($__internal_64_$__cuda_sm70_shflsync_idx_p) ;  /* 0x0000029000007944 */ /* 0x000fea0003c00000 */
[----:B------:R-:W-:Y:S01]  /*7d00*/  HFMA2.MMA R55, -RZ, RZ, 0, 0 ;  /* 0x00000000ff377435 */ /* 0x000fe200000001ff */
[----:B-1----:R-:W-:Y:S02]  /*7d10*/  MOV R151, R51 ;  /* 0x0000003300977202 */ /* 0x002fe40000000f00 */
[----:B------:R-:W-:Y:S02]  /*7d20*/  MOV R56, R58 ;  /* 0x0000003a00387202 */ /* 0x000fe40000000f00 */
[----:B------:R-:W-:Y:S02]  /*7d30*/  MOV R51, 0x1f ;  /* 0x0000001f00337802 */ /* 0x000fe40000000f00 */
[----:B------:R-:W-:-:S02]  /*7d40*/  MOV R50, 0xffffffff ;  /* 0xffffffff00327802 */ /* 0x000fc40000000f00 */
[----:B------:R-:W-:Y:S02]  /*7d50*/  MOV R54, 0x7d70 ;  /* 0x00007d7000367802 */ /* 0x000fe40000000f00 */
[----:B------:R-:W-:Y:S05]  /*7d60*/  CALL.REL.NOINC `($__internal_64_$__cuda_sm70_shflsync_idx_p) ;  /* 0x0000022000007944 */ /* 0x000fea0003c00000 */
[----:B------:R-:W-:Y:S01]  /*7d70*/  HFMA2.MMA R156, -RZ, RZ, 0, 5.9604644775390625e-08 ;  /* 0x00000001ff9c7435 */ /* 0x000fe200000001ff */
[----:B-1----:R-:W-:Y:S02]  /*7d80*/  MOV R94, R51 ;  /* 0x00000033005e7202 */ /* 0x002fe40000000f00 */
[----:B------:R-:W-:Y:S02]  /*7d90*/  MOV R153, R57 ;  /* 0x0000003900997202 */ /* 0x000fe40000000f00 */
[----:B------:R-:W-:Y:S02]  /*7da0*/  MOV R54, 0x1f ;  /* 0x0000001f00367802 */ /* 0x000fe40000000f00 */
[----:B------:R-:W-:Y:S02]  /*7db0*/  MOV R55, 0xffffffff ;  /* 0xffffffff00377802 */ /* 0x000fe40000000f00 */
[----:B------:R-:W-:Y:S02]  /*7dc0*/  MOV R50, 0x7de0 ;  /* 0x00007de000327802 */ /* 0x000fe40000000f00 */
[----:B------:R-:W-:Y:S05]  /*7dd0*/  CALL.REL.NOINC `($__internal_63_$__cuda_sm70_shflsync_down) ;  /* 0x0000017000007944 */ /* 0x000fea0003c00000 */
[----:B-1----:R-:W-:Y:S01]  /*7de0*/  MOV R56, R156 ;  /* 0x0000009c00387202 */ /* 0x002fe20000000f00 */
[----:B------:R-:W-:Y:S01]  /*7df0*/  HFMA2.MMA R156, -RZ, RZ, 0, 5.9604644775390625e-08 ;  /* 0x00000001ff9c7435 */ /* 0x000fe200000001ff */
[----:B0-----:R-:W-:-:S02]  /*7e00*/  MOV R153, R58 ;  /* 0x0000003a00997202 */ /* 0x001fc40000000f00 */
[----:B------:R-:W-:Y:S02]  /*7e10*/  MOV R54, 0x1f ;  /* 0x0000001f00367802 */ /* 0x000fe40000000f00 */
[----:B------:R-:W-:Y:S02]  /*7e20*/  MOV R55, 0xffffffff ;  /* 0xffffffff00377802 */ /* 0x000fe40000000f00 */
[----:B------:R-:W-:Y:S02]  /*7e30*/  MOV R50, 0x7e50 ;  /* 0x00007e5000327802 */ /* 0x000fe40000000f00 */
[----:B------:R-:W-:Y:S05]  /*7e40*/  CALL.REL.NOINC `($__internal_63_$__cuda_sm70_shflsync_down) ;  /* 0x0000010000007944 */ /* 0x000fea0003c00000 */
[----:B0-----:R-:W-:Y:S01]  /*7e50*/  HFMA2.MMA R55, -RZ, RZ, 0, 0 ;  /* 0x00000000ff377435 */ /* 0x001fe200000001ff */
[----:B------:R-:W-:Y:S02]  /*7e60*/  MOV R153, R56 ;  /* 0x0000003800997202 */ /* 0x000fe40000000f00 */
[----:B------:R-:W-:Y:S02]  /*7e70*/  MOV R56, R48 ;  /* 0x0000003000387202 */ /* 0x000fe40000000f00 */
[----:B------:R-:W-:Y:S02]  /*7e80*/  MOV R51, 0x1f ;  /* 0x0000001f00337802 */ /* 0x000fe40000000f00 */
[----:B------:R-:W-:-:S02]  /*7e90*/  MOV R50, 0xffffffff ;  /* 0xffffffff00327802 */ /* 0x000fc40000000f00 */
[----:B------:R-:W-:Y:S02]  /*7ea0*/  MOV R54, 0x7ec0 ;  /* 0x00007ec000367802 */ /* 0x000fe40000000f00 */
[----:B-1----:R-:W-:Y:S05]  /*7eb0*/  CALL.REL.NOINC `($__internal_64_$__cuda_sm70_shflsync_idx_p) ;  /* 0x000000d000007944 */ /* 0x002fea0003c00000 */
        /* <DEDUP_REMOVED lines=9> */
        .weak           $__internal_63_$__cuda_sm70_shflsync_down
        .type           $__internal_63_$__cuda_sm70_shflsync_down,@function
        .size           $__internal_63_$__cuda_sm70_shflsync_down,($__internal_64_$__cuda_sm70_shflsync_idx_p - $__internal_63_$__cuda_sm70_shflsync_down)
$__internal_63_$__cuda_sm70_shflsync_down:
[----:B------:R-:W-:Y:S01]  /*7f50*/  HFMA2.MMA R51, -RZ, RZ, 0, 0 ;  /* 0x00000000ff337435 */ /* 0x000fe200000001ff */
[----:B------:R-:W-:Y:S04]  /*7f60*/  WARPSYNC R55 ;  /* 0x0000003700007348 */ /* 0x000fe80003800000 */
[----:B------:R0:W1:Y:S01]  /*7f70*/  SHFL.DOWN PT, R156, R153, R156, R54 ;  /* 0x0800009c999c7389 */ /* 0x00006200000e0036 */
[----:B------:R-:W-:Y:S05]  /*7f80*/  RET.REL.NODEC R50 `(_Z25selective_scan_bwd_kernelI32Selective_Scan_bwd_kernel_traitsILi128ELi16ELb1ELb0ELb1ELb0ELb1EN3c104HalfEfEEv12SSMParamsBwd) ;  /* 0xffff807032007950 */ /* 0x000fea0003c3ffff */
        .weak           $__internal_64_$__cuda_sm70_shflsync_idx_p
        .type           $__internal_64_$__cuda_sm70_shflsync_idx_p,@function
        .size           $__internal_64_$__cuda_sm70_shflsync_idx_p,($__internal_65_$__cuda_sm70_shflsync_up - $__internal_64_$__cuda_sm70_shflsync_idx_p)
$__internal_64_$__cuda_sm70_shflsync_idx_p:
[----:B------:R-:W-:Y:S04]  /*7f90*/  WARPSYNC R50 ;  /* 0x0000003200007348 */ /* 0x000fe80003800000 */
[----:B------:R0:W1:Y:S02]  /*7fa0*/  SHFL.IDX PT, R51, R56, R55, R51 ;  /* 0x0000003738337389 */ /* 0x00006400000e0033 */
[----:B0-----:R-:W-:-:S04]  /*7fb0*/  MOV R55, 0x0 ;  /* 0x0000000000377802 */ /* 0x001fc80000000f00 */
[----:B------:R-:W-:Y:S05]  /*7fc0*/  RET.REL.NODEC R54 `(_Z25selective_scan_bwd_kernelI32Selective_Scan_bwd_kernel_traitsILi128ELi16ELb1ELb0ELb1ELb0ELb1EN3c104HalfEfEEv12SSMParamsBwd) ;  /* 0xffff803036007950 */ /* 0x000fea0003c3ffff */
        .weak           $__internal_65_$__cuda_sm70_shflsync_up
        .type           $__internal_65_$__cuda_sm70_shflsync_up,@function
        .size           $__internal_65_$__cuda_sm70_shflsync_up,(.L_x_8877 - $__internal_65_$__cuda_sm70_shflsync_up)
$__internal_65_$__cuda_sm70_shflsync_up:
[----:B------:R-:W-:Y:S01]  /*7fd0*/  HFMA2.MMA R49, -RZ, RZ, 0, 0 ;  /* 0x00000000ff317435 */ /* 0x000fe200000001ff */
[----:B------:R-:W-:Y:S04]  /*7fe0*/  WARPSYNC R50 ;  /* 0x0000003200007348 */ /* 0x000fe80003800000 */
[----:B------:R0:W1:Y:S01]  /*7ff0*/  SHFL.UP PT, R50, R153, R54, R55 ;  /* 0x0400003699327389 */ /* 0x00006200000e0037 */
[----:B------:R-:W-:Y:S05]  /*8000*/  RET.REL.NODEC R48 `(_Z25selective_scan_bwd_kernelI32Selective_Scan_bwd_kernel_traitsILi128ELi16ELb1ELb0ELb1ELb0ELb1EN3c104HalfEfEEv12SSMParamsBwd) ;  /* 0xffff7ff030007950 */ /* 0x000fea0003c3ffff */
.L_x_1564:
        /* <DEDUP_REMOVED lines=15> */
.L_x_8877:


//--------------------- .text._Z25selective_scan_bwd_kernelI32Selective_Scan_bwd_kernel_traitsILi128ELi16ELb1ELb0ELb1ELb1ELb0EN3c104HalfEfEEv12SSMParamsBwd --------------------------
	.section	.text._Z25selective_scan_bwd_kernelI32Selective_Scan_bwd_kernel_traitsILi128ELi16ELb1ELb0ELb1ELb1ELb0EN3c104HalfEfEEv12SSMParamsBwd,"ax",@progbits
	.sectioninfo	@"SHI_REGISTERS=168"
	.align	128
        .global         _Z25selective_scan_bwd_kernelI32Selective_Scan_bwd_kernel_traitsILi128ELi16ELb1ELb0ELb1ELb1ELb0EN3c104HalfEfEEv12SSMParamsBwd
        .type           _Z25selective_scan_bwd_kernelI32Selective_Scan_bwd_kernel_traitsILi128ELi16ELb1ELb0ELb1ELb1ELb0EN3c104HalfEfEEv12SSMParamsBwd,@function
        .size           _Z25selective_scan_bwd_kernelI32Selective_Scan_bwd_kernel_traitsILi128ELi16ELb1ELb0ELb1ELb1ELb0EN3c104HalfEfEEv12SSMParamsBwd,(.L_x_8880 - _Z25selective_scan_bwd_kernelI32Selective_Scan_bwd_kernel_traitsILi128ELi16ELb1ELb0ELb1ELb1ELb0EN3c104HalfEfEEv12SSMParamsBwd)
        .other          _Z25selective_scan_bwd_kernelI32Selective_Scan_bwd_kernel_traitsILi128ELi16ELb1ELb0ELb1ELb1ELb0EN3c104HalfEfEEv12SSMParamsBwd,@"STO_CUDA_ENTRY STV_DEFAULT"
_Z25selective_scan_bwd_kernelI32Selective_Scan_bwd_kernel_traitsILi128ELi16ELb1ELb0ELb1ELb1ELb0EN3c104HalfEfEEv12SSMParamsBwd:
.text._Z25selective_scan_bwd_kernelI32Selective_Scan_bwd_kernel_traitsILi128ELi16ELb1ELb0ELb1ELb1ELb0EN3c104HalfEfEEv12SSMParamsBwd:
        /* <DEDUP_REMOVED lines=32> */
[----:B------:R-:W-:Y:S01]  /*0200*/  CS2R R38, SRZ ;  /* 0x0000000000267805 */ /* 0x000fe2000001ff00 */
[----:B------:R-:W-:Y:S02]  /*0210*/  UISETP.NE.U32.AND UP0, UPT, URZ, UR4, UPT ;  /* 0x000000043f00728c */ /* 0x000fe4000bf05070 */
        /* <DEDUP_REMOVED lines=9> */
[----:B------:R-:W-:Y:S02]  /*02b0*/  UIADD3 UR13, UR13, UR4, URZ ;  /* 0x000000040d0d7290 */ /* 0x000fe4000fffe03f */
[----:B------:R-:W-:Y:S02]  /*02c0*/  UISETP.NE.AND.EX UP1, UPT, URZ, UR27, UPT, UP1 ;  /* 0x0000001b3f00728c */ /* 0x000fe4000bf25310 */
[----:B------:R-:W-:Y:S02]  /*02d0*/  UMOV UR4, URZ ;  /* 0x0000003f00047c82 */ /* 0x000fe40008000000 */
[----:B------:R-:W-:Y:S02]  /*02e0*/  UISETP.NE.U32.AND UP2, UPT, URZ, UR32, UPT ;  /* 0x000000203f00728c */ /* 0x000fe4000bf45070 */
[----:B------:R-:W-:Y:S01]  /*02f0*/  UIMAD UR21, UR35, UR8, URZ ;  /* 0x00000008231572a4 */ /* 0x000fe2000f8e023f */
[----:B0-----:R-:W2:Y:S01]  /*0300*/  MUFU.RCP R0, R0 ;  /* 0x0000000000007308 */ /* 0x001ea20000001000 */
[----:B------:R-:W-:-:S02]  /*0310*/  UISETP.NE.AND.EX UP2, UPT, URZ, UR33, UPT, UP2 ;  /* 0x000000213f00728c */ /* 0x000fc4000bf45320 */
[----:B------:R-:W-:Y:S02]  /*0320*/  UIMAD.WIDE.U32 UR18, UR34, UR8, URZ ;  /* 0x00000008221272a5 */ /* 0x000fe4000f8e003f */
[----:B------:R-:W-:Y:S02]  /*0330*/  UIMAD.WIDE.U32 UR14, UR34, UR6, URZ ;  /* 0x00000006220e72a5 */ /* 0x000fe4000f8e003f */
[----:B------:R-:W-:Y:S02]  /*0340*/  UMOV UR8, URZ ;  /* 0x0000003f00087c82 */ /* 0x000fe40008000000 */
[----:B------:R-:W-:Y:S02]  /*0350*/  @UP1 ULEA UR8, UP3, UR16, UR26, 0x2 ;  /* 0x0000001a10081291 */ /* 0x000fe4000f86103f */
[----:B------:R-:W-:Y:S02]  /*0360*/  ULDC.64 UR6, c[0x0][0x1b0] ;  /* 0x00006c0000067ab9 */ /* 0x000fe40000000a00 */
[----:B------:R-:W-:-:S02]  /*0370*/  UIMAD UR21, UR34, UR9, UR21 ;  /* 0x00000009221572a4 */ /* 0x000fc4000f8e0215 */
[----:B------:R-:W-:Y:S01]  /*0380*/  UIMAD.WIDE.U32 UR10, UR34, UR6, URZ ;  /* 0x00000006220a72a5 */ /* 0x000fe2000f8e003f */
[----:B--2---:R-:W-:Y:S01]  /*0390*/  IADD3 R2, R0, 0xffffffe, RZ ;  /* 0x0ffffffe00027810 */ /* 0x004fe20007ffe0ff */
[----:B------:R-:W-:Y:S01]  /*03a0*/  UIMAD UR23, UR35, UR6, URZ ;  /* 0x00000006231772a4 */ /* 0x000fe2000f8e023f */
[----:B------:R-:W-:Y:S01]  /*03b0*/  IABS R0, UR16 ;  /* 0x0000001000007c13 */ /* 0x000fe20008000000 */
[----:B------:R-:W-:Y:S02]  /*03c0*/  UMOV UR9, URZ ;  /* 0x0000003f00097c82 */ /* 0x000fe40008000000 */
[----:B------:R-:W-:Y:S01]  /*03d0*/  @UP1 ULEA.HI.X UR9, UR16, UR27, UR17, 0x2, UP3 ;  /* 0x0000001b10091291 */ /* 0x000fe200098f1411 */
[----:B------:R-:W0:Y:S01]  /*03e0*/  F2I.FTZ.U32.TRUNC.NTZ R2, R2 ;  /* 0x0000000200027305 */ /* 0x000e22000021f000 */
[----:B------:R-:W1:Y:S01]  /*03f0*/  R2UR UR22, R0 ;  /* 0x00000000001673c2 */ /* 0x000e6200000e0000 */
[----:B------:R-:W-:Y:S02]  /*0400*/  UMOV UR6, URZ ;  /* 0x0000003f00067c82 */ /* 0x000fe40008000000 */
[----:B------:R-:W-:-:S02]  /*0410*/  @UP2 ULEA UR6, UP1, UR16, UR32, 0x2 ;  /* 0x0000002010062291 */ /* 0x000fc4000f82103f */
[----:B------:R-:W-:Y:S02]  /*0420*/  UIMAD UR23, UR34, UR7, UR23 ;  /* 0x00000007221772a4 */ /* 0x000fe4000f8e0217 */
[----:B------:R-:W-:Y:S02]  /*0430*/  ULDC.64 UR26, c[0x0][0x1d8] ;  /* 0x00007600001a7ab9 */ /* 0x000fe40000000a00 */
[----:B------:R-:W-:Y:S02]  /*0440*/  UMOV UR7, URZ ;  /* 0x0000003f00077c82 */ /* 0x000fe40008000000 */
[----:B------:R-:W-:Y:S02]  /*0450*/  @UP2 ULEA.HI.X UR7, UR16, UR33, UR17, 0x2, UP1 ;  /* 0x0000002110072291 */ /* 0x000fe400088f1411 */
[----:B------:R-:W-:Y:S01]  /*0460*/  UIMAD UR20, UR17, UR26, URZ ;  /* 0x0000001a111472a4 */ /* 0x000fe2000f8e023f */
[----:B0-----:R-:W0:Y:S01]  /*0470*/  R2UR UR5, R2 ;  /* 0x00000000020573c2 */ /* 0x001e2200000e0000 */
[----:B------:R-:W-:-:S02]  /*0480*/  ULDC UR32, c[0x0][0x174] ;  /* 0x00005d0000207ab9 */ /* 0x000fc40000000800 */
[----:B------:R-:W-:Y:S02]  /*0490*/  UIADD3 UR15, UR15, UR24, URZ ;  /* 0x000000180f0f7290 */ /* 0x000fe4000fffe03f */
[----:B------:R-:W-:Y:S02]  /*04a0*/  UIMAD UR20, UR16, UR27, UR20 ;  /* 0x0000001b101472a4 */ /* 0x000fe4000f8e0214 */
[----:B------:R-:W-:Y:S02]  /*04b0*/  UIMAD.WIDE.U32 UR12, UR16, UR26, UR12 ;  /* 0x0000001a100c72a5 */ /* 0x000fe4000f8e000c */
[----:B------:R-:W-:Y:S02]  /*04c0*/  ULDC UR33, c[0x0][0x178] ;  /* 0x00005e0000217ab9 */ /* 0x000fe40000000800 */
[----:B------:R-:W-:Y:S02]  /*04d0*/  ULDC.64 UR26, c[0x0][0x1e8] ;  /* 0x00007a00001a7ab9 */ /* 0x000fe40000000a00 */
[----:B------:R-:W-:-:S02]  /*04e0*/  UIMAD UR24, UR17, UR26, URZ ;  /* 0x0000001a111872a4 */ /* 0x000fc4000f8e023f */
[----:B------:R-:W-:Y:S02]  /*04f0*/  UIMAD.WIDE.U32 UR14, UR16, UR26, UR14 ;  /* 0x0000001a100e72a5 */ /* 0x000fe4000f8e000e */
[----:B------:R-:W-:Y:S02]  /*0500*/  UIMAD UR27, UR16, UR27, UR24 ;  /* 0x0000001b101b72a4 */ /* 0x000fe4000f8e0218 */
[----:B------:R-:W-:Y:S02]  /*0510*/  UIADD3 UR11, UR11, UR23, URZ ;  /* 0x000000170b0b7290 */ /* 0x000fe4000fffe03f */
[----:B0-----:R-:W-:-:S04]  /*0520*/  UIADD3 UR25, URZ, -UR5, URZ ;  /* 0x800000053f197290 */ /* 0x001fc8000fffe03f */
[----:B------:R-:W-:-:S04]  /*0530*/  UIMAD UR25, UR25, UR30, URZ ;  /* 0x0000001e191972a4 */ /* 0x000fc8000f8e023f */
[----:B------:R-:W-:-:S04]  /*0540*/  UIMAD.WIDE.U32 UR4, UR5, UR25, UR4 ;  /* 0x00000019050472a5 */ /* 0x000fc8000f8e0004 */
[----:B-1----:R-:W-:-:S07]  /*0550*/  UIMAD.WIDE.U32 UR4, UR5, UR22, URZ ;  /* 0x00000016050472a5 */ /* 0x002fce000f8e003f */
[----:B------:R-:W-:Y:S02]  /*0560*/  UMOV UR25, UR5 ;  /* 0x0000000500197c82 */ /* 0x000fe40008000000 */
[----:B------:R-:W-:Y:S02]  /*0570*/  UIADD3 UR4, -UR25, URZ, URZ ;  /* 0x0000003f19047290 */ /* 0x000fe4000fffe13f */
[----:B------:R-:W-:Y:S02]  /*0580*/  UIADD3 UR5, UR19, UR21, URZ ;  /* 0x0000001513057290 */ /* 0x000fe4000fffe03f */
[----:B------:R-:W-:Y:S02]  /*0590*/  UIMAD UR22, UR30, UR4, UR22 ;  /* 0x000000041e1672a4 */ /* 0x000fe4000f8e0216 */
[----:B------:R-:W-:Y:S02]  /*05a0*/  ULEA UR19, UR32, 0xfffff800, 0xb ;  /* 0xfffff80020137891 */ /* 0x000fe4000f8e583f */
[----:B------:R-:W-:-:S02]  /*05b0*/  UISETP.GT.U32.AND UP1, UPT, UR30, UR22, UPT ;  /* 0x000000161e00728c */ /* 0x000fc4000bf24070 */
[----:B------:R-:W-:Y:S02]  /*05c0*/  UIMAD UR4, UR17, UR36, URZ ;  /* 0x00000024110472a4 */ /* 0x000fe4000f8e023f */
[----:B------:R-:W-:Y:S02]  /*05d0*/  USHF.R.S32.HI UR26, URZ, 0x1f, UR19 ;  /* 0x0000001f3f1a7899 */ /* 0x000fe40008011413 */
[----:B------:R-:W-:Y:S02]  /*05e0*/  UIADD3 UR21, UP2, UR19, UR12, URZ ;  /* 0x0000000c13157290 */ /* 0x000fe4000ff5e03f */
[----:B------:R-:W-:Y:S02]  /*05f0*/  UIMAD UR31, UR16, UR37, UR4 ;  /* 0x00000025101f72a4 */ /* 0x000fe4000f8e0204 */
[----:B------:R-:W-:Y:S02]  /*0600*/  UIADD3.X UR12, UR26, UR13, UR20, UP2, !UPT ;  /* 0x0000000d1a0c7290 */ /* 0x000fe400097fe414 */
[----:B------:R-:W-:-:S02]  /*0610*/  @!UP1 UIADD3 UR22, UR22, -UR30, URZ ;  /* 0x8000001e16169290 */ /* 0x000fc4000fffe03f */
[----:B------:R-:W-:Y:S02]  /*0620*/  UMOV UR4, UR18 ;  /* 0x0000001200047c82 */ /* 0x000fe40008000000 */
[----:B------:R-:W-:Y:S02]  /*0630*/  UISETP.GE.U32.AND UP2, UPT, UR22, UR30, UPT ;  /* 0x0000001e1600728c */ /* 0x000fe4000bf46070 */
[----:B------:R-:W-:Y:S02]  /*0640*/  UIMAD.WIDE.U32 UR4, UR16, UR36, UR4 ;  /* 0x00000024100472a5 */ /* 0x000fe4000f8e0004 */
[----:B------:R-:W-:Y:S02]  /*0650*/  ULOP3.LUT UR18, UR16, UR33, URZ, 0x3c, !UPT ;  /* 0x0000002110127292 */ /* 0x000fe4000f8e3c3f */
[----:B------:R-:W-:Y:S02]  /*0660*/  ULDC.64 UR36, c[0x0][0x240] ;  /* 0x0000900000247ab9 */ /* 0x000fe40000000a00 */
[----:B------:R-:W-:-:S02]  /*0670*/  ULEA UR20, UP3, UR21, UR36, 0x1 ;  /* 0x0000002415147291 */ /* 0x000fc4000f86083f */
[----:B------:R-:W-:Y:S02]  /*0680*/  @!UP1 UIADD3 UR25, UR25, 0x1, URZ ;  /* 0x0000000119199890 */ /* 0x000fe4000fffe03f */
[----:B------:R-:W-:Y:S02]  /*0690*/  ULEA.HI.X UR21, UR21, UR37, UR12, 0x1, UP3 ;  /* 0x0000002515157291 */ /* 0x000fe400098f0c0c */
[----:B------:R-:W-:Y:S02]  /*06a0*/  UISETP.GE.AND UP3, UPT, UR18, URZ, UPT ;  /* 0x0000003f1200728c */ /* 0x000fe4000bf66270 */
[----:B------:R-:W-:Y:S02]  /*06b0*/  UISETP.NE.AND UP1, UPT, URZ, UR33, UPT ;  /* 0x000000213f00728c */ /* 0x000fe4000bf25270 */
[----:B------:R-:W-:Y:S02]  /*06c0*/  @UP2 UIADD3 UR25, UR25, 0x1, URZ ;  /* 0x0000000119192890 */ /* 0x000fe4000fffe03f */
[----:B------:R-:W-:-:S02]  /*06d0*/  UIADD3 UR24, UP4, UR19, UR14, URZ ;  /* 0x0000000e13187290 */ /* 0x000fc4000ff9e03f */
[----:B------:R-:W-:Y:S02]  /*06e0*/  ULDC.64 UR12, c[0x0][0x248] ;  /* 0x00009200000c7ab9 */ /* 0x000fe40000000a00 */
[----:B------:R-:W-:Y:S02]  /*06f0*/  UIADD3.X UR14, UR26, UR15, UR27, UP4, !UPT ;  /* 0x0000000f1a0e7290 */ /* 0x000fe4000a7fe41b */
[----:B------:R-:W-:Y:S02]  /*0700*/  UMOV UR18, UR25 ;  /* 0x0000001900127c82 */ /* 0x000fe40008000000 */
[----:B------:R-:W-:Y:S02]  /*0710*/  ULEA UR22, UP4, UR24, UR12, 0x1 ;  /* 0x0000000c18167291 */ /* 0x000fe4000f88083f */
[----:B------:R-:W-:Y:S02]  /*0720*/  @!UP3 UIADD3 UR18, -UR18, URZ, URZ ;  /* 0x0000003f1212b290 */ /* 0x000fe4000fffe13f */
[----:B------:R-:W-:-:S02]  /*0730*/  @!UP1 ULOP3.LUT UR18, URZ, UR33, URZ, 0x33, !UPT ;  /* 0x000000213f129292 */ /* 0x000fc4000f8e333f */
[----:B------:R-:W-:Y:S02]  /*0740*/  UIADD3 UR27, UP2, UR19, UR4, URZ ;  /* 0x00000004131b7290 */ /* 0x000fe4000ff5e03f */
[----:B------:R-:W-:Y:S02]  /*0750*/  ULEA.HI.X UR24, UR24, UR13, UR14, 0x1, UP4 ;  /* 0x0000000d18187291 */ /* 0x000fe4000a0f0c0e */
[----:B------:R-:W-:Y:S02]  /*0760*/  USHF.R.S32.HI UR36, URZ, 0x1f, UR18 ;  /* 0x0000001f3f247899 */ /* 0x000fe40008011412 */
[----:B------:R-:W-:Y:S02]  /*0770*/  ULDC.64 UR12, c[0x0][0x308] ;  /* 0x0000c200000c7ab9 */ /* 0x000fe40000000a00 */
[----:B------:R-:W-:Y:S02]  /*0780*/  UIADD3.X UR4, UR26, UR5, UR31, UP2, !UPT ;  /* 0x000000051a047290 */ /* 0x000fe400097fe41f */
[----:B------:R-:W-:-:S02]  /*0790*/  ULEA UR25, UP1, UR27, UR12, 0x1 ;  /* 0x0000000c1b197291 */ /* 0x000fc4000f82083f */
[----:B------:R-:W-:Y:S02]  /*07a0*/  ULDC.64 UR14, c[0x0][0x1c8] ;  /* 0x00007200000e7ab9 */ /* 0x000fe40000000a00 */
[----:B------:R-:W-:Y:S02]  /*07b0*/  UIMAD UR5, UR36, UR14, URZ ;  /* 0x0000000e240572a4 */ /* 0x000fe4000f8e023f */
[----:B------:R-:W-:Y:S02]  /*07c0*/  ULEA.HI.X UR27, UR27, UR13, UR4, 0x1, UP1 ;  /* 0x0000000d1b1b7291 */ /* 0x000fe400088f0c04 */
[----:B------:R-:W-:Y:S02]  /*07d0*/  UIMAD.WIDE.U32 UR12, UR18, UR14, UR10 ;  /* 0x0000000e120c72a5 */ /* 0x000fe4000f8e000a */
[----:B------:R-:W-:Y:S02]  /*07e0*/  UIMAD UR14, UR18, UR15, UR5 ;  /* 0x0000000f120e72a4 */ /* 0x000fe4000f8e0205 */
[----:B------:R-:W-:-:S02]  /*07f0*/  UIADD3 UR19, UP1, UR19, UR12, URZ ;  /* 0x0000000c13137290 */ /* 0x000fc4000ff3e03f */
[----:B------:R-:W-:Y:S02]  /*0800*/  UIADD3 UR14, UR13, UR14, URZ ;  /* 0x0000000e0d0e7290 */ /* 0x000fe4000fffe03f */
        /* <DEDUP_REMOVED lines=17> */
[----:B------:R-:W-:Y:S02]  /*0920*/  UMOV UR14, UR6 ;  /* 0x00000006000e7c82 */ /* 0x000fe40008000000 */
[----:B------:R-:W-:Y:S02]  /*0930*/  UMOV UR15, UR7 ;  /* 0x00000007000f7c82 */ /* 0x000fe40008000000 */
        /* <DEDUP_REMOVED lines=8> */
[----:B------:R-:W-:Y:S01]  /*09c0*/  CS2R R38, SRZ ;  /* 0x0000000000267805 */ /* 0x000fe2000001ff00 */
[----:B------:R-:W-:Y:S01]  /*09d0*/  UMOV UR24, UR25 ;  /* 0x0000001900187c82 */ /* 0x000fe20008000000 */
[----:B------:R-:W4:Y:S01]  /*09e0*/  S2R R37, SR_LANEID ;  /* 0x0000000000257919 */ /* 0x000f220000000000 */
[----:B------:R-:W-:-:S02]  /*09f0*/  UMOV UR25, UR27 ;  /* 0x0000001b00197c82 */ /* 0x000fc40008000000 */
[----:B------:R-:W-:Y:S02]  /*0a00*/  ULDC UR19, c[0x0][0x174] ;  /* 0x00005d0000137ab9 */ /* 0x000fe40000000800 */
[----:B------:R-:W-:Y:S02]  /*0a10*/  UMOV UR26, UR30 ;  /* 0x0000001e001a7c82 */ /* 0x000fe40008000000 */
[----:B------:R-:W-:Y:S02]  /*0a20*/  UMOV UR27, UR31 ;  /* 0x0000001f001b7c82 */ /* 0x000fe40008000000 */
[----:B------:R-:W-:Y:S01]  /*0a30*/  UMOV UR6, URZ ;  /* 0x0000003f00067c82 */ /* 0x000fe20008000000 */
[----:B0--3--:R-:W-:-:S04]  /*0a40*/  SHF.R.S32.HI R3, RZ, 0x1f, R36 ;  /* 0x0000001fff037819 */ /* 0x009fc80000011424 */
[----:B------:R-:W-:-:S04]  /*0a50*/  LEA.HI R3, R3, R36, RZ, 0x5 ;  /* 0x0000002403037211 */ /* 0x000fc800078f28ff */
[----:B----4-:R-:W-:Y:S02]  /*0a60*/  SHF.R.S32.HI R35, RZ, 0x5, R3 ;  /* 0x00000005ff237819 */ /* 0x010fe40000011403 */
.L_x_1647:
        /* <DEDUP_REMOVED lines=15> */
[----:B----4-:R0:W-:Y:S01]  /*0b60*/  STS.128 [R32.X16+0x200], R8 ;  /* 0x0002000820007388 */ /* 0x0101e2000000cc00 */
[----:B------:R-:W-:-:S06]  /*0b70*/  NOP ;  /* 0x0000000000007918 */ /* 0x000fcc0000000000 */
[----:B------:R-:W3:Y:S04]  /*0b80*/  LDS.128 R40, [R64.X16] ;  /* 0x0000000040287984 */ /* 0x000ee8000000cc00 */
[----:B------:R-:W-:Y:S04]  /*0b90*/  LDS.128 R44, [R64.X16+0x10] ;  /* 0x00001000402c7984 */ /* 0x000fe8000000cc00 */
[----:B------:R-:W-:Y:S06]  /*0ba0*/  BAR.SYNC.DEFER_BLOCKING 0x0 ;  /* 0x0000000000007b1d */ /* 0x000fec0000010000 */
[----:B------:R-:W4:Y:S04]  /*0bb0*/  LDG.E.128 R16, [R152.64] ;  /* 0x0000001c98107981 */ /* 0x000f28000c1e1d00 */
[----:B------:R-:W5:Y:S01]  /*0bc0*/  LDG.E.128 R20, [R152.64+0x200] ;  /* 0x0002001c98147981 */ /* 0x000f62000c1e1d00 */
[----:B------:R-:W-:-:S02]  /*0bd0*/  MOV R2, UR24 ;  /* 0x0000001800027c02 */ /* 0x000fc40008000f00 */
[----:B------:R-:W-:-:S05]  /*0be0*/  MOV R3, UR25 ;  /* 0x0000001900037c02 */ /* 0x000fca0008000f00 */
[----:B------:R-:W-:Y:S01]  /*0bf0*/  IMAD.WIDE R2, R34, 0x10, R2 ;  /* 0x0000001022027825 */ /* 0x000fe200078e0202 */
[----:B----4-:R-:W-:Y:S04]  /*0c00*/  STS.128 [R32.X16], R16 ;  /* 0x0000001020007388 */ /* 0x010fe8000000cc00 */
[----:B-----5:R4:W-:Y:S01]  /*0c10*/  STS.128 [R32.X16+0x200], R20 ;  /* 0x0002001420007388 */ /* 0x0209e2000000cc00 */
[----:B------:R-:W-:-:S06]  /*0c20*/  NOP ;  /* 0x0000000000007918 */ /* 0x000fcc0000000000 */
[----:B------:R-:W5:Y:S04]  /*0c30*/  LDS.128 R12, [R64.X16] ;  /* 0x00000000400c7984 */ /* 0x000f68000000cc00 */
[----:B------:R-:W-:Y:S04]  /*0c40*/  LDS.128 R4, [R64.X16+0x10] ;  /* 0x0000100040047984 */ /* 0x000fe8000000cc00 */
[----:B------:R-:W-:Y:S06]  /*0c50*/  BAR.SYNC.DEFER_BLOCKING 0x0 ;  /* 0x0000000000007b1d */ /* 0x000fec0000010000 */
[----:B0-2---:R0:W2:Y:S04]  /*0c60*/  LDG.E.128 R8, [R2.64] ;  /* 0x0000001c02087981 */ /* 0x0050a8000c1e1d00 */
[----:B------:R0:W2:Y:S01]  /*0c70*/  LDG.E.128 R24, [R2.64+0x200] ;  /* 0x0002001c02187981 */ /* 0x0000a2000c1e1d00 */
[--C-:B---3--:R-:W-:Y:S01]  /*0c80*/  HADD2.F32 R0, -RZ, R40.reuse.H0_H0 ;  /* 0x20000028ff007230 */ /* 0x108fe20000004100 */
[----:B------:R-:W-:Y:S01]  /*0c90*/  BSSY B0, `(.L_x_1566) ;  /* 0x0000056000007945 */ /* 0x000fe20003800000 */
[----:B----4-:R-:W-:-:S02]  /*0ca0*/  HADD2.F32 R20, -RZ, R40.H1_H1 ;  /* 0x30000028ff147230 */ /* 0x010fc40000004100 */
[----:B-----5:R-:W-:Y:S02]  /*0cb0*/  HADD2.F32 R88, -RZ, R12.H0_H0 ;  /* 0x2000000cff587230 */ /* 0x020fe40000004100 */
[--C-:B------:R-:W-:Y:S02]  /*0cc0*/  HADD2.F32 R86, -RZ, R13.reuse.H0_H0 ;  /* 0x2000000dff567230 */ /* 0x100fe40000004100 */
[----:B------:R-:W-:Y:S01]  /*0cd0*/  HADD2.F32 R84, -RZ, R14.H0_H0 ;  /* 0x2000000eff547230 */ /* 0x000fe20000004100 */
[----:B------:R-:W-:Y:S01]  /*0ce0*/  FADD.FTZ R88, R88, UR5 ;  /* 0x0000000558587e21 */ /* 0x000fe20008010000 */
[----:B0-----:R-:W-:Y:S01]  /*0cf0*/  HADD2.F32 R2, -RZ, R42.H0_H0 ;  /* 0x2000002aff027230 */ /* 0x001fe20000004100 */
[----:B------:R-:W-:Y:S01]  /*0d00*/  FADD.FTZ R86, R86, UR5 ;  /* 0x0000000556567e21 */ /* 0x000fe20008010000 */
[----:B------:R-:W-:Y:S01]  /*0d10*/  HADD2.F32 R12, -RZ, R12.H1_H1 ;  /* 0x3000000cff0c7230 */ /* 0x000fe20000004100 */
[----:B------:R-:W-:Y:S01]  /*0d20*/  FADD.FTZ R84, R84, UR5 ;  /* 0x0000000554547e21 */ /* 0x000fe20008010000 */
[----:B------:R-:W-:Y:S01]  /*0d30*/  FSETP.GTU.FTZ.AND P4, PT, R88, 20, PT ;  /* 0x41a000005800780b */ /* 0x000fe20003f9c000 */
[----:B------:R-:W-:Y:S01]  /*0d40*/  HADD2.F32 R13, -RZ, R13.H1_H1 ;  /* 0x3000000dff0d7230 */ /* 0x000fe20000004100 */
[----:B------:R-:W-:Y:S01]  /*0d50*/  FSETP.GTU.FTZ.AND P2, PT, R86, 20, PT ;  /* 0x41a000005600780b */ /* 0x000fe20003f5c000 */
[----:B------:R-:W-:Y:S01]  /*0d60*/  HADD2.F32 R14, -RZ, R14.H1_H1 ;  /* 0x3000000eff0e7230 */ /* 0x000fe20000004100 */
[----:B------:R-:W-:Y:S01]  /*0d70*/  FADD.FTZ R87, R12, UR5 ;  /* 0x000000050c577e21 */ /* 0x000fe20008010000 */
[--C-:B------:R-:W-:Y:S01]  /*0d80*/  HADD2.F32 R82, -RZ, R15.reuse.H0_H0 ;  /* 0x2000000fff527230 */ /* 0x100fe20000004100 */
[----:B------:R-:W-:Y:S01]  /*0d90*/  FADD.FTZ R85, R13, UR5 ;  /* 0x000000050d557e21 */ /* 0x000fe20008010000 */
[----:B------:R-:W-:Y:S01]  /*0da0*/  FSETP.GTU.FTZ.AND P0, PT, R84, 20, PT ;  /* 0x41a000005400780b */ /* 0x000fe20003f1c000 */
[----:B------:R-:W-:Y:S01]  /*0db0*/  FADD.FTZ R83, R14, UR5 ;  /* 0x000000050e537e21 */ /* 0x000fe20008010000 */
[----:B------:R-:W-:Y:S01]  /*0dc0*/  FSETP.GTU.FTZ.AND P3, PT, R87, 20, PT ;  /* 0x41a000005700780b */ /* 0x000fe20003f7c000 */
[----:B------:R-:W-:Y:S01]  /*0dd0*/  HADD2.F32 R15, -RZ, R15.H1_H1 ;  /* 0x3000000fff0f7230 */ /* 0x000fe20000004100 */
[----:B------:R-:W-:Y:S01]  /*0de0*/  FSETP.GTU.FTZ.AND P1, PT, R85, 20, PT ;  /* 0x41a000005500780b */ /* 0x000fe20003f3c000 */
[----:B------:R-:W-:Y:S01]  /*0df0*/  HADD2.F32 R12, -RZ, R44.H0_H0 ;  /* 0x2000002cff0c7230 */ /* 0x000fe20000004100 */
[----:B------:R-:W-:Y:S01]  /*0e00*/  FSETP.GTU.FTZ.AND P6, PT, R83, 20, PT ;  /* 0x41a000005300780b */ /* 0x000fe20003fdc000 */
[----:B------:R-:W-:Y:S01]  /*0e10*/  FADD.FTZ R82, R82, UR5 ;  /* 0x0000000552527e21 */ /* 0x000fe20008010000 */
[----:B--2---:R-:W-:Y:S04]  /*0e20*/  STS.128 [R32.X16], R8 ;  /* 0x0000000820007388 */ /* 0x004fe8000000cc00 */
[----:B------:R-:W-:Y:S01]  /*0e30*/  STS.128 [R32.X16+0x200], R24 ;  /* 0x0002001820007388 */ /* 0x000fe2000000cc00 */
[----:B------:R-:W-:-:S06]  /*0e40*/  NOP ;  /* 0x0000000000007918 */ /* 0x000fcc0000000000 */
[----:B------:R-:W0:Y:S04]  /*0e50*/  LDS.128 R16, [R64.X16] ;  /* 0x0000000040107984 */ /* 0x000e28000000cc00 */
[----:B------:R-:W2:Y:S01]  /*0e60*/  LDS.128 R8, [R64.X16+0x10] ;  /* 0x0000100040087984 */ /* 0x000ea2000000cc00 */
[--C-:B0-----:R-:W-:Y:S02]  /*0e70*/  HADD2.F32 R97, -RZ, R16.reuse.H0_H0 ;  /* 0x20000010ff617230 */ /* 0x101fe40000004100 */
[----:B------:R-:W-:Y:S02]  /*0e80*/  HADD2.F32 R95, -RZ, R16.H1_H1 ;  /* 0x30000010ff5f7230 */ /* 0x000fe40000004100 */
[----:B------:R-:W-:Y:S01]  /*0e90*/  HADD2.F32 R16, -RZ, R41.H0_H0 ;  /* 0x20000029ff107230 */ /* 0x000fe20000004100 */
[----:B------:R-:W-:Y:S01]  /*0ea0*/  FFMA.FTZ R0, R97, R0, R38 ;  /* 0x0000000061007223 */ /* 0x000fe20000010026 */
[----:B------:R-:W-:-:S02]  /*0eb0*/  HADD2.F32 R94, -RZ, R17.H0_H0 ;  /* 0x20000011ff5e7230 */ /* 0x000fc40000004100 */
[----:B------:R-:W-:Y:S01]  /*0ec0*/  HADD2.F32 R93, -RZ, R17.H1_H1 ;  /* 0x30000011ff5d7230 */ /* 0x000fe20000004100 */
[----:B------:R-:W-:Y:S01]  /*0ed0*/  FFMA.FTZ R3, R95, R20, R0 ;  /* 0x000000145f037223 */ /* 0x000fe20000010000 */
[----:B------:R-:W-:Y:S01]  /*0ee0*/  HADD2.F32 R0, -RZ, R41.H1_H1 ;  /* 0x30000029ff007230 */ /* 0x000fe20000004100 */
[----:B------:R-:W-:Y:S01]  /*0ef0*/  MOV R17, c[0x0][0x16c] ;  /* 0x00005b0000117a02 */ /* 0x000fe20000000f00 */
[--C-:B------:R-:W-:Y:S01]  /*0f00*/  HADD2.F32 R92, -RZ, R18.reuse.H0_H0 ;  /* 0x20000012ff5c7230 */ /* 0x100fe20000004100 */
[----:B------:R-:W-:Y:S01]  /*0f10*/  FFMA.FTZ R16, R94, R16, R3 ;  /* 0x000000105e107223 */ /* 0x000fe20000010003 */
[----:B------:R-:W-:Y:S01]  /*0f20*/  HADD2.F32 R91, -RZ, R18.H1_H1 ;  /* 0x30000012ff5b7230 */ /* 0x000fe20000004100 */
[----:B------:R-:W-:Y:S01]  /*0f30*/  ISETP.GE.AND P5, PT, R17, 0x1, PT ;  /* 0x000000011100780c */ /* 0x000fe20003fa6270 */
[----:B------:R-:W-:Y:S01]  /*0f40*/  HADD2.F32 R90, -RZ, R19.H0_H0 ;  /* 0x20000013ff5a7230 */ /* 0x000fe20000004100 */
[----:B------:R-:W-:Y:S01]  /*0f50*/  FFMA.FTZ R3, R93, R0, R16 ;  /* 0x000000005d037223 */ /* 0x000fe20000010010 */
[----:B------:R-:W-:-:S02]  /*0f60*/  HADD2.F32 R0, -RZ, R42.H1_H1 ;  /* 0x3000002aff007230 */ /* 0x000fc40000004100 */
[----:B------:R-:W-:Y:S01]  /*0f70*/  HADD2.F32 R16, -RZ, R43.H0_H0 ;  /* 0x2000002bff107230 */ /* 0x000fe20000004100 */
[----:B------:R-:W-:Y:S01]  /*0f80*/  FFMA.FTZ R2, R92, R2, R3 ;  /* 0x000000025c027223 */ /* 0x000fe20000010003 */
[----:B------:R-:W-:Y:S02]  /*0f90*/  HADD2.F32 R89, -RZ, R19.H1_H1 ;  /* 0x30000013ff597230 */ /* 0x000fe40000004100 */
[----:B--2---:R-:W-:Y:S01]  /*0fa0*/  HADD2.F32 R81, -RZ, R8.H0_H0 ;  /* 0x20000008ff517230 */ /* 0x004fe20000004100 */
[----:B------:R-:W-:Y:S01]  /*0fb0*/  FFMA.FTZ R3, R91, R0, R2 ;  /* 0x000000005b037223 */ /* 0x000fe20000010002 */
[----:B------:R-:W-:-:S03]  /*0fc0*/  HADD2.F32 R0, -RZ, R43.H1_H1 ;  /* 0x3000002bff007230 */ /* 0x000fc60000004100 */
[----:B------:R-:W-:-:S04]  /*0fd0*/  FFMA.FTZ R16, R90, R16, R3 ;  /* 0x000000105a107223 */ /* 0x000fc80000010003 */
[----:B------:R-:W-:Y:S01]  /*0fe0*/  FFMA.FTZ R16, R89, R0, R16 ;  /* 0x0000000059107223 */ /* 0x000fe20000010010 */
        /* <DEDUP_REMOVED lines=32> */
.L_x_1567:
[----:B------:R-:W-:Y:S05]  /*11f0*/  BSYNC B0 ;  /* 0x0000000000007941 */ /* 0x000fea0003800000 */
.L_x_1566:
[----:B------:R-:W-:Y:S01]  /*1200*/  BSSY B0, `(.L_x_1568) ;  /* 0x0000027000007945 */ /* 0x000fe20003800000 */
[----:B------:R-:W-:Y:S01]  /*1210*/  FSETP.GTU.FTZ.AND P4, PT, R82, 20, PT ;  /* 0x41a000005200780b */ /* 0x000fe20003f9c000 */
[----:B------:R-:W-:Y:S01]  /*1220*/  FFMA.FTZ R12, R81, R12, R16 ;  /* 0x0000000c510c7223 */ /* 0x000fe20000010010 */
        /* <DEDUP_REMOVED lines=36> */
.L_x_1569:
[----:B------:R-:W-:Y:S05]  /*1470*/  BSYNC B0 ;  /* 0x0000000000007941 */ /* 0x000fea0003800000 */
.L_x_1568:
        /* <DEDUP_REMOVED lines=39> */
.L_x_1571:
[----:B------:R-:W-:Y:S05]  /*16f0*/  BSYNC B0 ;  /* 0x0000000000007941 */ /* 0x000fea0003800000 */
.L_x_1570:
        /* <DEDUP_REMOVED lines=39> */
.L_x_1573:
[----:B------:R-:W-:Y:S05]  /*1970*/  BSYNC B0 ;  /* 0x0000000000007941 */ /* 0x000fea0003800000 */
.L_x_1572:
        /* <DEDUP_REMOVED lines=39> */
.L_x_1575:
[----:B------:R-:W-:Y:S05]  /*1bf0*/  BSYNC B0 ;  /* 0x0000000000007941 */ /* 0x000fea0003800000 */
.L_x_1574:
        /* <DEDUP_REMOVED lines=39> */
.L_x_1577:
[----:B------:R-:W-:Y:S05]  /*1e70*/  BSYNC B0 ;  /* 0x0000000000007941 */ /* 0x000fea0003800000 */
.L_x_1576:
        /* <DEDUP_REMOVED lines=39> */
.L_x_1579:
[----:B------:R-:W-:Y:S05]  /*20f0*/  BSYNC B0 ;  /* 0x0000000000007941 */ /* 0x000fea0003800000 */
.L_x_1578:
[----:B------:R-:W-:Y:S01]  /*2100*/  BSSY B0, `(.L_x_1580) ;  /* 0x0000028000007945 */ /* 0x000fe20003800000 */
[--C-:B------:R-:W-:Y:S01]  /*2110*/  HADD2.F32 R66, -RZ, R7.reuse.H0_H0 ;  /* 0x20000007ff427230 */ /* 0x100fe20000004100 */
[----:B------:R-:W-:Y:S01]  /*2120*/  FSETP.GTU.FTZ.AND P4, PT, R70, 20, PT ;  /* 0x41a000004600780b */ /* 0x000fe20003f9c000 */
[----:B------:R-:W-:Y:S01]  /*2130*/  HADD2.F32 R7, -RZ, R7.H1_H1 ;  /* 0x30000007ff077230 */ /* 0x000fe20000004100 */
[----:B------:R-:W-:Y:S01]  /*2140*/  FFMA.FTZ R5, R69, R5, R4 ;  /* 0x0000000545057223 */ /* 0x000fe20000010004 */
[----:B------:R-:W-:Y:S01]  /*2150*/  HADD2.F32 R68, -RZ, R11.H1_H1 ;  /* 0x3000000bff447230 */ /* 0x000fe20000004100 */
[----:B------:R-:W-:Y:S01]  /*2160*/  FADD.FTZ R67, R6, UR5 ;  /* 0x0000000506437e21 */ /* 0x000fe20008010000 */
        /* <DEDUP_REMOVED lines=33> */
.L_x_1581:
[----:B------:R-:W-:Y:S05]  /*2380*/  BSYNC B0 ;  /* 0x0000000000007941 */ /* 0x000fea0003800000 */
.L_x_1580:
[----:B------:R-:W-:Y:S01]  /*2390*/  BSSY B0, `(.L_x_1582) ;  /* 0x0000027000007945 */ /* 0x000fe20003800000 */
[----:B------:R-:W-:Y:S01]  /*23a0*/  HFMA2.MMA R33, -RZ, RZ, 0, 0 ;  /* 0x00000000ff217435 */ /* 0x000fe200000001ff */
[----:B------:R-:W-:Y:S01]  /*23b0*/  FSETP.GTU.FTZ.AND P3, PT, R67, 20, PT ;  /* 0x41a000004300780b */ /* 0x000fe20003f7c000 */
[----:B------:R-:W-:Y:S01]  /*23c0*/  FFMA.FTZ R38, R68, R38, R5 ;  /* 0x0000002644267223 */ /* 0x000fe20000010005 */
        /* <DEDUP_REMOVED lines=35> */
.L_x_1583:
[----:B------:R-:W-:Y:S05]  /*2600*/  BSYNC B0 ;  /* 0x0000000000007941 */ /* 0x000fea0003800000 */
.L_x_1582:
        /* <DEDUP_REMOVED lines=38> */
.L_x_1585:
[----:B------:R-:W-:Y:S05]  /*2870*/  BSYNC B0 ;  /* 0x0000000000007941 */ /* 0x000fea0003800000 */
.L_x_1584:
        /* <DEDUP_REMOVED lines=37> */
.L_x_1587:
[----:B------:R-:W-:Y:S05]  /*2ad0*/  BSYNC B0 ;  /* 0x0000000000007941 */ /* 0x000fea0003800000 */
.L_x_1586:
        /* <DEDUP_REMOVED lines=33> */
.L_x_1589:
[----:B------:R-:W-:Y:S05]  /*2cf0*/  BSYNC B0 ;  /* 0x0000000000007941 */ /* 0x000fea0003800000 */
.L_x_1588:
        /* <DEDUP_REMOVED lines=33> */
.L_x_1591:
[----:B------:R-:W-:Y:S05]  /*2f10*/  BSYNC B0 ;  /* 0x0000000000007941 */ /* 0x000fea0003800000 */
.L_x_1590:
        /* <DEDUP_REMOVED lines=33> */
.L_x_1593:
[----:B------:R-:W-:Y:S05]  /*3130*/  BSYNC B0 ;  /* 0x0000000000007941 */ /* 0x000fea0003800000 */
.L_x_1592:
        /* <DEDUP_REMOVED lines=33> */
.L_x_1595:
[----:B------:R-:W-:Y:S05]  /*3350*/  BSYNC B0 ;  /* 0x0000000000007941 */ /* 0x000fea0003800000 */
.L_x_1594:
        /* <DEDUP_REMOVED lines=33> */
.L_x_1597:
[----:B------:R-:W-:Y:S05]  /*3570*/  BSYNC B0 ;  /* 0x0000000000007941 */ /* 0x000fea0003800000 */
.L_x_1596:
[----:B------:R-:W-:Y:S01]  /*3580*/  BAR.SYNC.DEFER_BLOCKING 0x0 ;  /* 0x0000000000007b1d */ /* 0x000fe20000010000 */
[----:B------:R-:W-:Y:S01]  /*3590*/  HFMA2.MMA R16, -RZ, RZ, 0, 0 ;  /* 0x00000000ff107435 */ /* 0x000fe200000001ff */
[----:B-1----:R-:W-:Y:S02]  /*35a0*/  FMUL.FTZ R17, R97, UR4 ;  /* 0x0000000461117c20 */ /* 0x002fe40008410000 */
        /* <DEDUP_REMOVED lines=16> */
[----:B------:R-:W-:Y:S01]  /*36b0*/  MOV R33, RZ ;  /* 0x000000ff00217202 */ /* 0x000fe20000000f00 */
[----:B------:R-:W-:-:S02]  /*36c0*/  UMOV UR7, URZ ;  /* 0x0000003f00077c82 */ /* 0x000fc40008000000 */
[----:B------:R-:W-:Y:S02]  /*36d0*/  UMOV UR8, URZ ;  /* 0x0000003f00087c82 */ /* 0x000fe40008000000 */
[----:B------:R-:W-:Y:S02]  /*36e0*/  UMOV UR9, URZ ;  /* 0x0000003f00097c82 */ /* 0x000fe40008000000 */
.L_x_1646:
        /* <DEDUP_REMOVED lines=8> */
[----:B------:R-:W-:Y:S02]  /*3770*/  UIMAD.WIDE.U32 UR30, UR7, UR32, UR30 ;  /* 0x00000020071e72a5 */ /* 0x000fe4000f8e001e */
[----:B------:R-:W-:-:S03]  /*3780*/  UIMAD UR38, UR7, UR33, UR38 ;  /* 0x00000021072672a4 */ /* 0x000fc6000f8e0226 */
[----:B------:R-:W-:Y:S02]  /*3790*/  ULDC.64 UR32, c[0x0][0x220] ;  /* 0x0000880000207ab9 */ /* 0x000fe40000000a00 */
[----:B------:R-:W-:Y:S02]  /*37a0*/  UIADD3 UR31, UR31, UR38, URZ ;  /* 0x000000261f1f7290 */ /* 0x000fe4000fffe03f */
[----:B------:R-:W-:Y:S02]  /*37b0*/  ULEA UR32, UP0, UR30, UR32, 0x2 ;  /* 0x000000201e207291 */ /* 0x000fe4000f80103f */
[----:B------:R-:W-:Y:S02]  /*37c0*/  ULDC.64 UR38, c[0x0][0x1c0] ;  /* 0x0000700000267ab9 */ /* 0x000fe40000000a00 */
[----:B------:R-:W-:Y:S02]  /*37d0*/  ULEA.HI.X UR33, UR30, UR33, UR31, 0x2, UP0 ;  /* 0x000000211e217291 */ /* 0x000fe400080f141f */
[----:B------:R-:W-:-:S04]  /*37e0*/  MOV R48, UR32 ;  /* 0x0000002000307c02 */ /* 0x000fc80008000f00 */
[----:B------:R-:W-:-:S05]  /*37f0*/  MOV R49, UR33 ;  /* 0x0000002100317c02 */ /* 0x000fca0008000f00 */
[----:B------:R0:W2:Y:S01]  /*3800*/  LDG.E R59, [R48.64] ;  /* 0x0000001c303b7981 */ /* 0x0000a2000c1e1900 */
[----:B------:R-:W-:Y:S02]  /*3810*/  UIMAD UR32, UR37, UR38, URZ ;  /* 0x00000026252072a4 */ /* 0x000fe4000f8e023f */
[----:B------:R-:W-:Y:S02]  /*3820*/  UIMAD.WIDE.U32 UR30, UR7, UR38, URZ ;  /* 0x00000026071e72a5 */ /* 0x000fe4000f8e003f */
[----:B------:R-:W-:Y:S02]  /*3830*/  UIMAD UR32, UR7, UR39, UR32 ;  /* 0x00000027072072a4 */ /* 0x000fe4000f8e0220 */
[----:B------:R-:W-:Y:S02]  /*3840*/  ULEA UR33, UP0, UR30, UR26, 0x1 ;  /* 0x0000001a1e217291 */ /* 0x000fe4000f80083f */
[----:B------:R-:W-:Y:S02]  /*3850*/  UIADD3 UR31, UR31, UR32, URZ ;  /* 0x000000201f1f7290 */ /* 0x000fe4000fffe03f */
[----:B------:R-:W-:-:S02]  /*3860*/  ULDC.64 UR38, c[0x0][0x198] ;  /* 0x0000660000267ab9 */ /* 0x000fc40000000a00 */
[----:B------:R-:W-:Y:S01]  /*3870*/  ULEA.HI.X UR30, UR30, UR27, UR31, 0x1, UP0 ;  /* 0x0000001b1e1e7291 */ /* 0x000fe200080f0c1f */
[----:B------:R-:W-:-:S05]  /*3880*/  MOV R56, UR33 ;  /* 0x0000002100387c02 */ /* 0x000fca0008000f00 */
        /* <DEDUP_REMOVED lines=20> */
[C---:B------:R-:W-:Y:S01]  /*39d0*/  LOP3.LUT P0, RZ, R36.reuse, 0x1f, RZ, 0xc0, !PT ;  /* 0x0000001f24ff7812 */ /* 0x040fe2000780c0ff */
[----:B------:R-:W-:Y:S01]  /*39e0*/  HFMA2.MMA R103, -RZ, RZ, 0, 4.76837158203125e-07 ;  /* 0x00000008ff677435 */ /* 0x000fe200000001ff */
[----:B------:R-:W-:Y:S01]  /*39f0*/  MOV R58, UR19 ;  /* 0x00000013003a7c02 */ /* 0x000fe20008000f00 */
[----:B------:R-:W-:Y:S01]  /*3a00*/  ULEA.HI UR31, UR30, UR30, URZ, 0x1 ;  /* 0x0000001e1e1f7291 */ /* 0x000fe2000f8f083f */
[----:B------:R-:W-:Y:S01]  /*3a10*/  ISETP.NE.AND P1, PT, R36, RZ, PT ;  /* 0x000000ff2400720c */ /* 0x000fe20003f25270 */
[----:B------:R-:W-:Y:S01]  /*3a20*/  HFMA2.MMA R98, -RZ, RZ, 1.875, 0 ;  /* 0x3f800000ff627435 */ /* 0x000fe200000001ff */
[----:B------:R-:W-:Y:S01]  /*3a30*/  ISETP.LT.OR P0, PT, R58, 0x2, P0 ;  /* 0x000000023a00780c */ /* 0x000fe20000701670 */
[----:B------:R-:W-:Y:S01]  /*3a40*/  ULOP3.LUT UR31, UR31, 0xfffffe, URZ, 0xc0, !UPT ;  /* 0x00fffffe1f1f7892 */ /* 0x000fe2000f8ec03f */
[----:B0-----:R-:W-:-:S02]  /*3a50*/  MOV R56, UR19 ;  /* 0x0000001300387c02 */ /* 0x001fc40008000f00 */
[----:B------:R-:W-:Y:S01]  /*3a60*/  MOV R60, 0x100 ;  /* 0x00000100003c7802 */ /* 0x000fe20000000f00 */
[----:B------:R-:W-:Y:S01]  /*3a70*/  UIADD3 UR31, UR30, -UR31, URZ ;  /* 0x8000001f1e1f7290 */ /* 0x000fe2000fffe03f */
[----:B------:R-:W-:Y:S02]  /*3a80*/  IADD3 R58, R36, 0x200, RZ ;  /* 0x00000200243a7810 */ /* 0x000fe40007ffe0ff */
[----:B------:R-:W-:-:S03]  /*3a90*/  MOV R99, RZ ;  /* 0x000000ff00637202 */ /* 0x000fc60000000f00 */
[----:B------:R-:W-:Y:S02]  /*3aa0*/  MOV R57, UR31 ;  /* 0x0000001f00397c02 */ /* 0x000fe40008000f00 */
[----:B------:R-:W-:-:S03]  /*3ab0*/  @!P0 IADD3 R56, R56, -0x2, RZ ;  /* 0xfffffffe38388810 */ /* 0x000fc60007ffe0ff */
[----:B------:R-:W-:-:S05]  /*3ac0*/  @!P1 IMAD R58, R57, R60, UR7 ;  /* 0x00000007393a9e24 */ /* 0x000fca000f8e023c */
[----:B------:R-:W-:Y:S01]  /*3ad0*/  SHF.L.U32 R105, R58, 0x2, RZ ;  /* 0x000000023a697819 */ /* 0x000fe200000006ff */
[--C-:B------:R-:W-:Y:S02]  /*3ae0*/  HADD2.F32 R151, -RZ, R40.reuse.H0_H0 ;  /* 0x20000028ff977230 */ /* 0x100fe40000004100 */
[----:B------:R-:W-:Y:S02]  /*3af0*/  HADD2.F32 R162, -RZ, R40.H1_H1 ;  /* 0x30000028ffa27230 */ /* 0x000fe40000004100 */
[----:B------:R-:W-:Y:S01]  /*3b00*/  HADD2.F32 R149, -RZ, R41.H0_H0 ;  /* 0x20000029ff957230 */ /* 0x000fe20000004100 */
[----:B------:R-:W-:Y:S02]  /*3b10*/  FMUL.FTZ R151, R151, R88 ;  /* 0x0000005897977220 */ /* 0x000fe40000410000 */
[----:B------:R-:W-:Y:S02]  /*3b20*/  FMUL.FTZ R162, R162, R87 ;  /* 0x00000057a2a27220 */ /* 0x000fe40000410000 */
[----:B------:R-:W-:Y:S01]  /*3b30*/  FMUL.FTZ R149, R149, R86 ;  /* 0x0000005695957220 */ /* 0x000fe20000410000 */
[----:B------:R-:W-:-:S02]  /*3b40*/  HADD2.F32 R158, -RZ, R42.H1_H1 ;  /* 0x3000002aff9e7230 */ /* 0x000fc40000004100 */
[----:B------:R-:W-:-:S03]  /*3b50*/  HADD2.F32 R145, -RZ, R43.H1_H1 ;  /* 0x3000002bff917230 */ /* 0x000fc60000004100 */
[----:B------:R-:W-:Y:S02]  /*3b60*/  FMUL.FTZ R158, R158, R83 ;  /* 0x000000539e9e7220 */ /* 0x000fe40000410000 */
[----:B------:R-:W-:Y:S01]  /*3b70*/  FMUL.FTZ R145, R145, R80 ;  /* 0x0000005091917220 */ /* 0x000fe20000410000 */
[----:B------:R-:W-:Y:S02]  /*3b80*/  HADD2.F32 R143, -RZ, R44.H1_H1 ;  /* 0x3000002cff8f7230 */ /* 0x000fe40000004100 */
[----:B------:R-:W-:-:S03]  /*3b90*/  HADD2.F32 R141, -RZ, R45.H1_H1 ;  /* 0x3000002dff8d7230 */ /* 0x000fc60000004100 */
[----:B------:R-:W-:Y:S02]  /*3ba0*/  FMUL.FTZ R143, R143, R76 ;  /* 0x0000004c8f8f7220 */ /* 0x000fe40000410000 */
[----:B------:R-:W-:Y:S01]  /*3bb0*/  FMUL.FTZ R141, R141, R72 ;  /* 0x000000488d8d7220 */ /* 0x000fe20000410000 */
[----:B------:R-:W-:-:S05]  /*3bc0*/  HADD2.F32 R121, -RZ, R47.H0_H0 ;  /* 0x2000002fff797230 */ /* 0x000fca0000004100 */
[----:B------:R-:W-:Y:S01]  /*3bd0*/  FMUL.FTZ R146, R121, R66 ;  /* 0x0000004279927220 */ /* 0x000fe20000410000 */
[----:B------:R-:W-:Y:S01]  /*3be0*/  BSSY B0, `(.L_x_1599) ;  /* 0x000007c000007945 */ /* 0x000fe20003800000 */
[----:B--2---:R0:W1:Y:S02]  /*3bf0*/  R2UR UR33, R59 ;  /* 0x000000003b2173c2 */ /* 0x00406400000e0000 */
[----:B0-----:R-:W-:-:S05]  /*3c00*/  MOV R59, c[0x0][0x16c] ;  /* 0x00005b00003b7a02 */ /* 0x001fca0000000f00 */
[----:B------:R-:W-:-:S04]  /*3c10*/  @!P0 IMAD R56, R56, R59, UR7 ;  /* 0x0000000738388e24 */ /* 0x000fc8000f8e023b */
[----:B------:R-:W-:Y:S01]  /*3c20*/  @!P0 IMAD.WIDE R102, R56, R103, UR10 ;  /* 0x0000000a38668e25 */ /* 0x000fe2000f8e0267 */
[----:B-1----:R-:W-:-:S05]  /*3c30*/  MOV R109, UR33 ;  /* 0x00000021006d7c02 */ /* 0x002fca0008000f00 */
[----:B------:R-:W-:Y:S01]  /*3c40*/  FMUL.FTZ R109, R109, 1.4426950216293334961 ;  /* 0x3fb8aa3b6d6d7820 */ /* 0x000fe20000410000 */
[----:B---3--:R0:W-:Y:S03]  /*3c50*/  STS.128 [R32.X16], R48 ;  /* 0x0000003020007388 */ /* 0x0081e6000000cc00 */
[----:B------:R-:W-:Y:S01]  /*3c60*/  FMUL.FTZ R144, R109, R88 ;  /* 0x000000586d907220 */ /* 0x000fe20000410000 */
[----:B----4-:R1:W-:Y:S01]  /*3c70*/  STS.128 [R32.X16+0x200], R52 ;  /* 0x0002003420007388 */ /* 0x0103e2000000cc00 */
[----:B------:R-:W-:-:S06]  /*3c80*/  NOP ;  /* 0x0000000000007918 */ /* 0x000fcc0000000000 */
[----:B------:R-:W2:Y:S01]  /*3c90*/  MUFU.EX2 R144, R144 ;  /* 0x0000009000907308 */ /* 0x000ea20000000800 */
[----:B------:R-:W3:Y:S04]  /*3ca0*/  LDS.128 R56, [R64.X16] ;  /* 0x0000000040387984 */ /* 0x000ee8000000cc00 */
[----:B------:R-:W4:Y:S04]  /*3cb0*/  LDS.128 R60, [R64.X16+0x10] ;  /* 0x00001000403c7984 */ /* 0x000f28000000cc00 */
[----:B--2---:R2:W-:Y:S04]  /*3cc0*/  STS [R105+0x3be0], R144 ;  /* 0x003be09069007388 */ /* 0x0045e80000000800 */
[----:B------:R-:W-:Y:S01]  /*3cd0*/  BAR.SYNC.DEFER_BLOCKING 0x0 ;  /* 0x0000000000007b1d */ /* 0x000fe20000010000 */
[----:B------:R-:W-:-:S02]  /*3ce0*/  FMUL.FTZ R101, R109, R87 ;  /* 0x000000576d657220 */ /* 0x000fc40000410000 */
[C---:B------:R-:W-:Y:S02]  /*3cf0*/  FMUL.FTZ R100, R109.reuse, R86 ;  /* 0x000000566d647220 */ /* 0x040fe40000410000 */
[C---:B------:R-:W-:Y:S02]  /*3d00*/  FMUL.FTZ R96, R109.reuse, R85 ;  /* 0x000000556d607220 */ /* 0x040fe40000410000 */
[----:B------:R-:W1:Y:S01]  /*3d10*/  MUFU.EX2 R101, R101 ;  /* 0x0000006500657308 */ /* 0x000e620000000800 */
[C---:B0-----:R-:W-:Y:S02]  /*3d20*/  FMUL.FTZ R50, R109.reuse, R83 ;  /* 0x000000536d327220 */ /* 0x041fe40000410000 */
[----:B------:R-:W-:-:S05]  /*3d30*/  FMUL.FTZ R49, R109, R84 ;  /* 0x000000546d317220 */ /* 0x000fca0000410000 */
[----:B------:R-:W0:Y:S01]  /*3d40*/  MUFU.EX2 R100, R100 ;  /* 0x0000006400647308 */ /* 0x000e220000000800 */
[----:B------:R-:W-:Y:S01]  /*3d50*/  HADD2.F32 R51, -RZ, R42.H0_H0 ;  /* 0x2000002aff337230 */ /* 0x000fe20000004100 */
[----:B------:R-:W-:-:S06]  /*3d60*/  FMUL.FTZ R119, R109, R82 ;  /* 0x000000526d777220 */ /* 0x000fcc0000410000 */
[----:B------:R-:W2:Y:S01]  /*3d70*/  MUFU.EX2 R96, R96 ;  /* 0x0000006000607308 */ /* 0x000ea20000000800 */
[----:B------:R4:W5:Y:S01]  /*3d80*/  @!P0 LDG.E.64 R98, [R102.64] ;  /* 0x0000001c66628981 */ /* 0x000962000c1e1b00 */
[----:B------:R-:W-:Y:S01]  /*3d90*/  FMUL.FTZ R160, R51, R84 ;  /* 0x0000005433a07220 */ /* 0x000fe20000410000 */
[----:B------:R-:W-:Y:S01]  /*3da0*/  ISETP.NE.AND P0, PT, R36, 0x7f, PT ;  /* 0x0000007f2400780c */ /* 0x000fe20003f05270 */
[----:B-1----:R-:W-:Y:S01]  /*3db0*/  FMUL.FTZ R51, R144, R101 ;  /* 0x0000006590337220 */ /* 0x002fe20000410000 */
[----:B------:R-:W-:Y:S01]  /*3dc0*/  HADD2.F32 R53, -RZ, R43.H0_H0 ;  /* 0x2000002bff357230 */ /* 0x000fe20000004100 */
[C---:B------:R-:W-:Y:S01]  /*3dd0*/  FMUL.FTZ R118, R109.reuse, R80 ;  /* 0x000000506d767220 */ /* 0x040fe20000410000 */
[----:B------:R-:W-:Y:S01]  /*3de0*/  HADD2.F32 R55, -RZ, R44.H0_H0 ;  /* 0x2000002cff377230 */ /* 0x000fe20000004100 */
[----:B------:R-:W1:Y:S01]  /*3df0*/  MUFU.EX2 R49, R49 ;  /* 0x0000003100317308 */ /* 0x000e620000000800 */
[----:B0-----:R-:W-:Y:S01]  /*3e00*/  FMUL.FTZ R51, R100, R51 ;  /* 0x0000003364337220 */ /* 0x001fe20000410000 */
[--C-:B---3--:R-:W-:Y:S01]  /*3e10*/  HADD2.F32 R106, -RZ, R57.reuse.H1_H1 ;  /* 0x30000039ff6a7230 */ /* 0x108fe20000004100 */
[C---:B------:R-:W-:Y:S01]  /*3e20*/  FMUL.FTZ R117, R109.reuse, R78 ;  /* 0x0000004e6d757220 */ /* 0x040fe20000410000 */
[----:B----4-:R-:W-:Y:S01]  /*3e30*/  HADD2.F32 R102, -RZ, R57.H0_H0 ;  /* 0x20000039ff667230 */ /* 0x010fe20000004100 */
[C---:B------:R-:W-:Y:S01]  /*3e40*/  FMUL.FTZ R116, R109.reuse, R76 ;  /* 0x0000004c6d747220 */ /* 0x040fe20000410000 */
[----:B------:R-:W-:Y:S01]  /*3e50*/  HADD2.F32 R57, -RZ, R45.H0_H0 ;  /* 0x2000002dff397230 */ /* 0x000fe20000004100 */
[----:B------:R-:W-:Y:S01]  /*3e60*/  FMUL.FTZ R115, R109, R74 ;  /* 0x0000004a6d737220 */ /* 0x000fe20000410000 */
[----:B------:R0:W3:Y:S01]  /*3e70*/  MUFU.EX2 R103, R50 ;  /* 0x0000003200677308 */ /* 0x0000e20000000800 */
[----:B--2---:R-:W-:Y:S01]  /*3e80*/  FMUL.FTZ R52, R96, R51 ;  /* 0x0000003360347220 */ /* 0x004fe20000410000 */
[----:B------:R2:W4:Y:S01]  /*3e90*/  @P0 LDS R124, [R36.X4+0x43e4] ;  /* 0x0043e400247c0984 */ /* 0x0005220000004800 */
[----:B------:R-:W-:Y:S01]  /*3ea0*/  FMUL.FTZ R156, R53, R82 ;  /* 0x00000052359c7220 */ /* 0x000fe20000410000 */
[--C-:B------:R-:W-:Y:S01]  /*3eb0*/  HADD2.F32 R107, -RZ, R59.reuse.H0_H0 ;  /* 0x2000003bff6b7230 */ /* 0x100fe20000004100 */
[C---:B------:R-:W-:Y:S01]  /*3ec0*/  FMUL.FTZ R114, R109.reuse, R72 ;  /* 0x000000486d727220 */ /* 0x040fe20000410000 */
[----:B------:R-:W-:Y:S01]  /*3ed0*/  HADD2.F32 R120, -RZ, R59.H1_H1 ;  /* 0x3000003bff787230 */ /* 0x000fe20000004100 */
[----:B------:R-:W-:Y:S01]  /*3ee0*/  FMUL.FTZ R113, R109, R70 ;  /* 0x000000466d717220 */ /* 0x000fe20000410000 */
[----:B------:R-:W2:Y:S01]  /*3ef0*/  MUFU.EX2 R119, R119 ;  /* 0x0000007700777308 */ /* 0x000ea20000000800 */
[----:B0-----:R-:W-:Y:S01]  /*3f00*/  HADD2.F32 R50, -RZ, R41.H1_H1 ;  /* 0x30000029ff327230 */ /* 0x001fe20000004100 */
[----:B-1----:R-:W-:Y:S01]  /*3f10*/  FMUL.FTZ R52, R49, R52 ;  /* 0x0000003431347220 */ /* 0x002fe20000410000 */
[--C-:B------:R-:W-:Y:S01]  /*3f20*/  HADD2.F32 R59, -RZ, R46.reuse.H0_H0 ;  /* 0x2000002eff3b7230 */ /* 0x100fe20000004100 */
[----:B------:R-:W-:Y:S01]  /*3f30*/  FMUL.FTZ R154, R55, R78 ;  /* 0x0000004e379a7220 */ /* 0x000fe20000410000 */
[----:B------:R-:W-:Y:S01]  /*3f40*/  HADD2.F32 R54, -RZ, R46.H1_H1 ;  /* 0x3000002eff367230 */ /* 0x000fe20000004100 */
[----:B------:R-:W-:Y:S01]  /*3f50*/  FMUL.FTZ R147, R50, R85 ;  /* 0x0000005532937220 */ /* 0x000fe20000410000 */
[--C-:B------:R-:W-:Y:S01]  /*3f60*/  HADD2.F32 R105, -RZ, R58.reuse.H0_H0 ;  /* 0x2000003aff697230 */ /* 0x100fe20000004100 */
[----:B------:R-:W-:Y:S01]  /*3f70*/  FFMA.FTZ R50, R151, R101, R162 ;  /* 0x0000006597327223 */ /* 0x000fe200000100a2 */
[----:B------:R-:W0:Y:S01]  /*3f80*/  MUFU.EX2 R118, R118 ;  /* 0x0000007600767308 */ /* 0x000e220000000800 */
[----:B---3--:R-:W-:Y:S01]  /*3f90*/  FMUL.FTZ R52, R103, R52 ;  /* 0x0000003467347220 */ /* 0x008fe20000410000 */
[----:B------:R-:W-:Y:S01]  /*3fa0*/  HADD2.F32 R108, -RZ, R58.H1_H1 ;  /* 0x3000003aff6c7230 */ /* 0x000fe20000004100 */
[----:B------:R-:W-:Y:S01]  /*3fb0*/  FFMA.FTZ R50, R100, R50, R149 ;  /* 0x0000003264327223 */ /* 0x000fe20000010095 */
[----:B------:R-:W-:Y:S01]  /*3fc0*/  HADD2.F32 R58, -RZ, R47.H1_H1 ;  /* 0x3000002fff3a7230 */ /* 0x000fe20000004100 */
[----:B------:R-:W-:Y:S01]  /*3fd0*/  FMUL.FTZ R112, R109, R67 ;  /* 0x000000436d707220 */ /* 0x000fe20000410000 */
[----:B------:R1:W3:Y:S01]  /*3fe0*/  R2UR UR37, R110 ;  /* 0x000000006e2573c2 */ /* 0x0002e200000e0000 */
[----:B------:R-:W-:Y:S01]  /*3ff0*/  FFMA.FTZ R50, R96, R50, R147 ;  /* 0x0000003260327223 */ /* 0x000fe20000010093 */
[----:B------:R-:W4:Y:S01]  /*4000*/  MUFU.EX2 R117, R117 ;  /* 0x0000007500757308 */ /* 0x000f220000000800 */
[----:B--2---:R-:W-:Y:S01]  /*4010*/  FMUL.FTZ R51, R119, R52 ;  /* 0x0000003477337220 */ /* 0x004fe20000410000 */
[--C-:B------:R-:W-:Y:S01]  /*4020*/  HADD2.F32 R121, -RZ, R60.reuse.H1_H1 ;  /* 0x3000003cff797230 */ /* 0x100fe20000004100 */
[----:B------:R-:W-:Y:S01]  /*4030*/  FFMA.FTZ R50, R49, R50, R160 ;  /* 0x0000003231327223 */ /* 0x000fe200000100a0 */
[--C-:B------:R-:W-:Y:S01]  /*4040*/  HADD2.F32 R122, -RZ, R61.reuse.H1_H1 ;  /* 0x3000003dff7a7230 */ /* 0x100fe20000004100 */
[----:B------:R-:W-:Y:S01]  /*4050*/  FMUL.FTZ R111, R109, R66 ;  /* 0x000000426d6f7220 */ /* 0x000fe20000410000 */
[----:B-1----:R-:W-:Y:S01]  /*4060*/  HADD2.F32 R110, -RZ, R60.H0_H0 ;  /* 0x2000003cff6e7230 */ /* 0x002fe20000004100 */
[----:B------:R-:W-:Y:S01]  /*4070*/  FFMA.FTZ R50, R103, R50, R158 ;  /* 0x0000003267327223 */ /* 0x000fe2000001009e */
[----:B------:R-:W1:Y:S01]  /*4080*/  MUFU.EX2 R116, R116 ;  /* 0x0000007400747308 */ /* 0x000e620000000800 */
[C---:B0-----:R-:W-:Y:S01]  /*4090*/  FMUL.FTZ R52, R118.reuse, R51 ;  /* 0x0000003376347220 */ /* 0x041fe20000410000 */
[----:B------:R-:W-:Y:S01]  /*40a0*/  HADD2.F32 R60, -RZ, R61.H0_H0 ;  /* 0x2000003dff3c7230 */ /* 0x000fe20000004100 */
[----:B------:R-:W-:Y:S01]  /*40b0*/  FFMA.FTZ R50, R119, R50, R156 ;  /* 0x0000003277327223 */ /* 0x000fe2000001009c */
[--C-:B------:R-:W-:Y:S01]  /*40c0*/  HADD2.F32 R61, -RZ, R62.reuse.H0_H0 ;  /* 0x2000003eff3d7230 */ /* 0x100fe20000004100 */
[----:B------:R-:W-:Y:S01]  /*40d0*/  FMUL.FTZ R150, R57, R74 ;  /* 0x0000004a39967220 */ /* 0x000fe20000410000 */
[----:B------:R-:W-:Y:S01]  /*40e0*/  HADD2.F32 R123, -RZ, R62.H1_H1 ;  /* 0x3000003eff7b7230 */ /* 0x000fe20000004100 */
[----:B------:R-:W-:Y:S01]  /*40f0*/  FFMA.FTZ R50, R118, R50, R145 ;  /* 0x0000003276327223 */ /* 0x000fe20000010091 */
[----:B------:R-:W0:Y:S01]  /*4100*/  MUFU.EX2 R115, R115 ;  /* 0x0000007300737308 */ /* 0x000e220000000800 */
[C---:B----4-:R-:W-:Y:S01]  /*4110*/  FMUL.FTZ R51, R117.reuse, R52 ;  /* 0x0000003475337220 */ /* 0x050fe20000410000 */
[--C-:B------:R-:W-:Y:S01]  /*4120*/  HADD2.F32 R62, -RZ, R63.reuse.H0_H0 ;  /* 0x2000003fff3e7230 */ /* 0x100fe20000004100 */
[----:B------:R-:W-:Y:S01]  /*4130*/  FFMA.FTZ R50, R117, R50, R154 ;  /* 0x0000003275327223 */ /* 0x000fe2000001009a */
[----:B------:R-:W-:Y:S01]  /*4140*/  HADD2.F32 R125, -RZ, R63.H1_H1 ;  /* 0x3000003fff7d7230 */ /* 0x000fe20000004100 */
[----:B------:R-:W-:Y:S01]  /*4150*/  FMUL.FTZ R109, R109, R65 ;  /* 0x000000416d6d7220 */ /* 0x000fe20000410000 */
[--C-:B------:R-:W-:Y:S01]  /*4160*/  HADD2.F32 R48, -RZ, R56.reuse.H0_H0 ;  /* 0x20000038ff307230 */ /* 0x100fe20000004100 */
[----:B------:R-:W-:Y:S01]  /*4170*/  FMUL.FTZ R148, R59, R70 ;  /* 0x000000463b947220 */ /* 0x000fe20000410000 */
[----:B------:R-:W2:Y:S01]  /*4180*/  MUFU.EX2 R114, R114 ;  /* 0x0000007200727308 */ /* 0x000ea20000000800 */
[C---:B-1----:R-:W-:Y:S01]  /*4190*/  FMUL.FTZ R52, R116.reuse, R51 ;  /* 0x0000003374347220 */ /* 0x042fe20000410000 */
[----:B------:R-:W-:Y:S01]  /*41a0*/  HADD2.F32 R104, -RZ, R56.H1_H1 ;  /* 0x30000038ff687230 */ /* 0x000fe20000004100 */
[----:B------:R-:W-:Y:S01]  /*41b0*/  FFMA.FTZ R50, R116, R50, R143 ;  /* 0x0000003274327223 */ /* 0x000fe2000001008f */
[----:B------:R-:W-:Y:S01]  /*41c0*/  LEA.HI R63, R36, R36, RZ, 0x1e ;  /* 0x00000024243f7211 */ /* 0x000fe200078ff0ff */
[----:B------:R-:W-:-:S02]  /*41d0*/  FMUL.FTZ R59, R54, R67 ;  /* 0x00000043363b7220 */ /* 0x000fc40000410000 */
[----:B------:R-:W-:Y:S01]  /*41e0*/  FMUL.FTZ R58, R58, R65 ;  /* 0x000000413a3a7220 */ /* 0x000fe20000410000 */
[----:B------:R-:W1:Y:S01]  /*41f0*/  MUFU.EX2 R113, R113 ;  /* 0x0000007100717308 */ /* 0x000e620000000800 */
[C---:B0-----:R-:W-:Y:S02]  /*4200*/  FMUL.FTZ R51, R115.reuse, R52 ;  /* 0x0000003473337220 */ /* 0x041fe40000410000 */
[----:B------:R-:W-:-:S05]  /*4210*/  FFMA.FTZ R50, R115, R50, R150 ;  /* 0x0000003273327223 */ /* 0x000fca0000010096 */
[----:B------:R-:W0:Y:S01]  /*4220*/  MUFU.EX2 R112, R112 ;  /* 0x0000007000707308 */ /* 0x000e220000000800 */
[C---:B--2---:R-:W-:Y:S02]  /*4230*/  FMUL.FTZ R52, R114.reuse, R51 ;  /* 0x0000003372347220 */ /* 0x044fe40000410000 */
[----:B------:R-:W-:-:S05]  /*4240*/  FFMA.FTZ R50, R114, R50, R141 ;  /* 0x0000003272327223 */ /* 0x000fca000001008d */
[----:B------:R-:W2:Y:S01]  /*4250*/  MUFU.EX2 R111, R111 ;  /* 0x0000006f006f7308 */ /* 0x000ea20000000800 */
[C---:B-1----:R-:W-:Y:S02]  /*4260*/  FMUL.FTZ R51, R113.reuse, R52 ;  /* 0x0000003471337220 */ /* 0x042fe40000410000 */
[----:B------:R-:W-:-:S05]  /*4270*/  FFMA.FTZ R50, R113, R50, R148 ;  /* 0x0000003271327223 */ /* 0x000fca0000010094 */
[----:B------:R-:W1:Y:S01]  /*4280*/  MUFU.EX2 R109, R109 ;  /* 0x0000006d006d7308 */ /* 0x000e620000000800 */
[C---:B0-----:R-:W-:Y:S02]  /*4290*/  FMUL.FTZ R52, R112.reuse, R51 ;  /* 0x0000003370347220 */ /* 0x041fe40000410000 */
[----:B------:R-:W-:Y:S02]  /*42a0*/  FFMA.FTZ R50, R112, R50, R59 ;  /* 0x0000003270327223 */ /* 0x000fe4000001003b */
[C---:B--2---:R-:W-:Y:S02]  /*42b0*/  FMUL.FTZ R52, R111.reuse, R52 ;  /* 0x000000346f347220 */ /* 0x044fe40000410000 */
[----:B------:R-:W-:Y:S02]  /*42c0*/  FFMA.FTZ R51, R111, R50, R146 ;  /* 0x000000326f337223 */ /* 0x000fe40000010092 */
[C---:B-1----:R-:W-:Y:S02]  /*42d0*/  FMUL.FTZ R50, R109.reuse, R52 ;  /* 0x000000346d327220 */ /* 0x042fe40000410000 */
[----:B------:R-:W-:Y:S01]  /*42e0*/  FFMA.FTZ R51, R109, R51, R58 ;  /* 0x000000336d337223 */ /* 0x000fe2000001003a */
[----:B------:R-:W-:Y:S05]  /*42f0*/  @P0 BRA `(.L_x_1600) ;  /* 0x000000a000000947 */ /* 0x000fea0003800000 */
[----:B---3--:R-:W-:Y:S01]  /*4300*/  ULDC UR30, c[0x0][0x174] ;  /* 0x00005d00001e7ab9 */ /* 0x008fe20000000800 */
        /* <DEDUP_REMOVED lines=9> */
.L_x_1600:
[----:B---3--:R-:W-:Y:S05]  /*43a0*/  BSYNC B0 ;  /* 0x0000000000007941 */ /* 0x008fea0003800000 */
.L_x_1599:
[----:B------:R-:W-:Y:S01]  /*43b0*/  ISETP.GT.U32.AND P0, PT, R36, 0x1f, PT ;  /* 0x0000001f2400780c */ /* 0x000fe20003f04070 */
[----:B------:R2:W-:Y:S01]  /*43c0*/  STS.64 [R63.X8+0x31d0], R50 ;  /* 0x0031d0323f007388 */ /* 0x0005e20000008a00 */
[----:B------:R-:W-:Y:S01]  /*43d0*/  FMUL.FTZ R142, R48, UR37 ;  /* 0x00000025308e7c20 */ /* 0x000fe20008410000 */
[----:B------:R-:W-:Y:S01]  /*43e0*/  BSSY B0, `(.L_x_1601) ;  /* 0x000006e000007945 */ /* 0x000fe20003800000 */
[----:B0-----:R-:W-:Y:S02]  /*43f0*/  FMUL.FTZ R52, R104, UR37 ;  /* 0x0000002568347c20 */ /* 0x001fe40008410000 */
        /* <DEDUP_REMOVED lines=45> */
.L_x_1654:
        /* <DEDUP_REMOVED lines=24> */
.L_x_1655:
        /* <DEDUP_REMOVED lines=10> */
[----:B-1---5:R-:W-:Y:S05]  /*48f0*/  CALL.REL.NOINC `($__internal_67_$__cuda_sm70_shflsync_idx_p) ;  /* 0x00004cf000007944 */ /* 0x022fea0003c00000 */
.L_x_1605:
[----:B------:R-:W-:Y:S05]  /*4900*/  BRA.CONV ~URZ, `(.L_x_1606) ;  /* 0x000000637f007947 */ /* 0x000fea000b800000 */
[----:B-1----:R-:W-:Y:S01]  /*4910*/  HFMA2.MMA R53, -RZ, RZ, 0, 1.847743988037109375e-06 ;  /* 0x0000001fff357435 */ /* 0x002fe200000001ff */
[----:B0-----:R-:W-:-:S02]  /*4920*/  MOV R56, R157 ;  /* 0x0000009d00387202 */ /* 0x001fc40000000f00 */
[----:B------:R-:W-:Y:S02]  /*4930*/  MOV R55, 0x1f ;  /* 0x0000001f00377802 */ /* 0x000fe40000000f00 */
[----:B------:R-:W-:Y:S02]  /*4940*/  MOV R52, 0xffffffff ;  /* 0xffffffff00347802 */ /* 0x000fe40000000f00 */
[----:B------:R-:W-:Y:S02]  /*4950*/  MOV R54, 0x4970 ;  /* 0x0000497000367802 */ /* 0x000fe40000000f00 */
[----:B-----5:R-:W-:Y:S05]  /*4960*/  CALL.REL.NOINC `($__internal_67_$__cuda_sm70_shflsync_idx_p) ;  /* 0x00004c8000007944 */ /* 0x020fea0003c00000 */
.L_x_1606:
[----:B------:R-:W-:Y:S05]  /*4970*/  BRA.DIV ~URZ, `(.L_x_1607) ;  /* 0x000042c27f007947 */ /* 0x000fea000b800000 */
[----:B-----5:R-:W2:Y:S04]  /*4980*/  SHFL.IDX PT, R98, R98, RZ, 0x1f ;  /* 0x00001fff62627589 */ /* 0x020ea800000e0000 */
[----:B0-----:R0:W3:Y:S04]  /*4990*/  SHFL.IDX PT, R55, R99, RZ, 0x1f ;  /* 0x00001fff63377589 */ /* 0x0010e800000e0000 */
[----:B------:R-:W4:Y:S04]  /*49a0*/  SHFL.UP PT, R159, R159, 0x1, RZ ;  /* 0x042000009f9f7989 */ /* 0x000f2800000e00ff */
[----:B------:R-:W1:Y:S02]  /*49b0*/  SHFL.UP PT, R157, R157, 0x1, RZ ;  /* 0x042000009d9d7989 */ /* 0x000e6400000e00ff */
.L_x_1656:
[----:B0-----:R-:W0:Y:S01]  /*49c0*/  LDS.64 R56, [R155+0x31d0] ;  /* 0x0031d0009b387984 */ /* 0x001e220000000a00 */
[----:B--2---:R-:W-:Y:S01]  /*49d0*/  MOV R54, R98 ;  /* 0x0000006200367202 */ /* 0x004fe20000000f00 */
[----:B-1-34-:R-:W-:-:S02]  /*49e0*/  @P1 FFMA.FTZ R55, R55, R159, R157 ;  /* 0x0000009f37371223 */ /* 0x01afc4000001009d */
        /* <DEDUP_REMOVED lines=13> */
.L_x_1602:
[----:B------:R-:W-:Y:S05]  /*4ac0*/  BSYNC B0 ;  /* 0x0000000000007941 */ /* 0x000fea0003800000 */
.L_x_1601:
        /* <DEDUP_REMOVED lines=22> */
[----:B------:R-:W-:-:S04]  /*4c30*/  FFMA.FTZ R51, R118, R51, R135 ;  /* 0x0000003376337223 */ /* 0x000fc80000010087 */
[----:B------:R-:W-:Y:S01]  /*4c40*/  FFMA.FTZ R52, R119, R51, R136 ;  /* 0x0000003377347223 */ /* 0x000fe20000010088 */
[----:B------:R-:W-:-:S03]  /*4c50*/  HFMA2.MMA R51, -RZ, RZ, 0, 0 ;  /* 0x00000000ff337435 */ /* 0x000fc600000001ff */
        /* <DEDUP_REMOVED lines=10> */
[----:B------:R-:W-:Y:S02]  /*4d00*/  FMUL.FTZ R50, R119, R50 ;  /* 0x0000003277327220 */ /* 0x000fe40000410000 */
[----:B------:R-:W-:Y:S02]  /*4d10*/  FFMA.FTZ R160, R49, R147, R160 ;  /* 0x0000009331a07223 */ /* 0x000fe400000100a0 */
[C---:B------:R-:W-:Y:S01]  /*4d20*/  FMUL.FTZ R54, R103.reuse, R50 ;  /* 0x0000003267367220 */ /* 0x040fe20000410000 */
[----:B------:R-:W-:Y:S01]  /*4d30*/  MOV R50, 0x3f800000 ;  /* 0x3f80000000327802 */ /* 0x000fe20000000f00 */
[----:B------:R-:W-:-:S02]  /*4d40*/  FFMA.FTZ R158, R103, R160, R158 ;  /* 0x000000a0679e7223 */ /* 0x000fc4000001009e */
[----:B------:R-:W-:Y:S02]  /*4d50*/  FMUL.FTZ R53, R49, R54 ;  /* 0x0000003631357220 */ /* 0x000fe40000410000 */
[----:B------:R-:W-:Y:S01]  /*4d60*/  FFMA.FTZ R156, R119, R158, R156 ;  /* 0x0000009e779c7223 */ /* 0x000fe2000001009c */
[----:B------:R0:W1:Y:S01]  /*4d70*/  @!P0 LDS.64 R50, [R55.X8+0x45e0] ;  /* 0x0045e00037328984 */ /* 0x0000620000008a00 */
[----:B------:R-:W-:Y:S01]  /*4d80*/  FMUL.FTZ R53, R96, R53 ;  /* 0x0000003560357220 */ /* 0x000fe20000410000 */
[----:B------:R-:W-:Y:S01]  /*4d90*/  ISETP.GT.U32.AND P0, PT, R36, 0x1f, PT ;  /* 0x0000001f2400780c */ /* 0x000fe20003f04070 */
[----:B------:R-:W-:Y:S02]  /*4da0*/  FFMA.FTZ R145, R118, R156, R145 ;  /* 0x0000009c76917223 */ /* 0x000fe40000010091 */
[----:B------:R-:W-:Y:S02]  /*4db0*/  FMUL.FTZ R54, R100, R53 ;  /* 0x0000003564367220 */ /* 0x000fe40000410000 */
[----:B-----5:R-:W-:-:S02]  /*4dc0*/  FFMA.FTZ R99, R117, R145, R154 ;  /* 0x0000009175637223 */ /* 0x020fc4000001009a */
[----:B------:R-:W-:Y:S02]  /*4dd0*/  FFMA.FTZ R53, R100, R52, R139 ;  /* 0x0000003464357223 */ /* 0x000fe4000001008b */
[----:B------:R-:W-:Y:S02]  /*4de0*/  FFMA.FTZ R143, R116, R99, R143 ;  /* 0x00000063748f7223 */ /* 0x000fe4000001008f */
        /* <DEDUP_REMOVED lines=30> */
.L_x_1657:
        /* <DEDUP_REMOVED lines=26> */
.L_x_1658:
        /* <DEDUP_REMOVED lines=20> */
.L_x_1609:
[----:B01----:R-:W-:Y:S05]  /*52b0*/  BSYNC B0 ;  /* 0x0000000000007941 */ /* 0x003fea0003800000 */
.L_x_1608:
        /* <DEDUP_REMOVED lines=11> */
[----:B------:R-:W-:Y:S01]  /*5370*/  ISETP.NE.AND P0, PT, R36, RZ, PT ;  /* 0x000000ff2400720c */ /* 0x000fe20003f05270 */
[----:B------:R-:W-:Y:S01]  /*5380*/  FMUL.FTZ R106, R106, R147 ;  /* 0x000000936a6a7220 */ /* 0x000fe20000410000 */
[----:B------:R-:W-:Y:S01]  /*5390*/  UIMAD UR30, UR34, UR31, UR30 ;  /* 0x0000001f221e72a4 */ /* 0x000fe2000f8e021e */
[----:B------:R-:W-:Y:S01]  /*53a0*/  FFMA.FTZ R102, R94, R102, R53 ;  /* 0x000000665e667223 */ /* 0x000fe20000010035 */
[----:B------:R-:W-:Y:S01]  /*53b0*/  SHF.L.U32 R58, R36, 0x4, RZ ;  /* 0x00000004243a7819 */ /* 0x000fe200000006ff */
[----:B------:R-:W-:Y:S01]  /*53c0*/  FMUL.FTZ R105, R105, R160 ;  /* 0x000000a069697220 */ /* 0x000fe20000410000 */
[----:B------:R-:W-:Y:S01]  /*53d0*/  HADD2.F32 R104, -RZ, R47.H1_H1 ;  /* 0x3000002fff687230 */ /* 0x000fe20000004100 */
[----:B------:R-:W-:Y:S01]  /*53e0*/  FFMA.FTZ R53, R93, R106, R102 ;  /* 0x0000006a5d357223 */ /* 0x000fe20000010066 */
[----:B------:R-:W-:Y:S01]  /*53f0*/  IADD3 R59, R58, 0x1, RZ ;  /* 0x000000013a3b7810 */ /* 0x000fe20007ffe0ff */
[----:B------:R-:W-:Y:S01]  /*5400*/  FMUL.FTZ R108, R108, R158 ;  /* 0x0000009e6c6c7220 */ /* 0x000fe20000410000 */
[----:B------:R-:W-:Y:S01]  /*5410*/  HADD2.F32 R102, -RZ, R46.H1_H1 ;  /* 0x3000002eff667230 */ /* 0x000fe20000004100 */
[----:B------:R-:W-:Y:S01]  /*5420*/  FFMA.FTZ R48, R92, R105, R53 ;  /* 0x000000695c307223 */ /* 0x000fe20000010035 */
[----:B------:R-:W-:Y:S01]  /*5430*/  LEA.HI.SX32 R59, R59, R58, 0x1b ;  /* 0x0000003a3b3b7211 */ /* 0x000fe200078fdaff */
[----:B------:R-:W-:Y:S01]  /*5440*/  FMUL.FTZ R107, R107, R156 ;  /* 0x0000009c6b6b7220 */ /* 0x000fe20000410000 */
[----:B------:R-:W0:Y:S01]  /*5450*/  LDS R63, [R63.X8+0x36e4] ;  /* 0x0036e4003f3f7984 */ /* 0x000e220000008800 */
[----:B------:R-:W-:Y:S01]  /*5460*/  FFMA.FTZ R53, R91, R108, R48 ;  /* 0x0000006c5b357223 */ /* 0x000fe20000010030 */
[----:B------:R-:W-:Y:S01]  /*5470*/  ULEA UR32, UR19, 0xfffff800, 0xb ;  /* 0xfffff80013207891 */ /* 0x000fe2000f8e583f */
[----:B------:R-:W-:Y:S01]  /*5480*/  FMUL.FTZ R120, R120, R145 ;  /* 0x0000009178787220 */ /* 0x000fe20000410000 */
[----:B------:R-:W-:Y:S01]  /*5490*/  BSSY B0, `(.L_x_1612) ;  /* 0x00000d2000007945 */ /* 0x000fe20003800000 */
[----:B------:R-:W-:Y:S01]  /*54a0*/  FFMA.FTZ R48, R90, R107, R53 ;  /* 0x0000006b5a307223 */ /* 0x000fe20000010035 */
[----:B------:R-:W-:Y:S01]  /*54b0*/  HFMA2.MMA R53, -RZ, RZ, 0, 0 ;  /* 0x00000000ff357435 */ /* 0x000fe200000001ff */
[----:B------:R-:W-:-:S02]  /*54c0*/  FMUL.FTZ R110, R110, R99 ;  /* 0x000000636e6e7220 */ /* 0x000fc40000410000 */
[----:B------:R-:W-:Y:S02]  /*54d0*/  FFMA.FTZ R48, R89, R120, R48 ;  /* 0x0000007859307223 */ /* 0x000fe40000010030 */
[----:B------:R-:W-:Y:S02]  /*54e0*/  FMUL.FTZ R121, R121, R143 ;  /* 0x0000008f79797220 */ /* 0x000fe40000410000 */
[----:B------:R-:W-:Y:S02]  /*54f0*/  FFMA.FTZ R48, R81, R110, R48 ;  /* 0x0000006e51307223 */ /* 0x000fe40000010030 */
[----:B------:R-:W-:Y:S02]  /*5500*/  FMUL.FTZ R60, R60, R155 ;  /* 0x0000009b3c3c7220 */ /* 0x000fe40000410000 */
[----:B------:R-:W-:Y:S01]  /*5510*/  FFMA.FTZ R48, R79, R121, R48 ;  /* 0x000000794f307223 */ /* 0x000fe20000010030 */
[----:B------:R-:W-:Y:S01]  /*5520*/  HADD2.F32 R121, -RZ, R43.H0_H0 ;  /* 0x2000002bff797230 */ /* 0x000fe20000004100 */
[----:B------:R-:W-:-:S02]  /*5530*/  FMUL.FTZ R122, R122, R141 ;  /* 0x0000008d7a7a7220 */ /* 0x000fc40000410000 */
[----:B------:R-:W-:Y:S02]  /*5540*/  FFMA.FTZ R48, R77, R60, R48 ;  /* 0x0000003c4d307223 */ /* 0x000fe40000010030 */
[----:B------:R-:W-:Y:S02]  /*5550*/  FMUL.FTZ R61, R61, R148 ;  /* 0x000000943d3d7220 */ /* 0x000fe40000410000 */
[----:B------:R-:W-:Y:S02]  /*5560*/  FFMA.FTZ R48, R75, R122, R48 ;  /* 0x0000007a4b307223 */ /* 0x000fe40000010030 */
[----:B------:R-:W-:Y:S02]  /*5570*/  FMUL.FTZ R123, R123, R98 ;  /* 0x000000627b7b7220 */ /* 0x000fe40000410000 */
[----:B------:R-:W-:Y:S01]  /*5580*/  FFMA.FTZ R48, R73, R61, R48 ;  /* 0x0000003d49307223 */ /* 0x000fe20000010030 */
[----:B------:R-:W-:Y:S01]  /*5590*/  IADD3 R61, R58, 0x2, RZ ;  /* 0x000000023a3d7810 */ /* 0x000fe20007ffe0ff */
[----:B------:R-:W-:Y:S01]  /*55a0*/  IMAD.WIDE.U32 R52, R55, c[0x0][0x2b8], R52 ;  /* 0x0000ae0037347a25 */ /* 0x000fe200078e0034 */
[----:B------:R-:W-:-:S02]  /*55b0*/  MOV R55, UR18 ;  /* 0x0000001200377c02 */ /* 0x000fc40008000f00 */
[----:B------:R-:W-:Y:S01]  /*55c0*/  LEA.HI.SX32 R61, R61, R58, 0x1b ;  /* 0x0000003a3d3d7211 */ /* 0x000fe200078fdaff */
[----:B------:R-:W-:Y:S01]  /*55d0*/  FFMA.FTZ R48, R71, R123, R48 ;  /* 0x0000007b47307223 */ /* 0x000fe20000010030 */
[----:B------:R-:W-:Y:S01]  /*55e0*/  IADD3 R53, R53, UR30, RZ ;  /* 0x0000001e35357c10 */ /* 0x000fe2000fffe0ff */
[----:B------:R-:W-:Y:S01]  /*55f0*/  FMUL.FTZ R54, R62, R157 ;  /* 0x0000009d3e367220 */ /* 0x000fe20000410000 */
[----:B------:R-:W-:Y:S01]  /*5600*/  MOV R62, UR7 ;  /* 0x00000007003e7c02 */ /* 0x000fe20008000f00 */
[----:B------:R-:W-:Y:S01]  /*5610*/  FMUL.FTZ R56, R162, UR37 ;  /* 0x00000025a2387c20 */ /* 0x000fe20008410000 */
[----:B------:R-:W-:Y:S01]  /*5620*/  ULDC.64 UR30, c[0x0][0x2c0] ;  /* 0x0000b000001e7ab9 */ /* 0x000fe20000000a00 */
[----:B0-----:R-:W-:Y:S01]  /*5630*/  FFMA.FTZ R124, R63, R124, R127 ;  /* 0x0000007c3f7c7223 */ /* 0x001fe2000001007f */
[----:B------:R-:W-:Y:S01]  /*5640*/  IADD3 R63, R58, 0x3, RZ ;  /* 0x000000033a3f7810 */ /* 0x000fe20007ffe0ff */
[----:B------:R-:W-:Y:S01]  /*5650*/  FFMA.FTZ R54, R69, R54, R48 ;  /* 0x0000003645367223 */ /* 0x000fe20000010030 */
[----:B------:R0:W-:Y:S01]  /*5660*/  @!P0 STS.64 [R62.X8+0x45e0], R50 ;  /* 0x0045e0323e008388 */ /* 0x0001e20000008a00 */
[----:B------:R-:W-:Y:S01]  /*5670*/  FFMA.FTZ R109, R109, R124, R126 ;  /* 0x0000007c6d6d7223 */ /* 0x000fe2000001007e */
[----:B------:R-:W-:Y:S01]  /*5680*/  LEA.HI.SX32 R107, R63, R58, 0x1b ;  /* 0x0000003a3f6b7211 */ /* 0x000fe200078fdaff */
[----:B------:R-:W-:Y:S01]  /*5690*/  FMUL.FTZ R48, R151, UR37 ;  /* 0x0000002597307c20 */ /* 0x000fe20008410000 */
[----:B------:R-:W-:Y:S01]  /*56a0*/  HADD2.F32 R63, -RZ, R47.H0_H0 ;  /* 0x2000002fff3f7230 */ /* 0x000fe20000004100 */
[----:B------:R-:W-:Y:S01]  /*56b0*/  FFMA.FTZ R128, R111, R109, R128 ;  /* 0x0000006d6f807223 */ /* 0x000fe20000010080 */
[----:B------:R-:W-:Y:S01]  /*56c0*/  HADD2.F32 R111, -RZ, R46.H0_H0 ;  /* 0x2000002eff6f7230 */ /* 0x000fe20000004100 */
[----:B------:R-:W-:Y:S01]  /*56d0*/  IMAD.WIDE.U32 R52, R55, c[0x0][0x2c0], R52 ;  /* 0x0000b00037347a25 */ /* 0x000fe200078e0034 */
[----:B------:R-:W-:Y:S01]  /*56e0*/  P2R R55, PR, RZ, 0x1 ;  /* 0x00000001ff377803 */ /* 0x000fe20000000000 */
[----:B------:R-:W-:-:S02]  /*56f0*/  UIMAD UR30, UR36, UR30, URZ ;  /* 0x0000001e241e72a4 */ /* 0x000fc4000f8e023f */
[----:B------:R-:W-:Y:S02]  /*5700*/  FFMA.FTZ R129, R112, R128, R129 ;  /* 0x0000008070817223 */ /* 0x000fe40000010081 */
[----:B------:R-:W-:Y:S01]  /*5710*/  FMUL.FTZ R57, R149, UR37 ;  /* 0x0000002595397c20 */ /* 0x000fe20008410000 */
[----:B------:R-:W-:Y:S01]  /*5720*/  UIMAD UR30, UR18, UR31, UR30 ;  /* 0x0000001f121e72a4 */ /* 0x000fe2000f8e021e */
[----:B------:R-:W-:Y:S01]  /*5730*/  FFMA.FTZ R113, R113, R129, R130 ;  /* 0x0000008171717223 */ /* 0x000fe20000010082 */
[----:B------:R-:W-:Y:S01]  /*5740*/  HADD2.F32 R130, -RZ, R44.H1_H1 ;  /* 0x3000002cff827230 */ /* 0x000fe20000004100 */
[----:B------:R-:W-:Y:S01]  /*5750*/  FMUL.FTZ R55, R97, R48 ;  /* 0x0000003061377220 */ /* 0x000fe20000410000 */
[----:B------:R-:W-:Y:S01]  /*5760*/  LEA.HI.SX32 R48, R58, R58, 0x1b ;  /* 0x0000003a3a307211 */ /* 0x000fe200078fdaff */
[----:B------:R-:W-:Y:S02]  /*5770*/  FFMA.FTZ R131, R114, R113, R131 ;  /* 0x0000007172837223 */ /* 0x000fe40000010083 */
[----:B------:R-:W-:-:S02]  /*5780*/  FMUL.FTZ R56, R95, R56 ;  /* 0x000000385f387220 */ /* 0x000fc40000410000 */
[----:B------:R-:W-:Y:S01]  /*5790*/  FFMA.FTZ R115, R115, R131, R132 ;  /* 0x0000008373737223 */ /* 0x000fe20000010084 */
[----:B------:R1:W-:Y:S01]  /*57a0*/  STS [R48.X4+0x1090], R55 ;  /* 0x0010903730007388 */ /* 0x0003e20000004800 */
[----:B------:R-:W-:Y:S02]  /*57b0*/  FMUL.FTZ R58, R94, R57 ;  /* 0x000000395e3a7220 */ /* 0x000fe40000410000 */
[----:B------:R-:W-:Y:S01]  /*57c0*/  FFMA.FTZ R57, R104, -R65, R144 ;  /* 0x8000004168397223 */ /* 0x000fe20000010090 */
[----:B------:R-:W-:Y:S01]  /*57d0*/  STS [R59.X4+0x1094], R56 ;  /* 0x001094383b007388 */ /* 0x000fe20000004800 */
[----:B0-----:R-:W-:Y:S02]  /*57e0*/  FMUL.FTZ R62, R124, UR33 ;  /* 0x000000217c3e7c20 */ /* 0x001fe40008410000 */
[----:B------:R-:W-:Y:S01]  /*57f0*/  FFMA.FTZ R133, R116, R115, R133 ;  /* 0x0000007374857223 */ /* 0x000fe20000010085 */
[----:B------:R0:W-:Y:S01]  /*5800*/  STS [R61.X4+0x1098], R58 ;  /* 0x0010983a3d007388 */ /* 0x0001e20000004800 */
[----:B------:R-:W-:-:S02]  /*5810*/  FFMA.FTZ R50, R63, -R66, R157 ;  /* 0x800000423f327223 */ /* 0x000fc4000001009d */
[----:B------:R-:W-:Y:S02]  /*5820*/  FMUL.FTZ R51, R109, UR33 ;  /* 0x000000216d337c20 */ /* 0x000fe40008410000 */
[----:B-1----:R-:W-:Y:S02]  /*5830*/  FMUL.FTZ R55, R57, R62 ;  /* 0x0000003e39377220 */ /* 0x002fe40000410000 */
[----:B------:R-:W-:Y:S01]  /*5840*/  FFMA.FTZ R117, R117, R133, R134 ;  /* 0x0000008575757223 */ /* 0x000fe20000010086 */
[----:B------:R-:W-:Y:S01]  /*5850*/  HADD2.F32 R134, -RZ, R45.H0_H0 ;  /* 0x2000002dff867230 */ /* 0x000fe20000004100 */
[----:B------:R-:W-:Y:S02]  /*5860*/  FMUL.FTZ R60, R147, UR37 ;  /* 0x00000025933c7c20 */ /* 0x000fe40008410000 */
[----:B0-----:R-:W-:Y:S02]  /*5870*/  FMUL.FTZ R58, R50, R51 ;  /* 0x00000033323a7220 */ /* 0x001fe40000410000 */
[----:B------:R-:W-:-:S02]  /*5880*/  FFMA.FTZ R51, R102, -R67, R98 ;  /* 0x8000004366337223 */ /* 0x000fc40000010062 */
[----:B------:R-:W-:Y:S02]  /*5890*/  FMUL.FTZ R62, R128, UR33 ;  /* 0x00000021803e7c20 */ /* 0x000fe40008410000 */
[----:B------:R-:W-:Y:S02]  /*58a0*/  FFMA.FTZ R56, R104, R124, R55 ;  /* 0x0000007c68387223 */ /* 0x000fe40000010037 */
[----:B------:R-:W-:Y:S02]  /*58b0*/  FFMA.FTZ R135, R118, R117, R135 ;  /* 0x0000007576877223 */ /* 0x000fe40000010087 */
[----:B------:R-:W-:Y:S02]  /*58c0*/  FMUL.FTZ R60, R93, R60 ;  /* 0x0000003c5d3c7220 */ /* 0x000fe40000410000 */
[----:B------:R-:W-:Y:S02]  /*58d0*/  FFMA.FTZ R55, R63, R109, R58 ;  /* 0x0000006d3f377223 */ /* 0x000fe4000001003a */
[----:B------:R-:W-:Y:S01]  /*58e0*/  FMUL.FTZ R59, R160, UR37 ;  /* 0x00000025a03b7c20 */ /* 0x000fe20008410000 */
[----:B------:R0:W-:Y:S01]  /*58f0*/  STS [R107.X4+0x109c], R60 ;  /* 0x00109c3c6b007388 */ /* 0x0001e20000004800 */
[----:B------:R-:W-:-:S02]  /*5900*/  FMUL.FTZ R58, R158, UR37 ;  /* 0x000000259e3a7c20 */ /* 0x000fc40008410000 */
[----:B------:R-:W-:Y:S02]  /*5910*/  FMUL.FTZ R105, R51, R62 ;  /* 0x0000003e33697220 */ /* 0x000fe40000410000 */
[----:B------:R-:W-:Y:S01]  /*5920*/  FFMA.FTZ R136, R119, R135, R136 ;  /* 0x0000008777887223 */ /* 0x000fe20000010088 */
[----:B------:R-:W-:Y:S01]  /*5930*/  HADD2.F32 R119, -RZ, R42.H1_H1 ;  /* 0x3000002aff777230 */ /* 0x000fe20000004100 */
[----:B------:R-:W-:Y:S02]  /*5940*/  FMUL.FTZ R63, R156, UR37 ;  /* 0x000000259c3f7c20 */ /* 0x000fe40008410000 */
[----:B------:R-:W-:Y:S02]  /*5950*/  FMUL.FTZ R59, R92, R59 ;  /* 0x0000003b5c3b7220 */ /* 0x000fe40000410000 */
[----:B------:R-:W-:Y:S02]  /*5960*/  FMUL.FTZ R61, R91, R58 ;  /* 0x0000003a5b3d7220 */ /* 0x000fe40000410000 */
[----:B------:R-:W-:Y:S01]  /*5970*/  FFMA.FTZ R58, R102, R128, R105 ;  /* 0x00000080663a7223 */ /* 0x000fe20000010069 */
[----:B------:R1:W-:Y:S01]  /*5980*/  STS [R48.X4+0x10a0], R59 ;  /* 0x0010a03b30007388 */ /* 0x0003e20000004800 */
[----:B0-----:R-:W-:-:S02]  /*5990*/  FMUL.FTZ R60, R145, UR37 ;  /* 0x00000025913c7c20 */ /* 0x001fc40008410000 */
[----:B------:R-:W-:Y:S01]  /*59a0*/  FMUL.FTZ R102, R143, UR37 ;  /* 0x000000258f667c20 */ /* 0x000fe20008410000 */
[----:B------:R-:W-:Y:S01]  /*59b0*/  STS [R48.X4+0x10a4], R61 ;  /* 0x0010a43d30007388 */ /* 0x000fe20000004800 */
[----:B------:R-:W-:Y:S02]  /*59c0*/  FFMA.FTZ R103, R103, R136, R138 ;  /* 0x0000008867677223 */ /* 0x000fe4000001008a */
[----:B------:R-:W-:Y:S02]  /*59d0*/  FMUL.FTZ R63, R90, R63 ;  /* 0x0000003f5a3f7220 */ /* 0x000fe40000410000 */
[----:B------:R-:W-:Y:S02]  /*59e0*/  FMUL.FTZ R62, R99, UR37 ;  /* 0x00000025633e7c20 */ /* 0x000fe40008410000 */
[----:B------:R-:W-:Y:S01]  /*59f0*/  FMUL.FTZ R105, R89, R60 ;  /* 0x0000003c59697220 */ /* 0x000fe20000410000 */
[----:B------:R0:W-:Y:S01]  /*5a00*/  STS [R48.X4+0x10a8], R63 ;  /* 0x0010a83f30007388 */ /* 0x0001e20000004800 */
[----:B-1----:R-:W-:Y:S01]  /*5a10*/  FMUL.FTZ R59, R79, R102 ;  /* 0x000000664f3b7220 */ /* 0x002fe20000410000 */
[----:B------:R-:W-:Y:S01]  /*5a20*/  HADD2.F32 R102, -RZ, R45.H1_H1 ;  /* 0x3000002dff667230 */ /* 0x000fe20000004100 */
[----:B------:R-:W-:Y:S01]  /*5a30*/  FFMA.FTZ R140, R49, R103, R140 ;  /* 0x00000067318c7223 */ /* 0x000fe2000001008c */
[----:B------:R-:W-:Y:S01]  /*5a40*/  STS [R48.X4+0x10ac], R105 ;  /* 0x0010ac6930007388 */ /* 0x000fe20000004800 */
[----:B------:R-:W-:-:S02]  /*5a50*/  FMUL.FTZ R60, R141, UR37 ;  /* 0x000000258d3c7c20 */ /* 0x000fc40008410000 */
[----:B------:R-:W-:Y:S01]  /*5a60*/  FMUL.FTZ R107, R81, R62 ;  /* 0x0000003e516b7220 */ /* 0x000fe20000410000 */
[----:B------:R1:W-:Y:S01]  /*5a70*/  STS [R48.X4+0x10b4], R59 ;  /* 0x0010b43b30007388 */ /* 0x0003e20000004800 */
[----:B------:R-:W-:Y:S02]  /*5a80*/  FFMA.FTZ R137, R96, R140, R137 ;  /* 0x0000008c60897223 */ /* 0x000fe40000010089 */
[----:B------:R-:W-:Y:S01]  /*5a90*/  FMUL.FTZ R62, R148, UR37 ;  /* 0x00000025943e7c20 */ /* 0x000fe20008410000 */
[----:B------:R2:W-:Y:S01]  /*5aa0*/  STS [R48.X4+0x10b0], R107 ;  /* 0x0010b06b30007388 */ /* 0x0005e20000004800 */
[----:B0-----:R-:W-:Y:S02]  /*5ab0*/  FMUL.FTZ R63, R75, R60 ;  /* 0x0000003c4b3f7220 */ /* 0x001fe40000410000 */
[----:B------:R-:W-:Y:S02]  /*5ac0*/  FFMA.FTZ R49, R111, -R70, R148 ;  /* 0x800000466f317223 */ /* 0x000fe40000010094 */
[----:B------:R-:W-:Y:S01]  /*5ad0*/  FMUL.FTZ R60, R129, UR33 ;  /* 0x00000021813c7c20 */ /* 0x000fe20008410000 */
[----:B------:R0:W-:Y:S01]  /*5ae0*/  STS [R48.X4+0x10bc], R63 ;  /* 0x0010bc3f30007388 */ /* 0x0001e20000004800 */
[----:B------:R-:W-:-:S02]  /*5af0*/  FFMA.FTZ R120, R102, -R72, R141 ;  /* 0x8000004866787223 */ /* 0x000fc4000001008d */
[----:B-1----:R-:W-:Y:S01]  /*5b00*/  FMUL.FTZ R59, R113, UR33 ;  /* 0x00000021713b7c20 */ /* 0x002fe20008410000 */
[----:B--2---:R-:W-:Y:S01]  /*5b10*/  HADD2.F32 R107, -RZ, R42.H0_H0 ;  /* 0x2000002aff6b7230 */ /* 0x004fe20000004100 */
[----:B------:R-:W-:Y:S02]  /*5b20*/  FMUL.FTZ R104, R155, UR37 ;  /* 0x000000259b687c20 */ /* 0x000fe40008410000 */
[----:B------:R-:W-:Y:S02]  /*5b30*/  FMUL.FTZ R105, R73, R62 ;  /* 0x0000003e49697220 */ /* 0x000fe40000410000 */
[----:B------:R-:W-:Y:S01]  /*5b40*/  FFMA.FTZ R100, R100, R137, R139 ;  /* 0x0000008964647223 */ /* 0x000fe2000001008b */
[--C-:B0-----:R-:W-:Y:S01]  /*5b50*/  HADD2.F32 R63, -RZ, R40.reuse.H1_H1 ;  /* 0x30000028ff3f7230 */ /* 0x101fe20000004100 */
[----:B------:R-:W-:Y:S01]  /*5b60*/  FMUL.FTZ R62, R49, R60 ;  /* 0x0000003c313e7220 */ /* 0x000fe20000410000 */
[----:B------:R0:W-:Y:S01]  /*5b70*/  STS [R48.X4+0x10c0], R105 ;  /* 0x0010c06930007388 */ /* 0x0001e20000004800 */
[----:B------:R-:W-:Y:S01]  /*5b80*/  FMUL.FTZ R60, R120, R59 ;  /* 0x0000003b783c7220 */ /* 0x000fe20000410000 */
[----:B------:R-:W-:Y:S01]  /*5b90*/  HADD2.F32 R59, -RZ, R40.H0_H0 ;  /* 0x20000028ff3b7230 */ /* 0x000fe20000004100 */
[----:B------:R-:W-:-:S02]  /*5ba0*/  FMUL.FTZ R61, R77, R104 ;  /* 0x000000684d3d7220 */ /* 0x000fc40000410000 */
[----:B------:R-:W-:Y:S02]  /*5bb0*/  FFMA.FTZ R101, R101, R100, R142 ;  /* 0x0000006465657223 */ /* 0x000fe4000001008e */
[-C--:B------:R-:W-:Y:S01]  /*5bc0*/  FFMA.FTZ R151, R59, -R88.reuse, R151 ;  /* 0x800000583b977223 */ /* 0x080fe20000010097 */
[----:B------:R1:W-:Y:S01]  /*5bd0*/  STS [R48.X4+0x10b8], R61 ;  /* 0x0010b83d30007388 */ /* 0x0003e20000004800 */
[----:B------:R-:W-:Y:S02]  /*5be0*/  FMUL.FTZ R96, R101, R88 ;  /* 0x0000005865607220 */ /* 0x000fe40000410000 */
[-C--:B------:R-:W-:Y:S02]  /*5bf0*/  FFMA.FTZ R162, R63, -R87.reuse, R162 ;  /* 0x800000573fa27223 */ /* 0x080fe400000100a2 */
[----:B0-----:R-:W-:Y:S02]  /*5c00*/  FMUL.FTZ R105, R100, R87 ;  /* 0x0000005764697220 */ /* 0x001fe40000410000 */
[----:B------:R-:W-:-:S02]  /*5c10*/  FFMA.FTZ R104, R96, R151, RZ ;  /* 0x0000009760687223 */ /* 0x000fc400000100ff */
[----:B------:R-:W-:Y:S01]  /*5c20*/  FMUL.FTZ R122, R98, UR37 ;  /* 0x00000025627a7c20 */ /* 0x000fe20008410000 */
[--C-:B------:R-:W-:Y:S01]  /*5c30*/  HADD2.F32 R98, -RZ, R41.reuse.H1_H1 ;  /* 0x30000029ff627230 */ /* 0x100fe20000004100 */
[----:B-1----:R-:W-:Y:S01]  /*5c40*/  FFMA.FTZ R61, R111, R129, R62 ;  /* 0x000000816f3d7223 */ /* 0x002fe2000001003e */
[----:B------:R-:W-:Y:S01]  /*5c50*/  HADD2.F32 R62, -RZ, R41.H0_H0 ;  /* 0x20000029ff3e7230 */ /* 0x000fe20000004100 */
[----:B------:R-:W-:Y:S02]  /*5c60*/  FFMA.FTZ R60, R102, R113, R60 ;  /* 0x00000071663c7223 */ /* 0x000fe4000001003c */
[-C--:B------:R-:W-:Y:S02]  /*5c70*/  FMUL.FTZ R102, R137, R86.reuse ;  /* 0x0000005689667220 */ /* 0x080fe40000410000 */
[----:B------:R-:W-:Y:S02]  /*5c80*/  FFMA.FTZ R149, R62, -R86, R149 ;  /* 0x800000563e957223 */ /* 0x000fe40000010095 */
[----:B------:R-:W-:-:S02]  /*5c90*/  FFMA.FTZ R106, R105, R162, R104 ;  /* 0x000000a2696a7223 */ /* 0x000fc40000010068 */
[-C--:B------:R-:W-:Y:S02]  /*5ca0*/  FFMA.FTZ R104, R98, -R85.reuse, R147 ;  /* 0x8000005562687223 */ /* 0x080fe40000010093 */
[----:B------:R-:W-:Y:S02]  /*5cb0*/  FMUL.FTZ R111, R140, R85 ;  /* 0x000000558c6f7220 */ /* 0x000fe40000410000 */
[----:B------:R-:W-:Y:S02]  /*5cc0*/  FFMA.FTZ R108, R102, R149, R106 ;  /* 0x00000095666c7223 */ /* 0x000fe4000001006a */
[-C--:B------:R-:W-:Y:S02]  /*5cd0*/  FFMA.FTZ R123, R107, -R84.reuse, R160 ;  /* 0x800000546b7b7223 */ /* 0x080fe400000100a0 */
[----:B------:R-:W-:Y:S02]  /*5ce0*/  FMUL.FTZ R106, R103, R84 ;  /* 0x00000054676a7220 */ /* 0x000fe40000410000 */
[----:B------:R-:W-:-:S02]  /*5cf0*/  FFMA.FTZ R108, R111, R104, R108 ;  /* 0x000000686f6c7223 */ /* 0x000fc4000001006c */
[-C--:B------:R-:W-:Y:S02]  /*5d00*/  FFMA.FTZ R158, R119, -R83.reuse, R158 ;  /* 0x80000053779e7223 */ /* 0x080fe4000001009e */
[----:B------:R-:W-:Y:S02]  /*5d10*/  FMUL.FTZ R127, R136, R83 ;  /* 0x00000053887f7220 */ /* 0x000fe40000410000 */
[----:B------:R-:W-:Y:S01]  /*5d20*/  FFMA.FTZ R110, R106, R123, R108 ;  /* 0x0000007b6a6e7223 */ /* 0x000fe2000001006c */
[----:B------:R-:W-:Y:S01]  /*5d30*/  HADD2.F32 R108, -RZ, R43.H1_H1 ;  /* 0x3000002bff6c7230 */ /* 0x000fe20000004100 */
[-C--:B------:R-:W-:Y:S02]  /*5d40*/  FFMA.FTZ R139, R121, -R82.reuse, R156 ;  /* 0x80000052798b7223 */ /* 0x080fe4000001009c */
[----:B------:R-:W-:Y:S02]  /*5d50*/  FMUL.FTZ R112, R135, R82 ;  /* 0x0000005287707220 */ /* 0x000fe40000410000 */
[----:B------:R-:W-:Y:S01]  /*5d60*/  FFMA.FTZ R116, R127, R158, R110 ;  /* 0x0000009e7f747223 */ /* 0x000fe2000001006e */
[----:B------:R-:W-:Y:S01]  /*5d70*/  HADD2.F32 R110, -RZ, R44.H0_H0 ;  /* 0x2000002cff6e7230 */ /* 0x000fe20000004100 */
[----:B------:R-:W-:-:S02]  /*5d80*/  FFMA.FTZ R114, R108, -R80, R145 ;  /* 0x800000506c727223 */ /* 0x000fc40000010091 */
[----:B------:R-:W-:Y:S02]  /*5d90*/  FMUL.FTZ R141, R117, R80 ;  /* 0x00000050758d7220 */ /* 0x000fe40000410000 */
[----:B------:R-:W-:Y:S02]  /*5da0*/  FFMA.FTZ R118, R112, R139, R116 ;  /* 0x0000008b70767223 */ /* 0x000fe40000010074 */
[-C--:B------:R-:W-:Y:S02]  /*5db0*/  FFMA.FTZ R145, R110, -R78.reuse, R99 ;  /* 0x8000004e6e917223 */ /* 0x080fe40000010063 */
[----:B------:R-:W-:Y:S02]  /*5dc0*/  FMUL.FTZ R116, R133, R78 ;  /* 0x0000004e85747220 */ /* 0x000fe40000410000 */
[----:B------:R-:W-:Y:S02]  /*5dd0*/  FFMA.FTZ R118, R141, R114, R118 ;  /* 0x000000728d767223 */ /* 0x000fe40000010076 */
[----:B------:R-:W-:-:S02]  /*5de0*/  FFMA.FTZ R132, R130, -R76, R143 ;  /* 0x8000004c82847223 */ /* 0x000fc4000001008f */
[----:B------:R-:W-:Y:S02]  /*5df0*/  FMUL.FTZ R99, R115, R76 ;  /* 0x0000004c73637220 */ /* 0x000fe40000410000 */
[----:B------:R-:W-:Y:S02]  /*5e00*/  FFMA.FTZ R138, R116, R145, R118 ;  /* 0x00000091748a7223 */ /* 0x000fe40000010076 */
[-C--:B------:R-:W-:Y:S02]  /*5e10*/  FFMA.FTZ R155, R134, -R74.reuse, R155 ;  /* 0x8000004a869b7223 */ /* 0x080fe4000001009b */
[----:B------:R-:W-:Y:S02]  /*5e20*/  FMUL.FTZ R118, R131, R74 ;  /* 0x0000004a83767220 */ /* 0x000fe40000410000 */
[----:B------:R-:W-:Y:S02]  /*5e30*/  FFMA.FTZ R143, R99, R132, R138 ;  /* 0x00000084638f7223 */ /* 0x000fe4000001008a */
[----:B------:R-:W-:-:S02]  /*5e40*/  FMUL.FTZ R113, R113, R72 ;  /* 0x0000004871717220 */ /* 0x000fc40000410000 */
[----:B------:R-:W-:Y:S02]  /*5e50*/  FFMA.FTZ R143, R118, R155, R143 ;  /* 0x0000009b768f7223 */ /* 0x000fe4000001008f */
[----:B------:R-:W-:Y:S02]  /*5e60*/  FMUL.FTZ R126, R157, UR37 ;  /* 0x000000259d7e7c20 */ /* 0x000fe40008410000 */
[----:B------:R-:W-:Y:S02]  /*5e70*/  FFMA.FTZ R143, R113, R120, R143 ;  /* 0x00000078718f7223 */ /* 0x000fe4000001008f */
[----:B------:R-:W-:Y:S02]  /*5e80*/  FMUL.FTZ R120, R129, R70 ;  /* 0x0000004681787220 */ /* 0x000fe40000410000 */
[----:B------:R-:W-:Y:S02]  /*5e90*/  FMUL.FTZ R159, R144, UR37 ;  /* 0x00000025909f7c20 */ /* 0x000fe40008410000 */
[----:B------:R-:W-:-:S02]  /*5ea0*/  FMUL.FTZ R147, R71, R122 ;  /* 0x0000007a47937220 */ /* 0x000fc40000410000 */
[----:B------:R-:W-:Y:S02]  /*5eb0*/  FMUL.FTZ R122, R131, UR33 ;  /* 0x00000021837a7c20 */ /* 0x000fe40008410000 */
[----:B------:R-:W-:Y:S01]  /*5ec0*/  FFMA.FTZ R143, R120, R49, R143 ;  /* 0x00000031788f7223 */ /* 0x000fe2000001008f */
[----:B------:R-:W-:Y:S01]  /*5ed0*/  STS [R48.X4+0x10c4], R147 ;  /* 0x0010c49330007388 */ /* 0x000fe20000004800 */
[----:B------:R-:W-:Y:S02]  /*5ee0*/  FMUL.FTZ R49, R115, UR33 ;  /* 0x0000002173317c20 */ /* 0x000fe40008410000 */
[----:B------:R-:W-:Y:S02]  /*5ef0*/  FMUL.FTZ R157, R69, R126 ;  /* 0x0000007e459d7220 */ /* 0x000fe40000410000 */
[----:B------:R-:W-:Y:S02]  /*5f00*/  FMUL.FTZ R159, R68, R159 ;  /* 0x0000009f449f7220 */ /* 0x000fe40000410000 */
[----:B------:R-:W-:Y:S01]  /*5f10*/  FMUL.FTZ R122, R155, R122 ;  /* 0x0000007a9b7a7220 */ /* 0x000fe20000410000 */
[----:B------:R-:W-:Y:S01]  /*5f20*/  STS [R48.X4+0x10c8], R157 ;  /* 0x0010c89d30007388 */ /* 0x000fe20000004800 */
[----:B------:R-:W-:Y:S01]  /*5f30*/  FMUL.FTZ R126, R132, R49 ;  /* 0x00000031847e7220 */ /* 0x000fe20000410000 */
[----:B------:R-:W-:Y:S01]  /*5f40*/  MOV R49, UR32 ;  /* 0x0000002000317c02 */ /* 0x000fe20008000f00 */
[----:B------:R-:W-:Y:S01]  /*5f50*/  FFMA.FTZ R131, R134, R131, R122 ;  /* 0x0000008386837223 */ /* 0x000fe2000001007a */
[----:B------:R0:W-:Y:S01]  /*5f60*/  STS [R48.X4+0x10cc], R159 ;  /* 0x0010cc9f30007388 */ /* 0x0001e20000004800 */
[----:B------:R-:W-:Y:S01]  /*5f70*/  MOV R134, UR32 ;  /* 0x0000002000867c02 */ /* 0x000fe20008000f00 */
[----:B------:R-:W-:Y:S01]  /*5f80*/  FMUL.FTZ R128, R128, R67 ;  /* 0x0000004380807220 */ /* 0x000fe20000410000 */
[----:B------:R-:W-:Y:S01]  /*5f90*/  IADD3 R155, R53, UR30, RZ ;  /* 0x0000001e359b7c10 */ /* 0x000fe2000fffe0ff */
[----:B------:R-:W-:Y:S01]  /*5fa0*/  FMUL.FTZ R132, R133, UR33 ;  /* 0x0000002185847c20 */ /* 0x000fe20008410000 */
[----:B------:R-:W-:Y:S01]  /*5fb0*/  IADD3 R122, -R49, c[0x0][0x168], -R36 ;  /* 0x00005a00317a7a10 */ /* 0x000fe20007ffe924 */
[----:B------:R-:W-:-:S02]  /*5fc0*/  FFMA.FTZ R142, R128, R51, R143 ;  /* 0x00000033808e7223 */ /* 0x000fc4000001008f */
[----:B------:R-:W-:Y:S01]  /*5fd0*/  FMUL.FTZ R109, R109, R66 ;  /* 0x000000426d6d7220 */ /* 0x000fe20000410000 */
[----:B0-----:R-:W-:Y:S01]  /*5fe0*/  IADD3 R48, P0, R52, UR32, RZ ;  /* 0x0000002034307c10 */ /* 0x001fe2000ff1e0ff */
[----:B------:R-:W-:Y:S02]  /*5ff0*/  FFMA.FTZ R126, R130, R115, R126 ;  /* 0x00000073827e7223 */ /* 0x000fe4000001007e */
[----:B------:R-:W-:Y:S01]  /*6000*/  FMUL.FTZ R145, R145, R132 ;  /* 0x0000008491917220 */ /* 0x000fe20000410000 */
[----:B------:R-:W-:Y:S01]  /*6010*/  LEA.HI.X.SX32 R49, R134, R155, 0x1, P0 ;  /* 0x0000009b86317211 */ /* 0x000fe200000f0eff */
[----:B------:R-:W-:Y:S01]  /*6020*/  FMUL.FTZ R125, R125, R144 ;  /* 0x000000907d7d7220 */ /* 0x000fe20000410000 */
[----:B------:R-:W-:Y:S01]  /*6030*/  ISETP.GE.AND P0, PT, R122, 0x1, PT ;  /* 0x000000017a00780c */ /* 0x000fe20003f06270 */
[----:B------:R-:W-:Y:S02]  /*6040*/  FFMA.FTZ R142, R109, R50, R142 ;  /* 0x000000326d8e7223 */ /* 0x000fe4000001008e */
[----:B------:R-:W-:-:S02]  /*6050*/  FMUL.FTZ R147, R117, UR33 ;  /* 0x0000002175937c20 */ /* 0x000fc40008410000 */
[----:B------:R-:W-:Y:S02]  /*6060*/  FMUL.FTZ R138, R135, UR33 ;  /* 0x00000021878a7c20 */ /* 0x000fe40008410000 */
[----:B------:R-:W-:Y:S02]  /*6070*/  FMUL.FTZ R143, R136, UR33 ;  /* 0x00000021888f7c20 */ /* 0x000fe40008410000 */
[----:B------:R-:W-:Y:S02]  /*6080*/  FMUL.FTZ R134, R103, UR33 ;  /* 0x0000002167867c20 */ /* 0x000fe40008410000 */
[----:B------:R-:W-:Y:S02]  /*6090*/  FMUL.FTZ R115, R140, UR33 ;  /* 0x000000218c737c20 */ /* 0x000fe40008410000 */
[----:B------:R-:W-:Y:S02]  /*60a0*/  FMUL.FTZ R130, R137, UR33 ;  /* 0x0000002189827c20 */ /* 0x000fe40008410000 */
[----:B------:R-:W-:-:S02]  /*60b0*/  FMUL.FTZ R129, R100, UR33 ;  /* 0x0000002164817c20 */ /* 0x000fc40008410000 */
        /* <DEDUP_REMOVED lines=15> */
.L_x_1613:
[----:B------:R-:W-:Y:S05]  /*61b0*/  BSYNC B0 ;  /* 0x0000000000007941 */ /* 0x000fea0003800000 */
.L_x_1612:
[----:B------:R-:W-:Y:S01]  /*61c0*/  ULDC UR30, c[0x0][0x174] ;  /* 0x00005d00001e7ab9 */ /* 0x000fe20000000800 */
[----:B------:R-:W-:Y:S01]  /*61d0*/  LEA R48, P0, R52, c[0x0][0x320], 0x2 ;  /* 0x0000c80034307a11 */ /* 0x000fe200078010ff */
[----:B------:R-:W-:Y:S01]  /*61e0*/  UIADD3 UR30, UR6, -UR30, URZ ;  /* 0x8000001e061e7290 */ /* 0x000fe2000fffe03f */
[----:B------:R-:W-:Y:S01]  /*61f0*/  FMUL.FTZ R124, R124, R65 ;  /* 0x000000417c7c7220 */ /* 0x000fe20000410000 */
[----:B------:R-:W-:Y:S01]  /*6200*/  USHF.L.U32 UR31, UR8, 0x2, URZ ;  /* 0x00000002081f7899 */ /* 0x000fe2000800063f */
[----:B------:R-:W-:Y:S01]  /*6210*/  LEA.HI.X R49, R52, c[0x0][0x324], R155, 0x2, P0 ;  /* 0x0000c90034317a11 */ /* 0x000fe200000f149b */
[----:B------:R-:W-:Y:S01]  /*6220*/  UIMAD UR30, UR30, -0x800, URZ ;  /* 0xfffff8001e1e78a4 */ /* 0x000fe2000f8e023f */
[----:B------:R-:W-:Y:S01]  /*6230*/  ISETP.GE.AND P0, PT, R122, 0x81, PT ;  /* 0x000000817a00780c */ /* 0x000fe20003f06270 */
[----:B------:R-:W-:Y:S01]  /*6240*/  ULDC.64 UR32, c[0x0][0x2d0] ;  /* 0x0000b40000207ab9 */ /* 0x000fe20000000a00 */
[----:B------:R-:W-:Y:S01]  /*6250*/  FMUL.FTZ R57, R124, R57 ;  /* 0x000000397c397220 */ /* 0x000fe20000410000 */
[----:B------:R-:W-:Y:S01]  /*6260*/  BSSY B0, `(.L_x_1614) ;  /* 0x0000016000007945 */ /* 0x000fe20003800000 */
[----:B------:R-:W-:Y:S01]  /*6270*/  FMUL.FTZ R125, R68, R125 ;  /* 0x0000007d447d7220 */ /* 0x000fe20000410000 */
[----:B0-----:R-:W-:Y:S01]  /*6280*/  MOV R51, UR30 ;  /* 0x0000001e00337c02 */ /* 0x001fe20008000f00 */
[----:B------:R-:W-:Y:S01]  /*6290*/  USHF.L.U64.HI UR30, UR8, 0x2, UR9 ;  /* 0x00000002081e7899 */ /* 0x000fe20008010209 */
[----:B------:R-:W-:Y:S01]  /*62a0*/  FADD.FTZ R3, R109, R3 ;  /* 0x000000036d037221 */ /* 0x000fe20000010000 */
[----:B------:R-:W-:Y:S01]  /*62b0*/  IADD3 R109, R36, 0x180, RZ ;  /* 0x00000180246d7810 */ /* 0x000fe20007ffe0ff */
[----:B------:R-:W-:Y:S01]  /*62c0*/  FADD.FTZ R52, R142, R57 ;  /* 0x000000398e347221 */ /* 0x000fe20000010000 */
[----:B------:R-:W-:Y:S01]  /*62d0*/  UIMAD UR30, UR30, UR32, URZ ;  /* 0x000000201e1e72a4 */ /* 0x000fe2000f8e023f */
[----:B------:R-:W-:Y:S01]  /*62e0*/  IMAD.WIDE R48, R51, 0x4, R48 ;  /* 0x0000000433307825 */ /* 0x000fe200078e0230 */
[----:B------:R-:W-:-:S02]  /*62f0*/  MOV R51, UR31 ;  /* 0x0000001f00337c02 */ /* 0x000fc40008000f00 */
[----:B------:R-:W-:Y:S01]  /*6300*/  UIMAD UR30, UR31, UR33, UR30 ;  /* 0x000000211f1e72a4 */ /* 0x000fe2000f8e021e */
[----:B------:R-:W-:Y:S01]  /*6310*/  FADD.FTZ R53, R54, R125 ;  /* 0x0000007d36357221 */ /* 0x000fe20000010000 */
[C---:B------:R-:W-:Y:S01]  /*6320*/  IADD3 R57, R36.reuse, 0x100, RZ ;  /* 0x0000010024397810 */ /* 0x040fe20007ffe0ff */
[----:B------:R-:W-:Y:S01]  /*6330*/  IMAD.WIDE.U32 R48, R51, c[0x0][0x2d0], R48 ;  /* 0x0000b40033307a25 */ /* 0x000fe200078e0030 */
[----:B------:R-:W-:-:S03]  /*6340*/  IADD3 R51, R36, 0x80, RZ ;  /* 0x0000008024337810 */ /* 0x000fc60007ffe0ff */
[----:B------:R-:W-:Y:S01]  /*6350*/  FADD.FTZ R0, R124, R0 ;  /* 0x000000007c007221 */ /* 0x000fe20000010000 */
[----:B------:R-:W-:Y:S01]  /*6360*/  LEA.HI.SX32 R51, R51, R36, 0x1b ;  /* 0x0000002433337211 */ /* 0x000fe200078fdaff */
[----:B------:R-:W-:Y:S01]  /*6370*/  FADD.FTZ R2, R128, R2 ;  /* 0x0000000280027221 */ /* 0x000fe20000010000 */
[----:B------:R-:W-:-:S04]  /*6380*/  IADD3 R49, R49, UR30, RZ ;  /* 0x0000001e31317c10 */ /* 0x000fc8000fffe0ff */
[----:B------:R-:W0:Y:S01]  /*6390*/  LDS R51, [R51.X4+0x1290] ;  /* 0x0012900033337984 */ /* 0x000e220000004800 */
[----:B------:R-:W-:Y:S05]  /*63a0*/  @!P0 BRA `(.L_x_1615) ;  /* 0x0000001000008947 */ /* 0x000fea0003800000 */
[----:B0-----:R0:W-:Y:S02]  /*63b0*/  RED.E.ADD.F32.FTZ.RN.STRONG.GPU [R48.64+-0x1e00], R51 ;  /* 0xffe200333000798e */ /* 0x0011e4000c10e79c */
.L_x_1615:
[----:B------:R-:W-:Y:S05]  /*63c0*/  BSYNC B0 ;  /* 0x0000000000007941 */ /* 0x000fea0003800000 */
.L_x_1614:
[-C--:B------:R-:W-:Y:S01]  /*63d0*/  LEA.HI.SX32 R57, R57, R36.reuse, 0x1b ;  /* 0x0000002439397211 */ /* 0x080fe200078fdaff */
[----:B------:R-:W-:Y:S01]  /*63e0*/  BSSY B0, `(.L_x_1616) ;  /* 0x000000d000007945 */ /* 0x000fe20003800000 */
[----:B------:R-:W-:Y:S02]  /*63f0*/  ISETP.GE.AND P6, PT, R122, 0x101, PT ;  /* 0x000001017a00780c */ /* 0x000fe40003fc6270 */
[----:B------:R-:W-:Y:S02]  /*6400*/  IADD3 R125, R36, 0x200, RZ ;  /* 0x00000200247d7810 */ /* 0x000fe40007ffe0ff */
[----:B------:R-:W1:Y:S01]  /*6410*/  LDS R57, [R57.X4+0x1490] ;  /* 0x0014900039397984 */ /* 0x000e620000004800 */
        /* <DEDUP_REMOVED lines=9> */
.L_x_1617:
[----:B------:R-:W-:Y:S05]  /*64b0*/  BSYNC B0 ;  /* 0x0000000000007941 */ /* 0x000fea0003800000 */
.L_x_1616:
[----:B------:R-:W2:Y:S01]  /*64c0*/  LDS R109, [R109.X4+0x1690] ;  /* 0x001690006d6d7984 */ /* 0x000ea20000004800 */
[----:B------:R-:W-:Y:S01]  /*64d0*/  BSSY B0, `(.L_x_1618) ;  /* 0x0000005000007945 */ /* 0x000fe20003800000 */
[----:B0-----:R-:W-:-:S02]  /*64e0*/  IADD3 R51, R36, 0x280, RZ ;  /* 0x0000028024337810 */ /* 0x001fc40007ffe0ff */
[----:B------:R-:W-:Y:S01]  /*64f0*/  LEA.HI.SX32 R50, R125, R36, 0x1b ;  /* 0x000000247d327211 */ /* 0x000fe200078fdaff */
[----:B------:R-:W-:Y:S05]  /*6500*/  @!P0 BRA `(.L_x_1619) ;  /* 0x0000001000008947 */ /* 0x000fea0003800000 */
[----:B--2---:R0:W-:Y:S02]  /*6510*/  RED.E.ADD.F32.FTZ.RN.STRONG.GPU [R48.64+-0x1a00], R109 ;  /* 0xffe6006d3000798e */ /* 0x0041e4000c10e79c */
.L_x_1619:
[----:B------:R-:W-:Y:S05]  /*6520*/  BSYNC B0 ;  /* 0x0000000000007941 */ /* 0x000fea0003800000 */
.L_x_1618:
[----:B------:R-:W-:Y:S01]  /*6530*/  LEA.HI.SX32 R54, R51, R36, 0x1b ;  /* 0x0000002433367211 */ /* 0x000fe200078fdaff */
[----:B------:R-:W-:Y:S01]  /*6540*/  BSSY B0, `(.L_x_1620) ;  /* 0x0000005000007945 */ /* 0x000fe20003800000 */
[----:B------:R3:W4:Y:S01]  /*6550*/  LDS R51, [R50.X4+0x1890] ;  /* 0x0018900032337984 */ /* 0x0007220000004800 */
[----:B-1----:R-:W-:Y:S01]  /*6560*/  IADD3 R57, R36, 0x300, RZ ;  /* 0x0000030024397810 */ /* 0x002fe20007ffe0ff */
[----:B------:R-:W-:Y:S05]  /*6570*/  @!P1 BRA `(.L_x_1621) ;  /* 0x0000001000009947 */ /* 0x000fea0003800000 */
[----:B----4-:R1:W-:Y:S02]  /*6580*/  RED.E.ADD.F32.FTZ.RN.STRONG.GPU [R48.64+-0x1800], R51 ;  /* 0xffe800333000798e */ /* 0x0103e4000c10e79c */
.L_x_1621:
[----:B------:R-:W-:Y:S05]  /*6590*/  BSYNC B0 ;  /* 0x0000000000007941 */ /* 0x000fea0003800000 */
.L_x_1620:
[----:B-1--4-:R1:W4:Y:S01]  /*65a0*/  LDS R51, [R54.X4+0x1a90] ;  /* 0x001a900036337984 */ /* 0x0123220000004800 */
[----:B------:R-:W-:Y:S01]  /*65b0*/  BSSY B0, `(.L_x_1622) ;  /* 0x0000005000007945 */ /* 0x000fe20003800000 */
[----:B0-2---:R-:W-:Y:S02]  /*65c0*/  IADD3 R109, R36, 0x380, RZ ;  /* 0x00000380246d7810 */ /* 0x005fe40007ffe0ff */
[----:B------:R-:W-:Y:S01]  /*65d0*/  LEA.HI.SX32 R57, R57, R36, 0x1b ;  /* 0x0000002439397211 */ /* 0x000fe200078fdaff */
[----:B------:R-:W-:Y:S05]  /*65e0*/  @!P2 BRA `(.L_x_1623) ;  /* 0x000000100000a947 */ /* 0x000fea0003800000 */
[----:B----4-:R0:W-:Y:S02]  /*65f0*/  RED.E.ADD.F32.FTZ.RN.STRONG.GPU [R48.64+-0x1600], R51 ;  /* 0xffea00333000798e */ /* 0x0101e4000c10e79c */
.L_x_1623:
[----:B------:R-:W-:Y:S05]  /*6600*/  BSYNC B0 ;  /* 0x0000000000007941 */ /* 0x000fea0003800000 */
.L_x_1622:
[----:B------:R-:W2:Y:S01]  /*6610*/  LDS R57, [R57.X4+0x1c90] ;  /* 0x001c900039397984 */ /* 0x000ea20000004800 */
[----:B------:R-:W-:Y:S01]  /*6620*/  BSSY B0, `(.L_x_1624) ;  /* 0x0000005000007945 */ /* 0x000fe20003800000 */
[----:B0---4-:R-:W-:-:S02]  /*6630*/  IADD3 R51, R36, 0x400, RZ ;  /* 0x0000040024337810 */ /* 0x011fc40007ffe0ff */
[----:B------:R-:W-:Y:S01]  /*6640*/  LEA.HI.SX32 R109, R109, R36, 0x1b ;  /* 0x000000246d6d7211 */ /* 0x000fe200078fdaff */
[----:B------:R-:W-:Y:S05]  /*6650*/  @!P3 BRA `(.L_x_1625) ;  /* 0x000000100000b947 */ /* 0x000fea0003800000 */
[----:B--2---:R0:W-:Y:S02]  /*6660*/  RED.E.ADD.F32.FTZ.RN.STRONG.GPU [R48.64+-0x1400], R57 ;  /* 0xffec00393000798e */ /* 0x0041e4000c10e79c */
.L_x_1625:
[----:B------:R-:W-:Y:S05]  /*6670*/  BSYNC B0 ;  /* 0x0000000000007941 */ /* 0x000fea0003800000 */
.L_x_1624:
[----:B------:R-:W4:Y:S01]  /*6680*/  LDS R109, [R109.X4+0x1e90] ;  /* 0x001e90006d6d7984 */ /* 0x000f220000004800 */
[----:B------:R-:W-:Y:S01]  /*6690*/  BSSY B0, `(.L_x_1626) ;  /* 0x0000004000007945 */ /* 0x000fe20003800000 */
[----:B------:R-:W-:Y:S01]  /*66a0*/  LEA.HI.SX32 R51, R51, R36, 0x1b ;  /* 0x0000002433337211 */ /* 0x000fe200078fdaff */
[----:B------:R-:W-:Y:S05]  /*66b0*/  @!P4 BRA `(.L_x_1627) ;  /* 0x000000100000c947 */ /* 0x000fea0003800000 */
[----:B----4-:R4:W-:Y:S02]  /*66c0*/  RED.E.ADD.F32.FTZ.RN.STRONG.GPU [R48.64+-0x1200], R109 ;  /* 0xffee006d3000798e */ /* 0x0109e4000c10e79c */
.L_x_1627:
[----:B------:R-:W-:Y:S05]  /*66d0*/  BSYNC B0 ;  /* 0x0000000000007941 */ /* 0x000fea0003800000 */
.L_x_1626:
[----:B------:R-:W0:Y:S01]  /*66e0*/  LDS R51, [R51.X4+0x2090] ;  /* 0x0020900033337984 */ /* 0x000e220000004800 */
[----:B------:R-:W-:Y:S01]  /*66f0*/  BSSY B0, `(.L_x_1628) ;  /* 0x0000005000007945 */ /* 0x000fe20003800000 */
[C---:B0-2---:R-:W-:Y:S02]  /*6700*/  IADD3 R57, R36.reuse, 0x480, RZ ;  /* 0x0000048024397810 */ /* 0x045fe40007ffe0ff */
[----:B----4-:R-:W-:Y:S01]  /*6710*/  IADD3 R109, R36, 0x500, RZ ;  /* 0x00000500246d7810 */ /* 0x010fe20007ffe0ff */
[----:B------:R-:W-:Y:S05]  /*6720*/  @!P5 BRA `(.L_x_1629) ;  /* 0x000000100000d947 */ /* 0x000fea0003800000 */
[----:B------:R0:W-:Y:S02]  /*6730*/  RED.E.ADD.F32.FTZ.RN.STRONG.GPU [R48.64+-0x1000], R51 ;  /* 0xfff000333000798e */ /* 0x0001e4000c10e79c */
.L_x_1629:
[----:B------:R-:W-:Y:S05]  /*6740*/  BSYNC B0 ;  /* 0x0000000000007941 */ /* 0x000fea0003800000 */
.L_x_1628:
        /* <DEDUP_REMOVED lines=14> */
.L_x_1631:
[----:B------:R-:W-:Y:S05]  /*6830*/  BSYNC B0 ;  /* 0x0000000000007941 */ /* 0x000fea0003800000 */
.L_x_1630:
[----:B------:R-:W2:Y:S01]  /*6840*/  LDS R109, [R109.X4+0x2490] ;  /* 0x002490006d6d7984 */ /* 0x000ea20000004800 */
[----:B------:R-:W-:Y:S01]  /*6850*/  BSSY B0, `(.L_x_1632) ;  /* 0x0000005000007945 */ /* 0x000fe20003800000 */
[----:B0-----:R-:W-:Y:S02]  /*6860*/  IADD3 R57, R36, 0x600, RZ ;  /* 0x0000060024397810 */ /* 0x001fe40007ffe0ff */
[----:B------:R-:W-:Y:S01]  /*6870*/  LEA.HI.SX32 R51, R51, R36, 0x1b ;  /* 0x0000002433337211 */ /* 0x000fe200078fdaff */
[----:B------:R-:W-:Y:S05]  /*6880*/  @!P0 BRA `(.L_x_1633) ;  /* 0x0000001000008947 */ /* 0x000fea0003800000 */
[----:B--2---:R0:W-:Y:S02]  /*6890*/  RED.E.ADD.F32.FTZ.RN.STRONG.GPU [R48.64+-0xc00], R109 ;  /* 0xfff4006d3000798e */ /* 0x0041e4000c10e79c */
.L_x_1633:
[----:B------:R-:W-:Y:S05]  /*68a0*/  BSYNC B0 ;  /* 0x0000000000007941 */ /* 0x000fea0003800000 */
.L_x_1632:
[----:B------:R-:W4:Y:S01]  /*68b0*/  LDS R51, [R51.X4+0x2690] ;  /* 0x0026900033337984 */ /* 0x000f220000004800 */
[----:B------:R-:W-:Y:S01]  /*68c0*/  BSSY B0, `(.L_x_1634) ;  /* 0x0000005000007945 */ /* 0x000fe20003800000 */
[----:B0-2---:R-:W-:-:S02]  /*68d0*/  IADD3 R109, R36, 0x680, RZ ;  /* 0x00000680246d7810 */ /* 0x005fc40007ffe0ff */
[----:B------:R-:W-:Y:S01]  /*68e0*/  LEA.HI.SX32 R57, R57, R36, 0x1b ;  /* 0x0000002439397211 */ /* 0x000fe200078fdaff */
[----:B------:R-:W-:Y:S05]  /*68f0*/  @!P1 BRA `(.L_x_1635) ;  /* 0x0000001000009947 */ /* 0x000fea0003800000 */
[----:B----4-:R0:W-:Y:S02]  /*6900*/  RED.E.ADD.F32.FTZ.RN.STRONG.GPU [R48.64+-0xa00], R51 ;  /* 0xfff600333000798e */ /* 0x0101e4000c10e79c */
.L_x_1635:
[----:B------:R-:W-:Y:S05]  /*6910*/  BSYNC B0 ;  /* 0x0000000000007941 */ /* 0x000fea0003800000 */
.L_x_1634:
[----:B------:R-:W2:Y:S01]  /*6920*/  LDS R57, [R57.X4+0x2890] ;  /* 0x0028900039397984 */ /* 0x000ea20000004800 */
[----:B------:R-:W-:Y:S01]  /*6930*/  BSSY B0, `(.L_x_1636) ;  /* 0x0000005000007945 */ /* 0x000fe20003800000 */
[----:B0---4-:R-:W-:Y:S02]  /*6940*/  IADD3 R51, R36, 0x700, RZ ;  /* 0x0000070024337810 */ /* 0x011fe40007ffe0ff */
[----:B------:R-:W-:Y:S01]  /*6950*/  LEA.HI.SX32 R109, R109, R36, 0x1b ;  /* 0x000000246d6d7211 */ /* 0x000fe200078fdaff */
[----:B------:R-:W-:Y:S05]  /*6960*/  @!P2 BRA `(.L_x_1637) ;  /* 0x000000100000a947 */ /* 0x000fea0003800000 */
[----:B--2---:R0:W-:Y:S02]  /*6970*/  RED.E.ADD.F32.FTZ.RN.STRONG.GPU [R48.64+-0x800], R57 ;  /* 0xfff800393000798e */ /* 0x0041e4000c10e79c */
.L_x_1637:
[----:B------:R-:W-:Y:S05]  /*6980*/  BSYNC B0 ;  /* 0x0000000000007941 */ /* 0x000fea0003800000 */
.L_x_1636:
[----:B------:R-:W4:Y:S01]  /*6990*/  LDS R109, [R109.X4+0x2a90] ;  /* 0x002a90006d6d7984 */ /* 0x000f220000004800 */
[----:B------:R-:W-:Y:S01]  /*69a0*/  BSSY B0, `(.L_x_1638) ;  /* 0x0000005000007945 */ /* 0x000fe20003800000 */
[----:B0-2---:R-:W-:Y:S02]  /*69b0*/  IADD3 R57, R36, 0x780, RZ ;  /* 0x0000078024397810 */ /* 0x005fe40007ffe0ff */
[----:B------:R-:W-:Y:S01]  /*69c0*/  LEA.HI.SX32 R51, R51, R36, 0x1b ;  /* 0x0000002433337211 */ /* 0x000fe200078fdaff */
[----:B------:R-:W-:Y:S05]  /*69d0*/  @!P3 BRA `(.L_x_1639) ;  /* 0x000000100000b947 */ /* 0x000fea0003800000 */
[----:B----4-:R0:W-:Y:S02]  /*69e0*/  RED.E.ADD.F32.FTZ.RN.STRONG.GPU [R48.64+-0x600], R109 ;  /* 0xfffa006d3000798e */ /* 0x0101e4000c10e79c */
.L_x_1639:
[----:B------:R-:W-:Y:S05]  /*69f0*/  BSYNC B0 ;  /* 0x0000000000007941 */ /* 0x000fea0003800000 */
.L_x_1638:
[----:B------:R-:W2:Y:S01]  /*6a00*/  LDS R51, [R51.X4+0x2c90] ;  /* 0x002c900033337984 */ /* 0x000ea20000004800 */
[----:B------:R-:W-:Y:S01]  /*6a10*/  BSSY B0, `(.L_x_1640) ;  /* 0x0000004000007945 */ /* 0x000fe20003800000 */
[----:B------:R-:W-:Y:S01]  /*6a20*/  LEA.HI.SX32 R57, R57, R36, 0x1b ;  /* 0x0000002439397211 */ /* 0x000fe200078fdaff */
[----:B------:R-:W-:Y:S05]  /*6a30*/  @!P4 BRA `(.L_x_1641) ;  /* 0x000000100000c947 */ /* 0x000fea0003800000 */
[----:B--2---:R2:W-:Y:S02]  /*6a40*/  RED.E.ADD.F32.FTZ.RN.STRONG.GPU [R48.64+-0x400], R51 ;  /* 0xfffc00333000798e */ /* 0x0045e4000c10e79c */
.L_x_1641:
[----:B------:R-:W-:Y:S05]  /*6a50*/  BSYNC B0 ;  /* 0x0000000000007941 */ /* 0x000fea0003800000 */
.L_x_1640:
[----:B------:R-:W0:Y:S01]  /*6a60*/  LDS R57, [R57.X4+0x2e90] ;  /* 0x002e900039397984 */ /* 0x000e220000004800 */
[----:B------:R-:W-:Y:S01]  /*6a70*/  BSSY B0, `(.L_x_1642) ;  /* 0x0000003000007945 */ /* 0x000fe20003800000 */
[----:B------:R-:W-:Y:S05]  /*6a80*/  @!P5 BRA `(.L_x_1643) ;  /* 0x000000100000d947 */ /* 0x000fea0003800000 */
[----:B0-----:R0:W-:Y:S02]  /*6a90*/  RED.E.ADD.F32.FTZ.RN.STRONG.GPU [R48.64+-0x200], R57 ;  /* 0xfffe00393000798e */ /* 0x0011e4000c10e79c */
.L_x_1643:
[----:B------:R-:W-:Y:S05]  /*6aa0*/  BSYNC B0 ;  /* 0x0000000000007941 */ /* 0x000fea0003800000 */
.L_x_1642:
        /* <DEDUP_REMOVED lines=14> */
[----:B------:R-:W-:-:S02]  /*6b90*/  FFMA.FTZ R145, R110, R133, R145 ;  /* 0x000000856e917223 */ /* 0x000fc40000010091 */
        /* <DEDUP_REMOVED lines=53> */
[----:B--2---:R-:W-:Y:S01]  /*6ef0*/  @!P0 FADD.FTZ R53, R53, R48 ;  /* 0x0000003035358221 */ /* 0x004fe20000010000 */
[----:B------:R-:W-:Y:S02]  /*6f00*/  ISETP.GT.AND P0, PT, R37, 0xf, PT ;  /* 0x0000000f2500780c */ /* 0x000fe40003f04270 */
[----:B------:R-:W0:Y:S04]  /*6f10*/  SHFL.DOWN PT, R49, R52, 0x10, 0x1f ;  /* 0x0a001f0034317f89 */ /* 0x000e2800000e0000 */
[----:B------:R-:W2:Y:S07]  /*6f20*/  SHFL.DOWN PT, R48, R53, 0x10, 0x1f ;  /* 0x0a001f0035307f89 */ /* 0x000eae00000e0000 */
        /* <DEDUP_REMOVED lines=23> */
.L_x_1645:
[----:B------:R-:W-:Y:S05]  /*70a0*/  BSYNC B0 ;  /* 0x0000000000007941 */ /* 0x000fea0003800000 */
.L_x_1644:
        /* <DEDUP_REMOVED lines=8> */
.L_x_1598:
[----:B------:R-:W-:Y:S01]  /*7130*/  BAR.SYNC.DEFER_BLOCKING 0x0 ;  /* 0x0000000000007b1d */ /* 0x000fe20000010000 */
[----:B------:R-:W-:-:S05]  /*7140*/  UIADD3 UR7, UR19, -0x1, URZ ;  /* 0xffffffff13077890 */ /* 0x000fca000fffe03f */
[----:B------:R-:W-:Y:S02]  /*7150*/  ULDC.64 UR32, c[0x0][0x2d8] ;  /* 0x0000b60000207ab9 */ /* 0x000fe40000000a00 */
[----:B------:R-:W-:Y:S01]  /*7160*/  ULDC.64 UR40, c[0x0][0x330] ;  /* 0x0000cc0000287ab9 */ /* 0x000fe20000000a00 */
[----:B------:R-:W2:Y:S04]  /*7170*/  LDG.E.128 R40, [R152.64] ;  /* 0x0000001c98287981 */ /* 0x000ea8000c1e1d00 */
[----:B------:R-:W3:Y:S01]  /*7180*/  LDG.E.128 R44, [R152.64+0x200] ;  /* 0x0002001c982c7981 */ /* 0x000ee2000c1e1d00 */
[----:B------:R-:W-:Y:S02]  /*7190*/  USHF.L.U32 UR8, UR7, 0xb, URZ ;  /* 0x0000000b07087899 */ /* 0x000fe4000800063f */
[----:B------:R-:W-:-:S02]  /*71a0*/  UIMAD UR30, UR35, UR32, URZ ;  /* 0x00000020231e72a4 */ /* 0x000fc4000f8e023f */
[----:B------:R-:W-:Y:S02]  /*71b0*/  USHF.R.S32.HI UR9, URZ, 0x1f, UR8 ;  /* 0x0000001f3f097899 */ /* 0x000fe40008011408 */
[----:B------:R-:W-:Y:S02]  /*71c0*/  UIMAD UR37, UR34, UR33, UR30 ;  /* 0x00000021222572a4 */ /* 0x000fe4000f8e021e */
[----:B------:R-:W-:Y:S02]  /*71d0*/  UIMAD.WIDE.U32 UR32, UR34, UR32, UR8 ;  /* 0x00000020222072a5 */ /* 0x000fe4000f8e0008 */
[----:B------:R-:W-:Y:S02]  /*71e0*/  ULDC.64 UR30, c[0x0][0x2e0] ;  /* 0x0000b800001e7ab9 */ /* 0x000fe40000000a00 */
[----:B------:R-:W-:Y:S02]  /*71f0*/  UIMAD UR38, UR17, UR30, URZ ;  /* 0x0000001e112672a4 */ /* 0x000fe4000f8e023f */
[----:B------:R-:W-:-:S02]  /*7200*/  UIADD3 UR33, UR33, UR37, URZ ;  /* 0x0000002521217290 */ /* 0x000fc4000fffe03f */
[----:B------:R-:W-:Y:S02]  /*7210*/  UIMAD UR38, UR16, UR31, UR38 ;  /* 0x0000001f102672a4 */ /* 0x000fe4000f8e0226 */
[----:B------:R-:W-:Y:S02]  /*7220*/  UIMAD.WIDE.U32 UR30, UR16, UR30, UR32 ;  /* 0x0000001e101e72a5 */ /* 0x000fe4000f8e0020 */
[----:B------:R-:W-:Y:S02]  /*7230*/  UIADD3 UR22, UP1, UR22, -0x1000, URZ ;  /* 0xfffff00016167890 */ /* 0x000fe4000ff3e03f */
[----:B------:R-:W-:Y:S02]  /*7240*/  UIADD3 UR32, UR31, UR38, URZ ;  /* 0x000000261f207290 */ /* 0x000fe4000fffe03f */
[----:B------:R-:W-:Y:S02]  /*7250*/  ULEA UR31, UP0, UR30, UR40, 0x1 ;  /* 0x000000281e1f7291 */ /* 0x000fe4000f80083f */
[----:B------:R-:W-:-:S02]  /*7260*/  UIADD3 UR26, UP2, UR26, -0x1000, URZ ;  /* 0xfffff0001a1a7890 */ /* 0x000fc4000ff5e03f */
[----:B------:R-:W-:Y:S02]  /*7270*/  ULEA.HI.X UR30, UR30, UR41, UR32, 0x1, UP0 ;  /* 0x000000291e1e7291 */ /* 0x000fe400080f0c20 */
[----:B------:R-:W-:Y:S02]  /*7280*/  UIADD3 UR20, UP3, UR20, -0x1000, URZ ;  /* 0xfffff00014147890 */ /* 0x000fe4000ff7e03f */
[----:B------:R-:W-:Y:S02]  /*7290*/  ULDC.64 UR32, c[0x0][0x2f8] ;  /* 0x0000be0000207ab9 */ /* 0x000fe40000000a00 */
[----:B------:R-:W-:Y:S02]  /*72a0*/  UIMAD.WIDE.U32 UR8, UR34, UR32, UR8 ;  /* 0x00000020220872a5 */ /* 0x000fe4000f8e0008 */
[----:B------:R-:W-:Y:S02]  /*72b0*/  UIADD3 UR24, UP4, UR24, -0x1000, URZ ;  /* 0xfffff00018187890 */ /* 0x000fe4000ff9e03f */
[----:B------:R-:W-:-:S02]  /*72c0*/  UIADD3 UR6, UR6, 0x1, URZ ;  /* 0x0000000106067890 */ /* 0x000fc4000fffe03f */
[----:B------:R-:W-:Y:S02]  /*72d0*/  UIADD3.X UR23, UR23, -0x1, URZ, UP1, !UPT ;  /* 0xffffffff17177890 */ /* 0x000fe40008ffe43f */
[----:B------:R-:W-:Y:S02]  /*72e0*/  UIADD3.X UR27, UR27, -0x1, URZ, UP2, !UPT ;  /* 0xffffffff1b1b7890 */ /* 0x000fe400097fe43f */
[----:B------:R-:W-:Y:S02]  /*72f0*/  UIADD3.X UR21, UR21, -0x1, URZ, UP3, !UPT ;  /* 0xffffffff15157890 */ /* 0x000fe40009ffe43f */
[----:B------:R-:W-:Y:S01]  /*7300*/  UIADD3.X UR25, UR25, -0x1, URZ, UP4, !UPT ;  /* 0xffffffff19197890 */ /* 0x000fe2000a7fe43f */
[----:B--2---:R-:W-:Y:S04]  /*7310*/  STS.128 [R32.X16], R40 ;  /* 0x0000002820007388 */ /* 0x004fe8000000cc00 */
[----:B---3--:R-:W-:Y:S01]  /*7320*/  STS.128 [R32.X16+0x200], R44 ;  /* 0x0002002c20007388 */ /* 0x008fe2000000cc00 */
[----:B------:R-:W-:-:S06]  /*7330*/  NOP ;  /* 0x0000000000007918 */ /* 0x000fcc0000000000 */
[----:B------:R-:W0:Y:S02]  /*7340*/  LDS.128 R48, [R64.X16] ;  /* 0x0000000040307984 */ /* 0x000e24000000cc00 */
[--C-:B0-----:R-:W-:Y:S02]  /*7350*/  HADD2.F32 R52, -RZ, R48.reuse.H0_H0 ;  /* 0x20000030ff347230 */ /* 0x101fe40000004100 */
[----:B------:R-:W-:Y:S02]  /*7360*/  HADD2.F32 R48, -RZ, R48.H1_H1 ;  /* 0x30000030ff307230 */ /* 0x000fe40000004100 */
[--C-:B------:R-:W-:Y:S01]  /*7370*/  HADD2.F32 R40, -RZ, R50.reuse.H0_H0 ;  /* 0x20000032ff287230 */ /* 0x100fe20000004100 */
[----:B------:R-:W-:Y:S01]  /*7380*/  FADD.FTZ R52, R52, UR5 ;  /* 0x0000000534347e21 */ /* 0x000fe20008010000 */
[----:B------:R-:W-:Y:S01]  /*7390*/  HADD2.F32 R50, -RZ, R50.H1_H1 ;  /* 0x30000032ff327230 */ /* 0x000fe20000004100 */
[----:B------:R-:W-:Y:S01]  /*73a0*/  FADD.FTZ R53, R48, UR5 ;  /* 0x0000000530357e21 */ /* 0x000fe20008010000 */
[----:B------:R-:W-:-:S02]  /*73b0*/  HADD2.F32 R48, -RZ, R49.H0_H0 ;  /* 0x20000031ff307230 */ /* 0x000fc40000004100 */
[----:B------:R-:W-:Y:S01]  /*73c0*/  FSETP.GTU.FTZ.AND P2, PT, R52, 20, PT ;  /* 0x41a000003400780b */ /* 0x000fe20003f5c000 */
[----:B------:R-:W-:Y:S01]  /*73d0*/  HADD2.F32 R49, -RZ, R49.H1_H1 ;  /* 0x30000031ff317230 */ /* 0x000fe20000004100 */
[----:B------:R-:W-:Y:S01]  /*73e0*/  FSETP.GTU.FTZ.AND P1, PT, R53, 20, PT ;  /* 0x41a000003500780b */ /* 0x000fe20003f3c000 */
[----:B------:R-:W-:Y:S02]  /*73f0*/  FADD.FTZ R48, R48, UR5 ;  /* 0x0000000530307e21 */ /* 0x000fe40008010000 */
[----:B------:R-:W-:Y:S02]  /*7400*/  FADD.FTZ R54, R50, UR5 ;  /* 0x0000000532367e21 */ /* 0x000fe40008010000 */
[----:B------:R-:W-:Y:S01]  /*7410*/  FADD.FTZ R49, R49, UR5 ;  /* 0x0000000531317e21 */ /* 0x000fe20008010000 */
[----:B------:R-:W-:Y:S02]  /*7420*/  FSETP.GTU.FTZ.AND P0, PT, R48, 20, PT ;  /* 0x41a000003000780b */ /* 0x000fe40003f1c000 */
[----:B------:R-:W-:-:S02]  /*7430*/  FSETP.GTU.FTZ.AND P5, PT, R54, 20, PT ;  /* 0x41a000003600780b */ /* 0x000fc40003fbc000 */
[----:B------:R-:W-:Y:S01]  /*7440*/  FSETP.GTU.FTZ.AND P4, PT, R49, 20, PT ;  /* 0x41a000003100780b */ /* 0x000fe20003f9c000 */
[----:B------:R-:W-:Y:S02]  /*7450*/  @!P2 FMUL.FTZ R44, R52, -1.4426950216293334961 ;  /* 0xbfb8aa3b342ca820 */ /* 0x000fe40000410000 */
[----:B------:R-:W-:Y:S02]  /*7460*/  FADD.FTZ R52, R40, UR5 ;  /* 0x0000000528347e21 */ /* 0x000fe40008010000 */
[----:B------:R-:W0:Y:S01]  /*7470*/  LDS.128 R40, [R64.X16+0x10] ;  /* 0x0000100040287984 */ /* 0x000e22000000cc00 */
[----:B------:R-:W-:Y:S01]  /*7480*/  @!P1 FMUL.FTZ R45, R53, -1.4426950216293334961 ;  /* 0xbfb8aa3b352d9820 */ /* 0x000fe20000410000 */
[----:B------:R-:W1:Y:S02]  /*7490*/  @!P2 MUFU.EX2 R44, R44 ;  /* 0x0000002c002ca308 */ /* 0x000e640000000800 */
[----:B------:R-:W-:Y:S01]  /*74a0*/  BAR.SYNC.DEFER_BLOCKING 0x0 ;  /* 0x0000000000007b1d */ /* 0x000fe20000010000 */
[----:B------:R-:W-:Y:S01]  /*74b0*/  FSETP.GTU.FTZ.AND P6, PT, R52, 20, PT ;  /* 0x41a000003400780b */ /* 0x000fe20003fdc000 */
[----:B------:R-:W-:-:S02]  /*74c0*/  @!P0 FMUL.FTZ R46, R48, -1.4426950216293334961 ;  /* 0xbfb8aa3b302e8820 */ /* 0x000fc40000410000 */
[----:B------:R-:W-:Y:S01]  /*74d0*/  @!P4 FMUL.FTZ R47, R49, -1.4426950216293334961 ;  /* 0xbfb8aa3b312fc820 */ /* 0x000fe20000410000 */
[--C-:B------:R-:W-:Y:S01]  /*74e0*/  HADD2.F32 R49, -RZ, R51.reuse.H0_H0 ;  /* 0x20000033ff317230 */ /* 0x100fe20000004100 */
[----:B------:R-:W2:Y:S01]  /*74f0*/  @!P1 MUFU.EX2 R45, R45 ;  /* 0x0000002d002d9308 */ /* 0x000ea20000000800 */
[----:B------:R-:W-:-:S03]  /*7500*/  HADD2.F32 R51, -RZ, R51.H1_H1 ;  /* 0x30000033ff337230 */ /* 0x000fc60000004100 */
[----:B------:R-:W-:Y:S02]  /*7510*/  FADD.FTZ R49, R49, UR5 ;  /* 0x0000000531317e21 */ /* 0x000fe40008010000 */
[----:B------:R-:W-:Y:S02]  /*7520*/  FADD.FTZ R51, R51, UR5 ;  /* 0x0000000533337e21 */ /* 0x000fe40008010000 */
[----:B-1----:R-:W-:Y:S01]  /*7530*/  @!P2 FADD.FTZ R44, R44, 1 ;  /* 0x3f8000002c2ca421 */ /* 0x002fe20000010000 */
[----:B------:R-:W1:Y:S01]  /*7540*/  @!P0 MUFU.EX2 R46, R46 ;  /* 0x0000002e002e8308 */ /* 0x000e620000000800 */
[----:B------:R-:W-:Y:S01]  /*7550*/  @!P6 FMUL.FTZ R48, R52, -1.4426950216293334961 ;  /* 0xbfb8aa3b3430e820 */ /* 0x000fe20000410000 */
[----:B------:R-:W-:Y:S01]  /*7560*/  FSETP.GTU.FTZ.AND P3, PT, R49, 20, PT ;  /* 0x41a000003100780b */ /* 0x000fe20003f7c000 */
[----:B--2---:R-:W-:-:S05]  /*7570*/  @!P1 FADD.FTZ R45, R45, 1 ;  /* 0x3f8000002d2d9421 */ /* 0x004fca0000010000 */
[----:B------:R2:W3:Y:S08]  /*7580*/  @!P2 MUFU.RCP R53, R44 ;  /* 0x0000002c0035a308 */ /* 0x0004f00000001000 */
[----:B------:R0:W4:Y:S01]  /*7590*/  @!P1 MUFU.RCP R52, R45 ;  /* 0x0000002d00349308 */ /* 0x0001220000001000 */
[----:B-1----:R-:W-:Y:S02]  /*75a0*/  @!P0 FADD.FTZ R46, R46, 1 ;  /* 0x3f8000002e2e8421 */ /* 0x002fe40000010000 */
[----:B--2---:R-:W-:-:S05]  /*75b0*/  @!P5 FMUL.FTZ R44, R54, -1.4426950216293334961 ;  /* 0xbfb8aa3b362cd820 */ /* 0x004fca0000410000 */
[----:B------:R-:W1:Y:S01]  /*75c0*/  @!P4 MUFU.EX2 R47, R47 ;  /* 0x0000002f002fc308 */ /* 0x000e620000000800 */
[----:B0-----:R-:W-:Y:S01]  /*75d0*/  HADD2.F32 R45, -RZ, R40.H0_H0 ;  /* 0x20000028ff2d7230 */ /* 0x001fe20000004100 */
[----:B---3--:R-:W-:Y:S01]  /*75e0*/  @!P2 FMUL.FTZ R16, R16, R53 ;  /* 0x000000351010a220 */ /* 0x008fe20000410000 */
[----:B------:R-:W-:-:S03]  /*75f0*/  FSETP.GTU.FTZ.AND P2, PT, R51, 20, PT ;  /* 0x41a000003300780b */ /* 0x000fc60003f5c000 */
[----:B------:R-:W-:Y:S01]  /*7600*/  FADD.FTZ R53, R45, UR5 ;  /* 0x000000052d357e21 */ /* 0x000fe20008010000 */
[--C-:B------:R-:W-:Y:S01]  /*7610*/  HADD2.F32 R45, -RZ, R41.reuse.H0_H0 ;  /* 0x20000029ff2d7230 */ /* 0x100fe20000004100 */
[----:B----4-:R-:W-:Y:S01]  /*7620*/  @!P1 FMUL.FTZ R19, R19, R52 ;  /* 0x0000003413139220 */ /* 0x010fe20000410000 */
[----:B------:R-:W0:Y:S01]  /*7630*/  @!P6 MUFU.EX2 R48, R48 ;  /* 0x000000300030e308 */ /* 0x000e220000000800 */
[----:B------:R-:W-:Y:S01]  /*7640*/  HADD2.F32 R41, -RZ, R41.H1_H1 ;  /* 0x30000029ff297230 */ /* 0x000fe20000004100 */
[----:B------:R-:W-:Y:S01]  /*7650*/  FSETP.GTU.FTZ.AND P1, PT, R53, 20, PT ;  /* 0x41a000003500780b */ /* 0x000fe20003f3c000 */
[----:B-1----:R-:W-:-:S05]  /*7660*/  @!P4 FADD.FTZ R47, R47, 1 ;  /* 0x3f8000002f2fc421 */ /* 0x002fca0000010000 */
[----:B------:R1:W2:Y:S08]  /*7670*/  @!P0 MUFU.RCP R55, R46 ;  /* 0x0000002e00378308 */ /* 0x0002b00000001000 */
[----:B------:R3:W4:Y:S01]  /*7680*/  @!P4 MUFU.RCP R50, R47 ;  /* 0x0000002f0032c308 */ /* 0x0007220000001000 */
[----:B-1----:R-:W-:Y:S01]  /*7690*/  HADD2.F32 R46, -RZ, R40.H1_H1 ;  /* 0x30000028ff2e7230 */ /* 0x002fe20000004100 */
[----:B------:R-:W-:-:S02]  /*76a0*/  @!P3 FMUL.FTZ R40, R49, -1.4426950216293334961 ;  /* 0xbfb8aa3b3128b820 */ /* 0x000fc40000410000 */
[----:B0-----:R-:W-:Y:S02]  /*76b0*/  @!P6 FADD.FTZ R48, R48, 1 ;  /* 0x3f8000003030e421 */ /* 0x001fe40000010000 */
[----:B------:R-:W-:Y:S02]  /*76c0*/  FADD.FTZ R49, R45, UR5 ;  /* 0x000000052d317e21 */ /* 0x000fe40008010000 */
[----:B------:R-:W0:Y:S01]  /*76d0*/  @!P3 MUFU.EX2 R40, R40 ;  /* 0x000000280028b308 */ /* 0x000e220000000800 */
[----:B---3--:R-:W-:Y:S02]  /*76e0*/  FADD.FTZ R47, R46, UR5 ;  /* 0x000000052e2f7e21 */ /* 0x008fe40008010000 */
[----:B------:R-:W-:Y:S02]  /*76f0*/  @!P1 FMUL.FTZ R46, R53, -1.4426950216293334961 ;  /* 0xbfb8aa3b352e9820 */ /* 0x000fe40000410000 */
[----:B------:R-:W-:Y:S02]  /*7700*/  @!P2 FMUL.FTZ R45, R51, -1.4426950216293334961 ;  /* 0xbfb8aa3b332da820 */ /* 0x000fe40000410000 */
[----:B--2---:R-:W-:Y:S01]  /*7710*/  @!P0 FMUL.FTZ R18, R18, R55 ;  /* 0x0000003712128220 */ /* 0x004fe20000410000 */
[----:B------:R-:W1:Y:S01]  /*7720*/  @!P6 MUFU.RCP R51, R48 ;  /* 0x000000300033e308 */ /* 0x000e620000001000 */
[----:B----4-:R-:W-:Y:S01]  /*7730*/  @!P4 FMUL.FTZ R21, R21, R50 ;  /* 0x000000321515c220 */ /* 0x010fe20000410000 */
[----:B------:R-:W-:Y:S01]  /*7740*/  FSETP.GTU.FTZ.AND P4, PT, R49, 20, PT ;  /* 0x41a000003100780b */ /* 0x000fe20003f9c000 */
[----:B------:R-:W-:Y:S01]  /*7750*/  FADD.FTZ R50, R41, UR5 ;  /* 0x0000000529327e21 */ /* 0x000fe20008010000 */
[--C-:B------:R-:W-:Y:S01]  /*7760*/  HADD2.F32 R41, -RZ, R42.reuse.H0_H0 ;  /* 0x2000002aff297230 */ /* 0x100fe20000004100 */
[----:B------:R-:W-:Y:S01]  /*7770*/  FSETP.GTU.FTZ.AND P0, PT, R47, 20, PT ;  /* 0x41a000002f00780b */ /* 0x000fe20003f1c000 */
[----:B------:R-:W-:-:S02]  /*7780*/  HADD2.F32 R42, -RZ, R42.H1_H1 ;  /* 0x3000002aff2a7230 */ /* 0x000fc40000004100 */
[----:B------:R-:W2:Y:S01]  /*7790*/  @!P1 MUFU.EX2 R46, R46 ;  /* 0x0000002e002e9308 */ /* 0x000ea20000000800 */
[----:B0-----:R-:W-:Y:S02]  /*77a0*/  @!P3 FADD.FTZ R40, R40, 1 ;  /* 0x3f8000002828b421 */ /* 0x001fe40000010000 */
[----:B------:R-:W-:-:S04]  /*77b0*/  FADD.FTZ R42, R42, UR5 ;  /* 0x000000052a2a7e21 */ /* 0x000fc80008010000 */
[----:B------:R-:W-:Y:S01]  /*77c0*/  @!P4 FMUL.FTZ R49, R49, -1.4426950216293334961 ;  /* 0xbfb8aa3b3131c820 */ /* 0x000fe20000410000 */
[----:B------:R-:W0:Y:S01]  /*77d0*/  @!P5 MUFU.EX2 R44, R44 ;  /* 0x0000002c002cd308 */ /* 0x000e220000000800 */
[----:B-1----:R-:W-:Y:S01]  /*77e0*/  @!P6 FMUL.FTZ R20, R20, R51 ;  /* 0x000000331414e220 */ /* 0x002fe20000410000 */
[----:B------:R-:W-:Y:S01]  /*77f0*/  FSETP.GTU.FTZ.AND P6, PT, R50, 20, PT ;  /* 0x41a000003200780b */ /* 0x000fe20003fdc000 */
[----:B------:R-:W-:Y:S02]  /*7800*/  FADD.FTZ R51, R41, UR5 ;  /* 0x0000000529337e21 */ /* 0x000fe40008010000 */
[----:B------:R-:W-:Y:S02]  /*7810*/  @!P0 FMUL.FTZ R47, R47, -1.4426950216293334961 ;  /* 0xbfb8aa3b2f2f8820 */ /* 0x000fe40000410000 */
[----:B--2---:R-:W-:Y:S01]  /*7820*/  @!P1 FADD.FTZ R46, R46, 1 ;  /* 0x3f8000002e2e9421 */ /* 0x004fe20000010000 */
[----:B------:R1:W2:Y:S01]  /*7830*/  @!P3 MUFU.RCP R53, R40 ;  /* 0x000000280035b308 */ /* 0x0002a20000001000 */
[----:B0-----:R-:W-:-:S07]  /*7840*/  @!P5 FADD.FTZ R44, R44, 1 ;  /* 0x3f8000002c2cd421 */ /* 0x001fce0000010000 */
[----:B------:R-:W0:Y:S01]  /*7850*/  @!P2 MUFU.EX2 R45, R45 ;  /* 0x0000002d002da308 */ /* 0x000e220000000800 */
[--C-:B-1----:R-:W-:Y:S02]  /*7860*/  HADD2.F32 R40, -RZ, R43.reuse.H0_H0 ;  /* 0x2000002bff287230 */ /* 0x102fe40000004100 */
[----:B------:R-:W-:-:S03]  /*7870*/  HADD2.F32 R43, -RZ, R43.H1_H1 ;  /* 0x3000002bff2b7230 */ /* 0x000fc60000004100 */
[----:B------:R-:W-:Y:S02]  /*7880*/  FADD.FTZ R52, R40, UR5 ;  /* 0x0000000528347e21 */ /* 0x000fe40008010000 */
[----:B------:R-:W1:Y:S01]  /*7890*/  @!P1 MUFU.RCP R41, R46 ;  /* 0x0000002e00299308 */ /* 0x000e620000001000 */
[----:B------:R-:W-:Y:S02]  /*78a0*/  @!P6 FMUL.FTZ R40, R50, -1.4426950216293334961 ;  /* 0xbfb8aa3b3228e820 */ /* 0x000fe40000410000 */
[----:B------:R-:W-:Y:S01]  /*78b0*/  FADD.FTZ R50, R43, UR5 ;  /* 0x000000052b327e21 */ /* 0x000fe20008010000 */
[----:B------:R-:W-:Y:S01]  /*78c0*/  F2FP.PACK_AB R43, R8, R11 ;  /* 0x0000000b082b723e */ /* 0x000fe200000000ff */
[----:B--2---:R-:W-:Y:S01]  /*78d0*/  @!P3 FMUL.FTZ R22, R22, R53 ;  /* 0x000000351616b220 */ /* 0x004fe20000410000 */
[----:B------:R-:W-:Y:S02]  /*78e0*/  FSETP.GTU.FTZ.AND P3, PT, R42, 20, PT ;  /* 0x41a000002a00780b */ /* 0x000fe40003f7c000 */
[----:B------:R-:W2:Y:S01]  /*78f0*/  @!P5 MUFU.RCP R44, R44 ;  /* 0x0000002c002cd308 */ /* 0x000ea20000001000 */
[----:B0-----:R-:W-:-:S02]  /*7900*/  @!P2 FADD.FTZ R45, R45, 1 ;  /* 0x3f8000002d2da421 */ /* 0x001fc40000010000 */
[----:B-1----:R-:W-:Y:S01]  /*7910*/  @!P1 FMUL.FTZ R24, R24, R41 ;  /* 0x0000002918189220 */ /* 0x002fe20000410000 */
[----:B------:R-:W-:-:S04]  /*7920*/  FSETP.GTU.FTZ.AND P1, PT, R50, 20, PT ;  /* 0x41a000003200780b */ /* 0x000fc80003f3c000 */
[----:B------:R-:W0:Y:S01]  /*7930*/  @!P2 MUFU.RCP R48, R45 ;  /* 0x0000002d0030a308 */ /* 0x000e220000001000 */
[----:B------:R-:W-:Y:S02]  /*7940*/  F2FP.PACK_AB R41, R12, R15 ;  /* 0x0000000f0c29723e */ /* 0x000fe400000000ff */
[----:B------:R-:W-:Y:S01]  /*7950*/  @!P3 FMUL.FTZ R46, R42, -1.4426950216293334961 ;  /* 0xbfb8aa3b2a2eb820 */ /* 0x000fe20000410000 */
[----:B------:R-:W-:Y:S02]  /*7960*/  F2FP.PACK_AB R15, R0, R3 ;  /* 0x00000003000f723e */ /* 0x000fe400000000ff */
[----:B------:R-:W-:Y:S01]  /*7970*/  SHF.L.U32 R3, R36, 0x1, RZ ;  /* 0x0000000124037819 */ /* 0x000fe200000006ff */
[----:B--2---:R-:W-:Y:S01]  /*7980*/  @!P5 FMUL.FTZ R23, R23, R44 ;  /* 0x0000002c1717d220 */ /* 0x004fe20000410000 */
[----:B------:R-:W-:Y:S01]  /*7990*/  F2FP.PACK_AB R42, R10, R13 ;  /* 0x0000000d0a2a723e */ /* 0x000fe200000000ff */
[----:B------:R1:W2:Y:S01]  /*79a0*/  @!P6 MUFU.EX2 R44, R40 ;  /* 0x00000028002ce308 */ /* 0x0002a20000000800 */
[----:B------:R-:W-:-:S02]  /*79b0*/  F2FP.PACK_AB R13, R4, R7 ;  /* 0x00000007040d723e */ /* 0x000fc400000000ff */
[----:B------:R-:W-:Y:S01]  /*79c0*/  F2FP.PACK_AB R12, R6, R9 ;  /* 0x00000009060c723e */ /* 0x000fe200000000ff */
[----:B------:R-:W-:Y:S01]  /*79d0*/  @!P1 FMUL.FTZ R8, R50, -1.4426950216293334961 ;  /* 0xbfb8aa3b32089820 */ /* 0x000fe20000410000 */
[----:B------:R-:W-:Y:S01]  /*79e0*/  FSETP.GTU.FTZ.AND P5, PT, R51, 20, PT ;  /* 0x41a000003300780b */ /* 0x000fe20003fbc000 */
[----:B0-----:R-:W-:Y:S01]  /*79f0*/  @!P2 FMUL.FTZ R25, R25, R48 ;  /* 0x000000301919a220 */ /* 0x001fe20000410000 */
[----:B-1----:R-:W-:Y:S01]  /*7a00*/  F2FP.PACK_AB R40, R14, R17 ;  /* 0x000000110e28723e */ /* 0x002fe200000000ff */
[----:B------:R0:W-:Y:S01]  /*7a10*/  @!P1 MUFU.EX2 R0, R8 ;  /* 0x0000000800009308 */ /* 0x0001e20000000800 */
[----:B------:R-:W-:Y:S02]  /*7a20*/  F2FP.PACK_AB R14, R2, R5 ;  /* 0x00000005020e723e */ /* 0x000fe400000000ff */
[----:B------:R-:W-:Y:S02]  /*7a30*/  LOP3.LUT R2, R3, 0xffffffc0, RZ, 0xc0, !PT ;  /* 0xffffffc003027812 */ /* 0x000fe400078ec0ff */
[----:B------:R-:W-:Y:S01]  /*7a40*/  FSETP.GTU.FTZ.AND P2, PT, R52, 20, PT ;  /* 0x41a000003400780b */ /* 0x000fe20003f5c000 */
[----:B--2---:R-:W-:Y:S01]  /*7a50*/  @!P6 FADD.FTZ R44, R44, 1 ;  /* 0x3f8000002c2ce421 */ /* 0x004fe20000010000 */
[----:B------:R-:W-:-:S03]  /*7a60*/  LEA R17, R37, R2, 0x1 ;  /* 0x0000000225117211 */ /* 0x000fc600078e08ff */
[----:B------:R-:W-:Y:S01]  /*7a70*/  @!P5 FMUL.FTZ R45, R51, -1.4426950216293334961 ;  /* 0xbfb8aa3b332dd820 */ /* 0x000fe20000410000 */
[----:B------:R-:W1:Y:S01]  /*7a80*/  @!P4 MUFU.EX2 R49, R49 ;  /* 0x000000310031c308 */ /* 0x000e620000000800 */
[----:B------:R-:W-:Y:S01]  /*7a90*/  MOV R2, UR31 ;  /* 0x0000001f00027c02 */ /* 0x000fe20008000f00 */
[----:B------:R-:W-:Y:S01]  /*7aa0*/  STS.128 [R17.X16], R40 ;  /* 0x0000002811007388 */ /* 0x000fe2000000cc00 */
[----:B------:R-:W-:Y:S01]  /*7ab0*/  MOV R3, UR30 ;  /* 0x0000001e00037c02 */ /* 0x000fe20008000f00 */
[----:B------:R-:W-:Y:S02]  /*7ac0*/  UIMAD UR30, UR35, UR32, URZ ;  /* 0x00000020231e72a4 */ /* 0x000fe4000f8e023f */
[----:B------:R2:W-:Y:S01]  /*7ad0*/  STS.128 [R17.X16+0x10], R12 ;  /* 0x0000100c11007388 */ /* 0x0005e2000000cc00 */
[----:B------:R-:W-:-:S06]  /*7ae0*/  NOP ;  /* 0x0000000000007918 */ /* 0x000fcc0000000000 */
[----:B0-----:R-:W0:Y:S01]  /*7af0*/  LDS.128 R8, [R32.X16] ;  /* 0x0000000020087984 */ /* 0x001e22000000cc00 */
[----:B------:R-:W-:Y:S01]  /*7b00*/  @!P2 FMUL.FTZ R48, R52, -1.4426950216293334961 ;  /* 0xbfb8aa3b3430a820 */ /* 0x000fe20000410000 */
[----:B------:R-:W3:Y:S01]  /*7b10*/  @!P5 MUFU.EX2 R45, R45 ;  /* 0x0000002d002dd308 */ /* 0x000ee20000000800 */
[----:B-1----:R-:W-:Y:S01]  /*7b20*/  @!P4 FADD.FTZ R49, R49, 1 ;  /* 0x3f8000003131c421 */ /* 0x002fe20000010000 */
[----:B------:R-:W1:Y:S01]  /*7b30*/  LDS.128 R4, [R32.X16+0x200] ;  /* 0x0002000020047984 */ /* 0x000e62000000cc00 */
[----:B------:R-:W-:Y:S01]  /*7b40*/  @!P1 FADD.FTZ R0, R0, 1 ;  /* 0x3f80000000009421 */ /* 0x000fe20000010000 */
[----:B------:R-:W-:Y:S01]  /*7b50*/  UIMAD UR30, UR34, UR33, UR30 ;  /* 0x00000021221e72a4 */ /* 0x000fe2000f8e021e */
[----:B------:R-:W-:Y:S01]  /*7b60*/  IMAD.WIDE R2, R34, 0x10, R2 ;  /* 0x0000001022027825 */ /* 0x000fe200078e0202 */
[----:B--2---:R-:W-:Y:S02]  /*7b70*/  F2FP.PACK_AB R12, R19, R16 ;  /* 0x00000010130c723e */ /* 0x004fe400000000ff */
[----:B------:R-:W2:Y:S01]  /*7b80*/  @!P3 MUFU.EX2 R46, R46 ;  /* 0x0000002e002eb308 */ /* 0x000ea20000000800 */
[----:B------:R-:W-:Y:S01]  /*7b90*/  F2FP.PACK_AB R15, R25, R22 ;  /* 0x00000016190f723e */ /* 0x000fe200000000ff */
[----:B------:R-:W-:Y:S01]  /*7ba0*/  ULDC.64 UR32, c[0x0][0x300] ;  /* 0x0000c00000207ab9 */ /* 0x000fe20000000a00 */
[----:B------:R-:W-:Y:S01]  /*7bb0*/  F2FP.PACK_AB R14, R23, R20 ;  /* 0x00000014170e723e */ /* 0x000fe200000000ff */
[----:B------:R-:W-:-:S02]  /*7bc0*/  UIADD3 UR9, UR9, UR30, URZ ;  /* 0x0000001e09097290 */ /* 0x000fc4000fffe03f */
[----:B------:R-:W-:Y:S02]  /*7bd0*/  UIMAD UR30, UR17, UR32, URZ ;  /* 0x00000020111e72a4 */ /* 0x000fe4000f8e023f */
[----:B------:R-:W4:Y:S01]  /*7be0*/  @!P0 MUFU.EX2 R47, R47 ;  /* 0x0000002f002f8308 */ /* 0x000f220000000800 */
[----:B---3--:R-:W-:Y:S01]  /*7bf0*/  @!P5 FADD.FTZ R45, R45, 1 ;  /* 0x3f8000002d2dd421 */ /* 0x008fe20000010000 */
[----:B------:R-:W-:Y:S02]  /*7c00*/  UIMAD UR30, UR16, UR33, UR30 ;  /* 0x00000021101e72a4 */ /* 0x000fe4000f8e021e */
[----:B------:R-:W-:-:S03]  /*7c10*/  UIMAD.WIDE.U32 UR8, UR16, UR32, UR8 ;  /* 0x00000020100872a5 */ /* 0x000fc6000f8e0008 */
[----:B------:R-:W-:Y:S01]  /*7c20*/  ULDC.64 UR32, c[0x0][0x340] ;  /* 0x0000d00000207ab9 */ /* 0x000fe20000000a00 */
[----:B------:R-:W3:Y:S01]  /*7c30*/  @!P2 MUFU.EX2 R48, R48 ;  /* 0x000000300030a308 */ /* 0x000ee20000000800 */
[----:B--2---:R-:W-:Y:S01]  /*7c40*/  @!P3 FADD.FTZ R46, R46, 1 ;  /* 0x3f8000002e2eb421 */ /* 0x004fe20000010000 */
[----:B------:R-:W-:Y:S02]  /*7c50*/  UIADD3 UR30, UR9, UR30, URZ ;  /* 0x0000001e091e7290 */ /* 0x000fe4000fffe03f */
[----:B------:R-:W-:Y:S01]  /*7c60*/  ULEA UR9, UP0, UR8, UR32, 0x1 ;  /* 0x0000002008097291 */ /* 0x000fe2000f80083f */
[----:B----4-:R-:W-:-:S03]  /*7c70*/  @!P0 FADD.FTZ R47, R47, 1 ;  /* 0x3f8000002f2f8421 */ /* 0x010fc60000010000 */
[----:B------:R-:W2:Y:S01]  /*7c80*/  @!P4 MUFU.RCP R49, R49 ;  /* 0x000000310031c308 */ /* 0x000ea20000001000 */
[----:B------:R-:W-:Y:S02]  /*7c90*/  ULEA.HI.X UR8, UR8, UR33, UR30, 0x1, UP0 ;  /* 0x0000002108087291 */ /* 0x000fe400080f0c1e */
[----:B------:R-:W-:Y:S01]  /*7ca0*/  UISETP.GT.AND UP0, UPT, UR19, 0x1, UPT ;  /* 0x000000011300788c */ /* 0x000fe2000bf04270 */
[----:B0-----:R-:W-:Y:S02]  /*7cb0*/  STG.E.128 [R2.64], R8 ;  /* 0x0000000802007986 */ /* 0x001fe4000c101d1c */
[----:B------:R-:W-:Y:S01]  /*7cc0*/  UMOV UR19, UR7 ;  /* 0x0000000700137c82 */ /* 0x000fe20008000000 */
[----:B---3--:R-:W-:Y:S01]  /*7cd0*/  @!P2 FADD.FTZ R48, R48, 1 ;  /* 0x3f8000003030a421 */ /* 0x008fe20000010000 */
[----:B------:R-:W0:Y:S01]  /*7ce0*/  @!P0 MUFU.RCP R50, R47 ;  /* 0x0000002f00328308 */ /* 0x000e220000001000 */
[----:B-1----:R1:W-:Y:S07]  /*7cf0*/  STG.E.128 [R2.64+0x200], R4 ;  /* 0x0002000402007986 */ /* 0x0023ee000c101d1c */
[----:B------:R-:W3:Y:S01]  /*7d00*/  @!P6 MUFU.RCP R44, R44 ;  /* 0x0000002c002ce308 */ /* 0x000ee20000001000 */
[----:B--2---:R-:W-:-:S07]  /*7d10*/  @!P4 FMUL.FTZ R26, R26, R49 ;  /* 0x000000311a1ac220 */ /* 0x004fce0000410000 */
[----:B------:R-:W2:Y:S01]  /*7d20*/  @!P5 MUFU.RCP R45, R45 ;  /* 0x0000002d002dd308 */ /* 0x000ea20000001000 */
[----:B0-----:R-:W-:Y:S01]  /*7d30*/  @!P0 FMUL.FTZ R27, R27, R50 ;  /* 0x000000321b1b8220 */ /* 0x001fe20000410000 */
[----:B------:R-:W-:Y:S02]  /*7d40*/  PLOP3.LUT P0, PT, PT, PT, UP0, 0x80, 0x0 ;  /* 0x000000000000781c */ /* 0x000fe40003f0f008 */
[----:B-1----:R-:W-:Y:S02]  /*7d50*/  MOV R2, UR9 ;  /* 0x0000000900027c02 */ /* 0x002fe40008000f00 */
[----:B------:R-:W-:Y:S02]  /*7d60*/  F2FP.PACK_AB R40, R27, R24 ;  /* 0x000000181b28723e */ /* 0x000fe400000000ff */
[----:B------:R-:W0:Y:S01]  /*7d70*/  @!P3 MUFU.RCP R46, R46 ;  /* 0x0000002e002eb308 */ /* 0x000e220000001000 */
[----:B---3--:R-:W-:Y:S01]  /*7d80*/  @!P6 FMUL.FTZ R29, R29, R44 ;  /* 0x0000002c1d1de220 */ /* 0x008fe20000410000 */
[----:B------:R-:W-:-:S04]  /*7d90*/  MOV R3, UR8 ;  /* 0x0000000800037c02 */ /* 0x000fc80008000f00 */
[----:B------:R-:W-:Y:S01]  /*7da0*/  F2FP.PACK_AB R41, R29, R26 ;  /* 0x0000001a1d29723e */ /* 0x000fe200000000ff */
[----:B------:R-:W-:Y:S01]  /*7db0*/  IMAD.WIDE R2, R34, 0x10, R2 ;  /* 0x0000001022027825 */ /* 0x000fe200078e0202 */
[----:B------:R-:W1:Y:S03]  /*7dc0*/  @!P2 MUFU.RCP R13, R48 ;  /* 0x00000030000da308 */ /* 0x000e660000001000 */
[----:B--2---:R-:W-:-:S05]  /*7dd0*/  @!P5 FMUL.FTZ R28, R28, R45 ;  /* 0x0000002d1c1cd220 */ /* 0x004fca0000410000 */
[----:B------:R-:W2:Y:S01]  /*7de0*/  @!P1 MUFU.RCP R0, R0 ;  /* 0x0000000000009308 */ /* 0x000ea20000001000 */
[----:B0-----:R-:W-:Y:S01]  /*7df0*/  @!P3 FMUL.FTZ R31, R31, R46 ;  /* 0x0000002e1f1fb220 */ /* 0x001fe20000410000 */
[----:B------:R-:W-:Y:S04]  /*7e00*/  BAR.SYNC.DEFER_BLOCKING 0x0 ;  /* 0x0000000000007b1d */ /* 0x000fe80000010000 */
[----:B------:R-:W-:Y:S01]  /*7e10*/  F2FP.PACK_AB R42, R31, R28 ;  /* 0x0000001c1f2a723e */ /* 0x000fe200000000ff */
[----:B-1----:R-:W-:Y:S01]  /*7e20*/  @!P2 FMUL.FTZ R30, R30, R13 ;  /* 0x0000000d1e1ea220 */ /* 0x002fe20000410000 */
[----:B------:R-:W-:Y:S01]  /*7e30*/  F2FP.PACK_AB R13, R21, R18 ;  /* 0x00000012150d723e */ /* 0x000fe200000000ff */
[----:B--2---:R-:W-:Y:S02]  /*7e40*/  @!P1 FMUL.FTZ R33, R33, R0 ;  /* 0x0000000021219220 */ /* 0x004fe40000410000 */
[----:B------:R-:W-:-:S03]  /*7e50*/  FADD.FTZ R0, R16, R39 ;  /* 0x0000002710007221 */ /* 0x000fc60000010000 */
[----:B------:R-:W-:Y:S01]  /*7e60*/  F2FP.PACK_AB R43, R33, R30 ;  /* 0x0000001e212b723e */ /* 0x000fe200000000ff */
[----:B------:R-:W-:Y:S01]  /*7e70*/  FADD.FTZ R19, R0, R19 ;  /* 0x0000001300137221 */ /* 0x000fe20000010000 */
[----:B------:R-:W-:Y:S03]  /*7e80*/  STS.128 [R17.X16], R12 ;  /* 0x0000000c11007388 */ /* 0x000fe6000000cc00 */
[----:B------:R-:W-:Y:S01]  /*7e90*/  FADD.FTZ R18, R19, R18 ;  /* 0x0000001213127221 */ /* 0x000fe20000010000 */
[----:B------:R-:W-:Y:S01]  /*7ea0*/  STS.128 [R17.X16+0x10], R40 ;  /* 0x0000102811007388 */ /* 0x000fe2000000cc00 */
[----:B------:R-:W-:-:S06]  /*7eb0*/  NOP ;  /* 0x0000000000007918 */ /* 0x000fcc0000000000 */
[----:B------:R-:W0:Y:S01]  /*7ec0*/  LDS.128 R8, [R32.X16] ;  /* 0x0000000020087984 */ /* 0x000e22000000cc00 */
[----:B------:R-:W-:-:S03]  /*7ed0*/  FADD.FTZ R21, R18, R21 ;  /* 0x0000001512157221 */ /* 0x000fc60000010000 */
[----:B------:R-:W1:Y:S01]  /*7ee0*/  LDS.128 R44, [R32.X16+0x200] ;  /* 0x00020000202c7984 */ /* 0x000e62000000cc00 */
[----:B------:R-:W-:-:S04]  /*7ef0*/  FADD.FTZ R20, R21, R20 ;  /* 0x0000001415147221 */ /* 0x000fc80000010000 */
[----:B------:R-:W-:-:S04]  /*7f00*/  FADD.FTZ R23, R20, R23 ;  /* 0x0000001714177221 */ /* 0x000fc80000010000 */
[----:B------:R-:W-:-:S04]  /*7f10*/  FADD.FTZ R22, R23, R22 ;  /* 0x0000001617167221 */ /* 0x000fc80000010000 */
        /* <DEDUP_REMOVED lines=8> */
[----:B-1----:R0:W-:Y:S03]  /*7fa0*/  STG.E.128 [R2.64+0x200], R44 ;  /* 0x0002002c02007986 */ /* 0x0021e6000c101d1c */
[----:B------:R-:W-:-:S04]  /*7fb0*/  FADD.FTZ R30, R31, R30 ;  /* 0x0000001e1f1e7221 */ /* 0x000fc80000010000 */
[----:B------:R-:W-:Y:S01]  /*7fc0*/  FADD.FTZ R39, R30, R33 ;  /* 0x000000211e277221 */ /* 0x000fe20000010000 */
[----:B0-----:R-:W-:Y:S01]  /*7fd0*/  @!P0 CALL.REL.NOINC `(.L_x_1565) ;  /* 0x0000001000008944 */ /* 0x001fe20003c00000 */
[----:B------:R-:W-:Y:S05]  /*7fe0*/  BRA `(.L_x_1647) ;  /* 0xffff8a8000007947 */ /* 0x000fea000383ffff */
.L_x_1565:
        /* <DEDUP_REMOVED lines=34> */
.L_x_1649:
[----:B0-----:R-:W-:Y:S05]  /*8210*/  BSYNC B0 ;  /* 0x0000000000007941 */ /* 0x001fea0003800000 */
.L_x_1648:
        /* <DEDUP_REMOVED lines=33> */
.L_x_1651:
[----:B------:R-:W3:Y:S02]  /*8430*/  S2R R11, SR_TID.X ;  /* 0x00000000000b7919 */ /* 0x000ee40000002100 */
.L_x_1652:
[----:B0-----:R-:W-:Y:S05]  /*8440*/  BSYNC B0 ;  /* 0x0000000000007941 */ /* 0x001fea0003800000 */
.L_x_1650:
        /* <DEDUP_REMOVED lines=12> */
.L_x_1653:
        /* <DEDUP_REMOVED lines=30> */
.L_x_1603:
[----:B------:R-:W-:Y:S01]  /*86f0*/  HFMA2.MMA R55, -RZ, RZ, 0, 5.9604644775390625e-08 ;  /* 0x00000001ff377435 */ /* 0x000fe200000001ff */
[----:B------:R-:W-:Y:S02]  /*8700*/  MOV R159, R56 ;  /* 0x00000038009f7202 */ /* 0x000fe40000000f00 */
[----:B------:R-:W-:Y:S02]  /*8710*/  MOV R164, RZ ;  /* 0x000000ff00a47202 */ /* 0x000fe40000000f00 */
[----:B------:R-:W-:-:S02]  /*8720*/  MOV R53, 0xffffffff ;  /* 0xffffffff00357802 */ /* 0x000fc40000000f00 */
[----:B------:R-:W-:Y:S02]  /*8730*/  MOV R50, 0x8750 ;  /* 0x0000875000327802 */ /* 0x000fe40000000f00 */
[----:B-1---5:R-:W-:Y:S05]  /*8740*/  CALL.REL.NOINC `($__internal_68_$__cuda_sm70_shflsync_up) ;  /* 0x00000ef000007944 */ /* 0x022fea0003c00000 */
[----:B-1----:R-:W-:Y:S01]  /*8750*/  MOV R157, R53 ;  /* 0x00000035009d7202 */ /* 0x002fe20000000f00 */
[----:B0-----:R-:W-:Y:S05]  /*8760*/  BRA `(.L_x_1654) ;  /* 0xffffbf6000007947 */ /* 0x001fea000383ffff */
.L_x_1604:
[----:B------:R-:W-:Y:S01]  /*8770*/  HFMA2.MMA R55, -RZ, RZ, 0, 5.9604644775390625e-08 ;  /* 0x00000001ff377435 */ /* 0x000fe200000001ff */
[----:B------:R-:W-:Y:S02]  /*8780*/  MOV R159, R57 ;  /* 0x00000039009f7202 */ /* 0x000fe40000000f00 */
[----:B------:R-:W-:Y:S02]  /*8790*/  MOV R164, RZ ;  /* 0x000000ff00a47202 */ /* 0x000fe40000000f00 */
[----:B------:R-:W-:Y:S02]  /*87a0*/  MOV R53, 0xffffffff ;  /* 0xffffffff00357802 */ /* 0x000fe40000000f00 */
[----:B------:R-:W-:Y:S02]  /*87b0*/  MOV R50, 0x87d0 ;  /* 0x000087d000327802 */ /* 0x000fe40000000f00 */
[----:B012--5:R-:W-:Y:S05]  /*87c0*/  CALL.REL.NOINC `($__internal_68_$__cuda_sm70_shflsync_up) ;  /* 0x00000e7000007944 */ /* 0x027fea0003c00000 */
        /* <DEDUP_REMOVED lines=10> */
[----:B------:R-:W-:Y:S05]  /*8870*/  CALL.REL.NOINC `($__internal_68_$__cuda_sm70_shflsync_up) ;  /* 0x00000dc000007944 */ /* 0x000fea0003c00000 */
[----:B0-----:R-:W-:Y:S01]  /*8880*/  HFMA2.MMA R55, -RZ, RZ, 0, 1.1920928955078125e-07 ;  /* 0x00000002ff377435 */ /* 0x001fe200000001ff */
[----:B-1----:R-:W-:Y:S02]  /*8890*/  MOV R54, R53 ;  /* 0x0000003500367202 */ /* 0x002fe40000000f00 */
[----:B------:R-:W-:-:S02]  /*88a0*/  MOV R159, R52 ;  /* 0x00000034009f7202 */ /* 0x000fc40000000f00 */
[----:B------:R-:W-:Y:S02]  /*88b0*/  MOV R164, RZ ;  /* 0x000000ff00a47202 */ /* 0x000fe40000000f00 */
[----:B------:R-:W-:Y:S02]  /*88c0*/  MOV R53, 0xffffffff ;  /* 0xffffffff00357802 */ /* 0x000fe40000000f00 */
[----:B------:R-:W-:Y:S02]  /*88d0*/  MOV R50, 0x88f0 ;  /* 0x000088f000327802 */ /* 0x000fe40000000f00 */
[----:B------:R-:W-:Y:S05]  /*88e0*/  CALL.REL.NOINC `($__internal_68_$__cuda_sm70_shflsync_up) ;  /* 0x00000d5000007944 */ /* 0x000fea0003c00000 */
[----:B------:R-:W-:Y:S01]  /*88f0*/  ISETP.GE.AND P0, PT, R37, 0x2, PT ;  /* 0x000000022500780c */ /* 0x000fe20003f06270 */
[----:B0-----:R-:W-:Y:S01]  /*8900*/  HFMA2.MMA R55, -RZ, RZ, 0, 2.384185791015625e-07 ;  /* 0x00000004ff377435 */ /* 0x001fe200000001ff */
[----:B------:R-:W-:Y:S02]  /*8910*/  MOV R164, RZ ;  /* 0x000000ff00a47202 */ /* 0x000fe40000000f00 */
[----:B------:R-:W-:-:S09]  /*8920*/  MOV R50, 0x89a0 ;  /* 0x000089a000327802 */ /* 0x000fd20000000f00 */
[----:B-1----:R-:W-:Y:S01]  /*8930*/  @P0 FFMA.FTZ R52, R157, R53, R52 ;  /* 0x000000359d340223 */ /* 0x002fe20000010034 */
[----:B------:R-:W-:Y:S01]  /*8940*/  MOV R53, 0xffffffff ;  /* 0xffffffff00357802 */ /* 0x000fe20000000f00 */
[----:B------:R-:W-:-:S03]  /*8950*/  @P0 FMUL.FTZ R157, R54, R157 ;  /* 0x0000009d369d0220 */ /* 0x000fc60000410000 */
[----:B------:R-:W-:Y:S02]  /*8960*/  MOV R54, R52 ;  /* 0x0000003400367202 */ /* 0x000fe40000000f00 */
[----:B------:R-:W-:-:S04]  /*8970*/  MOV R57, R157 ;  /* 0x0000009d00397202 */ /* 0x000fc80000000f00 */
[----:B------:R-:W-:Y:S02]  /*8980*/  MOV R159, R57 ;  /* 0x00000039009f7202 */ /* 0x000fe40000000f00 */
[----:B------:R-:W-:Y:S05]  /*8990*/  CALL.REL.NOINC `($__internal_68_$__cuda_sm70_shflsync_up) ;  /* 0x00000ca000007944 */ /* 0x000fea0003c00000 */
[----:B0-----:R-:W-:Y:S01]  /*89a0*/  HFMA2.MMA R55, -RZ, RZ, 0, 2.384185791015625e-07 ;  /* 0x00000004ff377435 */ /* 0x001fe200000001ff */
[----:B-1----:R-:W-:Y:S02]  /*89b0*/  MOV R52, R53 ;  /* 0x0000003500347202 */ /* 0x002fe40000000f00 */
[----:B------:R-:W-:Y:S02]  /*89c0*/  MOV R159, R54 ;  /* 0x00000036009f7202 */ /* 0x000fe40000000f00 */
[----:B------:R-:W-:Y:S02]  /*89d0*/  MOV R164, RZ ;  /* 0x000000ff00a47202 */ /* 0x000fe40000000f00 */
[----:B------:R-:W-:Y:S02]  /*89e0*/  MOV R53, 0xffffffff ;  /* 0xffffffff00357802 */ /* 0x000fe40000000f00 */
[----:B------:R-:W-:Y:S02]  /*89f0*/  MOV R50, 0x8a10 ;  /* 0x00008a1000327802 */ /* 0x000fe40000000f00 */
[----:B------:R-:W-:Y:S05]  /*8a00*/  CALL.REL.NOINC `($__internal_68_$__cuda_sm70_shflsync_up) ;  /* 0x00000c3000007944 */ /* 0x000fea0003c00000 */
[----:B------:R-:W-:Y:S01]  /*8a10*/  ISETP.GE.AND P0, PT, R37, 0x4, PT ;  /* 0x000000042500780c */ /* 0x000fe20003f06270 */
[----:B0-----:R-:W-:Y:S01]  /*8a20*/  HFMA2.MMA R55, -RZ, RZ, 0, 4.76837158203125e-07 ;  /* 0x00000008ff377435 */ /* 0x001fe200000001ff */
[----:B------:R-:W-:-:S02]  /*8a30*/  MOV R164, RZ ;  /* 0x000000ff00a47202 */ /* 0x000fc40000000f00 */
        /* <DEDUP_REMOVED lines=8> */
[----:B0-----:R-:W-:Y:S01]  /*8ac0*/  HFMA2.MMA R55, -RZ, RZ, 0, 4.76837158203125e-07 ;  /* 0x00000008ff377435 */ /* 0x001fe200000001ff */
[----:B-1----:R-:W-:Y:S02]  /*8ad0*/  MOV R52, R53 ;  /* 0x0000003500347202 */ /* 0x002fe40000000f00 */
[----:B------:R-:W-:Y:S02]  /*8ae0*/  MOV R159, R157 ;  /* 0x0000009d009f7202 */ /* 0x000fe40000000f00 */
[----:B------:R-:W-:Y:S02]  /*8af0*/  MOV R164, RZ ;  /* 0x000000ff00a47202 */ /* 0x000fe40000000f00 */
[----:B------:R-:W-:Y:S02]  /*8b00*/  MOV R53, 0xffffffff ;  /* 0xffffffff00357802 */ /* 0x000fe40000000f00 */
[----:B------:R-:W-:Y:S02]  /*8b10*/  MOV R50, 0x8b30 ;  /* 0x00008b3000327802 */ /* 0x000fe40000000f00 */
[----:B------:R-:W-:Y:S05]  /*8b20*/  CALL.REL.NOINC `($__internal_68_$__cuda_sm70_shflsync_up) ;  /* 0x00000b1000007944 */ /* 0x000fea0003c00000 */
[----:B------:R-:W-:Y:S01]  /*8b30*/  ISETP.GE.AND P0, PT, R37, 0x8, PT ;  /* 0x000000082500780c */ /* 0x000fe20003f06270 */
[----:B0-----:R-:W-:Y:S01]  /*8b40*/  HFMA2.MMA R55, -RZ, RZ, 0, 9.5367431640625e-07 ;  /* 0x00000010ff377435 */ /* 0x001fe200000001ff */
[----:B------:R-:W-:-:S02]  /*8b50*/  MOV R164, RZ ;  /* 0x000000ff00a47202 */ /* 0x000fc40000000f00 */
[----:B------:R-:W-:-:S09]  /*8b60*/  MOV R50, 0x8bc0 ;  /* 0x00008bc000327802 */ /* 0x000fd20000000f00 */
[----:B-1----:R-:W-:Y:S01]  /*8b70*/  @P0 FFMA.FTZ R157, R54, R53, R157 ;  /* 0x00000035369d0223 */ /* 0x002fe2000001009d */
[----:B------:R-:W-:Y:S01]  /*8b80*/  MOV R53, 0xffffffff ;  /* 0xffffffff00357802 */ /* 0x000fe20000000f00 */
[----:B------:R-:W-:-:S05]  /*8b90*/  @P0 FMUL.FTZ R54, R52, R54 ;  /* 0x0000003634360220 */ /* 0x000fca0000410000 */
[----:B------:R-:W-:Y:S02]  /*8ba0*/  MOV R159, R54 ;  /* 0x00000036009f7202 */ /* 0x000fe40000000f00 */
[----:B------:R-:W-:Y:S05]  /*8bb0*/  CALL.REL.NOINC `($__internal_68_$__cuda_sm70_shflsync_up) ;  /* 0x00000a8000007944 */ /* 0x000fea0003c00000 */
[----:B0-----:R-:W-:Y:S01]  /*8bc0*/  HFMA2.MMA R55, -RZ, RZ, 0, 9.5367431640625e-07 ;  /* 0x00000010ff377435 */ /* 0x001fe200000001ff */
[----:B-1----:R-:W-:Y:S02]  /*8bd0*/  MOV R52, R53 ;  /* 0x0000003500347202 */ /* 0x002fe40000000f00 */
[----:B------:R-:W-:Y:S02]  /*8be0*/  MOV R159, R157 ;  /* 0x0000009d009f7202 */ /* 0x000fe40000000f00 */
[----:B------:R-:W-:Y:S02]  /*8bf0*/  MOV R164, RZ ;  /* 0x000000ff00a47202 */ /* 0x000fe40000000f00 */
[----:B------:R-:W-:Y:S02]  /*8c00*/  MOV R53, 0xffffffff ;  /* 0xffffffff00357802 */ /* 0x000fe40000000f00 */
[----:B------:R-:W-:Y:S02]  /*8c10*/  MOV R50, 0x8c30 ;  /* 0x00008c3000327802 */ /* 0x000fe40000000f00 */
[----:B------:R-:W-:Y:S05]  /*8c20*/  CALL.REL.NOINC `($__internal_68_$__cuda_sm70_shflsync_up) ;  /* 0x00000a1000007944 */ /* 0x000fea0003c00000 */
[----:B01----:R-:W-:Y:S05]  /*8c30*/  BRA `(.L_x_1655) ;  /* 0xffffbc1000007947 */ /* 0x003fea000383ffff */
.L_x_1607:
[----:B0-----:R-:W-:Y:S01]  /*8c40*/  HFMA2.MMA R55, -RZ, RZ, 0, 5.9604644775390625e-08 ;  /* 0x00000001ff377435 */ /* 0x001fe200000001ff */
[----:B------:R-:W-:-:S02]  /*8c50*/  MOV R164, RZ ;  /* 0x000000ff00a47202 */ /* 0x000fc40000000f00 */
[----:B-1----:R-:W-:Y:S02]  /*8c60*/  MOV R53, 0xffffffff ;  /* 0xffffffff00357802 */ /* 0x002fe40000000f00 */
[----:B------:R-:W-:Y:S02]  /*8c70*/  MOV R50, 0x8c90 ;  /* 0x00008c9000327802 */ /* 0x000fe40000000f00 */
[----:B-----5:R-:W-:Y:S05]  /*8c80*/  CALL.REL.NOINC `($__internal_68_$__cuda_sm70_shflsync_up) ;  /* 0x000009b000007944 */ /* 0x020fea0003c00000 */
[----:B0-----:R-:W-:Y:S01]  /*8c90*/  HFMA2.MMA R55, -RZ, RZ, 0, 5.9604644775390625e-08 ;  /* 0x00000001ff377435 */ /* 0x001fe200000001ff */
[----:B-1----:R-:W-:Y:S02]  /*8ca0*/  MOV R52, R53 ;  /* 0x0000003500347202 */ /* 0x002fe40000000f00 */
[----:B------:R-:W-:Y:S02]  /*8cb0*/  MOV R159, R157 ;  /* 0x0000009d009f7202 */ /* 0x000fe40000000f00 */
[----:B------:R-:W-:Y:S02]  /*8cc0*/  MOV R164, RZ ;  /* 0x000000ff00a47202 */ /* 0x000fe40000000f00 */
[----:B------:R-:W-:Y:S02]  /*8cd0*/  MOV R53, 0xffffffff ;  /* 0xffffffff00357802 */ /* 0x000fe40000000f00 */
[----:B------:R-:W-:-:S02]  /*8ce0*/  MOV R50, 0x8d00 ;  /* 0x00008d0000327802 */ /* 0x000fc40000000f00 */
[----:B------:R-:W-:Y:S05]  /*8cf0*/  CALL.REL.NOINC `($__internal_68_$__cuda_sm70_shflsync_up) ;  /* 0x0000094000007944 */ /* 0x000fea0003c00000 */
[----:B0-----:R-:W-:Y:S01]  /*8d00*/  HFMA2.MMA R55, -RZ, RZ, 0, 0 ;  /* 0x00000000ff377435 */ /* 0x001fe200000001ff */
[----:B------:R-:W-:-:S02]  /*8d10*/  MOV R159, R52 ;  /* 0x00000034009f7202 */ /* 0x000fc40000000f00 */
[----:B-1----:R-:W-:Y:S02]  /*8d20*/  MOV R157, R53 ;  /* 0x00000035009d7202 */ /* 0x002fe40000000f00 */
[----:B------:R-:W-:Y:S02]  /*8d30*/  MOV R56, R98 ;  /* 0x0000006200387202 */ /* 0x000fe40000000f00 */
[----:B------:R-:W-:Y:S02]  /*8d40*/  MOV R53, 0x1f ;  /* 0x0000001f00357802 */ /* 0x000fe40000000f00 */
[----:B------:R-:W-:Y:S02]  /*8d50*/  MOV R52, 0xffffffff ;  /* 0xffffffff00347802 */ /* 0x000fe40000000f00 */
[----:B------:R-:W-:Y:S02]  /*8d60*/  MOV R54, 0x8d80 ;  /* 0x00008d8000367802 */ /* 0x000fe40000000f00 */
[----:B------:R-:W-:Y:S05]  /*8d70*/  CALL.REL.NOINC `($__internal_67_$__cuda_sm70_shflsync_idx_p) ;  /* 0x0000087000007944 */ /* 0x000fea0003c00000 */
[----:B0-----:R-:W-:Y:S01]  /*8d80*/  HFMA2.MMA R55, -RZ, RZ, 0, 0 ;  /* 0x00000000ff377435 */ /* 0x001fe200000001ff */
[----:B-1----:R-:W-:Y:S02]  /*8d90*/  MOV R98, R53 ;  /* 0x0000003500627202 */ /* 0x002fe40000000f00 */
[----:B------:R-:W-:-:S02]  /*8da0*/  MOV R56, R99 ;  /* 0x0000006300387202 */ /* 0x000fc40000000f00 */
[----:B------:R-:W-:Y:S02]  /*8db0*/  MOV R53, 0x1f ;  /* 0x0000001f00357802 */ /* 0x000fe40000000f00 */
[----:B------:R-:W-:Y:S02]  /*8dc0*/  MOV R52, 0xffffffff ;  /* 0xffffffff00347802 */ /* 0x000fe40000000f00 */
[----:B------:R-:W-:Y:S02]  /*8dd0*/  MOV R54, 0x8df0 ;  /* 0x00008df000367802 */ /* 0x000fe40000000f00 */
[----:B------:R-:W-:Y:S05]  /*8de0*/  CALL.REL.NOINC `($__internal_67_$__cuda_sm70_shflsync_idx_p) ;  /* 0x0000080000007944 */ /* 0x000fea0003c00000 */
[----:B01----:R-:W-:Y:S01]  /*8df0*/  MOV R55, R53 ;  /* 0x0000003500377202 */ /* 0x003fe20000000f00 */
[----:B------:R-:W-:Y:S05]  /*8e00*/  BRA `(.L_x_1656) ;  /* 0xffffbbb000007947 */ /* 0x000fea000383ffff */
.L_x_1610:
[----:B------:R-:W-:Y:S01]  /*8e10*/  HFMA2.MMA R54, -RZ, RZ, 0, 5.9604644775390625e-08 ;  /* 0x00000001ff367435 */ /* 0x000fe200000001ff */
[----:B------:R-:W-:Y:S02]  /*8e20*/  MOV R161, R58 ;  /* 0x0000003a00a17202 */ /* 0x000fe40000000f00 */
[----:B------:R-:W-:Y:S02]  /*8e30*/  MOV R55, 0x1f ;  /* 0x0000001f00377802 */ /* 0x000fe40000000f00 */
[----:B------:R-:W-:-:S02]  /*8e40*/  MOV R154, 0xffffffff ;  /* 0xffffffff009a7802 */ /* 0x000fc40000000f00 */
[----:B------:R-:W-:Y:S02]  /*8e50*/  MOV R52, 0x8e70 ;  /* 0x00008e7000347802 */ /* 0x000fe40000000f00 */
[----:B------:R-:W-:Y:S05]  /*8e60*/  CALL.REL.NOINC `($__internal_66_$__cuda_sm70_shflsync_down) ;  /* 0x0000074000007944 */ /* 0x000fea0003c00000 */
[----:B-1----:R-:W-:Y:S01]  /*8e70*/  MOV R57, R154 ;  /* 0x0000009a00397202 */ /* 0x002fe20000000f00 */
[----:B0-----:R-:W-:Y:S05]  /*8e80*/  BRA `(.L_x_1657) ;  /* 0xffffc14000007947 */ /* 0x001fea000383ffff */
.L_x_1611:
[----:B------:R-:W-:Y:S01]  /*8e90*/  HFMA2.MMA R54, -RZ, RZ, 0, 5.9604644775390625e-08 ;  /* 0x00000001ff367435 */ /* 0x000fe200000001ff */
[----:B------:R-:W-:Y:S02]  /*8ea0*/  MOV R161, R59 ;  /* 0x0000003b00a17202 */ /* 0x000fe40000000f00 */
[----:B------:R-:W-:Y:S02]  /*8eb0*/  MOV R55, 0x1f ;  /* 0x0000001f00377802 */ /* 0x000fe40000000f00 */
[----:B------:R-:W-:Y:S02]  /*8ec0*/  MOV R154, 0xffffffff ;  /* 0xffffffff009a7802 */ /* 0x000fe40000000f00 */
[----:B------:R-:W-:Y:S02]  /*8ed0*/  MOV R52, 0x8ef0 ;  /* 0x00008ef000347802 */ /* 0x000fe40000000f00 */
[----:B01----:R-:W-:Y:S05]  /*8ee0*/  CALL.REL.NOINC `($__internal_66_$__cuda_sm70_shflsync_down) ;  /* 0x000006c000007944 */ /* 0x003fea0003c00000 */
[C---:B------:R-:W-:Y:S01]  /*8ef0*/  FMUL.FTZ R57, R58.reuse, R57 ;  /* 0x000000393a397220 */ /* 0x040fe20000410000 */
[----:B0-----:R-:W-:Y:S01]  /*8f00*/  HFMA2.MMA R54, -RZ, RZ, 0, 1.1920928955078125e-07 ;  /* 0x00000002ff367435 */ /* 0x001fe200000001ff */
[----:B-1----:R-:W-:Y:S01]  /*8f10*/  FFMA.FTZ R52, R58, R154, R59 ;  /* 0x0000009a3a347223 */ /* 0x002fe2000001003b */
[----:B------:R-:W-:-:S02]  /*8f20*/  MOV R55, 0x1f ;  /* 0x0000001f00377802 */ /* 0x000fc40000000f00 */
[----:B------:R-:W-:Y:S02]  /*8f30*/  FSEL R57, R58, R57, !P4 ;  /* 0x000000393a397208 */ /* 0x000fe40006000000 */
[----:B------:R-:W-:Y:S02]  /*8f40*/  FSEL R59, R59, R52, !P4 ;  /* 0x000000343b3b7208 */ /* 0x000fe40006000000 */
[----:B------:R-:W-:Y:S02]  /*8f50*/  MOV R154, 0xffffffff ;  /* 0xffffffff009a7802 */ /* 0x000fe40000000f00 */
[----:B------:R-:W-:Y:S02]  /*8f60*/  MOV R161, R57 ;  /* 0x0000003900a17202 */ /* 0x000fe40000000f00 */
[----:B------:R-:W-:Y:S02]  /*8f70*/  MOV R52, 0x8f90 ;  /* 0x00008f9000347802 */ /* 0x000fe40000000f00 */
[----:B------:R-:W-:Y:S05]  /*8f80*/  CALL.REL.NOINC `($__internal_66_$__cuda_sm70_shflsync_down) ;  /* 0x0000062000007944 */ /* 0x000fea0003c00000 */
[----:B0-----:R-:W-:Y:S01]  /*8f90*/  HFMA2.MMA R54, -RZ, RZ, 0, 1.1920928955078125e-07 ;  /* 0x00000002ff367435 */ /* 0x001fe200000001ff */
[----:B-1----:R-:W-:Y:S02]  /*8fa0*/  MOV R56, R154 ;  /* 0x0000009a00387202 */ /* 0x002fe40000000f00 */
[----:B------:R-:W-:-:S02]  /*8fb0*/  MOV R161, R59 ;  /* 0x0000003b00a17202 */ /* 0x000fc40000000f00 */
[----:B------:R-:W-:Y:S02]  /*8fc0*/  MOV R55, 0x1f ;  /* 0x0000001f00377802 */ /* 0x000fe40000000f00 */
[----:B------:R-:W-:Y:S02]  /*8fd0*/  MOV R154, 0xffffffff ;  /* 0xffffffff009a7802 */ /* 0x000fe40000000f00 */
[----:B------:R-:W-:Y:S02]  /*8fe0*/  MOV R52, 0x9000 ;  /* 0x0000900000347802 */ /* 0x000fe40000000f00 */
[----:B------:R-:W-:Y:S05]  /*8ff0*/  CALL.REL.NOINC `($__internal_66_$__cuda_sm70_shflsync_down) ;  /* 0x000005b000007944 */ /* 0x000fea0003c00000 */
[----:B-1----:R-:W-:Y:S01]  /*9000*/  @!P3 FFMA.FTZ R59, R57, R154, R59 ;  /* 0x0000009a393bb223 */ /* 0x002fe2000001003b */
[----:B0-----:R-:W-:Y:S01]  /*9010*/  HFMA2.MMA R54, -RZ, RZ, 0, 2.384185791015625e-07 ;  /* 0x00000004ff367435 */ /* 0x001fe200000001ff */
[----:B------:R-:W-:Y:S01]  /*9020*/  @!P3 FMUL.FTZ R57, R56, R57 ;  /* 0x000000393839b220 */ /* 0x000fe20000410000 */
[----:B------:R-:W-:Y:S02]  /*9030*/  MOV R55, 0x1f ;  /* 0x0000001f00377802 */ /* 0x000fe40000000f00 */
[----:B------:R-:W-:Y:S02]  /*9040*/  MOV R154, 0xffffffff ;  /* 0xffffffff009a7802 */ /* 0x000fe40000000f00 */
[----:B------:R-:W-:-:S02]  /*9050*/  MOV R161, R57 ;  /* 0x0000003900a17202 */ /* 0x000fc40000000f00 */
[----:B------:R-:W-:Y:S02]  /*9060*/  MOV R52, 0x9080 ;  /* 0x0000908000347802 */ /* 0x000fe40000000f00 */
[----:B------:R-:W-:Y:S05]  /*9070*/  CALL.REL.NOINC `($__internal_66_$__cuda_sm70_shflsync_down) ;  /* 0x0000053000007944 */ /* 0x000fea0003c00000 */
[----:B0-----:R-:W-:Y:S01]  /*9080*/  HFMA2.MMA R54, -RZ, RZ, 0, 2.384185791015625e-07 ;  /* 0x00000004ff367435 */ /* 0x001fe200000001ff */
[----:B-1----:R-:W-:Y:S02]  /*9090*/  MOV R56, R154 ;  /* 0x0000009a00387202 */ /* 0x002fe40000000f00 */
[----:B------:R-:W-:Y:S02]  /*90a0*/  MOV R161, R59 ;  /* 0x0000003b00a17202 */ /* 0x000fe40000000f00 */
[----:B------:R-:W-:Y:S02]  /*90b0*/  MOV R55, 0x1f ;  /* 0x0000001f00377802 */ /* 0x000fe40000000f00 */
[----:B------:R-:W-:Y:S02]  /*90c0*/  MOV R154, 0xffffffff ;  /* 0xffffffff009a7802 */ /* 0x000fe40000000f00 */
[----:B------:R-:W-:Y:S02]  /*90d0*/  MOV R52, 0x90f0 ;  /* 0x000090f000347802 */ /* 0x000fe40000000f00 */
[----:B------:R-:W-:Y:S05]  /*90e0*/  CALL.REL.NOINC `($__internal_66_$__cuda_sm70_shflsync_down) ;  /* 0x000004c000007944 */ /* 0x000fea0003c00000 */
[----:B-1----:R-:W-:Y:S01]  /*90f0*/  @!P2 FFMA.FTZ R59, R57, R154, R59 ;  /* 0x0000009a393ba223 */ /* 0x002fe2000001003b */
[----:B0-----:R-:W-:Y:S01]  /*9100*/  HFMA2.MMA R54, -RZ, RZ, 0, 4.76837158203125e-07 ;  /* 0x00000008ff367435 */ /* 0x001fe200000001ff */
[----:B------:R-:W-:Y:S01]  /*9110*/  @!P2 FMUL.FTZ R57, R56, R57 ;  /* 0x000000393839a220 */ /* 0x000fe20000410000 */
[----:B------:R-:W-:-:S02]  /*9120*/  MOV R55, 0x1f ;  /* 0x0000001f00377802 */ /* 0x000fc40000000f00 */
[----:B------:R-:W-:Y:S02]  /*9130*/  MOV R154, 0xffffffff ;  /* 0xffffffff009a7802 */ /* 0x000fe40000000f00 */
[----:B------:R-:W-:Y:S02]  /*9140*/  MOV R58, R57 ;  /* 0x00000039003a7202 */ /* 0x000fe40000000f00 */
[----:B------:R-:W-:Y:S02]  /*9150*/  MOV R52, 0x9180 ;  /* 0x0000918000347802 */ /* 0x000fe40000000f00 */
[----:B------:R-:W-:Y:S02]  /*9160*/  MOV R161, R58 ;  /* 0x0000003a00a17202 */ /* 0x000fe40000000f00 */
[----:B------:R-:W-:Y:S05]  /*9170*/  CALL.REL.NOINC `($__internal_66_$__cuda_sm70_shflsync_down) ;  /* 0x0000043000007944 */ /* 0x000fea0003c00000 */
[----:B0-----:R-:W-:Y:S01]  /*9180*/  HFMA2.MMA R54, -RZ, RZ, 0, 4.76837158203125e-07 ;  /* 0x00000008ff367435 */ /* 0x001fe200000001ff */
[----:B-1----:R-:W-:Y:S02]  /*9190*/  MOV R56, R154 ;  /* 0x0000009a00387202 */ /* 0x002fe40000000f00 */
[----:B------:R-:W-:Y:S02]  /*91a0*/  MOV R161, R59 ;  /* 0x0000003b00a17202 */ /* 0x000fe40000000f00 */
[----:B------:R-:W-:-:S02]  /*91b0*/  MOV R55, 0x1f ;  /* 0x0000001f00377802 */ /* 0x000fc40000000f00 */
[----:B------:R-:W-:Y:S02]  /*91c0*/  MOV R154, 0xffffffff ;  /* 0xffffffff009a7802 */ /* 0x000fe40000000f00 */
[----:B------:R-:W-:Y:S02]  /*91d0*/  MOV R52, 0x91f0 ;  /* 0x000091f000347802 */ /* 0x000fe40000000f00 */
[----:B------:R-:W-:Y:S05]  /*91e0*/  CALL.REL.NOINC `($__internal_66_$__cuda_sm70_shflsync_down) ;  /* 0x000003c000007944 */ /* 0x000fea0003c00000 */
[----:B-1----:R-:W-:Y:S01]  /*91f0*/  @!P1 FFMA.FTZ R59, R58, R154, R59 ;  /* 0x0000009a3a3b9223 */ /* 0x002fe2000001003b */
[----:B0-----:R-:W-:Y:S01]  /*9200*/  HFMA2.MMA R54, -RZ, RZ, 0, 9.5367431640625e-07 ;  /* 0x00000010ff367435 */ /* 0x001fe200000001ff */
[----:B------:R-:W-:Y:S01]  /*9210*/  @!P1 FMUL.FTZ R58, R56, R58 ;  /* 0x0000003a383a9220 */ /* 0x000fe20000410000 */
[----:B------:R-:W-:Y:S02]  /*9220*/  MOV R55, 0x1f ;  /* 0x0000001f00377802 */ /* 0x000fe40000000f00 */
[----:B------:R-:W-:Y:S02]  /*9230*/  MOV R57, R59 ;  /* 0x0000003b00397202 */ /* 0x000fe40000000f00 */
[----:B------:R-:W-:Y:S02]  /*9240*/  MOV R154, 0xffffffff ;  /* 0xffffffff009a7802 */ /* 0x000fe40000000f00 */
[----:B------:R-:W-:-:S02]  /*9250*/  MOV R161, R58 ;  /* 0x0000003a00a17202 */ /* 0x000fc40000000f00 */
[----:B------:R-:W-:Y:S02]  /*9260*/  MOV R52, 0x9280 ;  /* 0x0000928000347802 */ /* 0x000fe40000000f00 */
[----:B------:R-:W-:Y:S05]  /*9270*/  CALL.REL.NOINC `($__internal_66_$__cuda_sm70_shflsync_down) ;  /* 0x0000033000007944 */ /* 0x000fea0003c00000 */
[----:B0-----:R-:W-:Y:S01]  /*9280*/  HFMA2.MMA R54, -RZ, RZ, 0, 9.5367431640625e-07 ;  /* 0x00000010ff367435 */ /* 0x001fe200000001ff */
[----:B-1----:R-:W-:Y:S02]  /*9290*/  MOV R59, R154 ;  /* 0x0000009a003b7202 */ /* 0x002fe40000000f00 */
[----:B------:R-:W-:Y:S02]  /*92a0*/  MOV R161, R57 ;  /* 0x0000003900a17202 */ /* 0x000fe40000000f00 */
[----:B------:R-:W-:Y:S02]  /*92b0*/  MOV R55, 0x1f ;  /* 0x0000001f00377802 */ /* 0x000fe40000000f00 */
[----:B------:R-:W-:Y:S02]  /*92c0*/  MOV R154, 0xffffffff ;  /* 0xffffffff009a7802 */ /* 0x000fe40000000f00 */
[----:B------:R-:W-:Y:S02]  /*92d0*/  MOV R52, 0x92f0 ;  /* 0x000092f000347802 */ /* 0x000fe40000000f00 */
[----:B------:R-:W-:Y:S05]  /*92e0*/  CALL.REL.NOINC `($__internal_66_$__cuda_sm70_shflsync_down) ;  /* 0x000002c000007944 */ /* 0x000fea0003c00000 */
[----:B-1----:R-:W-:Y:S01]  /*92f0*/  @!P0 FFMA.FTZ R57, R58, R154, R57 ;  /* 0x0000009a3a398223 */ /* 0x002fe20000010039 */
[----:B0-----:R-:W-:Y:S01]  /*9300*/  HFMA2.MMA R55, -RZ, RZ, 0, 0 ;  /* 0x00000000ff377435 */ /* 0x001fe200000001ff */
[----:B------:R-:W-:Y:S01]  /*9310*/  @!P0 FMUL.FTZ R58, R59, R58 ;  /* 0x0000003a3b3a8220 */ /* 0x000fe20000410000 */
[----:B------:R-:W-:-:S02]  /*9320*/  MOV R53, 0x1f ;  /* 0x0000001f00357802 */ /* 0x000fc40000000f00 */
[----:B------:R-:W-:Y:S02]  /*9330*/  MOV R52, 0xffffffff ;  /* 0xffffffff00347802 */ /* 0x000fe40000000f00 */
[----:B------:R-:W-:Y:S02]  /*9340*/  MOV R56, R58 ;  /* 0x0000003a00387202 */ /* 0x000fe40000000f00 */
[----:B------:R-:W-:Y:S02]  /*9350*/  MOV R54, 0x9370 ;  /* 0x0000937000367802 */ /* 0x000fe40000000f00 */
[----:B------:R-:W-:Y:S05]  /*9360*/  CALL.REL.NOINC `($__internal_67_$__cuda_sm70_shflsync_idx_p) ;  /* 0x0000028000007944 */ /* 0x000fea0003c00000 */
[----:B0-----:R-:W-:Y:S01]  /*9370*/  HFMA2.MMA R55, -RZ, RZ, 0, 0 ;  /* 0x00000000ff377435 */ /* 0x001fe200000001ff */
[----:B-1----:R-:W-:Y:S02]  /*9380*/  MOV R159, R53 ;  /* 0x00000035009f7202 */ /* 0x002fe40000000f00 */
[----:B------:R-:W-:Y:S02]  /*9390*/  MOV R56, R57 ;  /* 0x0000003900387202 */ /* 0x000fe40000000f00 */
[----:B------:R-:W-:Y:S02]  /*93a0*/  MOV R53, 0x1f ;  /* 0x0000001f00357802 */ /* 0x000fe40000000f00 */
[----:B------:R-:W-:-:S02]  /*93b0*/  MOV R52, 0xffffffff ;  /* 0xffffffff00347802 */ /* 0x000fc40000000f00 */
[----:B------:R-:W-:Y:S02]  /*93c0*/  MOV R54, 0x93e0 ;  /* 0x000093e000367802 */ /* 0x000fe40000000f00 */
[----:B------:R-:W-:Y:S05]  /*93d0*/  CALL.REL.NOINC `($__internal_67_$__cuda_sm70_shflsync_idx_p) ;  /* 0x0000021000007944 */ /* 0x000fea0003c00000 */
[----:B------:R-:W-:Y:S01]  /*93e0*/  HFMA2.MMA R54, -RZ, RZ, 0, 5.9604644775390625e-08 ;  /* 0x00000001ff367435 */ /* 0x000fe200000001ff */
[----:B-1----:R-:W-:Y:S02]  /*93f0*/  MOV R146, R53 ;  /* 0x0000003500927202 */ /* 0x002fe40000000f00 */
[----:B------:R-:W-:Y:S02]  /*9400*/  MOV R161, R58 ;  /* 0x0000003a00a17202 */ /* 0x000fe40000000f00 */
[----:B0-----:R-:W-:Y:S02]  /*9410*/  MOV R55, 0x1f ;  /* 0x0000001f00377802 */ /* 0x001fe40000000f00 */
[----:B------:R-:W-:Y:S02]  /*9420*/  MOV R154, 0xffffffff ;  /* 0xffffffff009a7802 */ /* 0x000fe40000000f00 */
[----:B------:R-:W-:Y:S02]  /*9430*/  MOV R52, 0x9450 ;  /* 0x0000945000347802 */ /* 0x000fe40000000f00 */
[----:B------:R-:W-:Y:S05]  /*9440*/  CALL.REL.NOINC `($__internal_66_$__cuda_sm70_shflsync_down) ;  /* 0x0000016000007944 */ /* 0x000fea0003c00000 */
[----:B0-----:R-:W-:Y:S01]  /*9450*/  HFMA2.MMA R54, -RZ, RZ, 0, 5.9604644775390625e-08 ;  /* 0x00000001ff367435 */ /* 0x001fe200000001ff */
[----:B-1----:R-:W-:-:S02]  /*9460*/  MOV R150, R154 ;  /* 0x0000009a00967202 */ /* 0x002fc40000000f00 */
[----:B------:R-:W-:Y:S02]  /*9470*/  MOV R161, R57 ;  /* 0x0000003900a17202 */ /* 0x000fe40000000f00 */
[----:B------:R-:W-:Y:S02]  /*9480*/  MOV R55, 0x1f ;  /* 0x0000001f00377802 */ /* 0x000fe40000000f00 */
[----:B------:R-:W-:Y:S02]  /*9490*/  MOV R154, 0xffffffff ;  /* 0xffffffff009a7802 */ /* 0x000fe40000000f00 */
[----:B------:R-:W-:Y:S02]  /*94a0*/  MOV R52, 0x94c0 ;  /* 0x000094c000347802 */ /* 0x000fe40000000f00 */
[----:B------:R-:W-:Y:S05]  /*94b0*/  CALL.REL.NOINC `($__internal_66_$__cuda_sm70_shflsync_down) ;  /* 0x000000f000007944 */ /* 0x000fea0003c00000 */
[----:B0-----:R-:W-:Y:S01]  /*94c0*/  HFMA2.MMA R55, -RZ, RZ, 0, 0 ;  /* 0x00000000ff377435 */ /* 0x001fe200000001ff */
[----:B------:R-:W-:Y:S02]  /*94d0*/  MOV R56, R50 ;  /* 0x0000003200387202 */ /* 0x000fe40000000f00 */
[----:B------:R-:W-:Y:S02]  /*94e0*/  MOV R53, 0x1f ;  /* 0x0000001f00357802 */ /* 0x000fe40000000f00 */
[----:B------:R-:W-:-:S02]  /*94f0*/  MOV R52, 0xffffffff ;  /* 0xffffffff00347802 */ /* 0x000fc40000000f00 */
[----:B------:R-:W-:Y:S02]  /*9500*/  MOV R54, 0x9520 ;  /* 0x0000952000367802 */ /* 0x000fe40000000f00 */
[----:B-1----:R-:W-:Y:S05]  /*9510*/  CALL.REL.NOINC `($__internal_67_$__cuda_sm70_shflsync_idx_p) ;  /* 0x000000d000007944 */ /* 0x002fea0003c00000 */
[----:B0-----:R-:W-:Y:S01]  /*9520*/  HFMA2.MMA R55, -RZ, RZ, 0, 0 ;  /* 0x00000000ff377435 */ /* 0x001fe200000001ff */
[----:B-1----:R-:W-:Y:S02]  /*9530*/  MOV R161, R53 ;  /* 0x0000003500a17202 */ /* 0x002fe40000000f00 */
[----:B------:R-:W-:Y:S02]  /*9540*/  MOV R56, R51 ;  /* 0x0000003300387202 */ /* 0x000fe40000000f00 */
[----:B------:R-:W-:Y:S02]  /*9550*/  MOV R53, 0x1f ;  /* 0x0000001f00357802 */ /* 0x000fe40000000f00 */
[----:B------:R-:W-:Y:S02]  /*9560*/  MOV R52, 0xffffffff ;  /* 0xffffffff00347802 */ /* 0x000fe40000000f00 */
[----:B------:R-:W-:Y:S02]  /*9570*/  MOV R54, 0x9590 ;  /* 0x0000959000367802 */ /* 0x000fe40000000f00 */
[----:B------:R-:W-:Y:S05]  /*9580*/  CALL.REL.NOINC `($__internal_67_$__cuda_sm70_shflsync_idx_p) ;  /* 0x0000006000007944 */ /* 0x000fea0003c00000 */
[----:B-1----:R-:W-:Y:S01]  /*9590*/  MOV R57, R53 ;  /* 0x0000003500397202 */ /* 0x002fe20000000f00 */
[----:B0-----:R-:W-:Y:S05]  /*95a0*/  BRA `(.L_x_1658) ;  /* 0xffffbbc000007947 */ /* 0x001fea000383ffff */
        .weak           $__internal_66_$__cuda_sm70_shflsync_down
        .type           $__internal_66_$__cuda_sm70_shflsync_down,@function
        .size           $__internal_66_$__cuda_sm70_shflsync_down,($__internal_67_$__cuda_sm70_shflsync_idx_p - $__internal_66_$__cuda_sm70_shflsync_down)
$__internal_66_$__cuda_sm70_shflsync_down:
[----:B------:R-:W-:Y:S01]  /*95b0*/  HFMA2.MMA R53, -RZ, RZ, 0, 0 ;  /* 0x00000000ff357435 */ /* 0x000fe200000001ff */
[----:B------:R-:W-:Y:S04]  /*95c0*/  WARPSYNC R154 ;  /* 0x0000009a00007348 */ /* 0x000fe80003800000 */
[----:B------:R0:W1:Y:S01]  /*95d0*/  SHFL.DOWN PT, R154, R161, R54, R55 ;  /* 0x08000036a19a7389 */ /* 0x00006200000e0037 */
[----:B------:R-:W-:Y:S05]  /*95e0*/  RET.REL.NODEC R52 `(_Z25selective_scan_bwd_kernelI32Selective_Scan_bwd_kernel_traitsILi128ELi16ELb1ELb0ELb1ELb1ELb0EN3c104HalfEfEEv12SSMParamsBwd) ;  /* 0xffff6a1034007950 */ /* 0x000fea0003c3ffff */
        .weak           $__internal_67_$__cuda_sm70_shflsync_idx_p
        .type           $__internal_67_$__cuda_sm70_shflsync_idx_p,@function
        .size           $__internal_67_$__cuda_sm70_shflsync_idx_p,($__internal_68_$__cuda_sm70_shflsync_up - $__internal_67_$__cuda_sm70_shflsync_idx_p)
$__internal_67_$__cuda_sm70_shflsync_idx_p:
[----:B------:R-:W-:Y:S01]  /*95f0*/  HFMA2.MMA R165, -RZ, RZ, 0, 0 ;  /* 0x00000000ffa57435 */ /* 0x000fe200000001ff */
[----:B------:R-:W-:Y:S01]  /*9600*/  MOV R164, R54 ;  /* 0x0000003600a47202 */ /* 0x000fe20000000f00 */
[----:B------:R-:W-:Y:S04]  /*9610*/  WARPSYNC R52 ;  /* 0x0000003400007348 */ /* 0x000fe80003800000 */
[----:B------:R0:W1:Y:S01]  /*9620*/  SHFL.IDX PT, R53, R56, R55, R53 ;  /* 0x0000003738357389 */ /* 0x00006200000e0035 */
[----:B------:R-:W-:Y:S05]  /*9630*/  RET.REL.NODEC R164 `(_Z25selective_scan_bwd_kernelI32Selective_Scan_bwd_kernel_traitsILi128ELi16ELb1ELb0ELb1ELb1ELb0EN3c104HalfEfEEv12SSMParamsBwd) ;  /* 0xffff69c0a4007950 */ /* 0x000fea0003c3ffff */
        .weak           $__internal_68_$__cuda_sm70_shflsync_up
        .type           $__internal_68_$__cuda_sm70_shflsync_up,@function
        .size           $__internal_68_$__cuda_sm70_shflsync_up,(.L_x_8880 - $__internal_68_$__cuda_sm70_shflsync_up)
$__internal_68_$__cuda_sm70_shflsync_up:
[----:B------:R-:W-:Y:S01]  /*9640*/  MOV R51, 0x0 ;  /* 0x0000000000337802 */ /* 0x000fe20000000f00 */
[----:B------:R-:W-:Y:S04]  /*9650*/  WARPSYNC R53 ;  /* 0x0000003500007348 */ /* 0x000fe80003800000 */
[----:B------:R0:W1:Y:S01]  /*9660*/  SHFL.UP PT, R53, R159, R55, R164 ;  /* 0x040000379f357389 */ /* 0x00006200000e00a4 */
[----:B------:R-:W-:Y:S05]  /*9670*/  RET.REL.NODEC R50 `(_Z25selective_scan_bwd_kernelI32Selective_Scan_bwd_kernel_traitsILi128ELi16ELb1ELb0ELb1ELb1ELb0EN3c104HalfEfEEv12SSMParamsBwd) ;  /* 0xffff698032007950 */ /* 0x000fea0003c3ffff */
.L_x_1659:
        /* <DEDUP_REMOVED lines=16> */
.L_x_8880:


//--------------------- .text._Z25selective_scan_bwd_kernelI32Selective_Scan_bwd_kernel_traitsILi128ELi16ELb1ELb0ELb1ELb1ELb1EN3c104HalfEfEEv12SSMParamsBwd --------------------------
	.section	.text._Z25selective_scan_bwd_kernelI32Selective_Scan_bwd_kernel_traitsILi128ELi16ELb1ELb0ELb1ELb1ELb1EN3c104HalfEfEEv12SSMParamsBwd,"ax",@progbits
	.sectioninfo	@"SHI_REGISTERS=168"
	.align	128
        .global         _Z25selective_scan_bwd_kernelI32Selective_Scan_bwd_kernel_traitsILi128ELi16ELb1ELb0ELb1ELb1ELb1EN3c104HalfEfEEv12SSMParamsBwd
        .type           _Z25selective_scan_bwd_kernelI32Selective_Scan_bwd_kernel_traitsILi128ELi16ELb1ELb0ELb1ELb1ELb1EN3c104HalfEfEEv12SSMParamsBwd,@function
        .size           _Z25selective_scan_bwd_kernelI32Selective_Scan_bwd_kernel_traitsILi128ELi16ELb1ELb0ELb1ELb1ELb1EN3c104HalfEfEEv12SSMParamsBwd,(.L_x_8883 - _Z25selective_scan_bwd_kernelI32Selective_Scan_bwd_kernel_traitsILi128ELi16ELb1ELb0ELb1ELb1ELb1EN3c104HalfEfEEv12SSMParamsBwd)
        .other          _Z25selective_scan_bwd_kernelI32Selective_Scan_bwd_kernel_traitsILi128ELi16ELb1ELb0ELb1ELb1ELb1EN3c104HalfEfEEv12SSMParamsBwd,@"STO_CUDA_ENTRY STV_DEFAULT"
_Z25selective_scan_bwd_kernelI32Selective_Scan_bwd_kernel_traitsILi128ELi16ELb1ELb0ELb1ELb1ELb1EN3c104HalfEfEEv12SSMParamsBwd:
.text._Z25selective_scan_bwd_kernelI32Selective_Scan_bwd_kernel_traitsILi128ELi16ELb1ELb0ELb1ELb1ELb1EN3c104HalfEfEEv12SSMParamsBwd:
        /* <DEDUP_REMOVED lines=63> */
[----:B------:R1:W2:Y:S01]  /*03f0*/  R2UR UR21, R0 ;  /* 0x00000000001573c2 */ /* 0x0002a200000e0000 */
[----:B------:R-:W-:Y:S02]  /*0400*/  UIMAD UR18, UR40, UR18, URZ ;  /* 0x00000012281272a4 */ /* 0x000fe4000f8e023f */
[----:B------:R-:W-:-:S02]  /*0410*/  UMOV UR4, URZ ;  /* 0x0000003f00047c82 */ /* 0x000fc40008000000 */
[----:B------:R-:W-:Y:S02]  /*0420*/  UMOV UR7, URZ ;  /* 0x0000003f00077c82 */ /* 0x000fe40008000000 */
[----:B------:R-:W-:Y:S01]  /*0430*/  @UP2 ULEA.HI.X UR7, UR24, UR27, UR25, 0x2, UP1 ;  /* 0x0000001b18072291 */ /* 0x000fe200088f1419 */
[----:B-1----:R-:W-:Y:S01]  /*0440*/  MOV R0, RZ ;  /* 0x000000ff00007202 */ /* 0x002fe20000000f00 */
        /* <DEDUP_REMOVED lines=11> */
[----:B------:R-:W-:Y:S02]  /*0500*/  ULOP3.LUT UR34, UR24, UR35, URZ, 0x3c, !UPT ;  /* 0x0000002318227292 */ /* 0x000fe4000f8e3c3f */
[----:B------:R-:W-:Y:S02]  /*0510*/  UIADD3 UR11, UR11, UR18, URZ ;  /* 0x000000120b0b7290 */ /* 0x000fe4000fffe03f */
[----:B0-----:R-:W-:-:S04]  /*0520*/  UIADD3 UR23, URZ, -UR5, URZ ;  /* 0x800000053f177290 */ /* 0x001fc8000fffe03f */
[----:B------:R-:W-:-:S04]  /*0530*/  UIMAD UR23, UR23, UR31, URZ ;  /* 0x0000001f171772a4 */ /* 0x000fc8000f8e023f */
[----:B------:R-:W-:Y:S02]  /*0540*/  UIMAD.WIDE.U32 UR4, UR5, UR23, UR4 ;  /* 0x00000017050472a5 */ /* 0x000fe4000f8e0004 */
[----:B------:R-:W-:Y:S02]  /*0550*/  UIMAD UR23, UR24, UR27, UR22 ;  /* 0x0000001b181772a4 */ /* 0x000fe4000f8e0216 */
[----:B--2---:R-:W-:Y:S02]  /*0560*/  UIMAD.WIDE.U32 UR4, UR5, UR21, URZ ;  /* 0x00000015050472a5 */ /* 0x004fe4000f8e003f */
[----:B------:R-:W-:-:S05]  /*0570*/  ULDC UR22, c[0x0][0x174] ;  /* 0x00005d0000167ab9 */ /* 0x000fca0000000800 */
        /* <DEDUP_REMOVED lines=25> */
[----:B------:R-:W-:Y:S02]  /*0710*/  ULEA UR31, UP4, UR32, UR12, 0x1 ;  /* 0x0000000c201f7291 */ /* 0x000fe4000f88083f */
[----:B------:R-:W-:Y:S02]  /*0720*/  @!UP3 UIADD3 UR26, -UR26, URZ, URZ ;  /* 0x0000003f1a1ab290 */ /* 0x000fe4000fffe13f */
[----:B------:R-:W-:Y:S02]  /*0730*/  @!UP1 ULOP3.LUT UR26, URZ, UR35, URZ, 0x33, !UPT ;  /* 0x000000233f1a9292 */ /* 0x000fe4000f8e333f */
[----:B------:R-:W-:Y:S02]  /*0740*/  UIADD3 UR34, UP2, UR17, UR4, URZ ;  /* 0x0000000411227290 */ /* 0x000fe4000ff5e03f */
[----:B------:R-:W-:-:S02]  /*0750*/  ULEA.HI.X UR32, UR32, UR13, UR14, 0x1, UP4 ;  /* 0x0000000d20207291 */ /* 0x000fc4000a0f0c0e */
[----:B------:R-:W-:Y:S02]  /*0760*/  USHF.R.S32.HI UR41, URZ, 0x1f, UR26 ;  /* 0x0000001f3f297899 */ /* 0x000fe4000801141a */
[----:B------:R-:W-:Y:S02]  /*0770*/  ULDC.64 UR12, c[0x0][0x308] ;  /* 0x0000c200000c7ab9 */ /* 0x000fe40000000a00 */
[----:B------:R-:W-:Y:S02]  /*0780*/  UIADD3.X UR4, UR16, UR5, UR20, UP2, !UPT ;  /* 0x0000000510047290 */ /* 0x000fe400097fe414 */
[----:B------:R-:W-:Y:S02]  /*0790*/  ULEA UR33, UP1, UR34, UR12, 0x1 ;  /* 0x0000000c22217291 */ /* 0x000fe4000f82083f */
[----:B------:R-:W-:Y:S02]  /*07a0*/  ULDC.64 UR14, c[0x0][0x1c8] ;  /* 0x00007200000e7ab9 */ /* 0x000fe40000000a00 */
[----:B------:R-:W-:-:S02]  /*07b0*/  UIMAD UR5, UR41, UR14, URZ ;  /* 0x0000000e290572a4 */ /* 0x000fc4000f8e023f */
[----:B------:R-:W-:Y:S02]  /*07c0*/  ULEA.HI.X UR34, UR34, UR13, UR4, 0x1, UP1 ;  /* 0x0000000d22227291 */ /* 0x000fe400088f0c04 */
[----:B------:R-:W-:Y:S02]  /*07d0*/  UIMAD.WIDE.U32 UR12, UR26, UR14, UR10 ;  /* 0x0000000e1a0c72a5 */ /* 0x000fe4000f8e000a */
[----:B------:R-:W-:Y:S02]  /*07e0*/  UIMAD UR14, UR26, UR15, UR5 ;  /* 0x0000000f1a0e72a4 */ /* 0x000fe4000f8e0205 */
        /* <DEDUP_REMOVED lines=29> */
[----:B------:R-:W-:Y:S01]  /*09c0*/  UMOV UR6, URZ ;  /* 0x0000003f00067c82 */ /* 0x000fe20008000000 */
[----:B------:R-:W-:Y:S01]  /*09d0*/  MOV R98, RZ ;  /* 0x000000ff00627202 */ /* 0x000fe20000000f00 */
[----:B0-----:R-:W0:Y:S01]  /*09e0*/  S2R R3, SR_LANEID ;  /* 0x0000000000037919 */ /* 0x001e220000000000 */
[----:B---3--:R-:W-:-:S04]  /*09f0*/  SHF.R.S32.HI R5, RZ, 0x1f, R2 ;  /* 0x0000001fff057819 */ /* 0x008fc80000011402 */
[----:B------:R-:W-:-:S04]  /*0a00*/  LEA.HI R4, R5, R2, RZ, 0x5 ;  /* 0x0000000205047211 */ /* 0x000fc800078f28ff */
[----:B0-----:R-:W-:Y:S02]  /*0a10*/  SHF.R.S32.HI R4, RZ, 0x5, R4 ;  /* 0x00000005ff047819 */ /* 0x001fe40000011404 */
.L_x_1743:
        /* <DEDUP_REMOVED lines=28> */
[----:B------:R-:W3:Y:S04]  /*0be0*/  LDS.128 R12, [R8.X16] ;  /* 0x00000000080c7984 */ /* 0x000ee8000000cc00 */
[----:B------:R-:W4:Y:S04]  /*0bf0*/  LDS.128 R24, [R8.X16+0x10] ;  /* 0x0000100008187984 */ /* 0x000f28000000cc00 */
[----:B------:R-:W-:Y:S06]  /*0c00*/  BAR.SYNC.DEFER_BLOCKING 0x0 ;  /* 0x0000000000007b1d */ /* 0x000fec0000010000 */
[----:B0-----:R0:W5:Y:S04]  /*0c10*/  LDG.E.128 R16, [R10.64] ;  /* 0x0000001c0a107981 */ /* 0x001168000c1e1d00 */
[----:B--2---:R0:W2:Y:S01]  /*0c20*/  LDG.E.128 R32, [R10.64+0x200] ;  /* 0x0002001c0a207981 */ /* 0x0040a2000c1e1d00 */
[----:B------:R-:W-:Y:S01]  /*0c30*/  ULDC UR37, c[0x0][0x174] ;  /* 0x00005d0000257ab9 */ /* 0x000fe20000000800 */
[----:B------:R-:W-:Y:S01]  /*0c40*/  BSSY B0, `(.L_x_1661) ;  /* 0x000003c000007945 */ /* 0x000fe20003800000 */
[----:B------:R-:W-:Y:S01]  /*0c50*/  UIADD3 UR37, -UR6, UR37, URZ ;  /* 0x0000002506257290 */ /* 0x000fe2000fffe13f */
[----:B---3--:R-:W-:-:S02]  /*0c60*/  HADD2.F32 R9, -RZ, R12.H0_H0 ;  /* 0x2000000cff097230 */ /* 0x008fc40000004100 */
[----:B------:R-:W-:Y:S02]  /*0c70*/  HADD2.F32 R12, -RZ, R12.H1_H1 ;  /* 0x3000000cff0c7230 */ /* 0x000fe40000004100 */
[--C-:B------:R-:W-:Y:S01]  /*0c80*/  HADD2.F32 R7, -RZ, R13.reuse.H0_H0 ;  /* 0x2000000dff077230 */ /* 0x100fe20000004100 */
[----:B------:R-:W-:Y:S01]  /*0c90*/  FADD.FTZ R9, R9, UR5 ;  /* 0x0000000509097e21 */ /* 0x000fe20008010000 */
[----:B------:R-:W-:Y:S01]  /*0ca0*/  HADD2.F32 R13, -RZ, R13.H1_H1 ;  /* 0x3000000dff0d7230 */ /* 0x000fe20000004100 */
[----:B0-----:R-:W-:Y:S01]  /*0cb0*/  FADD.FTZ R10, R12, UR5 ;  /* 0x000000050c0a7e21 */ /* 0x001fe20008010000 */
[--C-:B------:R-:W-:Y:S01]  /*0cc0*/  HADD2.F32 R20, -RZ, R14.reuse.H0_H0 ;  /* 0x2000000eff147230 */ /* 0x100fe20000004100 */
[----:B------:R-:W-:Y:S01]  /*0cd0*/  FADD.FTZ R11, R7, UR5 ;  /* 0x00000005070b7e21 */ /* 0x000fe20008010000 */
[----:B------:R-:W-:Y:S01]  /*0ce0*/  FSETP.GTU.FTZ.AND P2, PT, R9, 20, PT ;  /* 0x41a000000900780b */ /* 0x000fe20003f5c000 */
[----:B------:R-:W-:Y:S01]  /*0cf0*/  HADD2.F32 R14, -RZ, R14.H1_H1 ;  /* 0x3000000eff0e7230 */ /* 0x000fe20000004100 */
[----:B------:R-:W-:Y:S01]  /*0d00*/  FADD.FTZ R12, R13, UR5 ;  /* 0x000000050d0c7e21 */ /* 0x000fe20008010000 */
[--C-:B------:R-:W-:Y:S01]  /*0d10*/  HADD2.F32 R21, -RZ, R15.reuse.H0_H0 ;  /* 0x2000000fff157230 */ /* 0x100fe20000004100 */
[----:B------:R-:W-:Y:S01]  /*0d20*/  FADD.FTZ R13, R20, UR5 ;  /* 0x00000005140d7e21 */ /* 0x000fe20008010000 */
[----:B------:R-:W-:Y:S01]  /*0d30*/  HADD2.F32 R22, -RZ, R15.H1_H1 ;  /* 0x3000000fff167230 */ /* 0x000fe20000004100 */
[----:B------:R-:W-:Y:S01]  /*0d40*/  FADD.FTZ R14, R14, UR5 ;  /* 0x000000050e0e7e21 */ /* 0x000fe20008010000 */
[----:B------:R-:W-:Y:S01]  /*0d50*/  FSETP.GTU.FTZ.AND P3, PT, R10, 20, PT ;  /* 0x41a000000a00780b */ /* 0x000fe20003f7c000 */
[----:B------:R-:W-:Y:S01]  /*0d60*/  FADD.FTZ R15, R21, UR5 ;  /* 0x00000005150f7e21 */ /* 0x000fe20008010000 */
[----:B------:R-:W-:-:S02]  /*0d70*/  FSETP.GTU.FTZ.AND P4, PT, R11, 20, PT ;  /* 0x41a000000b00780b */ /* 0x000fc40003f9c000 */
[----:B------:R-:W-:Y:S02]  /*0d80*/  FSETP.GTU.FTZ.AND P5, PT, R12, 20, PT ;  /* 0x41a000000c00780b */ /* 0x000fe40003fbc000 */
[----:B------:R-:W-:Y:S02]  /*0d90*/  FSETP.GTU.FTZ.AND P6, PT, R13, 20, PT ;  /* 0x41a000000d00780b */ /* 0x000fe40003fdc000 */
[----:B------:R-:W-:Y:S02]  /*0da0*/  FSETP.GTU.FTZ.AND P0, PT, R14, 20, PT ;  /* 0x41a000000e00780b */ /* 0x000fe40003f1c000 */
[----:B------:R-:W-:Y:S01]  /*0db0*/  FSETP.GTU.FTZ.AND P1, PT, R15, 20, PT ;  /* 0x41a000000f00780b */ /* 0x000fe20003f3c000 */
[----:B-----5:R0:W-:Y:S04]  /*0dc0*/  STS.128 [R6.X16], R16 ;  /* 0x0000001006007388 */ /* 0x0201e8000000cc00 */
[----:B--2---:R2:W-:Y:S01]  /*0dd0*/  STS.128 [R6.X16+0x200], R32 ;  /* 0x0002002006007388 */ /* 0x0045e2000000cc00 */
[----:B0-----:R-:W-:Y:S01]  /*0de0*/  FADD.FTZ R16, R22, UR5 ;  /* 0x0000000516107e21 */ /* 0x001fe20008010000 */
[----:B------:R-:W-:-:S06]  /*0df0*/  NOP ;  /* 0x0000000000007918 */ /* 0x000fcc0000000000 */
[----:B------:R-:W-:Y:S05]  /*0e00*/  @P2 BRA `(.L_x_1662) ;  /* 0x000001f000002947 */ /* 0x000fea0003800000 */
[----:B--2-4-:R-:W-:Y:S01]  /*0e10*/  FMUL.FTZ R9, R9, 1.4426950216293334961 ;  /* 0x3fb8aa3b09097820 */ /* 0x014fe20000410000 */
        /* <DEDUP_REMOVED lines=30> */
.L_x_1662:
[----:B--2-4-:R-:W-:Y:S05]  /*1000*/  BSYNC B0 ;  /* 0x0000000000007941 */ /* 0x014fea0003800000 */
.L_x_1661:
        /* <DEDUP_REMOVED lines=36> */
.L_x_1664:
[----:B------:R-:W-:Y:S05]  /*1250*/  BSYNC B0 ;  /* 0x0000000000007941 */ /* 0x000fea0003800000 */
.L_x_1663:
[----:B------:R-:W-:Y:S01]  /*1260*/  HADD2.F32 R18, -RZ, R24.H1_H1 ;  /* 0x30000018ff127230 */ /* 0x000fe20000004100 */
        /* <DEDUP_REMOVED lines=35> */
.L_x_1666:
[----:B------:R-:W-:Y:S05]  /*14a0*/  BSYNC B0 ;  /* 0x0000000000007941 */ /* 0x000fea0003800000 */
.L_x_1665:
        /* <DEDUP_REMOVED lines=36> */
.L_x_1668:
[----:B------:R-:W-:Y:S05]  /*16f0*/  BSYNC B0 ;  /* 0x0000000000007941 */ /* 0x000fea0003800000 */
.L_x_1667:
        /* <DEDUP_REMOVED lines=36> */
.L_x_1670:
[----:B------:R-:W-:Y:S05]  /*1940*/  BSYNC B0 ;  /* 0x0000000000007941 */ /* 0x000fea0003800000 */
.L_x_1669:
        /* <DEDUP_REMOVED lines=36> */
.L_x_1672:
[----:B------:R-:W-:Y:S05]  /*1b90*/  BSYNC B0 ;  /* 0x0000000000007941 */ /* 0x000fea0003800000 */
.L_x_1671:
        /* <DEDUP_REMOVED lines=36> */
.L_x_1674:
[----:B------:R-:W-:Y:S05]  /*1de0*/  BSYNC B0 ;  /* 0x0000000000007941 */ /* 0x000fea0003800000 */
.L_x_1673:
        /* <DEDUP_REMOVED lines=36> */
.L_x_1676:
[----:B------:R-:W-:Y:S05]  /*2030*/  BSYNC B0 ;  /* 0x0000000000007941 */ /* 0x000fea0003800000 */
.L_x_1675:
        /* <DEDUP_REMOVED lines=36> */
.L_x_1678:
[----:B------:R-:W-:Y:S05]  /*2280*/  BSYNC B0 ;  /* 0x0000000000007941 */ /* 0x000fea0003800000 */
.L_x_1677:
[----:B------:R-:W-:Y:S01]  /*2290*/  BSSY B0, `(.L_x_1679) ;  /* 0x0000022000007945 */ /* 0x000fe20003800000 */
[----:B------:R-:W-:Y:S01]  /*22a0*/  FSETP.GTU.FTZ.AND P3, PT, R24, 20, PT ;  /* 0x41a000001800780b */ /* 0x000fe20003f7c000 */
[----:B------:R-:W-:Y:S07]  /*22b0*/  @P4 BRA `(.L_x_1680) ;  /* 0x000001f000004947 */ /* 0x000fee0003800000 */
        /* <DEDUP_REMOVED lines=31> */
.L_x_1680:
[----:B------:R-:W-:Y:S05]  /*24b0*/  BSYNC B0 ;  /* 0x0000000000007941 */ /* 0x000fea0003800000 */
.L_x_1679:
        /* <DEDUP_REMOVED lines=33> */
.L_x_1682:
[----:B------:R-:W-:Y:S05]  /*26d0*/  BSYNC B0 ;  /* 0x0000000000007941 */ /* 0x000fea0003800000 */
.L_x_1681:
        /* <DEDUP_REMOVED lines=33> */
.L_x_1684:
[----:B------:R-:W-:Y:S05]  /*28f0*/  BSYNC B0 ;  /* 0x0000000000007941 */ /* 0x000fea0003800000 */
.L_x_1683:
        /* <DEDUP_REMOVED lines=33> */
.L_x_1686:
[----:B------:R-:W-:Y:S05]  /*2b10*/  BSYNC B0 ;  /* 0x0000000000007941 */ /* 0x000fea0003800000 */
.L_x_1685:
        /* <DEDUP_REMOVED lines=33> */
.L_x_1688:
[----:B------:R-:W-:Y:S05]  /*2d30*/  BSYNC B0 ;  /* 0x0000000000007941 */ /* 0x000fea0003800000 */
.L_x_1687:
        /* <DEDUP_REMOVED lines=33> */
.L_x_1690:
[----:B------:R-:W-:Y:S05]  /*2f50*/  BSYNC B0 ;  /* 0x0000000000007941 */ /* 0x000fea0003800000 */
.L_x_1689:
        /* <DEDUP_REMOVED lines=33> */
.L_x_1692:
[----:B------:R-:W-:Y:S05]  /*3170*/  BSYNC B0 ;  /* 0x0000000000007941 */ /* 0x000fea0003800000 */
.L_x_1691:
[----:B------:R-:W-:Y:S01]  /*3180*/  ULEA UR16, UR37, 0xfffff800, 0xb ;  /* 0xfffff80025107891 */ /* 0x000fe2000f8e583f */
[----:B------:R-:W0:Y:S01]  /*3190*/  LDS.128 R36, [R8.X16] ;  /* 0x0000000008247984 */ /* 0x000e22000000cc00 */
[----:B------:R-:W-:Y:S02]  /*31a0*/  ULDC.64 UR8, c[0x0][0x1f0] ;  /* 0x00007c0000087ab9 */ /* 0x000fe40000000a00 */
[----:B------:R-:W-:Y:S01]  /*31b0*/  UIMAD UR7, UR40, UR8, URZ ;  /* 0x00000008280772a4 */ /* 0x000fe2000f8e023f */
[----:B------:R-:W-:Y:S01]  /*31c0*/  LDS.128 R28, [R8.X16+0x10] ;  /* 0x00001000081c7984 */ /* 0x000fe2000000cc00 */
[----:B------:R-:W-:Y:S02]  /*31d0*/  USHF.R.S32.HI UR17, URZ, 0x1f, UR16 ;  /* 0x0000001f3f117899 */ /* 0x000fe40008011410 */
[----:B------:R-:W-:Y:S02]  /*31e0*/  UIMAD UR7, UR39, UR9, UR7 ;  /* 0x00000009270772a4 */ /* 0x000fe4000f8e0207 */
[----:B------:R-:W-:-:S02]  /*31f0*/  UIMAD.WIDE.U32 UR8, UR39, UR8, UR16 ;  /* 0x00000008270872a5 */ /* 0x000fc4000f8e0010 */
        /* <DEDUP_REMOVED lines=9> */
[----:B------:R-:W-:Y:S01]  /*3290*/  MOV R26, UR7 ;  /* 0x00000007001a7c02 */ /* 0x000fe20008000f00 */
[----:B------:R-:W-:-:S03]  /*32a0*/  ULDC.64 UR18, c[0x0][0x208] ;  /* 0x0000820000127ab9 */ /* 0x000fc60000000a00 */
[----:B------:R-:W-:Y:S01]  /*32b0*/  MOV R27, UR8 ;  /* 0x00000008001b7c02 */ /* 0x000fe20008000f00 */
[----:B------:R-:W-:-:S04]  /*32c0*/  ULDC.64 UR8, c[0x0][0x200] ;  /* 0x0000800000087ab9 */ /* 0x000fc80000000a00 */
[----:B------:R-:W-:Y:S01]  /*32d0*/  IMAD.WIDE R26, R5, 0x10, R26 ;  /* 0x00000010051a7825 */ /* 0x000fe200078e021a */
[----:B------:R-:W-:Y:S06]  /*32e0*/  BAR.SYNC.DEFER_BLOCKING 0x0 ;  /* 0x0000000000007b1d */ /* 0x000fec0000010000 */
[----:B------:R2:W3:Y:S04]  /*32f0*/  LDG.E.128 R60, [R26.64] ;  /* 0x0000001c1a3c7981 */ /* 0x0004e8000c1e1d00 */
[----:B------:R2:W4:Y:S01]  /*3300*/  LDG.E.128 R64, [R26.64+0x200] ;  /* 0x0002001c1a407981 */ /* 0x000522000c1e1d00 */
        /* <DEDUP_REMOVED lines=11> */
[----:B--2---:R-:W-:Y:S01]  /*33c0*/  MOV R26, UR7 ;  /* 0x00000007001a7c02 */ /* 0x004fe20008000f00 */
[--C-:B0-----:R-:W-:Y:S01]  /*33d0*/  HADD2.F32 R85, -RZ, R36.reuse.H0_H0 ;  /* 0x20000024ff557230 */ /* 0x101fe20000004100 */
[----:B------:R-:W-:Y:S02]  /*33e0*/  ULDC.64 UR18, c[0x0][0x2f0] ;  /* 0x0000bc0000127ab9 */ /* 0x000fe40000000a00 */
[----:B------:R-:W-:Y:S01]  /*33f0*/  MOV R27, UR8 ;  /* 0x00000008001b7c02 */ /* 0x000fe20008000f00 */
[----:B------:R-:W-:Y:S01]  /*3400*/  HADD2.F32 R90, -RZ, R36.H1_H1 ;  /* 0x30000024ff5a7230 */ /* 0x000fe20000004100 */
[----:B------:R-:W-:-:S03]  /*3410*/  ULDC.64 UR8, c[0x0][0x2e8] ;  /* 0x0000ba0000087ab9 */ /* 0x000fc60000000a00 */
[----:B------:R-:W-:Y:S01]  /*3420*/  IMAD.WIDE R26, R5, 0x10, R26 ;  /* 0x00000010051a7825 */ /* 0x000fe200078e021a */
[----:B---3--:R-:W-:Y:S04]  /*3430*/  STS.128 [R6.X16], R60 ;  /* 0x0000003c06007388 */ /* 0x008fe8000000cc00 */
[----:B----4-:R-:W-:Y:S01]  /*3440*/  STS.128 [R6.X16+0x200], R64 ;  /* 0x0002004006007388 */ /* 0x010fe2000000cc00 */
[----:B------:R-:W-:-:S06]  /*3450*/  NOP ;  /* 0x0000000000007918 */ /* 0x000fcc0000000000 */
[----:B------:R-:W0:Y:S04]  /*3460*/  LDS.128 R56, [R8.X16] ;  /* 0x0000000008387984 */ /* 0x000e28000000cc00 */
[----:B------:R-:W2:Y:S04]  /*3470*/  LDS.128 R32, [R8.X16+0x10] ;  /* 0x0000100008207984 */ /* 0x000ea8000000cc00 */
[----:B------:R-:W-:Y:S06]  /*3480*/  BAR.SYNC.DEFER_BLOCKING 0x0 ;  /* 0x0000000000007b1d */ /* 0x000fec0000010000 */
[----:B------:R3:W4:Y:S04]  /*3490*/  LDG.E.128 R48, [R26.64] ;  /* 0x0000001c1a307981 */ /* 0x000728000c1e1d00 */
[----:B------:R3:W5:Y:S01]  /*34a0*/  LDG.E.128 R52, [R26.64+0x200] ;  /* 0x0002001c1a347981 */ /* 0x000762000c1e1d00 */
[----:B------:R-:W-:Y:S01]  /*34b0*/  HADD2.F32 R97, -RZ, R37.H0_H0 ;  /* 0x20000025ff617230 */ /* 0x000fe20000004100 */
[----:B------:R-:W-:Y:S01]  /*34c0*/  UIMAD UR7, UR40, UR8, URZ ;  /* 0x00000008280772a4 */ /* 0x000fe2000f8e023f */
[----:B------:R-:W-:Y:S01]  /*34d0*/  HADD2.F32 R36, -RZ, R41.H0_H0 ;  /* 0x20000029ff247230 */ /* 0x000fe20000004100 */
[----:B------:R-:W-:Y:S01]  /*34e0*/  ISETP.NE.U32.AND P0, PT, RZ, c[0x0][0x270], PT ;  /* 0x00009c00ff007a0c */ /* 0x000fe20003f05070 */
[--C-:B0-----:R-:W-:Y:S01]  /*34f0*/  HADD2.F32 R76, -RZ, R56.reuse.H0_H0 ;  /* 0x20000038ff4c7230 */ /* 0x101fe20000004100 */
[----:B------:R-:W-:Y:S01]  /*3500*/  UIMAD UR7, UR39, UR9, UR7 ;  /* 0x00000009270772a4 */ /* 0x000fe2000f8e0207 */
[----:B------:R-:W-:Y:S01]  /*3510*/  HADD2.F32 R102, -RZ, R56.H1_H1 ;  /* 0x30000038ff667230 */ /* 0x000fe20000004100 */
[----:B------:R-:W-:Y:S01]  /*3520*/  UIMAD.WIDE.U32 UR8, UR39, UR8, UR16 ;  /* 0x00000008270872a5 */ /* 0x000fe2000f8e0010 */
[--C-:B------:R-:W-:Y:S01]  /*3530*/  HADD2.F32 R75, -RZ, R57.reuse.H0_H0 ;  /* 0x20000039ff4b7230 */ /* 0x100fe20000004100 */
[----:B------:R-:W-:Y:S01]  /*3540*/  FMUL.FTZ R7, R76, -1.4426950216293334961 ;  /* 0xbfb8aa3b4c077820 */ /* 0x000fe20000410000 */
[----:B------:R-:W-:Y:S01]  /*3550*/  HADD2.F32 R83, -RZ, R57.H1_H1 ;  /* 0x30000039ff537230 */ /* 0x000fe20000004100 */
[----:B------:R-:W-:Y:S01]  /*3560*/  FMUL.FTZ R25, R102, -1.4426950216293334961 ;  /* 0xbfb8aa3b66197820 */ /* 0x000fe20000410000 */
[--C-:B------:R-:W-:Y:S01]  /*3570*/  HADD2.F32 R77, -RZ, R58.reuse.H0_H0 ;  /* 0x2000003aff4d7230 */ /* 0x100fe20000004100 */
[----:B------:R-:W-:Y:S01]  /*3580*/  FMUL.FTZ R56, R75, -1.4426950216293334961 ;  /* 0xbfb8aa3b4b387820 */ /* 0x000fe20000410000 */
[----:B------:R-:W-:Y:S01]  /*3590*/  HADD2.F32 R105, -RZ, R58.H1_H1 ;  /* 0x3000003aff697230 */ /* 0x000fe20000004100 */
[----:B------:R-:W0:Y:S01]  /*35a0*/  MUFU.EX2 R7, R7 ;  /* 0x0000000700077308 */ /* 0x000e220000000800 */
[----:B---3--:R-:W-:Y:S01]  /*35b0*/  FMUL.FTZ R26, R83, -1.4426950216293334961 ;  /* 0xbfb8aa3b531a7820 */ /* 0x008fe20000410000 */
[--C-:B------:R-:W-:Y:S01]  /*35c0*/  HADD2.F32 R78, -RZ, R59.reuse.H0_H0 ;  /* 0x2000003bff4e7230 */ /* 0x100fe20000004100 */
[----:B------:R-:W-:Y:S01]  /*35d0*/  FMUL.FTZ R57, R77, -1.4426950216293334961 ;  /* 0xbfb8aa3b4d397820 */ /* 0x000fe20000410000 */
[----:B------:R-:W-:Y:S01]  /*35e0*/  HADD2.F32 R79, -RZ, R59.H1_H1 ;  /* 0x3000003bff4f7230 */ /* 0x000fe20000004100 */
[----:B------:R-:W-:Y:S01]  /*35f0*/  FMUL.FTZ R58, R105, -1.4426950216293334961 ;  /* 0xbfb8aa3b693a7820 */ /* 0x000fe20000410000 */
[----:B--2---:R-:W-:Y:S01]  /*3600*/  HADD2.F32 R81, -RZ, R32.H0_H0 ;  /* 0x20000020ff517230 */ /* 0x004fe20000004100 */
[----:B------:R-:W-:Y:S01]  /*3610*/  FMUL.FTZ R60, R78, -1.4426950216293334961 ;  /* 0xbfb8aa3b4e3c7820 */ /* 0x000fe20000410000 */
[----:B------:R-:W2:Y:S01]  /*3620*/  MUFU.EX2 R25, R25 ;  /* 0x0000001900197308 */ /* 0x000ea20000000800 */
[----:B------:R-:W-:Y:S01]  /*3630*/  HADD2.F32 R99, -RZ, R37.H1_H1 ;  /* 0x30000025ff637230 */ /* 0x000fe20000004100 */
[----:B------:R-:W-:Y:S01]  /*3640*/  UIADD3 UR9, UR9, UR7, URZ ;  /* 0x0000000709097290 */ /* 0x000fe2000fffe03f */
[----:B------:R-:W-:Y:S01]  /*3650*/  FMUL.FTZ R59, R81, -1.4426950216293334961 ;  /* 0xbfb8aa3b513b7820 */ /* 0x000fe20000410000 */
[--C-:B------:R-:W-:Y:S01]  /*3660*/  HADD2.F32 R70, -RZ, R30.reuse.H0_H0 ;  /* 0x2000001eff467230 */ /* 0x100fe20000004100 */
[----:B------:R-:W-:Y:S01]  /*3670*/  UIMAD UR7, UR25, UR18, URZ ;  /* 0x00000012190772a4 */ /* 0x000fe2000f8e023f */
[----:B------:R-:W-:Y:S01]  /*3680*/  HADD2.F32 R71, -RZ, R30.H1_H1 ;  /* 0x3000001eff477230 */ /* 0x000fe20000004100 */
[----:B------:R-:W-:Y:S01]  /*3690*/  UIMAD.WIDE.U32 UR8, UR24, UR18, UR8 ;  /* 0x00000012180872a5 */ /* 0x000fe2000f8e0008 */
[----:B------:R-:W-:Y:S01]  /*36a0*/  MUFU.EX2 R56, R56 ;  /* 0x0000003800387308 */ /* 0x000fe20000000800 */
[----:B0-----:R-:W-:Y:S01]  /*36b0*/  FADD.FTZ R87, R7, 1 ;  /* 0x3f80000007577421 */ /* 0x001fe20000010000 */
[----:B------:R-:W-:Y:S01]  /*36c0*/  HADD2.F32 R7, -RZ, R32.H1_H1 ;  /* 0x30000020ff077230 */ /* 0x000fe20000004100 */
[----:B------:R-:W-:Y:S01]  /*36d0*/  UIMAD UR7, UR24, UR19, UR7 ;  /* 0x00000013180772a4 */ /* 0x000fe2000f8e0207 */
[----:B------:R-:W-:Y:S01]  /*36e0*/  HADD2.F32 R32, -RZ, R40.H1_H1 ;  /* 0x30000028ff207230 */ /* 0x000fe20000004100 */
[----:B------:R-:W-:Y:S01]  /*36f0*/  ISETP.NE.AND.EX P0, PT, RZ, c[0x0][0x274], PT, P0 ;  /* 0x00009d00ff007a0c */ /* 0x000fe20003f05300 */
[--C-:B------:R-:W-:Y:S01]  /*3700*/  HADD2.F32 R66, -RZ, R31.reuse.H0_H0 ;  /* 0x2000001fff427230 */ /* 0x100fe20000004100 */
[----:B------:R-:W-:Y:S01]  /*3710*/  FMUL.FTZ R82, R7, -1.4426950216293334961 ;  /* 0xbfb8aa3b07527820 */ /* 0x000fe20000410000 */
[----:B------:R0:W3:Y:S01]  /*3720*/  MUFU.EX2 R27, R26 ;  /* 0x0000001a001b7308 */ /* 0x0000e20000000800 */
[----:B--2---:R-:W-:Y:S01]  /*3730*/  FADD.FTZ R89, R25, 1 ;  /* 0x3f80000019597421 */ /* 0x004fe20000010000 */
[----:B------:R-:W-:Y:S01]  /*3740*/  HADD2.F32 R64, -RZ, R31.H1_H1 ;  /* 0x3000001fff407230 */ /* 0x000fe20000004100 */
[----:B------:R-:W-:Y:S01]  /*3750*/  ULDC.64 UR18, c[0x0][0x338] ;  /* 0x0000ce0000127ab9 */ /* 0x000fe20000000a00 */
[--C-:B------:R-:W-:Y:S01]  /*3760*/  HADD2.F32 R74, -RZ, R29.reuse.H0_H0 ;  /* 0x2000001dff4a7230 */ /* 0x100fe20000004100 */
[----:B------:R-:W-:Y:S01]  /*3770*/  UIADD3 UR9, UR9, UR7, URZ ;  /* 0x0000000709097290 */ /* 0x000fe2000fffe03f */
[----:B------:R-:W-:Y:S01]  /*3780*/  HADD2.F32 R72, -RZ, R29.H1_H1 ;  /* 0x3000001dff487230 */ /* 0x000fe20000004100 */
[----:B------:R-:W-:Y:S01]  /*3790*/  ULEA UR7, UP0, UR8, UR18, 0x1 ;  /* 0x0000001208077291 */ /* 0x000fe2000f80083f */
[----:B------:R-:W2:Y:S01]  /*37a0*/  MUFU.EX2 R57, R57 ;  /* 0x0000003900397308 */ /* 0x000ea20000000800 */
[----:B0-----:R-:W-:Y:S01]  /*37b0*/  FMUL.FTZ R26, R79, -1.4426950216293334961 ;  /* 0xbfb8aa3b4f1a7820 */ /* 0x001fe20000410000 */
[----:B------:R-:W-:Y:S01]  /*37c0*/  HADD2.F32 R30, -RZ, R42.H0_H0 ;  /* 0x2000002aff1e7230 */ /* 0x000fe20000004100 */
[----:B------:R-:W-:Y:S01]  /*37d0*/  ULEA.HI.X UR8, UR8, UR19, UR9, 0x1, UP0 ;  /* 0x0000001308087291 */ /* 0x000fe200080f0c09 */
[----:B------:R-:W-:-:S02]  /*37e0*/  HADD2.F32 R92, -RZ, R38.H1_H1 ;  /* 0x30000026ff5c7230 */ /* 0x000fc40000004100 */
[----:B------:R-:W-:Y:S02]  /*37f0*/  HADD2.F32 R67, -RZ, R33.H1_H1 ;  /* 0x30000021ff437230 */ /* 0x000fe40000004100 */
[----:B------:R-:W0:Y:S01]  /*3800*/  MUFU.RCP R87, R87 ;  /* 0x0000005700577308 */ /* 0x000e220000001000 */
[----:B---3--:R-:W-:Y:S01]  /*3810*/  FADD.FTZ R94, R27, 1 ;  /* 0x3f8000001b5e7421 */ /* 0x008fe20000010000 */
[----:B------:R-:W-:Y:S01]  /*3820*/  HADD2.F32 R69, -RZ, R34.H0_H0 ;  /* 0x20000022ff457230 */ /* 0x000fe20000004100 */
[----:B------:R-:W-:Y:S01]  /*3830*/  FMUL.FTZ R103, R67, -1.4426950216293334961 ;  /* 0xbfb8aa3b43677820 */ /* 0x000fe20000410000 */
[--C-:B------:R-:W-:Y:S02]  /*3840*/  HADD2.F32 R91, -RZ, R39.reuse.H0_H0 ;  /* 0x20000027ff5b7230 */ /* 0x100fe40000004100 */
[----:B------:R-:W-:Y:S01]  /*3850*/  HADD2.F32 R93, -RZ, R39.H1_H1 ;  /* 0x30000027ff5d7230 */ /* 0x000fe20000004100 */
[----:B------:R-:W-:Y:S01]  /*3860*/  FMUL.FTZ R95, R69, -1.4426950216293334961 ;  /* 0xbfb8aa3b455f7820 */ /* 0x000fe20000410000 */
[----:B------:R3:W1:Y:S01]  /*3870*/  MUFU.EX2 R73, R58 ;  /* 0x0000003a00497308 */ /* 0x0006620000000800 */
[----:B--2---:R-:W-:Y:S01]  /*3880*/  FADD.FTZ R100, R57, 1 ;  /* 0x3f80000039647421 */ /* 0x004fe20000010000 */
[----:B------:R-:W-:-:S06]  /*3890*/  HADD2.F32 R57, -RZ, R28.H0_H0 ;  /* 0x2000001cff397230 */ /* 0x000fcc0000004100 */
[----:B------:R-:W2:Y:S01]  /*38a0*/  MUFU.RCP R89, R89 ;  /* 0x0000005900597308 */ /* 0x000ea20000001000 */
[----:B---3--:R-:W-:Y:S01]  /*38b0*/  FADD.FTZ R58, R56, 1 ;  /* 0x3f800000383a7421 */ /* 0x008fe20000010000 */
[----:B------:R-:W-:Y:S01]  /*38c0*/  HADD2.F32 R56, -RZ, R33.H0_H0 ;  /* 0x20000021ff387230 */ /* 0x000fe20000004100 */
[----:B0-----:R-:W-:Y:S01]  /*38d0*/  FADD.FTZ R101, -R87, 1 ;  /* 0x3f80000057657421 */ /* 0x001fe20000010100 */
[----:B------:R-:W-:-:S03]  /*38e0*/  HADD2.F32 R33, -RZ, R42.H1_H1 ;  /* 0x3000002aff217230 */ /* 0x000fc60000004100 */
[----:B------:R-:W-:Y:S01]  /*38f0*/  FFMA.FTZ R101, R76, R101, 1 ;  /* 0x3f8000004c657423 */ /* 0x000fe20000010065 */
[----:B------:R-:W0:Y:S01]  /*3900*/  MUFU.RCP R58, R58 ;  /* 0x0000003a003a7308 */ /* 0x000e220000001000 */
[----:B-1----:R-:W-:Y:S02]  /*3910*/  FADD.FTZ R73, R73, 1 ;  /* 0x3f80000049497421 */ /* 0x002fe40000010000 */
[----:B------:R-:W-:-:S05]  /*3920*/  FMUL.FTZ R96, R56, -1.4426950216293334961 ;  /* 0xbfb8aa3b38607820 */ /* 0x000fca0000410000 */
[----:B------:R1:W3:Y:S01]  /*3930*/  MUFU.EX2 R80, R60 ;  /* 0x0000003c00507308 */ /* 0x0002e20000000800 */
[----:B--2---:R-:W-:Y:S02]  /*3940*/  FMUL.FTZ R61, R102, R89 ;  /* 0x00000059663d7220 */ /* 0x004fe40000410000 */
[----:B------:R-:W-:-:S04]  /*3950*/  FADD.FTZ R31, -R89, 1 ;  /* 0x3f800000591f7421 */ /* 0x000fc80000010100 */
[----:B------:R-:W-:Y:S01]  /*3960*/  FFMA.FTZ R102, R102, R31, 1 ;  /* 0x3f80000066667423 */ /* 0x000fe2000001001f */
[----:B------:R-:W2:Y:S01]  /*3970*/  MUFU.RCP R94, R94 ;  /* 0x0000005e005e7308 */ /* 0x000ea20000001000 */
[----:B-1----:R-:W-:Y:S02]  /*3980*/  FMUL.FTZ R60, R76, R87 ;  /* 0x000000574c3c7220 */ /* 0x002fe40000410000 */
[----:B0-----:R-:W-:Y:S02]  /*3990*/  FMUL.FTZ R62, R75, R58 ;  /* 0x0000003a4b3e7220 */ /* 0x001fe40000410000 */
[----:B------:R-:W-:Y:S02]  /*39a0*/  FMUL.FTZ R25, R85, R60 ;  /* 0x0000003c55197220 */ /* 0x000fe40000410000 */
[----:B------:R-:W-:Y:S01]  /*39b0*/  FMUL.FTZ R27, R97, R62 ;  /* 0x0000003e611b7220 */ /* 0x000fe20000410000 */
[----:B------:R0:W1:Y:S01]  /*39c0*/  MUFU.EX2 R84, R26 ;  /* 0x0000001a00547308 */ /* 0x0000620000000800 */
[----:B---3--:R-:W-:-:S07]  /*39d0*/  FADD.FTZ R80, R80, 1 ;  /* 0x3f80000050507421 */ /* 0x008fce0000010000 */
[----:B------:R-:W3:Y:S01]  /*39e0*/  MUFU.RCP R100, R100 ;  /* 0x0000006400647308 */ /* 0x000ee20000001000 */
[----:B0-----:R-:W-:Y:S01]  /*39f0*/  HADD2.F32 R26, -RZ, R40.H0_H0 ;  /* 0x20000028ff1a7230 */ /* 0x001fe20000004100 */
[----:B--2---:R-:W-:Y:S02]  /*3a00*/  FMUL.FTZ R63, R83, R94 ;  /* 0x0000005e533f7220 */ /* 0x004fe40000410000 */
[----:B------:R-:W-:-:S04]  /*3a10*/  FADD.FTZ R106, -R94, 1 ;  /* 0x3f8000005e6a7421 */ /* 0x000fc80000010100 */
[----:B------:R0:W-:Y:S01]  /*3a20*/  MUFU.EX2 R86, R59 ;  /* 0x0000003b00567308 */ /* 0x0001e20000000800 */
[----:B-1----:R-:W-:Y:S02]  /*3a30*/  FADD.FTZ R84, R84, 1 ;  /* 0x3f80000054547421 */ /* 0x002fe40000010000 */
[----:B------:R-:W-:Y:S01]  /*3a40*/  FFMA.FTZ R106, R83, R106, 1 ;  /* 0x3f800000536a7423 */ /* 0x000fe2000001006a */
[----:B------:R-:W-:-:S04]  /*3a50*/  HADD2.F32 R83, -RZ, R35.H0_H0 ;  /* 0x20000023ff537230 */ /* 0x000fc80000004100 */
[----:B------:R-:W1:Y:S01]  /*3a60*/  MUFU.RCP R104, R73 ;  /* 0x0000004900687308 */ /* 0x000e620000001000 */
[----:B0-----:R-:W-:Y:S01]  /*3a70*/  FFMA.FTZ R59, R25, R26, R98 ;  /* 0x0000001a193b7223 */ /* 0x001fe20000010062 */
[----:B------:R-:W-:Y:S01]  /*3a80*/  HADD2.F32 R98, -RZ, R38.H0_H0 ;  /* 0x20000026ff627230 */ /* 0x000fe20000004100 */
[----:B------:R-:W-:Y:S02]  /*3a90*/  FMUL.FTZ R26, R90, R61 ;  /* 0x0000003d5a1a7220 */ /* 0x000fe40000410000 */
[----:B---3--:R-:W-:Y:S02]  /*3aa0*/  FMUL.FTZ R65, R77, R100 ;  /* 0x000000644d417220 */ /* 0x008fe40000410000 */
[----:B------:R-:W-:Y:S01]  /*3ab0*/  FFMA.FTZ R32, R26, R32, R59 ;  /* 0x000000201a207223 */ /* 0x000fe2000001003b */
[----:B------:R0:W-:Y:S01]  /*3ac0*/  MUFU.RCP R107, R80 ;  /* 0x00000050006b7308 */ /* 0x0001e20000001000 */
[----:B------:R-:W-:Y:S01]  /*3ad0*/  HADD2.F32 R59, -RZ, R28.H1_H1 ;  /* 0x3000001cff3b7230 */ /* 0x000fe20000004100 */
[----:B------:R-:W-:-:S02]  /*3ae0*/  FMUL.FTZ R28, R99, R63 ;  /* 0x0000003f631c7220 */ /* 0x000fc40000410000 */
[----:B------:R-:W-:Y:S01]  /*3af0*/  FFMA.FTZ R37, R27, R36, R32 ;  /* 0x000000241b257223 */ /* 0x000fe20000010020 */
[----:B------:R-:W-:Y:S01]  /*3b00*/  HADD2.F32 R32, -RZ, R41.H1_H1 ;  /* 0x30000029ff207230 */ /* 0x000fe20000004100 */
[----:B------:R-:W-:Y:S02]  /*3b10*/  FMUL.FTZ R29, R98, R65 ;  /* 0x00000041621d7220 */ /* 0x000fe40000410000 */
[----:B------:R-:W2:Y:S01]  /*3b20*/  MUFU.RCP R108, R84 ;  /* 0x00000054006c7308 */ /* 0x000ea20000001000 */
[----:B-1----:R-:W-:Y:S01]  /*3b30*/  FMUL.FTZ R73, R105, R104 ;  /* 0x0000006869497220 */ /* 0x002fe20000410000 */
[----:B0-----:R-:W-:Y:S01]  /*3b40*/  HADD2.F32 R80, -RZ, R34.H1_H1 ;  /* 0x30000022ff507230 */ /* 0x001fe20000004100 */
[----:B------:R-:W-:Y:S02]  /*3b50*/  FFMA.FTZ R32, R28, R32, R37 ;  /* 0x000000201c207223 */ /* 0x000fe40000010025 */
[----:B------:R-:W-:Y:S02]  /*3b60*/  FADD.FTZ R86, R86, 1 ;  /* 0x3f80000056567421 */ /* 0x000fe40000010000 */
[----:B------:R-:W-:Y:S01]  /*3b70*/  FFMA.FTZ R31, R29, R30, R32 ;  /* 0x0000001e1d1f7223 */ /* 0x000fe20000010020 */
[----:B------:R-:W-:Y:S01]  /*3b80*/  MUFU.EX2 R82, R82 ;  /* 0x0000005200527308 */ /* 0x000fe20000000800 */
[----:B------:R-:W-:-:S02]  /*3b90*/  FADD.FTZ R32, -R58, 1 ;  /* 0x3f8000003a207421 */ /* 0x000fc40000010100 */
[----:B------:R-:W-:-:S05]  /*3ba0*/  FMUL.FTZ R30, R92, R73 ;  /* 0x000000495c1e7220 */ /* 0x000fca0000410000 */
[----:B------:R-:W-:Y:S01]  /*3bb0*/  MUFU.RCP R34, R86 ;  /* 0x0000005600227308 */ /* 0x000fe20000001000 */
[----:B--2---:R-:W-:-:S07]  /*3bc0*/  FMUL.FTZ R76, R79, R108 ;  /* 0x0000006c4f4c7220 */ /* 0x004fce0000410000 */
[----:B------:R-:W0:Y:S08]  /*3bd0*/  MUFU.EX2 R103, R103 ;  /* 0x0000006700677308 */ /* 0x000e300000000800 */
[----:B------:R-:W1:Y:S08]  /*3be0*/  MUFU.EX2 R96, R96 ;  /* 0x0000006000607308 */ /* 0x000e700000000800 */
[----:B------:R-:W-:Y:S01]  /*3bf0*/  MUFU.EX2 R95, R95 ;  /* 0x0000005f005f7308 */ /* 0x000fe20000000800 */
[----:B0-----:R-:W-:-:S02]  /*3c00*/  FADD.FTZ R103, R103, 1 ;  /* 0x3f80000067677421 */ /* 0x001fc40000010000 */
[----:B-1----:R-:W-:-:S05]  /*3c10*/  FADD.FTZ R96, R96, 1 ;  /* 0x3f80000060607421 */ /* 0x002fca0000010000 */
[----:B------:R-:W-:Y:S01]  /*3c20*/  MUFU.RCP R111, R96 ;  /* 0x00000060006f7308 */ /* 0x000fe20000001000 */
[----:B----4-:R0:W-:Y:S04]  /*3c30*/  STS.128 [R6.X16], R48 ;  /* 0x0000003006007388 */ /* 0x0101e8000000cc00 */
[----:B-----5:R1:W-:Y:S01]  /*3c40*/  STS.128 [R6.X16+0x200], R52 ;  /* 0x0002003406007388 */ /* 0x0203e2000000cc00 */
[----:B------:R-:W-:-:S06]  /*3c50*/  NOP ;  /* 0x0000000000007918 */ /* 0x000fcc0000000000 */
[----:B------:R-:W2:Y:S01]  /*3c60*/  LDS.128 R36, [R8.X16] ;  /* 0x0000000008247984 */ /* 0x000ea2000000cc00 */
[----:B0-----:R-:W-:Y:S01]  /*3c70*/  FFMA.FTZ R48, R30, R33, R31 ;  /* 0x000000211e307223 */ /* 0x001fe2000001001f */
[--C-:B------:R-:W-:Y:S01]  /*3c80*/  HADD2.F32 R33, -RZ, R43.reuse.H0_H0 ;  /* 0x2000002bff217230 */ /* 0x100fe20000004100 */
[----:B------:R-:W-:Y:S01]  /*3c90*/  FMUL.FTZ R49, R80, -1.4426950216293334961 ;  /* 0xbfb8aa3b50317820 */ /* 0x000fe20000410000 */
[----:B------:R-:W-:Y:S01]  /*3ca0*/  HADD2.F32 R50, -RZ, R43.H1_H1 ;  /* 0x3000002bff327230 */ /* 0x000fe20000004100 */
[----:B-1----:R-:W-:Y:S02]  /*3cb0*/  FFMA.FTZ R55, R75, R32, 1 ;  /* 0x3f8000004b377423 */ /* 0x002fe40000010020 */
[----:B------:R-:W-:Y:S01]  /*3cc0*/  FMUL.FTZ R75, R78, R107 ;  /* 0x0000006b4e4b7220 */ /* 0x000fe20000410000 */
[----:B------:R0:W1:Y:S01]  /*3cd0*/  MUFU.EX2 R113, R49 ;  /* 0x0000003100717308 */ /* 0x0000620000000800 */
[----:B------:R-:W-:Y:S02]  /*3ce0*/  FADD.FTZ R32, -R100, 1 ;  /* 0x3f80000064207421 */ /* 0x000fe40000010100 */
[----:B------:R-:W-:-:S02]  /*3cf0*/  FMUL.FTZ R31, R91, R75 ;  /* 0x0000004b5b1f7220 */ /* 0x000fc40000410000 */
[----:B------:R-:W-:Y:S01]  /*3d00*/  FFMA.FTZ R109, R77, R32, 1 ;  /* 0x3f8000004d6d7423 */ /* 0x000fe20000010020 */
[----:B------:R-:W-:Y:S01]  /*3d10*/  HADD2.F32 R77, -RZ, R35.H1_H1 ;  /* 0x30000023ff4d7230 */ /* 0x000fe20000004100 */
[----:B------:R-:W-:Y:S02]  /*3d20*/  FFMA.FTZ R51, R31, R33, R48 ;  /* 0x000000211f337223 */ /* 0x000fe40000010030 */
[----:B------:R-:W-:Y:S01]  /*3d30*/  FADD.FTZ R33, -R107, 1 ;  /* 0x3f8000006b217421 */ /* 0x000fe20000010100 */
[----:B0-----:R-:W-:Y:S01]  /*3d40*/  HADD2.F32 R49, -RZ, R44.H0_H0 ;  /* 0x2000002cff317230 */ /* 0x001fe20000004100 */
[----:B------:R-:W-:Y:S02]  /*3d50*/  FADD.FTZ R48, -R104, 1 ;  /* 0x3f80000068307421 */ /* 0x000fe40000010100 */
[----:B------:R-:W-:Y:S02]  /*3d60*/  FMUL.FTZ R32, R93, R76 ;  /* 0x0000004c5d207220 */ /* 0x000fe40000410000 */
[----:B------:R-:W-:-:S02]  /*3d70*/  FFMA.FTZ R110, R78, R33, 1 ;  /* 0x3f8000004e6e7423 */ /* 0x000fc40000010021 */
[----:B------:R-:W-:Y:S02]  /*3d80*/  FMUL.FTZ R78, R81, R34 ;  /* 0x00000022514e7220 */ /* 0x000fe40000410000 */
[----:B------:R-:W-:Y:S02]  /*3d90*/  FFMA.FTZ R105, R105, R48, 1 ;  /* 0x3f80000069697423 */ /* 0x000fe40000010030 */
[----:B------:R-:W-:Y:S02]  /*3da0*/  FMUL.FTZ R35, R83, -1.4426950216293334961 ;  /* 0xbfb8aa3b53237820 */ /* 0x000fe40000410000 */
[----:B------:R-:W-:Y:S02]  /*3db0*/  FFMA.FTZ R50, R32, R50, R51 ;  /* 0x0000003220327223 */ /* 0x000fe40000010033 */
[----:B------:R-:W-:Y:S01]  /*3dc0*/  FADD.FTZ R48, -R108, 1 ;  /* 0x3f8000006c307421 */ /* 0x000fe20000010100 */
[----:B------:R0:W3:Y:S01]  /*3dd0*/  MUFU.EX2 R114, R35 ;  /* 0x0000002300727308 */ /* 0x0000e20000000800 */
[----:B------:R-:W-:Y:S01]  /*3de0*/  FMUL.FTZ R33, R57, R78 ;  /* 0x0000004e39217220 */ /* 0x000fe20000410000 */
[----:B--2---:R-:W-:Y:S01]  /*3df0*/  HADD2.F32 R86, -RZ, R38.H0_H0 ;  /* 0x20000026ff567230 */ /* 0x004fe20000004100 */
[----:B------:R-:W-:Y:S01]  /*3e00*/  FFMA.FTZ R112, R79, R48, 1 ;  /* 0x3f8000004f707423 */ /* 0x000fe20000010030 */
[--C-:B------:R-:W-:Y:S01]  /*3e10*/  HADD2.F32 R84, -RZ, R37.reuse.H1_H1 ;  /* 0x30000025ff547230 */ /* 0x100fe20000004100 */
[----:B------:R-:W-:Y:S01]  /*3e20*/  FADD.FTZ R52, -R34, 1 ;  /* 0x3f80000022347421 */ /* 0x000fe20000010100 */
[--C-:B------:R-:W-:Y:S01]  /*3e30*/  HADD2.F32 R79, -RZ, R36.reuse.H0_H0 ;  /* 0x20000024ff4f7230 */ /* 0x100fe20000004100 */
[----:B------:R-:W-:Y:S01]  /*3e40*/  FADD.FTZ R54, R82, 1 ;  /* 0x3f80000052367421 */ /* 0x000fe20000010000 */
[----:B------:R-:W-:Y:S01]  /*3e50*/  HADD2.F32 R82, -RZ, R36.H1_H1 ;  /* 0x30000024ff527230 */ /* 0x000fe20000004100 */
[----:B0-----:R-:W-:Y:S01]  /*3e60*/  FFMA.FTZ R35, R33, R49, R50 ;  /* 0x0000003121237223 */ /* 0x001fe20000010032 */
[----:B------:R-:W-:Y:S01]  /*3e70*/  HADD2.F32 R88, -RZ, R38.H1_H1 ;  /* 0x30000026ff587230 */ /* 0x000fe20000004100 */
[----:B------:R-:W0:Y:S01]  /*3e80*/  LDS.128 R48, [R8.X16+0x10] ;  /* 0x0000100008307984 */ /* 0x000e22000000cc00 */
[----:B------:R-:W-:Y:S01]  /*3e90*/  FMUL.FTZ R53, R77, -1.4426950216293334961 ;  /* 0xbfb8aa3b4d357820 */ /* 0x000fe20000410000 */
[----:B------:R-:W-:Y:S01]  /*3ea0*/  MUFU.RCP R54, R54 ;  /* 0x0000003600367308 */ /* 0x000fe20000001000 */
[----:B------:R-:W-:Y:S01]  /*3eb0*/  FFMA.FTZ R52, R81, R52, 1 ;  /* 0x3f80000051347423 */ /* 0x000fe20000010034 */
[----:B------:R-:W-:Y:S01]  /*3ec0*/  HADD2.F32 R81, -RZ, R37.H0_H0 ;  /* 0x20000025ff517230 */ /* 0x000fe20000004100 */
[----:B------:R-:W-:-:S02]  /*3ed0*/  FMUL.FTZ R37, R98, R86 ;  /* 0x0000005662257220 */ /* 0x000fc40000410000 */
[----:B------:R-:W-:Y:S01]  /*3ee0*/  FMUL.FTZ R38, R90, R82 ;  /* 0x000000525a267220 */ /* 0x000fe20000410000 */
[--C-:B------:R-:W-:Y:S01]  /*3ef0*/  HADD2.F32 R90, -RZ, R39.reuse.H0_H0 ;  /* 0x20000027ff5a7230 */ /* 0x100fe20000004100 */
[----:B------:R-:W-:Y:S01]  /*3f00*/  FMUL.FTZ R99, R99, R84 ;  /* 0x0000005463637220 */ /* 0x000fe20000410000 */
[----:B------:R-:W2:Y:S01]  /*3f10*/  MUFU.EX2 R53, R53 ;  /* 0x0000003500357308 */ /* 0x000ea20000000800 */
[----:B------:R-:W-:Y:S01]  /*3f20*/  FMUL.FTZ R36, R85, R79 ;  /* 0x0000004f55247220 */ /* 0x000fe20000410000 */
[----:B------:R-:W-:Y:S01]  /*3f30*/  HADD2.F32 R85, -RZ, R39.H1_H1 ;  /* 0x30000027ff557230 */ /* 0x000fe20000004100 */
[----:B------:R-:W-:Y:S02]  /*3f40*/  FMUL.FTZ R100, R100, R37 ;  /* 0x0000002564647220 */ /* 0x000fe40000410000 */
[----:B------:R-:W-:Y:S02]  /*3f50*/  FMUL.FTZ R37, R92, R88 ;  /* 0x000000585c257220 */ /* 0x000fe40000410000 */
[----:B------:R-:W-:Y:S01]  /*3f60*/  FMUL.FTZ R89, R89, R38 ;  /* 0x0000002659597220 */ /* 0x000fe20000410000 */
[----:B------:R-:W4:Y:S01]  /*3f70*/  MUFU.RCP R92, R103 ;  /* 0x00000067005c7308 */ /* 0x000f220000001000 */
[----:B------:R-:W-:-:S02]  /*3f80*/  FMUL.FTZ R99, R94, R99 ;  /* 0x000000635e637220 */ /* 0x000fc40000410000 */
[----:B------:R-:W-:Y:S02]  /*3f90*/  FMUL.FTZ R104, R104, R37 ;  /* 0x0000002568687220 */ /* 0x000fe40000410000 */
[----:B------:R-:W-:Y:S02]  /*3fa0*/  FMUL.FTZ R93, R93, R85 ;  /* 0x000000555d5d7220 */ /* 0x000fe40000410000 */
[----:B------:R-:W-:Y:S02]  /*3fb0*/  FMUL.FTZ R37, R89, R102 ;  /* 0x0000006659257220 */ /* 0x000fe40000410000 */
[----:B------:R-:W-:Y:S02]  /*3fc0*/  FMUL.FTZ R106, R99, R106 ;  /* 0x0000006a636a7220 */ /* 0x000fe40000410000 */
[----:B-1----:R-:W-:Y:S02]  /*3fd0*/  FADD.FTZ R99, R113, 1 ;  /* 0x3f80000071637421 */ /* 0x002fe40000010000 */
[----:B---3--:R-:W-:-:S02]  /*3fe0*/  FADD.FTZ R102, R114, 1 ;  /* 0x3f80000072667421 */ /* 0x008fc40000010000 */
[----:B------:R-:W-:Y:S02]  /*3ff0*/  FMUL.FTZ R93, R108, R93 ;  /* 0x0000005d6c5d7220 */ /* 0x000fe40000410000 */
[----:B------:R-:W-:Y:S01]  /*4000*/  FADD.FTZ R94, R95, 1 ;  /* 0x3f8000005f5e7421 */ /* 0x000fe20000010000 */
[----:B------:R-:W1:Y:S01]  /*4010*/  MUFU.RCP R99, R99 ;  /* 0x0000006300637308 */ /* 0x000e620000001000 */
[----:B------:R-:W-:Y:S02]  /*4020*/  FMUL.FTZ R36, R87, R36 ;  /* 0x0000002457247220 */ /* 0x000fe40000410000 */
[----:B------:R-:W-:Y:S01]  /*4030*/  FMUL.FTZ R97, R97, R81 ;  /* 0x0000005161617220 */ /* 0x000fe20000410000 */
[--C-:B0-----:R-:W-:Y:S01]  /*4040*/  HADD2.F32 R87, -RZ, R48.reuse.H0_H0 ;  /* 0x20000030ff577230 */ /* 0x101fe20000004100 */
[----:B------:R-:W-:Y:S01]  /*4050*/  FMUL.FTZ R112, R93, R112 ;  /* 0x000000705d707220 */ /* 0x000fe20000410000 */
[----:B------:R-:W-:Y:S01]  /*4060*/  HADD2.F32 R96, -RZ, R48.H1_H1 ;  /* 0x30000030ff607230 */ /* 0x000fe20000004100 */
[----:B--2---:R-:W-:Y:S01]  /*4070*/  FADD.FTZ R53, R53, 1 ;  /* 0x3f80000035357421 */ /* 0x004fe20000010000 */
[----:B------:R-:W0:Y:S01]  /*4080*/  MUFU.RCP R102, R102 ;  /* 0x0000006600667308 */ /* 0x000e220000001000 */
[--C-:B------:R-:W-:Y:S01]  /*4090*/  HADD2.F32 R93, -RZ, R49.reuse.H1_H1 ;  /* 0x30000031ff5d7230 */ /* 0x100fe20000004100 */
[----:B------:R-:W-:Y:S01]  /*40a0*/  FMUL.FTZ R58, R58, R97 ;  /* 0x000000613a3a7220 */ /* 0x000fe20000410000 */
[----:B------:R-:W-:Y:S01]  /*40b0*/  HADD2.F32 R89, -RZ, R49.H0_H0 ;  /* 0x20000031ff597230 */ /* 0x000fe20000004100 */
[----:B------:R-:W-:Y:S01]  /*40c0*/  FMUL.FTZ R38, R91, R90 ;  /* 0x0000005a5b267220 */ /* 0x000fe20000410000 */
[--C-:B------:R-:W-:Y:S01]  /*40d0*/  HADD2.F32 R91, -RZ, R50.reuse.H0_H0 ;  /* 0x20000032ff5b7230 */ /* 0x100fe20000004100 */
[----:B------:R-:W-:Y:S01]  /*40e0*/  FMUL.FTZ R105, R104, R105 ;  /* 0x0000006968697220 */ /* 0x000fe20000410000 */
[----:B------:R-:W-:Y:S01]  /*40f0*/  HADD2.F32 R98, -RZ, R50.H1_H1 ;  /* 0x30000032ff627230 */ /* 0x000fe20000004100 */
[----:B------:R-:W2:Y:S01]  /*4100*/  MUFU.RCP R94, R94 ;  /* 0x0000005e005e7308 */ /* 0x000ea20000001000 */
[--C-:B------:R-:W-:Y:S01]  /*4110*/  HADD2.F32 R95, -RZ, R51.reuse.H0_H0 ;  /* 0x20000033ff5f7230 */ /* 0x100fe20000004100 */
[----:B------:R-:W-:Y:S01]  /*4120*/  FMUL.FTZ R57, R57, R87 ;  /* 0x0000005739397220 */ /* 0x000fe20000410000 */
[----:B------:R-:W-:Y:S01]  /*4130*/  HADD2.F32 R97, -RZ, R51.H1_H1 ;  /* 0x30000033ff617230 */ /* 0x000fe20000004100 */
[----:B------:R-:W-:-:S02]  /*4140*/  FADD.FTZ R48, -R54, 1 ;  /* 0x3f80000036307421 */ /* 0x000fc40000010100 */
[----:B------:R-:W-:Y:S02]  /*4150*/  FMUL.FTZ R49, R59, R96 ;  /* 0x000000603b317220 */ /* 0x000fe40000410000 */
[----:B------:R3:W5:Y:S01]  /*4160*/  MUFU.RCP R104, R53 ;  /* 0x0000003500687308 */ /* 0x0007620000001000 */
[----:B----4-:R-:W-:Y:S02]  /*4170*/  FADD.FTZ R50, -R92, 1 ;  /* 0x3f8000005c327421 */ /* 0x010fe40000010100 */
[----:B------:R-:W-:Y:S02]  /*4180*/  FMUL.FTZ R51, R72, R93 ;  /* 0x0000005d48337220 */ /* 0x000fe40000410000 */
[----:B------:R-:W-:Y:S02]  /*4190*/  FMUL.FTZ R107, R107, R38 ;  /* 0x000000266b6b7220 */ /* 0x000fe40000410000 */
[----:B------:R-:W-:Y:S02]  /*41a0*/  FMUL.FTZ R38, R100, R109 ;  /* 0x0000006d64267220 */ /* 0x000fe40000410000 */
[----:B------:R-:W-:-:S02]  /*41b0*/  FMUL.FTZ R57, R34, R57 ;  /* 0x0000003922397220 */ /* 0x000fc40000410000 */
[----:B------:R-:W-:Y:S01]  /*41c0*/  FFMA.FTZ R48, R7, R48, 1 ;  /* 0x3f80000007307423 */ /* 0x000fe20000010030 */
[----:B------:R-:W-:Y:S01]  /*41d0*/  F2FP.PACK_AB R38, R105, R38 ;  /* 0x000000266926723e */ /* 0x000fe200000000ff */
[----:B------:R-:W-:Y:S02]  /*41e0*/  FMUL.FTZ R100, R7, R54 ;  /* 0x0000003607647220 */ /* 0x000fe40000410000 */
[----:B------:R-:W-:Y:S02]  /*41f0*/  FMUL.FTZ R49, R54, R49 ;  /* 0x0000003136317220 */ /* 0x000fe40000410000 */
[----:B------:R-:W-:Y:S02]  /*4200*/  FFMA.FTZ R50, R67, R50, 1 ;  /* 0x3f80000043327423 */ /* 0x000fe40000010032 */
[----:B------:R-:W-:Y:S02]  /*4210*/  FMUL.FTZ R51, R92, R51 ;  /* 0x000000335c337220 */ /* 0x000fe40000410000 */
[----:B------:R-:W-:-:S02]  /*4220*/  FADD.FTZ R7, -R111, 1 ;  /* 0x3f8000006f077421 */ /* 0x000fc40000010100 */
[----:B------:R-:W-:Y:S02]  /*4230*/  FMUL.FTZ R34, R74, R89 ;  /* 0x000000594a227220 */ /* 0x000fe40000410000 */
[----:B------:R-:W-:Y:S02]  /*4240*/  FMUL.FTZ R49, R49, R48 ;  /* 0x0000003031317220 */ /* 0x000fe40000410000 */
[----:B------:R-:W-:Y:S02]  /*4250*/  FMUL.FTZ R50, R51, R50 ;  /* 0x0000003233327220 */ /* 0x000fe40000410000 */
[----:B------:R-:W-:Y:S02]  /*4260*/  FFMA.FTZ R7, R56, R7, 1 ;  /* 0x3f80000038077423 */ /* 0x000fe40000010007 */
[----:B------:R-:W-:Y:S02]  /*4270*/  FMUL.FTZ R34, R111, R34 ;  /* 0x000000226f227220 */ /* 0x000fe40000410000 */
[----:B-1----:R-:W-:-:S02]  /*4280*/  FADD.FTZ R51, -R99, 1 ;  /* 0x3f80000063337421 */ /* 0x002fc40000010100 */
[----:B0-----:R-:W-:Y:S02]  /*4290*/  FADD.FTZ R48, -R102, 1 ;  /* 0x3f80000066307421 */ /* 0x001fe40000010100 */
[----:B------:R-:W-:Y:S02]  /*42a0*/  FMUL.FTZ R7, R34, R7 ;  /* 0x0000000722077220 */ /* 0x000fe40000410000 */
[----:B---3--:R-:W-:Y:S02]  /*42b0*/  FFMA.FTZ R53, R80, R51, 1 ;  /* 0x3f80000050357423 */ /* 0x008fe40000010033 */
[----:B------:R-:W-:Y:S02]  /*42c0*/  FFMA.FTZ R54, R83, R48, 1 ;  /* 0x3f80000053367423 */ /* 0x000fe40000010030 */
[----:B------:R-:W-:Y:S02]  /*42d0*/  FMUL.FTZ R36, R36, R101 ;  /* 0x0000006524247220 */ /* 0x000fe40000410000 */
[----:B--2---:R-:W-:-:S02]  /*42e0*/  FADD.FTZ R34, -R94, 1 ;  /* 0x3f8000005e227421 */ /* 0x004fc40000010100 */
[----:B------:R-:W-:Y:S01]  /*42f0*/  FMUL.FTZ R51, R70, R91 ;  /* 0x0000005b46337220 */ /* 0x000fe20000410000 */
[----:B------:R-:W-:Y:S01]  /*4300*/  F2FP.PACK_AB R36, R37, R36 ;  /* 0x000000242524723e */ /* 0x000fe200000000ff */
[----:B------:R-:W-:Y:S02]  /*4310*/  FMUL.FTZ R48, R71, R98 ;  /* 0x0000006247307220 */ /* 0x000fe40000410000 */
[----:B------:R-:W-:Y:S02]  /*4320*/  FMUL.FTZ R101, R56, R111 ;  /* 0x0000006f38657220 */ /* 0x000fe40000410000 */
[----:B------:R-:W-:Y:S02]  /*4330*/  FMUL.FTZ R52, R57, R52 ;  /* 0x0000003439347220 */ /* 0x000fe40000410000 */
[----:B-----5:R-:W-:Y:S02]  /*4340*/  FADD.FTZ R56, -R104, 1 ;  /* 0x3f80000068387421 */ /* 0x020fe40000010100 */
[----:B------:R-:W-:-:S02]  /*4350*/  FMUL.FTZ R57, R66, R95 ;  /* 0x0000005f42397220 */ /* 0x000fc40000410000 */
[----:B------:R-:W-:Y:S02]  /*4360*/  FMUL.FTZ R103, R64, R97 ;  /* 0x0000006140677220 */ /* 0x000fe40000410000 */
[----:B------:R-:W-:Y:S02]  /*4370*/  FFMA.FTZ R34, R69, R34, 1 ;  /* 0x3f80000045227423 */ /* 0x000fe40000010022 */
[----:B------:R-:W-:Y:S02]  /*4380*/  FMUL.FTZ R51, R94, R51 ;  /* 0x000000335e337220 */ /* 0x000fe40000410000 */
[----:B------:R-:W-:Y:S02]  /*4390*/  FMUL.FTZ R48, R99, R48 ;  /* 0x0000003063307220 */ /* 0x000fe40000410000 */
[----:B------:R-:W-:Y:S02]  /*43a0*/  FFMA.FTZ R56, R77, R56, 1 ;  /* 0x3f8000004d387423 */ /* 0x000fe40000010038 */
[----:B------:R-:W-:-:S02]  /*43b0*/  FMUL.FTZ R57, R102, R57 ;  /* 0x0000003966397220 */ /* 0x000fc40000410000 */
[----:B------:R-:W-:Y:S02]  /*43c0*/  FMUL.FTZ R103, R104, R103 ;  /* 0x0000006768677220 */ /* 0x000fe40000410000 */
[----:B------:R-:W-:Y:S02]  /*43d0*/  FMUL.FTZ R34, R51, R34 ;  /* 0x0000002233227220 */ /* 0x000fe40000410000 */
[----:B------:R-:W-:Y:S01]  /*43e0*/  FMUL.FTZ R53, R48, R53 ;  /* 0x0000003530357220 */ /* 0x000fe20000410000 */
[----:B------:R-:W-:Y:S01]  /*43f0*/  HADD2.F32 R48, -RZ, R44.H1_H1 ;  /* 0x3000002cff307230 */ /* 0x000fe20000004100 */
        /* <DEDUP_REMOVED lines=12> */
[----:B------:R-:W-:Y:S01]  /*44c0*/  LEA R7, R3, R68, 0x1 ;  /* 0x0000004403077211 */ /* 0x000fe200078e08ff */
[----:B------:R-:W-:Y:S01]  /*44d0*/  BAR.SYNC.DEFER_BLOCKING 0x0 ;  /* 0x0000000000007b1d */ /* 0x000fe20000010000 */
[----:B------:R-:W-:Y:S01]  /*44e0*/  F2FP.PACK_AB R59, R103, R54 ;  /* 0x00000036673b723e */ /* 0x000fe200000000ff */
[----:B------:R-:W-:Y:S01]  /*44f0*/  FFMA.FTZ R68, R34, R48, R35 ;  /* 0x0000003022447223 */ /* 0x000fe20000010023 */
[----:B------:R-:W-:Y:S01]  /*4500*/  HADD2.F32 R103, -RZ, R45.H0_H0 ;  /* 0x2000002dff677230 */ /* 0x000fe20000004100 */
[----:B------:R-:W-:-:S02]  /*4510*/  FMUL.FTZ R35, R74, R101 ;  /* 0x000000654a237220 */ /* 0x000fc40000410000 */
[----:B------:R-:W-:Y:S02]  /*4520*/  FMUL.FTZ R80, R80, R99 ;  /* 0x0000006350507220 */ /* 0x000fe40000410000 */
[----:B------:R-:W-:Y:S01]  /*4530*/  FFMA.FTZ R103, R35, R103, R68 ;  /* 0x0000006723677223 */ /* 0x000fe20000010044 */
[----:B------:R-:W-:Y:S01]  /*4540*/  MOV R68, c[0x0][0x16c] ;  /* 0x00005b0000447a02 */ /* 0x000fe20000000f00 */
[----:B------:R-:W-:Y:S02]  /*4550*/  FMUL.FTZ R83, R83, R102 ;  /* 0x0000006653537220 */ /* 0x000fe40000410000 */
[----:B------:R-:W-:Y:S01]  /*4560*/  FMUL.FTZ R77, R77, R104 ;  /* 0x000000684d4d7220 */ /* 0x000fe20000410000 */
[----:B------:R-:W-:-:S03]  /*4570*/  ISETP.GE.AND P1, PT, R68, 0x1, PT ;  /* 0x000000014400780c */ /* 0x000fc60003f26270 */
[----:B------:R-:W-:Y:S01]  /*4580*/  FMUL.FTZ R64, R64, R77 ;  /* 0x0000004d40407220 */ /* 0x000fe20000410000 */
[----:B------:R0:W-:Y:S04]  /*4590*/  STS.128 [R7.X16], R36 ;  /* 0x0000002407007388 */ /* 0x0001e8000000cc00 */
[----:B------:R1:W-:Y:S01]  /*45a0*/  STS.128 [R7.X16+0x10], R56 ;  /* 0x0000103807007388 */ /* 0x0003e2000000cc00 */
[----:B------:R-:W-:-:S06]  /*45b0*/  NOP ;  /* 0x0000000000007918 */ /* 0x000fcc0000000000 */
[----:B------:R-:W2:Y:S04]  /*45c0*/  LDS.128 R48, [R6.X16] ;  /* 0x0000000006307984 */ /* 0x000ea8000000cc00 */
[----:B------:R-:W3:Y:S01]  /*45d0*/  LDS.128 R52, [R6.X16+0x200] ;  /* 0x0002000006347984 */ /* 0x000ee2000000cc00 */
[----:B0-----:R-:W-:Y:S01]  /*45e0*/  HADD2.F32 R37, -RZ, R45.H1_H1 ;  /* 0x3000002dff257230 */ /* 0x001fe20000004100 */
[----:B------:R-:W-:Y:S01]  /*45f0*/  FMUL.FTZ R36, R72, R67 ;  /* 0x0000004348247220 */ /* 0x000fe20000410000 */
[--C-:B------:R-:W-:Y:S01]  /*4600*/  HADD2.F32 R39, -RZ, R46.reuse.H0_H0 ;  /* 0x2000002eff277230 */ /* 0x100fe20000004100 */
[----:B-1----:R-:W-:Y:S02]  /*4610*/  MOV R56, UR7 ;  /* 0x0000000700387c02 */ /* 0x002fe40008000f00 */
[----:B------:R-:W-:Y:S01]  /*4620*/  FFMA.FTZ R38, R36, R37, R103 ;  /* 0x0000002524267223 */ /* 0x000fe20000010067 */
[----:B------:R-:W-:Y:S01]  /*4630*/  MOV R57, UR8 ;  /* 0x0000000800397c02 */ /* 0x000fe20008000f00 */
[----:B------:R-:W-:Y:S01]  /*4640*/  FMUL.FTZ R37, R70, R69 ;  /* 0x0000004546257220 */ /* 0x000fe20000410000 */
[----:B------:R-:W-:-:S02]  /*4650*/  HADD2.F32 R58, -RZ, R46.H1_H1 ;  /* 0x3000002eff3a7230 */ /* 0x000fc40000004100 */
[----:B------:R-:W-:Y:S01]  /*4660*/  HADD2.F32 R59, -RZ, R47.H0_H0 ;  /* 0x2000002fff3b7230 */ /* 0x000fe20000004100 */
[----:B------:R-:W-:-:S04]  /*4670*/  IMAD.WIDE R56, R5, 0x10, R56 ;  /* 0x0000001005387825 */ /* 0x000fc800078e0238 */
[----:B------:R-:W-:Y:S02]  /*4680*/  FFMA.FTZ R39, R37, R39, R38 ;  /* 0x0000002725277223 */ /* 0x000fe40000010026 */
[----:B------:R-:W-:-:S04]  /*4690*/  FMUL.FTZ R38, R71, R80 ;  /* 0x0000005047267220 */ /* 0x000fc80000410000 */
[----:B------:R-:W-:Y:S02]  /*46a0*/  FFMA.FTZ R58, R38, R58, R39 ;  /* 0x0000003a263a7223 */ /* 0x000fe40000010027 */
[----:B------:R-:W-:Y:S01]  /*46b0*/  FMUL.FTZ R39, R66, R83 ;  /* 0x0000005342277220 */ /* 0x000fe20000410000 */
[----:B------:R-:W-:-:S03]  /*46c0*/  HADD2.F32 R66, -RZ, R47.H1_H1 ;  /* 0x3000002fff427230 */ /* 0x000fc60000004100 */
[----:B------:R-:W-:Y:S01]  /*46d0*/  FFMA.FTZ R71, R39, R59, R58 ;  /* 0x0000003b27477223 */ /* 0x000fe2000001003a */
[----:B--2---:R0:W-:Y:S04]  /*46e0*/  STG.E.128 [R56.64], R48 ;  /* 0x0000003038007986 */ /* 0x0041e8000c101d1c */
[----:B---3--:R0:W-:Y:S01]  /*46f0*/  STG.E.128 [R56.64+0x200], R52 ;  /* 0x0002003438007986 */ /* 0x0081e2000c101d1c */
[----:B------:R-:W-:Y:S05]  /*4700*/  @!P0 BRA `(.L_x_1693) ;  /* 0x0000030000008947 */ /* 0x000fea0003800000 */
[----:B------:R-:W-:Y:S01]  /*4710*/  BAR.SYNC.DEFER_BLOCKING 0x0 ;  /* 0x0000000000007b1d */ /* 0x000fe20000010000 */
[----:B0-----:R-:W-:Y:S02]  /*4720*/  FMUL.FTZ R48, R60, R79 ;  /* 0x0000004f3c307220 */ /* 0x001fe40000410000 */
        /* <DEDUP_REMOVED lines=22> */
[----:B------:R0:W-:Y:S01]  /*4890*/  STS.128 [R7.X16], R48 ;  /* 0x0000003007007388 */ /* 0x0001e2000000cc00 */
        /* <DEDUP_REMOVED lines=13> */
[----:B------:R-:W1:Y:S01]  /*4970*/  LDS.128 R56, [R6.X16] ;  /* 0x0000000006387984 */ /* 0x000e62000000cc00 */
[----:B------:R-:W-:Y:S02]  /*4980*/  UIADD3 UR9, UR9, UR7, URZ ;  /* 0x0000000709097290 */ /* 0x000fe4000fffe03f */
[----:B------:R-:W-:Y:S01]  /*4990*/  ULEA UR7, UP0, UR8, UR18, 0x1 ;  /* 0x0000001208077291 */ /* 0x000fe2000f80083f */
[----:B------:R-:W2:Y:S03]  /*49a0*/  LDS.128 R60, [R6.X16+0x200] ;  /* 0x00020000063c7984 */ /* 0x000ea6000000cc00 */
[----:B------:R-:W-:Y:S02]  /*49b0*/  ULEA.HI.X UR8, UR8, UR19, UR9, 0x1, UP0 ;  /* 0x0000001308087291 */ /* 0x000fe400080f0c09 */
[----:B0-----:R-:W-:-:S04]  /*49c0*/  MOV R48, UR7 ;  /* 0x0000000700307c02 */ /* 0x001fc80008000f00 */
[----:B------:R-:W-:-:S05]  /*49d0*/  MOV R49, UR8 ;  /* 0x0000000800317c02 */ /* 0x000fca0008000f00 */
[----:B------:R-:W-:-:S05]  /*49e0*/  IMAD.WIDE R48, R5, 0x10, R48 ;  /* 0x0000001005307825 */ /* 0x000fca00078e0230 */
[----:B-1----:R0:W-:Y:S04]  /*49f0*/  STG.E.128 [R48.64], R56 ;  /* 0x0000003830007986 */ /* 0x0021e8000c101d1c */
[----:B--2---:R0:W-:Y:S02]  /*4a00*/  STG.E.128 [R48.64+0x200], R60 ;  /* 0x0002003c30007986 */ /* 0x0041e4000c101d1c */
.L_x_1693:
[----:B------:R-:W-:Y:S01]  /*4a10*/  BAR.SYNC.DEFER_BLOCKING 0x0 ;  /* 0x0000000000007b1d */ /* 0x000fe20000010000 */
[----:B------:R-:W-:Y:S01]  /*4a20*/  HFMA2.MMA R96, -RZ, RZ, 0, 0 ;  /* 0x00000000ff607435 */ /* 0x000fe200000001ff */
        /* <DEDUP_REMOVED lines=26> */
[----:B------:R-:W-:Y:S01]  /*4bd0*/  UIADD3 UR38, UR37, -0x1, URZ ;  /* 0xffffffff25267890 */ /* 0x000fe2000fffe03f */
[----:B------:R-:W-:Y:S01]  /*4be0*/  MOV R96, RZ ;  /* 0x000000ff00607202 */ /* 0x000fe20000000f00 */
[----:B------:R-:W-:Y:S02]  /*4bf0*/  UMOV UR8, URZ ;  /* 0x0000003f00087c82 */ /* 0x000fe40008000000 */
[----:B------:R-:W-:Y:S02]  /*4c00*/  ULEA.HI UR7, UR38, UR38, URZ, 0x1 ;  /* 0x0000002626077291 */ /* 0x000fe4000f8f083f */
[----:B------:R-:W-:-:S02]  /*4c10*/  UMOV UR9, URZ ;  /* 0x0000003f00097c82 */ /* 0x000fc40008000000 */
[----:B------:R-:W-:-:S04]  /*4c20*/  ULOP3.LUT UR7, UR7, 0xfffffe, URZ, 0xc0, !UPT ;  /* 0x00fffffe07077892 */ /* 0x000fc8000f8ec03f */
[----:B------:R-:W-:-:S03]  /*4c30*/  UIADD3 UR38, UR38, -UR7, URZ ;  /* 0x8000000726267290 */ /* 0x000fc6000fffe03f */
[----:B------:R-:W-:Y:S02]  /*4c40*/  UMOV UR7, URZ ;  /* 0x0000003f00077c82 */ /* 0x000fe40008000000 */
.L_x_1742:
[----:B------:R-:W-:Y:S02]  /*4c50*/  ULDC.64 UR18, c[0x0][0x180] ;  /* 0x0000600000127ab9 */ /* 0x000fe40000000a00 */
[----:B------:R-:W-:Y:S02]  /*4c60*/  UIMAD UR22, UR25, UR18, URZ ;  /* 0x00000012191672a4 */ /* 0x000fe4000f8e023f */
[----:B------:R-:W-:Y:S02]  /*4c70*/  USHF.R.S32.HI UR42, URZ, 0x1f, UR7 ;  /* 0x0000001f3f2a7899 */ /* 0x000fe40008011407 */
[----:B------:R-:W-:Y:S02]  /*4c80*/  UIMAD UR19, UR24, UR19, UR22 ;  /* 0x00000013181372a4 */ /* 0x000fe4000f8e0216 */
[----:B------:R-:W-:Y:S02]  /*4c90*/  UIMAD.WIDE.U32 UR20, UR24, UR18, URZ ;  /* 0x00000012181472a5 */ /* 0x000fe4000f8e003f */
[----:B------:R-:W-:-:S02]  /*4ca0*/  ULDC.64 UR22, c[0x0][0x188] ;  /* 0x0000620000167ab9 */ /* 0x000fc40000000a00 */
[----:B------:R-:W-:Y:S02]  /*4cb0*/  UIMAD UR43, UR42, UR22, URZ ;  /* 0x000000162a2b72a4 */ /* 0x000fe4000f8e023f */
[----:B------:R-:W-:Y:S02]  /*4cc0*/  UIADD3 UR21, UR21, UR19, URZ ;  /* 0x0000001315157290 */ /* 0x000fe4000fffe03f */
[----:B------:R-:W-:Y:S02]  /*4cd0*/  UIMAD UR43, UR7, UR23, UR43 ;  /* 0x00000017072b72a4 */ /* 0x000fe4000f8e022b */
[----:B------:R-:W-:Y:S02]  /*4ce0*/  ULDC.64 UR18, c[0x0][0x1c0] ;  /* 0x0000700000127ab9 */ /* 0x000fe40000000a00 */
[----:B------:R-:W-:Y:S02]  /*4cf0*/  UIMAD UR44, UR42, UR18, URZ ;  /* 0x000000122a2c72a4 */ /* 0x000fe4000f8e023f */
[----:B------:R-:W-:-:S02]  /*4d00*/  UIMAD.WIDE.U32 UR22, UR7, UR22, UR20 ;  /* 0x00000016071672a5 */ /* 0x000fc4000f8e0014 */
[----:B------:R-:W-:Y:S02]  /*4d10*/  UIMAD.WIDE.U32 UR20, UR7, UR18, URZ ;  /* 0x00000012071472a5 */ /* 0x000fe4000f8e003f */
[----:B------:R-:W-:Y:S02]  /*4d20*/  UIMAD UR44, UR7, UR19, UR44 ;  /* 0x00000013072c72a4 */ /* 0x000fe4000f8e022c */
[----:B------:R-:W-:Y:S02]  /*4d30*/  UIADD3 UR43, UR23, UR43, URZ ;  /* 0x0000002b172b7290 */ /* 0x000fe4000fffe03f */
[----:B------:R-:W-:Y:S02]  /*4d40*/  ULDC.64 UR18, c[0x0][0x220] ;  /* 0x0000880000127ab9 */ /* 0x000fe40000000a00 */
[----:B------:R-:W-:Y:S02]  /*4d50*/  ULEA UR23, UP0, UR22, UR18, 0x2 ;  /* 0x0000001216177291 */ /* 0x000fe4000f80103f */
[----:B------:R-:W-:-:S02]  /*4d60*/  ULEA UR45, UP1, UR20, UR35, 0x1 ;  /* 0x00000023142d7291 */ /* 0x000fc4000f82083f */
[----:B------:R-:W-:Y:S02]  /*4d70*/  ULEA.HI.X UR19, UR22, UR19, UR43, 0x2, UP0 ;  /* 0x0000001316137291 */ /* 0x000fe400080f142b */
[----:B0-----:R-:W-:Y:S01]  /*4d80*/  MOV R58, UR23 ;  /* 0x00000017003a7c02 */ /* 0x001fe20008000f00 */
[----:B------:R-:W-:Y:S01]  /*4d90*/  UIADD3 UR18, UR21, UR44, URZ ;  /* 0x0000002c15127290 */ /* 0x000fe2000fffe03f */
[----:B------:R-:W-:Y:S02]  /*4da0*/  MOV R56, UR45 ;  /* 0x0000002d00387c02 */ /* 0x000fe40008000f00 */
[----:B------:R-:W-:Y:S01]  /*4db0*/  MOV R59, UR19 ;  /* 0x00000013003b7c02 */ /* 0x000fe20008000f00 */
[----:B------:R-:W-:-:S04]  /*4dc0*/  ULEA.HI.X UR20, UR20, UR36, UR18, 0x1, UP1 ;  /* 0x0000002414147291 */ /* 0x000fc800088f0c12 */
[----:B------:R0:W2:Y:S02]  /*4dd0*/  LDG.E R97, [R58.64] ;  /* 0x0000001c3a617981 */ /* 0x0000a4000c1e1900 */
[----:B------:R-:W-:Y:S01]  /*4de0*/  MOV R57, UR20 ;  /* 0x0000001400397c02 */ /* 0x000fe20008000f00 */
[----:B------:R-:W-:-:S04]  /*4df0*/  ULDC.64 UR20, c[0x0][0x198] ;  /* 0x0000660000147ab9 */ /* 0x000fc80000000a00 */
[----:B------:R-:W-:-:S05]  /*4e00*/  IMAD.WIDE R56, R5, 0x10, R56 ;  /* 0x0000001005387825 */ /* 0x000fca00078e0238 */
[----:B------:R1:W3:Y:S04]  /*4e10*/  LDG.E.128 R48, [R56.64] ;  /* 0x0000001c38307981 */ /* 0x0002e8000c1e1d00 */
        /* <DEDUP_REMOVED lines=13> */
[----:B-1----:R-:W-:-:S04]  /*4ef0*/  MOV R56, UR20 ;  /* 0x0000001400387c02 */ /* 0x002fc80008000f00 */
[----:B------:R-:W-:-:S05]  /*4f00*/  MOV R57, UR21 ;  /* 0x0000001500397c02 */ /* 0x000fca0008000f00 */
[----:B------:R1:W4:Y:S01]  /*4f10*/  LDG.E R114, [R56.64] ;  /* 0x0000001c38727981 */ /* 0x000322000c1e1900 */
[C---:B------:R-:W-:Y:S02]  /*4f20*/  LOP3.LUT P0, RZ, R2.reuse, 0x1f, RZ, 0xc0, !PT ;  /* 0x0000001f02ff7812 */ /* 0x040fe4000780c0ff */
[----:B0-----:R-:W-:Y:S02]  /*4f30*/  MOV R58, UR37 ;  /* 0x00000025003a7c02 */ /* 0x001fe40008000f00 */
[----:B------:R-:W-:Y:S02]  /*4f40*/  ISETP.NE.AND P1, PT, R2, RZ, PT ;  /* 0x000000ff0200720c */ /* 0x000fe40003f25270 */
[----:B------:R-:W-:Y:S01]  /*4f50*/  ISETP.LT.OR P0, PT, R58, 0x2, P0 ;  /* 0x000000023a00780c */ /* 0x000fe20000701670 */
[----:B------:R-:W-:Y:S01]  /*4f60*/  HFMA2.MMA R60, -RZ, RZ, 0, 1.52587890625e-05 ;  /* 0x00000100ff3c7435 */ /* 0x000fe200000001ff */
[----:B------:R-:W-:Y:S02]  /*4f70*/  MOV R61, UR37 ;  /* 0x00000025003d7c02 */ /* 0x000fe40008000f00 */
[----:B------:R-:W-:Y:S01]  /*4f80*/  MOV R59, UR38 ;  /* 0x00000026003b7c02 */ /* 0x000fe20008000f00 */
[----:B------:R-:W-:Y:S01]  /*4f90*/  HFMA2.MMA R109, -RZ, RZ, 0, 4.76837158203125e-07 ;  /* 0x00000008ff6d7435 */ /* 0x000fe200000001ff */
[----:B------:R-:W-:-:S02]  /*4fa0*/  MOV R63, c[0x0][0x16c] ;  /* 0x00005b00003f7a02 */ /* 0x000fc40000000f00 */
[----:B------:R-:W-:-:S03]  /*4fb0*/  IADD3 R58, R2, 0x200, RZ ;  /* 0x00000200023a7810 */ /* 0x000fc60007ffe0ff */
[----:B------:R-:W-:Y:S02]  /*4fc0*/  @!P1 IMAD R58, R59, R60, UR7 ;  /* 0x000000073b3a9e24 */ /* 0x000fe4000f8e023c */
[----:B-1----:R-:W-:-:S03]  /*4fd0*/  @!P0 IADD3 R56, R61, -0x2, RZ ;  /* 0xfffffffe3d388810 */ /* 0x002fc60007ffe0ff */
[----:B------:R-:W-:Y:S02]  /*4fe0*/  SHF.L.U32 R102, R58, 0x2, RZ ;  /* 0x000000023a667819 */ /* 0x000fe400000006ff */
[----:B------:R-:W-:-:S04]  /*4ff0*/  @!P0 IMAD R56, R56, R63, UR7 ;  /* 0x0000000738388e24 */ /* 0x000fc8000f8e023f */
[----:B------:R-:W-:Y:S01]  /*5000*/  @!P0 IMAD.WIDE R108, R56, R109, UR10 ;  /* 0x0000000a386c8e25 */ /* 0x000fe2000f8e026d */
[--C-:B------:R-:W-:Y:S02]  /*5010*/  HADD2.F32 R162, -RZ, R40.reuse.H0_H0 ;  /* 0x20000028ffa27230 */ /* 0x100fe40000004100 */
[----:B------:R-:W-:Y:S01]  /*5020*/  HADD2.F32 R157, -RZ, R40.H1_H1 ;  /* 0x30000028ff9d7230 */ /* 0x000fe20000004100 */
[----:B------:R-:W-:Y:S01]  /*5030*/  HFMA2.MMA R100, -RZ, RZ, 1.875, 0 ;  /* 0x3f800000ff647435 */ /* 0x000fe200000001ff */
[--C-:B------:R-:W-:Y:S01]  /*5040*/  HADD2.F32 R160, -RZ, R41.reuse.H0_H0 ;  /* 0x20000029ffa07230 */ /* 0x100fe20000004100 */
[----:B------:R-:W-:Y:S02]  /*5050*/  FMUL.FTZ R162, R162, R9 ;  /* 0x00000009a2a27220 */ /* 0x000fe40000410000 */
[----:B------:R-:W-:Y:S01]  /*5060*/  FMUL.FTZ R157, R157, R10 ;  /* 0x0000000a9d9d7220 */ /* 0x000fe20000410000 */
[----:B------:R-:W-:Y:S01]  /*5070*/  HADD2.F32 R155, -RZ, R41.H1_H1 ;  /* 0x30000029ff9b7230 */ /* 0x000fe20000004100 */
[----:B------:R-:W-:Y:S01]  /*5080*/  MOV R101, RZ ;  /* 0x000000ff00657202 */ /* 0x000fe20000000f00 */
[----:B------:R-:W-:Y:S01]  /*5090*/  FMUL.FTZ R160, R160, R11 ;  /* 0x0000000ba0a07220 */ /* 0x000fe20000410000 */
[----:B------:R-:W-:-:S02]  /*50a0*/  HADD2.F32 R158, -RZ, R42.H0_H0 ;  /* 0x2000002aff9e7230 */ /* 0x000fc40000004100 */
[----:B------:R-:W-:Y:S01]  /*50b0*/  FMUL.FTZ R155, R155, R12 ;  /* 0x0000000c9b9b7220 */ /* 0x000fe20000410000 */
[----:B------:R-:W-:Y:S02]  /*50c0*/  HADD2.F32 R153, -RZ, R42.H1_H1 ;  /* 0x3000002aff997230 */ /* 0x000fe40000004100 */
[----:B------:R-:W-:Y:S01]  /*50d0*/  FMUL.FTZ R158, R158, R13 ;  /* 0x0000000d9e9e7220 */ /* 0x000fe20000410000 */
[----:B------:R-:W-:Y:S02]  /*50e0*/  HADD2.F32 R156, -RZ, R43.H0_H0 ;  /* 0x2000002bff9c7230 */ /* 0x000fe40000004100 */
[----:B------:R-:W-:-:S03]  /*50f0*/  FMUL.FTZ R153, R153, R14 ;  /* 0x0000000e99997220 */ /* 0x000fc60000410000 */
[----:B------:R-:W-:Y:S01]  /*5100*/  FMUL.FTZ R156, R156, R15 ;  /* 0x0000000f9c9c7220 */ /* 0x000fe20000410000 */
[----:B------:R-:W-:Y:S01]  /*5110*/  BSSY B0, `(.L_x_1695) ;  /* 0x000007a000007945 */ /* 0x000fe20003800000 */
[----:B--2---:R-:W-:-:S04]  /*5120*/  FMUL.FTZ R113, R97, 1.4426950216293334961 ;  /* 0x3fb8aa3b61717820 */ /* 0x004fc80000410000 */
[----:B------:R-:W-:-:S06]  /*5130*/  FMUL.FTZ R143, R113, R9 ;  /* 0x00000009718f7220 */ /* 0x000fcc0000410000 */
[----:B------:R-:W0:Y:S01]  /*5140*/  MUFU.EX2 R143, R143 ;  /* 0x0000008f008f7308 */ /* 0x000e220000000800 */
[C---:B------:R-:W-:Y:S01]  /*5150*/  FMUL.FTZ R106, R113.reuse, R10 ;  /* 0x0000000a716a7220 */ /* 0x040fe20000410000 */
[----:B---3--:R-:W-:Y:S01]  /*5160*/  STS.128 [R6.X16], R48 ;  /* 0x0000003006007388 */ /* 0x008fe2000000cc00 */
[----:B------:R-:W-:-:S03]  /*5170*/  FMUL.FTZ R105, R113, R11 ;  /* 0x0000000b71697220 */ /* 0x000fc60000410000 */
[----:B----4-:R-:W-:Y:S01]  /*5180*/  STS.128 [R6.X16+0x200], R52 ;  /* 0x0002003406007388 */ /* 0x010fe2000000cc00 */
[----:B------:R-:W-:-:S06]  /*5190*/  NOP ;  /* 0x0000000000007918 */ /* 0x000fcc0000000000 */
[----:B------:R-:W1:Y:S01]  /*51a0*/  LDS.128 R56, [R8.X16] ;  /* 0x0000000008387984 */ /* 0x000e62000000cc00 */
[----:B------:R-:W2:Y:S03]  /*51b0*/  MUFU.EX2 R106, R106 ;  /* 0x0000006a006a7308 */ /* 0x000ea60000000800 */
[----:B------:R-:W3:Y:S04]  /*51c0*/  LDS.128 R60, [R8.X16+0x10] ;  /* 0x00001000083c7984 */ /* 0x000ee8000000cc00 */
[----:B0-----:R0:W-:Y:S01]  /*51d0*/  STS [R102+0x3be0], R143 ;  /* 0x003be08f66007388 */ /* 0x0011e20000000800 */
[----:B------:R-:W-:-:S03]  /*51e0*/  FMUL.FTZ R104, R113, R12 ;  /* 0x0000000c71687220 */ /* 0x000fc60000410000 */
[----:B------:R-:W-:Y:S01]  /*51f0*/  BAR.SYNC.DEFER_BLOCKING 0x0 ;  /* 0x0000000000007b1d */ /* 0x000fe20000010000 */
[----:B------:R-:W-:-:S05]  /*5200*/  FMUL.FTZ R103, R113, R13 ;  /* 0x0000000d71677220 */ /* 0x000fca0000410000 */
[----:B------:R-:W4:Y:S01]  /*5210*/  MUFU.EX2 R105, R105 ;  /* 0x0000006900697308 */ /* 0x000f220000000800 */
[----:B0-----:R-:W-:Y:S01]  /*5220*/  FMUL.FTZ R102, R113, R14 ;  /* 0x0000000e71667220 */ /* 0x001fe20000410000 */
[----:B------:R-:W-:-:S06]  /*5230*/  HADD2.F32 R51, -RZ, R43.H1_H1 ;  /* 0x3000002bff337230 */ /* 0x000fcc0000004100 */
[----:B------:R-:W0:Y:S01]  /*5240*/  MUFU.EX2 R104, R104 ;  /* 0x0000006800687308 */ /* 0x000e220000000800 */
[----:B------:R-:W-:Y:S02]  /*5250*/  FMUL.FTZ R111, R113, R15 ;  /* 0x0000000f716f7220 */ /* 0x000fe40000410000 */
[----:B--2---:R-:W-:-:S05]  /*5260*/  FMUL.FTZ R52, R143, R106 ;  /* 0x0000006a8f347220 */ /* 0x004fca0000410000 */
[----:B------:R-:W2:Y:S01]  /*5270*/  MUFU.EX2 R103, R103 ;  /* 0x0000006700677308 */ /* 0x000ea20000000800 */
[----:B------:R-:W-:Y:S01]  /*5280*/  FFMA.FTZ R50, R162, R106, R157 ;  /* 0x0000006aa2327223 */ /* 0x000fe2000001009d */
[----:B------:R0:W5:Y:S01]  /*5290*/  @!P0 LDG.E.64 R100, [R108.64] ;  /* 0x0000001c6c648981 */ /* 0x000162000c1e1b00 */
[-C--:B------:R-:W-:Y:S02]  /*52a0*/  FMUL.FTZ R121, R113, R16.reuse ;  /* 0x0000001071797220 */ /* 0x080fe40000410000 */
[----:B------:R-:W-:-:S03]  /*52b0*/  FMUL.FTZ R154, R51, R16 ;  /* 0x00000010339a7220 */ /* 0x000fc60000410000 */
[----:B------:R-:W1:Y:S01]  /*52c0*/  MUFU.EX2 R102, R102 ;  /* 0x0000006600667308 */ /* 0x000e620000000800 */
[C---:B----4-:R-:W-:Y:S02]  /*52d0*/  FMUL.FTZ R51, R105.reuse, R52 ;  /* 0x0000003469337220 */ /* 0x050fe40000410000 */
[----:B------:R-:W-:Y:S02]  /*52e0*/  FFMA.FTZ R50, R105, R50, R160 ;  /* 0x0000003269327223 */ /* 0x000fe400000100a0 */
[----:B------:R-:W-:-:S03]  /*52f0*/  FMUL.FTZ R120, R113, R17 ;  /* 0x0000001171787220 */ /* 0x000fc60000410000 */
[----:B------:R-:W4:Y:S01]  /*5300*/  MUFU.EX2 R111, R111 ;  /* 0x0000006f006f7308 */ /* 0x000f220000000800 */
[----:B------:R-:W-:Y:S01]  /*5310*/  ISETP.NE.AND P0, PT, R2, 0x7f, PT ;  /* 0x0000007f0200780c */ /* 0x000fe20003f05270 */
[C---:B0-----:R-:W-:Y:S02]  /*5320*/  FMUL.FTZ R52, R104.reuse, R51 ;  /* 0x0000003368347220 */ /* 0x041fe40000410000 */
[----:B------:R-:W-:Y:S02]  /*5330*/  FFMA.FTZ R50, R104, R50, R155 ;  /* 0x0000003268327223 */ /* 0x000fe4000001009b */
[----:B------:R-:W-:Y:S02]  /*5340*/  FMUL.FTZ R119, R113, R18 ;  /* 0x0000001271777220 */ /* 0x000fe40000410000 */
[----:B------:R-:W0:Y:S01]  /*5350*/  MUFU.EX2 R121, R121 ;  /* 0x0000007900797308 */ /* 0x000e220000000800 */
[C---:B--2---:R-:W-:Y:S02]  /*5360*/  FMUL.FTZ R51, R103.reuse, R52 ;  /* 0x0000003467337220 */ /* 0x044fe40000410000 */
[----:B------:R-:W-:-:S02]  /*5370*/  FFMA.FTZ R50, R103, R50, R158 ;  /* 0x0000003267327223 */ /* 0x000fc4000001009e */
[C---:B------:R-:W-:Y:S02]  /*5380*/  FMUL.FTZ R118, R113.reuse, R19 ;  /* 0x0000001371767220 */ /* 0x040fe40000410000 */
[----:B------:R-:W-:Y:S01]  /*5390*/  FMUL.FTZ R117, R113, R20 ;  /* 0x0000001471757220 */ /* 0x000fe20000410000 */
[----:B------:R-:W2:Y:S01]  /*53a0*/  MUFU.EX2 R120, R120 ;  /* 0x0000007800787308 */ /* 0x000ea20000000800 */
[C---:B-1----:R-:W-:Y:S01]  /*53b0*/  FMUL.FTZ R52, R102.reuse, R51 ;  /* 0x0000003366347220 */ /* 0x042fe20000410000 */
[----:B------:R-:W-:Y:S01]  /*53c0*/  HADD2.F32 R54, -RZ, R44.H0_H0 ;  /* 0x2000002cff367230 */ /* 0x000fe20000004100 */
[----:B------:R-:W-:Y:S01]  /*53d0*/  FFMA.FTZ R50, R102, R50, R153 ;  /* 0x0000003266327223 */ /* 0x000fe20000010099 */
[----:B------:R1:W1:Y:S04]  /*53e0*/  @P0 LDS R126, [R2.X4+0x43e4] ;  /* 0x0043e400027e0984 */ /* 0x0002680000004800 */
[----:B------:R-:W2:Y:S01]  /*53f0*/  MUFU.EX2 R119, R119 ;  /* 0x0000007700777308 */ /* 0x000ea20000000800 */
[----:B----4-:R-:W-:-:S02]  /*5400*/  FMUL.FTZ R52, R111, R52 ;  /* 0x000000346f347220 */ /* 0x010fc40000410000 */
[----:B------:R-:W-:Y:S01]  /*5410*/  FFMA.FTZ R50, R111, R50, R156 ;  /* 0x000000326f327223 */ /* 0x000fe2000001009c */
[----:B------:R4:W1:Y:S01]  /*5420*/  R2UR UR21, R114 ;  /* 0x00000000721573c2 */ /* 0x00086200000e0000 */
[----:B------:R-:W-:-:S03]  /*5430*/  FMUL.FTZ R116, R113, R21 ;  /* 0x0000001571747220 */ /* 0x000fc60000410000 */
[----:B------:R-:W1:Y:S01]  /*5440*/  MUFU.EX2 R118, R118 ;  /* 0x0000007600767308 */ /* 0x000e620000000800 */
[----:B------:R-:W-:Y:S01]  /*5450*/  HADD2.F32 R53, -RZ, R44.H1_H1 ;  /* 0x3000002cff357230 */ /* 0x000fe20000004100 */
[C---:B0-----:R-:W-:Y:S01]  /*5460*/  FMUL.FTZ R51, R121.reuse, R52 ;  /* 0x0000003479337220 */ /* 0x041fe20000410000 */
[----:B----4-:R-:W-:Y:S01]  /*5470*/  HADD2.F32 R114, -RZ, R46.H0_H0 ;  /* 0x2000002eff727230 */ /* 0x010fe20000004100 */
[----:B------:R-:W-:Y:S02]  /*5480*/  FMUL.FTZ R151, R54, R17 ;  /* 0x0000001136977220 */ /* 0x000fe40000410000 */
[----:B------:R-:W-:Y:S02]  /*5490*/  FFMA.FTZ R50, R121, R50, R154 ;  /* 0x0000003279327223 */ /* 0x000fe4000001009a */
[----:B------:R-:W0:Y:S01]  /*54a0*/  MUFU.EX2 R117, R117 ;  /* 0x0000007500757308 */ /* 0x000e220000000800 */
[----:B------:R-:W-:Y:S01]  /*54b0*/  FMUL.FTZ R115, R113, R22 ;  /* 0x0000001671737220 */ /* 0x000fe20000410000 */
[--C-:B------:R-:W-:Y:S01]  /*54c0*/  HADD2.F32 R99, -RZ, R56.reuse.H0_H0 ;  /* 0x20000038ff637230 */ /* 0x100fe20000004100 */
[----:B--2---:R-:W-:Y:S01]  /*54d0*/  FMUL.FTZ R52, R120, R51 ;  /* 0x0000003378347220 */ /* 0x004fe20000410000 */
[----:B------:R-:W-:Y:S01]  /*54e0*/  HADD2.F32 R108, -RZ, R56.H1_H1 ;  /* 0x30000038ff6c7230 */ /* 0x000fe20000004100 */
[----:B------:R-:W-:Y:S01]  /*54f0*/  FMUL.FTZ R152, R53, R18 ;  /* 0x0000001235987220 */ /* 0x000fe20000410000 */
[--C-:B------:R-:W-:Y:S01]  /*5500*/  HADD2.F32 R107, -RZ, R57.reuse.H0_H0 ;  /* 0x20000039ff6b7230 */ /* 0x100fe20000004100 */
[----:B------:R-:W-:Y:S01]  /*5510*/  FMUL.FTZ R145, R114, R21 ;  /* 0x0000001572917220 */ /* 0x000fe20000410000 */
[----:B------:R-:W-:Y:S01]  /*5520*/  HADD2.F32 R110, -RZ, R57.H1_H1 ;  /* 0x30000039ff6e7230 */ /* 0x000fe20000004100 */
[----:B------:R-:W2:Y:S01]  /*5530*/  MUFU.EX2 R116, R116 ;  /* 0x0000007400747308 */ /* 0x000ea20000000800 */
[----:B------:R-:W-:Y:S01]  /*5540*/  HADD2.F32 R56, -RZ, R45.H0_H0 ;  /* 0x2000002dff387230 */ /* 0x000fe20000004100 */
[----:B------:R-:W-:Y:S01]  /*5550*/  FFMA.FTZ R50, R120, R50, R151 ;  /* 0x0000003278327223 */ /* 0x000fe20000010097 */
[----:B------:R-:W-:Y:S01]  /*5560*/  HADD2.F32 R57, -RZ, R46.H1_H1 ;  /* 0x3000002eff397230 */ /* 0x000fe20000004100 */
[----:B------:R-:W-:Y:S01]  /*5570*/  FMUL.FTZ R114, R113, R23 ;  /* 0x0000001771727220 */ /* 0x000fe20000410000 */
[----:B------:R-:W-:Y:S01]  /*5580*/  HADD2.F32 R48, -RZ, R47.H0_H0 ;  /* 0x2000002fff307230 */ /* 0x000fe20000004100 */
[C---:B------:R-:W-:Y:S01]  /*5590*/  FMUL.FTZ R51, R119.reuse, R52 ;  /* 0x0000003477337220 */ /* 0x040fe20000410000 */
[----:B------:R-:W-:Y:S01]  /*55a0*/  HADD2.F32 R55, -RZ, R45.H1_H1 ;  /* 0x3000002dff377230 */ /* 0x000fe20000004100 */
[----:B------:R-:W4:Y:S01]  /*55b0*/  MUFU.EX2 R115, R115 ;  /* 0x0000007300737308 */ /* 0x000f220000000800 */
[----:B------:R-:W-:Y:S01]  /*55c0*/  FMUL.FTZ R149, R56, R19 ;  /* 0x0000001338957220 */ /* 0x000fe20000410000 */
[----:B------:R-:W-:Y:S01]  /*55d0*/  HADD2.F32 R49, -RZ, R47.H1_H1 ;  /* 0x3000002fff317230 */ /* 0x000fe20000004100 */
[----:B------:R-:W-:-:S02]  /*55e0*/  FFMA.FTZ R50, R119, R50, R152 ;  /* 0x0000003277327223 */ /* 0x000fc40000010098 */
[----:B------:R-:W-:Y:S02]  /*55f0*/  FMUL.FTZ R148, R57, R22 ;  /* 0x0000001639947220 */ /* 0x000fe40000410000 */
[----:B------:R-:W-:Y:S01]  /*5600*/  FMUL.FTZ R57, R48, R23 ;  /* 0x0000001730397220 */ /* 0x000fe20000410000 */
[----:B------:R-:W3:Y:S01]  /*5610*/  MUFU.EX2 R114, R114 ;  /* 0x0000007200727308 */ /* 0x000ee20000000800 */
[----:B------:R-:W-:Y:S02]  /*5620*/  FMUL.FTZ R113, R113, R24 ;  /* 0x0000001871717220 */ /* 0x000fe40000410000 */
[C---:B-1----:R-:W-:Y:S02]  /*5630*/  FMUL.FTZ R48, R118.reuse, R51 ;  /* 0x0000003376307220 */ /* 0x042fe40000410000 */
[----:B------:R-:W-:Y:S02]  /*5640*/  FMUL.FTZ R150, R55, R20 ;  /* 0x0000001437967220 */ /* 0x000fe40000410000 */
[----:B------:R-:W-:-:S02]  /*5650*/  FFMA.FTZ R50, R118, R50, R149 ;  /* 0x0000003276327223 */ /* 0x000fc40000010095 */
[----:B------:R-:W-:Y:S01]  /*5660*/  FMUL.FTZ R56, R49, R24 ;  /* 0x0000001831387220 */ /* 0x000fe20000410000 */
[----:B------:R-:W1:Y:S01]  /*5670*/  MUFU.EX2 R113, R113 ;  /* 0x0000007100717308 */ /* 0x000e620000000800 */
[C---:B0-----:R-:W-:Y:S02]  /*5680*/  FMUL.FTZ R49, R117.reuse, R48 ;  /* 0x0000003075317220 */ /* 0x041fe40000410000 */
[----:B------:R-:W-:Y:S02]  /*5690*/  FFMA.FTZ R50, R117, R50, R150 ;  /* 0x0000003275327223 */ /* 0x000fe40000010096 */
[C---:B--2---:R-:W-:Y:S02]  /*56a0*/  FMUL.FTZ R48, R116.reuse, R49 ;  /* 0x0000003174307220 */ /* 0x044fe40000410000 */
[----:B------:R-:W-:Y:S02]  /*56b0*/  FFMA.FTZ R50, R116, R50, R145 ;  /* 0x0000003274327223 */ /* 0x000fe40000010091 */
[----:B----4-:R-:W-:-:S02]  /*56c0*/  FMUL.FTZ R49, R115, R48 ;  /* 0x0000003073317220 */ /* 0x010fc40000410000 */
[----:B------:R-:W-:Y:S01]  /*56d0*/  FFMA.FTZ R50, R115, R50, R148 ;  /* 0x0000003273327223 */ /* 0x000fe20000010094 */
[--C-:B------:R-:W-:Y:S01]  /*56e0*/  HADD2.F32 R109, -RZ, R58.reuse.H0_H0 ;  /* 0x2000003aff6d7230 */ /* 0x100fe20000004100 */
[C---:B---3--:R-:W-:Y:S01]  /*56f0*/  FMUL.FTZ R48, R114.reuse, R49 ;  /* 0x0000003172307220 */ /* 0x048fe20000410000 */
[----:B------:R-:W-:Y:S01]  /*5700*/  HADD2.F32 R112, -RZ, R58.H1_H1 ;  /* 0x3000003aff707230 */ /* 0x000fe20000004100 */
[----:B------:R-:W-:Y:S01]  /*5710*/  FFMA.FTZ R49, R114, R50, R57 ;  /* 0x0000003272317223 */ /* 0x000fe20000010039 */
[--C-:B------:R-:W-:Y:S02]  /*5720*/  HADD2.F32 R58, -RZ, R59.reuse.H0_H0 ;  /* 0x2000003bff3a7230 */ /* 0x100fe40000004100 */
[----:B------:R-:W-:Y:S02]  /*5730*/  HADD2.F32 R122, -RZ, R59.H1_H1 ;  /* 0x3000003bff7a7230 */ /* 0x000fe40000004100 */
[--C-:B------:R-:W-:Y:S02]  /*5740*/  HADD2.F32 R59, -RZ, R60.reuse.H0_H0 ;  /* 0x2000003cff3b7230 */ /* 0x100fe40000004100 */
[----:B------:R-:W-:-:S02]  /*5750*/  HADD2.F32 R123, -RZ, R60.H1_H1 ;  /* 0x3000003cff7b7230 */ /* 0x000fc40000004100 */
[--C-:B------:R-:W-:Y:S02]  /*5760*/  HADD2.F32 R60, -RZ, R61.reuse.H0_H0 ;  /* 0x2000003dff3c7230 */ /* 0x100fe40000004100 */
[----:B------:R-:W-:Y:S02]  /*5770*/  HADD2.F32 R124, -RZ, R61.H1_H1 ;  /* 0x3000003dff7c7230 */ /* 0x000fe40000004100 */
[--C-:B------:R-:W-:Y:S02]  /*5780*/  HADD2.F32 R61, -RZ, R62.reuse.H0_H0 ;  /* 0x2000003eff3d7230 */ /* 0x100fe40000004100 */
[----:B------:R-:W-:Y:S01]  /*5790*/  HADD2.F32 R125, -RZ, R62.H1_H1 ;  /* 0x3000003eff7d7230 */ /* 0x000fe20000004100 */
[C---:B-1----:R-:W-:Y:S01]  /*57a0*/  FMUL.FTZ R48, R113.reuse, R48 ;  /* 0x0000003071307220 */ /* 0x042fe20000410000 */
[--C-:B------:R-:W-:Y:S01]  /*57b0*/  HADD2.F32 R62, -RZ, R63.reuse.H0_H0 ;  /* 0x2000003fff3e7230 */ /* 0x100fe20000004100 */
[----:B------:R-:W-:Y:S01]  /*57c0*/  FFMA.FTZ R49, R113, R49, R56 ;  /* 0x0000003171317223 */ /* 0x000fe20000010038 */
[----:B------:R-:W-:Y:S01]  /*57d0*/  HADD2.F32 R127, -RZ, R63.H1_H1 ;  /* 0x3000003fff7f7230 */ /* 0x000fe20000004100 */
[----:B------:R-:W-:Y:S01]  /*57e0*/  LEA.HI R63, R2, R2, RZ, 0x1e ;  /* 0x00000002023f7211 */ /* 0x000fe200078ff0ff */
[----:B------:R-:W-:Y:S05]  /*57f0*/  @P0 BRA `(.L_x_1696) ;  /* 0x000000b000000947 */ /* 0x000fea0003800000 */
[----:B------:R-:W-:Y:S01]  /*5800*/  ULDC UR19, c[0x0][0x174] ;  /* 0x00005d0000137ab9 */ /* 0x000fe20000000800 */
[----:B------:R-:W-:Y:S01]  /*5810*/  MOV R126, 0x3f800000 ;  /* 0x3f800000007e7802 */ /* 0x000fe20000000f00 */
        /* <DEDUP_REMOVED lines=9> */
.L_x_1696:
[----:B------:R-:W-:Y:S05]  /*58b0*/  BSYNC B0 ;  /* 0x0000000000007941 */ /* 0x000fea0003800000 */
.L_x_1695:
[----:B------:R-:W-:Y:S01]  /*58c0*/  ISETP.GT.U32.AND P0, PT, R2, 0x1f, PT ;  /* 0x0000001f0200780c */ /* 0x000fe20003f04070 */
[----:B------:R2:W-:Y:S01]  /*58d0*/  STS.64 [R63.X8+0x31d0], R48 ;  /* 0x0031d0303f007388 */ /* 0x0005e20000008a00 */
[----:B0-----:R-:W-:Y:S01]  /*58e0*/  FMUL.FTZ R50, R99, UR21 ;  /* 0x0000001563327c20 */ /* 0x001fe20008410000 */
[----:B------:R-:W-:Y:S01]  /*58f0*/  BSSY B0, `(.L_x_1697) ;  /* 0x000006e000007945 */ /* 0x000fe20003800000 */
        /* <DEDUP_REMOVED lines=14> */
[----:B--2---:R-:W-:Y:S02]  /*59e0*/  FMUL.FTZ R49, R127, UR21 ;  /* 0x000000157f317c20 */ /* 0x004fe40008410000 */
        /* <DEDUP_REMOVED lines=31> */
.L_x_1750:
        /* <DEDUP_REMOVED lines=24> */
.L_x_1751:
[----:B------:R-:W-:Y:S02]  /*5d60*/  ISETP.GE.AND P0, PT, R3, 0x10, PT ;  /* 0x000000100300780c */ /* 0x000fe40003f06270 */
[----:B0-----:R-:W-:-:S11]  /*5d70*/  MOV R164, R163 ;  /* 0x000000a300a47202 */ /* 0x001fd60000000f00 */
        /* <DEDUP_REMOVED lines=8> */
[----:B-1---5:R-:W-:Y:S05]  /*5e00*/  CALL.REL.NOINC `($__internal_70_$__cuda_sm70_shflsync_idx_p) ;  /* 0x00004ca000007944 */ /* 0x022fea0003c00000 */
.L_x_1701:
[----:B------:R-:W-:Y:S05]  /*5e10*/  BRA.CONV ~URZ, `(.L_x_1702) ;  /* 0x000000637f007947 */ /* 0x000fea000b800000 */
[----:B-1----:R-:W-:Y:S01]  /*5e20*/  HFMA2.MMA R51, -RZ, RZ, 0, 1.847743988037109375e-06 ;  /* 0x0000001fff337435 */ /* 0x002fe200000001ff */
[----:B------:R-:W-:-:S02]  /*5e30*/  MOV R54, R164 ;  /* 0x000000a400367202 */ /* 0x000fc40000000f00 */
[----:B------:R-:W-:Y:S02]  /*5e40*/  MOV R53, 0x1f ;  /* 0x0000001f00357802 */ /* 0x000fe40000000f00 */
[----:B------:R-:W-:Y:S02]  /*5e50*/  MOV R50, 0xffffffff ;  /* 0xffffffff00327802 */ /* 0x000fe40000000f00 */
[----:B------:R-:W-:Y:S02]  /*5e60*/  MOV R52, 0x5e80 ;  /* 0x00005e8000347802 */ /* 0x000fe40000000f00 */
[----:B-----5:R-:W-:Y:S05]  /*5e70*/  CALL.REL.NOINC `($__internal_70_$__cuda_sm70_shflsync_idx_p) ;  /* 0x00004c3000007944 */ /* 0x020fea0003c00000 */
.L_x_1702:
[----:B------:R-:W-:Y:S05]  /*5e80*/  BRA.DIV ~URZ, `(.L_x_1703) ;  /* 0x000042627f007947 */ /* 0x000fea000b800000 */
[----:B-----5:R-:W0:Y:S04]  /*5e90*/  SHFL.IDX PT, R100, R100, RZ, 0x1f ;  /* 0x00001fff64647589 */ /* 0x020e2800000e0000 */
[----:B------:R2:W3:Y:S04]  /*5ea0*/  SHFL.IDX PT, R53, R101, RZ, 0x1f ;  /* 0x00001fff65357589 */ /* 0x0004e800000e0000 */
[----:B------:R-:W4:Y:S04]  /*5eb0*/  SHFL.UP PT, R161, R161, 0x1, RZ ;  /* 0x04200000a1a17989 */ /* 0x000f2800000e00ff */
[----:B------:R-:W1:Y:S02]  /*5ec0*/  SHFL.UP PT, R164, R164, 0x1, RZ ;  /* 0x04200000a4a47989 */ /* 0x000e6400000e00ff */
.L_x_1752:
[----:B--2---:R-:W2:Y:S01]  /*5ed0*/  LDS.64 R54, [R159+0x31d0] ;  /* 0x0031d0009f367984 */ /* 0x004ea20000000a00 */
[----:B0-----:R-:W-:Y:S01]  /*5ee0*/  MOV R52, R100 ;  /* 0x0000006400347202 */ /* 0x001fe20000000f00 */
[----:B-1-34-:R-:W-:-:S02]  /*5ef0*/  @P1 FFMA.FTZ R53, R53, R161, R164 ;  /* 0x000000a135351223 */ /* 0x01afc400000100a4 */
[----:B------:R-:W0:Y:S02]  /*5f00*/  LDS.64 R48, [R159+0x31d8] ;  /* 0x0031d8009f307984 */ /* 0x000e240000000a00 */
[----:B------:R-:W-:Y:S02]  /*5f10*/  @P1 FMUL.FTZ R52, R52, R161 ;  /* 0x000000a134341220 */ /* 0x000fe40000410000 */
[----:B------:R-:W1:Y:S04]  /*5f20*/  LDS.64 R50, [R159+0x31e0] ;  /* 0x0031e0009f327984 */ /* 0x000e680000000a00 */
[----:B------:R3:W-:Y:S01]  /*5f30*/  STS.64 [R159+0x31d0], R52 ;  /* 0x0031d0349f007388 */ /* 0x0007e20000000a00 */
[C---:B--2---:R-:W-:Y:S02]  /*5f40*/  FFMA.FTZ R55, R54.reuse, R53, R55 ;  /* 0x0000003536377223 */ /* 0x044fe40000010037 */
        /* <DEDUP_REMOVED lines=8> */
.L_x_1698:
[----:B------:R-:W-:Y:S05]  /*5fd0*/  BSYNC B0 ;  /* 0x0000000000007941 */ /* 0x000fea0003800000 */
.L_x_1697:
[----:B------:R-:W-:Y:S01]  /*5fe0*/  WARPSYNC 0xffffffff ;  /* 0xffffffff00007948 */ /* 0x000fe20003800000 */
[----:B------:R-:W-:Y:S01]  /*5ff0*/  BAR.SYNC.DEFER_BLOCKING 0x0 ;  /* 0x0000000000007b1d */ /* 0x000fe20000010000 */
[----:B-1-3--:R-:W-:Y:S01]  /*6000*/  FMUL.FTZ R49, R113, R126 ;  /* 0x0000007e71317220 */ /* 0x00afe20000410000 */
[----:B------:R-:W-:-:S02]  /*6010*/  LOP3.LUT P0, RZ, R2, 0x1f, RZ, 0xc0, !PT ;  /* 0x0000001f02ff7812 */ /* 0x000fc4000780c0ff */
[----:B------:R-:W-:Y:S01]  /*6020*/  MOV R51, UR37 ;  /* 0x0000002500337c02 */ /* 0x000fe20008000f00 */
[----:B------:R-:W-:Y:S01]  /*6030*/  FMUL.FTZ R50, R114, R49 ;  /* 0x0000003172327220 */ /* 0x000fe20000410000 */
[----:B------:R-:W-:Y:S01]  /*6040*/  MOV R52, UR7 ;  /* 0x0000000700347c02 */ /* 0x000fe20008000f00 */
[----:B------:R-:W-:Y:S01]  /*6050*/  BSSY B0, `(.L_x_1704) ;  /* 0x0000077000007945 */ /* 0x000fe20003800000 */
[----:B------:R-:W-:Y:S01]  /*6060*/  ISETP.GE.OR P0, PT, R51, c[0x0][0x174], P0 ;  /* 0x00005d0033007a0c */ /* 0x000fe20000706670 */
        /* <DEDUP_REMOVED lines=11> */
[----:B------:R-:W-:-:S04]  /*6120*/  FMUL.FTZ R50, R104, R49 ;  /* 0x0000003168327220 */ /* 0x000fc80000410000 */
[----:B------:R-:W-:-:S04]  /*6130*/  FMUL.FTZ R49, R105, R50 ;  /* 0x0000003269317220 */ /* 0x000fc80000410000 */
[C---:B------:R-:W-:Y:S01]  /*6140*/  FMUL.FTZ R50, R106.reuse, R49 ;  /* 0x000000316a327220 */ /* 0x040fe20000410000 */
[----:B------:R-:W-:Y:S01]  /*6150*/  HFMA2.MMA R49, -RZ, RZ, 0, 0 ;  /* 0x00000000ff317435 */ /* 0x000fe200000001ff */
        /* <DEDUP_REMOVED lines=14> */
[----:B-----5:R-:W-:Y:S02]  /*6240*/  FFMA.FTZ R101, R121, R156, R154 ;  /* 0x0000009c79657223 */ /* 0x020fe4000001009a */
        /* <DEDUP_REMOVED lines=14> */
[----:B------:R-:W-:Y:S01]  /*6330*/  FFMA.FTZ R51, R106, R48, R141 ;  /* 0x000000306a337223 */ /* 0x000fe2000001008d */
[----:B------:R-:W-:Y:S01]  /*6340*/  MOV R48, 0x3f800000 ;  /* 0x3f80000000307802 */ /* 0x000fe20000000f00 */
[----:B------:R-:W-:-:S05]  /*6350*/  FFMA.FTZ R151, R113, R145, R56 ;  /* 0x0000009171977223 */ /* 0x000fca0000010038 */
        /* <DEDUP_REMOVED lines=24> */
.L_x_1753:
        /* <DEDUP_REMOVED lines=26> */
.L_x_1754:
[C---:B------:R-:W-:Y:S01]  /*6680*/  ISETP.NE.AND P0, PT, R2.reuse, 0x1f, PT ;  /* 0x0000001f0200780c */ /* 0x040fe20003f05270 */
[----:B-1-3--:R-:W-:Y:S01]  /*6690*/  FFMA.FTZ R49, R49, R159, R154 ;  /* 0x0000009f31317223 */ /* 0x00afe2000001009a */
[----:B------:R-:W-:Y:S01]  /*66a0*/  MOV R54, R161 ;  /* 0x000000a100367202 */ /* 0x000fe20000000f00 */
[----:B------:R-:W-:-:S02]  /*66b0*/  IMAD R161, R2, 0x28, RZ ;  /* 0x0000002802a17824 */ /* 0x000fc400078e02ff */
[----:B------:R-:W-:-:S03]  /*66c0*/  FMUL.FTZ R48, R48, R159 ;  /* 0x0000009f30307220 */ /* 0x000fc60000410000 */
[----:B------:R-:W-:Y:S04]  /*66d0*/  LDS.64 R50, [R161+0x36f0] ;  /* 0x0036f000a1327984 */ /* 0x000fe80000000a00 */
[----:B0-----:R-:W-:Y:S01]  /*66e0*/  LDS.64 R52, [R161+0x36e8] ;  /* 0x0036e800a1347984 */ /* 0x001fe20000000a00 */
[-C--:B--2-4-:R-:W-:Y:S02]  /*66f0*/  @P0 FFMA.FTZ R55, R55, R56.reuse, R57 ;  /* 0x0000003837370223 */ /* 0x094fe40000010039 */
[----:B------:R-:W-:Y:S02]  /*6700*/  @P0 FMUL.FTZ R54, R54, R56 ;  /* 0x0000003836360220 */ /* 0x000fe40000410000 */
[----:B------:R-:W0:Y:S04]  /*6710*/  LDS.64 R56, [R161+0x36f8] ;  /* 0x0036f800a1387984 */ /* 0x000e280000000a00 */
[----:B------:R1:W-:Y:S01]  /*6720*/  STS.64 [R161+0x36f8], R54 ;  /* 0x0036f836a1007388 */ /* 0x0003e20000000a00 */
[----:B0-----:R-:W-:-:S02]  /*6730*/  FFMA.FTZ R57, R56, R55, R57 ;  /* 0x0000003738397223 */ /* 0x001fc40000010039 */
[----:B------:R-:W-:Y:S02]  /*6740*/  FMUL.FTZ R56, R56, R54 ;  /* 0x0000003638387220 */ /* 0x000fe40000410000 */
[C---:B------:R-:W-:Y:S02]  /*6750*/  FFMA.FTZ R51, R50.reuse, R57, R51 ;  /* 0x0000003932337223 */ /* 0x040fe40000010033 */
[----:B------:R-:W-:Y:S01]  /*6760*/  FMUL.FTZ R50, R50, R56 ;  /* 0x0000003832327220 */ /* 0x000fe20000410000 */
[----:B------:R1:W-:Y:S01]  /*6770*/  STS.64 [R161+0x36f0], R56 ;  /* 0x0036f038a1007388 */ /* 0x0003e20000000a00 */
[C---:B------:R-:W-:Y:S02]  /*6780*/  FFMA.FTZ R53, R52.reuse, R51, R53 ;  /* 0x0000003334357223 */ /* 0x040fe40000010035 */
[----:B------:R-:W-:Y:S01]  /*6790*/  FMUL.FTZ R52, R52, R50 ;  /* 0x0000003234347220 */ /* 0x000fe20000410000 */
[----:B------:R1:W-:Y:S04]  /*67a0*/  STS.64 [R161+0x36e8], R50 ;  /* 0x0036e832a1007388 */ /* 0x0003e80000000a00 */
[----:B------:R1:W-:Y:S02]  /*67b0*/  STS.64 [R161+0x36e0], R52 ;  /* 0x0036e034a1007388 */ /* 0x0003e40000000a00 */
.L_x_1705:
[----:B------:R-:W-:Y:S05]  /*67c0*/  BSYNC B0 ;  /* 0x0000000000007941 */ /* 0x000fea0003800000 */
.L_x_1704:
[----:B------:R-:W-:Y:S01]  /*67d0*/  WARPSYNC 0xffffffff ;  /* 0xffffffff00007948 */ /* 0x000fe20003800000 */
[----:B------:R-:W-:Y:S01]  /*67e0*/  BAR.SYNC.DEFER_BLOCKING 0x0 ;  /* 0x0000000000007b1d */ /* 0x000fe20000010000 */
[----:B01----:R-:W-:Y:S01]  /*67f0*/  FMUL.FTZ R50, R99, R162 ;  /* 0x000000a263327220 */ /* 0x003fe20000410000 */
[----:B------:R-:W-:Y:S01]  /*6800*/  ISETP.NE.AND P0, PT, R2, RZ, PT ;  /* 0x000000ff0200720c */ /* 0x000fe20003f05270 */
[----:B------:R-:W-:Y:S01]  /*6810*/  FMUL.FTZ R108, R108, R157 ;  /* 0x0000009d6c6c7220 */ /* 0x000fe20000410000 */
[----:B------:R-:W-:Y:S01]  /*6820*/  HADD2.F32 R164, -RZ, R42.H1_H1 ;  /* 0x3000002affa47230 */ /* 0x000fe20000004100 */
[----:B------:R-:W-:Y:S01]  /*6830*/  FFMA.FTZ R51, R25, R50, RZ ;  /* 0x0000003219337223 */ /* 0x000fe200000100ff */
[----:B------:R-:W-:Y:S01]  /*6840*/  HADD2.F32 R161, -RZ, R47.H1_H1 ;  /* 0x3000002fffa17230 */ /* 0x000fe20000004100 */
[----:B------:R-:W-:Y:S01]  /*6850*/  FMUL.FTZ R107, R107, R160 ;  /* 0x000000a06b6b7220 */ /* 0x000fe20000410000 */
[----:B------:R-:W-:Y:S01]  /*6860*/  ULDC.64 UR18, c[0x0][0x2b8] ;  /* 0x0000ae0000127ab9 */ /* 0x000fe20000000a00 */
[----:B------:R-:W-:Y:S01]  /*6870*/  FFMA.FTZ R108, R26, R108, R51 ;  /* 0x0000006c1a6c7223 */ /* 0x000fe20000010033 */
[----:B------:R-:W-:Y:S01]  /*6880*/  UIMAD UR18, UR40, UR18, URZ ;  /* 0x00000012281272a4 */ /* 0x000fe2000f8e023f */
[----:B------:R-:W-:Y:S01]  /*6890*/  FMUL.FTZ R110, R110, R155 ;  /* 0x0000009b6e6e7220 */ /* 0x000fe20000410000 */
[----:B------:R-:W-:Y:S01]  /*68a0*/  ULDC UR20, c[0x0][0x174] ;  /* 0x00005d0000147ab9 */ /* 0x000fe20000000800 */
[----:B------:R-:W-:Y:S01]  /*68b0*/  FFMA.FTZ R107, R27, R107, R108 ;  /* 0x0000006b1b6b7223 */ /* 0x000fe2000001006c */
[----:B------:R-:W-:Y:S01]  /*68c0*/  UIADD3 UR20, -UR6, UR20, URZ ;  /* 0x0000001406147290 */ /* 0x000fe2000fffe13f */
[----:B------:R-:W-:Y:S01]  /*68d0*/  FMUL.FTZ R109, R109, R158 ;  /* 0x0000009e6d6d7220 */ /* 0x000fe20000410000 */
[----:B------:R-:W-:Y:S01]  /*68e0*/  UIMAD UR18, UR39, UR19, UR18 ;  /* 0x00000013271272a4 */ /* 0x000fe2000f8e0212 */
[----:B------:R-:W-:Y:S01]  /*68f0*/  FFMA.FTZ R110, R28, R110, R107 ;  /* 0x0000006e1c6e7223 */ /* 0x000fe2000001006b */
[----:B------:R-:W-:Y:S01]  /*6900*/  HADD2.F32 R107, -RZ, R45.H1_H1 ;  /* 0x3000002dff6b7230 */ /* 0x000fe20000004100 */
[----:B------:R-:W-:Y:S01]  /*6910*/  FMUL.FTZ R112, R112, R153 ;  /* 0x0000009970707220 */ /* 0x000fe20000410000 */
[----:B------:R-:W-:Y:S01]  /*6920*/  ULEA UR20, UR20, 0xfffff800, 0xb ;  /* 0xfffff80014147891 */ /* 0x000fe2000f8e583f */
[----:B------:R-:W-:Y:S01]  /*6930*/  FFMA.FTZ R109, R29, R109, R110 ;  /* 0x0000006d1d6d7223 */ /* 0x000fe2000001006e */
[----:B------:R-:W-:Y:S01]  /*6940*/  BSSY B0, `(.L_x_1708) ;  /* 0x00000c6000007945 */ /* 0x000fe20003800000 */
[----:B------:R-:W-:Y:S01]  /*6950*/  FMUL.FTZ R58, R58, R156 ;  /* 0x0000009c3a3a7220 */ /* 0x000fe20000410000 */
[----:B------:R-:W0:Y:S01]  /*6960*/  LDS R63, [R63.X8+0x36e4] ;  /* 0x0036e4003f3f7984 */ /* 0x000e220000008800 */
        /* <DEDUP_REMOVED lines=10> */
[----:B------:R-:W-:Y:S01]  /*6a10*/  HADD2.F32 R123, -RZ, R44.H1_H1 ;  /* 0x3000002cff7b7230 */ /* 0x000fe20000004100 */
[----:B------:R-:W-:Y:S02]  /*6a20*/  FMUL.FTZ R124, R124, R143 ;  /* 0x0000008f7c7c7220 */ /* 0x000fe40000410000 */
[----:B------:R-:W-:Y:S01]  /*6a30*/  FFMA.FTZ R51, R35, R60, R50 ;  /* 0x0000003c23337223 */ /* 0x000fe20000010032 */
[----:B------:R-:W-:Y:S01]  /*6a40*/  P2R R50, PR, RZ, 0x1 ;  /* 0x00000001ff327803 */ /* 0x000fe20000000000 */
[----:B------:R-:W-:Y:S01]  /*6a50*/  FMUL.FTZ R61, R61, R150 ;  /* 0x000000963d3d7220 */ /* 0x000fe20000410000 */
[----:B------:R-:W-:Y:S01]  /*6a60*/  MOV R50, UR7 ;  /* 0x0000000700327c02 */ /* 0x000fe20008000f00 */
[----:B------:R-:W-:Y:S01]  /*6a70*/  FFMA.FTZ R124, R36, R124, R51 ;  /* 0x0000007c247c7223 */ /* 0x000fe20000010033 */
[----:B------:R-:W-:Y:S01]  /*6a80*/  HADD2.F32 R60, -RZ, R41.H1_H1 ;  /* 0x30000029ff3c7230 */ /* 0x000fe20000004100 */
[----:B------:R-:W-:-:S02]  /*6a90*/  FMUL.FTZ R125, R125, R148 ;  /* 0x000000947d7d7220 */ /* 0x000fc40000410000 */
[----:B------:R-:W-:Y:S01]  /*6aa0*/  FFMA.FTZ R61, R37, R61, R124 ;  /* 0x0000003d253d7223 */ /* 0x000fe2000001007c */
[----:B------:R1:W-:Y:S01]  /*6ab0*/  @!P0 STS.64 [R50.X8+0x45e0], R48 ;  /* 0x0045e03032008388 */ /* 0x0003e20000008a00 */
[----:B------:R-:W-:Y:S01]  /*6ac0*/  FMUL.FTZ R62, R62, R145 ;  /* 0x000000913e3e7220 */ /* 0x000fe20000410000 */
[----:B------:R-:W-:Y:S01]  /*6ad0*/  HADD2.F32 R124, -RZ, R46.H0_H0 ;  /* 0x2000002eff7c7230 */ /* 0x000fe20000004100 */
[----:B------:R-:W-:Y:S01]  /*6ae0*/  FFMA.FTZ R52, R38, R125, R61 ;  /* 0x0000007d26347223 */ /* 0x000fe2000001003d */
[----:B------:R-:W-:Y:S01]  /*6af0*/  HADD2.F32 R61, -RZ, R41.H0_H0 ;  /* 0x20000029ff3d7230 */ /* 0x000fe20000004100 */
[----:B------:R-:W-:Y:S01]  /*6b00*/  FFMA.FTZ R51, R60, -R12, R155 ;  /* 0x8000000c3c337223 */ /* 0x000fe2000001009b */
[----:B------:R-:W-:Y:S01]  /*6b10*/  HADD2.F32 R125, -RZ, R44.H0_H0 ;  /* 0x2000002cff7d7230 */ /* 0x000fe20000004100 */
[----:B------:R-:W-:Y:S01]  /*6b20*/  FFMA.FTZ R52, R39, R62, R52 ;  /* 0x0000003e27347223 */ /* 0x000fe20000010034 */
[----:B------:R-:W-:Y:S01]  /*6b30*/  HADD2.F32 R62, -RZ, R40.H1_H1 ;  /* 0x30000028ff3e7230 */ /* 0x000fe20000004100 */
[----:B------:R-:W-:-:S02]  /*6b40*/  FFMA.FTZ R54, R61, -R11, R160 ;  /* 0x8000000b3d367223 */ /* 0x000fc400000100a0 */
[----:B0-----:R-:W-:Y:S01]  /*6b50*/  FFMA.FTZ R126, R63, R126, R128 ;  /* 0x0000007e3f7e7223 */ /* 0x001fe20000010080 */
[----:B------:R-:W-:Y:S01]  /*6b60*/  HADD2.F32 R63, -RZ, R40.H0_H0 ;  /* 0x20000028ff3f7230 */ /* 0x000fe20000004100 */
[----:B------:R-:W-:Y:S02]  /*6b70*/  FFMA.FTZ R57, R62, -R10, R157 ;  /* 0x8000000a3e397223 */ /* 0x000fe4000001009d */
[----:B------:R-:W-:Y:S02]  /*6b80*/  FFMA.FTZ R130, R113, R126, R130 ;  /* 0x0000007e71827223 */ /* 0x000fe40000010082 */
[----:B------:R-:W-:Y:S02]  /*6b90*/  FFMA.FTZ R58, R63, -R9, R162 ;  /* 0x800000093f3a7223 */ /* 0x000fe400000100a2 */
[----:B------:R-:W-:Y:S01]  /*6ba0*/  FFMA.FTZ R114, R114, R130, R129 ;  /* 0x0000008272727223 */ /* 0x000fe20000010081 */
[----:B------:R-:W-:Y:S01]  /*6bb0*/  HADD2.F32 R129, -RZ, R43.H1_H1 ;  /* 0x3000002bff817230 */ /* 0x000fe20000004100 */
[----:B------:R-:W-:-:S02]  /*6bc0*/  FFMA.FTZ R128, R125, -R17, R100 ;  /* 0x800000117d807223 */ /* 0x000fc40000010064 */
[----:B------:R-:W-:Y:S02]  /*6bd0*/  FFMA.FTZ R132, R115, R114, R132 ;  /* 0x0000007273847223 */ /* 0x000fe40000010084 */
[----:B------:R-:W-:Y:S02]  /*6be0*/  FFMA.FTZ R115, R129, -R16, R101 ;  /* 0x8000001081737223 */ /* 0x000fe40000010065 */
[----:B------:R-:W-:Y:S01]  /*6bf0*/  FFMA.FTZ R116, R116, R132, R131 ;  /* 0x0000008474747223 */ /* 0x000fe20000010083 */
[----:B------:R-:W-:Y:S01]  /*6c00*/  HADD2.F32 R131, -RZ, R43.H0_H0 ;  /* 0x2000002bff837230 */ /* 0x000fe20000004100 */
[----:B------:R-:W-:Y:S02]  /*6c10*/  FFMA.FTZ R109, R123, -R18, R152 ;  /* 0x800000127b6d7223 */ /* 0x000fe40000010098 */
[----:B------:R-:W-:Y:S02]  /*6c20*/  FFMA.FTZ R134, R117, R116, R134 ;  /* 0x0000007475867223 */ /* 0x000fe40000010086 */
[----:B------:R-:W-:-:S02]  /*6c30*/  FMUL.FTZ R53, R97, R132 ;  /* 0x0000008461357220 */ /* 0x000fc40000410000 */
[----:B------:R-:W-:Y:S01]  /*6c40*/  FFMA.FTZ R118, R118, R134, R133 ;  /* 0x0000008676767223 */ /* 0x000fe20000010085 */
[----:B------:R-:W-:Y:S01]  /*6c50*/  HADD2.F32 R133, -RZ, R42.H0_H0 ;  /* 0x2000002aff857230 */ /* 0x000fe20000004100 */
[----:B------:R-:W-:Y:S02]  /*6c60*/  FFMA.FTZ R110, R112, -R19, R149 ;  /* 0x80000013706e7223 */ /* 0x000fe40000010095 */
[----:B------:R-:W-:Y:S02]  /*6c70*/  FFMA.FTZ R136, R119, R118, R136 ;  /* 0x0000007677887223 */ /* 0x000fe40000010088 */
[----:B------:R-:W-:Y:S02]  /*6c80*/  FFMA.FTZ R154, R133, -R13, R158 ;  /* 0x8000000d859a7223 */ /* 0x000fe4000001009e */
[----:B------:R-:W-:Y:S02]  /*6c90*/  FFMA.FTZ R120, R120, R136, R135 ;  /* 0x0000008878787223 */ /* 0x000fe40000010087 */
[----:B------:R-:W-:-:S02]  /*6ca0*/  FFMA.FTZ R119, R164, -R14, R153 ;  /* 0x8000000ea4777223 */ /* 0x000fc40000010099 */
[----:B------:R-:W-:Y:S02]  /*6cb0*/  FFMA.FTZ R138, R121, R120, R138 ;  /* 0x00000078798a7223 */ /* 0x000fe4000001008a */
[----:B------:R-:W-:Y:S02]  /*6cc0*/  FMUL.FTZ R113, R136, R17 ;  /* 0x0000001188717220 */ /* 0x000fe40000410000 */
[----:B------:R-:W-:Y:S02]  /*6cd0*/  FFMA.FTZ R111, R111, R138, R140 ;  /* 0x0000008a6f6f7223 */ /* 0x000fe4000001008c */
[----:B------:R-:W-:Y:S02]  /*6ce0*/  FMUL.FTZ R117, R138, R15 ;  /* 0x0000000f8a757220 */ /* 0x000fe40000410000 */
[----:B------:R-:W-:Y:S02]  /*6cf0*/  FFMA.FTZ R102, R102, R111, R137 ;  /* 0x0000006f66667223 */ /* 0x000fe40000010089 */
[----:B------:R-:W-:-:S02]  /*6d00*/  FMUL.FTZ R140, R120, R16 ;  /* 0x00000010788c7220 */ /* 0x000fc40000410000 */
[----:B------:R-:W-:Y:S02]  /*6d10*/  FFMA.FTZ R103, R103, R102, R142 ;  /* 0x0000006667677223 */ /* 0x000fe4000001008e */
[----:B------:R-:W-:Y:S02]  /*6d20*/  FMUL.FTZ R121, R102, R13 ;  /* 0x0000000d66797220 */ /* 0x000fe40000410000 */
[----:B------:R-:W-:Y:S02]  /*6d30*/  FFMA.FTZ R104, R104, R103, R139 ;  /* 0x0000006768687223 */ /* 0x000fe4000001008b */
[----:B-1----:R-:W-:Y:S02]  /*6d40*/  FMUL.FTZ R50, R103, R12 ;  /* 0x0000000c67327220 */ /* 0x002fe40000410000 */
[----:B------:R-:W-:Y:S02]  /*6d50*/  FFMA.FTZ R105, R105, R104, R144 ;  /* 0x0000006869697223 */ /* 0x000fe40000010090 */
[----:B------:R-:W-:-:S02]  /*6d60*/  FMUL.FTZ R55, R104, R11 ;  /* 0x0000000b68377220 */ /* 0x000fc40000410000 */
[----:B------:R-:W-:Y:S01]  /*6d70*/  FFMA.FTZ R106, R106, R105, R141 ;  /* 0x000000696a6a7223 */ /* 0x000fe2000001008d */
[----:B------:R-:W-:Y:S01]  /*6d80*/  HADD2.F32 R141, -RZ, R46.H1_H1 ;  /* 0x3000002eff8d7230 */ /* 0x000fe20000004100 */
[----:B------:R-:W-:Y:S02]  /*6d90*/  FMUL.FTZ R56, R105, R10 ;  /* 0x0000000a69387220 */ /* 0x000fe40000410000 */
[----:B------:R-:W-:Y:S02]  /*6da0*/  FMUL.FTZ R59, R106, R9 ;  /* 0x000000096a3b7220 */ /* 0x000fe40000410000 */
[----:B------:R-:W-:Y:S02]  /*6db0*/  FMUL.FTZ R144, R111, R14 ;  /* 0x0000000e6f907220 */ /* 0x000fe40000410000 */
[----:B------:R-:W-:Y:S02]  /*6dc0*/  FFMA.FTZ R48, R59, R58, RZ ;  /* 0x0000003a3b307223 */ /* 0x000fe400000100ff */
        /* <DEDUP_REMOVED lines=8> */
[----:B------:R-:W-:Y:S02]  /*6e50*/  FFMA.FTZ R48, R124, -R21, R150 ;  /* 0x800000157c307223 */ /* 0x000fe40000010096 */
[----:B------:R-:W-:Y:S02]  /*6e60*/  FFMA.FTZ R49, R144, R119, R49 ;  /* 0x0000007790317223 */ /* 0x000fe40000010031 */
[----:B------:R-:W-:Y:S02]  /*6e70*/  FMUL.FTZ R53, R48, R53 ;  /* 0x0000003530357220 */ /* 0x000fe40000410000 */
[----:B------:R-:W-:Y:S02]  /*6e80*/  FFMA.FTZ R49, R117, R142, R49 ;  /* 0x0000008e75317223 */ /* 0x000fe40000010031 */
[----:B------:R-:W-:-:S02]  /*6e90*/  FFMA.FTZ R124, R124, R132, R53 ;  /* 0x000000847c7c7223 */ /* 0x000fc40000010035 */
[----:B------:R-:W-:Y:S02]  /*6ea0*/  FFMA.FTZ R49, R140, R115, R49 ;  /* 0x000000738c317223 */ /* 0x000fe40000010031 */
[----:B------:R-:W-:Y:S02]  /*6eb0*/  FFMA.FTZ R53, R107, -R20, R143 ;  /* 0x800000146b357223 */ /* 0x000fe4000001008f */
        /* <DEDUP_REMOVED lines=8> */
[----:B------:R-:W-:Y:S02]  /*6f40*/  FMUL.FTZ R162, R162, UR21 ;  /* 0x00000015a2a27c20 */ /* 0x000fe40008410000 */
[----:B------:R-:W-:-:S02]  /*6f50*/  FFMA.FTZ R135, R141, R114, R139 ;  /* 0x000000728d877223 */ /* 0x000fc4000001008b */
[----:B------:R-:W-:Y:S01]  /*6f60*/  FFMA.FTZ R139, R137, R48, R132 ;  /* 0x00000030898b7223 */ /* 0x000fe20000010084 */
[----:B------:R-:W-:Y:S01]  /*6f70*/  HADD2.F32 R132, -RZ, R47.H0_H0 ;  /* 0x2000002fff847230 */ /* 0x000fe20000004100 */
[----:B------:R-:W-:Y:S02]  /*6f80*/  FMUL.FTZ R141, R97, R130 ;  /* 0x00000082618d7220 */ /* 0x000fe40000410000 */
[----:B------:R-:W-:Y:S02]  /*6f90*/  FMUL.FTZ R114, R114, R22 ;  /* 0x0000001672727220 */ /* 0x000fe40000410000 */
[----:B------:R-:W-:Y:S02]  /*6fa0*/  FFMA.FTZ R48, R132, -R23, R145 ;  /* 0x8000001784307223 */ /* 0x000fe40000010091 */
[----:B------:R-:W-:Y:S02]  /*6fb0*/  FFMA.FTZ R49, R114, R49, R139 ;  /* 0x0000003172317223 */ /* 0x000fe4000001008b */
[----:B------:R-:W-:-:S02]  /*6fc0*/  FMUL.FTZ R141, R48, R141 ;  /* 0x0000008d308d7220 */ /* 0x000fc40000410000 */
[----:B------:R-:W-:Y:S02]  /*6fd0*/  FFMA.FTZ R139, R161, -R24, R151 ;  /* 0x80000018a18b7223 */ /* 0x000fe40000010097 */
[----:B------:R-:W-:Y:S02]  /*6fe0*/  FFMA.FTZ R132, R132, R130, R141 ;  /* 0x0000008284847223 */ /* 0x000fe4000001008d */
[----:B------:R-:W-:Y:S02]  /*6ff0*/  FMUL.FTZ R141, R97, R126 ;  /* 0x0000007e618d7220 */ /* 0x000fe40000410000 */
[----:B------:R-:W-:Y:S02]  /*7000*/  FMUL.FTZ R157, R157, UR21 ;  /* 0x000000159d9d7c20 */ /* 0x000fe40008410000 */
[----:B------:R-:W-:Y:S02]  /*7010*/  FMUL.FTZ R159, R139, R141 ;  /* 0x0000008d8b9f7220 */ /* 0x000fe40000410000 */
[----:B------:R-:W-:-:S02]  /*7020*/  FMUL.FTZ R141, R130, R23 ;  /* 0x00000017828d7220 */ /* 0x000fc40000410000 */
[----:B------:R-:W-:Y:S02]  /*7030*/  FFMA.FTZ R159, R161, R126, R159 ;  /* 0x0000007ea19f7223 */ /* 0x000fe4000001009f */
[----:B------:R-:W-:Y:S01]  /*7040*/  FFMA.FTZ R130, R141, R48, R49 ;  /* 0x000000308d827223 */ /* 0x000fe20000010031 */
[----:B------:R-:W-:Y:S01]  /*7050*/  SHF.L.U32 R48, R2, 0x4, RZ ;  /* 0x0000000402307819 */ /* 0x000fe200000006ff */
[----:B------:R-:W-:Y:S02]  /*7060*/  FMUL.FTZ R162, R25, R162 ;  /* 0x000000a219a27220 */ /* 0x000fe40000410000 */
[----:B------:R-:W-:Y:S01]  /*7070*/  FMUL.FTZ R157, R26, R157 ;  /* 0x0000009d1a9d7220 */ /* 0x000fe20000410000 */
[----:B------:R-:W-:Y:S01]  /*7080*/  IADD3 R49, R48, 0x1, RZ ;  /* 0x0000000130317810 */ /* 0x000fe20007ffe0ff */
[----:B------:R-:W-:Y:S01]  /*7090*/  FMUL.FTZ R160, R160, UR21 ;  /* 0x00000015a0a07c20 */ /* 0x000fe20008410000 */
[CC--:B------:R-:W-:Y:S01]  /*70a0*/  LEA.HI.SX32 R161, R48.reuse, R48.reuse, 0x1b ;  /* 0x0000003030a17211 */ /* 0x0c0fe200078fdaff */
[----:B------:R-:W-:Y:S01]  /*70b0*/  FMUL.FTZ R155, R155, UR21 ;  /* 0x000000159b9b7c20 */ /* 0x000fe20008410000 */
[----:B------:R-:W-:Y:S01]  /*70c0*/  LEA.HI.SX32 R49, R49, R48, 0x1b ;  /* 0x0000003031317211 */ /* 0x000fe200078fdaff */
[----:B------:R-:W-:Y:S01]  /*70d0*/  FMUL.FTZ R153, R153, UR21 ;  /* 0x0000001599997c20 */ /* 0x000fe20008410000 */
[C---:B------:R-:W-:Y:S01]  /*70e0*/  IADD3 R163, R48.reuse, 0x2, RZ ;  /* 0x0000000230a37810 */ /* 0x040fe20007ffe0ff */
[----:B------:R0:W-:Y:S01]  /*70f0*/  STS [R161.X4+0x1090], R162 ;  /* 0x001090a2a1007388 */ /* 0x0001e20000004800 */
[----:B------:R-:W-:Y:S01]  /*7100*/  IADD3 R165, R48, 0x3, RZ ;  /* 0x0000000330a57810 */ /* 0x000fe20007ffe0ff */
[----:B------:R-:W-:Y:S01]  /*7110*/  FMUL.FTZ R160, R27, R160 ;  /* 0x000000a01ba07220 */ /* 0x000fe20000410000 */
[----:B------:R-:W-:Y:S01]  /*7120*/  LEA.HI.SX32 R163, R163, R48, 0x1b ;  /* 0x00000030a3a37211 */ /* 0x000fe200078fdaff */
[----:B------:R1:W-:Y:S01]  /*7130*/  STS [R49.X4+0x1094], R157 ;  /* 0x0010949d31007388 */ /* 0x0003e20000004800 */
[----:B------:R-:W-:-:S02]  /*7140*/  FMUL.FTZ R155, R28, R155 ;  /* 0x0000009b1c9b7220 */ /* 0x000fc40000410000 */
[----:B------:R-:W-:Y:S01]  /*7150*/  FMUL.FTZ R101, R101, UR21 ;  /* 0x0000001565657c20 */ /* 0x000fe20008410000 */
[----:B------:R2:W-:Y:S01]  /*7160*/  STS [R163.X4+0x1098], R160 ;  /* 0x001098a0a3007388 */ /* 0x0005e20000004800 */
[----:B------:R-:W-:Y:S01]  /*7170*/  FMUL.FTZ R143, R143, UR21 ;  /* 0x000000158f8f7c20 */ /* 0x000fe20008410000 */
[----:B0-----:R-:W-:Y:S01]  /*7180*/  LEA.HI.SX32 R162, R165, R48, 0x1b ;  /* 0x00000030a5a27211 */ /* 0x001fe200078fdaff */
[----:B------:R-:W-:Y:S02]  /*7190*/  FMUL.FTZ R48, R30, R153 ;  /* 0x000000991e307220 */ /* 0x000fe40000410000 */
[----:B------:R-:W-:Y:S02]  /*71a0*/  FMUL.FTZ R156, R156, UR21 ;  /* 0x000000159c9c7c20 */ /* 0x000fe40008410000 */
[----:B-1----:R-:W-:Y:S01]  /*71b0*/  FMUL.FTZ R49, R152, UR21 ;  /* 0x0000001598317c20 */ /* 0x002fe20008410000 */
[----:B------:R-:W-:Y:S01]  /*71c0*/  STS [R162.X4+0x109c], R155 ;  /* 0x00109c9ba2007388 */ /* 0x000fe20000004800 */
[----:B------:R-:W-:-:S02]  /*71d0*/  FMUL.FTZ R156, R31, R156 ;  /* 0x0000009c1f9c7220 */ /* 0x000fc40000410000 */
[----:B------:R-:W-:Y:S01]  /*71e0*/  FMUL.FTZ R152, R34, R49 ;  /* 0x0000003122987220 */ /* 0x000fe20000410000 */
[----:B------:R-:W-:Y:S01]  /*71f0*/  HFMA2.MMA R49, -RZ, RZ, 0, 0 ;  /* 0x00000000ff317435 */ /* 0x000fe200000001ff */
[----:B--2---:R-:W-:Y:S01]  /*7200*/  FMUL.FTZ R160, R100, UR21 ;  /* 0x0000001564a07c20 */ /* 0x004fe20008410000 */
[----:B------:R0:W-:Y:S01]  /*7210*/  STS [R161.X4+0x10a4], R48 ;  /* 0x0010a430a1007388 */ /* 0x0001e20000004800 */
[----:B------:R-:W-:Y:S01]  /*7220*/  FMUL.FTZ R100, R32, R101 ;  /* 0x0000006520647220 */ /* 0x000fe20000410000 */
[----:B------:R-:W-:Y:S01]  /*7230*/  MOV R101, UR39 ;  /* 0x0000002700657c02 */ /* 0x000fe20008000f00 */
[----:B------:R-:W-:Y:S01]  /*7240*/  FMUL.FTZ R158, R158, UR21 ;  /* 0x000000159e9e7c20 */ /* 0x000fe20008410000 */
[----:B------:R1:W-:Y:S01]  /*7250*/  STS [R161.X4+0x10a8], R156 ;  /* 0x0010a89ca1007388 */ /* 0x0003e20000004800 */
[----:B------:R-:W-:Y:S02]  /*7260*/  FMUL.FTZ R150, R150, UR21 ;  /* 0x0000001596967c20 */ /* 0x000fe40008410000 */
[----:B------:R-:W-:Y:S01]  /*7270*/  FMUL.FTZ R158, R29, R158 ;  /* 0x0000009e1d9e7220 */ /* 0x000fe20000410000 */
[----:B------:R2:W-:Y:S01]  /*7280*/  STS [R161.X4+0x10ac], R100 ;  /* 0x0010ac64a1007388 */ /* 0x0005e20000004800 */
[----:B------:R-:W-:Y:S01]  /*7290*/  FMUL.FTZ R160, R33, R160 ;  /* 0x000000a021a07220 */ /* 0x000fe20000410000 */
[----:B0-----:R-:W-:Y:S01]  /*72a0*/  MOV R48, R2 ;  /* 0x0000000200307202 */ /* 0x001fe20000000f00 */
[----:B------:R-:W-:Y:S01]  /*72b0*/  FMUL.FTZ R150, R37, R150 ;  /* 0x0000009625967220 */ /* 0x000fe20000410000 */
[----:B------:R0:W-:Y:S01]  /*72c0*/  STS [R161.X4+0x10b4], R152 ;  /* 0x0010b498a1007388 */ /* 0x0001e20000004800 */
[----:B-1----:R-:W-:-:S02]  /*72d0*/  FMUL.FTZ R156, R149, UR21 ;  /* 0x00000015959c7c20 */ /* 0x002fc40008410000 */
[----:B------:R-:W-:Y:S01]  /*72e0*/  IMAD.WIDE.U32 R48, R101, c[0x0][0x2b8], R48 ;  /* 0x0000ae0065307a25 */ /* 0x000fe200078e0030 */
[----:B------:R-:W-:Y:S03]  /*72f0*/  STS [R161.X4+0x10a0], R158 ;  /* 0x0010a09ea1007388 */ /* 0x000fe60000004800 */
[----:B------:R-:W-:Y:S01]  /*7300*/  FMUL.FTZ R101, R148, UR21 ;  /* 0x0000001594657c20 */ /* 0x000fe20008410000 */
[----:B------:R-:W-:Y:S01]  /*7310*/  IADD3 R49, R49, UR18, RZ ;  /* 0x0000001231317c10 */ /* 0x000fe2000fffe0ff */
[----:B--2---:R-:W-:Y:S01]  /*7320*/  FMUL.FTZ R100, R36, R143 ;  /* 0x0000008f24647220 */ /* 0x004fe20000410000 */
[----:B------:R-:W-:Y:S01]  /*7330*/  MOV R143, UR26 ;  /* 0x0000001a008f7c02 */ /* 0x000fe20008000f00 */
[----:B------:R-:W-:Y:S01]  /*7340*/  FMUL.FTZ R148, R38, R101 ;  /* 0x0000006526947220 */ /* 0x000fe20000410000 */
[----:B------:R-:W-:Y:S01]  /*7350*/  MOV R101, UR20 ;  /* 0x0000001400657c02 */ /* 0x000fe20008000f00 */
[----:B------:R-:W-:Y:S01]  /*7360*/  ULDC.64 UR18, c[0x0][0x2c0] ;  /* 0x0000b00000127ab9 */ /* 0x000fe20000000a00 */
[----:B------:R-:W-:Y:S01]  /*7370*/  FMUL.FTZ R156, R35, R156 ;  /* 0x0000009c239c7220 */ /* 0x000fe20000410000 */
[----:B------:R-:W-:Y:S01]  /*7380*/  UIMAD UR18, UR41, UR18, URZ ;  /* 0x00000012291272a4 */ /* 0x000fe2000f8e023f */
[----:B------:R-:W-:Y:S01]  /*7390*/  IMAD.WIDE.U32 R48, R143, c[0x0][0x2c0], R48 ;  /* 0x0000b0008f307a25 */ /* 0x000fe200078e0030 */
[----:B------:R1:W-:Y:S02]  /*73a0*/  STS [R161.X4+0x10bc], R100 ;  /* 0x0010bc64a1007388 */ /* 0x0003e40000004800 */
[----:B------:R-:W-:Y:S01]  /*73b0*/  UIMAD UR18, UR26, UR19, UR18 ;  /* 0x000000131a1272a4 */ /* 0x000fe2000f8e0212 */
[----:B------:R-:W-:Y:S01]  /*73c0*/  FMUL.FTZ R143, R127, R151 ;  /* 0x000000977f8f7220 */ /* 0x000fe20000410000 */
[----:B------:R-:W-:Y:S01]  /*73d0*/  IADD3 R127, -R101, c[0x0][0x168], -R2 ;  /* 0x00005a00657f7a10 */ /* 0x000fe20007ffe902 */
[----:B0-----:R-:W-:Y:S01]  /*73e0*/  FMUL.FTZ R152, R145, UR21 ;  /* 0x0000001591987c20 */ /* 0x001fe20008410000 */
[----:B------:R0:W-:Y:S01]  /*73f0*/  STS [R161.X4+0x10b8], R156 ;  /* 0x0010b89ca1007388 */ /* 0x0001e20000004800 */
[----:B------:R-:W-:Y:S01]  /*7400*/  FMUL.FTZ R151, R151, UR21 ;  /* 0x0000001597977c20 */ /* 0x000fe20008410000 */
[----:B------:R-:W-:Y:S01]  /*7410*/  ISETP.GE.AND P0, PT, R127, 0x1, PT ;  /* 0x000000017f00780c */ /* 0x000fe20003f06270 */
[----:B------:R-:W-:Y:S01]  /*7420*/  FMUL.FTZ R152, R39, R152 ;  /* 0x0000009827987220 */ /* 0x000fe20000410000 */
[----:B------:R2:W-:Y:S01]  /*7430*/  STS [R161.X4+0x10b0], R160 ;  /* 0x0010b0a0a1007388 */ /* 0x0005e20000004800 */
[----:B------:R-:W-:-:S02]  /*7440*/  IADD3 R153, R49, UR18, RZ ;  /* 0x0000001231997c10 */ /* 0x000fc4000fffe0ff */
[----:B-1----:R-:W-:Y:S01]  /*7450*/  IADD3 R100, P1, R48, UR16, RZ ;  /* 0x0000001030647c10 */ /* 0x002fe2000ff3e0ff */
[----:B------:R2:W-:Y:S01]  /*7460*/  STS [R161.X4+0x10c0], R150 ;  /* 0x0010c096a1007388 */ /* 0x0005e20000004800 */
[----:B0-----:R-:W-:Y:S02]  /*7470*/  FMUL.FTZ R156, R64, R151 ;  /* 0x00000097409c7220 */ /* 0x001fe40000410000 */
[----:B------:R-:W-:Y:S01]  /*7480*/  IADD3.X R101, R153, UR17, RZ, P1, !PT ;  /* 0x0000001199657c10 */ /* 0x000fe20008ffe4ff */
[----:B------:R2:W-:Y:S04]  /*7490*/  STS [R161.X4+0x10c4], R148 ;  /* 0x0010c494a1007388 */ /* 0x0005e80000004800 */
[----:B------:R2:W-:Y:S04]  /*74a0*/  STS [R161.X4+0x10c8], R152 ;  /* 0x0010c898a1007388 */ /* 0x0005e80000004800 */
[----:B------:R2:W-:Y:S04]  /*74b0*/  STS [R161.X4+0x10cc], R156 ;  /* 0x0010cc9ca1007388 */ /* 0x0005e80000004800 */
[----:B------:R-:W-:Y:S06]  /*74c0*/  BAR.SYNC.DEFER_BLOCKING 0x0 ;  /* 0x0000000000007b1d */ /* 0x000fec0000010000 */
[----:B------:R-:W-:Y:S05]  /*74d0*/  @!P0 BRA `(.L_x_1709) ;  /* 0x000000c000008947 */ /* 0x000fea0003800000 */
[----:B--2---:R-:W-:Y:S01]  /*74e0*/  LEA.HI.SX32 R145, R2, R2, 0x1b ;  /* 0x0000000202917211 */ /* 0x004fe200078fdaff */
[----:B------:R-:W-:Y:S01]  /*74f0*/  USHF.R.S32.HI UR20, URZ, 0x1f, UR7 ;  /* 0x0000001f3f147899 */ /* 0x000fe20008011407 */
[----:B------:R-:W-:Y:S01]  /*7500*/  MOV R149, UR7 ;  /* 0x0000000700957c02 */ /* 0x000fe20008000f00 */
        /* <DEDUP_REMOVED lines=9> */
.L_x_1709:
[----:B--2---:R-:W-:Y:S05]  /*75a0*/  BSYNC B0 ;  /* 0x0000000000007941 */ /* 0x004fea0003800000 */
.L_x_1708:
        /* <DEDUP_REMOVED lines=8> */
[----:B------:R-:W-:Y:S01]  /*7630*/  USHF.L.U64.HI UR21, UR8, 0x2, UR9 ;  /* 0x0000000208157899 */ /* 0x000fe20008010209 */
[----:B------:R-:W-:Y:S01]  /*7640*/  FMUL.FTZ R143, R64, R143 ;  /* 0x0000008f408f7220 */ /* 0x000fe20000410000 */
[----:B------:R-:W-:Y:S01]  /*7650*/  BSSY B0, `(.L_x_1710) ;  /* 0x0000016000007945 */ /* 0x000fe20003800000 */
[----:B------:R-:W-:Y:S01]  /*7660*/  FMUL.FTZ R139, R126, R139 ;  /* 0x0000008b7e8b7220 */ /* 0x000fe20000410000 */
[----:B------:R-:W-:Y:S01]  /*7670*/  MOV R49, UR18 ;  /* 0x0000001200317c02 */ /* 0x000fe20008000f00 */
[----:B------:R-:W-:Y:S01]  /*7680*/  ULDC.64 UR18, c[0x0][0x2d0] ;  /* 0x0000b40000127ab9 */ /* 0x000fe20000000a00 */
[----:B------:R-:W-:Y:S01]  /*7690*/  FADD.FTZ R48, R52, R143 ;  /* 0x0000008f34307221 */ /* 0x000fe20000010000 */
[----:B------:R-:W-:Y:S01]  /*76a0*/  UIMAD UR18, UR21, UR18, URZ ;  /* 0x00000012151272a4 */ /* 0x000fe2000f8e023f */
[----:B------:R-:W-:Y:S01]  /*76b0*/  FADD.FTZ R66, R141, R66 ;  /* 0x000000428d427221 */ /* 0x000fe20000010000 */
[----:B------:R-:W-:Y:S01]  /*76c0*/  IADD3 R141, R2, 0x180, RZ ;  /* 0x00000180028d7810 */ /* 0x000fe20007ffe0ff */
        /* <DEDUP_REMOVED lines=11> */
[----:B------:R-:W1:Y:S01]  /*7780*/  LDS R49, [R49.X4+0x1290] ;  /* 0x0012900031317984 */ /* 0x000e620000004800 */
[----:B------:R-:W-:Y:S05]  /*7790*/  @!P0 BRA `(.L_x_1711) ;  /* 0x0000001000008947 */ /* 0x000fea0003800000 */
[----:B-1----:R1:W-:Y:S02]  /*77a0*/  RED.E.ADD.F32.FTZ.RN.STRONG.GPU [R100.64+-0x1e00], R49 ;  /* 0xffe200316400798e */ /* 0x0023e4000c10e79c */
.L_x_1711:
[----:B------:R-:W-:Y:S05]  /*77b0*/  BSYNC B0 ;  /* 0x0000000000007941 */ /* 0x000fea0003800000 */
.L_x_1710:
[-C--:B------:R-:W-:Y:S01]  /*77c0*/  LEA.HI.SX32 R139, R139, R2.reuse, 0x1b ;  /* 0x000000028b8b7211 */ /* 0x080fe200078fdaff */
[----:B------:R-:W-:Y:S01]  /*77d0*/  BSSY B0, `(.L_x_1712) ;  /* 0x000000d000007945 */ /* 0x000fe20003800000 */
[----:B------:R-:W-:Y:S02]  /*77e0*/  ISETP.GE.AND P6, PT, R127, 0x101, PT ;  /* 0x000001017f00780c */ /* 0x000fe40003fc6270 */
[----:B-1----:R-:W-:Y:S02]  /*77f0*/  IADD3 R49, R2, 0x200, RZ ;  /* 0x0000020002317810 */ /* 0x002fe40007ffe0ff */
        /* <DEDUP_REMOVED lines=10> */
.L_x_1713:
[----:B------:R-:W-:Y:S05]  /*78a0*/  BSYNC B0 ;  /* 0x0000000000007941 */ /* 0x000fea0003800000 */
.L_x_1712:
[----:B------:R-:W2:Y:S01]  /*78b0*/  LDS R141, [R141.X4+0x1690] ;  /* 0x001690008d8d7984 */ /* 0x000ea20000004800 */
[----:B------:R-:W-:Y:S01]  /*78c0*/  BSSY B0, `(.L_x_1714) ;  /* 0x0000005000007945 */ /* 0x000fe20003800000 */
[----:B-1----:R-:W-:-:S02]  /*78d0*/  IADD3 R139, R2, 0x280, RZ ;  /* 0x00000280028b7810 */ /* 0x002fc40007ffe0ff */
[----:B------:R-:W-:Y:S01]  /*78e0*/  LEA.HI.SX32 R49, R49, R2, 0x1b ;  /* 0x0000000231317211 */ /* 0x000fe200078fdaff */
[----:B------:R-:W-:Y:S05]  /*78f0*/  @!P0 BRA `(.L_x_1715) ;  /* 0x0000001000008947 */ /* 0x000fea0003800000 */
[----:B--2---:R1:W-:Y:S02]  /*7900*/  RED.E.ADD.F32.FTZ.RN.STRONG.GPU [R100.64+-0x1a00], R141 ;  /* 0xffe6008d6400798e */ /* 0x0043e4000c10e79c */
.L_x_1715:
[----:B------:R-:W-:Y:S05]  /*7910*/  BSYNC B0 ;  /* 0x0000000000007941 */ /* 0x000fea0003800000 */
.L_x_1714:
[----:B------:R-:W3:Y:S01]  /*7920*/  LDS R49, [R49.X4+0x1890] ;  /* 0x0018900031317984 */ /* 0x000ee20000004800 */
[----:B------:R-:W-:Y:S01]  /*7930*/  BSSY B0, `(.L_x_1716) ;  /* 0x0000005000007945 */ /* 0x000fe20003800000 */
[----:B-12---:R-:W-:Y:S02]  /*7940*/  IADD3 R141, R2, 0x300, RZ ;  /* 0x00000300028d7810 */ /* 0x006fe40007ffe0ff */
[----:B------:R-:W-:Y:S01]  /*7950*/  LEA.HI.SX32 R139, R139, R2, 0x1b ;  /* 0x000000028b8b7211 */ /* 0x000fe200078fdaff */
[----:B------:R-:W-:Y:S05]  /*7960*/  @!P1 BRA `(.L_x_1717) ;  /* 0x0000001000009947 */ /* 0x000fea0003800000 */
[----:B---3--:R1:W-:Y:S02]  /*7970*/  RED.E.ADD.F32.FTZ.RN.STRONG.GPU [R100.64+-0x1800], R49 ;  /* 0xffe800316400798e */ /* 0x0083e4000c10e79c */
.L_x_1717:
[----:B------:R-:W-:Y:S05]  /*7980*/  BSYNC B0 ;  /* 0x0000000000007941 */ /* 0x000fea0003800000 */
.L_x_1716:
[----:B------:R-:W2:Y:S01]  /*7990*/  LDS R139, [R139.X4+0x1a90] ;  /* 0x001a90008b8b7984 */ /* 0x000ea20000004800 */
[----:B------:R-:W-:Y:S01]  /*79a0*/  BSSY B0, `(.L_x_1718) ;  /* 0x0000005000007945 */ /* 0x000fe20003800000 */
[----:B-1-3--:R-:W-:Y:S02]  /*79b0*/  IADD3 R49, R2, 0x380, RZ ;  /* 0x0000038002317810 */ /* 0x00afe40007ffe0ff */
[----:B------:R-:W-:Y:S01]  /*79c0*/  LEA.HI.SX32 R141, R141, R2, 0x1b ;  /* 0x000000028d8d7211 */ /* 0x000fe200078fdaff */
[----:B------:R-:W-:Y:S05]  /*79d0*/  @!P2 BRA `(.L_x_1719) ;  /* 0x000000100000a947 */ /* 0x000fea0003800000 */
[----:B--2---:R1:W-:Y:S02]  /*79e0*/  RED.E.ADD.F32.FTZ.RN.STRONG.GPU [R100.64+-0x1600], R139 ;  /* 0xffea008b6400798e */ /* 0x0043e4000c10e79c */
.L_x_1719:
[----:B------:R-:W-:Y:S05]  /*79f0*/  BSYNC B0 ;  /* 0x0000000000007941 */ /* 0x000fea0003800000 */
.L_x_1718:
[----:B------:R-:W3:Y:S01]  /*7a00*/  LDS R141, [R141.X4+0x1c90] ;  /* 0x001c90008d8d7984 */ /* 0x000ee20000004800 */
[----:B------:R-:W-:Y:S01]  /*7a10*/  BSSY B0, `(.L_x_1720) ;  /* 0x0000005000007945 */ /* 0x000fe20003800000 */
[----:B-12---:R-:W-:-:S02]  /*7a20*/  IADD3 R139, R2, 0x400, RZ ;  /* 0x00000400028b7810 */ /* 0x006fc40007ffe0ff */
[----:B------:R-:W-:Y:S01]  /*7a30*/  LEA.HI.SX32 R49, R49, R2, 0x1b ;  /* 0x0000000231317211 */ /* 0x000fe200078fdaff */
[----:B------:R-:W-:Y:S05]  /*7a40*/  @!P3 BRA `(.L_x_1721) ;  /* 0x000000100000b947 */ /* 0x000fea0003800000 */
[----:B---3--:R1:W-:Y:S02]  /*7a50*/  RED.E.ADD.F32.FTZ.RN.STRONG.GPU [R100.64+-0x1400], R141 ;  /* 0xffec008d6400798e */ /* 0x0083e4000c10e79c */
.L_x_1721:
[----:B------:R-:W-:Y:S05]  /*7a60*/  BSYNC B0 ;  /* 0x0000000000007941 */ /* 0x000fea0003800000 */
.L_x_1720:
[----:B------:R-:W2:Y:S01]  /*7a70*/  LDS R49, [R49.X4+0x1e90] ;  /* 0x001e900031317984 */ /* 0x000ea20000004800 */
[----:B------:R-:W-:Y:S01]  /*7a80*/  BSSY B0, `(.L_x_1722) ;  /* 0x0000004000007945 */ /* 0x000fe20003800000 */
[----:B------:R-:W-:Y:S01]  /*7a90*/  LEA.HI.SX32 R139, R139, R2, 0x1b ;  /* 0x000000028b8b7211 */ /* 0x000fe200078fdaff */
[----:B------:R-:W-:Y:S05]  /*7aa0*/  @!P4 BRA `(.L_x_1723) ;  /* 0x000000100000c947 */ /* 0x000fea0003800000 */
[----:B--2---:R2:W-:Y:S02]  /*7ab0*/  RED.E.ADD.F32.FTZ.RN.STRONG.GPU [R100.64+-0x1200], R49 ;  /* 0xffee00316400798e */ /* 0x0045e4000c10e79c */
.L_x_1723:
[----:B------:R-:W-:Y:S05]  /*7ac0*/  BSYNC B0 ;  /* 0x0000000000007941 */ /* 0x000fea0003800000 */
.L_x_1722:
[----:B------:R-:W4:Y:S01]  /*7ad0*/  LDS R139, [R139.X4+0x2090] ;  /* 0x002090008b8b7984 */ /* 0x000f220000004800 */
[----:B------:R-:W-:Y:S01]  /*7ae0*/  BSSY B0, `(.L_x_1724) ;  /* 0x0000005000007945 */ /* 0x000fe20003800000 */
[C---:B--2---:R-:W-:Y:S02]  /*7af0*/  IADD3 R49, R2.reuse, 0x480, RZ ;  /* 0x0000048002317810 */ /* 0x044fe40007ffe0ff */
[----:B-1-3--:R-:W-:Y:S01]  /*7b00*/  IADD3 R141, R2, 0x500, RZ ;  /* 0x00000500028d7810 */ /* 0x00afe20007ffe0ff */
[----:B------:R-:W-:Y:S05]  /*7b10*/  @!P5 BRA `(.L_x_1725) ;  /* 0x000000100000d947 */ /* 0x000fea0003800000 */
[----:B----4-:R1:W-:Y:S02]  /*7b20*/  RED.E.ADD.F32.FTZ.RN.STRONG.GPU [R100.64+-0x1000], R139 ;  /* 0xfff0008b6400798e */ /* 0x0103e4000c10e79c */
.L_x_1725:
[----:B------:R-:W-:Y:S05]  /*7b30*/  BSYNC B0 ;  /* 0x0000000000007941 */ /* 0x000fea0003800000 */
.L_x_1724:
[----:B------:R-:W-:Y:S01]  /*7b40*/  LEA.HI.SX32 R49, R49, R2, 0x1b ;  /* 0x0000000231317211 */ /* 0x000fe200078fdaff */
[----:B------:R-:W-:Y:S01]  /*7b50*/  BSSY B0, `(.L_x_1726) ;  /* 0x000000d000007945 */ /* 0x000fe20003800000 */
[----:B------:R-:W-:-:S02]  /*7b60*/  ISETP.GE.AND P6, PT, R127, 0x481, PT ;  /* 0x000004817f00780c */ /* 0x000fc40003fc6270 */
[----:B-1--4-:R-:W-:Y:S02]  /*7b70*/  IADD3 R139, R2, 0x580, RZ ;  /* 0x00000580028b7810 */ /* 0x012fe40007ffe0ff */
        /* <DEDUP_REMOVED lines=10> */
.L_x_1727:
[----:B------:R-:W-:Y:S05]  /*7c20*/  BSYNC B0 ;  /* 0x0000000000007941 */ /* 0x000fea0003800000 */
.L_x_1726:
[----:B------:R-:W2:Y:S01]  /*7c30*/  LDS R141, [R141.X4+0x2490] ;  /* 0x002490008d8d7984 */ /* 0x000ea20000004800 */
[----:B------:R-:W-:Y:S01]  /*7c40*/  BSSY B0, `(.L_x_1728) ;  /* 0x0000005000007945 */ /* 0x000fe20003800000 */
[----:B-1----:R-:W-:Y:S02]  /*7c50*/  IADD3 R49, R2, 0x600, RZ ;  /* 0x0000060002317810 */ /* 0x002fe40007ffe0ff */
[----:B------:R-:W-:Y:S01]  /*7c60*/  LEA.HI.SX32 R139, R139, R2, 0x1b ;  /* 0x000000028b8b7211 */ /* 0x000fe200078fdaff */
[----:B------:R-:W-:Y:S05]  /*7c70*/  @!P0 BRA `(.L_x_1729) ;  /* 0x0000001000008947 */ /* 0x000fea0003800000 */
[----:B--2---:R1:W-:Y:S02]  /*7c80*/  RED.E.ADD.F32.FTZ.RN.STRONG.GPU [R100.64+-0xc00], R141 ;  /* 0xfff4008d6400798e */ /* 0x0043e4000c10e79c */
.L_x_1729:
[----:B------:R-:W-:Y:S05]  /*7c90*/  BSYNC B0 ;  /* 0x0000000000007941 */ /* 0x000fea0003800000 */
.L_x_1728:
[----:B------:R-:W3:Y:S01]  /*7ca0*/  LDS R139, [R139.X4+0x2690] ;  /* 0x002690008b8b7984 */ /* 0x000ee20000004800 */
[----:B------:R-:W-:Y:S01]  /*7cb0*/  BSSY B0, `(.L_x_1730) ;  /* 0x0000005000007945 */ /* 0x000fe20003800000 */
[----:B------:R-:W-:-:S02]  /*7cc0*/  IADD3 R127, R2, 0x680, RZ ;  /* 0x00000680027f7810 */ /* 0x000fc40007ffe0ff */
[----:B------:R-:W-:Y:S01]  /*7cd0*/  LEA.HI.SX32 R49, R49, R2, 0x1b ;  /* 0x0000000231317211 */ /* 0x000fe200078fdaff */
[----:B------:R-:W-:Y:S05]  /*7ce0*/  @!P1 BRA `(.L_x_1731) ;  /* 0x0000001000009947 */ /* 0x000fea0003800000 */
[----:B---3--:R3:W-:Y:S02]  /*7cf0*/  RED.E.ADD.F32.FTZ.RN.STRONG.GPU [R100.64+-0xa00], R139 ;  /* 0xfff6008b6400798e */ /* 0x0087e4000c10e79c */
.L_x_1731:
[----:B------:R-:W-:Y:S05]  /*7d00*/  BSYNC B0 ;  /* 0x0000000000007941 */ /* 0x000fea0003800000 */
.L_x_1730:
[----:B------:R-:W4:Y:S01]  /*7d10*/  LDS R49, [R49.X4+0x2890] ;  /* 0x0028900031317984 */ /* 0x000f220000004800 */
[----:B------:R-:W-:Y:S01]  /*7d20*/  BSSY B0, `(.L_x_1732) ;  /* 0x0000005000007945 */ /* 0x000fe20003800000 */
[----:B---3--:R-:W-:Y:S02]  /*7d30*/  IADD3 R139, R2, 0x700, RZ ;  /* 0x00000700028b7810 */ /* 0x008fe40007ffe0ff */
[----:B------:R-:W-:Y:S01]  /*7d40*/  LEA.HI.SX32 R127, R127, R2, 0x1b ;  /* 0x000000027f7f7211 */ /* 0x000fe200078fdaff */
[----:B------:R-:W-:Y:S05]  /*7d50*/  @!P2 BRA `(.L_x_1733) ;  /* 0x000000100000a947 */ /* 0x000fea0003800000 */
[----:B----4-:R3:W-:Y:S02]  /*7d60*/  RED.E.ADD.F32.FTZ.RN.STRONG.GPU [R100.64+-0x800], R49 ;  /* 0xfff800316400798e */ /* 0x0107e4000c10e79c */
.L_x_1733:
[----:B------:R-:W-:Y:S05]  /*7d70*/  BSYNC B0 ;  /* 0x0000000000007941 */ /* 0x000fea0003800000 */
.L_x_1732:
[----:B------:R-:W0:Y:S01]  /*7d80*/  LDS R127, [R127.X4+0x2a90] ;  /* 0x002a90007f7f7984 */ /* 0x000e220000004800 */
[----:B------:R-:W-:Y:S01]  /*7d90*/  BSSY B0, `(.L_x_1734) ;  /* 0x0000005000007945 */ /* 0x000fe20003800000 */
[----:B---34-:R-:W-:Y:S02]  /*7da0*/  IADD3 R49, R2, 0x780, RZ ;  /* 0x0000078002317810 */ /* 0x018fe40007ffe0ff */
[----:B------:R-:W-:Y:S01]  /*7db0*/  LEA.HI.SX32 R139, R139, R2, 0x1b ;  /* 0x000000028b8b7211 */ /* 0x000fe200078fdaff */
[----:B------:R-:W-:Y:S05]  /*7dc0*/  @!P3 BRA `(.L_x_1735) ;  /* 0x000000100000b947 */ /* 0x000fea0003800000 */
[----:B0-----:R0:W-:Y:S02]  /*7dd0*/  RED.E.ADD.F32.FTZ.RN.STRONG.GPU [R100.64+-0x600], R127 ;  /* 0xfffa007f6400798e */ /* 0x0011e4000c10e79c */
.L_x_1735:
[----:B------:R-:W-:Y:S05]  /*7de0*/  BSYNC B0 ;  /* 0x0000000000007941 */ /* 0x000fea0003800000 */
.L_x_1734:
[----:B------:R-:W3:Y:S01]  /*7df0*/  LDS R139, [R139.X4+0x2c90] ;  /* 0x002c90008b8b7984 */ /* 0x000ee20000004800 */
[----:B------:R-:W-:Y:S01]  /*7e00*/  BSSY B0, `(.L_x_1736) ;  /* 0x0000004000007945 */ /* 0x000fe20003800000 */
[----:B------:R-:W-:Y:S01]  /*7e10*/  LEA.HI.SX32 R49, R49, R2, 0x1b ;  /* 0x0000000231317211 */ /* 0x000fe200078fdaff */
[----:B------:R-:W-:Y:S05]  /*7e20*/  @!P4 BRA `(.L_x_1737) ;  /* 0x000000100000c947 */ /* 0x000fea0003800000 */
[----:B---3--:R3:W-:Y:S02]  /*7e30*/  RED.E.ADD.F32.FTZ.RN.STRONG.GPU [R100.64+-0x400], R139 ;  /* 0xfffc008b6400798e */ /* 0x0087e4000c10e79c */
.L_x_1737:
[----:B------:R-:W-:Y:S05]  /*7e40*/  BSYNC B0 ;  /* 0x0000000000007941 */ /* 0x000fea0003800000 */
.L_x_1736:
[----:B------:R-:W4:Y:S01]  /*7e50*/  LDS R49, [R49.X4+0x2e90] ;  /* 0x002e900031317984 */ /* 0x000f220000004800 */
[----:B------:R-:W-:Y:S01]  /*7e60*/  BSSY B0, `(.L_x_1738) ;  /* 0x0000003000007945 */ /* 0x000fe20003800000 */
[----:B------:R-:W-:Y:S05]  /*7e70*/  @!P5 BRA `(.L_x_1739) ;  /* 0x000000100000d947 */ /* 0x000fea0003800000 */
[----:B----4-:R4:W-:Y:S02]  /*7e80*/  RED.E.ADD.F32.FTZ.RN.STRONG.GPU [R100.64+-0x200], R49 ;  /* 0xfffe00316400798e */ /* 0x0109e4000c10e79c */
.L_x_1739:
[----:B------:R-:W-:Y:S05]  /*7e90*/  BSYNC B0 ;  /* 0x0000000000007941 */ /* 0x000fea0003800000 */
.L_x_1738:
[----:B01-34-:R-:W0:Y:S01]  /*7ea0*/  SHFL.DOWN PT, R101, R48, 0x1, 0x1f ;  /* 0x08201f0030657f89 */ /* 0x01be2200000e0000 */
[----:B------:R-:W-:Y:S01]  /*7eb0*/  ISETP.GT.AND P0, PT, R3, 0x1e, PT ;  /* 0x0000001e0300780c */ /* 0x000fe20003f04270 */
[----:B------:R-:W-:Y:S01]  /*7ec0*/  FMUL.FTZ R100, R97, R116 ;  /* 0x0000007461647220 */ /* 0x000fe20000410000 */
[----:B------:R-:W-:Y:S01]  /*7ed0*/  ISETP.NE.AND P1, PT, R3, RZ, PT ;  /* 0x000000ff0300720c */ /* 0x000fe20003f25270 */
[----:B------:R-:W1:Y:S01]  /*7ee0*/  SHFL.DOWN PT, R49, R52, 0x1, 0x1f ;  /* 0x08201f0034317f89 */ /* 0x000e6200000e0000 */
[----:B------:R-:W-:Y:S01]  /*7ef0*/  FADD.FTZ R70, R99, R70 ;  /* 0x0000004663467221 */ /* 0x000fe20000010000 */
[----:B------:R-:W-:Y:S01]  /*7f00*/  ISETP.NE.AND P2, PT, R2, RZ, PT ;  /* 0x000000ff0200720c */ /* 0x000fe20003f45270 */
[----:B------:R-:W-:Y:S01]  /*7f10*/  FMUL.FTZ R100, R53, R100 ;  /* 0x0000006435647220 */ /* 0x000fe20000410000 */
[----:B------:R-:W-:Y:S01]  /*7f20*/  BSSY B0, `(.L_x_1740) ;  /* 0x000006b000007945 */ /* 0x000fe20003800000 */
[----:B------:R-:W-:-:S02]  /*7f30*/  FADD.FTZ R69, R108, R69 ;  /* 0x000000456c457221 */ /* 0x000fc40000010000 */
[----:B------:R-:W-:Y:S02]  /*7f40*/  FFMA.FTZ R107, R107, R116, R100 ;  /* 0x000000746b6b7223 */ /* 0x000fe40000010064 */
[----:B------:R-:W-:Y:S02]  /*7f50*/  FMUL.FTZ R100, R97, R118 ;  /* 0x0000007661647220 */ /* 0x000fe40000410000 */
[----:B------:R-:W-:Y:S02]  /*7f60*/  FADD.FTZ R96, R159, R96 ;  /* 0x000000609f607221 */ /* 0x000fe40000010000 */
[----:B------:R-:W-:Y:S02]  /*7f70*/  FMUL.FTZ R100, R109, R100 ;  /* 0x000000646d647220 */ /* 0x000fe40000410000 */
[----:B------:R-:W-:Y:S02]  /*7f80*/  FADD.FTZ R68, R137, R68 ;  /* 0x0000004489447221 */ /* 0x000fe40000010000 */
[----:B------:R-:W-:-:S02]  /*7f90*/  FFMA.FTZ R123, R123, R118, R100 ;  /* 0x000000767b7b7223 */ /* 0x000fc40000010064 */
[----:B------:R-:W-:Y:S02]  /*7fa0*/  FMUL.FTZ R100, R97, R120 ;  /* 0x0000007861647220 */ /* 0x000fe40000410000 */
[----:B0-----:R-:W-:Y:S02]  /*7fb0*/  @!P0 FADD.FTZ R48, R48, R101 ;  /* 0x0000006530308221 */ /* 0x001fe40000010000 */
[----:B------:R-:W-:Y:S02]  /*7fc0*/  FMUL.FTZ R100, R115, R100 ;  /* 0x0000006473647220 */ /* 0x000fe40000410000 */
[----:B-1----:R-:W-:Y:S01]  /*7fd0*/  @!P0 FADD.FTZ R52, R52, R49 ;  /* 0x0000003134348221 */ /* 0x002fe20000010000 */
[----:B------:R-:W0:Y:S01]  /*7fe0*/  SHFL.DOWN PT, R101, R48, 0x2, 0x1f ;  /* 0x08401f0030657f89 */ /* 0x000e2200000e0000 */
[----:B------:R-:W-:Y:S01]  /*7ff0*/  ISETP.GT.AND P0, PT, R3, 0x1d, PT ;  /* 0x0000001d0300780c */ /* 0x000fe20003f04270 */
[----:B------:R-:W-:Y:S02]  /*8000*/  FFMA.FTZ R129, R129, R120, R100 ;  /* 0x0000007881817223 */ /* 0x000fe40000010064 */
[----:B------:R-:W1:Y:S01]  /*8010*/  SHFL.DOWN PT, R49, R52, 0x2, 0x1f ;  /* 0x08401f0034317f89 */ /* 0x000e6200000e0000 */
[----:B------:R-:W-:-:S02]  /*8020*/  FMUL.FTZ R100, R97, R111 ;  /* 0x0000006f61647220 */ /* 0x000fc40000410000 */
[----:B------:R-:W-:Y:S02]  /*8030*/  FADD.FTZ R95, R132, R95 ;  /* 0x0000005f845f7221 */ /* 0x000fe40000010000 */
[----:B------:R-:W-:Y:S02]  /*8040*/  FMUL.FTZ R100, R119, R100 ;  /* 0x0000006477647220 */ /* 0x000fe40000410000 */
[----:B------:R-:W-:Y:S02]  /*8050*/  FADD.FTZ R94, R135, R94 ;  /* 0x0000005e875e7221 */ /* 0x000fe40000010000 */
[----:B------:R-:W-:Y:S02]  /*8060*/  FFMA.FTZ R111, R164, R111, R100 ;  /* 0x0000006fa46f7223 */ /* 0x000fe40000010064 */
[----:B------:R-:W-:Y:S02]  /*8070*/  FMUL.FTZ R100, R97, R103 ;  /* 0x0000006761647220 */ /* 0x000fe40000410000 */
[----:B------:R-:W-:-:S02]  /*8080*/  FADD.FTZ R93, R124, R93 ;  /* 0x0000005d7c5d7221 */ /* 0x000fc40000010000 */
[----:B------:R-:W-:Y:S02]  /*8090*/  FMUL.FTZ R100, R51, R100 ;  /* 0x0000006433647220 */ /* 0x000fe40000410000 */
[----:B------:R-:W-:Y:S02]  /*80a0*/  FADD.FTZ R71, R122, R71 ;  /* 0x000000477a477221 */ /* 0x000fe40000010000 */
[----:B------:R-:W-:Y:S02]  /*80b0*/  FFMA.FTZ R103, R60, R103, R100 ;  /* 0x000000673c677223 */ /* 0x000fe40000010064 */
        /* <DEDUP_REMOVED lines=22> */
[----:B------:R-:W-:Y:S02]  /*8220*/  FMUL.FTZ R49, R97, R134 ;  /* 0x0000008661317220 */ /* 0x000fe40000410000 */
[----:B------:R-:W1:Y:S01]  /*8230*/  SHFL.DOWN PT, R101, R52, 0x8, 0x1f ;  /* 0x09001f0034657f89 */ /* 0x000e6200000e0000 */
[----:B------:R-:W-:Y:S02]  /*8240*/  FADD.FTZ R80, R59, R80 ;  /* 0x000000503b507221 */ /* 0x000fe40000010000 */
[----:B------:R-:W-:-:S04]  /*8250*/  FMUL.FTZ R49, R110, R49 ;  /* 0x000000316e317220 */ /* 0x000fc80000410000 */
[----:B------:R-:W-:Y:S02]  /*8260*/  FFMA.FTZ R112, R112, R134, R49 ;  /* 0x0000008670707223 */ /* 0x000fe40000010031 */
[----:B------:R-:W-:Y:S02]  /*8270*/  FMUL.FTZ R49, R97, R136 ;  /* 0x0000008861317220 */ /* 0x000fe40000410000 */
[----:B------:R-:W-:Y:S02]  /*8280*/  FADD.FTZ R91, R112, R91 ;  /* 0x0000005b705b7221 */ /* 0x000fe40000010000 */
[----:B------:R-:W-:-:S04]  /*8290*/  FMUL.FTZ R49, R128, R49 ;  /* 0x0000003180317220 */ /* 0x000fc80000410000 */
[----:B------:R-:W-:Y:S02]  /*82a0*/  FFMA.FTZ R136, R125, R136, R49 ;  /* 0x000000887d887223 */ /* 0x000fe40000010031 */
[-C--:B------:R-:W-:Y:S02]  /*82b0*/  FMUL.FTZ R49, R97, R138.reuse ;  /* 0x0000008a61317220 */ /* 0x080fe40000410000 */
[----:B0-----:R-:W-:Y:S02]  /*82c0*/  @!P0 FADD.FTZ R48, R48, R127 ;  /* 0x0000007f30308221 */ /* 0x001fe40000010000 */
[----:B------:R-:W-:Y:S02]  /*82d0*/  FMUL.FTZ R49, R142, R49 ;  /* 0x000000318e317220 */ /* 0x000fe40000410000 */
[----:B-1----:R-:W-:Y:S01]  /*82e0*/  @!P0 FADD.FTZ R52, R52, R101 ;  /* 0x0000006534348221 */ /* 0x002fe20000010000 */
[----:B------:R-:W0:Y:S01]  /*82f0*/  SHFL.DOWN PT, R99, R48, 0x10, 0x1f ;  /* 0x0a001f0030637f89 */ /* 0x000e2200000e0000 */
[----:B------:R-:W-:Y:S01]  /*8300*/  ISETP.GT.AND P0, PT, R3, 0xf, PT ;  /* 0x0000000f0300780c */ /* 0x000fe20003f04270 */
[----:B------:R-:W-:-:S02]  /*8310*/  FFMA.FTZ R138, R131, R138, R49 ;  /* 0x0000008a838a7223 */ /* 0x000fc40000010031 */
[----:B------:R-:W1:Y:S01]  /*8320*/  SHFL.DOWN PT, R53, R52, 0x10, 0x1f ;  /* 0x0a001f0034357f89 */ /* 0x000e6200000e0000 */
[-C--:B------:R-:W-:Y:S02]  /*8330*/  FMUL.FTZ R49, R97, R102.reuse ;  /* 0x0000006661317220 */ /* 0x080fe40000410000 */
[----:B------:R-:W-:Y:S02]  /*8340*/  FADD.FTZ R89, R136, R89 ;  /* 0x0000005988597221 */ /* 0x000fe40000010000 */
[----:B------:R-:W-:Y:S02]  /*8350*/  FMUL.FTZ R49, R154, R49 ;  /* 0x000000319a317220 */ /* 0x000fe40000410000 */
[----:B------:R-:W-:Y:S02]  /*8360*/  FADD.FTZ R87, R138, R87 ;  /* 0x000000578a577221 */ /* 0x000fe40000010000 */
[----:B------:R-:W-:Y:S02]  /*8370*/  FFMA.FTZ R102, R133, R102, R49 ;  /* 0x0000006685667223 */ /* 0x000fe40000010031 */
[----:B------:R-:W-:-:S02]  /*8380*/  FMUL.FTZ R49, R97, R104 ;  /* 0x0000006861317220 */ /* 0x000fc40000410000 */
[----:B------:R-:W-:Y:S02]  /*8390*/  FADD.FTZ R85, R102, R85 ;  /* 0x0000005566557221 */ /* 0x000fe40000010000 */
[----:B------:R-:W-:-:S04]  /*83a0*/  FMUL.FTZ R49, R54, R49 ;  /* 0x0000003136317220 */ /* 0x000fc80000410000 */
[----:B------:R-:W-:Y:S02]  /*83b0*/  FFMA.FTZ R104, R61, R104, R49 ;  /* 0x000000683d687223 */ /* 0x000fe40000010031 */
[----:B0-----:R-:W-:Y:S02]  /*83c0*/  @!P0 FADD.FTZ R48, R48, R99 ;  /* 0x0000006330308221 */ /* 0x001fe40000010000 */
[----:B------:R-:W-:Y:S02]  /*83d0*/  FADD.FTZ R83, R104, R83 ;  /* 0x0000005368537221 */ /* 0x000fe40000010000 */
[----:B-1----:R-:W-:Y:S01]  /*83e0*/  @!P0 FADD.FTZ R52, R52, R53 ;  /* 0x0000003534348221 */ /* 0x002fe20000010000 */
[----:B------:R-:W-:Y:S01]  /*83f0*/  MOV R53, R48 ;  /* 0x0000003000357202 */ /* 0x000fe20000000f00 */
[C---:B------:R-:W-:Y:S02]  /*8400*/  FMUL.FTZ R48, R97.reuse, R105 ;  /* 0x0000006961307220 */ /* 0x040fe40000410000 */
[----:B------:R-:W-:-:S02]  /*8410*/  FMUL.FTZ R97, R97, R106 ;  /* 0x0000006a61617220 */ /* 0x000fc40000410000 */
[----:B------:R-:W-:Y:S01]  /*8420*/  FMUL.FTZ R48, R57, R48 ;  /* 0x0000003039307220 */ /* 0x000fe20000410000 */
[----:B------:R0:W-:Y:S01]  /*8430*/  @!P1 STS.64 [R4.X8+0x3198], R52 ;  /* 0x0031983404009388 */ /* 0x0001e20000008a00 */
[----:B------:R-:W-:Y:S02]  /*8440*/  FMUL.FTZ R97, R58, R97 ;  /* 0x000000613a617220 */ /* 0x000fe40000410000 */
[----:B------:R-:W-:Y:S02]  /*8450*/  FFMA.FTZ R105, R62, R105, R48 ;  /* 0x000000693e697223 */ /* 0x000fe40000010030 */
[----:B------:R-:W-:Y:S02]  /*8460*/  FFMA.FTZ R106, R63, R106, R97 ;  /* 0x0000006a3f6a7223 */ /* 0x000fe40000010061 */
[----:B------:R-:W-:Y:S02]  /*8470*/  FADD.FTZ R82, R105, R82 ;  /* 0x0000005269527221 */ /* 0x000fe40000010000 */
[----:B------:R-:W-:Y:S01]  /*8480*/  FADD.FTZ R81, R106, R81 ;  /* 0x000000516a517221 */ /* 0x000fe20000010000 */
        /* <DEDUP_REMOVED lines=8> */
[----:B------:R-:W3:Y:S04]  /*8510*/  @P0 LDS R58, [UR18+0x51e0] ;  /* 0x0051e012ff3a0984 */ /* 0x000ee80008000800 */
[----:B------:R-:W4:Y:S01]  /*8520*/  @P0 LDS R57, [UR18+0x4de0] ;  /* 0x004de012ff390984 */ /* 0x000f220008000800 */
[----:B0-----:R-:W-:Y:S02]  /*8530*/  FADD.FTZ R56, R53, R49 ;  /* 0x0000003135387221 */ /* 0x001fe40000010000 */
[----:B------:R-:W-:Y:S02]  /*8540*/  FADD.FTZ R49, R52, R48 ;  /* 0x0000003034317221 */ /* 0x000fe40000010000 */
[----:B------:R-:W-:Y:S02]  /*8550*/  FADD.FTZ R56, R51, R56 ;  /* 0x0000003833387221 */ /* 0x000fe40000010000 */
[----:B------:R-:W-:-:S02]  /*8560*/  FADD.FTZ R49, R50, R49 ;  /* 0x0000003132317221 */ /* 0x000fc40000010000 */
[----:B-1----:R-:W-:Y:S02]  /*8570*/  FADD.FTZ R53, R56, R55 ;  /* 0x0000003738357221 */ /* 0x002fe40000010000 */
[----:B------:R-:W-:Y:S02]  /*8580*/  FADD.FTZ R52, R49, R54 ;  /* 0x0000003631347221 */ /* 0x000fe40000010000 */
[----:B---3--:R-:W-:Y:S02]  /*8590*/  @P0 FADD.FTZ R53, R53, R58 ;  /* 0x0000003a35350221 */ /* 0x008fe40000010000 */
[----:B----4-:R-:W-:-:S03]  /*85a0*/  @P0 FADD.FTZ R52, R52, R57 ;  /* 0x0000003934340221 */ /* 0x010fc60000010000 */
[----:B------:R0:W-:Y:S04]  /*85b0*/  STS [UR18+0x51e0], R53 ;  /* 0x0051e035ff007988 */ /* 0x0001e80008000812 */
[----:B------:R0:W-:Y:S02]  /*85c0*/  STS [UR18+0x4de0], R52 ;  /* 0x004de034ff007988 */ /* 0x0001e40008000812 */
.L_x_1741:
[----:B0-----:R-:W-:Y:S05]  /*85d0*/  BSYNC B0 ;  /* 0x0000000000007941 */ /* 0x001fea0003800000 */
.L_x_1740:
[----:B------:R-:W-:Y:S02]  /*85e0*/  UIADD3 UR7, UR7, 0x1, URZ ;  /* 0x0000000107077890 */ /* 0x000fe4000fffe03f */
[----:B------:R-:W-:Y:S02]  /*85f0*/  ULDC UR18, c[0x0][0x16c] ;  /* 0x00005b0000127ab9 */ /* 0x000fe40000000800 */
[----:B------:R-:W-:Y:S02]  /*8600*/  UISETP.GE.AND UP0, UPT, UR7, UR18, UPT ;  /* 0x000000120700728c */ /* 0x000fe4000bf06270 */
[----:B------:R-:W-:-:S04]  /*8610*/  UIADD3 UR8, UP1, UR8, 0x1, URZ ;  /* 0x0000000108087890 */ /* 0x000fc8000ff3e03f */
[----:B------:R-:W-:Y:S01]  /*8620*/  PLOP3.LUT P0, PT, PT, PT, UP0, 0x80, 0x0 ;  /* 0x000000000000781c */ /* 0x000fe20003f0f008 */
[----:B------:R-:W-:-:S12]  /*8630*/  UIADD3.X UR9, URZ, UR9, URZ, UP1, !UPT ;  /* 0x000000093f097290 */ /* 0x000fd80008ffe43f */
[----:B--2---:R-:W-:Y:S01]  /*8640*/  @P0 CALL.REL.NOINC `(.L_x_1694) ;  /* 0x0000001000000944 */ /* 0x004fe20003c00000 */
[----:B------:R-:W-:Y:S05]  /*8650*/  BRA `(.L_x_1742) ;  /* 0xffffc5f000007947 */ /* 0x000fea000383ffff */
.L_x_1694:
[----:B------:R-:W-:Y:S01]  /*8660*/  BAR.SYNC.DEFER_BLOCKING 0x0 ;  /* 0x0000000000007b1d */ /* 0x000fe20000010000 */
[----:B------:R-:W-:-:S05]  /*8670*/  F2FP.PACK_AB R72, R71, R72 ;  /* 0x000000484748723e */ /* 0x000fca00000000ff */
[----:B------:R-:W-:Y:S01]  /*8680*/  ULDC.64 UR18, c[0x0][0x2d8] ;  /* 0x0000b60000127ab9 */ /* 0x000fe20000000a00 */
[----:B------:R-:W2:Y:S04]  /*8690*/  LDG.E.128 R12, [R146.64] ;  /* 0x0000001c920c7981 */ /* 0x000ea8000c1e1d00 */
[----:B------:R-:W3:Y:S01]  /*86a0*/  LDG.E.128 R16, [R146.64+0x200] ;  /* 0x0002001c92107981 */ /* 0x000ee2000c1e1d00 */
[----:B------:R-:W-:Y:S02]  /*86b0*/  UIMAD UR7, UR40, UR18, URZ ;  /* 0x00000012280772a4 */ /* 0x000fe4000f8e023f */
[----:B------:R-:W-:Y:S02]  /*86c0*/  UIMAD.WIDE.U32 UR8, UR39, UR18, UR16 ;  /* 0x00000012270872a5 */ /* 0x000fe4000f8e0010 */
[----:B------:R-:W-:-:S02]  /*86d0*/  UIMAD UR7, UR39, UR19, UR7 ;  /* 0x00000013270772a4 */ /* 0x000fc4000f8e0207 */
[----:B------:R-:W-:Y:S02]  /*86e0*/  UIADD3 UR31, UP1, UR31, -0x1000, URZ ;  /* 0xfffff0001f1f7890 */ /* 0x000fe4000ff3e03f */
[----:B------:R-:W-:Y:S02]  /*86f0*/  ULDC.64 UR18, c[0x0][0x2e0] ;  /* 0x0000b80000127ab9 */ /* 0x000fe40000000a00 */
[----:B------:R-:W-:Y:S02]  /*8700*/  UIADD3 UR9, UR9, UR7, URZ ;  /* 0x0000000709097290 */ /* 0x000fe4000fffe03f */
[----:B------:R-:W-:Y:S02]  /*8710*/  UIMAD UR7, UR25, UR18, URZ ;  /* 0x00000012190772a4 */ /* 0x000fe4000f8e023f */
[----:B------:R-:W-:Y:S02]  /*8720*/  UIMAD.WIDE.U32 UR8, UR24, UR18, UR8 ;  /* 0x00000012180872a5 */ /* 0x000fe4000f8e0008 */
[----:B------:R-:W-:-:S02]  /*8730*/  UIMAD UR7, UR24, UR19, UR7 ;  /* 0x00000013180772a4 */ /* 0x000fc4000f8e0207 */
[----:B------:R-:W-:Y:S02]  /*8740*/  UIADD3 UR35, UP2, UR35, -0x1000, URZ ;  /* 0xfffff00023237890 */ /* 0x000fe4000ff5e03f */
[----:B------:R-:W-:Y:S02]  /*8750*/  ULDC.64 UR18, c[0x0][0x330] ;  /* 0x0000cc0000127ab9 */ /* 0x000fe40000000a00 */
[----:B------:R-:W-:Y:S02]  /*8760*/  UIADD3 UR9, UR9, UR7, URZ ;  /* 0x0000000709097290 */ /* 0x000fe4000fffe03f */
[----:B------:R-:W-:Y:S02]  /*8770*/  ULEA UR7, UP0, UR8, UR18, 0x1 ;  /* 0x0000001208077291 */ /* 0x000fe4000f80083f */
[----:B------:R-:W-:Y:S02]  /*8780*/  UIADD3 UR33, UP3, UR33, -0x1000, URZ ;  /* 0xfffff00021217890 */ /* 0x000fe4000ff7e03f */
[----:B------:R-:W-:-:S02]  /*8790*/  ULEA.HI.X UR8, UR8, UR19, UR9, 0x1, UP0 ;  /* 0x0000001308087291 */ /* 0x000fc400080f0c09 */
[----:B------:R-:W-:Y:S02]  /*87a0*/  UIADD3 UR27, UP4, UR27, -0x1000, URZ ;  /* 0xfffff0001b1b7890 */ /* 0x000fe4000ff9e03f */
[----:B------:R-:W-:Y:S02]  /*87b0*/  ULDC.64 UR18, c[0x0][0x300] ;  /* 0x0000c00000127ab9 */ /* 0x000fe40000000a00 */
[----:B------:R-:W-:Y:S02]  /*87c0*/  UIADD3 UR6, UR6, 0x1, URZ ;  /* 0x0000000106067890 */ /* 0x000fe4000fffe03f */
[----:B------:R-:W-:Y:S02]  /*87d0*/  UIADD3.X UR32, UR32, -0x1, URZ, UP1, !UPT ;  /* 0xffffffff20207890 */ /* 0x000fe40008ffe43f */
[----:B------:R-:W-:Y:S02]  /*87e0*/  UIADD3.X UR36, UR36, -0x1, URZ, UP2, !UPT ;  /* 0xffffffff24247890 */ /* 0x000fe400097fe43f */
[----:B------:R-:W-:-:S02]  /*87f0*/  UIADD3.X UR34, UR34, -0x1, URZ, UP3, !UPT ;  /* 0xffffffff22227890 */ /* 0x000fc40009ffe43f */
[----:B------:R-:W-:Y:S01]  /*8800*/  UIADD3.X UR30, UR30, -0x1, URZ, UP4, !UPT ;  /* 0xffffffff1e1e7890 */ /* 0x000fe2000a7fe43f */
[----:B--2---:R-:W-:Y:S04]  /*8810*/  STS.128 [R6.X16], R12 ;  /* 0x0000000c06007388 */ /* 0x004fe8000000cc00 */
[----:B---3--:R-:W-:Y:S01]  /*8820*/  STS.128 [R6.X16+0x200], R16 ;  /* 0x0002001006007388 */ /* 0x008fe2000000cc00 */
[----:B------:R-:W-:-:S06]  /*8830*/  NOP ;  /* 0x0000000000007918 */ /* 0x000fcc0000000000 */
[----:B------:R-:W1:Y:S02]  /*8840*/  LDS.128 R20, [R8.X16] ;  /* 0x0000000008147984 */ /* 0x000e64000000cc00 */
[--C-:B-1----:R-:W-:Y:S02]  /*8850*/  HADD2.F32 R9, -RZ, R20.reuse.H0_H0 ;  /* 0x20000014ff097230 */ /* 0x102fe40000004100 */
[----:B------:R-:W-:Y:S02]  /*8860*/  HADD2.F32 R20, -RZ, R20.H1_H1 ;  /* 0x30000014ff147230 */ /* 0x000fe40000004100 */
[--C-:B------:R-:W-:Y:S01]  /*8870*/  HADD2.F32 R17, -RZ, R22.reuse.H0_H0 ;  /* 0x20000016ff117230 */ /* 0x100fe20000004100 */
[----:B------:R-:W-:Y:S01]  /*8880*/  FADD.FTZ R10, R9, UR5 ;  /* 0x00000005090a7e21 */ /* 0x000fe20008010000 */
[--C-:B------:R-:W-:Y:S01]  /*8890*/  HADD2.F32 R9, -RZ, R21.reuse.H0_H0 ;  /* 0x20000015ff097230 */ /* 0x100fe20000004100 */
[----:B------:R-:W-:Y:S01]  /*88a0*/  FADD.FTZ R20, R20, UR5 ;  /* 0x0000000514147e21 */ /* 0x000fe20008010000 */
[----:B------:R-:W-:Y:S01]  /*88b0*/  HADD2.F32 R21, -RZ, R21.H1_H1 ;  /* 0x30000015ff157230 */ /* 0x000fe20000004100 */
[----:B------:R-:W-:Y:S01]  /*88c0*/  FADD.FTZ R19, R17, UR5 ;  /* 0x0000000511137e21 */ /* 0x000fe20008010000 */
[----:B------:R-:W-:Y:S01]  /*88d0*/  FSETP.GTU.FTZ.AND P2, PT, R10, 20, PT ;  /* 0x41a000000a00780b */ /* 0x000fe20003f5c000 */
[----:B------:R-:W-:Y:S01]  /*88e0*/  FADD.FTZ R15, R9, UR5 ;  /* 0x00000005090f7e21 */ /* 0x000fe20008010000 */
[----:B------:R-:W-:Y:S01]  /*88f0*/  FSETP.GTU.FTZ.AND P1, PT, R20, 20, PT ;  /* 0x41a000001400780b */ /* 0x000fe20003f3c000 */
[----:B------:R-:W-:Y:S01]  /*8900*/  FADD.FTZ R21, R21, UR5 ;  /* 0x0000000515157e21 */ /* 0x000fe20008010000 */
[----:B------:R-:W-:Y:S01]  /*8910*/  HADD2.F32 R22, -RZ, R22.H1_H1 ;  /* 0x30000016ff167230 */ /* 0x000fe20000004100 */
[----:B------:R-:W-:-:S02]  /*8920*/  FSETP.GTU.FTZ.AND P6, PT, R19, 20, PT ;  /* 0x41a000001300780b */ /* 0x000fc40003fdc000 */
[----:B------:R-:W-:Y:S02]  /*8930*/  FSETP.GTU.FTZ.AND P0, PT, R15, 20, PT ;  /* 0x41a000000f00780b */ /* 0x000fe40003f1c000 */
[----:B------:R-:W-:Y:S01]  /*8940*/  FSETP.GTU.FTZ.AND P4, PT, R21, 20, PT ;  /* 0x41a000001500780b */ /* 0x000fe20003f9c000 */
[----:B------:R-:W-:-:S03]  /*8950*/  FADD.FTZ R22, R22, UR5 ;  /* 0x0000000516167e21 */ /* 0x000fc60008010000 */
[----:B------:R-:W-:Y:S02]  /*8960*/  @!P2 FMUL.FTZ R12, R10, -1.4426950216293334961 ;  /* 0xbfb8aa3b0a0ca820 */ /* 0x000fe40000410000 */
[----:B------:R-:W1:Y:S01]  /*8970*/  LDS.128 R8, [R8.X16+0x10] ;  /* 0x0000100008087984 */ /* 0x000e62000000cc00 */
[----:B------:R-:W-:-:S03]  /*8980*/  @!P1 FMUL.FTZ R14, R20, -1.4426950216293334961 ;  /* 0xbfb8aa3b140e9820 */ /* 0x000fc60000410000 */
[----:B------:R-:W-:Y:S01]  /*8990*/  BAR.SYNC.DEFER_BLOCKING 0x0 ;  /* 0x0000000000007b1d */ /* 0x000fe20000010000 */
[----:B------:R-:W-:Y:S01]  /*89a0*/  @!P0 FMUL.FTZ R15, R15, -1.4426950216293334961 ;  /* 0xbfb8aa3b0f0f8820 */ /* 0x000fe20000410000 */
[----:B------:R-:W-:Y:S01]  /*89b0*/  FSETP.GTU.FTZ.AND P5, PT, R22, 20, PT ;  /* 0x41a000001600780b */ /* 0x000fe20003fbc000 */
[----:B------:R-:W-:-:S03]  /*89c0*/  @!P4 FMUL.FTZ R16, R21, -1.4426950216293334961 ;  /* 0xbfb8aa3b1510c820 */ /* 0x000fc60000410000 */
[----:B------:R-:W2:Y:S08]  /*89d0*/  @!P2 MUFU.EX2 R12, R12 ;  /* 0x0000000c000ca308 */ /* 0x000eb00000000800 */
[----:B------:R-:W3:Y:S08]  /*89e0*/  @!P1 MUFU.EX2 R14, R14 ;  /* 0x0000000e000e9308 */ /* 0x000ef00000000800 */
[----:B------:R-:W4:Y:S01]  /*89f0*/  @!P0 MUFU.EX2 R15, R15 ;  /* 0x0000000f000f8308 */ /* 0x000f220000000800 */
[----:B--2---:R-:W-:Y:S01]  /*8a00*/  @!P2 FADD.FTZ R13, R12, 1 ;  /* 0x3f8000000c0da421 */ /* 0x004fe20000010000 */
[----:B------:R-:W-:-:S02]  /*8a10*/  HADD2.F32 R12, -RZ, R23.H0_H0 ;  /* 0x20000017ff0c7230 */ /* 0x000fc40000004100 */
[----:B------:R-:W-:-:S03]  /*8a20*/  HADD2.F32 R23, -RZ, R23.H1_H1 ;  /* 0x30000017ff177230 */ /* 0x000fc60000004100 */
[----:B------:R-:W-:Y:S01]  /*8a30*/  FADD.FTZ R21, R12, UR5 ;  /* 0x000000050c157e21 */ /* 0x000fe20008010000 */
[----:B------:R2:W5:Y:S01]  /*8a40*/  @!P2 MUFU.RCP R18, R13 ;  /* 0x0000000d0012a308 */ /* 0x0005620000001000 */
[----:B---3--:R-:W-:Y:S02]  /*8a50*/  @!P1 FADD.FTZ R14, R14, 1 ;  /* 0x3f8000000e0e9421 */ /* 0x008fe40000010000 */
[----:B------:R-:W-:Y:S01]  /*8a60*/  FADD.FTZ R23, R23, UR5 ;  /* 0x0000000517177e21 */ /* 0x000fe20008010000 */
[----:B------:R-:W-:Y:S01]  /*8a70*/  FSETP.GTU.FTZ.AND P3, PT, R21, 20, PT ;  /* 0x41a000001500780b */ /* 0x000fe20003f7c000 */
[----:B------:R-:W-:-:S03]  /*8a80*/  @!P6 FMUL.FTZ R12, R19, -1.4426950216293334961 ;  /* 0xbfb8aa3b130ce820 */ /* 0x000fc60000410000 */
[----:B------:R1:W3:Y:S01]  /*8a90*/  @!P1 MUFU.RCP R17, R14 ;  /* 0x0000000e00119308 */ /* 0x0002e20000001000 */
[----:B----4-:R-:W-:Y:S02]  /*8aa0*/  @!P0 FADD.FTZ R15, R15, 1 ;  /* 0x3f8000000f0f8421 */ /* 0x010fe40000010000 */
[----:B--2---:R-:W-:-:S05]  /*8ab0*/  @!P5 FMUL.FTZ R13, R22, -1.4426950216293334961 ;  /* 0xbfb8aa3b160dd820 */ /* 0x004fca0000410000 */
[----:B------:R2:W4:Y:S01]  /*8ac0*/  @!P0 MUFU.RCP R20, R15 ;  /* 0x0000000f00148308 */ /* 0x0005220000001000 */
[--C-:B-1----:R-:W-:Y:S01]  /*8ad0*/  HADD2.F32 R14, -RZ, R8.reuse.H0_H0 ;  /* 0x20000008ff0e7230 */ /* 0x102fe20000004100 */
[----:B-----5:R-:W-:Y:S01]  /*8ae0*/  @!P2 FMUL.FTZ R81, R81, R18 ;  /* 0x000000125151a220 */ /* 0x020fe20000410000 */
[----:B------:R-:W-:Y:S01]  /*8af0*/  FSETP.GTU.FTZ.AND P2, PT, R23, 20, PT ;  /* 0x41a000001700780b */ /* 0x000fe20003f5c000 */
[----:B------:R-:W-:Y:S02]  /*8b00*/  HADD2.F32 R8, -RZ, R8.H1_H1 ;  /* 0x30000008ff087230 */ /* 0x000fe40000004100 */
[--C-:B------:R-:W-:Y:S02]  /*8b10*/  HADD2.F32 R18, -RZ, R9.reuse.H0_H0 ;  /* 0x20000009ff127230 */ /* 0x100fe40000004100 */
[----:B------:R-:W1:Y:S01]  /*8b20*/  @!P4 MUFU.EX2 R16, R16 ;  /* 0x000000100010c308 */ /* 0x000e620000000800 */
[----:B--2---:R-:W-:Y:S01]  /*8b30*/  FADD.FTZ R15, R14, UR5 ;  /* 0x000000050e0f7e21 */ /* 0x004fe20008010000 */
[----:B------:R-:W-:Y:S01]  /*8b40*/  HADD2.F32 R9, -RZ, R9.H1_H1 ;  /* 0x30000009ff097230 */ /* 0x000fe20000004100 */
[----:B---3--:R-:W-:-:S02]  /*8b50*/  @!P1 FMUL.FTZ R82, R82, R17 ;  /* 0x0000001152529220 */ /* 0x008fc40000410000 */
[----:B------:R-:W-:Y:S01]  /*8b60*/  FADD.FTZ R17, R8, UR5 ;  /* 0x0000000508117e21 */ /* 0x000fe20008010000 */
[----:B------:R-:W-:Y:S01]  /*8b70*/  FSETP.GTU.FTZ.AND P1, PT, R15, 20, PT ;  /* 0x41a000000f00780b */ /* 0x000fe20003f3c000 */
[----:B------:R-:W-:Y:S01]  /*8b80*/  @!P3 FMUL.FTZ R8, R21, -1.4426950216293334961 ;  /* 0xbfb8aa3b1508b820 */ /* 0x000fe20000410000 */
[----:B------:R-:W2:Y:S01]  /*8b90*/  @!P6 MUFU.EX2 R12, R12 ;  /* 0x0000000c000ce308 */ /* 0x000ea20000000800 */
[----:B------:R-:W-:Y:S02]  /*8ba0*/  @!P2 FMUL.FTZ R14, R23, -1.4426950216293334961 ;  /* 0xbfb8aa3b170ea820 */ /* 0x000fe40000410000 */
[----:B------:R-:W-:Y:S02]  /*8bb0*/  FADD.FTZ R18, R18, UR5 ;  /* 0x0000000512127e21 */ /* 0x000fe40008010000 */
[----:B------:R-:W-:Y:S01]  /*8bc0*/  FADD.FTZ R21, R9, UR5 ;  /* 0x0000000509157e21 */ /* 0x000fe20008010000 */
[--C-:B------:R-:W-:Y:S01]  /*8bd0*/  HADD2.F32 R9, -RZ, R10.reuse.H0_H0 ;  /* 0x2000000aff097230 */ /* 0x100fe20000004100 */
[----:B----4-:R-:W-:Y:S01]  /*8be0*/  @!P0 FMUL.FTZ R83, R83, R20 ;  /* 0x0000001453538220 */ /* 0x010fe20000410000 */
[----:B------:R-:W3:Y:S01]  /*8bf0*/  @!P5 MUFU.EX2 R13, R13 ;  /* 0x0000000d000dd308 */ /* 0x000ee20000000800 */
[----:B-1----:R-:W-:Y:S01]  /*8c00*/  @!P4 FADD.FTZ R16, R16, 1 ;  /* 0x3f8000001010c421 */ /* 0x002fe20000010000 */
[----:B------:R-:W-:Y:S01]  /*8c10*/  FSETP.GTU.FTZ.AND P0, PT, R17, 20, PT ;  /* 0x41a000001100780b */ /* 0x000fe20003f1c000 */
[----:B------:R-:W-:Y:S01]  /*8c20*/  @!P1 FMUL.FTZ R15, R15, -1.4426950216293334961 ;  /* 0xbfb8aa3b0f0f9820 */ /* 0x000fe20000410000 */
[----:B------:R-:W-:Y:S01]  /*8c30*/  HADD2.F32 R10, -RZ, R10.H1_H1 ;  /* 0x3000000aff0a7230 */ /* 0x000fe20000004100 */
[----:B------:R-:W-:-:S03]  /*8c40*/  FADD.FTZ R22, R9, UR5 ;  /* 0x0000000509167e21 */ /* 0x000fc60008010000 */
[----:B------:R-:W1:Y:S01]  /*8c50*/  @!P2 MUFU.EX2 R14, R14 ;  /* 0x0000000e000ea308 */ /* 0x000e620000000800 */
[----:B--2---:R-:W-:Y:S02]  /*8c60*/  @!P6 FADD.FTZ R12, R12, 1 ;  /* 0x3f8000000c0ce421 */ /* 0x004fe40000010000 */
[----:B------:R-:W-:-:S04]  /*8c70*/  FADD.FTZ R10, R10, UR5 ;  /* 0x000000050a0a7e21 */ /* 0x000fc80008010000 */
[----:B------:R-:W-:Y:S01]  /*8c80*/  @!P0 FMUL.FTZ R17, R17, -1.4426950216293334961 ;  /* 0xbfb8aa3b11118820 */ /* 0x000fe20000410000 */
[----:B------:R-:W2:Y:S01]  /*8c90*/  @!P3 MUFU.EX2 R8, R8 ;  /* 0x000000080008b308 */ /* 0x000ea20000000800 */
[----:B---3--:R-:W-:-:S07]  /*8ca0*/  @!P5 FADD.FTZ R13, R13, 1 ;  /* 0x3f8000000d0dd421 */ /* 0x008fce0000010000 */
[----:B------:R-:W3:Y:S01]  /*8cb0*/  @!P1 MUFU.EX2 R15, R15 ;  /* 0x0000000f000f9308 */ /* 0x000ee20000000800 */
[----:B-1----:R-:W-:-:S07]  /*8cc0*/  @!P2 FADD.FTZ R14, R14, 1 ;  /* 0x3f8000000e0ea421 */ /* 0x002fce0000010000 */
[----:B------:R-:W1:Y:S01]  /*8cd0*/  @!P4 MUFU.RCP R19, R16 ;  /* 0x000000100013c308 */ /* 0x000e620000001000 */
[----:B--2---:R-:W-:-:S07]  /*8ce0*/  @!P3 FADD.FTZ R8, R8, 1 ;  /* 0x3f8000000808b421 */ /* 0x004fce0000010000 */
[----:B------:R-:W2:Y:S01]  /*8cf0*/  @!P6 MUFU.RCP R12, R12 ;  /* 0x0000000c000ce308 */ /* 0x000ea20000001000 */
[----:B---3--:R-:W-:-:S07]  /*8d00*/  @!P1 FADD.FTZ R15, R15, 1 ;  /* 0x3f8000000f0f9421 */ /* 0x008fce0000010000 */
[----:B------:R-:W3:Y:S01]  /*8d10*/  @!P5 MUFU.RCP R13, R13 ;  /* 0x0000000d000dd308 */ /* 0x000ee20000001000 */
[----:B-1----:R-:W-:Y:S01]  /*8d20*/  @!P4 FMUL.FTZ R84, R84, R19 ;  /* 0x000000135454c220 */ /* 0x002fe20000410000 */
[----:B------:R-:W-:-:S06]  /*8d30*/  FSETP.GTU.FTZ.AND P4, PT, R18, 20, PT ;  /* 0x41a000001200780b */ /* 0x000fcc0003f9c000 */
[----:B------:R-:W1:Y:S01]  /*8d40*/  @!P2 MUFU.RCP R19, R14 ;  /* 0x0000000e0013a308 */ /* 0x000e620000001000 */
[----:B--2---:R-:W-:Y:S01]  /*8d50*/  @!P6 FMUL.FTZ R85, R85, R12 ;  /* 0x0000000c5555e220 */ /* 0x004fe20000410000 */
[----:B------:R-:W-:-:S06]  /*8d60*/  FSETP.GTU.FTZ.AND P6, PT, R21, 20, PT ;  /* 0x41a000001500780b */ /* 0x000fcc0003fdc000 */
[----:B------:R2:W4:Y:S01]  /*8d70*/  @!P3 MUFU.RCP R20, R8 ;  /* 0x000000080014b308 */ /* 0x0005220000001000 */
[----:B---3--:R-:W-:Y:S01]  /*8d80*/  @!P5 FMUL.FTZ R86, R86, R13 ;  /* 0x0000000d5656d220 */ /* 0x008fe20000410000 */
[----:B------:R-:W-:Y:S01]  /*8d90*/  FSETP.GTU.FTZ.AND P5, PT, R22, 20, PT ;  /* 0x41a000001600780b */ /* 0x000fe20003fbc000 */
[--C-:B------:R-:W-:Y:S02]  /*8da0*/  HADD2.F32 R13, -RZ, R11.reuse.H0_H0 ;  /* 0x2000000bff0d7230 */ /* 0x100fe40000004100 */
[----:B------:R-:W-:Y:S02]  /*8db0*/  HADD2.F32 R11, -RZ, R11.H1_H1 ;  /* 0x3000000bff0b7230 */ /* 0x000fe40000004100 */
[----:B------:R-:W-:Y:S01]  /*8dc0*/  @!P6 FMUL.FTZ R9, R21, -1.4426950216293334961 ;  /* 0xbfb8aa3b1509e820 */ /* 0x000fe20000410000 */
[----:B------:R-:W3:Y:S01]  /*8dd0*/  @!P1 MUFU.RCP R16, R15 ;  /* 0x0000000f00109308 */ /* 0x000ee20000001000 */
[----:B--2---:R-:W-:Y:S02]  /*8de0*/  @!P4 FMUL.FTZ R8, R18, -1.4426950216293334961 ;  /* 0xbfb8aa3b1208c820 */ /* 0x004fe40000410000 */
[----:B------:R-:W-:-:S02]  /*8df0*/  FADD.FTZ R18, R13, UR5 ;  /* 0x000000050d127e21 */ /* 0x000fc40008010000 */
[----:B------:R-:W-:Y:S02]  /*8e00*/  FADD.FTZ R11, R11, UR5 ;  /* 0x000000050b0b7e21 */ /* 0x000fe40008010000 */
[----:B-1----:R-:W-:Y:S01]  /*8e10*/  @!P2 FMUL.FTZ R88, R88, R19 ;  /* 0x000000135858a220 */ /* 0x002fe20000410000 */
[----:B------:R-:W-:Y:S01]  /*8e20*/  FSETP.GTU.FTZ.AND P2, PT, R18, 20, PT ;  /* 0x41a000001200780b */ /* 0x000fe20003f5c000 */
[----:B----4-:R-:W-:Y:S01]  /*8e30*/  @!P3 FMUL.FTZ R87, R87, R20 ;  /* 0x000000145757b220 */ /* 0x010fe20000410000 */
[----:B------:R-:W1:Y:S01]  /*8e40*/  @!P0 MUFU.EX2 R17, R17 ;  /* 0x0000001100118308 */ /* 0x000e620000000800 */
[----:B------:R-:W-:Y:S01]  /*8e50*/  FSETP.GTU.FTZ.AND P3, PT, R10, 20, PT ;  /* 0x41a000000a00780b */ /* 0x000fe20003f7c000 */
[----:B---3--:R-:W-:Y:S01]  /*8e60*/  @!P1 FMUL.FTZ R89, R89, R16 ;  /* 0x0000001059599220 */ /* 0x008fe20000410000 */
[----:B------:R-:W-:-:S05]  /*8e70*/  FSETP.GTU.FTZ.AND P1, PT, R11, 20, PT ;  /* 0x41a000000b00780b */ /* 0x000fca0003f3c000 */
[----:B------:R2:W3:Y:S03]  /*8e80*/  @!P4 MUFU.EX2 R12, R8 ;  /* 0x00000008000cc308 */ /* 0x0004e60000000800 */
[----:B------:R-:W-:-:S03]  /*8e90*/  @!P2 FMUL.FTZ R16, R18, -1.4426950216293334961 ;  /* 0xbfb8aa3b1210a820 */ /* 0x000fc60000410000 */
[----:B------:R-:W-:Y:S01]  /*8ea0*/  @!P3 FMUL.FTZ R15, R10, -1.4426950216293334961 ;  /* 0xbfb8aa3b0a0fb820 */ /* 0x000fe20000410000 */
[----:B------:R-:W-:Y:S01]  /*8eb0*/  F2FP.PACK_AB R10, R75, R76 ;  /* 0x0000004c4b0a723e */ /* 0x000fe200000000ff */
[----:B------:R4:W-:Y:S01]  /*8ec0*/  @!P6 MUFU.EX2 R13, R9 ;  /* 0x00000009000de308 */ /* 0x0009e20000000800 */
[----:B--2---:R-:W-:Y:S01]  /*8ed0*/  @!P5 FMUL.FTZ R8, R22, -1.4426950216293334961 ;  /* 0xbfb8aa3b1608d820 */ /* 0x004fe20000410000 */
[----:B------:R-:W-:Y:S01]  /*8ee0*/  F2FP.PACK_AB R75, R65, R66 ;  /* 0x00000042414b723e */ /* 0x000fe200000000ff */
[----:B-1----:R-:W-:Y:S02]  /*8ef0*/  @!P0 FADD.FTZ R17, R17, 1 ;  /* 0x3f80000011118421 */ /* 0x002fe40000010000 */
[----:B------:R-:W-:Y:S01]  /*8f00*/  @!P1 FMUL.FTZ R18, R11, -1.4426950216293334961 ;  /* 0xbfb8aa3b0b129820 */ /* 0x000fe20000410000 */
[----:B------:R-:W-:Y:S02]  /*8f10*/  F2FP.PACK_AB R11, R73, R74 ;  /* 0x0000004a490b723e */ /* 0x000fe400000000ff */
[----:B------:R1:W-:Y:S01]  /*8f20*/  @!P5 MUFU.EX2 R14, R8 ;  /* 0x00000008000ed308 */ /* 0x0003e20000000800 */
[----:B----4-:R-:W-:-:S02]  /*8f30*/  F2FP.PACK_AB R9, R77, R78 ;  /* 0x0000004e4d09723e */ /* 0x010fc400000000ff */
[----:B------:R-:W-:Y:S02]  /*8f40*/  F2FP.PACK_AB R74, R67, R68 ;  /* 0x00000044434a723e */ /* 0x000fe400000000ff */
[----:B------:R-:W-:-:S03]  /*8f50*/  F2FP.PACK_AB R73, R69, R70 ;  /* 0x000000464549723e */ /* 0x000fc600000000ff */
[----:B------:R3:W2:Y:S01]  /*8f60*/  @!P2 MUFU.EX2 R20, R16 ;  /* 0x000000100014a308 */ /* 0x0006a20000000800 */
[----:B-1----:R-:W-:Y:S01]  /*8f70*/  F2FP.PACK_AB R8, R79, R80 ;  /* 0x000000504f08723e */ /* 0x002fe200000000ff */
[----:B------:R-:W-:Y:S04]  /*8f80*/  STS.128 [R7.X16+0x10], R72 ;  /* 0x0000104807007388 */ /* 0x000fe8000000cc00 */
[----:B------:R-:W-:Y:S01]  /*8f90*/  STS.128 [R7.X16], R8 ;  /* 0x0000000807007388 */ /* 0x000fe2000000cc00 */
[----:B------:R-:W-:-:S06]  /*8fa0*/  NOP ;  /* 0x0000000000007918 */ /* 0x000fcc0000000000 */
[----:B------:R1:W4:Y:S01]  /*8fb0*/  @!P1 MUFU.EX2 R21, R18 ;  /* 0x0000001200159308 */ /* 0x0003220000000800 */
[----:B---3--:R-:W-:Y:S01]  /*8fc0*/  @!P4 FADD.FTZ R16, R12, 1 ;  /* 0x3f8000000c10c421 */ /* 0x008fe20000010000 */
[----:B------:R-:W3:Y:S01]  /*8fd0*/  LDS.128 R8, [R6.X16+0x200] ;  /* 0x0002000006087984 */ /* 0x000ee2000000cc00 */
[----:B--2---:R-:W-:-:S05]  /*8fe0*/  @!P2 FADD.FTZ R20, R20, 1 ;  /* 0x3f8000001414a421 */ /* 0x004fca0000010000 */
[----:B------:R2:W5:Y:S01]  /*8ff0*/  @!P0 MUFU.RCP R23, R17 ;  /* 0x0000001100178308 */ /* 0x0005620000001000 */
[----:B-1----:R-:W-:-:S07]  /*9000*/  @!P5 FADD.FTZ R18, R14, 1 ;  /* 0x3f8000000e12d421 */ /* 0x002fce0000010000 */
[----:B------:R1:W0:Y:S01]  /*9010*/  @!P3 MUFU.EX2 R19, R15 ;  /* 0x0000000f0013b308 */ /* 0x0002220000000800 */
[----:B--2---:R-:W-:Y:S02]  /*9020*/  @!P6 FADD.FTZ R17, R13, 1 ;  /* 0x3f8000000d11e421 */ /* 0x004fe40000010000 */
[----:B----4-:R-:W-:-:S05]  /*9030*/  @!P1 FADD.FTZ R21, R21, 1 ;  /* 0x3f80000015159421 */ /* 0x010fca0000010000 */
[----:B------:R2:W4:Y:S01]  /*9040*/  @!P4 MUFU.RCP R22, R16 ;  /* 0x000000100016c308 */ /* 0x0005220000001000 */
[----:B-1----:R-:W1:Y:S01]  /*9050*/  LDS.128 R12, [R6.X16] ;  /* 0x00000000060c7984 */ /* 0x002e62000000cc00 */
[----:B-----5:R-:W-:Y:S01]  /*9060*/  @!P0 FMUL.FTZ R90, R90, R23 ;  /* 0x000000175a5a8220 */ /* 0x020fe20000410000 */
[----:B------:R-:W-:-:S04]  /*9070*/  F2FP.PACK_AB R23, R88, R87 ;  /* 0x000000575817723e */ /* 0x000fc800000000ff */
[----:B------:R-:W-:Y:S01]  /*9080*/  F2FP.PACK_AB R24, R90, R89 ;  /* 0x000000595a18723e */ /* 0x000fe200000000ff */
[----:B------:R5:W3:Y:S01]  /*9090*/  @!P6 MUFU.RCP R25, R17 ;  /* 0x000000110019e308 */ /* 0x000ae20000001000 */
[----:B--2---:R-:W-:Y:S01]  /*90a0*/  MOV R16, UR7 ;  /* 0x0000000700107c02 */ /* 0x004fe20008000f00 */
[----:B0-----:R-:W-:-:S06]  /*90b0*/  @!P3 FADD.FTZ R19, R19, 1 ;  /* 0x3f8000001313b421 */ /* 0x001fcc0000010000 */
[----:B------:R-:W0:Y:S01]  /*90c0*/  @!P5 MUFU.RCP R18, R18 ;  /* 0x000000120012d308 */ /* 0x000e220000001000 */
[----:B-----5:R-:W-:Y:S01]  /*90d0*/  MOV R17, UR8 ;  /* 0x0000000800117c02 */ /* 0x020fe20008000f00 */
[----:B----4-:R-:W-:Y:S01]  /*90e0*/  @!P4 FMUL.FTZ R91, R91, R22 ;  /* 0x000000165b5bc220 */ /* 0x010fe20000410000 */
[----:B------:R-:W-:Y:S01]  /*90f0*/  F2FP.PACK_AB R22, R86, R85 ;  /* 0x000000555616723e */ /* 0x000fe200000000ff */
[----:B------:R-:W-:Y:S02]  /*9100*/  ULDC.64 UR8, c[0x0][0x2f8] ;  /* 0x0000be0000087ab9 */ /* 0x000fe40000000a00 */
[----:B------:R-:W-:Y:S01]  /*9110*/  IMAD.WIDE R16, R5, 0x10, R16 ;  /* 0x0000001005107825 */ /* 0x000fe200078e0210 */
[----:B------:R-:W-:Y:S01]  /*9120*/  UIMAD UR7, UR40, UR8, URZ ;  /* 0x00000008280772a4 */ /* 0x000fe2000f8e023f */
[----:B------:R-:W2:Y:S01]  /*9130*/  @!P3 MUFU.RCP R19, R19 ;  /* 0x000000130013b308 */ /* 0x000ea20000001000 */
[----:B------:R-:W-:Y:S01]  /*9140*/  UIMAD.WIDE.U32 UR16, UR39, UR8, UR16 ;  /* 0x00000008271072a5 */ /* 0x000fe2000f8e0010 */
[----:B---3--:R-:W-:Y:S01]  /*9150*/  @!P6 FMUL.FTZ R92, R92, R25 ;  /* 0x000000195c5ce220 */ /* 0x008fe20000410000 */
[----:B------:R-:W-:Y:S01]  /*9160*/  STG.E.128 [R16.64+0x200], R8 ;  /* 0x0002000810007986 */ /* 0x000fe2000c101d1c */
[----:B------:R-:W-:-:S03]  /*9170*/  UIMAD UR7, UR39, UR9, UR7 ;  /* 0x00000009270772a4 */ /* 0x000fc6000f8e0207 */
[----:B------:R-:W-:Y:S01]  /*9180*/  F2FP.PACK_AB R25, R92, R91 ;  /* 0x0000005b5c19723e */ /* 0x000fe200000000ff */
[----:B------:R-:W3:Y:S01]  /*9190*/  @!P2 MUFU.RCP R20, R20 ;  /* 0x000000140014a308 */ /* 0x000ee20000001000 */
[----:B0-----:R-:W-:Y:S01]  /*91a0*/  @!P5 FMUL.FTZ R93, R93, R18 ;  /* 0x000000125d5dd220 */ /* 0x001fe20000410000 */
[----:B------:R-:W-:Y:S02]  /*91b0*/  UIADD3 UR9, UR17, UR7, URZ ;  /* 0x0000000711097290 */ /* 0x000fe4000fffe03f */
[----:B------:R-:W-:Y:S02]  /*91c0*/  UIMAD UR7, UR25, UR18, URZ ;  /* 0x00000012190772a4 */ /* 0x000fe4000f8e023f */
[----:B------:R-:W-:Y:S02]  /*91d0*/  UMOV UR8, UR16 ;  /* 0x0000001000087c82 */ /* 0x000fe40008000000 */
[----:B------:R-:W0:Y:S01]  /*91e0*/  @!P1 MUFU.RCP R21, R21 ;  /* 0x0000001500159308 */ /* 0x000e220000001000 */
[----:B-1----:R-:W-:Y:S01]  /*91f0*/  STG.E.128 [R16.64], R12 ;  /* 0x0000000c10007986 */ /* 0x002fe2000c101d1c */
[----:B--2---:R-:W-:Y:S01]  /*9200*/  @!P3 FMUL.FTZ R94, R94, R19 ;  /* 0x000000135e5eb220 */ /* 0x004fe20000410000 */
[----:B------:R-:W-:Y:S01]  /*9210*/  UIMAD UR7, UR24, UR19, UR7 ;  /* 0x00000013180772a4 */ /* 0x000fe2000f8e0207 */
[----:B------:R-:W-:Y:S01]  /*9220*/  FADD.FTZ R19, R81, R0 ;  /* 0x0000000051137221 */ /* 0x000fe20000010000 */
[----:B------:R-:W-:Y:S01]  /*9230*/  BAR.SYNC.DEFER_BLOCKING 0x0 ;  /* 0x0000000000007b1d */ /* 0x000fe20000010000 */
[----:B------:R-:W-:Y:S01]  /*9240*/  UIMAD.WIDE.U32 UR8, UR24, UR18, UR8 ;  /* 0x00000012180872a5 */ /* 0x000fe2000f8e0008 */
[----:B------:R-:W-:Y:S01]  /*9250*/  F2FP.PACK_AB R26, R94, R93 ;  /* 0x0000005d5e1a723e */ /* 0x000fe200000000ff */
[----:B---3--:R-:W-:Y:S01]  /*9260*/  @!P2 FMUL.FTZ R95, R95, R20 ;  /* 0x000000145f5fa220 */ /* 0x008fe20000410000 */
[----:B------:R-:W-:Y:S01]  /*9270*/  F2FP.PACK_AB R20, R82, R81 ;  /* 0x000000515214723e */ /* 0x000fe200000000ff */
[----:B------:R-:W-:Y:S01]  /*9280*/  FADD.FTZ R82, R19, R82 ;  /* 0x0000005213527221 */ /* 0x000fe20000010000 */
[----:B------:R-:W-:-:S02]  /*9290*/  ULDC.64 UR16, c[0x0][0x340] ;  /* 0x0000d00000107ab9 */ /* 0x000fc40000000a00 */
[----:B------:R-:W-:Y:S02]  /*92a0*/  UIADD3 UR9, UR9, UR7, URZ ;  /* 0x0000000709097290 */ /* 0x000fe4000fffe03f */
[----:B------:R-:W-:Y:S01]  /*92b0*/  ULEA UR7, UP0, UR8, UR16, 0x1 ;  /* 0x0000001008077291 */ /* 0x000fe2000f80083f */
[----:B0-----:R-:W-:Y:S01]  /*92c0*/  @!P1 FMUL.FTZ R96, R96, R21 ;  /* 0x0000001560609220 */ /* 0x001fe20000410000 */
[----:B------:R-:W-:Y:S01]  /*92d0*/  F2FP.PACK_AB R21, R84, R83 ;  /* 0x000000535415723e */ /* 0x000fe200000000ff */
[----:B------:R-:W-:Y:S01]  /*92e0*/  FADD.FTZ R83, R82, R83 ;  /* 0x0000005352537221 */ /* 0x000fe20000010000 */
[----:B------:R-:W-:Y:S02]  /*92f0*/  ULEA.HI.X UR8, UR8, UR17, UR9, 0x1, UP0 ;  /* 0x0000001108087291 */ /* 0x000fe400080f0c09 */
[----:B------:R-:W-:Y:S01]  /*9300*/  F2FP.PACK_AB R27, R96, R95 ;  /* 0x0000005f601b723e */ /* 0x000fe200000000ff */
[----:B------:R-:W-:Y:S01]  /*9310*/  FADD.FTZ R84, R83, R84 ;  /* 0x0000005453547221 */ /* 0x000fe20000010000 */
[----:B------:R-:W-:-:S03]  /*9320*/  UISETP.GT.AND UP0, UPT, UR37, 0x1, UPT ;  /* 0x000000012500788c */ /* 0x000fc6000bf04270 */
[----:B------:R-:W-:Y:S01]  /*9330*/  FADD.FTZ R85, R84, R85 ;  /* 0x0000005554557221 */ /* 0x000fe20000010000 */
[----:B------:R-:W-:Y:S03]  /*9340*/  STS.128 [R7.X16], R20 ;  /* 0x0000001407007388 */ /* 0x000fe6000000cc00 */
[----:B------:R-:W-:Y:S01]  /*9350*/  FADD.FTZ R86, R85, R86 ;  /* 0x0000005655567221 */ /* 0x000fe20000010000 */
[----:B------:R-:W-:Y:S01]  /*9360*/  PLOP3.LUT P0, PT, PT, PT, UP0, 0x80, 0x0 ;  /* 0x000000000000781c */ /* 0x000fe20003f0f008 */
[----:B------:R0:W-:Y:S01]  /*9370*/  STS.128 [R7.X16+0x10], R24 ;  /* 0x0000101807007388 */ /* 0x0001e2000000cc00 */
[----:B------:R-:W-:-:S06]  /*9380*/  NOP ;  /* 0x0000000000007918 */ /* 0x000fcc0000000000 */
[----:B------:R-:W1:Y:S01]  /*9390*/  LDS.128 R8, [R6.X16] ;  /* 0x0000000006087984 */ /* 0x000e62000000cc00 */
[----:B------:R-:W-:-:S03]  /*93a0*/  FADD.FTZ R87, R86, R87 ;  /* 0x0000005756577221 */ /* 0x000fc60000010000 */
[----:B------:R2:W3:Y:S01]  /*93b0*/  LDS.128 R12, [R6.X16+0x200] ;  /* 0x00020000060c7984 */ /* 0x0004e2000000cc00 */
[----:B------:R-:W-:Y:S01]  /*93c0*/  FADD.FTZ R88, R87, R88 ;  /* 0x0000005857587221 */ /* 0x000fe20000010000 */
[----:B0-----:R-:W-:-:S03]  /*93d0*/  MOV R7, UR8 ;  /* 0x0000000800077c02 */ /* 0x001fc60008000f00 */
[----:B------:R-:W-:Y:S01]  /*93e0*/  FADD.FTZ R89, R88, R89 ;  /* 0x0000005958597221 */ /* 0x000fe20000010000 */
[----:B--2---:R-:W-:-:S03]  /*93f0*/  MOV R6, UR7 ;  /* 0x0000000700067c02 */ /* 0x004fc60008000f00 */
[----:B------:R-:W-:Y:S02]  /*9400*/  FADD.FTZ R90, R89, R90 ;  /* 0x0000005a595a7221 */ /* 0x000fe40000010000 */
[----:B------:R-:W-:-:S04]  /*9410*/  IMAD.WIDE R6, R5, 0x10, R6 ;  /* 0x0000001005067825 */ /* 0x000fc800078e0206 */
[----:B------:R-:W-:-:S04]  /*9420*/  FADD.FTZ R91, R90, R91 ;  /* 0x0000005b5a5b7221 */ /* 0x000fc80000010000 */
[----:B------:R-:W-:-:S04]  /*9430*/  FADD.FTZ R92, R91, R92 ;  /* 0x0000005c5b5c7221 */ /* 0x000fc80000010000 */
[----:B------:R-:W-:-:S04]  /*9440*/  FADD.FTZ R93, R92, R93 ;  /* 0x0000005d5c5d7221 */ /* 0x000fc80000010000 */
[----:B------:R-:W-:-:S04]  /*9450*/  FADD.FTZ R94, R93, R94 ;  /* 0x0000005e5d5e7221 */ /* 0x000fc80000010000 */
[----:B------:R-:W-:Y:S01]  /*9460*/  FADD.FTZ R95, R94, R95 ;  /* 0x0000005f5e5f7221 */ /* 0x000fe20000010000 */
[----:B-1----:R0:W-:Y:S03]  /*9470*/  STG.E.128 [R6.64], R8 ;  /* 0x0000000806007986 */ /* 0x0021e6000c101d1c */
[----:B------:R-:W-:Y:S01]  /*9480*/  FADD.FTZ R0, R95, R96 ;  /* 0x000000605f007221 */ /* 0x000fe20000010000 */
[----:B---3--:R0:W-:Y:S02]  /*9490*/  STG.E.128 [R6.64+0x200], R12 ;  /* 0x0002000c06007986 */ /* 0x0081e4000c101d1c */
[----:B0-----:R-:W-:Y:S01]  /*94a0*/  @!P0 CALL.REL.NOINC `(.L_x_1660) ;  /* 0x0000001000008944 */ /* 0x001fe20003c00000 */
[----:B------:R-:W-:Y:S05]  /*94b0*/  BRA `(.L_x_1743) ;  /* 0xffff756000007947 */ /* 0x000fea000383ffff */
.L_x_1660:
[----:B------:R-:W-:Y:S02]  /*94c0*/  ISETP.NE.U32.AND P0, PT, RZ, c[0x0][0x328], PT ;  /* 0x0000ca00ff007a0c */ /* 0x000fe40003f05070 */
[----:B------:R-:W-:Y:S02]  /*94d0*/  ISETP.NE.U32.AND P2, PT, RZ, c[0x0][0x348], PT ;  /* 0x0000d200ff007a0c */ /* 0x000fe40003f45070 */
[----:B------:R-:W-:-:S02]  /*94e0*/  ISETP.NE.AND.EX P1, PT, RZ, c[0x0][0x32c], PT, P0 ;  /* 0x0000cb00ff007a0c */ /* 0x000fc40003f25300 */
        /* <DEDUP_REMOVED lines=31> */
.L_x_1745:
[----:B0-----:R-:W-:Y:S05]  /*96e0*/  BSYNC B0 ;  /* 0x0000000000007941 */ /* 0x001fea0003800000 */
.L_x_1744:
        /* <DEDUP_REMOVED lines=33> */
.L_x_1747:
[----:B------:R-:W3:Y:S02]  /*9900*/  S2R R11, SR_TID.X ;  /* 0x00000000000b7919 */ /* 0x000ee40000002100 */
.L_x_1748:
[----:B0-----:R-:W-:Y:S05]  /*9910*/  BSYNC B0 ;  /* 0x0000000000007941 */ /* 0x001fea0003800000 */
.L_x_1746:
        /* <DEDUP_REMOVED lines=12> */
.L_x_1749:
        /* <DEDUP_REMOVED lines=30> */
.L_x_1699:
[----:B------:R-:W-:Y:S01]  /*9bc0*/  HFMA2.MMA R53, -RZ, RZ, 0, 5.9604644775390625e-08 ;  /* 0x00000001ff357435 */ /* 0x000fe200000001ff */
[----:B------:R-:W-:Y:S02]  /*9bd0*/  MOV R54, R164 ;  /* 0x000000a400367202 */ /* 0x000fe40000000f00 */
[----:B------:R-:W-:Y:S02]  /*9be0*/  MOV R52, RZ ;  /* 0x000000ff00347202 */ /* 0x000fe40000000f00 */
[----:B------:R-:W-:-:S02]  /*9bf0*/  MOV R51, 0xffffffff ;  /* 0xffffffff00337802 */ /* 0x000fc40000000f00 */
[----:B------:R-:W-:Y:S02]  /*9c00*/  MOV R48, 0x9c20 ;  /* 0x00009c2000307802 */ /* 0x000fe40000000f00 */
[----:B-1---5:R-:W-:Y:S05]  /*9c10*/  CALL.REL.NOINC `($__internal_71_$__cuda_sm70_shflsync_up) ;  /* 0x00000ed000007944 */ /* 0x022fea0003c00000 */
[----:B-1----:R-:W-:Y:S01]  /*9c20*/  MOV R161, R52 ;  /* 0x0000003400a17202 */ /* 0x002fe20000000f00 */
[----:B0-----:R-:W-:Y:S05]  /*9c30*/  BRA `(.L_x_1750) ;  /* 0xffffbfa000007947 */ /* 0x001fea000383ffff */
.L_x_1700:
[----:B------:R-:W-:Y:S01]  /*9c40*/  HFMA2.MMA R53, -RZ, RZ, 0, 5.9604644775390625e-08 ;  /* 0x00000001ff357435 */ /* 0x000fe200000001ff */
[----:B------:R-:W-:Y:S02]  /*9c50*/  MOV R54, R55 ;  /* 0x0000003700367202 */ /* 0x000fe40000000f00 */
[----:B------:R-:W-:Y:S02]  /*9c60*/  MOV R52, RZ ;  /* 0x000000ff00347202 */ /* 0x000fe40000000f00 */
[----:B------:R-:W-:Y:S02]  /*9c70*/  MOV R51, 0xffffffff ;  /* 0xffffffff00337802 */ /* 0x000fe40000000f00 */
[----:B------:R-:W-:Y:S02]  /*9c80*/  MOV R48, 0x9ca0 ;  /* 0x00009ca000307802 */ /* 0x000fe40000000f00 */
[----:B012--5:R-:W-:Y:S05]  /*9c90*/  CALL.REL.NOINC `($__internal_71_$__cuda_sm70_shflsync_up) ;  /* 0x00000e5000007944 */ /* 0x027fea0003c00000 */
        /* <DEDUP_REMOVED lines=10> */
[----:B------:R-:W-:Y:S05]  /*9d40*/  CALL.REL.NOINC `($__internal_71_$__cuda_sm70_shflsync_up) ;  /* 0x00000da000007944 */ /* 0x000fea0003c00000 */
[----:B0-----:R-:W-:Y:S01]  /*9d50*/  HFMA2.MMA R53, -RZ, RZ, 0, 1.1920928955078125e-07 ;  /* 0x00000002ff357435 */ /* 0x001fe200000001ff */
[----:B-1----:R-:W-:Y:S02]  /*9d60*/  MOV R161, R52 ;  /* 0x0000003400a17202 */ /* 0x002fe40000000f00 */
[----:B------:R-:W-:-:S02]  /*9d70*/  MOV R54, R55 ;  /* 0x0000003700367202 */ /* 0x000fc40000000f00 */
[----:B------:R-:W-:Y:S02]  /*9d80*/  MOV R52, RZ ;  /* 0x000000ff00347202 */ /* 0x000fe40000000f00 */
[----:B------:R-:W-:Y:S02]  /*9d90*/  MOV R51, 0xffffffff ;  /* 0xffffffff00337802 */ /* 0x000fe40000000f00 */
[----:B------:R-:W-:Y:S02]  /*9da0*/  MOV R48, 0x9dc0 ;  /* 0x00009dc000307802 */ /* 0x000fe40000000f00 */
[----:B------:R-:W-:Y:S05]  /*9db0*/  CALL.REL.NOINC `($__internal_71_$__cuda_sm70_shflsync_up) ;  /* 0x00000d3000007944 */ /* 0x000fea0003c00000 */
[----:B------:R-:W-:Y:S01]  /*9dc0*/  ISETP.GE.AND P0, PT, R3, 0x2, PT ;  /* 0x000000020300780c */ /* 0x000fe20003f06270 */
[----:B0-----:R-:W-:Y:S01]  /*9dd0*/  HFMA2.MMA R53, -RZ, RZ, 0, 2.384185791015625e-07 ;  /* 0x00000004ff357435 */ /* 0x001fe200000001ff */
[----:B------:R-:W-:Y:S02]  /*9de0*/  MOV R51, 0xffffffff ;  /* 0xffffffff00337802 */ /* 0x000fe40000000f00 */
[----:B------:R-:W-:-:S09]  /*9df0*/  MOV R48, 0x9e50 ;  /* 0x00009e5000307802 */ /* 0x000fd20000000f00 */
[----:B-1----:R-:W-:Y:S01]  /*9e00*/  @P0 FFMA.FTZ R55, R164, R52, R55 ;  /* 0x00000034a4370223 */ /* 0x002fe20000010037 */
[----:B------:R-:W-:Y:S01]  /*9e10*/  MOV R52, RZ ;  /* 0x000000ff00347202 */ /* 0x000fe20000000f00 */
[----:B------:R-:W-:-:S05]  /*9e20*/  @P0 FMUL.FTZ R164, R161, R164 ;  /* 0x000000a4a1a40220 */ /* 0x000fca0000410000 */
[----:B------:R-:W-:Y:S02]  /*9e30*/  MOV R54, R164 ;  /* 0x000000a400367202 */ /* 0x000fe40000000f00 */
[----:B------:R-:W-:Y:S05]  /*9e40*/  CALL.REL.NOINC `($__internal_71_$__cuda_sm70_shflsync_up) ;  /* 0x00000ca000007944 */ /* 0x000fea0003c00000 */
[----:B0-----:R-:W-:Y:S01]  /*9e50*/  HFMA2.MMA R53, -RZ, RZ, 0, 2.384185791015625e-07 ;  /* 0x00000004ff357435 */ /* 0x001fe200000001ff */
[----:B-1----:R-:W-:Y:S02]  /*9e60*/  MOV R161, R52 ;  /* 0x0000003400a17202 */ /* 0x002fe40000000f00 */
[----:B------:R-:W-:Y:S02]  /*9e70*/  MOV R54, R55 ;  /* 0x0000003700367202 */ /* 0x000fe40000000f00 */
[----:B------:R-:W-:Y:S02]  /*9e80*/  MOV R52, RZ ;  /* 0x000000ff00347202 */ /* 0x000fe40000000f00 */
[----:B------:R-:W-:Y:S02]  /*9e90*/  MOV R51, 0xffffffff ;  /* 0xffffffff00337802 */ /* 0x000fe40000000f00 */
[----:B------:R-:W-:Y:S02]  /*9ea0*/  MOV R48, 0x9ec0 ;  /* 0x00009ec000307802 */ /* 0x000fe40000000f00 */
[----:B------:R-:W-:Y:S05]  /*9eb0*/  CALL.REL.NOINC `($__internal_71_$__cuda_sm70_shflsync_up) ;  /* 0x00000c3000007944 */ /* 0x000fea0003c00000 */
[----:B------:R-:W-:Y:S01]  /*9ec0*/  ISETP.GE.AND P0, PT, R3, 0x4, PT ;  /* 0x000000040300780c */ /* 0x000fe20003f06270 */
[----:B0-----:R-:W-:Y:S01]  /*9ed0*/  HFMA2.MMA R53, -RZ, RZ, 0, 4.76837158203125e-07 ;  /* 0x00000008ff357435 */ /* 0x001fe200000001ff */
[----:B------:R-:W-:-:S02]  /*9ee0*/  MOV R51, 0xffffffff ;  /* 0xffffffff00337802 */ /* 0x000fc40000000f00 */
[----:B------:R-:W-:-:S09]  /*9ef0*/  MOV R48, 0x9f60 ;  /* 0x00009f6000307802 */ /* 0x000fd20000000f00 */
[----:B-1----:R-:W-:Y:S01]  /*9f00*/  @P0 FFMA.FTZ R55, R164, R52, R55 ;  /* 0x00000034a4370223 */ /* 0x002fe20000010037 */
[----:B------:R-:W-:Y:S01]  /*9f10*/  MOV R52, RZ ;  /* 0x000000ff00347202 */ /* 0x000fe20000000f00 */
[----:B------:R-:W-:-:S03]  /*9f20*/  @P0 FMUL.FTZ R164, R161, R164 ;  /* 0x000000a4a1a40220 */ /* 0x000fc60000410000 */
[----:B------:R-:W-:Y:S02]  /*9f30*/  MOV R163, R55 ;  /* 0x0000003700a37202 */ /* 0x000fe40000000f00 */
[----:B------:R-:W-:Y:S02]  /*9f40*/  MOV R54, R164 ;  /* 0x000000a400367202 */ /* 0x000fe40000000f00 */
[----:B------:R-:W-:Y:S05]  /*9f50*/  CALL.REL.NOINC `($__internal_71_$__cuda_sm70_shflsync_up) ;  /* 0x00000b9000007944 */ /* 0x000fea0003c00000 */
[----:B0-----:R-:W-:Y:S01]  /*9f60*/  HFMA2.MMA R53, -RZ, RZ, 0, 4.76837158203125e-07 ;  /* 0x00000008ff357435 */ /* 0x001fe200000001ff */
[----:B-1----:R-:W-:Y:S02]  /*9f70*/  MOV R55, R52 ;  /* 0x0000003400377202 */ /* 0x002fe40000000f00 */
[----:B------:R-:W-:Y:S02]  /*9f80*/  MOV R54, R163 ;  /* 0x000000a300367202 */ /* 0x000fe40000000f00 */
[----:B------:R-:W-:Y:S02]  /*9f90*/  MOV R52, RZ ;  /* 0x000000ff00347202 */ /* 0x000fe40000000f00 */
[----:B------:R-:W-:Y:S02]  /*9fa0*/  MOV R51, 0xffffffff ;  /* 0xffffffff00337802 */ /* 0x000fe40000000f00 */
[----:B------:R-:W-:-:S02]  /*9fb0*/  MOV R48, 0x9fd0 ;  /* 0x00009fd000307802 */ /* 0x000fc40000000f00 */
[----:B------:R-:W-:Y:S05]  /*9fc0*/  CALL.REL.NOINC `($__internal_71_$__cuda_sm70_shflsync_up) ;  /* 0x00000b2000007944 */ /* 0x000fea0003c00000 */
[----:B------:R-:W-:Y:S01]  /*9fd0*/  ISETP.GE.AND P0, PT, R3, 0x8, PT ;  /* 0x000000080300780c */ /* 0x000fe20003f06270 */
[----:B0-----:R-:W-:Y:S01]  /*9fe0*/  HFMA2.MMA R53, -RZ, RZ, 0, 9.5367431640625e-07 ;  /* 0x00000010ff357435 */ /* 0x001fe200000001ff */
[----:B------:R-:W-:-:S02]  /*9ff0*/  MOV R51, 0xffffffff ;  /* 0xffffffff00337802 */ /* 0x000fc40000000f00 */
[----:B------:R-:W-:-:S09]  /*a000*/  MOV R48, 0xa070 ;  /* 0x0000a07000307802 */ /* 0x000fd20000000f00 */
[----:B-1----:R-:W-:Y:S01]  /*a010*/  @P0 FFMA.FTZ R163, R164, R52, R163 ;  /* 0x00000034a4a30223 */ /* 0x002fe200000100a3 */
[----:B------:R-:W-:Y:S01]  /*a020*/  MOV R52, RZ ;  /* 0x000000ff00347202 */ /* 0x000fe20000000f00 */
[----:B------:R-:W-:-:S05]  /*a030*/  @P0 FMUL.FTZ R164, R55, R164 ;  /* 0x000000a437a40220 */ /* 0x000fca0000410000 */
[-C--:B------:R-:W-:Y:S02]  /*a040*/  MOV R161, R164.reuse ;  /* 0x000000a400a17202 */ /* 0x080fe40000000f00 */
[----:B------:R-:W-:Y:S02]  /*a050*/  MOV R54, R164 ;  /* 0x000000a400367202 */ /* 0x000fe40000000f00 */
[----:B------:R-:W-:Y:S05]  /*a060*/  CALL.REL.NOINC `($__internal_71_$__cuda_sm70_shflsync_up) ;  /* 0x00000a8000007944 */ /* 0x000fea0003c00000 */
[----:B0-----:R-:W-:Y:S01]  /*a070*/  HFMA2.MMA R53, -RZ, RZ, 0, 9.5367431640625e-07 ;  /* 0x00000010ff357435 */ /* 0x001fe200000001ff */
[----:B-1----:R-:W-:Y:S02]  /*a080*/  MOV R50, R52 ;  /* 0x0000003400327202 */ /* 0x002fe40000000f00 */
[----:B------:R-:W-:Y:S02]  /*a090*/  MOV R54, R163 ;  /* 0x000000a300367202 */ /* 0x000fe40000000f00 */
[----:B------:R-:W-:Y:S02]  /*a0a0*/  MOV R52, RZ ;  /* 0x000000ff00347202 */ /* 0x000fe40000000f00 */
[----:B------:R-:W-:Y:S02]  /*a0b0*/  MOV R51, 0xffffffff ;  /* 0xffffffff00337802 */ /* 0x000fe40000000f00 */
[----:B------:R-:W-:-:S02]  /*a0c0*/  MOV R48, 0xa0e0 ;  /* 0x0000a0e000307802 */ /* 0x000fc40000000f00 */
[----:B------:R-:W-:Y:S05]  /*a0d0*/  CALL.REL.NOINC `($__internal_71_$__cuda_sm70_shflsync_up) ;  /* 0x00000a1000007944 */ /* 0x000fea0003c00000 */
[----:B01----:R-:W-:Y:S05]  /*a0e0*/  BRA `(.L_x_1751) ;  /* 0xffffbc7000007947 */ /* 0x003fea000383ffff */
.L_x_1703:
[----:B------:R-:W-:Y:S01]  /*a0f0*/  HFMA2.MMA R53, -RZ, RZ, 0, 5.9604644775390625e-08 ;  /* 0x00000001ff357435 */ /* 0x000fe200000001ff */
[----:B------:R-:W-:-:S02]  /*a100*/  MOV R54, R161 ;  /* 0x000000a100367202 */ /* 0x000fc40000000f00 */
[----:B------:R-:W-:Y:S02]  /*a110*/  MOV R52, RZ ;  /* 0x000000ff00347202 */ /* 0x000fe40000000f00 */
[----:B-1----:R-:W-:Y:S02]  /*a120*/  MOV R51, 0xffffffff ;  /* 0xffffffff00337802 */ /* 0x002fe40000000f00 */
[----:B------:R-:W-:Y:S02]  /*a130*/  MOV R48, 0xa150 ;  /* 0x0000a15000307802 */ /* 0x000fe40000000f00 */
[----:B-----5:R-:W-:Y:S05]  /*a140*/  CALL.REL.NOINC `($__internal_71_$__cuda_sm70_shflsync_up) ;  /* 0x000009a000007944 */ /* 0x020fea0003c00000 */
[----:B0-----:R-:W-:Y:S01]  /*a150*/  HFMA2.MMA R53, -RZ, RZ, 0, 5.9604644775390625e-08 ;  /* 0x00000001ff357435 */ /* 0x001fe200000001ff */
[----:B-1----:R-:W-:Y:S02]  /*a160*/  MOV R161, R52 ;  /* 0x0000003400a17202 */ /* 0x002fe40000000f00 */
[----:B------:R-:W-:Y:S02]  /*a170*/  MOV R54, R164 ;  /* 0x000000a400367202 */ /* 0x000fe40000000f00 */
[----:B------:R-:W-:Y:S02]  /*a180*/  MOV R52, RZ ;  /* 0x000000ff00347202 */ /* 0x000fe40000000f00 */
[----:B------:R-:W-:-:S02]  /*a190*/  MOV R51, 0xffffffff ;  /* 0xffffffff00337802 */ /* 0x000fc40000000f00 */
[----:B------:R-:W-:Y:S02]  /*a1a0*/  MOV R48, 0xa1c0 ;  /* 0x0000a1c000307802 */ /* 0x000fe40000000f00 */
[----:B------:R-:W-:Y:S05]  /*a1b0*/  CALL.REL.NOINC `($__internal_71_$__cuda_sm70_shflsync_up) ;  /* 0x0000093000007944 */ /* 0x000fea0003c00000 */
[----:B0-----:R-:W-:Y:S01]  /*a1c0*/  HFMA2.MMA R53, -RZ, RZ, 0, 0 ;  /* 0x00000000ff357435 */ /* 0x001fe200000001ff */
[----:B-1----:R-:W-:Y:S02]  /*a1d0*/  MOV R164, R52 ;  /* 0x0000003400a47202 */ /* 0x002fe40000000f00 */
[----:B------:R-:W-:Y:S02]  /*a1e0*/  MOV R54, R100 ;  /* 0x0000006400367202 */ /* 0x000fe40000000f00 */
[----:B------:R-:W-:Y:S02]  /*a1f0*/  MOV R51, 0x1f ;  /* 0x0000001f00337802 */ /* 0x000fe40000000f00 */
[----:B------:R-:W-:Y:S02]  /*a200*/  MOV R50, 0xffffffff ;  /* 0xffffffff00327802 */ /* 0x000fe40000000f00 */
[----:B------:R-:W-:Y:S02]  /*a210*/  MOV R52, 0xa230 ;  /* 0x0000a23000347802 */ /* 0x000fe40000000f00 */
[----:B------:R-:W-:Y:S05]  /*a220*/  CALL.REL.NOINC `($__internal_70_$__cuda_sm70_shflsync_idx_p) ;  /* 0x0000088000007944 */ /* 0x000fea0003c00000 */
[----:B------:R-:W-:Y:S01]  /*a230*/  HFMA2.MMA R53, -RZ, RZ, 0, 0 ;  /* 0x00000000ff357435 */ /* 0x000fe200000001ff */
[----:B-1----:R-:W-:-:S02]  /*a240*/  MOV R100, R51 ;  /* 0x0000003300647202 */ /* 0x002fc40000000f00 */
[----:B------:R-:W-:Y:S02]  /*a250*/  MOV R54, R101 ;  /* 0x0000006500367202 */ /* 0x000fe40000000f00 */
[----:B------:R-:W-:Y:S02]  /*a260*/  MOV R51, 0x1f ;  /* 0x0000001f00337802 */ /* 0x000fe40000000f00 */
[----:B------:R-:W-:Y:S02]  /*a270*/  MOV R50, 0xffffffff ;  /* 0xffffffff00327802 */ /* 0x000fe40000000f00 */
[----:B------:R-:W-:Y:S02]  /*a280*/  MOV R52, 0xa2a0 ;  /* 0x0000a2a000347802 */ /* 0x000fe40000000f00 */
[----:B------:R-:W-:Y:S05]  /*a290*/  CALL.REL.NOINC `($__internal_70_$__cuda_sm70_shflsync_idx_p) ;  /* 0x0000081000007944 */ /* 0x000fea0003c00000 */
[----:B-1----:R-:W-:Y:S01]  /*a2a0*/  MOV R53, R51 ;  /* 0x0000003300357202 */ /* 0x002fe20000000f00 */
[----:B------:R-:W-:Y:S05]  /*a2b0*/  BRA `(.L_x_1752) ;  /* 0xffffbc1000007947 */ /* 0x000fea000383ffff */
.L_x_1706:
[----:B------:R-:W-:Y:S01]  /*a2c0*/  HFMA2.MMA R161, -RZ, RZ, 0, 5.9604644775390625e-08 ;  /* 0x00000001ffa17435 */ /* 0x000fe200000001ff */
[----:B------:R-:W-:Y:S02]  /*a2d0*/  MOV R164, R52 ;  /* 0x0000003400a47202 */ /* 0x000fe40000000f00 */
[----:B------:R-:W-:-:S02]  /*a2e0*/  MOV R54, 0x1f ;  /* 0x0000001f00367802 */ /* 0x000fc40000000f00 */
[----:B------:R-:W-:Y:S02]  /*a2f0*/  MOV R57, 0xffffffff ;  /* 0xffffffff00397802 */ /* 0x000fe40000000f00 */
[----:B------:R-:W-:Y:S02]  /*a300*/  MOV R50, 0xa320 ;  /* 0x0000a32000327802 */ /* 0x000fe40000000f00 */
[----:B-1----:R-:W-:Y:S05]  /*a310*/  CALL.REL.NOINC `($__internal_69_$__cuda_sm70_shflsync_down) ;  /* 0x0000075000007944 */ /* 0x002fea0003c00000 */
[----:B-1----:R-:W-:Y:S01]  /*a320*/  MOV R55, R57 ;  /* 0x0000003900377202 */ /* 0x002fe20000000f00 */
[----:B0-----:R-:W-:Y:S05]  /*a330*/  BRA `(.L_x_1753) ;  /* 0xffffc1a000007947 */ /* 0x001fea000383ffff */
.L_x_1707:
[----:B------:R-:W-:Y:S01]  /*a340*/  HFMA2.MMA R161, -RZ, RZ, 0, 5.9604644775390625e-08 ;  /* 0x00000001ffa17435 */ /* 0x000fe200000001ff */
[----:B------:R-:W-:Y:S02]  /*a350*/  MOV R164, R53 ;  /* 0x0000003500a47202 */ /* 0x000fe40000000f00 */
[----:B------:R-:W-:Y:S02]  /*a360*/  MOV R54, 0x1f ;  /* 0x0000001f00367802 */ /* 0x000fe40000000f00 */
[----:B------:R-:W-:Y:S02]  /*a370*/  MOV R57, 0xffffffff ;  /* 0xffffffff00397802 */ /* 0x000fe40000000f00 */
[----:B------:R-:W-:-:S02]  /*a380*/  MOV R50, 0xa3a0 ;  /* 0x0000a3a000327802 */ /* 0x000fc40000000f00 */
[----:B012---:R-:W-:Y:S05]  /*a390*/  CALL.REL.NOINC `($__internal_69_$__cuda_sm70_shflsync_down) ;  /* 0x000006d000007944 */ /* 0x007fea0003c00000 */
        /* <DEDUP_REMOVED lines=9> */
[----:B------:R-:W-:Y:S05]  /*a430*/  CALL.REL.NOINC `($__internal_69_$__cuda_sm70_shflsync_down) ;  /* 0x0000063000007944 */ /* 0x000fea0003c00000 */
[----:B0-----:R-:W-:Y:S01]  /*a440*/  HFMA2.MMA R161, -RZ, RZ, 0, 1.1920928955078125e-07 ;  /* 0x00000002ffa17435 */ /* 0x001fe200000001ff */
[----:B-1----:R-:W-:Y:S02]  /*a450*/  MOV R52, R57 ;  /* 0x0000003900347202 */ /* 0x002fe40000000f00 */
[----:B------:R-:W-:-:S02]  /*a460*/  MOV R164, R56 ;  /* 0x0000003800a47202 */ /* 0x000fc40000000f00 */
[----:B------:R-:W-:Y:S02]  /*a470*/  MOV R54, 0x1f ;  /* 0x0000001f00367802 */ /* 0x000fe40000000f00 */
[----:B------:R-:W-:Y:S02]  /*a480*/  MOV R57, 0xffffffff ;  /* 0xffffffff00397802 */ /* 0x000fe40000000f00 */
[----:B------:R-:W-:Y:S02]  /*a490*/  MOV R50, 0xa4b0 ;  /* 0x0000a4b000327802 */ /* 0x000fe40000000f00 */
[----:B------:R-:W-:Y:S05]  /*a4a0*/  CALL.REL.NOINC `($__internal_69_$__cuda_sm70_shflsync_down) ;  /* 0x000005c000007944 */ /* 0x000fea0003c00000 */
[----:B-1----:R-:W-:Y:S01]  /*a4b0*/  @!P3 FFMA.FTZ R56, R55, R57, R56 ;  /* 0x000000393738b223 */ /* 0x002fe20000010038 */
[----:B0-----:R-:W-:Y:S01]  /*a4c0*/  HFMA2.MMA R161, -RZ, RZ, 0, 2.384185791015625e-07 ;  /* 0x00000004ffa17435 */ /* 0x001fe200000001ff */
[----:B------:R-:W-:Y:S01]  /*a4d0*/  @!P3 FMUL.FTZ R55, R52, R55 ;  /* 0x000000373437b220 */ /* 0x000fe20000410000 */
[----:B------:R-:W-:Y:S02]  /*a4e0*/  MOV R54, 0x1f ;  /* 0x0000001f00367802 */ /* 0x000fe40000000f00 */
[----:B------:R-:W-:Y:S02]  /*a4f0*/  MOV R57, 0xffffffff ;  /* 0xffffffff00397802 */ /* 0x000fe40000000f00 */
[----:B------:R-:W-:-:S02]  /*a500*/  MOV R164, R55 ;  /* 0x0000003700a47202 */ /* 0x000fc40000000f00 */
[----:B------:R-:W-:Y:S02]  /*a510*/  MOV R50, 0xa530 ;  /* 0x0000a53000327802 */ /* 0x000fe40000000f00 */
[----:B------:R-:W-:Y:S05]  /*a520*/  CALL.REL.NOINC `($__internal_69_$__cuda_sm70_shflsync_down) ;  /* 0x0000054000007944 */ /* 0x000fea0003c00000 */
[----:B0-----:R-:W-:Y:S01]  /*a530*/  HFMA2.MMA R161, -RZ, RZ, 0, 2.384185791015625e-07 ;  /* 0x00000004ffa17435 */ /* 0x001fe200000001ff */
[----:B-1----:R-:W-:Y:S02]  /*a540*/  MOV R52, R57 ;  /* 0x0000003900347202 */ /* 0x002fe40000000f00 */
[----:B------:R-:W-:Y:S02]  /*a550*/  MOV R164, R56 ;  /* 0x0000003800a47202 */ /* 0x000fe40000000f00 */
[----:B------:R-:W-:Y:S02]  /*a560*/  MOV R54, 0x1f ;  /* 0x0000001f00367802 */ /* 0x000fe40000000f00 */
[----:B------:R-:W-:Y:S02]  /*a570*/  MOV R57, 0xffffffff ;  /* 0xffffffff00397802 */ /* 0x000fe40000000f00 */
[----:B------:R-:W-:Y:S02]  /*a580*/  MOV R50, 0xa5a0 ;  /* 0x0000a5a000327802 */ /* 0x000fe40000000f00 */
[----:B------:R-:W-:Y:S05]  /*a590*/  CALL.REL.NOINC `($__internal_69_$__cuda_sm70_shflsync_down) ;  /* 0x000004d000007944 */ /* 0x000fea0003c00000 */
        /* <DEDUP_REMOVED lines=8> */
[----:B------:R-:W-:Y:S05]  /*a620*/  CALL.REL.NOINC `($__internal_69_$__cuda_sm70_shflsync_down) ;  /* 0x0000044000007944 */ /* 0x000fea0003c00000 */
[----:B0-----:R-:W-:Y:S01]  /*a630*/  HFMA2.MMA R161, -RZ, RZ, 0, 4.76837158203125e-07 ;  /* 0x00000008ffa17435 */ /* 0x001fe200000001ff */
[----:B-1----:R-:W-:Y:S02]  /*a640*/  MOV R52, R57 ;  /* 0x0000003900347202 */ /* 0x002fe40000000f00 */
[----:B------:R-:W-:Y:S02]  /*a650*/  MOV R164, R56 ;  /* 0x0000003800a47202 */ /* 0x000fe40000000f00 */
[----:B------:R-:W-:-:S02]  /*a660*/  MOV R54, 0x1f ;  /* 0x0000001f00367802 */ /* 0x000fc40000000f00 */
[----:B------:R-:W-:Y:S02]  /*a670*/  MOV R57, 0xffffffff ;  /* 0xffffffff00397802 */ /* 0x000fe40000000f00 */
[----:B------:R-:W-:Y:S02]  /*a680*/  MOV R50, 0xa6a0 ;  /* 0x0000a6a000327802 */ /* 0x000fe40000000f00 */
[----:B------:R-:W-:Y:S05]  /*a690*/  CALL.REL.NOINC `($__internal_69_$__cuda_sm70_shflsync_down) ;  /* 0x000003d000007944 */ /* 0x000fea0003c00000 */
[----:B-1----:R-:W-:Y:S01]  /*a6a0*/  @!P1 FFMA.FTZ R56, R53, R57, R56 ;  /* 0x0000003935389223 */ /* 0x002fe20000010038 */
[----:B0-----:R-:W-:Y:S01]  /*a6b0*/  HFMA2.MMA R161, -RZ, RZ, 0, 9.5367431640625e-07 ;  /* 0x00000010ffa17435 */ /* 0x001fe200000001ff */
[----:B------:R-:W-:Y:S01]  /*a6c0*/  @!P1 FMUL.FTZ R53, R52, R53 ;  /* 0x0000003534359220 */ /* 0x000fe20000410000 */
[----:B------:R-:W-:Y:S02]  /*a6d0*/  MOV R54, 0x1f ;  /* 0x0000001f00367802 */ /* 0x000fe40000000f00 */
[----:B------:R-:W-:Y:S02]  /*a6e0*/  MOV R55, R56 ;  /* 0x0000003800377202 */ /* 0x000fe40000000f00 */
[----:B------:R-:W-:Y:S02]  /*a6f0*/  MOV R56, R53 ;  /* 0x0000003500387202 */ /* 0x000fe40000000f00 */
[----:B------:R-:W-:-:S02]  /*a700*/  MOV R57, 0xffffffff ;  /* 0xffffffff00397802 */ /* 0x000fc40000000f00 */
[----:B------:R-:W-:Y:S02]  /*a710*/  MOV R164, R56 ;  /* 0x0000003800a47202 */ /* 0x000fe40000000f00 */
[----:B------:R-:W-:Y:S02]  /*a720*/  MOV R50, 0xa740 ;  /* 0x0000a74000327802 */ /* 0x000fe40000000f00 */
[----:B------:R-:W-:Y:S05]  /*a730*/  CALL.REL.NOINC `($__internal_69_$__cuda_sm70_shflsync_down) ;  /* 0x0000033000007944 */ /* 0x000fea0003c00000 */
[----:B0-----:R-:W-:Y:S01]  /*a740*/  HFMA2.MMA R161, -RZ, RZ, 0, 9.5367431640625e-07 ;  /* 0x00000010ffa17435 */ /* 0x001fe200000001ff */
[----:B-1----:R-:W-:Y:S02]  /*a750*/  MOV R53, R57 ;  /* 0x0000003900357202 */ /* 0x002fe40000000f00 */
[----:B------:R-:W-:Y:S02]  /*a760*/  MOV R164, R55 ;  /* 0x0000003700a47202 */ /* 0x000fe40000000f00 */
[----:B------:R-:W-:Y:S02]  /*a770*/  MOV R54, 0x1f ;  /* 0x0000001f00367802 */ /* 0x000fe40000000f00 */
[----:B------:R-:W-:Y:S02]  /*a780*/  MOV R57, 0xffffffff ;  /* 0xffffffff00397802 */ /* 0x000fe40000000f00 */
[----:B------:R-:W-:-:S02]  /*a790*/  MOV R50, 0xa7b0 ;  /* 0x0000a7b000327802 */ /* 0x000fc40000000f00 */
[----:B------:R-:W-:Y:S05]  /*a7a0*/  CALL.REL.NOINC `($__internal_69_$__cuda_sm70_shflsync_down) ;  /* 0x000002c000007944 */ /* 0x000fea0003c00000 */
[----:B-1----:R-:W-:Y:S01]  /*a7b0*/  @!P0 FFMA.FTZ R55, R56, R57, R55 ;  /* 0x0000003938378223 */ /* 0x002fe20000010037 */
[----:B------:R-:W-:Y:S01]  /*a7c0*/  MOV R51, 0x1f ;  /* 0x0000001f00337802 */ /* 0x000fe20000000f00 */
[----:B------:R-:W-:Y:S01]  /*a7d0*/  @!P0 FMUL.FTZ R56, R53, R56 ;  /* 0x0000003835388220 */ /* 0x000fe20000410000 */
[----:B------:R-:W-:Y:S01]  /*a7e0*/  HFMA2.MMA R53, -RZ, RZ, 0, 0 ;  /* 0x00000000ff357435 */ /* 0x000fe200000001ff */
[----:B------:R-:W-:-:S02]  /*a7f0*/  MOV R50, 0xffffffff ;  /* 0xffffffff00327802 */ /* 0x000fc40000000f00 */
[----:B------:R-:W-:Y:S02]  /*a800*/  MOV R52, 0xa830 ;  /* 0x0000a83000347802 */ /* 0x000fe40000000f00 */
[----:B0-----:R-:W-:Y:S02]  /*a810*/  MOV R54, R56 ;  /* 0x0000003800367202 */ /* 0x001fe40000000f00 */
[----:B------:R-:W-:Y:S05]  /*a820*/  CALL.REL.NOINC `($__internal_70_$__cuda_sm70_shflsync_idx_p) ;  /* 0x0000028000007944 */ /* 0x000fea0003c00000 */
[----:B------:R-:W-:Y:S01]  /*a830*/  HFMA2.MMA R53, -RZ, RZ, 0, 0 ;  /* 0x00000000ff357435 */ /* 0x000fe200000001ff */
[----:B-1----:R-:W-:Y:S02]  /*a840*/  MOV R159, R51 ;  /* 0x00000033009f7202 */ /* 0x002fe40000000f00 */
[----:B------:R-:W-:Y:S02]  /*a850*/  MOV R54, R55 ;  /* 0x0000003700367202 */ /* 0x000fe40000000f00 */
[----:B------:R-:W-:Y:S02]  /*a860*/  MOV R51, 0x1f ;  /* 0x0000001f00337802 */ /* 0x000fe40000000f00 */
[----:B------:R-:W-:Y:S02]  /*a870*/  MOV R50, 0xffffffff ;  /* 0xffffffff00327802 */ /* 0x000fe40000000f00 */
[----:B------:R-:W-:-:S02]  /*a880*/  MOV R52, 0xa8a0 ;  /* 0x0000a8a000347802 */ /* 0x000fc40000000f00 */
[----:B------:R-:W-:Y:S05]  /*a890*/  CALL.REL.NOINC `($__internal_70_$__cuda_sm70_shflsync_idx_p) ;  /* 0x0000021000007944 */ /* 0x000fea0003c00000 */
[----:B------:R-:W-:Y:S01]  /*a8a0*/  HFMA2.MMA R161, -RZ, RZ, 0, 5.9604644775390625e-08 ;  /* 0x00000001ffa17435 */ /* 0x000fe200000001ff */
[----:B-1----:R-:W-:-:S02]  /*a8b0*/  MOV R154, R51 ;  /* 0x00000033009a7202 */ /* 0x002fc40000000f00 */
[----:B------:R-:W-:Y:S02]  /*a8c0*/  MOV R164, R56 ;  /* 0x0000003800a47202 */ /* 0x000fe40000000f00 */
[----:B------:R-:W-:Y:S02]  /*a8d0*/  MOV R54, 0x1f ;  /* 0x0000001f00367802 */ /* 0x000fe40000000f00 */
[----:B------:R-:W-:Y:S02]  /*a8e0*/  MOV R57, 0xffffffff ;  /* 0xffffffff00397802 */ /* 0x000fe40000000f00 */
[----:B------:R-:W-:Y:S02]  /*a8f0*/  MOV R50, 0xa910 ;  /* 0x0000a91000327802 */ /* 0x000fe40000000f00 */
[----:B------:R-:W-:Y:S05]  /*a900*/  CALL.REL.NOINC `($__internal_69_$__cuda_sm70_shflsync_down) ;  /* 0x0000016000007944 */ /* 0x000fea0003c00000 */
[----:B0-----:R-:W-:Y:S01]  /*a910*/  HFMA2.MMA R161, -RZ, RZ, 0, 5.9604644775390625e-08 ;  /* 0x00000001ffa17435 */ /* 0x001fe200000001ff */
[----:B-1----:R-:W-:Y:S02]  /*a920*/  MOV R56, R57 ;  /* 0x0000003900387202 */ /* 0x002fe40000000f00 */
[----:B------:R-:W-:Y:S02]  /*a930*/  MOV R164, R55 ;  /* 0x0000003700a47202 */ /* 0x000fe40000000f00 */
[----:B------:R-:W-:-:S02]  /*a940*/  MOV R54, 0x1f ;  /* 0x0000001f00367802 */ /* 0x000fc40000000f00 */
[----:B------:R-:W-:Y:S02]  /*a950*/  MOV R57, 0xffffffff ;  /* 0xffffffff00397802 */ /* 0x000fe40000000f00 */
[----:B------:R-:W-:Y:S02]  /*a960*/  MOV R50, 0xa980 ;  /* 0x0000a98000327802 */ /* 0x000fe40000000f00 */
[----:B------:R-:W-:Y:S05]  /*a970*/  CALL.REL.NOINC `($__internal_69_$__cuda_sm70_shflsync_down) ;  /* 0x000000f000007944 */ /* 0x000fea0003c00000 */
[----:B------:R-:W-:Y:S01]  /*a980*/  HFMA2.MMA R53, -RZ, RZ, 0, 0 ;  /* 0x00000000ff357435 */ /* 0x000fe200000001ff */
[----:B0-----:R-:W-:Y:S02]  /*a990*/  MOV R54, R48 ;  /* 0x0000003000367202 */ /* 0x001fe40000000f00 */
[----:B------:R-:W-:Y:S02]  /*a9a0*/  MOV R51, 0x1f ;  /* 0x0000001f00337802 */ /* 0x000fe40000000f00 */
[----:B------:R-:W-:Y:S02]  /*a9b0*/  MOV R50, 0xffffffff ;  /* 0xffffffff00327802 */ /* 0x000fe40000000f00 */
[----:B------:R-:W-:Y:S02]  /*a9c0*/  MOV R52, 0xa9e0 ;  /* 0x0000a9e000347802 */ /* 0x000fe40000000f00 */
[----:B-1----:R-:W-:Y:S05]  /*a9d0*/  CALL.REL.NOINC `($__internal_70_$__cuda_sm70_shflsync_idx_p) ;  /* 0x000000d000007944 */ /* 0x002fea0003c00000 */
        /* <DEDUP_REMOVED lines=9> */
        .weak           $__internal_69_$__cuda_sm70_shflsync_down
        .type           $__internal_69_$__cuda_sm70_shflsync_down,@function
        .size           $__internal_69_$__cuda_sm70_shflsync_down,($__internal_70_$__cuda_sm70_shflsync_idx_p - $__internal_69_$__cuda_sm70_shflsync_down)
$__internal_69_$__cuda_sm70_shflsync_down:
[----:B------:R-:W-:Y:S01]  /*aa70*/  HFMA2.MMA R51, -RZ, RZ, 0, 0 ;  /* 0x00000000ff337435 */ /* 0x000fe200000001ff */
[----:B------:R-:W-:Y:S04]  /*aa80*/  WARPSYNC R57 ;  /* 0x0000003900007348 */ /* 0x000fe80003800000 */
[----:B------:R0:W1:Y:S01]  /*aa90*/  SHFL.DOWN PT, R57, R164, R161, R54 ;  /* 0x080000a1a4397389 */ /* 0x00006200000e0036 */
[----:B------:R-:W-:Y:S05]  /*aaa0*/  RET.REL.NODEC R50 `(_Z25selective_scan_bwd_kernelI32Selective_Scan_bwd_kernel_traitsILi128ELi16ELb1ELb0ELb1ELb1ELb1EN3c104HalfEfEEv12SSMParamsBwd) ;  /* 0xffff555032007950 */ /* 0x000fea0003c3ffff */
        .weak           $__internal_70_$__cuda_sm70_shflsync_idx_p
        .type           $__internal_70_$__cuda_sm70_shflsync_idx_p,@function
        .size           $__internal_70_$__cuda_sm70_shflsync_idx_p,($__internal_71_$__cuda_sm70_shflsync_up - $__internal_70_$__cuda_sm70_shflsync_idx_p)
$__internal_70_$__cuda_sm70_shflsync_idx_p:
[----:B------:R-:W-:Y:S04]  /*aab0*/  WARPSYNC R50 ;  /* 0x0000003200007348 */ /* 0x000fe80003800000 */
[----:B------:R0:W1:Y:S02]  /*aac0*/  SHFL.IDX PT, R51, R54, R53, R51 ;  /* 0x0000003536337389 */ /* 0x00006400000e0033 */
[----:B0-----:R-:W-:-:S04]  /*aad0*/  MOV R53, 0x0 ;  /* 0x0000000000357802 */ /* 0x001fc80000000f00 */
[----:B------:R-:W-:Y:S05]  /*aae0*/  RET.REL.NODEC R52 `(_Z25selective_scan_bwd_kernelI32Selective_Scan_bwd_kernel_traitsILi128ELi16ELb1ELb0ELb1ELb1ELb1EN3c104HalfEfEEv12SSMParamsBwd) ;  /* 0xffff551034007950 */ /* 0x000fea0003c3ffff */
        .weak           $__internal_71_$__cuda_sm70_shflsync_up
        .type           $__internal_71_$__cuda_sm70_shflsync_up,@function
        .size           $__internal_71_$__cuda_sm70_shflsync_up,(.L_x_8883 - $__internal_71_$__cuda_sm70_shflsync_up)
$__internal_71_$__cuda_sm70_shflsync_up:
[----:B------:R-:W-:Y:S01]  /*aaf0*/  HFMA2.MMA R49, -RZ, RZ, 0, 0 ;  /* 0x00000000ff317435 */ /* 0x000fe200000001ff */
[----:B------:R-:W-:Y:S04]  /*ab00*/  WARPSYNC R51 ;  /* 0x0000003300007348 */ /* 0x000fe80003800000 */
[----:B------:R0:W1:Y:S01]  /*ab10*/  SHFL.UP PT, R52, R54, R53, R52 ;  /* 0x0400003536347389 */ /* 0x00006200000e0034 */
[----:B------:R-:W-:Y:S05]  /*ab20*/  RET.REL.NODEC R48 `(_Z25selective_scan_bwd_kernelI32Selective_Scan_bwd_kernel_traitsILi128ELi16ELb1ELb0ELb1ELb1ELb1EN3c104HalfEfEEv12SSMParamsBwd) ;  /* 0xffff54d030007950 */ /* 0x000fea0003c3ffff */
.L_x_1755:
        /* <DEDUP_REMOVED lines=13> */
.L_x_8883:


//--------------------- .text._Z25selective_scan_bwd_kernelI32Selective_Scan_bwd_kernel_traitsILi128ELi16ELb1ELb1ELb0ELb0ELb0EN3c104HalfEfEEv12SSMParamsBwd --------------------------
	.section	.text._Z25selective_scan_bwd_kernelI32Selective_Scan_bwd_kernel_traitsILi128ELi16ELb1ELb1ELb0ELb0ELb0EN3c104HalfEfEEv12SSMParamsBwd,"ax",@progbits
	.sectioninfo	@"SHI_REGISTERS=164"
	.align	128
        .global         _Z25selective_scan_bwd_kernelI32Selective_Scan_bwd_kernel_traitsILi128ELi16ELb1ELb1ELb0ELb0ELb0EN3c104HalfEfEEv12SSMParamsBwd
        .type           _Z25selective_scan_bwd_kernelI32Selective_Scan_bwd_kernel_traitsILi128ELi16ELb1ELb1ELb0ELb0ELb0EN3c104HalfEfEEv12SSMParamsBwd,@function
        .size           _Z25selective_scan_bwd_kernelI32Selective_Scan_bwd_kernel_traitsILi128ELi16ELb1ELb1ELb0ELb0ELb0EN3c104HalfEfEEv12SSMParamsBwd,(.L_x_8886 - _Z25selective_scan_bwd_kernelI32Selective_Scan_bwd_kernel_traitsILi128ELi16ELb1ELb1ELb0ELb0ELb0EN3c104HalfEfEEv12SSMParamsBwd)
        .other          _Z25selective_scan_bwd_kernelI32Selective_Scan_bwd_kernel_traitsILi128ELi16ELb1ELb1ELb0ELb0ELb0EN3c104HalfEfEEv12SSMParamsBwd,@"STO_CUDA_ENTRY STV_DEFAULT"
_Z25selective_scan_bwd_kernelI32Selective_Scan_bwd_kernel_traitsILi128ELi16ELb1ELb1ELb0ELb0ELb0EN3c104HalfEfEEv12SSMParamsBwd:
.text._Z25selective_scan_bwd_kernelI32Selective_Scan_bwd_kernel_traitsILi128ELi16ELb1ELb1ELb0ELb0ELb0EN3c104HalfEfEEv12SSMParamsBwd:
[----:B------:R-:W-:Y:S02]  /*0000*/  MOV R1, c[0x0][0x28] ;  /* 0x00000a0000017a02 */ /* 0x000fe40000000f00 */
[----:B------:R-:W0:Y:S01]  /*0010*/  S2UR UR10, SR_CTAID.Y ;  /* 0x00000000000a79c3 */ /* 0x000e220000002600 */
[----:B------:R-:W-:Y:S01]  /*0020*/  ULDC.64 UR6, c[0x0][0x250] ;  /* 0x0000940000067ab9 */ /* 0x000fe20000000a00 */
[----:B------:R-:W-:Y:S01]  /*0030*/  CS2R R88, SRZ ;  /* 0x0000000000587805 */ /* 0x000fe2000001ff00 */
[----:B------:R-:W-:Y:S02]  /*0040*/  UISETP.NE.U32.AND UP1, UPT, URZ, UR6, UPT ;  /* 0x000000063f00728c */ /* 0x000fe4000bf25070 */
[----:B------:R-:W-:Y:S02]  /*0050*/  ULDC.64 UR26, c[0x0][0x118] ;  /* 0x00004600001a7ab9 */ /* 0x000fe40000000a00 */
[----:B------:R-:W-:Y:S01]  /*0060*/  UISETP.NE.AND.EX UP1, UPT, URZ, UR7, UPT, UP1 ;  /* 0x000000073f00728c */ /* 0x000fe2000bf25310 */
[----:B------:R-:W-:Y:S01]  /*0070*/  IABS R6, c[0x0][0x178] ;  /* 0x00005e0000067a13 */ /* 0x000fe20000000000 */
[----:B------:R-:W-:Y:S02]  /*0080*/  ULDC.64 UR4, c[0x0][0x238] ;  /* 0x00008e0000047ab9 */ /* 0x000fe40000000a00 */
[----:B------:R-:W-:-:S02]  /*0090*/  UISETP.NE.U32.AND UP0, UPT, URZ, UR4, UPT ;  /* 0x000000043f00728c */ /* 0x000fc4000bf05070 */
[----:B------:R-:W-:Y:S01]  /*00a0*/  PLOP3.LUT P1, PT, PT, PT, UP1, 0x80, 0x0 ;  /* 0x000000000000781c */ /* 0x000fe20003f2f018 */
[----:B------:R-:W1:Y:S01]  /*00b0*/  S2UR UR30, SR_CTAID.X ;  /* 0x00000000001e79c3 */ /* 0x000e620000002500 */
[----:B------:R-:W-:Y:S02]  /*00c0*/  UISETP.NE.AND.EX UP0, UPT, URZ, UR5, UPT, UP0 ;  /* 0x000000053f00728c */ /* 0x000fe4000bf05300 */
[----:B------:R-:W-:Y:S02]  /*00d0*/  ULDC.64 UR20, c[0x0][0x348] ;  /* 0x0000d20000147ab9 */ /* 0x000fe40000000a00 */
[----:B------:R-:W-:Y:S02]  /*00e0*/  ULDC.64 UR24, c[0x0][0x1d8] ;  /* 0x0000760000187ab9 */ /* 0x000fe40000000a00 */
[----:B------:R-:W-:Y:S01]  /*00f0*/  PLOP3.LUT P0, PT, PT, PT, UP0, 0x80, 0x0 ;  /* 0x000000000000781c */ /* 0x000fe20003f0f008 */
[----:B------:R-:W-:Y:S02]  /*0100*/  ULDC.64 UR16, c[0x0][0x190] ;  /* 0x0000640000107ab9 */ /* 0x000fe40000000a00 */
[----:B0-----:R-:W-:-:S02]  /*0110*/  USHF.R.S32.HI UR11, URZ, 0x1f, UR10 ;  /* 0x0000001f3f0b7899 */ /* 0x001fc4000801140a */
[----:B------:R-:W-:Y:S01]  /*0120*/  @UP1 ULEA UR6, UP3, UR10, UR6, 0x2 ;  /* 0x000000060a061291 */ /* 0x000fe2000f86103f */
[----:B------:R-:W0:Y:S01]  /*0130*/  R2UR UR36, R6 ;  /* 0x00000000062473c2 */ /* 0x000e2200000e0000 */
[----:B------:R-:W-:Y:S02]  /*0140*/  @UP0 ULEA UR4, UP2, UR10, UR4, 0x2 ;  /* 0x000000040a040291 */ /* 0x000fe4000f84103f */
[----:B------:R-:W-:Y:S02]  /*0150*/  @UP1 ULEA.HI.X UR7, UR10, UR7, UR11, 0x2, UP3 ;  /* 0x000000070a071291 */ /* 0x000fe400098f140b */
[----:B------:R-:W-:Y:S01]  /*0160*/  MOV R4, UR6 ;  /* 0x0000000600047c02 */ /* 0x000fe20008000f00 */
[----:B------:R-:W-:Y:S01]  /*0170*/  @UP0 ULEA.HI.X UR5, UR10, UR5, UR11, 0x2, UP2 ;  /* 0x000000050a050291 */ /* 0x000fe200090f140b */
[----:B------:R-:W-:Y:S02]  /*0180*/  MOV R2, UR4 ;  /* 0x0000000400027c02 */ /* 0x000fe40008000f00 */
[----:B------:R-:W-:Y:S01]  /*0190*/  MOV R5, UR7 ;  /* 0x0000000700057c02 */ /* 0x000fe20008000f00 */
[----:B------:R-:W-:-:S02]  /*01a0*/  ULDC.64 UR6, c[0x0][0x1d0] ;  /* 0x0000740000067ab9 */ /* 0x000fc40000000a00 */
[----:B------:R-:W-:Y:S01]  /*01b0*/  MOV R3, UR5 ;  /* 0x0000000500037c02 */ /* 0x000fe20008000f00 */
[----:B-1----:R-:W-:Y:S01]  /*01c0*/  USHF.R.S32.HI UR31, URZ, 0x1f, UR30 ;  /* 0x0000001f3f1f7899 */ /* 0x002fe2000801141e */
[----:B------:R1:W5:Y:S01]  /*01d0*/  @P1 LDG.E R88, [R4.64] ;  /* 0x0000001a04581981 */ /* 0x000362000c1e1900 */
[----:B------:R-:W-:-:S03]  /*01e0*/  ULDC.64 UR4, c[0x0][0x260] ;  /* 0x0000980000047ab9 */ /* 0x000fc60000000a00 */
[----:B------:R2:W5:Y:S01]  /*01f0*/  @P0 LDG.E R89, [R2.64] ;  /* 0x0000001a02590981 */ /* 0x000562000c1e1900 */
[----:B0-----:R-:W0:Y:S08]  /*0200*/  I2F.RP R0, UR36 ;  /* 0x0000002400007d06 */ /* 0x001e300008209400 */
[----:B0-----:R-:W2:Y:S02]  /*0210*/  MUFU.RCP R0, R0 ;  /* 0x0000000000007308 */ /* 0x001ea40000001000 */
[----:B--2---:R-:W-:-:S06]  /*0220*/  IADD3 R2, R0, 0xffffffe, RZ ;  /* 0x0ffffffe00027810 */ /* 0x004fcc0007ffe0ff */
[----:B------:R-:W0:Y:S01]  /*0230*/  F2I.FTZ.U32.TRUNC.NTZ R2, R2 ;  /* 0x0000000200027305 */ /* 0x000e22000021f000 */
[----:B------:R-:W-:Y:S02]  /*0240*/  UISETP.NE.U32.AND UP0, UPT, URZ, UR4, UPT ;  /* 0x000000043f00728c */ /* 0x000fe4000bf05070 */
[----:B------:R-:W-:Y:S01]  /*0250*/  UIMAD UR4, UR31, UR6, URZ ;  /* 0x000000061f0472a4 */ /* 0x000fe2000f8e023f */
[----:B------:R-:W-:Y:S01]  /*0260*/  IABS R0, UR10 ;  /* 0x0000000a00007c13 */ /* 0x000fe20008000000 */
[----:B------:R-:W-:Y:S01]  /*0270*/  UISETP.NE.AND.EX UP0, UPT, URZ, UR5, UPT, UP0 ;  /* 0x000000053f00728c */ /* 0x000fe2000bf05300 */
[----:B0-----:R-:W0:Y:S01]  /*0280*/  R2UR UR9, R2 ;  /* 0x00000000020973c2 */ /* 0x001e2200000e0000 */
[----:B------:R-:W-:-:S03]  /*0290*/  UIMAD UR8, UR30, UR7, UR4 ;  /* 0x000000071e0872a4 */ /* 0x000fc6000f8e0204 */
[----:B------:R-:W-:Y:S02]  /*02a0*/  ULDC.64 UR4, c[0x0][0x1e0] ;  /* 0x0000780000047ab9 */ /* 0x000fe40000000a00 */
[----:B------:R-:W-:Y:S02]  /*02b0*/  UIMAD.WIDE.U32 UR18, UR30, UR4, URZ ;  /* 0x000000041e1272a5 */ /* 0x000fe4000f8e003f */
[----:B------:R-:W2:Y:S01]  /*02c0*/  R2UR UR29, R0 ;  /* 0x00000000001d73c2 */ /* 0x000ea200000e0000 */
[----:B------:R-:W-:-:S04]  /*02d0*/  UIMAD UR4, UR31, UR4, URZ ;  /* 0x000000041f0472a4 */ /* 0x000fc8000f8e023f */
[----:B------:R-:W-:-:S03]  /*02e0*/  UIMAD UR34, UR30, UR5, UR4 ;  /* 0x000000051e2272a4 */ /* 0x000fc6000f8e0204 */
[----:B------:R-:W-:Y:S02]  /*02f0*/  ULDC.64 UR4, c[0x0][0x328] ;  /* 0x0000ca0000047ab9 */ /* 0x000fe40000000a00 */
[----:B------:R-:W-:Y:S02]  /*0300*/  UISETP.NE.U32.AND UP1, UPT, URZ, UR4, UPT ;  /* 0x000000043f00728c */ /* 0x000fe4000bf25070 */
[----:B------:R-:W-:Y:S02]  /*0310*/  UIMAD.WIDE.U32 UR22, UR30, UR6, URZ ;  /* 0x000000061e1672a5 */ /* 0x000fe4000f8e003f */
[----:B0-----:R-:W-:Y:S02]  /*0320*/  UIADD3 UR32, URZ, -UR9, URZ ;  /* 0x800000093f207290 */ /* 0x001fe4000fffe03f */
[----:B------:R-:W-:Y:S02]  /*0330*/  UISETP.NE.AND.EX UP1, UPT, URZ, UR5, UPT, UP1 ;  /* 0x000000053f00728c */ /* 0x000fe4000bf25310 */
[----:B------:R-:W-:-:S02]  /*0340*/  UISETP.NE.U32.AND UP2, UPT, URZ, UR20, UPT ;  /* 0x000000143f00728c */ /* 0x000fc4000bf45070 */
[----:B------:R-:W-:Y:S02]  /*0350*/  UIMAD UR32, UR32, UR36, URZ ;  /* 0x00000024202072a4 */ /* 0x000fe4000f8e023f */
[----:B------:R-:W-:Y:S02]  /*0360*/  UIADD3 UR23, UR23, UR8, URZ ;  /* 0x0000000817177290 */ /* 0x000fe4000fffe03f */
[----:B------:R-:W-:Y:S02]  /*0370*/  ULDC.64 UR6, c[0x0][0x278] ;  /* 0x00009e0000067ab9 */ /* 0x000fe40000000a00 */
[----:B------:R-:W-:Y:S02]  /*0380*/  UMOV UR8, URZ ;  /* 0x0000003f00087c82 */ /* 0x000fe40008000000 */
[----:B------:R-:W-:Y:S02]  /*0390*/  UISETP.NE.AND.EX UP2, UPT, URZ, UR21, UPT, UP2 ;  /* 0x000000153f00728c */ /* 0x000fe4000bf45320 */
[----:B------:R-:W-:-:S02]  /*03a0*/  UIMAD.WIDE.U32 UR32, UR9, UR32, UR8 ;  /* 0x00000020092072a5 */ /* 0x000fc4000f8e0008 */
[----:B------:R-:W-:Y:S02]  /*03b0*/  UIMAD.WIDE.U32 UR8, UR10, UR24, UR22 ;  /* 0x000000180a0872a5 */ /* 0x000fe4000f8e0016 */
[----:B------:R-:W-:Y:S02]  /*03c0*/  UIMAD UR28, UR31, UR6, URZ ;  /* 0x000000061f1c72a4 */ /* 0x000fe4000f8e023f */
[----:B------:R-:W-:Y:S02]  /*03d0*/  UIMAD.WIDE.U32 UR14, UR30, UR6, URZ ;  /* 0x000000061e0e72a5 */ /* 0x000fe4000f8e003f */
[----:B--2---:R-:W-:Y:S02]  /*03e0*/  UIMAD.WIDE.U32 UR22, UR33, UR29, URZ ;  /* 0x0000001d211672a5 */ /* 0x004fe4000f8e003f */
[----:B------:R-:W-:Y:S02]  /*03f0*/  UMOV UR6, URZ ;  /* 0x0000003f00067c82 */ /* 0x000fe40008000000 */
[----:B------:R-:W-:-:S02]  /*0400*/  @UP1 ULEA UR6, UP3, UR10, UR4, 0x2 ;  /* 0x000000040a061291 */ /* 0x000fc4000f86103f */
[----:B------:R-:W-:Y:S02]  /*0410*/  UIMAD UR28, UR30, UR7, UR28 ;  /* 0x000000071e1c72a4 */ /* 0x000fe4000f8e021c */
[----:B------:R-:W-:Y:S02]  /*0420*/  UMOV UR4, URZ ;  /* 0x0000003f00047c82 */ /* 0x000fe40008000000 */
[----:B------:R-:W-:Y:S02]  /*0430*/  UMOV UR7, URZ ;  /* 0x0000003f00077c82 */ /* 0x000fe40008000000 */
[----:B------:R-:W-:Y:S02]  /*0440*/  @UP1 ULEA.HI.X UR7, UR10, UR5, UR11, 0x2, UP3 ;  /* 0x000000050a071291 */ /* 0x000fe400098f140b */
[----:B------:R-:W-:Y:S02]  /*0450*/  @UP2 ULEA UR4, UP1, UR10, UR20, 0x2 ;  /* 0x000000140a042291 */ /* 0x000fe4000f82103f */
[----:B------:R-:W-:-:S02]  /*0460*/  UMOV UR32, UR23 ;  /* 0x0000001700207c82 */ /* 0x000fc40008000000 */
[----:B------:R-:W-:Y:S02]  /*0470*/  UIADD3 UR22, -UR32, URZ, URZ ;  /* 0x0000003f20167290 */ /* 0x000fe4000fffe13f */
[----:B------:R-:W-:Y:S02]  /*0480*/  UMOV UR5, URZ ;  /* 0x0000003f00057c82 */ /* 0x000fe40008000000 */
[----:B------:R-:W-:Y:S02]  /*0490*/  @UP2 ULEA.HI.X UR5, UR10, UR21, UR11, 0x2, UP1 ;  /* 0x000000150a052291 */ /* 0x000fe400088f140b */
[----:B------:R-:W-:Y:S02]  /*04a0*/  UIMAD UR29, UR36, UR22, UR29 ;  /* 0x00000016241d72a4 */ /* 0x000fe4000f8e021d */
[----:B------:R-:W-:Y:S02]  /*04b0*/  ULDC.64 UR20, c[0x0][0x1e8] ;  /* 0x00007a0000147ab9 */ /* 0x000fe40000000a00 */
[----:B------:R-:W-:-:S02]  /*04c0*/  UIMAD UR35, UR11, UR20, URZ ;  /* 0x000000140b2372a4 */ /* 0x000fc4000f8e023f */
[----:B------:R-:W-:Y:S02]  /*04d0*/  UIMAD.WIDE.U32 UR12, UR30, UR16, URZ ;  /* 0x000000101e0c72a5 */ /* 0x000fe4000f8e003f */
[----:B------:R-:W-:Y:S02]  /*04e0*/  UIADD3 UR19, UR19, UR34, URZ ;  /* 0x0000002213137290 */ /* 0x000fe4000fffe03f */
[----:B------:R-:W-:Y:S02]  /*04f0*/  UIMAD UR16, UR31, UR16, URZ ;  /* 0x000000101f1072a4 */ /* 0x000fe4000f8e023f */
[----:B------:R-:W-:Y:S02]  /*0500*/  ULDC UR34, c[0x0][0x174] ;  /* 0x00005d0000227ab9 */ /* 0x000fe40000000800 */
[----:B------:R-:W-:Y:S02]  /*0510*/  UISETP.GT.U32.AND UP1, UPT, UR36, UR29, UPT ;  /* 0x0000001d2400728c */ /* 0x000fe4000bf24070 */
[----:B------:R-:W-:-:S02]  /*0520*/  UIMAD UR33, UR10, UR21, UR35 ;  /* 0x000000150a2172a4 */ /* 0x000fc4000f8e0223 */
[----:B------:R-:W-:Y:S02]  /*0530*/  USHF.L.U32 UR35, UR34, 0xb, URZ ;  /* 0x0000000b22237899 */ /* 0x000fe4000800063f */
[----:B------:R-:W-:Y:S02]  /*0540*/  UIMAD UR16, UR30, UR17, UR16 ;  /* 0x000000111e1072a4 */ /* 0x000fe4000f8e0210 */
[----:B------:R-:W-:Y:S02]  /*0550*/  UIMAD UR17, UR11, UR24, URZ ;  /* 0x000000180b1172a4 */ /* 0x000fe4000f8e023f */
[----:B------:R-:W-:Y:S02]  /*0560*/  UIADD3 UR22, UR35, -0x800, URZ ;  /* 0xfffff80023167890 */ /* 0x000fe4000fffe03f */
[----:B------:R-:W-:Y:S02]  /*0570*/  UIMAD UR17, UR10, UR25, UR17 ;  /* 0x000000190a1172a4 */ /* 0x000fe4000f8e0211 */
[----:B------:R-:W-:-:S02]  /*0580*/  UIMAD.WIDE.U32 UR18, UR10, UR20, UR18 ;  /* 0x000000140a1272a5 */ /* 0x000fc4000f8e0012 */
[----:B------:R-:W-:Y:S02]  /*0590*/  USHF.R.S32.HI UR25, URZ, 0x1f, UR22 ;  /* 0x0000001f3f197899 */ /* 0x000fe40008011416 */
[----:B------:R-:W-:Y:S02]  /*05a0*/  ULDC.64 UR20, c[0x0][0x280] ;  /* 0x0000a00000147ab9 */ /* 0x000fe40000000a00 */
[----:B------:R-:W-:Y:S02]  /*05b0*/  UIADD3 UR8, UP2, UR22, UR8, URZ ;  /* 0x0000000816087290 */ /* 0x000fe4000ff5e03f */
[----:B------:R-:W-:Y:S02]  /*05c0*/  @!UP1 UIADD3 UR29, UR29, -UR36, URZ ;  /* 0x800000241d1d9290 */ /* 0x000fe4000fffe03f */
[----:B------:R-:W-:Y:S02]  /*05d0*/  UIADD3 UR15, UR15, UR28, URZ ;  /* 0x0000001c0f0f7290 */ /* 0x000fe4000fffe03f */
[----:B------:R-:W-:-:S02]  /*05e0*/  UIMAD UR23, UR11, UR20, URZ ;  /* 0x000000140b1772a4 */ /* 0x000fc4000f8e023f */
[----:B------:R-:W-:Y:S02]  /*05f0*/  UIADD3.X UR17, UR25, UR9, UR17, UP2, !UPT ;  /* 0x0000000919117290 */ /* 0x000fe400097fe411 */
[----:B------:R-:W-:Y:S02]  /*0600*/  UISETP.GE.U32.AND UP2, UPT, UR29, UR36, UPT ;  /* 0x000000241d00728c */ /* 0x000fe4000bf46070 */
[----:B------:R-:W-:Y:S02]  /*0610*/  UIMAD UR28, UR10, UR21, UR23 ;  /* 0x000000150a1c72a4 */ /* 0x000fe4000f8e0217 */
[----:B------:R-:W-:Y:S02]  /*0620*/  UIMAD.WIDE.U32 UR14, UR10, UR20, UR14 ;  /* 0x000000140a0e72a5 */ /* 0x000fe4000f8e000e */
[----:B------:R-:W-:Y:S02]  /*0630*/  ULDC UR37, c[0x0][0x178] ;  /* 0x00005e0000257ab9 */ /* 0x000fe40000000800 */
[----:B------:R-:W-:-:S02]  /*0640*/  ULDC.64 UR20, c[0x0][0x240] ;  /* 0x0000900000147ab9 */ /* 0x000fc40000000a00 */
[----:B------:R-:W-:Y:S02]  /*0650*/  ULEA UR20, UP3, UR8, UR20, 0x1 ;  /* 0x0000001408147291 */ /* 0x000fe4000f86083f */
[----:B------:R-:W-:Y:S02]  /*0660*/  ULOP3.LUT UR23, UR10, UR37, URZ, 0x3c, !UPT ;  /* 0x000000250a177292 */ /* 0x000fe4000f8e3c3f */
[----:B------:R-:W-:Y:S02]  /*0670*/  @!UP1 UIADD3 UR32, UR32, 0x1, URZ ;  /* 0x0000000120209890 */ /* 0x000fe4000fffe03f */
[----:B------:R-:W-:Y:S02]  /*0680*/  ULEA.HI.X UR21, UR8, UR21, UR17, 0x1, UP3 ;  /* 0x0000001508157291 */ /* 0x000fe400098f0c11 */
[----:B------:R-:W-:Y:S02]  /*0690*/  UISETP.GE.AND UP3, UPT, UR23, URZ, UPT ;  /* 0x0000003f1700728c */ /* 0x000fe4000bf66270 */
[----:B------:R-:W-:-:S02]  /*06a0*/  UISETP.NE.AND UP1, UPT, URZ, UR37, UPT ;  /* 0x000000253f00728c */ /* 0x000fc4000bf25270 */
[----:B------:R-:W-:Y:S02]  /*06b0*/  @UP2 UIADD3 UR32, UR32, 0x1, URZ ;  /* 0x0000000120202890 */ /* 0x000fe4000fffe03f */
[----:B------:R-:W-:Y:S02]  /*06c0*/  UIADD3 UR24, UP4, UR22, UR18, URZ ;  /* 0x0000001216187290 */ /* 0x000fe4000ff9e03f */
[----:B------:R-:W-:Y:S02]  /*06d0*/  UIADD3 UR13, UR13, UR16, URZ ;  /* 0x000000100d0d7290 */ /* 0x000fe4000fffe03f */
[----:B------:R-:W-:Y:S02]  /*06e0*/  ULDC.64 UR8, c[0x0][0x248] ;  /* 0x0000920000087ab9 */ /* 0x000fe40000000a00 */
[----:B------:R-:W-:Y:S02]  /*06f0*/  UMOV UR16, UR32 ;  /* 0x0000002000107c82 */ /* 0x000fe40008000000 */
[----:B------:R-:W-:-:S02]  /*0700*/  UIADD3.X UR18, UR25, UR19, UR33, UP4, !UPT ;  /* 0x0000001319127290 */ /* 0x000fc4000a7fe421 */
[----:B------:R-:W-:Y:S02]  /*0710*/  @!UP3 UIADD3 UR16, -UR16, URZ, URZ ;  /* 0x0000003f1010b290 */ /* 0x000fe4000fffe13f */
[----:B------:R-:W-:Y:S02]  /*0720*/  ULEA UR23, UP4, UR24, UR8, 0x1 ;  /* 0x0000000818177291 */ /* 0x000fe4000f88083f */
[----:B------:R-:W-:Y:S02]  /*0730*/  @!UP1 ULOP3.LUT UR16, URZ, UR37, URZ, 0x33, !UPT ;  /* 0x000000253f109292 */ /* 0x000fe4000f8e333f */
[----:B------:R-:W-:Y:S02]  /*0740*/  UIADD3 UR29, UP2, UR22, UR14, URZ ;  /* 0x0000000e161d7290 */ /* 0x000fe4000ff5e03f */
[----:B------:R-:W-:Y:S02]  /*0750*/  ULEA.HI.X UR24, UR24, UR9, UR18, 0x1, UP4 ;  /* 0x0000000918187291 */ /* 0x000fe4000a0f0c12 */
[----:B------:R-:W-:-:S02]  /*0760*/  USHF.R.S32.HI UR36, URZ, 0x1f, UR16 ;  /* 0x0000001f3f247899 */ /* 0x000fc40008011410 */
[----:B------:R-:W-:Y:S02]  /*0770*/  ULDC.64 UR8, c[0x0][0x308] ;  /* 0x0000c20000087ab9 */ /* 0x000fe40000000a00 */
[----:B------:R-:W-:Y:S02]  /*0780*/  UIADD3.X UR14, UR25, UR15, UR28, UP2, !UPT ;  /* 0x0000000f190e7290 */ /* 0x000fe400097fe41c */
[----:B------:R-:W-:Y:S02]  /*0790*/  ULDC.64 UR18, c[0x0][0x1a8] ;  /* 0x00006a0000127ab9 */ /* 0x000fe40000000a00 */
[----:B------:R-:W-:Y:S02]  /*07a0*/  ULEA UR28, UP1, UR29, UR8, 0x1 ;  /* 0x000000081d1c7291 */ /* 0x000fe4000f82083f */
[----:B------:R-:W-:Y:S02]  /*07b0*/  UIMAD UR8, UR36, UR18, URZ ;  /* 0x00000012240872a4 */ /* 0x000fe4000f8e023f */
[----:B------:R-:W-:-:S02]  /*07c0*/  UIMAD.WIDE.U32 UR12, UR16, UR18, UR12 ;  /* 0x00000012100c72a5 */ /* 0x000fc4000f8e000c */
[----:B------:R-:W-:Y:S02]  /*07d0*/  UIMAD UR8, UR16, UR19, UR8 ;  /* 0x00000013100872a4 */ /* 0x000fe4000f8e0208 */
[----:B------:R-:W-:Y:S02]  /*07e0*/  ULEA.HI.X UR29, UR29, UR9, UR14, 0x1, UP1 ;  /* 0x000000091d1d7291 */ /* 0x000fe400088f0c0e */
[----:B------:R-:W-:Y:S02]  /*07f0*/  UIADD3 UR22, UP1, UR22, UR12, URZ ;  /* 0x0000000c16167290 */ /* 0x000fe4000ff3e03f */
[----:B------:R-:W-:Y:S02]  /*0800*/  UIADD3 UR8, UR13, UR8, URZ ;  /* 0x000000080d087290 */ /* 0x000fe4000fffe03f */
[----:B------:R-:W-:Y:S02]  /*0810*/  ULDC UR9, c[0x0][0x164] ;  /* 0x0000590000097ab9 */ /* 0x000fe40000000800 */
[----:B------:R-:W-:-:S02]  /*0820*/  ULDC.64 UR12, c[0x0][0x228] ;  /* 0x00008a00000c7ab9 */ /* 0x000fc40000000a00 */
[----:B------:R-:W-:Y:S02]  /*0830*/  UIADD3.X UR33, UR25, UR8, URZ, UP1, !UPT ;  /* 0x0000000819217290 */ /* 0x000fe40008ffe43f */
[----:B------:R-:W-:Y:S02]  /*0840*/  @UP0 UIMAD UR8, UR30, UR9, UR10 ;  /* 0x000000091e0802a4 */ /* 0x000fe4000f8e020a */
[----:B------:R-:W-:Y:S02]  /*0850*/  ULEA UR32, UP2, UR22, UR12, 0x1 ;  /* 0x0000000c16207291 */ /* 0x000fe4000f84083f */
[----:B------:R-:W-:Y:S02]  /*0860*/  UISETP.GE.AND UP1, UPT, UR34, 0x1, UPT ;  /* 0x000000012200788c */ /* 0x000fe4000bf26270 */
[----:B------:R-:W-:Y:S02]  /*0870*/  @UP0 UIMAD UR12, UR8, UR34, URZ ;  /* 0x00000022080c02a4 */ /* 0x000fe4000f8e023f */
[----:B------:R-:W-:-:S02]  /*0880*/  ULEA.HI.X UR33, UR22, UR13, UR33, 0x1, UP2 ;  /* 0x0000000d16217291 */ /* 0x000fc400090f0c21 */
[----:B------:R-:W-:Y:S01]  /*0890*/  PLOP3.LUT P0, PT, PT, PT, UP1, 0x80, 0x0 ;  /* 0x000000000000781c */ /* 0x000fe20003f0f018 */
[----:B------:R-:W-:Y:S02]  /*08a0*/  ULDC UR13, c[0x0][0x16c] ;  /* 0x00005b00000d7ab9 */ /* 0x000fe40000000800 */
[----:B------:R-:W-:Y:S02]  /*08b0*/  @UP0 UIMAD UR12, UR12, UR13, URZ ;  /* 0x0000000d0c0c02a4 */ /* 0x000fe4000f8e023f */
[----:B------:R-:W-:Y:S02]  /*08c0*/  ULDC.64 UR8, c[0x0][0x260] ;  /* 0x0000980000087ab9 */ /* 0x000fe40000000a00 */
[----:B------:R-:W-:Y:S02]  /*08d0*/  @UP0 UMOV UR13, 0x8 ;  /* 0x00000008000d0882 */ /* 0x000fe40000000000 */
[----:B------:R-:W-:Y:S01]  /*08e0*/  @UP0 UIMAD.WIDE UR8, UR12, UR13, UR8 ;  /* 0x0000000d0c0802a5 */ /* 0x000fe2000f8e0208 */
[----:B------:R-:W-:Y:S01]  /*08f0*/  HFMA2.MMA R87, -RZ, RZ, 0, 0 ;  /* 0x00000000ff577435 */ /* 0x000fe200000001ff */
[----:B------:R-:W-:-:S02]  /*0900*/  UMOV UR14, UR4 ;  /* 0x00000004000e7c82 */ /* 0x000fc40008000000 */
[----:B------:R-:W-:Y:S02]  /*0910*/  UMOV UR12, UR6 ;  /* 0x00000006000c7c82 */ /* 0x000fe40008000000 */
[----:B------:R-:W-:Y:S02]  /*0920*/  UMOV UR13, UR7 ;  /* 0x00000007000d7c82 */ /* 0x000fe40008000000 */
[----:B------:R-:W-:Y:S02]  /*0930*/  UMOV UR15, UR5 ;  /* 0x00000005000f7c82 */ /* 0x000fe40008000000 */
[----:B------:R-:W-:Y:S02]  /*0940*/  @!UP0 UMOV UR8, URZ ;  /* 0x0000003f00088c82 */ /* 0x000fe40008000000 */
[----:B------:R-:W-:Y:S01]  /*0950*/  @!UP0 UMOV UR9, URZ ;  /* 0x0000003f00098c82 */ /* 0x000fe20008000000 */
[----:B------:R-:W-:Y:S01]  /*0960*/  MOV R85, RZ ;  /* 0x000000ff00557202 */ /* 0x000fe20000000f00 */
[----:B------:R-:W-:Y:S05]  /*0970*/  @!P0 BRA `(.L_x_1756) ;  /* 0x00004ca000008947 */ /* 0x000fea0003800000 */
[----:B-1----:R-:W0:Y:S01]  /*0980*/  S2R R86, SR_TID.X ;  /* 0x0000000000567919 */ /* 0x002e220000002100 */
[----:B------:R-:W-:Y:S01]  /*0990*/  MOV R85, RZ ;  /* 0x000000ff00557202 */ /* 0x000fe20000000f00 */
[----:B------:R-:W-:Y:S01]  /*09a0*/  UMOV UR18, UR20 ;  /* 0x0000001400127c82 */ /* 0x000fe20008000000 */
[----:B------:R-:W-:Y:S01]  /*09b0*/  MOV R87, RZ ;  /* 0x000000ff00577202 */ /* 0x000fe20000000f00 */
[----:B------:R-:W1:Y:S01]  /*09c0*/  S2R R84, SR_LANEID ;  /* 0x0000000000547919 */ /* 0x000e620000000000 */
[----:B------:R-:W-:-:S02]  /*09d0*/  UMOV UR19, UR21 ;  /* 0x0000001500137c82 */ /* 0x000fc40008000000 */
[----:B------:R-:W-:Y:S02]  /*09e0*/  UMOV UR20, UR23 ;  /* 0x0000001700147c82 */ /* 0x000fe40008000000 */
[----:B------:R-:W-:Y:S02]  /*09f0*/  UMOV UR21, UR24 ;  /* 0x0000001800157c82 */ /* 0x000fe40008000000 */
[----:B------:R-:W-:Y:S02]  /*0a00*/  ULDC UR17, c[0x0][0x174] ;  /* 0x00005d0000117ab9 */ /* 0x000fe40000000800 */
[----:B------:R-:W-:Y:S02]  /*0a10*/  UMOV UR22, UR28 ;  /* 0x0000001c00167c82 */ /* 0x000fe40008000000 */
[----:B------:R-:W-:Y:S02]  /*0a20*/  UMOV UR24, UR29 ;  /* 0x0000001d00187c82 */ /* 0x000fe40008000000 */
[----:B------:R-:W-:-:S02]  /*0a30*/  UMOV UR25, UR32 ;  /* 0x0000002000197c82 */ /* 0x000fc40008000000 */
[----:B------:R-:W-:Y:S02]  /*0a40*/  UMOV UR23, UR33 ;  /* 0x0000002100177c82 */ /* 0x000fe40008000000 */
[----:B------:R-:W-:Y:S01]  /*0a50*/  UMOV UR4, URZ ;  /* 0x0000003f00047c82 */ /* 0x000fe20008000000 */
[----:B0-----:R-:W-:-:S04]  /*0a60*/  SHF.R.S32.HI R3, RZ, 0x1f, R86 ;  /* 0x0000001fff037819 */ /* 0x001fc80000011456 */
[----:B------:R-:W-:-:S04]  /*0a70*/  LEA.HI R3, R3, R86, RZ, 0x5 ;  /* 0x0000005603037211 */ /* 0x000fc800078f28ff */
[----:B-1----:R-:W-:Y:S02]  /*0a80*/  SHF.R.S32.HI R83, RZ, 0x5, R3 ;  /* 0x00000005ff537819 */ /* 0x002fe40000011403 */
.L_x_1807:
[----:B------:R-:W-:Y:S01]  /*0a90*/  BAR.SYNC.DEFER_BLOCKING 0x0 ;  /* 0x0000000000007b1d */ /* 0x000fe20000010000 */
[----:B------:R-:W-:Y:S02]  /*0aa0*/  SHF.L.U32 R0, R86, 0x1, RZ ;  /* 0x0000000156007819 */ /* 0x000fe400000006ff */
[----:B------:R-:W-:Y:S02]  /*0ab0*/  MOV R2, UR18 ;  /* 0x0000001200027c02 */ /* 0x000fe40008000f00 */
[----:B------:R-:W-:Y:S02]  /*0ac0*/  LOP3.LUT R81, R0, 0xffffffc0, RZ, 0xc0, !PT ;  /* 0xffffffc000517812 */ /* 0x000fe400078ec0ff */
[----:B------:R-:W-:Y:S02]  /*0ad0*/  MOV R3, UR19 ;  /* 0x0000001300037c02 */ /* 0x000fe40008000f00 */
[----:B------:R-:W-:-:S05]  /*0ae0*/  LOP3.LUT R82, R81, 0x1f, R86, 0xf8, !PT ;  /* 0x0000001f51527812 */ /* 0x000fca00078ef856 */
[----:B------:R-:W-:-:S05]  /*0af0*/  IMAD.WIDE R2, R82, 0x10, R2 ;  /* 0x0000001052027825 */ /* 0x000fca00078e0202 */
[----:B------:R-:W2:Y:S04]  /*0b00*/  LDG.E.128 R4, [R2.64] ;  /* 0x0000001a02047981 */ /* 0x000ea8000c1e1d00 */
[----:B------:R-:W3:Y:S01]  /*0b10*/  LDG.E.128 R8, [R2.64+0x200] ;  /* 0x0002001a02087981 */ /* 0x000ee2000c1e1d00 */
[-C--:B------:R-:W-:Y:S02]  /*0b20*/  IADD3 R81, R81, R84.reuse, RZ ;  /* 0x0000005451517210 */ /* 0x080fe40007ffe0ff */
[----:B------:R-:W-:Y:S02]  /*0b30*/  MOV R12, UR20 ;  /* 0x00000014000c7c02 */ /* 0x000fe40008000f00 */
[----:B------:R-:W-:Y:S02]  /*0b40*/  IADD3 R0, R81, R84, RZ ;  /* 0x0000005451007210 */ /* 0x000fe40007ffe0ff */
[----:B------:R-:W-:-:S05]  /*0b50*/  MOV R13, UR21 ;  /* 0x00000015000d7c02 */ /* 0x000fca0008000f00 */
[----:B------:R-:W-:Y:S01]  /*0b60*/  IMAD.WIDE R12, R82, 0x10, R12 ;  /* 0x00000010520c7825 */ /* 0x000fe200078e020c */
[----:B--2---:R-:W-:Y:S04]  /*0b70*/  STS.128 [R81.X16], R4 ;  /* 0x0000000451007388 */ /* 0x004fe8000000cc00 */
[----:B---3--:R-:W-:Y:S01]  /*0b80*/  STS.128 [R81.X16+0x200], R8 ;  /* 0x0002000851007388 */ /* 0x008fe2000000cc00 */
[----:B------:R-:W-:-:S06]  /*0b90*/  NOP ;  /* 0x0000000000007918 */ /* 0x000fcc0000000000 */
[----:B------:R-:W0:Y:S04]  /*0ba0*/  LDS.128 R40, [R0.X16] ;  /* 0x0000000000287984 */ /* 0x000e28000000cc00 */
        /* <DEDUP_REMOVED lines=10> */
[----:B------:R-:W1:Y:S04]  /*0c50*/  LDS.128 R8, [R0.X16] ;  /* 0x0000000000087984 */ /* 0x000e68000000cc00 */
[----:B------:R-:W2:Y:S04]  /*0c60*/  LDS.128 R4, [R0.X16+0x10] ;  /* 0x0000100000047984 */ /* 0x000ea8000000cc00 */
[----:B------:R-:W-:Y:S06]  /*0c70*/  BAR.SYNC.DEFER_BLOCKING 0x0 ;  /* 0x0000000000007b1d */ /* 0x000fec0000010000 */
[----:B------:R3:W4:Y:S04]  /*0c80*/  LDG.E.128 R24, [R2.64] ;  /* 0x0000001a02187981 */ /* 0x000728000c1e1d00 */
[----:B------:R3:W4:Y:S01]  /*0c90*/  LDG.E.128 R28, [R2.64+0x200] ;  /* 0x0002001a021c7981 */ /* 0x000722000c1e1d00 */
[--C-:B0-----:R-:W-:Y:S01]  /*0ca0*/  HADD2.F32 R20, -RZ, R40.reuse.H0_H0 ;  /* 0x20000028ff147230 */ /* 0x101fe20000004100 */
[----:B------:R-:W-:Y:S01]  /*0cb0*/  ISETP.LT.AND P0, PT, RZ, c[0x0][0x16c], PT ;  /* 0x00005b00ff007a0c */ /* 0x000fe20003f01270 */
[----:B------:R-:W-:-:S02]  /*0cc0*/  HADD2.F32 R21, -RZ, R40.H1_H1 ;  /* 0x30000028ff157230 */ /* 0x000fc40000004100 */
[----:B-1----:R-:W-:Y:S02]  /*0cd0*/  HADD2.F32 R63, -RZ, R9.H1_H1 ;  /* 0x30000009ff3f7230 */ /* 0x002fe40000004100 */
[----:B------:R-:W-:Y:S02]  /*0ce0*/  HADD2.F32 R59, -RZ, R11.H1_H1 ;  /* 0x3000000bff3b7230 */ /* 0x000fe40000004100 */
[----:B--2---:R-:W-:Y:S01]  /*0cf0*/  HADD2.F32 R39, -RZ, R5.H1_H1 ;  /* 0x30000005ff277230 */ /* 0x004fe20000004100 */
[--C-:B-----5:R-:W-:Y:S01]  /*0d00*/  FADD.FTZ R63, R63, R88.reuse ;  /* 0x000000583f3f7221 */ /* 0x120fe20000010000 */
[--C-:B---3--:R-:W-:Y:S01]  /*0d10*/  HADD2.F32 R2, -RZ, R41.reuse.H0_H0 ;  /* 0x20000029ff027230 */ /* 0x108fe20000004100 */
[--C-:B------:R-:W-:Y:S01]  /*0d20*/  FADD.FTZ R59, R59, R88.reuse ;  /* 0x000000583b3b7221 */ /* 0x100fe20000010000 */
[----:B------:R-:W-:Y:S01]  /*0d30*/  HADD2.F32 R3, -RZ, R41.H1_H1 ;  /* 0x30000029ff037230 */ /* 0x000fe20000004100 */
[----:B------:R-:W-:Y:S01]  /*0d40*/  FADD.FTZ R39, R39, R88 ;  /* 0x0000005827277221 */ /* 0x000fe20000010000 */
[----:B------:R-:W-:-:S02]  /*0d50*/  HADD2.F32 R65, -RZ, R8.H1_H1 ;  /* 0x30000008ff417230 */ /* 0x000fc40000004100 */
[----:B------:R-:W-:Y:S02]  /*0d60*/  HADD2.F32 R61, -RZ, R10.H1_H1 ;  /* 0x3000000aff3d7230 */ /* 0x000fe40000004100 */
[----:B------:R-:W-:Y:S01]  /*0d70*/  HADD2.F32 R57, -RZ, R4.H1_H1 ;  /* 0x30000004ff397230 */ /* 0x000fe20000004100 */
[--C-:B------:R-:W-:Y:S01]  /*0d80*/  FADD.FTZ R65, R65, R88.reuse ;  /* 0x0000005841417221 */ /* 0x100fe20000010000 */
[----:B------:R-:W-:Y:S01]  /*0d90*/  HADD2.F32 R37, -RZ, R6.H1_H1 ;  /* 0x30000006ff257230 */ /* 0x000fe20000004100 */
[--C-:B------:R-:W-:Y:S01]  /*0da0*/  FADD.FTZ R61, R61, R88.reuse ;  /* 0x000000583d3d7221 */ /* 0x100fe20000010000 */
[----:B------:R-:W-:Y:S01]  /*0db0*/  HADD2.F32 R35, -RZ, R7.H1_H1 ;  /* 0x30000007ff237230 */ /* 0x000fe20000004100 */
[--C-:B------:R-:W-:Y:S02]  /*0dc0*/  FADD.FTZ R57, R57, R88.reuse ;  /* 0x0000005839397221 */ /* 0x100fe40000010000 */
[--C-:B------:R-:W-:Y:S02]  /*0dd0*/  FADD.FTZ R37, R37, R88.reuse ;  /* 0x0000005825257221 */ /* 0x100fe40000010000 */
[----:B------:R-:W-:Y:S01]  /*0de0*/  FADD.FTZ R35, R35, R88 ;  /* 0x0000005823237221 */ /* 0x000fe20000010000 */
[----:B----4-:R-:W-:Y:S04]  /*0df0*/  STS.128 [R81.X16], R24 ;  /* 0x0000001851007388 */ /* 0x010fe8000000cc00 */
[----:B------:R-:W-:Y:S01]  /*0e00*/  STS.128 [R81.X16+0x200], R28 ;  /* 0x0002001c51007388 */ /* 0x000fe2000000cc00 */
[----:B------:R-:W-:-:S06]  /*0e10*/  NOP ;  /* 0x0000000000007918 */ /* 0x000fcc0000000000 */
[----:B------:R-:W0:Y:S04]  /*0e20*/  LDS.128 R16, [R0.X16] ;  /* 0x0000000000107984 */ /* 0x000e28000000cc00 */
[----:B------:R1:W2:Y:S02]  /*0e30*/  LDS.128 R12, [R0.X16+0x10] ;  /* 0x00001000000c7984 */ /* 0x0002a4000000cc00 */
[----:B-1----:R-:W-:Y:S02]  /*0e40*/  HADD2.F32 R0, -RZ, R42.H0_H0 ;  /* 0x2000002aff007230 */ /* 0x002fe40000004100 */
[--C-:B0-----:R-:W-:Y:S02]  /*0e50*/  HADD2.F32 R80, -RZ, R16.reuse.H0_H0 ;  /* 0x20000010ff507230 */ /* 0x101fe40000004100 */
[----:B------:R-:W-:-:S02]  /*0e60*/  HADD2.F32 R79, -RZ, R16.H1_H1 ;  /* 0x30000010ff4f7230 */ /* 0x000fc40000004100 */
[--C-:B------:R-:W-:Y:S01]  /*0e70*/  HADD2.F32 R78, -RZ, R17.reuse.H0_H0 ;  /* 0x20000011ff4e7230 */ /* 0x100fe20000004100 */
[C---:B------:R-:W-:Y:S01]  /*0e80*/  FFMA.FTZ R20, R80.reuse, R20, R87 ;  /* 0x0000001450147223 */ /* 0x040fe20000010057 */
[----:B------:R-:W-:Y:S01]  /*0e90*/  HADD2.F32 R77, -RZ, R17.H1_H1 ;  /* 0x30000011ff4d7230 */ /* 0x000fe20000004100 */
[----:B------:R-:W-:Y:S01]  /*0ea0*/  FMUL.FTZ R33, R80, R89 ;  /* 0x0000005950217220 */ /* 0x000fe20000410000 */
[--C-:B------:R-:W-:Y:S01]  /*0eb0*/  HADD2.F32 R76, -RZ, R18.reuse.H0_H0 ;  /* 0x20000012ff4c7230 */ /* 0x100fe20000004100 */
[C---:B------:R-:W-:Y:S01]  /*0ec0*/  FFMA.FTZ R21, R79.reuse, R21, R20 ;  /* 0x000000154f157223 */ /* 0x040fe20000010014 */
[----:B------:R-:W-:Y:S01]  /*0ed0*/  HADD2.F32 R75, -RZ, R18.H1_H1 ;  /* 0x30000012ff4b7230 */ /* 0x000fe20000004100 */
[-C--:B------:R-:W-:Y:S01]  /*0ee0*/  FMUL.FTZ R30, R79, R89.reuse ;  /* 0x000000594f1e7220 */ /* 0x080fe20000410000 */
[----:B------:R-:W-:Y:S01]  /*0ef0*/  HADD2.F32 R16, -RZ, R43.H0_H0 ;  /* 0x2000002bff107230 */ /* 0x000fe20000004100 */
[C---:B------:R-:W-:Y:S01]  /*0f00*/  FFMA.FTZ R2, R78.reuse, R2, R21 ;  /* 0x000000024e027223 */ /* 0x040fe20000010015 */
[--C-:B------:R-:W-:Y:S01]  /*0f10*/  HADD2.F32 R74, -RZ, R19.reuse.H0_H0 ;  /* 0x20000013ff4a7230 */ /* 0x100fe20000004100 */
[----:B------:R-:W-:Y:S01]  /*0f20*/  FMUL.FTZ R31, R78, R89 ;  /* 0x000000594e1f7220 */ /* 0x000fe20000410000 */
[----:B------:R-:W-:Y:S01]  /*0f30*/  HADD2.F32 R73, -RZ, R19.H1_H1 ;  /* 0x30000013ff497230 */ /* 0x000fe20000004100 */
[C---:B------:R-:W-:Y:S01]  /*0f40*/  FFMA.FTZ R3, R77.reuse, R3, R2 ;  /* 0x000000034d037223 */ /* 0x040fe20000010002 */
[----:B------:R-:W-:Y:S01]  /*0f50*/  HADD2.F32 R2, -RZ, R42.H1_H1 ;  /* 0x3000002aff027230 */ /* 0x000fe20000004100 */
[-C--:B------:R-:W-:Y:S01]  /*0f60*/  FMUL.FTZ R28, R77, R89.reuse ;  /* 0x000000594d1c7220 */ /* 0x080fe20000410000 */
[--C-:B--2---:R-:W-:Y:S01]  /*0f70*/  HADD2.F32 R72, -RZ, R12.reuse.H0_H0 ;  /* 0x2000000cff487230 */ /* 0x104fe20000004100 */
[C---:B------:R-:W-:Y:S01]  /*0f80*/  FFMA.FTZ R0, R76.reuse, R0, R3 ;  /* 0x000000004c007223 */ /* 0x040fe20000010003 */
[----:B------:R-:W-:Y:S01]  /*0f90*/  HADD2.F32 R71, -RZ, R12.H1_H1 ;  /* 0x3000000cff477230 */ /* 0x000fe20000004100 */
[-C--:B------:R-:W-:Y:S01]  /*0fa0*/  FMUL.FTZ R29, R76, R89.reuse ;  /* 0x000000594c1d7220 */ /* 0x080fe20000410000 */
[----:B------:R-:W-:Y:S01]  /*0fb0*/  HADD2.F32 R12, -RZ, R45.H0_H0 ;  /* 0x2000002dff0c7230 */ /* 0x000fe20000004100 */
[C---:B------:R-:W-:Y:S01]  /*0fc0*/  FFMA.FTZ R3, R75.reuse, R2, R0 ;  /* 0x000000024b037223 */ /* 0x040fe20000010000 */
[----:B------:R-:W-:Y:S01]  /*0fd0*/  HADD2.F32 R0, -RZ, R43.H1_H1 ;  /* 0x3000002bff007230 */ /* 0x000fe20000004100 */
[-C--:B------:R-:W-:Y:S01]  /*0fe0*/  FMUL.FTZ R26, R75, R89.reuse ;  /* 0x000000594b1a7220 */ /* 0x080fe20000410000 */
[--C-:B------:R-:W-:Y:S01]  /*0ff0*/  HADD2.F32 R2, -RZ, R44.reuse.H0_H0 ;  /* 0x2000002cff027230 */ /* 0x100fe20000004100 */
[C---:B------:R-:W-:Y:S01]  /*1000*/  FFMA.FTZ R16, R74.reuse, R16, R3 ;  /* 0x000000104a107223 */ /* 0x040fe20000010003 */
[--C-:B------:R-:W-:Y:S01]  /*1010*/  HADD2.F32 R70, -RZ, R13.reuse.H0_H0 ;  /* 0x2000000dff467230 */ /* 0x100fe20000004100 */
[-C--:B------:R-:W-:Y:S01]  /*1020*/  FMUL.FTZ R27, R74, R89.reuse ;  /* 0x000000594a1b7220 */ /* 0x080fe20000410000 */
[----:B------:R-:W-:Y:S01]  /*1030*/  HADD2.F32 R69, -RZ, R13.H1_H1 ;  /* 0x3000000dff457230 */ /* 0x000fe20000004100 */
[C---:B------:R-:W-:Y:S01]  /*1040*/  FFMA.FTZ R3, R73.reuse, R0, R16 ;  /* 0x0000000049037223 */ /* 0x040fe20000010010 */
[----:B------:R-:W-:Y:S01]  /*1050*/  HADD2.F32 R0, -RZ, R44.H1_H1 ;  /* 0x3000002cff007230 */ /* 0x000fe20000004100 */
[-C--:B------:R-:W-:Y:S01]  /*1060*/  FMUL.FTZ R24, R73, R89.reuse ;  /* 0x0000005949187220 */ /* 0x080fe20000410000 */
[--C-:B------:R-:W-:Y:S01]  /*1070*/  HADD2.F32 R68, -RZ, R14.reuse.H0_H0 ;  /* 0x2000000eff447230 */ /* 0x100fe20000004100 */
        /* <DEDUP_REMOVED lines=14> */
[----:B------:R-:W-:Y:S01]  /*1160*/  FMUL.FTZ R20, R69, R89 ;  /* 0x0000005945147220 */ /* 0x000fe20000410000 */
[----:B------:R-:W-:Y:S01]  /*1170*/  HADD2.F32 R12, -RZ, R47.H0_H0 ;  /* 0x2000002fff0c7230 */ /* 0x000fe20000004100 */
[----:B------:R-:W-:Y:S01]  /*1180*/  FFMA.FTZ R2, R68, R2, R3 ;  /* 0x0000000244027223 */ /* 0x000fe20000010003 */
[----:B------:R-:W-:Y:S01]  /*1190*/  HADD2.F32 R17, -RZ, R11.H0_H0 ;  /* 0x2000000bff117230 */ /* 0x000fe20000004100 */
[----:B------:R-:W-:Y:S01]  /*11a0*/  FADD.FTZ R60, R13, R88 ;  /* 0x000000580d3c7221 */ /* 0x000fe20000010000 */
[----:B------:R-:W-:Y:S01]  /*11b0*/  HADD2.F32 R15, -RZ, R5.H0_H0 ;  /* 0x20000005ff0f7230 */ /* 0x000fe20000004100 */
[----:B------:R-:W-:Y:S01]  /*11c0*/  FFMA.FTZ R19, R67, R0, R2 ;  /* 0x0000000043137223 */ /* 0x000fe20000010002 */
[----:B------:R-:W-:Y:S01]  /*11d0*/  HADD2.F32 R3, -RZ, R8.H0_H0 ;  /* 0x20000008ff037230 */ /* 0x000fe20000004100 */
[--C-:B------:R-:W-:Y:S01]  /*11e0*/  FADD.FTZ R56, R17, R88.reuse ;  /* 0x0000005811387221 */ /* 0x100fe20000010000 */
[----:B------:R-:W-:Y:S01]  /*11f0*/  HADD2.F32 R9, -RZ, R10.H0_H0 ;  /* 0x2000000aff097230 */ /* 0x000fe20000004100 */
[----:B------:R-:W-:Y:S01]  /*1200*/  FFMA.FTZ R87, R66, R12, R19 ;  /* 0x0000000c42577223 */ /* 0x000fe20000010013 */
[----:B------:R-:W-:Y:S01]  /*1210*/  HADD2.F32 R19, -RZ, R7.H0_H0 ;  /* 0x20000007ff137230 */ /* 0x000fe20000004100 */
[--C-:B------:R-:W-:Y:S01]  /*1220*/  FADD.FTZ R62, R3, R88.reuse ;  /* 0x00000058033e7221 */ /* 0x100fe20000010000 */
[----:B------:R-:W-:Y:S01]  /*1230*/  HADD2.F32 R0, -RZ, R47.H1_H1 ;  /* 0x3000002fff007230 */ /* 0x000fe20000004100 */
[--C-:B------:R-:W-:Y:S01]  /*1240*/  FADD.FTZ R58, R9, R88.reuse ;  /* 0x00000058093a7221 */ /* 0x100fe20000010000 */
[----:B------:R-:W-:Y:S01]  /*1250*/  HADD2.F32 R11, -RZ, R4.H0_H0 ;  /* 0x20000004ff0b7230 */ /* 0x000fe20000004100 */
[----:B------:R-:W-:Y:S01]  /*1260*/  FADD.FTZ R32, R19, R88 ;  /* 0x0000005813207221 */ /* 0x000fe20000010000 */
[----:B------:R-:W-:Y:S01]  /*1270*/  HADD2.F32 R5, -RZ, R6.H0_H0 ;  /* 0x20000006ff057230 */ /* 0x000fe20000004100 */
[----:B------:R-:W-:-:S02]  /*1280*/  FFMA.FTZ R87, R64, R0, R87 ;  /* 0x0000000040577223 */ /* 0x000fc40000010057 */
[--C-:B------:R-:W-:Y:S02]  /*1290*/  FADD.FTZ R38, R11, R88.reuse ;  /* 0x000000580b267221 */ /* 0x100fe40000010000 */
[--C-:B------:R-:W-:Y:S02]  /*12a0*/  FADD.FTZ R36, R15, R88.reuse ;  /* 0x000000580f247221 */ /* 0x100fe40000010000 */
[----:B------:R-:W-:Y:S02]  /*12b0*/  FADD.FTZ R34, R5, R88 ;  /* 0x0000005805227221 */ /* 0x000fe40000010000 */
[-C--:B------:R-:W-:Y:S02]  /*12c0*/  FMUL.FTZ R21, R68, R89.reuse ;  /* 0x0000005944157220 */ /* 0x080fe40000410000 */
[-C--:B------:R-:W-:Y:S02]  /*12d0*/  FMUL.FTZ R18, R67, R89.reuse ;  /* 0x0000005943127220 */ /* 0x080fe40000410000 */
[----:B------:R-:W-:-:S02]  /*12e0*/  FMUL.FTZ R19, R66, R89 ;  /* 0x0000005942137220 */ /* 0x000fc40000410000 */
[----:B------:R-:W-:Y:S01]  /*12f0*/  FMUL.FTZ R16, R64, R89 ;  /* 0x0000005940107220 */ /* 0x000fe20000410000 */
        /* <DEDUP_REMOVED lines=12> */
.L_x_1757:
        /* <DEDUP_REMOVED lines=12> */
.L_x_1806:
[----:B------:R-:W-:Y:S02]  /*1480*/  USHF.R.S32.HI UR34, URZ, 0x1f, UR5 ;  /* 0x0000001f3f227899 */ /* 0x000fe40008011405 */
[----:B------:R-:W-:Y:S02]  /*1490*/  ULDC.64 UR38, c[0x0][0x1a0] ;  /* 0x0000680000267ab9 */ /* 0x000fe40000000a00 */
[----:B------:R-:W-:Y:S02]  /*14a0*/  UIMAD UR32, UR34, UR38, URZ ;  /* 0x00000026222072a4 */ /* 0x000fe4000f8e023f */
[----:B------:R-:W-:Y:S02]  /*14b0*/  UIMAD.WIDE.U32 UR28, UR5, UR38, URZ ;  /* 0x00000026051c72a5 */ /* 0x000fe4000f8e003f */
[----:B------:R-:W-:-:S02]  /*14c0*/  UIMAD UR32, UR5, UR39, UR32 ;  /* 0x00000027052072a4 */ /* 0x000fc4000f8e0220 */
[----:B------:R-:W-:Y:S02]  /*14d0*/  ULEA UR33, UP0, UR28, UR25, 0x1 ;  /* 0x000000191c217291 */ /* 0x000fe4000f80083f */
[----:B------:R-:W-:Y:S02]  /*14e0*/  UIADD3 UR29, UR29, UR32, URZ ;  /* 0x000000201d1d7290 */ /* 0x000fe4000fffe03f */
[----:B------:R-:W-:Y:S02]  /*14f0*/  ULDC.64 UR38, c[0x0][0x180] ;  /* 0x0000600000267ab9 */ /* 0x000fe40000000a00 */
[----:B------:R-:W-:Y:S01]  /*1500*/  ULEA.HI.X UR28, UR28, UR23, UR29, 0x1, UP0 ;  /* 0x000000171c1c7291 */ /* 0x000fe200080f0c1d */
[----:B------:R-:W-:-:S05]  /*1510*/  MOV R90, UR33 ;  /* 0x00000021005a7c02 */ /* 0x000fca0008000f00 */
[----:B------:R-:W-:-:S05]  /*1520*/  MOV R91, UR28 ;  /* 0x0000001c005b7c02 */ /* 0x000fca0008000f00 */
[----:B------:R-:W-:-:S05]  /*1530*/  IMAD.WIDE R90, R82, 0x10, R90 ;  /* 0x00000010525a7825 */ /* 0x000fca00078e025a */
[----:B------:R0:W2:Y:S04]  /*1540*/  LDG.E.128 R48, [R90.64] ;  /* 0x0000001a5a307981 */ /* 0x0000a8000c1e1d00 */
[----:B------:R0:W3:Y:S01]  /*1550*/  LDG.E.128 R52, [R90.64+0x200] ;  /* 0x0002001a5a347981 */ /* 0x0000e2000c1e1d00 */
[----:B------:R-:W-:Y:S02]  /*1560*/  UIMAD UR32, UR11, UR38, URZ ;  /* 0x000000260b2072a4 */ /* 0x000fe4000f8e023f */
[----:B------:R-:W-:Y:S02]  /*1570*/  UIMAD.WIDE.U32 UR28, UR10, UR38, URZ ;  /* 0x000000260a1c72a5 */ /* 0x000fe4000f8e003f */
[----:B------:R-:W-:-:S03]  /*1580*/  UIMAD UR37, UR10, UR39, UR32 ;  /* 0x000000270a2572a4 */ /* 0x000fc6000f8e0220 */
[----:B------:R-:W-:Y:S02]  /*1590*/  ULDC.64 UR32, c[0x0][0x188] ;  /* 0x0000620000207ab9 */ /* 0x000fe40000000a00 */
[----:B------:R-:W-:Y:S02]  /*15a0*/  UIADD3 UR29, UR29, UR37, URZ ;  /* 0x000000251d1d7290 */ /* 0x000fe4000fffe03f */
[----:B------:R-:W-:Y:S02]  /*15b0*/  UIMAD UR37, UR34, UR32, URZ ;  /* 0x00000020222572a4 */ /* 0x000fe4000f8e023f */
[----:B------:R-:W-:Y:S02]  /*15c0*/  ULDC.64 UR38, c[0x0][0x1b8] ;  /* 0x00006e0000267ab9 */ /* 0x000fe40000000a00 */
        /* <DEDUP_REMOVED lines=9> */
[----:B------:R-:W-:Y:S02]  /*1660*/  UIMAD UR32, UR11, UR38, URZ ;  /* 0x000000260b2072a4 */ /* 0x000fe4000f8e023f */
[----:B------:R-:W-:Y:S02]  /*1670*/  UIMAD.WIDE.U32 UR28, UR10, UR38, URZ ;  /* 0x000000260a1c72a5 */ /* 0x000fe4000f8e003f */
[----:B------:R-:W-:-:S03]  /*1680*/  UIMAD UR37, UR10, UR39, UR32 ;  /* 0x000000270a2572a4 */ /* 0x000fc6000f8e0220 */
[----:B------:R-:W-:Y:S02]  /*1690*/  ULDC.64 UR32, c[0x0][0x1c0] ;  /* 0x0000700000207ab9 */ /* 0x000fe40000000a00 */
[----:B------:R-:W-:Y:S02]  /*16a0*/  UIMAD UR34, UR34, UR32, URZ ;  /* 0x00000020222272a4 */ /* 0x000fe4000f8e023f */
[----:B------:R-:W-:Y:S02]  /*16b0*/  UIADD3 UR29, UR29, UR37, URZ ;  /* 0x000000251d1d7290 */ /* 0x000fe4000fffe03f */
[----:B------:R-:W-:Y:S02]  /*16c0*/  UIMAD UR34, UR5, UR33, UR34 ;  /* 0x00000021052272a4 */ /* 0x000fe4000f8e0222 */
[----:B------:R-:W-:Y:S02]  /*16d0*/  UIMAD.WIDE.U32 UR32, UR5, UR32, UR28 ;  /* 0x00000020052072a5 */ /* 0x000fe4000f8e001c */
[----:B------:R-:W-:-:S02]  /*16e0*/  ULDC.64 UR38, c[0x0][0x230] ;  /* 0x00008c0000267ab9 */ /* 0x000fc40000000a00 */
[----:B------:R-:W-:Y:S02]  /*16f0*/  UIADD3 UR29, UR33, UR34, URZ ;  /* 0x00000022211d7290 */ /* 0x000fe4000fffe03f */
[----:B------:R-:W-:-:S04]  /*1700*/  ULEA UR28, UP0, UR32, UR38, 0x2 ;  /* 0x00000026201c7291 */ /* 0x000fc8000f80103f */
[----:B------:R-:W-:Y:S02]  /*1710*/  ULEA.HI.X UR32, UR32, UR39, UR29, 0x2, UP0 ;  /* 0x0000002720207291 */ /* 0x000fe400080f141d */
[----:B0-----:R-:W-:-:S04]  /*1720*/  MOV R90, UR28 ;  /* 0x0000001c005a7c02 */ /* 0x001fc80008000f00 */
[----:B------:R-:W-:Y:S01]  /*1730*/  MOV R91, UR32 ;  /* 0x00000020005b7c02 */ /* 0x000fe20008000f00 */
[----:B--2---:R0:W-:Y:S04]  /*1740*/  STS.128 [R81.X16], R48 ;  /* 0x0000003051007388 */ /* 0x0041e8000000cc00 */
[----:B---3--:R1:W-:Y:S01]  /*1750*/  STS.128 [R81.X16+0x200], R52 ;  /* 0x0002003451007388 */ /* 0x0083e2000000cc00 */
[----:B------:R-:W-:-:S06]  /*1760*/  NOP ;  /* 0x0000000000007918 */ /* 0x000fcc0000000000 */
[----:B------:R2:W3:Y:S01]  /*1770*/  LDG.E R104, [R90.64] ;  /* 0x0000001a5a687981 */ /* 0x0004e2000c1e1900 */
[----:B------:R-:W-:Y:S01]  /*1780*/  UIADD3 UR28, UR17, -0x1, URZ ;  /* 0xffffffff111c7890 */ /* 0x000fe2000fffe03f */
[C---:B------:R-:W-:Y:S02]  /*1790*/  LOP3.LUT P0, RZ, R86.reuse, 0x1f, RZ, 0xc0, !PT ;  /* 0x0000001f56ff7812 */ /* 0x040fe4000780c0ff */
[----:B------:R-:W-:Y:S01]  /*17a0*/  MOV R93, UR17 ;  /* 0x00000011005d7c02 */ /* 0x000fe20008000f00 */
[----:B------:R-:W-:Y:S01]  /*17b0*/  ULEA.HI UR29, UR28, UR28, URZ, 0x1 ;  /* 0x0000001c1c1d7291 */ /* 0x000fe2000f8f083f */
[----:B------:R-:W-:Y:S02]  /*17c0*/  ISETP.NE.AND P1, PT, R86, RZ, PT ;  /* 0x000000ff5600720c */ /* 0x000fe40003f25270 */
[----:B------:R-:W-:Y:S01]  /*17d0*/  ISETP.LT.OR P0, PT, R93, 0x2, P0 ;  /* 0x000000025d00780c */ /* 0x000fe20000701670 */
[----:B------:R-:W-:Y:S01]  /*17e0*/  ULOP3.LUT UR29, UR29, 0xfffffe, URZ, 0xc0, !UPT ;  /* 0x00fffffe1d1d7892 */ /* 0x000fe2000f8ec03f */
[----:B0-----:R-:W-:-:S02]  /*17f0*/  MOV R49, UR17 ;  /* 0x0000001100317c02 */ /* 0x001fc40008000f00 */
[----:B------:R-:W-:Y:S01]  /*1800*/  SHF.L.U32 R50, R86, 0x1, RZ ;  /* 0x0000000156327819 */ /* 0x000fe200000006ff */
[----:B------:R-:W-:Y:S01]  /*1810*/  UIADD3 UR29, UR28, -UR29, URZ ;  /* 0x8000001d1c1d7290 */ /* 0x000fe2000fffe03f */
[----:B-1----:R-:W-:Y:S02]  /*1820*/  MOV R52, 0x100 ;  /* 0x0000010000347802 */ /* 0x002fe40000000f00 */
[----:B------:R-:W-:Y:S02]  /*1830*/  MOV R54, c[0x0][0x16c] ;  /* 0x00005b0000367a02 */ /* 0x000fe40000000f00 */
[----:B------:R-:W-:Y:S02]  /*1840*/  LOP3.LUT R93, R50, 0xffffffc0, RZ, 0xc0, !PT ;  /* 0xffffffc0325d7812 */ /* 0x000fe400078ec0ff */
[----:B------:R-:W-:Y:S02]  /*1850*/  MOV R51, UR29 ;  /* 0x0000001d00337c02 */ /* 0x000fe40008000f00 */
[----:B------:R-:W-:-:S02]  /*1860*/  @!P0 IADD3 R49, R49, -0x2, RZ ;  /* 0xfffffffe31318810 */ /* 0x000fc40007ffe0ff */
[----:B------:R-:W-:Y:S01]  /*1870*/  IADD3 R48, R86, 0x200, RZ ;  /* 0x0000020056307810 */ /* 0x000fe20007ffe0ff */
[----:B------:R-:W-:Y:S01]  /*1880*/  @!P1 IMAD R48, R51, R52, UR5 ;  /* 0x0000000533309e24 */ /* 0x000fe2000f8e0234 */
[----:B------:R-:W-:Y:S01]  /*1890*/  MOV R100, 0x8 ;  /* 0x0000000800647802 */ /* 0x000fe20000000f00 */
[----:B------:R-:W-:Y:S01]  /*18a0*/  @!P0 IMAD R49, R49, R54, UR5 ;  /* 0x0000000531318e24 */ /* 0x000fe2000f8e0236 */
[----:B------:R-:W-:Y:S02]  /*18b0*/  IADD3 R93, R84, R84, R93 ;  /* 0x00000054545d7210 */ /* 0x000fe40007ffe05d */
[----:B------:R-:W-:Y:S01]  /*18c0*/  SHF.L.U32 R97, R48, 0x2, RZ ;  /* 0x0000000230617819 */ /* 0x000fe200000006ff */
[----:B------:R-:W-:Y:S01]  /*18d0*/  @!P0 IMAD.WIDE R100, R49, R100, UR8 ;  /* 0x0000000831648e25 */ /* 0x000fe2000f8e0264 */
[----:B--2---:R-:W-:Y:S01]  /*18e0*/  MOV R91, RZ ;  /* 0x000000ff005b7202 */ /* 0x004fe20000000f00 */
[----:B----4-:R-:W0:Y:S01]  /*18f0*/  R2UR UR34, R92 ;  /* 0x000000005c2273c2 */ /* 0x010e2200000e0000 */
[----:B------:R-:W1:Y:S01]  /*1900*/  LDS.128 R48, [R93.X16] ;  /* 0x000000005d307984 */ /* 0x000e62000000cc00 */
[----:B------:R-:W-:-:S03]  /*1910*/  MOV R90, 0x3f800000 ;  /* 0x3f800000005a7802 */ /* 0x000fc60000000f00 */
[----:B------:R-:W2:Y:S01]  /*1920*/  LDS.128 R52, [R93.X16+0x10] ;  /* 0x000010005d347984 */ /* 0x000ea2000000cc00 */
[----:B0-----:R-:W-:-:S05]  /*1930*/  MOV R121, UR34 ;  /* 0x0000002200797c02 */ /* 0x001fca0008000f00 */
[----:B------:R-:W-:-:S04]  /*1940*/  FMUL.FTZ R121, R121, 1.4426950216293334961 ;  /* 0x3fb8aa3b79797820 */ /* 0x000fc80000410000 */
[----:B------:R-:W-:-:S06]  /*1950*/  FMUL.FTZ R126, R62, R121 ;  /* 0x000000793e7e7220 */ /* 0x000fcc0000410000 */
[----:B------:R-:W0:Y:S02]  /*1960*/  MUFU.EX2 R126, R126 ;  /* 0x0000007e007e7308 */ /* 0x000e240000000800 */
[----:B0-----:R1:W-:Y:S04]  /*1970*/  STS [R97+0x3be0], R126 ;  /* 0x003be07e61007388 */ /* 0x0013e80000000800 */
[----:B------:R-:W-:Y:S01]  /*1980*/  BAR.SYNC.DEFER_BLOCKING 0x0 ;  /* 0x0000000000007b1d */ /* 0x000fe20000010000 */
[-C--:B------:R-:W-:Y:S02]  /*1990*/  FMUL.FTZ R95, R65, R121.reuse ;  /* 0x00000079415f7220 */ /* 0x080fe40000410000 */
[-C--:B------:R-:W-:Y:S02]  /*19a0*/  FMUL.FTZ R96, R60, R121.reuse ;  /* 0x000000793c607220 */ /* 0x080fe40000410000 */
[----:B------:R-:W-:-:S02]  /*19b0*/  FMUL.FTZ R102, R63, R121 ;  /* 0x000000793f667220 */ /* 0x000fc40000410000 */
[----:B------:R-:W0:Y:S01]  /*19c0*/  MUFU.EX2 R95, R95 ;  /* 0x0000005f005f7308 */ /* 0x000e220000000800 */
[----:B-1----:R-:W-:Y:S02]  /*19d0*/  HADD2.F32 R97, -RZ, R50.H0_H0 ;  /* 0x20000032ff617230 */ /* 0x002fe40000004100 */
[----:B------:R-:W-:Y:S01]  /*19e0*/  HADD2.F32 R139, -RZ, R40.H0_H0 ;  /* 0x20000028ff8b7230 */ /* 0x000fe20000004100 */
[----:B------:R-:W-:Y:S01]  /*19f0*/  FMUL.FTZ R109, R58, R121 ;  /* 0x000000793a6d7220 */ /* 0x000fe20000410000 */
[----:B------:R-:W-:-:S03]  /*1a00*/  HADD2.F32 R99, -RZ, R51.H0_H0 ;  /* 0x20000033ff637230 */ /* 0x000fc60000004100 */
[----:B------:R-:W1:Y:S01]  /*1a10*/  MUFU.EX2 R96, R96 ;  /* 0x0000006000607308 */ /* 0x000e620000000800 */
[----:B------:R-:W-:Y:S02]  /*1a20*/  HADD2.F32 R103, -RZ, R51.H1_H1 ;  /* 0x30000033ff677230 */ /* 0x000fe40000004100 */
[----:B------:R-:W-:Y:S01]  /*1a30*/  HADD2.F32 R51, -RZ, R41.H0_H0 ;  /* 0x20000029ff337230 */ /* 0x000fe20000004100 */
[----:B------:R4:W5:Y:S01]  /*1a40*/  @!P0 LDG.E.64 R90, [R100.64] ;  /* 0x0000001a645a8981 */ /* 0x000962000c1e1b00 */
[----:B------:R-:W-:-:S03]  /*1a50*/  HADD2.F32 R92, -RZ, R48.H0_H0 ;  /* 0x20000030ff5c7230 */ /* 0x000fc60000004100 */
[----:B------:R-:W0:Y:S01]  /*1a60*/  MUFU.EX2 R102, R102 ;  /* 0x0000006600667308 */ /* 0x000e220000000800 */
[----:B------:R-:W-:Y:S01]  /*1a70*/  HADD2.F32 R94, -RZ, R48.H1_H1 ;  /* 0x30000030ff5e7230 */ /* 0x000fe20000004100 */
[----:B------:R-:W-:Y:S01]  /*1a80*/  FMUL.FTZ R139, R62, R139 ;  /* 0x0000008b3e8b7220 */ /* 0x000fe20000410000 */
[----:B--2---:R-:W-:Y:S01]  /*1a90*/  HADD2.F32 R107, -RZ, R53.H1_H1 ;  /* 0x30000035ff6b7230 */ /* 0x004fe20000004100 */
[----:B------:R-:W-:Y:S01]  /*1aa0*/  FMUL.FTZ R111, R61, R121 ;  /* 0x000000793d6f7220 */ /* 0x000fe20000410000 */
[----:B------:R-:W-:Y:S01]  /*1ab0*/  HADD2.F32 R93, -RZ, R49.H0_H0 ;  /* 0x20000031ff5d7230 */ /* 0x000fe20000004100 */
[----:B------:R-:W-:Y:S01]  /*1ac0*/  FMUL.FTZ R139, R92, R139 ;  /* 0x0000008b5c8b7220 */ /* 0x000fe20000410000 */
[----:B------:R-:W-:Y:S01]  /*1ad0*/  HADD2.F32 R105, -RZ, R52.H1_H1 ;  /* 0x30000034ff697230 */ /* 0x000fe20000004100 */
[----:B------:R-:W2:Y:S01]  /*1ae0*/  MUFU.EX2 R109, R109 ;  /* 0x0000006d006d7308 */ /* 0x000ea20000000800 */
[----:B----4-:R-:W-:Y:S01]  /*1af0*/  HADD2.F32 R100, -RZ, R50.H1_H1 ;  /* 0x30000032ff647230 */ /* 0x010fe20000004100 */
[-C--:B------:R-:W-:Y:S01]  /*1b00*/  FMUL.FTZ R112, R56, R121.reuse ;  /* 0x0000007938707220 */ /* 0x080fe20000410000 */
[----:B------:R-:W-:Y:S01]  /*1b10*/  HADD2.F32 R50, -RZ, R40.H1_H1 ;  /* 0x30000028ff327230 */ /* 0x000fe20000004100 */
[-C--:B------:R-:W-:Y:S01]  /*1b20*/  FMUL.FTZ R113, R59, R121.reuse ;  /* 0x000000793b717220 */ /* 0x080fe20000410000 */
[----:B------:R-:W-:Y:S01]  /*1b30*/  HADD2.F32 R101, -RZ, R52.H0_H0 ;  /* 0x20000034ff657230 */ /* 0x000fe20000004100 */
[-C--:B------:R-:W-:Y:S01]  /*1b40*/  FMUL.FTZ R114, R38, R121.reuse ;  /* 0x0000007926727220 */ /* 0x080fe20000410000 */
[----:B------:R-:W-:Y:S01]  /*1b50*/  HADD2.F32 R52, -RZ, R41.H1_H1 ;  /* 0x30000029ff347230 */ /* 0x000fe20000004100 */
[----:B------:R-:W4:Y:S01]  /*1b60*/  MUFU.EX2 R111, R111 ;  /* 0x0000006f006f7308 */ /* 0x000f220000000800 */
[--C-:B------:R-:W-:Y:S01]  /*1b70*/  HADD2.F32 R108, -RZ, R55.reuse.H0_H0 ;  /* 0x20000037ff6c7230 */ /* 0x100fe20000004100 */
[----:B------:R-:W-:Y:S01]  /*1b80*/  ISETP.NE.AND P0, PT, R86, 0x7f, PT ;  /* 0x0000007f5600780c */ /* 0x000fe20003f05270 */
[----:B------:R-:W-:Y:S01]  /*1b90*/  HADD2.F32 R124, -RZ, R55.H1_H1 ;  /* 0x30000037ff7c7230 */ /* 0x000fe20000004100 */
[----:B------:R-:W-:Y:S01]  /*1ba0*/  FMUL.FTZ R141, R63, R52 ;  /* 0x000000343f8d7220 */ /* 0x000fe20000410000 */
[----:B------:R-:W-:Y:S01]  /*1bb0*/  HADD2.F32 R98, -RZ, R49.H1_H1 ;  /* 0x30000031ff627230 */ /* 0x000fe20000004100 */
[----:B------:R-:W-:Y:S01]  /*1bc0*/  FMUL.FTZ R118, R34, R121 ;  /* 0x0000007922767220 */ /* 0x000fe20000410000 */
[----:B------:R-:W-:Y:S01]  /*1bd0*/  HADD2.F32 R55, -RZ, R42.H0_H0 ;  /* 0x2000002aff377230 */ /* 0x000fe20000004100 */
[----:B------:R-:W0:Y:S01]  /*1be0*/  MUFU.EX2 R112, R112 ;  /* 0x0000007000707308 */ /* 0x000e220000000800 */
[--C-:B------:R-:W-:Y:S01]  /*1bf0*/  HADD2.F32 R106, -RZ, R54.reuse.H0_H0 ;  /* 0x20000036ff6a7230 */ /* 0x100fe20000004100 */
[----:B------:R-:W-:Y:S01]  /*1c00*/  FMUL.FTZ R141, R98, R141 ;  /* 0x0000008d628d7220 */ /* 0x000fe20000410000 */
[----:B------:R-:W-:Y:S01]  /*1c10*/  HADD2.F32 R110, -RZ, R54.H1_H1 ;  /* 0x30000036ff6e7230 */ /* 0x000fe20000004100 */
[----:B------:R-:W-:Y:S01]  /*1c20*/  FMUL.FTZ R142, R58, R55 ;  /* 0x000000373a8e7220 */ /* 0x000fe20000410000 */
[----:B------:R-:W-:Y:S01]  /*1c30*/  HADD2.F32 R54, -RZ, R42.H1_H1 ;  /* 0x3000002aff367230 */ /* 0x000fe20000004100 */
[----:B------:R-:W-:Y:S01]  /*1c40*/  FMUL.FTZ R119, R37, R121 ;  /* 0x0000007925777220 */ /* 0x000fe20000410000 */
[--C-:B------:R-:W-:Y:S01]  /*1c50*/  HADD2.F32 R115, -RZ, R43.reuse.H0_H0 ;  /* 0x2000002bff737230 */ /* 0x100fe20000004100 */
[----:B------:R-:W0:Y:S01]  /*1c60*/  MUFU.EX2 R113, R113 ;  /* 0x0000007100717308 */ /* 0x000e220000000800 */
[----:B------:R-:W-:Y:S01]  /*1c70*/  HADD2.F32 R116, -RZ, R46.H1_H1 ;  /* 0x3000002eff747230 */ /* 0x000fe20000004100 */
[----:B------:R-:W-:Y:S01]  /*1c80*/  FMUL.FTZ R55, R61, R54 ;  /* 0x000000363d377220 */ /* 0x000fe20000410000 */
[----:B------:R-:W-:Y:S01]  /*1c90*/  HADD2.F32 R136, -RZ, R43.H1_H1 ;  /* 0x3000002bff887230 */ /* 0x000fe20000004100 */
[----:B------:R-:W-:Y:S01]  /*1ca0*/  FMUL.FTZ R52, R56, R115 ;  /* 0x0000007338347220 */ /* 0x000fe20000410000 */
[--C-:B------:R-:W-:Y:S01]  /*1cb0*/  HADD2.F32 R117, -RZ, R44.reuse.H0_H0 ;  /* 0x2000002cff757230 */ /* 0x100fe20000004100 */
[----:B------:R-:W-:Y:S01]  /*1cc0*/  FMUL.FTZ R142, R97, R142 ;  /* 0x0000008e618e7220 */ /* 0x000fe20000410000 */
[----:B------:R-:W-:Y:S01]  /*1cd0*/  HADD2.F32 R134, -RZ, R44.H1_H1 ;  /* 0x3000002cff867230 */ /* 0x000fe20000004100 */
[----:B------:R-:W-:Y:S01]  /*1ce0*/  FMUL.FTZ R115, R57, R121 ;  /* 0x0000007939737220 */ /* 0x000fe20000410000 */
[----:B------:R-:W0:Y:S01]  /*1cf0*/  MUFU.EX2 R114, R114 ;  /* 0x0000007200727308 */ /* 0x000e220000000800 */
[----:B------:R-:W-:Y:S01]  /*1d00*/  FMUL.FTZ R138, R100, R55 ;  /* 0x00000037648a7220 */ /* 0x000fe20000410000 */
[----:B------:R0:W0:Y:S01]  /*1d10*/  @P0 LDS R122, [R86.X4+0x43e4] ;  /* 0x0043e400567a0984 */ /* 0x0000220000004800 */
        /* <DEDUP_REMOVED lines=8> */
[----:B------:R-:W-:Y:S01]  /*1da0*/  FMUL.FTZ R136, R103, R136 ;  /* 0x0000008867887220 */ /* 0x000fe20000410000 */
[--C-:B------:R-:W-:Y:S01]  /*1db0*/  HADD2.F32 R49, -RZ, R47.reuse.H0_H0 ;  /* 0x2000002fff317230 */ /* 0x100fe20000004100 */
[----:B------:R-:W-:Y:S01]  /*1dc0*/  FMUL.FTZ R134, R57, R134 ;  /* 0x0000008639867220 */ /* 0x000fe20000410000 */
[----:B------:R-:W-:Y:S01]  /*1dd0*/  HADD2.F32 R48, -RZ, R47.H1_H1 ;  /* 0x3000002fff307230 */ /* 0x000fe20000004100 */
[----:B------:R-:W-:Y:S01]  /*1de0*/  FMUL.FTZ R131, R101, R54 ;  /* 0x0000003665837220 */ /* 0x000fe20000410000 */
[----:B------:R-:W-:Y:S01]  /*1df0*/  MUFU.EX2 R117, R117 ;  /* 0x0000007500757308 */ /* 0x000fe20000000800 */
[----:B------:R-:W-:Y:S01]  /*1e00*/  FMUL.FTZ R129, R36, R129 ;  /* 0x0000008124817220 */ /* 0x000fe20000410000 */
[----:B------:R-:W-:Y:S01]  /*1e10*/  BSSY B0, `(.L_x_1759) ;  /* 0x0000045000007945 */ /* 0x000fe20003800000 */
[----:B------:R-:W-:Y:S01]  /*1e20*/  FMUL.FTZ R134, R105, R134 ;  /* 0x0000008669867220 */ /* 0x000fe20000410000 */
[----:B------:R-:W-:Y:S01]  /*1e30*/  LEA.HI R123, R86, R86, RZ, 0x1e ;  /* 0x00000056567b7211 */ /* 0x000fe200078ff0ff */
[----:B------:R-:W-:-:S02]  /*1e40*/  FMUL.FTZ R132, R39, R132 ;  /* 0x0000008427847220 */ /* 0x000fc40000410000 */
[----:B------:R-:W-:Y:S01]  /*1e50*/  FMUL.FTZ R127, R34, R127 ;  /* 0x0000007f227f7220 */ /* 0x000fe20000410000 */
[----:B------:R-:W-:Y:S01]  /*1e60*/  MUFU.EX2 R118, R118 ;  /* 0x0000007600767308 */ /* 0x000fe20000000800 */
[----:B------:R-:W-:Y:S02]  /*1e70*/  FMUL.FTZ R132, R107, R132 ;  /* 0x000000846b847220 */ /* 0x000fe40000410000 */
[----:B------:R-:W-:Y:S02]  /*1e80*/  FMUL.FTZ R127, R106, R127 ;  /* 0x0000007f6a7f7220 */ /* 0x000fe40000410000 */
[----:B------:R-:W-:-:S03]  /*1e90*/  FMUL.FTZ R49, R32, R49 ;  /* 0x0000003120317220 */ /* 0x000fc60000410000 */
[----:B------:R-:W-:Y:S01]  /*1ea0*/  MUFU.EX2 R119, R119 ;  /* 0x0000007700777308 */ /* 0x000fe20000000800 */
[----:B------:R-:W-:Y:S01]  /*1eb0*/  FMUL.FTZ R125, R108, R49 ;  /* 0x000000316c7d7220 */ /* 0x000fe20000410000 */
[----:B---3--:R3:W2:Y:S02]  /*1ec0*/  R2UR UR37, R104 ;  /* 0x00000000682573c2 */ /* 0x0086a400000e0000 */
[----:B---3--:R-:W-:Y:S01]  /*1ed0*/  HADD2.F32 R104, -RZ, R53.H0_H0 ;  /* 0x20000035ff687230 */ /* 0x008fe20000004100 */
[----:B------:R-:W-:Y:S02]  /*1ee0*/  FMUL.FTZ R53, R65, R50 ;  /* 0x0000003241357220 */ /* 0x000fe40000410000 */
[----:B------:R-:W-:Y:S02]  /*1ef0*/  FMUL.FTZ R50, R60, R51 ;  /* 0x000000333c327220 */ /* 0x000fe40000410000 */
[----:B------:R-:W-:Y:S02]  /*1f00*/  FMUL.FTZ R140, R94, R53 ;  /* 0x000000355e8c7220 */ /* 0x000fe40000410000 */
[----:B------:R-:W-:-:S02]  /*1f10*/  FMUL.FTZ R135, R93, R50 ;  /* 0x000000325d877220 */ /* 0x000fc40000410000 */
[-C--:B0-----:R-:W-:Y:S02]  /*1f20*/  FMUL.FTZ R53, R126, R95.reuse ;  /* 0x0000005f7e357220 */ /* 0x081fe40000410000 */
[----:B------:R-:W-:Y:S02]  /*1f30*/  FFMA.FTZ R50, R139, R95, R140 ;  /* 0x0000005f8b327223 */ /* 0x000fe4000001008c */
[C---:B-1----:R-:W-:Y:S02]  /*1f40*/  FMUL.FTZ R53, R96.reuse, R53 ;  /* 0x0000003560357220 */ /* 0x042fe40000410000 */
[----:B------:R-:W-:Y:S02]  /*1f50*/  FFMA.FTZ R50, R96, R50, R135 ;  /* 0x0000003260327223 */ /* 0x000fe40000010087 */
[C---:B------:R-:W-:Y:S02]  /*1f60*/  FMUL.FTZ R120, R102.reuse, R53 ;  /* 0x0000003566787220 */ /* 0x040fe40000410000 */
[----:B------:R-:W-:-:S02]  /*1f70*/  FFMA.FTZ R50, R102, R50, R141 ;  /* 0x0000003266327223 */ /* 0x000fc4000001008d */
[----:B--2---:R-:W-:Y:S02]  /*1f80*/  FMUL.FTZ R120, R109, R120 ;  /* 0x000000786d787220 */ /* 0x004fe40000410000 */
[----:B------:R-:W-:Y:S02]  /*1f90*/  FMUL.FTZ R51, R37, R116 ;  /* 0x0000007425337220 */ /* 0x000fe40000410000 */
[----:B------:R-:W-:Y:S02]  /*1fa0*/  FFMA.FTZ R50, R109, R50, R142 ;  /* 0x000000326d327223 */ /* 0x000fe4000001008e */
[----:B------:R-:W-:Y:S02]  /*1fb0*/  FMUL.FTZ R116, R36, R121 ;  /* 0x0000007924747220 */ /* 0x000fe40000410000 */
[C---:B----4-:R-:W-:Y:S02]  /*1fc0*/  FMUL.FTZ R53, R111.reuse, R120 ;  /* 0x000000786f357220 */ /* 0x050fe40000410000 */
[----:B------:R-:W-:-:S02]  /*1fd0*/  FFMA.FTZ R50, R111, R50, R138 ;  /* 0x000000326f327223 */ /* 0x000fc4000001008a */
[----:B------:R-:W0:Y:S01]  /*1fe0*/  MUFU.EX2 R116, R116 ;  /* 0x0000007400747308 */ /* 0x000e220000000800 */
[C---:B------:R-:W-:Y:S02]  /*1ff0*/  FMUL.FTZ R52, R112.reuse, R53 ;  /* 0x0000003570347220 */ /* 0x040fe40000410000 */
[----:B------:R-:W-:Y:S02]  /*2000*/  FFMA.FTZ R50, R112, R50, R133 ;  /* 0x0000003270327223 */ /* 0x000fe40000010085 */
[C---:B------:R-:W-:Y:S02]  /*2010*/  FMUL.FTZ R53, R113.reuse, R52 ;  /* 0x0000003471357220 */ /* 0x040fe40000410000 */
[----:B------:R-:W-:Y:S02]  /*2020*/  FFMA.FTZ R50, R113, R50, R136 ;  /* 0x0000003271327223 */ /* 0x000fe40000010088 */
[C---:B------:R-:W-:Y:S02]  /*2030*/  FMUL.FTZ R52, R114.reuse, R53 ;  /* 0x0000003572347220 */ /* 0x040fe40000410000 */
[----:B------:R-:W-:-:S02]  /*2040*/  FFMA.FTZ R50, R114, R50, R131 ;  /* 0x0000003272327223 */ /* 0x000fc40000010083 */
[----:B------:R-:W-:Y:S02]  /*2050*/  FMUL.FTZ R120, R32, R121 ;  /* 0x0000007920787220 */ /* 0x000fe40000410000 */
[C---:B------:R-:W-:Y:S02]  /*2060*/  FMUL.FTZ R53, R115.reuse, R52 ;  /* 0x0000003473357220 */ /* 0x040fe40000410000 */
[----:B------:R-:W-:Y:S02]  /*2070*/  FMUL.FTZ R129, R104, R129 ;  /* 0x0000008168817220 */ /* 0x000fe40000410000 */
[----:B------:R-:W-:Y:S01]  /*2080*/  FFMA.FTZ R50, R115, R50, R134 ;  /* 0x0000003273327223 */ /* 0x000fe20000010086 */
[----:B------:R-:W1:Y:S01]  /*2090*/  MUFU.EX2 R120, R120 ;  /* 0x0000007800787308 */ /* 0x000e620000000800 */
[----:B------:R-:W-:Y:S02]  /*20a0*/  FMUL.FTZ R121, R35, R121 ;  /* 0x0000007923797220 */ /* 0x000fe40000410000 */
[----:B0-----:R-:W-:-:S02]  /*20b0*/  FMUL.FTZ R52, R116, R53 ;  /* 0x0000003574347220 */ /* 0x001fc40000410000 */
[----:B------:R-:W-:Y:S02]  /*20c0*/  FFMA.FTZ R50, R116, R50, R129 ;  /* 0x0000003274327223 */ /* 0x000fe40000010081 */
[C---:B------:R-:W-:Y:S01]  /*20d0*/  FMUL.FTZ R53, R117.reuse, R52 ;  /* 0x0000003475357220 */ /* 0x040fe20000410000 */
[----:B------:R-:W0:Y:S01]  /*20e0*/  MUFU.EX2 R121, R121 ;  /* 0x0000007900797308 */ /* 0x000e220000000800 */
[----:B------:R-:W-:Y:S02]  /*20f0*/  FFMA.FTZ R50, R117, R50, R132 ;  /* 0x0000003275327223 */ /* 0x000fe40000010084 */
[----:B------:R-:W-:Y:S02]  /*2100*/  FMUL.FTZ R52, R118, R53 ;  /* 0x0000003576347220 */ /* 0x000fe40000410000 */
[----:B------:R-:W-:Y:S02]  /*2110*/  FMUL.FTZ R130, R110, R51 ;  /* 0x000000336e827220 */ /* 0x000fe40000410000 */
[----:B------:R-:W-:-:S02]  /*2120*/  FFMA.FTZ R50, R118, R50, R127 ;  /* 0x0000003276327223 */ /* 0x000fc4000001007f */
[----:B------:R-:W-:Y:S02]  /*2130*/  FMUL.FTZ R49, R119, R52 ;  /* 0x0000003477317220 */ /* 0x000fe40000410000 */
[----:B------:R-:W-:Y:S02]  /*2140*/  FMUL.FTZ R51, R35, R48 ;  /* 0x0000003023337220 */ /* 0x000fe40000410000 */
[----:B------:R-:W-:Y:S02]  /*2150*/  FFMA.FTZ R50, R119, R50, R130 ;  /* 0x0000003277327223 */ /* 0x000fe40000010082 */
[----:B-1----:R-:W-:Y:S02]  /*2160*/  FMUL.FTZ R48, R120, R49 ;  /* 0x0000003178307220 */ /* 0x002fe40000410000 */
[----:B------:R-:W-:Y:S02]  /*2170*/  FMUL.FTZ R128, R124, R51 ;  /* 0x000000337c807220 */ /* 0x000fe40000410000 */
[----:B------:R-:W-:-:S02]  /*2180*/  FFMA.FTZ R49, R120, R50, R125 ;  /* 0x0000003278317223 */ /* 0x000fc4000001007d */
[C---:B0-----:R-:W-:Y:S02]  /*2190*/  FMUL.FTZ R48, R121.reuse, R48 ;  /* 0x0000003079307220 */ /* 0x041fe40000410000 */
[----:B------:R-:W-:Y:S01]  /*21a0*/  FFMA.FTZ R49, R121, R49, R128 ;  /* 0x0000003179317223 */ /* 0x000fe20000010080 */
[----:B------:R-:W-:Y:S05]  /*21b0*/  @P0 BRA `(.L_x_1760) ;  /* 0x000000a000000947 */ /* 0x000fea0003800000 */
[----:B------:R-:W-:Y:S01]  /*21c0*/  ULDC UR28, c[0x0][0x174] ;  /* 0x00005d00001c7ab9 */ /* 0x000fe20000000800 */
        /* <DEDUP_REMOVED lines=9> */
.L_x_1760:
[----:B------:R-:W-:Y:S05]  /*2260*/  BSYNC B0 ;  /* 0x0000000000007941 */ /* 0x000fea0003800000 */
.L_x_1759:
[----:B------:R-:W-:Y:S01]  /*2270*/  ISETP.GT.U32.AND P0, PT, R86, 0x1f, PT ;  /* 0x0000001f5600780c */ /* 0x000fe20003f04070 */
[----:B------:R2:W-:Y:S01]  /*2280*/  STS.64 [R123.X8+0x31d0], R48 ;  /* 0x0031d0307b007388 */ /* 0x0005e20000008a00 */
[----:B------:R-:W-:Y:S03]  /*2290*/  BSSY B0, `(.L_x_1761) ;  /* 0x0000050000007945 */ /* 0x000fe60003800000 */
[----:B------:R-:W-:Y:S08]  /*22a0*/  BAR.SYNC.DEFER_BLOCKING 0x0 ;  /* 0x0000000000007b1d */ /* 0x000ff00000010000 */
        /* <DEDUP_REMOVED lines=14> */
.L_x_1814:
        /* <DEDUP_REMOVED lines=24> */
.L_x_1815:
[----:B------:R-:W-:Y:S02]  /*2510*/  ISETP.GE.AND P0, PT, R84, 0x10, PT ;  /* 0x000000105400780c */ /* 0x000fe40003f06270 */
[----:B------:R-:W-:Y:S02]  /*2520*/  MOV R145, R50 ;  /* 0x0000003200917202 */ /* 0x000fe40000000f00 */
[----:B------:R-:W-:-:S09]  /*2530*/  MOV R143, R52 ;  /* 0x00000034008f7202 */ /* 0x000fd20000000f00 */
[-C--:B--2---:R-:W-:Y:S02]  /*2540*/  @P0 FFMA.FTZ R145, R48, R143.reuse, R145 ;  /* 0x0000008f30910223 */ /* 0x084fe40000010091 */
[----:B---3--:R-:W-:Y:S01]  /*2550*/  @P0 FMUL.FTZ R143, R53, R143 ;  /* 0x0000008f358f0220 */ /* 0x008fe20000410000 */
[----:B------:R-:W-:Y:S05]  /*2560*/  BRA.CONV ~URZ, `(.L_x_1765) ;  /* 0x000000637f007947 */ /* 0x000fea000b800000 */
[----:B------:R-:W-:Y:S01]  /*2570*/  HFMA2.MMA R55, -RZ, RZ, 0, 1.847743988037109375e-06 ;  /* 0x0000001fff377435 */ /* 0x000fe200000001ff */
[----:B------:R-:W-:Y:S02]  /*2580*/  MOV R53, R143 ;  /* 0x0000008f00357202 */ /* 0x000fe40000000f00 */
[----:B0-----:R-:W-:Y:S02]  /*2590*/  MOV R54, 0x1f ;  /* 0x0000001f00367802 */ /* 0x001fe40000000f00 */
[----:B------:R-:W-:Y:S02]  /*25a0*/  MOV R52, 0xffffffff ;  /* 0xffffffff00347802 */ /* 0x000fe40000000f00 */
[----:B------:R-:W-:-:S02]  /*25b0*/  MOV R50, 0x25d0 ;  /* 0x000025d000327802 */ /* 0x000fc40000000f00 */
[----:B-1---5:R-:W-:Y:S05]  /*25c0*/  CALL.REL.NOINC `($__internal_73_$__cuda_sm70_shflsync_idx_p) ;  /* 0x0000464000007944 */ /* 0x022fea0003c00000 */
.L_x_1765:
[----:B------:R-:W-:Y:S05]  /*25d0*/  BRA.CONV ~URZ, `(.L_x_1766) ;  /* 0x000000637f007947 */ /* 0x000fea000b800000 */
[----:B0-----:R-:W-:Y:S01]  /*25e0*/  HFMA2.MMA R55, -RZ, RZ, 0, 1.847743988037109375e-06 ;  /* 0x0000001fff377435 */ /* 0x001fe200000001ff */
[----:B------:R-:W-:-:S02]  /*25f0*/  MOV R53, R145 ;  /* 0x0000009100357202 */ /* 0x000fc40000000f00 */
[----:B------:R-:W-:Y:S02]  /*2600*/  MOV R54, 0x1f ;  /* 0x0000001f00367802 */ /* 0x000fe40000000f00 */
[----:B-1----:R-:W-:Y:S02]  /*2610*/  MOV R52, 0xffffffff ;  /* 0xffffffff00347802 */ /* 0x002fe40000000f00 */
[----:B------:R-:W-:Y:S02]  /*2620*/  MOV R50, 0x2640 ;  /* 0x0000264000327802 */ /* 0x000fe40000000f00 */
[----:B-----5:R-:W-:Y:S05]  /*2630*/  CALL.REL.NOINC `($__internal_73_$__cuda_sm70_shflsync_idx_p) ;  /* 0x000045d000007944 */ /* 0x020fea0003c00000 */
.L_x_1766:
[----:B------:R-:W-:Y:S05]  /*2640*/  BRA.DIV ~URZ, `(.L_x_1767) ;  /* 0x00003c127f007947 */ /* 0x000fea000b800000 */
[----:B-----5:R-:W2:Y:S04]  /*2650*/  SHFL.IDX PT, R90, R90, RZ, 0x1f ;  /* 0x00001fff5a5a7589 */ /* 0x020ea800000e0000 */
[----:B0-----:R0:W3:Y:S04]  /*2660*/  SHFL.IDX PT, R53, R91, RZ, 0x1f ;  /* 0x00001fff5b357589 */ /* 0x0010e800000e0000 */
[----:B------:R-:W4:Y:S04]  /*2670*/  SHFL.UP PT, R143, R143, 0x1, RZ ;  /* 0x042000008f8f7989 */ /* 0x000f2800000e00ff */
[----:B------:R0:W1:Y:S02]  /*2680*/  SHFL.UP PT, R144, R145, 0x1, RZ ;  /* 0x0420000091907989 */ /* 0x00006400000e00ff */
.L_x_1816:
[----:B------:R-:W5:Y:S01]  /*2690*/  LDS.64 R50, [R137+0x31d0] ;  /* 0x0031d00089327984 */ /* 0x000f620000000a00 */
[----:B-12---:R-:W-:Y:S01]  /*26a0*/  MOV R52, R90 ;  /* 0x0000005a00347202 */ /* 0x006fe20000000f00 */
[----:B---34-:R-:W-:-:S02]  /*26b0*/  @P1 FFMA.FTZ R53, R53, R143, R144 ;  /* 0x0000008f35351223 */ /* 0x018fc40000010090 */
        /* <DEDUP_REMOVED lines=13> */
.L_x_1762:
[----:B--2---:R-:W-:Y:S05]  /*2790*/  BSYNC B0 ;  /* 0x0000000000007941 */ /* 0x004fea0003800000 */
.L_x_1761:
[----:B------:R-:W-:Y:S01]  /*27a0*/  WARPSYNC 0xffffffff ;  /* 0xffffffff00007948 */ /* 0x000fe20003800000 */
[----:B------:R-:W-:Y:S01]  /*27b0*/  BAR.SYNC.DEFER_BLOCKING 0x0 ;  /* 0x0000000000007b1d */ /* 0x000fe20000010000 */
[----:B0--3--:R-:W-:Y:S01]  /*27c0*/  FMUL.FTZ R50, R66, UR37 ;  /* 0x0000002542327c20 */ /* 0x009fe20008410000 */
[----:B------:R-:W-:Y:S01]  /*27d0*/  LOP3.LUT P0, RZ, R86, 0x1f, RZ, 0xc0, !PT ;  /* 0x0000001f56ff7812 */ /* 0x000fe2000780c0ff */
[----:B------:R-:W-:Y:S01]  /*27e0*/  FMUL.FTZ R51, R64, UR37 ;  /* 0x0000002540337c20 */ /* 0x000fe20008410000 */
[----:B------:R-:W-:Y:S01]  /*27f0*/  MOV R54, UR5 ;  /* 0x0000000500367c02 */ /* 0x000fe20008000f00 */
[----:B------:R-:W-:Y:S01]  /*2800*/  FMUL.FTZ R49, R67, UR37 ;  /* 0x0000002543317c20 */ /* 0x000fe20008410000 */
[----:B------:R-:W-:Y:S01]  /*2810*/  BSSY B0, `(.L_x_1768) ;  /* 0x0000087000007945 */ /* 0x000fe20003800000 */
[----:B------:R-:W-:-:S02]  /*2820*/  FFMA.FTZ R51, R121, R51, R50 ;  /* 0x0000003379337223 */ /* 0x000fc40000010032 */
[----:B------:R-:W-:Y:S02]  /*2830*/  FMUL.FTZ R50, R68, UR37 ;  /* 0x0000002544327c20 */ /* 0x000fe40008410000 */
[----:B------:R-:W-:Y:S02]  /*2840*/  FFMA.FTZ R51, R120, R51, R49 ;  /* 0x0000003378337223 */ /* 0x000fe40000010031 */
[----:B------:R-:W-:Y:S02]  /*2850*/  FMUL.FTZ R49, R69, UR37 ;  /* 0x0000002545317c20 */ /* 0x000fe40008410000 */
[----:B------:R-:W-:Y:S02]  /*2860*/  FFMA.FTZ R51, R119, R51, R50 ;  /* 0x0000003377337223 */ /* 0x000fe40000010032 */
[----:B------:R-:W-:Y:S02]  /*2870*/  FMUL.FTZ R50, R70, UR37 ;  /* 0x0000002546327c20 */ /* 0x000fe40008410000 */
[----:B------:R-:W-:-:S02]  /*2880*/  FFMA.FTZ R49, R118, R51, R49 ;  /* 0x0000003376317223 */ /* 0x000fc40000010031 */
[----:B-1----:R-:W-:Y:S02]  /*2890*/  FMUL.FTZ R51, R121, R122 ;  /* 0x0000007a79337220 */ /* 0x002fe40000410000 */
[----:B------:R-:W-:Y:S01]  /*28a0*/  FFMA.FTZ R50, R117, R49, R50 ;  /* 0x0000003175327223 */ /* 0x000fe20000010032 */
[----:B------:R-:W0:Y:S01]  /*28b0*/  LDS R48, [R123.X8+0x31d4] ;  /* 0x0031d4007b307984 */ /* 0x000e220000008800 */
        /* <DEDUP_REMOVED lines=13> */
[----:B------:R-:W-:Y:S01]  /*2990*/  FMUL.FTZ R50, R116, R51 ;  /* 0x0000003374327220 */ /* 0x000fe20000410000 */
[----:B------:R-:W-:Y:S01]  /*29a0*/  MOV R51, UR17 ;  /* 0x0000001100337c02 */ /* 0x000fe20008000f00 */
[----:B------:R-:W-:Y:S02]  /*29b0*/  FFMA.FTZ R52, R112, R52, R49 ;  /* 0x0000003470347223 */ /* 0x000fe40000010031 */
[----:B------:R-:W-:Y:S01]  /*29c0*/  FMUL.FTZ R49, R115, R50 ;  /* 0x0000003273317220 */ /* 0x000fe20000410000 */
[----:B------:R-:W-:Y:S01]  /*29d0*/  ISETP.GE.OR P0, PT, R51, c[0x0][0x174], P0 ;  /* 0x00005d0033007a0c */ /* 0x000fe20000706670 */
[----:B------:R-:W-:-:S02]  /*29e0*/  FMUL.FTZ R51, R78, UR37 ;  /* 0x000000254e337c20 */ /* 0x000fc40008410000 */
[----:B------:R-:W-:-:S04]  /*29f0*/  FMUL.FTZ R50, R114, R49 ;  /* 0x0000003172327220 */ /* 0x000fc80000410000 */
[----:B------:R-:W-:Y:S02]  /*2a00*/  FMUL.FTZ R49, R113, R50 ;  /* 0x0000003271317220 */ /* 0x000fe40000410000 */
[----:B0-----:R-:W-:Y:S02]  /*2a10*/  FFMA.FTZ R139, R126, R48, R139 ;  /* 0x000000307e8b7223 */ /* 0x001fe4000001008b */
[----:B------:R-:W-:Y:S02]  /*2a20*/  FMUL.FTZ R48, R76, UR37 ;  /* 0x000000254c307c20 */ /* 0x000fe40008410000 */
[----:B------:R-:W-:Y:S02]  /*2a30*/  FFMA.FTZ R137, R95, R139, R140 ;  /* 0x0000008b5f897223 */ /* 0x000fe4000001008c */
[----:B------:R-:W-:Y:S02]  /*2a40*/  FFMA.FTZ R52, R111, R52, R48 ;  /* 0x000000346f347223 */ /* 0x000fe40000010030 */
[----:B------:R-:W-:-:S02]  /*2a50*/  FFMA.FTZ R135, R96, R137, R135 ;  /* 0x0000008960877223 */ /* 0x000fc40000010087 */
[----:B------:R-:W-:Y:S02]  /*2a60*/  FMUL.FTZ R48, R77, UR37 ;  /* 0x000000254d307c20 */ /* 0x000fe40008410000 */
[----:B------:R-:W-:Y:S02]  /*2a70*/  FFMA.FTZ R140, R102, R135, R141 ;  /* 0x00000087668c7223 */ /* 0x000fe4000001008d */
[C---:B------:R-:W-:Y:S02]  /*2a80*/  FFMA.FTZ R52, R109.reuse, R52, R48 ;  /* 0x000000346d347223 */ /* 0x040fe40000010030 */
[----:B------:R-:W-:Y:S02]  /*2a90*/  FFMA.FTZ R126, R109, R140, R142 ;  /* 0x0000008c6d7e7223 */ /* 0x000fe4000001008e */
[----:B------:R-:W-:Y:S01]  /*2aa0*/  FMUL.FTZ R48, R112, R49 ;  /* 0x0000003170307220 */ /* 0x000fe20000410000 */
[----:B------:R-:W-:Y:S01]  /*2ab0*/  HFMA2.MMA R49, -RZ, RZ, 0, 0 ;  /* 0x00000000ff317435 */ /* 0x000fe200000001ff */
[----:B------:R-:W-:-:S02]  /*2ac0*/  FFMA.FTZ R138, R111, R126, R138 ;  /* 0x0000007e6f8a7223 */ /* 0x000fc4000001008a */
[----:B------:R-:W-:Y:S01]  /*2ad0*/  FMUL.FTZ R50, R111, R48 ;  /* 0x000000306f327220 */ /* 0x000fe20000410000 */
        /* <DEDUP_REMOVED lines=8> */
[----:B------:R-:W-:Y:S02]  /*2b60*/  FMUL.FTZ R51, R79, UR37 ;  /* 0x000000254f337c20 */ /* 0x000fe40008410000 */
[----:B------:R-:W-:Y:S02]  /*2b70*/  FFMA.FTZ R134, R115, R131, R134 ;  /* 0x0000008373867223 */ /* 0x000fe40000010086 */
[----:B------:R-:W-:Y:S02]  /*2b80*/  FMUL.FTZ R53, R102, R53 ;  /* 0x0000003566357220 */ /* 0x000fe40000410000 */
[----:B------:R-:W-:Y:S02]  /*2b90*/  FFMA.FTZ R129, R116, R134, R129 ;  /* 0x0000008674817223 */ /* 0x000fe40000010081 */
[----:B------:R-:W-:Y:S02]  /*2ba0*/  FFMA.FTZ R51, R96, R52, R51 ;  /* 0x0000003460337223 */ /* 0x000fe40000010033 */
[----:B------:R-:W-:-:S02]  /*2bb0*/  FFMA.FTZ R132, R117, R129, R132 ;  /* 0x0000008175847223 */ /* 0x000fc40000010084 */
[----:B------:R-:W-:Y:S02]  /*2bc0*/  FMUL.FTZ R50, R80, UR37 ;  /* 0x0000002550327c20 */ /* 0x000fe40008410000 */
[----:B------:R-:W-:Y:S02]  /*2bd0*/  FMUL.FTZ R52, R96, R53 ;  /* 0x0000003560347220 */ /* 0x000fe40000410000 */
[----:B------:R-:W-:Y:S02]  /*2be0*/  FFMA.FTZ R127, R118, R132, R127 ;  /* 0x00000084767f7223 */ /* 0x000fe4000001007f */
[C---:B------:R-:W-:Y:S02]  /*2bf0*/  FFMA.FTZ R51, R95.reuse, R51, R50 ;  /* 0x000000335f337223 */ /* 0x040fe40000010032 */
[----:B------:R-:W-:Y:S02]  /*2c00*/  FMUL.FTZ R50, R95, R52 ;  /* 0x000000345f327220 */ /* 0x000fe40000410000 */
        /* <DEDUP_REMOVED lines=16> */
[----:B-----5:R-:W2:Y:S01]  /*2d10*/  LDS.64 R90, [R142+0x36e0] ;  /* 0x0036e0008e5a7984 */ /* 0x020ea20000000a00 */
        /* <DEDUP_REMOVED lines=8> */
.L_x_1817:
        /* <DEDUP_REMOVED lines=26> */
.L_x_1818:
        /* <DEDUP_REMOVED lines=20> */
.L_x_1769:
[----:B01----:R-:W-:Y:S05]  /*3080*/  BSYNC B0 ;  /* 0x0000000000007941 */ /* 0x003fea0003800000 */
.L_x_1768:
[----:B------:R-:W-:Y:S01]  /*3090*/  WARPSYNC 0xffffffff ;  /* 0xffffffff00007948 */ /* 0x000fe20003800000 */
[----:B------:R-:W-:Y:S01]  /*30a0*/  BAR.SYNC.DEFER_BLOCKING 0x0 ;  /* 0x0000000000007b1d */ /* 0x000fe20000010000 */
[----:B------:R-:W-:Y:S01]  /*30b0*/  FMUL.FTZ R128, R64, UR37 ;  /* 0x0000002540807c20 */ /* 0x000fe20008410000 */
[----:B--2---:R-:W-:Y:S01]  /*30c0*/  HFMA2.MMA R51, -RZ, RZ, 0, 0 ;  /* 0x00000000ff337435 */ /* 0x004fe200000001ff */
[----:B------:R-:W-:Y:S01]  /*30d0*/  FMUL.FTZ R50, R66, UR37 ;  /* 0x0000002542327c20 */ /* 0x000fe20008410000 */
[--C-:B------:R-:W-:Y:S01]  /*30e0*/  HADD2.F32 R55, -RZ, R40.reuse.H0_H0 ;  /* 0x20000028ff377230 */ /* 0x100fe20000004100 */
[----:B------:R-:W-:Y:S01]  /*30f0*/  FMUL.FTZ R52, R67, UR37 ;  /* 0x0000002543347c20 */ /* 0x000fe20008410000 */
[----:B-----5:R-:W-:Y:S01]  /*3100*/  MOV R91, UR30 ;  /* 0x0000001e005b7c02 */ /* 0x020fe20008000f00 */
[----:B------:R-:W-:Y:S01]  /*3110*/  FMUL.FTZ R53, R68, UR37 ;  /* 0x0000002544357c20 */ /* 0x000fe20008410000 */
[----:B------:R-:W-:Y:S01]  /*3120*/  HADD2.F32 R54, -RZ, R40.H1_H1 ;  /* 0x30000028ff367230 */ /* 0x000fe20000004100 */
[----:B------:R-:W-:Y:S01]  /*3130*/  FMUL.FTZ R142, R69, UR37 ;  /* 0x00000025458e7c20 */ /* 0x000fe20008410000 */
[----:B------:R-:W-:Y:S01]  /*3140*/  ISETP.NE.AND P0, PT, R86, RZ, PT ;  /* 0x000000ff5600720c */ /* 0x000fe20003f05270 */
[----:B------:R-:W-:Y:S01]  /*3150*/  FMUL.FTZ R143, R70, UR37 ;  /* 0x00000025468f7c20 */ /* 0x000fe20008410000 */
[----:B------:R-:W-:Y:S01]  /*3160*/  HADD2.F32 R152, -RZ, R47.H1_H1 ;  /* 0x3000002fff987230 */ /* 0x000fe20000004100 */
[----:B------:R-:W-:Y:S01]  /*3170*/  FMUL.FTZ R90, R62, R55 ;  /* 0x000000373e5a7220 */ /* 0x000fe20000410000 */
[----:B------:R-:W-:Y:S01]  /*3180*/  MOV R153, UR5 ;  /* 0x0000000500997c02 */ /* 0x000fe20008000f00 */
[----:B------:R-:W-:Y:S01]  /*3190*/  FMUL.FTZ R146, R71, UR37 ;  /* 0x0000002547927c20 */ /* 0x000fe20008410000 */
[----:B------:R-:W-:Y:S01]  /*31a0*/  ULDC.64 UR28, c[0x0][0x298] ;  /* 0x0000a600001c7ab9 */ /* 0x000fe20000000a00 */
[----:B------:R-:W-:Y:S01]  /*31b0*/  FFMA.FTZ R90, R92, -R90, R139 ;  /* 0x8000005a5c5a7223 */ /* 0x000fe2000001008b */
[----:B------:R-:W-:Y:S01]  /*31c0*/  UIMAD UR28, UR31, UR28, URZ ;  /* 0x0000001c1f1c72a4 */ /* 0x000fe2000f8e023f */
[----:B------:R-:W-:Y:S01]  /*31d0*/  FMUL.FTZ R144, R76, UR37 ;  /* 0x000000254c907c20 */ /* 0x000fe20008410000 */
[----:B------:R-:W-:Y:S01]  /*31e0*/  ULEA UR32, UR17, 0xfffff800, 0xb ;  /* 0xfffff80011207891 */ /* 0x000fe2000f8e583f */
[----:B------:R-:W-:Y:S01]  /*31f0*/  FMUL.FTZ R147, R79, UR37 ;  /* 0x000000254f937c20 */ /* 0x000fe20008410000 */
[----:B------:R-:W-:Y:S01]  /*3200*/  UIMAD UR28, UR30, UR29, UR28 ;  /* 0x0000001d1e1c72a4 */ /* 0x000fe2000f8e021c */
[----:B------:R-:W-:Y:S01]  /*3210*/  FMUL.FTZ R151, R80, UR37 ;  /* 0x0000002550977c20 */ /* 0x000fe20008410000 */
[----:B------:R-:W0:Y:S01]  /*3220*/  LDS R123, [R123.X8+0x36e4] ;  /* 0x0036e4007b7b7984 */ /* 0x000e220000008800 */
[----:B------:R-:W-:Y:S03]  /*3230*/  BSSY B0, `(.L_x_1772) ;  /* 0x00000de000007945 */ /* 0x000fe60003800000 */
[----:B------:R1:W-:Y:S02]  /*3240*/  @!P0 STS.64 [R153.X8+0x45e0], R48 ;  /* 0x0045e03099008388 */ /* 0x0003e40000008a00 */
[----:B-1----:R-:W-:-:S04]  /*3250*/  SHF.L.U32 R153, R86, 0x4, RZ ;  /* 0x0000000456997819 */ /* 0x002fc800000006ff */
[C---:B------:R-:W-:Y:S02]  /*3260*/  IADD3 R154, R153.reuse, 0x2, RZ ;  /* 0x00000002999a7810 */ /* 0x040fe40007ffe0ff */
[----:B------:R-:W-:Y:S02]  /*3270*/  IADD3 R156, R153, 0x3, RZ ;  /* 0x00000003999c7810 */ /* 0x000fe40007ffe0ff */
[-C--:B------:R-:W-:Y:S02]  /*3280*/  LEA.HI.SX32 R154, R154, R153.reuse, 0x1b ;  /* 0x000000999a9a7211 */ /* 0x080fe400078fdaff */
[----:B------:R-:W-:Y:S01]  /*3290*/  LEA.HI.SX32 R161, R156, R153, 0x1b ;  /* 0x000000999ca17211 */ /* 0x000fe200078fdaff */
[----:B0-----:R-:W-:-:S04]  /*32a0*/  FFMA.FTZ R128, R123, R122, R128 ;  /* 0x0000007a7b807223 */ /* 0x001fc80000010080 */
[----:B------:R-:W-:Y:S01]  /*32b0*/  FFMA.FTZ R121, R121, R128, R50 ;  /* 0x0000008079797223 */ /* 0x000fe20000010032 */
[----:B------:R-:W-:Y:S01]  /*32c0*/  MOV R50, R86 ;  /* 0x0000005600327202 */ /* 0x000fe20000000f00 */
[----:B------:R-:W-:Y:S02]  /*32d0*/  FMUL.FTZ R150, R35, R128 ;  /* 0x0000008023967220 */ /* 0x000fe40000410000 */
[----:B------:R-:W-:Y:S02]  /*32e0*/  FFMA.FTZ R52, R120, R121, R52 ;  /* 0x0000007978347223 */ /* 0x000fe40000010034 */
[----:B------:R-:W-:Y:S01]  /*32f0*/  IMAD.WIDE.U32 R50, R91, c[0x0][0x298], R50 ;  /* 0x0000a6005b327a25 */ /* 0x000fe200078e0032 */
[----:B------:R-:W-:-:S03]  /*3300*/  HADD2.F32 R91, -RZ, R41.H0_H0 ;  /* 0x20000029ff5b7230 */ /* 0x000fc60000004100 */
[----:B------:R-:W-:Y:S01]  /*3310*/  FFMA.FTZ R53, R119, R52, R53 ;  /* 0x0000003477357223 */ /* 0x000fe20000010035 */
[----:B------:R-:W-:Y:S01]  /*3320*/  HADD2.F32 R119, -RZ, R43.H0_H0 ;  /* 0x2000002bff777230 */ /* 0x000fe20000004100 */
[----:B------:R-:W-:Y:S01]  /*3330*/  FMUL.FTZ R122, R60, R91 ;  /* 0x0000005b3c7a7220 */ /* 0x000fe20000410000 */
[----:B------:R-:W-:Y:S01]  /*3340*/  IADD3 R51, R51, UR28, RZ ;  /* 0x0000001c33337c10 */ /* 0x000fe2000fffe0ff */
[----:B------:R-:W-:Y:S01]  /*3350*/  FFMA.FTZ R142, R118, R53, R142 ;  /* 0x00000035768e7223 */ /* 0x000fe2000001008e */
[----:B------:R-:W-:Y:S01]  /*3360*/  ULDC.64 UR28, c[0x0][0x2a0] ;  /* 0x0000a800001c7ab9 */ /* 0x000fe20000000a00 */
[----:B------:R-:W-:Y:S01]  /*3370*/  FFMA.FTZ R118, R80, R139, RZ ;  /* 0x0000008b50767223 */ /* 0x000fe200000100ff */
[----:B------:R-:W-:Y:S01]  /*3380*/  UIMAD UR28, UR36, UR28, URZ ;  /* 0x0000001c241c72a4 */ /* 0x000fe2000f8e023f */
[----:B------:R-:W-:Y:S02]  /*3390*/  FFMA.FTZ R143, R117, R142, R143 ;  /* 0x0000008e758f7223 */ /* 0x000fe4000001008f */
[----:B------:R-:W-:Y:S01]  /*33a0*/  FFMA.FTZ R118, R79, R137, R118 ;  /* 0x000000894f767223 */ /* 0x000fe20000010076 */
[----:B------:R-:W-:Y:S01]  /*33b0*/  UIMAD UR28, UR16, UR29, UR28 ;  /* 0x0000001d101c72a4 */ /* 0x000fe2000f8e021c */
[----:B------:R-:W-:Y:S01]  /*33c0*/  FFMA.FTZ R146, R116, R143, R146 ;  /* 0x0000008f74927223 */ /* 0x000fe20000010092 */
[----:B------:R-:W-:Y:S01]  /*33d0*/  HADD2.F32 R116, -RZ, R41.H1_H1 ;  /* 0x30000029ff747230 */ /* 0x000fe20000004100 */
[----:B------:R-:W-:-:S02]  /*33e0*/  FFMA.FTZ R118, R78, R135, R118 ;  /* 0x000000874e767223 */ /* 0x000fc40000010076 */
[----:B------:R-:W-:Y:S02]  /*33f0*/  FMUL.FTZ R139, R72, UR37 ;  /* 0x00000025488b7c20 */ /* 0x000fe40008410000 */
[----:B------:R-:W-:Y:S02]  /*3400*/  FMUL.FTZ R117, R65, R54 ;  /* 0x0000003641757220 */ /* 0x000fe40000410000 */
[----:B------:R-:W-:Y:S01]  /*3410*/  FFMA.FTZ R123, R77, R140, R118 ;  /* 0x0000008c4d7b7223 */ /* 0x000fe20000010076 */
[--C-:B------:R-:W-:Y:S01]  /*3420*/  HADD2.F32 R118, -RZ, R42.reuse.H1_H1 ;  /* 0x3000002aff767230 */ /* 0x100fe20000004100 */
[----:B------:R-:W-:Y:S01]  /*3430*/  FFMA.FTZ R137, R94, -R117, R137 ;  /* 0x800000755e897223 */ /* 0x000fe20000010089 */
[----:B------:R-:W-:Y:S01]  /*3440*/  HADD2.F32 R117, -RZ, R42.H0_H0 ;  /* 0x2000002aff757230 */ /* 0x000fe20000004100 */
[----:B------:R-:W-:Y:S02]  /*3450*/  FFMA.FTZ R139, R115, R146, R139 ;  /* 0x00000092738b7223 */ /* 0x000fe4000001008b */
[----:B------:R-:W-:-:S02]  /*3460*/  FMUL.FTZ R120, R73, UR37 ;  /* 0x0000002549787c20 */ /* 0x000fc40008410000 */
[----:B------:R-:W-:Y:S02]  /*3470*/  FFMA.FTZ R123, R76, R126, R123 ;  /* 0x0000007e4c7b7223 */ /* 0x000fe4000001007b */
[----:B------:R-:W-:Y:S02]  /*3480*/  FFMA.FTZ R135, R93, -R122, R135 ;  /* 0x8000007a5d877223 */ /* 0x000fe40000010087 */
[----:B------:R-:W-:Y:S02]  /*3490*/  FFMA.FTZ R120, R114, R139, R120 ;  /* 0x0000008b72787223 */ /* 0x000fe40000010078 */
[----:B------:R-:W-:Y:S02]  /*34a0*/  FMUL.FTZ R122, R74, UR37 ;  /* 0x000000254a7a7c20 */ /* 0x000fe40008410000 */
[----:B------:R-:W-:Y:S02]  /*34b0*/  FMUL.FTZ R114, R58, R117 ;  /* 0x000000753a727220 */ /* 0x000fe40000410000 */
[----:B------:R-:W-:-:S02]  /*34c0*/  FFMA.FTZ R123, R75, R138, R123 ;  /* 0x0000008a4b7b7223 */ /* 0x000fc4000001007b */
[----:B------:R-:W-:Y:S02]  /*34d0*/  FFMA.FTZ R113, R113, R120, R122 ;  /* 0x0000007871717223 */ /* 0x000fe4000001007a */
[----:B------:R-:W-:Y:S02]  /*34e0*/  FMUL.FTZ R122, R56, R119 ;  /* 0x00000077387a7220 */ /* 0x000fe40000410000 */
[----:B------:R-:W-:Y:S02]  /*34f0*/  FFMA.FTZ R114, R97, -R114, R126 ;  /* 0x8000007261727223 */ /* 0x000fe4000001007e */
[----:B------:R-:W-:Y:S02]  /*3500*/  FFMA.FTZ R123, R74, R133, R123 ;  /* 0x000000854a7b7223 */ /* 0x000fe4000001007b */
[----:B------:R-:W-:Y:S02]  /*3510*/  FMUL.FTZ R126, R75, UR37 ;  /* 0x000000254b7e7c20 */ /* 0x000fe40008410000 */
[----:B------:R-:W-:-:S02]  /*3520*/  FFMA.FTZ R122, R99, -R122, R133 ;  /* 0x8000007a637a7223 */ /* 0x000fc40000010085 */
[----:B------:R-:W-:Y:S01]  /*3530*/  FFMA.FTZ R133, R73, R136, R123 ;  /* 0x0000008849857223 */ /* 0x000fe2000001007b */
[--C-:B------:R-:W-:Y:S01]  /*3540*/  HADD2.F32 R123, -RZ, R44.reuse.H0_H0 ;  /* 0x2000002cff7b7230 */ /* 0x100fe20000004100 */
[----:B------:R-:W-:Y:S01]  /*3550*/  FFMA.FTZ R126, R112, R113, R126 ;  /* 0x00000071707e7223 */ /* 0x000fe2000001007e */
[----:B------:R-:W-:Y:S01]  /*3560*/  HADD2.F32 R112, -RZ, R43.H1_H1 ;  /* 0x3000002bff707230 */ /* 0x000fe20000004100 */
[----:B------:R-:W-:Y:S02]  /*3570*/  FMUL.FTZ R115, R63, R116 ;  /* 0x000000743f737220 */ /* 0x000fe40000410000 */
[----:B------:R-:W-:Y:S02]  /*3580*/  FMUL.FTZ R145, R61, R118 ;  /* 0x000000763d917220 */ /* 0x000fe40000410000 */
[----:B------:R-:W-:Y:S02]  /*3590*/  FFMA.FTZ R133, R72, R131, R133 ;  /* 0x0000008348857223 */ /* 0x000fe40000010085 */
[----:B------:R-:W-:Y:S01]  /*35a0*/  FFMA.FTZ R115, R98, -R115, R140 ;  /* 0x8000007362737223 */ /* 0x000fe2000001008c */
[----:B------:R-:W-:Y:S01]  /*35b0*/  HADD2.F32 R140, -RZ, R44.H1_H1 ;  /* 0x3000002cff8c7230 */ /* 0x000fe20000004100 */
[----:B------:R-:W-:-:S02]  /*35c0*/  FFMA.FTZ R138, R100, -R145, R138 ;  /* 0x80000091648a7223 */ /* 0x000fc4000001008a */
[----:B------:R-:W-:Y:S02]  /*35d0*/  FMUL.FTZ R145, R59, R112 ;  /* 0x000000703b917220 */ /* 0x000fe40000410000 */
[----:B------:R-:W-:Y:S02]  /*35e0*/  FFMA.FTZ R133, R71, R134, R133 ;  /* 0x0000008647857223 */ /* 0x000fe40000010085 */
[----:B------:R-:W-:Y:S02]  /*35f0*/  FFMA.FTZ R136, R103, -R145, R136 ;  /* 0x8000009167887223 */ /* 0x000fe40000010088 */
[----:B------:R-:W-:Y:S02]  /*3600*/  FFMA.FTZ R144, R111, R126, R144 ;  /* 0x0000007e6f907223 */ /* 0x000fe40000010090 */
[----:B------:R-:W-:Y:S02]  /*3610*/  FFMA.FTZ R133, R70, R129, R133 ;  /* 0x0000008146857223 */ /* 0x000fe40000010085 */
[----:B------:R-:W-:-:S02]  /*3620*/  FMUL.FTZ R145, R57, R140 ;  /* 0x0000008c39917220 */ /* 0x000fc40000410000 */
[----:B------:R-:W-:Y:S02]  /*3630*/  FMUL.FTZ R111, R77, UR37 ;  /* 0x000000254d6f7c20 */ /* 0x000fe40008410000 */
[----:B------:R-:W-:Y:S02]  /*3640*/  FFMA.FTZ R133, R69, R132, R133 ;  /* 0x0000008445857223 */ /* 0x000fe40000010085 */
[----:B------:R-:W-:Y:S01]  /*3650*/  FFMA.FTZ R134, R105, -R145, R134 ;  /* 0x8000009169867223 */ /* 0x000fe20000010086 */
[----:B------:R-:W-:Y:S01]  /*3660*/  P2R R145, PR, RZ, 0x1 ;  /* 0x00000001ff917803 */ /* 0x000fe20000000000 */
[----:B------:R-:W-:Y:S01]  /*3670*/  FFMA.FTZ R111, R109, R144, R111 ;  /* 0x000000906d6f7223 */ /* 0x000fe2000001006f */
[----:B------:R-:W-:Y:S01]  /*3680*/  HADD2.F32 R145, -RZ, R47.H0_H0 ;  /* 0x2000002fff917230 */ /* 0x000fe20000004100 */
[----:B------:R-:W-:Y:S02]  /*3690*/  FMUL.FTZ R109, R78, UR37 ;  /* 0x000000254e6d7c20 */ /* 0x000fe40008410000 */
[----:B------:R-:W-:-:S02]  /*36a0*/  FMUL.FTZ R148, R38, R123 ;  /* 0x0000007b26947220 */ /* 0x000fc40000410000 */
[----:B------:R-:W-:Y:S02]  /*36b0*/  FFMA.FTZ R133, R68, R127, R133 ;  /* 0x0000007f44857223 */ /* 0x000fe40000010085 */
[----:B------:R-:W-:Y:S02]  /*36c0*/  FFMA.FTZ R109, R102, R111, R109 ;  /* 0x0000006f666d7223 */ /* 0x000fe4000001006d */
[----:B------:R-:W-:Y:S02]  /*36d0*/  FMUL.FTZ R102, R32, R145 ;  /* 0x0000009120667220 */ /* 0x000fe40000410000 */
[----:B------:R-:W-:Y:S02]  /*36e0*/  FFMA.FTZ R131, R101, -R148, R131 ;  /* 0x8000009465837223 */ /* 0x000fe40000010083 */
[----:B------:R-:W-:Y:S02]  /*36f0*/  FFMA.FTZ R133, R67, R130, R133 ;  /* 0x0000008243857223 */ /* 0x000fe40000010085 */
[----:B------:R-:W-:-:S02]  /*3700*/  FMUL.FTZ R148, R35, R152 ;  /* 0x0000009823947220 */ /* 0x000fc40000410000 */
[----:B------:R-:W-:Y:S02]  /*3710*/  FFMA.FTZ R102, R108, -R102, R125 ;  /* 0x800000666c667223 */ /* 0x000fe4000001007d */
[----:B------:R-:W-:Y:S02]  /*3720*/  FFMA.FTZ R125, R66, R125, R133 ;  /* 0x0000007d427d7223 */ /* 0x000fe40000010085 */
[----:B------:R-:W-:Y:S02]  /*3730*/  FFMA.FTZ R133, R124, -R148, R141 ;  /* 0x800000947c857223 */ /* 0x000fe4000001008d */
[----:B------:R-:W-:Y:S02]  /*3740*/  FMUL.FTZ R148, R128, UR34 ;  /* 0x0000002280947c20 */ /* 0x000fe40008410000 */
[----:B------:R-:W-:Y:S02]  /*3750*/  FFMA.FTZ R96, R96, R109, R147 ;  /* 0x0000006d60607223 */ /* 0x000fe40000010093 */
[----:B------:R-:W-:-:S02]  /*3760*/  FMUL.FTZ R124, R124, R128 ;  /* 0x000000807c7c7220 */ /* 0x000fc40000410000 */
[----:B------:R-:W-:Y:S01]  /*3770*/  FMUL.FTZ R149, R133, R148 ;  /* 0x0000009485957220 */ /* 0x000fe20000410000 */
[----:B------:R-:W-:Y:S01]  /*3780*/  LEA.HI.SX32 R148, R153, R153, 0x1b ;  /* 0x0000009999947211 */ /* 0x000fe200078fdaff */
[----:B------:R-:W-:Y:S02]  /*3790*/  FMUL.FTZ R128, R133, R150 ;  /* 0x0000009685807220 */ /* 0x000fe40000410000 */
[----:B------:R-:W-:Y:S02]  /*37a0*/  FMUL.FTZ R133, R121, UR34 ;  /* 0x0000002279857c20 */ /* 0x000fe40008410000 */
[----:B------:R-:W-:Y:S02]  /*37b0*/  FFMA.FTZ R95, R95, R96, R151 ;  /* 0x000000605f5f7223 */ /* 0x000fe40000010097 */
[----:B------:R-:W-:Y:S02]  /*37c0*/  FMUL.FTZ R108, R108, R121 ;  /* 0x000000796c6c7220 */ /* 0x000fe40000410000 */
[----:B------:R-:W-:-:S02]  /*37d0*/  FMUL.FTZ R133, R102, R133 ;  /* 0x0000008566857220 */ /* 0x000fc40000410000 */
[----:B------:R-:W-:Y:S02]  /*37e0*/  FMUL.FTZ R48, R62, R95 ;  /* 0x0000005f3e307220 */ /* 0x000fe40000410000 */
[----:B------:R-:W-:Y:S02]  /*37f0*/  FFMA.FTZ R16, R35, R124, R16 ;  /* 0x0000007c23107223 */ /* 0x000fe40000010010 */
[----:B------:R-:W-:Y:S01]  /*3800*/  FMUL.FTZ R147, R152, R150 ;  /* 0x0000009698937220 */ /* 0x000fe20000410000 */
[----:B------:R-:W-:Y:S01]  /*3810*/  IADD3 R150, R153, 0x1, RZ ;  /* 0x0000000199967810 */ /* 0x000fe20007ffe0ff */
[-C--:B------:R-:W-:Y:S02]  /*3820*/  FFMA.FTZ R19, R32, R108.reuse, R19 ;  /* 0x0000006c20137223 */ /* 0x080fe40000010013 */
[----:B------:R-:W-:Y:S01]  /*3830*/  FFMA.FTZ R133, R145, R108, R133 ;  /* 0x0000006c91857223 */ /* 0x000fe20000010085 */
[----:B------:R-:W-:Y:S01]  /*3840*/  LEA.HI.SX32 R155, R150, R153, 0x1b ;  /* 0x00000099969b7211 */ /* 0x000fe200078fdaff */
[----:B------:R-:W-:-:S02]  /*3850*/  FFMA.FTZ R124, R152, R124, R149 ;  /* 0x0000007c987c7223 */ /* 0x000fc40000010095 */
[-C--:B------:R-:W-:Y:S02]  /*3860*/  FFMA.FTZ R108, R90, R48.reuse, RZ ;  /* 0x000000305a6c7223 */ /* 0x080fe400000100ff */
[----:B------:R-:W-:Y:S01]  /*3870*/  FMUL.FTZ R49, R55, R48 ;  /* 0x0000003037317220 */ /* 0x000fe20000410000 */
[----:B------:R-:W-:Y:S01]  /*3880*/  HADD2.F32 R48, -RZ, R46.H1_H1 ;  /* 0x3000002eff307230 */ /* 0x000fe20000004100 */
[----:B------:R-:W-:Y:S02]  /*3890*/  FMUL.FTZ R149, R65, R96 ;  /* 0x0000006041957220 */ /* 0x000fe40000410000 */
[----:B------:R-:W-:Y:S01]  /*38a0*/  FMUL.FTZ R152, R60, R109 ;  /* 0x0000006d3c987220 */ /* 0x000fe20000410000 */
[----:B------:R0:W-:Y:S01]  /*38b0*/  STS [R148.X4+0x1090], R49 ;  /* 0x0010903194007388 */ /* 0x0001e20000004800 */
[-C--:B------:R-:W-:Y:S02]  /*38c0*/  FMUL.FTZ R150, R54, R149.reuse ;  /* 0x0000009536967220 */ /* 0x080fe40000410000 */
[----:B------:R-:W-:-:S02]  /*38d0*/  FFMA.FTZ R108, R137, R149, R108 ;  /* 0x00000095896c7223 */ /* 0x000fc4000001006c */
[----:B------:R-:W-:Y:S01]  /*38e0*/  FMUL.FTZ R149, R37, R48 ;  /* 0x0000003025957220 */ /* 0x000fe20000410000 */
[----:B------:R1:W-:Y:S01]  /*38f0*/  STS [R155.X4+0x1094], R150 ;  /* 0x001094969b007388 */ /* 0x0003e20000004800 */
[----:B------:R-:W-:Y:S02]  /*3900*/  FFMA.FTZ R108, R135, R152, R108 ;  /* 0x00000098876c7223 */ /* 0x000fe4000001006c */
[----:B------:R-:W-:Y:S02]  /*3910*/  FFMA.FTZ R149, R110, -R149, R130 ;  /* 0x800000956e957223 */ /* 0x000fe40000010082 */
[----:B------:R-:W-:Y:S02]  /*3920*/  FMUL.FTZ R130, R52, UR34 ;  /* 0x0000002234827c20 */ /* 0x000fe40008410000 */
[----:B0-----:R-:W-:Y:S02]  /*3930*/  FMUL.FTZ R49, R63, R111 ;  /* 0x0000006f3f317220 */ /* 0x001fe40000410000 */
[----:B------:R-:W-:-:S02]  /*3940*/  FMUL.FTZ R153, R110, R52 ;  /* 0x000000346e997220 */ /* 0x000fc40000410000 */
[----:B-1----:R-:W-:Y:S02]  /*3950*/  FMUL.FTZ R150, R149, R130 ;  /* 0x0000008295967220 */ /* 0x002fe40000410000 */
[-C--:B------:R-:W-:Y:S02]  /*3960*/  FMUL.FTZ R110, R116, R49.reuse ;  /* 0x00000031746e7220 */ /* 0x080fe40000410000 */
[----:B------:R-:W-:Y:S02]  /*3970*/  FFMA.FTZ R49, R115, R49, R108 ;  /* 0x0000003173317223 */ /* 0x000fe4000001006c */
[----:B------:R-:W-:Y:S02]  /*3980*/  FMUL.FTZ R130, R58, R144 ;  /* 0x000000903a827220 */ /* 0x000fe40000410000 */
[----:B------:R-:W-:Y:S02]  /*3990*/  FMUL.FTZ R151, R91, R152 ;  /* 0x000000985b977220 */ /* 0x000fe40000410000 */
[----:B------:R-:W-:-:S02]  /*39a0*/  FFMA.FTZ R18, R37, R153, R18 ;  /* 0x0000009925127223 */ /* 0x000fc40000010012 */
[----:B------:R-:W-:Y:S01]  /*39b0*/  FFMA.FTZ R108, R48, R153, R150 ;  /* 0x00000099306c7223 */ /* 0x000fe20000010096 */
[----:B------:R0:W-:Y:S01]  /*39c0*/  STS [R154.X4+0x1098], R151 ;  /* 0x001098979a007388 */ /* 0x0001e20000004800 */
[----:B------:R-:W-:Y:S02]  /*39d0*/  FMUL.FTZ R153, R61, R126 ;  /* 0x0000007e3d997220 */ /* 0x000fe40000410000 */
[----:B------:R-:W-:Y:S01]  /*39e0*/  FFMA.FTZ R49, R114, R130, R49 ;  /* 0x0000008272317223 */ /* 0x000fe20000010031 */
[----:B------:R1:W-:Y:S01]  /*39f0*/  STS [R161.X4+0x109c], R110 ;  /* 0x00109c6ea1007388 */ /* 0x0003e20000004800 */
[-C--:B------:R-:W-:Y:S02]  /*3a00*/  FMUL.FTZ R155, R118, R153.reuse ;  /* 0x00000099769b7220 */ /* 0x080fe40000410000 */
[----:B------:R-:W-:Y:S01]  /*3a10*/  FFMA.FTZ R49, R138, R153, R49 ;  /* 0x000000998a317223 */ /* 0x000fe20000010031 */
[----:B------:R-:W-:Y:S01]  /*3a20*/  STS [R148.X4+0x10cc], R147 ;  /* 0x0010cc9394007388 */ /* 0x000fe20000004800 */
[----:B------:R-:W-:-:S02]  /*3a30*/  FMUL.FTZ R159, R59, R120 ;  /* 0x000000783b9f7220 */ /* 0x000fc40000410000 */
[----:B0-----:R-:W-:Y:S01]  /*3a40*/  FMUL.FTZ R151, R117, R130 ;  /* 0x0000008275977220 */ /* 0x001fe20000410000 */
[----:B------:R0:W-:Y:S01]  /*3a50*/  STS [R148.X4+0x10a4], R155 ;  /* 0x0010a49b94007388 */ /* 0x0001e20000004800 */
[----:B------:R-:W-:Y:S02]  /*3a60*/  FMUL.FTZ R130, R56, R113 ;  /* 0x0000007138827220 */ /* 0x000fe40000410000 */
[----:B------:R-:W-:Y:S01]  /*3a70*/  FMUL.FTZ R150, R38, R139 ;  /* 0x0000008b26967220 */ /* 0x000fe20000410000 */
[----:B------:R2:W-:Y:S01]  /*3a80*/  STS [R148.X4+0x10a0], R151 ;  /* 0x0010a09794007388 */ /* 0x0005e20000004800 */
[-C--:B------:R-:W-:Y:S02]  /*3a90*/  FMUL.FTZ R157, R119, R130.reuse ;  /* 0x00000082779d7220 */ /* 0x080fe40000410000 */
[----:B------:R-:W-:Y:S01]  /*3aa0*/  FFMA.FTZ R153, R122, R130, R49 ;  /* 0x000000827a997223 */ /* 0x000fe20000010031 */
[--C-:B------:R-:W-:Y:S01]  /*3ab0*/  HADD2.F32 R130, -RZ, R45.reuse.H1_H1 ;  /* 0x3000002dff827230 */ /* 0x100fe20000004100 */
[-C--:B-1----:R-:W-:Y:S01]  /*3ac0*/  FMUL.FTZ R161, R112, R159.reuse ;  /* 0x0000009f70a17220 */ /* 0x082fe20000410000 */
[----:B------:R-:W-:Y:S01]  /*3ad0*/  HADD2.F32 R49, -RZ, R45.H0_H0 ;  /* 0x2000002dff317230 */ /* 0x000fe20000004100 */
[----:B------:R-:W-:Y:S01]  /*3ae0*/  FFMA.FTZ R110, R136, R159, R153 ;  /* 0x0000009f886e7223 */ /* 0x000fe20000010099 */
[----:B------:R-:W-:Y:S01]  /*3af0*/  STS [R148.X4+0x10a8], R157 ;  /* 0x0010a89d94007388 */ /* 0x000fe20000004800 */
[----:B0-----:R-:W-:-:S02]  /*3b00*/  FMUL.FTZ R155, R123, R150 ;  /* 0x000000967b9b7220 */ /* 0x001fc40000410000 */
[----:B--2---:R-:W-:Y:S01]  /*3b10*/  FMUL.FTZ R151, R39, R130 ;  /* 0x0000008227977220 */ /* 0x004fe20000410000 */
[----:B------:R0:W-:Y:S01]  /*3b20*/  STS [R148.X4+0x10ac], R161 ;  /* 0x0010aca194007388 */ /* 0x0001e20000004800 */
[----:B------:R-:W-:Y:S02]  /*3b30*/  FMUL.FTZ R152, R36, R49 ;  /* 0x0000003124987220 */ /* 0x000fe40000410000 */
[----:B------:R-:W-:Y:S01]  /*3b40*/  FFMA.FTZ R132, R107, -R151, R132 ;  /* 0x800000976b847223 */ /* 0x000fe20000010084 */
[----:B------:R-:W-:Y:S01]  /*3b50*/  HADD2.F32 R151, -RZ, R46.H0_H0 ;  /* 0x2000002eff977230 */ /* 0x000fe20000004100 */
[----:B------:R-:W-:Y:S01]  /*3b60*/  FFMA.FTZ R153, R131, R150, R110 ;  /* 0x0000009683997223 */ /* 0x000fe2000001006e */
[----:B------:R1:W-:Y:S01]  /*3b70*/  STS [R148.X4+0x10b0], R155 ;  /* 0x0010b09b94007388 */ /* 0x0003e20000004800 */
[----:B------:R-:W-:Y:S02]  /*3b80*/  FFMA.FTZ R129, R104, -R152, R129 ;  /* 0x8000009868817223 */ /* 0x000fe40000010081 */
[----:B------:R-:W-:Y:S01]  /*3b90*/  FMUL.FTZ R150, R34, R151 ;  /* 0x0000009722967220 */ /* 0x000fe20000410000 */
[----:B0-----:R-:W-:Y:S01]  /*3ba0*/  MOV R161, UR32 ;  /* 0x0000002000a17c02 */ /* 0x001fe20008000f00 */
[----:B------:R-:W-:-:S02]  /*3bb0*/  FMUL.FTZ R152, R143, UR34 ;  /* 0x000000228f987c20 */ /* 0x000fc40008410000 */
[----:B------:R-:W-:Y:S02]  /*3bc0*/  FMUL.FTZ R157, R57, R146 ;  /* 0x00000092399d7220 */ /* 0x000fe40000410000 */
[----:B------:R-:W-:Y:S02]  /*3bd0*/  FFMA.FTZ R150, R106, -R150, R127 ;  /* 0x800000966a967223 */ /* 0x000fe4000001007f */
[----:B------:R-:W-:Y:S02]  /*3be0*/  FMUL.FTZ R127, R129, R152 ;  /* 0x00000098817f7220 */ /* 0x000fe40000410000 */
[-C--:B------:R-:W-:Y:S02]  /*3bf0*/  FMUL.FTZ R104, R104, R143.reuse ;  /* 0x0000008f68687220 */ /* 0x080fe40000410000 */
[----:B------:R-:W-:Y:S02]  /*3c00*/  FMUL.FTZ R152, R36, R143 ;  /* 0x0000008f24987220 */ /* 0x000fe40000410000 */
[----:B------:R-:W-:Y:S01]  /*3c10*/  FFMA.FTZ R110, R134, R157, R153 ;  /* 0x0000009d866e7223 */ /* 0x000fe20000010099 */
[----:B------:R-:W-:Y:S01]  /*3c20*/  MOV R153, UR16 ;  /* 0x0000001000997c02 */ /* 0x000fe20008000f00 */
[----:B------:R-:W-:-:S02]  /*3c30*/  FFMA.FTZ R127, R49, R104, R127 ;  /* 0x00000068317f7223 */ /* 0x000fc4000001007f */
[-C--:B------:R-:W-:Y:S02]  /*3c40*/  FMUL.FTZ R143, R49, R152.reuse ;  /* 0x00000098318f7220 */ /* 0x080fe40000410000 */
[----:B------:R-:W-:Y:S02]  /*3c50*/  FFMA.FTZ R49, R129, R152, R110 ;  /* 0x0000009881317223 */ /* 0x000fe4000001006e */
[----:B------:R-:W-:Y:S01]  /*3c60*/  FMUL.FTZ R129, R142, UR34 ;  /* 0x000000228e817c20 */ /* 0x000fe20008410000 */
[----:B------:R-:W-:Y:S01]  /*3c70*/  STS [R148.X4+0x10b8], R143 ;  /* 0x0010b88f94007388 */ /* 0x000fe20000004800 */
[----:B-1----:R-:W-:Y:S02]  /*3c80*/  FMUL.FTZ R155, R53, UR34 ;  /* 0x00000022359b7c20 */ /* 0x002fe40008410000 */
[----:B------:R-:W-:Y:S02]  /*3c90*/  FMUL.FTZ R110, R132, R129 ;  /* 0x00000081846e7220 */ /* 0x000fe40000410000 */
[----:B------:R-:W-:-:S04]  /*3ca0*/  IMAD.WIDE.U32 R50, R153, c[0x0][0x2a0], R50 ;  /* 0x0000a80099327a25 */ /* 0x000fc800078e0032 */
[----:B------:R-:W-:Y:S02]  /*3cb0*/  FMUL.FTZ R129, R150, R155 ;  /* 0x0000009b96817220 */ /* 0x000fe40000410000 */
[----:B------:R-:W-:Y:S02]  /*3cc0*/  FMUL.FTZ R153, R39, R142 ;  /* 0x0000008e27997220 */ /* 0x000fe40000410000 */
[----:B------:R-:W-:Y:S01]  /*3cd0*/  FMUL.FTZ R155, R37, R52 ;  /* 0x00000034259b7220 */ /* 0x000fe20000410000 */
[----:B------:R-:W-:Y:S01]  /*3ce0*/  MOV R52, UR32 ;  /* 0x0000002000347c02 */ /* 0x000fe20008000f00 */
[----:B------:R-:W-:Y:S02]  /*3cf0*/  FMUL.FTZ R107, R107, R142 ;  /* 0x0000008e6b6b7220 */ /* 0x000fe40000410000 */
[----:B------:R-:W-:Y:S02]  /*3d00*/  FMUL.FTZ R159, R140, R157 ;  /* 0x0000009d8c9f7220 */ /* 0x000fe40000410000 */
[----:B------:R-:W-:-:S02]  /*3d10*/  FMUL.FTZ R106, R106, R53 ;  /* 0x000000356a6a7220 */ /* 0x000fc40000410000 */
[----:B------:R-:W-:Y:S01]  /*3d20*/  FMUL.FTZ R142, R34, R53 ;  /* 0x00000035228e7220 */ /* 0x000fe20000410000 */
[----:B------:R0:W-:Y:S01]  /*3d30*/  STS [R148.X4+0x10b4], R159 ;  /* 0x0010b49f94007388 */ /* 0x0001e20000004800 */
[-C--:B------:R-:W-:Y:S02]  /*3d40*/  FMUL.FTZ R53, R130, R153.reuse ;  /* 0x0000009982357220 */ /* 0x080fe40000410000 */
[----:B------:R-:W-:Y:S01]  /*3d50*/  FFMA.FTZ R49, R132, R153, R49 ;  /* 0x0000009984317223 */ /* 0x000fe20000010031 */
[----:B------:R-:W-:Y:S01]  /*3d60*/  IADD3 R153, R51, UR28, RZ ;  /* 0x0000001c33997c10 */ /* 0x000fe2000fffe0ff */
[----:B------:R-:W-:Y:S01]  /*3d70*/  FMUL.FTZ R157, R48, R155 ;  /* 0x0000009b309d7220 */ /* 0x000fe20000410000 */
[----:B------:R-:W-:Y:S01]  /*3d80*/  IADD3 R48, P0, R50, UR32, RZ ;  /* 0x0000002032307c10 */ /* 0x000fe2000ff1e0ff */
[----:B------:R-:W-:Y:S01]  /*3d90*/  FFMA.FTZ R110, R130, R107, R110 ;  /* 0x0000006b826e7223 */ /* 0x000fe2000001006e */
[----:B------:R-:W-:Y:S01]  /*3da0*/  IADD3 R130, -R161, c[0x0][0x168], -R86 ;  /* 0x00005a00a1827a10 */ /* 0x000fe20007ffe956 */
[----:B------:R-:W-:Y:S01]  /*3db0*/  FFMA.FTZ R132, R150, R142, R49 ;  /* 0x0000008e96847223 */ /* 0x000fe20000010031 */
[----:B------:R-:W-:Y:S01]  /*3dc0*/  LEA.HI.X.SX32 R49, R52, R153, 0x1, P0 ;  /* 0x0000009934317211 */ /* 0x000fe200000f0eff */
[----:B------:R-:W-:Y:S01]  /*3dd0*/  FMUL.FTZ R121, R32, R121 ;  /* 0x0000007920797220 */ /* 0x000fe20000410000 */
[----:B------:R-:W-:Y:S01]  /*3de0*/  ISETP.GE.AND P0, PT, R130, 0x1, PT ;  /* 0x000000018200780c */ /* 0x000fe20003f06270 */
[C---:B------:R-:W-:Y:S01]  /*3df0*/  FFMA.FTZ R129, R151.reuse, R106, R129 ;  /* 0x0000006a97817223 */ /* 0x040fe20000010081 */
[----:B------:R-:W-:Y:S01]  /*3e00*/  STS [R148.X4+0x10bc], R53 ;  /* 0x0010bc3594007388 */ /* 0x000fe20000004800 */
[----:B------:R-:W-:-:S02]  /*3e10*/  FMUL.FTZ R151, R151, R142 ;  /* 0x0000008e97977220 */ /* 0x000fc40000410000 */
[----:B0-----:R-:W-:Y:S01]  /*3e20*/  FMUL.FTZ R159, R145, R121 ;  /* 0x00000079919f7220 */ /* 0x001fe20000410000 */
[----:B------:R-:W-:Y:S01]  /*3e30*/  STS [R148.X4+0x10c4], R157 ;  /* 0x0010c49d94007388 */ /* 0x000fe20000004800 */
[----:B------:R-:W-:Y:S02]  /*3e40*/  FFMA.FTZ R132, R149, R155, R132 ;  /* 0x0000009b95847223 */ /* 0x000fe40000010084 */
[----:B------:R-:W-:Y:S01]  /*3e50*/  FMUL.FTZ R105, R105, R146 ;  /* 0x0000009269697220 */ /* 0x000fe20000410000 */
[----:B------:R0:W-:Y:S01]  /*3e60*/  STS [R148.X4+0x10c0], R151 ;  /* 0x0010c09794007388 */ /* 0x0001e20000004800 */
[----:B------:R-:W-:Y:S02]  /*3e70*/  FMUL.FTZ R143, R146, UR34 ;  /* 0x00000022928f7c20 */ /* 0x000fe40008410000 */
[----:B------:R-:W-:Y:S01]  /*3e80*/  FMUL.FTZ R150, R101, R139 ;  /* 0x0000008b65967220 */ /* 0x000fe20000410000 */
[----:B------:R1:W-:Y:S01]  /*3e90*/  STS [R148.X4+0x10c8], R159 ;  /* 0x0010c89f94007388 */ /* 0x0003e20000004800 */
[----:B------:R-:W-:-:S02]  /*3ea0*/  FMUL.FTZ R152, R139, UR34 ;  /* 0x000000228b987c20 */ /* 0x000fc40008410000 */
[----:B------:R-:W-:Y:S02]  /*3eb0*/  FMUL.FTZ R149, R113, UR34 ;  /* 0x0000002271957c20 */ /* 0x000fe40008410000 */
[----:B------:R-:W-:Y:S02]  /*3ec0*/  FMUL.FTZ R145, R126, UR34 ;  /* 0x000000227e917c20 */ /* 0x000fe40008410000 */
[----:B0-----:R-:W-:Y:S02]  /*3ed0*/  FMUL.FTZ R151, R120, UR34 ;  /* 0x0000002278977c20 */ /* 0x001fe40008410000 */
[----:B------:R-:W-:Y:S02]  /*3ee0*/  FMUL.FTZ R139, R144, UR34 ;  /* 0x00000022908b7c20 */ /* 0x000fe40008410000 */
[----:B-1----:R-:W-:Y:S02]  /*3ef0*/  FMUL.FTZ R148, R111, UR34 ;  /* 0x000000226f947c20 */ /* 0x002fe40008410000 */
[----:B------:R-:W-:-:S02]  /*3f00*/  FMUL.FTZ R146, R109, UR34 ;  /* 0x000000226d927c20 */ /* 0x000fc40008410000 */
        /* <DEDUP_REMOVED lines=16> */
.L_x_1773:
[----:B------:R-:W-:Y:S05]  /*4010*/  BSYNC B0 ;  /* 0x0000000000007941 */ /* 0x000fea0003800000 */
.L_x_1772:
[----:B------:R-:W-:Y:S01]  /*4020*/  UIMAD UR29, UR4, -0x800, UR35 ;  /* 0xfffff800041d78a4 */ /* 0x000fe2000f8e0223 */
[----:B------:R-:W-:Y:S01]  /*4030*/  LEA R48, P0, R50, c[0x0][0x318], 0x2 ;  /* 0x0000c60032307a11 */ /* 0x000fe200078010ff */
[----:B------:R-:W-:Y:S01]  /*4040*/  USHF.L.U32 UR28, UR6, 0x2, URZ ;  /* 0x00000002061c7899 */ /* 0x000fe2000800063f */
[----:B------:R-:W-:Y:S01]  /*4050*/  FFMA.FTZ R121, R102, R121, R132 ;  /* 0x0000007966797223 */ /* 0x000fe20000010084 */
[----:B------:R-:W-:Y:S01]  /*4060*/  ULDC.64 UR32, c[0x0][0x2b0] ;  /* 0x0000ac0000207ab9 */ /* 0x000fe20000000a00 */
[----:B------:R-:W-:Y:S01]  /*4070*/  LEA.HI.X R49, R50, c[0x0][0x31c], R153, 0x2, P0 ;  /* 0x0000c70032317a11 */ /* 0x000fe200000f1499 */
[----:B------:R-:W-:Y:S01]  /*4080*/  FMUL.FTZ R50, R64, R141 ;  /* 0x0000008d40327220 */ /* 0x000fe20000410000 */
[----:B------:R-:W-:Y:S01]  /*4090*/  MOV R51, UR29 ;  /* 0x0000001d00337c02 */ /* 0x000fe20008000f00 */
[----:B------:R-:W-:Y:S01]  /*40a0*/  USHF.L.U64.HI UR29, UR6, 0x2, UR7 ;  /* 0x00000002061d7899 */ /* 0x000fe20008010207 */
[----:B------:R-:W-:Y:S01]  /*40b0*/  ISETP.GE.AND P0, PT, R130, 0x81, PT ;  /* 0x000000818200780c */ /* 0x000fe20003f06270 */
[----:B------:R-:W-:Y:S01]  /*40c0*/  BSSY B0, `(.L_x_1774) ;  /* 0x0000011000007945 */ /* 0x000fe20003800000 */
[----:B0-----:R-:W-:Y:S01]  /*40d0*/  FADD.FTZ R53, R125, R50 ;  /* 0x000000327d357221 */ /* 0x001fe20000010000 */
[----:B------:R-:W-:Y:S01]  /*40e0*/  UIMAD UR29, UR29, UR32, URZ ;  /* 0x000000201d1d72a4 */ /* 0x000fe2000f8e023f */
[----:B------:R-:W-:Y:S01]  /*40f0*/  IMAD.WIDE R48, R51, 0x4, R48 ;  /* 0x0000000433307825 */ /* 0x000fe200078e0230 */
[----:B------:R-:W-:-:S02]  /*4100*/  MOV R51, UR28 ;  /* 0x0000001c00337c02 */ /* 0x000fc40008000f00 */
[----:B------:R-:W-:Y:S01]  /*4110*/  UIMAD UR29, UR28, UR33, UR29 ;  /* 0x000000211c1d72a4 */ /* 0x000fe2000f8e021d */
[----:B------:R-:W-:Y:S01]  /*4120*/  FADD.FTZ R52, R121, R128 ;  /* 0x0000008079347221 */ /* 0x000fe20000010000 */
[C---:B------:R-:W-:Y:S01]  /*4130*/  IADD3 R121, R86.reuse, 0x100, RZ ;  /* 0x0000010056797810 */ /* 0x040fe20007ffe0ff */
[----:B------:R-:W-:Y:S01]  /*4140*/  IMAD.WIDE.U32 R48, R51, c[0x0][0x2b0], R48 ;  /* 0x0000ac0033307a25 */ /* 0x000fe200078e0030 */
[C---:B------:R-:W-:Y:S02]  /*4150*/  IADD3 R51, R86.reuse, 0x80, RZ ;  /* 0x0000008056337810 */ /* 0x040fe40007ffe0ff */
[----:B------:R-:W-:Y:S01]  /*4160*/  IADD3 R125, R86, 0x180, RZ ;  /* 0x00000180567d7810 */ /* 0x000fe20007ffe0ff */
[----:B------:R-:W-:Y:S01]  /*4170*/  FADD.FTZ R17, R124, R17 ;  /* 0x000000117c117221 */ /* 0x000fe20000010000 */
[----:B------:R-:W-:Y:S02]  /*4180*/  LEA.HI.SX32 R51, R51, R86, 0x1b ;  /* 0x0000005633337211 */ /* 0x000fe400078fdaff */
[----:B------:R-:W-:-:S04]  /*4190*/  IADD3 R49, R49, UR29, RZ ;  /* 0x0000001d31317c10 */ /* 0x000fc8000fffe0ff */
[----:B------:R-:W0:Y:S01]  /*41a0*/  LDS R51, [R51.X4+0x1290] ;  /* 0x0012900033337984 */ /* 0x000e220000004800 */
[----:B------:R-:W-:Y:S05]  /*41b0*/  @!P0 BRA `(.L_x_1775) ;  /* 0x0000001000008947 */ /* 0x000fea0003800000 */
[----:B0-----:R0:W-:Y:S02]  /*41c0*/  RED.E.ADD.F32.FTZ.RN.STRONG.GPU [R48.64+-0x1e00], R51 ;  /* 0xffe200333000798e */ /* 0x0011e4000c10e79a */
.L_x_1775:
[----:B------:R-:W-:Y:S05]  /*41d0*/  BSYNC B0 ;  /* 0x0000000000007941 */ /* 0x000fea0003800000 */
.L_x_1774:
        /* <DEDUP_REMOVED lines=14> */
.L_x_1777:
[----:B------:R-:W-:Y:S05]  /*42c0*/  BSYNC B0 ;  /* 0x0000000000007941 */ /* 0x000fea0003800000 */
.L_x_1776:
[----:B------:R-:W2:Y:S01]  /*42d0*/  LDS R125, [R125.X4+0x1690] ;  /* 0x001690007d7d7984 */ /* 0x000ea20000004800 */
[----:B------:R-:W-:Y:S01]  /*42e0*/  BSSY B0, `(.L_x_1778) ;  /* 0x0000005000007945 */ /* 0x000fe20003800000 */
[----:B0-----:R-:W-:-:S02]  /*42f0*/  IADD3 R51, R86, 0x280, RZ ;  /* 0x0000028056337810 */ /* 0x001fc40007ffe0ff */
[----:B------:R-:W-:Y:S01]  /*4300*/  LEA.HI.SX32 R50, R141, R86, 0x1b ;  /* 0x000000568d327211 */ /* 0x000fe200078fdaff */
[----:B------:R-:W-:Y:S05]  /*4310*/  @!P0 BRA `(.L_x_1779) ;  /* 0x0000001000008947 */ /* 0x000fea0003800000 */
[----:B--2---:R0:W-:Y:S02]  /*4320*/  RED.E.ADD.F32.FTZ.RN.STRONG.GPU [R48.64+-0x1a00], R125 ;  /* 0xffe6007d3000798e */ /* 0x0041e4000c10e79a */
.L_x_1779:
[----:B------:R-:W-:Y:S05]  /*4330*/  BSYNC B0 ;  /* 0x0000000000007941 */ /* 0x000fea0003800000 */
.L_x_1778:
[----:B------:R-:W-:Y:S01]  /*4340*/  LEA.HI.SX32 R102, R51, R86, 0x1b ;  /* 0x0000005633667211 */ /* 0x000fe200078fdaff */
[----:B------:R-:W-:Y:S01]  /*4350*/  BSSY B0, `(.L_x_1780) ;  /* 0x0000005000007945 */ /* 0x000fe20003800000 */
[----:B------:R3:W4:Y:S01]  /*4360*/  LDS R51, [R50.X4+0x1890] ;  /* 0x0018900032337984 */ /* 0x0007220000004800 */
[----:B-1----:R-:W-:Y:S01]  /*4370*/  IADD3 R121, R86, 0x300, RZ ;  /* 0x0000030056797810 */ /* 0x002fe20007ffe0ff */
[----:B------:R-:W-:Y:S05]  /*4380*/  @!P1 BRA `(.L_x_1781) ;  /* 0x0000001000009947 */ /* 0x000fea0003800000 */
[----:B----4-:R1:W-:Y:S02]  /*4390*/  RED.E.ADD.F32.FTZ.RN.STRONG.GPU [R48.64+-0x1800], R51 ;  /* 0xffe800333000798e */ /* 0x0103e4000c10e79a */
.L_x_1781:
[----:B------:R-:W-:Y:S05]  /*43a0*/  BSYNC B0 ;  /* 0x0000000000007941 */ /* 0x000fea0003800000 */
.L_x_1780:
[----:B-1--4-:R1:W4:Y:S01]  /*43b0*/  LDS R51, [R102.X4+0x1a90] ;  /* 0x001a900066337984 */ /* 0x0123220000004800 */
[----:B------:R-:W-:Y:S01]  /*43c0*/  BSSY B0, `(.L_x_1782) ;  /* 0x0000005000007945 */ /* 0x000fe20003800000 */
[----:B0-2---:R-:W-:Y:S02]  /*43d0*/  IADD3 R125, R86, 0x380, RZ ;  /* 0x00000380567d7810 */ /* 0x005fe40007ffe0ff */
[----:B------:R-:W-:Y:S01]  /*43e0*/  LEA.HI.SX32 R121, R121, R86, 0x1b ;  /* 0x0000005679797211 */ /* 0x000fe200078fdaff */
[----:B------:R-:W-:Y:S05]  /*43f0*/  @!P2 BRA `(.L_x_1783) ;  /* 0x000000100000a947 */ /* 0x000fea0003800000 */
[----:B----4-:R0:W-:Y:S02]  /*4400*/  RED.E.ADD.F32.FTZ.RN.STRONG.GPU [R48.64+-0x1600], R51 ;  /* 0xffea00333000798e */ /* 0x0101e4000c10e79a */
.L_x_1783:
[----:B------:R-:W-:Y:S05]  /*4410*/  BSYNC B0 ;  /* 0x0000000000007941 */ /* 0x000fea0003800000 */
.L_x_1782:
[----:B------:R-:W2:Y:S01]  /*4420*/  LDS R121, [R121.X4+0x1c90] ;  /* 0x001c900079797984 */ /* 0x000ea20000004800 */
[----:B------:R-:W-:Y:S01]  /*4430*/  BSSY B0, `(.L_x_1784) ;  /* 0x0000005000007945 */ /* 0x000fe20003800000 */
[----:B0---4-:R-:W-:-:S02]  /*4440*/  IADD3 R51, R86, 0x400, RZ ;  /* 0x0000040056337810 */ /* 0x011fc40007ffe0ff */
[----:B------:R-:W-:Y:S01]  /*4450*/  LEA.HI.SX32 R125, R125, R86, 0x1b ;  /* 0x000000567d7d7211 */ /* 0x000fe200078fdaff */
[----:B------:R-:W-:Y:S05]  /*4460*/  @!P3 BRA `(.L_x_1785) ;  /* 0x000000100000b947 */ /* 0x000fea0003800000 */
[----:B--2---:R0:W-:Y:S02]  /*4470*/  RED.E.ADD.F32.FTZ.RN.STRONG.GPU [R48.64+-0x1400], R121 ;  /* 0xffec00793000798e */ /* 0x0041e4000c10e79a */
.L_x_1785:
[----:B------:R-:W-:Y:S05]  /*4480*/  BSYNC B0 ;  /* 0x0000000000007941 */ /* 0x000fea0003800000 */
.L_x_1784:
[----:B------:R-:W4:Y:S01]  /*4490*/  LDS R125, [R125.X4+0x1e90] ;  /* 0x001e90007d7d7984 */ /* 0x000f220000004800 */
[----:B------:R-:W-:Y:S01]  /*44a0*/  BSSY B0, `(.L_x_1786) ;  /* 0x0000004000007945 */ /* 0x000fe20003800000 */
[----:B------:R-:W-:Y:S01]  /*44b0*/  LEA.HI.SX32 R51, R51, R86, 0x1b ;  /* 0x0000005633337211 */ /* 0x000fe200078fdaff */
[----:B------:R-:W-:Y:S05]  /*44c0*/  @!P4 BRA `(.L_x_1787) ;  /* 0x000000100000c947 */ /* 0x000fea0003800000 */
[----:B----4-:R4:W-:Y:S02]  /*44d0*/  RED.E.ADD.F32.FTZ.RN.STRONG.GPU [R48.64+-0x1200], R125 ;  /* 0xffee007d3000798e */ /* 0x0109e4000c10e79a */
.L_x_1787:
[----:B------:R-:W-:Y:S05]  /*44e0*/  BSYNC B0 ;  /* 0x0000000000007941 */ /* 0x000fea0003800000 */
.L_x_1786:
[----:B------:R-:W0:Y:S01]  /*44f0*/  LDS R51, [R51.X4+0x2090] ;  /* 0x0020900033337984 */ /* 0x000e220000004800 */
[----:B------:R-:W-:Y:S01]  /*4500*/  BSSY B0, `(.L_x_1788) ;  /* 0x0000005000007945 */ /* 0x000fe20003800000 */
[C---:B0-2---:R-:W-:Y:S02]  /*4510*/  IADD3 R121, R86.reuse, 0x480, RZ ;  /* 0x0000048056797810 */ /* 0x045fe40007ffe0ff */
[----:B----4-:R-:W-:Y:S01]  /*4520*/  IADD3 R125, R86, 0x500, RZ ;  /* 0x00000500567d7810 */ /* 0x010fe20007ffe0ff */
[----:B------:R-:W-:Y:S05]  /*4530*/  @!P5 BRA `(.L_x_1789) ;  /* 0x000000100000d947 */ /* 0x000fea0003800000 */
[----:B------:R0:W-:Y:S02]  /*4540*/  RED.E.ADD.F32.FTZ.RN.STRONG.GPU [R48.64+-0x1000], R51 ;  /* 0xfff000333000798e */ /* 0x0001e4000c10e79a */
.L_x_1789:
[----:B------:R-:W-:Y:S05]  /*4550*/  BSYNC B0 ;  /* 0x0000000000007941 */ /* 0x000fea0003800000 */
.L_x_1788:
        /* <DEDUP_REMOVED lines=14> */
.L_x_1791:
[----:B------:R-:W-:Y:S05]  /*4640*/  BSYNC B0 ;  /* 0x0000000000007941 */ /* 0x000fea0003800000 */
.L_x_1790:
[----:B------:R-:W2:Y:S01]  /*4650*/  LDS R125, [R125.X4+0x2490] ;  /* 0x002490007d7d7984 */ /* 0x000ea20000004800 */
[----:B------:R-:W-:Y:S01]  /*4660*/  BSSY B0, `(.L_x_1792) ;  /* 0x0000005000007945 */ /* 0x000fe20003800000 */
[----:B0-----:R-:W-:Y:S02]  /*4670*/  IADD3 R121, R86, 0x600, RZ ;  /* 0x0000060056797810 */ /* 0x001fe40007ffe0ff */
[----:B------:R-:W-:Y:S01]  /*4680*/  LEA.HI.SX32 R51, R51, R86, 0x1b ;  /* 0x0000005633337211 */ /* 0x000fe200078fdaff */
[----:B------:R-:W-:Y:S05]  /*4690*/  @!P0 BRA `(.L_x_1793) ;  /* 0x0000001000008947 */ /* 0x000fea0003800000 */
[----:B--2---:R0:W-:Y:S02]  /*46a0*/  RED.E.ADD.F32.FTZ.RN.STRONG.GPU [R48.64+-0xc00], R125 ;  /* 0xfff4007d3000798e */ /* 0x0041e4000c10e79a */
.L_x_1793:
[----:B------:R-:W-:Y:S05]  /*46b0*/  BSYNC B0 ;  /* 0x0000000000007941 */ /* 0x000fea0003800000 */
.L_x_1792:
[----:B------:R-:W4:Y:S01]  /*46c0*/  LDS R51, [R51.X4+0x2690] ;  /* 0x0026900033337984 */ /* 0x000f220000004800 */
[----:B------:R-:W-:Y:S01]  /*46d0*/  BSSY B0, `(.L_x_1794) ;  /* 0x0000005000007945 */ /* 0x000fe20003800000 */
[----:B0-2---:R-:W-:-:S02]  /*46e0*/  IADD3 R125, R86, 0x680, RZ ;  /* 0x00000680567d7810 */ /* 0x005fc40007ffe0ff */
[----:B------:R-:W-:Y:S01]  /*46f0*/  LEA.HI.SX32 R121, R121, R86, 0x1b ;  /* 0x0000005679797211 */ /* 0x000fe200078fdaff */
[----:B------:R-:W-:Y:S05]  /*4700*/  @!P1 BRA `(.L_x_1795) ;  /* 0x0000001000009947 */ /* 0x000fea0003800000 */
[----:B----4-:R0:W-:Y:S02]  /*4710*/  RED.E.ADD.F32.FTZ.RN.STRONG.GPU [R48.64+-0xa00], R51 ;  /* 0xfff600333000798e */ /* 0x0101e4000c10e79a */
.L_x_1795:
[----:B------:R-:W-:Y:S05]  /*4720*/  BSYNC B0 ;  /* 0x0000000000007941 */ /* 0x000fea0003800000 */
.L_x_1794:
[----:B------:R-:W2:Y:S01]  /*4730*/  LDS R121, [R121.X4+0x2890] ;  /* 0x0028900079797984 */ /* 0x000ea20000004800 */
[----:B------:R-:W-:Y:S01]  /*4740*/  BSSY B0, `(.L_x_1796) ;  /* 0x0000005000007945 */ /* 0x000fe20003800000 */
[----:B0---4-:R-:W-:Y:S02]  /*4750*/  IADD3 R51, R86, 0x700, RZ ;  /* 0x0000070056337810 */ /* 0x011fe40007ffe0ff */
[----:B------:R-:W-:Y:S01]  /*4760*/  LEA.HI.SX32 R125, R125, R86, 0x1b ;  /* 0x000000567d7d7211 */ /* 0x000fe200078fdaff */
[----:B------:R-:W-:Y:S05]  /*4770*/  @!P2 BRA `(.L_x_1797) ;  /* 0x000000100000a947 */ /* 0x000fea0003800000 */
[----:B--2---:R0:W-:Y:S02]  /*4780*/  RED.E.ADD.F32.FTZ.RN.STRONG.GPU [R48.64+-0x800], R121 ;  /* 0xfff800793000798e */ /* 0x0041e4000c10e79a */
.L_x_1797:
[----:B------:R-:W-:Y:S05]  /*4790*/  BSYNC B0 ;  /* 0x0000000000007941 */ /* 0x000fea0003800000 */
.L_x_1796:
[----:B------:R-:W4:Y:S01]  /*47a0*/  LDS R125, [R125.X4+0x2a90] ;  /* 0x002a90007d7d7984 */ /* 0x000f220000004800 */
[----:B------:R-:W-:Y:S01]  /*47b0*/  BSSY B0, `(.L_x_1798) ;  /* 0x0000005000007945 */ /* 0x000fe20003800000 */
[----:B0-2---:R-:W-:Y:S02]  /*47c0*/  IADD3 R121, R86, 0x780, RZ ;  /* 0x0000078056797810 */ /* 0x005fe40007ffe0ff */
[----:B------:R-:W-:Y:S01]  /*47d0*/  LEA.HI.SX32 R51, R51, R86, 0x1b ;  /* 0x0000005633337211 */ /* 0x000fe200078fdaff */
[----:B------:R-:W-:Y:S05]  /*47e0*/  @!P3 BRA `(.L_x_1799) ;  /* 0x000000100000b947 */ /* 0x000fea0003800000 */
[----:B----4-:R0:W-:Y:S02]  /*47f0*/  RED.E.ADD.F32.FTZ.RN.STRONG.GPU [R48.64+-0x600], R125 ;  /* 0xfffa007d3000798e */ /* 0x0101e4000c10e79a */
.L_x_1799:
[----:B------:R-:W-:Y:S05]  /*4800*/  BSYNC B0 ;  /* 0x0000000000007941 */ /* 0x000fea0003800000 */
.L_x_1798:
[----:B------:R-:W2:Y:S01]  /*4810*/  LDS R51, [R51.X4+0x2c90] ;  /* 0x002c900033337984 */ /* 0x000ea20000004800 */
[----:B------:R-:W-:Y:S01]  /*4820*/  BSSY B0, `(.L_x_1800) ;  /* 0x0000004000007945 */ /* 0x000fe20003800000 */
[----:B------:R-:W-:Y:S01]  /*4830*/  LEA.HI.SX32 R121, R121, R86, 0x1b ;  /* 0x0000005679797211 */ /* 0x000fe200078fdaff */
[----:B------:R-:W-:Y:S05]  /*4840*/  @!P4 BRA `(.L_x_1801) ;  /* 0x000000100000c947 */ /* 0x000fea0003800000 */
[----:B--2---:R2:W-:Y:S02]  /*4850*/  RED.E.ADD.F32.FTZ.RN.STRONG.GPU [R48.64+-0x400], R51 ;  /* 0xfffc00333000798e */ /* 0x0045e4000c10e79a */
.L_x_1801:
[----:B------:R-:W-:Y:S05]  /*4860*/  BSYNC B0 ;  /* 0x0000000000007941 */ /* 0x000fea0003800000 */
.L_x_1800:
[----:B------:R-:W0:Y:S01]  /*4870*/  LDS R121, [R121.X4+0x2e90] ;  /* 0x002e900079797984 */ /* 0x000e220000004800 */
[----:B------:R-:W-:Y:S01]  /*4880*/  BSSY B0, `(.L_x_1802) ;  /* 0x0000003000007945 */ /* 0x000fe20003800000 */
[----:B------:R-:W-:Y:S05]  /*4890*/  @!P5 BRA `(.L_x_1803) ;  /* 0x000000100000d947 */ /* 0x000fea0003800000 */
[----:B0-----:R0:W-:Y:S02]  /*48a0*/  RED.E.ADD.F32.FTZ.RN.STRONG.GPU [R48.64+-0x200], R121 ;  /* 0xfffe00793000798e */ /* 0x0011e4000c10e79a */
.L_x_1803:
[----:B------:R-:W-:Y:S05]  /*48b0*/  BSYNC B0 ;  /* 0x0000000000007941 */ /* 0x000fea0003800000 */
.L_x_1802:
[----:B0-2---:R-:W0:Y:S01]  /*48c0*/  SHFL.DOWN PT, R48, R53, 0x1, 0x1f ;  /* 0x08201f0035307f89 */ /* 0x005e2200000e0000 */
[----:B------:R-:W-:Y:S01]  /*48d0*/  ISETP.GT.AND P0, PT, R84, 0x1e, PT ;  /* 0x0000001e5400780c */ /* 0x000fe20003f04270 */
        /* <DEDUP_REMOVED lines=15> */
[----:B------:R-:W-:Y:S02]  /*49d0*/  FMUL.FTZ R146, R135, R146 ;  /* 0x0000009287927220 */ /* 0x000fe40000410000 */
[----:B--2---:R-:W-:Y:S01]  /*49e0*/  @!P0 FADD.FTZ R52, R52, R49 ;  /* 0x0000003134348221 */ /* 0x004fe20000010000 */
[----:B------:R-:W0:Y:S01]  /*49f0*/  SHFL.DOWN PT, R48, R53, 0x2, 0x1f ;  /* 0x08401f0035307f89 */ /* 0x000e2200000e0000 */
[----:B------:R-:W-:Y:S01]  /*4a00*/  ISETP.GT.AND P0, PT, R84, 0x1d, PT ;  /* 0x0000001d5400780c */ /* 0x000fe20003f04270 */
[----:B------:R-:W-:Y:S02]  /*4a10*/  FMUL.FTZ R92, R92, R95 ;  /* 0x0000005f5c5c7220 */ /* 0x000fe40000410000 */
[----:B------:R-:W2:Y:S01]  /*4a20*/  SHFL.DOWN PT, R49, R52, 0x2, 0x1f ;  /* 0x08401f0034317f89 */ /* 0x000ea200000e0000 */
[----:B------:R-:W-:-:S02]  /*4a30*/  FMUL.FTZ R142, R137, R142 ;  /* 0x0000008e898e7220 */ /* 0x000fc40000410000 */
[----:B------:R-:W-:Y:S02]  /*4a40*/  FMUL.FTZ R101, R90, R101 ;  /* 0x000000655a657220 */ /* 0x000fe40000410000 */
[----:B------:R-:W-:Y:S02]  /*4a50*/  FFMA.FTZ R140, R140, R105, R143 ;  /* 0x000000698c8c7223 */ /* 0x000fe4000001008f */
[----:B------:R-:W-:Y:S02]  /*4a60*/  FFMA.FTZ R123, R123, R150, R152 ;  /* 0x000000967b7b7223 */ /* 0x000fe40000010098 */
[----:B------:R-:W-:Y:S02]  /*4a70*/  FFMA.FTZ R112, R112, R103, R151 ;  /* 0x0000006770707223 */ /* 0x000fe40000010097 */
[----:B------:R-:W-:Y:S02]  /*4a80*/  FFMA.FTZ R139, R117, R144, R139 ;  /* 0x00000090758b7223 */ /* 0x000fe4000001008b */
[----:B------:R-:W-:-:S02]  /*4a90*/  FFMA.FTZ R148, R116, R111, R148 ;  /* 0x0000006f74947223 */ /* 0x000fc40000010094 */
[----:B------:R-:W-:Y:S02]  /*4aa0*/  FFMA.FTZ R101, R55, R92, R101 ;  /* 0x0000005c37657223 */ /* 0x000fe40000010065 */
[----:B------:R-:W-:Y:S02]  /*4ab0*/  FFMA.FTZ R21, R34, R106, R21 ;  /* 0x0000006a22157223 */ /* 0x000fe40000010015 */
[----:B------:R-:W-:Y:S02]  /*4ac0*/  FADD.FTZ R14, R133, R14 ;  /* 0x0000000e850e7221 */ /* 0x000fe40000010000 */
[----:B0-----:R-:W-:Y:S02]  /*4ad0*/  @!P0 FADD.FTZ R53, R53, R48 ;  /* 0x0000003035358221 */ /* 0x001fe40000010000 */
[----:B------:R-:W-:Y:S02]  /*4ae0*/  FFMA.FTZ R20, R39, R107, R20 ;  /* 0x0000006b27147223 */ /* 0x000fe40000010014 */
[----:B--2---:R-:W-:Y:S01]  /*4af0*/  @!P0 FADD.FTZ R52, R52, R49 ;  /* 0x0000003134348221 */ /* 0x004fe20000010000 */
[----:B------:R-:W0:Y:S01]  /*4b00*/  SHFL.DOWN PT, R48, R53, 0x4, 0x1f ;  /* 0x08801f0035307f89 */ /* 0x000e2200000e0000 */
[----:B------:R-:W-:Y:S01]  /*4b10*/  ISETP.GT.AND P0, PT, R84, 0x1b, PT ;  /* 0x0000001b5400780c */ /* 0x000fe20003f04270 */
[----:B------:R-:W-:-:S02]  /*4b20*/  FADD.FTZ R15, R108, R15 ;  /* 0x0000000f6c0f7221 */ /* 0x000fc40000010000 */
[----:B------:R-:W2:Y:S01]  /*4b30*/  SHFL.DOWN PT, R49, R52, 0x4, 0x1f ;  /* 0x08801f0034317f89 */ /* 0x000ea200000e0000 */
[----:B------:R-:W-:Y:S02]  /*4b40*/  FFMA.FTZ R23, R36, R104, R23 ;  /* 0x0000006824177223 */ /* 0x000fe40000010017 */
[----:B------:R-:W-:Y:S02]  /*4b50*/  FADD.FTZ R12, R129, R12 ;  /* 0x0000000c810c7221 */ /* 0x000fe40000010000 */
        /* <DEDUP_REMOVED lines=8> */
[----:B0-----:R-:W-:Y:S02]  /*4be0*/  @!P0 FADD.FTZ R53, R53, R48 ;  /* 0x0000003035358221 */ /* 0x001fe40000010000 */
[----:B------:R-:W-:-:S02]  /*4bf0*/  FFMA.FTZ R29, R58, R144, R29 ;  /* 0x000000903a1d7223 */ /* 0x000fc4000001001d */
[----:B--2---:R-:W-:Y:S01]  /*4c00*/  @!P0 FADD.FTZ R52, R52, R49 ;  /* 0x0000003134348221 */ /* 0x004fe20000010000 */
[----:B------:R-:W0:Y:S01]  /*4c10*/  SHFL.DOWN PT, R48, R53, 0x8, 0x1f ;  /* 0x09001f0035307f89 */ /* 0x000e2200000e0000 */
[----:B------:R-:W-:Y:S01]  /*4c20*/  ISETP.GT.AND P0, PT, R84, 0x17, PT ;  /* 0x000000175400780c */ /* 0x000fe20003f04270 */
[----:B------:R-:W-:Y:S02]  /*4c30*/  FFMA.FTZ R28, R63, R111, R28 ;  /* 0x0000006f3f1c7223 */ /* 0x000fe4000001001c */
[----:B------:R-:W2:Y:S01]  /*4c40*/  SHFL.DOWN PT, R49, R52, 0x8, 0x1f ;  /* 0x09001f0034317f89 */ /* 0x000ea200000e0000 */
[----:B------:R-:W-:Y:S02]  /*4c50*/  FADD.FTZ R4, R139, R4 ;  /* 0x000000048b047221 */ /* 0x000fe40000010000 */
[----:B------:R-:W-:Y:S02]  /*4c60*/  FADD.FTZ R5, R148, R5 ;  /* 0x0000000594057221 */ /* 0x000fe40000010000 */
[----:B------:R-:W-:-:S02]  /*4c70*/  FFMA.FTZ R33, R62, R92, R33 ;  /* 0x0000005c3e217223 */ /* 0x000fc40000010021 */
[----:B------:R-:W-:-:S03]  /*4c80*/  FADD.FTZ R0, R101, R0 ;  /* 0x0000000065007221 */ /* 0x000fc60000010000 */
[----:B0-----:R-:W-:Y:S02]  /*4c90*/  @!P0 FADD.FTZ R53, R53, R48 ;  /* 0x0000003035358221 */ /* 0x001fe40000010000 */
[----:B------:R-:W-:Y:S02]  /*4ca0*/  FMUL.FTZ R48, R99, R113 ;  /* 0x0000007163307220 */ /* 0x000fe40000410000 */
[----:B--2---:R-:W-:Y:S01]  /*4cb0*/  @!P0 FADD.FTZ R52, R52, R49 ;  /* 0x0000003134348221 */ /* 0x004fe20000010000 */
[----:B---3--:R-:W0:Y:S01]  /*4cc0*/  SHFL.DOWN PT, R50, R53, 0x10, 0x1f ;  /* 0x0a001f0035327f89 */ /* 0x008e2200000e0000 */
[----:B------:R-:W-:Y:S01]  /*4cd0*/  ISETP.GT.AND P0, PT, R84, 0xf, PT ;  /* 0x0000000f5400780c */ /* 0x000fe20003f04270 */
[----:B------:R-:W-:Y:S02]  /*4ce0*/  FMUL.FTZ R49, R100, R126 ;  /* 0x0000007e64317220 */ /* 0x000fe40000410000 */
[----:B------:R-:W2:Y:S01]  /*4cf0*/  SHFL.DOWN PT, R51, R52, 0x10, 0x1f ;  /* 0x0a001f0034337f89 */ /* 0x000ea200000e0000 */
[----:B------:R-:W-:-:S02]  /*4d00*/  FFMA.FTZ R27, R56, R48, R27 ;  /* 0x00000030381b7223 */ /* 0x000fc4000001001b */
[----:B------:R-:W-:Y:S02]  /*4d10*/  FFMA.FTZ R149, R119, R48, R149 ;  /* 0x0000003077957223 */ /* 0x000fe40000010095 */
[-C--:B------:R-:W-:Y:S02]  /*4d20*/  FFMA.FTZ R26, R61, R49.reuse, R26 ;  /* 0x000000313d1a7223 */ /* 0x080fe4000001001a */
[----:B------:R-:W-:Y:S02]  /*4d30*/  FFMA.FTZ R118, R118, R49, R145 ;  /* 0x0000003176767223 */ /* 0x000fe40000010091 */
[----:B------:R-:W-:Y:S02]  /*4d40*/  FMUL.FTZ R48, R93, R109 ;  /* 0x0000006d5d307220 */ /* 0x000fe40000410000 */
[----:B------:R-:W-:Y:S02]  /*4d50*/  FMUL.FTZ R49, R94, R96 ;  /* 0x000000605e317220 */ /* 0x000fe40000410000 */
[----:B------:R-:W-:-:S02]  /*4d60*/  FFMA.FTZ R91, R91, R48, R146 ;  /* 0x000000305b5b7223 */ /* 0x000fc40000010092 */
[----:B------:R-:W-:Y:S02]  /*4d70*/  FFMA.FTZ R142, R54, R49, R142 ;  /* 0x00000031368e7223 */ /* 0x000fe4000001008e */
[----:B------:R-:W-:Y:S02]  /*4d80*/  FADD.FTZ R6, R149, R6 ;  /* 0x0000000695067221 */ /* 0x000fe40000010000 */
[----:B------:R-:W-:Y:S02]  /*4d90*/  FADD.FTZ R7, R118, R7 ;  /* 0x0000000776077221 */ /* 0x000fe40000010000 */
[----:B0-----:R-:W-:Y:S02]  /*4da0*/  @!P0 FADD.FTZ R53, R53, R50 ;  /* 0x0000003235358221 */ /* 0x001fe40000010000 */
[----:B------:R-:W-:Y:S02]  /*4db0*/  FFMA.FTZ R31, R60, R48, R31 ;  /* 0x000000303c1f7223 */ /* 0x000fe4000001001f */
[----:B--2---:R-:W-:-:S02]  /*4dc0*/  @!P0 FADD.FTZ R52, R52, R51 ;  /* 0x0000003334348221 */ /* 0x004fc40000010000 */
[----:B------:R-:W-:Y:S02]  /*4dd0*/  FFMA.FTZ R30, R65, R49, R30 ;  /* 0x00000031411e7223 */ /* 0x000fe4000001001e */
[----:B------:R-:W-:Y:S01]  /*4de0*/  FADD.FTZ R2, R91, R2 ;  /* 0x000000025b027221 */ /* 0x000fe20000010000 */
[----:B------:R0:W-:Y:S01]  /*4df0*/  @!P1 STS.64 [R83.X8+0x3198], R52 ;  /* 0x0031983453009388 */ /* 0x0001e20000008a00 */
[----:B------:R-:W-:-:S03]  /*4e00*/  FADD.FTZ R3, R142, R3 ;  /* 0x000000038e037221 */ /* 0x000fc60000010000 */
[----:B------:R-:W-:Y:S06]  /*4e10*/  BAR.SYNC.DEFER_BLOCKING 0x0 ;  /* 0x0000000000007b1d */ /* 0x000fec0000010000 */
[----:B------:R-:W-:Y:S05]  /*4e20*/  @P2 BRA `(.L_x_1805) ;  /* 0x0000012000002947 */ /* 0x000fea0003800000 */
[----:B------:R-:W-:Y:S01]  /*4e30*/  ULDC UR28, c[0x0][0x174] ;  /* 0x00005d00001c7ab9 */ /* 0x000fe20000000800 */
[----:B------:R-:W2:Y:S01]  /*4e40*/  LDS.128 R48, [0x31a0] ;  /* 0x0031a000ff307984 */ /* 0x000ea20000000c00 */
[----:B------:R-:W-:Y:S02]  /*4e50*/  UISETP.NE.AND UP0, UPT, UR17, UR28, UPT ;  /* 0x0000001c1100728c */ /* 0x000fe4000bf05270 */
[----:B------:R-:W-:Y:S01]  /*4e60*/  USHF.L.U32 UR28, UR5, 0x2, URZ ;  /* 0x00000002051c7899 */ /* 0x000fe2000800063f */
[----:B------:R-:W3:Y:S03]  /*4e70*/  LDS.64 R54, [0x31b0] ;  /* 0x0031b000ff367984 */ /* 0x000ee60000000a00 */
[----:B------:R-:W-:-:S13]  /*4e80*/  PLOP3.LUT P0, PT, PT, PT, UP0, 0x80, 0x0 ;  /* 0x000000000000781c */ /* 0x000fda0003f0f008 */
[----:B------:R-:W5:Y:S04]  /*4e90*/  @P0 LDS R92, [UR28+0x51e0] ;  /* 0x0051e01cff5c0984 */ /* 0x000f680008000800 */
[----:B------:R-:W0:Y:S01]  /*4ea0*/  @P0 LDS R91, [UR28+0x4de0] ;  /* 0x004de01cff5b0984 */ /* 0x000e220008000800 */
[----:B--2---:R-:W-:Y:S02]  /*4eb0*/  FADD.FTZ R90, R53, R49 ;  /* 0x00000031355a7221 */ /* 0x004fe40000010000 */
[----:B------:R-:W-:Y:S02]  /*4ec0*/  FADD.FTZ R49, R52, R48 ;  /* 0x0000003034317221 */ /* 0x000fe40000010000 */
[----:B------:R-:W-:Y:S02]  /*4ed0*/  FADD.FTZ R90, R51, R90 ;  /* 0x0000005a335a7221 */ /* 0x000fe40000010000 */
[----:B------:R-:W-:-:S02]  /*4ee0*/  FADD.FTZ R49, R50, R49 ;  /* 0x0000003132317221 */ /* 0x000fc40000010000 */
[----:B0--3--:R-:W-:Y:S02]  /*4ef0*/  FADD.FTZ R53, R90, R55 ;  /* 0x000000375a357221 */ /* 0x009fe40000010000 */
[----:B------:R-:W-:Y:S02]  /*4f00*/  FADD.FTZ R52, R49, R54 ;  /* 0x0000003631347221 */ /* 0x000fe40000010000 */
[----:B-----5:R-:W-:Y:S02]  /*4f10*/  @P0 FADD.FTZ R53, R53, R92 ;  /* 0x0000005c35350221 */ /* 0x020fe40000010000 */
[----:B------:R-:W-:-:S03]  /*4f20*/  @P0 FADD.FTZ R52, R52, R91 ;  /* 0x0000005b34340221 */ /* 0x000fc60000010000 */
[----:B------:R0:W-:Y:S04]  /*4f30*/  STS [UR28+0x51e0], R53 ;  /* 0x0051e035ff007988 */ /* 0x0001e8000800081c */
[----:B------:R0:W-:Y:S02]  /*4f40*/  STS [UR28+0x4de0], R52 ;  /* 0x004de034ff007988 */ /* 0x0001e4000800081c */
.L_x_1805:
[----:B------:R-:W-:Y:S05]  /*4f50*/  BSYNC B0 ;  /* 0x0000000000007941 */ /* 0x000fea0003800000 */
.L_x_1804:
[----:B------:R-:W-:Y:S02]  /*4f60*/  UIADD3 UR5, UR5, 0x1, URZ ;  /* 0x0000000105057890 */ /* 0x000fe4000fffe03f */
[----:B------:R-:W-:Y:S02]  /*4f70*/  ULDC UR28, c[0x0][0x16c] ;  /* 0x00005b00001c7ab9 */ /* 0x000fe40000000800 */
[----:B------:R-:W-:Y:S02]  /*4f80*/  UISETP.GE.AND UP0, UPT, UR5, UR28, UPT ;  /* 0x0000001c0500728c */ /* 0x000fe4000bf06270 */
[----:B------:R-:W-:-:S04]  /*4f90*/  UIADD3 UR6, UP1, UR6, 0x1, URZ ;  /* 0x0000000106067890 */ /* 0x000fc8000ff3e03f */
[----:B------:R-:W-:Y:S01]  /*4fa0*/  PLOP3.LUT P0, PT, PT, PT, UP0, 0x80, 0x0 ;  /* 0x000000000000781c */ /* 0x000fe20003f0f008 */
[----:B------:R-:W-:-:S12]  /*4fb0*/  UIADD3.X UR7, URZ, UR7, URZ, UP1, !UPT ;  /* 0x000000073f077290 */ /* 0x000fd80008ffe43f */
[----:B01--4-:R-:W-:Y:S01]  /*4fc0*/  @P0 CALL.REL.NOINC `(.L_x_1758) ;  /* 0x0000001000000944 */ /* 0x013fe20003c00000 */
[----:B------:R-:W-:Y:S05]  /*4fd0*/  BRA `(.L_x_1806) ;  /* 0xffffc4a000007947 */ /* 0x000fea000383ffff */
.L_x_1758:
        /* <DEDUP_REMOVED lines=18> */
[----:B------:R-:W-:Y:S01]  /*5100*/  FADD.FTZ R16, R85, R0 ;  /* 0x0000000055107221 */ /* 0x000fe20000010000 */
[----:B------:R-:W-:Y:S01]  /*5110*/  LEA R20, R84, R19, 0x1 ;  /* 0x0000001354147211 */ /* 0x000fe200078e08ff */
[----:B------:R-:W-:Y:S01]  /*5120*/  ULDC.64 UR38, c[0x0][0x2e0] ;  /* 0x0000b80000267ab9 */ /* 0x000fe20000000a00 */
[----:B------:R-:W-:Y:S01]  /*5130*/  F2FP.PACK_AB R28, R22, R25 ;  /* 0x00000019161c723e */ /* 0x000fe200000000ff */
[----:B------:R-:W-:Y:S01]  /*5140*/  UIADD3 UR29, UR29, UR32, URZ ;  /* 0x000000201d1d7290 */ /* 0x000fe2000fffe03f */
[----:B------:R-:W-:Y:S01]  /*5150*/  FADD.FTZ R21, R16, R3 ;  /* 0x0000000310157221 */ /* 0x000fe20000010000 */
[----:B------:R0:W-:Y:S01]  /*5160*/  STS.128 [R20.X16], R36 ;  /* 0x0000002414007388 */ /* 0x0001e2000000cc00 */
[----:B------:R-:W-:-:S02]  /*5170*/  UIMAD UR32, UR11, UR38, URZ ;  /* 0x000000260b2072a4 */ /* 0x000fc4000f8e023f */
[----:B------:R-:W-:Y:S01]  /*5180*/  UIMAD.WIDE.U32 UR28, UR10, UR38, UR28 ;  /* 0x000000260a1c72a5 */ /* 0x000fe2000f8e001c */
[----:B------:R1:W-:Y:S01]  /*5190*/  STS.128 [R20.X16+0x10], R28 ;  /* 0x0000101c14007388 */ /* 0x0003e2000000cc00 */
[----:B------:R-:W-:-:S06]  /*51a0*/  NOP ;  /* 0x0000000000007918 */ /* 0x000fcc0000000000 */
[----:B------:R-:W2:Y:S01]  /*51b0*/  LDS.128 R24, [R81.X16] ;  /* 0x0000000051187984 */ /* 0x000ea2000000cc00 */
[----:B------:R-:W-:Y:S02]  /*51c0*/  UIMAD UR32, UR10, UR39, UR32 ;  /* 0x000000270a2072a4 */ /* 0x000fe4000f8e0220 */
        /* <DEDUP_REMOVED lines=16> */
[----:B------:R-:W-:Y:S01]  /*52d0*/  UIMAD.WIDE.U32 UR6, UR30, UR32, UR6 ;  /* 0x000000201e0672a5 */ /* 0x000fe2000f8e0006 */
[----:B------:R-:W-:Y:S01]  /*52e0*/  MOV R19, UR28 ;  /* 0x0000001c00137c02 */ /* 0x000fe20008000f00 */
[----:B------:R-:W-:Y:S01]  /*52f0*/  UIMAD UR28, UR31, UR32, URZ ;  /* 0x000000201f1c72a4 */ /* 0x000fe2000f8e023f */
[----:B------:R-:W-:Y:S01]  /*5300*/  F2FP.PACK_AB R37, R13, R10 ;  /* 0x0000000a0d25723e */ /* 0x000fe200000000ff */
[----:B------:R-:W-:Y:S01]  /*5310*/  FADD.FTZ R4, R5, R4 ;  /* 0x0000000405047221 */ /* 0x000fe20000010000 */
[----:B------:R-:W-:Y:S01]  /*5320*/  F2FP.PACK_AB R36, R11, R8 ;  /* 0x000000080b24723e */ /* 0x000fe200000000ff */
[----:B------:R-:W-:Y:S01]  /*5330*/  IMAD.WIDE R18, R82, 0x10, R18 ;  /* 0x0000001052127825 */ /* 0x000fe200078e0212 */
[----:B------:R-:W-:-:S02]  /*5340*/  UIMAD UR28, UR30, UR33, UR28 ;  /* 0x000000211e1c72a4 */ /* 0x000fc4000f8e021c */
[----:B------:R-:W-:Y:S01]  /*5350*/  UIADD3 UR20, UP3, UR20, -0x1000, URZ ;  /* 0xfffff00014147890 */ /* 0x000fe2000ff7e03f */
[----:B------:R-:W-:Y:S01]  /*5360*/  FADD.FTZ R7, R4, R7 ;  /* 0x0000000704077221 */ /* 0x000fe20000010000 */
[----:B------:R-:W-:Y:S02]  /*5370*/  ULDC.64 UR32, c[0x0][0x300] ;  /* 0x0000c00000207ab9 */ /* 0x000fe40000000a00 */
[----:B------:R-:W-:Y:S01]  /*5380*/  UIADD3 UR7, UR7, UR28, URZ ;  /* 0x0000001c07077290 */ /* 0x000fe2000fffe03f */
[----:B------:R-:W-:Y:S01]  /*5390*/  FADD.FTZ R6, R7, R6 ;  /* 0x0000000607067221 */ /* 0x000fe20000010000 */
[----:B------:R-:W-:Y:S02]  /*53a0*/  UIMAD UR28, UR11, UR32, URZ ;  /* 0x000000200b1c72a4 */ /* 0x000fe4000f8e023f */
[----:B------:R-:W-:Y:S01]  /*53b0*/  UIMAD.WIDE.U32 UR6, UR10, UR32, UR6 ;  /* 0x000000200a0672a5 */ /* 0x000fe2000f8e0006 */
[----:B------:R-:W-:Y:S01]  /*53c0*/  FADD.FTZ R9, R6, R9 ;  /* 0x0000000906097221 */ /* 0x000fe20000010000 */
[----:B------:R-:W-:Y:S01]  /*53d0*/  UIMAD UR28, UR10, UR33, UR28 ;  /* 0x000000210a1c72a4 */ /* 0x000fe2000f8e021c */
[----:B--2---:R-:W-:Y:S02]  /*53e0*/  STG.E.128 [R18.64], R24 ;  /* 0x0000001812007986 */ /* 0x004fe4000c101d1a */
[----:B------:R-:W-:Y:S01]  /*53f0*/  ULDC.64 UR32, c[0x0][0x340] ;  /* 0x0000d00000207ab9 */ /* 0x000fe20000000a00 */
[----:B------:R-:W-:Y:S01]  /*5400*/  FADD.FTZ R8, R9, R8 ;  /* 0x0000000809087221 */ /* 0x000fe20000010000 */
[----:B------:R-:W-:Y:S01]  /*5410*/  UIADD3 UR28, UR7, UR28, URZ ;  /* 0x0000001c071c7290 */ /* 0x000fe2000fffe03f */
[----:B---3--:R-:W-:Y:S01]  /*5420*/  STG.E.128 [R18.64+0x200], R32 ;  /* 0x0002002012007986 */ /* 0x008fe2000c101d1a */
[----:B------:R-:W-:Y:S01]  /*5430*/  ULEA UR7, UP0, UR6, UR32, 0x1 ;  /* 0x0000002006077291 */ /* 0x000fe2000f80083f */
[----:B------:R-:W-:Y:S01]  /*5440*/  FADD.FTZ R11, R8, R11 ;  /* 0x0000000b080b7221 */ /* 0x000fe20000010000 */
[----:B------:R-:W-:Y:S01]  /*5450*/  UIADD3 UR18, UP4, UR18, -0x1000, URZ ;  /* 0xfffff00012127890 */ /* 0x000fe2000ff9e03f */
[----:B------:R-:W-:Y:S01]  /*5460*/  BAR.SYNC.DEFER_BLOCKING 0x0 ;  /* 0x0000000000007b1d */ /* 0x000fe20000010000 */
[----:B------:R-:W-:Y:S01]  /*5470*/  ULEA.HI.X UR6, UR6, UR33, UR28, 0x1, UP0 ;  /* 0x0000002106067291 */ /* 0x000fe200080f0c1c */
[----:B------:R-:W-:Y:S01]  /*5480*/  FADD.FTZ R10, R11, R10 ;  /* 0x0000000a0b0a7221 */ /* 0x000fe20000010000 */
[----:B------:R-:W-:Y:S01]  /*5490*/  MOV R2, UR7 ;  /* 0x0000000700027c02 */ /* 0x000fe20008000f00 */
[----:B------:R-:W-:-:S02]  /*54a0*/  UISETP.GT.AND UP0, UPT, UR17, 0x1, UPT ;  /* 0x000000011100788c */ /* 0x000fc4000bf04270 */
[----:B------:R-:W-:Y:S01]  /*54b0*/  FADD.FTZ R13, R10, R13 ;  /* 0x0000000d0a0d7221 */ /* 0x000fe20000010000 */
[----:B------:R-:W-:Y:S01]  /*54c0*/  MOV R3, UR6 ;  /* 0x0000000600037c02 */ /* 0x000fe20008000f00 */
[----:B------:R-:W-:Y:S02]  /*54d0*/  UIADD3 UR4, UR4, 0x1, URZ ;  /* 0x0000000104047890 */ /* 0x000fe4000fffe03f */
[----:B------:R-:W-:Y:S01]  /*54e0*/  PLOP3.LUT P0, PT, PT, PT, UP0, 0x80, 0x0 ;  /* 0x000000000000781c */ /* 0x000fe20003f0f008 */
[----:B------:R-:W-:Y:S01]  /*54f0*/  FADD.FTZ R12, R13, R12 ;  /* 0x0000000c0d0c7221 */ /* 0x000fe20000010000 */
[----:B------:R-:W-:Y:S01]  /*5500*/  UIADD3.X UR23, UR23, -0x1, URZ, UP1, !UPT ;  /* 0xffffffff17177890 */ /* 0x000fe20008ffe43f */
[----:B------:R-:W-:Y:S01]  /*5510*/  IMAD.WIDE R2, R82, 0x10, R2 ;  /* 0x0000001052027825 */ /* 0x000fe200078e0202 */
[----:B------:R-:W-:Y:S02]  /*5520*/  UIADD3.X UR24, UR24, -0x1, URZ, UP2, !UPT ;  /* 0xffffffff18187890 */ /* 0x000fe400097fe43f */
[----:B------:R-:W-:Y:S01]  /*5530*/  UIADD3.X UR21, UR21, -0x1, URZ, UP3, !UPT ;  /* 0xffffffff15157890 */ /* 0x000fe20009ffe43f */
[----:B------:R-:W-:Y:S01]  /*5540*/  FADD.FTZ R15, R12, R15 ;  /* 0x0000000f0c0f7221 */ /* 0x000fe20000010000 */
[----:B------:R-:W-:-:S02]  /*5550*/  UIADD3.X UR19, UR19, -0x1, URZ, UP4, !UPT ;  /* 0xffffffff13137890 */ /* 0x000fc4000a7fe43f */
[----:B------:R-:W-:Y:S01]  /*5560*/  UMOV UR17, UR5 ;  /* 0x0000000500117c82 */ /* 0x000fe20008000000 */
[----:B------:R-:W-:Y:S01]  /*5570*/  FADD.FTZ R14, R15, R14 ;  /* 0x0000000e0f0e7221 */ /* 0x000fe20000010000 */
[----:B------:R-:W-:Y:S03]  /*5580*/  STS.128 [R20.X16], R28 ;  /* 0x0000001c14007388 */ /* 0x000fe6000000cc00 */
[----:B------:R-:W-:Y:S01]  /*5590*/  FADD.FTZ R85, R14, R17 ;  /* 0x000000110e557221 */ /* 0x000fe20000010000 */
[----:B------:R-:W-:Y:S01]  /*55a0*/  STS.128 [R20.X16+0x10], R36 ;  /* 0x0000102414007388 */ /* 0x000fe2000000cc00 */
[----:B------:R-:W-:-:S06]  /*55b0*/  NOP ;  /* 0x0000000000007918 */ /* 0x000fcc0000000000 */
[----:B------:R-:W0:Y:S04]  /*55c0*/  LDS.128 R24, [R81.X16] ;  /* 0x0000000051187984 */ /* 0x000e28000000cc00 */
[----:B------:R-:W1:Y:S04]  /*55d0*/  LDS.128 R40, [R81.X16+0x200] ;  /* 0x0002000051287984 */ /* 0x000e68000000cc00 */
[----:B0-----:R0:W-:Y:S04]  /*55e0*/  STG.E.128 [R2.64], R24 ;  /* 0x0000001802007986 */ /* 0x0011e8000c101d1a */
[----:B-1----:R0:W-:Y:S02]  /*55f0*/  STG.E.128 [R2.64+0x200], R40 ;  /* 0x0002002802007986 */ /* 0x0021e4000c101d1a */
[----:B0-----:R-:W-:Y:S01]  /*5600*/  @!P0 CALL.REL.NOINC `(.L_x_1756) ;  /* 0x0000001000008944 */ /* 0x001fe20003c00000 */
[----:B------:R-:W-:Y:S05]  /*5610*/  BRA `(.L_x_1807) ;  /* 0xffffb47000007947 */ /* 0x000fea000383ffff */
.L_x_1756:
[----:B-1----:R-:W-:Y:S02]  /*5620*/  ISETP.NE.U32.AND P0, PT, RZ, c[0x0][0x328], PT ;  /* 0x0000ca00ff007a0c */ /* 0x002fe40003f05070 */
[----:B------:R-:W-:-:S02]  /*5630*/  ISETP.NE.U32.AND P2, PT, RZ, c[0x0][0x348], PT ;  /* 0x0000d200ff007a0c */ /* 0x000fc40003f45070 */
[----:B------:R-:W-:Y:S02]  /*5640*/  ISETP.NE.AND.EX P1, PT, RZ, c[0x0][0x32c], PT, P0 ;  /* 0x0000cb00ff007a0c */ /* 0x000fe40003f25300 */
        /* <DEDUP_REMOVED lines=26> */
[----:B------:R-:W-:Y:S01]  /*57f0*/  @!P1 FADD.FTZ R0, R3, R2 ;  /* 0x0000000203009221 */ /* 0x000fe20000010000 */
[----:B------:R-:W-:Y:S02]  /*5800*/  MOV R2, UR12 ;  /* 0x0000000c00027c02 */ /* 0x000fe40008000f00 */
[----:B------:R-:W-:Y:S01]  /*5810*/  MOV R3, UR13 ;  /* 0x0000000d00037c02 */ /* 0x000fe20008000f00 */
[----:B-1----:R-:W-:-:S05]  /*5820*/  @!P1 FADD.FTZ R4, R0, R5 ;  /* 0x0000000500049221 */ /* 0x002fca0000010000 */
[----:B------:R0:W-:Y:S02]  /*5830*/  RED.E.ADD.F32.FTZ.RN.STRONG.GPU [R2.64], R4 ;  /* 0x000000040200798e */ /* 0x0001e4000c10e79a */
.L_x_1809:
[----:B0-----:R-:W-:Y:S05]  /*5840*/  BSYNC B0 ;  /* 0x0000000000007941 */ /* 0x001fea0003800000 */
.L_x_1808:
        /* <DEDUP_REMOVED lines=30> */
[----:B------:R0:W-:Y:S01]  /*5a30*/  RED.E.ADD.F32.FTZ.RN.STRONG.GPU [R2.64], R4 ;  /* 0x000000040200798e */ /* 0x0001e2000c10e79a */
[----:B------:R-:W-:Y:S01]  /*5a40*/  HFMA2.MMA R11, -RZ, RZ, 0, 0 ;  /* 0x00000000ff0b7435 */ /* 0x000fe200000001ff */
[----:B------:R-:W-:Y:S05]  /*5a50*/  BRA `(.L_x_1812) ;  /* 0x0000001000007947 */ /* 0x000fea0003800000 */
.L_x_1811:
[----:B------:R-:W0:Y:S02]  /*5a60*/  S2R R11, SR_TID.X ;  /* 0x00000000000b7919 */ /* 0x000e240000002100 */
.L_x_1812:
[----:B0-----:R-:W-:Y:S05]  /*5a70*/  BSYNC B0 ;  /* 0x0000000000007941 */ /* 0x001fea0003800000 */
.L_x_1810:
[----:B------:R-:W-:-:S13]  /*5a80*/  ISETP.GE.AND P0, PT, R11, c[0x0][0x16c], PT ;  /* 0x00005b000b007a0c */ /* 0x000fda0003f06270 */
[----:B------:R-:W-:Y:S05]  /*5a90*/  @P0 EXIT ;  /* 0x000000000000094d */ /* 0x000fea0003800000 */
[----:B------:R-:W-:Y:S02]  /*5aa0*/  ULDC.64 UR6, c[0x0][0x2c8] ;  /* 0x0000b20000067ab9 */ /* 0x000fe40000000a00 */
[----:B------:R-:W-:Y:S02]  /*5ab0*/  ULDC.64 UR8, c[0x0][0x288] ;  /* 0x0000a20000087ab9 */ /* 0x000fe40000000a00 */
        /* <DEDUP_REMOVED lines=8> */
.L_x_1813:
        /* <DEDUP_REMOVED lines=30> */
.L_x_1763:
[----:B------:R-:W-:Y:S01]  /*5d20*/  HFMA2.MMA R144, -RZ, RZ, 0, 5.9604644775390625e-08 ;  /* 0x00000001ff907435 */ /* 0x000fe200000001ff */
[----:B------:R-:W-:Y:S02]  /*5d30*/  MOV R143, R54 ;  /* 0x00000036008f7202 */ /* 0x000fe40000000f00 */
[----:B------:R-:W-:Y:S02]  /*5d40*/  MOV R55, RZ ;  /* 0x000000ff00377202 */ /* 0x000fe40000000f00 */
[----:B------:R-:W-:-:S02]  /*5d50*/  MOV R146, 0xffffffff ;  /* 0xffffffff00927802 */ /* 0x000fc40000000f00 */
[----:B------:R-:W-:Y:S02]  /*5d60*/  MOV R48, 0x5d80 ;  /* 0x00005d8000307802 */ /* 0x000fe40000000f00 */
[----:B-1---5:R-:W-:Y:S05]  /*5d70*/  CALL.REL.NOINC `($__internal_74_$__cuda_sm70_shflsync_up) ;  /* 0x00000ed000007944 */ /* 0x022fea0003c00000 */
[----:B-1----:R-:W-:Y:S01]  /*5d80*/  MOV R53, R144 ;  /* 0x0000009000357202 */ /* 0x002fe20000000f00 */
[----:B0-----:R-:W-:Y:S05]  /*5d90*/  BRA `(.L_x_1814) ;  /* 0xffffc5f000007947 */ /* 0x001fea000383ffff */
.L_x_1764:
[----:B------:R-:W-:Y:S01]  /*5da0*/  HFMA2.MMA R144, -RZ, RZ, 0, 5.9604644775390625e-08 ;  /* 0x00000001ff907435 */ /* 0x000fe200000001ff */
[----:B------:R-:W-:Y:S02]  /*5db0*/  MOV R143, R51 ;  /* 0x00000033008f7202 */ /* 0x000fe40000000f00 */
[----:B------:R-:W-:Y:S02]  /*5dc0*/  MOV R55, RZ ;  /* 0x000000ff00377202 */ /* 0x000fe40000000f00 */
[----:B------:R-:W-:Y:S02]  /*5dd0*/  MOV R146, 0xffffffff ;  /* 0xffffffff00927802 */ /* 0x000fe40000000f00 */
[----:B------:R-:W-:Y:S02]  /*5de0*/  MOV R48, 0x5e00 ;  /* 0x00005e0000307802 */ /* 0x000fe40000000f00 */
[----:B012--5:R-:W-:Y:S05]  /*5df0*/  CALL.REL.NOINC `($__internal_74_$__cuda_sm70_shflsync_up) ;  /* 0x00000e5000007944 */ /* 0x027fea0003c00000 */
[----:B------:R-:W-:Y:S01]  /*5e00*/  FMUL.FTZ R53, R54, R53 ;  /* 0x0000003536357220 */ /* 0x000fe20000410000 */
        /* <DEDUP_REMOVED lines=9> */
[----:B------:R-:W-:Y:S05]  /*5ea0*/  CALL.REL.NOINC `($__internal_74_$__cuda_sm70_shflsync_up) ;  /* 0x00000da000007944 */ /* 0x000fea0003c00000 */
[----:B-1----:R-:W-:Y:S01]  /*5eb0*/  MOV R50, R144 ;  /* 0x0000009000327202 */ /* 0x002fe20000000f00 */
[----:B------:R-:W-:Y:S01]  /*5ec0*/  HFMA2.MMA R144, -RZ, RZ, 0, 1.1920928955078125e-07 ;  /* 0x00000002ff907435 */ /* 0x000fe200000001ff */
[----:B0-----:R-:W-:-:S02]  /*5ed0*/  MOV R143, R51 ;  /* 0x00000033008f7202 */ /* 0x001fc40000000f00 */
[----:B------:R-:W-:Y:S02]  /*5ee0*/  MOV R55, RZ ;  /* 0x000000ff00377202 */ /* 0x000fe40000000f00 */
[----:B------:R-:W-:Y:S02]  /*5ef0*/  MOV R146, 0xffffffff ;  /* 0xffffffff00927802 */ /* 0x000fe40000000f00 */
[----:B------:R-:W-:Y:S02]  /*5f00*/  MOV R48, 0x5f20 ;  /* 0x00005f2000307802 */ /* 0x000fe40000000f00 */
[----:B------:R-:W-:Y:S05]  /*5f10*/  CALL.REL.NOINC `($__internal_74_$__cuda_sm70_shflsync_up) ;  /* 0x00000d3000007944 */ /* 0x000fea0003c00000 */
        /* <DEDUP_REMOVED lines=8> */
[----:B------:R-:W-:Y:S05]  /*5fa0*/  CALL.REL.NOINC `($__internal_74_$__cuda_sm70_shflsync_up) ;  /* 0x00000ca000007944 */ /* 0x000fea0003c00000 */
[----:B-1----:R-:W-:Y:S01]  /*5fb0*/  MOV R50, R144 ;  /* 0x0000009000327202 */ /* 0x002fe20000000f00 */
[----:B------:R-:W-:Y:S01]  /*5fc0*/  HFMA2.MMA R144, -RZ, RZ, 0, 2.384185791015625e-07 ;  /* 0x00000004ff907435 */ /* 0x000fe200000001ff */
[----:B0-----:R-:W-:Y:S02]  /*5fd0*/  MOV R143, R51 ;  /* 0x00000033008f7202 */ /* 0x001fe40000000f00 */
[----:B------:R-:W-:Y:S02]  /*5fe0*/  MOV R55, RZ ;  /* 0x000000ff00377202 */ /* 0x000fe40000000f00 */
[----:B------:R-:W-:Y:S02]  /*5ff0*/  MOV R146, 0xffffffff ;  /* 0xffffffff00927802 */ /* 0x000fe40000000f00 */
[----:B------:R-:W-:Y:S02]  /*6000*/  MOV R48, 0x6020 ;  /* 0x0000602000307802 */ /* 0x000fe40000000f00 */
[----:B------:R-:W-:Y:S05]  /*6010*/  CALL.REL.NOINC `($__internal_74_$__cuda_sm70_shflsync_up) ;  /* 0x00000c3000007944 */ /* 0x000fea0003c00000 */
        /* <DEDUP_REMOVED lines=8> */
[----:B------:R-:W-:Y:S05]  /*60a0*/  CALL.REL.NOINC `($__internal_74_$__cuda_sm70_shflsync_up) ;  /* 0x00000ba000007944 */ /* 0x000fea0003c00000 */
[----:B-1----:R-:W-:Y:S01]  /*60b0*/  MOV R50, R144 ;  /* 0x0000009000327202 */ /* 0x002fe20000000f00 */
[----:B------:R-:W-:Y:S01]  /*60c0*/  HFMA2.MMA R144, -RZ, RZ, 0, 4.76837158203125e-07 ;  /* 0x00000008ff907435 */ /* 0x000fe200000001ff */
        /* <DEDUP_REMOVED lines=10> */
[----:B------:R-:W-:Y:S01]  /*6170*/  HFMA2.MMA R144, -RZ, RZ, 0, 9.5367431640625e-07 ;  /* 0x00000010ff907435 */ /* 0x000fe200000001ff */
[----:B------:R-:W-:-:S03]  /*6180*/  @P0 FMUL.FTZ R53, R50, R53 ;  /* 0x0000003532350220 */ /* 0x000fc60000410000 */
[----:B------:R-:W-:Y:S02]  /*6190*/  MOV R50, R51 ;  /* 0x0000003300327202 */ /* 0x000fe40000000f00 */
[-C--:B------:R-:W-:Y:S02]  /*61a0*/  MOV R52, R53.reuse ;  /* 0x0000003500347202 */ /* 0x080fe40000000f00 */
[----:B------:R-:W-:Y:S02]  /*61b0*/  MOV R143, R53 ;  /* 0x00000035008f7202 */ /* 0x000fe40000000f00 */
[----:B------:R-:W-:Y:S05]  /*61c0*/  CALL.REL.NOINC `($__internal_74_$__cuda_sm70_shflsync_up) ;  /* 0x00000a8000007944 */ /* 0x000fea0003c00000 */
[----:B-1----:R-:W-:Y:S01]  /*61d0*/  MOV R53, R144 ;  /* 0x0000009000357202 */ /* 0x002fe20000000f00 */
[----:B------:R-:W-:Y:S01]  /*61e0*/  HFMA2.MMA R144, -RZ, RZ, 0, 9.5367431640625e-07 ;  /* 0x00000010ff907435 */ /* 0x000fe200000001ff */
[----:B0-----:R-:W-:Y:S02]  /*61f0*/  MOV R143, R51 ;  /* 0x00000033008f7202 */ /* 0x001fe40000000f00 */
[----:B------:R-:W-:Y:S02]  /*6200*/  MOV R55, RZ ;  /* 0x000000ff00377202 */ /* 0x000fe40000000f00 */
[----:B------:R-:W-:-:S02]  /*6210*/  MOV R146, 0xffffffff ;  /* 0xffffffff00927802 */ /* 0x000fc40000000f00 */
[----:B------:R-:W-:Y:S02]  /*6220*/  MOV R48, 0x6240 ;  /* 0x0000624000307802 */ /* 0x000fe40000000f00 */
[----:B------:R-:W-:Y:S05]  /*6230*/  CALL.REL.NOINC `($__internal_74_$__cuda_sm70_shflsync_up) ;  /* 0x00000a1000007944 */ /* 0x000fea0003c00000 */
[----:B-1----:R-:W-:Y:S01]  /*6240*/  MOV R48, R144 ;  /* 0x0000009000307202 */ /* 0x002fe20000000f00 */
[----:B0-----:R-:W-:Y:S05]  /*6250*/  BRA `(.L_x_1815) ;  /* 0xffffc2b000007947 */ /* 0x001fea000383ffff */
.L_x_1767:
[----:B------:R-:W-:Y:S01]  /*6260*/  HFMA2.MMA R144, -RZ, RZ, 0, 5.9604644775390625e-08 ;  /* 0x00000001ff907435 */ /* 0x000fe200000001ff */
[----:B0-----:R-:W-:Y:S02]  /*6270*/  MOV R55, RZ ;  /* 0x000000ff00377202 */ /* 0x001fe40000000f00 */
[----:B------:R-:W-:Y:S02]  /*6280*/  MOV R146, 0xffffffff ;  /* 0xffffffff00927802 */ /* 0x000fe40000000f00 */
[----:B------:R-:W-:Y:S02]  /*6290*/  MOV R48, 0x62b0 ;  /* 0x000062b000307802 */ /* 0x000fe40000000f00 */
[----:B-1---5:R-:W-:Y:S05]  /*62a0*/  CALL.REL.NOINC `($__internal_74_$__cuda_sm70_shflsync_up) ;  /* 0x000009a000007944 */ /* 0x022fea0003c00000 */
[----:B-1----:R-:W-:Y:S01]  /*62b0*/  MOV R50, R144 ;  /* 0x0000009000327202 */ /* 0x002fe20000000f00 */
[----:B------:R-:W-:Y:S01]  /*62c0*/  HFMA2.MMA R144, -RZ, RZ, 0, 5.9604644775390625e-08 ;  /* 0x00000001ff907435 */ /* 0x000fe200000001ff */
[----:B0-----:R-:W-:Y:S02]  /*62d0*/  MOV R143, R145 ;  /* 0x00000091008f7202 */ /* 0x001fe40000000f00 */
[----:B------:R-:W-:-:S02]  /*62e0*/  MOV R55, RZ ;  /* 0x000000ff00377202 */ /* 0x000fc40000000f00 */
[----:B------:R-:W-:Y:S02]  /*62f0*/  MOV R146, 0xffffffff ;  /* 0xffffffff00927802 */ /* 0x000fe40000000f00 */
[----:B------:R-:W-:Y:S02]  /*6300*/  MOV R48, 0x6320 ;  /* 0x0000632000307802 */ /* 0x000fe40000000f00 */
[----:B------:R-:W-:Y:S05]  /*6310*/  CALL.REL.NOINC `($__internal_74_$__cuda_sm70_shflsync_up) ;  /* 0x0000093000007944 */ /* 0x000fea0003c00000 */
[----:B------:R-:W-:Y:S01]  /*6320*/  HFMA2.MMA R54, -RZ, RZ, 0, 0 ;  /* 0x00000000ff367435 */ /* 0x000fe200000001ff */
[----:B0-----:R-:W-:Y:S02]  /*6330*/  MOV R143, R50 ;  /* 0x00000032008f7202 */ /* 0x001fe40000000f00 */
[----:B------:R-:W-:Y:S02]  /*6340*/  MOV R53, R90 ;  /* 0x0000005a00357202 */ /* 0x000fe40000000f00 */
[----:B------:R-:W-:Y:S02]  /*6350*/  MOV R55, 0x1f ;  /* 0x0000001f00377802 */ /* 0x000fe40000000f00 */
[----:B------:R-:W-:Y:S02]  /*6360*/  MOV R52, 0xffffffff ;  /* 0xffffffff00347802 */ /* 0x000fe40000000f00 */
[----:B------:R-:W-:-:S02]  /*6370*/  MOV R50, 0x6390 ;  /* 0x0000639000327802 */ /* 0x000fc40000000f00 */
[----:B-1----:R-:W-:Y:S05]  /*6380*/  CALL.REL.NOINC `($__internal_73_$__cuda_sm70_shflsync_idx_p) ;  /* 0x0000088000007944 */ /* 0x002fea0003c00000 */
[----:B0-----:R-:W-:Y:S01]  /*6390*/  HFMA2.MMA R54, -RZ, RZ, 0, 0 ;  /* 0x00000000ff367435 */ /* 0x001fe200000001ff */
[----:B-1----:R-:W-:-:S02]  /*63a0*/  MOV R90, R52 ;  /* 0x00000034005a7202 */ /* 0x002fc40000000f00 */
[----:B------:R-:W-:Y:S02]  /*63b0*/  MOV R53, R91 ;  /* 0x0000005b00357202 */ /* 0x000fe40000000f00 */
[----:B------:R-:W-:Y:S02]  /*63c0*/  MOV R55, 0x1f ;  /* 0x0000001f00377802 */ /* 0x000fe40000000f00 */
[----:B------:R-:W-:Y:S02]  /*63d0*/  MOV R52, 0xffffffff ;  /* 0xffffffff00347802 */ /* 0x000fe40000000f00 */
[----:B------:R-:W-:Y:S02]  /*63e0*/  MOV R50, 0x6400 ;  /* 0x0000640000327802 */ /* 0x000fe40000000f00 */
[----:B------:R-:W-:Y:S05]  /*63f0*/  CALL.REL.NOINC `($__internal_73_$__cuda_sm70_shflsync_idx_p) ;  /* 0x0000081000007944 */ /* 0x000fea0003c00000 */
[----:B01----:R-:W-:Y:S01]  /*6400*/  MOV R53, R52 ;  /* 0x0000003400357202 */ /* 0x003fe20000000f00 */
[----:B------:R-:W-:Y:S05]  /*6410*/  BRA `(.L_x_1816) ;  /* 0xffffc27000007947 */ /* 0x000fea000383ffff */
.L_x_1770:
[----:B------:R-:W-:Y:S01]  /*6420*/  HFMA2.MMA R147, -RZ, RZ, 0, 5.9604644775390625e-08 ;  /* 0x00000001ff937435 */ /* 0x000fe200000001ff */
[----:B------:R-:W-:Y:S02]  /*6430*/  MOV R54, R90 ;  /* 0x0000005a00367202 */ /* 0x000fe40000000f00 */
[----:B------:R-:W-:-:S02]  /*6440*/  MOV R142, 0x1f ;  /* 0x0000001f008e7802 */ /* 0x000fc40000000f00 */
[----:B------:R-:W-:Y:S02]  /*6450*/  MOV R149, 0xffffffff ;  /* 0xffffffff00957802 */ /* 0x000fe40000000f00 */
[----:B------:R-:W-:Y:S02]  /*6460*/  MOV R50, 0x6480 ;  /* 0x0000648000327802 */ /* 0x000fe40000000f00 */
[----:B------:R-:W-:Y:S05]  /*6470*/  CALL.REL.NOINC `($__internal_72_$__cuda_sm70_shflsync_down) ;  /* 0x0000075000007944 */ /* 0x000fea0003c00000 */
[----:B-1----:R-:W-:Y:S01]  /*6480*/  MOV R55, R142 ;  /* 0x0000008e00377202 */ /* 0x002fe20000000f00 */
[----:B0-----:R-:W-:Y:S05]  /*6490*/  BRA `(.L_x_1817) ;  /* 0xffffc90000007947 */ /* 0x001fea000383ffff */
.L_x_1771:
[----:B------:R-:W-:Y:S01]  /*64a0*/  HFMA2.MMA R147, -RZ, RZ, 0, 5.9604644775390625e-08 ;  /* 0x00000001ff937435 */ /* 0x000fe200000001ff */
[----:B------:R-:W-:Y:S02]  /*64b0*/  MOV R54, R53 ;  /* 0x0000003500367202 */ /* 0x000fe40000000f00 */
[----:B------:R-:W-:Y:S02]  /*64c0*/  MOV R142, 0x1f ;  /* 0x0000001f008e7802 */ /* 0x000fe40000000f00 */
[----:B------:R-:W-:Y:S02]  /*64d0*/  MOV R149, 0xffffffff ;  /* 0xffffffff00957802 */ /* 0x000fe40000000f00 */
[----:B------:R-:W-:-:S02]  /*64e0*/  MOV R50, 0x6500 ;  /* 0x0000650000327802 */ /* 0x000fc40000000f00 */
[----:B01----:R-:W-:Y:S05]  /*64f0*/  CALL.REL.NOINC `($__internal_72_$__cuda_sm70_shflsync_down) ;  /* 0x000006d000007944 */ /* 0x003fea0003c00000 */
        /* <DEDUP_REMOVED lines=9> */
[----:B------:R-:W-:Y:S05]  /*6590*/  CALL.REL.NOINC `($__internal_72_$__cuda_sm70_shflsync_down) ;  /* 0x0000063000007944 */ /* 0x000fea0003c00000 */
[----:B0-----:R-:W-:Y:S01]  /*65a0*/  HFMA2.MMA R147, -RZ, RZ, 0, 1.1920928955078125e-07 ;  /* 0x00000002ff937435 */ /* 0x001fe200000001ff */
[----:B-1----:R-:W-:Y:S02]  /*65b0*/  MOV R52, R142 ;  /* 0x0000008e00347202 */ /* 0x002fe40000000f00 */
[----:B------:R-:W-:-:S02]  /*65c0*/  MOV R54, R53 ;  /* 0x0000003500367202 */ /* 0x000fc40000000f00 */
[----:B------:R-:W-:Y:S02]  /*65d0*/  MOV R142, 0x1f ;  /* 0x0000001f008e7802 */ /* 0x000fe40000000f00 */
[----:B------:R-:W-:Y:S02]  /*65e0*/  MOV R149, 0xffffffff ;  /* 0xffffffff00957802 */ /* 0x000fe40000000f00 */
[----:B------:R-:W-:Y:S02]  /*65f0*/  MOV R50, 0x6610 ;  /* 0x0000661000327802 */ /* 0x000fe40000000f00 */
[----:B------:R-:W-:Y:S05]  /*6600*/  CALL.REL.NOINC `($__internal_72_$__cuda_sm70_shflsync_down) ;  /* 0x000005c000007944 */ /* 0x000fea0003c00000 */
[----:B-1----:R-:W-:Y:S01]  /*6610*/  @!P3 FFMA.FTZ R53, R55, R142, R53 ;  /* 0x0000008e3735b223 */ /* 0x002fe20000010035 */
[----:B0-----:R-:W-:Y:S01]  /*6620*/  HFMA2.MMA R147, -RZ, RZ, 0, 2.384185791015625e-07 ;  /* 0x00000004ff937435 */ /* 0x001fe200000001ff */
[----:B------:R-:W-:Y:S01]  /*6630*/  @!P3 FMUL.FTZ R55, R52, R55 ;  /* 0x000000373437b220 */ /* 0x000fe20000410000 */
[----:B------:R-:W-:Y:S02]  /*6640*/  MOV R142, 0x1f ;  /* 0x0000001f008e7802 */ /* 0x000fe40000000f00 */
[----:B------:R-:W-:Y:S02]  /*6650*/  MOV R149, 0xffffffff ;  /* 0xffffffff00957802 */ /* 0x000fe40000000f00 */
[----:B------:R-:W-:-:S02]  /*6660*/  MOV R54, R55 ;  /* 0x0000003700367202 */ /* 0x000fc40000000f00 */
[----:B------:R-:W-:Y:S02]  /*6670*/  MOV R50, 0x6690 ;  /* 0x0000669000327802 */ /* 0x000fe40000000f00 */
[----:B------:R-:W-:Y:S05]  /*6680*/  CALL.REL.NOINC `($__internal_72_$__cuda_sm70_shflsync_down) ;  /* 0x0000054000007944 */ /* 0x000fea0003c00000 */
[----:B0-----:R-:W-:Y:S01]  /*6690*/  HFMA2.MMA R147, -RZ, RZ, 0, 2.384185791015625e-07 ;  /* 0x00000004ff937435 */ /* 0x001fe200000001ff */
[----:B-1----:R-:W-:Y:S02]  /*66a0*/  MOV R52, R142 ;  /* 0x0000008e00347202 */ /* 0x002fe40000000f00 */
[----:B------:R-:W-:Y:S02]  /*66b0*/  MOV R54, R53 ;  /* 0x0000003500367202 */ /* 0x000fe40000000f00 */
[----:B------:R-:W-:Y:S02]  /*66c0*/  MOV R142, 0x1f ;  /* 0x0000001f008e7802 */ /* 0x000fe40000000f00 */
[----:B------:R-:W-:Y:S02]  /*66d0*/  MOV R149, 0xffffffff ;  /* 0xffffffff00957802 */ /* 0x000fe40000000f00 */
[----:B------:R-:W-:Y:S02]  /*66e0*/  MOV R50, 0x6700 ;  /* 0x0000670000327802 */ /* 0x000fe40000000f00 */
[----:B------:R-:W-:Y:S05]  /*66f0*/  CALL.REL.NOINC `($__internal_72_$__cuda_sm70_shflsync_down) ;  /* 0x000004d000007944 */ /* 0x000fea0003c00000 */
[----:B-1----:R-:W-:Y:S01]  /*6700*/  @!P2 FFMA.FTZ R53, R55, R142, R53 ;  /* 0x0000008e3735a223 */ /* 0x002fe20000010035 */
[----:B0-----:R-:W-:Y:S01]  /*6710*/  HFMA2.MMA R147, -RZ, RZ, 0, 4.76837158203125e-07 ;  /* 0x00000008ff937435 */ /* 0x001fe200000001ff */
[----:B------:R-:W-:Y:S01]  /*6720*/  @!P2 FMUL.FTZ R55, R52, R55 ;  /* 0x000000373437a220 */ /* 0x000fe20000410000 */
[----:B------:R-:W-:-:S02]  /*6730*/  MOV R142, 0x1f ;  /* 0x0000001f008e7802 */ /* 0x000fc40000000f00 */
[----:B------:R-:W-:Y:S02]  /*6740*/  MOV R149, 0xffffffff ;  /* 0xffffffff00957802 */ /* 0x000fe40000000f00 */
[----:B------:R-:W-:Y:S02]  /*6750*/  MOV R54, R55 ;  /* 0x0000003700367202 */ /* 0x000fe40000000f00 */
[----:B------:R-:W-:Y:S02]  /*6760*/  MOV R50, 0x6780 ;  /* 0x0000678000327802 */ /* 0x000fe40000000f00 */
[----:B------:R-:W-:Y:S05]  /*6770*/  CALL.REL.NOINC `($__internal_72_$__cuda_sm70_shflsync_down) ;  /* 0x0000045000007944 */ /* 0x000fea0003c00000 */
[----:B0-----:R-:W-:Y:S01]  /*6780*/  HFMA2.MMA R147, -RZ, RZ, 0, 4.76837158203125e-07 ;  /* 0x00000008ff937435 */ /* 0x001fe200000001ff */
[----:B-1----:R-:W-:Y:S02]  /*6790*/  MOV R52, R142 ;  /* 0x0000008e00347202 */ /* 0x002fe40000000f00 */
[----:B------:R-:W-:Y:S02]  /*67a0*/  MOV R54, R53 ;  /* 0x0000003500367202 */ /* 0x000fe40000000f00 */
[----:B------:R-:W-:Y:S02]  /*67b0*/  MOV R142, 0x1f ;  /* 0x0000001f008e7802 */ /* 0x000fe40000000f00 */
[----:B------:R-:W-:-:S02]  /*67c0*/  MOV R149, 0xffffffff ;  /* 0xffffffff00957802 */ /* 0x000fc40000000f00 */
[----:B------:R-:W-:Y:S02]  /*67d0*/  MOV R50, 0x67f0 ;  /* 0x000067f000327802 */ /* 0x000fe40000000f00 */
[----:B------:R-:W-:Y:S05]  /*67e0*/  CALL.REL.NOINC `($__internal_72_$__cuda_sm70_shflsync_down) ;  /* 0x000003e000007944 */ /* 0x000fea0003c00000 */
[----:B-1----:R-:W-:Y:S01]  /*67f0*/  @!P1 FFMA.FTZ R53, R55, R142, R53 ;  /* 0x0000008e37359223 */ /* 0x002fe20000010035 */
[----:B0-----:R-:W-:Y:S01]  /*6800*/  HFMA2.MMA R147, -RZ, RZ, 0, 9.5367431640625e-07 ;  /* 0x00000010ff937435 */ /* 0x001fe200000001ff */
[----:B------:R-:W-:Y:S01]  /*6810*/  @!P1 FMUL.FTZ R55, R52, R55 ;  /* 0x0000003734379220 */ /* 0x000fe20000410000 */
[----:B------:R-:W-:Y:S01]  /*6820*/  HFMA2.MMA R142, -RZ, RZ, 0, 1.847743988037109375e-06 ;  /* 0x0000001fff8e7435 */ /* 0x000fe200000001ff */
[----:B------:R-:W-:Y:S02]  /*6830*/  MOV R149, 0xffffffff ;  /* 0xffffffff00957802 */ /* 0x000fe40000000f00 */
[----:B------:R-:W-:Y:S02]  /*6840*/  MOV R91, R53 ;  /* 0x00000035005b7202 */ /* 0x000fe40000000f00 */
[----:B------:R-:W-:Y:S02]  /*6850*/  MOV R145, R55 ;  /* 0x0000003700917202 */ /* 0x000fe40000000f00 */
[----:B------:R-:W-:-:S02]  /*6860*/  MOV R50, 0x6890 ;  /* 0x0000689000327802 */ /* 0x000fc40000000f00 */
[----:B------:R-:W-:Y:S02]  /*6870*/  MOV R54, R145 ;  /* 0x0000009100367202 */ /* 0x000fe40000000f00 */
[----:B------:R-:W-:Y:S05]  /*6880*/  CALL.REL.NOINC `($__internal_72_$__cuda_sm70_shflsync_down) ;  /* 0x0000034000007944 */ /* 0x000fea0003c00000 */
[----:B0-----:R-:W-:Y:S01]  /*6890*/  HFMA2.MMA R147, -RZ, RZ, 0, 9.5367431640625e-07 ;  /* 0x00000010ff937435 */ /* 0x001fe200000001ff */
[----:B-1----:R-:W-:Y:S02]  /*68a0*/  MOV R52, R142 ;  /* 0x0000008e00347202 */ /* 0x002fe40000000f00 */
[----:B------:R-:W-:Y:S02]  /*68b0*/  MOV R54, R91 ;  /* 0x0000005b00367202 */ /* 0x000fe40000000f00 */
[----:B------:R-:W-:Y:S02]  /*68c0*/  MOV R142, 0x1f ;  /* 0x0000001f008e7802 */ /* 0x000fe40000000f00 */
[----:B------:R-:W-:Y:S02]  /*68d0*/  MOV R149, 0xffffffff ;  /* 0xffffffff00957802 */ /* 0x000fe40000000f00 */
[----:B------:R-:W-:Y:S02]  /*68e0*/  MOV R50, 0x6900 ;  /* 0x0000690000327802 */ /* 0x000fe40000000f00 */
[----:B------:R-:W-:Y:S05]  /*68f0*/  CALL.REL.NOINC `($__internal_72_$__cuda_sm70_shflsync_down) ;  /* 0x000002d000007944 */ /* 0x000fea0003c00000 */
[----:B-1----:R-:W-:Y:S01]  /*6900*/  @!P0 FFMA.FTZ R91, R145, R142, R91 ;  /* 0x0000008e915b8223 */ /* 0x002fe2000001005b */
[----:B0-----:R-:W-:Y:S01]  /*6910*/  HFMA2.MMA R54, -RZ, RZ, 0, 0 ;  /* 0x00000000ff367435 */ /* 0x001fe200000001ff */
[----:B------:R-:W-:Y:S01]  /*6920*/  @!P0 FMUL.FTZ R145, R52, R145 ;  /* 0x0000009134918220 */ /* 0x000fe20000410000 */
[----:B------:R-:W-:-:S02]  /*6930*/  MOV R55, 0x1f ;  /* 0x0000001f00377802 */ /* 0x000fc40000000f00 */
[----:B------:R-:W-:Y:S02]  /*6940*/  MOV R52, 0xffffffff ;  /* 0xffffffff00347802 */ /* 0x000fe40000000f00 */
[----:B------:R-:W-:Y:S02]  /*6950*/  MOV R53, R145 ;  /* 0x0000009100357202 */ /* 0x000fe40000000f00 */
[----:B------:R-:W-:Y:S02]  /*6960*/  MOV R50, 0x6980 ;  /* 0x0000698000327802 */ /* 0x000fe40000000f00 */
[----:B------:R-:W-:Y:S05]  /*6970*/  CALL.REL.NOINC `($__internal_73_$__cuda_sm70_shflsync_idx_p) ;  /* 0x0000029000007944 */ /* 0x000fea0003c00000 */
[----:B0-----:R-:W-:Y:S01]  /*6980*/  HFMA2.MMA R54, -RZ, RZ, 0, 0 ;  /* 0x00000000ff367435 */ /* 0x001fe200000001ff */
[----:B-1----:R-:W-:Y:S02]  /*6990*/  MOV R143, R52 ;  /* 0x00000034008f7202 */ /* 0x002fe40000000f00 */
[----:B------:R-:W-:Y:S02]  /*69a0*/  MOV R53, R91 ;  /* 0x0000005b00357202 */ /* 0x000fe40000000f00 */
[----:B------:R-:W-:Y:S02]  /*69b0*/  MOV R55, 0x1f ;  /* 0x0000001f00377802 */ /* 0x000fe40000000f00 */
[----:B------:R-:W-:-:S02]  /*69c0*/  MOV R52, 0xffffffff ;  /* 0xffffffff00347802 */ /* 0x000fc40000000f00 */
[----:B------:R-:W-:Y:S02]  /*69d0*/  MOV R50, 0x69f0 ;  /* 0x000069f000327802 */ /* 0x000fe40000000f00 */
[----:B------:R-:W-:Y:S05]  /*69e0*/  CALL.REL.NOINC `($__internal_73_$__cuda_sm70_shflsync_idx_p) ;  /* 0x0000022000007944 */ /* 0x000fea0003c00000 */
[----:B------:R-:W-:Y:S01]  /*69f0*/  HFMA2.MMA R147, -RZ, RZ, 0, 5.9604644775390625e-08 ;  /* 0x00000001ff937435 */ /* 0x000fe200000001ff */
[----:B-1----:R-:W-:Y:S02]  /*6a00*/  MOV R128, R52 ;  /* 0x0000003400807202 */ /* 0x002fe40000000f00 */
[----:B0-----:R-:W-:Y:S02]  /*6a10*/  MOV R54, R145 ;  /* 0x0000009100367202 */ /* 0x001fe40000000f00 */
[----:B------:R-:W-:Y:S02]  /*6a20*/  MOV R142, 0x1f ;  /* 0x0000001f008e7802 */ /* 0x000fe40000000f00 */
[----:B------:R-:W-:Y:S02]  /*6a30*/  MOV R149, 0xffffffff ;  /* 0xffffffff00957802 */ /* 0x000fe40000000f00 */
[----:B------:R-:W-:Y:S02]  /*6a40*/  MOV R50, 0x6a60 ;  /* 0x00006a6000327802 */ /* 0x000fe40000000f00 */
[----:B------:R-:W-:Y:S05]  /*6a50*/  CALL.REL.NOINC `($__internal_72_$__cuda_sm70_shflsync_down) ;  /* 0x0000017000007944 */ /* 0x000fea0003c00000 */
[----:B0-----:R-:W-:Y:S01]  /*6a60*/  HFMA2.MMA R147, -RZ, RZ, 0, 5.9604644775390625e-08 ;  /* 0x00000001ff937435 */ /* 0x001fe200000001ff */
[----:B-1----:R-:W-:-:S02]  /*6a70*/  MOV R52, R142 ;  /* 0x0000008e00347202 */ /* 0x002fc40000000f00 */
[----:B------:R-:W-:Y:S02]  /*6a80*/  MOV R54, R91 ;  /* 0x0000005b00367202 */ /* 0x000fe40000000f00 */
[----:B------:R-:W-:Y:S02]  /*6a90*/  MOV R142, 0x1f ;  /* 0x0000001f008e7802 */ /* 0x000fe40000000f00 */
[----:B------:R-:W-:Y:S02]  /*6aa0*/  MOV R149, 0xffffffff ;  /* 0xffffffff00957802 */ /* 0x000fe40000000f00 */
[----:B------:R-:W-:Y:S02]  /*6ab0*/  MOV R50, 0x6ad0 ;  /* 0x00006ad000327802 */ /* 0x000fe40000000f00 */
[----:B------:R-:W-:Y:S05]  /*6ac0*/  CALL.REL.NOINC `($__internal_72_$__cuda_sm70_shflsync_down) ;  /* 0x0000010000007944 */ /* 0x000fea0003c00000 */
[----:B0-----:R-:W-:Y:S01]  /*6ad0*/  HFMA2.MMA R54, -RZ, RZ, 0, 0 ;  /* 0x00000000ff367435 */ /* 0x001fe200000001ff */
[----:B------:R-:W-:Y:S02]  /*6ae0*/  MOV R145, R52 ;  /* 0x0000003400917202 */ /* 0x000fe40000000f00 */
[----:B------:R-:W-:Y:S02]  /*6af0*/  MOV R53, R48 ;  /* 0x0000003000357202 */ /* 0x000fe40000000f00 */
[----:B------:R-:W-:-:S02]  /*6b00*/  MOV R55, 0x1f ;  /* 0x0000001f00377802 */ /* 0x000fc40000000f00 */
[----:B------:R-:W-:Y:S02]  /*6b10*/  MOV R52, 0xffffffff ;  /* 0xffffffff00347802 */ /* 0x000fe40000000f00 */
[----:B------:R-:W-:Y:S02]  /*6b20*/  MOV R50, 0x6b40 ;  /* 0x00006b4000327802 */ /* 0x000fe40000000f00 */
[----:B-1----:R-:W-:Y:S05]  /*6b30*/  CALL.REL.NOINC `($__internal_73_$__cuda_sm70_shflsync_idx_p) ;  /* 0x000000d000007944 */ /* 0x002fea0003c00000 */
[----:B0-----:R-:W-:Y:S01]  /*6b40*/  HFMA2.MMA R54, -RZ, RZ, 0, 0 ;  /* 0x00000000ff367435 */ /* 0x001fe200000001ff */
[----:B-1----:R-:W-:Y:S02]  /*6b50*/  MOV R144, R52 ;  /* 0x0000003400907202 */ /* 0x002fe40000000f00 */
[----:B------:R-:W-:Y:S02]  /*6b60*/  MOV R53, R49 ;  /* 0x0000003100357202 */ /* 0x000fe40000000f00 */
[----:B------:R-:W-:Y:S02]  /*6b70*/  MOV R55, 0x1f ;  /* 0x0000001f00377802 */ /* 0x000fe40000000f00 */
[----:B------:R-:W-:Y:S02]  /*6b80*/  MOV R52, 0xffffffff ;  /* 0xffffffff00347802 */ /* 0x000fe40000000f00 */
[----:B------:R-:W-:-:S02]  /*6b90*/  MOV R50, 0x6bb0 ;  /* 0x00006bb000327802 */ /* 0x000fc40000000f00 */
[----:B------:R-:W-:Y:S05]  /*6ba0*/  CALL.REL.NOINC `($__internal_73_$__cuda_sm70_shflsync_idx_p) ;  /* 0x0000006000007944 */ /* 0x000fea0003c00000 */
[----:B01----:R-:W-:Y:S01]  /*6bb0*/  MOV R55, R52 ;  /* 0x0000003400377202 */ /* 0x003fe20000000f00 */
[----:B------:R-:W-:Y:S05]  /*6bc0*/  BRA `(.L_x_1818) ;  /* 0xffffc37000007947 */ /* 0x000fea000383ffff */
        .weak           $__internal_72_$__cuda_sm70_shflsync_down
        .type           $__internal_72_$__cuda_sm70_shflsync_down,@function
        .size           $__internal_72_$__cuda_sm70_shflsync_down,($__internal_73_$__cuda_sm70_shflsync_idx_p - $__internal_72_$__cuda_sm70_shflsync_down)
$__internal_72_$__cuda_sm70_shflsync_down:
[----:B------:R-:W-:Y:S01]  /*6bd0*/  HFMA2.MMA R51, -RZ, RZ, 0, 0 ;  /* 0x00000000ff337435 */ /* 0x000fe200000001ff */
[----:B------:R-:W-:Y:S04]  /*6be0*/  WARPSYNC R149 ;  /* 0x0000009500007348 */ /* 0x000fe80003800000 */
[----:B------:R0:W1:Y:S01]  /*6bf0*/  SHFL.DOWN PT, R142, R54, R147, R142 ;  /* 0x08000093368e7389 */ /* 0x00006200000e008e */
[----:B------:R-:W-:Y:S05]  /*6c00*/  RET.REL.NODEC R50 `(_Z25selective_scan_bwd_kernelI32Selective_Scan_bwd_kernel_traitsILi128ELi16ELb1ELb1ELb0ELb0ELb0EN3c104HalfEfEEv12SSMParamsBwd) ;  /* 0xffff93f032007950 */ /* 0x000fea0003c3ffff */
        .weak           $__internal_73_$__cuda_sm70_shflsync_idx_p
        .type           $__internal_73_$__cuda_sm70_shflsync_idx_p,@function
        .size           $__internal_73_$__cuda_sm70_shflsync_idx_p,($__internal_74_$__cuda_sm70_shflsync_up - $__internal_73_$__cuda_sm70_shflsync_idx_p)
$__internal_73_$__cuda_sm70_shflsync_idx_p:
[----:B------:R-:W-:Y:S01]  /*6c10*/  MOV R51, 0x0 ;  /* 0x0000000000337802 */ /* 0x000fe20000000f00 */
[----:B------:R-:W-:Y:S04]  /*6c20*/  WARPSYNC R52 ;  /* 0x0000003400007348 */ /* 0x000fe80003800000 */
[----:B------:R0:W1:Y:S01]  /*6c30*/  SHFL.IDX PT, R52, R53, R54, R55 ;  /* 0x0000003635347389 */ /* 0x00006200000e0037 */
[----:B------:R-:W-:Y:S05]  /*6c40*/  RET.REL.NODEC R50 `(_Z25selective_scan_bwd_kernelI32Selective_Scan_bwd_kernel_traitsILi128ELi16ELb1ELb1ELb0ELb0ELb0EN3c104HalfEfEEv12SSMParamsBwd) ;  /* 0xffff93b032007950 */ /* 0x000fea0003c3ffff */
        .weak           $__internal_74_$__cuda_sm70_shflsync_up
        .type           $__internal_74_$__cuda_sm70_shflsync_up,@function
        .size           $__internal_74_$__cuda_sm70_shflsync_up,(.L_x_8886 - $__internal_74_$__cuda_sm70_shflsync_up)
$__internal_74_$__cuda_sm70_shflsync_up:
[----:B------:R-:W-:Y:S01]  /*6c50*/  HFMA2.MMA R49, -RZ, RZ, 0, 0 ;  /* 0x00000000ff317435 */ /* 0x000fe200000001ff */
[----:B------:R-:W-:Y:S04]  /*6c60*/  WARPSYNC R146 ;  /* 0x0000009200007348 */ /* 0x000fe80003800000 */
[----:B------:R0:W1:Y:S01]  /*6c70*/  SHFL.UP PT, R144, R143, R144, R55 ;  /* 0x040000908f907389 */ /* 0x00006200000e0037 */
[----:B------:R-:W-:Y:S05]  /*6c80*/  RET.REL.NODEC R48 `(_Z25selective_scan_bwd_kernelI32Selective_Scan_bwd_kernel_traitsILi128ELi16ELb1ELb1ELb0ELb0ELb0EN3c104HalfEfEEv12SSMParamsBwd) ;  /* 0xffff937030007950 */ /* 0x000fea0003c3ffff */
.L_x_1819:
        /* <DEDUP_REMOVED lines=15> */
.L_x_8886:


//--------------------- .text._Z25selective_scan_bwd_kernelI32Selective_Scan_bwd_kernel_traitsILi128ELi16ELb1ELb1ELb0ELb0ELb1EN3c104HalfEfEEv12SSMParamsBwd --------------------------
	.section	.text._Z25selective_scan_bwd_kernelI32Selective_Scan_bwd_kernel_traitsILi128ELi16ELb1ELb1ELb0ELb0ELb1EN3c104HalfEfEEv12SSMParamsBwd,"ax",@progbits
	.sectioninfo	@"SHI_REGISTERS=167"
	.align	128
        .global         _Z25selective_scan_bwd_kernelI32Selective_Scan_bwd_kernel_traitsILi128ELi16ELb1ELb1ELb0ELb0ELb1EN3c104HalfEfEEv12SSMParamsBwd
        .type           _Z25selective_scan_bwd_kernelI32Selective_Scan_bwd_kernel_traitsILi128ELi16ELb1ELb1ELb0ELb0ELb1EN3c104HalfEfEEv12SSMParamsBwd,@function
        .size           _Z25selective_scan_bwd_kernelI32Selective_Scan_bwd_kernel_traitsILi128ELi16ELb1ELb1ELb0ELb0ELb1EN3c104HalfEfEEv12SSMParamsBwd,(.L_x_8889 - _Z25selective_scan_bwd_kernelI32Selective_Scan_bwd_kernel_traitsILi128ELi16ELb1ELb1ELb0ELb0ELb1EN3c104HalfEfEEv12SSMParamsBwd)
        .other          _Z25selective_scan_bwd_kernelI32Selective_Scan_bwd_kernel_traitsILi128ELi16ELb1ELb1ELb0ELb0ELb1EN3c104HalfEfEEv12SSMParamsBwd,@"STO_CUDA_ENTRY STV_DEFAULT"
_Z25selective_scan_bwd_kernelI32Selective_Scan_bwd_kernel_traitsILi128ELi16ELb1ELb1ELb0ELb0ELb1EN3c104HalfEfEEv12SSMParamsBwd:
.text._Z25selective_scan_bwd_kernelI32Selective_Scan_bwd_kernel_traitsILi128ELi16ELb1ELb1ELb0ELb0ELb1EN3c104HalfEfEEv12SSMParamsBwd:
        /* <DEDUP_REMOVED lines=81> */
[----:B------:R-:W-:Y:S02]  /*0510*/  UIADD3 UR11, UR11, UR20, URZ ;  /* 0x000000140b0b7290 */ /* 0x000fe4000fffe03f */
[----:B------:R-:W-:Y:S02]  /*0520*/  ULDC UR27, c[0x0][0x174] ;  /* 0x00005d00001b7ab9 */ /* 0x000fe40000000800 */
        /* <DEDUP_REMOVED lines=21> */
[----:B------:R-:W-:Y:S02]  /*0680*/  ULOP3.LUT UR22, UR19, UR35, URZ, 0x3c, !UPT ;  /* 0x0000002313167292 */ /* 0x000fe4000f8e3c3f */
[----:B------:R-:W-:-:S02]  /*0690*/  @!UP1 UIADD3 UR26, UR26, 0x1, URZ ;  /* 0x000000011a1a9890 */ /* 0x000fc4000fffe03f */
[----:B------:R-:W-:Y:S02]  /*06a0*/  ULEA.HI.X UR25, UR25, UR31, UR21, 0x1, UP3 ;  /* 0x0000001f19197291 */ /* 0x000fe400098f0c15 */
[----:B------:R-:W-:Y:S02]  /*06b0*/  UISETP.GE.AND UP3, UPT, UR22, URZ, UPT ;  /* 0x0000003f1600728c */ /* 0x000fe4000bf66270 */
[----:B------:R-:W-:Y:S02]  /*06c0*/  UISETP.NE.AND UP1, UPT, URZ, UR35, UPT ;  /* 0x000000233f00728c */ /* 0x000fe4000bf25270 */
[----:B------:R-:W-:Y:S02]  /*06d0*/  @UP2 UIADD3 UR26, UR26, 0x1, URZ ;  /* 0x000000011a1a2890 */ /* 0x000fe4000fffe03f */
[----:B------:R-:W-:Y:S02]  /*06e0*/  UIADD3 UR29, UP4, UR17, UR14, URZ ;  /* 0x0000000e111d7290 */ /* 0x000fe4000ff9e03f */
[----:B------:R-:W-:-:S02]  /*06f0*/  ULDC.64 UR12, c[0x0][0x248] ;  /* 0x00009200000c7ab9 */ /* 0x000fc40000000a00 */
[----:B------:R-:W-:Y:S02]  /*0700*/  UIADD3.X UR14, UR16, UR15, UR28, UP4, !UPT ;  /* 0x0000000f100e7290 */ /* 0x000fe4000a7fe41c */
[----:B------:R-:W-:Y:S02]  /*0710*/  UMOV UR22, UR26 ;  /* 0x0000001a00167c82 */ /* 0x000fe40008000000 */
[----:B------:R-:W-:Y:S02]  /*0720*/  @!UP3 UIADD3 UR22, -UR22, URZ, URZ ;  /* 0x0000003f1616b290 */ /* 0x000fe4000fffe13f */
[----:B------:R-:W-:Y:S02]  /*0730*/  @!UP1 ULOP3.LUT UR22, URZ, UR35, URZ, 0x33, !UPT ;  /* 0x000000233f169292 */ /* 0x000fe4000f8e333f */
[----:B------:R-:W-:Y:S02]  /*0740*/  ULEA UR28, UP4, UR29, UR12, 0x1 ;  /* 0x0000000c1d1c7291 */ /* 0x000fe4000f88083f */
[----:B------:R-:W-:-:S02]  /*0750*/  USHF.R.S32.HI UR39, URZ, 0x1f, UR22 ;  /* 0x0000001f3f277899 */ /* 0x000fc40008011416 */
[----:B------:R-:W-:Y:S02]  /*0760*/  UIADD3 UR4, UP2, UR17, UR4, URZ ;  /* 0x0000000411047290 */ /* 0x000fe4000ff5e03f */
[----:B------:R-:W-:Y:S02]  /*0770*/  ULDC.64 UR20, c[0x0][0x1a8] ;  /* 0x00006a0000147ab9 */ /* 0x000fe40000000a00 */
[----:B------:R-:W-:Y:S02]  /*0780*/  ULEA.HI.X UR29, UR29, UR13, UR14, 0x1, UP4 ;  /* 0x0000000d1d1d7291 */ /* 0x000fe4000a0f0c0e */
[----:B------:R-:W-:Y:S02]  /*0790*/  ULDC.64 UR30, c[0x0][0x308] ;  /* 0x0000c200001e7ab9 */ /* 0x000fe40000000a00 */
[----:B------:R-:W-:Y:S02]  /*07a0*/  UIMAD UR14, UR39, UR20, URZ ;  /* 0x00000014270e72a4 */ /* 0x000fe4000f8e023f */
[----:B------:R-:W-:-:S02]  /*07b0*/  UIADD3.X UR5, UR16, UR5, UR34, UP2, !UPT ;  /* 0x0000000510057290 */ /* 0x000fc400097fe422 */
[----:B------:R-:W-:Y:S02]  /*07c0*/  ULEA UR30, UP1, UR4, UR30, 0x1 ;  /* 0x0000001e041e7291 */ /* 0x000fe4000f82083f */
[----:B------:R-:W-:Y:S02]  /*07d0*/  UIMAD.WIDE.U32 UR12, UR22, UR20, UR10 ;  /* 0x00000014160c72a5 */ /* 0x000fe4000f8e000a */
[----:B------:R-:W-:Y:S02]  /*07e0*/  UIMAD UR14, UR22, UR21, UR14 ;  /* 0x00000015160e72a4 */ /* 0x000fe4000f8e020e */
[----:B------:R-:W-:Y:S02]  /*07f0*/  ULEA.HI.X UR31, UR4, UR31, UR5, 0x1, UP1 ;  /* 0x0000001f041f7291 */ /* 0x000fe400088f0c05 */
[----:B------:R-:W-:Y:S02]  /*0800*/  UIADD3 UR17, UP1, UR17, UR12, URZ ;  /* 0x0000000c11117290 */ /* 0x000fe4000ff3e03f */
[----:B------:R-:W-:-:S02]  /*0810*/  UIADD3 UR14, UR13, UR14, URZ ;  /* 0x0000000e0d0e7290 */ /* 0x000fc4000fffe03f */
[----:B------:R-:W-:Y:S02]  /*0820*/  ULDC.64 UR10, c[0x0][0x228] ;  /* 0x00008a00000a7ab9 */ /* 0x000fe40000000a00 */
[----:B------:R-:W-:Y:S02]  /*0830*/  ULDC UR15, c[0x0][0x164] ;  /* 0x00005900000f7ab9 */ /* 0x000fe40000000800 */
[----:B------:R-:W-:Y:S02]  /*0840*/  ULEA UR34, UP2, UR17, UR10, 0x1 ;  /* 0x0000000a11227291 */ /* 0x000fe4000f84083f */
[----:B------:R-:W-:Y:S02]  /*0850*/  UIADD3.X UR35, UR16, UR14, URZ, UP1, !UPT ;  /* 0x0000000e10237290 */ /* 0x000fe40008ffe43f */
[----:B------:R-:W-:Y:S02]  /*0860*/  @UP0 UIMAD UR10, UR38, UR15, UR19 ;  /* 0x0000000f260a02a4 */ /* 0x000fe4000f8e0213 */
[----:B------:R-:W-:-:S02]  /*0870*/  UISETP.GE.AND UP1, UPT, UR27, 0x1, UPT ;  /* 0x000000011b00788c */ /* 0x000fc4000bf26270 */
[----:B------:R-:W-:Y:S02]  /*0880*/  UMOV UR5, URZ ;  /* 0x0000003f00057c82 */ /* 0x000fe40008000000 */
[----:B------:R-:W-:Y:S02]  /*0890*/  @UP0 UIMAD UR12, UR10, UR27, URZ ;  /* 0x0000001b0a0c02a4 */ /* 0x000fe4000f8e023f */
[----:B------:R-:W-:Y:S02]  /*08a0*/  ULDC UR13, c[0x0][0x16c] ;  /* 0x00005b00000d7ab9 */ /* 0x000fe40000000800 */
[----:B------:R-:W-:Y:S02]  /*08b0*/  @UP0 UIMAD UR12, UR12, UR13, URZ ;  /* 0x0000000d0c0c02a4 */ /* 0x000fe4000f8e023f */
[----:B------:R-:W-:Y:S02]  /*08c0*/  ULEA.HI.X UR35, UR17, UR11, UR35, 0x1, UP2 ;  /* 0x0000000b11237291 */ /* 0x000fe400090f0c23 */
[----:B------:R-:W-:-:S02]  /*08d0*/  @UP0 UMOV UR13, 0x8 ;  /* 0x00000008000d0882 */ /* 0x000fc40000000000 */
[----:B------:R-:W-:Y:S02]  /*08e0*/  ULDC.64 UR10, c[0x0][0x260] ;  /* 0x00009800000a7ab9 */ /* 0x000fe40000000a00 */
[----:B------:R-:W-:Y:S02]  /*08f0*/  @UP0 UIMAD.WIDE UR10, UR12, UR13, UR10 ;  /* 0x0000000d0c0a02a5 */ /* 0x000fe4000f8e020a */
[----:B------:R-:W-:Y:S02]  /*0900*/  UMOV UR4, URZ ;  /* 0x0000003f00047c82 */ /* 0x000fe40008000000 */
[----:B------:R-:W-:Y:S02]  /*0910*/  UMOV UR12, UR8 ;  /* 0x00000008000c7c82 */ /* 0x000fe40008000000 */
[----:B------:R-:W-:Y:S02]  /*0920*/  UMOV UR13, UR9 ;  /* 0x00000009000d7c82 */ /* 0x000fe40008000000 */
[----:B------:R-:W-:-:S02]  /*0930*/  UMOV UR14, UR6 ;  /* 0x00000006000e7c82 */ /* 0x000fc40008000000 */
        /* <DEDUP_REMOVED lines=16> */
.L_x_1871:
        /* <DEDUP_REMOVED lines=80> */
[----:B----4-:R0:W-:Y:S04]  /*0f40*/  STS.128 [R82.X16], R52 ;  /* 0x0000003452007388 */ /* 0x0101e8000000cc00 */
[----:B-----5:R-:W-:Y:S01]  /*0f50*/  STS.128 [R82.X16+0x200], R56 ;  /* 0x0002003852007388 */ /* 0x020fe2000000cc00 */
[----:B------:R-:W-:-:S06]  /*0f60*/  NOP ;  /* 0x0000000000007918 */ /* 0x000fcc0000000000 */
[----:B------:R-:W3:Y:S04]  /*0f70*/  LDS.128 R48, [R36.X16] ;  /* 0x0000000024307984 */ /* 0x000ee8000000cc00 */
[----:B------:R-:W4:Y:S04]  /*0f80*/  LDS.128 R12, [R36.X16+0x10] ;  /* 0x00001000240c7984 */ /* 0x000f28000000cc00 */
[----:B------:R-:W-:Y:S06]  /*0f90*/  BAR.SYNC.DEFER_BLOCKING 0x0 ;  /* 0x0000000000007b1d */ /* 0x000fec0000010000 */
[----:B--2---:R5:W2:Y:S04]  /*0fa0*/  LDG.E.128 R24, [R2.64+-0x1000] ;  /* 0xfff0002002187981 */ /* 0x004aa8000c1e1d00 */
[----:B------:R5:W2:Y:S01]  /*0fb0*/  LDG.E.128 R20, [R2.64+-0xe00] ;  /* 0xfff2002002147981 */ /* 0x000aa2000c1e1d00 */
[--C-:B0-----:R-:W-:Y:S01]  /*0fc0*/  HADD2.F32 R53, -RZ, R28.reuse.H0_H0 ;  /* 0x2000001cff357230 */ /* 0x101fe20000004100 */
[----:B------:R-:W-:Y:S01]  /*0fd0*/  UIMAD UR7, UR18, UR8, URZ ;  /* 0x00000008120772a4 */ /* 0x000fe2000f8e023f */
[----:B------:R-:W-:Y:S01]  /*0fe0*/  HADD2.F32 R54, -RZ, R28.H1_H1 ;  /* 0x3000001cff367230 */ /* 0x000fe20000004100 */
[----:B------:R-:W-:Y:S01]  /*0ff0*/  ISETP.NE.U32.AND P0, PT, RZ, c[0x0][0x270], PT ;  /* 0x00009c00ff007a0c */ /* 0x000fe20003f05070 */
[--C-:B---3--:R-:W-:Y:S01]  /*1000*/  HADD2.F32 R33, -RZ, R48.reuse.H0_H0 ;  /* 0x20000030ff217230 */ /* 0x108fe20000004100 */
        /* <DEDUP_REMOVED lines=11> */
[----:B-----5:R-:W-:Y:S01]  /*10c0*/  FMUL.FTZ R2, R38, -1.4426950216293334961 ;  /* 0xbfb8aa3b26027820 */ /* 0x020fe20000410000 */
[----:B------:R-:W-:Y:S01]  /*10d0*/  HADD2.F32 R56, -RZ, R51.H1_H1 ;  /* 0x30000033ff387230 */ /* 0x000fe20000004100 */
[----:B------:R-:W-:Y:S01]  /*10e0*/  FMUL.FTZ R3, R52, -1.4426950216293334961 ;  /* 0xbfb8aa3b34037820 */ /* 0x000fe20000410000 */
[----:B------:R-:W-:Y:S01]  /*10f0*/  HADD2.F32 R57, -RZ, R41.H1_H1 ;  /* 0x30000029ff397230 */ /* 0x000fe20000004100 */
[----:B------:R-:W-:Y:S01]  /*1100*/  FMUL.FTZ R49, R50, -1.4426950216293334961 ;  /* 0xbfb8aa3b32317820 */ /* 0x000fe20000410000 */
[--C-:B------:R-:W-:Y:S01]  /*1110*/  HADD2.F32 R96, -RZ, R30.reuse.H0_H0 ;  /* 0x2000001eff607230 */ /* 0x100fe20000004100 */
[----:B------:R-:W-:Y:S01]  /*1120*/  FMUL.FTZ R28, R56, -1.4426950216293334961 ;  /* 0xbfb8aa3b381c7820 */ /* 0x000fe20000410000 */
[----:B------:R-:W3:Y:S01]  /*1130*/  MUFU.EX2 R34, R34 ;  /* 0x0000002200227308 */ /* 0x000ee20000000800 */
[--C-:B------:R-:W-:Y:S01]  /*1140*/  HADD2.F32 R89, -RZ, R31.reuse.H0_H0 ;  /* 0x2000001fff597230 */ /* 0x100fe20000004100 */
[----:B------:R-:W-:Y:S01]  /*1150*/  UIADD3 UR9, UR9, UR7, URZ ;  /* 0x0000000709097290 */ /* 0x000fe2000fffe03f */
[----:B------:R-:W-:Y:S01]  /*1160*/  HADD2.F32 R92, -RZ, R31.H1_H1 ;  /* 0x3000001fff5c7230 */ /* 0x000fe20000004100 */
[----:B------:R-:W-:Y:S01]  /*1170*/  UIMAD UR7, UR37, UR20, URZ ;  /* 0x00000014250772a4 */ /* 0x000fe2000f8e023f */
[----:B------:R-:W-:Y:S01]  /*1180*/  HADD2.F32 R91, -RZ, R30.H1_H1 ;  /* 0x3000001eff5b7230 */ /* 0x000fe20000004100 */
[----:B------:R-:W-:Y:S01]  /*1190*/  UIMAD.WIDE.U32 UR8, UR38, UR20, UR8 ;  /* 0x00000014260872a5 */ /* 0x000fe2000f8e0008 */
[----:B------:R-:W-:Y:S01]  /*11a0*/  HADD2.F32 R31, -RZ, R42.H0_H0 ;  /* 0x2000002aff1f7230 */ /* 0x000fe20000004100 */
[----:B------:R5:W1:Y:S01]  /*11b0*/  MUFU.EX2 R37, R35 ;  /* 0x0000002300257308 */ /* 0x000a620000000800 */
[----:B0-----:R-:W-:Y:S01]  /*11c0*/  FADD.FTZ R62, R0, 1 ;  /* 0x3f800000003e7421 */ /* 0x001fe20000010000 */
[----:B------:R-:W-:Y:S01]  /*11d0*/  HADD2.F32 R59, -RZ, R17.H1_H1 ;  /* 0x30000011ff3b7230 */ /* 0x000fe20000004100 */
[----:B------:R-:W-:Y:S01]  /*11e0*/  UIMAD UR7, UR38, UR21, UR7 ;  /* 0x00000015260772a4 */ /* 0x000fe2000f8e0207 */
[----:B------:R-:W-:Y:S01]  /*11f0*/  HADD2.F32 R60, -RZ, R16.H1_H1 ;  /* 0x30000010ff3c7230 */ /* 0x000fe20000004100 */
[----:B------:R-:W-:Y:S01]  /*1200*/  ISETP.NE.AND.EX P0, PT, RZ, c[0x0][0x274], PT, P0 ;  /* 0x00009d00ff007a0c */ /* 0x000fe20003f05300 */
[----:B------:R-:W-:Y:S01]  /*1210*/  HADD2.F32 R68, -RZ, R18.H0_H0 ;  /* 0x20000012ff447230 */ /* 0x000fe20000004100 */
[----:B------:R-:W-:Y:S01]  /*1220*/  ULDC.64 UR20, c[0x0][0x338] ;  /* 0x0000ce0000147ab9 */ /* 0x000fe20000000a00 */
[----:B------:R-:W0:Y:S01]  /*1230*/  MUFU.EX2 R2, R2 ;  /* 0x0000000200027308 */ /* 0x000e220000000800 */
[----:B---3--:R-:W-:Y:S01]  /*1240*/  FADD.FTZ R34, R34, 1 ;  /* 0x3f80000022227421 */ /* 0x008fe20000010000 */
[----:B-----5:R-:W-:Y:S01]  /*1250*/  HADD2.F32 R35, -RZ, R51.H0_H0 ;  /* 0x20000033ff237230 */ /* 0x020fe20000004100 */
[----:B------:R-:W-:Y:S01]  /*1260*/  UIADD3 UR9, UR9, UR7, URZ ;  /* 0x0000000709097290 */ /* 0x000fe2000fffe03f */
[----:B------:R-:W-:Y:S01]  /*1270*/  HADD2.F32 R51, -RZ, R40.H0_H0 ;  /* 0x20000028ff337230 */ /* 0x000fe20000004100 */
[----:B------:R-:W-:Y:S01]  /*1280*/  ULEA UR7, UP0, UR8, UR20, 0x1 ;  /* 0x0000001408077291 */ /* 0x000fe2000f80083f */
[----:B------:R-:W-:Y:S01]  /*1290*/  HADD2.F32 R67, -RZ, R18.H1_H1 ;  /* 0x30000012ff437230 */ /* 0x000fe20000004100 */
[----:B------:R-:W-:Y:S01]  /*12a0*/  FMUL.FTZ R55, R35, -1.4426950216293334961 ;  /* 0xbfb8aa3b23377820 */ /* 0x000fe20000410000 */
[----:B------:R-:W3:Y:S01]  /*12b0*/  MUFU.EX2 R39, R3 ;  /* 0x0000000300277308 */ /* 0x000ee20000000800 */
[----:B-1----:R-:W-:Y:S01]  /*12c0*/  FADD.FTZ R37, R37, 1 ;  /* 0x3f80000025257421 */ /* 0x002fe20000010000 */
[----:B----4-:R-:W-:Y:S01]  /*12d0*/  HADD2.F32 R95, -RZ, R13.H1_H1 ;  /* 0x3000000dff5f7230 */ /* 0x010fe20000004100 */
[----:B------:R-:W-:Y:S01]  /*12e0*/  ULEA.HI.X UR8, UR8, UR21, UR9, 0x1, UP0 ;  /* 0x0000001508087291 */ /* 0x000fe200080f0c09 */
[----:B------:R-:W-:-:S02]  /*12f0*/  HADD2.F32 R66, -RZ, R19.H0_H0 ;  /* 0x20000013ff427230 */ /* 0x000fc40000004100 */
[----:B------:R-:W-:Y:S02]  /*1300*/  HADD2.F32 R64, -RZ, R19.H1_H1 ;  /* 0x30000013ff407230 */ /* 0x000fe40000004100 */
[----:B------:R-:W1:Y:S01]  /*1310*/  MUFU.RCP R62, R62 ;  /* 0x0000003e003e7308 */ /* 0x000e620000001000 */
[----:B0-----:R-:W-:Y:S01]  /*1320*/  FADD.FTZ R65, R2, 1 ;  /* 0x3f80000002417421 */ /* 0x001fe20000010000 */
[----:B------:R-:W-:Y:S02]  /*1330*/  HADD2.F32 R2, -RZ, R40.H1_H1 ;  /* 0x30000028ff027230 */ /* 0x000fe40000004100 */
[----:B------:R-:W-:Y:S02]  /*1340*/  HADD2.F32 R19, -RZ, R43.H0_H0 ;  /* 0x2000002bff137230 */ /* 0x000fe40000004100 */
[----:B------:R-:W-:Y:S02]  /*1350*/  HADD2.F32 R87, -RZ, R14.H1_H1 ;  /* 0x3000000eff577230 */ /* 0x000fe40000004100 */
[----:B------:R-:W0:Y:S01]  /*1360*/  MUFU.RCP R63, R34 ;  /* 0x00000022003f7308 */ /* 0x000e220000001000 */
[----:B---3--:R-:W-:Y:S01]  /*1370*/  FADD.FTZ R69, R39, 1 ;  /* 0x3f80000027457421 */ /* 0x008fe20000010000 */
[----:B------:R-:W-:-:S06]  /*1380*/  HADD2.F32 R39, -RZ, R12.H0_H0 ;  /* 0x2000000cff277230 */ /* 0x000fcc0000004100 */
[----:B------:R-:W3:Y:S01]  /*1390*/  MUFU.EX2 R49, R49 ;  /* 0x0000003100317308 */ /* 0x000ee20000000800 */
[----:B-1----:R-:W-:Y:S02]  /*13a0*/  FMUL.FTZ R0, R33, R62 ;  /* 0x0000003e21007220 */ /* 0x002fe40000410000 */
[----:B------:R-:W-:Y:S02]  /*13b0*/  FADD.FTZ R100, -R62, 1 ;  /* 0x3f8000003e647421 */ /* 0x000fe40000010100 */
[----:B------:R-:W-:Y:S02]  /*13c0*/  FMUL.FTZ R81, R53, R0 ;  /* 0x0000000035517220 */ /* 0x000fe40000410000 */
[----:B------:R-:W-:Y:S01]  /*13d0*/  FFMA.FTZ R100, R33, R100, 1 ;  /* 0x3f80000021647423 */ /* 0x000fe20000010064 */
[----:B------:R1:W4:Y:S01]  /*13e0*/  MUFU.RCP R61, R37 ;  /* 0x00000025003d7308 */ /* 0x0003220000001000 */
[----:B0-----:R-:W-:Y:S02]  /*13f0*/  FMUL.FTZ R3, R48, R63 ;  /* 0x0000003f30037220 */ /* 0x001fe40000410000 */
[----:B------:R-:W-:-:S02]  /*1400*/  FFMA.FTZ R51, R81, R51, R90 ;  /* 0x0000003351337223 */ /* 0x000fc4000001005a */
[----:B------:R-:W-:Y:S02]  /*1410*/  FMUL.FTZ R80, R54, R3 ;  /* 0x0000000336507220 */ /* 0x000fe40000410000 */
[----:B------:R-:W-:Y:S01]  /*1420*/  FADD.FTZ R101, -R63, 1 ;  /* 0x3f8000003f657421 */ /* 0x000fe20000010100 */
[----:B------:R-:W0:Y:S01]  /*1430*/  MUFU.RCP R65, R65 ;  /* 0x0000004100417308 */ /* 0x000e220000001000 */
[----:B---3--:R-:W-:Y:S01]  /*1440*/  FADD.FTZ R49, R49, 1 ;  /* 0x3f80000031317421 */ /* 0x008fe20000010000 */
[----:B-1----:R-:W-:Y:S01]  /*1450*/  HADD2.F32 R37, -RZ, R41.H0_H0 ;  /* 0x20000029ff257230 */ /* 0x002fe20000004100 */
[----:B------:R-:W-:Y:S01]  /*1460*/  FFMA.FTZ R58, R80, R2, R51 ;  /* 0x00000002503a7223 */ /* 0x000fe20000010033 */
[----:B------:R-:W-:Y:S01]  /*1470*/  MOV R51, c[0x0][0x16c] ;  /* 0x00005b0000337a02 */ /* 0x000fe20000000f00 */
[----:B------:R-:W-:-:S03]  /*1480*/  FFMA.FTZ R101, R48, R101, 1 ;  /* 0x3f80000030657423 */ /* 0x000fc60000010065 */
[----:B------:R-:W1:Y:S01]  /*1490*/  MUFU.RCP R69, R69 ;  /* 0x0000004500457308 */ /* 0x000e620000001000 */
[----:B----4-:R-:W-:Y:S01]  /*14a0*/  FMUL.FTZ R2, R102, R61 ;  /* 0x0000003d66027220 */ /* 0x010fe20000410000 */
[----:B------:R-:W-:-:S03]  /*14b0*/  ISETP.GE.AND P1, PT, R51, 0x1, PT ;  /* 0x000000013300780c */ /* 0x000fc60003f26270 */
[----:B------:R-:W-:-:S03]  /*14c0*/  FMUL.FTZ R79, R94, R2 ;  /* 0x000000025e4f7220 */ /* 0x000fc60000410000 */
[----:B------:R3:W4:Y:S01]  /*14d0*/  MUFU.RCP R93, R49 ;  /* 0x00000031005d7308 */ /* 0x0007220000001000 */
[----:B------:R-:W-:Y:S01]  /*14e0*/  FFMA.FTZ R51, R79, R37, R58 ;  /* 0x000000254f337223 */ /* 0x000fe2000001003a */
[----:B------:R-:W-:Y:S01]  /*14f0*/  HADD2.F32 R58, -RZ, R17.H0_H0 ;  /* 0x20000011ff3a7230 */ /* 0x000fe20000004100 */
[----:B------:R-:W-:Y:S02]  /*1500*/  FMUL.FTZ R37, R39, -1.4426950216293334961 ;  /* 0xbfb8aa3b27257820 */ /* 0x000fe40000410000 */
[----:B0-----:R-:W-:-:S03]  /*1510*/  FADD.FTZ R103, -R65, 1 ;  /* 0x3f80000041677421 */ /* 0x001fc60000010100 */
[----:B------:R0:W5:Y:S01]  /*1520*/  MUFU.EX2 R34, R28 ;  /* 0x0000001c00227308 */ /* 0x0001620000000800 */
[----:B-1----:R-:W-:Y:S01]  /*1530*/  FMUL.FTZ R29, R52, R69 ;  /* 0x00000045341d7220 */ /* 0x002fe20000410000 */
[----:B---3--:R-:W-:Y:S01]  /*1540*/  HADD2.F32 R49, -RZ, R13.H0_H0 ;  /* 0x2000000dff317230 */ /* 0x008fe20000004100 */
[----:B------:R-:W-:Y:S02]  /*1550*/  FFMA.FTZ R103, R38, R103, 1 ;  /* 0x3f80000026677423 */ /* 0x000fe40000010067 */
[----:B------:R-:W-:Y:S02]  /*1560*/  FMUL.FTZ R77, R96, R29 ;  /* 0x0000001d604d7220 */ /* 0x000fe40000410000 */
[----:B------:R-:W-:Y:S01]  /*1570*/  FADD.FTZ R105, -R69, 1 ;  /* 0x3f80000045697421 */ /* 0x000fe20000010100 */
[----:B------:R-:W1:Y:S01]  /*1580*/  MUFU.EX2 R55, R55 ;  /* 0x0000003700377308 */ /* 0x000e620000000800 */
[----:B0-----:R-:W-:Y:S02]  /*1590*/  FMUL.FTZ R28, R38, R65 ;  /* 0x00000041261c7220 */ /* 0x001fe40000410000 */
[----:B----4-:R-:W-:-:S02]  /*15a0*/  FADD.FTZ R13, -R93, 1 ;  /* 0x3f8000005d0d7421 */ /* 0x010fc40000010100 */
[----:B------:R-:W-:Y:S02]  /*15b0*/  FMUL.FTZ R78, R97, R28 ;  /* 0x0000001c614e7220 */ /* 0x000fe40000410000 */
[----:B------:R-:W-:Y:S01]  /*15c0*/  FFMA.FTZ R106, R50, R13, 1 ;  /* 0x3f800000326a7423 */ /* 0x000fe2000001000d */
[----:B------:R-:W0:Y:S01]  /*15d0*/  MUFU.EX2 R37, R37 ;  /* 0x0000002500257308 */ /* 0x000e220000000800 */
[----:B------:R-:W-:Y:S01]  /*15e0*/  FFMA.FTZ R30, R78, R57, R51 ;  /* 0x000000394e1e7223 */ /* 0x000fe20000010033 */
[----:B------:R-:W-:Y:S01]  /*15f0*/  HADD2.F32 R51, -RZ, R12.H1_H1 ;  /* 0x3000000cff337230 */ /* 0x000fe20000004100 */
[----:B-----5:R-:W-:Y:S01]  /*1600*/  FADD.FTZ R34, R34, 1 ;  /* 0x3f80000022227421 */ /* 0x020fe20000010000 */
[----:B------:R-:W-:Y:S01]  /*1610*/  HADD2.F32 R57, -RZ, R16.H0_H0 ;  /* 0x20000010ff397230 */ /* 0x000fe20000004100 */
[----:B------:R-:W-:Y:S01]  /*1620*/  FFMA.FTZ R17, R77, R31, R30 ;  /* 0x0000001f4d117223 */ /* 0x000fe2000001001e */
[----:B------:R-:W-:Y:S01]  /*1630*/  HADD2.F32 R16, -RZ, R42.H1_H1 ;  /* 0x3000002aff107230 */ /* 0x000fe20000004100 */
[----:B------:R-:W-:Y:S01]  /*1640*/  FMUL.FTZ R31, R50, R93 ;  /* 0x0000005d321f7220 */ /* 0x000fe20000410000 */
[----:B------:R-:W3:Y:S01]  /*1650*/  MUFU.RCP R99, R34 ;  /* 0x0000002200637308 */ /* 0x000ee20000001000 */
[----:B------:R-:W-:Y:S01]  /*1660*/  FMUL.FTZ R12, R51, -1.4426950216293334961 ;  /* 0xbfb8aa3b330c7820 */ /* 0x000fe20000410000 */
[----:B------:R-:W-:Y:S01]  /*1670*/  HADD2.F32 R50, -RZ, R44.H0_H0 ;  /* 0x2000002cff327230 */ /* 0x000fe20000004100 */
[----:B------:R-:W-:-:S02]  /*1680*/  FMUL.FTZ R76, R91, R31 ;  /* 0x0000001f5b4c7220 */ /* 0x000fc40000410000 */
[----:B-1----:R-:W-:Y:S02]  /*1690*/  FADD.FTZ R55, R55, 1 ;  /* 0x3f80000037377421 */ /* 0x002fe40000010000 */
[----:B------:R-:W-:Y:S01]  /*16a0*/  FFMA.FTZ R18, R76, R16, R17 ;  /* 0x000000104c127223 */ /* 0x000fe20000010011 */
[----:B------:R-:W1:Y:S01]  /*16b0*/  MUFU.EX2 R12, R12 ;  /* 0x0000000c000c7308 */ /* 0x000e620000000800 */
[----:B------:R-:W-:Y:S02]  /*16c0*/  FMUL.FTZ R16, R49, -1.4426950216293334961 ;  /* 0xbfb8aa3b31107820 */ /* 0x000fe40000410000 */
[----:B------:R-:W-:Y:S02]  /*16d0*/  FADD.FTZ R17, -R61, 1 ;  /* 0x3f8000003d117421 */ /* 0x000fe40000010100 */
[----:B0-----:R-:W-:Y:S02]  /*16e0*/  FADD.FTZ R37, R37, 1 ;  /* 0x3f80000025257421 */ /* 0x001fe40000010000 */
[----:B------:R-:W-:Y:S01]  /*16f0*/  FFMA.FTZ R102, R102, R17, 1 ;  /* 0x3f80000066667423 */ /* 0x000fe20000010011 */
[----:B------:R0:W4:Y:S01]  /*1700*/  MUFU.RCP R98, R55 ;  /* 0x0000003700627308 */ /* 0x0001220000001000 */
[----:B------:R-:W-:-:S02]  /*1710*/  FMUL.FTZ R17, R95, -1.4426950216293334961 ;  /* 0xbfb8aa3b5f117820 */ /* 0x000fc40000410000 */
[----:B---3--:R-:W-:Y:S02]  /*1720*/  FMUL.FTZ R33, R56, R99 ;  /* 0x0000006338217220 */ /* 0x008fe40000410000 */
[----:B------:R-:W-:Y:S02]  /*1730*/  FADD.FTZ R13, -R99, 1 ;  /* 0x3f800000630d7421 */ /* 0x000fe40000010100 */
[----:B------:R-:W-:Y:S01]  /*1740*/  FMUL.FTZ R74, R92, R33 ;  /* 0x000000215c4a7220 */ /* 0x000fe20000410000 */
[----:B------:R-:W3:Y:S01]  /*1750*/  MUFU.EX2 R16, R16 ;  /* 0x0000001000107308 */ /* 0x000ee20000000800 */
[----:B-1----:R-:W-:Y:S01]  /*1760*/  FADD.FTZ R104, R12, 1 ;  /* 0x3f8000000c687421 */ /* 0x002fe20000010000 */
[--C-:B0-----:R-:W-:Y:S01]  /*1770*/  HADD2.F32 R55, -RZ, R15.reuse.H1_H1 ;  /* 0x3000000fff377230 */ /* 0x101fe20000004100 */
[----:B------:R-:W-:Y:S01]  /*1780*/  FFMA.FTZ R107, R56, R13, 1 ;  /* 0x3f800000386b7423 */ /* 0x000fe2000001000d */
[----:B------:R-:W-:Y:S01]  /*1790*/  HADD2.F32 R56, -RZ, R15.H0_H0 ;  /* 0x2000000fff387230 */ /* 0x000fe20000004100 */
[----:B------:R-:W-:Y:S01]  /*17a0*/  FFMA.FTZ R105, R52, R105, 1 ;  /* 0x3f80000034697423 */ /* 0x000fe20000010069 */
[----:B------:R-:W-:-:S02]  /*17b0*/  HADD2.F32 R15, -RZ, R45.H0_H0 ;  /* 0x2000002dff0f7230 */ /* 0x000fc40000004100 */
[----:B------:R-:W-:Y:S01]  /*17c0*/  MUFU.EX2 R38, R17 ;  /* 0x0000001100267308 */ /* 0x000fe20000000800 */
[----:B----4-:R-:W-:Y:S02]  /*17d0*/  FMUL.FTZ R30, R35, R98 ;  /* 0x00000062231e7220 */ /* 0x010fe40000410000 */
[----:B------:R-:W-:Y:S02]  /*17e0*/  FADD.FTZ R12, -R98, 1 ;  /* 0x3f800000620c7421 */ /* 0x000fe40000010100 */
[----:B------:R-:W-:Y:S02]  /*17f0*/  FMUL.FTZ R75, R89, R30 ;  /* 0x0000001e594b7220 */ /* 0x000fe40000410000 */
[----:B------:R-:W-:Y:S01]  /*1800*/  FMUL.FTZ R110, R56, -1.4426950216293334961 ;  /* 0xbfb8aa3b386e7820 */ /* 0x000fe20000410000 */
[----:B------:R3:W0:Y:S01]  /*1810*/  MUFU.RCP R90, R37 ;  /* 0x00000025005a7308 */ /* 0x0006220000001000 */
[----:B------:R-:W-:Y:S01]  /*1820*/  FFMA.FTZ R19, R75, R19, R18 ;  /* 0x000000134b137223 */ /* 0x000fe20000010012 */
[----:B------:R-:W-:-:S05]  /*1830*/  HADD2.F32 R18, -RZ, R43.H1_H1 ;  /* 0x3000002bff127230 */ /* 0x000fca0000004100 */
[----:B------:R-:W-:Y:S01]  /*1840*/  FFMA.FTZ R48, R74, R18, R19 ;  /* 0x000000124a307223 */ /* 0x000fe20000010013 */
[----:B------:R-:W1:Y:S01]  /*1850*/  MUFU.RCP R104, R104 ;  /* 0x0000006800687308 */ /* 0x000e620000001000 */
[----:B---3--:R-:W-:Y:S02]  /*1860*/  FADD.FTZ R37, R16, 1 ;  /* 0x3f80000010257421 */ /* 0x008fe40000010000 */
[----:B0-----:R-:W-:-:S05]  /*1870*/  FMUL.FTZ R34, R39, R90 ;  /* 0x0000005a27227220 */ /* 0x001fca0000410000 */
[----:B------:R-:W-:Y:S01]  /*1880*/  MUFU.EX2 R110, R110 ;  /* 0x0000006e006e7308 */ /* 0x000fe20000000800 */
[----:B------:R-:W-:-:S04]  /*1890*/  FMUL.FTZ R73, R57, R34 ;  /* 0x0000002239497220 */ /* 0x000fc80000410000 */
[----:B------:R-:W-:Y:S02]  /*18a0*/  FFMA.FTZ R13, R73, R50, R48 ;  /* 0x00000032490d7223 */ /* 0x000fe40000010030 */
[----:B------:R-:W-:-:S04]  /*18b0*/  FMUL.FTZ R48, R87, -1.4426950216293334961 ;  /* 0xbfb8aa3b57307820 */ /* 0x000fc80000410000 */
[----:B------:R-:W-:Y:S01]  /*18c0*/  MUFU.EX2 R109, R48 ;  /* 0x00000030006d7308 */ /* 0x000fe20000000800 */
[----:B--2---:R0:W-:Y:S04]  /*18d0*/  STS.128 [R82.X16], R24 ;  /* 0x0000001852007388 */ /* 0x0041e8000000cc00 */
[----:B------:R2:W-:Y:S01]  /*18e0*/  STS.128 [R82.X16+0x200], R20 ;  /* 0x0002001452007388 */ /* 0x0005e2000000cc00 */
[----:B------:R-:W-:-:S06]  /*18f0*/  NOP ;  /* 0x0000000000007918 */ /* 0x000fcc0000000000 */
[----:B------:R-:W3:Y:S01]  /*1900*/  LDS.128 R16, [R36.X16] ;  /* 0x0000000024107984 */ /* 0x000ee2000000cc00 */
[----:B0-----:R-:W0:Y:S01]  /*1910*/  MUFU.RCP R24, R37 ;  /* 0x0000002500187308 */ /* 0x001e220000001000 */
[----:B------:R-:W-:Y:S01]  /*1920*/  FFMA.FTZ R27, R35, R12, 1 ;  /* 0x3f800000231b7423 */ /* 0x000fe2000001000c */
[----:B------:R-:W-:Y:S01]  /*1930*/  HADD2.F32 R12, -RZ, R44.H1_H1 ;  /* 0x3000002cff0c7230 */ /* 0x000fe20000004100 */
[----:B-1----:R-:W-:Y:S01]  /*1940*/  FMUL.FTZ R35, R51, R104 ;  /* 0x0000006833237220 */ /* 0x002fe20000410000 */
[----:B--2---:R-:W-:Y:S01]  /*1950*/  HADD2.F32 R20, -RZ, R14.H0_H0 ;  /* 0x2000000eff147230 */ /* 0x004fe20000004100 */
[----:B------:R-:W-:Y:S02]  /*1960*/  FADD.FTZ R22, R38, 1 ;  /* 0x3f80000026167421 */ /* 0x000fe40000010000 */
[----:B------:R-:W-:Y:S02]  /*1970*/  FMUL.FTZ R72, R60, R35 ;  /* 0x000000233c487220 */ /* 0x000fe40000410000 */
[----:B------:R-:W-:-:S02]  /*1980*/  FADD.FTZ R14, -R104, 1 ;  /* 0x3f800000680e7421 */ /* 0x000fc40000010100 */
[----:B------:R-:W1:Y:S01]  /*1990*/  MUFU.RCP R22, R22 ;  /* 0x0000001600167308 */ /* 0x000e620000001000 */
[----:B------:R-:W-:Y:S02]  /*19a0*/  FFMA.FTZ R26, R72, R12, R13 ;  /* 0x0000000c481a7223 */ /* 0x000fe4000001000d */
[----:B------:R-:W-:Y:S02]  /*19b0*/  FADD.FTZ R12, -R90, 1 ;  /* 0x3f8000005a0c7421 */ /* 0x000fe40000010100 */
[----:B0-----:R-:W-:Y:S02]  /*19c0*/  FMUL.FTZ R37, R49, R24 ;  /* 0x0000001831257220 */ /* 0x001fe40000410000 */
[----:B------:R-:W-:Y:S02]  /*19d0*/  FFMA.FTZ R21, R39, R12, 1 ;  /* 0x3f80000027157423 */ /* 0x000fe4000001000c */
[----:B------:R-:W-:Y:S02]  /*19e0*/  FMUL.FTZ R71, R58, R37 ;  /* 0x000000253a477220 */ /* 0x000fe40000410000 */
[----:B------:R-:W-:Y:S01]  /*19f0*/  FFMA.FTZ R23, R51, R14, 1 ;  /* 0x3f80000033177423 */ /* 0x000fe2000001000e */
[----:B------:R-:W-:Y:S01]  /*1a00*/  HADD2.F32 R14, -RZ, R45.H1_H1 ;  /* 0x3000002dff0e7230 */ /* 0x000fe20000004100 */
[----:B------:R-:W-:-:S02]  /*1a10*/  FFMA.FTZ R15, R71, R15, R26 ;  /* 0x0000000f470f7223 */ /* 0x000fc4000001001a */
[----:B------:R-:W-:Y:S02]  /*1a20*/  FMUL.FTZ R13, R20, -1.4426950216293334961 ;  /* 0xbfb8aa3b140d7820 */ /* 0x000fe40000410000 */
[----:B-1----:R-:W-:Y:S02]  /*1a30*/  FMUL.FTZ R38, R95, R22 ;  /* 0x000000165f267220 */ /* 0x002fe40000410000 */
[----:B------:R-:W-:Y:S01]  /*1a40*/  FADD.FTZ R12, -R24, 1 ;  /* 0x3f800000180c7421 */ /* 0x000fe20000010100 */
[----:B------:R0:W1:Y:S01]  /*1a50*/  MUFU.EX2 R108, R13 ;  /* 0x0000000d006c7308 */ /* 0x0000620000000800 */
[----:B------:R-:W-:Y:S02]  /*1a60*/  FADD.FTZ R26, -R22, 1 ;  /* 0x3f800000161a7421 */ /* 0x000fe40000010100 */
[----:B------:R-:W-:Y:S01]  /*1a70*/  FMUL.FTZ R70, R59, R38 ;  /* 0x000000263b467220 */ /* 0x000fe20000410000 */
[--C-:B---3--:R-:W-:Y:S01]  /*1a80*/  HADD2.F32 R39, -RZ, R16.reuse.H0_H0 ;  /* 0x20000010ff277230 */ /* 0x108fe20000004100 */
[----:B------:R-:W-:Y:S01]  /*1a90*/  FFMA.FTZ R26, R95, R26, 1 ;  /* 0x3f8000005f1a7423 */ /* 0x000fe2000001001a */
[----:B------:R-:W-:Y:S01]  /*1aa0*/  HADD2.F32 R48, -RZ, R16.H1_H1 ;  /* 0x30000010ff307230 */ /* 0x000fe20000004100 */
[----:B------:R-:W-:Y:S01]  /*1ab0*/  FFMA.FTZ R25, R49, R12, 1 ;  /* 0x3f80000031197423 */ /* 0x000fe2000001000c */
[--C-:B------:R-:W-:Y:S01]  /*1ac0*/  HADD2.F32 R49, -RZ, R17.reuse.H0_H0 ;  /* 0x20000011ff317230 */ /* 0x100fe20000004100 */
[----:B------:R-:W-:Y:S01]  /*1ad0*/  FFMA.FTZ R95, R70, R14, R15 ;  /* 0x0000000e465f7223 */ /* 0x000fe2000001000f */
[----:B------:R-:W-:Y:S01]  /*1ae0*/  HADD2.F32 R51, -RZ, R17.H1_H1 ;  /* 0x30000011ff337230 */ /* 0x000fe20000004100 */
[----:B0-----:R0:W2:Y:S01]  /*1af0*/  LDS.128 R12, [R36.X16+0x10] ;  /* 0x00001000240c7984 */ /* 0x0010a2000000cc00 */
[----:B------:R-:W-:Y:S01]  /*1b00*/  FMUL.FTZ R17, R53, R39 ;  /* 0x0000002735117220 */ /* 0x000fe20000410000 */
[--C-:B------:R-:W-:Y:S01]  /*1b10*/  HADD2.F32 R53, -RZ, R19.reuse.H0_H0 ;  /* 0x20000013ff357230 */ /* 0x100fe20000004100 */
[----:B------:R-:W-:Y:S01]  /*1b20*/  FMUL.FTZ R16, R54, R48 ;  /* 0x0000003036107220 */ /* 0x000fe20000410000 */
[----:B------:R-:W-:Y:S01]  /*1b30*/  HADD2.F32 R54, -RZ, R19.H1_H1 ;  /* 0x30000013ff367230 */ /* 0x000fe20000004100 */
[----:B------:R-:W-:Y:S01]  /*1b40*/  FMUL.FTZ R19, R55, -1.4426950216293334961 ;  /* 0xbfb8aa3b37137820 */ /* 0x000fe20000410000 */
[--C-:B------:R-:W-:Y:S01]  /*1b50*/  HADD2.F32 R50, -RZ, R18.reuse.H0_H0 ;  /* 0x20000012ff327230 */ /* 0x100fe20000004100 */
[----:B------:R-:W-:Y:S01]  /*1b60*/  FMUL.FTZ R94, R94, R49 ;  /* 0x000000315e5e7220 */ /* 0x000fe20000410000 */
[----:B------:R-:W-:Y:S01]  /*1b70*/  HADD2.F32 R52, -RZ, R18.H1_H1 ;  /* 0x30000012ff347230 */ /* 0x000fe20000004100 */
[----:B------:R-:W-:-:S02]  /*1b80*/  FMUL.FTZ R18, R97, R51 ;  /* 0x0000003361127220 */ /* 0x000fc40000410000 */
[----:B------:R-:W3:Y:S01]  /*1b90*/  MUFU.EX2 R97, R19 ;  /* 0x0000001300617308 */ /* 0x000ee20000000800 */
[----:B------:R-:W-:Y:S02]  /*1ba0*/  FMUL.FTZ R96, R96, R50 ;  /* 0x0000003260607220 */ /* 0x000fe40000410000 */
[----:B-1----:R-:W-:Y:S02]  /*1bb0*/  FADD.FTZ R108, R108, 1 ;  /* 0x3f8000006c6c7421 */ /* 0x002fe40000010000 */
[----:B------:R-:W-:Y:S02]  /*1bc0*/  FMUL.FTZ R61, R61, R94 ;  /* 0x0000005e3d3d7220 */ /* 0x000fe40000410000 */
[----:B------:R-:W-:Y:S02]  /*1bd0*/  FMUL.FTZ R96, R69, R96 ;  /* 0x0000006045607220 */ /* 0x000fe40000410000 */
[----:B------:R-:W1:Y:S01]  /*1be0*/  MUFU.RCP R69, R108 ;  /* 0x0000006c00457308 */ /* 0x000e620000001000 */
[----:B0-----:R-:W-:-:S02]  /*1bf0*/  FMUL.FTZ R36, R91, R52 ;  /* 0x000000345b247220 */ /* 0x001fc40000410000 */
[----:B------:R-:W-:Y:S02]  /*1c00*/  FADD.FTZ R94, R109, 1 ;  /* 0x3f8000006d5e7421 */ /* 0x000fe40000010000 */
[----:B------:R-:W-:Y:S02]  /*1c10*/  FMUL.FTZ R102, R61, R102 ;  /* 0x000000663d667220 */ /* 0x000fe40000410000 */
[----:B------:R-:W-:Y:S02]  /*1c20*/  FADD.FTZ R91, R110, 1 ;  /* 0x3f8000006e5b7421 */ /* 0x000fe40000010000 */
[----:B------:R-:W-:Y:S01]  /*1c30*/  FMUL.FTZ R93, R93, R36 ;  /* 0x000000245d5d7220 */ /* 0x000fe20000410000 */
[----:B------:R-:W0:Y:S01]  /*1c40*/  MUFU.RCP R94, R94 ;  /* 0x0000005e005e7308 */ /* 0x000e220000001000 */
[----:B------:R-:W-:Y:S02]  /*1c50*/  FMUL.FTZ R92, R92, R54 ;  /* 0x000000365c5c7220 */ /* 0x000fe40000410000 */
[----:B---3--:R-:W-:-:S02]  /*1c60*/  FADD.FTZ R97, R97, 1 ;  /* 0x3f80000061617421 */ /* 0x008fc40000010000 */
[----:B------:R-:W-:Y:S02]  /*1c70*/  FMUL.FTZ R17, R62, R17 ;  /* 0x000000113e117220 */ /* 0x000fe40000410000 */
[----:B------:R-:W-:Y:S01]  /*1c80*/  FMUL.FTZ R16, R63, R16 ;  /* 0x000000103f107220 */ /* 0x000fe20000410000 */
[----:B------:R-:W3:Y:S01]  /*1c90*/  MUFU.RCP R91, R91 ;  /* 0x0000005b005b7308 */ /* 0x000ee20000001000 */
[----:B------:R-:W-:Y:S01]  /*1ca0*/  FMUL.FTZ R18, R65, R18 ;  /* 0x0000001241127220 */ /* 0x000fe20000410000 */
[--C-:B--2---:R-:W-:Y:S01]  /*1cb0*/  HADD2.F32 R61, -RZ, R12.reuse.H1_H1 ;  /* 0x3000000cff3d7230 */ /* 0x104fe20000004100 */
[----:B------:R-:W-:Y:S01]  /*1cc0*/  FMUL.FTZ R89, R89, R53 ;  /* 0x0000003559597220 */ /* 0x000fe20000410000 */
[----:B------:R-:W-:Y:S01]  /*1cd0*/  HADD2.F32 R36, -RZ, R12.H0_H0 ;  /* 0x2000000cff247230 */ /* 0x000fe20000004100 */
[----:B------:R-:W-:Y:S01]  /*1ce0*/  FMUL.FTZ R92, R99, R92 ;  /* 0x0000005c635c7220 */ /* 0x000fe20000410000 */
[--C-:B------:R-:W-:Y:S01]  /*1cf0*/  HADD2.F32 R62, -RZ, R13.reuse.H0_H0 ;  /* 0x2000000dff3e7230 */ /* 0x100fe20000004100 */
[----:B------:R-:W-:Y:S01]  /*1d00*/  FMUL.FTZ R19, R60, R61 ;  /* 0x0000003d3c137220 */ /* 0x000fe20000410000 */
[----:B------:R-:W-:Y:S01]  /*1d10*/  HADD2.F32 R63, -RZ, R13.H1_H1 ;  /* 0x3000000dff3f7230 */ /* 0x000fe20000004100 */
[----:B------:R2:W4:Y:S01]  /*1d20*/  MUFU.RCP R60, R97 ;  /* 0x00000061003c7308 */ /* 0x0005220000001000 */
[----:B------:R-:W-:Y:S01]  /*1d30*/  HADD2.F32 R65, -RZ, R14.H0_H0 ;  /* 0x2000000eff417230 */ /* 0x000fe20000004100 */
[----:B------:R-:W-:Y:S01]  /*1d40*/  FMUL.FTZ R13, R57, R36 ;  /* 0x00000024390d7220 */ /* 0x000fe20000410000 */
[----:B------:R-:W-:Y:S01]  /*1d50*/  HADD2.F32 R57, -RZ, R15.H1_H1 ;  /* 0x3000000fff397230 */ /* 0x000fe20000004100 */
[----:B------:R-:W-:-:S02]  /*1d60*/  FMUL.FTZ R103, R18, R103 ;  /* 0x0000006712677220 */ /* 0x000fc40000410000 */
[----:B------:R-:W-:Y:S01]  /*1d70*/  FMUL.FTZ R98, R98, R89 ;  /* 0x0000005962627220 */ /* 0x000fe20000410000 */
[----:B------:R-:W-:Y:S01]  /*1d80*/  HADD2.F32 R89, -RZ, R15.H0_H0 ;  /* 0x2000000fff597230 */ /* 0x000fe20000004100 */
[----:B------:R-:W-:Y:S01]  /*1d90*/  FMUL.FTZ R18, R92, R107 ;  /* 0x0000006b5c127220 */ /* 0x000fe20000410000 */
[----:B------:R-:W-:Y:S01]  /*1da0*/  HADD2.F32 R92, -RZ, R14.H1_H1 ;  /* 0x3000000eff5c7230 */ /* 0x000fe20000004100 */
[----:B------:R-:W-:Y:S01]  /*1db0*/  FMUL.FTZ R90, R90, R13 ;  /* 0x0000000d5a5a7220 */ /* 0x000fe20000410000 */
[----:B--2---:R-:W-:Y:S01]  /*1dc0*/  HADD2.F32 R97, -RZ, R7.H1_H1 ;  /* 0x30000007ff617230 */ /* 0x004fe20000004100 */
[----:B------:R-:W-:Y:S02]  /*1dd0*/  FMUL.FTZ R13, R58, R62 ;  /* 0x0000003e3a0d7220 */ /* 0x000fe40000410000 */
[----:B-1----:R-:W-:Y:S02]  /*1de0*/  FADD.FTZ R15, -R69, 1 ;  /* 0x3f800000450f7421 */ /* 0x002fe40000010100 */
[----:B------:R-:W-:-:S02]  /*1df0*/  FMUL.FTZ R14, R68, R65 ;  /* 0x00000041440e7220 */ /* 0x000fc40000410000 */
[----:B------:R-:W-:Y:S02]  /*1e00*/  FMUL.FTZ R12, R24, R13 ;  /* 0x0000000d180c7220 */ /* 0x000fe40000410000 */
[----:B------:R-:W-:Y:S02]  /*1e10*/  FFMA.FTZ R15, R20, R15, 1 ;  /* 0x3f800000140f7423 */ /* 0x000fe4000001000f */
[----:B------:R-:W-:Y:S02]  /*1e20*/  FMUL.FTZ R14, R69, R14 ;  /* 0x0000000e450e7220 */ /* 0x000fe40000410000 */
[----:B------:R-:W-:Y:S02]  /*1e30*/  FMUL.FTZ R59, R59, R63 ;  /* 0x0000003f3b3b7220 */ /* 0x000fe40000410000 */
[----:B------:R-:W-:Y:S02]  /*1e40*/  FMUL.FTZ R25, R12, R25 ;  /* 0x000000190c197220 */ /* 0x000fe40000410000 */
[----:B------:R-:W-:-:S02]  /*1e50*/  FMUL.FTZ R14, R14, R15 ;  /* 0x0000000f0e0e7220 */ /* 0x000fc40000410000 */
[----:B------:R-:W-:Y:S02]  /*1e60*/  FMUL.FTZ R104, R104, R19 ;  /* 0x0000001368687220 */ /* 0x000fe40000410000 */
[----:B------:R-:W-:Y:S02]  /*1e70*/  FMUL.FTZ R59, R22, R59 ;  /* 0x0000003b163b7220 */ /* 0x000fe40000410000 */
[----:B------:R-:W-:Y:S01]  /*1e80*/  FMUL.FTZ R58, R20, R69 ;  /* 0x00000045143a7220 */ /* 0x000fe20000410000 */
[----:B------:R-:W-:Y:S01]  /*1e90*/  LEA R69, R85, R32, 0x1 ;  /* 0x0000002055457211 */ /* 0x000fe200078e08ff */
[----:B------:R-:W-:Y:S02]  /*1ea0*/  FMUL.FTZ R24, R90, R21 ;  /* 0x000000155a187220 */ /* 0x000fe40000410000 */
[----:B0-----:R-:W-:Y:S02]  /*1eb0*/  FADD.FTZ R12, -R94, 1 ;  /* 0x3f8000005e0c7421 */ /* 0x001fe40000010100 */
[----:B------:R-:W-:-:S02]  /*1ec0*/  FMUL.FTZ R15, R67, R92 ;  /* 0x0000005c430f7220 */ /* 0x000fc40000410000 */
[----:B---3--:R-:W-:Y:S02]  /*1ed0*/  FADD.FTZ R19, -R91, 1 ;  /* 0x3f8000005b137421 */ /* 0x008fe40000010100 */
[----:B----4-:R-:W-:Y:S02]  /*1ee0*/  FADD.FTZ R22, -R60, 1 ;  /* 0x3f8000003c167421 */ /* 0x010fe40000010100 */
[----:B------:R-:W-:Y:S02]  /*1ef0*/  FMUL.FTZ R20, R66, R89 ;  /* 0x0000005942147220 */ /* 0x000fe40000410000 */
[----:B------:R-:W-:Y:S02]  /*1f00*/  FMUL.FTZ R21, R64, R57 ;  /* 0x0000003940157220 */ /* 0x000fe40000410000 */
[----:B------:R-:W-:Y:S02]  /*1f10*/  FFMA.FTZ R12, R87, R12, 1 ;  /* 0x3f800000570c7423 */ /* 0x000fe4000001000c */
[----:B------:R-:W-:-:S02]  /*1f20*/  FMUL.FTZ R15, R94, R15 ;  /* 0x0000000f5e0f7220 */ /* 0x000fc40000410000 */
[----:B------:R-:W-:Y:S02]  /*1f30*/  FFMA.FTZ R19, R56, R19, 1 ;  /* 0x3f80000038137423 */ /* 0x000fe40000010013 */
[----:B------:R-:W-:Y:S02]  /*1f40*/  FMUL.FTZ R20, R91, R20 ;  /* 0x000000145b147220 */ /* 0x000fe40000410000 */
[----:B------:R-:W-:Y:S02]  /*1f50*/  FFMA.FTZ R22, R55, R22, 1 ;  /* 0x3f80000037167423 */ /* 0x000fe40000010016 */
[----:B------:R-:W-:Y:S02]  /*1f60*/  FMUL.FTZ R21, R60, R21 ;  /* 0x000000153c157220 */ /* 0x000fe40000410000 */
[----:B------:R-:W-:Y:S02]  /*1f70*/  FMUL.FTZ R27, R98, R27 ;  /* 0x0000001b621b7220 */ /* 0x000fe40000410000 */
[----:B------:R-:W-:Y:S01]  /*1f80*/  FMUL.FTZ R26, R59, R26 ;  /* 0x0000001a3b1a7220 */ /* 0x000fe20000410000 */
[----:B------:R-:W-:Y:S01]  /*1f90*/  HADD2.F32 R59, -RZ, R46.H0_H0 ;  /* 0x2000002eff3b7230 */ /* 0x000fe20000004100 */
[----:B------:R-:W-:-:S02]  /*1fa0*/  FMUL.FTZ R15, R15, R12 ;  /* 0x0000000c0f0f7220 */ /* 0x000fc40000410000 */
[----:B------:R-:W-:Y:S01]  /*1fb0*/  FMUL.FTZ R17, R17, R100 ;  /* 0x0000006411117220 */ /* 0x000fe20000410000 */
[----:B------:R-:W-:Y:S01]  /*1fc0*/  F2FP.PACK_AB R25, R26, R25 ;  /* 0x000000191a19723e */ /* 0x000fe200000000ff */
[----:B------:R-:W-:Y:S01]  /*1fd0*/  FMUL.FTZ R16, R16, R101 ;  /* 0x0000006510107220 */ /* 0x000fe20000410000 */
[----:B------:R-:W-:Y:S01]  /*1fe0*/  F2FP.PACK_AB R26, R15, R14 ;  /* 0x0000000e0f1a723e */ /* 0x000fe200000000ff */
        /* <DEDUP_REMOVED lines=10> */
[----:B------:R-:W-:Y:S01]  /*2090*/  BAR.SYNC.DEFER_BLOCKING 0x0 ;  /* 0x0000000000007b1d */ /* 0x000fe20000010000 */
[----:B------:R-:W-:Y:S01]  /*20a0*/  F2FP.PACK_AB R24, R13, R24 ;  /* 0x000000180d18723e */ /* 0x000fe200000000ff */
[----:B------:R-:W-:Y:S01]  /*20b0*/  FMUL.FTZ R32, R87, R94 ;  /* 0x0000005e57207220 */ /* 0x000fe20000410000 */
[----:B------:R-:W-:Y:S01]  /*20c0*/  F2FP.PACK_AB R27, R12, R19 ;  /* 0x000000130c1b723e */ /* 0x000fe200000000ff */
[----:B------:R-:W-:Y:S01]  /*20d0*/  FFMA.FTZ R90, R68, R59, R95 ;  /* 0x0000003b445a7223 */ /* 0x000fe2000001005f */
[----:B------:R-:W-:Y:S01]  /*20e0*/  HADD2.F32 R59, -RZ, R46.H1_H1 ;  /* 0x3000002eff3b7230 */ /* 0x000fe20000004100 */
[----:B------:R-:W-:Y:S01]  /*20f0*/  FMUL.FTZ R67, R67, R32 ;  /* 0x0000002043437220 */ /* 0x000fe20000410000 */
[--C-:B------:R-:W-:Y:S01]  /*2100*/  HADD2.F32 R87, -RZ, R4.reuse.H1_H1 ;  /* 0x30000004ff577230 */ /* 0x100fe20000004100 */
[----:B------:R-:W-:Y:S01]  /*2110*/  FMUL.FTZ R56, R56, R91 ;  /* 0x0000005b38387220 */ /* 0x000fe20000410000 */
[----:B------:R-:W-:Y:S01]  /*2120*/  HADD2.F32 R91, -RZ, R5.H0_H0 ;  /* 0x20000005ff5b7230 */ /* 0x000fe20000004100 */
[----:B------:R-:W-:Y:S01]  /*2130*/  FFMA.FTZ R59, R67, R59, R90 ;  /* 0x0000003b433b7223 */ /* 0x000fe2000001005a */
[----:B------:R-:W-:Y:S01]  /*2140*/  HADD2.F32 R90, -RZ, R47.H1_H1 ;  /* 0x3000002fff5a7230 */ /* 0x000fe20000004100 */
[----:B------:R-:W-:Y:S01]  /*2150*/  FMUL.FTZ R66, R66, R56 ;  /* 0x0000003842427220 */ /* 0x000fe20000410000 */
[----:B------:R-:W-:Y:S01]  /*2160*/  HADD2.F32 R93, -RZ, R5.H1_H1 ;  /* 0x30000005ff5d7230 */ /* 0x000fe20000004100 */
[----:B------:R-:W-:Y:S01]  /*2170*/  FMUL.FTZ R60, R55, R60 ;  /* 0x0000003c373c7220 */ /* 0x000fe20000410000 */
[----:B------:R-:W-:-:S02]  /*2180*/  HADD2.F32 R55, -RZ, R4.H0_H0 ;  /* 0x20000004ff377230 */ /* 0x000fc40000004100 */
[--C-:B------:R-:W-:Y:S01]  /*2190*/  HADD2.F32 R94, -RZ, R6.reuse.H0_H0 ;  /* 0x20000006ff5e7230 */ /* 0x100fe20000004100 */
[----:B------:R-:W-:Y:S01]  /*21a0*/  FMUL.FTZ R64, R64, R60 ;  /* 0x0000003c40407220 */ /* 0x000fe20000410000 */
[----:B------:R-:W-:Y:S02]  /*21b0*/  HADD2.F32 R95, -RZ, R6.H1_H1 ;  /* 0x30000006ff5f7230 */ /* 0x000fe40000004100 */
[----:B------:R-:W-:Y:S01]  /*21c0*/  HADD2.F32 R96, -RZ, R7.H0_H0 ;  /* 0x20000007ff607230 */ /* 0x000fe20000004100 */
[----:B------:R0:W-:Y:S04]  /*21d0*/  STS.128 [R69.X16], R20 ;  /* 0x0000001445007388 */ /* 0x0001e8000000cc00 */
[----:B------:R1:W-:Y:S01]  /*21e0*/  STS.128 [R69.X16+0x10], R24 ;  /* 0x0000101845007388 */ /* 0x0003e2000000cc00 */
[----:B------:R-:W-:-:S06]  /*21f0*/  NOP ;  /* 0x0000000000007918 */ /* 0x000fcc0000000000 */
[----:B------:R-:W2:Y:S04]  /*2200*/  LDS.128 R12, [R82.X16] ;  /* 0x00000000520c7984 */ /* 0x000ea8000000cc00 */
[----:B------:R-:W3:Y:S01]  /*2210*/  LDS.128 R16, [R82.X16+0x200] ;  /* 0x0002000052107984 */ /* 0x000ee2000000cc00 */
[--C-:B0-----:R-:W-:Y:S02]  /*2220*/  HADD2.F32 R23, -RZ, R8.reuse.H0_H0 ;  /* 0x20000008ff177230 */ /* 0x101fe40000004100 */
[--C-:B------:R-:W-:Y:S02]  /*2230*/  HADD2.F32 R21, -RZ, R9.reuse.H0_H0 ;  /* 0x20000009ff157230 */ /* 0x100fe40000004100 */
[----:B-1----:R-:W-:Y:S01]  /*2240*/  HADD2.F32 R25, -RZ, R8.H1_H1 ;  /* 0x30000008ff197230 */ /* 0x002fe20000004100 */
[----:B------:R-:W-:Y:S01]  /*2250*/  MOV R8, UR7 ;  /* 0x0000000700087c02 */ /* 0x000fe20008000f00 */
[----:B------:R-:W-:Y:S01]  /*2260*/  HADD2.F32 R22, -RZ, R9.H1_H1 ;  /* 0x30000009ff167230 */ /* 0x000fe20000004100 */
[----:B------:R-:W-:Y:S01]  /*2270*/  MOV R9, UR8 ;  /* 0x0000000800097c02 */ /* 0x000fe20008000f00 */
[----:B------:R-:W-:-:S02]  /*2280*/  HADD2.F32 R26, -RZ, R10.H0_H0 ;  /* 0x2000000aff1a7230 */ /* 0x000fc40000004100 */
[----:B------:R-:W-:Y:S02]  /*2290*/  HADD2.F32 R20, -RZ, R10.H1_H1 ;  /* 0x3000000aff147230 */ /* 0x000fe40000004100 */
[----:B------:R-:W-:Y:S01]  /*22a0*/  IMAD.WIDE R8, R83, 0x10, R8 ;  /* 0x0000001053087825 */ /* 0x000fe200078e0208 */
[----:B------:R-:W-:Y:S02]  /*22b0*/  HADD2.F32 R10, -RZ, R47.H0_H0 ;  /* 0x2000002fff0a7230 */ /* 0x000fe40000004100 */
[--C-:B------:R-:W-:Y:S02]  /*22c0*/  HADD2.F32 R24, -RZ, R11.reuse.H0_H0 ;  /* 0x2000000bff187230 */ /* 0x100fe40000004100 */
[----:B------:R-:W-:Y:S01]  /*22d0*/  HADD2.F32 R27, -RZ, R11.H1_H1 ;  /* 0x3000000bff1b7230 */ /* 0x000fe20000004100 */
[----:B------:R-:W-:-:S04]  /*22e0*/  FFMA.FTZ R59, R66, R10, R59 ;  /* 0x0000000a423b7223 */ /* 0x000fc8000001003b */
[----:B------:R-:W-:Y:S01]  /*22f0*/  FFMA.FTZ R90, R64, R90, R59 ;  /* 0x0000005a405a7223 */ /* 0x000fe2000001003b */
[----:B--2---:R0:W-:Y:S04]  /*2300*/  STG.E.128 [R8.64+-0x1000], R12 ;  /* 0xfff0000c08007986 */ /* 0x0041e8000c101d20 */
[----:B---3--:R0:W-:Y:S01]  /*2310*/  STG.E.128 [R8.64+-0xe00], R16 ;  /* 0xfff2001008007986 */ /* 0x0081e2000c101d20 */
        /* <DEDUP_REMOVED lines=49> */
.L_x_1821:
[----:B------:R-:W-:Y:S01]  /*2630*/  BAR.SYNC.DEFER_BLOCKING 0x0 ;  /* 0x0000000000007b1d */ /* 0x000fe20000010000 */
        /* <DEDUP_REMOVED lines=21> */
[----:B0-----:R-:W-:Y:S02]  /*2790*/  FADD.FTZ R18, R94, UR4 ;  /* 0x000000045e127e21 */ /* 0x001fe40008010000 */
        /* <DEDUP_REMOVED lines=19> */
[----:B------:R-:W-:Y:S05]  /*28d0*/  @!P1 BRA `(.L_x_1822) ;  /* 0x00003aa000009947 */ /* 0x000fea0003800000 */
[----:B------:R-:W-:Y:S01]  /*28e0*/  MOV R65, RZ ;  /* 0x000000ff00417202 */ /* 0x000fe20000000f00 */
[----:B------:R-:W-:Y:S02]  /*28f0*/  UMOV UR7, URZ ;  /* 0x0000003f00077c82 */ /* 0x000fe40008000000 */
[----:B------:R-:W-:Y:S02]  /*2900*/  UMOV UR8, URZ ;  /* 0x0000003f00087c82 */ /* 0x000fe40008000000 */
[----:B------:R-:W-:Y:S02]  /*2910*/  UMOV UR9, URZ ;  /* 0x0000003f00097c82 */ /* 0x000fe40008000000 */
.L_x_1870:
        /* <DEDUP_REMOVED lines=24> */
[----:B------:R-:W-:-:S05]  /*2aa0*/  MOV R92, UR26 ;  /* 0x0000001a005c7c02 */ /* 0x000fca0008000f00 */
[----:B------:R-:W-:Y:S01]  /*2ab0*/  MOV R93, UR20 ;  /* 0x00000014005d7c02 */ /* 0x000fe20008000f00 */
[----:B------:R-:W-:-:S04]  /*2ac0*/  ULDC.64 UR20, c[0x0][0x1b8] ;  /* 0x00006e0000147ab9 */ /* 0x000fc80000000a00 */
[----:B------:R-:W-:-:S05]  /*2ad0*/  IMAD.WIDE R92, R83, 0x10, R92 ;  /* 0x00000010535c7825 */ /* 0x000fca00078e025c */
[----:B0-----:R0:W3:Y:S04]  /*2ae0*/  LDG.E.128 R48, [R92.64] ;  /* 0x000000205c307981 */ /* 0x0010e8000c1e1d00 */
[----:B------:R0:W4:Y:S01]  /*2af0*/  LDG.E.128 R52, [R92.64+0x200] ;  /* 0x000200205c347981 */ /* 0x000122000c1e1d00 */
[----:B------:R-:W-:Y:S01]  /*2b00*/  UIMAD UR40, UR18, UR20, URZ ;  /* 0x00000014122872a4 */ /* 0x000fe2000f8e023f */
[C---:B------:R-:W-:Y:S01]  /*2b10*/  ISETP.NE.AND P1, PT, R86.reuse, RZ, PT ;  /* 0x000000ff5600720c */ /* 0x040fe20003f25270 */
[----:B------:R-:W-:Y:S01]  /*2b20*/  UIMAD.WIDE.U32 UR26, UR19, UR20, URZ ;  /* 0x00000014131a72a5 */ /* 0x000fe2000f8e003f */
[----:B------:R-:W-:Y:S01]  /*2b30*/  LOP3.LUT P0, RZ, R86, 0x1f, RZ, 0xc0, !PT ;  /* 0x0000001f56ff7812 */ /* 0x000fe2000780c0ff */
[----:B------:R-:W-:Y:S01]  /*2b40*/  UIMAD UR41, UR19, UR21, UR40 ;  /* 0x00000015132972a4 */ /* 0x000fe2000f8e0228 */
[----:B------:R-:W-:Y:S01]  /*2b50*/  MOV R89, UR23 ;  /* 0x0000001700597c02 */ /* 0x000fe20008000f00 */
[----:B------:R-:W-:Y:S01]  /*2b60*/  UIADD3 UR40, UR23, -0x1, URZ ;  /* 0xffffffff17287890 */ /* 0x000fe2000fffe03f */
[----:B------:R-:W-:Y:S01]  /*2b70*/  MOV R94, c[0x0][0x16c] ;  /* 0x00005b00005e7a02 */ /* 0x000fe20000000f00 */
[----:B------:R-:W-:Y:S01]  /*2b80*/  ULDC.64 UR20, c[0x0][0x1c0] ;  /* 0x0000700000147ab9 */ /* 0x000fe20000000a00 */
[----:B0-----:R-:W-:Y:S01]  /*2b90*/  HFMA2.MMA R92, -RZ, RZ, 0, 1.52587890625e-05 ;  /* 0x00000100ff5c7435 */ /* 0x001fe200000001ff */
[----:B------:R-:W-:Y:S01]  /*2ba0*/  UIADD3 UR27, UR27, UR41, URZ ;  /* 0x000000291b1b7290 */ /* 0x000fe2000fffe03f */
[----:B------:R-:W-:Y:S01]  /*2bb0*/  ISETP.LT.OR P0, PT, R89, 0x2, P0 ;  /* 0x000000025900780c */ /* 0x000fe20000701670 */
[----:B------:R-:W-:-:S02]  /*2bc0*/  UIMAD UR41, UR36, UR20, URZ ;  /* 0x00000014242972a4 */ /* 0x000fc4000f8e023f */
[----:B------:R-:W-:Y:S02]  /*2bd0*/  ULEA.HI UR36, UR40, UR40, URZ, 0x1 ;  /* 0x0000002828247291 */ /* 0x000fe4000f8f083f */
[----:B------:R-:W-:Y:S02]  /*2be0*/  UIMAD UR41, UR7, UR21, UR41 ;  /* 0x00000015072972a4 */ /* 0x000fe4000f8e0229 */
[----:B------:R-:W-:Y:S02]  /*2bf0*/  ULOP3.LUT UR36, UR36, 0xfffffe, URZ, 0xc0, !UPT ;  /* 0x00fffffe24247892 */ /* 0x000fe4000f8ec03f */
[----:B------:R-:W-:Y:S02]  /*2c00*/  UIMAD.WIDE.U32 UR20, UR7, UR20, UR26 ;  /* 0x00000014071472a5 */ /* 0x000fe4000f8e001a */
[----:B------:R-:W-:Y:S02]  /*2c10*/  UIADD3 UR36, UR40, -UR36, URZ ;  /* 0x8000002428247290 */ /* 0x000fe4000fffe03f */
[----:B------:R-:W-:Y:S01]  /*2c20*/  ULDC.64 UR26, c[0x0][0x230] ;  /* 0x00008c00001a7ab9 */ /* 0x000fe20000000a00 */
[----:B------:R-:W-:Y:S01]  /*2c30*/  @!P0 IADD3 R89, R89, -0x2, RZ ;  /* 0xfffffffe59598810 */ /* 0x000fe20007ffe0ff */
[----:B------:R-:W-:-:S02]  /*2c40*/  UIADD3 UR21, UR21, UR41, URZ ;  /* 0x0000002915157290 */ /* 0x000fc4000fffe03f */
[----:B------:R-:W-:Y:S01]  /*2c50*/  MOV R91, UR36 ;  /* 0x00000024005b7c02 */ /* 0x000fe20008000f00 */
[----:B------:R-:W-:Y:S01]  /*2c60*/  ULEA UR26, UP0, UR20, UR26, 0x2 ;  /* 0x0000001a141a7291 */ /* 0x000fe2000f80103f */
[----:B------:R-:W-:-:S03]  /*2c70*/  @!P0 IMAD R89, R89, R94, UR7 ;  /* 0x0000000759598e24 */ /* 0x000fc6000f8e025e */
[----:B------:R-:W-:Y:S02]  /*2c80*/  ULEA.HI.X UR27, UR20, UR27, UR21, 0x2, UP0 ;  /* 0x0000001b141b7291 */ /* 0x000fe400080f1415 */
[----:B------:R-:W-:-:S04]  /*2c90*/  MOV R94, UR26 ;  /* 0x0000001a005e7c02 */ /* 0x000fc80008000f00 */
[----:B------:R-:W-:Y:S01]  /*2ca0*/  MOV R95, UR27 ;  /* 0x0000001b005f7c02 */ /* 0x000fe20008000f00 */
[----:B------:R-:W-:Y:S01]  /*2cb0*/  HFMA2.MMA R98, -RZ, RZ, 0, 4.76837158203125e-07 ;  /* 0x00000008ff627435 */ /* 0x000fe200000001ff */
[----:B------:R-:W-:-:S09]  /*2cc0*/  MOV R93, RZ ;  /* 0x000000ff005d7202 */ /* 0x000fd20000000f00 */
[----:B------:R-:W-:Y:S01]  /*2cd0*/  @!P0 IMAD.WIDE R98, R89, R98, UR10 ;  /* 0x0000000a59628e25 */ /* 0x000fe2000f8e0262 */
[----:B------:R-:W-:Y:S02]  /*2ce0*/  HADD2.F32 R154, -RZ, R40.H1_H1 ;  /* 0x30000028ff9a7230 */ /* 0x000fe40000004100 */
[----:B------:R-:W-:-:S03]  /*2cf0*/  HADD2.F32 R152, -RZ, R41.H1_H1 ;  /* 0x30000029ff987230 */ /* 0x000fc60000004100 */
[----:B------:R-:W-:Y:S01]  /*2d00*/  FMUL.FTZ R154, R33, R154 ;  /* 0x0000009a219a7220 */ /* 0x000fe20000410000 */
[--C-:B------:R-:W-:Y:S01]  /*2d10*/  HADD2.F32 R153, -RZ, R42.reuse.H0_H0 ;  /* 0x2000002aff997230 */ /* 0x100fe20000004100 */
[----:B------:R-:W-:Y:S01]  /*2d20*/  FMUL.FTZ R152, R31, R152 ;  /* 0x000000981f987220 */ /* 0x000fe20000410000 */
[----:B------:R-:W-:-:S03]  /*2d30*/  HADD2.F32 R112, -RZ, R42.H1_H1 ;  /* 0x3000002aff707230 */ /* 0x000fc60000004100 */
[----:B------:R-:W-:Y:S02]  /*2d40*/  FMUL.FTZ R153, R26, R153 ;  /* 0x000000991a997220 */ /* 0x000fe40000410000 */
[----:B------:R-:W-:Y:S01]  /*2d50*/  FMUL.FTZ R112, R29, R112 ;  /* 0x000000701d707220 */ /* 0x000fe20000410000 */
[----:B------:R-:W-:Y:S02]  /*2d60*/  HADD2.F32 R116, -RZ, R45.H1_H1 ;  /* 0x3000002dff747230 */ /* 0x000fe40000004100 */
[----:B------:R-:W-:Y:S02]  /*2d70*/  HADD2.F32 R111, -RZ, R44.H0_H0 ;  /* 0x2000002cff6f7230 */ /* 0x000fe40000004100 */
[----:B------:R-:W-:Y:S01]  /*2d80*/  HADD2.F32 R115, -RZ, R46.H0_H0 ;  /* 0x2000002eff737230 */ /* 0x000fe20000004100 */
[----:B------:R-:W-:Y:S01]  /*2d90*/  FMUL.FTZ R141, R23, R116 ;  /* 0x00000074178d7220 */ /* 0x000fe20000410000 */
[----:B------:R-:W-:-:S03]  /*2da0*/  HADD2.F32 R114, -RZ, R44.H1_H1 ;  /* 0x3000002cff727230 */ /* 0x000fc60000004100 */
[----:B------:R-:W-:Y:S01]  /*2db0*/  FMUL.FTZ R142, R18, R115 ;  /* 0x00000073128e7220 */ /* 0x000fe20000410000 */
[----:B------:R-:W-:Y:S01]  /*2dc0*/  HADD2.F32 R113, -RZ, R45.H0_H0 ;  /* 0x2000002dff717230 */ /* 0x000fe20000004100 */
[----:B------:R-:W-:-:S04]  /*2dd0*/  FMUL.FTZ R147, R25, R114 ;  /* 0x0000007219937220 */ /* 0x000fc80000410000 */
[----:B------:R-:W-:Y:S01]  /*2de0*/  FMUL.FTZ R146, R20, R113 ;  /* 0x0000007114927220 */ /* 0x000fe20000410000 */
[----:B------:R-:W-:Y:S01]  /*2df0*/  HADD2.F32 R124, -RZ, R46.H1_H1 ;  /* 0x3000002eff7c7230 */ /* 0x000fe20000004100 */
[----:B------:R-:W-:Y:S01]  /*2e00*/  BSSY B0, `(.L_x_1823) ;  /* 0x000008e000007945 */ /* 0x000fe20003800000 */
[----:B--2---:R0:W1:Y:S02]  /*2e10*/  R2UR UR42, R87 ;  /* 0x00000000572a73c2 */ /* 0x00406400000e0000 */
[C---:B0-----:R-:W-:Y:S01]  /*2e20*/  IADD3 R87, R86.reuse, 0x200, RZ ;  /* 0x0000020056577810 */ /* 0x041fe20007ffe0ff */
[----:B------:R-:W-:Y:S01]  /*2e30*/  @!P1 IMAD R87, R91, R92, UR7 ;  /* 0x000000075b579e24 */ /* 0x000fe2000f8e025c */
[----:B------:R-:W-:-:S04]  /*2e40*/  SHF.L.U32 R91, R86, 0x1, RZ ;  /* 0x00000001565b7819 */ /* 0x000fc800000006ff */
[----:B------:R-:W-:Y:S02]  /*2e50*/  LOP3.LUT R96, R91, 0xffffffc0, RZ, 0xc0, !PT ;  /* 0xffffffc05b607812 */ /* 0x000fe400078ec0ff */
[----:B-1----:R-:W-:-:S05]  /*2e60*/  MOV R110, UR42 ;  /* 0x0000002a006e7c02 */ /* 0x002fca0008000f00 */
[----:B------:R-:W-:Y:S01]  /*2e70*/  FMUL.FTZ R110, R110, 1.4426950216293334961 ;  /* 0x3fb8aa3b6e6e7820 */ /* 0x000fe20000410000 */
[----:B------:R-:W-:Y:S01]  /*2e80*/  IADD3 R96, R85, R85, R96 ;  /* 0x0000005555607210 */ /* 0x000fe20007ffe060 */
[----:B---3--:R-:W-:Y:S02]  /*2e90*/  STS.128 [R82.X16], R48 ;  /* 0x0000003052007388 */ /* 0x008fe4000000cc00 */
[----:B------:R-:W-:Y:S02]  /*2ea0*/  FMUL.FTZ R140, R30, R110 ;  /* 0x0000006e1e8c7220 */ /* 0x000fe40000410000 */
[----:B----4-:R-:W-:Y:S01]  /*2eb0*/  STS.128 [R82.X16+0x200], R52 ;  /* 0x0002003452007388 */ /* 0x010fe2000000cc00 */
[----:B------:R-:W-:-:S06]  /*2ec0*/  NOP ;  /* 0x0000000000007918 */ /* 0x000fcc0000000000 */
[----:B------:R-:W0:Y:S01]  /*2ed0*/  MUFU.EX2 R140, R140 ;  /* 0x0000008c008c7308 */ /* 0x000e220000000800 */
[----:B------:R-:W1:Y:S04]  /*2ee0*/  LDS.128 R48, [R96.X16] ;  /* 0x0000000060307984 */ /* 0x000e68000000cc00 */
[----:B------:R-:W2:Y:S01]  /*2ef0*/  LDS.128 R52, [R96.X16+0x10] ;  /* 0x0000100060347984 */ /* 0x000ea2000000cc00 */
[----:B------:R-:W-:-:S03]  /*2f00*/  SHF.L.U32 R101, R87, 0x2, RZ ;  /* 0x0000000257657819 */ /* 0x000fc600000006ff */
[----:B------:R3:W5:Y:S01]  /*2f10*/  LDG.E R159, [R94.64] ;  /* 0x000000205e9f7981 */ /* 0x000762000c1e1900 */
[----:B------:R-:W-:-:S03]  /*2f20*/  HFMA2.MMA R92, -RZ, RZ, 1.875, 0 ;  /* 0x3f800000ff5c7435 */ /* 0x000fc600000001ff */
[----:B0-----:R0:W-:Y:S04]  /*2f30*/  STS [R101+0x3be0], R140 ;  /* 0x003be08c65007388 */ /* 0x0011e80000000800 */
[----:B------:R-:W-:Y:S01]  /*2f40*/  BAR.SYNC.DEFER_BLOCKING 0x0 ;  /* 0x0000000000007b1d */ /* 0x000fe20000010000 */
[-C--:B------:R-:W-:Y:S02]  /*2f50*/  FMUL.FTZ R89, R33, R110.reuse ;  /* 0x0000006e21597220 */ /* 0x080fe40000410000 */
[----:B---3--:R-:W-:-:S04]  /*2f60*/  FMUL.FTZ R94, R28, R110 ;  /* 0x0000006e1c5e7220 */ /* 0x008fc80000410000 */
[----:B------:R-:W3:Y:S01]  /*2f70*/  MUFU.EX2 R89, R89 ;  /* 0x0000005900597308 */ /* 0x000ee20000000800 */
[-C--:B0-----:R-:W-:Y:S02]  /*2f80*/  FMUL.FTZ R101, R31, R110.reuse ;  /* 0x0000006e1f657220 */ /* 0x081fe40000410000 */
[----:B------:R-:W-:-:S05]  /*2f90*/  FMUL.FTZ R108, R26, R110 ;  /* 0x0000006e1a6c7220 */ /* 0x000fca0000410000 */
[----:B------:R-:W0:Y:S01]  /*2fa0*/  MUFU.EX2 R94, R94 ;  /* 0x0000005e005e7308 */ /* 0x000e220000000800 */
[----:B-1----:R-:W-:Y:S01]  /*2fb0*/  HADD2.F32 R102, -RZ, R51.H1_H1 ;  /* 0x30000033ff667230 */ /* 0x002fe20000004100 */
[----:B------:R1:W5:Y:S01]  /*2fc0*/  @!P0 LDG.E.64 R92, [R98.64] ;  /* 0x00000020625c8981 */ /* 0x000362000c1e1b00 */
[----:B--2---:R-:W-:-:S05]  /*2fd0*/  HADD2.F32 R103, -RZ, R53.H0_H0 ;  /* 0x20000035ff677230 */ /* 0x004fca0000004100 */
[----:B------:R-:W2:Y:S01]  /*2fe0*/  MUFU.EX2 R101, R101 ;  /* 0x0000006500657308 */ /* 0x000ea20000000800 */
[----:B------:R-:W-:Y:S01]  /*2ff0*/  HADD2.F32 R106, -RZ, R53.H1_H1 ;  /* 0x30000035ff6a7230 */ /* 0x000fe20000004100 */
[-C--:B------:R-:W-:Y:S01]  /*3000*/  FMUL.FTZ R122, R29, R110.reuse ;  /* 0x0000006e1d7a7220 */ /* 0x080fe20000410000 */
[--C-:B------:R-:W-:Y:S01]  /*3010*/  HADD2.F32 R87, -RZ, R48.reuse.H0_H0 ;  /* 0x20000030ff577230 */ /* 0x100fe20000004100 */
[-C--:B------:R-:W-:Y:S01]  /*3020*/  FMUL.FTZ R121, R24, R110.reuse ;  /* 0x0000006e18797220 */ /* 0x080fe20000410000 */
[----:B------:R-:W-:Y:S01]  /*3030*/  HADD2.F32 R95, -RZ, R48.H1_H1 ;  /* 0x30000030ff5f7230 */ /* 0x000fe20000004100 */
[----:B------:R-:W-:Y:S01]  /*3040*/  FMUL.FTZ R120, R27, R110 ;  /* 0x0000006e1b787220 */ /* 0x000fe20000410000 */
[----:B------:R-:W-:Y:S01]  /*3050*/  HADD2.F32 R100, -RZ, R52.H0_H0 ;  /* 0x20000034ff647230 */ /* 0x000fe20000004100 */
[----:B------:R-:W4:Y:S01]  /*3060*/  MUFU.EX2 R108, R108 ;  /* 0x0000006c006c7308 */ /* 0x000f220000000800 */
[----:B-1----:R-:W-:Y:S01]  /*3070*/  HADD2.F32 R98, -RZ, R51.H0_H0 ;  /* 0x20000033ff627230 */ /* 0x002fe20000004100 */
[----:B------:R-:W-:Y:S01]  /*3080*/  FMUL.FTZ R154, R95, R154 ;  /* 0x0000009a5f9a7220 */ /* 0x000fe20000410000 */
[----:B------:R-:W-:Y:S01]  /*3090*/  HADD2.F32 R51, -RZ, R40.H0_H0 ;  /* 0x20000028ff337230 */ /* 0x000fe20000004100 */
[----:B------:R-:W-:Y:S01]  /*30a0*/  FMUL.FTZ R119, R22, R110 ;  /* 0x0000006e16777220 */ /* 0x000fe20000410000 */
[----:B------:R-:W-:Y:S01]  /*30b0*/  HADD2.F32 R104, -RZ, R52.H1_H1 ;  /* 0x30000034ff687230 */ /* 0x000fe20000004100 */
[----:B------:R-:W-:Y:S01]  /*30c0*/  ISETP.NE.AND P0, PT, R86, 0x7f, PT ;  /* 0x0000007f5600780c */ /* 0x000fe20003f05270 */
[----:B------:R-:W-:Y:S01]  /*30d0*/  HADD2.F32 R53, -RZ, R41.H0_H0 ;  /* 0x20000029ff357230 */ /* 0x000fe20000004100 */
[----:B------:R-:W-:Y:S01]  /*30e0*/  FMUL.FTZ R52, R30, R51 ;  /* 0x000000331e347220 */ /* 0x000fe20000410000 */
[--C-:B------:R-:W-:Y:S01]  /*30f0*/  HADD2.F32 R107, -RZ, R55.reuse.H0_H0 ;  /* 0x20000037ff6b7230 */ /* 0x100fe20000004100 */
[----:B------:R-:W1:Y:S01]  /*3100*/  MUFU.EX2 R122, R122 ;  /* 0x0000007a007a7308 */ /* 0x000e620000000800 */
[----:B------:R-:W-:Y:S01]  /*3110*/  HADD2.F32 R123, -RZ, R55.H1_H1 ;  /* 0x30000037ff7b7230 */ /* 0x000fe20000004100 */
[----:B------:R-:W-:Y:S01]  /*3120*/  FMUL.FTZ R157, R87, R52 ;  /* 0x00000034579d7220 */ /* 0x000fe20000410000 */
[----:B------:R-:W-:Y:S01]  /*3130*/  HADD2.F32 R55, -RZ, R43.H0_H0 ;  /* 0x2000002bff377230 */ /* 0x000fe20000004100 */
[----:B------:R-:W-:Y:S01]  /*3140*/  FMUL.FTZ R118, R25, R110 ;  /* 0x0000006e19767220 */ /* 0x000fe20000410000 */
[--C-:B------:R-:W-:Y:S01]  /*3150*/  HADD2.F32 R91, -RZ, R49.reuse.H0_H0 ;  /* 0x20000031ff5b7230 */ /* 0x100fe20000004100 */
[----:B---3--:R-:W-:Y:S01]  /*3160*/  FFMA.FTZ R52, R157, R89, R154 ;  /* 0x000000599d347223 */ /* 0x008fe2000001009a */
[--C-:B------:R-:W-:Y:S01]  /*3170*/  HADD2.F32 R105, -RZ, R54.reuse.H0_H0 ;  /* 0x20000036ff697230 */ /* 0x100fe20000004100 */
[----:B------:R-:W-:Y:S01]  /*3180*/  FMUL.FTZ R51, R24, R55 ;  /* 0x0000003718337220 */ /* 0x000fe20000410000 */
[----:B------:R-:W-:Y:S01]  /*3190*/  HADD2.F32 R109, -RZ, R54.H1_H1 ;  /* 0x30000036ff6d7230 */ /* 0x000fe20000004100 */
[----:B------:R-:W-:Y:S01]  /*31a0*/  FMUL.FTZ R54, R28, R53 ;  /* 0x000000351c367220 */ /* 0x000fe20000410000 */
[----:B------:R-:W-:Y:S01]  /*31b0*/  HADD2.F32 R97, -RZ, R49.H1_H1 ;  /* 0x30000031ff617230 */ /* 0x000fe20000004100 */
[----:B------:R-:W-:Y:S01]  /*31c0*/  FMUL.FTZ R55, R140, R89 ;  /* 0x000000598c377220 */ /* 0x000fe20000410000 */
[--C-:B------:R-:W-:Y:S01]  /*31d0*/  HADD2.F32 R96, -RZ, R50.reuse.H0_H0 ;  /* 0x20000032ff607230 */ /* 0x100fe20000004100 */
[----:B------:R-:W-:Y:S01]  /*31e0*/  FMUL.FTZ R155, R91, R54 ;  /* 0x000000365b9b7220 */ /* 0x000fe20000410000 */
[----:B------:R-:W3:Y:S01]  /*31f0*/  MUFU.EX2 R121, R121 ;  /* 0x0000007900797308 */ /* 0x000ee20000000800 */
[C---:B0-----:R-:W-:Y:S01]  /*3200*/  FMUL.FTZ R54, R94.reuse, R55 ;  /* 0x000000375e367220 */ /* 0x041fe20000410000 */
[----:B------:R-:W-:Y:S01]  /*3210*/  HADD2.F32 R99, -RZ, R50.H1_H1 ;  /* 0x30000032ff637230 */ /* 0x000fe20000004100 */
[----:B------:R-:W-:Y:S01]  /*3220*/  FMUL.FTZ R152, R97, R152 ;  /* 0x0000009861987220 */ /* 0x000fe20000410000 */
[----:B------:R-:W-:Y:S01]  /*3230*/  HADD2.F32 R50, -RZ, R43.H1_H1 ;  /* 0x3000002bff327230 */ /* 0x000fe20000004100 */
[----:B------:R-:W-:Y:S01]  /*3240*/  FFMA.FTZ R52, R94, R52, R155 ;  /* 0x000000345e347223 */ /* 0x000fe2000001009b */
[--C-:B------:R-:W-:Y:S01]  /*3250*/  HADD2.F32 R49, -RZ, R47.reuse.H0_H0 ;  /* 0x2000002fff317230 */ /* 0x100fe20000004100 */
[C---:B--2---:R-:W-:Y:S01]  /*3260*/  FMUL.FTZ R55, R101.reuse, R54 ;  /* 0x0000003665377220 */ /* 0x044fe20000410000 */
[----:B------:R-:W0:Y:S01]  /*3270*/  MUFU.EX2 R120, R120 ;  /* 0x0000007800787308 */ /* 0x000e220000000800 */
[----:B------:R-:W-:Y:S01]  /*3280*/  FMUL.FTZ R153, R96, R153 ;  /* 0x0000009960997220 */ /* 0x000fe20000410000 */
[----:B------:R-:W-:Y:S01]  /*3290*/  HADD2.F32 R48, -RZ, R47.H1_H1 ;  /* 0x3000002fff307230 */ /* 0x000fe20000004100 */
[----:B------:R-:W-:-:S02]  /*32a0*/  FFMA.FTZ R52, R101, R52, R152 ;  /* 0x0000003465347223 */ /* 0x000fc40000010098 */
[C---:B----4-:R-:W-:Y:S02]  /*32b0*/  FMUL.FTZ R55, R108.reuse, R55 ;  /* 0x000000376c377220 */ /* 0x050fe40000410000 */
[----:B------:R-:W-:Y:S01]  /*32c0*/  FMUL.FTZ R151, R99, R112 ;  /* 0x0000007063977220 */ /* 0x000fe20000410000 */
[----:B------:R-:W2:Y:S01]  /*32d0*/  MUFU.EX2 R119, R119 ;  /* 0x0000007700777308 */ /* 0x000ea20000000800 */
[----:B------:R-:W-:Y:S02]  /*32e0*/  FFMA.FTZ R52, R108, R52, R153 ;  /* 0x000000346c347223 */ /* 0x000fe40000010099 */
[----:B------:R-:W-:Y:S02]  /*32f0*/  FMUL.FTZ R117, R20, R110 ;  /* 0x0000006e14757220 */ /* 0x000fe40000410000 */
[----:B-1----:R-:W-:Y:S02]  /*3300*/  FMUL.FTZ R54, R122, R55 ;  /* 0x000000377a367220 */ /* 0x002fe40000410000 */
[----:B------:R-:W-:Y:S01]  /*3310*/  FMUL.FTZ R149, R27, R50 ;  /* 0x000000321b957220 */ /* 0x000fe20000410000 */
[----:B------:R-:W1:Y:S01]  /*3320*/  MUFU.EX2 R118, R118 ;  /* 0x0000007600767308 */ /* 0x000e620000000800 */
[----:B------:R-:W-:-:S02]  /*3330*/  FMUL.FTZ R150, R98, R51 ;  /* 0x0000003362967220 */ /* 0x000fc40000410000 */
[----:B------:R-:W-:Y:S02]  /*3340*/  FFMA.FTZ R52, R122, R52, R151 ;  /* 0x000000347a347223 */ /* 0x000fe40000010097 */
[----:B------:R-:W-:Y:S02]  /*3350*/  FMUL.FTZ R116, R23, R110 ;  /* 0x0000006e17747220 */ /* 0x000fe40000410000 */
[----:B------:R-:W-:Y:S01]  /*3360*/  FMUL.FTZ R53, R22, R111 ;  /* 0x0000006f16357220 */ /* 0x000fe20000410000 */
[----:B------:R-:W4:Y:S01]  /*3370*/  MUFU.EX2 R117, R117 ;  /* 0x0000007500757308 */ /* 0x000f220000000800 */
[C---:B---3--:R-:W-:Y:S01]  /*3380*/  FMUL.FTZ R51, R121.reuse, R54 ;  /* 0x0000003679337220 */ /* 0x048fe20000410000 */
[----:B------:R3:W3:Y:S01]  /*3390*/  @P0 LDS R111, [R86.X4+0x43e4] ;  /* 0x0043e400566f0984 */ /* 0x0006e20000004800 */
[----:B------:R-:W-:Y:S02]  /*33a0*/  FMUL.FTZ R149, R102, R149 ;  /* 0x0000009566957220 */ /* 0x000fe40000410000 */
[----:B------:R-:W-:-:S02]  /*33b0*/  FFMA.FTZ R52, R121, R52, R150 ;  /* 0x0000003479347223 */ /* 0x000fc40000010096 */
[----:B------:R-:W-:Y:S01]  /*33c0*/  FMUL.FTZ R115, R18, R110 ;  /* 0x0000006e12737220 */ /* 0x000fe20000410000 */
[----:B------:R-:W1:Y:S01]  /*33d0*/  MUFU.EX2 R116, R116 ;  /* 0x0000007400747308 */ /* 0x000e620000000800 */
[----:B0-----:R-:W-:Y:S02]  /*33e0*/  FMUL.FTZ R54, R120, R51 ;  /* 0x0000003378367220 */ /* 0x001fe40000410000 */
[----:B------:R-:W-:Y:S02]  /*33f0*/  FMUL.FTZ R148, R100, R53 ;  /* 0x0000003564947220 */ /* 0x000fe40000410000 */
[----:B------:R-:W-:Y:S02]  /*3400*/  FFMA.FTZ R52, R120, R52, R149 ;  /* 0x0000003478347223 */ /* 0x000fe40000010095 */
[----:B------:R-:W-:Y:S01]  /*3410*/  FMUL.FTZ R114, R21, R110 ;  /* 0x0000006e15727220 */ /* 0x000fe20000410000 */
[----:B------:R-:W0:Y:S01]  /*3420*/  MUFU.EX2 R115, R115 ;  /* 0x0000007300737308 */ /* 0x000e220000000800 */
[----:B--2---:R-:W-:-:S02]  /*3430*/  FMUL.FTZ R51, R119, R54 ;  /* 0x0000003677337220 */ /* 0x004fc40000410000 */
[----:B------:R-:W-:Y:S02]  /*3440*/  FMUL.FTZ R147, R104, R147 ;  /* 0x0000009368937220 */ /* 0x000fe40000410000 */
[----:B------:R-:W-:Y:S02]  /*3450*/  FFMA.FTZ R52, R119, R52, R148 ;  /* 0x0000003477347223 */ /* 0x000fe40000010094 */
[----:B------:R-:W-:Y:S01]  /*3460*/  FMUL.FTZ R113, R16, R110 ;  /* 0x0000006e10717220 */ /* 0x000fe20000410000 */
[----:B------:R-:W2:Y:S01]  /*3470*/  MUFU.EX2 R114, R114 ;  /* 0x0000007200727308 */ /* 0x000ea20000000800 */
[C---:B-1----:R-:W-:Y:S02]  /*3480*/  FMUL.FTZ R54, R118.reuse, R51 ;  /* 0x0000003376367220 */ /* 0x042fe40000410000 */
[----:B------:R-:W-:Y:S02]  /*3490*/  FMUL.FTZ R146, R103, R146 ;  /* 0x0000009267927220 */ /* 0x000fe40000410000 */
[----:B------:R-:W-:-:S02]  /*34a0*/  FFMA.FTZ R52, R118, R52, R147 ;  /* 0x0000003476347223 */ /* 0x000fc40000010093 */
[----:B------:R-:W-:Y:S01]  /*34b0*/  FMUL.FTZ R112, R19, R110 ;  /* 0x0000006e13707220 */ /* 0x000fe20000410000 */
[----:B------:R-:W1:Y:S01]  /*34c0*/  MUFU.EX2 R113, R113 ;  /* 0x0000007100717308 */ /* 0x000e620000000800 */
[C---:B----4-:R-:W-:Y:S01]  /*34d0*/  FMUL.FTZ R51, R117.reuse, R54 ;  /* 0x0000003675337220 */ /* 0x050fe20000410000 */
[----:B------:R-:W-:Y:S01]  /*34e0*/  LEA.HI R110, R86, R86, RZ, 0x1e ;  /* 0x00000056566e7211 */ /* 0x000fe200078ff0ff */
[----:B------:R-:W-:Y:S02]  /*34f0*/  FMUL.FTZ R141, R106, R141 ;  /* 0x0000008d6a8d7220 */ /* 0x000fe40000410000 */
[----:B------:R-:W-:Y:S02]  /*3500*/  FFMA.FTZ R52, R117, R52, R146 ;  /* 0x0000003475347223 */ /* 0x000fe40000010092 */
[----:B------:R-:W-:Y:S01]  /*3510*/  FMUL.FTZ R54, R116, R51 ;  /* 0x0000003374367220 */ /* 0x000fe20000410000 */
[----:B------:R-:W4:Y:S01]  /*3520*/  MUFU.EX2 R112, R112 ;  /* 0x0000007000707308 */ /* 0x000f220000000800 */
[----:B------:R-:W-:-:S02]  /*3530*/  FMUL.FTZ R50, R21, R124 ;  /* 0x0000007c15327220 */ /* 0x000fc40000410000 */
[----:B------:R-:W-:Y:S02]  /*3540*/  FMUL.FTZ R142, R105, R142 ;  /* 0x0000008e698e7220 */ /* 0x000fe40000410000 */
[----:B------:R-:W-:Y:S02]  /*3550*/  FFMA.FTZ R52, R116, R52, R141 ;  /* 0x0000003474347223 */ /* 0x000fe4000001008d */
[----:B------:R-:W-:Y:S02]  /*3560*/  FMUL.FTZ R144, R16, R49 ;  /* 0x0000003110907220 */ /* 0x000fe40000410000 */
[----:B0-----:R-:W-:Y:S02]  /*3570*/  FMUL.FTZ R49, R115, R54 ;  /* 0x0000003673317220 */ /* 0x001fe40000410000 */
[----:B------:R-:W-:Y:S02]  /*3580*/  FMUL.FTZ R143, R109, R50 ;  /* 0x000000326d8f7220 */ /* 0x000fe40000410000 */
[----:B------:R-:W-:-:S02]  /*3590*/  FFMA.FTZ R52, R115, R52, R142 ;  /* 0x0000003473347223 */ /* 0x000fc4000001008e */
[C---:B--2---:R-:W-:Y:S02]  /*35a0*/  FMUL.FTZ R50, R114.reuse, R49 ;  /* 0x0000003172327220 */ /* 0x044fe40000410000 */
[----:B------:R-:W-:Y:S02]  /*35b0*/  FMUL.FTZ R48, R19, R48 ;  /* 0x0000003013307220 */ /* 0x000fe40000410000 */
[----:B------:R-:W-:Y:S02]  /*35c0*/  FMUL.FTZ R144, R107, R144 ;  /* 0x000000906b907220 */ /* 0x000fe40000410000 */
[----:B------:R-:W-:Y:S02]  /*35d0*/  FFMA.FTZ R52, R114, R52, R143 ;  /* 0x0000003472347223 */ /* 0x000fe4000001008f */
[----:B-1----:R-:W-:Y:S02]  /*35e0*/  FMUL.FTZ R49, R113, R50 ;  /* 0x0000003271317220 */ /* 0x002fe40000410000 */
[----:B------:R-:W-:-:S02]  /*35f0*/  FMUL.FTZ R145, R123, R48 ;  /* 0x000000307b917220 */ /* 0x000fc40000410000 */
[----:B------:R-:W-:Y:S02]  /*3600*/  FFMA.FTZ R52, R113, R52, R144 ;  /* 0x0000003471347223 */ /* 0x000fe40000010090 */
[C---:B----4-:R-:W-:Y:S02]  /*3610*/  FMUL.FTZ R48, R112.reuse, R49 ;  /* 0x0000003170307220 */ /* 0x050fe40000410000 */
        /* <DEDUP_REMOVED lines=12> */
.L_x_1824:
[----:B---3--:R-:W-:Y:S05]  /*36e0*/  BSYNC B0 ;  /* 0x0000000000007941 */ /* 0x008fea0003800000 */
.L_x_1823:
[----:B------:R-:W-:Y:S01]  /*36f0*/  ISETP.GT.U32.AND P0, PT, R86, 0x1f, PT ;  /* 0x0000001f5600780c */ /* 0x000fe20003f04070 */
[----:B------:R2:W-:Y:S01]  /*3700*/  STS.64 [R110.X8+0x31d0], R48 ;  /* 0x0031d0306e007388 */ /* 0x0005e20000008a00 */
[----:B------:R-:W-:Y:S01]  /*3710*/  BSSY B0, `(.L_x_1825) ;  /* 0x000005f000007945 */ /* 0x000fe20003800000 */
[-C--:B-----5:R-:W-:Y:S02]  /*3720*/  FMUL.FTZ R138, R81, R159.reuse ;  /* 0x0000009f518a7220 */ /* 0x0a0fe40000410000 */
        /* <DEDUP_REMOVED lines=30> */
.L_x_1878:
        /* <DEDUP_REMOVED lines=24> */
.L_x_1879:
        /* <DEDUP_REMOVED lines=10> */
[----:B-1----:R-:W-:Y:S05]  /*3b30*/  CALL.REL.NOINC `($__internal_76_$__cuda_sm70_shflsync_idx_p) ;  /* 0x0000442000007944 */ /* 0x002fea0003c00000 */
.L_x_1829:
[----:B------:R-:W-:Y:S05]  /*3b40*/  BRA.CONV ~URZ, `(.L_x_1830) ;  /* 0x000000637f007947 */ /* 0x000fea000b800000 */
[----:B-1----:R-:W-:Y:S01]  /*3b50*/  HFMA2.MMA R51, -RZ, RZ, 0, 1.847743988037109375e-06 ;  /* 0x0000001fff337435 */ /* 0x002fe200000001ff */
[----:B0-----:R-:W-:-:S02]  /*3b60*/  MOV R54, R158 ;  /* 0x0000009e00367202 */ /* 0x001fc40000000f00 */
[----:B------:R-:W-:Y:S02]  /*3b70*/  MOV R53, 0x1f ;  /* 0x0000001f00357802 */ /* 0x000fe40000000f00 */
[----:B------:R-:W-:Y:S02]  /*3b80*/  MOV R50, 0xffffffff ;  /* 0xffffffff00327802 */ /* 0x000fe40000000f00 */
[----:B------:R-:W-:Y:S02]  /*3b90*/  MOV R52, 0x3bb0 ;  /* 0x00003bb000347802 */ /* 0x000fe40000000f00 */
[----:B------:R-:W-:Y:S05]  /*3ba0*/  CALL.REL.NOINC `($__internal_76_$__cuda_sm70_shflsync_idx_p) ;  /* 0x000043b000007944 */ /* 0x000fea0003c00000 */
.L_x_1830:
[----:B------:R-:W-:Y:S05]  /*3bb0*/  BRA.DIV ~URZ, `(.L_x_1831) ;  /* 0x000039f27f007947 */ /* 0x000fea000b800000 */
[----:B------:R-:W2:Y:S04]  /*3bc0*/  SHFL.IDX PT, R92, R92, RZ, 0x1f ;  /* 0x00001fff5c5c7589 */ /* 0x000ea800000e0000 */
[----:B0-----:R0:W3:Y:S04]  /*3bd0*/  SHFL.IDX PT, R53, R93, RZ, 0x1f ;  /* 0x00001fff5d357589 */ /* 0x0010e800000e0000 */
[----:B------:R-:W4:Y:S04]  /*3be0*/  SHFL.UP PT, R159, R159, 0x1, RZ ;  /* 0x042000009f9f7989 */ /* 0x000f2800000e00ff */
[----:B------:R-:W1:Y:S02]  /*3bf0*/  SHFL.UP PT, R158, R158, 0x1, RZ ;  /* 0x042000009e9e7989 */ /* 0x000e6400000e00ff */
.L_x_1880:
        /* <DEDUP_REMOVED lines=16> */
.L_x_1826:
[----:B--2---:R-:W-:Y:S05]  /*3d00*/  BSYNC B0 ;  /* 0x0000000000007941 */ /* 0x004fea0003800000 */
.L_x_1825:
[----:B------:R-:W-:Y:S01]  /*3d10*/  WARPSYNC 0xffffffff ;  /* 0xffffffff00007948 */ /* 0x000fe20003800000 */
[----:B------:R-:W-:Y:S01]  /*3d20*/  BAR.SYNC.DEFER_BLOCKING 0x0 ;  /* 0x0000000000007b1d */ /* 0x000fe20000010000 */
[----:B01-3--:R-:W-:Y:S01]  /*3d30*/  FMUL.FTZ R50, R112, R111 ;  /* 0x0000006f70327220 */ /* 0x00bfe20000410000 */
        /* <DEDUP_REMOVED lines=32> */
[C---:B------:R-:W-:Y:S01]  /*3f40*/  FMUL.FTZ R51, R121.reuse, R48 ;  /* 0x0000003079337220 */ /* 0x040fe20000410000 */
        /* <DEDUP_REMOVED lines=11> */
[----:B------:R-:W-:Y:S02]  /*4000*/  FFMA.FTZ R148, R119, R149, R148 ;  /* 0x0000009577947223 */ /* 0x000fe40000010094 */
        /* <DEDUP_REMOVED lines=32> */
.L_x_1881:
        /* <DEDUP_REMOVED lines=26> */
.L_x_1882:
        /* <DEDUP_REMOVED lines=20> */
.L_x_1833:
[----:B01----:R-:W-:Y:S05]  /*44f0*/  BSYNC B0 ;  /* 0x0000000000007941 */ /* 0x003fea0003800000 */
.L_x_1832:
[----:B------:R-:W-:Y:S01]  /*4500*/  WARPSYNC 0xffffffff ;  /* 0xffffffff00007948 */ /* 0x000fe20003800000 */
[----:B------:R-:W-:Y:S01]  /*4510*/  BAR.SYNC.DEFER_BLOCKING 0x0 ;  /* 0x0000000000007b1d */ /* 0x000fe20000010000 */
[----:B--2---:R-:W-:Y:S01]  /*4520*/  HFMA2.MMA R51, -RZ, RZ, 0, 0 ;  /* 0x00000000ff337435 */ /* 0x004fe200000001ff */
[----:B------:R-:W-:Y:S01]  /*4530*/  MOV R53, UR38 ;  /* 0x0000002600357c02 */ /* 0x000fe20008000f00 */
[--C-:B------:R-:W-:Y:S01]  /*4540*/  HADD2.F32 R54, -RZ, R40.reuse.H1_H1 ;  /* 0x30000028ff367230 */ /* 0x100fe20000004100 */
[----:B------:R-:W-:Y:S01]  /*4550*/  MOV R50, R86 ;  /* 0x0000005600327202 */ /* 0x000fe20000000f00 */
[----:B------:R-:W-:Y:S01]  /*4560*/  HADD2.F32 R55, -RZ, R40.H0_H0 ;  /* 0x20000028ff377230 */ /* 0x000fe20000004100 */
[----:B------:R-:W-:Y:S01]  /*4570*/  ISETP.NE.AND P0, PT, R86, RZ, PT ;  /* 0x000000ff5600720c */ /* 0x000fe20003f05270 */
[----:B------:R-:W-:Y:S01]  /*4580*/  HADD2.F32 R93, -RZ, R41.H0_H0 ;  /* 0x20000029ff5d7230 */ /* 0x000fe20000004100 */
[----:B------:R-:W-:Y:S01]  /*4590*/  FMUL.FTZ R52, R33, R54 ;  /* 0x0000003621347220 */ /* 0x000fe20000410000 */
[----:B------:R-:W-:Y:S01]  /*45a0*/  MOV R143, UR7 ;  /* 0x00000007008f7c02 */ /* 0x000fe20008000f00 */
[----:B------:R-:W-:Y:S01]  /*45b0*/  FMUL.FTZ R92, R30, R55 ;  /* 0x000000371e5c7220 */ /* 0x000fe20000410000 */
[----:B------:R-:W-:Y:S01]  /*45c0*/  ULDC.64 UR20, c[0x0][0x298] ;  /* 0x0000a60000147ab9 */ /* 0x000fe20000000a00 */
[----:B------:R-:W-:Y:S01]  /*45d0*/  IMAD.WIDE.U32 R50, R53, c[0x0][0x298], R50 ;  /* 0x0000a60035327a25 */ /* 0x000fe200078e0032 */
[----:B------:R-:W-:Y:S01]  /*45e0*/  UIMAD UR20, UR37, UR20, URZ ;  /* 0x00000014251472a4 */ /* 0x000fe2000f8e023f */
[----:B------:R-:W-:Y:S02]  /*45f0*/  BSSY B0, `(.L_x_1836) ;  /* 0x00000dd000007945 */ /* 0x000fe40003800000 */
[----:B------:R-:W-:Y:S01]  /*4600*/  FFMA.FTZ R53, R81, R140, RZ ;  /* 0x0000008c51357223 */ /* 0x000fe200000100ff */
[----:B------:R-:W-:Y:S01]  /*4610*/  UIMAD UR20, UR38, UR21, UR20 ;  /* 0x00000015261472a4 */ /* 0x000fe2000f8e0214 */
[----:B------:R-:W-:Y:S01]  /*4620*/  FFMA.FTZ R92, R87, -R92, R140 ;  /* 0x8000005c575c7223 */ /* 0x000fe2000001008c */
[----:B------:R-:W-:Y:S01]  /*4630*/  HADD2.F32 R140, -RZ, R46.H1_H1 ;  /* 0x3000002eff8c7230 */ /* 0x000fe20000004100 */
[----:B------:R-:W-:-:S02]  /*4640*/  FFMA.FTZ R53, R80, R154, R53 ;  /* 0x0000009a50357223 */ /* 0x000fc40000010035 */
[----:B------:R-:W-:Y:S01]  /*4650*/  FFMA.FTZ R154, R95, -R52, R154 ;  /* 0x800000345f9a7223 */ /* 0x000fe2000001009a */
[----:B------:R-:W-:Y:S01]  /*4660*/  IADD3 R51, R51, UR20, RZ ;  /* 0x0000001433337c10 */ /* 0x000fe2000fffe0ff */
[----:B------:R-:W0:Y:S01]  /*4670*/  LDS R110, [R110.X8+0x36e4] ;  /* 0x0036e4006e6e7984 */ /* 0x000e220000008800 */
[----:B------:R-:W-:Y:S01]  /*4680*/  FFMA.FTZ R53, R79, R156, R53 ;  /* 0x0000009c4f357223 */ /* 0x000fe20000010035 */
[----:B------:R-:W-:Y:S02]  /*4690*/  ULDC.64 UR20, c[0x0][0x2a0] ;  /* 0x0000a80000147ab9 */ /* 0x000fe40000000a00 */
[----:B------:R1:W-:Y:S01]  /*46a0*/  @!P0 STS.64 [R143.X8+0x45e0], R48 ;  /* 0x0045e0308f008388 */ /* 0x0003e20000008a00 */
[----:B------:R-:W-:-:S04]  /*46b0*/  UIMAD UR20, UR39, UR20, URZ ;  /* 0x00000014271472a4 */ /* 0x000fc8000f8e023f */
[----:B------:R-:W-:Y:S02]  /*46c0*/  UIMAD UR20, UR22, UR21, UR20 ;  /* 0x00000015161472a4 */ /* 0x000fe4000f8e0214 */
[----:B------:R-:W-:Y:S01]  /*46d0*/  UIADD3 UR21, UP0, UR16, -0x800, URZ ;  /* 0xfffff80010157890 */ /* 0x000fe2000ff1e03f */
[----:B0-----:R-:W-:Y:S01]  /*46e0*/  FFMA.FTZ R124, R110, R111, R124 ;  /* 0x0000006f6e7c7223 */ /* 0x001fe2000001007c */
[----:B------:R-:W-:Y:S01]  /*46f0*/  HADD2.F32 R110, -RZ, R41.H1_H1 ;  /* 0x30000029ff6e7230 */ /* 0x000fe20000004100 */
[----:B------:R-:W-:Y:S02]  /*4700*/  FMUL.FTZ R111, R28, R93 ;  /* 0x0000005d1c6f7220 */ /* 0x000fe40000410000 */
[----:B------:R-:W-:Y:S02]  /*4710*/  FFMA.FTZ R112, R112, R124, R125 ;  /* 0x0000007c70707223 */ /* 0x000fe4000001007d */
[----:B-1----:R-:W-:Y:S02]  /*4720*/  FMUL.FTZ R49, R124, UR42 ;  /* 0x0000002a7c317c20 */ /* 0x002fe40008410000 */
[----:B------:R-:W-:-:S02]  /*4730*/  FFMA.FTZ R126, R113, R112, R126 ;  /* 0x00000070717e7223 */ /* 0x000fc4000001007e */
[----:B------:R-:W-:Y:S02]  /*4740*/  FMUL.FTZ R113, R31, R110 ;  /* 0x0000006e1f717220 */ /* 0x000fe40000410000 */
[----:B------:R-:W-:Y:S01]  /*4750*/  FFMA.FTZ R127, R114, R126, R127 ;  /* 0x0000007e727f7223 */ /* 0x000fe2000001007f */
[--C-:B------:R-:W-:Y:S01]  /*4760*/  HADD2.F32 R114, -RZ, R42.reuse.H1_H1 ;  /* 0x3000002aff727230 */ /* 0x100fe20000004100 */
[----:B------:R-:W-:Y:S02]  /*4770*/  FFMA.FTZ R113, R97, -R113, R152 ;  /* 0x8000007161717223 */ /* 0x000fe40000010098 */
[----:B------:R-:W-:Y:S02]  /*4780*/  FFMA.FTZ R152, R78, R152, R53 ;  /* 0x000000984e987223 */ /* 0x000fe40000010035 */
[----:B------:R-:W-:Y:S01]  /*4790*/  FFMA.FTZ R128, R115, R127, R128 ;  /* 0x0000007f73807223 */ /* 0x000fe20000010080 */
[----:B------:R-:W-:Y:S01]  /*47a0*/  HADD2.F32 R115, -RZ, R42.H0_H0 ;  /* 0x2000002aff737230 */ /* 0x000fe20000004100 */
[----:B------:R-:W-:-:S02]  /*47b0*/  FFMA.FTZ R152, R77, R153, R152 ;  /* 0x000000994d987223 */ /* 0x000fc40000010098 */
[----:B------:R-:W-:Y:S02]  /*47c0*/  FFMA.FTZ R129, R116, R128, R129 ;  /* 0x0000008074817223 */ /* 0x000fe40000010081 */
[----:B------:R-:W-:Y:S02]  /*47d0*/  FFMA.FTZ R152, R76, R151, R152 ;  /* 0x000000974c987223 */ /* 0x000fe40000010098 */
[----:B------:R-:W-:Y:S01]  /*47e0*/  FFMA.FTZ R52, R117, R129, R130 ;  /* 0x0000008175347223 */ /* 0x000fe20000010082 */
[----:B------:R-:W-:Y:S01]  /*47f0*/  HADD2.F32 R130, -RZ, R43.H1_H1 ;  /* 0x3000002bff827230 */ /* 0x000fe20000004100 */
[----:B------:R-:W-:Y:S01]  /*4800*/  FFMA.FTZ R152, R75, R150, R152 ;  /* 0x000000964b987223 */ /* 0x000fe20000010098 */
[--C-:B------:R-:W-:Y:S01]  /*4810*/  HADD2.F32 R117, -RZ, R44.reuse.H0_H0 ;  /* 0x2000002cff757230 */ /* 0x100fe20000004100 */
[----:B------:R-:W-:Y:S01]  /*4820*/  FFMA.FTZ R131, R118, R52, R131 ;  /* 0x0000003476837223 */ /* 0x000fe20000010083 */
[----:B------:R-:W-:Y:S01]  /*4830*/  HADD2.F32 R118, -RZ, R44.H1_H1 ;  /* 0x3000002cff767230 */ /* 0x000fe20000004100 */
[----:B------:R-:W-:-:S02]  /*4840*/  FFMA.FTZ R152, R74, R149, R152 ;  /* 0x000000954a987223 */ /* 0x000fc40000010098 */
[----:B------:R-:W-:Y:S02]  /*4850*/  FMUL.FTZ R53, R26, R115 ;  /* 0x000000731a357220 */ /* 0x000fe40000410000 */
[----:B------:R-:W-:Y:S02]  /*4860*/  FFMA.FTZ R152, R73, R148, R152 ;  /* 0x0000009449987223 */ /* 0x000fe40000010098 */
[----:B------:R-:W-:Y:S01]  /*4870*/  FFMA.FTZ R132, R119, R131, R132 ;  /* 0x0000008377847223 */ /* 0x000fe20000010084 */
[----:B------:R-:W-:Y:S01]  /*4880*/  HADD2.F32 R119, -RZ, R43.H0_H0 ;  /* 0x2000002bff777230 */ /* 0x000fe20000004100 */
[----:B------:R-:W-:Y:S02]  /*4890*/  FMUL.FTZ R125, R27, R130 ;  /* 0x000000821b7d7220 */ /* 0x000fe40000410000 */
[----:B------:R-:W-:Y:S02]  /*48a0*/  FFMA.FTZ R152, R72, R147, R152 ;  /* 0x0000009348987223 */ /* 0x000fe40000010098 */
[----:B------:R-:W-:Y:S01]  /*48b0*/  FFMA.FTZ R153, R96, -R53, R153 ;  /* 0x8000003560997223 */ /* 0x000fe20000010099 */
[----:B------:R-:W-:Y:S01]  /*48c0*/  P2R R53, PR, RZ, 0x1 ;  /* 0x00000001ff357803 */ /* 0x000fe20000000000 */
[----:B------:R-:W-:-:S02]  /*48d0*/  FFMA.FTZ R149, R102, -R125, R149 ;  /* 0x8000007d66957223 */ /* 0x000fc40000010095 */
[----:B------:R-:W-:Y:S02]  /*48e0*/  FMUL.FTZ R125, R25, R118 ;  /* 0x00000076197d7220 */ /* 0x000fe40000410000 */
[----:B------:R-:W-:Y:S02]  /*48f0*/  FMUL.FTZ R53, R24, R119 ;  /* 0x0000007718357220 */ /* 0x000fe40000410000 */
[----:B------:R-:W-:Y:S02]  /*4900*/  FFMA.FTZ R152, R71, R146, R152 ;  /* 0x0000009247987223 */ /* 0x000fe40000010098 */
[----:B------:R-:W-:Y:S02]  /*4910*/  FFMA.FTZ R133, R120, R132, R133 ;  /* 0x0000008478857223 */ /* 0x000fe40000010085 */
[----:B------:R-:W-:Y:S02]  /*4920*/  FFMA.FTZ R147, R104, -R125, R147 ;  /* 0x8000007d68937223 */ /* 0x000fe40000010093 */
[----:B------:R-:W-:-:S02]  /*4930*/  FFMA.FTZ R150, R98, -R53, R150 ;  /* 0x8000003562967223 */ /* 0x000fc40000010096 */
[----:B------:R-:W-:Y:S01]  /*4940*/  FFMA.FTZ R125, R70, R141, R152 ;  /* 0x0000008d467d7223 */ /* 0x000fe20000010098 */
[--C-:B------:R-:W-:Y:S01]  /*4950*/  HADD2.F32 R152, -RZ, R47.reuse.H1_H1 ;  /* 0x3000002fff987230 */ /* 0x100fe20000004100 */
[----:B------:R-:W-:Y:S02]  /*4960*/  FMUL.FTZ R53, R22, R117 ;  /* 0x0000007516357220 */ /* 0x000fe40000410000 */
[----:B------:R-:W-:Y:S02]  /*4970*/  FFMA.FTZ R134, R121, R133, R134 ;  /* 0x0000008579867223 */ /* 0x000fe40000010086 */
[----:B------:R-:W-:Y:S01]  /*4980*/  FFMA.FTZ R148, R100, -R53, R148 ;  /* 0x8000003564947223 */ /* 0x000fe20000010094 */
[----:B------:R-:W-:Y:S01]  /*4990*/  HADD2.F32 R53, -RZ, R47.H0_H0 ;  /* 0x2000002fff357230 */ /* 0x000fe20000004100 */
[----:B------:R-:W-:Y:S02]  /*49a0*/  FFMA.FTZ R135, R122, R134, R135 ;  /* 0x000000867a877223 */ /* 0x000fe40000010087 */
[----:B------:R-:W-:-:S02]  /*49b0*/  FMUL.FTZ R122, R19, R152 ;  /* 0x00000098137a7220 */ /* 0x000fc40000410000 */
[----:B------:R-:W-:Y:S02]  /*49c0*/  FFMA.FTZ R125, R68, R142, R125 ;  /* 0x0000008e447d7223 */ /* 0x000fe4000001007d */
[----:B------:R-:W-:Y:S02]  /*49d0*/  FFMA.FTZ R108, R108, R135, R137 ;  /* 0x000000876c6c7223 */ /* 0x000fe40000010089 */
[----:B------:R-:W-:Y:S02]  /*49e0*/  FFMA.FTZ R122, R123, -R122, R145 ;  /* 0x8000007a7b7a7223 */ /* 0x000fe40000010091 */
[----:B------:R-:W-:Y:S02]  /*49f0*/  FMUL.FTZ R120, R16, R53 ;  /* 0x0000003510787220 */ /* 0x000fe40000410000 */
[----:B------:R-:W-:Y:S02]  /*4a00*/  FFMA.FTZ R125, R67, R158, R125 ;  /* 0x0000009e437d7223 */ /* 0x000fe4000001007d */
[----:B------:R-:W-:Y:S01]  /*4a10*/  FFMA.FTZ R101, R101, R108, R136 ;  /* 0x0000006c65657223 */ /* 0x000fe20000010088 */
[----:B------:R-:W-:Y:S01]  /*4a20*/  SHF.L.U32 R136, R86, 0x4, RZ ;  /* 0x0000000456887819 */ /* 0x000fe200000006ff */
[----:B------:R-:W-:-:S02]  /*4a30*/  FMUL.FTZ R48, R122, R49 ;  /* 0x000000317a307220 */ /* 0x000fc40000410000 */
[----:B------:R-:W-:Y:S01]  /*4a40*/  FFMA.FTZ R120, R107, -R120, R144 ;  /* 0x800000786b787223 */ /* 0x000fe20000010090 */
[----:B------:R-:W-:Y:S01]  /*4a50*/  IADD3 R143, R136, 0x2, RZ ;  /* 0x00000002888f7810 */ /* 0x000fe20007ffe0ff */
[----:B------:R-:W-:Y:S02]  /*4a60*/  FMUL.FTZ R49, R112, UR42 ;  /* 0x0000002a70317c20 */ /* 0x000fe40008410000 */
[----:B------:R-:W-:Y:S01]  /*4a70*/  FFMA.FTZ R144, R66, R144, R125 ;  /* 0x0000009042907223 */ /* 0x000fe2000001007d */
[----:B------:R-:W-:Y:S01]  /*4a80*/  LEA.HI.SX32 R160, R143, R136, 0x1b ;  /* 0x000000888fa07211 */ /* 0x000fe200078fdaff */
[-C--:B------:R-:W-:Y:S02]  /*4a90*/  FMUL.FTZ R123, R123, R124.reuse ;  /* 0x0000007c7b7b7220 */ /* 0x080fe40000410000 */
[----:B------:R-:W-:Y:S02]  /*4aa0*/  FMUL.FTZ R125, R19, R124 ;  /* 0x0000007c137d7220 */ /* 0x000fe40000410000 */
[----:B------:R-:W-:-:S02]  /*4ab0*/  FFMA.FTZ R94, R94, R101, R139 ;  /* 0x000000655e5e7223 */ /* 0x000fc4000001008b */
[----:B------:R-:W-:Y:S02]  /*4ac0*/  FMUL.FTZ R124, R107, R112 ;  /* 0x000000706b7c7220 */ /* 0x000fe40000410000 */
[----:B------:R-:W-:Y:S02]  /*4ad0*/  FMUL.FTZ R49, R120, R49 ;  /* 0x0000003178317220 */ /* 0x000fe40000410000 */
[----:B------:R-:W-:Y:S01]  /*4ae0*/  FFMA.FTZ R89, R89, R94, R138 ;  /* 0x0000005e59597223 */ /* 0x000fe2000001008a */
[----:B------:R-:W-:Y:S01]  /*4af0*/  LEA.HI.SX32 R138, R136, R136, 0x1b ;  /* 0x00000088888a7211 */ /* 0x000fe200078fdaff */
[----:B------:R-:W-:Y:S02]  /*4b00*/  FMUL.FTZ R121, R21, R140 ;  /* 0x0000008c15797220 */ /* 0x000fe40000410000 */
[----:B------:R-:W-:Y:S02]  /*4b10*/  FFMA.FTZ R3, R16, R124, R3 ;  /* 0x0000007c10037223 */ /* 0x000fe40000010003 */
[----:B------:R-:W-:-:S02]  /*4b20*/  FFMA.FTZ R0, R19, R123, R0 ;  /* 0x0000007b13007223 */ /* 0x000fc40000010000 */
[----:B------:R-:W-:Y:S01]  /*4b30*/  FFMA.FTZ R124, R53, R124, R49 ;  /* 0x0000007c357c7223 */ /* 0x000fe20000010031 */
[----:B------:R-:W-:Y:S01]  /*4b40*/  IADD3 R49, R136, 0x1, RZ ;  /* 0x0000000188317810 */ /* 0x000fe20007ffe0ff */
[----:B------:R-:W-:Y:S02]  /*4b50*/  FMUL.FTZ R122, R122, R125 ;  /* 0x0000007d7a7a7220 */ /* 0x000fe40000410000 */
[C---:B------:R-:W-:Y:S02]  /*4b60*/  FFMA.FTZ R123, R152.reuse, R123, R48 ;  /* 0x0000007b987b7223 */ /* 0x040fe40000010030 */
[----:B------:R-:W-:Y:S02]  /*4b70*/  FMUL.FTZ R125, R152, R125 ;  /* 0x0000007d987d7220 */ /* 0x000fe40000410000 */
[----:B------:R-:W-:Y:S02]  /*4b80*/  FMUL.FTZ R48, R30, R89 ;  /* 0x000000591e307220 */ /* 0x000fe40000410000 */
[----:B------:R-:W-:Y:S01]  /*4b90*/  FFMA.FTZ R121, R109, -R121, R158 ;  /* 0x800000796d797223 */ /* 0x000fe2000001009e */
[----:B------:R-:W-:Y:S01]  /*4ba0*/  LEA.HI.SX32 R158, R49, R136, 0x1b ;  /* 0x00000088319e7211 */ /* 0x000fe200078fdaff */
[----:B------:R-:W-:-:S02]  /*4bb0*/  FMUL.FTZ R152, R126, UR42 ;  /* 0x0000002a7e987c20 */ /* 0x000fc40008410000 */
[----:B------:R-:W-:Y:S02]  /*4bc0*/  FMUL.FTZ R107, R33, R94 ;  /* 0x0000005e216b7220 */ /* 0x000fe40000410000 */
[-C--:B------:R-:W-:Y:S02]  /*4bd0*/  FMUL.FTZ R137, R55, R48.reuse ;  /* 0x0000003037897220 */ /* 0x080fe40000410000 */
[----:B------:R-:W-:Y:S02]  /*4be0*/  FFMA.FTZ R49, R92, R48, RZ ;  /* 0x000000305c317223 */ /* 0x000fe400000100ff */
[----:B------:R-:W-:Y:S01]  /*4bf0*/  FMUL.FTZ R109, R109, R126 ;  /* 0x0000007e6d6d7220 */ /* 0x000fe20000410000 */
[----:B------:R0:W-:Y:S01]  /*4c00*/  STS [R138.X4+0x1090], R137 ;  /* 0x001090898a007388 */ /* 0x0001e20000004800 */
[----:B------:R-:W-:Y:S02]  /*4c10*/  FMUL.FTZ R48, R121, R152 ;  /* 0x0000009879307220 */ /* 0x000fe40000410000 */
[----:B------:R-:W-:-:S02]  /*4c20*/  FFMA.FTZ R111, R91, -R111, R156 ;  /* 0x8000006f5b6f7223 */ /* 0x000fc4000001009c */
[----:B------:R-:W-:Y:S02]  /*4c30*/  FMUL.FTZ R139, R54, R107 ;  /* 0x0000006b368b7220 */ /* 0x000fe40000410000 */
[----:B------:R-:W-:Y:S02]  /*4c40*/  FMUL.FTZ R156, R28, R101 ;  /* 0x000000651c9c7220 */ /* 0x000fe40000410000 */
[----:B------:R-:W-:Y:S01]  /*4c50*/  FFMA.FTZ R152, R154, R107, R49 ;  /* 0x0000006b9a987223 */ /* 0x000fe20000010031 */
[----:B------:R-:W-:Y:S01]  /*4c60*/  STS [R158.X4+0x1094], R139 ;  /* 0x0010948b9e007388 */ /* 0x000fe20000004800 */
[-C--:B------:R-:W-:Y:S01]  /*4c70*/  FFMA.FTZ R107, R140, R109.reuse, R48 ;  /* 0x0000006d8c6b7223 */ /* 0x080fe20000010030 */
[----:B------:R-:W-:Y:S01]  /*4c80*/  HADD2.F32 R48, -RZ, R45.H0_H0 ;  /* 0x2000002dff307230 */ /* 0x000fe20000004100 */
[----:B------:R-:W-:Y:S02]  /*4c90*/  FFMA.FTZ R2, R21, R109, R2 ;  /* 0x0000006d15027223 */ /* 0x000fe40000010002 */
[----:B------:R-:W-:-:S02]  /*4ca0*/  FFMA.FTZ R152, R111, R156, R152 ;  /* 0x0000009c6f987223 */ /* 0x000fc40000010098 */
[----:B------:R-:W-:Y:S02]  /*4cb0*/  FMUL.FTZ R109, R31, R108 ;  /* 0x0000006c1f6d7220 */ /* 0x000fe40000410000 */
[----:B------:R-:W-:Y:S02]  /*4cc0*/  FMUL.FTZ R116, R29, R114 ;  /* 0x000000721d747220 */ /* 0x000fe40000410000 */
[----:B------:R-:W-:Y:S02]  /*4cd0*/  FMUL.FTZ R49, R93, R156 ;  /* 0x0000009c5d317220 */ /* 0x000fe40000410000 */
[----:B------:R-:W-:Y:S02]  /*4ce0*/  FMUL.FTZ R143, R20, R48 ;  /* 0x00000030148f7220 */ /* 0x000fe40000410000 */
[----:B------:R-:W-:Y:S01]  /*4cf0*/  FMUL.FTZ R156, R26, R135 ;  /* 0x000000871a9c7220 */ /* 0x000fe20000410000 */
[----:B------:R1:W-:Y:S01]  /*4d00*/  STS [R160.X4+0x1098], R49 ;  /* 0x00109831a0007388 */ /* 0x0003e20000004800 */
[----:B------:R-:W-:-:S02]  /*4d10*/  FFMA.FTZ R152, R113, R109, R152 ;  /* 0x0000006d71987223 */ /* 0x000fc40000010098 */
[----:B------:R-:W-:Y:S01]  /*4d20*/  FFMA.FTZ R116, R99, -R116, R151 ;  /* 0x8000007463747223 */ /* 0x000fe20000010097 */
[----:B------:R-:W-:Y:S01]  /*4d30*/  IADD3 R151, R136, 0x3, RZ ;  /* 0x0000000388977810 */ /* 0x000fe20007ffe0ff */
[----:B0-----:R-:W-:Y:S02]  /*4d40*/  FMUL.FTZ R137, R110, R109 ;  /* 0x0000006d6e897220 */ /* 0x001fe40000410000 */
[----:B------:R-:W-:Y:S01]  /*4d50*/  FFMA.FTZ R146, R103, -R143, R146 ;  /* 0x8000008f67927223 */ /* 0x000fe20000010092 */
[----:B------:R-:W-:Y:S01]  /*4d60*/  LEA.HI.SX32 R136, R151, R136, 0x1b ;  /* 0x0000008897887211 */ /* 0x000fe200078fdaff */
[----:B------:R-:W-:Y:S01]  /*4d70*/  FFMA.FTZ R109, R153, R156, R152 ;  /* 0x0000009c996d7223 */ /* 0x000fe20000010098 */
[----:B-1----:R-:W-:Y:S01]  /*4d80*/  HADD2.F32 R49, -RZ, R45.H1_H1 ;  /* 0x3000002dff317230 */ /* 0x002fe20000004100 */
[----:B------:R-:W-:Y:S02]  /*4d90*/  FMUL.FTZ R143, R29, R134 ;  /* 0x000000861d8f7220 */ /* 0x000fe40000410000 */
[----:B------:R-:W-:Y:S01]  /*4da0*/  FMUL.FTZ R139, R115, R156 ;  /* 0x0000009c738b7220 */ /* 0x000fe20000410000 */
[----:B------:R0:W-:Y:S01]  /*4db0*/  STS [R136.X4+0x109c], R137 ;  /* 0x00109c8988007388 */ /* 0x0001e20000004800 */
[----:B------:R-:W-:Y:S01]  /*4dc0*/  FFMA.FTZ R151, R116, R143, R109 ;  /* 0x0000008f74977223 */ /* 0x000fe2000001006d */
[----:B------:R-:W-:Y:S01]  /*4dd0*/  HADD2.F32 R109, -RZ, R46.H0_H0 ;  /* 0x2000002eff6d7230 */ /* 0x000fe20000004100 */
[----:B------:R-:W-:Y:S01]  /*4de0*/  FMUL.FTZ R152, R24, R133 ;  /* 0x0000008518987220 */ /* 0x000fe20000410000 */
[----:B------:R1:W-:Y:S01]  /*4df0*/  STS [R138.X4+0x10a0], R139 ;  /* 0x0010a08b8a007388 */ /* 0x0003e20000004800 */
[----:B------:R-:W-:-:S02]  /*4e00*/  FMUL.FTZ R143, R114, R143 ;  /* 0x0000008f728f7220 */ /* 0x000fc40000410000 */
[-C--:B------:R-:W-:Y:S01]  /*4e10*/  FMUL.FTZ R155, R119, R152.reuse ;  /* 0x00000098779b7220 */ /* 0x080fe20000410000 */
[----:B------:R-:W-:Y:S01]  /*4e20*/  STS [R138.X4+0x10cc], R125 ;  /* 0x0010cc7d8a007388 */ /* 0x000fe20000004800 */
[----:B------:R-:W-:Y:S01]  /*4e30*/  FFMA.FTZ R152, R150, R152, R151 ;  /* 0x0000009896987223 */ /* 0x000fe20000010097 */
[----:B------:R-:W-:Y:S01]  /*4e40*/  MOV R151, UR22 ;  /* 0x0000001600977c02 */ /* 0x000fe20008000f00 */
[----:B0-----:R-:W-:Y:S01]  /*4e50*/  FMUL.FTZ R136, R23, R49 ;  /* 0x0000003117887220 */ /* 0x001fe20000410000 */
[----:B------:R0:W-:Y:S01]  /*4e60*/  STS [R138.X4+0x10a4], R143 ;  /* 0x0010a48f8a007388 */ /* 0x0001e20000004800 */
[----:B------:R-:W-:Y:S02]  /*4e70*/  FMUL.FTZ R137, R27, R132 ;  /* 0x000000841b897220 */ /* 0x000fe40000410000 */
[----:B-1----:R-:W-:Y:S01]  /*4e80*/  FMUL.FTZ R139, R18, R109 ;  /* 0x0000006d128b7220 */ /* 0x002fe20000410000 */
[----:B------:R-:W-:Y:S01]  /*4e90*/  STS [R138.X4+0x10a8], R155 ;  /* 0x0010a89b8a007388 */ /* 0x000fe20000004800 */
[----:B------:R-:W-:-:S02]  /*4ea0*/  FFMA.FTZ R141, R106, -R136, R141 ;  /* 0x800000886a8d7223 */ /* 0x000fc4000001008d */
[----:B------:R-:W-:Y:S02]  /*4eb0*/  FFMA.FTZ R142, R105, -R139, R142 ;  /* 0x8000008b698e7223 */ /* 0x000fe4000001008e */
[----:B------:R-:W-:Y:S02]  /*4ec0*/  FMUL.FTZ R139, R130, R137 ;  /* 0x00000089828b7220 */ /* 0x000fe40000410000 */
[----:B------:R-:W-:Y:S02]  /*4ed0*/  FMUL.FTZ R136, R22, R131 ;  /* 0x0000008316887220 */ /* 0x000fe40000410000 */
[----:B------:R-:W-:Y:S01]  /*4ee0*/  FFMA.FTZ R137, R149, R137, R152 ;  /* 0x0000008995897223 */ /* 0x000fe20000010098 */
[----:B------:R1:W-:Y:S01]  /*4ef0*/  STS [R138.X4+0x10ac], R139 ;  /* 0x0010ac8b8a007388 */ /* 0x0003e20000004800 */
[----:B0-----:R-:W-:Y:S02]  /*4f00*/  FMUL.FTZ R143, R117, R136 ;  /* 0x00000088758f7220 */ /* 0x001fe40000410000 */
[----:B------:R-:W-:-:S03]  /*4f10*/  IMAD.WIDE.U32 R50, R151, c[0x0][0x2a0], R50 ;  /* 0x0000a80097327a25 */ /* 0x000fc600078e0032 */
[----:B------:R0:W-:Y:S01]  /*4f20*/  STS [R138.X4+0x10b0], R143 ;  /* 0x0010b08f8a007388 */ /* 0x0001e20000004800 */
[----:B------:R-:W-:Y:S02]  /*4f30*/  FFMA.FTZ R136, R148, R136, R137 ;  /* 0x0000008894887223 */ /* 0x000fe40000010089 */
[----:B------:R-:W-:Y:S02]  /*4f40*/  FMUL.FTZ R151, R129, UR42 ;  /* 0x0000002a81977c20 */ /* 0x000fe40008410000 */
[----:B------:R-:W-:Y:S02]  /*4f50*/  FMUL.FTZ R137, R25, R52 ;  /* 0x0000003419897220 */ /* 0x000fe40000410000 */
[-C--:B------:R-:W-:Y:S02]  /*4f60*/  FMUL.FTZ R103, R103, R129.reuse ;  /* 0x0000008167677220 */ /* 0x080fe40000410000 */
[----:B-1----:R-:W-:Y:S02]  /*4f70*/  FMUL.FTZ R139, R20, R129 ;  /* 0x00000081148b7220 */ /* 0x002fe40000410000 */
[----:B------:R-:W-:-:S02]  /*4f80*/  FMUL.FTZ R151, R146, R151 ;  /* 0x0000009792977220 */ /* 0x000fc40000410000 */
[----:B------:R-:W-:Y:S02]  /*4f90*/  FFMA.FTZ R129, R147, R137, R136 ;  /* 0x0000008993817223 */ /* 0x000fe40000010088 */
[----:B------:R-:W-:Y:S01]  /*4fa0*/  FFMA.FTZ R136, R48, R103, R151 ;  /* 0x0000006730887223 */ /* 0x000fe20000010097 */
[----:B------:R-:W-:Y:S01]  /*4fb0*/  LEA R151, P1, R50, c[0x0][0x318], 0x2 ;  /* 0x0000c60032977a11 */ /* 0x000fe200078210ff */
[-C--:B0-----:R-:W-:Y:S01]  /*4fc0*/  FMUL.FTZ R143, R48, R139.reuse ;  /* 0x0000008b308f7220 */ /* 0x081fe20000410000 */
[----:B------:R-:W-:Y:S01]  /*4fd0*/  IADD3 R48, P0, R50, UR21, RZ ;  /* 0x0000001532307c10 */ /* 0x000fe2000ff1e0ff */
[----:B------:R-:W-:Y:S01]  /*4fe0*/  FFMA.FTZ R146, R146, R139, R129 ;  /* 0x0000008b92927223 */ /* 0x000fe20000010081 */
[----:B------:R-:W-:Y:S01]  /*4ff0*/  IADD3 R139, R51, UR20, RZ ;  /* 0x00000014338b7c10 */ /* 0x000fe2000fffe0ff */
[----:B------:R-:W-:Y:S01]  /*5000*/  FMUL.FTZ R152, R128, UR42 ;  /* 0x0000002a80987c20 */ /* 0x000fe20008410000 */
[----:B------:R0:W-:Y:S01]  /*5010*/  STS [R138.X4+0x10b8], R143 ;  /* 0x0010b88f8a007388 */ /* 0x0001e20000004800 */
[----:B------:R-:W-:Y:S01]  /*5020*/  FMUL.FTZ R137, R118, R137 ;  /* 0x0000008976897220 */ /* 0x000fe20000410000 */
[----:B------:R-:W-:Y:S01]  /*5030*/  LEA.HI.X R51, R50, c[0x0][0x31c], R139, 0x2, P1 ;  /* 0x0000c70032337a11 */ /* 0x000fe200008f148b */
[----:B------:R-:W-:Y:S01]  /*5040*/  FMUL.FTZ R129, R141, R152 ;  /* 0x000000988d817220 */ /* 0x000fe20000410000 */
[----:B------:R-:W-:Y:S01]  /*5050*/  MOV R50, UR17 ;  /* 0x0000001100327c02 */ /* 0x000fe20008000f00 */
[-C--:B------:R-:W-:Y:S01]  /*5060*/  FMUL.FTZ R106, R106, R128.reuse ;  /* 0x000000806a6a7220 */ /* 0x080fe20000410000 */
[----:B------:R-:W-:Y:S01]  /*5070*/  PLOP3.LUT P1, PT, PT, PT, UP0, 0x80, 0x0 ;  /* 0x000000000000781c */ /* 0x000fe20003f2f008 */
[----:B------:R-:W-:Y:S01]  /*5080*/  FMUL.FTZ R152, R23, R128 ;  /* 0x0000008017987220 */ /* 0x000fe20000410000 */
[----:B------:R1:W-:Y:S01]  /*5090*/  STS [R138.X4+0x10b4], R137 ;  /* 0x0010b4898a007388 */ /* 0x0003e20000004800 */
[----:B------:R-:W-:Y:S01]  /*50a0*/  FFMA.FTZ R129, R49, R106, R129 ;  /* 0x0000006a31817223 */ /* 0x000fe20000010081 */
[----:B------:R-:W-:Y:S01]  /*50b0*/  MOV R128, UR16 ;  /* 0x0000001000807c02 */ /* 0x000fe20008000f00 */
[----:B------:R-:W-:-:S02]  /*50c0*/  FMUL.FTZ R156, R18, R127 ;  /* 0x0000007f129c7220 */ /* 0x000fc40000410000 */
[----:B------:R-:W-:Y:S02]  /*50d0*/  FFMA.FTZ R141, R141, R152, R146 ;  /* 0x000000988d8d7223 */ /* 0x000fe40000010092 */
[----:B0-----:R-:W-:Y:S02]  /*50e0*/  FMUL.FTZ R143, R104, R52 ;  /* 0x00000034688f7220 */ /* 0x001fe40000410000 */
[----:B------:R-:W-:Y:S02]  /*50f0*/  FMUL.FTZ R146, R52, UR42 ;  /* 0x0000002a34927c20 */ /* 0x000fe40008410000 */
[----:B-1----:R-:W-:Y:S01]  /*5100*/  FMUL.FTZ R137, R49, R152 ;  /* 0x0000009831897220 */ /* 0x002fe20000410000 */
[----:B------:R-:W-:Y:S01]  /*5110*/  IADD3.X R49, R139, -0x1, R50, P0, P1 ;  /* 0xffffffff8b317810 */ /* 0x000fe200007e2432 */
[----:B------:R-:W-:Y:S01]  /*5120*/  FMUL.FTZ R139, R127, UR42 ;  /* 0x0000002a7f8b7c20 */ /* 0x000fe20008410000 */
[----:B------:R-:W-:Y:S01]  /*5130*/  LEA R50, P1, R128, R151, 0x2 ;  /* 0x0000009780327211 */ /* 0x000fe200078210ff */
[----:B------:R-:W-:Y:S01]  /*5140*/  FMUL.FTZ R128, R105, R127 ;  /* 0x0000007f69807220 */ /* 0x000fe20000410000 */
[----:B------:R0:W-:Y:S01]  /*5150*/  STS [R138.X4+0x10bc], R137 ;  /* 0x0010bc898a007388 */ /* 0x0001e20000004800 */
[----:B------:R-:W-:-:S02]  /*5160*/  FMUL.FTZ R139, R142, R139 ;  /* 0x0000008b8e8b7220 */ /* 0x000fc40000410000 */
[----:B------:R-:W-:Y:S02]  /*5170*/  FMUL.FTZ R105, R16, R112 ;  /* 0x0000007010697220 */ /* 0x000fe40000410000 */
[----:B------:R-:W-:Y:S01]  /*5180*/  FFMA.FTZ R112, R109, R128, R139 ;  /* 0x000000806d707223 */ /* 0x000fe2000001008b */
[----:B------:R-:W-:Y:S01]  /*5190*/  MOV R139, UR21 ;  /* 0x00000015008b7c02 */ /* 0x000fe20008000f00 */
[----:B------:R-:W-:Y:S02]  /*51a0*/  FMUL.FTZ R151, R21, R126 ;  /* 0x0000007e15977220 */ /* 0x000fe40000410000 */
[-C--:B------:R-:W-:Y:S01]  /*51b0*/  FMUL.FTZ R109, R109, R156.reuse ;  /* 0x0000009c6d6d7220 */ /* 0x080fe20000410000 */
[----:B------:R-:W-:Y:S01]  /*51c0*/  IADD3 R139, -R139, c[0x0][0x168], -R86 ;  /* 0x00005a008b8b7a10 */ /* 0x000fe20007ffe956 */
[----:B------:R-:W-:Y:S02]  /*51d0*/  FMUL.FTZ R127, R140, R151 ;  /* 0x000000978c7f7220 */ /* 0x000fe40000410000 */
[----:B------:R-:W-:Y:S01]  /*51e0*/  FMUL.FTZ R53, R53, R105 ;  /* 0x0000006935357220 */ /* 0x000fe20000410000 */
[----:B------:R-:W-:Y:S01]  /*51f0*/  ISETP.GE.AND P0, PT, R139, 0x1, PT ;  /* 0x000000018b00780c */ /* 0x000fe20003f06270 */
[----:B------:R-:W-:Y:S01]  /*5200*/  FFMA.FTZ R142, R142, R156, R141 ;  /* 0x0000009c8e8e7223 */ /* 0x000fe2000001008d */
[----:B------:R-:W-:Y:S01]  /*5210*/  STS [R138.X4+0x10c0], R109 ;  /* 0x0010c06d8a007388 */ /* 0x000fe20000004800 */
[----:B------:R-:W-:-:S02]  /*5220*/  FMUL.FTZ R141, R131, UR42 ;  /* 0x0000002a838d7c20 */ /* 0x000fc40008410000 */
[----:B------:R-:W-:Y:S01]  /*5230*/  FFMA.FTZ R151, R121, R151, R142 ;  /* 0x0000009779977223 */ /* 0x000fe2000001008e */
[----:B------:R1:W-:Y:S01]  /*5240*/  STS [R138.X4+0x10c4], R127 ;  /* 0x0010c47f8a007388 */ /* 0x0003e20000004800 */
[----:B------:R-:W-:Y:S02]  /*5250*/  FMUL.FTZ R142, R132, UR42 ;  /* 0x0000002a848e7c20 */ /* 0x000fe40008410000 */
[----:B0-----:R-:W-:Y:S01]  /*5260*/  FMUL.FTZ R137, R133, UR42 ;  /* 0x0000002a85897c20 */ /* 0x001fe20008410000 */
[----:B------:R0:W-:Y:S01]  /*5270*/  STS [R138.X4+0x10c8], R53 ;  /* 0x0010c8358a007388 */ /* 0x0001e20000004800 */
[----:B------:R-:W-:Y:S02]  /*5280*/  FMUL.FTZ R140, R135, UR42 ;  /* 0x0000002a878c7c20 */ /* 0x000fe40008410000 */
[----:B------:R-:W-:Y:S02]  /*5290*/  FMUL.FTZ R126, R108, UR42 ;  /* 0x0000002a6c7e7c20 */ /* 0x000fe40008410000 */
[----:B------:R-:W-:-:S02]  /*52a0*/  FMUL.FTZ R104, R101, UR42 ;  /* 0x0000002a65687c20 */ /* 0x000fc40008410000 */
[----:B-1----:R-:W-:Y:S02]  /*52b0*/  FMUL.FTZ R127, R134, UR42 ;  /* 0x0000002a867f7c20 */ /* 0x002fe40008410000 */
[----:B------:R-:W-:Y:S02]  /*52c0*/  FMUL.FTZ R121, R94, UR42 ;  /* 0x0000002a5e797c20 */ /* 0x000fe40008410000 */
[----:B------:R-:W-:Y:S01]  /*52d0*/  FMUL.FTZ R109, R89, UR42 ;  /* 0x0000002a596d7c20 */ /* 0x000fe20008410000 */
[----:B------:R-:W-:Y:S06]  /*52e0*/  BAR.SYNC.DEFER_BLOCKING 0x0 ;  /* 0x0000000000007b1d */ /* 0x000fec0000010000 */
[----:B------:R-:W-:Y:S05]  /*52f0*/  @!P0 BRA `(.L_x_1837) ;  /* 0x000000c000008947 */ /* 0x000fea0003800000 */
[----:B0-----:R-:W-:Y:S01]  /*5300*/  LEA.HI.SX32 R125, R86, R86, 0x1b ;  /* 0x00000056567d7211 */ /* 0x001fe200078fdaff */
        /* <DEDUP_REMOVED lines=11> */
.L_x_1837:
[----:B0-----:R-:W-:Y:S05]  /*53c0*/  BSYNC B0 ;  /* 0x0000000000007941 */ /* 0x001fea0003800000 */
.L_x_1836:
[----:B------:R-:W-:Y:S01]  /*53d0*/  USHF.L.U32 UR26, UR8, 0x2, URZ ;  /* 0x00000002081a7899 */ /* 0x000fe2000800063f */
[----:B------:R-:W-:Y:S01]  /*53e0*/  MOV R48, UR16 ;  /* 0x0000001000307c02 */ /* 0x000fe20008000f00 */
[----:B------:R-:W-:Y:S01]  /*53f0*/  USHF.L.U64.HI UR27, UR8, 0x2, UR9 ;  /* 0x00000002081b7899 */ /* 0x000fe20008010209 */
[----:B------:R-:W-:Y:S01]  /*5400*/  MOV R49, UR17 ;  /* 0x0000001100317c02 */ /* 0x000fe20008000f00 */
[----:B------:R-:W-:Y:S01]  /*5410*/  ULDC.64 UR20, c[0x0][0x2b0] ;  /* 0x0000ac0000147ab9 */ /* 0x000fe20000000a00 */
[----:B------:R-:W-:Y:S01]  /*5420*/  ISETP.GE.AND P0, PT, R139, 0x81, PT ;  /* 0x000000818b00780c */ /* 0x000fe20003f06270 */
[----:B------:R-:W-:Y:S01]  /*5430*/  UIMAD UR20, UR27, UR20, URZ ;  /* 0x000000141b1472a4 */ /* 0x000fe2000f8e023f */
[----:B------:R-:W-:Y:S01]  /*5440*/  LEA.HI.X R51, R48, R51, R49, 0x2, P1 ;  /* 0x0000003330337211 */ /* 0x000fe200008f1431 */
[----:B------:R-:W-:Y:S01]  /*5450*/  FMUL.FTZ R53, R64, R145 ;  /* 0x0000009140357220 */ /* 0x000fe20000410000 */
[----:B------:R-:W-:Y:S01]  /*5460*/  MOV R49, UR26 ;  /* 0x0000001a00317c02 */ /* 0x000fe20008000f00 */
[----:B------:R-:W-:Y:S01]  /*5470*/  UIMAD UR20, UR26, UR21, UR20 ;  /* 0x000000151a1472a4 */ /* 0x000fe2000f8e0214 */
[----:B------:R-:W-:Y:S01]  /*5480*/  FFMA.FTZ R151, R120, R105, R151 ;  /* 0x0000006978977223 */ /* 0x000fe20000010097 */
[----:B------:R-:W-:Y:S01]  /*5490*/  BSSY B0, `(.L_x_1838) ;  /* 0x000000d000007945 */ /* 0x000fe20003800000 */
[----:B------:R-:W-:Y:S01]  /*54a0*/  FADD.FTZ R32, R123, R32 ;  /* 0x000000207b207221 */ /* 0x000fe20000010000 */
[C---:B------:R-:W-:Y:S01]  /*54b0*/  IADD3 R105, R86.reuse, 0x100, RZ ;  /* 0x0000010056697810 */ /* 0x040fe20007ffe0ff */
[----:B------:R-:W-:Y:S01]  /*54c0*/  IMAD.WIDE.U32 R48, R49, c[0x0][0x2b0], R50 ;  /* 0x0000ac0031307a25 */ /* 0x000fe200078e0032 */
[----:B------:R-:W-:-:S02]  /*54d0*/  IADD3 R51, R86, 0x80, RZ ;  /* 0x0000008056337810 */ /* 0x000fc40007ffe0ff */
[----:B------:R-:W-:Y:S01]  /*54e0*/  IADD3 R123, R86, 0x180, RZ ;  /* 0x00000180567b7810 */ /* 0x000fe20007ffe0ff */
[----:B------:R-:W-:Y:S01]  /*54f0*/  FADD.FTZ R53, R144, R53 ;  /* 0x0000003590357221 */ /* 0x000fe20000010000 */
[----:B------:R-:W-:Y:S01]  /*5500*/  LEA.HI.SX32 R51, R51, R86, 0x1b ;  /* 0x0000005633337211 */ /* 0x000fe200078fdaff */
[----:B------:R-:W-:Y:S01]  /*5510*/  FADD.FTZ R52, R151, R122 ;  /* 0x0000007a97347221 */ /* 0x000fe20000010000 */
[----:B------:R-:W-:-:S04]  /*5520*/  IADD3 R49, R49, UR20, RZ ;  /* 0x0000001431317c10 */ /* 0x000fc8000fffe0ff */
[----:B------:R-:W0:Y:S01]  /*5530*/  LDS R51, [R51.X4+0x1290] ;  /* 0x0012900033337984 */ /* 0x000e220000004800 */
[----:B------:R-:W-:Y:S05]  /*5540*/  @!P0 BRA `(.L_x_1839) ;  /* 0x0000001000008947 */ /* 0x000fea0003800000 */
[----:B0-----:R0:W-:Y:S02]  /*5550*/  RED.E.ADD.F32.FTZ.RN.STRONG.GPU [R48.64+-0x1e00], R51 ;  /* 0xffe200333000798e */ /* 0x0011e4000c10e7a0 */
.L_x_1839:
[----:B------:R-:W-:Y:S05]  /*5560*/  BSYNC B0 ;  /* 0x0000000000007941 */ /* 0x000fea0003800000 */
.L_x_1838:
        /* <DEDUP_REMOVED lines=14> */
.L_x_1841:
[----:B------:R-:W-:Y:S05]  /*5650*/  BSYNC B0 ;  /* 0x0000000000007941 */ /* 0x000fea0003800000 */
.L_x_1840:
[----:B------:R-:W2:Y:S01]  /*5660*/  LDS R123, [R123.X4+0x1690] ;  /* 0x001690007b7b7984 */ /* 0x000ea20000004800 */
[----:B------:R-:W-:Y:S01]  /*5670*/  BSSY B0, `(.L_x_1842) ;  /* 0x0000005000007945 */ /* 0x000fe20003800000 */
[----:B0-----:R-:W-:-:S02]  /*5680*/  IADD3 R51, R86, 0x280, RZ ;  /* 0x0000028056337810 */ /* 0x001fc40007ffe0ff */
[----:B------:R-:W-:Y:S01]  /*5690*/  LEA.HI.SX32 R50, R125, R86, 0x1b ;  /* 0x000000567d327211 */ /* 0x000fe200078fdaff */
[----:B------:R-:W-:Y:S05]  /*56a0*/  @!P0 BRA `(.L_x_1843) ;  /* 0x0000001000008947 */ /* 0x000fea0003800000 */
[----:B--2---:R0:W-:Y:S02]  /*56b0*/  RED.E.ADD.F32.FTZ.RN.STRONG.GPU [R48.64+-0x1a00], R123 ;  /* 0xffe6007b3000798e */ /* 0x0041e4000c10e7a0 */
.L_x_1843:
[----:B------:R-:W-:Y:S05]  /*56c0*/  BSYNC B0 ;  /* 0x0000000000007941 */ /* 0x000fea0003800000 */
.L_x_1842:
[----:B-1----:R-:W-:Y:S01]  /*56d0*/  LEA.HI.SX32 R105, R51, R86, 0x1b ;  /* 0x0000005633697211 */ /* 0x002fe200078fdaff */
[----:B------:R-:W-:Y:S01]  /*56e0*/  BSSY B0, `(.L_x_1844) ;  /* 0x0000005000007945 */ /* 0x000fe20003800000 */
[----:B------:R1:W3:Y:S01]  /*56f0*/  LDS R51, [R50.X4+0x1890] ;  /* 0x0018900032337984 */ /* 0x0002e20000004800 */
[----:B0-2---:R-:W-:Y:S01]  /*5700*/  IADD3 R123, R86, 0x300, RZ ;  /* 0x00000300567b7810 */ /* 0x005fe20007ffe0ff */
[----:B------:R-:W-:Y:S05]  /*5710*/  @!P1 BRA `(.L_x_1845) ;  /* 0x0000001000009947 */ /* 0x000fea0003800000 */
[----:B---3--:R0:W-:Y:S02]  /*5720*/  RED.E.ADD.F32.FTZ.RN.STRONG.GPU [R48.64+-0x1800], R51 ;  /* 0xffe800333000798e */ /* 0x0081e4000c10e7a0 */
.L_x_1845:
[----:B------:R-:W-:Y:S05]  /*5730*/  BSYNC B0 ;  /* 0x0000000000007941 */ /* 0x000fea0003800000 */
.L_x_1844:
[----:B------:R-:W2:Y:S01]  /*5740*/  LDS R105, [R105.X4+0x1a90] ;  /* 0x001a900069697984 */ /* 0x000ea20000004800 */
[----:B------:R-:W-:Y:S01]  /*5750*/  BSSY B0, `(.L_x_1846) ;  /* 0x0000005000007945 */ /* 0x000fe20003800000 */
[----:B0--3--:R-:W-:Y:S02]  /*5760*/  IADD3 R51, R86, 0x380, RZ ;  /* 0x0000038056337810 */ /* 0x009fe40007ffe0ff */
[----:B------:R-:W-:Y:S01]  /*5770*/  LEA.HI.SX32 R123, R123, R86, 0x1b ;  /* 0x000000567b7b7211 */ /* 0x000fe200078fdaff */
[----:B------:R-:W-:Y:S05]  /*5780*/  @!P2 BRA `(.L_x_1847) ;  /* 0x000000100000a947 */ /* 0x000fea0003800000 */
[----:B--2---:R0:W-:Y:S02]  /*5790*/  RED.E.ADD.F32.FTZ.RN.STRONG.GPU [R48.64+-0x1600], R105 ;  /* 0xffea00693000798e */ /* 0x0041e4000c10e7a0 */
.L_x_1847:
[----:B------:R-:W-:Y:S05]  /*57a0*/  BSYNC B0 ;  /* 0x0000000000007941 */ /* 0x000fea0003800000 */
.L_x_1846:
[----:B------:R-:W3:Y:S01]  /*57b0*/  LDS R123, [R123.X4+0x1c90] ;  /* 0x001c90007b7b7984 */ /* 0x000ee20000004800 */
[----:B------:R-:W-:Y:S01]  /*57c0*/  BSSY B0, `(.L_x_1848) ;  /* 0x0000005000007945 */ /* 0x000fe20003800000 */
[----:B0-2---:R-:W-:-:S02]  /*57d0*/  IADD3 R105, R86, 0x400, RZ ;  /* 0x0000040056697810 */ /* 0x005fc40007ffe0ff */
[----:B------:R-:W-:Y:S01]  /*57e0*/  LEA.HI.SX32 R51, R51, R86, 0x1b ;  /* 0x0000005633337211 */ /* 0x000fe200078fdaff */
[----:B------:R-:W-:Y:S05]  /*57f0*/  @!P3 BRA `(.L_x_1849) ;  /* 0x000000100000b947 */ /* 0x000fea0003800000 */
[----:B---3--:R0:W-:Y:S02]  /*5800*/  RED.E.ADD.F32.FTZ.RN.STRONG.GPU [R48.64+-0x1400], R123 ;  /* 0xffec007b3000798e */ /* 0x0081e4000c10e7a0 */
.L_x_1849:
[----:B------:R-:W-:Y:S05]  /*5810*/  BSYNC B0 ;  /* 0x0000000000007941 */ /* 0x000fea0003800000 */
.L_x_1848:
[----:B------:R-:W2:Y:S01]  /*5820*/  LDS R51, [R51.X4+0x1e90] ;  /* 0x001e900033337984 */ /* 0x000ea20000004800 */
[----:B------:R-:W-:Y:S01]  /*5830*/  BSSY B0, `(.L_x_1850) ;  /* 0x0000004000007945 */ /* 0x000fe20003800000 */
[----:B------:R-:W-:Y:S01]  /*5840*/  LEA.HI.SX32 R105, R105, R86, 0x1b ;  /* 0x0000005669697211 */ /* 0x000fe200078fdaff */
[----:B------:R-:W-:Y:S05]  /*5850*/  @!P4 BRA `(.L_x_1851) ;  /* 0x000000100000c947 */ /* 0x000fea0003800000 */
[----:B--2---:R2:W-:Y:S02]  /*5860*/  RED.E.ADD.F32.FTZ.RN.STRONG.GPU [R48.64+-0x1200], R51 ;  /* 0xffee00333000798e */ /* 0x0045e4000c10e7a0 */
.L_x_1851:
[----:B------:R-:W-:Y:S05]  /*5870*/  BSYNC B0 ;  /* 0x0000000000007941 */ /* 0x000fea0003800000 */
.L_x_1850:
[----:B------:R-:W4:Y:S01]  /*5880*/  LDS R105, [R105.X4+0x2090] ;  /* 0x0020900069697984 */ /* 0x000f220000004800 */
[----:B------:R-:W-:Y:S01]  /*5890*/  BSSY B0, `(.L_x_1852) ;  /* 0x0000005000007945 */ /* 0x000fe20003800000 */
[C---:B--2---:R-:W-:Y:S02]  /*58a0*/  IADD3 R51, R86.reuse, 0x480, RZ ;  /* 0x0000048056337810 */ /* 0x044fe40007ffe0ff */
[----:B0--3--:R-:W-:Y:S01]  /*58b0*/  IADD3 R123, R86, 0x500, RZ ;  /* 0x00000500567b7810 */ /* 0x009fe20007ffe0ff */
[----:B------:R-:W-:Y:S05]  /*58c0*/  @!P5 BRA `(.L_x_1853) ;  /* 0x000000100000d947 */ /* 0x000fea0003800000 */
[----:B----4-:R0:W-:Y:S02]  /*58d0*/  RED.E.ADD.F32.FTZ.RN.STRONG.GPU [R48.64+-0x1000], R105 ;  /* 0xfff000693000798e */ /* 0x0101e4000c10e7a0 */
.L_x_1853:
[----:B------:R-:W-:Y:S05]  /*58e0*/  BSYNC B0 ;  /* 0x0000000000007941 */ /* 0x000fea0003800000 */
.L_x_1852:
[----:B------:R-:W-:Y:S01]  /*58f0*/  LEA.HI.SX32 R51, R51, R86, 0x1b ;  /* 0x0000005633337211 */ /* 0x000fe200078fdaff */
[----:B------:R-:W-:Y:S01]  /*5900*/  BSSY B0, `(.L_x_1854) ;  /* 0x000000d000007945 */ /* 0x000fe20003800000 */
[----:B------:R-:W-:-:S02]  /*5910*/  ISETP.GE.AND P6, PT, R139, 0x481, PT ;  /* 0x000004818b00780c */ /* 0x000fc40003fc6270 */
[----:B0---4-:R-:W-:Y:S02]  /*5920*/  IADD3 R105, R86, 0x580, RZ ;  /* 0x0000058056697810 */ /* 0x011fe40007ffe0ff */
        /* <DEDUP_REMOVED lines=10> */
.L_x_1855:
[----:B------:R-:W-:Y:S05]  /*59d0*/  BSYNC B0 ;  /* 0x0000000000007941 */ /* 0x000fea0003800000 */
.L_x_1854:
[----:B------:R-:W2:Y:S01]  /*59e0*/  LDS R123, [R123.X4+0x2490] ;  /* 0x002490007b7b7984 */ /* 0x000ea20000004800 */
[----:B------:R-:W-:Y:S01]  /*59f0*/  BSSY B0, `(.L_x_1856) ;  /* 0x0000005000007945 */ /* 0x000fe20003800000 */
[----:B0-----:R-:W-:Y:S02]  /*5a00*/  IADD3 R51, R86, 0x600, RZ ;  /* 0x0000060056337810 */ /* 0x001fe40007ffe0ff */
[----:B------:R-:W-:Y:S01]  /*5a10*/  LEA.HI.SX32 R105, R105, R86, 0x1b ;  /* 0x0000005669697211 */ /* 0x000fe200078fdaff */
[----:B------:R-:W-:Y:S05]  /*5a20*/  @!P0 BRA `(.L_x_1857) ;  /* 0x0000001000008947 */ /* 0x000fea0003800000 */
[----:B--2---:R0:W-:Y:S02]  /*5a30*/  RED.E.ADD.F32.FTZ.RN.STRONG.GPU [R48.64+-0xc00], R123 ;  /* 0xfff4007b3000798e */ /* 0x0041e4000c10e7a0 */
.L_x_1857:
[----:B------:R-:W-:Y:S05]  /*5a40*/  BSYNC B0 ;  /* 0x0000000000007941 */ /* 0x000fea0003800000 */
.L_x_1856:
[----:B------:R-:W3:Y:S01]  /*5a50*/  LDS R105, [R105.X4+0x2690] ;  /* 0x0026900069697984 */ /* 0x000ee20000004800 */
[----:B------:R-:W-:Y:S01]  /*5a60*/  BSSY B0, `(.L_x_1858) ;  /* 0x0000005000007945 */ /* 0x000fe20003800000 */
[----:B0-2---:R-:W-:-:S02]  /*5a70*/  IADD3 R123, R86, 0x680, RZ ;  /* 0x00000680567b7810 */ /* 0x005fc40007ffe0ff */
[----:B------:R-:W-:Y:S01]  /*5a80*/  LEA.HI.SX32 R51, R51, R86, 0x1b ;  /* 0x0000005633337211 */ /* 0x000fe200078fdaff */
[----:B------:R-:W-:Y:S05]  /*5a90*/  @!P1 BRA `(.L_x_1859) ;  /* 0x0000001000009947 */ /* 0x000fea0003800000 */
[----:B---3--:R0:W-:Y:S02]  /*5aa0*/  RED.E.ADD.F32.FTZ.RN.STRONG.GPU [R48.64+-0xa00], R105 ;  /* 0xfff600693000798e */ /* 0x0081e4000c10e7a0 */
.L_x_1859:
[----:B------:R-:W-:Y:S05]  /*5ab0*/  BSYNC B0 ;  /* 0x0000000000007941 */ /* 0x000fea0003800000 */
.L_x_1858:
[----:B------:R-:W2:Y:S01]  /*5ac0*/  LDS R51, [R51.X4+0x2890] ;  /* 0x0028900033337984 */ /* 0x000ea20000004800 */
[----:B------:R-:W-:Y:S01]  /*5ad0*/  BSSY B0, `(.L_x_1860) ;  /* 0x0000005000007945 */ /* 0x000fe20003800000 */
[----:B0--3--:R-:W-:Y:S02]  /*5ae0*/  IADD3 R105, R86, 0x700, RZ ;  /* 0x0000070056697810 */ /* 0x009fe40007ffe0ff */
[----:B------:R-:W-:Y:S01]  /*5af0*/  LEA.HI.SX32 R123, R123, R86, 0x1b ;  /* 0x000000567b7b7211 */ /* 0x000fe200078fdaff */
[----:B------:R-:W-:Y:S05]  /*5b00*/  @!P2 BRA `(.L_x_1861) ;  /* 0x000000100000a947 */ /* 0x000fea0003800000 */
[----:B--2---:R0:W-:Y:S02]  /*5b10*/  RED.E.ADD.F32.FTZ.RN.STRONG.GPU [R48.64+-0x800], R51 ;  /* 0xfff800333000798e */ /* 0x0041e4000c10e7a0 */
.L_x_1861:
[----:B------:R-:W-:Y:S05]  /*5b20*/  BSYNC B0 ;  /* 0x0000000000007941 */ /* 0x000fea0003800000 */
.L_x_1860:
[----:B------:R-:W3:Y:S01]  /*5b30*/  LDS R123, [R123.X4+0x2a90] ;  /* 0x002a90007b7b7984 */ /* 0x000ee20000004800 */
[----:B------:R-:W-:Y:S01]  /*5b40*/  BSSY B0, `(.L_x_1862) ;  /* 0x0000005000007945 */ /* 0x000fe20003800000 */
[----:B0-2---:R-:W-:Y:S02]  /*5b50*/  IADD3 R51, R86, 0x780, RZ ;  /* 0x0000078056337810 */ /* 0x005fe40007ffe0ff */
[----:B------:R-:W-:Y:S01]  /*5b60*/  LEA.HI.SX32 R105, R105, R86, 0x1b ;  /* 0x0000005669697211 */ /* 0x000fe200078fdaff */
[----:B------:R-:W-:Y:S05]  /*5b70*/  @!P3 BRA `(.L_x_1863) ;  /* 0x000000100000b947 */ /* 0x000fea0003800000 */
[----:B---3--:R0:W-:Y:S02]  /*5b80*/  RED.E.ADD.F32.FTZ.RN.STRONG.GPU [R48.64+-0x600], R123 ;  /* 0xfffa007b3000798e */ /* 0x0081e4000c10e7a0 */
.L_x_1863:
[----:B------:R-:W-:Y:S05]  /*5b90*/  BSYNC B0 ;  /* 0x0000000000007941 */ /* 0x000fea0003800000 */
.L_x_1862:
[----:B------:R-:W2:Y:S01]  /*5ba0*/  LDS R105, [R105.X4+0x2c90] ;  /* 0x002c900069697984 */ /* 0x000ea20000004800 */
[----:B------:R-:W-:Y:S01]  /*5bb0*/  BSSY B0, `(.L_x_1864) ;  /* 0x0000004000007945 */ /* 0x000fe20003800000 */
[----:B------:R-:W-:Y:S01]  /*5bc0*/  LEA.HI.SX32 R51, R51, R86, 0x1b ;  /* 0x0000005633337211 */ /* 0x000fe200078fdaff */
[----:B------:R-:W-:Y:S05]  /*5bd0*/  @!P4 BRA `(.L_x_1865) ;  /* 0x000000100000c947 */ /* 0x000fea0003800000 */
[----:B--2---:R2:W-:Y:S02]  /*5be0*/  RED.E.ADD.F32.FTZ.RN.STRONG.GPU [R48.64+-0x400], R105 ;  /* 0xfffc00693000798e */ /* 0x0045e4000c10e7a0 */
.L_x_1865:
[----:B------:R-:W-:Y:S05]  /*5bf0*/  BSYNC B0 ;  /* 0x0000000000007941 */ /* 0x000fea0003800000 */
.L_x_1864:
[----:B------:R-:W4:Y:S01]  /*5c00*/  LDS R51, [R51.X4+0x2e90] ;  /* 0x002e900033337984 */ /* 0x000f220000004800 */
[----:B------:R-:W-:Y:S01]  /*5c10*/  BSSY B0, `(.L_x_1866) ;  /* 0x0000003000007945 */ /* 0x000fe20003800000 */
[----:B------:R-:W-:Y:S05]  /*5c20*/  @!P5 BRA `(.L_x_1867) ;  /* 0x000000100000d947 */ /* 0x000fea0003800000 */
[----:B----4-:R4:W-:Y:S02]  /*5c30*/  RED.E.ADD.F32.FTZ.RN.STRONG.GPU [R48.64+-0x200], R51 ;  /* 0xfffe00333000798e */ /* 0x0109e4000c10e7a0 */
.L_x_1867:
[----:B------:R-:W-:Y:S05]  /*5c40*/  BSYNC B0 ;  /* 0x0000000000007941 */ /* 0x000fea0003800000 */
.L_x_1866:
[----:B0-2-4-:R-:W0:Y:S01]  /*5c50*/  SHFL.DOWN PT, R48, R53, 0x1, 0x1f ;  /* 0x08201f0035307f89 */ /* 0x015e2200000e0000 */
        /* <DEDUP_REMOVED lines=24> */
[----:B------:R-:W-:Y:S02]  /*5de0*/  FMUL.FTZ R121, R154, R121 ;  /* 0x000000799a797220 */ /* 0x000fe40000410000 */
[----:B------:R-:W-:Y:S02]  /*5df0*/  FMUL.FTZ R109, R92, R109 ;  /* 0x0000006d5c6d7220 */ /* 0x000fe40000410000 */
[----:B------:R-:W-:Y:S02]  /*5e00*/  FFMA.FTZ R6, R25, R143, R6 ;  /* 0x0000008f19067223 */ /* 0x000fe40000010006 */
[----:B------:R-:W-:Y:S02]  /*5e10*/  FFMA.FTZ R9, R22, R100, R9 ;  /* 0x0000006416097223 */ /* 0x000fe40000010009 */
[----:B------:R-:W-:-:S02]  /*5e20*/  FFMA.FTZ R11, R24, R98, R11 ;  /* 0x00000062180b7223 */ /* 0x000fc4000001000b */
[----:B------:R-:W-:Y:S02]  /*5e30*/  FFMA.FTZ R12, R31, R97, R12 ;  /* 0x000000611f0c7223 */ /* 0x000fe4000001000c */
[----:B------:R-:W-:Y:S02]  /*5e40*/  FFMA.FTZ R143, R118, R143, R146 ;  /* 0x0000008f768f7223 */ /* 0x000fe40000010092 */
[----:B------:R-:W-:Y:S02]  /*5e50*/  FFMA.FTZ R100, R117, R100, R141 ;  /* 0x0000006475647223 */ /* 0x000fe4000001008d */
[----:B0-----:R-:W-:Y:S02]  /*5e60*/  @!P0 FADD.FTZ R53, R53, R48 ;  /* 0x0000003035358221 */ /* 0x001fe40000010000 */
[----:B------:R-:W-:Y:S02]  /*5e70*/  FFMA.FTZ R98, R119, R98, R137 ;  /* 0x0000006277627223 */ /* 0x000fe40000010089 */
[----:B--2---:R-:W-:Y:S01]  /*5e80*/  @!P0 FADD.FTZ R52, R52, R49 ;  /* 0x0000003134348221 */ /* 0x004fe20000010000 */
[----:B------:R-:W0:Y:S01]  /*5e90*/  SHFL.DOWN PT, R48, R53, 0x4, 0x1f ;  /* 0x08801f0035307f89 */ /* 0x000e2200000e0000 */
[----:B------:R-:W-:Y:S01]  /*5ea0*/  ISETP.GT.AND P0, PT, R85, 0x1b, PT ;  /* 0x0000001b5500780c */ /* 0x000fe20003f04270 */
[----:B------:R-:W-:-:S02]  /*5eb0*/  FFMA.FTZ R127, R114, R99, R127 ;  /* 0x00000063727f7223 */ /* 0x000fc4000001007f */
[----:B------:R-:W2:Y:S01]  /*5ec0*/  SHFL.DOWN PT, R49, R52, 0x4, 0x1f ;  /* 0x08801f0034317f89 */ /* 0x000ea200000e0000 */
[----:B------:R-:W-:Y:S02]  /*5ed0*/  FFMA.FTZ R140, R115, R96, R140 ;  /* 0x00000060738c7223 */ /* 0x000fe4000001008c */
[----:B------:R-:W-:Y:S02]  /*5ee0*/  FFMA.FTZ R97, R110, R97, R126 ;  /* 0x000000616e617223 */ /* 0x000fe4000001007e */
[----:B------:R-:W-:Y:S02]  /*5ef0*/  FFMA.FTZ R121, R54, R95, R121 ;  /* 0x0000005f36797223 */ /* 0x000fe40000010079 */
        /* <DEDUP_REMOVED lines=15> */
[----:B------:R-:W-:Y:S02]  /*5ff0*/  FFMA.FTZ R10, R29, R99, R10 ;  /* 0x000000631d0a7223 */ /* 0x000fe4000001000a */
[----:B------:R-:W-:-:S02]  /*6000*/  FADD.FTZ R59, R98, R59 ;  /* 0x0000003b623b7221 */ /* 0x000fc40000010000 */
[----:B------:R-:W-:Y:S02]  /*6010*/  FFMA.FTZ R13, R26, R96, R13 ;  /* 0x000000601a0d7223 */ /* 0x000fe4000001000d */
[----:B------:R-:W-:Y:S02]  /*6020*/  FADD.FTZ R58, R127, R58 ;  /* 0x0000003a7f3a7221 */ /* 0x000fe40000010000 */
[----:B------:R-:W-:Y:S02]  /*6030*/  FADD.FTZ R61, R140, R61 ;  /* 0x0000003d8c3d7221 */ /* 0x000fe40000010000 */
[----:B------:R-:W-:Y:S02]  /*6040*/  FADD.FTZ R60, R97, R60 ;  /* 0x0000003c613c7221 */ /* 0x000fe40000010000 */
[----:B------:R-:W-:Y:S02]  /*6050*/  FFMA.FTZ R14, R33, R95, R14 ;  /* 0x0000005f210e7223 */ /* 0x000fe4000001000e */
[----:B------:R-:W-:-:S02]  /*6060*/  FADD.FTZ R62, R121, R62 ;  /* 0x0000003e793e7221 */ /* 0x000fc40000010000 */
[----:B0-----:R-:W-:Y:S02]  /*6070*/  @!P0 FADD.FTZ R53, R53, R48 ;  /* 0x0000003035358221 */ /* 0x001fe40000010000 */
[----:B--2---:R-:W-:-:S03]  /*6080*/  @!P0 FADD.FTZ R52, R52, R49 ;  /* 0x0000003134348221 */ /* 0x004fc60000010000 */
[----:B------:R-:W0:Y:S01]  /*6090*/  SHFL.DOWN PT, R48, R53, 0x10, 0x1f ;  /* 0x0a001f0035307f89 */ /* 0x000e2200000e0000 */
[----:B------:R-:W-:Y:S01]  /*60a0*/  ISETP.GT.AND P0, PT, R85, 0xf, PT ;  /* 0x0000000f5500780c */ /* 0x000fe20003f04270 */
[----:B------:R-:W-:Y:S02]  /*60b0*/  FMUL.FTZ R49, R102, R132 ;  /* 0x0000008466317220 */ /* 0x000fe40000410000 */
[----:B------:R-:W2:Y:S02]  /*60c0*/  SHFL.DOWN PT, R51, R52, 0x10, 0x1f ;  /* 0x0a001f0034337f89 */ /* 0x000ea400000e0000 */
[-C--:B------:R-:W-:Y:S02]  /*60d0*/  FFMA.FTZ R8, R27, R49.reuse, R8 ;  /* 0x000000311b087223 */ /* 0x080fe40000010008 */
[----:B------:R-:W-:-:S04]  /*60e0*/  FFMA.FTZ R49, R130, R49, R142 ;  /* 0x0000003182317223 */ /* 0x000fc8000001008e */
[----:B------:R-:W-:Y:S02]  /*60f0*/  FADD.FTZ R56, R49, R56 ;  /* 0x0000003831387221 */ /* 0x000fe40000010000 */
[----:B0-----:R-:W-:Y:S02]  /*6100*/  @!P0 FADD.FTZ R53, R53, R48 ;  /* 0x0000003035358221 */ /* 0x001fe40000010000 */
[----:B------:R-:W-:Y:S02]  /*6110*/  FMUL.FTZ R48, R91, R101 ;  /* 0x000000655b307220 */ /* 0x000fe40000410000 */
[----:B--2---:R-:W-:Y:S02]  /*6120*/  @!P0 FADD.FTZ R52, R52, R51 ;  /* 0x0000003334348221 */ /* 0x004fe40000010000 */
[-C--:B------:R-:W-:Y:S02]  /*6130*/  FFMA.FTZ R15, R28, R48.reuse, R15 ;  /* 0x000000301c0f7223 */ /* 0x080fe4000001000f */
[----:B------:R-:W-:Y:S01]  /*6140*/  FFMA.FTZ R104, R93, R48, R104 ;  /* 0x000000305d687223 */ /* 0x000fe20000010068 */
[----:B------:R0:W-:Y:S01]  /*6150*/  @!P1 STS.64 [R84.X8+0x3198], R52 ;  /* 0x0031983454009388 */ /* 0x0001e20000008a00 */
[----:B------:R-:W-:-:S02]  /*6160*/  FMUL.FTZ R48, R87, R89 ;  /* 0x0000005957307220 */ /* 0x000fc40000410000 */
[----:B------:R-:W-:Y:S02]  /*6170*/  FADD.FTZ R63, R104, R63 ;  /* 0x0000003f683f7221 */ /* 0x000fe40000010000 */
[-C--:B-1----:R-:W-:Y:S02]  /*6180*/  FFMA.FTZ R50, R55, R48.reuse, R109 ;  /* 0x0000003037327223 */ /* 0x082fe4000001006d */
[----:B------:R-:W-:Y:S02]  /*6190*/  FFMA.FTZ R17, R30, R48, R17 ;  /* 0x000000301e117223 */ /* 0x000fe40000010011 */
        /* <DEDUP_REMOVED lines=10> */
[----:B------:R-:W4:Y:S01]  /*6240*/  @P0 LDS R87, [UR20+0x4de0] ;  /* 0x004de014ff570984 */ /* 0x000f220008000800 */
[----:B0-----:R-:W-:Y:S02]  /*6250*/  FADD.FTZ R92, R53, R49 ;  /* 0x00000031355c7221 */ /* 0x001fe40000010000 */
[----:B------:R-:W-:Y:S02]  /*6260*/  FADD.FTZ R49, R52, R48 ;  /* 0x0000003034317221 */ /* 0x000fe40000010000 */
[----:B------:R-:W-:Y:S02]  /*6270*/  FADD.FTZ R92, R51, R92 ;  /* 0x0000005c335c7221 */ /* 0x000fe40000010000 */
[----:B------:R-:W-:-:S02]  /*6280*/  FADD.FTZ R49, R50, R49 ;  /* 0x0000003132317221 */ /* 0x000fc40000010000 */
[----:B-1----:R-:W-:Y:S02]  /*6290*/  FADD.FTZ R53, R92, R55 ;  /* 0x000000375c357221 */ /* 0x002fe40000010000 */
[----:B------:R-:W-:Y:S02]  /*62a0*/  FADD.FTZ R52, R49, R54 ;  /* 0x0000003631347221 */ /* 0x000fe40000010000 */
[----:B--2---:R-:W-:Y:S02]  /*62b0*/  @P0 FADD.FTZ R53, R53, R94 ;  /* 0x0000005e35350221 */ /* 0x004fe40000010000 */
[----:B----4-:R-:W-:-:S03]  /*62c0*/  @P0 FADD.FTZ R52, R52, R87 ;  /* 0x0000005734340221 */ /* 0x010fc60000010000 */
[----:B------:R0:W-:Y:S04]  /*62d0*/  STS [UR20+0x51e0], R53 ;  /* 0x0051e035ff007988 */ /* 0x0001e80008000814 */
[----:B------:R0:W-:Y:S02]  /*62e0*/  STS [UR20+0x4de0], R52 ;  /* 0x004de034ff007988 */ /* 0x0001e40008000814 */
.L_x_1869:
[----:B0-----:R-:W-:Y:S05]  /*62f0*/  BSYNC B0 ;  /* 0x0000000000007941 */ /* 0x001fea0003800000 */
.L_x_1868:
[----:B------:R-:W-:Y:S02]  /*6300*/  UIADD3 UR7, UR7, 0x1, URZ ;  /* 0x0000000107077890 */ /* 0x000fe4000fffe03f */
[----:B------:R-:W-:Y:S02]  /*6310*/  ULDC UR20, c[0x0][0x16c] ;  /* 0x00005b0000147ab9 */ /* 0x000fe40000000800 */
[----:B------:R-:W-:Y:S02]  /*6320*/  UISETP.GE.AND UP0, UPT, UR7, UR20, UPT ;  /* 0x000000140700728c */ /* 0x000fe4000bf06270 */
[----:B------:R-:W-:-:S04]  /*6330*/  UIADD3 UR8, UP1, UR8, 0x1, URZ ;  /* 0x0000000108087890 */ /* 0x000fc8000ff3e03f */
[----:B------:R-:W-:Y:S01]  /*6340*/  PLOP3.LUT P0, PT, PT, PT, UP0, 0x80, 0x0 ;  /* 0x000000000000781c */ /* 0x000fe20003f0f008 */
[----:B------:R-:W-:-:S12]  /*6350*/  UIADD3.X UR9, URZ, UR9, URZ, UP1, !UPT ;  /* 0x000000093f097290 */ /* 0x000fd80008ffe43f */
[----:B---3--:R-:W-:Y:S01]  /*6360*/  @P0 CALL.REL.NOINC `(.L_x_1822) ;  /* 0x0000001000000944 */ /* 0x008fe20003c00000 */
[----:B------:R-:W-:Y:S05]  /*6370*/  BRA `(.L_x_1870) ;  /* 0xffffc5a000007947 */ /* 0x000fea000383ffff */
.L_x_1822:
        /* <DEDUP_REMOVED lines=16> */
[----:B------:R-:W-:-:S02]  /*6480*/  ULDC.64 UR20, c[0x0][0x2d8] ;  /* 0x0000b60000147ab9 */ /* 0x000fc40000000a00 */
[----:B------:R-:W-:Y:S01]  /*6490*/  UIADD3 UR9, UR9, UR7, URZ ;  /* 0x0000000709097290 */ /* 0x000fe2000fffe03f */
[----:B------:R-:W-:Y:S01]  /*64a0*/  FADD.FTZ R0, R5, R62 ;  /* 0x0000003e05007221 */ /* 0x000fe20000010000 */
[----:B------:R-:W-:Y:S02]  /*64b0*/  UIMAD UR7, UR37, UR20, URZ ;  /* 0x00000014250772a4 */ /* 0x000fe4000f8e023f */
[----:B------:R-:W-:Y:S01]  /*64c0*/  UIMAD.WIDE.U32 UR8, UR38, UR20, UR8 ;  /* 0x00000014260872a5 */ /* 0x000fe2000f8e0008 */
[----:B------:R-:W-:Y:S01]  /*64d0*/  FADD.FTZ R5, R0, R63 ;  /* 0x0000003f00057221 */ /* 0x000fe20000010000 */
[----:B------:R0:W-:Y:S01]  /*64e0*/  STS.128 [R69.X16], R20 ;  /* 0x0000001445007388 */ /* 0x0001e2000000cc00 */
[----:B------:R-:W-:Y:S02]  /*64f0*/  UIMAD UR7, UR38, UR21, UR7 ;  /* 0x00000015260772a4 */ /* 0x000fe4000f8e0207 */
[----:B------:R-:W-:Y:S01]  /*6500*/  UIADD3 UR28, UP3, UR28, -0x1000, URZ ;  /* 0xfffff0001c1c7890 */ /* 0x000fe2000ff7e03f */
[----:B------:R1:W-:Y:S01]  /*6510*/  STS.128 [R69.X16+0x10], R12 ;  /* 0x0000100c45007388 */ /* 0x0003e2000000cc00 */
[----:B------:R-:W-:-:S06]  /*6520*/  NOP ;  /* 0x0000000000007918 */ /* 0x000fcc0000000000 */
[----:B------:R-:W2:Y:S01]  /*6530*/  LDS.128 R8, [R82.X16] ;  /* 0x0000000052087984 */ /* 0x000ea2000000cc00 */
[----:B------:R-:W-:Y:S02]  /*6540*/  ULDC.64 UR20, c[0x0][0x330] ;  /* 0x0000cc0000147ab9 */ /* 0x000fe40000000a00 */
[----:B------:R-:W-:Y:S01]  /*6550*/  UIADD3 UR9, UR9, UR7, URZ ;  /* 0x0000000709097290 */ /* 0x000fe2000fffe03f */
[----:B------:R-:W3:Y:S01]  /*6560*/  LDS.128 R16, [R82.X16+0x200] ;  /* 0x0002000052107984 */ /* 0x000ee2000000cc00 */
[----:B------:R-:W-:Y:S01]  /*6570*/  ULEA UR7, UP0, UR8, UR20, 0x1 ;  /* 0x0000001408077291 */ /* 0x000fe2000f80083f */
[----:B0-----:R-:W-:Y:S01]  /*6580*/  F2FP.PACK_AB R23, R32, R35 ;  /* 0x000000232017723e */ /* 0x001fe200000000ff */
[----:B------:R-:W-:Y:S01]  /*6590*/  UIADD3 UR30, UP4, UR30, -0x1000, URZ ;  /* 0xfffff0001e1e7890 */ /* 0x000fe2000ff9e03f */
[----:B------:R-:W-:Y:S01]  /*65a0*/  F2FP.PACK_AB R22, R34, R37 ;  /* 0x000000252216723e */ /* 0x000fe200000000ff */
[----:B------:R-:W-:Y:S01]  /*65b0*/  ULEA.HI.X UR8, UR8, UR21, UR9, 0x1, UP0 ;  /* 0x0000001508087291 */ /* 0x000fe200080f0c09 */
[----:B-1----:R-:W-:Y:S01]  /*65c0*/  F2FP.PACK_AB R12, R62, R65 ;  /* 0x000000413e0c723e */ /* 0x002fe200000000ff */
[----:B------:R-:W-:Y:S01]  /*65d0*/  UIADD3 UR6, UR6, -0x800, URZ ;  /* 0xfffff80006067890 */ /* 0x000fe2000fffe03f */
[----:B------:R-:W-:Y:S01]  /*65e0*/  MOV R2, UR7 ;  /* 0x0000000700027c02 */ /* 0x000fe20008000f00 */
[----:B------:R-:W-:Y:S01]  /*65f0*/  ULDC.64 UR20, c[0x0][0x2f8] ;  /* 0x0000be0000147ab9 */ /* 0x000fe20000000a00 */
[----:B------:R-:W-:Y:S01]  /*6600*/  F2FP.PACK_AB R13, R60, R63 ;  /* 0x0000003f3c0d723e */ /* 0x000fe200000000ff */
[----:B------:R-:W-:Y:S01]  /*6610*/  FADD.FTZ R60, R5, R60 ;  /* 0x0000003c053c7221 */ /* 0x000fe20000010000 */
[----:B------:R-:W-:Y:S01]  /*6620*/  MOV R3, UR8 ;  /* 0x0000000800037c02 */ /* 0x000fe20008000f00 */
[----:B------:R-:W-:Y:S01]  /*6630*/  ULDC.64 UR8, c[0x0][0x300] ;  /* 0x0000c00000087ab9 */ /* 0x000fe20000000a00 */
[----:B------:R-:W-:Y:S01]  /*6640*/  F2FP.PACK_AB R15, R56, R59 ;  /* 0x0000003b380f723e */ /* 0x000fe200000000ff */
[----:B------:R-:W-:Y:S01]  /*6650*/  UIMAD UR7, UR18, UR8, URZ ;  /* 0x00000008120772a4 */ /* 0x000fe2000f8e023f */
[----:B------:R-:W-:Y:S01]  /*6660*/  F2FP.PACK_AB R14, R58, R61 ;  /* 0x0000003d3a0e723e */ /* 0x000fe200000000ff */
[----:B------:R-:W-:Y:S01]  /*6670*/  IMAD.WIDE R2, R83, 0x10, R2 ;  /* 0x0000001053027825 */ /* 0x000fe200078e0202 */
[----:B------:R-:W-:Y:S01]  /*6680*/  F2FP.PACK_AB R21, R36, R39 ;  /* 0x000000272415723e */ /* 0x000fe200000000ff */
[----:B------:R-:W-:Y:S01]  /*6690*/  UIMAD.WIDE.U32 UR16, UR19, UR8, UR16 ;  /* 0x00000008131072a5 */ /* 0x000fe2000f8e0010 */
[----:B------:R-:W-:Y:S01]  /*66a0*/  F2FP.PACK_AB R20, R38, R57 ;  /* 0x000000392614723e */ /* 0x000fe200000000ff */
[----:B------:R-:W-:Y:S01]  /*66b0*/  UIMAD UR7, UR19, UR9, UR7 ;  /* 0x00000009130772a4 */ /* 0x000fe2000f8e0207 */
[----:B------:R-:W-:Y:S01]  /*66c0*/  FADD.FTZ R61, R60, R61 ;  /* 0x0000003d3c3d7221 */ /* 0x000fe20000010000 */
[----:B------:R-:W-:-:S02]  /*66d0*/  UIADD3.X UR35, UR35, -0x1, URZ, UP1, !UPT ;  /* 0xffffffff23237890 */ /* 0x000fc40008ffe43f */
[----:B------:R-:W-:Y:S01]  /*66e0*/  UIADD3 UR9, UR17, UR7, URZ ;  /* 0x0000000711097290 */ /* 0x000fe2000fffe03f */
[----:B------:R-:W-:Y:S01]  /*66f0*/  FADD.FTZ R58, R61, R58 ;  /* 0x0000003a3d3a7221 */ /* 0x000fe20000010000 */
[----:B------:R-:W-:Y:S02]  /*6700*/  UIMAD UR7, UR37, UR20, URZ ;  /* 0x00000014250772a4 */ /* 0x000fe4000f8e023f */
[----:B------:R-:W-:Y:S01]  /*6710*/  UMOV UR8, UR16 ;  /* 0x0000001000087c82 */ /* 0x000fe20008000000 */
[----:B------:R-:W-:Y:S01]  /*6720*/  FADD.FTZ R59, R58, R59 ;  /* 0x0000003b3a3b7221 */ /* 0x000fe20000010000 */
[----:B------:R-:W-:Y:S02]  /*6730*/  UIMAD UR7, UR38, UR21, UR7 ;  /* 0x00000015260772a4 */ /* 0x000fe4000f8e0207 */
[----:B------:R-:W-:Y:S01]  /*6740*/  UIMAD.WIDE.U32 UR8, UR38, UR20, UR8 ;  /* 0x00000014260872a5 */ /* 0x000fe2000f8e0008 */
[----:B------:R-:W-:Y:S01]  /*6750*/  FADD.FTZ R56, R59, R56 ;  /* 0x000000383b387221 */ /* 0x000fe20000010000 */
[----:B------:R-:W-:Y:S01]  /*6760*/  ULDC.64 UR16, c[0x0][0x340] ;  /* 0x0000d00000107ab9 */ /* 0x000fe20000000a00 */
[----:B--2---:R-:W-:Y:S01]  /*6770*/  STG.E.128 [R2.64+-0x1000], R8 ;  /* 0xfff0000802007986 */ /* 0x004fe2000c101d20 */
[----:B------:R-:W-:Y:S01]  /*6780*/  UIADD3 UR9, UR9, UR7, URZ ;  /* 0x0000000709097290 */ /* 0x000fe2000fffe03f */
[----:B------:R-:W-:Y:S01]  /*6790*/  FADD.FTZ R57, R56, R57 ;  /* 0x0000003938397221 */ /* 0x000fe20000010000 */
[----:B------:R-:W-:Y:S01]  /*67a0*/  ULEA UR7, UP0, UR8, UR16, 0x1 ;  /* 0x0000001008077291 */ /* 0x000fe2000f80083f */
[----:B---3--:R0:W-:Y:S01]  /*67b0*/  STG.E.128 [R2.64+-0xe00], R16 ;  /* 0xfff2001002007986 */ /* 0x0081e2000c101d20 */
[----:B------:R-:W-:Y:S01]  /*67c0*/  UIADD3.X UR25, UR25, -0x1, URZ, UP2, !UPT ;  /* 0xffffffff19197890 */ /* 0x000fe200097fe43f */
[----:B------:R-:W-:Y:S01]  /*67d0*/  FADD.FTZ R38, R57, R38 ;  /* 0x0000002639267221 */ /* 0x000fe20000010000 */
[----:B------:R-:W-:Y:S01]  /*67e0*/  ULEA.HI.X UR8, UR8, UR17, UR9, 0x1, UP0 ;  /* 0x0000001108087291 */ /* 0x000fe200080f0c09 */
[----:B------:R-:W-:Y:S01]  /*67f0*/  BAR.SYNC.DEFER_BLOCKING 0x0 ;  /* 0x0000000000007b1d */ /* 0x000fe20000010000 */
[----:B------:R-:W-:Y:S01]  /*6800*/  UISETP.GT.AND UP0, UPT, UR23, 0x1, UPT ;  /* 0x000000011700788c */ /* 0x000fe2000bf04270 */
[----:B------:R-:W-:Y:S01]  /*6810*/  FADD.FTZ R39, R38, R39 ;  /* 0x0000002726277221 */ /* 0x000fe20000010000 */
[----:B------:R-:W-:-:S02]  /*6820*/  UIADD3.X UR29, UR29, -0x1, URZ, UP3, !UPT ;  /* 0xffffffff1d1d7890 */ /* 0x000fc40009ffe43f */
[----:B------:R-:W-:Y:S01]  /*6830*/  UIADD3.X UR31, UR31, -0x1, URZ, UP4, !UPT ;  /* 0xffffffff1f1f7890 */ /* 0x000fe2000a7fe43f */
[----:B------:R-:W-:Y:S01]  /*6840*/  FADD.FTZ R36, R39, R36 ;  /* 0x0000002427247221 */ /* 0x000fe20000010000 */
[----:B------:R-:W-:-:S03]  /*6850*/  PLOP3.LUT P0, PT, PT, PT, UP0, 0x80, 0x0 ;  /* 0x000000000000781c */ /* 0x000fc60003f0f008 */
[----:B------:R-:W-:Y:S01]  /*6860*/  FADD.FTZ R37, R36, R37 ;  /* 0x0000002524257221 */ /* 0x000fe20000010000 */
[----:B0-----:R-:W-:Y:S01]  /*6870*/  MOV R2, UR7 ;  /* 0x0000000700027c02 */ /* 0x001fe20008000f00 */
[----:B------:R-:W-:Y:S01]  /*6880*/  UIADD3 UR7, UR23, -0x1, URZ ;  /* 0xffffffff17077890 */ /* 0x000fe2000fffe03f */
[----:B------:R-:W-:Y:S01]  /*6890*/  MOV R3, UR8 ;  /* 0x0000000800037c02 */ /* 0x000fe20008000f00 */
[----:B------:R-:W-:-:S04]  /*68a0*/  FADD.FTZ R34, R37, R34 ;  /* 0x0000002225227221 */ /* 0x000fc80000010000 */
[----:B------:R-:W-:Y:S01]  /*68b0*/  IMAD.WIDE R2, R83, 0x10, R2 ;  /* 0x0000001053027825 */ /* 0x000fe200078e0202 */
[----:B------:R-:W-:Y:S01]  /*68c0*/  UMOV UR23, UR7 ;  /* 0x0000000700177c82 */ /* 0x000fe20008000000 */
[----:B------:R-:W-:Y:S02]  /*68d0*/  STS.128 [R69.X16], R12 ;  /* 0x0000000c45007388 */ /* 0x000fe4000000cc00 */
[----:B------:R-:W-:Y:S02]  /*68e0*/  FADD.FTZ R35, R34, R35 ;  /* 0x0000002322237221 */ /* 0x000fe40000010000 */
[----:B------:R-:W-:Y:S01]  /*68f0*/  STS.128 [R69.X16+0x10], R20 ;  /* 0x0000101445007388 */ /* 0x000fe2000000cc00 */
[----:B------:R-:W-:-:S06]  /*6900*/  NOP ;  /* 0x0000000000007918 */ /* 0x000fcc0000000000 */
[----:B------:R-:W0:Y:S01]  /*6910*/  LDS.128 R8, [R82.X16] ;  /* 0x0000000052087984 */ /* 0x000e22000000cc00 */
[----:B------:R-:W-:-:S03]  /*6920*/  FADD.FTZ R88, R35, R32 ;  /* 0x0000002023587221 */ /* 0x000fc60000010000 */
[----:B------:R-:W1:Y:S04]  /*6930*/  LDS.128 R16, [R82.X16+0x200] ;  /* 0x0002000052107984 */ /* 0x000e68000000cc00 */
[----:B0-----:R0:W-:Y:S04]  /*6940*/  STG.E.128 [R2.64+-0x1000], R8 ;  /* 0xfff0000802007986 */ /* 0x0011e8000c101d20 */
[----:B-1----:R0:W-:Y:S02]  /*6950*/  STG.E.128 [R2.64+-0xe00], R16 ;  /* 0xfff2001002007986 */ /* 0x0021e4000c101d20 */
[----:B0-----:R-:W-:Y:S01]  /*6960*/  @!P0 CALL.REL.NOINC `(.L_x_1820) ;  /* 0x0000001000008944 */ /* 0x001fe20003c00000 */
[----:B------:R-:W-:Y:S05]  /*6970*/  BRA `(.L_x_1871) ;  /* 0xffffa0c000007947 */ /* 0x000fea000383ffff */
.L_x_1820:
        /* <DEDUP_REMOVED lines=34> */
.L_x_1873:
[----:B0-----:R-:W-:Y:S05]  /*6ba0*/  BSYNC B0 ;  /* 0x0000000000007941 */ /* 0x001fea0003800000 */
.L_x_1872:
        /* <DEDUP_REMOVED lines=33> */
.L_x_1875:
[----:B------:R-:W3:Y:S02]  /*6dc0*/  S2R R11, SR_TID.X ;  /* 0x00000000000b7919 */ /* 0x000ee40000002100 */
.L_x_1876:
[----:B0-----:R-:W-:Y:S05]  /*6dd0*/  BSYNC B0 ;  /* 0x0000000000007941 */ /* 0x001fea0003800000 */
.L_x_1874:
        /* <DEDUP_REMOVED lines=12> */
.L_x_1877:
        /* <DEDUP_REMOVED lines=30> */
.L_x_1827:
[----:B------:R-:W-:Y:S01]  /*7080*/  HFMA2.MMA R52, -RZ, RZ, 0, 5.9604644775390625e-08 ;  /* 0x00000001ff347435 */ /* 0x000fe200000001ff */
[----:B------:R-:W-:Y:S02]  /*7090*/  MOV R159, R54 ;  /* 0x00000036009f7202 */ /* 0x000fe40000000f00 */
[----:B------:R-:W-:Y:S02]  /*70a0*/  MOV R53, RZ ;  /* 0x000000ff00357202 */ /* 0x000fe40000000f00 */
[----:B------:R-:W-:-:S02]  /*70b0*/  MOV R50, 0xffffffff ;  /* 0xffffffff00327802 */ /* 0x000fc40000000f00 */
[----:B------:R-:W-:Y:S02]  /*70c0*/  MOV R48, 0x70e0 ;  /* 0x000070e000307802 */ /* 0x000fe40000000f00 */
[----:B-1----:R-:W-:Y:S05]  /*70d0*/  CALL.REL.NOINC `($__internal_77_$__cuda_sm70_shflsync_up) ;  /* 0x00000ed000007944 */ /* 0x002fea0003c00000 */
[----:B-1----:R-:W-:Y:S01]  /*70e0*/  MOV R51, R50 ;  /* 0x0000003200337202 */ /* 0x002fe20000000f00 */
[----:B0-----:R-:W-:Y:S05]  /*70f0*/  BRA `(.L_x_1878) ;  /* 0xffffc81000007947 */ /* 0x001fea000383ffff */
.L_x_1828:
[----:B------:R-:W-:Y:S01]  /*7100*/  HFMA2.MMA R52, -RZ, RZ, 0, 5.9604644775390625e-08 ;  /* 0x00000001ff347435 */ /* 0x000fe200000001ff */
[----:B------:R-:W-:Y:S02]  /*7110*/  MOV R159, R55 ;  /* 0x00000037009f7202 */ /* 0x000fe40000000f00 */
[----:B------:R-:W-:Y:S02]  /*7120*/  MOV R53, RZ ;  /* 0x000000ff00357202 */ /* 0x000fe40000000f00 */
[----:B------:R-:W-:Y:S02]  /*7130*/  MOV R50, 0xffffffff ;  /* 0xffffffff00327802 */ /* 0x000fe40000000f00 */
[----:B------:R-:W-:Y:S02]  /*7140*/  MOV R48, 0x7160 ;  /* 0x0000716000307802 */ /* 0x000fe40000000f00 */
[----:B012---:R-:W-:Y:S05]  /*7150*/  CALL.REL.NOINC `($__internal_77_$__cuda_sm70_shflsync_up) ;  /* 0x00000e5000007944 */ /* 0x007fea0003c00000 */
        /* <DEDUP_REMOVED lines=10> */
[----:B------:R-:W-:Y:S05]  /*7200*/  CALL.REL.NOINC `($__internal_77_$__cuda_sm70_shflsync_up) ;  /* 0x00000da000007944 */ /* 0x000fea0003c00000 */
[----:B0-----:R-:W-:Y:S01]  /*7210*/  HFMA2.MMA R52, -RZ, RZ, 0, 1.1920928955078125e-07 ;  /* 0x00000002ff347435 */ /* 0x001fe200000001ff */
[----:B-1----:R-:W-:Y:S02]  /*7220*/  MOV R51, R50 ;  /* 0x0000003200337202 */ /* 0x002fe40000000f00 */
[----:B------:R-:W-:-:S02]  /*7230*/  MOV R159, R55 ;  /* 0x00000037009f7202 */ /* 0x000fc40000000f00 */
[----:B------:R-:W-:Y:S02]  /*7240*/  MOV R53, RZ ;  /* 0x000000ff00357202 */ /* 0x000fe40000000f00 */
[----:B------:R-:W-:Y:S02]  /*7250*/  MOV R50, 0xffffffff ;  /* 0xffffffff00327802 */ /* 0x000fe40000000f00 */
[----:B------:R-:W-:Y:S02]  /*7260*/  MOV R48, 0x7280 ;  /* 0x0000728000307802 */ /* 0x000fe40000000f00 */
[----:B------:R-:W-:Y:S05]  /*7270*/  CALL.REL.NOINC `($__internal_77_$__cuda_sm70_shflsync_up) ;  /* 0x00000d3000007944 */ /* 0x000fea0003c00000 */
        /* <DEDUP_REMOVED lines=8> */
[----:B------:R-:W-:Y:S05]  /*7300*/  CALL.REL.NOINC `($__internal_77_$__cuda_sm70_shflsync_up) ;  /* 0x00000ca000007944 */ /* 0x000fea0003c00000 */
[----:B0-----:R-:W-:Y:S01]  /*7310*/  HFMA2.MMA R52, -RZ, RZ, 0, 2.384185791015625e-07 ;  /* 0x00000004ff347435 */ /* 0x001fe200000001ff */
[----:B-1----:R-:W-:Y:S02]  /*7320*/  MOV R51, R50 ;  /* 0x0000003200337202 */ /* 0x002fe40000000f00 */
[----:B------:R-:W-:Y:S02]  /*7330*/  MOV R159, R55 ;  /* 0x00000037009f7202 */ /* 0x000fe40000000f00 */
[----:B------:R-:W-:Y:S02]  /*7340*/  MOV R53, RZ ;  /* 0x000000ff00357202 */ /* 0x000fe40000000f00 */
[----:B------:R-:W-:Y:S02]  /*7350*/  MOV R50, 0xffffffff ;  /* 0xffffffff00327802 */ /* 0x000fe40000000f00 */
[----:B------:R-:W-:Y:S02]  /*7360*/  MOV R48, 0x7380 ;  /* 0x0000738000307802 */ /* 0x000fe40000000f00 */
[----:B------:R-:W-:Y:S05]  /*7370*/  CALL.REL.NOINC `($__internal_77_$__cuda_sm70_shflsync_up) ;  /* 0x00000c3000007944 */ /* 0x000fea0003c00000 */
        /* <DEDUP_REMOVED lines=8> */
[----:B------:R-:W-:Y:S05]  /*7400*/  CALL.REL.NOINC `($__internal_77_$__cuda_sm70_shflsync_up) ;  /* 0x00000ba000007944 */ /* 0x000fea0003c00000 */
[----:B0-----:R-:W-:Y:S01]  /*7410*/  HFMA2.MMA R52, -RZ, RZ, 0, 4.76837158203125e-07 ;  /* 0x00000008ff347435 */ /* 0x001fe200000001ff */
[----:B-1----:R-:W-:Y:S02]  /*7420*/  MOV R51, R50 ;  /* 0x0000003200337202 */ /* 0x002fe40000000f00 */
[----:B------:R-:W-:Y:S02]  /*7430*/  MOV R159, R55 ;  /* 0x00000037009f7202 */ /* 0x000fe40000000f00 */
[----:B------:R-:W-:Y:S02]  /*7440*/  MOV R53, RZ ;  /* 0x000000ff00357202 */ /* 0x000fe40000000f00 */
[----:B------:R-:W-:Y:S02]  /*7450*/  MOV R50, 0xffffffff ;  /* 0xffffffff00327802 */ /* 0x000fe40000000f00 */
[----:B------:R-:W-:Y:S02]  /*7460*/  MOV R48, 0x7480 ;  /* 0x0000748000307802 */ /* 0x000fe40000000f00 */
[----:B------:R-:W-:Y:S05]  /*7470*/  CALL.REL.NOINC `($__internal_77_$__cuda_sm70_shflsync_up) ;  /* 0x00000b3000007944 */ /* 0x000fea0003c00000 */
        /* <DEDUP_REMOVED lines=10> */
[----:B------:R-:W-:Y:S05]  /*7520*/  CALL.REL.NOINC `($__internal_77_$__cuda_sm70_shflsync_up) ;  /* 0x00000a8000007944 */ /* 0x000fea0003c00000 */
[----:B0-----:R-:W-:Y:S01]  /*7530*/  HFMA2.MMA R52, -RZ, RZ, 0, 9.5367431640625e-07 ;  /* 0x00000010ff347435 */ /* 0x001fe200000001ff */
[----:B-1----:R-:W-:Y:S02]  /*7540*/  MOV R51, R50 ;  /* 0x0000003200337202 */ /* 0x002fe40000000f00 */
[----:B------:R-:W-:Y:S02]  /*7550*/  MOV R159, R55 ;  /* 0x00000037009f7202 */ /* 0x000fe40000000f00 */
[----:B------:R-:W-:Y:S02]  /*7560*/  MOV R53, RZ ;  /* 0x000000ff00357202 */ /* 0x000fe40000000f00 */
[----:B------:R-:W-:-:S02]  /*7570*/  MOV R50, 0xffffffff ;  /* 0xffffffff00327802 */ /* 0x000fc40000000f00 */
[----:B------:R-:W-:Y:S02]  /*7580*/  MOV R48, 0x75a0 ;  /* 0x000075a000307802 */ /* 0x000fe40000000f00 */
[----:B------:R-:W-:Y:S05]  /*7590*/  CALL.REL.NOINC `($__internal_77_$__cuda_sm70_shflsync_up) ;  /* 0x00000a1000007944 */ /* 0x000fea0003c00000 */
[----:B01----:R-:W-:Y:S05]  /*75a0*/  BRA `(.L_x_1879) ;  /* 0xffffc4e000007947 */ /* 0x003fea000383ffff */
.L_x_1831:
[----:B------:R-:W-:Y:S01]  /*75b0*/  HFMA2.MMA R52, -RZ, RZ, 0, 5.9604644775390625e-08 ;  /* 0x00000001ff347435 */ /* 0x000fe200000001ff */
[----:B0-----:R-:W-:Y:S02]  /*75c0*/  MOV R53, RZ ;  /* 0x000000ff00357202 */ /* 0x001fe40000000f00 */
[----:B------:R-:W-:Y:S02]  /*75d0*/  MOV R50, 0xffffffff ;  /* 0xffffffff00327802 */ /* 0x000fe40000000f00 */
[----:B------:R-:W-:Y:S02]  /*75e0*/  MOV R48, 0x7600 ;  /* 0x0000760000307802 */ /* 0x000fe40000000f00 */
[----:B-1----:R-:W-:Y:S05]  /*75f0*/  CALL.REL.NOINC `($__internal_77_$__cuda_sm70_shflsync_up) ;  /* 0x000009b000007944 */ /* 0x002fea0003c00000 */
[----:B0-----:R-:W-:Y:S01]  /*7600*/  HFMA2.MMA R52, -RZ, RZ, 0, 5.9604644775390625e-08 ;  /* 0x00000001ff347435 */ /* 0x001fe200000001ff */
[----:B-1----:R-:W-:Y:S02]  /*7610*/  MOV R51, R50 ;  /* 0x0000003200337202 */ /* 0x002fe40000000f00 */
[----:B------:R-:W-:Y:S02]  /*7620*/  MOV R159, R158 ;  /* 0x0000009e009f7202 */ /* 0x000fe40000000f00 */
[----:B------:R-:W-:-:S02]  /*7630*/  MOV R53, RZ ;  /* 0x000000ff00357202 */ /* 0x000fc40000000f00 */
[----:B------:R-:W-:Y:S02]  /*7640*/  MOV R50, 0xffffffff ;  /* 0xffffffff00327802 */ /* 0x000fe40000000f00 */
[----:B------:R-:W-:Y:S02]  /*7650*/  MOV R48, 0x7670 ;  /* 0x0000767000307802 */ /* 0x000fe40000000f00 */
[----:B------:R-:W-:Y:S05]  /*7660*/  CALL.REL.NOINC `($__internal_77_$__cuda_sm70_shflsync_up) ;  /* 0x0000094000007944 */ /* 0x000fea0003c00000 */
[----:B0-----:R-:W-:Y:S01]  /*7670*/  HFMA2.MMA R53, -RZ, RZ, 0, 0 ;  /* 0x00000000ff357435 */ /* 0x001fe200000001ff */
[----:B------:R-:W-:Y:S02]  /*7680*/  MOV R159, R51 ;  /* 0x00000033009f7202 */ /* 0x000fe40000000f00 */
[----:B-1----:R-:W-:Y:S02]  /*7690*/  MOV R158, R50 ;  /* 0x00000032009e7202 */ /* 0x002fe40000000f00 */
[----:B------:R-:W-:Y:S02]  /*76a0*/  MOV R54, R92 ;  /* 0x0000005c00367202 */ /* 0x000fe40000000f00 */
[----:B------:R-:W-:Y:S02]  /*76b0*/  MOV R51, 0x1f ;  /* 0x0000001f00337802 */ /* 0x000fe40000000f00 */
[----:B------:R-:W-:-:S02]  /*76c0*/  MOV R50, 0xffffffff ;  /* 0xffffffff00327802 */ /* 0x000fc40000000f00 */
[----:B------:R-:W-:Y:S02]  /*76d0*/  MOV R52, 0x76f0 ;  /* 0x000076f000347802 */ /* 0x000fe40000000f00 */
[----:B------:R-:W-:Y:S05]  /*76e0*/  CALL.REL.NOINC `($__internal_76_$__cuda_sm70_shflsync_idx_p) ;  /* 0x0000087000007944 */ /* 0x000fea0003c00000 */
[----:B0-----:R-:W-:Y:S01]  /*76f0*/  HFMA2.MMA R53, -RZ, RZ, 0, 0 ;  /* 0x00000000ff357435 */ /* 0x001fe200000001ff */
[----:B-1----:R-:W-:Y:S02]  /*7700*/  MOV R92, R51 ;  /* 0x00000033005c7202 */ /* 0x002fe40000000f00 */
[----:B------:R-:W-:Y:S02]  /*7710*/  MOV R54, R93 ;  /* 0x0000005d00367202 */ /* 0x000fe40000000f00 */
[----:B------:R-:W-:Y:S02]  /*7720*/  MOV R51, 0x1f ;  /* 0x0000001f00337802 */ /* 0x000fe40000000f00 */
[----:B------:R-:W-:Y:S02]  /*7730*/  MOV R50, 0xffffffff ;  /* 0xffffffff00327802 */ /* 0x000fe40000000f00 */
[----:B------:R-:W-:Y:S02]  /*7740*/  MOV R52, 0x7760 ;  /* 0x0000776000347802 */ /* 0x000fe40000000f00 */
[----:B------:R-:W-:Y:S05]  /*7750*/  CALL.REL.NOINC `($__internal_76_$__cuda_sm70_shflsync_idx_p) ;  /* 0x0000080000007944 */ /* 0x000fea0003c00000 */
[----:B01----:R-:W-:Y:S01]  /*7760*/  MOV R53, R51 ;  /* 0x0000003300357202 */ /* 0x003fe20000000f00 */
[----:B------:R-:W-:Y:S05]  /*7770*/  BRA `(.L_x_1880) ;  /* 0xffffc48000007947 */ /* 0x000fea000383ffff */
.L_x_1834:
[----:B------:R-:W-:Y:S01]  /*7780*/  HFMA2.MMA R164, -RZ, RZ, 0, 5.9604644775390625e-08 ;  /* 0x00000001ffa47435 */ /* 0x000fe200000001ff */
[----:B------:R-:W-:-:S02]  /*7790*/  MOV R155, R92 ;  /* 0x0000005c009b7202 */ /* 0x000fc40000000f00 */
[----:B------:R-:W-:Y:S02]  /*77a0*/  MOV R52, 0x1f ;  /* 0x0000001f00347802 */ /* 0x000fe40000000f00 */
[----:B------:R-:W-:Y:S02]  /*77b0*/  MOV R53, 0xffffffff ;  /* 0xffffffff00357802 */ /* 0x000fe40000000f00 */
[----:B------:R-:W-:Y:S02]  /*77c0*/  MOV R50, 0x77e0 ;  /* 0x000077e000327802 */ /* 0x000fe40000000f00 */
[----:B------:R-:W-:Y:S05]  /*77d0*/  CALL.REL.NOINC `($__internal_75_$__cuda_sm70_shflsync_down) ;  /* 0x0000074000007944 */ /* 0x000fea0003c00000 */
[----:B-1----:R-:W-:Y:S01]  /*77e0*/  MOV R55, R164 ;  /* 0x000000a400377202 */ /* 0x002fe20000000f00 */
[----:B0-----:R-:W-:Y:S05]  /*77f0*/  BRA `(.L_x_1881) ;  /* 0xffffca1000007947 */ /* 0x001fea000383ffff */
.L_x_1835:
[----:B------:R-:W-:Y:S01]  /*7800*/  HFMA2.MMA R164, -RZ, RZ, 0, 5.9604644775390625e-08 ;  /* 0x00000001ffa47435 */ /* 0x000fe200000001ff */
[----:B------:R-:W-:Y:S02]  /*7810*/  MOV R155, R93 ;  /* 0x0000005d009b7202 */ /* 0x000fe40000000f00 */
[----:B------:R-:W-:Y:S02]  /*7820*/  MOV R52, 0x1f ;  /* 0x0000001f00347802 */ /* 0x000fe40000000f00 */
[----:B------:R-:W-:-:S02]  /*7830*/  MOV R53, 0xffffffff ;  /* 0xffffffff00357802 */ /* 0x000fc40000000f00 */
[----:B------:R-:W-:Y:S02]  /*7840*/  MOV R50, 0x7860 ;  /* 0x0000786000327802 */ /* 0x000fe40000000f00 */
[----:B01----:R-:W-:Y:S05]  /*7850*/  CALL.REL.NOINC `($__internal_75_$__cuda_sm70_shflsync_down) ;  /* 0x000006c000007944 */ /* 0x003fea0003c00000 */
        /* <DEDUP_REMOVED lines=9> */
[----:B------:R-:W-:Y:S05]  /*78f0*/  CALL.REL.NOINC `($__internal_75_$__cuda_sm70_shflsync_down) ;  /* 0x0000062000007944 */ /* 0x000fea0003c00000 */
[----:B-1----:R-:W-:Y:S01]  /*7900*/  MOV R54, R164 ;  /* 0x000000a400367202 */ /* 0x002fe20000000f00 */
[----:B------:R-:W-:Y:S01]  /*7910*/  HFMA2.MMA R164, -RZ, RZ, 0, 1.1920928955078125e-07 ;  /* 0x00000002ffa47435 */ /* 0x000fe200000001ff */
[----:B0-----:R-:W-:Y:S02]  /*7920*/  MOV R155, R93 ;  /* 0x0000005d009b7202 */ /* 0x001fe40000000f00 */
[----:B------:R-:W-:Y:S02]  /*7930*/  MOV R52, 0x1f ;  /* 0x0000001f00347802 */ /* 0x000fe40000000f00 */
[----:B------:R-:W-:Y:S02]  /*7940*/  MOV R53, 0xffffffff ;  /* 0xffffffff00357802 */ /* 0x000fe40000000f00 */
[----:B------:R-:W-:Y:S02]  /*7950*/  MOV R50, 0x7970 ;  /* 0x0000797000327802 */ /* 0x000fe40000000f00 */
[----:B------:R-:W-:Y:S05]  /*7960*/  CALL.REL.NOINC `($__internal_75_$__cuda_sm70_shflsync_down) ;  /* 0x000005b000007944 */ /* 0x000fea0003c00000 */
[----:B-1----:R-:W-:Y:S01]  /*7970*/  @!P3 FFMA.FTZ R93, R55, R164, R93 ;  /* 0x000000a4375db223 */ /* 0x002fe2000001005d */
[----:B------:R-:W-:Y:S01]  /*7980*/  HFMA2.MMA R164, -RZ, RZ, 0, 2.384185791015625e-07 ;  /* 0x00000004ffa47435 */ /* 0x000fe200000001ff */
[----:B------:R-:W-:Y:S01]  /*7990*/  @!P3 FMUL.FTZ R55, R54, R55 ;  /* 0x000000373637b220 */ /* 0x000fe20000410000 */
[----:B0-----:R-:W-:-:S02]  /*79a0*/  MOV R52, 0x1f ;  /* 0x0000001f00347802 */ /* 0x001fc40000000f00 */
[----:B------:R-:W-:Y:S02]  /*79b0*/  MOV R53, 0xffffffff ;  /* 0xffffffff00357802 */ /* 0x000fe40000000f00 */
[----:B------:R-:W-:Y:S02]  /*79c0*/  MOV R155, R55 ;  /* 0x00000037009b7202 */ /* 0x000fe40000000f00 */
[----:B------:R-:W-:Y:S02]  /*79d0*/  MOV R50, 0x79f0 ;  /* 0x000079f000327802 */ /* 0x000fe40000000f00 */
[----:B------:R-:W-:Y:S05]  /*79e0*/  CALL.REL.NOINC `($__internal_75_$__cuda_sm70_shflsync_down) ;  /* 0x0000053000007944 */ /* 0x000fea0003c00000 */
[----:B-1----:R-:W-:Y:S01]  /*79f0*/  MOV R54, R164 ;  /* 0x000000a400367202 */ /* 0x002fe20000000f00 */
[----:B------:R-:W-:Y:S01]  /*7a00*/  HFMA2.MMA R164, -RZ, RZ, 0, 2.384185791015625e-07 ;  /* 0x00000004ffa47435 */ /* 0x000fe200000001ff */
[----:B0-----:R-:W-:Y:S02]  /*7a10*/  MOV R155, R93 ;  /* 0x0000005d009b7202 */ /* 0x001fe40000000f00 */
[----:B------:R-:W-:Y:S02]  /*7a20*/  MOV R52, 0x1f ;  /* 0x0000001f00347802 */ /* 0x000fe40000000f00 */
[----:B------:R-:W-:-:S02]  /*7a30*/  MOV R53, 0xffffffff ;  /* 0xffffffff00357802 */ /* 0x000fc40000000f00 */
[----:B------:R-:W-:Y:S02]  /*7a40*/  MOV R50, 0x7a60 ;  /* 0x00007a6000327802 */ /* 0x000fe40000000f00 */
[----:B------:R-:W-:Y:S05]  /*7a50*/  CALL.REL.NOINC `($__internal_75_$__cuda_sm70_shflsync_down) ;  /* 0x000004c000007944 */ /* 0x000fea0003c00000 */
[----:B-1----:R-:W-:Y:S01]  /*7a60*/  @!P2 FFMA.FTZ R93, R55, R164, R93 ;  /* 0x000000a4375da223 */ /* 0x002fe2000001005d */
[----:B------:R-:W-:Y:S01]  /*7a70*/  HFMA2.MMA R164, -RZ, RZ, 0, 4.76837158203125e-07 ;  /* 0x00000008ffa47435 */ /* 0x000fe200000001ff */
[----:B------:R-:W-:Y:S01]  /*7a80*/  @!P2 FMUL.FTZ R55, R54, R55 ;  /* 0x000000373637a220 */ /* 0x000fe20000410000 */
[----:B0-----:R-:W-:Y:S02]  /*7a90*/  MOV R52, 0x1f ;  /* 0x0000001f00347802 */ /* 0x001fe40000000f00 */
[----:B------:R-:W-:Y:S02]  /*7aa0*/  MOV R53, 0xffffffff ;  /* 0xffffffff00357802 */ /* 0x000fe40000000f00 */
[----:B------:R-:W-:Y:S02]  /*7ab0*/  MOV R155, R55 ;  /* 0x00000037009b7202 */ /* 0x000fe40000000f00 */
[----:B------:R-:W-:Y:S02]  /*7ac0*/  MOV R50, 0x7ae0 ;  /* 0x00007ae000327802 */ /* 0x000fe40000000f00 */
[----:B------:R-:W-:Y:S05]  /*7ad0*/  CALL.REL.NOINC `($__internal_75_$__cuda_sm70_shflsync_down) ;  /* 0x0000044000007944 */ /* 0x000fea0003c00000 */
[----:B-1----:R-:W-:Y:S01]  /*7ae0*/  MOV R54, R164 ;  /* 0x000000a400367202 */ /* 0x002fe20000000f00 */
[----:B------:R-:W-:Y:S01]  /*7af0*/  HFMA2.MMA R164, -RZ, RZ, 0, 4.76837158203125e-07 ;  /* 0x00000008ffa47435 */ /* 0x000fe200000001ff */
[----:B0-----:R-:W-:-:S02]  /*7b00*/  MOV R155, R93 ;  /* 0x0000005d009b7202 */ /* 0x001fc40000000f00 */
[----:B------:R-:W-:Y:S02]  /*7b10*/  MOV R52, 0x1f ;  /* 0x0000001f00347802 */ /* 0x000fe40000000f00 */
[----:B------:R-:W-:Y:S02]  /*7b20*/  MOV R53, 0xffffffff ;  /* 0xffffffff00357802 */ /* 0x000fe40000000f00 */
[----:B------:R-:W-:Y:S02]  /*7b30*/  MOV R50, 0x7b50 ;  /* 0x00007b5000327802 */ /* 0x000fe40000000f00 */
[----:B------:R-:W-:Y:S05]  /*7b40*/  CALL.REL.NOINC `($__internal_75_$__cuda_sm70_shflsync_down) ;  /* 0x000003d000007944 */ /* 0x000fea0003c00000 */
        /* <DEDUP_REMOVED lines=8> */
[----:B------:R-:W-:Y:S05]  /*7bd0*/  CALL.REL.NOINC `($__internal_75_$__cuda_sm70_shflsync_down) ;  /* 0x0000034000007944 */ /* 0x000fea0003c00000 */
[----:B-1----:R-:W-:Y:S01]  /*7be0*/  MOV R54, R164 ;  /* 0x000000a400367202 */ /* 0x002fe20000000f00 */
[----:B------:R-:W-:Y:S01]  /*7bf0*/  HFMA2.MMA R164, -RZ, RZ, 0, 9.5367431640625e-07 ;  /* 0x00000010ffa47435 */ /* 0x000fe200000001ff */
[----:B0-----:R-:W-:Y:S02]  /*7c00*/  MOV R155, R92 ;  /* 0x0000005c009b7202 */ /* 0x001fe40000000f00 */
[----:B------:R-:W-:Y:S02]  /*7c10*/  MOV R52, 0x1f ;  /* 0x0000001f00347802 */ /* 0x000fe40000000f00 */
[----:B------:R-:W-:Y:S02]  /*7c20*/  MOV R53, 0xffffffff ;  /* 0xffffffff00357802 */ /* 0x000fe40000000f00 */
[----:B------:R-:W-:-:S02]  /*7c30*/  MOV R50, 0x7c50 ;  /* 0x00007c5000327802 */ /* 0x000fc40000000f00 */
[----:B------:R-:W-:Y:S05]  /*7c40*/  CALL.REL.NOINC `($__internal_75_$__cuda_sm70_shflsync_down) ;  /* 0x000002d000007944 */ /* 0x000fea0003c00000 */
[----:B-1----:R-:W-:Y:S01]  /*7c50*/  @!P0 FFMA.FTZ R92, R55, R164, R92 ;  /* 0x000000a4375c8223 */ /* 0x002fe2000001005c */
[----:B0-----:R-:W-:Y:S01]  /*7c60*/  HFMA2.MMA R53, -RZ, RZ, 0, 0 ;  /* 0x00000000ff357435 */ /* 0x001fe200000001ff */
[----:B------:R-:W-:Y:S01]  /*7c70*/  @!P0 FMUL.FTZ R55, R54, R55 ;  /* 0x0000003736378220 */ /* 0x000fe20000410000 */
[----:B------:R-:W-:-:S02]  /*7c80*/  MOV R51, 0x1f ;  /* 0x0000001f00337802 */ /* 0x000fc40000000f00 */
[----:B------:R-:W-:Y:S02]  /*7c90*/  MOV R50, 0xffffffff ;  /* 0xffffffff00327802 */ /* 0x000fe40000000f00 */
[----:B------:R-:W-:Y:S02]  /*7ca0*/  MOV R54, R55 ;  /* 0x0000003700367202 */ /* 0x000fe40000000f00 */
[----:B------:R-:W-:Y:S02]  /*7cb0*/  MOV R52, 0x7cd0 ;  /* 0x00007cd000347802 */ /* 0x000fe40000000f00 */
[----:B------:R-:W-:Y:S05]  /*7cc0*/  CALL.REL.NOINC `($__internal_76_$__cuda_sm70_shflsync_idx_p) ;  /* 0x0000029000007944 */ /* 0x000fea0003c00000 */
[----:B0-----:R-:W-:Y:S01]  /*7cd0*/  HFMA2.MMA R53, -RZ, RZ, 0, 0 ;  /* 0x00000000ff357435 */ /* 0x001fe200000001ff */
[----:B-1----:R-:W-:Y:S02]  /*7ce0*/  MOV R143, R51 ;  /* 0x00000033008f7202 */ /* 0x002fe40000000f00 */
[----:B------:R-:W-:Y:S02]  /*7cf0*/  MOV R54, R92 ;  /* 0x0000005c00367202 */ /* 0x000fe40000000f00 */
[----:B------:R-:W-:Y:S02]  /*7d00*/  MOV R51, 0x1f ;  /* 0x0000001f00337802 */ /* 0x000fe40000000f00 */
[----:B------:R-:W-:-:S02]  /*7d10*/  MOV R50, 0xffffffff ;  /* 0xffffffff00327802 */ /* 0x000fc40000000f00 */
[----:B------:R-:W-:Y:S02]  /*7d20*/  MOV R52, 0x7d40 ;  /* 0x00007d4000347802 */ /* 0x000fe40000000f00 */
[----:B------:R-:W-:Y:S05]  /*7d30*/  CALL.REL.NOINC `($__internal_76_$__cuda_sm70_shflsync_idx_p) ;  /* 0x0000022000007944 */ /* 0x000fea0003c00000 */
[----:B------:R-:W-:Y:S01]  /*7d40*/  HFMA2.MMA R164, -RZ, RZ, 0, 5.9604644775390625e-08 ;  /* 0x00000001ffa47435 */ /* 0x000fe200000001ff */
[----:B-1----:R-:W-:Y:S02]  /*7d50*/  MOV R160, R51 ;  /* 0x0000003300a07202 */ /* 0x002fe40000000f00 */
[----:B------:R-:W-:Y:S02]  /*7d60*/  MOV R155, R55 ;  /* 0x00000037009b7202 */ /* 0x000fe40000000f00 */
[----:B------:R-:W-:Y:S02]  /*7d70*/  MOV R52, 0x1f ;  /* 0x0000001f00347802 */ /* 0x000fe40000000f00 */
[----:B0-----:R-:W-:Y:S02]  /*7d80*/  MOV R53, 0xffffffff ;  /* 0xffffffff00357802 */ /* 0x001fe40000000f00 */
[----:B------:R-:W-:Y:S02]  /*7d90*/  MOV R50, 0x7db0 ;  /* 0x00007db000327802 */ /* 0x000fe40000000f00 */
[----:B------:R-:W-:Y:S05]  /*7da0*/  CALL.REL.NOINC `($__internal_75_$__cuda_sm70_shflsync_down) ;  /* 0x0000017000007944 */ /* 0x000fea0003c00000 */
[----:B-1----:R-:W-:Y:S01]  /*7db0*/  MOV R54, R164 ;  /* 0x000000a400367202 */ /* 0x002fe20000000f00 */
[----:B------:R-:W-:Y:S01]  /*7dc0*/  HFMA2.MMA R164, -RZ, RZ, 0, 5.9604644775390625e-08 ;  /* 0x00000001ffa47435 */ /* 0x000fe200000001ff */
[----:B0-----:R-:W-:-:S02]  /*7dd0*/  MOV R155, R92 ;  /* 0x0000005c009b7202 */ /* 0x001fc40000000f00 */
[----:B------:R-:W-:Y:S02]  /*7de0*/  MOV R52, 0x1f ;  /* 0x0000001f00347802 */ /* 0x000fe40000000f00 */
[----:B------:R-:W-:Y:S02]  /*7df0*/  MOV R53, 0xffffffff ;  /* 0xffffffff00357802 */ /* 0x000fe40000000f00 */
[----:B------:R-:W-:Y:S02]  /*7e00*/  MOV R50, 0x7e20 ;  /* 0x00007e2000327802 */ /* 0x000fe40000000f00 */
[----:B------:R-:W-:Y:S05]  /*7e10*/  CALL.REL.NOINC `($__internal_75_$__cuda_sm70_shflsync_down) ;  /* 0x0000010000007944 */ /* 0x000fea0003c00000 */
[----:B0-----:R-:W-:Y:S01]  /*7e20*/  HFMA2.MMA R53, -RZ, RZ, 0, 0 ;  /* 0x00000000ff357435 */ /* 0x001fe200000001ff */
[----:B------:R-:W-:Y:S02]  /*7e30*/  MOV R155, R54 ;  /* 0x00000036009b7202 */ /* 0x000fe40000000f00 */
[----:B------:R-:W-:Y:S02]  /*7e40*/  MOV R54, R48 ;  /* 0x0000003000367202 */ /* 0x000fe40000000f00 */
[----:B------:R-:W-:Y:S02]  /*7e50*/  MOV R51, 0x1f ;  /* 0x0000001f00337802 */ /* 0x000fe40000000f00 */
[----:B------:R-:W-:-:S02]  /*7e60*/  MOV R50, 0xffffffff ;  /* 0xffffffff00327802 */ /* 0x000fc40000000f00 */
[----:B------:R-:W-:Y:S02]  /*7e70*/  MOV R52, 0x7e90 ;  /* 0x00007e9000347802 */ /* 0x000fe40000000f00 */
[----:B-1----:R-:W-:Y:S05]  /*7e80*/  CALL.REL.NOINC `($__internal_76_$__cuda_sm70_shflsync_idx_p) ;  /* 0x000000d000007944 */ /* 0x002fea0003c00000 */
[----:B0-----:R-:W-:Y:S01]  /*7e90*/  HFMA2.MMA R53, -RZ, RZ, 0, 0 ;  /* 0x00000000ff357435 */ /* 0x001fe200000001ff */
[----:B-1----:R-:W-:Y:S02]  /*7ea0*/  MOV R157, R51 ;  /* 0x00000033009d7202 */ /* 0x002fe40000000f00 */
[----:B------:R-:W-:Y:S02]  /*7eb0*/  MOV R54, R49 ;  /* 0x0000003100367202 */ /* 0x000fe40000000f00 */
[----:B------:R-:W-:Y:S02]  /*7ec0*/  MOV R51, 0x1f ;  /* 0x0000001f00337802 */ /* 0x000fe40000000f00 */
[----:B------:R-:W-:Y:S02]  /*7ed0*/  MOV R50, 0xffffffff ;  /* 0xffffffff00327802 */ /* 0x000fe40000000f00 */
[----:B------:R-:W-:Y:S02]  /*7ee0*/  MOV R52, 0x7f00 ;  /* 0x00007f0000347802 */ /* 0x000fe40000000f00 */
[----:B------:R-:W-:Y:S05]  /*7ef0*/  CALL.REL.NOINC `($__internal_76_$__cuda_sm70_shflsync_idx_p) ;  /* 0x0000006000007944 */ /* 0x000fea0003c00000 */
[----:B-1----:R-:W-:Y:S01]  /*7f00*/  MOV R55, R51 ;  /* 0x0000003300377202 */ /* 0x002fe20000000f00 */
[----:B0-----:R-:W-:Y:S05]  /*7f10*/  BRA `(.L_x_1882) ;  /* 0xffffc49000007947 */ /* 0x001fea000383ffff */
        .weak           $__internal_75_$__cuda_sm70_shflsync_down
        .type           $__internal_75_$__cuda_sm70_shflsync_down,@function
        .size           $__internal_75_$__cuda_sm70_shflsync_down,($__internal_76_$__cuda_sm70_shflsync_idx_p - $__internal_75_$__cuda_sm70_shflsync_down)
$__internal_75_$__cuda_sm70_shflsync_down:
[----:B------:R-:W-:Y:S01]  /*7f20*/  HFMA2.MMA R51, -RZ, RZ, 0, 0 ;  /* 0x00000000ff337435 */ /* 0x000fe200000001ff */
[----:B------:R-:W-:Y:S04]  /*7f30*/  WARPSYNC R53 ;  /* 0x0000003500007348 */ /* 0x000fe80003800000 */
[----:B------:R0:W1:Y:S01]  /*7f40*/  SHFL.DOWN PT, R164, R155, R164, R52 ;  /* 0x080000a49ba47389 */ /* 0x00006200000e0034 */
[----:B------:R-:W-:Y:S05]  /*7f50*/  RET.REL.NODEC R50 `(_Z25selective_scan_bwd_kernelI32Selective_Scan_bwd_kernel_traitsILi128ELi16ELb1ELb1ELb0ELb0ELb1EN3c104HalfEfEEv12SSMParamsBwd) ;  /* 0xffff80a032007950 */ /* 0x000fea0003c3ffff */
        .weak           $__internal_76_$__cuda_sm70_shflsync_idx_p
        .type           $__internal_76_$__cuda_sm70_shflsync_idx_p,@function
        .size           $__internal_76_$__cuda_sm70_shflsync_idx_p,($__internal_77_$__cuda_sm70_shflsync_up - $__internal_76_$__cuda_sm70_shflsync_idx_p)
$__internal_76_$__cuda_sm70_shflsync_idx_p:
[----:B------:R-:W-:Y:S01]  /*7f60*/  HFMA2.MMA R163, -RZ, RZ, 0, 0 ;  /* 0x00000000ffa37435 */ /* 0x000fe200000001ff */
[----:B------:R-:W-:Y:S01]  /*7f70*/  MOV R162, R52 ;  /* 0x0000003400a27202 */ /* 0x000fe20000000f00 */
[----:B------:R-:W-:Y:S04]  /*7f80*/  WARPSYNC R50 ;  /* 0x0000003200007348 */ /* 0x000fe80003800000 */
[----:B------:R0:W1:Y:S01]  /*7f90*/  SHFL.IDX PT, R51, R54, R53, R51 ;  /* 0x0000003536337389 */ /* 0x00006200000e0033 */
[----:B------:R-:W-:Y:S05]  /*7fa0*/  RET.REL.NODEC R162 `(_Z25selective_scan_bwd_kernelI32Selective_Scan_bwd_kernel_traitsILi128ELi16ELb1ELb1ELb0ELb0ELb1EN3c104HalfEfEEv12SSMParamsBwd) ;  /* 0xffff8050a2007950 */ /* 0x000fea0003c3ffff */
        .weak           $__internal_77_$__cuda_sm70_shflsync_up
        .type           $__internal_77_$__cuda_sm70_shflsync_up,@function
        .size           $__internal_77_$__cuda_sm70_shflsync_up,(.L_x_8889 - $__internal_77_$__cuda_sm70_shflsync_up)
$__internal_77_$__cuda_sm70_shflsync_up:
[----:B------:R-:W-:Y:S01]  /*7fb0*/  MOV R49, 0x0 ;  /* 0x0000000000317802 */ /* 0x000fe20000000f00 */
[----:B------:R-:W-:Y:S04]  /*7fc0*/  WARPSYNC R50 ;  /* 0x0000003200007348 */ /* 0x000fe80003800000 */
[----:B------:R0:W1:Y:S01]  /*7fd0*/  SHFL.UP PT, R50, R159, R52, R53 ;  /* 0x040000349f327389 */ /* 0x00006200000e0035 */
[----:B------:R-:W-:Y:S05]  /*7fe0*/  RET.REL.NODEC R48 `(_Z25selective_scan_bwd_kernelI32Selective_Scan_bwd_kernel_traitsILi128ELi16ELb1ELb1ELb0ELb0ELb1EN3c104HalfEfEEv12SSMParamsBwd) ;  /* 0xffff801030007950 */ /* 0x000fea0003c3ffff */
.L_x_1883:
        /* <DEDUP_REMOVED lines=9> */
.L_x_8889:


//--------------------- .text._Z25selective_scan_bwd_kernelI32Selective_Scan_bwd_kernel_traitsILi128ELi16ELb1ELb1ELb0ELb1ELb0EN3c104HalfEfEEv12SSMParamsBwd --------------------------
	.section	.text._Z25selective_scan_bwd_kernelI32Selective_Scan_bwd_kernel_traitsILi128ELi16ELb1ELb1ELb0ELb1ELb0EN3c104HalfEfEEv12SSMParamsBwd,"ax",@progbits
	.sectioninfo	@"SHI_REGISTERS=163"
	.align	128
        .global         _Z25selective_scan_bwd_kernelI32Selective_Scan_bwd_kernel_traitsILi128ELi16ELb1ELb1ELb0ELb1ELb0EN3c104HalfEfEEv12SSMParamsBwd
        .type           _Z25selective_scan_bwd_kernelI32Selective_Scan_bwd_kernel_traitsILi128ELi16ELb1ELb1ELb0ELb1ELb0EN3c104HalfEfEEv12SSMParamsBwd,@function
        .size           _Z25selective_scan_bwd_kernelI32Selective_Scan_bwd_kernel_traitsILi128ELi16ELb1ELb1ELb0ELb1ELb0EN3c104HalfEfEEv12SSMParamsBwd,(.L_x_8892 - _Z25selective_scan_bwd_kernelI32Selective_Scan_bwd_kernel_traitsILi128ELi16ELb1ELb1ELb0ELb1ELb0EN3c104HalfEfEEv12SSMParamsBwd)
        .other          _Z25selective_scan_bwd_kernelI32Selective_Scan_bwd_kernel_traitsILi128ELi16ELb1ELb1ELb0ELb1ELb0EN3c104HalfEfEEv12SSMParamsBwd,@"STO_CUDA_ENTRY STV_DEFAULT"
_Z25selective_scan_bwd_kernelI32Selective_Scan_bwd_kernel_traitsILi128ELi16ELb1ELb1ELb0ELb1ELb0EN3c104HalfEfEEv12SSMParamsBwd:
.text._Z25selective_scan_bwd_kernelI32Selective_Scan_bwd_kernel_traitsILi128ELi16ELb1ELb1ELb0ELb1ELb0EN3c104HalfEfEEv12SSMParamsBwd:
        /* <DEDUP_REMOVED lines=62> */
[----:B------:R1:W2:Y:S01]  /*03e0*/  R2UR UR22, R0 ;  /* 0x00000000001673c2 */ /* 0x0002a200000e0000 */
[----:B------:R-:W-:Y:S02]  /*03f0*/  UMOV UR6, URZ ;  /* 0x0000003f00067c82 */ /* 0x000fe40008000000 */
[----:B------:R-:W-:-:S02]  /*0400*/  @UP2 ULEA UR6, UP1, UR16, UR32, 0x2 ;  /* 0x0000002010062291 */ /* 0x000fc4000f82103f */
[----:B------:R-:W-:Y:S02]  /*0410*/  UIMAD UR23, UR34, UR7, UR23 ;  /* 0x00000007221772a4 */ /* 0x000fe4000f8e0217 */
[----:B------:R-:W-:Y:S01]  /*0420*/  ULDC.64 UR26, c[0x0][0x1d8] ;  /* 0x00007600001a7ab9 */ /* 0x000fe20000000a00 */
[----:B-1----:R-:W-:Y:S01]  /*0430*/  HFMA2.MMA R0, -RZ, RZ, 0, 0 ;  /* 0x00000000ff007435 */ /* 0x002fe200000001ff */
[----:B------:R-:W-:Y:S02]  /*0440*/  UMOV UR7, URZ ;  /* 0x0000003f00077c82 */ /* 0x000fe40008000000 */
[----:B------:R-:W-:Y:S02]  /*0450*/  @UP2 ULEA.HI.X UR7, UR16, UR33, UR17, 0x2, UP1 ;  /* 0x0000002110072291 */ /* 0x000fe400088f1411 */
[----:B------:R-:W-:Y:S01]  /*0460*/  UIMAD UR20, UR17, UR26, URZ ;  /* 0x0000001a111472a4 */ /* 0x000fe2000f8e023f */
[----:B0-----:R0:W1:Y:S01]  /*0470*/  R2UR UR5, R2 ;  /* 0x00000000020573c2 */ /* 0x00106200000e0000 */
[----:B------:R-:W-:-:S02]  /*0480*/  ULDC UR32, c[0x0][0x174] ;  /* 0x00005d0000207ab9 */ /* 0x000fc40000000800 */
[----:B------:R-:W-:Y:S02]  /*0490*/  UIADD3 UR15, UR15, UR24, URZ ;  /* 0x000000180f0f7290 */ /* 0x000fe4000fffe03f */
[----:B------:R-:W-:Y:S02]  /*04a0*/  UIMAD UR20, UR16, UR27, UR20 ;  /* 0x0000001b101472a4 */ /* 0x000fe4000f8e0214 */
[----:B------:R-:W-:Y:S01]  /*04b0*/  UIMAD.WIDE.U32 UR12, UR16, UR26, UR12 ;  /* 0x0000001a100c72a5 */ /* 0x000fe2000f8e000c */
[----:B0-----:R-:W-:Y:S01]  /*04c0*/  MOV R2, RZ ;  /* 0x000000ff00027202 */ /* 0x001fe20000000f00 */
[----:B------:R-:W-:Y:S02]  /*04d0*/  ULDC UR33, c[0x0][0x178] ;  /* 0x00005e0000217ab9 */ /* 0x000fe40000000800 */
[----:B------:R-:W-:Y:S02]  /*04e0*/  ULDC.64 UR26, c[0x0][0x1e8] ;  /* 0x00007a00001a7ab9 */ /* 0x000fe40000000a00 */
[----:B------:R-:W-:-:S02]  /*04f0*/  UIMAD UR24, UR17, UR26, URZ ;  /* 0x0000001a111872a4 */ /* 0x000fc4000f8e023f */
[----:B------:R-:W-:Y:S02]  /*0500*/  UIMAD.WIDE.U32 UR14, UR16, UR26, UR14 ;  /* 0x0000001a100e72a5 */ /* 0x000fe4000f8e000e */
[----:B------:R-:W-:Y:S02]  /*0510*/  UIMAD UR27, UR16, UR27, UR24 ;  /* 0x0000001b101b72a4 */ /* 0x000fe4000f8e0218 */
[----:B------:R-:W-:Y:S02]  /*0520*/  UIADD3 UR11, UR11, UR23, URZ ;  /* 0x000000170b0b7290 */ /* 0x000fe4000fffe03f */
[----:B-1----:R-:W-:-:S04]  /*0530*/  UIADD3 UR25, URZ, -UR5, URZ ;  /* 0x800000053f197290 */ /* 0x002fc8000fffe03f */
[----:B------:R-:W-:-:S04]  /*0540*/  UIMAD UR25, UR25, UR30, URZ ;  /* 0x0000001e191972a4 */ /* 0x000fc8000f8e023f */
[----:B------:R-:W-:-:S04]  /*0550*/  UIMAD.WIDE.U32 UR4, UR5, UR25, UR4 ;  /* 0x00000019050472a5 */ /* 0x000fc8000f8e0004 */
[----:B--2---:R-:W-:-:S07]  /*0560*/  UIMAD.WIDE.U32 UR4, UR5, UR22, URZ ;  /* 0x00000016050472a5 */ /* 0x004fce000f8e003f */
        /* <DEDUP_REMOVED lines=68> */
[----:B0-----:R-:W0:Y:S01]  /*09b0*/  S2R R4, SR_TID.X ;  /* 0x0000000000047919 */ /* 0x001e220000002100 */
[----:B------:R-:W-:Y:S01]  /*09c0*/  UMOV UR23, UR24 ;  /* 0x0000001800177c82 */ /* 0x000fe20008000000 */
[----:B------:R-:W-:Y:S01]  /*09d0*/  MOV R2, RZ ;  /* 0x000000ff00027202 */ /* 0x000fe20000000f00 */
[----:B------:R-:W-:Y:S01]  /*09e0*/  UMOV UR24, UR25 ;  /* 0x0000001900187c82 */ /* 0x000fe20008000000 */
[----:B------:R-:W3:Y:S01]  /*09f0*/  S2R R3, SR_LANEID ;  /* 0x0000000000037919 */ /* 0x000ee20000000000 */
[----:B------:R-:W-:Y:S01]  /*0a00*/  MOV R0, RZ ;  /* 0x000000ff00007202 */ /* 0x000fe20000000f00 */
[----:B------:R-:W-:-:S02]  /*0a10*/  UMOV UR25, UR27 ;  /* 0x0000001b00197c82 */ /* 0x000fc40008000000 */
[----:B------:R-:W-:Y:S02]  /*0a20*/  ULDC UR19, c[0x0][0x174] ;  /* 0x00005d0000137ab9 */ /* 0x000fe40000000800 */
[----:B------:R-:W-:Y:S02]  /*0a30*/  UMOV UR26, UR30 ;  /* 0x0000001e001a7c82 */ /* 0x000fe40008000000 */
[----:B------:R-:W-:Y:S02]  /*0a40*/  UMOV UR27, UR31 ;  /* 0x0000001f001b7c82 */ /* 0x000fe40008000000 */
[----:B------:R-:W-:Y:S01]  /*0a50*/  UMOV UR6, URZ ;  /* 0x0000003f00067c82 */ /* 0x000fe20008000000 */
[----:B0-----:R-:W-:-:S04]  /*0a60*/  SHF.R.S32.HI R5, RZ, 0x1f, R4 ;  /* 0x0000001fff057819 */ /* 0x001fc80000011404 */
[----:B------:R-:W-:-:S04]  /*0a70*/  LEA.HI R5, R5, R4, RZ, 0x5 ;  /* 0x0000000405057211 */ /* 0x000fc800078f28ff */
[----:B---3--:R-:W-:Y:S02]  /*0a80*/  SHF.R.S32.HI R5, RZ, 0x5, R5 ;  /* 0x00000005ff057819 */ /* 0x008fe40000011405 */
.L_x_1966:
        /* <DEDUP_REMOVED lines=26> */
[----:B-----5:R-:W-:Y:S01]  /*0c30*/  STS.128 [R8.X16+0x200], R28 ;  /* 0x0002001c08007388 */ /* 0x020fe2000000cc00 */
[----:B------:R-:W-:-:S06]  /*0c40*/  NOP ;  /* 0x0000000000007918 */ /* 0x000fcc0000000000 */
[----:B------:R-:W4:Y:S04]  /*0c50*/  LDS.128 R20, [R56.X16] ;  /* 0x0000000038147984 */ /* 0x000f28000000cc00 */
[----:B------:R-:W-:Y:S04]  /*0c60*/  LDS.128 R12, [R56.X16+0x10] ;  /* 0x00001000380c7984 */ /* 0x000fe8000000cc00 */
[----:B------:R-:W-:Y:S06]  /*0c70*/  BAR.SYNC.DEFER_BLOCKING 0x0 ;  /* 0x0000000000007b1d */ /* 0x000fec0000010000 */
[----:B0-----:R0:W5:Y:S04]  /*0c80*/  LDG.E.128 R16, [R10.64] ;  /* 0x0000001c0a107981 */ /* 0x001168000c1e1d00 */
[----:B--2---:R0:W2:Y:S01]  /*0c90*/  LDG.E.128 R32, [R10.64+0x200] ;  /* 0x0002001c0a207981 */ /* 0x0040a2000c1e1d00 */
[--C-:B---3--:R-:W-:Y:S01]  /*0ca0*/  HADD2.F32 R7, -RZ, R40.reuse.H0_H0 ;  /* 0x20000028ff077230 */ /* 0x108fe20000004100 */
[----:B------:R-:W-:Y:S01]  /*0cb0*/  BSSY B0, `(.L_x_1885) ;  /* 0x0000056000007945 */ /* 0x000fe20003800000 */
[----:B------:R-:W-:-:S02]  /*0cc0*/  HADD2.F32 R9, -RZ, R40.H1_H1 ;  /* 0x30000028ff097230 */ /* 0x000fc40000004100 */
[----:B----4-:R-:W-:Y:S02]  /*0cd0*/  HADD2.F32 R81, -RZ, R20.H0_H0 ;  /* 0x20000014ff517230 */ /* 0x010fe40000004100 */
[----:B------:R-:W-:Y:S02]  /*0ce0*/  HADD2.F32 R79, -RZ, R21.H0_H0 ;  /* 0x20000015ff4f7230 */ /* 0x000fe40000004100 */
[----:B------:R-:W-:Y:S01]  /*0cf0*/  HADD2.F32 R77, -RZ, R22.H0_H0 ;  /* 0x20000016ff4d7230 */ /* 0x000fe20000004100 */
[----:B------:R-:W-:Y:S01]  /*0d00*/  FADD.FTZ R81, R81, UR5 ;  /* 0x0000000551517e21 */ /* 0x000fe20008010000 */
[----:B0-----:R-:W-:Y:S01]  /*0d10*/  HADD2.F32 R10, -RZ, R41.H1_H1 ;  /* 0x30000029ff0a7230 */ /* 0x001fe20000004100 */
[----:B------:R-:W-:Y:S01]  /*0d20*/  MOV R11, c[0x0][0x16c] ;  /* 0x00005b00000b7a02 */ /* 0x000fe20000000f00 */
[----:B------:R-:W-:Y:S01]  /*0d30*/  HADD2.F32 R20, -RZ, R20.H1_H1 ;  /* 0x30000014ff147230 */ /* 0x000fe20000004100 */
[----:B------:R-:W-:Y:S01]  /*0d40*/  FADD.FTZ R79, R79, UR5 ;  /* 0x000000054f4f7e21 */ /* 0x000fe20008010000 */
[----:B------:R-:W-:Y:S01]  /*0d50*/  FSETP.GTU.FTZ.AND P4, PT, R81, 20, PT ;  /* 0x41a000005100780b */ /* 0x000fe20003f9c000 */
[----:B------:R-:W-:Y:S01]  /*0d60*/  HADD2.F32 R21, -RZ, R21.H1_H1 ;  /* 0x30000015ff157230 */ /* 0x000fe20000004100 */
[----:B------:R-:W-:Y:S01]  /*0d70*/  FADD.FTZ R77, R77, UR5 ;  /* 0x000000054d4d7e21 */ /* 0x000fe20008010000 */
[----:B------:R-:W-:Y:S01]  /*0d80*/  HADD2.F32 R22, -RZ, R22.H1_H1 ;  /* 0x30000016ff167230 */ /* 0x000fe20000004100 */
[----:B------:R-:W-:Y:S01]  /*0d90*/  FADD.FTZ R78, R20, UR5 ;  /* 0x00000005144e7e21 */ /* 0x000fe20008010000 */
[--C-:B------:R-:W-:Y:S01]  /*0da0*/  HADD2.F32 R75, -RZ, R23.reuse.H0_H0 ;  /* 0x20000017ff4b7230 */ /* 0x100fe20000004100 */
[----:B------:R-:W-:Y:S01]  /*0db0*/  FADD.FTZ R76, R21, UR5 ;  /* 0x00000005154c7e21 */ /* 0x000fe20008010000 */
[----:B------:R-:W-:Y:S01]  /*0dc0*/  ISETP.GE.AND P5, PT, R11, 0x1, PT ;  /* 0x000000010b00780c */ /* 0x000fe20003fa6270 */
[----:B------:R-:W-:Y:S01]  /*0dd0*/  FADD.FTZ R74, R22, UR5 ;  /* 0x00000005164a7e21 */ /* 0x000fe20008010000 */
[----:B------:R-:W-:Y:S01]  /*0de0*/  FSETP.GTU.FTZ.AND P3, PT, R78, 20, PT ;  /* 0x41a000004e00780b */ /* 0x000fe20003f7c000 */
[----:B------:R-:W-:Y:S01]  /*0df0*/  HADD2.F32 R23, -RZ, R23.H1_H1 ;  /* 0x30000017ff177230 */ /* 0x000fe20000004100 */
[----:B------:R-:W-:Y:S01]  /*0e00*/  FSETP.GTU.FTZ.AND P2, PT, R79, 20, PT ;  /* 0x41a000004f00780b */ /* 0x000fe20003f5c000 */
[----:B------:R-:W-:Y:S01]  /*0e10*/  HADD2.F32 R11, -RZ, R44.H0_H0 ;  /* 0x2000002cff0b7230 */ /* 0x000fe20000004100 */
[----:B------:R-:W-:Y:S01]  /*0e20*/  FSETP.GTU.FTZ.AND P1, PT, R76, 20, PT ;  /* 0x41a000004c00780b */ /* 0x000fe20003f3c000 */
[----:B------:R-:W-:Y:S01]  /*0e30*/  FADD.FTZ R75, R75, UR5 ;  /* 0x000000054b4b7e21 */ /* 0x000fe20008010000 */
[----:B------:R-:W-:-:S02]  /*0e40*/  FSETP.GTU.FTZ.AND P0, PT, R77, 20, PT ;  /* 0x41a000004d00780b */ /* 0x000fc40003f1c000 */
[----:B------:R-:W-:Y:S01]  /*0e50*/  FSETP.GTU.FTZ.AND P6, PT, R74, 20, PT ;  /* 0x41a000004a00780b */ /* 0x000fe20003fdc000 */
[----:B-----5:R-:W-:Y:S04]  /*0e60*/  STS.128 [R8.X16], R16 ;  /* 0x0000001008007388 */ /* 0x020fe8000000cc00 */
[----:B--2---:R-:W-:Y:S01]  /*0e70*/  STS.128 [R8.X16+0x200], R32 ;  /* 0x0002002008007388 */ /* 0x004fe2000000cc00 */
        /* <DEDUP_REMOVED lines=10> */
[--C-:B------:R-:W-:Y:S02]  /*0f20*/  HADD2.F32 R84, -RZ, R26.reuse.H0_H0 ;  /* 0x2000001aff547230 */ /* 0x100fe40000004100 */
[----:B------:R-:W-:Y:S01]  /*0f30*/  HADD2.F32 R83, -RZ, R26.H1_H1 ;  /* 0x3000001aff537230 */ /* 0x000fe20000004100 */
[----:B------:R-:W-:Y:S01]  /*0f40*/  FFMA.FTZ R0, R86, R7, R9 ;  /* 0x0000000756007223 */ /* 0x000fe20000010009 */
[--C-:B------:R-:W-:Y:S02]  /*0f50*/  HADD2.F32 R9, -RZ, R42.reuse.H0_H0 ;  /* 0x2000002aff097230 */ /* 0x100fe40000004100 */
[----:B------:R-:W-:Y:S01]  /*0f60*/  HADD2.F32 R82, -RZ, R27.H0_H0 ;  /* 0x2000001bff527230 */ /* 0x000fe20000004100 */
[----:B------:R-:W-:Y:S01]  /*0f70*/  FFMA.FTZ R7, R85, R10, R0 ;  /* 0x0000000a55077223 */ /* 0x000fe20000010000 */
[----:B------:R-:W-:-:S02]  /*0f80*/  HADD2.F32 R10, -RZ, R42.H1_H1 ;  /* 0x3000002aff0a7230 */ /* 0x000fc40000004100 */
[----:B------:R-:W-:Y:S01]  /*0f90*/  HADD2.F32 R80, -RZ, R27.H1_H1 ;  /* 0x3000001bff507230 */ /* 0x000fe20000004100 */
[----:B------:R-:W-:Y:S01]  /*0fa0*/  FFMA.FTZ R0, R84, R9, R7 ;  /* 0x0000000954007223 */ /* 0x000fe20000010007 */
[--C-:B------:R-:W-:Y:S02]  /*0fb0*/  HADD2.F32 R9, -RZ, R43.reuse.H0_H0 ;  /* 0x2000002bff097230 */ /* 0x100fe40000004100 */
        /* <DEDUP_REMOVED lines=37> */
.L_x_1886:
[----:B------:R-:W-:Y:S05]  /*1210*/  BSYNC B0 ;  /* 0x0000000000007941 */ /* 0x000fea0003800000 */
.L_x_1885:
        /* <DEDUP_REMOVED lines=39> */
.L_x_1888:
[----:B------:R-:W-:Y:S05]  /*1490*/  BSYNC B0 ;  /* 0x0000000000007941 */ /* 0x000fea0003800000 */
.L_x_1887:
        /* <DEDUP_REMOVED lines=39> */
.L_x_1890:
[----:B------:R-:W-:Y:S05]  /*1710*/  BSYNC B0 ;  /* 0x0000000000007941 */ /* 0x000fea0003800000 */
.L_x_1889:
        /* <DEDUP_REMOVED lines=39> */
.L_x_1892:
[----:B------:R-:W-:Y:S05]  /*1990*/  BSYNC B0 ;  /* 0x0000000000007941 */ /* 0x000fea0003800000 */
.L_x_1891:
        /* <DEDUP_REMOVED lines=39> */
.L_x_1894:
[----:B------:R-:W-:Y:S05]  /*1c10*/  BSYNC B0 ;  /* 0x0000000000007941 */ /* 0x000fea0003800000 */
.L_x_1893:
        /* <DEDUP_REMOVED lines=39> */
.L_x_1896:
[----:B------:R-:W-:Y:S05]  /*1e90*/  BSYNC B0 ;  /* 0x0000000000007941 */ /* 0x000fea0003800000 */
.L_x_1895:
        /* <DEDUP_REMOVED lines=39> */
.L_x_1898:
[----:B------:R-:W-:Y:S05]  /*2110*/  BSYNC B0 ;  /* 0x0000000000007941 */ /* 0x000fea0003800000 */
.L_x_1897:
        /* <DEDUP_REMOVED lines=40> */
.L_x_1900:
[----:B------:R-:W-:Y:S05]  /*23a0*/  BSYNC B0 ;  /* 0x0000000000007941 */ /* 0x000fea0003800000 */
.L_x_1899:
[----:B------:R-:W-:Y:S01]  /*23b0*/  BSSY B0, `(.L_x_1901) ;  /* 0x0000028000007945 */ /* 0x000fe20003800000 */
[----:B------:R-:W-:Y:S01]  /*23c0*/  HFMA2.MMA R7, -RZ, RZ, 0, 0 ;  /* 0x00000000ff077435 */ /* 0x000fe200000001ff */
[----:B------:R-:W-:Y:S01]  /*23d0*/  FFMA.FTZ R0, R59, R11, R12 ;  /* 0x0000000b3b007223 */ /* 0x000fe2000001000c */
[----:B------:R-:W-:Y:S01]  /*23e0*/  HFMA2.MMA R9, -RZ, RZ, 0, 0 ;  /* 0x00000000ff097435 */ /* 0x000fe200000001ff */
[----:B------:R-:W-:Y:S01]  /*23f0*/  FSETP.GTU.FTZ.AND P3, PT, R60, 20, PT ;  /* 0x41a000003c00780b */ /* 0x000fe20003f7c000 */
[----:B------:R-:W-:Y:S01]  /*2400*/  FADD.FTZ R57, R57, UR5 ;  /* 0x0000000539397e21 */ /* 0x000fe20008010000 */
[----:B------:R-:W-:Y:S02]  /*2410*/  MOV R10, RZ ;  /* 0x000000ff000a7202 */ /* 0x000fe40000000f00 */
[----:B------:R-:W-:Y:S01]  /*2420*/  MOV R12, RZ ;  /* 0x000000ff000c7202 */ /* 0x000fe20000000f00 */
[----:B------:R-:W-:Y:S05]  /*2430*/  @P2 BRA `(.L_x_1902) ;  /* 0x000001f000002947 */ /* 0x000fea0003800000 */
        /* <DEDUP_REMOVED lines=31> */
.L_x_1902:
[----:B------:R-:W-:Y:S05]  /*2630*/  BSYNC B0 ;  /* 0x0000000000007941 */ /* 0x000fea0003800000 */
.L_x_1901:
[----:B------:R-:W-:Y:S01]  /*2640*/  BSSY B0, `(.L_x_1903) ;  /* 0x0000027000007945 */ /* 0x000fe20003800000 */
[----:B------:R-:W-:Y:S01]  /*2650*/  HFMA2.MMA R11, -RZ, RZ, 0, 0 ;  /* 0x00000000ff0b7435 */ /* 0x000fe200000001ff */
[----:B------:R-:W-:Y:S01]  /*2660*/  FSETP.GTU.FTZ.AND P2, PT, R57, 20, PT ;  /* 0x41a000003900780b */ /* 0x000fe20003f5c000 */
[----:B------:R-:W-:Y:S01]  /*2670*/  HFMA2.MMA R16, -RZ, RZ, 0, 0 ;  /* 0x00000000ff107435 */ /* 0x000fe200000001ff */
        /* <DEDUP_REMOVED lines=35> */
.L_x_1904:
[----:B------:R-:W-:Y:S05]  /*28b0*/  BSYNC B0 ;  /* 0x0000000000007941 */ /* 0x000fea0003800000 */
.L_x_1903:
[----:B------:R-:W-:Y:S01]  /*28c0*/  BSSY B0, `(.L_x_1905) ;  /* 0x0000026000007945 */ /* 0x000fe20003800000 */
[----:B------:R-:W-:Y:S01]  /*28d0*/  HFMA2.MMA R17, -RZ, RZ, 0, 0 ;  /* 0x00000000ff117435 */ /* 0x000fe200000001ff */
[----:B------:R-:W-:Y:S01]  /*28e0*/  FSETP.GTU.FTZ.AND P1, PT, R58, 20, PT ;  /* 0x41a000003a00780b */ /* 0x000fe20003f3c000 */
[----:B------:R-:W-:Y:S01]  /*28f0*/  CS2R R18, SRZ ;  /* 0x0000000000127805 */ /* 0x000fe2000001ff00 */
[----:B------:R-:W-:Y:S01]  /*2900*/  CS2R R20, SRZ ;  /* 0x0000000000147805 */ /* 0x000fe2000001ff00 */
[----:B------:R-:W-:Y:S01]  /*2910*/  MOV R22, RZ ;  /* 0x000000ff00167202 */ /* 0x000fe20000000f00 */
        /* <DEDUP_REMOVED lines=32> */
.L_x_1906:
[----:B------:R-:W-:Y:S05]  /*2b20*/  BSYNC B0 ;  /* 0x0000000000007941 */ /* 0x000fea0003800000 */
.L_x_1905:
        /* <DEDUP_REMOVED lines=33> */
.L_x_1908:
[----:B------:R-:W-:Y:S05]  /*2d40*/  BSYNC B0 ;  /* 0x0000000000007941 */ /* 0x000fea0003800000 */
.L_x_1907:
        /* <DEDUP_REMOVED lines=33> */
.L_x_1910:
[----:B------:R-:W-:Y:S05]  /*2f60*/  BSYNC B0 ;  /* 0x0000000000007941 */ /* 0x000fea0003800000 */
.L_x_1909:
        /* <DEDUP_REMOVED lines=33> */
.L_x_1912:
[----:B------:R-:W-:Y:S05]  /*3180*/  BSYNC B0 ;  /* 0x0000000000007941 */ /* 0x000fea0003800000 */
.L_x_1911:
        /* <DEDUP_REMOVED lines=33> */
.L_x_1914:
[----:B------:R-:W-:Y:S05]  /*33a0*/  BSYNC B0 ;  /* 0x0000000000007941 */ /* 0x000fea0003800000 */
.L_x_1913:
        /* <DEDUP_REMOVED lines=33> */
.L_x_1916:
[----:B------:R-:W-:Y:S05]  /*35c0*/  BSYNC B0 ;  /* 0x0000000000007941 */ /* 0x000fea0003800000 */
.L_x_1915:
        /* <DEDUP_REMOVED lines=23> */
.L_x_1965:
        /* <DEDUP_REMOVED lines=43> */
[----:B------:R-:W-:Y:S01]  /*39f0*/  MOV R91, UR33 ;  /* 0x00000021005b7c02 */ /* 0x000fe20008000f00 */
[----:B------:R-:W-:Y:S01]  /*3a00*/  UIADD3 UR30, UR19, -0x1, URZ ;  /* 0xffffffff131e7890 */ /* 0x000fe2000fffe03f */
[----:B------:R-:W-:Y:S01]  /*3a10*/  LOP3.LUT P0, RZ, R4, 0x1f, RZ, 0xc0, !PT ;  /* 0x0000001f04ff7812 */ /* 0x000fe2000780c0ff */
[----:B--2---:R0:W-:Y:S04]  /*3a20*/  STS.128 [R8.X16], R48 ;  /* 0x0000003008007388 */ /* 0x0041e8000000cc00 */
[----:B---3--:R1:W-:Y:S01]  /*3a30*/  STS.128 [R8.X16+0x200], R52 ;  /* 0x0002003408007388 */ /* 0x0083e2000000cc00 */
[----:B------:R-:W-:-:S06]  /*3a40*/  NOP ;  /* 0x0000000000007918 */ /* 0x000fcc0000000000 */
[----:B------:R2:W3:Y:S01]  /*3a50*/  LDG.E R100, [R90.64] ;  /* 0x0000001c5a647981 */ /* 0x0004e2000c1e1900 */
[----:B------:R-:W-:Y:S01]  /*3a60*/  MOV R92, UR19 ;  /* 0x00000013005c7c02 */ /* 0x000fe20008000f00 */
[----:B------:R-:W-:Y:S01]  /*3a70*/  ULEA.HI UR31, UR30, UR30, URZ, 0x1 ;  /* 0x0000001e1e1f7291 */ /* 0x000fe2000f8f083f */
[----:B------:R-:W-:Y:S01]  /*3a80*/  ISETP.NE.AND P1, PT, R4, RZ, PT ;  /* 0x000000ff0400720c */ /* 0x000fe20003f25270 */
[----:B------:R-:W-:Y:S01]  /*3a90*/  HFMA2.MMA R98, -RZ, RZ, 0, 4.76837158203125e-07 ;  /* 0x00000008ff627435 */ /* 0x000fe200000001ff */
[----:B------:R-:W-:Y:S01]  /*3aa0*/  ISETP.LT.OR P0, PT, R92, 0x2, P0 ;  /* 0x000000025c00780c */ /* 0x000fe20000701670 */
[----:B------:R-:W-:Y:S01]  /*3ab0*/  ULOP3.LUT UR31, UR31, 0xfffffe, URZ, 0xc0, !UPT ;  /* 0x00fffffe1f1f7892 */ /* 0x000fe2000f8ec03f */
[----:B0-----:R-:W-:Y:S02]  /*3ac0*/  MOV R49, UR19 ;  /* 0x0000001300317c02 */ /* 0x001fe40008000f00 */
[----:B------:R-:W-:Y:S01]  /*3ad0*/  MOV R51, 0x100 ;  /* 0x0000010000337802 */ /* 0x000fe20000000f00 */
[----:B------:R-:W-:Y:S01]  /*3ae0*/  UIADD3 UR31, UR30, -UR31, URZ ;  /* 0x8000001f1e1f7290 */ /* 0x000fe2000fffe03f */
[----:B-1----:R-:W-:Y:S01]  /*3af0*/  MOV R52, c[0x0][0x16c] ;  /* 0x00005b0000347a02 */ /* 0x002fe20000000f00 */
[----:B--2---:R-:W-:Y:S01]  /*3b00*/  HFMA2.MMA R90, -RZ, RZ, 1.875, 0 ;  /* 0x3f800000ff5a7435 */ /* 0x004fe200000001ff */
[----:B------:R-:W-:-:S02]  /*3b10*/  IADD3 R48, R4, 0x200, RZ ;  /* 0x0000020004307810 */ /* 0x000fc40007ffe0ff */
[----:B------:R-:W-:Y:S02]  /*3b20*/  MOV R91, RZ ;  /* 0x000000ff005b7202 */ /* 0x000fe40000000f00 */
[----:B------:R-:W-:Y:S02]  /*3b30*/  MOV R50, UR31 ;  /* 0x0000001f00327c02 */ /* 0x000fe40008000f00 */
[----:B------:R-:W-:-:S03]  /*3b40*/  @!P0 IADD3 R49, R49, -0x2, RZ ;  /* 0xfffffffe31318810 */ /* 0x000fc60007ffe0ff */
[----:B------:R-:W-:Y:S02]  /*3b50*/  @!P1 IMAD R48, R50, R51, UR7 ;  /* 0x0000000732309e24 */ /* 0x000fe4000f8e0233 */
[----:B------:R-:W-:Y:S02]  /*3b60*/  @!P0 IMAD R49, R49, R52, UR7 ;  /* 0x0000000731318e24 */ /* 0x000fe4000f8e0234 */
[----:B------:R-:W-:Y:S01]  /*3b70*/  LDS.128 R52, [R56.X16+0x10] ;  /* 0x0000100038347984 */ /* 0x000fe2000000cc00 */
[----:B------:R-:W-:Y:S01]  /*3b80*/  SHF.L.U32 R96, R48, 0x2, RZ ;  /* 0x0000000230607819 */ /* 0x000fe200000006ff */
[----:B------:R-:W-:Y:S02]  /*3b90*/  @!P0 IMAD.WIDE R98, R49, R98, UR10 ;  /* 0x0000000a31628e25 */ /* 0x000fe4000f8e0262 */
[----:B------:R-:W0:Y:S01]  /*3ba0*/  LDS.128 R48, [R56.X16] ;  /* 0x0000000038307984 */ /* 0x000e22000000cc00 */
[----:B----4-:R-:W1:Y:S02]  /*3bb0*/  R2UR UR33, R88 ;  /* 0x00000000582173c2 */ /* 0x010e6400000e0000 */
[----:B-1----:R-:W-:-:S05]  /*3bc0*/  MOV R121, UR33 ;  /* 0x0000002100797c02 */ /* 0x002fca0008000f00 */
[----:B------:R-:W-:-:S04]  /*3bd0*/  FMUL.FTZ R121, R121, 1.4426950216293334961 ;  /* 0x3fb8aa3b79797820 */ /* 0x000fc80000410000 */
[----:B------:R-:W-:-:S06]  /*3be0*/  FMUL.FTZ R127, R121, R81 ;  /* 0x00000051797f7220 */ /* 0x000fcc0000410000 */
[----:B------:R-:W1:Y:S02]  /*3bf0*/  MUFU.EX2 R127, R127 ;  /* 0x0000007f007f7308 */ /* 0x000e640000000800 */
[----:B-1----:R1:W-:Y:S04]  /*3c00*/  STS [R96+0x3be0], R127 ;  /* 0x003be07f60007388 */ /* 0x0023e80000000800 */
[----:B------:R-:W-:Y:S01]  /*3c10*/  BAR.SYNC.DEFER_BLOCKING 0x0 ;  /* 0x0000000000007b1d */ /* 0x000fe20000010000 */
[C---:B------:R-:W-:Y:S02]  /*3c20*/  FMUL.FTZ R92, R121.reuse, R78 ;  /* 0x0000004e795c7220 */ /* 0x040fe40000410000 */
[C---:B------:R-:W-:Y:S01]  /*3c30*/  FMUL.FTZ R94, R121.reuse, R79 ;  /* 0x0000004f795e7220 */ /* 0x040fe20000410000 */
[----:B0-----:R-:W-:Y:S01]  /*3c40*/  HADD2.F32 R102, -RZ, R51.H1_H1 ;  /* 0x30000033ff667230 */ /* 0x001fe20000004100 */
[----:B------:R-:W-:-:S02]  /*3c50*/  FMUL.FTZ R101, R121, R76 ;  /* 0x0000004c79657220 */ /* 0x000fc40000410000 */
[----:B------:R-:W0:Y:S01]  /*3c60*/  MUFU.EX2 R92, R92 ;  /* 0x0000005c005c7308 */ /* 0x000e220000000800 */
[----:B-1----:R-:W-:Y:S01]  /*3c70*/  HADD2.F32 R96, -RZ, R50.H0_H0 ;  /* 0x20000032ff607230 */ /* 0x002fe20000004100 */
[----:B------:R-:W-:Y:S01]  /*3c80*/  FMUL.FTZ R108, R121, R77 ;  /* 0x0000004d796c7220 */ /* 0x000fe20000410000 */
[--C-:B------:R-:W-:Y:S02]  /*3c90*/  HADD2.F32 R88, -RZ, R48.reuse.H0_H0 ;  /* 0x20000030ff587230 */ /* 0x100fe40000004100 */
[----:B------:R-:W-:-:S03]  /*3ca0*/  HADD2.F32 R95, -RZ, R48.H1_H1 ;  /* 0x30000030ff5f7230 */ /* 0x000fc60000004100 */
[----:B------:R-:W1:Y:S01]  /*3cb0*/  MUFU.EX2 R94, R94 ;  /* 0x0000005e005e7308 */ /* 0x000e620000000800 */
[--C-:B------:R-:W-:Y:S02]  /*3cc0*/  HADD2.F32 R103, -RZ, R53.reuse.H0_H0 ;  /* 0x20000035ff677230 */ /* 0x100fe40000004100 */
[----:B------:R-:W-:Y:S01]  /*3cd0*/  HADD2.F32 R106, -RZ, R53.H1_H1 ;  /* 0x30000035ff6a7230 */ /* 0x000fe20000004100 */
[----:B------:R2:W5:Y:S01]  /*3ce0*/  @!P0 LDG.E.64 R90, [R98.64] ;  /* 0x0000001c625a8981 */ /* 0x000562000c1e1b00 */
[----:B------:R-:W-:-:S03]  /*3cf0*/  HADD2.F32 R105, -RZ, R54.H0_H0 ;  /* 0x20000036ff697230 */ /* 0x000fc60000004100 */
[----:B------:R-:W4:Y:S01]  /*3d00*/  MUFU.EX2 R101, R101 ;  /* 0x0000006500657308 */ /* 0x000f220000000800 */
[----:B------:R-:W-:Y:S01]  /*3d10*/  HADD2.F32 R109, -RZ, R54.H1_H1 ;  /* 0x30000036ff6d7230 */ /* 0x000fe20000004100 */
[C---:B------:R-:W-:Y:S01]  /*3d20*/  FMUL.FTZ R111, R121.reuse, R74 ;  /* 0x0000004a796f7220 */ /* 0x040fe20000410000 */
[----:B------:R-:W-:Y:S01]  /*3d30*/  HADD2.F32 R116, -RZ, R41.H0_H0 ;  /* 0x20000029ff747230 */ /* 0x000fe20000004100 */
[C---:B------:R-:W-:Y:S01]  /*3d40*/  FMUL.FTZ R112, R121.reuse, R75 ;  /* 0x0000004b79707220 */ /* 0x040fe20000410000 */
[--C-:B------:R-:W-:Y:S01]  /*3d50*/  HADD2.F32 R107, -RZ, R55.reuse.H0_H0 ;  /* 0x20000037ff6b7230 */ /* 0x100fe20000004100 */
[C---:B------:R-:W-:Y:S01]  /*3d60*/  FMUL.FTZ R113, R121.reuse, R72 ;  /* 0x0000004879717220 */ /* 0x040fe20000410000 */
[----:B------:R-:W-:Y:S01]  /*3d70*/  HADD2.F32 R110, -RZ, R55.H1_H1 ;  /* 0x30000037ff6e7230 */ /* 0x000fe20000004100 */
[----:B------:R-:W0:Y:S01]  /*3d80*/  MUFU.EX2 R108, R108 ;  /* 0x0000006c006c7308 */ /* 0x000e220000000800 */
[----:B--2---:R-:W-:Y:S01]  /*3d90*/  HADD2.F32 R99, -RZ, R50.H1_H1 ;  /* 0x30000032ff637230 */ /* 0x004fe20000004100 */
[----:B------:R-:W-:Y:S01]  /*3da0*/  FMUL.FTZ R116, R116, R79 ;  /* 0x0000004f74747220 */ /* 0x000fe20000410000 */
[----:B------:R-:W-:Y:S01]  /*3db0*/  HADD2.F32 R98, -RZ, R51.H0_H0 ;  /* 0x20000033ff627230 */ /* 0x000fe20000004100 */
[----:B------:R-:W-:Y:S01]  /*3dc0*/  FMUL.FTZ R114, R121, R71 ;  /* 0x0000004779727220 */ /* 0x000fe20000410000 */
[--C-:B------:R-:W-:Y:S01]  /*3dd0*/  HADD2.F32 R50, -RZ, R40.reuse.H0_H0 ;  /* 0x20000028ff327230 */ /* 0x100fe20000004100 */
[----:B------:R-:W-:Y:S01]  /*3de0*/  ISETP.NE.AND P0, PT, R4, 0x7f, PT ;  /* 0x0000007f0400780c */ /* 0x000fe20003f05270 */
[----:B------:R-:W-:Y:S01]  /*3df0*/  HADD2.F32 R51, -RZ, R40.H1_H1 ;  /* 0x30000028ff337230 */ /* 0x000fe20000004100 */
[----:B------:R-:W2:Y:S01]  /*3e00*/  MUFU.EX2 R111, R111 ;  /* 0x0000006f006f7308 */ /* 0x000ea20000000800 */
[----:B------:R-:W-:Y:S01]  /*3e10*/  HADD2.F32 R119, -RZ, R45.H1_H1 ;  /* 0x3000002dff777230 */ /* 0x000fe20000004100 */
[----:B------:R-:W-:Y:S01]  /*3e20*/  FMUL.FTZ R53, R50, R81 ;  /* 0x0000005132357220 */ /* 0x000fe20000410000 */
[----:B------:R-:W-:Y:S01]  /*3e30*/  HADD2.F32 R93, -RZ, R49.H0_H0 ;  /* 0x20000031ff5d7230 */ /* 0x000fe20000004100 */
[----:B------:R-:W-:Y:S01]  /*3e40*/  FMUL.FTZ R54, R51, R78 ;  /* 0x0000004e33367220 */ /* 0x000fe20000410000 */
[----:B------:R-:W-:Y:S01]  /*3e50*/  HADD2.F32 R55, -RZ, R41.H1_H1 ;  /* 0x30000029ff377230 */ /* 0x000fe20000004100 */
[----:B------:R-:W-:Y:S01]  /*3e60*/  FMUL.FTZ R138, R88, R53 ;  /* 0x00000035588a7220 */ /* 0x000fe20000410000 */
[----:B------:R-:W-:Y:S01]  /*3e70*/  HADD2.F32 R104, -RZ, R52.H1_H1 ;  /* 0x30000034ff687230 */ /* 0x000fe20000004100 */
[----:B------:R-:W-:Y:S01]  /*3e80*/  FMUL.FTZ R139, R95, R54 ;  /* 0x000000365f8b7220 */ /* 0x000fe20000410000 */
[----:B------:R-:W-:Y:S01]  /*3e90*/  HADD2.F32 R97, -RZ, R49.H1_H1 ;  /* 0x30000031ff617230 */ /* 0x000fe20000004100 */
[----:B------:R-:W-:Y:S01]  /*3ea0*/  FMUL.FTZ R51, R119, R64 ;  /* 0x0000004077337220 */ /* 0x000fe20000410000 */
[----:B------:R-:W-:Y:S01]  /*3eb0*/  HADD2.F32 R115, -RZ, R42.H1_H1 ;  /* 0x3000002aff737230 */ /* 0x000fe20000004100 */
[----:B------:R-:W-:Y:S01]  /*3ec0*/  FMUL.FTZ R140, R55, R76 ;  /* 0x0000004c378c7220 */ /* 0x000fe20000410000 */
[----:B------:R-:W2:Y:S01]  /*3ed0*/  MUFU.EX2 R112, R112 ;  /* 0x0000007000707308 */ /* 0x000ea20000000800 */
[----:B------:R-:W-:Y:S01]  /*3ee0*/  FMUL.FTZ R141, R93, R116 ;  /* 0x000000745d8d7220 */ /* 0x000fe20000410000 */
[--C-:B------:R-:W-:Y:S01]  /*3ef0*/  HADD2.F32 R118, -RZ, R43.reuse.H0_H0 ;  /* 0x2000002bff767230 */ /* 0x100fe20000004100 */
[-C--:B0-----:R-:W-:Y:S01]  /*3f00*/  FMUL.FTZ R119, R127, R92.reuse ;  /* 0x0000005c7f777220 */ /* 0x081fe20000410000 */
[----:B------:R-:W-:Y:S01]  /*3f10*/  HADD2.F32 R129, -RZ, R46.H1_H1 ;  /* 0x3000002eff817230 */ /* 0x000fe20000004100 */
[----:B------:R-:W-:Y:S01]  /*3f20*/  FFMA.FTZ R53, R138, R92, R139 ;  /* 0x0000005c8a357223 */ /* 0x000fe2000001008b */
[----:B------:R-:W-:Y:S01]  /*3f30*/  HADD2.F32 R117, -RZ, R43.H1_H1 ;  /* 0x3000002bff757230 */ /* 0x000fe20000004100 */
[----:B------:R-:W-:Y:S01]  /*3f40*/  FMUL.FTZ R140, R97, R140 ;  /* 0x0000008c618c7220 */ /* 0x000fe20000410000 */
[----:B------:R-:W0:Y:S01]  /*3f50*/  MUFU.EX2 R113, R113 ;  /* 0x0000007100717308 */ /* 0x000e220000000800 */
[C---:B-1----:R-:W-:Y:S01]  /*3f60*/  FMUL.FTZ R54, R94.reuse, R119 ;  /* 0x000000775e367220 */ /* 0x042fe20000410000 */
[----:B------:R-:W-:Y:S01]  /*3f70*/  HADD2.F32 R122, -RZ, R45.H0_H0 ;  /* 0x2000002dff7a7230 */ /* 0x000fe20000004100 */
[----:B------:R-:W-:Y:S01]  /*3f80*/  FFMA.FTZ R53, R94, R53, R141 ;  /* 0x000000355e357223 */ /* 0x000fe2000001008d */
[--C-:B------:R-:W-:Y:S01]  /*3f90*/  HADD2.F32 R120, -RZ, R44.reuse.H0_H0 ;  /* 0x2000002cff787230 */ /* 0x100fe20000004100 */
[----:B------:R-:W-:Y:S01]  /*3fa0*/  FMUL.FTZ R136, R115, R74 ;  /* 0x0000004a73887220 */ /* 0x000fe20000410000 */
[----:B------:R-:W-:Y:S01]  /*3fb0*/  HADD2.F32 R123, -RZ, R44.H1_H1 ;  /* 0x3000002cff7b7230 */ /* 0x000fe20000004100 */
[C---:B----4-:R-:W-:Y:S01]  /*3fc0*/  FMUL.FTZ R119, R101.reuse, R54 ;  /* 0x0000003665777220 */ /* 0x050fe20000410000 */
[----:B------:R-:W1:Y:S01]  /*3fd0*/  MUFU.EX2 R114, R114 ;  /* 0x0000007200727308 */ /* 0x000e620000000800 */
[----:B------:R-:W-:Y:S01]  /*3fe0*/  FFMA.FTZ R53, R101, R53, R140 ;  /* 0x0000003565357223 */ /* 0x000fe2000001008c */
[----:B------:R-:W-:Y:S01]  /*3ff0*/  HADD2.F32 R126, -RZ, R46.H0_H0 ;  /* 0x2000002eff7e7230 */ /* 0x000fe20000004100 */
[----:B------:R-:W-:Y:S01]  /*4000*/  FMUL.FTZ R115, R121, R68 ;  /* 0x0000004479737220 */ /* 0x000fe20000410000 */
[--C-:B------:R-:W-:Y:S01]  /*4010*/  HADD2.F32 R48, -RZ, R47.reuse.H0_H0 ;  /* 0x2000002fff307230 */ /* 0x100fe20000004100 */
[----:B------:R-:W-:Y:S01]  /*4020*/  FMUL.FTZ R135, R118, R75 ;  /* 0x0000004b76877220 */ /* 0x000fe20000410000 */
[----:B------:R-:W-:Y:S01]  /*4030*/  HADD2.F32 R49, -RZ, R47.H1_H1 ;  /* 0x3000002fff317230 */ /* 0x000fe20000004100 */
[----:B------:R-:W-:Y:S01]  /*4040*/  FMUL.FTZ R136, R99, R136 ;  /* 0x0000008863887220 */ /* 0x000fe20000410000 */
[----:B------:R-:W-:Y:S01]  /*4050*/  BSSY B0, `(.L_x_1918) ;  /* 0x000004a000007945 */ /* 0x000fe20003800000 */
[----:B------:R-:W-:Y:S01]  /*4060*/  FMUL.FTZ R54, R108, R119 ;  /* 0x000000776c367220 */ /* 0x000fe20000410000 */
[----:B------:R-:W4:Y:S01]  /*4070*/  MUFU.EX2 R115, R115 ;  /* 0x0000007300737308 */ /* 0x000f220000000800 */
[----:B------:R-:W-:-:S02]  /*4080*/  FMUL.FTZ R128, R129, R60 ;  /* 0x0000003c81807220 */ /* 0x000fc40000410000 */
[----:B------:R-:W-:Y:S02]  /*4090*/  FMUL.FTZ R55, R117, R72 ;  /* 0x0000004875377220 */ /* 0x000fe40000410000 */
[----:B------:R-:W-:Y:S02]  /*40a0*/  FMUL.FTZ R118, R121, R67 ;  /* 0x0000004379767220 */ /* 0x000fe40000410000 */
[----:B------:R-:W-:Y:S02]  /*40b0*/  FMUL.FTZ R135, R98, R135 ;  /* 0x0000008762877220 */ /* 0x000fe40000410000 */
[----:B--2---:R-:W-:Y:S01]  /*40c0*/  FMUL.FTZ R129, R111, R54 ;  /* 0x000000366f817220 */ /* 0x004fe20000410000 */
[----:B------:R2:W1:Y:S01]  /*40d0*/  MUFU.EX2 R116, R118 ;  /* 0x0000007600747308 */ /* 0x0004620000000800 */
[----:B------:R-:W-:Y:S02]  /*40e0*/  FMUL.FTZ R117, R121, R64 ;  /* 0x0000004079757220 */ /* 0x000fe40000410000 */
[----:B------:R-:W-:-:S02]  /*40f0*/  FMUL.FTZ R137, R120, R71 ;  /* 0x0000004778897220 */ /* 0x000fc40000410000 */
[----:B------:R-:W-:Y:S02]  /*4100*/  FMUL.FTZ R134, R102, R55 ;  /* 0x0000003766867220 */ /* 0x000fe40000410000 */
[----:B------:R-:W-:Y:S01]  /*4110*/  FMUL.FTZ R54, R112, R129 ;  /* 0x0000008170367220 */ /* 0x000fe20000410000 */
[----:B------:R-:W3:Y:S01]  /*4120*/  MUFU.EX2 R117, R117 ;  /* 0x0000007500757308 */ /* 0x000ee20000000800 */
[----:B--2---:R-:W-:Y:S02]  /*4130*/  FMUL.FTZ R118, R121, R63 ;  /* 0x0000003f79767220 */ /* 0x004fe40000410000 */
[----:B------:R-:W-:Y:S02]  /*4140*/  FMUL.FTZ R123, R123, R68 ;  /* 0x000000447b7b7220 */ /* 0x000fe40000410000 */
[----:B0-----:R-:W-:Y:S02]  /*4150*/  FMUL.FTZ R55, R113, R54 ;  /* 0x0000003671377220 */ /* 0x001fe40000410000 */
[----:B------:R-:W-:Y:S01]  /*4160*/  FMUL.FTZ R119, R121, R60 ;  /* 0x0000003c79777220 */ /* 0x000fe20000410000 */
[----:B------:R-:W0:Y:S01]  /*4170*/  MUFU.EX2 R118, R118 ;  /* 0x0000007600767308 */ /* 0x000e220000000800 */
[----:B------:R-:W-:Y:S01]  /*4180*/  FMUL.FTZ R132, R104, R123 ;  /* 0x0000007b68847220 */ /* 0x000fe20000410000 */
[----:B------:R-:W-:Y:S01]  /*4190*/  LEA.HI R123, R4, R4, RZ, 0x1e ;  /* 0x00000004047b7211 */ /* 0x000fe200078ff0ff */
[----:B-1----:R-:W-:-:S02]  /*41a0*/  FMUL.FTZ R54, R114, R55 ;  /* 0x0000003772367220 */ /* 0x002fc40000410000 */
[----:B------:R-:W-:Y:S02]  /*41b0*/  FMUL.FTZ R120, R121, R57 ;  /* 0x0000003979787220 */ /* 0x000fe40000410000 */
[----:B----4-:R-:W-:Y:S01]  /*41c0*/  FMUL.FTZ R55, R115, R54 ;  /* 0x0000003673377220 */ /* 0x010fe20000410000 */
[----:B------:R-:W1:Y:S01]  /*41d0*/  MUFU.EX2 R119, R119 ;  /* 0x0000007700777308 */ /* 0x000e620000000800 */
[----:B------:R-:W-:Y:S02]  /*41e0*/  FMUL.FTZ R121, R121, R58 ;  /* 0x0000003a79797220 */ /* 0x000fe40000410000 */
[----:B------:R-:W-:Y:S02]  /*41f0*/  FMUL.FTZ R50, R126, R63 ;  /* 0x0000003f7e327220 */ /* 0x000fe40000410000 */
[----:B------:R-:W-:Y:S02]  /*4200*/  FMUL.FTZ R126, R106, R51 ;  /* 0x000000336a7e7220 */ /* 0x000fe40000410000 */
[----:B------:R-:W-:Y:S01]  /*4210*/  FMUL.FTZ R131, R105, R50 ;  /* 0x0000003269837220 */ /* 0x000fe20000410000 */
[----:B------:R-:W2:Y:S01]  /*4220*/  MUFU.EX2 R120, R120 ;  /* 0x0000007800787308 */ /* 0x000ea20000000800 */
[----:B------:R-:W-:-:S02]  /*4230*/  FMUL.FTZ R48, R48, R57 ;  /* 0x0000003930307220 */ /* 0x000fc40000410000 */
[----:B------:R-:W-:Y:S02]  /*4240*/  FMUL.FTZ R128, R109, R128 ;  /* 0x000000806d807220 */ /* 0x000fe40000410000 */
[----:B------:R-:W-:Y:S02]  /*4250*/  FMUL.FTZ R49, R49, R58 ;  /* 0x0000003a31317220 */ /* 0x000fe40000410000 */
[----:B------:R-:W-:Y:S01]  /*4260*/  FMUL.FTZ R133, R107, R48 ;  /* 0x000000306b857220 */ /* 0x000fe20000410000 */
[----:B------:R-:W4:Y:S01]  /*4270*/  MUFU.EX2 R121, R121 ;  /* 0x0000007900797308 */ /* 0x000f220000000800 */
[----:B------:R-:W-:Y:S01]  /*4280*/  FMUL.FTZ R130, R110, R49 ;  /* 0x000000316e827220 */ /* 0x000fe20000410000 */
[----:B---3--:R3:W0:Y:S02]  /*4290*/  R2UR UR36, R100 ;  /* 0x00000000642473c2 */ /* 0x00862400000e0000 */
[----:B---3--:R-:W-:Y:S02]  /*42a0*/  HADD2.F32 R100, -RZ, R52.H0_H0 ;  /* 0x20000034ff647230 */ /* 0x008fe40000004100 */
[----:B------:R-:W-:-:S03]  /*42b0*/  HADD2.F32 R52, -RZ, R42.H0_H0 ;  /* 0x2000002aff347230 */ /* 0x000fc60000004100 */
[----:B------:R-:W-:Y:S02]  /*42c0*/  FMUL.FTZ R137, R100, R137 ;  /* 0x0000008964897220 */ /* 0x000fe40000410000 */
[----:B------:R-:W-:Y:S02]  /*42d0*/  FMUL.FTZ R143, R52, R77 ;  /* 0x0000004d348f7220 */ /* 0x000fe40000410000 */
[----:B------:R-:W-:Y:S02]  /*42e0*/  FMUL.FTZ R52, R122, R67 ;  /* 0x000000437a347220 */ /* 0x000fe40000410000 */
[----:B------:R-:W-:Y:S01]  /*42f0*/  FMUL.FTZ R143, R96, R143 ;  /* 0x0000008f608f7220 */ /* 0x000fe20000410000 */
[----:B------:R3:W3:Y:S01]  /*4300*/  @P0 LDS R122, [R4.X4+0x43e4] ;  /* 0x0043e400047a0984 */ /* 0x0006e20000004800 */
[----:B------:R-:W-:Y:S02]  /*4310*/  FMUL.FTZ R129, R103, R52 ;  /* 0x0000003467817220 */ /* 0x000fe40000410000 */
[----:B------:R-:W-:-:S02]  /*4320*/  FFMA.FTZ R53, R108, R53, R143 ;  /* 0x000000356c357223 */ /* 0x000fc4000001008f */
[----:B------:R-:W-:Y:S02]  /*4330*/  FMUL.FTZ R52, R116, R55 ;  /* 0x0000003774347220 */ /* 0x000fe40000410000 */
[----:B------:R-:W-:Y:S02]  /*4340*/  FFMA.FTZ R53, R111, R53, R136 ;  /* 0x000000356f357223 */ /* 0x000fe40000010088 */
[----:B------:R-:W-:Y:S02]  /*4350*/  FMUL.FTZ R51, R117, R52 ;  /* 0x0000003475337220 */ /* 0x000fe40000410000 */
[----:B------:R-:W-:Y:S02]  /*4360*/  FFMA.FTZ R53, R112, R53, R135 ;  /* 0x0000003570357223 */ /* 0x000fe40000010087 */
[----:B0-----:R-:W-:Y:S02]  /*4370*/  FMUL.FTZ R50, R118, R51 ;  /* 0x0000003376327220 */ /* 0x001fe40000410000 */
[----:B------:R-:W-:-:S02]  /*4380*/  FFMA.FTZ R53, R113, R53, R134 ;  /* 0x0000003571357223 */ /* 0x000fc40000010086 */
[----:B-1----:R-:W-:Y:S02]  /*4390*/  FMUL.FTZ R51, R119, R50 ;  /* 0x0000003277337220 */ /* 0x002fe40000410000 */
[----:B------:R-:W-:Y:S02]  /*43a0*/  FFMA.FTZ R53, R114, R53, R137 ;  /* 0x0000003572357223 */ /* 0x000fe40000010089 */
[----:B--2---:R-:W-:Y:S02]  /*43b0*/  FMUL.FTZ R48, R120, R51 ;  /* 0x0000003378307220 */ /* 0x004fe40000410000 */
[----:B------:R-:W-:Y:S02]  /*43c0*/  FFMA.FTZ R53, R115, R53, R132 ;  /* 0x0000003573357223 */ /* 0x000fe40000010084 */
[----:B----4-:R-:W-:Y:S02]  /*43d0*/  FMUL.FTZ R48, R121, R48 ;  /* 0x0000003079307220 */ /* 0x010fe40000410000 */
[----:B------:R-:W-:-:S04]  /*43e0*/  FFMA.FTZ R53, R116, R53, R129 ;  /* 0x0000003574357223 */ /* 0x000fc80000010081 */
[----:B------:R-:W-:-:S04]  /*43f0*/  FFMA.FTZ R53, R117, R53, R126 ;  /* 0x0000003575357223 */ /* 0x000fc8000001007e */
[----:B------:R-:W-:-:S04]  /*4400*/  FFMA.FTZ R53, R118, R53, R131 ;  /* 0x0000003576357223 */ /* 0x000fc80000010083 */
[----:B------:R-:W-:-:S04]  /*4410*/  FFMA.FTZ R53, R119, R53, R128 ;  /* 0x0000003577357223 */ /* 0x000fc80000010080 */
[----:B------:R-:W-:-:S04]  /*4420*/  FFMA.FTZ R49, R120, R53, R133 ;  /* 0x0000003578317223 */ /* 0x000fc80000010085 */
        /* <DEDUP_REMOVED lines=12> */
.L_x_1919:
[----:B---3--:R-:W-:Y:S05]  /*44f0*/  BSYNC B0 ;  /* 0x0000000000007941 */ /* 0x008fea0003800000 */
.L_x_1918:
        /* <DEDUP_REMOVED lines=18> */
.L_x_1973:
        /* <DEDUP_REMOVED lines=24> */
.L_x_1974:
        /* <DEDUP_REMOVED lines=11> */
[----:B-1---5:R-:W-:Y:S05]  /*4850*/  CALL.REL.NOINC `($__internal_79_$__cuda_sm70_shflsync_idx_p) ;  /* 0x00004ef000007944 */ /* 0x022fea0003c00000 */
.L_x_1924:
[----:B------:R-:W-:Y:S05]  /*4860*/  BRA.CONV ~URZ, `(.L_x_1925) ;  /* 0x000000637f007947 */ /* 0x000fea000b800000 */
[----:B0-----:R-:W-:Y:S01]  /*4870*/  HFMA2.MMA R55, -RZ, RZ, 0, 1.847743988037109375e-06 ;  /* 0x0000001fff377435 */ /* 0x001fe200000001ff */
[----:B------:R-:W-:-:S02]  /*4880*/  MOV R53, R147 ;  /* 0x0000009300357202 */ /* 0x000fc40000000f00 */
[----:B------:R-:W-:Y:S02]  /*4890*/  MOV R54, 0x1f ;  /* 0x0000001f00367802 */ /* 0x000fe40000000f00 */
[----:B-1----:R-:W-:Y:S02]  /*48a0*/  MOV R52, 0xffffffff ;  /* 0xffffffff00347802 */ /* 0x002fe40000000f00 */
[----:B------:R-:W-:Y:S02]  /*48b0*/  MOV R50, 0x48d0 ;  /* 0x000048d000327802 */ /* 0x000fe40000000f00 */
[----:B-----5:R-:W-:Y:S05]  /*48c0*/  CALL.REL.NOINC `($__internal_79_$__cuda_sm70_shflsync_idx_p) ;  /* 0x00004e8000007944 */ /* 0x020fea0003c00000 */
.L_x_1925:
[----:B------:R-:W-:Y:S05]  /*48d0*/  BRA.DIV ~URZ, `(.L_x_1926) ;  /* 0x000044c27f007947 */ /* 0x000fea000b800000 */
[----:B-----5:R-:W2:Y:S04]  /*48e0*/  SHFL.IDX PT, R90, R90, RZ, 0x1f ;  /* 0x00001fff5a5a7589 */ /* 0x020ea800000e0000 */
[----:B0-----:R0:W3:Y:S04]  /*48f0*/  SHFL.IDX PT, R53, R91, RZ, 0x1f ;  /* 0x00001fff5b357589 */ /* 0x0010e800000e0000 */
[----:B------:R-:W4:Y:S04]  /*4900*/  SHFL.UP PT, R144, R144, 0x1, RZ ;  /* 0x0420000090907989 */ /* 0x000f2800000e00ff */
[----:B------:R0:W1:Y:S02]  /*4910*/  SHFL.UP PT, R145, R147, 0x1, RZ ;  /* 0x0420000093917989 */ /* 0x00006400000e00ff */
.L_x_1975:
        /* <DEDUP_REMOVED lines=16> */
.L_x_1921:
[----:B--2---:R-:W-:Y:S05]  /*4a20*/  BSYNC B0 ;  /* 0x0000000000007941 */ /* 0x004fea0003800000 */
.L_x_1920:
        /* <DEDUP_REMOVED lines=33> */
[----:B------:R-:W-:Y:S01]  /*4c40*/  FMUL.FTZ R49, R115, R50 ;  /* 0x0000003273317220 */ /* 0x000fe20000410000 */
[----:B------:R-:W-:-:S04]  /*4c50*/  MOV R50, UR19 ;  /* 0x0000001300327c02 */ /* 0x000fc80008000f00 */
[----:B------:R-:W-:Y:S01]  /*4c60*/  ISETP.GE.OR P0, PT, R50, c[0x0][0x174], P0 ;  /* 0x00005d0032007a0c */ /* 0x000fe20000706670 */
[----:B------:R-:W-:Y:S02]  /*4c70*/  FMUL.FTZ R50, R86, UR36 ;  /* 0x0000002456327c20 */ /* 0x000fe40008410000 */
[----:B0-----:R-:W-:Y:S02]  /*4c80*/  FFMA.FTZ R127, R127, R48, R138 ;  /* 0x000000307f7f7223 */ /* 0x001fe4000001008a */
[----:B------:R-:W-:Y:S02]  /*4c90*/  FMUL.FTZ R48, R84, UR36 ;  /* 0x0000002454307c20 */ /* 0x000fe40008410000 */
[----:B------:R-:W-:Y:S02]  /*4ca0*/  FFMA.FTZ R138, R92, R127, R139 ;  /* 0x0000007f5c8a7223 */ /* 0x000fe4000001008b */
[----:B------:R-:W-:Y:S02]  /*4cb0*/  FFMA.FTZ R52, R111, R52, R48 ;  /* 0x000000346f347223 */ /* 0x000fe40000010030 */
[----:B------:R-:W-:-:S02]  /*4cc0*/  FFMA.FTZ R141, R94, R138, R141 ;  /* 0x0000008a5e8d7223 */ /* 0x000fc4000001008d */
[----:B------:R-:W-:Y:S02]  /*4cd0*/  FMUL.FTZ R48, R114, R49 ;  /* 0x0000003172307220 */ /* 0x000fe40000410000 */
[----:B------:R-:W-:Y:S02]  /*4ce0*/  FFMA.FTZ R140, R101, R141, R140 ;  /* 0x0000008d658c7223 */ /* 0x000fe4000001008c */
[----:B------:R-:W-:Y:S02]  /*4cf0*/  FMUL.FTZ R51, R113, R48 ;  /* 0x0000003071337220 */ /* 0x000fe40000410000 */
[----:B------:R-:W-:Y:S02]  /*4d00*/  FFMA.FTZ R143, R108, R140, R143 ;  /* 0x0000008c6c8f7223 */ /* 0x000fe4000001008f */
[----:B------:R-:W-:Y:S02]  /*4d10*/  FMUL.FTZ R49, R85, UR36 ;  /* 0x0000002455317c20 */ /* 0x000fe40008410000 */
[----:B------:R-:W-:-:S02]  /*4d20*/  FFMA.FTZ R136, R111, R143, R136 ;  /* 0x0000008f6f887223 */ /* 0x000fc40000010088 */
[C---:B------:R-:W-:Y:S02]  /*4d30*/  FMUL.FTZ R48, R112.reuse, R51 ;  /* 0x0000003370307220 */ /* 0x040fe40000410000 */
[----:B------:R-:W-:Y:S02]  /*4d40*/  FFMA.FTZ R135, R112, R136, R135 ;  /* 0x0000008870877223 */ /* 0x000fe40000010087 */
[----:B------:R-:W-:Y:S01]  /*4d50*/  FFMA.FTZ R52, R108, R52, R49 ;  /* 0x000000346c347223 */ /* 0x000fe20000010031 */
[----:B------:R-:W-:Y:S01]  /*4d60*/  HFMA2.MMA R49, -RZ, RZ, 0, 0 ;  /* 0x00000000ff317435 */ /* 0x000fe200000001ff */
[----:B------:R-:W-:Y:S02]  /*4d70*/  FFMA.FTZ R139, R113, R135, R134 ;  /* 0x00000087718b7223 */ /* 0x000fe40000010086 */
[----:B------:R-:W-:Y:S01]  /*4d80*/  FMUL.FTZ R51, R111, R48 ;  /* 0x000000306f337220 */ /* 0x000fe20000410000 */
[----:B------:R-:W-:Y:S01]  /*4d90*/  MOV R48, 0x3f800000 ;  /* 0x3f80000000307802 */ /* 0x000fe20000000f00 */
[----:B------:R-:W-:-:S02]  /*4da0*/  FFMA.FTZ R137, R114, R139, R137 ;  /* 0x0000008b72897223 */ /* 0x000fc40000010089 */
[----:B------:R-:W-:Y:S02]  /*4db0*/  FFMA.FTZ R52, R101, R52, R50 ;  /* 0x0000003465347223 */ /* 0x000fe40000010032 */
[----:B------:R-:W-:Y:S01]  /*4dc0*/  FFMA.FTZ R145, R115, R137, R132 ;  /* 0x0000008973917223 */ /* 0x000fe20000010084 */
[----:B------:R0:W1:Y:S01]  /*4dd0*/  @!P0 LDS.64 R48, [R54.X8+0x45e0] ;  /* 0x0045e00036308984 */ /* 0x0000620000008a00 */
[----:B------:R-:W-:Y:S01]  /*4de0*/  FMUL.FTZ R50, R108, R51 ;  /* 0x000000336c327220 */ /* 0x000fe20000410000 */
[----:B------:R-:W-:Y:S01]  /*4df0*/  ISETP.GT.U32.AND P0, PT, R4, 0x1f, PT ;  /* 0x0000001f0400780c */ /* 0x000fe20003f04070 */
[----:B------:R-:W-:Y:S02]  /*4e00*/  FFMA.FTZ R132, R116, R145, R129 ;  /* 0x0000009174847223 */ /* 0x000fe40000010081 */
[----:B------:R-:W-:Y:S02]  /*4e10*/  FMUL.FTZ R51, R87, UR36 ;  /* 0x0000002457337c20 */ /* 0x000fe40008410000 */
[----:B------:R-:W-:-:S02]  /*4e20*/  FMUL.FTZ R53, R101, R50 ;  /* 0x0000003265357220 */ /* 0x000fc40000410000 */
[----:B------:R-:W-:Y:S02]  /*4e30*/  FFMA.FTZ R129, R117, R132, R126 ;  /* 0x0000008475817223 */ /* 0x000fe4000001007e */
[C---:B------:R-:W-:Y:S02]  /*4e40*/  FFMA.FTZ R52, R94.reuse, R52, R51 ;  /* 0x000000345e347223 */ /* 0x040fe40000010033 */
[----:B------:R-:W-:Y:S02]  /*4e50*/  FMUL.FTZ R51, R89, UR36 ;  /* 0x0000002459337c20 */ /* 0x000fe40008410000 */
[----:B------:R-:W-:Y:S02]  /*4e60*/  FMUL.FTZ R53, R94, R53 ;  /* 0x000000355e357220 */ /* 0x000fe40000410000 */
[----:B------:R-:W-:Y:S02]  /*4e70*/  FFMA.FTZ R126, R118, R129, R131 ;  /* 0x00000081767e7223 */ /* 0x000fe40000010083 */
[----:B------:R-:W-:-:S02]  /*4e80*/  FFMA.FTZ R51, R92, R52, R51 ;  /* 0x000000345c337223 */ /* 0x000fc40000010033 */
[----:B------:R-:W-:Y:S02]  /*4e90*/  FMUL.FTZ R50, R92, R53 ;  /* 0x000000355c327220 */ /* 0x000fe40000410000 */
[----:B------:R-:W-:-:S03]  /*4ea0*/  FFMA.FTZ R128, R119, R126, R128 ;  /* 0x0000007e77807223 */ /* 0x000fc60000010080 */
[----:B------:R0:W-:Y:S01]  /*4eb0*/  STS.64 [R123.X8+0x36e0], R50 ;  /* 0x0036e0327b007388 */ /* 0x0001e20000008a00 */
[----:B------:R-:W-:-:S04]  /*4ec0*/  FFMA.FTZ R134, R120, R128, R133 ;  /* 0x0000008078867223 */ /* 0x000fc80000010085 */
[----:B------:R-:W-:Y:S01]  /*4ed0*/  FFMA.FTZ R130, R121, R134, R130 ;  /* 0x0000008679827223 */ /* 0x000fe20000010082 */
[----:B------:R-:W-:Y:S06]  /*4ee0*/  BAR.SYNC.DEFER_BLOCKING 0x0 ;  /* 0x0000000000007b1d */ /* 0x000fec0000010000 */
[----:B------:R-:W-:Y:S05]  /*4ef0*/  @P0 BRA `(.L_x_1928) ;  /* 0x0000041000000947 */ /* 0x000fea0003800000 */
[C---:B0-----:R-:W-:Y:S01]  /*4f00*/  IMAD R133, R4.reuse, 0x28, RZ ;  /* 0x0000002804857824 */ /* 0x041fe200078e02ff */
[----:B------:R-:W-:-:S04]  /*4f10*/  LOP3.LUT R131, R4, 0x1f, RZ, 0xc0, !PT ;  /* 0x0000001f04837812 */ /* 0x000fc800078ec0ff */
[----:B------:R-:W-:Y:S01]  /*4f20*/  LDS.64 R50, [R133+0x36f0] ;  /* 0x0036f00085327984 */ /* 0x000fe20000000a00 */
[C---:B------:R-:W-:Y:S02]  /*4f30*/  ISETP.GE.U32.AND P0, PT, R131.reuse, 0x10, PT ;  /* 0x000000108300780c */ /* 0x040fe40003f06070 */
[C---:B------:R-:W-:Y:S01]  /*4f40*/  ISETP.GE.U32.AND P1, PT, R131.reuse, 0x18, PT ;  /* 0x000000188300780c */ /* 0x040fe20003f26070 */
[----:B------:R-:W0:Y:S01]  /*4f50*/  LDS.64 R52, [R133+0x36f8] ;  /* 0x0036f80085347984 */ /* 0x000e220000000a00 */
[C---:B------:R-:W-:Y:S02]  /*4f60*/  ISETP.GE.U32.AND P2, PT, R131.reuse, 0x1c, PT ;  /* 0x0000001c8300780c */ /* 0x040fe40003f46070 */
[C---:B------:R-:W-:Y:S01]  /*4f70*/  ISETP.GE.U32.AND P3, PT, R131.reuse, 0x1e, PT ;  /* 0x0000001e8300780c */ /* 0x040fe20003f66070 */
[----:B------:R-:W2:Y:S01]  /*4f80*/  LDS.64 R54, [R133+0x36e8] ;  /* 0x0036e80085367984 */ /* 0x000ea20000000a00 */
[----:B------:R-:W-:-:S03]  /*4f90*/  ISETP.NE.AND P4, PT, R131, 0x1f, PT ;  /* 0x0000001f8300780c */ /* 0x000fc60003f85270 */
[----:B-----5:R-:W3:Y:S01]  /*4fa0*/  LDS.64 R90, [R133+0x36e0] ;  /* 0x0036e000855a7984 */ /* 0x020ee20000000a00 */
[C---:B0-----:R-:W-:Y:S02]  /*4fb0*/  FFMA.FTZ R53, R50.reuse, R53, R51 ;  /* 0x0000003532357223 */ /* 0x041fe40000010033 */
[----:B------:R-:W-:Y:S02]  /*4fc0*/  FMUL.FTZ R51, R50, R52 ;  /* 0x0000003432337220 */ /* 0x000fe40000410000 */
[C---:B--2---:R-:W-:Y:S02]  /*4fd0*/  FFMA.FTZ R53, R54.reuse, R53, R55 ;  /* 0x0000003536357223 */ /* 0x044fe40000010037 */
[----:B------:R-:W-:Y:S02]  /*4fe0*/  FMUL.FTZ R51, R54, R51 ;  /* 0x0000003336337220 */ /* 0x000fe40000410000 */
[C---:B---3--:R-:W-:Y:S02]  /*4ff0*/  FFMA.FTZ R53, R90.reuse, R53, R91 ;  /* 0x000000355a357223 */ /* 0x048fe4000001005b */
[----:B------:R-:W-:Y:S01]  /*5000*/  FMUL.FTZ R90, R90, R51 ;  /* 0x000000335a5a7220 */ /* 0x000fe20000410000 */
[----:B------:R-:W-:Y:S05]  /*5010*/  BRA.DIV ~URZ, `(.L_x_1929) ;  /* 0x00003f427f007947 */ /* 0x000fea000b800000 */
[----:B------:R0:W2:Y:S02]  /*5020*/  SHFL.DOWN PT, R55, R90, 0x1, 0x1f ;  /* 0x08201f005a377f89 */ /* 0x0000a400000e0000 */
.L_x_1976:
[----:B------:R-:W-:Y:S05]  /*5030*/  BRA.DIV ~URZ, `(.L_x_1930) ;  /* 0x00003fa27f007947 */ /* 0x000fea000b800000 */
[----:B------:R-:W3:Y:S04]  /*5040*/  SHFL.DOWN PT, R50, R53, 0x1, 0x1f ;  /* 0x08201f0035327f89 */ /* 0x000ee800000e0000 */
[----:B-1----:R-:W-:Y:S01]  /*5050*/  SHFL.IDX PT, R146, R48, RZ, 0x1f ;  /* 0x00001fff30927589 */ /* 0x002fe200000e0000 */
[----:B---3--:R-:W-:-:S02]  /*5060*/  @P4 FFMA.FTZ R53, R90, R50, R53 ;  /* 0x000000325a354223 */ /* 0x008fc40000010035 */
        /* <DEDUP_REMOVED lines=22> */
.L_x_1977:
        /* <DEDUP_REMOVED lines=20> */
.L_x_1928:
[----:B0-----:R-:W-:Y:S05]  /*5310*/  BSYNC B0 ;  /* 0x0000000000007941 */ /* 0x001fea0003800000 */
.L_x_1927:
[----:B------:R-:W-:Y:S01]  /*5320*/  WARPSYNC 0xffffffff ;  /* 0xffffffff00007948 */ /* 0x000fe20003800000 */
[----:B------:R-:W-:Y:S01]  /*5330*/  BAR.SYNC.DEFER_BLOCKING 0x0 ;  /* 0x0000000000007b1d */ /* 0x000fe20000010000 */
[----:B--2---:R-:W-:Y:S01]  /*5340*/  FMUL.FTZ R50, R59, UR36 ;  /* 0x000000243b327c20 */ /* 0x004fe20008410000 */
[----:B------:R-:W-:Y:S01]  /*5350*/  HADD2.F32 R54, -RZ, R40.H0_H0 ;  /* 0x20000028ff367230 */ /* 0x000fe20000004100 */
[----:B------:R-:W-:Y:S01]  /*5360*/  FMUL.FTZ R52, R61, UR36 ;  /* 0x000000243d347c20 */ /* 0x000fe20008410000 */
[----:B-----5:R-:W-:Y:S01]  /*5370*/  MOV R91, UR34 ;  /* 0x00000022005b7c02 */ /* 0x020fe20008000f00 */
[----:B------:R-:W-:Y:S01]  /*5380*/  FMUL.FTZ R51, R62, UR36 ;  /* 0x000000243e337c20 */ /* 0x000fe20008410000 */
[C---:B------:R-:W-:Y:S01]  /*5390*/  ISETP.NE.AND P0, PT, R4.reuse, RZ, PT ;  /* 0x000000ff0400720c */ /* 0x040fe20003f05270 */
[----:B------:R-:W-:Y:S01]  /*53a0*/  FMUL.FTZ R142, R65, UR36 ;  /* 0x00000024418e7c20 */ /* 0x000fe20008410000 */
[----:B------:R-:W-:Y:S01]  /*53b0*/  MOV R150, UR7 ;  /* 0x0000000700967c02 */ /* 0x000fe20008000f00 */
[----:B------:R-:W-:Y:S01]  /*53c0*/  FMUL.FTZ R144, R69, UR36 ;  /* 0x0000002445907c20 */ /* 0x000fe20008410000 */
[----:B------:R-:W-:Y:S01]  /*53d0*/  SHF.L.U32 R149, R4, 0x4, RZ ;  /* 0x0000000404957819 */ /* 0x000fe200000006ff */
[----:B------:R-:W-:Y:S01]  /*53e0*/  FMUL.FTZ R147, R70, UR36 ;  /* 0x0000002446937c20 */ /* 0x000fe20008410000 */
[----:B------:R-:W-:Y:S01]  /*53f0*/  ULDC.64 UR30, c[0x0][0x298] ;  /* 0x0000a600001e7ab9 */ /* 0x000fe20000000a00 */
[----:B------:R-:W-:Y:S01]  /*5400*/  FMUL.FTZ R55, R80, UR36 ;  /* 0x0000002450377c20 */ /* 0x000fe20008410000 */
[C---:B------:R-:W-:Y:S01]  /*5410*/  IADD3 R146, R149.reuse, 0x1, RZ ;  /* 0x0000000195927810 */ /* 0x040fe20007ffe0ff */
[----:B------:R-:W-:Y:S01]  /*5420*/  FMUL.FTZ R90, R82, UR36 ;  /* 0x00000024525a7c20 */ /* 0x000fe20008410000 */
[----:B------:R-:W-:Y:S01]  /*5430*/  IADD3 R154, R149, 0x2, RZ ;  /* 0x00000002959a7810 */ /* 0x000fe20007ffe0ff */
[----:B------:R-:W-:Y:S01]  /*5440*/  FMUL.FTZ R133, R85, UR36 ;  /* 0x0000002455857c20 */ /* 0x000fe20008410000 */
[----:B------:R-:W-:Y:S01]  /*5450*/  LEA.HI.SX32 R155, R146, R149, 0x1b ;  /* 0x00000095929b7211 */ /* 0x000fe200078fdaff */
[----:B------:R-:W-:Y:S01]  /*5460*/  UIMAD UR30, UR35, UR30, URZ ;  /* 0x0000001e231e72a4 */ /* 0x000fe2000f8e023f */
[----:B------:R-:W-:Y:S01]  /*5470*/  IADD3 R156, R149, 0x3, RZ ;  /* 0x00000003959c7810 */ /* 0x000fe20007ffe0ff */
[----:B------:R-:W-:Y:S01]  /*5480*/  ULEA UR32, UR19, 0xfffff800, 0xb ;  /* 0xfffff80013207891 */ /* 0x000fe2000f8e583f */
[----:B------:R-:W-:Y:S01]  /*5490*/  BSSY B0, `(.L_x_1931) ;  /* 0x00000e1000007945 */ /* 0x000fe20003800000 */
[----:B------:R-:W-:Y:S01]  /*54a0*/  UIMAD UR30, UR34, UR31, UR30 ;  /* 0x0000001f221e72a4 */ /* 0x000fe2000f8e021e */
[----:B------:R-:W0:Y:S04]  /*54b0*/  LDS R53, [R123.X8+0x36e4] ;  /* 0x0036e4007b357984 */ /* 0x000e280000008800 */
[----:B-1----:R1:W-:Y:S02]  /*54c0*/  @!P0 STS.64 [R150.X8+0x45e0], R48 ;  /* 0x0045e03096008388 */ /* 0x0023e40000008a00 */
[----:B-1----:R-:W-:-:S05]  /*54d0*/  HADD2.F32 R49, -RZ, R47.H1_H1 ;  /* 0x3000002fff317230 */ /* 0x002fca0000004100 */
[----:B------:R-:W-:Y:S02]  /*54e0*/  FMUL.FTZ R153, R49, R58 ;  /* 0x0000003a31997220 */ /* 0x000fe40000410000 */
[----:B0-----:R-:W-:Y:S01]  /*54f0*/  FFMA.FTZ R53, R53, R122, R50 ;  /* 0x0000007a35357223 */ /* 0x001fe20000010032 */
[----:B------:R-:W-:Y:S01]  /*5500*/  HADD2.F32 R122, -RZ, R43.H0_H0 ;  /* 0x2000002bff7a7230 */ /* 0x000fe20000004100 */
[----:B------:R-:W-:Y:S02]  /*5510*/  FMUL.FTZ R50, R73, UR36 ;  /* 0x0000002449327c20 */ /* 0x000fe40008410000 */
[----:B------:R-:W-:Y:S02]  /*5520*/  FFMA.FTZ R52, R121, R53, R52 ;  /* 0x0000003579347223 */ /* 0x000fe40000010034 */
[----:B------:R-:W-:Y:S02]  /*5530*/  FMUL.FTZ R121, R84, UR36 ;  /* 0x0000002454797c20 */ /* 0x000fe40008410000 */
[----:B------:R-:W-:-:S02]  /*5540*/  FFMA.FTZ R120, R120, R52, R51 ;  /* 0x0000003478787223 */ /* 0x000fc40000010033 */
[----:B------:R-:W-:Y:S02]  /*5550*/  FMUL.FTZ R51, R66, UR36 ;  /* 0x0000002442337c20 */ /* 0x000fe40008410000 */
[----:B------:R-:W-:Y:S01]  /*5560*/  FFMA.FTZ R142, R119, R120, R142 ;  /* 0x00000078778e7223 */ /* 0x000fe2000001008e */
[----:B------:R-:W-:-:S03]  /*5570*/  HADD2.F32 R119, -RZ, R42.H1_H1 ;  /* 0x3000002aff777230 */ /* 0x000fc60000004100 */
[----:B------:R-:W-:Y:S01]  /*5580*/  FFMA.FTZ R123, R118, R142, R51 ;  /* 0x0000008e767b7223 */ /* 0x000fe20000010033 */
[----:B------:R-:W-:Y:S01]  /*5590*/  HFMA2.MMA R51, -RZ, RZ, 0, 0 ;  /* 0x00000000ff337435 */ /* 0x000fe200000001ff */
[----:B------:R-:W-:Y:S02]  /*55a0*/  FMUL.FTZ R118, R83, UR36 ;  /* 0x0000002453767c20 */ /* 0x000fe40008410000 */
[----:B------:R-:W-:-:S04]  /*55b0*/  FFMA.FTZ R144, R117, R123, R144 ;  /* 0x0000007b75907223 */ /* 0x000fc80000010090 */
[----:B------:R-:W-:-:S04]  /*55c0*/  FFMA.FTZ R147, R116, R144, R147 ;  /* 0x0000009074937223 */ /* 0x000fc80000010093 */
[----:B------:R-:W-:Y:S01]  /*55d0*/  FFMA.FTZ R131, R115, R147, R50 ;  /* 0x0000009373837223 */ /* 0x000fe20000010032 */
[----:B------:R-:W-:Y:S01]  /*55e0*/  MOV R50, R4 ;  /* 0x0000000400327202 */ /* 0x000fe20000000f00 */
[----:B------:R-:W-:Y:S02]  /*55f0*/  FMUL.FTZ R115, R54, R81 ;  /* 0x0000005136737220 */ /* 0x000fe40000410000 */
[----:B------:R-:W-:Y:S01]  /*5600*/  FFMA.FTZ R55, R114, R131, R55 ;  /* 0x0000008372377223 */ /* 0x000fe20000010037 */
[----:B------:R-:W-:Y:S01]  /*5610*/  HADD2.F32 R114, -RZ, R41.H0_H0 ;  /* 0x20000029ff727230 */ /* 0x000fe20000004100 */
[----:B------:R-:W-:Y:S01]  /*5620*/  IMAD.WIDE.U32 R50, R91, c[0x0][0x298], R50 ;  /* 0x0000a6005b327a25 */ /* 0x000fe200078e0032 */
[----:B------:R-:W-:-:S03]  /*5630*/  HADD2.F32 R91, -RZ, R40.H1_H1 ;  /* 0x30000028ff5b7230 */ /* 0x000fc60000004100 */
[----:B------:R-:W-:Y:S01]  /*5640*/  FFMA.FTZ R117, R113, R55, R90 ;  /* 0x0000003771757223 */ /* 0x000fe2000001005a */
[----:B------:R-:W-:Y:S01]  /*5650*/  HADD2.F32 R113, -RZ, R41.H1_H1 ;  /* 0x30000029ff717230 */ /* 0x000fe20000004100 */
[----:B------:R-:W-:Y:S01]  /*5660*/  FFMA.FTZ R90, R88, -R115, R127 ;  /* 0x80000073585a7223 */ /* 0x000fe2000001007f */
[----:B------:R-:W-:Y:S01]  /*5670*/  IADD3 R51, R51, UR30, RZ ;  /* 0x0000001e33337c10 */ /* 0x000fe2000fffe0ff */
[----:B------:R-:W-:Y:S01]  /*5680*/  FFMA.FTZ R127, R89, R127, RZ ;  /* 0x0000007f597f7223 */ /* 0x000fe200000100ff */
[----:B------:R-:W-:Y:S01]  /*5690*/  ULDC.64 UR30, c[0x0][0x2a0] ;  /* 0x0000a800001e7ab9 */ /* 0x000fe20000000a00 */
[----:B------:R-:W-:Y:S01]  /*56a0*/  FMUL.FTZ R115, R91, R78 ;  /* 0x0000004e5b737220 */ /* 0x000fe20000410000 */
[----:B------:R-:W-:Y:S01]  /*56b0*/  UIMAD UR30, UR37, UR30, URZ ;  /* 0x0000001e251e72a4 */ /* 0x000fe2000f8e023f */
[----:B------:R-:W-:Y:S02]  /*56c0*/  FMUL.FTZ R116, R114, R79 ;  /* 0x0000004f72747220 */ /* 0x000fe40000410000 */
[----:B------:R-:W-:Y:S01]  /*56d0*/  FFMA.FTZ R127, R87, R138, R127 ;  /* 0x0000008a577f7223 */ /* 0x000fe2000001007f */
[----:B------:R-:W-:Y:S01]  /*56e0*/  UIMAD UR30, UR18, UR31, UR30 ;  /* 0x0000001f121e72a4 */ /* 0x000fe2000f8e021e */
[----:B------:R-:W-:-:S02]  /*56f0*/  FFMA.FTZ R138, R95, -R115, R138 ;  /* 0x800000735f8a7223 */ /* 0x000fc4000001008a */
[----:B------:R-:W-:Y:S01]  /*5700*/  FFMA.FTZ R115, R93, -R116, R141 ;  /* 0x800000745d737223 */ /* 0x000fe2000001008d */
[----:B------:R-:W-:Y:S01]  /*5710*/  HADD2.F32 R116, -RZ, R42.H0_H0 ;  /* 0x2000002aff747230 */ /* 0x000fe20000004100 */
[----:B------:R-:W-:Y:S01]  /*5720*/  FFMA.FTZ R127, R86, R141, R127 ;  /* 0x0000008d567f7223 */ /* 0x000fe2000001007f */
[----:B------:R-:W-:Y:S01]  /*5730*/  LEA.HI.SX32 R141, R149, R149, 0x1b ;  /* 0x00000095958d7211 */ /* 0x000fe200078fdaff */
[----:B------:R-:W-:Y:S02]  /*5740*/  FFMA.FTZ R118, R112, R117, R118 ;  /* 0x0000007570767223 */ /* 0x000fe40000010076 */
        /* <DEDUP_REMOVED lines=8> */
[----:B------:R-:W-:-:S02]  /*57d0*/  FFMA.FTZ R121, R99, -R140, R136 ;  /* 0x8000008c63797223 */ /* 0x000fc40000010088 */
[----:B------:R-:W-:Y:S02]  /*57e0*/  FFMA.FTZ R140, R83, R136, R127 ;  /* 0x00000088538c7223 */ /* 0x000fe4000001007f */
[----:B------:R-:W-:Y:S01]  /*57f0*/  FFMA.FTZ R136, R108, R111, R133 ;  /* 0x0000006f6c887223 */ /* 0x000fe20000010085 */
[----:B------:R-:W-:Y:S01]  /*5800*/  HADD2.F32 R133, -RZ, R43.H1_H1 ;  /* 0x3000002bff857230 */ /* 0x000fe20000004100 */
[----:B------:R-:W-:Y:S02]  /*5810*/  FMUL.FTZ R127, R122, R75 ;  /* 0x0000004b7a7f7220 */ /* 0x000fe40000410000 */
[----:B------:R-:W-:Y:S02]  /*5820*/  FMUL.FTZ R108, R86, UR36 ;  /* 0x00000024566c7c20 */ /* 0x000fe40008410000 */
[----:B------:R-:W-:Y:S02]  /*5830*/  FFMA.FTZ R127, R98, -R127, R135 ;  /* 0x8000007f627f7223 */ /* 0x000fe40000010087 */
[----:B------:R-:W-:Y:S01]  /*5840*/  FFMA.FTZ R140, R82, R135, R140 ;  /* 0x00000087528c7223 */ /* 0x000fe2000001008c */
[----:B------:R-:W-:Y:S01]  /*5850*/  P2R R135, PR, RZ, 0x1 ;  /* 0x00000001ff877803 */ /* 0x000fe20000000000 */
[----:B------:R-:W-:-:S02]  /*5860*/  FMUL.FTZ R135, R133, R72 ;  /* 0x0000004885877220 */ /* 0x000fc40000410000 */
[----:B------:R-:W-:Y:S02]  /*5870*/  FFMA.FTZ R108, R101, R136, R108 ;  /* 0x00000088656c7223 */ /* 0x000fe4000001006c */
[----:B------:R-:W-:Y:S02]  /*5880*/  FMUL.FTZ R101, R87, UR36 ;  /* 0x0000002457657c20 */ /* 0x000fe40008410000 */
[----:B------:R-:W-:Y:S02]  /*5890*/  FFMA.FTZ R135, R102, -R135, R139 ;  /* 0x8000008766877223 */ /* 0x000fe4000001008b */
[----:B------:R-:W-:Y:S02]  /*58a0*/  FFMA.FTZ R148, R80, R139, R140 ;  /* 0x0000008b50947223 */ /* 0x000fe4000001008c */
[----:B------:R-:W-:Y:S01]  /*58b0*/  FFMA.FTZ R101, R94, R108, R101 ;  /* 0x0000006c5e657223 */ /* 0x000fe20000010065 */
[----:B------:R-:W-:Y:S01]  /*58c0*/  HADD2.F32 R94, -RZ, R44.H0_H0 ;  /* 0x2000002cff5e7230 */ /* 0x000fe20000004100 */
[----:B------:R-:W-:-:S02]  /*58d0*/  FMUL.FTZ R139, R89, UR36 ;  /* 0x00000024598b7c20 */ /* 0x000fc40008410000 */
[----:B------:R-:W-:Y:S02]  /*58e0*/  FFMA.FTZ R150, R73, R137, R148 ;  /* 0x0000008949967223 */ /* 0x000fe40000010094 */
[----:B------:R-:W-:Y:S01]  /*58f0*/  FFMA.FTZ R92, R92, R101, R139 ;  /* 0x000000655c5c7223 */ /* 0x000fe2000001008b */
[----:B------:R-:W-:Y:S01]  /*5900*/  HADD2.F32 R139, -RZ, R44.H1_H1 ;  /* 0x3000002cff8b7230 */ /* 0x000fe20000004100 */
[----:B------:R-:W-:Y:S02]  /*5910*/  FMUL.FTZ R152, R94, R71 ;  /* 0x000000475e987220 */ /* 0x000fe40000410000 */
[----:B------:R-:W-:Y:S02]  /*5920*/  FMUL.FTZ R151, R92, R81 ;  /* 0x000000515c977220 */ /* 0x000fe40000410000 */
[----:B------:R-:W-:Y:S02]  /*5930*/  FMUL.FTZ R48, R139, R68 ;  /* 0x000000448b307220 */ /* 0x000fe40000410000 */
[----:B------:R-:W-:-:S02]  /*5940*/  FMUL.FTZ R140, R101, R78 ;  /* 0x0000004e658c7220 */ /* 0x000fc40000410000 */
[-C--:B------:R-:W-:Y:S02]  /*5950*/  FMUL.FTZ R146, R54, R151.reuse ;  /* 0x0000009736927220 */ /* 0x080fe40000410000 */
[----:B------:R-:W-:Y:S02]  /*5960*/  FFMA.FTZ R48, R104, -R48, R145 ;  /* 0x8000003068307223 */ /* 0x000fe40000010091 */
[----:B------:R-:W-:Y:S01]  /*5970*/  FFMA.FTZ R151, R90, R151, RZ ;  /* 0x000000975a977223 */ /* 0x000fe200000100ff */
[----:B------:R0:W-:Y:S01]  /*5980*/  STS [R141.X4+0x1090], R146 ;  /* 0x001090928d007388 */ /* 0x0001e20000004800 */
[----:B------:R-:W-:Y:S02]  /*5990*/  FFMA.FTZ R137, R100, -R152, R137 ;  /* 0x8000009864897223 */ /* 0x000fe40000010089 */
[----:B------:R-:W-:Y:S01]  /*59a0*/  FFMA.FTZ R145, R70, R145, R150 ;  /* 0x0000009146917223 */ /* 0x000fe20000010096 */
[-C--:B------:R-:W-:Y:S01]  /*59b0*/  LEA.HI.SX32 R150, R154, R149.reuse, 0x1b ;  /* 0x000000959a967211 */ /* 0x080fe200078fdaff */
[----:B------:R-:W-:Y:S01]  /*59c0*/  FMUL.FTZ R148, R91, R140 ;  /* 0x0000008c5b947220 */ /* 0x000fe20000410000 */
[----:B------:R-:W-:Y:S01]  /*59d0*/  LEA.HI.SX32 R149, R156, R149, 0x1b ;  /* 0x000000959c957211 */ /* 0x000fe200078fdaff */
[----:B------:R-:W-:-:S02]  /*59e0*/  FFMA.FTZ R152, R110, -R153, R130 ;  /* 0x800000996e987223 */ /* 0x000fc40000010082 */
[C---:B------:R-:W-:Y:S01]  /*59f0*/  FMUL.FTZ R153, R53.reuse, UR33 ;  /* 0x0000002135997c20 */ /* 0x040fe20008410000 */
[----:B------:R1:W-:Y:S01]  /*5a00*/  STS [R155.X4+0x1094], R148 ;  /* 0x001094949b007388 */ /* 0x0003e20000004800 */
[----:B------:R-:W-:Y:S02]  /*5a10*/  FMUL.FTZ R110, R110, R53 ;  /* 0x000000356e6e7220 */ /* 0x000fe40000410000 */
[----:B------:R-:W-:Y:S02]  /*5a20*/  FMUL.FTZ R154, R53, R58 ;  /* 0x0000003a359a7220 */ /* 0x000fe40000410000 */
[----:B0-----:R-:W-:Y:S02]  /*5a30*/  FFMA.FTZ R146, R138, R140, R151 ;  /* 0x0000008c8a927223 */ /* 0x001fe40000010097 */
[----:B------:R-:W-:Y:S02]  /*5a40*/  FMUL.FTZ R53, R108, R79 ;  /* 0x0000004f6c357220 */ /* 0x000fe40000410000 */
[----:B------:R-:W-:Y:S01]  /*5a50*/  FMUL.FTZ R153, R152, R153 ;  /* 0x0000009998997220 */ /* 0x000fe20000410000 */
[----:B-1----:R-:W-:Y:S01]  /*5a60*/  MOV R155, UR18 ;  /* 0x00000012009b7c02 */ /* 0x002fe20008000f00 */
[----:B------:R-:W-:-:S02]  /*5a70*/  FMUL.FTZ R148, R136, R76 ;  /* 0x0000004c88947220 */ /* 0x000fc40000410000 */
[----:B------:R-:W-:Y:S02]  /*5a80*/  FFMA.FTZ R151, R115, R53, R146 ;  /* 0x0000003573977223 */ /* 0x000fe40000010092 */
[----:B------:R-:W-:Y:S02]  /*5a90*/  FFMA.FTZ R39, R110, R58, R39 ;  /* 0x0000003a6e277223 */ /* 0x000fe40000010027 */
[C---:B------:R-:W-:Y:S02]  /*5aa0*/  FFMA.FTZ R110, R49.reuse, R110, R153 ;  /* 0x0000006e316e7223 */ /* 0x040fe40000010099 */
[-C--:B------:R-:W-:Y:S02]  /*5ab0*/  FMUL.FTZ R140, R152, R154.reuse ;  /* 0x0000009a988c7220 */ /* 0x080fe40000410000 */
[----:B------:R-:W-:Y:S02]  /*5ac0*/  FMUL.FTZ R146, R49, R154 ;  /* 0x0000009a31927220 */ /* 0x000fe40000410000 */
[----:B------:R-:W-:-:S02]  /*5ad0*/  FMUL.FTZ R49, R111, R77 ;  /* 0x0000004d6f317220 */ /* 0x000fc40000410000 */
[-C--:B------:R-:W-:Y:S02]  /*5ae0*/  FFMA.FTZ R152, R112, R148.reuse, R151 ;  /* 0x0000009470987223 */ /* 0x080fe40000010097 */
[----:B------:R-:W-:Y:S02]  /*5af0*/  FMUL.FTZ R154, R113, R148 ;  /* 0x00000094719a7220 */ /* 0x000fe40000410000 */
[----:B------:R-:W-:Y:S02]  /*5b00*/  FMUL.FTZ R148, R118, R74 ;  /* 0x0000004a76947220 */ /* 0x000fe40000410000 */
[----:B------:R-:W-:Y:S02]  /*5b10*/  FFMA.FTZ R152, R143, R49, R152 ;  /* 0x000000318f987223 */ /* 0x000fe40000010098 */
[----:B------:R-:W-:Y:S02]  /*5b20*/  FMUL.FTZ R53, R114, R53 ;  /* 0x0000003572357220 */ /* 0x000fe40000410000 */
[----:B------:R-:W-:-:S02]  /*5b30*/  FMUL.FTZ R158, R119, R148 ;  /* 0x00000094779e7220 */ /* 0x000fc40000410000 */
[----:B------:R-:W-:Y:S01]  /*5b40*/  FFMA.FTZ R152, R121, R148, R152 ;  /* 0x0000009479987223 */ /* 0x000fe20000010098 */
[--C-:B------:R-:W-:Y:S01]  /*5b50*/  HADD2.F32 R148, -RZ, R45.reuse.H0_H0 ;  /* 0x2000002dff947230 */ /* 0x100fe20000004100 */
[----:B------:R-:W-:Y:S01]  /*5b60*/  FMUL.FTZ R156, R116, R49 ;  /* 0x00000031749c7220 */ /* 0x000fe20000410000 */
[----:B------:R0:W-:Y:S01]  /*5b70*/  STS [R150.X4+0x1098], R53 ;  /* 0x0010983596007388 */ /* 0x0001e20000004800 */
[----:B------:R-:W-:Y:S02]  /*5b80*/  FMUL.FTZ R49, R117, R75 ;  /* 0x0000004b75317220 */ /* 0x000fe40000410000 */
[----:B------:R-:W-:Y:S01]  /*5b90*/  FMUL.FTZ R104, R104, R147 ;  /* 0x0000009368687220 */ /* 0x000fe20000410000 */
[----:B------:R1:W-:Y:S01]  /*5ba0*/  STS [R149.X4+0x109c], R154 ;  /* 0x00109c9a95007388 */ /* 0x0003e20000004800 */
[-C--:B------:R-:W-:Y:S02]  /*5bb0*/  FFMA.FTZ R152, R127, R49.reuse, R152 ;  /* 0x000000317f987223 */ /* 0x080fe40000010098 */
[----:B------:R-:W-:Y:S01]  /*5bc0*/  FMUL.FTZ R160, R122, R49 ;  /* 0x000000317aa07220 */ /* 0x000fe20000410000 */
[----:B------:R-:W-:Y:S01]  /*5bd0*/  HADD2.F32 R49, -RZ, R45.H1_H1 ;  /* 0x3000002dff317230 */ /* 0x000fe20000004100 */
[----:B------:R2:W-:Y:S01]  /*5be0*/  STS [R141.X4+0x10a0], R156 ;  /* 0x0010a09c8d007388 */ /* 0x0005e20000004800 */
[----:B0-----:R-:W-:-:S02]  /*5bf0*/  FMUL.FTZ R53, R148, R67 ;  /* 0x0000004394357220 */ /* 0x001fc40000410000 */
[----:B------:R-:W-:Y:S01]  /*5c00*/  FMUL.FTZ R150, R55, R72 ;  /* 0x0000004837967220 */ /* 0x000fe20000410000 */
[----:B------:R-:W-:Y:S01]  /*5c10*/  STS [R141.X4+0x10a4], R158 ;  /* 0x0010a49e8d007388 */ /* 0x000fe20000004800 */
[----:B-1----:R-:W-:Y:S02]  /*5c20*/  FFMA.FTZ R149, R69, R132, R145 ;  /* 0x0000008445957223 */ /* 0x002fe40000010091 */
[----:B------:R-:W-:Y:S01]  /*5c30*/  FFMA.FTZ R132, R103, -R53, R132 ;  /* 0x8000003567847223 */ /* 0x000fe20000010084 */
[----:B------:R-:W-:Y:S01]  /*5c40*/  STS [R141.X4+0x10a8], R160 ;  /* 0x0010a8a08d007388 */ /* 0x000fe20000004800 */
[-C--:B------:R-:W-:Y:S02]  /*5c50*/  FFMA.FTZ R152, R135, R150.reuse, R152 ;  /* 0x0000009687987223 */ /* 0x080fe40000010098 */
[----:B------:R-:W-:Y:S01]  /*5c60*/  FMUL.FTZ R53, R131, R71 ;  /* 0x0000004783357220 */ /* 0x000fe20000410000 */
[----:B------:R-:W-:Y:S01]  /*5c70*/  STS [R141.X4+0x10cc], R146 ;  /* 0x0010cc928d007388 */ /* 0x000fe20000004800 */
[----:B------:R-:W-:Y:S01]  /*5c80*/  FMUL.FTZ R154, R133, R150 ;  /* 0x00000096859a7220 */ /* 0x000fe20000410000 */
[----:B------:R-:W-:Y:S01]  /*5c90*/  HADD2.F32 R150, -RZ, R46.H0_H0 ;  /* 0x2000002eff967230 */ /* 0x000fe20000004100 */
[----:B------:R-:W-:-:S02]  /*5ca0*/  FMUL.FTZ R153, R49, R64 ;  /* 0x0000004031997220 */ /* 0x000fc40000410000 */
[C---:B------:R-:W-:Y:S01]  /*5cb0*/  FMUL.FTZ R145, R147.reuse, UR33 ;  /* 0x0000002193917c20 */ /* 0x040fe20008410000 */
[----:B------:R0:W-:Y:S01]  /*5cc0*/  STS [R141.X4+0x10ac], R154 ;  /* 0x0010ac9a8d007388 */ /* 0x0001e20000004800 */
[----:B--2---:R-:W-:Y:S02]  /*5cd0*/  FMUL.FTZ R156, R147, R68 ;  /* 0x00000044939c7220 */ /* 0x004fe40000410000 */
[----:B------:R-:W-:Y:S02]  /*5ce0*/  FFMA.FTZ R151, R137, R53, R152 ;  /* 0x0000003589977223 */ /* 0x000fe40000010098 */
[----:B------:R-:W-:Y:S02]  /*5cf0*/  FFMA.FTZ R149, R66, R129, R149 ;  /* 0x0000008142957223 */ /* 0x000fe40000010095 */
[----:B------:R-:W-:Y:S02]  /*5d00*/  FFMA.FTZ R147, R106, -R153, R129 ;  /* 0x800000996a937223 */ /* 0x000fe40000010081 */
[----:B------:R-:W-:-:S02]  /*5d10*/  FMUL.FTZ R129, R48, R145 ;  /* 0x0000009130817220 */ /* 0x000fc40000410000 */
[----:B------:R-:W-:Y:S01]  /*5d20*/  FFMA.FTZ R151, R48, R156, R151 ;  /* 0x0000009c30977223 */ /* 0x000fe20000010097 */
[----:B------:R-:W-:Y:S01]  /*5d30*/  HADD2.F32 R48, -RZ, R46.H1_H1 ;  /* 0x3000002eff307230 */ /* 0x000fe20000004100 */
[----:B------:R-:W-:Y:S02]  /*5d40*/  FMUL.FTZ R152, R150, R63 ;  /* 0x0000003f96987220 */ /* 0x000fe40000410000 */
[----:B------:R-:W-:Y:S02]  /*5d50*/  FFMA.FTZ R145, R65, R126, R149 ;  /* 0x0000007e41917223 */ /* 0x000fe40000010095 */
[----:B------:R-:W-:Y:S02]  /*5d60*/  FFMA.FTZ R149, R105, -R152, R126 ;  /* 0x8000009869957223 */ /* 0x000fe4000001007e */
[----:B------:R-:W-:Y:S02]  /*5d70*/  FMUL.FTZ R152, R48, R60 ;  /* 0x0000003c30987220 */ /* 0x000fe40000410000 */
[----:B0-----:R-:W-:-:S02]  /*5d80*/  FMUL.FTZ R154, R94, R53 ;  /* 0x000000355e9a7220 */ /* 0x001fc40000410000 */
[----:B------:R-:W-:Y:S01]  /*5d90*/  FFMA.FTZ R53, R109, -R152, R128 ;  /* 0x800000986d357223 */ /* 0x000fe20000010080 */
[----:B------:R-:W-:Y:S01]  /*5da0*/  HADD2.F32 R152, -RZ, R47.H0_H0 ;  /* 0x2000002fff987230 */ /* 0x000fe20000004100 */
[----:B------:R-:W-:Y:S01]  /*5db0*/  FFMA.FTZ R126, R62, R128, R145 ;  /* 0x000000803e7e7223 */ /* 0x000fe20000010091 */
[----:B------:R0:W-:Y:S01]  /*5dc0*/  STS [R141.X4+0x10b0], R154 ;  /* 0x0010b09a8d007388 */ /* 0x0001e20000004800 */
[----:B------:R-:W-:Y:S02]  /*5dd0*/  FMUL.FTZ R145, R144, UR33 ;  /* 0x0000002190917c20 */ /* 0x000fe40008410000 */
[----:B------:R-:W-:Y:S02]  /*5de0*/  FMUL.FTZ R128, R152, R57 ;  /* 0x0000003998807220 */ /* 0x000fe40000410000 */
[----:B------:R-:W-:Y:S02]  /*5df0*/  FMUL.FTZ R153, R144, R67 ;  /* 0x0000004390997220 */ /* 0x000fe40000410000 */
[----:B------:R-:W-:-:S02]  /*5e00*/  FFMA.FTZ R126, R61, R134, R126 ;  /* 0x000000863d7e7223 */ /* 0x000fc4000001007e */
[----:B------:R-:W-:Y:S02]  /*5e10*/  FMUL.FTZ R103, R103, R144 ;  /* 0x0000009067677220 */ /* 0x000fe40000410000 */
[C---:B------:R-:W-:Y:S02]  /*5e20*/  FMUL.FTZ R145, R132.reuse, R145 ;  /* 0x0000009184917220 */ /* 0x040fe40000410000 */
[----:B------:R-:W-:Y:S02]  /*5e30*/  FFMA.FTZ R134, R107, -R128, R134 ;  /* 0x800000806b867223 */ /* 0x000fe40000010086 */
[----:B------:R-:W-:Y:S02]  /*5e40*/  FFMA.FTZ R132, R132, R153, R151 ;  /* 0x0000009984847223 */ /* 0x000fe40000010097 */
[C---:B------:R-:W-:Y:S02]  /*5e50*/  FMUL.FTZ R128, R123.reuse, UR33 ;  /* 0x000000217b807c20 */ /* 0x040fe40008410000 */
[----:B------:R-:W-:-:S02]  /*5e60*/  FMUL.FTZ R144, R123, R64 ;  /* 0x000000407b907220 */ /* 0x000fc40000410000 */
[C---:B0-----:R-:W-:Y:S02]  /*5e70*/  FMUL.FTZ R154, R142.reuse, UR33 ;  /* 0x000000218e9a7c20 */ /* 0x041fe40008410000 */
[----:B------:R-:W-:Y:S02]  /*5e80*/  FMUL.FTZ R105, R105, R142 ;  /* 0x0000008e69697220 */ /* 0x000fe40000410000 */
[----:B------:R-:W-:Y:S02]  /*5e90*/  FMUL.FTZ R151, R142, R63 ;  /* 0x0000003f8e977220 */ /* 0x000fe40000410000 */
[----:B------:R-:W-:Y:S02]  /*5ea0*/  FMUL.FTZ R106, R106, R123 ;  /* 0x0000007b6a6a7220 */ /* 0x000fe40000410000 */
[----:B------:R-:W-:Y:S02]  /*5eb0*/  FMUL.FTZ R128, R147, R128 ;  /* 0x0000008093807220 */ /* 0x000fe40000410000 */
[----:B------:R-:W-:-:S02]  /*5ec0*/  FMUL.FTZ R142, R49, R144 ;  /* 0x00000090318e7220 */ /* 0x000fc40000410000 */
[----:B------:R-:W-:Y:S02]  /*5ed0*/  FFMA.FTZ R132, R147, R144, R132 ;  /* 0x0000009093847223 */ /* 0x000fe40000010084 */
[----:B------:R-:W-:Y:S01]  /*5ee0*/  FMUL.FTZ R123, R149, R154 ;  /* 0x0000009a957b7220 */ /* 0x000fe20000410000 */
[----:B------:R-:W-:Y:S01]  /*5ef0*/  STS [R141.X4+0x10bc], R142 ;  /* 0x0010bc8e8d007388 */ /* 0x000fe20000004800 */
[----:B------:R-:W-:Y:S02]  /*5f00*/  FMUL.FTZ R144, R120, UR33 ;  /* 0x0000002178907c20 */ /* 0x000fe40008410000 */
[C---:B------:R-:W-:Y:S02]  /*5f10*/  FFMA.FTZ R145, R148.reuse, R103, R145 ;  /* 0x0000006794917223 */ /* 0x040fe40000010091 */
[----:B------:R-:W-:Y:S02]  /*5f20*/  FMUL.FTZ R148, R148, R153 ;  /* 0x0000009994947220 */ /* 0x000fe40000410000 */
[----:B------:R-:W-:-:S02]  /*5f30*/  FFMA.FTZ R128, R49, R106, R128 ;  /* 0x0000006a31807223 */ /* 0x000fc40000010080 */
[----:B------:R-:W-:Y:S01]  /*5f40*/  IMAD.WIDE.U32 R50, R155, c[0x0][0x2a0], R50 ;  /* 0x0000a8009b327a25 */ /* 0x000fe200078e0032 */
[----:B------:R0:W-:Y:S03]  /*5f50*/  STS [R141.X4+0x10b8], R148 ;  /* 0x0010b8948d007388 */ /* 0x0001e60000004800 */
[----:B------:R-:W-:Y:S01]  /*5f60*/  FFMA.FTZ R123, R150, R105, R123 ;  /* 0x00000069967b7223 */ /* 0x000fe2000001007b */
[----:B------:R-:W-:Y:S01]  /*5f70*/  IADD3 R153, R51, UR30, RZ ;  /* 0x0000001e33997c10 */ /* 0x000fe2000fffe0ff */
[----:B------:R-:W-:Y:S02]  /*5f80*/  FMUL.FTZ R109, R109, R120 ;  /* 0x000000786d6d7220 */ /* 0x000fe40000410000 */
[----:B------:R-:W-:Y:S02]  /*5f90*/  FMUL.FTZ R144, R53, R144 ;  /* 0x0000009035907220 */ /* 0x000fe40000410000 */
[----:B------:R-:W-:Y:S01]  /*5fa0*/  FMUL.FTZ R49, R120, R60 ;  /* 0x0000003c78317220 */ /* 0x000fe20000410000 */
[----:B0-----:R-:W-:Y:S01]  /*5fb0*/  MOV R148, UR32 ;  /* 0x0000002000947c02 */ /* 0x001fe20008000f00 */
[----:B------:R-:W-:-:S02]  /*5fc0*/  FMUL.FTZ R150, R150, R151 ;  /* 0x0000009796967220 */ /* 0x000fc40000410000 */
[----:B------:R-:W-:Y:S01]  /*5fd0*/  FFMA.FTZ R132, R149, R151, R132 ;  /* 0x0000009795847223 */ /* 0x000fe20000010084 */
[----:B------:R-:W-:Y:S01]  /*5fe0*/  MOV R151, UR32 ;  /* 0x0000002000977c02 */ /* 0x000fe20008000f00 */
[----:B------:R-:W-:Y:S01]  /*5ff0*/  FMUL.FTZ R107, R107, R52 ;  /* 0x000000346b6b7220 */ /* 0x000fe20000410000 */
[----:B------:R0:W-:Y:S01]  /*6000*/  STS [R141.X4+0x10c0], R150 ;  /* 0x0010c0968d007388 */ /* 0x0001e20000004800 */
[C---:B------:R-:W-:Y:S02]  /*6010*/  FMUL.FTZ R147, R52.reuse, UR33 ;  /* 0x0000002134937c20 */ /* 0x040fe40008410000 */
[----:B------:R-:W-:Y:S02]  /*6020*/  FMUL.FTZ R149, R52, R57 ;  /* 0x0000003934957220 */ /* 0x000fe40000410000 */
[C---:B------:R-:W-:Y:S02]  /*6030*/  FFMA.FTZ R120, R48.reuse, R109, R144 ;  /* 0x0000006d30787223 */ /* 0x040fe40000010090 */
[-C--:B------:R-:W-:Y:S01]  /*6040*/  FMUL.FTZ R52, R48, R49.reuse ;  /* 0x0000003130347220 */ /* 0x080fe20000410000 */
[----:B------:R-:W-:Y:S01]  /*6050*/  IADD3 R48, P0, R50, UR32, RZ ;  /* 0x0000002032307c10 */ /* 0x000fe2000ff1e0ff */
[----:B------:R-:W-:Y:S01]  /*6060*/  FFMA.FTZ R155, R53, R49, R132 ;  /* 0x00000031359b7223 */ /* 0x000fe20000010084 */
[----:B------:R-:W-:Y:S01]  /*6070*/  IADD3 R132, -R151, c[0x0][0x168], -R4 ;  /* 0x00005a0097847a10 */ /* 0x000fe20007ffe904 */
[----:B------:R-:W-:Y:S01]  /*6080*/  FMUL.FTZ R147, R134, R147 ;  /* 0x0000009386937220 */ /* 0x000fe20000410000 */
[----:B------:R-:W-:Y:S01]  /*6090*/  LEA.HI.X.SX32 R49, R148, R153, 0x1, P0 ;  /* 0x0000009994317211 */ /* 0x000fe200000f0eff */
[----:B------:R-:W-:Y:S01]  /*60a0*/  FMUL.FTZ R156, R139, R156 ;  /* 0x0000009c8b9c7220 */ /* 0x000fe20000410000 */
[----:B------:R-:W-:Y:S01]  /*60b0*/  ISETP.GE.AND P0, PT, R132, 0x1, PT ;  /* 0x000000018400780c */ /* 0x000fe20003f06270 */
[C---:B------:R-:W-:Y:S01]  /*60c0*/  FFMA.FTZ R147, R152.reuse, R107, R147 ;  /* 0x0000006b98937223 */ /* 0x040fe20000010093 */
[----:B------:R-:W-:Y:S01]  /*60d0*/  STS [R141.X4+0x10c4], R52 ;  /* 0x0010c4348d007388 */ /* 0x000fe20000004800 */
[----:B------:R-:W-:-:S02]  /*60e0*/  FMUL.FTZ R152, R152, R149 ;  /* 0x0000009598987220 */ /* 0x000fc40000410000 */
[----:B------:R-:W-:Y:S01]  /*60f0*/  FFMA.FTZ R155, R134, R149, R155 ;  /* 0x00000095869b7223 */ /* 0x000fe2000001009b */
[----:B------:R-:W-:Y:S01]  /*6100*/  STS [R141.X4+0x10b4], R156 ;  /* 0x0010b49c8d007388 */ /* 0x000fe20000004800 */
[----:B------:R-:W-:Y:S02]  /*6110*/  FMUL.FTZ R151, R100, R131 ;  /* 0x0000008364977220 */ /* 0x000fe40000410000 */
[----:B0-----:R-:W-:Y:S01]  /*6120*/  FMUL.FTZ R150, R131, UR33 ;  /* 0x0000002183967c20 */ /* 0x001fe20008410000 */
[----:B------:R0:W-:Y:S01]  /*6130*/  STS [R141.X4+0x10c8], R152 ;  /* 0x0010c8988d007388 */ /* 0x0001e20000004800 */
[----:B------:R-:W-:Y:S02]  /*6140*/  FMUL.FTZ R148, R55, UR33 ;  /* 0x0000002137947c20 */ /* 0x000fe40008410000 */
[----:B------:R-:W-:Y:S02]  /*6150*/  FMUL.FTZ R144, R117, UR33 ;  /* 0x0000002175907c20 */ /* 0x000fe40008410000 */
[----:B------:R-:W-:-:S02]  /*6160*/  FMUL.FTZ R142, R118, UR33 ;  /* 0x00000021768e7c20 */ /* 0x000fc40008410000 */
[----:B------:R-:W-:Y:S02]  /*6170*/  FMUL.FTZ R134, R111, UR33 ;  /* 0x000000216f867c20 */ /* 0x000fe40008410000 */
[----:B------:R-:W-:Y:S02]  /*6180*/  FMUL.FTZ R149, R136, UR33 ;  /* 0x0000002188957c20 */ /* 0x000fe40008410000 */
[----:B------:R-:W-:Y:S02]  /*6190*/  FMUL.FTZ R100, R108, UR33 ;  /* 0x000000216c647c20 */ /* 0x000fe40008410000 */
[----:B0-----:R-:W-:Y:S02]  /*61a0*/  FMUL.FTZ R141, R101, UR33 ;  /* 0x00000021658d7c20 */ /* 0x001fe40008410000 */
        /* <DEDUP_REMOVED lines=15> */
.L_x_1932:
[----:B------:R-:W-:Y:S05]  /*62a0*/  BSYNC B0 ;  /* 0x0000000000007941 */ /* 0x000fea0003800000 */
.L_x_1931:
[----:B------:R-:W-:Y:S01]  /*62b0*/  ULDC UR30, c[0x0][0x174] ;  /* 0x00005d00001e7ab9 */ /* 0x000fe20000000800 */
[C---:B------:R-:W-:Y:S01]  /*62c0*/  LEA R48, P0, R50.reuse, c[0x0][0x318], 0x2 ;  /* 0x0000c60032307a11 */ /* 0x040fe200078010ff */
[----:B------:R-:W-:Y:S01]  /*62d0*/  UIADD3 UR30, UR6, -UR30, URZ ;  /* 0x8000001e061e7290 */ /* 0x000fe2000fffe03f */
[----:B0-----:R-:W-:Y:S01]  /*62e0*/  FMUL.FTZ R53, R59, R130 ;  /* 0x000000823b357220 */ /* 0x001fe20000410000 */
[----:B------:R-:W-:Y:S01]  /*62f0*/  USHF.L.U32 UR31, UR8, 0x2, URZ ;  /* 0x00000002081f7899 */ /* 0x000fe2000800063f */
[----:B------:R-:W-:Y:S01]  /*6300*/  LEA.HI.X R49, R50, c[0x0][0x31c], R153, 0x2, P0 ;  /* 0x0000c70032317a11 */ /* 0x000fe200000f1499 */
[----:B------:R-:W-:Y:S01]  /*6310*/  UIMAD UR30, UR30, -0x800, URZ ;  /* 0xfffff8001e1e78a4 */ /* 0x000fe2000f8e023f */
[----:B------:R-:W-:Y:S01]  /*6320*/  ISETP.GE.AND P0, PT, R132, 0x81, PT ;  /* 0x000000818400780c */ /* 0x000fe20003f06270 */
[----:B------:R-:W-:Y:S01]  /*6330*/  ULDC.64 UR32, c[0x0][0x2b0] ;  /* 0x0000ac0000207ab9 */ /* 0x000fe20000000a00 */
[----:B------:R-:W-:Y:S01]  /*6340*/  BSSY B0, `(.L_x_1933) ;  /* 0x0000015000007945 */ /* 0x000fe20003800000 */
[----:B------:R-:W-:Y:S01]  /*6350*/  FFMA.FTZ R38, R107, R57, R38 ;  /* 0x000000396b267223 */ /* 0x000fe20000010026 */
[----:B------:R-:W-:Y:S01]  /*6360*/  IADD3 R107, R4, 0x100, RZ ;  /* 0x00000100046b7810 */ /* 0x000fe20007ffe0ff */
[----:B------:R-:W-:Y:S01]  /*6370*/  FFMA.FTZ R37, R109, R60, R37 ;  /* 0x0000003c6d257223 */ /* 0x000fe20000010025 */
[----:B------:R-:W-:Y:S01]  /*6380*/  MOV R51, UR30 ;  /* 0x0000001e00337c02 */ /* 0x000fe20008000f00 */
        /* <DEDUP_REMOVED lines=8> */
[----:B------:R-:W-:Y:S02]  /*6410*/  FADD.FTZ R52, R155, R140 ;  /* 0x0000008c9b347221 */ /* 0x000fe40000010000 */
[----:B------:R-:W-:Y:S01]  /*6420*/  IMAD.WIDE.U32 R48, R51, c[0x0][0x2b0], R48 ;  /* 0x0000ac0033307a25 */ /* 0x000fe200078e0030 */
[----:B------:R-:W-:-:S04]  /*6430*/  IADD3 R51, R4, 0x80, RZ ;  /* 0x0000008004337810 */ /* 0x000fc80007ffe0ff */
[----:B------:R-:W-:Y:S02]  /*6440*/  LEA.HI.SX32 R51, R51, R4, 0x1b ;  /* 0x0000000433337211 */ /* 0x000fe400078fdaff */
[----:B------:R-:W-:-:S04]  /*6450*/  IADD3 R49, R49, UR30, RZ ;  /* 0x0000001e31317c10 */ /* 0x000fc8000fffe0ff */
[----:B------:R-:W0:Y:S01]  /*6460*/  LDS R51, [R51.X4+0x1290] ;  /* 0x0012900033337984 */ /* 0x000e220000004800 */
[----:B------:R-:W-:Y:S05]  /*6470*/  @!P0 BRA `(.L_x_1934) ;  /* 0x0000001000008947 */ /* 0x000fea0003800000 */
[----:B0-----:R0:W-:Y:S02]  /*6480*/  RED.E.ADD.F32.FTZ.RN.STRONG.GPU [R48.64+-0x1e00], R51 ;  /* 0xffe200333000798e */ /* 0x0011e4000c10e79c */
.L_x_1934:
[----:B------:R-:W-:Y:S05]  /*6490*/  BSYNC B0 ;  /* 0x0000000000007941 */ /* 0x000fea0003800000 */
.L_x_1933:
        /* <DEDUP_REMOVED lines=14> */
.L_x_1936:
[----:B------:R-:W-:Y:S05]  /*6580*/  BSYNC B0 ;  /* 0x0000000000007941 */ /* 0x000fea0003800000 */
.L_x_1935:
[----:B------:R-:W2:Y:S01]  /*6590*/  LDS R109, [R109.X4+0x1690] ;  /* 0x001690006d6d7984 */ /* 0x000ea20000004800 */
[----:B------:R-:W-:Y:S01]  /*65a0*/  BSSY B0, `(.L_x_1937) ;  /* 0x0000005000007945 */ /* 0x000fe20003800000 */
[----:B0-----:R-:W-:-:S02]  /*65b0*/  IADD3 R51, R4, 0x280, RZ ;  /* 0x0000028004337810 */ /* 0x001fc40007ffe0ff */
[----:B------:R-:W-:Y:S01]  /*65c0*/  LEA.HI.SX32 R50, R153, R4, 0x1b ;  /* 0x0000000499327211 */ /* 0x000fe200078fdaff */
[----:B------:R-:W-:Y:S05]  /*65d0*/  @!P0 BRA `(.L_x_1938) ;  /* 0x0000001000008947 */ /* 0x000fea0003800000 */
[----:B--2---:R0:W-:Y:S02]  /*65e0*/  RED.E.ADD.F32.FTZ.RN.STRONG.GPU [R48.64+-0x1a00], R109 ;  /* 0xffe6006d3000798e */ /* 0x0041e4000c10e79c */
.L_x_1938:
[----:B------:R-:W-:Y:S05]  /*65f0*/  BSYNC B0 ;  /* 0x0000000000007941 */ /* 0x000fea0003800000 */
.L_x_1937:
[----:B-1----:R-:W-:Y:S01]  /*6600*/  LEA.HI.SX32 R107, R51, R4, 0x1b ;  /* 0x00000004336b7211 */ /* 0x002fe200078fdaff */
[----:B------:R-:W-:Y:S01]  /*6610*/  BSSY B0, `(.L_x_1939) ;  /* 0x0000005000007945 */ /* 0x000fe20003800000 */
[----:B------:R1:W3:Y:S01]  /*6620*/  LDS R51, [R50.X4+0x1890] ;  /* 0x0018900032337984 */ /* 0x0002e20000004800 */
[----:B0-2---:R-:W-:Y:S01]  /*6630*/  IADD3 R109, R4, 0x300, RZ ;  /* 0x00000300046d7810 */ /* 0x005fe20007ffe0ff */
[----:B------:R-:W-:Y:S05]  /*6640*/  @!P1 BRA `(.L_x_1940) ;  /* 0x0000001000009947 */ /* 0x000fea0003800000 */
[----:B---3--:R0:W-:Y:S02]  /*6650*/  RED.E.ADD.F32.FTZ.RN.STRONG.GPU [R48.64+-0x1800], R51 ;  /* 0xffe800333000798e */ /* 0x0081e4000c10e79c */
.L_x_1940:
[----:B------:R-:W-:Y:S05]  /*6660*/  BSYNC B0 ;  /* 0x0000000000007941 */ /* 0x000fea0003800000 */
.L_x_1939:
[----:B------:R-:W2:Y:S01]  /*6670*/  LDS R107, [R107.X4+0x1a90] ;  /* 0x001a90006b6b7984 */ /* 0x000ea20000004800 */
[----:B------:R-:W-:Y:S01]  /*6680*/  BSSY B0, `(.L_x_1941) ;  /* 0x0000005000007945 */ /* 0x000fe20003800000 */
[----:B0--3--:R-:W-:Y:S02]  /*6690*/  IADD3 R51, R4, 0x380, RZ ;  /* 0x0000038004337810 */ /* 0x009fe40007ffe0ff */
[----:B------:R-:W-:Y:S01]  /*66a0*/  LEA.HI.SX32 R109, R109, R4, 0x1b ;  /* 0x000000046d6d7211 */ /* 0x000fe200078fdaff */
[----:B------:R-:W-:Y:S05]  /*66b0*/  @!P2 BRA `(.L_x_1942) ;  /* 0x000000100000a947 */ /* 0x000fea0003800000 */
[----:B--2---:R0:W-:Y:S02]  /*66c0*/  RED.E.ADD.F32.FTZ.RN.STRONG.GPU [R48.64+-0x1600], R107 ;  /* 0xffea006b3000798e */ /* 0x0041e4000c10e79c */
.L_x_1942:
[----:B------:R-:W-:Y:S05]  /*66d0*/  BSYNC B0 ;  /* 0x0000000000007941 */ /* 0x000fea0003800000 */
.L_x_1941:
[----:B------:R-:W3:Y:S01]  /*66e0*/  LDS R109, [R109.X4+0x1c90] ;  /* 0x001c90006d6d7984 */ /* 0x000ee20000004800 */
[----:B------:R-:W-:Y:S01]  /*66f0*/  BSSY B0, `(.L_x_1943) ;  /* 0x0000005000007945 */ /* 0x000fe20003800000 */
[----:B0-2---:R-:W-:-:S02]  /*6700*/  IADD3 R107, R4, 0x400, RZ ;  /* 0x00000400046b7810 */ /* 0x005fc40007ffe0ff */
[----:B------:R-:W-:Y:S01]  /*6710*/  LEA.HI.SX32 R51, R51, R4, 0x1b ;  /* 0x0000000433337211 */ /* 0x000fe200078fdaff */
[----:B------:R-:W-:Y:S05]  /*6720*/  @!P3 BRA `(.L_x_1944) ;  /* 0x000000100000b947 */ /* 0x000fea0003800000 */
[----:B---3--:R0:W-:Y:S02]  /*6730*/  RED.E.ADD.F32.FTZ.RN.STRONG.GPU [R48.64+-0x1400], R109 ;  /* 0xffec006d3000798e */ /* 0x0081e4000c10e79c */
.L_x_1944:
[----:B------:R-:W-:Y:S05]  /*6740*/  BSYNC B0 ;  /* 0x0000000000007941 */ /* 0x000fea0003800000 */
.L_x_1943:
[----:B------:R-:W2:Y:S01]  /*6750*/  LDS R51, [R51.X4+0x1e90] ;  /* 0x001e900033337984 */ /* 0x000ea20000004800 */
[----:B------:R-:W-:Y:S01]  /*6760*/  BSSY B0, `(.L_x_1945) ;  /* 0x0000004000007945 */ /* 0x000fe20003800000 */
[----:B------:R-:W-:Y:S01]  /*6770*/  LEA.HI.SX32 R107, R107, R4, 0x1b ;  /* 0x000000046b6b7211 */ /* 0x000fe200078fdaff */
[----:B------:R-:W-:Y:S05]  /*6780*/  @!P4 BRA `(.L_x_1946) ;  /* 0x000000100000c947 */ /* 0x000fea0003800000 */
[----:B--2---:R2:W-:Y:S02]  /*6790*/  RED.E.ADD.F32.FTZ.RN.STRONG.GPU [R48.64+-0x1200], R51 ;  /* 0xffee00333000798e */ /* 0x0045e4000c10e79c */
.L_x_1946:
[----:B------:R-:W-:Y:S05]  /*67a0*/  BSYNC B0 ;  /* 0x0000000000007941 */ /* 0x000fea0003800000 */
.L_x_1945:
[----:B------:R-:W4:Y:S01]  /*67b0*/  LDS R107, [R107.X4+0x2090] ;  /* 0x002090006b6b7984 */ /* 0x000f220000004800 */
[----:B------:R-:W-:Y:S01]  /*67c0*/  BSSY B0, `(.L_x_1947) ;  /* 0x0000005000007945 */ /* 0x000fe20003800000 */
[C---:B--2---:R-:W-:Y:S02]  /*67d0*/  IADD3 R51, R4.reuse, 0x480, RZ ;  /* 0x0000048004337810 */ /* 0x044fe40007ffe0ff */
[----:B0--3--:R-:W-:Y:S01]  /*67e0*/  IADD3 R109, R4, 0x500, RZ ;  /* 0x00000500046d7810 */ /* 0x009fe20007ffe0ff */
[----:B------:R-:W-:Y:S05]  /*67f0*/  @!P5 BRA `(.L_x_1948) ;  /* 0x000000100000d947 */ /* 0x000fea0003800000 */
[----:B----4-:R0:W-:Y:S02]  /*6800*/  RED.E.ADD.F32.FTZ.RN.STRONG.GPU [R48.64+-0x1000], R107 ;  /* 0xfff0006b3000798e */ /* 0x0101e4000c10e79c */
.L_x_1948:
[----:B------:R-:W-:Y:S05]  /*6810*/  BSYNC B0 ;  /* 0x0000000000007941 */ /* 0x000fea0003800000 */
.L_x_1947:
        /* <DEDUP_REMOVED lines=14> */
.L_x_1950:
[----:B------:R-:W-:Y:S05]  /*6900*/  BSYNC B0 ;  /* 0x0000000000007941 */ /* 0x000fea0003800000 */
.L_x_1949:
[----:B------:R-:W2:Y:S01]  /*6910*/  LDS R109, [R109.X4+0x2490] ;  /* 0x002490006d6d7984 */ /* 0x000ea20000004800 */
[----:B------:R-:W-:Y:S01]  /*6920*/  BSSY B0, `(.L_x_1951) ;  /* 0x0000005000007945 */ /* 0x000fe20003800000 */
[----:B0-----:R-:W-:Y:S02]  /*6930*/  IADD3 R51, R4, 0x600, RZ ;  /* 0x0000060004337810 */ /* 0x001fe40007ffe0ff */
[----:B------:R-:W-:Y:S01]  /*6940*/  LEA.HI.SX32 R107, R107, R4, 0x1b ;  /* 0x000000046b6b7211 */ /* 0x000fe200078fdaff */
[----:B------:R-:W-:Y:S05]  /*6950*/  @!P0 BRA `(.L_x_1952) ;  /* 0x0000001000008947 */ /* 0x000fea0003800000 */
[----:B--2---:R0:W-:Y:S02]  /*6960*/  RED.E.ADD.F32.FTZ.RN.STRONG.GPU [R48.64+-0xc00], R109 ;  /* 0xfff4006d3000798e */ /* 0x0041e4000c10e79c */
.L_x_1952:
[----:B------:R-:W-:Y:S05]  /*6970*/  BSYNC B0 ;  /* 0x0000000000007941 */ /* 0x000fea0003800000 */
.L_x_1951:
[----:B------:R-:W3:Y:S01]  /*6980*/  LDS R107, [R107.X4+0x2690] ;  /* 0x002690006b6b7984 */ /* 0x000ee20000004800 */
[----:B------:R-:W-:Y:S01]  /*6990*/  BSSY B0, `(.L_x_1953) ;  /* 0x0000005000007945 */ /* 0x000fe20003800000 */
[----:B0-2---:R-:W-:-:S02]  /*69a0*/  IADD3 R109, R4, 0x680, RZ ;  /* 0x00000680046d7810 */ /* 0x005fc40007ffe0ff */
[----:B------:R-:W-:Y:S01]  /*69b0*/  LEA.HI.SX32 R51, R51, R4, 0x1b ;  /* 0x0000000433337211 */ /* 0x000fe200078fdaff */
[----:B------:R-:W-:Y:S05]  /*69c0*/  @!P1 BRA `(.L_x_1954) ;  /* 0x0000001000009947 */ /* 0x000fea0003800000 */
[----:B---3--:R0:W-:Y:S02]  /*69d0*/  RED.E.ADD.F32.FTZ.RN.STRONG.GPU [R48.64+-0xa00], R107 ;  /* 0xfff6006b3000798e */ /* 0x0081e4000c10e79c */
.L_x_1954:
[----:B------:R-:W-:Y:S05]  /*69e0*/  BSYNC B0 ;  /* 0x0000000000007941 */ /* 0x000fea0003800000 */
.L_x_1953:
[----:B------:R-:W2:Y:S01]  /*69f0*/  LDS R51, [R51.X4+0x2890] ;  /* 0x0028900033337984 */ /* 0x000ea20000004800 */
[----:B------:R-:W-:Y:S01]  /*6a00*/  BSSY B0, `(.L_x_1955) ;  /* 0x0000005000007945 */ /* 0x000fe20003800000 */
[----:B0--3--:R-:W-:Y:S02]  /*6a10*/  IADD3 R107, R4, 0x700, RZ ;  /* 0x00000700046b7810 */ /* 0x009fe40007ffe0ff */
[----:B------:R-:W-:Y:S01]  /*6a20*/  LEA.HI.SX32 R109, R109, R4, 0x1b ;  /* 0x000000046d6d7211 */ /* 0x000fe200078fdaff */
[----:B------:R-:W-:Y:S05]  /*6a30*/  @!P2 BRA `(.L_x_1956) ;  /* 0x000000100000a947 */ /* 0x000fea0003800000 */
[----:B--2---:R0:W-:Y:S02]  /*6a40*/  RED.E.ADD.F32.FTZ.RN.STRONG.GPU [R48.64+-0x800], R51 ;  /* 0xfff800333000798e */ /* 0x0041e4000c10e79c */
.L_x_1956:
[----:B------:R-:W-:Y:S05]  /*6a50*/  BSYNC B0 ;  /* 0x0000000000007941 */ /* 0x000fea0003800000 */
.L_x_1955:
[----:B------:R-:W3:Y:S01]  /*6a60*/  LDS R109, [R109.X4+0x2a90] ;  /* 0x002a90006d6d7984 */ /* 0x000ee20000004800 */
[----:B------:R-:W-:Y:S01]  /*6a70*/  BSSY B0, `(.L_x_1957) ;  /* 0x0000005000007945 */ /* 0x000fe20003800000 */
[----:B0-2---:R-:W-:Y:S02]  /*6a80*/  IADD3 R51, R4, 0x780, RZ ;  /* 0x0000078004337810 */ /* 0x005fe40007ffe0ff */
[----:B------:R-:W-:Y:S01]  /*6a90*/  LEA.HI.SX32 R107, R107, R4, 0x1b ;  /* 0x000000046b6b7211 */ /* 0x000fe200078fdaff */
[----:B------:R-:W-:Y:S05]  /*6aa0*/  @!P3 BRA `(.L_x_1958) ;  /* 0x000000100000b947 */ /* 0x000fea0003800000 */
[----:B---3--:R0:W-:Y:S02]  /*6ab0*/  RED.E.ADD.F32.FTZ.RN.STRONG.GPU [R48.64+-0x600], R109 ;  /* 0xfffa006d3000798e */ /* 0x0081e4000c10e79c */
.L_x_1958:
[----:B------:R-:W-:Y:S05]  /*6ac0*/  BSYNC B0 ;  /* 0x0000000000007941 */ /* 0x000fea0003800000 */
.L_x_1957:
[----:B------:R-:W2:Y:S01]  /*6ad0*/  LDS R107, [R107.X4+0x2c90] ;  /* 0x002c90006b6b7984 */ /* 0x000ea20000004800 */
[----:B------:R-:W-:Y:S01]  /*6ae0*/  BSSY B0, `(.L_x_1959) ;  /* 0x0000004000007945 */ /* 0x000fe20003800000 */
[----:B------:R-:W-:Y:S01]  /*6af0*/  LEA.HI.SX32 R51, R51, R4, 0x1b ;  /* 0x0000000433337211 */ /* 0x000fe200078fdaff */
[----:B------:R-:W-:Y:S05]  /*6b00*/  @!P4 BRA `(.L_x_1960) ;  /* 0x000000100000c947 */ /* 0x000fea0003800000 */
[----:B--2---:R2:W-:Y:S02]  /*6b10*/  RED.E.ADD.F32.FTZ.RN.STRONG.GPU [R48.64+-0x400], R107 ;  /* 0xfffc006b3000798e */ /* 0x0045e4000c10e79c */
.L_x_1960:
[----:B------:R-:W-:Y:S05]  /*6b20*/  BSYNC B0 ;  /* 0x0000000000007941 */ /* 0x000fea0003800000 */
.L_x_1959:
[----:B------:R-:W4:Y:S01]  /*6b30*/  LDS R51, [R51.X4+0x2e90] ;  /* 0x002e900033337984 */ /* 0x000f220000004800 */
[----:B------:R-:W-:Y:S01]  /*6b40*/  BSSY B0, `(.L_x_1961) ;  /* 0x0000003000007945 */ /* 0x000fe20003800000 */
[----:B------:R-:W-:Y:S05]  /*6b50*/  @!P5 BRA `(.L_x_1962) ;  /* 0x000000100000d947 */ /* 0x000fea0003800000 */
[----:B----4-:R4:W-:Y:S02]  /*6b60*/  RED.E.ADD.F32.FTZ.RN.STRONG.GPU [R48.64+-0x200], R51 ;  /* 0xfffe00333000798e */ /* 0x0109e4000c10e79c */
.L_x_1962:
[----:B------:R-:W-:Y:S05]  /*6b70*/  BSYNC B0 ;  /* 0x0000000000007941 */ /* 0x000fea0003800000 */
.L_x_1961:
[----:B0-2-4-:R-:W0:Y:S01]  /*6b80*/  SHFL.DOWN PT, R48, R53, 0x1, 0x1f ;  /* 0x08201f0035307f89 */ /* 0x015e2200000e0000 */
        /* <DEDUP_REMOVED lines=25> */
[----:B------:R-:W-:Y:S02]  /*6d20*/  FFMA.FTZ R33, R104, R68, R33 ;  /* 0x0000004468217223 */ /* 0x000fe40000010021 */
        /* <DEDUP_REMOVED lines=17> */
[----:B------:R-:W-:Y:S02]  /*6e40*/  FFMA.FTZ R93, R114, R93, R100 ;  /* 0x0000005d725d7223 */ /* 0x000fe40000010064 */
[----:B------:R-:W-:-:S02]  /*6e50*/  FFMA.FTZ R36, R105, R63, R36 ;  /* 0x0000003f69247223 */ /* 0x000fc40000010024 */
[----:B------:R-:W-:Y:S02]  /*6e60*/  FADD.FTZ R10, R147, R10 ;  /* 0x0000000a930a7221 */ /* 0x000fe40000010000 */
[----:B------:R-:W-:Y:S02]  /*6e70*/  FFMA.FTZ R35, R106, R64, R35 ;  /* 0x000000406a237223 */ /* 0x000fe40000010023 */
[----:B------:R-:W-:Y:S02]  /*6e80*/  FADD.FTZ R9, R120, R9 ;  /* 0x0000000978097221 */ /* 0x000fe40000010000 */
[----:B------:R-:W-:Y:S02]  /*6e90*/  FFMA.FTZ R34, R103, R67, R34 ;  /* 0x0000004367227223 */ /* 0x000fe40000010022 */
        /* <DEDUP_REMOVED lines=9> */
[----:B------:R-:W-:-:S02]  /*6f30*/  FFMA.FTZ R31, R102, R72, R31 ;  /* 0x00000048661f7223 */ /* 0x000fc4000001001f */
[----:B------:R-:W-:Y:S02]  /*6f40*/  FADD.FTZ R16, R151, R16 ;  /* 0x0000001097107221 */ /* 0x000fe40000010000 */
[----:B------:R-:W-:Y:S02]  /*6f50*/  FADD.FTZ R15, R148, R15 ;  /* 0x0000000f940f7221 */ /* 0x000fe40000010000 */
[----:B------:R-:W-:Y:S02]  /*6f60*/  FFMA.FTZ R29, R118, R74, R29 ;  /* 0x0000004a761d7223 */ /* 0x000fe4000001001d */
        /* <DEDUP_REMOVED lines=8> */
[----:B------:R-:W-:-:S03]  /*6ff0*/  ISETP.GT.AND P0, PT, R3, 0xf, PT ;  /* 0x0000000f0300780c */ /* 0x000fc60003f04270 */
[----:B------:R-:W2:Y:S10]  /*7000*/  SHFL.DOWN PT, R49, R52, 0x10, 0x1f ;  /* 0x0a001f0034317f89 */ /* 0x000eb400000e0000 */
[----:B0-----:R-:W-:-:S02]  /*7010*/  @!P0 FADD.FTZ R53, R53, R48 ;  /* 0x0000003035358221 */ /* 0x001fc40000010000 */
[----:B------:R-:W-:Y:S02]  /*7020*/  FMUL.FTZ R48, R95, R101 ;  /* 0x000000655f307220 */ /* 0x000fe40000410000 */
[----:B--2---:R-:W-:Y:S02]  /*7030*/  @!P0 FADD.FTZ R52, R52, R49 ;  /* 0x0000003134348221 */ /* 0x004fe40000010000 */
[----:B------:R-:W-:Y:S02]  /*7040*/  FMUL.FTZ R49, R88, R92 ;  /* 0x0000005c58317220 */ /* 0x000fe40000410000 */
[----:B------:R-:W-:Y:S01]  /*7050*/  FFMA.FTZ R25, R48, R78, R25 ;  /* 0x0000004e30197223 */ /* 0x000fe20000010019 */
[----:B------:R0:W-:Y:S01]  /*7060*/  @!P1 STS.64 [R5.X8+0x3198], R52 ;  /* 0x0031983405009388 */ /* 0x0001e20000008a00 */
[----:B------:R-:W-:Y:S02]  /*7070*/  FFMA.FTZ R48, R91, R48, R141 ;  /* 0x000000305b307223 */ /* 0x000fe4000001008d */
[----:B------:R-:W-:-:S02]  /*7080*/  FFMA.FTZ R54, R54, R49, R131 ;  /* 0x0000003136367223 */ /* 0x000fc40000010083 */
[----:B------:R-:W-:Y:S02]  /*7090*/  FFMA.FTZ R24, R49, R81, R24 ;  /* 0x0000005131187223 */ /* 0x000fe40000010018 */
[----:B------:R-:W-:Y:S02]  /*70a0*/  FADD.FTZ R21, R48, R21 ;  /* 0x0000001530157221 */ /* 0x000fe40000010000 */
[----:B------:R-:W-:Y:S01]  /*70b0*/  FADD.FTZ R23, R54, R23 ;  /* 0x0000001736177221 */ /* 0x000fe20000010000 */
[----:B------:R-:W-:Y:S06]  /*70c0*/  BAR.SYNC.DEFER_BLOCKING 0x0 ;  /* 0x0000000000007b1d */ /* 0x000fec0000010000 */
[----:B------:R-:W-:Y:S05]  /*70d0*/  @P2 BRA `(.L_x_1964) ;  /* 0x0000012000002947 */ /* 0x000fea0003800000 */
[----:B0-----:R-:W-:Y:S01]  /*70e0*/  ULDC UR30, c[0x0][0x174] ;  /* 0x00005d00001e7ab9 */ /* 0x001fe20000000800 */
[----:B-1----:R-:W0:Y:S01]  /*70f0*/  LDS.128 R48, [0x31a0] ;  /* 0x0031a000ff307984 */ /* 0x002e220000000c00 */
        /* <DEDUP_REMOVED lines=16> */
.L_x_1964:
[----:B0-----:R-:W-:Y:S05]  /*7200*/  BSYNC B0 ;  /* 0x0000000000007941 */ /* 0x001fea0003800000 */
.L_x_1963:
[----:B------:R-:W-:Y:S02]  /*7210*/  UIADD3 UR7, UR7, 0x1, URZ ;  /* 0x0000000107077890 */ /* 0x000fe4000fffe03f */
[----:B------:R-:W-:Y:S02]  /*7220*/  ULDC UR30, c[0x0][0x16c] ;  /* 0x00005b00001e7ab9 */ /* 0x000fe40000000800 */
[----:B------:R-:W-:Y:S02]  /*7230*/  UISETP.GE.AND UP0, UPT, UR7, UR30, UPT ;  /* 0x0000001e0700728c */ /* 0x000fe4000bf06270 */
[----:B------:R-:W-:-:S04]  /*7240*/  UIADD3 UR8, UP1, UR8, 0x1, URZ ;  /* 0x0000000108087890 */ /* 0x000fc8000ff3e03f */
[----:B------:R-:W-:Y:S01]  /*7250*/  PLOP3.LUT P0, PT, PT, PT, UP0, 0x80, 0x0 ;  /* 0x000000000000781c */ /* 0x000fe20003f0f008 */
[----:B------:R-:W-:-:S12]  /*7260*/  UIADD3.X UR9, URZ, UR9, URZ, UP1, !UPT ;  /* 0x000000093f097290 */ /* 0x000fd80008ffe43f */
[----:B-1-3--:R-:W-:Y:S01]  /*7270*/  @P0 CALL.REL.NOINC `(.L_x_1917) ;  /* 0x0000001000000944 */ /* 0x00afe20003c00000 */
[----:B------:R-:W-:Y:S05]  /*7280*/  BRA `(.L_x_1965) ;  /* 0xffffc4b000007947 */ /* 0x000fea000383ffff */
.L_x_1917:
[----:B------:R-:W-:Y:S01]  /*7290*/  BAR.SYNC.DEFER_BLOCKING 0x0 ;  /* 0x0000000000007b1d */ /* 0x000fe20000010000 */
[----:B------:R-:W-:Y:S02]  /*72a0*/  F2FP.PACK_AB R31, R31, R30 ;  /* 0x0000001e1f1f723e */ /* 0x000fe400000000ff */
[----:B------:R-:W-:Y:S01]  /*72b0*/  F2FP.PACK_AB R39, R39, R38 ;  /* 0x000000262727723e */ /* 0x000fe200000000ff */
[----:B------:R-:W-:Y:S02]  /*72c0*/  UIADD3 UR7, UR19, -0x1, URZ ;  /* 0xffffffff13077890 */ /* 0x000fe4000fffe03f */
[----:B------:R-:W-:Y:S02]  /*72d0*/  ULDC.64 UR32, c[0x0][0x2d8] ;  /* 0x0000b60000207ab9 */ /* 0x000fe40000000a00 */
[----:B------:R-:W-:Y:S01]  /*72e0*/  ULDC.64 UR40, c[0x0][0x330] ;  /* 0x0000cc0000287ab9 */ /* 0x000fe20000000a00 */
[----:B------:R-:W2:Y:S04]  /*72f0*/  LDG.E.128 R40, [R124.64] ;  /* 0x0000001c7c287981 */ /* 0x000ea8000c1e1d00 */
[----:B------:R-:W3:Y:S01]  /*7300*/  LDG.E.128 R44, [R124.64+0x200] ;  /* 0x0002001c7c2c7981 */ /* 0x000ee2000c1e1d00 */
[----:B------:R-:W-:Y:S01]  /*7310*/  F2FP.PACK_AB R30, R29, R28 ;  /* 0x0000001c1d1e723e */ /* 0x000fe200000000ff */
[----:B------:R-:W-:Y:S01]  /*7320*/  USHF.L.U32 UR8, UR7, 0xb, URZ ;  /* 0x0000000b07087899 */ /* 0x000fe2000800063f */
[----:B------:R-:W-:Y:S01]  /*7330*/  F2FP.PACK_AB R28, R25, R24 ;  /* 0x00000018191c723e */ /* 0x000fe200000000ff */
[----:B------:R-:W-:Y:S01]  /*7340*/  UIMAD UR30, UR35, UR32, URZ ;  /* 0x00000020231e72a4 */ /* 0x000fe2000f8e023f */
[----:B------:R-:W-:Y:S01]  /*7350*/  SHF.L.U32 R24, R4, 0x1, RZ ;  /* 0x0000000104187819 */ /* 0x000fe200000006ff */
[----:B------:R-:W-:Y:S01]  /*7360*/  USHF.R.S32.HI UR9, URZ, 0x1f, UR8 ;  /* 0x0000001f3f097899 */ /* 0x000fe20008011408 */
[----:B------:R-:W-:Y:S01]  /*7370*/  F2FP.PACK_AB R38, R37, R36 ;  /* 0x000000242526723e */ /* 0x000fe200000000ff */
[----:B------:R-:W-:Y:S01]  /*7380*/  UIMAD UR36, UR34, UR33, UR30 ;  /* 0x00000021222472a4 */ /* 0x000fe2000f8e021e */
[----:B------:R-:W-:Y:S01]  /*7390*/  LOP3.LUT R24, R24, 0xffffffc0, RZ, 0xc0, !PT ;  /* 0xffffffc018187812 */ /* 0x000fe200078ec0ff */
[----:B------:R-:W-:Y:S01]  /*73a0*/  UIMAD.WIDE.U32 UR32, UR34, UR32, UR8 ;  /* 0x00000020222072a5 */ /* 0x000fe2000f8e0008 */
[----:B------:R-:W-:Y:S01]  /*73b0*/  F2FP.PACK_AB R29, R27, R26 ;  /* 0x0000001a1b1d723e */ /* 0x000fe200000000ff */
[----:B------:R-:W-:Y:S01]  /*73c0*/  ULDC.64 UR30, c[0x0][0x2e0] ;  /* 0x0000b800001e7ab9 */ /* 0x000fe20000000a00 */
[----:B------:R-:W-:Y:S01]  /*73d0*/  F2FP.PACK_AB R37, R35, R34 ;  /* 0x000000222325723e */ /* 0x000fe200000000ff */
[----:B------:R-:W-:Y:S01]  /*73e0*/  UIMAD UR38, UR17, UR30, URZ ;  /* 0x0000001e112672a4 */ /* 0x000fe2000f8e023f */
[----:B------:R-:W-:Y:S01]  /*73f0*/  F2FP.PACK_AB R36, R33, R32 ;  /* 0x000000202124723e */ /* 0x000fe200000000ff */
        /* <DEDUP_REMOVED lines=70> */
[----:B------:R-:W-:Y:S02]  /*7860*/  FADD.FTZ R2, R23, R2 ;  /* 0x0000000217027221 */ /* 0x000fe40000010000 */
[----:B-1----:R-:W-:-:S03]  /*7870*/  @!P4 FADD.FTZ R47, R47, 1 ;  /* 0x3f8000002f2fc421 */ /* 0x002fc60000010000 */
[----:B------:R1:W2:Y:S08]  /*7880*/  @!P0 MUFU.RCP R53, R46 ;  /* 0x0000002e00358308 */ /* 0x0002b00000001000 */
[----:B------:R3:W4:Y:S01]  /*7890*/  @!P4 MUFU.RCP R50, R47 ;  /* 0x0000002f0032c308 */ /* 0x0007220000001000 */
[----:B-1----:R-:W-:Y:S01]  /*78a0*/  HADD2.F32 R46, -RZ, R40.H1_H1 ;  /* 0x30000028ff2e7230 */ /* 0x002fe20000004100 */
[----:B------:R-:W-:-:S02]  /*78b0*/  @!P3 FMUL.FTZ R40, R49, -1.4426950216293334961 ;  /* 0xbfb8aa3b3128b820 */ /* 0x000fc40000410000 */
[----:B------:R-:W-:Y:S02]  /*78c0*/  FADD.FTZ R49, R45, UR5 ;  /* 0x000000052d317e21 */ /* 0x000fe40008010000 */
[----:B------:R-:W-:Y:S02]  /*78d0*/  @!P2 FMUL.FTZ R45, R51, -1.4426950216293334961 ;  /* 0xbfb8aa3b332da820 */ /* 0x000fe40000410000 */
[----:B------:R-:W1:Y:S01]  /*78e0*/  @!P5 MUFU.EX2 R44, R44 ;  /* 0x0000002c002cd308 */ /* 0x000e620000000800 */
[----:B---3--:R-:W-:Y:S02]  /*78f0*/  FADD.FTZ R47, R46, UR5 ;  /* 0x000000052e2f7e21 */ /* 0x008fe40008010000 */
[----:B------:R-:W-:Y:S02]  /*7900*/  @!P1 FMUL.FTZ R46, R52, -1.4426950216293334961 ;  /* 0xbfb8aa3b342e9820 */ /* 0x000fe40000410000 */
[----:B0-----:R-:W-:Y:S02]  /*7910*/  @!P6 FADD.FTZ R48, R48, 1 ;  /* 0x3f8000003030e421 */ /* 0x001fe40000010000 */
[----:B--2---:R-:W-:Y:S01]  /*7920*/  @!P0 FMUL.FTZ R22, R22, R53 ;  /* 0x0000003516168220 */ /* 0x004fe20000410000 */
[----:B------:R-:W0:Y:S01]  /*7930*/  @!P2 MUFU.EX2 R45, R45 ;  /* 0x0000002d002da308 */ /* 0x000e220000000800 */
[----:B----4-:R-:W-:Y:S01]  /*7940*/  @!P4 FMUL.FTZ R19, R19, R50 ;  /* 0x000000321313c220 */ /* 0x010fe20000410000 */
[----:B------:R-:W-:Y:S01]  /*7950*/  FSETP.GTU.FTZ.AND P4, PT, R49, 20, PT ;  /* 0x41a000003100780b */ /* 0x000fe20003f9c000 */
[----:B------:R-:W-:Y:S01]  /*7960*/  FADD.FTZ R50, R41, UR5 ;  /* 0x0000000529327e21 */ /* 0x000fe20008010000 */
[--C-:B------:R-:W-:Y:S01]  /*7970*/  HADD2.F32 R41, -RZ, R42.reuse.H0_H0 ;  /* 0x2000002aff297230 */ /* 0x100fe20000004100 */
[----:B------:R-:W-:Y:S01]  /*7980*/  FSETP.GTU.FTZ.AND P0, PT, R47, 20, PT ;  /* 0x41a000002f00780b */ /* 0x000fe20003f1c000 */
[----:B------:R-:W-:-:S02]  /*7990*/  HADD2.F32 R42, -RZ, R42.H1_H1 ;  /* 0x3000002aff2a7230 */ /* 0x000fc40000004100 */
[----:B------:R-:W2:Y:S01]  /*79a0*/  @!P1 MUFU.EX2 R46, R46 ;  /* 0x0000002e002e9308 */ /* 0x000ea20000000800 */
[----:B-1----:R-:W-:Y:S02]  /*79b0*/  @!P5 FADD.FTZ R44, R44, 1 ;  /* 0x3f8000002c2cd421 */ /* 0x002fe40000010000 */
[----:B------:R-:W-:Y:S02]  /*79c0*/  FADD.FTZ R41, R41, UR5 ;  /* 0x0000000529297e21 */ /* 0x000fe40008010000 */
[----:B------:R-:W-:Y:S02]  /*79d0*/  FADD.FTZ R42, R42, UR5 ;  /* 0x000000052a2a7e21 */ /* 0x000fe40008010000 */
[----:B------:R-:W-:Y:S01]  /*79e0*/  @!P4 FMUL.FTZ R49, R49, -1.4426950216293334961 ;  /* 0xbfb8aa3b3131c820 */ /* 0x000fe20000410000 */
[----:B------:R-:W1:Y:S01]  /*79f0*/  @!P6 MUFU.RCP R51, R48 ;  /* 0x000000300033e308 */ /* 0x000e620000001000 */
[----:B0-----:R-:W-:Y:S02]  /*7a00*/  @!P2 FADD.FTZ R45, R45, 1 ;  /* 0x3f8000002d2da421 */ /* 0x001fe40000010000 */
[----:B------:R-:W-:-:S05]  /*7a10*/  @!P0 FMUL.FTZ R47, R47, -1.4426950216293334961 ;  /* 0xbfb8aa3b2f2f8820 */ /* 0x000fca0000410000 */
[----:B------:R-:W0:Y:S01]  /*7a20*/  @!P3 MUFU.EX2 R40, R40 ;  /* 0x000000280028b308 */ /* 0x000e220000000800 */
[----:B--2---:R-:W-:-:S07]  /*7a30*/  @!P1 FADD.FTZ R46, R46, 1 ;  /* 0x3f8000002e2e9421 */ /* 0x004fce0000010000 */
[----:B------:R-:W2:Y:S01]  /*7a40*/  @!P5 MUFU.RCP R44, R44 ;  /* 0x0000002c002cd308 */ /* 0x000ea20000001000 */
[----:B-1----:R-:W-:Y:S01]  /*7a50*/  @!P6 FMUL.FTZ R20, R20, R51 ;  /* 0x000000331414e220 */ /* 0x002fe20000410000 */
[----:B------:R-:W-:-:S06]  /*7a60*/  FSETP.GTU.FTZ.AND P6, PT, R50, 20, PT ;  /* 0x41a000003200780b */ /* 0x000fcc0003fdc000 */
[----:B------:R-:W1:Y:S01]  /*7a70*/  @!P2 MUFU.RCP R48, R45 ;  /* 0x0000002d0030a308 */ /* 0x000e620000001000 */
[----:B0-----:R-:W-:-:S07]  /*7a80*/  @!P3 FADD.FTZ R40, R40, 1 ;  /* 0x3f8000002828b421 */ /* 0x001fce0000010000 */
[----:B------:R-:W0:Y:S01]  /*7a90*/  @!P1 MUFU.RCP R51, R46 ;  /* 0x0000002e00339308 */ /* 0x000e220000001000 */
[----:B--2---:R-:W-:Y:S01]  /*7aa0*/  @!P5 FMUL.FTZ R17, R17, R44 ;  /* 0x0000002c1111d220 */ /* 0x004fe20000410000 */
[----:B------:R-:W-:-:S06]  /*7ab0*/  FSETP.GTU.FTZ.AND P5, PT, R41, 20, PT ;  /* 0x41a000002900780b */ /* 0x000fcc0003fbc000 */
[----:B------:R2:W3:Y:S01]  /*7ac0*/  @!P3 MUFU.RCP R53, R40 ;  /* 0x000000280035b308 */ /* 0x0004e20000001000 */
[----:B-1----:R-:W-:-:S06]  /*7ad0*/  @!P2 FMUL.FTZ R15, R15, R48 ;  /* 0x000000300f0fa220 */ /* 0x002fcc0000410000 */
[----:B------:R-:W-:Y:S01]  /*7ae0*/  @!P5 FMUL.FTZ R41, R41, -1.4426950216293334961 ;  /* 0xbfb8aa3b2929d820 */ /* 0x000fe20000410000 */
[----:B------:R-:W1:Y:S01]  /*7af0*/  @!P4 MUFU.EX2 R49, R49 ;  /* 0x000000310031c308 */ /* 0x000e620000000800 */
[--C-:B--2---:R-:W-:Y:S01]  /*7b00*/  HADD2.F32 R40, -RZ, R43.reuse.H0_H0 ;  /* 0x2000002bff287230 */ /* 0x104fe20000004100 */
[----:B0-----:R-:W-:Y:S01]  /*7b10*/  @!P1 FMUL.FTZ R16, R16, R51 ;  /* 0x0000003310109220 */ /* 0x001fe20000410000 */
[----:B------:R-:W-:-:S03]  /*7b20*/  HADD2.F32 R43, -RZ, R43.H1_H1 ;  /* 0x3000002bff2b7230 */ /* 0x000fc60000004100 */
[----:B------:R-:W-:Y:S02]  /*7b30*/  FADD.FTZ R44, R40, UR5 ;  /* 0x00000005282c7e21 */ /* 0x000fe40008010000 */
[----:B------:R-:W-:Y:S01]  /*7b40*/  FADD.FTZ R45, R43, UR5 ;  /* 0x000000052b2d7e21 */ /* 0x000fe20008010000 */
[----:B------:R-:W0:Y:S01]  /*7b50*/  @!P5 MUFU.EX2 R41, R41 ;  /* 0x000000290029d308 */ /* 0x000e220000000800 */
[----:B---3--:R-:W-:Y:S01]  /*7b60*/  @!P3 FMUL.FTZ R18, R18, R53 ;  /* 0x000000351212b220 */ /* 0x008fe20000410000 */
[----:B------:R-:W-:Y:S01]  /*7b70*/  FSETP.GTU.FTZ.AND P2, PT, R44, 20, PT ;  /* 0x41a000002c00780b */ /* 0x000fe20003f5c000 */
[----:B------:R-:W-:Y:S01]  /*7b80*/  @!P6 FMUL.FTZ R40, R50, -1.4426950216293334961 ;  /* 0xbfb8aa3b3228e820 */ /* 0x000fe20000410000 */
[----:B------:R-:W-:Y:S02]  /*7b90*/  FSETP.GTU.FTZ.AND P1, PT, R45, 20, PT ;  /* 0x41a000002d00780b */ /* 0x000fe40003f3c000 */
[----:B------:R-:W-:Y:S01]  /*7ba0*/  FSETP.GTU.FTZ.AND P3, PT, R42, 20, PT ;  /* 0x41a000002a00780b */ /* 0x000fe20003f7c000 */
[----:B-1----:R-:W-:Y:S01]  /*7bb0*/  @!P4 FADD.FTZ R49, R49, 1 ;  /* 0x3f8000003131c421 */ /* 0x002fe20000010000 */
[----:B------:R-:W1:Y:S07]  /*7bc0*/  @!P0 MUFU.EX2 R47, R47 ;  /* 0x0000002f002f8308 */ /* 0x000e6e0000000800 */
[----:B------:R-:W-:Y:S01]  /*7bd0*/  @!P2 FMUL.FTZ R43, R44, -1.4426950216293334961 ;  /* 0xbfb8aa3b2c2ba820 */ /* 0x000fe20000410000 */
[----:B------:R-:W2:Y:S01]  /*7be0*/  @!P6 MUFU.EX2 R40, R40 ;  /* 0x000000280028e308 */ /* 0x000ea20000000800 */
[----:B------:R-:W-:Y:S01]  /*7bf0*/  @!P1 FMUL.FTZ R44, R45, -1.4426950216293334961 ;  /* 0xbfb8aa3b2d2c9820 */ /* 0x000fe20000410000 */
[----:B------:R-:W-:Y:S01]  /*7c00*/  LEA R45, R3, R24, 0x1 ;  /* 0x00000018032d7211 */ /* 0x000fe200078e08ff */
[----:B------:R-:W-:-:S02]  /*7c10*/  @!P3 FMUL.FTZ R42, R42, -1.4426950216293334961 ;  /* 0xbfb8aa3b2a2ab820 */ /* 0x000fc40000410000 */
[----:B0-----:R-:W-:Y:S02]  /*7c20*/  @!P5 FADD.FTZ R41, R41, 1 ;  /* 0x3f8000002929d421 */ /* 0x001fe40000010000 */
[----:B------:R0:W-:Y:S01]  /*7c30*/  STS.128 [R45.X16], R28 ;  /* 0x0000001c2d007388 */ /* 0x0001e2000000cc00 */
[----:B------:R-:W3:Y:S01]  /*7c40*/  @!P2 MUFU.EX2 R43, R43 ;  /* 0x0000002b002ba308 */ /* 0x000ee20000000800 */
[----:B-1----:R-:W-:Y:S02]  /*7c50*/  @!P0 FADD.FTZ R47, R47, 1 ;  /* 0x3f8000002f2f8421 */ /* 0x002fe40000010000 */
[----:B------:R1:W-:Y:S01]  /*7c60*/  STS.128 [R45.X16+0x10], R36 ;  /* 0x000010242d007388 */ /* 0x0003e2000000cc00 */
[----:B------:R-:W-:-:S06]  /*7c70*/  NOP ;  /* 0x0000000000007918 */ /* 0x000fcc0000000000 */
[----:B------:R-:W4:Y:S01]  /*7c80*/  LDS.128 R32, [R8.X16] ;  /* 0x0000000008207984 */ /* 0x000f22000000cc00 */
[----:B------:R-:W5:Y:S01]  /*7c90*/  @!P3 MUFU.EX2 R42, R42 ;  /* 0x0000002a002ab308 */ /* 0x000f620000000800 */
[----:B--2---:R-:W-:Y:S02]  /*7ca0*/  @!P6 FADD.FTZ R40, R40, 1 ;  /* 0x3f8000002828e421 */ /* 0x004fe40000010000 */
[----:B------:R-:W2:Y:S01]  /*7cb0*/  LDS.128 R24, [R8.X16+0x200] ;  /* 0x0002000008187984 */ /* 0x000ea2000000cc00 */
[----:B0-----:R-:W-:Y:S01]  /*7cc0*/  MOV R28, UR31 ;  /* 0x0000001f001c7c02 */ /* 0x001fe20008000f00 */
[----:B---3--:R-:W-:Y:S01]  /*7cd0*/  @!P2 FADD.FTZ R43, R43, 1 ;  /* 0x3f8000002b2ba421 */ /* 0x008fe20000010000 */
[----:B------:R-:W-:Y:S01]  /*7ce0*/  MOV R29, UR30 ;  /* 0x0000001e001d7c02 */ /* 0x000fe20008000f00 */
[----:B------:R-:W-:Y:S01]  /*7cf0*/  UIMAD UR30, UR35, UR32, URZ ;  /* 0x00000020231e72a4 */ /* 0x000fe2000f8e023f */
[----:B------:R-:W0:Y:S01]  /*7d00*/  @!P1 MUFU.EX2 R44, R44 ;  /* 0x0000002c002c9308 */ /* 0x000e220000000800 */
[----:B-1----:R-:W-:Y:S01]  /*7d10*/  F2FP.PACK_AB R36, R21, R23 ;  /* 0x000000171524723e */ /* 0x002fe200000000ff */
[----:B------:R-:W-:Y:S01]  /*7d20*/  FADD.FTZ R21, R2, R21 ;  /* 0x0000001502157221 */ /* 0x000fe20000010000 */
[----:B------:R-:W-:Y:S01]  /*7d30*/  F2FP.PACK_AB R39, R15, R18 ;  /* 0x000000120f27723e */ /* 0x000fe200000000ff */
[----:B------:R-:W-:Y:S01]  /*7d40*/  IMAD.WIDE R28, R6, 0x10, R28 ;  /* 0x00000010061c7825 */ /* 0x000fe200078e021c */
[----:B------:R-:W-:Y:S01]  /*7d50*/  F2FP.PACK_AB R38, R17, R20 ;  /* 0x000000141126723e */ /* 0x000fe200000000ff */
[----:B------:R-:W-:Y:S01]  /*7d60*/  UIMAD UR30, UR34, UR33, UR30 ;  /* 0x00000021221e72a4 */ /* 0x000fe2000f8e021e */
[----:B------:R-:W-:Y:S01]  /*7d70*/  F2FP.PACK_AB R37, R19, R22 ;  /* 0x000000161325723e */ /* 0x000fe200000000ff */
[----:B-----5:R-:W-:Y:S01]  /*7d80*/  @!P3 FADD.FTZ R42, R42, 1 ;  /* 0x3f8000002a2ab421 */ /* 0x020fe20000010000 */
[----:B------:R-:W1:Y:S01]  /*7d90*/  @!P0 MUFU.RCP R46, R47 ;  /* 0x0000002f002e8308 */ /* 0x000e620000001000 */
[----:B------:R-:W-:Y:S01]  /*7da0*/  FADD.FTZ R22, R21, R22 ;  /* 0x0000001615167221 */ /* 0x000fe20000010000 */
[----:B------:R-:W-:-:S02]  /*7db0*/  ULDC.64 UR32, c[0x0][0x300] ;  /* 0x0000c00000207ab9 */ /* 0x000fc40000000a00 */
[----:B------:R-:W-:Y:S01]  /*7dc0*/  UIADD3 UR9, UR9, UR30, URZ ;  /* 0x0000001e09097290 */ /* 0x000fe2000fffe03f */
[----:B------:R-:W-:Y:S01]  /*7dd0*/  FADD.FTZ R19, R22, R19 ;  /* 0x0000001316137221 */ /* 0x000fe20000010000 */
[----:B------:R-:W-:Y:S01]  /*7de0*/  UIMAD UR30, UR17, UR32, URZ ;  /* 0x00000020111e72a4 */ /* 0x000fe2000f8e023f */
[----:B0-----:R-:W-:Y:S01]  /*7df0*/  @!P1 FADD.FTZ R44, R44, 1 ;  /* 0x3f8000002c2c9421 */ /* 0x001fe20000010000 */
[----:B------:R-:W0:Y:S01]  /*7e00*/  @!P4 MUFU.RCP R49, R49 ;  /* 0x000000310031c308 */ /* 0x000e220000001000 */
[----:B------:R-:W-:Y:S01]  /*7e10*/  UIMAD.WIDE.U32 UR8, UR16, UR32, UR8 ;  /* 0x00000020100872a5 */ /* 0x000fe2000f8e0008 */
[----:B------:R-:W-:Y:S01]  /*7e20*/  FADD.FTZ R20, R19, R20 ;  /* 0x0000001413147221 */ /* 0x000fe20000010000 */
[----:B------:R-:W-:-:S03]  /*7e30*/  UIMAD UR30, UR16, UR33, UR30 ;  /* 0x00000021101e72a4 */ /* 0x000fc6000f8e021e */
[----:B------:R-:W-:Y:S01]  /*7e40*/  ULDC.64 UR32, c[0x0][0x340] ;  /* 0x0000d00000207ab9 */ /* 0x000fe20000000a00 */
[----:B------:R-:W-:Y:S01]  /*7e50*/  FADD.FTZ R17, R20, R17 ;  /* 0x0000001114117221 */ /* 0x000fe20000010000 */
[----:B------:R-:W3:Y:S01]  /*7e60*/  @!P6 MUFU.RCP R40, R40 ;  /* 0x000000280028e308 */ /* 0x000ee20000001000 */
[----:B-1----:R-:W-:Y:S01]  /*7e70*/  @!P0 FMUL.FTZ R13, R13, R46 ;  /* 0x0000002e0d0d8220 */ /* 0x002fe20000410000 */
[----:B------:R-:W-:Y:S01]  /*7e80*/  UIADD3 UR30, UR9, UR30, URZ ;  /* 0x0000001e091e7290 */ /* 0x000fe2000fffe03f */
[----:B------:R-:W-:Y:S01]  /*7e90*/  FADD.FTZ R18, R17, R18 ;  /* 0x0000001211127221 */ /* 0x000fe20000010000 */
[----:B------:R-:W-:Y:S01]  /*7ea0*/  ULEA UR9, UP0, UR8, UR32, 0x1 ;  /* 0x0000002008097291 */ /* 0x000fe2000f80083f */
[----:B----4-:R-:W-:Y:S02]  /*7eb0*/  STG.E.128 [R28.64], R32 ;  /* 0x000000201c007986 */ /* 0x010fe4000c101d1c */
[----:B------:R-:W-:Y:S01]  /*7ec0*/  FADD.FTZ R15, R18, R15 ;  /* 0x0000000f120f7221 */ /* 0x000fe20000010000 */
[----:B------:R-:W1:Y:S01]  /*7ed0*/  @!P5 MUFU.RCP R41, R41 ;  /* 0x000000290029d308 */ /* 0x000e620000001000 */
[----:B0-----:R-:W-:Y:S01]  /*7ee0*/  @!P4 FMUL.FTZ R14, R14, R49 ;  /* 0x000000310e0ec220 */ /* 0x001fe20000410000 */
[----:B--2---:R-:W-:Y:S01]  /*7ef0*/  STG.E.128 [R28.64+0x200], R24 ;  /* 0x000200181c007986 */ /* 0x004fe2000c101d1c */
[----:B------:R-:W-:Y:S01]  /*7f00*/  ULEA.HI.X UR8, UR8, UR33, UR30, 0x1, UP0 ;  /* 0x0000002108087291 */ /* 0x000fe200080f0c1e */
[----:B------:R-:W-:Y:S01]  /*7f10*/  MOV R18, UR9 ;  /* 0x0000000900127c02 */ /* 0x000fe20008000f00 */
[----:B------:R-:W-:Y:S01]  /*7f20*/  FADD.FTZ R2, R15, R16 ;  /* 0x000000100f027221 */ /* 0x000fe20000010000 */
[----:B------:R-:W-:Y:S01]  /*7f30*/  BAR.SYNC.DEFER_BLOCKING 0x0 ;  /* 0x0000000000007b1d */ /* 0x000fe20000010000 */
[----:B------:R-:W-:Y:S01]  /*7f40*/  UISETP.GT.AND UP0, UPT, UR19, 0x1, UPT ;  /* 0x000000011300788c */ /* 0x000fe2000bf04270 */
[----:B---3--:R-:W-:Y:S01]  /*7f50*/  @!P6 FMUL.FTZ R11, R11, R40 ;  /* 0x000000280b0be220 */ /* 0x008fe20000410000 */
[----:B------:R-:W-:Y:S01]  /*7f60*/  F2FP.PACK_AB R40, R13, R16 ;  /* 0x000000100d28723e */ /* 0x000fe200000000ff */
[----:B------:R-:W-:Y:S01]  /*7f70*/  FADD.FTZ R13, R2, R13 ;  /* 0x0000000d020d7221 */ /* 0x000fe20000010000 */
[----:B------:R-:W-:Y:S01]  /*7f80*/  MOV R19, UR8 ;  /* 0x0000000800137c02 */ /* 0x000fe20008000f00 */
[----:B------:R-:W0:Y:S01]  /*7f90*/  @!P3 MUFU.RCP R42, R42 ;  /* 0x0000002a002ab308 */ /* 0x000e220000001000 */
[----:B------:R-:W-:Y:S01]  /*7fa0*/  PLOP3.LUT P0, PT, PT, PT, UP0, 0x80, 0x0 ;  /* 0x000000000000781c */ /* 0x000fe20003f0f008 */
[----:B------:R-:W-:Y:S01]  /*7fb0*/  UMOV UR19, UR7 ;  /* 0x0000000700137c82 */ /* 0x000fe20008000000 */
[----:B-1----:R-:W-:Y:S01]  /*7fc0*/  @!P5 FMUL.FTZ R12, R12, R41 ;  /* 0x000000290c0cd220 */ /* 0x002fe20000410000 */
[----:B------:R-:W-:Y:S01]  /*7fd0*/  F2FP.PACK_AB R41, R11, R14 ;  /* 0x0000000e0b29723e */ /* 0x000fe200000000ff */
[----:B------:R-:W-:-:S03]  /*7fe0*/  IMAD.WIDE R16, R6, 0x10, R18 ;  /* 0x0000001006107825 */ /* 0x000fc600078e0212 */
[----:B------:R-:W1:Y:S01]  /*7ff0*/  @!P2 MUFU.RCP R43, R43 ;  /* 0x0000002b002ba308 */ /* 0x000e620000001000 */
[----:B------:R-:W-:-:S04]  /*8000*/  FADD.FTZ R14, R13, R14 ;  /* 0x0000000e0d0e7221 */ /* 0x000fc80000010000 */
[----:B------:R-:W-:-:S03]  /*8010*/  FADD.FTZ R11, R14, R11 ;  /* 0x0000000b0e0b7221 */ /* 0x000fc60000010000 */
[----:B------:R-:W2:Y:S01]  /*8020*/  @!P1 MUFU.RCP R44, R44 ;  /* 0x0000002c002c9308 */ /* 0x000ea20000001000 */
[----:B0-----:R-:W-:Y:S01]  /*8030*/  @!P3 FMUL.FTZ R9, R9, R42 ;  /* 0x0000002a0909b220 */ /* 0x001fe20000410000 */
[----:B------:R-:W-:Y:S04]  /*8040*/  STS.128 [R45.X16], R36 ;  /* 0x000000242d007388 */ /* 0x000fe8000000cc00 */
[----:B------:R-:W-:Y:S01]  /*8050*/  F2FP.PACK_AB R42, R9, R12 ;  /* 0x0000000c092a723e */ /* 0x000fe200000000ff */
[----:B------:R-:W-:Y:S02]  /*8060*/  FADD.FTZ R12, R11, R12 ;  /* 0x0000000c0b0c7221 */ /* 0x000fe40000010000 */
[----:B-1----:R-:W-:Y:S02]  /*8070*/  @!P2 FMUL.FTZ R10, R10, R43 ;  /* 0x0000002b0a0aa220 */ /* 0x002fe40000410000 */
[----:B------:R-:W-:-:S04]  /*8080*/  FADD.FTZ R9, R12, R9 ;  /* 0x000000090c097221 */ /* 0x000fc80000010000 */
[----:B------:R-:W-:Y:S02]  /*8090*/  FADD.FTZ R2, R9, R10 ;  /* 0x0000000a09027221 */ /* 0x000fe40000010000 */
[----:B--2---:R-:W-:-:S04]  /*80a0*/  @!P1 FMUL.FTZ R7, R7, R44 ;  /* 0x0000002c07079220 */ /* 0x004fc80000410000 */
[----:B------:R-:W-:Y:S01]  /*80b0*/  FADD.FTZ R2, R2, R7 ;  /* 0x0000000702027221 */ /* 0x000fe20000010000 */
[----:B------:R-:W-:-:S05]  /*80c0*/  F2FP.PACK_AB R43, R7, R10 ;  /* 0x0000000a072b723e */ /* 0x000fca00000000ff */
        /* <DEDUP_REMOVED lines=8> */
.L_x_1884:
        /* <DEDUP_REMOVED lines=34> */
.L_x_1968:
[----:B0-----:R-:W-:Y:S05]  /*8370*/  BSYNC B0 ;  /* 0x0000000000007941 */ /* 0x001fea0003800000 */
.L_x_1967:
        /* <DEDUP_REMOVED lines=33> */
.L_x_1970:
[----:B------:R-:W3:Y:S02]  /*8590*/  S2R R11, SR_TID.X ;  /* 0x00000000000b7919 */ /* 0x000ee40000002100 */
.L_x_1971:
[----:B0-----:R-:W-:Y:S05]  /*85a0*/  BSYNC B0 ;  /* 0x0000000000007941 */ /* 0x001fea0003800000 */
.L_x_1969:
        /* <DEDUP_REMOVED lines=12> */
.L_x_1972:
        /* <DEDUP_REMOVED lines=30> */
.L_x_1922:
[----:B------:R-:W-:Y:S01]  /*8850*/  HFMA2.MMA R145, -RZ, RZ, 0, 5.9604644775390625e-08 ;  /* 0x00000001ff917435 */ /* 0x000fe200000001ff */
[----:B------:R-:W-:Y:S02]  /*8860*/  MOV R144, R54 ;  /* 0x0000003600907202 */ /* 0x000fe40000000f00 */
[----:B------:R-:W-:Y:S02]  /*8870*/  MOV R55, RZ ;  /* 0x000000ff00377202 */ /* 0x000fe40000000f00 */
[----:B------:R-:W-:-:S02]  /*8880*/  MOV R146, 0xffffffff ;  /* 0xffffffff00927802 */ /* 0x000fc40000000f00 */
[----:B------:R-:W-:Y:S02]  /*8890*/  MOV R48, 0x88b0 ;  /* 0x000088b000307802 */ /* 0x000fe40000000f00 */
[----:B-1---5:R-:W-:Y:S05]  /*88a0*/  CALL.REL.NOINC `($__internal_80_$__cuda_sm70_shflsync_up) ;  /* 0x00000ee000007944 */ /* 0x022fea0003c00000 */
[----:B-1----:R-:W-:Y:S01]  /*88b0*/  MOV R53, R145 ;  /* 0x0000009100357202 */ /* 0x002fe20000000f00 */
[----:B0-----:R-:W-:Y:S05]  /*88c0*/  BRA `(.L_x_1973) ;  /* 0xffffbd5000007947 */ /* 0x001fea000383ffff */
.L_x_1923:
[----:B------:R-:W-:Y:S01]  /*88d0*/  HFMA2.MMA R145, -RZ, RZ, 0, 5.9604644775390625e-08 ;  /* 0x00000001ff917435 */ /* 0x000fe200000001ff */
[----:B------:R-:W-:Y:S02]  /*88e0*/  MOV R144, R51 ;  /* 0x0000003300907202 */ /* 0x000fe40000000f00 */
[----:B------:R-:W-:Y:S02]  /*88f0*/  MOV R55, RZ ;  /* 0x000000ff00377202 */ /* 0x000fe40000000f00 */
[----:B------:R-:W-:Y:S02]  /*8900*/  MOV R146, 0xffffffff ;  /* 0xffffffff00927802 */ /* 0x000fe40000000f00 */
[----:B------:R-:W-:Y:S02]  /*8910*/  MOV R48, 0x8930 ;  /* 0x0000893000307802 */ /* 0x000fe40000000f00 */
[----:B012--5:R-:W-:Y:S05]  /*8920*/  CALL.REL.NOINC `($__internal_80_$__cuda_sm70_shflsync_up) ;  /* 0x00000e6000007944 */ /* 0x027fea0003c00000 */
        /* <DEDUP_REMOVED lines=10> */
[----:B------:R-:W-:Y:S05]  /*89d0*/  CALL.REL.NOINC `($__internal_80_$__cuda_sm70_shflsync_up) ;  /* 0x00000db000007944 */ /* 0x000fea0003c00000 */
[----:B-1----:R-:W-:Y:S01]  /*89e0*/  MOV R50, R145 ;  /* 0x0000009100327202 */ /* 0x002fe20000000f00 */
[----:B------:R-:W-:Y:S01]  /*89f0*/  HFMA2.MMA R145, -RZ, RZ, 0, 1.1920928955078125e-07 ;  /* 0x00000002ff917435 */ /* 0x000fe200000001ff */
[----:B0-----:R-:W-:-:S02]  /*8a00*/  MOV R144, R52 ;  /* 0x0000003400907202 */ /* 0x001fc40000000f00 */
[----:B------:R-:W-:Y:S02]  /*8a10*/  MOV R55, RZ ;  /* 0x000000ff00377202 */ /* 0x000fe40000000f00 */
[----:B------:R-:W-:Y:S02]  /*8a20*/  MOV R146, 0xffffffff ;  /* 0xffffffff00927802 */ /* 0x000fe40000000f00 */
[----:B------:R-:W-:Y:S02]  /*8a30*/  MOV R48, 0x8a50 ;  /* 0x00008a5000307802 */ /* 0x000fe40000000f00 */
[----:B------:R-:W-:Y:S05]  /*8a40*/  CALL.REL.NOINC `($__internal_80_$__cuda_sm70_shflsync_up) ;  /* 0x00000d4000007944 */ /* 0x000fea0003c00000 */
        /* <DEDUP_REMOVED lines=8> */
[----:B------:R-:W-:Y:S05]  /*8ad0*/  CALL.REL.NOINC `($__internal_80_$__cuda_sm70_shflsync_up) ;  /* 0x00000cb000007944 */ /* 0x000fea0003c00000 */
[----:B-1----:R-:W-:Y:S01]  /*8ae0*/  MOV R50, R145 ;  /* 0x0000009100327202 */ /* 0x002fe20000000f00 */
[----:B------:R-:W-:Y:S01]  /*8af0*/  HFMA2.MMA R145, -RZ, RZ, 0, 2.384185791015625e-07 ;  /* 0x00000004ff917435 */ /* 0x000fe200000001ff */
[----:B0-----:R-:W-:Y:S02]  /*8b00*/  MOV R144, R52 ;  /* 0x0000003400907202 */ /* 0x001fe40000000f00 */
[----:B------:R-:W-:Y:S02]  /*8b10*/  MOV R55, RZ ;  /* 0x000000ff00377202 */ /* 0x000fe40000000f00 */
[----:B------:R-:W-:Y:S02]  /*8b20*/  MOV R146, 0xffffffff ;  /* 0xffffffff00927802 */ /* 0x000fe40000000f00 */
[----:B------:R-:W-:Y:S02]  /*8b30*/  MOV R48, 0x8b50 ;  /* 0x00008b5000307802 */ /* 0x000fe40000000f00 */
[----:B------:R-:W-:Y:S05]  /*8b40*/  CALL.REL.NOINC `($__internal_80_$__cuda_sm70_shflsync_up) ;  /* 0x00000c4000007944 */ /* 0x000fea0003c00000 */
[----:B------:R-:W-:Y:S02]  /*8b50*/  ISETP.GE.AND P0, PT, R3, 0x4, PT ;  /* 0x000000040300780c */ /* 0x000fe40003f06270 */
[----:B0-----:R-:W-:-:S02]  /*8b60*/  MOV R55, RZ ;  /* 0x000000ff00377202 */ /* 0x001fc40000000f00 */
[----:B------:R-:W-:Y:S02]  /*8b70*/  MOV R146, 0xffffffff ;  /* 0xffffffff00927802 */ /* 0x000fe40000000f00 */
[----:B------:R-:W-:-:S07]  /*8b80*/  MOV R48, 0x8bf0 ;  /* 0x00008bf000307802 */ /* 0x000fce0000000f00 */
[----:B-1----:R-:W-:Y:S01]  /*8b90*/  @P0 FFMA.FTZ R52, R53, R145, R52 ;  /* 0x0000009135340223 */ /* 0x002fe20000010034 */
[----:B------:R-:W-:Y:S01]  /*8ba0*/  HFMA2.MMA R145, -RZ, RZ, 0, 4.76837158203125e-07 ;  /* 0x00000008ff917435 */ /* 0x000fe200000001ff */
[----:B------:R-:W-:-:S03]  /*8bb0*/  @P0 FMUL.FTZ R53, R50, R53 ;  /* 0x0000003532350220 */ /* 0x000fc60000410000 */
[----:B------:R-:W-:Y:S02]  /*8bc0*/  MOV R54, R52 ;  /* 0x0000003400367202 */ /* 0x000fe40000000f00 */
[----:B------:R-:W-:Y:S02]  /*8bd0*/  MOV R144, R53 ;  /* 0x0000003500907202 */ /* 0x000fe40000000f00 */
[----:B------:R-:W-:Y:S05]  /*8be0*/  CALL.REL.NOINC `($__internal_80_$__cuda_sm70_shflsync_up) ;  /* 0x00000ba000007944 */ /* 0x000fea0003c00000 */
[----:B-1----:R-:W-:Y:S01]  /*8bf0*/  MOV R50, R145 ;  /* 0x0000009100327202 */ /* 0x002fe20000000f00 */
[----:B------:R-:W-:Y:S01]  /*8c00*/  HFMA2.MMA R145, -RZ, RZ, 0, 4.76837158203125e-07 ;  /* 0x00000008ff917435 */ /* 0x000fe200000001ff */
[----:B0-----:R-:W-:Y:S02]  /*8c10*/  MOV R144, R54 ;  /* 0x0000003600907202 */ /* 0x001fe40000000f00 */
[----:B------:R-:W-:Y:S02]  /*8c20*/  MOV R55, RZ ;  /* 0x000000ff00377202 */ /* 0x000fe40000000f00 */
[----:B------:R-:W-:Y:S02]  /*8c30*/  MOV R146, 0xffffffff ;  /* 0xffffffff00927802 */ /* 0x000fe40000000f00 */
[----:B------:R-:W-:-:S02]  /*8c40*/  MOV R48, 0x8c60 ;  /* 0x00008c6000307802 */ /* 0x000fc40000000f00 */
[----:B------:R-:W-:Y:S05]  /*8c50*/  CALL.REL.NOINC `($__internal_80_$__cuda_sm70_shflsync_up) ;  /* 0x00000b3000007944 */ /* 0x000fea0003c00000 */
        /* <DEDUP_REMOVED lines=10> */
[----:B------:R-:W-:Y:S05]  /*8d00*/  CALL.REL.NOINC `($__internal_80_$__cuda_sm70_shflsync_up) ;  /* 0x00000a8000007944 */ /* 0x000fea0003c00000 */
[----:B-1----:R-:W-:Y:S01]  /*8d10*/  MOV R53, R145 ;  /* 0x0000009100357202 */ /* 0x002fe20000000f00 */
[----:B------:R-:W-:Y:S01]  /*8d20*/  HFMA2.MMA R145, -RZ, RZ, 0, 9.5367431640625e-07 ;  /* 0x00000010ff917435 */ /* 0x000fe200000001ff */
[----:B0-----:R-:W-:Y:S02]  /*8d30*/  MOV R144, R54 ;  /* 0x0000003600907202 */ /* 0x001fe40000000f00 */
[----:B------:R-:W-:Y:S02]  /*8d40*/  MOV R55, RZ ;  /* 0x000000ff00377202 */ /* 0x000fe40000000f00 */
[----:B------:R-:W-:-:S02]  /*8d50*/  MOV R146, 0xffffffff ;  /* 0xffffffff00927802 */ /* 0x000fc40000000f00 */
[----:B------:R-:W-:Y:S02]  /*8d60*/  MOV R48, 0x8d80 ;  /* 0x00008d8000307802 */ /* 0x000fe40000000f00 */
[----:B------:R-:W-:Y:S05]  /*8d70*/  CALL.REL.NOINC `($__internal_80_$__cuda_sm70_shflsync_up) ;  /* 0x00000a1000007944 */ /* 0x000fea0003c00000 */
[----:B-1----:R-:W-:Y:S01]  /*8d80*/  MOV R48, R145 ;  /* 0x0000009100307202 */ /* 0x002fe20000000f00 */
[----:B0-----:R-:W-:Y:S05]  /*8d90*/  BRA `(.L_x_1974) ;  /* 0xffffba0000007947 */ /* 0x001fea000383ffff */
.L_x_1926:
[----:B------:R-:W-:Y:S01]  /*8da0*/  HFMA2.MMA R145, -RZ, RZ, 0, 5.9604644775390625e-08 ;  /* 0x00000001ff917435 */ /* 0x000fe200000001ff */
[----:B0-----:R-:W-:Y:S02]  /*8db0*/  MOV R55, RZ ;  /* 0x000000ff00377202 */ /* 0x001fe40000000f00 */
[----:B------:R-:W-:Y:S02]  /*8dc0*/  MOV R146, 0xffffffff ;  /* 0xffffffff00927802 */ /* 0x000fe40000000f00 */
[----:B------:R-:W-:Y:S02]  /*8dd0*/  MOV R48, 0x8df0 ;  /* 0x00008df000307802 */ /* 0x000fe40000000f00 */
[----:B-1---5:R-:W-:Y:S05]  /*8de0*/  CALL.REL.NOINC `($__internal_80_$__cuda_sm70_shflsync_up) ;  /* 0x000009a000007944 */ /* 0x022fea0003c00000 */
[----:B-1----:R-:W-:Y:S01]  /*8df0*/  MOV R50, R145 ;  /* 0x0000009100327202 */ /* 0x002fe20000000f00 */
[----:B------:R-:W-:Y:S01]  /*8e00*/  HFMA2.MMA R145, -RZ, RZ, 0, 5.9604644775390625e-08 ;  /* 0x00000001ff917435 */ /* 0x000fe200000001ff */
[----:B0-----:R-:W-:Y:S02]  /*8e10*/  MOV R144, R147 ;  /* 0x0000009300907202 */ /* 0x001fe40000000f00 */
[----:B------:R-:W-:-:S02]  /*8e20*/  MOV R55, RZ ;  /* 0x000000ff00377202 */ /* 0x000fc40000000f00 */
[----:B------:R-:W-:Y:S02]  /*8e30*/  MOV R146, 0xffffffff ;  /* 0xffffffff00927802 */ /* 0x000fe40000000f00 */
[----:B------:R-:W-:Y:S02]  /*8e40*/  MOV R48, 0x8e60 ;  /* 0x00008e6000307802 */ /* 0x000fe40000000f00 */
[----:B------:R-:W-:Y:S05]  /*8e50*/  CALL.REL.NOINC `($__internal_80_$__cuda_sm70_shflsync_up) ;  /* 0x0000093000007944 */ /* 0x000fea0003c00000 */
[----:B------:R-:W-:Y:S01]  /*8e60*/  HFMA2.MMA R54, -RZ, RZ, 0, 0 ;  /* 0x00000000ff367435 */ /* 0x000fe200000001ff */
[----:B0-----:R-:W-:Y:S02]  /*8e70*/  MOV R144, R50 ;  /* 0x0000003200907202 */ /* 0x001fe40000000f00 */
[----:B------:R-:W-:Y:S02]  /*8e80*/  MOV R53, R90 ;  /* 0x0000005a00357202 */ /* 0x000fe40000000f00 */
[----:B------:R-:W-:Y:S02]  /*8e90*/  MOV R55, 0x1f ;  /* 0x0000001f00377802 */ /* 0x000fe40000000f00 */
[----:B------:R-:W-:Y:S02]  /*8ea0*/  MOV R52, 0xffffffff ;  /* 0xffffffff00347802 */ /* 0x000fe40000000f00 */
[----:B------:R-:W-:-:S02]  /*8eb0*/  MOV R50, 0x8ed0 ;  /* 0x00008ed000327802 */ /* 0x000fc40000000f00 */
[----:B-1----:R-:W-:Y:S05]  /*8ec0*/  CALL.REL.NOINC `($__internal_79_$__cuda_sm70_shflsync_idx_p) ;  /* 0x0000088000007944 */ /* 0x002fea0003c00000 */
[----:B0-----:R-:W-:Y:S01]  /*8ed0*/  HFMA2.MMA R54, -RZ, RZ, 0, 0 ;  /* 0x00000000ff367435 */ /* 0x001fe200000001ff */
[----:B-1----:R-:W-:-:S02]  /*8ee0*/  MOV R90, R52 ;  /* 0x00000034005a7202 */ /* 0x002fc40000000f00 */
[----:B------:R-:W-:Y:S02]  /*8ef0*/  MOV R53, R91 ;  /* 0x0000005b00357202 */ /* 0x000fe40000000f00 */
[----:B------:R-:W-:Y:S02]  /*8f00*/  MOV R55, 0x1f ;  /* 0x0000001f00377802 */ /* 0x000fe40000000f00 */
[----:B------:R-:W-:Y:S02]  /*8f10*/  MOV R52, 0xffffffff ;  /* 0xffffffff00347802 */ /* 0x000fe40000000f00 */
[----:B------:R-:W-:Y:S02]  /*8f20*/  MOV R50, 0x8f40 ;  /* 0x00008f4000327802 */ /* 0x000fe40000000f00 */
[----:B------:R-:W-:Y:S05]  /*8f30*/  CALL.REL.NOINC `($__internal_79_$__cuda_sm70_shflsync_idx_p) ;  /* 0x0000081000007944 */ /* 0x000fea0003c00000 */
[----:B01----:R-:W-:Y:S01]  /*8f40*/  MOV R53, R52 ;  /* 0x0000003400357202 */ /* 0x003fe20000000f00 */
[----:B------:R-:W-:Y:S05]  /*8f50*/  BRA `(.L_x_1975) ;  /* 0xffffb9c000007947 */ /* 0x000fea000383ffff */
.L_x_1929:
[----:B------:R-:W-:Y:S01]  /*8f60*/  HFMA2.MMA R147, -RZ, RZ, 0, 5.9604644775390625e-08 ;  /* 0x00000001ff937435 */ /* 0x000fe200000001ff */
[----:B------:R-:W-:Y:S02]  /*8f70*/  MOV R54, R90 ;  /* 0x0000005a00367202 */ /* 0x000fe40000000f00 */
[----:B------:R-:W-:-:S02]  /*8f80*/  MOV R144, 0x1f ;  /* 0x0000001f00907802 */ /* 0x000fc40000000f00 */
[----:B------:R-:W-:Y:S02]  /*8f90*/  MOV R149, 0xffffffff ;  /* 0xffffffff00957802 */ /* 0x000fe40000000f00 */
[----:B------:R-:W-:Y:S02]  /*8fa0*/  MOV R50, 0x8fc0 ;  /* 0x00008fc000327802 */ /* 0x000fe40000000f00 */
[----:B-1----:R-:W-:Y:S05]  /*8fb0*/  CALL.REL.NOINC `($__internal_78_$__cuda_sm70_shflsync_down) ;  /* 0x0000075000007944 */ /* 0x002fea0003c00000 */
[----:B-1----:R-:W-:Y:S01]  /*8fc0*/  MOV R55, R144 ;  /* 0x0000009000377202 */ /* 0x002fe20000000f00 */
[----:B0-----:R-:W-:Y:S05]  /*8fd0*/  BRA `(.L_x_1976) ;  /* 0xffffc05000007947 */ /* 0x001fea000383ffff */
.L_x_1930:
[----:B------:R-:W-:Y:S01]  /*8fe0*/  HFMA2.MMA R147, -RZ, RZ, 0, 5.9604644775390625e-08 ;  /* 0x00000001ff937435 */ /* 0x000fe200000001ff */
[----:B------:R-:W-:Y:S02]  /*8ff0*/  MOV R54, R53 ;  /* 0x0000003500367202 */ /* 0x000fe40000000f00 */
[----:B------:R-:W-:Y:S02]  /*9000*/  MOV R144, 0x1f ;  /* 0x0000001f00907802 */ /* 0x000fe40000000f00 */
[----:B------:R-:W-:Y:S02]  /*9010*/  MOV R149, 0xffffffff ;  /* 0xffffffff00957802 */ /* 0x000fe40000000f00 */
[----:B------:R-:W-:-:S02]  /*9020*/  MOV R50, 0x9040 ;  /* 0x0000904000327802 */ /* 0x000fc40000000f00 */
[----:B012---:R-:W-:Y:S05]  /*9030*/  CALL.REL.NOINC `($__internal_78_$__cuda_sm70_shflsync_down) ;  /* 0x000006d000007944 */ /* 0x007fea0003c00000 */
        /* <DEDUP_REMOVED lines=9> */
[----:B------:R-:W-:Y:S05]  /*90d0*/  CALL.REL.NOINC `($__internal_78_$__cuda_sm70_shflsync_down) ;  /* 0x0000063000007944 */ /* 0x000fea0003c00000 */
[----:B0-----:R-:W-:Y:S01]  /*90e0*/  HFMA2.MMA R147, -RZ, RZ, 0, 1.1920928955078125e-07 ;  /* 0x00000002ff937435 */ /* 0x001fe200000001ff */
[----:B-1----:R-:W-:Y:S02]  /*90f0*/  MOV R52, R144 ;  /* 0x0000009000347202 */ /* 0x002fe40000000f00 */
[----:B------:R-:W-:-:S02]  /*9100*/  MOV R54, R53 ;  /* 0x0000003500367202 */ /* 0x000fc40000000f00 */
[----:B------:R-:W-:Y:S02]  /*9110*/  MOV R144, 0x1f ;  /* 0x0000001f00907802 */ /* 0x000fe40000000f00 */
[----:B------:R-:W-:Y:S02]  /*9120*/  MOV R149, 0xffffffff ;  /* 0xffffffff00957802 */ /* 0x000fe40000000f00 */
[----:B------:R-:W-:Y:S02]  /*9130*/  MOV R50, 0x9150 ;  /* 0x0000915000327802 */ /* 0x000fe40000000f00 */
[----:B------:R-:W-:Y:S05]  /*9140*/  CALL.REL.NOINC `($__internal_78_$__cuda_sm70_shflsync_down) ;  /* 0x000005c000007944 */ /* 0x000fea0003c00000 */
[----:B-1----:R-:W-:Y:S01]  /*9150*/  @!P3 FFMA.FTZ R53, R55, R144, R53 ;  /* 0x000000903735b223 */ /* 0x002fe20000010035 */
[----:B0-----:R-:W-:Y:S01]  /*9160*/  HFMA2.MMA R147, -RZ, RZ, 0, 2.384185791015625e-07 ;  /* 0x00000004ff937435 */ /* 0x001fe200000001ff */
[----:B------:R-:W-:Y:S01]  /*9170*/  @!P3 FMUL.FTZ R55, R52, R55 ;  /* 0x000000373437b220 */ /* 0x000fe20000410000 */
[----:B------:R-:W-:Y:S02]  /*9180*/  MOV R144, 0x1f ;  /* 0x0000001f00907802 */ /* 0x000fe40000000f00 */
[----:B------:R-:W-:Y:S02]  /*9190*/  MOV R149, 0xffffffff ;  /* 0xffffffff00957802 */ /* 0x000fe40000000f00 */
[----:B------:R-:W-:-:S02]  /*91a0*/  MOV R54, R55 ;  /* 0x0000003700367202 */ /* 0x000fc40000000f00 */
[----:B------:R-:W-:Y:S02]  /*91b0*/  MOV R50, 0x91d0 ;  /* 0x000091d000327802 */ /* 0x000fe40000000f00 */
[----:B------:R-:W-:Y:S05]  /*91c0*/  CALL.REL.NOINC `($__internal_78_$__cuda_sm70_shflsync_down) ;  /* 0x0000054000007944 */ /* 0x000fea0003c00000 */
[----:B0-----:R-:W-:Y:S01]  /*91d0*/  HFMA2.MMA R147, -RZ, RZ, 0, 2.384185791015625e-07 ;  /* 0x00000004ff937435 */ /* 0x001fe200000001ff */
[----:B-1----:R-:W-:Y:S02]  /*91e0*/  MOV R52, R144 ;  /* 0x0000009000347202 */ /* 0x002fe40000000f00 */
[----:B------:R-:W-:Y:S02]  /*91f0*/  MOV R54, R53 ;  /* 0x0000003500367202 */ /* 0x000fe40000000f00 */
[----:B------:R-:W-:Y:S02]  /*9200*/  MOV R144, 0x1f ;  /* 0x0000001f00907802 */ /* 0x000fe40000000f00 */
[----:B------:R-:W-:Y:S02]  /*9210*/  MOV R149, 0xffffffff ;  /* 0xffffffff00957802 */ /* 0x000fe40000000f00 */
[----:B------:R-:W-:Y:S02]  /*9220*/  MOV R50, 0x9240 ;  /* 0x0000924000327802 */ /* 0x000fe40000000f00 */
[----:B------:R-:W-:Y:S05]  /*9230*/  CALL.REL.NOINC `($__internal_78_$__cuda_sm70_shflsync_down) ;  /* 0x000004d000007944 */ /* 0x000fea0003c00000 */
[----:B-1----:R-:W-:Y:S01]  /*9240*/  @!P2 FFMA.FTZ R53, R55, R144, R53 ;  /* 0x000000903735a223 */ /* 0x002fe20000010035 */
[----:B0-----:R-:W-:Y:S01]  /*9250*/  HFMA2.MMA R147, -RZ, RZ, 0, 4.76837158203125e-07 ;  /* 0x00000008ff937435 */ /* 0x001fe200000001ff */
[----:B------:R-:W-:Y:S01]  /*9260*/  @!P2 FMUL.FTZ R55, R52, R55 ;  /* 0x000000373437a220 */ /* 0x000fe20000410000 */
[----:B------:R-:W-:-:S02]  /*9270*/  MOV R144, 0x1f ;  /* 0x0000001f00907802 */ /* 0x000fc40000000f00 */
[----:B------:R-:W-:Y:S02]  /*9280*/  MOV R149, 0xffffffff ;  /* 0xffffffff00957802 */ /* 0x000fe40000000f00 */
[----:B------:R-:W-:Y:S02]  /*9290*/  MOV R54, R55 ;  /* 0x0000003700367202 */ /* 0x000fe40000000f00 */
[----:B------:R-:W-:Y:S02]  /*92a0*/  MOV R50, 0x92c0 ;  /* 0x000092c000327802 */ /* 0x000fe40000000f00 */
[----:B------:R-:W-:Y:S05]  /*92b0*/  CALL.REL.NOINC `($__internal_78_$__cuda_sm70_shflsync_down) ;  /* 0x0000045000007944 */ /* 0x000fea0003c00000 */
[----:B0-----:R-:W-:Y:S01]  /*92c0*/  HFMA2.MMA R147, -RZ, RZ, 0, 4.76837158203125e-07 ;  /* 0x00000008ff937435 */ /* 0x001fe200000001ff */
[----:B-1----:R-:W-:Y:S02]  /*92d0*/  MOV R52, R144 ;  /* 0x0000009000347202 */ /* 0x002fe40000000f00 */
[----:B------:R-:W-:Y:S02]  /*92e0*/  MOV R54, R53 ;  /* 0x0000003500367202 */ /* 0x000fe40000000f00 */
[----:B------:R-:W-:Y:S02]  /*92f0*/  MOV R144, 0x1f ;  /* 0x0000001f00907802 */ /* 0x000fe40000000f00 */
[----:B------:R-:W-:-:S02]  /*9300*/  MOV R149, 0xffffffff ;  /* 0xffffffff00957802 */ /* 0x000fc40000000f00 */
[----:B------:R-:W-:Y:S02]  /*9310*/  MOV R50, 0x9330 ;  /* 0x0000933000327802 */ /* 0x000fe40000000f00 */
[----:B------:R-:W-:Y:S05]  /*9320*/  CALL.REL.NOINC `($__internal_78_$__cuda_sm70_shflsync_down) ;  /* 0x000003e000007944 */ /* 0x000fea0003c00000 */
        /* <DEDUP_REMOVED lines=9> */
[----:B------:R-:W-:Y:S05]  /*93c0*/  CALL.REL.NOINC `($__internal_78_$__cuda_sm70_shflsync_down) ;  /* 0x0000034000007944 */ /* 0x000fea0003c00000 */
[----:B0-----:R-:W-:Y:S01]  /*93d0*/  HFMA2.MMA R147, -RZ, RZ, 0, 9.5367431640625e-07 ;  /* 0x00000010ff937435 */ /* 0x001fe200000001ff */
[----:B-1----:R-:W-:Y:S02]  /*93e0*/  MOV R52, R144 ;  /* 0x0000009000347202 */ /* 0x002fe40000000f00 */
[----:B------:R-:W-:Y:S02]  /*93f0*/  MOV R54, R91 ;  /* 0x0000005b00367202 */ /* 0x000fe40000000f00 */
[----:B------:R-:W-:Y:S02]  /*9400*/  MOV R144, 0x1f ;  /* 0x0000001f00907802 */ /* 0x000fe40000000f00 */
[----:B------:R-:W-:Y:S02]  /*9410*/  MOV R149, 0xffffffff ;  /* 0xffffffff00957802 */ /* 0x000fe40000000f00 */
[----:B------:R-:W-:Y:S02]  /*9420*/  MOV R50, 0x9440 ;  /* 0x0000944000327802 */ /* 0x000fe40000000f00 */
[----:B------:R-:W-:Y:S05]  /*9430*/  CALL.REL.NOINC `($__internal_78_$__cuda_sm70_shflsync_down) ;  /* 0x000002d000007944 */ /* 0x000fea0003c00000 */
[----:B-1----:R-:W-:Y:S01]  /*9440*/  @!P0 FFMA.FTZ R91, R133, R144, R91 ;  /* 0x00000090855b8223 */ /* 0x002fe2000001005b */
[----:B0-----:R-:W-:Y:S01]  /*9450*/  HFMA2.MMA R54, -RZ, RZ, 0, 0 ;  /* 0x00000000ff367435 */ /* 0x001fe200000001ff */
[----:B------:R-:W-:Y:S01]  /*9460*/  @!P0 FMUL.FTZ R133, R52, R133 ;  /* 0x0000008534858220 */ /* 0x000fe20000410000 */
[----:B------:R-:W-:-:S02]  /*9470*/  MOV R55, 0x1f ;  /* 0x0000001f00377802 */ /* 0x000fc40000000f00 */
[----:B------:R-:W-:Y:S02]  /*9480*/  MOV R52, 0xffffffff ;  /* 0xffffffff00347802 */ /* 0x000fe40000000f00 */
[----:B------:R-:W-:Y:S02]  /*9490*/  MOV R53, R133 ;  /* 0x0000008500357202 */ /* 0x000fe40000000f00 */
[----:B------:R-:W-:Y:S02]  /*94a0*/  MOV R50, 0x94c0 ;  /* 0x000094c000327802 */ /* 0x000fe40000000f00 */
[----:B------:R-:W-:Y:S05]  /*94b0*/  CALL.REL.NOINC `($__internal_79_$__cuda_sm70_shflsync_idx_p) ;  /* 0x0000029000007944 */ /* 0x000fea0003c00000 */
[----:B0-----:R-:W-:Y:S01]  /*94c0*/  HFMA2.MMA R54, -RZ, RZ, 0, 0 ;  /* 0x00000000ff367435 */ /* 0x001fe200000001ff */
[----:B-1----:R-:W-:Y:S02]  /*94d0*/  MOV R131, R52 ;  /* 0x0000003400837202 */ /* 0x002fe40000000f00 */
[----:B------:R-:W-:Y:S02]  /*94e0*/  MOV R53, R91 ;  /* 0x0000005b00357202 */ /* 0x000fe40000000f00 */
[----:B------:R-:W-:Y:S02]  /*94f0*/  MOV R55, 0x1f ;  /* 0x0000001f00377802 */ /* 0x000fe40000000f00 */
[----:B------:R-:W-:-:S02]  /*9500*/  MOV R52, 0xffffffff ;  /* 0xffffffff00347802 */ /* 0x000fc40000000f00 */
[----:B------:R-:W-:Y:S02]  /*9510*/  MOV R50, 0x9530 ;  /* 0x0000953000327802 */ /* 0x000fe40000000f00 */
[----:B------:R-:W-:Y:S05]  /*9520*/  CALL.REL.NOINC `($__internal_79_$__cuda_sm70_shflsync_idx_p) ;  /* 0x0000022000007944 */ /* 0x000fea0003c00000 */
[----:B------:R-:W-:Y:S01]  /*9530*/  HFMA2.MMA R147, -RZ, RZ, 0, 5.9604644775390625e-08 ;  /* 0x00000001ff937435 */ /* 0x000fe200000001ff */
[----:B-1----:R-:W-:Y:S02]  /*9540*/  MOV R142, R52 ;  /* 0x00000034008e7202 */ /* 0x002fe40000000f00 */
[----:B0-----:R-:W-:Y:S02]  /*9550*/  MOV R54, R133 ;  /* 0x0000008500367202 */ /* 0x001fe40000000f00 */
[----:B------:R-:W-:Y:S02]  /*9560*/  MOV R144, 0x1f ;  /* 0x0000001f00907802 */ /* 0x000fe40000000f00 */
[----:B------:R-:W-:Y:S02]  /*9570*/  MOV R149, 0xffffffff ;  /* 0xffffffff00957802 */ /* 0x000fe40000000f00 */
[----:B------:R-:W-:Y:S02]  /*9580*/  MOV R50, 0x95a0 ;  /* 0x000095a000327802 */ /* 0x000fe40000000f00 */
[----:B------:R-:W-:Y:S05]  /*9590*/  CALL.REL.NOINC `($__internal_78_$__cuda_sm70_shflsync_down) ;  /* 0x0000017000007944 */ /* 0x000fea0003c00000 */
[----:B0-----:R-:W-:Y:S01]  /*95a0*/  HFMA2.MMA R147, -RZ, RZ, 0, 5.9604644775390625e-08 ;  /* 0x00000001ff937435 */ /* 0x001fe200000001ff */
[----:B-1----:R-:W-:-:S02]  /*95b0*/  MOV R52, R144 ;  /* 0x0000009000347202 */ /* 0x002fc40000000f00 */
[----:B------:R-:W-:Y:S02]  /*95c0*/  MOV R54, R91 ;  /* 0x0000005b00367202 */ /* 0x000fe40000000f00 */
[----:B------:R-:W-:Y:S02]  /*95d0*/  MOV R144, 0x1f ;  /* 0x0000001f00907802 */ /* 0x000fe40000000f00 */
[----:B------:R-:W-:Y:S02]  /*95e0*/  MOV R149, 0xffffffff ;  /* 0xffffffff00957802 */ /* 0x000fe40000000f00 */
[----:B------:R-:W-:Y:S02]  /*95f0*/  MOV R50, 0x9610 ;  /* 0x0000961000327802 */ /* 0x000fe40000000f00 */
[----:B------:R-:W-:Y:S05]  /*9600*/  CALL.REL.NOINC `($__internal_78_$__cuda_sm70_shflsync_down) ;  /* 0x0000010000007944 */ /* 0x000fea0003c00000 */
[----:B0-----:R-:W-:Y:S01]  /*9610*/  HFMA2.MMA R54, -RZ, RZ, 0, 0 ;  /* 0x00000000ff367435 */ /* 0x001fe200000001ff */
[----:B------:R-:W-:Y:S02]  /*9620*/  MOV R133, R52 ;  /* 0x0000003400857202 */ /* 0x000fe40000000f00 */
[----:B------:R-:W-:Y:S02]  /*9630*/  MOV R53, R48 ;  /* 0x0000003000357202 */ /* 0x000fe40000000f00 */
[----:B------:R-:W-:-:S02]  /*9640*/  MOV R55, 0x1f ;  /* 0x0000001f00377802 */ /* 0x000fc40000000f00 */
[----:B------:R-:W-:Y:S02]  /*9650*/  MOV R52, 0xffffffff ;  /* 0xffffffff00347802 */ /* 0x000fe40000000f00 */
[----:B------:R-:W-:Y:S02]  /*9660*/  MOV R50, 0x9680 ;  /* 0x0000968000327802 */ /* 0x000fe40000000f00 */
[----:B-1----:R-:W-:Y:S05]  /*9670*/  CALL.REL.NOINC `($__internal_79_$__cuda_sm70_shflsync_idx_p) ;  /* 0x000000d000007944 */ /* 0x002fea0003c00000 */
[----:B0-----:R-:W-:Y:S01]  /*9680*/  HFMA2.MMA R54, -RZ, RZ, 0, 0 ;  /* 0x00000000ff367435 */ /* 0x001fe200000001ff */
[----:B-1----:R-:W-:Y:S02]  /*9690*/  MOV R146, R52 ;  /* 0x0000003400927202 */ /* 0x002fe40000000f00 */
[----:B------:R-:W-:Y:S02]  /*96a0*/  MOV R53, R49 ;  /* 0x0000003100357202 */ /* 0x000fe40000000f00 */
[----:B------:R-:W-:Y:S02]  /*96b0*/  MOV R55, 0x1f ;  /* 0x0000001f00377802 */ /* 0x000fe40000000f00 */
[----:B------:R-:W-:Y:S02]  /*96c0*/  MOV R52, 0xffffffff ;  /* 0xffffffff00347802 */ /* 0x000fe40000000f00 */
[----:B------:R-:W-:-:S02]  /*96d0*/  MOV R50, 0x96f0 ;  /* 0x000096f000327802 */ /* 0x000fc40000000f00 */
[----:B------:R-:W-:Y:S05]  /*96e0*/  CALL.REL.NOINC `($__internal_79_$__cuda_sm70_shflsync_idx_p) ;  /* 0x0000006000007944 */ /* 0x000fea0003c00000 */
[----:B01----:R-:W-:Y:S01]  /*96f0*/  MOV R55, R52 ;  /* 0x0000003400377202 */ /* 0x003fe20000000f00 */
[----:B------:R-:W-:Y:S05]  /*9700*/  BRA `(.L_x_1977) ;  /* 0xffffbac000007947 */ /* 0x000fea000383ffff */
        .weak           $__internal_78_$__cuda_sm70_shflsync_down
        .type           $__internal_78_$__cuda_sm70_shflsync_down,@function
        .size           $__internal_78_$__cuda_sm70_shflsync_down,($__internal_79_$__cuda_sm70_shflsync_idx_p - $__internal_78_$__cuda_sm70_shflsync_down)
$__internal_78_$__cuda_sm70_shflsync_down:
[----:B------:R-:W-:Y:S01]  /*9710*/  HFMA2.MMA R51, -RZ, RZ, 0, 0 ;  /* 0x00000000ff337435 */ /* 0x000fe200000001ff */
[----:B------:R-:W-:Y:S04]  /*9720*/  WARPSYNC R149 ;  /* 0x0000009500007348 */ /* 0x000fe80003800000 */
[----:B------:R0:W1:Y:S01]  /*9730*/  SHFL.DOWN PT, R144, R54, R147, R144 ;  /* 0x0800009336907389 */ /* 0x00006200000e0090 */
[----:B------:R-:W-:Y:S05]  /*9740*/  RET.REL.NODEC R50 `(_Z25selective_scan_bwd_kernelI32Selective_Scan_bwd_kernel_traitsILi128ELi16ELb1ELb1ELb0ELb1ELb0EN3c104HalfEfEEv12SSMParamsBwd) ;  /* 0xffff68b032007950 */ /* 0x000fea0003c3ffff */
        .weak           $__internal_79_$__cuda_sm70_shflsync_idx_p
        .type           $__internal_79_$__cuda_sm70_shflsync_idx_p,@function
        .size           $__internal_79_$__cuda_sm70_shflsync_idx_p,($__internal_80_$__cuda_sm70_shflsync_up - $__internal_79_$__cuda_sm70_shflsync_idx_p)
$__internal_79_$__cuda_sm70_shflsync_idx_p:
[----:B------:R-:W-:Y:S01]  /*9750*/  MOV R51, 0x0 ;  /* 0x0000000000337802 */ /* 0x000fe20000000f00 */
[----:B------:R-:W-:Y:S04]  /*9760*/  WARPSYNC R52 ;  /* 0x0000003400007348 */ /* 0x000fe80003800000 */
[----:B------:R0:W1:Y:S01]  /*9770*/  SHFL.IDX PT, R52, R53, R54, R55 ;  /* 0x0000003635347389 */ /* 0x00006200000e0037 */
[----:B------:R-:W-:Y:S05]  /*9780*/  RET.REL.NODEC R50 `(_Z25selective_scan_bwd_kernelI32Selective_Scan_bwd_kernel_traitsILi128ELi16ELb1ELb1ELb0ELb1ELb0EN3c104HalfEfEEv12SSMParamsBwd) ;  /* 0xffff687032007950 */ /* 0x000fea0003c3ffff */
        .weak           $__internal_80_$__cuda_sm70_shflsync_up
        .type           $__internal_80_$__cuda_sm70_shflsync_up,@function
        .size           $__internal_80_$__cuda_sm70_shflsync_up,(.L_x_8892 - $__internal_80_$__cuda_sm70_shflsync_up)
$__internal_80_$__cuda_sm70_shflsync_up:
[----:B------:R-:W-:Y:S01]  /*9790*/  HFMA2.MMA R49, -RZ, RZ, 0, 0 ;  /* 0x00000000ff317435 */ /* 0x000fe200000001ff */
[----:B------:R-:W-:Y:S04]  /*97a0*/  WARPSYNC R146 ;  /* 0x0000009200007348 */ /* 0x000fe80003800000 */
[----:B------:R0:W1:Y:S01]  /*97b0*/  SHFL.UP PT, R145, R144, R145, R55 ;  /* 0x0400009190917389 */ /* 0x00006200000e0037 */
[----:B------:R-:W-:Y:S05]  /*97c0*/  RET.REL.NODEC R48 `(_Z25selective_scan_bwd_kernelI32Selective_Scan_bwd_kernel_traitsILi128ELi16ELb1ELb1ELb0ELb1ELb0EN3c104HalfEfEEv12SSMParamsBwd) ;  /* 0xffff683030007950 */ /* 0x000fea0003c3ffff */
.L_x_1978:
        /* <DEDUP_REMOVED lines=11> */
.L_x_8892:


//--------------------- .text._Z25selective_scan_bwd_kernelI32Selective_Scan_bwd_kernel_traitsILi128ELi16ELb1ELb1ELb0ELb1ELb1EN3c104HalfEfEEv12SSMParamsBwd --------------------------
	.section	.text._Z25selective_scan_bwd_kernelI32Selective_Scan_bwd_kernel_traitsILi128ELi16ELb1ELb1ELb0ELb1ELb1EN3c104HalfEfEEv12SSMParamsBwd,"ax",@progbits
	.sectioninfo	@"SHI_REGISTERS=168"
	.align	128
        .global         _Z25selective_scan_bwd_kernelI32Selective_Scan_bwd_kernel_traitsILi128ELi16ELb1ELb1ELb0ELb1ELb1EN3c104HalfEfEEv12SSMParamsBwd
        .type           _Z25selective_scan_bwd_kernelI32Selective_Scan_bwd_kernel_traitsILi128ELi16ELb1ELb1ELb0ELb1ELb1EN3c104HalfEfEEv12SSMParamsBwd,@function
        .size           _Z25selective_scan_bwd_kernelI32Selective_Scan_bwd_kernel_traitsILi128ELi16ELb1ELb1ELb0ELb1ELb1EN3c104HalfEfEEv12SSMParamsBwd,(.L_x_8895 - _Z25selective_scan_bwd_kernelI32Selective_Scan_bwd_kernel_traitsILi128ELi16ELb1ELb1ELb0ELb1ELb1EN3c104HalfEfEEv12SSMParamsBwd)
        .other          _Z25selective_scan_bwd_kernelI32Selective_Scan_bwd_kernel_traitsILi128ELi16ELb1ELb1ELb0ELb1ELb1EN3c104HalfEfEEv12SSMParamsBwd,@"STO_CUDA_ENTRY STV_DEFAULT"
_Z25selective_scan_bwd_kernelI32Selective_Scan_bwd_kernel_traitsILi128ELi16ELb1ELb1ELb0ELb1ELb1EN3c104HalfEfEEv12SSMParamsBwd:
.text._Z25selective_scan_bwd_kernelI32Selective_Scan_bwd_kernel_traitsILi128ELi16ELb1ELb1ELb0ELb1ELb1EN3c104HalfEfEEv12SSMParamsBwd:
        /* <DEDUP_REMOVED lines=30> */
[----:B------:R-:W-:-:S03]  /*01e0*/  ULDC.64 UR34, c[0x0][0x240] ;  /* 0x0000900000227ab9 */ /* 0x000fc60000000a00 */
[----:B------:R-:W4:Y:S01]  /*01f0*/  @P1 LDG.E R4, [R4.64] ;  /* 0x0000001e04041981 */ /* 0x000f22000c1e1900 */
[----:B-1----:R-:W-:Y:S01]  /*0200*/  USHF.R.S32.HI UR42, URZ, 0x1f, UR41 ;  /* 0x0000001f3f2a7899 */ /* 0x002fe20008011429 */
[----:B------:R-:W-:Y:S01]  /*0210*/  HFMA2.MMA R60, -RZ, RZ, 0, 0 ;  /* 0x00000000ff3c7435 */ /* 0x000fe200000001ff */
[----:B------:R-:W-:Y:S02]  /*0220*/  UISETP.NE.U32.AND UP0, UPT, URZ, UR4, UPT ;  /* 0x000000043f00728c */ /* 0x000fe4000bf05070 */
[----:B------:R-:W-:Y:S02]  /*0230*/  UIMAD UR4, UR42, UR6, URZ ;  /* 0x000000062a0472a4 */ /* 0x000fe4000f8e023f */
[----:B------:R-:W-:Y:S02]  /*0240*/  UIMAD.WIDE.U32 UR12, UR41, UR6, URZ ;  /* 0x00000006290c72a5 */ /* 0x000fe4000f8e003f */
[----:B------:R-:W-:Y:S02]  /*0250*/  UIMAD UR4, UR41, UR7, UR4 ;  /* 0x00000007290472a4 */ /* 0x000fe4000f8e0204 */
[----:B------:R-:W-:-:S02]  /*0260*/  UISETP.NE.AND.EX UP0, UPT, URZ, UR5, UPT, UP0 ;  /* 0x000000053f00728c */ /* 0x000fc4000bf05300 */
[----:B------:R-:W-:Y:S01]  /*0270*/  ULDC.64 UR6, c[0x0][0x1e0] ;  /* 0x0000780000067ab9 */ /* 0x000fe20000000a00 */
[----:B0-----:R-:W0:Y:S01]  /*0280*/  I2F.RP R0, UR24 ;  /* 0x0000001800007d06 */ /* 0x001e220008209400 */
[----:B------:R-:W-:Y:S02]  /*0290*/  UIMAD UR5, UR42, UR6, URZ ;  /* 0x000000062a0572a4 */ /* 0x000fe4000f8e023f */
[----:B------:R-:W-:Y:S02]  /*02a0*/  UIMAD.WIDE.U32 UR14, UR41, UR6, URZ ;  /* 0x00000006290e72a5 */ /* 0x000fe4000f8e003f */
[----:B------:R-:W-:Y:S02]  /*02b0*/  UIMAD UR22, UR41, UR7, UR5 ;  /* 0x00000007291672a4 */ /* 0x000fe4000f8e0205 */
[----:B------:R-:W-:Y:S02]  /*02c0*/  UISETP.NE.U32.AND UP2, UPT, URZ, UR28, UPT ;  /* 0x0000001c3f00728c */ /* 0x000fe4000bf45070 */
[----:B------:R-:W-:-:S02]  /*02d0*/  ULDC.64 UR6, c[0x0][0x328] ;  /* 0x0000ca0000067ab9 */ /* 0x000fc40000000a00 */
[----:B------:R-:W-:Y:S02]  /*02e0*/  UISETP.NE.U32.AND UP1, UPT, URZ, UR6, UPT ;  /* 0x000000063f00728c */ /* 0x000fe4000bf25070 */
[----:B------:R-:W-:Y:S02]  /*02f0*/  UISETP.NE.AND.EX UP2, UPT, URZ, UR29, UPT, UP2 ;  /* 0x0000001d3f00728c */ /* 0x000fe4000bf45320 */
[----:B------:R-:W-:Y:S01]  /*0300*/  UISETP.NE.AND.EX UP1, UPT, URZ, UR7, UPT, UP1 ;  /* 0x000000073f00728c */ /* 0x000fe2000bf25310 */
[----:B0-----:R-:W2:Y:S01]  /*0310*/  MUFU.RCP R0, R0 ;  /* 0x0000000000007308 */ /* 0x001ea20000001000 */
[----:B------:R-:W-:Y:S02]  /*0320*/  UIMAD UR20, UR42, UR8, URZ ;  /* 0x000000082a1472a4 */ /* 0x000fe4000f8e023f */
[----:B------:R-:W-:Y:S02]  /*0330*/  UIMAD.WIDE.U32 UR16, UR41, UR8, URZ ;  /* 0x00000008291072a5 */ /* 0x000fe4000f8e003f */
[----:B------:R-:W-:-:S02]  /*0340*/  UIMAD UR20, UR41, UR9, UR20 ;  /* 0x00000009291472a4 */ /* 0x000fc4000f8e0214 */
[----:B------:R-:W-:Y:S02]  /*0350*/  UMOV UR8, URZ ;  /* 0x0000003f00087c82 */ /* 0x000fe40008000000 */
[----:B------:R-:W-:Y:S02]  /*0360*/  UMOV UR9, URZ ;  /* 0x0000003f00097c82 */ /* 0x000fe40008000000 */
[----:B------:R-:W-:Y:S02]  /*0370*/  @UP1 ULEA UR8, UP3, UR26, UR6, 0x2 ;  /* 0x000000061a081291 */ /* 0x000fe4000f86103f */
[----:B------:R-:W-:Y:S02]  /*0380*/  UIMAD.WIDE.U32 UR10, UR41, UR18, URZ ;  /* 0x00000012290a72a5 */ /* 0x000fe4000f8e003f */
[----:B------:R-:W-:Y:S01]  /*0390*/  @UP1 ULEA.HI.X UR9, UR26, UR7, UR27, 0x2, UP3 ;  /* 0x000000071a091291 */ /* 0x000fe200098f141b */
[----:B--2---:R-:W-:Y:S01]  /*03a0*/  IADD3 R2, R0, 0xffffffe, RZ ;  /* 0x0ffffffe00027810 */ /* 0x004fe20007ffe0ff */
[----:B------:R-:W-:Y:S01]  /*03b0*/  UMOV UR6, URZ ;  /* 0x0000003f00067c82 */ /* 0x000fe20008000000 */
[----:B------:R-:W-:Y:S01]  /*03c0*/  IABS R0, UR26 ;  /* 0x0000001a00007c13 */ /* 0x000fe20008000000 */
[----:B------:R-:W-:-:S02]  /*03d0*/  @UP2 ULEA UR6, UP1, UR26, UR28, 0x2 ;  /* 0x0000001c1a062291 */ /* 0x000fc4000f82103f */
[----:B------:R-:W-:Y:S01]  /*03e0*/  UIADD3 UR13, UR13, UR4, URZ ;  /* 0x000000040d0d7290 */ /* 0x000fe2000fffe03f */
[----:B------:R-:W0:Y:S01]  /*03f0*/  F2I.FTZ.U32.TRUNC.NTZ R2, R2 ;  /* 0x0000000200027305 */ /* 0x000e22000021f000 */
[----:B------:R1:W2:Y:S01]  /*0400*/  R2UR UR21, R0 ;  /* 0x00000000001573c2 */ /* 0x0002a200000e0000 */
[----:B------:R-:W-:Y:S02]  /*0410*/  UIMAD UR18, UR42, UR18, URZ ;  /* 0x000000122a1272a4 */ /* 0x000fe4000f8e023f */
[----:B------:R-:W-:Y:S02]  /*0420*/  UMOV UR4, URZ ;  /* 0x0000003f00047c82 */ /* 0x000fe40008000000 */
[----:B------:R-:W-:Y:S02]  /*0430*/  UMOV UR7, URZ ;  /* 0x0000003f00077c82 */ /* 0x000fe40008000000 */
[----:B------:R-:W-:Y:S01]  /*0440*/  @UP2 ULEA.HI.X UR7, UR26, UR29, UR27, 0x2, UP1 ;  /* 0x0000001d1a072291 */ /* 0x000fe200088f141b */
[----:B-1----:R-:W-:Y:S01]  /*0450*/  MOV R0, RZ ;  /* 0x000000ff00007202 */ /* 0x002fe20000000f00 */
[----:B------:R-:W-:-:S02]  /*0460*/  UIMAD UR18, UR41, UR19, UR18 ;  /* 0x00000013291272a4 */ /* 0x000fc4000f8e0212 */
[----:B------:R-:W-:Y:S02]  /*0470*/  ULDC.64 UR28, c[0x0][0x1d8] ;  /* 0x00007600001c7ab9 */ /* 0x000fe40000000a00 */
[----:B------:R-:W-:Y:S01]  /*0480*/  UIMAD UR19, UR27, UR28, URZ ;  /* 0x0000001c1b1372a4 */ /* 0x000fe2000f8e023f */
[----:B0-----:R-:W0:Y:S01]  /*0490*/  R2UR UR5, R2 ;  /* 0x00000000020573c2 */ /* 0x001e2200000e0000 */
[----:B------:R-:W-:Y:S02]  /*04a0*/  UIADD3 UR15, UR15, UR22, URZ ;  /* 0x000000160f0f7290 */ /* 0x000fe4000fffe03f */
[----:B------:R-:W-:Y:S02]  /*04b0*/  UIMAD UR19, UR26, UR29, UR19 ;  /* 0x0000001d1a1372a4 */ /* 0x000fe4000f8e0213 */
[----:B------:R-:W-:Y:S02]  /*04c0*/  UIMAD.WIDE.U32 UR12, UR26, UR28, UR12 ;  /* 0x0000001c1a0c72a5 */ /* 0x000fe4000f8e000c */
[----:B------:R-:W-:-:S02]  /*04d0*/  ULDC UR37, c[0x0][0x178] ;  /* 0x00005e0000257ab9 */ /* 0x000fc40000000800 */
[----:B------:R-:W-:Y:S02]  /*04e0*/  ULDC.64 UR28, c[0x0][0x1e8] ;  /* 0x00007a00001c7ab9 */ /* 0x000fe40000000a00 */
[----:B------:R-:W-:Y:S02]  /*04f0*/  UIMAD UR22, UR27, UR28, URZ ;  /* 0x0000001c1b1672a4 */ /* 0x000fe4000f8e023f */
[----:B------:R-:W-:Y:S02]  /*0500*/  UIMAD.WIDE.U32 UR14, UR26, UR28, UR14 ;  /* 0x0000001c1a0e72a5 */ /* 0x000fe4000f8e000e */
        /* <DEDUP_REMOVED lines=15> */
[----:B------:R-:W-:-:S03]  /*0600*/  UIMAD UR20, UR26, UR33, UR4 ;  /* 0x000000211a1472a4 */ /* 0x000fc6000f8e0204 */
[----:B------:R-:W-:Y:S02]  /*0610*/  UMOV UR4, UR16 ;  /* 0x0000001000047c82 */ /* 0x000fe40008000000 */
[----:B------:R-:W-:Y:S02]  /*0620*/  UIMAD.WIDE.U32 UR4, UR26, UR32, UR4 ;  /* 0x000000201a0472a5 */ /* 0x000fe4000f8e0004 */
[----:B------:R-:W-:Y:S02]  /*0630*/  USHF.R.S32.HI UR16, URZ, 0x1f, UR17 ;  /* 0x0000001f3f107899 */ /* 0x000fe40008011411 */
[----:B------:R-:W-:Y:S02]  /*0640*/  UIADD3 UR32, UP2, UR17, UR12, URZ ;  /* 0x0000000c11207290 */ /* 0x000fe4000ff5e03f */
[----:B------:R-:W-:Y:S02]  /*0650*/  @!UP1 UIADD3 UR21, UR21, -UR24, URZ ;  /* 0x8000001815159290 */ /* 0x000fe4000fffe03f */
[----:B------:R-:W-:-:S02]  /*0660*/  UIADD3.X UR19, UR16, UR13, UR19, UP2, !UPT ;  /* 0x0000000d10137290 */ /* 0x000fc400097fe413 */
[----:B------:R-:W-:Y:S02]  /*0670*/  ULEA UR29, UP3, UR32, UR34, 0x1 ;  /* 0x00000022201d7291 */ /* 0x000fe4000f86083f */
[----:B------:R-:W-:Y:S02]  /*0680*/  UISETP.GE.U32.AND UP2, UPT, UR21, UR24, UPT ;  /* 0x000000181500728c */ /* 0x000fe4000bf46070 */
[----:B------:R-:W-:Y:S02]  /*0690*/  ULEA.HI.X UR32, UR32, UR35, UR19, 0x1, UP3 ;  /* 0x0000002320207291 */ /* 0x000fe400098f0c13 */
[----:B------:R-:W-:Y:S02]  /*06a0*/  UISETP.GE.AND UP3, UPT, UR25, URZ, UPT ;  /* 0x0000003f1900728c */ /* 0x000fe4000bf66270 */
[----:B------:R-:W-:Y:S02]  /*06b0*/  @!UP1 UIADD3 UR28, UR28, 0x1, URZ ;  /* 0x000000011c1c9890 */ /* 0x000fe4000fffe03f */
[----:B------:R-:W-:-:S02]  /*06c0*/  UISETP.NE.AND UP1, UPT, URZ, UR37, UPT ;  /* 0x000000253f00728c */ /* 0x000fc4000bf25270 */
[----:B------:R-:W-:Y:S02]  /*06d0*/  UIADD3 UR34, UP4, UR17, UR14, URZ ;  /* 0x0000000e11227290 */ /* 0x000fe4000ff9e03f */
[----:B------:R-:W-:Y:S02]  /*06e0*/  @UP2 UIADD3 UR28, UR28, 0x1, URZ ;  /* 0x000000011c1c2890 */ /* 0x000fe4000fffe03f */
[----:B------:R-:W-:Y:S02]  /*06f0*/  ULDC.64 UR12, c[0x0][0x248] ;  /* 0x00009200000c7ab9 */ /* 0x000fe40000000a00 */
[----:B------:R-:W-:Y:S02]  /*0700*/  UIADD3.X UR14, UR16, UR15, UR23, UP4, !UPT ;  /* 0x0000000f100e7290 */ /* 0x000fe4000a7fe417 */
[----:B------:R-:W-:Y:S02]  /*0710*/  ULEA UR33, UP4, UR34, UR12, 0x1 ;  /* 0x0000000c22217291 */ /* 0x000fe4000f88083f */
[----:B------:R-:W-:-:S02]  /*0720*/  @!UP3 UIADD3 UR28, -UR28, URZ, URZ ;  /* 0x0000003f1c1cb290 */ /* 0x000fc4000fffe13f */
[----:B------:R-:W-:Y:S02]  /*0730*/  @!UP1 ULOP3.LUT UR28, URZ, UR37, URZ, 0x33, !UPT ;  /* 0x000000253f1c9292 */ /* 0x000fe4000f8e333f */
[----:B------:R-:W-:Y:S02]  /*0740*/  UIADD3 UR36, UP2, UR17, UR4, URZ ;  /* 0x0000000411247290 */ /* 0x000fe4000ff5e03f */
        /* <DEDUP_REMOVED lines=22> */
[----:B------:R-:W-:Y:S02]  /*08b0*/  ULEA.HI.X UR38, UR17, UR11, UR38, 0x1, UP2 ;  /* 0x0000000b11267291 */ /* 0x000fe400090f0c26 */
[----:B------:R-:W-:Y:S02]  /*08c0*/  @UP0 UMOV UR13, 0x8 ;  /* 0x00000008000d0882 */ /* 0x000fe40000000000 */
[----:B------:R-:W-:Y:S02]  /*08d0*/  ULDC.64 UR10, c[0x0][0x260] ;  /* 0x00009800000a7ab9 */ /* 0x000fe40000000a00 */
[----:B------:R-:W-:Y:S02]  /*08e0*/  @UP0 UIMAD.WIDE UR10, UR12, UR13, UR10 ;  /* 0x0000000d0c0a02a5 */ /* 0x000fe4000f8e020a */
[----:B------:R-:W-:Y:S02]  /*08f0*/  UMOV UR5, URZ ;  /* 0x0000003f00057c82 */ /* 0x000fe40008000000 */
[----:B------:R-:W-:-:S02]  /*0900*/  UMOV UR12, UR8 ;  /* 0x00000008000c7c82 */ /* 0x000fc40008000000 */
[----:B------:R-:W-:Y:S02]  /*0910*/  UMOV UR13, UR9 ;  /* 0x00000009000d7c82 */ /* 0x000fe40008000000 */
        /* <DEDUP_REMOVED lines=16> */
.L_x_2062:
        /* <DEDUP_REMOVED lines=94> */
.L_x_1981:
[----:B--2-4-:R-:W-:Y:S05]  /*1000*/  BSYNC B0 ;  /* 0x0000000000007941 */ /* 0x014fea0003800000 */
.L_x_1980:
        /* <DEDUP_REMOVED lines=36> */
.L_x_1983:
[----:B------:R-:W-:Y:S05]  /*1250*/  BSYNC B0 ;  /* 0x0000000000007941 */ /* 0x000fea0003800000 */
.L_x_1982:
        /* <DEDUP_REMOVED lines=36> */
.L_x_1985:
[----:B------:R-:W-:Y:S05]  /*14a0*/  BSYNC B0 ;  /* 0x0000000000007941 */ /* 0x000fea0003800000 */
.L_x_1984:
        /* <DEDUP_REMOVED lines=36> */
.L_x_1987:
[----:B------:R-:W-:Y:S05]  /*16f0*/  BSYNC B0 ;  /* 0x0000000000007941 */ /* 0x000fea0003800000 */
.L_x_1986:
        /* <DEDUP_REMOVED lines=36> */
.L_x_1989:
[----:B------:R-:W-:Y:S05]  /*1940*/  BSYNC B0 ;  /* 0x0000000000007941 */ /* 0x000fea0003800000 */
.L_x_1988:
        /* <DEDUP_REMOVED lines=36> */
.L_x_1991:
[----:B------:R-:W-:Y:S05]  /*1b90*/  BSYNC B0 ;  /* 0x0000000000007941 */ /* 0x000fea0003800000 */
.L_x_1990:
        /* <DEDUP_REMOVED lines=36> */
.L_x_1993:
[----:B------:R-:W-:Y:S05]  /*1de0*/  BSYNC B0 ;  /* 0x0000000000007941 */ /* 0x000fea0003800000 */
.L_x_1992:
        /* <DEDUP_REMOVED lines=36> */
.L_x_1995:
[----:B------:R-:W-:Y:S05]  /*2030*/  BSYNC B0 ;  /* 0x0000000000007941 */ /* 0x000fea0003800000 */
.L_x_1994:
        /* <DEDUP_REMOVED lines=36> */
.L_x_1997:
[----:B------:R-:W-:Y:S05]  /*2280*/  BSYNC B0 ;  /* 0x0000000000007941 */ /* 0x000fea0003800000 */
.L_x_1996:
        /* <DEDUP_REMOVED lines=34> */
.L_x_1999:
[----:B------:R-:W-:Y:S05]  /*24b0*/  BSYNC B0 ;  /* 0x0000000000007941 */ /* 0x000fea0003800000 */
.L_x_1998:
        /* <DEDUP_REMOVED lines=33> */
.L_x_2001:
[----:B------:R-:W-:Y:S05]  /*26d0*/  BSYNC B0 ;  /* 0x0000000000007941 */ /* 0x000fea0003800000 */
.L_x_2000:
        /* <DEDUP_REMOVED lines=33> */
.L_x_2003:
[----:B------:R-:W-:Y:S05]  /*28f0*/  BSYNC B0 ;  /* 0x0000000000007941 */ /* 0x000fea0003800000 */
.L_x_2002:
        /* <DEDUP_REMOVED lines=33> */
.L_x_2005:
[----:B------:R-:W-:Y:S05]  /*2b10*/  BSYNC B0 ;  /* 0x0000000000007941 */ /* 0x000fea0003800000 */
.L_x_2004:
        /* <DEDUP_REMOVED lines=33> */
.L_x_2007:
[----:B------:R-:W-:Y:S05]  /*2d30*/  BSYNC B0 ;  /* 0x0000000000007941 */ /* 0x000fea0003800000 */
.L_x_2006:
        /* <DEDUP_REMOVED lines=33> */
.L_x_2009:
[----:B------:R-:W-:Y:S05]  /*2f50*/  BSYNC B0 ;  /* 0x0000000000007941 */ /* 0x000fea0003800000 */
.L_x_2008:
        /* <DEDUP_REMOVED lines=33> */
.L_x_2011:
[----:B------:R-:W-:Y:S05]  /*3170*/  BSYNC B0 ;  /* 0x0000000000007941 */ /* 0x000fea0003800000 */
.L_x_2010:
        /* <DEDUP_REMOVED lines=49> */
[----:B------:R3:W4:Y:S04]  /*3490*/  LDG.E.128 R52, [R26.64+0x200] ;  /* 0x0002001e1a347981 */ /* 0x000728000c1e1d00 */
[----:B------:R3:W5:Y:S01]  /*34a0*/  LDG.E.128 R48, [R26.64] ;  /* 0x0000001e1a307981 */ /* 0x000762000c1e1d00 */
[----:B0-----:R-:W-:-:S02]  /*34b0*/  HADD2.F32 R76, -RZ, R56.H0_H0 ;  /* 0x20000038ff4c7230 */ /* 0x001fc40000004100 */
[----:B------:R-:W-:-:S03]  /*34c0*/  HADD2.F32 R102, -RZ, R56.H1_H1 ;  /* 0x30000038ff667230 */ /* 0x000fc60000004100 */
[----:B------:R-:W-:Y:S01]  /*34d0*/  FMUL.FTZ R7, R76, -1.4426950216293334961 ;  /* 0xbfb8aa3b4c077820 */ /* 0x000fe20000410000 */
[----:B------:R-:W-:Y:S01]  /*34e0*/  HADD2.F32 R75, -RZ, R57.H0_H0 ;  /* 0x20000039ff4b7230 */ /* 0x000fe20000004100 */
[----:B------:R-:W-:-:S04]  /*34f0*/  FMUL.FTZ R25, R102, -1.4426950216293334961 ;  /* 0xbfb8aa3b66197820 */ /* 0x000fc80000410000 */
[----:B------:R-:W0:Y:S01]  /*3500*/  MUFU.EX2 R7, R7 ;  /* 0x0000000700077308 */ /* 0x000e220000000800 */
[----:B------:R-:W-:Y:S01]  /*3510*/  FMUL.FTZ R56, R75, -1.4426950216293334961 ;  /* 0xbfb8aa3b4b387820 */ /* 0x000fe20000410000 */
[----:B------:R-:W-:Y:S02]  /*3520*/  HADD2.F32 R79, -RZ, R57.H1_H1 ;  /* 0x30000039ff4f7230 */ /* 0x000fe40000004100 */
[----:B------:R-:W-:-:S04]  /*3530*/  HADD2.F32 R77, -RZ, R58.H0_H0 ;  /* 0x2000003aff4d7230 */ /* 0x000fc80000004100 */
[----:B------:R-:W1:Y:S01]  /*3540*/  MUFU.EX2 R25, R25 ;  /* 0x0000001900197308 */ /* 0x000e620000000800 */
[----:B---3--:R-:W-:Y:S02]  /*3550*/  FMUL.FTZ R26, R79, -1.4426950216293334961 ;  /* 0xbfb8aa3b4f1a7820 */ /* 0x008fe40000410000 */
[----:B------:R-:W-:-:S05]  /*3560*/  FMUL.FTZ R57, R77, -1.4426950216293334961 ;  /* 0xbfb8aa3b4d397820 */ /* 0x000fca0000410000 */
[----:B------:R-:W-:Y:S01]  /*3570*/  MUFU.EX2 R56, R56 ;  /* 0x0000003800387308 */ /* 0x000fe20000000800 */
[----:B------:R-:W-:Y:S01]  /*3580*/  HADD2.F32 R83, -RZ, R58.H1_H1 ;  /* 0x3000003aff537230 */ /* 0x000fe20000004100 */
[----:B0-----:R-:W-:-:S06]  /*3590*/  FADD.FTZ R87, R7, 1 ;  /* 0x3f80000007577421 */ /* 0x001fcc0000010000 */
[----:B------:R-:W0:Y:S01]  /*35a0*/  MUFU.EX2 R27, R26 ;  /* 0x0000001a001b7308 */ /* 0x000e220000000800 */
[----:B------:R-:W-:Y:S02]  /*35b0*/  FMUL.FTZ R58, R83, -1.4426950216293334961 ;  /* 0xbfb8aa3b533a7820 */ /* 0x000fe40000410000 */
[----:B-1----:R-:W-:-:S05]  /*35c0*/  FADD.FTZ R89, R25, 1 ;  /* 0x3f80000019597421 */ /* 0x002fca0000010000 */
[----:B------:R-:W1:Y:S01]  /*35d0*/  MUFU.EX2 R57, R57 ;  /* 0x0000003900397308 */ /* 0x000e620000000800 */
[----:B------:R-:W-:-:S07]  /*35e0*/  HADD2.F32 R78, -RZ, R59.H0_H0 ;  /* 0x2000003bff4e7230 */ /* 0x000fce0000004100 */
[----:B------:R-:W-:Y:S01]  /*35f0*/  MUFU.RCP R87, R87 ;  /* 0x0000005700577308 */ /* 0x000fe20000001000 */
[----:B------:R-:W-:-:S07]  /*3600*/  FMUL.FTZ R61, R78, -1.4426950216293334961 ;  /* 0xbfb8aa3b4e3d7820 */ /* 0x000fce0000410000 */
[----:B------:R3:W-:Y:S01]  /*3610*/  MUFU.EX2 R73, R58 ;  /* 0x0000003a00497308 */ /* 0x0007e20000000800 */
[----:B------:R-:W-:Y:S01]  /*3620*/  HADD2.F32 R80, -RZ, R59.H1_H1 ;  /* 0x3000003bff507230 */ /* 0x000fe20000004100 */
[----:B0-----:R-:W-:Y:S02]  /*3630*/  FADD.FTZ R94, R27, 1 ;  /* 0x3f8000001b5e7421 */ /* 0x001fe40000010000 */
[----:B---3--:R-:W-:-:S04]  /*3640*/  FADD.FTZ R58, R56, 1 ;  /* 0x3f800000383a7421 */ /* 0x008fc80000010000 */
[----:B------:R-:W0:Y:S01]  /*3650*/  MUFU.RCP R89, R89 ;  /* 0x0000005900597308 */ /* 0x000e220000001000 */
[----:B-1----:R-:W-:Y:S01]  /*3660*/  FADD.FTZ R100, R57, 1 ;  /* 0x3f80000039647421 */ /* 0x002fe20000010000 */
[----:B--2---:R-:W-:Y:S01]  /*3670*/  HADD2.F32 R81, -RZ, R32.H0_H0 ;  /* 0x20000020ff517230 */ /* 0x004fe20000004100 */
[----:B------:R-:W-:-:S05]  /*3680*/  FMUL.FTZ R26, R80, -1.4426950216293334961 ;  /* 0xbfb8aa3b501a7820 */ /* 0x000fca0000410000 */
[----:B------:R-:W-:Y:S01]  /*3690*/  MUFU.RCP R58, R58 ;  /* 0x0000003a003a7308 */ /* 0x000fe20000001000 */
[----:B------:R-:W-:-:S07]  /*36a0*/  FMUL.FTZ R59, R81, -1.4426950216293334961 ;  /* 0xbfb8aa3b513b7820 */ /* 0x000fce0000410000 */
[----:B------:R1:W2:Y:S01]  /*36b0*/  MUFU.EX2 R82, R61 ;  /* 0x0000003d00527308 */ /* 0x0002a20000000800 */
[----:B0-----:R-:W-:-:S07]  /*36c0*/  FMUL.FTZ R62, R102, R89 ;  /* 0x00000059663e7220 */ /* 0x001fce0000410000 */
[----:B------:R-:W0:Y:S01]  /*36d0*/  MUFU.RCP R94, R94 ;  /* 0x0000005e005e7308 */ /* 0x000e220000001000 */
[----:B-1----:R-:W-:Y:S01]  /*36e0*/  FMUL.FTZ R61, R76, R87 ;  /* 0x000000574c3d7220 */ /* 0x002fe20000410000 */
[----:B------:R-:W-:-:S03]  /*36f0*/  HADD2.F32 R7, -RZ, R32.H1_H1 ;  /* 0x30000020ff077230 */ /* 0x000fc60000004100 */
[----:B------:R-:W-:-:S03]  /*3700*/  FMUL.FTZ R25, R85, R61 ;  /* 0x0000003d55197220 */ /* 0x000fc60000410000 */
[----:B------:R1:W-:Y:S01]  /*3710*/  MUFU.EX2 R86, R26 ;  /* 0x0000001a00567308 */ /* 0x0003e20000000800 */
[----:B------:R-:W-:Y:S01]  /*3720*/  FADD.FTZ R73, R73, 1 ;  /* 0x3f80000049497421 */ /* 0x000fe20000010000 */
[----:B------:R-:W-:-:S06]  /*3730*/  HADD2.F32 R32, -RZ, R40.H1_H1 ;  /* 0x30000028ff207230 */ /* 0x000fcc0000004100 */
[----:B------:R-:W3:Y:S01]  /*3740*/  MUFU.RCP R100, R100 ;  /* 0x0000006400647308 */ /* 0x000ee20000001000 */
[----:B-1----:R-:W-:Y:S02]  /*3750*/  HADD2.F32 R26, -RZ, R40.H0_H0 ;  /* 0x20000028ff1a7230 */ /* 0x002fe40000004100 */
[----:B------:R-:W-:-:S05]  /*3760*/  HADD2.F32 R97, -RZ, R37.H0_H0 ;  /* 0x20000025ff617230 */ /* 0x000fca0000004100 */
[----:B------:R1:W-:Y:S01]  /*3770*/  MUFU.EX2 R88, R59 ;  /* 0x0000003b00587308 */ /* 0x0003e20000000800 */
[----:B------:R-:W-:Y:S01]  /*3780*/  HADD2.F32 R36, -RZ, R41.H0_H0 ;  /* 0x20000029ff247230 */ /* 0x000fe20000004100 */
[----:B--2---:R-:W-:Y:S01]  /*3790*/  FADD.FTZ R82, R82, 1 ;  /* 0x3f80000052527421 */ /* 0x004fe20000010000 */
[----:B------:R-:W-:Y:S01]  /*37a0*/  HADD2.F32 R99, -RZ, R37.H1_H1 ;  /* 0x30000025ff637230 */ /* 0x000fe20000004100 */
[----:B-1----:R-:W-:Y:S02]  /*37b0*/  FFMA.FTZ R59, R25, R26, R60 ;  /* 0x0000001a193b7223 */ /* 0x002fe4000001003c */
[----:B------:R-:W-:Y:S02]  /*37c0*/  FMUL.FTZ R26, R90, R62 ;  /* 0x0000003e5a1a7220 */ /* 0x000fe40000410000 */
[----:B------:R-:W-:Y:S01]  /*37d0*/  FMUL.FTZ R60, R75, R58 ;  /* 0x0000003a4b3c7220 */ /* 0x000fe20000410000 */
[----:B------:R-:W1:Y:S01]  /*37e0*/  MUFU.RCP R104, R73 ;  /* 0x0000004900687308 */ /* 0x000e620000001000 */
[----:B------:R-:W-:-:S02]  /*37f0*/  FFMA.FTZ R32, R26, R32, R59 ;  /* 0x000000201a207223 */ /* 0x000fc4000001003b */
[----:B------:R-:W-:Y:S02]  /*3800*/  FMUL.FTZ R27, R97, R60 ;  /* 0x0000003c611b7220 */ /* 0x000fe40000410000 */
[----:B0-----:R-:W-:Y:S01]  /*3810*/  FMUL.FTZ R63, R79, R94 ;  /* 0x0000005e4f3f7220 */ /* 0x001fe20000410000 */
[----:B------:R-:W-:Y:S01]  /*3820*/  HADD2.F32 R98, -RZ, R38.H0_H0 ;  /* 0x20000026ff627230 */ /* 0x000fe20000004100 */
[----:B------:R-:W-:Y:S01]  /*3830*/  FFMA.FTZ R37, R27, R36, R32 ;  /* 0x000000241b257223 */ /* 0x000fe20000010020 */
[----:B------:R0:W-:Y:S01]  /*3840*/  MUFU.RCP R105, R82 ;  /* 0x0000005200697308 */ /* 0x0001e20000001000 */
[----:B------:R-:W-:Y:S01]  /*3850*/  HADD2.F32 R32, -RZ, R41.H1_H1 ;  /* 0x30000029ff207230 */ /* 0x000fe20000004100 */
[----:B---3--:R-:W-:Y:S01]  /*3860*/  FMUL.FTZ R65, R77, R100 ;  /* 0x000000644d417220 */ /* 0x008fe20000410000 */
[--C-:B------:R-:W-:Y:S02]  /*3870*/  HADD2.F32 R57, -RZ, R28.reuse.H0_H0 ;  /* 0x2000001cff397230 */ /* 0x100fe40000004100 */
[----:B------:R-:W-:Y:S01]  /*3880*/  HADD2.F32 R59, -RZ, R28.H1_H1 ;  /* 0x3000001cff3b7230 */ /* 0x000fe20000004100 */
[----:B------:R-:W-:Y:S01]  /*3890*/  FMUL.FTZ R28, R99, R63 ;  /* 0x0000003f631c7220 */ /* 0x000fe20000410000 */
[--C-:B------:R-:W-:Y:S01]  /*38a0*/  HADD2.F32 R70, -RZ, R30.reuse.H0_H0 ;  /* 0x2000001eff467230 */ /* 0x100fe20000004100 */
[----:B------:R-:W-:Y:S01]  /*38b0*/  FADD.FTZ R86, R86, 1 ;  /* 0x3f80000056567421 */ /* 0x000fe20000010000 */
[----:B------:R-:W-:-:S02]  /*38c0*/  HADD2.F32 R71, -RZ, R30.H1_H1 ;  /* 0x3000001eff477230 */ /* 0x000fc40000004100 */
[--C-:B------:R-:W-:Y:S02]  /*38d0*/  HADD2.F32 R66, -RZ, R31.reuse.H0_H0 ;  /* 0x2000001fff427230 */ /* 0x100fe40000004100 */
[----:B------:R-:W-:Y:S01]  /*38e0*/  HADD2.F32 R64, -RZ, R31.H1_H1 ;  /* 0x3000001fff407230 */ /* 0x000fe20000004100 */
[----:B------:R-:W-:Y:S01]  /*38f0*/  FADD.FTZ R31, -R89, 1 ;  /* 0x3f800000591f7421 */ /* 0x000fe20000010100 */
[--C-:B------:R-:W-:Y:S01]  /*3900*/  HADD2.F32 R74, -RZ, R29.reuse.H0_H0 ;  /* 0x2000001dff4a7230 */ /* 0x100fe20000004100 */
[----:B------:R-:W-:Y:S01]  /*3910*/  FFMA.FTZ R32, R28, R32, R37 ;  /* 0x000000201c207223 */ /* 0x000fe20000010025 */
[----:B------:R-:W-:Y:S01]  /*3920*/  HADD2.F32 R72, -RZ, R29.H1_H1 ;  /* 0x3000001dff487230 */ /* 0x000fe20000004100 */
[----:B------:R-:W-:Y:S01]  /*3930*/  FMUL.FTZ R29, R98, R65 ;  /* 0x00000041621d7220 */ /* 0x000fe20000410000 */
[----:B------:R-:W-:Y:S01]  /*3940*/  HADD2.F32 R30, -RZ, R42.H0_H0 ;  /* 0x2000002aff1e7230 */ /* 0x000fe20000004100 */
[----:B------:R-:W2:Y:S01]  /*3950*/  MUFU.RCP R107, R86 ;  /* 0x00000056006b7308 */ /* 0x000ea20000001000 */
[----:B------:R-:W-:Y:S01]  /*3960*/  FADD.FTZ R106, -R94, 1 ;  /* 0x3f8000005e6a7421 */ /* 0x000fe20000010100 */
[----:B------:R-:W-:Y:S01]  /*3970*/  HADD2.F32 R92, -RZ, R38.H1_H1 ;  /* 0x30000026ff5c7230 */ /* 0x000fe20000004100 */
[----:B------:R-:W-:-:S02]  /*3980*/  FFMA.FTZ R102, R102, R31, 1 ;  /* 0x3f80000066667423 */ /* 0x000fc4000001001f */
[----:B------:R-:W-:Y:S02]  /*3990*/  FFMA.FTZ R31, R29, R30, R32 ;  /* 0x0000001e1d1f7223 */ /* 0x000fe40000010020 */
[----:B-1----:R-:W-:Y:S02]  /*39a0*/  FMUL.FTZ R73, R83, R104 ;  /* 0x0000006853497220 */ /* 0x002fe40000410000 */
[----:B------:R-:W-:Y:S01]  /*39b0*/  FADD.FTZ R88, R88, 1 ;  /* 0x3f80000058587421 */ /* 0x000fe20000010000 */
[--C-:B------:R-:W-:Y:S01]  /*39c0*/  HADD2.F32 R56, -RZ, R33.reuse.H0_H0 ;  /* 0x20000021ff387230 */ /* 0x100fe20000004100 */
[----:B------:R-:W-:Y:S01]  /*39d0*/  FADD.FTZ R32, -R58, 1 ;  /* 0x3f8000003a207421 */ /* 0x000fe20000010100 */
[----:B------:R-:W-:Y:S01]  /*39e0*/  HADD2.F32 R67, -RZ, R33.H1_H1 ;  /* 0x30000021ff437230 */ /* 0x000fe20000004100 */
[----:B------:R-:W-:Y:S01]  /*39f0*/  FFMA.FTZ R106, R79, R106, 1 ;  /* 0x3f8000004f6a7423 */ /* 0x000fe2000001006a */
[----:B------:R-:W-:Y:S01]  /*3a00*/  HADD2.F32 R69, -RZ, R34.H0_H0 ;  /* 0x20000022ff457230 */ /* 0x000fe20000004100 */
[----:B------:R-:W-:Y:S01]  /*3a10*/  FMUL.FTZ R30, R92, R73 ;  /* 0x000000495c1e7220 */ /* 0x000fe20000410000 */
[----:B------:R-:W-:-:S02]  /*3a20*/  HADD2.F32 R33, -RZ, R42.H1_H1 ;  /* 0x3000002aff217230 */ /* 0x000fc40000004100 */
[----:B------:R-:W-:Y:S02]  /*3a30*/  HADD2.F32 R79, -RZ, R34.H1_H1 ;  /* 0x30000022ff4f7230 */ /* 0x000fe40000004100 */
[----:B------:R-:W-:Y:S01]  /*3a40*/  MUFU.RCP R34, R88 ;  /* 0x0000005800227308 */ /* 0x000fe20000001000 */
[--C-:B------:R-:W-:Y:S02]  /*3a50*/  HADD2.F32 R91, -RZ, R39.reuse.H0_H0 ;  /* 0x20000027ff5b7230 */ /* 0x100fe40000004100 */
[----:B------:R-:W-:Y:S01]  /*3a60*/  HADD2.F32 R93, -RZ, R39.H1_H1 ;  /* 0x30000027ff5d7230 */ /* 0x000fe20000004100 */
[----:B------:R-:W-:Y:S01]  /*3a70*/  FADD.FTZ R101, -R87, 1 ;  /* 0x3f80000057657421 */ /* 0x000fe20000010100 */
[----:B0-----:R-:W-:-:S03]  /*3a80*/  HADD2.F32 R82, -RZ, R35.H0_H0 ;  /* 0x20000023ff527230 */ /* 0x001fc60000004100 */
[----:B------:R-:W-:Y:S02]  /*3a90*/  FFMA.FTZ R101, R76, R101, 1 ;  /* 0x3f8000004c657423 */ /* 0x000fe40000010065 */
[----:B--2---:R-:W-:Y:S02]  /*3aa0*/  FMUL.FTZ R76, R80, R107 ;  /* 0x0000006b504c7220 */ /* 0x004fe40000410000 */
[----:B------:R-:W-:Y:S02]  /*3ab0*/  FMUL.FTZ R84, R7, -1.4426950216293334961 ;  /* 0xbfb8aa3b07547820 */ /* 0x000fe40000410000 */
[----:B------:R-:W-:-:S04]  /*3ac0*/  FMUL.FTZ R103, R67, -1.4426950216293334961 ;  /* 0xbfb8aa3b43677820 */ /* 0x000fc80000410000 */
[----:B------:R-:W-:Y:S01]  /*3ad0*/  MUFU.EX2 R84, R84 ;  /* 0x0000005400547308 */ /* 0x000fe20000000800 */
[----:B------:R-:W-:-:S07]  /*3ae0*/  FMUL.FTZ R96, R56, -1.4426950216293334961 ;  /* 0xbfb8aa3b38607820 */ /* 0x000fce0000410000 */
[----:B------:R-:W0:Y:S01]  /*3af0*/  MUFU.EX2 R103, R103 ;  /* 0x0000006700677308 */ /* 0x000e220000000800 */
[----:B------:R-:W-:-:S07]  /*3b00*/  FMUL.FTZ R95, R69, -1.4426950216293334961 ;  /* 0xbfb8aa3b455f7820 */ /* 0x000fce0000410000 */
[----:B------:R-:W1:Y:S08]  /*3b10*/  MUFU.EX2 R96, R96 ;  /* 0x0000006000607308 */ /* 0x000e700000000800 */
[----:B------:R-:W-:Y:S01]  /*3b20*/  MUFU.EX2 R95, R95 ;  /* 0x0000005f005f7308 */ /* 0x000fe20000000800 */
[----:B0-----:R-:W-:Y:S02]  /*3b30*/  FADD.FTZ R103, R103, 1 ;  /* 0x3f80000067677421 */ /* 0x001fe40000010000 */
[----:B-1----:R-:W-:-:S05]  /*3b40*/  FADD.FTZ R96, R96, 1 ;  /* 0x3f80000060607421 */ /* 0x002fca0000010000 */
[----:B------:R-:W-:Y:S01]  /*3b50*/  MUFU.RCP R113, R96 ;  /* 0x0000006000717308 */ /* 0x000fe20000001000 */
[----:B----4-:R0:W-:Y:S04]  /*3b60*/  STS.128 [R6.X16+0x200], R52 ;  /* 0x0002003406007388 */ /* 0x0101e8000000cc00 */
[----:B-----5:R1:W-:Y:S01]  /*3b70*/  STS.128 [R6.X16], R48 ;  /* 0x0000003006007388 */ /* 0x0203e2000000cc00 */
[----:B------:R-:W-:-:S06]  /*3b80*/  NOP ;  /* 0x0000000000007918 */ /* 0x000fcc0000000000 */
[----:B------:R-:W2:Y:S01]  /*3b90*/  LDS.128 R36, [R8.X16] ;  /* 0x0000000008247984 */ /* 0x000ea2000000cc00 */
[----:B0-----:R-:W-:Y:S02]  /*3ba0*/  FFMA.FTZ R55, R75, R32, 1 ;  /* 0x3f8000004b377423 */ /* 0x001fe40000010020 */
[----:B------:R-:W-:Y:S02]  /*3bb0*/  FMUL.FTZ R75, R78, R105 ;  /* 0x000000694e4b7220 */ /* 0x000fe40000410000 */
[----:B-1----:R-:W-:Y:S01]  /*3bc0*/  FFMA.FTZ R48, R30, R33, R31 ;  /* 0x000000211e307223 */ /* 0x002fe2000001001f */
[----:B------:R-:W-:Y:S01]  /*3bd0*/  HADD2.F32 R33, -RZ, R43.H0_H0 ;  /* 0x2000002bff217230 */ /* 0x000fe20000004100 */
[----:B------:R-:W-:Y:S02]  /*3be0*/  FMUL.FTZ R31, R91, R75 ;  /* 0x0000004b5b1f7220 */ /* 0x000fe40000410000 */
[----:B------:R-:W-:Y:S02]  /*3bf0*/  FADD.FTZ R32, -R100, 1 ;  /* 0x3f80000064207421 */ /* 0x000fe40000010100 */
[----:B------:R-:W-:-:S02]  /*3c00*/  FFMA.FTZ R51, R31, R33, R48 ;  /* 0x000000211f337223 */ /* 0x000fc40000010030 */
[----:B------:R-:W-:Y:S01]  /*3c10*/  FFMA.FTZ R109, R77, R32, 1 ;  /* 0x3f8000004d6d7423 */ /* 0x000fe20000010020 */
[----:B------:R-:W-:Y:S01]  /*3c20*/  HADD2.F32 R77, -RZ, R35.H1_H1 ;  /* 0x30000023ff4d7230 */ /* 0x000fe20000004100 */
[----:B------:R-:W-:Y:S01]  /*3c30*/  FADD.FTZ R33, -R105, 1 ;  /* 0x3f80000069217421 */ /* 0x000fe20000010100 */
[----:B------:R-:W-:Y:S01]  /*3c40*/  HADD2.F32 R35, -RZ, R43.H1_H1 ;  /* 0x3000002bff237230 */ /* 0x000fe20000004100 */
[----:B------:R-:W-:Y:S02]  /*3c50*/  FADD.FTZ R48, -R104, 1 ;  /* 0x3f80000068307421 */ /* 0x000fe40000010100 */
[----:B------:R-:W-:Y:S02]  /*3c60*/  FMUL.FTZ R49, R79, -1.4426950216293334961 ;  /* 0xbfb8aa3b4f317820 */ /* 0x000fe40000410000 */
[----:B------:R-:W-:Y:S02]  /*3c70*/  FMUL.FTZ R32, R93, R76 ;  /* 0x0000004c5d207220 */ /* 0x000fe40000410000 */
[----:B------:R-:W-:-:S02]  /*3c80*/  FFMA.FTZ R108, R78, R33, 1 ;  /* 0x3f8000004e6c7423 */ /* 0x000fc40000010021 */
[----:B------:R-:W-:Y:S01]  /*3c90*/  FMUL.FTZ R78, R81, R34 ;  /* 0x00000022514e7220 */ /* 0x000fe20000410000 */
[----:B------:R0:W-:Y:S01]  /*3ca0*/  MUFU.EX2 R112, R49 ;  /* 0x0000003100707308 */ /* 0x0001e20000000800 */
[----:B------:R-:W-:Y:S02]  /*3cb0*/  FFMA.FTZ R111, R83, R48, 1 ;  /* 0x3f800000536f7423 */ /* 0x000fe40000010030 */
[----:B------:R-:W-:Y:S02]  /*3cc0*/  FFMA.FTZ R48, R32, R35, R51 ;  /* 0x0000002320307223 */ /* 0x000fe40000010033 */
[----:B------:R-:W-:Y:S02]  /*3cd0*/  FMUL.FTZ R50, R82, -1.4426950216293334961 ;  /* 0xbfb8aa3b52327820 */ /* 0x000fe40000410000 */
[----:B------:R-:W-:Y:S01]  /*3ce0*/  FADD.FTZ R35, -R107, 1 ;  /* 0x3f8000006b237421 */ /* 0x000fe20000010100 */
[----:B0-----:R-:W-:Y:S01]  /*3cf0*/  HADD2.F32 R49, -RZ, R44.H0_H0 ;  /* 0x2000002cff317230 */ /* 0x001fe20000004100 */
[----:B------:R-:W-:Y:S01]  /*3d00*/  FMUL.FTZ R33, R57, R78 ;  /* 0x0000004e39217220 */ /* 0x000fe20000410000 */
[----:B------:R0:W1:Y:S01]  /*3d10*/  MUFU.EX2 R114, R50 ;  /* 0x0000003200727308 */ /* 0x0000620000000800 */
[----:B------:R-:W-:-:S02]  /*3d20*/  FFMA.FTZ R110, R80, R35, 1 ;  /* 0x3f800000506e7423 */ /* 0x000fc40000010023 */
[----:B------:R-:W-:Y:S02]  /*3d30*/  FFMA.FTZ R35, R33, R49, R48 ;  /* 0x0000003121237223 */ /* 0x000fe40000010030 */
[----:B0-----:R-:W0:Y:S01]  /*3d40*/  LDS.128 R48, [R8.X16+0x10] ;  /* 0x0000100008307984 */ /* 0x001e22000000cc00 */
[----:B------:R-:W-:Y:S02]  /*3d50*/  FMUL.FTZ R53, R77, -1.4426950216293334961 ;  /* 0xbfb8aa3b4d357820 */ /* 0x000fe40000410000 */
[----:B------:R-:W-:Y:S01]  /*3d60*/  FADD.FTZ R52, -R34, 1 ;  /* 0x3f80000022347421 */ /* 0x000fe20000010100 */
[----:B--2---:R-:W-:Y:S02]  /*3d70*/  HADD2.F32 R80, -RZ, R36.H0_H0 ;  /* 0x20000024ff507230 */ /* 0x004fe40000004100 */
[----:B------:R-:W-:Y:S01]  /*3d80*/  HADD2.F32 R86, -RZ, R38.H0_H0 ;  /* 0x20000026ff567230 */ /* 0x000fe20000004100 */
[----:B------:R-:W-:Y:S01]  /*3d90*/  FFMA.FTZ R52, R81, R52, 1 ;  /* 0x3f80000051347423 */ /* 0x000fe20000010034 */
[----:B------:R-:W2:Y:S01]  /*3da0*/  MUFU.EX2 R53, R53 ;  /* 0x0000003500357308 */ /* 0x000ea20000000800 */
[----:B------:R-:W-:Y:S01]  /*3db0*/  HADD2.F32 R81, -RZ, R36.H1_H1 ;  /* 0x30000024ff517230 */ /* 0x000fe20000004100 */
[----:B------:R-:W-:Y:S01]  /*3dc0*/  FADD.FTZ R54, R84, 1 ;  /* 0x3f80000054367421 */ /* 0x000fe20000010000 */
        /* <DEDUP_REMOVED lines=8> */
[----:B------:R-:W-:Y:S01]  /*3e50*/  HADD2.F32 R85, -RZ, R39.H1_H1 ;  /* 0x30000027ff557230 */ /* 0x000fe20000004100 */
[----:B------:R-:W-:-:S02]  /*3e60*/  FMUL.FTZ R99, R99, R84 ;  /* 0x0000005463637220 */ /* 0x000fc40000410000 */
[----:B------:R-:W-:Y:S01]  /*3e70*/  FMUL.FTZ R100, R100, R37 ;  /* 0x0000002564647220 */ /* 0x000fe20000410000 */
[----:B------:R-:W3:Y:S01]  /*3e80*/  MUFU.RCP R54, R54 ;  /* 0x0000003600367308 */ /* 0x000ee20000001000 */
[----:B------:R-:W-:Y:S02]  /*3e90*/  FMUL.FTZ R37, R92, R88 ;  /* 0x000000585c257220 */ /* 0x000fe40000410000 */
[----:B------:R-:W-:Y:S02]  /*3ea0*/  FMUL.FTZ R89, R89, R38 ;  /* 0x0000002659597220 */ /* 0x000fe40000410000 */
[----:B------:R-:W-:-:S03]  /*3eb0*/  FMUL.FTZ R99, R94, R99 ;  /* 0x000000635e637220 */ /* 0x000fc60000410000 */
[----:B------:R-:W4:Y:S01]  /*3ec0*/  MUFU.RCP R92, R103 ;  /* 0x00000067005c7308 */ /* 0x000f220000001000 */
[----:B------:R-:W-:Y:S02]  /*3ed0*/  FMUL.FTZ R38, R91, R90 ;  /* 0x0000005a5b267220 */ /* 0x000fe40000410000 */
[----:B------:R-:W-:Y:S02]  /*3ee0*/  FMUL.FTZ R36, R36, R101 ;  /* 0x0000006524247220 */ /* 0x000fe40000410000 */
[----:B------:R-:W-:Y:S02]  /*3ef0*/  FMUL.FTZ R94, R93, R85 ;  /* 0x000000555d5e7220 */ /* 0x000fe40000410000 */
[----:B-1----:R-:W-:Y:S02]  /*3f00*/  FADD.FTZ R101, R114, 1 ;  /* 0x3f80000072657421 */ /* 0x002fe40000010000 */
[----:B------:R-:W-:Y:S02]  /*3f10*/  FMUL.FTZ R104, R104, R37 ;  /* 0x0000002568687220 */ /* 0x000fe40000410000 */
[----:B------:R-:W-:-:S02]  /*3f20*/  FMUL.FTZ R105, R105, R38 ;  /* 0x0000002669697220 */ /* 0x000fc40000410000 */
[----:B------:R-:W-:Y:S02]  /*3f30*/  FMUL.FTZ R107, R107, R94 ;  /* 0x0000005e6b6b7220 */ /* 0x000fe40000410000 */
[----:B------:R-:W-:Y:S02]  /*3f40*/  FMUL.FTZ R38, R100, R109 ;  /* 0x0000006d64267220 */ /* 0x000fe40000410000 */
[----:B--2---:R-:W-:Y:S01]  /*3f50*/  FADD.FTZ R53, R53, 1 ;  /* 0x3f80000035357421 */ /* 0x004fe20000010000 */
[----:B------:R-:W1:Y:S01]  /*3f60*/  MUFU.RCP R101, R101 ;  /* 0x0000006500657308 */ /* 0x000e620000001000 */
[----:B------:R-:W-:Y:S02]  /*3f70*/  FADD.FTZ R94, R95, 1 ;  /* 0x3f8000005f5e7421 */ /* 0x000fe40000010000 */
[----:B------:R-:W-:Y:S01]  /*3f80*/  FADD.FTZ R100, R112, 1 ;  /* 0x3f80000070647421 */ /* 0x000fe20000010000 */
[----:B0-----:R-:W-:Y:S01]  /*3f90*/  HADD2.F32 R87, -RZ, R48.H0_H0 ;  /* 0x20000030ff577230 */ /* 0x001fe20000004100 */
[----:B------:R-:W-:Y:S01]  /*3fa0*/  FMUL.FTZ R97, R97, R83 ;  /* 0x0000005361617220 */ /* 0x000fe20000410000 */
[----:B------:R-:W-:Y:S01]  /*3fb0*/  HADD2.F32 R93, -RZ, R49.H1_H1 ;  /* 0x30000031ff5d7230 */ /* 0x000fe20000004100 */
[----:B------:R-:W-:-:S02]  /*3fc0*/  FMUL.FTZ R111, R104, R111 ;  /* 0x0000006f686f7220 */ /* 0x000fc40000410000 */
[----:B------:R-:W0:Y:S01]  /*3fd0*/  MUFU.RCP R104, R53 ;  /* 0x0000003500687308 */ /* 0x000e220000001000 */
[----:B------:R-:W-:Y:S01]  /*3fe0*/  FMUL.FTZ R58, R58, R97 ;  /* 0x000000613a3a7220 */ /* 0x000fe20000410000 */
[----:B------:R-:W-:Y:S01]  /*3ff0*/  HADD2.F32 R96, -RZ, R48.H1_H1 ;  /* 0x30000030ff607230 */ /* 0x000fe20000004100 */
[----:B------:R-:W-:Y:S01]  /*4000*/  FMUL.FTZ R37, R89, R102 ;  /* 0x0000006659257220 */ /* 0x000fe20000410000 */
[--C-:B------:R-:W-:Y:S01]  /*4010*/  HADD2.F32 R91, -RZ, R50.reuse.H0_H0 ;  /* 0x20000032ff5b7230 */ /* 0x100fe20000004100 */
[----:B------:R-:W-:Y:S01]  /*4020*/  FMUL.FTZ R57, R57, R87 ;  /* 0x0000005739397220 */ /* 0x000fe20000410000 */
[----:B------:R-:W-:Y:S02]  /*4030*/  HADD2.F32 R98, -RZ, R50.H1_H1 ;  /* 0x30000032ff627230 */ /* 0x000fe40000004100 */
[----:B------:R-:W2:Y:S01]  /*4040*/  MUFU.RCP R94, R94 ;  /* 0x0000005e005e7308 */ /* 0x000ea20000001000 */
[--C-:B------:R-:W-:Y:S01]  /*4050*/  HADD2.F32 R95, -RZ, R51.reuse.H0_H0 ;  /* 0x20000033ff5f7230 */ /* 0x100fe20000004100 */
[----:B---3--:R-:W-:Y:S01]  /*4060*/  FADD.FTZ R48, -R54, 1 ;  /* 0x3f80000036307421 */ /* 0x008fe20000010100 */
[----:B------:R-:W-:Y:S01]  /*4070*/  HADD2.F32 R97, -RZ, R51.H1_H1 ;  /* 0x30000033ff617230 */ /* 0x000fe20000004100 */
[----:B----4-:R-:W-:Y:S01]  /*4080*/  FADD.FTZ R50, -R92, 1 ;  /* 0x3f8000005c327421 */ /* 0x010fe20000010100 */
[----:B------:R-:W-:Y:S01]  /*4090*/  HADD2.F32 R89, -RZ, R49.H0_H0 ;  /* 0x20000031ff597230 */ /* 0x000fe20000004100 */
[----:B------:R-:W-:-:S02]  /*40a0*/  FMUL.FTZ R51, R72, R93 ;  /* 0x0000005d48337220 */ /* 0x000fc40000410000 */
[----:B------:R-:W3:Y:S01]  /*40b0*/  MUFU.RCP R100, R100 ;  /* 0x0000006400647308 */ /* 0x000ee20000001000 */
[----:B------:R-:W-:Y:S02]  /*40c0*/  FMUL.FTZ R106, R99, R106 ;  /* 0x0000006a636a7220 */ /* 0x000fe40000410000 */
[----:B------:R-:W-:Y:S02]  /*40d0*/  FMUL.FTZ R57, R34, R57 ;  /* 0x0000003922397220 */ /* 0x000fe40000410000 */
[C---:B------:R-:W-:Y:S02]  /*40e0*/  FFMA.FTZ R48, R7.reuse, R48, 1 ;  /* 0x3f80000007307423 */ /* 0x040fe40000010030 */
[----:B------:R-:W-:Y:S02]  /*40f0*/  FMUL.FTZ R99, R7, R54 ;  /* 0x0000003607637220 */ /* 0x000fe40000410000 */
[----:B------:R-:W-:Y:S02]  /*4100*/  FFMA.FTZ R50, R67, R50, 1 ;  /* 0x3f80000043327423 */ /* 0x000fe40000010032 */
[----:B------:R-:W-:-:S02]  /*4110*/  FMUL.FTZ R51, R92, R51 ;  /* 0x000000335c337220 */ /* 0x000fc40000410000 */
[----:B------:R-:W-:Y:S02]  /*4120*/  FMUL.FTZ R49, R59, R96 ;  /* 0x000000603b317220 */ /* 0x000fe40000410000 */
[----:B------:R-:W-:Y:S02]  /*4130*/  FADD.FTZ R7, -R113, 1 ;  /* 0x3f80000071077421 */ /* 0x000fe40000010100 */
[----:B------:R-:W-:Y:S02]  /*4140*/  FMUL.FTZ R34, R74, R89 ;  /* 0x000000594a227220 */ /* 0x000fe40000410000 */
[----:B------:R-:W-:Y:S02]  /*4150*/  FMUL.FTZ R50, R51, R50 ;  /* 0x0000003233327220 */ /* 0x000fe40000410000 */
[----:B------:R-:W-:Y:S02]  /*4160*/  FMUL.FTZ R49, R54, R49 ;  /* 0x0000003136317220 */ /* 0x000fe40000410000 */
[----:B------:R-:W-:-:S02]  /*4170*/  FFMA.FTZ R7, R56, R7, 1 ;  /* 0x3f80000038077423 */ /* 0x000fc40000010007 */
[----:B------:R-:W-:Y:S02]  /*4180*/  FMUL.FTZ R34, R113, R34 ;  /* 0x0000002271227220 */ /* 0x000fe40000410000 */
[----:B-1----:R-:W-:Y:S02]  /*4190*/  FADD.FTZ R51, -R101, 1 ;  /* 0x3f80000065337421 */ /* 0x002fe40000010100 */
[----:B0-----:R-:W-:Y:S02]  /*41a0*/  FADD.FTZ R54, -R104, 1 ;  /* 0x3f80000068367421 */ /* 0x001fe40000010100 */
[----:B------:R-:W-:Y:S02]  /*41b0*/  FMUL.FTZ R52, R57, R52 ;  /* 0x0000003439347220 */ /* 0x000fe40000410000 */
[----:B------:R-:W-:Y:S02]  /*41c0*/  FMUL.FTZ R49, R49, R48 ;  /* 0x0000003031317220 */ /* 0x000fe40000410000 */
[----:B------:R-:W-:-:S02]  /*41d0*/  FMUL.FTZ R7, R34, R7 ;  /* 0x0000000722077220 */ /* 0x000fc40000410000 */
[----:B------:R-:W-:Y:S02]  /*41e0*/  FFMA.FTZ R57, R82, R51, 1 ;  /* 0x3f80000052397423 */ /* 0x000fe40000010033 */
[----:B------:R-:W-:Y:S02]  /*41f0*/  FMUL.FTZ R102, R56, R113 ;  /* 0x0000007138667220 */ /* 0x000fe40000410000 */
[----:B--2---:R-:W-:Y:S02]  /*4200*/  FADD.FTZ R34, -R94, 1 ;  /* 0x3f8000005e227421 */ /* 0x004fe40000010100 */
[----:B---3--:R-:W-:Y:S02]  /*4210*/  FADD.FTZ R48, -R100, 1 ;  /* 0x3f80000064307421 */ /* 0x008fe40000010100 */
[----:B------:R-:W-:Y:S02]  /*4220*/  FMUL.FTZ R51, R70, R91 ;  /* 0x0000005b46337220 */ /* 0x000fe40000410000 */
[----:B------:R-:W-:-:S02]  /*4230*/  FMUL.FTZ R53, R71, R98 ;  /* 0x0000006247357220 */ /* 0x000fc40000410000 */
[----:B------:R-:W-:Y:S02]  /*4240*/  FFMA.FTZ R56, R77, R54, 1 ;  /* 0x3f8000004d387423 */ /* 0x000fe40000010036 */
[----:B------:R-:W-:Y:S02]  /*4250*/  FMUL.FTZ R54, R66, R95 ;  /* 0x0000005f42367220 */ /* 0x000fe40000410000 */
[----:B------:R-:W-:Y:S02]  /*4260*/  FMUL.FTZ R103, R64, R97 ;  /* 0x0000006140677220 */ /* 0x000fe40000410000 */
[----:B------:R-:W-:Y:S02]  /*4270*/  FFMA.FTZ R34, R69, R34, 1 ;  /* 0x3f80000045227423 */ /* 0x000fe40000010022 */
        /* <DEDUP_REMOVED lines=14> */
[----:B------:R-:W-:Y:S02]  /*4360*/  F2FP.PACK_AB R36, R37, R36 ;  /* 0x000000242524723e */ /* 0x000fe400000000ff */
[----:B------:R-:W-:Y:S01]  /*4370*/  F2FP.PACK_AB R57, R50, R7 ;  /* 0x000000073239723e */ /* 0x000fe200000000ff */
[----:B------:R-:W-:Y:S01]  /*4380*/  HADD2.F32 R48, -RZ, R44.H1_H1 ;  /* 0x3000002cff307230 */ /* 0x000fe20000004100 */
[----:B------:R-:W-:-:S02]  /*4390*/  F2FP.PACK_AB R37, R106, R55 ;  /* 0x000000376a25723e */ /* 0x000fc400000000ff */
[----:B------:R-:W-:Y:S02]  /*43a0*/  F2FP.PACK_AB R38, R111, R38 ;  /* 0x000000266f26723e */ /* 0x000fe400000000ff */
[----:B------:R-:W-:Y:S02]  /*43b0*/  F2FP.PACK_AB R39, R110, R39 ;  /* 0x000000276e27723e */ /* 0x000fe400000000ff */
[----:B------:R-:W-:Y:S02]  /*43c0*/  F2FP.PACK_AB R56, R49, R52 ;  /* 0x000000343138723e */ /* 0x000fe400000000ff */
[----:B------:R-:W-:Y:S01]  /*43d0*/  LEA R7, R3, R68, 0x1 ;  /* 0x0000004403077211 */ /* 0x000fe200078e08ff */
[----:B------:R-:W-:Y:S01]  /*43e0*/  BAR.SYNC.DEFER_BLOCKING 0x0 ;  /* 0x0000000000007b1d */ /* 0x000fe20000010000 */
[----:B------:R-:W-:Y:S01]  /*43f0*/  F2FP.PACK_AB R59, R103, R54 ;  /* 0x00000036673b723e */ /* 0x000fe200000000ff */
[----:B------:R-:W-:Y:S01]  /*4400*/  FFMA.FTZ R68, R34, R48, R35 ;  /* 0x0000003022447223 */ /* 0x000fe20000010023 */
[----:B------:R-:W-:-:S04]  /*4410*/  UIMAD UR7, UR42, UR8, URZ ;  /* 0x000000082a0772a4 */ /* 0x000fc8000f8e023f */
[----:B------:R-:W-:Y:S02]  /*4420*/  UIMAD UR7, UR41, UR9, UR7 ;  /* 0x00000009290772a4 */ /* 0x000fe4000f8e0207 */
[----:B------:R-:W-:Y:S01]  /*4430*/  UIMAD.WIDE.U32 UR8, UR41, UR8, UR16 ;  /* 0x00000008290872a5 */ /* 0x000fe2000f8e0010 */
[----:B------:R-:W-:Y:S04]  /*4440*/  STS.128 [R7.X16], R36 ;  /* 0x0000002407007388 */ /* 0x000fe8000000cc00 */
[----:B------:R0:W-:Y:S01]  /*4450*/  STS.128 [R7.X16+0x10], R56 ;  /* 0x0000103807007388 */ /* 0x0001e2000000cc00 */
[----:B------:R-:W-:-:S06]  /*4460*/  NOP ;  /* 0x0000000000007918 */ /* 0x000fcc0000000000 */
[----:B------:R-:W1:Y:S04]  /*4470*/  LDS.128 R48, [R6.X16] ;  /* 0x0000000006307984 */ /* 0x000e68000000cc00 */
[----:B------:R-:W2:Y:S01]  /*4480*/  LDS.128 R52, [R6.X16+0x200] ;  /* 0x0002000006347984 */ /* 0x000ea2000000cc00 */
        /* <DEDUP_REMOVED lines=10> */
[----:B------:R-:W-:Y:S01]  /*4530*/  HADD2.F32 R103, -RZ, R45.H0_H0 ;  /* 0x2000002dff677230 */ /* 0x000fe20000004100 */
[----:B------:R-:W-:-:S03]  /*4540*/  FMUL.FTZ R35, R74, R102 ;  /* 0x000000664a237220 */ /* 0x000fc60000410000 */
[----:B------:R-:W-:Y:S01]  /*4550*/  IMAD.WIDE R56, R5, 0x10, R56 ;  /* 0x0000001005387825 */ /* 0x000fe200078e0238 */
[----:B------:R-:W-:-:S03]  /*4560*/  HADD2.F32 R37, -RZ, R45.H1_H1 ;  /* 0x3000002dff257230 */ /* 0x000fc60000004100 */
[----:B------:R-:W-:Y:S01]  /*4570*/  FMUL.FTZ R67, R67, R92 ;  /* 0x0000005c43437220 */ /* 0x000fe20000410000 */
[----:B------:R-:W-:Y:S01]  /*4580*/  ISETP.NE.U32.AND P0, PT, RZ, c[0x0][0x270], PT ;  /* 0x00009c00ff007a0c */ /* 0x000fe20003f05070 */
[----:B------:R-:W-:Y:S01]  /*4590*/  FFMA.FTZ R103, R35, R103, R68 ;  /* 0x0000006723677223 */ /* 0x000fe20000010044 */
[----:B-1----:R0:W-:Y:S01]  /*45a0*/  STG.E.128 [R56.64], R48 ;  /* 0x0000003038007986 */ /* 0x0021e2000c101d1e */
[----:B------:R-:W-:-:S03]  /*45b0*/  FMUL.FTZ R36, R72, R67 ;  /* 0x0000004348247220 */ /* 0x000fc60000410000 */
[----:B--2---:R0:W-:Y:S01]  /*45c0*/  STG.E.128 [R56.64+0x200], R52 ;  /* 0x0002003438007986 */ /* 0x0041e2000c101d1e */
[----:B------:R-:W-:Y:S01]  /*45d0*/  FMUL.FTZ R69, R69, R94 ;  /* 0x0000005e45457220 */ /* 0x000fe20000410000 */
[--C-:B------:R-:W-:Y:S01]  /*45e0*/  HADD2.F32 R39, -RZ, R46.reuse.H0_H0 ;  /* 0x2000002eff277230 */ /* 0x100fe20000004100 */
[----:B------:R-:W-:Y:S01]  /*45f0*/  FFMA.FTZ R38, R36, R37, R103 ;  /* 0x0000002524267223 */ /* 0x000fe20000010067 */
[----:B------:R-:W-:Y:S01]  /*4600*/  ISETP.NE.AND.EX P0, PT, RZ, c[0x0][0x274], PT, P0 ;  /* 0x00009d00ff007a0c */ /* 0x000fe20003f05300 */
[----:B------:R-:W-:Y:S02]  /*4610*/  FMUL.FTZ R37, R70, R69 ;  /* 0x0000004546257220 */ /* 0x000fe40000410000 */
[----:B------:R-:W-:Y:S01]  /*4620*/  FMUL.FTZ R79, R79, R100 ;  /* 0x000000644f4f7220 */ /* 0x000fe20000410000 */
[----:B------:R-:W-:Y:S01]  /*4630*/  HADD2.F32 R58, -RZ, R46.H1_H1 ;  /* 0x3000002eff3a7230 */ /* 0x000fe20000004100 */
[----:B------:R-:W-:Y:S02]  /*4640*/  FFMA.FTZ R39, R37, R39, R38 ;  /* 0x0000002725277223 */ /* 0x000fe40000010026 */
[----:B------:R-:W-:-:S02]  /*4650*/  FMUL.FTZ R38, R71, R79 ;  /* 0x0000004f47267220 */ /* 0x000fc40000410000 */
[----:B------:R-:W-:Y:S01]  /*4660*/  FMUL.FTZ R82, R82, R101 ;  /* 0x0000006552527220 */ /* 0x000fe20000410000 */
[--C-:B------:R-:W-:Y:S01]  /*4670*/  HADD2.F32 R59, -RZ, R47.reuse.H0_H0 ;  /* 0x2000002fff3b7230 */ /* 0x100fe20000004100 */
[----:B------:R-:W-:Y:S01]  /*4680*/  FFMA.FTZ R58, R38, R58, R39 ;  /* 0x0000003a263a7223 */ /* 0x000fe20000010027 */
[----:B------:R-:W-:Y:S01]  /*4690*/  MOV R68, c[0x0][0x16c] ;  /* 0x00005b0000447a02 */ /* 0x000fe20000000f00 */
[----:B------:R-:W-:Y:S02]  /*46a0*/  FMUL.FTZ R39, R66, R82 ;  /* 0x0000005242277220 */ /* 0x000fe40000410000 */
[----:B------:R-:W-:Y:S01]  /*46b0*/  FMUL.FTZ R77, R77, R104 ;  /* 0x000000684d4d7220 */ /* 0x000fe20000410000 */
[----:B------:R-:W-:Y:S01]  /*46c0*/  ISETP.GE.AND P1, PT, R68, 0x1, PT ;  /* 0x000000014400780c */ /* 0x000fe20003f26270 */
[----:B------:R-:W-:Y:S01]  /*46d0*/  FFMA.FTZ R71, R39, R59, R58 ;  /* 0x0000003b27477223 */ /* 0x000fe2000001003a */
[----:B------:R-:W-:Y:S01]  /*46e0*/  HADD2.F32 R66, -RZ, R47.H1_H1 ;  /* 0x3000002fff427230 */ /* 0x000fe20000004100 */
[----:B------:R-:W-:Y:S01]  /*46f0*/  FMUL.FTZ R64, R64, R77 ;  /* 0x0000004d40407220 */ /* 0x000fe20000410000 */
        /* <DEDUP_REMOVED lines=49> */
.L_x_2012:
[----:B0-----:R-:W-:Y:S01]  /*4a10*/  BAR.SYNC.DEFER_BLOCKING 0x0 ;  /* 0x0000000000007b1d */ /* 0x001fe20000010000 */
[----:B------:R-:W-:Y:S01]  /*4a20*/  HFMA2.MMA R61, -RZ, RZ, 0, 0 ;  /* 0x00000000ff3d7435 */ /* 0x000fe200000001ff */
[----:B------:R-:W-:Y:S01]  /*4a30*/  FFMA.FTZ R60, R64, R66, R71 ;  /* 0x00000042403c7223 */ /* 0x000fe20000010047 */
[----:B------:R-:W-:Y:S01]  /*4a40*/  CS2R R62, SRZ ;  /* 0x00000000003e7805 */ /* 0x000fe2000001ff00 */
[----:B------:R-:W-:Y:S01]  /*4a50*/  CS2R R66, SRZ ;  /* 0x0000000000427805 */ /* 0x000fe2000001ff00 */
[----:B------:R-:W-:Y:S01]  /*4a60*/  MOV R65, RZ ;  /* 0x000000ff00417202 */ /* 0x000fe20000000f00 */
[----:B------:R-:W-:Y:S01]  /*4a70*/  CS2R R68, SRZ ;  /* 0x0000000000447805 */ /* 0x000fe2000001ff00 */
        /* <DEDUP_REMOVED lines=29> */
.L_x_2061:
[----:B------:R-:W-:Y:S02]  /*4c50*/  ULDC.64 UR18, c[0x0][0x180] ;  /* 0x0000600000127ab9 */ /* 0x000fe40000000a00 */
[----:B------:R-:W-:Y:S02]  /*4c60*/  UIMAD UR22, UR27, UR18, URZ ;  /* 0x000000121b1672a4 */ /* 0x000fe4000f8e023f */
[----:B------:R-:W-:Y:S02]  /*4c70*/  USHF.R.S32.HI UR44, URZ, 0x1f, UR7 ;  /* 0x0000001f3f2c7899 */ /* 0x000fe40008011407 */
[----:B------:R-:W-:Y:S02]  /*4c80*/  UIMAD.WIDE.U32 UR20, UR26, UR18, URZ ;  /* 0x000000121a1472a5 */ /* 0x000fe4000f8e003f */
[----:B------:R-:W-:Y:S02]  /*4c90*/  UIMAD UR19, UR26, UR19, UR22 ;  /* 0x000000131a1372a4 */ /* 0x000fe4000f8e0216 */
[----:B------:R-:W-:-:S02]  /*4ca0*/  ULDC.64 UR24, c[0x0][0x1a0] ;  /* 0x0000680000187ab9 */ /* 0x000fc40000000a00 */
[----:B------:R-:W-:Y:S02]  /*4cb0*/  ULDC.64 UR22, c[0x0][0x188] ;  /* 0x0000620000167ab9 */ /* 0x000fe40000000a00 */
[----:B------:R-:W-:Y:S02]  /*4cc0*/  UIADD3 UR21, UR21, UR19, URZ ;  /* 0x0000001315157290 */ /* 0x000fe4000fffe03f */
[----:B------:R-:W-:Y:S02]  /*4cd0*/  UIMAD UR45, UR44, UR22, URZ ;  /* 0x000000162c2d72a4 */ /* 0x000fe4000f8e023f */
[----:B------:R-:W-:Y:S02]  /*4ce0*/  UIMAD.WIDE.U32 UR20, UR7, UR22, UR20 ;  /* 0x00000016071472a5 */ /* 0x000fe4000f8e0014 */
[----:B------:R-:W-:Y:S02]  /*4cf0*/  UIMAD UR45, UR7, UR23, UR45 ;  /* 0x00000017072d72a4 */ /* 0x000fe4000f8e022d */
[----:B------:R-:W-:-:S02]  /*4d00*/  UIMAD UR46, UR44, UR24, URZ ;  /* 0x000000182c2e72a4 */ /* 0x000fc4000f8e023f */
[----:B------:R-:W-:Y:S02]  /*4d10*/  ULDC.64 UR22, c[0x0][0x220] ;  /* 0x0000880000167ab9 */ /* 0x000fe40000000a00 */
[----:B------:R-:W-:Y:S02]  /*4d20*/  UIADD3 UR21, UR21, UR45, URZ ;  /* 0x0000002d15157290 */ /* 0x000fe4000fffe03f */
[----:B------:R-:W-:Y:S02]  /*4d30*/  ULEA UR22, UP0, UR20, UR22, 0x2 ;  /* 0x0000001614167291 */ /* 0x000fe4000f80103f */
[----:B------:R-:W-:Y:S02]  /*4d40*/  UIMAD.WIDE.U32 UR18, UR7, UR24, URZ ;  /* 0x00000018071272a5 */ /* 0x000fe4000f8e003f */
[----:B------:R-:W-:Y:S02]  /*4d50*/  UIMAD UR25, UR7, UR25, UR46 ;  /* 0x00000019071972a4 */ /* 0x000fe4000f8e022e */
[----:B------:R-:W-:Y:S01]  /*4d60*/  ULEA.HI.X UR23, UR20, UR23, UR21, 0x2, UP0 ;  /* 0x0000001714177291 */ /* 0x000fe200080f1415 */
[----:B------:R-:W-:Y:S01]  /*4d70*/  MOV R96, UR22 ;  /* 0x0000001600607c02 */ /* 0x000fe20008000f00 */
[----:B------:R-:W-:-:S02]  /*4d80*/  ULEA UR24, UP1, UR18, UR37, 0x1 ;  /* 0x0000002512187291 */ /* 0x000fc4000f82083f */
[----:B------:R-:W-:Y:S02]  /*4d90*/  UIADD3 UR19, UR19, UR25, URZ ;  /* 0x0000001913137290 */ /* 0x000fe4000fffe03f */
[----:B------:R-:W-:Y:S01]  /*4da0*/  MOV R97, UR23 ;  /* 0x0000001700617c02 */ /* 0x000fe20008000f00 */
[----:B------:R-:W-:Y:S01]  /*4db0*/  ULDC.64 UR20, c[0x0][0x1b8] ;  /* 0x00006e0000147ab9 */ /* 0x000fe20000000a00 */
[----:B------:R-:W-:Y:S01]  /*4dc0*/  MOV R56, UR24 ;  /* 0x0000001800387c02 */ /* 0x000fe20008000f00 */
[----:B------:R-:W-:Y:S02]  /*4dd0*/  ULEA.HI.X UR18, UR18, UR38, UR19, 0x1, UP1 ;  /* 0x0000002612127291 */ /* 0x000fe400088f0c13 */
[----:B------:R-:W2:Y:S04]  /*4de0*/  LDG.E R96, [R96.64] ;  /* 0x0000001e60607981 */ /* 0x000ea8000c1e1900 */
[----:B------:R-:W-:-:S05]  /*4df0*/  MOV R57, UR18 ;  /* 0x0000001200397c02 */ /* 0x000fca0008000f00 */
[----:B------:R-:W-:-:S05]  /*4e00*/  IMAD.WIDE R56, R5, 0x10, R56 ;  /* 0x0000001005387825 */ /* 0x000fca00078e0238 */
[----:B------:R0:W3:Y:S04]  /*4e10*/  LDG.E.128 R48, [R56.64] ;  /* 0x0000001e38307981 */ /* 0x0000e8000c1e1d00 */
[----:B------:R0:W4:Y:S01]  /*4e20*/  LDG.E.128 R52, [R56.64+0x200] ;  /* 0x0002001e38347981 */ /* 0x000122000c1e1d00 */
[----:B------:R-:W-:Y:S02]  /*4e30*/  LOP3.LUT P0, RZ, R2, 0x1f, RZ, 0xc0, !PT ;  /* 0x0000001f02ff7812 */ /* 0x000fe4000780c0ff */
[----:B------:R-:W-:-:S04]  /*4e40*/  MOV R58, UR39 ;  /* 0x00000027003a7c02 */ /* 0x000fc80008000f00 */
[----:B------:R-:W-:Y:S02]  /*4e50*/  ISETP.LT.OR P0, PT, R58, 0x2, P0 ;  /* 0x000000023a00780c */ /* 0x000fe40000701670 */
[----:B------:R-:W-:Y:S01]  /*4e60*/  ISETP.NE.AND P1, PT, R2, RZ, PT ;  /* 0x000000ff0200720c */ /* 0x000fe20003f25270 */
[----:B------:R-:W-:Y:S01]  /*4e70*/  UIMAD UR22, UR27, UR20, URZ ;  /* 0x000000141b1672a4 */ /* 0x000fe2000f8e023f */
[----:B------:R-:W-:Y:S01]  /*4e80*/  HFMA2.MMA R59, -RZ, RZ, 0, 1.52587890625e-05 ;  /* 0x00000100ff3b7435 */ /* 0x000fe200000001ff */
[----:B0-----:R-:W-:Y:S01]  /*4e90*/  MOV R57, UR39 ;  /* 0x0000002700397c02 */ /* 0x001fe20008000f00 */
[----:B------:R-:W-:Y:S02]  /*4ea0*/  UIMAD.WIDE.U32 UR18, UR26, UR20, URZ ;  /* 0x000000141a1272a5 */ /* 0x000fe4000f8e003f */
[----:B------:R-:W-:Y:S01]  /*4eb0*/  UIMAD UR22, UR26, UR21, UR22 ;  /* 0x000000151a1672a4 */ /* 0x000fe2000f8e0216 */
[----:B------:R-:W-:Y:S01]  /*4ec0*/  MOV R58, UR40 ;  /* 0x00000028003a7c02 */ /* 0x000fe20008000f00 */
[----:B------:R-:W-:Y:S01]  /*4ed0*/  HFMA2.MMA R104, -RZ, RZ, 0, 4.76837158203125e-07 ;  /* 0x00000008ff687435 */ /* 0x000fe200000001ff */
[----:B------:R-:W-:Y:S01]  /*4ee0*/  ULDC.64 UR20, c[0x0][0x1c0] ;  /* 0x0000700000147ab9 */ /* 0x000fe20000000a00 */
[----:B------:R-:W-:-:S02]  /*4ef0*/  MOV R94, c[0x0][0x16c] ;  /* 0x00005b00005e7a02 */ /* 0x000fc40000000f00 */
[----:B------:R-:W-:Y:S01]  /*4f00*/  @!P0 IADD3 R57, R57, -0x2, RZ ;  /* 0xfffffffe39398810 */ /* 0x000fe20007ffe0ff */
[----:B------:R-:W-:Y:S02]  /*4f10*/  UIADD3 UR19, UR19, UR22, URZ ;  /* 0x0000001613137290 */ /* 0x000fe4000fffe03f */
[----:B------:R-:W-:Y:S01]  /*4f20*/  UIMAD UR44, UR44, UR20, URZ ;  /* 0x000000142c2c72a4 */ /* 0x000fe2000f8e023f */
[----:B------:R-:W-:Y:S01]  /*4f30*/  IADD3 R56, R2, 0x200, RZ ;  /* 0x0000020002387810 */ /* 0x000fe20007ffe0ff */
[----:B------:R-:W-:Y:S01]  /*4f40*/  @!P1 IMAD R56, R58, R59, UR7 ;  /* 0x000000073a389e24 */ /* 0x000fe2000f8e023b */
[----:B------:R-:W-:Y:S01]  /*4f50*/  UIMAD.WIDE.U32 UR18, UR7, UR20, UR18 ;  /* 0x00000014071272a5 */ /* 0x000fe2000f8e0012 */
[----:B------:R-:W-:Y:S01]  /*4f60*/  @!P0 IMAD R57, R57, R94, UR7 ;  /* 0x0000000739398e24 */ /* 0x000fe2000f8e025e */
[----:B------:R-:W-:-:S03]  /*4f70*/  UIMAD UR44, UR7, UR21, UR44 ;  /* 0x00000015072c72a4 */ /* 0x000fc6000f8e022c */
[----:B------:R-:W-:Y:S01]  /*4f80*/  ULDC.64 UR20, c[0x0][0x230] ;  /* 0x00008c0000147ab9 */ /* 0x000fe20000000a00 */
[----:B------:R-:W-:Y:S01]  /*4f90*/  SHF.L.U32 R102, R56, 0x2, RZ ;  /* 0x0000000238667819 */ /* 0x000fe200000006ff */
[----:B------:R-:W-:Y:S01]  /*4fa0*/  UIADD3 UR19, UR19, UR44, URZ ;  /* 0x0000002c13137290 */ /* 0x000fe2000fffe03f */
[----:B------:R-:W-:Y:S01]  /*4fb0*/  @!P0 IMAD.WIDE R104, R57, R104, UR10 ;  /* 0x0000000a39688e25 */ /* 0x000fe2000f8e0268 */
[----:B------:R-:W-:-:S04]  /*4fc0*/  ULEA UR20, UP0, UR18, UR20, 0x2 ;  /* 0x0000001412147291 */ /* 0x000fc8000f80103f */
[----:B------:R-:W-:Y:S02]  /*4fd0*/  ULEA.HI.X UR21, UR18, UR21, UR19, 0x2, UP0 ;  /* 0x0000001512157291 */ /* 0x000fe400080f1413 */
[----:B------:R-:W-:-:S04]  /*4fe0*/  MOV R98, UR20 ;  /* 0x0000001400627c02 */ /* 0x000fc80008000f00 */
[----:B------:R-:W-:Y:S01]  /*4ff0*/  MOV R99, UR21 ;  /* 0x0000001500637c02 */ /* 0x000fe20008000f00 */
[----:B------:R-:W-:Y:S01]  /*5000*/  HFMA2.MMA R94, -RZ, RZ, 1.875, 0 ;  /* 0x3f800000ff5e7435 */ /* 0x000fe200000001ff */
[----:B------:R-:W-:Y:S01]  /*5010*/  MOV R95, RZ ;  /* 0x000000ff005f7202 */ /* 0x000fe20000000f00 */
[--C-:B------:R-:W-:Y:S02]  /*5020*/  HADD2.F32 R154, -RZ, R40.reuse.H0_H0 ;  /* 0x20000028ff9a7230 */ /* 0x100fe40000004100 */
[----:B------:R-:W-:Y:S02]  /*5030*/  HADD2.F32 R165, -RZ, R40.H1_H1 ;  /* 0x30000028ffa57230 */ /* 0x000fe40000004100 */
[----:B------:R-:W-:Y:S01]  /*5040*/  HADD2.F32 R152, -RZ, R41.H0_H0 ;  /* 0x20000029ff987230 */ /* 0x000fe20000004100 */
[----:B------:R-:W-:Y:S02]  /*5050*/  FMUL.FTZ R154, R154, R9 ;  /* 0x000000099a9a7220 */ /* 0x000fe40000410000 */
[----:B------:R-:W-:-:S02]  /*5060*/  FMUL.FTZ R165, R165, R10 ;  /* 0x0000000aa5a57220 */ /* 0x000fc40000410000 */
[----:B------:R-:W-:Y:S01]  /*5070*/  FMUL.FTZ R152, R152, R11 ;  /* 0x0000000b98987220 */ /* 0x000fe20000410000 */
[----:B------:R-:W-:Y:S02]  /*5080*/  HADD2.F32 R157, -RZ, R43.H1_H1 ;  /* 0x3000002bff9d7230 */ /* 0x000fe40000004100 */
[----:B------:R-:W-:-:S03]  /*5090*/  HADD2.F32 R148, -RZ, R44.H0_H0 ;  /* 0x2000002cff947230 */ /* 0x000fc60000004100 */
[----:B------:R-:W-:Y:S01]  /*50a0*/  FMUL.FTZ R157, R157, R16 ;  /* 0x000000109d9d7220 */ /* 0x000fe20000410000 */
[----:B------:R-:W-:Y:S01]  /*50b0*/  HADD2.F32 R155, -RZ, R44.H1_H1 ;  /* 0x3000002cff9b7230 */ /* 0x000fe20000004100 */
[----:B------:R-:W-:Y:S01]  /*50c0*/  FMUL.FTZ R148, R148, R17 ;  /* 0x0000001194947220 */ /* 0x000fe20000410000 */
[----:B------:R-:W-:-:S03]  /*50d0*/  HADD2.F32 R144, -RZ, R45.H0_H0 ;  /* 0x2000002dff907230 */ /* 0x000fc60000004100 */
[----:B------:R-:W-:Y:S02]  /*50e0*/  FMUL.FTZ R155, R155, R18 ;  /* 0x000000129b9b7220 */ /* 0x000fe40000410000 */
[----:B------:R-:W-:Y:S01]  /*50f0*/  FMUL.FTZ R144, R144, R19 ;  /* 0x0000001390907220 */ /* 0x000fe20000410000 */
[----:B------:R-:W-:-:S05]  /*5100*/  HADD2.F32 R142, -RZ, R46.H0_H0 ;  /* 0x2000002eff8e7230 */ /* 0x000fca0000004100 */
[----:B------:R-:W-:Y:S01]  /*5110*/  FMUL.FTZ R142, R142, R21 ;  /* 0x000000158e8e7220 */ /* 0x000fe20000410000 */
[----:B------:R-:W-:Y:S01]  /*5120*/  BSSY B0, `(.L_x_2014) ;  /* 0x0000088000007945 */ /* 0x000fe20003800000 */
[----:B------:R-:W-:Y:S01]  /*5130*/  LEA.HI R125, R2, R2, RZ, 0x1e ;  /* 0x00000002027d7211 */ /* 0x000fe200078ff0ff */
[----:B--2---:R-:W-:-:S04]  /*5140*/  FMUL.FTZ R114, R96, 1.4426950216293334961 ;  /* 0x3fb8aa3b60727820 */ /* 0x004fc80000410000 */
[----:B------:R-:W-:-:S06]  /*5150*/  FMUL.FTZ R149, R114, R9 ;  /* 0x0000000972957220 */ /* 0x000fcc0000410000 */
[----:B------:R-:W0:Y:S01]  /*5160*/  MUFU.EX2 R149, R149 ;  /* 0x0000009500957308 */ /* 0x000e220000000800 */
[----:B---3--:R-:W-:Y:S04]  /*5170*/  STS.128 [R6.X16], R48 ;  /* 0x0000003006007388 */ /* 0x008fe8000000cc00 */
[----:B----4-:R1:W-:Y:S01]  /*5180*/  STS.128 [R6.X16+0x200], R52 ;  /* 0x0002003406007388 */ /* 0x0103e2000000cc00 */
[----:B------:R-:W-:-:S06]  /*5190*/  NOP ;  /* 0x0000000000007918 */ /* 0x000fcc0000000000 */
[----:B------:R-:W2:Y:S04]  /*51a0*/  LDS.128 R56, [R8.X16] ;  /* 0x0000000008387984 */ /* 0x000ea8000000cc00 */
[----:B------:R-:W3:Y:S04]  /*51b0*/  LDS.128 R48, [R8.X16+0x10] ;  /* 0x0000100008307984 */ /* 0x000ee8000000cc00 */
[----:B------:R4:W5:Y:S04]  /*51c0*/  LDG.E R128, [R98.64] ;  /* 0x0000001e62807981 */ /* 0x000968000c1e1900 */
[----:B0-----:R0:W-:Y:S04]  /*51d0*/  STS [R102+0x3be0], R149 ;  /* 0x003be09566007388 */ /* 0x0011e80000000800 */
[----:B------:R-:W-:Y:S01]  /*51e0*/  BAR.SYNC.DEFER_BLOCKING 0x0 ;  /* 0x0000000000007b1d */ /* 0x000fe20000010000 */
[----:B------:R-:W-:-:S02]  /*51f0*/  FMUL.FTZ R100, R114, R10 ;  /* 0x0000000a72647220 */ /* 0x000fc40000410000 */
[----:B----4-:R-:W-:-:S04]  /*5200*/  FMUL.FTZ R99, R114, R11 ;  /* 0x0000000b72637220 */ /* 0x010fc80000410000 */
[----:B------:R-:W4:Y:S01]  /*5210*/  MUFU.EX2 R100, R100 ;  /* 0x0000006400647308 */ /* 0x000f220000000800 */
[C---:B-1----:R-:W-:Y:S02]  /*5220*/  FMUL.FTZ R52, R114.reuse, R12 ;  /* 0x0000000c72347220 */ /* 0x042fe40000410000 */
[----:B------:R-:W-:-:S05]  /*5230*/  FMUL.FTZ R110, R114, R13 ;  /* 0x0000000d726e7220 */ /* 0x000fca0000410000 */
[----:B------:R-:W1:Y:S01]  /*5240*/  MUFU.EX2 R99, R99 ;  /* 0x0000006300637308 */ /* 0x000e620000000800 */
[----:B------:R-:W-:Y:S01]  /*5250*/  FMUL.FTZ R124, R114, R14 ;  /* 0x0000000e727c7220 */ /* 0x000fe20000410000 */
[----:B------:R-:W-:Y:S01]  /*5260*/  HADD2.F32 R53, -RZ, R42.H1_H1 ;  /* 0x3000002aff357230 */ /* 0x000fe20000004100 */
[----:B------:R0:W5:Y:S01]  /*5270*/  @!P0 LDG.E.64 R94, [R104.64] ;  /* 0x0000001e685e8981 */ /* 0x000162000c1e1b00 */
[--C-:B--2---:R-:W-:Y:S02]  /*5280*/  HADD2.F32 R97, -RZ, R56.reuse.H0_H0 ;  /* 0x20000038ff617230 */ /* 0x104fe40000004100 */
[----:B------:R-:W-:Y:S02]  /*5290*/  HADD2.F32 R98, -RZ, R56.H1_H1 ;  /* 0x30000038ff627230 */ /* 0x000fe40000004100 */
[----:B------:R-:W-:Y:S01]  /*52a0*/  MUFU.EX2 R110, R110 ;  /* 0x0000006e006e7308 */ /* 0x000fe20000000800 */
[--C-:B---3--:R-:W-:Y:S02]  /*52b0*/  HADD2.F32 R112, -RZ, R51.reuse.H0_H0 ;  /* 0x20000033ff707230 */ /* 0x108fe40000004100 */
[----:B------:R-:W-:-:S05]  /*52c0*/  HADD2.F32 R126, -RZ, R51.H1_H1 ;  /* 0x30000033ff7e7230 */ /* 0x000fca0000004100 */
[----:B0-----:R0:W2:Y:S01]  /*52d0*/  MUFU.EX2 R104, R52 ;  /* 0x0000003400687308 */ /* 0x0010a20000000800 */
[----:B------:R-:W-:Y:S01]  /*52e0*/  HADD2.F32 R101, -RZ, R57.H0_H0 ;  /* 0x20000039ff657230 */ /* 0x000fe20000004100 */
[----:B------:R-:W-:Y:S01]  /*52f0*/  FMUL.FTZ R154, R97, R154 ;  /* 0x0000009a619a7220 */ /* 0x000fe20000410000 */
[----:B------:R-:W-:Y:S01]  /*5300*/  HADD2.F32 R51, -RZ, R41.H1_H1 ;  /* 0x30000029ff337230 */ /* 0x000fe20000004100 */
[----:B------:R-:W-:Y:S01]  /*5310*/  FMUL.FTZ R165, R98, R165 ;  /* 0x000000a562a57220 */ /* 0x000fe20000410000 */
[----:B------:R-:W-:Y:S01]  /*5320*/  HADD2.F32 R55, -RZ, R45.H1_H1 ;  /* 0x3000002dff377230 */ /* 0x000fe20000004100 */
[----:B------:R-:W-:Y:S01]  /*5330*/  FMUL.FTZ R123, R114, R15 ;  /* 0x0000000f727b7220 */ /* 0x000fe20000410000 */
[--C-:B------:R-:W-:Y:S02]  /*5340*/  HADD2.F32 R109, -RZ, R50.reuse.H0_H0 ;  /* 0x20000032ff6d7230 */ /* 0x100fe40000004100 */
[----:B0-----:R-:W-:Y:S01]  /*5350*/  HADD2.F32 R52, -RZ, R43.H0_H0 ;  /* 0x2000002bff347230 */ /* 0x001fe20000004100 */
[----:B------:R-:W0:Y:S01]  /*5360*/  MUFU.EX2 R124, R124 ;  /* 0x0000007c007c7308 */ /* 0x000e220000000800 */
[----:B------:R-:W-:Y:S01]  /*5370*/  HADD2.F32 R113, -RZ, R50.H1_H1 ;  /* 0x30000032ff717230 */ /* 0x000fe20000004100 */
[----:B------:R-:W-:Y:S01]  /*5380*/  FMUL.FTZ R56, R53, R14 ;  /* 0x0000000e35387220 */ /* 0x000fe20000410000 */
[----:B------:R-:W-:Y:S01]  /*5390*/  HADD2.F32 R103, -RZ, R57.H1_H1 ;  /* 0x30000039ff677230 */ /* 0x000fe20000004100 */
[----:B----4-:R-:W-:Y:S01]  /*53a0*/  FMUL.FTZ R116, R149, R100 ;  /* 0x0000006495747220 */ /* 0x010fe20000410000 */
[----:B------:R-:W-:Y:S01]  /*53b0*/  HADD2.F32 R50, -RZ, R42.H0_H0 ;  /* 0x2000002aff327230 */ /* 0x000fe20000004100 */
[----:B------:R-:W-:-:S02]  /*53c0*/  FMUL.FTZ R54, R51, R12 ;  /* 0x0000000c33367220 */ /* 0x000fc40000410000 */
[----:B------:R-:W-:Y:S02]  /*53d0*/  FMUL.FTZ R152, R101, R152 ;  /* 0x0000009865987220 */ /* 0x000fe40000410000 */
[----:B------:R-:W-:Y:S02]  /*53e0*/  FFMA.FTZ R53, R154, R100, R165 ;  /* 0x000000649a357223 */ /* 0x000fe400000100a5 */
[----:B------:R-:W-:Y:S02]  /*53f0*/  FMUL.FTZ R122, R114, R16 ;  /* 0x00000010727a7220 */ /* 0x000fe40000410000 */
[----:B------:R-:W-:Y:S01]  /*5400*/  FMUL.FTZ R51, R52, R15 ;  /* 0x0000000f34337220 */ /* 0x000fe20000410000 */
[----:B------:R-:W-:Y:S01]  /*5410*/  HADD2.F32 R102, -RZ, R58.H0_H0 ;  /* 0x2000003aff667230 */ /* 0x000fe20000004100 */
[----:B------:R-:W-:Y:S01]  /*5420*/  FMUL.FTZ R52, R55, R20 ;  /* 0x0000001437347220 */ /* 0x000fe20000410000 */
[----:B------:R-:W3:Y:S01]  /*5430*/  MUFU.EX2 R123, R123 ;  /* 0x0000007b007b7308 */ /* 0x000ee20000000800 */
[----:B-1----:R-:W-:-:S02]  /*5440*/  FMUL.FTZ R55, R99, R116 ;  /* 0x0000007463377220 */ /* 0x002fc40000410000 */
[----:B------:R-:W-:Y:S02]  /*5450*/  FMUL.FTZ R161, R50, R13 ;  /* 0x0000000d32a17220 */ /* 0x000fe40000410000 */
[----:B------:R-:W-:Y:S02]  /*5460*/  FMUL.FTZ R163, R103, R54 ;  /* 0x0000003667a37220 */ /* 0x000fe40000410000 */
[----:B------:R-:W-:Y:S02]  /*5470*/  FFMA.FTZ R53, R99, R53, R152 ;  /* 0x0000003563357223 */ /* 0x000fe40000010098 */
[----:B------:R-:W-:Y:S01]  /*5480*/  FMUL.FTZ R121, R114, R17 ;  /* 0x0000001172797220 */ /* 0x000fe20000410000 */
[----:B------:R-:W-:Y:S01]  /*5490*/  HADD2.F32 R105, -RZ, R58.H1_H1 ;  /* 0x3000003aff697230 */ /* 0x000fe20000004100 */
[----:B------:R-:W-:Y:S01]  /*54a0*/  ISETP.NE.AND P0, PT, R2, 0x7f, PT ;  /* 0x0000007f0200780c */ /* 0x000fe20003f05270 */
[----:B------:R-:W1:Y:S01]  /*54b0*/  MUFU.EX2 R122, R122 ;  /* 0x0000007a007a7308 */ /* 0x000e620000000800 */
[----:B--2---:R-:W-:-:S02]  /*54c0*/  FMUL.FTZ R55, R104, R55 ;  /* 0x0000003768377220 */ /* 0x004fc40000410000 */
[----:B------:R-:W-:Y:S02]  /*54d0*/  FMUL.FTZ R161, R102, R161 ;  /* 0x000000a166a17220 */ /* 0x000fe40000410000 */
[----:B------:R-:W-:Y:S02]  /*54e0*/  FFMA.FTZ R53, R104, R53, R163 ;  /* 0x0000003568357223 */ /* 0x000fe400000100a3 */
[----:B------:R-:W-:Y:S01]  /*54f0*/  FMUL.FTZ R120, R114, R18 ;  /* 0x0000001272787220 */ /* 0x000fe20000410000 */
[--C-:B------:R-:W-:Y:S01]  /*5500*/  HADD2.F32 R58, -RZ, R59.reuse.H0_H0 ;  /* 0x2000003bff3a7230 */ /* 0x100fe20000004100 */
[----:B------:R-:W2:Y:S01]  /*5510*/  MUFU.EX2 R121, R121 ;  /* 0x0000007900797308 */ /* 0x000ea20000000800 */
[----:B------:R-:W-:Y:S02]  /*5520*/  FMUL.FTZ R55, R110, R55 ;  /* 0x000000376e377220 */ /* 0x000fe40000410000 */
[----:B------:R-:W-:Y:S02]  /*5530*/  FMUL.FTZ R159, R105, R56 ;  /* 0x00000038699f7220 */ /* 0x000fe40000410000 */
[----:B------:R-:W-:Y:S01]  /*5540*/  FMUL.FTZ R119, R114, R19 ;  /* 0x0000001372777220 */ /* 0x000fe20000410000 */
[----:B------:R-:W-:Y:S01]  /*5550*/  HADD2.F32 R106, -RZ, R59.H1_H1 ;  /* 0x3000003bff6a7230 */ /* 0x000fe20000004100 */
[----:B------:R-:W-:Y:S01]  /*5560*/  FFMA.FTZ R53, R110, R53, R161 ;  /* 0x000000356e357223 */ /* 0x000fe200000100a1 */
[----:B------:R-:W4:Y:S01]  /*5570*/  MUFU.EX2 R120, R120 ;  /* 0x0000007800787308 */ /* 0x000f220000000800 */
[----:B0-----:R-:W-:Y:S01]  /*5580*/  FMUL.FTZ R54, R124, R55 ;  /* 0x000000377c367220 */ /* 0x001fe20000410000 */
[----:B------:R0:W0:Y:S01]  /*5590*/  @P0 LDS R127, [R2.X4+0x43e4] ;  /* 0x0043e400027f0984 */ /* 0x0000220000004800 */
[----:B------:R-:W-:-:S02]  /*55a0*/  FMUL.FTZ R150, R58, R51 ;  /* 0x000000333a967220 */ /* 0x000fc40000410000 */
[----:B------:R-:W-:Y:S02]  /*55b0*/  FFMA.FTZ R53, R124, R53, R159 ;  /* 0x000000357c357223 */ /* 0x000fe4000001009f */
[----:B------:R-:W-:Y:S01]  /*55c0*/  FMUL.FTZ R118, R114, R20 ;  /* 0x0000001472767220 */ /* 0x000fe20000410000 */
[--C-:B------:R-:W-:Y:S01]  /*55d0*/  HADD2.F32 R59, -RZ, R48.reuse.H0_H0 ;  /* 0x20000030ff3b7230 */ /* 0x100fe20000004100 */
[----:B------:R-:W0:Y:S01]  /*55e0*/  MUFU.EX2 R119, R119 ;  /* 0x0000007700777308 */ /* 0x000e220000000800 */
[C---:B---3--:R-:W-:Y:S02]  /*55f0*/  FMUL.FTZ R51, R123.reuse, R54 ;  /* 0x000000367b337220 */ /* 0x048fe40000410000 */
[----:B------:R-:W-:Y:S02]  /*5600*/  FMUL.FTZ R157, R106, R157 ;  /* 0x0000009d6a9d7220 */ /* 0x000fe40000410000 */
[----:B------:R-:W-:Y:S02]  /*5610*/  FFMA.FTZ R53, R123, R53, R150 ;  /* 0x000000357b357223 */ /* 0x000fe40000010096 */
[----:B------:R-:W-:Y:S01]  /*5620*/  FMUL.FTZ R117, R114, R21 ;  /* 0x0000001572757220 */ /* 0x000fe20000410000 */
[----:B------:R-:W-:Y:S01]  /*5630*/  HADD2.F32 R108, -RZ, R48.H1_H1 ;  /* 0x30000030ff6c7230 */ /* 0x000fe20000004100 */
[----:B------:R-:W3:Y:S01]  /*5640*/  MUFU.EX2 R118, R118 ;  /* 0x0000007600767308 */ /* 0x000ee20000000800 */
[----:B-1----:R-:W-:-:S02]  /*5650*/  FMUL.FTZ R54, R122, R51 ;  /* 0x000000337a367220 */ /* 0x002fc40000410000 */
[----:B------:R-:W-:Y:S02]  /*5660*/  FMUL.FTZ R148, R59, R148 ;  /* 0x000000943b947220 */ /* 0x000fe40000410000 */
[----:B------:R-:W-:Y:S02]  /*5670*/  FFMA.FTZ R53, R122, R53, R157 ;  /* 0x000000357a357223 */ /* 0x000fe4000001009d */
[----:B------:R-:W-:Y:S01]  /*5680*/  FMUL.FTZ R116, R114, R22 ;  /* 0x0000001672747220 */ /* 0x000fe20000410000 */
[----:B------:R-:W-:Y:S01]  /*5690*/  HADD2.F32 R107, -RZ, R49.H0_H0 ;  /* 0x20000031ff6b7230 */ /* 0x000fe20000004100 */
[----:B------:R-:W1:Y:S01]  /*56a0*/  MUFU.EX2 R117, R117 ;  /* 0x0000007500757308 */ /* 0x000e620000000800 */
[C---:B--2---:R-:W-:Y:S02]  /*56b0*/  FMUL.FTZ R51, R121.reuse, R54 ;  /* 0x0000003679337220 */ /* 0x044fe40000410000 */
[----:B------:R-:W-:Y:S02]  /*56c0*/  FMUL.FTZ R155, R108, R155 ;  /* 0x0000009b6c9b7220 */ /* 0x000fe40000410000 */
[----:B------:R-:W-:-:S02]  /*56d0*/  FFMA.FTZ R53, R121, R53, R148 ;  /* 0x0000003579357223 */ /* 0x000fc40000010094 */
[----:B------:R-:W-:Y:S01]  /*56e0*/  FMUL.FTZ R115, R114, R23 ;  /* 0x0000001772737220 */ /* 0x000fe20000410000 */
[----:B------:R-:W-:Y:S01]  /*56f0*/  HADD2.F32 R111, -RZ, R49.H1_H1 ;  /* 0x30000031ff6f7230 */ /* 0x000fe20000004100 */
[----:B------:R-:W2:Y:S01]  /*5700*/  MUFU.EX2 R116, R116 ;  /* 0x0000007400747308 */ /* 0x000ea20000000800 */
        /* <DEDUP_REMOVED lines=8> */
[----:B------:R-:W-:Y:S01]  /*5790*/  FFMA.FTZ R53, R119, R53, R144 ;  /* 0x0000003577357223 */ /* 0x000fe20000010090 */
[--C-:B------:R-:W-:Y:S01]  /*57a0*/  HADD2.F32 R48, -RZ, R47.reuse.H0_H0 ;  /* 0x2000002fff307230 */ /* 0x100fe20000004100 */
[C---:B---3--:R-:W-:Y:S01]  /*57b0*/  FMUL.FTZ R52, R118.reuse, R51 ;  /* 0x0000003376347220 */ /* 0x048fe20000410000 */
[----:B------:R-:W0:Y:S01]  /*57c0*/  MUFU.EX2 R114, R114 ;  /* 0x0000007200727308 */ /* 0x000e220000000800 */
[----:B------:R-:W-:Y:S01]  /*57d0*/  FMUL.FTZ R50, R57, R22 ;  /* 0x0000001639327220 */ /* 0x000fe20000410000 */
[----:B------:R-:W-:Y:S01]  /*57e0*/  HADD2.F32 R49, -RZ, R47.H1_H1 ;  /* 0x3000002fff317230 */ /* 0x000fe20000004100 */
[----:B------:R-:W-:Y:S02]  /*57f0*/  FMUL.FTZ R142, R109, R142 ;  /* 0x0000008e6d8e7220 */ /* 0x000fe40000410000 */
[----:B------:R-:W-:-:S02]  /*5800*/  FFMA.FTZ R53, R118, R53, R153 ;  /* 0x0000003576357223 */ /* 0x000fc40000010099 */
[----:B-1----:R-:W-:Y:S02]  /*5810*/  FMUL.FTZ R55, R117, R52 ;  /* 0x0000003475377220 */ /* 0x002fe40000410000 */
[----:B------:R-:W-:Y:S02]  /*5820*/  FMUL.FTZ R51, R48, R23 ;  /* 0x0000001730337220 */ /* 0x000fe40000410000 */
[----:B------:R-:W-:Y:S02]  /*5830*/  FMUL.FTZ R151, R113, R50 ;  /* 0x0000003271977220 */ /* 0x000fe40000410000 */
[----:B------:R-:W-:Y:S02]  /*5840*/  FFMA.FTZ R53, R117, R53, R142 ;  /* 0x0000003575357223 */ /* 0x000fe4000001008e */
[----:B------:R-:W-:Y:S02]  /*5850*/  FMUL.FTZ R49, R49, R24 ;  /* 0x0000001831317220 */ /* 0x000fe40000410000 */
[----:B--2---:R-:W-:-:S02]  /*5860*/  FMUL.FTZ R48, R116, R55 ;  /* 0x0000003774307220 */ /* 0x004fc40000410000 */
[----:B------:R-:W-:Y:S02]  /*5870*/  FMUL.FTZ R56, R112, R51 ;  /* 0x0000003370387220 */ /* 0x000fe40000410000 */
[----:B------:R-:W-:Y:S02]  /*5880*/  FFMA.FTZ R53, R116, R53, R151 ;  /* 0x0000003574357223 */ /* 0x000fe40000010097 */
[----:B------:R-:W-:Y:S02]  /*5890*/  FMUL.FTZ R57, R126, R49 ;  /* 0x000000317e397220 */ /* 0x000fe40000410000 */
[C---:B----4-:R-:W-:Y:S02]  /*58a0*/  FMUL.FTZ R49, R115.reuse, R48 ;  /* 0x0000003073317220 */ /* 0x050fe40000410000 */
[----:B------:R-:W-:Y:S02]  /*58b0*/  FFMA.FTZ R53, R115, R53, R56 ;  /* 0x0000003573357223 */ /* 0x000fe40000010038 */
[----:B0-----:R-:W-:-:S02]  /*58c0*/  FMUL.FTZ R48, R114, R49 ;  /* 0x0000003172307220 */ /* 0x001fc40000410000 */
[----:B------:R-:W-:Y:S01]  /*58d0*/  FFMA.FTZ R49, R114, R53, R57 ;  /* 0x0000003572317223 */ /* 0x000fe20000010039 */
        /* <DEDUP_REMOVED lines=12> */
.L_x_2015:
[----:B------:R-:W-:Y:S05]  /*59a0*/  BSYNC B0 ;  /* 0x0000000000007941 */ /* 0x000fea0003800000 */
.L_x_2014:
        /* <DEDUP_REMOVED lines=34> */
.L_x_2069:
        /* <DEDUP_REMOVED lines=24> */
.L_x_2070:
[----:B------:R-:W-:Y:S02]  /*5d50*/  ISETP.GE.AND P0, PT, R3, 0x10, PT ;  /* 0x000000100300780c */ /* 0x000fe40003f06270 */
[----:B0-----:R-:W-:Y:S02]  /*5d60*/  MOV R158, R162 ;  /* 0x000000a2009e7202 */ /* 0x001fe40000000f00 */
[----:B------:R-:W-:-:S09]  /*5d70*/  MOV R49, R51 ;  /* 0x0000003300317202 */ /* 0x000fd20000000f00 */
        /* <DEDUP_REMOVED lines=8> */
[----:B-1----:R-:W-:Y:S05]  /*5e00*/  CALL.REL.NOINC `($__internal_82_$__cuda_sm70_shflsync_idx_p) ;  /* 0x00004cc000007944 */ /* 0x002fea0003c00000 */
.L_x_2020:
[----:B------:R-:W-:Y:S05]  /*5e10*/  BRA.CONV ~URZ, `(.L_x_2021) ;  /* 0x000000637f007947 */ /* 0x000fea000b800000 */
[----:B-1----:R-:W-:Y:S01]  /*5e20*/  HFMA2.MMA R51, -RZ, RZ, 0, 1.847743988037109375e-06 ;  /* 0x0000001fff337435 */ /* 0x002fe200000001ff */
[----:B------:R-:W-:-:S02]  /*5e30*/  MOV R54, R158 ;  /* 0x0000009e00367202 */ /* 0x000fc40000000f00 */
[----:B------:R-:W-:Y:S02]  /*5e40*/  MOV R53, 0x1f ;  /* 0x0000001f00357802 */ /* 0x000fe40000000f00 */
[----:B------:R-:W-:Y:S02]  /*5e50*/  MOV R50, 0xffffffff ;  /* 0xffffffff00327802 */ /* 0x000fe40000000f00 */
[----:B------:R-:W-:Y:S02]  /*5e60*/  MOV R52, 0x5e80 ;  /* 0x00005e8000347802 */ /* 0x000fe40000000f00 */
[----:B------:R-:W-:Y:S05]  /*5e70*/  CALL.REL.NOINC `($__internal_82_$__cuda_sm70_shflsync_idx_p) ;  /* 0x00004c5000007944 */ /* 0x000fea0003c00000 */
.L_x_2021:
[----:B------:R-:W-:Y:S05]  /*5e80*/  BRA.DIV ~URZ, `(.L_x_2022) ;  /* 0x000042727f007947 */ /* 0x000fea000b800000 */
[----:B------:R-:W0:Y:S04]  /*5e90*/  SHFL.IDX PT, R94, R94, RZ, 0x1f ;  /* 0x00001fff5e5e7589 */ /* 0x000e2800000e0000 */
[----:B------:R2:W3:Y:S04]  /*5ea0*/  SHFL.IDX PT, R53, R95, RZ, 0x1f ;  /* 0x00001fff5f357589 */ /* 0x0004e800000e0000 */
[----:B------:R2:W4:Y:S04]  /*5eb0*/  SHFL.UP PT, R160, R49, 0x1, RZ ;  /* 0x0420000031a07989 */ /* 0x00052800000e00ff */
[----:B------:R-:W1:Y:S02]  /*5ec0*/  SHFL.UP PT, R158, R158, 0x1, RZ ;  /* 0x042000009e9e7989 */ /* 0x000e6400000e00ff */
.L_x_2071:
[----:B------:R-:W5:Y:S01]  /*5ed0*/  LDS.64 R54, [R156+0x31d0] ;  /* 0x0031d0009c367984 */ /* 0x000f620000000a00 */
[----:B0-----:R-:W-:Y:S01]  /*5ee0*/  MOV R52, R94 ;  /* 0x0000005e00347202 */ /* 0x001fe20000000f00 */
[----:B-1-34-:R-:W-:-:S02]  /*5ef0*/  @P1 FFMA.FTZ R53, R53, R160, R158 ;  /* 0x000000a035351223 */ /* 0x01afc4000001009e */
[----:B--2---:R-:W0:Y:S02]  /*5f00*/  LDS.64 R48, [R156+0x31d8] ;  /* 0x0031d8009c307984 */ /* 0x004e240000000a00 */
[----:B------:R-:W-:Y:S02]  /*5f10*/  @P1 FMUL.FTZ R52, R52, R160 ;  /* 0x000000a034341220 */ /* 0x000fe40000410000 */
[----:B------:R-:W1:Y:S04]  /*5f20*/  LDS.64 R50, [R156+0x31e0] ;  /* 0x0031e0009c327984 */ /* 0x000e680000000a00 */
        /* <DEDUP_REMOVED lines=10> */
.L_x_2017:
[----:B--2---:R-:W-:Y:S05]  /*5fd0*/  BSYNC B0 ;  /* 0x0000000000007941 */ /* 0x004fea0003800000 */
.L_x_2016:
[----:B------:R-:W-:Y:S01]  /*5fe0*/  WARPSYNC 0xffffffff ;  /* 0xffffffff00007948 */ /* 0x000fe20003800000 */
[----:B------:R-:W-:Y:S01]  /*5ff0*/  BAR.SYNC.DEFER_BLOCKING 0x0 ;  /* 0x0000000000007b1d */ /* 0x000fe20000010000 */
[----:B01----:R-:W-:Y:S01]  /*6000*/  FMUL.FTZ R50, R114, R127 ;  /* 0x0000007f72327220 */ /* 0x003fe20000410000 */
        /* <DEDUP_REMOVED lines=19> */
[----:B------:R-:W-:Y:S01]  /*6140*/  FMUL.FTZ R50, R100, R49 ;  /* 0x0000003164327220 */ /* 0x000fe20000410000 */
        /* <DEDUP_REMOVED lines=57> */
.L_x_2072:
        /* <DEDUP_REMOVED lines=26> */
.L_x_2073:
        /* <DEDUP_REMOVED lines=20> */
.L_x_2024:
[----:B------:R-:W-:Y:S05]  /*67c0*/  BSYNC B0 ;  /* 0x0000000000007941 */ /* 0x000fea0003800000 */
.L_x_2023:
[----:B------:R-:W-:Y:S01]  /*67d0*/  WARPSYNC 0xffffffff ;  /* 0xffffffff00007948 */ /* 0x000fe20003800000 */
[----:B------:R-:W-:Y:S01]  /*67e0*/  BAR.SYNC.DEFER_BLOCKING 0x0 ;  /* 0x0000000000007b1d */ /* 0x000fe20000010000 */
[--C-:B01----:R-:W-:Y:S01]  /*67f0*/  HADD2.F32 R50, -RZ, R40.reuse.H0_H0 ;  /* 0x20000028ff327230 */ /* 0x103fe20000004100 */
[----:B------:R-:W-:Y:S01]  /*6800*/  ISETP.NE.AND P0, PT, R2, RZ, PT ;  /* 0x000000ff0200720c */ /* 0x000fe20003f05270 */
[----:B------:R-:W-:Y:S01]  /*6810*/  HADD2.F32 R51, -RZ, R40.H1_H1 ;  /* 0x30000028ff337230 */ /* 0x000fe20000004100 */
[----:B------:R-:W-:Y:S01]  /*6820*/  MOV R149, UR7 ;  /* 0x0000000700957c02 */ /* 0x000fe20008000f00 */
[--C-:B------:R-:W-:Y:S01]  /*6830*/  HADD2.F32 R56, -RZ, R41.reuse.H0_H0 ;  /* 0x20000029ff387230 */ /* 0x100fe20000004100 */
[----:B------:R-:W-:Y:S01]  /*6840*/  FMUL.FTZ R54, R50, R9 ;  /* 0x0000000932367220 */ /* 0x000fe20000410000 */
[----:B------:R-:W-:Y:S01]  /*6850*/  HADD2.F32 R55, -RZ, R41.H1_H1 ;  /* 0x30000029ff377230 */ /* 0x000fe20000004100 */
[----:B------:R-:W-:Y:S01]  /*6860*/  FMUL.FTZ R52, R51, R10 ;  /* 0x0000000a33347220 */ /* 0x000fe20000410000 */
[----:B------:R-:W-:Y:S01]  /*6870*/  ULDC.64 UR18, c[0x0][0x298] ;  /* 0x0000a60000127ab9 */ /* 0x000fe20000000a00 */
[----:B------:R-:W-:Y:S01]  /*6880*/  FFMA.FTZ R54, R97, -R54, R154 ;  /* 0x8000003661367223 */ /* 0x000fe2000001009a */
[----:B------:R-:W-:Y:S01]  /*6890*/  UIMAD UR18, UR42, UR18, URZ ;  /* 0x000000122a1272a4 */ /* 0x000fe2000f8e023f */
[----:B------:R-:W-:Y:S01]  /*68a0*/  FFMA.FTZ R154, R25, R154, RZ ;  /* 0x0000009a199a7223 */ /* 0x000fe200000100ff */
[----:B------:R-:W-:Y:S01]  /*68b0*/  ULDC UR20, c[0x0][0x174] ;  /* 0x00005d0000147ab9 */ /* 0x000fe20000000800 */
[----:B------:R-:W-:Y:S01]  /*68c0*/  FMUL.FTZ R57, R56, R11 ;  /* 0x0000000b38397220 */ /* 0x000fe20000410000 */
[----:B------:R-:W-:Y:S01]  /*68d0*/  UIMAD UR18, UR41, UR19, UR18 ;  /* 0x00000013291272a4 */ /* 0x000fe2000f8e0212 */
[----:B------:R-:W-:Y:S01]  /*68e0*/  FFMA.FTZ R154, R26, R165, R154 ;  /* 0x000000a51a9a7223 */ /* 0x000fe2000001009a */
[----:B------:R-:W-:Y:S01]  /*68f0*/  UIADD3 UR20, -UR6, UR20, URZ ;  /* 0x0000001406147290 */ /* 0x000fe2000fffe13f */
[----:B------:R-:W-:Y:S01]  /*6900*/  FFMA.FTZ R165, R98, -R52, R165 ;  /* 0x8000003462a57223 */ /* 0x000fe200000100a5 */
[----:B------:R-:W-:Y:S01]  /*6910*/  HADD2.F32 R52, -RZ, R42.H0_H0 ;  /* 0x2000002aff347230 */ /* 0x000fe20000004100 */
[----:B------:R-:W-:Y:S01]  /*6920*/  FFMA.FTZ R154, R27, R152, R154 ;  /* 0x000000981b9a7223 */ /* 0x000fe2000001009a */
[----:B------:R-:W-:Y:S01]  /*6930*/  ULEA UR20, UR20, 0xfffff800, 0xb ;  /* 0xfffff80014147891 */ /* 0x000fe2000f8e583f */
[----:B------:R-:W-:Y:S01]  /*6940*/  FFMA.FTZ R57, R101, -R57, R152 ;  /* 0x8000003965397223 */ /* 0x000fe20000010098 */
[----:B------:R-:W-:Y:S01]  /*6950*/  BSSY B0, `(.L_x_2027) ;  /* 0x00000bb000007945 */ /* 0x000fe20003800000 */
[----:B------:R-:W0:Y:S01]  /*6960*/  LDS R125, [R125.X8+0x36e4] ;  /* 0x0036e4007d7d7984 */ /* 0x000e220000008800 */
[----:B------:R-:W-:-:S03]  /*6970*/  FFMA.FTZ R154, R28, R163, R154 ;  /* 0x000000a31c9a7223 */ /* 0x000fc6000001009a */
[----:B------:R1:W-:Y:S01]  /*6980*/  @!P0 STS.64 [R149.X8+0x45e0], R48 ;  /* 0x0045e03095008388 */ /* 0x0003e20000008a00 */
        /* <DEDUP_REMOVED lines=8> */
[----:B------:R-:W-:Y:S02]  /*6a10*/  FFMA.FTZ R154, R37, R142, R154 ;  /* 0x0000008e259a7223 */ /* 0x000fe4000001009a */
[----:B0-----:R-:W-:Y:S01]  /*6a20*/  FFMA.FTZ R127, R125, R127, R128 ;  /* 0x0000007f7d7f7223 */ /* 0x001fe20000010080 */
[----:B------:R-:W-:-:S03]  /*6a30*/  HADD2.F32 R125, -RZ, R42.H1_H1 ;  /* 0x3000002aff7d7230 */ /* 0x000fc60000004100 */
[----:B------:R-:W-:Y:S02]  /*6a40*/  FFMA.FTZ R129, R114, R127, R129 ;  /* 0x0000007f72817223 */ /* 0x000fe40000010081 */
[----:B------:R-:W-:Y:S02]  /*6a50*/  FMUL.FTZ R128, R125, R14 ;  /* 0x0000000e7d807220 */ /* 0x000fe40000410000 */
[----:B------:R-:W-:Y:S02]  /*6a60*/  FFMA.FTZ R115, R115, R129, R130 ;  /* 0x0000008173737223 */ /* 0x000fe40000010082 */
[----:B------:R-:W-:Y:S02]  /*6a70*/  FMUL.FTZ R114, R55, R12 ;  /* 0x0000000c37727220 */ /* 0x000fe40000410000 */
[----:B------:R-:W-:Y:S01]  /*6a80*/  FFMA.FTZ R116, R116, R115, R131 ;  /* 0x0000007374747223 */ /* 0x000fe20000010083 */
[----:B------:R-:W-:Y:S01]  /*6a90*/  HADD2.F32 R131, -RZ, R43.H1_H1 ;  /* 0x3000002bff837230 */ /* 0x000fe20000004100 */
[----:B------:R-:W-:-:S02]  /*6aa0*/  FFMA.FTZ R53, R103, -R114, R163 ;  /* 0x8000007267357223 */ /* 0x000fc400000100a3 */
[----:B------:R-:W-:Y:S02]  /*6ab0*/  FFMA.FTZ R117, R117, R116, R132 ;  /* 0x0000007475757223 */ /* 0x000fe40000010084 */
[----:B------:R-:W-:Y:S02]  /*6ac0*/  FMUL.FTZ R130, R131, R16 ;  /* 0x0000001083827220 */ /* 0x000fe40000410000 */
[----:B------:R-:W-:Y:S02]  /*6ad0*/  FFMA.FTZ R118, R118, R117, R133 ;  /* 0x0000007576767223 */ /* 0x000fe40000010085 */
[----:B------:R-:W-:Y:S02]  /*6ae0*/  FFMA.FTZ R157, R106, -R130, R157 ;  /* 0x800000826a9d7223 */ /* 0x000fe4000001009d */
[----:B------:R-:W-:Y:S01]  /*6af0*/  FFMA.FTZ R119, R119, R118, R134 ;  /* 0x0000007677777223 */ /* 0x000fe20000010086 */
[----:B------:R-:W-:Y:S01]  /*6b00*/  P2R R134, PR, RZ, 0x1 ;  /* 0x00000001ff867803 */ /* 0x000fe20000000000 */
[----:B------:R-:W-:-:S02]  /*6b10*/  FMUL.FTZ R114, R52, R13 ;  /* 0x0000000d34727220 */ /* 0x000fc40000410000 */
[----:B------:R-:W-:Y:S01]  /*6b20*/  FFMA.FTZ R120, R120, R119, R135 ;  /* 0x0000007778787223 */ /* 0x000fe20000010087 */
[----:B------:R-:W-:Y:S01]  /*6b30*/  HADD2.F32 R135, -RZ, R45.H1_H1 ;  /* 0x3000002dff877230 */ /* 0x000fe20000004100 */
[----:B------:R-:W-:Y:S02]  /*6b40*/  FFMA.FTZ R114, R102, -R114, R161 ;  /* 0x8000007266727223 */ /* 0x000fe400000100a1 */
[----:B------:R-:W-:Y:S02]  /*6b50*/  FFMA.FTZ R121, R121, R120, R136 ;  /* 0x0000007879797223 */ /* 0x000fe40000010088 */
[----:B------:R-:W-:Y:S02]  /*6b60*/  FMUL.FTZ R152, R119, R18 ;  /* 0x0000001277987220 */ /* 0x000fe40000410000 */
[----:B------:R-:W-:Y:S01]  /*6b70*/  FFMA.FTZ R137, R122, R121, R137 ;  /* 0x000000797a897223 */ /* 0x000fe20000010089 */
[----:B------:R-:W-:Y:S01]  /*6b80*/  HADD2.F32 R122, -RZ, R43.H0_H0 ;  /* 0x2000002bff7a7230 */ /* 0x000fe20000004100 */
[----:B-1----:R-:W-:-:S02]  /*6b90*/  FMUL.FTZ R149, R116, R21 ;  /* 0x0000001574957220 */ /* 0x002fc40000410000 */
[----:B------:R-:W-:Y:S02]  /*6ba0*/  FFMA.FTZ R123, R123, R137, R138 ;  /* 0x000000897b7b7223 */ /* 0x000fe4000001008a */
[----:B------:R-:W-:Y:S02]  /*6bb0*/  FMUL.FTZ R133, R122, R15 ;  /* 0x0000000f7a857220 */ /* 0x000fe40000410000 */
[----:B------:R-:W-:Y:S02]  /*6bc0*/  FFMA.FTZ R139, R124, R123, R139 ;  /* 0x0000007b7c8b7223 */ /* 0x000fe4000001008b */
[----:B------:R-:W-:Y:S01]  /*6bd0*/  FFMA.FTZ R124, R105, -R128, R159 ;  /* 0x80000080697c7223 */ /* 0x000fe2000001009f */
[--C-:B------:R-:W-:Y:S01]  /*6be0*/  HADD2.F32 R128, -RZ, R44.reuse.H0_H0 ;  /* 0x2000002cff807230 */ /* 0x100fe20000004100 */
[----:B------:R-:W-:Y:S02]  /*6bf0*/  FFMA.FTZ R141, R110, R139, R141 ;  /* 0x0000008b6e8d7223 */ /* 0x000fe4000001008d */
[----:B------:R-:W-:Y:S01]  /*6c00*/  FFMA.FTZ R110, R58, -R133, R150 ;  /* 0x800000853a6e7223 */ /* 0x000fe20000010096 */
[----:B------:R-:W-:Y:S01]  /*6c10*/  HADD2.F32 R133, -RZ, R44.H1_H1 ;  /* 0x3000002cff857230 */ /* 0x000fe20000004100 */
[----:B------:R-:W-:-:S02]  /*6c20*/  FFMA.FTZ R104, R104, R141, R143 ;  /* 0x0000008d68687223 */ /* 0x000fc4000001008f */
[----:B------:R-:W-:Y:S02]  /*6c30*/  FMUL.FTZ R132, R128, R17 ;  /* 0x0000001180847220 */ /* 0x000fe40000410000 */
[----:B------:R-:W-:Y:S02]  /*6c40*/  FFMA.FTZ R99, R99, R104, R140 ;  /* 0x0000006863637223 */ /* 0x000fe4000001008c */
[----:B------:R-:W-:Y:S01]  /*6c50*/  FFMA.FTZ R130, R59, -R132, R148 ;  /* 0x800000843b827223 */ /* 0x000fe20000010094 */
[----:B------:R-:W-:Y:S01]  /*6c60*/  HADD2.F32 R132, -RZ, R45.H0_H0 ;  /* 0x2000002dff847230 */ /* 0x000fe20000004100 */
[----:B------:R-:W-:Y:S02]  /*6c70*/  FFMA.FTZ R100, R100, R99, R145 ;  /* 0x0000006364647223 */ /* 0x000fe40000010091 */
[----:B------:R-:W-:Y:S02]  /*6c80*/  FMUL.FTZ R148, R99, R10 ;  /* 0x0000000a63947220 */ /* 0x000fe40000410000 */
[----:B------:R-:W-:-:S02]  /*6c90*/  FMUL.FTZ R143, R100, R9 ;  /* 0x00000009648f7220 */ /* 0x000fc40000410000 */
[----:B------:R-:W-:Y:S02]  /*6ca0*/  FMUL.FTZ R140, R104, R11 ;  /* 0x0000000b688c7220 */ /* 0x000fe40000410000 */
[----:B------:R-:W-:Y:S02]  /*6cb0*/  FFMA.FTZ R138, R54, R143, RZ ;  /* 0x0000008f368a7223 */ /* 0x000fe400000100ff */
[----:B------:R-:W-:Y:S02]  /*6cc0*/  FMUL.FTZ R136, R132, R19 ;  /* 0x0000001384887220 */ /* 0x000fe40000410000 */
[----:B------:R-:W-:Y:S01]  /*6cd0*/  FFMA.FTZ R145, R165, R148, R138 ;  /* 0x00000094a5917223 */ /* 0x000fe2000001008a */
[----:B------:R-:W-:Y:S01]  /*6ce0*/  HADD2.F32 R138, -RZ, R46.H0_H0 ;  /* 0x2000002eff8a7230 */ /* 0x000fe20000004100 */
        /* <DEDUP_REMOVED lines=8> */
[----:B------:R-:W-:Y:S02]  /*6d70*/  FFMA.FTZ R145, R114, R49, R145 ;  /* 0x0000003172917223 */ /* 0x000fe40000010091 */
[----:B------:R-:W-:Y:S02]  /*6d80*/  FMUL.FTZ R144, R123, R14 ;  /* 0x0000000e7b907220 */ /* 0x000fe40000410000 */
[----:B------:R-:W-:Y:S02]  /*6d90*/  FFMA.FTZ R134, R108, -R134, R155 ;  /* 0x800000866c867223 */ /* 0x000fe4000001009b */
[----:B------:R-:W-:Y:S02]  /*6da0*/  FFMA.FTZ R145, R124, R144, R145 ;  /* 0x000000907c917223 */ /* 0x000fe40000010091 */
[----:B------:R-:W-:Y:S02]  /*6db0*/  FMUL.FTZ R155, R137, R15 ;  /* 0x0000000f899b7220 */ /* 0x000fe40000410000 */
[----:B------:R-:W-:-:S02]  /*6dc0*/  FMUL.FTZ R150, R121, R16 ;  /* 0x0000001079967220 */ /* 0x000fc40000410000 */
[----:B------:R-:W-:Y:S02]  /*6dd0*/  FFMA.FTZ R145, R110, R155, R145 ;  /* 0x0000009b6e917223 */ /* 0x000fe40000010091 */
[----:B------:R-:W-:Y:S02]  /*6de0*/  FMUL.FTZ R159, R120, R17 ;  /* 0x00000011789f7220 */ /* 0x000fe40000410000 */
[----:B------:R-:W-:Y:S02]  /*6df0*/  FFMA.FTZ R145, R157, R150, R145 ;  /* 0x000000969d917223 */ /* 0x000fe40000010091 */
[----:B------:R-:W-:Y:S02]  /*6e00*/  FMUL.FTZ R156, R138, R21 ;  /* 0x000000158a9c7220 */ /* 0x000fe40000410000 */
[----:B------:R-:W-:Y:S02]  /*6e10*/  FFMA.FTZ R145, R130, R159, R145 ;  /* 0x0000009f82917223 */ /* 0x000fe40000010091 */
[----:B------:R-:W-:-:S02]  /*6e20*/  FFMA.FTZ R156, R109, -R156, R142 ;  /* 0x8000009c6d9c7223 */ /* 0x000fc4000001008e */
[----:B------:R-:W-:Y:S02]  /*6e30*/  FFMA.FTZ R142, R134, R152, R145 ;  /* 0x00000098868e7223 */ /* 0x000fe40000010091 */
[----:B------:R-:W-:Y:S02]  /*6e40*/  FMUL.FTZ R145, R118, R19 ;  /* 0x0000001376917220 */ /* 0x000fe40000410000 */
[----:B------:R-:W-:Y:S02]  /*6e50*/  FMUL.FTZ R161, R96, R116 ;  /* 0x0000007460a17220 */ /* 0x000fe40000410000 */
[----:B------:R-:W-:Y:S02]  /*6e60*/  FFMA.FTZ R158, R136, R145, R142 ;  /* 0x00000091889e7223 */ /* 0x000fe4000001008e */
[----:B------:R-:W-:Y:S02]  /*6e70*/  FMUL.FTZ R142, R117, R20 ;  /* 0x00000014758e7220 */ /* 0x000fe40000410000 */
[----:B------:R-:W-:-:S02]  /*6e80*/  FMUL.FTZ R109, R109, R116 ;  /* 0x000000746d6d7220 */ /* 0x000fc40000410000 */
[----:B------:R-:W-:Y:S02]  /*6e90*/  FFMA.FTZ R158, R153, R142, R158 ;  /* 0x0000008e999e7223 */ /* 0x000fe4000001009e */
[C---:B------:R-:W-:Y:S02]  /*6ea0*/  FMUL.FTZ R116, R156.reuse, R161 ;  /* 0x000000a19c747220 */ /* 0x040fe40000410000 */
[----:B------:R-:W-:Y:S01]  /*6eb0*/  FFMA.FTZ R160, R156, R149, R158 ;  /* 0x000000959ca07223 */ /* 0x000fe2000001009e */
[----:B------:R-:W-:Y:S01]  /*6ec0*/  HADD2.F32 R158, -RZ, R46.H1_H1 ;  /* 0x3000002eff9e7230 */ /* 0x000fe20000004100 */
[----:B------:R-:W-:Y:S02]  /*6ed0*/  FFMA.FTZ R156, R38, R151, R154 ;  /* 0x00000097269c7223 */ /* 0x000fe4000001009a */
[----:B------:R-:W-:Y:S02]  /*6ee0*/  FMUL.FTZ R154, R96, R115 ;  /* 0x00000073609a7220 */ /* 0x000fe40000410000 */
[----:B------:R-:W-:-:S02]  /*6ef0*/  FMUL.FTZ R162, R158, R22 ;  /* 0x000000169ea27220 */ /* 0x000fc40000410000 */
[----:B------:R-:W-:Y:S02]  /*6f00*/  FMUL.FTZ R161, R112, R129 ;  /* 0x0000008170a17220 */ /* 0x000fe40000410000 */
[C---:B------:R-:W-:Y:S02]  /*6f10*/  FFMA.FTZ R151, R113.reuse, -R162, R151 ;  /* 0x800000a271977223 */ /* 0x040fe40000010097 */
        /* <DEDUP_REMOVED lines=9> */
[-C--:B------:R-:W-:Y:S02]  /*6fb0*/  FMUL.FTZ R163, R158, R23.reuse ;  /* 0x000000179ea37220 */ /* 0x080fe40000410000 */
[----:B------:R-:W-:-:S02]  /*6fc0*/  FFMA.FTZ R92, R161, R23, R92 ;  /* 0x00000017a15c7223 */ /* 0x000fc4000001005c */
[----:B------:R-:W-:Y:S02]  /*6fd0*/  FFMA.FTZ R163, R112, -R163, R94 ;  /* 0x800000a370a37223 */ /* 0x000fe4000001005e */
[----:B------:R-:W-:Y:S02]  /*6fe0*/  FMUL.FTZ R94, R96, R129 ;  /* 0x00000081605e7220 */ /* 0x000fe40000410000 */
[----:B------:R-:W-:Y:S02]  /*6ff0*/  FMUL.FTZ R148, R51, R148 ;  /* 0x0000009433947220 */ /* 0x000fe40000410000 */
[C---:B------:R-:W-:Y:S02]  /*7000*/  FMUL.FTZ R94, R163.reuse, R94 ;  /* 0x0000005ea35e7220 */ /* 0x040fe40000410000 */
[----:B------:R-:W-:Y:S02]  /*7010*/  FMUL.FTZ R140, R56, R140 ;  /* 0x0000008c388c7220 */ /* 0x000fe40000410000 */
[----:B------:R-:W-:Y:S01]  /*7020*/  FFMA.FTZ R129, R158, R161, R94 ;  /* 0x000000a19e817223 */ /* 0x000fe2000001005e */
[----:B------:R-:W-:Y:S01]  /*7030*/  HADD2.F32 R161, -RZ, R47.H1_H1 ;  /* 0x3000002fffa17230 */ /* 0x000fe20000004100 */
[----:B------:R-:W-:-:S02]  /*7040*/  FFMA.FTZ R94, R163, R156, R160 ;  /* 0x0000009ca35e7223 */ /* 0x000fc400000100a0 */
[-C--:B------:R-:W-:Y:S02]  /*7050*/  FMUL.FTZ R163, R96, R127.reuse ;  /* 0x0000007f60a37220 */ /* 0x080fe40000410000 */
[C---:B------:R-:W-:Y:S02]  /*7060*/  FMUL.FTZ R112, R161.reuse, R24 ;  /* 0x00000018a1707220 */ /* 0x040fe40000410000 */
[----:B------:R-:W-:Y:S01]  /*7070*/  FMUL.FTZ R156, R158, R156 ;  /* 0x0000009c9e9c7220 */ /* 0x000fe20000410000 */
[----:B------:R-:W-:Y:S01]  /*7080*/  SHF.L.U32 R158, R2, 0x4, RZ ;  /* 0x00000004029e7819 */ /* 0x000fe200000006ff */
[C---:B------:R-:W-:Y:S02]  /*7090*/  FFMA.FTZ R112, R126.reuse, -R112, R95 ;  /* 0x800000707e707223 */ /* 0x040fe4000001005f */
[----:B------:R-:W-:Y:S01]  /*70a0*/  FMUL.FTZ R126, R126, R127 ;  /* 0x0000007f7e7e7220 */ /* 0x000fe20000410000 */
[----:B------:R-:W-:Y:S01]  /*70b0*/  IADD3 R162, R158, 0x2, RZ ;  /* 0x000000029ea27810 */ /* 0x000fe20007ffe0ff */
[----:B------:R-:W-:Y:S01]  /*70c0*/  FMUL.FTZ R163, R112, R163 ;  /* 0x000000a370a37220 */ /* 0x000fe20000410000 */
[----:B------:R-:W-:Y:S01]  /*70d0*/  IADD3 R164, R158, 0x3, RZ ;  /* 0x000000039ea47810 */ /* 0x000fe20007ffe0ff */
[----:B------:R-:W-:Y:S01]  /*70e0*/  FFMA.FTZ R93, R126, R24, R93 ;  /* 0x000000187e5d7223 */ /* 0x000fe2000001005d */
[----:B------:R-:W-:Y:S01]  /*70f0*/  LEA.HI.SX32 R162, R162, R158, 0x1b ;  /* 0x0000009ea2a27211 */ /* 0x000fe200078fdaff */
[----:B------:R-:W-:Y:S01]  /*7100*/  FFMA.FTZ R126, R161, R126, R163 ;  /* 0x0000007ea17e7223 */ /* 0x000fe200000100a3 */
[----:B------:R-:W-:Y:S01]  /*7110*/  IADD3 R163, R158, 0x1, RZ ;  /* 0x000000019ea37810 */ /* 0x000fe20007ffe0ff */
[----:B------:R-:W-:Y:S01]  /*7120*/  FMUL.FTZ R160, R50, R143 ;  /* 0x0000008f32a07220 */ /* 0x000fe20000410000 */
[----:B------:R-:W-:Y:S01]  /*7130*/  LEA.HI.SX32 R143, R158, R158, 0x1b ;  /* 0x0000009e9e8f7211 */ /* 0x000fe200078fdaff */
[----:B------:R-:W-:Y:S01]  /*7140*/  FMUL.FTZ R48, R55, R48 ;  /* 0x0000003037307220 */ /* 0x000fe20000410000 */
[----:B------:R-:W-:Y:S01]  /*7150*/  LEA.HI.SX32 R163, R163, R158, 0x1b ;  /* 0x0000009ea3a37211 */ /* 0x000fe200078fdaff */
[----:B------:R-:W-:Y:S01]  /*7160*/  FMUL.FTZ R144, R125, R144 ;  /* 0x000000907d907220 */ /* 0x000fe20000410000 */
[----:B------:R-:W-:Y:S01]  /*7170*/  LEA.HI.SX32 R164, R164, R158, 0x1b ;  /* 0x0000009ea4a47211 */ /* 0x000fe200078fdaff */
[----:B------:R-:W-:Y:S01]  /*7180*/  FMUL.FTZ R158, R52, R49 ;  /* 0x00000031349e7220 */ /* 0x000fe20000410000 */
[----:B------:R-:W-:Y:S01]  /*7190*/  HFMA2.MMA R49, -RZ, RZ, 0, 0 ;  /* 0x00000000ff317435 */ /* 0x000fe200000001ff */
[----:B------:R-:W-:Y:S01]  /*71a0*/  STS [R143.X4+0x1090], R160 ;  /* 0x001090a08f007388 */ /* 0x000fe20000004800 */
[----:B------:R-:W-:-:S02]  /*71b0*/  FMUL.FTZ R142, R135, R142 ;  /* 0x0000008e878e7220 */ /* 0x000fc40000410000 */
[----:B------:R-:W-:Y:S01]  /*71c0*/  FMUL.FTZ R150, R131, R150 ;  /* 0x0000009683967220 */ /* 0x000fe20000410000 */
[----:B------:R0:W-:Y:S01]  /*71d0*/  STS [R163.X4+0x1094], R148 ;  /* 0x00109494a3007388 */ /* 0x0001e20000004800 */
[----:B------:R-:W-:-:S03]  /*71e0*/  FMUL.FTZ R152, R133, R152 ;  /* 0x0000009885987220 */ /* 0x000fc60000410000 */
[----:B------:R1:W-:Y:S04]  /*71f0*/  STS [R162.X4+0x1098], R140 ;  /* 0x0010988ca2007388 */ /* 0x0003e80000004800 */
[----:B------:R2:W-:Y:S01]  /*7200*/  STS [R164.X4+0x109c], R48 ;  /* 0x00109c30a4007388 */ /* 0x0005e20000004800 */
[----:B0-----:R-:W-:Y:S01]  /*7210*/  FMUL.FTZ R148, R122, R155 ;  /* 0x0000009b7a947220 */ /* 0x001fe20000410000 */
[----:B------:R-:W-:Y:S02]  /*7220*/  MOV R155, UR41 ;  /* 0x00000029009b7c02 */ /* 0x000fe40008000f00 */
[----:B------:R0:W-:Y:S01]  /*7230*/  STS [R143.X4+0x10a4], R144 ;  /* 0x0010a4908f007388 */ /* 0x0001e20000004800 */
[----:B-1----:R-:W-:-:S03]  /*7240*/  FMUL.FTZ R140, R128, R159 ;  /* 0x0000009f808c7220 */ /* 0x002fc60000410000 */
[----:B------:R1:W-:Y:S01]  /*7250*/  STS [R143.X4+0x10a8], R148 ;  /* 0x0010a8948f007388 */ /* 0x0003e20000004800 */
[----:B--2---:R-:W-:-:S03]  /*7260*/  MOV R48, R2 ;  /* 0x0000000200307202 */ /* 0x004fc60000000f00 */
[----:B------:R2:W-:Y:S01]  /*7270*/  STS [R143.X4+0x10b0], R140 ;  /* 0x0010b08c8f007388 */ /* 0x0005e20000004800 */
[----:B0-----:R-:W-:Y:S01]  /*7280*/  FMUL.FTZ R144, R132, R145 ;  /* 0x0000009184907220 */ /* 0x001fe20000410000 */
[----:B------:R-:W-:Y:S01]  /*7290*/  MOV R145, UR28 ;  /* 0x0000001c00917c02 */ /* 0x000fe20008000f00 */
[----:B------:R-:W-:Y:S01]  /*72a0*/  IMAD.WIDE.U32 R48, R155, c[0x0][0x298], R48 ;  /* 0x0000a6009b307a25 */ /* 0x000fe200078e0030 */
[----:B------:R0:W-:Y:S03]  /*72b0*/  STS [R143.X4+0x10bc], R142 ;  /* 0x0010bc8e8f007388 */ /* 0x0001e60000004800 */
[----:B-1----:R-:W-:Y:S01]  /*72c0*/  FMUL.FTZ R148, R138, R149 ;  /* 0x000000958a947220 */ /* 0x002fe20000410000 */
[----:B------:R-:W-:Y:S01]  /*72d0*/  IADD3 R49, R49, UR18, RZ ;  /* 0x0000001231317c10 */ /* 0x000fe2000fffe0ff */
[----:B--2---:R-:W-:Y:S01]  /*72e0*/  FMUL.FTZ R140, R127, R24 ;  /* 0x000000187f8c7220 */ /* 0x004fe20000410000 */
[----:B------:R-:W-:Y:S01]  /*72f0*/  ULDC.64 UR18, c[0x0][0x2a0] ;  /* 0x0000a80000127ab9 */ /* 0x000fe20000000a00 */
[----:B------:R1:W-:Y:S01]  /*7300*/  STS [R143.X4+0x10b8], R144 ;  /* 0x0010b8908f007388 */ /* 0x0003e20000004800 */
[----:B------:R-:W-:Y:S01]  /*7310*/  UIMAD UR18, UR43, UR18, URZ ;  /* 0x000000122b1272a4 */ /* 0x000fe2000f8e023f */
[----:B------:R-:W-:Y:S01]  /*7320*/  IMAD.WIDE.U32 R48, R145, c[0x0][0x2a0], R48 ;  /* 0x0000a80091307a25 */ /* 0x000fe200078e0030 */
[----:B------:R-:W-:Y:S01]  /*7330*/  MOV R145, UR20 ;  /* 0x0000001400917c02 */ /* 0x000fe20008000f00 */
[----:B------:R2:W-:Y:S01]  /*7340*/  STS [R143.X4+0x10a0], R158 ;  /* 0x0010a09e8f007388 */ /* 0x0005e20000004800 */
[----:B------:R-:W-:Y:S01]  /*7350*/  UIMAD UR18, UR28, UR19, UR18 ;  /* 0x000000131c1272a4 */ /* 0x000fe2000f8e0212 */
[----:B0-----:R-:W-:Y:S01]  /*7360*/  FMUL.FTZ R142, R161, R140 ;  /* 0x0000008ca18e7220 */ /* 0x001fe20000410000 */
[----:B------:R-:W-:Y:S01]  /*7370*/  IADD3 R127, -R145, c[0x0][0x168], -R2 ;  /* 0x00005a00917f7a10 */ /* 0x000fe20007ffe902 */
[----:B------:R2:W-:Y:S01]  /*7380*/  STS [R143.X4+0x10ac], R150 ;  /* 0x0010ac968f007388 */ /* 0x0005e20000004800 */
[----:B-1----:R-:W-:-:S02]  /*7390*/  IADD3 R144, P1, R48, UR16, RZ ;  /* 0x0000001030907c10 */ /* 0x002fc4000ff3e0ff */
[----:B------:R-:W-:Y:S01]  /*73a0*/  ISETP.GE.AND P0, PT, R127, 0x1, PT ;  /* 0x000000017f00780c */ /* 0x000fe20003f06270 */
[----:B------:R2:W-:Y:S01]  /*73b0*/  STS [R143.X4+0x10b4], R152 ;  /* 0x0010b4988f007388 */ /* 0x0005e20000004800 */
[----:B------:R-:W-:-:S03]  /*73c0*/  IADD3 R155, R49, UR18, RZ ;  /* 0x00000012319b7c10 */ /* 0x000fc6000fffe0ff */
[----:B------:R2:W-:Y:S01]  /*73d0*/  STS [R143.X4+0x10c0], R148 ;  /* 0x0010c0948f007388 */ /* 0x0005e20000004800 */
[----:B------:R-:W-:-:S03]  /*73e0*/  IADD3.X R145, R155, UR17, RZ, P1, !PT ;  /* 0x000000119b917c10 */ /* 0x000fc60008ffe4ff */
        /* <DEDUP_REMOVED lines=17> */
.L_x_2028:
[----:B--2---:R-:W-:Y:S05]  /*7500*/  BSYNC B0 ;  /* 0x0000000000007941 */ /* 0x004fea0003800000 */
.L_x_2027:
[----:B------:R-:W-:Y:S01]  /*7510*/  ULDC UR18, c[0x0][0x174] ;  /* 0x00005d0000127ab9 */ /* 0x000fe20000000800 */
[C---:B0-----:R-:W-:Y:S01]  /*7520*/  LEA R142, P0, R48.reuse, c[0x0][0x318], 0x2 ;  /* 0x0000c600308e7a11 */ /* 0x041fe200078010ff */
[----:B------:R-:W-:Y:S01]  /*7530*/  UIADD3 UR18, UR6, -UR18, URZ ;  /* 0x8000001206127290 */ /* 0x000fe2000fffe03f */
[----:B------:R-:W-:Y:S01]  /*7540*/  BSSY B0, `(.L_x_2029) ;  /* 0x000001b000007945 */ /* 0x000fe20003800000 */
[----:B------:R-:W-:Y:S01]  /*7550*/  USHF.L.U32 UR20, UR8, 0x2, URZ ;  /* 0x0000000208147899 */ /* 0x000fe2000800063f */
[----:B------:R-:W-:Y:S01]  /*7560*/  LEA.HI.X R143, R48, c[0x0][0x31c], R155, 0x2, P0 ;  /* 0x0000c700308f7a11 */ /* 0x000fe200000f149b */
[----:B------:R-:W-:Y:S01]  /*7570*/  UIMAD UR18, UR18, -0x800, URZ ;  /* 0xfffff800121278a4 */ /* 0x000fe2000f8e023f */
[----:B------:R-:W-:Y:S01]  /*7580*/  ISETP.GE.AND P0, PT, R127, 0x81, PT ;  /* 0x000000817f00780c */ /* 0x000fe20003f06270 */
[----:B------:R-:W-:Y:S01]  /*7590*/  USHF.L.U64.HI UR21, UR8, 0x2, UR9 ;  /* 0x0000000208157899 */ /* 0x000fe20008010209 */
[----:B------:R-:W-:Y:S02]  /*75a0*/  FMUL.FTZ R48, R64, R95 ;  /* 0x0000005f40307220 */ /* 0x000fe40000410000 */
[----:B------:R-:W-:Y:S01]  /*75b0*/  FMUL.FTZ R95, R112, R140 ;  /* 0x0000008c705f7220 */ /* 0x000fe20000410000 */
[----:B------:R-:W-:Y:S01]  /*75c0*/  MOV R49, UR18 ;  /* 0x0000001200317c02 */ /* 0x000fe20008000f00 */
[----:B------:R-:W-:Y:S01]  /*75d0*/  ULDC.64 UR18, c[0x0][0x2b0] ;  /* 0x0000ac0000127ab9 */ /* 0x000fe20000000a00 */
[----:B------:R-:W-:Y:S01]  /*75e0*/  FFMA.FTZ R91, R113, R22, R91 ;  /* 0x00000016715b7223 */ /* 0x000fe2000001005b */
[----:B------:R-:W-:Y:S01]  /*75f0*/  UIMAD UR18, UR21, UR18, URZ ;  /* 0x00000012151272a4 */ /* 0x000fe2000f8e023f */
[----:B------:R-:W-:Y:S01]  /*7600*/  FADD.FTZ R94, R94, R95 ;  /* 0x0000005f5e5e7221 */ /* 0x000fe20000010000 */
[C---:B------:R-:W-:Y:S01]  /*7610*/  IADD3 R95, R2.reuse, 0x100, RZ ;  /* 0x00000100025f7810 */ /* 0x040fe20007ffe0ff */
[----:B------:R-:W-:Y:S01]  /*7620*/  IMAD.WIDE R142, R49, 0x4, R142 ;  /* 0x00000004318e7825 */ /* 0x000fe200078e028e */
[----:B------:R-:W-:Y:S01]  /*7630*/  MOV R49, UR20 ;  /* 0x0000001400317c02 */ /* 0x000fe20008000f00 */
[----:B------:R-:W-:Y:S01]  /*7640*/  UIMAD UR18, UR20, UR19, UR18 ;  /* 0x00000013141272a4 */ /* 0x000fe2000f8e0212 */
[----:B------:R-:W-:Y:S01]  /*7650*/  IADD3 R113, R2, 0x180, RZ ;  /* 0x0000018002717810 */ /* 0x000fe20007ffe0ff */
[----:B------:R-:W-:-:S02]  /*7660*/  FADD.FTZ R115, R115, R48 ;  /* 0x0000003073737221 */ /* 0x000fc40000010000 */
[----:B------:R-:W-:Y:S01]  /*7670*/  IMAD.WIDE.U32 R142, R49, c[0x0][0x2b0], R142 ;  /* 0x0000ac00318e7a25 */ /* 0x000fe200078e008e */
[----:B------:R-:W-:-:S03]  /*7680*/  IADD3 R49, R2, 0x80, RZ ;  /* 0x0000008002317810 */ /* 0x000fc60007ffe0ff */
[----:B------:R-:W-:Y:S01]  /*7690*/  FADD.FTZ R61, R126, R61 ;  /* 0x0000003d7e3d7221 */ /* 0x000fe20000010000 */
[----:B------:R-:W-:Y:S02]  /*76a0*/  LEA.HI.SX32 R49, R49, R2, 0x1b ;  /* 0x0000000231317211 */ /* 0x000fe400078fdaff */
[----:B------:R-:W-:-:S04]  /*76b0*/  IADD3 R143, R143, UR18, RZ ;  /* 0x000000128f8f7c10 */ /* 0x000fc8000fffe0ff */
[----:B------:R-:W0:Y:S01]  /*76c0*/  LDS R49, [R49.X4+0x1290] ;  /* 0x0012900031317984 */ /* 0x000e220000004800 */
[----:B------:R-:W-:Y:S05]  /*76d0*/  @!P0 BRA `(.L_x_2030) ;  /* 0x0000001000008947 */ /* 0x000fea0003800000 */
[----:B0-----:R0:W-:Y:S02]  /*76e0*/  RED.E.ADD.F32.FTZ.RN.STRONG.GPU [R142.64+-0x1e00], R49 ;  /* 0xffe200318e00798e */ /* 0x0011e4000c10e79e */
.L_x_2030:
[----:B------:R-:W-:Y:S05]  /*76f0*/  BSYNC B0 ;  /* 0x0000000000007941 */ /* 0x000fea0003800000 */
.L_x_2029:
        /* <DEDUP_REMOVED lines=14> */
.L_x_2032:
[----:B------:R-:W-:Y:S05]  /*77e0*/  BSYNC B0 ;  /* 0x0000000000007941 */ /* 0x000fea0003800000 */
.L_x_2031:
[----:B------:R-:W2:Y:S01]  /*77f0*/  LDS R113, [R113.X4+0x1690] ;  /* 0x0016900071717984 */ /* 0x000ea20000004800 */
[----:B------:R-:W-:Y:S01]  /*7800*/  BSSY B0, `(.L_x_2033) ;  /* 0x0000005000007945 */ /* 0x000fe20003800000 */
[----:B0-----:R-:W-:-:S02]  /*7810*/  IADD3 R49, R2, 0x280, RZ ;  /* 0x0000028002317810 */ /* 0x001fc40007ffe0ff */
[----:B------:R-:W-:Y:S01]  /*7820*/  LEA.HI.SX32 R48, R145, R2, 0x1b ;  /* 0x0000000291307211 */ /* 0x000fe200078fdaff */
[----:B------:R-:W-:Y:S05]  /*7830*/  @!P0 BRA `(.L_x_2034) ;  /* 0x0000001000008947 */ /* 0x000fea0003800000 */
[----:B--2---:R0:W-:Y:S02]  /*7840*/  RED.E.ADD.F32.FTZ.RN.STRONG.GPU [R142.64+-0x1a00], R113 ;  /* 0xffe600718e00798e */ /* 0x0041e4000c10e79e */
.L_x_2034:
[----:B------:R-:W-:Y:S05]  /*7850*/  BSYNC B0 ;  /* 0x0000000000007941 */ /* 0x000fea0003800000 */
.L_x_2033:
[----:B-1----:R-:W-:Y:S01]  /*7860*/  LEA.HI.SX32 R95, R49, R2, 0x1b ;  /* 0x00000002315f7211 */ /* 0x002fe200078fdaff */
[----:B------:R-:W-:Y:S01]  /*7870*/  BSSY B0, `(.L_x_2035) ;  /* 0x0000005000007945 */ /* 0x000fe20003800000 */
[----:B------:R1:W3:Y:S01]  /*7880*/  LDS R49, [R48.X4+0x1890] ;  /* 0x0018900030317984 */ /* 0x0002e20000004800 */
[----:B0-2---:R-:W-:Y:S01]  /*7890*/  IADD3 R113, R2, 0x300, RZ ;  /* 0x0000030002717810 */ /* 0x005fe20007ffe0ff */
[----:B------:R-:W-:Y:S05]  /*78a0*/  @!P1 BRA `(.L_x_2036) ;  /* 0x0000001000009947 */ /* 0x000fea0003800000 */
[----:B---3--:R0:W-:Y:S02]  /*78b0*/  RED.E.ADD.F32.FTZ.RN.STRONG.GPU [R142.64+-0x1800], R49 ;  /* 0xffe800318e00798e */ /* 0x0081e4000c10e79e */
.L_x_2036:
[----:B------:R-:W-:Y:S05]  /*78c0*/  BSYNC B0 ;  /* 0x0000000000007941 */ /* 0x000fea0003800000 */
.L_x_2035:
[----:B------:R-:W2:Y:S01]  /*78d0*/  LDS R95, [R95.X4+0x1a90] ;  /* 0x001a90005f5f7984 */ /* 0x000ea20000004800 */
[----:B------:R-:W-:Y:S01]  /*78e0*/  BSSY B0, `(.L_x_2037) ;  /* 0x0000005000007945 */ /* 0x000fe20003800000 */
[----:B0--3--:R-:W-:Y:S02]  /*78f0*/  IADD3 R49, R2, 0x380, RZ ;  /* 0x0000038002317810 */ /* 0x009fe40007ffe0ff */
[----:B------:R-:W-:Y:S01]  /*7900*/  LEA.HI.SX32 R113, R113, R2, 0x1b ;  /* 0x0000000271717211 */ /* 0x000fe200078fdaff */
[----:B------:R-:W-:Y:S05]  /*7910*/  @!P2 BRA `(.L_x_2038) ;  /* 0x000000100000a947 */ /* 0x000fea0003800000 */
[----:B--2---:R0:W-:Y:S02]  /*7920*/  RED.E.ADD.F32.FTZ.RN.STRONG.GPU [R142.64+-0x1600], R95 ;  /* 0xffea005f8e00798e */ /* 0x0041e4000c10e79e */
.L_x_2038:
[----:B------:R-:W-:Y:S05]  /*7930*/  BSYNC B0 ;  /* 0x0000000000007941 */ /* 0x000fea0003800000 */
.L_x_2037:
[----:B------:R-:W3:Y:S01]  /*7940*/  LDS R113, [R113.X4+0x1c90] ;  /* 0x001c900071717984 */ /* 0x000ee20000004800 */
[----:B------:R-:W-:Y:S01]  /*7950*/  BSSY B0, `(.L_x_2039) ;  /* 0x0000005000007945 */ /* 0x000fe20003800000 */
[----:B0-2---:R-:W-:-:S02]  /*7960*/  IADD3 R95, R2, 0x400, RZ ;  /* 0x00000400025f7810 */ /* 0x005fc40007ffe0ff */
[----:B------:R-:W-:Y:S01]  /*7970*/  LEA.HI.SX32 R49, R49, R2, 0x1b ;  /* 0x0000000231317211 */ /* 0x000fe200078fdaff */
[----:B------:R-:W-:Y:S05]  /*7980*/  @!P3 BRA `(.L_x_2040) ;  /* 0x000000100000b947 */ /* 0x000fea0003800000 */
[----:B---3--:R0:W-:Y:S02]  /*7990*/  RED.E.ADD.F32.FTZ.RN.STRONG.GPU [R142.64+-0x1400], R113 ;  /* 0xffec00718e00798e */ /* 0x0081e4000c10e79e */
.L_x_2040:
[----:B------:R-:W-:Y:S05]  /*79a0*/  BSYNC B0 ;  /* 0x0000000000007941 */ /* 0x000fea0003800000 */
.L_x_2039:
[----:B------:R-:W2:Y:S01]  /*79b0*/  LDS R49, [R49.X4+0x1e90] ;  /* 0x001e900031317984 */ /* 0x000ea20000004800 */
[----:B------:R-:W-:Y:S01]  /*79c0*/  BSSY B0, `(.L_x_2041) ;  /* 0x0000004000007945 */ /* 0x000fe20003800000 */
[----:B------:R-:W-:Y:S01]  /*79d0*/  LEA.HI.SX32 R95, R95, R2, 0x1b ;  /* 0x000000025f5f7211 */ /* 0x000fe200078fdaff */
[----:B------:R-:W-:Y:S05]  /*79e0*/  @!P4 BRA `(.L_x_2042) ;  /* 0x000000100000c947 */ /* 0x000fea0003800000 */
[----:B--2---:R2:W-:Y:S02]  /*79f0*/  RED.E.ADD.F32.FTZ.RN.STRONG.GPU [R142.64+-0x1200], R49 ;  /* 0xffee00318e00798e */ /* 0x0045e4000c10e79e */
.L_x_2042:
[----:B------:R-:W-:Y:S05]  /*7a00*/  BSYNC B0 ;  /* 0x0000000000007941 */ /* 0x000fea0003800000 */
.L_x_2041:
[----:B------:R-:W4:Y:S01]  /*7a10*/  LDS R95, [R95.X4+0x2090] ;  /* 0x002090005f5f7984 */ /* 0x000f220000004800 */
[----:B------:R-:W-:Y:S01]  /*7a20*/  BSSY B0, `(.L_x_2043) ;  /* 0x0000005000007945 */ /* 0x000fe20003800000 */
[C---:B--2---:R-:W-:Y:S02]  /*7a30*/  IADD3 R49, R2.reuse, 0x480, RZ ;  /* 0x0000048002317810 */ /* 0x044fe40007ffe0ff */
[----:B0--3--:R-:W-:Y:S01]  /*7a40*/  IADD3 R113, R2, 0x500, RZ ;  /* 0x0000050002717810 */ /* 0x009fe20007ffe0ff */
[----:B------:R-:W-:Y:S05]  /*7a50*/  @!P5 BRA `(.L_x_2044) ;  /* 0x000000100000d947 */ /* 0x000fea0003800000 */
[----:B----4-:R0:W-:Y:S02]  /*7a60*/  RED.E.ADD.F32.FTZ.RN.STRONG.GPU [R142.64+-0x1000], R95 ;  /* 0xfff0005f8e00798e */ /* 0x0101e4000c10e79e */
.L_x_2044:
[----:B------:R-:W-:Y:S05]  /*7a70*/  BSYNC B0 ;  /* 0x0000000000007941 */ /* 0x000fea0003800000 */
.L_x_2043:
        /* <DEDUP_REMOVED lines=14> */
.L_x_2046:
[----:B------:R-:W-:Y:S05]  /*7b60*/  BSYNC B0 ;  /* 0x0000000000007941 */ /* 0x000fea0003800000 */
.L_x_2045:
[----:B------:R-:W2:Y:S01]  /*7b70*/  LDS R113, [R113.X4+0x2490] ;  /* 0x0024900071717984 */ /* 0x000ea20000004800 */
[----:B------:R-:W-:Y:S01]  /*7b80*/  BSSY B0, `(.L_x_2047) ;  /* 0x0000005000007945 */ /* 0x000fe20003800000 */
[----:B0-----:R-:W-:Y:S02]  /*7b90*/  IADD3 R49, R2, 0x600, RZ ;  /* 0x0000060002317810 */ /* 0x001fe40007ffe0ff */
[----:B------:R-:W-:Y:S01]  /*7ba0*/  LEA.HI.SX32 R95, R95, R2, 0x1b ;  /* 0x000000025f5f7211 */ /* 0x000fe200078fdaff */
[----:B------:R-:W-:Y:S05]  /*7bb0*/  @!P0 BRA `(.L_x_2048) ;  /* 0x0000001000008947 */ /* 0x000fea0003800000 */
[----:B--2---:R0:W-:Y:S02]  /*7bc0*/  RED.E.ADD.F32.FTZ.RN.STRONG.GPU [R142.64+-0xc00], R113 ;  /* 0xfff400718e00798e */ /* 0x0041e4000c10e79e */
.L_x_2048:
[----:B------:R-:W-:Y:S05]  /*7bd0*/  BSYNC B0 ;  /* 0x0000000000007941 */ /* 0x000fea0003800000 */
.L_x_2047:
[----:B------:R-:W3:Y:S01]  /*7be0*/  LDS R95, [R95.X4+0x2690] ;  /* 0x002690005f5f7984 */ /* 0x000ee20000004800 */
[----:B------:R-:W-:Y:S01]  /*7bf0*/  BSSY B0, `(.L_x_2049) ;  /* 0x0000005000007945 */ /* 0x000fe20003800000 */
[----:B0-2---:R-:W-:-:S02]  /*7c00*/  IADD3 R113, R2, 0x680, RZ ;  /* 0x0000068002717810 */ /* 0x005fc40007ffe0ff */
[----:B------:R-:W-:Y:S01]  /*7c10*/  LEA.HI.SX32 R49, R49, R2, 0x1b ;  /* 0x0000000231317211 */ /* 0x000fe200078fdaff */
[----:B------:R-:W-:Y:S05]  /*7c20*/  @!P1 BRA `(.L_x_2050) ;  /* 0x0000001000009947 */ /* 0x000fea0003800000 */
[----:B---3--:R0:W-:Y:S02]  /*7c30*/  RED.E.ADD.F32.FTZ.RN.STRONG.GPU [R142.64+-0xa00], R95 ;  /* 0xfff6005f8e00798e */ /* 0x0081e4000c10e79e */
.L_x_2050:
[----:B------:R-:W-:Y:S05]  /*7c40*/  BSYNC B0 ;  /* 0x0000000000007941 */ /* 0x000fea0003800000 */
.L_x_2049:
[----:B------:R-:W2:Y:S01]  /*7c50*/  LDS R49, [R49.X4+0x2890] ;  /* 0x0028900031317984 */ /* 0x000ea20000004800 */
[----:B------:R-:W-:Y:S01]  /*7c60*/  BSSY B0, `(.L_x_2051) ;  /* 0x0000005000007945 */ /* 0x000fe20003800000 */
[----:B0--3--:R-:W-:Y:S02]  /*7c70*/  IADD3 R95, R2, 0x700, RZ ;  /* 0x00000700025f7810 */ /* 0x009fe40007ffe0ff */
[----:B------:R-:W-:Y:S01]  /*7c80*/  LEA.HI.SX32 R113, R113, R2, 0x1b ;  /* 0x0000000271717211 */ /* 0x000fe200078fdaff */
[----:B------:R-:W-:Y:S05]  /*7c90*/  @!P2 BRA `(.L_x_2052) ;  /* 0x000000100000a947 */ /* 0x000fea0003800000 */
[----:B--2---:R0:W-:Y:S02]  /*7ca0*/  RED.E.ADD.F32.FTZ.RN.STRONG.GPU [R142.64+-0x800], R49 ;  /* 0xfff800318e00798e */ /* 0x0041e4000c10e79e */
.L_x_2052:
[----:B------:R-:W-:Y:S05]  /*7cb0*/  BSYNC B0 ;  /* 0x0000000000007941 */ /* 0x000fea0003800000 */
.L_x_2051:
[----:B------:R-:W3:Y:S01]  /*7cc0*/  LDS R113, [R113.X4+0x2a90] ;  /* 0x002a900071717984 */ /* 0x000ee20000004800 */
[----:B------:R-:W-:Y:S01]  /*7cd0*/  BSSY B0, `(.L_x_2053) ;  /* 0x0000005000007945 */ /* 0x000fe20003800000 */
[----:B0-2---:R-:W-:Y:S02]  /*7ce0*/  IADD3 R49, R2, 0x780, RZ ;  /* 0x0000078002317810 */ /* 0x005fe40007ffe0ff */
[----:B------:R-:W-:Y:S01]  /*7cf0*/  LEA.HI.SX32 R95, R95, R2, 0x1b ;  /* 0x000000025f5f7211 */ /* 0x000fe200078fdaff */
[----:B------:R-:W-:Y:S05]  /*7d00*/  @!P3 BRA `(.L_x_2054) ;  /* 0x000000100000b947 */ /* 0x000fea0003800000 */
[----:B---3--:R0:W-:Y:S02]  /*7d10*/  RED.E.ADD.F32.FTZ.RN.STRONG.GPU [R142.64+-0x600], R113 ;  /* 0xfffa00718e00798e */ /* 0x0081e4000c10e79e */
.L_x_2054:
[----:B------:R-:W-:Y:S05]  /*7d20*/  BSYNC B0 ;  /* 0x0000000000007941 */ /* 0x000fea0003800000 */
.L_x_2053:
[----:B------:R-:W2:Y:S01]  /*7d30*/  LDS R95, [R95.X4+0x2c90] ;  /* 0x002c90005f5f7984 */ /* 0x000ea20000004800 */
[----:B------:R-:W-:Y:S01]  /*7d40*/  BSSY B0, `(.L_x_2055) ;  /* 0x0000004000007945 */ /* 0x000fe20003800000 */
[----:B------:R-:W-:Y:S01]  /*7d50*/  LEA.HI.SX32 R49, R49, R2, 0x1b ;  /* 0x0000000231317211 */ /* 0x000fe200078fdaff */
[----:B------:R-:W-:Y:S05]  /*7d60*/  @!P4 BRA `(.L_x_2056) ;  /* 0x000000100000c947 */ /* 0x000fea0003800000 */
[----:B--2---:R2:W-:Y:S02]  /*7d70*/  RED.E.ADD.F32.FTZ.RN.STRONG.GPU [R142.64+-0x400], R95 ;  /* 0xfffc005f8e00798e */ /* 0x0045e4000c10e79e */
.L_x_2056:
[----:B------:R-:W-:Y:S05]  /*7d80*/  BSYNC B0 ;  /* 0x0000000000007941 */ /* 0x000fea0003800000 */
.L_x_2055:
[----:B------:R-:W4:Y:S01]  /*7d90*/  LDS R49, [R49.X4+0x2e90] ;  /* 0x002e900031317984 */ /* 0x000f220000004800 */
[----:B------:R-:W-:Y:S01]  /*7da0*/  BSSY B0, `(.L_x_2057) ;  /* 0x0000003000007945 */ /* 0x000fe20003800000 */
[----:B------:R-:W-:Y:S05]  /*7db0*/  @!P5 BRA `(.L_x_2058) ;  /* 0x000000100000d947 */ /* 0x000fea0003800000 */
[----:B----4-:R4:W-:Y:S02]  /*7dc0*/  RED.E.ADD.F32.FTZ.RN.STRONG.GPU [R142.64+-0x200], R49 ;  /* 0xfffe00318e00798e */ /* 0x0109e4000c10e79e */
.L_x_2058:
[----:B------:R-:W-:Y:S05]  /*7dd0*/  BSYNC B0 ;  /* 0x0000000000007941 */ /* 0x000fea0003800000 */
.L_x_2057:
[----:B----4-:R-:W4:Y:S01]  /*7de0*/  SHFL.DOWN PT, R49, R94, 0x1, 0x1f ;  /* 0x08201f005e317f89 */ /* 0x010f2200000e0000 */
[----:B------:R-:W-:Y:S01]  /*7df0*/  ISETP.GT.AND P0, PT, R3, 0x1e, PT ;  /* 0x0000001e0300780c */ /* 0x000fe20003f04270 */
[----:B------:R-:W-:Y:S01]  /*7e00*/  FFMA.FTZ R90, R109, R21, R90 ;  /* 0x000000156d5a7223 */ /* 0x000fe2000001005a */
[----:B------:R-:W-:Y:S01]  /*7e10*/  ISETP.NE.AND P1, PT, R3, RZ, PT ;  /* 0x000000ff0300720c */ /* 0x000fe20003f25270 */
[----:B-1----:R-:W1:Y:S01]  /*7e20*/  SHFL.DOWN PT, R48, R115, 0x1, 0x1f ;  /* 0x08201f0073307f89 */ /* 0x002e6200000e0000 */
[----:B------:R-:W-:Y:S01]  /*7e30*/  FFMA.FTZ R109, R138, R109, R116 ;  /* 0x0000006d8a6d7223 */ /* 0x000fe20000010074 */
[----:B------:R-:W-:Y:S01]  /*7e40*/  ISETP.NE.AND P2, PT, R2, RZ, PT ;  /* 0x000000ff0200720c */ /* 0x000fe20003f45270 */
[-C--:B------:R-:W-:Y:S01]  /*7e50*/  FMUL.FTZ R108, R108, R119.reuse ;  /* 0x000000776c6c7220 */ /* 0x080fe20000410000 */
[----:B------:R-:W-:Y:S01]  /*7e60*/  BSSY B0, `(.L_x_2059) ;  /* 0x0000078000007945 */ /* 0x000fe20003800000 */
[----:B------:R-:W-:-:S02]  /*7e70*/  FMUL.FTZ R119, R96, R119 ;  /* 0x0000007760777220 */ /* 0x000fc40000410000 */
[----:B------:R-:W-:Y:S02]  /*7e80*/  FMUL.FTZ R107, R107, R118 ;  /* 0x000000766b6b7220 */ /* 0x000fe40000410000 */
[----:B------:R-:W-:Y:S02]  /*7e90*/  FMUL.FTZ R119, R134, R119 ;  /* 0x0000007786777220 */ /* 0x000fe40000410000 */
[----:B------:R-:W-:Y:S02]  /*7ea0*/  FMUL.FTZ R112, R96, R117 ;  /* 0x0000007560707220 */ /* 0x000fe40000410000 */
[----:B------:R-:W-:Y:S02]  /*7eb0*/  FFMA.FTZ R87, R108, R18, R87 ;  /* 0x000000126c577223 */ /* 0x000fe40000010057 */
[----:B------:R-:W-:Y:S02]  /*7ec0*/  FFMA.FTZ R108, R133, R108, R119 ;  /* 0x0000006c856c7223 */ /* 0x000fe40000010077 */
[----:B------:R-:W-:-:S02]  /*7ed0*/  FFMA.FTZ R88, R107, R19, R88 ;  /* 0x000000136b587223 */ /* 0x000fc40000010058 */
[----:B------:R-:W-:Y:S02]  /*7ee0*/  FMUL.FTZ R112, R153, R112 ;  /* 0x0000007099707220 */ /* 0x000fe40000410000 */
[----:B----4-:R-:W-:Y:S02]  /*7ef0*/  @!P0 FADD.FTZ R94, R94, R49 ;  /* 0x000000315e5e8221 */ /* 0x010fe40000010000 */
[----:B------:R-:W-:Y:S02]  /*7f00*/  FADD.FTZ R67, R108, R67 ;  /* 0x000000436c437221 */ /* 0x000fe40000010000 */
[----:B-1----:R-:W-:Y:S01]  /*7f10*/  @!P0 FADD.FTZ R115, R115, R48 ;  /* 0x0000003073738221 */ /* 0x002fe20000010000 */
[----:B------:R-:W1:Y:S01]  /*7f20*/  SHFL.DOWN PT, R49, R94, 0x2, 0x1f ;  /* 0x08401f005e317f89 */ /* 0x000e6200000e0000 */
[----:B------:R-:W-:Y:S01]  /*7f30*/  ISETP.GT.AND P0, PT, R3, 0x1d, PT ;  /* 0x0000001d0300780c */ /* 0x000fe20003f04270 */
[----:B------:R-:W-:Y:S02]  /*7f40*/  FMUL.FTZ R59, R59, R120 ;  /* 0x000000783b3b7220 */ /* 0x000fe40000410000 */
[----:B------:R-:W4:Y:S01]  /*7f50*/  SHFL.DOWN PT, R48, R115, 0x2, 0x1f ;  /* 0x08401f0073307f89 */ /* 0x000f2200000e0000 */
[----:B------:R-:W-:-:S02]  /*7f60*/  FMUL.FTZ R106, R106, R121 ;  /* 0x000000796a6a7220 */ /* 0x000fc40000410000 */
[----:B------:R-:W-:Y:S02]  /*7f70*/  FFMA.FTZ R86, R59, R17, R86 ;  /* 0x000000113b567223 */ /* 0x000fe40000010056 */
[----:B------:R-:W-:Y:S02]  /*7f80*/  FFMA.FTZ R85, R106, R16, R85 ;  /* 0x000000106a557223 */ /* 0x000fe40000010055 */
[-C--:B------:R-:W-:Y:S02]  /*7f90*/  FMUL.FTZ R101, R101, R104.reuse ;  /* 0x0000006865657220 */ /* 0x080fe40000410000 */
[----:B------:R-:W-:Y:S02]  /*7fa0*/  FMUL.FTZ R104, R96, R104 ;  /* 0x0000006860687220 */ /* 0x000fe40000410000 */
[----:B------:R-:W-:Y:S02]  /*7fb0*/  FMUL.FTZ R98, R98, R99 ;  /* 0x0000006362627220 */ /* 0x000fe40000410000 */
[----:B------:R-:W-:-:S02]  /*7fc0*/  FMUL.FTZ R104, R57, R104 ;  /* 0x0000006839687220 */ /* 0x000fc40000410000 */
[----:B------:R-:W-:Y:S02]  /*7fd0*/  FMUL.FTZ R97, R97, R100 ;  /* 0x0000006461617220 */ /* 0x000fe40000410000 */
[----:B------:R-:W-:Y:S02]  /*7fe0*/  FFMA.FTZ R80, R101, R11, R80 ;  /* 0x0000000b65507223 */ /* 0x000fe40000010050 */
[----:B------:R-:W-:Y:S02]  /*7ff0*/  FFMA.FTZ R101, R56, R101, R104 ;  /* 0x0000006538657223 */ /* 0x000fe40000010068 */
[----:B-1----:R-:W-:Y:S02]  /*8000*/  @!P0 FADD.FTZ R94, R94, R49 ;  /* 0x000000315e5e8221 */ /* 0x002fe40000010000 */
[----:B------:R-:W-:Y:S02]  /*8010*/  FADD.FTZ R62, R129, R62 ;  /* 0x0000003e813e7221 */ /* 0x000fe40000010000 */
[----:B----4-:R-:W-:Y:S01]  /*8020*/  @!P0 FADD.FTZ R115, R115, R48 ;  /* 0x0000003073738221 */ /* 0x010fe20000010000 */
[----:B------:R-:W1:Y:S01]  /*8030*/  SHFL.DOWN PT, R49, R94, 0x4, 0x1f ;  /* 0x08801f005e317f89 */ /* 0x000e6200000e0000 */
[----:B------:R-:W-:Y:S01]  /*8040*/  ISETP.GT.AND P0, PT, R3, 0x1b, PT ;  /* 0x0000001b0300780c */ /* 0x000fe20003f04270 */
[----:B------:R-:W-:-:S02]  /*8050*/  FMUL.FTZ R48, R111, R117 ;  /* 0x000000756f307220 */ /* 0x000fc40000410000 */
[----:B------:R-:W4:Y:S01]  /*8060*/  SHFL.DOWN PT, R126, R115, 0x4, 0x1f ;  /* 0x08801f00737e7f89 */ /* 0x000f2200000e0000 */
[----:B------:R-:W-:Y:S02]  /*8070*/  FADD.FTZ R63, R154, R63 ;  /* 0x0000003f9a3f7221 */ /* 0x000fe40000010000 */
[----:B------:R-:W-:Y:S02]  /*8080*/  FFMA.FTZ R89, R48, R20, R89 ;  /* 0x0000001430597223 */ /* 0x000fe40000010059 */
[----:B------:R-:W-:Y:S02]  /*8090*/  FFMA.FTZ R112, R135, R48, R112 ;  /* 0x0000003087707223 */ /* 0x000fe40000010070 */
[----:B------:R-:W-:Y:S02]  /*80a0*/  FMUL.FTZ R48, R96, R121 ;  /* 0x0000007960307220 */ /* 0x000fe40000410000 */
[----:B------:R-:W-:Y:S02]  /*80b0*/  FADD.FTZ R66, R109, R66 ;  /* 0x000000426d427221 */ /* 0x000fe40000010000 */
[----:B------:R-:W-:-:S02]  /*80c0*/  FMUL.FTZ R48, R157, R48 ;  /* 0x000000309d307220 */ /* 0x000fc40000410000 */
[----:B------:R-:W-:Y:S02]  /*80d0*/  FADD.FTZ R65, R112, R65 ;  /* 0x0000004170417221 */ /* 0x000fe40000010000 */
[----:B------:R-:W-:Y:S02]  /*80e0*/  FFMA.FTZ R106, R131, R106, R48 ;  /* 0x0000006a836a7223 */ /* 0x000fe40000010030 */
[-C--:B------:R-:W-:Y:S02]  /*80f0*/  FMUL.FTZ R48, R105, R123.reuse ;  /* 0x0000007b69307220 */ /* 0x080fe40000410000 */
[----:B------:R-:W-:Y:S02]  /*8100*/  FMUL.FTZ R123, R96, R123 ;  /* 0x0000007b607b7220 */ /* 0x000fe40000410000 */
[----:B-1----:R-:W-:Y:S02]  /*8110*/  @!P0 FADD.FTZ R94, R94, R49 ;  /* 0x000000315e5e8221 */ /* 0x002fe40000010000 */
[----:B------:R-:W-:-:S02]  /*8120*/  FMUL.FTZ R49, R96, R118 ;  /* 0x0000007660317220 */ /* 0x000fc40000410000 */
[----:B----4-:R-:W-:Y:S01]  /*8130*/  @!P0 FADD.FTZ R115, R115, R126 ;  /* 0x0000007e73738221 */ /* 0x010fe20000010000 */
[----:B--2---:R-:W1:Y:S01]  /*8140*/  SHFL.DOWN PT, R95, R94, 0x8, 0x1f ;  /* 0x09001f005e5f7f89 */ /* 0x004e6200000e0000 */
[----:B------:R-:W-:Y:S01]  /*8150*/  ISETP.GT.AND P0, PT, R3, 0x17, PT ;  /* 0x000000170300780c */ /* 0x000fe20003f04270 */
[----:B------:R-:W-:Y:S02]  /*8160*/  FMUL.FTZ R49, R136, R49 ;  /* 0x0000003188317220 */ /* 0x000fe40000410000 */
[----:B------:R-:W2:Y:S01]  /*8170*/  SHFL.DOWN PT, R116, R115, 0x8, 0x1f ;  /* 0x09001f0073747f89 */ /* 0x000ea200000e0000 */
[----:B------:R-:W-:Y:S02]  /*8180*/  FMUL.FTZ R123, R124, R123 ;  /* 0x0000007b7c7b7220 */ /* 0x000fe40000410000 */
[----:B------:R-:W-:Y:S02]  /*8190*/  FFMA.FTZ R107, R132, R107, R49 ;  /* 0x0000006b846b7223 */ /* 0x000fe40000010031 */
[----:B------:R-:W-:-:S02]  /*81a0*/  FMUL.FTZ R49, R96, R120 ;  /* 0x0000007860317220 */ /* 0x000fc40000410000 */
[----:B------:R-:W-:Y:S02]  /*81b0*/  FFMA.FTZ R83, R48, R14, R83 ;  /* 0x0000000e30537223 */ /* 0x000fe40000010053 */
[----:B------:R-:W-:Y:S02]  /*81c0*/  FMUL.FTZ R49, R130, R49 ;  /* 0x0000003182317220 */ /* 0x000fe40000410000 */
[----:B------:R-:W-:Y:S02]  /*81d0*/  FADD.FTZ R68, R107, R68 ;  /* 0x000000446b447221 */ /* 0x000fe40000010000 */
[----:B------:R-:W-:Y:S02]  /*81e0*/  FFMA.FTZ R59, R128, R59, R49 ;  /* 0x0000003b803b7223 */ /* 0x000fe40000010031 */
[-C--:B------:R-:W-:Y:S02]  /*81f0*/  FMUL.FTZ R49, R58, R137.reuse ;  /* 0x000000893a317220 */ /* 0x080fe40000410000 */
[----:B------:R-:W-:-:S02]  /*8200*/  FMUL.FTZ R137, R96, R137 ;  /* 0x0000008960897220 */ /* 0x000fc40000410000 */
[----:B------:R-:W-:Y:S02]  /*8210*/  FFMA.FTZ R84, R49, R15, R84 ;  /* 0x0000000f31547223 */ /* 0x000fe40000010054 */
[----:B-1----:R-:W-:Y:S02]  /*8220*/  @!P0 FADD.FTZ R94, R94, R95 ;  /* 0x0000005f5e5e8221 */ /* 0x002fe40000010000 */
[----:B------:R-:W-:Y:S02]  /*8230*/  FMUL.FTZ R137, R110, R137 ;  /* 0x000000896e897220 */ /* 0x000fe40000410000 */
[----:B--2---:R-:W-:Y:S01]  /*8240*/  @!P0 FADD.FTZ R115, R115, R116 ;  /* 0x0000007473738221 */ /* 0x004fe20000010000 */
[----:B------:R-:W1:Y:S01]  /*8250*/  SHFL.DOWN PT, R95, R94, 0x10, 0x1f ;  /* 0x0a001f005e5f7f89 */ /* 0x000e6200000e0000 */
[----:B------:R-:W-:Y:S01]  /*8260*/  ISETP.GT.AND P0, PT, R3, 0xf, PT ;  /* 0x0000000f0300780c */ /* 0x000fe20003f04270 */
[----:B------:R-:W-:Y:S02]  /*8270*/  FFMA.FTZ R137, R122, R49, R137 ;  /* 0x000000317a897223 */ /* 0x000fe40000010089 */
[----:B------:R-:W2:Y:S01]  /*8280*/  SHFL.DOWN PT, R108, R115, 0x10, 0x1f ;  /* 0x0a001f00736c7f89 */ /* 0x000ea200000e0000 */
[----:B------:R-:W-:-:S02]  /*8290*/  FMUL.FTZ R49, R102, R139 ;  /* 0x0000008b66317220 */ /* 0x000fc40000410000 */
[C---:B------:R-:W-:Y:S02]  /*82a0*/  FMUL.FTZ R139, R96.reuse, R139 ;  /* 0x0000008b608b7220 */ /* 0x040fe40000410000 */
[----:B------:R-:W-:Y:S02]  /*82b0*/  FMUL.FTZ R58, R96, R141 ;  /* 0x0000008d603a7220 */ /* 0x000fe40000410000 */
[----:B------:R-:W-:Y:S02]  /*82c0*/  FFMA.FTZ R102, R125, R48, R123 ;  /* 0x000000307d667223 */ /* 0x000fe4000001007b */
[----:B------:R-:W-:Y:S02]  /*82d0*/  FMUL.FTZ R139, R114, R139 ;  /* 0x0000008b728b7220 */ /* 0x000fe40000410000 */
[----:B------:R-:W-:Y:S02]  /*82e0*/  FMUL.FTZ R48, R103, R141 ;  /* 0x0000008d67307220 */ /* 0x000fe40000410000 */
[----:B------:R-:W-:-:S02]  /*82f0*/  FMUL.FTZ R58, R53, R58 ;  /* 0x0000003a353a7220 */ /* 0x000fc40000410000 */
[----:B------:R-:W-:Y:S02]  /*8300*/  FFMA.FTZ R82, R49, R13, R82 ;  /* 0x0000000d31527223 */ /* 0x000fe40000010052 */
[----:B------:R-:W-:Y:S02]  /*8310*/  FFMA.FTZ R139, R52, R49, R139 ;  /* 0x00000031348b7223 */ /* 0x000fe4000001008b */
[----:B------:R-:W-:Y:S02]  /*8320*/  FFMA.FTZ R81, R48, R12, R81 ;  /* 0x0000000c30517223 */ /* 0x000fe40000010051 */
[----:B-1----:R-:W-:Y:S02]  /*8330*/  @!P0 FADD.FTZ R94, R94, R95 ;  /* 0x0000005f5e5e8221 */ /* 0x002fe40000010000 */
[----:B------:R-:W-:Y:S02]  /*8340*/  FFMA.FTZ R58, R55, R48, R58 ;  /* 0x00000030373a7223 */ /* 0x000fe4000001003a */
[----:B--2---:R-:W-:Y:S01]  /*8350*/  @!P0 FADD.FTZ R115, R115, R108 ;  /* 0x0000006c73738221 */ /* 0x004fe20000010000 */
[----:B------:R-:W-:Y:S01]  /*8360*/  MOV R52, R94 ;  /* 0x0000005e00347202 */ /* 0x000fe20000000f00 */
[----:B------:R-:W-:-:S02]  /*8370*/  FMUL.FTZ R48, R96, R99 ;  /* 0x0000006360307220 */ /* 0x000fc40000410000 */
[----:B------:R-:W-:Y:S01]  /*8380*/  FMUL.FTZ R49, R96, R100 ;  /* 0x0000006460317220 */ /* 0x000fe20000410000 */
[----:B------:R-:W-:Y:S01]  /*8390*/  MOV R53, R115 ;  /* 0x0000007300357202 */ /* 0x000fe20000000f00 */
[----:B------:R-:W-:Y:S02]  /*83a0*/  FMUL.FTZ R48, R165, R48 ;  /* 0x00000030a5307220 */ /* 0x000fe40000410000 */
[----:B------:R-:W-:Y:S02]  /*83b0*/  FMUL.FTZ R49, R54, R49 ;  /* 0x0000003136317220 */ /* 0x000fe40000410000 */
[----:B------:R1:W-:Y:S01]  /*83c0*/  @!P1 STS.64 [R4.X8+0x3198], R52 ;  /* 0x0031983404009388 */ /* 0x0003e20000008a00 */
[----:B------:R-:W-:Y:S02]  /*83d0*/  FFMA.FTZ R48, R51, R98, R48 ;  /* 0x0000006233307223 */ /* 0x000fe40000010030 */
[----:B------:R-:W-:Y:S02]  /*83e0*/  FFMA.FTZ R50, R50, R97, R49 ;  /* 0x0000006132327223 */ /* 0x000fe40000010031 */
[----:B------:R-:W-:-:S02]  /*83f0*/  FADD.FTZ R70, R59, R70 ;  /* 0x000000463b467221 */ /* 0x000fc40000010000 */
[----:B------:R-:W-:Y:S02]  /*8400*/  FADD.FTZ R69, R106, R69 ;  /* 0x000000456a457221 */ /* 0x000fe40000010000 */
[----:B------:R-:W-:Y:S02]  /*8410*/  FADD.FTZ R72, R137, R72 ;  /* 0x0000004889487221 */ /* 0x000fe40000010000 */
[----:B------:R-:W-:Y:S02]  /*8420*/  FADD.FTZ R71, R102, R71 ;  /* 0x0000004766477221 */ /* 0x000fe40000010000 */
[----:B------:R-:W-:Y:S02]  /*8430*/  FADD.FTZ R74, R139, R74 ;  /* 0x0000004a8b4a7221 */ /* 0x000fe40000010000 */
[----:B------:R-:W-:Y:S02]  /*8440*/  FADD.FTZ R73, R58, R73 ;  /* 0x000000493a497221 */ /* 0x000fe40000010000 */
[----:B------:R-:W-:-:S02]  /*8450*/  FFMA.FTZ R79, R98, R10, R79 ;  /* 0x0000000a624f7223 */ /* 0x000fc4000001004f */
[----:B------:R-:W-:Y:S02]  /*8460*/  FFMA.FTZ R78, R97, R9, R78 ;  /* 0x00000009614e7223 */ /* 0x000fe4000001004e */
[----:B------:R-:W-:Y:S02]  /*8470*/  FADD.FTZ R76, R101, R76 ;  /* 0x0000004c654c7221 */ /* 0x000fe40000010000 */
[----:B------:R-:W-:Y:S02]  /*8480*/  FADD.FTZ R75, R48, R75 ;  /* 0x0000004b304b7221 */ /* 0x000fe40000010000 */
[----:B------:R-:W-:Y:S01]  /*8490*/  FADD.FTZ R77, R50, R77 ;  /* 0x0000004d324d7221 */ /* 0x000fe20000010000 */
[----:B------:R-:W-:Y:S06]  /*84a0*/  BAR.SYNC.DEFER_BLOCKING 0x0 ;  /* 0x0000000000007b1d */ /* 0x000fec0000010000 */
[----:B------:R-:W-:Y:S05]  /*84b0*/  @P2 BRA `(.L_x_2060) ;  /* 0x0000012000002947 */ /* 0x000fea0003800000 */
[----:B-1----:R-:W-:Y:S01]  /*84c0*/  ULDC UR18, c[0x0][0x174] ;  /* 0x00005d0000127ab9 */ /* 0x002fe20000000800 */
[----:B------:R-:W1:Y:S01]  /*84d0*/  LDS.128 R48, [0x31a0] ;  /* 0x0031a000ff307984 */ /* 0x000e620000000c00 */
[----:B------:R-:W-:-:S02]  /*84e0*/  UISETP.NE.AND UP0, UPT, UR39, UR18, UPT ;  /* 0x000000122700728c */ /* 0x000fc4000bf05270 */
[----:B------:R-:W-:Y:S01]  /*84f0*/  USHF.L.U32 UR18, UR7, 0x2, URZ ;  /* 0x0000000207127899 */ /* 0x000fe2000800063f */
[----:B------:R-:W2:Y:S03]  /*8500*/  LDS.64 R54, [0x31b0] ;  /* 0x0031b000ff367984 */ /* 0x000ea60000000a00 */
[----:B------:R-:W-:-:S13]  /*8510*/  PLOP3.LUT P0, PT, PT, PT, UP0, 0x80, 0x0 ;  /* 0x000000000000781c */ /* 0x000fda0003f0f008 */
[----:B------:R-:W4:Y:S04]  /*8520*/  @P0 LDS R58, [UR18+0x51e0] ;  /* 0x0051e012ff3a0984 */ /* 0x000f280008000800 */
[----:B------:R-:W5:Y:S01]  /*8530*/  @P0 LDS R57, [UR18+0x4de0] ;  /* 0x004de012ff390984 */ /* 0x000f620008000800 */
[----:B-1----:R-:W-:Y:S02]  /*8540*/  FADD.FTZ R56, R53, R49 ;  /* 0x0000003135387221 */ /* 0x002fe40000010000 */
[----:B------:R-:W-:Y:S02]  /*8550*/  FADD.FTZ R49, R52, R48 ;  /* 0x0000003034317221 */ /* 0x000fe40000010000 */
[----:B------:R-:W-:Y:S02]  /*8560*/  FADD.FTZ R56, R51, R56 ;  /* 0x0000003833387221 */ /* 0x000fe40000010000 */
[----:B------:R-:W-:-:S02]  /*8570*/  FADD.FTZ R49, R50, R49 ;  /* 0x0000003132317221 */ /* 0x000fc40000010000 */
[----:B--2---:R-:W-:Y:S02]  /*8580*/  FADD.FTZ R53, R56, R55 ;  /* 0x0000003738357221 */ /* 0x004fe40000010000 */
[----:B------:R-:W-:Y:S02]  /*8590*/  FADD.FTZ R52, R49, R54 ;  /* 0x0000003631347221 */ /* 0x000fe40000010000 */
[----:B----4-:R-:W-:Y:S02]  /*85a0*/  @P0 FADD.FTZ R53, R53, R58 ;  /* 0x0000003a35350221 */ /* 0x010fe40000010000 */
[----:B-----5:R-:W-:-:S03]  /*85b0*/  @P0 FADD.FTZ R52, R52, R57 ;  /* 0x0000003934340221 */ /* 0x020fc60000010000 */
[----:B------:R1:W-:Y:S04]  /*85c0*/  STS [UR18+0x51e0], R53 ;  /* 0x0051e035ff007988 */ /* 0x0003e80008000812 */
[----:B------:R1:W-:Y:S02]  /*85d0*/  STS [UR18+0x4de0], R52 ;  /* 0x004de034ff007988 */ /* 0x0003e40008000812 */
.L_x_2060:
[----:B-1----:R-:W-:Y:S05]  /*85e0*/  BSYNC B0 ;  /* 0x0000000000007941 */ /* 0x002fea0003800000 */
.L_x_2059:
[----:B------:R-:W-:Y:S02]  /*85f0*/  UIADD3 UR7, UR7, 0x1, URZ ;  /* 0x0000000107077890 */ /* 0x000fe4000fffe03f */
[----:B------:R-:W-:Y:S02]  /*8600*/  ULDC UR18, c[0x0][0x16c] ;  /* 0x00005b0000127ab9 */ /* 0x000fe40000000800 */
[----:B------:R-:W-:Y:S02]  /*8610*/  UISETP.GE.AND UP0, UPT, UR7, UR18, UPT ;  /* 0x000000120700728c */ /* 0x000fe4000bf06270 */
[----:B------:R-:W-:-:S04]  /*8620*/  UIADD3 UR8, UP1, UR8, 0x1, URZ ;  /* 0x0000000108087890 */ /* 0x000fc8000ff3e03f */
[----:B------:R-:W-:Y:S01]  /*8630*/  PLOP3.LUT P0, PT, PT, PT, UP0, 0x80, 0x0 ;  /* 0x000000000000781c */ /* 0x000fe20003f0f008 */
[----:B------:R-:W-:-:S12]  /*8640*/  UIADD3.X UR9, URZ, UR9, URZ, UP1, !UPT ;  /* 0x000000093f097290 */ /* 0x000fd80008ffe43f */
[----:B0--3--:R-:W-:Y:S01]  /*8650*/  @P0 CALL.REL.NOINC `(.L_x_2013) ;  /* 0x0000001000000944 */ /* 0x009fe20003c00000 */
[----:B------:R-:W-:Y:S05]  /*8660*/  BRA `(.L_x_2061) ;  /* 0xffffc5e000007947 */ /* 0x000fea000383ffff */
.L_x_2013:
[----:B------:R-:W-:Y:S06]  /*8670*/  BAR.SYNC.DEFER_BLOCKING 0x0 ;  /* 0x0000000000007b1d */ /* 0x000fec0000010000 */
[----:B------:R-:W-:Y:S01]  /*8680*/  ULDC.64 UR18, c[0x0][0x2d8] ;  /* 0x0000b60000127ab9 */ /* 0x000fe20000000a00 */
[----:B------:R-:W2:Y:S04]  /*8690*/  LDG.E.128 R12, [R146.64] ;  /* 0x0000001e920c7981 */ /* 0x000ea8000c1e1d00 */
[----:B------:R-:W3:Y:S01]  /*86a0*/  LDG.E.128 R16, [R146.64+0x200] ;  /* 0x0002001e92107981 */ /* 0x000ee2000c1e1d00 */
[----:B------:R-:W-:-:S02]  /*86b0*/  UIMAD UR7, UR42, UR18, URZ ;  /* 0x000000122a0772a4 */ /* 0x000fc4000f8e023f */
[----:B------:R-:W-:Y:S02]  /*86c0*/  UIMAD.WIDE.U32 UR8, UR41, UR18, UR16 ;  /* 0x00000012290872a5 */ /* 0x000fe4000f8e0010 */
[----:B------:R-:W-:Y:S02]  /*86d0*/  UIMAD UR7, UR41, UR19, UR7 ;  /* 0x00000013290772a4 */ /* 0x000fe4000f8e0207 */
[----:B------:R-:W-:Y:S02]  /*86e0*/  UIADD3 UR33, UP1, UR33, -0x1000, URZ ;  /* 0xfffff00021217890 */ /* 0x000fe4000ff3e03f */
[----:B------:R-:W-:Y:S02]  /*86f0*/  ULDC.64 UR18, c[0x0][0x2e0] ;  /* 0x0000b80000127ab9 */ /* 0x000fe40000000a00 */
[----:B------:R-:W-:Y:S02]  /*8700*/  UIADD3 UR9, UR9, UR7, URZ ;  /* 0x0000000709097290 */ /* 0x000fe4000fffe03f */
[----:B------:R-:W-:-:S02]  /*8710*/  UIMAD UR7, UR27, UR18, URZ ;  /* 0x000000121b0772a4 */ /* 0x000fc4000f8e023f */
[----:B------:R-:W-:Y:S02]  /*8720*/  UIMAD.WIDE.U32 UR8, UR26, UR18, UR8 ;  /* 0x000000121a0872a5 */ /* 0x000fe4000f8e0008 */
[----:B------:R-:W-:Y:S02]  /*8730*/  UIMAD UR7, UR26, UR19, UR7 ;  /* 0x000000131a0772a4 */ /* 0x000fe4000f8e0207 */
[----:B------:R-:W-:Y:S02]  /*8740*/  UIADD3 UR37, UP2, UR37, -0x1000, URZ ;  /* 0xfffff00025257890 */ /* 0x000fe4000ff5e03f */
[----:B------:R-:W-:Y:S02]  /*8750*/  ULDC.64 UR18, c[0x0][0x330] ;  /* 0x0000cc0000127ab9 */ /* 0x000fe40000000a00 */
[----:B------:R-:W-:Y:S02]  /*8760*/  UIADD3 UR9, UR9, UR7, URZ ;  /* 0x0000000709097290 */ /* 0x000fe4000fffe03f */
[----:B------:R-:W-:-:S02]  /*8770*/  ULEA UR7, UP0, UR8, UR18, 0x1 ;  /* 0x0000001208077291 */ /* 0x000fc4000f80083f */
[----:B------:R-:W-:Y:S02]  /*8780*/  UIADD3 UR35, UP3, UR35, -0x1000, URZ ;  /* 0xfffff00023237890 */ /* 0x000fe4000ff7e03f */
[----:B------:R-:W-:Y:S02]  /*8790*/  ULEA.HI.X UR8, UR8, UR19, UR9, 0x1, UP0 ;  /* 0x0000001308087291 */ /* 0x000fe400080f0c09 */
[----:B------:R-:W-:Y:S02]  /*87a0*/  UIADD3 UR29, UP4, UR29, -0x1000, URZ ;  /* 0xfffff0001d1d7890 */ /* 0x000fe4000ff9e03f */
[----:B------:R-:W-:Y:S02]  /*87b0*/  ULDC.64 UR18, c[0x0][0x300] ;  /* 0x0000c00000127ab9 */ /* 0x000fe40000000a00 */
[----:B------:R-:W-:Y:S02]  /*87c0*/  UIADD3 UR6, UR6, 0x1, URZ ;  /* 0x0000000106067890 */ /* 0x000fe4000fffe03f */
[----:B------:R-:W-:-:S02]  /*87d0*/  UIADD3.X UR34, UR34, -0x1, URZ, UP1, !UPT ;  /* 0xffffffff22227890 */ /* 0x000fc40008ffe43f */
        /* <DEDUP_REMOVED lines=25> */
[----:B------:R-:W0:Y:S01]  /*8970*/  LDS.128 R8, [R8.X16+0x10] ;  /* 0x0000100008087984 */ /* 0x000e22000000cc00 */
[----:B------:R-:W-:-:S03]  /*8980*/  @!P1 FMUL.FTZ R14, R20, -1.4426950216293334961 ;  /* 0xbfb8aa3b140e9820 */ /* 0x000fc60000410000 */
[----:B------:R-:W-:Y:S01]  /*8990*/  BAR.SYNC.DEFER_BLOCKING 0x0 ;  /* 0x0000000000007b1d */ /* 0x000fe20000010000 */
[----:B------:R-:W-:Y:S01]  /*89a0*/  @!P0 FMUL.FTZ R15, R15, -1.4426950216293334961 ;  /* 0xbfb8aa3b0f0f8820 */ /* 0x000fe20000410000 */
[----:B------:R-:W-:Y:S01]  /*89b0*/  FSETP.GTU.FTZ.AND P5, PT, R22, 20, PT ;  /* 0x41a000001600780b */ /* 0x000fe20003fbc000 */
[----:B------:R-:W-:-:S03]  /*89c0*/  @!P4 FMUL.FTZ R16, R21, -1.4426950216293334961 ;  /* 0xbfb8aa3b1510c820 */ /* 0x000fc60000410000 */
[----:B------:R-:W1:Y:S08]  /*89d0*/  @!P2 MUFU.EX2 R12, R12 ;  /* 0x0000000c000ca308 */ /* 0x000e700000000800 */
[----:B------:R-:W2:Y:S08]  /*89e0*/  @!P1 MUFU.EX2 R14, R14 ;  /* 0x0000000e000e9308 */ /* 0x000eb00000000800 */
[----:B------:R-:W3:Y:S01]  /*89f0*/  @!P0 MUFU.EX2 R15, R15 ;  /* 0x0000000f000f8308 */ /* 0x000ee20000000800 */
[----:B-1----:R-:W-:Y:S01]  /*8a00*/  @!P2 FADD.FTZ R13, R12, 1 ;  /* 0x3f8000000c0da421 */ /* 0x002fe20000010000 */
[----:B------:R-:W-:-:S02]  /*8a10*/  HADD2.F32 R12, -RZ, R23.H0_H0 ;  /* 0x20000017ff0c7230 */ /* 0x000fc40000004100 */
[----:B------:R-:W-:-:S03]  /*8a20*/  HADD2.F32 R23, -RZ, R23.H1_H1 ;  /* 0x30000017ff177230 */ /* 0x000fc60000004100 */
[----:B------:R-:W-:Y:S01]  /*8a30*/  FADD.FTZ R19, R12, UR5 ;  /* 0x000000050c137e21 */ /* 0x000fe20008010000 */
[----:B------:R1:W4:Y:S01]  /*8a40*/  @!P2 MUFU.RCP R18, R13 ;  /* 0x0000000d0012a308 */ /* 0x0003220000001000 */
[----:B--2---:R-:W-:Y:S02]  /*8a50*/  @!P1 FADD.FTZ R14, R14, 1 ;  /* 0x3f8000000e0e9421 */ /* 0x004fe40000010000 */
[----:B------:R-:W-:Y:S01]  /*8a60*/  FADD.FTZ R23, R23, UR5 ;  /* 0x0000000517177e21 */ /* 0x000fe20008010000 */
[----:B------:R-:W-:Y:S01]  /*8a70*/  FSETP.GTU.FTZ.AND P3, PT, R19, 20, PT ;  /* 0x41a000001300780b */ /* 0x000fe20003f7c000 */
[----:B------:R-:W-:-:S03]  /*8a80*/  @!P6 FMUL.FTZ R12, R17, -1.4426950216293334961 ;  /* 0xbfb8aa3b110ce820 */ /* 0x000fc60000410000 */
[----:B------:R0:W2:Y:S01]  /*8a90*/  @!P1 MUFU.RCP R20, R14 ;  /* 0x0000000e00149308 */ /* 0x0000a20000001000 */
[----:B---3--:R-:W-:Y:S02]  /*8aa0*/  @!P0 FADD.FTZ R15, R15, 1 ;  /* 0x3f8000000f0f8421 */ /* 0x008fe40000010000 */
[----:B-1----:R-:W-:-:S05]  /*8ab0*/  @!P5 FMUL.FTZ R13, R22, -1.4426950216293334961 ;  /* 0xbfb8aa3b160dd820 */ /* 0x002fca0000410000 */
[----:B------:R-:W1:Y:S01]  /*8ac0*/  @!P4 MUFU.EX2 R16, R16 ;  /* 0x000000100010c308 */ /* 0x000e620000000800 */
[--C-:B0-----:R-:W-:Y:S01]  /*8ad0*/  HADD2.F32 R14, -RZ, R8.reuse.H0_H0 ;  /* 0x20000008ff0e7230 */ /* 0x101fe20000004100 */
[----:B----4-:R-:W-:Y:S01]  /*8ae0*/  @!P2 FMUL.FTZ R77, R77, R18 ;  /* 0x000000124d4da220 */ /* 0x010fe20000410000 */
[----:B------:R-:W-:Y:S01]  /*8af0*/  FSETP.GTU.FTZ.AND P2, PT, R23, 20, PT ;  /* 0x41a000001700780b */ /* 0x000fe20003f5c000 */
[----:B------:R-:W-:Y:S02]  /*8b00*/  HADD2.F32 R8, -RZ, R8.H1_H1 ;  /* 0x30000008ff087230 */ /* 0x000fe40000004100 */
[----:B------:R-:W-:Y:S02]  /*8b10*/  FADD.FTZ R17, R14, UR5 ;  /* 0x000000050e117e21 */ /* 0x000fe40008010000 */
[----:B------:R-:W0:Y:S01]  /*8b20*/  @!P0 MUFU.RCP R15, R15 ;  /* 0x0000000f000f8308 */ /* 0x000e220000001000 */
[----:B--2---:R-:W-:Y:S02]  /*8b30*/  @!P1 FMUL.FTZ R75, R75, R20 ;  /* 0x000000144b4b9220 */ /* 0x004fe40000410000 */
[----:B------:R-:W-:Y:S01]  /*8b40*/  FSETP.GTU.FTZ.AND P1, PT, R17, 20, PT ;  /* 0x41a000001100780b */ /* 0x000fe20003f3c000 */
[----:B------:R-:W-:-:S02]  /*8b50*/  FADD.FTZ R18, R8, UR5 ;  /* 0x0000000508127e21 */ /* 0x000fc40008010000 */
[----:B------:R-:W-:Y:S02]  /*8b60*/  @!P3 FMUL.FTZ R8, R19, -1.4426950216293334961 ;  /* 0xbfb8aa3b1308b820 */ /* 0x000fe40000410000 */
[----:B------:R-:W2:Y:S01]  /*8b70*/  @!P6 MUFU.EX2 R12, R12 ;  /* 0x0000000c000ce308 */ /* 0x000ea20000000800 */
[----:B------:R-:W-:Y:S02]  /*8b80*/  @!P2 FMUL.FTZ R14, R23, -1.4426950216293334961 ;  /* 0xbfb8aa3b170ea820 */ /* 0x000fe40000410000 */
[----:B-1----:R-:W-:Y:S02]  /*8b90*/  @!P4 FADD.FTZ R16, R16, 1 ;  /* 0x3f8000001010c421 */ /* 0x002fe40000010000 */
[----:B------:R-:W-:-:S03]  /*8ba0*/  FADD.FTZ R0, R77, R0 ;  /* 0x000000004d007221 */ /* 0x000fc60000010000 */
[----:B------:R-:W1:Y:S01]  /*8bb0*/  @!P5 MUFU.EX2 R13, R13 ;  /* 0x0000000d000dd308 */ /* 0x000e620000000800 */
[----:B0-----:R-:W-:Y:S01]  /*8bc0*/  @!P0 FMUL.FTZ R76, R76, R15 ;  /* 0x0000000f4c4c8220 */ /* 0x001fe20000410000 */
[----:B------:R-:W-:Y:S01]  /*8bd0*/  FSETP.GTU.FTZ.AND P0, PT, R18, 20, PT ;  /* 0x41a000001200780b */ /* 0x000fe20003f1c000 */
[----:B------:R-:W-:-:S05]  /*8be0*/  @!P1 FMUL.FTZ R15, R17, -1.4426950216293334961 ;  /* 0xbfb8aa3b110f9820 */ /* 0x000fca0000410000 */
[----:B------:R-:W0:Y:S01]  /*8bf0*/  @!P2 MUFU.EX2 R14, R14 ;  /* 0x0000000e000ea308 */ /* 0x000e220000000800 */
[----:B--2---:R-:W-:-:S06]  /*8c00*/  @!P6 FADD.FTZ R12, R12, 1 ;  /* 0x3f8000000c0ce421 */ /* 0x004fcc0000010000 */
[----:B------:R-:W-:Y:S01]  /*8c10*/  @!P0 FMUL.FTZ R17, R18, -1.4426950216293334961 ;  /* 0xbfb8aa3b12118820 */ /* 0x000fe20000410000 */
[----:B------:R-:W2:Y:S01]  /*8c20*/  @!P3 MUFU.EX2 R8, R8 ;  /* 0x000000080008b308 */ /* 0x000ea20000000800 */
[----:B-1----:R-:W-:Y:S01]  /*8c30*/  @!P5 FADD.FTZ R13, R13, 1 ;  /* 0x3f8000000d0dd421 */ /* 0x002fe20000010000 */
[--C-:B------:R-:W-:Y:S02]  /*8c40*/  HADD2.F32 R18, -RZ, R9.reuse.H0_H0 ;  /* 0x20000009ff127230 */ /* 0x100fe40000004100 */
[----:B------:R-:W-:-:S03]  /*8c50*/  HADD2.F32 R9, -RZ, R9.H1_H1 ;  /* 0x30000009ff097230 */ /* 0x000fc60000004100 */
[----:B------:R-:W-:Y:S01]  /*8c60*/  FADD.FTZ R18, R18, UR5 ;  /* 0x0000000512127e21 */ /* 0x000fe20008010000 */
[----:B------:R-:W1:Y:S01]  /*8c70*/  @!P4 MUFU.RCP R16, R16 ;  /* 0x000000100010c308 */ /* 0x000e620000001000 */
[----:B0-----:R-:W-:-:S07]  /*8c80*/  @!P2 FADD.FTZ R14, R14, 1 ;  /* 0x3f8000000e0ea421 */ /* 0x001fce0000010000 */
[----:B------:R-:W0:Y:S01]  /*8c90*/  @!P1 MUFU.EX2 R15, R15 ;  /* 0x0000000f000f9308 */ /* 0x000e220000000800 */
[----:B--2---:R-:W-:-:S07]  /*8ca0*/  @!P3 FADD.FTZ R8, R8, 1 ;  /* 0x3f8000000808b421 */ /* 0x004fce0000010000 */
[----:B------:R-:W2:Y:S01]  /*8cb0*/  @!P6 MUFU.RCP R19, R12 ;  /* 0x0000000c0013e308 */ /* 0x000ea20000001000 */
[----:B-1----:R-:W-:Y:S01]  /*8cc0*/  @!P4 FMUL.FTZ R73, R73, R16 ;  /* 0x000000104949c220 */ /* 0x002fe20000410000 */
[----:B------:R-:W-:Y:S01]  /*8cd0*/  FSETP.GTU.FTZ.AND P4, PT, R18, 20, PT ;  /* 0x41a000001200780b */ /* 0x000fe20003f9c000 */
[----:B------:R-:W-:Y:S01]  /*8ce0*/  FADD.FTZ R16, R9, UR5 ;  /* 0x0000000509107e21 */ /* 0x000fe20008010000 */
[--C-:B------:R-:W-:Y:S02]  /*8cf0*/  HADD2.F32 R9, -RZ, R10.reuse.H0_H0 ;  /* 0x2000000aff097230 */ /* 0x100fe40000004100 */
[----:B------:R-:W-:Y:S02]  /*8d00*/  HADD2.F32 R10, -RZ, R10.H1_H1 ;  /* 0x3000000aff0a7230 */ /* 0x000fe40000004100 */
[----:B------:R1:W3:Y:S01]  /*8d10*/  @!P5 MUFU.RCP R20, R13 ;  /* 0x0000000d0014d308 */ /* 0x0002e20000001000 */
[----:B0-----:R-:W-:Y:S02]  /*8d20*/  @!P1 FADD.FTZ R15, R15, 1 ;  /* 0x3f8000000f0f9421 */ /* 0x001fe40000010000 */
[----:B------:R-:W-:-:S05]  /*8d30*/  FADD.FTZ R10, R10, UR5 ;  /* 0x000000050a0a7e21 */ /* 0x000fca0008010000 */
[----:B------:R0:W4:Y:S01]  /*8d40*/  @!P3 MUFU.RCP R21, R8 ;  /* 0x000000080015b308 */ /* 0x0001220000001000 */
[----:B--2---:R-:W-:Y:S01]  /*8d50*/  @!P6 FMUL.FTZ R74, R74, R19 ;  /* 0x000000134a4ae220 */ /* 0x004fe20000410000 */
[--C-:B-1----:R-:W-:Y:S01]  /*8d60*/  HADD2.F32 R13, -RZ, R11.reuse.H0_H0 ;  /* 0x2000000bff0d7230 */ /* 0x102fe20000004100 */
[----:B------:R-:W-:Y:S01]  /*8d70*/  FADD.FTZ R19, R9, UR5 ;  /* 0x0000000509137e21 */ /* 0x000fe20008010000 */
[----:B------:R-:W-:Y:S01]  /*8d80*/  FSETP.GTU.FTZ.AND P6, PT, R16, 20, PT ;  /* 0x41a000001000780b */ /* 0x000fe20003fdc000 */
[----:B------:R-:W-:-:S03]  /*8d90*/  HADD2.F32 R11, -RZ, R11.H1_H1 ;  /* 0x3000000bff0b7230 */ /* 0x000fc60000004100 */
[----:B------:R-:W1:Y:S01]  /*8da0*/  @!P2 MUFU.RCP R14, R14 ;  /* 0x0000000e000ea308 */ /* 0x000e620000001000 */
[----:B---3--:R-:W-:Y:S01]  /*8db0*/  @!P5 FMUL.FTZ R71, R71, R20 ;  /* 0x000000144747d220 */ /* 0x008fe20000410000 */
[----:B------:R-:W-:Y:S01]  /*8dc0*/  FSETP.GTU.FTZ.AND P5, PT, R19, 20, PT ;  /* 0x41a000001300780b */ /* 0x000fe20003fbc000 */
[----:B------:R-:W-:Y:S02]  /*8dd0*/  FADD.FTZ R20, R13, UR5 ;  /* 0x000000050d147e21 */ /* 0x000fe40008010000 */
[----:B0-----:R-:W-:Y:S02]  /*8de0*/  @!P4 FMUL.FTZ R8, R18, -1.4426950216293334961 ;  /* 0xbfb8aa3b1208c820 */ /* 0x001fe40000410000 */
[----:B------:R-:W-:Y:S01]  /*8df0*/  FADD.FTZ R11, R11, UR5 ;  /* 0x000000050b0b7e21 */ /* 0x000fe20008010000 */
[----:B------:R-:W0:Y:S01]  /*8e00*/  @!P1 MUFU.RCP R15, R15 ;  /* 0x0000000f000f9308 */ /* 0x000e220000001000 */
[----:B----4-:R-:W-:Y:S01]  /*8e10*/  @!P3 FMUL.FTZ R72, R72, R21 ;  /* 0x000000154848b220 */ /* 0x010fe20000410000 */
[----:B------:R-:W-:Y:S01]  /*8e20*/  FSETP.GTU.FTZ.AND P3, PT, R10, 20, PT ;  /* 0x41a000000a00780b */ /* 0x000fe20003f7c000 */
[----:B------:R-:W-:-:S02]  /*8e30*/  @!P6 FMUL.FTZ R9, R16, -1.4426950216293334961 ;  /* 0xbfb8aa3b1009e820 */ /* 0x000fc40000410000 */
[----:B-1----:R-:W-:Y:S01]  /*8e40*/  @!P2 FMUL.FTZ R69, R69, R14 ;  /* 0x0000000e4545a220 */ /* 0x002fe20000410000 */
[----:B------:R-:W-:Y:S02]  /*8e50*/  FSETP.GTU.FTZ.AND P2, PT, R20, 20, PT ;  /* 0x41a000001400780b */ /* 0x000fe40003f5c000 */
[----:B------:R1:W2:Y:S07]  /*8e60*/  @!P4 MUFU.EX2 R12, R8 ;  /* 0x00000008000cc308 */ /* 0x0002ae0000000800 */
[----:B------:R-:W-:Y:S01]  /*8e70*/  @!P3 FMUL.FTZ R13, R10, -1.4426950216293334961 ;  /* 0xbfb8aa3b0a0db820 */ /* 0x000fe20000410000 */
[----:B------:R-:W-:Y:S01]  /*8e80*/  F2FP.PACK_AB R10, R83, R82 ;  /* 0x00000052530a723e */ /* 0x000fe200000000ff */
[----:B0-----:R-:W-:Y:S01]  /*8e90*/  @!P1 FMUL.FTZ R70, R70, R15 ;  /* 0x0000000f46469220 */ /* 0x001fe20000410000 */
[----:B------:R-:W0:Y:S01]  /*8ea0*/  @!P0 MUFU.EX2 R17, R17 ;  /* 0x0000001100118308 */ /* 0x000e220000000800 */
[----:B-1----:R-:W-:Y:S01]  /*8eb0*/  @!P5 FMUL.FTZ R8, R19, -1.4426950216293334961 ;  /* 0xbfb8aa3b1308d820 */ /* 0x002fe20000410000 */
[----:B------:R-:W-:Y:S01]  /*8ec0*/  FSETP.GTU.FTZ.AND P1, PT, R11, 20, PT ;  /* 0x41a000000b00780b */ /* 0x000fe20003f3c000 */
[----:B------:R-:W-:Y:S01]  /*8ed0*/  @!P2 FMUL.FTZ R14, R20, -1.4426950216293334961 ;  /* 0xbfb8aa3b140ea820 */ /* 0x000fe20000410000 */
[----:B------:R-:W-:-:S04]  /*8ee0*/  F2FP.PACK_AB R15, R93, R92 ;  /* 0x0000005c5d0f723e */ /* 0x000fc800000000ff */
[----:B------:R1:W3:Y:S01]  /*8ef0*/  @!P6 MUFU.EX2 R16, R9 ;  /* 0x000000090010e308 */ /* 0x0002e20000000800 */
[----:B--2---:R-:W-:Y:S01]  /*8f00*/  @!P4 FADD.FTZ R20, R12, 1 ;  /* 0x3f8000000c14c421 */ /* 0x004fe20000010000 */
[----:B------:R-:W-:-:S05]  /*8f10*/  F2FP.PACK_AB R12, R87, R86 ;  /* 0x00000056570c723e */ /* 0x000fca00000000ff */
[----:B------:R-:W-:Y:S01]  /*8f20*/  @!P1 FMUL.FTZ R19, R11, -1.4426950216293334961 ;  /* 0xbfb8aa3b0b139820 */ /* 0x000fe20000410000 */
[----:B------:R2:W4:Y:S01]  /*8f30*/  @!P5 MUFU.EX2 R18, R8 ;  /* 0x000000080012d308 */ /* 0x0005220000000800 */
[----:B------:R-:W-:Y:S01]  /*8f40*/  F2FP.PACK_AB R11, R85, R84 ;  /* 0x00000054550b723e */ /* 0x000fe200000000ff */
[----:B0-----:R-:W-:Y:S01]  /*8f50*/  @!P0 FADD.FTZ R17, R17, 1 ;  /* 0x3f80000011118421 */ /* 0x001fe20000010000 */
[----:B-1----:R-:W-:-:S05]  /*8f60*/  F2FP.PACK_AB R9, R81, R80 ;  /* 0x000000505109723e */ /* 0x002fca00000000ff */
[----:B------:R0:W1:Y:S01]  /*8f70*/  @!P3 MUFU.EX2 R23, R13 ;  /* 0x0000000d0017b308 */ /* 0x0000620000000800 */
[----:B--2---:R-:W-:Y:S01]  /*8f80*/  F2FP.PACK_AB R8, R79, R78 ;  /* 0x0000004e4f08723e */ /* 0x004fe200000000ff */
[----:B---3--:R-:W-:-:S04]  /*8f90*/  @!P6 FADD.FTZ R21, R16, 1 ;  /* 0x3f8000001015e421 */ /* 0x008fc80000010000 */
[----:B------:R-:W-:Y:S02]  /*8fa0*/  STS.128 [R7.X16], R8 ;  /* 0x0000000807007388 */ /* 0x000fe4000000cc00 */
[----:B------:R2:W3:Y:S01]  /*8fb0*/  @!P2 MUFU.EX2 R24, R14 ;  /* 0x0000000e0018a308 */ /* 0x0004e20000000800 */
[----:B0-----:R-:W-:Y:S01]  /*8fc0*/  F2FP.PACK_AB R13, R89, R88 ;  /* 0x00000058590d723e */ /* 0x001fe200000000ff */
[----:B----4-:R-:W-:-:S06]  /*8fd0*/  @!P5 FADD.FTZ R22, R18, 1 ;  /* 0x3f8000001216d421 */ /* 0x010fcc0000010000 */
[----:B------:R-:W0:Y:S01]  /*8fe0*/  @!P1 MUFU.EX2 R25, R19 ;  /* 0x0000001300199308 */ /* 0x000e220000000800 */
[----:B--2---:R-:W-:Y:S01]  /*8ff0*/  F2FP.PACK_AB R14, R91, R90 ;  /* 0x0000005a5b0e723e */ /* 0x004fe200000000ff */
[----:B-1----:R-:W-:-:S04]  /*9000*/  @!P3 FADD.FTZ R23, R23, 1 ;  /* 0x3f8000001717b421 */ /* 0x002fc80000010000 */
[----:B------:R1:W-:Y:S01]  /*9010*/  STS.128 [R7.X16+0x10], R12 ;  /* 0x0000100c07007388 */ /* 0x0003e2000000cc00 */
[----:B------:R-:W-:-:S06]  /*9020*/  NOP ;  /* 0x0000000000007918 */ /* 0x000fcc0000000000 */
[----:B------:R2:W4:Y:S01]  /*9030*/  @!P0 MUFU.RCP R26, R17 ;  /* 0x00000011001a8308 */ /* 0x0005220000001000 */
[----:B------:R-:W5:Y:S01]  /*9040*/  LDS.128 R8, [R6.X16+0x200] ;  /* 0x0002000006087984 */ /* 0x000f62000000cc00 */
[----:B---3--:R-:W-:Y:S02]  /*9050*/  @!P2 FADD.FTZ R24, R24, 1 ;  /* 0x3f8000001818a421 */ /* 0x008fe40000010000 */
[----:B0-----:R-:W-:-:S04]  /*9060*/  @!P1 FADD.FTZ R25, R25, 1 ;  /* 0x3f80000019199421 */ /* 0x001fc80000010000 */
[----:B------:R-:W0:Y:S01]  /*9070*/  @!P4 MUFU.RCP R27, R20 ;  /* 0x00000014001bc308 */ /* 0x000e220000001000 */
[----:B--2---:R-:W2:Y:S01]  /*9080*/  LDS.128 R16, [R6.X16] ;  /* 0x0000000006107984 */ /* 0x004ea2000000cc00 */
[----:B-1----:R-:W-:Y:S02]  /*9090*/  MOV R12, UR7 ;  /* 0x00000007000c7c02 */ /* 0x002fe40008000f00 */
[----:B------:R-:W-:Y:S01]  /*90a0*/  MOV R13, UR8 ;  /* 0x00000008000d7c02 */ /* 0x000fe20008000f00 */
[----:B------:R-:W-:Y:S02]  /*90b0*/  ULDC.64 UR8, c[0x0][0x2f8] ;  /* 0x0000be0000087ab9 */ /* 0x000fe40000000a00 */
[----:B------:R-:W-:Y:S01]  /*90c0*/  UIMAD UR7, UR42, UR8, URZ ;  /* 0x000000082a0772a4 */ /* 0x000fe2000f8e023f */
[----:B------:R1:W3:Y:S01]  /*90d0*/  @!P6 MUFU.RCP R28, R21 ;  /* 0x00000015001ce308 */ /* 0x0002e20000001000 */
[----:B------:R-:W-:Y:S01]  /*90e0*/  IMAD.WIDE R12, R5, 0x10, R12 ;  /* 0x00000010050c7825 */ /* 0x000fe200078e020c */
[----:B------:R-:W-:-:S02]  /*90f0*/  UIMAD.WIDE.U32 UR16, UR41, UR8, UR16 ;  /* 0x00000008291072a5 */ /* 0x000fc4000f8e0010 */
[----:B------:R-:W-:Y:S01]  /*9100*/  UIMAD UR7, UR41, UR9, UR7 ;  /* 0x00000009290772a4 */ /* 0x000fe2000f8e0207 */
[----:B----4-:R-:W-:-:S03]  /*9110*/  @!P0 FMUL.FTZ R67, R67, R26 ;  /* 0x0000001a43438220 */ /* 0x010fc60000410000 */
[----:B------:R4:W5:Y:S01]  /*9120*/  @!P5 MUFU.RCP R29, R22 ;  /* 0x00000016001dd308 */ /* 0x0009620000001000 */
[----:B0-----:R-:W-:Y:S01]  /*9130*/  @!P4 FMUL.FTZ R68, R68, R27 ;  /* 0x0000001b4444c220 */ /* 0x001fe20000410000 */
[----:B-1----:R-:W-:Y:S01]  /*9140*/  F2FP.PACK_AB R21, R73, R76 ;  /* 0x0000004c4915723e */ /* 0x002fe200000000ff */
[----:B------:R-:W-:Y:S02]  /*9150*/  UIADD3 UR9, UR17, UR7, URZ ;  /* 0x0000000711097290 */ /* 0x000fe4000fffe03f */
[----:B------:R-:W-:Y:S02]  /*9160*/  UIMAD UR7, UR27, UR18, URZ ;  /* 0x000000121b0772a4 */ /* 0x000fe4000f8e023f */
[----:B------:R-:W-:Y:S01]  /*9170*/  UMOV UR8, UR16 ;  /* 0x0000001000087c82 */ /* 0x000fe20008000000 */
[----:B------:R0:W1:Y:S01]  /*9180*/  @!P3 MUFU.RCP R14, R23 ;  /* 0x00000017000eb308 */ /* 0x0000620000001000 */
[----:B---3--:R-:W-:Y:S01]  /*9190*/  @!P6 FMUL.FTZ R65, R65, R28 ;  /* 0x0000001c4141e220 */ /* 0x008fe20000410000 */
[----:B----4-:R-:W-:Y:S01]  /*91a0*/  F2FP.PACK_AB R22, R71, R74 ;  /* 0x0000004a4716723e */ /* 0x010fe200000000ff */
[----:B------:R-:W-:-:S02]  /*91b0*/  UIMAD UR7, UR26, UR19, UR7 ;  /* 0x000000131a0772a4 */ /* 0x000fc4000f8e0207 */
[----:B------:R-:W-:Y:S02]  /*91c0*/  UIMAD.WIDE.U32 UR8, UR26, UR18, UR8 ;  /* 0x000000121a0872a5 */ /* 0x000fe4000f8e0008 */
[----:B------:R-:W-:Y:S01]  /*91d0*/  ULDC.64 UR16, c[0x0][0x340] ;  /* 0x0000d00000107ab9 */ /* 0x000fe20000000a00 */
[----:B------:R3:W4:Y:S01]  /*91e0*/  @!P2 MUFU.RCP R15, R24 ;  /* 0x00000018000fa308 */ /* 0x0007220000001000 */
[----:B-----5:R-:W-:Y:S01]  /*91f0*/  STG.E.128 [R12.64+0x200], R8 ;  /* 0x000200080c007986 */ /* 0x020fe2000c101d1e */
[----:B------:R-:W-:Y:S01]  /*9200*/  @!P5 FMUL.FTZ R66, R66, R29 ;  /* 0x0000001d4242d220 */ /* 0x000fe20000410000 */
[----:B0-----:R-:W-:Y:S01]  /*9210*/  F2FP.PACK_AB R23, R69, R72 ;  /* 0x000000484517723e */ /* 0x001fe200000000ff */
[----:B------:R-:W-:Y:S02]  /*9220*/  UIADD3 UR9, UR9, UR7, URZ ;  /* 0x0000000709097290 */ /* 0x000fe4000fffe03f */
[----:B------:R-:W-:Y:S02]  /*9230*/  ULEA UR7, UP0, UR8, UR16, 0x1 ;  /* 0x0000001008077291 */ /* 0x000fe4000f80083f */
[----:B------:R0:W5:Y:S01]  /*9240*/  @!P1 MUFU.RCP R20, R25 ;  /* 0x0000001900149308 */ /* 0x0001620000001000 */
[----:B--2---:R-:W-:Y:S01]  /*9250*/  STG.E.128 [R12.64], R16 ;  /* 0x000000100c007986 */ /* 0x004fe2000c101d1e */
[----:B-1----:R-:W-:Y:S01]  /*9260*/  @!P3 FMUL.FTZ R63, R63, R14 ;  /* 0x0000000e3f3fb220 */ /* 0x002fe20000410000 */
[----:B---3--:R-:W-:Y:S01]  /*9270*/  F2FP.PACK_AB R24, R67, R70 ;  /* 0x000000464318723e */ /* 0x008fe200000000ff */
[----:B------:R-:W-:-:S02]  /*9280*/  ULEA.HI.X UR8, UR8, UR17, UR9, 0x1, UP0 ;  /* 0x0000001108087291 */ /* 0x000fc400080f0c09 */
[----:B------:R-:W-:Y:S01]  /*9290*/  UISETP.GT.AND UP0, UPT, UR39, 0x1, UPT ;  /* 0x000000012700788c */ /* 0x000fe2000bf04270 */
[----:B------:R-:W-:Y:S01]  /*92a0*/  F2FP.PACK_AB R26, R63, R66 ;  /* 0x000000423f1a723e */ /* 0x000fe200000000ff */
[----:B----4-:R-:W-:Y:S01]  /*92b0*/  @!P2 FMUL.FTZ R62, R62, R15 ;  /* 0x0000000f3e3ea220 */ /* 0x010fe20000410000 */
[----:B------:R-:W-:Y:S01]  /*92c0*/  BAR.SYNC.DEFER_BLOCKING 0x0 ;  /* 0x0000000000007b1d */ /* 0x000fe20000010000 */
[----:B0-----:R-:W-:Y:S02]  /*92d0*/  F2FP.PACK_AB R25, R65, R68 ;  /* 0x000000444119723e */ /* 0x001fe400000000ff */
[----:B------:R-:W-:Y:S01]  /*92e0*/  PLOP3.LUT P0, PT, PT, PT, UP0, 0x80, 0x0 ;  /* 0x000000000000781c */ /* 0x000fe20003f0f008 */
[----:B-----5:R-:W-:Y:S01]  /*92f0*/  @!P1 FMUL.FTZ R61, R61, R20 ;  /* 0x000000143d3d9220 */ /* 0x020fe20000410000 */
[----:B------:R-:W-:Y:S01]  /*9300*/  F2FP.PACK_AB R20, R75, R77 ;  /* 0x0000004d4b14723e */ /* 0x000fe200000000ff */
[----:B------:R-:W-:-:S03]  /*9310*/  FADD.FTZ R75, R0, R75 ;  /* 0x0000004b004b7221 */ /* 0x000fc60000010000 */
[----:B------:R-:W-:Y:S01]  /*9320*/  F2FP.PACK_AB R27, R61, R62 ;  /* 0x0000003e3d1b723e */ /* 0x000fe200000000ff */
[----:B------:R-:W-:-:S04]  /*9330*/  FADD.FTZ R76, R75, R76 ;  /* 0x0000004c4b4c7221 */ /* 0x000fc80000010000 */
[----:B------:R-:W-:-:S04]  /*9340*/  FADD.FTZ R73, R76, R73 ;  /* 0x000000494c497221 */ /* 0x000fc80000010000 */
[----:B------:R-:W-:Y:S01]  /*9350*/  FADD.FTZ R74, R73, R74 ;  /* 0x0000004a494a7221 */ /* 0x000fe20000010000 */
[----:B------:R-:W-:Y:S03]  /*9360*/  STS.128 [R7.X16], R20 ;  /* 0x0000001407007388 */ /* 0x000fe6000000cc00 */
[----:B------:R-:W-:Y:S01]  /*9370*/  FADD.FTZ R71, R74, R71 ;  /* 0x000000474a477221 */ /* 0x000fe20000010000 */
        /* <DEDUP_REMOVED lines=21> */
.L_x_1979:
        /* <DEDUP_REMOVED lines=34> */
.L_x_2064:
[----:B0-----:R-:W-:Y:S05]  /*96f0*/  BSYNC B0 ;  /* 0x0000000000007941 */ /* 0x001fea0003800000 */
.L_x_2063:
        /* <DEDUP_REMOVED lines=33> */
.L_x_2066:
[----:B------:R-:W3:Y:S02]  /*9910*/  S2R R11, SR_TID.X ;  /* 0x00000000000b7919 */ /* 0x000ee40000002100 */
.L_x_2067:
[----:B0-----:R-:W-:Y:S05]  /*9920*/  BSYNC B0 ;  /* 0x0000000000007941 */ /* 0x001fea0003800000 */
.L_x_2065:
        /* <DEDUP_REMOVED lines=12> */
.L_x_2068:
        /* <DEDUP_REMOVED lines=30> */
.L_x_2018:
[----:B------:R-:W-:Y:S01]  /*9bd0*/  HFMA2.MMA R54, -RZ, RZ, 0, 5.9604644775390625e-08 ;  /* 0x00000001ff367435 */ /* 0x000fe200000001ff */
[----:B------:R-:W-:Y:S02]  /*9be0*/  MOV R160, R158 ;  /* 0x0000009e00a07202 */ /* 0x000fe40000000f00 */
[----:B------:R-:W-:Y:S02]  /*9bf0*/  MOV R53, RZ ;  /* 0x000000ff00357202 */ /* 0x000fe40000000f00 */
[----:B------:R-:W-:-:S02]  /*9c00*/  MOV R52, 0xffffffff ;  /* 0xffffffff00347802 */ /* 0x000fc40000000f00 */
[----:B------:R-:W-:Y:S02]  /*9c10*/  MOV R48, 0x9c30 ;  /* 0x00009c3000307802 */ /* 0x000fe40000000f00 */
[----:B-1----:R-:W-:Y:S05]  /*9c20*/  CALL.REL.NOINC `($__internal_83_$__cuda_sm70_shflsync_up) ;  /* 0x00000ee000007944 */ /* 0x002fea0003c00000 */
[----:B-1----:R-:W-:Y:S01]  /*9c30*/  MOV R51, R53 ;  /* 0x0000003500337202 */ /* 0x002fe20000000f00 */
[----:B0-----:R-:W-:Y:S05]  /*9c40*/  BRA `(.L_x_2069) ;  /* 0xffffbf8000007947 */ /* 0x001fea000383ffff */
.L_x_2019:
[----:B------:R-:W-:Y:S01]  /*9c50*/  HFMA2.MMA R54, -RZ, RZ, 0, 5.9604644775390625e-08 ;  /* 0x00000001ff367435 */ /* 0x000fe200000001ff */
[----:B------:R-:W-:Y:S02]  /*9c60*/  MOV R160, R55 ;  /* 0x0000003700a07202 */ /* 0x000fe40000000f00 */
[----:B------:R-:W-:Y:S02]  /*9c70*/  MOV R53, RZ ;  /* 0x000000ff00357202 */ /* 0x000fe40000000f00 */
[----:B------:R-:W-:Y:S02]  /*9c80*/  MOV R52, 0xffffffff ;  /* 0xffffffff00347802 */ /* 0x000fe40000000f00 */
[----:B------:R-:W-:Y:S02]  /*9c90*/  MOV R48, 0x9cb0 ;  /* 0x00009cb000307802 */ /* 0x000fe40000000f00 */
[----:B012---:R-:W-:Y:S05]  /*9ca0*/  CALL.REL.NOINC `($__internal_83_$__cuda_sm70_shflsync_up) ;  /* 0x00000e6000007944 */ /* 0x007fea0003c00000 */
        /* <DEDUP_REMOVED lines=10> */
[----:B------:R-:W-:Y:S05]  /*9d50*/  CALL.REL.NOINC `($__internal_83_$__cuda_sm70_shflsync_up) ;  /* 0x00000db000007944 */ /* 0x000fea0003c00000 */
[----:B0-----:R-:W-:Y:S01]  /*9d60*/  HFMA2.MMA R54, -RZ, RZ, 0, 1.1920928955078125e-07 ;  /* 0x00000002ff367435 */ /* 0x001fe200000001ff */
[----:B-1----:R-:W-:Y:S02]  /*9d70*/  MOV R51, R53 ;  /* 0x0000003500337202 */ /* 0x002fe40000000f00 */
[----:B------:R-:W-:-:S02]  /*9d80*/  MOV R160, R50 ;  /* 0x0000003200a07202 */ /* 0x000fc40000000f00 */
[----:B------:R-:W-:Y:S02]  /*9d90*/  MOV R53, RZ ;  /* 0x000000ff00357202 */ /* 0x000fe40000000f00 */
[----:B------:R-:W-:Y:S02]  /*9da0*/  MOV R52, 0xffffffff ;  /* 0xffffffff00347802 */ /* 0x000fe40000000f00 */
[----:B------:R-:W-:Y:S02]  /*9db0*/  MOV R48, 0x9dd0 ;  /* 0x00009dd000307802 */ /* 0x000fe40000000f00 */
[----:B------:R-:W-:Y:S05]  /*9dc0*/  CALL.REL.NOINC `($__internal_83_$__cuda_sm70_shflsync_up) ;  /* 0x00000d4000007944 */ /* 0x000fea0003c00000 */
        /* <DEDUP_REMOVED lines=8> */
[----:B------:R-:W-:Y:S05]  /*9e50*/  CALL.REL.NOINC `($__internal_83_$__cuda_sm70_shflsync_up) ;  /* 0x00000cb000007944 */ /* 0x000fea0003c00000 */
[----:B0-----:R-:W-:Y:S01]  /*9e60*/  HFMA2.MMA R54, -RZ, RZ, 0, 2.384185791015625e-07 ;  /* 0x00000004ff367435 */ /* 0x001fe200000001ff */
[----:B-1----:R-:W-:Y:S02]  /*9e70*/  MOV R51, R53 ;  /* 0x0000003500337202 */ /* 0x002fe40000000f00 */
[----:B------:R-:W-:Y:S02]  /*9e80*/  MOV R160, R50 ;  /* 0x0000003200a07202 */ /* 0x000fe40000000f00 */
[----:B------:R-:W-:Y:S02]  /*9e90*/  MOV R53, RZ ;  /* 0x000000ff00357202 */ /* 0x000fe40000000f00 */
[----:B------:R-:W-:Y:S02]  /*9ea0*/  MOV R52, 0xffffffff ;  /* 0xffffffff00347802 */ /* 0x000fe40000000f00 */
[----:B------:R-:W-:Y:S02]  /*9eb0*/  MOV R48, 0x9ed0 ;  /* 0x00009ed000307802 */ /* 0x000fe40000000f00 */
[----:B------:R-:W-:Y:S05]  /*9ec0*/  CALL.REL.NOINC `($__internal_83_$__cuda_sm70_shflsync_up) ;  /* 0x00000c4000007944 */ /* 0x000fea0003c00000 */
        /* <DEDUP_REMOVED lines=9> */
[----:B------:R-:W-:Y:S05]  /*9f60*/  CALL.REL.NOINC `($__internal_83_$__cuda_sm70_shflsync_up) ;  /* 0x00000ba000007944 */ /* 0x000fea0003c00000 */
[----:B0-----:R-:W-:Y:S01]  /*9f70*/  HFMA2.MMA R54, -RZ, RZ, 0, 4.76837158203125e-07 ;  /* 0x00000008ff367435 */ /* 0x001fe200000001ff */
[----:B-1----:R-:W-:Y:S02]  /*9f80*/  MOV R51, R53 ;  /* 0x0000003500337202 */ /* 0x002fe40000000f00 */
[----:B------:R-:W-:Y:S02]  /*9f90*/  MOV R160, R162 ;  /* 0x000000a200a07202 */ /* 0x000fe40000000f00 */
[----:B------:R-:W-:Y:S02]  /*9fa0*/  MOV R53, RZ ;  /* 0x000000ff00357202 */ /* 0x000fe40000000f00 */
[----:B------:R-:W-:Y:S02]  /*9fb0*/  MOV R52, 0xffffffff ;  /* 0xffffffff00347802 */ /* 0x000fe40000000f00 */
[----:B------:R-:W-:-:S02]  /*9fc0*/  MOV R48, 0x9fe0 ;  /* 0x00009fe000307802 */ /* 0x000fc40000000f00 */
[----:B------:R-:W-:Y:S05]  /*9fd0*/  CALL.REL.NOINC `($__internal_83_$__cuda_sm70_shflsync_up) ;  /* 0x00000b3000007944 */ /* 0x000fea0003c00000 */
        /* <DEDUP_REMOVED lines=9> */
[----:B------:R-:W-:Y:S05]  /*a070*/  CALL.REL.NOINC `($__internal_83_$__cuda_sm70_shflsync_up) ;  /* 0x00000a9000007944 */ /* 0x000fea0003c00000 */
[----:B0-----:R-:W-:Y:S01]  /*a080*/  HFMA2.MMA R54, -RZ, RZ, 0, 9.5367431640625e-07 ;  /* 0x00000010ff367435 */ /* 0x001fe200000001ff */
[----:B-1----:R-:W-:Y:S02]  /*a090*/  MOV R50, R53 ;  /* 0x0000003500327202 */ /* 0x002fe40000000f00 */
[----:B------:R-:W-:Y:S02]  /*a0a0*/  MOV R160, R162 ;  /* 0x000000a200a07202 */ /* 0x000fe40000000f00 */
[----:B------:R-:W-:Y:S02]  /*a0b0*/  MOV R53, RZ ;  /* 0x000000ff00357202 */ /* 0x000fe40000000f00 */
[----:B------:R-:W-:Y:S02]  /*a0c0*/  MOV R52, 0xffffffff ;  /* 0xffffffff00347802 */ /* 0x000fe40000000f00 */
[----:B------:R-:W-:-:S02]  /*a0d0*/  MOV R48, 0xa0f0 ;  /* 0x0000a0f000307802 */ /* 0x000fc40000000f00 */
[----:B------:R-:W-:Y:S05]  /*a0e0*/  CALL.REL.NOINC `($__internal_83_$__cuda_sm70_shflsync_up) ;  /* 0x00000a2000007944 */ /* 0x000fea0003c00000 */
[----:B01----:R-:W-:Y:S05]  /*a0f0*/  BRA `(.L_x_2070) ;  /* 0xffffbc5000007947 */ /* 0x003fea000383ffff */
.L_x_2022:
[----:B------:R-:W-:Y:S01]  /*a100*/  HFMA2.MMA R54, -RZ, RZ, 0, 5.9604644775390625e-08 ;  /* 0x00000001ff367435 */ /* 0x000fe200000001ff */
[----:B------:R-:W-:-:S02]  /*a110*/  MOV R160, R49 ;  /* 0x0000003100a07202 */ /* 0x000fc40000000f00 */
[----:B------:R-:W-:Y:S02]  /*a120*/  MOV R53, RZ ;  /* 0x000000ff00357202 */ /* 0x000fe40000000f00 */
[----:B------:R-:W-:Y:S02]  /*a130*/  MOV R52, 0xffffffff ;  /* 0xffffffff00347802 */ /* 0x000fe40000000f00 */
[----:B------:R-:W-:Y:S02]  /*a140*/  MOV R48, 0xa160 ;  /* 0x0000a16000307802 */ /* 0x000fe40000000f00 */
[----:B-1----:R-:W-:Y:S05]  /*a150*/  CALL.REL.NOINC `($__internal_83_$__cuda_sm70_shflsync_up) ;  /* 0x000009b000007944 */ /* 0x002fea0003c00000 */
[----:B0-----:R-:W-:Y:S01]  /*a160*/  HFMA2.MMA R54, -RZ, RZ, 0, 5.9604644775390625e-08 ;  /* 0x00000001ff367435 */ /* 0x001fe200000001ff */
[----:B-1----:R-:W-:Y:S02]  /*a170*/  MOV R50, R53 ;  /* 0x0000003500327202 */ /* 0x002fe40000000f00 */
[----:B------:R-:W-:Y:S02]  /*a180*/  MOV R160, R158 ;  /* 0x0000009e00a07202 */ /* 0x000fe40000000f00 */
[----:B------:R-:W-:Y:S02]  /*a190*/  MOV R53, RZ ;  /* 0x000000ff00357202 */ /* 0x000fe40000000f00 */
[----:B------:R-:W-:-:S02]  /*a1a0*/  MOV R52, 0xffffffff ;  /* 0xffffffff00347802 */ /* 0x000fc40000000f00 */
[----:B------:R-:W-:Y:S02]  /*a1b0*/  MOV R48, 0xa1d0 ;  /* 0x0000a1d000307802 */ /* 0x000fe40000000f00 */
[----:B------:R-:W-:Y:S05]  /*a1c0*/  CALL.REL.NOINC `($__internal_83_$__cuda_sm70_shflsync_up) ;  /* 0x0000094000007944 */ /* 0x000fea0003c00000 */
[----:B-1----:R-:W-:Y:S01]  /*a1d0*/  MOV R158, R53 ;  /* 0x00000035009e7202 */ /* 0x002fe20000000f00 */
[----:B------:R-:W-:Y:S01]  /*a1e0*/  HFMA2.MMA R53, -RZ, RZ, 0, 0 ;  /* 0x00000000ff357435 */ /* 0x000fe200000001ff */
[----:B0-----:R-:W-:Y:S02]  /*a1f0*/  MOV R160, R50 ;  /* 0x0000003200a07202 */ /* 0x001fe40000000f00 */
[----:B------:R-:W-:Y:S02]  /*a200*/  MOV R54, R94 ;  /* 0x0000005e00367202 */ /* 0x000fe40000000f00 */
[----:B------:R-:W-:Y:S02]  /*a210*/  MOV R51, 0x1f ;  /* 0x0000001f00337802 */ /* 0x000fe40000000f00 */
[----:B------:R-:W-:Y:S02]  /*a220*/  MOV R50, 0xffffffff ;  /* 0xffffffff00327802 */ /* 0x000fe40000000f00 */
[----:B------:R-:W-:-:S02]  /*a230*/  MOV R52, 0xa250 ;  /* 0x0000a25000347802 */ /* 0x000fc40000000f00 */
[----:B------:R-:W-:Y:S05]  /*a240*/  CALL.REL.NOINC `($__internal_82_$__cuda_sm70_shflsync_idx_p) ;  /* 0x0000088000007944 */ /* 0x000fea0003c00000 */
[----:B------:R-:W-:Y:S01]  /*a250*/  HFMA2.MMA R53, -RZ, RZ, 0, 0 ;  /* 0x00000000ff357435 */ /* 0x000fe200000001ff */
[----:B-1----:R-:W-:-:S02]  /*a260*/  MOV R94, R51 ;  /* 0x00000033005e7202 */ /* 0x002fc40000000f00 */
[----:B------:R-:W-:Y:S02]  /*a270*/  MOV R54, R95 ;  /* 0x0000005f00367202 */ /* 0x000fe40000000f00 */
[----:B------:R-:W-:Y:S02]  /*a280*/  MOV R51, 0x1f ;  /* 0x0000001f00337802 */ /* 0x000fe40000000f00 */
[----:B------:R-:W-:Y:S02]  /*a290*/  MOV R50, 0xffffffff ;  /* 0xffffffff00327802 */ /* 0x000fe40000000f00 */
[----:B------:R-:W-:Y:S02]  /*a2a0*/  MOV R52, 0xa2c0 ;  /* 0x0000a2c000347802 */ /* 0x000fe40000000f00 */
[----:B------:R-:W-:Y:S05]  /*a2b0*/  CALL.REL.NOINC `($__internal_82_$__cuda_sm70_shflsync_idx_p) ;  /* 0x0000081000007944 */ /* 0x000fea0003c00000 */
[----:B-1----:R-:W-:Y:S01]  /*a2c0*/  MOV R53, R51 ;  /* 0x0000003300357202 */ /* 0x002fe20000000f00 */
[----:B------:R-:W-:Y:S05]  /*a2d0*/  BRA `(.L_x_2071) ;  /* 0xffffbbf000007947 */ /* 0x000fea000383ffff */
.L_x_2025:
[----:B------:R-:W-:Y:S01]  /*a2e0*/  HFMA2.MMA R158, -RZ, RZ, 0, 5.9604644775390625e-08 ;  /* 0x00000001ff9e7435 */ /* 0x000fe200000001ff */
[----:B------:R-:W-:Y:S02]  /*a2f0*/  MOV R160, R52 ;  /* 0x0000003400a07202 */ /* 0x000fe40000000f00 */
[----:B------:R-:W-:-:S02]  /*a300*/  MOV R54, 0x1f ;  /* 0x0000001f00367802 */ /* 0x000fc40000000f00 */
[----:B------:R-:W-:Y:S02]  /*a310*/  MOV R57, 0xffffffff ;  /* 0xffffffff00397802 */ /* 0x000fe40000000f00 */
[----:B------:R-:W-:Y:S02]  /*a320*/  MOV R50, 0xa340 ;  /* 0x0000a34000327802 */ /* 0x000fe40000000f00 */
[----:B-1----:R-:W-:Y:S05]  /*a330*/  CALL.REL.NOINC `($__internal_81_$__cuda_sm70_shflsync_down) ;  /* 0x0000075000007944 */ /* 0x002fea0003c00000 */
[----:B-1----:R-:W-:Y:S01]  /*a340*/  MOV R55, R57 ;  /* 0x0000003900377202 */ /* 0x002fe20000000f00 */
[----:B0-----:R-:W-:Y:S05]  /*a350*/  BRA `(.L_x_2072) ;  /* 0xffffc18000007947 */ /* 0x001fea000383ffff */
.L_x_2026:
[----:B------:R-:W-:Y:S01]  /*a360*/  HFMA2.MMA R158, -RZ, RZ, 0, 5.9604644775390625e-08 ;  /* 0x00000001ff9e7435 */ /* 0x000fe200000001ff */
[----:B------:R-:W-:Y:S02]  /*a370*/  MOV R160, R53 ;  /* 0x0000003500a07202 */ /* 0x000fe40000000f00 */
[----:B------:R-:W-:Y:S02]  /*a380*/  MOV R54, 0x1f ;  /* 0x0000001f00367802 */ /* 0x000fe40000000f00 */
[----:B------:R-:W-:Y:S02]  /*a390*/  MOV R57, 0xffffffff ;  /* 0xffffffff00397802 */ /* 0x000fe40000000f00 */
[----:B------:R-:W-:-:S02]  /*a3a0*/  MOV R50, 0xa3c0 ;  /* 0x0000a3c000327802 */ /* 0x000fc40000000f00 */
[----:B012---:R-:W-:Y:S05]  /*a3b0*/  CALL.REL.NOINC `($__internal_81_$__cuda_sm70_shflsync_down) ;  /* 0x000006d000007944 */ /* 0x007fea0003c00000 */
        /* <DEDUP_REMOVED lines=9> */
[----:B------:R-:W-:Y:S05]  /*a450*/  CALL.REL.NOINC `($__internal_81_$__cuda_sm70_shflsync_down) ;  /* 0x0000063000007944 */ /* 0x000fea0003c00000 */
[----:B0-----:R-:W-:Y:S01]  /*a460*/  HFMA2.MMA R158, -RZ, RZ, 0, 1.1920928955078125e-07 ;  /* 0x00000002ff9e7435 */ /* 0x001fe200000001ff */
[----:B-1----:R-:W-:Y:S02]  /*a470*/  MOV R52, R57 ;  /* 0x0000003900347202 */ /* 0x002fe40000000f00 */
[----:B------:R-:W-:-:S02]  /*a480*/  MOV R160, R56 ;  /* 0x0000003800a07202 */ /* 0x000fc40000000f00 */
[----:B------:R-:W-:Y:S02]  /*a490*/  MOV R54, 0x1f ;  /* 0x0000001f00367802 */ /* 0x000fe40000000f00 */
[----:B------:R-:W-:Y:S02]  /*a4a0*/  MOV R57, 0xffffffff ;  /* 0xffffffff00397802 */ /* 0x000fe40000000f00 */
[----:B------:R-:W-:Y:S02]  /*a4b0*/  MOV R50, 0xa4d0 ;  /* 0x0000a4d000327802 */ /* 0x000fe40000000f00 */
[----:B------:R-:W-:Y:S05]  /*a4c0*/  CALL.REL.NOINC `($__internal_81_$__cuda_sm70_shflsync_down) ;  /* 0x000005c000007944 */ /* 0x000fea0003c00000 */
[----:B-1----:R-:W-:Y:S01]  /*a4d0*/  @!P3 FFMA.FTZ R56, R55, R57, R56 ;  /* 0x000000393738b223 */ /* 0x002fe20000010038 */
[----:B0-----:R-:W-:Y:S01]  /*a4e0*/  HFMA2.MMA R158, -RZ, RZ, 0, 2.384185791015625e-07 ;  /* 0x00000004ff9e7435 */ /* 0x001fe200000001ff */
[----:B------:R-:W-:Y:S01]  /*a4f0*/  @!P3 FMUL.FTZ R55, R52, R55 ;  /* 0x000000373437b220 */ /* 0x000fe20000410000 */
[----:B------:R-:W-:Y:S02]  /*a500*/  MOV R54, 0x1f ;  /* 0x0000001f00367802 */ /* 0x000fe40000000f00 */
[----:B------:R-:W-:Y:S02]  /*a510*/  MOV R57, 0xffffffff ;  /* 0xffffffff00397802 */ /* 0x000fe40000000f00 */
[----:B------:R-:W-:-:S02]  /*a520*/  MOV R160, R55 ;  /* 0x0000003700a07202 */ /* 0x000fc40000000f00 */
[----:B------:R-:W-:Y:S02]  /*a530*/  MOV R50, 0xa550 ;  /* 0x0000a55000327802 */ /* 0x000fe40000000f00 */
[----:B------:R-:W-:Y:S05]  /*a540*/  CALL.REL.NOINC `($__internal_81_$__cuda_sm70_shflsync_down) ;  /* 0x0000054000007944 */ /* 0x000fea0003c00000 */
[----:B0-----:R-:W-:Y:S01]  /*a550*/  HFMA2.MMA R158, -RZ, RZ, 0, 2.384185791015625e-07 ;  /* 0x00000004ff9e7435 */ /* 0x001fe200000001ff */
[----:B-1----:R-:W-:Y:S02]  /*a560*/  MOV R52, R57 ;  /* 0x0000003900347202 */ /* 0x002fe40000000f00 */
[----:B------:R-:W-:Y:S02]  /*a570*/  MOV R160, R56 ;  /* 0x0000003800a07202 */ /* 0x000fe40000000f00 */
[----:B------:R-:W-:Y:S02]  /*a580*/  MOV R54, 0x1f ;  /* 0x0000001f00367802 */ /* 0x000fe40000000f00 */
[----:B------:R-:W-:Y:S02]  /*a590*/  MOV R57, 0xffffffff ;  /* 0xffffffff00397802 */ /* 0x000fe40000000f00 */
[----:B------:R-:W-:Y:S02]  /*a5a0*/  MOV R50, 0xa5c0 ;  /* 0x0000a5c000327802 */ /* 0x000fe40000000f00 */
[----:B------:R-:W-:Y:S05]  /*a5b0*/  CALL.REL.NOINC `($__internal_81_$__cuda_sm70_shflsync_down) ;  /* 0x000004d000007944 */ /* 0x000fea0003c00000 */
        /* <DEDUP_REMOVED lines=8> */
[----:B------:R-:W-:Y:S05]  /*a640*/  CALL.REL.NOINC `($__internal_81_$__cuda_sm70_shflsync_down) ;  /* 0x0000044000007944 */ /* 0x000fea0003c00000 */
[----:B0-----:R-:W-:Y:S01]  /*a650*/  HFMA2.MMA R158, -RZ, RZ, 0, 4.76837158203125e-07 ;  /* 0x00000008ff9e7435 */ /* 0x001fe200000001ff */
[----:B-1----:R-:W-:Y:S02]  /*a660*/  MOV R52, R57 ;  /* 0x0000003900347202 */ /* 0x002fe40000000f00 */
[----:B------:R-:W-:Y:S02]  /*a670*/  MOV R160, R56 ;  /* 0x0000003800a07202 */ /* 0x000fe40000000f00 */
[----:B------:R-:W-:-:S02]  /*a680*/  MOV R54, 0x1f ;  /* 0x0000001f00367802 */ /* 0x000fc40000000f00 */
[----:B------:R-:W-:Y:S02]  /*a690*/  MOV R57, 0xffffffff ;  /* 0xffffffff00397802 */ /* 0x000fe40000000f00 */
[----:B------:R-:W-:Y:S02]  /*a6a0*/  MOV R50, 0xa6c0 ;  /* 0x0000a6c000327802 */ /* 0x000fe40000000f00 */
[----:B------:R-:W-:Y:S05]  /*a6b0*/  CALL.REL.NOINC `($__internal_81_$__cuda_sm70_shflsync_down) ;  /* 0x000003d000007944 */ /* 0x000fea0003c00000 */
        /* <DEDUP_REMOVED lines=9> */
[----:B------:R-:W-:Y:S05]  /*a750*/  CALL.REL.NOINC `($__internal_81_$__cuda_sm70_shflsync_down) ;  /* 0x0000033000007944 */ /* 0x000fea0003c00000 */
[----:B0-----:R-:W-:Y:S01]  /*a760*/  HFMA2.MMA R158, -RZ, RZ, 0, 9.5367431640625e-07 ;  /* 0x00000010ff9e7435 */ /* 0x001fe200000001ff */
[----:B-1----:R-:W-:Y:S02]  /*a770*/  MOV R53, R57 ;  /* 0x0000003900357202 */ /* 0x002fe40000000f00 */
[----:B------:R-:W-:Y:S02]  /*a780*/  MOV R160, R55 ;  /* 0x0000003700a07202 */ /* 0x000fe40000000f00 */
[----:B------:R-:W-:Y:S02]  /*a790*/  MOV R54, 0x1f ;  /* 0x0000001f00367802 */ /* 0x000fe40000000f00 */
[----:B------:R-:W-:Y:S02]  /*a7a0*/  MOV R57, 0xffffffff ;  /* 0xffffffff00397802 */ /* 0x000fe40000000f00 */
[----:B------:R-:W-:-:S02]  /*a7b0*/  MOV R50, 0xa7d0 ;  /* 0x0000a7d000327802 */ /* 0x000fc40000000f00 */
[----:B------:R-:W-:Y:S05]  /*a7c0*/  CALL.REL.NOINC `($__internal_81_$__cuda_sm70_shflsync_down) ;  /* 0x000002c000007944 */ /* 0x000fea0003c00000 */
[----:B-1----:R-:W-:Y:S01]  /*a7d0*/  @!P0 FFMA.FTZ R55, R56, R57, R55 ;  /* 0x0000003938378223 */ /* 0x002fe20000010037 */
[----:B------:R-:W-:Y:S01]  /*a7e0*/  MOV R51, 0x1f ;  /* 0x0000001f00337802 */ /* 0x000fe20000000f00 */
[----:B------:R-:W-:Y:S01]  /*a7f0*/  @!P0 FMUL.FTZ R56, R53, R56 ;  /* 0x0000003835388220 */ /* 0x000fe20000410000 */
[----:B------:R-:W-:Y:S01]  /*a800*/  HFMA2.MMA R53, -RZ, RZ, 0, 0 ;  /* 0x00000000ff357435 */ /* 0x000fe200000001ff */
[----:B------:R-:W-:-:S02]  /*a810*/  MOV R50, 0xffffffff ;  /* 0xffffffff00327802 */ /* 0x000fc40000000f00 */
[----:B------:R-:W-:Y:S02]  /*a820*/  MOV R52, 0xa850 ;  /* 0x0000a85000347802 */ /* 0x000fe40000000f00 */
[----:B0-----:R-:W-:Y:S02]  /*a830*/  MOV R54, R56 ;  /* 0x0000003800367202 */ /* 0x001fe40000000f00 */
[----:B------:R-:W-:Y:S05]  /*a840*/  CALL.REL.NOINC `($__internal_82_$__cuda_sm70_shflsync_idx_p) ;  /* 0x0000028000007944 */ /* 0x000fea0003c00000 */
[----:B------:R-:W-:Y:S01]  /*a850*/  HFMA2.MMA R53, -RZ, RZ, 0, 0 ;  /* 0x00000000ff357435 */ /* 0x000fe200000001ff */
[----:B-1----:R-:W-:Y:S02]  /*a860*/  MOV R149, R51 ;  /* 0x0000003300957202 */ /* 0x002fe40000000f00 */
[----:B------:R-:W-:Y:S02]  /*a870*/  MOV R54, R55 ;  /* 0x0000003700367202 */ /* 0x000fe40000000f00 */
[----:B------:R-:W-:Y:S02]  /*a880*/  MOV R51, 0x1f ;  /* 0x0000001f00337802 */ /* 0x000fe40000000f00 */
[----:B------:R-:W-:Y:S02]  /*a890*/  MOV R50, 0xffffffff ;  /* 0xffffffff00327802 */ /* 0x000fe40000000f00 */
[----:B------:R-:W-:-:S02]  /*a8a0*/  MOV R52, 0xa8c0 ;  /* 0x0000a8c000347802 */ /* 0x000fc40000000f00 */
[----:B------:R-:W-:Y:S05]  /*a8b0*/  CALL.REL.NOINC `($__internal_82_$__cuda_sm70_shflsync_idx_p) ;  /* 0x0000021000007944 */ /* 0x000fea0003c00000 */
[----:B------:R-:W-:Y:S01]  /*a8c0*/  HFMA2.MMA R158, -RZ, RZ, 0, 5.9604644775390625e-08 ;  /* 0x00000001ff9e7435 */ /* 0x000fe200000001ff */
[----:B-1----:R-:W-:-:S02]  /*a8d0*/  MOV R156, R51 ;  /* 0x00000033009c7202 */ /* 0x002fc40000000f00 */
[----:B------:R-:W-:Y:S02]  /*a8e0*/  MOV R160, R56 ;  /* 0x0000003800a07202 */ /* 0x000fe40000000f00 */
[----:B------:R-:W-:Y:S02]  /*a8f0*/  MOV R54, 0x1f ;  /* 0x0000001f00367802 */ /* 0x000fe40000000f00 */
[----:B------:R-:W-:Y:S02]  /*a900*/  MOV R57, 0xffffffff ;  /* 0xffffffff00397802 */ /* 0x000fe40000000f00 */
[----:B------:R-:W-:Y:S02]  /*a910*/  MOV R50, 0xa930 ;  /* 0x0000a93000327802 */ /* 0x000fe40000000f00 */
[----:B------:R-:W-:Y:S05]  /*a920*/  CALL.REL.NOINC `($__internal_81_$__cuda_sm70_shflsync_down) ;  /* 0x0000016000007944 */ /* 0x000fea0003c00000 */
[----:B0-----:R-:W-:Y:S01]  /*a930*/  HFMA2.MMA R158, -RZ, RZ, 0, 5.9604644775390625e-08 ;  /* 0x00000001ff9e7435 */ /* 0x001fe200000001ff */
[----:B-1----:R-:W-:Y:S02]  /*a940*/  MOV R56, R57 ;  /* 0x0000003900387202 */ /* 0x002fe40000000f00 */
[----:B------:R-:W-:Y:S02]  /*a950*/  MOV R160, R55 ;  /* 0x0000003700a07202 */ /* 0x000fe40000000f00 */
[----:B------:R-:W-:-:S02]  /*a960*/  MOV R54, 0x1f ;  /* 0x0000001f00367802 */ /* 0x000fc40000000f00 */
[----:B------:R-:W-:Y:S02]  /*a970*/  MOV R57, 0xffffffff ;  /* 0xffffffff00397802 */ /* 0x000fe40000000f00 */
[----:B------:R-:W-:Y:S02]  /*a980*/  MOV R50, 0xa9a0 ;  /* 0x0000a9a000327802 */ /* 0x000fe40000000f00 */
[----:B------:R-:W-:Y:S05]  /*a990*/  CALL.REL.NOINC `($__internal_81_$__cuda_sm70_shflsync_down) ;  /* 0x000000f000007944 */ /* 0x000fea0003c00000 */
[----:B------:R-:W-:Y:S01]  /*a9a0*/  HFMA2.MMA R53, -RZ, RZ, 0, 0 ;  /* 0x00000000ff357435 */ /* 0x000fe200000001ff */
[----:B0-----:R-:W-:Y:S02]  /*a9b0*/  MOV R54, R48 ;  /* 0x0000003000367202 */ /* 0x001fe40000000f00 */
[----:B------:R-:W-:Y:S02]  /*a9c0*/  MOV R51, 0x1f ;  /* 0x0000001f00337802 */ /* 0x000fe40000000f00 */
[----:B------:R-:W-:Y:S02]  /*a9d0*/  MOV R50, 0xffffffff ;  /* 0xffffffff00327802 */ /* 0x000fe40000000f00 */
[----:B------:R-:W-:Y:S02]  /*a9e0*/  MOV R52, 0xaa00 ;  /* 0x0000aa0000347802 */ /* 0x000fe40000000f00 */
[----:B-1----:R-:W-:Y:S05]  /*a9f0*/  CALL.REL.NOINC `($__internal_82_$__cuda_sm70_shflsync_idx_p) ;  /* 0x000000d000007944 */ /* 0x002fea0003c00000 */
        /* <DEDUP_REMOVED lines=9> */
        .weak           $__internal_81_$__cuda_sm70_shflsync_down
        .type           $__internal_81_$__cuda_sm70_shflsync_down,@function
        .size           $__internal_81_$__cuda_sm70_shflsync_down,($__internal_82_$__cuda_sm70_shflsync_idx_p - $__internal_81_$__cuda_sm70_shflsync_down)
$__internal_81_$__cuda_sm70_shflsync_down:
[----:B------:R-:W-:Y:S01]  /*aa90*/  HFMA2.MMA R51, -RZ, RZ, 0, 0 ;  /* 0x00000000ff337435 */ /* 0x000fe200000001ff */
[----:B------:R-:W-:Y:S04]  /*aaa0*/  WARPSYNC R57 ;  /* 0x0000003900007348 */ /* 0x000fe80003800000 */
[----:B------:R0:W1:Y:S01]  /*aab0*/  SHFL.DOWN PT, R57, R160, R158, R54 ;  /* 0x0800009ea0397389 */ /* 0x00006200000e0036 */
[----:B------:R-:W-:Y:S05]  /*aac0*/  RET.REL.NODEC R50 `(_Z25selective_scan_bwd_kernelI32Selective_Scan_bwd_kernel_traitsILi128ELi16ELb1ELb1ELb0ELb1ELb1EN3c104HalfEfEEv12SSMParamsBwd) ;  /* 0xffff553032007950 */ /* 0x000fea0003c3ffff */
        .weak           $__internal_82_$__cuda_sm70_shflsync_idx_p
        .type           $__internal_82_$__cuda_sm70_shflsync_idx_p,@function
        .size           $__internal_82_$__cuda_sm70_shflsync_idx_p,($__internal_83_$__cuda_sm70_shflsync_up - $__internal_82_$__cuda_sm70_shflsync_idx_p)
$__internal_82_$__cuda_sm70_shflsync_idx_p:
[----:B------:R-:W-:Y:S04]  /*aad0*/  WARPSYNC R50 ;  /* 0x0000003200007348 */ /* 0x000fe80003800000 */
[----:B------:R0:W1:Y:S02]  /*aae0*/  SHFL.IDX PT, R51, R54, R53, R51 ;  /* 0x0000003536337389 */ /* 0x00006400000e0033 */
[----:B0-----:R-:W-:-:S04]  /*aaf0*/  MOV R53, 0x0 ;  /* 0x0000000000357802 */ /* 0x001fc80000000f00 */
[----:B------:R-:W-:Y:S05]  /*ab00*/  RET.REL.NODEC R52 `(_Z25selective_scan_bwd_kernelI32Selective_Scan_bwd_kernel_traitsILi128ELi16ELb1ELb1ELb0ELb1ELb1EN3c104HalfEfEEv12SSMParamsBwd) ;  /* 0xffff54f034007950 */ /* 0x000fea0003c3ffff */
        .weak           $__internal_83_$__cuda_sm70_shflsync_up
        .type           $__internal_83_$__cuda_sm70_shflsync_up,@function
        .size           $__internal_83_$__cuda_sm70_shflsync_up,(.L_x_8895 - $__internal_83_$__cuda_sm70_shflsync_up)
$__internal_83_$__cuda_sm70_shflsync_up:
[----:B------:R-:W-:Y:S01]  /*ab10*/  HFMA2.MMA R49, -RZ, RZ, 0, 0 ;  /* 0x00000000ff317435 */ /* 0x000fe200000001ff */
[----:B------:R-:W-:Y:S04]  /*ab20*/  WARPSYNC R52 ;  /* 0x0000003400007348 */ /* 0x000fe80003800000 */
[----:B------:R0:W1:Y:S01]  /*ab30*/  SHFL.UP PT, R53, R160, R54, R53 ;  /* 0x04000036a0357389 */ /* 0x00006200000e0035 */
[----:B------:R-:W-:Y:S05]  /*ab40*/  RET.REL.NODEC R48 `(_Z25selective_scan_bwd_kernelI32Selective_Scan_bwd_kernel_traitsILi128ELi16ELb1ELb1ELb0ELb1ELb1EN3c104HalfEfEEv12SSMParamsBwd) ;  /* 0xffff54b030007950 */ /* 0x000fea0003c3ffff */
.L_x_2074:
        /* <DEDUP_REMOVED lines=11> */
.L_x_8895:


//--------------------- .text._Z25selective_scan_bwd_kernelI32Selective_Scan_bwd_kernel_traitsILi128ELi16ELb1ELb1ELb1ELb0ELb0EN3c104HalfEfEEv12SSMParamsBwd --------------------------
	.section	.text._Z25selective_scan_bwd_kernelI32Selective_Scan_bwd_kernel_traitsILi128ELi16ELb1ELb1ELb1ELb0ELb0EN3c104HalfEfEEv12SSMParamsBwd,"ax",@progbits
	.sectioninfo	@"SHI_REGISTERS=168"
	.align	128
        .global         _Z25selective_scan_bwd_kernelI32Selective_Scan_bwd_kernel_traitsILi128ELi16ELb1ELb1ELb1ELb0ELb0EN3c104HalfEfEEv12SSMParamsBwd
        .type           _Z25selective_scan_bwd_kernelI32Selective_Scan_bwd_kernel_traitsILi128ELi16ELb1ELb1ELb1ELb0ELb0EN3c104HalfEfEEv12SSMParamsBwd,@function
        .size           _Z25selective_scan_bwd_kernelI32Selective_Scan_bwd_kernel_traitsILi128ELi16ELb1ELb1ELb1ELb0ELb0EN3c104HalfEfEEv12SSMParamsBwd,(.L_x_8898 - _Z25selective_scan_bwd_kernelI32Selective_Scan_bwd_kernel_traitsILi128ELi16ELb1ELb1ELb1ELb0ELb0EN3c104HalfEfEEv12SSMParamsBwd)
        .other          _Z25selective_scan_bwd_kernelI32Selective_Scan_bwd_kernel_traitsILi128ELi16ELb1ELb1ELb1ELb0ELb0EN3c104HalfEfEEv12SSMParamsBwd,@"STO_CUDA_ENTRY STV_DEFAULT"
_Z25selective_scan_bwd_kernelI32Selective_Scan_bwd_kernel_traitsILi128ELi16ELb1ELb1ELb1ELb0ELb0EN3c104HalfEfEEv12SSMParamsBwd:
.text._Z25selective_scan_bwd_kernelI32Selective_Scan_bwd_kernel_traitsILi128ELi16ELb1ELb1ELb1ELb0ELb0EN3c104HalfEfEEv12SSMParamsBwd:
        /* <DEDUP_REMOVED lines=31> */
[----:B-1----:R-:W-:Y:S01]  /*01f0*/  USHF.R.S32.HI UR27, URZ, 0x1f, UR26 ;  /* 0x0000001f3f1b7899 */ /* 0x002fe2000801141a */
[----:B------:R-:W-:Y:S01]  /*0200*/  HFMA2.MMA R99, -RZ, RZ, 0, 0 ;  /* 0x00000000ff637435 */ /* 0x000fe200000001ff */
[----:B------:R-:W-:Y:S01]  /*0210*/  UISETP.NE.U32.AND UP0, UPT, URZ, UR4, UPT ;  /* 0x000000043f00728c */ /* 0x000fe2000bf05070 */
[----:B------:R-:W-:Y:S01]  /*0220*/  MOV R97, RZ ;  /* 0x000000ff00617202 */ /* 0x000fe20000000f00 */
[----:B------:R-:W-:-:S02]  /*0230*/  UIMAD UR4, UR27, UR6, URZ ;  /* 0x000000061b0472a4 */ /* 0x000fc4000f8e023f */
[----:B------:R-:W-:Y:S02]  /*0240*/  UIMAD.WIDE.U32 UR14, UR26, UR6, URZ ;  /* 0x000000061a0e72a5 */ /* 0x000fe4000f8e003f */
[----:B------:R-:W-:Y:S02]  /*0250*/  UIMAD UR4, UR26, UR7, UR4 ;  /* 0x000000071a0472a4 */ /* 0x000fe4000f8e0204 */
[----:B------:R-:W-:Y:S02]  /*0260*/  UISETP.NE.AND.EX UP0, UPT, URZ, UR5, UPT, UP0 ;  /* 0x000000053f00728c */ /* 0x000fe4000bf05300 */
[----:B------:R-:W-:Y:S02]  /*0270*/  ULDC.64 UR6, c[0x0][0x1e0] ;  /* 0x0000780000067ab9 */ /* 0x000fe40000000a00 */
[----:B------:R-:W-:Y:S01]  /*0280*/  UIMAD UR5, UR27, UR6, URZ ;  /* 0x000000061b0572a4 */ /* 0x000fe2000f8e023f */
[----:B0-----:R-:W0:Y:S01]  /*0290*/  I2F.RP R0, UR38 ;  /* 0x0000002600007d06 */ /* 0x001e220008209400 */
[----:B------:R-:W-:-:S02]  /*02a0*/  UISETP.NE.U32.AND UP1, UPT, URZ, UR24, UPT ;  /* 0x000000183f00728c */ /* 0x000fc4000bf25070 */
[----:B------:R-:W-:Y:S02]  /*02b0*/  UIMAD UR28, UR26, UR7, UR5 ;  /* 0x000000071a1c72a4 */ /* 0x000fe4000f8e0205 */
[----:B------:R-:W-:Y:S02]  /*02c0*/  UISETP.NE.AND.EX UP1, UPT, URZ, UR25, UPT, UP1 ;  /* 0x000000193f00728c */ /* 0x000fe4000bf25310 */
[----:B------:R-:W-:Y:S02]  /*02d0*/  UISETP.NE.U32.AND UP2, UPT, URZ, UR32, UPT ;  /* 0x000000203f00728c */ /* 0x000fe4000bf45070 */
[----:B------:R-:W-:Y:S02]  /*02e0*/  UMOV UR34, URZ ;  /* 0x0000003f00227c82 */ /* 0x000fe40008000000 */
[----:B------:R-:W-:Y:S02]  /*02f0*/  UISETP.NE.AND.EX UP2, UPT, URZ, UR33, UPT, UP2 ;  /* 0x000000213f00728c */ /* 0x000fe4000bf45320 */
[----:B------:R-:W-:-:S02]  /*0300*/  UMOV UR35, URZ ;  /* 0x0000003f00237c82 */ /* 0x000fc40008000000 */
[----:B------:R-:W-:Y:S01]  /*0310*/  UMOV UR36, URZ ;  /* 0x0000003f00247c82 */ /* 0x000fe20008000000 */
[----:B0-----:R-:W0:Y:S01]  /*0320*/  MUFU.RCP R0, R0 ;  /* 0x0000000000007308 */ /* 0x001e220000001000 */
[----:B------:R-:W-:Y:S02]  /*0330*/  @UP1 ULEA UR34, UP3, UR10, UR24, 0x2 ;  /* 0x000000180a221291 */ /* 0x000fe4000f86103f */
[----:B------:R-:W-:Y:S02]  /*0340*/  UIADD3 UR15, UR15, UR4, URZ ;  /* 0x000000040f0f7290 */ /* 0x000fe4000fffe03f */
[----:B------:R-:W-:Y:S02]  /*0350*/  @UP1 ULEA.HI.X UR35, UR10, UR25, UR11, 0x2, UP3 ;  /* 0x000000190a231291 */ /* 0x000fe400098f140b */
[----:B------:R-:W-:Y:S02]  /*0360*/  @UP2 ULEA UR36, UP1, UR10, UR32, 0x2 ;  /* 0x000000200a242291 */ /* 0x000fe4000f82103f */
[----:B------:R-:W-:-:S02]  /*0370*/  ULDC.64 UR24, c[0x0][0x1d8] ;  /* 0x0000760000187ab9 */ /* 0x000fc40000000a00 */
[----:B------:R-:W-:Y:S02]  /*0380*/  UMOV UR37, URZ ;  /* 0x0000003f00257c82 */ /* 0x000fe40008000000 */
[----:B------:R-:W-:Y:S02]  /*0390*/  UMOV UR4, URZ ;  /* 0x0000003f00047c82 */ /* 0x000fe40008000000 */
[----:B------:R-:W-:Y:S01]  /*03a0*/  @UP2 ULEA.HI.X UR37, UR10, UR33, UR11, 0x2, UP1 ;  /* 0x000000210a252291 */ /* 0x000fe200088f140b */
[----:B0-----:R-:W-:Y:S01]  /*03b0*/  IADD3 R0, R0, 0xffffffe, RZ ;  /* 0x0ffffffe00007810 */ /* 0x001fe20007ffe0ff */
[----:B------:R-:W-:Y:S02]  /*03c0*/  UIMAD UR22, UR11, UR24, URZ ;  /* 0x000000180b1672a4 */ /* 0x000fe4000f8e023f */
[----:B------:R-:W-:Y:S02]  /*03d0*/  UIMAD.WIDE.U32 UR14, UR10, UR24, UR14 ;  /* 0x000000180a0e72a5 */ /* 0x000fe4000f8e000e */
[----:B------:R-:W-:Y:S01]  /*03e0*/  UIMAD UR22, UR10, UR25, UR22 ;  /* 0x000000190a1672a4 */ /* 0x000fe2000f8e0216 */
[----:B------:R-:W0:Y:S01]  /*03f0*/  F2I.FTZ.U32.TRUNC.NTZ R0, R0 ;  /* 0x0000000000007305 */ /* 0x000e22000021f000 */
[----:B------:R-:W-:-:S02]  /*0400*/  UIMAD.WIDE.U32 UR16, UR26, UR6, URZ ;  /* 0x000000061a1072a5 */ /* 0x000fc4000f8e003f */
[----:B------:R-:W-:Y:S02]  /*0410*/  UIMAD UR12, UR27, UR8, URZ ;  /* 0x000000081b0c72a4 */ /* 0x000fe4000f8e023f */
[----:B------:R-:W-:Y:S02]  /*0420*/  ULDC.64 UR6, c[0x0][0x278] ;  /* 0x00009e0000067ab9 */ /* 0x000fe40000000a00 */
[----:B------:R-:W-:Y:S02]  /*0430*/  UIMAD UR23, UR27, UR6, URZ ;  /* 0x000000061b1772a4 */ /* 0x000fe4000f8e023f */
[----:B------:R-:W-:Y:S02]  /*0440*/  UIMAD UR13, UR27, UR20, URZ ;  /* 0x000000141b0d72a4 */ /* 0x000fe4000f8e023f */
[----:B------:R-:W-:Y:S02]  /*0450*/  UIMAD.WIDE.U32 UR18, UR26, UR6, URZ ;  /* 0x000000061a1272a5 */ /* 0x000fe4000f8e003f */
[----:B------:R-:W-:-:S02]  /*0460*/  UIMAD UR23, UR26, UR7, UR23 ;  /* 0x000000071a1772a4 */ /* 0x000fc4000f8e0217 */
[----:B------:R-:W-:Y:S01]  /*0470*/  UIMAD.WIDE.U32 UR6, UR26, UR8, URZ ;  /* 0x000000081a0672a5 */ /* 0x000fe2000f8e003f */
[----:B0-----:R0:W1:Y:S01]  /*0480*/  R2UR UR5, R0 ;  /* 0x00000000000573c2 */ /* 0x00106200000e0000 */
[----:B------:R-:W-:Y:S02]  /*0490*/  UIMAD UR12, UR26, UR9, UR12 ;  /* 0x000000091a0c72a4 */ /* 0x000fe4000f8e020c */
[----:B------:R-:W-:Y:S02]  /*04a0*/  UIMAD.WIDE.U32 UR8, UR26, UR20, URZ ;  /* 0x000000141a0872a5 */ /* 0x000fe4000f8e003f */
[----:B------:R-:W-:Y:S02]  /*04b0*/  UIMAD UR13, UR26, UR21, UR13 ;  /* 0x000000151a0d72a4 */ /* 0x000fe4000f8e020d */
[----:B------:R-:W-:Y:S01]  /*04c0*/  UIADD3 UR19, UR19, UR23, URZ ;  /* 0x0000001713137290 */ /* 0x000fe2000fffe03f */
[----:B0-----:R-:W-:Y:S01]  /*04d0*/  IABS R0, UR10 ;  /* 0x0000000a00007c13 */ /* 0x001fe20008000000 */
[----:B------:R-:W-:-:S02]  /*04e0*/  ULDC.64 UR20, c[0x0][0x1e8] ;  /* 0x00007a0000147ab9 */ /* 0x000fc40000000a00 */
[----:B------:R-:W-:Y:S01]  /*04f0*/  UIMAD UR39, UR11, UR20, URZ ;  /* 0x000000140b2772a4 */ /* 0x000fe2000f8e023f */
[----:B------:R-:W0:Y:S01]  /*0500*/  R2UR UR29, R0 ;  /* 0x00000000001d73c2 */ /* 0x000e2200000e0000 */
[----:B------:R-:W-:Y:S02]  /*0510*/  ULDC UR41, c[0x0][0x178] ;  /* 0x00005e0000297ab9 */ /* 0x000fe40000000800 */
[----:B------:R-:W-:Y:S02]  /*0520*/  ULOP3.LUT UR40, UR10, UR41, URZ, 0x3c, !UPT ;  /* 0x000000290a287292 */ /* 0x000fe4000f8e3c3f */
[----:B------:R-:W-:Y:S02]  /*0530*/  UIADD3 UR9, UR9, UR13, URZ ;  /* 0x0000000d09097290 */ /* 0x000fe4000fffe03f */
[----:B-1----:R-:W-:-:S04]  /*0540*/  UIADD3 UR32, URZ, -UR5, URZ ;  /* 0x800000053f207290 */ /* 0x002fc8000fffe03f */
[----:B------:R-:W-:-:S04]  /*0550*/  UIMAD UR32, UR32, UR38, URZ ;  /* 0x00000026202072a4 */ /* 0x000fc8000f8e023f */
[----:B------:R-:W-:Y:S02]  /*0560*/  UIMAD.WIDE.U32 UR32, UR5, UR32, UR4 ;  /* 0x00000020052072a5 */ /* 0x000fe4000f8e0004 */
[----:B------:R-:W-:Y:S02]  /*0570*/  UIADD3 UR5, UR17, UR28, URZ ;  /* 0x0000001c11057290 */ /* 0x000fe4000fffe03f */
[----:B0-----:R-:W-:Y:S02]  /*0580*/  UIMAD.WIDE.U32 UR24, UR33, UR29, URZ ;  /* 0x0000001d211872a5 */ /* 0x001fe4000f8e003f */
[----:B------:R-:W-:Y:S02]  /*0590*/  UMOV UR4, UR16 ;  /* 0x0000001000047c82 */ /* 0x000fe40008000000 */
[----:B------:R-:W-:Y:S02]  /*05a0*/  UIMAD UR17, UR10, UR21, UR39 ;  /* 0x000000150a1172a4 */ /* 0x000fe4000f8e0227 */
[----:B------:R-:W-:-:S02]  /*05b0*/  ULDC UR32, c[0x0][0x174] ;  /* 0x00005d0000207ab9 */ /* 0x000fc40000000800 */
[----:B------:R-:W-:Y:S02]  /*05c0*/  UMOV UR33, UR25 ;  /* 0x0000001900217c82 */ /* 0x000fe40008000000 */
[----:B------:R-:W-:Y:S02]  /*05d0*/  UIADD3 UR16, -UR33, URZ, URZ ;  /* 0x0000003f21107290 */ /* 0x000fe4000fffe13f */
[----:B------:R-:W-:Y:S02]  /*05e0*/  UIMAD.WIDE.U32 UR20, UR10, UR20, UR4 ;  /* 0x000000140a1472a5 */ /* 0x000fe4000f8e0004 */
[----:B------:R-:W-:Y:S02]  /*05f0*/  UIMAD UR29, UR38, UR16, UR29 ;  /* 0x00000010261d72a4 */ /* 0x000fe4000f8e021d */
[----:B------:R-:W-:Y:S02]  /*0600*/  ULDC.64 UR4, c[0x0][0x280] ;  /* 0x0000a00000047ab9 */ /* 0x000fe40000000a00 */
[----:B------:R-:W-:-:S02]  /*0610*/  UISETP.GT.U32.AND UP1, UPT, UR38, UR29, UPT ;  /* 0x0000001d2600728c */ /* 0x000fc4000bf24070 */
[----:B------:R-:W-:Y:S02]  /*0620*/  USHF.L.U32 UR28, UR32, 0xb, URZ ;  /* 0x0000000b201c7899 */ /* 0x000fe4000800063f */
[----:B------:R-:W-:Y:S02]  /*0630*/  UIMAD UR23, UR11, UR4, URZ ;  /* 0x000000040b1772a4 */ /* 0x000fe4000f8e023f */
[----:B------:R-:W-:Y:S02]  /*0640*/  UIADD3 UR16, UR28, -0x800, URZ ;  /* 0xfffff8001c107890 */ /* 0x000fe4000fffe03f */
[----:B------:R-:W-:Y:S02]  /*0650*/  UIMAD UR39, UR10, UR5, UR23 ;  /* 0x000000050a2772a4 */ /* 0x000fe4000f8e0217 */
[----:B------:R-:W-:Y:S02]  /*0660*/  UIMAD.WIDE.U32 UR4, UR10, UR4, UR18 ;  /* 0x000000040a0472a5 */ /* 0x000fe4000f8e0012 */
[----:B------:R-:W-:-:S02]  /*0670*/  @!UP1 UIADD3 UR29, UR29, -UR38, URZ ;  /* 0x800000261d1d9290 */ /* 0x000fc4000fffe03f */
[----:B------:R-:W-:Y:S02]  /*0680*/  USHF.R.S32.HI UR19, URZ, 0x1f, UR16 ;  /* 0x0000001f3f137899 */ /* 0x000fe40008011410 */
[----:B------:R-:W-:Y:S02]  /*0690*/  UIADD3 UR18, UP2, UR16, UR14, URZ ;  /* 0x0000000e10127290 */ /* 0x000fe4000ff5e03f */
[----:B------:R-:W-:Y:S02]  /*06a0*/  UISETP.GE.U32.AND UP3, UPT, UR29, UR38, UPT ;  /* 0x000000261d00728c */ /* 0x000fe4000bf66070 */
[----:B------:R-:W-:Y:S02]  /*06b0*/  ULDC.64 UR24, c[0x0][0x240] ;  /* 0x0000900000187ab9 */ /* 0x000fe40000000a00 */
[----:B------:R-:W-:Y:S02]  /*06c0*/  UIADD3.X UR15, UR19, UR15, UR22, UP2, !UPT ;  /* 0x0000000f130f7290 */ /* 0x000fe400097fe416 */
[----:B------:R-:W-:-:S02]  /*06d0*/  ULEA UR14, UP2, UR18, UR24, 0x1 ;  /* 0x00000018120e7291 */ /* 0x000fc4000f84083f */
[----:B------:R-:W-:Y:S02]  /*06e0*/  UIADD3 UR20, UP4, UR16, UR20, URZ ;  /* 0x0000001410147290 */ /* 0x000fe4000ff9e03f */
[----:B------:R-:W-:Y:S02]  /*06f0*/  @!UP1 UIADD3 UR33, UR33, 0x1, URZ ;  /* 0x0000000121219890 */ /* 0x000fe4000fffe03f */
[----:B------:R-:W-:Y:S02]  /*0700*/  ULEA.HI.X UR15, UR18, UR25, UR15, 0x1, UP2 ;  /* 0x00000019120f7291 */ /* 0x000fe400090f0c0f */
[----:B------:R-:W-:Y:S02]  /*0710*/  UISETP.GE.AND UP2, UPT, UR40, URZ, UPT ;  /* 0x0000003f2800728c */ /* 0x000fe4000bf46270 */
[----:B------:R-:W-:Y:S02]  /*0720*/  ULDC.64 UR22, c[0x0][0x248] ;  /* 0x0000920000167ab9 */ /* 0x000fe40000000a00 */
[----:B------:R-:W-:-:S02]  /*0730*/  UISETP.NE.AND UP1, UPT, URZ, UR41, UPT ;  /* 0x000000293f00728c */ /* 0x000fc4000bf25270 */
[----:B------:R-:W-:Y:S02]  /*0740*/  UIADD3.X UR17, UR19, UR21, UR17, UP4, !UPT ;  /* 0x0000001513117290 */ /* 0x000fe4000a7fe411 */
[----:B------:R-:W-:Y:S02]  /*0750*/  @UP3 UIADD3 UR33, UR33, 0x1, URZ ;  /* 0x0000000121213890 */ /* 0x000fe4000fffe03f */
[----:B------:R-:W-:-:S04]  /*0760*/  ULEA UR18, UP4, UR20, UR22, 0x1 ;  /* 0x0000001614127291 */ /* 0x000fc8000f88083f */
[----:B------:R-:W-:Y:S02]  /*0770*/  ULEA.HI.X UR17, UR20, UR23, UR17, 0x1, UP4 ;  /* 0x0000001714117291 */ /* 0x000fe4000a0f0c11 */
[----:B------:R-:W-:Y:S02]  /*0780*/  UIADD3 UR23, UR7, UR12, URZ ;  /* 0x0000000c07177290 */ /* 0x000fe4000fffe03f */
[----:B------:R-:W-:Y:S02]  /*0790*/  ULDC.64 UR20, c[0x0][0x308] ;  /* 0x0000c20000147ab9 */ /* 0x000fe40000000a00 */
[----:B------:R-:W-:Y:S02]  /*07a0*/  UMOV UR12, UR33 ;  /* 0x00000021000c7c82 */ /* 0x000fe40008000000 */
        /* <DEDUP_REMOVED lines=8> */
[----:B------:R-:W-:-:S03]  /*0830*/  ULEA.HI.X UR20, UR22, UR21, UR24, 0x1, UP1 ;  /* 0x0000001516147291 */ /* 0x000fc600088f0c18 */
[----:B------:R-:W-:Y:S02]  /*0840*/  UMOV UR22, UR6 ;  /* 0x0000000600167c82 */ /* 0x000fe40008000000 */
[----:B------:R-:W-:Y:S02]  /*0850*/  UIMAD.WIDE.U32 UR22, UR12, UR4, UR22 ;  /* 0x000000040c1672a5 */ /* 0x000fe4000f8e0016 */
[----:B------:R-:W-:Y:S02]  /*0860*/  UIMAD UR6, UR12, UR5, UR25 ;  /* 0x000000050c0672a4 */ /* 0x000fe4000f8e0219 */
[----:B------:R-:W-:Y:S02]  /*0870*/  UIADD3 UR21, UP1, UR16, UR22, URZ ;  /* 0x0000001610157290 */ /* 0x000fe4000ff3e03f */
[----:B------:R-:W-:Y:S02]  /*0880*/  ULDC.64 UR24, c[0x0][0x1c8] ;  /* 0x0000720000187ab9 */ /* 0x000fe40000000a00 */
[----:B------:R-:W-:-:S02]  /*0890*/  UIADD3 UR22, UR23, UR6, URZ ;  /* 0x0000000617167290 */ /* 0x000fc4000fffe03f */
[----:B------:R-:W-:Y:S02]  /*08a0*/  ULDC.64 UR4, c[0x0][0x228] ;  /* 0x00008a0000047ab9 */ /* 0x000fe40000000a00 */
[----:B------:R-:W-:Y:S02]  /*08b0*/  UIMAD UR13, UR29, UR24, URZ ;  /* 0x000000181d0d72a4 */ /* 0x000fe4000f8e023f */
[----:B------:R-:W-:Y:S02]  /*08c0*/  ULEA UR6, UP2, UR21, UR4, 0x1 ;  /* 0x0000000415067291 */ /* 0x000fe4000f84083f */
[----:B------:R-:W-:Y:S02]  /*08d0*/  UIADD3.X UR4, UR19, UR22, URZ, UP1, !UPT ;  /* 0x0000001613047290 */ /* 0x000fe40008ffe43f */
[----:B------:R-:W-:Y:S02]  /*08e0*/  UIMAD.WIDE.U32 UR22, UR12, UR24, UR8 ;  /* 0x000000180c1672a5 */ /* 0x000fe4000f8e0008 */
[----:B------:R-:W-:-:S02]  /*08f0*/  UIMAD UR13, UR12, UR25, UR13 ;  /* 0x000000190c0d72a4 */ /* 0x000fc4000f8e020d */
[----:B------:R-:W-:Y:S02]  /*0900*/  UIADD3 UR16, UP1, UR16, UR22, URZ ;  /* 0x0000001610107290 */ /* 0x000fe4000ff3e03f */
[----:B------:R-:W-:Y:S02]  /*0910*/  UIADD3 UR23, UR23, UR13, URZ ;  /* 0x0000000d17177290 */ /* 0x000fe4000fffe03f */
[----:B------:R-:W-:Y:S02]  /*0920*/  ULDC.64 UR8, c[0x0][0x230] ;  /* 0x00008c0000087ab9 */ /* 0x000fe40000000a00 */
[----:B------:R-:W-:Y:S02]  /*0930*/  ULEA.HI.X UR21, UR21, UR5, UR4, 0x1, UP2 ;  /* 0x0000000515157291 */ /* 0x000fe400090f0c04 */
[----:B------:R-:W-:Y:S02]  /*0940*/  ULDC UR24, c[0x0][0x164] ;  /* 0x0000590000187ab9 */ /* 0x000fe40000000800 */
[----:B------:R-:W-:-:S02]  /*0950*/  ULEA UR22, UP2, UR16, UR8, 0x1 ;  /* 0x0000000810167291 */ /* 0x000fc4000f84083f */
[----:B------:R-:W-:Y:S02]  /*0960*/  UIADD3.X UR23, UR19, UR23, URZ, UP1, !UPT ;  /* 0x0000001713177290 */ /* 0x000fe40008ffe43f */
[----:B------:R-:W-:Y:S02]  /*0970*/  @UP0 UIMAD UR8, UR26, UR24, UR10 ;  /* 0x000000181a0802a4 */ /* 0x000fe4000f8e020a */
[----:B------:R-:W-:Y:S02]  /*0980*/  UISETP.GE.AND UP1, UPT, UR32, 0x1, UPT ;  /* 0x000000012000788c */ /* 0x000fe4000bf26270 */
[----:B------:R-:W-:Y:S02]  /*0990*/  UMOV UR4, URZ ;  /* 0x0000003f00047c82 */ /* 0x000fe40008000000 */
[----:B------:R-:W-:Y:S02]  /*09a0*/  @UP0 UIMAD UR8, UR8, UR32, URZ ;  /* 0x00000020080802a4 */ /* 0x000fe4000f8e023f */
[----:B------:R-:W-:-:S02]  /*09b0*/  ULEA.HI.X UR23, UR16, UR9, UR23, 0x1, UP2 ;  /* 0x0000000910177291 */ /* 0x000fc400090f0c17 */
[----:B------:R-:W-:Y:S02]  /*09c0*/  ULDC.64 UR32, c[0x0][0x260] ;  /* 0x0000980000207ab9 */ /* 0x000fe40000000a00 */
[----:B------:R-:W-:Y:S02]  /*09d0*/  ULDC UR9, c[0x0][0x16c] ;  /* 0x00005b0000097ab9 */ /* 0x000fe40000000800 */
[----:B------:R-:W-:Y:S02]  /*09e0*/  @UP0 UIMAD UR8, UR8, UR9, URZ ;  /* 0x00000009080802a4 */ /* 0x000fe4000f8e023f */
[----:B------:R-:W-:Y:S02]  /*09f0*/  UMOV UR5, URZ ;  /* 0x0000003f00057c82 */ /* 0x000fe40008000000 */
[----:B------:R-:W-:Y:S02]  /*0a00*/  @UP0 UMOV UR9, 0x8 ;  /* 0x0000000800090882 */ /* 0x000fe40000000000 */
[----:B------:R-:W-:-:S07]  /*0a10*/  @UP0 UIMAD.WIDE UR32, UR8, UR9, UR32 ;  /* 0x00000009082002a5 */ /* 0x000fce000f8e0220 */
        /* <DEDUP_REMOVED lines=8> */
[----:B------:R-:W-:Y:S01]  /*0aa0*/  UMOV UR19, UR20 ;  /* 0x0000001400137c82 */ /* 0x000fe20008000000 */
[----:B------:R-:W-:Y:S01]  /*0ab0*/  MOV R99, RZ ;  /* 0x000000ff00637202 */ /* 0x000fe20000000f00 */
[----:B------:R-:W4:Y:S01]  /*0ac0*/  S2R R96, SR_LANEID ;  /* 0x0000000000607919 */ /* 0x000f220000000000 */
[----:B------:R-:W-:-:S02]  /*0ad0*/  UMOV UR16, UR18 ;  /* 0x0000001200107c82 */ /* 0x000fc40008000000 */
[----:B------:R-:W-:Y:S02]  /*0ae0*/  UMOV UR20, UR6 ;  /* 0x0000000600147c82 */ /* 0x000fe40008000000 */
[----:B------:R-:W-:Y:S02]  /*0af0*/  ULDC UR13, c[0x0][0x174] ;  /* 0x00005d00000d7ab9 */ /* 0x000fe40000000800 */
[----:B------:R-:W-:Y:S02]  /*0b00*/  UMOV UR18, UR7 ;  /* 0x0000000700127c82 */ /* 0x000fe40008000000 */
[----:B------:R-:W-:Y:S01]  /*0b10*/  UMOV UR6, URZ ;  /* 0x0000003f00067c82 */ /* 0x000fe20008000000 */
[----:B---3--:R-:W-:-:S04]  /*0b20*/  SHF.R.S32.HI R3, RZ, 0x1f, R98 ;  /* 0x0000001fff037819 */ /* 0x008fc80000011462 */
[----:B------:R-:W-:-:S04]  /*0b30*/  LEA.HI R3, R3, R98, RZ, 0x5 ;  /* 0x0000006203037211 */ /* 0x000fc800078f28ff */
[----:B----4-:R-:W-:Y:S02]  /*0b40*/  SHF.R.S32.HI R95, RZ, 0x5, R3 ;  /* 0x00000005ff5f7819 */ /* 0x010fe40000011403 */
.L_x_2126:
[----:B------:R-:W-:Y:S01]  /*0b50*/  BAR.SYNC.DEFER_BLOCKING 0x0 ;  /* 0x0000000000007b1d */ /* 0x000fe20000010000 */
[----:B------:R-:W-:Y:S02]  /*0b60*/  SHF.L.U32 R0, R98, 0x1, RZ ;  /* 0x0000000162007819 */ /* 0x000fe400000006ff */
[----:B0-----:R-:W-:Y:S02]  /*0b70*/  MOV R2, UR14 ;  /* 0x0000000e00027c02 */ /* 0x001fe40008000f00 */
        /* <DEDUP_REMOVED lines=8> */
[C---:B------:R-:W-:Y:S02]  /*0c00*/  SHF.L.U32 R93, R5.reuse, 0x4, RZ ;  /* 0x00000004055d7819 */ /* 0x040fe400000006ff */
[----:B------:R-:W-:-:S02]  /*0c10*/  IADD3 R0, R5, R96, RZ ;  /* 0x0000006005007210 */ /* 0x000fc40007ffe0ff */
[----:B------:R-:W-:-:S05]  /*0c20*/  MOV R13, UR17 ;  /* 0x00000011000d7c02 */ /* 0x000fca0008000f00 */
[----:B------:R-:W-:Y:S01]  /*0c30*/  IMAD.WIDE R12, R94, 0x10, R12 ;  /* 0x000000105e0c7825 */ /* 0x000fe200078e020c */
[----:B---3--:R-:W-:Y:S04]  /*0c40*/  STS.128 [R93], R8 ;  /* 0x000000085d007388 */ /* 0x008fe80000000c00 */
[----:B----4-:R0:W-:Y:S01]  /*0c50*/  STS.128 [R93+0x200], R16 ;  /* 0x000200105d007388 */ /* 0x0101e20000000c00 */
        /* <DEDUP_REMOVED lines=9> */
[----:B----4-:R-:W-:Y:S04]  /*0cf0*/  STS.128 [R93], R20 ;  /* 0x000000145d007388 */ /* 0x010fe80000000c00 */
[----:B-----5:R3:W-:Y:S01]  /*0d00*/  STS.128 [R93+0x200], R24 ;  /* 0x000200185d007388 */ /* 0x0207e20000000c00 */
[----:B------:R-:W-:-:S06]  /*0d10*/  NOP ;  /* 0x0000000000007918 */ /* 0x000fcc0000000000 */
[----:B------:R-:W4:Y:S04]  /*0d20*/  LDS.128 R8, [R0.X16] ;  /* 0x0000000000087984 */ /* 0x000f28000000cc00 */
[----:B------:R-:W5:Y:S04]  /*0d30*/  LDS.128 R4, [R0.X16+0x10] ;  /* 0x0000100000047984 */ /* 0x000f68000000cc00 */
[----:B------:R-:W-:Y:S06]  /*0d40*/  BAR.SYNC.DEFER_BLOCKING 0x0 ;  /* 0x0000000000007b1d */ /* 0x000fec0000010000 */
[----:B0-2---:R0:W2:Y:S04]  /*0d50*/  LDG.E.128 R16, [R2.64] ;  /* 0x0000001e02107981 */ /* 0x0050a8000c1e1d00 */
[----:B------:R0:W2:Y:S01]  /*0d60*/  LDG.E.128 R28, [R2.64+0x200] ;  /* 0x0002001e021c7981 */ /* 0x0000a2000c1e1d00 */
[--C-:B---3--:R-:W-:Y:S01]  /*0d70*/  HADD2.F32 R24, -RZ, R36.reuse.H0_H0 ;  /* 0x20000024ff187230 */ /* 0x108fe20000004100 */
[----:B------:R-:W-:Y:S01]  /*0d80*/  ISETP.LT.AND P0, PT, RZ, c[0x0][0x16c], PT ;  /* 0x00005b00ff007a0c */ /* 0x000fe20003f01270 */
[----:B------:R-:W-:-:S02]  /*0d90*/  HADD2.F32 R25, -RZ, R36.H1_H1 ;  /* 0x30000024ff197230 */ /* 0x000fc40000004100 */
[--C-:B----4-:R-:W-:Y:S02]  /*0da0*/  HADD2.F32 R74, -RZ, R8.reuse.H0_H0 ;  /* 0x20000008ff4a7230 */ /* 0x110fe40000004100 */
[----:B------:R-:W-:Y:S02]  /*0db0*/  HADD2.F32 R77, -RZ, R8.H1_H1 ;  /* 0x30000008ff4d7230 */ /* 0x000fe40000004100 */
[----:B------:R-:W-:Y:S01]  /*0dc0*/  HADD2.F32 R72, -RZ, R9.H0_H0 ;  /* 0x20000009ff487230 */ /* 0x000fe20000004100 */
[----:B------:R-:W-:Y:S01]  /*0dd0*/  FADD.FTZ R74, R74, UR5 ;  /* 0x000000054a4a7e21 */ /* 0x000fe20008010000 */
[--C-:B0-----:R-:W-:Y:S01]  /*0de0*/  HADD2.F32 R2, -RZ, R37.reuse.H0_H0 ;  /* 0x20000025ff027230 */ /* 0x101fe20000004100 */
        /* <DEDUP_REMOVED lines=11> */
[--C-:B-----5:R-:W-:Y:S01]  /*0ea0*/  HADD2.F32 R66, -RZ, R4.reuse.H0_H0 ;  /* 0x20000004ff427230 */ /* 0x120fe20000004100 */
        /* <DEDUP_REMOVED lines=17> */
[----:B--2---:R0:W-:Y:S04]  /*0fc0*/  STS.128 [R93], R16 ;  /* 0x000000105d007388 */ /* 0x0041e80000000c00 */
[----:B------:R-:W-:Y:S01]  /*0fd0*/  STS.128 [R93+0x200], R28 ;  /* 0x0002001c5d007388 */ /* 0x000fe20000000c00 */
[----:B------:R-:W-:-:S06]  /*0fe0*/  NOP ;  /* 0x0000000000007918 */ /* 0x000fcc0000000000 */
[----:B------:R-:W2:Y:S04]  /*0ff0*/  LDS.128 R20, [R0.X16] ;  /* 0x0000000000147984 */ /* 0x000ea8000000cc00 */
[----:B------:R3:W4:Y:S01]  /*1000*/  LDS.128 R12, [R0.X16+0x10] ;  /* 0x00001000000c7984 */ /* 0x000722000000cc00 */
[----:B0-----:R-:W-:Y:S02]  /*1010*/  HADD2.F32 R16, -RZ, R39.H0_H0 ;  /* 0x20000027ff107230 */ /* 0x001fe40000004100 */
[----:B---3--:R-:W-:Y:S02]  /*1020*/  HADD2.F32 R0, -RZ, R38.H0_H0 ;  /* 0x20000026ff007230 */ /* 0x008fe40000004100 */
[--C-:B--2---:R-:W-:Y:S02]  /*1030*/  HADD2.F32 R92, -RZ, R20.reuse.H0_H0 ;  /* 0x20000014ff5c7230 */ /* 0x104fe40000004100 */
        /* <DEDUP_REMOVED lines=9> */
[--C-:B------:R-:W-:Y:S01]  /*10d0*/  HADD2.F32 R86, -RZ, R23.reuse.H0_H0 ;  /* 0x20000017ff567230 */ /* 0x100fe20000004100 */
[C---:B------:R-:W-:Y:S01]  /*10e0*/  FFMA.FTZ R2, R90.reuse, R2, R25 ;  /* 0x000000025a027223 */ /* 0x040fe20000010019 */
[----:B------:R-:W-:Y:S01]  /*10f0*/  HADD2.F32 R85, -RZ, R23.H1_H1 ;  /* 0x30000017ff557230 */ /* 0x000fe20000004100 */
[----:B------:R-:W-:Y:S01]  /*1100*/  FMUL.FTZ R31, R90, UR4 ;  /* 0x000000045a1f7c20 */ /* 0x000fe20008410000 */
[----:B----4-:R-:W-:Y:S01]  /*1110*/  HADD2.F32 R84, -RZ, R12.H0_H0 ;  /* 0x2000000cff547230 */ /* 0x010fe20000004100 */
[C---:B------:R-:W-:Y:S01]  /*1120*/  FFMA.FTZ R3, R89.reuse, R3, R2 ;  /* 0x0000000359037223 */ /* 0x040fe20000010002 */
[----:B------:R-:W-:Y:S01]  /*1130*/  HADD2.F32 R2, -RZ, R38.H1_H1 ;  /* 0x30000026ff027230 */ /* 0x000fe20000004100 */
[----:B------:R-:W-:Y:S01]  /*1140*/  FMUL.FTZ R28, R89, UR4 ;  /* 0x00000004591c7c20 */ /* 0x000fe20008410000 */
[----:B------:R-:W-:Y:S01]  /*1150*/  HADD2.F32 R83, -RZ, R12.H1_H1 ;  /* 0x3000000cff537230 */ /* 0x000fe20000004100 */
[C---:B------:R-:W-:Y:S01]  /*1160*/  FFMA.FTZ R0, R88.reuse, R0, R3 ;  /* 0x0000000058007223 */ /* 0x040fe20000010003 */
[----:B------:R-:W-:Y:S01]  /*1170*/  HADD2.F32 R12, -RZ, R41.H0_H0 ;  /* 0x20000029ff0c7230 */ /* 0x000fe20000004100 */
[----:B------:R-:W-:Y:S01]  /*1180*/  FMUL.FTZ R29, R88, UR4 ;  /* 0x00000004581d7c20 */ /* 0x000fe20008410000 */
[----:B------:R-:W-:Y:S01]  /*1190*/  HADD2.F32 R82, -RZ, R13.H0_H0 ;  /* 0x2000000dff527230 */ /* 0x000fe20000004100 */
[C---:B------:R-:W-:Y:S01]  /*11a0*/  FFMA.FTZ R3, R87.reuse, R2, R0 ;  /* 0x0000000257037223 */ /* 0x040fe20000010000 */
[----:B------:R-:W-:Y:S01]  /*11b0*/  HADD2.F32 R0, -RZ, R39.H1_H1 ;  /* 0x30000027ff007230 */ /* 0x000fe20000004100 */
        /* <DEDUP_REMOVED lines=9> */
[----:B------:R-:W-:Y:S01]  /*1250*/  HADD2.F32 R79, -RZ, R14.H1_H1 ;  /* 0x3000000eff4f7230 */ /* 0x000fe20000004100 */
[C---:B------:R-:W-:Y:S01]  /*1260*/  FFMA.FTZ R2, R84.reuse, R2, R3 ;  /* 0x0000000254027223 */ /* 0x040fe20000010003 */
[--C-:B------:R-:W-:Y:S01]  /*1270*/  HADD2.F32 R78, -RZ, R15.reuse.H0_H0 ;  /* 0x2000000fff4e7230 */ /* 0x100fe20000004100 */
[----:B------:R-:W-:Y:S01]  /*1280*/  FMUL.FTZ R25, R84, UR4 ;  /* 0x0000000454197c20 */ /* 0x000fe20008410000 */
[----:B------:R-:W-:Y:S01]  /*1290*/  HADD2.F32 R76, -RZ, R15.H1_H1 ;  /* 0x3000000fff4c7230 */ /* 0x000fe20000004100 */
[C---:B------:R-:W-:Y:S01]  /*12a0*/  FFMA.FTZ R3, R83.reuse, R0, R2 ;  /* 0x0000000053037223 */ /* 0x040fe20000010002 */
[----:B------:R-:W-:Y:S01]  /*12b0*/  HADD2.F32 R0, -RZ, R41.H1_H1 ;  /* 0x30000029ff007230 */ /* 0x000fe20000004100 */
[----:B------:R-:W-:Y:S01]  /*12c0*/  FMUL.FTZ R22, R83, UR4 ;  /* 0x0000000453167c20 */ /* 0x000fe20008410000 */
[----:B------:R-:W-:Y:S01]  /*12d0*/  HADD2.F32 R2, -RZ, R42.H0_H0 ;  /* 0x2000002aff027230 */ /* 0x000fe20000004100 */
[C---:B------:R-:W-:Y:S01]  /*12e0*/  FFMA.FTZ R12, R82.reuse, R12, R3 ;  /* 0x0000000c520c7223 */ /* 0x040fe20000010003 */
[----:B------:R-:W-:Y:S01]  /*12f0*/  HADD2.F32 R99, -RZ, R43.H1_H1 ;  /* 0x3000002bff637230 */ /* 0x000fe20000004100 */
[----:B------:R-:W-:-:S02]  /*1300*/  FMUL.FTZ R23, R82, UR4 ;  /* 0x0000000452177c20 */ /* 0x000fc40008410000 */
[C---:B------:R-:W-:Y:S01]  /*1310*/  FFMA.FTZ R3, R81.reuse, R0, R12 ;  /* 0x0000000051037223 */ /* 0x040fe2000001000c */
[----:B------:R-:W-:Y:S01]  /*1320*/  HADD2.F32 R0, -RZ, R42.H1_H1 ;  /* 0x3000002aff007230 */ /* 0x000fe20000004100 */
[----:B------:R-:W-:Y:S01]  /*1330*/  FMUL.FTZ R20, R81, UR4 ;  /* 0x0000000451147c20 */ /* 0x000fe20008410000 */
[----:B------:R-:W-:Y:S01]  /*1340*/  HADD2.F32 R12, -RZ, R43.H0_H0 ;  /* 0x2000002bff0c7230 */ /* 0x000fe20000004100 */
[C---:B------:R-:W-:Y:S02]  /*1350*/  FFMA.FTZ R2, R80.reuse, R2, R3 ;  /* 0x0000000250027223 */ /* 0x040fe40000010003 */
[----:B------:R-:W-:Y:S02]  /*1360*/  FMUL.FTZ R21, R80, UR4 ;  /* 0x0000000450157c20 */ /* 0x000fe40008410000 */
[C---:B------:R-:W-:Y:S02]  /*1370*/  FFMA.FTZ R3, R79.reuse, R0, R2 ;  /* 0x000000004f037223 */ /* 0x040fe40000010002 */
[----:B------:R-:W-:-:S02]  /*1380*/  FMUL.FTZ R18, R79, UR4 ;  /* 0x000000044f127c20 */ /* 0x000fc40008410000 */
[C---:B------:R-:W-:Y:S02]  /*1390*/  FFMA.FTZ R3, R78.reuse, R12, R3 ;  /* 0x0000000c4e037223 */ /* 0x040fe40000010003 */
[----:B------:R-:W-:Y:S02]  /*13a0*/  FMUL.FTZ R19, R78, UR4 ;  /* 0x000000044e137c20 */ /* 0x000fe40008410000 */
[C---:B------:R-:W-:Y:S02]  /*13b0*/  FFMA.FTZ R99, R76.reuse, R99, R3 ;  /* 0x000000634c637223 */ /* 0x040fe40000010003 */
        /* <DEDUP_REMOVED lines=13> */
.L_x_2076:
        /* <DEDUP_REMOVED lines=12> */
.L_x_2125:
[----:B------:R-:W-:Y:S02]  /*1550*/  USHF.R.S32.HI UR40, URZ, 0x1f, UR7 ;  /* 0x0000001f3f287899 */ /* 0x000fe40008011407 */
[----:B------:R-:W-:Y:S02]  /*1560*/  ULDC.64 UR24, c[0x0][0x1a0] ;  /* 0x0000680000187ab9 */ /* 0x000fe40000000a00 */
[----:B------:R-:W-:Y:S02]  /*1570*/  UIMAD UR41, UR40, UR24, URZ ;  /* 0x00000018282972a4 */ /* 0x000fe4000f8e023f */
[----:B------:R-:W-:Y:S02]  /*1580*/  UIMAD.WIDE.U32 UR38, UR7, UR24, URZ ;  /* 0x00000018072672a5 */ /* 0x000fe4000f8e003f */
[----:B------:R-:W-:-:S02]  /*1590*/  UIMAD UR24, UR7, UR25, UR41 ;  /* 0x00000019071872a4 */ /* 0x000fc4000f8e0229 */
[----:B------:R-:W-:Y:S02]  /*15a0*/  ULEA UR25, UP0, UR38, UR20, 0x1 ;  /* 0x0000001426197291 */ /* 0x000fe4000f80083f */
[----:B------:R-:W-:-:S04]  /*15b0*/  UIADD3 UR24, UR39, UR24, URZ ;  /* 0x0000001827187290 */ /* 0x000fc8000fffe03f */
[----:B------:R-:W-:Y:S01]  /*15c0*/  ULEA.HI.X UR38, UR38, UR21, UR24, 0x1, UP0 ;  /* 0x0000001526267291 */ /* 0x000fe200080f0c18 */
[----:B------:R-:W-:-:S05]  /*15d0*/  MOV R52, UR25 ;  /* 0x0000001900347c02 */ /* 0x000fca0008000f00 */
[----:B------:R-:W-:Y:S01]  /*15e0*/  MOV R53, UR38 ;  /* 0x0000002600357c02 */ /* 0x000fe20008000f00 */
[----:B------:R-:W-:-:S04]  /*15f0*/  ULDC.64 UR38, c[0x0][0x180] ;  /* 0x0000600000267ab9 */ /* 0x000fc80000000a00 */
        /* <DEDUP_REMOVED lines=16> */
[----:B------:R-:W-:Y:S01]  /*1700*/  MOV R53, UR25 ;  /* 0x0000001900357c02 */ /* 0x000fe20008000f00 */
[----:B------:R-:W-:-:S04]  /*1710*/  ULDC.64 UR24, c[0x0][0x1c0] ;  /* 0x0000700000187ab9 */ /* 0x000fc80000000a00 */
[----:B------:R0:W4:Y:S01]  /*1720*/  LDG.E R63, [R52.64] ;  /* 0x0000001e343f7981 */ /* 0x000122000c1e1900 */
[----:B------:R-:W-:Y:S02]  /*1730*/  UIMAD UR40, UR40, UR24, URZ ;  /* 0x00000018282872a4 */ /* 0x000fe4000f8e023f */
[----:B------:R-:W-:Y:S02]  /*1740*/  UIMAD.WIDE.U32 UR38, UR7, UR24, URZ ;  /* 0x00000018072672a5 */ /* 0x000fe4000f8e003f */
[----:B------:R-:W-:Y:S02]  /*1750*/  UIMAD UR24, UR7, UR25, UR40 ;  /* 0x00000019071872a4 */ /* 0x000fe4000f8e0228 */
[----:B------:R-:W-:Y:S02]  /*1760*/  ULEA UR25, UP0, UR38, UR22, 0x1 ;  /* 0x0000001626197291 */ /* 0x000fe4000f80083f */
[----:B------:R-:W-:-:S04]  /*1770*/  UIADD3 UR24, UR39, UR24, URZ ;  /* 0x0000001827187290 */ /* 0x000fc8000fffe03f */
[----:B------:R-:W-:Y:S01]  /*1780*/  ULEA.HI.X UR38, UR38, UR23, UR24, 0x1, UP0 ;  /* 0x0000001726267291 */ /* 0x000fe200080f0c18 */
[----:B------:R-:W-:-:S05]  /*1790*/  MOV R60, UR25 ;  /* 0x00000019003c7c02 */ /* 0x000fca0008000f00 */
[----:B------:R-:W-:-:S05]  /*17a0*/  MOV R61, UR38 ;  /* 0x00000026003d7c02 */ /* 0x000fca0008000f00 */
[----:B------:R-:W-:Y:S01]  /*17b0*/  IMAD.WIDE R60, R94, 0x10, R60 ;  /* 0x000000105e3c7825 */ /* 0x000fe200078e023c */
[----:B--2---:R1:W-:Y:S04]  /*17c0*/  STS.128 [R93], R44 ;  /* 0x0000002c5d007388 */ /* 0x0043e80000000c00 */
[----:B---3--:R2:W-:Y:S01]  /*17d0*/  STS.128 [R93+0x200], R48 ;  /* 0x000200305d007388 */ /* 0x0085e20000000c00 */
[----:B------:R-:W-:-:S06]  /*17e0*/  NOP ;  /* 0x0000000000007918 */ /* 0x000fcc0000000000 */
[----:B0-----:R0:W3:Y:S04]  /*17f0*/  LDG.E.128 R52, [R60.64] ;  /* 0x0000001e3c347981 */ /* 0x0010e8000c1e1d00 */
[----:B------:R0:W3:Y:S01]  /*1800*/  LDG.E.128 R56, [R60.64+0x200] ;  /* 0x0002001e3c387981 */ /* 0x0000e2000c1e1d00 */
[C---:B------:R-:W-:Y:S01]  /*1810*/  LOP3.LUT P0, RZ, R98.reuse, 0x1f, RZ, 0xc0, !PT ;  /* 0x0000001f62ff7812 */ /* 0x040fe2000780c0ff */
[----:B------:R-:W-:Y:S01]  /*1820*/  UIADD3 UR24, UR13, -0x1, URZ ;  /* 0xffffffff0d187890 */ /* 0x000fe2000fffe03f */
[----:B------:R-:W-:Y:S02]  /*1830*/  MOV R62, UR13 ;  /* 0x0000000d003e7c02 */ /* 0x000fe40008000f00 */
[----:B------:R-:W-:Y:S01]  /*1840*/  ISETP.NE.AND P1, PT, R98, RZ, PT ;  /* 0x000000ff6200720c */ /* 0x000fe20003f25270 */
[----:B------:R-:W-:Y:S01]  /*1850*/  ULEA.HI UR25, UR24, UR24, URZ, 0x1 ;  /* 0x0000001818197291 */ /* 0x000fe2000f8f083f */
[----:B------:R-:W-:-:S02]  /*1860*/  ISETP.LT.OR P0, PT, R62, 0x2, P0 ;  /* 0x000000023e00780c */ /* 0x000fc40000701670 */
[----:B-1----:R-:W-:Y:S01]  /*1870*/  SHF.L.U32 R44, R98, 0x1, RZ ;  /* 0x00000001622c7819 */ /* 0x002fe200000006ff */
[----:B------:R-:W-:Y:S01]  /*1880*/  ULOP3.LUT UR25, UR25, 0xfffffe, URZ, 0xc0, !UPT ;  /* 0x00fffffe19197892 */ /* 0x000fe2000f8ec03f */
[----:B------:R-:W-:Y:S02]  /*1890*/  MOV R46, UR13 ;  /* 0x0000000d002e7c02 */ /* 0x000fe40008000f00 */
[----:B------:R-:W-:Y:S01]  /*18a0*/  LOP3.LUT R45, R44, 0xffffffc0, RZ, 0xc0, !PT ;  /* 0xffffffc02c2d7812 */ /* 0x000fe200078ec0ff */
[----:B------:R-:W-:Y:S01]  /*18b0*/  UIADD3 UR25, UR24, -UR25, URZ ;  /* 0x8000001918197290 */ /* 0x000fe2000fffe03f */
[----:B------:R-:W-:Y:S02]  /*18c0*/  MOV R47, 0x100 ;  /* 0x00000100002f7802 */ /* 0x000fe40000000f00 */
[----:B--2---:R-:W-:Y:S02]  /*18d0*/  MOV R49, c[0x0][0x16c] ;  /* 0x00005b0000317a02 */ /* 0x004fe40000000f00 */
[----:B0-----:R-:W-:-:S02]  /*18e0*/  IADD3 R60, R96, R96, R45 ;  /* 0x00000060603c7210 */ /* 0x001fc40007ffe02d */
[----:B------:R-:W-:Y:S02]  /*18f0*/  @!P0 IADD3 R44, R46, -0x2, RZ ;  /* 0xfffffffe2e2c8810 */ /* 0x000fe40007ffe0ff */
[----:B------:R-:W-:Y:S02]  /*1900*/  MOV R46, UR25 ;  /* 0x00000019002e7c02 */ /* 0x000fe40008000f00 */
[----:B------:R-:W-:Y:S01]  /*1910*/  IADD3 R62, R98, 0x200, RZ ;  /* 0x00000200623e7810 */ /* 0x000fe20007ffe0ff */
[----:B------:R-:W-:Y:S01]  /*1920*/  @!P0 IMAD R106, R44, R49, UR7 ;  /* 0x000000072c6a8e24 */ /* 0x000fe2000f8e0231 */
[----:B------:R-:W-:Y:S01]  /*1930*/  IADD3 R61, R45, R96, RZ ;  /* 0x000000602d3d7210 */ /* 0x000fe20007ffe0ff */
[----:B------:R-:W-:Y:S01]  /*1940*/  @!P1 IMAD R62, R46, R47, UR7 ;  /* 0x000000072e3e9e24 */ /* 0x000fe2000f8e022f */
[----:B----4-:R-:W0:Y:S01]  /*1950*/  R2UR UR40, R63 ;  /* 0x000000003f2873c2 */ /* 0x010e2200000e0000 */
[----:B------:R-:W-:Y:S01]  /*1960*/  LDS.128 R44, [R60.X16] ;  /* 0x000000003c2c7984 */ /* 0x000fe2000000cc00 */
[----:B------:R-:W-:-:S02]  /*1970*/  SHF.L.U32 R93, R61, 0x4, RZ ;  /* 0x000000043d5d7819 */ /* 0x000fc400000006ff */
[----:B------:R-:W-:Y:S01]  /*1980*/  IADD3 R102, R61, R96, RZ ;  /* 0x000000603d667210 */ /* 0x000fe20007ffe0ff */
[----:B------:R-:W1:Y:S01]  /*1990*/  LDS.128 R48, [R60.X16+0x10] ;  /* 0x000010003c307984 */ /* 0x000e62000000cc00 */
[----:B------:R-:W-:Y:S02]  /*19a0*/  SHF.L.U32 R105, R62, 0x2, RZ ;  /* 0x000000023e697819 */ /* 0x000fe400000006ff */
[----:B------:R-:W-:Y:S02]  /*19b0*/  MOV R107, 0x8 ;  /* 0x00000008006b7802 */ /* 0x000fe40000000f00 */
[----:B------:R-:W-:Y:S02]  /*19c0*/  MOV R101, RZ ;  /* 0x000000ff00657202 */ /* 0x000fe40000000f00 */
[----:B------:R-:W-:Y:S01]  /*19d0*/  MOV R100, 0x3f800000 ;  /* 0x3f80000000647802 */ /* 0x000fe20000000f00 */
[----:B------:R-:W-:Y:S01]  /*19e0*/  @!P0 IMAD.WIDE R106, R106, R107, UR32 ;  /* 0x000000206a6a8e25 */ /* 0x000fe2000f8e026b */
[----:B0-----:R-:W-:-:S05]  /*19f0*/  MOV R117, UR40 ;  /* 0x0000002800757c02 */ /* 0x001fca0008000f00 */
[----:B------:R-:W-:-:S04]  /*1a00*/  FMUL.FTZ R117, R117, 1.4426950216293334961 ;  /* 0x3fb8aa3b75757820 */ /* 0x000fc80000410000 */
[----:B------:R-:W-:-:S06]  /*1a10*/  FMUL.FTZ R142, R74, R117 ;  /* 0x000000754a8e7220 */ /* 0x000fcc0000410000 */
[----:B------:R-:W0:Y:S01]  /*1a20*/  MUFU.EX2 R142, R142 ;  /* 0x0000008e008e7308 */ /* 0x000e220000000800 */
[-C--:B------:R-:W-:Y:S02]  /*1a30*/  FMUL.FTZ R111, R77, R117.reuse ;  /* 0x000000754d6f7220 */ /* 0x080fe40000410000 */
[-C--:B------:R-:W-:Y:S01]  /*1a40*/  FMUL.FTZ R113, R75, R117.reuse ;  /* 0x000000754b717220 */ /* 0x080fe20000410000 */
[--C-:B------:R-:W-:Y:S02]  /*1a50*/  HADD2.F32 R155, -RZ, R36.reuse.H0_H0 ;  /* 0x20000024ff9b7230 */ /* 0x100fe40000004100 */
[----:B------:R-:W-:Y:S01]  /*1a60*/  HADD2.F32 R158, -RZ, R36.H1_H1 ;  /* 0x30000024ff9e7230 */ /* 0x000fe20000004100 */
[----:B------:R-:W-:Y:S01]  /*1a70*/  FMUL.FTZ R122, R70, R117 ;  /* 0x00000075467a7220 */ /* 0x000fe20000410000 */
[--C-:B-1----:R-:W-:Y:S01]  /*1a80*/  HADD2.F32 R109, -RZ, R50.reuse.H0_H0 ;  /* 0x20000032ff6d7230 */ /* 0x102fe20000004100 */
[----:B------:R-:W-:Y:S01]  /*1a90*/  MUFU.EX2 R113, R113 ;  /* 0x0000007100717308 */ /* 0x000fe20000000800 */
[----:B------:R-:W-:Y:S01]  /*1aa0*/  HADD2.F32 R112, -RZ, R50.H1_H1 ;  /* 0x30000032ff707230 */ /* 0x000fe20000004100 */
[----:B------:R-:W-:Y:S01]  /*1ab0*/  FMUL.FTZ R155, R74, R155 ;  /* 0x0000009b4a9b7220 */ /* 0x000fe20000410000 */
[----:B------:R-:W-:Y:S01]  /*1ac0*/  HADD2.F32 R114, -RZ, R51.H1_H1 ;  /* 0x30000033ff727230 */ /* 0x000fe20000004100 */
[----:B------:R-:W-:Y:S01]  /*1ad0*/  FMUL.FTZ R158, R77, R158 ;  /* 0x0000009e4d9e7220 */ /* 0x000fe20000410000 */
[----:B------:R-:W-:-:S02]  /*1ae0*/  HADD2.F32 R153, -RZ, R37.H0_H0 ;  /* 0x20000025ff997230 */ /* 0x000fc40000004100 */
[--C-:B------:R-:W-:Y:S01]  /*1af0*/  HADD2.F32 R104, -RZ, R48.reuse.H0_H0 ;  /* 0x20000030ff687230 */ /* 0x100fe20000004100 */
[----:B------:R-:W-:Y:S01]  /*1b00*/  MUFU.EX2 R122, R122 ;  /* 0x0000007a007a7308 */ /* 0x000fe20000000800 */
[----:B------:R-:W-:Y:S01]  /*1b10*/  HADD2.F32 R108, -RZ, R48.H1_H1 ;  /* 0x30000030ff6c7230 */ /* 0x000fe20000004100 */
[----:B------:R-:W-:Y:S01]  /*1b20*/  FMUL.FTZ R153, R72, R153 ;  /* 0x0000009948997220 */ /* 0x000fe20000410000 */
[----:B------:R-:W-:Y:S02]  /*1b30*/  HADD2.F32 R110, -RZ, R49.H1_H1 ;  /* 0x30000031ff6e7230 */ /* 0x000fe40000004100 */
[----:B------:R-:W-:Y:S02]  /*1b40*/  HADD2.F32 R156, -RZ, R37.H1_H1 ;  /* 0x30000025ff9c7230 */ /* 0x000fe40000004100 */
[----:B------:R-:W-:-:S03]  /*1b50*/  HADD2.F32 R151, -RZ, R38.H0_H0 ;  /* 0x20000026ff977230 */ /* 0x000fc60000004100 */
[----:B------:R-:W-:Y:S01]  /*1b60*/  FMUL.FTZ R156, R75, R156 ;  /* 0x0000009c4b9c7220 */ /* 0x000fe20000410000 */
[----:B------:R-:W-:Y:S01]  /*1b70*/  HADD2.F32 R118, -RZ, R38.H1_H1 ;  /* 0x30000026ff767230 */ /* 0x000fe20000004100 */
[----:B------:R-:W-:Y:S01]  /*1b80*/  FMUL.FTZ R151, R70, R151 ;  /* 0x0000009746977220 */ /* 0x000fe20000410000 */
[--C-:B------:R-:W-:Y:S02]  /*1b90*/  HADD2.F32 R128, -RZ, R39.reuse.H1_H1 ;  /* 0x30000027ff807230 */ /* 0x100fe40000004100 */
[----:B------:R-:W-:Y:S01]  /*1ba0*/  HADD2.F32 R103, -RZ, R46.H1_H1 ;  /* 0x3000002eff677230 */ /* 0x000fe20000004100 */
[----:B------:R-:W-:Y:S01]  /*1bb0*/  FMUL.FTZ R118, R73, R118 ;  /* 0x0000007649767220 */ /* 0x000fe20000410000 */
[----:B------:R-:W-:Y:S02]  /*1bc0*/  HADD2.F32 R129, -RZ, R39.H0_H0 ;  /* 0x20000027ff817230 */ /* 0x000fe40000004100 */
[----:B------:R-:W-:Y:S01]  /*1bd0*/  HADD2.F32 R116, -RZ, R41.H1_H1 ;  /* 0x30000029ff747230 */ /* 0x000fe20000004100 */
[----:B------:R-:W-:Y:S01]  /*1be0*/  FMUL.FTZ R115, R69, R117 ;  /* 0x0000007545737220 */ /* 0x000fe20000410000 */
[----:B------:R-:W-:Y:S01]  /*1bf0*/  HADD2.F32 R127, -RZ, R40.H0_H0 ;  /* 0x20000028ff7f7230 */ /* 0x000fe20000004100 */
[----:B------:R-:W-:Y:S01]  /*1c00*/  FMUL.FTZ R128, R71, R128 ;  /* 0x0000008047807220 */ /* 0x000fe20000410000 */
[----:B------:R-:W-:Y:S01]  /*1c10*/  HADD2.F32 R121, -RZ, R42.H0_H0 ;  /* 0x2000002aff797230 */ /* 0x000fe20000004100 */
[----:B------:R-:W-:Y:S01]  /*1c20*/  FMUL.FTZ R129, R68, R129 ;  /* 0x0000008144817220 */ /* 0x000fe20000410000 */
[----:B------:R-:W-:Y:S01]  /*1c30*/  HADD2.F32 R130, -RZ, R43.H1_H1 ;  /* 0x3000002bff827230 */ /* 0x000fe20000004100 */
[----:B------:R-:W-:-:S02]  /*1c40*/  FMUL.FTZ R125, R67, R116 ;  /* 0x00000074437d7220 */ /* 0x000fc40000410000 */
[----:B------:R-:W-:Y:S02]  /*1c50*/  FMUL.FTZ R149, R103, R118 ;  /* 0x0000007667957220 */ /* 0x000fe40000410000 */
[----:B------:R-:W-:Y:S01]  /*1c60*/  FMUL.FTZ R116, R64, R117 ;  /* 0x0000007540747220 */ /* 0x000fe20000410000 */
[----:B------:R-:W-:Y:S01]  /*1c70*/  MUFU.EX2 R115, R115 ;  /* 0x0000007300737308 */ /* 0x000fe20000000800 */
[----:B------:R-:W-:Y:S02]  /*1c80*/  FMUL.FTZ R127, R66, R127 ;  /* 0x0000007f427f7220 */ /* 0x000fe40000410000 */
[----:B------:R-:W-:Y:S01]  /*1c90*/  FMUL.FTZ R124, R34, R121 ;  /* 0x00000079227c7220 */ /* 0x000fe20000410000 */
[----:B------:R-:W-:Y:S02]  /*1ca0*/  HADD2.F32 R120, -RZ, R42.H1_H1 ;  /* 0x3000002aff787230 */ /* 0x000fe40000004100 */
[----:B------:R-:W-:Y:S01]  /*1cb0*/  HADD2.F32 R123, -RZ, R43.H0_H0 ;  /* 0x2000002bff7b7230 */ /* 0x000fe20000004100 */
[----:B------:R-:W-:Y:S01]  /*1cc0*/  FMUL.FTZ R152, R104, R127 ;  /* 0x0000007f68987220 */ /* 0x000fe20000410000 */
[----:B------:R-:W-:Y:S01]  /*1cd0*/  MUFU.EX2 R116, R116 ;  /* 0x0000007400747308 */ /* 0x000fe20000000800 */
[----:B------:R-:W-:-:S02]  /*1ce0*/  FMUL.FTZ R143, R109, R124 ;  /* 0x0000007c6d8f7220 */ /* 0x000fc40000410000 */
[C---:B------:R-:W-:Y:S02]  /*1cf0*/  FMUL.FTZ R121, R65.reuse, R120 ;  /* 0x0000007841797220 */ /* 0x040fe40000410000 */
[-C--:B------:R-:W-:Y:S02]  /*1d00*/  FMUL.FTZ R131, R34, R117.reuse ;  /* 0x0000007522837220 */ /* 0x080fe40000410000 */
[-C--:B------:R-:W-:Y:S02]  /*1d10*/  FMUL.FTZ R132, R65, R117.reuse ;  /* 0x0000007541847220 */ /* 0x080fe40000410000 */
[----:B------:R-:W-:Y:S01]  /*1d20*/  FMUL.FTZ R120, R32, R117 ;  /* 0x0000007520787220 */ /* 0x000fe20000410000 */
[----:B------:R-:W-:Y:S01]  /*1d30*/  MUFU.EX2 R118, R131 ;  /* 0x0000008300767308 */ /* 0x000fe20000000800 */
[----:B------:R-:W-:Y:S02]  /*1d40*/  FMUL.FTZ R148, R110, R125 ;  /* 0x0000007d6e947220 */ /* 0x000fe40000410000 */
[----:B------:R-:W-:-:S05]  /*1d50*/  FMUL.FTZ R146, R112, R121 ;  /* 0x0000007970927220 */ /* 0x000fca0000410000 */
[----:B------:R-:W-:Y:S01]  /*1d60*/  MUFU.EX2 R120, R120 ;  /* 0x0000007800787308 */ /* 0x000fe20000000800 */
[----:B------:R-:W-:Y:S01]  /*1d70*/  BSSY B0, `(.L_x_2078) ;  /* 0x000006f000007945 */ /* 0x000fe20003800000 */
[----:B---3--:R-:W-:Y:S04]  /*1d80*/  STS.128 [R93+0x1080], R52 ;  /* 0x001080345d007388 */ /* 0x008fe80000000c00 */
[----:B------:R1:W-:Y:S01]  /*1d90*/  STS.128 [R93+0x1280], R56 ;  /* 0x001280385d007388 */ /* 0x0003e20000000c00 */
[----:B------:R-:W-:-:S06]  /*1da0*/  NOP ;  /* 0x0000000000007918 */ /* 0x000fcc0000000000 */
[----:B------:R-:W2:Y:S04]  /*1db0*/  LDS.128 R60, [R102.X16+0x1080] ;  /* 0x00108000663c7984 */ /* 0x000ea8000000cc00 */
[----:B------:R-:W3:Y:S04]  /*1dc0*/  LDS.128 R52, [R102.X16+0x1090] ;  /* 0x0010900066347984 */ /* 0x000ee8000000cc00 */
[----:B0-----:R0:W-:Y:S04]  /*1dd0*/  STS [R105+0x6d50], R142 ;  /* 0x006d508e69007388 */ /* 0x0011e80000000800 */
[----:B------:R-:W-:Y:S01]  /*1de0*/  BAR.SYNC.DEFER_BLOCKING 0x0 ;  /* 0x0000000000007b1d */ /* 0x000fe20000010000 */
[----:B-1----:R-:W-:-:S02]  /*1df0*/  HADD2.F32 R56, -RZ, R44.H0_H0 ;  /* 0x2000002cff387230 */ /* 0x002fc40000004100 */
[----:B------:R-:W-:Y:S02]  /*1e00*/  HADD2.F32 R57, -RZ, R44.H1_H1 ;  /* 0x3000002cff397230 */ /* 0x000fe40000004100 */
[--C-:B------:R-:W-:Y:S02]  /*1e10*/  HADD2.F32 R44, -RZ, R45.reuse.H0_H0 ;  /* 0x2000002dff2c7230 */ /* 0x100fe40000004100 */
[----:B------:R-:W-:Y:S02]  /*1e20*/  HADD2.F32 R59, -RZ, R45.H1_H1 ;  /* 0x3000002dff3b7230 */ /* 0x000fe40000004100 */
[----:B------:R1:W4:Y:S01]  /*1e30*/  MUFU.EX2 R45, R111 ;  /* 0x0000006f002d7308 */ /* 0x0003220000000800 */
[----:B------:R0:W5:Y:S01]  /*1e40*/  @!P0 LDG.E.64 R100, [R106.64] ;  /* 0x0000001e6a648981 */ /* 0x000162000c1e1b00 */
[----:B-1----:R-:W-:Y:S01]  /*1e50*/  HADD2.F32 R111, -RZ, R51.H0_H0 ;  /* 0x20000033ff6f7230 */ /* 0x002fe20000004100 */
[----:B------:R-:W-:Y:S01]  /*1e60*/  FMUL.FTZ R155, R56, R155 ;  /* 0x0000009b389b7220 */ /* 0x000fe20000410000 */
[----:B------:R-:W-:Y:S01]  /*1e70*/  HADD2.F32 R58, -RZ, R46.H0_H0 ;  /* 0x2000002eff3a7230 */ /* 0x000fe20000004100 */
[----:B------:R-:W-:Y:S01]  /*1e80*/  FMUL.FTZ R158, R57, R158 ;  /* 0x0000009e399e7220 */ /* 0x000fe20000410000 */
[--C-:B--2---:R-:W-:Y:S01]  /*1e90*/  HADD2.F32 R51, -RZ, R60.reuse.H0_H0 ;  /* 0x2000003cff337230 */ /* 0x104fe20000004100 */
[----:B----4-:R-:W-:Y:S01]  /*1ea0*/  FMUL.FTZ R139, R142, R45 ;  /* 0x0000002d8e8b7220 */ /* 0x010fe20000410000 */
[----:B------:R-:W-:Y:S01]  /*1eb0*/  HADD2.F32 R50, -RZ, R60.H1_H1 ;  /* 0x3000003cff327230 */ /* 0x000fe20000004100 */
[-C--:B------:R-:W-:Y:S01]  /*1ec0*/  FMUL.FTZ R60, R73, R117.reuse ;  /* 0x00000075493c7220 */ /* 0x080fe20000410000 */
[----:B------:R-:W-:Y:S01]  /*1ed0*/  HADD2.F32 R48, -RZ, R61.H1_H1 ;  /* 0x3000003dff307230 */ /* 0x000fe20000004100 */
[----:B0-----:R-:W-:Y:S01]  /*1ee0*/  FMUL.FTZ R106, R72, R117 ;  /* 0x00000075486a7220 */ /* 0x001fe20000410000 */
[----:B------:R-:W-:Y:S01]  /*1ef0*/  HADD2.F32 R107, -RZ, R49.H0_H0 ;  /* 0x20000031ff6b7230 */ /* 0x000fe20000004100 */
[----:B------:R-:W-:Y:S01]  /*1f00*/  FMUL.FTZ R153, R44, R153 ;  /* 0x000000992c997220 */ /* 0x000fe20000410000 */
[----:B------:R-:W-:Y:S01]  /*1f10*/  HADD2.F32 R49, -RZ, R61.H0_H0 ;  /* 0x2000003dff317230 */ /* 0x000fe20000004100 */
[----:B------:R-:W-:Y:S01]  /*1f20*/  FMUL.FTZ R61, R68, R117 ;  /* 0x00000075443d7220 */ /* 0x000fe20000410000 */
[----:B------:R-:W-:Y:S01]  /*1f30*/  MUFU.EX2 R60, R60 ;  /* 0x0000003c003c7308 */ /* 0x000fe20000000800 */
[--C-:B------:R-:W-:Y:S01]  /*1f40*/  HADD2.F32 R135, -RZ, R62.reuse.H0_H0 ;  /* 0x2000003eff877230 */ /* 0x100fe20000004100 */
[----:B------:R-:W-:Y:S01]  /*1f50*/  FFMA.FTZ R137, R155, R45, R158 ;  /* 0x0000002d9b897223 */ /* 0x000fe2000001009e */
[----:B------:R-:W-:Y:S01]  /*1f60*/  HADD2.F32 R136, -RZ, R62.H1_H1 ;  /* 0x3000003eff887230 */ /* 0x000fe20000004100 */
[-C--:B------:R-:W-:Y:S01]  /*1f70*/  FMUL.FTZ R62, R71, R117.reuse ;  /* 0x00000075473e7220 */ /* 0x080fe20000410000 */
[--C-:B------:R-:W-:Y:S01]  /*1f80*/  HADD2.F32 R133, -RZ, R63.reuse.H0_H0 ;  /* 0x2000003fff857230 */ /* 0x100fe20000004100 */
[----:B------:R-:W-:Y:S01]  /*1f90*/  FMUL.FTZ R156, R59, R156 ;  /* 0x0000009c3b9c7220 */ /* 0x000fe20000410000 */
[----:B------:R-:W-:Y:S01]  /*1fa0*/  HADD2.F32 R134, -RZ, R63.H1_H1 ;  /* 0x3000003fff867230 */ /* 0x000fe20000004100 */
[----:B------:R-:W0:Y:S01]  /*1fb0*/  MUFU.EX2 R106, R106 ;  /* 0x0000006a006a7308 */ /* 0x000e220000000800 */
[----:B------:R-:W-:Y:S01]  /*1fc0*/  FMUL.FTZ R63, R66, R117 ;  /* 0x00000075423f7220 */ /* 0x000fe20000410000 */
[----:B------:R-:W-:Y:S01]  /*1fd0*/  ISETP.NE.AND P0, PT, R98, 0x7f, PT ;  /* 0x0000007f6200780c */ /* 0x000fe20003f05270 */
[----:B------:R-:W-:Y:S01]  /*1fe0*/  FMUL.FTZ R151, R58, R151 ;  /* 0x000000973a977220 */ /* 0x000fe20000410000 */
[----:B------:R-:W-:-:S02]  /*1ff0*/  HADD2.F32 R105, -RZ, R47.H1_H1 ;  /* 0x3000002fff697230 */ /* 0x000fc40000004100 */
[----:B------:R-:W-:Y:S02]  /*2000*/  HADD2.F32 R102, -RZ, R47.H0_H0 ;  /* 0x2000002fff667230 */ /* 0x000fe40000004100 */
[----:B------:R-:W1:Y:S01]  /*2010*/  MUFU.EX2 R61, R61 ;  /* 0x0000003d003d7308 */ /* 0x000e620000000800 */
[----:B------:R-:W-:Y:S01]  /*2020*/  HADD2.F32 R47, -RZ, R41.H0_H0 ;  /* 0x20000029ff2f7230 */ /* 0x000fe20000004100 */
[----:B------:R-:W-:Y:S01]  /*2030*/  FMUL.FTZ R147, R105, R128 ;  /* 0x0000008069937220 */ /* 0x000fe20000410000 */
[----:B------:R-:W-:Y:S01]  /*2040*/  HADD2.F32 R46, -RZ, R40.H1_H1 ;  /* 0x30000028ff2e7230 */ /* 0x000fe20000004100 */
[----:B------:R-:W-:Y:S01]  /*2050*/  FMUL.FTZ R154, R102, R129 ;  /* 0x00000081669a7220 */ /* 0x000fe20000410000 */
[--C-:B---3--:R-:W-:Y:S01]  /*2060*/  HADD2.F32 R157, -RZ, R55.reuse.H0_H0 ;  /* 0x20000037ff9d7230 */ /* 0x108fe20000004100 */
[----:B------:R-:W-:Y:S01]  /*2070*/  FMUL.FTZ R126, R64, R47 ;  /* 0x0000002f407e7220 */ /* 0x000fe20000410000 */
[----:B------:R2:W3:Y:S01]  /*2080*/  @P0 LDS R124, [R98.X4+0x7554] ;  /* 0x00755400627c0984 */ /* 0x0004e20000004800 */
[C---:B0-----:R-:W-:Y:S01]  /*2090*/  FMUL.FTZ R138, R106.reuse, R139 ;  /* 0x0000008b6a8a7220 */ /* 0x041fe20000410000 */
[----:B------:R-:W0:Y:S01]  /*20a0*/  MUFU.EX2 R62, R62 ;  /* 0x0000003e003e7308 */ /* 0x000e220000000800 */
[----:B------:R-:W-:Y:S01]  /*20b0*/  FFMA.FTZ R137, R106, R137, R153 ;  /* 0x000000896a897223 */ /* 0x000fe20000010099 */
[----:B------:R-:W-:Y:S01]  /*20c0*/  HADD2.F32 R55, -RZ, R55.H1_H1 ;  /* 0x30000037ff377230 */ /* 0x000fe20000004100 */
[----:B------:R-:W-:-:S02]  /*20d0*/  FMUL.FTZ R139, R113, R138 ;  /* 0x0000008a718b7220 */ /* 0x000fc40000410000 */
[----:B------:R-:W-:Y:S02]  /*20e0*/  FFMA.FTZ R137, R113, R137, R156 ;  /* 0x0000008971897223 */ /* 0x000fe4000001009c */
[C---:B------:R-:W-:Y:S01]  /*20f0*/  FMUL.FTZ R139, R122.reuse, R139 ;  /* 0x0000008b7a8b7220 */ /* 0x040fe20000410000 */
[----:B------:R-:W4:Y:S01]  /*2100*/  MUFU.EX2 R63, R63 ;  /* 0x0000003f003f7308 */ /* 0x000f220000000800 */
[----:B------:R-:W-:Y:S02]  /*2110*/  FFMA.FTZ R137, R122, R137, R151 ;  /* 0x000000897a897223 */ /* 0x000fe40000010097 */
[C---:B------:R-:W-:Y:S02]  /*2120*/  FMUL.FTZ R128, R60.reuse, R139 ;  /* 0x0000008b3c807220 */ /* 0x040fe40000410000 */
[----:B------:R-:W-:Y:S02]  /*2130*/  FFMA.FTZ R137, R60, R137, R149 ;  /* 0x000000893c897223 */ /* 0x000fe40000010095 */
[----:B------:R-:W-:-:S02]  /*2140*/  FMUL.FTZ R47, R35, R130 ;  /* 0x00000082232f7220 */ /* 0x000fc40000410000 */
[----:B------:R-:W-:Y:S02]  /*2150*/  FMUL.FTZ R130, R67, R117 ;  /* 0x0000007543827220 */ /* 0x000fe40000410000 */
[----:B-1----:R-:W-:Y:S02]  /*2160*/  FMUL.FTZ R127, R61, R128 ;  /* 0x000000803d7f7220 */ /* 0x002fe40000410000 */
[----:B------:R-:W-:Y:S02]  /*2170*/  FMUL.FTZ R119, R69, R46 ;  /* 0x0000002e45777220 */ /* 0x000fe40000410000 */
[----:B------:R-:W-:Y:S02]  /*2180*/  FFMA.FTZ R137, R61, R137, R154 ;  /* 0x000000893d897223 */ /* 0x000fe4000001009a */
[----:B------:R-:W-:Y:S02]  /*2190*/  FMUL.FTZ R46, R32, R123 ;  /* 0x0000007b202e7220 */ /* 0x000fe40000410000 */
[----:B------:R-:W-:-:S02]  /*21a0*/  FMUL.FTZ R123, R35, R117 ;  /* 0x00000075237b7220 */ /* 0x000fc40000410000 */
[----:B------:R-:W-:Y:S01]  /*21b0*/  FMUL.FTZ R145, R107, R126 ;  /* 0x0000007e6b917220 */ /* 0x000fe20000410000 */
[----:B------:R-:W1:Y:S01]  /*21c0*/  MUFU.EX2 R117, R130 ;  /* 0x0000008200757308 */ /* 0x000e620000000800 */
[C---:B0-----:R-:W-:Y:S01]  /*21d0*/  FMUL.FTZ R126, R62.reuse, R127 ;  /* 0x0000007f3e7e7220 */ /* 0x041fe20000410000 */
[----:B------:R-:W-:Y:S01]  /*21e0*/  HADD2.F32 R127, -RZ, R53.H0_H0 ;  /* 0x20000035ff7f7230 */ /* 0x000fe20000004100 */
[----:B------:R-:W-:Y:S02]  /*21f0*/  FFMA.FTZ R137, R62, R137, R147 ;  /* 0x000000893e897223 */ /* 0x000fe40000010093 */
[C---:B----4-:R-:W-:Y:S02]  /*2200*/  FMUL.FTZ R126, R63.reuse, R126 ;  /* 0x0000007e3f7e7220 */ /* 0x050fe40000410000 */
[----:B------:R-:W-:Y:S01]  /*2210*/  FMUL.FTZ R150, R108, R119 ;  /* 0x000000776c967220 */ /* 0x000fe20000410000 */
[----:B------:R0:W-:Y:S01]  /*2220*/  MUFU.EX2 R121, R123 ;  /* 0x0000007b00797308 */ /* 0x0001e20000000800 */
[----:B------:R-:W-:-:S02]  /*2230*/  FFMA.FTZ R137, R63, R137, R152 ;  /* 0x000000893f897223 */ /* 0x000fc40000010098 */
[C---:B------:R-:W-:Y:S01]  /*2240*/  FMUL.FTZ R125, R115.reuse, R126 ;  /* 0x0000007e737d7220 */ /* 0x040fe20000410000 */
[----:B------:R-:W-:Y:S01]  /*2250*/  HADD2.F32 R126, -RZ, R53.H1_H1 ;  /* 0x30000035ff7e7230 */ /* 0x000fe20000004100 */
[----:B------:R-:W-:Y:S01]  /*2260*/  FFMA.FTZ R137, R115, R137, R150 ;  /* 0x0000008973897223 */ /* 0x000fe20000010096 */
[----:B------:R-:W-:Y:S01]  /*2270*/  HADD2.F32 R53, -RZ, R54.H0_H0 ;  /* 0x20000036ff357230 */ /* 0x000fe20000004100 */
[----:B------:R-:W-:Y:S01]  /*2280*/  FMUL.FTZ R141, R111, R46 ;  /* 0x0000002e6f8d7220 */ /* 0x000fe20000410000 */
[----:B------:R-:W4:Y:S01]  /*2290*/  MUFU.EX2 R119, R132 ;  /* 0x0000008400777308 */ /* 0x000f220000000800 */
[C---:B------:R-:W-:Y:S01]  /*22a0*/  FMUL.FTZ R46, R116.reuse, R125 ;  /* 0x0000007d742e7220 */ /* 0x040fe20000410000 */
[--C-:B------:R-:W-:Y:S01]  /*22b0*/  HADD2.F32 R125, -RZ, R52.reuse.H0_H0 ;  /* 0x20000034ff7d7230 */ /* 0x100fe20000004100 */
[----:B------:R-:W-:Y:S01]  /*22c0*/  FFMA.FTZ R137, R116, R137, R145 ;  /* 0x0000008974897223 */ /* 0x000fe20000010091 */
[----:B------:R-:W-:Y:S01]  /*22d0*/  HADD2.F32 R52, -RZ, R52.H1_H1 ;  /* 0x30000034ff347230 */ /* 0x000fe20000004100 */
[----:B------:R-:W-:Y:S01]  /*22e0*/  FMUL.FTZ R144, R114, R47 ;  /* 0x0000002f72907220 */ /* 0x000fe20000410000 */
[----:B------:R-:W-:Y:S01]  /*22f0*/  HADD2.F32 R54, -RZ, R54.H1_H1 ;  /* 0x30000036ff367230 */ /* 0x000fe20000004100 */
[C---:B-1----:R-:W-:Y:S01]  /*2300*/  FMUL.FTZ R47, R117.reuse, R46 ;  /* 0x0000002e752f7220 */ /* 0x042fe20000410000 */
[----:B0-----:R-:W-:Y:S01]  /*2310*/  LEA.HI R123, R98, R98, RZ, 0x1e ;  /* 0x00000062627b7211 */ /* 0x001fe200078ff0ff */
[----:B------:R-:W-:-:S02]  /*2320*/  FFMA.FTZ R137, R117, R137, R148 ;  /* 0x0000008975897223 */ /* 0x000fc40000010094 */
[C---:B------:R-:W-:Y:S02]  /*2330*/  FMUL.FTZ R46, R118.reuse, R47 ;  /* 0x0000002f762e7220 */ /* 0x040fe40000410000 */
[----:B------:R-:W-:Y:S02]  /*2340*/  FFMA.FTZ R137, R118, R137, R143 ;  /* 0x0000008976897223 */ /* 0x000fe4000001008f */
[C---:B----4-:R-:W-:Y:S02]  /*2350*/  FMUL.FTZ R47, R119.reuse, R46 ;  /* 0x0000002e772f7220 */ /* 0x050fe40000410000 */
[----:B------:R-:W-:Y:S02]  /*2360*/  FFMA.FTZ R137, R119, R137, R146 ;  /* 0x0000008977897223 */ /* 0x000fe40000010092 */
[C---:B------:R-:W-:Y:S02]  /*2370*/  FMUL.FTZ R46, R120.reuse, R47 ;  /* 0x0000002f782e7220 */ /* 0x040fe40000410000 */
[----:B------:R-:W-:-:S02]  /*2380*/  FFMA.FTZ R47, R120, R137, R141 ;  /* 0x00000089782f7223 */ /* 0x000fc4000001008d */
[C---:B------:R-:W-:Y:S02]  /*2390*/  FMUL.FTZ R46, R121.reuse, R46 ;  /* 0x0000002e792e7220 */ /* 0x040fe40000410000 */
[----:B------:R-:W-:Y:S01]  /*23a0*/  FFMA.FTZ R47, R121, R47, R144 ;  /* 0x0000002f792f7223 */ /* 0x000fe20000010090 */
[----:B------:R-:W-:Y:S05]  /*23b0*/  @P0 BRA `(.L_x_2079) ;  /* 0x000000a000000947 */ /* 0x000fea0003800000 */
[----:B--23--:R-:W-:Y:S01]  /*23c0*/  ULDC UR24, c[0x0][0x174] ;  /* 0x00005d0000187ab9 */ /* 0x00cfe20000000800 */
        /* <DEDUP_REMOVED lines=9> */
.L_x_2079:
[----:B--23--:R-:W-:Y:S05]  /*2460*/  BSYNC B0 ;  /* 0x0000000000007941 */ /* 0x00cfea0003800000 */
.L_x_2078:
[----:B------:R-:W-:Y:S01]  /*2470*/  ISETP.GT.U32.AND P0, PT, R98, 0x1f, PT ;  /* 0x0000001f6200780c */ /* 0x000fe20003f04070 */
[----:B------:R2:W-:Y:S01]  /*2480*/  STS.64 [R123.X8+0x6340], R46 ;  /* 0x0063402e7b007388 */ /* 0x0005e20000008a00 */
[----:B------:R-:W-:Y:S01]  /*2490*/  BSSY B0, `(.L_x_2080) ;  /* 0x000005e000007945 */ /* 0x000fe20003800000 */
        /* <DEDUP_REMOVED lines=12> */
[----:B0-----:R-:W-:Y:S02]  /*2560*/  FMUL.FTZ R128, R80, R53 ;  /* 0x0000003550807220 */ /* 0x001fe40000410000 */
[----:B------:R-:W-:Y:S02]  /*2570*/  FMUL.FTZ R125, R79, R54 ;  /* 0x000000364f7d7220 */ /* 0x000fe40000410000 */
[----:B------:R-:W-:Y:S02]  /*2580*/  FMUL.FTZ R126, R78, R157 ;  /* 0x0000009d4e7e7220 */ /* 0x000fe40000410000 */
[----:B------:R-:W-:Y:S01]  /*2590*/  FMUL.FTZ R127, R76, R55 ;  /* 0x000000374c7f7220 */ /* 0x000fe20000410000 */
[----:B------:R-:W-:Y:S06]  /*25a0*/  BAR.SYNC.DEFER_BLOCKING 0x0 ;  /* 0x0000000000007b1d */ /* 0x000fec0000010000 */
[----:B------:R-:W-:Y:S05]  /*25b0*/  @P0 BRA `(.L_x_2081) ;  /* 0x000004b000000947 */ /* 0x000fea0003800000 */
[----:B--2---:R-:W-:-:S05]  /*25c0*/  IMAD R54, R98, 0x28, RZ ;  /* 0x0000002862367824 */ /* 0x004fca00078e02ff */
        /* <DEDUP_REMOVED lines=12> */
.L_x_2133:
        /* <DEDUP_REMOVED lines=24> */
.L_x_2134:
        /* <DEDUP_REMOVED lines=9> */
[----:B-1---5:R-:W-:Y:S05]  /*28a0*/  CALL.REL.NOINC `($__internal_85_$__cuda_sm70_shflsync_idx_p) ;  /* 0x000046d000007944 */ /* 0x022fea0003c00000 */
.L_x_2084:
[----:B------:R-:W-:Y:S05]  /*28b0*/  BRA.CONV ~URZ, `(.L_x_2085) ;  /* 0x000000637f007947 */ /* 0x000fea000b800000 */
[----:B-1----:R-:W-:Y:S01]  /*28c0*/  HFMA2.MMA R49, -RZ, RZ, 0, 1.847743988037109375e-06 ;  /* 0x0000001fff317435 */ /* 0x002fe200000001ff */
[----:B0-----:R-:W-:-:S02]  /*28d0*/  MOV R52, R162 ;  /* 0x000000a200347202 */ /* 0x001fc40000000f00 */
[----:B------:R-:W-:Y:S02]  /*28e0*/  MOV R51, 0x1f ;  /* 0x0000001f00337802 */ /* 0x000fe40000000f00 */
[----:B------:R-:W-:Y:S02]  /*28f0*/  MOV R48, 0xffffffff ;  /* 0xffffffff00307802 */ /* 0x000fe40000000f00 */
[----:B------:R-:W-:Y:S02]  /*2900*/  MOV R50, 0x2920 ;  /* 0x0000292000327802 */ /* 0x000fe40000000f00 */
[----:B-----5:R-:W-:Y:S05]  /*2910*/  CALL.REL.NOINC `($__internal_85_$__cuda_sm70_shflsync_idx_p) ;  /* 0x0000466000007944 */ /* 0x020fea0003c00000 */
.L_x_2085:
[----:B------:R-:W-:Y:S05]  /*2920*/  BRA.DIV ~URZ, `(.L_x_2086) ;  /* 0x00003cb27f007947 */ /* 0x000fea000b800000 */
[----:B-----5:R-:W2:Y:S04]  /*2930*/  SHFL.IDX PT, R100, R100, RZ, 0x1f ;  /* 0x00001fff64647589 */ /* 0x020ea800000e0000 */
[----:B0-----:R0:W3:Y:S04]  /*2940*/  SHFL.IDX PT, R51, R101, RZ, 0x1f ;  /* 0x00001fff65337589 */ /* 0x0010e800000e0000 */
[----:B------:R0:W4:Y:S04]  /*2950*/  SHFL.UP PT, R55, R157, 0x1, RZ ;  /* 0x042000009d377989 */ /* 0x00012800000e00ff */
[----:B------:R-:W1:Y:S02]  /*2960*/  SHFL.UP PT, R162, R162, 0x1, RZ ;  /* 0x04200000a2a27989 */ /* 0x000e6400000e00ff */
.L_x_2135:
        /* <DEDUP_REMOVED lines=16> */
.L_x_2081:
[----:B--2---:R-:W-:Y:S05]  /*2a70*/  BSYNC B0 ;  /* 0x0000000000007941 */ /* 0x004fea0003800000 */
.L_x_2080:
        /* <DEDUP_REMOVED lines=36> */
[----:B------:R-:W-:Y:S01]  /*2cc0*/  FMUL.FTZ R49, R61, R46 ;  /* 0x0000002e3d317220 */ /* 0x000fe20000410000 */
[----:B------:R-:W-:Y:S01]  /*2cd0*/  MOV R46, 0x3f800000 ;  /* 0x3f800000002e7802 */ /* 0x000fe20000000f00 */
[----:B-----5:R-:W-:-:S02]  /*2ce0*/  FFMA.FTZ R100, R60, R151, R149 ;  /* 0x000000973c647223 */ /* 0x020fc40000010095 */
[----:B------:R-:W-:Y:S02]  /*2cf0*/  FMUL.FTZ R49, R60, R49 ;  /* 0x000000313c317220 */ /* 0x000fe40000410000 */
[----:B0-----:R-:W-:Y:S01]  /*2d00*/  FFMA.FTZ R101, R61, R100, R154 ;  /* 0x000000643d657223 */ /* 0x001fe2000001009a */
[----:B------:R0:W1:Y:S01]  /*2d10*/  @!P0 LDS.64 R46, [R51.X8+0x7750] ;  /* 0x00775000332e8984 */ /* 0x0000620000008a00 */
[----:B------:R-:W-:Y:S01]  /*2d20*/  FMUL.FTZ R50, R122, R49 ;  /* 0x000000317a327220 */ /* 0x000fe20000410000 */
[----:B------:R-:W-:Y:S01]  /*2d30*/  ISETP.GT.U32.AND P0, PT, R98, 0x1f, PT ;  /* 0x0000001f6200780c */ /* 0x000fe20003f04070 */
[----:B------:R-:W-:Y:S02]  /*2d40*/  FFMA.FTZ R142, R62, R101, R147 ;  /* 0x000000653e8e7223 */ /* 0x000fe40000010093 */
[----:B------:R-:W-:Y:S02]  /*2d50*/  FMUL.FTZ R49, R113, R50 ;  /* 0x0000003271317220 */ /* 0x000fe40000410000 */
[----:B------:R-:W-:-:S02]  /*2d60*/  FFMA.FTZ R147, R63, R142, R152 ;  /* 0x0000008e3f937223 */ /* 0x000fc40000010098 */
[C---:B------:R-:W-:Y:S02]  /*2d70*/  FMUL.FTZ R50, R106.reuse, R49 ;  /* 0x000000316a327220 */ /* 0x040fe40000410000 */
[----:B------:R-:W-:Y:S02]  /*2d80*/  FFMA.FTZ R150, R115, R147, R150 ;  /* 0x0000009373967223 */ /* 0x000fe40000010096 */
[----:B------:R-:W-:Y:S02]  /*2d90*/  FFMA.FTZ R49, R106, R48, R139 ;  /* 0x000000306a317223 */ /* 0x000fe4000001008b */
[----:B------:R-:W-:Y:S02]  /*2da0*/  FFMA.FTZ R145, R116, R150, R145 ;  /* 0x0000009674917223 */ /* 0x000fe40000010091 */
[----:B------:R-:W-:Y:S02]  /*2db0*/  FMUL.FTZ R48, R45, R50 ;  /* 0x000000322d307220 */ /* 0x000fe40000410000 */
[----:B------:R-:W-:-:S02]  /*2dc0*/  FFMA.FTZ R148, R117, R145, R148 ;  /* 0x0000009175947223 */ /* 0x000fc40000010094 */
[----:B------:R-:W-:Y:S02]  /*2dd0*/  FFMA.FTZ R49, R45, R49, R140 ;  /* 0x000000312d317223 */ /* 0x000fe4000001008c */
[----:B------:R-:W-:-:S03]  /*2de0*/  FFMA.FTZ R143, R118, R148, R143 ;  /* 0x00000094768f7223 */ /* 0x000fc6000001008f */
[----:B------:R0:W-:Y:S01]  /*2df0*/  STS.64 [R123.X8+0x6850], R48 ;  /* 0x006850307b007388 */ /* 0x0001e20000008a00 */
        /* <DEDUP_REMOVED lines=24> */
.L_x_2136:
        /* <DEDUP_REMOVED lines=26> */
.L_x_2137:
        /* <DEDUP_REMOVED lines=20> */
.L_x_2088:
[----:B01----:R-:W-:Y:S05]  /*3260*/  BSYNC B0 ;  /* 0x0000000000007941 */ /* 0x003fea0003800000 */
.L_x_2087:
[----:B------:R-:W-:Y:S01]  /*3270*/  WARPSYNC 0xffffffff ;  /* 0xffffffff00007948 */ /* 0x000fe20003800000 */
[----:B------:R-:W-:Y:S01]  /*3280*/  BAR.SYNC.DEFER_BLOCKING 0x0 ;  /* 0x0000000000007b1d */ /* 0x000fe20000010000 */
[----:B------:R-:W-:Y:S01]  /*3290*/  ISETP.NE.AND P0, PT, R98, RZ, PT ;  /* 0x000000ff6200720c */ /* 0x000fe20003f05270 */
[----:B--2---:R-:W-:Y:S01]  /*32a0*/  HADD2.F32 R55, -RZ, R38.H0_H0 ;  /* 0x20000026ff377230 */ /* 0x004fe20000004100 */
[----:B------:R-:W-:Y:S01]  /*32b0*/  MOV R52, UR7 ;  /* 0x0000000700347c02 */ /* 0x000fe20008000f00 */
[----:B------:R-:W-:Y:S01]  /*32c0*/  HADD2.F32 R157, -RZ, R40.H0_H0 ;  /* 0x20000028ff9d7230 */ /* 0x000fe20000004100 */
[----:B------:R-:W-:Y:S01]  /*32d0*/  P2R R48, PR, RZ, 0x1 ;  /* 0x00000001ff307803 */ /* 0x000fe20000000000 */
[----:B------:R-:W-:Y:S01]  /*32e0*/  ULDC.64 UR24, c[0x0][0x298] ;  /* 0x0000a60000187ab9 */ /* 0x000fe20000000a00 */
[----:B------:R-:W-:Y:S01]  /*32f0*/  FMUL.FTZ R162, R90, R153 ;  /* 0x000000995aa27220 */ /* 0x000fe20000410000 */
[----:B------:R-:W-:Y:S01]  /*3300*/  UIMAD UR24, UR27, UR24, URZ ;  /* 0x000000181b1872a4 */ /* 0x000fe2000f8e023f */
[----:B------:R-:W-:Y:S01]  /*3310*/  FMUL.FTZ R144, R66, R157 ;  /* 0x0000009d42907220 */ /* 0x000fe20000410000 */
[----:B------:R-:W-:Y:S01]  /*3320*/  ULEA UR41, UR13, 0xfffff800, 0xb ;  /* 0xfffff8000d297891 */ /* 0x000fe2000f8e583f */
[----:B------:R-:W-:Y:S01]  /*3330*/  BSSY B0, `(.L_x_2091) ;  /* 0x000014f000007945 */ /* 0x000fe20003800000 */
[----:B------:R-:W-:Y:S01]  /*3340*/  UIMAD UR38, UR26, UR25, UR24 ;  /* 0x000000191a2672a4 */ /* 0x000fe2000f8e0218 */
[----:B------:R-:W-:-:S02]  /*3350*/  FFMA.FTZ R144, R104, -R144, R147 ;  /* 0x8000009068907223 */ /* 0x000fc40000010093 */
[----:B------:R-:W-:Y:S01]  /*3360*/  ULDC.64 UR24, c[0x0][0x2b8] ;  /* 0x0000ae0000187ab9 */ /* 0x000fe20000000a00 */
[----:B------:R-:W-:Y:S01]  /*3370*/  FMUL.FTZ R147, R84, R147 ;  /* 0x0000009354937220 */ /* 0x000fe20000410000 */
[----:B------:R-:W-:-:S04]  /*3380*/  UIMAD UR24, UR27, UR24, URZ ;  /* 0x000000181b1872a4 */ /* 0x000fc8000f8e023f */
[----:B------:R-:W-:Y:S01]  /*3390*/  UIMAD UR24, UR26, UR25, UR24 ;  /* 0x000000191a1872a4 */ /* 0x000fe2000f8e0218 */
[----:B------:R-:W0:Y:S04]  /*33a0*/  LDS R123, [R123.X8+0x6854] ;  /* 0x006854007b7b7984 */ /* 0x000e280000008800 */
[----:B------:R1:W-:Y:S01]  /*33b0*/  @!P0 STS.64 [R52.X8+0x7750], R46 ;  /* 0x0077502e34008388 */ /* 0x0003e20000008a00 */
[----:B0-----:R-:W-:Y:S01]  /*33c0*/  FFMA.FTZ R124, R123, R124, R127 ;  /* 0x0000007c7b7c7223 */ /* 0x001fe2000001007f */
[----:B------:R-:W-:-:S03]  /*33d0*/  HADD2.F32 R127, -RZ, R41.H0_H0 ;  /* 0x20000029ff7f7230 */ /* 0x000fc60000004100 */
[----:B------:R-:W-:Y:S01]  /*33e0*/  FFMA.FTZ R121, R121, R124, R126 ;  /* 0x0000007c79797223 */ /* 0x000fe2000001007e */
[----:B------:R-:W-:-:S03]  /*33f0*/  HADD2.F32 R126, -RZ, R42.H1_H1 ;  /* 0x3000002aff7e7230 */ /* 0x000fc60000004100 */
[----:B------:R-:W-:Y:S02]  /*3400*/  FFMA.FTZ R120, R120, R121, R125 ;  /* 0x0000007978787223 */ /* 0x000fe4000001007d */
[----:B------:R-:W-:Y:S02]  /*3410*/  FMUL.FTZ R123, R65, R126 ;  /* 0x0000007e417b7220 */ /* 0x000fe40000410000 */
[----:B------:R-:W-:Y:S01]  /*3420*/  FFMA.FTZ R119, R119, R120, R128 ;  /* 0x0000007877777223 */ /* 0x000fe20000010080 */
[----:B------:R-:W-:Y:S01]  /*3430*/  HADD2.F32 R128, -RZ, R41.H1_H1 ;  /* 0x30000029ff807230 */ /* 0x000fe20000004100 */
[----:B------:R-:W-:Y:S02]  /*3440*/  FFMA.FTZ R123, R112, -R123, R146 ;  /* 0x8000007b707b7223 */ /* 0x000fe40000010092 */
[----:B------:R-:W-:Y:S02]  /*3450*/  FFMA.FTZ R118, R118, R119, R129 ;  /* 0x0000007776767223 */ /* 0x000fe40000010081 */
[----:B------:R-:W-:-:S02]  /*3460*/  FMUL.FTZ R50, R120, UR40 ;  /* 0x0000002878327c20 */ /* 0x000fc40008410000 */
[----:B------:R-:W-:Y:S02]  /*3470*/  FFMA.FTZ R117, R117, R118, R130 ;  /* 0x0000007675757223 */ /* 0x000fe40000010082 */
[----:B------:R-:W-:Y:S02]  /*3480*/  FMUL.FTZ R51, R112, R120 ;  /* 0x0000007870337220 */ /* 0x000fe40000410000 */
[----:B------:R-:W-:Y:S02]  /*3490*/  FFMA.FTZ R116, R116, R117, R131 ;  /* 0x0000007574747223 */ /* 0x000fe40000010083 */
[----:B------:R-:W-:Y:S02]  /*34a0*/  FMUL.FTZ R50, R123, R50 ;  /* 0x000000327b327220 */ /* 0x000fe40000410000 */
[----:B------:R-:W-:Y:S01]  /*34b0*/  FFMA.FTZ R49, R115, R116, R132 ;  /* 0x0000007473317223 */ /* 0x000fe20000010084 */
[----:B------:R-:W-:Y:S01]  /*34c0*/  HADD2.F32 R115, -RZ, R42.H0_H0 ;  /* 0x2000002aff737230 */ /* 0x000fe20000004100 */
[----:B-1----:R-:W-:-:S02]  /*34d0*/  FMUL.FTZ R47, R67, R128 ;  /* 0x00000080432f7220 */ /* 0x002fc40000410000 */
[----:B------:R-:W-:Y:S02]  /*34e0*/  FFMA.FTZ R134, R63, R49, R134 ;  /* 0x000000313f867223 */ /* 0x000fe40000010086 */
[-C--:B------:R-:W-:Y:S02]  /*34f0*/  FFMA.FTZ R18, R65, R51.reuse, R18 ;  /* 0x0000003341127223 */ /* 0x080fe40000010012 */
[----:B------:R-:W-:Y:S01]  /*3500*/  FFMA.FTZ R133, R62, R134, R133 ;  /* 0x000000863e857223 */ /* 0x000fe20000010085 */
[--C-:B------:R-:W-:Y:S01]  /*3510*/  HADD2.F32 R62, -RZ, R37.reuse.H1_H1 ;  /* 0x30000025ff3e7230 */ /* 0x100fe20000004100 */
[----:B------:R-:W-:Y:S02]  /*3520*/  FFMA.FTZ R50, R126, R51, R50 ;  /* 0x000000337e327223 */ /* 0x000fe40000010032 */
[----:B------:R-:W-:Y:S01]  /*3530*/  FFMA.FTZ R136, R61, R133, R136 ;  /* 0x000000853d887223 */ /* 0x000fe20000010088 */
[----:B------:R-:W-:Y:S01]  /*3540*/  HADD2.F32 R61, -RZ, R37.H0_H0 ;  /* 0x20000025ff3d7230 */ /* 0x000fe20000004100 */
[----:B------:R-:W-:-:S02]  /*3550*/  FMUL.FTZ R48, R34, R115 ;  /* 0x0000007322307220 */ /* 0x000fc40000410000 */
[----:B------:R-:W-:Y:S01]  /*3560*/  FFMA.FTZ R135, R60, R136, R135 ;  /* 0x000000883c877223 */ /* 0x000fe20000010087 */
[----:B------:R-:W-:Y:S01]  /*3570*/  HADD2.F32 R60, -RZ, R38.H1_H1 ;  /* 0x30000026ff3c7230 */ /* 0x000fe20000004100 */
[----:B------:R-:W-:Y:S02]  /*3580*/  FFMA.FTZ R112, R110, -R47, R148 ;  /* 0x8000002f6e707223 */ /* 0x000fe40000010094 */
[----:B------:R-:W-:Y:S02]  /*3590*/  FMUL.FTZ R51, R118, UR40 ;  /* 0x0000002876337c20 */ /* 0x000fe40008410000 */
[----:B------:R-:W-:Y:S02]  /*35a0*/  FFMA.FTZ R122, R122, R135, R137 ;  /* 0x000000877a7a7223 */ /* 0x000fe40000010089 */
[----:B------:R-:W-:Y:S02]  /*35b0*/  FFMA.FTZ R125, R109, -R48, R143 ;  /* 0x800000306d7d7223 */ /* 0x000fe4000001008f */
[----:B------:R-:W-:Y:S01]  /*35c0*/  FMUL.FTZ R47, R110, R118 ;  /* 0x000000766e2f7220 */ /* 0x000fe20000410000 */
[----:B------:R-:W-:Y:S01]  /*35d0*/  HADD2.F32 R110, -RZ, R36.H1_H1 ;  /* 0x30000024ff6e7230 */ /* 0x000fe20000004100 */
[----:B------:R-:W-:-:S02]  /*35e0*/  FMUL.FTZ R51, R112, R51 ;  /* 0x0000003370337220 */ /* 0x000fc40000410000 */
[----:B------:R-:W-:Y:S02]  /*35f0*/  FMUL.FTZ R48, R119, UR40 ;  /* 0x0000002877307c20 */ /* 0x000fe40008410000 */
[----:B------:R-:W-:Y:S02]  /*3600*/  FFMA.FTZ R113, R113, R122, R138 ;  /* 0x0000007a71717223 */ /* 0x000fe4000001008a */
[----:B------:R-:W-:Y:S02]  /*3610*/  FADD.FTZ R17, R50, R17 ;  /* 0x0000001132117221 */ /* 0x000fe40000010000 */
[----:B------:R-:W-:Y:S01]  /*3620*/  FFMA.FTZ R50, R128, R47, R51 ;  /* 0x0000002f80327223 */ /* 0x000fe20000010033 */
[----:B------:R-:W-:Y:S01]  /*3630*/  HADD2.F32 R51, -RZ, R36.H0_H0 ;  /* 0x20000024ff337230 */ /* 0x000fe20000004100 */
[----:B------:R-:W-:Y:S02]  /*3640*/  FMUL.FTZ R46, R109, R119 ;  /* 0x000000776d2e7220 */ /* 0x000fe40000410000 */
[----:B------:R-:W-:-:S02]  /*3650*/  FMUL.FTZ R48, R125, R48 ;  /* 0x000000307d307220 */ /* 0x000fc40000410000 */
[----:B------:R-:W-:Y:S02]  /*3660*/  FFMA.FTZ R106, R106, R113, R139 ;  /* 0x000000716a6a7223 */ /* 0x000fe4000001008b */
[----:B------:R-:W-:Y:S02]  /*3670*/  FFMA.FTZ R53, R115, R46, R48 ;  /* 0x0000002e73357223 */ /* 0x000fe40000010030 */
[----:B------:R-:W-:Y:S02]  /*3680*/  FFMA.FTZ R63, R45, R106, R140 ;  /* 0x0000006a2d3f7223 */ /* 0x000fe4000001008c */
[----:B------:R-:W-:Y:S02]  /*3690*/  FMUL.FTZ R54, R74, R51 ;  /* 0x000000334a367220 */ /* 0x000fe40000410000 */
[----:B------:R-:W-:Y:S02]  /*36a0*/  FFMA.FTZ R21, R34, R46, R21 ;  /* 0x0000002e22157223 */ /* 0x000fe40000010015 */
[----:B------:R-:W-:-:S02]  /*36b0*/  FMUL.FTZ R46, R64, R127 ;  /* 0x0000007f402e7220 */ /* 0x000fc40000410000 */
[----:B------:R-:W-:Y:S02]  /*36c0*/  FADD.FTZ R14, R53, R14 ;  /* 0x0000000e350e7221 */ /* 0x000fe40000010000 */
[----:B------:R-:W-:Y:S02]  /*36d0*/  FMUL.FTZ R53, R77, R110 ;  /* 0x0000006e4d357220 */ /* 0x000fe40000410000 */
[----:B------:R-:W-:Y:S02]  /*36e0*/  FFMA.FTZ R54, R56, -R54, R155 ;  /* 0x8000003638367223 */ /* 0x000fe4000001009b */
[----:B------:R-:W-:Y:S02]  /*36f0*/  FMUL.FTZ R139, R74, R63 ;  /* 0x0000003f4a8b7220 */ /* 0x000fe40000410000 */
[----:B------:R-:W-:Y:S02]  /*3700*/  FFMA.FTZ R129, R107, -R46, R145 ;  /* 0x8000002e6b817223 */ /* 0x000fe40000010091 */
[----:B------:R-:W-:-:S02]  /*3710*/  FMUL.FTZ R48, R117, UR40 ;  /* 0x0000002875307c20 */ /* 0x000fc40008410000 */
[----:B------:R-:W-:Y:S02]  /*3720*/  FMUL.FTZ R52, R72, R61 ;  /* 0x0000003d48347220 */ /* 0x000fe40000410000 */
[----:B------:R-:W-:Y:S02]  /*3730*/  FFMA.FTZ R53, R57, -R53, R158 ;  /* 0x8000003539357223 */ /* 0x000fe4000001009e */
[----:B------:R-:W-:Y:S02]  /*3740*/  FMUL.FTZ R140, R77, R106 ;  /* 0x0000006a4d8c7220 */ /* 0x000fe40000410000 */
[----:B------:R-:W-:Y:S02]  /*3750*/  FFMA.FTZ R45, R54, R139, RZ ;  /* 0x0000008b362d7223 */ /* 0x000fe400000100ff */
[----:B------:R-:W-:Y:S02]  /*3760*/  FMUL.FTZ R46, R107, R117 ;  /* 0x000000756b2e7220 */ /* 0x000fe40000410000 */
[----:B------:R-:W-:-:S02]  /*3770*/  FMUL.FTZ R48, R129, R48 ;  /* 0x0000003081307220 */ /* 0x000fc40000410000 */
[----:B------:R-:W-:Y:S02]  /*3780*/  FADD.FTZ R15, R50, R15 ;  /* 0x0000000f320f7221 */ /* 0x000fe40000010000 */
[----:B------:R-:W-:Y:S02]  /*3790*/  FMUL.FTZ R50, R75, R62 ;  /* 0x0000003e4b327220 */ /* 0x000fe40000410000 */
[----:B------:R-:W-:Y:S02]  /*37a0*/  FFMA.FTZ R52, R44, -R52, R153 ;  /* 0x800000342c347223 */ /* 0x000fe40000010099 */
[----:B------:R-:W-:Y:S02]  /*37b0*/  FMUL.FTZ R138, R72, R113 ;  /* 0x00000071488a7220 */ /* 0x000fe40000410000 */
[----:B------:R-:W-:Y:S02]  /*37c0*/  FFMA.FTZ R45, R53, R140, R45 ;  /* 0x0000008c352d7223 */ /* 0x000fe4000001002d */
[----:B------:R-:W-:-:S02]  /*37d0*/  FFMA.FTZ R20, R67, R47, R20 ;  /* 0x0000002f43147223 */ /* 0x000fc40000010014 */
[-C--:B------:R-:W-:Y:S02]  /*37e0*/  FFMA.FTZ R23, R64, R46.reuse, R23 ;  /* 0x0000002e40177223 */ /* 0x080fe40000010017 */
[----:B------:R-:W-:Y:S01]  /*37f0*/  FFMA.FTZ R109, R127, R46, R48 ;  /* 0x0000002e7f6d7223 */ /* 0x000fe20000010030 */
[----:B------:R-:W-:Y:S01]  /*3800*/  HADD2.F32 R48, -RZ, R39.H1_H1 ;  /* 0x30000027ff307230 */ /* 0x000fe20000004100 */
[----:B------:R-:W-:Y:S02]  /*3810*/  FMUL.FTZ R47, R70, R55 ;  /* 0x00000037462f7220 */ /* 0x000fe40000410000 */
[----:B------:R-:W-:Y:S02]  /*3820*/  FFMA.FTZ R50, R59, -R50, R156 ;  /* 0x800000323b327223 */ /* 0x000fe4000001009c */
[----:B------:R-:W-:Y:S02]  /*3830*/  FMUL.FTZ R137, R75, R122 ;  /* 0x0000007a4b897220 */ /* 0x000fe40000410000 */
[----:B------:R-:W-:-:S02]  /*3840*/  FFMA.FTZ R46, R52, R138, R45 ;  /* 0x0000008a342e7223 */ /* 0x000fc4000001002d */
[----:B------:R-:W-:Y:S02]  /*3850*/  FMUL.FTZ R130, R73, R60 ;  /* 0x0000003c49827220 */ /* 0x000fe40000410000 */
[----:B------:R-:W-:Y:S01]  /*3860*/  FFMA.FTZ R45, R58, -R47, R151 ;  /* 0x8000002f3a2d7223 */ /* 0x000fe20000010097 */
[----:B------:R-:W-:Y:S01]  /*3870*/  HADD2.F32 R47, -RZ, R39.H0_H0 ;  /* 0x20000027ff2f7230 */ /* 0x000fe20000004100 */
[----:B------:R-:W-:Y:S02]  /*3880*/  FMUL.FTZ R132, R70, R135 ;  /* 0x0000008746847220 */ /* 0x000fe40000410000 */
[----:B------:R-:W-:Y:S02]  /*3890*/  FFMA.FTZ R107, R50, R137, R46 ;  /* 0x00000089326b7223 */ /* 0x000fe4000001002e */
[----:B------:R-:W-:Y:S02]  /*38a0*/  FFMA.FTZ R46, R103, -R130, R100 ;  /* 0x80000082672e7223 */ /* 0x000fe40000010064 */
[----:B------:R-:W-:-:S02]  /*38b0*/  FFMA.FTZ R130, R45, R132, R107 ;  /* 0x000000842d827223 */ /* 0x000fc4000001006b */
[----:B------:R-:W-:Y:S02]  /*38c0*/  FMUL.FTZ R131, R73, R136 ;  /* 0x0000008849837220 */ /* 0x000fe40000410000 */
[----:B------:R-:W-:Y:S02]  /*38d0*/  FMUL.FTZ R107, R68, R47 ;  /* 0x0000002f446b7220 */ /* 0x000fe40000410000 */
[----:B------:R-:W-:Y:S02]  /*38e0*/  FFMA.FTZ R152, R46, R131, R130 ;  /* 0x000000832e987223 */ /* 0x000fe40000010082 */
[----:B------:R-:W-:Y:S02]  /*38f0*/  FMUL.FTZ R160, R71, R48 ;  /* 0x0000003047a07220 */ /* 0x000fe40000410000 */
[----:B------:R-:W-:Y:S02]  /*3900*/  FFMA.FTZ R107, R102, -R107, R101 ;  /* 0x8000006b666b7223 */ /* 0x000fe40000010065 */
[----:B------:R-:W-:-:S02]  /*3910*/  FMUL.FTZ R130, R68, R133 ;  /* 0x0000008544827220 */ /* 0x000fc40000410000 */
[----:B------:R-:W-:Y:S02]  /*3920*/  FMUL.FTZ R159, R49, UR40 ;  /* 0x00000028319f7c20 */ /* 0x000fe40008410000 */
[----:B------:R-:W-:Y:S02]  /*3930*/  FFMA.FTZ R160, R105, -R160, R142 ;  /* 0x800000a069a07223 */ /* 0x000fe4000001008e */
[----:B------:R-:W-:Y:S02]  /*3940*/  FFMA.FTZ R152, R107, R130, R152 ;  /* 0x000000826b987223 */ /* 0x000fe40000010098 */
[----:B------:R-:W-:Y:S02]  /*3950*/  FMUL.FTZ R163, R71, R134 ;  /* 0x0000008647a37220 */ /* 0x000fe40000410000 */
[-C--:B------:R-:W-:Y:S02]  /*3960*/  FMUL.FTZ R104, R104, R49.reuse ;  /* 0x0000003168687220 */ /* 0x080fe40000410000 */
[----:B------:R-:W-:-:S02]  /*3970*/  FMUL.FTZ R154, R66, R49 ;  /* 0x00000031429a7220 */ /* 0x000fc40000410000 */
[----:B------:R-:W-:Y:S02]  /*3980*/  FMUL.FTZ R49, R144, R159 ;  /* 0x0000009f90317220 */ /* 0x000fe40000410000 */
[----:B------:R-:W-:Y:S01]  /*3990*/  FFMA.FTZ R159, R160, R163, R152 ;  /* 0x000000a3a09f7223 */ /* 0x000fe20000010098 */
[----:B------:R-:W-:Y:S01]  /*39a0*/  HADD2.F32 R152, -RZ, R40.H1_H1 ;  /* 0x30000028ff987230 */ /* 0x000fe20000004100 */
[----:B------:R-:W-:Y:S02]  /*39b0*/  FFMA.FTZ R25, R66, R104, R25 ;  /* 0x0000006842197223 */ /* 0x000fe40000010019 */
[----:B------:R-:W-:Y:S02]  /*39c0*/  FFMA.FTZ R144, R144, R154, R159 ;  /* 0x0000009a90907223 */ /* 0x000fe4000001009f */
[----:B------:R-:W-:Y:S02]  /*39d0*/  FMUL.FTZ R159, R69, R152 ;  /* 0x00000098459f7220 */ /* 0x000fe40000410000 */
[----:B------:R-:W-:-:S02]  /*39e0*/  FFMA.FTZ R49, R157, R104, R49 ;  /* 0x000000689d317223 */ /* 0x000fc40000010031 */
[----:B------:R-:W-:Y:S02]  /*39f0*/  FFMA.FTZ R159, R108, -R159, R150 ;  /* 0x8000009f6c9f7223 */ /* 0x000fe40000010096 */
[----:B------:R-:W-:Y:S02]  /*3a00*/  FMUL.FTZ R104, R116, UR40 ;  /* 0x0000002874687c20 */ /* 0x000fe40008410000 */
[----:B------:R-:W-:Y:S02]  /*3a10*/  FMUL.FTZ R161, R108, R116 ;  /* 0x000000746ca17220 */ /* 0x000fe40000410000 */
[----:B------:R-:W-:Y:S02]  /*3a20*/  FMUL.FTZ R104, R159, R104 ;  /* 0x000000689f687220 */ /* 0x000fe40000410000 */
[-C--:B------:R-:W-:Y:S02]  /*3a30*/  FFMA.FTZ R22, R69, R161.reuse, R22 ;  /* 0x000000a145167223 */ /* 0x080fe40000010016 */
[----:B------:R-:W-:Y:S01]  /*3a40*/  FFMA.FTZ R108, R152, R161, R104 ;  /* 0x000000a1986c7223 */ /* 0x000fe20000010068 */
[----:B------:R-:W-:Y:S01]  /*3a50*/  HADD2.F32 R161, -RZ, R43.H0_H0 ;  /* 0x2000002bffa17230 */ /* 0x000fe20000004100 */
[----:B------:R-:W-:-:S02]  /*3a60*/  FMUL.FTZ R157, R157, R154 ;  /* 0x0000009a9d9d7220 */ /* 0x000fc40000410000 */
[----:B------:R-:W-:Y:S02]  /*3a70*/  FMUL.FTZ R165, R121, UR40 ;  /* 0x0000002879a57c20 */ /* 0x000fe40008410000 */
[C---:B------:R-:W-:Y:S02]  /*3a80*/  FMUL.FTZ R154, R32.reuse, R161 ;  /* 0x000000a1209a7220 */ /* 0x040fe40000410000 */
[C---:B------:R-:W-:Y:S02]  /*3a90*/  FMUL.FTZ R104, R111.reuse, R121 ;  /* 0x000000796f687220 */ /* 0x040fe40000410000 */
[----:B------:R-:W-:Y:S02]  /*3aa0*/  FFMA.FTZ R154, R111, -R154, R141 ;  /* 0x8000009a6f9a7223 */ /* 0x000fe4000001008d */
[----:B------:R-:W-:Y:S02]  /*3ab0*/  FFMA.FTZ R19, R32, R104, R19 ;  /* 0x0000006820137223 */ /* 0x000fe40000010013 */
[----:B------:R-:W-:-:S02]  /*3ac0*/  FMUL.FTZ R165, R154, R165 ;  /* 0x000000a59aa57220 */ /* 0x000fc40000410000 */
[----:B------:R-:W-:Y:S02]  /*3ad0*/  FMUL.FTZ R111, R105, R134 ;  /* 0x00000086696f7220 */ /* 0x000fe40000410000 */
[----:B------:R-:W-:Y:S02]  /*3ae0*/  FFMA.FTZ R104, R161, R104, R165 ;  /* 0x00000068a1687223 */ /* 0x000fe400000100a5 */
[----:B------:R-:W-:Y:S01]  /*3af0*/  FMUL.FTZ R105, R134, UR40 ;  /* 0x0000002886697c20 */ /* 0x000fe20008410000 */
[----:B------:R-:W-:Y:S01]  /*3b00*/  HADD2.F32 R134, -RZ, R43.H1_H1 ;  /* 0x3000002bff867230 */ /* 0x000fe20000004100 */
[----:B------:R-:W-:Y:S02]  /*3b10*/  FADD.FTZ R3, R104, R3 ;  /* 0x0000000368037221 */ /* 0x000fe40000010000 */
[----:B------:R-:W-:Y:S02]  /*3b20*/  FMUL.FTZ R104, R160, R105 ;  /* 0x00000069a0687220 */ /* 0x000fe40000410000 */
[----:B------:R-:W-:-:S02]  /*3b30*/  FMUL.FTZ R163, R48, R163 ;  /* 0x000000a330a37220 */ /* 0x000fc40000410000 */
[----:B------:R-:W-:Y:S02]  /*3b40*/  FFMA.FTZ R104, R48, R111, R104 ;  /* 0x0000006f30687223 */ /* 0x000fe40000010068 */
[----:B------:R-:W-:Y:S02]  /*3b50*/  FMUL.FTZ R48, R102, R133 ;  /* 0x0000008566307220 */ /* 0x000fe40000410000 */
[----:B------:R-:W-:Y:S01]  /*3b60*/  FFMA.FTZ R24, R71, R111, R24 ;  /* 0x0000006f47187223 */ /* 0x000fe20000010018 */
[----:B------:R-:W-:Y:S01]  /*3b70*/  SHF.L.U32 R111, R98, 0x4, RZ ;  /* 0x00000004626f7819 */ /* 0x000fe200000006ff */
[----:B------:R-:W-:Y:S02]  /*3b80*/  FMUL.FTZ R102, R133, UR40 ;  /* 0x0000002885667c20 */ /* 0x000fe40008410000 */
[----:B------:R-:W-:Y:S01]  /*3b90*/  FADD.FTZ R13, R108, R13 ;  /* 0x0000000d6c0d7221 */ /* 0x000fe20000010000 */
[----:B------:R-:W-:Y:S01]  /*3ba0*/  IADD3 R108, R111, 0x1, RZ ;  /* 0x000000016f6c7810 */ /* 0x000fe20007ffe0ff */
[----:B------:R-:W-:Y:S01]  /*3bb0*/  FMUL.FTZ R107, R107, R102 ;  /* 0x000000666b6b7220 */ /* 0x000fe20000410000 */
[----:B------:R-:W-:Y:S01]  /*3bc0*/  IADD3 R102, R111, 0x2, RZ ;  /* 0x000000026f667810 */ /* 0x000fe20007ffe0ff */
[----:B------:R-:W-:Y:S01]  /*3bd0*/  FMUL.FTZ R105, R35, R134 ;  /* 0x0000008623697220 */ /* 0x000fe20000410000 */
[-C--:B------:R-:W-:Y:S01]  /*3be0*/  LEA.HI.SX32 R108, R108, R111.reuse, 0x1b ;  /* 0x0000006f6c6c7211 */ /* 0x080fe200078fdaff */
[----:B------:R-:W-:Y:S01]  /*3bf0*/  FADD.FTZ R12, R109, R12 ;  /* 0x0000000c6d0c7221 */ /* 0x000fe20000010000 */
[----:B------:R-:W-:Y:S01]  /*3c00*/  LEA.HI.SX32 R109, R102, R111, 0x1b ;  /* 0x0000006f666d7211 */ /* 0x000fe200078fdaff */
[----:B------:R-:W-:Y:S01]  /*3c10*/  FMUL.FTZ R139, R51, R139 ;  /* 0x0000008b338b7220 */ /* 0x000fe20000410000 */
[----:B------:R-:W-:Y:S01]  /*3c20*/  LEA.HI.SX32 R102, R111, R111, 0x1b ;  /* 0x0000006f6f667211 */ /* 0x000fe200078fdaff */
[----:B------:R-:W-:-:S02]  /*3c30*/  FMUL.FTZ R133, R110, R140 ;  /* 0x0000008c6e857220 */ /* 0x000fc40000410000 */
[C---:B------:R-:W-:Y:S02]  /*3c40*/  FFMA.FTZ R105, R114.reuse, -R105, R149 ;  /* 0x8000006972697223 */ /* 0x040fe40000010095 */
[----:B------:R-:W-:Y:S01]  /*3c50*/  FMUL.FTZ R165, R114, R124 ;  /* 0x0000007c72a57220 */ /* 0x000fe20000410000 */
[----:B------:R-:W-:Y:S01]  /*3c60*/  IADD3 R114, R111, 0x3, RZ ;  /* 0x000000036f727810 */ /* 0x000fe20007ffe0ff */
[----:B------:R-:W-:Y:S01]  /*3c70*/  STS [R102.X4+0x2100], R139 ;  /* 0x0021008b66007388 */ /* 0x000fe20000004800 */
[----:B------:R-:W-:Y:S02]  /*3c80*/  FMUL.FTZ R138, R61, R138 ;  /* 0x0000008a3d8a7220 */ /* 0x000fe40000410000 */
[----:B------:R-:W-:Y:S01]  /*3c90*/  LEA.HI.SX32 R111, R114, R111, 0x1b ;  /* 0x0000006f726f7211 */ /* 0x000fe200078fdaff */
[----:B------:R0:W-:Y:S01]  /*3ca0*/  STS [R108.X4+0x2104], R133 ;  /* 0x002104856c007388 */ /* 0x0001e20000004800 */
[----:B------:R-:W-:Y:S02]  /*3cb0*/  FMUL.FTZ R114, R62, R137 ;  /* 0x000000893e727220 */ /* 0x000fe40000410000 */
[----:B------:R-:W-:Y:S01]  /*3cc0*/  FMUL.FTZ R131, R60, R131 ;  /* 0x000000833c837220 */ /* 0x000fe20000410000 */
[----:B------:R-:W-:Y:S01]  /*3cd0*/  STS [R109.X4+0x2108], R138 ;  /* 0x0021088a6d007388 */ /* 0x000fe20000004800 */
[----:B------:R-:W-:-:S02]  /*3ce0*/  FMUL.FTZ R160, R124, UR40 ;  /* 0x000000287ca07c20 */ /* 0x000fc40008410000 */
[----:B------:R-:W-:Y:S01]  /*3cf0*/  FMUL.FTZ R124, R35, R124 ;  /* 0x0000007c237c7220 */ /* 0x000fe20000410000 */
[----:B------:R-:W-:Y:S01]  /*3d00*/  STS [R111.X4+0x210c], R114 ;  /* 0x00210c726f007388 */ /* 0x000fe20000004800 */
[----:B------:R-:W-:Y:S02]  /*3d10*/  FMUL.FTZ R160, R105, R160 ;  /* 0x000000a069a07220 */ /* 0x000fe40000410000 */
[----:B0-----:R-:W-:Y:S01]  /*3d20*/  FMUL.FTZ R133, R69, R116 ;  /* 0x0000007445857220 */ /* 0x001fe20000410000 */
[----:B------:R0:W-:Y:S01]  /*3d30*/  STS [R102.X4+0x2114], R131 ;  /* 0x0021148366007388 */ /* 0x0001e20000004800 */
[----:B------:R-:W-:Y:S02]  /*3d40*/  FMUL.FTZ R116, R64, R117 ;  /* 0x0000007540747220 */ /* 0x000fe40000410000 */
[-C--:B------:R-:W-:Y:S01]  /*3d50*/  FFMA.FTZ R144, R159, R133.reuse, R144 ;  /* 0x000000859f907223 */ /* 0x080fe20000010090 */
[----:B------:R-:W-:Y:S01]  /*3d60*/  STS [R102.X4+0x211c], R163 ;  /* 0x00211ca366007388 */ /* 0x000fe20000004800 */
[----:B------:R-:W-:Y:S01]  /*3d70*/  FMUL.FTZ R117, R152, R133 ;  /* 0x0000008598757220 */ /* 0x000fe20000410000 */
[C---:B------:R-:W-:Y:S01]  /*3d80*/  IADD3 R133, R98.reuse, 0x480, RZ ;  /* 0x0000048062857810 */ /* 0x040fe20007ffe0ff */
[-C--:B------:R-:W-:Y:S01]  /*3d90*/  FFMA.FTZ R129, R129, R116.reuse, R144 ;  /* 0x0000007481817223 */ /* 0x080fe20000010090 */
[----:B------:R1:W-:Y:S01]  /*3da0*/  STS [R102.X4+0x2120], R157 ;  /* 0x0021209d66007388 */ /* 0x0003e20000004800 */
[----:B------:R-:W-:Y:S01]  /*3db0*/  FMUL.FTZ R127, R127, R116 ;  /* 0x000000747f7f7220 */ /* 0x000fe20000410000 */
[----:B------:R-:W-:Y:S01]  /*3dc0*/  IADD3 R159, R98, 0x700, RZ ;  /* 0x00000700629f7810 */ /* 0x000fe20007ffe0ff */
[----:B0-----:R-:W-:Y:S01]  /*3dd0*/  FMUL.FTZ R131, R67, R118 ;  /* 0x0000007643837220 */ /* 0x001fe20000410000 */
[----:B------:R-:W-:Y:S01]  /*3de0*/  STS [R102.X4+0x2124], R117 ;  /* 0x0021247566007388 */ /* 0x000fe20000004800 */
[----:B------:R-:W-:Y:S01]  /*3df0*/  FMUL.FTZ R114, R34, R119 ;  /* 0x0000007722727220 */ /* 0x000fe20000410000 */
[----:B------:R-:W-:Y:S01]  /*3e00*/  IADD3 R118, R98, 0x200, RZ ;  /* 0x0000020062767810 */ /* 0x000fe20007ffe0ff */
[----:B------:R-:W-:Y:S01]  /*3e10*/  FFMA.FTZ R112, R112, R131, R129 ;  /* 0x0000008370707223 */ /* 0x000fe20000010081 */
[----:B------:R0:W-:Y:S01]  /*3e20*/  STS [R102.X4+0x2128], R127 ;  /* 0x0021287f66007388 */ /* 0x0001e20000004800 */
[----:B------:R-:W-:Y:S01]  /*3e30*/  FMUL.FTZ R129, R65, R120 ;  /* 0x0000007841817220 */ /* 0x000fe20000410000 */
[----:B-1----:R-:W-:Y:S01]  /*3e40*/  IADD3 R157, R98, 0x680, RZ ;  /* 0x00000680629d7810 */ /* 0x002fe20007ffe0ff */
[----:B------:R-:W-:Y:S01]  /*3e50*/  FMUL.FTZ R116, R32, R121 ;  /* 0x0000007920747220 */ /* 0x000fe20000410000 */
[----:B------:R-:W-:Y:S01]  /*3e60*/  LEA.HI.SX32 R118, R118, R98, 0x1b ;  /* 0x0000006276767211 */ /* 0x000fe200078fdaff */
[----:B------:R-:W-:-:S02]  /*3e70*/  FFMA.FTZ R160, R134, R165, R160 ;  /* 0x000000a586a07223 */ /* 0x000fc400000100a0 */
[----:B------:R-:W-:Y:S02]  /*3e80*/  FFMA.FTZ R16, R35, R165, R16 ;  /* 0x000000a523107223 */ /* 0x000fe40000010010 */
[----:B------:R-:W-:Y:S01]  /*3e90*/  FMUL.FTZ R165, R134, R124 ;  /* 0x0000007c86a57220 */ /* 0x000fe20000410000 */
[----:B0-----:R-:W-:Y:S01]  /*3ea0*/  IADD3 R127, R98, 0x280, RZ ;  /* 0x00000280627f7810 */ /* 0x001fe20007ffe0ff */
[----:B------:R-:W-:Y:S02]  /*3eb0*/  FMUL.FTZ R137, R55, R132 ;  /* 0x0000008437897220 */ /* 0x000fe40000410000 */
[----:B------:R-:W-:Y:S01]  /*3ec0*/  FMUL.FTZ R139, R47, R130 ;  /* 0x000000822f8b7220 */ /* 0x000fe20000410000 */
[----:B------:R-:W-:Y:S01]  /*3ed0*/  STS [R102.X4+0x213c], R165 ;  /* 0x00213ca566007388 */ /* 0x000fe20000004800 */
[----:B------:R-:W-:Y:S01]  /*3ee0*/  FMUL.FTZ R119, R128, R131 ;  /* 0x0000008380777220 */ /* 0x000fe20000410000 */
[----:B------:R-:W-:Y:S01]  /*3ef0*/  IADD3 R131, R98, 0x400, RZ ;  /* 0x0000040062837810 */ /* 0x000fe20007ffe0ff */
[----:B------:R-:W-:Y:S01]  /*3f00*/  FMUL.FTZ R115, R115, R114 ;  /* 0x0000007273737220 */ /* 0x000fe20000410000 */
[----:B------:R0:W-:Y:S01]  /*3f10*/  STS [R102.X4+0x2110], R137 ;  /* 0x0021108966007388 */ /* 0x0001e20000004800 */
[----:B------:R-:W-:Y:S01]  /*3f20*/  FMUL.FTZ R117, R126, R129 ;  /* 0x000000817e757220 */ /* 0x000fe20000410000 */
[----:B------:R-:W-:Y:S01]  /*3f30*/  LEA.HI.SX32 R128, R157, R98, 0x1b ;  /* 0x000000629d807211 */ /* 0x000fe200078fdaff */
[----:B------:R-:W-:Y:S01]  /*3f40*/  FMUL.FTZ R121, R161, R116 ;  /* 0x00000074a1797220 */ /* 0x000fe20000410000 */
[----:B------:R-:W-:Y:S01]  /*3f50*/  STS [R102.X4+0x2118], R139 ;  /* 0x0021188b66007388 */ /* 0x000fe20000004800 */
[----:B------:R-:W-:Y:S01]  /*3f60*/  FFMA.FTZ R112, R125, R114, R112 ;  /* 0x000000727d707223 */ /* 0x000fe20000010070 */
[----:B------:R-:W-:Y:S01]  /*3f70*/  IADD3 R125, R98, 0x100, RZ ;  /* 0x00000100627d7810 */ /* 0x000fe20007ffe0ff */
[----:B------:R-:W-:Y:S01]  /*3f80*/  FMUL.FTZ R161, R92, R155 ;  /* 0x0000009b5ca17220 */ /* 0x000fe20000410000 */
[----:B------:R1:W-:Y:S01]  /*3f90*/  STS [R102.X4+0x212c], R119 ;  /* 0x00212c7766007388 */ /* 0x0003e20000004800 */
[----:B------:R-:W-:Y:S01]  /*3fa0*/  FFMA.FTZ R123, R123, R129, R112 ;  /* 0x000000817b7b7223 */ /* 0x000fe20000010070 */
[----:B------:R-:W-:Y:S01]  /*3fb0*/  IADD3 R129, R98, 0x300, RZ ;  /* 0x0000030062817810 */ /* 0x000fe20007ffe0ff */
[----:B------:R-:W-:Y:S01]  /*3fc0*/  FFMA.FTZ R107, R47, R48, R107 ;  /* 0x000000302f6b7223 */ /* 0x000fe2000001006b */
[----:B------:R-:W-:Y:S01]  /*3fd0*/  STS [R102.X4+0x2130], R115 ;  /* 0x0021307366007388 */ /* 0x000fe20000004800 */
[----:B------:R-:W-:Y:S01]  /*3fe0*/  FFMA.FTZ R112, R154, R116, R123 ;  /* 0x000000749a707223 */ /* 0x000fe2000001007b */
[----:B------:R-:W-:Y:S01]  /*3ff0*/  IADD3 R123, R98, 0x80, RZ ;  /* 0x00000080627b7810 */ /* 0x000fe20007ffe0ff */
[----:B------:R-:W-:Y:S01]  /*4000*/  FMUL.FTZ R47, R136, UR40 ;  /* 0x00000028882f7c20 */ /* 0x000fe20008410000 */
[----:B------:R2:W-:Y:S01]  /*4010*/  STS [R102.X4+0x2134], R117 ;  /* 0x0021347566007388 */ /* 0x0005e20000004800 */
[C---:B0-----:R-:W-:Y:S01]  /*4020*/  IADD3 R137, R98.reuse, 0x500, RZ ;  /* 0x0000050062897810 */ /* 0x041fe20007ffe0ff */
[----:B------:R-:W-:Y:S01]  /*4030*/  FMUL.FTZ R105, R105, R124 ;  /* 0x0000007c69697220 */ /* 0x000fe20000410000 */
[C---:B-1----:R-:W-:Y:S01]  /*4040*/  IADD3 R119, R98.reuse, 0x180, RZ ;  /* 0x0000018062777810 */ /* 0x042fe20007ffe0ff */
[----:B------:R0:W-:Y:S01]  /*4050*/  STS [R102.X4+0x2138], R121 ;  /* 0x0021387966007388 */ /* 0x0001e20000004800 */
[C---:B------:R-:W-:Y:S01]  /*4060*/  IADD3 R139, R98.reuse, 0x580, RZ ;  /* 0x00000580628b7810 */ /* 0x040fe20007ffe0ff */
[----:B------:R-:W-:Y:S01]  /*4070*/  FMUL.FTZ R103, R103, R136 ;  /* 0x0000008867677220 */ /* 0x000fe20000410000 */
[C---:B------:R-:W-:Y:S01]  /*4080*/  IADD3 R155, R98.reuse, 0x600, RZ ;  /* 0x00000600629b7810 */ /* 0x040fe20007ffe0ff */
[----:B------:R-:W-:Y:S01]  /*4090*/  FMUL.FTZ R163, R91, R158 ;  /* 0x0000009e5ba37220 */ /* 0x000fe20000410000 */
[----:B------:R-:W-:Y:S01]  /*40a0*/  BAR.SYNC.DEFER_BLOCKING 0x0 ;  /* 0x0000000000007b1d */ /* 0x000fe20000010000 */
[----:B------:R-:W-:Y:S01]  /*40b0*/  IADD3 R165, R98, 0x780, RZ ;  /* 0x0000078062a57810 */ /* 0x000fe20007ffe0ff */
[----:B------:R-:W-:Y:S01]  /*40c0*/  FMUL.FTZ R136, R46, R47 ;  /* 0x0000002f2e887220 */ /* 0x000fe20000410000 */
[-C--:B--2---:R-:W-:Y:S01]  /*40d0*/  LEA.HI.SX32 R117, R119, R98.reuse, 0x1b ;  /* 0x0000006277757211 */ /* 0x084fe200078fdaff */
[----:B------:R-:W-:Y:S01]  /*40e0*/  HFMA2.MMA R47, -RZ, RZ, 0, 0 ;  /* 0x00000000ff2f7435 */ /* 0x000fe200000001ff */
[----:B0-----:R-:W-:Y:S01]  /*40f0*/  IADD3 R121, R98, 0x380, RZ ;  /* 0x0000038062797810 */ /* 0x001fe20007ffe0ff */
[----:B------:R-:W-:Y:S01]  /*4100*/  FADD.FTZ R0, R160, R0 ;  /* 0x00000000a0007221 */ /* 0x000fe20000010000 */
[-C--:B------:R-:W-:Y:S01]  /*4110*/  LEA.HI.SX32 R115, R123, R98.reuse, 0x1b ;  /* 0x000000627b737211 */ /* 0x080fe200078fdaff */
[----:B------:R-:W-:Y:S01]  /*4120*/  FADD.FTZ R10, R49, R10 ;  /* 0x0000000a310a7221 */ /* 0x000fe20000010000 */
[----:B------:R-:W-:Y:S01]  /*4130*/  LEA.HI.SX32 R116, R125, R98, 0x1b ;  /* 0x000000627d747211 */ /* 0x000fe200078fdaff */
[----:B------:R-:W-:Y:S01]  /*4140*/  FFMA.FTZ R27, R68, R48, R27 ;  /* 0x00000030441b7223 */ /* 0x000fe2000001001b */
[----:B------:R-:W-:Y:S01]  /*4150*/  LEA.HI.SX32 R119, R127, R98, 0x1b ;  /* 0x000000627f777211 */ /* 0x000fe200078fdaff */
[----:B------:R-:W-:Y:S01]  /*4160*/  FMUL.FTZ R156, R89, R156 ;  /* 0x0000009c599c7220 */ /* 0x000fe20000410000 */
[-C--:B------:R-:W-:Y:S01]  /*4170*/  LEA.HI.SX32 R120, R129, R98.reuse, 0x1b ;  /* 0x0000006281787211 */ /* 0x080fe200078fdaff */
[----:B------:R-:W-:Y:S01]  /*4180*/  FMUL.FTZ R101, R86, R101 ;  /* 0x0000006556657220 */ /* 0x000fe20000410000 */
[-C--:B------:R-:W-:Y:S01]  /*4190*/  LEA.HI.SX32 R114, R98, R98.reuse, 0x1b ;  /* 0x0000006262727211 */ /* 0x080fe200078fdaff */
[----:B------:R-:W-:Y:S01]  /*41a0*/  FMUL.FTZ R145, R82, R145 ;  /* 0x0000009152917220 */ /* 0x000fe20000410000 */
[----:B------:R-:W-:Y:S01]  /*41b0*/  LEA.HI.SX32 R121, R121, R98, 0x1b ;  /* 0x0000006279797211 */ /* 0x000fe200078fdaff */
[----:B------:R-:W-:Y:S01]  /*41c0*/  FMUL.FTZ R153, R87, R100 ;  /* 0x0000006457997220 */ /* 0x000fe20000410000 */
[-C--:B------:R-:W-:Y:S01]  /*41d0*/  LEA.HI.SX32 R123, R131, R98.reuse, 0x1b ;  /* 0x00000062837b7211 */ /* 0x080fe200078fdaff */
[----:B------:R-:W-:Y:S01]  /*41e0*/  FMUL.FTZ R151, R88, R151 ;  /* 0x0000009758977220 */ /* 0x000fe20000410000 */
[-C--:B------:R-:W-:Y:S01]  /*41f0*/  LEA.HI.SX32 R124, R133, R98.reuse, 0x1b ;  /* 0x00000062857c7211 */ /* 0x080fe200078fdaff */
[----:B------:R-:W-:Y:S01]  /*4200*/  FMUL.FTZ R143, R80, R143 ;  /* 0x0000008f508f7220 */ /* 0x000fe20000410000 */
[-C--:B------:R-:W-:Y:S01]  /*4210*/  LEA.HI.SX32 R125, R137, R98.reuse, 0x1b ;  /* 0x00000062897d7211 */ /* 0x080fe200078fdaff */
[----:B------:R-:W0:Y:S01]  /*4220*/  LDS R131, [R114.X4+0x2100] ;  /* 0x0021000072837984 */ /* 0x000e220000004800 */
[-C--:B------:R-:W-:Y:S01]  /*4230*/  LEA.HI.SX32 R126, R139, R98.reuse, 0x1b ;  /* 0x000000628b7e7211 */ /* 0x080fe200078fdaff */
[----:B------:R-:W-:Y:S01]  /*4240*/  FMUL.FTZ R58, R58, R135 ;  /* 0x000000873a3a7220 */ /* 0x000fe20000410000 */
[-C--:B------:R-:W-:Y:S01]  /*4250*/  LEA.HI.SX32 R127, R155, R98.reuse, 0x1b ;  /* 0x000000629b7f7211 */ /* 0x080fe200078fdaff */
[----:B------:R-:W1:Y:S01]  /*4260*/  LDS R132, [R115.X4+0x2300] ;  /* 0x0023000073847984 */ /* 0x000e620000004800 */
[----:B------:R-:W-:-:S02]  /*4270*/  LEA.HI.SX32 R129, R159, R98, 0x1b ;  /* 0x000000629f817211 */ /* 0x000fc400078fdaff */
[-C--:B------:R-:W-:Y:S01]  /*4280*/  LEA.HI.SX32 R130, R165, R98.reuse, 0x1b ;  /* 0x00000062a5827211 */ /* 0x080fe200078fdaff */
[----:B------:R-:W2:Y:S01]  /*4290*/  LDS R133, [R116.X4+0x2500] ;  /* 0x0025000074857984 */ /* 0x000ea20000004800 */
[----:B------:R-:W-:Y:S02]  /*42a0*/  MOV R49, UR26 ;  /* 0x0000001a00317c02 */ /* 0x000fe40008000f00 */
[----:B------:R-:W-:Y:S01]  /*42b0*/  MOV R46, R98 ;  /* 0x00000062002e7202 */ /* 0x000fe20000000f00 */
[----:B------:R-:W3:Y:S04]  /*42c0*/  LDS R134, [R117.X4+0x2700] ;  /* 0x0027000075867984 */ /* 0x000ee80000004800 */
[----:B------:R-:W4:Y:S01]  /*42d0*/  LDS R137, [R118.X4+0x2900] ;  /* 0x0029000076897984 */ /* 0x000f220000004800 */
[----:B------:R-:W-:-:S03]  /*42e0*/  IMAD.WIDE.U32 R48, R49, c[0x0][0x298], R46 ;  /* 0x0000a60031307a25 */ /* 0x000fc600078e002e */
[----:B------:R-:W0:Y:S02]  /*42f0*/  LDS R138, [R119.X4+0x2b00] ;  /* 0x002b0000778a7984 */ /* 0x000e240000004800 */
[----:B------:R-:W-:Y:S01]  /*4300*/  IADD3 R49, R49, UR38, RZ ;  /* 0x0000002631317c10 */ /* 0x000fe2000fffe0ff */
[----:B------:R-:W-:Y:S01]  /*4310*/  ULDC.64 UR38, c[0x0][0x2c0] ;  /* 0x0000b00000267ab9 */ /* 0x000fe20000000a00 */
[----:B------:R-:W0:Y:S01]  /*4320*/  LDS R139, [R120.X4+0x2d00] ;  /* 0x002d0000788b7984 */ /* 0x000e220000004800 */
[----:B------:R-:W-:-:S03]  /*4330*/  UIMAD UR38, UR29, UR38, URZ ;  /* 0x000000261d2672a4 */ /* 0x000fc6000f8e023f */
[----:B------:R-:W0:Y:S01]  /*4340*/  LDS R140, [R121.X4+0x2f00] ;  /* 0x002f0000798c7984 */ /* 0x000e220000004800 */
[----:B------:R-:W-:-:S03]  /*4350*/  UIMAD UR38, UR12, UR39, UR38 ;  /* 0x000000270c2672a4 */ /* 0x000fc6000f8e0226 */
        /* <DEDUP_REMOVED lines=13> */
[----:B-----5:R-:W-:-:S03]  /*4430*/  MOV R109, UR26 ;  /* 0x0000001a006d7c02 */ /* 0x020fc60008000f00 */
[----:B------:R5:W-:Y:S01]  /*4440*/  STS [R102.X4+0x4228], R145 ;  /* 0x0042289166007388 */ /* 0x000be20000004800 */
[----:B-1----:R-:W-:Y:S01]  /*4450*/  MOV R111, UR12 ;  /* 0x0000000c006f7c02 */ /* 0x002fe20008000f00 */
[----:B------:R-:W-:Y:S02]  /*4460*/  IMAD.WIDE.U32 R46, R109, c[0x0][0x2b8], R46 ;  /* 0x0000ae006d2e7a25 */ /* 0x000fe400078e002e */
[----:B------:R1:W-:Y:S01]  /*4470*/  STS [R102.X4+0x4214], R153 ;  /* 0x0042149966007388 */ /* 0x0003e20000004800 */
[----:B--2---:R-:W-:Y:S01]  /*4480*/  MOV R101, UR12 ;  /* 0x0000000c00657c02 */ /* 0x004fe20008000f00 */
[----:B------:R-:W-:Y:S01]  /*4490*/  FMUL.FTZ R109, R85, R142 ;  /* 0x0000008e556d7220 */ /* 0x000fe20000410000 */
[----:B------:R-:W-:Y:S01]  /*44a0*/  IADD3 R47, R47, UR24, RZ ;  /* 0x000000182f2f7c10 */ /* 0x000fe2000fffe0ff */
[----:B------:R-:W-:Y:S01]  /*44b0*/  ULDC.64 UR24, c[0x0][0x2a0] ;  /* 0x0000a80000187ab9 */ /* 0x000fe20000000a00 */
[----:B-----5:R-:W-:Y:S01]  /*44c0*/  MOV R145, UR41 ;  /* 0x0000002900917c02 */ /* 0x020fe20008000f00 */
[----:B------:R-:W-:Y:S01]  /*44d0*/  UIMAD UR24, UR29, UR24, URZ ;  /* 0x000000181d1872a4 */ /* 0x000fe2000f8e023f */
[----:B------:R-:W-:Y:S01]  /*44e0*/  IMAD.WIDE.U32 R48, R101, c[0x0][0x2a0], R48 ;  /* 0x0000a80065307a25 */ /* 0x000fe200078e0030 */
[----:B------:R2:W-:Y:S01]  /*44f0*/  STS [R102.X4+0x421c], R109 ;  /* 0x00421c6d66007388 */ /* 0x0005e20000004800 */
[----:B------:R-:W-:Y:S01]  /*4500*/  IADD3 R145, -R145, c[0x0][0x168], -R98 ;  /* 0x00005a0091917a10 */ /* 0x000fe20007ffe962 */
[----:B------:R-:W-:Y:S01]  /*4510*/  UIMAD UR24, UR12, UR25, UR24 ;  /* 0x000000190c1872a4 */ /* 0x000fe2000f8e0218 */
[----:B-1----:R-:W-:Y:S01]  /*4520*/  FMUL.FTZ R153, R78, R141 ;  /* 0x0000008d4e997220 */ /* 0x002fe20000410000 */
[----:B------:R-:W-:Y:S01]  /*4530*/  USHF.R.S32.HI UR25, URZ, 0x1f, UR41 ;  /* 0x0000001f3f197899 */ /* 0x000fe20008011429 */
[----:B------:R-:W-:Y:S01]  /*4540*/  IADD3 R108, P0, R48, UR41, RZ ;  /* 0x00000029306c7c10 */ /* 0x000fe2000ff1e0ff */
[----:B------:R-:W-:Y:S01]  /*4550*/  IMAD.WIDE.U32 R46, R111, c[0x0][0x2c0], R46 ;  /* 0x0000b0006f2e7a25 */ /* 0x000fe200078e002e */
[----:B------:R1:W-:Y:S01]  /*4560*/  STS [R102.X4+0x4210], R151 ;  /* 0x0042109766007388 */ /* 0x0003e20000004800 */
[----:B------:R-:W-:-:S02]  /*4570*/  IADD3 R141, R49, UR24, RZ ;  /* 0x00000018318d7c10 */ /* 0x000fc4000fffe0ff */
[----:B--2---:R-:W-:Y:S01]  /*4580*/  FMUL.FTZ R109, R81, R148 ;  /* 0x00000094516d7220 */ /* 0x004fe20000410000 */
[----:B------:R2:W-:Y:S01]  /*4590*/  STS [R102.X4+0x4230], R143 ;  /* 0x0042308f66007388 */ /* 0x0005e20000004800 */
[----:B------:R-:W-:Y:S01]  /*45a0*/  FMUL.FTZ R101, R83, R150 ;  /* 0x0000009653657220 */ /* 0x000fe20000410000 */
[----:B------:R-:W-:Y:S01]  /*45b0*/  IADD3 R111, R47, UR38, RZ ;  /* 0x000000262f6f7c10 */ /* 0x000fe2000fffe0ff */
[----:B------:R-:W-:Y:S01]  /*45c0*/  FMUL.FTZ R148, R106, UR40 ;  /* 0x000000286a947c20 */ /* 0x000fe20008410000 */
[----:B------:R5:W-:Y:S01]  /*45d0*/  STS [R102.X4+0x422c], R109 ;  /* 0x00422c6d66007388 */ /* 0x000be20000004800 */
[----:B------:R-:W-:Y:S01]  /*45e0*/  IADD3 R100, P1, R46, UR41, RZ ;  /* 0x000000292e647c10 */ /* 0x000fe2000ff3e0ff */
[----:B-1----:R-:W-:Y:S02]  /*45f0*/  FMUL.FTZ R151, R79, R146 ;  /* 0x000000924f977220 */ /* 0x002fe40000410000 */
[----:B------:R1:W-:Y:S01]  /*4600*/  STS [R102.X4+0x4220], R147 ;  /* 0x0042209366007388 */ /* 0x0003e20000004800 */
[----:B------:R-:W-:-:S02]  /*4610*/  FMUL.FTZ R146, R135, UR40 ;  /* 0x0000002887927c20 */ /* 0x000fc40008410000 */
[----:B--2---:R-:W-:Y:S01]  /*4620*/  FMUL.FTZ R143, R76, R149 ;  /* 0x000000954c8f7220 */ /* 0x004fe20000410000 */
[----:B------:R2:W-:Y:S01]  /*4630*/  STS [R102.X4+0x4224], R101 ;  /* 0x0042246566007388 */ /* 0x0005e20000004800 */
[----:B------:R-:W-:Y:S01]  /*4640*/  FMUL.FTZ R135, R122, UR40 ;  /* 0x000000287a877c20 */ /* 0x000fe20008410000 */
[----:B-----5:R-:W-:Y:S01]  /*4650*/  IADD3.X R109, R141, UR25, RZ, P0, !PT ;  /* 0x000000198d6d7c10 */ /* 0x020fe200087fe4ff */
[----:B------:R-:W-:Y:S01]  /*4660*/  FMUL.FTZ R149, R63, UR40 ;  /* 0x000000283f957c20 */ /* 0x000fe20008410000 */
[----:B------:R-:W-:Y:S01]  /*4670*/  ISETP.GE.AND P0, PT, R145, 0x1, PT ;  /* 0x000000019100780c */ /* 0x000fe20003f06270 */
[----:B------:R0:W-:Y:S01]  /*4680*/  STS [R102.X4+0x4234], R151 ;  /* 0x0042349766007388 */ /* 0x0001e20000004800 */
[----:B-1----:R-:W-:-:S03]  /*4690*/  FMUL.FTZ R147, R113, UR40 ;  /* 0x0000002871937c20 */ /* 0x002fc60008410000 */
[----:B------:R1:W-:Y:S01]  /*46a0*/  STS [R102.X4+0x4238], R153 ;  /* 0x0042389966007388 */ /* 0x0003e20000004800 */
[----:B--2---:R-:W-:-:S03]  /*46b0*/  IADD3.X R101, R111, UR25, RZ, P1, !PT ;  /* 0x000000196f657c10 */ /* 0x004fc60008ffe4ff */
[----:B------:R1:W-:Y:S04]  /*46c0*/  STS [R102.X4+0x423c], R143 ;  /* 0x00423c8f66007388 */ /* 0x0003e80000004800 */
[----:B------:R-:W-:Y:S06]  /*46d0*/  BAR.SYNC.DEFER_BLOCKING 0x0 ;  /* 0x0000000000007b1d */ /* 0x000fec0000010000 */
[----:B------:R-:W-:Y:S05]  /*46e0*/  @!P0 BRA `(.L_x_2092) ;  /* 0x0000013000008947 */ /* 0x000fea0003800000 */
[----:B01-34-:R-:W0:Y:S01]  /*46f0*/  LDS R151, [R114.X4+0x4200] ;  /* 0x0042000072977984 */ /* 0x01be220000004800 */
[----:B------:R-:W-:Y:S01]  /*4700*/  USHF.R.S32.HI UR39, URZ, 0x1f, UR7 ;  /* 0x0000001f3f277899 */ /* 0x000fe20008011407 */
[----:B------:R-:W-:Y:S01]  /*4710*/  MOV R143, UR7 ;  /* 0x00000007008f7c02 */ /* 0x000fe20008000f00 */
[----:B------:R-:W-:-:S02]  /*4720*/  ULDC.64 UR24, c[0x0][0x2b0] ;  /* 0x0000ac0000187ab9 */ /* 0x000fc40000000a00 */
[----:B------:R-:W-:Y:S02]  /*4730*/  UIMAD UR24, UR39, UR24, URZ ;  /* 0x00000018271872a4 */ /* 0x000fe4000f8e023f */
[C---:B------:R-:W-:Y:S02]  /*4740*/  IMAD.WIDE.U32 R108, R143.reuse, c[0x0][0x2b0], R108 ;  /* 0x0000ac008f6c7a25 */ /* 0x040fe400078e006c */
[----:B------:R-:W-:Y:S02]  /*4750*/  UIMAD UR38, UR7, UR25, UR24 ;  /* 0x00000019072672a4 */ /* 0x000fe4000f8e0218 */
[----:B------:R-:W-:Y:S01]  /*4760*/  IMAD.WIDE.U32 R100, R143, c[0x0][0x2d0], R100 ;  /* 0x0000b4008f647a25 */ /* 0x000fe200078e0064 */
[----:B------:R-:W-:Y:S01]  /*4770*/  ULDC.64 UR24, c[0x0][0x2d0] ;  /* 0x0000b40000187ab9 */ /* 0x000fe20000000a00 */
[----:B------:R-:W-:Y:S01]  /*4780*/  LEA R142, P0, R108, c[0x0][0x318], 0x2 ;  /* 0x0000c6006c8e7a11 */ /* 0x000fe200078010ff */
[----:B------:R-:W-:Y:S01]  /*4790*/  UIMAD UR24, UR39, UR24, URZ ;  /* 0x00000018271872a4 */ /* 0x000fe2000f8e023f */
[----:B------:R-:W-:-:S03]  /*47a0*/  IADD3 R109, R109, UR38, RZ ;  /* 0x000000266d6d7c10 */ /* 0x000fc6000fffe0ff */
[----:B------:R-:W-:Y:S01]  /*47b0*/  UIMAD UR24, UR7, UR25, UR24 ;  /* 0x00000019071872a4 */ /* 0x000fe2000f8e0218 */
[----:B------:R-:W-:Y:S02]  /*47c0*/  LEA.HI.X R143, R108, c[0x0][0x31c], R109, 0x2, P0 ;  /* 0x0000c7006c8f7a11 */ /* 0x000fe400000f146d */
[----:B------:R-:W-:-:S03]  /*47d0*/  LEA R108, P0, R100, c[0x0][0x320], 0x2 ;  /* 0x0000c800646c7a11 */ /* 0x000fc600078010ff */
[----:B------:R-:W-:Y:S01]  /*47e0*/  IADD3 R101, R101, UR24, RZ ;  /* 0x0000001865657c10 */ /* 0x000fe2000fffe0ff */
[----:B------:R1:W-:Y:S03]  /*47f0*/  RED.E.ADD.F32.FTZ.RN.STRONG.GPU [R142.64], R131 ;  /* 0x000000838e00798e */ /* 0x0003e6000c10e79e */
[----:B------:R-:W-:-:S05]  /*4800*/  LEA.HI.X R109, R100, c[0x0][0x324], R101, 0x2, P0 ;  /* 0x0000c900646d7a11 */ /* 0x000fca00000f1465 */
[----:B0-----:R1:W-:Y:S02]  /*4810*/  RED.E.ADD.F32.FTZ.RN.STRONG.GPU [R108.64], R151 ;  /* 0x000000976c00798e */ /* 0x0013e4000c10e79e */
.L_x_2092:
[----:B01-34-:R-:W-:Y:S05]  /*4820*/  BSYNC B0 ;  /* 0x0000000000007941 */ /* 0x01bfea0003800000 */
.L_x_2091:
[----:B------:R-:W0:Y:S01]  /*4830*/  LDS R115, [R115.X4+0x4400] ;  /* 0x0044000073737984 */ /* 0x000e220000004800 */
[----:B------:R-:W-:Y:S01]  /*4840*/  UIMAD UR24, UR6, -0x800, UR28 ;  /* 0xfffff800061878a4 */ /* 0x000fe2000f8e021c */
[----:B------:R-:W-:Y:S01]  /*4850*/  LEA R108, P0, R48, c[0x0][0x318], 0x2 ;  /* 0x0000c600306c7a11 */ /* 0x000fe200078010ff */
[----:B------:R-:W-:Y:S01]  /*4860*/  USHF.L.U32 UR40, UR8, 0x2, URZ ;  /* 0x0000000208287899 */ /* 0x000fe2000800063f */
[----:B------:R-:W-:Y:S01]  /*4870*/  LEA R100, P1, R46, c[0x0][0x320], 0x2 ;  /* 0x0000c8002e647a11 */ /* 0x000fe200078210ff */
[----:B------:R-:W-:Y:S01]  /*4880*/  USHF.L.U64.HI UR41, UR8, 0x2, UR9 ;  /* 0x0000000208297899 */ /* 0x000fe20008010209 */
[----:B------:R-:W-:Y:S01]  /*4890*/  LEA.HI.X R109, R48, c[0x0][0x31c], R141, 0x2, P0 ;  /* 0x0000c700306d7a11 */ /* 0x000fe200000f148d */
[----:B------:R-:W-:Y:S01]  /*48a0*/  ULDC.64 UR38, c[0x0][0x2d0] ;  /* 0x0000b40000267ab9 */ /* 0x000fe20000000a00 */
[----:B------:R-:W-:Y:S01]  /*48b0*/  LEA.HI.X R101, R46, c[0x0][0x324], R111, 0x2, P1 ;  /* 0x0000c9002e657a11 */ /* 0x000fe200008f146f */
[----:B------:R-:W-:Y:S01]  /*48c0*/  UIMAD UR38, UR41, UR38, URZ ;  /* 0x00000026292672a4 */ /* 0x000fe2000f8e023f */
[----:B------:R-:W-:Y:S01]  /*48d0*/  MOV R47, UR24 ;  /* 0x00000018002f7c02 */ /* 0x000fe20008000f00 */
[----:B------:R-:W-:Y:S01]  /*48e0*/  BSSY B0, `(.L_x_2093) ;  /* 0x0000013000007945 */ /* 0x000fe20003800000 */
[----:B------:R-:W-:Y:S01]  /*48f0*/  MOV R49, UR24 ;  /* 0x0000001800317c02 */ /* 0x000fe20008000f00 */
[----:B------:R-:W-:Y:S01]  /*4900*/  ULDC.64 UR24, c[0x0][0x2b0] ;  /* 0x0000ac0000187ab9 */ /* 0x000fe20000000a00 */
[----:B------:R-:W-:Y:S01]  /*4910*/  ISETP.GE.AND P0, PT, R145, 0x81, PT ;  /* 0x000000819100780c */ /* 0x000fe20003f06270 */
[----:B------:R-:W-:Y:S01]  /*4920*/  IMAD.WIDE R108, R47, 0x4, R108 ;  /* 0x000000042f6c7825 */ /* 0x000fe200078e026c */
[----:B------:R-:W-:Y:S01]  /*4930*/  UIMAD UR24, UR41, UR24, URZ ;  /* 0x00000018291872a4 */ /* 0x000fe2000f8e023f */
[----:B------:R-:W-:Y:S01]  /*4940*/  MOV R47, UR40 ;  /* 0x00000028002f7c02 */ /* 0x000fe20008000f00 */
[----:B------:R-:W-:Y:S01]  /*4950*/  UIMAD UR38, UR40, UR39, UR38 ;  /* 0x00000027282672a4 */ /* 0x000fe2000f8e0226 */
[----:B------:R-:W-:Y:S01]  /*4960*/  IMAD.WIDE R100, R49, 0x4, R100 ;  /* 0x0000000431647825 */ /* 0x000fe200078e0264 */
[----:B------:R-:W-:Y:S01]  /*4970*/  MOV R49, UR40 ;  /* 0x0000002800317c02 */ /* 0x000fe20008000f00 */
[----:B------:R-:W-:-:S02]  /*4980*/  UIMAD UR24, UR40, UR25, UR24 ;  /* 0x00000019281872a4 */ /* 0x000fc4000f8e0218 */
[----:B------:R-:W-:-:S04]  /*4990*/  IMAD.WIDE.U32 R108, R47, c[0x0][0x2b0], R108 ;  /* 0x0000ac002f6c7a25 */ /* 0x000fc800078e006c */
[----:B------:R-:W-:Y:S01]  /*49a0*/  IMAD.WIDE.U32 R100, R49, c[0x0][0x2d0], R100 ;  /* 0x0000b40031647a25 */ /* 0x000fe200078e0064 */
[----:B------:R-:W-:-:S03]  /*49b0*/  IADD3 R109, R109, UR24, RZ ;  /* 0x000000186d6d7c10 */ /* 0x000fc6000fffe0ff */
[----:B------:R-:W-:Y:S01]  /*49c0*/  FADD.FTZ R105, R112, R105 ;  /* 0x0000006970697221 */ /* 0x000fe20000010000 */
[----:B------:R-:W-:Y:S01]  /*49d0*/  IADD3 R101, R101, UR38, RZ ;  /* 0x0000002665657c10 */ /* 0x000fe2000fffe0ff */
[----:B------:R-:W-:Y:S05]  /*49e0*/  @!P0 BRA `(.L_x_2094) ;  /* 0x0000002000008947 */ /* 0x000fea0003800000 */
[----:B------:R1:W-:Y:S04]  /*49f0*/  RED.E.ADD.F32.FTZ.RN.STRONG.GPU [R108.64+-0x1e00], R132 ;  /* 0xffe200846c00798e */ /* 0x0003e8000c10e79e */
[----:B0-----:R1:W-:Y:S02]  /*4a00*/  RED.E.ADD.F32.FTZ.RN.STRONG.GPU [R100.64+-0x1e00], R115 ;  /* 0xffe200736400798e */ /* 0x0013e4000c10e79e */
.L_x_2094:
[----:B------:R-:W-:Y:S05]  /*4a10*/  BSYNC B0 ;  /* 0x0000000000007941 */ /* 0x000fea0003800000 */
.L_x_2093:
[----:B------:R2:W3:Y:S01]  /*4a20*/  LDS R47, [R116.X4+0x4600] ;  /* 0x00460000742f7984 */ /* 0x0004e20000004800 */
[C---:B------:R-:W-:Y:S01]  /*4a30*/  ISETP.GE.AND P6, PT, R145.reuse, 0x101, PT ;  /* 0x000001019100780c */ /* 0x040fe20003fc6270 */
[----:B------:R-:W-:Y:S01]  /*4a40*/  BSSY B0, `(.L_x_2095) ;  /* 0x000000a000007945 */ /* 0x000fe20003800000 */
[C---:B------:R-:W-:Y:S02]  /*4a50*/  ISETP.GE.AND P0, PT, R145.reuse, 0x181, PT ;  /* 0x000001819100780c */ /* 0x040fe40003f06270 */
[----:B------:R-:W-:-:S02]  /*4a60*/  ISETP.GE.AND P1, PT, R145, 0x201, PT ;  /* 0x000002019100780c */ /* 0x000fc40003f26270 */
[C---:B------:R-:W-:Y:S02]  /*4a70*/  ISETP.GE.AND P2, PT, R145.reuse, 0x281, PT ;  /* 0x000002819100780c */ /* 0x040fe40003f46270 */
[C---:B------:R-:W-:Y:S02]  /*4a80*/  ISETP.GE.AND P3, PT, R145.reuse, 0x301, PT ;  /* 0x000003019100780c */ /* 0x040fe40003f66270 */
[C---:B------:R-:W-:Y:S02]  /*4a90*/  ISETP.GE.AND P4, PT, R145.reuse, 0x381, PT ;  /* 0x000003819100780c */ /* 0x040fe40003f86270 */
[----:B------:R-:W-:Y:S01]  /*4aa0*/  ISETP.GE.AND P5, PT, R145, 0x401, PT ;  /* 0x000004019100780c */ /* 0x000fe20003fa6270 */
[----:B------:R-:W-:Y:S07]  /*4ab0*/  @!P6 BRA `(.L_x_2096) ;  /* 0x000000200000e947 */ /* 0x000fee0003800000 */
[----:B--2---:R2:W-:Y:S04]  /*4ac0*/  RED.E.ADD.F32.FTZ.RN.STRONG.GPU [R108.64+-0x1c00], R133 ;  /* 0xffe400856c00798e */ /* 0x0045e8000c10e79e */
[----:B---3--:R2:W-:Y:S02]  /*4ad0*/  RED.E.ADD.F32.FTZ.RN.STRONG.GPU [R100.64+-0x1c00], R47 ;  /* 0xffe4002f6400798e */ /* 0x0085e4000c10e79e */
.L_x_2096:
[----:B--2---:R-:W-:Y:S05]  /*4ae0*/  BSYNC B0 ;  /* 0x0000000000007941 */ /* 0x004fea0003800000 */
.L_x_2095:
[----:B------:R-:W2:Y:S01]  /*4af0*/  LDS R117, [R117.X4+0x4800] ;  /* 0x0048000075757984 */ /* 0x000ea20000004800 */
[----:B------:R-:W-:Y:S01]  /*4b00*/  BSSY B0, `(.L_x_2097) ;  /* 0x0000004000007945 */ /* 0x000fe20003800000 */
[----:B------:R-:W-:Y:S05]  /*4b10*/  @!P0 BRA `(.L_x_2098) ;  /* 0x0000002000008947 */ /* 0x000fea0003800000 */
[----:B------:R4:W-:Y:S04]  /*4b20*/  RED.E.ADD.F32.FTZ.RN.STRONG.GPU [R108.64+-0x1a00], R134 ;  /* 0xffe600866c00798e */ /* 0x0009e8000c10e79e */
[----:B--2---:R4:W-:Y:S02]  /*4b30*/  RED.E.ADD.F32.FTZ.RN.STRONG.GPU [R100.64+-0x1a00], R117 ;  /* 0xffe600756400798e */ /* 0x0049e4000c10e79e */
.L_x_2098:
[----:B------:R-:W-:Y:S05]  /*4b40*/  BSYNC B0 ;  /* 0x0000000000007941 */ /* 0x000fea0003800000 */
.L_x_2097:
[----:B---3--:R3:W1:Y:S01]  /*4b50*/  LDS R47, [R118.X4+0x4a00] ;  /* 0x004a0000762f7984 */ /* 0x0086620000004800 */
[----:B------:R-:W-:Y:S01]  /*4b60*/  BSSY B0, `(.L_x_2099) ;  /* 0x0000004000007945 */ /* 0x000fe20003800000 */
[----:B------:R-:W-:Y:S05]  /*4b70*/  @!P1 BRA `(.L_x_2100) ;  /* 0x0000002000009947 */ /* 0x000fea0003800000 */
[----:B------:R3:W-:Y:S04]  /*4b80*/  RED.E.ADD.F32.FTZ.RN.STRONG.GPU [R108.64+-0x1800], R137 ;  /* 0xffe800896c00798e */ /* 0x0007e8000c10e79e */
[----:B-1----:R3:W-:Y:S02]  /*4b90*/  RED.E.ADD.F32.FTZ.RN.STRONG.GPU [R100.64+-0x1800], R47 ;  /* 0xffe8002f6400798e */ /* 0x0027e4000c10e79e */
.L_x_2100:
[----:B------:R-:W-:Y:S05]  /*4ba0*/  BSYNC B0 ;  /* 0x0000000000007941 */ /* 0x000fea0003800000 */
.L_x_2099:
[----:B------:R-:W3:Y:S01]  /*4bb0*/  LDS R119, [R119.X4+0x4c00] ;  /* 0x004c000077777984 */ /* 0x000ee20000004800 */
[----:B------:R-:W-:Y:S01]  /*4bc0*/  BSSY B0, `(.L_x_2101) ;  /* 0x0000004000007945 */ /* 0x000fe20003800000 */
[----:B------:R-:W-:Y:S05]  /*4bd0*/  @!P2 BRA `(.L_x_2102) ;  /* 0x000000200000a947 */ /* 0x000fea0003800000 */
[----:B------:R4:W-:Y:S04]  /*4be0*/  RED.E.ADD.F32.FTZ.RN.STRONG.GPU [R108.64+-0x1600], R138 ;  /* 0xffea008a6c00798e */ /* 0x0009e8000c10e79e */
[----:B---3--:R4:W-:Y:S02]  /*4bf0*/  RED.E.ADD.F32.FTZ.RN.STRONG.GPU [R100.64+-0x1600], R119 ;  /* 0xffea00776400798e */ /* 0x0089e4000c10e79e */
.L_x_2102:
[----:B------:R-:W-:Y:S05]  /*4c00*/  BSYNC B0 ;  /* 0x0000000000007941 */ /* 0x000fea0003800000 */
.L_x_2101:
[----:B-1-3--:R1:W3:Y:S01]  /*4c10*/  LDS R47, [R120.X4+0x4e00] ;  /* 0x004e0000782f7984 */ /* 0x00a2e20000004800 */
[----:B------:R-:W-:Y:S01]  /*4c20*/  BSSY B0, `(.L_x_2103) ;  /* 0x0000004000007945 */ /* 0x000fe20003800000 */
[----:B------:R-:W-:Y:S05]  /*4c30*/  @!P3 BRA `(.L_x_2104) ;  /* 0x000000200000b947 */ /* 0x000fea0003800000 */
[----:B------:R1:W-:Y:S04]  /*4c40*/  RED.E.ADD.F32.FTZ.RN.STRONG.GPU [R108.64+-0x1400], R139 ;  /* 0xffec008b6c00798e */ /* 0x0003e8000c10e79e */
[----:B---3--:R1:W-:Y:S02]  /*4c50*/  RED.E.ADD.F32.FTZ.RN.STRONG.GPU [R100.64+-0x1400], R47 ;  /* 0xffec002f6400798e */ /* 0x0083e4000c10e79e */
.L_x_2104:
[----:B------:R-:W-:Y:S05]  /*4c60*/  BSYNC B0 ;  /* 0x0000000000007941 */ /* 0x000fea0003800000 */
.L_x_2103:
[----:B------:R-:W1:Y:S01]  /*4c70*/  LDS R121, [R121.X4+0x5000] ;  /* 0x0050000079797984 */ /* 0x000e620000004800 */
[----:B------:R-:W-:Y:S01]  /*4c80*/  BSSY B0, `(.L_x_2105) ;  /* 0x0000004000007945 */ /* 0x000fe20003800000 */
[----:B------:R-:W-:Y:S05]  /*4c90*/  @!P4 BRA `(.L_x_2106) ;  /* 0x000000200000c947 */ /* 0x000fea0003800000 */
[----:B------:R4:W-:Y:S04]  /*4ca0*/  RED.E.ADD.F32.FTZ.RN.STRONG.GPU [R108.64+-0x1200], R140 ;  /* 0xffee008c6c00798e */ /* 0x0009e8000c10e79e */
[----:B-1----:R4:W-:Y:S02]  /*4cb0*/  RED.E.ADD.F32.FTZ.RN.STRONG.GPU [R100.64+-0x1200], R121 ;  /* 0xffee00796400798e */ /* 0x0029e4000c10e79e */
.L_x_2106:
[----:B------:R-:W-:Y:S05]  /*4cc0*/  BSYNC B0 ;  /* 0x0000000000007941 */ /* 0x000fea0003800000 */
.L_x_2105:
[----:B------:R-:W4:Y:S01]  /*4cd0*/  LDS R123, [R123.X4+0x5200] ;  /* 0x005200007b7b7984 */ /* 0x000f220000004800 */
[----:B------:R-:W-:Y:S01]  /*4ce0*/  BSSY B0, `(.L_x_2107) ;  /* 0x0000004000007945 */ /* 0x000fe20003800000 */
[----:B------:R-:W-:Y:S05]  /*4cf0*/  @!P5 BRA `(.L_x_2108) ;  /* 0x000000200000d947 */ /* 0x000fea0003800000 */
[----:B------:R4:W-:Y:S04]  /*4d00*/  RED.E.ADD.F32.FTZ.RN.STRONG.GPU [R108.64+-0x1000], R144 ;  /* 0xfff000906c00798e */ /* 0x0009e8000c10e79e */
[----:B----4-:R4:W-:Y:S02]  /*4d10*/  RED.E.ADD.F32.FTZ.RN.STRONG.GPU [R100.64+-0x1000], R123 ;  /* 0xfff0007b6400798e */ /* 0x0109e4000c10e79e */
.L_x_2108:
[----:B------:R-:W-:Y:S05]  /*4d20*/  BSYNC B0 ;  /* 0x0000000000007941 */ /* 0x000fea0003800000 */
.L_x_2107:
[----:B-1-3--:R1:W3:Y:S01]  /*4d30*/  LDS R47, [R124.X4+0x5400] ;  /* 0x005400007c2f7984 */ /* 0x00a2e20000004800 */
        /* <DEDUP_REMOVED lines=9> */
[----:B-1----:R1:W-:Y:S04]  /*4dd0*/  RED.E.ADD.F32.FTZ.RN.STRONG.GPU [R108.64+-0xe00], R152 ;  /* 0xfff200986c00798e */ /* 0x0023e8000c10e79e */
[----:B---3--:R1:W-:Y:S02]  /*4de0*/  RED.E.ADD.F32.FTZ.RN.STRONG.GPU [R100.64+-0xe00], R47 ;  /* 0xfff2002f6400798e */ /* 0x0083e4000c10e79e */
.L_x_2110:
[----:B-1----:R-:W-:Y:S05]  /*4df0*/  BSYNC B0 ;  /* 0x0000000000007941 */ /* 0x002fea0003800000 */
.L_x_2109:
[----:B------:R-:W1:Y:S01]  /*4e00*/  LDS R125, [R125.X4+0x5600] ;  /* 0x005600007d7d7984 */ /* 0x000e620000004800 */
[----:B------:R-:W-:Y:S01]  /*4e10*/  BSSY B0, `(.L_x_2111) ;  /* 0x0000004000007945 */ /* 0x000fe20003800000 */
[----:B------:R-:W-:Y:S05]  /*4e20*/  @!P0 BRA `(.L_x_2112) ;  /* 0x0000002000008947 */ /* 0x000fea0003800000 */
[----:B------:R4:W-:Y:S04]  /*4e30*/  RED.E.ADD.F32.FTZ.RN.STRONG.GPU [R108.64+-0xc00], R154 ;  /* 0xfff4009a6c00798e */ /* 0x0009e8000c10e79e */
[----:B-1----:R4:W-:Y:S02]  /*4e40*/  RED.E.ADD.F32.FTZ.RN.STRONG.GPU [R100.64+-0xc00], R125 ;  /* 0xfff4007d6400798e */ /* 0x0029e4000c10e79e */
.L_x_2112:
[----:B------:R-:W-:Y:S05]  /*4e50*/  BSYNC B0 ;  /* 0x0000000000007941 */ /* 0x000fea0003800000 */
.L_x_2111:
[----:B---3--:R3:W4:Y:S01]  /*4e60*/  LDS R47, [R126.X4+0x5800] ;  /* 0x005800007e2f7984 */ /* 0x0087220000004800 */
[----:B------:R-:W-:Y:S01]  /*4e70*/  BSSY B0, `(.L_x_2113) ;  /* 0x0000004000007945 */ /* 0x000fe20003800000 */
[----:B------:R-:W-:Y:S05]  /*4e80*/  @!P1 BRA `(.L_x_2114) ;  /* 0x0000002000009947 */ /* 0x000fea0003800000 */
[----:B------:R3:W-:Y:S04]  /*4e90*/  RED.E.ADD.F32.FTZ.RN.STRONG.GPU [R108.64+-0xa00], R155 ;  /* 0xfff6009b6c00798e */ /* 0x0007e8000c10e79e */
[----:B----4-:R3:W-:Y:S02]  /*4ea0*/  RED.E.ADD.F32.FTZ.RN.STRONG.GPU [R100.64+-0xa00], R47 ;  /* 0xfff6002f6400798e */ /* 0x0107e4000c10e79e */
.L_x_2114:
[----:B------:R-:W-:Y:S05]  /*4eb0*/  BSYNC B0 ;  /* 0x0000000000007941 */ /* 0x000fea0003800000 */
.L_x_2113:
[----:B------:R-:W3:Y:S01]  /*4ec0*/  LDS R127, [R127.X4+0x5a00] ;  /* 0x005a00007f7f7984 */ /* 0x000ee20000004800 */
[----:B------:R-:W-:Y:S01]  /*4ed0*/  BSSY B0, `(.L_x_2115) ;  /* 0x0000004000007945 */ /* 0x000fe20003800000 */
[----:B------:R-:W-:Y:S05]  /*4ee0*/  @!P2 BRA `(.L_x_2116) ;  /* 0x000000200000a947 */ /* 0x000fea0003800000 */
[----:B------:R4:W-:Y:S04]  /*4ef0*/  RED.E.ADD.F32.FTZ.RN.STRONG.GPU [R108.64+-0x800], R157 ;  /* 0xfff8009d6c00798e */ /* 0x0009e8000c10e79e */
[----:B---3--:R4:W-:Y:S02]  /*4f00*/  RED.E.ADD.F32.FTZ.RN.STRONG.GPU [R100.64+-0x800], R127 ;  /* 0xfff8007f6400798e */ /* 0x0089e4000c10e79e */
.L_x_2116:
[----:B------:R-:W-:Y:S05]  /*4f10*/  BSYNC B0 ;  /* 0x0000000000007941 */ /* 0x000fea0003800000 */
.L_x_2115:
[----:B---34-:R3:W4:Y:S01]  /*4f20*/  LDS R47, [R128.X4+0x5c00] ;  /* 0x005c0000802f7984 */ /* 0x0187220000004800 */
[----:B------:R-:W-:Y:S01]  /*4f30*/  BSSY B0, `(.L_x_2117) ;  /* 0x0000004000007945 */ /* 0x000fe20003800000 */
[----:B------:R-:W-:Y:S05]  /*4f40*/  @!P3 BRA `(.L_x_2118) ;  /* 0x000000200000b947 */ /* 0x000fea0003800000 */
[----:B------:R3:W-:Y:S04]  /*4f50*/  RED.E.ADD.F32.FTZ.RN.STRONG.GPU [R108.64+-0x600], R158 ;  /* 0xfffa009e6c00798e */ /* 0x0007e8000c10e79e */
[----:B----4-:R3:W-:Y:S02]  /*4f60*/  RED.E.ADD.F32.FTZ.RN.STRONG.GPU [R100.64+-0x600], R47 ;  /* 0xfffa002f6400798e */ /* 0x0107e4000c10e79e */
.L_x_2118:
[----:B------:R-:W-:Y:S05]  /*4f70*/  BSYNC B0 ;  /* 0x0000000000007941 */ /* 0x000fea0003800000 */
.L_x_2117:
[----:B------:R-:W3:Y:S01]  /*4f80*/  LDS R129, [R129.X4+0x5e00] ;  /* 0x005e000081817984 */ /* 0x000ee20000004800 */
[----:B------:R-:W-:Y:S01]  /*4f90*/  BSSY B0, `(.L_x_2119) ;  /* 0x0000004000007945 */ /* 0x000fe20003800000 */
[----:B------:R-:W-:Y:S05]  /*4fa0*/  @!P4 BRA `(.L_x_2120) ;  /* 0x000000200000c947 */ /* 0x000fea0003800000 */
[----:B------:R4:W-:Y:S04]  /*4fb0*/  RED.E.ADD.F32.FTZ.RN.STRONG.GPU [R108.64+-0x400], R159 ;  /* 0xfffc009f6c00798e */ /* 0x0009e8000c10e79e */
[----:B---3--:R4:W-:Y:S02]  /*4fc0*/  RED.E.ADD.F32.FTZ.RN.STRONG.GPU [R100.64+-0x400], R129 ;  /* 0xfffc00816400798e */ /* 0x0089e4000c10e79e */
.L_x_2120:
[----:B------:R-:W-:Y:S05]  /*4fd0*/  BSYNC B0 ;  /* 0x0000000000007941 */ /* 0x000fea0003800000 */
.L_x_2119:
[----:B---34-:R3:W4:Y:S01]  /*4fe0*/  LDS R47, [R130.X4+0x6000] ;  /* 0x00600000822f7984 */ /* 0x0187220000004800 */
[----:B------:R-:W-:Y:S01]  /*4ff0*/  BSSY B0, `(.L_x_2121) ;  /* 0x0000004000007945 */ /* 0x000fe20003800000 */
[----:B------:R-:W-:Y:S05]  /*5000*/  @!P5 BRA `(.L_x_2122) ;  /* 0x000000200000d947 */ /* 0x000fea0003800000 */
[----:B------:R3:W-:Y:S04]  /*5010*/  RED.E.ADD.F32.FTZ.RN.STRONG.GPU [R108.64+-0x200], R160 ;  /* 0xfffe00a06c00798e */ /* 0x0007e8000c10e79e */
[----:B----4-:R3:W-:Y:S02]  /*5020*/  RED.E.ADD.F32.FTZ.RN.STRONG.GPU [R100.64+-0x200], R47 ;  /* 0xfffe002f6400798e */ /* 0x0107e4000c10e79e */
.L_x_2122:
[----:B------:R-:W-:Y:S05]  /*5030*/  BSYNC B0 ;  /* 0x0000000000007941 */ /* 0x000fea0003800000 */
.L_x_2121:
[----:B------:R-:W5:Y:S01]  /*5040*/  SHFL.DOWN P0, R46, R105, 0x1, 0x1f ;  /* 0x08201f00692e7f89 */ /* 0x000f620000000000 */
        /* <DEDUP_REMOVED lines=11> */
[----:B------:R-:W-:Y:S02]  /*5100*/  FFMA.FTZ R136, R60, R103, R136 ;  /* 0x000000673c887223 */ /* 0x000fe40000010088 */
[----:B------:R-:W-:Y:S02]  /*5110*/  FFMA.FTZ R55, R55, R58, R146 ;  /* 0x0000003a37377223 */ /* 0x000fe40000010092 */
[----:B-----5:R-:W-:Y:S02]  /*5120*/  @P0 FADD R46, R105, R46 ;  /* 0x0000002e692e0221 */ /* 0x020fe40000000000 */
[----:B------:R-:W-:Y:S02]  /*5130*/  FFMA.FTZ R62, R62, R59, R135 ;  /* 0x0000003b3e3e7223 */ /* 0x000fe40000010087 */
[----:B------:R-:W-:Y:S01]  /*5140*/  FFMA.FTZ R147, R61, R44, R147 ;  /* 0x0000002c3d937223 */ /* 0x000fe20000010093 */
[----:B---34-:R-:W3:Y:S01]  /*5150*/  SHFL.DOWN P0, R47, R46, 0x2, 0x1f ;  /* 0x08401f002e2f7f89 */ /* 0x018ee20000000000 */
        /* <DEDUP_REMOVED lines=10> */
[----:B------:R-:W-:Y:S02]  /*5200*/  FADD.FTZ R7, R62, R7 ;  /* 0x000000073e077221 */ /* 0x000fe40000010000 */
[----:B------:R-:W-:Y:S02]  /*5210*/  FFMA.FTZ R30, R77, R57, R30 ;  /* 0x000000394d1e7223 */ /* 0x000fe4000001001e */
[----:B---3--:R-:W-:-:S02]  /*5220*/  @P0 FADD R47, R46, R47 ;  /* 0x0000002f2e2f0221 */ /* 0x008fc40000000000 */
[----:B------:R-:W-:Y:S02]  /*5230*/  FFMA.FTZ R33, R74, R56, R33 ;  /* 0x000000384a217223 */ /* 0x000fe40000010021 */
[----:B------:R-:W-:Y:S01]  /*5240*/  FADD.FTZ R4, R147, R4 ;  /* 0x0000000493047221 */ /* 0x000fe20000010000 */
[----:B------:R-:W3:Y:S01]  /*5250*/  SHFL.DOWN P0, R48, R47, 0x4, 0x1f ;  /* 0x08801f002f307f89 */ /* 0x000ee20000000000 */
[----:B------:R-:W-:Y:S02]  /*5260*/  FADD.FTZ R5, R148, R5 ;  /* 0x0000000594057221 */ /* 0x000fe40000010000 */
[----:B------:R-:W-:Y:S02]  /*5270*/  FADD.FTZ R2, R149, R2 ;  /* 0x0000000295027221 */ /* 0x000fe40000010000 */
[----:B---3--:R-:W-:-:S05]  /*5280*/  @P0 FADD R48, R47, R48 ;  /* 0x000000302f300221 */ /* 0x008fca0000000000 */
[----:B------:R-:W3:Y:S02]  /*5290*/  SHFL.DOWN P0, R49, R48, 0x8, 0x1f ;  /* 0x09001f0030317f89 */ /* 0x000ee40000000000 */
[----:B---3--:R-:W-:Y:S01]  /*52a0*/  @P0 FADD R49, R48, R49 ;  /* 0x0000003130310221 */ /* 0x008fe20000000000 */
[----:B------:R-:W-:-:S04]  /*52b0*/  ISETP.NE.AND P0, PT, R96, RZ, PT ;  /* 0x000000ff6000720c */ /* 0x000fc80003f05270 */
[----:B------:R-:W3:Y:S02]  /*52c0*/  SHFL.DOWN P1, R100, R49, 0x10, 0x1f ;  /* 0x0a001f0031647f89 */ /* 0x000ee40000020000 */
[----:B---3--:R-:W-:-:S07]  /*52d0*/  @P1 FADD R100, R49, R100 ;  /* 0x0000006431641221 */ /* 0x008fce0000000000 */
[----:B------:R3:W-:Y:S04]  /*52e0*/  @!P0 STS [R95.X4+0x6304], R100 ;  /* 0x006304645f008388 */ /* 0x0007e80000004800 */
[----:B------:R-:W-:Y:S06]  /*52f0*/  BAR.SYNC.DEFER_BLOCKING 0x0 ;  /* 0x0000000000007b1d */ /* 0x000fec0000010000 */
[----:B------:R-:W-:Y:S05]  /*5300*/  @P2 BRA `(.L_x_2124) ;  /* 0x000000c000002947 */ /* 0x000fea0003800000 */
[----:B---3--:R-:W-:Y:S01]  /*5310*/  ULDC UR24, c[0x0][0x174] ;  /* 0x00005d0000187ab9 */ /* 0x008fe20000000800 */
[----:B------:R-:W3:Y:S01]  /*5320*/  LDS.64 R44, [0x6308] ;  /* 0x00630800ff2c7984 */ /* 0x000ee20000000a00 */
[----:B------:R-:W-:-:S02]  /*5330*/  UISETP.NE.AND UP0, UPT, UR13, UR24, UPT ;  /* 0x000000180d00728c */ /* 0x000fc4000bf05270 */
[----:B------:R-:W-:Y:S01]  /*5340*/  USHF.L.U32 UR24, UR7, 0x2, URZ ;  /* 0x0000000207187899 */ /* 0x000fe2000800063f */
[----:B------:R-:W4:Y:S03]  /*5350*/  LDS R47, [0x6310] ;  /* 0x00631000ff2f7984 */ /* 0x000f260000000800 */
[----:B------:R-:W-:-:S13]  /*5360*/  PLOP3.LUT P0, PT, PT, PT, UP0, 0x80, 0x0 ;  /* 0x000000000000781c */ /* 0x000fda0003f0f008 */
[----:B------:R-:W5:Y:S01]  /*5370*/  @P0 LDS R49, [UR24+0x7f50] ;  /* 0x007f5018ff310984 */ /* 0x000f620008000800 */
[----:B---3--:R-:W-:-:S04]  /*5380*/  FADD.FTZ R44, R100, R44 ;  /* 0x0000002c642c7221 */ /* 0x008fc80000010000 */
[----:B------:R-:W-:-:S04]  /*5390*/  FADD.FTZ R44, R45, R44 ;  /* 0x0000002c2d2c7221 */ /* 0x000fc80000010000 */
[----:B----4-:R-:W-:-:S04]  /*53a0*/  FADD.FTZ R100, R44, R47 ;  /* 0x0000002f2c647221 */ /* 0x010fc80000010000 */
[----:B-----5:R-:W-:-:S05]  /*53b0*/  @P0 FADD.FTZ R100, R100, R49 ;  /* 0x0000003164640221 */ /* 0x020fca0000010000 */
[----:B------:R3:W-:Y:S02]  /*53c0*/  STS [UR24+0x7f50], R100 ;  /* 0x007f5064ff007988 */ /* 0x0007e40008000818 */
.L_x_2124:
[----:B---3--:R-:W-:Y:S05]  /*53d0*/  BSYNC B0 ;  /* 0x0000000000007941 */ /* 0x008fea0003800000 */
.L_x_2123:
        /* <DEDUP_REMOVED lines=8> */
.L_x_2077:
        /* <DEDUP_REMOVED lines=26> */
[----:B------:R-:W-:Y:S01]  /*5600*/  UIADD3 UR22, UP2, UR22, -0x1000, URZ ;  /* 0xfffff00016167890 */ /* 0x000fe2000ff5e03f */
[----:B------:R1:W-:Y:S01]  /*5610*/  STS.128 [R20.X16+0x10], R28 ;  /* 0x0000101c14007388 */ /* 0x0003e2000000cc00 */
[----:B------:R-:W-:-:S06]  /*5620*/  NOP ;  /* 0x0000000000007918 */ /* 0x000fcc0000000000 */
[----:B------:R-:W2:Y:S01]  /*5630*/  LDS.128 R24, [R93] ;  /* 0x000000005d187984 */ /* 0x000ea20000000c00 */
[----:B------:R-:W-:Y:S02]  /*5640*/  UIMAD UR40, UR10, UR25, UR40 ;  /* 0x000000190a2872a4 */ /* 0x000fe4000f8e0228 */
[----:B------:R-:W-:Y:S01]  /*5650*/  UIMAD.WIDE.U32 UR24, UR10, UR24, UR38 ;  /* 0x000000180a1872a5 */ /* 0x000fe2000f8e0026 */
[----:B------:R-:W3:Y:S01]  /*5660*/  LDS.128 R32, [R93+0x200] ;  /* 0x000200005d207984 */ /* 0x000ee20000000c00 */
[----:B0-----:R-:W-:Y:S01]  /*5670*/  F2FP.PACK_AB R39, R0, R3 ;  /* 0x000000030027723e */ /* 0x001fe200000000ff */
[----:B------:R-:W-:Y:S01]  /*5680*/  ULDC.64 UR38, c[0x0][0x330] ;  /* 0x0000cc0000267ab9 */ /* 0x000fe20000000a00 */
[----:B------:R-:W-:Y:S01]  /*5690*/  F2FP.PACK_AB R38, R17, R14 ;  /* 0x0000000e1126723e */ /* 0x000fe200000000ff */
[----:B------:R-:W-:Y:S01]  /*56a0*/  UIADD3 UR25, UR25, UR40, URZ ;  /* 0x0000002819197290 */ /* 0x000fe2000fffe03f */
[----:B-1----:R-:W-:Y:S01]  /*56b0*/  F2FP.PACK_AB R28, R5, R2 ;  /* 0x00000002051c723e */ /* 0x002fe200000000ff */
        /* <DEDUP_REMOVED lines=10> */
[----:B------:R-:W-:Y:S01]  /*5760*/  UIMAD UR38, UR27, UR24, URZ ;  /* 0x000000181b2672a4 */ /* 0x000fe2000f8e023f */
[----:B------:R-:W-:Y:S01]  /*5770*/  MOV R19, UR39 ;  /* 0x0000002700137c02 */ /* 0x000fe20008000f00 */
[----:B------:R-:W-:Y:S01]  /*5780*/  FADD.FTZ R6, R7, R6 ;  /* 0x0000000607067221 */ /* 0x000fe20000010000 */
[----:B------:R-:W-:Y:S01]  /*5790*/  F2FP.PACK_AB R36, R13, R10 ;  /* 0x0000000a0d24723e */ /* 0x000fe200000000ff */
[----:B------:R-:W-:-:S02]  /*57a0*/  UIMAD UR38, UR26, UR25, UR38 ;  /* 0x000000191a2672a4 */ /* 0x000fc4000f8e0226 */
[----:B------:R-:W-:Y:S01]  /*57b0*/  IMAD.WIDE R18, R94, 0x10, R18 ;  /* 0x000000105e127825 */ /* 0x000fe200078e0212 */
[----:B------:R-:W-:Y:S02]  /*57c0*/  UIMAD.WIDE.U32 UR24, UR26, UR24, UR8 ;  /* 0x000000181a1872a5 */ /* 0x000fe4000f8e0008 */
[----:B------:R-:W-:Y:S01]  /*57d0*/  UIADD3 UR18, UP3, UR18, -0x1000, URZ ;  /* 0xfffff00012127890 */ /* 0x000fe2000ff7e03f */
[----:B------:R-:W-:Y:S01]  /*57e0*/  FADD.FTZ R9, R6, R9 ;  /* 0x0000000906097221 */ /* 0x000fe20000010000 */
[----:B------:R-:W-:Y:S02]  /*57f0*/  ULDC.64 UR8, c[0x0][0x300] ;  /* 0x0000c00000087ab9 */ /* 0x000fe40000000a00 */
[----:B------:R-:W-:Y:S01]  /*5800*/  UIADD3 UR25, UR25, UR38, URZ ;  /* 0x0000002619197290 */ /* 0x000fe2000fffe03f */
[----:B------:R-:W-:Y:S01]  /*5810*/  FADD.FTZ R8, R9, R8 ;  /* 0x0000000809087221 */ /* 0x000fe20000010000 */
[----:B------:R-:W-:Y:S02]  /*5820*/  UIMAD UR38, UR11, UR8, URZ ;  /* 0x000000080b2672a4 */ /* 0x000fe4000f8e023f */
[----:B------:R-:W-:Y:S01]  /*5830*/  UIADD3 UR16, UP4, UR16, -0x1000, URZ ;  /* 0xfffff00010107890 */ /* 0x000fe2000ff9e03f */
[----:B------:R-:W-:Y:S01]  /*5840*/  FADD.FTZ R11, R8, R11 ;  /* 0x0000000b080b7221 */ /* 0x000fe20000010000 */
[----:B------:R-:W-:Y:S01]  /*5850*/  UIMAD UR38, UR10, UR9, UR38 ;  /* 0x000000090a2672a4 */ /* 0x000fe2000f8e0226 */
[----:B--2---:R-:W-:Y:S01]  /*5860*/  STG.E.128 [R18.64], R24 ;  /* 0x0000001812007986 */ /* 0x004fe2000c101d1e */
[----:B------:R-:W-:Y:S01]  /*5870*/  UIMAD.WIDE.U32 UR8, UR10, UR8, UR24 ;  /* 0x000000080a0872a5 */ /* 0x000fe2000f8e0018 */
[----:B------:R-:W-:Y:S01]  /*5880*/  FADD.FTZ R10, R11, R10 ;  /* 0x0000000a0b0a7221 */ /* 0x000fe20000010000 */
[----:B------:R-:W-:Y:S01]  /*5890*/  UIADD3 UR14, UP5, UR14, -0x1000, URZ ;  /* 0xfffff0000e0e7890 */ /* 0x000fe2000ffbe03f */
[----:B---3--:R-:W-:Y:S01]  /*58a0*/  STG.E.128 [R18.64+0x200], R32 ;  /* 0x0002002012007986 */ /* 0x008fe2000c101d1e */
[----:B------:R-:W-:Y:S01]  /*58b0*/  ULDC.64 UR24, c[0x0][0x340] ;  /* 0x0000d00000187ab9 */ /* 0x000fe20000000a00 */
[----:B------:R-:W-:Y:S01]  /*58c0*/  FADD.FTZ R13, R10, R13 ;  /* 0x0000000d0a0d7221 */ /* 0x000fe20000010000 */
[----:B------:R-:W-:Y:S01]  /*58d0*/  UIADD3 UR9, UR9, UR38, URZ ;  /* 0x0000002609097290 */ /* 0x000fe2000fffe03f */
[----:B------:R-:W-:Y:S01]  /*58e0*/  BAR.SYNC.DEFER_BLOCKING 0x0 ;  /* 0x0000000000007b1d */ /* 0x000fe20000010000 */
[----:B------:R-:W-:Y:S01]  /*58f0*/  ULEA UR24, UP0, UR8, UR24, 0x1 ;  /* 0x0000001808187291 */ /* 0x000fe2000f80083f */
[----:B------:R-:W-:Y:S01]  /*5900*/  FADD.FTZ R12, R13, R12 ;  /* 0x0000000c0d0c7221 */ /* 0x000fe20000010000 */
[----:B------:R-:W-:-:S02]  /*5910*/  UIADD3 UR6, UR6, 0x1, URZ ;  /* 0x0000000106067890 */ /* 0x000fc4000fffe03f */
[----:B------:R-:W-:Y:S01]  /*5920*/  ULEA.HI.X UR25, UR8, UR25, UR9, 0x1, UP0 ;  /* 0x0000001908197291 */ /* 0x000fe200080f0c09 */
[----:B------:R-:W-:Y:S01]  /*5930*/  FADD.FTZ R15, R12, R15 ;  /* 0x0000000f0c0f7221 */ /* 0x000fe20000010000 */
[----:B------:R-:W-:Y:S01]  /*5940*/  MOV R4, UR24 ;  /* 0x0000001800047c02 */ /* 0x000fe20008000f00 */
[----:B------:R-:W-:Y:S02]  /*5950*/  UISETP.GT.AND UP0, UPT, UR13, 0x1, UPT ;  /* 0x000000010d00788c */ /* 0x000fe4000bf04270 */
[----:B------:R-:W-:Y:S01]  /*5960*/  FADD.FTZ R14, R15, R14 ;  /* 0x0000000e0f0e7221 */ /* 0x000fe20000010000 */
[----:B------:R-:W-:Y:S01]  /*5970*/  MOV R5, UR25 ;  /* 0x0000001900057c02 */ /* 0x000fe20008000f00 */
[----:B------:R-:W-:Y:S02]  /*5980*/  UIADD3.X UR21, UR21, -0x1, URZ, UP1, !UPT ;  /* 0xffffffff15157890 */ /* 0x000fe40008ffe43f */
[----:B------:R-:W-:Y:S01]  /*5990*/  PLOP3.LUT P0, PT, PT, PT, UP0, 0x80, 0x0 ;  /* 0x000000000000781c */ /* 0x000fe20003f0f008 */
[----:B------:R-:W-:Y:S01]  /*59a0*/  FADD.FTZ R14, R14, R17 ;  /* 0x000000110e0e7221 */ /* 0x000fe20000010000 */
[----:B------:R-:W-:Y:S01]  /*59b0*/  UIADD3.X UR23, UR23, -0x1, URZ, UP2, !UPT ;  /* 0xffffffff17177890 */ /* 0x000fe200097fe43f */
[----:B------:R-:W-:Y:S01]  /*59c0*/  IMAD.WIDE R4, R94, 0x10, R4 ;  /* 0x000000105e047825 */ /* 0x000fe200078e0204 */
[----:B------:R-:W-:-:S02]  /*59d0*/  UIADD3.X UR19, UR19, -0x1, URZ, UP3, !UPT ;  /* 0xffffffff13137890 */ /* 0x000fc40009ffe43f */
[----:B------:R-:W-:Y:S01]  /*59e0*/  UIADD3.X UR17, UR17, -0x1, URZ, UP4, !UPT ;  /* 0xffffffff11117890 */ /* 0x000fe2000a7fe43f */
[----:B------:R-:W-:Y:S01]  /*59f0*/  FADD.FTZ R3, R14, R3 ;  /* 0x000000030e037221 */ /* 0x000fe20000010000 */
[----:B------:R-:W-:Y:S01]  /*5a00*/  UIADD3.X UR15, UR15, -0x1, URZ, UP5, !UPT ;  /* 0xffffffff0f0f7890 */ /* 0x000fe2000affe43f */
[----:B------:R-:W-:Y:S01]  /*5a10*/  STS.128 [R20.X16], R28 ;  /* 0x0000001c14007388 */ /* 0x000fe2000000cc00 */
[----:B------:R-:W-:Y:S01]  /*5a20*/  UMOV UR13, UR7 ;  /* 0x00000007000d7c82 */ /* 0x000fe20008000000 */
[----:B------:R-:W-:Y:S02]  /*5a30*/  FADD.FTZ R97, R3, R0 ;  /* 0x0000000003617221 */ /* 0x000fe40000010000 */
[----:B------:R-:W-:Y:S01]  /*5a40*/  STS.128 [R20.X16+0x10], R36 ;  /* 0x0000102414007388 */ /* 0x000fe2000000cc00 */
[----:B------:R-:W-:-:S06]  /*5a50*/  NOP ;  /* 0x0000000000007918 */ /* 0x000fcc0000000000 */
[----:B------:R-:W0:Y:S04]  /*5a60*/  LDS.128 R24, [R93] ;  /* 0x000000005d187984 */ /* 0x000e280000000c00 */
[----:B------:R-:W1:Y:S04]  /*5a70*/  LDS.128 R40, [R93+0x200] ;  /* 0x000200005d287984 */ /* 0x000e680000000c00 */
[----:B0-----:R0:W-:Y:S04]  /*5a80*/  STG.E.128 [R4.64], R24 ;  /* 0x0000001804007986 */ /* 0x0011e8000c101d1e */
[----:B-1----:R0:W-:Y:S02]  /*5a90*/  STG.E.128 [R4.64+0x200], R40 ;  /* 0x0002002804007986 */ /* 0x0021e4000c101d1e */
[----:B0-----:R-:W-:Y:S01]  /*5aa0*/  @!P0 CALL.REL.NOINC `(.L_x_2075) ;  /* 0x0000001000008944 */ /* 0x001fe20003c00000 */
[----:B------:R-:W-:Y:S05]  /*5ab0*/  BRA `(.L_x_2126) ;  /* 0xffffb09000007947 */ /* 0x000fea000383ffff */
.L_x_2075:
        /* <DEDUP_REMOVED lines=34> */
.L_x_2128:
[----:B0-----:R-:W-:Y:S05]  /*5ce0*/  BSYNC B0 ;  /* 0x0000000000007941 */ /* 0x001fea0003800000 */
.L_x_2127:
        /* <DEDUP_REMOVED lines=33> */
.L_x_2130:
[----:B------:R-:W3:Y:S02]  /*5f00*/  S2R R7, SR_TID.X ;  /* 0x0000000000077919 */ /* 0x000ee40000002100 */
.L_x_2131:
[----:B0-----:R-:W-:Y:S05]  /*5f10*/  BSYNC B0 ;  /* 0x0000000000007941 */ /* 0x001fea0003800000 */
.L_x_2129:
[----:B---3--:R-:W-:-:S13]  /*5f20*/  ISETP.GE.AND P0, PT, R7, c[0x0][0x16c], PT ;  /* 0x00005b0007007a0c */ /* 0x008fda0003f06270 */
[----:B------:R-:W-:Y:S05]  /*5f30*/  @P0 EXIT ;  /* 0x000000000000094d */ /* 0x000fea0003800000 */
[----:B------:R-:W-:Y:S02]  /*5f40*/  ULDC.64 UR6, c[0x0][0x288] ;  /* 0x0000a20000067ab9 */ /* 0x000fe40000000a00 */
[----:B------:R-:W-:Y:S02]  /*5f50*/  UIMAD UR11, UR11, UR6, URZ ;  /* 0x000000060b0b72a4 */ /* 0x000fe4000f8e023f */
[----:B-12---:R-:W-:Y:S02]  /*5f60*/  UIMAD.WIDE.U32 UR4, UR10, UR6, URZ ;  /* 0x000000060a0472a5 */ /* 0x006fe4000f8e003f */
[----:B------:R-:W-:-:S04]  /*5f70*/  UIMAD UR6, UR10, UR7, UR11 ;  /* 0x000000070a0672a4 */ /* 0x000fc8000f8e020b */
[----:B------:R-:W-:Y:S02]  /*5f80*/  UIADD3 UR6, UR5, UR6, URZ ;  /* 0x0000000605067290 */ /* 0x000fe4000fffe03f */
.L_x_2132:
[----:B0-----:R0:W1:Y:S01]  /*5f90*/  LDS R9, [R7.X4+0x7f50] ;  /* 0x007f500007097984 */ /* 0x0010620000004800 */
[----:B------:R-:W-:Y:S02]  /*5fa0*/  SHF.R.S32.HI R0, RZ, 0x1f, R7 ;  /* 0x0000001fff007819 */ /* 0x000fe40000011407 */
[----:B------:R-:W-:Y:S02]  /*5fb0*/  MOV R4, UR4 ;  /* 0x0000000400047c02 */ /* 0x000fe40008000f00 */
[----:B------:R-:W-:Y:S01]  /*5fc0*/  MOV R3, UR6 ;  /* 0x0000000600037c02 */ /* 0x000fe20008000f00 */
[----:B------:R-:W-:Y:S01]  /*5fd0*/  IMAD R0, R0, c[0x0][0x290], RZ ;  /* 0x0000a40000007a24 */ /* 0x000fe200078e02ff */
[----:B------:R-:W-:Y:S02]  /*5fe0*/  MOV R2, R4 ;  /* 0x0000000400027202 */ /* 0x000fe40000000f00 */
[----:B------:R-:W-:Y:S01]  /*5ff0*/  MOV R5, UR5 ;  /* 0x0000000500057c02 */ /* 0x000fe20008000f00 */
[C---:B------:R-:W-:Y:S01]  /*6000*/  IMAD R5, R7.reuse, c[0x0][0x294], R0 ;  /* 0x0000a50007057a24 */ /* 0x040fe200078e0200 */
[----:B------:R-:W-:Y:S01]  /*6010*/  YIELD ;  /* 0x0000000000007946 */ /* 0x000fe20003800000 */
        /* <DEDUP_REMOVED lines=9> */
.L_x_2082:
[----:B------:R-:W-:Y:S01]  /*60b0*/  HFMA2.MMA R50, -RZ, RZ, 0, 5.9604644775390625e-08 ;  /* 0x00000001ff327435 */ /* 0x000fe200000001ff */
[----:B------:R-:W-:-:S02]  /*60c0*/  MOV R51, R52 ;  /* 0x0000003400337202 */ /* 0x000fc40000000f00 */
[----:B------:R-:W-:Y:S02]  /*60d0*/  MOV R49, RZ ;  /* 0x000000ff00317202 */ /* 0x000fe40000000f00 */
[----:B------:R-:W-:Y:S02]  /*60e0*/  MOV R48, 0xffffffff ;  /* 0xffffffff00307802 */ /* 0x000fe40000000f00 */
[----:B------:R-:W-:Y:S02]  /*60f0*/  MOV R46, 0x6110 ;  /* 0x00006110002e7802 */ /* 0x000fe40000000f00 */
[----:B-1---5:R-:W-:Y:S05]  /*6100*/  CALL.REL.NOINC `($__internal_86_$__cuda_sm70_shflsync_up) ;  /* 0x00000ec000007944 */ /* 0x022fea0003c00000 */
[----:B-1----:R-:W-:Y:S01]  /*6110*/  MOV R55, R48 ;  /* 0x0000003000377202 */ /* 0x002fe20000000f00 */
[----:B0-----:R-:W-:Y:S05]  /*6120*/  BRA `(.L_x_2133) ;  /* 0xffffc56000007947 */ /* 0x001fea000383ffff */
.L_x_2083:
[----:B------:R-:W-:Y:S01]  /*6130*/  HFMA2.MMA R50, -RZ, RZ, 0, 5.9604644775390625e-08 ;  /* 0x00000001ff327435 */ /* 0x000fe200000001ff */
[----:B------:R-:W-:Y:S02]  /*6140*/  MOV R51, R53 ;  /* 0x0000003500337202 */ /* 0x000fe40000000f00 */
[----:B------:R-:W-:Y:S02]  /*6150*/  MOV R49, RZ ;  /* 0x000000ff00317202 */ /* 0x000fe40000000f00 */
[----:B------:R-:W-:-:S02]  /*6160*/  MOV R48, 0xffffffff ;  /* 0xffffffff00307802 */ /* 0x000fc40000000f00 */
[----:B------:R-:W-:Y:S02]  /*6170*/  MOV R46, 0x6190 ;  /* 0x00006190002e7802 */ /* 0x000fe40000000f00 */
[----:B012--5:R-:W-:Y:S05]  /*6180*/  CALL.REL.NOINC `($__internal_86_$__cuda_sm70_shflsync_up) ;  /* 0x00000e4000007944 */ /* 0x027fea0003c00000 */
[----:B------:R-:W-:Y:S01]  /*6190*/  FMUL.FTZ R55, R52, R55 ;  /* 0x0000003734377220 */ /* 0x000fe20000410000 */
[----:B------:R-:W-:Y:S01]  /*61a0*/  ISETP.GE.AND P0, PT, R96, 0x1, PT ;  /* 0x000000016000780c */ /* 0x000fe20003f06270 */
[C---:B-1----:R-:W-:Y:S01]  /*61b0*/  FFMA.FTZ R46, R52.reuse, R48, R53 ;  /* 0x00000030342e7223 */ /* 0x042fe20000010035 */
[----:B0-----:R-:W-:Y:S01]  /*61c0*/  HFMA2.MMA R50, -RZ, RZ, 0, 1.1920928955078125e-07 ;  /* 0x00000002ff327435 */ /* 0x001fe200000001ff */
[----:B------:R-:W-:Y:S02]  /*61d0*/  MOV R49, RZ ;  /* 0x000000ff00317202 */ /* 0x000fe40000000f00 */
[----:B------:R-:W-:Y:S02]  /*61e0*/  FSEL R55, R52, R55, !P0 ;  /* 0x0000003734377208 */ /* 0x000fe40004000000 */
[----:B------:R-:W-:Y:S02]  /*61f0*/  FSEL R53, R53, R46, !P0 ;  /* 0x0000002e35357208 */ /* 0x000fe40004000000 */
[----:B------:R-:W-:-:S02]  /*6200*/  MOV R48, 0xffffffff ;  /* 0xffffffff00307802 */ /* 0x000fc40000000f00 */
[----:B------:R-:W-:Y:S02]  /*6210*/  MOV R51, R55 ;  /* 0x0000003700337202 */ /* 0x000fe40000000f00 */
[----:B------:R-:W-:Y:S02]  /*6220*/  MOV R46, 0x6240 ;  /* 0x00006240002e7802 */ /* 0x000fe40000000f00 */
[----:B------:R-:W-:Y:S05]  /*6230*/  CALL.REL.NOINC `($__internal_86_$__cuda_sm70_shflsync_up) ;  /* 0x00000d9000007944 */ /* 0x000fea0003c00000 */
[----:B0-----:R-:W-:Y:S01]  /*6240*/  HFMA2.MMA R50, -RZ, RZ, 0, 1.1920928955078125e-07 ;  /* 0x00000002ff327435 */ /* 0x001fe200000001ff */
[----:B-1----:R-:W-:Y:S02]  /*6250*/  MOV R52, R48 ;  /* 0x0000003000347202 */ /* 0x002fe40000000f00 */
[----:B------:R-:W-:Y:S02]  /*6260*/  MOV R51, R53 ;  /* 0x0000003500337202 */ /* 0x000fe40000000f00 */
[----:B------:R-:W-:Y:S02]  /*6270*/  MOV R49, RZ ;  /* 0x000000ff00317202 */ /* 0x000fe40000000f00 */
[----:B------:R-:W-:Y:S02]  /*6280*/  MOV R48, 0xffffffff ;  /* 0xffffffff00307802 */ /* 0x000fe40000000f00 */
[----:B------:R-:W-:-:S02]  /*6290*/  MOV R46, 0x62b0 ;  /* 0x000062b0002e7802 */ /* 0x000fc40000000f00 */
[----:B------:R-:W-:Y:S05]  /*62a0*/  CALL.REL.NOINC `($__internal_86_$__cuda_sm70_shflsync_up) ;  /* 0x00000d2000007944 */ /* 0x000fea0003c00000 */
[----:B------:R-:W-:Y:S01]  /*62b0*/  ISETP.GE.AND P0, PT, R96, 0x2, PT ;  /* 0x000000026000780c */ /* 0x000fe20003f06270 */
[----:B0-----:R-:W-:Y:S01]  /*62c0*/  HFMA2.MMA R50, -RZ, RZ, 0, 2.384185791015625e-07 ;  /* 0x00000004ff327435 */ /* 0x001fe200000001ff */
[----:B------:R-:W-:-:S02]  /*62d0*/  MOV R49, RZ ;  /* 0x000000ff00317202 */ /* 0x000fc40000000f00 */
[----:B------:R-:W-:-:S09]  /*62e0*/  MOV R46, 0x6340 ;  /* 0x00006340002e7802 */ /* 0x000fd20000000f00 */
[----:B-1----:R-:W-:Y:S01]  /*62f0*/  @P0 FFMA.FTZ R53, R55, R48, R53 ;  /* 0x0000003037350223 */ /* 0x002fe20000010035 */
[----:B------:R-:W-:Y:S01]  /*6300*/  MOV R48, 0xffffffff ;  /* 0xffffffff00307802 */ /* 0x000fe20000000f00 */
[----:B------:R-:W-:-:S05]  /*6310*/  @P0 FMUL.FTZ R55, R52, R55 ;  /* 0x0000003734370220 */ /* 0x000fca0000410000 */
[----:B------:R-:W-:Y:S02]  /*6320*/  MOV R51, R55 ;  /* 0x0000003700337202 */ /* 0x000fe40000000f00 */
[----:B------:R-:W-:Y:S05]  /*6330*/  CALL.REL.NOINC `($__internal_86_$__cuda_sm70_shflsync_up) ;  /* 0x00000c9000007944 */ /* 0x000fea0003c00000 */
[----:B0-----:R-:W-:Y:S01]  /*6340*/  HFMA2.MMA R50, -RZ, RZ, 0, 2.384185791015625e-07 ;  /* 0x00000004ff327435 */ /* 0x001fe200000001ff */
[----:B-1----:R-:W-:Y:S02]  /*6350*/  MOV R52, R48 ;  /* 0x0000003000347202 */ /* 0x002fe40000000f00 */
[----:B------:R-:W-:Y:S02]  /*6360*/  MOV R51, R53 ;  /* 0x0000003500337202 */ /* 0x000fe40000000f00 */
[----:B------:R-:W-:Y:S02]  /*6370*/  MOV R49, RZ ;  /* 0x000000ff00317202 */ /* 0x000fe40000000f00 */
[----:B------:R-:W-:Y:S02]  /*6380*/  MOV R48, 0xffffffff ;  /* 0xffffffff00307802 */ /* 0x000fe40000000f00 */
[----:B------:R-:W-:Y:S02]  /*6390*/  MOV R46, 0x63b0 ;  /* 0x000063b0002e7802 */ /* 0x000fe40000000f00 */
[----:B------:R-:W-:Y:S05]  /*63a0*/  CALL.REL.NOINC `($__internal_86_$__cuda_sm70_shflsync_up) ;  /* 0x00000c2000007944 */ /* 0x000fea0003c00000 */
        /* <DEDUP_REMOVED lines=8> */
[----:B------:R-:W-:Y:S05]  /*6430*/  CALL.REL.NOINC `($__internal_86_$__cuda_sm70_shflsync_up) ;  /* 0x00000b9000007944 */ /* 0x000fea0003c00000 */
[----:B0-----:R-:W-:Y:S01]  /*6440*/  HFMA2.MMA R50, -RZ, RZ, 0, 4.76837158203125e-07 ;  /* 0x00000008ff327435 */ /* 0x001fe200000001ff */
[----:B-1----:R-:W-:Y:S02]  /*6450*/  MOV R52, R48 ;  /* 0x0000003000347202 */ /* 0x002fe40000000f00 */
[----:B------:R-:W-:Y:S02]  /*6460*/  MOV R51, R53 ;  /* 0x0000003500337202 */ /* 0x000fe40000000f00 */
[----:B------:R-:W-:Y:S02]  /*6470*/  MOV R49, RZ ;  /* 0x000000ff00317202 */ /* 0x000fe40000000f00 */
[----:B------:R-:W-:Y:S02]  /*6480*/  MOV R48, 0xffffffff ;  /* 0xffffffff00307802 */ /* 0x000fe40000000f00 */
[----:B------:R-:W-:Y:S02]  /*6490*/  MOV R46, 0x64b0 ;  /* 0x000064b0002e7802 */ /* 0x000fe40000000f00 */
[----:B------:R-:W-:Y:S05]  /*64a0*/  CALL.REL.NOINC `($__internal_86_$__cuda_sm70_shflsync_up) ;  /* 0x00000b2000007944 */ /* 0x000fea0003c00000 */
        /* <DEDUP_REMOVED lines=10> */
[----:B------:R-:W-:Y:S05]  /*6550*/  CALL.REL.NOINC `($__internal_86_$__cuda_sm70_shflsync_up) ;  /* 0x00000a7000007944 */ /* 0x000fea0003c00000 */
[----:B0-----:R-:W-:Y:S01]  /*6560*/  HFMA2.MMA R50, -RZ, RZ, 0, 9.5367431640625e-07 ;  /* 0x00000010ff327435 */ /* 0x001fe200000001ff */
[----:B-1----:R-:W-:Y:S02]  /*6570*/  MOV R55, R48 ;  /* 0x0000003000377202 */ /* 0x002fe40000000f00 */
[----:B------:R-:W-:Y:S02]  /*6580*/  MOV R51, R53 ;  /* 0x0000003500337202 */ /* 0x000fe40000000f00 */
[----:B------:R-:W-:Y:S02]  /*6590*/  MOV R49, RZ ;  /* 0x000000ff00317202 */ /* 0x000fe40000000f00 */
[----:B------:R-:W-:-:S02]  /*65a0*/  MOV R48, 0xffffffff ;  /* 0xffffffff00307802 */ /* 0x000fc40000000f00 */
[----:B------:R-:W-:Y:S02]  /*65b0*/  MOV R46, 0x65d0 ;  /* 0x000065d0002e7802 */ /* 0x000fe40000000f00 */
[----:B------:R-:W-:Y:S05]  /*65c0*/  CALL.REL.NOINC `($__internal_86_$__cuda_sm70_shflsync_up) ;  /* 0x00000a0000007944 */ /* 0x000fea0003c00000 */
[----:B01----:R-:W-:Y:S05]  /*65d0*/  BRA `(.L_x_2134) ;  /* 0xffffc23000007947 */ /* 0x003fea000383ffff */
.L_x_2086:
[----:B------:R-:W-:Y:S01]  /*65e0*/  HFMA2.MMA R50, -RZ, RZ, 0, 5.9604644775390625e-08 ;  /* 0x00000001ff327435 */ /* 0x000fe200000001ff */
[----:B0-----:R-:W-:Y:S02]  /*65f0*/  MOV R51, R157 ;  /* 0x0000009d00337202 */ /* 0x001fe40000000f00 */
[----:B-1----:R-:W-:Y:S02]  /*6600*/  MOV R49, RZ ;  /* 0x000000ff00317202 */ /* 0x002fe40000000f00 */
[----:B------:R-:W-:Y:S02]  /*6610*/  MOV R48, 0xffffffff ;  /* 0xffffffff00307802 */ /* 0x000fe40000000f00 */
[----:B------:R-:W-:Y:S02]  /*6620*/  MOV R46, 0x6640 ;  /* 0x00006640002e7802 */ /* 0x000fe40000000f00 */
[----:B-----5:R-:W-:Y:S05]  /*6630*/  CALL.REL.NOINC `($__internal_86_$__cuda_sm70_shflsync_up) ;  /* 0x0000099000007944 */ /* 0x020fea0003c00000 */
[----:B0-----:R-:W-:Y:S01]  /*6640*/  HFMA2.MMA R50, -RZ, RZ, 0, 5.9604644775390625e-08 ;  /* 0x00000001ff327435 */ /* 0x001fe200000001ff */
[----:B-1----:R-:W-:Y:S02]  /*6650*/  MOV R55, R48 ;  /* 0x0000003000377202 */ /* 0x002fe40000000f00 */
[----:B------:R-:W-:-:S02]  /*6660*/  MOV R51, R162 ;  /* 0x000000a200337202 */ /* 0x000fc40000000f00 */
[----:B------:R-:W-:Y:S02]  /*6670*/  MOV R49, RZ ;  /* 0x000000ff00317202 */ /* 0x000fe40000000f00 */
[----:B------:R-:W-:Y:S02]  /*6680*/  MOV R48, 0xffffffff ;  /* 0xffffffff00307802 */ /* 0x000fe40000000f00 */
[----:B------:R-:W-:Y:S02]  /*6690*/  MOV R46, 0x66b0 ;  /* 0x000066b0002e7802 */ /* 0x000fe40000000f00 */
[----:B------:R-:W-:Y:S05]  /*66a0*/  CALL.REL.NOINC `($__internal_86_$__cuda_sm70_shflsync_up) ;  /* 0x0000092000007944 */ /* 0x000fea0003c00000 */
[----:B0-----:R-:W-:Y:S01]  /*66b0*/  HFMA2.MMA R51, -RZ, RZ, 0, 0 ;  /* 0x00000000ff337435 */ /* 0x001fe200000001ff */
[----:B-1----:R-:W-:Y:S02]  /*66c0*/  MOV R162, R48 ;  /* 0x0000003000a27202 */ /* 0x002fe40000000f00 */
[----:B------:R-:W-:Y:S02]  /*66d0*/  MOV R52, R100 ;  /* 0x0000006400347202 */ /* 0x000fe40000000f00 */
[----:B------:R-:W-:Y:S02]  /*66e0*/  MOV R49, 0x1f ;  /* 0x0000001f00317802 */ /* 0x000fe40000000f00 */
[----:B------:R-:W-:-:S02]  /*66f0*/  MOV R48, 0xffffffff ;  /* 0xffffffff00307802 */ /* 0x000fc40000000f00 */
[----:B------:R-:W-:Y:S02]  /*6700*/  MOV R50, 0x6720 ;  /* 0x0000672000327802 */ /* 0x000fe40000000f00 */
[----:B------:R-:W-:Y:S05]  /*6710*/  CALL.REL.NOINC `($__internal_85_$__cuda_sm70_shflsync_idx_p) ;  /* 0x0000086000007944 */ /* 0x000fea0003c00000 */
[----:B0-----:R-:W-:Y:S01]  /*6720*/  HFMA2.MMA R51, -RZ, RZ, 0, 0 ;  /* 0x00000000ff337435 */ /* 0x001fe200000001ff */
[----:B-1----:R-:W-:Y:S02]  /*6730*/  MOV R100, R49 ;  /* 0x0000003100647202 */ /* 0x002fe40000000f00 */
[----:B------:R-:W-:Y:S02]  /*6740*/  MOV R52, R101 ;  /* 0x0000006500347202 */ /* 0x000fe40000000f00 */
[----:B------:R-:W-:Y:S02]  /*6750*/  MOV R49, 0x1f ;  /* 0x0000001f00317802 */ /* 0x000fe40000000f00 */
[----:B------:R-:W-:Y:S02]  /*6760*/  MOV R48, 0xffffffff ;  /* 0xffffffff00307802 */ /* 0x000fe40000000f00 */
[----:B------:R-:W-:Y:S02]  /*6770*/  MOV R50, 0x6790 ;  /* 0x0000679000327802 */ /* 0x000fe40000000f00 */
[----:B------:R-:W-:Y:S05]  /*6780*/  CALL.REL.NOINC `($__internal_85_$__cuda_sm70_shflsync_idx_p) ;  /* 0x000007f000007944 */ /* 0x000fea0003c00000 */
[----:B01----:R-:W-:Y:S01]  /*6790*/  MOV R51, R49 ;  /* 0x0000003100337202 */ /* 0x003fe20000000f00 */
[----:B------:R-:W-:Y:S05]  /*67a0*/  BRA `(.L_x_2135) ;  /* 0xffffc1c000007947 */ /* 0x000fea000383ffff */
.L_x_2089:
[----:B------:R-:W-:Y:S01]  /*67b0*/  HFMA2.MMA R154, -RZ, RZ, 0, 5.9604644775390625e-08 ;  /* 0x00000001ff9a7435 */ /* 0x000fe200000001ff */
[----:B------:R-:W-:-:S02]  /*67c0*/  MOV R159, R54 ;  /* 0x00000036009f7202 */ /* 0x000fc40000000f00 */
[----:B------:R-:W-:Y:S02]  /*67d0*/  MOV R50, 0x1f ;  /* 0x0000001f00327802 */ /* 0x000fe40000000f00 */
[----:B------:R-:W-:Y:S02]  /*67e0*/  MOV R51, 0xffffffff ;  /* 0xffffffff00337802 */ /* 0x000fe40000000f00 */
[----:B------:R-:W-:Y:S02]  /*67f0*/  MOV R48, 0x6810 ;  /* 0x0000681000307802 */ /* 0x000fe40000000f00 */
[----:B------:R-:W-:Y:S05]  /*6800*/  CALL.REL.NOINC `($__internal_84_$__cuda_sm70_shflsync_down) ;  /* 0x0000073000007944 */ /* 0x000fea0003c00000 */
[----:B-1----:R-:W-:Y:S01]  /*6810*/  MOV R53, R154 ;  /* 0x0000009a00357202 */ /* 0x002fe20000000f00 */
[----:B0-----:R-:W-:Y:S05]  /*6820*/  BRA `(.L_x_2136) ;  /* 0xffffc75000007947 */ /* 0x001fea000383ffff */
.L_x_2090:
[----:B------:R-:W-:Y:S01]  /*6830*/  HFMA2.MMA R154, -RZ, RZ, 0, 5.9604644775390625e-08 ;  /* 0x00000001ff9a7435 */ /* 0x000fe200000001ff */
[----:B------:R-:W-:Y:S02]  /*6840*/  MOV R159, R55 ;  /* 0x00000037009f7202 */ /* 0x000fe40000000f00 */
[----:B------:R-:W-:Y:S02]  /*6850*/  MOV R50, 0x1f ;  /* 0x0000001f00327802 */ /* 0x000fe40000000f00 */
[----:B------:R-:W-:-:S02]  /*6860*/  MOV R51, 0xffffffff ;  /* 0xffffffff00337802 */ /* 0x000fc40000000f00 */
[----:B------:R-:W-:Y:S02]  /*6870*/  MOV R48, 0x6890 ;  /* 0x0000689000307802 */ /* 0x000fe40000000f00 */
[----:B01----:R-:W-:Y:S05]  /*6880*/  CALL.REL.NOINC `($__internal_84_$__cuda_sm70_shflsync_down) ;  /* 0x000006b000007944 */ /* 0x003fea0003c00000 */
        /* <DEDUP_REMOVED lines=9> */
[----:B------:R-:W-:Y:S05]  /*6920*/  CALL.REL.NOINC `($__internal_84_$__cuda_sm70_shflsync_down) ;  /* 0x0000061000007944 */ /* 0x000fea0003c00000 */
[----:B-1----:R-:W-:Y:S01]  /*6930*/  MOV R52, R154 ;  /* 0x0000009a00347202 */ /* 0x002fe20000000f00 */
[----:B------:R-:W-:Y:S01]  /*6940*/  HFMA2.MMA R154, -RZ, RZ, 0, 1.1920928955078125e-07 ;  /* 0x00000002ff9a7435 */ /* 0x000fe200000001ff */
[----:B0-----:R-:W-:Y:S02]  /*6950*/  MOV R159, R55 ;  /* 0x00000037009f7202 */ /* 0x001fe40000000f00 */
[----:B------:R-:W-:Y:S02]  /*6960*/  MOV R50, 0x1f ;  /* 0x0000001f00327802 */ /* 0x000fe40000000f00 */
[----:B------:R-:W-:Y:S02]  /*6970*/  MOV R51, 0xffffffff ;  /* 0xffffffff00337802 */ /* 0x000fe40000000f00 */
[----:B------:R-:W-:Y:S02]  /*6980*/  MOV R48, 0x69a0 ;  /* 0x000069a000307802 */ /* 0x000fe40000000f00 */
[----:B------:R-:W-:Y:S05]  /*6990*/  CALL.REL.NOINC `($__internal_84_$__cuda_sm70_shflsync_down) ;  /* 0x000005a000007944 */ /* 0x000fea0003c00000 */
[----:B-1----:R-:W-:Y:S01]  /*69a0*/  @!P3 FFMA.FTZ R55, R53, R154, R55 ;  /* 0x0000009a3537b223 */ /* 0x002fe20000010037 */
[----:B------:R-:W-:Y:S01]  /*69b0*/  HFMA2.MMA R154, -RZ, RZ, 0, 2.384185791015625e-07 ;  /* 0x00000004ff9a7435 */ /* 0x000fe200000001ff */
[----:B------:R-:W-:Y:S01]  /*69c0*/  @!P3 FMUL.FTZ R53, R52, R53 ;  /* 0x000000353435b220 */ /* 0x000fe20000410000 */
[----:B0-----:R-:W-:-:S02]  /*69d0*/  MOV R50, 0x1f ;  /* 0x0000001f00327802 */ /* 0x001fc40000000f00 */
[----:B------:R-:W-:Y:S02]  /*69e0*/  MOV R51, 0xffffffff ;  /* 0xffffffff00337802 */ /* 0x000fe40000000f00 */
[----:B------:R-:W-:Y:S02]  /*69f0*/  MOV R159, R53 ;  /* 0x00000035009f7202 */ /* 0x000fe40000000f00 */
[----:B------:R-:W-:Y:S02]  /*6a00*/  MOV R48, 0x6a20 ;  /* 0x00006a2000307802 */ /* 0x000fe40000000f00 */
[----:B------:R-:W-:Y:S05]  /*6a10*/  CALL.REL.NOINC `($__internal_84_$__cuda_sm70_shflsync_down) ;  /* 0x0000052000007944 */ /* 0x000fea0003c00000 */
[----:B-1----:R-:W-:Y:S01]  /*6a20*/  MOV R52, R154 ;  /* 0x0000009a00347202 */ /* 0x002fe20000000f00 */
[----:B------:R-:W-:Y:S01]  /*6a30*/  HFMA2.MMA R154, -RZ, RZ, 0, 2.384185791015625e-07 ;  /* 0x00000004ff9a7435 */ /* 0x000fe200000001ff */
[----:B0-----:R-:W-:Y:S02]  /*6a40*/  MOV R159, R55 ;  /* 0x00000037009f7202 */ /* 0x001fe40000000f00 */
[----:B------:R-:W-:Y:S02]  /*6a50*/  MOV R50, 0x1f ;  /* 0x0000001f00327802 */ /* 0x000fe40000000f00 */
[----:B------:R-:W-:-:S02]  /*6a60*/  MOV R51, 0xffffffff ;  /* 0xffffffff00337802 */ /* 0x000fc40000000f00 */
[----:B------:R-:W-:Y:S02]  /*6a70*/  MOV R48, 0x6a90 ;  /* 0x00006a9000307802 */ /* 0x000fe40000000f00 */
[----:B------:R-:W-:Y:S05]  /*6a80*/  CALL.REL.NOINC `($__internal_84_$__cuda_sm70_shflsync_down) ;  /* 0x000004b000007944 */ /* 0x000fea0003c00000 */
[----:B-1----:R-:W-:Y:S01]  /*6a90*/  @!P2 FFMA.FTZ R55, R53, R154, R55 ;  /* 0x0000009a3537a223 */ /* 0x002fe20000010037 */
[----:B------:R-:W-:Y:S01]  /*6aa0*/  HFMA2.MMA R154, -RZ, RZ, 0, 4.76837158203125e-07 ;  /* 0x00000008ff9a7435 */ /* 0x000fe200000001ff */
[----:B------:R-:W-:Y:S01]  /*6ab0*/  @!P2 FMUL.FTZ R53, R52, R53 ;  /* 0x000000353435a220 */ /* 0x000fe20000410000 */
[----:B0-----:R-:W-:Y:S02]  /*6ac0*/  MOV R50, 0x1f ;  /* 0x0000001f00327802 */ /* 0x001fe40000000f00 */
[----:B------:R-:W-:Y:S02]  /*6ad0*/  MOV R51, 0xffffffff ;  /* 0xffffffff00337802 */ /* 0x000fe40000000f00 */
[----:B------:R-:W-:Y:S02]  /*6ae0*/  MOV R159, R53 ;  /* 0x00000035009f7202 */ /* 0x000fe40000000f00 */
[----:B------:R-:W-:Y:S02]  /*6af0*/  MOV R48, 0x6b10 ;  /* 0x00006b1000307802 */ /* 0x000fe40000000f00 */
[----:B------:R-:W-:Y:S05]  /*6b00*/  CALL.REL.NOINC `($__internal_84_$__cuda_sm70_shflsync_down) ;  /* 0x0000043000007944 */ /* 0x000fea0003c00000 */
[----:B-1----:R-:W-:Y:S01]  /*6b10*/  MOV R52, R154 ;  /* 0x0000009a00347202 */ /* 0x002fe20000000f00 */
[----:B------:R-:W-:Y:S01]  /*6b20*/  HFMA2.MMA R154, -RZ, RZ, 0, 4.76837158203125e-07 ;  /* 0x00000008ff9a7435 */ /* 0x000fe200000001ff */
[----:B0-----:R-:W-:-:S02]  /*6b30*/  MOV R159, R55 ;  /* 0x00000037009f7202 */ /* 0x001fc40000000f00 */
[----:B------:R-:W-:Y:S02]  /*6b40*/  MOV R50, 0x1f ;  /* 0x0000001f00327802 */ /* 0x000fe40000000f00 */
[----:B------:R-:W-:Y:S02]  /*6b50*/  MOV R51, 0xffffffff ;  /* 0xffffffff00337802 */ /* 0x000fe40000000f00 */
[----:B------:R-:W-:Y:S02]  /*6b60*/  MOV R48, 0x6b80 ;  /* 0x00006b8000307802 */ /* 0x000fe40000000f00 */
[----:B------:R-:W-:Y:S05]  /*6b70*/  CALL.REL.NOINC `($__internal_84_$__cuda_sm70_shflsync_down) ;  /* 0x000003c000007944 */ /* 0x000fea0003c00000 */
        /* <DEDUP_REMOVED lines=8> */
[----:B------:R-:W-:Y:S05]  /*6c00*/  CALL.REL.NOINC `($__internal_84_$__cuda_sm70_shflsync_down) ;  /* 0x0000033000007944 */ /* 0x000fea0003c00000 */
[----:B-1----:R-:W-:Y:S01]  /*6c10*/  MOV R52, R154 ;  /* 0x0000009a00347202 */ /* 0x002fe20000000f00 */
[----:B------:R-:W-:Y:S01]  /*6c20*/  HFMA2.MMA R154, -RZ, RZ, 0, 9.5367431640625e-07 ;  /* 0x00000010ff9a7435 */ /* 0x000fe200000001ff */
[----:B0-----:R-:W-:Y:S02]  /*6c30*/  MOV R159, R54 ;  /* 0x00000036009f7202 */ /* 0x001fe40000000f00 */
[----:B------:R-:W-:Y:S02]  /*6c40*/  MOV R50, 0x1f ;  /* 0x0000001f00327802 */ /* 0x000fe40000000f00 */
[----:B------:R-:W-:Y:S02]  /*6c50*/  MOV R51, 0xffffffff ;  /* 0xffffffff00337802 */ /* 0x000fe40000000f00 */
[----:B------:R-:W-:-:S02]  /*6c60*/  MOV R48, 0x6c80 ;  /* 0x00006c8000307802 */ /* 0x000fc40000000f00 */
[----:B------:R-:W-:Y:S05]  /*6c70*/  CALL.REL.NOINC `($__internal_84_$__cuda_sm70_shflsync_down) ;  /* 0x000002c000007944 */ /* 0x000fea0003c00000 */
[----:B-1----:R-:W-:Y:S01]  /*6c80*/  @!P0 FFMA.FTZ R54, R53, R154, R54 ;  /* 0x0000009a35368223 */ /* 0x002fe20000010036 */
[----:B0-----:R-:W-:Y:S01]  /*6c90*/  HFMA2.MMA R51, -RZ, RZ, 0, 0 ;  /* 0x00000000ff337435 */ /* 0x001fe200000001ff */
[----:B------:R-:W-:Y:S01]  /*6ca0*/  @!P0 FMUL.FTZ R53, R52, R53 ;  /* 0x0000003534358220 */ /* 0x000fe20000410000 */
[----:B------:R-:W-:-:S02]  /*6cb0*/  MOV R49, 0x1f ;  /* 0x0000001f00317802 */ /* 0x000fc40000000f00 */
[----:B------:R-:W-:Y:S02]  /*6cc0*/  MOV R48, 0xffffffff ;  /* 0xffffffff00307802 */ /* 0x000fe40000000f00 */
[----:B------:R-:W-:Y:S02]  /*6cd0*/  MOV R52, R53 ;  /* 0x0000003500347202 */ /* 0x000fe40000000f00 */
[----:B------:R-:W-:Y:S02]  /*6ce0*/  MOV R50, 0x6d00 ;  /* 0x00006d0000327802 */ /* 0x000fe40000000f00 */
[----:B------:R-:W-:Y:S05]  /*6cf0*/  CALL.REL.NOINC `($__internal_85_$__cuda_sm70_shflsync_idx_p) ;  /* 0x0000028000007944 */ /* 0x000fea0003c00000 */
[----:B0-----:R-:W-:Y:S01]  /*6d00*/  HFMA2.MMA R51, -RZ, RZ, 0, 0 ;  /* 0x00000000ff337435 */ /* 0x001fe200000001ff */
[----:B-1----:R-:W-:Y:S02]  /*6d10*/  MOV R157, R49 ;  /* 0x00000031009d7202 */ /* 0x002fe40000000f00 */
[----:B------:R-:W-:Y:S02]  /*6d20*/  MOV R52, R54 ;  /* 0x0000003600347202 */ /* 0x000fe40000000f00 */
[----:B------:R-:W-:Y:S02]  /*6d30*/  MOV R49, 0x1f ;  /* 0x0000001f00317802 */ /* 0x000fe40000000f00 */
[----:B------:R-:W-:-:S02]  /*6d40*/  MOV R48, 0xffffffff ;  /* 0xffffffff00307802 */ /* 0x000fc40000000f00 */
[----:B------:R-:W-:Y:S02]  /*6d50*/  MOV R50, 0x6d70 ;  /* 0x00006d7000327802 */ /* 0x000fe40000000f00 */
[----:B------:R-:W-:Y:S05]  /*6d60*/  CALL.REL.NOINC `($__internal_85_$__cuda_sm70_shflsync_idx_p) ;  /* 0x0000021000007944 */ /* 0x000fea0003c00000 */
[----:B------:R-:W-:Y:S01]  /*6d70*/  HFMA2.MMA R154, -RZ, RZ, 0, 5.9604644775390625e-08 ;  /* 0x00000001ff9a7435 */ /* 0x000fe200000001ff */
[----:B-1----:R-:W-:Y:S02]  /*6d80*/  MOV R144, R49 ;  /* 0x0000003100907202 */ /* 0x002fe40000000f00 */
[----:B------:R-:W-:Y:S02]  /*6d90*/  MOV R159, R53 ;  /* 0x00000035009f7202 */ /* 0x000fe40000000f00 */
[----:B------:R-:W-:Y:S02]  /*6da0*/  MOV R50, 0x1f ;  /* 0x0000001f00327802 */ /* 0x000fe40000000f00 */
[----:B0-----:R-:W-:Y:S02]  /*6db0*/  MOV R51, 0xffffffff ;  /* 0xffffffff00337802 */ /* 0x001fe40000000f00 */
[----:B------:R-:W-:Y:S02]  /*6dc0*/  MOV R48, 0x6de0 ;  /* 0x00006de000307802 */ /* 0x000fe40000000f00 */
[----:B------:R-:W-:Y:S05]  /*6dd0*/  CALL.REL.NOINC `($__internal_84_$__cuda_sm70_shflsync_down) ;  /* 0x0000016000007944 */ /* 0x000fea0003c00000 */
[----:B-1----:R-:W-:Y:S01]  /*6de0*/  MOV R152, R154 ;  /* 0x0000009a00987202 */ /* 0x002fe20000000f00 */
[----:B------:R-:W-:Y:S01]  /*6df0*/  HFMA2.MMA R154, -RZ, RZ, 0, 5.9604644775390625e-08 ;  /* 0x00000001ff9a7435 */ /* 0x000fe200000001ff */
[----:B0-----:R-:W-:-:S02]  /*6e00*/  MOV R159, R54 ;  /* 0x00000036009f7202 */ /* 0x001fc40000000f00 */
[----:B------:R-:W-:Y:S02]  /*6e10*/  MOV R50, 0x1f ;  /* 0x0000001f00327802 */ /* 0x000fe40000000f00 */
[----:B------:R-:W-:Y:S02]  /*6e20*/  MOV R51, 0xffffffff ;  /* 0xffffffff00337802 */ /* 0x000fe40000000f00 */
[----:B------:R-:W-:Y:S02]  /*6e30*/  MOV R48, 0x6e50 ;  /* 0x00006e5000307802 */ /* 0x000fe40000000f00 */
[----:B------:R-:W-:Y:S05]  /*6e40*/  CALL.REL.NOINC `($__internal_84_$__cuda_sm70_shflsync_down) ;  /* 0x000000f000007944 */ /* 0x000fea0003c00000 */
[----:B0-----:R-:W-:Y:S01]  /*6e50*/  HFMA2.MMA R51, -RZ, RZ, 0, 0 ;  /* 0x00000000ff337435 */ /* 0x001fe200000001ff */
[----:B------:R-:W-:Y:S02]  /*6e60*/  MOV R52, R46 ;  /* 0x0000002e00347202 */ /* 0x000fe40000000f00 */
[----:B------:R-:W-:Y:S02]  /*6e70*/  MOV R49, 0x1f ;  /* 0x0000001f00317802 */ /* 0x000fe40000000f00 */
[----:B------:R-:W-:Y:S02]  /*6e80*/  MOV R48, 0xffffffff ;  /* 0xffffffff00307802 */ /* 0x000fe40000000f00 */
[----:B------:R-:W-:-:S02]  /*6e90*/  MOV R50, 0x6eb0 ;  /* 0x00006eb000327802 */ /* 0x000fc40000000f00 */
[----:B-1----:R-:W-:Y:S05]  /*6ea0*/  CALL.REL.NOINC `($__internal_85_$__cuda_sm70_shflsync_idx_p) ;  /* 0x000000d000007944 */ /* 0x002fea0003c00000 */
[----:B0-----:R-:W-:Y:S01]  /*6eb0*/  HFMA2.MMA R51, -RZ, RZ, 0, 0 ;  /* 0x00000000ff337435 */ /* 0x001fe200000001ff */
[----:B-1----:R-:W-:-:S02]  /*6ec0*/  MOV R159, R49 ;  /* 0x00000031009f7202 */ /* 0x002fc40000000f00 */
[----:B------:R-:W-:Y:S02]  /*6ed0*/  MOV R52, R47 ;  /* 0x0000002f00347202 */ /* 0x000fe40000000f00 */
[----:B------:R-:W-:Y:S02]  /*6ee0*/  MOV R49, 0x1f ;  /* 0x0000001f00317802 */ /* 0x000fe40000000f00 */
[----:B------:R-:W-:Y:S02]  /*6ef0*/  MOV R48, 0xffffffff ;  /* 0xffffffff00307802 */ /* 0x000fe40000000f00 */
[----:B------:R-:W-:Y:S02]  /*6f00*/  MOV R50, 0x6f20 ;  /* 0x00006f2000327802 */ /* 0x000fe40000000f00 */
[----:B------:R-:W-:Y:S05]  /*6f10*/  CALL.REL.NOINC `($__internal_85_$__cuda_sm70_shflsync_idx_p) ;  /* 0x0000006000007944 */ /* 0x000fea0003c00000 */
[----:B-1----:R-:W-:Y:S01]  /*6f20*/  MOV R53, R49 ;  /* 0x0000003100357202 */ /* 0x002fe20000000f00 */
[----:B0-----:R-:W-:Y:S05]  /*6f30*/  BRA `(.L_x_2137) ;  /* 0xffffc1e000007947 */ /* 0x001fea000383ffff */
        .weak           $__internal_84_$__cuda_sm70_shflsync_down
        .type           $__internal_84_$__cuda_sm70_shflsync_down,@function
        .size           $__internal_84_$__cuda_sm70_shflsync_down,($__internal_85_$__cuda_sm70_shflsync_idx_p - $__internal_84_$__cuda_sm70_shflsync_down)
$__internal_84_$__cuda_sm70_shflsync_down:
[----:B------:R-:W-:Y:S01]  /*6f40*/  HFMA2.MMA R49, -RZ, RZ, 0, 0 ;  /* 0x00000000ff317435 */ /* 0x000fe200000001ff */
[----:B------:R-:W-:Y:S04]  /*6f50*/  WARPSYNC R51 ;  /* 0x0000003300007348 */ /* 0x000fe80003800000 */
[----:B------:R0:W1:Y:S01]  /*6f60*/  SHFL.DOWN PT, R154, R159, R154, R50 ;  /* 0x0800009a9f9a7389 */ /* 0x00006200000e0032 */
[----:B------:R-:W-:Y:S05]  /*6f70*/  RET.REL.NODEC R48 `(_Z25selective_scan_bwd_kernelI32Selective_Scan_bwd_kernel_traitsILi128ELi16ELb1ELb1ELb1ELb0ELb0EN3c104HalfEfEEv12SSMParamsBwd) ;  /* 0xffff908030007950 */ /* 0x000fea0003c3ffff */
        .weak           $__internal_85_$__cuda_sm70_shflsync_idx_p
        .type           $__internal_85_$__cuda_sm70_shflsync_idx_p,@function
        .size           $__internal_85_$__cuda_sm70_shflsync_idx_p,($__internal_86_$__cuda_sm70_shflsync_up - $__internal_85_$__cuda_sm70_shflsync_idx_p)
$__internal_85_$__cuda_sm70_shflsync_idx_p:
[----:B------:R-:W-:Y:S01]  /*6f80*/  HFMA2.MMA R161, -RZ, RZ, 0, 0 ;  /* 0x00000000ffa17435 */ /* 0x000fe200000001ff */
[----:B------:R-:W-:Y:S01]  /*6f90*/  MOV R160, R50 ;  /* 0x0000003200a07202 */ /* 0x000fe20000000f00 */
[----:B------:R-:W-:Y:S04]  /*6fa0*/  WARPSYNC R48 ;  /* 0x0000003000007348 */ /* 0x000fe80003800000 */
[----:B------:R0:W1:Y:S01]  /*6fb0*/  SHFL.IDX PT, R49, R52, R51, R49 ;  /* 0x0000003334317389 */ /* 0x00006200000e0031 */
[----:B------:R-:W-:Y:S05]  /*6fc0*/  RET.REL.NODEC R160 `(_Z25selective_scan_bwd_kernelI32Selective_Scan_bwd_kernel_traitsILi128ELi16ELb1ELb1ELb1ELb0ELb0EN3c104HalfEfEEv12SSMParamsBwd) ;  /* 0xffff9030a0007950 */ /* 0x000fea0003c3ffff */
        .weak           $__internal_86_$__cuda_sm70_shflsync_up
        .type           $__internal_86_$__cuda_sm70_shflsync_up,@function
        .size           $__internal_86_$__cuda_sm70_shflsync_up,(.L_x_8898 - $__internal_86_$__cuda_sm70_shflsync_up)
$__internal_86_$__cuda_sm70_shflsync_up:
[----:B------:R-:W-:Y:S01]  /*6fd0*/  MOV R47, 0x0 ;  /* 0x00000000002f7802 */ /* 0x000fe20000000f00 */
[----:B------:R-:W-:Y:S04]  /*6fe0*/  WARPSYNC R48 ;  /* 0x0000003000007348 */ /* 0x000fe80003800000 */
[----:B------:R0:W1:Y:S01]  /*6ff0*/  SHFL.UP PT, R48, R51, R50, R49 ;  /* 0x0400003233307389 */ /* 0x00006200000e0031 */
[----:B------:R-:W-:Y:S05]  /*7000*/  RET.REL.NODEC R46 `(_Z25selective_scan_bwd_kernelI32Selective_Scan_bwd_kernel_traitsILi128ELi16ELb1ELb1ELb1ELb0ELb0EN3c104HalfEfEEv12SSMParamsBwd) ;  /* 0xffff8ff02e007950 */ /* 0x000fea0003c3ffff */
.L_x_2138:
        /* <DEDUP_REMOVED lines=15> */
.L_x_8898:


//--------------------- .text._Z25selective_scan_bwd_kernelI32Selective_Scan_bwd_kernel_traitsILi128ELi16ELb1ELb1ELb1ELb0ELb1EN3c104HalfEfEEv12SSMParamsBwd --------------------------
	.section	.text._Z25selective_scan_bwd_kernelI32Selective_Scan_bwd_kernel_traitsILi128ELi16ELb1ELb1ELb1ELb0ELb1EN3c104HalfEfEEv12SSMParamsBwd,"ax",@progbits
	.sectioninfo	@"SHI_REGISTERS=168"
	.align	128
        .global         _Z25selective_scan_bwd_kernelI32Selective_Scan_bwd_kernel_traitsILi128ELi16ELb1ELb1ELb1ELb0ELb1EN3c104HalfEfEEv12SSMParamsBwd
        .type           _Z25selective_scan_bwd_kernelI32Selective_Scan_bwd_kernel_traitsILi128ELi16ELb1ELb1ELb1ELb0ELb1EN3c104HalfEfEEv12SSMParamsBwd,@function
        .size           _Z25selective_scan_bwd_kernelI32Selective_Scan_bwd_kernel_traitsILi128ELi16ELb1ELb1ELb1ELb0ELb1EN3c104HalfEfEEv12SSMParamsBwd,(.L_x_8901 - _Z25selective_scan_bwd_kernelI32Selective_Scan_bwd_kernel_traitsILi128ELi16ELb1ELb1ELb1ELb0ELb1EN3c104HalfEfEEv12SSMParamsBwd)
        .other          _Z25selective_scan_bwd_kernelI32Selective_Scan_bwd_kernel_traitsILi128ELi16ELb1ELb1ELb1ELb0ELb1EN3c104HalfEfEEv12SSMParamsBwd,@"STO_CUDA_ENTRY STV_DEFAULT"
_Z25selective_scan_bwd_kernelI32Selective_Scan_bwd_kernel_traitsILi128ELi16ELb1ELb1ELb1ELb0ELb1EN3c104HalfEfEEv12SSMParamsBwd:
.text._Z25selective_scan_bwd_kernelI32Selective_Scan_bwd_kernel_traitsILi128ELi16ELb1ELb1ELb1ELb0ELb1EN3c104HalfEfEEv12SSMParamsBwd:
        /* <DEDUP_REMOVED lines=27> */
[----:B------:R-:W-:-:S02]  /*01b0*/  MOV R5, UR7 ;  /* 0x0000000700057c02 */ /* 0x000fc40008000f00 */
[----:B------:R-:W2:Y:S01]  /*01c0*/  @P0 LDG.E R2, [R2.64] ;  /* 0x0000001a02020981 */ /* 0x000ea2000c1e1900 */
[----:B0-----:R-:W0:Y:S03]  /*01d0*/  I2F.RP R0, UR32 ;  /* 0x0000002000007d06 */ /* 0x001e260008209400 */
[----:B------:R-:W3:Y:S01]  /*01e0*/  @P1 LDG.E R4, [R4.64] ;  /* 0x0000001a04041981 */ /* 0x000ee2000c1e1900 */
[----:B------:R-:W-:Y:S02]  /*01f0*/  UISETP.NE.U32.AND UP0, UPT, URZ, UR4, UPT ;  /* 0x000000043f00728c */ /* 0x000fe4000bf05070 */
[----:B-1----:R-:W-:Y:S02]  /*0200*/  USHF.R.S32.HI UR34, URZ, 0x1f, UR35 ;  /* 0x0000001f3f227899 */ /* 0x002fe40008011423 */
[----:B------:R-:W-:Y:S02]  /*0210*/  UISETP.NE.AND.EX UP0, UPT, URZ, UR5, UPT, UP0 ;  /* 0x000000053f00728c */ /* 0x000fe4000bf05300 */
[----:B------:R-:W-:-:S02]  /*0220*/  UIMAD UR5, UR34, UR28, URZ ;  /* 0x0000001c220572a4 */ /* 0x000fc4000f8e023f */
[----:B------:R-:W-:Y:S02]  /*0230*/  UIMAD.WIDE.U32 UR20, UR35, UR28, URZ ;  /* 0x0000001c231472a5 */ /* 0x000fe4000f8e003f */
[----:B------:R-:W-:Y:S02]  /*0240*/  UIMAD UR29, UR35, UR29, UR5 ;  /* 0x0000001d231d72a4 */ /* 0x000fe4000f8e0205 */
[----:B------:R-:W-:Y:S01]  /*0250*/  UISETP.NE.U32.AND UP1, UPT, URZ, UR30, UPT ;  /* 0x0000001e3f00728c */ /* 0x000fe2000bf25070 */
[----:B0-----:R-:W0:Y:S01]  /*0260*/  MUFU.RCP R0, R0 ;  /* 0x0000000000007308 */ /* 0x001e220000001000 */
[----:B------:R-:W-:Y:S02]  /*0270*/  ULDC.64 UR6, c[0x0][0x1d0] ;  /* 0x0000740000067ab9 */ /* 0x000fe40000000a00 */
[----:B------:R-:W-:Y:S02]  /*0280*/  UIMAD UR4, UR34, UR6, URZ ;  /* 0x00000006220472a4 */ /* 0x000fe4000f8e023f */
[----:B------:R-:W-:-:S02]  /*0290*/  UISETP.NE.AND.EX UP1, UPT, URZ, UR31, UPT, UP1 ;  /* 0x0000001f3f00728c */ /* 0x000fc4000bf25310 */
[----:B------:R-:W-:Y:S02]  /*02a0*/  UISETP.NE.U32.AND UP2, UPT, URZ, UR36, UPT ;  /* 0x000000243f00728c */ /* 0x000fe4000bf45070 */
[----:B------:R-:W-:Y:S02]  /*02b0*/  UIMAD.WIDE.U32 UR22, UR35, UR6, URZ ;  /* 0x00000006231672a5 */ /* 0x000fe4000f8e003f */
[----:B------:R-:W-:Y:S02]  /*02c0*/  UIMAD UR4, UR35, UR7, UR4 ;  /* 0x00000007230472a4 */ /* 0x000fe4000f8e0204 */
[----:B------:R-:W-:Y:S02]  /*02d0*/  UISETP.NE.AND.EX UP2, UPT, URZ, UR37, UPT, UP2 ;  /* 0x000000253f00728c */ /* 0x000fe4000bf45320 */
[----:B------:R-:W-:Y:S01]  /*02e0*/  ULDC.64 UR6, c[0x0][0x190] ;  /* 0x0000640000067ab9 */ /* 0x000fe20000000a00 */
[----:B0-----:R-:W-:Y:S01]  /*02f0*/  IADD3 R0, R0, 0xffffffe, RZ ;  /* 0x0ffffffe00007810 */ /* 0x001fe20007ffe0ff */
[----:B------:R-:W-:-:S02]  /*0300*/  UIMAD UR24, UR34, UR6, URZ ;  /* 0x00000006221872a4 */ /* 0x000fc4000f8e023f */
[----:B------:R-:W-:Y:S02]  /*0310*/  UIMAD.WIDE.U32 UR16, UR35, UR14, URZ ;  /* 0x0000000e231072a5 */ /* 0x000fe4000f8e003f */
[----:B------:R-:W-:Y:S01]  /*0320*/  UIMAD UR14, UR34, UR14, URZ ;  /* 0x0000000e220e72a4 */ /* 0x000fe2000f8e023f */
[----:B------:R-:W0:Y:S01]  /*0330*/  F2I.FTZ.U32.TRUNC.NTZ R0, R0 ;  /* 0x0000000000007305 */ /* 0x000e22000021f000 */
[----:B------:R-:W-:Y:S02]  /*0340*/  UMOV UR8, URZ ;  /* 0x0000003f00087c82 */ /* 0x000fe40008000000 */
[----:B------:R-:W-:Y:S02]  /*0350*/  UIMAD.WIDE.U32 UR12, UR35, UR6, URZ ;  /* 0x00000006230c72a5 */ /* 0x000fe4000f8e003f */
[----:B------:R-:W-:Y:S02]  /*0360*/  UIMAD UR24, UR35, UR7, UR24 ;  /* 0x00000007231872a4 */ /* 0x000fe4000f8e0218 */
[----:B------:R-:W-:-:S02]  /*0370*/  @UP1 ULEA UR8, UP3, UR19, UR30, 0x2 ;  /* 0x0000001e13081291 */ /* 0x000fc4000f86103f */
[----:B------:R-:W-:Y:S02]  /*0380*/  ULDC.64 UR6, c[0x0][0x1b0] ;  /* 0x00006c0000067ab9 */ /* 0x000fe40000000a00 */
[----:B------:R-:W-:Y:S02]  /*0390*/  UIMAD UR14, UR35, UR15, UR14 ;  /* 0x0000000f230e72a4 */ /* 0x000fe4000f8e020e */
[----:B------:R-:W-:Y:S02]  /*03a0*/  UIMAD.WIDE.U32 UR10, UR35, UR6, URZ ;  /* 0x00000006230a72a5 */ /* 0x000fe4000f8e003f */
[----:B------:R-:W-:Y:S01]  /*03b0*/  UIMAD UR15, UR34, UR6, URZ ;  /* 0x00000006220f72a4 */ /* 0x000fe2000f8e023f */
[----:B0-----:R0:W1:Y:S01]  /*03c0*/  R2UR UR5, R0 ;  /* 0x00000000000573c2 */ /* 0x00106200000e0000 */
[----:B------:R-:W-:Y:S02]  /*03d0*/  UMOV UR9, URZ ;  /* 0x0000003f00097c82 */ /* 0x000fe40008000000 */
[----:B------:R-:W-:-:S02]  /*03e0*/  UIADD3 UR23, UR23, UR4, URZ ;  /* 0x0000000417177290 */ /* 0x000fc4000fffe03f */
[----:B------:R-:W-:Y:S02]  /*03f0*/  @UP1 ULEA.HI.X UR9, UR19, UR31, UR18, 0x2, UP3 ;  /* 0x0000001f13091291 */ /* 0x000fe400098f1412 */
[----:B------:R-:W-:Y:S01]  /*0400*/  UMOV UR6, URZ ;  /* 0x0000003f00067c82 */ /* 0x000fe20008000000 */
[----:B0-----:R-:W-:Y:S01]  /*0410*/  IABS R0, UR19 ;  /* 0x0000001300007c13 */ /* 0x001fe20008000000 */
[----:B------:R-:W-:Y:S02]  /*0420*/  UMOV UR4, URZ ;  /* 0x0000003f00047c82 */ /* 0x000fe40008000000 */
[----:B------:R-:W-:Y:S01]  /*0430*/  @UP2 ULEA UR6, UP1, UR19, UR36, 0x2 ;  /* 0x0000002413062291 */ /* 0x000fe2000f82103f */
[----:B------:R0:W4:Y:S01]  /*0440*/  R2UR UR28, R0 ;  /* 0x00000000001c73c2 */ /* 0x00012200000e0000 */
[----:B------:R-:W-:Y:S02]  /*0450*/  UIMAD UR15, UR35, UR7, UR15 ;  /* 0x00000007230f72a4 */ /* 0x000fe4000f8e020f */
[----:B------:R-:W-:-:S02]  /*0460*/  ULDC.64 UR30, c[0x0][0x1d8] ;  /* 0x00007600001e7ab9 */ /* 0x000fc40000000a00 */
[----:B------:R-:W-:Y:S02]  /*0470*/  UMOV UR7, URZ ;  /* 0x0000003f00077c82 */ /* 0x000fe40008000000 */
[----:B------:R-:W-:Y:S01]  /*0480*/  @UP2 ULEA.HI.X UR7, UR19, UR37, UR18, 0x2, UP1 ;  /* 0x0000002513072291 */ /* 0x000fe200088f1412 */
[----:B0-----:R-:W-:Y:S01]  /*0490*/  HFMA2.MMA R0, -RZ, RZ, 0, 0 ;  /* 0x00000000ff007435 */ /* 0x001fe200000001ff */
[----:B------:R-:W-:Y:S02]  /*04a0*/  UIMAD UR25, UR18, UR30, URZ ;  /* 0x0000001e121972a4 */ /* 0x000fe4000f8e023f */
[----:B------:R-:W-:Y:S02]  /*04b0*/  ULDC.64 UR36, c[0x0][0x1e8] ;  /* 0x00007a0000247ab9 */ /* 0x000fe40000000a00 */
[----:B-1----:R-:W-:Y:S02]  /*04c0*/  UIADD3 UR33, URZ, -UR5, URZ ;  /* 0x800000053f217290 */ /* 0x002fe4000fffe03f */
[----:B------:R-:W-:-:S02]  /*04d0*/  UIMAD.WIDE.U32 UR22, UR19, UR30, UR22 ;  /* 0x0000001e131672a5 */ /* 0x000fc4000f8e0016 */
[----:B------:R-:W-:Y:S02]  /*04e0*/  UIMAD UR33, UR33, UR32, URZ ;  /* 0x00000020212172a4 */ /* 0x000fe4000f8e023f */
[----:B------:R-:W-:Y:S02]  /*04f0*/  UIMAD UR30, UR18, UR36, URZ ;  /* 0x00000024121e72a4 */ /* 0x000fe4000f8e023f */
[----:B------:R-:W-:Y:S02]  /*0500*/  UIMAD.WIDE.U32 UR4, UR5, UR33, UR4 ;  /* 0x00000021050472a5 */ /* 0x000fe4000f8e0004 */
[----:B------:R-:W-:Y:S02]  /*0510*/  UIMAD UR30, UR19, UR37, UR30 ;  /* 0x00000025131e72a4 */ /* 0x000fe4000f8e021e */
[----:B----4-:R-:W-:Y:S02]  /*0520*/  UIMAD.WIDE.U32 UR4, UR5, UR28, URZ ;  /* 0x0000001c050472a5 */ /* 0x010fe4000f8e003f */
[----:B------:R-:W-:-:S02]  /*0530*/  UIMAD UR25, UR19, UR31, UR25 ;  /* 0x0000001f131972a4 */ /* 0x000fc4000f8e0219 */
[----:B------:R-:W-:Y:S02]  /*0540*/  UIADD3 UR21, UR21, UR29, URZ ;  /* 0x0000001d15157290 */ /* 0x000fe4000fffe03f */
[----:B------:R-:W-:Y:S02]  /*0550*/  UIADD3 UR17, UR17, UR14, URZ ;  /* 0x0000000e11117290 */ /* 0x000fe4000fffe03f */
[----:B------:R-:W-:Y:S02]  /*0560*/  UMOV UR37, UR5 ;  /* 0x0000000500257c82 */ /* 0x000fe40008000000 */
[----:B------:R-:W-:Y:S02]  /*0570*/  UIADD3 UR31, -UR37, URZ, URZ ;  /* 0x0000003f251f7290 */ /* 0x000fe4000fffe13f */
[----:B------:R-:W-:Y:S02]  /*0580*/  ULDC.64 UR4, c[0x0][0x280] ;  /* 0x0000a00000047ab9 */ /* 0x000fe40000000a00 */
[----:B------:R-:W-:-:S02]  /*0590*/  UIMAD UR31, UR32, UR31, UR28 ;  /* 0x0000001f201f72a4 */ /* 0x000fc4000f8e021c */
[----:B------:R-:W-:Y:S02]  /*05a0*/  UIMAD.WIDE.U32 UR20, UR19, UR36, UR20 ;  /* 0x00000024131472a5 */ /* 0x000fe4000f8e0014 */
[----:B------:R-:W-:Y:S02]  /*05b0*/  UISETP.GT.U32.AND UP1, UPT, UR32, UR31, UPT ;  /* 0x0000001f2000728c */ /* 0x000fe4000bf24070 */
[----:B------:R-:W-:Y:S02]  /*05c0*/  ULDC UR36, c[0x0][0x174] ;  /* 0x00005d0000247ab9 */ /* 0x000fe40000000800 */
[----:B------:R-:W-:Y:S02]  /*05d0*/  UIMAD UR28, UR18, UR4, URZ ;  /* 0x00000004121c72a4 */ /* 0x000fe4000f8e023f */
[----:B------:R-:W-:Y:S02]  /*05e0*/  ULEA UR14, UR36, 0xfffff800, 0xb ;  /* 0xfffff800240e7891 */ /* 0x000fe4000f8e583f */
[----:B------:R-:W-:-:S02]  /*05f0*/  UIMAD UR38, UR19, UR5, UR28 ;  /* 0x00000005132672a4 */ /* 0x000fc4000f8e021c */
[----:B------:R-:W-:Y:S02]  /*0600*/  UIMAD.WIDE.U32 UR4, UR19, UR4, UR16 ;  /* 0x00000004130472a5 */ /* 0x000fe4000f8e0010 */
[----:B------:R-:W-:Y:S02]  /*0610*/  @!UP1 UIADD3 UR31, UR31, -UR32, URZ ;  /* 0x800000201f1f9290 */ /* 0x000fe4000fffe03f */
[----:B------:R-:W-:Y:S02]  /*0620*/  USHF.R.S32.HI UR16, URZ, 0x1f, UR14 ;  /* 0x0000001f3f107899 */ /* 0x000fe4000801140e */
[----:B------:R-:W-:Y:S02]  /*0630*/  UIADD3 UR17, UP2, UR14, UR22, URZ ;  /* 0x000000160e117290 */ /* 0x000fe4000ff5e03f */
[----:B------:R-:W-:Y:S02]  /*0640*/  UISETP.GE.U32.AND UP3, UPT, UR31, UR32, UPT ;  /* 0x000000201f00728c */ /* 0x000fe4000bf66070 */
[----:B------:R-:W-:-:S02]  /*0650*/  ULDC.64 UR28, c[0x0][0x240] ;  /* 0x00009000001c7ab9 */ /* 0x000fc40000000a00 */
[----:B------:R-:W-:Y:S02]  /*0660*/  ULDC UR39, c[0x0][0x178] ;  /* 0x00005e0000277ab9 */ /* 0x000fe40000000800 */
[----:B------:R-:W-:Y:S02]  /*0670*/  UIADD3.X UR25, UR16, UR23, UR25, UP2, !UPT ;  /* 0x0000001710197290 */ /* 0x000fe400097fe419 */
[----:B------:R-:W-:Y:S02]  /*0680*/  ULEA UR28, UP2, UR17, UR28, 0x1 ;  /* 0x0000001c111c7291 */ /* 0x000fe4000f84083f */
[----:B------:R-:W-:Y:S02]  /*0690*/  ULOP3.LUT UR33, UR19, UR39, URZ, 0x3c, !UPT ;  /* 0x0000002713217292 */ /* 0x000fe4000f8e3c3f */
[----:B------:R-:W-:Y:S02]  /*06a0*/  UIADD3 UR31, UP4, UR14, UR20, URZ ;  /* 0x000000140e1f7290 */ /* 0x000fe4000ff9e03f */
[----:B------:R-:W-:-:S02]  /*06b0*/  @!UP1 UIADD3 UR37, UR37, 0x1, URZ ;  /* 0x0000000125259890 */ /* 0x000fc4000fffe03f */
[----:B------:R-:W-:Y:S02]  /*06c0*/  ULEA.HI.X UR29, UR17, UR29, UR25, 0x1, UP2 ;  /* 0x0000001d111d7291 */ /* 0x000fe400090f0c19 */
[----:B------:R-:W-:Y:S02]  /*06d0*/  UISETP.GE.AND UP2, UPT, UR33, URZ, UPT ;  /* 0x0000003f2100728c */ /* 0x000fe4000bf46270 */
[----:B------:R-:W-:Y:S02]  /*06e0*/  UISETP.NE.AND UP1, UPT, URZ, UR39, UPT ;  /* 0x000000273f00728c */ /* 0x000fe4000bf25270 */
[----:B------:R-:W-:Y:S02]  /*06f0*/  ULDC.64 UR22, c[0x0][0x248] ;  /* 0x0000920000167ab9 */ /* 0x000fe40000000a00 */
[----:B------:R-:W-:Y:S02]  /*0700*/  UIADD3.X UR20, UR16, UR21, UR30, UP4, !UPT ;  /* 0x0000001510147290 */ /* 0x000fe4000a7fe41e */
[----:B------:R-:W-:-:S02]  /*0710*/  @UP3 UIADD3 UR37, UR37, 0x1, URZ ;  /* 0x0000000125253890 */ /* 0x000fc4000fffe03f */
[----:B------:R-:W-:Y:S02]  /*0720*/  ULEA UR30, UP4, UR31, UR22, 0x1 ;  /* 0x000000161f1e7291 */ /* 0x000fe4000f88083f */
[----:B------:R-:W-:Y:S02]  /*0730*/  UIADD3 UR13, UR13, UR24, URZ ;  /* 0x000000180d0d7290 */ /* 0x000fe4000fffe03f */
[----:B------:R-:W-:Y:S02]  /*0740*/  ULEA.HI.X UR31, UR31, UR23, UR20, 0x1, UP4 ;  /* 0x000000171f1f7291 */ /* 0x000fe4000a0f0c14 */
[----:B------:R-:W-:Y:S02]  /*0750*/  ULDC.64 UR32, c[0x0][0x308] ;  /* 0x0000c20000207ab9 */ /* 0x000fe40000000a00 */
[----:B------:R-:W-:Y:S02]  /*0760*/  UMOV UR20, UR37 ;  /* 0x0000002500147c82 */ /* 0x000fe40008000000 */
[----:B------:R-:W-:-:S02]  /*0770*/  @!UP2 UIADD3 UR20, -UR20, URZ, URZ ;  /* 0x0000003f1414a290 */ /* 0x000fc4000fffe13f */
[----:B------:R-:W-:Y:S02]  /*0780*/  @!UP1 ULOP3.LUT UR20, URZ, UR39, URZ, 0x33, !UPT ;  /* 0x000000273f149292 */ /* 0x000fe4000f8e333f */
[----:B------:R-:W-:Y:S02]  /*0790*/  UIADD3 UR17, UP2, UR14, UR4, URZ ;  /* 0x000000040e117290 */ /* 0x000fe4000ff5e03f */
[----:B------:R-:W-:Y:S02]  /*07a0*/  USHF.R.S32.HI UR37, URZ, 0x1f, UR20 ;  /* 0x0000001f3f257899 */ /* 0x000fe40008011414 */
[----:B------:R-:W-:Y:S02]  /*07b0*/  UIADD3.X UR21, UR16, UR5, UR38, UP2, !UPT ;  /* 0x0000000510157290 */ /* 0x000fe400097fe426 */
[----:B------:R-:W-:Y:S02]  /*07c0*/  ULEA UR32, UP1, UR17, UR32, 0x1 ;  /* 0x0000002011207291 */ /* 0x000fe4000f82083f */
[----:B------:R-:W-:-:S02]  /*07d0*/  ULDC.64 UR4, c[0x0][0x1a8] ;  /* 0x00006a0000047ab9 */ /* 0x000fc40000000a00 */
[----:B------:R-:W-:Y:S02]  /*07e0*/  UIMAD UR22, UR37, UR4, URZ ;  /* 0x00000004251672a4 */ /* 0x000fe4000f8e023f */
[----:B------:R-:W-:Y:S02]  /*07f0*/  UIMAD.WIDE.U32 UR12, UR20, UR4, UR12 ;  /* 0x00000004140c72a5 */ /* 0x000fe4000f8e000c */
[----:B------:R-:W-:Y:S02]  /*0800*/  UIMAD UR22, UR20, UR5, UR22 ;  /* 0x00000005141672a4 */ /* 0x000fe4000f8e0216 */
[----:B------:R-:W-:Y:S02]  /*0810*/  ULEA.HI.X UR33, UR17, UR33, UR21, 0x1, UP1 ;  /* 0x0000002111217291 */ /* 0x000fe400088f0c15 */
[----:B------:R-:W-:Y:S02]  /*0820*/  ULDC.64 UR4, c[0x0][0x1c8] ;  /* 0x0000720000047ab9 */ /* 0x000fe40000000a00 */
[----:B------:R-:W-:-:S02]  /*0830*/  UIADD3 UR11, UR11, UR15, URZ ;  /* 0x0000000f0b0b7290 */ /* 0x000fc4000fffe03f */
[----:B------:R-:W-:Y:S02]  /*0840*/  UIADD3 UR17, UP1, UR14, UR12, URZ ;  /* 0x0000000c0e117290 */ /* 0x000fe4000ff3e03f */
[----:B------:R-:W-:Y:S02]  /*0850*/  UIADD3 UR15, UR13, UR22, URZ ;  /* 0x000000160d0f7290 */ /* 0x000fe4000fffe03f */
[----:B------:R-:W-:Y:S02]  /*0860*/  UIMAD UR21, UR37, UR4, URZ ;  /* 0x00000004251572a4 */ /* 0x000fe4000f8e023f */
[----:B------:R-:W-:Y:S02]  /*0870*/  ULDC.64 UR38, c[0x0][0x228] ;  /* 0x00008a0000267ab9 */ /* 0x000fe40000000a00 */
[----:B------:R-:W-:Y:S02]  /*0880*/  UIADD3.X UR15, UR16, UR15, URZ, UP1, !UPT ;  /* 0x0000000f100f7290 */ /* 0x000fe40008ffe43f */
[----:B------:R-:W-:-:S02]  /*0890*/  UIMAD.WIDE.U32 UR12, UR20, UR4, UR10 ;  /* 0x00000004140c72a5 */ /* 0x000fc4000f8e000a */
[----:B------:R-:W-:Y:S02]  /*08a0*/  UIMAD UR21, UR20, UR5, UR21 ;  /* 0x00000005141572a4 */ /* 0x000fe4000f8e0215 */
[----:B------:R-:W-:Y:S02]  /*08b0*/  ULEA UR38, UP2, UR17, UR38, 0x1 ;  /* 0x0000002611267291 */ /* 0x000fe4000f84083f */
        /* <DEDUP_REMOVED lines=24> */
[----:B--2---:R0:W1:Y:S01]  /*0a40*/  @P0 R2UR UR5, R2 ;  /* 0x00000000020503c2 */ /* 0x00406200000e0000 */
[----:B------:R-:W-:Y:S02]  /*0a50*/  PLOP3.LUT P0, PT, PT, PT, UP1, 0x80, 0x0 ;  /* 0x000000000000781c */ /* 0x000fe40003f0f018 */
[----:B0-----:R-:W-:-:S05]  /*0a60*/  MOV R2, RZ ;  /* 0x000000ff00027202 */ /* 0x001fca0000000f00 */
[----:B---3--:R0:W2:Y:S06]  /*0a70*/  @P1 R2UR UR4, R4 ;  /* 0x00000000040413c2 */ /* 0x0080ac00000e0000 */
[----:B------:R-:W-:Y:S05]  /*0a80*/  @!P0 BRA `(.L_x_2139) ;  /* 0x000064d000008947 */ /* 0x000fea0003800000 */
[----:B0-----:R-:W0:Y:S01]  /*0a90*/  S2R R4, SR_TID.X ;  /* 0x0000000000047919 */ /* 0x001e220000002100 */
[----:B------:R-:W-:Y:S01]  /*0aa0*/  MOV R2, RZ ;  /* 0x000000ff00027202 */ /* 0x000fe20000000f00 */
[----:B------:R-:W-:Y:S01]  /*0ab0*/  ULDC UR21, c[0x0][0x174] ;  /* 0x00005d0000157ab9 */ /* 0x000fe20000000800 */
[----:B------:R-:W-:Y:S01]  /*0ac0*/  MOV R0, RZ ;  /* 0x000000ff00007202 */ /* 0x000fe20000000f00 */
[----:B------:R-:W3:Y:S01]  /*0ad0*/  S2R R3, SR_LANEID ;  /* 0x0000000000037919 */ /* 0x000ee20000000000 */
[----:B------:R-:W-:-:S02]  /*0ae0*/  UMOV UR36, UR17 ;  /* 0x0000001100247c82 */ /* 0x000fc40008000000 */
[----:B------:R-:W-:Y:S01]  /*0af0*/  UMOV UR6, URZ ;  /* 0x0000003f00067c82 */ /* 0x000fe20008000000 */
[----:B0-----:R-:W-:-:S04]  /*0b00*/  SHF.R.S32.HI R5, RZ, 0x1f, R4 ;  /* 0x0000001fff057819 */ /* 0x001fc80000011404 */
[----:B------:R-:W-:-:S04]  /*0b10*/  LEA.HI R5, R5, R4, RZ, 0x5 ;  /* 0x0000000405057211 */ /* 0x000fc800078f28ff */
[----:B---3--:R-:W-:Y:S02]  /*0b20*/  SHF.R.S32.HI R5, RZ, 0x5, R5 ;  /* 0x00000005ff057819 */ /* 0x008fe40000011405 */
.L_x_2190:
        /* <DEDUP_REMOVED lines=16> */
[C---:B------:R-:W-:Y:S02]  /*0c30*/  SHF.L.U32 R7, R48.reuse, 0x4, RZ ;  /* 0x0000000430077819 */ /* 0x040fe400000006ff */
[----:B------:R-:W-:-:S03]  /*0c40*/  IADD3 R48, R48, R3, RZ ;  /* 0x0000000330307210 */ /* 0x000fc60007ffe0ff */
[----:B---3--:R-:W-:Y:S04]  /*0c50*/  STS.128 [R7], R12 ;  /* 0x0000000c07007388 */ /* 0x008fe80000000c00 */
[----:B----4-:R0:W-:Y:S01]  /*0c60*/  STS.128 [R7+0x200], R16 ;  /* 0x0002001007007388 */ /* 0x0101e20000000c00 */
        /* <DEDUP_REMOVED lines=9> */
[----:B---3--:R-:W-:Y:S04]  /*0d00*/  STS.128 [R7], R20 ;  /* 0x0000001407007388 */ /* 0x008fe80000000c00 */
[----:B----4-:R-:W-:Y:S01]  /*0d10*/  STS.128 [R7+0x200], R32 ;  /* 0x0002002007007388 */ /* 0x010fe20000000c00 */
[----:B------:R-:W-:-:S06]  /*0d20*/  NOP ;  /* 0x0000000000007918 */ /* 0x000fcc0000000000 */
[----:B------:R-:W-:Y:S04]  /*0d30*/  LDS.128 R28, [R48.X16] ;  /* 0x00000000301c7984 */ /* 0x000fe8000000cc00 */
[----:B------:R-:W-:Y:S04]  /*0d40*/  LDS.128 R24, [R48.X16+0x10] ;  /* 0x0000100030187984 */ /* 0x000fe8000000cc00 */
[----:B------:R-:W-:Y:S06]  /*0d50*/  BAR.SYNC.DEFER_BLOCKING 0x0 ;  /* 0x0000000000007b1d */ /* 0x000fec0000010000 */
[----:B0-----:R0:W3:Y:S04]  /*0d60*/  LDG.E.128 R16, [R8.64] ;  /* 0x0000001a08107981 */ /* 0x0010e8000c1e1d00 */
[----:B------:R0:W4:Y:S01]  /*0d70*/  LDG.E.128 R44, [R8.64+0x200] ;  /* 0x0002001a082c7981 */ /* 0x000122000c1e1d00 */
[----:B------:R-:W-:-:S02]  /*0d80*/  ULEA UR16, UR16, UR6, 0xb ;  /* 0x0000000610107291 */ /* 0x000fc4000f8e583f */
[----:B------:R-:W-:Y:S02]  /*0d90*/  UIMAD UR7, UR18, UR22, URZ ;  /* 0x00000016120772a4 */ /* 0x000fe4000f8e023f */
[----:B------:R-:W-:Y:S02]  /*0da0*/  USHF.R.S32.HI UR17, URZ, 0x1f, UR16 ;  /* 0x0000001f3f117899 */ /* 0x000fe40008011410 */
[----:B------:R-:W-:Y:S02]  /*0db0*/  UIMAD UR7, UR19, UR23, UR7 ;  /* 0x00000017130772a4 */ /* 0x000fe4000f8e0207 */
[----:B------:R-:W-:-:S04]  /*0dc0*/  UIMAD.WIDE.U32 UR22, UR19, UR22, UR16 ;  /* 0x00000016131672a5 */ /* 0x000fc8000f8e0010 */
        /* <DEDUP_REMOVED lines=13> */
[----:B---3--:R-:W-:Y:S04]  /*0ea0*/  STS.128 [R7], R16 ;  /* 0x0000001007007388 */ /* 0x008fe80000000c00 */
[----:B----4-:R-:W-:Y:S01]  /*0eb0*/  STS.128 [R7+0x200], R44 ;  /* 0x0002002c07007388 */ /* 0x010fe20000000c00 */
[----:B------:R-:W-:-:S06]  /*0ec0*/  NOP ;  /* 0x0000000000007918 */ /* 0x000fcc0000000000 */
[----:B------:R-:W0:Y:S04]  /*0ed0*/  LDS.128 R20, [R48.X16] ;  /* 0x0000000030147984 */ /* 0x000e28000000cc00 */
[----:B------:R-:W-:Y:S04]  /*0ee0*/  LDS.128 R12, [R48.X16+0x10] ;  /* 0x00001000300c7984 */ /* 0x000fe8000000cc00 */
[----:B------:R-:W-:Y:S06]  /*0ef0*/  BAR.SYNC.DEFER_BLOCKING 0x0 ;  /* 0x0000000000007b1d */ /* 0x000fec0000010000 */
[----:B------:R-:W3:Y:S04]  /*0f00*/  LDG.E.128 R56, [R8.64+-0x1000] ;  /* 0xfff0001a08387981 */ /* 0x000ee8000c1e1d00 */
[----:B------:R-:W4:Y:S01]  /*0f10*/  LDG.E.128 R60, [R8.64+-0xe00] ;  /* 0xfff2001a083c7981 */ /* 0x000f22000c1e1d00 */
[----:B------:R-:W-:-:S04]  /*0f20*/  UIMAD UR7, UR18, UR22, URZ ;  /* 0x00000016120772a4 */ /* 0x000fc8000f8e023f */
        /* <DEDUP_REMOVED lines=10> */
[----:B------:R-:W-:Y:S01]  /*0fd0*/  MOV R50, UR22 ;  /* 0x0000001600327c02 */ /* 0x000fe20008000f00 */
[--C-:B0-----:R-:W-:Y:S01]  /*0fe0*/  HADD2.F32 R74, -RZ, R20.reuse.H0_H0 ;  /* 0x20000014ff4a7230 */ /* 0x101fe20000004100 */
[----:B------:R-:W-:Y:S02]  /*0ff0*/  ULDC.64 UR8, c[0x0][0x2e8] ;  /* 0x0000ba0000087ab9 */ /* 0x000fe40000000a00 */
[----:B------:R-:W-:Y:S01]  /*1000*/  MOV R51, UR23 ;  /* 0x0000001700337c02 */ /* 0x000fe20008000f00 */
[----:B------:R-:W-:Y:S01]  /*1010*/  HADD2.F32 R76, -RZ, R20.H1_H1 ;  /* 0x30000014ff4c7230 */ /* 0x000fe20000004100 */
[----:B------:R-:W-:-:S03]  /*1020*/  ULDC.64 UR22, c[0x0][0x2f0] ;  /* 0x0000bc0000167ab9 */ /* 0x000fc60000000a00 */
[----:B------:R-:W-:Y:S01]  /*1030*/  IMAD.WIDE R50, R6, 0x10, R50 ;  /* 0x0000001006327825 */ /* 0x000fe200078e0232 */
[----:B---3--:R-:W-:Y:S04]  /*1040*/  STS.128 [R7], R56 ;  /* 0x0000003807007388 */ /* 0x008fe80000000c00 */
[----:B----4-:R-:W-:Y:S01]  /*1050*/  STS.128 [R7+0x200], R60 ;  /* 0x0002003c07007388 */ /* 0x010fe20000000c00 */
[----:B------:R-:W-:-:S06]  /*1060*/  NOP ;  /* 0x0000000000007918 */ /* 0x000fcc0000000000 */
[----:B------:R-:W0:Y:S04]  /*1070*/  LDS.128 R8, [R48.X16] ;  /* 0x0000000030087984 */ /* 0x000e28000000cc00 */
[----:B------:R-:W3:Y:S04]  /*1080*/  LDS.128 R16, [R48.X16+0x10] ;  /* 0x0000100030107984 */ /* 0x000ee8000000cc00 */
[----:B------:R-:W-:Y:S06]  /*1090*/  BAR.SYNC.DEFER_BLOCKING 0x0 ;  /* 0x0000000000007b1d */ /* 0x000fec0000010000 */
[----:B------:R4:W5:Y:S04]  /*10a0*/  LDG.E.128 R44, [R50.64+-0x1000] ;  /* 0xfff0001a322c7981 */ /* 0x000968000c1e1d00 */
[----:B--2---:R4:W2:Y:S01]  /*10b0*/  LDG.E.128 R32, [R50.64+-0xe00] ;  /* 0xfff2001a32207981 */ /* 0x0048a2000c1e1d00 */
[----:B------:R-:W-:Y:S01]  /*10c0*/  HADD2.F32 R20, -RZ, R36.H1_H1 ;  /* 0x30000024ff147230 */ /* 0x000fe20000004100 */
        /* <DEDUP_REMOVED lines=15> */
[----:B----4-:R-:W-:Y:S01]  /*11c0*/  FMUL.FTZ R50, R99, -1.4426950216293334961 ;  /* 0xbfb8aa3b63327820 */ /* 0x010fe20000410000 */
[--C-:B------:R-:W-:Y:S01]  /*11d0*/  HADD2.F32 R65, -RZ, R11.reuse.H0_H0 ;  /* 0x2000000bff417230 */ /* 0x100fe20000004100 */
[----:B------:R-:W-:Y:S01]  /*11e0*/  FMUL.FTZ R10, R101, -1.4426950216293334961 ;  /* 0xbfb8aa3b650a7820 */ /* 0x000fe20000410000 */
[----:B------:R-:W-:Y:S01]  /*11f0*/  HADD2.F32 R70, -RZ, R11.H1_H1 ;  /* 0x3000000bff467230 */ /* 0x000fe20000004100 */
[----:B------:R-:W-:Y:S01]  /*1200*/  FMUL.FTZ R51, R68, -1.4426950216293334961 ;  /* 0xbfb8aa3b44337820 */ /* 0x000fe20000410000 */
[----:B------:R-:W-:Y:S01]  /*1210*/  HADD2.F32 R93, -RZ, R21.H1_H1 ;  /* 0x30000015ff5d7230 */ /* 0x000fe20000004100 */
[----:B------:R-:W-:Y:S01]  /*1220*/  FMUL.FTZ R52, R65, -1.4426950216293334961 ;  /* 0xbfb8aa3b41347820 */ /* 0x000fe20000410000 */
[----:B------:R-:W4:Y:S01]  /*1230*/  MUFU.EX2 R49, R49 ;  /* 0x0000003100317308 */ /* 0x000f220000000800 */
[--C-:B------:R-:W-:Y:S01]  /*1240*/  HADD2.F32 R92, -RZ, R22.reuse.H0_H0 ;  /* 0x20000016ff5c7230 */ /* 0x100fe20000004100 */
[----:B------:R-:W-:Y:S01]  /*1250*/  UIADD3 UR23, UR23, UR7, URZ ;  /* 0x0000000717177290 */ /* 0x000fe2000fffe03f */
[--C-:B------:R-:W-:Y:S01]  /*1260*/  HADD2.F32 R85, -RZ, R23.reuse.H0_H0 ;  /* 0x20000017ff557230 */ /* 0x100fe20000004100 */
[----:B------:R-:W-:Y:S01]  /*1270*/  UIMAD UR7, UR34, UR8, URZ ;  /* 0x00000008220772a4 */ /* 0x000fe2000f8e023f */
[----:B------:R-:W-:Y:S01]  /*1280*/  HADD2.F32 R88, -RZ, R23.H1_H1 ;  /* 0x30000017ff587230 */ /* 0x000fe20000004100 */
[----:B------:R-:W-:Y:S01]  /*1290*/  ISETP.NE.AND.EX P0, PT, RZ, c[0x0][0x274], PT, P0 ;  /* 0x00009d00ff007a0c */ /* 0x000fe20003f05300 */
[----:B------:R-:W-:Y:S01]  /*12a0*/  HADD2.F32 R87, -RZ, R22.H1_H1 ;  /* 0x30000016ff577230 */ /* 0x000fe20000004100 */
[----:B------:R-:W1:Y:S01]  /*12b0*/  MUFU.EX2 R9, R9 ;  /* 0x0000000900097308 */ /* 0x000e620000000800 */
[----:B0-----:R-:W-:Y:S01]  /*12c0*/  FADD.FTZ R8, R8, 1 ;  /* 0x3f80000008087421 */ /* 0x001fe20000010000 */
[----:B---3--:R-:W-:Y:S01]  /*12d0*/  HADD2.F32 R71, -RZ, R16.H0_H0 ;  /* 0x20000010ff477230 */ /* 0x008fe20000004100 */
[----:B------:R-:W-:Y:S01]  /*12e0*/  UIMAD UR7, UR35, UR9, UR7 ;  /* 0x00000009230772a4 */ /* 0x000fe2000f8e0207 */
[----:B------:R-:W-:Y:S01]  /*12f0*/  HADD2.F32 R22, -RZ, R38.H0_H0 ;  /* 0x20000026ff167230 */ /* 0x000fe20000004100 */
[----:B------:R-:W-:Y:S01]  /*1300*/  UIMAD.WIDE.U32 UR8, UR35, UR8, UR22 ;  /* 0x00000008230872a5 */ /* 0x000fe2000f8e0016 */
[----:B------:R-:W-:-:S02]  /*1310*/  HADD2.F32 R73, -RZ, R16.H1_H1 ;  /* 0x30000010ff497230 */ /* 0x000fc40000004100 */
[----:B------:R-:W0:Y:S01]  /*1320*/  MUFU.EX2 R50, R50 ;  /* 0x0000003200327308 */ /* 0x000e220000000800 */
[----:B----4-:R-:W-:Y:S01]  /*1330*/  FADD.FTZ R49, R49, 1 ;  /* 0x3f80000031317421 */ /* 0x010fe20000010000 */
[--C-:B------:R-:W-:Y:S01]  /*1340*/  HADD2.F32 R78, -RZ, R14.reuse.H0_H0 ;  /* 0x2000000eff4e7230 */ /* 0x100fe20000004100 */
[----:B------:R-:W-:Y:S01]  /*1350*/  ULDC.64 UR22, c[0x0][0x338] ;  /* 0x0000ce0000167ab9 */ /* 0x000fe20000000a00 */
[----:B------:R-:W-:Y:S01]  /*1360*/  HADD2.F32 R69, -RZ, R14.H1_H1 ;  /* 0x3000000eff457230 */ /* 0x000fe20000004100 */
[----:B------:R-:W-:Y:S01]  /*1370*/  FMUL.FTZ R14, R73, -1.4426950216293334961 ;  /* 0xbfb8aa3b490e7820 */ /* 0x000fe20000410000 */
[--C-:B------:R-:W-:Y:S01]  /*1380*/  HADD2.F32 R75, -RZ, R17.reuse.H0_H0 ;  /* 0x20000011ff4b7230 */ /* 0x100fe20000004100 */
[----:B------:R-:W-:Y:S01]  /*1390*/  UIADD3 UR7, UR9, UR7, URZ ;  /* 0x0000000709077290 */ /* 0x000fe2000fffe03f */
[----:B------:R-:W3:Y:S01]  /*13a0*/  MUFU.EX2 R10, R10 ;  /* 0x0000000a000a7308 */ /* 0x000ee20000000800 */
[----:B-1----:R-:W-:Y:S01]  /*13b0*/  FADD.FTZ R53, R9, 1 ;  /* 0x3f80000009357421 */ /* 0x002fe20000010000 */
[----:B------:R-:W-:Y:S01]  /*13c0*/  HADD2.F32 R72, -RZ, R17.H1_H1 ;  /* 0x30000011ff487230 */ /* 0x000fe20000004100 */
[----:B------:R-:W-:Y:S01]  /*13d0*/  ULEA UR22, UP0, UR8, UR22, 0x1 ;  /* 0x0000001608167291 */ /* 0x000fe2000f80083f */
[----:B------:R-:W-:-:S02]  /*13e0*/  HADD2.F32 R66, -RZ, R15.H0_H0 ;  /* 0x2000000fff427230 */ /* 0x000fc40000004100 */
[----:B------:R-:W-:Y:S01]  /*13f0*/  HADD2.F32 R83, -RZ, R18.H1_H1 ;  /* 0x30000012ff537230 */ /* 0x000fe20000004100 */
[----:B------:R-:W-:Y:S01]  /*1400*/  FMUL.FTZ R17, R72, -1.4426950216293334961 ;  /* 0xbfb8aa3b48117820 */ /* 0x000fe20000410000 */
[----:B------:R1:W4:Y:S01]  /*1410*/  MUFU.RCP R55, R8 ;  /* 0x0000000800377308 */ /* 0x0003220000001000 */
[----:B0-----:R-:W-:Y:S01]  /*1420*/  FADD.FTZ R50, R50, 1 ;  /* 0x3f80000032327421 */ /* 0x001fe20000010000 */
[----:B------:R-:W-:Y:S01]  /*1430*/  HADD2.F32 R80, -RZ, R19.H0_H0 ;  /* 0x20000013ff507230 */ /* 0x000fe20000004100 */
[----:B------:R-:W-:Y:S01]  /*1440*/  ULEA.HI.X UR23, UR8, UR23, UR7, 0x1, UP0 ;  /* 0x0000001708177291 */ /* 0x000fe200080f0c07 */
[----:B------:R-:W-:-:S03]  /*1450*/  HADD2.F32 R90, -RZ, R41.H1_H1 ;  /* 0x30000029ff5a7230 */ /* 0x000fc60000004100 */
[----:B------:R-:W-:Y:S01]  /*1460*/  FMUL.FTZ R110, R80, -1.4426950216293334961 ;  /* 0xbfb8aa3b506e7820 */ /* 0x000fe20000410000 */
[----:B------:R-:W0:Y:S01]  /*1470*/  MUFU.EX2 R51, R51 ;  /* 0x0000003300337308 */ /* 0x000e220000000800 */
[----:B---3--:R-:W-:Y:S01]  /*1480*/  FADD.FTZ R84, R10, 1 ;  /* 0x3f8000000a547421 */ /* 0x008fe20000010000 */
[----:B-1----:R-:W-:-:S06]  /*1490*/  HADD2.F32 R8, -RZ, R36.H0_H0 ;  /* 0x20000024ff087230 */ /* 0x002fcc0000004100 */
[----:B------:R1:W3:Y:S01]  /*14a0*/  MUFU.RCP R81, R49 ;  /* 0x0000003100517308 */ /* 0x0002e20000001000 */
[----:B----4-:R-:W-:-:S04]  /*14b0*/  FMUL.FTZ R56, R96, R55 ;  /* 0x0000003760387220 */ /* 0x010fc80000410000 */
[----:B------:R-:W-:-:S03]  /*14c0*/  FMUL.FTZ R9, R74, R56 ;  /* 0x000000384a097220 */ /* 0x000fc60000410000 */
[----:B------:R-:W4:Y:S01]  /*14d0*/  MUFU.RCP R53, R53 ;  /* 0x0000003500357308 */ /* 0x000f220000001000 */
[----:B0-----:R-:W-:Y:S01]  /*14e0*/  FADD.FTZ R89, R51, 1 ;  /* 0x3f80000033597421 */ /* 0x001fe20000010000 */
[----:B-1----:R-:W-:Y:S01]  /*14f0*/  HADD2.F32 R49, -RZ, R37.H0_H0 ;  /* 0x20000025ff317230 */ /* 0x002fe20000004100 */
[----:B------:R-:W-:Y:S01]  /*1500*/  FFMA.FTZ R11, R9, R8, R0 ;  /* 0x00000008090b7223 */ /* 0x000fe20000010000 */
[----:B------:R-:W-:Y:S01]  /*1510*/  HADD2.F32 R51, -RZ, R13.H1_H1 ;  /* 0x3000000dff337230 */ /* 0x000fe20000004100 */
[----:B------:R-:W-:-:S03]  /*1520*/  FMUL.FTZ R0, R70, -1.4426950216293334961 ;  /* 0xbfb8aa3b46007820 */ /* 0x000fc60000410000 */
[----:B------:R-:W0:Y:S01]  /*1530*/  MUFU.RCP R82, R50 ;  /* 0x0000003200527308 */ /* 0x000e220000001000 */
[----:B---3--:R-:W-:Y:S02]  /*1540*/  FMUL.FTZ R58, R64, R81 ;  /* 0x00000051403a7220 */ /* 0x008fe40000410000 */
[----:B------:R-:W-:Y:S02]  /*1550*/  FADD.FTZ R97, -R81, 1 ;  /* 0x3f80000051617421 */ /* 0x000fe40000010100 */
[----:B------:R-:W-:Y:S02]  /*1560*/  FMUL.FTZ R8, R76, R58 ;  /* 0x0000003a4c087220 */ /* 0x000fe40000410000 */
[----:B------:R-:W-:Y:S01]  /*1570*/  FFMA.FTZ R97, R64, R97, 1 ;  /* 0x3f80000040617423 */ /* 0x000fe20000010061 */
[----:B------:R1:W3:Y:S01]  /*1580*/  MUFU.EX2 R60, R52 ;  /* 0x00000034003c7308 */ /* 0x0002e20000000800 */
[----:B----4-:R-:W-:Y:S01]  /*1590*/  FMUL.FTZ R57, R98, R53 ;  /* 0x0000003562397220 */ /* 0x010fe20000410000 */
[----:B------:R-:W-:Y:S01]  /*15a0*/  HADD2.F32 R64, -RZ, R39.H0_H0 ;  /* 0x20000027ff407230 */ /* 0x000fe20000004100 */
[----:B------:R-:W-:-:S02]  /*15b0*/  FFMA.FTZ R11, R8, R20, R11 ;  /* 0x00000014080b7223 */ /* 0x000fc4000001000b */
[----:B------:R-:W-:-:S03]  /*15c0*/  FMUL.FTZ R10, R91, R57 ;  /* 0x000000395b0a7220 */ /* 0x000fc60000410000 */
[----:B------:R-:W4:Y:S01]  /*15d0*/  MUFU.RCP R84, R84 ;  /* 0x0000005400547308 */ /* 0x000f220000001000 */
[----:B0-----:R-:W-:Y:S01]  /*15e0*/  FMUL.FTZ R59, R99, R82 ;  /* 0x00000052633b7220 */ /* 0x001fe20000410000 */
[----:B-1----:R-:W-:Y:S01]  /*15f0*/  MOV R52, c[0x0][0x16c] ;  /* 0x00005b0000347a02 */ /* 0x002fe20000000f00 */
[----:B------:R-:W-:Y:S01]  /*1600*/  FFMA.FTZ R50, R10, R49, R11 ;  /* 0x000000310a327223 */ /* 0x000fe2000001000b */
[----:B------:R-:W-:Y:S01]  /*1610*/  HADD2.F32 R49, -RZ, R37.H1_H1 ;  /* 0x30000025ff317230 */ /* 0x000fe20000004100 */
[----:B------:R-:W-:Y:S01]  /*1620*/  FMUL.FTZ R11, R93, R59 ;  /* 0x0000003b5d0b7220 */ /* 0x000fe20000410000 */
[----:B------:R-:W-:Y:S01]  /*1630*/  ISETP.GE.AND P1, PT, R52, 0x1, PT ;  /* 0x000000013400780c */ /* 0x000fe20003f26270 */
[--C-:B------:R-:W-:Y:S01]  /*1640*/  HADD2.F32 R52, -RZ, R12.reuse.H1_H1 ;  /* 0x3000000cff347230 */ /* 0x100fe20000004100 */
[----:B------:R-:W0:Y:S01]  /*1650*/  MUFU.RCP R89, R89 ;  /* 0x0000005900597308 */ /* 0x000e220000001000 */
[----:B---3--:R-:W-:Y:S02]  /*1660*/  FADD.FTZ R94, R60, 1 ;  /* 0x3f8000003c5e7421 */ /* 0x008fe40000010000 */
[----:B------:R-:W-:Y:S01]  /*1670*/  FFMA.FTZ R23, R11, R49, R50 ;  /* 0x000000310b177223 */ /* 0x000fe20000010032 */
[----:B------:R-:W-:-:S02]  /*1680*/  HADD2.F32 R49, -RZ, R12.H0_H0 ;  /* 0x2000000cff317230 */ /* 0x000fc40000004100 */
[----:B------:R-:W-:Y:S02]  /*1690*/  HADD2.F32 R50, -RZ, R13.H0_H0 ;  /* 0x2000000dff327230 */ /* 0x000fe40000004100 */
[----:B------:R1:W3:Y:S01]  /*16a0*/  MUFU.EX2 R20, R0 ;  /* 0x0000000000147308 */ /* 0x0002e20000000800 */
[----:B----4-:R-:W-:-:S04]  /*16b0*/  FMUL.FTZ R60, R101, R84 ;  /* 0x00000054653c7220 */ /* 0x010fc80000410000 */
[----:B------:R-:W-:-:S03]  /*16c0*/  FMUL.FTZ R12, R92, R60 ;  /* 0x0000003c5c0c7220 */ /* 0x000fc60000410000 */
[----:B------:R-:W4:Y:S01]  /*16d0*/  MUFU.RCP R94, R94 ;  /* 0x0000005e005e7308 */ /* 0x000f220000001000 */
[----:B0-----:R-:W-:Y:S02]  /*16e0*/  FMUL.FTZ R62, R68, R89 ;  /* 0x00000059443e7220 */ /* 0x001fe40000410000 */
[----:B-1----:R-:W-:Y:S02]  /*16f0*/  FMUL.FTZ R0, R71, -1.4426950216293334961 ;  /* 0xbfb8aa3b47007820 */ /* 0x002fe40000410000 */
[----:B------:R-:W-:Y:S01]  /*1700*/  FFMA.FTZ R16, R12, R22, R23 ;  /* 0x000000160c107223 */ /* 0x000fe20000010017 */
[----:B------:R-:W-:Y:S01]  /*1710*/  HADD2.F32 R23, -RZ, R38.H1_H1 ;  /* 0x30000026ff177230 */ /* 0x000fe20000004100 */
[----:B------:R-:W-:Y:S01]  /*1720*/  FMUL.FTZ R13, R87, R62 ;  /* 0x0000003e570d7220 */ /* 0x000fe20000410000 */
[----:B------:R0:W1:Y:S01]  /*1730*/  MUFU.EX2 R21, R0 ;  /* 0x0000000000157308 */ /* 0x0000620000000800 */
[----:B---3--:R-:W-:Y:S02]  /*1740*/  FADD.FTZ R20, R20, 1 ;  /* 0x3f80000014147421 */ /* 0x008fe40000010000 */
[----:B------:R-:W-:-:S02]  /*1750*/  FFMA.FTZ R63, R13, R23, R16 ;  /* 0x000000170d3f7223 */ /* 0x000fc40000010010 */
[----:B------:R-:W-:Y:S02]  /*1760*/  FMUL.FTZ R23, R75, -1.4426950216293334961 ;  /* 0xbfb8aa3b4b177820 */ /* 0x000fe40000410000 */
[----:B------:R-:W-:Y:S01]  /*1770*/  FADD.FTZ R16, -R82, 1 ;  /* 0x3f80000052107421 */ /* 0x000fe20000010100 */
[----:B------:R3:W1:Y:S01]  /*1780*/  MUFU.RCP R95, R20 ;  /* 0x00000014005f7308 */ /* 0x0006620000001000 */
[----:B----4-:R-:W-:Y:S01]  /*1790*/  FMUL.FTZ R61, R65, R94 ;  /* 0x0000005e413d7220 */ /* 0x010fe20000410000 */
[----:B0-----:R-:W-:Y:S01]  /*17a0*/  HADD2.F32 R0, -RZ, R15.H1_H1 ;  /* 0x3000000fff007230 */ /* 0x001fe20000004100 */
[----:B------:R-:W-:Y:S02]  /*17b0*/  FADD.FTZ R15, -R55, 1 ;  /* 0x3f800000370f7421 */ /* 0x000fe40000010100 */
[----:B------:R-:W-:Y:S02]  /*17c0*/  FFMA.FTZ R99, R99, R16, 1 ;  /* 0x3f80000063637423 */ /* 0x000fe40000010010 */
[----:B------:R-:W-:Y:S01]  /*17d0*/  FFMA.FTZ R96, R96, R15, 1 ;  /* 0x3f80000060607423 */ /* 0x000fe2000001000f */
[----:B------:R0:W4:Y:S01]  /*17e0*/  MUFU.EX2 R22, R14 ;  /* 0x0000000e00167308 */ /* 0x0001220000000800 */
[----:B------:R-:W-:Y:S01]  /*17f0*/  FADD.FTZ R15, -R53, 1 ;  /* 0x3f800000350f7421 */ /* 0x000fe20000010100 */
[----:B---3--:R-:W-:Y:S01]  /*1800*/  HADD2.F32 R20, -RZ, R39.H1_H1 ;  /* 0x30000027ff147230 */ /* 0x008fe20000004100 */
[----:B-1----:R-:W-:-:S02]  /*1810*/  FADD.FTZ R21, R21, 1 ;  /* 0x3f80000015157421 */ /* 0x002fc40000010000 */
[----:B------:R-:W-:Y:S02]  /*1820*/  FFMA.FTZ R98, R98, R15, 1 ;  /* 0x3f80000062627423 */ /* 0x000fe4000001000f */
[----:B------:R-:W-:Y:S01]  /*1830*/  FADD.FTZ R103, -R89, 1 ;  /* 0x3f80000059677421 */ /* 0x000fe20000010100 */
[----:B------:R-:W1:Y:S01]  /*1840*/  MUFU.EX2 R23, R23 ;  /* 0x0000001700177308 */ /* 0x000e620000000800 */
[----:B0-----:R-:W-:Y:S02]  /*1850*/  FMUL.FTZ R14, R85, R61 ;  /* 0x0000003d550e7220 */ /* 0x001fe40000410000 */
[----:B------:R-:W-:Y:S02]  /*1860*/  FADD.FTZ R16, -R84, 1 ;  /* 0x3f80000054107421 */ /* 0x000fe40000010100 */
[----:B------:R-:W-:Y:S02]  /*1870*/  FFMA.FTZ R64, R14, R64, R63 ;  /* 0x000000400e407223 */ /* 0x000fe4000001003f */
[----:B------:R-:W-:Y:S01]  /*1880*/  FMUL.FTZ R63, R70, R95 ;  /* 0x0000005f463f7220 */ /* 0x000fe20000410000 */
[----:B------:R0:W-:Y:S01]  /*1890*/  MUFU.EX2 R77, R17 ;  /* 0x00000011004d7308 */ /* 0x0001e20000000800 */
[----:B----4-:R-:W-:-:S02]  /*18a0*/  FADD.FTZ R100, R22, 1 ;  /* 0x3f80000016647421 */ /* 0x010fc40000010000 */
[----:B------:R-:W-:Y:S02]  /*18b0*/  FMUL.FTZ R15, R88, R63 ;  /* 0x0000003f580f7220 */ /* 0x000fe40000410000 */
[----:B------:R-:W-:Y:S02]  /*18c0*/  FADD.FTZ R106, -R94, 1 ;  /* 0x3f8000005e6a7421 */ /* 0x000fe40000010100 */
[----:B------:R-:W-:Y:S01]  /*18d0*/  FFMA.FTZ R79, R15, R20, R64 ;  /* 0x000000140f4f7223 */ /* 0x000fe20000010040 */
[----:B------:R-:W3:Y:S01]  /*18e0*/  MUFU.RCP R86, R21 ;  /* 0x0000001500567308 */ /* 0x000ee20000001000 */
[----:B-1----:R-:W-:Y:S02]  /*18f0*/  FADD.FTZ R67, R23, 1 ;  /* 0x3f80000017437421 */ /* 0x002fe40000010000 */
[----:B------:R-:W-:Y:S01]  /*1900*/  FFMA.FTZ R103, R68, R103, 1 ;  /* 0x3f80000044677423 */ /* 0x000fe20000010067 */
[----:B------:R-:W-:Y:S01]  /*1910*/  HADD2.F32 R68, -RZ, R40.H0_H0 ;  /* 0x20000028ff447230 */ /* 0x000fe20000004100 */
[----:B------:R-:W-:-:S02]  /*1920*/  FFMA.FTZ R101, R101, R16, 1 ;  /* 0x3f80000065657423 */ /* 0x000fc40000010010 */
[----:B0-----:R-:W-:Y:S01]  /*1930*/  FADD.FTZ R17, -R95, 1 ;  /* 0x3f8000005f117421 */ /* 0x001fe20000010100 */
[----:B------:R-:W0:Y:S01]  /*1940*/  MUFU.RCP R100, R100 ;  /* 0x0000006400647308 */ /* 0x000e220000001000 */
[----:B------:R-:W-:Y:S02]  /*1950*/  FFMA.FTZ R106, R65, R106, 1 ;  /* 0x3f800000416a7423 */ /* 0x000fe4000001006a */
[----:B------:R-:W-:Y:S02]  /*1960*/  FFMA.FTZ R108, R70, R17, 1 ;  /* 0x3f800000466c7423 */ /* 0x000fe40000010011 */
[----:B------:R-:W-:Y:S02]  /*1970*/  FMUL.FTZ R70, R83, -1.4426950216293334961 ;  /* 0xbfb8aa3b53467820 */ /* 0x000fe40000410000 */
[----:B---3--:R-:W-:Y:S01]  /*1980*/  FMUL.FTZ R64, R71, R86 ;  /* 0x0000005647407220 */ /* 0x008fe20000410000 */
[----:B------:R-:W-:Y:S03]  /*1990*/  MUFU.EX2 R111, R110 ;  /* 0x0000006e006f7308 */ /* 0x000fe60000000800 */
[----:B------:R-:W-:-:S02]  /*19a0*/  FMUL.FTZ R16, R49, R64 ;  /* 0x0000004031107220 */ /* 0x000fc40000410000 */
[----:B0-----:R-:W-:-:S03]  /*19b0*/  FMUL.FTZ R65, R73, R100 ;  /* 0x0000006449417220 */ /* 0x001fc60000410000 */
[----:B------:R-:W0:Y:S01]  /*19c0*/  MUFU.EX2 R109, R70 ;  /* 0x00000046006d7308 */ /* 0x000e220000000800 */
[----:B------:R-:W-:Y:S01]  /*19d0*/  FFMA.FTZ R68, R16, R68, R79 ;  /* 0x0000004410447223 */ /* 0x000fe2000001004f */
[----:B------:R-:W-:Y:S01]  /*19e0*/  HADD2.F32 R79, -RZ, R19.H1_H1 ;  /* 0x30000013ff4f7230 */ /* 0x000fe20000004100 */
[----:B------:R-:W-:Y:S02]  /*19f0*/  FMUL.FTZ R17, R52, R65 ;  /* 0x0000004134117220 */ /* 0x000fe40000410000 */
[----:B------:R-:W-:-:S04]  /*1a00*/  FADD.FTZ R102, -R100, 1 ;  /* 0x3f80000064667421 */ /* 0x000fc80000010100 */
[----:B------:R-:W-:Y:S02]  /*1a10*/  FFMA.FTZ R102, R73, R102, 1 ;  /* 0x3f80000049667423 */ /* 0x000fe40000010066 */
[----:B0-----:R-:W-:Y:S01]  /*1a20*/  FADD.FTZ R109, R109, 1 ;  /* 0x3f8000006d6d7421 */ /* 0x001fe20000010000 */
[----:B-----5:R0:W-:Y:S04]  /*1a30*/  STS.128 [R7], R44 ;  /* 0x0000002c07007388 */ /* 0x0201e80000000c00 */
[----:B--2---:R1:W-:Y:S01]  /*1a40*/  STS.128 [R7+0x200], R32 ;  /* 0x0002002007007388 */ /* 0x0043e20000000c00 */
[----:B------:R-:W-:-:S06]  /*1a50*/  NOP ;  /* 0x0000000000007918 */ /* 0x000fcc0000000000 */
[----:B------:R-:W2:Y:S01]  /*1a60*/  LDS.128 R20, [R48.X16] ;  /* 0x0000000030147984 */ /* 0x000ea2000000cc00 */
[----:B0-----:R-:W-:Y:S01]  /*1a70*/  FADD.FTZ R47, R77, 1 ;  /* 0x3f8000004d2f7421 */ /* 0x001fe20000010000 */
[----:B------:R-:W0:Y:S01]  /*1a80*/  MUFU.RCP R44, R67 ;  /* 0x00000043002c7308 */ /* 0x000e220000001000 */
[----:B------:R-:W-:Y:S01]  /*1a90*/  HADD2.F32 R45, -RZ, R18.H0_H0 ;  /* 0x20000012ff2d7230 */ /* 0x000fe20000004100 */
[----:B------:R-:W-:Y:S01]  /*1aa0*/  FADD.FTZ R46, -R86, 1 ;  /* 0x3f800000562e7421 */ /* 0x000fe20000010100 */
[----:B-1----:R-:W-:-:S03]  /*1ab0*/  HADD2.F32 R32, -RZ, R40.H1_H1 ;  /* 0x30000028ff207230 */ /* 0x002fc60000004100 */
[----:B------:R-:W-:Y:S02]  /*1ac0*/  FMUL.FTZ R19, R45, -1.4426950216293334961 ;  /* 0xbfb8aa3b2d137820 */ /* 0x000fe40000410000 */
[----:B------:R-:W1:Y:S01]  /*1ad0*/  MUFU.RCP R47, R47 ;  /* 0x0000002f002f7308 */ /* 0x000e620000001000 */
[----:B------:R-:W-:Y:S01]  /*1ae0*/  FFMA.FTZ R33, R17, R32, R68 ;  /* 0x0000002011217223 */ /* 0x000fe20000010044 */
[----:B------:R-:W-:Y:S01]  /*1af0*/  HADD2.F32 R32, -RZ, R41.H0_H0 ;  /* 0x20000029ff207230 */ /* 0x000fe20000004100 */
[----:B------:R-:W-:Y:S02]  /*1b00*/  FFMA.FTZ R46, R71, R46, 1 ;  /* 0x3f800000472e7423 */ /* 0x000fe4000001002e */
[----:B0-----:R-:W-:-:S03]  /*1b10*/  FMUL.FTZ R67, R75, R44 ;  /* 0x0000002c4b437220 */ /* 0x001fc60000410000 */
[----:B------:R0:W3:Y:S01]  /*1b20*/  MUFU.EX2 R107, R19 ;  /* 0x00000013006b7308 */ /* 0x0000e20000000800 */
[----:B------:R-:W-:Y:S02]  /*1b30*/  FADD.FTZ R104, -R44, 1 ;  /* 0x3f8000002c687421 */ /* 0x000fe40000010100 */
[----:B------:R-:W-:Y:S02]  /*1b40*/  FMUL.FTZ R18, R50, R67 ;  /* 0x0000004332127220 */ /* 0x000fe40000410000 */
[----:B------:R-:W-:Y:S02]  /*1b50*/  FFMA.FTZ R104, R75, R104, 1 ;  /* 0x3f8000004b687423 */ /* 0x000fe40000010068 */
[----:B-1----:R-:W-:Y:S02]  /*1b60*/  FMUL.FTZ R68, R72, R47 ;  /* 0x0000002f48447220 */ /* 0x002fe40000410000 */
[----:B------:R-:W-:Y:S02]  /*1b70*/  FFMA.FTZ R32, R18, R32, R33 ;  /* 0x0000002012207223 */ /* 0x000fe40000010021 */
[----:B0-----:R-:W-:-:S02]  /*1b80*/  FMUL.FTZ R19, R51, R68 ;  /* 0x0000004433137220 */ /* 0x001fc40000410000 */
[----:B------:R-:W-:Y:S02]  /*1b90*/  FADD.FTZ R105, -R47, 1 ;  /* 0x3f8000002f697421 */ /* 0x000fe40000010100 */
[----:B------:R-:W-:Y:S02]  /*1ba0*/  FFMA.FTZ R90, R19, R90, R32 ;  /* 0x0000005a135a7223 */ /* 0x000fe40000010020 */
[----:B------:R0:W1:Y:S01]  /*1bb0*/  LDS.128 R32, [R48.X16+0x10] ;  /* 0x0000100030207984 */ /* 0x000062000000cc00 */
[--C-:B--2---:R-:W-:Y:S01]  /*1bc0*/  HADD2.F32 R71, -RZ, R20.reuse.H0_H0 ;  /* 0x20000014ff477230 */ /* 0x104fe20000004100 */
[----:B---3--:R-:W-:Y:S01]  /*1bd0*/  FADD.FTZ R107, R107, 1 ;  /* 0x3f8000006b6b7421 */ /* 0x008fe20000010000 */
[----:B------:R-:W-:Y:S01]  /*1be0*/  HADD2.F32 R73, -RZ, R20.H1_H1 ;  /* 0x30000014ff497230 */ /* 0x000fe20000004100 */
[----:B------:R-:W-:Y:S01]  /*1bf0*/  FFMA.FTZ R105, R72, R105, 1 ;  /* 0x3f80000048697423 */ /* 0x000fe20000010069 */
[--C-:B------:R-:W-:Y:S01]  /*1c00*/  HADD2.F32 R75, -RZ, R22.reuse.H0_H0 ;  /* 0x20000016ff4b7230 */ /* 0x100fe20000004100 */
[----:B------:R-:W-:Y:S01]  /*1c10*/  FMUL.FTZ R20, R74, R71 ;  /* 0x000000474a147220 */ /* 0x000fe20000410000 */
[----:B------:R-:W-:Y:S01]  /*1c20*/  HADD2.F32 R77, -RZ, R22.H1_H1 ;  /* 0x30000016ff4d7230 */ /* 0x000fe20000004100 */
[----:B------:R-:W-:Y:S01]  /*1c30*/  FMUL.FTZ R22, R76, R73 ;  /* 0x000000494c167220 */ /* 0x000fe20000410000 */
[--C-:B------:R-:W-:Y:S01]  /*1c40*/  HADD2.F32 R74, -RZ, R23.reuse.H0_H0 ;  /* 0x20000017ff4a7230 */ /* 0x100fe20000004100 */
[----:B------:R-:W-:Y:S01]  /*1c50*/  FMUL.FTZ R55, R55, R20 ;  /* 0x0000001437377220 */ /* 0x000fe20000410000 */
[----:B------:R-:W-:Y:S01]  /*1c60*/  HADD2.F32 R76, -RZ, R23.H1_H1 ;  /* 0x30000017ff4c7230 */ /* 0x000fe20000004100 */
[----:B------:R-:W-:Y:S01]  /*1c70*/  FMUL.FTZ R23, R79, -1.4426950216293334961 ;  /* 0xbfb8aa3b4f177820 */ /* 0x000fe20000410000 */
[--C-:B------:R-:W-:Y:S01]  /*1c80*/  HADD2.F32 R70, -RZ, R21.reuse.H0_H0 ;  /* 0x20000015ff467230 */ /* 0x100fe20000004100 */
[----:B------:R-:W-:Y:S01]  /*1c90*/  MUFU.RCP R110, R107 ;  /* 0x0000006b006e7308 */ /* 0x000fe20000001000 */
[----:B------:R-:W-:Y:S01]  /*1ca0*/  FMUL.FTZ R22, R81, R22 ;  /* 0x0000001651167220 */ /* 0x000fe20000410000 */
[----:B------:R-:W-:Y:S01]  /*1cb0*/  HADD2.F32 R72, -RZ, R21.H1_H1 ;  /* 0x30000015ff487230 */ /* 0x000fe20000004100 */
[----:B------:R-:W-:-:S02]  /*1cc0*/  FMUL.FTZ R21, R92, R75 ;  /* 0x0000004b5c157220 */ /* 0x000fc40000410000 */
[----:B------:R-:W-:Y:S02]  /*1cd0*/  FMUL.FTZ R20, R91, R70 ;  /* 0x000000465b147220 */ /* 0x000fe40000410000 */
[----:B------:R-:W-:Y:S01]  /*1ce0*/  FMUL.FTZ R85, R85, R74 ;  /* 0x0000004a55557220 */ /* 0x000fe20000410000 */
[----:B------:R2:W3:Y:S01]  /*1cf0*/  MUFU.EX2 R112, R23 ;  /* 0x0000001700707308 */ /* 0x0004e20000000800 */
[----:B------:R-:W-:Y:S02]  /*1d00*/  FMUL.FTZ R53, R53, R20 ;  /* 0x0000001435357220 */ /* 0x000fe40000410000 */
[----:B------:R-:W-:Y:S02]  /*1d10*/  FMUL.FTZ R20, R87, R77 ;  /* 0x0000004d57147220 */ /* 0x000fe40000410000 */
[----:B------:R-:W-:Y:S02]  /*1d20*/  FMUL.FTZ R97, R22, R97 ;  /* 0x0000006116617220 */ /* 0x000fe40000410000 */
[----:B0-----:R-:W-:Y:S01]  /*1d30*/  FMUL.FTZ R48, R88, R76 ;  /* 0x0000004c58307220 */ /* 0x001fe20000410000 */
[----:B------:R-:W0:Y:S01]  /*1d40*/  MUFU.RCP R22, R109 ;  /* 0x0000006d00167308 */ /* 0x000e220000001000 */
[----:B--2---:R-:W-:-:S02]  /*1d50*/  FADD.FTZ R23, R111, 1 ;  /* 0x3f8000006f177421 */ /* 0x004fc40000010000 */
[----:B------:R-:W-:Y:S02]  /*1d60*/  FMUL.FTZ R84, R84, R21 ;  /* 0x0000001554547220 */ /* 0x000fe40000410000 */
[----:B------:R-:W-:Y:S02]  /*1d70*/  FMUL.FTZ R88, R89, R20 ;  /* 0x0000001459587220 */ /* 0x000fe40000410000 */
[----:B------:R-:W-:Y:S01]  /*1d80*/  FMUL.FTZ R93, R93, R72 ;  /* 0x000000485d5d7220 */ /* 0x000fe20000410000 */
[----:B------:R-:W2:Y:S01]  /*1d90*/  MUFU.RCP R23, R23 ;  /* 0x0000001700177308 */ /* 0x000ea20000001000 */
[----:B---3--:R-:W-:Y:S01]  /*1da0*/  FADD.FTZ R112, R112, 1 ;  /* 0x3f80000070707421 */ /* 0x008fe20000010000 */
[----:B-1----:R-:W-:Y:S01]  /*1db0*/  HADD2.F32 R87, -RZ, R34.H0_H0 ;  /* 0x20000022ff577230 */ /* 0x002fe20000004100 */
[----:B------:R-:W-:Y:S01]  /*1dc0*/  FMUL.FTZ R85, R94, R85 ;  /* 0x000000555e557220 */ /* 0x000fe20000410000 */
[----:B------:R-:W-:Y:S01]  /*1dd0*/  HADD2.F32 R81, -RZ, R32.H0_H0 ;  /* 0x20000020ff517230 */ /* 0x000fe20000004100 */
[----:B------:R-:W-:Y:S01]  /*1de0*/  FMUL.FTZ R101, R84, R101 ;  /* 0x0000006554657220 */ /* 0x000fe20000410000 */
[----:B------:R-:W-:Y:S01]  /*1df0*/  HADD2.F32 R84, -RZ, R33.H0_H0 ;  /* 0x20000021ff547230 */ /* 0x000fe20000004100 */
[----:B------:R-:W-:Y:S01]  /*1e00*/  FMUL.FTZ R92, R88, R103 ;  /* 0x00000067585c7220 */ /* 0x000fe20000410000 */
[----:B------:R-:W1:Y:S01]  /*1e10*/  MUFU.RCP R112, R112 ;  /* 0x0000007000707308 */ /* 0x000e620000001000 */
[----:B------:R-:W-:Y:S01]  /*1e20*/  FMUL.FTZ R82, R82, R93 ;  /* 0x0000005d52527220 */ /* 0x000fe20000410000 */
[----:B------:R-:W-:Y:S01]  /*1e30*/  HADD2.F32 R88, -RZ, R34.H1_H1 ;  /* 0x30000022ff587230 */ /* 0x000fe20000004100 */
[----:B------:R-:W-:Y:S01]  /*1e40*/  FMUL.FTZ R106, R85, R106 ;  /* 0x0000006a556a7220 */ /* 0x000fe20000410000 */
[--C-:B------:R-:W-:Y:S01]  /*1e50*/  HADD2.F32 R89, -RZ, R35.reuse.H0_H0 ;  /* 0x20000023ff597230 */ /* 0x100fe20000004100 */
[----:B------:R-:W-:Y:S01]  /*1e60*/  FADD.FTZ R34, -R110, 1 ;  /* 0x3f8000006e227421 */ /* 0x000fe20000010100 */
[----:B------:R-:W-:Y:S01]  /*1e70*/  HADD2.F32 R91, -RZ, R35.H1_H1 ;  /* 0x30000023ff5b7230 */ /* 0x000fe20000004100 */
        /* <DEDUP_REMOVED lines=8> */
[----:B------:R-:W-:-:S02]  /*1f00*/  FFMA.FTZ R34, R45, R34, 1 ;  /* 0x3f8000002d227423 */ /* 0x000fc40000010022 */
        /* <DEDUP_REMOVED lines=8> */
[----:B0-----:R-:W-:Y:S02]  /*1f90*/  FADD.FTZ R44, -R22, 1 ;  /* 0x3f800000162c7421 */ /* 0x001fe40000010100 */
[----:B------:R-:W-:Y:S02]  /*1fa0*/  FMUL.FTZ R35, R69, R88 ;  /* 0x0000005845237220 */ /* 0x000fe40000410000 */
[----:B--2---:R-:W-:Y:S02]  /*1fb0*/  FADD.FTZ R45, -R23, 1 ;  /* 0x3f800000172d7421 */ /* 0x004fe40000010100 */
[----:B-1----:R-:W-:-:S02]  /*1fc0*/  FADD.FTZ R52, -R112, 1 ;  /* 0x3f80000070347421 */ /* 0x002fc40000010100 */
[----:B------:R-:W-:Y:S02]  /*1fd0*/  FMUL.FTZ R50, R66, R89 ;  /* 0x0000005942327220 */ /* 0x000fe40000410000 */
[----:B------:R-:W-:Y:S02]  /*1fe0*/  FMUL.FTZ R47, R0, R91 ;  /* 0x0000005b002f7220 */ /* 0x000fe40000410000 */
[----:B------:R-:W-:Y:S02]  /*1ff0*/  FFMA.FTZ R44, R83, R44, 1 ;  /* 0x3f800000532c7423 */ /* 0x000fe4000001002c */
[----:B------:R-:W-:Y:S02]  /*2000*/  FMUL.FTZ R35, R22, R35 ;  /* 0x0000002316237220 */ /* 0x000fe40000410000 */
[----:B------:R-:W-:Y:S02]  /*2010*/  FMUL.FTZ R95, R95, R48 ;  /* 0x000000305f5f7220 */ /* 0x000fe40000410000 */
[----:B------:R-:W-:-:S02]  /*2020*/  FMUL.FTZ R21, R100, R21 ;  /* 0x0000001564157220 */ /* 0x000fc40000410000 */
[----:B------:R-:W-:Y:S02]  /*2030*/  FFMA.FTZ R45, R80, R45, 1 ;  /* 0x3f800000502d7423 */ /* 0x000fe4000001002d */
[----:B------:R-:W-:Y:S02]  /*2040*/  FMUL.FTZ R50, R23, R50 ;  /* 0x0000003217327220 */ /* 0x000fe40000410000 */
[----:B------:R-:W-:Y:S02]  /*2050*/  FFMA.FTZ R52, R79, R52, 1 ;  /* 0x3f8000004f347423 */ /* 0x000fe40000010034 */
[----:B------:R-:W-:Y:S02]  /*2060*/  FMUL.FTZ R47, R112, R47 ;  /* 0x0000002f702f7220 */ /* 0x000fe40000410000 */
[----:B------:R-:W-:Y:S01]  /*2070*/  FMUL.FTZ R53, R53, R98 ;  /* 0x0000006235357220 */ /* 0x000fe20000410000 */
[----:B------:R-:W-:Y:S01]  /*2080*/  HADD2.F32 R98, -RZ, R27.H1_H1 ;  /* 0x3000001bff627230 */ /* 0x000fe20000004100 */
[----:B------:R-:W-:-:S02]  /*2090*/  FMUL.FTZ R35, R35, R44 ;  /* 0x0000002c23237220 */ /* 0x000fc40000410000 */
[----:B------:R-:W-:Y:S01]  /*20a0*/  FMUL.FTZ R48, R55, R96 ;  /* 0x0000006037307220 */ /* 0x000fe20000410000 */
[----:B------:R-:W-:Y:S01]  /*20b0*/  HADD2.F32 R96, -RZ, R26.H1_H1 ;  /* 0x3000001aff607230 */ /* 0x000fe20000004100 */
[----:B------:R-:W-:Y:S02]  /*20c0*/  FMUL.FTZ R95, R95, R108 ;  /* 0x0000006c5f5f7220 */ /* 0x000fe40000410000 */
[----:B------:R-:W-:Y:S01]  /*20d0*/  FMUL.FTZ R46, R49, R46 ;  /* 0x0000002e312e7220 */ /* 0x000fe20000410000 */
[----:B------:R-:W-:Y:S01]  /*20e0*/  F2FP.PACK_AB R49, R20, R53 ;  /* 0x000000351431723e */ /* 0x000fe200000000ff */
[----:B------:R-:W-:Y:S01]  /*20f0*/  FMUL.FTZ R21, R21, R102 ;  /* 0x0000006615157220 */ /* 0x000fe20000410000 */
[----:B------:R-:W-:Y:S01]  /*2100*/  LEA R20, R3, R54, 0x1 ;  /* 0x0000003603147211 */ /* 0x000fe200078e08ff */
        /* <DEDUP_REMOVED lines=10> */
[----:B------:R-:W-:Y:S01]  /*21b0*/  F2FP.PACK_AB R53, R32, R33 ;  /* 0x000000212035723e */ /* 0x000fe200000000ff */
[----:B------:R-:W-:Y:S01]  /*21c0*/  FMUL.FTZ R21, R78, R86 ;  /* 0x000000564e157220 */ /* 0x000fe20000410000 */
[----:B------:R-:W-:Y:S01]  /*21d0*/  F2FP.PACK_AB R54, R35, R34 ;  /* 0x000000222336723e */ /* 0x000fe200000000ff */
[----:B------:R-:W-:Y:S01]  /*21e0*/  HADD2.F32 R78, -RZ, R29.H0_H0 ;  /* 0x2000001dff4e7230 */ /* 0x000fe20000004100 */
[----:B------:R-:W-:Y:S01]  /*21f0*/  F2FP.PACK_AB R55, R44, R45 ;  /* 0x0000002d2c37723e */ /* 0x000fe200000000ff */
[----:B------:R-:W-:Y:S01]  /*2200*/  FMUL.FTZ R112, R79, R112 ;  /* 0x000000704f707220 */ /* 0x000fe20000410000 */
[----:B------:R-:W-:-:S02]  /*2210*/  HADD2.F32 R79, -RZ, R24.H0_H0 ;  /* 0x20000018ff4f7230 */ /* 0x000fc40000004100 */
[----:B------:R-:W-:Y:S02]  /*2220*/  HADD2.F32 R95, -RZ, R26.H0_H0 ;  /* 0x2000001aff5f7230 */ /* 0x000fe40000004100 */
[----:B------:R-:W-:Y:S01]  /*2230*/  HADD2.F32 R97, -RZ, R27.H0_H0 ;  /* 0x2000001bff617230 */ /* 0x000fe20000004100 */
[----:B------:R0:W-:Y:S04]  /*2240*/  STS.128 [R20.X16], R48 ;  /* 0x0000003014007388 */ /* 0x0001e8000000cc00 */
[----:B------:R1:W-:Y:S01]  /*2250*/  STS.128 [R20.X16+0x10], R52 ;  /* 0x0000103414007388 */ /* 0x0003e2000000cc00 */
[----:B------:R-:W-:-:S06]  /*2260*/  NOP ;  /* 0x0000000000007918 */ /* 0x000fcc0000000000 */
[----:B------:R-:W2:Y:S04]  /*2270*/  LDS.128 R32, [R7] ;  /* 0x0000000007207984 */ /* 0x000ea80000000c00 */
[----:B------:R-:W3:Y:S01]  /*2280*/  LDS.128 R44, [R7+0x200] ;  /* 0x00020000072c7984 */ /* 0x000ee20000000c00 */
[----:B0-----:R-:W-:Y:S01]  /*2290*/  FMUL.FTZ R48, R83, R22 ;  /* 0x0000001653307220 */ /* 0x001fe20000410000 */
[----:B------:R-:W-:Y:S01]  /*22a0*/  HADD2.F32 R83, -RZ, R29.H1_H1 ;  /* 0x3000001dff537230 */ /* 0x000fe20000004100 */
[----:B------:R-:W-:Y:S01]  /*22b0*/  FFMA.FTZ R49, R21, R92, R90 ;  /* 0x0000005c15317223 */ /* 0x000fe2000001005a */
[--C-:B------:R-:W-:Y:S01]  /*22c0*/  HADD2.F32 R90, -RZ, R28.reuse.H0_H0 ;  /* 0x2000001cff5a7230 */ /* 0x100fe20000004100 */
[----:B------:R-:W-:Y:S01]  /*22d0*/  MOV R29, UR23 ;  /* 0x00000017001d7c02 */ /* 0x000fe20008000f00 */
[----:B------:R-:W-:Y:S01]  /*22e0*/  HADD2.F32 R92, -RZ, R28.H1_H1 ;  /* 0x3000001cff5c7230 */ /* 0x000fe20000004100 */
[----:B------:R-:W-:Y:S01]  /*22f0*/  MOV R28, UR22 ;  /* 0x00000016001c7c02 */ /* 0x000fe20008000f00 */
[----:B------:R-:W-:Y:S01]  /*2300*/  HADD2.F32 R50, -RZ, R42.H1_H1 ;  /* 0x3000002aff327230 */ /* 0x000fe20000004100 */
[----:B------:R-:W-:Y:S01]  /*2310*/  FMUL.FTZ R22, R69, R48 ;  /* 0x0000003045167220 */ /* 0x000fe20000410000 */
[----:B-1----:R-:W-:-:S02]  /*2320*/  HADD2.F32 R53, -RZ, R30.H0_H0 ;  /* 0x2000001eff357230 */ /* 0x002fc40000004100 */
[----:B------:R-:W-:Y:S01]  /*2330*/  IMAD.WIDE R28, R6, 0x10, R28 ;  /* 0x00000010061c7825 */ /* 0x000fe200078e021c */
[----:B------:R-:W-:Y:S02]  /*2340*/  HADD2.F32 R54, -RZ, R30.H1_H1 ;  /* 0x3000001eff367230 */ /* 0x000fe40000004100 */
[--C-:B------:R-:W-:Y:S01]  /*2350*/  HADD2.F32 R52, -RZ, R31.reuse.H0_H0 ;  /* 0x2000001fff347230 */ /* 0x100fe20000004100 */
[----:B------:R-:W-:Y:S01]  /*2360*/  FMUL.FTZ R30, R80, R23 ;  /* 0x00000017501e7220 */ /* 0x000fe20000410000 */
[----:B------:R-:W-:Y:S01]  /*2370*/  HADD2.F32 R55, -RZ, R31.H1_H1 ;  /* 0x3000001fff377230 */ /* 0x000fe20000004100 */
[----:B------:R-:W-:Y:S01]  /*2380*/  FFMA.FTZ R50, R22, R50, R49 ;  /* 0x0000003216327223 */ /* 0x000fe20000010031 */
[--C-:B------:R-:W-:Y:S01]  /*2390*/  HADD2.F32 R31, -RZ, R43.reuse.H0_H0 ;  /* 0x2000002bff1f7230 */ /* 0x100fe20000004100 */
[----:B------:R-:W-:Y:S01]  /*23a0*/  FMUL.FTZ R23, R66, R30 ;  /* 0x0000001e42177220 */ /* 0x000fe20000410000 */
[----:B------:R-:W-:Y:S02]  /*23b0*/  HADD2.F32 R49, -RZ, R43.H1_H1 ;  /* 0x3000002bff317230 */ /* 0x000fe40000004100 */
[----:B------:R-:W-:Y:S01]  /*23c0*/  HADD2.F32 R80, -RZ, R24.H1_H1 ;  /* 0x30000018ff507230 */ /* 0x000fe20000004100 */
[----:B------:R-:W-:-:S02]  /*23d0*/  FFMA.FTZ R31, R23, R31, R50 ;  /* 0x0000001f171f7223 */ /* 0x000fc40000010032 */
[----:B------:R-:W-:-:S04]  /*23e0*/  FMUL.FTZ R24, R0, R112 ;  /* 0x0000007000187220 */ /* 0x000fc80000410000 */
        /* <DEDUP_REMOVED lines=26> */
[----:B------:R-:W-:Y:S01]  /*2590*/  UIADD3 UR9, UR9, UR7, URZ ;  /* 0x0000000709097290 */ /* 0x000fe2000fffe03f */
[----:B------:R-:W-:Y:S01]  /*25a0*/  FMUL.FTZ R50, R86, R87 ;  /* 0x0000005756327220 */ /* 0x000fe20000410000 */
[----:B------:R-:W-:Y:S01]  /*25b0*/  STS.128 [R20.X16], R44 ;  /* 0x0000002c14007388 */ /* 0x000fe2000000cc00 */
[----:B------:R-:W-:Y:S01]  /*25c0*/  FMUL.FTZ R25, R48, R88 ;  /* 0x0000005830197220 */ /* 0x000fe20000410000 */
[----:B------:R-:W-:Y:S01]  /*25d0*/  F2FP.PACK_AB R49, R68, R49 ;  /* 0x000000314431723e */ /* 0x000fe200000000ff */
[----:B------:R-:W-:Y:S01]  /*25e0*/  FMUL.FTZ R51, R30, R89 ;  /* 0x000000591e337220 */ /* 0x000fe20000410000 */
[----:B------:R-:W-:Y:S01]  /*25f0*/  F2FP.PACK_AB R48, R65, R64 ;  /* 0x000000404130723e */ /* 0x000fe200000000ff */
[----:B------:R-:W-:Y:S01]  /*2600*/  FMUL.FTZ R112, R112, R91 ;  /* 0x0000005b70707220 */ /* 0x000fe20000410000 */
[----:B------:R-:W-:Y:S01]  /*2610*/  F2FP.PACK_AB R50, R25, R50 ;  /* 0x000000321932723e */ /* 0x000fe200000000ff */
[----:B------:R-:W-:-:S03]  /*2620*/  UIMAD UR7, UR34, UR22, URZ ;  /* 0x00000016220772a4 */ /* 0x000fc6000f8e023f */
[----:B------:R-:W-:Y:S01]  /*2630*/  F2FP.PACK_AB R51, R112, R51 ;  /* 0x000000337033723e */ /* 0x000fe200000000ff */
[----:B------:R-:W-:Y:S02]  /*2640*/  UIMAD UR7, UR35, UR23, UR7 ;  /* 0x00000017230772a4 */ /* 0x000fe4000f8e0207 */
[----:B------:R-:W-:Y:S02]  /*2650*/  UIMAD.WIDE.U32 UR22, UR35, UR22, UR8 ;  /* 0x00000016231672a5 */ /* 0x000fe4000f8e0008 */
[----:B------:R-:W-:Y:S01]  /*2660*/  STS.128 [R20.X16+0x10], R48 ;  /* 0x0000103014007388 */ /* 0x000fe2000000cc00 */
[----:B------:R-:W-:-:S06]  /*2670*/  NOP ;  /* 0x0000000000007918 */ /* 0x000fcc0000000000 */
[----:B------:R-:W0:Y:S01]  /*2680*/  LDS.128 R28, [R7] ;  /* 0x00000000071c7984 */ /* 0x000e220000000c00 */
[----:B------:R-:W-:Y:S02]  /*2690*/  ULDC.64 UR8, c[0x0][0x270] ;  /* 0x00009c0000087ab9 */ /* 0x000fe40000000a00 */
[----:B------:R-:W-:Y:S01]  /*26a0*/  UIADD3 UR7, UR23, UR7, URZ ;  /* 0x0000000717077290 */ /* 0x000fe2000fffe03f */
[----:B------:R-:W1:Y:S01]  /*26b0*/  LDS.128 R32, [R7+0x200] ;  /* 0x0002000007207984 */ /* 0x000e620000000c00 */
[----:B------:R-:W-:-:S04]  /*26c0*/  ULEA UR8, UP0, UR22, UR8, 0x1 ;  /* 0x0000000816087291 */ /* 0x000fc8000f80083f */
[----:B------:R-:W-:Y:S02]  /*26d0*/  ULEA.HI.X UR9, UR22, UR9, UR7, 0x1, UP0 ;  /* 0x0000000916097291 */ /* 0x000fe400080f0c07 */
[----:B------:R-:W-:-:S04]  /*26e0*/  MOV R26, UR8 ;  /* 0x00000008001a7c02 */ /* 0x000fc80008000f00 */
[----:B------:R-:W-:-:S05]  /*26f0*/  MOV R27, UR9 ;  /* 0x00000009001b7c02 */ /* 0x000fca0008000f00 */
[----:B------:R-:W-:-:S05]  /*2700*/  IMAD.WIDE R26, R6, 0x10, R26 ;  /* 0x00000010061a7825 */ /* 0x000fca00078e021a */
[----:B0-----:R0:W-:Y:S04]  /*2710*/  STG.E.128 [R26.64+-0x1000], R28 ;  /* 0xfff0001c1a007986 */ /* 0x0011e8000c101d1a */
[----:B-1----:R0:W-:Y:S02]  /*2720*/  STG.E.128 [R26.64+-0xe00], R32 ;  /* 0xfff200201a007986 */ /* 0x0021e4000c101d1a */
.L_x_2140:
[----:B------:R-:W-:Y:S01]  /*2730*/  FADD.FTZ R71, R78, UR4 ;  /* 0x000000044e477e21 */ /* 0x000fe20008010000 */
[----:B------:R-:W-:Y:S01]  /*2740*/  BAR.SYNC.DEFER_BLOCKING 0x0 ;  /* 0x0000000000007b1d */ /* 0x000fe20000010000 */
[----:B------:R-:W-:Y:S01]  /*2750*/  HFMA2.MMA R25, -RZ, RZ, 0, 0 ;  /* 0x00000000ff197435 */ /* 0x000fe200000001ff */
[----:B------:R-:W-:Y:S01]  /*2760*/  FADD.FTZ R72, R83, UR4 ;  /* 0x0000000453487e21 */ /* 0x000fe20008010000 */
[----:B0-----:R-:W-:Y:S01]  /*2770*/  CS2R R26, SRZ ;  /* 0x00000000001a7805 */ /* 0x001fe2000001ff00 */
        /* <DEDUP_REMOVED lines=37> */
[----:B------:R-:W-:Y:S05]  /*29d0*/  @!P1 BRA `(.L_x_2141) ;  /* 0x00003f7000009947 */ /* 0x000fea0003800000 */
[----:B------:R-:W-:Y:S01]  /*29e0*/  MOV R25, RZ ;  /* 0x000000ff00197202 */ /* 0x000fe20000000f00 */
[----:B------:R-:W-:Y:S02]  /*29f0*/  UMOV UR7, URZ ;  /* 0x0000003f00077c82 */ /* 0x000fe40008000000 */
[----:B------:R-:W-:-:S02]  /*2a00*/  UMOV UR8, URZ ;  /* 0x0000003f00087c82 */ /* 0x000fc40008000000 */
[----:B------:R-:W-:Y:S02]  /*2a10*/  UMOV UR9, URZ ;  /* 0x0000003f00097c82 */ /* 0x000fe40008000000 */
.L_x_2189:
[----:B------:R-:W-:Y:S02]  /*2a20*/  USHF.R.S32.HI UR41, URZ, 0x1f, UR7 ;  /* 0x0000001f3f297899 */ /* 0x000fe40008011407 */
[----:B------:R-:W-:Y:S02]  /*2a30*/  ULDC.64 UR22, c[0x0][0x1a0] ;  /* 0x0000680000167ab9 */ /* 0x000fe40000000a00 */
[----:B------:R-:W-:Y:S02]  /*2a40*/  UIMAD UR42, UR41, UR22, URZ ;  /* 0x00000016292a72a4 */ /* 0x000fe4000f8e023f */
[----:B------:R-:W-:Y:S02]  /*2a50*/  UIMAD.WIDE.U32 UR24, UR7, UR22, URZ ;  /* 0x00000016071872a5 */ /* 0x000fe4000f8e003f */
[----:B------:R-:W-:Y:S02]  /*2a60*/  UIMAD UR22, UR7, UR23, UR42 ;  /* 0x00000017071672a4 */ /* 0x000fe4000f8e022a */
[----:B------:R-:W-:-:S02]  /*2a70*/  ULEA UR23, UP0, UR24, UR38, 0x1 ;  /* 0x0000002618177291 */ /* 0x000fc4000f80083f */
        /* <DEDUP_REMOVED lines=22> */
[----:B------:R-:W-:-:S05]  /*2be0*/  MOV R53, UR25 ;  /* 0x0000001900357c02 */ /* 0x000fca0008000f00 */
        /* <DEDUP_REMOVED lines=17> */
[----:B------:R-:W-:Y:S01]  /*2d00*/  MOV R62, UR21 ;  /* 0x00000015003e7c02 */ /* 0x000fe20008000f00 */
[----:B-1----:R-:W-:Y:S01]  /*2d10*/  HFMA2.MMA R45, -RZ, RZ, 0, 1.52587890625e-05 ;  /* 0x00000100ff2d7435 */ /* 0x002fe200000001ff */
[----:B------:R-:W-:Y:S01]  /*2d20*/  ISETP.NE.AND P1, PT, R4, RZ, PT ;  /* 0x000000ff0400720c */ /* 0x000fe20003f25270 */
[----:B------:R-:W-:Y:S01]  /*2d30*/  ULEA.HI UR23, UR22, UR22, URZ, 0x1 ;  /* 0x0000001616177291 */ /* 0x000fe2000f8f083f */
[----:B------:R-:W-:Y:S01]  /*2d40*/  ISETP.LT.OR P0, PT, R62, 0x2, P0 ;  /* 0x000000023e00780c */ /* 0x000fe20000701670 */
[----:B------:R-:W-:Y:S01]  /*2d50*/  HFMA2.MMA R111, -RZ, RZ, 0, 4.76837158203125e-07 ;  /* 0x00000008ff6f7435 */ /* 0x000fe200000001ff */
[----:B--2---:R-:W-:Y:S01]  /*2d60*/  SHF.L.U32 R7, R4, 0x1, RZ ;  /* 0x0000000104077819 */ /* 0x004fe200000006ff */
[----:B------:R-:W-:Y:S01]  /*2d70*/  ULOP3.LUT UR23, UR23, 0xfffffe, URZ, 0xc0, !UPT ;  /* 0x00fffffe17177892 */ /* 0x000fe2000f8ec03f */
[----:B------:R-:W-:Y:S01]  /*2d80*/  MOV R44, UR21 ;  /* 0x00000015002c7c02 */ /* 0x000fe20008000f00 */
[----:B------:R-:W-:Y:S01]  /*2d90*/  HFMA2.MMA R100, -RZ, RZ, 1.875, 0 ;  /* 0x3f800000ff647435 */ /* 0x000fe200000001ff */
[----:B0-----:R-:W-:Y:S01]  /*2da0*/  LOP3.LUT R60, R7, 0xffffffc0, RZ, 0xc0, !PT ;  /* 0xffffffc0073c7812 */ /* 0x001fe200078ec0ff */
[----:B------:R-:W-:Y:S01]  /*2db0*/  UIADD3 UR23, UR22, -UR23, URZ ;  /* 0x8000001716177290 */ /* 0x000fe2000fffe03f */
[----:B------:R-:W-:-:S02]  /*2dc0*/  MOV R110, c[0x0][0x16c] ;  /* 0x00005b00006e7a02 */ /* 0x000fc40000000f00 */
[-C--:B------:R-:W-:Y:S02]  /*2dd0*/  IADD3 R104, R60, R3.reuse, RZ ;  /* 0x000000033c687210 */ /* 0x080fe40007ffe0ff */
[----:B------:R-:W-:Y:S02]  /*2de0*/  IADD3 R60, R3, R3, R60 ;  /* 0x00000003033c7210 */ /* 0x000fe40007ffe03c */
[----:B------:R-:W-:Y:S02]  /*2df0*/  @!P0 IADD3 R7, R44, -0x2, RZ ;  /* 0xfffffffe2c078810 */ /* 0x000fe40007ffe0ff */
[----:B------:R-:W-:Y:S01]  /*2e00*/  MOV R44, UR23 ;  /* 0x00000017002c7c02 */ /* 0x000fe20008000f00 */
[----:B------:R-:W0:Y:S01]  /*2e10*/  LDS.128 R48, [R60.X16+0x10] ;  /* 0x000010003c307984 */ /* 0x000e22000000cc00 */
[----:B------:R-:W-:Y:S01]  /*2e20*/  IADD3 R62, R4, 0x200, RZ ;  /* 0x00000200043e7810 */ /* 0x000fe20007ffe0ff */
[----:B------:R-:W-:Y:S01]  /*2e30*/  @!P0 IMAD R110, R7, R110, UR7 ;  /* 0x00000007076e8e24 */ /* 0x000fe2000f8e026e */
[----:B----4-:R-:W1:Y:S01]  /*2e40*/  R2UR UR41, R63 ;  /* 0x000000003f2973c2 */ /* 0x010e6200000e0000 */
[----:B------:R-:W-:Y:S01]  /*2e50*/  SHF.L.U32 R7, R104, 0x4, RZ ;  /* 0x0000000468077819 */ /* 0x000fe200000006ff */
[----:B------:R-:W-:Y:S01]  /*2e60*/  @!P1 IMAD R62, R44, R45, UR7 ;  /* 0x000000072c3e9e24 */ /* 0x000fe2000f8e022d */
[----:B------:R-:W-:Y:S01]  /*2e70*/  IADD3 R106, R104, R3, RZ ;  /* 0x00000003686a7210 */ /* 0x000fe20007ffe0ff */
[----:B------:R-:W2:Y:S01]  /*2e80*/  LDS.128 R44, [R60.X16] ;  /* 0x000000003c2c7984 */ /* 0x000ea2000000cc00 */
[----:B------:R-:W-:Y:S01]  /*2e90*/  MOV R101, RZ ;  /* 0x000000ff00657202 */ /* 0x000fe20000000f00 */
[----:B------:R-:W-:Y:S01]  /*2ea0*/  @!P0 IMAD.WIDE R110, R110, R111, UR10 ;  /* 0x0000000a6e6e8e25 */ /* 0x000fe2000f8e026f */
[----:B------:R-:W-:-:S02]  /*2eb0*/  SHF.L.U32 R105, R62, 0x2, RZ ;  /* 0x000000023e697819 */ /* 0x000fc400000006ff */
[----:B-1----:R-:W-:-:S05]  /*2ec0*/  MOV R119, UR41 ;  /* 0x0000002900777c02 */ /* 0x002fca0008000f00 */
[----:B------:R-:W-:-:S04]  /*2ed0*/  FMUL.FTZ R119, R119, 1.4426950216293334961 ;  /* 0x3fb8aa3b77777820 */ /* 0x000fc80000410000 */
[----:B------:R-:W-:-:S06]  /*2ee0*/  FMUL.FTZ R142, R69, R119 ;  /* 0x00000077458e7220 */ /* 0x000fcc0000410000 */
[----:B------:R-:W1:Y:S01]  /*2ef0*/  MUFU.EX2 R142, R142 ;  /* 0x0000008e008e7308 */ /* 0x000e620000000800 */
[-C--:B------:R-:W-:Y:S02]  /*2f00*/  FMUL.FTZ R109, R71, R119.reuse ;  /* 0x00000077476d7220 */ /* 0x080fe40000410000 */
[-C--:B------:R-:W-:Y:S02]  /*2f10*/  FMUL.FTZ R116, R72, R119.reuse ;  /* 0x0000007748747220 */ /* 0x080fe40000410000 */
[----:B------:R-:W-:-:S03]  /*2f20*/  FMUL.FTZ R125, R73, R119 ;  /* 0x00000077497d7220 */ /* 0x000fc60000410000 */
[----:B------:R-:W-:Y:S01]  /*2f30*/  MUFU.EX2 R109, R109 ;  /* 0x0000006d006d7308 */ /* 0x000fe20000000800 */
[----:B------:R-:W-:Y:S01]  /*2f40*/  FMUL.FTZ R124, R74, R119 ;  /* 0x000000774a7c7220 */ /* 0x000fe20000410000 */
[----:B0-----:R-:W-:-:S06]  /*2f50*/  HADD2.F32 R113, -RZ, R49.H1_H1 ;  /* 0x30000031ff717230 */ /* 0x001fcc0000004100 */
[----:B------:R-:W-:Y:S01]  /*2f60*/  MUFU.EX2 R116, R116 ;  /* 0x0000007400747308 */ /* 0x000fe20000000800 */
[----:B------:R-:W-:-:S07]  /*2f70*/  HADD2.F32 R127, -RZ, R43.H1_H1 ;  /* 0x3000002bff7f7230 */ /* 0x000fce0000004100 */
[----:B------:R-:W-:Y:S01]  /*2f80*/  MUFU.EX2 R125, R125 ;  /* 0x0000007d007d7308 */ /* 0x000fe20000000800 */
[----:B--2---:R-:W-:Y:S01]  /*2f90*/  HADD2.F32 R103, -RZ, R46.H0_H0 ;  /* 0x2000002eff677230 */ /* 0x004fe20000004100 */
[----:B------:R-:W-:Y:S01]  /*2fa0*/  FMUL.FTZ R144, R84, R127 ;  /* 0x0000007f54907220 */ /* 0x000fe20000410000 */
[----:B------:R-:W-:-:S05]  /*2fb0*/  HADD2.F32 R108, -RZ, R47.H1_H1 ;  /* 0x3000002fff6c7230 */ /* 0x000fca0000004100 */
[----:B------:R-:W-:Y:S01]  /*2fc0*/  MUFU.EX2 R124, R124 ;  /* 0x0000007c007c7308 */ /* 0x000fe20000000800 */
[----:B------:R-:W-:Y:S02]  /*2fd0*/  HADD2.F32 R107, -RZ, R48.H0_H0 ;  /* 0x20000030ff6b7230 */ /* 0x000fe40000004100 */
[----:B------:R-:W-:Y:S02]  /*2fe0*/  HADD2.F32 R118, -RZ, R40.H0_H0 ;  /* 0x20000028ff767230 */ /* 0x000fe40000004100 */
[--C-:B------:R-:W-:Y:S02]  /*2ff0*/  HADD2.F32 R114, -RZ, R51.reuse.H0_H0 ;  /* 0x20000033ff727230 */ /* 0x100fe40000004100 */
[----:B------:R-:W-:Y:S02]  /*3000*/  HADD2.F32 R117, -RZ, R51.H1_H1 ;  /* 0x30000033ff757230 */ /* 0x000fe40000004100 */
[----:B------:R-:W-:Y:S02]  /*3010*/  HADD2.F32 R104, -RZ, R45.H1_H1 ;  /* 0x3000002dff687230 */ /* 0x000fe40000004100 */
[----:B------:R-:W-:-:S02]  /*3020*/  HADD2.F32 R51, -RZ, R36.H1_H1 ;  /* 0x30000024ff337230 */ /* 0x000fc40000004100 */
[----:B------:R-:W-:Y:S02]  /*3030*/  HADD2.F32 R126, -RZ, R43.H0_H0 ;  /* 0x2000002bff7e7230 */ /* 0x000fe40000004100 */
[----:B------:R-:W-:Y:S01]  /*3040*/  HADD2.F32 R120, -RZ, R41.H0_H0 ;  /* 0x20000029ff787230 */ /* 0x000fe20000004100 */
[----:B------:R-:W-:Y:S01]  /*3050*/  FMUL.FTZ R51, R70, R51 ;  /* 0x0000003346337220 */ /* 0x000fe20000410000 */
[----:B------:R-:W-:Y:S02]  /*3060*/  HADD2.F32 R156, -RZ, R37.H0_H0 ;  /* 0x20000025ff9c7230 */ /* 0x000fe40000004100 */
[----:B------:R-:W-:Y:S02]  /*3070*/  HADD2.F32 R121, -RZ, R41.H1_H1 ;  /* 0x30000029ff797230 */ /* 0x000fe40000004100 */
[--C-:B------:R-:W-:Y:S02]  /*3080*/  HADD2.F32 R122, -RZ, R42.reuse.H0_H0 ;  /* 0x2000002aff7a7230 */ /* 0x100fe40000004100 */
[----:B------:R-:W-:Y:S01]  /*3090*/  HADD2.F32 R123, -RZ, R42.H1_H1 ;  /* 0x3000002aff7b7230 */ /* 0x000fe20000004100 */
[----:B------:R-:W-:Y:S01]  /*30a0*/  FMUL.FTZ R143, R83, R126 ;  /* 0x0000007e538f7220 */ /* 0x000fe20000410000 */
[----:B------:R-:W-:Y:S01]  /*30b0*/  HADD2.F32 R155, -RZ, R37.H1_H1 ;  /* 0x30000025ff9b7230 */ /* 0x000fe20000004100 */
[----:B------:R-:W-:-:S02]  /*30c0*/  FMUL.FTZ R126, R80, R119 ;  /* 0x00000077507e7220 */ /* 0x000fc40000410000 */
[----:B------:R-:W-:Y:S02]  /*30d0*/  FMUL.FTZ R147, R79, R120 ;  /* 0x000000784f937220 */ /* 0x000fe40000410000 */
[----:B------:R-:W-:Y:S02]  /*30e0*/  FMUL.FTZ R156, R71, R156 ;  /* 0x0000009c479c7220 */ /* 0x000fe40000410000 */
[----:B------:R-:W-:Y:S02]  /*30f0*/  FMUL.FTZ R148, R80, R121 ;  /* 0x0000007950947220 */ /* 0x000fe40000410000 */
[C---:B------:R-:W-:Y:S02]  /*3100*/  FMUL.FTZ R145, R81.reuse, R122 ;  /* 0x0000007a51917220 */ /* 0x040fe40000410000 */
[----:B------:R-:W-:Y:S02]  /*3110*/  FMUL.FTZ R146, R82, R123 ;  /* 0x0000007b52927220 */ /* 0x000fe40000410000 */
[----:B------:R-:W-:-:S02]  /*3120*/  FMUL.FTZ R120, R81, R119 ;  /* 0x0000007751787220 */ /* 0x000fc40000410000 */
[-C--:B------:R-:W-:Y:S02]  /*3130*/  FMUL.FTZ R121, R82, R119.reuse ;  /* 0x0000007752797220 */ /* 0x080fe40000410000 */
[-C--:B------:R-:W-:Y:S02]  /*3140*/  FMUL.FTZ R122, R83, R119.reuse ;  /* 0x00000077537a7220 */ /* 0x080fe40000410000 */
[----:B------:R-:W-:Y:S01]  /*3150*/  FMUL.FTZ R123, R84, R119 ;  /* 0x00000077547b7220 */ /* 0x000fe20000410000 */
[--C-:B------:R-:W-:Y:S01]  /*3160*/  HADD2.F32 R154, -RZ, R38.reuse.H0_H0 ;  /* 0x20000026ff9a7230 */ /* 0x100fe20000004100 */
[----:B------:R-:W-:Y:S01]  /*3170*/  FMUL.FTZ R155, R72, R155 ;  /* 0x0000009b489b7220 */ /* 0x000fe20000410000 */
[----:B------:R-:W-:Y:S01]  /*3180*/  MUFU.EX2 R120, R120 ;  /* 0x0000007800787308 */ /* 0x000fe20000000800 */
[----:B------:R-:W-:Y:S02]  /*3190*/  HADD2.F32 R153, -RZ, R38.H1_H1 ;  /* 0x30000026ff997230 */ /* 0x000fe40000004100 */
[----:B------:R-:W-:-:S02]  /*31a0*/  FMUL.FTZ R154, R73, R154 ;  /* 0x0000009a499a7220 */ /* 0x000fc40000410000 */
[----:B------:R-:W-:Y:S01]  /*31b0*/  FMUL.FTZ R155, R104, R155 ;  /* 0x0000009b689b7220 */ /* 0x000fe20000410000 */
[--C-:B------:R-:W-:Y:S02]  /*31c0*/  HADD2.F32 R112, -RZ, R50.reuse.H0_H0 ;  /* 0x20000032ff707230 */ /* 0x100fe40000004100 */
[----:B------:R-:W-:Y:S01]  /*31d0*/  HADD2.F32 R115, -RZ, R50.H1_H1 ;  /* 0x30000032ff737230 */ /* 0x000fe20000004100 */
[----:B------:R-:W-:Y:S01]  /*31e0*/  FMUL.FTZ R153, R74, R153 ;  /* 0x000000994a997220 */ /* 0x000fe20000410000 */
[----:B------:R-:W-:Y:S01]  /*31f0*/  HADD2.F32 R50, -RZ, R39.H0_H0 ;  /* 0x20000027ff327230 */ /* 0x000fe20000004100 */
[----:B------:R-:W-:-:S04]  /*3200*/  FMUL.FTZ R154, R103, R154 ;  /* 0x0000009a679a7220 */ /* 0x000fc80000410000 */
[----:B------:R-:W-:Y:S01]  /*3210*/  FMUL.FTZ R50, R75, R50 ;  /* 0x000000324b327220 */ /* 0x000fe20000410000 */
[----:B------:R-:W-:Y:S01]  /*3220*/  MUFU.EX2 R121, R121 ;  /* 0x0000007900797308 */ /* 0x000fe20000000800 */
[----:B------:R-:W-:Y:S02]  /*3230*/  FMUL.FTZ R148, R113, R148 ;  /* 0x0000009471947220 */ /* 0x000fe40000410000 */
[----:B------:R-:W-:-:S05]  /*3240*/  FMUL.FTZ R145, R112, R145 ;  /* 0x0000009170917220 */ /* 0x000fca0000410000 */
[----:B------:R-:W-:Y:S01]  /*3250*/  MUFU.EX2 R122, R122 ;  /* 0x0000007a007a7308 */ /* 0x000fe20000000800 */
[----:B------:R-:W-:-:S07]  /*3260*/  FMUL.FTZ R146, R115, R146 ;  /* 0x0000009273927220 */ /* 0x000fce0000410000 */
[----:B------:R-:W-:Y:S01]  /*3270*/  MUFU.EX2 R123, R123 ;  /* 0x0000007b007b7308 */ /* 0x000fe20000000800 */
[----:B---3--:R-:W-:Y:S04]  /*3280*/  STS.128 [R7+0x1080], R52 ;  /* 0x0010803407007388 */ /* 0x008fe80000000c00 */
[----:B------:R0:W-:Y:S01]  /*3290*/  STS.128 [R7+0x1280], R56 ;  /* 0x0012803807007388 */ /* 0x0001e20000000c00 */
[----:B------:R-:W-:-:S06]  /*32a0*/  NOP ;  /* 0x0000000000007918 */ /* 0x000fcc0000000000 */
[----:B------:R-:W2:Y:S04]  /*32b0*/  LDS.128 R60, [R106.X16+0x1080] ;  /* 0x001080006a3c7984 */ /* 0x000ea8000000cc00 */
[----:B------:R3:W4:Y:S04]  /*32c0*/  LDS.128 R52, [R106.X16+0x1090] ;  /* 0x001090006a347984 */ /* 0x000728000000cc00 */
[----:B-1----:R1:W-:Y:S04]  /*32d0*/  STS [R105+0x6d50], R142 ;  /* 0x006d508e69007388 */ /* 0x0023e80000000800 */
[----:B------:R-:W-:Y:S01]  /*32e0*/  BAR.SYNC.DEFER_BLOCKING 0x0 ;  /* 0x0000000000007b1d */ /* 0x000fe20000010000 */
[----:B0-----:R-:W-:-:S06]  /*32f0*/  FMUL.FTZ R59, R70, R119 ;  /* 0x00000077463b7220 */ /* 0x001fcc0000410000 */
[----:B------:R-:W0:Y:S01]  /*3300*/  MUFU.EX2 R59, R59 ;  /* 0x0000003b003b7308 */ /* 0x000e220000000800 */
[----:B---3--:R-:W-:Y:S02]  /*3310*/  HADD2.F32 R106, -RZ, R46.H1_H1 ;  /* 0x3000002eff6a7230 */ /* 0x008fe40000004100 */
[----:B-1----:R-:W-:Y:S02]  /*3320*/  HADD2.F32 R105, -RZ, R47.H0_H0 ;  /* 0x2000002fff697230 */ /* 0x002fe40000004100 */
[--C-:B------:R-:W-:Y:S01]  /*3330*/  HADD2.F32 R56, -RZ, R44.reuse.H0_H0 ;  /* 0x2000002cff387230 */ /* 0x100fe20000004100 */
[----:B------:R1:W5:Y:S01]  /*3340*/  @!P0 LDG.E.64 R100, [R110.64] ;  /* 0x0000001a6e648981 */ /* 0x000362000c1e1b00 */
[----:B0-----:R-:W-:Y:S01]  /*3350*/  FMUL.FTZ R128, R142, R59 ;  /* 0x0000003b8e807220 */ /* 0x001fe20000410000 */
[----:B------:R-:W-:Y:S01]  /*3360*/  HADD2.F32 R58, -RZ, R44.H1_H1 ;  /* 0x3000002cff3a7230 */ /* 0x000fe20000004100 */
[----:B------:R-:W-:Y:S01]  /*3370*/  ISETP.NE.AND P0, PT, R4, 0x7f, PT ;  /* 0x0000007f0400780c */ /* 0x000fe20003f05270 */
[--C-:B--2---:R-:W-:Y:S01]  /*3380*/  HADD2.F32 R140, -RZ, R60.reuse.H0_H0 ;  /* 0x2000003cff8c7230 */ /* 0x104fe20000004100 */
[----:B------:R-:W-:Y:S01]  /*3390*/  FMUL.FTZ R127, R109, R128 ;  /* 0x000000806d7f7220 */ /* 0x000fe20000410000 */
[--C-:B------:R-:W-:Y:S01]  /*33a0*/  HADD2.F32 R141, -RZ, R61.reuse.H0_H0 ;  /* 0x2000003dff8d7230 */ /* 0x100fe20000004100 */
[----:B------:R-:W-:Y:S01]  /*33b0*/  FMUL.FTZ R158, R58, R51 ;  /* 0x000000333a9e7220 */ /* 0x000fe20000410000 */
[----:B------:R-:W-:Y:S01]  /*33c0*/  HADD2.F32 R136, -RZ, R61.H1_H1 ;  /* 0x3000003dff887230 */ /* 0x000fe20000004100 */
[----:B------:R-:W-:Y:S01]  /*33d0*/  FMUL.FTZ R61, R76, R119 ;  /* 0x000000774c3d7220 */ /* 0x000fe20000410000 */
[----:B-1----:R-:W-:Y:S01]  /*33e0*/  HADD2.F32 R110, -RZ, R49.H0_H0 ;  /* 0x20000031ff6e7230 */ /* 0x002fe20000004100 */
[----:B------:R-:W-:Y:S01]  /*33f0*/  FMUL.FTZ R128, R116, R127 ;  /* 0x0000007f74807220 */ /* 0x000fe20000410000 */
[----:B------:R-:W-:Y:S01]  /*3400*/  HADD2.F32 R49, -RZ, R60.H1_H1 ;  /* 0x3000003cff317230 */ /* 0x000fe20000004100 */
[----:B------:R-:W-:Y:S01]  /*3410*/  FMUL.FTZ R60, R75, R119 ;  /* 0x000000774b3c7220 */ /* 0x000fe20000410000 */
[--C-:B------:R-:W-:Y:S01]  /*3420*/  HADD2.F32 R47, -RZ, R63.reuse.H0_H0 ;  /* 0x2000003fff2f7230 */ /* 0x100fe20000004100 */
[----:B------:R-:W-:Y:S01]  /*3430*/  MUFU.EX2 R61, R61 ;  /* 0x0000003d003d7308 */ /* 0x000fe20000000800 */
[----:B------:R-:W-:Y:S01]  /*3440*/  HADD2.F32 R46, -RZ, R63.H1_H1 ;  /* 0x3000003fff2e7230 */ /* 0x000fe20000004100 */
        /* <DEDUP_REMOVED lines=9> */
[----:B------:R-:W-:Y:S01]  /*34e0*/  HADD2.F32 R44, -RZ, R36.H0_H0 ;  /* 0x20000024ff2c7230 */ /* 0x000fe20000004100 */
[C---:B------:R-:W-:Y:S01]  /*34f0*/  FMUL.FTZ R150, R78.reuse, R63 ;  /* 0x0000003f4e967220 */ /* 0x040fe20000410000 */
[----:B------:R-:W-:Y:S01]  /*3500*/  HADD2.F32 R57, -RZ, R45.H0_H0 ;  /* 0x2000002dff397230 */ /* 0x000fe20000004100 */
[-C--:B------:R-:W-:Y:S01]  /*3510*/  FMUL.FTZ R63, R78, R119.reuse ;  /* 0x000000774e3f7220 */ /* 0x080fe20000410000 */
[----:B------:R-:W-:Y:S01]  /*3520*/  HADD2.F32 R45, -RZ, R39.H1_H1 ;  /* 0x30000027ff2d7230 */ /* 0x000fe20000004100 */
[----:B------:R-:W-:Y:S01]  /*3530*/  FMUL.FTZ R157, R69, R44 ;  /* 0x0000002c459d7220 */ /* 0x000fe20000410000 */
[----:B------:R-:W1:Y:S01]  /*3540*/  MUFU.EX2 R62, R62 ;  /* 0x0000003e003e7308 */ /* 0x000e620000000800 */
[----:B------:R-:W-:Y:S01]  /*3550*/  FMUL.FTZ R44, R77, R118 ;  /* 0x000000764d2c7220 */ /* 0x000fe20000410000 */
[----:B----4-:R-:W-:Y:S01]  /*3560*/  HADD2.F32 R128, -RZ, R54.H0_H0 ;  /* 0x20000036ff807230 */ /* 0x010fe20000004100 */
[----:B------:R-:W-:Y:S01]  /*3570*/  FMUL.FTZ R118, R79, R119 ;  /* 0x000000774f767220 */ /* 0x000fe20000410000 */
[----:B------:R-:W-:Y:S01]  /*3580*/  BSSY B0, `(.L_x_2142) ;  /* 0x000003b000007945 */ /* 0x000fe20003800000 */
[----:B------:R-:W-:-:S02]  /*3590*/  FMUL.FTZ R45, R76, R45 ;  /* 0x0000002d4c2d7220 */ /* 0x000fc40000410000 */
[----:B------:R-:W-:Y:S01]  /*35a0*/  FMUL.FTZ R149, R107, R44 ;  /* 0x0000002c6b957220 */ /* 0x000fe20000410000 */
[----:B------:R-:W2:Y:S01]  /*35b0*/  MUFU.EX2 R63, R63 ;  /* 0x0000003f003f7308 */ /* 0x000ea20000000800 */
[----:B0-----:R-:W-:Y:S01]  /*35c0*/  FMUL.FTZ R44, R60, R127 ;  /* 0x0000007f3c2c7220 */ /* 0x001fe20000410000 */
[----:B------:R-:W-:Y:S01]  /*35d0*/  HADD2.F32 R127, -RZ, R53.H0_H0 ;  /* 0x20000035ff7f7230 */ /* 0x000fe20000004100 */
[----:B------:R-:W-:Y:S02]  /*35e0*/  FMUL.FTZ R157, R56, R157 ;  /* 0x0000009d389d7220 */ /* 0x000fe40000410000 */
[----:B------:R-:W-:Y:S02]  /*35f0*/  FMUL.FTZ R152, R108, R45 ;  /* 0x0000002d6c987220 */ /* 0x000fe40000410000 */
[----:B------:R-:W-:Y:S01]  /*3600*/  FMUL.FTZ R45, R61, R44 ;  /* 0x0000002c3d2d7220 */ /* 0x000fe20000410000 */
[----:B------:R-:W0:Y:S01]  /*3610*/  MUFU.EX2 R118, R118 ;  /* 0x0000007600767308 */ /* 0x000e220000000800 */
[----:B------:R-:W-:-:S02]  /*3620*/  FMUL.FTZ R156, R57, R156 ;  /* 0x0000009c399c7220 */ /* 0x000fc40000410000 */
[----:B------:R-:W-:Y:S02]  /*3630*/  FFMA.FTZ R51, R157, R59, R158 ;  /* 0x0000003b9d337223 */ /* 0x000fe4000001009e */
[----:B-1----:R-:W-:Y:S02]  /*3640*/  FMUL.FTZ R44, R62, R45 ;  /* 0x0000002d3e2c7220 */ /* 0x002fe40000410000 */
[----:B------:R-:W-:Y:S01]  /*3650*/  FFMA.FTZ R51, R109, R51, R156 ;  /* 0x000000336d337223 */ /* 0x000fe2000001009c */
[----:B------:R1:W3:Y:S01]  /*3660*/  MUFU.EX2 R119, R126 ;  /* 0x0000007e00777308 */ /* 0x0002e20000000800 */
[----:B--2---:R-:W-:Y:S02]  /*3670*/  FMUL.FTZ R45, R63, R44 ;  /* 0x0000002c3f2d7220 */ /* 0x004fe40000410000 */
[----:B------:R-:W-:Y:S02]  /*3680*/  FFMA.FTZ R51, R116, R51, R155 ;  /* 0x0000003374337223 */ /* 0x000fe4000001009b */
[----:B------:R-:W-:Y:S01]  /*3690*/  FMUL.FTZ R151, R105, R50 ;  /* 0x0000003269977220 */ /* 0x000fe20000410000 */
[----:B------:R-:W-:Y:S01]  /*36a0*/  HADD2.F32 R50, -RZ, R53.H1_H1 ;  /* 0x30000035ff327230 */ /* 0x000fe20000004100 */
[----:B------:R-:W-:-:S02]  /*36b0*/  FFMA.FTZ R51, R125, R51, R154 ;  /* 0x000000337d337223 */ /* 0x000fc4000001009a */
[----:B0-----:R-:W-:Y:S01]  /*36c0*/  FMUL.FTZ R44, R118, R45 ;  /* 0x0000002d762c7220 */ /* 0x001fe20000410000 */
[----:B-1----:R-:W-:Y:S01]  /*36d0*/  HADD2.F32 R126, -RZ, R55.H0_H0 ;  /* 0x20000037ff7e7230 */ /* 0x002fe20000004100 */
[----:B------:R-:W-:Y:S02]  /*36e0*/  FFMA.FTZ R51, R124, R51, R153 ;  /* 0x000000337c337223 */ /* 0x000fe40000010099 */
[----:B------:R-:W-:Y:S02]  /*36f0*/  FMUL.FTZ R150, R111, R150 ;  /* 0x000000966f967220 */ /* 0x000fe40000410000 */
[----:B------:R-:W-:Y:S02]  /*3700*/  FFMA.FTZ R51, R60, R51, R151 ;  /* 0x000000333c337223 */ /* 0x000fe40000010097 */
[----:B---3--:R-:W-:Y:S02]  /*3710*/  FMUL.FTZ R129, R119, R44 ;  /* 0x0000002c77817220 */ /* 0x008fe40000410000 */
[----:B------:R-:W-:-:S02]  /*3720*/  FFMA.FTZ R51, R61, R51, R152 ;  /* 0x000000333d337223 */ /* 0x000fc40000010098 */
[----:B------:R-:W-:Y:S01]  /*3730*/  FMUL.FTZ R44, R120, R129 ;  /* 0x00000081782c7220 */ /* 0x000fe20000410000 */
[----:B------:R-:W-:Y:S01]  /*3740*/  HADD2.F32 R129, -RZ, R54.H1_H1 ;  /* 0x30000036ff817230 */ /* 0x000fe20000004100 */
[----:B------:R-:W-:Y:S01]  /*3750*/  FFMA.FTZ R51, R62, R51, R149 ;  /* 0x000000333e337223 */ /* 0x000fe20000010095 */
[----:B------:R0:W1:Y:S01]  /*3760*/  @P0 LDS R54, [R4.X4+0x7554] ;  /* 0x0075540004360984 */ /* 0x0000620000004800 */
[----:B------:R-:W-:Y:S02]  /*3770*/  FMUL.FTZ R147, R110, R147 ;  /* 0x000000936e937220 */ /* 0x000fe40000410000 */
[----:B------:R-:W-:Y:S02]  /*3780*/  FFMA.FTZ R51, R63, R51, R150 ;  /* 0x000000333f337223 */ /* 0x000fe40000010096 */
[----:B------:R-:W-:Y:S02]  /*3790*/  FMUL.FTZ R143, R114, R143 ;  /* 0x0000008f728f7220 */ /* 0x000fe40000410000 */
[----:B------:R-:W-:Y:S01]  /*37a0*/  FFMA.FTZ R45, R118, R51, R147 ;  /* 0x00000033762d7223 */ /* 0x000fe20000010093 */
[--C-:B------:R-:W-:Y:S01]  /*37b0*/  HADD2.F32 R51, -RZ, R52.reuse.H0_H0 ;  /* 0x20000034ff337230 */ /* 0x100fe20000004100 */
[----:B------:R-:W-:Y:S01]  /*37c0*/  FMUL.FTZ R53, R121, R44 ;  /* 0x0000002c79357220 */ /* 0x000fe20000410000 */
[----:B------:R-:W-:Y:S01]  /*37d0*/  HADD2.F32 R52, -RZ, R52.H1_H1 ;  /* 0x30000034ff347230 */ /* 0x000fe20000004100 */
[----:B------:R-:W-:-:S02]  /*37e0*/  FFMA.FTZ R45, R119, R45, R148 ;  /* 0x0000002d772d7223 */ /* 0x000fc40000010094 */
[----:B------:R-:W-:Y:S02]  /*37f0*/  FMUL.FTZ R144, R117, R144 ;  /* 0x0000009075907220 */ /* 0x000fe40000410000 */
[----:B------:R-:W-:Y:S02]  /*3800*/  FFMA.FTZ R45, R120, R45, R145 ;  /* 0x0000002d782d7223 */ /* 0x000fe40000010091 */
[----:B------:R-:W-:Y:S01]  /*3810*/  FMUL.FTZ R44, R122, R53 ;  /* 0x000000357a2c7220 */ /* 0x000fe20000410000 */
[----:B------:R-:W-:Y:S01]  /*3820*/  HADD2.F32 R53, -RZ, R55.H1_H1 ;  /* 0x30000037ff357230 */ /* 0x000fe20000004100 */
[----:B------:R-:W-:Y:S01]  /*3830*/  FFMA.FTZ R45, R121, R45, R146 ;  /* 0x0000002d792d7223 */ /* 0x000fe20000010092 */
[----:B------:R-:W-:Y:S01]  /*3840*/  LEA.HI R55, R4, R4, RZ, 0x1e ;  /* 0x0000000404377211 */ /* 0x000fe200078ff0ff */
[----:B------:R-:W-:Y:S02]  /*3850*/  FMUL.FTZ R44, R123, R44 ;  /* 0x0000002c7b2c7220 */ /* 0x000fe40000410000 */
[----:B------:R-:W-:-:S04]  /*3860*/  FFMA.FTZ R45, R122, R45, R143 ;  /* 0x0000002d7a2d7223 */ /* 0x000fc8000001008f */
[----:B------:R-:W-:Y:S01]  /*3870*/  FFMA.FTZ R45, R123, R45, R144 ;  /* 0x0000002d7b2d7223 */ /* 0x000fe20000010090 */
[----:B------:R-:W-:Y:S05]  /*3880*/  @P0 BRA `(.L_x_2143) ;  /* 0x000000a000000947 */ /* 0x000fea0003800000 */
[----:B0-----:R-:W-:Y:S01]  /*3890*/  ULDC UR22, c[0x0][0x174] ;  /* 0x00005d0000167ab9 */ /* 0x001fe20000000800 */
[----:B-1----:R-:W-:Y:S01]  /*38a0*/  MOV R54, 0x3f800000 ;  /* 0x3f80000000367802 */ /* 0x002fe20000000f00 */
        /* <DEDUP_REMOVED lines=8> */
.L_x_2143:
[----:B0-----:R-:W-:Y:S05]  /*3930*/  BSYNC B0 ;  /* 0x0000000000007941 */ /* 0x001fea0003800000 */
.L_x_2142:
        /* <DEDUP_REMOVED lines=34> */
.L_x_2197:
        /* <DEDUP_REMOVED lines=24> */
.L_x_2198:
        /* <DEDUP_REMOVED lines=10> */
[----:B-1---5:R-:W-:Y:S05]  /*3d80*/  CALL.REL.NOINC `($__internal_88_$__cuda_sm70_shflsync_idx_p) ;  /* 0x0000469000007944 */ /* 0x022fea0003c00000 */
.L_x_2148:
[----:B------:R-:W-:Y:S05]  /*3d90*/  BRA.CONV ~URZ, `(.L_x_2149) ;  /* 0x000000637f007947 */ /* 0x000fea000b800000 */
[----:B-1----:R-:W-:Y:S01]  /*3da0*/  HFMA2.MMA R47, -RZ, RZ, 0, 1.847743988037109375e-06 ;  /* 0x0000001fff2f7435 */ /* 0x002fe200000001ff */
[----:B0-----:R-:W-:-:S02]  /*3db0*/  MOV R50, R162 ;  /* 0x000000a200327202 */ /* 0x001fc40000000f00 */
[----:B------:R-:W-:Y:S02]  /*3dc0*/  MOV R49, 0x1f ;  /* 0x0000001f00317802 */ /* 0x000fe40000000f00 */
[----:B------:R-:W-:Y:S02]  /*3dd0*/  MOV R46, 0xffffffff ;  /* 0xffffffff002e7802 */ /* 0x000fe40000000f00 */
[----:B------:R-:W-:Y:S02]  /*3de0*/  MOV R48, 0x3e00 ;  /* 0x00003e0000307802 */ /* 0x000fe40000000f00 */
[----:B-----5:R-:W-:Y:S05]  /*3df0*/  CALL.REL.NOINC `($__internal_88_$__cuda_sm70_shflsync_idx_p) ;  /* 0x0000462000007944 */ /* 0x020fea0003c00000 */
.L_x_2149:
[----:B------:R-:W-:Y:S05]  /*3e00*/  BRA.DIV ~URZ, `(.L_x_2150) ;  /* 0x00003c727f007947 */ /* 0x000fea000b800000 */
[----:B-----5:R-:W2:Y:S04]  /*3e10*/  SHFL.IDX PT, R100, R100, RZ, 0x1f ;  /* 0x00001fff64647589 */ /* 0x020ea800000e0000 */
[----:B0-----:R0:W3:Y:S04]  /*3e20*/  SHFL.IDX PT, R49, R101, RZ, 0x1f ;  /* 0x00001fff65317589 */ /* 0x0010e800000e0000 */
[----:B------:R-:W4:Y:S04]  /*3e30*/  SHFL.UP PT, R53, R53, 0x1, RZ ;  /* 0x0420000035357989 */ /* 0x000f2800000e00ff */
[----:B------:R-:W1:Y:S02]  /*3e40*/  SHFL.UP PT, R162, R162, 0x1, RZ ;  /* 0x04200000a2a27989 */ /* 0x000e6400000e00ff */
.L_x_2199:
        /* <DEDUP_REMOVED lines=16> */
.L_x_2145:
[----:B0-----:R-:W-:Y:S05]  /*3f50*/  BSYNC B0 ;  /* 0x0000000000007941 */ /* 0x001fea0003800000 */
.L_x_2144:
        /* <DEDUP_REMOVED lines=18> */
[----:B------:R-:W0:Y:S03]  /*4080*/  LDS R44, [R55.X8+0x6344] ;  /* 0x00634400372c7984 */ /* 0x000e260000008800 */
[----:B------:R-:W-:-:S04]  /*4090*/  FFMA.FTZ R45, R63, R45, R132 ;  /* 0x0000002d3f2d7223 */ /* 0x000fc80000010084 */
[----:B------:R-:W-:Y:S02]  /*40a0*/  FFMA.FTZ R45, R62, R45, R135 ;  /* 0x0000002d3e2d7223 */ /* 0x000fe40000010087 */
[----:B0-----:R-:W-:Y:S02]  /*40b0*/  FFMA.FTZ R142, R142, R44, R157 ;  /* 0x0000002c8e8e7223 */ /* 0x001fe4000001009d */
[----:B------:R-:W-:Y:S02]  /*40c0*/  FMUL.FTZ R44, R118, R47 ;  /* 0x0000002f762c7220 */ /* 0x000fe40000410000 */
[----:B-----5:R-:W-:Y:S02]  /*40d0*/  FFMA.FTZ R101, R59, R142, R158 ;  /* 0x0000008e3b657223 */ /* 0x020fe4000001009e */
[----:B------:R-:W-:Y:S02]  /*40e0*/  FMUL.FTZ R47, R63, R44 ;  /* 0x0000002c3f2f7220 */ /* 0x000fe40000410000 */
[----:B------:R-:W-:-:S02]  /*40f0*/  FFMA.FTZ R156, R109, R101, R156 ;  /* 0x000000656d9c7223 */ /* 0x000fc4000001009c */
[----:B------:R-:W-:Y:S02]  /*4100*/  FMUL.FTZ R44, R62, R47 ;  /* 0x0000002f3e2c7220 */ /* 0x000fe40000410000 */
[----:B------:R-:W-:Y:S02]  /*4110*/  FFMA.FTZ R155, R116, R156, R155 ;  /* 0x0000009c749b7223 */ /* 0x000fe4000001009b */
[----:B------:R-:W-:Y:S02]  /*4120*/  FMUL.FTZ R47, R61, R44 ;  /* 0x0000002c3d2f7220 */ /* 0x000fe40000410000 */
        /* <DEDUP_REMOVED lines=51> */
.L_x_2200:
        /* <DEDUP_REMOVED lines=26> */
.L_x_2201:
        /* <DEDUP_REMOVED lines=20> */
.L_x_2152:
[----:B01----:R-:W-:Y:S05]  /*4740*/  BSYNC B0 ;  /* 0x0000000000007941 */ /* 0x003fea0003800000 */
.L_x_2151:
[----:B------:R-:W-:Y:S01]  /*4750*/  WARPSYNC 0xffffffff ;  /* 0xffffffff00007948 */ /* 0x000fe20003800000 */
[----:B------:R-:W-:Y:S01]  /*4760*/  BAR.SYNC.DEFER_BLOCKING 0x0 ;  /* 0x0000000000007b1d */ /* 0x000fe20000010000 */
[----:B------:R-:W-:Y:S01]  /*4770*/  ISETP.NE.AND P0, PT, R4, RZ, PT ;  /* 0x000000ff0400720c */ /* 0x000fe20003f05270 */
[----:B--2---:R-:W-:Y:S01]  /*4780*/  HADD2.F32 R46, -RZ, R42.H0_H0 ;  /* 0x2000002aff2e7230 */ /* 0x004fe20000004100 */
[----:B------:R-:W-:Y:S01]  /*4790*/  MOV R53, UR7 ;  /* 0x0000000700357c02 */ /* 0x000fe20008000f00 */
[----:B------:R-:W-:Y:S01]  /*47a0*/  HADD2.F32 R49, -RZ, R41.H1_H1 ;  /* 0x30000029ff317230 */ /* 0x000fe20000004100 */
[----:B------:R-:W-:Y:S01]  /*47b0*/  P2R R47, PR, RZ, 0x1 ;  /* 0x00000001ff2f7803 */ /* 0x000fe20000000000 */
[----:B------:R-:W-:Y:S01]  /*47c0*/  HADD2.F32 R158, -RZ, R40.H0_H0 ;  /* 0x20000028ff9e7230 */ /* 0x000fe20000004100 */
[----:B------:R-:W-:Y:S01]  /*47d0*/  FMUL.FTZ R47, R81, R46 ;  /* 0x0000002e512f7220 */ /* 0x000fe20000410000 */
[----:B------:R-:W-:Y:S01]  /*47e0*/  ULDC.64 UR22, c[0x0][0x298] ;  /* 0x0000a60000167ab9 */ /* 0x000fe20000000a00 */
[----:B------:R-:W-:Y:S01]  /*47f0*/  FMUL.FTZ R52, R80, R49 ;  /* 0x0000003150347220 */ /* 0x000fe20000410000 */
[----:B------:R-:W-:Y:S01]  /*4800*/  UIMAD UR22, UR34, UR22, URZ ;  /* 0x00000016221672a4 */ /* 0x000fe2000f8e023f */
[----:B------:R-:W-:Y:S01]  /*4810*/  FFMA.FTZ R47, R112, -R47, R145 ;  /* 0x8000002f702f7223 */ /* 0x000fe20000010091 */
[----:B------:R-:W-:Y:S01]  /*4820*/  UIADD3 UR42, UP0, UR16, -0x800, URZ ;  /* 0xfffff800102a7890 */ /* 0x000fe2000ff1e03f */
[----:B------:R-:W-:Y:S01]  /*4830*/  FMUL.FTZ R160, R77, R158 ;  /* 0x0000009e4da07220 */ /* 0x000fe20000410000 */
[----:B------:R-:W-:Y:S01]  /*4840*/  UIMAD UR24, UR35, UR23, UR22 ;  /* 0x00000017231872a4 */ /* 0x000fe2000f8e0216 */
[----:B------:R-:W-:Y:S01]  /*4850*/  FMUL.FTZ R145, R21, R145 ;  /* 0x0000009115917220 */ /* 0x000fe20000410000 */
[----:B------:R-:W-:Y:S01]  /*4860*/  BSSY B0, `(.L_x_2155) ;  /* 0x000014b000007945 */ /* 0x000fe20003800000 */
[----:B------:R-:W-:Y:S01]  /*4870*/  FFMA.FTZ R159, R107, -R160, R149 ;  /* 0x800000a06b9f7223 */ /* 0x000fe20000010095 */
[----:B------:R-:W-:Y:S01]  /*4880*/  ULDC.64 UR22, c[0x0][0x2b8] ;  /* 0x0000ae0000167ab9 */ /* 0x000fe20000000a00 */
[----:B------:R-:W-:Y:S01]  /*4890*/  FMUL.FTZ R149, R16, R149 ;  /* 0x0000009510957220 */ /* 0x000fe20000410000 */
[----:B------:R-:W-:Y:S01]  /*48a0*/  UIMAD UR22, UR34, UR22, URZ ;  /* 0x00000016221672a4 */ /* 0x000fe2000f8e023f */
[----:B------:R-:W0:Y:S03]  /*48b0*/  LDS R55, [R55.X8+0x6854] ;  /* 0x0068540037377984 */ /* 0x000e260000008800 */
[----:B------:R-:W-:Y:S01]  /*48c0*/  UIMAD UR22, UR35, UR23, UR22 ;  /* 0x00000017231672a4 */ /* 0x000fe2000f8e0216 */
[----:B------:R1:W-:Y:S02]  /*48d0*/  @!P0 STS.64 [R53.X8+0x7750], R44 ;  /* 0x0077502c35008388 */ /* 0x0003e40000008a00 */
[----:B-1----:R-:W-:-:S02]  /*48e0*/  FFMA.FTZ R44, R113, -R52, R148 ;  /* 0x80000034712c7223 */ /* 0x002fc40000010094 */
[----:B0-----:R-:W-:Y:S01]  /*48f0*/  FFMA.FTZ R54, R55, R54, R127 ;  /* 0x0000003637367223 */ /* 0x001fe2000001007f */
[----:B------:R-:W-:-:S03]  /*4900*/  HADD2.F32 R55, -RZ, R38.H1_H1 ;  /* 0x30000026ff377230 */ /* 0x000fc60000004100 */
[----:B------:R-:W-:-:S04]  /*4910*/  FFMA.FTZ R123, R123, R54, R126 ;  /* 0x000000367b7b7223 */ /* 0x000fc8000001007e */
[----:B------:R-:W-:Y:S02]  /*4920*/  FFMA.FTZ R122, R122, R123, R129 ;  /* 0x0000007b7a7a7223 */ /* 0x000fe40000010081 */
[----:B------:R-:W-:Y:S02]  /*4930*/  FMUL.FTZ R165, R123, UR41 ;  /* 0x000000297ba57c20 */ /* 0x000fe40008410000 */
[----:B------:R-:W-:Y:S02]  /*4940*/  FFMA.FTZ R121, R121, R122, R128 ;  /* 0x0000007a79797223 */ /* 0x000fe40000010080 */
[----:B------:R-:W-:Y:S02]  /*4950*/  FMUL.FTZ R162, R122, UR41 ;  /* 0x000000297aa27c20 */ /* 0x000fe40008410000 */
[----:B------:R-:W-:Y:S02]  /*4960*/  FFMA.FTZ R120, R120, R121, R131 ;  /* 0x0000007978787223 */ /* 0x000fe40000010083 */
[----:B------:R-:W-:-:S02]  /*4970*/  FMUL.FTZ R48, R121, UR41 ;  /* 0x0000002979307c20 */ /* 0x000fc40008410000 */
[----:B------:R-:W-:Y:S02]  /*4980*/  FFMA.FTZ R119, R119, R120, R130 ;  /* 0x0000007877777223 */ /* 0x000fe40000010082 */
[----:B------:R-:W-:Y:S01]  /*4990*/  FMUL.FTZ R50, R47, R48 ;  /* 0x000000302f327220 */ /* 0x000fe20000410000 */
[----:B------:R-:W-:Y:S01]  /*49a0*/  HADD2.F32 R48, -RZ, R41.H0_H0 ;  /* 0x20000029ff307230 */ /* 0x000fe20000004100 */
[----:B------:R-:W-:Y:S02]  /*49b0*/  FFMA.FTZ R118, R118, R119, R133 ;  /* 0x0000007776767223 */ /* 0x000fe40000010085 */
[----:B------:R-:W-:Y:S02]  /*49c0*/  FMUL.FTZ R51, R112, R121 ;  /* 0x0000007970337220 */ /* 0x000fe40000410000 */
[----:B------:R-:W-:Y:S02]  /*49d0*/  FFMA.FTZ R132, R63, R118, R132 ;  /* 0x000000763f847223 */ /* 0x000fe40000010084 */
[----:B------:R-:W-:-:S02]  /*49e0*/  FMUL.FTZ R45, R120, UR41 ;  /* 0x00000029782d7c20 */ /* 0x000fc40008410000 */
[----:B------:R-:W-:Y:S02]  /*49f0*/  FFMA.FTZ R135, R62, R132, R135 ;  /* 0x000000843e877223 */ /* 0x000fe40000010087 */
[----:B------:R-:W-:Y:S02]  /*4a00*/  FFMA.FTZ R98, R81, R51, R98 ;  /* 0x0000003351627223 */ /* 0x000fe40000010062 */
[----:B------:R-:W-:Y:S02]  /*4a10*/  FFMA.FTZ R134, R61, R135, R134 ;  /* 0x000000873d867223 */ /* 0x000fe40000010086 */
[----:B------:R-:W-:Y:S02]  /*4a20*/  FMUL.FTZ R52, R113, R120 ;  /* 0x0000007871347220 */ /* 0x000fe40000410000 */
[----:B------:R-:W-:Y:S02]  /*4a30*/  FFMA.FTZ R137, R60, R134, R137 ;  /* 0x000000863c897223 */ /* 0x000fe40000010089 */
[----:B------:R-:W-:-:S02]  /*4a40*/  FFMA.FTZ R60, R46, R51, R50 ;  /* 0x000000332e3c7223 */ /* 0x000fc40000010032 */
[----:B------:R-:W-:Y:S02]  /*4a50*/  FMUL.FTZ R50, R79, R48 ;  /* 0x000000304f327220 */ /* 0x000fe40000410000 */
[----:B------:R-:W-:Y:S01]  /*4a60*/  FFMA.FTZ R124, R124, R137, R139 ;  /* 0x000000897c7c7223 */ /* 0x000fe2000001008b */
[--C-:B------:R-:W-:Y:S01]  /*4a70*/  HADD2.F32 R139, -RZ, R39.reuse.H1_H1 ;  /* 0x30000027ff8b7230 */ /* 0x100fe20000004100 */
[----:B------:R-:W-:Y:S02]  /*4a80*/  FMUL.FTZ R51, R44, R45 ;  /* 0x0000002d2c337220 */ /* 0x000fe40000410000 */
[----:B------:R-:W-:Y:S02]  /*4a90*/  FFMA.FTZ R45, R110, -R50, R147 ;  /* 0x800000326e2d7223 */ /* 0x000fe40000010093 */
[----:B------:R-:W-:Y:S02]  /*4aa0*/  FMUL.FTZ R50, R119, UR41 ;  /* 0x0000002977327c20 */ /* 0x000fe40008410000 */
[----:B------:R-:W-:Y:S01]  /*4ab0*/  FFMA.FTZ R125, R125, R124, R136 ;  /* 0x0000007c7d7d7223 */ /* 0x000fe20000010088 */
[----:B------:R-:W-:Y:S01]  /*4ac0*/  HADD2.F32 R136, -RZ, R39.H0_H0 ;  /* 0x20000027ff887230 */ /* 0x000fe20000004100 */
[----:B------:R-:W-:-:S02]  /*4ad0*/  FFMA.FTZ R53, R49, R52, R51 ;  /* 0x0000003431357223 */ /* 0x000fc40000010033 */
[----:B------:R-:W-:Y:S02]  /*4ae0*/  FMUL.FTZ R51, R110, R119 ;  /* 0x000000776e337220 */ /* 0x000fe40000410000 */
[----:B------:R-:W-:Y:S02]  /*4af0*/  FMUL.FTZ R50, R45, R50 ;  /* 0x000000322d327220 */ /* 0x000fe40000410000 */
[----:B------:R-:W-:Y:S02]  /*4b00*/  FFMA.FTZ R116, R116, R125, R141 ;  /* 0x0000007d74747223 */ /* 0x000fe4000001008d */
[-C--:B------:R-:W-:Y:S01]  /*4b10*/  FFMA.FTZ R112, R48, R51.reuse, R50 ;  /* 0x0000003330707223 */ /* 0x080fe20000010032 */
[--C-:B------:R-:W-:Y:S01]  /*4b20*/  HADD2.F32 R50, -RZ, R36.reuse.H0_H0 ;  /* 0x20000024ff327230 */ /* 0x100fe20000004100 */
[----:B------:R-:W-:Y:S02]  /*4b30*/  FFMA.FTZ R109, R109, R116, R138 ;  /* 0x000000746d6d7223 */ /* 0x000fe4000001008a */
[----:B------:R-:W-:Y:S01]  /*4b40*/  FFMA.FTZ R96, R79, R51, R96 ;  /* 0x000000334f607223 */ /* 0x000fe20000010060 */
[----:B------:R-:W-:Y:S01]  /*4b50*/  HADD2.F32 R51, -RZ, R36.H1_H1 ;  /* 0x30000024ff337230 */ /* 0x000fe20000004100 */
[----:B------:R-:W-:-:S02]  /*4b60*/  FFMA.FTZ R59, R59, R109, R140 ;  /* 0x0000006d3b3b7223 */ /* 0x000fc4000001008c */
[C---:B------:R-:W-:Y:S02]  /*4b70*/  FMUL.FTZ R61, R69.reuse, R50 ;  /* 0x00000032453d7220 */ /* 0x040fe40000410000 */
[----:B------:R-:W-:Y:S01]  /*4b80*/  FFMA.FTZ R95, R80, R52, R95 ;  /* 0x00000034505f7223 */ /* 0x000fe2000001005f */
[--C-:B------:R-:W-:Y:S01]  /*4b90*/  HADD2.F32 R52, -RZ, R37.reuse.H0_H0 ;  /* 0x20000025ff347230 */ /* 0x100fe20000004100 */
[----:B------:R-:W-:Y:S02]  /*4ba0*/  FMUL.FTZ R62, R70, R51 ;  /* 0x00000033463e7220 */ /* 0x000fe40000410000 */
[----:B------:R-:W-:Y:S02]  /*4bb0*/  FFMA.FTZ R61, R56, -R61, R142 ;  /* 0x8000003d383d7223 */ /* 0x000fe4000001008e */
[----:B------:R-:W-:Y:S02]  /*4bc0*/  FMUL.FTZ R128, R69, R59 ;  /* 0x0000003b45807220 */ /* 0x000fe40000410000 */
[----:B------:R-:W-:Y:S01]  /*4bd0*/  FADD.FTZ R64, R53, R64 ;  /* 0x0000004035407221 */ /* 0x000fe20000010000 */
[----:B------:R-:W-:Y:S01]  /*4be0*/  HADD2.F32 R53, -RZ, R37.H1_H1 ;  /* 0x30000025ff357230 */ /* 0x000fe20000004100 */
[----:B------:R-:W-:-:S02]  /*4bf0*/  FMUL.FTZ R63, R71, R52 ;  /* 0x00000034473f7220 */ /* 0x000fc40000410000 */
[----:B------:R-:W-:Y:S02]  /*4c00*/  FFMA.FTZ R62, R58, -R62, R101 ;  /* 0x8000003e3a3e7223 */ /* 0x000fe40000010065 */
[----:B------:R-:W-:Y:S02]  /*4c10*/  FMUL.FTZ R127, R70, R109 ;  /* 0x0000006d467f7220 */ /* 0x000fe40000410000 */
[----:B------:R-:W-:Y:S02]  /*4c20*/  FFMA.FTZ R100, R61, R128, RZ ;  /* 0x000000803d647223 */ /* 0x000fe400000100ff */
[----:B------:R-:W-:Y:S01]  /*4c30*/  FADD.FTZ R65, R60, R65 ;  /* 0x000000413c417221 */ /* 0x000fe20000010000 */
[----:B------:R-:W-:Y:S01]  /*4c40*/  HADD2.F32 R60, -RZ, R38.H0_H0 ;  /* 0x20000026ff3c7230 */ /* 0x000fe20000004100 */
[----:B------:R-:W-:Y:S02]  /*4c50*/  FMUL.FTZ R113, R72, R53 ;  /* 0x0000003548717220 */ /* 0x000fe40000410000 */
[----:B------:R-:W-:-:S02]  /*4c60*/  FFMA.FTZ R63, R57, -R63, R156 ;  /* 0x8000003f393f7223 */ /* 0x000fc4000001009c */
[----:B------:R-:W-:Y:S02]  /*4c70*/  FMUL.FTZ R129, R71, R116 ;  /* 0x0000007447817220 */ /* 0x000fe40000410000 */
[----:B------:R-:W-:Y:S02]  /*4c80*/  FFMA.FTZ R110, R62, R127, R100 ;  /* 0x0000007f3e6e7223 */ /* 0x000fe40000010064 */
[----:B------:R-:W-:Y:S02]  /*4c90*/  FFMA.FTZ R100, R104, -R113, R155 ;  /* 0x8000007168647223 */ /* 0x000fe4000001009b */
[----:B------:R-:W-:Y:S02]  /*4ca0*/  FMUL.FTZ R126, R73, R60 ;  /* 0x0000003c497e7220 */ /* 0x000fe40000410000 */
[----:B------:R-:W-:Y:S02]  /*4cb0*/  FMUL.FTZ R130, R72, R125 ;  /* 0x0000007d48827220 */ /* 0x000fe40000410000 */
[----:B------:R-:W-:-:S02]  /*4cc0*/  FFMA.FTZ R113, R63, R129, R110 ;  /* 0x000000813f717223 */ /* 0x000fc4000001006e */
[----:B------:R-:W-:Y:S02]  /*4cd0*/  FMUL.FTZ R131, R74, R55 ;  /* 0x000000374a837220 */ /* 0x000fe40000410000 */
[----:B------:R-:W-:Y:S02]  /*4ce0*/  FFMA.FTZ R110, R103, -R126, R154 ;  /* 0x8000007e676e7223 */ /* 0x000fe4000001009a */
[----:B------:R-:W-:Y:S02]  /*4cf0*/  FMUL.FTZ R133, R73, R124 ;  /* 0x0000007c49857220 */ /* 0x000fe40000410000 */
[----:B------:R-:W-:Y:S02]  /*4d00*/  FFMA.FTZ R113, R100, R130, R113 ;  /* 0x0000008264717223 */ /* 0x000fe40000010071 */
[----:B------:R-:W-:Y:S02]  /*4d10*/  FMUL.FTZ R141, R76, R139 ;  /* 0x0000008b4c8d7220 */ /* 0x000fe40000410000 */
[----:B------:R-:W-:-:S02]  /*4d20*/  FFMA.FTZ R131, R106, -R131, R153 ;  /* 0x800000836a837223 */ /* 0x000fc40000010099 */
[----:B------:R-:W-:Y:S02]  /*4d30*/  FFMA.FTZ R113, R110, R133, R113 ;  /* 0x000000856e717223 */ /* 0x000fe40000010071 */
[----:B------:R-:W-:Y:S02]  /*4d40*/  FMUL.FTZ R126, R74, R137 ;  /* 0x000000894a7e7220 */ /* 0x000fe40000410000 */
[----:B------:R-:W-:Y:S02]  /*4d50*/  FMUL.FTZ R138, R75, R136 ;  /* 0x000000884b8a7220 */ /* 0x000fe40000410000 */
[----:B------:R-:W-:Y:S02]  /*4d60*/  FMUL.FTZ R160, R132, UR41 ;  /* 0x0000002984a07c20 */ /* 0x000fe40008410000 */
[----:B------:R-:W-:Y:S02]  /*4d70*/  FFMA.FTZ R140, R108, -R141, R152 ;  /* 0x8000008d6c8c7223 */ /* 0x000fe40000010098 */
[----:B------:R-:W-:-:S02]  /*4d80*/  FFMA.FTZ R141, R131, R126, R113 ;  /* 0x0000007e838d7223 */ /* 0x000fc40000010071 */
[-C--:B------:R-:W-:Y:S02]  /*4d90*/  FMUL.FTZ R157, R107, R132.reuse ;  /* 0x000000846b9d7220 */ /* 0x080fe40000410000 */
[----:B------:R-:W-:Y:S02]  /*4da0*/  FMUL.FTZ R161, R77, R132 ;  /* 0x000000844da17220 */ /* 0x000fe40000410000 */
[----:B------:R-:W-:Y:S02]  /*4db0*/  FFMA.FTZ R138, R105, -R138, R151 ;  /* 0x8000008a698a7223 */ /* 0x000fe40000010097 */
[----:B------:R-:W-:Y:S02]  /*4dc0*/  FMUL.FTZ R113, R75, R134 ;  /* 0x000000864b717220 */ /* 0x000fe40000410000 */
[----:B------:R-:W-:Y:S02]  /*4dd0*/  FMUL.FTZ R132, R159, R160 ;  /* 0x000000a09f847220 */ /* 0x000fe40000410000 */
[----:B------:R-:W-:-:S02]  /*4de0*/  FFMA.FTZ R141, R138, R113, R141 ;  /* 0x000000718a8d7223 */ /* 0x000fc4000001008d */
[----:B------:R-:W-:Y:S02]  /*4df0*/  FMUL.FTZ R107, R76, R135 ;  /* 0x000000874c6b7220 */ /* 0x000fe40000410000 */
[-C--:B------:R-:W-:Y:S02]  /*4e00*/  FFMA.FTZ R94, R77, R157.reuse, R94 ;  /* 0x0000009d4d5e7223 */ /* 0x080fe4000001005e */
[----:B------:R-:W-:Y:S01]  /*4e10*/  FFMA.FTZ R132, R158, R157, R132 ;  /* 0x0000009d9e847223 */ /* 0x000fe20000010084 */
[----:B------:R-:W-:Y:S01]  /*4e20*/  HADD2.F32 R157, -RZ, R40.H1_H1 ;  /* 0x30000028ff9d7230 */ /* 0x000fe20000004100 */
[----:B------:R-:W-:Y:S02]  /*4e30*/  FFMA.FTZ R160, R140, R107, R141 ;  /* 0x0000006b8ca07223 */ /* 0x000fe4000001008d */
[----:B------:R-:W-:Y:S02]  /*4e40*/  FMUL.FTZ R141, R158, R161 ;  /* 0x000000a19e8d7220 */ /* 0x000fe40000410000 */
[----:B------:R-:W-:-:S02]  /*4e50*/  FMUL.FTZ R158, R78, R157 ;  /* 0x0000009d4e9e7220 */ /* 0x000fc40000410000 */
[----:B------:R-:W-:Y:S02]  /*4e60*/  FFMA.FTZ R159, R159, R161, R160 ;  /* 0x000000a19f9f7223 */ /* 0x000fe400000100a0 */
[C---:B------:R-:W-:Y:S02]  /*4e70*/  FFMA.FTZ R158, R111.reuse, -R158, R150 ;  /* 0x8000009e6f9e7223 */ /* 0x040fe40000010096 */
[----:B------:R-:W-:Y:S02]  /*4e80*/  FMUL.FTZ R161, R118, UR41 ;  /* 0x0000002976a17c20 */ /* 0x000fe40008410000 */
[----:B------:R-:W-:Y:S02]  /*4e90*/  FMUL.FTZ R160, R111, R118 ;  /* 0x000000766fa07220 */ /* 0x000fe40000410000 */
[----:B------:R-:W-:Y:S02]  /*4ea0*/  FMUL.FTZ R161, R158, R161 ;  /* 0x000000a19ea17220 */ /* 0x000fe40000410000 */
[----:B------:R-:W-:-:S02]  /*4eb0*/  FFMA.FTZ R93, R78, R160, R93 ;  /* 0x000000a04e5d7223 */ /* 0x000fc4000001005d */
[----:B------:R-:W-:Y:S01]  /*4ec0*/  FFMA.FTZ R163, R157, R160, R161 ;  /* 0x000000a09da37223 */ /* 0x000fe200000100a1 */
[----:B------:R-:W-:Y:S01]  /*4ed0*/  HADD2.F32 R161, -RZ, R42.H1_H1 ;  /* 0x3000002affa17230 */ /* 0x000fe20000004100 */
[C---:B------:R-:W-:Y:S02]  /*4ee0*/  FMUL.FTZ R160, R115.reuse, R122 ;  /* 0x0000007a73a07220 */ /* 0x040fe40000410000 */
[----:B------:R-:W-:Y:S02]  /*4ef0*/  FADD.FTZ R35, R112, R35 ;  /* 0x0000002370237221 */ /* 0x000fe40000010000 */
[C---:B------:R-:W-:Y:S02]  /*4f00*/  FMUL.FTZ R111, R82.reuse, R161 ;  /* 0x000000a1526f7220 */ /* 0x040fe40000410000 */
[----:B------:R-:W-:Y:S02]  /*4f10*/  FFMA.FTZ R97, R82, R160, R97 ;  /* 0x000000a052617223 */ /* 0x000fe40000010061 */
[----:B------:R-:W-:-:S02]  /*4f20*/  FFMA.FTZ R111, R115, -R111, R146 ;  /* 0x8000006f736f7223 */ /* 0x000fc40000010092 */
[----:B------:R-:W-:Y:S02]  /*4f30*/  FMUL.FTZ R108, R108, R135 ;  /* 0x000000876c6c7220 */ /* 0x000fe40000410000 */
[----:B------:R-:W-:Y:S02]  /*4f40*/  FMUL.FTZ R162, R111, R162 ;  /* 0x000000a26fa27220 */ /* 0x000fe40000410000 */
[----:B------:R-:W-:Y:S02]  /*4f50*/  FMUL.FTZ R118, R78, R118 ;  /* 0x000000764e767220 */ /* 0x000fe40000410000 */
[----:B------:R-:W-:Y:S01]  /*4f60*/  FFMA.FTZ R115, R161, R160, R162 ;  /* 0x000000a0a1737223 */ /* 0x000fe200000100a2 */
[----:B------:R-:W-:Y:S01]  /*4f70*/  HADD2.F32 R160, -RZ, R43.H0_H0 ;  /* 0x2000002bffa07230 */ /* 0x000fe20000004100 */
[----:B------:R-:W-:Y:S02]  /*4f80*/  FMUL.FTZ R157, R157, R118 ;  /* 0x000000769d9d7220 */ /* 0x000fe40000410000 */
[----:B------:R-:W-:-:S02]  /*4f90*/  FADD.FTZ R66, R115, R66 ;  /* 0x0000004273427221 */ /* 0x000fc40000010000 */
[C---:B------:R-:W-:Y:S02]  /*4fa0*/  FMUL.FTZ R112, R83.reuse, R160 ;  /* 0x000000a053707220 */ /* 0x040fe40000410000 */
[C---:B------:R-:W-:Y:S02]  /*4fb0*/  FMUL.FTZ R115, R114.reuse, R123 ;  /* 0x0000007b72737220 */ /* 0x040fe40000410000 */
[----:B------:R-:W-:Y:S02]  /*4fc0*/  FFMA.FTZ R112, R114, -R112, R143 ;  /* 0x8000007072707223 */ /* 0x000fe4000001008f */
[----:B------:R-:W-:Y:S02]  /*4fd0*/  FFMA.FTZ R102, R83, R115, R102 ;  /* 0x0000007353667223 */ /* 0x000fe40000010066 */
[----:B------:R-:W-:Y:S02]  /*4fe0*/  FMUL.FTZ R165, R112, R165 ;  /* 0x000000a570a57220 */ /* 0x000fe40000410000 */
[----:B------:R-:W-:-:S02]  /*4ff0*/  FMUL.FTZ R119, R79, R119 ;  /* 0x000000774f777220 */ /* 0x000fc40000410000 */
[----:B------:R-:W-:Y:S02]  /*5000*/  FFMA.FTZ R114, R160, R115, R165 ;  /* 0x00000073a0727223 */ /* 0x000fe400000100a5 */
[----:B------:R-:W-:Y:S01]  /*5010*/  FMUL.FTZ R115, R135, UR41 ;  /* 0x0000002987737c20 */ /* 0x000fe20008410000 */
[----:B------:R-:W-:Y:S01]  /*5020*/  HADD2.F32 R135, -RZ, R43.H1_H1 ;  /* 0x3000002bff877230 */ /* 0x000fe20000004100 */
[----:B------:R-:W-:Y:S02]  /*5030*/  FADD.FTZ R67, R114, R67 ;  /* 0x0000004372437221 */ /* 0x000fe40000010000 */
[----:B------:R-:W-:Y:S02]  /*5040*/  FMUL.FTZ R165, R54, UR41 ;  /* 0x0000002936a57c20 */ /* 0x000fe40008410000 */
[----:B------:R-:W-:Y:S02]  /*5050*/  FMUL.FTZ R114, R84, R135 ;  /* 0x0000008754727220 */ /* 0x000fe40000410000 */
[----:B------:R-:W-:-:S02]  /*5060*/  FMUL.FTZ R115, R140, R115 ;  /* 0x000000738c737220 */ /* 0x000fc40000410000 */
[C---:B------:R-:W-:Y:S02]  /*5070*/  FFMA.FTZ R114, R117.reuse, -R114, R144 ;  /* 0x8000007275727223 */ /* 0x040fe40000010090 */
[-C--:B------:R-:W-:Y:S02]  /*5080*/  FMUL.FTZ R140, R117, R54.reuse ;  /* 0x00000036758c7220 */ /* 0x080fe40000410000 */
[----:B------:R-:W-:Y:S02]  /*5090*/  FMUL.FTZ R117, R84, R54 ;  /* 0x0000003654757220 */ /* 0x000fe40000410000 */
[C---:B------:R-:W-:Y:S02]  /*50a0*/  FMUL.FTZ R165, R114.reuse, R165 ;  /* 0x000000a572a57220 */ /* 0x040fe40000410000 */
[----:B------:R-:W-:Y:S01]  /*50b0*/  FMUL.FTZ R54, R114, R117 ;  /* 0x0000007572367220 */ /* 0x000fe20000410000 */
[----:B------:R-:W-:Y:S01]  /*50c0*/  SHF.L.U32 R114, R4, 0x4, RZ ;  /* 0x0000000404727819 */ /* 0x000fe200000006ff */
[----:B------:R-:W-:-:S02]  /*50d0*/  FFMA.FTZ R165, R135, R140, R165 ;  /* 0x0000008c87a57223 */ /* 0x000fc400000100a5 */
[----:B------:R-:W-:Y:S02]  /*50e0*/  FMUL.FTZ R117, R135, R117 ;  /* 0x0000007587757220 */ /* 0x000fe40000410000 */
[----:B------:R-:W-:Y:S02]  /*50f0*/  FMUL.FTZ R135, R134, UR41 ;  /* 0x0000002986877c20 */ /* 0x000fe40008410000 */
[----:B------:R-:W-:Y:S01]  /*5100*/  FFMA.FTZ R118, R158, R118, R159 ;  /* 0x000000769e767223 */ /* 0x000fe2000001009f */
[----:B------:R-:W-:Y:S01]  /*5110*/  IADD3 R159, R4, 0x780, RZ ;  /* 0x00000780049f7810 */ /* 0x000fe20007ffe0ff */
[----:B------:R-:W-:Y:S02]  /*5120*/  FMUL.FTZ R105, R105, R134 ;  /* 0x0000008669697220 */ /* 0x000fe40000410000 */
[----:B------:R-:W-:Y:S02]  /*5130*/  FMUL.FTZ R138, R138, R135 ;  /* 0x000000878a8a7220 */ /* 0x000fe40000410000 */
[----:B------:R-:W-:-:S02]  /*5140*/  FFMA.FTZ R115, R139, R108, R115 ;  /* 0x0000006c8b737223 */ /* 0x000fc40000010073 */
[----:B------:R-:W-:Y:S02]  /*5150*/  FMUL.FTZ R134, R51, R127 ;  /* 0x0000007f33867220 */ /* 0x000fe40000410000 */
[----:B------:R-:W-:Y:S02]  /*5160*/  FMUL.FTZ R120, R80, R120 ;  /* 0x0000007850787220 */ /* 0x000fe40000410000 */
[----:B------:R-:W-:Y:S02]  /*5170*/  FFMA.FTZ R45, R45, R119, R118 ;  /* 0x000000772d2d7223 */ /* 0x000fe40000010076 */
[----:B------:R-:W-:Y:S01]  /*5180*/  FFMA.FTZ R91, R76, R108, R91 ;  /* 0x0000006c4c5b7223 */ /* 0x000fe2000001005b */
[C---:B------:R-:W-:Y:S01]  /*5190*/  LEA.HI.SX32 R108, R114.reuse, R114, 0x1b ;  /* 0x00000072726c7211 */ /* 0x040fe200078fdaff */
[----:B------:R-:W-:Y:S01]  /*51a0*/  FMUL.FTZ R139, R139, R107 ;  /* 0x0000006b8b8b7220 */ /* 0x000fe20000410000 */
[----:B------:R-:W-:Y:S01]  /*51b0*/  IADD3 R107, R114, 0x1, RZ ;  /* 0x00000001726b7810 */ /* 0x000fe20007ffe0ff */
[----:B------:R-:W-:Y:S01]  /*51c0*/  FMUL.FTZ R135, R136, R113 ;  /* 0x0000007188877220 */ /* 0x000fe20000410000 */
[----:B------:R-:W-:Y:S01]  /*51d0*/  IADD3 R113, R114, 0x2, RZ ;  /* 0x0000000272717810 */ /* 0x000fe20007ffe0ff */
[----:B------:R-:W-:Y:S01]  /*51e0*/  FMUL.FTZ R127, R50, R128 ;  /* 0x00000080327f7220 */ /* 0x000fe20000410000 */
[-C--:B------:R-:W-:Y:S01]  /*51f0*/  LEA.HI.SX32 R107, R107, R114.reuse, 0x1b ;  /* 0x000000726b6b7211 */ /* 0x080fe200078fdaff */
[----:B------:R-:W-:Y:S01]  /*5200*/  FMUL.FTZ R128, R52, R129 ;  /* 0x0000008134807220 */ /* 0x000fe20000410000 */
[----:B------:R-:W-:Y:S01]  /*5210*/  IADD3 R129, R114, 0x3, RZ ;  /* 0x0000000372817810 */ /* 0x000fe20007ffe0ff */
[----:B------:R-:W-:Y:S01]  /*5220*/  FMUL.FTZ R121, R81, R121 ;  /* 0x0000007951797220 */ /* 0x000fe20000410000 */
[----:B------:R-:W-:Y:S01]  /*5230*/  LEA.HI.SX32 R113, R113, R114, 0x1b ;  /* 0x0000007271717211 */ /* 0x000fe200078fdaff */
[----:B------:R-:W-:Y:S01]  /*5240*/  FFMA.FTZ R44, R44, R120, R45 ;  /* 0x000000782c2c7223 */ /* 0x000fe2000001002d */
[----:B------:R0:W-:Y:S01]  /*5250*/  STS [R108.X4+0x2100], R127 ;  /* 0x0021007f6c007388 */ /* 0x0001e20000004800 */
[----:B------:R-:W-:Y:S01]  /*5260*/  FMUL.FTZ R122, R82, R122 ;  /* 0x0000007a527a7220 */ /* 0x000fe20000410000 */
[----:B------:R-:W-:Y:S01]  /*5270*/  LEA.HI.SX32 R114, R129, R114, 0x1b ;  /* 0x0000007281727211 */ /* 0x000fe200078fdaff */
[----:B------:R-:W-:Y:S01]  /*5280*/  FMUL.FTZ R45, R83, R123 ;  /* 0x0000007b532d7220 */ /* 0x000fe20000410000 */
[----:B------:R-:W-:Y:S01]  /*5290*/  STS [R107.X4+0x2104], R134 ;  /* 0x002104866b007388 */ /* 0x000fe20000004800 */
[----:B------:R-:W-:-:S02]  /*52a0*/  FADD.FTZ R34, R163, R34 ;  /* 0x00000022a3227221 */ /* 0x000fc40000010000 */
[----:B------:R-:W-:Y:S01]  /*52b0*/  FMUL.FTZ R129, R53, R130 ;  /* 0x0000008235817220 */ /* 0x000fe20000410000 */
[----:B------:R-:W-:Y:S01]  /*52c0*/  STS [R113.X4+0x2108], R128 ;  /* 0x0021088071007388 */ /* 0x000fe20000004800 */
[----:B------:R-:W-:Y:S01]  /*52d0*/  FFMA.FTZ R44, R47, R121, R44 ;  /* 0x000000792f2c7223 */ /* 0x000fe2000001002c */
[-C--:B------:R-:W-:Y:S01]  /*52e0*/  LEA.HI.SX32 R130, R159, R4.reuse, 0x1b ;  /* 0x000000049f827211 */ /* 0x080fe200078fdaff */
[----:B0-----:R-:W-:Y:S01]  /*52f0*/  FMUL.FTZ R127, R48, R119 ;  /* 0x00000077307f7220 */ /* 0x001fe20000410000 */
[----:B------:R0:W-:Y:S01]  /*5300*/  STS [R114.X4+0x210c], R129 ;  /* 0x00210c8172007388 */ /* 0x0001e20000004800 */
[----:B------:R-:W-:Y:S01]  /*5310*/  FMUL.FTZ R133, R60, R133 ;  /* 0x000000853c857220 */ /* 0x000fe20000410000 */
[----:B------:R-:W-:Y:S01]  /*5320*/  LEA.HI.SX32 R48, R4, R4, 0x1b ;  /* 0x0000000404307211 */ /* 0x000fe200078fdaff */
[----:B------:R-:W-:Y:S01]  /*5330*/  FMUL.FTZ R163, R55, R126 ;  /* 0x0000007e37a37220 */ /* 0x000fe20000410000 */
[----:B------:R-:W-:Y:S01]  /*5340*/  STS [R108.X4+0x2118], R135 ;  /* 0x002118876c007388 */ /* 0x000fe20000004800 */
[----:B------:R-:W-:-:S02]  /*5350*/  FMUL.FTZ R119, R49, R120 ;  /* 0x0000007831777220 */ /* 0x000fc40000410000 */
[----:B------:R-:W-:Y:S01]  /*5360*/  FMUL.FTZ R123, R46, R121 ;  /* 0x000000792e7b7220 */ /* 0x000fe20000410000 */
[----:B------:R1:W-:Y:S01]  /*5370*/  STS [R108.X4+0x2110], R133 ;  /* 0x002110856c007388 */ /* 0x0003e20000004800 */
[-C--:B------:R-:W-:Y:S01]  /*5380*/  FMUL.FTZ R161, R161, R122.reuse ;  /* 0x0000007aa1a17220 */ /* 0x080fe20000410000 */
[----:B------:R-:W-:Y:S01]  /*5390*/  IADD3 R121, R4, 0x280, RZ ;  /* 0x0000028004797810 */ /* 0x000fe20007ffe0ff */
[----:B------:R-:W-:Y:S01]  /*53a0*/  FMUL.FTZ R47, R160, R45 ;  /* 0x0000002da02f7220 */ /* 0x000fe20000410000 */
[----:B------:R2:W-:Y:S01]  /*53b0*/  STS [R108.X4+0x2114], R163 ;  /* 0x002114a36c007388 */ /* 0x0005e20000004800 */
[----:B------:R-:W-:Y:S01]  /*53c0*/  FFMA.FTZ R49, R111, R122, R44 ;  /* 0x0000007a6f317223 */ /* 0x000fe2000001002c */
[----:B0-----:R-:W-:Y:S01]  /*53d0*/  IADD3 R129, R4, 0x480, RZ ;  /* 0x0000048004817810 */ /* 0x001fe20007ffe0ff */
[----:B------:R-:W-:Y:S01]  /*53e0*/  FMUL.FTZ R44, R8, R101 ;  /* 0x00000065082c7220 */ /* 0x000fe20000410000 */
[----:B------:R0:W-:Y:S01]  /*53f0*/  STS [R108.X4+0x211c], R139 ;  /* 0x00211c8b6c007388 */ /* 0x0001e20000004800 */
[----:B------:R-:W-:Y:S01]  /*5400*/  IADD3 R101, R4, 0x80, RZ ;  /* 0x0000008004657810 */ /* 0x000fe20007ffe0ff */
[----:B------:R-:W-:Y:S01]  /*5410*/  FFMA.FTZ R49, R112, R45, R49 ;  /* 0x0000002d70317223 */ /* 0x000fe20000010031 */
[C---:B------:R-:W-:Y:S01]  /*5420*/  IADD3 R111, R4.reuse, 0x100, RZ ;  /* 0x00000100046f7810 */ /* 0x040fe20007ffe0ff */
[----:B------:R3:W-:Y:S01]  /*5430*/  STS [R108.X4+0x2120], R141 ;  /* 0x0021208d6c007388 */ /* 0x0007e20000004800 */
[C---:B-1----:R-:W-:Y:S01]  /*5440*/  IADD3 R133, R4.reuse, 0x500, RZ ;  /* 0x0000050004857810 */ /* 0x042fe20007ffe0ff */
[----:B------:R-:W-:Y:S01]  /*5450*/  FMUL.FTZ R45, R9, R142 ;  /* 0x0000008e092d7220 */ /* 0x000fe20000410000 */
[C---:B--2---:R-:W-:Y:S01]  /*5460*/  IADD3 R163, R4.reuse, 0x200, RZ ;  /* 0x0000020004a37810 */ /* 0x044fe20007ffe0ff */
[----:B------:R1:W-:Y:S01]  /*5470*/  STS [R108.X4+0x2124], R157 ;  /* 0x0021249d6c007388 */ /* 0x0003e20000004800 */
[----:B------:R-:W-:Y:S01]  /*5480*/  IADD3 R135, R4, 0x580, RZ ;  /* 0x0000058004877810 */ /* 0x000fe20007ffe0ff */
[----:B------:R-:W-:Y:S01]  /*5490*/  FFMA.FTZ R99, R84, R140, R99 ;  /* 0x0000008c54637223 */ /* 0x000fe20000010063 */
[----:B0-----:R-:W-:Y:S01]  /*54a0*/  IADD3 R139, R4, 0x600, RZ ;  /* 0x00000600048b7810 */ /* 0x001fe20007ffe0ff */
[----:B------:R0:W-:Y:S01]  /*54b0*/  STS [R108.X4+0x2128], R127 ;  /* 0x0021287f6c007388 */ /* 0x0001e20000004800 */
[-C--:B------:R-:W-:Y:S01]  /*54c0*/  LEA.HI.SX32 R118, R121, R4.reuse, 0x1b ;  /* 0x0000000479767211 */ /* 0x080fe200078fdaff */
[----:B------:R-:W-:Y:S01]  /*54d0*/  FFMA.FTZ R136, R136, R105, R138 ;  /* 0x0000006988887223 */ /* 0x000fe2000001008a */
[C---:B---3--:R-:W-:Y:S01]  /*54e0*/  IADD3 R141, R4.reuse, 0x680, RZ ;  /* 0x00000680048d7810 */ /* 0x048fe20007ffe0ff */
[----:B------:R2:W-:Y:S01]  /*54f0*/  STS [R108.X4+0x212c], R119 ;  /* 0x00212c776c007388 */ /* 0x0005e20000004800 */
[-C--:B------:R-:W-:Y:S01]  /*5500*/  LEA.HI.SX32 R122, R129, R4.reuse, 0x1b ;  /* 0x00000004817a7211 */ /* 0x080fe200078fdaff */
[----:B------:R-:W-:Y:S01]  /*5510*/  FMUL.FTZ R46, R137, UR41 ;  /* 0x00000029892e7c20 */ /* 0x000fe20008410000 */
[----:B-1----:R-:W-:Y:S01]  /*5520*/  IADD3 R157, R4, 0x700, RZ ;  /* 0x00000700049d7810 */ /* 0x002fe20007ffe0ff */
[----:B------:R1:W-:Y:S01]  /*5530*/  STS [R108.X4+0x2130], R123 ;  /* 0x0021307b6c007388 */ /* 0x0003e20000004800 */
[----:B------:R-:W-:Y:S01]  /*5540*/  LEA.HI.SX32 R101, R101, R4, 0x1b ;  /* 0x0000000465657211 */ /* 0x000fe200078fdaff */
[----:B------:R-:W-:Y:S01]  /*5550*/  FMUL.FTZ R156, R10, R156 ;  /* 0x0000009c0a9c7220 */ /* 0x000fe20000410000 */
[C---:B0-----:R-:W-:Y:S01]  /*5560*/  IADD3 R127, R4.reuse, 0x400, RZ ;  /* 0x00000400047f7810 */ /* 0x041fe20007ffe0ff */
[----:B------:R-:W-:Y:S01]  /*5570*/  STS [R108.X4+0x2134], R161 ;  /* 0x002134a16c007388 */ /* 0x000fe20000004800 */
[-C--:B------:R-:W-:Y:S01]  /*5580*/  LEA.HI.SX32 R111, R111, R4.reuse, 0x1b ;  /* 0x000000046f6f7211 */ /* 0x080fe200078fdaff */
[----:B------:R-:W-:Y:S01]  /*5590*/  FMUL.FTZ R155, R11, R155 ;  /* 0x0000009b0b9b7220 */ /* 0x000fe20000410000 */
[C---:B--2---:R-:W-:Y:S01]  /*55a0*/  IADD3 R119, R4.reuse, 0x180, RZ ;  /* 0x0000018004777810 */ /* 0x044fe20007ffe0ff */
[----:B------:R0:W-:Y:S01]  /*55b0*/  STS [R108.X4+0x2138], R47 ;  /* 0x0021382f6c007388 */ /* 0x0001e20000004800 */
[-C--:B------:R-:W-:Y:S01]  /*55c0*/  LEA.HI.SX32 R121, R127, R4.reuse, 0x1b ;  /* 0x000000047f797211 */ /* 0x080fe200078fdaff */
[----:B------:R-:W-:Y:S01]  /*55d0*/  FFMA.FTZ R92, R75, R105, R92 ;  /* 0x000000694b5c7223 */ /* 0x000fe2000001005c */
[----:B-1----:R-:W-:Y:S01]  /*55e0*/  IADD3 R123, R4, 0x300, RZ ;  /* 0x00000300047b7810 */ /* 0x002fe20007ffe0ff */
[----:B------:R1:W-:Y:S01]  /*55f0*/  STS [R108.X4+0x213c], R117 ;  /* 0x00213c756c007388 */ /* 0x0003e20000004800 */
[----:B------:R-:W-:Y:S01]  /*5600*/  LEA.HI.SX32 R112, R119, R4, 0x1b ;  /* 0x0000000477707211 */ /* 0x000fe200078fdaff */
[----:B------:R-:W-:Y:S01]  /*5610*/  FMUL.FTZ R105, R12, R154 ;  /* 0x0000009a0c697220 */ /* 0x000fe20000410000 */
[-C--:B------:R-:W-:Y:S01]  /*5620*/  LEA.HI.SX32 R119, R123, R4.reuse, 0x1b ;  /* 0x000000047b777211 */ /* 0x080fe200078fdaff */
[----:B------:R-:W-:Y:S01]  /*5630*/  BAR.SYNC.DEFER_BLOCKING 0x0 ;  /* 0x0000000000007b1d */ /* 0x000fe20000010000 */
[----:B------:R-:W-:Y:S01]  /*5640*/  LEA.HI.SX32 R123, R133, R4, 0x1b ;  /* 0x00000004857b7211 */ /* 0x000fe200078fdaff */
[----:B------:R-:W-:Y:S01]  /*5650*/  FMUL.FTZ R131, R131, R46 ;  /* 0x0000002e83837220 */ /* 0x000fe20000410000 */
[----:B0-----:R-:W-:Y:S01]  /*5660*/  IADD3 R47, R4, 0x380, RZ ;  /* 0x00000380042f7810 */ /* 0x001fe20007ffe0ff */
[----:B------:R-:W-:Y:S01]  /*5670*/  FMUL.FTZ R147, R18, R147 ;  /* 0x0000009312937220 */ /* 0x000fe20000410000 */
[-C--:B------:R-:W-:Y:S01]  /*5680*/  LEA.HI.SX32 R126, R135, R4.reuse, 0x1b ;  /* 0x00000004877e7211 */ /* 0x080fe200078fdaff */
[----:B------:R-:W-:Y:S01]  /*5690*/  FMUL.FTZ R153, R13, R153 ;  /* 0x000000990d997220 */ /* 0x000fe20000410000 */
[-C--:B-1----:R-:W-:Y:S01]  /*56a0*/  LEA.HI.SX32 R117, R163, R4.reuse, 0x1b ;  /* 0x00000004a3757211 */ /* 0x082fe200078fdaff */
[----:B------:R-:W-:Y:S01]  /*56b0*/  FMUL.FTZ R151, R14, R151 ;  /* 0x000000970e977220 */ /* 0x000fe20000410000 */
[-C--:B------:R-:W-:Y:S01]  /*56c0*/  LEA.HI.SX32 R120, R47, R4.reuse, 0x1b ;  /* 0x000000042f787211 */ /* 0x080fe200078fdaff */
[----:B------:R-:W-:Y:S01]  /*56d0*/  FMUL.FTZ R143, R23, R143 ;  /* 0x0000008f178f7220 */ /* 0x000fe20000410000 */
[-C--:B------:R-:W-:Y:S01]  /*56e0*/  LEA.HI.SX32 R127, R139, R4.reuse, 0x1b ;  /* 0x000000048b7f7211 */ /* 0x080fe200078fdaff */
[----:B------:R-:W-:Y:S01]  /*56f0*/  FADD.FTZ R32, R115, R32 ;  /* 0x0000002073207221 */ /* 0x000fe20000010000 */
[-C--:B------:R-:W-:Y:S01]  /*5700*/  LEA.HI.SX32 R128, R141, R4.reuse, 0x1b ;  /* 0x000000048d807211 */ /* 0x080fe200078fdaff */
[----:B------:R-:W-:Y:S01]  /*5710*/  FMUL.FTZ R106, R106, R137 ;  /* 0x000000896a6a7220 */ /* 0x000fe20000410000 */
[----:B------:R-:W-:Y:S01]  /*5720*/  LEA.HI.SX32 R129, R157, R4, 0x1b ;  /* 0x000000049d817211 */ /* 0x000fe200078fdaff */
[----:B------:R-:W-:Y:S01]  /*5730*/  FADD.FTZ R33, R132, R33 ;  /* 0x0000002184217221 */ /* 0x000fe20000010000 */
[----:B------:R-:W-:Y:S01]  /*5740*/  MOV R47, UR35 ;  /* 0x00000023002f7c02 */ /* 0x000fe20008000f00 */
[----:B------:R-:W-:-:S02]  /*5750*/  FMUL.FTZ R103, R103, R124 ;  /* 0x0000007c67677220 */ /* 0x000fc40000410000 */
[----:B------:R-:W-:Y:S02]  /*5760*/  FADD.FTZ R68, R165, R68 ;  /* 0x00000044a5447221 */ /* 0x000fe40000010000 */
[----:B------:R-:W-:Y:S01]  /*5770*/  FMUL.FTZ R137, R125, UR41 ;  /* 0x000000297d897c20 */ /* 0x000fe20008410000 */
[----:B------:R-:W0:Y:S01]  /*5780*/  LDS R133, [R48.X4+0x2100] ;  /* 0x0021000030857984 */ /* 0x000e220000004800 */
[----:B------:R-:W-:-:S03]  /*5790*/  FMUL.FTZ R132, R59, UR41 ;  /* 0x000000293b847c20 */ /* 0x000fc60008410000 */
[----:B------:R-:W1:Y:S04]  /*57a0*/  LDS R134, [R101.X4+0x2300] ;  /* 0x0023000065867984 */ /* 0x000e680000004800 */
        /* <DEDUP_REMOVED lines=14> */
[----:B------:R5:W-:Y:S04]  /*5890*/  STS [R108.X4+0x4200], R45 ;  /* 0x0042002d6c007388 */ /* 0x000be80000004800 */
[----:B------:R1:W-:Y:S04]  /*58a0*/  STS [R107.X4+0x4204], R44 ;  /* 0x0042042c6b007388 */ /* 0x0003e80000004800 */
[----:B------:R2:W-:Y:S01]  /*58b0*/  STS [R113.X4+0x4208], R156 ;  /* 0x0042089c71007388 */ /* 0x0005e20000004800 */
[----:B-----5:R-:W-:-:S03]  /*58c0*/  HFMA2.MMA R45, -RZ, RZ, 0, 0 ;  /* 0x00000000ff2d7435 */ /* 0x020fc600000001ff */
[----:B------:R-:W-:Y:S01]  /*58d0*/  STS [R114.X4+0x420c], R155 ;  /* 0x00420c9b72007388 */ /* 0x000fe20000004800 */
[----:B-1----:R-:W-:Y:S02]  /*58e0*/  MOV R44, R4 ;  /* 0x00000004002c7202 */ /* 0x002fe40000000f00 */
[----:B------:R-:W-:Y:S01]  /*58f0*/  MOV R107, UR35 ;  /* 0x00000023006b7c02 */ /* 0x000fe20008000f00 */
[----:B------:R1:W-:Y:S01]  /*5900*/  STS [R108.X4+0x4210], R105 ;  /* 0x004210696c007388 */ /* 0x0003e20000004800 */
[----:B--2---:R-:W-:Y:S02]  /*5910*/  MOV R113, UR20 ;  /* 0x0000001400717c02 */ /* 0x004fe40008000f00 */
[--C-:B------:R-:W-:Y:S01]  /*5920*/  IMAD.WIDE.U32 R46, R47, c[0x0][0x298], R44.reuse ;  /* 0x0000a6002f2e7a25 */ /* 0x100fe200078e002c */
[----:B------:R2:W-:Y:S03]  /*5930*/  STS [R108.X4+0x4220], R149 ;  /* 0x004220956c007388 */ /* 0x0005e60000004800 */
[----:B------:R-:W-:Y:S01]  /*5940*/  IMAD.WIDE.U32 R44, R107, c[0x0][0x2b8], R44 ;  /* 0x0000ae006b2c7a25 */ /* 0x000fe200078e002c */
[----:B------:R-:W-:Y:S01]  /*5950*/  IADD3 R47, R47, UR24, RZ ;  /* 0x000000182f2f7c10 */ /* 0x000fe2000fffe0ff */
[----:B------:R-:W-:Y:S01]  /*5960*/  ULDC.64 UR24, c[0x0][0x2c0] ;  /* 0x0000b00000187ab9 */ /* 0x000fe20000000a00 */
[----:B------:R-:W-:Y:S01]  /*5970*/  MOV R107, UR20 ;  /* 0x00000014006b7c02 */ /* 0x000fe20008000f00 */
[----:B-1----:R-:W-:Y:S01]  /*5980*/  FMUL.FTZ R105, R15, R152 ;  /* 0x000000980f697220 */ /* 0x002fe20000410000 */
[----:B------:R-:W-:Y:S01]  /*5990*/  IADD3 R45, R45, UR22, RZ ;  /* 0x000000162d2d7c10 */ /* 0x000fe2000fffe0ff */
[----:B------:R-:W-:Y:S01]  /*59a0*/  ULDC.64 UR22, c[0x0][0x2a0] ;  /* 0x0000a80000167ab9 */ /* 0x000fe20000000a00 */
[----:B------:R-:W-:Y:S01]  /*59b0*/  STS [R108.X4+0x4228], R147 ;  /* 0x004228936c007388 */ /* 0x000fe20000004800 */
[----:B------:R-:W-:Y:S01]  /*59c0*/  UIMAD UR22, UR37, UR22, URZ ;  /* 0x00000016251672a4 */ /* 0x000fe2000f8e023f */
[----:B------:R-:W-:Y:S01]  /*59d0*/  IMAD.WIDE.U32 R46, R107, c[0x0][0x2a0], R46 ;  /* 0x0000a8006b2e7a25 */ /* 0x000fe200078e002e */
[----:B------:R-:W-:Y:S01]  /*59e0*/  UIMAD UR24, UR37, UR24, URZ ;  /* 0x00000018251872a4 */ /* 0x000fe2000f8e023f */
[----:B------:R1:W-:Y:S01]  /*59f0*/  STS [R108.X4+0x421c], R105 ;  /* 0x00421c696c007388 */ /* 0x0003e20000004800 */
[----:B------:R-:W-:Y:S01]  /*5a00*/  UIMAD UR22, UR20, UR23, UR22 ;  /* 0x00000017141672a4 */ /* 0x000fe2000f8e0216 */
[----:B------:R-:W-:Y:S01]  /*5a10*/  IMAD.WIDE.U32 R44, R113, c[0x0][0x2c0], R44 ;  /* 0x0000b000712c7a25 */ /* 0x000fe200078e002c */
[----:B------:R-:W-:Y:S01]  /*5a20*/  UIADD3.X UR23, UR17, -0x1, URZ, UP0, !UPT ;  /* 0xffffffff11177890 */ /* 0x000fe200087fe43f */
[----:B------:R5:W-:Y:S01]  /*5a30*/  STS [R108.X4+0x4230], R145 ;  /* 0x004230916c007388 */ /* 0x000be20000004800 */
[----:B------:R-:W-:Y:S01]  /*5a40*/  UIMAD UR24, UR20, UR25, UR24 ;  /* 0x00000019141872a4 */ /* 0x000fe2000f8e0218 */
[----:B------:R-:W-:Y:S01]  /*5a50*/  FMUL.FTZ R113, R22, R146 ;  /* 0x0000009216717220 */ /* 0x000fe20000410000 */
[----:B--2---:R-:W-:Y:S01]  /*5a60*/  IADD3 R149, R47, UR22, RZ ;  /* 0x000000162f957c10 */ /* 0x004fe2000fffe0ff */
[----:B------:R-:W-:Y:S01]  /*5a70*/  FMUL.FTZ R107, R17, R150 ;  /* 0x00000096116b7220 */ /* 0x000fe20000410000 */
[----:B------:R-:W-:Y:S01]  /*5a80*/  IADD3 R146, P0, R46, UR42, RZ ;  /* 0x0000002a2e927c10 */ /* 0x000fe2000ff1e0ff */
[----:B-1----:R-:W-:Y:S01]  /*5a90*/  FMUL.FTZ R105, R19, R148 ;  /* 0x0000009413697220 */ /* 0x002fe20000410000 */
[----:B------:R-:W-:Y:S01]  /*5aa0*/  IADD3 R114, P1, R44, UR42, RZ ;  /* 0x0000002a2c727c10 */ /* 0x000fe2000ff3e0ff */
[----:B------:R-:W-:Y:S01]  /*5ab0*/  STS [R108.X4+0x4214], R153 ;  /* 0x004214996c007388 */ /* 0x000fe20000004800 */
[----:B------:R-:W-:Y:S01]  /*5ac0*/  IADD3.X R147, R149, UR23, RZ, P0, !PT ;  /* 0x0000001795937c10 */ /* 0x000fe200087fe4ff */
[----:B-----5:R-:W-:-:S02]  /*5ad0*/  FMUL.FTZ R145, R24, R144 ;  /* 0x0000009018917220 */ /* 0x020fc40000410000 */
[----:B------:R1:W-:Y:S04]  /*5ae0*/  STS [R108.X4+0x422c], R105 ;  /* 0x00422c696c007388 */ /* 0x0003e80000004800 */
[----:B------:R2:W-:Y:S04]  /*5af0*/  STS [R108.X4+0x4224], R107 ;  /* 0x0042246b6c007388 */ /* 0x0005e80000004800 */
[----:B------:R-:W-:Y:S01]  /*5b00*/  STS [R108.X4+0x4218], R151 ;  /* 0x004218976c007388 */ /* 0x000fe20000004800 */
[----:B-1----:R-:W-:-:S03]  /*5b10*/  MOV R105, UR42 ;  /* 0x0000002a00697c02 */ /* 0x002fc60008000f00 */
[----:B------:R1:W-:Y:S01]  /*5b20*/  STS [R108.X4+0x4234], R113 ;  /* 0x004234716c007388 */ /* 0x0003e20000004800 */
[----:B------:R-:W-:Y:S02]  /*5b30*/  IADD3 R105, -R105, c[0x0][0x168], -R4 ;  /* 0x00005a0069697a10 */ /* 0x000fe40007ffe904 */
[----:B--2---:R-:W-:Y:S01]  /*5b40*/  IADD3 R107, R45, UR24, RZ ;  /* 0x000000182d6b7c10 */ /* 0x004fe2000fffe0ff */
[----:B------:R2:W-:Y:S01]  /*5b50*/  STS [R108.X4+0x4238], R143 ;  /* 0x0042388f6c007388 */ /* 0x0005e20000004800 */
[----:B------:R-:W-:Y:S02]  /*5b60*/  ISETP.GE.AND P0, PT, R105, 0x1, PT ;  /* 0x000000016900780c */ /* 0x000fe40003f06270 */
[----:B------:R-:W-:Y:S01]  /*5b70*/  IADD3.X R115, R107, UR23, RZ, P1, !PT ;  /* 0x000000176b737c10 */ /* 0x000fe20008ffe4ff */
[----:B------:R0:W-:Y:S01]  /*5b80*/  STS [R108.X4+0x423c], R145 ;  /* 0x00423c916c007388 */ /* 0x0001e20000004800 */
[----:B-1----:R-:W-:Y:S02]  /*5b90*/  FMUL.FTZ R113, R124, UR41 ;  /* 0x000000297c717c20 */ /* 0x002fe40008410000 */
[----:B------:R-:W-:-:S02]  /*5ba0*/  FMUL.FTZ R124, R116, UR41 ;  /* 0x00000029747c7c20 */ /* 0x000fc40008410000 */
[----:B--2---:R-:W-:Y:S01]  /*5bb0*/  FMUL.FTZ R143, R109, UR41 ;  /* 0x000000296d8f7c20 */ /* 0x004fe20008410000 */
[----:B------:R-:W-:Y:S06]  /*5bc0*/  BAR.SYNC.DEFER_BLOCKING 0x0 ;  /* 0x0000000000007b1d */ /* 0x000fec0000010000 */
[----:B------:R-:W-:Y:S05]  /*5bd0*/  @!P0 BRA `(.L_x_2156) ;  /* 0x0000013000008947 */ /* 0x000fea0003800000 */
[----:B0--34-:R-:W0:Y:S01]  /*5be0*/  LDS R151, [R48.X4+0x4200] ;  /* 0x0042000030977984 */ /* 0x019e220000004800 */
        /* <DEDUP_REMOVED lines=18> */
.L_x_2156:
[----:B0--34-:R-:W-:Y:S05]  /*5d10*/  BSYNC B0 ;  /* 0x0000000000007941 */ /* 0x019fea0003800000 */
.L_x_2155:
[----:B------:R-:W0:Y:S01]  /*5d20*/  LDS R101, [R101.X4+0x4400] ;  /* 0x0044000065657984 */ /* 0x000e220000004800 */
[----:B------:R-:W-:Y:S01]  /*5d30*/  USHF.L.U64.HI UR25, UR8, 0x2, UR9 ;  /* 0x0000000208197899 */ /* 0x000fe20008010209 */
[----:B------:R-:W-:Y:S01]  /*5d40*/  LEA R47, P0, R46, c[0x0][0x318], 0x2 ;  /* 0x0000c6002e2f7a11 */ /* 0x000fe200078010ff */
[----:B------:R-:W-:Y:S01]  /*5d50*/  USHF.L.U32 UR42, UR16, 0x2, URZ ;  /* 0x00000002102a7899 */ /* 0x000fe2000800063f */
[----:B------:R-:W-:Y:S01]  /*5d60*/  LEA R45, P1, R44, c[0x0][0x320], 0x2 ;  /* 0x0000c8002c2d7a11 */ /* 0x000fe200078210ff */
[----:B------:R-:W-:Y:S01]  /*5d70*/  ULDC.64 UR22, c[0x0][0x2b0] ;  /* 0x0000ac0000167ab9 */ /* 0x000fe20000000a00 */
[----:B------:R-:W-:Y:S01]  /*5d80*/  LEA.HI.X R149, R46, c[0x0][0x31c], R149, 0x2, P0 ;  /* 0x0000c7002e957a11 */ /* 0x000fe200000f1495 */
[----:B------:R-:W-:Y:S01]  /*5d90*/  UIMAD UR22, UR25, UR22, URZ ;  /* 0x00000016191672a4 */ /* 0x000fe2000f8e023f */
[----:B------:R-:W-:Y:S01]  /*5da0*/  LEA.HI.X R107, R44, c[0x0][0x324], R107, 0x2, P1 ;  /* 0x0000c9002c6b7a11 */ /* 0x000fe200008f146b */
[----:B------:R-:W-:Y:S01]  /*5db0*/  USHF.L.U64.HI UR43, UR16, 0x2, UR17 ;  /* 0x00000002102b7899 */ /* 0x000fe20008010211 */
[----:B------:R-:W-:Y:S01]  /*5dc0*/  IADD3 R46, P0, R47, UR42, RZ ;  /* 0x0000002a2f2e7c10 */ /* 0x000fe2000ff1e0ff */
[----:B------:R-:W-:Y:S01]  /*5dd0*/  USHF.L.U32 UR24, UR8, 0x2, URZ ;  /* 0x0000000208187899 */ /* 0x000fe2000800063f */
[----:B------:R-:W-:Y:S01]  /*5de0*/  IADD3 R44, P1, R45, UR42, RZ ;  /* 0x0000002a2d2c7c10 */ /* 0x000fe2000ff3e0ff */
[----:B------:R-:W-:Y:S01]  /*5df0*/  BSSY B0, `(.L_x_2157) ;  /* 0x0000012000007945 */ /* 0x000fe20003800000 */
[----:B------:R-:W-:Y:S01]  /*5e00*/  FADD.FTZ R54, R49, R54 ;  /* 0x0000003631367221 */ /* 0x000fe20000010000 */
[----:B------:R-:W-:Y:S01]  /*5e10*/  UIMAD UR41, UR24, UR23, UR22 ;  /* 0x00000017182972a4 */ /* 0x000fe2000f8e0216 */
[----:B------:R-:W-:-:S02]  /*5e20*/  IADD3.X R47, R149, UR43, RZ, P0, !PT ;  /* 0x0000002b952f7c10 */ /* 0x000fc400087fe4ff */
[----:B------:R-:W-:Y:S01]  /*5e30*/  ULDC.64 UR22, c[0x0][0x2d0] ;  /* 0x0000b40000167ab9 */ /* 0x000fe20000000a00 */
[----:B------:R-:W-:Y:S01]  /*5e40*/  ISETP.GE.AND P0, PT, R105, 0x81, PT ;  /* 0x000000816900780c */ /* 0x000fe20003f06270 */
[----:B------:R-:W-:Y:S01]  /*5e50*/  UIMAD UR22, UR25, UR22, URZ ;  /* 0x00000016191672a4 */ /* 0x000fe2000f8e023f */
[----:B------:R-:W-:Y:S02]  /*5e60*/  IADD3.X R45, R107, UR43, RZ, P1, !PT ;  /* 0x0000002b6b2d7c10 */ /* 0x000fe40008ffe4ff */
[----:B------:R-:W-:Y:S01]  /*5e70*/  MOV R115, UR24 ;  /* 0x0000001800737c02 */ /* 0x000fe20008000f00 */
[----:B------:R-:W-:Y:S01]  /*5e80*/  UIMAD UR22, UR24, UR23, UR22 ;  /* 0x00000017181672a4 */ /* 0x000fe2000f8e0216 */
[----:B------:R-:W-:-:S03]  /*5e90*/  MOV R107, UR24 ;  /* 0x00000018006b7c02 */ /* 0x000fc60008000f00 */
[----:B------:R-:W-:-:S04]  /*5ea0*/  IMAD.WIDE.U32 R46, R115, c[0x0][0x2b0], R46 ;  /* 0x0000ac00732e7a25 */ /* 0x000fc800078e002e */
[----:B------:R-:W-:Y:S01]  /*5eb0*/  IMAD.WIDE.U32 R44, R107, c[0x0][0x2d0], R44 ;  /* 0x0000b4006b2c7a25 */ /* 0x000fe200078e002c */
[----:B------:R-:W-:-:S04]  /*5ec0*/  IADD3 R47, R47, UR41, RZ ;  /* 0x000000292f2f7c10 */ /* 0x000fc8000fffe0ff */
[----:B------:R-:W-:Y:S01]  /*5ed0*/  IADD3 R45, R45, UR22, RZ ;  /* 0x000000162d2d7c10 */ /* 0x000fe2000fffe0ff */
[----:B------:R-:W-:Y:S05]  /*5ee0*/  @!P0 BRA `(.L_x_2158) ;  /* 0x0000002000008947 */ /* 0x000fea0003800000 */
[----:B------:R2:W-:Y:S04]  /*5ef0*/  RED.E.ADD.F32.FTZ.RN.STRONG.GPU [R46.64+-0x1e00], R134 ;  /* 0xffe200862e00798e */ /* 0x0005e8000c10e79a */
[----:B0-----:R2:W-:Y:S02]  /*5f00*/  RED.E.ADD.F32.FTZ.RN.STRONG.GPU [R44.64+-0x1e00], R101 ;  /* 0xffe200652c00798e */ /* 0x0015e4000c10e79a */
.L_x_2158:
[----:B------:R-:W-:Y:S05]  /*5f10*/  BSYNC B0 ;  /* 0x0000000000007941 */ /* 0x000fea0003800000 */
.L_x_2157:
[----:B------:R-:W3:Y:S01]  /*5f20*/  LDS R111, [R111.X4+0x4600] ;  /* 0x004600006f6f7984 */ /* 0x000ee20000004800 */
        /* <DEDUP_REMOVED lines=9> */
[----:B------:R4:W-:Y:S04]  /*5fc0*/  RED.E.ADD.F32.FTZ.RN.STRONG.GPU [R46.64+-0x1c00], R135 ;  /* 0xffe400872e00798e */ /* 0x0009e8000c10e79a */
[----:B---3--:R4:W-:Y:S02]  /*5fd0*/  RED.E.ADD.F32.FTZ.RN.STRONG.GPU [R44.64+-0x1c00], R111 ;  /* 0xffe4006f2c00798e */ /* 0x0089e4000c10e79a */
.L_x_2160:
[----:B------:R-:W-:Y:S05]  /*5fe0*/  BSYNC B0 ;  /* 0x0000000000007941 */ /* 0x000fea0003800000 */
.L_x_2159:
[----:B------:R1:W2:Y:S01]  /*5ff0*/  LDS R49, [R112.X4+0x4800] ;  /* 0x0048000070317984 */ /* 0x0002a20000004800 */
[----:B------:R-:W-:Y:S01]  /*6000*/  BSSY B0, `(.L_x_2161) ;  /* 0x0000004000007945 */ /* 0x000fe20003800000 */
[----:B------:R-:W-:Y:S05]  /*6010*/  @!P0 BRA `(.L_x_2162) ;  /* 0x0000002000008947 */ /* 0x000fea0003800000 */
[----:B------:R1:W-:Y:S04]  /*6020*/  RED.E.ADD.F32.FTZ.RN.STRONG.GPU [R46.64+-0x1a00], R138 ;  /* 0xffe6008a2e00798e */ /* 0x0003e8000c10e79a */
[----:B--2---:R1:W-:Y:S02]  /*6030*/  RED.E.ADD.F32.FTZ.RN.STRONG.GPU [R44.64+-0x1a00], R49 ;  /* 0xffe600312c00798e */ /* 0x0043e4000c10e79a */
.L_x_2162:
[----:B------:R-:W-:Y:S05]  /*6040*/  BSYNC B0 ;  /* 0x0000000000007941 */ /* 0x000fea0003800000 */
.L_x_2161:
[----:B------:R-:W1:Y:S01]  /*6050*/  LDS R117, [R117.X4+0x4a00] ;  /* 0x004a000075757984 */ /* 0x000e620000004800 */
[----:B------:R-:W-:Y:S01]  /*6060*/  BSSY B0, `(.L_x_2163) ;  /* 0x0000004000007945 */ /* 0x000fe20003800000 */
[----:B------:R-:W-:Y:S05]  /*6070*/  @!P1 BRA `(.L_x_2164) ;  /* 0x0000002000009947 */ /* 0x000fea0003800000 */
[----:B------:R4:W-:Y:S04]  /*6080*/  RED.E.ADD.F32.FTZ.RN.STRONG.GPU [R46.64+-0x1800], R139 ;  /* 0xffe8008b2e00798e */ /* 0x0009e8000c10e79a */
[----:B-1----:R4:W-:Y:S02]  /*6090*/  RED.E.ADD.F32.FTZ.RN.STRONG.GPU [R44.64+-0x1800], R117 ;  /* 0xffe800752c00798e */ /* 0x0029e4000c10e79a */
.L_x_2164:
[----:B------:R-:W-:Y:S05]  /*60a0*/  BSYNC B0 ;  /* 0x0000000000007941 */ /* 0x000fea0003800000 */
.L_x_2163:
[----:B-12---:R1:W2:Y:S01]  /*60b0*/  LDS R49, [R118.X4+0x4c00] ;  /* 0x004c000076317984 */ /* 0x0062a20000004800 */
[----:B------:R-:W-:Y:S01]  /*60c0*/  BSSY B0, `(.L_x_2165) ;  /* 0x0000004000007945 */ /* 0x000fe20003800000 */
[----:B------:R-:W-:Y:S05]  /*60d0*/  @!P2 BRA `(.L_x_2166) ;  /* 0x000000200000a947 */ /* 0x000fea0003800000 */
[----:B------:R1:W-:Y:S04]  /*60e0*/  RED.E.ADD.F32.FTZ.RN.STRONG.GPU [R46.64+-0x1600], R140 ;  /* 0xffea008c2e00798e */ /* 0x0003e8000c10e79a */
[----:B--2---:R1:W-:Y:S02]  /*60f0*/  RED.E.ADD.F32.FTZ.RN.STRONG.GPU [R44.64+-0x1600], R49 ;  /* 0xffea00312c00798e */ /* 0x0043e4000c10e79a */
.L_x_2166:
[----:B------:R-:W-:Y:S05]  /*6100*/  BSYNC B0 ;  /* 0x0000000000007941 */ /* 0x000fea0003800000 */
.L_x_2165:
[----:B------:R-:W1:Y:S01]  /*6110*/  LDS R119, [R119.X4+0x4e00] ;  /* 0x004e000077777984 */ /* 0x000e620000004800 */
[----:B------:R-:W-:Y:S01]  /*6120*/  BSSY B0, `(.L_x_2167) ;  /* 0x0000004000007945 */ /* 0x000fe20003800000 */
[----:B------:R-:W-:Y:S05]  /*6130*/  @!P3 BRA `(.L_x_2168) ;  /* 0x000000200000b947 */ /* 0x000fea0003800000 */
[----:B------:R4:W-:Y:S04]  /*6140*/  RED.E.ADD.F32.FTZ.RN.STRONG.GPU [R46.64+-0x1400], R141 ;  /* 0xffec008d2e00798e */ /* 0x0009e8000c10e79a */
[----:B-1----:R4:W-:Y:S02]  /*6150*/  RED.E.ADD.F32.FTZ.RN.STRONG.GPU [R44.64+-0x1400], R119 ;  /* 0xffec00772c00798e */ /* 0x0029e4000c10e79a */
.L_x_2168:
[----:B------:R-:W-:Y:S05]  /*6160*/  BSYNC B0 ;  /* 0x0000000000007941 */ /* 0x000fea0003800000 */
.L_x_2167:
[----:B-12---:R1:W2:Y:S01]  /*6170*/  LDS R49, [R120.X4+0x5000] ;  /* 0x0050000078317984 */ /* 0x0062a20000004800 */
[----:B------:R-:W-:Y:S01]  /*6180*/  BSSY B0, `(.L_x_2169) ;  /* 0x0000004000007945 */ /* 0x000fe20003800000 */
[----:B------:R-:W-:Y:S05]  /*6190*/  @!P4 BRA `(.L_x_2170) ;  /* 0x000000200000c947 */ /* 0x000fea0003800000 */
[----:B------:R1:W-:Y:S04]  /*61a0*/  RED.E.ADD.F32.FTZ.RN.STRONG.GPU [R46.64+-0x1200], R142 ;  /* 0xffee008e2e00798e */ /* 0x0003e8000c10e79a */
[----:B--2---:R1:W-:Y:S02]  /*61b0*/  RED.E.ADD.F32.FTZ.RN.STRONG.GPU [R44.64+-0x1200], R49 ;  /* 0xffee00312c00798e */ /* 0x0043e4000c10e79a */
.L_x_2170:
[----:B------:R-:W-:Y:S05]  /*61c0*/  BSYNC B0 ;  /* 0x0000000000007941 */ /* 0x000fea0003800000 */
.L_x_2169:
[----:B------:R-:W1:Y:S01]  /*61d0*/  LDS R121, [R121.X4+0x5200] ;  /* 0x0052000079797984 */ /* 0x000e620000004800 */
[----:B------:R-:W-:Y:S01]  /*61e0*/  BSSY B0, `(.L_x_2171) ;  /* 0x0000004000007945 */ /* 0x000fe20003800000 */
[----:B------:R-:W-:Y:S05]  /*61f0*/  @!P5 BRA `(.L_x_2172) ;  /* 0x000000200000d947 */ /* 0x000fea0003800000 */
[----:B------:R4:W-:Y:S04]  /*6200*/  RED.E.ADD.F32.FTZ.RN.STRONG.GPU [R46.64+-0x1000], R157 ;  /* 0xfff0009d2e00798e */ /* 0x0009e8000c10e79a */
[----:B-1----:R4:W-:Y:S02]  /*6210*/  RED.E.ADD.F32.FTZ.RN.STRONG.GPU [R44.64+-0x1000], R121 ;  /* 0xfff000792c00798e */ /* 0x0029e4000c10e79a */
.L_x_2172:
[----:B------:R-:W-:Y:S05]  /*6220*/  BSYNC B0 ;  /* 0x0000000000007941 */ /* 0x000fea0003800000 */
.L_x_2171:
[----:B-12---:R1:W2:Y:S01]  /*6230*/  LDS R49, [R122.X4+0x5400] ;  /* 0x005400007a317984 */ /* 0x0062a20000004800 */
        /* <DEDUP_REMOVED lines=10> */
[----:B--2---:R1:W-:Y:S02]  /*62e0*/  RED.E.ADD.F32.FTZ.RN.STRONG.GPU [R44.64+-0xe00], R49 ;  /* 0xfff200312c00798e */ /* 0x0043e4000c10e79a */
.L_x_2174:
[----:B-1----:R-:W-:Y:S05]  /*62f0*/  BSYNC B0 ;  /* 0x0000000000007941 */ /* 0x002fea0003800000 */
.L_x_2173:
[----:B------:R-:W1:Y:S01]  /*6300*/  LDS R123, [R123.X4+0x5600] ;  /* 0x005600007b7b7984 */ /* 0x000e620000004800 */
[----:B------:R-:W-:Y:S01]  /*6310*/  BSSY B0, `(.L_x_2175) ;  /* 0x0000004000007945 */ /* 0x000fe20003800000 */
[----:B------:R-:W-:Y:S05]  /*6320*/  @!P0 BRA `(.L_x_2176) ;  /* 0x0000002000008947 */ /* 0x000fea0003800000 */
[----:B------:R4:W-:Y:S04]  /*6330*/  RED.E.ADD.F32.FTZ.RN.STRONG.GPU [R46.64+-0xc00], R159 ;  /* 0xfff4009f2e00798e */ /* 0x0009e8000c10e79a */
[----:B-1----:R4:W-:Y:S02]  /*6340*/  RED.E.ADD.F32.FTZ.RN.STRONG.GPU [R44.64+-0xc00], R123 ;  /* 0xfff4007b2c00798e */ /* 0x0029e4000c10e79a */
.L_x_2176:
[----:B------:R-:W-:Y:S05]  /*6350*/  BSYNC B0 ;  /* 0x0000000000007941 */ /* 0x000fea0003800000 */
.L_x_2175:
[----:B--2---:R2:W4:Y:S01]  /*6360*/  LDS R49, [R126.X4+0x5800] ;  /* 0x005800007e317984 */ /* 0x0045220000004800 */
[----:B------:R-:W-:Y:S01]  /*6370*/  BSSY B0, `(.L_x_2177) ;  /* 0x0000004000007945 */ /* 0x000fe20003800000 */
[----:B------:R-:W-:Y:S05]  /*6380*/  @!P1 BRA `(.L_x_2178) ;  /* 0x0000002000009947 */ /* 0x000fea0003800000 */
[----:B------:R2:W-:Y:S04]  /*6390*/  RED.E.ADD.F32.FTZ.RN.STRONG.GPU [R46.64+-0xa00], R160 ;  /* 0xfff600a02e00798e */ /* 0x0005e8000c10e79a */
[----:B----4-:R2:W-:Y:S02]  /*63a0*/  RED.E.ADD.F32.FTZ.RN.STRONG.GPU [R44.64+-0xa00], R49 ;  /* 0xfff600312c00798e */ /* 0x0105e4000c10e79a */
.L_x_2178:
[----:B------:R-:W-:Y:S05]  /*63b0*/  BSYNC B0 ;  /* 0x0000000000007941 */ /* 0x000fea0003800000 */
.L_x_2177:
[----:B------:R-:W2:Y:S01]  /*63c0*/  LDS R127, [R127.X4+0x5a00] ;  /* 0x005a00007f7f7984 */ /* 0x000ea20000004800 */
[----:B------:R-:W-:Y:S01]  /*63d0*/  BSSY B0, `(.L_x_2179) ;  /* 0x0000004000007945 */ /* 0x000fe20003800000 */
[----:B------:R-:W-:Y:S05]  /*63e0*/  @!P2 BRA `(.L_x_2180) ;  /* 0x000000200000a947 */ /* 0x000fea0003800000 */
[----:B------:R4:W-:Y:S04]  /*63f0*/  RED.E.ADD.F32.FTZ.RN.STRONG.GPU [R46.64+-0x800], R161 ;  /* 0xfff800a12e00798e */ /* 0x0009e8000c10e79a */
[----:B--2---:R4:W-:Y:S02]  /*6400*/  RED.E.ADD.F32.FTZ.RN.STRONG.GPU [R44.64+-0x800], R127 ;  /* 0xfff8007f2c00798e */ /* 0x0049e4000c10e79a */
.L_x_2180:
[----:B------:R-:W-:Y:S05]  /*6410*/  BSYNC B0 ;  /* 0x0000000000007941 */ /* 0x000fea0003800000 */
.L_x_2179:
[----:B--2-4-:R2:W4:Y:S01]  /*6420*/  LDS R49, [R128.X4+0x5c00] ;  /* 0x005c000080317984 */ /* 0x0145220000004800 */
[----:B------:R-:W-:Y:S01]  /*6430*/  BSSY B0, `(.L_x_2181) ;  /* 0x0000004000007945 */ /* 0x000fe20003800000 */
[----:B------:R-:W-:Y:S05]  /*6440*/  @!P3 BRA `(.L_x_2182) ;  /* 0x000000200000b947 */ /* 0x000fea0003800000 */
[----:B------:R2:W-:Y:S04]  /*6450*/  RED.E.ADD.F32.FTZ.RN.STRONG.GPU [R46.64+-0x600], R162 ;  /* 0xfffa00a22e00798e */ /* 0x0005e8000c10e79a */
[----:B----4-:R2:W-:Y:S02]  /*6460*/  RED.E.ADD.F32.FTZ.RN.STRONG.GPU [R44.64+-0x600], R49 ;  /* 0xfffa00312c00798e */ /* 0x0105e4000c10e79a */
.L_x_2182:
[----:B------:R-:W-:Y:S05]  /*6470*/  BSYNC B0 ;  /* 0x0000000000007941 */ /* 0x000fea0003800000 */
.L_x_2181:
[----:B------:R-:W2:Y:S01]  /*6480*/  LDS R129, [R129.X4+0x5e00] ;  /* 0x005e000081817984 */ /* 0x000ea20000004800 */
[----:B------:R-:W-:Y:S01]  /*6490*/  BSSY B0, `(.L_x_2183) ;  /* 0x0000004000007945 */ /* 0x000fe20003800000 */
[----:B------:R-:W-:Y:S05]  /*64a0*/  @!P4 BRA `(.L_x_2184) ;  /* 0x000000200000c947 */ /* 0x000fea0003800000 */
[----:B------:R4:W-:Y:S04]  /*64b0*/  RED.E.ADD.F32.FTZ.RN.STRONG.GPU [R46.64+-0x400], R163 ;  /* 0xfffc00a32e00798e */ /* 0x0009e8000c10e79a */
[----:B--2---:R4:W-:Y:S02]  /*64c0*/  RED.E.ADD.F32.FTZ.RN.STRONG.GPU [R44.64+-0x400], R129 ;  /* 0xfffc00812c00798e */ /* 0x0049e4000c10e79a */
.L_x_2184:
[----:B------:R-:W-:Y:S05]  /*64d0*/  BSYNC B0 ;  /* 0x0000000000007941 */ /* 0x000fea0003800000 */
.L_x_2183:
[----:B--2-4-:R2:W4:Y:S01]  /*64e0*/  LDS R49, [R130.X4+0x6000] ;  /* 0x0060000082317984 */ /* 0x0145220000004800 */
[----:B------:R-:W-:Y:S01]  /*64f0*/  BSSY B0, `(.L_x_2185) ;  /* 0x0000004000007945 */ /* 0x000fe20003800000 */
[----:B------:R-:W-:Y:S05]  /*6500*/  @!P5 BRA `(.L_x_2186) ;  /* 0x000000200000d947 */ /* 0x000fea0003800000 */
[----:B------:R2:W-:Y:S04]  /*6510*/  RED.E.ADD.F32.FTZ.RN.STRONG.GPU [R46.64+-0x200], R164 ;  /* 0xfffe00a42e00798e */ /* 0x0005e8000c10e79a */
[----:B----4-:R2:W-:Y:S02]  /*6520*/  RED.E.ADD.F32.FTZ.RN.STRONG.GPU [R44.64+-0x200], R49 ;  /* 0xfffe00312c00798e */ /* 0x0105e4000c10e79a */
.L_x_2186:
[----:B------:R-:W-:Y:S05]  /*6530*/  BSYNC B0 ;  /* 0x0000000000007941 */ /* 0x000fea0003800000 */
.L_x_2185:
[----:B--2---:R-:W2:Y:S01]  /*6540*/  SHFL.DOWN P0, R45, R54, 0x1, 0x1f ;  /* 0x08201f00362d7f89 */ /* 0x004ea20000000000 */
        /* <DEDUP_REMOVED lines=13> */
[----:B--2---:R-:W-:Y:S02]  /*6620*/  @P0 FADD R45, R54, R45 ;  /* 0x0000002d362d0221 */ /* 0x004fe40000000000 */
[----:B------:R-:W-:Y:S02]  /*6630*/  FFMA.FTZ R137, R53, R104, R137 ;  /* 0x0000006835897223 */ /* 0x000fe40000010089 */
[----:B------:R-:W-:Y:S01]  /*6640*/  FFMA.FTZ R124, R52, R57, R124 ;  /* 0x00000039347c7223 */ /* 0x000fe2000001007c */
[----:B------:R-:W2:Y:S01]  /*6650*/  SHFL.DOWN P0, R44, R45, 0x2, 0x1f ;  /* 0x08401f002d2c7f89 */ /* 0x000ea20000000000 */
[----:B------:R-:W-:-:S02]  /*6660*/  FFMA.FTZ R143, R51, R58, R143 ;  /* 0x0000003a338f7223 */ /* 0x000fc4000001008f */
[----:B------:R-:W-:Y:S02]  /*6670*/  FFMA.FTZ R132, R50, R59, R132 ;  /* 0x0000003b32847223 */ /* 0x000fe40000010084 */
        /* <DEDUP_REMOVED lines=8> */
[----:B------:R-:W-:Y:S02]  /*6700*/  FFMA.FTZ R85, R70, R58, R85 ;  /* 0x0000003a46557223 */ /* 0x000fe40000010055 */
[----:B------:R-:W-:Y:S02]  /*6710*/  FFMA.FTZ R86, R69, R59, R86 ;  /* 0x0000003b45567223 */ /* 0x000fe40000010056 */
[----:B--2---:R-:W-:-:S02]  /*6720*/  @P0 FADD R44, R45, R44 ;  /* 0x0000002c2d2c0221 */ /* 0x004fc40000000000 */
[----:B------:R-:W-:Y:S02]  /*6730*/  FADD.FTZ R27, R124, R27 ;  /* 0x0000001b7c1b7221 */ /* 0x000fe40000010000 */
[----:B------:R-:W-:Y:S01]  /*6740*/  FADD.FTZ R26, R143, R26 ;  /* 0x0000001a8f1a7221 */ /* 0x000fe20000010000 */
[----:B------:R-:W2:Y:S01]  /*6750*/  SHFL.DOWN P0, R47, R44, 0x4, 0x1f ;  /* 0x08801f002c2f7f89 */ /* 0x000ea20000000000 */
[----:B------:R-:W-:Y:S02]  /*6760*/  FADD.FTZ R25, R132, R25 ;  /* 0x0000001984197221 */ /* 0x000fe40000010000 */
[----:B--2---:R-:W-:-:S05]  /*6770*/  @P0 FADD R47, R44, R47 ;  /* 0x0000002f2c2f0221 */ /* 0x004fca0000000000 */
[----:B------:R-:W2:Y:S02]  /*6780*/  SHFL.DOWN P0, R46, R47, 0x8, 0x1f ;  /* 0x09001f002f2e7f89 */ /* 0x000ea40000000000 */
[----:B--2---:R-:W-:Y:S01]  /*6790*/  @P0 FADD R46, R47, R46 ;  /* 0x0000002e2f2e0221 */ /* 0x004fe20000000000 */
[----:B------:R-:W-:-:S04]  /*67a0*/  ISETP.NE.AND P0, PT, R3, RZ, PT ;  /* 0x000000ff0300720c */ /* 0x000fc80003f05270 */
[----:B------:R-:W2:Y:S02]  /*67b0*/  SHFL.DOWN P1, R48, R46, 0x10, 0x1f ;  /* 0x0a001f002e307f89 */ /* 0x000ea40000020000 */
[----:B--2---:R-:W-:-:S07]  /*67c0*/  @P1 FADD R48, R46, R48 ;  /* 0x000000302e301221 */ /* 0x004fce0000000000 */
[----:B------:R2:W-:Y:S04]  /*67d0*/  @!P0 STS [R5.X4+0x6304], R48 ;  /* 0x0063043005008388 */ /* 0x0005e80000004800 */
[----:B------:R-:W-:Y:S06]  /*67e0*/  BAR.SYNC.DEFER_BLOCKING 0x0 ;  /* 0x0000000000007b1d */ /* 0x000fec0000010000 */
[----:B------:R-:W-:Y:S05]  /*67f0*/  @P2 BRA `(.L_x_2188) ;  /* 0x000000c000002947 */ /* 0x000fea0003800000 */
[----:B--2---:R-:W-:Y:S01]  /*6800*/  ULDC UR22, c[0x0][0x174] ;  /* 0x00005d0000167ab9 */ /* 0x004fe20000000800 */
[----:B------:R-:W2:Y:S01]  /*6810*/  LDS.64 R44, [0x6308] ;  /* 0x00630800ff2c7984 */ /* 0x000ea20000000a00 */
[----:B------:R-:W-:-:S02]  /*6820*/  UISETP.NE.AND UP0, UPT, UR21, UR22, UPT ;  /* 0x000000161500728c */ /* 0x000fc4000bf05270 */
[----:B------:R-:W-:Y:S01]  /*6830*/  USHF.L.U32 UR22, UR7, 0x2, URZ ;  /* 0x0000000207167899 */ /* 0x000fe2000800063f */
[----:B------:R-:W5:Y:S03]  /*6840*/  LDS R47, [0x6310] ;  /* 0x00631000ff2f7984 */ /* 0x000f660000000800 */
[----:B------:R-:W-:-:S13]  /*6850*/  PLOP3.LUT P0, PT, PT, PT, UP0, 0x80, 0x0 ;  /* 0x000000000000781c */ /* 0x000fda0003f0f008 */
[----:B----4-:R-:W4:Y:S01]  /*6860*/  @P0 LDS R49, [UR22+0x7f50] ;  /* 0x007f5016ff310984 */ /* 0x010f220008000800 */
[----:B--2---:R-:W-:-:S04]  /*6870*/  FADD.FTZ R44, R48, R44 ;  /* 0x0000002c302c7221 */ /* 0x004fc80000010000 */
[----:B------:R-:W-:-:S04]  /*6880*/  FADD.FTZ R44, R45, R44 ;  /* 0x0000002c2d2c7221 */ /* 0x000fc80000010000 */
[----:B-----5:R-:W-:-:S04]  /*6890*/  FADD.FTZ R48, R44, R47 ;  /* 0x0000002f2c307221 */ /* 0x020fc80000010000 */
[----:B----4-:R-:W-:-:S05]  /*68a0*/  @P0 FADD.FTZ R48, R48, R49 ;  /* 0x0000003130300221 */ /* 0x010fca0000010000 */
[----:B------:R2:W-:Y:S02]  /*68b0*/  STS [UR22+0x7f50], R48 ;  /* 0x007f5030ff007988 */ /* 0x0005e40008000816 */
.L_x_2188:
[----:B--2---:R-:W-:Y:S05]  /*68c0*/  BSYNC B0 ;  /* 0x0000000000007941 */ /* 0x004fea0003800000 */
.L_x_2187:
        /* <DEDUP_REMOVED lines=8> */
.L_x_2141:
[----:B------:R-:W-:Y:S01]  /*6950*/  BAR.SYNC.DEFER_BLOCKING 0x0 ;  /* 0x0000000000007b1d */ /* 0x000fe20000010000 */
[----:B------:R-:W-:Y:S01]  /*6960*/  F2FP.PACK_AB R90, R89, R90 ;  /* 0x0000005a595a723e */ /* 0x000fe200000000ff */
[----:B------:R-:W-:Y:S01]  /*6970*/  FADD.FTZ R11, R2, R25 ;  /* 0x00000019020b7221 */ /* 0x000fe20000010000 */
        /* <DEDUP_REMOVED lines=19> */
[----:B------:R-:W-:Y:S01]  /*6ab0*/  UIADD3 UR39, UP2, UR39, -0x1000, URZ ;  /* 0xfffff00027277890 */ /* 0x000fe2000ff5e03f */
[----:B------:R-:W-:Y:S01]  /*6ac0*/  F2FP.PACK_AB R27, R32, R31 ;  /* 0x0000001f201b723e */ /* 0x000fe200000000ff */
[----:B------:R-:W-:Y:S01]  /*6ad0*/  STS.128 [R20.X16], R88 ;  /* 0x0000005814007388 */ /* 0x000fe2000000cc00 */
[----:B------:R-:W-:Y:S01]  /*6ae0*/  UIMAD UR7, UR35, UR23, UR7 ;  /* 0x00000017230772a4 */ /* 0x000fe2000f8e0207 */
[----:B------:R-:W-:Y:S01]  /*6af0*/  F2FP.PACK_AB R26, R30, R29 ;  /* 0x0000001d1e1a723e */ /* 0x000fe200000000ff */
[----:B------:R-:W-:Y:S01]  /*6b00*/  UIMAD.WIDE.U32 UR22, UR35, UR22, UR8 ;  /* 0x00000016231672a5 */ /* 0x000fe2000f8e0008 */
[----:B------:R-:W-:Y:S01]  /*6b10*/  STS.128 [R20.X16+0x10], R96 ;  /* 0x0000106014007388 */ /* 0x000fe2000000cc00 */
[----:B------:R-:W-:-:S06]  /*6b20*/  NOP ;  /* 0x0000000000007918 */ /* 0x000fcc0000000000 */
[----:B------:R-:W0:Y:S01]  /*6b30*/  LDS.128 R12, [R7] ;  /* 0x00000000070c7984 */ /* 0x000e220000000c00 */
[----:B------:R-:W-:Y:S01]  /*6b40*/  ULDC.64 UR8, c[0x0][0x330] ;  /* 0x0000cc0000087ab9 */ /* 0x000fe20000000a00 */
[----:B------:R-:W-:Y:S01]  /*6b50*/  F2FP.PACK_AB R39, R68, R67 ;  /* 0x000000434427723e */ /* 0x000fe200000000ff */
[----:B------:R-:W-:Y:S01]  /*6b60*/  UIADD3 UR7, UR23, UR7, URZ ;  /* 0x0000000717077290 */ /* 0x000fe2000fffe03f */
[----:B------:R-:W1:Y:S01]  /*6b70*/  LDS.128 R16, [R7+0x200] ;  /* 0x0002000007107984 */ /* 0x000e620000000c00 */
        /* <DEDUP_REMOVED lines=8> */
[----:B------:R-:W-:-:S02]  /*6c00*/  UIADD3 UR28, UP3, UR28, -0x1000, URZ ;  /* 0xfffff0001c1c7890 */ /* 0x000fc4000ff7e03f */
[----:B------:R-:W-:Y:S01]  /*6c10*/  MOV R9, UR9 ;  /* 0x0000000900097c02 */ /* 0x000fe20008000f00 */
[----:B------:R-:W-:Y:S01]  /*6c20*/  ULDC.64 UR8, c[0x0][0x300] ;  /* 0x0000c00000087ab9 */ /* 0x000fe20000000a00 */
[----:B------:R-:W-:Y:S01]  /*6c30*/  FADD.FTZ R30, R29, R30 ;  /* 0x0000001e1d1e7221 */ /* 0x000fe20000010000 */
[----:B------:R-:W-:Y:S02]  /*6c40*/  UIMAD UR7, UR18, UR8, URZ ;  /* 0x00000008120772a4 */ /* 0x000fe4000f8e023f */
[----:B------:R-:W-:Y:S01]  /*6c50*/  IMAD.WIDE R8, R6, 0x10, R8 ;  /* 0x0000001006087825 */ /* 0x000fe200078e0208 */
[----:B------:R-:W-:Y:S02]  /*6c60*/  UIMAD.WIDE.U32 UR16, UR19, UR8, UR16 ;  /* 0x00000008131072a5 */ /* 0x000fe4000f8e0010 */
[----:B------:R-:W-:Y:S01]  /*6c70*/  UIMAD UR7, UR19, UR9, UR7 ;  /* 0x00000009130772a4 */ /* 0x000fe2000f8e0207 */
[----:B------:R-:W-:Y:S01]  /*6c80*/  FADD.FTZ R31, R30, R31 ;  /* 0x0000001f1e1f7221 */ /* 0x000fe20000010000 */
[----:B------:R-:W-:-:S02]  /*6c90*/  UIADD3 UR30, UP4, UR30, -0x1000, URZ ;  /* 0xfffff0001e1e7890 */ /* 0x000fc4000ff9e03f */
[----:B------:R-:W-:Y:S01]  /*6ca0*/  ULDC.64 UR8, c[0x0][0x2f8] ;  /* 0x0000be0000087ab9 */ /* 0x000fe20000000a00 */
[----:B------:R-:W-:Y:S01]  /*6cb0*/  FADD.FTZ R32, R31, R32 ;  /* 0x000000201f207221 */ /* 0x000fe20000010000 */
[----:B------:R-:W-:Y:S02]  /*6cc0*/  UIADD3 UR17, UR17, UR7, URZ ;  /* 0x0000000711117290 */ /* 0x000fe4000fffe03f */
[----:B------:R-:W-:Y:S01]  /*6cd0*/  UIMAD UR7, UR34, UR8, URZ ;  /* 0x00000008220772a4 */ /* 0x000fe2000f8e023f */
[----:B------:R-:W-:Y:S01]  /*6ce0*/  FADD.FTZ R33, R32, R33 ;  /* 0x0000002120217221 */ /* 0x000fe20000010000 */
[----:B------:R-:W-:Y:S02]  /*6cf0*/  UIADD3 UR32, UP5, UR32, -0x1000, URZ ;  /* 0xfffff00020207890 */ /* 0x000fe4000ffbe03f */
[----:B------:R-:W-:Y:S01]  /*6d00*/  UIMAD UR7, UR35, UR9, UR7 ;  /* 0x00000009230772a4 */ /* 0x000fe2000f8e0207 */
[----:B------:R-:W-:Y:S01]  /*6d10*/  FADD.FTZ R34, R33, R34 ;  /* 0x0000002221227221 */ /* 0x000fe20000010000 */
[----:B------:R-:W-:-:S02]  /*6d20*/  UIMAD.WIDE.U32 UR8, UR35, UR8, UR16 ;  /* 0x00000008230872a5 */ /* 0x000fc4000f8e0010 */
[----:B------:R-:W-:Y:S01]  /*6d30*/  UIADD3 UR6, UR6, -0x800, URZ ;  /* 0xfffff80006067890 */ /* 0x000fe2000fffe03f */
[----:B0-----:R-:W-:Y:S01]  /*6d40*/  STG.E.128 [R8.64+-0x1000], R12 ;  /* 0xfff0000c08007986 */ /* 0x001fe2000c101d1a */
[----:B------:R-:W-:Y:S01]  /*6d50*/  ULDC.64 UR16, c[0x0][0x340] ;  /* 0x0000d00000107ab9 */ /* 0x000fe20000000a00 */
[----:B------:R-:W-:Y:S01]  /*6d60*/  FADD.FTZ R35, R34, R35 ;  /* 0x0000002322237221 */ /* 0x000fe20000010000 */
[----:B------:R-:W-:Y:S01]  /*6d70*/  UIADD3 UR9, UR9, UR7, URZ ;  /* 0x0000000709097290 */ /* 0x000fe2000fffe03f */
[----:B-1----:R0:W-:Y:S01]  /*6d80*/  STG.E.128 [R8.64+-0xe00], R16 ;  /* 0xfff2001008007986 */ /* 0x0021e2000c101d1a */
[----:B------:R-:W-:Y:S01]  /*6d90*/  ULEA UR7, UP0, UR8, UR16, 0x1 ;  /* 0x0000001008077291 */ /* 0x000fe2000f80083f */
[----:B------:R-:W-:Y:S01]  /*6da0*/  FADD.FTZ R64, R35, R64 ;  /* 0x0000004023407221 */ /* 0x000fe20000010000 */
[----:B------:R-:W-:Y:S01]  /*6db0*/  UIADD3.X UR36, UR36, -0x1, URZ, UP1, !UPT ;  /* 0xffffffff24247890 */ /* 0x000fe20008ffe43f */
[----:B------:R-:W-:Y:S01]  /*6dc0*/  BAR.SYNC.DEFER_BLOCKING 0x0 ;  /* 0x0000000000007b1d */ /* 0x000fe20000010000 */
[----:B------:R-:W-:Y:S01]  /*6dd0*/  ULEA.HI.X UR8, UR8, UR17, UR9, 0x1, UP0 ;  /* 0x0000001108087291 */ /* 0x000fe200080f0c09 */
[----:B------:R-:W-:Y:S01]  /*6de0*/  FADD.FTZ R65, R64, R65 ;  /* 0x0000004140417221 */ /* 0x000fe20000010000 */
[----:B------:R-:W-:-:S02]  /*6df0*/  UISETP.GT.AND UP0, UPT, UR21, 0x1, UPT ;  /* 0x000000011500788c */ /* 0x000fc4000bf04270 */
[----:B------:R-:W-:Y:S01]  /*6e00*/  UIADD3.X UR40, UR40, -0x1, URZ, UP2, !UPT ;  /* 0xffffffff28287890 */ /* 0x000fe200097fe43f */
[----:B------:R-:W-:Y:S01]  /*6e10*/  FADD.FTZ R66, R65, R66 ;  /* 0x0000004241427221 */ /* 0x000fe20000010000 */
[----:B------:R-:W-:Y:S02]  /*6e20*/  UIADD3.X UR29, UR29, -0x1, URZ, UP3, !UPT ;  /* 0xffffffff1d1d7890 */ /* 0x000fe40009ffe43f */
[----:B------:R-:W-:Y:S01]  /*6e30*/  PLOP3.LUT P0, PT, PT, PT, UP0, 0x80, 0x0 ;  /* 0x000000000000781c */ /* 0x000fe20003f0f008 */
[----:B------:R-:W-:Y:S01]  /*6e40*/  FADD.FTZ R67, R66, R67 ;  /* 0x0000004342437221 */ /* 0x000fe20000010000 */
[----:B------:R-:W-:Y:S02]  /*6e50*/  UIADD3.X UR31, UR31, -0x1, URZ, UP4, !UPT ;  /* 0xffffffff1f1f7890 */ /* 0x000fe4000a7fe43f */
[----:B------:R-:W-:Y:S01]  /*6e60*/  UIADD3.X UR33, UR33, -0x1, URZ, UP5, !UPT ;  /* 0xffffffff21217890 */ /* 0x000fe2000affe43f */
[----:B0-----:R-:W-:Y:S01]  /*6e70*/  MOV R8, UR7 ;  /* 0x0000000700087c02 */ /* 0x001fe20008000f00 */
[----:B------:R-:W-:Y:S01]  /*6e80*/  UIADD3 UR7, UR21, -0x1, URZ ;  /* 0xffffffff15077890 */ /* 0x000fe2000fffe03f */
[----:B------:R-:W-:Y:S01]  /*6e90*/  MOV R9, UR8 ;  /* 0x0000000800097c02 */ /* 0x000fe20008000f00 */
[----:B------:R-:W-:-:S05]  /*6ea0*/  FADD.FTZ R2, R67, R68 ;  /* 0x0000004443027221 */ /* 0x000fca0000010000 */
[----:B------:R-:W-:Y:S01]  /*6eb0*/  UMOV UR21, UR7 ;  /* 0x0000000700157c82 */ /* 0x000fe20008000000 */
[----:B------:R-:W-:Y:S04]  /*6ec0*/  STS.128 [R20.X16], R24 ;  /* 0x0000001814007388 */ /* 0x000fe8000000cc00 */
[----:B------:R-:W-:Y:S01]  /*6ed0*/  STS.128 [R20.X16+0x10], R36 ;  /* 0x0000102414007388 */ /* 0x000fe2000000cc00 */
[----:B------:R-:W-:-:S06]  /*6ee0*/  NOP ;  /* 0x0000000000007918 */ /* 0x000fcc0000000000 */
[----:B------:R-:W0:Y:S04]  /*6ef0*/  LDS.128 R12, [R7] ;  /* 0x00000000070c7984 */ /* 0x000e280000000c00 */
[----:B------:R1:W2:Y:S02]  /*6f00*/  LDS.128 R16, [R7+0x200] ;  /* 0x0002000007107984 */ /* 0x0002a40000000c00 */
[----:B-1----:R-:W-:-:S05]  /*6f10*/  IMAD.WIDE R6, R6, 0x10, R8 ;  /* 0x0000001006067825 */ /* 0x002fca00078e0208 */
[----:B0-----:R0:W-:Y:S04]  /*6f20*/  STG.E.128 [R6.64+-0x1000], R12 ;  /* 0xfff0000c06007986 */ /* 0x0011e8000c101d1a */
[----:B--2---:R0:W-:Y:S02]  /*6f30*/  STG.E.128 [R6.64+-0xe00], R16 ;  /* 0xfff2001006007986 */ /* 0x0041e4000c101d1a */
[----:B0-----:R-:W-:Y:S01]  /*6f40*/  @!P0 CALL.REL.NOINC `(.L_x_2139) ;  /* 0x0000001000008944 */ /* 0x001fe20003c00000 */
[----:B------:R-:W-:Y:S05]  /*6f50*/  BRA `(.L_x_2190) ;  /* 0xffff9bd000007947 */ /* 0x000fea000383ffff */
.L_x_2139:
        /* <DEDUP_REMOVED lines=34> */
.L_x_2192:
[----:B0-----:R-:W-:Y:S05]  /*7180*/  BSYNC B0 ;  /* 0x0000000000007941 */ /* 0x001fea0003800000 */
.L_x_2191:
        /* <DEDUP_REMOVED lines=13> */
[----:B------:R-:W3:Y:S02]  /*7260*/  SHFL.DOWN P0, R5, R0, 0x4, 0x1f ;  /* 0x08801f0000057f89 */ /* 0x000ee40000000000 */
[----:B---3--:R-:W-:-:S05]  /*7270*/  @P0 FADD R5, R0, R5 ;  /* 0x0000000500050221 */ /* 0x008fca0000000000 */
[----:B0-----:R-:W0:Y:S02]  /*7280*/  SHFL.DOWN P0, R4, R5, 0x8, 0x1f ;  /* 0x09001f0005047f89 */ /* 0x001e240000000000 */
        /* <DEDUP_REMOVED lines=17> */
.L_x_2194:
[----:B------:R-:W3:Y:S02]  /*73a0*/  S2R R7, SR_TID.X ;  /* 0x0000000000077919 */ /* 0x000ee40000002100 */
.L_x_2195:
[----:B0-----:R-:W-:Y:S05]  /*73b0*/  BSYNC B0 ;  /* 0x0000000000007941 */ /* 0x001fea0003800000 */
.L_x_2193:
[----:B---3--:R-:W-:-:S13]  /*73c0*/  ISETP.GE.AND P0, PT, R7, c[0x0][0x16c], PT ;  /* 0x00005b0007007a0c */ /* 0x008fda0003f06270 */
[----:B------:R-:W-:Y:S05]  /*73d0*/  @P0 EXIT ;  /* 0x000000000000094d */ /* 0x000fea0003800000 */
[----:B------:R-:W-:Y:S02]  /*73e0*/  ULDC.64 UR6, c[0x0][0x288] ;  /* 0x0000a20000067ab9 */ /* 0x000fe40000000a00 */
[----:B------:R-:W-:Y:S02]  /*73f0*/  UIMAD UR18, UR18, UR6, URZ ;  /* 0x00000006121272a4 */ /* 0x000fe4000f8e023f */
[----:B-12---:R-:W-:Y:S02]  /*7400*/  UIMAD.WIDE.U32 UR4, UR19, UR6, URZ ;  /* 0x00000006130472a5 */ /* 0x006fe4000f8e003f */
[----:B------:R-:W-:-:S04]  /*7410*/  UIMAD UR6, UR19, UR7, UR18 ;  /* 0x00000007130672a4 */ /* 0x000fc8000f8e0212 */
[----:B------:R-:W-:Y:S02]  /*7420*/  UIADD3 UR6, UR5, UR6, URZ ;  /* 0x0000000605067290 */ /* 0x000fe4000fffe03f */
.L_x_2196:
        /* <DEDUP_REMOVED lines=18> */
.L_x_2146:
[----:B------:R-:W-:Y:S01]  /*7550*/  HFMA2.MMA R48, -RZ, RZ, 0, 5.9604644775390625e-08 ;  /* 0x00000001ff307435 */ /* 0x000fe200000001ff */
[----:B------:R-:W-:-:S02]  /*7560*/  MOV R53, R50 ;  /* 0x0000003200357202 */ /* 0x000fc40000000f00 */
[----:B------:R-:W-:Y:S02]  /*7570*/  MOV R49, RZ ;  /* 0x000000ff00317202 */ /* 0x000fe40000000f00 */
[----:B------:R-:W-:Y:S02]  /*7580*/  MOV R46, 0xffffffff ;  /* 0xffffffff002e7802 */ /* 0x000fe40000000f00 */
[----:B------:R-:W-:Y:S02]  /*7590*/  MOV R44, 0x75b0 ;  /* 0x000075b0002c7802 */ /* 0x000fe40000000f00 */
[----:B-1---5:R-:W-:Y:S05]  /*75a0*/  CALL.REL.NOINC `($__internal_89_$__cuda_sm70_shflsync_up) ;  /* 0x00000ec000007944 */ /* 0x022fea0003c00000 */
[----:B-1----:R-:W-:Y:S01]  /*75b0*/  MOV R47, R46 ;  /* 0x0000002e002f7202 */ /* 0x002fe20000000f00 */
[----:B0-----:R-:W-:Y:S05]  /*75c0*/  BRA `(.L_x_2197) ;  /* 0xffffc59000007947 */ /* 0x001fea000383ffff */
.L_x_2147:
[----:B------:R-:W-:Y:S01]  /*75d0*/  HFMA2.MMA R48, -RZ, RZ, 0, 5.9604644775390625e-08 ;  /* 0x00000001ff307435 */ /* 0x000fe200000001ff */
[----:B------:R-:W-:Y:S02]  /*75e0*/  MOV R53, R51 ;  /* 0x0000003300357202 */ /* 0x000fe40000000f00 */
[----:B------:R-:W-:Y:S02]  /*75f0*/  MOV R49, RZ ;  /* 0x000000ff00317202 */ /* 0x000fe40000000f00 */
[----:B------:R-:W-:-:S02]  /*7600*/  MOV R46, 0xffffffff ;  /* 0xffffffff002e7802 */ /* 0x000fc40000000f00 */
[----:B------:R-:W-:Y:S02]  /*7610*/  MOV R44, 0x7630 ;  /* 0x00007630002c7802 */ /* 0x000fe40000000f00 */
[----:B012--5:R-:W-:Y:S05]  /*7620*/  CALL.REL.NOINC `($__internal_89_$__cuda_sm70_shflsync_up) ;  /* 0x00000e4000007944 */ /* 0x027fea0003c00000 */
[C---:B------:R-:W-:Y:S01]  /*7630*/  FMUL.FTZ R47, R50.reuse, R47 ;  /* 0x0000002f322f7220 */ /* 0x040fe20000410000 */
        /* <DEDUP_REMOVED lines=9> */
[----:B------:R-:W-:Y:S05]  /*76d0*/  CALL.REL.NOINC `($__internal_89_$__cuda_sm70_shflsync_up) ;  /* 0x00000d9000007944 */ /* 0x000fea0003c00000 */
[----:B0-----:R-:W-:Y:S01]  /*76e0*/  HFMA2.MMA R48, -RZ, RZ, 0, 1.1920928955078125e-07 ;  /* 0x00000002ff307435 */ /* 0x001fe200000001ff */
[----:B-1----:R-:W-:Y:S02]  /*76f0*/  MOV R47, R46 ;  /* 0x0000002e002f7202 */ /* 0x002fe40000000f00 */
[----:B------:R-:W-:Y:S02]  /*7700*/  MOV R53, R51 ;  /* 0x0000003300357202 */ /* 0x000fe40000000f00 */
[----:B------:R-:W-:Y:S02]  /*7710*/  MOV R49, RZ ;  /* 0x000000ff00317202 */ /* 0x000fe40000000f00 */
[----:B------:R-:W-:Y:S02]  /*7720*/  MOV R46, 0xffffffff ;  /* 0xffffffff002e7802 */ /* 0x000fe40000000f00 */
[----:B------:R-:W-:-:S02]  /*7730*/  MOV R44, 0x7750 ;  /* 0x00007750002c7802 */ /* 0x000fc40000000f00 */
[----:B------:R-:W-:Y:S05]  /*7740*/  CALL.REL.NOINC `($__internal_89_$__cuda_sm70_shflsync_up) ;  /* 0x00000d2000007944 */ /* 0x000fea0003c00000 */
        /* <DEDUP_REMOVED lines=8> */
[----:B------:R-:W-:Y:S05]  /*77d0*/  CALL.REL.NOINC `($__internal_89_$__cuda_sm70_shflsync_up) ;  /* 0x00000c9000007944 */ /* 0x000fea0003c00000 */
[----:B0-----:R-:W-:Y:S01]  /*77e0*/  HFMA2.MMA R48, -RZ, RZ, 0, 2.384185791015625e-07 ;  /* 0x00000004ff307435 */ /* 0x001fe200000001ff */
[----:B-1----:R-:W-:Y:S02]  /*77f0*/  MOV R47, R46 ;  /* 0x0000002e002f7202 */ /* 0x002fe40000000f00 */
[----:B------:R-:W-:Y:S02]  /*7800*/  MOV R53, R51 ;  /* 0x0000003300357202 */ /* 0x000fe40000000f00 */
[----:B------:R-:W-:Y:S02]  /*7810*/  MOV R49, RZ ;  /* 0x000000ff00317202 */ /* 0x000fe40000000f00 */
[----:B------:R-:W-:Y:S02]  /*7820*/  MOV R46, 0xffffffff ;  /* 0xffffffff002e7802 */ /* 0x000fe40000000f00 */
[----:B------:R-:W-:Y:S02]  /*7830*/  MOV R44, 0x7850 ;  /* 0x00007850002c7802 */ /* 0x000fe40000000f00 */
[----:B------:R-:W-:Y:S05]  /*7840*/  CALL.REL.NOINC `($__internal_89_$__cuda_sm70_shflsync_up) ;  /* 0x00000c2000007944 */ /* 0x000fea0003c00000 */
        /* <DEDUP_REMOVED lines=8> */
[----:B------:R-:W-:Y:S05]  /*78d0*/  CALL.REL.NOINC `($__internal_89_$__cuda_sm70_shflsync_up) ;  /* 0x00000b9000007944 */ /* 0x000fea0003c00000 */
[----:B0-----:R-:W-:Y:S01]  /*78e0*/  HFMA2.MMA R48, -RZ, RZ, 0, 4.76837158203125e-07 ;  /* 0x00000008ff307435 */ /* 0x001fe200000001ff */
[----:B-1----:R-:W-:Y:S02]  /*78f0*/  MOV R47, R46 ;  /* 0x0000002e002f7202 */ /* 0x002fe40000000f00 */
[----:B------:R-:W-:Y:S02]  /*7900*/  MOV R53, R51 ;  /* 0x0000003300357202 */ /* 0x000fe40000000f00 */
[----:B------:R-:W-:Y:S02]  /*7910*/  MOV R49, RZ ;  /* 0x000000ff00317202 */ /* 0x000fe40000000f00 */
[----:B------:R-:W-:Y:S02]  /*7920*/  MOV R46, 0xffffffff ;  /* 0xffffffff002e7802 */ /* 0x000fe40000000f00 */
[----:B------:R-:W-:Y:S02]  /*7930*/  MOV R44, 0x7950 ;  /* 0x00007950002c7802 */ /* 0x000fe40000000f00 */
[----:B------:R-:W-:Y:S05]  /*7940*/  CALL.REL.NOINC `($__internal_89_$__cuda_sm70_shflsync_up) ;  /* 0x00000b2000007944 */ /* 0x000fea0003c00000 */
        /* <DEDUP_REMOVED lines=10> */
[----:B------:R-:W-:Y:S05]  /*79f0*/  CALL.REL.NOINC `($__internal_89_$__cuda_sm70_shflsync_up) ;  /* 0x00000a7000007944 */ /* 0x000fea0003c00000 */
[----:B0-----:R-:W-:Y:S01]  /*7a00*/  HFMA2.MMA R48, -RZ, RZ, 0, 9.5367431640625e-07 ;  /* 0x00000010ff307435 */ /* 0x001fe200000001ff */
[----:B-1----:R-:W-:Y:S02]  /*7a10*/  MOV R47, R46 ;  /* 0x0000002e002f7202 */ /* 0x002fe40000000f00 */
[----:B------:R-:W-:Y:S02]  /*7a20*/  MOV R53, R51 ;  /* 0x0000003300357202 */ /* 0x000fe40000000f00 */
[----:B------:R-:W-:Y:S02]  /*7a30*/  MOV R49, RZ ;  /* 0x000000ff00317202 */ /* 0x000fe40000000f00 */
[----:B------:R-:W-:-:S02]  /*7a40*/  MOV R46, 0xffffffff ;  /* 0xffffffff002e7802 */ /* 0x000fc40000000f00 */
[----:B------:R-:W-:Y:S02]  /*7a50*/  MOV R44, 0x7a70 ;  /* 0x00007a70002c7802 */ /* 0x000fe40000000f00 */
[----:B------:R-:W-:Y:S05]  /*7a60*/  CALL.REL.NOINC `($__internal_89_$__cuda_sm70_shflsync_up) ;  /* 0x00000a0000007944 */ /* 0x000fea0003c00000 */
[----:B01----:R-:W-:Y:S05]  /*7a70*/  BRA `(.L_x_2198) ;  /* 0xffffc26000007947 */ /* 0x003fea000383ffff */
.L_x_2150:
[----:B------:R-:W-:Y:S01]  /*7a80*/  HFMA2.MMA R48, -RZ, RZ, 0, 5.9604644775390625e-08 ;  /* 0x00000001ff307435 */ /* 0x000fe200000001ff */
[----:B0-----:R-:W-:Y:S02]  /*7a90*/  MOV R49, RZ ;  /* 0x000000ff00317202 */ /* 0x001fe40000000f00 */
[----:B------:R-:W-:Y:S02]  /*7aa0*/  MOV R46, 0xffffffff ;  /* 0xffffffff002e7802 */ /* 0x000fe40000000f00 */
[----:B------:R-:W-:Y:S02]  /*7ab0*/  MOV R44, 0x7ad0 ;  /* 0x00007ad0002c7802 */ /* 0x000fe40000000f00 */
[----:B-1---5:R-:W-:Y:S05]  /*7ac0*/  CALL.REL.NOINC `($__internal_89_$__cuda_sm70_shflsync_up) ;  /* 0x000009a000007944 */ /* 0x022fea0003c00000 */
[----:B0-----:R-:W-:Y:S01]  /*7ad0*/  HFMA2.MMA R48, -RZ, RZ, 0, 5.9604644775390625e-08 ;  /* 0x00000001ff307435 */ /* 0x001fe200000001ff */
[----:B-1----:R-:W-:Y:S02]  /*7ae0*/  MOV R47, R46 ;  /* 0x0000002e002f7202 */ /* 0x002fe40000000f00 */
[----:B------:R-:W-:Y:S02]  /*7af0*/  MOV R53, R162 ;  /* 0x000000a200357202 */ /* 0x000fe40000000f00 */
[----:B------:R-:W-:-:S02]  /*7b00*/  MOV R49, RZ ;  /* 0x000000ff00317202 */ /* 0x000fc40000000f00 */
[----:B------:R-:W-:Y:S02]  /*7b10*/  MOV R46, 0xffffffff ;  /* 0xffffffff002e7802 */ /* 0x000fe40000000f00 */
[----:B------:R-:W-:Y:S02]  /*7b20*/  MOV R44, 0x7b40 ;  /* 0x00007b40002c7802 */ /* 0x000fe40000000f00 */
[----:B------:R-:W-:Y:S05]  /*7b30*/  CALL.REL.NOINC `($__internal_89_$__cuda_sm70_shflsync_up) ;  /* 0x0000093000007944 */ /* 0x000fea0003c00000 */
[----:B0-----:R-:W-:Y:S01]  /*7b40*/  HFMA2.MMA R49, -RZ, RZ, 0, 0 ;  /* 0x00000000ff317435 */ /* 0x001fe200000001ff */
[----:B------:R-:W-:Y:S02]  /*7b50*/  MOV R53, R47 ;  /* 0x0000002f00357202 */ /* 0x000fe40000000f00 */
[----:B-1----:R-:W-:Y:S02]  /*7b60*/  MOV R162, R46 ;  /* 0x0000002e00a27202 */ /* 0x002fe40000000f00 */
[----:B------:R-:W-:Y:S02]  /*7b70*/  MOV R50, R100 ;  /* 0x0000006400327202 */ /* 0x000fe40000000f00 */
[----:B------:R-:W-:Y:S02]  /*7b80*/  MOV R47, 0x1f ;  /* 0x0000001f002f7802 */ /* 0x000fe40000000f00 */
[----:B------:R-:W-:-:S02]  /*7b90*/  MOV R46, 0xffffffff ;  /* 0xffffffff002e7802 */ /* 0x000fc40000000f00 */
[----:B------:R-:W-:Y:S02]  /*7ba0*/  MOV R48, 0x7bc0 ;  /* 0x00007bc000307802 */ /* 0x000fe40000000f00 */
[----:B------:R-:W-:Y:S05]  /*7bb0*/  CALL.REL.NOINC `($__internal_88_$__cuda_sm70_shflsync_idx_p) ;  /* 0x0000086000007944 */ /* 0x000fea0003c00000 */
[----:B0-----:R-:W-:Y:S01]  /*7bc0*/  HFMA2.MMA R49, -RZ, RZ, 0, 0 ;  /* 0x00000000ff317435 */ /* 0x001fe200000001ff */
[----:B-1----:R-:W-:Y:S02]  /*7bd0*/  MOV R100, R47 ;  /* 0x0000002f00647202 */ /* 0x002fe40000000f00 */
[----:B------:R-:W-:Y:S02]  /*7be0*/  MOV R50, R101 ;  /* 0x0000006500327202 */ /* 0x000fe40000000f00 */
[----:B------:R-:W-:Y:S02]  /*7bf0*/  MOV R47, 0x1f ;  /* 0x0000001f002f7802 */ /* 0x000fe40000000f00 */
[----:B------:R-:W-:Y:S02]  /*7c00*/  MOV R46, 0xffffffff ;  /* 0xffffffff002e7802 */ /* 0x000fe40000000f00 */
[----:B------:R-:W-:Y:S02]  /*7c10*/  MOV R48, 0x7c30 ;  /* 0x00007c3000307802 */ /* 0x000fe40000000f00 */
[----:B------:R-:W-:Y:S05]  /*7c20*/  CALL.REL.NOINC `($__internal_88_$__cuda_sm70_shflsync_idx_p) ;  /* 0x000007f000007944 */ /* 0x000fea0003c00000 */
[----:B01----:R-:W-:Y:S01]  /*7c30*/  MOV R49, R47 ;  /* 0x0000002f00317202 */ /* 0x003fe20000000f00 */
[----:B------:R-:W-:Y:S05]  /*7c40*/  BRA `(.L_x_2199) ;  /* 0xffffc20000007947 */ /* 0x000fea000383ffff */
.L_x_2153:
[----:B------:R-:W-:Y:S01]  /*7c50*/  HFMA2.MMA R159, -RZ, RZ, 0, 5.9604644775390625e-08 ;  /* 0x00000001ff9f7435 */ /* 0x000fe200000001ff */
[----:B------:R-:W-:-:S02]  /*7c60*/  MOV R50, R52 ;  /* 0x0000003400327202 */ /* 0x000fc40000000f00 */
[----:B------:R-:W-:Y:S02]  /*7c70*/  MOV R49, 0x1f ;  /* 0x0000001f00317802 */ /* 0x000fe40000000f00 */
[----:B------:R-:W-:Y:S02]  /*7c80*/  MOV R48, 0xffffffff ;  /* 0xffffffff00307802 */ /* 0x000fe40000000f00 */
[----:B------:R-:W-:Y:S02]  /*7c90*/  MOV R46, 0x7cb0 ;  /* 0x00007cb0002e7802 */ /* 0x000fe40000000f00 */
[----:B------:R-:W-:Y:S05]  /*7ca0*/  CALL.REL.NOINC `($__internal_87_$__cuda_sm70_shflsync_down) ;  /* 0x0000073000007944 */ /* 0x000fea0003c00000 */
[----:B-1----:R-:W-:Y:S01]  /*7cb0*/  MOV R51, R159 ;  /* 0x0000009f00337202 */ /* 0x002fe20000000f00 */
[----:B0-----:R-:W-:Y:S05]  /*7cc0*/  BRA `(.L_x_2200) ;  /* 0xffffc79000007947 */ /* 0x001fea000383ffff */
.L_x_2154:
[----:B------:R-:W-:Y:S01]  /*7cd0*/  HFMA2.MMA R159, -RZ, RZ, 0, 5.9604644775390625e-08 ;  /* 0x00000001ff9f7435 */ /* 0x000fe200000001ff */
[----:B------:R-:W-:Y:S02]  /*7ce0*/  MOV R50, R53 ;  /* 0x0000003500327202 */ /* 0x000fe40000000f00 */
[----:B------:R-:W-:Y:S02]  /*7cf0*/  MOV R49, 0x1f ;  /* 0x0000001f00317802 */ /* 0x000fe40000000f00 */
[----:B------:R-:W-:-:S02]  /*7d00*/  MOV R48, 0xffffffff ;  /* 0xffffffff00307802 */ /* 0x000fc40000000f00 */
[----:B------:R-:W-:Y:S02]  /*7d10*/  MOV R46, 0x7d30 ;  /* 0x00007d30002e7802 */ /* 0x000fe40000000f00 */
[----:B01----:R-:W-:Y:S05]  /*7d20*/  CALL.REL.NOINC `($__internal_87_$__cuda_sm70_shflsync_down) ;  /* 0x000006b000007944 */ /* 0x003fea0003c00000 */
        /* <DEDUP_REMOVED lines=9> */
[----:B------:R-:W-:Y:S05]  /*7dc0*/  CALL.REL.NOINC `($__internal_87_$__cuda_sm70_shflsync_down) ;  /* 0x0000061000007944 */ /* 0x000fea0003c00000 */
[----:B-1----:R-:W-:Y:S01]  /*7dd0*/  MOV R51, R159 ;  /* 0x0000009f00337202 */ /* 0x002fe20000000f00 */
[----:B------:R-:W-:Y:S01]  /*7de0*/  HFMA2.MMA R159, -RZ, RZ, 0, 1.1920928955078125e-07 ;  /* 0x00000002ff9f7435 */ /* 0x000fe200000001ff */
[----:B0-----:R-:W-:Y:S02]  /*7df0*/  MOV R50, R52 ;  /* 0x0000003400327202 */ /* 0x001fe40000000f00 */
[----:B------:R-:W-:Y:S02]  /*7e00*/  MOV R49, 0x1f ;  /* 0x0000001f00317802 */ /* 0x000fe40000000f00 */
[----:B------:R-:W-:Y:S02]  /*7e10*/  MOV R48, 0xffffffff ;  /* 0xffffffff00307802 */ /* 0x000fe40000000f00 */
[----:B------:R-:W-:Y:S02]  /*7e20*/  MOV R46, 0x7e40 ;  /* 0x00007e40002e7802 */ /* 0x000fe40000000f00 */
[----:B------:R-:W-:Y:S05]  /*7e30*/  CALL.REL.NOINC `($__internal_87_$__cuda_sm70_shflsync_down) ;  /* 0x000005a000007944 */ /* 0x000fea0003c00000 */
[----:B-1----:R-:W-:Y:S01]  /*7e40*/  @!P3 FFMA.FTZ R52, R100, R159, R52 ;  /* 0x0000009f6434b223 */ /* 0x002fe20000010034 */
[----:B------:R-:W-:Y:S01]  /*7e50*/  HFMA2.MMA R159, -RZ, RZ, 0, 2.384185791015625e-07 ;  /* 0x00000004ff9f7435 */ /* 0x000fe200000001ff */
[----:B------:R-:W-:Y:S01]  /*7e60*/  @!P3 FMUL.FTZ R100, R51, R100 ;  /* 0x000000643364b220 */ /* 0x000fe20000410000 */
[----:B0-----:R-:W-:-:S02]  /*7e70*/  MOV R49, 0x1f ;  /* 0x0000001f00317802 */ /* 0x001fc40000000f00 */
[----:B------:R-:W-:Y:S02]  /*7e80*/  MOV R48, 0xffffffff ;  /* 0xffffffff00307802 */ /* 0x000fe40000000f00 */
[----:B------:R-:W-:Y:S02]  /*7e90*/  MOV R50, R100 ;  /* 0x0000006400327202 */ /* 0x000fe40000000f00 */
[----:B------:R-:W-:Y:S02]  /*7ea0*/  MOV R46, 0x7ec0 ;  /* 0x00007ec0002e7802 */ /* 0x000fe40000000f00 */
[----:B------:R-:W-:Y:S05]  /*7eb0*/  CALL.REL.NOINC `($__internal_87_$__cuda_sm70_shflsync_down) ;  /* 0x0000052000007944 */ /* 0x000fea0003c00000 */
[----:B-1----:R-:W-:Y:S01]  /*7ec0*/  MOV R51, R159 ;  /* 0x0000009f00337202 */ /* 0x002fe20000000f00 */
[----:B------:R-:W-:Y:S01]  /*7ed0*/  HFMA2.MMA R159, -RZ, RZ, 0, 2.384185791015625e-07 ;  /* 0x00000004ff9f7435 */ /* 0x000fe200000001ff */
[----:B0-----:R-:W-:Y:S02]  /*7ee0*/  MOV R50, R52 ;  /* 0x0000003400327202 */ /* 0x001fe40000000f00 */
[----:B------:R-:W-:Y:S02]  /*7ef0*/  MOV R49, 0x1f ;  /* 0x0000001f00317802 */ /* 0x000fe40000000f00 */
[----:B------:R-:W-:-:S02]  /*7f00*/  MOV R48, 0xffffffff ;  /* 0xffffffff00307802 */ /* 0x000fc40000000f00 */
[----:B------:R-:W-:Y:S02]  /*7f10*/  MOV R46, 0x7f30 ;  /* 0x00007f30002e7802 */ /* 0x000fe40000000f00 */
[----:B------:R-:W-:Y:S05]  /*7f20*/  CALL.REL.NOINC `($__internal_87_$__cuda_sm70_shflsync_down) ;  /* 0x000004b000007944 */ /* 0x000fea0003c00000 */
[----:B-1----:R-:W-:Y:S01]  /*7f30*/  @!P2 FFMA.FTZ R52, R100, R159, R52 ;  /* 0x0000009f6434a223 */ /* 0x002fe20000010034 */
[----:B------:R-:W-:Y:S01]  /*7f40*/  HFMA2.MMA R159, -RZ, RZ, 0, 4.76837158203125e-07 ;  /* 0x00000008ff9f7435 */ /* 0x000fe200000001ff */
[----:B------:R-:W-:Y:S01]  /*7f50*/  @!P2 FMUL.FTZ R100, R51, R100 ;  /* 0x000000643364a220 */ /* 0x000fe20000410000 */
[----:B0-----:R-:W-:Y:S02]  /*7f60*/  MOV R49, 0x1f ;  /* 0x0000001f00317802 */ /* 0x001fe40000000f00 */
[----:B------:R-:W-:Y:S02]  /*7f70*/  MOV R48, 0xffffffff ;  /* 0xffffffff00307802 */ /* 0x000fe40000000f00 */
[----:B------:R-:W-:Y:S02]  /*7f80*/  MOV R50, R100 ;  /* 0x0000006400327202 */ /* 0x000fe40000000f00 */
[----:B------:R-:W-:Y:S02]  /*7f90*/  MOV R46, 0x7fb0 ;  /* 0x00007fb0002e7802 */ /* 0x000fe40000000f00 */
[----:B------:R-:W-:Y:S05]  /*7fa0*/  CALL.REL.NOINC `($__internal_87_$__cuda_sm70_shflsync_down) ;  /* 0x0000043000007944 */ /* 0x000fea0003c00000 */
[----:B-1----:R-:W-:Y:S01]  /*7fb0*/  MOV R51, R159 ;  /* 0x0000009f00337202 */ /* 0x002fe20000000f00 */
[----:B------:R-:W-:Y:S01]  /*7fc0*/  HFMA2.MMA R159, -RZ, RZ, 0, 4.76837158203125e-07 ;  /* 0x00000008ff9f7435 */ /* 0x000fe200000001ff */
[----:B0-----:R-:W-:-:S02]  /*7fd0*/  MOV R50, R52 ;  /* 0x0000003400327202 */ /* 0x001fc40000000f00 */
[----:B------:R-:W-:Y:S02]  /*7fe0*/  MOV R49, 0x1f ;  /* 0x0000001f00317802 */ /* 0x000fe40000000f00 */
[----:B------:R-:W-:Y:S02]  /*7ff0*/  MOV R48, 0xffffffff ;  /* 0xffffffff00307802 */ /* 0x000fe40000000f00 */
[----:B------:R-:W-:Y:S02]  /*8000*/  MOV R46, 0x8020 ;  /* 0x00008020002e7802 */ /* 0x000fe40000000f00 */
[----:B------:R-:W-:Y:S05]  /*8010*/  CALL.REL.NOINC `($__internal_87_$__cuda_sm70_shflsync_down) ;  /* 0x000003c000007944 */ /* 0x000fea0003c00000 */
[----:B-1----:R-:W-:Y:S01]  /*8020*/  @!P1 FFMA.FTZ R52, R100, R159, R52 ;  /* 0x0000009f64349223 */ /* 0x002fe20000010034 */
[----:B------:R-:W-:Y:S01]  /*8030*/  HFMA2.MMA R159, -RZ, RZ, 0, 9.5367431640625e-07 ;  /* 0x00000010ff9f7435 */ /* 0x000fe200000001ff */
[----:B------:R-:W-:Y:S01]  /*8040*/  @!P1 FMUL.FTZ R100, R51, R100 ;  /* 0x0000006433649220 */ /* 0x000fe20000410000 */
[----:B0-----:R-:W-:Y:S01]  /*8050*/  HFMA2.MMA R49, -RZ, RZ, 0, 1.847743988037109375e-06 ;  /* 0x0000001fff317435 */ /* 0x001fe200000001ff */
[----:B------:R-:W-:Y:S02]  /*8060*/  MOV R48, 0xffffffff ;  /* 0xffffffff00307802 */ /* 0x000fe40000000f00 */
[----:B------:R-:W-:-:S02]  /*8070*/  MOV R46, 0x80b0 ;  /* 0x000080b0002e7802 */ /* 0x000fc40000000f00 */
[----:B------:R-:W-:-:S04]  /*8080*/  MOV R51, R100 ;  /* 0x0000006400337202 */ /* 0x000fc80000000f00 */
[----:B------:R-:W-:Y:S02]  /*8090*/  MOV R50, R51 ;  /* 0x0000003300327202 */ /* 0x000fe40000000f00 */
[----:B------:R-:W-:Y:S05]  /*80a0*/  CALL.REL.NOINC `($__internal_87_$__cuda_sm70_shflsync_down) ;  /* 0x0000033000007944 */ /* 0x000fea0003c00000 */
[----:B-1----:R-:W-:Y:S01]  /*80b0*/  MOV R100, R159 ;  /* 0x0000009f00647202 */ /* 0x002fe20000000f00 */
[----:B------:R-:W-:Y:S01]  /*80c0*/  HFMA2.MMA R159, -RZ, RZ, 0, 9.5367431640625e-07 ;  /* 0x00000010ff9f7435 */ /* 0x000fe200000001ff */
[----:B0-----:R-:W-:Y:S02]  /*80d0*/  MOV R50, R52 ;  /* 0x0000003400327202 */ /* 0x001fe40000000f00 */
[----:B------:R-:W-:Y:S02]  /*80e0*/  MOV R49, 0x1f ;  /* 0x0000001f00317802 */ /* 0x000fe40000000f00 */
[----:B------:R-:W-:Y:S02]  /*80f0*/  MOV R48, 0xffffffff ;  /* 0xffffffff00307802 */ /* 0x000fe40000000f00 */
[----:B------:R-:W-:Y:S02]  /*8100*/  MOV R46, 0x8120 ;  /* 0x00008120002e7802 */ /* 0x000fe40000000f00 */
[----:B------:R-:W-:Y:S05]  /*8110*/  CALL.REL.NOINC `($__internal_87_$__cuda_sm70_shflsync_down) ;  /* 0x000002c000007944 */ /* 0x000fea0003c00000 */
[----:B-1----:R-:W-:Y:S01]  /*8120*/  @!P0 FFMA.FTZ R52, R51, R159, R52 ;  /* 0x0000009f33348223 */ /* 0x002fe20000010034 */
[----:B0-----:R-:W-:Y:S01]  /*8130*/  HFMA2.MMA R49, -RZ, RZ, 0, 0 ;  /* 0x00000000ff317435 */ /* 0x001fe200000001ff */
[----:B------:R-:W-:Y:S01]  /*8140*/  @!P0 FMUL.FTZ R51, R100, R51 ;  /* 0x0000003364338220 */ /* 0x000fe20000410000 */
[----:B------:R-:W-:-:S02]  /*8150*/  MOV R47, 0x1f ;  /* 0x0000001f002f7802 */ /* 0x000fc40000000f00 */
[----:B------:R-:W-:Y:S02]  /*8160*/  MOV R46, 0xffffffff ;  /* 0xffffffff002e7802 */ /* 0x000fe40000000f00 */
[----:B------:R-:W-:Y:S02]  /*8170*/  MOV R50, R51 ;  /* 0x0000003300327202 */ /* 0x000fe40000000f00 */
[----:B------:R-:W-:Y:S02]  /*8180*/  MOV R48, 0x81a0 ;  /* 0x000081a000307802 */ /* 0x000fe40000000f00 */
[----:B------:R-:W-:Y:S05]  /*8190*/  CALL.REL.NOINC `($__internal_88_$__cuda_sm70_shflsync_idx_p) ;  /* 0x0000028000007944 */ /* 0x000fea0003c00000 */
[----:B0-----:R-:W-:Y:S01]  /*81a0*/  HFMA2.MMA R49, -RZ, RZ, 0, 0 ;  /* 0x00000000ff317435 */ /* 0x001fe200000001ff */
[----:B-1----:R-:W-:Y:S02]  /*81b0*/  MOV R157, R47 ;  /* 0x0000002f009d7202 */ /* 0x002fe40000000f00 */
[----:B------:R-:W-:Y:S02]  /*81c0*/  MOV R50, R52 ;  /* 0x0000003400327202 */ /* 0x000fe40000000f00 */
[----:B------:R-:W-:Y:S02]  /*81d0*/  MOV R47, 0x1f ;  /* 0x0000001f002f7802 */ /* 0x000fe40000000f00 */
[----:B------:R-:W-:-:S02]  /*81e0*/  MOV R46, 0xffffffff ;  /* 0xffffffff002e7802 */ /* 0x000fc40000000f00 */
[----:B------:R-:W-:Y:S02]  /*81f0*/  MOV R48, 0x8210 ;  /* 0x0000821000307802 */ /* 0x000fe40000000f00 */
[----:B------:R-:W-:Y:S05]  /*8200*/  CALL.REL.NOINC `($__internal_88_$__cuda_sm70_shflsync_idx_p) ;  /* 0x0000021000007944 */ /* 0x000fea0003c00000 */
[----:B------:R-:W-:Y:S01]  /*8210*/  HFMA2.MMA R159, -RZ, RZ, 0, 5.9604644775390625e-08 ;  /* 0x00000001ff9f7435 */ /* 0x000fe200000001ff */
[----:B-1----:R-:W-:Y:S02]  /*8220*/  MOV R100, R47 ;  /* 0x0000002f00647202 */ /* 0x002fe40000000f00 */
[----:B0-----:R-:W-:Y:S02]  /*8230*/  MOV R50, R51 ;  /* 0x0000003300327202 */ /* 0x001fe40000000f00 */
[----:B------:R-:W-:Y:S02]  /*8240*/  MOV R49, 0x1f ;  /* 0x0000001f00317802 */ /* 0x000fe40000000f00 */
[----:B------:R-:W-:Y:S02]  /*8250*/  MOV R48, 0xffffffff ;  /* 0xffffffff00307802 */ /* 0x000fe40000000f00 */
[----:B------:R-:W-:Y:S02]  /*8260*/  MOV R46, 0x8280 ;  /* 0x00008280002e7802 */ /* 0x000fe40000000f00 */
[----:B------:R-:W-:Y:S05]  /*8270*/  CALL.REL.NOINC `($__internal_87_$__cuda_sm70_shflsync_down) ;  /* 0x0000016000007944 */ /* 0x000fea0003c00000 */
[----:B-1----:R-:W-:Y:S01]  /*8280*/  MOV R158, R159 ;  /* 0x0000009f009e7202 */ /* 0x002fe20000000f00 */
[----:B------:R-:W-:Y:S01]  /*8290*/  HFMA2.MMA R159, -RZ, RZ, 0, 5.9604644775390625e-08 ;  /* 0x00000001ff9f7435 */ /* 0x000fe200000001ff */
[----:B0-----:R-:W-:-:S02]  /*82a0*/  MOV R50, R52 ;  /* 0x0000003400327202 */ /* 0x001fc40000000f00 */
[----:B------:R-:W-:Y:S02]  /*82b0*/  MOV R49, 0x1f ;  /* 0x0000001f00317802 */ /* 0x000fe40000000f00 */
[----:B------:R-:W-:Y:S02]  /*82c0*/  MOV R48, 0xffffffff ;  /* 0xffffffff00307802 */ /* 0x000fe40000000f00 */
[----:B------:R-:W-:Y:S02]  /*82d0*/  MOV R46, 0x82f0 ;  /* 0x000082f0002e7802 */ /* 0x000fe40000000f00 */
[----:B------:R-:W-:Y:S05]  /*82e0*/  CALL.REL.NOINC `($__internal_87_$__cuda_sm70_shflsync_down) ;  /* 0x000000f000007944 */ /* 0x000fea0003c00000 */
[----:B0-----:R-:W-:Y:S01]  /*82f0*/  HFMA2.MMA R49, -RZ, RZ, 0, 0 ;  /* 0x00000000ff317435 */ /* 0x001fe200000001ff */
[----:B------:R-:W-:Y:S02]  /*8300*/  MOV R50, R44 ;  /* 0x0000002c00327202 */ /* 0x000fe40000000f00 */
[----:B------:R-:W-:Y:S02]  /*8310*/  MOV R47, 0x1f ;  /* 0x0000001f002f7802 */ /* 0x000fe40000000f00 */
[----:B------:R-:W-:Y:S02]  /*8320*/  MOV R46, 0xffffffff ;  /* 0xffffffff002e7802 */ /* 0x000fe40000000f00 */
[----:B------:R-:W-:-:S02]  /*8330*/  MOV R48, 0x8350 ;  /* 0x0000835000307802 */ /* 0x000fc40000000f00 */
[----:B-1----:R-:W-:Y:S05]  /*8340*/  CALL.REL.NOINC `($__internal_88_$__cuda_sm70_shflsync_idx_p) ;  /* 0x000000d000007944 */ /* 0x002fea0003c00000 */
[----:B0-----:R-:W-:Y:S01]  /*8350*/  HFMA2.MMA R49, -RZ, RZ, 0, 0 ;  /* 0x00000000ff317435 */ /* 0x001fe200000001ff */
[----:B-1----:R-:W-:-:S02]  /*8360*/  MOV R162, R47 ;  /* 0x0000002f00a27202 */ /* 0x002fc40000000f00 */
[----:B------:R-:W-:Y:S02]  /*8370*/  MOV R50, R45 ;  /* 0x0000002d00327202 */ /* 0x000fe40000000f00 */
[----:B------:R-:W-:Y:S02]  /*8380*/  MOV R47, 0x1f ;  /* 0x0000001f002f7802 */ /* 0x000fe40000000f00 */
[----:B------:R-:W-:Y:S02]  /*8390*/  MOV R46, 0xffffffff ;  /* 0xffffffff002e7802 */ /* 0x000fe40000000f00 */
[----:B------:R-:W-:Y:S02]  /*83a0*/  MOV R48, 0x83c0 ;  /* 0x000083c000307802 */ /* 0x000fe40000000f00 */
[----:B------:R-:W-:Y:S05]  /*83b0*/  CALL.REL.NOINC `($__internal_88_$__cuda_sm70_shflsync_idx_p) ;  /* 0x0000006000007944 */ /* 0x000fea0003c00000 */
[----:B-1----:R-:W-:Y:S01]  /*83c0*/  MOV R51, R47 ;  /* 0x0000002f00337202 */ /* 0x002fe20000000f00 */
[----:B0-----:R-:W-:Y:S05]  /*83d0*/  BRA `(.L_x_2201) ;  /* 0xffffc22000007947 */ /* 0x001fea000383ffff */
        .weak           $__internal_87_$__cuda_sm70_shflsync_down
        .type           $__internal_87_$__cuda_sm70_shflsync_down,@function
        .size           $__internal_87_$__cuda_sm70_shflsync_down,($__internal_88_$__cuda_sm70_shflsync_idx_p - $__internal_87_$__cuda_sm70_shflsync_down)
$__internal_87_$__cuda_sm70_shflsync_down:
[----:B------:R-:W-:Y:S01]  /*83e0*/  HFMA2.MMA R47, -RZ, RZ, 0, 0 ;  /* 0x00000000ff2f7435 */ /* 0x000fe200000001ff */
[----:B------:R-:W-:Y:S04]  /*83f0*/  WARPSYNC R48 ;  /* 0x0000003000007348 */ /* 0x000fe80003800000 */
[----:B------:R0:W1:Y:S01]  /*8400*/  SHFL.DOWN PT, R159, R50, R159, R49 ;  /* 0x0800009f329f7389 */ /* 0x00006200000e0031 */
[----:B------:R-:W-:Y:S05]  /*8410*/  RET.REL.NODEC R46 `(_Z25selective_scan_bwd_kernelI32Selective_Scan_bwd_kernel_traitsILi128ELi16ELb1ELb1ELb1ELb0ELb1EN3c104HalfEfEEv12SSMParamsBwd) ;  /* 0xffff7be02e007950 */ /* 0x000fea0003c3ffff */
        .weak           $__internal_88_$__cuda_sm70_shflsync_idx_p
        .type           $__internal_88_$__cuda_sm70_shflsync_idx_p,@function
        .size           $__internal_88_$__cuda_sm70_shflsync_idx_p,($__internal_89_$__cuda_sm70_shflsync_up - $__internal_88_$__cuda_sm70_shflsync_idx_p)
$__internal_88_$__cuda_sm70_shflsync_idx_p:
[----:B------:R-:W-:Y:S01]  /*8420*/  HFMA2.MMA R161, -RZ, RZ, 0, 0 ;  /* 0x00000000ffa17435 */ /* 0x000fe200000001ff */
[----:B------:R-:W-:Y:S01]  /*8430*/  MOV R160, R48 ;  /* 0x0000003000a07202 */ /* 0x000fe20000000f00 */
[----:B------:R-:W-:Y:S04]  /*8440*/  WARPSYNC R46 ;  /* 0x0000002e00007348 */ /* 0x000fe80003800000 */
[----:B------:R0:W1:Y:S01]  /*8450*/  SHFL.IDX PT, R47, R50, R49, R47 ;  /* 0x00000031322f7389 */ /* 0x00006200000e002f */
[----:B------:R-:W-:Y:S05]  /*8460*/  RET.REL.NODEC R160 `(_Z25selective_scan_bwd_kernelI32Selective_Scan_bwd_kernel_traitsILi128ELi16ELb1ELb1ELb1ELb0ELb1EN3c104HalfEfEEv12SSMParamsBwd) ;  /* 0xffff7b90a0007950 */ /* 0x000fea0003c3ffff */
        .weak           $__internal_89_$__cuda_sm70_shflsync_up
        .type           $__internal_89_$__cuda_sm70_shflsync_up,@function
        .size           $__internal_89_$__cuda_sm70_shflsync_up,(.L_x_8901 - $__internal_89_$__cuda_sm70_shflsync_up)
$__internal_89_$__cuda_sm70_shflsync_up:
[----:B------:R-:W-:Y:S01]  /*8470*/  MOV R45, 0x0 ;  /* 0x00000000002d7802 */ /* 0x000fe20000000f00 */
[----:B------:R-:W-:Y:S04]  /*8480*/  WARPSYNC R46 ;  /* 0x0000002e00007348 */ /* 0x000fe80003800000 */
[----:B------:R0:W1:Y:S01]  /*8490*/  SHFL.UP PT, R46, R53, R48, R49 ;  /* 0x04000030352e7389 */ /* 0x00006200000e0031 */
[----:B------:R-:W-:Y:S05]  /*84a0*/  RET.REL.NODEC R44 `(_Z25selective_scan_bwd_kernelI32Selective_Scan_bwd_kernel_traitsILi128ELi16ELb1ELb1ELb1ELb0ELb1EN3c104HalfEfEEv12SSMParamsBwd) ;  /* 0xffff7b502c007950 */ /* 0x000fea0003c3ffff */
.L_x_2202:
        /* <DEDUP_REMOVED lines=13> */
.L_x_8901:


//--------------------- .text._Z25selective_scan_bwd_kernelI32Selective_Scan_bwd_kernel_traitsILi128ELi16ELb1ELb1ELb1ELb1ELb0EN3c104HalfEfEEv12SSMParamsBwd --------------------------
	.section	.text._Z25selective_scan_bwd_kernelI32Selective_Scan_bwd_kernel_traitsILi128ELi16ELb1ELb1ELb1ELb1ELb0EN3c104HalfEfEEv12SSMParamsBwd,"ax",@progbits
	.sectioninfo	@"SHI_REGISTERS=168"
	.align	128
        .global         _Z25selective_scan_bwd_kernelI32Selective_Scan_bwd_kernel_traitsILi128ELi16ELb1ELb1ELb1ELb1ELb0EN3c104HalfEfEEv12SSMParamsBwd
        .type           _Z25selective_scan_bwd_kernelI32Selective_Scan_bwd_kernel_traitsILi128ELi16ELb1ELb1ELb1ELb1ELb0EN3c104HalfEfEEv12SSMParamsBwd,@function
        .size           _Z25selective_scan_bwd_kernelI32Selective_Scan_bwd_kernel_traitsILi128ELi16ELb1ELb1ELb1ELb1ELb0EN3c104HalfEfEEv12SSMParamsBwd,(.L_x_8904 - _Z25selective_scan_bwd_kernelI32Selective_Scan_bwd_kernel_traitsILi128ELi16ELb1ELb1ELb1ELb1ELb0EN3c104HalfEfEEv12SSMParamsBwd)
        .other          _Z25selective_scan_bwd_kernelI32Selective_Scan_bwd_kernel_traitsILi128ELi16ELb1ELb1ELb1ELb1ELb0EN3c104HalfEfEEv12SSMParamsBwd,@"STO_CUDA_ENTRY STV_DEFAULT"
_Z25selective_scan_bwd_kernelI32Selective_Scan_bwd_kernel_traitsILi128ELi16ELb1ELb1ELb1ELb1ELb0EN3c104HalfEfEEv12SSMParamsBwd:
.text._Z25selective_scan_bwd_kernelI32Selective_Scan_bwd_kernel_traitsILi128ELi16ELb1ELb1ELb1ELb1ELb0EN3c104HalfEfEEv12SSMParamsBwd:
        /* <DEDUP_REMOVED lines=35> */
[----:B------:R-:W-:Y:S02]  /*0230*/  UISETP.NE.U32.AND UP1, UPT, URZ, UR24, UPT ;  /* 0x000000183f00728c */ /* 0x000fe4000bf25070 */
[----:B------:R-:W-:Y:S02]  /*0240*/  UIMAD UR29, UR37, UR29, UR5 ;  /* 0x0000001d251d72a4 */ /* 0x000fe4000f8e0205 */
[----:B------:R-:W-:Y:S01]  /*0250*/  UISETP.NE.AND.EX UP1, UPT, URZ, UR25, UPT, UP1 ;  /* 0x000000193f00728c */ /* 0x000fe2000bf25310 */
[----:B0-----:R-:W0:Y:S01]  /*0260*/  MUFU.RCP R0, R0 ;  /* 0x0000000000007308 */ /* 0x001e220000001000 */
[----:B------:R-:W-:Y:S02]  /*0270*/  UMOV UR8, URZ ;  /* 0x0000003f00087c82 */ /* 0x000fe40008000000 */
[----:B------:R-:W-:Y:S02]  /*0280*/  UMOV UR9, URZ ;  /* 0x0000003f00097c82 */ /* 0x000fe40008000000 */
[----:B------:R-:W-:-:S02]  /*0290*/  ULDC.64 UR6, c[0x0][0x1d0] ;  /* 0x0000740000067ab9 */ /* 0x000fc40000000a00 */
[----:B------:R-:W-:-:S03]  /*02a0*/  UIMAD UR4, UR36, UR6, URZ ;  /* 0x00000006240472a4 */ /* 0x000fc6000f8e023f */
[----:B------:R-:W-:Y:S02]  /*02b0*/  @UP1 ULEA UR8, UP3, UR17, UR24, 0x2 ;  /* 0x0000001811081291 */ /* 0x000fe4000f86103f */
[----:B------:R-:W-:Y:S02]  /*02c0*/  UISETP.NE.U32.AND UP2, UPT, URZ, UR26, UPT ;  /* 0x0000001a3f00728c */ /* 0x000fe4000bf45070 */
[----:B------:R-:W-:Y:S02]  /*02d0*/  @UP1 ULEA.HI.X UR9, UR17, UR25, UR16, 0x2, UP3 ;  /* 0x0000001911091291 */ /* 0x000fe400098f1410 */
[----:B------:R-:W-:Y:S01]  /*02e0*/  UIMAD.WIDE.U32 UR22, UR37, UR6, URZ ;  /* 0x00000006251672a5 */ /* 0x000fe2000f8e003f */
[----:B0-----:R-:W-:Y:S01]  /*02f0*/  IADD3 R0, R0, 0xffffffe, RZ ;  /* 0x0ffffffe00007810 */ /* 0x001fe20007ffe0ff */
[----:B------:R-:W-:Y:S02]  /*0300*/  UIMAD UR4, UR37, UR7, UR4 ;  /* 0x00000007250472a4 */ /* 0x000fe4000f8e0204 */
[----:B------:R-:W-:-:S02]  /*0310*/  UISETP.NE.AND.EX UP2, UPT, URZ, UR27, UPT, UP2 ;  /* 0x0000001b3f00728c */ /* 0x000fc4000bf45320 */
[----:B------:R-:W-:Y:S01]  /*0320*/  ULDC.64 UR6, c[0x0][0x190] ;  /* 0x0000640000067ab9 */ /* 0x000fe20000000a00 */
[----:B------:R-:W0:Y:S01]  /*0330*/  F2I.FTZ.U32.TRUNC.NTZ R0, R0 ;  /* 0x0000000000007305 */ /* 0x000e22000021f000 */
[----:B------:R-:W-:Y:S02]  /*0340*/  UIMAD.WIDE.U32 UR20, UR37, UR28, URZ ;  /* 0x0000001c251472a5 */ /* 0x000fe4000f8e003f */
[----:B------:R-:W-:Y:S02]  /*0350*/  UIMAD UR28, UR36, UR6, URZ ;  /* 0x00000006241c72a4 */ /* 0x000fe4000f8e023f */
[----:B------:R-:W-:Y:S02]  /*0360*/  UIMAD.WIDE.U32 UR18, UR37, UR14, URZ ;  /* 0x0000000e251272a5 */ /* 0x000fe4000f8e003f */
[----:B------:R-:W-:Y:S02]  /*0370*/  UIMAD UR14, UR36, UR14, URZ ;  /* 0x0000000e240e72a4 */ /* 0x000fe4000f8e023f */
[----:B------:R-:W-:-:S02]  /*0380*/  UIMAD.WIDE.U32 UR12, UR37, UR6, URZ ;  /* 0x00000006250c72a5 */ /* 0x000fc4000f8e003f */
[----:B------:R-:W-:Y:S02]  /*0390*/  UIMAD UR28, UR37, UR7, UR28 ;  /* 0x00000007251c72a4 */ /* 0x000fe4000f8e021c */
[----:B------:R-:W-:Y:S02]  /*03a0*/  UIMAD UR14, UR37, UR15, UR14 ;  /* 0x0000000f250e72a4 */ /* 0x000fe4000f8e020e */
[----:B------:R-:W-:Y:S01]  /*03b0*/  ULDC.64 UR6, c[0x0][0x1b0] ;  /* 0x00006c0000067ab9 */ /* 0x000fe20000000a00 */
[----:B0-----:R0:W1:Y:S01]  /*03c0*/  R2UR UR5, R0 ;  /* 0x00000000000573c2 */ /* 0x00106200000e0000 */
[----:B------:R-:W-:Y:S02]  /*03d0*/  UIMAD.WIDE.U32 UR10, UR37, UR6, URZ ;  /* 0x00000006250a72a5 */ /* 0x000fe4000f8e003f */
[----:B------:R-:W-:Y:S02]  /*03e0*/  UIMAD UR15, UR36, UR6, URZ ;  /* 0x00000006240f72a4 */ /* 0x000fe4000f8e023f */
[----:B------:R-:W-:-:S02]  /*03f0*/  UIADD3 UR23, UR23, UR4, URZ ;  /* 0x0000000417177290 */ /* 0x000fc4000fffe03f */
[----:B------:R-:W-:Y:S01]  /*0400*/  UMOV UR6, URZ ;  /* 0x0000003f00067c82 */ /* 0x000fe20008000000 */
[----:B0-----:R-:W-:Y:S01]  /*0410*/  IABS R0, UR17 ;  /* 0x0000001100007c13 */ /* 0x001fe20008000000 */
[----:B------:R-:W-:Y:S02]  /*0420*/  @UP2 ULEA UR6, UP1, UR17, UR26, 0x2 ;  /* 0x0000001a11062291 */ /* 0x000fe4000f82103f */
[----:B------:R-:W-:Y:S01]  /*0430*/  UMOV UR4, URZ ;  /* 0x0000003f00047c82 */ /* 0x000fe20008000000 */
[----:B------:R0:W4:Y:S01]  /*0440*/  R2UR UR25, R0 ;  /* 0x00000000001973c2 */ /* 0x00012200000e0000 */
[----:B------:R-:W-:Y:S02]  /*0450*/  UIMAD UR15, UR37, UR7, UR15 ;  /* 0x00000007250f72a4 */ /* 0x000fe4000f8e020f */
[----:B------:R-:W-:Y:S02]  /*0460*/  UIADD3 UR21, UR21, UR29, URZ ;  /* 0x0000001d15157290 */ /* 0x000fe4000fffe03f */
[----:B------:R-:W-:-:S02]  /*0470*/  UMOV UR7, URZ ;  /* 0x0000003f00077c82 */ /* 0x000fc40008000000 */
[----:B------:R-:W-:Y:S01]  /*0480*/  @UP2 ULEA.HI.X UR7, UR17, UR27, UR16, 0x2, UP1 ;  /* 0x0000001b11072291 */ /* 0x000fe200088f1410 */
[----:B0-----:R-:W-:Y:S01]  /*0490*/  HFMA2.MMA R0, -RZ, RZ, 0, 0 ;  /* 0x00000000ff007435 */ /* 0x001fe200000001ff */
[----:B------:R-:W-:Y:S02]  /*04a0*/  ULDC UR34, c[0x0][0x174] ;  /* 0x00005d0000227ab9 */ /* 0x000fe40000000800 */
[----:B------:R-:W-:Y:S02]  /*04b0*/  ULDC.64 UR26, c[0x0][0x1d8] ;  /* 0x00007600001a7ab9 */ /* 0x000fe40000000a00 */
[----:B-1----:R-:W-:Y:S02]  /*04c0*/  UIADD3 UR30, URZ, -UR5, URZ ;  /* 0x800000053f1e7290 */ /* 0x002fe4000fffe03f */
[----:B------:R-:W-:Y:S02]  /*04d0*/  UIMAD UR24, UR16, UR26, URZ ;  /* 0x0000001a101872a4 */ /* 0x000fe4000f8e023f */
[----:B------:R-:W-:-:S02]  /*04e0*/  UIMAD UR30, UR30, UR31, URZ ;  /* 0x0000001f1e1e72a4 */ /* 0x000fc4000f8e023f */
[----:B------:R-:W-:Y:S02]  /*04f0*/  UIMAD UR24, UR17, UR27, UR24 ;  /* 0x0000001b111872a4 */ /* 0x000fe4000f8e0218 */
[----:B------:R-:W-:Y:S02]  /*0500*/  UIMAD.WIDE.U32 UR4, UR5, UR30, UR4 ;  /* 0x0000001e050472a5 */ /* 0x000fe4000f8e0004 */
[----:B------:R-:W-:Y:S02]  /*0510*/  UIMAD.WIDE.U32 UR22, UR17, UR26, UR22 ;  /* 0x0000001a111672a5 */ /* 0x000fe4000f8e0016 */
[----:B----4-:R-:W-:Y:S02]  /*0520*/  UIMAD.WIDE.U32 UR4, UR5, UR25, URZ ;  /* 0x00000019050472a5 */ /* 0x010fe4000f8e003f */
[----:B------:R-:W-:Y:S02]  /*0530*/  ULDC.64 UR26, c[0x0][0x1e8] ;  /* 0x00007a00001a7ab9 */ /* 0x000fe40000000a00 */
[----:B------:R-:W-:-:S02]  /*0540*/  UIMAD UR30, UR16, UR26, URZ ;  /* 0x0000001a101e72a4 */ /* 0x000fc4000f8e023f */
[----:B------:R-:W-:Y:S02]  /*0550*/  UIMAD.WIDE.U32 UR20, UR17, UR26, UR20 ;  /* 0x0000001a111472a5 */ /* 0x000fe4000f8e0014 */
[----:B------:R-:W-:Y:S02]  /*0560*/  UMOV UR29, UR5 ;  /* 0x00000005001d7c82 */ /* 0x000fe40008000000 */
[----:B------:R-:W-:Y:S02]  /*0570*/  UIADD3 UR26, -UR29, URZ, URZ ;  /* 0x0000003f1d1a7290 */ /* 0x000fe4000fffe13f */
[----:B------:R-:W-:Y:S02]  /*0580*/  ULDC.64 UR4, c[0x0][0x280] ;  /* 0x0000a00000047ab9 */ /* 0x000fe40000000a00 */
[----:B------:R-:W-:Y:S02]  /*0590*/  UIMAD UR25, UR31, UR26, UR25 ;  /* 0x0000001a1f1972a4 */ /* 0x000fe4000f8e0219 */
[----:B------:R-:W-:-:S02]  /*05a0*/  UIMAD UR26, UR16, UR4, URZ ;  /* 0x00000004101a72a4 */ /* 0x000fc4000f8e023f */
[----:B------:R-:W-:Y:S02]  /*05b0*/  UISETP.GT.U32.AND UP1, UPT, UR31, UR25, UPT ;  /* 0x000000191f00728c */ /* 0x000fe4000bf24070 */
[----:B------:R-:W-:Y:S02]  /*05c0*/  UIADD3 UR19, UR19, UR14, URZ ;  /* 0x0000000e13137290 */ /* 0x000fe4000fffe03f */
[----:B------:R-:W-:Y:S02]  /*05d0*/  ULEA UR14, UR34, 0xfffff800, 0xb ;  /* 0xfffff800220e7891 */ /* 0x000fe4000f8e583f */
[----:B------:R-:W-:Y:S02]  /*05e0*/  UIMAD UR35, UR17, UR5, UR26 ;  /* 0x00000005112372a4 */ /* 0x000fe4000f8e021a */
[----:B------:R-:W-:Y:S02]  /*05f0*/  UIMAD.WIDE.U32 UR4, UR17, UR4, UR18 ;  /* 0x00000004110472a5 */ /* 0x000fe4000f8e0012 */
[----:B------:R-:W-:-:S02]  /*0600*/  USHF.R.S32.HI UR18, URZ, 0x1f, UR14 ;  /* 0x0000001f3f127899 */ /* 0x000fc4000801140e */
[----:B------:R-:W-:Y:S02]  /*0610*/  @!UP1 UIADD3 UR25, UR25, -UR31, URZ ;  /* 0x8000001f19199290 */ /* 0x000fe4000fffe03f */
[----:B------:R-:W-:Y:S02]  /*0620*/  UIADD3 UR19, UP2, UR14, UR22, URZ ;  /* 0x000000160e137290 */ /* 0x000fe4000ff5e03f */
[----:B------:R-:W-:Y:S02]  /*0630*/  UISETP.GE.U32.AND UP3, UPT, UR25, UR31, UPT ;  /* 0x0000001f1900728c */ /* 0x000fe4000bf66070 */
[----:B------:R-:W-:Y:S02]  /*0640*/  UIMAD UR30, UR17, UR27, UR30 ;  /* 0x0000001b111e72a4 */ /* 0x000fe4000f8e021e */
        /* <DEDUP_REMOVED lines=8> */
[----:B------:R-:W-:Y:S02]  /*06d0*/  UISETP.NE.AND UP1, UPT, URZ, UR39, UPT ;  /* 0x000000273f00728c */ /* 0x000fe4000bf25270 */
[----:B------:R-:W-:Y:S02]  /*06e0*/  @UP3 UIADD3 UR29, UR29, 0x1, URZ ;  /* 0x000000011d1d3890 */ /* 0x000fe4000fffe03f */
[----:B------:R-:W-:Y:S02]  /*06f0*/  UIADD3 UR27, UP4, UR14, UR20, URZ ;  /* 0x000000140e1b7290 */ /* 0x000fe4000ff9e03f */
[----:B------:R-:W-:Y:S02]  /*0700*/  ULDC.64 UR22, c[0x0][0x248] ;  /* 0x0000920000167ab9 */ /* 0x000fe40000000a00 */
[----:B------:R-:W-:Y:S02]  /*0710*/  UIADD3.X UR30, UR18, UR21, UR30, UP4, !UPT ;  /* 0x00000015121e7290 */ /* 0x000fe4000a7fe41e */
[----:B------:R-:W-:-:S02]  /*0720*/  ULEA UR26, UP4, UR27, UR22, 0x1 ;  /* 0x000000161b1a7291 */ /* 0x000fc4000f88083f */
[----:B------:R-:W-:Y:S02]  /*0730*/  ULDC.64 UR20, c[0x0][0x308] ;  /* 0x0000c20000147ab9 */ /* 0x000fe40000000a00 */
[----:B------:R-:W-:Y:S02]  /*0740*/  UMOV UR22, UR29 ;  /* 0x0000001d00167c82 */ /* 0x000fe40008000000 */
[----:B------:R-:W-:Y:S02]  /*0750*/  @!UP2 UIADD3 UR22, -UR22, URZ, URZ ;  /* 0x0000003f1616a290 */ /* 0x000fe4000fffe13f */
[----:B------:R-:W-:Y:S02]  /*0760*/  @!UP1 ULOP3.LUT UR22, URZ, UR39, URZ, 0x33, !UPT ;  /* 0x000000273f169292 */ /* 0x000fe4000f8e333f */
[----:B------:R-:W-:Y:S02]  /*0770*/  UIADD3 UR29, UP2, UR14, UR4, URZ ;  /* 0x000000040e1d7290 */ /* 0x000fe4000ff5e03f */
[----:B------:R-:W-:-:S02]  /*0780*/  USHF.R.S32.HI UR38, URZ, 0x1f, UR22 ;  /* 0x0000001f3f267899 */ /* 0x000fc40008011416 */
[----:B------:R-:W-:Y:S02]  /*0790*/  UIADD3.X UR19, UR18, UR5, UR35, UP2, !UPT ;  /* 0x0000000512137290 */ /* 0x000fe400097fe423 */
[----:B------:R-:W-:Y:S02]  /*07a0*/  UIADD3 UR13, UR13, UR28, URZ ;  /* 0x0000001c0d0d7290 */ /* 0x000fe4000fffe03f */
[----:B------:R-:W-:Y:S02]  /*07b0*/  ULDC.64 UR4, c[0x0][0x1a8] ;  /* 0x00006a0000047ab9 */ /* 0x000fe40000000a00 */
[----:B------:R-:W-:Y:S02]  /*07c0*/  ULEA UR28, UP1, UR29, UR20, 0x1 ;  /* 0x000000141d1c7291 */ /* 0x000fe4000f82083f */
[----:B------:R-:W-:Y:S02]  /*07d0*/  UIMAD UR20, UR38, UR4, URZ ;  /* 0x00000004261472a4 */ /* 0x000fe4000f8e023f */
[----:B------:R-:W-:-:S02]  /*07e0*/  UIMAD.WIDE.U32 UR12, UR22, UR4, UR12 ;  /* 0x00000004160c72a5 */ /* 0x000fc4000f8e000c */
[----:B------:R-:W-:Y:S02]  /*07f0*/  UIMAD UR20, UR22, UR5, UR20 ;  /* 0x00000005161472a4 */ /* 0x000fe4000f8e0214 */
[----:B------:R-:W-:Y:S02]  /*0800*/  ULEA.HI.X UR29, UR29, UR21, UR19, 0x1, UP1 ;  /* 0x000000151d1d7291 */ /* 0x000fe400088f0c13 */
[----:B------:R-:W-:Y:S02]  /*0810*/  ULDC.64 UR4, c[0x0][0x1c8] ;  /* 0x0000720000047ab9 */ /* 0x000fe40000000a00 */
[----:B------:R-:W-:Y:S02]  /*0820*/  UIADD3 UR11, UR11, UR15, URZ ;  /* 0x0000000f0b0b7290 */ /* 0x000fe4000fffe03f */
[----:B------:R-:W-:Y:S02]  /*0830*/  UIADD3 UR19, UR13, UR20, URZ ;  /* 0x000000140d137290 */ /* 0x000fe4000fffe03f */
[----:B------:R-:W-:-:S02]  /*0840*/  UIMAD UR20, UR38, UR4, URZ ;  /* 0x00000004261472a4 */ /* 0x000fc4000f8e023f */
[----:B------:R-:W-:Y:S02]  /*0850*/  UIADD3 UR15, UP1, UR14, UR12, URZ ;  /* 0x0000000c0e0f7290 */ /* 0x000fe4000ff3e03f */
[----:B------:R-:W-:Y:S02]  /*0860*/  ULEA.HI.X UR27, UR27, UR23, UR30, 0x1, UP4 ;  /* 0x000000171b1b7291 */ /* 0x000fe4000a0f0c1e */
[----:B------:R-:W-:Y:S02]  /*0870*/  UIMAD.WIDE.U32 UR12, UR22, UR4, UR10 ;  /* 0x00000004160c72a5 */ /* 0x000fe4000f8e000a */
[----:B------:R-:W-:Y:S02]  /*0880*/  ULDC.64 UR30, c[0x0][0x228] ;  /* 0x00008a00001e7ab9 */ /* 0x000fe40000000a00 */
[----:B------:R-:W-:Y:S02]  /*0890*/  UIMAD UR20, UR22, UR5, UR20 ;  /* 0x00000005161472a4 */ /* 0x000fe4000f8e0214 */
[----:B------:R-:W-:-:S02]  /*08a0*/  ULEA UR30, UP2, UR15, UR30, 0x1 ;  /* 0x0000001e0f1e7291 */ /* 0x000fc4000f84083f */
[----:B------:R-:W-:Y:S02]  /*08b0*/  UIADD3.X UR19, UR18, UR19, URZ, UP1, !UPT ;  /* 0x0000001312137290 */ /* 0x000fe40008ffe43f */
[----:B------:R-:W-:Y:S02]  /*08c0*/  UIADD3 UR14, UP1, UR14, UR12, URZ ;  /* 0x0000000c0e0e7290 */ /* 0x000fe4000ff3e03f */
[----:B------:R-:W-:Y:S02]  /*08d0*/  UIADD3 UR20, UR13, UR20, URZ ;  /* 0x000000140d147290 */ /* 0x000fe4000fffe03f */
[----:B------:R-:W-:Y:S02]  /*08e0*/  ULEA.HI.X UR31, UR15, UR31, UR19, 0x1, UP2 ;  /* 0x0000001f0f1f7291 */ /* 0x000fe400090f0c13 */
        /* <DEDUP_REMOVED lines=36> */
.L_x_2285:
        /* <DEDUP_REMOVED lines=13> */
[----:B------:R-:W-:Y:S02]  /*0c00*/  MOV R145, UR27 ;  /* 0x0000001b00917c02 */ /* 0x000fe40008000f00 */
[----:B------:R-:W-:-:S03]  /*0c10*/  SHF.L.U32 R68, R10, 0x4, RZ ;  /* 0x000000040a447819 */ /* 0x000fc600000006ff */
[----:B------:R-:W-:Y:S01]  /*0c20*/  IMAD.WIDE R144, R6, 0x10, R144 ;  /* 0x0000001006907825 */ /* 0x000fe200078e0290 */
[----:B---3--:R0:W-:Y:S04]  /*0c30*/  STS.128 [R7], R12 ;  /* 0x0000000c07007388 */ /* 0x0081e80000000c00 */
[----:B----4-:R-:W-:Y:S01]  /*0c40*/  STS.128 [R7+0x200], R16 ;  /* 0x0002001007007388 */ /* 0x010fe20000000c00 */
[----:B------:R-:W-:-:S06]  /*0c50*/  NOP ;  /* 0x0000000000007918 */ /* 0x000fcc0000000000 */
[----:B------:R-:W3:Y:S04]  /*0c60*/  LDS.128 R40, [R68] ;  /* 0x0000000044287984 */ /* 0x000ee80000000c00 */
[----:B------:R-:W-:Y:S04]  /*0c70*/  LDS.128 R36, [R68+0x10] ;  /* 0x0000100044247984 */ /* 0x000fe80000000c00 */
[----:B------:R-:W-:Y:S06]  /*0c80*/  BAR.SYNC.DEFER_BLOCKING 0x0 ;  /* 0x0000000000007b1d */ /* 0x000fec0000010000 */
[----:B------:R-:W4:Y:S04]  /*0c90*/  LDG.E.128 R20, [R144.64] ;  /* 0x0000002090147981 */ /* 0x000f28000c1e1d00 */
[----:B------:R-:W5:Y:S01]  /*0ca0*/  LDG.E.128 R24, [R144.64+0x200] ;  /* 0x0002002090187981 */ /* 0x000f62000c1e1d00 */
[----:B0-----:R-:W-:-:S02]  /*0cb0*/  MOV R12, UR28 ;  /* 0x0000001c000c7c02 */ /* 0x001fc40008000f00 */
[----:B------:R-:W-:-:S05]  /*0cc0*/  MOV R13, UR29 ;  /* 0x0000001d000d7c02 */ /* 0x000fca0008000f00 */
[----:B------:R-:W-:Y:S01]  /*0cd0*/  IMAD.WIDE R12, R6, 0x10, R12 ;  /* 0x00000010060c7825 */ /* 0x000fe200078e020c */
[----:B----4-:R-:W-:Y:S04]  /*0ce0*/  STS.128 [R7], R20 ;  /* 0x0000001407007388 */ /* 0x010fe80000000c00 */
[----:B-----5:R0:W-:Y:S01]  /*0cf0*/  STS.128 [R7+0x200], R24 ;  /* 0x0002001807007388 */ /* 0x0201e20000000c00 */
[----:B------:R-:W-:-:S06]  /*0d00*/  NOP ;  /* 0x0000000000007918 */ /* 0x000fcc0000000000 */
[----:B------:R-:W4:Y:S04]  /*0d10*/  LDS.128 R16, [R68] ;  /* 0x0000000044107984 */ /* 0x000f280000000c00 */
[----:B------:R-:W-:Y:S04]  /*0d20*/  LDS.128 R8, [R68+0x10] ;  /* 0x0000100044087984 */ /* 0x000fe80000000c00 */
[----:B------:R-:W-:Y:S06]  /*0d30*/  BAR.SYNC.DEFER_BLOCKING 0x0 ;  /* 0x0000000000007b1d */ /* 0x000fec0000010000 */
[----:B------:R-:W5:Y:S04]  /*0d40*/  LDG.E.128 R28, [R12.64] ;  /* 0x000000200c1c7981 */ /* 0x000f68000c1e1d00 */
[----:B--2---:R-:W2:Y:S01]  /*0d50*/  LDG.E.128 R32, [R12.64+0x200] ;  /* 0x000200200c207981 */ /* 0x004ea2000c1e1d00 */
[--C-:B---3--:R-:W-:Y:S01]  /*0d60*/  HADD2.F32 R14, -RZ, R40.reuse.H0_H0 ;  /* 0x20000028ff0e7230 */ /* 0x108fe20000004100 */
[----:B------:R-:W-:Y:S01]  /*0d70*/  BSSY B0, `(.L_x_2204) ;  /* 0x0000056000007945 */ /* 0x000fe20003800000 */
[----:B0-----:R-:W-:-:S02]  /*0d80*/  HADD2.F32 R24, -RZ, R40.H1_H1 ;  /* 0x30000028ff187230 */ /* 0x001fc40000004100 */
[----:B----4-:R-:W-:Y:S02]  /*0d90*/  HADD2.F32 R77, -RZ, R16.H0_H0 ;  /* 0x20000010ff4d7230 */ /* 0x010fe40000004100 */
[--C-:B------:R-:W-:Y:S02]  /*0da0*/  HADD2.F32 R79, -RZ, R17.reuse.H0_H0 ;  /* 0x20000011ff4f7230 */ /* 0x100fe40000004100 */
[----:B------:R-:W-:Y:S01]  /*0db0*/  HADD2.F32 R81, -RZ, R18.H0_H0 ;  /* 0x20000012ff517230 */ /* 0x000fe20000004100 */
[----:B------:R-:W-:Y:S01]  /*0dc0*/  FADD.FTZ R77, R77, UR5 ;  /* 0x000000054d4d7e21 */ /* 0x000fe20008010000 */
[----:B------:R-:W-:Y:S01]  /*0dd0*/  HADD2.F32 R16, -RZ, R16.H1_H1 ;  /* 0x30000010ff107230 */ /* 0x000fe20000004100 */
[----:B------:R-:W-:Y:S01]  /*0de0*/  FADD.FTZ R79, R79, UR5 ;  /* 0x000000054f4f7e21 */ /* 0x000fe20008010000 */
[----:B------:R-:W-:Y:S01]  /*0df0*/  HADD2.F32 R17, -RZ, R17.H1_H1 ;  /* 0x30000011ff117230 */ /* 0x000fe20000004100 */
[----:B------:R-:W-:Y:S01]  /*0e00*/  FADD.FTZ R81, R81, UR5 ;  /* 0x0000000551517e21 */ /* 0x000fe20008010000 */
        /* <DEDUP_REMOVED lines=13> */
[----:B------:R-:W-:Y:S01]  /*0ee0*/  FSETP.GTU.FTZ.AND P6, PT, R82, 20, PT ;  /* 0x41a000005200780b */ /* 0x000fe20003fdc000 */
[----:B-----5:R-:W-:Y:S04]  /*0ef0*/  STS.128 [R7], R28 ;  /* 0x0000001c07007388 */ /* 0x020fe80000000c00 */
[----:B--2---:R-:W-:Y:S01]  /*0f00*/  STS.128 [R7+0x200], R32 ;  /* 0x0002002007007388 */ /* 0x004fe20000000c00 */
[----:B------:R-:W-:-:S06]  /*0f10*/  NOP ;  /* 0x0000000000007918 */ /* 0x000fcc0000000000 */
[----:B------:R-:W0:Y:S02]  /*0f20*/  LDS.128 R20, [R68] ;  /* 0x0000000044147984 */ /* 0x000e240000000c00 */
[--C-:B0-----:R-:W-:Y:S02]  /*0f30*/  HADD2.F32 R69, -RZ, R20.reuse.H0_H0 ;  /* 0x20000014ff457230 */ /* 0x101fe40000004100 */
[----:B------:R-:W-:Y:S02]  /*0f40*/  HADD2.F32 R70, -RZ, R20.H1_H1 ;  /* 0x30000014ff467230 */ /* 0x000fe40000004100 */
[----:B------:R-:W-:Y:S01]  /*0f50*/  HADD2.F32 R71, -RZ, R21.H0_H0 ;  /* 0x20000015ff477230 */ /* 0x000fe20000004100 */
[----:B------:R-:W-:Y:S01]  /*0f60*/  FFMA.FTZ R15, R69, R14, R0 ;  /* 0x0000000e450f7223 */ /* 0x000fe20000010000 */
[--C-:B------:R-:W-:Y:S02]  /*0f70*/  HADD2.F32 R0, -RZ, R41.reuse.H0_H0 ;  /* 0x20000029ff007230 */ /* 0x100fe40000004100 */
[----:B------:R-:W-:Y:S01]  /*0f80*/  HADD2.F32 R20, -RZ, R41.H1_H1 ;  /* 0x30000029ff147230 */ /* 0x000fe20000004100 */
[----:B------:R-:W-:Y:S01]  /*0f90*/  FFMA.FTZ R24, R70, R24, R15 ;  /* 0x0000001846187223 */ /* 0x000fe2000001000f */
[----:B------:R-:W-:Y:S01]  /*0fa0*/  HADD2.F32 R72, -RZ, R21.H1_H1 ;  /* 0x30000015ff487230 */ /* 0x000fe20000004100 */
[----:B------:R-:W0:Y:S01]  /*0fb0*/  LDS.128 R12, [R68+0x10] ;  /* 0x00001000440c7984 */ /* 0x000e220000000c00 */
[----:B------:R-:W-:Y:S01]  /*0fc0*/  HADD2.F32 R73, -RZ, R22.H0_H0 ;  /* 0x20000016ff497230 */ /* 0x000fe20000004100 */
[----:B------:R-:W-:Y:S01]  /*0fd0*/  FFMA.FTZ R21, R71, R0, R24 ;  /* 0x0000000047157223 */ /* 0x000fe20000010018 */
[----:B------:R-:W-:-:S02]  /*0fe0*/  HADD2.F32 R0, -RZ, R42.H0_H0 ;  /* 0x2000002aff007230 */ /* 0x000fc40000004100 */
[----:B------:R-:W-:Y:S01]  /*0ff0*/  HADD2.F32 R24, -RZ, R42.H1_H1 ;  /* 0x3000002aff187230 */ /* 0x000fe20000004100 */
[----:B------:R-:W-:Y:S01]  /*1000*/  FFMA.FTZ R20, R72, R20, R21 ;  /* 0x0000001448147223 */ /* 0x000fe20000010015 */
[----:B------:R-:W-:Y:S02]  /*1010*/  HADD2.F32 R74, -RZ, R22.H1_H1 ;  /* 0x30000016ff4a7230 */ /* 0x000fe40000004100 */
[----:B------:R-:W-:Y:S01]  /*1020*/  HADD2.F32 R75, -RZ, R23.H0_H0 ;  /* 0x20000017ff4b7230 */ /* 0x000fe20000004100 */
[----:B------:R-:W-:Y:S01]  /*1030*/  FFMA.FTZ R21, R73, R0, R20 ;  /* 0x0000000049157223 */ /* 0x000fe20000010014 */
[----:B------:R-:W-:Y:S01]  /*1040*/  HADD2.F32 R0, -RZ, R43.H0_H0 ;  /* 0x2000002bff007230 */ /* 0x000fe20000004100 */
[----:B------:R-:W-:Y:S01]  /*1050*/  MOV R20, c[0x0][0x16c] ;  /* 0x00005b0000147a02 */ /* 0x000fe20000000f00 */
[----:B------:R-:W-:Y:S01]  /*1060*/  HADD2.F32 R76, -RZ, R23.H1_H1 ;  /* 0x30000017ff4c7230 */ /* 0x000fe20000004100 */
[----:B------:R-:W-:Y:S02]  /*1070*/  FFMA.FTZ R24, R74, R24, R21 ;  /* 0x000000184a187223 */ /* 0x000fe40000010015 */
[----:B------:R-:W-:-:S02]  /*1080*/  ISETP.GE.AND P5, PT, R20, 0x1, PT ;  /* 0x000000011400780c */ /* 0x000fc40003fa6270 */
[----:B------:R-:W-:Y:S01]  /*1090*/  FFMA.FTZ R21, R75, R0, R24 ;  /* 0x000000004b157223 */ /* 0x000fe20000010018 */
[----:B------:R-:W-:-:S05]  /*10a0*/  HADD2.F32 R0, -RZ, R43.H1_H1 ;  /* 0x3000002bff007230 */ /* 0x000fca0000004100 */
[----:B------:R-:W-:Y:S01]  /*10b0*/  FFMA.FTZ R21, R76, R0, R21 ;  /* 0x000000004c157223 */ /* 0x000fe20000010015 */
[----:B0-----:R-:W-:Y:S01]  /*10c0*/  HADD2.F32 R84, -RZ, R12.H0_H0 ;  /* 0x2000000cff547230 */ /* 0x001fe20000004100 */
        /* <DEDUP_REMOVED lines=32> */
.L_x_2205:
[----:B------:R-:W-:Y:S05]  /*12d0*/  BSYNC B0 ;  /* 0x0000000000007941 */ /* 0x000fea0003800000 */
.L_x_2204:
        /* <DEDUP_REMOVED lines=39> */
.L_x_2207:
[----:B------:R-:W-:Y:S05]  /*1550*/  BSYNC B0 ;  /* 0x0000000000007941 */ /* 0x000fea0003800000 */
.L_x_2206:
        /* <DEDUP_REMOVED lines=39> */
.L_x_2209:
[----:B------:R-:W-:Y:S05]  /*17d0*/  BSYNC B0 ;  /* 0x0000000000007941 */ /* 0x000fea0003800000 */
.L_x_2208:
        /* <DEDUP_REMOVED lines=39> */
.L_x_2211:
[----:B------:R-:W-:Y:S05]  /*1a50*/  BSYNC B0 ;  /* 0x0000000000007941 */ /* 0x000fea0003800000 */
.L_x_2210:
        /* <DEDUP_REMOVED lines=39> */
.L_x_2213:
[----:B------:R-:W-:Y:S05]  /*1cd0*/  BSYNC B0 ;  /* 0x0000000000007941 */ /* 0x000fea0003800000 */
.L_x_2212:
        /* <DEDUP_REMOVED lines=39> */
.L_x_2215:
[----:B------:R-:W-:Y:S05]  /*1f50*/  BSYNC B0 ;  /* 0x0000000000007941 */ /* 0x000fea0003800000 */
.L_x_2214:
        /* <DEDUP_REMOVED lines=39> */
.L_x_2217:
[----:B------:R-:W-:Y:S05]  /*21d0*/  BSYNC B0 ;  /* 0x0000000000007941 */ /* 0x000fea0003800000 */
.L_x_2216:
        /* <DEDUP_REMOVED lines=40> */
.L_x_2219:
[----:B------:R-:W-:Y:S05]  /*2460*/  BSYNC B0 ;  /* 0x0000000000007941 */ /* 0x000fea0003800000 */
.L_x_2218:
[----:B------:R-:W-:Y:S01]  /*2470*/  BSSY B0, `(.L_x_2220) ;  /* 0x0000026000007945 */ /* 0x000fe20003800000 */
[----:B------:R-:W-:Y:S01]  /*2480*/  FFMA.FTZ R0, R97, R11, R12 ;  /* 0x0000000b61007223 */ /* 0x000fe2000001000c */
        /* <DEDUP_REMOVED lines=36> */
.L_x_2221:
[----:B------:R-:W-:Y:S05]  /*26d0*/  BSYNC B0 ;  /* 0x0000000000007941 */ /* 0x000fea0003800000 */
.L_x_2220:
        /* <DEDUP_REMOVED lines=38> */
.L_x_2223:
[----:B------:R-:W-:Y:S05]  /*2940*/  BSYNC B0 ;  /* 0x0000000000007941 */ /* 0x000fea0003800000 */
.L_x_2222:
        /* <DEDUP_REMOVED lines=38> */
.L_x_2225:
[----:B------:R-:W-:Y:S05]  /*2bb0*/  BSYNC B0 ;  /* 0x0000000000007941 */ /* 0x000fea0003800000 */
.L_x_2224:
        /* <DEDUP_REMOVED lines=33> */
.L_x_2227:
[----:B------:R-:W-:Y:S05]  /*2dd0*/  BSYNC B0 ;  /* 0x0000000000007941 */ /* 0x000fea0003800000 */
.L_x_2226:
        /* <DEDUP_REMOVED lines=33> */
.L_x_2229:
[----:B------:R-:W-:Y:S05]  /*2ff0*/  BSYNC B0 ;  /* 0x0000000000007941 */ /* 0x000fea0003800000 */
.L_x_2228:
        /* <DEDUP_REMOVED lines=33> */
.L_x_2231:
[----:B------:R-:W-:Y:S05]  /*3210*/  BSYNC B0 ;  /* 0x0000000000007941 */ /* 0x000fea0003800000 */
.L_x_2230:
        /* <DEDUP_REMOVED lines=33> */
.L_x_2233:
[----:B------:R-:W-:Y:S05]  /*3430*/  BSYNC B0 ;  /* 0x0000000000007941 */ /* 0x000fea0003800000 */
.L_x_2232:
        /* <DEDUP_REMOVED lines=33> */
.L_x_2235:
[----:B------:R-:W-:Y:S05]  /*3650*/  BSYNC B0 ;  /* 0x0000000000007941 */ /* 0x000fea0003800000 */
.L_x_2234:
        /* <DEDUP_REMOVED lines=23> */
.L_x_2284:
        /* <DEDUP_REMOVED lines=36> */
[----:B0-----:R-:W-:-:S05]  /*3a10*/  MOV R52, UR19 ;  /* 0x0000001300347c02 */ /* 0x001fca0008000f00 */
[----:B------:R-:W-:-:S05]  /*3a20*/  MOV R53, UR20 ;  /* 0x0000001400357c02 */ /* 0x000fca0008000f00 */
[----:B------:R-:W-:Y:S01]  /*3a30*/  IMAD.WIDE R60, R6, 0x10, R52 ;  /* 0x00000010063c7825 */ /* 0x000fe200078e0234 */
[----:B--2---:R-:W-:Y:S04]  /*3a40*/  STS.128 [R7], R44 ;  /* 0x0000002c07007388 */ /* 0x004fe80000000c00 */
[----:B---3--:R0:W-:Y:S01]  /*3a50*/  STS.128 [R7+0x200], R48 ;  /* 0x0002003007007388 */ /* 0x0081e20000000c00 */
[----:B------:R-:W-:-:S06]  /*3a60*/  NOP ;  /* 0x0000000000007918 */ /* 0x000fcc0000000000 */
[----:B-1----:R1:W2:Y:S04]  /*3a70*/  LDG.E.128 R52, [R60.64] ;  /* 0x000000203c347981 */ /* 0x0022a8000c1e1d00 */
[----:B------:R1:W3:Y:S01]  /*3a80*/  LDG.E.128 R56, [R60.64+0x200] ;  /* 0x000200203c387981 */ /* 0x0002e2000c1e1d00 */
[----:B------:R-:W-:Y:S01]  /*3a90*/  UIADD3 UR18, UR23, -0x1, URZ ;  /* 0xffffffff17127890 */ /* 0x000fe2000fffe03f */
[C---:B------:R-:W-:Y:S01]  /*3aa0*/  LOP3.LUT P0, RZ, R4.reuse, 0x1f, RZ, 0xc0, !PT ;  /* 0x0000001f04ff7812 */ /* 0x040fe2000780c0ff */
[----:B------:R-:W-:Y:S01]  /*3ab0*/  HFMA2.MMA R109, -RZ, RZ, 0, 4.76837158203125e-07 ;  /* 0x00000008ff6d7435 */ /* 0x000fe200000001ff */
[----:B------:R-:W-:Y:S01]  /*3ac0*/  MOV R62, UR23 ;  /* 0x00000017003e7c02 */ /* 0x000fe20008000f00 */
[----:B------:R-:W-:Y:S01]  /*3ad0*/  ULEA.HI UR19, UR18, UR18, URZ, 0x1 ;  /* 0x0000001212137291 */ /* 0x000fe2000f8f083f */
[----:B0-----:R-:W-:Y:S01]  /*3ae0*/  SHF.L.U32 R7, R4, 0x1, RZ ;  /* 0x0000000104077819 */ /* 0x001fe200000006ff */
[----:B------:R-:W-:Y:S01]  /*3af0*/  LDS.128 R48, [R68+0x10] ;  /* 0x0000100044307984 */ /* 0x000fe20000000c00 */
[----:B------:R-:W-:Y:S01]  /*3b00*/  ISETP.LT.OR P0, PT, R62, 0x2, P0 ;  /* 0x000000023e00780c */ /* 0x000fe20000701670 */
[----:B------:R-:W-:Y:S01]  /*3b10*/  ULOP3.LUT UR19, UR19, 0xfffffe, URZ, 0xc0, !UPT ;  /* 0x00fffffe13137892 */ /* 0x000fe2000f8ec03f */
[----:B------:R-:W-:Y:S01]  /*3b20*/  ISETP.NE.AND P1, PT, R4, RZ, PT ;  /* 0x000000ff0400720c */ /* 0x000fe20003f25270 */
[----:B------:R-:W-:Y:S01]  /*3b30*/  HFMA2.MMA R98, -RZ, RZ, 1.875, 0 ;  /* 0x3f800000ff627435 */ /* 0x000fe200000001ff */
[----:B------:R-:W-:Y:S01]  /*3b40*/  LOP3.LUT R44, R7, 0xffffffc0, RZ, 0xc0, !PT ;  /* 0xffffffc0072c7812 */ /* 0x000fe200078ec0ff */
[----:B------:R-:W-:Y:S01]  /*3b50*/  UIADD3 UR19, UR18, -UR19, URZ ;  /* 0x8000001312137290 */ /* 0x000fe2000fffe03f */
[----:B------:R-:W-:-:S02]  /*3b60*/  MOV R45, 0x100 ;  /* 0x00000100002d7802 */ /* 0x000fc40000000f00 */
[----:B-1----:R-:W-:Y:S02]  /*3b70*/  IADD3 R60, R44, R3, RZ ;  /* 0x000000032c3c7210 */ /* 0x002fe40007ffe0ff */
[----:B------:R-:W-:Y:S02]  /*3b80*/  MOV R46, UR23 ;  /* 0x00000017002e7c02 */ /* 0x000fe40008000f00 */
[----:B------:R-:W-:Y:S02]  /*3b90*/  MOV R44, UR19 ;  /* 0x00000013002c7c02 */ /* 0x000fe40008000f00 */
[----:B------:R-:W-:Y:S02]  /*3ba0*/  IADD3 R62, R4, 0x200, RZ ;  /* 0x00000200043e7810 */ /* 0x000fe40007ffe0ff */
[----:B------:R-:W-:Y:S01]  /*3bb0*/  @!P0 IADD3 R7, R46, -0x2, RZ ;  /* 0xfffffffe2e078810 */ /* 0x000fe20007ffe0ff */
[----:B------:R-:W-:Y:S01]  /*3bc0*/  @!P1 IMAD R62, R44, R45, UR7 ;  /* 0x000000072c3e9e24 */ /* 0x000fe2000f8e022d */
[----:B------:R-:W-:Y:S01]  /*3bd0*/  MOV R108, c[0x0][0x16c] ;  /* 0x00005b00006c7a02 */ /* 0x000fe20000000f00 */
[----:B----4-:R-:W0:Y:S01]  /*3be0*/  R2UR UR39, R63 ;  /* 0x000000003f2773c2 */ /* 0x010e2200000e0000 */
[----:B------:R1:W4:Y:S01]  /*3bf0*/  LDS.128 R44, [R68] ;  /* 0x00000000442c7984 */ /* 0x0003220000000c00 */
[----:B------:R-:W-:-:S02]  /*3c00*/  MOV R99, RZ ;  /* 0x000000ff00637202 */ /* 0x000fc40000000f00 */
[----:B------:R-:W-:Y:S01]  /*3c10*/  @!P0 IMAD R108, R7, R108, UR7 ;  /* 0x00000007076c8e24 */ /* 0x000fe2000f8e026c */
[C---:B------:R-:W-:Y:S02]  /*3c20*/  SHF.L.U32 R7, R60.reuse, 0x4, RZ ;  /* 0x000000043c077819 */ /* 0x040fe400000006ff */
[----:B------:R-:W-:Y:S01]  /*3c30*/  IADD3 R60, R60, R3, RZ ;  /* 0x000000033c3c7210 */ /* 0x000fe20007ffe0ff */
[----:B------:R-:W-:Y:S01]  /*3c40*/  @!P0 IMAD.WIDE R108, R108, R109, UR10 ;  /* 0x0000000a6c6c8e25 */ /* 0x000fe2000f8e026d */
[----:B------:R-:W-:Y:S02]  /*3c50*/  SHF.L.U32 R106, R62, 0x2, RZ ;  /* 0x000000023e6a7819 */ /* 0x000fe400000006ff */
[----:B-1----:R-:W-:Y:S02]  /*3c60*/  SHF.L.U32 R68, R60, 0x4, RZ ;  /* 0x000000043c447819 */ /* 0x002fe400000006ff */
[----:B0-----:R-:W-:-:S05]  /*3c70*/  MOV R119, UR39 ;  /* 0x0000002700777c02 */ /* 0x001fca0008000f00 */
[----:B------:R-:W-:-:S04]  /*3c80*/  FMUL.FTZ R119, R119, 1.4426950216293334961 ;  /* 0x3fb8aa3b77777820 */ /* 0x000fc80000410000 */
[----:B------:R-:W-:-:S06]  /*3c90*/  FMUL.FTZ R143, R119, R77 ;  /* 0x0000004d778f7220 */ /* 0x000fcc0000410000 */
[----:B------:R-:W0:Y:S01]  /*3ca0*/  MUFU.EX2 R143, R143 ;  /* 0x0000008f008f7308 */ /* 0x000e220000000800 */
[C---:B------:R-:W-:Y:S01]  /*3cb0*/  FMUL.FTZ R105, R119.reuse, R79 ;  /* 0x0000004f77697220 */ /* 0x040fe20000410000 */
[----:B----4-:R-:W-:Y:S01]  /*3cc0*/  HADD2.F32 R104, -RZ, R45.H1_H1 ;  /* 0x3000002dff687230 */ /* 0x010fe20000004100 */
[C---:B------:R-:W-:Y:S01]  /*3cd0*/  FMUL.FTZ R112, R119.reuse, R80 ;  /* 0x0000005077707220 */ /* 0x040fe20000410000 */
[----:B------:R-:W-:Y:S01]  /*3ce0*/  HADD2.F32 R158, -RZ, R40.H0_H0 ;  /* 0x20000028ff9e7230 */ /* 0x000fe20000004100 */
[----:B------:R-:W-:-:S03]  /*3cf0*/  FMUL.FTZ R128, R119, R81 ;  /* 0x0000005177807220 */ /* 0x000fc60000410000 */
[----:B------:R-:W-:Y:S01]  /*3d00*/  MUFU.EX2 R105, R105 ;  /* 0x0000006900697308 */ /* 0x000fe20000000800 */
[----:B------:R-:W-:Y:S01]  /*3d10*/  HADD2.F32 R111, -RZ, R48.H1_H1 ;  /* 0x30000030ff6f7230 */ /* 0x000fe20000004100 */
[----:B------:R-:W-:Y:S01]  /*3d20*/  FMUL.FTZ R158, R158, R77 ;  /* 0x0000004d9e9e7220 */ /* 0x000fe20000410000 */
[----:B------:R-:W-:Y:S01]  /*3d30*/  HADD2.F32 R130, -RZ, R39.H0_H0 ;  /* 0x20000027ff827230 */ /* 0x000fe20000004100 */
[----:B------:R-:W-:-:S04]  /*3d40*/  FMUL.FTZ R127, R119, R82 ;  /* 0x00000052777f7220 */ /* 0x000fc80000410000 */
[----:B------:R-:W-:Y:S01]  /*3d50*/  MUFU.EX2 R112, R112 ;  /* 0x0000007000707308 */ /* 0x000fe20000000800 */
[--C-:B------:R-:W-:Y:S02]  /*3d60*/  HADD2.F32 R110, -RZ, R49.reuse.H0_H0 ;  /* 0x20000031ff6e7230 */ /* 0x100fe40000004100 */
[----:B------:R-:W-:Y:S02]  /*3d70*/  HADD2.F32 R114, -RZ, R49.H1_H1 ;  /* 0x30000031ff727230 */ /* 0x000fe40000004100 */
[----:B------:R-:W-:Y:S01]  /*3d80*/  HADD2.F32 R159, -RZ, R41.H1_H1 ;  /* 0x30000029ff9f7230 */ /* 0x000fe20000004100 */
[----:B------:R-:W-:Y:S02]  /*3d90*/  FMUL.FTZ R126, R119, R83 ;  /* 0x00000053777e7220 */ /* 0x000fe40000410000 */
[----:B------:R-:W-:Y:S01]  /*3da0*/  MUFU.EX2 R128, R128 ;  /* 0x0000008000807308 */ /* 0x000fe20000000800 */
[--C-:B------:R-:W-:Y:S02]  /*3db0*/  HADD2.F32 R113, -RZ, R50.reuse.H0_H0 ;  /* 0x20000032ff717230 */ /* 0x100fe40000004100 */
[----:B------:R-:W-:Y:S01]  /*3dc0*/  HADD2.F32 R116, -RZ, R50.H1_H1 ;  /* 0x30000032ff747230 */ /* 0x000fe20000004100 */
[----:B------:R-:W-:Y:S01]  /*3dd0*/  FMUL.FTZ R159, R159, R80 ;  /* 0x000000509f9f7220 */ /* 0x000fe20000410000 */
[----:B------:R-:W-:Y:S01]  /*3de0*/  HADD2.F32 R50, -RZ, R42.H0_H0 ;  /* 0x2000002aff327230 */ /* 0x000fe20000004100 */
[----:B------:R-:W-:-:S02]  /*3df0*/  FMUL.FTZ R125, R119, R86 ;  /* 0x00000056777d7220 */ /* 0x000fc40000410000 */
[----:B------:R-:W-:Y:S01]  /*3e00*/  MUFU.EX2 R127, R127 ;  /* 0x0000007f007f7308 */ /* 0x000fe20000000800 */
[----:B------:R-:W-:Y:S01]  /*3e10*/  HADD2.F32 R103, -RZ, R46.H0_H0 ;  /* 0x2000002eff677230 */ /* 0x000fe20000004100 */
[----:B------:R-:W-:Y:S01]  /*3e20*/  FMUL.FTZ R50, R50, R81 ;  /* 0x0000005132327220 */ /* 0x000fe20000410000 */
[----:B------:R-:W-:Y:S01]  /*3e30*/  HADD2.F32 R117, -RZ, R36.H1_H1 ;  /* 0x30000024ff757230 */ /* 0x000fe20000004100 */
[----:B------:R-:W-:Y:S01]  /*3e40*/  FMUL.FTZ R159, R104, R159 ;  /* 0x0000009f689f7220 */ /* 0x000fe20000410000 */
[----:B------:R-:W-:Y:S01]  /*3e50*/  HADD2.F32 R107, -RZ, R46.H1_H1 ;  /* 0x3000002eff6b7230 */ /* 0x000fe20000004100 */
[----:B------:R-:W-:Y:S02]  /*3e60*/  FMUL.FTZ R124, R119, R87 ;  /* 0x00000057777c7220 */ /* 0x000fe40000410000 */
[----:B------:R-:W-:Y:S01]  /*3e70*/  MUFU.EX2 R126, R126 ;  /* 0x0000007e007e7308 */ /* 0x000fe20000000800 */
[----:B------:R-:W-:Y:S01]  /*3e80*/  HADD2.F32 R46, -RZ, R43.H0_H0 ;  /* 0x2000002bff2e7230 */ /* 0x000fe20000004100 */
[----:B------:R-:W-:Y:S01]  /*3e90*/  FMUL.FTZ R150, R117, R90 ;  /* 0x0000005a75967220 */ /* 0x000fe20000410000 */
[----:B------:R-:W-:Y:S01]  /*3ea0*/  HADD2.F32 R118, -RZ, R36.H0_H0 ;  /* 0x20000024ff767230 */ /* 0x000fe20000004100 */
[----:B------:R-:W-:Y:S01]  /*3eb0*/  FMUL.FTZ R157, R103, R50 ;  /* 0x00000032679d7220 */ /* 0x000fe20000410000 */
[----:B------:R-:W-:Y:S01]  /*3ec0*/  HADD2.F32 R115, -RZ, R51.H0_H0 ;  /* 0x20000033ff737230 */ /* 0x000fe20000004100 */
[----:B------:R-:W-:-:S02]  /*3ed0*/  FMUL.FTZ R117, R119, R90 ;  /* 0x0000005a77757220 */ /* 0x000fc40000410000 */
[----:B------:R-:W-:Y:S01]  /*3ee0*/  MUFU.EX2 R125, R125 ;  /* 0x0000007d007d7308 */ /* 0x000fe20000000800 */
[----:B------:R-:W-:Y:S01]  /*3ef0*/  HADD2.F32 R129, -RZ, R51.H1_H1 ;  /* 0x30000033ff817230 */ /* 0x000fe20000004100 */
[----:B------:R-:W-:Y:S01]  /*3f00*/  FMUL.FTZ R155, R46, R83 ;  /* 0x000000532e9b7220 */ /* 0x000fe20000410000 */
[----:B------:R-:W-:Y:S01]  /*3f10*/  HADD2.F32 R51, -RZ, R43.H1_H1 ;  /* 0x3000002bff337230 */ /* 0x000fe20000004100 */
[----:B------:R-:W-:Y:S02]  /*3f20*/  FMUL.FTZ R153, R118, R87 ;  /* 0x0000005776997220 */ /* 0x000fe40000410000 */
[----:B------:R-:W-:Y:S02]  /*3f30*/  FMUL.FTZ R118, R119, R91 ;  /* 0x0000005b77767220 */ /* 0x000fe40000410000 */
[----:B------:R-:W-:Y:S01]  /*3f40*/  MUFU.EX2 R124, R124 ;  /* 0x0000007c007c7308 */ /* 0x000fe20000000800 */
[--C-:B------:R-:W-:Y:S01]  /*3f50*/  HADD2.F32 R120, -RZ, R37.reuse.H0_H0 ;  /* 0x20000025ff787230 */ /* 0x100fe20000004100 */
[----:B------:R-:W-:Y:S01]  /*3f60*/  FMUL.FTZ R152, R51, R86 ;  /* 0x0000005633987220 */ /* 0x000fe20000410000 */
[----:B------:R-:W-:-:S02]  /*3f70*/  HADD2.F32 R121, -RZ, R37.H1_H1 ;  /* 0x30000025ff797230 */ /* 0x000fc40000004100 */
[--C-:B------:R-:W-:Y:S02]  /*3f80*/  HADD2.F32 R122, -RZ, R38.reuse.H0_H0 ;  /* 0x20000026ff7a7230 */ /* 0x100fe40000004100 */
[----:B------:R-:W-:Y:S01]  /*3f90*/  HADD2.F32 R123, -RZ, R38.H1_H1 ;  /* 0x30000026ff7b7230 */ /* 0x000fe20000004100 */
[----:B------:R-:W-:Y:S01]  /*3fa0*/  MUFU.EX2 R117, R117 ;  /* 0x0000007500757308 */ /* 0x000fe20000000800 */
[----:B------:R-:W-:Y:S02]  /*3fb0*/  FMUL.FTZ R51, R119, R94 ;  /* 0x0000005e77337220 */ /* 0x000fe40000410000 */
[----:B------:R-:W-:Y:S02]  /*3fc0*/  FMUL.FTZ R151, R120, R91 ;  /* 0x0000005b78977220 */ /* 0x000fe40000410000 */
[----:B------:R-:W-:-:S03]  /*3fd0*/  FMUL.FTZ R46, R122, R95 ;  /* 0x0000005f7a2e7220 */ /* 0x000fc60000410000 */
[----:B------:R-:W-:Y:S01]  /*3fe0*/  MUFU.EX2 R118, R118 ;  /* 0x0000007600767308 */ /* 0x000fe20000000800 */
[C---:B------:R-:W-:Y:S02]  /*3ff0*/  FMUL.FTZ R120, R119.reuse, R95 ;  /* 0x0000005f77787220 */ /* 0x040fe40000410000 */
[----:B------:R-:W-:Y:S02]  /*4000*/  FMUL.FTZ R122, R119, R101 ;  /* 0x00000065777a7220 */ /* 0x000fe40000410000 */
[----:B------:R-:W-:Y:S02]  /*4010*/  FMUL.FTZ R149, R113, R46 ;  /* 0x0000002e71957220 */ /* 0x000fe40000410000 */
[----:B------:R-:W-:Y:S01]  /*4020*/  FMUL.FTZ R150, R111, R150 ;  /* 0x000000966f967220 */ /* 0x000fe20000410000 */
[----:B------:R-:W-:Y:S01]  /*4030*/  MUFU.EX2 R120, R120 ;  /* 0x0000007800787308 */ /* 0x000fe20000000800 */
[----:B------:R-:W-:-:S07]  /*4040*/  FMUL.FTZ R151, R110, R151 ;  /* 0x000000976e977220 */ /* 0x000fce0000410000 */
[----:B------:R-:W-:Y:S01]  /*4050*/  MUFU.EX2 R122, R122 ;  /* 0x0000007a007a7308 */ /* 0x000fe20000000800 */
[----:B------:R-:W-:-:S05]  /*4060*/  HADD2.F32 R131, -RZ, R39.H1_H1 ;  /* 0x30000027ff837230 */ /* 0x000fca0000004100 */
[----:B------:R-:W-:Y:S01]  /*4070*/  FMUL.FTZ R142, R131, R102 ;  /* 0x00000066838e7220 */ /* 0x000fe20000410000 */
[----:B------:R-:W-:Y:S03]  /*4080*/  BSSY B0, `(.L_x_2237) ;  /* 0x000005e000007945 */ /* 0x000fe60003800000 */
[----:B------:R-:W-:Y:S01]  /*4090*/  FMUL.FTZ R142, R129, R142 ;  /* 0x0000008e818e7220 */ /* 0x000fe20000410000 */
[----:B--2---:R-:W-:Y:S04]  /*40a0*/  STS.128 [R7+0x1080], R52 ;  /* 0x0010803407007388 */ /* 0x004fe80000000c00 */
[----:B---3--:R1:W-:Y:S01]  /*40b0*/  STS.128 [R7+0x1280], R56 ;  /* 0x0012803807007388 */ /* 0x0083e20000000c00 */
[----:B------:R-:W-:-:S06]  /*40c0*/  NOP ;  /* 0x0000000000007918 */ /* 0x000fcc0000000000 */
[----:B------:R-:W2:Y:S04]  /*40d0*/  LDS.128 R60, [R68+0x1080] ;  /* 0x00108000443c7984 */ /* 0x000ea80000000c00 */
[----:B------:R-:W3:Y:S04]  /*40e0*/  LDS.128 R52, [R68+0x1090] ;  /* 0x0010900044347984 */ /* 0x000ee80000000c00 */
[----:B0-----:R0:W-:Y:S04]  /*40f0*/  STS [R106+0x6d50], R143 ;  /* 0x006d508f6a007388 */ /* 0x0011e80000000800 */
[----:B------:R-:W-:Y:S01]  /*4100*/  BAR.SYNC.DEFER_BLOCKING 0x0 ;  /* 0x0000000000007b1d */ /* 0x000fe20000010000 */
[----:B-1----:R-:W-:Y:S01]  /*4110*/  FMUL.FTZ R56, R119, R78 ;  /* 0x0000004e77387220 */ /* 0x002fe20000410000 */
[----:B------:R-:W-:-:S05]  /*4120*/  HADD2.F32 R58, -RZ, R45.H0_H0 ;  /* 0x2000002dff3a7230 */ /* 0x000fca0000004100 */
[----:B------:R-:W1:Y:S01]  /*4130*/  MUFU.EX2 R56, R56 ;  /* 0x0000003800387308 */ /* 0x000e620000000800 */
[----:B------:R-:W-:Y:S02]  /*4140*/  HADD2.F32 R45, -RZ, R40.H1_H1 ;  /* 0x30000028ff2d7230 */ /* 0x000fe40000004100 */
[--C-:B------:R-:W-:Y:S02]  /*4150*/  HADD2.F32 R57, -RZ, R44.reuse.H0_H0 ;  /* 0x2000002cff397230 */ /* 0x100fe40000004100 */
[----:B------:R-:W-:Y:S02]  /*4160*/  HADD2.F32 R59, -RZ, R44.H1_H1 ;  /* 0x3000002cff3b7230 */ /* 0x000fe40000004100 */
[----:B------:R-:W-:Y:S01]  /*4170*/  HADD2.F32 R44, -RZ, R41.H0_H0 ;  /* 0x20000029ff2c7230 */ /* 0x000fe20000004100 */
[----:B------:R-:W-:Y:S01]  /*4180*/  FMUL.FTZ R158, R57, R158 ;  /* 0x0000009e399e7220 */ /* 0x000fe20000410000 */
[----:B------:R4:W5:Y:S03]  /*4190*/  @!P0 LDG.E.64 R98, [R108.64] ;  /* 0x000000206c628981 */ /* 0x000966000c1e1b00 */
[----:B------:R-:W-:Y:S01]  /*41a0*/  FMUL.FTZ R49, R44, R79 ;  /* 0x0000004f2c317220 */ /* 0x000fe20000410000 */
[--C-:B0-----:R-:W-:Y:S01]  /*41b0*/  HADD2.F32 R106, -RZ, R47.reuse.H0_H0 ;  /* 0x2000002fff6a7230 */ /* 0x101fe20000004100 */
[----:B------:R-:W-:Y:S01]  /*41c0*/  FMUL.FTZ R44, R130, R101 ;  /* 0x00000065822c7220 */ /* 0x000fe20000410000 */
[----:B------:R-:W-:Y:S01]  /*41d0*/  ISETP.NE.AND P0, PT, R4, 0x7f, PT ;  /* 0x0000007f0400780c */ /* 0x000fe20003f05270 */
[----:B-1----:R-:W-:Y:S01]  /*41e0*/  FMUL.FTZ R130, R143, R56 ;  /* 0x000000388f827220 */ /* 0x002fe20000410000 */
[--C-:B--2---:R-:W-:Y:S01]  /*41f0*/  HADD2.F32 R138, -RZ, R62.reuse.H0_H0 ;  /* 0x2000003eff8a7230 */ /* 0x104fe20000004100 */
[----:B------:R-:W-:Y:S01]  /*4200*/  FMUL.FTZ R156, R58, R49 ;  /* 0x000000313a9c7220 */ /* 0x000fe20000410000 */
[----:B------:R-:W-:Y:S01]  /*4210*/  HADD2.F32 R135, -RZ, R62.H1_H1 ;  /* 0x3000003eff877230 */ /* 0x000fe20000004100 */
[----:B------:R-:W-:Y:S01]  /*4220*/  FMUL.FTZ R49, R105, R130 ;  /* 0x0000008269317220 */ /* 0x000fe20000410000 */
[----:B----4-:R-:W-:Y:S01]  /*4230*/  HADD2.F32 R108, -RZ, R48.H0_H0 ;  /* 0x20000030ff6c7230 */ /* 0x010fe20000004100 */
[----:B------:R-:W-:Y:S01]  /*4240*/  FMUL.FTZ R48, R45, R78 ;  /* 0x0000004e2d307220 */ /* 0x000fe20000410000 */
[----:B------:R-:W-:Y:S01]  /*4250*/  HADD2.F32 R109, -RZ, R47.H1_H1 ;  /* 0x3000002fff6d7230 */ /* 0x000fe20000004100 */
[----:B------:R-:W-:Y:S01]  /*4260*/  FMUL.FTZ R49, R112, R49 ;  /* 0x0000003170317220 */ /* 0x000fe20000410000 */
[----:B------:R-:W-:Y:S01]  /*4270*/  HADD2.F32 R47, -RZ, R42.H1_H1 ;  /* 0x3000002aff2f7230 */ /* 0x000fe20000004100 */
[----:B------:R-:W-:Y:S01]  /*4280*/  FMUL.FTZ R161, R59, R48 ;  /* 0x000000303ba17220 */ /* 0x000fe20000410000 */
[----:B------:R-:W-:Y:S01]  /*4290*/  HADD2.F32 R137, -RZ, R61.H1_H1 ;  /* 0x3000003dff897230 */ /* 0x000fe20000004100 */
[----:B------:R-:W-:Y:S01]  /*42a0*/  FMUL.FTZ R50, R128, R49 ;  /* 0x0000003180327220 */ /* 0x000fe20000410000 */
[----:B------:R0:W1:Y:S01]  /*42b0*/  @P0 LDS R62, [R4.X4+0x7554] ;  /* 0x00755400043e0984 */ /* 0x0000620000004800 */
[----:B------:R-:W-:Y:S01]  /*42c0*/  FFMA.FTZ R48, R158, R56, R161 ;  /* 0x000000389e307223 */ /* 0x000fe200000100a1 */
[--C-:B------:R-:W-:Y:S01]  /*42d0*/  HADD2.F32 R136, -RZ, R63.reuse.H0_H0 ;  /* 0x2000003fff887230 */ /* 0x100fe20000004100 */
[----:B------:R-:W-:Y:S01]  /*42e0*/  FMUL.FTZ R154, R47, R82 ;  /* 0x000000522f9a7220 */ /* 0x000fe20000410000 */
[----:B------:R-:W-:Y:S01]  /*42f0*/  HADD2.F32 R133, -RZ, R63.H1_H1 ;  /* 0x3000003fff857230 */ /* 0x000fe20000004100 */
[----:B------:R-:W-:-:S02]  /*4300*/  FFMA.FTZ R48, R105, R48, R156 ;  /* 0x0000003069307223 */ /* 0x000fc4000001009c */
[----:B------:R-:W-:Y:S02]  /*4310*/  FMUL.FTZ R154, R107, R154 ;  /* 0x0000009a6b9a7220 */ /* 0x000fe40000410000 */
[----:B------:R-:W-:Y:S02]  /*4320*/  FFMA.FTZ R48, R112, R48, R159 ;  /* 0x0000003070307223 */ /* 0x000fe4000001009f */
[C---:B------:R-:W-:Y:S02]  /*4330*/  FMUL.FTZ R49, R127.reuse, R50 ;  /* 0x000000327f317220 */ /* 0x040fe40000410000 */
[----:B------:R-:W-:Y:S02]  /*4340*/  FFMA.FTZ R48, R128, R48, R157 ;  /* 0x0000003080307223 */ /* 0x000fe4000001009d */
[----:B------:R-:W-:Y:S02]  /*4350*/  FMUL.FTZ R155, R106, R155 ;  /* 0x0000009b6a9b7220 */ /* 0x000fe40000410000 */
[----:B------:R-:W-:-:S02]  /*4360*/  FFMA.FTZ R48, R127, R48, R154 ;  /* 0x000000307f307223 */ /* 0x000fc4000001009a */
[C---:B------:R-:W-:Y:S02]  /*4370*/  FMUL.FTZ R50, R126.reuse, R49 ;  /* 0x000000317e327220 */ /* 0x040fe40000410000 */
[----:B------:R-:W-:Y:S02]  /*4380*/  FMUL.FTZ R152, R109, R152 ;  /* 0x000000986d987220 */ /* 0x000fe40000410000 */
[----:B------:R-:W-:Y:S02]  /*4390*/  FFMA.FTZ R48, R126, R48, R155 ;  /* 0x000000307e307223 */ /* 0x000fe4000001009b */
[----:B------:R-:W-:Y:S02]  /*43a0*/  FMUL.FTZ R47, R121, R94 ;  /* 0x0000005e792f7220 */ /* 0x000fe40000410000 */
[-C--:B------:R-:W-:Y:S02]  /*43b0*/  FMUL.FTZ R45, R123, R100.reuse ;  /* 0x000000647b2d7220 */ /* 0x080fe40000410000 */
[----:B------:R-:W-:-:S02]  /*43c0*/  FMUL.FTZ R121, R119, R100 ;  /* 0x0000006477797220 */ /* 0x000fc40000410000 */
[----:B------:R-:W-:Y:S02]  /*43d0*/  FMUL.FTZ R123, R119, R102 ;  /* 0x00000066777b7220 */ /* 0x000fe40000410000 */
[----:B------:R-:W2:Y:S01]  /*43e0*/  MUFU.EX2 R119, R51 ;  /* 0x0000003300777308 */ /* 0x000ea20000000800 */
[C---:B------:R-:W-:Y:S02]  /*43f0*/  FMUL.FTZ R49, R125.reuse, R50 ;  /* 0x000000327d317220 */ /* 0x040fe40000410000 */
[----:B------:R-:W-:Y:S02]  /*4400*/  FMUL.FTZ R153, R108, R153 ;  /* 0x000000996c997220 */ /* 0x000fe40000410000 */
[----:B------:R-:W-:Y:S02]  /*4410*/  FFMA.FTZ R48, R125, R48, R152 ;  /* 0x000000307d307223 */ /* 0x000fe40000010098 */
[C---:B------:R-:W-:Y:S01]  /*4420*/  FMUL.FTZ R46, R124.reuse, R49 ;  /* 0x000000317c2e7220 */ /* 0x040fe20000410000 */
[----:B------:R-:W4:Y:S01]  /*4430*/  MUFU.EX2 R121, R121 ;  /* 0x0000007900797308 */ /* 0x000f220000000800 */
[----:B------:R-:W-:-:S02]  /*4440*/  FFMA.FTZ R48, R124, R48, R153 ;  /* 0x000000307c307223 */ /* 0x000fc40000010099 */
[----:B------:R-:W-:Y:S02]  /*4450*/  FMUL.FTZ R146, R116, R45 ;  /* 0x0000002d74927220 */ /* 0x000fe40000410000 */
[C---:B------:R-:W-:Y:S01]  /*4460*/  FMUL.FTZ R45, R117.reuse, R46 ;  /* 0x0000002e752d7220 */ /* 0x040fe20000410000 */
[--C-:B------:R-:W-:Y:S01]  /*4470*/  HADD2.F32 R46, -RZ, R60.reuse.H0_H0 ;  /* 0x2000003cff2e7230 */ /* 0x100fe20000004100 */
[----:B------:R-:W-:Y:S01]  /*4480*/  FFMA.FTZ R48, R117, R48, R150 ;  /* 0x0000003075307223 */ /* 0x000fe20000010096 */
[----:B------:R-:W0:Y:S01]  /*4490*/  MUFU.EX2 R123, R123 ;  /* 0x0000007b007b7308 */ /* 0x000e220000000800 */
[----:B------:R-:W-:Y:S02]  /*44a0*/  FMUL.FTZ R147, R115, R44 ;  /* 0x0000002c73937220 */ /* 0x000fe40000410000 */
[----:B------:R-:W-:Y:S02]  /*44b0*/  FMUL.FTZ R44, R118, R45 ;  /* 0x0000002d762c7220 */ /* 0x000fe40000410000 */
[----:B------:R-:W-:Y:S01]  /*44c0*/  FMUL.FTZ R148, R114, R47 ;  /* 0x0000002f72947220 */ /* 0x000fe20000410000 */
[----:B------:R-:W-:Y:S01]  /*44d0*/  HADD2.F32 R47, -RZ, R60.H1_H1 ;  /* 0x3000003cff2f7230 */ /* 0x000fe20000004100 */
[----:B------:R-:W-:Y:S01]  /*44e0*/  FFMA.FTZ R48, R118, R48, R151 ;  /* 0x0000003076307223 */ /* 0x000fe20000010097 */
[----:B------:R-:W-:Y:S01]  /*44f0*/  LEA.HI R60, R4, R4, RZ, 0x1e ;  /* 0x00000004043c7211 */ /* 0x000fe200078ff0ff */
[----:B--2---:R-:W-:-:S02]  /*4500*/  FMUL.FTZ R45, R119, R44 ;  /* 0x0000002c772d7220 */ /* 0x004fc40000410000 */
[----:B------:R-:W-:Y:S01]  /*4510*/  FFMA.FTZ R44, R119, R48, R148 ;  /* 0x00000030772c7223 */ /* 0x000fe20000010094 */
[----:B------:R-:W-:Y:S01]  /*4520*/  HADD2.F32 R48, -RZ, R61.H0_H0 ;  /* 0x2000003dff307230 */ /* 0x000fe20000004100 */
[C---:B------:R-:W-:Y:S02]  /*4530*/  FMUL.FTZ R50, R120.reuse, R45 ;  /* 0x0000002d78327220 */ /* 0x040fe40000410000 */
[----:B------:R-:W-:Y:S02]  /*4540*/  FFMA.FTZ R44, R120, R44, R149 ;  /* 0x0000002c782c7223 */ /* 0x000fe40000010095 */
[C---:B----4-:R-:W-:Y:S02]  /*4550*/  FMUL.FTZ R45, R121.reuse, R50 ;  /* 0x00000032792d7220 */ /* 0x050fe40000410000 */
[----:B------:R-:W-:Y:S02]  /*4560*/  FFMA.FTZ R44, R121, R44, R146 ;  /* 0x0000002c792c7223 */ /* 0x000fe40000010092 */
[----:B------:R-:W-:-:S02]  /*4570*/  FMUL.FTZ R50, R122, R45 ;  /* 0x0000002d7a327220 */ /* 0x000fc40000410000 */
[----:B------:R-:W-:Y:S02]  /*4580*/  FFMA.FTZ R45, R122, R44, R147 ;  /* 0x0000002c7a2d7223 */ /* 0x000fe40000010093 */
[C---:B0-----:R-:W-:Y:S02]  /*4590*/  FMUL.FTZ R44, R123.reuse, R50 ;  /* 0x000000327b2c7220 */ /* 0x041fe40000410000 */
[----:B------:R-:W-:Y:S01]  /*45a0*/  FFMA.FTZ R45, R123, R45, R142 ;  /* 0x0000002d7b2d7223 */ /* 0x000fe2000001008e */
[----:B------:R-:W-:Y:S05]  /*45b0*/  @P0 BRA `(.L_x_2238) ;  /* 0x000000a000000947 */ /* 0x000fea0003800000 */
[----:B-1-3--:R-:W-:Y:S01]  /*45c0*/  ULDC UR18, c[0x0][0x174] ;  /* 0x00005d0000127ab9 */ /* 0x00afe20000000800 */
        /* <DEDUP_REMOVED lines=9> */
.L_x_2238:
[----:B-1-3--:R-:W-:Y:S05]  /*4660*/  BSYNC B0 ;  /* 0x0000000000007941 */ /* 0x00afea0003800000 */
.L_x_2237:
[----:B------:R-:W-:Y:S01]  /*4670*/  ISETP.GT.U32.AND P0, PT, R4, 0x1f, PT ;  /* 0x0000001f0400780c */ /* 0x000fe20003f04070 */
[--C-:B------:R-:W-:Y:S01]  /*4680*/  HADD2.F32 R51, -RZ, R53.reuse.H0_H0 ;  /* 0x20000035ff337230 */ /* 0x100fe20000004100 */
[----:B------:R1:W-:Y:S01]  /*4690*/  STS.64 [R60.X8+0x6340], R44 ;  /* 0x0063402c3c007388 */ /* 0x0003e20000008a00 */
[----:B------:R-:W-:Y:S01]  /*46a0*/  HADD2.F32 R50, -RZ, R53.H1_H1 ;  /* 0x30000035ff327230 */ /* 0x000fe20000004100 */
[----:B------:R-:W-:Y:S01]  /*46b0*/  BSSY B0, `(.L_x_2239) ;  /* 0x0000065000007945 */ /* 0x000fe20003800000 */
[----:B------:R-:W-:Y:S01]  /*46c0*/  HADD2.F32 R53, -RZ, R54.H0_H0 ;  /* 0x20000036ff357230 */ /* 0x000fe20000004100 */
[----:B------:R-:W-:Y:S01]  /*46d0*/  FMUL.FTZ R141, R69, R46 ;  /* 0x0000002e458d7220 */ /* 0x000fe20000410000 */
[----:B0-----:R-:W-:Y:S01]  /*46e0*/  HADD2.F32 R49, -RZ, R52.H0_H0 ;  /* 0x20000034ff317230 */ /* 0x001fe20000004100 */
        /* <DEDUP_REMOVED lines=19> */
[----:B------:R-:W-:Y:S06]  /*4820*/  BAR.SYNC.DEFER_BLOCKING 0x0 ;  /* 0x0000000000007b1d */ /* 0x000fec0000010000 */
[----:B------:R-:W-:Y:S05]  /*4830*/  @P0 BRA `(.L_x_2240) ;  /* 0x000004c000000947 */ /* 0x000fea0003800000 */
[----:B-1----:R-:W-:-:S05]  /*4840*/  IMAD R52, R4, 0x28, RZ ;  /* 0x0000002804347824 */ /* 0x002fca00078e02ff */
[----:B------:R-:W-:Y:S04]  /*4850*/  LDS.64 R44, [R52+0x6340] ;  /* 0x00634000342c7984 */ /* 0x000fe80000000a00 */
[----:B------:R-:W0:Y:S04]  /*4860*/  LDS.64 R46, [R52+0x6348] ;  /* 0x00634800342e7984 */ /* 0x000e280000000a00 */
[----:B------:R-:W1:Y:S04]  /*4870*/  LDS.64 R48, [R52+0x6350] ;  /* 0x0063500034307984 */ /* 0x000e680000000a00 */
[----:B------:R-:W2:Y:S01]  /*4880*/  LDS.64 R50, [R52+0x6358] ;  /* 0x0063580034327984 */ /* 0x000ea20000000a00 */
[----:B0-----:R-:W-:-:S02]  /*4890*/  FFMA.FTZ R47, R45, R46, R47 ;  /* 0x0000002e2d2f7223 */ /* 0x001fc4000001002f */
[----:B------:R-:W-:Y:S02]  /*48a0*/  FMUL.FTZ R45, R44, R46 ;  /* 0x0000002e2c2d7220 */ /* 0x000fe40000410000 */
[C---:B-1----:R-:W-:Y:S02]  /*48b0*/  FFMA.FTZ R47, R48.reuse, R47, R49 ;  /* 0x0000002f302f7223 */ /* 0x042fe40000010031 */
[----:B------:R-:W-:Y:S02]  /*48c0*/  FMUL.FTZ R45, R48, R45 ;  /* 0x0000002d302d7220 */ /* 0x000fe40000410000 */
[C---:B--2---:R-:W-:Y:S02]  /*48d0*/  FFMA.FTZ R51, R50.reuse, R47, R51 ;  /* 0x0000002f32337223 */ /* 0x044fe40000010033 */
[----:B------:R-:W-:Y:S01]  /*48e0*/  FMUL.FTZ R50, R50, R45 ;  /* 0x0000002d32327220 */ /* 0x000fe20000410000 */
[----:B------:R-:W-:Y:S05]  /*48f0*/  BRA.DIV ~URZ, `(.L_x_2241) ;  /* 0x000042e27f007947 */ /* 0x000fea000b800000 */
[----:B------:R0:W1:Y:S02]  /*4900*/  SHFL.UP PT, R53, R50, 0x1, RZ ;  /* 0x0420000032357989 */ /* 0x00006400000e00ff */
.L_x_2292:
        /* <DEDUP_REMOVED lines=20> */
[----:B------:R0:W1:Y:S01]  /*4a50*/  SHFL.UP PT, R47, R51, 0x10, RZ ;  /* 0x06000000332f7989 */ /* 0x00006200000e00ff */
[----:B------:R-:W-:-:S03]  /*4a60*/  MOV R160, R51 ;  /* 0x0000003300a07202 */ /* 0x000fc60000000f00 */
[----:B------:R0:W2:Y:S01]  /*4a70*/  SHFL.UP PT, R46, R50, 0x10, RZ ;  /* 0x06000000322e7989 */ /* 0x0000a200000e00ff */
[----:B------:R-:W-:-:S03]  /*4a80*/  MOV R48, R50 ;  /* 0x0000003200307202 */ /* 0x000fc60000000f00 */
.L_x_2293:
[----:B------:R-:W-:Y:S02]  /*4a90*/  ISETP.GE.AND P0, PT, R3, 0x10, PT ;  /* 0x000000100300780c */ /* 0x000fe40003f06270 */
[----:B------:R-:W-:-:S11]  /*4aa0*/  MOV R53, R48 ;  /* 0x0000003000357202 */ /* 0x000fd60000000f00 */
[-C--:B-1----:R-:W-:Y:S02]  /*4ab0*/  @P0 FFMA.FTZ R160, R47, R53.reuse, R160 ;  /* 0x000000352fa00223 */ /* 0x082fe400000100a0 */
[----:B--2---:R-:W-:Y:S01]  /*4ac0*/  @P0 FMUL.FTZ R53, R46, R53 ;  /* 0x000000352e350220 */ /* 0x004fe20000410000 */
[----:B------:R-:W-:Y:S05]  /*4ad0*/  BRA.CONV ~URZ, `(.L_x_2243) ;  /* 0x000000637f007947 */ /* 0x000fea000b800000 */
[----:B------:R-:W-:Y:S01]  /*4ae0*/  HFMA2.MMA R47, -RZ, RZ, 0, 1.847743988037109375e-06 ;  /* 0x0000001fff2f7435 */ /* 0x000fe200000001ff */
[----:B0-----:R-:W-:Y:S02]  /*4af0*/  MOV R50, R53 ;  /* 0x0000003500327202 */ /* 0x001fe40000000f00 */
[----:B------:R-:W-:Y:S02]  /*4b00*/  MOV R49, 0x1f ;  /* 0x0000001f00317802 */ /* 0x000fe40000000f00 */
[----:B------:R-:W-:Y:S02]  /*4b10*/  MOV R46, 0xffffffff ;  /* 0xffffffff002e7802 */ /* 0x000fe40000000f00 */
[----:B------:R-:W-:-:S02]  /*4b20*/  MOV R48, 0x4b40 ;  /* 0x00004b4000307802 */ /* 0x000fc40000000f00 */
[----:B-----5:R-:W-:Y:S05]  /*4b30*/  CALL.REL.NOINC `($__internal_91_$__cuda_sm70_shflsync_idx_p) ;  /* 0x00004f9000007944 */ /* 0x020fea0003c00000 */
.L_x_2243:
[----:B------:R-:W-:Y:S05]  /*4b40*/  BRA.CONV ~URZ, `(.L_x_2244) ;  /* 0x000000637f007947 */ /* 0x000fea000b800000 */
[----:B-1----:R-:W-:Y:S01]  /*4b50*/  HFMA2.MMA R47, -RZ, RZ, 0, 1.847743988037109375e-06 ;  /* 0x0000001fff2f7435 */ /* 0x002fe200000001ff */
[----:B0-----:R-:W-:-:S02]  /*4b60*/  MOV R50, R160 ;  /* 0x000000a000327202 */ /* 0x001fc40000000f00 */
[----:B------:R-:W-:Y:S02]  /*4b70*/  MOV R49, 0x1f ;  /* 0x0000001f00317802 */ /* 0x000fe40000000f00 */
[----:B------:R-:W-:Y:S02]  /*4b80*/  MOV R46, 0xffffffff ;  /* 0xffffffff002e7802 */ /* 0x000fe40000000f00 */
[----:B------:R-:W-:Y:S02]  /*4b90*/  MOV R48, 0x4bb0 ;  /* 0x00004bb000307802 */ /* 0x000fe40000000f00 */
[----:B-----5:R-:W-:Y:S05]  /*4ba0*/  CALL.REL.NOINC `($__internal_91_$__cuda_sm70_shflsync_idx_p) ;  /* 0x00004f2000007944 */ /* 0x020fea0003c00000 */
.L_x_2244:
[----:B------:R-:W-:Y:S05]  /*4bb0*/  BRA.DIV ~URZ, `(.L_x_2245) ;  /* 0x000045527f007947 */ /* 0x000fea000b800000 */
[----:B-----5:R-:W2:Y:S04]  /*4bc0*/  SHFL.IDX PT, R98, R98, RZ, 0x1f ;  /* 0x00001fff62627589 */ /* 0x020ea800000e0000 */
[----:B0-----:R0:W3:Y:S04]  /*4bd0*/  SHFL.IDX PT, R49, R99, RZ, 0x1f ;  /* 0x00001fff63317589 */ /* 0x0010e800000e0000 */
[----:B------:R-:W4:Y:S04]  /*4be0*/  SHFL.UP PT, R53, R53, 0x1, RZ ;  /* 0x0420000035357989 */ /* 0x000f2800000e00ff */
[----:B------:R-:W1:Y:S02]  /*4bf0*/  SHFL.UP PT, R160, R160, 0x1, RZ ;  /* 0x04200000a0a07989 */ /* 0x000e6400000e00ff */
.L_x_2294:
        /* <DEDUP_REMOVED lines=16> */
.L_x_2240:
[----:B-1----:R-:W-:Y:S05]  /*4d00*/  BSYNC B0 ;  /* 0x0000000000007941 */ /* 0x002fea0003800000 */
.L_x_2239:
[----:B------:R-:W-:Y:S01]  /*4d10*/  WARPSYNC 0xffffffff ;  /* 0xffffffff00007948 */ /* 0x000fe20003800000 */
[----:B------:R-:W-:Y:S01]  /*4d20*/  BAR.SYNC.DEFER_BLOCKING 0x0 ;  /* 0x0000000000007b1d */ /* 0x000fe20000010000 */
[C---:B---3--:R-:W-:Y:S01]  /*4d30*/  FMUL.FTZ R47, R123.reuse, R62 ;  /* 0x0000003e7b2f7220 */ /* 0x048fe20000410000 */
        /* <DEDUP_REMOVED lines=32> */
[----:B-----5:R-:W-:Y:S02]  /*4f40*/  FFMA.FTZ R98, R128, R159, R157 ;  /* 0x0000009f80627223 */ /* 0x020fe4000001009d */
[----:B------:R-:W-:Y:S02]  /*4f50*/  FMUL.FTZ R44, R126, R47 ;  /* 0x0000002f7e2c7220 */ /* 0x000fe40000410000 */
[----:B------:R-:W-:-:S02]  /*4f60*/  FFMA.FTZ R154, R127, R98, R154 ;  /* 0x000000627f9a7223 */ /* 0x000fc4000001009a */
[----:B------:R-:W-:Y:S01]  /*4f70*/  FMUL.FTZ R47, R127, R44 ;  /* 0x0000002c7f2f7220 */ /* 0x000fe20000410000 */
[----:B------:R-:W-:Y:S01]  /*4f80*/  MOV R44, 0x3f800000 ;  /* 0x3f800000002c7802 */ /* 0x000fe20000000f00 */
[----:B------:R-:W-:Y:S02]  /*4f90*/  FFMA.FTZ R155, R126, R154, R155 ;  /* 0x0000009a7e9b7223 */ /* 0x000fe4000001009b */
[----:B------:R-:W-:Y:S02]  /*4fa0*/  FMUL.FTZ R47, R128, R47 ;  /* 0x0000002f802f7220 */ /* 0x000fe40000410000 */
[----:B------:R-:W-:Y:S01]  /*4fb0*/  FFMA.FTZ R152, R125, R155, R152 ;  /* 0x0000009b7d987223 */ /* 0x000fe20000010098 */
[----:B------:R0:W1:Y:S01]  /*4fc0*/  @!P0 LDS.64 R44, [R49.X8+0x7750] ;  /* 0x00775000312c8984 */ /* 0x0000620000008a00 */
[----:B------:R-:W-:Y:S01]  /*4fd0*/  FMUL.FTZ R48, R112, R47 ;  /* 0x0000002f70307220 */ /* 0x000fe20000410000 */
[----:B------:R-:W-:Y:S01]  /*4fe0*/  ISETP.GT.U32.AND P0, PT, R4, 0x1f, PT ;  /* 0x0000001f0400780c */ /* 0x000fe20003f04070 */
[----:B------:R-:W-:-:S02]  /*4ff0*/  FFMA.FTZ R153, R124, R152, R153 ;  /* 0x000000987c997223 */ /* 0x000fc40000010099 */
[----:B------:R-:W-:Y:S02]  /*5000*/  FMUL.FTZ R47, R105, R48 ;  /* 0x00000030692f7220 */ /* 0x000fe40000410000 */
        /* <DEDUP_REMOVED lines=32> */
.L_x_2295:
        /* <DEDUP_REMOVED lines=26> */
.L_x_2296:
        /* <DEDUP_REMOVED lines=20> */
.L_x_2247:
[----:B0-----:R-:W-:Y:S05]  /*54f0*/  BSYNC B0 ;  /* 0x0000000000007941 */ /* 0x001fea0003800000 */
.L_x_2246:
[----:B------:R-:W-:Y:S01]  /*5500*/  WARPSYNC 0xffffffff ;  /* 0xffffffff00007948 */ /* 0x000fe20003800000 */
[----:B------:R-:W-:Y:S01]  /*5510*/  BAR.SYNC.DEFER_BLOCKING 0x0 ;  /* 0x0000000000007b1d */ /* 0x000fe20000010000 */
[----:B--2---:R-:W-:Y:S01]  /*5520*/  HADD2.F32 R46, -RZ, R37.H0_H0 ;  /* 0x20000025ff2e7230 */ /* 0x004fe20000004100 */
[----:B------:R-:W-:Y:S01]  /*5530*/  ISETP.NE.AND P0, PT, R4, RZ, PT ;  /* 0x000000ff0400720c */ /* 0x000fe20003f05270 */
[--C-:B------:R-:W-:Y:S01]  /*5540*/  HADD2.F32 R50, -RZ, R41.reuse.H0_H0 ;  /* 0x20000029ff327230 */ /* 0x100fe20000004100 */
[----:B------:R-:W-:Y:S01]  /*5550*/  ULEA UR40, UR23, 0xfffff800, 0xb ;  /* 0xfffff80017287891 */ /* 0x000fe2000f8e583f */
[----:B------:R-:W-:Y:S01]  /*5560*/  HADD2.F32 R51, -RZ, R41.H1_H1 ;  /* 0x30000029ff337230 */ /* 0x000fe20000004100 */
[----:B------:R-:W-:Y:S01]  /*5570*/  FMUL.FTZ R47, R46, R91 ;  /* 0x0000005b2e2f7220 */ /* 0x000fe20000410000 */
[----:B------:R-:W-:Y:S01]  /*5580*/  P2R R48, PR, RZ, 0x1 ;  /* 0x00000001ff307803 */ /* 0x000fe20000000000 */
[----:B------:R-:W-:Y:S01]  /*5590*/  HADD2.F32 R52, -RZ, R42.H0_H0 ;  /* 0x2000002aff347230 */ /* 0x000fe20000004100 */
[----:B------:R-:W-:Y:S01]  /*55a0*/  ULDC.64 UR18, c[0x0][0x298] ;  /* 0x0000a60000127ab9 */ /* 0x000fe20000000a00 */
[----:B------:R-:W-:Y:S01]  /*55b0*/  FFMA.FTZ R47, R110, -R47, R151 ;  /* 0x8000002f6e2f7223 */ /* 0x000fe20000010097 */
[----:B------:R-:W-:Y:S01]  /*55c0*/  HADD2.F32 R162, -RZ, R36.H0_H0 ;  /* 0x20000024ffa27230 */ /* 0x000fe20000004100 */
[----:B------:R-:W-:Y:S01]  /*55d0*/  FMUL.FTZ R99, R51, R80 ;  /* 0x0000005033637220 */ /* 0x000fe20000410000 */
[----:B------:R-:W-:Y:S01]  /*55e0*/  UIMAD UR18, UR36, UR18, URZ ;  /* 0x00000012241272a4 */ /* 0x000fe2000f8e023f */
[----:B------:R-:W-:Y:S01]  /*55f0*/  FMUL.FTZ R151, R88, R151 ;  /* 0x0000009758977220 */ /* 0x000fe20000410000 */
[----:B------:R-:W-:Y:S01]  /*5600*/  BSSY B0, `(.L_x_2250) ;  /* 0x000014e000007945 */ /* 0x000fe20003800000 */
[----:B------:R-:W-:Y:S01]  /*5610*/  FFMA.FTZ R99, R104, -R99, R159 ;  /* 0x8000006368637223 */ /* 0x000fe2000001009f */
[----:B------:R-:W-:Y:S01]  /*5620*/  UIMAD UR20, UR37, UR19, UR18 ;  /* 0x00000013251472a4 */ /* 0x000fe2000f8e0212 */
[----:B------:R-:W-:-:S02]  /*5630*/  FMUL.FTZ R160, R162, R87 ;  /* 0x00000057a2a07220 */ /* 0x000fc40000410000 */
[----:B------:R-:W-:Y:S02]  /*5640*/  ULDC.64 UR18, c[0x0][0x2b8] ;  /* 0x0000ae0000127ab9 */ /* 0x000fe40000000a00 */
[----:B------:R-:W-:Y:S01]  /*5650*/  FFMA.FTZ R160, R108, -R160, R153 ;  /* 0x800000a06ca07223 */ /* 0x000fe20000010099 */
[----:B------:R-:W-:Y:S01]  /*5660*/  UIMAD UR18, UR36, UR18, URZ ;  /* 0x00000012241272a4 */ /* 0x000fe2000f8e023f */
[----:B------:R-:W0:Y:S01]  /*5670*/  LDS R60, [R60.X8+0x6854] ;  /* 0x006854003c3c7984 */ /* 0x000e220000008800 */
[----:B------:R-:W-:Y:S02]  /*5680*/  FMUL.FTZ R153, R84, R153 ;  /* 0x0000009954997220 */ /* 0x000fe40000410000 */
[----:B------:R-:W-:Y:S01]  /*5690*/  UIMAD UR18, UR37, UR19, UR18 ;  /* 0x00000013251272a4 */ /* 0x000fe2000f8e0212 */
[----:B0-----:R-:W-:Y:S01]  /*56a0*/  FFMA.FTZ R55, R60, R62, R55 ;  /* 0x0000003e3c377223 */ /* 0x001fe20000010037 */
[----:B------:R-:W-:-:S03]  /*56b0*/  MOV R60, UR7 ;  /* 0x00000007003c7c02 */ /* 0x000fc60008000f00 */
[----:B------:R-:W-:Y:S02]  /*56c0*/  FFMA.FTZ R54, R123, R55, R54 ;  /* 0x000000377b367223 */ /* 0x000fe40000010036 */
[----:B-1----:R0:W-:Y:S02]  /*56d0*/  @!P0 STS.64 [R60.X8+0x7750], R44 ;  /* 0x0077502c3c008388 */ /* 0x0021e40000008a00 */
[----:B------:R-:W-:-:S04]  /*56e0*/  FFMA.FTZ R61, R122, R54, R61 ;  /* 0x000000367a3d7223 */ /* 0x000fc8000001003d */
[----:B------:R-:W-:-:S04]  /*56f0*/  FFMA.FTZ R130, R121, R61, R130 ;  /* 0x0000003d79827223 */ /* 0x000fc80000010082 */
[----:B------:R-:W-:Y:S02]  /*5700*/  FFMA.FTZ R63, R120, R130, R63 ;  /* 0x00000082783f7223 */ /* 0x000fe4000001003f */
[----:B0-----:R-:W-:Y:S02]  /*5710*/  FMUL.FTZ R45, R50, R79 ;  /* 0x0000004f322d7220 */ /* 0x001fe40000410000 */
[----:B------:R-:W-:Y:S02]  /*5720*/  FFMA.FTZ R119, R119, R63, R132 ;  /* 0x0000003f77777223 */ /* 0x000fe40000010084 */
[----:B------:R-:W-:Y:S02]  /*5730*/  FFMA.FTZ R62, R58, -R45, R156 ;  /* 0x8000002d3a3e7223 */ /* 0x000fe4000001009c */
[----:B------:R-:W-:Y:S02]  /*5740*/  FFMA.FTZ R118, R118, R119, R131 ;  /* 0x0000007776767223 */ /* 0x000fe40000010083 */
[----:B------:R-:W-:-:S02]  /*5750*/  FMUL.FTZ R48, R119, UR39 ;  /* 0x0000002777307c20 */ /* 0x000fc40008410000 */
[----:B------:R-:W-:Y:S01]  /*5760*/  FFMA.FTZ R117, R117, R118, R134 ;  /* 0x0000007675757223 */ /* 0x000fe20000010086 */
[--C-:B------:R-:W-:Y:S01]  /*5770*/  HADD2.F32 R134, -RZ, R43.reuse.H0_H0 ;  /* 0x2000002bff867230 */ /* 0x100fe20000004100 */
[----:B------:R-:W-:Y:S02]  /*5780*/  FMUL.FTZ R49, R110, R119 ;  /* 0x000000776e317220 */ /* 0x000fe40000410000 */
[----:B------:R-:W-:Y:S02]  /*5790*/  FFMA.FTZ R124, R124, R117, R133 ;  /* 0x000000757c7c7223 */ /* 0x000fe40000010085 */
[----:B------:R-:W-:Y:S02]  /*57a0*/  FMUL.FTZ R48, R47, R48 ;  /* 0x000000302f307220 */ /* 0x000fe40000410000 */
[----:B------:R-:W-:Y:S02]  /*57b0*/  FFMA.FTZ R125, R125, R124, R136 ;  /* 0x0000007c7d7d7223 */ /* 0x000fe40000010088 */
[----:B------:R-:W-:Y:S01]  /*57c0*/  FFMA.FTZ R120, R46, R49, R48 ;  /* 0x000000312e787223 */ /* 0x000fe20000010030 */
[--C-:B------:R-:W-:Y:S01]  /*57d0*/  HADD2.F32 R48, -RZ, R40.reuse.H0_H0 ;  /* 0x20000028ff307230 */ /* 0x100fe20000004100 */
[----:B------:R-:W-:Y:S01]  /*57e0*/  FFMA.FTZ R126, R126, R125, R135 ;  /* 0x0000007d7e7e7223 */ /* 0x000fe20000010087 */
[----:B------:R-:W-:Y:S01]  /*57f0*/  HADD2.F32 R135, -RZ, R43.H1_H1 ;  /* 0x3000002bff877230 */ /* 0x000fe20000004100 */
[----:B------:R-:W-:Y:S01]  /*5800*/  FFMA.FTZ R34, R49, R91, R34 ;  /* 0x0000005b31227223 */ /* 0x000fe20000010022 */
[----:B------:R-:W-:Y:S01]  /*5810*/  HADD2.F32 R49, -RZ, R40.H1_H1 ;  /* 0x30000028ff317230 */ /* 0x000fe20000004100 */
[----:B------:R-:W-:Y:S01]  /*5820*/  FFMA.FTZ R138, R127, R126, R138 ;  /* 0x0000007e7f8a7223 */ /* 0x000fe2000001008a */
[----:B------:R-:W-:Y:S01]  /*5830*/  HADD2.F32 R127, -RZ, R42.H1_H1 ;  /* 0x3000002aff7f7230 */ /* 0x000fe20000004100 */
[----:B------:R-:W-:-:S02]  /*5840*/  FMUL.FTZ R53, R48, R77 ;  /* 0x0000004d30357220 */ /* 0x000fc40000410000 */
[----:B------:R-:W-:Y:S02]  /*5850*/  FFMA.FTZ R137, R128, R138, R137 ;  /* 0x0000008a80897223 */ /* 0x000fe40000010089 */
[----:B------:R-:W-:Y:S02]  /*5860*/  FMUL.FTZ R60, R49, R78 ;  /* 0x0000004e313c7220 */ /* 0x000fe40000410000 */
[----:B------:R-:W-:Y:S02]  /*5870*/  FFMA.FTZ R112, R112, R137, R139 ;  /* 0x0000008970707223 */ /* 0x000fe4000001008b */
[----:B------:R-:W-:Y:S02]  /*5880*/  FFMA.FTZ R53, R57, -R53, R158 ;  /* 0x8000003539357223 */ /* 0x000fe4000001009e */
[----:B------:R-:W-:Y:S02]  /*5890*/  FFMA.FTZ R105, R105, R112, R140 ;  /* 0x0000007069697223 */ /* 0x000fe4000001008c */
[----:B------:R-:W-:-:S02]  /*58a0*/  FFMA.FTZ R60, R59, -R60, R161 ;  /* 0x8000003c3b3c7223 */ /* 0x000fc400000100a1 */
[----:B------:R-:W-:Y:S02]  /*58b0*/  FFMA.FTZ R56, R56, R105, R141 ;  /* 0x0000006938387223 */ /* 0x000fe4000001008d */
[----:B------:R-:W-:Y:S02]  /*58c0*/  FMUL.FTZ R121, R105, R78 ;  /* 0x0000004e69797220 */ /* 0x000fe40000410000 */
[----:B------:R-:W-:Y:S02]  /*58d0*/  FMUL.FTZ R122, R56, R77 ;  /* 0x0000004d387a7220 */ /* 0x000fe40000410000 */
[----:B------:R-:W-:Y:S02]  /*58e0*/  FMUL.FTZ R123, R112, R79 ;  /* 0x0000004f707b7220 */ /* 0x000fe40000410000 */
[----:B------:R-:W-:Y:S02]  /*58f0*/  FFMA.FTZ R44, R53, R122, RZ ;  /* 0x0000007a352c7223 */ /* 0x000fe400000100ff */
[----:B------:R-:W-:-:S02]  /*5900*/  FMUL.FTZ R110, R52, R81 ;  /* 0x00000051346e7220 */ /* 0x000fc40000410000 */
[----:B------:R-:W-:Y:S02]  /*5910*/  FFMA.FTZ R44, R60, R121, R44 ;  /* 0x000000793c2c7223 */ /* 0x000fe4000001002c */
[----:B------:R-:W-:Y:S02]  /*5920*/  FMUL.FTZ R128, R137, R80 ;  /* 0x0000005089807220 */ /* 0x000fe40000410000 */
[----:B------:R-:W-:Y:S02]  /*5930*/  FFMA.FTZ R44, R62, R123, R44 ;  /* 0x0000007b3e2c7223 */ /* 0x000fe4000001002c */
[----:B------:R-:W-:Y:S02]  /*5940*/  FFMA.FTZ R110, R103, -R110, R98 ;  /* 0x8000006e676e7223 */ /* 0x000fe40000010062 */
[----:B------:R-:W-:Y:S02]  /*5950*/  FMUL.FTZ R131, R138, R81 ;  /* 0x000000518a837220 */ /* 0x000fe40000410000 */
[----:B------:R-:W-:-:S02]  /*5960*/  FFMA.FTZ R44, R99, R128, R44 ;  /* 0x00000080632c7223 */ /* 0x000fc4000001002c */
[-C--:B------:R-:W-:Y:S02]  /*5970*/  FMUL.FTZ R133, R127, R82.reuse ;  /* 0x000000527f857220 */ /* 0x080fe40000410000 */
        /* <DEDUP_REMOVED lines=8> */
[----:B------:R-:W-:Y:S02]  /*5a00*/  FMUL.FTZ R141, R108, R117 ;  /* 0x000000756c8d7220 */ /* 0x000fe40000410000 */
[----:B------:R-:W-:Y:S02]  /*5a10*/  FFMA.FTZ R136, R109, -R136, R152 ;  /* 0x800000886d887223 */ /* 0x000fe40000010098 */
[----:B------:R-:W-:-:S02]  /*5a20*/  FFMA.FTZ R139, R45, R132, R139 ;  /* 0x000000842d8b7223 */ /* 0x000fc4000001008b */
[----:B------:R-:W-:Y:S02]  /*5a30*/  FMUL.FTZ R108, R124, R86 ;  /* 0x000000567c6c7220 */ /* 0x000fe40000410000 */
[C---:B------:R-:W-:Y:S02]  /*5a40*/  FMUL.FTZ R143, R117.reuse, UR39 ;  /* 0x00000027758f7c20 */ /* 0x040fe40008410000 */
[----:B------:R-:W-:Y:S02]  /*5a50*/  FMUL.FTZ R117, R117, R87 ;  /* 0x0000005775757220 */ /* 0x000fe40000410000 */
[----:B------:R-:W-:Y:S02]  /*5a60*/  FFMA.FTZ R139, R136, R108, R139 ;  /* 0x0000006c888b7223 */ /* 0x000fe4000001008b */
[C---:B------:R-:W-:Y:S01]  /*5a70*/  FMUL.FTZ R140, R160.reuse, R143 ;  /* 0x0000008fa08c7220 */ /* 0x040fe20000410000 */
[----:B------:R-:W-:Y:S01]  /*5a80*/  HADD2.F32 R143, -RZ, R37.H1_H1 ;  /* 0x30000025ff8f7230 */ /* 0x000fe20000004100 */
[----:B------:R-:W-:Y:S01]  /*5a90*/  FFMA.FTZ R160, R160, R117, R139 ;  /* 0x00000075a0a07223 */ /* 0x000fe2000001008b */
[----:B------:R-:W-:Y:S01]  /*5aa0*/  HADD2.F32 R139, -RZ, R36.H1_H1 ;  /* 0x30000024ff8b7230 */ /* 0x000fe20000004100 */
[----:B------:R-:W-:-:S02]  /*5ab0*/  FFMA.FTZ R32, R141, R87, R32 ;  /* 0x000000578d207223 */ /* 0x000fc40000010020 */
[----:B------:R-:W-:Y:S02]  /*5ac0*/  FFMA.FTZ R140, R162, R141, R140 ;  /* 0x0000008da28c7223 */ /* 0x000fe4000001008c */
[----:B------:R-:W-:Y:S02]  /*5ad0*/  FMUL.FTZ R141, R139, R90 ;  /* 0x0000005a8b8d7220 */ /* 0x000fe40000410000 */
[----:B------:R-:W-:Y:S02]  /*5ae0*/  FMUL.FTZ R164, R118, UR39 ;  /* 0x0000002776a47c20 */ /* 0x000fe40008410000 */
[C---:B------:R-:W-:Y:S02]  /*5af0*/  FFMA.FTZ R141, R111.reuse, -R141, R150 ;  /* 0x8000008d6f8d7223 */ /* 0x040fe40000010096 */
[----:B------:R-:W-:Y:S02]  /*5b00*/  FMUL.FTZ R117, R162, R117 ;  /* 0x00000075a2757220 */ /* 0x000fe40000410000 */
[----:B------:R-:W-:-:S02]  /*5b10*/  FMUL.FTZ R162, R111, R118 ;  /* 0x000000766fa27220 */ /* 0x000fc40000410000 */
[----:B------:R-:W-:Y:S02]  /*5b20*/  FMUL.FTZ R111, R141, R164 ;  /* 0x000000a48d6f7220 */ /* 0x000fe40000410000 */
[----:B------:R-:W-:Y:S02]  /*5b30*/  FMUL.FTZ R157, R143, R94 ;  /* 0x0000005e8f9d7220 */ /* 0x000fe40000410000 */
[----:B------:R-:W-:Y:S02]  /*5b40*/  FFMA.FTZ R33, R162, R90, R33 ;  /* 0x0000005aa2217223 */ /* 0x000fe40000010021 */
[----:B------:R-:W-:Y:S02]  /*5b50*/  FFMA.FTZ R111, R139, R162, R111 ;  /* 0x000000a28b6f7223 */ /* 0x000fe4000001006f */
[----:B------:R-:W-:Y:S02]  /*5b60*/  FFMA.FTZ R157, R114, -R157, R148 ;  /* 0x8000009d729d7223 */ /* 0x000fe40000010094 */
[----:B------:R-:W-:-:S02]  /*5b70*/  FMUL.FTZ R162, R63, UR39 ;  /* 0x000000273fa27c20 */ /* 0x000fc40008410000 */
[----:B------:R-:W-:Y:S02]  /*5b80*/  FMUL.FTZ R114, R114, R63 ;  /* 0x0000003f72727220 */ /* 0x000fe40000410000 */
[----:B------:R-:W-:Y:S02]  /*5b90*/  FMUL.FTZ R162, R157, R162 ;  /* 0x000000a29da27220 */ /* 0x000fe40000410000 */
[----:B------:R-:W-:Y:S02]  /*5ba0*/  FFMA.FTZ R35, R114, R94, R35 ;  /* 0x0000005e72237223 */ /* 0x000fe40000010023 */
[----:B------:R-:W-:Y:S01]  /*5bb0*/  FFMA.FTZ R163, R143, R114, R162 ;  /* 0x000000728fa37223 */ /* 0x000fe200000100a2 */
[----:B------:R-:W-:Y:S01]  /*5bc0*/  HADD2.F32 R114, -RZ, R38.H0_H0 ;  /* 0x20000026ff727230 */ /* 0x000fe20000004100 */
[----:B------:R-:W-:Y:S02]  /*5bd0*/  FADD.FTZ R13, R120, R13 ;  /* 0x0000000d780d7221 */ /* 0x000fe40000010000 */
[----:B------:R-:W-:-:S02]  /*5be0*/  FADD.FTZ R12, R163, R12 ;  /* 0x0000000ca30c7221 */ /* 0x000fc40000010000 */
[----:B------:R-:W-:Y:S02]  /*5bf0*/  FMUL.FTZ R120, R114, R95 ;  /* 0x0000005f72787220 */ /* 0x000fe40000410000 */
[----:B------:R-:W-:Y:S02]  /*5c00*/  FMUL.FTZ R163, R130, UR39 ;  /* 0x0000002782a37c20 */ /* 0x000fe40008410000 */
[C---:B------:R-:W-:Y:S02]  /*5c10*/  FFMA.FTZ R120, R113.reuse, -R120, R149 ;  /* 0x8000007871787223 */ /* 0x040fe40000010095 */
[----:B------:R-:W-:Y:S02]  /*5c20*/  FMUL.FTZ R113, R113, R130 ;  /* 0x0000008271717220 */ /* 0x000fe40000410000 */
[----:B------:R-:W-:Y:S02]  /*5c30*/  FMUL.FTZ R163, R120, R163 ;  /* 0x000000a378a37220 */ /* 0x000fe40000410000 */
[----:B------:R-:W-:-:S02]  /*5c40*/  FFMA.FTZ R64, R113, R95, R64 ;  /* 0x0000005f71407223 */ /* 0x000fc40000010040 */
[----:B------:R-:W-:Y:S01]  /*5c50*/  FFMA.FTZ R164, R114, R113, R163 ;  /* 0x0000007172a47223 */ /* 0x000fe200000100a3 */
[----:B------:R-:W-:Y:S01]  /*5c60*/  HADD2.F32 R113, -RZ, R38.H1_H1 ;  /* 0x30000026ff717230 */ /* 0x000fe20000004100 */
[----:B------:R-:W-:Y:S02]  /*5c70*/  FMUL.FTZ R162, R109, R124 ;  /* 0x0000007c6da27220 */ /* 0x000fe40000410000 */
[----:B------:R-:W-:Y:S02]  /*5c80*/  FMUL.FTZ R109, R124, UR39 ;  /* 0x000000277c6d7c20 */ /* 0x000fe40008410000 */
[----:B------:R-:W-:Y:S02]  /*5c90*/  FMUL.FTZ R124, R61, UR39 ;  /* 0x000000273d7c7c20 */ /* 0x000fe40008410000 */
[----:B------:R-:W-:Y:S02]  /*5ca0*/  FMUL.FTZ R136, R136, R109 ;  /* 0x0000006d88887220 */ /* 0x000fe40000410000 */
[----:B------:R-:W-:-:S02]  /*5cb0*/  FMUL.FTZ R109, R113, R100 ;  /* 0x00000064716d7220 */ /* 0x000fc40000410000 */
[----:B------:R-:W-:Y:S01]  /*5cc0*/  FMUL.FTZ R163, R106, R125 ;  /* 0x0000007d6aa37220 */ /* 0x000fe20000410000 */
[----:B------:R-:W-:Y:S01]  /*5cd0*/  HADD2.F32 R106, -RZ, R39.H0_H0 ;  /* 0x20000027ff6a7230 */ /* 0x000fe20000004100 */
[C---:B------:R-:W-:Y:S02]  /*5ce0*/  FFMA.FTZ R109, R116.reuse, -R109, R146 ;  /* 0x8000006d746d7223 */ /* 0x040fe40000010092 */
[----:B------:R-:W-:Y:S02]  /*5cf0*/  FMUL.FTZ R116, R116, R61 ;  /* 0x0000003d74747220 */ /* 0x000fe40000410000 */
[----:B------:R-:W-:Y:S02]  /*5d00*/  FMUL.FTZ R124, R109, R124 ;  /* 0x0000007c6d7c7220 */ /* 0x000fe40000410000 */
[----:B------:R-:W-:Y:S02]  /*5d10*/  FFMA.FTZ R65, R116, R100, R65 ;  /* 0x0000006474417223 */ /* 0x000fe40000010041 */
[----:B------:R-:W-:-:S02]  /*5d20*/  FFMA.FTZ R165, R113, R116, R124 ;  /* 0x0000007471a57223 */ /* 0x000fc4000001007c */
[----:B------:R-:W-:Y:S01]  /*5d30*/  FMUL.FTZ R116, R125, UR39 ;  /* 0x000000277d747c20 */ /* 0x000fe20008410000 */
[----:B------:R-:W-:Y:S01]  /*5d40*/  HADD2.F32 R125, -RZ, R39.H1_H1 ;  /* 0x30000027ff7d7230 */ /* 0x000fe20000004100 */
[----:B------:R-:W-:Y:S02]  /*5d50*/  FMUL.FTZ R124, R106, R101 ;  /* 0x000000656a7c7220 */ /* 0x000fe40000410000 */
[----:B------:R-:W-:Y:S02]  /*5d60*/  FMUL.FTZ R116, R45, R116 ;  /* 0x000000742d747220 */ /* 0x000fe40000410000 */
[C---:B------:R-:W-:Y:S02]  /*5d70*/  FFMA.FTZ R45, R115.reuse, -R124, R147 ;  /* 0x8000007c732d7223 */ /* 0x040fe40000010093 */
[----:B------:R-:W-:Y:S02]  /*5d80*/  FMUL.FTZ R124, R54, UR39 ;  /* 0x00000027367c7c20 */ /* 0x000fe40008410000 */
[----:B------:R-:W-:-:S02]  /*5d90*/  FMUL.FTZ R115, R115, R54 ;  /* 0x0000003673737220 */ /* 0x000fc40000410000 */
[----:B------:R-:W-:Y:S02]  /*5da0*/  FMUL.FTZ R124, R45, R124 ;  /* 0x0000007c2d7c7220 */ /* 0x000fe40000410000 */
[----:B------:R-:W-:Y:S02]  /*5db0*/  FADD.FTZ R10, R165, R10 ;  /* 0x0000000aa50a7221 */ /* 0x000fe40000010000 */
[----:B------:R-:W-:Y:S02]  /*5dc0*/  FFMA.FTZ R124, R106, R115, R124 ;  /* 0x000000736a7c7223 */ /* 0x000fe4000001007c */
[----:B------:R-:W-:Y:S02]  /*5dd0*/  FMUL.FTZ R165, R55, UR39 ;  /* 0x0000002737a57c20 */ /* 0x000fe40008410000 */
[----:B------:R-:W-:Y:S02]  /*5de0*/  FADD.FTZ R9, R124, R9 ;  /* 0x000000097c097221 */ /* 0x000fe40000010000 */
[----:B------:R-:W-:-:S02]  /*5df0*/  FMUL.FTZ R124, R125, R102 ;  /* 0x000000667d7c7220 */ /* 0x000fc40000410000 */
[----:B------:R-:W-:Y:S02]  /*5e00*/  FFMA.FTZ R66, R115, R101, R66 ;  /* 0x0000006573427223 */ /* 0x000fe40000010042 */
[----:B------:R-:W-:Y:S02]  /*5e10*/  FFMA.FTZ R124, R129, -R124, R142 ;  /* 0x8000007c817c7223 */ /* 0x000fe4000001008e */
[C---:B------:R-:W-:Y:S02]  /*5e20*/  FFMA.FTZ R115, R135.reuse, R162, R136 ;  /* 0x000000a287737223 */ /* 0x040fe40000010088 */
[----:B------:R-:W-:Y:S02]  /*5e30*/  FMUL.FTZ R135, R135, R108 ;  /* 0x0000006c87877220 */ /* 0x000fe40000410000 */
[----:B------:R-:W-:Y:S02]  /*5e40*/  FMUL.FTZ R136, R129, R55 ;  /* 0x0000003781887220 */ /* 0x000fe40000410000 */
[----:B------:R-:W-:-:S02]  /*5e50*/  FMUL.FTZ R165, R124, R165 ;  /* 0x000000a57ca57220 */ /* 0x000fc40000410000 */
[----:B------:R-:W-:Y:S02]  /*5e60*/  FFMA.FTZ R108, R134, R163, R116 ;  /* 0x000000a3866c7223 */ /* 0x000fe40000010074 */
[----:B------:R-:W-:Y:S02]  /*5e70*/  FMUL.FTZ R129, R55, R102 ;  /* 0x0000006637817220 */ /* 0x000fe40000410000 */
[----:B------:R-:W-:Y:S02]  /*5e80*/  FMUL.FTZ R116, R107, R126 ;  /* 0x0000007e6b747220 */ /* 0x000fe40000410000 */
[----:B------:R-:W-:Y:S02]  /*5e90*/  FMUL.FTZ R118, R118, R90 ;  /* 0x0000005a76767220 */ /* 0x000fe40000410000 */
[----:B------:R-:W-:Y:S02]  /*5ea0*/  FMUL.FTZ R126, R126, UR39 ;  /* 0x000000277e7e7c20 */ /* 0x000fe40008410000 */
[----:B------:R-:W-:-:S02]  /*5eb0*/  FFMA.FTZ R165, R125, R136, R165 ;  /* 0x000000887da57223 */ /* 0x000fc400000100a5 */
[-C--:B------:R-:W-:Y:S02]  /*5ec0*/  FMUL.FTZ R55, R124, R129.reuse ;  /* 0x000000817c377220 */ /* 0x080fe40000410000 */
[----:B------:R-:W-:Y:S02]  /*5ed0*/  FMUL.FTZ R125, R125, R129 ;  /* 0x000000817d7d7220 */ /* 0x000fe40000410000 */
[----:B------:R-:W-:Y:S02]  /*5ee0*/  FMUL.FTZ R119, R119, R91 ;  /* 0x0000005b77777220 */ /* 0x000fe40000410000 */
[----:B------:R-:W-:Y:S02]  /*5ef0*/  FFMA.FTZ R160, R141, R118, R160 ;  /* 0x000000768da07223 */ /* 0x000fe400000100a0 */
[----:B------:R-:W-:Y:S01]  /*5f00*/  FMUL.FTZ R129, R134, R132 ;  /* 0x0000008486817220 */ /* 0x000fe20000410000 */
[----:B------:R-:W-:Y:S01]  /*5f10*/  SHF.L.U32 R132, R4, 0x4, RZ ;  /* 0x0000000404847819 */ /* 0x000fe200000006ff */
[----:B------:R-:W-:-:S02]  /*5f20*/  FMUL.FTZ R133, R133, R126 ;  /* 0x0000007e85857220 */ /* 0x000fc40000410000 */
[----:B------:R-:W-:Y:S01]  /*5f30*/  FMUL.FTZ R126, R50, R123 ;  /* 0x0000007b327e7220 */ /* 0x000fe20000410000 */
[C---:B------:R-:W-:Y:S01]  /*5f40*/  IADD3 R107, R132.reuse, 0x1, RZ ;  /* 0x00000001846b7810 */ /* 0x040fe20007ffe0ff */
[----:B------:R-:W-:Y:S02]  /*5f50*/  FMUL.FTZ R123, R127, R44 ;  /* 0x0000002c7f7b7220 */ /* 0x000fe40000410000 */
[----:B------:R-:W-:Y:S01]  /*5f60*/  FMUL.FTZ R44, R63, R94 ;  /* 0x0000005e3f2c7220 */ /* 0x000fe20000410000 */
[----:B------:R-:W-:Y:S01]  /*5f70*/  LEA.HI.SX32 R107, R107, R132, 0x1b ;  /* 0x000000846b6b7211 */ /* 0x000fe200078fdaff */
[----:B------:R-:W-:Y:S02]  /*5f80*/  FFMA.FTZ R160, R47, R119, R160 ;  /* 0x000000772fa07223 */ /* 0x000fe400000100a0 */
[----:B------:R-:W-:Y:S01]  /*5f90*/  FADD.FTZ R14, R111, R14 ;  /* 0x0000000e6f0e7221 */ /* 0x000fe20000010000 */
[----:B------:R-:W-:Y:S01]  /*5fa0*/  IADD3 R111, R132, 0x2, RZ ;  /* 0x00000002846f7810 */ /* 0x000fe20007ffe0ff */
[----:B------:R-:W-:-:S02]  /*5fb0*/  FFMA.FTZ R30, R163, R83, R30 ;  /* 0x00000053a31e7223 */ /* 0x000fc4000001001e */
[----:B------:R-:W-:Y:S01]  /*5fc0*/  FMUL.FTZ R124, R49, R121 ;  /* 0x00000079317c7220 */ /* 0x000fe20000410000 */
[----:B------:R-:W-:Y:S01]  /*5fd0*/  IADD3 R121, R132, 0x3, RZ ;  /* 0x0000000384797810 */ /* 0x000fe20007ffe0ff */
[----:B------:R-:W-:Y:S01]  /*5fe0*/  FMUL.FTZ R163, R48, R122 ;  /* 0x0000007a30a37220 */ /* 0x000fe20000410000 */
[-C--:B------:R-:W-:Y:S01]  /*5ff0*/  LEA.HI.SX32 R122, R132, R132.reuse, 0x1b ;  /* 0x00000084847a7211 */ /* 0x080fe200078fdaff */
[----:B------:R-:W-:Y:S01]  /*6000*/  FMUL.FTZ R47, R130, R95 ;  /* 0x0000005f822f7220 */ /* 0x000fe20000410000 */
[----:B------:R-:W-:Y:S01]  /*6010*/  LEA.HI.SX32 R111, R111, R132, 0x1b ;  /* 0x000000846f6f7211 */ /* 0x000fe200078fdaff */
[----:B------:R-:W-:Y:S01]  /*6020*/  FMUL.FTZ R143, R143, R44 ;  /* 0x0000002c8f8f7220 */ /* 0x000fe20000410000 */
[----:B------:R-:W-:Y:S01]  /*6030*/  LEA.HI.SX32 R121, R121, R132, 0x1b ;  /* 0x0000008479797211 */ /* 0x000fe200078fdaff */
[----:B------:R-:W-:Y:S01]  /*6040*/  FFMA.FTZ R157, R157, R44, R160 ;  /* 0x0000002c9d9d7223 */ /* 0x000fe200000100a0 */
[----:B------:R-:W-:Y:S01]  /*6050*/  STS [R122.X4+0x2100], R163 ;  /* 0x002100a37a007388 */ /* 0x000fe20000004800 */
[----:B------:R-:W-:-:S02]  /*6060*/  FMUL.FTZ R44, R61, R100 ;  /* 0x000000643d2c7220 */ /* 0x000fc40000410000 */
[----:B------:R-:W-:Y:S01]  /*6070*/  FMUL.FTZ R63, R54, R101 ;  /* 0x00000065363f7220 */ /* 0x000fe20000410000 */
[----:B------:R-:W-:Y:S01]  /*6080*/  STS [R107.X4+0x2104], R124 ;  /* 0x0021047c6b007388 */ /* 0x000fe20000004800 */
[----:B------:R-:W-:Y:S02]  /*6090*/  FMUL.FTZ R128, R51, R128 ;  /* 0x0000008033807220 */ /* 0x000fe40000410000 */
[-C--:B------:R-:W-:Y:S01]  /*60a0*/  FMUL.FTZ R61, R114, R47.reuse ;  /* 0x0000002f723d7220 */ /* 0x080fe20000410000 */
[----:B------:R-:W-:Y:S01]  /*60b0*/  STS [R111.X4+0x2108], R126 ;  /* 0x0021087e6f007388 */ /* 0x000fe20000004800 */
[----:B------:R-:W-:Y:S01]  /*60c0*/  FFMA.FTZ R120, R120, R47, R157 ;  /* 0x0000002f78787223 */ /* 0x000fe2000001009d */
[----:B------:R-:W-:Y:S01]  /*60d0*/  IADD3 R157, R4, 0x780, RZ ;  /* 0x00000780049d7810 */ /* 0x000fe20007ffe0ff */
[----:B------:R-:W-:Y:S01]  /*60e0*/  FMUL.FTZ R131, R52, R131 ;  /* 0x0000008334837220 */ /* 0x000fe20000410000 */
[----:B------:R-:W-:Y:S01]  /*60f0*/  STS [R121.X4+0x210c], R128 ;  /* 0x00210c8079007388 */ /* 0x000fe20000004800 */
[----:B------:R-:W-:-:S02]  /*6100*/  FMUL.FTZ R139, R139, R118 ;  /* 0x000000768b8b7220 */ /* 0x000fc40000410000 */
[----:B------:R-:W-:Y:S01]  /*6110*/  FMUL.FTZ R141, R46, R119 ;  /* 0x000000772e8d7220 */ /* 0x000fe20000410000 */
[----:B------:R-:W-:Y:S01]  /*6120*/  STS [R122.X4+0x2110], R131 ;  /* 0x002110837a007388 */ /* 0x000fe20000004800 */
[-C--:B------:R-:W-:Y:S01]  /*6130*/  FMUL.FTZ R113, R113, R44.reuse ;  /* 0x0000002c71717220 */ /* 0x080fe20000410000 */
[----:B------:R-:W-:Y:S01]  /*6140*/  IADD3 R119, R4, 0x280, RZ ;  /* 0x0000028004777810 */ /* 0x000fe20007ffe0ff */
[----:B------:R-:W-:Y:S01]  /*6150*/  FMUL.FTZ R47, R106, R63 ;  /* 0x0000003f6a2f7220 */ /* 0x000fe20000410000 */
[----:B------:R0:W-:Y:S01]  /*6160*/  STS [R122.X4+0x2114], R123 ;  /* 0x0021147b7a007388 */ /* 0x0001e20000004800 */
[----:B------:R-:W-:Y:S01]  /*6170*/  FFMA.FTZ R54, R109, R44, R120 ;  /* 0x0000002c6d367223 */ /* 0x000fe20000010078 */
[----:B------:R-:W-:Y:S01]  /*6180*/  IADD3 R109, R4, 0x100, RZ ;  /* 0x00000100046d7810 */ /* 0x000fe20007ffe0ff */
[----:B------:R-:W-:Y:S01]  /*6190*/  FMUL.FTZ R44, R70, R161 ;  /* 0x000000a1462c7220 */ /* 0x000fe20000410000 */
[----:B------:R1:W-:Y:S01]  /*61a0*/  STS [R122.X4+0x2118], R129 ;  /* 0x002118817a007388 */ /* 0x0003e20000004800 */
[----:B------:R-:W-:Y:S01]  /*61b0*/  FFMA.FTZ R54, R45, R63, R54 ;  /* 0x0000003f2d367223 */ /* 0x000fe20000010036 */
[C---:B------:R-:W-:Y:S01]  /*61c0*/  IADD3 R63, R4.reuse, 0x80, RZ ;  /* 0x00000080043f7810 */ /* 0x040fe20007ffe0ff */
[----:B------:R-:W-:Y:S01]  /*61d0*/  FMUL.FTZ R45, R69, R158 ;  /* 0x0000009e452d7220 */ /* 0x000fe20000410000 */
[----:B------:R2:W-:Y:S01]  /*61e0*/  STS [R122.X4+0x211c], R135 ;  /* 0x00211c877a007388 */ /* 0x0005e20000004800 */
[----:B------:R-:W-:Y:S01]  /*61f0*/  IADD3 R161, R4, 0x200, RZ ;  /* 0x0000020004a17810 */ /* 0x000fe20007ffe0ff */
[----:B------:R-:W-:Y:S01]  /*6200*/  FADD.FTZ R11, R164, R11 ;  /* 0x0000000ba40b7221 */ /* 0x000fe20000010000 */
[C---:B0-----:R-:W-:Y:S01]  /*6210*/  IADD3 R123, R4.reuse, 0x300, RZ ;  /* 0x00000300047b7810 */ /* 0x041fe20007ffe0ff */
[----:B------:R0:W-:Y:S01]  /*6220*/  STS [R122.X4+0x2120], R117 ;  /* 0x002120757a007388 */ /* 0x0001e20000004800 */
[----:B------:R-:W-:Y:S01]  /*6230*/  IADD3 R131, R4, 0x500, RZ ;  /* 0x0000050004837810 */ /* 0x000fe20007ffe0ff */
[----:B------:R-:W-:Y:S01]  /*6240*/  FFMA.FTZ R31, R162, R86, R31 ;  /* 0x00000056a21f7223 */ /* 0x000fe2000001001f */
[----:B-1----:R-:W-:Y:S01]  /*6250*/  IADD3 R129, R4, 0x480, RZ ;  /* 0x0000048004817810 */ /* 0x002fe20007ffe0ff */
[----:B------:R1:W-:Y:S01]  /*6260*/  STS [R122.X4+0x2124], R139 ;  /* 0x0021248b7a007388 */ /* 0x0003e20000004800 */
[----:B------:R-:W-:Y:S01]  /*6270*/  LEA.HI.SX32 R106, R109, R4, 0x1b ;  /* 0x000000046d6a7211 */ /* 0x000fe200078fdaff */
[----:B------:R-:W-:Y:S01]  /*6280*/  FFMA.FTZ R67, R136, R102, R67 ;  /* 0x0000006688437223 */ /* 0x000fe20000010043 */
[C---:B--2---:R-:W-:Y:S01]  /*6290*/  IADD3 R135, R4.reuse, 0x580, RZ ;  /* 0x0000058004877810 */ /* 0x044fe20007ffe0ff */
[----:B------:R2:W-:Y:S01]  /*62a0*/  STS [R122.X4+0x2128], R141 ;  /* 0x0021288d7a007388 */ /* 0x0005e20000004800 */
[----:B------:R-:W-:Y:S01]  /*62b0*/  LEA.HI.SX32 R114, R119, R4, 0x1b ;  /* 0x0000000477727211 */ /* 0x000fe200078fdaff */
[----:B------:R-:W-:Y:S01]  /*62c0*/  FMUL.FTZ R156, R71, R156 ;  /* 0x0000009c479c7220 */ /* 0x000fe20000410000 */
[----:B0-----:R-:W-:Y:S01]  /*62d0*/  IADD3 R117, R4, 0x180, RZ ;  /* 0x0000018004757810 */ /* 0x001fe20007ffe0ff */
[----:B------:R0:W-:Y:S01]  /*62e0*/  STS [R122.X4+0x212c], R143 ;  /* 0x00212c8f7a007388 */ /* 0x0001e20000004800 */
[-C--:B------:R-:W-:Y:S01]  /*62f0*/  LEA.HI.SX32 R120, R129, R4.reuse, 0x1b ;  /* 0x0000000481787211 */ /* 0x080fe200078fdaff */
[----:B------:R-:W-:Y:S01]  /*6300*/  FMUL.FTZ R46, R72, R159 ;  /* 0x0000009f482e7220 */ /* 0x000fe20000410000 */
[C---:B-1----:R-:W-:Y:S01]  /*6310*/  IADD3 R139, R4.reuse, 0x600, RZ ;  /* 0x00000600048b7810 */ /* 0x042fe20007ffe0ff */
[----:B------:R1:W-:Y:S01]  /*6320*/  STS [R122.X4+0x2130], R61 ;  /* 0x0021303d7a007388 */ /* 0x0003e20000004800 */
[----:B------:R-:W-:Y:S01]  /*6330*/  LEA.HI.SX32 R109, R117, R4, 0x1b ;  /* 0x00000004756d7211 */ /* 0x000fe200078fdaff */
[----:B------:R-:W-:Y:S01]  /*6340*/  FFMA.FTZ R133, R127, R116, R133 ;  /* 0x000000747f857223 */ /* 0x000fe20000010085 */
[C---:B--2---:R-:W-:Y:S01]  /*6350*/  IADD3 R141, R4.reuse, 0x680, RZ ;  /* 0x00000680048d7810 */ /* 0x044fe20007ffe0ff */
[----:B------:R2:W-:Y:S01]  /*6360*/  STS [R122.X4+0x2134], R113 ;  /* 0x002134717a007388 */ /* 0x0005e20000004800 */
[-C--:B------:R-:W-:Y:S01]  /*6370*/  LEA.HI.SX32 R117, R123, R4.reuse, 0x1b ;  /* 0x000000047b757211 */ /* 0x080fe200078fdaff */
[----:B------:R-:W-:Y:S01]  /*6380*/  FADD.FTZ R16, R115, R16 ;  /* 0x0000001073107221 */ /* 0x000fe20000010000 */
[----:B0-----:R-:W-:Y:S01]  /*6390*/  IADD3 R143, R4, 0x700, RZ ;  /* 0x00000700048f7810 */ /* 0x001fe20007ffe0ff */
[----:B------:R0:W-:Y:S01]  /*63a0*/  STS [R122.X4+0x2138], R47 ;  /* 0x0021382f7a007388 */ /* 0x0001e20000004800 */
[----:B------:R-:W-:Y:S01]  /*63b0*/  LEA.HI.SX32 R63, R63, R4, 0x1b ;  /* 0x000000043f3f7211 */ /* 0x000fe200078fdaff */
[----:B------:R-:W-:Y:S01]  /*63c0*/  FMUL.FTZ R127, R74, R154 ;  /* 0x0000009a4a7f7220 */ /* 0x000fe20000410000 */
[CC--:B-1----:R-:W-:Y:S01]  /*63d0*/  LEA.HI.SX32 R61, R4.reuse, R4.reuse, 0x1b ;  /* 0x00000004043d7211 */ /* 0x0c2fe200078fdaff */
[----:B------:R1:W-:Y:S01]  /*63e0*/  STS [R122.X4+0x213c], R125 ;  /* 0x00213c7d7a007388 */ /* 0x0003e20000004800 */
[----:B------:R-:W-:Y:S01]  /*63f0*/  LEA.HI.SX32 R123, R131, R4, 0x1b ;  /* 0x00000004837b7211 */ /* 0x000fe200078fdaff */
[----:B------:R-:W-:Y:S01]  /*6400*/  FMUL.FTZ R115, R73, R98 ;  /* 0x0000006249737220 */ /* 0x000fe20000410000 */
[-C--:B--2---:R-:W-:Y:S01]  /*6410*/  LEA.HI.SX32 R113, R161, R4.reuse, 0x1b ;  /* 0x00000004a1717211 */ /* 0x084fe200078fdaff */
[----:B------:R-:W-:Y:S01]  /*6420*/  BAR.SYNC.DEFER_BLOCKING 0x0 ;  /* 0x0000000000007b1d */ /* 0x000fe20000010000 */
[----:B------:R-:W-:Y:S01]  /*6430*/  LEA.HI.SX32 R124, R135, R4, 0x1b ;  /* 0x00000004877c7211 */ /* 0x000fe200078fdaff */
[----:B------:R-:W-:Y:S01]  /*6440*/  FMUL.FTZ R155, R75, R155 ;  /* 0x0000009b4b9b7220 */ /* 0x000fe20000410000 */
[----:B0-----:R-:W-:Y:S01]  /*6450*/  IADD3 R47, R4, 0x380, RZ ;  /* 0x00000380042f7810 */ /* 0x001fe20007ffe0ff */
[----:B------:R-:W-:Y:S01]  /*6460*/  FFMA.FTZ R29, R116, R82, R29 ;  /* 0x00000052741d7223 */ /* 0x000fe2000001001d */
[----:B------:R-:W-:Y:S01]  /*6470*/  LEA.HI.SX32 R126, R141, R4, 0x1b ;  /* 0x000000048d7e7211 */ /* 0x000fe200078fdaff */
[----:B------:R-:W-:Y:S01]  /*6480*/  FMUL.FTZ R103, R103, R138 ;  /* 0x0000008a67677220 */ /* 0x000fe20000410000 */
[----:B-1----:R-:W-:Y:S01]  /*6490*/  IADD3 R125, R4, 0x400, RZ ;  /* 0x00000400047d7810 */ /* 0x002fe20007ffe0ff */
[----:B------:R-:W-:Y:S01]  /*64a0*/  FADD.FTZ R8, R165, R8 ;  /* 0x00000008a5087221 */ /* 0x000fe20000010000 */
[-C--:B------:R-:W-:Y:S01]  /*64b0*/  LEA.HI.SX32 R118, R47, R4.reuse, 0x1b ;  /* 0x000000042f767211 */ /* 0x080fe200078fdaff */
[----:B------:R-:W-:Y:S01]  /*64c0*/  FADD.FTZ R15, R140, R15 ;  /* 0x0000000f8c0f7221 */ /* 0x000fe20000010000 */
[-C--:B------:R-:W-:Y:S01]  /*64d0*/  LEA.HI.SX32 R119, R125, R4.reuse, 0x1b ;  /* 0x000000047d777211 */ /* 0x080fe200078fdaff */
[----:B------:R-:W-:Y:S01]  /*64e0*/  FMUL.FTZ R116, R137, UR39 ;  /* 0x0000002789747c20 */ /* 0x000fe20008410000 */
[----:B------:R-:W-:-:S02]  /*64f0*/  LEA.HI.SX32 R125, R139, R4, 0x1b ;  /* 0x000000048b7d7211 */ /* 0x000fc400078fdaff */
[-C--:B------:R-:W-:Y:S02]  /*6500*/  LEA.HI.SX32 R128, R143, R4.reuse, 0x1b ;  /* 0x000000048f807211 */ /* 0x080fe400078fdaff */
[----:B------:R-:W-:Y:S02]  /*6510*/  LEA.HI.SX32 R129, R157, R4, 0x1b ;  /* 0x000000049d817211 */ /* 0x000fe400078fdaff */
[----:B------:R-:W-:Y:S01]  /*6520*/  MOV R47, UR37 ;  /* 0x00000025002f7c02 */ /* 0x000fe20008000f00 */
[----:B------:R-:W0:Y:S04]  /*6530*/  LDS R130, [R61.X4+0x2100] ;  /* 0x002100003d827984 */ /* 0x000e280000004800 */
        /* <DEDUP_REMOVED lines=19> */
[----:B------:R5:W-:Y:S01]  /*6670*/  STS [R121.X4+0x420c], R46 ;  /* 0x00420c2e79007388 */ /* 0x000be20000004800 */
[----:B-1----:R-:W-:Y:S02]  /*6680*/  MOV R44, R4 ;  /* 0x00000004002c7202 */ /* 0x002fe40000000f00 */
[----:B------:R-:W-:Y:S01]  /*6690*/  MOV R107, UR37 ;  /* 0x00000025006b7c02 */ /* 0x000fe20008000f00 */
[----:B------:R-:W-:Y:S01]  /*66a0*/  STS [R122.X4+0x4214], R127 ;  /* 0x0042147f7a007388 */ /* 0x000fe20000004800 */
[----:B--2---:R-:W-:-:S03]  /*66b0*/  MOV R111, UR22 ;  /* 0x00000016006f7c02 */ /* 0x004fc60008000f00 */
[----:B------:R1:W-:Y:S01]  /*66c0*/  STS [R122.X4+0x4210], R115 ;  /* 0x004210737a007388 */ /* 0x0003e20000004800 */
[----:B-----5:R-:W-:-:S03]  /*66d0*/  IMAD.WIDE.U32 R46, R47, c[0x0][0x298], R44 ;  /* 0x0000a6002f2e7a25 */ /* 0x020fc600078e002c */
[----:B------:R-:W-:Y:S01]  /*66e0*/  STS [R122.X4+0x4228], R151 ;  /* 0x004228977a007388 */ /* 0x000fe20000004800 */
[----:B------:R-:W-:Y:S01]  /*66f0*/  IMAD.WIDE.U32 R44, R107, c[0x0][0x2b8], R44 ;  /* 0x0000ae006b2c7a25 */ /* 0x000fe200078e002c */
[----:B------:R-:W-:Y:S01]  /*6700*/  IADD3 R47, R47, UR20, RZ ;  /* 0x000000142f2f7c10 */ /* 0x000fe2000fffe0ff */
[----:B------:R-:W-:Y:S01]  /*6710*/  ULDC.64 UR20, c[0x0][0x2c0] ;  /* 0x0000b00000147ab9 */ /* 0x000fe20000000a00 */
[----:B------:R-:W-:Y:S01]  /*6720*/  STS [R122.X4+0x4218], R155 ;  /* 0x0042189b7a007388 */ /* 0x000fe20000004800 */
[----:B------:R-:W-:Y:S01]  /*6730*/  FMUL.FTZ R107, R76, R152 ;  /* 0x000000984c6b7220 */ /* 0x000fe20000410000 */
[----:B------:R-:W-:Y:S01]  /*6740*/  IADD3 R45, R45, UR18, RZ ;  /* 0x000000122d2d7c10 */ /* 0x000fe2000fffe0ff */
[----:B------:R-:W-:Y:S01]  /*6750*/  ULDC.64 UR18, c[0x0][0x2a0] ;  /* 0x0000a80000127ab9 */ /* 0x000fe20000000a00 */
[----:B------:R-:W-:Y:S01]  /*6760*/  IMAD.WIDE.U32 R46, R111, c[0x0][0x2a0], R46 ;  /* 0x0000a8006f2e7a25 */ /* 0x000fe200078e002e */
[----:B------:R-:W-:Y:S01]  /*6770*/  UIMAD UR18, UR38, UR18, URZ ;  /* 0x00000012261272a4 */ /* 0x000fe2000f8e023f */
[----:B-1----:R-:W-:Y:S01]  /*6780*/  MOV R115, UR22 ;  /* 0x0000001600737c02 */ /* 0x002fe20008000f00 */
[----:B------:R1:W-:Y:S01]  /*6790*/  STS [R122.X4+0x421c], R107 ;  /* 0x00421c6b7a007388 */ /* 0x0003e20000004800 */
[----:B------:R-:W-:Y:S01]  /*67a0*/  FMUL.FTZ R111, R85, R150 ;  /* 0x00000096556f7220 */ /* 0x000fe20000410000 */
[----:B------:R-:W-:Y:S01]  /*67b0*/  UIMAD UR18, UR22, UR19, UR18 ;  /* 0x00000013161272a4 */ /* 0x000fe2000f8e0212 */
[----:B------:R-:W-:Y:S01]  /*67c0*/  FMUL.FTZ R127, R96, R147 ;  /* 0x00000093607f7220 */ /* 0x000fe20000410000 */
[----:B------:R-:W-:Y:S01]  /*67d0*/  MOV R147, UR40 ;  /* 0x0000002800937c02 */ /* 0x000fe20008000f00 */
[----:B------:R-:W-:Y:S01]  /*67e0*/  USHF.R.S32.HI UR19, URZ, 0x1f, UR40 ;  /* 0x0000001f3f137899 */ /* 0x000fe20008011428 */
[----:B------:R2:W-:Y:S01]  /*67f0*/  STS [R122.X4+0x4224], R111 ;  /* 0x0042246f7a007388 */ /* 0x0005e20000004800 */
[----:B------:R-:W-:Y:S01]  /*6800*/  IMAD.WIDE.U32 R44, R115, c[0x0][0x2c0], R44 ;  /* 0x0000b000732c7a25 */ /* 0x000fe200078e002c */
[----:B------:R-:W-:Y:S01]  /*6810*/  IADD3 R98, -R147, c[0x0][0x168], -R4 ;  /* 0x00005a0093627a10 */ /* 0x000fe20007ffe904 */
[----:B------:R-:W-:Y:S01]  /*6820*/  UIMAD UR20, UR38, UR20, URZ ;  /* 0x00000014261472a4 */ /* 0x000fe2000f8e023f */
[----:B------:R-:W-:Y:S01]  /*6830*/  STS [R122.X4+0x4220], R153 ;  /* 0x004220997a007388 */ /* 0x000fe20000004800 */
[----:B-1----:R-:W-:Y:S01]  /*6840*/  FMUL.FTZ R107, R89, R148 ;  /* 0x00000094596b7220 */ /* 0x002fe20000410000 */
[----:B------:R-:W-:Y:S01]  /*6850*/  IADD3 R148, P0, R46, UR40, RZ ;  /* 0x000000282e947c10 */ /* 0x000fe2000ff1e0ff */
[----:B------:R-:W-:Y:S01]  /*6860*/  FMUL.FTZ R115, R92, R149 ;  /* 0x000000955c737220 */ /* 0x000fe20000410000 */
[----:B------:R-:W-:Y:S01]  /*6870*/  UIMAD UR20, UR22, UR21, UR20 ;  /* 0x00000015161472a4 */ /* 0x000fe2000f8e0214 */
[----:B------:R-:W-:Y:S01]  /*6880*/  FMUL.FTZ R121, R93, R146 ;  /* 0x000000925d797220 */ /* 0x000fe20000410000 */
[----:B--2---:R-:W-:Y:S01]  /*6890*/  IADD3 R111, R47, UR18, RZ ;  /* 0x000000122f6f7c10 */ /* 0x004fe2000fffe0ff */
[----:B------:R-:W-:Y:S01]  /*68a0*/  FMUL.FTZ R151, R97, R142 ;  /* 0x0000008e61977220 */ /* 0x000fe20000410000 */
[----:B------:R1:W-:Y:S01]  /*68b0*/  STS [R122.X4+0x422c], R107 ;  /* 0x00422c6b7a007388 */ /* 0x0003e20000004800 */
[----:B------:R-:W-:-:S02]  /*68c0*/  IADD3 R146, P1, R44, UR40, RZ ;  /* 0x000000282c927c10 */ /* 0x000fc4000ff3e0ff */
[----:B------:R-:W-:Y:S01]  /*68d0*/  IADD3.X R149, R111, UR19, RZ, P0, !PT ;  /* 0x000000136f957c10 */ /* 0x000fe200087fe4ff */
[----:B------:R2:W-:Y:S01]  /*68e0*/  STS [R122.X4+0x4230], R115 ;  /* 0x004230737a007388 */ /* 0x0005e20000004800 */
[----:B------:R-:W-:-:S03]  /*68f0*/  ISETP.GE.AND P0, PT, R98, 0x1, PT ;  /* 0x000000016200780c */ /* 0x000fc60003f06270 */
[----:B------:R5:W-:Y:S01]  /*6900*/  STS [R122.X4+0x4234], R121 ;  /* 0x004234797a007388 */ /* 0x000be20000004800 */
[----:B-1----:R-:W-:-:S03]  /*6910*/  IADD3 R107, R45, UR20, RZ ;  /* 0x000000142d6b7c10 */ /* 0x002fc6000fffe0ff */
[----:B------:R1:W-:Y:S01]  /*6920*/  STS [R122.X4+0x4238], R127 ;  /* 0x0042387f7a007388 */ /* 0x0003e20000004800 */
[----:B------:R-:W-:Y:S01]  /*6930*/  IADD3.X R147, R107, UR19, RZ, P1, !PT ;  /* 0x000000136b937c10 */ /* 0x000fe20008ffe4ff */
[----:B--2---:R-:W-:Y:S02]  /*6940*/  FMUL.FTZ R115, R138, UR39 ;  /* 0x000000278a737c20 */ /* 0x004fe40008410000 */
[----:B------:R2:W-:Y:S01]  /*6950*/  STS [R122.X4+0x423c], R151 ;  /* 0x00423c977a007388 */ /* 0x0005e20000004800 */
[----:B------:R-:W-:Y:S02]  /*6960*/  FMUL.FTZ R138, R56, UR39 ;  /* 0x00000027388a7c20 */ /* 0x000fe40008410000 */
[----:B-----5:R-:W-:Y:S02]  /*6970*/  FMUL.FTZ R121, R112, UR39 ;  /* 0x0000002770797c20 */ /* 0x020fe40008410000 */
[----:B-1----:R-:W-:Y:S01]  /*6980*/  FMUL.FTZ R127, R105, UR39 ;  /* 0x00000027697f7c20 */ /* 0x002fe20008410000 */
        /* <DEDUP_REMOVED lines=21> */
.L_x_2251:
[----:B0-234-:R-:W-:Y:S05]  /*6ae0*/  BSYNC B0 ;  /* 0x0000000000007941 */ /* 0x01dfea0003800000 */
.L_x_2250:
[----:B------:R-:W0:Y:S01]  /*6af0*/  LDS R63, [R63.X4+0x4400] ;  /* 0x004400003f3f7984 */ /* 0x000e220000004800 */
[----:B------:R-:W-:Y:S01]  /*6b00*/  ULDC UR18, c[0x0][0x174] ;  /* 0x00005d0000127ab9 */ /* 0x000fe20000000800 */
[----:B-1----:R-:W-:Y:S01]  /*6b10*/  LEA R148, P0, R46, c[0x0][0x318], 0x2 ;  /* 0x0000c6002e947a11 */ /* 0x002fe200078010ff */
[----:B------:R-:W-:Y:S01]  /*6b20*/  UIADD3 UR18, UR6, -UR18, URZ ;  /* 0x8000001206127290 */ /* 0x000fe2000fffe03f */
[----:B------:R-:W-:Y:S01]  /*6b30*/  LEA R146, P1, R44, c[0x0][0x320], 0x2 ;  /* 0x0000c8002c927a11 */ /* 0x000fe200078210ff */
[----:B------:R-:W-:Y:S01]  /*6b40*/  USHF.L.U32 UR39, UR8, 0x2, URZ ;  /* 0x0000000208277899 */ /* 0x000fe2000800063f */
[----:B------:R-:W-:Y:S01]  /*6b50*/  LEA.HI.X R149, R46, c[0x0][0x31c], R111, 0x2, P0 ;  /* 0x0000c7002e957a11 */ /* 0x000fe200000f146f */
[----:B------:R-:W-:Y:S01]  /*6b60*/  UIMAD UR18, UR18, -0x800, URZ ;  /* 0xfffff800121278a4 */ /* 0x000fe2000f8e023f */
[----:B------:R-:W-:Y:S01]  /*6b70*/  LEA.HI.X R147, R44, c[0x0][0x324], R107, 0x2, P1 ;  /* 0x0000c9002c937a11 */ /* 0x000fe200008f146b */
[----:B------:R-:W-:Y:S01]  /*6b80*/  USHF.L.U64.HI UR40, UR8, 0x2, UR9 ;  /* 0x0000000208287899 */ /* 0x000fe20008010209 */
[----:B------:R-:W-:Y:S01]  /*6b90*/  ISETP.GE.AND P0, PT, R98, 0x81, PT ;  /* 0x000000816200780c */ /* 0x000fe20003f06270 */
[----:B------:R-:W-:Y:S01]  /*6ba0*/  ULDC.64 UR20, c[0x0][0x2d0] ;  /* 0x0000b40000147ab9 */ /* 0x000fe20000000a00 */
[----:B------:R-:W-:Y:S01]  /*6bb0*/  BSSY B0, `(.L_x_2252) ;  /* 0x0000014000007945 */ /* 0x000fe20003800000 */
[----:B------:R-:W-:Y:S01]  /*6bc0*/  MOV R45, UR18 ;  /* 0x00000012002d7c02 */ /* 0x000fe20008000f00 */
[----:B------:R-:W-:Y:S01]  /*6bd0*/  UIMAD UR20, UR40, UR20, URZ ;  /* 0x00000014281472a4 */ /* 0x000fe2000f8e023f */
[----:B------:R-:W-:Y:S01]  /*6be0*/  MOV R47, UR18 ;  /* 0x00000012002f7c02 */ /* 0x000fe20008000f00 */
[----:B------:R-:W-:Y:S01]  /*6bf0*/  ULDC.64 UR18, c[0x0][0x2b0] ;  /* 0x0000ac0000127ab9 */ /* 0x000fe20000000a00 */
[----:B------:R-:W-:Y:S01]  /*6c00*/  FADD.FTZ R54, R54, R55 ;  /* 0x0000003736367221 */ /* 0x000fe20000010000 */
[----:B------:R-:W-:Y:S01]  /*6c10*/  UIMAD UR18, UR40, UR18, URZ ;  /* 0x00000012281272a4 */ /* 0x000fe2000f8e023f */
[----:B------:R-:W-:Y:S01]  /*6c20*/  IMAD.WIDE R148, R45, 0x4, R148 ;  /* 0x000000042d947825 */ /* 0x000fe200078e0294 */
[----:B------:R-:W-:Y:S01]  /*6c30*/  MOV R45, UR39 ;  /* 0x00000027002d7c02 */ /* 0x000fe20008000f00 */
[----:B------:R-:W-:-:S02]  /*6c40*/  UIMAD UR20, UR39, UR21, UR20 ;  /* 0x00000015271472a4 */ /* 0x000fc4000f8e0214 */
[----:B------:R-:W-:Y:S01]  /*6c50*/  IMAD.WIDE R146, R47, 0x4, R146 ;  /* 0x000000042f927825 */ /* 0x000fe200078e0292 */
[----:B------:R-:W-:Y:S01]  /*6c60*/  MOV R47, UR39 ;  /* 0x00000027002f7c02 */ /* 0x000fe20008000f00 */
[----:B------:R-:W-:Y:S02]  /*6c70*/  UIMAD UR18, UR39, UR19, UR18 ;  /* 0x00000013271272a4 */ /* 0x000fe4000f8e0212 */
[----:B------:R-:W-:-:S04]  /*6c80*/  IMAD.WIDE.U32 R148, R45, c[0x0][0x2b0], R148 ;  /* 0x0000ac002d947a25 */ /* 0x000fc800078e0094 */
[----:B------:R-:W-:Y:S01]  /*6c90*/  IMAD.WIDE.U32 R146, R47, c[0x0][0x2d0], R146 ;  /* 0x0000b4002f927a25 */ /* 0x000fe200078e0092 */
[----:B------:R-:W-:-:S04]  /*6ca0*/  IADD3 R149, R149, UR18, RZ ;  /* 0x0000001295957c10 */ /* 0x000fc8000fffe0ff */
[----:B------:R-:W-:Y:S01]  /*6cb0*/  IADD3 R147, R147, UR20, RZ ;  /* 0x0000001493937c10 */ /* 0x000fe2000fffe0ff */
[----:B------:R-:W-:Y:S05]  /*6cc0*/  @!P0 BRA `(.L_x_2253) ;  /* 0x0000002000008947 */ /* 0x000fea0003800000 */
[----:B------:R1:W-:Y:S04]  /*6cd0*/  RED.E.ADD.F32.FTZ.RN.STRONG.GPU [R148.64+-0x1e00], R131 ;  /* 0xffe200839400798e */ /* 0x0003e8000c10e7a0 */
[----:B0-----:R1:W-:Y:S02]  /*6ce0*/  RED.E.ADD.F32.FTZ.RN.STRONG.GPU [R146.64+-0x1e00], R63 ;  /* 0xffe2003f9200798e */ /* 0x0013e4000c10e7a0 */
.L_x_2253:
[----:B------:R-:W-:Y:S05]  /*6cf0*/  BSYNC B0 ;  /* 0x0000000000007941 */ /* 0x000fea0003800000 */
.L_x_2252:
        /* <DEDUP_REMOVED lines=12> */
.L_x_2255:
[----:B--2---:R-:W-:Y:S05]  /*6dc0*/  BSYNC B0 ;  /* 0x0000000000007941 */ /* 0x004fea0003800000 */
.L_x_2254:
[----:B------:R-:W2:Y:S01]  /*6dd0*/  LDS R109, [R109.X4+0x4800] ;  /* 0x004800006d6d7984 */ /* 0x000ea20000004800 */
[----:B------:R-:W-:Y:S01]  /*6de0*/  BSSY B0, `(.L_x_2256) ;  /* 0x0000004000007945 */ /* 0x000fe20003800000 */
[----:B------:R-:W-:Y:S05]  /*6df0*/  @!P0 BRA `(.L_x_2257) ;  /* 0x0000002000008947 */ /* 0x000fea0003800000 */
[----:B------:R4:W-:Y:S04]  /*6e00*/  RED.E.ADD.F32.FTZ.RN.STRONG.GPU [R148.64+-0x1a00], R134 ;  /* 0xffe600869400798e */ /* 0x0009e8000c10e7a0 */
[----:B--2---:R4:W-:Y:S02]  /*6e10*/  RED.E.ADD.F32.FTZ.RN.STRONG.GPU [R146.64+-0x1a00], R109 ;  /* 0xffe6006d9200798e */ /* 0x0049e4000c10e7a0 */
.L_x_2257:
[----:B------:R-:W-:Y:S05]  /*6e20*/  BSYNC B0 ;  /* 0x0000000000007941 */ /* 0x000fea0003800000 */
.L_x_2256:
[----:B------:R-:W1:Y:S01]  /*6e30*/  LDS R113, [R113.X4+0x4a00] ;  /* 0x004a000071717984 */ /* 0x000e620000004800 */
[----:B------:R-:W-:Y:S01]  /*6e40*/  BSSY B0, `(.L_x_2258) ;  /* 0x0000004000007945 */ /* 0x000fe20003800000 */
[----:B------:R-:W-:Y:S05]  /*6e50*/  @!P1 BRA `(.L_x_2259) ;  /* 0x0000002000009947 */ /* 0x000fea0003800000 */
[----:B------:R4:W-:Y:S04]  /*6e60*/  RED.E.ADD.F32.FTZ.RN.STRONG.GPU [R148.64+-0x1800], R135 ;  /* 0xffe800879400798e */ /* 0x0009e8000c10e7a0 */
[----:B-1----:R4:W-:Y:S02]  /*6e70*/  RED.E.ADD.F32.FTZ.RN.STRONG.GPU [R146.64+-0x1800], R113 ;  /* 0xffe800719200798e */ /* 0x0029e4000c10e7a0 */
.L_x_2259:
[----:B------:R-:W-:Y:S05]  /*6e80*/  BSYNC B0 ;  /* 0x0000000000007941 */ /* 0x000fea0003800000 */
.L_x_2258:
[----:B---3--:R3:W4:Y:S01]  /*6e90*/  LDS R45, [R114.X4+0x4c00] ;  /* 0x004c0000722d7984 */ /* 0x0087220000004800 */
[----:B------:R-:W-:Y:S01]  /*6ea0*/  BSSY B0, `(.L_x_2260) ;  /* 0x0000004000007945 */ /* 0x000fe20003800000 */
[----:B------:R-:W-:Y:S05]  /*6eb0*/  @!P2 BRA `(.L_x_2261) ;  /* 0x000000200000a947 */ /* 0x000fea0003800000 */
[----:B------:R3:W-:Y:S04]  /*6ec0*/  RED.E.ADD.F32.FTZ.RN.STRONG.GPU [R148.64+-0x1600], R136 ;  /* 0xffea00889400798e */ /* 0x0007e8000c10e7a0 */
[----:B----4-:R3:W-:Y:S02]  /*6ed0*/  RED.E.ADD.F32.FTZ.RN.STRONG.GPU [R146.64+-0x1600], R45 ;  /* 0xffea002d9200798e */ /* 0x0107e4000c10e7a0 */
.L_x_2261:
[----:B------:R-:W-:Y:S05]  /*6ee0*/  BSYNC B0 ;  /* 0x0000000000007941 */ /* 0x000fea0003800000 */
.L_x_2260:
[----:B------:R-:W3:Y:S01]  /*6ef0*/  LDS R117, [R117.X4+0x4e00] ;  /* 0x004e000075757984 */ /* 0x000ee20000004800 */
[----:B------:R-:W-:Y:S01]  /*6f00*/  BSSY B0, `(.L_x_2262) ;  /* 0x0000004000007945 */ /* 0x000fe20003800000 */
[----:B------:R-:W-:Y:S05]  /*6f10*/  @!P3 BRA `(.L_x_2263) ;  /* 0x000000200000b947 */ /* 0x000fea0003800000 */
[----:B------:R4:W-:Y:S04]  /*6f20*/  RED.E.ADD.F32.FTZ.RN.STRONG.GPU [R148.64+-0x1400], R139 ;  /* 0xffec008b9400798e */ /* 0x0009e8000c10e7a0 */
[----:B---3--:R4:W-:Y:S02]  /*6f30*/  RED.E.ADD.F32.FTZ.RN.STRONG.GPU [R146.64+-0x1400], R117 ;  /* 0xffec00759200798e */ /* 0x0089e4000c10e7a0 */
.L_x_2263:
[----:B------:R-:W-:Y:S05]  /*6f40*/  BSYNC B0 ;  /* 0x0000000000007941 */ /* 0x000fea0003800000 */
.L_x_2262:
[----:B---34-:R3:W4:Y:S01]  /*6f50*/  LDS R45, [R118.X4+0x5000] ;  /* 0x00500000762d7984 */ /* 0x0187220000004800 */
[----:B------:R-:W-:Y:S01]  /*6f60*/  BSSY B0, `(.L_x_2264) ;  /* 0x0000004000007945 */ /* 0x000fe20003800000 */
[----:B------:R-:W-:Y:S05]  /*6f70*/  @!P4 BRA `(.L_x_2265) ;  /* 0x000000200000c947 */ /* 0x000fea0003800000 */
[----:B------:R3:W-:Y:S04]  /*6f80*/  RED.E.ADD.F32.FTZ.RN.STRONG.GPU [R148.64+-0x1200], R141 ;  /* 0xffee008d9400798e */ /* 0x0007e8000c10e7a0 */
[----:B----4-:R3:W-:Y:S02]  /*6f90*/  RED.E.ADD.F32.FTZ.RN.STRONG.GPU [R146.64+-0x1200], R45 ;  /* 0xffee002d9200798e */ /* 0x0107e4000c10e7a0 */
.L_x_2265:
[----:B------:R-:W-:Y:S05]  /*6fa0*/  BSYNC B0 ;  /* 0x0000000000007941 */ /* 0x000fea0003800000 */
.L_x_2264:
[----:B------:R-:W3:Y:S01]  /*6fb0*/  LDS R119, [R119.X4+0x5200] ;  /* 0x0052000077777984 */ /* 0x000ee20000004800 */
[----:B------:R-:W-:Y:S01]  /*6fc0*/  BSSY B0, `(.L_x_2266) ;  /* 0x0000004000007945 */ /* 0x000fe20003800000 */
[----:B------:R-:W-:Y:S05]  /*6fd0*/  @!P5 BRA `(.L_x_2267) ;  /* 0x000000200000d947 */ /* 0x000fea0003800000 */
[----:B------:R4:W-:Y:S04]  /*6fe0*/  RED.E.ADD.F32.FTZ.RN.STRONG.GPU [R148.64+-0x1000], R143 ;  /* 0xfff0008f9400798e */ /* 0x0009e8000c10e7a0 */
[----:B---3--:R4:W-:Y:S02]  /*6ff0*/  RED.E.ADD.F32.FTZ.RN.STRONG.GPU [R146.64+-0x1000], R119 ;  /* 0xfff000779200798e */ /* 0x0089e4000c10e7a0 */
.L_x_2267:
[----:B------:R-:W-:Y:S05]  /*7000*/  BSYNC B0 ;  /* 0x0000000000007941 */ /* 0x000fea0003800000 */
.L_x_2266:
[----:B---34-:R3:W4:Y:S01]  /*7010*/  LDS R45, [R120.X4+0x5400] ;  /* 0x00540000782d7984 */ /* 0x0187220000004800 */
        /* <DEDUP_REMOVED lines=9> */
[----:B---3--:R3:W-:Y:S04]  /*70b0*/  RED.E.ADD.F32.FTZ.RN.STRONG.GPU [R148.64+-0xe00], R157 ;  /* 0xfff2009d9400798e */ /* 0x0087e8000c10e7a0 */
[----:B----4-:R3:W-:Y:S02]  /*70c0*/  RED.E.ADD.F32.FTZ.RN.STRONG.GPU [R146.64+-0xe00], R45 ;  /* 0xfff2002d9200798e */ /* 0x0107e4000c10e7a0 */
.L_x_2269:
[----:B---3--:R-:W-:Y:S05]  /*70d0*/  BSYNC B0 ;  /* 0x0000000000007941 */ /* 0x008fea0003800000 */
.L_x_2268:
[----:B------:R-:W3:Y:S01]  /*70e0*/  LDS R123, [R123.X4+0x5600] ;  /* 0x005600007b7b7984 */ /* 0x000ee20000004800 */
[----:B------:R-:W-:Y:S01]  /*70f0*/  BSSY B0, `(.L_x_2270) ;  /* 0x0000004000007945 */ /* 0x000fe20003800000 */
[----:B------:R-:W-:Y:S05]  /*7100*/  @!P0 BRA `(.L_x_2271) ;  /* 0x0000002000008947 */ /* 0x000fea0003800000 */
[----:B------:R4:W-:Y:S04]  /*7110*/  RED.E.ADD.F32.FTZ.RN.STRONG.GPU [R148.64+-0xc00], R158 ;  /* 0xfff4009e9400798e */ /* 0x0009e8000c10e7a0 */
[----:B---3--:R4:W-:Y:S02]  /*7120*/  RED.E.ADD.F32.FTZ.RN.STRONG.GPU [R146.64+-0xc00], R123 ;  /* 0xfff4007b9200798e */ /* 0x0089e4000c10e7a0 */
.L_x_2271:
[----:B------:R-:W-:Y:S05]  /*7130*/  BSYNC B0 ;  /* 0x0000000000007941 */ /* 0x000fea0003800000 */
.L_x_2270:
[----:B----4-:R4:W3:Y:S01]  /*7140*/  LDS R45, [R124.X4+0x5800] ;  /* 0x005800007c2d7984 */ /* 0x0108e20000004800 */
[----:B------:R-:W-:Y:S01]  /*7150*/  BSSY B0, `(.L_x_2272) ;  /* 0x0000004000007945 */ /* 0x000fe20003800000 */
[----:B------:R-:W-:Y:S05]  /*7160*/  @!P1 BRA `(.L_x_2273) ;  /* 0x0000002000009947 */ /* 0x000fea0003800000 */
[----:B------:R4:W-:Y:S04]  /*7170*/  RED.E.ADD.F32.FTZ.RN.STRONG.GPU [R148.64+-0xa00], R160 ;  /* 0xfff600a09400798e */ /* 0x0009e8000c10e7a0 */
[----:B---3--:R4:W-:Y:S02]  /*7180*/  RED.E.ADD.F32.FTZ.RN.STRONG.GPU [R146.64+-0xa00], R45 ;  /* 0xfff6002d9200798e */ /* 0x0089e4000c10e7a0 */
.L_x_2273:
[----:B------:R-:W-:Y:S05]  /*7190*/  BSYNC B0 ;  /* 0x0000000000007941 */ /* 0x000fea0003800000 */
.L_x_2272:
[----:B------:R-:W4:Y:S01]  /*71a0*/  LDS R125, [R125.X4+0x5a00] ;  /* 0x005a00007d7d7984 */ /* 0x000f220000004800 */
[----:B------:R-:W-:Y:S01]  /*71b0*/  BSSY B0, `(.L_x_2274) ;  /* 0x0000004000007945 */ /* 0x000fe20003800000 */
[----:B------:R-:W-:Y:S05]  /*71c0*/  @!P2 BRA `(.L_x_2275) ;  /* 0x000000200000a947 */ /* 0x000fea0003800000 */
[----:B------:R4:W-:Y:S04]  /*71d0*/  RED.E.ADD.F32.FTZ.RN.STRONG.GPU [R148.64+-0x800], R161 ;  /* 0xfff800a19400798e */ /* 0x0009e8000c10e7a0 */
[----:B----4-:R4:W-:Y:S02]  /*71e0*/  RED.E.ADD.F32.FTZ.RN.STRONG.GPU [R146.64+-0x800], R125 ;  /* 0xfff8007d9200798e */ /* 0x0109e4000c10e7a0 */
.L_x_2275:
[----:B------:R-:W-:Y:S05]  /*71f0*/  BSYNC B0 ;  /* 0x0000000000007941 */ /* 0x000fea0003800000 */
.L_x_2274:
[----:B---34-:R3:W4:Y:S01]  /*7200*/  LDS R45, [R126.X4+0x5c00] ;  /* 0x005c00007e2d7984 */ /* 0x0187220000004800 */
[----:B------:R-:W-:Y:S01]  /*7210*/  BSSY B0, `(.L_x_2276) ;  /* 0x0000004000007945 */ /* 0x000fe20003800000 */
[----:B------:R-:W-:Y:S05]  /*7220*/  @!P3 BRA `(.L_x_2277) ;  /* 0x000000200000b947 */ /* 0x000fea0003800000 */
[----:B------:R3:W-:Y:S04]  /*7230*/  RED.E.ADD.F32.FTZ.RN.STRONG.GPU [R148.64+-0x600], R162 ;  /* 0xfffa00a29400798e */ /* 0x0007e8000c10e7a0 */
[----:B----4-:R3:W-:Y:S02]  /*7240*/  RED.E.ADD.F32.FTZ.RN.STRONG.GPU [R146.64+-0x600], R45 ;  /* 0xfffa002d9200798e */ /* 0x0107e4000c10e7a0 */
.L_x_2277:
[----:B------:R-:W-:Y:S05]  /*7250*/  BSYNC B0 ;  /* 0x0000000000007941 */ /* 0x000fea0003800000 */
.L_x_2276:
[----:B---34-:R3:W4:Y:S01]  /*7260*/  LDS R45, [R128.X4+0x5e00] ;  /* 0x005e0000802d7984 */ /* 0x0187220000004800 */
[----:B------:R-:W-:Y:S01]  /*7270*/  BSSY B0, `(.L_x_2278) ;  /* 0x0000004000007945 */ /* 0x000fe20003800000 */
[----:B------:R-:W-:Y:S05]  /*7280*/  @!P4 BRA `(.L_x_2279) ;  /* 0x000000200000c947 */ /* 0x000fea0003800000 */
[----:B------:R3:W-:Y:S04]  /*7290*/  RED.E.ADD.F32.FTZ.RN.STRONG.GPU [R148.64+-0x400], R163 ;  /* 0xfffc00a39400798e */ /* 0x0007e8000c10e7a0 */
[----:B----4-:R3:W-:Y:S02]  /*72a0*/  RED.E.ADD.F32.FTZ.RN.STRONG.GPU [R146.64+-0x400], R45 ;  /* 0xfffc002d9200798e */ /* 0x0107e4000c10e7a0 */
.L_x_2279:
[----:B------:R-:W-:Y:S05]  /*72b0*/  BSYNC B0 ;  /* 0x0000000000007941 */ /* 0x000fea0003800000 */
.L_x_2278:
[----:B------:R-:W3:Y:S01]  /*72c0*/  LDS R129, [R129.X4+0x6000] ;  /* 0x0060000081817984 */ /* 0x000ee20000004800 */
[----:B------:R-:W-:Y:S01]  /*72d0*/  BSSY B0, `(.L_x_2280) ;  /* 0x0000004000007945 */ /* 0x000fe20003800000 */
[----:B------:R-:W-:Y:S05]  /*72e0*/  @!P5 BRA `(.L_x_2281) ;  /* 0x000000200000d947 */ /* 0x000fea0003800000 */
[----:B------:R4:W-:Y:S04]  /*72f0*/  RED.E.ADD.F32.FTZ.RN.STRONG.GPU [R148.64+-0x200], R164 ;  /* 0xfffe00a49400798e */ /* 0x0009e8000c10e7a0 */
[----:B---3--:R4:W-:Y:S02]  /*7300*/  RED.E.ADD.F32.FTZ.RN.STRONG.GPU [R146.64+-0x200], R129 ;  /* 0xfffe00819200798e */ /* 0x0089e4000c10e7a0 */
.L_x_2281:
[----:B------:R-:W-:Y:S05]  /*7310*/  BSYNC B0 ;  /* 0x0000000000007941 */ /* 0x000fea0003800000 */
.L_x_2280:
[----:B---34-:R-:W3:Y:S01]  /*7320*/  SHFL.DOWN P0, R45, R54, 0x1, 0x1f ;  /* 0x08201f00362d7f89 */ /* 0x018ee20000000000 */
        /* <DEDUP_REMOVED lines=11> */
[----:B------:R-:W-:Y:S02]  /*73e0*/  FFMA.FTZ R138, R48, R57, R138 ;  /* 0x00000039308a7223 */ /* 0x000fe4000001008a */
[----:B------:R-:W-:Y:S02]  /*73f0*/  FADD.FTZ R17, R108, R17 ;  /* 0x000000116c117221 */ /* 0x000fe40000010000 */
[----:B---3--:R-:W-:Y:S02]  /*7400*/  @P0 FADD R45, R54, R45 ;  /* 0x0000002d362d0221 */ /* 0x008fe40000000000 */
[----:B------:R-:W-:Y:S02]  /*7410*/  FFMA.FTZ R28, R103, R81, R28 ;  /* 0x00000051671c7223 */ /* 0x000fe4000001001c */
[----:B------:R-:W-:Y:S01]  /*7420*/  FADD.FTZ R18, R133, R18 ;  /* 0x0000001285127221 */ /* 0x000fe20000010000 */
[----:B------:R-:W3:Y:S01]  /*7430*/  SHFL.DOWN P0, R44, R45, 0x2, 0x1f ;  /* 0x08401f002d2c7f89 */ /* 0x000ee20000000000 */
[----:B------:R-:W-:-:S02]  /*7440*/  FFMA.FTZ R27, R104, R80, R27 ;  /* 0x00000050681b7223 */ /* 0x000fc4000001001b */
[----:B------:R-:W-:Y:S02]  /*7450*/  FADD.FTZ R19, R52, R19 ;  /* 0x0000001334137221 */ /* 0x000fe40000010000 */
[----:B------:R-:W-:Y:S02]  /*7460*/  FADD.FTZ R20, R51, R20 ;  /* 0x0000001433147221 */ /* 0x000fe40000010000 */
[----:B------:R-:W-:Y:S02]  /*7470*/  FFMA.FTZ R24, R57, R77, R24 ;  /* 0x0000004d39187223 */ /* 0x000fe40000010018 */
[----:B------:R-:W-:Y:S02]  /*7480*/  FADD.FTZ R23, R138, R23 ;  /* 0x000000178a177221 */ /* 0x000fe40000010000 */
[----:B---3--:R-:W-:Y:S02]  /*7490*/  @P0 FADD R44, R45, R44 ;  /* 0x0000002c2d2c0221 */ /* 0x008fe40000000000 */
[----:B------:R-:W-:-:S03]  /*74a0*/  FMUL.FTZ R45, R58, R112 ;  /* 0x000000703a2d7220 */ /* 0x000fc60000410000 */
[----:B------:R-:W3:Y:S01]  /*74b0*/  SHFL.DOWN P0, R47, R44, 0x4, 0x1f ;  /* 0x08801f002c2f7f89 */ /* 0x000ee20000000000 */
[----:B------:R-:W-:Y:S02]  /*74c0*/  FFMA.FTZ R50, R50, R45, R121 ;  /* 0x0000002d32327223 */ /* 0x000fe40000010079 */
        /* <DEDUP_REMOVED lines=27> */
.L_x_2283:
[----:B---3--:R-:W-:Y:S05]  /*7680*/  BSYNC B0 ;  /* 0x0000000000007941 */ /* 0x008fea0003800000 */
.L_x_2282:
        /* <DEDUP_REMOVED lines=8> */
.L_x_2236:
        /* <DEDUP_REMOVED lines=19> */
[----:B------:R-:W-:-:S02]  /*7840*/  ULDC.64 UR18, c[0x0][0x2e0] ;  /* 0x0000b80000127ab9 */ /* 0x000fc40000000a00 */
[----:B------:R-:W-:Y:S02]  /*7850*/  UIADD3 UR21, UR21, UR39, URZ ;  /* 0x0000002715157290 */ /* 0x000fe4000fffe03f */
[----:B------:R-:W-:Y:S02]  /*7860*/  UIMAD UR39, UR16, UR18, URZ ;  /* 0x00000012102772a4 */ /* 0x000fe4000f8e023f */
[----:B------:R-:W-:Y:S02]  /*7870*/  UIADD3 UR26, UP1, UR26, -0x1000, URZ ;  /* 0xfffff0001a1a7890 */ /* 0x000fe4000ff3e03f */
[----:B------:R-:W-:Y:S02]  /*7880*/  UIMAD UR39, UR17, UR19, UR39 ;  /* 0x00000013112772a4 */ /* 0x000fe4000f8e0227 */
[----:B------:R-:W-:Y:S02]  /*7890*/  UIMAD.WIDE.U32 UR18, UR17, UR18, UR20 ;  /* 0x00000012111272a5 */ /* 0x000fe4000f8e0014 */
[----:B------:R-:W-:-:S02]  /*78a0*/  UIADD3 UR30, UP2, UR30, -0x1000, URZ ;  /* 0xfffff0001e1e7890 */ /* 0x000fc4000ff5e03f */
[----:B------:R-:W-:Y:S02]  /*78b0*/  ULDC.64 UR20, c[0x0][0x330] ;  /* 0x0000cc0000147ab9 */ /* 0x000fe40000000a00 */
[----:B------:R-:W-:Y:S02]  /*78c0*/  UIADD3 UR19, UR19, UR39, URZ ;  /* 0x0000002713137290 */ /* 0x000fe4000fffe03f */
[----:B------:R-:W-:Y:S02]  /*78d0*/  ULEA UR20, UP0, UR18, UR20, 0x1 ;  /* 0x0000001412147291 */ /* 0x000fe4000f80083f */
[----:B------:R-:W-:Y:S02]  /*78e0*/  UIADD3 UR34, UP3, UR34, -0x1000, URZ ;  /* 0xfffff00022227890 */ /* 0x000fe4000ff7e03f */
[----:B------:R-:W-:Y:S02]  /*78f0*/  ULEA.HI.X UR21, UR18, UR21, UR19, 0x1, UP0 ;  /* 0x0000001512157291 */ /* 0x000fe400080f0c13 */
[----:B------:R-:W-:Y:S01]  /*7900*/  MOV R32, UR20 ;  /* 0x0000001400207c02 */ /* 0x000fe20008000f00 */
[----:B------:R-:W-:-:S02]  /*7910*/  UIMAD UR18, UR36, UR40, URZ ;  /* 0x00000028241272a4 */ /* 0x000fc4000f8e023f */
[----:B------:R-:W-:Y:S01]  /*7920*/  UIADD3 UR24, UP4, UR24, -0x1000, URZ ;  /* 0xfffff00018187890 */ /* 0x000fe2000ff9e03f */
[----:B------:R-:W-:Y:S01]  /*7930*/  MOV R33, UR21 ;  /* 0x0000001500217c02 */ /* 0x000fe20008000f00 */
[----:B------:R-:W-:Y:S02]  /*7940*/  UIMAD UR20, UR37, UR41, UR18 ;  /* 0x00000029251472a4 */ /* 0x000fe4000f8e0212 */
[----:B------:R-:W-:Y:S02]  /*7950*/  UIMAD.WIDE.U32 UR18, UR37, UR40, UR8 ;  /* 0x00000028251272a5 */ /* 0x000fe4000f8e0008 */
[----:B------:R-:W-:Y:S01]  /*7960*/  IMAD.WIDE R32, R6, 0x10, R32 ;  /* 0x0000001006207825 */ /* 0x000fe200078e0220 */
[----:B------:R-:W-:Y:S02]  /*7970*/  ULDC.64 UR8, c[0x0][0x300] ;  /* 0x0000c00000087ab9 */ /* 0x000fe40000000a00 */
[----:B------:R-:W-:Y:S02]  /*7980*/  UIADD3 UR19, UR19, UR20, URZ ;  /* 0x0000001413137290 */ /* 0x000fe4000fffe03f */
[----:B------:R-:W-:-:S02]  /*7990*/  UIMAD UR20, UR16, UR8, URZ ;  /* 0x00000008101472a4 */ /* 0x000fc4000f8e023f */
[----:B------:R-:W-:Y:S02]  /*79a0*/  UIADD3 UR28, UP5, UR28, -0x1000, URZ ;  /* 0xfffff0001c1c7890 */ /* 0x000fe4000ffbe03f */
[----:B------:R-:W-:Y:S02]  /*79b0*/  UIMAD UR20, UR17, UR9, UR20 ;  /* 0x00000009111472a4 */ /* 0x000fe4000f8e0214 */
[----:B------:R-:W-:Y:S02]  /*79c0*/  UIMAD.WIDE.U32 UR8, UR17, UR8, UR18 ;  /* 0x00000008110872a5 */ /* 0x000fe4000f8e0012 */
[----:B------:R-:W-:Y:S02]  /*79d0*/  UIADD3 UR6, UR6, 0x1, URZ ;  /* 0x0000000106067890 */ /* 0x000fe4000fffe03f */
[----:B------:R-:W-:Y:S02]  /*79e0*/  ULDC.64 UR18, c[0x0][0x340] ;  /* 0x0000d00000127ab9 */ /* 0x000fe40000000a00 */
[----:B------:R-:W-:-:S02]  /*79f0*/  UIADD3 UR9, UR9, UR20, URZ ;  /* 0x0000001409097290 */ /* 0x000fc4000fffe03f */
[----:B------:R-:W-:Y:S02]  /*7a00*/  ULEA UR18, UP0, UR8, UR18, 0x1 ;  /* 0x0000001208127291 */ /* 0x000fe4000f80083f */
[----:B------:R-:W-:Y:S02]  /*7a10*/  UIADD3.X UR27, UR27, -0x1, URZ, UP1, !UPT ;  /* 0xffffffff1b1b7890 */ /* 0x000fe40008ffe43f */
[----:B------:R-:W-:Y:S02]  /*7a20*/  ULEA.HI.X UR19, UR8, UR19, UR9, 0x1, UP0 ;  /* 0x0000001308137291 */ /* 0x000fe400080f0c09 */
[----:B------:R-:W-:Y:S02]  /*7a30*/  UISETP.GT.AND UP0, UPT, UR23, 0x1, UPT ;  /* 0x000000011700788c */ /* 0x000fe4000bf04270 */
[----:B------:R-:W-:Y:S02]  /*7a40*/  UIADD3.X UR31, UR31, -0x1, URZ, UP2, !UPT ;  /* 0xffffffff1f1f7890 */ /* 0x000fe400097fe43f */
[----:B------:R-:W-:-:S02]  /*7a50*/  UIADD3.X UR35, UR35, -0x1, URZ, UP3, !UPT ;  /* 0xffffffff23237890 */ /* 0x000fc40009ffe43f */
[----:B------:R-:W-:Y:S02]  /*7a60*/  UIADD3.X UR25, UR25, -0x1, URZ, UP4, !UPT ;  /* 0xffffffff19197890 */ /* 0x000fe4000a7fe43f */
[----:B------:R-:W-:Y:S02]  /*7a70*/  UIADD3.X UR29, UR29, -0x1, URZ, UP5, !UPT ;  /* 0xffffffff1d1d7890 */ /* 0x000fe4000affe43f */
[----:B------:R-:W-:Y:S01]  /*7a80*/  UMOV UR23, UR7 ;  /* 0x0000000700177c82 */ /* 0x000fe20008000000 */
[----:B--2---:R-:W-:Y:S04]  /*7a90*/  STS.128 [R7], R36 ;  /* 0x0000002407007388 */ /* 0x004fe80000000c00 */
[----:B---3--:R-:W-:Y:S01]  /*7aa0*/  STS.128 [R7+0x200], R40 ;  /* 0x0002002807007388 */ /* 0x008fe20000000c00 */
[----:B------:R-:W-:-:S06]  /*7ab0*/  NOP ;  /* 0x0000000000007918 */ /* 0x000fcc0000000000 */
[----:B------:R-:W0:Y:S02]  /*7ac0*/  LDS.128 R44, [R68] ;  /* 0x00000000442c7984 */ /* 0x000e240000000c00 */
        /* <DEDUP_REMOVED lines=18> */
[----:B------:R-:W0:Y:S01]  /*7bf0*/  LDS.128 R36, [R68+0x10] ;  /* 0x0000100044247984 */ /* 0x000e220000000c00 */
        /* <DEDUP_REMOVED lines=11> */
[----:B------:R-:W3:Y:S01]  /*7cb0*/  @!P0 MUFU.EX2 R42, R42 ;  /* 0x0000002a002a8308 */ /* 0x000ee20000000800 */
[----:B-1----:R-:W-:Y:S01]  /*7cc0*/  @!P2 FADD.FTZ R40, R40, 1 ;  /* 0x3f8000002828a421 */ /* 0x002fe20000010000 */
[----:B------:R-:W-:Y:S01]  /*7cd0*/  FSETP.GTU.FTZ.AND P3, PT, R45, 20, PT ;  /* 0x41a000002d00780b */ /* 0x000fe20003f7c000 */
[----:B------:R-:W-:-:S05]  /*7ce0*/  @!P6 FMUL.FTZ R44, R48, -1.4426950216293334961 ;  /* 0xbfb8aa3b302ce820 */ /* 0x000fca0000410000 */
[----:B------:R1:W4:Y:S01]  /*7cf0*/  @!P2 MUFU.RCP R48, R40 ;  /* 0x000000280030a308 */ /* 0x0003220000001000 */
[----:B--2---:R-:W-:-:S07]  /*7d00*/  @!P1 FADD.FTZ R41, R41, 1 ;  /* 0x3f80000029299421 */ /* 0x004fce0000010000 */
[----:B------:R0:W2:Y:S01]  /*7d10*/  @!P1 MUFU.RCP R49, R41 ;  /* 0x0000002900319308 */ /* 0x0000a20000001000 */
[----:B---3--:R-:W-:Y:S02]  /*7d20*/  @!P0 FADD.FTZ R42, R42, 1 ;  /* 0x3f8000002a2a8421 */ /* 0x008fe40000010000 */
[----:B-1----:R-:W-:-:S05]  /*7d30*/  @!P5 FMUL.FTZ R40, R50, -1.4426950216293334961 ;  /* 0xbfb8aa3b3228d820 */ /* 0x002fca0000410000 */
[----:B------:R1:W3:Y:S01]  /*7d40*/  @!P0 MUFU.RCP R46, R42 ;  /* 0x0000002a002e8308 */ /* 0x0002e20000001000 */
[----:B0-----:R-:W-:Y:S01]  /*7d50*/  HADD2.F32 R41, -RZ, R36.H0_H0 ;  /* 0x20000024ff297230 */ /* 0x001fe20000004100 */
[----:B----4-:R-:W-:Y:S01]  /*7d60*/  @!P2 FMUL.FTZ R23, R23, R48 ;  /* 0x000000301717a220 */ /* 0x010fe20000410000 */
[----:B------:R-:W-:-:S03]  /*7d70*/  FSETP.GTU.FTZ.AND P2, PT, R47, 20, PT ;  /* 0x41a000002f00780b */ /* 0x000fc60003f5c000 */
[----:B------:R-:W-:Y:S01]  /*7d80*/  FADD.FTZ R48, R41, UR5 ;  /* 0x0000000529307e21 */ /* 0x000fe20008010000 */
[--C-:B------:R-:W-:Y:S01]  /*7d90*/  HADD2.F32 R41, -RZ, R37.reuse.H0_H0 ;  /* 0x20000025ff297230 */ /* 0x100fe20000004100 */
[----:B------:R-:W0:Y:S01]  /*7da0*/  @!P4 MUFU.EX2 R43, R43 ;  /* 0x0000002b002bc308 */ /* 0x000e220000000800 */
[----:B--2---:R-:W-:Y:S01]  /*7db0*/  @!P1 FMUL.FTZ R22, R22, R49 ;  /* 0x0000003116169220 */ /* 0x004fe20000410000 */
[----:B-1----:R-:W-:Y:S01]  /*7dc0*/  HADD2.F32 R42, -RZ, R36.H1_H1 ;  /* 0x30000024ff2a7230 */ /* 0x002fe20000004100 */
[----:B------:R-:W-:Y:S01]  /*7dd0*/  FSETP.GTU.FTZ.AND P1, PT, R48, 20, PT ;  /* 0x41a000003000780b */ /* 0x000fe20003f3c000 */
[----:B------:R-:W-:Y:S01]  /*7de0*/  @!P3 FMUL.FTZ R36, R45, -1.4426950216293334961 ;  /* 0xbfb8aa3b2d24b820 */ /* 0x000fe20000410000 */
[----:B------:R-:W-:Y:S02]  /*7df0*/  HADD2.F32 R37, -RZ, R37.H1_H1 ;  /* 0x30000025ff257230 */ /* 0x000fe40000004100 */
[----:B------:R-:W-:Y:S01]  /*7e00*/  FADD.FTZ R45, R42, UR5 ;  /* 0x000000052a2d7e21 */ /* 0x000fe20008010000 */
[----:B------:R-:W1:Y:S01]  /*7e10*/  @!P5 MUFU.EX2 R40, R40 ;  /* 0x000000280028d308 */ /* 0x000e620000000800 */
[----:B---3--:R-:W-:-:S02]  /*7e20*/  @!P0 FMUL.FTZ R21, R21, R46 ;  /* 0x0000002e15158220 */ /* 0x008fc40000410000 */
[----:B------:R-:W-:Y:S01]  /*7e30*/  FADD.FTZ R46, R41, UR5 ;  /* 0x00000005292e7e21 */ /* 0x000fe20008010000 */
[----:B------:R-:W-:Y:S01]  /*7e40*/  FSETP.GTU.FTZ.AND P0, PT, R45, 20, PT ;  /* 0x41a000002d00780b */ /* 0x000fe20003f1c000 */
[----:B------:R-:W-:Y:S02]  /*7e50*/  @!P2 FMUL.FTZ R41, R47, -1.4426950216293334961 ;  /* 0xbfb8aa3b2f29a820 */ /* 0x000fe40000410000 */
[----:B0-----:R-:W-:Y:S01]  /*7e60*/  @!P4 FADD.FTZ R43, R43, 1 ;  /* 0x3f8000002b2bc421 */ /* 0x001fe20000010000 */
[----:B------:R-:W0:Y:S01]  /*7e70*/  @!P3 MUFU.EX2 R36, R36 ;  /* 0x000000240024b308 */ /* 0x000e220000000800 */
[----:B------:R-:W-:Y:S02]  /*7e80*/  @!P1 FMUL.FTZ R42, R48, -1.4426950216293334961 ;  /* 0xbfb8aa3b302a9820 */ /* 0x000fe40000410000 */
[----:B------:R-:W-:Y:S01]  /*7e90*/  FADD.FTZ R48, R37, UR5 ;  /* 0x0000000525307e21 */ /* 0x000fe20008010000 */
[--C-:B------:R-:W-:Y:S02]  /*7ea0*/  HADD2.F32 R37, -RZ, R38.reuse.H0_H0 ;  /* 0x20000026ff257230 */ /* 0x100fe40000004100 */
[----:B------:R-:W-:Y:S01]  /*7eb0*/  HADD2.F32 R38, -RZ, R38.H1_H1 ;  /* 0x30000026ff267230 */ /* 0x000fe20000004100 */
[----:B-1----:R-:W-:Y:S01]  /*7ec0*/  @!P5 FADD.FTZ R40, R40, 1 ;  /* 0x3f8000002828d421 */ /* 0x002fe20000010000 */
[----:B------:R-:W1:Y:S01]  /*7ed0*/  @!P2 MUFU.EX2 R41, R41 ;  /* 0x000000290029a308 */ /* 0x000e620000000800 */
[----:B------:R-:W-:-:S02]  /*7ee0*/  FADD.FTZ R37, R37, UR5 ;  /* 0x0000000525257e21 */ /* 0x000fc40008010000 */
[----:B------:R-:W-:-:S05]  /*7ef0*/  FADD.FTZ R38, R38, UR5 ;  /* 0x0000000526267e21 */ /* 0x000fca0008010000 */
[----:B------:R-:W2:Y:S01]  /*7f00*/  @!P4 MUFU.RCP R43, R43 ;  /* 0x0000002b002bc308 */ /* 0x000ea20000001000 */
[----:B0-----:R-:W-:-:S07]  /*7f10*/  @!P3 FADD.FTZ R36, R36, 1 ;  /* 0x3f8000002424b421 */ /* 0x001fce0000010000 */
[----:B------:R-:W0:Y:S01]  /*7f20*/  @!P1 MUFU.EX2 R42, R42 ;  /* 0x0000002a002a9308 */ /* 0x000e220000000800 */
[----:B-1----:R-:W-:Y:S02]  /*7f30*/  @!P2 FADD.FTZ R41, R41, 1 ;  /* 0x3f8000002929a421 */ /* 0x002fe40000010000 */
[----:B--2---:R-:W-:Y:S01]  /*7f40*/  @!P4 FMUL.FTZ R20, R20, R43 ;  /* 0x0000002b1414c220 */ /* 0x004fe20000410000 */
[----:B------:R-:W-:-:S04]  /*7f50*/  FSETP.GTU.FTZ.AND P4, PT, R46, 20, PT ;  /* 0x41a000002e00780b */ /* 0x000fc80003f9c000 */
[----:B------:R-:W1:Y:S01]  /*7f60*/  @!P2 MUFU.RCP R41, R41 ;  /* 0x000000290029a308 */ /* 0x000e620000001000 */
[----:B------:R-:W-:Y:S02]  /*7f70*/  @!P0 FMUL.FTZ R43, R45, -1.4426950216293334961 ;  /* 0xbfb8aa3b2d2b8820 */ /* 0x000fe40000410000 */
[----:B0-----:R-:W-:-:S05]  /*7f80*/  @!P1 FADD.FTZ R42, R42, 1 ;  /* 0x3f8000002a2a9421 */ /* 0x001fca0000010000 */
[----:B------:R-:W0:Y:S01]  /*7f90*/  @!P6 MUFU.EX2 R44, R44 ;  /* 0x0000002c002ce308 */ /* 0x000e220000000800 */
[----:B------:R-:W-:-:S07]  /*7fa0*/  @!P4 FMUL.FTZ R45, R46, -1.4426950216293334961 ;  /* 0xbfb8aa3b2e2dc820 */ /* 0x000fce0000410000 */
[----:B------:R-:W2:Y:S01]  /*7fb0*/  @!P1 MUFU.RCP R42, R42 ;  /* 0x0000002a002a9308 */ /* 0x000ea20000001000 */
[----:B-1----:R-:W-:-:S07]  /*7fc0*/  @!P2 FMUL.FTZ R16, R16, R41 ;  /* 0x000000291010a220 */ /* 0x002fce0000410000 */
[----:B------:R1:W3:Y:S01]  /*7fd0*/  @!P3 MUFU.RCP R46, R36 ;  /* 0x00000024002eb308 */ /* 0x0002e20000001000 */
[----:B0-----:R-:W-:-:S07]  /*7fe0*/  @!P6 FADD.FTZ R44, R44, 1 ;  /* 0x3f8000002c2ce421 */ /* 0x001fce0000010000 */
[----:B------:R0:W4:Y:S01]  /*7ff0*/  @!P5 MUFU.RCP R47, R40 ;  /* 0x00000028002fd308 */ /* 0x0001220000001000 */
[--C-:B-1----:R-:W-:Y:S01]  /*8000*/  HADD2.F32 R36, -RZ, R39.reuse.H0_H0 ;  /* 0x20000027ff247230 */ /* 0x102fe20000004100 */
[----:B--2---:R-:W-:Y:S01]  /*8010*/  @!P1 FMUL.FTZ R15, R15, R42 ;  /* 0x0000002a0f0f9220 */ /* 0x004fe20000410000 */
[----:B------:R-:W-:Y:S01]  /*8020*/  HADD2.F32 R39, -RZ, R39.H1_H1 ;  /* 0x30000027ff277230 */ /* 0x000fe20000004100 */
[----:B------:R-:W-:-:S04]  /*8030*/  SHF.L.U32 R42, R4, 0x1, RZ ;  /* 0x00000001042a7819 */ /* 0x000fc800000006ff */
[----:B------:R-:W-:Y:S01]  /*8040*/  FADD.FTZ R41, R39, UR5 ;  /* 0x0000000527297e21 */ /* 0x000fe20008010000 */
[----:B------:R-:W1:Y:S01]  /*8050*/  @!P6 MUFU.RCP R44, R44 ;  /* 0x0000002c002ce308 */ /* 0x000e620000001000 */
[----:B0-----:R-:W-:Y:S01]  /*8060*/  FADD.FTZ R40, R36, UR5 ;  /* 0x0000000524287e21 */ /* 0x001fe20008010000 */
[----:B------:R-:W-:Y:S01]  /*8070*/  LOP3.LUT R42, R42, 0xffffffc0, RZ, 0xc0, !PT ;  /* 0xffffffc02a2a7812 */ /* 0x000fe200078ec0ff */
[----:B---3--:R-:W-:Y:S01]  /*8080*/  @!P3 FMUL.FTZ R17, R17, R46 ;  /* 0x0000002e1111b220 */ /* 0x008fe20000410000 */
[----:B------:R-:W-:Y:S02]  /*8090*/  FSETP.GTU.FTZ.AND P1, PT, R41, 20, PT ;  /* 0x41a000002900780b */ /* 0x000fe40003f3c000 */
[----:B------:R-:W-:Y:S01]  /*80a0*/  FSETP.GTU.FTZ.AND P2, PT, R40, 20, PT ;  /* 0x41a000002800780b */ /* 0x000fe20003f5c000 */
[----:B----4-:R-:W-:Y:S01]  /*80b0*/  @!P5 FMUL.FTZ R18, R18, R47 ;  /* 0x0000002f1212d220 */ /* 0x010fe20000410000 */
[----:B------:R-:W-:Y:S01]  /*80c0*/  FSETP.GTU.FTZ.AND P5, PT, R37, 20, PT ;  /* 0x41a000002500780b */ /* 0x000fe20003fbc000 */
[----:B------:R-:W0:Y:S01]  /*80d0*/  @!P0 MUFU.EX2 R43, R43 ;  /* 0x0000002b002b8308 */ /* 0x000e220000000800 */
[----:B------:R-:W-:Y:S01]  /*80e0*/  FSETP.GTU.FTZ.AND P3, PT, R38, 20, PT ;  /* 0x41a000002600780b */ /* 0x000fe20003f7c000 */
[----:B-1----:R-:W-:Y:S01]  /*80f0*/  @!P6 FMUL.FTZ R19, R19, R44 ;  /* 0x0000002c1313e220 */ /* 0x002fe20000410000 */
[----:B------:R-:W-:-:S05]  /*8100*/  FSETP.GTU.FTZ.AND P6, PT, R48, 20, PT ;  /* 0x41a000003000780b */ /* 0x000fca0003fdc000 */
[----:B------:R-:W1:Y:S02]  /*8110*/  @!P4 MUFU.EX2 R45, R45 ;  /* 0x0000002d002dc308 */ /* 0x000e640000000800 */
[----:B------:R-:W-:Y:S02]  /*8120*/  @!P2 FMUL.FTZ R39, R40, -1.4426950216293334961 ;  /* 0xbfb8aa3b2827a820 */ /* 0x000fe40000410000 */
[----:B------:R-:W-:Y:S01]  /*8130*/  @!P1 FMUL.FTZ R40, R41, -1.4426950216293334961 ;  /* 0xbfb8aa3b29289820 */ /* 0x000fe20000410000 */
[----:B------:R-:W-:Y:S01]  /*8140*/  LEA R41, R3, R42, 0x1 ;  /* 0x0000002a03297211 */ /* 0x000fe200078e08ff */
[----:B------:R-:W-:Y:S02]  /*8150*/  @!P5 FMUL.FTZ R37, R37, -1.4426950216293334961 ;  /* 0xbfb8aa3b2525d820 */ /* 0x000fe40000410000 */
[----:B------:R-:W-:Y:S01]  /*8160*/  @!P3 FMUL.FTZ R38, R38, -1.4426950216293334961 ;  /* 0xbfb8aa3b2626b820 */ /* 0x000fe20000410000 */
[----:B------:R-:W2:Y:S01]  /*8170*/  @!P2 MUFU.EX2 R39, R39 ;  /* 0x000000270027a308 */ /* 0x000ea20000000800 */
[----:B------:R-:W-:Y:S01]  /*8180*/  STS.128 [R41.X16], R28 ;  /* 0x0000001c29007388 */ /* 0x000fe2000000cc00 */
[----:B0-----:R-:W-:-:S02]  /*8190*/  @!P0 FADD.FTZ R43, R43, 1 ;  /* 0x3f8000002b2b8421 */ /* 0x001fc40000010000 */
[----:B------:R-:W-:Y:S01]  /*81a0*/  @!P6 FMUL.FTZ R36, R48, -1.4426950216293334961 ;  /* 0xbfb8aa3b3024e820 */ /* 0x000fe20000410000 */
[----:B------:R-:W-:Y:S01]  /*81b0*/  STS.128 [R41.X16+0x10], R64 ;  /* 0x0000104029007388 */ /* 0x000fe2000000cc00 */
[----:B------:R-:W-:-:S06]  /*81c0*/  NOP ;  /* 0x0000000000007918 */ /* 0x000fcc0000000000 */
[----:B------:R-:W0:Y:S01]  /*81d0*/  LDS.128 R28, [R7] ;  /* 0x00000000071c7984 */ /* 0x000e220000000c00 */
[----:B------:R-:W3:Y:S01]  /*81e0*/  @!P6 MUFU.EX2 R36, R36 ;  /* 0x000000240024e308 */ /* 0x000ee20000000800 */
[----:B-1----:R-:W-:Y:S02]  /*81f0*/  @!P4 FADD.FTZ R45, R45, 1 ;  /* 0x3f8000002d2dc421 */ /* 0x002fe40000010000 */
[----:B------:R-:W1:Y:S01]  /*8200*/  LDS.128 R24, [R7+0x200] ;  /* 0x0002000007187984 */ /* 0x000e620000000c00 */
[----:B--2---:R-:W-:-:S04]  /*8210*/  @!P2 FADD.FTZ R39, R39, 1 ;  /* 0x3f8000002727a421 */ /* 0x004fc80000010000 */
[----:B------:R-:W2:Y:S08]  /*8220*/  @!P5 MUFU.EX2 R37, R37 ;  /* 0x000000250025d308 */ /* 0x000eb00000000800 */
[----:B------:R-:W4:Y:S01]  /*8230*/  @!P3 MUFU.EX2 R38, R38 ;  /* 0x000000260026b308 */ /* 0x000f220000000800 */
[----:B---3--:R-:W-:-:S07]  /*8240*/  @!P6 FADD.FTZ R36, R36, 1 ;  /* 0x3f8000002424e421 */ /* 0x008fce0000010000 */
[----:B------:R-:W3:Y:S01]  /*8250*/  @!P1 MUFU.EX2 R40, R40 ;  /* 0x0000002800289308 */ /* 0x000ee20000000800 */
[----:B--2---:R-:W-:Y:S02]  /*8260*/  @!P5 FADD.FTZ R37, R37, 1 ;  /* 0x3f8000002525d421 */ /* 0x004fe40000010000 */
[----:B----4-:R-:W-:-:S05]  /*8270*/  @!P3 FADD.FTZ R38, R38, 1 ;  /* 0x3f8000002626b421 */ /* 0x010fca0000010000 */
[----:B------:R-:W2:Y:S01]  /*8280*/  @!P4 MUFU.RCP R34, R45 ;  /* 0x0000002d0022c308 */ /* 0x000ea20000001000 */
[----:B0-----:R-:W-:Y:S01]  /*8290*/  STG.E.128 [R32.64], R28 ;  /* 0x0000001c20007986 */ /* 0x001fe2000c101d20 */
[----:B---3--:R-:W-:-:S06]  /*82a0*/  @!P1 FADD.FTZ R40, R40, 1 ;  /* 0x3f80000028289421 */ /* 0x008fcc0000010000 */
[----:B------:R-:W0:Y:S01]  /*82b0*/  @!P6 MUFU.RCP R35, R36 ;  /* 0x000000240023e308 */ /* 0x000e220000001000 */
[----:B-1----:R-:W-:Y:S07]  /*82c0*/  STG.E.128 [R32.64+0x200], R24 ;  /* 0x0002001820007986 */ /* 0x002fee000c101d20 */
[----:B------:R-:W1:Y:S01]  /*82d0*/  @!P5 MUFU.RCP R42, R37 ;  /* 0x00000025002ad308 */ /* 0x000e620000001000 */
[----:B--2---:R-:W-:-:S07]  /*82e0*/  @!P4 FMUL.FTZ R13, R13, R34 ;  /* 0x000000220d0dc220 */ /* 0x004fce0000410000 */
[----:B------:R-:W2:Y:S01]  /*82f0*/  @!P0 MUFU.RCP R43, R43 ;  /* 0x0000002b002b8308 */ /* 0x000ea20000001000 */
[----:B0-----:R-:W-:Y:S02]  /*8300*/  @!P6 FMUL.FTZ R12, R12, R35 ;  /* 0x000000230c0ce220 */ /* 0x001fe40000410000 */
[----:B------:R-:W-:-:S04]  /*8310*/  FADD.FTZ R35, R23, R2 ;  /* 0x0000000217237221 */ /* 0x000fc80000010000 */
[----:B------:R-:W-:Y:S01]  /*8320*/  FADD.FTZ R2, R35, R22 ;  /* 0x0000001623027221 */ /* 0x000fe20000010000 */
[----:B------:R0:W3:Y:S01]  /*8330*/  @!P3 MUFU.RCP R45, R38 ;  /* 0x00000026002db308 */ /* 0x0000e20000001000 */
[----:B-1----:R-:W-:-:S07]  /*8340*/  @!P5 FMUL.FTZ R11, R11, R42 ;  /* 0x0000002a0b0bd220 */ /* 0x002fce0000410000 */
[----:B------:R1:W4:Y:S01]  /*8350*/  @!P2 MUFU.RCP R36, R39 ;  /* 0x000000270024a308 */ /* 0x0003220000001000 */
[----:B--2---:R-:W-:Y:S01]  /*8360*/  @!P0 FMUL.FTZ R14, R14, R43 ;  /* 0x0000002b0e0e8220 */ /* 0x004fe20000410000 */
[----:B0-----:R-:W-:Y:S01]  /*8370*/  F2FP.PACK_AB R38, R18, R19 ;  /* 0x000000131226723e */ /* 0x001fe200000000ff */
[----:B------:R-:W-:Y:S01]  /*8380*/  BAR.SYNC.DEFER_BLOCKING 0x0 ;  /* 0x0000000000007b1d */ /* 0x000fe20000010000 */
[----:B------:R-:W-:Y:S02]  /*8390*/  PLOP3.LUT P0, PT, PT, PT, UP0, 0x80, 0x0 ;  /* 0x000000000000781c */ /* 0x000fe40003f0f008 */
[----:B------:R-:W-:Y:S01]  /*83a0*/  F2FP.PACK_AB R44, R14, R15 ;  /* 0x0000000f0e2c723e */ /* 0x000fe200000000ff */
[----:B---3--:R-:W-:Y:S02]  /*83b0*/  @!P3 FMUL.FTZ R10, R10, R45 ;  /* 0x0000002d0a0ab220 */ /* 0x008fe40000410000 */
[----:B------:R-:W0:Y:S01]  /*83c0*/  @!P1 MUFU.RCP R37, R40 ;  /* 0x0000002800259308 */ /* 0x000e220000001000 */
[----:B-1----:R-:W-:-:S02]  /*83d0*/  F2FP.PACK_AB R39, R16, R17 ;  /* 0x000000111027723e */ /* 0x002fc400000000ff */
[----:B------:R-:W-:Y:S02]  /*83e0*/  F2FP.PACK_AB R45, R12, R13 ;  /* 0x0000000d0c2d723e */ /* 0x000fe400000000ff */
[----:B------:R-:W-:Y:S01]  /*83f0*/  F2FP.PACK_AB R46, R10, R11 ;  /* 0x0000000b0a2e723e */ /* 0x000fe200000000ff */
[----:B----4-:R-:W-:Y:S01]  /*8400*/  @!P2 FMUL.FTZ R9, R9, R36 ;  /* 0x000000240909a220 */ /* 0x010fe20000410000 */
[----:B------:R-:W-:Y:S01]  /*8410*/  F2FP.PACK_AB R36, R22, R23 ;  /* 0x000000171624723e */ /* 0x000fe200000000ff */
[----:B------:R-:W-:Y:S02]  /*8420*/  FADD.FTZ R23, R2, R21 ;  /* 0x0000001502177221 */ /* 0x000fe40000010000 */
[----:B0-----:R-:W-:Y:S01]  /*8430*/  @!P1 FMUL.FTZ R8, R8, R37 ;  /* 0x0000002508089220 */ /* 0x001fe20000410000 */
[----:B------:R-:W-:Y:S01]  /*8440*/  F2FP.PACK_AB R37, R20, R21 ;  /* 0x000000151425723e */ /* 0x000fe200000000ff */
[----:B------:R-:W-:-:S03]  /*8450*/  FADD.FTZ R20, R23, R20 ;  /* 0x0000001417147221 */ /* 0x000fc60000010000 */
[----:B------:R-:W-:Y:S01]  /*8460*/  F2FP.PACK_AB R47, R8, R9 ;  /* 0x00000009082f723e */ /* 0x000fe200000000ff */
[----:B------:R-:W-:Y:S01]  /*8470*/  STS.128 [R41.X16], R36 ;  /* 0x0000002429007388 */ /* 0x000fe2000000cc00 */
[----:B------:R-:W-:-:S03]  /*8480*/  FADD.FTZ R19, R20, R19 ;  /* 0x0000001314137221 */ /* 0x000fc60000010000 */
[----:B------:R-:W-:Y:S01]  /*8490*/  STS.128 [R41.X16+0x10], R44 ;  /* 0x0000102c29007388 */ /* 0x000fe2000000cc00 */
[----:B------:R-:W-:-:S06]  /*84a0*/  NOP ;  /* 0x0000000000007918 */ /* 0x000fcc0000000000 */
[----:B------:R-:W0:Y:S01]  /*84b0*/  LDS.128 R28, [R7] ;  /* 0x00000000071c7984 */ /* 0x000e220000000c00 */
[----:B------:R-:W-:-:S03]  /*84c0*/  FADD.FTZ R18, R19, R18 ;  /* 0x0000001213127221 */ /* 0x000fc60000010000 */
[----:B------:R1:W2:Y:S01]  /*84d0*/  LDS.128 R48, [R7+0x200] ;  /* 0x0002000007307984 */ /* 0x0002a20000000c00 */
[----:B------:R-:W-:-:S04]  /*84e0*/  FADD.FTZ R17, R18, R17 ;  /* 0x0000001112117221 */ /* 0x000fc80000010000 */
[----:B------:R-:W-:Y:S01]  /*84f0*/  FADD.FTZ R16, R17, R16 ;  /* 0x0000001011107221 */ /* 0x000fe20000010000 */
[----:B------:R-:W-:-:S03]  /*8500*/  MOV R17, UR19 ;  /* 0x0000001300117c02 */ /* 0x000fc60008000f00 */
[----:B------:R-:W-:Y:S01]  /*8510*/  FADD.FTZ R15, R16, R15 ;  /* 0x0000000f100f7221 */ /* 0x000fe20000010000 */
[----:B------:R-:W-:-:S03]  /*8520*/  MOV R16, UR18 ;  /* 0x0000001200107c02 */ /* 0x000fc60008000f00 */
[----:B------:R-:W-:Y:S02]  /*8530*/  FADD.FTZ R14, R15, R14 ;  /* 0x0000000e0f0e7221 */ /* 0x000fe40000010000 */
[----:B-1----:R-:W-:-:S04]  /*8540*/  IMAD.WIDE R6, R6, 0x10, R16 ;  /* 0x0000001006067825 */ /* 0x002fc800078e0210 */
[----:B------:R-:W-:-:S04]  /*8550*/  FADD.FTZ R13, R14, R13 ;  /* 0x0000000d0e0d7221 */ /* 0x000fc80000010000 */
[----:B------:R-:W-:-:S04]  /*8560*/  FADD.FTZ R12, R13, R12 ;  /* 0x0000000c0d0c7221 */ /* 0x000fc80000010000 */
[----:B------:R-:W-:-:S04]  /*8570*/  FADD.FTZ R11, R12, R11 ;  /* 0x0000000b0c0b7221 */ /* 0x000fc80000010000 */
[----:B------:R-:W-:-:S04]  /*8580*/  FADD.FTZ R10, R11, R10 ;  /* 0x0000000a0b0a7221 */ /* 0x000fc80000010000 */
[----:B------:R-:W-:Y:S01]  /*8590*/  FADD.FTZ R9, R10, R9 ;  /* 0x000000090a097221 */ /* 0x000fe20000010000 */
[----:B0-----:R0:W-:Y:S03]  /*85a0*/  STG.E.128 [R6.64], R28 ;  /* 0x0000001c06007986 */ /* 0x0011e6000c101d20 */
[----:B------:R-:W-:Y:S01]  /*85b0*/  FADD.FTZ R2, R9, R8 ;  /* 0x0000000809027221 */ /* 0x000fe20000010000 */
[----:B--2---:R0:W-:Y:S02]  /*85c0*/  STG.E.128 [R6.64+0x200], R48 ;  /* 0x0002003006007986 */ /* 0x0041e4000c101d20 */
[----:B0-----:R-:W-:Y:S01]  /*85d0*/  @!P0 CALL.REL.NOINC `(.L_x_2203) ;  /* 0x0000001000008944 */ /* 0x001fe20003c00000 */
[----:B------:R-:W-:Y:S05]  /*85e0*/  BRA `(.L_x_2285) ;  /* 0xffff854000007947 */ /* 0x000fea000383ffff */
.L_x_2203:
        /* <DEDUP_REMOVED lines=34> */
.L_x_2287:
[----:B0-----:R-:W-:Y:S05]  /*8810*/  BSYNC B0 ;  /* 0x0000000000007941 */ /* 0x001fea0003800000 */
.L_x_2286:
        /* <DEDUP_REMOVED lines=33> */
.L_x_2289:
[----:B------:R-:W3:Y:S02]  /*8a30*/  S2R R7, SR_TID.X ;  /* 0x0000000000077919 */ /* 0x000ee40000002100 */
.L_x_2290:
[----:B0-----:R-:W-:Y:S05]  /*8a40*/  BSYNC B0 ;  /* 0x0000000000007941 */ /* 0x001fea0003800000 */
.L_x_2288:
[----:B---3--:R-:W-:-:S13]  /*8a50*/  ISETP.GE.AND P0, PT, R7, c[0x0][0x16c], PT ;  /* 0x00005b0007007a0c */ /* 0x008fda0003f06270 */
[----:B------:R-:W-:Y:S05]  /*8a60*/  @P0 EXIT ;  /* 0x000000000000094d */ /* 0x000fea0003800000 */
[----:B------:R-:W-:Y:S02]  /*8a70*/  ULDC.64 UR6, c[0x0][0x288] ;  /* 0x0000a20000067ab9 */ /* 0x000fe40000000a00 */
[----:B------:R-:W-:Y:S02]  /*8a80*/  UIMAD UR16, UR16, UR6, URZ ;  /* 0x00000006101072a4 */ /* 0x000fe4000f8e023f */
[----:B-12---:R-:W-:Y:S02]  /*8a90*/  UIMAD.WIDE.U32 UR4, UR17, UR6, URZ ;  /* 0x00000006110472a5 */ /* 0x006fe4000f8e003f */
[----:B------:R-:W-:-:S04]  /*8aa0*/  UIMAD UR6, UR17, UR7, UR16 ;  /* 0x00000007110672a4 */ /* 0x000fc8000f8e0210 */
[----:B------:R-:W-:Y:S02]  /*8ab0*/  UIADD3 UR6, UR5, UR6, URZ ;  /* 0x0000000605067290 */ /* 0x000fe4000fffe03f */
.L_x_2291:
        /* <DEDUP_REMOVED lines=18> */
.L_x_2241:
[----:B------:R-:W-:Y:S01]  /*8be0*/  HFMA2.MMA R49, -RZ, RZ, 0, 5.9604644775390625e-08 ;  /* 0x00000001ff317435 */ /* 0x000fe200000001ff */
[----:B------:R-:W-:-:S02]  /*8bf0*/  MOV R164, R50 ;  /* 0x0000003200a47202 */ /* 0x000fc40000000f00 */
[----:B------:R-:W-:Y:S02]  /*8c00*/  MOV R162, RZ ;  /* 0x000000ff00a27202 */ /* 0x000fe40000000f00 */
[----:B------:R-:W-:Y:S02]  /*8c10*/  MOV R47, 0xffffffff ;  /* 0xffffffff002f7802 */ /* 0x000fe40000000f00 */
[----:B------:R-:W-:Y:S02]  /*8c20*/  MOV R44, 0x8c40 ;  /* 0x00008c40002c7802 */ /* 0x000fe40000000f00 */
[----:B-----5:R-:W-:Y:S05]  /*8c30*/  CALL.REL.NOINC `($__internal_92_$__cuda_sm70_shflsync_up) ;  /* 0x00000ee000007944 */ /* 0x020fea0003c00000 */
[----:B-1----:R-:W-:Y:S01]  /*8c40*/  MOV R53, R47 ;  /* 0x0000002f00357202 */ /* 0x002fe20000000f00 */
[----:B0-----:R-:W-:Y:S05]  /*8c50*/  BRA `(.L_x_2292) ;  /* 0xffffbcb000007947 */ /* 0x001fea000383ffff */
.L_x_2242:
[----:B------:R-:W-:Y:S01]  /*8c60*/  HFMA2.MMA R49, -RZ, RZ, 0, 5.9604644775390625e-08 ;  /* 0x00000001ff317435 */ /* 0x000fe200000001ff */
[----:B------:R-:W-:Y:S02]  /*8c70*/  MOV R164, R51 ;  /* 0x0000003300a47202 */ /* 0x000fe40000000f00 */
[----:B------:R-:W-:Y:S02]  /*8c80*/  MOV R162, RZ ;  /* 0x000000ff00a27202 */ /* 0x000fe40000000f00 */
[----:B------:R-:W-:-:S02]  /*8c90*/  MOV R47, 0xffffffff ;  /* 0xffffffff002f7802 */ /* 0x000fc40000000f00 */
[----:B------:R-:W-:Y:S02]  /*8ca0*/  MOV R44, 0x8cc0 ;  /* 0x00008cc0002c7802 */ /* 0x000fe40000000f00 */
[----:B01---5:R-:W-:Y:S05]  /*8cb0*/  CALL.REL.NOINC `($__internal_92_$__cuda_sm70_shflsync_up) ;  /* 0x00000e6000007944 */ /* 0x023fea0003c00000 */
        /* <DEDUP_REMOVED lines=10> */
[----:B------:R-:W-:Y:S05]  /*8d60*/  CALL.REL.NOINC `($__internal_92_$__cuda_sm70_shflsync_up) ;  /* 0x00000db000007944 */ /* 0x000fea0003c00000 */
[----:B0-----:R-:W-:Y:S01]  /*8d70*/  HFMA2.MMA R49, -RZ, RZ, 0, 1.1920928955078125e-07 ;  /* 0x00000002ff317435 */ /* 0x001fe200000001ff */
[----:B-1----:R-:W-:Y:S02]  /*8d80*/  MOV R48, R47 ;  /* 0x0000002f00307202 */ /* 0x002fe40000000f00 */
[----:B------:R-:W-:Y:S02]  /*8d90*/  MOV R164, R46 ;  /* 0x0000002e00a47202 */ /* 0x000fe40000000f00 */
[----:B------:R-:W-:Y:S02]  /*8da0*/  MOV R162, RZ ;  /* 0x000000ff00a27202 */ /* 0x000fe40000000f00 */
[----:B------:R-:W-:Y:S02]  /*8db0*/  MOV R47, 0xffffffff ;  /* 0xffffffff002f7802 */ /* 0x000fe40000000f00 */
[----:B------:R-:W-:-:S02]  /*8dc0*/  MOV R44, 0x8de0 ;  /* 0x00008de0002c7802 */ /* 0x000fc40000000f00 */
[----:B------:R-:W-:Y:S05]  /*8dd0*/  CALL.REL.NOINC `($__internal_92_$__cuda_sm70_shflsync_up) ;  /* 0x00000d4000007944 */ /* 0x000fea0003c00000 */
[----:B------:R-:W-:Y:S01]  /*8de0*/  ISETP.GE.AND P0, PT, R3, 0x2, PT ;  /* 0x000000020300780c */ /* 0x000fe20003f06270 */
[----:B0-----:R-:W-:Y:S01]  /*8df0*/  HFMA2.MMA R49, -RZ, RZ, 0, 2.384185791015625e-07 ;  /* 0x00000004ff317435 */ /* 0x001fe200000001ff */
[----:B------:R-:W-:-:S02]  /*8e00*/  MOV R162, RZ ;  /* 0x000000ff00a27202 */ /* 0x000fc40000000f00 */
[----:B------:R-:W-:-:S09]  /*8e10*/  MOV R44, 0x8e80 ;  /* 0x00008e80002c7802 */ /* 0x000fd20000000f00 */
[----:B-1----:R-:W-:Y:S01]  /*8e20*/  @P0 FFMA.FTZ R46, R53, R47, R46 ;  /* 0x0000002f352e0223 */ /* 0x002fe2000001002e */
[----:B------:R-:W-:Y:S01]  /*8e30*/  MOV R47, 0xffffffff ;  /* 0xffffffff002f7802 */ /* 0x000fe20000000f00 */
[----:B------:R-:W-:-:S03]  /*8e40*/  @P0 FMUL.FTZ R53, R48, R53 ;  /* 0x0000003530350220 */ /* 0x000fc60000410000 */
[----:B------:R-:W-:Y:S02]  /*8e50*/  MOV R160, R46 ;  /* 0x0000002e00a07202 */ /* 0x000fe40000000f00 */
[----:B------:R-:W-:Y:S02]  /*8e60*/  MOV R164, R53 ;  /* 0x0000003500a47202 */ /* 0x000fe40000000f00 */
[----:B------:R-:W-:Y:S05]  /*8e70*/  CALL.REL.NOINC `($__internal_92_$__cuda_sm70_shflsync_up) ;  /* 0x00000ca000007944 */ /* 0x000fea0003c00000 */
[----:B0-----:R-:W-:Y:S01]  /*8e80*/  HFMA2.MMA R49, -RZ, RZ, 0, 2.384185791015625e-07 ;  /* 0x00000004ff317435 */ /* 0x001fe200000001ff */
[----:B-1----:R-:W-:Y:S02]  /*8e90*/  MOV R46, R47 ;  /* 0x0000002f002e7202 */ /* 0x002fe40000000f00 */
[----:B------:R-:W-:Y:S02]  /*8ea0*/  MOV R164, R160 ;  /* 0x000000a000a47202 */ /* 0x000fe40000000f00 */
[----:B------:R-:W-:Y:S02]  /*8eb0*/  MOV R162, RZ ;  /* 0x000000ff00a27202 */ /* 0x000fe40000000f00 */
[----:B------:R-:W-:Y:S02]  /*8ec0*/  MOV R47, 0xffffffff ;  /* 0xffffffff002f7802 */ /* 0x000fe40000000f00 */
[----:B------:R-:W-:-:S02]  /*8ed0*/  MOV R44, 0x8ef0 ;  /* 0x00008ef0002c7802 */ /* 0x000fc40000000f00 */
[----:B------:R-:W-:Y:S05]  /*8ee0*/  CALL.REL.NOINC `($__internal_92_$__cuda_sm70_shflsync_up) ;  /* 0x00000c3000007944 */ /* 0x000fea0003c00000 */
        /* <DEDUP_REMOVED lines=8> */
[----:B------:R-:W-:Y:S05]  /*8f70*/  CALL.REL.NOINC `($__internal_92_$__cuda_sm70_shflsync_up) ;  /* 0x00000ba000007944 */ /* 0x000fea0003c00000 */
[----:B0-----:R-:W-:Y:S01]  /*8f80*/  HFMA2.MMA R49, -RZ, RZ, 0, 4.76837158203125e-07 ;  /* 0x00000008ff317435 */ /* 0x001fe200000001ff */
[----:B-1----:R-:W-:Y:S02]  /*8f90*/  MOV R46, R47 ;  /* 0x0000002f002e7202 */ /* 0x002fe40000000f00 */
[----:B------:R-:W-:Y:S02]  /*8fa0*/  MOV R164, R160 ;  /* 0x000000a000a47202 */ /* 0x000fe40000000f00 */
[----:B------:R-:W-:Y:S02]  /*8fb0*/  MOV R162, RZ ;  /* 0x000000ff00a27202 */ /* 0x000fe40000000f00 */
[----:B------:R-:W-:Y:S02]  /*8fc0*/  MOV R47, 0xffffffff ;  /* 0xffffffff002f7802 */ /* 0x000fe40000000f00 */
[----:B------:R-:W-:Y:S02]  /*8fd0*/  MOV R44, 0x8ff0 ;  /* 0x00008ff0002c7802 */ /* 0x000fe40000000f00 */
[----:B------:R-:W-:Y:S05]  /*8fe0*/  CALL.REL.NOINC `($__internal_92_$__cuda_sm70_shflsync_up) ;  /* 0x00000b3000007944 */ /* 0x000fea0003c00000 */
        /* <DEDUP_REMOVED lines=9> */
[----:B------:R-:W-:Y:S05]  /*9080*/  CALL.REL.NOINC `($__internal_92_$__cuda_sm70_shflsync_up) ;  /* 0x00000a9000007944 */ /* 0x000fea0003c00000 */
[----:B0-----:R-:W-:Y:S01]  /*9090*/  HFMA2.MMA R49, -RZ, RZ, 0, 9.5367431640625e-07 ;  /* 0x00000010ff317435 */ /* 0x001fe200000001ff */
[----:B-1----:R-:W-:Y:S02]  /*90a0*/  MOV R46, R47 ;  /* 0x0000002f002e7202 */ /* 0x002fe40000000f00 */
[----:B------:R-:W-:Y:S02]  /*90b0*/  MOV R164, R160 ;  /* 0x000000a000a47202 */ /* 0x000fe40000000f00 */
[----:B------:R-:W-:Y:S02]  /*90c0*/  MOV R162, RZ ;  /* 0x000000ff00a27202 */ /* 0x000fe40000000f00 */
[----:B------:R-:W-:Y:S02]  /*90d0*/  MOV R47, 0xffffffff ;  /* 0xffffffff002f7802 */ /* 0x000fe40000000f00 */
[----:B------:R-:W-:-:S02]  /*90e0*/  MOV R44, 0x9100 ;  /* 0x00009100002c7802 */ /* 0x000fc40000000f00 */
[----:B------:R-:W-:Y:S05]  /*90f0*/  CALL.REL.NOINC `($__internal_92_$__cuda_sm70_shflsync_up) ;  /* 0x00000a2000007944 */ /* 0x000fea0003c00000 */
[----:B01----:R-:W-:Y:S05]  /*9100*/  BRA `(.L_x_2293) ;  /* 0xffffb98000007947 */ /* 0x003fea000383ffff */
.L_x_2245:
[----:B0-----:R-:W-:Y:S01]  /*9110*/  HFMA2.MMA R49, -RZ, RZ, 0, 5.9604644775390625e-08 ;  /* 0x00000001ff317435 */ /* 0x001fe200000001ff */
[----:B------:R-:W-:-:S02]  /*9120*/  MOV R164, R53 ;  /* 0x0000003500a47202 */ /* 0x000fc40000000f00 */
[----:B------:R-:W-:Y:S02]  /*9130*/  MOV R162, RZ ;  /* 0x000000ff00a27202 */ /* 0x000fe40000000f00 */
[----:B-1----:R-:W-:Y:S02]  /*9140*/  MOV R47, 0xffffffff ;  /* 0xffffffff002f7802 */ /* 0x002fe40000000f00 */
[----:B------:R-:W-:Y:S02]  /*9150*/  MOV R44, 0x9170 ;  /* 0x00009170002c7802 */ /* 0x000fe40000000f00 */
[----:B-----5:R-:W-:Y:S05]  /*9160*/  CALL.REL.NOINC `($__internal_92_$__cuda_sm70_shflsync_up) ;  /* 0x000009b000007944 */ /* 0x020fea0003c00000 */
[----:B0-----:R-:W-:Y:S01]  /*9170*/  HFMA2.MMA R49, -RZ, RZ, 0, 5.9604644775390625e-08 ;  /* 0x00000001ff317435 */ /* 0x001fe200000001ff */
[----:B-1----:R-:W-:Y:S02]  /*9180*/  MOV R53, R47 ;  /* 0x0000002f00357202 */ /* 0x002fe40000000f00 */
[----:B------:R-:W-:Y:S02]  /*9190*/  MOV R164, R160 ;  /* 0x000000a000a47202 */ /* 0x000fe40000000f00 */
[----:B------:R-:W-:Y:S02]  /*91a0*/  MOV R162, RZ ;  /* 0x000000ff00a27202 */ /* 0x000fe40000000f00 */
[----:B------:R-:W-:-:S02]  /*91b0*/  MOV R47, 0xffffffff ;  /* 0xffffffff002f7802 */ /* 0x000fc40000000f00 */
[----:B------:R-:W-:Y:S02]  /*91c0*/  MOV R44, 0x91e0 ;  /* 0x000091e0002c7802 */ /* 0x000fe40000000f00 */
[----:B------:R-:W-:Y:S05]  /*91d0*/  CALL.REL.NOINC `($__internal_92_$__cuda_sm70_shflsync_up) ;  /* 0x0000094000007944 */ /* 0x000fea0003c00000 */
[----:B0-----:R-:W-:Y:S01]  /*91e0*/  HFMA2.MMA R49, -RZ, RZ, 0, 0 ;  /* 0x00000000ff317435 */ /* 0x001fe200000001ff */
[----:B-1----:R-:W-:Y:S02]  /*91f0*/  MOV R160, R47 ;  /* 0x0000002f00a07202 */ /* 0x002fe40000000f00 */
[----:B------:R-:W-:Y:S02]  /*9200*/  MOV R50, R98 ;  /* 0x0000006200327202 */ /* 0x000fe40000000f00 */
[----:B------:R-:W-:Y:S02]  /*9210*/  MOV R47, 0x1f ;  /* 0x0000001f002f7802 */ /* 0x000fe40000000f00 */
[----:B------:R-:W-:Y:S02]  /*9220*/  MOV R46, 0xffffffff ;  /* 0xffffffff002e7802 */ /* 0x000fe40000000f00 */
[----:B------:R-:W-:Y:S02]  /*9230*/  MOV R48, 0x9250 ;  /* 0x0000925000307802 */ /* 0x000fe40000000f00 */
[----:B------:R-:W-:Y:S05]  /*9240*/  CALL.REL.NOINC `($__internal_91_$__cuda_sm70_shflsync_idx_p) ;  /* 0x0000088000007944 */ /* 0x000fea0003c00000 */
[----:B0-----:R-:W-:Y:S01]  /*9250*/  HFMA2.MMA R49, -RZ, RZ, 0, 0 ;  /* 0x00000000ff317435 */ /* 0x001fe200000001ff */
[----:B-1----:R-:W-:-:S02]  /*9260*/  MOV R98, R47 ;  /* 0x0000002f00627202 */ /* 0x002fc40000000f00 */
[----:B------:R-:W-:Y:S02]  /*9270*/  MOV R50, R99 ;  /* 0x0000006300327202 */ /* 0x000fe40000000f00 */
[----:B------:R-:W-:Y:S02]  /*9280*/  MOV R47, 0x1f ;  /* 0x0000001f002f7802 */ /* 0x000fe40000000f00 */
[----:B------:R-:W-:Y:S02]  /*9290*/  MOV R46, 0xffffffff ;  /* 0xffffffff002e7802 */ /* 0x000fe40000000f00 */
[----:B------:R-:W-:Y:S02]  /*92a0*/  MOV R48, 0x92c0 ;  /* 0x000092c000307802 */ /* 0x000fe40000000f00 */
[----:B------:R-:W-:Y:S05]  /*92b0*/  CALL.REL.NOINC `($__internal_91_$__cuda_sm70_shflsync_idx_p) ;  /* 0x0000081000007944 */ /* 0x000fea0003c00000 */
[----:B01----:R-:W-:Y:S01]  /*92c0*/  MOV R49, R47 ;  /* 0x0000002f00317202 */ /* 0x003fe20000000f00 */
[----:B------:R-:W-:Y:S05]  /*92d0*/  BRA `(.L_x_2294) ;  /* 0xffffb92000007947 */ /* 0x000fea000383ffff */
.L_x_2248:
[----:B------:R-:W-:Y:S01]  /*92e0*/  HFMA2.MMA R48, -RZ, RZ, 0, 5.9604644775390625e-08 ;  /* 0x00000001ff307435 */ /* 0x000fe200000001ff */
[----:B------:R-:W-:Y:S02]  /*92f0*/  MOV R143, R52 ;  /* 0x00000034008f7202 */ /* 0x000fe40000000f00 */
[----:B------:R-:W-:-:S02]  /*9300*/  MOV R49, 0x1f ;  /* 0x0000001f00317802 */ /* 0x000fc40000000f00 */
[----:B------:R-:W-:Y:S02]  /*9310*/  MOV R162, 0xffffffff ;  /* 0xffffffff00a27802 */ /* 0x000fe40000000f00 */
[----:B------:R-:W-:Y:S02]  /*9320*/  MOV R46, 0x9340 ;  /* 0x00009340002e7802 */ /* 0x000fe40000000f00 */
[----:B-1----:R-:W-:Y:S05]  /*9330*/  CALL.REL.NOINC `($__internal_90_$__cuda_sm70_shflsync_down) ;  /* 0x0000075000007944 */ /* 0x002fea0003c00000 */
[----:B-1----:R-:W-:Y:S01]  /*9340*/  MOV R51, R162 ;  /* 0x000000a200337202 */ /* 0x002fe20000000f00 */
[----:B0-----:R-:W-:Y:S05]  /*9350*/  BRA `(.L_x_2295) ;  /* 0xffffbeb000007947 */ /* 0x001fea000383ffff */
.L_x_2249:
[----:B------:R-:W-:Y:S01]  /*9360*/  HFMA2.MMA R48, -RZ, RZ, 0, 5.9604644775390625e-08 ;  /* 0x00000001ff307435 */ /* 0x000fe200000001ff */
[----:B------:R-:W-:Y:S02]  /*9370*/  MOV R143, R53 ;  /* 0x00000035008f7202 */ /* 0x000fe40000000f00 */
[----:B------:R-:W-:Y:S02]  /*9380*/  MOV R49, 0x1f ;  /* 0x0000001f00317802 */ /* 0x000fe40000000f00 */
[----:B------:R-:W-:Y:S02]  /*9390*/  MOV R162, 0xffffffff ;  /* 0xffffffff00a27802 */ /* 0x000fe40000000f00 */
[----:B------:R-:W-:-:S02]  /*93a0*/  MOV R46, 0x93c0 ;  /* 0x000093c0002e7802 */ /* 0x000fc40000000f00 */
[----:B012---:R-:W-:Y:S05]  /*93b0*/  CALL.REL.NOINC `($__internal_90_$__cuda_sm70_shflsync_down) ;  /* 0x000006d000007944 */ /* 0x007fea0003c00000 */
        /* <DEDUP_REMOVED lines=9> */
[----:B------:R-:W-:Y:S05]  /*9450*/  CALL.REL.NOINC `($__internal_90_$__cuda_sm70_shflsync_down) ;  /* 0x0000063000007944 */ /* 0x000fea0003c00000 */
[----:B0-----:R-:W-:Y:S01]  /*9460*/  HFMA2.MMA R48, -RZ, RZ, 0, 1.1920928955078125e-07 ;  /* 0x00000002ff307435 */ /* 0x001fe200000001ff */
[----:B-1----:R-:W-:Y:S02]  /*9470*/  MOV R50, R162 ;  /* 0x000000a200327202 */ /* 0x002fe40000000f00 */
[----:B------:R-:W-:-:S02]  /*9480*/  MOV R143, R53 ;  /* 0x00000035008f7202 */ /* 0x000fc40000000f00 */
[----:B------:R-:W-:Y:S02]  /*9490*/  MOV R49, 0x1f ;  /* 0x0000001f00317802 */ /* 0x000fe40000000f00 */
[----:B------:R-:W-:Y:S02]  /*94a0*/  MOV R162, 0xffffffff ;  /* 0xffffffff00a27802 */ /* 0x000fe40000000f00 */
[----:B------:R-:W-:Y:S02]  /*94b0*/  MOV R46, 0x94d0 ;  /* 0x000094d0002e7802 */ /* 0x000fe40000000f00 */
[----:B------:R-:W-:Y:S05]  /*94c0*/  CALL.REL.NOINC `($__internal_90_$__cuda_sm70_shflsync_down) ;  /* 0x000005c000007944 */ /* 0x000fea0003c00000 */
[----:B-1----:R-:W-:Y:S01]  /*94d0*/  @!P3 FFMA.FTZ R53, R51, R162, R53 ;  /* 0x000000a23335b223 */ /* 0x002fe20000010035 */
[----:B0-----:R-:W-:Y:S01]  /*94e0*/  HFMA2.MMA R48, -RZ, RZ, 0, 2.384185791015625e-07 ;  /* 0x00000004ff307435 */ /* 0x001fe200000001ff */
[----:B------:R-:W-:Y:S01]  /*94f0*/  @!P3 FMUL.FTZ R51, R50, R51 ;  /* 0x000000333233b220 */ /* 0x000fe20000410000 */
[----:B------:R-:W-:Y:S02]  /*9500*/  MOV R49, 0x1f ;  /* 0x0000001f00317802 */ /* 0x000fe40000000f00 */
[----:B------:R-:W-:Y:S02]  /*9510*/  MOV R162, 0xffffffff ;  /* 0xffffffff00a27802 */ /* 0x000fe40000000f00 */
[----:B------:R-:W-:-:S02]  /*9520*/  MOV R143, R51 ;  /* 0x00000033008f7202 */ /* 0x000fc40000000f00 */
[----:B------:R-:W-:Y:S02]  /*9530*/  MOV R46, 0x9550 ;  /* 0x00009550002e7802 */ /* 0x000fe40000000f00 */
[----:B------:R-:W-:Y:S05]  /*9540*/  CALL.REL.NOINC `($__internal_90_$__cuda_sm70_shflsync_down) ;  /* 0x0000054000007944 */ /* 0x000fea0003c00000 */
[----:B0-----:R-:W-:Y:S01]  /*9550*/  HFMA2.MMA R48, -RZ, RZ, 0, 2.384185791015625e-07 ;  /* 0x00000004ff307435 */ /* 0x001fe200000001ff */
[----:B-1----:R-:W-:Y:S02]  /*9560*/  MOV R50, R162 ;  /* 0x000000a200327202 */ /* 0x002fe40000000f00 */
[----:B------:R-:W-:Y:S02]  /*9570*/  MOV R143, R53 ;  /* 0x00000035008f7202 */ /* 0x000fe40000000f00 */
[----:B------:R-:W-:Y:S02]  /*9580*/  MOV R49, 0x1f ;  /* 0x0000001f00317802 */ /* 0x000fe40000000f00 */
[----:B------:R-:W-:Y:S02]  /*9590*/  MOV R162, 0xffffffff ;  /* 0xffffffff00a27802 */ /* 0x000fe40000000f00 */
[----:B------:R-:W-:Y:S02]  /*95a0*/  MOV R46, 0x95c0 ;  /* 0x000095c0002e7802 */ /* 0x000fe40000000f00 */
[----:B------:R-:W-:Y:S05]  /*95b0*/  CALL.REL.NOINC `($__internal_90_$__cuda_sm70_shflsync_down) ;  /* 0x000004d000007944 */ /* 0x000fea0003c00000 */
        /* <DEDUP_REMOVED lines=8> */
[----:B------:R-:W-:Y:S05]  /*9640*/  CALL.REL.NOINC `($__internal_90_$__cuda_sm70_shflsync_down) ;  /* 0x0000044000007944 */ /* 0x000fea0003c00000 */
[----:B0-----:R-:W-:Y:S01]  /*9650*/  HFMA2.MMA R48, -RZ, RZ, 0, 4.76837158203125e-07 ;  /* 0x00000008ff307435 */ /* 0x001fe200000001ff */
[----:B-1----:R-:W-:Y:S02]  /*9660*/  MOV R50, R162 ;  /* 0x000000a200327202 */ /* 0x002fe40000000f00 */
[----:B------:R-:W-:Y:S02]  /*9670*/  MOV R143, R53 ;  /* 0x00000035008f7202 */ /* 0x000fe40000000f00 */
[----:B------:R-:W-:-:S02]  /*9680*/  MOV R49, 0x1f ;  /* 0x0000001f00317802 */ /* 0x000fc40000000f00 */
[----:B------:R-:W-:Y:S02]  /*9690*/  MOV R162, 0xffffffff ;  /* 0xffffffff00a27802 */ /* 0x000fe40000000f00 */
[----:B------:R-:W-:Y:S02]  /*96a0*/  MOV R46, 0x96c0 ;  /* 0x000096c0002e7802 */ /* 0x000fe40000000f00 */
[----:B------:R-:W-:Y:S05]  /*96b0*/  CALL.REL.NOINC `($__internal_90_$__cuda_sm70_shflsync_down) ;  /* 0x000003d000007944 */ /* 0x000fea0003c00000 */
        /* <DEDUP_REMOVED lines=8> */
[----:B------:R-:W-:Y:S05]  /*9740*/  CALL.REL.NOINC `($__internal_90_$__cuda_sm70_shflsync_down) ;  /* 0x0000034000007944 */ /* 0x000fea0003c00000 */
[----:B0-----:R-:W-:Y:S01]  /*9750*/  HFMA2.MMA R48, -RZ, RZ, 0, 9.5367431640625e-07 ;  /* 0x00000010ff307435 */ /* 0x001fe200000001ff */
[----:B-1----:R-:W-:Y:S02]  /*9760*/  MOV R53, R162 ;  /* 0x000000a200357202 */ /* 0x002fe40000000f00 */
[----:B------:R-:W-:Y:S02]  /*9770*/  MOV R143, R51 ;  /* 0x00000033008f7202 */ /* 0x000fe40000000f00 */
[----:B------:R-:W-:Y:S02]  /*9780*/  MOV R49, 0x1f ;  /* 0x0000001f00317802 */ /* 0x000fe40000000f00 */
[----:B------:R-:W-:Y:S02]  /*9790*/  MOV R162, 0xffffffff ;  /* 0xffffffff00a27802 */ /* 0x000fe40000000f00 */
[----:B------:R-:W-:Y:S02]  /*97a0*/  MOV R46, 0x97c0 ;  /* 0x000097c0002e7802 */ /* 0x000fe40000000f00 */
[----:B------:R-:W-:Y:S05]  /*97b0*/  CALL.REL.NOINC `($__internal_90_$__cuda_sm70_shflsync_down) ;  /* 0x000002d000007944 */ /* 0x000fea0003c00000 */
[----:B-1----:R-:W-:Y:S01]  /*97c0*/  @!P0 FFMA.FTZ R51, R52, R162, R51 ;  /* 0x000000a234338223 */ /* 0x002fe20000010033 */
[----:B0-----:R-:W-:Y:S01]  /*97d0*/  HFMA2.MMA R49, -RZ, RZ, 0, 0 ;  /* 0x00000000ff317435 */ /* 0x001fe200000001ff */
[----:B------:R-:W-:Y:S01]  /*97e0*/  @!P0 FMUL.FTZ R52, R53, R52 ;  /* 0x0000003435348220 */ /* 0x000fe20000410000 */
[----:B------:R-:W-:-:S02]  /*97f0*/  MOV R47, 0x1f ;  /* 0x0000001f002f7802 */ /* 0x000fc40000000f00 */
[----:B------:R-:W-:Y:S02]  /*9800*/  MOV R46, 0xffffffff ;  /* 0xffffffff002e7802 */ /* 0x000fe40000000f00 */
[----:B------:R-:W-:Y:S02]  /*9810*/  MOV R50, R52 ;  /* 0x0000003400327202 */ /* 0x000fe40000000f00 */
[----:B------:R-:W-:Y:S02]  /*9820*/  MOV R48, 0x9840 ;  /* 0x0000984000307802 */ /* 0x000fe40000000f00 */
[----:B------:R-:W-:Y:S05]  /*9830*/  CALL.REL.NOINC `($__internal_91_$__cuda_sm70_shflsync_idx_p) ;  /* 0x0000029000007944 */ /* 0x000fea0003c00000 */
[----:B0-----:R-:W-:Y:S01]  /*9840*/  HFMA2.MMA R49, -RZ, RZ, 0, 0 ;  /* 0x00000000ff317435 */ /* 0x001fe200000001ff */
[----:B-1----:R-:W-:Y:S02]  /*9850*/  MOV R99, R47 ;  /* 0x0000002f00637202 */ /* 0x002fe40000000f00 */
[----:B------:R-:W-:Y:S02]  /*9860*/  MOV R50, R51 ;  /* 0x0000003300327202 */ /* 0x000fe40000000f00 */
[----:B------:R-:W-:Y:S02]  /*9870*/  MOV R47, 0x1f ;  /* 0x0000001f002f7802 */ /* 0x000fe40000000f00 */
[----:B------:R-:W-:-:S02]  /*9880*/  MOV R46, 0xffffffff ;  /* 0xffffffff002e7802 */ /* 0x000fc40000000f00 */
[----:B------:R-:W-:Y:S02]  /*9890*/  MOV R48, 0x98b0 ;  /* 0x000098b000307802 */ /* 0x000fe40000000f00 */
[----:B------:R-:W-:Y:S05]  /*98a0*/  CALL.REL.NOINC `($__internal_91_$__cuda_sm70_shflsync_idx_p) ;  /* 0x0000022000007944 */ /* 0x000fea0003c00000 */
[----:B------:R-:W-:Y:S01]  /*98b0*/  HFMA2.MMA R48, -RZ, RZ, 0, 5.9604644775390625e-08 ;  /* 0x00000001ff307435 */ /* 0x000fe200000001ff */
[----:B-1----:R-:W-:Y:S02]  /*98c0*/  MOV R160, R47 ;  /* 0x0000002f00a07202 */ /* 0x002fe40000000f00 */
[----:B------:R-:W-:Y:S02]  /*98d0*/  MOV R143, R52 ;  /* 0x00000034008f7202 */ /* 0x000fe40000000f00 */
[----:B0-----:R-:W-:Y:S02]  /*98e0*/  MOV R49, 0x1f ;  /* 0x0000001f00317802 */ /* 0x001fe40000000f00 */
[----:B------:R-:W-:Y:S02]  /*98f0*/  MOV R162, 0xffffffff ;  /* 0xffffffff00a27802 */ /* 0x000fe40000000f00 */
[----:B------:R-:W-:Y:S02]  /*9900*/  MOV R46, 0x9920 ;  /* 0x00009920002e7802 */ /* 0x000fe40000000f00 */
[----:B------:R-:W-:Y:S05]  /*9910*/  CALL.REL.NOINC `($__internal_90_$__cuda_sm70_shflsync_down) ;  /* 0x0000017000007944 */ /* 0x000fea0003c00000 */
[----:B0-----:R-:W-:Y:S01]  /*9920*/  HFMA2.MMA R48, -RZ, RZ, 0, 5.9604644775390625e-08 ;  /* 0x00000001ff307435 */ /* 0x001fe200000001ff */
[----:B-1----:R-:W-:-:S02]  /*9930*/  MOV R50, R162 ;  /* 0x000000a200327202 */ /* 0x002fc40000000f00 */
[----:B------:R-:W-:Y:S02]  /*9940*/  MOV R143, R51 ;  /* 0x00000033008f7202 */ /* 0x000fe40000000f00 */
[----:B------:R-:W-:Y:S02]  /*9950*/  MOV R49, 0x1f ;  /* 0x0000001f00317802 */ /* 0x000fe40000000f00 */
[----:B------:R-:W-:Y:S02]  /*9960*/  MOV R162, 0xffffffff ;  /* 0xffffffff00a27802 */ /* 0x000fe40000000f00 */
[----:B------:R-:W-:Y:S02]  /*9970*/  MOV R46, 0x9990 ;  /* 0x00009990002e7802 */ /* 0x000fe40000000f00 */
[----:B------:R-:W-:Y:S05]  /*9980*/  CALL.REL.NOINC `($__internal_90_$__cuda_sm70_shflsync_down) ;  /* 0x0000010000007944 */ /* 0x000fea0003c00000 */
[----:B0-----:R-:W-:Y:S01]  /*9990*/  HFMA2.MMA R49, -RZ, RZ, 0, 0 ;  /* 0x00000000ff317435 */ /* 0x001fe200000001ff */
[----:B------:R-:W-:Y:S02]  /*99a0*/  MOV R143, R50 ;  /* 0x00000032008f7202 */ /* 0x000fe40000000f00 */
[----:B------:R-:W-:Y:S02]  /*99b0*/  MOV R50, R44 ;  /* 0x0000002c00327202 */ /* 0x000fe40000000f00 */
[----:B------:R-:W-:-:S02]  /*99c0*/  MOV R47, 0x1f ;  /* 0x0000001f002f7802 */ /* 0x000fc40000000f00 */
[----:B------:R-:W-:Y:S02]  /*99d0*/  MOV R46, 0xffffffff ;  /* 0xffffffff002e7802 */ /* 0x000fe40000000f00 */
[----:B------:R-:W-:Y:S02]  /*99e0*/  MOV R48, 0x9a00 ;  /* 0x00009a0000307802 */ /* 0x000fe40000000f00 */
[----:B-1----:R-:W-:Y:S05]  /*99f0*/  CALL.REL.NOINC `($__internal_91_$__cuda_sm70_shflsync_idx_p) ;  /* 0x000000d000007944 */ /* 0x002fea0003c00000 */
[----:B0-----:R-:W-:Y:S01]  /*9a00*/  HFMA2.MMA R49, -RZ, RZ, 0, 0 ;  /* 0x00000000ff317435 */ /* 0x001fe200000001ff */
[----:B-1----:R-:W-:Y:S02]  /*9a10*/  MOV R157, R47 ;  /* 0x0000002f009d7202 */ /* 0x002fe40000000f00 */
[----:B------:R-:W-:Y:S02]  /*9a20*/  MOV R50, R45 ;  /* 0x0000002d00327202 */ /* 0x000fe40000000f00 */
[----:B------:R-:W-:Y:S02]  /*9a30*/  MOV R47, 0x1f ;  /* 0x0000001f002f7802 */ /* 0x000fe40000000f00 */
[----:B------:R-:W-:Y:S02]  /*9a40*/  MOV R46, 0xffffffff ;  /* 0xffffffff002e7802 */ /* 0x000fe40000000f00 */
[----:B------:R-:W-:-:S02]  /*9a50*/  MOV R48, 0x9a70 ;  /* 0x00009a7000307802 */ /* 0x000fc40000000f00 */
[----:B------:R-:W-:Y:S05]  /*9a60*/  CALL.REL.NOINC `($__internal_91_$__cuda_sm70_shflsync_idx_p) ;  /* 0x0000006000007944 */ /* 0x000fea0003c00000 */
[----:B-1----:R-:W-:Y:S01]  /*9a70*/  MOV R51, R47 ;  /* 0x0000002f00337202 */ /* 0x002fe20000000f00 */
[----:B0-----:R-:W-:Y:S05]  /*9a80*/  BRA `(.L_x_2296) ;  /* 0xffffb92000007947 */ /* 0x001fea000383ffff */
        .weak           $__internal_90_$__cuda_sm70_shflsync_down
        .type           $__internal_90_$__cuda_sm70_shflsync_down,@function
        .size           $__internal_90_$__cuda_sm70_shflsync_down,($__internal_91_$__cuda_sm70_shflsync_idx_p - $__internal_90_$__cuda_sm70_shflsync_down)
$__internal_90_$__cuda_sm70_shflsync_down:
[----:B------:R-:W-:Y:S01]  /*9a90*/  HFMA2.MMA R47, -RZ, RZ, 0, 0 ;  /* 0x00000000ff2f7435 */ /* 0x000fe200000001ff */
[----:B------:R-:W-:Y:S04]  /*9aa0*/  WARPSYNC R162 ;  /* 0x000000a200007348 */ /* 0x000fe80003800000 */
[----:B------:R0:W1:Y:S01]  /*9ab0*/  SHFL.DOWN PT, R162, R143, R48, R49 ;  /* 0x080000308fa27389 */ /* 0x00006200000e0031 */
[----:B------:R-:W-:Y:S05]  /*9ac0*/  RET.REL.NODEC R46 `(_Z25selective_scan_bwd_kernelI32Selective_Scan_bwd_kernel_traitsILi128ELi16ELb1ELb1ELb1ELb1ELb0EN3c104HalfEfEEv12SSMParamsBwd) ;  /* 0xffff65302e007950 */ /* 0x000fea0003c3ffff */
        .weak           $__internal_91_$__cuda_sm70_shflsync_idx_p
        .type           $__internal_91_$__cuda_sm70_shflsync_idx_p,@function
        .size           $__internal_91_$__cuda_sm70_shflsync_idx_p,($__internal_92_$__cuda_sm70_shflsync_up - $__internal_91_$__cuda_sm70_shflsync_idx_p)
$__internal_91_$__cuda_sm70_shflsync_idx_p:
[----:B------:R-:W-:Y:S01]  /*9ad0*/  HFMA2.MMA R165, -RZ, RZ, 0, 0 ;  /* 0x00000000ffa57435 */ /* 0x000fe200000001ff */
[----:B------:R-:W-:Y:S01]  /*9ae0*/  MOV R164, R48 ;  /* 0x0000003000a47202 */ /* 0x000fe20000000f00 */
[----:B------:R-:W-:Y:S04]  /*9af0*/  WARPSYNC R46 ;  /* 0x0000002e00007348 */ /* 0x000fe80003800000 */
[----:B------:R0:W1:Y:S01]  /*9b00*/  SHFL.IDX PT, R47, R50, R49, R47 ;  /* 0x00000031322f7389 */ /* 0x00006200000e002f */
[----:B------:R-:W-:Y:S05]  /*9b10*/  RET.REL.NODEC R164 `(_Z25selective_scan_bwd_kernelI32Selective_Scan_bwd_kernel_traitsILi128ELi16ELb1ELb1ELb1ELb1ELb0EN3c104HalfEfEEv12SSMParamsBwd) ;  /* 0xffff64e0a4007950 */ /* 0x000fea0003c3ffff */
        .weak           $__internal_92_$__cuda_sm70_shflsync_up
        .type           $__internal_92_$__cuda_sm70_shflsync_up,@function
        .size           $__internal_92_$__cuda_sm70_shflsync_up,(.L_x_8904 - $__internal_92_$__cuda_sm70_shflsync_up)
$__internal_92_$__cuda_sm70_shflsync_up:
[----:B------:R-:W-:Y:S01]  /*9b20*/  MOV R45, 0x0 ;  /* 0x00000000002d7802 */ /* 0x000fe20000000f00 */
[----:B------:R-:W-:Y:S04]  /*9b30*/  WARPSYNC R47 ;  /* 0x0000002f00007348 */ /* 0x000fe80003800000 */
[----:B------:R0:W1:Y:S01]  /*9b40*/  SHFL.UP PT, R47, R164, R49, R162 ;  /* 0x04000031a42f7389 */ /* 0x00006200000e00a2 */
[----:B------:R-:W-:Y:S05]  /*9b50*/  RET.REL.NODEC R44 `(_Z25selective_scan_bwd_kernelI32Selective_Scan_bwd_kernel_traitsILi128ELi16ELb1ELb1ELb1ELb1ELb0EN3c104HalfEfEEv12SSMParamsBwd) ;  /* 0xffff64a02c007950 */ /* 0x000fea0003c3ffff */
.L_x_2297:
        /* <DEDUP_REMOVED lines=10> */
.L_x_8904:


//--------------------- .text._Z25selective_scan_bwd_kernelI32Selective_Scan_bwd_kernel_traitsILi128ELi16ELb1ELb1ELb1ELb1ELb1EN3c104HalfEfEEv12SSMParamsBwd --------------------------
	.section	.text._Z25selective_scan_bwd_kernelI32Selective_Scan_bwd_kernel_traitsILi128ELi16ELb1ELb1ELb1ELb1ELb1EN3c104HalfEfEEv12SSMParamsBwd,"ax",@progbits
	.sectioninfo	@"SHI_REGISTERS=168"
	.align	128
        .global         _Z25selective_scan_bwd_kernelI32Selective_Scan_bwd_kernel_traitsILi128ELi16ELb1ELb1ELb1ELb1ELb1EN3c104HalfEfEEv12SSMParamsBwd
        .type           _Z25selective_scan_bwd_kernelI32Selective_Scan_bwd_kernel_traitsILi128ELi16ELb1ELb1ELb1ELb1ELb1EN3c104HalfEfEEv12SSMParamsBwd,@function
        .size           _Z25selective_scan_bwd_kernelI32Selective_Scan_bwd_kernel_traitsILi128ELi16ELb1ELb1ELb1ELb1ELb1EN3c104HalfEfEEv12SSMParamsBwd,(.L_x_8907 - _Z25selective_scan_bwd_kernelI32Selective_Scan_bwd_kernel_traitsILi128ELi16ELb1ELb1ELb1ELb1ELb1EN3c104HalfEfEEv12SSMParamsBwd)
        .other          _Z25selective_scan_bwd_kernelI32Selective_Scan_bwd_kernel_traitsILi128ELi16ELb1ELb1ELb1ELb1ELb1EN3c104HalfEfEEv12SSMParamsBwd,@"STO_CUDA_ENTRY STV_DEFAULT"
_Z25selective_scan_bwd_kernelI32Selective_Scan_bwd_kernel_traitsILi128ELi16ELb1ELb1ELb1ELb1ELb1EN3c104HalfEfEEv12SSMParamsBwd:
.text._Z25selective_scan_bwd_kernelI32Selective_Scan_bwd_kernel_traitsILi128ELi16ELb1ELb1ELb1ELb1ELb1EN3c104HalfEfEEv12SSMParamsBwd:
        /* <DEDUP_REMOVED lines=31> */
[----:B------:R-:W-:Y:S01]  /*01f0*/  UISETP.NE.U32.AND UP0, UPT, URZ, UR4, UPT ;  /* 0x000000043f00728c */ /* 0x000fe2000bf05070 */
[----:B------:R-:W-:Y:S01]  /*0200*/  HFMA2.MMA R70, -RZ, RZ, 0, 0 ;  /* 0x00000000ff467435 */ /* 0x000fe200000001ff */
[----:B-1----:R-:W-:Y:S02]  /*0210*/  USHF.R.S32.HI UR12, URZ, 0x1f, UR13 ;  /* 0x0000001f3f0c7899 */ /* 0x002fe4000801140d */
[----:B------:R-:W-:Y:S02]  /*0220*/  UISETP.NE.AND.EX UP0, UPT, URZ, UR5, UPT, UP0 ;  /* 0x000000053f00728c */ /* 0x000fe4000bf05300 */
[----:B------:R-:W-:-:S02]  /*0230*/  UIMAD UR5, UR12, UR26, URZ ;  /* 0x0000001a0c0572a4 */ /* 0x000fc4000f8e023f */
[----:B------:R-:W-:Y:S02]  /*0240*/  UISETP.NE.U32.AND UP1, UPT, URZ, UR24, UPT ;  /* 0x000000183f00728c */ /* 0x000fe4000bf25070 */
[----:B------:R-:W-:Y:S02]  /*0250*/  UIMAD UR27, UR13, UR27, UR5 ;  /* 0x0000001b0d1b72a4 */ /* 0x000fe4000f8e0205 */
[----:B------:R-:W-:Y:S01]  /*0260*/  UISETP.NE.AND.EX UP1, UPT, URZ, UR25, UPT, UP1 ;  /* 0x000000193f00728c */ /* 0x000fe2000bf25310 */
[----:B0-----:R-:W0:Y:S01]  /*0270*/  MUFU.RCP R0, R0 ;  /* 0x0000000000007308 */ /* 0x001e220000001000 */
[----:B------:R-:W-:Y:S02]  /*0280*/  UISETP.NE.U32.AND UP2, UPT, URZ, UR34, UPT ;  /* 0x000000223f00728c */ /* 0x000fe4000bf45070 */
[----:B------:R-:W-:Y:S02]  /*0290*/  UIMAD.WIDE.U32 UR16, UR13, UR26, URZ ;  /* 0x0000001a0d1072a5 */ /* 0x000fe4000f8e003f */
[----:B------:R-:W-:-:S02]  /*02a0*/  ULDC.64 UR6, c[0x0][0x1d0] ;  /* 0x0000740000067ab9 */ /* 0x000fc40000000a00 */
[----:B------:R-:W-:Y:S02]  /*02b0*/  UISETP.NE.AND.EX UP2, UPT, URZ, UR35, UPT, UP2 ;  /* 0x000000233f00728c */ /* 0x000fe4000bf45320 */
[----:B------:R-:W-:Y:S02]  /*02c0*/  UIMAD UR4, UR12, UR6, URZ ;  /* 0x000000060c0472a4 */ /* 0x000fe4000f8e023f */
[----:B------:R-:W-:Y:S02]  /*02d0*/  UMOV UR30, URZ ;  /* 0x0000003f001e7c82 */ /* 0x000fe40008000000 */
[----:B------:R-:W-:Y:S02]  /*02e0*/  UIMAD.WIDE.U32 UR20, UR13, UR6, URZ ;  /* 0x000000060d1472a5 */ /* 0x000fe4000f8e003f */
[----:B------:R-:W-:Y:S01]  /*02f0*/  UIMAD UR4, UR13, UR7, UR4 ;  /* 0x000000070d0472a4 */ /* 0x000fe2000f8e0204 */
[----:B0-----:R-:W-:Y:S01]  /*0300*/  IADD3 R0, R0, 0xffffffe, RZ ;  /* 0x0ffffffe00007810 */ /* 0x001fe20007ffe0ff */
[----:B------:R-:W-:-:S02]  /*0310*/  @UP1 ULEA UR30, UP3, UR15, UR24, 0x2 ;  /* 0x000000180f1e1291 */ /* 0x000fc4000f86103f */
[----:B------:R-:W-:Y:S02]  /*0320*/  ULDC.64 UR6, c[0x0][0x278] ;  /* 0x00009e0000067ab9 */ /* 0x000fe40000000a00 */
[----:B------:R-:W-:Y:S01]  /*0330*/  UIMAD UR23, UR12, UR18, URZ ;  /* 0x000000120c1772a4 */ /* 0x000fe2000f8e023f */
[----:B------:R-:W0:Y:S01]  /*0340*/  F2I.FTZ.U32.TRUNC.NTZ R0, R0 ;  /* 0x0000000000007305 */ /* 0x000e22000021f000 */
[----:B------:R-:W-:Y:S02]  /*0350*/  UIMAD UR22, UR12, UR6, URZ ;  /* 0x000000060c1672a4 */ /* 0x000fe4000f8e023f */
[----:B------:R-:W-:Y:S02]  /*0360*/  UMOV UR31, URZ ;  /* 0x0000003f001f7c82 */ /* 0x000fe40008000000 */
[----:B------:R-:W-:Y:S02]  /*0370*/  @UP1 ULEA.HI.X UR31, UR15, UR25, UR14, 0x2, UP3 ;  /* 0x000000190f1f1291 */ /* 0x000fe400098f140e */
[----:B------:R-:W-:-:S02]  /*0380*/  UMOV UR32, URZ ;  /* 0x0000003f00207c82 */ /* 0x000fc40008000000 */
[----:B------:R-:W-:Y:S02]  /*0390*/  UIMAD.WIDE.U32 UR8, UR13, UR18, URZ ;  /* 0x000000120d0872a5 */ /* 0x000fe4000f8e003f */
[----:B------:R-:W-:Y:S02]  /*03a0*/  UIMAD UR23, UR13, UR19, UR23 ;  /* 0x000000130d1772a4 */ /* 0x000fe4000f8e0217 */
[----:B------:R-:W-:Y:S02]  /*03b0*/  @UP2 ULEA UR32, UP1, UR15, UR34, 0x2 ;  /* 0x000000220f202291 */ /* 0x000fe4000f82103f */
[----:B------:R-:W-:Y:S01]  /*03c0*/  ULDC.64 UR18, c[0x0][0x1b0] ;  /* 0x00006c0000127ab9 */ /* 0x000fe20000000a00 */
[----:B0-----:R0:W1:Y:S01]  /*03d0*/  R2UR UR5, R0 ;  /* 0x00000000000573c2 */ /* 0x00106200000e0000 */
[----:B------:R-:W-:Y:S02]  /*03e0*/  UIMAD.WIDE.U32 UR10, UR13, UR6, URZ ;  /* 0x000000060d0a72a5 */ /* 0x000fe4000f8e003f */
[----:B------:R-:W-:-:S02]  /*03f0*/  UIMAD UR22, UR13, UR7, UR22 ;  /* 0x000000070d1672a4 */ /* 0x000fc4000f8e0216 */
[----:B------:R-:W-:Y:S02]  /*0400*/  UIMAD.WIDE.U32 UR6, UR13, UR18, URZ ;  /* 0x000000120d0672a5 */ /* 0x000fe4000f8e003f */
[----:B------:R-:W-:Y:S01]  /*0410*/  UIMAD UR18, UR12, UR18, URZ ;  /* 0x000000120c1272a4 */ /* 0x000fe2000f8e023f */
[----:B0-----:R-:W-:Y:S01]  /*0420*/  IABS R0, UR15 ;  /* 0x0000000f00007c13 */ /* 0x001fe20008000000 */
[----:B------:R-:W-:Y:S02]  /*0430*/  UIADD3 UR21, UR21, UR4, URZ ;  /* 0x0000000415157290 */ /* 0x000fe4000fffe03f */
[----:B------:R-:W-:Y:S01]  /*0440*/  ULDC.64 UR24, c[0x0][0x1d8] ;  /* 0x0000760000187ab9 */ /* 0x000fe20000000a00 */
[----:B------:R0:W4:Y:S01]  /*0450*/  R2UR UR26, R0 ;  /* 0x00000000001a73c2 */ /* 0x00012200000e0000 */
[----:B------:R-:W-:Y:S02]  /*0460*/  UMOV UR4, URZ ;  /* 0x0000003f00047c82 */ /* 0x000fe40008000000 */
[----:B------:R-:W-:-:S02]  /*0470*/  UIMAD UR18, UR13, UR19, UR18 ;  /* 0x000000130d1272a4 */ /* 0x000fc4000f8e0212 */
[----:B------:R-:W-:Y:S02]  /*0480*/  UIMAD UR19, UR14, UR24, URZ ;  /* 0x000000180e1372a4 */ /* 0x000fe4000f8e023f */
[----:B------:R-:W-:Y:S01]  /*0490*/  UIMAD.WIDE.U32 UR20, UR15, UR24, UR20 ;  /* 0x000000180f1472a5 */ /* 0x000fe2000f8e0014 */
[----:B0-----:R-:W-:Y:S01]  /*04a0*/  MOV R0, RZ ;  /* 0x000000ff00007202 */ /* 0x001fe20000000f00 */
[----:B------:R-:W-:Y:S02]  /*04b0*/  UIMAD UR19, UR15, UR25, UR19 ;  /* 0x000000190f1372a4 */ /* 0x000fe4000f8e0213 */
[----:B------:R-:W-:Y:S02]  /*04c0*/  UIADD3 UR17, UR17, UR27, URZ ;  /* 0x0000001b11117290 */ /* 0x000fe4000fffe03f */
[----:B-1----:R-:W-:Y:S02]  /*04d0*/  UIADD3 UR34, URZ, -UR5, URZ ;  /* 0x800000053f227290 */ /* 0x002fe4000fffe03f */
[----:B------:R-:W-:-:S02]  /*04e0*/  ULDC.64 UR24, c[0x0][0x1e8] ;  /* 0x00007a0000187ab9 */ /* 0x000fc40000000a00 */
[----:B------:R-:W-:Y:S02]  /*04f0*/  UIMAD UR34, UR34, UR36, URZ ;  /* 0x00000024222272a4 */ /* 0x000fe4000f8e023f */
[----:B------:R-:W-:Y:S02]  /*0500*/  UIMAD UR27, UR14, UR24, URZ ;  /* 0x000000180e1b72a4 */ /* 0x000fe4000f8e023f */
[----:B------:R-:W-:Y:S02]  /*0510*/  UIMAD.WIDE.U32 UR4, UR5, UR34, UR4 ;  /* 0x00000022050472a5 */ /* 0x000fe4000f8e0004 */
[----:B------:R-:W-:Y:S02]  /*0520*/  UMOV UR33, URZ ;  /* 0x0000003f00217c82 */ /* 0x000fe40008000000 */
[----:B----4-:R-:W-:Y:S02]  /*0530*/  UIMAD.WIDE.U32 UR4, UR5, UR26, URZ ;  /* 0x0000001a050472a5 */ /* 0x010fe4000f8e003f */
[----:B------:R-:W-:-:S02]  /*0540*/  @UP2 ULEA.HI.X UR33, UR15, UR35, UR14, 0x2, UP1 ;  /* 0x000000230f212291 */ /* 0x000fc400088f140e */
[----:B------:R-:W-:Y:S02]  /*0550*/  UIMAD UR27, UR15, UR25, UR27 ;  /* 0x000000190f1b72a4 */ /* 0x000fe4000f8e021b */
[----:B------:R-:W-:Y:S02]  /*0560*/  UIMAD.WIDE.U32 UR24, UR15, UR24, UR16 ;  /* 0x000000180f1872a5 */ /* 0x000fe4000f8e0010 */
[----:B------:R-:W-:Y:S02]  /*0570*/  UMOV UR35, UR5 ;  /* 0x0000000500237c82 */ /* 0x000fe40008000000 */
[----:B------:R-:W-:Y:S02]  /*0580*/  UIADD3 UR16, -UR35, URZ, URZ ;  /* 0x0000003f23107290 */ /* 0x000fe4000fffe13f */
[----:B------:R-:W-:Y:S02]  /*0590*/  ULDC.64 UR4, c[0x0][0x280] ;  /* 0x0000a00000047ab9 */ /* 0x000fe40000000a00 */
[----:B------:R-:W-:-:S02]  /*05a0*/  UIMAD UR26, UR36, UR16, UR26 ;  /* 0x00000010241a72a4 */ /* 0x000fc4000f8e021a */
[----:B------:R-:W-:Y:S02]  /*05b0*/  ULDC UR34, c[0x0][0x174] ;  /* 0x00005d0000227ab9 */ /* 0x000fe40000000800 */
[----:B------:R-:W-:Y:S02]  /*05c0*/  UISETP.GT.U32.AND UP1, UPT, UR36, UR26, UPT ;  /* 0x0000001a2400728c */ /* 0x000fe4000bf24070 */
[----:B------:R-:W-:Y:S02]  /*05d0*/  UIMAD UR17, UR14, UR4, URZ ;  /* 0x000000040e1172a4 */ /* 0x000fe4000f8e023f */
[----:B------:R-:W-:Y:S02]  /*05e0*/  UIADD3 UR11, UR11, UR22, URZ ;  /* 0x000000160b0b7290 */ /* 0x000fe4000fffe03f */
[----:B------:R-:W-:Y:S02]  /*05f0*/  ULEA UR16, UR34, 0xfffff800, 0xb ;  /* 0xfffff80022107891 */ /* 0x000fe4000f8e583f */
[----:B------:R-:W-:-:S02]  /*0600*/  UIMAD UR37, UR15, UR5, UR17 ;  /* 0x000000050f2572a4 */ /* 0x000fc4000f8e0211 */
[----:B------:R-:W-:Y:S02]  /*0610*/  USHF.R.S32.HI UR22, URZ, 0x1f, UR16 ;  /* 0x0000001f3f167899 */ /* 0x000fe40008011410 */
[----:B------:R-:W-:Y:S02]  /*0620*/  @!UP1 UIADD3 UR26, UR26, -UR36, URZ ;  /* 0x800000241a1a9290 */ /* 0x000fe4000fffe03f */
[----:B------:R-:W-:Y:S02]  /*0630*/  UIADD3 UR17, UP2, UR16, UR20, URZ ;  /* 0x0000001410117290 */ /* 0x000fe4000ff5e03f */
[----:B------:R-:W-:Y:S02]  /*0640*/  UIMAD.WIDE.U32 UR4, UR15, UR4, UR10 ;  /* 0x000000040f0472a5 */ /* 0x000fe4000f8e000a */
[----:B------:R-:W-:Y:S02]  /*0650*/  UISETP.GE.U32.AND UP3, UPT, UR26, UR36, UPT ;  /* 0x000000241a00728c */ /* 0x000fe4000bf66070 */
[----:B------:R-:W-:-:S02]  /*0660*/  ULDC.64 UR10, c[0x0][0x240] ;  /* 0x00009000000a7ab9 */ /* 0x000fc40000000a00 */
[----:B------:R-:W-:Y:S02]  /*0670*/  UIADD3.X UR19, UR22, UR21, UR19, UP2, !UPT ;  /* 0x0000001516137290 */ /* 0x000fe400097fe413 */
[----:B------:R-:W-:Y:S02]  /*0680*/  ULDC UR39, c[0x0][0x178] ;  /* 0x00005e0000277ab9 */ /* 0x000fe40000000800 */
[----:B------:R-:W-:Y:S02]  /*0690*/  ULEA UR20, UP2, UR17, UR10, 0x1 ;  /* 0x0000000a11147291 */ /* 0x000fe4000f84083f */
[----:B------:R-:W-:Y:S02]  /*06a0*/  ULOP3.LUT UR38, UR15, UR39, URZ, 0x3c, !UPT ;  /* 0x000000270f267292 */ /* 0x000fe4000f8e3c3f */
[----:B------:R-:W-:Y:S02]  /*06b0*/  ULEA.HI.X UR17, UR17, UR11, UR19, 0x1, UP2 ;  /* 0x0000000b11117291 */ /* 0x000fe400090f0c13 */
[----:B------:R-:W-:-:S02]  /*06c0*/  @!UP1 UIADD3 UR35, UR35, 0x1, URZ ;  /* 0x0000000123239890 */ /* 0x000fc4000fffe03f */
[----:B------:R-:W-:Y:S02]  /*06d0*/  UIADD3 UR19, UP4, UR16, UR24, URZ ;  /* 0x0000001810137290 */ /* 0x000fe4000ff9e03f */
[----:B------:R-:W-:Y:S02]  /*06e0*/  UISETP.GE.AND UP2, UPT, UR38, URZ, UPT ;  /* 0x0000003f2600728c */ /* 0x000fe4000bf46270 */
[----:B------:R-:W-:Y:S02]  /*06f0*/  ULDC.64 UR10, c[0x0][0x248] ;  /* 0x00009200000a7ab9 */ /* 0x000fe40000000a00 */
[----:B------:R-:W-:Y:S02]  /*0700*/  @UP3 UIADD3 UR35, UR35, 0x1, URZ ;  /* 0x0000000123233890 */ /* 0x000fe4000fffe03f */
[----:B------:R-:W-:Y:S02]  /*0710*/  UIADD3.X UR27, UR22, UR25, UR27, UP4, !UPT ;  /* 0x00000019161b7290 */ /* 0x000fe4000a7fe41b */
[----:B------:R-:W-:-:S02]  /*0720*/  UISETP.NE.AND UP1, UPT, URZ, UR39, UPT ;  /* 0x000000273f00728c */ /* 0x000fc4000bf25270 */
[----:B------:R-:W-:Y:S02]  /*0730*/  ULEA UR21, UP4, UR19, UR10, 0x1 ;  /* 0x0000000a13157291 */ /* 0x000fe4000f88083f */
[----:B------:R-:W-:Y:S02]  /*0740*/  ULDC.64 UR24, c[0x0][0x308] ;  /* 0x0000c20000187ab9 */ /* 0x000fe40000000a00 */
[----:B------:R-:W-:Y:S02]  /*0750*/  ULEA.HI.X UR19, UR19, UR11, UR27, 0x1, UP4 ;  /* 0x0000000b13137291 */ /* 0x000fe4000a0f0c1b */
[----:B------:R-:W-:Y:S02]  /*0760*/  UIADD3 UR27, UR9, UR23, URZ ;  /* 0x00000017091b7290 */ /* 0x000fe4000fffe03f */
[----:B------:R-:W-:Y:S02]  /*0770*/  UMOV UR11, UR35 ;  /* 0x00000023000b7c82 */ /* 0x000fe40008000000 */
[----:B------:R-:W-:-:S02]  /*0780*/  @!UP2 UIADD3 UR11, -UR11, URZ, URZ ;  /* 0x0000003f0b0ba290 */ /* 0x000fc4000fffe13f */
[----:B------:R-:W-:Y:S02]  /*0790*/  UIADD3 UR23, UP2, UR16, UR4, URZ ;  /* 0x0000000410177290 */ /* 0x000fe4000ff5e03f */
[----:B------:R-:W-:Y:S02]  /*07a0*/  @!UP1 ULOP3.LUT UR11, URZ, UR39, URZ, 0x33, !UPT ;  /* 0x000000273f0b9292 */ /* 0x000fe4000f8e333f */
[----:B------:R-:W-:Y:S02]  /*07b0*/  UIADD3.X UR26, UR22, UR5, UR37, UP2, !UPT ;  /* 0x00000005161a7290 */ /* 0x000fe400097fe425 */
[----:B------:R-:W-:Y:S02]  /*07c0*/  ULEA UR9, UP1, UR23, UR24, 0x1 ;  /* 0x0000001817097291 */ /* 0x000fe4000f82083f */
[----:B------:R-:W-:Y:S02]  /*07d0*/  USHF.R.S32.HI UR10, URZ, 0x1f, UR11 ;  /* 0x0000001f3f0a7899 */ /* 0x000fe4000801140b */
[----:B------:R-:W-:-:S02]  /*07e0*/  ULDC.64 UR4, c[0x0][0x1a8] ;  /* 0x00006a0000047ab9 */ /* 0x000fc40000000a00 */
[----:B------:R-:W-:Y:S02]  /*07f0*/  UIMAD UR35, UR10, UR4, URZ ;  /* 0x000000040a2372a4 */ /* 0x000fe4000f8e023f */
[----:B------:R-:W-:Y:S02]  /*0800*/  ULEA.HI.X UR23, UR23, UR25, UR26, 0x1, UP1 ;  /* 0x0000001917177291 */ /* 0x000fe400088f0c1a */
[----:B------:R-:W-:Y:S02]  /*0810*/  UIMAD UR35, UR11, UR5, UR35 ;  /* 0x000000050b2372a4 */ /* 0x000fe4000f8e0223 */
[----:B------:R-:W-:Y:S02]  /*0820*/  UMOV UR26, UR8 ;  /* 0x00000008001a7c82 */ /* 0x000fe40008000000 */
[----:B------:R-:W-:Y:S02]  /*0830*/  UIMAD.WIDE.U32 UR24, UR11, UR4, UR26 ;  /* 0x000000040b1872a5 */ /* 0x000fe4000f8e001a */
[----:B------:R-:W-:-:S02]  /*0840*/  UIADD3 UR7, UR7, UR18, URZ ;  /* 0x0000001207077290 */ /* 0x000fc4000fffe03f */
[----:B------:R-:W-:Y:S02]  /*0850*/  UIADD3 UR18, UP1, UR16, UR24, URZ ;  /* 0x0000001810127290 */ /* 0x000fe4000ff3e03f */
[----:B------:R-:W-:Y:S02]  /*0860*/  ULDC.64 UR26, c[0x0][0x1c8] ;  /* 0x00007200001a7ab9 */ /* 0x000fe40000000a00 */
[----:B------:R-:W-:Y:S02]  /*0870*/  UIADD3 UR24, UR25, UR35, URZ ;  /* 0x0000002319187290 */ /* 0x000fe4000fffe03f */
[----:B------:R-:W-:Y:S02]  /*0880*/  ULDC.64 UR4, c[0x0][0x228] ;  /* 0x00008a0000047ab9 */ /* 0x000fe40000000a00 */
[----:B------:R-:W-:Y:S02]  /*0890*/  UIMAD UR35, UR10, UR26, URZ ;  /* 0x0000001a0a2372a4 */ /* 0x000fe4000f8e023f */
[----:B------:R-:W-:-:S02]  /*08a0*/  ULEA UR8, UP2, UR18, UR4, 0x1 ;  /* 0x0000000412087291 */ /* 0x000fc4000f84083f */
[----:B------:R-:W-:Y:S02]  /*08b0*/  UIADD3.X UR4, UR22, UR24, URZ, UP1, !UPT ;  /* 0x0000001816047290 */ /* 0x000fe40008ffe43f */
[----:B------:R-:W-:Y:S02]  /*08c0*/  UIMAD.WIDE.U32 UR24, UR11, UR26, UR6 ;  /* 0x0000001a0b1872a5 */ /* 0x000fe4000f8e0006 */
[----:B------:R-:W-:Y:S02]  /*08d0*/  UIMAD UR27, UR11, UR27, UR35 ;  /* 0x0000001b0b1b72a4 */ /* 0x000fe4000f8e0223 */
[----:B------:R-:W-:Y:S02]  /*08e0*/  UIADD3 UR16, UP1, UR16, UR24, URZ ;  /* 0x0000001810107290 */ /* 0x000fe4000ff3e03f */
[----:B------:R-:W-:Y:S02]  /*08f0*/  UIADD3 UR25, UR25, UR27, URZ ;  /* 0x0000001b19197290 */ /* 0x000fe4000fffe03f */
[----:B------:R-:W-:-:S02]  /*0900*/  ULEA.HI.X UR26, UR18, UR5, UR4, 0x1, UP2 ;  /* 0x00000005121a7291 */ /* 0x000fc400090f0c04 */
        /* <DEDUP_REMOVED lines=8> */
[----:B------:R-:W-:Y:S02]  /*0990*/  ULEA.HI.X UR25, UR16, UR7, UR25, 0x1, UP2 ;  /* 0x0000000710197291 */ /* 0x000fe400090f0c19 */
[----:B------:R-:W-:Y:S02]  /*09a0*/  ULDC.64 UR40, c[0x0][0x260] ;  /* 0x0000980000287ab9 */ /* 0x000fe40000000a00 */
[----:B------:R-:W-:Y:S02]  /*09b0*/  ULDC UR7, c[0x0][0x16c] ;  /* 0x00005b0000077ab9 */ /* 0x000fe40000000800 */
[----:B------:R-:W-:-:S02]  /*09c0*/  @UP0 UIMAD UR6, UR6, UR7, URZ ;  /* 0x00000007060602a4 */ /* 0x000fc4000f8e023f */
        /* <DEDUP_REMOVED lines=9> */
[----:B0-----:R-:W0:Y:S01]  /*0a60*/  S2R R2, SR_TID.X ;  /* 0x0000000000027919 */ /* 0x001e220000002100 */
[----:B------:R-:W-:Y:S01]  /*0a70*/  MOV R0, RZ ;  /* 0x000000ff00007202 */ /* 0x000fe20000000f00 */
[----:B------:R-:W-:Y:S01]  /*0a80*/  UMOV UR18, UR21 ;  /* 0x0000001500127c82 */ /* 0x000fe20008000000 */
[----:B------:R-:W-:Y:S01]  /*0a90*/  MOV R70, RZ ;  /* 0x000000ff00467202 */ /* 0x000fe20000000f00 */
[----:B------:R-:W3:Y:S01]  /*0aa0*/  S2R R3, SR_LANEID ;  /* 0x0000000000037919 */ /* 0x000ee20000000000 */
[----:B------:R-:W-:-:S02]  /*0ab0*/  UMOV UR16, UR20 ;  /* 0x0000001400107c82 */ /* 0x000fc40008000000 */
[----:B------:R-:W-:Y:S02]  /*0ac0*/  UMOV UR21, UR23 ;  /* 0x0000001700157c82 */ /* 0x000fe40008000000 */
[----:B------:R-:W-:Y:S02]  /*0ad0*/  UMOV UR20, UR9 ;  /* 0x0000000900147c82 */ /* 0x000fe40008000000 */
[----:B------:R-:W-:Y:S02]  /*0ae0*/  UMOV UR22, UR8 ;  /* 0x0000000800167c82 */ /* 0x000fe40008000000 */
[----:B------:R-:W-:Y:S02]  /*0af0*/  UMOV UR23, UR26 ;  /* 0x0000001a00177c82 */ /* 0x000fe40008000000 */
[----:B------:R-:W-:Y:S01]  /*0b00*/  UMOV UR6, URZ ;  /* 0x0000003f00067c82 */ /* 0x000fe20008000000 */
[----:B0-----:R-:W-:-:S04]  /*0b10*/  SHF.R.S32.HI R5, RZ, 0x1f, R2 ;  /* 0x0000001fff057819 */ /* 0x001fc80000011402 */
[----:B------:R-:W-:-:S04]  /*0b20*/  LEA.HI R4, R5, R2, RZ, 0x5 ;  /* 0x0000000205047211 */ /* 0x000fc800078f28ff */
[----:B---3--:R-:W-:Y:S02]  /*0b30*/  SHF.R.S32.HI R4, RZ, 0x5, R4 ;  /* 0x00000005ff047819 */ /* 0x008fe40000011404 */
.L_x_2381:
        /* <DEDUP_REMOVED lines=16> */
[----:B---3--:R-:W-:Y:S04]  /*0c40*/  STS.128 [R6], R12 ;  /* 0x0000000c06007388 */ /* 0x008fe80000000c00 */
[----:B----4-:R0:W-:Y:S01]  /*0c50*/  STS.128 [R6+0x200], R16 ;  /* 0x0002001006007388 */ /* 0x0101e20000000c00 */
[----:B------:R-:W-:-:S06]  /*0c60*/  NOP ;  /* 0x0000000000007918 */ /* 0x000fcc0000000000 */
[----:B------:R-:W-:Y:S04]  /*0c70*/  LDS.128 R40, [R8] ;  /* 0x0000000008287984 */ /* 0x000fe80000000c00 */
[----:B------:R-:W-:Y:S04]  /*0c80*/  LDS.128 R36, [R8+0x10] ;  /* 0x0000100008247984 */ /* 0x000fe80000000c00 */
        /* <DEDUP_REMOVED lines=9> */
[----:B------:R-:W3:Y:S04]  /*0d20*/  LDS.128 R12, [R8] ;  /* 0x00000000080c7984 */ /* 0x000ee80000000c00 */
[----:B------:R-:W4:Y:S04]  /*0d30*/  LDS.128 R24, [R8+0x10] ;  /* 0x0000100008187984 */ /* 0x000f280000000c00 */
        /* <DEDUP_REMOVED lines=28> */
[----:B-----5:R0:W-:Y:S04]  /*0f00*/  STS.128 [R6], R16 ;  /* 0x0000001006007388 */ /* 0x0201e80000000c00 */
[----:B--2---:R2:W-:Y:S01]  /*0f10*/  STS.128 [R6+0x200], R32 ;  /* 0x0002002006007388 */ /* 0x0045e20000000c00 */
        /* <DEDUP_REMOVED lines=34> */
.L_x_2300:
[----:B--2-4-:R-:W-:Y:S05]  /*1140*/  BSYNC B0 ;  /* 0x0000000000007941 */ /* 0x014fea0003800000 */
.L_x_2299:
        /* <DEDUP_REMOVED lines=36> */
.L_x_2302:
[----:B------:R-:W-:Y:S05]  /*1390*/  BSYNC B0 ;  /* 0x0000000000007941 */ /* 0x000fea0003800000 */
.L_x_2301:
        /* <DEDUP_REMOVED lines=36> */
.L_x_2304:
[----:B------:R-:W-:Y:S05]  /*15e0*/  BSYNC B0 ;  /* 0x0000000000007941 */ /* 0x000fea0003800000 */
.L_x_2303:
        /* <DEDUP_REMOVED lines=36> */
.L_x_2306:
[----:B------:R-:W-:Y:S05]  /*1830*/  BSYNC B0 ;  /* 0x0000000000007941 */ /* 0x000fea0003800000 */
.L_x_2305:
        /* <DEDUP_REMOVED lines=36> */
.L_x_2308:
[----:B------:R-:W-:Y:S05]  /*1a80*/  BSYNC B0 ;  /* 0x0000000000007941 */ /* 0x000fea0003800000 */
.L_x_2307:
        /* <DEDUP_REMOVED lines=36> */
.L_x_2310:
[----:B------:R-:W-:Y:S05]  /*1cd0*/  BSYNC B0 ;  /* 0x0000000000007941 */ /* 0x000fea0003800000 */
.L_x_2309:
        /* <DEDUP_REMOVED lines=36> */
.L_x_2312:
[----:B------:R-:W-:Y:S05]  /*1f20*/  BSYNC B0 ;  /* 0x0000000000007941 */ /* 0x000fea0003800000 */
.L_x_2311:
        /* <DEDUP_REMOVED lines=36> */
.L_x_2314:
[----:B------:R-:W-:Y:S05]  /*2170*/  BSYNC B0 ;  /* 0x0000000000007941 */ /* 0x000fea0003800000 */
.L_x_2313:
        /* <DEDUP_REMOVED lines=36> */
.L_x_2316:
[----:B------:R-:W-:Y:S05]  /*23c0*/  BSYNC B0 ;  /* 0x0000000000007941 */ /* 0x000fea0003800000 */
.L_x_2315:
        /* <DEDUP_REMOVED lines=34> */
.L_x_2318:
[----:B------:R-:W-:Y:S05]  /*25f0*/  BSYNC B0 ;  /* 0x0000000000007941 */ /* 0x000fea0003800000 */
.L_x_2317:
        /* <DEDUP_REMOVED lines=33> */
.L_x_2320:
[----:B------:R-:W-:Y:S05]  /*2810*/  BSYNC B0 ;  /* 0x0000000000007941 */ /* 0x000fea0003800000 */
.L_x_2319:
        /* <DEDUP_REMOVED lines=33> */
.L_x_2322:
[----:B------:R-:W-:Y:S05]  /*2a30*/  BSYNC B0 ;  /* 0x0000000000007941 */ /* 0x000fea0003800000 */
.L_x_2321:
        /* <DEDUP_REMOVED lines=33> */
.L_x_2324:
[----:B------:R-:W-:Y:S05]  /*2c50*/  BSYNC B0 ;  /* 0x0000000000007941 */ /* 0x000fea0003800000 */
.L_x_2323:
        /* <DEDUP_REMOVED lines=33> */
.L_x_2326:
[----:B------:R-:W-:Y:S05]  /*2e70*/  BSYNC B0 ;  /* 0x0000000000007941 */ /* 0x000fea0003800000 */
.L_x_2325:
        /* <DEDUP_REMOVED lines=33> */
.L_x_2328:
[----:B------:R-:W-:Y:S05]  /*3090*/  BSYNC B0 ;  /* 0x0000000000007941 */ /* 0x000fea0003800000 */
.L_x_2327:
        /* <DEDUP_REMOVED lines=33> */
.L_x_2330:
[----:B------:R-:W-:Y:S05]  /*32b0*/  BSYNC B0 ;  /* 0x0000000000007941 */ /* 0x000fea0003800000 */
.L_x_2329:
[----:B------:R-:W-:Y:S01]  /*32c0*/  ULEA UR34, UR26, 0xfffff800, 0xb ;  /* 0xfffff8001a227891 */ /* 0x000fe2000f8e583f */
[----:B------:R-:W0:Y:S01]  /*32d0*/  LDS.128 R44, [R8] ;  /* 0x00000000082c7984 */ /* 0x000e220000000c00 */
[----:B------:R-:W-:Y:S02]  /*32e0*/  ULDC.64 UR36, c[0x0][0x1f0] ;  /* 0x00007c0000247ab9 */ /* 0x000fe40000000a00 */
[----:B------:R-:W-:Y:S01]  /*32f0*/  UIMAD UR7, UR12, UR36, URZ ;  /* 0x000000240c0772a4 */ /* 0x000fe2000f8e023f */
[----:B------:R-:W-:Y:S01]  /*3300*/  LDS.128 R28, [R8+0x10] ;  /* 0x00001000081c7984 */ /* 0x000fe20000000c00 */
[----:B------:R-:W-:Y:S02]  /*3310*/  USHF.R.S32.HI UR35, URZ, 0x1f, UR34 ;  /* 0x0000001f3f237899 */ /* 0x000fe40008011422 */
[----:B------:R-:W-:Y:S02]  /*3320*/  UIMAD UR7, UR13, UR37, UR7 ;  /* 0x000000250d0772a4 */ /* 0x000fe4000f8e0207 */
[----:B------:R-:W-:-:S02]  /*3330*/  UIMAD.WIDE.U32 UR36, UR13, UR36, UR34 ;  /* 0x000000240d2472a5 */ /* 0x000fc4000f8e0022 */
        /* <DEDUP_REMOVED lines=38> */
[----:B------:R-:W0:Y:S04]  /*35a0*/  LDS.128 R56, [R8] ;  /* 0x0000000008387984 */ /* 0x000e280000000c00 */
[----:B------:R-:W2:Y:S04]  /*35b0*/  LDS.128 R32, [R8+0x10] ;  /* 0x0000100008207984 */ /* 0x000ea80000000c00 */
        /* <DEDUP_REMOVED lines=33> */
[----:B------:R-:W1:Y:S01]  /*37d0*/  MUFU.RCP R58, R58 ;  /* 0x0000003a003a7308 */ /* 0x000e620000001000 */
[----:B------:R-:W-:-:S07]  /*37e0*/  FMUL.FTZ R59, R81, -1.4426950216293334961 ;  /* 0xbfb8aa3b513b7820 */ /* 0x000fce0000410000 */
[----:B------:R2:W3:Y:S01]  /*37f0*/  MUFU.EX2 R80, R60 ;  /* 0x0000003c00507308 */ /* 0x0004e20000000800 */
[----:B0-----:R-:W-:-:S07]  /*3800*/  FMUL.FTZ R61, R102, R89 ;  /* 0x00000059663d7220 */ /* 0x001fce0000410000 */
[----:B------:R-:W0:Y:S01]  /*3810*/  MUFU.RCP R94, R94 ;  /* 0x0000005e005e7308 */ /* 0x000e220000001000 */
[----:B--2---:R-:W-:Y:S01]  /*3820*/  FMUL.FTZ R60, R76, R87 ;  /* 0x000000574c3c7220 */ /* 0x004fe20000410000 */
[----:B------:R-:W-:-:S03]  /*3830*/  HADD2.F32 R7, -RZ, R32.H1_H1 ;  /* 0x30000020ff077230 */ /* 0x000fc60000004100 */
[----:B------:R-:W-:-:S03]  /*3840*/  FMUL.FTZ R25, R85, R60 ;  /* 0x0000003c55197220 */ /* 0x000fc60000410000 */
[----:B------:R2:W-:Y:S01]  /*3850*/  MUFU.EX2 R84, R26 ;  /* 0x0000001a00547308 */ /* 0x0005e20000000800 */
[----:B------:R-:W-:Y:S01]  /*3860*/  FADD.FTZ R73, R73, 1 ;  /* 0x3f80000049497421 */ /* 0x000fe20000010000 */
[----:B------:R-:W-:-:S06]  /*3870*/  HADD2.F32 R32, -RZ, R40.H1_H1 ;  /* 0x30000028ff207230 */ /* 0x000fcc0000004100 */
[----:B------:R-:W0:Y:S01]  /*3880*/  MUFU.RCP R100, R100 ;  /* 0x0000006400647308 */ /* 0x000e220000001000 */
[----:B--2---:R-:W-:Y:S01]  /*3890*/  HADD2.F32 R26, -RZ, R40.H0_H0 ;  /* 0x20000028ff1a7230 */ /* 0x004fe20000004100 */
[----:B-1----:R-:W-:Y:S01]  /*38a0*/  FMUL.FTZ R62, R75, R58 ;  /* 0x0000003a4b3e7220 */ /* 0x002fe20000410000 */
[----:B------:R-:W-:-:S05]  /*38b0*/  HADD2.F32 R97, -RZ, R45.H0_H0 ;  /* 0x2000002dff617230 */ /* 0x000fca0000004100 */
[----:B------:R1:W-:Y:S01]  /*38c0*/  MUFU.EX2 R86, R59 ;  /* 0x0000003b00567308 */ /* 0x0003e20000000800 */
[----:B------:R-:W-:Y:S01]  /*38d0*/  HADD2.F32 R44, -RZ, R41.H0_H0 ;  /* 0x20000029ff2c7230 */ /* 0x000fe20000004100 */
[----:B------:R-:W-:Y:S01]  /*38e0*/  FMUL.FTZ R27, R97, R62 ;  /* 0x0000003e611b7220 */ /* 0x000fe20000410000 */
[----:B------:R-:W-:Y:S01]  /*38f0*/  HADD2.F32 R99, -RZ, R45.H1_H1 ;  /* 0x3000002dff637230 */ /* 0x000fe20000004100 */
[----:B---3--:R-:W-:Y:S02]  /*3900*/  FADD.FTZ R80, R80, 1 ;  /* 0x3f80000050507421 */ /* 0x008fe40000010000 */
[----:B-1----:R-:W-:Y:S02]  /*3910*/  FFMA.FTZ R59, R25, R26, R70 ;  /* 0x0000001a193b7223 */ /* 0x002fe40000010046 */
[----:B------:R-:W-:Y:S01]  /*3920*/  FMUL.FTZ R26, R90, R61 ;  /* 0x0000003d5a1a7220 */ /* 0x000fe20000410000 */
[----:B------:R-:W1:Y:S01]  /*3930*/  MUFU.RCP R104, R73 ;  /* 0x0000004900687308 */ /* 0x000e620000001000 */
[----:B0-----:R-:W-:-:S02]  /*3940*/  FMUL.FTZ R63, R83, R94 ;  /* 0x0000005e533f7220 */ /* 0x001fc40000410000 */
[----:B------:R-:W-:Y:S01]  /*3950*/  FFMA.FTZ R32, R26, R32, R59 ;  /* 0x000000201a207223 */ /* 0x000fe2000001003b */
[----:B------:R-:W-:Y:S01]  /*3960*/  HADD2.F32 R98, -RZ, R46.H0_H0 ;  /* 0x2000002eff627230 */ /* 0x000fe20000004100 */
[----:B------:R-:W-:Y:S01]  /*3970*/  FMUL.FTZ R69, R77, R100 ;  /* 0x000000644d457220 */ /* 0x000fe20000410000 */
[--C-:B------:R-:W-:Y:S01]  /*3980*/  HADD2.F32 R57, -RZ, R28.reuse.H0_H0 ;  /* 0x2000001cff397230 */ /* 0x100fe20000004100 */
[----:B------:R-:W-:Y:S01]  /*3990*/  FFMA.FTZ R45, R27, R44, R32 ;  /* 0x0000002c1b2d7223 */ /* 0x000fe20000010020 */
[----:B------:R0:W-:Y:S01]  /*39a0*/  MUFU.RCP R107, R80 ;  /* 0x00000050006b7308 */ /* 0x0001e20000001000 */
[----:B------:R-:W-:Y:S02]  /*39b0*/  HADD2.F32 R32, -RZ, R41.H1_H1 ;  /* 0x30000029ff207230 */ /* 0x000fe40000004100 */
[----:B------:R-:W-:Y:S01]  /*39c0*/  HADD2.F32 R59, -RZ, R28.H1_H1 ;  /* 0x3000001cff3b7230 */ /* 0x000fe20000004100 */
[----:B------:R-:W-:Y:S01]  /*39d0*/  FMUL.FTZ R28, R99, R63 ;  /* 0x0000003f631c7220 */ /* 0x000fe20000410000 */
[----:B------:R-:W-:-:S02]  /*39e0*/  HADD2.F32 R70, -RZ, R30.H0_H0 ;  /* 0x2000001eff467230 */ /* 0x000fc40000004100 */
[----:B------:R-:W-:Y:S02]  /*39f0*/  HADD2.F32 R71, -RZ, R30.H1_H1 ;  /* 0x3000001eff477230 */ /* 0x000fe40000004100 */
        /* <DEDUP_REMOVED lines=8> */
[----:B------:R-:W-:Y:S01]  /*3a80*/  FADD.FTZ R84, R84, 1 ;  /* 0x3f80000054547421 */ /* 0x000fe20000010000 */
[----:B------:R-:W-:Y:S01]  /*3a90*/  HADD2.F32 R92, -RZ, R46.H1_H1 ;  /* 0x3000002eff5c7230 */ /* 0x000fe20000004100 */
[----:B------:R-:W-:-:S02]  /*3aa0*/  FFMA.FTZ R102, R102, R31, 1 ;  /* 0x3f80000066667423 */ /* 0x000fc4000001001f */
[----:B------:R-:W-:Y:S01]  /*3ab0*/  FFMA.FTZ R31, R29, R30, R32 ;  /* 0x0000001e1d1f7223 */ /* 0x000fe20000010020 */
[----:B------:R-:W2:Y:S01]  /*3ac0*/  MUFU.RCP R108, R84 ;  /* 0x00000054006c7308 */ /* 0x000ea20000001000 */
[----:B-1----:R-:W-:Y:S01]  /*3ad0*/  FMUL.FTZ R73, R105, R104 ;  /* 0x0000006869497220 */ /* 0x002fe20000410000 */
[--C-:B------:R-:W-:Y:S01]  /*3ae0*/  HADD2.F32 R56, -RZ, R33.reuse.H0_H0 ;  /* 0x20000021ff387230 */ /* 0x100fe20000004100 */
[----:B------:R-:W-:Y:S01]  /*3af0*/  FADD.FTZ R32, -R58, 1 ;  /* 0x3f8000003a207421 */ /* 0x000fe20000010100 */
[----:B------:R-:W-:Y:S01]  /*3b00*/  HADD2.F32 R65, -RZ, R33.H1_H1 ;  /* 0x30000021ff417230 */ /* 0x000fe20000004100 */
[----:B------:R-:W-:Y:S01]  /*3b10*/  FADD.FTZ R86, R86, 1 ;  /* 0x3f80000056567421 */ /* 0x000fe20000010000 */
[----:B------:R-:W-:Y:S01]  /*3b20*/  HADD2.F32 R33, -RZ, R42.H1_H1 ;  /* 0x3000002aff217230 */ /* 0x000fe20000004100 */
[----:B------:R-:W-:Y:S01]  /*3b30*/  FMUL.FTZ R30, R92, R73 ;  /* 0x000000495c1e7220 */ /* 0x000fe20000410000 */
[--C-:B------:R-:W-:Y:S02]  /*3b40*/  HADD2.F32 R66, -RZ, R34.reuse.H0_H0 ;  /* 0x20000022ff427230 */ /* 0x100fe40000004100 */
[----:B0-----:R-:W-:-:S02]  /*3b50*/  HADD2.F32 R80, -RZ, R34.H1_H1 ;  /* 0x30000022ff507230 */ /* 0x001fc40000004100 */
[--C-:B------:R-:W-:Y:S01]  /*3b60*/  HADD2.F32 R91, -RZ, R47.reuse.H0_H0 ;  /* 0x2000002fff5b7230 */ /* 0x100fe20000004100 */
[----:B------:R-:W-:Y:S01]  /*3b70*/  MUFU.RCP R34, R86 ;  /* 0x0000005600227308 */ /* 0x000fe20000001000 */
[----:B------:R-:W-:Y:S01]  /*3b80*/  HADD2.F32 R93, -RZ, R47.H1_H1 ;  /* 0x3000002fff5d7230 */ /* 0x000fe20000004100 */
[----:B------:R-:W-:Y:S02]  /*3b90*/  FADD.FTZ R101, -R87, 1 ;  /* 0x3f80000057657421 */ /* 0x000fe40000010100 */
[----:B------:R-:W-:Y:S02]  /*3ba0*/  FADD.FTZ R106, -R94, 1 ;  /* 0x3f8000005e6a7421 */ /* 0x000fe40000010100 */
[----:B------:R-:W-:Y:S02]  /*3bb0*/  FFMA.FTZ R101, R76, R101, 1 ;  /* 0x3f8000004c657423 */ /* 0x000fe40000010065 */
[----:B--2---:R-:W-:Y:S02]  /*3bc0*/  FMUL.FTZ R76, R79, R108 ;  /* 0x0000006c4f4c7220 */ /* 0x004fe40000410000 */
[----:B------:R-:W-:Y:S01]  /*3bd0*/  FFMA.FTZ R106, R83, R106, 1 ;  /* 0x3f800000536a7423 */ /* 0x000fe2000001006a */
[----:B------:R-:W-:Y:S01]  /*3be0*/  HADD2.F32 R83, -RZ, R35.H0_H0 ;  /* 0x20000023ff537230 */ /* 0x000fe20000004100 */
[----:B------:R-:W-:-:S02]  /*3bf0*/  FMUL.FTZ R82, R7, -1.4426950216293334961 ;  /* 0xbfb8aa3b07527820 */ /* 0x000fc40000410000 */
[----:B------:R-:W-:-:S04]  /*3c00*/  FMUL.FTZ R96, R56, -1.4426950216293334961 ;  /* 0xbfb8aa3b38607820 */ /* 0x000fc80000410000 */
[----:B------:R-:W-:Y:S01]  /*3c10*/  MUFU.EX2 R82, R82 ;  /* 0x0000005200527308 */ /* 0x000fe20000000800 */
[----:B------:R-:W-:-:S07]  /*3c20*/  FMUL.FTZ R103, R65, -1.4426950216293334961 ;  /* 0xbfb8aa3b41677820 */ /* 0x000fce0000410000 */
[----:B------:R-:W0:Y:S01]  /*3c30*/  MUFU.EX2 R96, R96 ;  /* 0x0000006000607308 */ /* 0x000e220000000800 */
[----:B------:R-:W-:-:S07]  /*3c40*/  FMUL.FTZ R95, R66, -1.4426950216293334961 ;  /* 0xbfb8aa3b425f7820 */ /* 0x000fce0000410000 */
[----:B------:R-:W1:Y:S08]  /*3c50*/  MUFU.EX2 R103, R103 ;  /* 0x0000006700677308 */ /* 0x000e700000000800 */
[----:B------:R-:W-:Y:S01]  /*3c60*/  MUFU.EX2 R95, R95 ;  /* 0x0000005f005f7308 */ /* 0x000fe20000000800 */
[----:B0-----:R-:W-:-:S07]  /*3c70*/  FADD.FTZ R96, R96, 1 ;  /* 0x3f80000060607421 */ /* 0x001fce0000010000 */
[----:B------:R-:W-:Y:S01]  /*3c80*/  MUFU.RCP R109, R96 ;  /* 0x00000060006d7308 */ /* 0x000fe20000001000 */
[----:B-1----:R-:W-:Y:S01]  /*3c90*/  FADD.FTZ R103, R103, 1 ;  /* 0x3f80000067677421 */ /* 0x002fe20000010000 */
[----:B----4-:R0:W-:Y:S04]  /*3ca0*/  STS.128 [R6+0x200], R52 ;  /* 0x0002003406007388 */ /* 0x0101e80000000c00 */
[----:B-----5:R1:W-:Y:S01]  /*3cb0*/  STS.128 [R6], R48 ;  /* 0x0000003006007388 */ /* 0x0203e20000000c00 */
[----:B------:R-:W-:-:S06]  /*3cc0*/  NOP ;  /* 0x0000000000007918 */ /* 0x000fcc0000000000 */
[----:B------:R-:W2:Y:S01]  /*3cd0*/  LDS.128 R44, [R8] ;  /* 0x00000000082c7984 */ /* 0x000ea20000000c00 */
[----:B0-----:R-:W-:Y:S02]  /*3ce0*/  FFMA.FTZ R55, R75, R32, 1 ;  /* 0x3f8000004b377423 */ /* 0x001fe40000010020 */
[----:B------:R-:W-:Y:S02]  /*3cf0*/  FMUL.FTZ R75, R78, R107 ;  /* 0x0000006b4e4b7220 */ /* 0x000fe40000410000 */
[----:B-1----:R-:W-:Y:S01]  /*3d00*/  FFMA.FTZ R48, R30, R33, R31 ;  /* 0x000000211e307223 */ /* 0x002fe2000001001f */
[----:B------:R-:W-:Y:S01]  /*3d10*/  HADD2.F32 R33, -RZ, R43.H0_H0 ;  /* 0x2000002bff217230 */ /* 0x000fe20000004100 */
[----:B------:R-:W-:Y:S02]  /*3d20*/  FMUL.FTZ R31, R91, R75 ;  /* 0x0000004b5b1f7220 */ /* 0x000fe40000410000 */
[----:B------:R-:W-:Y:S02]  /*3d30*/  FADD.FTZ R32, -R100, 1 ;  /* 0x3f80000064207421 */ /* 0x000fe40000010100 */
[----:B------:R-:W-:-:S02]  /*3d40*/  FFMA.FTZ R51, R31, R33, R48 ;  /* 0x000000211f337223 */ /* 0x000fc40000010030 */
[----:B------:R-:W-:Y:S02]  /*3d50*/  FADD.FTZ R48, -R104, 1 ;  /* 0x3f80000068307421 */ /* 0x000fe40000010100 */
[----:B------:R-:W-:Y:S01]  /*3d60*/  FADD.FTZ R33, -R107, 1 ;  /* 0x3f8000006b217421 */ /* 0x000fe20000010100 */
[----:B------:R-:W-:Y:S01]  /*3d70*/  HADD2.F32 R50, -RZ, R43.H1_H1 ;  /* 0x3000002bff327230 */ /* 0x000fe20000004100 */
[----:B------:R-:W-:Y:S02]  /*3d80*/  FMUL.FTZ R49, R80, -1.4426950216293334961 ;  /* 0xbfb8aa3b50317820 */ /* 0x000fe40000410000 */
[----:B------:R-:W-:Y:S02]  /*3d90*/  FFMA.FTZ R110, R77, R32, 1 ;  /* 0x3f8000004d6e7423 */ /* 0x000fe40000010020 */
[----:B------:R-:W-:Y:S02]  /*3da0*/  FFMA.FTZ R112, R105, R48, 1 ;  /* 0x3f80000069707423 */ /* 0x000fe40000010030 */
[----:B------:R-:W-:-:S02]  /*3db0*/  FMUL.FTZ R32, R93, R76 ;  /* 0x0000004c5d207220 */ /* 0x000fc40000410000 */
[----:B------:R-:W-:Y:S02]  /*3dc0*/  FFMA.FTZ R105, R78, R33, 1 ;  /* 0x3f8000004e697423 */ /* 0x000fe40000010021 */
[----:B------:R-:W-:Y:S01]  /*3dd0*/  FMUL.FTZ R78, R81, R34 ;  /* 0x00000022514e7220 */ /* 0x000fe20000410000 */
[----:B------:R0:W-:Y:S01]  /*3de0*/  MUFU.EX2 R111, R49 ;  /* 0x00000031006f7308 */ /* 0x0001e20000000800 */
[----:B------:R-:W-:Y:S01]  /*3df0*/  HADD2.F32 R77, -RZ, R35.H1_H1 ;  /* 0x30000023ff4d7230 */ /* 0x000fe20000004100 */
[----:B------:R-:W-:Y:S02]  /*3e00*/  FMUL.FTZ R35, R83, -1.4426950216293334961 ;  /* 0xbfb8aa3b53237820 */ /* 0x000fe40000410000 */
[----:B------:R-:W-:Y:S02]  /*3e10*/  FFMA.FTZ R50, R32, R50, R51 ;  /* 0x0000003220327223 */ /* 0x000fe40000010033 */
[----:B------:R-:W-:Y:S02]  /*3e20*/  FADD.FTZ R48, -R108, 1 ;  /* 0x3f8000006c307421 */ /* 0x000fe40000010100 */
[----:B------:R-:W-:Y:S01]  /*3e30*/  FMUL.FTZ R33, R57, R78 ;  /* 0x0000004e39217220 */ /* 0x000fe20000410000 */
[----:B0-----:R-:W-:Y:S01]  /*3e40*/  HADD2.F32 R49, -RZ, R36.H0_H0 ;  /* 0x20000024ff317230 */ /* 0x001fe20000004100 */
[----:B------:R0:W1:Y:S01]  /*3e50*/  MUFU.EX2 R113, R35 ;  /* 0x0000002300717308 */ /* 0x0000620000000800 */
[----:B------:R-:W-:-:S03]  /*3e60*/  FFMA.FTZ R114, R79, R48, 1 ;  /* 0x3f8000004f727423 */ /* 0x000fc60000010030 */
[----:B0-----:R-:W-:Y:S02]  /*3e70*/  FFMA.FTZ R35, R33, R49, R50 ;  /* 0x0000003121237223 */ /* 0x001fe40000010032 */
[----:B------:R-:W0:Y:S01]  /*3e80*/  LDS.128 R48, [R8+0x10] ;  /* 0x0000100008307984 */ /* 0x000e220000000c00 */
[----:B------:R-:W-:Y:S01]  /*3e90*/  FMUL.FTZ R53, R77, -1.4426950216293334961 ;  /* 0xbfb8aa3b4d357820 */ /* 0x000fe20000410000 */
[--C-:B--2---:R-:W-:Y:S01]  /*3ea0*/  HADD2.F32 R79, -RZ, R44.reuse.H0_H0 ;  /* 0x2000002cff4f7230 */ /* 0x104fe20000004100 */
[----:B------:R-:W-:Y:S01]  /*3eb0*/  FADD.FTZ R54, R82, 1 ;  /* 0x3f80000052367421 */ /* 0x000fe20000010000 */
[----:B------:R-:W-:-:S03]  /*3ec0*/  HADD2.F32 R82, -RZ, R44.H1_H1 ;  /* 0x3000002cff527230 */ /* 0x000fc60000004100 */
[----:B------:R-:W2:Y:S01]  /*3ed0*/  MUFU.EX2 R53, R53 ;  /* 0x0000003500357308 */ /* 0x000ea20000000800 */
[--C-:B------:R-:W-:Y:S01]  /*3ee0*/  HADD2.F32 R86, -RZ, R46.reuse.H0_H0 ;  /* 0x2000002eff567230 */ /* 0x100fe20000004100 */
[----:B------:R-:W-:Y:S01]  /*3ef0*/  FMUL.FTZ R44, R85, R79 ;  /* 0x0000004f552c7220 */ /* 0x000fe20000410000 */
[----:B------:R-:W-:Y:S01]  /*3f00*/  HADD2.F32 R88, -RZ, R46.H1_H1 ;  /* 0x3000002eff587230 */ /* 0x000fe20000004100 */
[----:B------:R-:W-:Y:S01]  /*3f10*/  FMUL.FTZ R46, R90, R82 ;  /* 0x000000525a2e7220 */ /* 0x000fe20000410000 */
[----:B------:R-:W-:Y:S01]  /*3f20*/  HADD2.F32 R84, -RZ, R45.H1_H1 ;  /* 0x3000002dff547230 */ /* 0x000fe20000004100 */
[----:B------:R-:W-:Y:S02]  /*3f30*/  FMUL.FTZ R44, R87, R44 ;  /* 0x0000002c572c7220 */ /* 0x000fe40000410000 */
[----:B------:R-:W3:Y:S01]  /*3f40*/  MUFU.RCP R54, R54 ;  /* 0x0000003600367308 */ /* 0x000ee20000001000 */
[----:B------:R-:W-:Y:S02]  /*3f50*/  FMUL.FTZ R89, R89, R46 ;  /* 0x0000002e59597220 */ /* 0x000fe40000410000 */
[----:B------:R-:W-:-:S02]  /*3f60*/  FMUL.FTZ R99, R99, R84 ;  /* 0x0000005463637220 */ /* 0x000fc40000410000 */
[----:B------:R-:W-:Y:S01]  /*3f70*/  FMUL.FTZ R101, R44, R101 ;  /* 0x000000652c657220 */ /* 0x000fe20000410000 */
[--C-:B------:R-:W-:Y:S01]  /*3f80*/  HADD2.F32 R90, -RZ, R47.reuse.H0_H0 ;  /* 0x2000002fff5a7230 */ /* 0x100fe20000004100 */
[----:B------:R-:W-:Y:S01]  /*3f90*/  FMUL.FTZ R44, R89, R102 ;  /* 0x00000066592c7220 */ /* 0x000fe20000410000 */
[----:B------:R-:W-:Y:S01]  /*3fa0*/  HADD2.F32 R85, -RZ, R47.H1_H1 ;  /* 0x3000002fff557230 */ /* 0x000fe20000004100 */
[----:B-1----:R-:W-:Y:S02]  /*3fb0*/  FADD.FTZ R102, R113, 1 ;  /* 0x3f80000071667421 */ /* 0x002fe40000010000 */
[----:B------:R-:W-:Y:S02]  /*3fc0*/  FADD.FTZ R52, -R34, 1 ;  /* 0x3f80000022347421 */ /* 0x000fe40000010100 */
[----:B------:R-:W-:Y:S02]  /*3fd0*/  FMUL.FTZ R99, R94, R99 ;  /* 0x000000635e637220 */ /* 0x000fe40000410000 */
[----:B------:R-:W-:-:S02]  /*3fe0*/  FMUL.FTZ R47, R92, R88 ;  /* 0x000000585c2f7220 */ /* 0x000fc40000410000 */
[----:B------:R-:W1:Y:S01]  /*3ff0*/  MUFU.RCP R92, R103 ;  /* 0x00000067005c7308 */ /* 0x000e620000001000 */
[----:B--2---:R-:W-:Y:S02]  /*4000*/  FADD.FTZ R53, R53, 1 ;  /* 0x3f80000035357421 */ /* 0x004fe40000010000 */
[----:B------:R-:W-:Y:S01]  /*4010*/  FFMA.FTZ R52, R81, R52, 1 ;  /* 0x3f80000051347423 */ /* 0x000fe20000010034 */
[----:B------:R-:W-:Y:S01]  /*4020*/  HADD2.F32 R81, -RZ, R45.H0_H0 ;  /* 0x2000002dff517230 */ /* 0x000fe20000004100 */
[----:B------:R-:W-:Y:S01]  /*4030*/  FADD.FTZ R87, R95, 1 ;  /* 0x3f8000005f577421 */ /* 0x000fe20000010000 */
[--C-:B0-----:R-:W-:Y:S01]  /*4040*/  HADD2.F32 R89, -RZ, R48.reuse.H0_H0 ;  /* 0x20000030ff597230 */ /* 0x101fe20000004100 */
[----:B------:R-:W-:Y:S01]  /*4050*/  FMUL.FTZ R106, R99, R106 ;  /* 0x0000006a636a7220 */ /* 0x000fe20000410000 */
[----:B------:R-:W0:Y:S01]  /*4060*/  MUFU.RCP R102, R102 ;  /* 0x0000006600667308 */ /* 0x000e220000001000 */
[----:B------:R-:W-:Y:S01]  /*4070*/  FMUL.FTZ R47, R104, R47 ;  /* 0x0000002f682f7220 */ /* 0x000fe20000410000 */
[----:B------:R-:W-:Y:S01]  /*4080*/  HADD2.F32 R94, -RZ, R48.H1_H1 ;  /* 0x30000030ff5e7230 */ /* 0x000fe20000004100 */
[----:B------:R-:W-:-:S02]  /*4090*/  FADD.FTZ R99, R111, 1 ;  /* 0x3f8000006f637421 */ /* 0x000fc40000010000 */
[----:B------:R-:W-:Y:S02]  /*40a0*/  FMUL.FTZ R45, R98, R86 ;  /* 0x00000056622d7220 */ /* 0x000fe40000410000 */
[----:B------:R-:W-:Y:S01]  /*40b0*/  FMUL.FTZ R46, R91, R90 ;  /* 0x0000005a5b2e7220 */ /* 0x000fe20000410000 */
[----:B------:R-:W2:Y:S01]  /*40c0*/  MUFU.RCP R104, R53 ;  /* 0x0000003500687308 */ /* 0x000ea20000001000 */
[----:B------:R-:W-:Y:S01]  /*40d0*/  FMUL.FTZ R93, R93, R85 ;  /* 0x000000555d5d7220 */ /* 0x000fe20000410000 */
[--C-:B------:R-:W-:Y:S01]  /*40e0*/  HADD2.F32 R91, -RZ, R49.reuse.H0_H0 ;  /* 0x20000031ff5b7230 */ /* 0x100fe20000004100 */
[----:B------:R-:W-:Y:S02]  /*40f0*/  FMUL.FTZ R57, R57, R89 ;  /* 0x0000005939397220 */ /* 0x000fe40000410000 */
[----:B---3--:R-:W-:Y:S02]  /*4100*/  FADD.FTZ R48, -R54, 1 ;  /* 0x3f80000036307421 */ /* 0x008fe40000010100 */
[----:B------:R-:W-:Y:S01]  /*4110*/  FMUL.FTZ R45, R100, R45 ;  /* 0x0000002d642d7220 */ /* 0x000fe20000410000 */
[----:B------:R-:W3:Y:S01]  /*4120*/  MUFU.RCP R87, R87 ;  /* 0x0000005700577308 */ /* 0x000ee20000001000 */
[----:B------:R-:W-:Y:S01]  /*4130*/  FMUL.FTZ R97, R97, R81 ;  /* 0x0000005161617220 */ /* 0x000fe20000410000 */
[----:B------:R-:W-:Y:S01]  /*4140*/  HADD2.F32 R95, -RZ, R49.H1_H1 ;  /* 0x30000031ff5f7230 */ /* 0x000fe20000004100 */
[----:B------:R-:W-:-:S02]  /*4150*/  FMUL.FTZ R93, R108, R93 ;  /* 0x0000005d6c5d7220 */ /* 0x000fc40000410000 */
[----:B------:R-:W-:Y:S02]  /*4160*/  FMUL.FTZ R57, R34, R57 ;  /* 0x0000003922397220 */ /* 0x000fe40000410000 */
[C---:B------:R-:W-:Y:S01]  /*4170*/  FFMA.FTZ R48, R7.reuse, R48, 1 ;  /* 0x3f80000007307423 */ /* 0x040fe20000010030 */
[----:B------:R-:W4:Y:S01]  /*4180*/  MUFU.RCP R99, R99 ;  /* 0x0000006300637308 */ /* 0x000f220000001000 */
[----:B------:R-:W-:Y:S02]  /*4190*/  FMUL.FTZ R100, R7, R54 ;  /* 0x0000003607647220 */ /* 0x000fe40000410000 */
[----:B------:R-:W-:Y:S02]  /*41a0*/  FADD.FTZ R7, -R109, 1 ;  /* 0x3f8000006d077421 */ /* 0x000fe40000010100 */
[----:B------:R-:W-:Y:S02]  /*41b0*/  FMUL.FTZ R34, R74, R91 ;  /* 0x0000005b4a227220 */ /* 0x000fe40000410000 */
[----:B------:R-:W-:-:S02]  /*41c0*/  FMUL.FTZ R49, R59, R94 ;  /* 0x0000005e3b317220 */ /* 0x000fc40000410000 */
[----:B------:R-:W-:Y:S01]  /*41d0*/  FMUL.FTZ R112, R47, R112 ;  /* 0x000000702f707220 */ /* 0x000fe20000410000 */
[--C-:B------:R-:W-:Y:S01]  /*41e0*/  HADD2.F32 R98, -RZ, R50.reuse.H1_H1 ;  /* 0x30000032ff627230 */ /* 0x100fe20000004100 */
[----:B------:R-:W-:Y:S01]  /*41f0*/  FMUL.FTZ R58, R58, R97 ;  /* 0x000000613a3a7220 */ /* 0x000fe20000410000 */
[--C-:B------:R-:W-:Y:S01]  /*4200*/  HADD2.F32 R96, -RZ, R51.reuse.H0_H0 ;  /* 0x20000033ff607230 */ /* 0x100fe20000004100 */
[----:B------:R-:W-:Y:S01]  /*4210*/  FMUL.FTZ R47, R93, R114 ;  /* 0x000000725d2f7220 */ /* 0x000fe20000410000 */
[----:B------:R-:W-:Y:S01]  /*4220*/  HADD2.F32 R93, -RZ, R50.H0_H0 ;  /* 0x20000032ff5d7230 */ /* 0x000fe20000004100 */
[----:B------:R-:W-:Y:S01]  /*4230*/  FFMA.FTZ R7, R56, R7, 1 ;  /* 0x3f80000038077423 */ /* 0x000fe20000010007 */
[----:B------:R-:W-:Y:S01]  /*4240*/  HADD2.F32 R97, -RZ, R51.H1_H1 ;  /* 0x30000033ff617230 */ /* 0x000fe20000004100 */
[----:B------:R-:W-:Y:S02]  /*4250*/  FMUL.FTZ R34, R109, R34 ;  /* 0x000000226d227220 */ /* 0x000fe40000410000 */
[----:B------:R-:W-:-:S02]  /*4260*/  FMUL.FTZ R49, R54, R49 ;  /* 0x0000003136317220 */ /* 0x000fc40000410000 */
[----:B-1----:R-:W-:Y:S02]  /*4270*/  FADD.FTZ R50, -R92, 1 ;  /* 0x3f8000005c327421 */ /* 0x002fe40000010100 */
[----:B------:R-:W-:Y:S02]  /*4280*/  FMUL.FTZ R51, R72, R95 ;  /* 0x0000005f48337220 */ /* 0x000fe40000410000 */
[----:B------:R-:W-:Y:S02]  /*4290*/  FMUL.FTZ R7, R34, R7 ;  /* 0x0000000722077220 */ /* 0x000fe40000410000 */
[----:B------:R-:W-:Y:S02]  /*42a0*/  FFMA.FTZ R50, R65, R50, 1 ;  /* 0x3f80000041327423 */ /* 0x000fe40000010032 */
[----:B------:R-:W-:Y:S02]  /*42b0*/  FMUL.FTZ R51, R92, R51 ;  /* 0x000000335c337220 */ /* 0x000fe40000410000 */
[----:B------:R-:W-:-:S02]  /*42c0*/  FMUL.FTZ R49, R49, R48 ;  /* 0x0000003031317220 */ /* 0x000fc40000410000 */
[----:B0-----:R-:W-:Y:S02]  /*42d0*/  FADD.FTZ R34, -R102, 1 ;  /* 0x3f80000066227421 */ /* 0x001fe40000010100 */
[----:B--2---:R-:W-:Y:S02]  /*42e0*/  FADD.FTZ R48, -R104, 1 ;  /* 0x3f80000068307421 */ /* 0x004fe40000010100 */
[----:B------:R-:W-:Y:S02]  /*42f0*/  FMUL.FTZ R103, R56, R109 ;  /* 0x0000006d38677220 */ /* 0x000fe40000410000 */
[----:B------:R-:W-:Y:S02]  /*4300*/  FMUL.FTZ R46, R107, R46 ;  /* 0x0000002e6b2e7220 */ /* 0x000fe40000410000 */
[----:B------:R-:W-:Y:S02]  /*4310*/  FMUL.FTZ R56, R57, R52 ;  /* 0x0000003439387220 */ /* 0x000fe40000410000 */
[----:B------:R-:W-:-:S02]  /*4320*/  FMUL.FTZ R50, R51, R50 ;  /* 0x0000003233327220 */ /* 0x000fc40000410000 */
[----:B------:R-:W-:Y:S02]  /*4330*/  FFMA.FTZ R52, R83, R34, 1 ;  /* 0x3f80000053347423 */ /* 0x000fe40000010022 */
[----:B---3--:R-:W-:Y:S02]  /*4340*/  FADD.FTZ R51, -R87, 1 ;  /* 0x3f80000057337421 */ /* 0x008fe40000010100 */
[----:B------:R-:W-:Y:S02]  /*4350*/  FFMA.FTZ R54, R77, R48, 1 ;  /* 0x3f8000004d367423 */ /* 0x000fe40000010030 */
[----:B------:R-:W-:Y:S02]  /*4360*/  FMUL.FTZ R34, R70, R93 ;  /* 0x0000005d46227220 */ /* 0x000fe40000410000 */
[----:B----4-:R-:W-:Y:S02]  /*4370*/  FADD.FTZ R53, -R99, 1 ;  /* 0x3f80000063357421 */ /* 0x010fe40000010100 */
[----:B------:R-:W-:-:S02]  /*4380*/  FMUL.FTZ R48, R71, R98 ;  /* 0x0000006247307220 */ /* 0x000fc40000410000 */
[----:B------:R-:W-:Y:S02]  /*4390*/  FMUL.FTZ R46, R46, R105 ;  /* 0x000000692e2e7220 */ /* 0x000fe40000410000 */
[----:B------:R-:W-:Y:S02]  /*43a0*/  FMUL.FTZ R57, R67, R96 ;  /* 0x0000006043397220 */ /* 0x000fe40000410000 */
[----:B------:R-:W-:Y:S02]  /*43b0*/  FMUL.FTZ R105, R68, R97 ;  /* 0x0000006144697220 */ /* 0x000fe40000410000 */
[----:B------:R-:W-:Y:S02]  /*43c0*/  FFMA.FTZ R51, R66, R51, 1 ;  /* 0x3f80000042337423 */ /* 0x000fe40000010033 */
[----:B------:R-:W-:Y:S02]  /*43d0*/  FMUL.FTZ R34, R87, R34 ;  /* 0x0000002257227220 */ /* 0x000fe40000410000 */
        /* <DEDUP_REMOVED lines=10> */
[----:B------:R-:W-:Y:S01]  /*4480*/  F2FP.PACK_AB R58, R51, R34 ;  /* 0x00000022333a723e */ /* 0x000fe200000000ff */
[----:B------:R-:W-:Y:S01]  /*4490*/  FMUL.FTZ R34, R59, R100 ;  /* 0x000000643b227220 */ /* 0x000fe20000410000 */
[----:B------:R-:W-:Y:S02]  /*44a0*/  F2FP.PACK_AB R53, R106, R55 ;  /* 0x000000376a35723e */ /* 0x000fe400000000ff */
[----:B------:R-:W-:Y:S02]  /*44b0*/  F2FP.PACK_AB R57, R50, R7 ;  /* 0x000000073239723e */ /* 0x000fe400000000ff */
[----:B------:R-:W-:Y:S01]  /*44c0*/  F2FP.PACK_AB R52, R44, R101 ;  /* 0x000000652c34723e */ /* 0x000fe200000000ff */
[----:B------:R-:W-:Y:S01]  /*44d0*/  HADD2.F32 R44, -RZ, R36.H1_H1 ;  /* 0x30000024ff2c7230 */ /* 0x000fe20000004100 */
[----:B------:R-:W-:-:S02]  /*44e0*/  F2FP.PACK_AB R54, R112, R45 ;  /* 0x0000002d7036723e */ /* 0x000fc400000000ff */
        /* <DEDUP_REMOVED lines=9> */
[----:B------:R0:W-:Y:S04]  /*4580*/  STS.128 [R7.X16], R52 ;  /* 0x0000003407007388 */ /* 0x0001e8000000cc00 */
[----:B------:R-:W-:Y:S01]  /*4590*/  STS.128 [R7.X16+0x10], R56 ;  /* 0x0000103807007388 */ /* 0x000fe2000000cc00 */
[----:B------:R-:W-:-:S06]  /*45a0*/  NOP ;  /* 0x0000000000007918 */ /* 0x000fcc0000000000 */
[----:B------:R-:W1:Y:S04]  /*45b0*/  LDS.128 R44, [R6] ;  /* 0x00000000062c7984 */ /* 0x000e680000000c00 */
[----:B------:R-:W2:Y:S01]  /*45c0*/  LDS.128 R48, [R6+0x200] ;  /* 0x0002000006307984 */ /* 0x000ea20000000c00 */
[----:B------:R-:W-:Y:S02]  /*45d0*/  UIADD3 UR37, UR37, UR7, URZ ;  /* 0x0000000725257290 */ /* 0x000fe4000fffe03f */
[----:B------:R-:W-:Y:S01]  /*45e0*/  UIMAD UR7, UR14, UR8, URZ ;  /* 0x000000080e0772a4 */ /* 0x000fe2000f8e023f */
[----:B------:R-:W-:Y:S01]  /*45f0*/  HADD2.F32 R101, -RZ, R37.H0_H0 ;  /* 0x20000025ff657230 */ /* 0x000fe20000004100 */
[----:B------:R-:W-:Y:S02]  /*4600*/  FMUL.FTZ R35, R74, R103 ;  /* 0x000000674a237220 */ /* 0x000fe40000410000 */
[----:B------:R-:W-:Y:S01]  /*4610*/  UIMAD UR7, UR15, UR9, UR7 ;  /* 0x000000090f0772a4 */ /* 0x000fe2000f8e0207 */
[----:B------:R-:W-:Y:S01]  /*4620*/  FMUL.FTZ R92, R65, R92 ;  /* 0x0000005c415c7220 */ /* 0x000fe20000410000 */
[----:B------:R-:W-:Y:S01]  /*4630*/  UIMAD.WIDE.U32 UR8, UR15, UR8, UR36 ;  /* 0x000000080f0872a5 */ /* 0x000fe2000f8e0024 */
[----:B------:R-:W-:-:S02]  /*4640*/  FFMA.FTZ R101, R35, R101, R64 ;  /* 0x0000006523657223 */ /* 0x000fc40000010040 */
[----:B------:R-:W-:Y:S01]  /*4650*/  ULDC.64 UR36, c[0x0][0x338] ;  /* 0x0000ce0000247ab9 */ /* 0x000fe20000000a00 */
[----:B0-----:R-:W-:Y:S01]  /*4660*/  HADD2.F32 R52, -RZ, R37.H1_H1 ;  /* 0x30000025ff347230 */ /* 0x001fe20000004100 */
[----:B------:R-:W-:Y:S01]  /*4670*/  UIADD3 UR7, UR9, UR7, URZ ;  /* 0x0000000709077290 */ /* 0x000fe2000fffe03f */
[----:B------:R-:W-:Y:S01]  /*4680*/  FMUL.FTZ R64, R72, R92 ;  /* 0x0000005c48407220 */ /* 0x000fe20000410000 */
[----:B------:R-:W-:Y:S01]  /*4690*/  ULEA UR36, UP0, UR8, UR36, 0x1 ;  /* 0x0000002408247291 */ /* 0x000fe2000f80083f */
[----:B------:R-:W-:Y:S01]  /*46a0*/  FMUL.FTZ R87, R66, R87 ;  /* 0x0000005742577220 */ /* 0x000fe20000410000 */
[----:B------:R-:W-:Y:S01]  /*46b0*/  HADD2.F32 R53, -RZ, R38.H0_H0 ;  /* 0x20000026ff357230 */ /* 0x000fe20000004100 */
[----:B------:R-:W-:Y:S01]  /*46c0*/  FFMA.FTZ R52, R64, R52, R101 ;  /* 0x0000003440347223 */ /* 0x000fe20000010065 */
[----:B------:R-:W-:Y:S01]  /*46d0*/  ULEA.HI.X UR37, UR8, UR37, UR7, 0x1, UP0 ;  /* 0x0000002508257291 */ /* 0x000fe200080f0c07 */
[----:B------:R-:W-:-:S04]  /*46e0*/  FMUL.FTZ R65, R70, R87 ;  /* 0x0000005746417220 */ /* 0x000fc80000410000 */
[----:B------:R-:W-:Y:S01]  /*46f0*/  FFMA.FTZ R55, R65, R53, R52 ;  /* 0x0000003541377223 */ /* 0x000fe20000010034 */
[----:B------:R-:W-:Y:S02]  /*4700*/  MOV R52, UR36 ;  /* 0x0000002400347c02 */ /* 0x000fe40008000f00 */
[----:B------:R-:W-:-:S05]  /*4710*/  MOV R53, UR37 ;  /* 0x0000002500357c02 */ /* 0x000fca0008000f00 */
[----:B------:R-:W-:Y:S01]  /*4720*/  IMAD.WIDE R52, R5, 0x10, R52 ;  /* 0x0000001005347825 */ /* 0x000fe200078e0234 */
[----:B------:R-:W-:-:S04]  /*4730*/  ISETP.NE.U32.AND P0, PT, RZ, c[0x0][0x270], PT ;  /* 0x00009c00ff007a0c */ /* 0x000fc80003f05070 */
[----:B-1----:R0:W-:Y:S04]  /*4740*/  STG.E.128 [R52.64], R44 ;  /* 0x0000002c34007986 */ /* 0x0021e8000c101d1c */
[----:B--2---:R0:W-:Y:S01]  /*4750*/  STG.E.128 [R52.64+0x200], R48 ;  /* 0x0002003034007986 */ /* 0x0041e2000c101d1c */
[----:B------:R-:W-:Y:S01]  /*4760*/  ISETP.NE.AND.EX P0, PT, RZ, c[0x0][0x274], PT, P0 ;  /* 0x00009d00ff007a0c */ /* 0x000fe20003f05300 */
[----:B------:R-:W-:Y:S01]  /*4770*/  FMUL.FTZ R80, R80, R99 ;  /* 0x0000006350507220 */ /* 0x000fe20000410000 */
[----:B------:R-:W-:Y:S01]  /*4780*/  HADD2.F32 R54, -RZ, R38.H1_H1 ;  /* 0x30000026ff367230 */ /* 0x000fe20000004100 */
[----:B------:R-:W-:Y:S02]  /*4790*/  FMUL.FTZ R83, R83, R102 ;  /* 0x0000006653537220 */ /* 0x000fe40000410000 */
[----:B------:R-:W-:Y:S01]  /*47a0*/  FMUL.FTZ R66, R71, R80 ;  /* 0x0000005047427220 */ /* 0x000fe20000410000 */
[----:B------:R-:W-:Y:S01]  /*47b0*/  MOV R56, c[0x0][0x16c] ;  /* 0x00005b0000387a02 */ /* 0x000fe20000000f00 */
[----:B------:R-:W-:-:S02]  /*47c0*/  FMUL.FTZ R67, R67, R83 ;  /* 0x0000005343437220 */ /* 0x000fc40000410000 */
[----:B------:R-:W-:Y:S01]  /*47d0*/  FFMA.FTZ R54, R66, R54, R55 ;  /* 0x0000003642367223 */ /* 0x000fe20000010037 */
[--C-:B------:R-:W-:Y:S01]  /*47e0*/  HADD2.F32 R55, -RZ, R39.reuse.H0_H0 ;  /* 0x20000027ff377230 */ /* 0x100fe20000004100 */
[----:B------:R-:W-:Y:S01]  /*47f0*/  FMUL.FTZ R77, R77, R104 ;  /* 0x000000684d4d7220 */ /* 0x000fe20000410000 */
[----:B------:R-:W-:Y:S01]  /*4800*/  ISETP.GE.AND P1, PT, R56, 0x1, PT ;  /* 0x000000013800780c */ /* 0x000fe20003f26270 */
[----:B------:R-:W-:Y:S02]  /*4810*/  HADD2.F32 R70, -RZ, R39.H1_H1 ;  /* 0x30000027ff467230 */ /* 0x000fe40000004100 */
[----:B------:R-:W-:Y:S02]  /*4820*/  FFMA.FTZ R71, R67, R55, R54 ;  /* 0x0000003743477223 */ /* 0x000fe40000010036 */
        /* <DEDUP_REMOVED lines=39> */
[----:B------:R-:W1:Y:S01]  /*4aa0*/  LDS.128 R52, [R6] ;  /* 0x0000000006347984 */ /* 0x000e620000000c00 */
[----:B------:R-:W-:Y:S02]  /*4ab0*/  ULDC.64 UR8, c[0x0][0x270] ;  /* 0x00009c0000087ab9 */ /* 0x000fe40000000a00 */
[----:B------:R-:W-:Y:S01]  /*4ac0*/  UIADD3 UR7, UR37, UR7, URZ ;  /* 0x0000000725077290 */ /* 0x000fe2000fffe03f */
[----:B------:R-:W2:Y:S01]  /*4ad0*/  LDS.128 R56, [R6+0x200] ;  /* 0x0002000006387984 */ /* 0x000ea20000000c00 */
[----:B------:R-:W-:-:S04]  /*4ae0*/  ULEA UR8, UP0, UR36, UR8, 0x1 ;  /* 0x0000000824087291 */ /* 0x000fc8000f80083f */
[----:B------:R-:W-:Y:S02]  /*4af0*/  ULEA.HI.X UR9, UR36, UR9, UR7, 0x1, UP0 ;  /* 0x0000000924097291 */ /* 0x000fe400080f0c07 */
[----:B0-----:R-:W-:-:S04]  /*4b00*/  MOV R44, UR8 ;  /* 0x00000008002c7c02 */ /* 0x001fc80008000f00 */
[----:B------:R-:W-:-:S05]  /*4b10*/  MOV R45, UR9 ;  /* 0x00000009002d7c02 */ /* 0x000fca0008000f00 */
[----:B------:R-:W-:-:S05]  /*4b20*/  IMAD.WIDE R44, R5, 0x10, R44 ;  /* 0x00000010052c7825 */ /* 0x000fca00078e022c */
[----:B-1----:R0:W-:Y:S04]  /*4b30*/  STG.E.128 [R44.64], R52 ;  /* 0x000000342c007986 */ /* 0x0021e8000c101d1c */
[----:B--2---:R0:W-:Y:S02]  /*4b40*/  STG.E.128 [R44.64+0x200], R56 ;  /* 0x000200382c007986 */ /* 0x0041e4000c101d1c */
.L_x_2331:
[----:B0-----:R-:W-:Y:S01]  /*4b50*/  BAR.SYNC.DEFER_BLOCKING 0x0 ;  /* 0x0000000000007b1d */ /* 0x001fe20000010000 */
[----:B------:R-:W-:Y:S01]  /*4b60*/  HFMA2.MMA R69, -RZ, RZ, 0, 0 ;  /* 0x00000000ff457435 */ /* 0x000fe200000001ff */
[----:B------:R-:W-:Y:S01]  /*4b70*/  FFMA.FTZ R70, R68, R70, R71 ;  /* 0x0000004644467223 */ /* 0x000fe20000010047 */
[----:B------:R-:W-:Y:S01]  /*4b80*/  CS2R R72, SRZ ;  /* 0x0000000000487805 */ /* 0x000fe2000001ff00 */
[----:B------:R-:W-:Y:S01]  /*4b90*/  MOV R71, RZ ;  /* 0x000000ff00477202 */ /* 0x000fe20000000f00 */
[----:B------:R-:W-:Y:S01]  /*4ba0*/  CS2R R74, SRZ ;  /* 0x00000000004a7805 */ /* 0x000fe2000001ff00 */
        /* <DEDUP_REMOVED lines=30> */
.L_x_2380:
        /* <DEDUP_REMOVED lines=8> */
[----:B------:R-:W-:Y:S02]  /*4e10*/  MOV R52, UR37 ;  /* 0x0000002500347c02 */ /* 0x000fe40008000f00 */
[----:B------:R-:W-:-:S03]  /*4e20*/  ULDC.64 UR36, c[0x0][0x180] ;  /* 0x0000600000247ab9 */ /* 0x000fc60000000a00 */
        /* <DEDUP_REMOVED lines=11> */
[----:B------:R-:W-:Y:S02]  /*4ee0*/  UIMAD UR47, UR7, UR37, UR42 ;  /* 0x00000025072f72a4 */ /* 0x000fe4000f8e022a */
[----:B------:R-:W-:-:S02]  /*4ef0*/  ULDC.64 UR38, c[0x0][0x1c0] ;  /* 0x0000700000267ab9 */ /* 0x000fc40000000a00 */
[----:B------:R-:W-:Y:S02]  /*4f00*/  ULDC.64 UR36, c[0x0][0x220] ;  /* 0x0000880000247ab9 */ /* 0x000fe40000000a00 */
[----:B------:R-:W-:Y:S02]  /*4f10*/  UIMAD.WIDE.U32 UR42, UR7, UR38, URZ ;  /* 0x00000026072a72a5 */ /* 0x000fe4000f8e003f */
[----:B------:R-:W-:Y:S02]  /*4f20*/  UIMAD UR46, UR46, UR38, URZ ;  /* 0x000000262e2e72a4 */ /* 0x000fe4000f8e023f */
[----:B------:R-:W-:Y:S02]  /*4f30*/  UIADD3 UR45, UR45, UR47, URZ ;  /* 0x0000002f2d2d7290 */ /* 0x000fe4000fffe03f */
[----:B------:R-:W-:Y:S02]  /*4f40*/  ULEA UR38, UP0, UR44, UR36, 0x2 ;  /* 0x000000242c267291 */ /* 0x000fe4000f80103f */
[----:B------:R-:W-:-:S02]  /*4f50*/  UIMAD UR36, UR7, UR39, UR46 ;  /* 0x00000027072472a4 */ /* 0x000fc4000f8e022e */
[----:B------:R-:W-:Y:S02]  /*4f60*/  ULEA.HI.X UR37, UR44, UR37, UR45, 0x2, UP0 ;  /* 0x000000252c257291 */ /* 0x000fe400080f142d */
[----:B------:R-:W-:Y:S01]  /*4f70*/  MOV R104, UR38 ;  /* 0x0000002600687c02 */ /* 0x000fe20008000f00 */
[----:B------:R-:W-:Y:S02]  /*4f80*/  ULEA UR39, UP0, UR42, UR24, 0x1 ;  /* 0x000000182a277291 */ /* 0x000fe4000f80083f */
[----:B------:R-:W-:Y:S01]  /*4f90*/  UIADD3 UR36, UR43, UR36, URZ ;  /* 0x000000242b247290 */ /* 0x000fe2000fffe03f */
[----:B------:R-:W-:-:S03]  /*4fa0*/  MOV R105, UR37 ;  /* 0x0000002500697c02 */ /* 0x000fc60008000f00 */
[----:B------:R-:W-:Y:S01]  /*4fb0*/  ULEA.HI.X UR42, UR42, UR25, UR36, 0x1, UP0 ;  /* 0x000000192a2a7291 */ /* 0x000fe200080f0c24 */
[----:B0-----:R-:W-:Y:S01]  /*4fc0*/  MOV R52, UR39 ;  /* 0x0000002700347c02 */ /* 0x001fe20008000f00 */
[----:B------:R-:W4:Y:S04]  /*4fd0*/  LDG.E R104, [R104.64] ;  /* 0x0000001c68687981 */ /* 0x000f28000c1e1900 */
[----:B------:R-:W-:-:S05]  /*4fe0*/  MOV R53, UR42 ;  /* 0x0000002a00357c02 */ /* 0x000fca0008000f00 */
[----:B------:R-:W-:Y:S01]  /*4ff0*/  IMAD.WIDE R60, R5, 0x10, R52 ;  /* 0x00000010053c7825 */ /* 0x000fe200078e0234 */
[----:B--2---:R0:W-:Y:S04]  /*5000*/  STS.128 [R6], R44 ;  /* 0x0000002c06007388 */ /* 0x0041e80000000c00 */
[----:B---3--:R1:W-:Y:S01]  /*5010*/  STS.128 [R6+0x200], R48 ;  /* 0x0002003006007388 */ /* 0x0083e20000000c00 */
[----:B------:R-:W-:-:S06]  /*5020*/  NOP ;  /* 0x0000000000007918 */ /* 0x000fcc0000000000 */
[----:B------:R2:W3:Y:S04]  /*5030*/  LDG.E.128 R52, [R60.64] ;  /* 0x0000001c3c347981 */ /* 0x0004e8000c1e1d00 */
[----:B------:R2:W3:Y:S01]  /*5040*/  LDG.E.128 R56, [R60.64+0x200] ;  /* 0x0002001c3c387981 */ /* 0x0004e2000c1e1d00 */
[C---:B------:R-:W-:Y:S02]  /*5050*/  LOP3.LUT P0, RZ, R2.reuse, 0x1f, RZ, 0xc0, !PT ;  /* 0x0000001f02ff7812 */ /* 0x040fe4000780c0ff */
[----:B------:R-:W-:Y:S02]  /*5060*/  MOV R62, UR26 ;  /* 0x0000001a003e7c02 */ /* 0x000fe40008000f00 */
[----:B------:R-:W-:Y:S01]  /*5070*/  ISETP.NE.AND P1, PT, R2, RZ, PT ;  /* 0x000000ff0200720c */ /* 0x000fe20003f25270 */
[----:B0-----:R-:W-:Y:S01]  /*5080*/  HFMA2.MMA R46, -RZ, RZ, 0, 1.52587890625e-05 ;  /* 0x00000100ff2e7435 */ /* 0x001fe200000001ff */
[----:B------:R-:W-:Y:S01]  /*5090*/  ISETP.LT.OR P0, PT, R62, 0x2, P0 ;  /* 0x000000023e00780c */ /* 0x000fe20000701670 */
[----:B------:R-:W0:Y:S01]  /*50a0*/  LDS.128 R48, [R8+0x10] ;  /* 0x0000100008307984 */ /* 0x000e220000000c00 */
[----:B------:R-:W-:-:S02]  /*50b0*/  MOV R44, UR26 ;  /* 0x0000001a002c7c02 */ /* 0x000fc40008000f00 */
[----:B------:R-:W-:Y:S02]  /*50c0*/  SHF.L.U32 R63, R2, 0x1, RZ ;  /* 0x00000001023f7819 */ /* 0x000fe400000006ff */
[----:B------:R-:W-:Y:S02]  /*50d0*/  MOV R45, UR27 ;  /* 0x0000001b002d7c02 */ /* 0x000fe40008000f00 */
[----:B------:R-:W-:Y:S02]  /*50e0*/  MOV R47, c[0x0][0x16c] ;  /* 0x00005b00002f7a02 */ /* 0x000fe40000000f00 */
[----:B-1----:R-:W-:-:S03]  /*50f0*/  LOP3.LUT R6, R63, 0xffffffc0, RZ, 0xc0, !PT ;  /* 0xffffffc03f067812 */ /* 0x002fc600078ec0ff */
[----:B------:R-:W-:Y:S02]  /*5100*/  @!P0 IADD3 R44, R44, -0x2, RZ ;  /* 0xfffffffe2c2c8810 */ /* 0x000fe40007ffe0ff */
[----:B------:R-:W-:Y:S01]  /*5110*/  IADD3 R62, R2, 0x200, RZ ;  /* 0x00000200023e7810 */ /* 0x000fe20007ffe0ff */
[----:B----4-:R-:W-:-:S04]  /*5120*/  FMUL.FTZ R123, R104, 1.4426950216293334961 ;  /* 0x3fb8aa3b687b7820 */ /* 0x010fc80000410000 */
[----:B------:R-:W-:Y:S01]  /*5130*/  FMUL.FTZ R150, R123, R9 ;  /* 0x000000097b967220 */ /* 0x000fe20000410000 */
[----:B--2---:R-:W-:Y:S01]  /*5140*/  IADD3 R60, R6, R3, RZ ;  /* 0x00000003063c7210 */ /* 0x004fe20007ffe0ff */
[----:B------:R-:W-:Y:S02]  /*5150*/  @!P1 IMAD R62, R45, R46, UR7 ;  /* 0x000000072d3e9e24 */ /* 0x000fe4000f8e022e */
[----:B------:R-:W-:Y:S02]  /*5160*/  @!P0 IMAD R106, R44, R47, UR7 ;  /* 0x000000072c6a8e24 */ /* 0x000fe4000f8e022f */
[----:B------:R-:W1:Y:S01]  /*5170*/  MUFU.EX2 R150, R150 ;  /* 0x0000009600967308 */ /* 0x000e620000000800 */
[----:B------:R2:W4:Y:S01]  /*5180*/  LDS.128 R44, [R8] ;  /* 0x00000000082c7984 */ /* 0x0005220000000c00 */
[C---:B------:R-:W-:Y:S02]  /*5190*/  SHF.L.U32 R6, R60.reuse, 0x4, RZ ;  /* 0x000000043c067819 */ /* 0x040fe400000006ff */
[----:B------:R-:W-:-:S02]  /*51a0*/  IADD3 R60, R60, R3, RZ ;  /* 0x000000033c3c7210 */ /* 0x000fc40007ffe0ff */
[----:B------:R-:W-:Y:S02]  /*51b0*/  SHF.L.U32 R109, R62, 0x2, RZ ;  /* 0x000000023e6d7819 */ /* 0x000fe400000006ff */
[----:B--2---:R-:W-:Y:S01]  /*51c0*/  SHF.L.U32 R8, R60, 0x4, RZ ;  /* 0x000000043c087819 */ /* 0x004fe200000006ff */
[----:B------:R-:W-:Y:S02]  /*51d0*/  HFMA2.MMA R107, -RZ, RZ, 0, 4.76837158203125e-07 ;  /* 0x00000008ff6b7435 */ /* 0x000fe400000001ff */
[----:B------:R-:W-:Y:S01]  /*51e0*/  HFMA2.MMA R98, -RZ, RZ, 1.875, 0 ;  /* 0x3f800000ff627435 */ /* 0x000fe200000001ff */
[----:B------:R-:W-:Y:S01]  /*51f0*/  FMUL.FTZ R105, R123, R10 ;  /* 0x0000000a7b697220 */ /* 0x000fe20000410000 */
[----:B------:R-:W-:-:S06]  /*5200*/  MOV R99, RZ ;  /* 0x000000ff00637202 */ /* 0x000fcc0000000f00 */
[----:B------:R-:W-:Y:S01]  /*5210*/  @!P0 IMAD.WIDE R106, R106, R107, UR40 ;  /* 0x000000286a6a8e25 */ /* 0x000fe2000f8e026b */
[----:B------:R-:W2:Y:S01]  /*5220*/  MUFU.EX2 R105, R105 ;  /* 0x0000006900697308 */ /* 0x000ea20000000800 */
[--C-:B0-----:R-:W-:Y:S02]  /*5230*/  HADD2.F32 R112, -RZ, R48.reuse.H0_H0 ;  /* 0x20000030ff707230 */ /* 0x101fe40000004100 */
[----:B------:R-:W-:Y:S01]  /*5240*/  HADD2.F32 R116, -RZ, R48.H1_H1 ;  /* 0x30000030ff747230 */ /* 0x000fe20000004100 */
[C---:B------:R-:W-:Y:S01]  /*5250*/  FMUL.FTZ R113, R123.reuse, R14 ;  /* 0x0000000e7b717220 */ /* 0x040fe20000410000 */
[--C-:B------:R-:W-:Y:S02]  /*5260*/  HADD2.F32 R115, -RZ, R49.reuse.H0_H0 ;  /* 0x20000031ff737230 */ /* 0x100fe40000004100 */
[----:B------:R-:W-:Y:S02]  /*5270*/  HADD2.F32 R118, -RZ, R49.H1_H1 ;  /* 0x30000031ff767230 */ /* 0x000fe40000004100 */
[----:B------:R-:W-:Y:S01]  /*5280*/  HADD2.F32 R49, -RZ, R41.H1_H1 ;  /* 0x30000029ff317230 */ /* 0x000fe20000004100 */
[----:B------:R-:W-:Y:S01]  /*5290*/  FMUL.FTZ R120, R123, R15 ;  /* 0x0000000f7b787220 */ /* 0x000fe20000410000 */
[----:B------:R-:W-:-:S02]  /*52a0*/  HADD2.F32 R119, -RZ, R51.H0_H0 ;  /* 0x20000033ff777230 */ /* 0x000fc40000004100 */
[----:B------:R-:W-:Y:S02]  /*52b0*/  HADD2.F32 R131, -RZ, R51.H1_H1 ;  /* 0x30000033ff837230 */ /* 0x000fe40000004100 */
[--C-:B----4-:R-:W-:Y:S02]  /*52c0*/  HADD2.F32 R108, -RZ, R46.reuse.H0_H0 ;  /* 0x2000002eff6c7230 */ /* 0x110fe40000004100 */
[----:B------:R-:W-:Y:S02]  /*52d0*/  HADD2.F32 R111, -RZ, R46.H1_H1 ;  /* 0x3000002eff6f7230 */ /* 0x000fe40000004100 */
[----:B------:R-:W-:Y:S02]  /*52e0*/  HADD2.F32 R46, -RZ, R41.H0_H0 ;  /* 0x20000029ff2e7230 */ /* 0x000fe40000004100 */
[--C-:B------:R-:W-:Y:S02]  /*52f0*/  HADD2.F32 R110, -RZ, R47.reuse.H0_H0 ;  /* 0x2000002fff6e7230 */ /* 0x100fe40000004100 */
[----:B------:R-:W-:Y:S01]  /*5300*/  HADD2.F32 R114, -RZ, R47.H1_H1 ;  /* 0x3000002fff727230 */ /* 0x000fe20000004100 */
[----:B------:R-:W-:Y:S01]  /*5310*/  FMUL.FTZ R47, R46, R11 ;  /* 0x0000000b2e2f7220 */ /* 0x000fe20000410000 */
[----:B------:R-:W-:Y:S01]  /*5320*/  HADD2.F32 R51, -RZ, R42.H1_H1 ;  /* 0x3000002aff337230 */ /* 0x000fe20000004100 */
[----:B------:R-:W-:Y:S01]  /*5330*/  MUFU.EX2 R113, R113 ;  /* 0x0000007100717308 */ /* 0x000fe20000000800 */
[----:B------:R-:W-:-:S02]  /*5340*/  HADD2.F32 R117, -RZ, R50.H0_H0 ;  /* 0x20000032ff757230 */ /* 0x000fc40000004100 */
[----:B------:R-:W-:Y:S01]  /*5350*/  HADD2.F32 R121, -RZ, R50.H1_H1 ;  /* 0x30000032ff797230 */ /* 0x000fe20000004100 */
[----:B------:R-:W-:Y:S01]  /*5360*/  FMUL.FTZ R50, R49, R12 ;  /* 0x0000000c31327220 */ /* 0x000fe20000410000 */
[----:B------:R-:W-:Y:S01]  /*5370*/  HADD2.F32 R122, -RZ, R42.H0_H0 ;  /* 0x2000002aff7a7230 */ /* 0x000fe20000004100 */
[----:B------:R-:W-:Y:S02]  /*5380*/  FMUL.FTZ R130, R123, R16 ;  /* 0x000000107b827220 */ /* 0x000fe40000410000 */
[----:B------:R-:W-:Y:S01]  /*5390*/  FMUL.FTZ R160, R51, R14 ;  /* 0x0000000e33a07220 */ /* 0x000fe20000410000 */
[----:B------:R-:W-:Y:S01]  /*53a0*/  MUFU.EX2 R120, R120 ;  /* 0x0000007800787308 */ /* 0x000fe20000000800 */
[----:B------:R-:W-:Y:S02]  /*53b0*/  FMUL.FTZ R49, R122, R13 ;  /* 0x0000000d7a317220 */ /* 0x000fe40000410000 */
[----:B------:R-:W-:Y:S01]  /*53c0*/  FMUL.FTZ R129, R123, R17 ;  /* 0x000000117b817220 */ /* 0x000fe20000410000 */
[----:B------:R-:W-:Y:S01]  /*53d0*/  HADD2.F32 R124, -RZ, R43.H0_H0 ;  /* 0x2000002bff7c7230 */ /* 0x000fe20000004100 */
[----:B------:R-:W-:-:S03]  /*53e0*/  FMUL.FTZ R162, R108, R49 ;  /* 0x000000316ca27220 */ /* 0x000fc60000410000 */
[----:B------:R-:W-:Y:S01]  /*53f0*/  MUFU.EX2 R130, R130 ;  /* 0x0000008200827308 */ /* 0x000fe20000000800 */
[----:B------:R-:W-:Y:S01]  /*5400*/  FMUL.FTZ R128, R123, R18 ;  /* 0x000000127b807220 */ /* 0x000fe20000410000 */
[----:B------:R-:W-:Y:S01]  /*5410*/  HADD2.F32 R151, -RZ, R43.H1_H1 ;  /* 0x3000002bff977230 */ /* 0x000fe20000004100 */
[----:B------:R-:W-:Y:S01]  /*5420*/  FMUL.FTZ R153, R124, R15 ;  /* 0x0000000f7c997220 */ /* 0x000fe20000410000 */
[----:B------:R-:W-:Y:S01]  /*5430*/  HADD2.F32 R126, -RZ, R36.H0_H0 ;  /* 0x20000024ff7e7230 */ /* 0x000fe20000004100 */
[----:B------:R-:W-:-:S03]  /*5440*/  FMUL.FTZ R160, R111, R160 ;  /* 0x000000a06fa07220 */ /* 0x000fc60000410000 */
[----:B------:R-:W-:Y:S01]  /*5450*/  MUFU.EX2 R129, R129 ;  /* 0x0000008100817308 */ /* 0x000fe20000000800 */
[----:B------:R-:W-:Y:S01]  /*5460*/  FMUL.FTZ R127, R123, R19 ;  /* 0x000000137b7f7220 */ /* 0x000fe20000410000 */
[----:B------:R-:W-:Y:S01]  /*5470*/  HADD2.F32 R125, -RZ, R38.H1_H1 ;  /* 0x30000026ff7d7230 */ /* 0x000fe20000004100 */
[----:B------:R-:W-:Y:S02]  /*5480*/  FMUL.FTZ R151, R151, R16 ;  /* 0x0000001097977220 */ /* 0x000fe40000410000 */
[----:B------:R-:W-:-:S03]  /*5490*/  FMUL.FTZ R153, R110, R153 ;  /* 0x000000996e997220 */ /* 0x000fc60000410000 */
[----:B------:R-:W-:Y:S01]  /*54a0*/  MUFU.EX2 R128, R128 ;  /* 0x0000008000807308 */ /* 0x000fe20000000800 */
[----:B------:R-:W-:Y:S01]  /*54b0*/  HADD2.F32 R149, -RZ, R36.H1_H1 ;  /* 0x30000024ff957230 */ /* 0x000fe20000004100 */
[----:B------:R-:W-:Y:S02]  /*54c0*/  FMUL.FTZ R46, R125, R22 ;  /* 0x000000167d2e7220 */ /* 0x000fe40000410000 */
[----:B------:R-:W-:Y:S02]  /*54d0*/  FMUL.FTZ R151, R114, R151 ;  /* 0x0000009772977220 */ /* 0x000fe40000410000 */
[----:B------:R-:W-:Y:S02]  /*54e0*/  FMUL.FTZ R125, R123, R21 ;  /* 0x000000157b7d7220 */ /* 0x000fe40000410000 */
[----:B------:R-:W-:Y:S01]  /*54f0*/  MUFU.EX2 R127, R127 ;  /* 0x0000007f007f7308 */ /* 0x000fe20000000800 */
[----:B------:R-:W-:Y:S01]  /*5500*/  HADD2.F32 R156, -RZ, R37.H0_H0 ;  /* 0x20000025ff9c7230 */ /* 0x000fe20000004100 */
[----:B------:R-:W-:-:S02]  /*5510*/  FMUL.FTZ R149, R149, R18 ;  /* 0x0000001295957220 */ /* 0x000fc40000410000 */
[C---:B------:R-:W-:Y:S01]  /*5520*/  FMUL.FTZ R124, R123.reuse, R22 ;  /* 0x000000167b7c7220 */ /* 0x040fe20000410000 */
[----:B------:R-:W-:Y:S01]  /*5530*/  HADD2.F32 R147, -RZ, R37.H1_H1 ;  /* 0x30000025ff937230 */ /* 0x000fe20000004100 */
[----:B------:R-:W-:Y:S02]  /*5540*/  FMUL.FTZ R156, R156, R19 ;  /* 0x000000139c9c7220 */ /* 0x000fe40000410000 */
[----:B------:R-:W-:Y:S01]  /*5550*/  MUFU.EX2 R125, R125 ;  /* 0x0000007d007d7308 */ /* 0x000fe20000000800 */
[----:B------:R-:W-:Y:S01]  /*5560*/  FMUL.FTZ R149, R116, R149 ;  /* 0x0000009574957220 */ /* 0x000fe20000410000 */
[----:B------:R-:W-:Y:S01]  /*5570*/  HADD2.F32 R134, -RZ, R39.H0_H0 ;  /* 0x20000027ff867230 */ /* 0x000fe20000004100 */
[----:B------:R-:W-:Y:S01]  /*5580*/  FMUL.FTZ R122, R123, R23 ;  /* 0x000000177b7a7220 */ /* 0x000fe20000410000 */
[----:B------:R-:W-:Y:S01]  /*5590*/  HADD2.F32 R154, -RZ, R38.H0_H0 ;  /* 0x20000026ff9a7230 */ /* 0x000fe20000004100 */
[----:B------:R-:W-:Y:S02]  /*55a0*/  FMUL.FTZ R147, R147, R20 ;  /* 0x0000001493937220 */ /* 0x000fe40000410000 */
[----:B------:R-:W-:Y:S01]  /*55b0*/  FMUL.FTZ R156, R115, R156 ;  /* 0x0000009c739c7220 */ /* 0x000fe20000410000 */
[----:B------:R-:W-:Y:S01]  /*55c0*/  MUFU.EX2 R124, R124 ;  /* 0x0000007c007c7308 */ /* 0x000fe20000000800 */
[----:B------:R-:W-:-:S02]  /*55d0*/  FMUL.FTZ R154, R154, R21 ;  /* 0x000000159a9a7220 */ /* 0x000fc40000410000 */
[----:B------:R-:W-:-:S05]  /*55e0*/  FMUL.FTZ R147, R118, R147 ;  /* 0x0000009376937220 */ /* 0x000fca0000410000 */
[----:B------:R-:W-:Y:S01]  /*55f0*/  MUFU.EX2 R122, R122 ;  /* 0x0000007a007a7308 */ /* 0x000fe20000000800 */
[----:B------:R-:W-:Y:S01]  /*5600*/  FMUL.FTZ R154, R117, R154 ;  /* 0x0000009a759a7220 */ /* 0x000fe20000410000 */
[----:B------:R-:W-:Y:S01]  /*5610*/  HADD2.F32 R135, -RZ, R39.H1_H1 ;  /* 0x30000027ff877230 */ /* 0x000fe20000004100 */
[----:B------:R-:W-:-:S04]  /*5620*/  FMUL.FTZ R145, R121, R46 ;  /* 0x0000002e79917220 */ /* 0x000fc80000410000 */
[----:B------:R-:W-:Y:S01]  /*5630*/  FMUL.FTZ R152, R135, R24 ;  /* 0x0000001887987220 */ /* 0x000fe20000410000 */
[----:B------:R-:W-:Y:S03]  /*5640*/  BSSY B0, `(.L_x_2333) ;  /* 0x0000059000007945 */ /* 0x000fe60003800000 */
[----:B------:R-:W-:Y:S01]  /*5650*/  FMUL.FTZ R152, R131, R152 ;  /* 0x0000009883987220 */ /* 0x000fe20000410000 */
[----:B---3--:R-:W-:Y:S04]  /*5660*/  STS.128 [R6+0x1080], R52 ;  /* 0x0010803406007388 */ /* 0x008fe80000000c00 */
[----:B------:R0:W-:Y:S01]  /*5670*/  STS.128 [R6+0x1280], R56 ;  /* 0x0012803806007388 */ /* 0x0001e20000000c00 */
[----:B------:R-:W-:-:S06]  /*5680*/  NOP ;  /* 0x0000000000007918 */ /* 0x000fcc0000000000 */
[----:B------:R-:W3:Y:S04]  /*5690*/  LDS.128 R60, [R8+0x1080] ;  /* 0x00108000083c7984 */ /* 0x000ee80000000c00 */
[----:B------:R-:W4:Y:S04]  /*56a0*/  LDS.128 R52, [R8+0x1090] ;  /* 0x0010900008347984 */ /* 0x000f280000000c00 */
[----:B-1----:R1:W-:Y:S04]  /*56b0*/  STS [R109+0x6d50], R150 ;  /* 0x006d50966d007388 */ /* 0x0023e80000000800 */
[----:B------:R-:W-:Y:S01]  /*56c0*/  BAR.SYNC.DEFER_BLOCKING 0x0 ;  /* 0x0000000000007b1d */ /* 0x000fe20000010000 */
[C---:B0-----:R-:W-:Y:S01]  /*56d0*/  FMUL.FTZ R59, R123.reuse, R11 ;  /* 0x0000000b7b3b7220 */ /* 0x041fe20000410000 */
[----:B------:R-:W-:Y:S01]  /*56e0*/  HADD2.F32 R56, -RZ, R44.H0_H0 ;  /* 0x2000002cff387230 */ /* 0x000fe20000004100 */
[----:B------:R-:W-:Y:S01]  /*56f0*/  FMUL.FTZ R58, R123, R12 ;  /* 0x0000000c7b3a7220 */ /* 0x000fe20000410000 */
[----:B-1----:R-:W-:-:S03]  /*5700*/  HADD2.F32 R109, -RZ, R45.H1_H1 ;  /* 0x3000002dff6d7230 */ /* 0x002fc60000004100 */
[----:B------:R-:W0:Y:S01]  /*5710*/  MUFU.EX2 R59, R59 ;  /* 0x0000003b003b7308 */ /* 0x000e220000000800 */
[----:B------:R-:W-:-:S07]  /*5720*/  FMUL.FTZ R57, R123, R13 ;  /* 0x0000000d7b397220 */ /* 0x000fce0000410000 */
[----:B------:R-:W1:Y:S01]  /*5730*/  MUFU.EX2 R58, R58 ;  /* 0x0000003a003a7308 */ /* 0x000e620000000800 */
[----:B------:R0:W5:Y:S07]  /*5740*/  @!P0 LDG.E.64 R98, [R106.64] ;  /* 0x0000001c6a628981 */ /* 0x00016e000c1e1b00 */
[----:B------:R-:W1:Y:S01]  /*5750*/  MUFU.EX2 R57, R57 ;  /* 0x0000003900397308 */ /* 0x000e620000000800 */
[----:B0-----:R-:W-:Y:S02]  /*5760*/  HADD2.F32 R107, -RZ, R44.H1_H1 ;  /* 0x3000002cff6b7230 */ /* 0x001fe40000004100 */
[----:B------:R-:W-:-:S02]  /*5770*/  HADD2.F32 R106, -RZ, R45.H0_H0 ;  /* 0x2000002dff6a7230 */ /* 0x000fc40000004100 */
[--C-:B------:R-:W-:Y:S02]  /*5780*/  HADD2.F32 R44, -RZ, R40.reuse.H0_H0 ;  /* 0x20000028ff2c7230 */ /* 0x100fe40000004100 */
[----:B------:R-:W-:-:S03]  /*5790*/  HADD2.F32 R45, -RZ, R40.H1_H1 ;  /* 0x30000028ff2d7230 */ /* 0x000fc60000004100 */
[----:B------:R-:W-:Y:S02]  /*57a0*/  FMUL.FTZ R159, R44, R9 ;  /* 0x000000092c9f7220 */ /* 0x000fe40000410000 */
[----:B------:R-:W-:Y:S02]  /*57b0*/  FMUL.FTZ R48, R45, R10 ;  /* 0x0000000a2d307220 */ /* 0x000fe40000410000 */
[----:B------:R-:W-:Y:S02]  /*57c0*/  FMUL.FTZ R159, R56, R159 ;  /* 0x0000009f389f7220 */ /* 0x000fe40000410000 */
[----:B------:R-:W-:Y:S02]  /*57d0*/  FMUL.FTZ R157, R107, R48 ;  /* 0x000000306b9d7220 */ /* 0x000fe40000410000 */
[----:B--2---:R-:W-:Y:S02]  /*57e0*/  FMUL.FTZ R48, R150, R105 ;  /* 0x0000006996307220 */ /* 0x004fe40000410000 */
[----:B------:R-:W-:-:S02]  /*57f0*/  FMUL.FTZ R164, R106, R47 ;  /* 0x0000002f6aa47220 */ /* 0x000fc40000410000 */
[----:B------:R-:W-:Y:S02]  /*5800*/  FFMA.FTZ R47, R159, R105, R157 ;  /* 0x000000699f2f7223 */ /* 0x000fe4000001009d */
[----:B------:R-:W-:Y:S02]  /*5810*/  FMUL.FTZ R51, R59, R48 ;  /* 0x000000303b337220 */ /* 0x000fe40000410000 */
[----:B------:R-:W-:Y:S02]  /*5820*/  FMUL.FTZ R155, R109, R50 ;  /* 0x000000326d9b7220 */ /* 0x000fe40000410000 */
[----:B------:R-:W-:Y:S01]  /*5830*/  FFMA.FTZ R47, R59, R47, R164 ;  /* 0x0000002f3b2f7223 */ /* 0x000fe200000100a4 */
[----:B------:R-:W-:Y:S01]  /*5840*/  ISETP.NE.AND P0, PT, R2, 0x7f, PT ;  /* 0x0000007f0200780c */ /* 0x000fe20003f05270 */
[C---:B-1----:R-:W-:Y:S02]  /*5850*/  FMUL.FTZ R48, R58.reuse, R51 ;  /* 0x000000333a307220 */ /* 0x042fe40000410000 */
[----:B------:R-:W-:-:S02]  /*5860*/  FFMA.FTZ R47, R58, R47, R155 ;  /* 0x0000002f3a2f7223 */ /* 0x000fc4000001009b */
[C---:B------:R-:W-:Y:S02]  /*5870*/  FMUL.FTZ R48, R57.reuse, R48 ;  /* 0x0000003039307220 */ /* 0x040fe40000410000 */
[----:B------:R-:W-:Y:S02]  /*5880*/  FFMA.FTZ R47, R57, R47, R162 ;  /* 0x0000002f392f7223 */ /* 0x000fe400000100a2 */
[C---:B------:R-:W-:Y:S02]  /*5890*/  FMUL.FTZ R49, R113.reuse, R48 ;  /* 0x0000003071317220 */ /* 0x040fe40000410000 */
[----:B------:R-:W-:Y:S02]  /*58a0*/  FMUL.FTZ R45, R126, R17 ;  /* 0x000000117e2d7220 */ /* 0x000fe40000410000 */
[----:B------:R-:W-:Y:S02]  /*58b0*/  FFMA.FTZ R47, R113, R47, R160 ;  /* 0x0000002f712f7223 */ /* 0x000fe400000100a0 */
[----:B------:R-:W-:Y:S01]  /*58c0*/  FMUL.FTZ R126, R123, R20 ;  /* 0x000000147b7e7220 */ /* 0x000fe20000410000 */
[--C-:B---3--:R-:W-:Y:S01]  /*58d0*/  HADD2.F32 R142, -RZ, R62.reuse.H0_H0 ;  /* 0x2000003eff8e7230 */ /* 0x108fe20000004100 */
[C---:B------:R-:W-:Y:S01]  /*58e0*/  FMUL.FTZ R49, R120.reuse, R49 ;  /* 0x0000003178317220 */ /* 0x040fe20000410000 */
[----:B------:R-:W-:Y:S01]  /*58f0*/  HADD2.F32 R139, -RZ, R62.H1_H1 ;  /* 0x3000003eff8b7230 */ /* 0x000fe20000004100 */
[----:B------:R-:W-:Y:S01]  /*5900*/  FFMA.FTZ R47, R120, R47, R153 ;  /* 0x0000002f782f7223 */ /* 0x000fe20000010099 */
[----:B------:R0:W1:Y:S01]  /*5910*/  @P0 LDS R62, [R2.X4+0x7554] ;  /* 0x00755400023e0984 */ /* 0x0000620000004800 */
[----:B------:R-:W2:Y:S01]  /*5920*/  MUFU.EX2 R126, R126 ;  /* 0x0000007e007e7308 */ /* 0x000ea20000000800 */
[----:B------:R-:W-:-:S02]  /*5930*/  FMUL.FTZ R48, R130, R49 ;  /* 0x0000003182307220 */ /* 0x000fc40000410000 */
[----:B------:R-:W-:Y:S02]  /*5940*/  FMUL.FTZ R158, R112, R45 ;  /* 0x0000002d709e7220 */ /* 0x000fe40000410000 */
[----:B------:R-:W-:Y:S02]  /*5950*/  FFMA.FTZ R47, R130, R47, R151 ;  /* 0x0000002f822f7223 */ /* 0x000fe40000010097 */
[C---:B------:R-:W-:Y:S02]  /*5960*/  FMUL.FTZ R45, R129.reuse, R48 ;  /* 0x00000030812d7220 */ /* 0x040fe40000410000 */
[----:B------:R-:W-:Y:S02]  /*5970*/  FFMA.FTZ R47, R129, R47, R158 ;  /* 0x0000002f812f7223 */ /* 0x000fe4000001009e */
[C---:B------:R-:W-:Y:S02]  /*5980*/  FMUL.FTZ R48, R128.reuse, R45 ;  /* 0x0000002d80307220 */ /* 0x040fe40000410000 */
[----:B------:R-:W-:-:S02]  /*5990*/  FFMA.FTZ R47, R128, R47, R149 ;  /* 0x0000002f802f7223 */ /* 0x000fc40000010095 */
[----:B------:R-:W-:Y:S02]  /*59a0*/  FMUL.FTZ R44, R134, R23 ;  /* 0x00000017862c7220 */ /* 0x000fe40000410000 */
[----:B------:R-:W-:Y:S02]  /*59b0*/  FMUL.FTZ R123, R123, R24 ;  /* 0x000000187b7b7220 */ /* 0x000fe40000410000 */
[C---:B------:R-:W-:Y:S02]  /*59c0*/  FMUL.FTZ R45, R127.reuse, R48 ;  /* 0x000000307f2d7220 */ /* 0x040fe40000410000 */
[----:B------:R-:W-:Y:S02]  /*59d0*/  FFMA.FTZ R47, R127, R47, R156 ;  /* 0x0000002f7f2f7223 */ /* 0x000fe4000001009c */
[----:B------:R-:W-:Y:S01]  /*59e0*/  FMUL.FTZ R143, R119, R44 ;  /* 0x0000002c778f7220 */ /* 0x000fe20000410000 */
[----:B------:R-:W3:Y:S01]  /*59f0*/  MUFU.EX2 R123, R123 ;  /* 0x0000007b007b7308 */ /* 0x000ee20000000800 */
[----:B--2---:R-:W-:-:S02]  /*5a00*/  FMUL.FTZ R44, R126, R45 ;  /* 0x0000002d7e2c7220 */ /* 0x004fc40000410000 */
[----:B------:R-:W-:Y:S02]  /*5a10*/  FFMA.FTZ R47, R126, R47, R147 ;  /* 0x0000002f7e2f7223 */ /* 0x000fe40000010093 */
[C---:B------:R-:W-:Y:S02]  /*5a20*/  FMUL.FTZ R45, R125.reuse, R44 ;  /* 0x0000002c7d2d7220 */ /* 0x040fe40000410000 */
[----:B------:R-:W-:Y:S02]  /*5a30*/  FFMA.FTZ R47, R125, R47, R154 ;  /* 0x0000002f7d2f7223 */ /* 0x000fe4000001009a */
[C---:B------:R-:W-:Y:S02]  /*5a40*/  FMUL.FTZ R45, R124.reuse, R45 ;  /* 0x0000002d7c2d7220 */ /* 0x040fe40000410000 */
[----:B------:R-:W-:Y:S02]  /*5a50*/  FFMA.FTZ R47, R124, R47, R145 ;  /* 0x0000002f7c2f7223 */ /* 0x000fe40000010091 */
[----:B------:R-:W-:-:S02]  /*5a60*/  FMUL.FTZ R44, R122, R45 ;  /* 0x0000002d7a2c7220 */ /* 0x000fc40000410000 */
[----:B------:R-:W-:Y:S01]  /*5a70*/  FFMA.FTZ R45, R122, R47, R143 ;  /* 0x0000002f7a2d7223 */ /* 0x000fe2000001008f */
[--C-:B------:R-:W-:Y:S01]  /*5a80*/  HADD2.F32 R148, -RZ, R60.reuse.H0_H0 ;  /* 0x2000003cff947230 */ /* 0x100fe20000004100 */
[C---:B---3--:R-:W-:Y:S01]  /*5a90*/  FMUL.FTZ R44, R123.reuse, R44 ;  /* 0x0000002c7b2c7220 */ /* 0x048fe20000410000 */
[----:B------:R-:W-:Y:S01]  /*5aa0*/  HADD2.F32 R51, -RZ, R60.H1_H1 ;  /* 0x3000003cff337230 */ /* 0x000fe20000004100 */
[----:B------:R-:W-:Y:S01]  /*5ab0*/  LEA.HI R60, R2, R2, RZ, 0x1e ;  /* 0x00000002023c7211 */ /* 0x000fe200078ff0ff */
[----:B------:R-:W-:Y:S01]  /*5ac0*/  HADD2.F32 R48, -RZ, R61.H0_H0 ;  /* 0x2000003dff307230 */ /* 0x000fe20000004100 */
[----:B------:R-:W-:Y:S01]  /*5ad0*/  FFMA.FTZ R45, R123, R45, R152 ;  /* 0x0000002d7b2d7223 */ /* 0x000fe20000010098 */
[----:B------:R-:W-:Y:S02]  /*5ae0*/  HADD2.F32 R50, -RZ, R63.H0_H0 ;  /* 0x2000003fff327230 */ /* 0x000fe40000004100 */
[----:B------:R-:W-:Y:S02]  /*5af0*/  HADD2.F32 R61, -RZ, R61.H1_H1 ;  /* 0x3000003dff3d7230 */ /* 0x000fe40000004100 */
[----:B------:R-:W-:Y:S01]  /*5b00*/  HADD2.F32 R63, -RZ, R63.H1_H1 ;  /* 0x3000003fff3f7230 */ /* 0x000fe20000004100 */
[----:B------:R-:W-:Y:S05]  /*5b10*/  @P0 BRA `(.L_x_2334) ;  /* 0x000000b000000947 */ /* 0x000fea0003800000 */
[----:B01--4-:R-:W-:Y:S01]  /*5b20*/  ULDC UR37, c[0x0][0x174] ;  /* 0x00005d0000257ab9 */ /* 0x013fe20000000800 */
        /* <DEDUP_REMOVED lines=10> */
.L_x_2334:
[----:B01--4-:R-:W-:Y:S05]  /*5bd0*/  BSYNC B0 ;  /* 0x0000000000007941 */ /* 0x013fea0003800000 */
.L_x_2333:
[----:B------:R-:W-:Y:S01]  /*5be0*/  ISETP.GT.U32.AND P0, PT, R2, 0x1f, PT ;  /* 0x0000001f0200780c */ /* 0x000fe20003f04070 */
[--C-:B------:R-:W-:Y:S01]  /*5bf0*/  HADD2.F32 R136, -RZ, R52.reuse.H0_H0 ;  /* 0x20000034ff887230 */ /* 0x100fe20000004100 */
[----:B------:R0:W-:Y:S01]  /*5c00*/  STS.64 [R60.X8+0x6340], R44 ;  /* 0x0063402c3c007388 */ /* 0x0001e20000008a00 */
[----:B------:R-:W-:Y:S01]  /*5c10*/  HADD2.F32 R161, -RZ, R52.H1_H1 ;  /* 0x30000034ffa17230 */ /* 0x000fe20000004100 */
[----:B------:R-:W-:Y:S01]  /*5c20*/  BSSY B0, `(.L_x_2335) ;  /* 0x0000064000007945 */ /* 0x000fe20003800000 */
[--C-:B------:R-:W-:Y:S01]  /*5c30*/  HADD2.F32 R52, -RZ, R53.reuse.H0_H0 ;  /* 0x20000035ff347230 */ /* 0x100fe20000004100 */
[----:B------:R-:W-:Y:S01]  /*5c40*/  FMUL.FTZ R144, R28, R61 ;  /* 0x0000003d1c907220 */ /* 0x000fe20000410000 */
[----:B------:R-:W-:Y:S01]  /*5c50*/  HADD2.F32 R53, -RZ, R53.H1_H1 ;  /* 0x30000035ff357230 */ /* 0x000fe20000004100 */
[----:B------:R-:W-:Y:S01]  /*5c60*/  FMUL.FTZ R140, R32, R63 ;  /* 0x0000003f208c7220 */ /* 0x000fe20000410000 */
[--C-:B------:R-:W-:Y:S01]  /*5c70*/  HADD2.F32 R46, -RZ, R54.reuse.H0_H0 ;  /* 0x20000036ff2e7230 */ /* 0x100fe20000004100 */
        /* <DEDUP_REMOVED lines=32> */
.L_x_2388:
        /* <DEDUP_REMOVED lines=22> */
[----:B------:R0:W2:Y:S04]  /*5fe0*/  SHFL.UP PT, R47, R46, 0x10, RZ ;  /* 0x060000002e2f7989 */ /* 0x0000a800000e00ff */
.L_x_2389:
[----:B------:R-:W-:Y:S02]  /*5ff0*/  ISETP.GE.AND P0, PT, R3, 0x10, PT ;  /* 0x000000100300780c */ /* 0x000fe40003f06270 */
[----:B------:R-:W-:-:S11]  /*6000*/  MOV R44, R46 ;  /* 0x0000002e002c7202 */ /* 0x000fd60000000f00 */
[-C--:B-1----:R-:W-:Y:S02]  /*6010*/  @P0 FFMA.FTZ R53, R49, R44.reuse, R53 ;  /* 0x0000002c31350223 */ /* 0x082fe40000010035 */
[----:B--2---:R-:W-:Y:S01]  /*6020*/  @P0 FMUL.FTZ R44, R47, R44 ;  /* 0x0000002c2f2c0220 */ /* 0x004fe20000410000 */
[----:B------:R-:W-:Y:S05]  /*6030*/  BRA.CONV ~URZ, `(.L_x_2339) ;  /* 0x000000637f007947 */ /* 0x000fea000b800000 */
[----:B------:R-:W-:Y:S01]  /*6040*/  HFMA2.MMA R47, -RZ, RZ, 0, 1.847743988037109375e-06 ;  /* 0x0000001fff2f7435 */ /* 0x000fe200000001ff */
[----:B------:R-:W-:Y:S02]  /*6050*/  MOV R50, R44 ;  /* 0x0000002c00327202 */ /* 0x000fe40000000f00 */
[----:B------:R-:W-:Y:S02]  /*6060*/  MOV R49, 0x1f ;  /* 0x0000001f00317802 */ /* 0x000fe40000000f00 */
[----:B0-----:R-:W-:Y:S02]  /*6070*/  MOV R46, 0xffffffff ;  /* 0xffffffff002e7802 */ /* 0x001fe40000000f00 */
[----:B------:R-:W-:-:S02]  /*6080*/  MOV R48, 0x60a0 ;  /* 0x000060a000307802 */ /* 0x000fc40000000f00 */
[----:B-----5:R-:W-:Y:S05]  /*6090*/  CALL.REL.NOINC `($__internal_94_$__cuda_sm70_shflsync_idx_p) ;  /* 0x00004f3000007944 */ /* 0x020fea0003c00000 */
.L_x_2339:
[----:B------:R-:W-:Y:S05]  /*60a0*/  BRA.CONV ~URZ, `(.L_x_2340) ;  /* 0x000000637f007947 */ /* 0x000fea000b800000 */
[----:B-1----:R-:W-:Y:S01]  /*60b0*/  HFMA2.MMA R47, -RZ, RZ, 0, 1.847743988037109375e-06 ;  /* 0x0000001fff2f7435 */ /* 0x002fe200000001ff */
[----:B------:R-:W-:-:S02]  /*60c0*/  MOV R50, R53 ;  /* 0x0000003500327202 */ /* 0x000fc40000000f00 */
[----:B------:R-:W-:Y:S02]  /*60d0*/  MOV R49, 0x1f ;  /* 0x0000001f00317802 */ /* 0x000fe40000000f00 */
[----:B0-----:R-:W-:Y:S02]  /*60e0*/  MOV R46, 0xffffffff ;  /* 0xffffffff002e7802 */ /* 0x001fe40000000f00 */
[----:B------:R-:W-:Y:S02]  /*60f0*/  MOV R48, 0x6110 ;  /* 0x0000611000307802 */ /* 0x000fe40000000f00 */
[----:B-----5:R-:W-:Y:S05]  /*6100*/  CALL.REL.NOINC `($__internal_94_$__cuda_sm70_shflsync_idx_p) ;  /* 0x00004ec000007944 */ /* 0x020fea0003c00000 */
.L_x_2340:
[----:B------:R-:W-:Y:S05]  /*6110*/  BRA.DIV ~URZ, `(.L_x_2341) ;  /* 0x000044e27f007947 */ /* 0x000fea000b800000 */
[----:B-----5:R-:W2:Y:S04]  /*6120*/  SHFL.IDX PT, R98, R98, RZ, 0x1f ;  /* 0x00001fff62627589 */ /* 0x020ea800000e0000 */
[----:B------:R3:W4:Y:S04]  /*6130*/  SHFL.IDX PT, R49, R99, RZ, 0x1f ;  /* 0x00001fff63317589 */ /* 0x00072800000e0000 */
[----:B------:R3:W0:Y:S04]  /*6140*/  SHFL.UP PT, R161, R44, 0x1, RZ ;  /* 0x042000002ca17989 */ /* 0x00062800000e00ff */
[----:B------:R-:W1:Y:S02]  /*6150*/  SHFL.UP PT, R53, R53, 0x1, RZ ;  /* 0x0420000035357989 */ /* 0x000e6400000e00ff */
.L_x_2390:
[----:B0-----:R-:W0:Y:S01]  /*6160*/  LDS.64 R50, [R52+0x6340] ;  /* 0x0063400034327984 */ /* 0x001e220000000a00 */
[----:B--2---:R-:W-:Y:S01]  /*6170*/  MOV R48, R98 ;  /* 0x0000006200307202 */ /* 0x004fe20000000f00 */
[----:B-1--4-:R-:W-:-:S02]  /*6180*/  @P1 FFMA.FTZ R49, R49, R161, R53 ;  /* 0x000000a131311223 */ /* 0x012fc40000010035 */
[----:B---3--:R-:W1:Y:S02]  /*6190*/  LDS.64 R44, [R52+0x6348] ;  /* 0x00634800342c7984 */ /* 0x008e640000000a00 */
        /* <DEDUP_REMOVED lines=12> */
.L_x_2336:
[----:B0-----:R-:W-:Y:S05]  /*6260*/  BSYNC B0 ;  /* 0x0000000000007941 */ /* 0x001fea0003800000 */
.L_x_2335:
[----:B------:R-:W-:Y:S01]  /*6270*/  WARPSYNC 0xffffffff ;  /* 0xffffffff00007948 */ /* 0x000fe20003800000 */
[----:B------:R-:W-:Y:S01]  /*6280*/  BAR.SYNC.DEFER_BLOCKING 0x0 ;  /* 0x0000000000007b1d */ /* 0x000fe20000010000 */
[----:B---3--:R-:W-:Y:S01]  /*6290*/  FMUL.FTZ R45, R123, R62 ;  /* 0x0000003e7b2d7220 */ /* 0x008fe20000410000 */
        /* <DEDUP_REMOVED lines=17> */
[----:B------:R-:W-:Y:S01]  /*63b0*/  FMUL.FTZ R46, R58, R45 ;  /* 0x0000002d3a2e7220 */ /* 0x000fe20000410000 */
[----:B------:R-:W-:-:S03]  /*63c0*/  HFMA2.MMA R45, -RZ, RZ, 0, 0 ;  /* 0x00000000ff2d7435 */ /* 0x000fc600000001ff */
[----:B------:R-:W-:-:S04]  /*63d0*/  FMUL.FTZ R46, R59, R46 ;  /* 0x0000002e3b2e7220 */ /* 0x000fc80000410000 */
        /* <DEDUP_REMOVED lines=29> */
[----:B-----5:R-:W-:-:S02]  /*65b0*/  FFMA.FTZ R98, R122, R145, R143 ;  /* 0x000000917a627223 */ /* 0x020fc4000001008f */
        /* <DEDUP_REMOVED lines=27> */
.L_x_2391:
        /* <DEDUP_REMOVED lines=26> */
.L_x_2392:
        /* <DEDUP_REMOVED lines=20> */
.L_x_2343:
[----:B------:R-:W-:Y:S05]  /*6a50*/  BSYNC B0 ;  /* 0x0000000000007941 */ /* 0x000fea0003800000 */
.L_x_2342:
[----:B------:R-:W-:Y:S01]  /*6a60*/  WARPSYNC 0xffffffff ;  /* 0xffffffff00007948 */ /* 0x000fe20003800000 */
[----:B------:R-:W-:Y:S01]  /*6a70*/  BAR.SYNC.DEFER_BLOCKING 0x0 ;  /* 0x0000000000007b1d */ /* 0x000fe20000010000 */
[----:B------:R-:W-:Y:S01]  /*6a80*/  ISETP.NE.AND P0, PT, R2, RZ, PT ;  /* 0x000000ff0200720c */ /* 0x000fe20003f05270 */
[--C-:B-1----:R-:W-:Y:S01]  /*6a90*/  HADD2.F32 R49, -RZ, R40.reuse.H1_H1 ;  /* 0x30000028ff317230 */ /* 0x102fe20000004100 */
[----:B0-----:R-:W-:Y:S01]  /*6aa0*/  MOV R46, UR7 ;  /* 0x00000007002e7c02 */ /* 0x001fe20008000f00 */
[--C-:B------:R-:W-:Y:S01]  /*6ab0*/  HADD2.F32 R50, -RZ, R41.reuse.H0_H0 ;  /* 0x20000029ff327230 */ /* 0x100fe20000004100 */
[----:B------:R-:W-:Y:S01]  /*6ac0*/  P2R R48, PR, RZ, 0x1 ;  /* 0x00000001ff307803 */ /* 0x000fe20000000000 */
[----:B------:R-:W-:Y:S01]  /*6ad0*/  HADD2.F32 R48, -RZ, R40.H0_H0 ;  /* 0x20000028ff307230 */ /* 0x000fe20000004100 */
[----:B------:R-:W-:Y:S01]  /*6ae0*/  ULDC.64 UR36, c[0x0][0x298] ;  /* 0x0000a60000247ab9 */ /* 0x000fe20000000a00 */
[----:B------:R-:W-:Y:S01]  /*6af0*/  HADD2.F32 R51, -RZ, R41.H1_H1 ;  /* 0x30000029ff337230 */ /* 0x000fe20000004100 */
[----:B------:R-:W-:Y:S01]  /*6b00*/  UIMAD UR36, UR12, UR36, URZ ;  /* 0x000000240c2472a4 */ /* 0x000fe2000f8e023f */
[--C-:B------:R-:W-:Y:S01]  /*6b10*/  HADD2.F32 R52, -RZ, R42.reuse.H0_H0 ;  /* 0x2000002aff347230 */ /* 0x100fe20000004100 */
[----:B------:R-:W-:Y:S01]  /*6b20*/  ULDC UR42, c[0x0][0x174] ;  /* 0x00005d00002a7ab9 */ /* 0x000fe20000000800 */
[----:B------:R-:W-:Y:S01]  /*6b30*/  HADD2.F32 R53, -RZ, R42.H1_H1 ;  /* 0x3000002aff357230 */ /* 0x000fe20000004100 */
[----:B------:R-:W-:Y:S01]  /*6b40*/  UIADD3 UR42, -UR6, UR42, URZ ;  /* 0x0000002a062a7290 */ /* 0x000fe2000fffe13f */
[----:B------:R-:W-:Y:S01]  /*6b50*/  HADD2.F32 R161, -RZ, R43.H1_H1 ;  /* 0x3000002bffa17230 */ /* 0x000fe20000004100 */
[----:B------:R-:W-:Y:S01]  /*6b60*/  UIMAD UR38, UR13, UR37, UR36 ;  /* 0x000000250d2672a4 */ /* 0x000fe2000f8e0224 */
[----:B------:R-:W-:Y:S01]  /*6b70*/  BSSY B0, `(.L_x_2346) ;  /* 0x0000146000007945 */ /* 0x000fe20003800000 */
[----:B------:R-:W-:Y:S01]  /*6b80*/  FMUL.FTZ R159, R53, R14 ;  /* 0x0000000e359f7220 */ /* 0x000fe20000410000 */
[----:B------:R-:W-:-:S02]  /*6b90*/  ULDC.64 UR36, c[0x0][0x2b8] ;  /* 0x0000ae0000247ab9 */ /* 0x000fc40000000a00 */
[----:B------:R-:W-:Y:S01]  /*6ba0*/  ULEA UR42, UR42, 0xfffff800, 0xb ;  /* 0xfffff8002a2a7891 */ /* 0x000fe2000f8e583f */
[----:B------:R-:W-:Y:S01]  /*6bb0*/  FFMA.FTZ R159, R111, -R159, R160 ;  /* 0x8000009f6f9f7223 */ /* 0x000fe200000100a0 */
[----:B------:R-:W-:Y:S01]  /*6bc0*/  UIMAD UR36, UR12, UR36, URZ ;  /* 0x000000240c2472a4 */ /* 0x000fe2000f8e023f */
[----:B------:R-:W-:Y:S01]  /*6bd0*/  FMUL.FTZ R160, R30, R160 ;  /* 0x000000a01ea07220 */ /* 0x000fe20000410000 */
[----:B------:R-:W0:Y:S02]  /*6be0*/  LDS R47, [R60.X8+0x6854] ;  /* 0x006854003c2f7984 */ /* 0x000e240000008800 */
[----:B------:R-:W-:Y:S02]  /*6bf0*/  UIMAD UR36, UR13, UR37, UR36 ;  /* 0x000000250d2472a4 */ /* 0x000fe4000f8e0224 */
[----:B------:R1:W-:Y:S02]  /*6c00*/  @!P0 STS.64 [R46.X8+0x7750], R44 ;  /* 0x0077502c2e008388 */ /* 0x0003e40000008a00 */
[----:B-1----:R-:W-:-:S02]  /*6c10*/  FMUL.FTZ R45, R50, R11 ;  /* 0x0000000b322d7220 */ /* 0x002fc40000410000 */
[----:B------:R-:W-:Y:S02]  /*6c20*/  FMUL.FTZ R46, R51, R12 ;  /* 0x0000000c332e7220 */ /* 0x000fe40000410000 */
[----:B------:R-:W-:Y:S02]  /*6c30*/  FFMA.FTZ R60, R106, -R45, R164 ;  /* 0x8000002d6a3c7223 */ /* 0x000fe400000100a4 */
[----:B------:R-:W-:Y:S02]  /*6c40*/  FMUL.FTZ R45, R52, R13 ;  /* 0x0000000d342d7220 */ /* 0x000fe40000410000 */
[----:B------:R-:W-:Y:S02]  /*6c50*/  FMUL.FTZ R164, R27, R164 ;  /* 0x000000a41ba47220 */ /* 0x000fe40000410000 */
[----:B0-----:R-:W-:Y:S02]  /*6c60*/  FFMA.FTZ R47, R47, R62, R54 ;  /* 0x0000003e2f2f7223 */ /* 0x001fe40000010036 */
[----:B------:R-:W-:-:S02]  /*6c70*/  FFMA.FTZ R62, R108, -R45, R162 ;  /* 0x8000002d6c3e7223 */ /* 0x000fc400000100a2 */
[----:B------:R-:W-:Y:S02]  /*6c80*/  FFMA.FTZ R134, R123, R47, R134 ;  /* 0x0000002f7b867223 */ /* 0x000fe40000010086 */
[----:B------:R-:W-:Y:S02]  /*6c90*/  FMUL.FTZ R162, R29, R162 ;  /* 0x000000a21da27220 */ /* 0x000fe40000410000 */
[----:B------:R-:W-:Y:S01]  /*6ca0*/  FFMA.FTZ R55, R122, R134, R55 ;  /* 0x000000867a377223 */ /* 0x000fe20000010037 */
[----:B------:R-:W-:-:S03]  /*6cb0*/  HADD2.F32 R122, -RZ, R43.H0_H0 ;  /* 0x2000002bff7a7230 */ /* 0x000fc60000004100 */
        /* <DEDUP_REMOVED lines=26> */
[----:B------:R-:W-:Y:S02]  /*6e60*/  FMUL.FTZ R99, R105, R9 ;  /* 0x0000000969637220 */ /* 0x000fe40000410000 */
[----:B------:R-:W-:-:S02]  /*6e70*/  FMUL.FTZ R123, R141, R11 ;  /* 0x0000000b8d7b7220 */ /* 0x000fc40000410000 */
[----:B------:R-:W-:Y:S02]  /*6e80*/  FFMA.FTZ R44, R54, R99, RZ ;  /* 0x00000063362c7223 */ /* 0x000fe400000100ff */
[----:B------:R-:W-:Y:S02]  /*6e90*/  FMUL.FTZ R46, R57, R12 ;  /* 0x0000000c392e7220 */ /* 0x000fe40000410000 */
[----:B------:R-:W-:Y:S02]  /*6ea0*/  FFMA.FTZ R44, R58, R63, R44 ;  /* 0x0000003f3a2c7223 */ /* 0x000fe4000001002c */
[----:B------:R-:W-:Y:S02]  /*6eb0*/  FFMA.FTZ R163, R112, -R163, R158 ;  /* 0x800000a370a37223 */ /* 0x000fe4000001009e */
[----:B------:R-:W-:Y:S02]  /*6ec0*/  FFMA.FTZ R44, R60, R123, R44 ;  /* 0x0000007b3c2c7223 */ /* 0x000fe4000001002c */
[----:B------:R-:W-:-:S02]  /*6ed0*/  FMUL.FTZ R136, R112, R135 ;  /* 0x0000008770887220 */ /* 0x000fc40000410000 */
[----:B------:R-:W-:Y:S02]  /*6ee0*/  FFMA.FTZ R44, R61, R46, R44 ;  /* 0x0000002e3d2c7223 */ /* 0x000fe4000001002c */
[----:B------:R-:W-:Y:S02]  /*6ef0*/  FFMA.FTZ R140, R114, -R140, R151 ;  /* 0x8000008c728c7223 */ /* 0x000fe40000010097 */
        /* <DEDUP_REMOVED lines=8> */
[----:B------:R-:W-:Y:S02]  /*6f80*/  FFMA.FTZ R94, R136, R17, R94 ;  /* 0x00000011885e7223 */ /* 0x000fe4000001005e */
[----:B------:R-:W-:-:S02]  /*6f90*/  FMUL.FTZ R135, R163, R130 ;  /* 0x00000082a3877220 */ /* 0x000fc40000410000 */
[----:B------:R-:W-:Y:S02]  /*6fa0*/  FFMA.FTZ R130, R140, R112, R165 ;  /* 0x000000708c827223 */ /* 0x000fe400000100a5 */
[----:B------:R-:W-:Y:S01]  /*6fb0*/  FFMA.FTZ R165, R128, R136, R135 ;  /* 0x0000008880a57223 */ /* 0x000fe20000010087 */
[----:B------:R-:W-:Y:S01]  /*6fc0*/  HADD2.F32 R135, -RZ, R36.H1_H1 ;  /* 0x30000024ff877230 */ /* 0x000fe20000004100 */
[----:B------:R-:W-:Y:S02]  /*6fd0*/  FFMA.FTZ R163, R163, R138, R130 ;  /* 0x0000008aa3a37223 */ /* 0x000fe40000010082 */
[----:B------:R-:W-:Y:S02]  /*6fe0*/  FMUL.FTZ R136, R104, R127 ;  /* 0x0000007f68887220 */ /* 0x000fe40000410000 */
[----:B------:R-:W-:Y:S02]  /*6ff0*/  FMUL.FTZ R130, R135, R18 ;  /* 0x0000001287827220 */ /* 0x000fe40000410000 */
[----:B------:R-:W-:-:S02]  /*7000*/  FMUL.FTZ R128, R128, R138 ;  /* 0x0000008a80807220 */ /* 0x000fc40000410000 */
[C---:B------:R-:W-:Y:S02]  /*7010*/  FFMA.FTZ R130, R116.reuse, -R130, R149 ;  /* 0x8000008274827223 */ /* 0x040fe40000010095 */
[----:B------:R-:W-:Y:S02]  /*7020*/  FMUL.FTZ R116, R116, R127 ;  /* 0x0000007f74747220 */ /* 0x000fe40000410000 */
[----:B------:R-:W-:Y:S02]  /*7030*/  FMUL.FTZ R136, R130, R136 ;  /* 0x0000008882887220 */ /* 0x000fe40000410000 */
[----:B------:R-:W-:Y:S02]  /*7040*/  FFMA.FTZ R95, R116, R18, R95 ;  /* 0x00000012745f7223 */ /* 0x000fe4000001005f */
[----:B------:R-:W-:Y:S01]  /*7050*/  FFMA.FTZ R116, R135, R116, R136 ;  /* 0x0000007487747223 */ /* 0x000fe20000010088 */
[----:B------:R-:W-:Y:S01]  /*7060*/  HADD2.F32 R136, -RZ, R37.H0_H0 ;  /* 0x20000025ff887230 */ /* 0x000fe20000004100 */
[----:B------:R-:W-:-:S02]  /*7070*/  FMUL.FTZ R142, R104, R126 ;  /* 0x0000007e688e7220 */ /* 0x000fc40000410000 */
[----:B------:R-:W-:Y:S02]  /*7080*/  FMUL.FTZ R112, R161, R112 ;  /* 0x00000070a1707220 */ /* 0x000fe40000410000 */
[----:B------:R-:W-:Y:S02]  /*7090*/  FMUL.FTZ R138, R136, R19 ;  /* 0x00000013888a7220 */ /* 0x000fe40000410000 */
[----:B------:R-:W-:Y:S02]  /*70a0*/  FADD.FTZ R79, R116, R79 ;  /* 0x0000004f744f7221 */ /* 0x000fe40000010000 */
[C---:B------:R-:W-:Y:S02]  /*70b0*/  FFMA.FTZ R138, R115.reuse, -R138, R156 ;  /* 0x8000008a738a7223 */ /* 0x040fe4000001009c */
[----:B------:R-:W-:Y:S02]  /*70c0*/  FMUL.FTZ R115, R115, R126 ;  /* 0x0000007e73737220 */ /* 0x000fe40000410000 */
[----:B------:R-:W-:-:S02]  /*70d0*/  FMUL.FTZ R142, R138, R142 ;  /* 0x0000008e8a8e7220 */ /* 0x000fc40000410000 */
[----:B------:R-:W-:Y:S02]  /*70e0*/  FFMA.FTZ R96, R115, R19, R96 ;  /* 0x0000001373607223 */ /* 0x000fe40000010060 */
[----:B------:R-:W-:Y:S02]  /*70f0*/  FFMA.FTZ R115, R136, R115, R142 ;  /* 0x0000007388737223 */ /* 0x000fe4000001008e */
[-C--:B------:R-:W-:Y:S02]  /*7100*/  FMUL.FTZ R142, R114, R129.reuse ;  /* 0x00000081728e7220 */ /* 0x080fe40000410000 */
[----:B------:R-:W-:Y:S01]  /*7110*/  FADD.FTZ R80, R115, R80 ;  /* 0x0000005073507221 */ /* 0x000fe20000010000 */
[----:B------:R-:W-:Y:S01]  /*7120*/  HADD2.F32 R115, -RZ, R37.H1_H1 ;  /* 0x30000025ff737230 */ /* 0x000fe20000004100 */
[----:B------:R-:W-:Y:S02]  /*7130*/  FMUL.FTZ R129, R104, R129 ;  /* 0x0000008168817220 */ /* 0x000fe40000410000 */
[----:B------:R-:W-:-:S02]  /*7140*/  FFMA.FTZ R93, R142, R16, R93 ;  /* 0x000000108e5d7223 */ /* 0x000fc4000001005d */
[----:B------:R-:W-:Y:S02]  /*7150*/  FMUL.FTZ R114, R115, R20 ;  /* 0x0000001473727220 */ /* 0x000fe40000410000 */
[----:B------:R-:W-:Y:S02]  /*7160*/  FMUL.FTZ R140, R140, R129 ;  /* 0x000000818c8c7220 */ /* 0x000fe40000410000 */
[----:B------:R-:W-:Y:S02]  /*7170*/  FFMA.FTZ R114, R118, -R114, R147 ;  /* 0x8000007276727223 */ /* 0x000fe40000010093 */
[-C--:B------:R-:W-:Y:S02]  /*7180*/  FMUL.FTZ R129, R104, R125.reuse ;  /* 0x0000007d68817220 */ /* 0x080fe40000410000 */
[----:B------:R-:W-:Y:S02]  /*7190*/  FMUL.FTZ R118, R118, R125 ;  /* 0x0000007d76767220 */ /* 0x000fe40000410000 */
[----:B------:R-:W-:-:S02]  /*71a0*/  FMUL.FTZ R129, R114, R129 ;  /* 0x0000008172817220 */ /* 0x000fc40000410000 */
[----:B------:R-:W-:Y:S02]  /*71b0*/  FFMA.FTZ R97, R118, R20, R97 ;  /* 0x0000001476617223 */ /* 0x000fe40000010061 */
[----:B------:R-:W-:Y:S02]  /*71c0*/  FFMA.FTZ R144, R115, R118, R129 ;  /* 0x0000007673907223 */ /* 0x000fe40000010081 */
[----:B------:R-:W-:Y:S01]  /*71d0*/  FFMA.FTZ R118, R161, R142, R140 ;  /* 0x0000008ea1767223 */ /* 0x000fe2000001008c */
[----:B------:R-:W-:Y:S01]  /*71e0*/  HADD2.F32 R140, -RZ, R38.H0_H0 ;  /* 0x20000026ff8c7230 */ /* 0x000fe20000004100 */
[C---:B------:R-:W-:Y:S02]  /*71f0*/  FMUL.FTZ R142, R104.reuse, R124 ;  /* 0x0000007c688e7220 */ /* 0x040fe40000410000 */
[----:B------:R-:W-:Y:S02]  /*7200*/  FMUL.FTZ R161, R104, R55 ;  /* 0x0000003768a17220 */ /* 0x000fe40000410000 */
[----:B------:R-:W-:-:S02]  /*7210*/  FMUL.FTZ R129, R140, R21 ;  /* 0x000000158c817220 */ /* 0x000fc40000410000 */
[----:B------:R-:W-:Y:S02]  /*7220*/  FADD.FTZ R81, R144, R81 ;  /* 0x0000005190517221 */ /* 0x000fe40000010000 */
[C---:B------:R-:W-:Y:S02]  /*7230*/  FFMA.FTZ R129, R117.reuse, -R129, R154 ;  /* 0x8000008175817223 */ /* 0x040fe4000001009a */
[----:B------:R-:W-:Y:S02]  /*7240*/  FMUL.FTZ R117, R117, R124 ;  /* 0x0000007c75757220 */ /* 0x000fe40000410000 */
[----:B------:R-:W-:Y:S02]  /*7250*/  FMUL.FTZ R142, R129, R142 ;  /* 0x0000008e818e7220 */ /* 0x000fe40000410000 */
[----:B------:R-:W-:Y:S02]  /*7260*/  FFMA.FTZ R100, R117, R21, R100 ;  /* 0x0000001575647223 */ /* 0x000fe40000010064 */
[----:B------:R-:W-:Y:S01]  /*7270*/  FFMA.FTZ R142, R140, R117, R142 ;  /* 0x000000758c8e7223 */ /* 0x000fe2000001008e */
[----:B------:R-:W-:Y:S01]  /*7280*/  HADD2.F32 R117, -RZ, R38.H1_H1 ;  /* 0x30000026ff757230 */ /* 0x000fe20000004100 */
[----:B------:R-:W-:-:S02]  /*7290*/  FMUL.FTZ R144, R121, R55 ;  /* 0x0000003779907220 */ /* 0x000fc40000410000 */
[----:B------:R-:W-:Y:S02]  /*72a0*/  FADD.FTZ R82, R142, R82 ;  /* 0x000000528e527221 */ /* 0x000fe40000010000 */
[-C--:B------:R-:W-:Y:S02]  /*72b0*/  FMUL.FTZ R142, R117, R22.reuse ;  /* 0x00000016758e7220 */ /* 0x080fe40000410000 */
[----:B------:R-:W-:Y:S02]  /*72c0*/  FFMA.FTZ R101, R144, R22, R101 ;  /* 0x0000001690657223 */ /* 0x000fe40000010065 */
[----:B------:R-:W-:Y:S02]  /*72d0*/  FFMA.FTZ R142, R121, -R142, R145 ;  /* 0x8000008e798e7223 */ /* 0x000fe40000010091 */
[----:B------:R-:W-:Y:S02]  /*72e0*/  FMUL.FTZ R121, R110, R137 ;  /* 0x000000896e797220 */ /* 0x000fe40000410000 */
[----:B------:R-:W-:-:S02]  /*72f0*/  FMUL.FTZ R161, R142, R161 ;  /* 0x000000a18ea17220 */ /* 0x000fc40000410000 */
[----:B------:R-:W-:Y:S02]  /*7300*/  FMUL.FTZ R137, R104, R137 ;  /* 0x0000008968897220 */ /* 0x000fe40000410000 */
[----:B------:R-:W-:Y:S01]  /*7310*/  FFMA.FTZ R144, R117, R144, R161 ;  /* 0x0000009075907223 */ /* 0x000fe200000100a1 */
[----:B------:R-:W-:Y:S01]  /*7320*/  IADD3 R161, R2, 0x780, RZ ;  /* 0x0000078002a17810 */ /* 0x000fe20007ffe0ff */
[----:B------:R-:W-:Y:S02]  /*7330*/  FMUL.FTZ R110, R120, R137 ;  /* 0x00000089786e7220 */ /* 0x000fe40000410000 */
[----:B------:R-:W-:Y:S01]  /*7340*/  FADD.FTZ R83, R144, R83 ;  /* 0x0000005390537221 */ /* 0x000fe20000010000 */
[----:B------:R-:W-:Y:S01]  /*7350*/  HADD2.F32 R144, -RZ, R39.H0_H0 ;  /* 0x20000027ff907230 */ /* 0x000fe20000004100 */
[----:B------:R-:W-:Y:S02]  /*7360*/  FMUL.FTZ R137, R104, R134 ;  /* 0x0000008668897220 */ /* 0x000fe40000410000 */
[----:B------:R-:W-:-:S02]  /*7370*/  FFMA.FTZ R92, R121, R15, R92 ;  /* 0x0000000f795c7223 */ /* 0x000fc4000001005c */
[----:B------:R-:W-:Y:S02]  /*7380*/  FMUL.FTZ R120, R144, R23 ;  /* 0x0000001790787220 */ /* 0x000fe40000410000 */
[----:B------:R-:W-:Y:S02]  /*7390*/  FADD.FTZ R77, R118, R77 ;  /* 0x0000004d764d7221 */ /* 0x000fe40000010000 */
[C---:B------:R-:W-:Y:S02]  /*73a0*/  FFMA.FTZ R120, R119.reuse, -R120, R98 ;  /* 0x8000007877787223 */ /* 0x040fe40000010062 */
[----:B------:R-:W-:Y:S02]  /*73b0*/  FMUL.FTZ R119, R119, R134 ;  /* 0x0000008677777220 */ /* 0x000fe40000410000 */
[----:B------:R-:W-:Y:S02]  /*73c0*/  FMUL.FTZ R137, R120, R137 ;  /* 0x0000008978897220 */ /* 0x000fe40000410000 */
[----:B------:R-:W-:-:S02]  /*73d0*/  FFMA.FTZ R102, R119, R23, R102 ;  /* 0x0000001777667223 */ /* 0x000fc40000010066 */
[----:B------:R-:W-:Y:S02]  /*73e0*/  FFMA.FTZ R137, R144, R119, R137 ;  /* 0x0000007790897223 */ /* 0x000fe40000010089 */
[----:B------:R-:W-:Y:S01]  /*73f0*/  FFMA.FTZ R119, R122, R121, R110 ;  /* 0x000000797a777223 */ /* 0x000fe2000001006e */
[----:B------:R-:W-:Y:S01]  /*7400*/  HADD2.F32 R121, -RZ, R39.H1_H1 ;  /* 0x30000027ff797230 */ /* 0x000fe20000004100 */
[----:B------:R-:W-:Y:S02]  /*7410*/  FADD.FTZ R84, R137, R84 ;  /* 0x0000005489547221 */ /* 0x000fe40000010000 */
[-C--:B------:R-:W-:Y:S02]  /*7420*/  FMUL.FTZ R137, R104, R47.reuse ;  /* 0x0000002f68897220 */ /* 0x080fe40000410000 */
[----:B------:R-:W-:Y:S02]  /*7430*/  FMUL.FTZ R116, R121, R24 ;  /* 0x0000001879747220 */ /* 0x000fe40000410000 */
[----:B------:R-:W-:-:S02]  /*7440*/  FMUL.FTZ R110, R131, R47 ;  /* 0x0000002f836e7220 */ /* 0x000fc40000410000 */
[----:B------:R-:W-:Y:S01]  /*7450*/  FFMA.FTZ R116, R131, -R116, R152 ;  /* 0x8000007483747223 */ /* 0x000fe20000010098 */
[----:B------:R-:W-:Y:S01]  /*7460*/  IADD3 R131, R2, 0x480, RZ ;  /* 0x0000048002837810 */ /* 0x000fe20007ffe0ff */
[-C--:B------:R-:W-:Y:S02]  /*7470*/  FMUL.FTZ R47, R47, R24.reuse ;  /* 0x000000182f2f7220 */ /* 0x080fe40000410000 */
[----:B------:R-:W-:Y:S02]  /*7480*/  FMUL.FTZ R137, R116, R137 ;  /* 0x0000008974897220 */ /* 0x000fe40000410000 */
[----:B------:R-:W-:Y:S02]  /*7490*/  FFMA.FTZ R103, R110, R24, R103 ;  /* 0x000000186e677223 */ /* 0x000fe40000010067 */
[----:B------:R-:W-:Y:S01]  /*74a0*/  FFMA.FTZ R148, R121, R110, R137 ;  /* 0x0000006e79947223 */ /* 0x000fe20000010089 */
[----:B------:R-:W-:Y:S01]  /*74b0*/  IADD3 R137, R2, 0x580, RZ ;  /* 0x0000058002897810 */ /* 0x000fe20007ffe0ff */
[----:B------:R-:W-:-:S02]  /*74c0*/  FMUL.FTZ R110, R116, R47 ;  /* 0x0000002f746e7220 */ /* 0x000fc40000410000 */
[----:B------:R-:W-:Y:S02]  /*74d0*/  FADD.FTZ R85, R148, R85 ;  /* 0x0000005594557221 */ /* 0x000fe40000010000 */
[-C--:B------:R-:W-:Y:S01]  /*74e0*/  FMUL.FTZ R116, R111, R139.reuse ;  /* 0x0000008b6f747220 */ /* 0x080fe20000410000 */
[----:B------:R-:W-:Y:S01]  /*74f0*/  SHF.L.U32 R111, R2, 0x4, RZ ;  /* 0x00000004026f7819 */ /* 0x000fe200000006ff */
[----:B------:R-:W-:Y:S01]  /*7500*/  FMUL.FTZ R148, R104, R139 ;  /* 0x0000008b68947220 */ /* 0x000fe20000410000 */
[----:B------:R-:W-:Y:S01]  /*7510*/  IADD3 R139, R2, 0x600, RZ ;  /* 0x00000600028b7810 */ /* 0x000fe20007ffe0ff */
[----:B------:R-:W-:Y:S01]  /*7520*/  FMUL.FTZ R146, R121, R47 ;  /* 0x0000002f79927220 */ /* 0x000fe20000410000 */
[----:B------:R-:W-:Y:S01]  /*7530*/  IADD3 R118, R111, 0x1, RZ ;  /* 0x000000016f767810 */ /* 0x000fe20007ffe0ff */
[----:B------:R-:W-:Y:S01]  /*7540*/  FMUL.FTZ R159, R159, R148 ;  /* 0x000000949f9f7220 */ /* 0x000fe20000410000 */
[----:B------:R-:W-:Y:S01]  /*7550*/  IADD3 R148, R111, 0x2, RZ ;  /* 0x000000026f947810 */ /* 0x000fe20007ffe0ff */
[----:B------:R-:W-:Y:S01]  /*7560*/  FMUL.FTZ R122, R122, R45 ;  /* 0x0000002d7a7a7220 */ /* 0x000fe20000410000 */
[----:B------:R-:W-:Y:S01]  /*7570*/  LEA.HI.SX32 R45, R118, R111, 0x1b ;  /* 0x0000006f762d7211 */ /* 0x000fe200078fdaff */
[----:B------:R-:W-:Y:S01]  /*7580*/  FMUL.FTZ R118, R48, R99 ;  /* 0x0000006330767220 */ /* 0x000fe20000410000 */
[----:B------:R-:W-:Y:S01]  /*7590*/  LEA.HI.SX32 R47, R148, R111, 0x1b ;  /* 0x0000006f942f7211 */ /* 0x000fe200078fdaff */
[----:B------:R-:W-:Y:S01]  /*75a0*/  FMUL.FTZ R148, R49, R63 ;  /* 0x0000003f31947220 */ /* 0x000fe20000410000 */
[C---:B------:R-:W-:Y:S01]  /*75b0*/  LEA.HI.SX32 R63, R111.reuse, R111, 0x1b ;  /* 0x0000006f6f3f7211 */ /* 0x040fe200078fdaff */
[----:B------:R-:W-:Y:S01]  /*75c0*/  FMUL.FTZ R123, R50, R123 ;  /* 0x0000007b327b7220 */ /* 0x000fe20000410000 */
[----:B------:R-:W-:Y:S01]  /*75d0*/  IADD3 R99, R111, 0x3, RZ ;  /* 0x000000036f637810 */ /* 0x000fe20007ffe0ff */
[----:B------:R-:W-:Y:S01]  /*75e0*/  FMUL.FTZ R46, R51, R46 ;  /* 0x0000002e332e7220 */ /* 0x000fe20000410000 */
[----:B------:R-:W-:Y:S01]  /*75f0*/  IADD3 R121, R2, 0x180, RZ ;  /* 0x0000018002797810 */ /* 0x000fe20007ffe0ff */
[----:B------:R0:W-:Y:S01]  /*7600*/  STS [R63.X4+0x2100], R118 ;  /* 0x002100763f007388 */ /* 0x0001e20000004800 */
[----:B------:R-:W-:Y:S01]  /*7610*/  LEA.HI.SX32 R99, R99, R111, 0x1b ;  /* 0x0000006f63637211 */ /* 0x000fe200078fdaff */
[----:B------:R-:W-:-:S02]  /*7620*/  FMUL.FTZ R44, R53, R44 ;  /* 0x0000002c352c7220 */ /* 0x000fc40000410000 */
[----:B------:R-:W-:Y:S01]  /*7630*/  STS [R45.X4+0x2104], R148 ;  /* 0x002104942d007388 */ /* 0x000fe20000004800 */
[----:B------:R-:W-:Y:S02]  /*7640*/  FMUL.FTZ R111, R126, R19 ;  /* 0x000000137e6f7220 */ /* 0x000fe40000410000 */
[----:B------:R-:W-:Y:S01]  /*7650*/  FMUL.FTZ R143, R52, R143 ;  /* 0x0000008f348f7220 */ /* 0x000fe20000410000 */
[----:B------:R1:W-:Y:S01]  /*7660*/  STS [R47.X4+0x2108], R123 ;  /* 0x0021087b2f007388 */ /* 0x0003e20000004800 */
[----:B------:R-:W-:Y:S02]  /*7670*/  FMUL.FTZ R136, R136, R111 ;  /* 0x0000006f88887220 */ /* 0x000fe40000410000 */
[----:B0-----:R-:W-:Y:S01]  /*7680*/  FMUL.FTZ R118, R127, R18 ;  /* 0x000000127f767220 */ /* 0x001fe20000410000 */
[----:B------:R0:W-:Y:S01]  /*7690*/  STS [R99.X4+0x210c], R46 ;  /* 0x00210c2e63007388 */ /* 0x0001e20000004800 */
[----:B------:R-:W-:Y:S01]  /*76a0*/  IADD3 R127, R2, 0x380, RZ ;  /* 0x00000380027f7810 */ /* 0x000fe20007ffe0ff */
[----:B------:R-:W-:-:S02]  /*76b0*/  FMUL.FTZ R156, R35, R156 ;  /* 0x0000009c239c7220 */ /* 0x000fc40000410000 */
[-C--:B------:R-:W-:Y:S01]  /*76c0*/  FFMA.FTZ R163, R130, R118.reuse, R163 ;  /* 0x0000007682a37223 */ /* 0x080fe200000100a3 */
[----:B------:R2:W-:Y:S01]  /*76d0*/  STS [R63.X4+0x2114], R44 ;  /* 0x0021142c3f007388 */ /* 0x0005e20000004800 */
[----:B------:R-:W-:Y:S01]  /*76e0*/  FMUL.FTZ R126, R135, R118 ;  /* 0x00000076877e7220 */ /* 0x000fe20000410000 */
[----:B-1----:R-:W-:Y:S01]  /*76f0*/  IADD3 R123, R2, 0x280, RZ ;  /* 0x00000280027b7810 */ /* 0x002fe20007ffe0ff */
[----:B------:R-:W-:Y:S01]  /*7700*/  FFMA.FTZ R163, R138, R111, R163 ;  /* 0x0000006f8aa37223 */ /* 0x000fe200000100a3 */
[----:B------:R1:W-:Y:S01]  /*7710*/  STS [R63.X4+0x211c], R112 ;  /* 0x00211c703f007388 */ /* 0x0003e20000004800 */
[----:B0-----:R-:W-:Y:S01]  /*7720*/  FMUL.FTZ R46, R125, R20 ;  /* 0x000000147d2e7220 */ /* 0x001fe20000410000 */
[----:B------:R-:W-:Y:S01]  /*7730*/  IADD3 R125, R2, 0x300, RZ ;  /* 0x00000300027d7810 */ /* 0x000fe20007ffe0ff */
[----:B------:R-:W-:Y:S01]  /*7740*/  FMUL.FTZ R111, R124, R21 ;  /* 0x000000157c6f7220 */ /* 0x000fe20000410000 */
[----:B------:R0:W-:Y:S01]  /*7750*/  STS [R63.X4+0x2110], R143 ;  /* 0x0021108f3f007388 */ /* 0x0001e20000004800 */
[----:B------:R-:W-:Y:S01]  /*7760*/  FMUL.FTZ R118, R115, R46 ;  /* 0x0000002e73767220 */ /* 0x000fe20000410000 */
[----:B------:R-:W-:Y:S01]  /*7770*/  IADD3 R135, R2, 0x500, RZ ;  /* 0x0000050002877810 */ /* 0x000fe20007ffe0ff */
[----:B--2---:R-:W-:Y:S01]  /*7780*/  FMUL.FTZ R44, R55, R22 ;  /* 0x00000016372c7220 */ /* 0x004fe20000410000 */
[----:B------:R-:W-:Y:S01]  /*7790*/  STS [R63.X4+0x2118], R122 ;  /* 0x0021187a3f007388 */ /* 0x000fe20000004800 */
[----:B------:R-:W-:Y:S01]  /*77a0*/  FMUL.FTZ R115, R134, R23 ;  /* 0x0000001786737220 */ /* 0x000fe20000410000 */
[----:B------:R-:W-:Y:S01]  /*77b0*/  LEA.HI.SX32 R124, R135, R2, 0x1b ;  /* 0x00000002877c7211 */ /* 0x000fe200078fdaff */
[----:B------:R-:W-:Y:S01]  /*77c0*/  FMUL.FTZ R140, R140, R111 ;  /* 0x0000006f8c8c7220 */ /* 0x000fe20000410000 */
[----:B------:R-:W-:Y:S01]  /*77d0*/  STS [R63.X4+0x2120], R128 ;  /* 0x002120803f007388 */ /* 0x000fe20000004800 */
[----:B-1----:R-:W-:Y:S01]  /*77e0*/  FMUL.FTZ R112, R117, R44 ;  /* 0x0000002c75707220 */ /* 0x002fe20000410000 */
[----:B------:R-:W-:Y:S01]  /*77f0*/  IADD3 R117, R2, 0x100, RZ ;  /* 0x0000010002757810 */ /* 0x000fe20007ffe0ff */
[----:B------:R-:W-:Y:S01]  /*7800*/  FMUL.FTZ R144, R144, R115 ;  /* 0x0000007390907220 */ /* 0x000fe20000410000 */
[----:B------:R-:W-:Y:S01]  /*7810*/  STS [R63.X4+0x2124], R126 ;  /* 0x0021247e3f007388 */ /* 0x000fe20000004800 */
[----:B------:R-:W-:Y:S01]  /*7820*/  FFMA.FTZ R46, R114, R46, R163 ;  /* 0x0000002e722e7223 */ /* 0x000fe200000100a3 */
[C---:B------:R-:W-:Y:S01]  /*7830*/  IADD3 R163, R2.reuse, 0x200, RZ ;  /* 0x0000020002a37810 */ /* 0x040fe20007ffe0ff */
[----:B------:R-:W-:Y:S01]  /*7840*/  FMUL.FTZ R158, R33, R158 ;  /* 0x0000009e219e7220 */ /* 0x000fe20000410000 */
[----:B------:R-:W-:Y:S01]  /*7850*/  STS [R63.X4+0x2128], R136 ;  /* 0x002128883f007388 */ /* 0x000fe20000004800 */
[----:B------:R-:W-:Y:S01]  /*7860*/  FFMA.FTZ R111, R129, R111, R46 ;  /* 0x0000006f816f7223 */ /* 0x000fe2000001002e */
[----:B------:R-:W-:Y:S01]  /*7870*/  IADD3 R129, R2, 0x400, RZ ;  /* 0x0000040002817810 */ /* 0x000fe20007ffe0ff */
[----:B------:R-:W-:Y:S01]  /*7880*/  FMUL.FTZ R46, R26, R157 ;  /* 0x0000009d1a2e7220 */ /* 0x000fe20000410000 */
[----:B------:R1:W-:Y:S01]  /*7890*/  STS [R63.X4+0x212c], R118 ;  /* 0x00212c763f007388 */ /* 0x0003e20000004800 */
[----:B------:R-:W-:Y:S01]  /*78a0*/  FFMA.FTZ R55, R142, R44, R111 ;  /* 0x0000002c8e377223 */ /* 0x000fe2000001006f */
[----:B0-----:R-:W-:Y:S01]  /*78b0*/  IADD3 R143, R2, 0x680, RZ ;  /* 0x00000680028f7810 */ /* 0x001fe20007ffe0ff */
[----:B------:R-:W-:Y:S01]  /*78c0*/  FMUL.FTZ R44, R25, R150 ;  /* 0x00000096192c7220 */ /* 0x000fe20000410000 */
[----:B------:R-:W-:Y:S01]  /*78d0*/  STS [R63.X4+0x2130], R140 ;  /* 0x0021308c3f007388 */ /* 0x000fe20000004800 */
[----:B------:R-:W-:Y:S01]  /*78e0*/  FFMA.FTZ R55, R120, R115, R55 ;  /* 0x0000007378377223 */ /* 0x000fe20000010037 */
[C---:B------:R-:W-:Y:S01]  /*78f0*/  IADD3 R115, R2.reuse, 0x80, RZ ;  /* 0x0000008002737810 */ /* 0x040fe20007ffe0ff */
[----:B------:R-:W-:Y:S01]  /*7900*/  FMUL.FTZ R153, R31, R153 ;  /* 0x000000991f997220 */ /* 0x000fe20000410000 */
[----:B------:R0:W-:Y:S01]  /*7910*/  STS [R63.X4+0x2134], R112 ;  /* 0x002134703f007388 */ /* 0x0001e20000004800 */
[----:B------:R-:W-:Y:S01]  /*7920*/  IADD3 R157, R2, 0x700, RZ ;  /* 0x00000700029d7810 */ /* 0x000fe20007ffe0ff */
[----:B------:R-:W-:Y:S01]  /*7930*/  FMUL.FTZ R151, R32, R151 ;  /* 0x0000009720977220 */ /* 0x000fe20000410000 */
[-C--:B------:R-:W-:Y:S01]  /*7940*/  LEA.HI.SX32 R114, R117, R2.reuse, 0x1b ;  /* 0x0000000275727211 */ /* 0x080fe200078fdaff */
[----:B------:R-:W-:Y:S01]  /*7950*/  STS [R63.X4+0x2138], R144 ;  /* 0x002138903f007388 */ /* 0x000fe20000004800 */
[----:B-1----:R-:W-:Y:S01]  /*7960*/  LEA.HI.SX32 R118, R123, R2, 0x1b ;  /* 0x000000027b767211 */ /* 0x002fe200078fdaff */
[----:B------:R-:W-:Y:S01]  /*7970*/  FMUL.FTZ R154, R65, R154 ;  /* 0x0000009a419a7220 */ /* 0x000fe20000410000 */
[-C--:B------:R-:W-:Y:S01]  /*7980*/  LEA.HI.SX32 R120, R125, R2.reuse, 0x1b ;  /* 0x000000027d787211 */ /* 0x080fe200078fdaff */
[----:B------:R-:W-:Y:S01]  /*7990*/  STS [R63.X4+0x213c], R146 ;  /* 0x00213c923f007388 */ /* 0x000fe20000004800 */
[-C--:B------:R-:W-:Y:S01]  /*79a0*/  LEA.HI.SX32 R122, R129, R2.reuse, 0x1b ;  /* 0x00000002817a7211 */ /* 0x080fe200078fdaff */
[----:B------:R-:W-:Y:S01]  /*79b0*/  FADD.FTZ R78, R165, R78 ;  /* 0x0000004ea54e7221 */ /* 0x000fe20000010000 */
[-C--:B0-----:R-:W-:Y:S01]  /*79c0*/  LEA.HI.SX32 R112, R115, R2.reuse, 0x1b ;  /* 0x0000000273707211 */ /* 0x081fe200078fdaff */
[----:B------:R-:W-:Y:S01]  /*79d0*/  BAR.SYNC.DEFER_BLOCKING 0x0 ;  /* 0x0000000000007b1d */ /* 0x000fe20000010000 */
        /* <DEDUP_REMOVED lines=29> */
[----:B-----5:R-:W-:-:S03]  /*7bb0*/  MOV R44, R2 ;  /* 0x00000002002c7202 */ /* 0x020fc60000000f00 */
[----:B------:R5:W-:Y:S01]  /*7bc0*/  STS [R99.X4+0x420c], R155 ;  /* 0x00420c9b63007388 */ /* 0x000be20000004800 */
[----:B-1----:R-:W-:-:S03]  /*7bd0*/  HFMA2.MMA R45, -RZ, RZ, 0, 0 ;  /* 0x00000000ff2d7435 */ /* 0x002fc600000001ff */
[----:B------:R1:W-:Y:S01]  /*7be0*/  STS [R63.X4+0x4228], R156 ;  /* 0x0042289c3f007388 */ /* 0x0003e20000004800 */
[----:B--2---:R-:W-:Y:S01]  /*7bf0*/  MOV R47, UR13 ;  /* 0x0000000d002f7c02 */ /* 0x004fe20008000f00 */
[----:B------:R-:W-:Y:S02]  /*7c00*/  FMUL.FTZ R164, R34, R149 ;  /* 0x0000009522a47220 */ /* 0x000fe40000410000 */
[----:B------:R2:W-:Y:S01]  /*7c10*/  STS [R63.X4+0x4220], R158 ;  /* 0x0042209e3f007388 */ /* 0x0005e20000004800 */
[----:B-----5:R-:W-:Y:S02]  /*7c20*/  MOV R99, UR13 ;  /* 0x0000000d00637c02 */ /* 0x020fe40008000f00 */
[--C-:B------:R-:W-:Y:S01]  /*7c30*/  IMAD.WIDE.U32 R46, R47, c[0x0][0x298], R44.reuse ;  /* 0x0000a6002f2e7a25 */ /* 0x100fe200078e002c */
[----:B------:R5:W-:Y:S03]  /*7c40*/  STS [R63.X4+0x4214], R160 ;  /* 0x004214a03f007388 */ /* 0x000be60000004800 */
[----:B-1----:R-:W-:Y:S01]  /*7c50*/  FMUL.FTZ R156, R66, R145 ;  /* 0x00000091429c7220 */ /* 0x002fe20000410000 */
[----:B------:R-:W-:Y:S01]  /*7c60*/  MOV R145, UR42 ;  /* 0x0000002a00917c02 */ /* 0x000fe20008000f00 */
[----:B------:R-:W-:Y:S01]  /*7c70*/  IMAD.WIDE.U32 R44, R99, c[0x0][0x2b8], R44 ;  /* 0x0000ae00632c7a25 */ /* 0x000fe200078e002c */
[----:B------:R-:W-:Y:S01]  /*7c80*/  IADD3 R47, R47, UR38, RZ ;  /* 0x000000262f2f7c10 */ /* 0x000fe2000fffe0ff */
[----:B------:R-:W-:Y:S01]  /*7c90*/  ULDC.64 UR38, c[0x0][0x2c0] ;  /* 0x0000b00000267ab9 */ /* 0x000fe20000000a00 */
[----:B------:R-:W-:Y:S01]  /*7ca0*/  MOV R99, UR11 ;  /* 0x0000000b00637c02 */ /* 0x000fe20008000f00 */
[----:B--2---:R-:W-:Y:S01]  /*7cb0*/  FMUL.FTZ R158, R64, R147 ;  /* 0x00000093409e7220 */ /* 0x004fe20000410000 */
[----:B------:R-:W-:Y:S01]  /*7cc0*/  IADD3 R145, -R145, c[0x0][0x168], -R2 ;  /* 0x00005a0091917a10 */ /* 0x000fe20007ffe902 */
[----:B------:R-:W-:Y:S01]  /*7cd0*/  UIMAD UR38, UR10, UR38, URZ ;  /* 0x000000260a2672a4 */ /* 0x000fe2000f8e023f */
[----:B------:R-:W-:Y:S01]  /*7ce0*/  IADD3 R45, R45, UR36, RZ ;  /* 0x000000242d2d7c10 */ /* 0x000fe2000fffe0ff */
[----:B------:R-:W-:Y:S01]  /*7cf0*/  ULDC.64 UR36, c[0x0][0x2a0] ;  /* 0x0000a80000247ab9 */ /* 0x000fe20000000a00 */
[----:B------:R-:W-:Y:S01]  /*7d00*/  IMAD.WIDE.U32 R46, R99, c[0x0][0x2a0], R46 ;  /* 0x0000a800632e7a25 */ /* 0x000fe200078e002e */
[----:B------:R-:W-:Y:S01]  /*7d10*/  ISETP.GE.AND P0, PT, R145, 0x1, PT ;  /* 0x000000019100780c */ /* 0x000fe20003f06270 */
[----:B------:R-:W-:Y:S01]  /*7d20*/  UIMAD UR36, UR10, UR36, URZ ;  /* 0x000000240a2472a4 */ /* 0x000fe2000f8e023f */
[----:B------:R-:W-:Y:S01]  /*7d30*/  MOV R99, UR11 ;  /* 0x0000000b00637c02 */ /* 0x000fe20008000f00 */
[----:B------:R1:W-:Y:S01]  /*7d40*/  STS [R63.X4+0x422c], R158 ;  /* 0x00422c9e3f007388 */ /* 0x0003e20000004800 */
[----:B------:R-:W-:Y:S01]  /*7d50*/  UIMAD UR38, UR11, UR39, UR38 ;  /* 0x000000270b2672a4 */ /* 0x000fe2000f8e0226 */
[----:B-----5:R-:W-:Y:S01]  /*7d60*/  FMUL.FTZ R160, R68, R152 ;  /* 0x0000009844a07220 */ /* 0x020fe20000410000 */
[----:B------:R-:W-:Y:S01]  /*7d70*/  UIMAD UR36, UR11, UR37, UR36 ;  /* 0x000000250b2472a4 */ /* 0x000fe2000f8e0224 */
[----:B------:R-:W-:Y:S01]  /*7d80*/  IMAD.WIDE.U32 R44, R99, c[0x0][0x2c0], R44 ;  /* 0x0000b000632c7a25 */ /* 0x000fe200078e002c */
[----:B------:R-:W-:Y:S01]  /*7d90*/  STS [R63.X4+0x4210], R162 ;  /* 0x004210a23f007388 */ /* 0x000fe20000004800 */
[----:B------:R-:W-:-:S03]  /*7da0*/  IADD3 R152, P1, R46, UR34, RZ ;  /* 0x000000222e987c10 */ /* 0x000fc6000ff3e0ff */
[----:B------:R2:W-:Y:S01]  /*7db0*/  STS [R63.X4+0x4218], R153 ;  /* 0x004218993f007388 */ /* 0x0005e20000004800 */
[----:B-1----:R-:W-:Y:S01]  /*7dc0*/  FMUL.FTZ R158, R67, R98 ;  /* 0x00000062439e7220 */ /* 0x002fe20000410000 */
[----:B------:R-:W-:Y:S02]  /*7dd0*/  IADD3 R147, R47, UR36, RZ ;  /* 0x000000242f937c10 */ /* 0x000fe4000fffe0ff */
[----:B------:R1:W-:Y:S01]  /*7de0*/  STS [R63.X4+0x421c], R151 ;  /* 0x00421c973f007388 */ /* 0x0003e20000004800 */
[----:B------:R-:W-:Y:S02]  /*7df0*/  IADD3 R149, R45, UR38, RZ ;  /* 0x000000262d957c10 */ /* 0x000fe4000fffe0ff */
[----:B------:R-:W-:Y:S01]  /*7e00*/  IADD3 R98, P2, R44, UR34, RZ ;  /* 0x000000222c627c10 */ /* 0x000fe2000ff5e0ff */
[----:B------:R1:W-:Y:S01]  /*7e10*/  STS [R63.X4+0x4224], R164 ;  /* 0x004224a43f007388 */ /* 0x0003e20000004800 */
[----:B--2---:R-:W-:-:S03]  /*7e20*/  IADD3.X R153, R147, UR35, RZ, P1, !PT ;  /* 0x0000002393997c10 */ /* 0x004fc60008ffe4ff */
[----:B------:R1:W-:Y:S01]  /*7e30*/  STS [R63.X4+0x4230], R154 ;  /* 0x0042309a3f007388 */ /* 0x0003e20000004800 */
[----:B------:R-:W-:-:S03]  /*7e40*/  IADD3.X R99, R149, UR35, RZ, P2, !PT ;  /* 0x0000002395637c10 */ /* 0x000fc600097fe4ff */
[----:B------:R1:W-:Y:S04]  /*7e50*/  STS [R63.X4+0x4234], R156 ;  /* 0x0042349c3f007388 */ /* 0x0003e80000004800 */
[----:B------:R1:W-:Y:S04]  /*7e60*/  STS [R63.X4+0x4238], R158 ;  /* 0x0042389e3f007388 */ /* 0x0003e80000004800 */
        /* <DEDUP_REMOVED lines=22> */
.L_x_2347:
[----:B01-34-:R-:W-:Y:S05]  /*7fd0*/  BSYNC B0 ;  /* 0x0000000000007941 */ /* 0x01bfea0003800000 */
.L_x_2346:
[----:B------:R-:W-:Y:S01]  /*7fe0*/  ULDC UR36, c[0x0][0x174] ;  /* 0x00005d0000247ab9 */ /* 0x000fe20000000800 */
[----:B------:R-:W-:Y:S01]  /*7ff0*/  LEA R152, P0, R46, c[0x0][0x318], 0x2 ;  /* 0x0000c6002e987a11 */ /* 0x000fe200078010ff */
        /* <DEDUP_REMOVED lines=22> */
[----:B------:R-:W-:Y:S02]  /*8160*/  IMAD.WIDE.U32 R152, R45, c[0x0][0x2b0], R152 ;  /* 0x0000ac002d987a25 */ /* 0x000fe400078e0098 */
[----:B------:R0:W1:Y:S02]  /*8170*/  LDS R45, [R112.X4+0x4400] ;  /* 0x00440000702d7984 */ /* 0x0000640000004800 */
[----:B------:R-:W-:Y:S01]  /*8180*/  IMAD.WIDE.U32 R98, R47, c[0x0][0x2d0], R98 ;  /* 0x0000b4002f627a25 */ /* 0x000fe200078e0062 */
[----:B------:R-:W-:-:S04]  /*8190*/  IADD3 R153, R153, UR36, RZ ;  /* 0x0000002499997c10 */ /* 0x000fc8000fffe0ff */
[----:B------:R-:W-:Y:S01]  /*81a0*/  IADD3 R99, R99, UR38, RZ ;  /* 0x0000002663637c10 */ /* 0x000fe2000fffe0ff */
[----:B------:R-:W-:Y:S05]  /*81b0*/  @!P0 BRA `(.L_x_2349) ;  /* 0x0000002000008947 */ /* 0x000fea0003800000 */
[----:B0-----:R0:W-:Y:S04]  /*81c0*/  RED.E.ADD.F32.FTZ.RN.STRONG.GPU [R152.64+-0x1e00], R131 ;  /* 0xffe200839800798e */ /* 0x0011e8000c10e79c */
[----:B-1----:R0:W-:Y:S02]  /*81d0*/  RED.E.ADD.F32.FTZ.RN.STRONG.GPU [R98.64+-0x1e00], R45 ;  /* 0xffe2002d6200798e */ /* 0x0021e4000c10e79c */
.L_x_2349:
[----:B0-----:R-:W-:Y:S05]  /*81e0*/  BSYNC B0 ;  /* 0x0000000000007941 */ /* 0x001fea0003800000 */
.L_x_2348:
[----:B-1----:R0:W1:Y:S01]  /*81f0*/  LDS R45, [R114.X4+0x4600] ;  /* 0x00460000722d7984 */ /* 0x0020620000004800 */
        /* <DEDUP_REMOVED lines=9> */
[----:B0-----:R0:W-:Y:S04]  /*8290*/  RED.E.ADD.F32.FTZ.RN.STRONG.GPU [R152.64+-0x1c00], R134 ;  /* 0xffe400869800798e */ /* 0x0011e8000c10e79c */
[----:B-1----:R0:W-:Y:S02]  /*82a0*/  RED.E.ADD.F32.FTZ.RN.STRONG.GPU [R98.64+-0x1c00], R45 ;  /* 0xffe4002d6200798e */ /* 0x0021e4000c10e79c */
.L_x_2351:
[----:B0-----:R-:W-:Y:S05]  /*82b0*/  BSYNC B0 ;  /* 0x0000000000007941 */ /* 0x001fea0003800000 */
.L_x_2350:
[----:B------:R-:W0:Y:S01]  /*82c0*/  LDS R115, [R115.X4+0x4800] ;  /* 0x0048000073737984 */ /* 0x000e220000004800 */
[----:B------:R-:W-:Y:S01]  /*82d0*/  BSSY B0, `(.L_x_2352) ;  /* 0x0000004000007945 */ /* 0x000fe20003800000 */
[----:B------:R-:W-:Y:S05]  /*82e0*/  @!P0 BRA `(.L_x_2353) ;  /* 0x0000002000008947 */ /* 0x000fea0003800000 */
[----:B------:R2:W-:Y:S04]  /*82f0*/  RED.E.ADD.F32.FTZ.RN.STRONG.GPU [R152.64+-0x1a00], R135 ;  /* 0xffe600879800798e */ /* 0x0005e8000c10e79c */
[----:B0-----:R2:W-:Y:S02]  /*8300*/  RED.E.ADD.F32.FTZ.RN.STRONG.GPU [R98.64+-0x1a00], R115 ;  /* 0xffe600736200798e */ /* 0x0015e4000c10e79c */
.L_x_2353:
[----:B------:R-:W-:Y:S05]  /*8310*/  BSYNC B0 ;  /* 0x0000000000007941 */ /* 0x000fea0003800000 */
.L_x_2352:
[----:B------:R-:W3:Y:S01]  /*8320*/  LDS R117, [R117.X4+0x4a00] ;  /* 0x004a000075757984 */ /* 0x000ee20000004800 */
[----:B------:R-:W-:Y:S01]  /*8330*/  BSSY B0, `(.L_x_2354) ;  /* 0x0000004000007945 */ /* 0x000fe20003800000 */
[----:B------:R-:W-:Y:S05]  /*8340*/  @!P1 BRA `(.L_x_2355) ;  /* 0x0000002000009947 */ /* 0x000fea0003800000 */
[----:B------:R4:W-:Y:S04]  /*8350*/  RED.E.ADD.F32.FTZ.RN.STRONG.GPU [R152.64+-0x1800], R136 ;  /* 0xffe800889800798e */ /* 0x0009e8000c10e79c */
[----:B---3--:R4:W-:Y:S02]  /*8360*/  RED.E.ADD.F32.FTZ.RN.STRONG.GPU [R98.64+-0x1800], R117 ;  /* 0xffe800756200798e */ /* 0x0089e4000c10e79c */
.L_x_2355:
[----:B------:R-:W-:Y:S05]  /*8370*/  BSYNC B0 ;  /* 0x0000000000007941 */ /* 0x000fea0003800000 */
.L_x_2354:
[----:B-1----:R1:W2:Y:S01]  /*8380*/  LDS R45, [R118.X4+0x4c00] ;  /* 0x004c0000762d7984 */ /* 0x0022a20000004800 */
[----:B------:R-:W-:Y:S01]  /*8390*/  BSSY B0, `(.L_x_2356) ;  /* 0x0000004000007945 */ /* 0x000fe20003800000 */
[----:B------:R-:W-:Y:S05]  /*83a0*/  @!P2 BRA `(.L_x_2357) ;  /* 0x000000200000a947 */ /* 0x000fea0003800000 */
[----:B------:R1:W-:Y:S04]  /*83b0*/  RED.E.ADD.F32.FTZ.RN.STRONG.GPU [R152.64+-0x1600], R137 ;  /* 0xffea00899800798e */ /* 0x0003e8000c10e79c */
[----:B--2---:R1:W-:Y:S02]  /*83c0*/  RED.E.ADD.F32.FTZ.RN.STRONG.GPU [R98.64+-0x1600], R45 ;  /* 0xffea002d6200798e */ /* 0x0043e4000c10e79c */
.L_x_2357:
[----:B------:R-:W-:Y:S05]  /*83d0*/  BSYNC B0 ;  /* 0x0000000000007941 */ /* 0x000fea0003800000 */
.L_x_2356:
[----:B-12---:R1:W2:Y:S01]  /*83e0*/  LDS R45, [R120.X4+0x4e00] ;  /* 0x004e0000782d7984 */ /* 0x0062a20000004800 */
[----:B------:R-:W-:Y:S01]  /*83f0*/  BSSY B0, `(.L_x_2358) ;  /* 0x0000004000007945 */ /* 0x000fe20003800000 */
[----:B------:R-:W-:Y:S05]  /*8400*/  @!P3 BRA `(.L_x_2359) ;  /* 0x000000200000b947 */ /* 0x000fea0003800000 */
[----:B------:R1:W-:Y:S04]  /*8410*/  RED.E.ADD.F32.FTZ.RN.STRONG.GPU [R152.64+-0x1400], R138 ;  /* 0xffec008a9800798e */ /* 0x0003e8000c10e79c */
[----:B--2---:R1:W-:Y:S02]  /*8420*/  RED.E.ADD.F32.FTZ.RN.STRONG.GPU [R98.64+-0x1400], R45 ;  /* 0xffec002d6200798e */ /* 0x0043e4000c10e79c */
.L_x_2359:
[----:B------:R-:W-:Y:S05]  /*8430*/  BSYNC B0 ;  /* 0x0000000000007941 */ /* 0x000fea0003800000 */
.L_x_2358:
[----:B------:R-:W1:Y:S01]  /*8440*/  LDS R121, [R121.X4+0x5000] ;  /* 0x0050000079797984 */ /* 0x000e620000004800 */
[----:B------:R-:W-:Y:S01]  /*8450*/  BSSY B0, `(.L_x_2360) ;  /* 0x0000004000007945 */ /* 0x000fe20003800000 */
[----:B------:R-:W-:Y:S05]  /*8460*/  @!P4 BRA `(.L_x_2361) ;  /* 0x000000200000c947 */ /* 0x000fea0003800000 */
[----:B------:R4:W-:Y:S04]  /*8470*/  RED.E.ADD.F32.FTZ.RN.STRONG.GPU [R152.64+-0x1200], R139 ;  /* 0xffee008b9800798e */ /* 0x0009e8000c10e79c */
[----:B-1----:R4:W-:Y:S02]  /*8480*/  RED.E.ADD.F32.FTZ.RN.STRONG.GPU [R98.64+-0x1200], R121 ;  /* 0xffee00796200798e */ /* 0x0029e4000c10e79c */
.L_x_2361:
[----:B------:R-:W-:Y:S05]  /*8490*/  BSYNC B0 ;  /* 0x0000000000007941 */ /* 0x000fea0003800000 */
.L_x_2360:
[----:B-12---:R1:W2:Y:S01]  /*84a0*/  LDS R45, [R122.X4+0x5200] ;  /* 0x005200007a2d7984 */ /* 0x0062a20000004800 */
[----:B------:R-:W-:Y:S01]  /*84b0*/  BSSY B0, `(.L_x_2362) ;  /* 0x0000004000007945 */ /* 0x000fe20003800000 */
[----:B------:R-:W-:Y:S05]  /*84c0*/  @!P5 BRA `(.L_x_2363) ;  /* 0x000000200000d947 */ /* 0x000fea0003800000 */
[----:B------:R1:W-:Y:S04]  /*84d0*/  RED.E.ADD.F32.FTZ.RN.STRONG.GPU [R152.64+-0x1000], R140 ;  /* 0xfff0008c9800798e */ /* 0x0003e8000c10e79c */
[----:B--2---:R1:W-:Y:S02]  /*84e0*/  RED.E.ADD.F32.FTZ.RN.STRONG.GPU [R98.64+-0x1000], R45 ;  /* 0xfff0002d6200798e */ /* 0x0043e4000c10e79c */
.L_x_2363:
[----:B------:R-:W-:Y:S05]  /*84f0*/  BSYNC B0 ;  /* 0x0000000000007941 */ /* 0x000fea0003800000 */
.L_x_2362:
[----:B------:R-:W1:Y:S01]  /*8500*/  LDS R123, [R123.X4+0x5400] ;  /* 0x005400007b7b7984 */ /* 0x000e620000004800 */
        /* <DEDUP_REMOVED lines=10> */
[----:B-1----:R4:W-:Y:S02]  /*85b0*/  RED.E.ADD.F32.FTZ.RN.STRONG.GPU [R98.64+-0xe00], R123 ;  /* 0xfff2007b6200798e */ /* 0x0029e4000c10e79c */
.L_x_2365:
[----:B------:R-:W-:Y:S05]  /*85c0*/  BSYNC B0 ;  /* 0x0000000000007941 */ /* 0x000fea0003800000 */
.L_x_2364:
[----:B-12---:R1:W2:Y:S01]  /*85d0*/  LDS R45, [R124.X4+0x5600] ;  /* 0x005600007c2d7984 */ /* 0x0062a20000004800 */
[----:B------:R-:W-:Y:S01]  /*85e0*/  BSSY B0, `(.L_x_2366) ;  /* 0x0000004000007945 */ /* 0x000fe20003800000 */
[----:B------:R-:W-:Y:S05]  /*85f0*/  @!P0 BRA `(.L_x_2367) ;  /* 0x0000002000008947 */ /* 0x000fea0003800000 */
[----:B------:R1:W-:Y:S04]  /*8600*/  RED.E.ADD.F32.FTZ.RN.STRONG.GPU [R152.64+-0xc00], R143 ;  /* 0xfff4008f9800798e */ /* 0x0003e8000c10e79c */
[----:B--2---:R1:W-:Y:S02]  /*8610*/  RED.E.ADD.F32.FTZ.RN.STRONG.GPU [R98.64+-0xc00], R45 ;  /* 0xfff4002d6200798e */ /* 0x0043e4000c10e79c */
.L_x_2367:
[----:B------:R-:W-:Y:S05]  /*8620*/  BSYNC B0 ;  /* 0x0000000000007941 */ /* 0x000fea0003800000 */
.L_x_2366:
[----:B------:R-:W1:Y:S01]  /*8630*/  LDS R125, [R125.X4+0x5800] ;  /* 0x005800007d7d7984 */ /* 0x000e620000004800 */
[----:B------:R-:W-:Y:S01]  /*8640*/  BSSY B0, `(.L_x_2368) ;  /* 0x0000004000007945 */ /* 0x000fe20003800000 */
[----:B------:R-:W-:Y:S05]  /*8650*/  @!P1 BRA `(.L_x_2369) ;  /* 0x0000002000009947 */ /* 0x000fea0003800000 */
[----:B------:R4:W-:Y:S04]  /*8660*/  RED.E.ADD.F32.FTZ.RN.STRONG.GPU [R152.64+-0xa00], R144 ;  /* 0xfff600909800798e */ /* 0x0009e8000c10e79c */
[----:B-1----:R4:W-:Y:S02]  /*8670*/  RED.E.ADD.F32.FTZ.RN.STRONG.GPU [R98.64+-0xa00], R125 ;  /* 0xfff6007d6200798e */ /* 0x0029e4000c10e79c */
.L_x_2369:
[----:B------:R-:W-:Y:S05]  /*8680*/  BSYNC B0 ;  /* 0x0000000000007941 */ /* 0x000fea0003800000 */
.L_x_2368:
[----:B-12---:R1:W2:Y:S01]  /*8690*/  LDS R45, [R126.X4+0x5a00] ;  /* 0x005a00007e2d7984 */ /* 0x0062a20000004800 */
[----:B------:R-:W-:Y:S01]  /*86a0*/  BSSY B0, `(.L_x_2370) ;  /* 0x0000004000007945 */ /* 0x000fe20003800000 */
[----:B------:R-:W-:Y:S05]  /*86b0*/  @!P2 BRA `(.L_x_2371) ;  /* 0x000000200000a947 */ /* 0x000fea0003800000 */
[----:B------:R1:W-:Y:S04]  /*86c0*/  RED.E.ADD.F32.FTZ.RN.STRONG.GPU [R152.64+-0x800], R146 ;  /* 0xfff800929800798e */ /* 0x0003e8000c10e79c */
[----:B--2---:R1:W-:Y:S02]  /*86d0*/  RED.E.ADD.F32.FTZ.RN.STRONG.GPU [R98.64+-0x800], R45 ;  /* 0xfff8002d6200798e */ /* 0x0043e4000c10e79c */
.L_x_2371:
[----:B------:R-:W-:Y:S05]  /*86e0*/  BSYNC B0 ;  /* 0x0000000000007941 */ /* 0x000fea0003800000 */
.L_x_2370:
[----:B------:R-:W1:Y:S01]  /*86f0*/  LDS R127, [R127.X4+0x5c00] ;  /* 0x005c00007f7f7984 */ /* 0x000e620000004800 */
[----:B------:R-:W-:Y:S01]  /*8700*/  BSSY B0, `(.L_x_2372) ;  /* 0x0000004000007945 */ /* 0x000fe20003800000 */
[----:B------:R-:W-:Y:S05]  /*8710*/  @!P3 BRA `(.L_x_2373) ;  /* 0x000000200000b947 */ /* 0x000fea0003800000 */
[----:B------:R4:W-:Y:S04]  /*8720*/  RED.E.ADD.F32.FTZ.RN.STRONG.GPU [R152.64+-0x600], R148 ;  /* 0xfffa00949800798e */ /* 0x0009e8000c10e79c */
[----:B-1----:R4:W-:Y:S02]  /*8730*/  RED.E.ADD.F32.FTZ.RN.STRONG.GPU [R98.64+-0x600], R127 ;  /* 0xfffa007f6200798e */ /* 0x0029e4000c10e79c */
.L_x_2373:
[----:B------:R-:W-:Y:S05]  /*8740*/  BSYNC B0 ;  /* 0x0000000000007941 */ /* 0x000fea0003800000 */
.L_x_2372:
[----:B-12---:R1:W2:Y:S01]  /*8750*/  LDS R45, [R128.X4+0x5e00] ;  /* 0x005e0000802d7984 */ /* 0x0062a20000004800 */
[----:B------:R-:W-:Y:S01]  /*8760*/  BSSY B0, `(.L_x_2374) ;  /* 0x0000004000007945 */ /* 0x000fe20003800000 */
[----:B------:R-:W-:Y:S05]  /*8770*/  @!P4 BRA `(.L_x_2375) ;  /* 0x000000200000c947 */ /* 0x000fea0003800000 */
[----:B------:R1:W-:Y:S04]  /*8780*/  RED.E.ADD.F32.FTZ.RN.STRONG.GPU [R152.64+-0x400], R150 ;  /* 0xfffc00969800798e */ /* 0x0003e8000c10e79c */
[----:B--2---:R1:W-:Y:S02]  /*8790*/  RED.E.ADD.F32.FTZ.RN.STRONG.GPU [R98.64+-0x400], R45 ;  /* 0xfffc002d6200798e */ /* 0x0043e4000c10e79c */
.L_x_2375:
[----:B------:R-:W-:Y:S05]  /*87a0*/  BSYNC B0 ;  /* 0x0000000000007941 */ /* 0x000fea0003800000 */
.L_x_2374:
[----:B------:R-:W1:Y:S01]  /*87b0*/  LDS R129, [R129.X4+0x6000] ;  /* 0x0060000081817984 */ /* 0x000e620000004800 */
[----:B------:R-:W-:Y:S01]  /*87c0*/  BSSY B0, `(.L_x_2376) ;  /* 0x0000004000007945 */ /* 0x000fe20003800000 */
[----:B------:R-:W-:Y:S05]  /*87d0*/  @!P5 BRA `(.L_x_2377) ;  /* 0x000000200000d947 */ /* 0x000fea0003800000 */
[----:B------:R4:W-:Y:S04]  /*87e0*/  RED.E.ADD.F32.FTZ.RN.STRONG.GPU [R152.64+-0x200], R157 ;  /* 0xfffe009d9800798e */ /* 0x0009e8000c10e79c */
[----:B-1----:R4:W-:Y:S02]  /*87f0*/  RED.E.ADD.F32.FTZ.RN.STRONG.GPU [R98.64+-0x200], R129 ;  /* 0xfffe00816200798e */ /* 0x0029e4000c10e79c */
.L_x_2377:
[----:B------:R-:W-:Y:S05]  /*8800*/  BSYNC B0 ;  /* 0x0000000000007941 */ /* 0x000fea0003800000 */
.L_x_2376:
[----:B------:R-:W5:Y:S01]  /*8810*/  SHFL.DOWN P0, R44, R55, 0x1, 0x1f ;  /* 0x08201f00372c7f89 */ /* 0x000f620000000000 */
[----:B-12---:R-:W-:Y:S01]  /*8820*/  FMUL.FTZ R45, R108, R113 ;  /* 0x000000716c2d7220 */ /* 0x006fe20000410000 */
[----:B------:R-:W-:Y:S01]  /*8830*/  ISETP.NE.AND P2, PT, R2, RZ, PT ;  /* 0x000000ff0200720c */ /* 0x000fe20003f45270 */
[C---:B------:R-:W-:Y:S01]  /*8840*/  FMUL.FTZ R46, R104.reuse, R57 ;  /* 0x00000039682e7220 */ /* 0x040fe20000410000 */
[----:B------:R-:W-:Y:S01]  /*8850*/  BSSY B0, `(.L_x_2378) ;  /* 0x000003a000007945 */ /* 0x000fe20003800000 */
[----:B------:R-:W-:-:S02]  /*8860*/  FMUL.FTZ R113, R104, R113 ;  /* 0x0000007168717220 */ /* 0x000fc40000410000 */
[----:B------:R-:W-:Y:S02]  /*8870*/  FMUL.FTZ R46, R61, R46 ;  /* 0x0000002e3d2e7220 */ /* 0x000fe40000410000 */
[----:B------:R-:W-:Y:S02]  /*8880*/  FMUL.FTZ R113, R62, R113 ;  /* 0x000000713e717220 */ /* 0x000fe40000410000 */
[----:B------:R-:W-:Y:S02]  /*8890*/  FFMA.FTZ R90, R45, R13, R90 ;  /* 0x0000000d2d5a7223 */ /* 0x000fe4000001005a */
[----:B------:R-:W-:Y:S02]  /*88a0*/  FFMA.FTZ R113, R52, R45, R113 ;  /* 0x0000002d34717223 */ /* 0x000fe40000010071 */
[-C--:B------:R-:W-:Y:S02]  /*88b0*/  FMUL.FTZ R45, R104, R105.reuse ;  /* 0x00000069682d7220 */ /* 0x080fe40000410000 */
[----:B------:R-:W-:-:S02]  /*88c0*/  FMUL.FTZ R105, R56, R105 ;  /* 0x0000006938697220 */ /* 0x000fc40000410000 */
[----:B------:R-:W-:Y:S02]  /*88d0*/  FMUL.FTZ R45, R54, R45 ;  /* 0x0000002d362d7220 */ /* 0x000fe40000410000 */
[----:B------:R-:W-:Y:S02]  /*88e0*/  FFMA.FTZ R91, R116, R14, R91 ;  /* 0x0000000e745b7223 */ /* 0x000fe4000001005b */
[----:B------:R-:W-:Y:S02]  /*88f0*/  FFMA.FTZ R116, R53, R116, R159 ;  /* 0x0000007435747223 */ /* 0x000fe4000001009f */
[----:B-----5:R-:W-:Y:S02]  /*8900*/  @P0 FADD R44, R55, R44 ;  /* 0x0000002c372c0221 */ /* 0x020fe40000000000 */
[----:B------:R-:W-:Y:S02]  /*8910*/  FFMA.FTZ R48, R48, R105, R45 ;  /* 0x0000006930307223 */ /* 0x000fe4000001002d */
[----:B------:R-:W-:Y:S01]  /*8920*/  FADD.FTZ R76, R119, R76 ;  /* 0x0000004c774c7221 */ /* 0x000fe20000010000 */
[----:B------:R-:W1:Y:S01]  /*8930*/  SHFL.DOWN P0, R47, R44, 0x2, 0x1f ;  /* 0x08401f002c2f7f89 */ /* 0x000e620000000000 */
[----:B------:R-:W-:-:S02]  /*8940*/  FADD.FTZ R69, R116, R69 ;  /* 0x0000004574457221 */ /* 0x000fc40000010000 */
[----:B------:R-:W-:Y:S02]  /*8950*/  FADD.FTZ R72, R113, R72 ;  /* 0x0000004871487221 */ /* 0x000fe40000010000 */
[----:B------:R-:W-:Y:S02]  /*8960*/  FFMA.FTZ R86, R105, R9, R86 ;  /* 0x0000000969567223 */ /* 0x000fe40000010056 */
[----:B------:R-:W-:Y:S02]  /*8970*/  FADD.FTZ R75, R48, R75 ;  /* 0x0000004b304b7221 */ /* 0x000fe40000010000 */
[----:B-1----:R-:W-:Y:S02]  /*8980*/  @P0 FADD R47, R44, R47 ;  /* 0x0000002f2c2f0221 */ /* 0x002fe40000000000 */
[----:B------:R-:W-:-:S03]  /*8990*/  FMUL.FTZ R44, R109, R57 ;  /* 0x000000396d2c7220 */ /* 0x000fc60000410000 */
[----:B----4-:R-:W1:Y:S01]  /*89a0*/  SHFL.DOWN P0, R98, R47, 0x4, 0x1f ;  /* 0x08801f002f627f89 */ /* 0x010e620000000000 */
[----:B------:R-:W-:Y:S02]  /*89b0*/  FFMA.FTZ R89, R44, R12, R89 ;  /* 0x0000000c2c597223 */ /* 0x000fe40000010059 */
[----:B------:R-:W-:Y:S02]  /*89c0*/  FFMA.FTZ R46, R51, R44, R46 ;  /* 0x0000002c332e7223 */ /* 0x000fe4000001002e */
[-C--:B------:R-:W-:Y:S02]  /*89d0*/  FMUL.FTZ R44, R107, R59.reuse ;  /* 0x0000003b6b2c7220 */ /* 0x080fe40000410000 */
[----:B------:R-:W-:Y:S02]  /*89e0*/  FMUL.FTZ R59, R104, R59 ;  /* 0x0000003b683b7220 */ /* 0x000fe40000410000 */
[----:B------:R-:W-:Y:S02]  /*89f0*/  FFMA.FTZ R87, R44, R10, R87 ;  /* 0x0000000a2c577223 */ /* 0x000fe40000010057 */
[----:B------:R-:W-:-:S02]  /*8a00*/  FMUL.FTZ R59, R58, R59 ;  /* 0x0000003b3a3b7220 */ /* 0x000fc40000410000 */
[----:B------:R-:W-:Y:S02]  /*8a10*/  FADD.FTZ R71, R46, R71 ;  /* 0x000000472e477221 */ /* 0x000fe40000010000 */
[----:B------:R-:W-:-:S04]  /*8a20*/  FFMA.FTZ R44, R49, R44, R59 ;  /* 0x0000002c312c7223 */ /* 0x000fc8000001003b */
[----:B------:R-:W-:Y:S02]  /*8a30*/  FADD.FTZ R73, R44, R73 ;  /* 0x000000492c497221 */ /* 0x000fe40000010000 */
[----:B-1----:R-:W-:Y:S02]  /*8a40*/  @P0 FADD R98, R47, R98 ;  /* 0x000000622f620221 */ /* 0x002fe40000000000 */
[-C--:B------:R-:W-:Y:S02]  /*8a50*/  FMUL.FTZ R47, R106, R141.reuse ;  /* 0x0000008d6a2f7220 */ /* 0x080fe40000410000 */
[----:B------:R-:W-:Y:S01]  /*8a60*/  FMUL.FTZ R141, R104, R141 ;  /* 0x0000008d688d7220 */ /* 0x000fe20000410000 */
[----:B------:R-:W1:Y:S01]  /*8a70*/  SHFL.DOWN P0, R63, R98, 0x8, 0x1f ;  /* 0x09001f00623f7f89 */ /* 0x000e620000000000 */
[----:B------:R-:W-:Y:S02]  /*8a80*/  FFMA.FTZ R88, R47, R11, R88 ;  /* 0x0000000b2f587223 */ /* 0x000fe40000010058 */
[----:B------:R-:W-:-:S04]  /*8a90*/  FMUL.FTZ R141, R60, R141 ;  /* 0x0000008d3c8d7220 */ /* 0x000fc80000410000 */
[----:B------:R-:W-:-:S04]  /*8aa0*/  FFMA.FTZ R141, R50, R47, R141 ;  /* 0x0000002f328d7223 */ /* 0x000fc8000001008d */
[----:B------:R-:W-:Y:S02]  /*8ab0*/  FADD.FTZ R74, R141, R74 ;  /* 0x0000004a8d4a7221 */ /* 0x000fe40000010000 */
[----:B-1----:R-:W-:Y:S01]  /*8ac0*/  @P0 FADD R63, R98, R63 ;  /* 0x0000003f623f0221 */ /* 0x002fe20000000000 */
[----:B------:R-:W-:-:S04]  /*8ad0*/  ISETP.NE.AND P0, PT, R3, RZ, PT ;  /* 0x000000ff0300720c */ /* 0x000fc80003f05270 */
[----:B------:R-:W1:Y:S02]  /*8ae0*/  SHFL.DOWN P1, R99, R63, 0x10, 0x1f ;  /* 0x0a001f003f637f89 */ /* 0x000e640000020000 */
[----:B-1----:R-:W-:-:S07]  /*8af0*/  @P1 FADD R99, R63, R99 ;  /* 0x000000633f631221 */ /* 0x002fce0000000000 */
[----:B------:R1:W-:Y:S04]  /*8b00*/  @!P0 STS [R4.X4+0x6304], R99 ;  /* 0x0063046304008388 */ /* 0x0003e80000004800 */
        /* <DEDUP_REMOVED lines=8> */
[----:B------:R-:W4:Y:S01]  /*8b90*/  @P0 LDS R46, [UR36+0x7f50] ;  /* 0x007f5024ff2e0984 */ /* 0x000f220008000800 */
[----:B-1----:R-:W-:-:S04]  /*8ba0*/  FADD.FTZ R44, R99, R44 ;  /* 0x0000002c632c7221 */ /* 0x002fc80000010000 */
[----:B------:R-:W-:-:S04]  /*8bb0*/  FADD.FTZ R44, R45, R44 ;  /* 0x0000002c2d2c7221 */ /* 0x000fc80000010000 */
[----:B--2---:R-:W-:-:S04]  /*8bc0*/  FADD.FTZ R99, R44, R47 ;  /* 0x0000002f2c637221 */ /* 0x004fc80000010000 */
[----:B----4-:R-:W-:-:S05]  /*8bd0*/  @P0 FADD.FTZ R99, R99, R46 ;  /* 0x0000002e63630221 */ /* 0x010fca0000010000 */
[----:B------:R1:W-:Y:S02]  /*8be0*/  STS [UR36+0x7f50], R99 ;  /* 0x007f5063ff007988 */ /* 0x0003e40008000824 */
.L_x_2379:
[----:B-1----:R-:W-:Y:S05]  /*8bf0*/  BSYNC B0 ;  /* 0x0000000000007941 */ /* 0x002fea0003800000 */
.L_x_2378:
        /* <DEDUP_REMOVED lines=8> */
.L_x_2332:
[----:B------:R-:W-:Y:S01]  /*8c80*/  BAR.SYNC.DEFER_BLOCKING 0x0 ;  /* 0x0000000000007b1d */ /* 0x000fe20000010000 */
[----:B------:R-:W-:Y:S02]  /*8c90*/  F2FP.PACK_AB R97, R97, R96 ;  /* 0x000000606161723e */ /* 0x000fe400000000ff */
[----:B------:R-:W-:Y:S02]  /*8ca0*/  F2FP.PACK_AB R99, R103, R102 ;  /* 0x000000666763723e */ /* 0x000fe400000000ff */
[----:B------:R-:W-:Y:S01]  /*8cb0*/  F2FP.PACK_AB R98, R101, R100 ;  /* 0x000000646562723e */ /* 0x000fe200000000ff */
[----:B------:R-:W-:Y:S01]  /*8cc0*/  ULDC.64 UR36, c[0x0][0x2d8] ;  /* 0x0000b60000247ab9 */ /* 0x000fe20000000a00 */
[----:B------:R-:W2:Y:S04]  /*8cd0*/  LDG.E.128 R12, [R132.64] ;  /* 0x0000001c840c7981 */ /* 0x000ea8000c1e1d00 */
[----:B------:R-:W3:Y:S01]  /*8ce0*/  LDG.E.128 R16, [R132.64+0x200] ;  /* 0x0002001c84107981 */ /* 0x000ee2000c1e1d00 */
[----:B------:R-:W-:Y:S01]  /*8cf0*/  F2FP.PACK_AB R96, R95, R94 ;  /* 0x0000005e5f60723e */ /* 0x000fe200000000ff */
[----:B------:R-:W-:-:S02]  /*8d00*/  UIMAD UR7, UR12, UR36, URZ ;  /* 0x000000240c0772a4 */ /* 0x000fc4000f8e023f */
[----:B------:R-:W-:Y:S02]  /*8d10*/  UIMAD.WIDE.U32 UR8, UR13, UR36, UR34 ;  /* 0x000000240d0872a5 */ /* 0x000fe4000f8e0022 */
[----:B------:R-:W-:Y:S02]  /*8d20*/  UIMAD UR7, UR13, UR37, UR7 ;  /* 0x000000250d0772a4 */ /* 0x000fe4000f8e0207 */
[----:B------:R-:W-:Y:S02]  /*8d30*/  UIADD3 UR18, UP1, UR18, -0x1000, URZ ;  /* 0xfffff00012127890 */ /* 0x000fe4000ff3e03f */
[----:B------:R-:W-:Y:S02]  /*8d40*/  ULDC.64 UR36, c[0x0][0x2e0] ;  /* 0x0000b80000247ab9 */ /* 0x000fe40000000a00 */
[----:B------:R-:W-:Y:S02]  /*8d50*/  UIADD3 UR9, UR9, UR7, URZ ;  /* 0x0000000709097290 */ /* 0x000fe4000fffe03f */
[----:B------:R-:W-:-:S02]  /*8d60*/  UIMAD UR7, UR14, UR36, URZ ;  /* 0x000000240e0772a4 */ /* 0x000fc4000f8e023f */
[----:B------:R-:W-:Y:S02]  /*8d70*/  UIADD3 UR22, UP2, UR22, -0x1000, URZ ;  /* 0xfffff00016167890 */ /* 0x000fe4000ff5e03f */
[----:B------:R-:W-:Y:S02]  /*8d80*/  UIMAD UR7, UR15, UR37, UR7 ;  /* 0x000000250f0772a4 */ /* 0x000fe4000f8e0207 */
[----:B------:R-:W-:Y:S02]  /*8d90*/  UIMAD.WIDE.U32 UR36, UR15, UR36, UR8 ;  /* 0x000000240f2472a5 */ /* 0x000fe4000f8e0008 */
[----:B------:R-:W-:Y:S02]  /*8da0*/  UIADD3 UR24, UP3, UR24, -0x1000, URZ ;  /* 0xfffff00018187890 */ /* 0x000fe4000ff7e03f */
[----:B------:R-:W-:Y:S02]  /*8db0*/  ULDC.64 UR8, c[0x0][0x330] ;  /* 0x0000cc0000087ab9 */ /* 0x000fe40000000a00 */
[----:B------:R-:W-:-:S02]  /*8dc0*/  UIADD3 UR7, UR37, UR7, URZ ;  /* 0x0000000725077290 */ /* 0x000fc4000fffe03f */
[----:B------:R-:W-:Y:S02]  /*8dd0*/  ULEA UR8, UP0, UR36, UR8, 0x1 ;  /* 0x0000000824087291 */ /* 0x000fe4000f80083f */
[----:B------:R-:W-:Y:S02]  /*8de0*/  UIADD3 UR20, UP4, UR20, -0x1000, URZ ;  /* 0xfffff00014147890 */ /* 0x000fe4000ff9e03f */
[----:B------:R-:W-:Y:S02]  /*8df0*/  ULEA.HI.X UR9, UR36, UR9, UR7, 0x1, UP0 ;  /* 0x0000000924097291 */ /* 0x000fe400080f0c07 */
[----:B------:R-:W-:Y:S02]  /*8e00*/  UIADD3 UR16, UP5, UR16, -0x1000, URZ ;  /* 0xfffff00010107890 */ /* 0x000fe4000ffbe03f */
[----:B------:R-:W-:Y:S02]  /*8e10*/  UIADD3 UR6, UR6, 0x1, URZ ;  /* 0x0000000106067890 */ /* 0x000fe4000fffe03f */
[----:B------:R-:W-:-:S02]  /*8e20*/  UIADD3.X UR19, UR19, -0x1, URZ, UP1, !UPT ;  /* 0xffffffff13137890 */ /* 0x000fc40008ffe43f */
[----:B------:R-:W-:Y:S02]  /*8e30*/  UIADD3.X UR23, UR23, -0x1, URZ, UP2, !UPT ;  /* 0xffffffff17177890 */ /* 0x000fe400097fe43f */
[----:B------:R-:W-:Y:S02]  /*8e40*/  UIADD3.X UR25, UR25, -0x1, URZ, UP3, !UPT ;  /* 0xffffffff19197890 */ /* 0x000fe40009ffe43f */
[----:B------:R-:W-:Y:S02]  /*8e50*/  UIADD3.X UR21, UR21, -0x1, URZ, UP4, !UPT ;  /* 0xffffffff15157890 */ /* 0x000fe4000a7fe43f */
[----:B------:R-:W-:Y:S01]  /*8e60*/  UIADD3.X UR17, UR17, -0x1, URZ, UP5, !UPT ;  /* 0xffffffff11117890 */ /* 0x000fe2000affe43f */
        /* <DEDUP_REMOVED lines=22> */
[----:B------:R-:W0:Y:S01]  /*8fd0*/  LDS.128 R8, [R8+0x10] ;  /* 0x0000100008087984 */ /* 0x000e220000000c00 */
        /* <DEDUP_REMOVED lines=9> */
[--C-:B------:R-:W-:Y:S01]  /*9070*/  HADD2.F32 R12, -RZ, R23.reuse.H0_H0 ;  /* 0x20000017ff0c7230 */ /* 0x100fe20000004100 */
[----:B------:R-:W-:Y:S01]  /*9080*/  STS.128 [R7.X16+0x10], R96 ;  /* 0x0000106007007388 */ /* 0x000fe2000000cc00 */
        /* <DEDUP_REMOVED lines=22> */
[----:B-1----:R-:W-:Y:S02]  /*91f0*/  @!P4 FADD.FTZ R16, R16, 1 ;  /* 0x3f8000001010c421 */ /* 0x002fe40000010000 */
[----:B------:R-:W-:Y:S02]  /*9200*/  @!P2 FMUL.FTZ R14, R23, -1.4426950216293334961 ;  /* 0xbfb8aa3b170ea820 */ /* 0x000fe40000410000 */
[----:B------:R-:W-:-:S03]  /*9210*/  FADD.FTZ R0, R75, R0 ;  /* 0x000000004b007221 */ /* 0x000fc60000010000 */
[----:B------:R-:W1:Y:S01]  /*9220*/  @!P5 MUFU.EX2 R13, R13 ;  /* 0x0000000d000dd308 */ /* 0x000e620000000800 */
[----:B0-----:R-:W-:Y:S01]  /*9230*/  @!P0 FMUL.FTZ R74, R74, R15 ;  /* 0x0000000f4a4a8220 */ /* 0x001fe20000410000 */
[----:B------:R-:W-:Y:S01]  /*9240*/  FSETP.GTU.FTZ.AND P0, PT, R18, 20, PT ;  /* 0x41a000001200780b */ /* 0x000fe20003f1c000 */
[----:B------:R-:W-:-:S05]  /*9250*/  @!P1 FMUL.FTZ R15, R17, -1.4426950216293334961 ;  /* 0xbfb8aa3b110f9820 */ /* 0x000fca0000410000 */
[----:B------:R-:W0:Y:S01]  /*9260*/  @!P4 MUFU.RCP R16, R16 ;  /* 0x000000100010c308 */ /* 0x000e220000001000 */
[----:B--2---:R-:W-:-:S06]  /*9270*/  @!P6 FADD.FTZ R12, R12, 1 ;  /* 0x3f8000000c0ce421 */ /* 0x004fcc0000010000 */
[----:B------:R-:W-:Y:S01]  /*9280*/  @!P0 FMUL.FTZ R17, R18, -1.4426950216293334961 ;  /* 0xbfb8aa3b12118820 */ /* 0x000fe20000410000 */
[----:B------:R-:W2:Y:S01]  /*9290*/  @!P2 MUFU.EX2 R14, R14 ;  /* 0x0000000e000ea308 */ /* 0x000ea20000000800 */
[----:B-1----:R-:W-:Y:S01]  /*92a0*/  @!P5 FADD.FTZ R13, R13, 1 ;  /* 0x3f8000000d0dd421 */ /* 0x002fe20000010000 */
[--C-:B------:R-:W-:Y:S02]  /*92b0*/  HADD2.F32 R18, -RZ, R9.reuse.H0_H0 ;  /* 0x20000009ff127230 */ /* 0x100fe40000004100 */
[----:B------:R-:W-:-:S03]  /*92c0*/  HADD2.F32 R9, -RZ, R9.H1_H1 ;  /* 0x30000009ff097230 */ /* 0x000fc60000004100 */
[----:B------:R-:W-:Y:S01]  /*92d0*/  FADD.FTZ R18, R18, UR4 ;  /* 0x0000000412127e21 */ /* 0x000fe20008010000 */
[----:B------:R-:W1:Y:S01]  /*92e0*/  @!P1 MUFU.EX2 R15, R15 ;  /* 0x0000000f000f9308 */ /* 0x000e620000000800 */
[----:B0-----:R-:W-:Y:S02]  /*92f0*/  @!P4 FMUL.FTZ R71, R71, R16 ;  /* 0x000000104747c220 */ /* 0x001fe40000410000 */
[----:B------:R-:W-:Y:S01]  /*9300*/  FADD.FTZ R16, R9, UR4 ;  /* 0x0000000409107e21 */ /* 0x000fe20008010000 */
[--C-:B------:R-:W-:Y:S01]  /*9310*/  HADD2.F32 R9, -RZ, R10.reuse.H0_H0 ;  /* 0x2000000aff097230 */ /* 0x100fe20000004100 */
[----:B------:R-:W-:Y:S01]  /*9320*/  FSETP.GTU.FTZ.AND P4, PT, R18, 20, PT ;  /* 0x41a000001200780b */ /* 0x000fe20003f9c000 */
[----:B------:R-:W-:Y:S02]  /*9330*/  HADD2.F32 R10, -RZ, R10.H1_H1 ;  /* 0x3000000aff0a7230 */ /* 0x000fe40000004100 */
[----:B------:R-:W0:Y:S01]  /*9340*/  @!P6 MUFU.RCP R19, R12 ;  /* 0x0000000c0013e308 */ /* 0x000e220000001000 */
[----:B--2---:R-:W-:-:S02]  /*9350*/  @!P2 FADD.FTZ R14, R14, 1 ;  /* 0x3f8000000e0ea421 */ /* 0x004fc40000010000 */
[----:B------:R-:W-:-:S05]  /*9360*/  FADD.FTZ R10, R10, UR4 ;  /* 0x000000040a0a7e21 */ /* 0x000fca0008010000 */
[----:B------:R-:W2:Y:S01]  /*9370*/  @!P3 MUFU.EX2 R8, R8 ;  /* 0x000000080008b308 */ /* 0x000ea20000000800 */
[----:B-1----:R-:W-:-:S07]  /*9380*/  @!P1 FADD.FTZ R15, R15, 1 ;  /* 0x3f8000000f0f9421 */ /* 0x002fce0000010000 */
[----:B------:R1:W3:Y:S01]  /*9390*/  @!P5 MUFU.RCP R20, R13 ;  /* 0x0000000d0014d308 */ /* 0x0002e20000001000 */
[----:B0-----:R-:W-:Y:S01]  /*93a0*/  @!P6 FMUL.FTZ R72, R72, R19 ;  /* 0x000000134848e220 */ /* 0x001fe20000410000 */
[----:B------:R-:W-:Y:S01]  /*93b0*/  FSETP.GTU.FTZ.AND P6, PT, R16, 20, PT ;  /* 0x41a000001000780b */ /* 0x000fe20003fdc000 */
[----:B------:R-:W-:Y:S02]  /*93c0*/  FADD.FTZ R19, R9, UR4 ;  /* 0x0000000409137e21 */ /* 0x000fe40008010000 */
[----:B--2---:R-:W-:-:S03]  /*93d0*/  @!P3 FADD.FTZ R8, R8, 1 ;  /* 0x3f8000000808b421 */ /* 0x004fc60000010000 */
[----:B------:R-:W0:Y:S01]  /*93e0*/  @!P2 MUFU.RCP R14, R14 ;  /* 0x0000000e000ea308 */ /* 0x000e220000001000 */
[--C-:B-1----:R-:W-:Y:S02]  /*93f0*/  HADD2.F32 R13, -RZ, R11.reuse.H0_H0 ;  /* 0x2000000bff0d7230 */ /* 0x102fe40000004100 */
[----:B------:R-:W-:-:S04]  /*9400*/  HADD2.F32 R11, -RZ, R11.H1_H1 ;  /* 0x3000000bff0b7230 */ /* 0x000fc80000004100 */
[----:B------:R-:W-:Y:S01]  /*9410*/  @!P6 FMUL.FTZ R9, R16, -1.4426950216293334961 ;  /* 0xbfb8aa3b1009e820 */ /* 0x000fe20000410000 */
[----:B------:R1:W2:Y:S01]  /*9420*/  @!P3 MUFU.RCP R21, R8 ;  /* 0x000000080015b308 */ /* 0x0002a20000001000 */
[----:B---3--:R-:W-:Y:S01]  /*9430*/  @!P5 FMUL.FTZ R69, R69, R20 ;  /* 0x000000144545d220 */ /* 0x008fe20000410000 */
[----:B------:R-:W-:Y:S01]  /*9440*/  FSETP.GTU.FTZ.AND P5, PT, R19, 20, PT ;  /* 0x41a000001300780b */ /* 0x000fe20003fbc000 */
[----:B------:R-:W-:Y:S02]  /*9450*/  FADD.FTZ R16, R13, UR4 ;  /* 0x000000040d107e21 */ /* 0x000fe40008010000 */
[----:B------:R-:W-:-:S03]  /*9460*/  FADD.FTZ R11, R11, UR4 ;  /* 0x000000040b0b7e21 */ /* 0x000fc60008010000 */
[----:B------:R-:W3:Y:S01]  /*9470*/  @!P1 MUFU.RCP R15, R15 ;  /* 0x0000000f000f9308 */ /* 0x000ee20000001000 */
[----:B-1----:R-:W-:Y:S02]  /*9480*/  @!P4 FMUL.FTZ R8, R18, -1.4426950216293334961 ;  /* 0xbfb8aa3b1208c820 */ /* 0x002fe40000410000 */
[----:B0-----:R-:W-:Y:S01]  /*9490*/  @!P2 FMUL.FTZ R77, R77, R14 ;  /* 0x0000000e4d4da220 */ /* 0x001fe20000410000 */
[----:B------:R-:W-:-:S04]  /*94a0*/  FSETP.GTU.FTZ.AND P2, PT, R16, 20, PT ;  /* 0x41a000001000780b */ /* 0x000fc80003f5c000 */
[----:B------:R-:W0:Y:S01]  /*94b0*/  @!P0 MUFU.EX2 R17, R17 ;  /* 0x0000001100118308 */ /* 0x000e220000000800 */
[----:B--2---:R-:W-:Y:S01]  /*94c0*/  @!P3 FMUL.FTZ R76, R76, R21 ;  /* 0x000000154c4cb220 */ /* 0x004fe20000410000 */
[----:B------:R-:W-:-:S06]  /*94d0*/  FSETP.GTU.FTZ.AND P3, PT, R10, 20, PT ;  /* 0x41a000000a00780b */ /* 0x000fcc0003f7c000 */
[----:B------:R1:W-:Y:S01]  /*94e0*/  @!P4 MUFU.EX2 R12, R8 ;  /* 0x00000008000cc308 */ /* 0x0003e20000000800 */
[----:B---3--:R-:W-:Y:S01]  /*94f0*/  @!P1 FMUL.FTZ R78, R78, R15 ;  /* 0x0000000f4e4e9220 */ /* 0x008fe20000410000 */
[----:B------:R-:W-:Y:S01]  /*9500*/  FSETP.GTU.FTZ.AND P1, PT, R11, 20, PT ;  /* 0x41a000000b00780b */ /* 0x000fe20003f3c000 */
[----:B------:R-:W-:-:S04]  /*9510*/  @!P2 FMUL.FTZ R16, R16, -1.4426950216293334961 ;  /* 0xbfb8aa3b1010a820 */ /* 0x000fc80000410000 */
[----:B------:R-:W-:Y:S01]  /*9520*/  @!P3 FMUL.FTZ R15, R10, -1.4426950216293334961 ;  /* 0xbfb8aa3b0a0fb820 */ /* 0x000fe20000410000 */
[----:B------:R2:W3:Y:S01]  /*9530*/  @!P6 MUFU.EX2 R13, R9 ;  /* 0x00000009000de308 */ /* 0x0004e20000000800 */
[----:B-1----:R-:W-:Y:S01]  /*9540*/  @!P5 FMUL.FTZ R8, R19, -1.4426950216293334961 ;  /* 0xbfb8aa3b1308d820 */ /* 0x002fe20000410000 */
[----:B------:R-:W-:Y:S01]  /*9550*/  F2FP.PACK_AB R10, R91, R90 ;  /* 0x0000005a5b0a723e */ /* 0x000fe200000000ff */
[----:B0-----:R-:W-:-:S04]  /*9560*/  @!P0 FADD.FTZ R17, R17, 1 ;  /* 0x3f80000011118421 */ /* 0x001fc80000010000 */
[----:B------:R-:W-:Y:S01]  /*9570*/  @!P1 FMUL.FTZ R18, R11, -1.4426950216293334961 ;  /* 0xbfb8aa3b0b129820 */ /* 0x000fe20000410000 */
[----:B------:R0:W1:Y:S01]  /*9580*/  @!P5 MUFU.EX2 R14, R8 ;  /* 0x00000008000ed308 */ /* 0x0000620000000800 */
[----:B------:R-:W-:Y:S02]  /*9590*/  F2FP.PACK_AB R11, R93, R92 ;  /* 0x0000005c5d0b723e */ /* 0x000fe400000000ff */
[----:B--2---:R-:W-:-:S05]  /*95a0*/  F2FP.PACK_AB R9, R89, R88 ;  /* 0x000000585909723e */ /* 0x004fca00000000ff */
[----:B------:R2:W4:Y:S01]  /*95b0*/  @!P2 MUFU.EX2 R23, R16 ;  /* 0x000000100017a308 */ /* 0x0005220000000800 */
[----:B0-----:R-:W-:Y:S01]  /*95c0*/  F2FP.PACK_AB R8, R87, R86 ;  /* 0x000000565708723e */ /* 0x001fe200000000ff */
[----:B---3--:R-:W-:-:S04]  /*95d0*/  @!P6 FADD.FTZ R20, R13, 1 ;  /* 0x3f8000000d14e421 */ /* 0x008fc80000010000 */
[----:B------:R0:W-:Y:S02]  /*95e0*/  STS.128 [R7.X16], R8 ;  /* 0x0000000807007388 */ /* 0x0001e4000000cc00 */
[----:B------:R3:W5:Y:S01]  /*95f0*/  @!P3 MUFU.EX2 R22, R15 ;  /* 0x0000000f0016b308 */ /* 0x0007620000000800 */
[----:B--2---:R-:W-:Y:S02]  /*9600*/  @!P4 FADD.FTZ R16, R12, 1 ;  /* 0x3f8000000c10c421 */ /* 0x004fe40000010000 */
[----:B-1----:R-:W-:Y:S01]  /*9610*/  @!P5 FADD.FTZ R21, R14, 1 ;  /* 0x3f8000000e15d421 */ /* 0x002fe20000010000 */
[----:B------:R-:W-:-:S06]  /*9620*/  NOP ;  /* 0x0000000000007918 */ /* 0x000fcc0000000000 */
[----:B------:R-:W1:Y:S01]  /*9630*/  @!P1 MUFU.EX2 R24, R18 ;  /* 0x0000001200189308 */ /* 0x000e620000000800 */
[----:B---3--:R-:W2:Y:S01]  /*9640*/  LDS.128 R12, [R6] ;  /* 0x00000000060c7984 */ /* 0x008ea20000000c00 */
[----:B----4-:R-:W-:Y:S01]  /*9650*/  @!P2 FADD.FTZ R23, R23, 1 ;  /* 0x3f8000001717a421 */ /* 0x010fe20000010000 */
[----:B0-----:R-:W-:Y:S01]  /*9660*/  MOV R8, UR8 ;  /* 0x0000000800087c02 */ /* 0x001fe20008000f00 */
[----:B------:R-:W-:Y:S01]  /*9670*/  FADD.FTZ R11, R0, R73 ;  /* 0x00000049000b7221 */ /* 0x000fe20000010000 */
[----:B------:R-:W-:Y:S01]  /*9680*/  MOV R9, UR9 ;  /* 0x0000000900097c02 */ /* 0x000fe20008000f00 */
[----:B-----5:R-:W-:Y:S02]  /*9690*/  @!P3 FADD.FTZ R22, R22, 1 ;  /* 0x3f8000001616b421 */ /* 0x020fe40000010000 */
[----:B------:R-:W0:Y:S01]  /*96a0*/  @!P0 MUFU.RCP R26, R17 ;  /* 0x00000011001a8308 */ /* 0x000e220000001000 */
[----:B------:R-:W-:Y:S01]  /*96b0*/  FADD.FTZ R0, R11, R74 ;  /* 0x0000004a0b007221 */ /* 0x000fe20000010000 */
[----:B------:R-:W-:Y:S01]  /*96c0*/  ULDC.64 UR8, c[0x0][0x2f8] ;  /* 0x0000be0000087ab9 */ /* 0x000fe20000000a00 */
[----:B------:R-:W-:Y:S01]  /*96d0*/  IMAD.WIDE R8, R5, 0x10, R8 ;  /* 0x0000001005087825 */ /* 0x000fe200078e0208 */
[----:B------:R-:W-:-:S02]  /*96e0*/  UIMAD UR7, UR12, UR8, URZ ;  /* 0x000000080c0772a4 */ /* 0x000fc4000f8e023f */
[----:B------:R-:W-:Y:S02]  /*96f0*/  UIMAD.WIDE.U32 UR34, UR13, UR8, UR34 ;  /* 0x000000080d2272a5 */ /* 0x000fe4000f8e0022 */
[----:B------:R3:W4:Y:S01]  /*9700*/  @!P4 MUFU.RCP R25, R16 ;  /* 0x000000100019c308 */ /* 0x0007220000001000 */
[----:B-1----:R-:W-:Y:S01]  /*9710*/  @!P1 FADD.FTZ R24, R24, 1 ;  /* 0x3f80000018189421 */ /* 0x002fe20000010000 */
[----:B------:R-:W-:-:S03]  /*9720*/  UIMAD UR7, UR13, UR9, UR7 ;  /* 0x000000090d0772a4 */ /* 0x000fc6000f8e0207 */
[----:B------:R-:W-:Y:S02]  /*9730*/  ULDC.64 UR8, c[0x0][0x300] ;  /* 0x0000c00000087ab9 */ /* 0x000fe40000000a00 */
[----:B------:R-:W-:Y:S01]  /*9740*/  UIADD3 UR35, UR35, UR7, URZ ;  /* 0x0000000723237290 */ /* 0x000fe2000fffe03f */
[----:B------:R-:W1:Y:S01]  /*9750*/  @!P6 MUFU.RCP R20, R20 ;  /* 0x000000140014e308 */ /* 0x000e620000001000 */
[----:B---3--:R-:W3:Y:S01]  /*9760*/  LDS.128 R16, [R6+0x200] ;  /* 0x0002000006107984 */ /* 0x008ee20000000c00 */
[----:B0-----:R-:W-:Y:S01]  /*9770*/  @!P0 FMUL.FTZ R79, R79, R26 ;  /* 0x0000001a4f4f8220 */ /* 0x001fe20000410000 */
[----:B------:R-:W-:-:S04]  /*9780*/  UIMAD UR7, UR14, UR8, URZ ;  /* 0x000000080e0772a4 */ /* 0x000fc8000f8e023f */
[----:B------:R-:W-:Y:S01]  /*9790*/  UIMAD UR7, UR15, UR9, UR7 ;  /* 0x000000090f0772a4 */ /* 0x000fe2000f8e0207 */
[----:B------:R-:W0:Y:S01]  /*97a0*/  @!P5 MUFU.RCP R21, R21 ;  /* 0x000000150015d308 */ /* 0x000e220000001000 */
[----:B----4-:R-:W-:Y:S01]  /*97b0*/  @!P4 FMUL.FTZ R80, R80, R25 ;  /* 0x000000195050c220 */ /* 0x010fe20000410000 */
[----:B------:R-:W-:-:S03]  /*97c0*/  UIMAD.WIDE.U32 UR8, UR15, UR8, UR34 ;  /* 0x000000080f0872a5 */ /* 0x000fc6000f8e0022 */
[----:B------:R-:W-:Y:S02]  /*97d0*/  ULDC.64 UR34, c[0x0][0x340] ;  /* 0x0000d00000227ab9 */ /* 0x000fe40000000a00 */
[----:B------:R-:W-:Y:S01]  /*97e0*/  UIADD3 UR9, UR9, UR7, URZ ;  /* 0x0000000709097290 */ /* 0x000fe2000fffe03f */
[----:B------:R-:W4:Y:S01]  /*97f0*/  @!P3 MUFU.RCP R22, R22 ;  /* 0x000000160016b308 */ /* 0x000f220000001000 */
[----:B--2---:R-:W-:Y:S01]  /*9800*/  STG.E.128 [R8.64], R12 ;  /* 0x0000000c08007986 */ /* 0x004fe2000c101d1c */
[----:B-1----:R-:W-:Y:S01]  /*9810*/  @!P6 FMUL.FTZ R81, R81, R20 ;  /* 0x000000145151e220 */ /* 0x002fe20000410000 */
[----:B------:R-:W-:Y:S01]  /*9820*/  F2FP.PACK_AB R20, R73, R75 ;  /* 0x0000004b4914723e */ /* 0x000fe200000000ff */
[----:B------:R-:W-:-:S03]  /*9830*/  ULEA UR7, UP0, UR8, UR34, 0x1 ;  /* 0x0000002208077291 */ /* 0x000fc6000f80083f */
[----:B------:R-:W-:Y:S01]  /*9840*/  F2FP.PACK_AB R25, R81, R80 ;  /* 0x000000505119723e */ /* 0x000fe200000000ff */
[----:B------:R-:W1:Y:S01]  /*9850*/  @!P2 MUFU.RCP R23, R23 ;  /* 0x000000170017a308 */ /* 0x000e620000001000 */
[----:B0-----:R-:W-:Y:S01]  /*9860*/  @!P5 FMUL.FTZ R82, R82, R21 ;  /* 0x000000155252d220 */ /* 0x001fe20000410000 */
[----:B------:R-:W-:Y:S01]  /*9870*/  F2FP.PACK_AB R21, R71, R74 ;  /* 0x0000004a4715723e */ /* 0x000fe200000000ff */
[----:B------:R-:W-:Y:S01]  /*9880*/  FADD.FTZ R71, R0, R71 ;  /* 0x0000004700477221 */ /* 0x000fe20000010000 */
[----:B------:R-:W-:Y:S02]  /*9890*/  ULEA.HI.X UR8, UR8, UR35, UR9, 0x1, UP0 ;  /* 0x0000002308087291 */ /* 0x000fe400080f0c09 */
[----:B------:R-:W-:Y:S02]  /*98a0*/  UISETP.GT.AND UP0, UPT, UR26, 0x1, UPT ;  /* 0x000000011a00788c */ /* 0x000fe4000bf04270 */
[----:B------:R-:W0:Y:S01]  /*98b0*/  @!P1 MUFU.RCP R24, R24 ;  /* 0x0000001800189308 */ /* 0x000e220000001000 */
[----:B----4-:R-:W-:Y:S01]  /*98c0*/  @!P3 FMUL.FTZ R83, R83, R22 ;  /* 0x000000165353b220 */ /* 0x010fe20000410000 */
[----:B------:R-:W-:Y:S01]  /*98d0*/  F2FP.PACK_AB R22, R69, R72 ;  /* 0x000000484516723e */ /* 0x000fe200000000ff */
[----:B------:R-:W-:Y:S01]  /*98e0*/  FADD.FTZ R72, R71, R72 ;  /* 0x0000004847487221 */ /* 0x000fe20000010000 */
[----:B------:R-:W-:-:S02]  /*98f0*/  PLOP3.LUT P0, PT, PT, PT, UP0, 0x80, 0x0 ;  /* 0x000000000000781c */ /* 0x000fc40003f0f008 */
[----:B------:R-:W-:Y:S01]  /*9900*/  F2FP.PACK_AB R26, R83, R82 ;  /* 0x00000052531a723e */ /* 0x000fe200000000ff */
[----:B------:R-:W-:Y:S01]  /*9910*/  FADD.FTZ R69, R72, R69 ;  /* 0x0000004548457221 */ /* 0x000fe20000010000 */
[----:B---3--:R-:W-:Y:S01]  /*9920*/  STG.E.128 [R8.64+0x200], R16 ;  /* 0x0002001008007986 */ /* 0x008fe2000c101d1c */
[----:B-1----:R-:W-:Y:S01]  /*9930*/  @!P2 FMUL.FTZ R84, R84, R23 ;  /* 0x000000175454a220 */ /* 0x002fe20000410000 */
[----:B------:R-:W-:Y:S01]  /*9940*/  F2FP.PACK_AB R23, R77, R76 ;  /* 0x0000004c4d17723e */ /* 0x000fe200000000ff */
[----:B------:R-:W-:Y:S01]  /*9950*/  FADD.FTZ R76, R69, R76 ;  /* 0x0000004c454c7221 */ /* 0x000fe20000010000 */
[----:B------:R-:W-:Y:S01]  /*9960*/  BAR.SYNC.DEFER_BLOCKING 0x0 ;  /* 0x0000000000007b1d */ /* 0x000fe20000010000 */
[----:B0-----:R-:W-:Y:S01]  /*9970*/  @!P1 FMUL.FTZ R85, R85, R24 ;  /* 0x0000001855559220 */ /* 0x001fe20000410000 */
[----:B------:R-:W-:Y:S01]  /*9980*/  F2FP.PACK_AB R24, R79, R78 ;  /* 0x0000004e4f18723e */ /* 0x000fe200000000ff */
[----:B------:R-:W-:-:S03]  /*9990*/  FADD.FTZ R77, R76, R77 ;  /* 0x0000004d4c4d7221 */ /* 0x000fc60000010000 */
[----:B------:R-:W-:Y:S01]  /*99a0*/  F2FP.PACK_AB R27, R85, R84 ;  /* 0x00000054551b723e */ /* 0x000fe200000000ff */
[----:B------:R-:W-:-:S04]  /*99b0*/  FADD.FTZ R78, R77, R78 ;  /* 0x0000004e4d4e7221 */ /* 0x000fc80000010000 */
[----:B------:R-:W-:-:S04]  /*99c0*/  FADD.FTZ R79, R78, R79 ;  /* 0x0000004f4e4f7221 */ /* 0x000fc80000010000 */
[----:B------:R-:W-:-:S04]  /*99d0*/  FADD.FTZ R80, R79, R80 ;  /* 0x000000504f507221 */ /* 0x000fc80000010000 */
[----:B------:R-:W-:Y:S01]  /*99e0*/  FADD.FTZ R81, R80, R81 ;  /* 0x0000005150517221 */ /* 0x000fe20000010000 */
[----:B------:R-:W-:Y:S03]  /*99f0*/  STS.128 [R7.X16], R20 ;  /* 0x0000001407007388 */ /* 0x000fe6000000cc00 */
[----:B------:R-:W-:Y:S01]  /*9a00*/  FADD.FTZ R82, R81, R82 ;  /* 0x0000005251527221 */ /* 0x000fe20000010000 */
[----:B------:R0:W-:Y:S01]  /*9a10*/  STS.128 [R7.X16+0x10], R24 ;  /* 0x0000101807007388 */ /* 0x0001e2000000cc00 */
[----:B------:R-:W-:-:S06]  /*9a20*/  NOP ;  /* 0x0000000000007918 */ /* 0x000fcc0000000000 */
[----:B------:R-:W1:Y:S01]  /*9a30*/  LDS.128 R8, [R6] ;  /* 0x0000000006087984 */ /* 0x000e620000000c00 */
[----:B------:R-:W-:-:S03]  /*9a40*/  FADD.FTZ R83, R82, R83 ;  /* 0x0000005352537221 */ /* 0x000fc60000010000 */
[----:B------:R2:W3:Y:S01]  /*9a50*/  LDS.128 R12, [R6+0x200] ;  /* 0x00020000060c7984 */ /* 0x0004e20000000c00 */
[----:B------:R-:W-:Y:S01]  /*9a60*/  FADD.FTZ R0, R83, R84 ;  /* 0x0000005453007221 */ /* 0x000fe20000010000 */
[----:B0-----:R-:W-:-:S03]  /*9a70*/  MOV R7, UR8 ;  /* 0x0000000800077c02 */ /* 0x001fc60008000f00 */
[----:B------:R-:W-:Y:S01]  /*9a80*/  FADD.FTZ R0, R0, R85 ;  /* 0x0000005500007221 */ /* 0x000fe20000010000 */
[----:B--2---:R-:W-:-:S05]  /*9a90*/  MOV R6, UR7 ;  /* 0x0000000700067c02 */ /* 0x004fca0008000f00 */
[----:B------:R-:W-:-:S05]  /*9aa0*/  IMAD.WIDE R6, R5, 0x10, R6 ;  /* 0x0000001005067825 */ /* 0x000fca00078e0206 */
[----:B-1----:R0:W-:Y:S04]  /*9ab0*/  STG.E.128 [R6.64], R8 ;  /* 0x0000000806007986 */ /* 0x0021e8000c101d1c */
[----:B---3--:R0:W-:Y:S02]  /*9ac0*/  STG.E.128 [R6.64+0x200], R12 ;  /* 0x0002000c06007986 */ /* 0x0081e4000c101d1c */
[----:B0-----:R-:W-:Y:S01]  /*9ad0*/  @!P0 CALL.REL.NOINC `(.L_x_2298) ;  /* 0x0000001000008944 */ /* 0x001fe20003c00000 */
[----:B------:R-:W-:Y:S05]  /*9ae0*/  BRA `(.L_x_2381) ;  /* 0xffff705000007947 */ /* 0x000fea000383ffff */
.L_x_2298:
        /* <DEDUP_REMOVED lines=34> */
.L_x_2383:
[----:B0-----:R-:W-:Y:S05]  /*9d10*/  BSYNC B0 ;  /* 0x0000000000007941 */ /* 0x001fea0003800000 */
.L_x_2382:
        /* <DEDUP_REMOVED lines=33> */
.L_x_2385:
[----:B------:R-:W3:Y:S02]  /*9f30*/  S2R R7, SR_TID.X ;  /* 0x0000000000077919 */ /* 0x000ee40000002100 */
.L_x_2386:
[----:B0-----:R-:W-:Y:S05]  /*9f40*/  BSYNC B0 ;  /* 0x0000000000007941 */ /* 0x001fea0003800000 */
.L_x_2384:
[----:B---3--:R-:W-:-:S13]  /*9f50*/  ISETP.GE.AND P0, PT, R7, c[0x0][0x16c], PT ;  /* 0x00005b0007007a0c */ /* 0x008fda0003f06270 */
[----:B------:R-:W-:Y:S05]  /*9f60*/  @P0 EXIT ;  /* 0x000000000000094d */ /* 0x000fea0003800000 */
[----:B------:R-:W-:Y:S02]  /*9f70*/  ULDC.64 UR6, c[0x0][0x288] ;  /* 0x0000a20000067ab9 */ /* 0x000fe40000000a00 */
[----:B------:R-:W-:Y:S02]  /*9f80*/  UIMAD UR14, UR14, UR6, URZ ;  /* 0x000000060e0e72a4 */ /* 0x000fe4000f8e023f */
[----:B-12---:R-:W-:Y:S02]  /*9f90*/  UIMAD.WIDE.U32 UR4, UR15, UR6, URZ ;  /* 0x000000060f0472a5 */ /* 0x006fe4000f8e003f */
[----:B------:R-:W-:-:S04]  /*9fa0*/  UIMAD UR6, UR15, UR7, UR14 ;  /* 0x000000070f0672a4 */ /* 0x000fc8000f8e020e */
[----:B------:R-:W-:Y:S02]  /*9fb0*/  UIADD3 UR6, UR5, UR6, URZ ;  /* 0x0000000605067290 */ /* 0x000fe4000fffe03f */
.L_x_2387:
        /* <DEDUP_REMOVED lines=18> */
.L_x_2337:
[----:B------:R-:W-:Y:S01]  /*a0e0*/  HFMA2.MMA R50, -RZ, RZ, 0, 5.9604644775390625e-08 ;  /* 0x00000001ff327435 */ /* 0x000fe200000001ff */
[----:B------:R-:W-:-:S02]  /*a0f0*/  MOV R161, R46 ;  /* 0x0000002e00a17202 */ /* 0x000fc40000000f00 */
[----:B------:R-:W-:Y:S02]  /*a100*/  MOV R49, RZ ;  /* 0x000000ff00317202 */ /* 0x000fe40000000f00 */
[----:B------:R-:W-:Y:S02]  /*a110*/  MOV R48, 0xffffffff ;  /* 0xffffffff00307802 */ /* 0x000fe40000000f00 */
[----:B------:R-:W-:Y:S02]  /*a120*/  MOV R44, 0xa140 ;  /* 0x0000a140002c7802 */ /* 0x000fe40000000f00 */
[----:B-----5:R-:W-:Y:S05]  /*a130*/  CALL.REL.NOINC `($__internal_95_$__cuda_sm70_shflsync_up) ;  /* 0x00000ed000007944 */ /* 0x020fea0003c00000 */
[----:B-1----:R-:W-:Y:S01]  /*a140*/  MOV R47, R49 ;  /* 0x00000031002f7202 */ /* 0x002fe20000000f00 */
[----:B0-----:R-:W-:Y:S05]  /*a150*/  BRA `(.L_x_2388) ;  /* 0xffffbd2000007947 */ /* 0x001fea000383ffff */
.L_x_2338:
[----:B------:R-:W-:Y:S01]  /*a160*/  HFMA2.MMA R50, -RZ, RZ, 0, 5.9604644775390625e-08 ;  /* 0x00000001ff327435 */ /* 0x000fe200000001ff */
[----:B------:R-:W-:Y:S02]  /*a170*/  MOV R161, R51 ;  /* 0x0000003300a17202 */ /* 0x000fe40000000f00 */
[----:B------:R-:W-:Y:S02]  /*a180*/  MOV R49, RZ ;  /* 0x000000ff00317202 */ /* 0x000fe40000000f00 */
[----:B------:R-:W-:-:S02]  /*a190*/  MOV R48, 0xffffffff ;  /* 0xffffffff00307802 */ /* 0x000fc40000000f00 */
[----:B------:R-:W-:Y:S02]  /*a1a0*/  MOV R44, 0xa1c0 ;  /* 0x0000a1c0002c7802 */ /* 0x000fe40000000f00 */
[----:B01---5:R-:W-:Y:S05]  /*a1b0*/  CALL.REL.NOINC `($__internal_95_$__cuda_sm70_shflsync_up) ;  /* 0x00000e5000007944 */ /* 0x023fea0003c00000 */
        /* <DEDUP_REMOVED lines=10> */
[----:B------:R-:W-:Y:S05]  /*a260*/  CALL.REL.NOINC `($__internal_95_$__cuda_sm70_shflsync_up) ;  /* 0x00000da000007944 */ /* 0x000fea0003c00000 */
[----:B0-----:R-:W-:Y:S01]  /*a270*/  HFMA2.MMA R50, -RZ, RZ, 0, 1.1920928955078125e-07 ;  /* 0x00000002ff327435 */ /* 0x001fe200000001ff */
[----:B-1----:R-:W-:Y:S02]  /*a280*/  MOV R47, R49 ;  /* 0x00000031002f7202 */ /* 0x002fe40000000f00 */
[----:B------:R-:W-:Y:S02]  /*a290*/  MOV R161, R51 ;  /* 0x0000003300a17202 */ /* 0x000fe40000000f00 */
[----:B------:R-:W-:Y:S02]  /*a2a0*/  MOV R49, RZ ;  /* 0x000000ff00317202 */ /* 0x000fe40000000f00 */
[----:B------:R-:W-:Y:S02]  /*a2b0*/  MOV R48, 0xffffffff ;  /* 0xffffffff00307802 */ /* 0x000fe40000000f00 */
[----:B------:R-:W-:-:S02]  /*a2c0*/  MOV R44, 0xa2e0 ;  /* 0x0000a2e0002c7802 */ /* 0x000fc40000000f00 */
[----:B------:R-:W-:Y:S05]  /*a2d0*/  CALL.REL.NOINC `($__internal_95_$__cuda_sm70_shflsync_up) ;  /* 0x00000d3000007944 */ /* 0x000fea0003c00000 */
[----:B------:R-:W-:Y:S01]  /*a2e0*/  ISETP.GE.AND P0, PT, R3, 0x2, PT ;  /* 0x000000020300780c */ /* 0x000fe20003f06270 */
[----:B0-----:R-:W-:Y:S01]  /*a2f0*/  HFMA2.MMA R50, -RZ, RZ, 0, 2.384185791015625e-07 ;  /* 0x00000004ff327435 */ /* 0x001fe200000001ff */
[----:B------:R-:W-:-:S02]  /*a300*/  MOV R48, 0xffffffff ;  /* 0xffffffff00307802 */ /* 0x000fc40000000f00 */
[----:B------:R-:W-:-:S09]  /*a310*/  MOV R44, 0xa370 ;  /* 0x0000a370002c7802 */ /* 0x000fd20000000f00 */
[----:B-1----:R-:W-:Y:S01]  /*a320*/  @P0 FFMA.FTZ R51, R46, R49, R51 ;  /* 0x000000312e330223 */ /* 0x002fe20000010033 */
[----:B------:R-:W-:Y:S01]  /*a330*/  MOV R49, RZ ;  /* 0x000000ff00317202 */ /* 0x000fe20000000f00 */
[----:B------:R-:W-:-:S05]  /*a340*/  @P0 FMUL.FTZ R46, R47, R46 ;  /* 0x0000002e2f2e0220 */ /* 0x000fca0000410000 */
[----:B------:R-:W-:Y:S02]  /*a350*/  MOV R161, R46 ;  /* 0x0000002e00a17202 */ /* 0x000fe40000000f00 */
[----:B------:R-:W-:Y:S05]  /*a360*/  CALL.REL.NOINC `($__internal_95_$__cuda_sm70_shflsync_up) ;  /* 0x00000ca000007944 */ /* 0x000fea0003c00000 */
[----:B0-----:R-:W-:Y:S01]  /*a370*/  HFMA2.MMA R50, -RZ, RZ, 0, 2.384185791015625e-07 ;  /* 0x00000004ff327435 */ /* 0x001fe200000001ff */
[----:B-1----:R-:W-:Y:S02]  /*a380*/  MOV R47, R49 ;  /* 0x00000031002f7202 */ /* 0x002fe40000000f00 */
[----:B------:R-:W-:Y:S02]  /*a390*/  MOV R161, R51 ;  /* 0x0000003300a17202 */ /* 0x000fe40000000f00 */
[----:B------:R-:W-:Y:S02]  /*a3a0*/  MOV R49, RZ ;  /* 0x000000ff00317202 */ /* 0x000fe40000000f00 */
[----:B------:R-:W-:Y:S02]  /*a3b0*/  MOV R48, 0xffffffff ;  /* 0xffffffff00307802 */ /* 0x000fe40000000f00 */
[----:B------:R-:W-:Y:S02]  /*a3c0*/  MOV R44, 0xa3e0 ;  /* 0x0000a3e0002c7802 */ /* 0x000fe40000000f00 */
[----:B------:R-:W-:Y:S05]  /*a3d0*/  CALL.REL.NOINC `($__internal_95_$__cuda_sm70_shflsync_up) ;  /* 0x00000c3000007944 */ /* 0x000fea0003c00000 */
        /* <DEDUP_REMOVED lines=9> */
[----:B------:R-:W-:Y:S05]  /*a470*/  CALL.REL.NOINC `($__internal_95_$__cuda_sm70_shflsync_up) ;  /* 0x00000b9000007944 */ /* 0x000fea0003c00000 */
[----:B0-----:R-:W-:Y:S01]  /*a480*/  HFMA2.MMA R50, -RZ, RZ, 0, 4.76837158203125e-07 ;  /* 0x00000008ff327435 */ /* 0x001fe200000001ff */
[----:B-1----:R-:W-:Y:S02]  /*a490*/  MOV R47, R49 ;  /* 0x00000031002f7202 */ /* 0x002fe40000000f00 */
[----:B------:R-:W-:Y:S02]  /*a4a0*/  MOV R161, R53 ;  /* 0x0000003500a17202 */ /* 0x000fe40000000f00 */
[----:B------:R-:W-:Y:S02]  /*a4b0*/  MOV R49, RZ ;  /* 0x000000ff00317202 */ /* 0x000fe40000000f00 */
[----:B------:R-:W-:Y:S02]  /*a4c0*/  MOV R48, 0xffffffff ;  /* 0xffffffff00307802 */ /* 0x000fe40000000f00 */
[----:B------:R-:W-:-:S02]  /*a4d0*/  MOV R44, 0xa4f0 ;  /* 0x0000a4f0002c7802 */ /* 0x000fc40000000f00 */
[----:B------:R-:W-:Y:S05]  /*a4e0*/  CALL.REL.NOINC `($__internal_95_$__cuda_sm70_shflsync_up) ;  /* 0x00000b2000007944 */ /* 0x000fea0003c00000 */
[----:B------:R-:W-:Y:S01]  /*a4f0*/  ISETP.GE.AND P0, PT, R3, 0x8, PT ;  /* 0x000000080300780c */ /* 0x000fe20003f06270 */
[----:B0-----:R-:W-:Y:S01]  /*a500*/  HFMA2.MMA R50, -RZ, RZ, 0, 9.5367431640625e-07 ;  /* 0x00000010ff327435 */ /* 0x001fe200000001ff */
[----:B------:R-:W-:-:S02]  /*a510*/  MOV R48, 0xffffffff ;  /* 0xffffffff00307802 */ /* 0x000fc40000000f00 */
[----:B------:R-:W-:-:S09]  /*a520*/  MOV R44, 0xa580 ;  /* 0x0000a580002c7802 */ /* 0x000fd20000000f00 */
[----:B-1----:R-:W-:Y:S01]  /*a530*/  @P0 FFMA.FTZ R53, R46, R49, R53 ;  /* 0x000000312e350223 */ /* 0x002fe20000010035 */
[----:B------:R-:W-:Y:S01]  /*a540*/  MOV R49, RZ ;  /* 0x000000ff00317202 */ /* 0x000fe20000000f00 */
[----:B------:R-:W-:-:S05]  /*a550*/  @P0 FMUL.FTZ R46, R47, R46 ;  /* 0x0000002e2f2e0220 */ /* 0x000fca0000410000 */
[----:B------:R-:W-:Y:S02]  /*a560*/  MOV R161, R46 ;  /* 0x0000002e00a17202 */ /* 0x000fe40000000f00 */
[----:B------:R-:W-:Y:S05]  /*a570*/  CALL.REL.NOINC `($__internal_95_$__cuda_sm70_shflsync_up) ;  /* 0x00000a9000007944 */ /* 0x000fea0003c00000 */
[----:B0-----:R-:W-:Y:S01]  /*a580*/  HFMA2.MMA R50, -RZ, RZ, 0, 9.5367431640625e-07 ;  /* 0x00000010ff327435 */ /* 0x001fe200000001ff */
[----:B-1----:R-:W-:Y:S02]  /*a590*/  MOV R47, R49 ;  /* 0x00000031002f7202 */ /* 0x002fe40000000f00 */
[----:B------:R-:W-:Y:S02]  /*a5a0*/  MOV R161, R53 ;  /* 0x0000003500a17202 */ /* 0x000fe40000000f00 */
[----:B------:R-:W-:Y:S02]  /*a5b0*/  MOV R49, RZ ;  /* 0x000000ff00317202 */ /* 0x000fe40000000f00 */
[----:B------:R-:W-:Y:S02]  /*a5c0*/  MOV R48, 0xffffffff ;  /* 0xffffffff00307802 */ /* 0x000fe40000000f00 */
[----:B------:R-:W-:Y:S02]  /*a5d0*/  MOV R44, 0xa5f0 ;  /* 0x0000a5f0002c7802 */ /* 0x000fe40000000f00 */
[----:B------:R-:W-:Y:S05]  /*a5e0*/  CALL.REL.NOINC `($__internal_95_$__cuda_sm70_shflsync_up) ;  /* 0x00000a2000007944 */ /* 0x000fea0003c00000 */
[----:B01----:R-:W-:Y:S05]  /*a5f0*/  BRA `(.L_x_2389) ;  /* 0xffffb9f000007947 */ /* 0x003fea000383ffff */
.L_x_2341:
[----:B------:R-:W-:Y:S01]  /*a600*/  HFMA2.MMA R50, -RZ, RZ, 0, 5.9604644775390625e-08 ;  /* 0x00000001ff327435 */ /* 0x000fe200000001ff */
[----:B------:R-:W-:-:S02]  /*a610*/  MOV R161, R44 ;  /* 0x0000002c00a17202 */ /* 0x000fc40000000f00 */
[----:B------:R-:W-:Y:S02]  /*a620*/  MOV R49, RZ ;  /* 0x000000ff00317202 */ /* 0x000fe40000000f00 */
[----:B------:R-:W-:Y:S02]  /*a630*/  MOV R48, 0xffffffff ;  /* 0xffffffff00307802 */ /* 0x000fe40000000f00 */
[----:B------:R-:W-:Y:S02]  /*a640*/  MOV R44, 0xa660 ;  /* 0x0000a660002c7802 */ /* 0x000fe40000000f00 */
[----:B01---5:R-:W-:Y:S05]  /*a650*/  CALL.REL.NOINC `($__internal_95_$__cuda_sm70_shflsync_up) ;  /* 0x000009b000007944 */ /* 0x023fea0003c00000 */
[----:B0-----:R-:W-:Y:S01]  /*a660*/  HFMA2.MMA R50, -RZ, RZ, 0, 5.9604644775390625e-08 ;  /* 0x00000001ff327435 */ /* 0x001fe200000001ff */
[----:B-1----:R-:W-:Y:S02]  /*a670*/  MOV R46, R49 ;  /* 0x00000031002e7202 */ /* 0x002fe40000000f00 */
[----:B------:R-:W-:Y:S02]  /*a680*/  MOV R161, R53 ;  /* 0x0000003500a17202 */ /* 0x000fe40000000f00 */
[----:B------:R-:W-:Y:S02]  /*a690*/  MOV R49, RZ ;  /* 0x000000ff00317202 */ /* 0x000fe40000000f00 */
[----:B------:R-:W-:-:S02]  /*a6a0*/  MOV R48, 0xffffffff ;  /* 0xffffffff00307802 */ /* 0x000fc40000000f00 */
[----:B------:R-:W-:Y:S02]  /*a6b0*/  MOV R44, 0xa6d0 ;  /* 0x0000a6d0002c7802 */ /* 0x000fe40000000f00 */
[----:B------:R-:W-:Y:S05]  /*a6c0*/  CALL.REL.NOINC `($__internal_95_$__cuda_sm70_shflsync_up) ;  /* 0x0000094000007944 */ /* 0x000fea0003c00000 */
[----:B-1----:R-:W-:Y:S01]  /*a6d0*/  MOV R53, R49 ;  /* 0x0000003100357202 */ /* 0x002fe20000000f00 */
[----:B------:R-:W-:Y:S01]  /*a6e0*/  HFMA2.MMA R49, -RZ, RZ, 0, 0 ;  /* 0x00000000ff317435 */ /* 0x000fe200000001ff */
[----:B0-----:R-:W-:Y:S02]  /*a6f0*/  MOV R161, R46 ;  /* 0x0000002e00a17202 */ /* 0x001fe40000000f00 */
[----:B------:R-:W-:Y:S02]  /*a700*/  MOV R50, R98 ;  /* 0x0000006200327202 */ /* 0x000fe40000000f00 */
[----:B------:R-:W-:Y:S02]  /*a710*/  MOV R47, 0x1f ;  /* 0x0000001f002f7802 */ /* 0x000fe40000000f00 */
[----:B------:R-:W-:Y:S02]  /*a720*/  MOV R46, 0xffffffff ;  /* 0xffffffff002e7802 */ /* 0x000fe40000000f00 */
[----:B------:R-:W-:-:S02]  /*a730*/  MOV R48, 0xa750 ;  /* 0x0000a75000307802 */ /* 0x000fc40000000f00 */
[----:B------:R-:W-:Y:S05]  /*a740*/  CALL.REL.NOINC `($__internal_94_$__cuda_sm70_shflsync_idx_p) ;  /* 0x0000088000007944 */ /* 0x000fea0003c00000 */
[----:B------:R-:W-:Y:S01]  /*a750*/  HFMA2.MMA R49, -RZ, RZ, 0, 0 ;  /* 0x00000000ff317435 */ /* 0x000fe200000001ff */
[----:B-1----:R-:W-:-:S02]  /*a760*/  MOV R98, R47 ;  /* 0x0000002f00627202 */ /* 0x002fc40000000f00 */
[----:B------:R-:W-:Y:S02]  /*a770*/  MOV R50, R99 ;  /* 0x0000006300327202 */ /* 0x000fe40000000f00 */
[----:B------:R-:W-:Y:S02]  /*a780*/  MOV R47, 0x1f ;  /* 0x0000001f002f7802 */ /* 0x000fe40000000f00 */
[----:B------:R-:W-:Y:S02]  /*a790*/  MOV R46, 0xffffffff ;  /* 0xffffffff002e7802 */ /* 0x000fe40000000f00 */
[----:B------:R-:W-:Y:S02]  /*a7a0*/  MOV R48, 0xa7c0 ;  /* 0x0000a7c000307802 */ /* 0x000fe40000000f00 */
[----:B------:R-:W-:Y:S05]  /*a7b0*/  CALL.REL.NOINC `($__internal_94_$__cuda_sm70_shflsync_idx_p) ;  /* 0x0000081000007944 */ /* 0x000fea0003c00000 */
[----:B-1----:R-:W-:Y:S01]  /*a7c0*/  MOV R49, R47 ;  /* 0x0000002f00317202 */ /* 0x002fe20000000f00 */
[----:B------:R-:W-:Y:S05]  /*a7d0*/  BRA `(.L_x_2390) ;  /* 0xffffb98000007947 */ /* 0x000fea000383ffff */
.L_x_2344:
[----:B------:R-:W-:Y:S01]  /*a7e0*/  HFMA2.MMA R159, -RZ, RZ, 0, 5.9604644775390625e-08 ;  /* 0x00000001ff9f7435 */ /* 0x000fe200000001ff */
[----:B------:R-:W-:Y:S02]  /*a7f0*/  MOV R161, R48 ;  /* 0x0000003000a17202 */ /* 0x000fe40000000f00 */
[----:B------:R-:W-:-:S02]  /*a800*/  MOV R50, 0x1f ;  /* 0x0000001f00327802 */ /* 0x000fc40000000f00 */
[----:B------:R-:W-:Y:S02]  /*a810*/  MOV R53, 0xffffffff ;  /* 0xffffffff00357802 */ /* 0x000fe40000000f00 */
[----:B------:R-:W-:Y:S02]  /*a820*/  MOV R46, 0xa840 ;  /* 0x0000a840002e7802 */ /* 0x000fe40000000f00 */
[----:B-1----:R-:W-:Y:S05]  /*a830*/  CALL.REL.NOINC `($__internal_93_$__cuda_sm70_shflsync_down) ;  /* 0x0000075000007944 */ /* 0x002fea0003c00000 */
[----:B-1----:R-:W-:Y:S01]  /*a840*/  MOV R51, R53 ;  /* 0x0000003500337202 */ /* 0x002fe20000000f00 */
[----:B0-----:R-:W-:Y:S05]  /*a850*/  BRA `(.L_x_2391) ;  /* 0xffffbf1000007947 */ /* 0x001fea000383ffff */
.L_x_2345:
[----:B------:R-:W-:Y:S01]  /*a860*/  HFMA2.MMA R159, -RZ, RZ, 0, 5.9604644775390625e-08 ;  /* 0x00000001ff9f7435 */ /* 0x000fe200000001ff */
[----:B------:R-:W-:Y:S02]  /*a870*/  MOV R161, R49 ;  /* 0x0000003100a17202 */ /* 0x000fe40000000f00 */
[----:B------:R-:W-:Y:S02]  /*a880*/  MOV R50, 0x1f ;  /* 0x0000001f00327802 */ /* 0x000fe40000000f00 */
[----:B------:R-:W-:Y:S02]  /*a890*/  MOV R53, 0xffffffff ;  /* 0xffffffff00357802 */ /* 0x000fe40000000f00 */
[----:B------:R-:W-:-:S02]  /*a8a0*/  MOV R46, 0xa8c0 ;  /* 0x0000a8c0002e7802 */ /* 0x000fc40000000f00 */
[----:B012---:R-:W-:Y:S05]  /*a8b0*/  CALL.REL.NOINC `($__internal_93_$__cuda_sm70_shflsync_down) ;  /* 0x000006d000007944 */ /* 0x007fea0003c00000 */
        /* <DEDUP_REMOVED lines=9> */
[----:B------:R-:W-:Y:S05]  /*a950*/  CALL.REL.NOINC `($__internal_93_$__cuda_sm70_shflsync_down) ;  /* 0x0000063000007944 */ /* 0x000fea0003c00000 */
[----:B0-----:R-:W-:Y:S01]  /*a960*/  HFMA2.MMA R159, -RZ, RZ, 0, 1.1920928955078125e-07 ;  /* 0x00000002ff9f7435 */ /* 0x001fe200000001ff */
[----:B-1----:R-:W-:Y:S02]  /*a970*/  MOV R48, R53 ;  /* 0x0000003500307202 */ /* 0x002fe40000000f00 */
[----:B------:R-:W-:-:S02]  /*a980*/  MOV R161, R52 ;  /* 0x0000003400a17202 */ /* 0x000fc40000000f00 */
[----:B------:R-:W-:Y:S02]  /*a990*/  MOV R50, 0x1f ;  /* 0x0000001f00327802 */ /* 0x000fe40000000f00 */
[----:B------:R-:W-:Y:S02]  /*a9a0*/  MOV R53, 0xffffffff ;  /* 0xffffffff00357802 */ /* 0x000fe40000000f00 */
[----:B------:R-:W-:Y:S02]  /*a9b0*/  MOV R46, 0xa9d0 ;  /* 0x0000a9d0002e7802 */ /* 0x000fe40000000f00 */
[----:B------:R-:W-:Y:S05]  /*a9c0*/  CALL.REL.NOINC `($__internal_93_$__cuda_sm70_shflsync_down) ;  /* 0x000005c000007944 */ /* 0x000fea0003c00000 */
[----:B-1----:R-:W-:Y:S01]  /*a9d0*/  @!P3 FFMA.FTZ R52, R51, R53, R52 ;  /* 0x000000353334b223 */ /* 0x002fe20000010034 */
[----:B0-----:R-:W-:Y:S01]  /*a9e0*/  HFMA2.MMA R159, -RZ, RZ, 0, 2.384185791015625e-07 ;  /* 0x00000004ff9f7435 */ /* 0x001fe200000001ff */
[----:B------:R-:W-:Y:S01]  /*a9f0*/  @!P3 FMUL.FTZ R51, R48, R51 ;  /* 0x000000333033b220 */ /* 0x000fe20000410000 */
[----:B------:R-:W-:Y:S02]  /*aa00*/  MOV R50, 0x1f ;  /* 0x0000001f00327802 */ /* 0x000fe40000000f00 */
[----:B------:R-:W-:Y:S02]  /*aa10*/  MOV R53, 0xffffffff ;  /* 0xffffffff00357802 */ /* 0x000fe40000000f00 */
[----:B------:R-:W-:-:S02]  /*aa20*/  MOV R161, R51 ;  /* 0x0000003300a17202 */ /* 0x000fc40000000f00 */
[----:B------:R-:W-:Y:S02]  /*aa30*/  MOV R46, 0xaa50 ;  /* 0x0000aa50002e7802 */ /* 0x000fe40000000f00 */
[----:B------:R-:W-:Y:S05]  /*aa40*/  CALL.REL.NOINC `($__internal_93_$__cuda_sm70_shflsync_down) ;  /* 0x0000054000007944 */ /* 0x000fea0003c00000 */
[----:B0-----:R-:W-:Y:S01]  /*aa50*/  HFMA2.MMA R159, -RZ, RZ, 0, 2.384185791015625e-07 ;  /* 0x00000004ff9f7435 */ /* 0x001fe200000001ff */
[----:B-1----:R-:W-:Y:S02]  /*aa60*/  MOV R48, R53 ;  /* 0x0000003500307202 */ /* 0x002fe40000000f00 */
[----:B------:R-:W-:Y:S02]  /*aa70*/  MOV R161, R52 ;  /* 0x0000003400a17202 */ /* 0x000fe40000000f00 */
[----:B------:R-:W-:Y:S02]  /*aa80*/  MOV R50, 0x1f ;  /* 0x0000001f00327802 */ /* 0x000fe40000000f00 */
[----:B------:R-:W-:Y:S02]  /*aa90*/  MOV R53, 0xffffffff ;  /* 0xffffffff00357802 */ /* 0x000fe40000000f00 */
[----:B------:R-:W-:Y:S02]  /*aaa0*/  MOV R46, 0xaac0 ;  /* 0x0000aac0002e7802 */ /* 0x000fe40000000f00 */
[----:B------:R-:W-:Y:S05]  /*aab0*/  CALL.REL.NOINC `($__internal_93_$__cuda_sm70_shflsync_down) ;  /* 0x000004d000007944 */ /* 0x000fea0003c00000 */
        /* <DEDUP_REMOVED lines=8> */
[----:B------:R-:W-:Y:S05]  /*ab40*/  CALL.REL.NOINC `($__internal_93_$__cuda_sm70_shflsync_down) ;  /* 0x0000044000007944 */ /* 0x000fea0003c00000 */
[----:B0-----:R-:W-:Y:S01]  /*ab50*/  HFMA2.MMA R159, -RZ, RZ, 0, 4.76837158203125e-07 ;  /* 0x00000008ff9f7435 */ /* 0x001fe200000001ff */
[----:B-1----:R-:W-:Y:S02]  /*ab60*/  MOV R48, R53 ;  /* 0x0000003500307202 */ /* 0x002fe40000000f00 */
[----:B------:R-:W-:Y:S02]  /*ab70*/  MOV R161, R52 ;  /* 0x0000003400a17202 */ /* 0x000fe40000000f00 */
[----:B------:R-:W-:-:S02]  /*ab80*/  MOV R50, 0x1f ;  /* 0x0000001f00327802 */ /* 0x000fc40000000f00 */
[----:B------:R-:W-:Y:S02]  /*ab90*/  MOV R53, 0xffffffff ;  /* 0xffffffff00357802 */ /* 0x000fe40000000f00 */
[----:B------:R-:W-:Y:S02]  /*aba0*/  MOV R46, 0xabc0 ;  /* 0x0000abc0002e7802 */ /* 0x000fe40000000f00 */
[----:B------:R-:W-:Y:S05]  /*abb0*/  CALL.REL.NOINC `($__internal_93_$__cuda_sm70_shflsync_down) ;  /* 0x000003d000007944 */ /* 0x000fea0003c00000 */
        /* <DEDUP_REMOVED lines=9> */
[----:B------:R-:W-:Y:S05]  /*ac50*/  CALL.REL.NOINC `($__internal_93_$__cuda_sm70_shflsync_down) ;  /* 0x0000033000007944 */ /* 0x000fea0003c00000 */
[----:B0-----:R-:W-:Y:S01]  /*ac60*/  HFMA2.MMA R159, -RZ, RZ, 0, 9.5367431640625e-07 ;  /* 0x00000010ff9f7435 */ /* 0x001fe200000001ff */
[----:B-1----:R-:W-:Y:S02]  /*ac70*/  MOV R49, R53 ;  /* 0x0000003500317202 */ /* 0x002fe40000000f00 */
[----:B------:R-:W-:Y:S02]  /*ac80*/  MOV R161, R51 ;  /* 0x0000003300a17202 */ /* 0x000fe40000000f00 */
[----:B------:R-:W-:Y:S02]  /*ac90*/  MOV R50, 0x1f ;  /* 0x0000001f00327802 */ /* 0x000fe40000000f00 */
[----:B------:R-:W-:Y:S02]  /*aca0*/  MOV R53, 0xffffffff ;  /* 0xffffffff00357802 */ /* 0x000fe40000000f00 */
[----:B------:R-:W-:-:S02]  /*acb0*/  MOV R46, 0xacd0 ;  /* 0x0000acd0002e7802 */ /* 0x000fc40000000f00 */
[----:B------:R-:W-:Y:S05]  /*acc0*/  CALL.REL.NOINC `($__internal_93_$__cuda_sm70_shflsync_down) ;  /* 0x000002c000007944 */ /* 0x000fea0003c00000 */
[----:B-1----:R-:W-:Y:S01]  /*acd0*/  @!P0 FFMA.FTZ R51, R52, R53, R51 ;  /* 0x0000003534338223 */ /* 0x002fe20000010033 */
[----:B------:R-:W-:Y:S01]  /*ace0*/  MOV R47, 0x1f ;  /* 0x0000001f002f7802 */ /* 0x000fe20000000f00 */
[----:B------:R-:W-:Y:S01]  /*acf0*/  @!P0 FMUL.FTZ R52, R49, R52 ;  /* 0x0000003431348220 */ /* 0x000fe20000410000 */
[----:B------:R-:W-:Y:S01]  /*ad00*/  HFMA2.MMA R49, -RZ, RZ, 0, 0 ;  /* 0x00000000ff317435 */ /* 0x000fe200000001ff */
[----:B------:R-:W-:-:S02]  /*ad10*/  MOV R46, 0xffffffff ;  /* 0xffffffff002e7802 */ /* 0x000fc40000000f00 */
[----:B------:R-:W-:Y:S02]  /*ad20*/  MOV R48, 0xad50 ;  /* 0x0000ad5000307802 */ /* 0x000fe40000000f00 */
[----:B0-----:R-:W-:Y:S02]  /*ad30*/  MOV R50, R52 ;  /* 0x0000003400327202 */ /* 0x001fe40000000f00 */
[----:B------:R-:W-:Y:S05]  /*ad40*/  CALL.REL.NOINC `($__internal_94_$__cuda_sm70_shflsync_idx_p) ;  /* 0x0000028000007944 */ /* 0x000fea0003c00000 */
[----:B------:R-:W-:Y:S01]  /*ad50*/  HFMA2.MMA R49, -RZ, RZ, 0, 0 ;  /* 0x00000000ff317435 */ /* 0x000fe200000001ff */
[----:B-1----:R-:W-:Y:S02]  /*ad60*/  MOV R143, R47 ;  /* 0x0000002f008f7202 */ /* 0x002fe40000000f00 */
[----:B------:R-:W-:Y:S02]  /*ad70*/  MOV R50, R51 ;  /* 0x0000003300327202 */ /* 0x000fe40000000f00 */
[----:B------:R-:W-:Y:S02]  /*ad80*/  MOV R47, 0x1f ;  /* 0x0000001f002f7802 */ /* 0x000fe40000000f00 */
[----:B------:R-:W-:Y:S02]  /*ad90*/  MOV R46, 0xffffffff ;  /* 0xffffffff002e7802 */ /* 0x000fe40000000f00 */
[----:B------:R-:W-:-:S02]  /*ada0*/  MOV R48, 0xadc0 ;  /* 0x0000adc000307802 */ /* 0x000fc40000000f00 */
[----:B------:R-:W-:Y:S05]  /*adb0*/  CALL.REL.NOINC `($__internal_94_$__cuda_sm70_shflsync_idx_p) ;  /* 0x0000021000007944 */ /* 0x000fea0003c00000 */
[----:B------:R-:W-:Y:S01]  /*adc0*/  HFMA2.MMA R159, -RZ, RZ, 0, 5.9604644775390625e-08 ;  /* 0x00000001ff9f7435 */ /* 0x000fe200000001ff */
[----:B-1----:R-:W-:-:S02]  /*add0*/  MOV R99, R47 ;  /* 0x0000002f00637202 */ /* 0x002fc40000000f00 */
[----:B------:R-:W-:Y:S02]  /*ade0*/  MOV R161, R52 ;  /* 0x0000003400a17202 */ /* 0x000fe40000000f00 */
[----:B------:R-:W-:Y:S02]  /*adf0*/  MOV R50, 0x1f ;  /* 0x0000001f00327802 */ /* 0x000fe40000000f00 */
[----:B------:R-:W-:Y:S02]  /*ae00*/  MOV R53, 0xffffffff ;  /* 0xffffffff00357802 */ /* 0x000fe40000000f00 */
[----:B------:R-:W-:Y:S02]  /*ae10*/  MOV R46, 0xae30 ;  /* 0x0000ae30002e7802 */ /* 0x000fe40000000f00 */
[----:B------:R-:W-:Y:S05]  /*ae20*/  CALL.REL.NOINC `($__internal_93_$__cuda_sm70_shflsync_down) ;  /* 0x0000016000007944 */ /* 0x000fea0003c00000 */
[----:B0-----:R-:W-:Y:S01]  /*ae30*/  HFMA2.MMA R159, -RZ, RZ, 0, 5.9604644775390625e-08 ;  /* 0x00000001ff9f7435 */ /* 0x001fe200000001ff */
[----:B-1----:R-:W-:Y:S02]  /*ae40*/  MOV R52, R53 ;  /* 0x0000003500347202 */ /* 0x002fe40000000f00 */
[----:B------:R-:W-:Y:S02]  /*ae50*/  MOV R161, R51 ;  /* 0x0000003300a17202 */ /* 0x000fe40000000f00 */
[----:B------:R-:W-:-:S02]  /*ae60*/  MOV R50, 0x1f ;  /* 0x0000001f00327802 */ /* 0x000fc40000000f00 */
[----:B------:R-:W-:Y:S02]  /*ae70*/  MOV R53, 0xffffffff ;  /* 0xffffffff00357802 */ /* 0x000fe40000000f00 */
[----:B------:R-:W-:Y:S02]  /*ae80*/  MOV R46, 0xaea0 ;  /* 0x0000aea0002e7802 */ /* 0x000fe40000000f00 */
[----:B------:R-:W-:Y:S05]  /*ae90*/  CALL.REL.NOINC `($__internal_93_$__cuda_sm70_shflsync_down) ;  /* 0x000000f000007944 */ /* 0x000fea0003c00000 */
[----:B------:R-:W-:Y:S01]  /*aea0*/  HFMA2.MMA R49, -RZ, RZ, 0, 0 ;  /* 0x00000000ff317435 */ /* 0x000fe200000001ff */
[----:B0-----:R-:W-:Y:S02]  /*aeb0*/  MOV R50, R44 ;  /* 0x0000002c00327202 */ /* 0x001fe40000000f00 */
[----:B------:R-:W-:Y:S02]  /*aec0*/  MOV R47, 0x1f ;  /* 0x0000001f002f7802 */ /* 0x000fe40000000f00 */
[----:B------:R-:W-:Y:S02]  /*aed0*/  MOV R46, 0xffffffff ;  /* 0xffffffff002e7802 */ /* 0x000fe40000000f00 */
[----:B------:R-:W-:Y:S02]  /*aee0*/  MOV R48, 0xaf00 ;  /* 0x0000af0000307802 */ /* 0x000fe40000000f00 */
[----:B-1----:R-:W-:Y:S05]  /*aef0*/  CALL.REL.NOINC `($__internal_94_$__cuda_sm70_shflsync_idx_p) ;  /* 0x000000d000007944 */ /* 0x002fea0003c00000 */
        /* <DEDUP_REMOVED lines=9> */
        .weak           $__internal_93_$__cuda_sm70_shflsync_down
        .type           $__internal_93_$__cuda_sm70_shflsync_down,@function
        .size           $__internal_93_$__cuda_sm70_shflsync_down,($__internal_94_$__cuda_sm70_shflsync_idx_p - $__internal_93_$__cuda_sm70_shflsync_down)
$__internal_93_$__cuda_sm70_shflsync_down:
[----:B------:R-:W-:Y:S01]  /*af90*/  HFMA2.MMA R47, -RZ, RZ, 0, 0 ;  /* 0x00000000ff2f7435 */ /* 0x000fe200000001ff */
[----:B------:R-:W-:Y:S04]  /*afa0*/  WARPSYNC R53 ;  /* 0x0000003500007348 */ /* 0x000fe80003800000 */
[----:B------:R0:W1:Y:S01]  /*afb0*/  SHFL.DOWN PT, R53, R161, R159, R50 ;  /* 0x0800009fa1357389 */ /* 0x00006200000e0032 */
[----:B------:R-:W-:Y:S05]  /*afc0*/  RET.REL.NODEC R46 `(_Z25selective_scan_bwd_kernelI32Selective_Scan_bwd_kernel_traitsILi128ELi16ELb1ELb1ELb1ELb1ELb1EN3c104HalfEfEEv12SSMParamsBwd) ;  /* 0xffff50302e007950 */ /* 0x000fea0003c3ffff */
        .weak           $__internal_94_$__cuda_sm70_shflsync_idx_p
        .type           $__internal_94_$__cuda_sm70_shflsync_idx_p,@function
        .size           $__internal_94_$__cuda_sm70_shflsync_idx_p,($__internal_95_$__cuda_sm70_shflsync_up - $__internal_94_$__cuda_sm70_shflsync_idx_p)
$__internal_94_$__cuda_sm70_shflsync_idx_p:
[----:B------:R-:W-:Y:S04]  /*afd0*/  WARPSYNC R46 ;  /* 0x0000002e00007348 */ /* 0x000fe80003800000 */
[----:B------:R0:W1:Y:S02]  /*afe0*/  SHFL.IDX PT, R47, R50, R49, R47 ;  /* 0x00000031322f7389 */ /* 0x00006400000e002f */
[----:B0-----:R-:W-:-:S04]  /*aff0*/  MOV R49, 0x0 ;  /* 0x0000000000317802 */ /* 0x001fc80000000f00 */
[----:B------:R-:W-:Y:S05]  /*b000*/  RET.REL.NODEC R48 `(_Z25selective_scan_bwd_kernelI32Selective_Scan_bwd_kernel_traitsILi128ELi16ELb1ELb1ELb1ELb1ELb1EN3c104HalfEfEEv12SSMParamsBwd) ;  /* 0xffff4ff030007950 */ /* 0x000fea0003c3ffff */
        .weak           $__internal_95_$__cuda_sm70_shflsync_up
        .type           $__internal_95_$__cuda_sm70_shflsync_up,@function
        .size           $__internal_95_$__cuda_sm70_shflsync_up,(.L_x_8907 - $__internal_95_$__cuda_sm70_shflsync_up)
$__internal_95_$__cuda_sm70_shflsync_up:
[----:B------:R-:W-:Y:S01]  /*b010*/  HFMA2.MMA R45, -RZ, RZ, 0, 0 ;  /* 0x00000000ff2d7435 */ /* 0x000fe200000001ff */
[----:B------:R-:W-:Y:S04]  /*b020*/  WARPSYNC R48 ;  /* 0x0000003000007348 */ /* 0x000fe80003800000 */
[----:B------:R0:W1:Y:S01]  /*b030*/  SHFL.UP PT, R49, R161, R50, R49 ;  /* 0x04000032a1317389 */ /* 0x00006200000e0031 */
[----:B------:R-:W-:Y:S05]  /*b040*/  RET.REL.NODEC R44 `(_Z25selective_scan_bwd_kernelI32Selective_Scan_bwd_kernel_traitsILi128ELi16ELb1ELb1ELb1ELb1ELb1EN3c104HalfEfEEv12SSMParamsBwd) ;  /* 0xffff4fb02c007950 */ /* 0x000fea0003c3ffff */
.L_x_2393:
        /* <DEDUP_REMOVED lines=11> */
.L_x_8907:


//--------------------- .text._Z25selective_scan_bwd_kernelI32Selective_Scan_bwd_kernel_traitsILi64ELi16ELb0ELb0ELb0ELb0ELb0EN3c104HalfEfEEv12SSMParamsBwd --------------------------
	.section	.text._Z25selective_scan_bwd_kernelI32Selective_Scan_bwd_kernel_traitsILi64ELi16ELb0ELb0ELb0ELb0ELb0EN3c104HalfEfEEv12SSMParamsBwd,"ax",@progbits
	.sectioninfo	@"SHI_REGISTERS=203"
	.align	128
        .global         _Z25selective_scan_bwd_kernelI32Selective_Scan_bwd_kernel_traitsILi64ELi16ELb0ELb0ELb0ELb0ELb0EN3c104HalfEfEEv12SSMParamsBwd
        .type           _Z25selective_scan_bwd_kernelI32Selective_Scan_bwd_kernel_traitsILi64ELi16ELb0ELb0ELb0ELb0ELb0EN3c104HalfEfEEv12SSMParamsBwd,@function
        .size           _Z25selective_scan_bwd_kernelI32Selective_Scan_bwd_kernel_traitsILi64ELi16ELb0ELb0ELb0ELb0ELb0EN3c104HalfEfEEv12SSMParamsBwd,(.L_x_8910 - _Z25selective_scan_bwd_kernelI32Selective_Scan_bwd_kernel_traitsILi64ELi16ELb0ELb0ELb0ELb0ELb0EN3c104HalfEfEEv12SSMParamsBwd)
        .other          _Z25selective_scan_bwd_kernelI32Selective_Scan_bwd_kernel_traitsILi64ELi16ELb0ELb0ELb0ELb0ELb0EN3c104HalfEfEEv12SSMParamsBwd,@"STO_CUDA_ENTRY STV_DEFAULT"
_Z25selective_scan_bwd_kernelI32Selective_Scan_bwd_kernel_traitsILi64ELi16ELb0ELb0ELb0ELb0ELb0EN3c104HalfEfEEv12SSMParamsBwd:
.text._Z25selective_scan_bwd_kernelI32Selective_Scan_bwd_kernel_traitsILi64ELi16ELb0ELb0ELb0ELb0ELb0EN3c104HalfEfEEv12SSMParamsBwd:
[----:B------:R-:W-:Y:S02]  /*0000*/  MOV R1, c[0x0][0x28] ;  /* 0x00000a0000017a02 */ /* 0x000fe40000000f00 */
[----:B------:R-:W0:Y:S01]  /*0010*/  S2R R137, SR_CTAID.Y ;  /* 0x0000000000897919 */ /* 0x000e220000002600 */
[----:B------:R-:W-:Y:S01]  /*0020*/  ISETP.NE.U32.AND P0, PT, RZ, c[0x0][0x238], PT ;  /* 0x00008e00ff007a0c */ /* 0x000fe20003f05070 */
[----:B------:R-:W-:Y:S01]  /*0030*/  CS2R R134, SRZ ;  /* 0x0000000000867805 */ /* 0x000fe2000001ff00 */
[----:B------:R-:W-:Y:S01]  /*0040*/  ISETP.NE.U32.AND P1, PT, RZ, c[0x0][0x250], PT ;  /* 0x00009400ff007a0c */ /* 0x000fe20003f25070 */
[----:B------:R-:W1:Y:S01]  /*0050*/  S2R R133, SR_CTAID.X ;  /* 0x0000000000857919 */ /* 0x000e620000002500 */
[----:B------:R-:W-:Y:S01]  /*0060*/  ISETP.NE.AND.EX P0, PT, RZ, c[0x0][0x23c], PT, P0 ;  /* 0x00008f00ff007a0c */ /* 0x000fe20003f05300 */
[----:B------:R-:W-:Y:S01]  /*0070*/  ULDC.64 UR4, c[0x0][0x118] ;  /* 0x0000460000047ab9 */ /* 0x000fe20000000a00 */
[----:B------:R-:W-:Y:S02]  /*0080*/  ISETP.NE.AND.EX P1, PT, RZ, c[0x0][0x254], PT, P1 ;  /* 0x00009500ff007a0c */ /* 0x000fe40003f25310 */
[----:B0-----:R-:W-:-:S09]  /*0090*/  SHF.R.S32.HI R136, RZ, 0x1f, R137 ;  /* 0x0000001fff887819 */ /* 0x001fd20000011489 */
[C---:B------:R-:W-:Y:S02]  /*00a0*/  @P0 LEA R8, P2, R137.reuse, c[0x0][0x238], 0x2 ;  /* 0x00008e0089080a11 */ /* 0x040fe400078410ff */
[----:B-1----:R-:W-:Y:S02]  /*00b0*/  SHF.R.S32.HI R132, RZ, 0x1f, R133 ;  /* 0x0000001fff847819 */ /* 0x002fe40000011485 */
[C-C-:B------:R-:W-:Y:S02]  /*00c0*/  @P0 LEA.HI.X R9, R137.reuse, c[0x0][0x23c], R136.reuse, 0x2, P2 ;  /* 0x00008f0089090a11 */ /* 0x140fe400010f1488 */
[----:B------:R-:W-:Y:S01]  /*00d0*/  @P1 LEA R10, P3, R137, c[0x0][0x250], 0x2 ;  /* 0x00009400890a1a11 */ /* 0x000fe200078610ff */
[C---:B------:R-:W-:Y:S02]  /*00e0*/  IMAD R12, R132.reuse, c[0x0][0x1e0], RZ ;  /* 0x00007800840c7a24 */ /* 0x040fe400078e02ff */
[----:B------:R-:W-:Y:S01]  /*00f0*/  IMAD R0, R132, c[0x0][0x1d0], RZ ;  /* 0x0000740084007a24 */ /* 0x000fe200078e02ff */
[----:B------:R0:W5:Y:S01]  /*0100*/  @P0 LDG.E R135, [R8.64] ;  /* 0x0000000408870981 */ /* 0x000162000c1e1900 */
[----:B------:R-:W-:Y:S01]  /*0110*/  IMAD.WIDE.U32 R2, R133, c[0x0][0x1d0], RZ ;  /* 0x0000740085027a25 */ /* 0x000fe200078e00ff */
[----:B------:R-:W-:-:S03]  /*0120*/  @P1 LEA.HI.X R11, R137, c[0x0][0x254], R136, 0x2, P3 ;  /* 0x00009500890b1a11 */ /* 0x000fc600018f1488 */
[C---:B------:R-:W-:Y:S02]  /*0130*/  IMAD R13, R133.reuse, c[0x0][0x1d4], R0 ;  /* 0x00007500850d7a24 */ /* 0x040fe400078e0200 */
[C---:B------:R-:W-:Y:S01]  /*0140*/  IMAD.WIDE.U32 R4, R133.reuse, c[0x0][0x1e0], RZ ;  /* 0x0000780085047a25 */ /* 0x040fe200078e00ff */
[----:B------:R1:W5:Y:S03]  /*0150*/  @P1 LDG.E R134, [R10.64] ;  /* 0x000000040a861981 */ /* 0x000366000c1e1900 */
[----:B0-----:R-:W-:Y:S01]  /*0160*/  IMAD R9, R133, c[0x0][0x1e4], R12 ;  /* 0x0000790085097a24 */ /* 0x001fe200078e020c */
[----:B------:R-:W-:Y:S01]  /*0170*/  MOV R12, c[0x0][0x174] ;  /* 0x00005d00000c7a02 */ /* 0x000fe20000000f00 */
[----:B------:R-:W-:Y:S02]  /*0180*/  IMAD R14, R132, c[0x0][0x278], RZ ;  /* 0x00009e00840e7a24 */ /* 0x000fe400078e02ff */
[----:B------:R-:W-:-:S02]  /*0190*/  IMAD.IADD R3, R3, 0x1, R13 ;  /* 0x0000000103037824 */ /* 0x000fc400078e020d */
[----:B------:R-:W-:Y:S01]  /*01a0*/  IMAD.SHL.U32 R131, R12, 0x400, RZ ;  /* 0x000004000c837824 */ /* 0x000fe200078e00ff */
[----:B------:R-:W-:Y:S01]  /*01b0*/  IADD3 R5, R5, R9, RZ ;  /* 0x0000000905057210 */ /* 0x000fe20007ffe0ff */
[----:B------:R-:W-:-:S03]  /*01c0*/  IMAD.WIDE.U32 R6, R133, c[0x0][0x278], RZ ;  /* 0x00009e0085067a25 */ /* 0x000fc600078e00ff */
[----:B------:R-:W-:Y:S01]  /*01d0*/  IADD3 R9, R131, -0x400, RZ ;  /* 0xfffffc0083097810 */ /* 0x000fe20007ffe0ff */
[----:B-1----:R-:W-:Y:S02]  /*01e0*/  IMAD R11, R133, c[0x0][0x27c], R14 ;  /* 0x00009f00850b7a24 */ /* 0x002fe400078e020e */
[----:B------:R-:W-:Y:S02]  /*01f0*/  IMAD R0, R136, c[0x0][0x1d8], RZ ;  /* 0x0000760088007a24 */ /* 0x000fe400078e02ff */
[----:B------:R-:W-:Y:S01]  /*0200*/  IMAD.WIDE.U32 R2, R137, c[0x0][0x1d8], R2 ;  /* 0x0000760089027a25 */ /* 0x000fe200078e0002 */
[----:B------:R-:W-:-:S03]  /*0210*/  ISETP.NE.U32.AND P0, PT, RZ, c[0x0][0x260], PT ;  /* 0x00009800ff007a0c */ /* 0x000fc60003f05070 */
[----:B------:R-:W-:Y:S01]  /*0220*/  IMAD.IADD R7, R7, 0x1, R11 ;  /* 0x0000000107077824 */ /* 0x000fe200078e020b */
[----:B------:R-:W-:Y:S01]  /*0230*/  SHF.R.S32.HI R11, RZ, 0x1f, R9 ;  /* 0x0000001fff0b7819 */ /* 0x000fe20000011409 */
[----:B------:R-:W-:Y:S01]  /*0240*/  IMAD R0, R137, c[0x0][0x1dc], R0 ;  /* 0x0000770089007a24 */ /* 0x000fe200078e0200 */
[----:B------:R-:W-:Y:S01]  /*0250*/  IADD3 R125, P1, R9, R2, RZ ;  /* 0x00000002097d7210 */ /* 0x000fe20007f3e0ff */
[----:B------:R-:W-:Y:S02]  /*0260*/  IMAD R8, R136, c[0x0][0x1e8], RZ ;  /* 0x00007a0088087a24 */ /* 0x000fe400078e02ff */
[----:B------:R-:W-:Y:S01]  /*0270*/  IMAD.WIDE.U32 R4, R137, c[0x0][0x1e8], R4 ;  /* 0x00007a0089047a25 */ /* 0x000fe200078e0004 */
[----:B------:R-:W-:Y:S02]  /*0280*/  IADD3.X R2, R11, R3, R0, P1, !PT ;  /* 0x000000030b027210 */ /* 0x000fe40000ffe400 */
[----:B------:R-:W-:Y:S01]  /*0290*/  ISETP.NE.AND.EX P0, PT, RZ, c[0x0][0x264], PT, P0 ;  /* 0x00009900ff007a0c */ /* 0x000fe20003f05300 */
[----:B------:R-:W-:Y:S01]  /*02a0*/  IMAD R8, R137, c[0x0][0x1ec], R8 ;  /* 0x00007b0089087a24 */ /* 0x000fe200078e0208 */
[----:B------:R-:W-:-:S02]  /*02b0*/  IADD3 R123, P2, R9, R4, RZ ;  /* 0x00000004097b7210 */ /* 0x000fc40007f5e0ff */
[----:B------:R-:W-:Y:S01]  /*02c0*/  ISETP.NE.U32.AND P1, PT, RZ, c[0x0][0x328], PT ;  /* 0x0000ca00ff007a0c */ /* 0x000fe20003f25070 */
[----:B------:R-:W-:Y:S02]  /*02d0*/  IMAD R10, R136, c[0x0][0x280], RZ ;  /* 0x0000a000880a7a24 */ /* 0x000fe400078e02ff */
[----:B------:R-:W-:Y:S01]  /*02e0*/  IMAD.WIDE.U32 R6, R137, c[0x0][0x280], R6 ;  /* 0x0000a00089067a25 */ /* 0x000fe200078e0006 */
[----:B------:R-:W-:Y:S02]  /*02f0*/  IADD3.X R4, R11, R5, R8, P2, !PT ;  /* 0x000000050b047210 */ /* 0x000fe400017fe408 */
[----:B------:R-:W-:Y:S01]  /*0300*/  ISETP.NE.AND.EX P1, PT, RZ, c[0x0][0x32c], PT, P1 ;  /* 0x0000cb00ff007a0c */ /* 0x000fe20003f25310 */
[----:B------:R-:W-:Y:S01]  /*0310*/  IMAD R10, R137, c[0x0][0x284], R10 ;  /* 0x0000a100890a7a24 */ /* 0x000fe200078e020a */
[----:B------:R-:W-:Y:S02]  /*0320*/  ISETP.NE.U32.AND P2, PT, RZ, c[0x0][0x348], PT ;  /* 0x0000d200ff007a0c */ /* 0x000fe40003f45070 */
[----:B------:R-:W-:-:S02]  /*0330*/  IADD3 R9, P4, R9, R6, RZ ;  /* 0x0000000609097210 */ /* 0x000fc40007f9e0ff */
[----:B------:R-:W-:Y:S01]  /*0340*/  ISETP.NE.AND.EX P2, PT, RZ, c[0x0][0x34c], PT, P2 ;  /* 0x0000d300ff007a0c */ /* 0x000fe20003f45320 */
[----:B------:R-:W-:Y:S01]  /*0350*/  HFMA2.MMA R8, -RZ, RZ, 0, 0 ;  /* 0x00000000ff087435 */ /* 0x000fe200000001ff */
[----:B------:R-:W-:Y:S02]  /*0360*/  ISETP.GE.AND P3, PT, R12, 0x1, PT ;  /* 0x000000010c00780c */ /* 0x000fe40003f66270 */
[----:B------:R-:W-:Y:S01]  /*0370*/  IADD3.X R6, R11, R7, R10, P4, !PT ;  /* 0x000000070b067210 */ /* 0x000fe200027fe40a */
[----:B------:R-:W-:Y:S01]  /*0380*/  @P0 IMAD R0, R133, c[0x0][0x164], R137 ;  /* 0x0000590085000a24 */ /* 0x000fe200078e0289 */
[----:B------:R-:W-:Y:S02]  /*0390*/  LEA R126, P4, R125, c[0x0][0x240], 0x1 ;  /* 0x000090007d7e7a11 */ /* 0x000fe400078808ff */
[----:B------:R-:W-:Y:S01]  /*03a0*/  LEA R124, P5, R123, c[0x0][0x248], 0x1 ;  /* 0x000092007b7c7a11 */ /* 0x000fe200078a08ff */
[----:B------:R-:W-:Y:S01]  /*03b0*/  @P0 IMAD R0, R0, c[0x0][0x174], RZ ;  /* 0x00005d0000000a24 */ /* 0x000fe200078e02ff */
[----:B------:R-:W-:-:S02]  /*03c0*/  LEA.HI.X R125, R125, c[0x0][0x244], R2, 0x1, P4 ;  /* 0x000091007d7d7a11 */ /* 0x000fc400020f0c02 */
[----:B------:R-:W-:Y:S01]  /*03d0*/  @P1 LEA R8, P4, R137, c[0x0][0x328], 0x2 ;  /* 0x0000ca0089081a11 */ /* 0x000fe200078810ff */
[----:B------:R-:W-:Y:S01]  /*03e0*/  IMAD.MOV.U32 R5, RZ, RZ, RZ ;  /* 0x000000ffff057224 */ /* 0x000fe200078e00ff */
[----:B------:R-:W-:Y:S01]  /*03f0*/  CS2R R2, SRZ ;  /* 0x0000000000027805 */ /* 0x000fe2000001ff00 */
[----:B------:R-:W-:Y:S01]  /*0400*/  @P0 MOV R11, 0x8 ;  /* 0x00000008000b0802 */ /* 0x000fe20000000f00 */
[----:B------:R-:W-:Y:S01]  /*0410*/  @P0 IMAD R0, R0, c[0x0][0x16c], RZ ;  /* 0x00005b0000000a24 */ /* 0x000fe200078e02ff */
[----:B------:R-:W-:Y:S02]  /*0420*/  LEA.HI.X R123, R123, c[0x0][0x24c], R4, 0x1, P5 ;  /* 0x000093007b7b7a11 */ /* 0x000fe400028f0c04 */
[----:B------:R-:W-:Y:S02]  /*0430*/  LEA R122, P6, R9, c[0x0][0x308], 0x1 ;  /* 0x0000c200097a7a11 */ /* 0x000fe400078c08ff */
[C---:B------:R-:W-:Y:S02]  /*0440*/  @P1 LEA.HI.X R5, R137.reuse, c[0x0][0x32c], R136, 0x2, P4 ;  /* 0x0000cb0089051a11 */ /* 0x040fe400020f1488 */
[----:B------:R-:W-:Y:S01]  /*0450*/  @P2 LEA R2, P5, R137, c[0x0][0x348], 0x2 ;  /* 0x0000d20089022a11 */ /* 0x000fe200078a10ff */
[----:B------:R-:W-:Y:S01]  /*0460*/  HFMA2.MMA R129, -RZ, RZ, 0, 0 ;  /* 0x00000000ff817435 */ /* 0x000fe200000001ff */
[----:B------:R-:W-:Y:S01]  /*0470*/  LEA.HI.X R121, R9, c[0x0][0x30c], R6, 0x1, P6 ;  /* 0x0000c30009797a11 */ /* 0x000fe200030f0c06 */
[----:B------:R-:W-:Y:S01]  /*0480*/  @P0 IMAD.WIDE R10, R0, R11, c[0x0][0x260] ;  /* 0x00009800000a0625 */ /* 0x000fe200078e020b */
[----:B------:R-:W-:Y:S01]  /*0490*/  @P2 LEA.HI.X R3, R137, c[0x0][0x34c], R136, 0x2, P5 ;  /* 0x0000d30089032a11 */ /* 0x000fe200028f1488 */
[----:B------:R-:W-:-:S02]  /*04a0*/  @!P0 CS2R R10, SRZ ;  /* 0x00000000000a8805 */ /* 0x000fc4000001ff00 */
[----:B------:R-:W-:Y:S02]  /*04b0*/  IMAD.MOV.U32 R130, RZ, RZ, RZ ;  /* 0x000000ffff827224 */ /* 0x000fe400078e00ff */
[----:B------:R-:W-:Y:S01]  /*04c0*/  IMAD.MOV.U32 R9, RZ, RZ, R5 ;  /* 0x000000ffff097224 */ /* 0x000fe200078e0005 */
[----:B------:R-:W-:Y:S05]  /*04d0*/  @!P3 BRA `(.L_x_2394) ;  /* 0x000053f00000b947 */ /* 0x000fea0003800000 */
[----:B------:R-:W0:Y:S01]  /*04e0*/  S2R R128, SR_TID.X ;  /* 0x0000000000807919 */ /* 0x000e220000002100 */
[----:B------:R-:W-:Y:S01]  /*04f0*/  MOV R129, RZ ;  /* 0x000000ff00817202 */ /* 0x000fe20000000f00 */
[----:B------:R-:W-:Y:S01]  /*0500*/  IMAD.MOV.U32 R120, RZ, RZ, RZ ;  /* 0x000000ffff787224 */ /* 0x000fe200078e00ff */
[----:B------:R-:W-:Y:S01]  /*0510*/  MOV R130, RZ ;  /* 0x000000ff00827202 */ /* 0x000fe20000000f00 */
[----:B------:R-:W1:Y:S01]  /*0520*/  S2R R127, SR_LANEID ;  /* 0x00000000007f7919 */ /* 0x000e620000000000 */
[----:B0-----:R-:W-:-:S04]  /*0530*/  SHF.R.S32.HI R5, RZ, 0x1f, R128 ;  /* 0x0000001fff057819 */ /* 0x001fc80000011480 */
[----:B------:R-:W-:-:S04]  /*0540*/  LEA.HI R5, R5, R128, RZ, 0x5 ;  /* 0x0000008005057211 */ /* 0x000fc800078f28ff */
[----:B-1----:R-:W-:Y:S02]  /*0550*/  SHF.R.S32.HI R119, RZ, 0x5, R5 ;  /* 0x00000005ff777819 */ /* 0x002fe40000011405 */
.L_x_2416:
[----:B------:R-:W-:Y:S01]  /*0560*/  IMAD.SHL.U32 R0, R128, 0x10, RZ ;  /* 0x0000001080007824 */ /* 0x000fe200078e00ff */
[----:B------:R-:W-:Y:S01]  /*0570*/  IADD3 R118, -R120, c[0x0][0x174], RZ ;  /* 0x00005d0078767a10 */ /* 0x000fe20007ffe1ff */
[----:B------:R-:W-:Y:S01]  /*0580*/  BAR.SYNC.DEFER_BLOCKING 0x0 ;  /* 0x0000000000007b1d */ /* 0x000fe20000010000 */
[----:B------:R-:W-:Y:S01]  /*0590*/  MOV R4, R126 ;  /* 0x0000007e00047202 */ /* 0x000fe20000000f00 */
[----:B------:R-:W-:Y:S01]  /*05a0*/  IMAD.MOV.U32 R5, RZ, RZ, R125 ;  /* 0x000000ffff057224 */ /* 0x000fe200078e007d */
[----:B------:R-:W-:Y:S02]  /*05b0*/  LOP3.LUT R0, R0, 0xfffffe00, RZ, 0xc0, !PT ;  /* 0xfffffe0000007812 */ /* 0x000fe400078ec0ff */
[----:B------:R-:W-:Y:S02]  /*05c0*/  LEA R117, R118, 0xfffffc00, 0xa ;  /* 0xfffffc0076757811 */ /* 0x000fe400078e50ff */
[----:B------:R-:W-:Y:S02]  /*05d0*/  LOP3.LUT R116, R0, 0x1f, R128, 0xf8, !PT ;  /* 0x0000001f00747812 */ /* 0x000fe400078ef880 */
[----:B------:R-:W-:-:S02]  /*05e0*/  IADD3 R43, -R117, c[0x0][0x168], RZ ;  /* 0x00005a00752b7a10 */ /* 0x000fc40007ffe1ff */
[C---:B------:R-:W-:Y:S01]  /*05f0*/  LOP3.LUT R26, R116.reuse, 0x20, RZ, 0xfc, !PT ;  /* 0x00000020741a7812 */ /* 0x040fe200078efcff */
[C---:B------:R-:W-:Y:S01]  /*0600*/  IMAD.WIDE R4, R116.reuse, 0x2, R4 ;  /* 0x0000000274047825 */ /* 0x040fe200078e0204 */
[-C--:B------:R-:W-:Y:S02]  /*0610*/  ISETP.GE.AND P2, PT, R116, R43.reuse, PT ;  /* 0x0000002b7400720c */ /* 0x080fe40003f46270 */
[----:B------:R-:W-:Y:S02]  /*0620*/  ISETP.GE.AND P1, PT, R26, R43, PT ;  /* 0x0000002b1a00720c */ /* 0x000fe40003f26270 */
[C---:B------:R-:W-:Y:S02]  /*0630*/  LOP3.LUT R27, R116.reuse, 0x40, RZ, 0xfc, !PT ;  /* 0x00000040741b7812 */ /* 0x040fe400078efcff */
[----:B------:R-:W-:Y:S02]  /*0640*/  LOP3.LUT R28, R116, 0x60, RZ, 0xfc, !PT ;  /* 0x00000060741c7812 */ /* 0x000fe400078efcff */
[----:B------:R-:W-:-:S02]  /*0650*/  PRMT R6, RZ, 0x7610, R6 ;  /* 0x00007610ff067816 */ /* 0x000fc40000000006 */
[C---:B------:R-:W-:Y:S02]  /*0660*/  LOP3.LUT R29, R116.reuse, 0x80, RZ, 0xfc, !PT ;  /* 0x00000080741d7812 */ /* 0x040fe400078efcff */
[----:B------:R-:W-:Y:S02]  /*0670*/  PRMT R7, RZ, 0x7610, R7 ;  /* 0x00007610ff077816 */ /* 0x000fe40000000007 */
[C---:B------:R-:W-:Y:S01]  /*0680*/  LOP3.LUT R30, R116.reuse, 0xa0, RZ, 0xfc, !PT ;  /* 0x000000a0741e7812 */ /* 0x040fe200078efcff */
[----:B------:R0:W2:Y:S01]  /*0690*/  @!P2 LDG.E.U16 R6, [R4.64] ;  /* 0x000000040406a981 */ /* 0x0000a2000c1e1500 */
[C---:B------:R-:W-:Y:S02]  /*06a0*/  LOP3.LUT R31, R116.reuse, 0xc0, RZ, 0xfc, !PT ;  /* 0x000000c0741f7812 */ /* 0x040fe400078efcff */
[----:B------:R-:W-:Y:S01]  /*06b0*/  ISETP.GE.AND P0, PT, R27, R43, PT ;  /* 0x0000002b1b00720c */ /* 0x000fe20003f06270 */
[----:B------:R0:W3:Y:S01]  /*06c0*/  @!P1 LDG.E.U16 R7, [R4.64+0x40] ;  /* 0x0000400404079981 */ /* 0x0000e2000c1e1500 */
[----:B------:R-:W-:-:S02]  /*06d0*/  LOP3.LUT R32, R116, 0xe0, RZ, 0xfc, !PT ;  /* 0x000000e074207812 */ /* 0x000fc400078efcff */
[-C--:B------:R-:W-:Y:S02]  /*06e0*/  ISETP.GE.AND P4, PT, R28, R43.reuse, PT ;  /* 0x0000002b1c00720c */ /* 0x080fe40003f86270 */
[----:B------:R-:W-:Y:S02]  /*06f0*/  LOP3.LUT R33, R116, 0x100, RZ, 0xfc, !PT ;  /* 0x0000010074217812 */ /* 0x000fe400078efcff */
[-C--:B------:R-:W-:Y:S02]  /*0700*/  ISETP.GE.AND P6, PT, R29, R43.reuse, PT ;  /* 0x0000002b1d00720c */ /* 0x080fe40003fc6270 */
[-C--:B------:R-:W-:Y:S02]  /*0710*/  ISETP.GE.AND P5, PT, R30, R43.reuse, PT ;  /* 0x0000002b1e00720c */ /* 0x080fe40003fa6270 */
[-C--:B------:R-:W-:Y:S02]  /*0720*/  ISETP.GE.AND P3, PT, R31, R43.reuse, PT ;  /* 0x0000002b1f00720c */ /* 0x080fe40003f66270 */
[----:B------:R-:W-:-:S02]  /*0730*/  ISETP.GE.AND P2, PT, R32, R43, PT ;  /* 0x0000002b2000720c */ /* 0x000fc40003f46270 */
[----:B------:R-:W-:Y:S02]  /*0740*/  ISETP.GE.AND P1, PT, R33, R43, PT ;  /* 0x0000002b2100720c */ /* 0x000fe40003f26270 */
[----:B------:R-:W-:Y:S02]  /*0750*/  PRMT R12, RZ, 0x7610, R12 ;  /* 0x00007610ff0c7816 */ /* 0x000fe4000000000c */
[----:B------:R-:W-:Y:S02]  /*0760*/  PRMT R13, RZ, 0x7610, R13 ;  /* 0x00007610ff0d7816 */ /* 0x000fe4000000000d */
[----:B------:R-:W-:Y:S02]  /*0770*/  PRMT R14, RZ, 0x7610, R14 ;  /* 0x00007610ff0e7816 */ /* 0x000fe4000000000e */
[----:B------:R-:W-:Y:S01]  /*0780*/  PRMT R15, RZ, 0x7610, R15 ;  /* 0x00007610ff0f7816 */ /* 0x000fe2000000000f */
[----:B------:R0:W4:Y:S01]  /*0790*/  @!P0 LDG.E.U16 R12, [R4.64+0x80] ;  /* 0x00008004040c8981 */ /* 0x000122000c1e1500 */
[----:B------:R-:W-:-:S02]  /*07a0*/  LOP3.LUT R34, R116, 0x120, RZ, 0xfc, !PT ;  /* 0x0000012074227812 */ /* 0x000fc400078efcff */
[----:B------:R-:W-:Y:S01]  /*07b0*/  PRMT R16, RZ, 0x7610, R16 ;  /* 0x00007610ff107816 */ /* 0x000fe20000000010 */
[----:B------:R0:W4:Y:S01]  /*07c0*/  @!P4 LDG.E.U16 R13, [R4.64+0xc0] ;  /* 0x0000c004040dc981 */ /* 0x000122000c1e1500 */
[C---:B------:R-:W-:Y:S02]  /*07d0*/  LOP3.LUT R35, R116.reuse, 0x140, RZ, 0xfc, !PT ;  /* 0x0000014074237812 */ /* 0x040fe400078efcff */
[----:B------:R-:W-:Y:S01]  /*07e0*/  PRMT R17, RZ, 0x7610, R17 ;  /* 0x00007610ff117816 */ /* 0x000fe20000000011 */
[----:B------:R0:W4:Y:S01]  /*07f0*/  @!P6 LDG.E.U16 R14, [R4.64+0x100] ;  /* 0x00010004040ee981 */ /* 0x000122000c1e1500 */
[C---:B------:R-:W-:Y:S02]  /*0800*/  LOP3.LUT R36, R116.reuse, 0x160, RZ, 0xfc, !PT ;  /* 0x0000016074247812 */ /* 0x040fe400078efcff */
[----:B------:R-:W-:Y:S01]  /*0810*/  PRMT R18, RZ, 0x7610, R18 ;  /* 0x00007610ff127816 */ /* 0x000fe20000000012 */
[----:B------:R0:W4:Y:S01]  /*0820*/  @!P5 LDG.E.U16 R15, [R4.64+0x140] ;  /* 0x00014004040fd981 */ /* 0x000122000c1e1500 */
[----:B------:R-:W-:-:S02]  /*0830*/  LOP3.LUT R37, R116, 0x180, RZ, 0xfc, !PT ;  /* 0x0000018074257812 */ /* 0x000fc400078efcff */
[----:B------:R-:W-:Y:S01]  /*0840*/  LOP3.LUT R38, R116, 0x1a0, RZ, 0xfc, !PT ;  /* 0x000001a074267812 */ /* 0x000fe200078efcff */
[----:B------:R0:W4:Y:S01]  /*0850*/  @!P3 LDG.E.U16 R16, [R4.64+0x180] ;  /* 0x000180040410b981 */ /* 0x000122000c1e1500 */
[-C--:B------:R-:W-:Y:S02]  /*0860*/  ISETP.GE.AND P0, PT, R34, R43.reuse, PT ;  /* 0x0000002b2200720c */ /* 0x080fe40003f06270 */
[C---:B------:R-:W-:Y:S01]  /*0870*/  LOP3.LUT R39, R116.reuse, 0x1c0, RZ, 0xfc, !PT ;  /* 0x000001c074277812 */ /* 0x040fe200078efcff */
[----:B------:R0:W4:Y:S01]  /*0880*/  @!P2 LDG.E.U16 R17, [R4.64+0x1c0] ;  /* 0x0001c0040411a981 */ /* 0x000122000c1e1500 */
[-C--:B------:R-:W-:Y:S02]  /*0890*/  ISETP.GE.AND P4, PT, R35, R43.reuse, PT ;  /* 0x0000002b2300720c */ /* 0x080fe40003f86270 */
[----:B------:R-:W-:Y:S01]  /*08a0*/  LOP3.LUT R40, R116, 0x1e0, RZ, 0xfc, !PT ;  /* 0x000001e074287812 */ /* 0x000fe200078efcff */
[----:B------:R0:W4:Y:S01]  /*08b0*/  @!P1 LDG.E.U16 R18, [R4.64+0x200] ;  /* 0x0002000404129981 */ /* 0x000122000c1e1500 */
[----:B------:R-:W-:-:S02]  /*08c0*/  ISETP.GE.AND P6, PT, R36, R43, PT ;  /* 0x0000002b2400720c */ /* 0x000fc40003fc6270 */
[-C--:B------:R-:W-:Y:S02]  /*08d0*/  ISETP.GE.AND P5, PT, R37, R43.reuse, PT ;  /* 0x0000002b2500720c */ /* 0x080fe40003fa6270 */
[-C--:B------:R-:W-:Y:S02]  /*08e0*/  ISETP.GE.AND P3, PT, R38, R43.reuse, PT ;  /* 0x0000002b2600720c */ /* 0x080fe40003f66270 */
[-C--:B------:R-:W-:Y:S02]  /*08f0*/  ISETP.GE.AND P2, PT, R39, R43.reuse, PT ;  /* 0x0000002b2700720c */ /* 0x080fe40003f46270 */
[----:B------:R-:W-:Y:S02]  /*0900*/  ISETP.GE.AND P1, PT, R40, R43, PT ;  /* 0x0000002b2800720c */ /* 0x000fe40003f26270 */
[----:B------:R-:W-:Y:S02]  /*0910*/  PRMT R19, RZ, 0x7610, R19 ;  /* 0x00007610ff137816 */ /* 0x000fe40000000013 */
[----:B------:R-:W-:-:S02]  /*0920*/  PRMT R20, RZ, 0x7610, R20 ;  /* 0x00007610ff147816 */ /* 0x000fc40000000014 */
        /* <DEDUP_REMOVED lines=24> */
[C---:B------:R-:W-:Y:S02]  /*0ab0*/  IADD3 R54, R41.reuse, 0xe0, RZ ;  /* 0x000000e029367810 */ /* 0x040fe40007ffe0ff */
[----:B------:R-:W-:-:S02]  /*0ac0*/  IADD3 R56, R41, 0x100, RZ ;  /* 0x0000010029387810 */ /* 0x000fc40007ffe0ff */
[C---:B0-----:R-:W-:Y:S02]  /*0ad0*/  IADD3 R4, R41.reuse, 0x120, RZ ;  /* 0x0000012029047810 */ /* 0x041fe40007ffe0ff */
        /* <DEDUP_REMOVED lines=24> */
[----:B------:R-:W-:Y:S02]  /*0c60*/  LEA.HI.SX32 R64, R64, R41, 0x1b ;  /* 0x0000002940407211 */ /* 0x000fe400078fdaff */
[----:B------:R-:W-:-:S02]  /*0c70*/  LEA R0, R127, R0, 0x4 ;  /* 0x000000007f007211 */ /* 0x000fc400078e20ff */
[-C--:B------:R-:W-:Y:S02]  /*0c80*/  LEA.HI.SX32 R66, R66, R41.reuse, 0x1b ;  /* 0x0000002942427211 */ /* 0x080fe400078fdaff */
[----:B------:R-:W-:Y:S02]  /*0c90*/  LEA.HI.SX32 R68, R68, R41, 0x1b ;  /* 0x0000002944447211 */ /* 0x000fe400078fdaff */
[----:B------:R-:W-:Y:S01]  /*0ca0*/  SHF.L.U32 R105, R58, 0x1, RZ ;  /* 0x000000013a697819 */ /* 0x000fe200000006ff */
[----:B------:R-:W-:Y:S01]  /*0cb0*/  IMAD.SHL.U32 R103, R62, 0x2, RZ ;  /* 0x000000023e677824 */ /* 0x000fe200078e00ff */
[----:B------:R-:W-:Y:S02]  /*0cc0*/  SHF.L.U32 R104, R60, 0x1, RZ ;  /* 0x000000013c687819 */ /* 0x000fe400000006ff */
[----:B------:R-:W-:Y:S02]  /*0cd0*/  SHF.L.U32 R102, R64, 0x1, RZ ;  /* 0x0000000140667819 */ /* 0x000fe400000006ff */
[----:B------:R-:W-:Y:S01]  /*0ce0*/  LEA.HI.SX32 R99, R0, R0, 0x1b ;  /* 0x0000000000637211 */ /* 0x000fe200078fdaff */
[----:B------:R-:W-:Y:S01]  /*0cf0*/  IMAD.SHL.U32 R100, R68, 0x2, RZ ;  /* 0x0000000244647824 */ /* 0x000fe200078e00ff */
[----:B------:R-:W-:-:S02]  /*0d00*/  SHF.L.U32 R101, R66, 0x1, RZ ;  /* 0x0000000142657819 */ /* 0x000fc400000006ff */
[----:B------:R-:W-:Y:S02]  /*0d10*/  SHF.L.U32 R99, R99, 0x1, RZ ;  /* 0x0000000163637819 */ /* 0x000fe400000006ff */
[-C--:B------:R-:W-:Y:S02]  /*0d20*/  ISETP.GE.AND P2, PT, R116, R43.reuse, PT ;  /* 0x0000002b7400720c */ /* 0x080fe40003f46270 */
[-C--:B------:R-:W-:Y:S01]  /*0d30*/  ISETP.GE.AND P1, PT, R26, R43.reuse, PT ;  /* 0x0000002b1a00720c */ /* 0x080fe20003f26270 */
[----:B------:R-:W-:Y:S01]  /*0d40*/  IMAD.MOV.U32 R5, RZ, RZ, R123 ;  /* 0x000000ffff057224 */ /* 0x000fe200078e007b */
[----:B------:R-:W-:Y:S02]  /*0d50*/  MOV R4, R124 ;  /* 0x0000007c00047202 */ /* 0x000fe40000000f00 */
[----:B------:R-:W-:-:S03]  /*0d60*/  ISETP.GE.AND P0, PT, R27, R43, PT ;  /* 0x0000002b1b00720c */ /* 0x000fc60003f06270 */
[----:B------:R-:W-:Y:S01]  /*0d70*/  IMAD.WIDE R4, R116, 0x2, R4 ;  /* 0x0000000274047825 */ /* 0x000fe200078e0204 */
[-C--:B------:R-:W-:Y:S02]  /*0d80*/  ISETP.GE.AND P4, PT, R28, R43.reuse, PT ;  /* 0x0000002b1c00720c */ /* 0x080fe40003f86270 */
[-C--:B------:R-:W-:Y:S02]  /*0d90*/  ISETP.GE.AND P6, PT, R29, R43.reuse, PT ;  /* 0x0000002b1d00720c */ /* 0x080fe40003fc6270 */
[-C--:B------:R-:W-:Y:S02]  /*0da0*/  ISETP.GE.AND P5, PT, R30, R43.reuse, PT ;  /* 0x0000002b1e00720c */ /* 0x080fe40003fa6270 */
[----:B------:R-:W-:Y:S02]  /*0db0*/  ISETP.GE.AND P3, PT, R31, R43, PT ;  /* 0x0000002b1f00720c */ /* 0x000fe40003f66270 */
[----:B------:R-:W-:Y:S01]  /*0dc0*/  PRMT R0, RZ, 0x7610, R0 ;  /* 0x00007610ff007816 */ /* 0x000fe20000000000 */
[----:B--2---:R0:W-:Y:S04]  /*0dd0*/  STS.U16 [R115], R6 ;  /* 0x0000000673007388 */ /* 0x0041e80000000400 */
        /* <DEDUP_REMOVED lines=38> */
[----:B------:R-:W-:Y:S02]  /*1040*/  PRMT R15, RZ, 0x7610, R15 ;  /* 0x00007610ff0f7816 */ /* 0x000fe4000000000f */
[----:B------:R-:W-:-:S02]  /*1050*/  PRMT R16, RZ, 0x7610, R16 ;  /* 0x00007610ff107816 */ /* 0x000fc40000000010 */
[----:B------:R-:W-:Y:S02]  /*1060*/  PRMT R17, RZ, 0x7610, R17 ;  /* 0x00007610ff117816 */ /* 0x000fe40000000011 */
[----:B------:R-:W-:Y:S01]  /*1070*/  PRMT R18, RZ, 0x7610, R18 ;  /* 0x00007610ff127816 */ /* 0x000fe20000000012 */
[----:B------:R0:W2:Y:S01]  /*1080*/  @!P2 LDG.E.U16 R6, [R4.64] ;  /* 0x000000040406a981 */ /* 0x0000a2000c1e1500 */
[----:B------:R-:W-:-:S03]  /*1090*/  ISETP.GE.AND P2, PT, R32, R43, PT ;  /* 0x0000002b2000720c */ /* 0x000fc60003f46270 */
[----:B------:R0:W3:Y:S01]  /*10a0*/  @!P1 LDG.E.U16 R7, [R4.64+0x40] ;  /* 0x0000400404079981 */ /* 0x0000e2000c1e1500 */
[----:B------:R-:W-:-:S03]  /*10b0*/  ISETP.GE.AND P1, PT, R33, R43, PT ;  /* 0x0000002b2100720c */ /* 0x000fc60003f26270 */
[----:B------:R0:W4:Y:S01]  /*10c0*/  @!P0 LDG.E.U16 R12, [R4.64+0x80] ;  /* 0x00008004040c8981 */ /* 0x000122000c1e1500 */
        /* <DEDUP_REMOVED lines=12> */
[----:B------:R-:W-:Y:S02]  /*1190*/  ISETP.GE.AND P1, PT, R40, R43, PT ;  /* 0x0000002b2800720c */ /* 0x000fe40003f26270 */
[----:B------:R-:W-:Y:S01]  /*11a0*/  PRMT R19, RZ, 0x7610, R19 ;  /* 0x00007610ff137816 */ /* 0x000fe20000000013 */
[----:B------:R0:W4:Y:S01]  /*11b0*/  @!P4 LDG.E.U16 R0, [R4.64+0x280] ;  /* 0x000280040400c981 */ /* 0x000122000c1e1500 */
[----:B------:R-:W-:Y:S02]  /*11c0*/  PRMT R21, RZ, 0x7610, R21 ;  /* 0x00007610ff157816 */ /* 0x000fe40000000015 */
[----:B------:R-:W-:Y:S02]  /*11d0*/  PRMT R20, RZ, 0x7610, R20 ;  /* 0x00007610ff147816 */ /* 0x000fe40000000014 */
[----:B------:R-:W-:Y:S01]  /*11e0*/  PRMT R23, RZ, 0x7610, R23 ;  /* 0x00007610ff177816 */ /* 0x000fe20000000017 */
[----:B------:R0:W4:Y:S01]  /*11f0*/  @!P0 LDG.E.U16 R19, [R4.64+0x240] ;  /* 0x0002400404138981 */ /* 0x000122000c1e1500 */
[----:B------:R-:W-:-:S02]  /*1200*/  PRMT R22, RZ, 0x7610, R22 ;  /* 0x00007610ff167816 */ /* 0x000fc40000000016 */
[----:B------:R-:W-:Y:S01]  /*1210*/  PRMT R25, RZ, 0x7610, R25 ;  /* 0x00007610ff197816 */ /* 0x000fe20000000019 */
[----:B------:R0:W4:Y:S04]  /*1220*/  @!P6 LDG.E.U16 R21, [R4.64+0x2c0] ;  /* 0x0002c0040415e981 */ /* 0x000128000c1e1500 */
[----:B------:R0:W4:Y:S04]  /*1230*/  @!P5 LDG.E.U16 R20, [R4.64+0x300] ;  /* 0x000300040414d981 */ /* 0x000128000c1e1500 */
[----:B------:R0:W4:Y:S04]  /*1240*/  @!P3 LDG.E.U16 R23, [R4.64+0x340] ;  /* 0x000340040417b981 */ /* 0x000128000c1e1500 */
[----:B------:R0:W4:Y:S04]  /*1250*/  @!P2 LDG.E.U16 R22, [R4.64+0x380] ;  /* 0x000380040416a981 */ /* 0x000128000c1e1500 */
[----:B------:R0:W4:Y:S01]  /*1260*/  @!P1 LDG.E.U16 R25, [R4.64+0x3c0] ;  /* 0x0003c00404199981 */ /* 0x000122000c1e1500 */
[----:B------:R-:W-:-:S02]  /*1270*/  ISETP.GE.AND P2, PT, R116, R43, PT ;  /* 0x0000002b7400720c */ /* 0x000fc40003f46270 */
[-C--:B------:R-:W-:Y:S02]  /*1280*/  ISETP.GE.AND P1, PT, R26, R43.reuse, PT ;  /* 0x0000002b1a00720c */ /* 0x080fe40003f26270 */
[-C--:B------:R-:W-:Y:S02]  /*1290*/  ISETP.GE.AND P0, PT, R27, R43.reuse, PT ;  /* 0x0000002b1b00720c */ /* 0x080fe40003f06270 */
[----:B0-----:R-:W-:Y:S01]  /*12a0*/  MOV R4, R122 ;  /* 0x0000007a00047202 */ /* 0x001fe20000000f00 */
[----:B------:R-:W-:Y:S01]  /*12b0*/  IMAD.MOV.U32 R5, RZ, RZ, R121 ;  /* 0x000000ffff057224 */ /* 0x000fe200078e0079 */
[----:B------:R-:W-:Y:S02]  /*12c0*/  PRMT R26, RZ, 0x7610, R26 ;  /* 0x00007610ff1a7816 */ /* 0x000fe4000000001a */
[----:B------:R-:W-:Y:S01]  /*12d0*/  PRMT R27, RZ, 0x7610, R27 ;  /* 0x00007610ff1b7816 */ /* 0x000fe2000000001b */
[----:B------:R-:W-:Y:S01]  /*12e0*/  IMAD.WIDE R4, R116, 0x2, R4 ;  /* 0x0000000274047825 */ /* 0x000fe200078e0204 */
[----:B------:R-:W-:-:S02]  /*12f0*/  ISETP.GE.AND P4, PT, R28, R43, PT ;  /* 0x0000002b1c00720c */ /* 0x000fc40003f86270 */
[-C--:B------:R-:W-:Y:S02]  /*1300*/  ISETP.GE.AND P6, PT, R29, R43.reuse, PT ;  /* 0x0000002b1d00720c */ /* 0x080fe40003fc6270 */
[-C--:B------:R-:W-:Y:S02]  /*1310*/  ISETP.GE.AND P5, PT, R30, R43.reuse, PT ;  /* 0x0000002b1e00720c */ /* 0x080fe40003fa6270 */
[----:B------:R-:W-:Y:S02]  /*1320*/  ISETP.GE.AND P3, PT, R31, R43, PT ;  /* 0x0000002b1f00720c */ /* 0x000fe40003f66270 */
[----:B------:R-:W-:Y:S02]  /*1330*/  PRMT R28, RZ, 0x7610, R28 ;  /* 0x00007610ff1c7816 */ /* 0x000fe4000000001c */
[----:B------:R-:W-:Y:S02]  /*1340*/  PRMT R30, RZ, 0x7610, R30 ;  /* 0x00007610ff1e7816 */ /* 0x000fe4000000001e */
[----:B------:R-:W-:-:S02]  /*1350*/  PRMT R29, RZ, 0x7610, R29 ;  /* 0x00007610ff1d7816 */ /* 0x000fc4000000001d */
        /* <DEDUP_REMOVED lines=37> */
[----:B------:R-:W-:-:S03]  /*15b0*/  ISETP.GE.AND P2, PT, R32, R43, PT ;  /* 0x0000002b2000720c */ /* 0x000fc60003f46270 */
[----:B------:R0:W3:Y:S01]  /*15c0*/  @!P1 LDG.E.U16 R27, [R4.64+0x40] ;  /* 0x00004004041b9981 */ /* 0x0000e2000c1e1500 */
[-C--:B------:R-:W-:Y:S02]  /*15d0*/  ISETP.GE.AND P1, PT, R33, R43.reuse, PT ;  /* 0x0000002b2100720c */ /* 0x080fe40003f26270 */
[----:B------:R-:W-:Y:S01]  /*15e0*/  PRMT R32, RZ, 0x7610, R32 ;  /* 0x00007610ff207816 */ /* 0x000fe20000000020 */
[----:B------:R0:W4:Y:S01]  /*15f0*/  @!P0 LDG.E.U16 R28, [R4.64+0x80] ;  /* 0x00008004041c8981 */ /* 0x000122000c1e1500 */
[-C--:B------:R-:W-:Y:S02]  /*1600*/  ISETP.GE.AND P0, PT, R34, R43.reuse, PT ;  /* 0x0000002b2200720c */ /* 0x080fe40003f06270 */
[----:B------:R-:W-:Y:S01]  /*1610*/  PRMT R34, RZ, 0x7610, R34 ;  /* 0x00007610ff227816 */ /* 0x000fe20000000022 */
        /* <DEDUP_REMOVED lines=12> */
[----:B------:R-:W-:Y:S02]  /*16e0*/  PRMT R33, RZ, 0x7610, R33 ;  /* 0x00007610ff217816 */ /* 0x000fe40000000021 */
        /* <DEDUP_REMOVED lines=12> */
[----:B------:R0:W4:Y:S02]  /*17b0*/  @!P1 LDG.E.U16 R39, [R4.64+0x3c0] ;  /* 0x0003c00404279981 */ /* 0x000124000c1e1500 */
[----:B0-----:R-:W-:Y:S01]  /*17c0*/  HADD2.F32 R4, -RZ, R184.H0_H0 ;  /* 0x200000b8ff047230 */ /* 0x001fe20000004100 */
[----:B------:R-:W-:Y:S01]  /*17d0*/  CS2R R66, SRZ ;  /* 0x0000000000427805 */ /* 0x000fe2000001ff00 */
[----:B------:R-:W-:Y:S01]  /*17e0*/  CS2R R64, SRZ ;  /* 0x0000000000407805 */ /* 0x000fe2000001ff00 */
[----:B------:R-:W-:Y:S01]  /*17f0*/  CS2R R62, SRZ ;  /* 0x00000000003e7805 */ /* 0x000fe2000001ff00 */
[----:B------:R-:W-:Y:S01]  /*1800*/  CS2R R60, SRZ ;  /* 0x00000000003c7805 */ /* 0x000fe2000001ff00 */
[----:B------:R-:W-:Y:S01]  /*1810*/  CS2R R58, SRZ ;  /* 0x00000000003a7805 */ /* 0x000fe2000001ff00 */
[----:B------:R-:W-:Y:S01]  /*1820*/  CS2R R56, SRZ ;  /* 0x0000000000387805 */ /* 0x000fe2000001ff00 */
[----:B------:R-:W-:Y:S01]  /*1830*/  CS2R R54, SRZ ;  /* 0x0000000000367805 */ /* 0x000fe2000001ff00 */
[----:B------:R-:W-:Y:S01]  /*1840*/  CS2R R52, SRZ ;  /* 0x0000000000347805 */ /* 0x000fe2000001ff00 */
        /* <DEDUP_REMOVED lines=22> */
[----:B------:R-:W4:Y:S04]  /*19b0*/  LDS.U16 R78, [R99+0xa] ;  /* 0x00000a00634e7984 */ /* 0x000f280000000400 */
[----:B------:R-:W4:Y:S04]  /*19c0*/  LDS.U16 R77, [R99+0xc] ;  /* 0x00000c00634d7984 */ /* 0x000f280000000400 */
[----:B------:R-:W4:Y:S04]  /*19d0*/  LDS.U16 R76, [R99+0xe] ;  /* 0x00000e00634c7984 */ /* 0x000f280000000400 */
[----:B------:R-:W4:Y:S04]  /*19e0*/  LDS.U16 R75, [R99+0x10] ;  /* 0x00001000634b7984 */ /* 0x000f280000000400 */
[----:B------:R-:W4:Y:S04]  /*19f0*/  LDS.U16 R74, [R99+0x12] ;  /* 0x00001200634a7984 */ /* 0x000f280000000400 */
[----:B------:R-:W4:Y:S01]  /*1a00*/  LDS.U16 R73, [R99+0x14] ;  /* 0x0000140063497984 */ /* 0x000f220000000400 */
        /* <DEDUP_REMOVED lines=44> */
[----:B------:R-:W-:-:S04]  /*1cd0*/  FFMA.FTZ R5, R71, R26, R4 ;  /* 0x0000001a47057223 */ /* 0x000fc80000010004 */
[----:B------:R-:W-:Y:S01]  /*1ce0*/  FFMA.FTZ R4, R70, R25, R5 ;  /* 0x0000001946047223 */ /* 0x000fe20000010005 */
[----:B------:R-:W-:-:S04]  /*1cf0*/  MOV R25, c[0x0][0x16c] ;  /* 0x00005b0000197a02 */ /* 0x000fc80000000f00 */
[----:B------:R-:W-:Y:S01]  /*1d00*/  ISETP.GE.AND P0, PT, R25, 0x1, PT ;  /* 0x000000011900780c */ /* 0x000fe20003f06270 */
[----:B------:R-:W-:Y:S02]  /*1d10*/  HADD2.F32 R26, -RZ, R85.H0_H0 ;  /* 0x20000055ff1a7230 */ /* 0x000fe40000004100 */
[----:B---3--:R-:W-:Y:S02]  /*1d20*/  HADD2.F32 R69, -RZ, R69.H0_H0 ;  /* 0x20000045ff457230 */ /* 0x008fe40000004100 */
[----:B------:R-:W-:Y:S02]  /*1d30*/  HADD2.F32 R130, -RZ, R84.H0_H0 ;  /* 0x20000054ff827230 */ /* 0x000fe40000004100 */
[----:B----4-:R-:W-:Y:S01]  /*1d40*/  HADD2.F32 R68, -RZ, R68.H0_H0 ;  /* 0x20000044ff447230 */ /* 0x010fe20000004100 */
[----:B------:R-:W-:Y:S02]  /*1d50*/  FFMA.FTZ R5, R69, R26, R4 ;  /* 0x0000001a45057223 */ /* 0x000fe40000010004 */
[----:B-----5:R-:W-:-:S02]  /*1d60*/  FMUL.FTZ R51, R83, R135 ;  /* 0x0000008753337220 */ /* 0x020fc40000410000 */
[----:B------:R-:W-:Y:S02]  /*1d70*/  FFMA.FTZ R130, R68, R130, R5 ;  /* 0x0000008244827223 */ /* 0x000fe40000010005 */
        /* <DEDUP_REMOVED lines=16> */
[----:B------:R-:W-:Y:S05]  /*1e80*/  @!P0 BRA `(.L_x_2395) ;  /* 0x0000265000008947 */ /* 0x000fea0003800000 */
[----:B------:R-:W-:Y:S01]  /*1e90*/  IADD3 R34, R118, -0x1, RZ ;  /* 0xffffffff76227810 */ /* 0x000fe20007ffe0ff */
[----:B------:R-:W-:Y:S01]  /*1ea0*/  HADD2.F32 R5, -RZ, R6.H0_H0 ;  /* 0x20000006ff057230 */ /* 0x000fe20000004100 */
[----:B------:R-:W-:Y:S01]  /*1eb0*/  HFMA2.MMA R67, -RZ, RZ, 0, 0 ;  /* 0x00000000ff437435 */ /* 0x000fe200000001ff */
[----:B------:R-:W-:Y:S01]  /*1ec0*/  HADD2.F32 R33, -RZ, R0.H0_H0 ;  /* 0x20000000ff217230 */ /* 0x000fe20000004100 */
[----:B------:R-:W-:Y:S01]  /*1ed0*/  LEA.HI R4, R34, R34, RZ, 0x1 ;  /* 0x0000002222047211 */ /* 0x000fe200078f08ff */
[----:B------:R-:W-:Y:S01]  /*1ee0*/  HADD2.F32 R27, -RZ, R14.H0_H0 ;  /* 0x2000000eff1b7230 */ /* 0x000fe20000004100 */
[----:B------:R-:W-:Y:S01]  /*1ef0*/  LEA.HI R0, R118, R118, RZ, 0x1 ;  /* 0x0000007676007211 */ /* 0x000fe200078f08ff */
[----:B------:R-:W-:Y:S01]  /*1f00*/  HADD2.F32 R19, -RZ, R19.H0_H0 ;  /* 0x20000013ff137230 */ /* 0x000fe20000004100 */
[----:B------:R-:W-:Y:S01]  /*1f10*/  LOP3.LUT R25, R4, 0xfffffe, RZ, 0xc0, !PT ;  /* 0x00fffffe04197812 */ /* 0x000fe200078ec0ff */
[----:B------:R-:W-:Y:S01]  /*1f20*/  HADD2.F32 R7, -RZ, R7.H0_H0 ;  /* 0x20000007ff077230 */ /* 0x000fe20000004100 */
[--C-:B------:R-:W-:Y:S01]  /*1f30*/  FADD.FTZ R32, R5, R134.reuse ;  /* 0x0000008605207221 */ /* 0x100fe20000010000 */
[----:B------:R-:W-:Y:S01]  /*1f40*/  HADD2.F32 R13, -RZ, R13.H0_H0 ;  /* 0x2000000dff0d7230 */ /* 0x000fe20000004100 */
[----:B------:R-:W-:Y:S01]  /*1f50*/  IADD3 R34, R34, -R25, RZ ;  /* 0x8000001922227210 */ /* 0x000fe20007ffe0ff */
[----:B------:R-:W-:Y:S01]  /*1f60*/  HADD2.F32 R25, -RZ, R12.H0_H0 ;  /* 0x2000000cff197230 */ /* 0x000fe20000004100 */
[----:B------:R-:W-:Y:S01]  /*1f70*/  LOP3.LUT R5, R0, 0xfffffe, RZ, 0xc0, !PT ;  /* 0x00fffffe00057812 */ /* 0x000fe200078ec0ff */
[----:B------:R-:W-:Y:S01]  /*1f80*/  HADD2.F32 R15, -RZ, R15.H0_H0 ;  /* 0x2000000fff0f7230 */ /* 0x000fe20000004100 */
[--C-:B------:R-:W-:Y:S01]  /*1f90*/  FADD.FTZ R28, R27, R134.reuse ;  /* 0x000000861b1c7221 */ /* 0x100fe20000010000 */
[----:B------:R-:W-:Y:S01]  /*1fa0*/  HADD2.F32 R139, -RZ, R16.H0_H0 ;  /* 0x20000010ff8b7230 */ /* 0x000fe20000004100 */
[--C-:B------:R-:W-:Y:S01]  /*1fb0*/  FADD.FTZ R30, R25, R134.reuse ;  /* 0x00000086191e7221 */ /* 0x100fe20000010000 */
[----:B------:R-:W-:Y:S01]  /*1fc0*/  HADD2.F32 R17, -RZ, R17.H0_H0 ;  /* 0x20000011ff117230 */ /* 0x000fe20000004100 */
[----:B------:R-:W-:Y:S01]  /*1fd0*/  IMAD.MOV.U32 R35, RZ, RZ, RZ ;  /* 0x000000ffff237224 */ /* 0x000fe200078e00ff */
[----:B------:R-:W-:Y:S01]  /*1fe0*/  HADD2.F32 R141, -RZ, R18.H0_H0 ;  /* 0x20000012ff8d7230 */ /* 0x000fe20000004100 */
[--C-:B------:R-:W-:Y:S01]  /*1ff0*/  FADD.FTZ R33, R33, R134.reuse ;  /* 0x0000008621217221 */ /* 0x100fe20000010000 */
        /* <DEDUP_REMOVED lines=10> */
[----:B------:R-:W-:Y:S01]  /*20a0*/  IADD3 R0, R118, -R5, RZ ;  /* 0x8000000576007210 */ /* 0x000fe20007ffe0ff */
[----:B------:R-:W-:-:S02]  /*20b0*/  FADD.FTZ R25, R17, R134 ;  /* 0x0000008611197221 */ /* 0x000fc40000010000 */
[--C-:B------:R-:W-:Y:S02]  /*20c0*/  FADD.FTZ R24, R141, R134.reuse ;  /* 0x000000868d187221 */ /* 0x100fe40000010000 */
[--C-:B------:R-:W-:Y:S02]  /*20d0*/  FADD.FTZ R22, R143, R134.reuse ;  /* 0x000000868f167221 */ /* 0x100fe40000010000 */
[--C-:B------:R-:W-:Y:S02]  /*20e0*/  FADD.FTZ R21, R21, R134.reuse ;  /* 0x0000008615157221 */ /* 0x100fe40000010000 */
[--C-:B------:R-:W-:Y:S02]  /*20f0*/  FADD.FTZ R20, R145, R134.reuse ;  /* 0x0000008691147221 */ /* 0x100fe40000010000 */
[--C-:B------:R-:W-:Y:S02]  /*2100*/  FADD.FTZ R19, R147, R134.reuse ;  /* 0x0000008693137221 */ /* 0x100fe40000010000 */
[----:B------:R-:W-:-:S02]  /*2110*/  FADD.FTZ R18, R149, R134 ;  /* 0x0000008695127221 */ /* 0x000fc40000010000 */
.L_x_2411:
[----:B------:R-:W-:Y:S01]  /*2120*/  IMAD R6, R136, c[0x0][0x180], RZ ;  /* 0x0000600088067a24 */ /* 0x000fe200078e02ff */
[----:B------:R-:W-:Y:S01]  /*2130*/  SHF.R.S32.HI R16, RZ, 0x1f, R35 ;  /* 0x0000001fff107819 */ /* 0x000fe20000011423 */
[----:B------:R-:W-:-:S04]  /*2140*/  IMAD.WIDE.U32 R4, R137, c[0x0][0x180], RZ ;  /* 0x0000600089047a25 */ /* 0x000fc800078e00ff */
[----:B------:R-:W-:Y:S02]  /*2150*/  IMAD R7, R137, c[0x0][0x184], R6 ;  /* 0x0000610089077a24 */ /* 0x000fe400078e0206 */
[----:B------:R-:W-:Y:S02]  /*2160*/  IMAD R6, R16, c[0x0][0x188], RZ ;  /* 0x0000620010067a24 */ /* 0x000fe400078e02ff */
[----:B------:R-:W-:Y:S02]  /*2170*/  IMAD.IADD R5, R5, 0x1, R7 ;  /* 0x0000000105057824 */ /* 0x000fe400078e0207 */
[C---:B------:R-:W-:Y:S02]  /*2180*/  IMAD R7, R35.reuse, c[0x0][0x18c], R6 ;  /* 0x0000630023077a24 */ /* 0x040fe400078e0206 */
[----:B------:R-:W-:-:S05]  /*2190*/  IMAD.WIDE.U32 R4, R35, c[0x0][0x188], R4 ;  /* 0x0000620023047a25 */ /* 0x000fca00078e0004 */
[----:B------:R-:W-:Y:S02]  /*21a0*/  IADD3 R5, R5, R7, RZ ;  /* 0x0000000705057210 */ /* 0x000fe40007ffe0ff */
[----:B------:R-:W-:-:S04]  /*21b0*/  LEA R14, P0, R4, c[0x0][0x220], 0x2 ;  /* 0x00008800040e7a11 */ /* 0x000fc800078010ff */
[----:B------:R-:W-:-:S05]  /*21c0*/  LEA.HI.X R15, R4, c[0x0][0x224], R5, 0x2, P0 ;  /* 0x00008900040f7a11 */ /* 0x000fca00000f1405 */
[----:B------:R0:W2:Y:S01]  /*21d0*/  LDG.E R138, [R14.64] ;  /* 0x000000040e8a7981 */ /* 0x0000a2000c1e1900 */
[----:B------:R-:W-:Y:S01]  /*21e0*/  IMAD R4, R136, c[0x0][0x198], RZ ;  /* 0x0000660088047a24 */ /* 0x000fe200078e02ff */
[----:B------:R-:W-:Y:S01]  /*21f0*/  ISETP.NE.AND P1, PT, R128, RZ, PT ;  /* 0x000000ff8000720c */ /* 0x000fe20003f25270 */
[----:B------:R-:W-:Y:S01]  /*2200*/  IMAD R12, R136, c[0x0][0x1b8], RZ ;  /* 0x00006e00880c7a24 */ /* 0x000fe200078e02ff */
[----:B------:R-:W-:Y:S01]  /*2210*/  LOP3.LUT P0, RZ, R128, 0x1f, RZ, 0xc0, !PT ;  /* 0x0000001f80ff7812 */ /* 0x000fe2000780c0ff */
[----:B------:R-:W-:-:S03]  /*2220*/  IMAD.WIDE.U32 R6, R137, c[0x0][0x198], RZ ;  /* 0x0000660089067a25 */ /* 0x000fc600078e00ff */
[----:B------:R-:W-:Y:S01]  /*2230*/  ISETP.LT.OR P0, PT, R118, 0x2, P0 ;  /* 0x000000027600780c */ /* 0x000fe20000701670 */
[C---:B------:R-:W-:Y:S02]  /*2240*/  IMAD R13, R137.reuse, c[0x0][0x19c], R4 ;  /* 0x00006700890d7a24 */ /* 0x040fe400078e0204 */
[----:B------:R-:W-:-:S03]  /*2250*/  IMAD.WIDE.U32 R4, R137, c[0x0][0x1b8], RZ ;  /* 0x00006e0089047a25 */ /* 0x000fc600078e00ff */
[----:B------:R-:W-:Y:S01]  /*2260*/  IADD3 R7, R7, R13, RZ ;  /* 0x0000000d07077210 */ /* 0x000fe20007ffe0ff */
[----:B------:R-:W-:Y:S01]  /*2270*/  IMAD R17, R137, c[0x0][0x1bc], R12 ;  /* 0x00006f0089117a24 */ /* 0x000fe200078e020c */
[----:B------:R-:W-:Y:S01]  /*2280*/  MOV R12, R4 ;  /* 0x00000004000c7202 */ /* 0x000fe20000000f00 */
[C---:B0-----:R-:W-:Y:S02]  /*2290*/  IMAD R14, R16.reuse, c[0x0][0x1a0], RZ ;  /* 0x00006800100e7a24 */ /* 0x041fe400078e02ff */
[----:B------:R-:W-:Y:S02]  /*22a0*/  IMAD.IADD R13, R5, 0x1, R17 ;  /* 0x00000001050d7824 */ /* 0x000fe400078e0211 */
[----:B------:R-:W-:Y:S02]  /*22b0*/  IMAD R16, R16, c[0x0][0x1c0], RZ ;  /* 0x0000700010107a24 */ /* 0x000fe400078e02ff */
[C---:B------:R-:W-:Y:S02]  /*22c0*/  IMAD R15, R35.reuse, c[0x0][0x1a4], R14 ;  /* 0x00006900230f7a24 */ /* 0x040fe400078e020e */
[----:B------:R-:W-:-:S04]  /*22d0*/  IMAD.WIDE.U32 R4, R35, c[0x0][0x1a0], R6 ;  /* 0x0000680023047a25 */ /* 0x000fc800078e0006 */
[C---:B------:R-:W-:Y:S01]  /*22e0*/  IMAD R17, R35.reuse, c[0x0][0x1c4], R16 ;  /* 0x0000710023117a24 */ /* 0x040fe200078e0210 */
[----:B------:R-:W-:Y:S01]  /*22f0*/  LEA R14, P2, R4, c[0x0][0x228], 0x2 ;  /* 0x00008a00040e7a11 */ /* 0x000fe200078410ff */
[----:B------:R-:W-:Y:S01]  /*2300*/  IMAD.WIDE.U32 R6, R35, c[0x0][0x1c0], R12 ;  /* 0x0000700023067a25 */ /* 0x000fe200078e000c */
[----:B------:R-:W-:Y:S02]  /*2310*/  IADD3 R13, R5, R15, RZ ;  /* 0x0000000f050d7210 */ /* 0x000fe40007ffe0ff */
[----:B------:R-:W-:Y:S01]  /*2320*/  @!P0 IADD3 R12, R118, -0x2, RZ ;  /* 0xfffffffe760c8810 */ /* 0x000fe20007ffe0ff */
[----:B------:R-:W-:Y:S01]  /*2330*/  IMAD.IADD R5, R7, 0x1, R17 ;  /* 0x0000000107057824 */ /* 0x000fe200078e0211 */
[----:B------:R-:W-:Y:S02]  /*2340*/  LEA R16, P3, R6, c[0x0][0x230], 0x2 ;  /* 0x00008c0006107a11 */ /* 0x000fe400078610ff */
[----:B------:R-:W-:Y:S02]  /*2350*/  LEA.HI.X R15, R4, c[0x0][0x22c], R13, 0x2, P2 ;  /* 0x00008b00040f7a11 */ /* 0x000fe400010f140d */
[----:B------:R-:W-:-:S02]  /*2360*/  LEA.HI.X R17, R6, c[0x0][0x234], R5, 0x2, P3 ;  /* 0x00008d0006117a11 */ /* 0x000fc400018f1405 */
[----:B------:R-:W-:Y:S01]  /*2370*/  IADD3 R4, R128, 0x200, RZ ;  /* 0x0000020080047810 */ /* 0x000fe20007ffe0ff */
[----:B------:R0:W3:Y:S04]  /*2380*/  LDG.E R6, [R14.64] ;  /* 0x000000040e067981 */ /* 0x0000e8000c1e1900 */
[----:B------:R1:W3:Y:S01]  /*2390*/  LDG.E R7, [R16.64] ;  /* 0x0000000410077981 */ /* 0x0002e2000c1e1900 */
[----:B------:R-:W-:-:S05]  /*23a0*/  @!P1 IMAD R4, R34, 0x100, R35 ;  /* 0x0000010022049824 */ /* 0x000fca00078e0223 */
[----:B------:R-:W-:Y:S01]  /*23b0*/  SHF.L.U32 R140, R4, 0x2, RZ ;  /* 0x00000002048c7819 */ /* 0x000fe200000006ff */
[----:B------:R-:W-:Y:S01]  /*23c0*/  @!P0 IMAD R5, R12, c[0x0][0x16c], R35 ;  /* 0x00005b000c058a24 */ /* 0x000fe200078e0223 */
[----:B------:R-:W-:Y:S02]  /*23d0*/  HADD2.F32 R170, -RZ, R184.H0_H0 ;  /* 0x200000b8ffaa7230 */ /* 0x000fe40000004100 */
[----:B------:R-:W-:Y:S01]  /*23e0*/  HADD2.F32 R165, -RZ, R98.H0_H0 ;  /* 0x20000062ffa57230 */ /* 0x000fe20000004100 */
[----:B------:R-:W-:Y:S01]  /*23f0*/  MOV R13, RZ ;  /* 0x000000ff000d7202 */ /* 0x000fe20000000f00 */
[----:B------:R-:W-:Y:S01]  /*2400*/  IMAD.MOV.U32 R12, RZ, RZ, 0x3f800000 ;  /* 0x3f800000ff0c7424 */ /* 0x000fe200078e00ff */
[----:B------:R-:W-:Y:S01]  /*2410*/  HADD2.F32 R160, -RZ, R97.H0_H0 ;  /* 0x20000061ffa07230 */ /* 0x000fe20000004100 */
[----:B------:R-:W-:Y:S01]  /*2420*/  @!P0 IMAD.WIDE R4, R5, 0x8, R10 ;  /* 0x0000000805048825 */ /* 0x000fe200078e020a */
[----:B------:R-:W-:-:S03]  /*2430*/  HADD2.F32 R161, -RZ, R96.H0_H0 ;  /* 0x20000060ffa17230 */ /* 0x000fc60000004100 */
[----:B------:R-:W-:Y:S02]  /*2440*/  FMUL.FTZ R170, R33, R170 ;  /* 0x000000aa21aa7220 */ /* 0x000fe40000410000 */
[----:B------:R-:W-:Y:S02]  /*2450*/  FMUL.FTZ R165, R32, R165 ;  /* 0x000000a520a57220 */ /* 0x000fe40000410000 */
        /* <DEDUP_REMOVED lines=25> */
[----:B------:R-:W-:Y:S01]  /*25f0*/  BSSY B0, `(.L_x_2396) ;  /* 0x000004c000007945 */ /* 0x000fe20003800000 */
[----:B------:R-:W-:Y:S02]  /*2600*/  FMUL.FTZ R183, R18, R183 ;  /* 0x000000b712b77220 */ /* 0x000fe40000410000 */
[----:B--2---:R-:W-:-:S04]  /*2610*/  FMUL.FTZ R150, R138, 1.4426950216293334961 ;  /* 0x3fb8aa3b8a967820 */ /* 0x004fc80000410000 */
[----:B------:R-:W-:-:S06]  /*2620*/  FMUL.FTZ R149, R33, R150 ;  /* 0x0000009621957220 */ /* 0x000fcc0000410000 */
[----:B------:R-:W2:Y:S01]  /*2630*/  MUFU.EX2 R149, R149 ;  /* 0x0000009500957308 */ /* 0x000ea20000000800 */
[-C--:B0-----:R-:W-:Y:S02]  /*2640*/  FMUL.FTZ R14, R32, R150.reuse ;  /* 0x00000096200e7220 */ /* 0x081fe40000410000 */
[-C--:B------:R-:W-:Y:S02]  /*2650*/  FMUL.FTZ R15, R31, R150.reuse ;  /* 0x000000961f0f7220 */ /* 0x080fe40000410000 */
[-C--:B-1----:R-:W-:Y:S01]  /*2660*/  FMUL.FTZ R16, R30, R150.reuse ;  /* 0x000000961e107220 */ /* 0x082fe20000410000 */
[----:B--2---:R0:W-:Y:S04]  /*2670*/  STS [R140+0xc90], R149 ;  /* 0x000c90958c007388 */ /* 0x0041e80000000800 */
[----:B------:R-:W-:Y:S06]  /*2680*/  BAR.SYNC.DEFER_BLOCKING 0x0 ;  /* 0x0000000000007b1d */ /* 0x000fec0000010000 */
[----:B------:R-:W1:Y:S01]  /*2690*/  MUFU.EX2 R14, R14 ;  /* 0x0000000e000e7308 */ /* 0x000e620000000800 */
[----:B------:R-:W-:-:S07]  /*26a0*/  FMUL.FTZ R17, R29, R150 ;  /* 0x000000961d117220 */ /* 0x000fce0000410000 */
[----:B------:R-:W2:Y:S01]  /*26b0*/  MUFU.EX2 R15, R15 ;  /* 0x0000000f000f7308 */ /* 0x000ea20000000800 */
[----:B------:R-:W-:-:S07]  /*26c0*/  FMUL.FTZ R139, R28, R150 ;  /* 0x000000961c8b7220 */ /* 0x000fce0000410000 */
[----:B------:R-:W4:Y:S01]  /*26d0*/  MUFU.EX2 R16, R16 ;  /* 0x0000001000107308 */ /* 0x000f220000000800 */
[----:B0-----:R-:W-:Y:S01]  /*26e0*/  FMUL.FTZ R140, R27, R150 ;  /* 0x000000961b8c7220 */ /* 0x001fe20000410000 */
[----:B------:R0:W5:Y:S01]  /*26f0*/  @!P0 LDG.E.64 R12, [R4.64] ;  /* 0x00000004040c8981 */ /* 0x000162000c1e1b00 */
[----:B-1----:R-:W-:-:S05]  /*2700*/  FMUL.FTZ R146, R149, R14 ;  /* 0x0000000e95927220 */ /* 0x002fca0000410000 */
[----:B------:R-:W1:Y:S01]  /*2710*/  MUFU.EX2 R17, R17 ;  /* 0x0000001100117308 */ /* 0x000e620000000800 */
[----:B------:R-:W-:Y:S02]  /*2720*/  FMUL.FTZ R141, R26, R150 ;  /* 0x000000961a8d7220 */ /* 0x000fe40000410000 */
[----:B0-----:R-:W-:-:S05]  /*2730*/  FFMA.FTZ R4, R170, R14, R165 ;  /* 0x0000000eaa047223 */ /* 0x001fca00000100a5 */
[----:B------:R-:W0:Y:S01]  /*2740*/  MUFU.EX2 R139, R139 ;  /* 0x0000008b008b7308 */ /* 0x000e220000000800 */
[C---:B--2---:R-:W-:Y:S02]  /*2750*/  FMUL.FTZ R5, R15.reuse, R146 ;  /* 0x000000920f057220 */ /* 0x044fe40000410000 */
[----:B------:R-:W-:Y:S02]  /*2760*/  FFMA.FTZ R4, R15, R4, R160 ;  /* 0x000000040f047223 */ /* 0x000fe400000100a0 */
[----:B------:R-:W-:-:S03]  /*2770*/  FMUL.FTZ R142, R25, R150 ;  /* 0x00000096198e7220 */ /* 0x000fc60000410000 */
[----:B------:R-:W2:Y:S01]  /*2780*/  MUFU.EX2 R140, R140 ;  /* 0x0000008c008c7308 */ /* 0x000ea20000000800 */
[----:B------:R-:W-:Y:S01]  /*2790*/  ISETP.NE.AND P0, PT, R128, 0x3f, PT ;  /* 0x0000003f8000780c */ /* 0x000fe20003f05270 */
[C---:B----4-:R-:W-:Y:S02]  /*27a0*/  FMUL.FTZ R148, R16.reuse, R5 ;  /* 0x0000000510947220 */ /* 0x050fe40000410000 */
[----:B------:R-:W-:Y:S02]  /*27b0*/  FFMA.FTZ R4, R16, R4, R161 ;  /* 0x0000000410047223 */ /* 0x000fe400000100a1 */
[----:B------:R-:W-:Y:S02]  /*27c0*/  FMUL.FTZ R143, R24, R150 ;  /* 0x00000096188f7220 */ /* 0x000fe40000410000 */
[----:B------:R-:W4:Y:S01]  /*27d0*/  MUFU.EX2 R141, R141 ;  /* 0x0000008d008d7308 */ /* 0x000f220000000800 */
[C---:B-1----:R-:W-:Y:S02]  /*27e0*/  FMUL.FTZ R148, R17.reuse, R148 ;  /* 0x0000009411947220 */ /* 0x042fe40000410000 */
[----:B------:R-:W-:-:S02]  /*27f0*/  FFMA.FTZ R4, R17, R4, R162 ;  /* 0x0000000411047223 */ /* 0x000fc400000100a2 */
[----:B------:R-:W-:Y:S01]  /*2800*/  FMUL.FTZ R144, R23, R150 ;  /* 0x0000009617907220 */ /* 0x000fe20000410000 */
[----:B------:R1:W1:Y:S02]  /*2810*/  @P0 LDS R159, [R128.X4+0x1494] ;  /* 0x00149400809f0984 */ /* 0x0002640000004800 */
[----:B------:R-:W3:Y:S01]  /*2820*/  MUFU.EX2 R142, R142 ;  /* 0x0000008e008e7308 */ /* 0x000ee20000000800 */
[C---:B0-----:R-:W-:Y:S02]  /*2830*/  FMUL.FTZ R5, R139.reuse, R148 ;  /* 0x000000948b057220 */ /* 0x041fe40000410000 */
[----:B------:R-:W-:Y:S02]  /*2840*/  FFMA.FTZ R4, R139, R4, R166 ;  /* 0x000000048b047223 */ /* 0x000fe400000100a6 */
[----:B------:R-:W-:-:S03]  /*2850*/  FMUL.FTZ R145, R22, R150 ;  /* 0x0000009616917220 */ /* 0x000fc60000410000 */
[----:B------:R-:W0:Y:S01]  /*2860*/  MUFU.EX2 R143, R143 ;  /* 0x0000008f008f7308 */ /* 0x000e220000000800 */
[C---:B--2---:R-:W-:Y:S02]  /*2870*/  FMUL.FTZ R148, R140.reuse, R5 ;  /* 0x000000058c947220 */ /* 0x044fe40000410000 */
[----:B------:R-:W-:Y:S02]  /*2880*/  FFMA.FTZ R4, R140, R4, R167 ;  /* 0x000000048c047223 */ /* 0x000fe400000100a7 */
[----:B------:R-:W-:-:S03]  /*2890*/  FMUL.FTZ R146, R21, R150 ;  /* 0x0000009615927220 */ /* 0x000fc60000410000 */
[----:B------:R-:W2:Y:S01]  /*28a0*/  MUFU.EX2 R144, R144 ;  /* 0x0000009000907308 */ /* 0x000ea20000000800 */
[C---:B----4-:R-:W-:Y:S02]  /*28b0*/  FMUL.FTZ R5, R141.reuse, R148 ;  /* 0x000000948d057220 */ /* 0x050fe40000410000 */
[----:B------:R-:W-:Y:S02]  /*28c0*/  FFMA.FTZ R4, R141, R4, R174 ;  /* 0x000000048d047223 */ /* 0x000fe400000100ae */
[----:B------:R-:W-:-:S03]  /*28d0*/  FMUL.FTZ R147, R20, R150 ;  /* 0x0000009614937220 */ /* 0x000fc60000410000 */
[----:B------:R-:W4:Y:S01]  /*28e0*/  MUFU.EX2 R145, R145 ;  /* 0x0000009100917308 */ /* 0x000f220000000800 */
[C---:B---3--:R-:W-:Y:S02]  /*28f0*/  FMUL.FTZ R152, R142.reuse, R5 ;  /* 0x000000058e987220 */ /* 0x048fe40000410000 */
[----:B------:R-:W-:Y:S02]  /*2900*/  FFMA.FTZ R4, R142, R4, R173 ;  /* 0x000000048e047223 */ /* 0x000fe400000100ad */
[----:B------:R-:W-:-:S03]  /*2910*/  FMUL.FTZ R148, R19, R150 ;  /* 0x0000009613947220 */ /* 0x000fc60000410000 */
[----:B------:R-:W3:Y:S01]  /*2920*/  MUFU.EX2 R146, R146 ;  /* 0x0000009200927308 */ /* 0x000ee20000000800 */
[C---:B0-----:R-:W-:Y:S02]  /*2930*/  FMUL.FTZ R5, R143.reuse, R152 ;  /* 0x000000988f057220 */ /* 0x041fe40000410000 */
[----:B------:R-:W-:Y:S02]  /*2940*/  FFMA.FTZ R4, R143, R4, R176 ;  /* 0x000000048f047223 */ /* 0x000fe400000100b0 */
[----:B------:R-:W-:-:S03]  /*2950*/  FMUL.FTZ R152, R18, R150 ;  /* 0x0000009612987220 */ /* 0x000fc60000410000 */
[----:B------:R-:W0:Y:S01]  /*2960*/  MUFU.EX2 R147, R147 ;  /* 0x0000009300937308 */ /* 0x000e220000000800 */
[C---:B--2---:R-:W-:Y:S02]  /*2970*/  FMUL.FTZ R150, R144.reuse, R5 ;  /* 0x0000000590967220 */ /* 0x044fe40000410000 */
[----:B------:R-:W-:-:S05]  /*2980*/  FFMA.FTZ R4, R144, R4, R177 ;  /* 0x0000000490047223 */ /* 0x000fca00000100b1 */
[----:B------:R-:W2:Y:S01]  /*2990*/  MUFU.EX2 R148, R148 ;  /* 0x0000009400947308 */ /* 0x000ea20000000800 */
[C---:B----4-:R-:W-:Y:S02]  /*29a0*/  FMUL.FTZ R5, R145.reuse, R150 ;  /* 0x0000009691057220 */ /* 0x050fe40000410000 */
[----:B------:R-:W-:-:S05]  /*29b0*/  FFMA.FTZ R4, R145, R4, R180 ;  /* 0x0000000491047223 */ /* 0x000fca00000100b4 */
[----:B------:R-:W4:Y:S01]  /*29c0*/  MUFU.EX2 R152, R152 ;  /* 0x0000009800987308 */ /* 0x000f220000000800 */
[C---:B---3--:R-:W-:Y:S02]  /*29d0*/  FMUL.FTZ R150, R146.reuse, R5 ;  /* 0x0000000592967220 */ /* 0x048fe40000410000 */
[----:B------:R-:W-:Y:S02]  /*29e0*/  FFMA.FTZ R4, R146, R4, R179 ;  /* 0x0000000492047223 */ /* 0x000fe400000100b3 */
[C---:B0-----:R-:W-:Y:S02]  /*29f0*/  FMUL.FTZ R5, R147.reuse, R150 ;  /* 0x0000009693057220 */ /* 0x041fe40000410000 */
[----:B------:R-:W-:Y:S02]  /*2a00*/  FFMA.FTZ R4, R147, R4, R182 ;  /* 0x0000000493047223 */ /* 0x000fe400000100b6 */
[C---:B--2---:R-:W-:Y:S02]  /*2a10*/  FMUL.FTZ R5, R148.reuse, R5 ;  /* 0x0000000594057220 */ /* 0x044fe40000410000 */
[----:B------:R-:W-:-:S02]  /*2a20*/  FFMA.FTZ R150, R148, R4, R181 ;  /* 0x0000000494967223 */ /* 0x000fc400000100b5 */
[----:B------:R-:W-:Y:S02]  /*2a30*/  FMUL.FTZ R6, R6, R7 ;  /* 0x0000000706067220 */ /* 0x000fe40000410000 */
[C---:B----4-:R-:W-:Y:S02]  /*2a40*/  FMUL.FTZ R4, R152.reuse, R5 ;  /* 0x0000000598047220 */ /* 0x050fe40000410000 */
[----:B------:R-:W-:Y:S01]  /*2a50*/  FFMA.FTZ R5, R152, R150, R183 ;  /* 0x0000009698057223 */ /* 0x000fe200000100b7 */
[----:B------:R-:W-:Y:S05]  /*2a60*/  @P0 BRA `(.L_x_2397) ;  /* 0x0000004000000947 */ /* 0x000fea0003800000 */
[----:B-1----:R-:W-:Y:S02]  /*2a70*/  ISETP.NE.AND P0, PT, R118, c[0x0][0x174], PT ;  /* 0x00005d0076007a0c */ /* 0x002fe40003f05270 */
[----:B------:R-:W-:-:S11]  /*2a80*/  MOV R159, 0x3f800000 ;  /* 0x3f800000009f7802 */ /* 0x000fd60000000f00 */
[----:B------:R-:W-:-:S05]  /*2a90*/  @P0 LEA R7, R0, R35, 0x8 ;  /* 0x0000002300070211 */ /* 0x000fca00078e40ff */
[----:B------:R0:W1:Y:S02]  /*2aa0*/  @P0 LDS R159, [R7.X4+0xc90] ;  /* 0x000c9000079f0984 */ /* 0x0000640000004800 */
.L_x_2397:
[----:B-1----:R-:W-:Y:S05]  /*2ab0*/  BSYNC B0 ;  /* 0x0000000000007941 */ /* 0x002fea0003800000 */
.L_x_2396:
        /* <DEDUP_REMOVED lines=21> */
[----:B01----:R-:W0:Y:S02]  /*2c10*/  LDS.128 R4, [R128.X16+0x880] ;  /* 0x0008800080047984 */ /* 0x003e24000000cc00 */
[----:B0-----:R-:W-:-:S02]  /*2c20*/  FFMA.FTZ R7, R5, R6, R7 ;  /* 0x0000000605077223 */ /* 0x001fc40000010007 */
[----:B------:R-:W-:Y:S01]  /*2c30*/  FMUL.FTZ R6, R4, R6 ;  /* 0x0000000604067220 */ /* 0x000fe20000410000 */
[----:B------:R-:W-:Y:S05]  /*2c40*/  BRA.DIV ~URZ, `(.L_x_2400) ;  /* 0x000035127f007947 */ /* 0x000fea000b800000 */
[----:B------:R0:W1:Y:S02]  /*2c50*/  SHFL.UP PT, R185, R6, 0x1, RZ ;  /* 0x0420000006b97989 */ /* 0x00006400000e00ff */
.L_x_2423:
        /* <DEDUP_REMOVED lines=21> */
[----:B------:R-:W-:-:S03]  /*2db0*/  IMAD.MOV.U32 R185, RZ, RZ, R7 ;  /* 0x000000ffffb97224 */ /* 0x000fc600078e0007 */
[----:B------:R0:W2:Y:S01]  /*2dc0*/  SHFL.UP PT, R187, R6, 0x10, RZ ;  /* 0x0600000006bb7989 */ /* 0x0000a200000e00ff */
[----:B------:R-:W-:-:S03]  /*2dd0*/  MOV R186, R6 ;  /* 0x0000000600ba7202 */ /* 0x000fc60000000f00 */
.L_x_2424:
[----:B------:R-:W-:Y:S02]  /*2de0*/  ISETP.GE.AND P0, PT, R127, 0x10, PT ;  /* 0x000000107f00780c */ /* 0x000fe40003f06270 */
[----:B0-----:R-:W-:Y:S01]  /*2df0*/  MOV R7, R185 ;  /* 0x000000b900077202 */ /* 0x001fe20000000f00 */
[----:B------:R-:W-:-:S10]  /*2e00*/  IMAD.MOV.U32 R185, RZ, RZ, R186 ;  /* 0x000000ffffb97224 */ /* 0x000fd400078e00ba */
[-C--:B-1----:R-:W-:Y:S02]  /*2e10*/  @P0 FFMA.FTZ R7, R4, R185.reuse, R7 ;  /* 0x000000b904070223 */ /* 0x082fe40000010007 */
[----:B--2---:R-:W-:Y:S01]  /*2e20*/  @P0 FMUL.FTZ R185, R187, R185 ;  /* 0x000000b9bbb90220 */ /* 0x004fe20000410000 */
[----:B------:R-:W-:Y:S05]  /*2e30*/  BRA.CONV ~URZ, `(.L_x_2402) ;  /* 0x000000637f007947 */ /* 0x000fea000b800000 */
[----:B------:R-:W-:Y:S01]  /*2e40*/  HFMA2.MMA R191, -RZ, RZ, 0, 1.847743988037109375e-06 ;  /* 0x0000001fffbf7435 */ /* 0x000fe200000001ff */
[----:B------:R-:W-:Y:S01]  /*2e50*/  MOV R190, R185 ;  /* 0x000000b900be7202 */ /* 0x000fe20000000f00 */
[----:B------:R-:W-:Y:S01]  /*2e60*/  IMAD.MOV.U32 R189, RZ, RZ, 0x1f ;  /* 0x0000001fffbd7424 */ /* 0x000fe200078e00ff */
[----:B------:R-:W-:Y:S02]  /*2e70*/  MOV R192, 0xffffffff ;  /* 0xffffffff00c07802 */ /* 0x000fe40000000f00 */
[----:B------:R-:W-:Y:S02]  /*2e80*/  MOV R4, 0x2ea0 ;  /* 0x00002ea000047802 */ /* 0x000fe40000000f00 */
[----:B-----5:R-:W-:Y:S05]  /*2e90*/  CALL.REL.NOINC `($__internal_97_$__cuda_sm70_shflsync_idx_p) ;  /* 0x000041c000007944 */ /* 0x020fea0003c00000 */
.L_x_2402:
[----:B------:R-:W-:Y:S05]  /*2ea0*/  BRA.CONV ~URZ, `(.L_x_2403) ;  /* 0x000000637f007947 */ /* 0x000fea000b800000 */
[----:B-1----:R-:W-:Y:S01]  /*2eb0*/  HFMA2.MMA R189, -RZ, RZ, 0, 1.847743988037109375e-06 ;  /* 0x0000001fffbd7435 */ /* 0x002fe200000001ff */
[----:B0-----:R-:W-:Y:S01]  /*2ec0*/  MOV R190, R7 ;  /* 0x0000000700be7202 */ /* 0x001fe20000000f00 */
[----:B------:R-:W-:Y:S01]  /*2ed0*/  IMAD.MOV.U32 R191, RZ, RZ, 0x1f ;  /* 0x0000001fffbf7424 */ /* 0x000fe200078e00ff */
[----:B------:R-:W-:-:S02]  /*2ee0*/  MOV R192, 0xffffffff ;  /* 0xffffffff00c07802 */ /* 0x000fc40000000f00 */
[----:B------:R-:W-:Y:S02]  /*2ef0*/  MOV R4, 0x2f10 ;  /* 0x00002f1000047802 */ /* 0x000fe40000000f00 */
[----:B-----5:R-:W-:Y:S05]  /*2f00*/  CALL.REL.NOINC `($__internal_97_$__cuda_sm70_shflsync_idx_p) ;  /* 0x0000415000007944 */ /* 0x020fea0003c00000 */
.L_x_2403:
[----:B------:R-:W-:Y:S05]  /*2f10*/  BRA.DIV ~URZ, `(.L_x_2404) ;  /* 0x000037827f007947 */ /* 0x000fea000b800000 */
[----:B-----5:R-:W2:Y:S04]  /*2f20*/  SHFL.IDX PT, R12, R12, RZ, 0x1f ;  /* 0x00001fff0c0c7589 */ /* 0x020ea800000e0000 */
[----:B------:R3:W4:Y:S04]  /*2f30*/  SHFL.IDX PT, R5, R13, RZ, 0x1f ;  /* 0x00001fff0d057589 */ /* 0x00072800000e0000 */
[----:B------:R-:W0:Y:S04]  /*2f40*/  SHFL.UP PT, R185, R185, 0x1, RZ ;  /* 0x04200000b9b97989 */ /* 0x000e2800000e00ff */
[----:B------:R3:W1:Y:S02]  /*2f50*/  SHFL.UP PT, R186, R7, 0x1, RZ ;  /* 0x0420000007ba7989 */ /* 0x00066400000e00ff */
.L_x_2425:
[----:B---3--:R-:W3:Y:S01]  /*2f60*/  LDS.64 R6, [R128.X16+0x880] ;  /* 0x0008800080067984 */ /* 0x008ee2000000ca00 */
[----:B--2---:R-:W-:-:S02]  /*2f70*/  IMAD.MOV.U32 R4, RZ, RZ, R12 ;  /* 0x000000ffff047224 */ /* 0x004fc400078e000c */
[-C--:B01--4-:R-:W-:Y:S02]  /*2f80*/  @P1 FFMA.FTZ R5, R5, R185.reuse, R186 ;  /* 0x000000b905051223 */ /* 0x093fe400000100ba */
[----:B------:R-:W-:Y:S02]  /*2f90*/  @P1 FMUL.FTZ R4, R4, R185 ;  /* 0x000000b904041220 */ /* 0x000fe40000410000 */
[C---:B---3--:R-:W-:Y:S02]  /*2fa0*/  FFMA.FTZ R7, R6.reuse, R5, R7 ;  /* 0x0000000506077223 */ /* 0x048fe40000010007 */
[----:B------:R-:W-:-:S05]  /*2fb0*/  FMUL.FTZ R6, R6, R4 ;  /* 0x0000000406067220 */ /* 0x000fca0000410000 */
[----:B------:R0:W-:Y:S02]  /*2fc0*/  STS.128 [R128.X16+0x880], R4 ;  /* 0x0008800480007388 */ /* 0x0001e4000000cc00 */
.L_x_2399:
[----:B-1----:R-:W-:Y:S05]  /*2fd0*/  BSYNC B0 ;  /* 0x0000000000007941 */ /* 0x002fea0003800000 */
.L_x_2398:
[----:B------:R-:W-:Y:S01]  /*2fe0*/  WARPSYNC 0xffffffff ;  /* 0xffffffff00007948 */ /* 0x000fe20003800000 */
[----:B------:R-:W-:Y:S01]  /*2ff0*/  BAR.SYNC.DEFER_BLOCKING 0x0 ;  /* 0x0000000000007b1d */ /* 0x000fe20000010000 */
[----:B0-----:R-:W-:Y:S01]  /*3000*/  FMUL.FTZ R7, R152, R159 ;  /* 0x0000009f98077220 */ /* 0x001fe20000410000 */
[----:B------:R-:W-:Y:S01]  /*3010*/  LOP3.LUT P0, RZ, R128, 0x1f, RZ, 0xc0, !PT ;  /* 0x0000001f80ff7812 */ /* 0x000fe2000780c0ff */
[----:B------:R-:W-:Y:S01]  /*3020*/  FFMA.FTZ R5, R152, R178, R175 ;  /* 0x000000b298057223 */ /* 0x000fe200000100af */
[----:B-----5:R-:W-:Y:S01]  /*3030*/  HFMA2.MMA R13, -RZ, RZ, 0, 0 ;  /* 0x00000000ff0d7435 */ /* 0x020fe200000001ff */
[----:B------:R-:W-:Y:S01]  /*3040*/  FMUL.FTZ R6, R148, R7 ;  /* 0x0000000794067220 */ /* 0x000fe20000410000 */
[----:B------:R-:W-:Y:S01]  /*3050*/  ISETP.GE.OR P0, PT, R118, c[0x0][0x174], P0 ;  /* 0x00005d0076007a0c */ /* 0x000fe20000706670 */
[----:B------:R-:W-:Y:S01]  /*3060*/  FFMA.FTZ R5, R148, R5, R171 ;  /* 0x0000000594057223 */ /* 0x000fe200000100ab */
[----:B------:R-:W-:Y:S01]  /*3070*/  MOV R12, 0x3f800000 ;  /* 0x3f800000000c7802 */ /* 0x000fe20000000f00 */
[C---:B------:R-:W-:Y:S01]  /*3080*/  FMUL.FTZ R7, R147.reuse, R6 ;  /* 0x0000000693077220 */ /* 0x040fe20000410000 */
[----:B------:R-:W-:Y:S01]  /*3090*/  BSSY B0, `(.L_x_2405) ;  /* 0x0000060000007945 */ /* 0x000fe20003800000 */
[----:B------:R-:W-:-:S02]  /*30a0*/  FFMA.FTZ R5, R147, R5, R172 ;  /* 0x0000000593057223 */ /* 0x000fc400000100ac */
[C---:B------:R-:W-:Y:S02]  /*30b0*/  FMUL.FTZ R6, R146.reuse, R7 ;  /* 0x0000000792067220 */ /* 0x040fe40000410000 */
[----:B------:R-:W-:Y:S02]  /*30c0*/  FFMA.FTZ R5, R146, R5, R169 ;  /* 0x0000000592057223 */ /* 0x000fe400000100a9 */
[C---:B------:R-:W-:Y:S02]  /*30d0*/  FMUL.FTZ R7, R145.reuse, R6 ;  /* 0x0000000691077220 */ /* 0x040fe40000410000 */
[----:B------:R-:W-:-:S04]  /*30e0*/  FFMA.FTZ R5, R145, R5, R168 ;  /* 0x0000000591057223 */ /* 0x000fc800000100a8 */
[----:B------:R-:W-:Y:S01]  /*30f0*/  FFMA.FTZ R5, R144, R5, R163 ;  /* 0x0000000590057223 */ /* 0x000fe200000100a3 */
[----:B------:R-:W0:Y:S03]  /*3100*/  LDS R4, [R128.X8+0x884] ;  /* 0x0008840080047984 */ /* 0x000e260000008800 */
[----:B------:R-:W-:Y:S01]  /*3110*/  FFMA.FTZ R5, R143, R5, R164 ;  /* 0x000000058f057223 */ /* 0x000fe200000100a4 */
[----:B------:R1:W2:Y:S01]  /*3120*/  @!P0 LDS.64 R12, [R35.X8+0x1590] ;  /* 0x00159000230c8984 */ /* 0x0002a20000008a00 */
[----:B------:R-:W-:Y:S02]  /*3130*/  ISETP.GT.U32.AND P0, PT, R128, 0x1f, PT ;  /* 0x0000001f8000780c */ /* 0x000fe40003f04070 */
        /* <DEDUP_REMOVED lines=28> */
[----:B------:R-:W-:-:S03]  /*3300*/  FFMA.FTZ R176, R144, R173, R177 ;  /* 0x000000ad90b07223 */ /* 0x000fc600000100b1 */
[----:B------:R1:W-:Y:S01]  /*3310*/  STS.64 [R128.X8+0xa90], R4 ;  /* 0x000a900480007388 */ /* 0x0003e20000008a00 */
[----:B------:R-:W-:-:S04]  /*3320*/  FFMA.FTZ R177, R145, R176, R180 ;  /* 0x000000b091b17223 */ /* 0x000fc800000100b4 */
[----:B------:R-:W-:-:S04]  /*3330*/  FFMA.FTZ R180, R146, R177, R179 ;  /* 0x000000b192b47223 */ /* 0x000fc800000100b3 */
[----:B------:R-:W-:-:S04]  /*3340*/  FFMA.FTZ R179, R147, R180, R182 ;  /* 0x000000b493b37223 */ /* 0x000fc800000100b6 */
[----:B------:R-:W-:-:S04]  /*3350*/  FFMA.FTZ R182, R148, R179, R181 ;  /* 0x000000b394b67223 */ /* 0x000fc800000100b5 */
[----:B------:R-:W-:Y:S01]  /*3360*/  FFMA.FTZ R183, R152, R182, R183 ;  /* 0x000000b698b77223 */ /* 0x000fe200000100b7 */
[----:B------:R-:W-:Y:S06]  /*3370*/  BAR.SYNC.DEFER_BLOCKING 0x0 ;  /* 0x0000000000007b1d */ /* 0x000fec0000010000 */
[----:B------:R-:W-:Y:S05]  /*3380*/  @P0 BRA `(.L_x_2406) ;  /* 0x0000030000000947 */ /* 0x000fea0003800000 */
[----:B-12---:R-:W0:Y:S01]  /*3390*/  LDS.128 R4, [R128.X16+0xa90] ;  /* 0x000a900080047984 */ /* 0x006e22000000cc00 */
        /* <DEDUP_REMOVED lines=9> */
[----:B------:R0:W1:Y:S02]  /*3430*/  SHFL.DOWN PT, R181, R6, 0x1, 0x1f ;  /* 0x08201f0006b57f89 */ /* 0x00006400000e0000 */
.L_x_2426:
[----:B------:R-:W-:Y:S05]  /*3440*/  BRA.DIV ~URZ, `(.L_x_2408) ;  /* 0x000034b27f007947 */ /* 0x000fea000b800000 */
[----:B------:R-:W2:Y:S04]  /*3450*/  SHFL.DOWN PT, R4, R7, 0x1, 0x1f ;  /* 0x08201f0007047f89 */ /* 0x000ea800000e0000 */
[----:B------:R-:W-:Y:S04]  /*3460*/  SHFL.IDX PT, R187, R12, RZ, 0x1f ;  /* 0x00001fff0cbb7589 */ /* 0x000fe800000e0000 */
[----:B------:R-:W-:Y:S01]  /*3470*/  SHFL.IDX PT, R189, R13, RZ, 0x1f ;  /* 0x00001fff0dbd7589 */ /* 0x000fe200000e0000 */
[----:B--2---:R-:W-:-:S02]  /*3480*/  @P4 FFMA.FTZ R7, R6, R4, R7 ;  /* 0x0000000406074223 */ /* 0x004fc40000010007 */
        /* <DEDUP_REMOVED lines=21> */
.L_x_2427:
[----:B------:R-:W5:Y:S01]  /*35e0*/  LDS.64 R4, [R128.X16+0xa98] ;  /* 0x000a980080047984 */ /* 0x000f62000000ca00 */
[----:B------:R-:W-:Y:S01]  /*35f0*/  ISETP.NE.AND P0, PT, R128, 0x1f, PT ;  /* 0x0000001f8000780c */ /* 0x000fe20003f05270 */
[----:B0-----:R-:W-:Y:S01]  /*3600*/  IMAD.MOV.U32 R7, RZ, RZ, R189 ;  /* 0x000000ffff077224 */ /* 0x001fe200078e00bd */
[----:B------:R-:W-:Y:S01]  /*3610*/  MOV R6, R187 ;  /* 0x000000bb00067202 */ /* 0x000fe20000000f00 */
[----:B-1-3--:R-:W-:-:S02]  /*3620*/  FFMA.FTZ R13, R13, R181, R186 ;  /* 0x000000b50d0d7223 */ /* 0x00afc400000100ba */
[----:B------:R-:W-:-:S08]  /*3630*/  FMUL.FTZ R12, R12, R181 ;  /* 0x000000b50c0c7220 */ /* 0x000fd00000410000 */
[-C--:B--2-4-:R-:W-:Y:S02]  /*3640*/  @P0 FFMA.FTZ R7, R7, R185.reuse, R188 ;  /* 0x000000b907070223 */ /* 0x094fe400000100bc */
[----:B------:R-:W-:Y:S02]  /*3650*/  @P0 FMUL.FTZ R6, R6, R185 ;  /* 0x000000b906060220 */ /* 0x000fe40000410000 */
[C---:B-----5:R-:W-:Y:S02]  /*3660*/  FFMA.FTZ R5, R4.reuse, R7, R5 ;  /* 0x0000000704057223 */ /* 0x060fe40000010005 */
[----:B------:R-:W-:-:S05]  /*3670*/  FMUL.FTZ R4, R4, R6 ;  /* 0x0000000604047220 */ /* 0x000fca0000410000 */
[----:B------:R0:W-:Y:S02]  /*3680*/  STS.128 [R128.X16+0xa90], R4 ;  /* 0x000a900480007388 */ /* 0x0001e4000000cc00 */
.L_x_2406:
[----:B-12---:R-:W-:Y:S05]  /*3690*/  BSYNC B0 ;  /* 0x0000000000007941 */ /* 0x006fea0003800000 */
.L_x_2405:
[----:B------:R-:W-:Y:S01]  /*36a0*/  WARPSYNC 0xffffffff ;  /* 0xffffffff00007948 */ /* 0x000fe20003800000 */
[----:B------:R-:W-:Y:S01]  /*36b0*/  BAR.SYNC.DEFER_BLOCKING 0x0 ;  /* 0x0000000000007b1d */ /* 0x000fe20000010000 */
[----:B0-----:R-:W-:Y:S01]  /*36c0*/  FFMA.FTZ R5, R83, R170, RZ ;  /* 0x000000aa53057223 */ /* 0x001fe200000100ff */
[C---:B------:R-:W-:Y:S01]  /*36d0*/  ISETP.GT.AND P0, PT, R127.reuse, 0x1e, PT ;  /* 0x0000001e7f00780c */ /* 0x040fe20003f04270 */
[----:B------:R-:W-:Y:S01]  /*36e0*/  HADD2.F32 R6, -RZ, R184.H0_H0 ;  /* 0x200000b8ff067230 */ /* 0x000fe20000004100 */
[C---:B------:R-:W-:Y:S01]  /*36f0*/  ISETP.GT.AND P1, PT, R127.reuse, 0x1d, PT ;  /* 0x0000001d7f00780c */ /* 0x040fe20003f24270 */
[----:B------:R-:W-:Y:S01]  /*3700*/  FFMA.FTZ R5, R82, R165, R5 ;  /* 0x000000a552057223 */ /* 0x000fe20000010005 */
[----:B------:R-:W-:Y:S01]  /*3710*/  HADD2.F32 R190, -RZ, R91.H0_H0 ;  /* 0x2000005bffbe7230 */ /* 0x000fe20000004100 */
[----:B------:R-:W-:Y:S01]  /*3720*/  ISETP.GT.AND P2, PT, R127, 0x1b, PT ;  /* 0x0000001b7f00780c */ /* 0x000fe20003f44270 */
[----:B------:R-:W-:Y:S01]  /*3730*/  HADD2.F32 R192, -RZ, R90.H0_H0 ;  /* 0x2000005affc07230 */ /* 0x000fe20000004100 */
[----:B------:R-:W-:Y:S01]  /*3740*/  FFMA.FTZ R5, R81, R160, R5 ;  /* 0x000000a051057223 */ /* 0x000fe20000010005 */
[----:B------:R-:W-:Y:S01]  /*3750*/  HADD2.F32 R194, -RZ, R89.H0_H0 ;  /* 0x20000059ffc27230 */ /* 0x000fe20000004100 */
[----:B------:R-:W-:Y:S01]  /*3760*/  FFMA.FTZ R185, -R25, R190, R174 ;  /* 0x000000be19b97223 */ /* 0x000fe200000101ae */
        /* <DEDUP_REMOVED lines=10> */
[----:B------:R-:W-:Y:S01]  /*3810*/  ISETP.NE.AND P3, PT, R128, RZ, PT ;  /* 0x000000ff8000720c */ /* 0x000fe20003f65270 */
[----:B------:R-:W-:Y:S01]  /*3820*/  FFMA.FTZ R191, -R19, R199, R182 ;  /* 0x000000c713bf7223 */ /* 0x000fe200000101b6 */
[----:B------:R-:W0:Y:S01]  /*3830*/  LDS R4, [R128.X8+0xa94] ;  /* 0x000a940080047984 */ /* 0x000e220000008800 */
[----:B------:R-:W-:Y:S01]  /*3840*/  FFMA.FTZ R5, R77, R166, R5 ;  /* 0x000000a64d057223 */ /* 0x000fe20000010005 */
[----:B------:R-:W-:Y:S03]  /*3850*/  BSSY B0, `(.L_x_2409) ;  /* 0x00000c4000007945 */ /* 0x000fe60003800000 */
[----:B------:R-:W-:-:S04]  /*3860*/  FFMA.FTZ R5, R76, R167, R5 ;  /* 0x000000a74c057223 */ /* 0x000fc80000010005 */
[----:B------:R-:W-:Y:S02]  /*3870*/  FFMA.FTZ R5, R75, R174, R5 ;  /* 0x000000ae4b057223 */ /* 0x000fe40000010005 */
[----:B------:R-:W-:Y:S02]  /*3880*/  @!P3 STS.64 [R35.X8+0x1590], R12 ;  /* 0x0015900c2300b388 */ /* 0x000fe40000008a00 */
[----:B------:R-:W-:-:S04]  /*3890*/  FFMA.FTZ R5, R74, R173, R5 ;  /* 0x000000ad4a057223 */ /* 0x000fc80000010005 */
[----:B------:R-:W-:Y:S02]  /*38a0*/  FFMA.FTZ R5, R73, R176, R5 ;  /* 0x000000b049057223 */ /* 0x000fe40000010005 */
[----:B------:R-:W-:Y:S02]  /*38b0*/  FFMA.FTZ R176, -R22, R196, R177 ;  /* 0x000000c416b07223 */ /* 0x000fe400000101b1 */
[----:B------:R-:W-:-:S04]  /*38c0*/  FFMA.FTZ R5, R72, R177, R5 ;  /* 0x000000b148057223 */ /* 0x000fc80000010005 */
[----:B------:R-:W-:Y:S02]  /*38d0*/  FFMA.FTZ R5, R71, R180, R5 ;  /* 0x000000b447057223 */ /* 0x000fe40000010005 */
[----:B------:R-:W-:Y:S02]  /*38e0*/  FFMA.FTZ R180, -R20, R198, R179 ;  /* 0x000000c614b47223 */ /* 0x000fe400000101b3 */
[----:B------:R-:W-:-:S04]  /*38f0*/  FFMA.FTZ R5, R70, R179, R5 ;  /* 0x000000b346057223 */ /* 0x000fc80000010005 */
[----:B------:R-:W-:-:S04]  /*3900*/  FFMA.FTZ R5, R69, R182, R5 ;  /* 0x000000b645057223 */ /* 0x000fc80000010005 */
[----:B------:R-:W-:Y:S02]  /*3910*/  FFMA.FTZ R5, R68, R183, R5 ;  /* 0x000000b744057223 */ /* 0x000fe40000010005 */
[----:B0-----:R-:W-:-:S03]  /*3920*/  FFMA.FTZ R159, R4, R159, R178 ;  /* 0x0000009f049f7223 */ /* 0x001fc600000100b2 */
[----:B------:R-:W0:Y:S01]  /*3930*/  SHFL.DOWN PT, R4, R5, 0x1, 0x1f ;  /* 0x08201f0005047f89 */ /* 0x000e2200000e0000 */
[----:B------:R-:W-:-:S04]  /*3940*/  FFMA.FTZ R152, R152, R159, R175 ;  /* 0x0000009f98987223 */ /* 0x000fc800000100af */
[-C--:B------:R-:W-:Y:S02]  /*3950*/  FFMA.FTZ R171, R148, R152.reuse, R171 ;  /* 0x0000009894ab7223 */ /* 0x080fe400000100ab */
[----:B------:R-:W-:Y:S02]  /*3960*/  FMUL.FTZ R182, R19, R152 ;  /* 0x0000009813b67220 */ /* 0x000fe40000410000 */
[----:B------:R-:W-:Y:S02]  /*3970*/  FFMA.FTZ R147, R147, R171, R172 ;  /* 0x000000ab93937223 */ /* 0x000fe400000100ac */
[----:B------:R-:W-:Y:S02]  /*3980*/  FFMA.FTZ R172, -R24, R192, R173 ;  /* 0x000000c018ac7223 */ /* 0x000fe400000101ad */
[-C--:B------:R-:W-:Y:S02]  /*3990*/  FFMA.FTZ R169, R146, R147.reuse, R169 ;  /* 0x0000009392a97223 */ /* 0x080fe400000100a9 */
[----:B------:R-:W-:-:S02]  /*39a0*/  FMUL.FTZ R178, R21, R147 ;  /* 0x0000009315b27220 */ /* 0x000fc40000410000 */
[-C--:B------:R-:W-:Y:S02]  /*39b0*/  FFMA.FTZ R145, R145, R169.reuse, R168 ;  /* 0x000000a991917223 */ /* 0x080fe400000100a8 */
[----:B------:R-:W-:Y:S02]  /*39c0*/  FMUL.FTZ R177, R22, R169 ;  /* 0x000000a916b17220 */ /* 0x000fe40000410000 */
[----:B------:R-:W-:Y:S01]  /*39d0*/  FFMA.FTZ R163, R144, R145, R163 ;  /* 0x0000009190a37223 */ /* 0x000fe200000100a3 */
[----:B------:R-:W-:Y:S01]  /*39e0*/  HADD2.F32 R144, -RZ, R96.H0_H0 ;  /* 0x20000060ff907230 */ /* 0x000fe20000004100 */
[----:B0-----:R-:W-:Y:S02]  /*39f0*/  @!P0 FADD.FTZ R5, R5, R4 ;  /* 0x0000000405058221 */ /* 0x001fe40000010000 */
[----:B------:R-:W-:Y:S01]  /*3a00*/  FFMA.FTZ R143, R143, R163, R164 ;  /* 0x000000a38f8f7223 */ /* 0x000fe200000100a4 */
[----:B------:R-:W-:Y:S01]  /*3a10*/  HADD2.F32 R164, -RZ, R92.H0_H0 ;  /* 0x2000005cffa47230 */ /* 0x000fe20000004100 */
[----:B------:R-:W-:Y:S01]  /*3a20*/  FFMA.FTZ R148, -R30, R144, R161 ;  /* 0x000000901e947223 */ /* 0x000fe200000101a1 */
[----:B------:R-:W0:Y:S01]  /*3a30*/  SHFL.DOWN PT, R186, R5, 0x2, 0x1f ;  /* 0x08401f0005ba7f89 */ /* 0x000e2200000e0000 */
[----:B------:R-:W-:-:S02]  /*3a40*/  FFMA.FTZ R157, R142, R143, R157 ;  /* 0x0000008f8e9d7223 */ /* 0x000fc4000001009d */
[----:B------:R-:W-:Y:S02]  /*3a50*/  FMUL.FTZ R173, R24, R163 ;  /* 0x000000a318ad7220 */ /* 0x000fe40000410000 */
[----:B------:R-:W-:Y:S01]  /*3a60*/  FFMA.FTZ R158, R141, R157, R158 ;  /* 0x0000009d8d9e7223 */ /* 0x000fe2000001009e */
[----:B------:R-:W-:Y:S01]  /*3a70*/  HADD2.F32 R141, -RZ, R97.H0_H0 ;  /* 0x20000061ff8d7230 */ /* 0x000fe20000004100 */
[----:B------:R-:W-:Y:S02]  /*3a80*/  FMUL.FTZ R174, R23, R145 ;  /* 0x0000009117ae7220 */ /* 0x000fe40000410000 */
[----:B------:R-:W-:Y:S01]  /*3a90*/  FFMA.FTZ R155, R140, R158, R155 ;  /* 0x0000009e8c9b7223 */ /* 0x000fe2000001009b */
[----:B------:R-:W-:Y:S01]  /*3aa0*/  HADD2.F32 R140, -RZ, R98.H0_H0 ;  /* 0x20000062ff8c7230 */ /* 0x000fe20000004100 */
[----:B------:R-:W-:Y:S02]  /*3ab0*/  FFMA.FTZ R160, -R31, R141, R160 ;  /* 0x0000008d1fa07223 */ /* 0x000fe400000101a0 */
[----:B------:R-:W-:-:S02]  /*3ac0*/  FFMA.FTZ R156, R139, R155, R156 ;  /* 0x0000009b8b9c7223 */ /* 0x000fc4000001009c */
[----:B------:R-:W-:Y:S02]  /*3ad0*/  FFMA.FTZ R139, -R33, R6, R170 ;  /* 0x00000006218b7223 */ /* 0x000fe400000101aa */
[----:B------:R-:W-:Y:S02]  /*3ae0*/  FFMA.FTZ R17, R17, R156, R154 ;  /* 0x0000009c11117223 */ /* 0x000fe4000001009a */
[----:B------:R-:W-:Y:S01]  /*3af0*/  FFMA.FTZ R142, -R32, R140, R165 ;  /* 0x0000008c208e7223 */ /* 0x000fe200000101a5 */
[----:B------:R-:W-:Y:S01]  /*3b00*/  HADD2.F32 R165, -RZ, R95.H0_H0 ;  /* 0x2000005fffa57230 */ /* 0x000fe20000004100 */
[-C--:B------:R-:W-:Y:S02]  /*3b10*/  FFMA.FTZ R16, R16, R17.reuse, R153 ;  /* 0x0000001110107223 */ /* 0x080fe40000010099 */
[----:B------:R-:W-:Y:S02]  /*3b20*/  FMUL.FTZ R153, R30, R17 ;  /* 0x000000111e997220 */ /* 0x000fe40000410000 */
[----:B------:R-:W-:-:S02]  /*3b30*/  FFMA.FTZ R15, R15, R16, R150 ;  /* 0x000000100f0f7223 */ /* 0x000fc40000010096 */
[----:B------:R-:W-:Y:S02]  /*3b40*/  FMUL.FTZ R146, R31, R16 ;  /* 0x000000101f927220 */ /* 0x000fe40000410000 */
[-C--:B------:R-:W-:Y:S02]  /*3b50*/  FFMA.FTZ R151, R14, R15.reuse, R151 ;  /* 0x0000000f0e977223 */ /* 0x080fe40000010097 */
[----:B------:R-:W-:Y:S02]  /*3b60*/  FMUL.FTZ R7, R32, R15 ;  /* 0x0000000f20077220 */ /* 0x000fe40000410000 */
[----:B------:R-:W-:Y:S02]  /*3b70*/  FMUL.FTZ R14, R33, R151 ;  /* 0x00000097210e7220 */ /* 0x000fe40000410000 */
[----:B------:R-:W-:Y:S02]  /*3b80*/  FFMA.FTZ R161, -R29, R165, R162 ;  /* 0x000000a51da17223 */ /* 0x000fe400000101a2 */
[----:B------:R-:W-:-:S02]  /*3b90*/  FFMA.FTZ R4, R14, R139, RZ ;  /* 0x0000008b0e047223 */ /* 0x000fc400000100ff */
[----:B------:R-:W-:Y:S02]  /*3ba0*/  FMUL.FTZ R150, R29, R156 ;  /* 0x0000009c1d967220 */ /* 0x000fe40000410000 */
[----:B------:R-:W-:Y:S01]  /*3bb0*/  FFMA.FTZ R175, R7, R142, R4 ;  /* 0x0000008e07af7223 */ /* 0x000fe20000010004 */
[----:B------:R-:W-:Y:S01]  /*3bc0*/  HADD2.F32 R4, -RZ, R94.H0_H0 ;  /* 0x2000005eff047230 */ /* 0x000fe20000004100 */
[----:B------:R-:W-:Y:S02]  /*3bd0*/  FMUL.FTZ R170, R25, R143 ;  /* 0x0000008f19aa7220 */ /* 0x000fe40000410000 */
[----:B------:R-:W-:Y:S01]  /*3be0*/  FFMA.FTZ R154, R146, R160, R175 ;  /* 0x000000a0929a7223 */ /* 0x000fe200000100af */
[----:B------:R-:W-:Y:S01]  /*3bf0*/  HADD2.F32 R175, -RZ, R93.H0_H0 ;  /* 0x2000005dffaf7230 */ /* 0x000fe20000004100 */
[----:B------:R-:W-:Y:S02]  /*3c00*/  FMUL.FTZ R179, R20, R171 ;  /* 0x000000ab14b37220 */ /* 0x000fe40000410000 */
[----:B------:R-:W-:-:S02]  /*3c10*/  FFMA.FTZ R162, R153, R148, R154 ;  /* 0x0000009499a27223 */ /* 0x000fc4000001009a */
[C---:B------:R-:W-:Y:S02]  /*3c20*/  FFMA.FTZ R154, -R28.reuse, R4, R149 ;  /* 0x000000041c9a7223 */ /* 0x040fe40000010195 */
[----:B------:R-:W-:Y:S02]  /*3c30*/  FMUL.FTZ R149, R28, R155 ;  /* 0x0000009b1c957220 */ /* 0x000fe40000410000 */
[----:B------:R-:W-:Y:S02]  /*3c40*/  FFMA.FTZ R168, R150, R161, R162 ;  /* 0x000000a196a87223 */ /* 0x000fe400000100a2 */
[C---:B------:R-:W-:Y:S02]  /*3c50*/  FFMA.FTZ R181, -R27.reuse, R175, R166 ;  /* 0x000000af1bb57223 */ /* 0x040fe400000101a6 */
[----:B------:R-:W-:Y:S02]  /*3c60*/  FMUL.FTZ R162, R27, R158 ;  /* 0x0000009e1ba27220 */ /* 0x000fe40000410000 */
[----:B------:R-:W-:-:S02]  /*3c70*/  FFMA.FTZ R168, R149, R154, R168 ;  /* 0x0000009a95a87223 */ /* 0x000fc400000100a8 */
[C---:B------:R-:W-:Y:S02]  /*3c80*/  FFMA.FTZ R166, -R26.reuse, R164, R167 ;  /* 0x000000a41aa67223 */ /* 0x040fe400000101a7 */
[----:B------:R-:W-:Y:S02]  /*3c90*/  FMUL.FTZ R167, R26, R157 ;  /* 0x0000009d1aa77220 */ /* 0x000fe40000410000 */
[----:B------:R-:W-:Y:S02]  /*3ca0*/  FFMA.FTZ R168, R162, R181, R168 ;  /* 0x000000b5a2a87223 */ /* 0x000fe400000100a8 */
[----:B0-----:R-:W-:Y:S02]  /*3cb0*/  @!P1 FADD.FTZ R5, R5, R186 ;  /* 0x000000ba05059221 */ /* 0x001fe40000010000 */
[----:B------:R-:W-:Y:S02]  /*3cc0*/  FFMA.FTZ R168, R167, R166, R168 ;  /* 0x000000a6a7a87223 */ /* 0x000fe400000100a8 */
[----:B------:R-:W-:-:S02]  /*3cd0*/  FFMA.FTZ R186, -R18, R200, R183 ;  /* 0x000000c812ba7223 */ /* 0x000fc400000101b7 */
[----:B------:R-:W-:Y:S02]  /*3ce0*/  FFMA.FTZ R168, R170, R185, R168 ;  /* 0x000000b9aaa87223 */ /* 0x000fe400000100a8 */
[----:B------:R-:W-:Y:S02]  /*3cf0*/  FMUL.FTZ R183, R18, R159 ;  /* 0x0000009f12b77220 */ /* 0x000fe40000410000 */
[----:B------:R-:W-:Y:S02]  /*3d00*/  FFMA.FTZ R168, R173, R172, R168 ;  /* 0x000000acada87223 */ /* 0x000fe400000100a8 */
[----:B------:R-:W-:Y:S02]  /*3d10*/  FADD.FTZ R36, R183, R36 ;  /* 0x00000024b7247221 */ /* 0x000fe40000010000 */
        /* <DEDUP_REMOVED lines=11> */
[----:B------:R-:W0:Y:S01]  /*3dd0*/  SHFL.DOWN PT, R168, R5, 0x4, 0x1f ;  /* 0x08801f0005a87f89 */ /* 0x000e2200000e0000 */
[----:B------:R-:W-:Y:S02]  /*3de0*/  FFMA.FTZ R147, R197, R147, R12 ;  /* 0x00000093c5937223 */ /* 0x000fe4000001000c */
[----:B------:R-:W-:Y:S01]  /*3df0*/  FMUL.FTZ R172, R172, R13 ;  /* 0x0000000dacac7220 */ /* 0x000fe20000410000 */
[----:B------:R-:W1:Y:S01]  /*3e00*/  SHFL.DOWN PT, R193, R188, 0x1, 0x1f ;  /* 0x08201f00bcc17f89 */ /* 0x000e6200000e0000 */
[----:B------:R-:W-:-:S02]  /*3e10*/  FMUL.FTZ R13, R138, R157 ;  /* 0x0000009d8a0d7220 */ /* 0x000fc40000410000 */
[----:B------:R-:W-:Y:S02]  /*3e20*/  FMUL.FTZ R12, R138, R145 ;  /* 0x000000918a0c7220 */ /* 0x000fe40000410000 */
[----:B------:R-:W-:Y:S02]  /*3e30*/  FADD.FTZ R64, R147, R64 ;  /* 0x0000004093407221 */ /* 0x000fe40000010000 */
[----:B------:R-:W-:Y:S02]  /*3e40*/  FMUL.FTZ R13, R166, R13 ;  /* 0x0000000da60d7220 */ /* 0x000fe40000410000 */
[----:B------:R-:W-:Y:S02]  /*3e50*/  FMUL.FTZ R12, R187, R12 ;  /* 0x0000000cbb0c7220 */ /* 0x000fe40000410000 */
[----:B------:R-:W-:Y:S02]  /*3e60*/  FFMA.FTZ R164, R164, R157, R13 ;  /* 0x0000009da4a47223 */ /* 0x000fe4000001000d */
[----:B------:R-:W-:-:S02]  /*3e70*/  FFMA.FTZ R145, R194, R145, R12 ;  /* 0x00000091c2917223 */ /* 0x000fc4000001000c */
[C---:B------:R-:W-:Y:S02]  /*3e80*/  FMUL.FTZ R13, R138.reuse, R155 ;  /* 0x0000009b8a0d7220 */ /* 0x040fe40000410000 */
[----:B------:R-:W-:Y:S02]  /*3e90*/  FMUL.FTZ R12, R138, R143 ;  /* 0x0000008f8a0c7220 */ /* 0x000fe40000410000 */
[----:B------:R-:W-:Y:S02]  /*3ea0*/  FMUL.FTZ R13, R154, R13 ;  /* 0x0000000d9a0d7220 */ /* 0x000fe40000410000 */
[----:B0-----:R-:W-:Y:S02]  /*3eb0*/  @!P2 FADD.FTZ R5, R5, R168 ;  /* 0x000000a80505a221 */ /* 0x001fe40000010000 */
[----:B------:R-:W-:Y:S02]  /*3ec0*/  FMUL.FTZ R12, R185, R12 ;  /* 0x0000000cb90c7220 */ /* 0x000fe40000410000 */
[----:B-1----:R-:W-:Y:S01]  /*3ed0*/  @!P0 FADD.FTZ R188, R188, R193 ;  /* 0x000000c1bcbc8221 */ /* 0x002fe20000010000 */
[----:B------:R-:W0:Y:S01]  /*3ee0*/  SHFL.DOWN PT, R168, R5, 0x8, 0x1f ;  /* 0x09001f0005a87f89 */ /* 0x000e2200000e0000 */
[----:B------:R-:W-:Y:S01]  /*3ef0*/  ISETP.GT.AND P0, PT, R127, 0x17, PT ;  /* 0x000000177f00780c */ /* 0x000fe20003f04270 */
[----:B------:R-:W-:-:S02]  /*3f00*/  FFMA.FTZ R143, R190, R143, R12 ;  /* 0x0000008fbe8f7223 */ /* 0x000fc4000001000c */
[----:B------:R-:W1:Y:S01]  /*3f10*/  SHFL.DOWN PT, R193, R188, 0x2, 0x1f ;  /* 0x08401f00bcc17f89 */ /* 0x000e6200000e0000 */
[----:B------:R-:W-:Y:S02]  /*3f20*/  FMUL.FTZ R12, R138, R158 ;  /* 0x0000009e8a0c7220 */ /* 0x000fe40000410000 */
[----:B------:R-:W-:Y:S02]  /*3f30*/  FFMA.FTZ R176, R196, R169, R176 ;  /* 0x000000a9c4b07223 */ /* 0x000fe400000100b0 */
[----:B------:R-:W-:Y:S02]  /*3f40*/  FMUL.FTZ R12, R181, R12 ;  /* 0x0000000cb50c7220 */ /* 0x000fe40000410000 */
[----:B------:R-:W-:Y:S02]  /*3f50*/  FFMA.FTZ R172, R192, R163, R172 ;  /* 0x000000a3c0ac7223 */ /* 0x000fe400000100ac */
[----:B------:R-:W-:Y:S02]  /*3f60*/  FFMA.FTZ R175, R175, R158, R12 ;  /* 0x0000009eafaf7223 */ /* 0x000fe4000001000c */
[----:B------:R-:W-:-:S02]  /*3f70*/  FMUL.FTZ R12, R138, R156 ;  /* 0x0000009c8a0c7220 */ /* 0x000fc40000410000 */
[----:B------:R-:W-:Y:S02]  /*3f80*/  FADD.FTZ R37, R182, R37 ;  /* 0x00000025b6257221 */ /* 0x000fe40000010000 */
[----:B------:R-:W-:Y:S02]  /*3f90*/  FMUL.FTZ R12, R161, R12 ;  /* 0x0000000ca10c7220 */ /* 0x000fe40000410000 */
[----:B------:R-:W-:Y:S02]  /*3fa0*/  FADD.FTZ R38, R179, R38 ;  /* 0x00000026b3267221 */ /* 0x000fe40000010000 */
[----:B------:R-:W-:Y:S02]  /*3fb0*/  FFMA.FTZ R165, R165, R156, R12 ;  /* 0x0000009ca5a57223 */ /* 0x000fe4000001000c */
        /* <DEDUP_REMOVED lines=8> */
[----:B------:R-:W-:Y:S02]  /*4040*/  FMUL.FTZ R186, R186, R193 ;  /* 0x000000c1baba7220 */ /* 0x000fe40000410000 */
[----:B------:R-:W-:-:S02]  /*4050*/  FADD.FTZ R41, R174, R41 ;  /* 0x00000029ae297221 */ /* 0x000fc40000010000 */
[----:B------:R-:W-:Y:S02]  /*4060*/  FFMA.FTZ R186, R200, R159, R186 ;  /* 0x0000009fc8ba7223 */ /* 0x000fe400000100ba */
[----:B------:R-:W-:Y:S02]  /*4070*/  FMUL.FTZ R159, R138, R171 ;  /* 0x000000ab8a9f7220 */ /* 0x000fe40000410000 */
[----:B------:R-:W-:Y:S02]  /*4080*/  FADD.FTZ R67, R186, R67 ;  /* 0x00000043ba437221 */ /* 0x000fe40000010000 */
[----:B------:R-:W-:Y:S02]  /*4090*/  FMUL.FTZ R180, R180, R159 ;  /* 0x0000009fb4b47220 */ /* 0x000fe40000410000 */
[----:B------:R-:W-:Y:S02]  /*40a0*/  FADD.FTZ R42, R173, R42 ;  /* 0x0000002aad2a7221 */ /* 0x000fe40000010000 */
[----:B------:R-:W-:-:S02]  /*40b0*/  FFMA.FTZ R180, R198, R171, R180 ;  /* 0x000000abc6b47223 */ /* 0x000fc400000100b4 */
[----:B------:R-:W-:Y:S02]  /*40c0*/  FADD.FTZ R63, R176, R63 ;  /* 0x0000003fb03f7221 */ /* 0x000fe40000010000 */
[----:B0-----:R-:W-:Y:S02]  /*40d0*/  @!P1 FADD.FTZ R5, R5, R168 ;  /* 0x000000a805059221 */ /* 0x001fe40000010000 */
[----:B------:R-:W-:Y:S02]  /*40e0*/  FMUL.FTZ R168, R138, R152 ;  /* 0x000000988aa87220 */ /* 0x000fe40000410000 */
[----:B-1----:R-:W-:Y:S02]  /*40f0*/  @!P2 FADD.FTZ R188, R188, R195 ;  /* 0x000000c3bcbca221 */ /* 0x002fe40000010000 */
[----:B------:R-:W-:Y:S02]  /*4100*/  FMUL.FTZ R191, R191, R168 ;  /* 0x000000a8bfbf7220 */ /* 0x000fe40000410000 */
[----:B------:R-:W-:Y:S01]  /*4110*/  FADD.FTZ R65, R180, R65 ;  /* 0x00000041b4417221 */ /* 0x000fe20000010000 */
[----:B------:R-:W0:Y:S01]  /*4120*/  SHFL.DOWN PT, R183, R188, 0x8, 0x1f ;  /* 0x09001f00bcb77f89 */ /* 0x000e2200000e0000 */
[----:B------:R-:W-:-:S02]  /*4130*/  FFMA.FTZ R191, R199, R152, R191 ;  /* 0x00000098c7bf7223 */ /* 0x000fc400000100bf */
[----:B------:R-:W-:Y:S02]  /*4140*/  FFMA.FTZ R152, R4, R155, R13 ;  /* 0x0000009b04987223 */ /* 0x000fe4000001000d */
[----:B------:R-:W-:Y:S02]  /*4150*/  FMUL.FTZ R13, R138, R17 ;  /* 0x000000118a0d7220 */ /* 0x000fe40000410000 */
[----:B------:R-:W-:Y:S02]  /*4160*/  FADD.FTZ R66, R191, R66 ;  /* 0x00000042bf427221 */ /* 0x000fe40000010000 */
[----:B------:R-:W-:Y:S02]  /*4170*/  FMUL.FTZ R148, R148, R13 ;  /* 0x0000000d94947220 */ /* 0x000fe40000410000 */
[----:B------:R-:W-:Y:S02]  /*4180*/  FMUL.FTZ R13, R138, R16 ;  /* 0x000000108a0d7220 */ /* 0x000fe40000410000 */
[----:B------:R-:W-:-:S02]  /*4190*/  FFMA.FTZ R148, R144, R17, R148 ;  /* 0x0000001190947223 */ /* 0x000fc40000010094 */
[----:B------:R-:W-:Y:S02]  /*41a0*/  FMUL.FTZ R160, R160, R13 ;  /* 0x0000000da0a07220 */ /* 0x000fe40000410000 */
[C---:B------:R-:W-:Y:S02]  /*41b0*/  FMUL.FTZ R13, R138.reuse, R15 ;  /* 0x0000000f8a0d7220 */ /* 0x040fe40000410000 */
[----:B------:R-:W-:Y:S02]  /*41c0*/  FMUL.FTZ R138, R138, R151 ;  /* 0x000000978a8a7220 */ /* 0x000fe40000410000 */
[----:B------:R-:W-:Y:S02]  /*41d0*/  FMUL.FTZ R13, R142, R13 ;  /* 0x0000000d8e0d7220 */ /* 0x000fe40000410000 */
[----:B------:R-:W-:Y:S02]  /*41e0*/  FMUL.FTZ R138, R139, R138 ;  /* 0x0000008a8b8a7220 */ /* 0x000fe40000410000 */
[----:B0-----:R-:W-:Y:S01]  /*41f0*/  @!P0 FADD.FTZ R188, R188, R183 ;  /* 0x000000b7bcbc8221 */ /* 0x001fe20000010000 */
[----:B------:R-:W-:Y:S01]  /*4200*/  ISETP.NE.AND P0, PT, R127, RZ, PT ;  /* 0x000000ff7f00720c */ /* 0x000fe20003f05270 */
[----:B------:R-:W-:-:S02]  /*4210*/  FFMA.FTZ R141, R141, R16, R160 ;  /* 0x000000108d8d7223 */ /* 0x000fc400000100a0 */
[----:B------:R-:W-:Y:S01]  /*4220*/  FFMA.FTZ R140, R140, R15, R13 ;  /* 0x0000000f8c8c7223 */ /* 0x000fe2000001000d */
[----:B------:R-:W0:Y:S01]  /*4230*/  SHFL.DOWN PT, R147, R188, 0x10, 0x1f ;  /* 0x0a001f00bc937f89 */ /* 0x000e2200000e0000 */
[----:B------:R-:W-:Y:S02]  /*4240*/  FFMA.FTZ R151, R6, R151, R138 ;  /* 0x0000009706977223 */ /* 0x000fe4000001008a */
        /* <DEDUP_REMOVED lines=26> */
[----:B------:R-:W-:Y:S01]  /*43f0*/  IMAD.SHL.U32 R14, R35, 0x4, RZ ;  /* 0x00000004230e7824 */ /* 0x000fe200078e00ff */
[----:B------:R-:W0:Y:S11]  /*4400*/  LDS.64 R6, [0x860] ;  /* 0x00086000ff067984 */ /* 0x000e360000000a00 */
[----:B------:R-:W1:Y:S04]  /*4410*/  @P0 LDS R12, [R14+0x2190] ;  /* 0x002190000e0c0984 */ /* 0x000e680000000800 */
[----:B------:R-:W2:Y:S01]  /*4420*/  @P0 LDS R13, [R14+0x1d90] ;  /* 0x001d90000e0d0984 */ /* 0x000ea20000000800 */
[----:B0-----:R-:W-:-:S02]  /*4430*/  FADD.FTZ R5, R5, R7 ;  /* 0x0000000705057221 */ /* 0x001fc40000010000 */
[----:B------:R-:W-:Y:S02]  /*4440*/  FADD.FTZ R4, R4, R6 ;  /* 0x0000000604047221 */ /* 0x000fe40000010000 */
[----:B-1----:R-:W-:Y:S02]  /*4450*/  @P0 FADD.FTZ R5, R5, R12 ;  /* 0x0000000c05050221 */ /* 0x002fe40000010000 */
[----:B--2---:R-:W-:-:S03]  /*4460*/  @P0 FADD.FTZ R4, R4, R13 ;  /* 0x0000000d04040221 */ /* 0x004fc60000010000 */
[----:B------:R0:W-:Y:S04]  /*4470*/  STS [R14+0x2190], R5 ;  /* 0x002190050e007388 */ /* 0x0001e80000000800 */
[----:B------:R0:W-:Y:S02]  /*4480*/  STS [R14+0x1d90], R4 ;  /* 0x001d90040e007388 */ /* 0x0001e40000000800 */
.L_x_2410:
[----:B0-----:R-:W-:Y:S05]  /*4490*/  BSYNC B0 ;  /* 0x0000000000007941 */ /* 0x001fea0003800000 */
.L_x_2409:
[----:B------:R-:W-:-:S04]  /*44a0*/  IADD3 R35, R35, 0x1, RZ ;  /* 0x0000000123237810 */ /* 0x000fc80007ffe0ff */
[----:B------:R-:W-:-:S13]  /*44b0*/  ISETP.GE.AND P0, PT, R35, c[0x0][0x16c], PT ;  /* 0x00005b0023007a0c */ /* 0x000fda0003f06270 */
[----:B------:R-:W-:Y:S01]  /*44c0*/  @P0 CALL.REL.NOINC `(.L_x_2395) ;  /* 0x0000001000000944 */ /* 0x000fe20003c00000 */
[----:B------:R-:W-:Y:S05]  /*44d0*/  BRA `(.L_x_2411) ;  /* 0xffffdc4000007947 */ /* 0x000fea000383ffff */
.L_x_2395:
[----:B------:R-:W-:Y:S01]  /*44e0*/  BAR.SYNC.DEFER_BLOCKING 0x0 ;  /* 0x0000000000007b1d */ /* 0x000fe20000010000 */
[----:B------:R-:W-:Y:S02]  /*44f0*/  F2FP.PACK_AB R50, R50, R51 ;  /* 0x000000333232723e */ /* 0x000fe400000000ff */
[----:B------:R-:W-:Y:S02]  /*4500*/  F2FP.PACK_AB R48, R48, R49 ;  /* 0x000000313030723e */ /* 0x000fe400000000ff */
[----:B------:R-:W-:Y:S01]  /*4510*/  F2FP.PACK_AB R46, R46, R47 ;  /* 0x0000002f2e2e723e */ /* 0x000fe200000000ff */
[----:B------:R-:W-:Y:S01]  /*4520*/  BSSY B0, `(.L_x_2412) ;  /* 0x0000057000007945 */ /* 0x000fe20003800000 */
[----:B------:R-:W-:Y:S02]  /*4530*/  PRMT R0, R50, 0x7632, R0 ;  /* 0x0000763232007816 */ /* 0x000fe40000000000 */
        /* <DEDUP_REMOVED lines=12> */
[----:B------:R-:W-:Y:S02]  /*4600*/  IADD3 R34, -R117, c[0x0][0x168], RZ ;  /* 0x00005a0075227a10 */ /* 0x000fe40007ffe1ff */
[----:B------:R-:W-:Y:S01]  /*4610*/  SHF.R.S32.HI R32, RZ, 0x1f, R116 ;  /* 0x0000001fff207819 */ /* 0x000fe20000011474 */
[----:B------:R2:W-:Y:S01]  /*4620*/  STS.U16 [R99+0xa], R5 ;  /* 0x00000a0563007388 */ /* 0x0005e20000000400 */
[----:B------:R-:W-:Y:S02]  /*4630*/  LOP3.LUT R51, R116, 0x20, RZ, 0xfc, !PT ;  /* 0x0000002074337812 */ /* 0x000fe400078efcff */
[----:B0-----:R-:W-:Y:S01]  /*4640*/  PRMT R0, R44, 0x7632, R0 ;  /* 0x000076322c007816 */ /* 0x001fe20000000000 */
[----:B------:R-:W-:Y:S01]  /*4650*/  STS.U16 [R99], R50 ;  /* 0x0000003263007388 */ /* 0x000fe20000000400 */
[----:B------:R-:W-:-:S02]  /*4660*/  LOP3.LUT R69, R116, 0x40, RZ, 0xfc, !PT ;  /* 0x0000004074457812 */ /* 0x000fc400078efcff */
[----:B-1----:R-:W-:Y:S01]  /*4670*/  PRMT R4, R40, 0x7632, R4 ;  /* 0x0000763228047816 */ /* 0x002fe20000000004 */
[----:B------:R-:W-:Y:S01]  /*4680*/  STS.U16 [R99+0x4], R48 ;  /* 0x0000043063007388 */ /* 0x000fe20000000400 */
[----:B--2---:R-:W-:-:S03]  /*4690*/  PRMT R5, R38, 0x7632, R5 ;  /* 0x0000763226057816 */ /* 0x004fc60000000005 */
[----:B------:R-:W-:Y:S04]  /*46a0*/  STS.U16 [R99+0x8], R46 ;  /* 0x0000082e63007388 */ /* 0x000fe80000000400 */
[----:B------:R-:W-:Y:S04]  /*46b0*/  STS.U16 [R99+0xc], R44 ;  /* 0x00000c2c63007388 */ /* 0x000fe80000000400 */
[----:B------:R0:W-:Y:S04]  /*46c0*/  STS.U16 [R99+0xe], R0 ;  /* 0x00000e0063007388 */ /* 0x0001e80000000400 */
[----:B------:R-:W-:Y:S04]  /*46d0*/  STS.U16 [R99+0x10], R42 ;  /* 0x0000102a63007388 */ /* 0x000fe80000000400 */
[----:B------:R1:W-:Y:S01]  /*46e0*/  STS.U16 [R99+0x12], R6 ;  /* 0x0000120663007388 */ /* 0x0003e20000000400 */
[----:B0-----:R-:W-:-:S03]  /*46f0*/  IMAD R0, R132, c[0x0][0x2d8], RZ ;  /* 0x0000b60084007a24 */ /* 0x001fc600078e02ff */
[----:B------:R-:W-:Y:S01]  /*4700*/  STS.U16 [R99+0x14], R40 ;  /* 0x0000142863007388 */ /* 0x000fe20000000400 */
[----:B------:R-:W-:-:S03]  /*4710*/  IMAD R17, R133, c[0x0][0x2dc], R0 ;  /* 0x0000b70085117a24 */ /* 0x000fc600078e0200 */
[----:B------:R-:W-:Y:S01]  /*4720*/  STS.U16 [R99+0x16], R4 ;  /* 0x0000160463007388 */ /* 0x000fe20000000400 */
[----:B------:R-:W-:Y:S02]  /*4730*/  IMAD R0, R120, -0x400, R131 ;  /* 0xfffffc0078007824 */ /* 0x000fe400078e0283 */
[----:B-1----:R-:W-:Y:S01]  /*4740*/  IMAD R6, R136, c[0x0][0x2e0], RZ ;  /* 0x0000b80088067a24 */ /* 0x002fe200078e02ff */
[----:B------:R-:W-:Y:S02]  /*4750*/  STS.U16 [R99+0x18], R38 ;  /* 0x0000182663007388 */ /* 0x000fe40000000400 */
[----:B------:R-:W-:Y:S01]  /*4760*/  SHF.R.S32.HI R12, RZ, 0x1f, R0 ;  /* 0x0000001fff0c7819 */ /* 0x000fe20000011400 */
[----:B------:R-:W-:Y:S01]  /*4770*/  IMAD R13, R137, c[0x0][0x2e4], R6 ;  /* 0x0000b900890d7a24 */ /* 0x000fe200078e0206 */
[----:B------:R0:W-:Y:S01]  /*4780*/  STS.U16 [R99+0x1a], R5 ;  /* 0x00001a0563007388 */ /* 0x0001e20000000400 */
[----:B------:R-:W-:-:S03]  /*4790*/  LEA R6, P5, R116, c[0x0][0x330], 0x1 ;  /* 0x0000cc0074067a11 */ /* 0x000fc600078a08ff */
[----:B------:R-:W-:Y:S04]  /*47a0*/  STS.U16 [R99+0x1c], R36 ;  /* 0x00001c2463007388 */ /* 0x000fe80000000400 */
[----:B------:R1:W-:Y:S01]  /*47b0*/  STS.U16 [R99+0x1e], R7 ;  /* 0x00001e0763007388 */ /* 0x0003e20000000400 */
[----:B------:R-:W-:-:S06]  /*47c0*/  NOP ;  /* 0x0000000000007918 */ /* 0x000fcc0000000000 */
[----:B------:R-:W-:Y:S01]  /*47d0*/  LDS.U16 R19, [R115] ;  /* 0x0000000073137984 */ /* 0x000fe20000000400 */
[----:B0-----:R-:W-:-:S03]  /*47e0*/  IMAD.WIDE.U32 R4, R133, c[0x0][0x2d8], RZ ;  /* 0x0000b60085047a25 */ /* 0x001fc600078e00ff */
[----:B------:R-:W-:Y:S02]  /*47f0*/  LDS.U16 R21, [R114+0x40] ;  /* 0x0000400072157984 */ /* 0x000fe40000000400 */
[----:B------:R-:W-:Y:S02]  /*4800*/  IADD3 R5, R5, R17, RZ ;  /* 0x0000001105057210 */ /* 0x000fe40007ffe0ff */
[----:B------:R-:W-:Y:S03]  /*4810*/  LDS.U16 R23, [R113+0x80] ;  /* 0x0000800071177984 */ /* 0x000fe60000000400 */
[----:B------:R-:W-:Y:S01]  /*4820*/  IMAD.WIDE.U32 R4, R137, c[0x0][0x2e0], R4 ;  /* 0x0000b80089047a25 */ /* 0x000fe200078e0004 */
[----:B------:R-:W-:Y:S04]  /*4830*/  LDS.U16 R25, [R112+0xc0] ;  /* 0x0000c00070197984 */ /* 0x000fe80000000400 */
[----:B------:R-:W-:Y:S01]  /*4840*/  LDS.U16 R27, [R111+0x100] ;  /* 0x000100006f1b7984 */ /* 0x000fe20000000400 */
[----:B-1----:R-:W-:-:S03]  /*4850*/  IADD3 R7, P1, R0, R4, RZ ;  /* 0x0000000400077210 */ /* 0x002fc60007f3e0ff */
[----:B------:R-:W-:Y:S01]  /*4860*/  LDS.U16 R29, [R110+0x140] ;  /* 0x000140006e1d7984 */ /* 0x000fe20000000400 */
[----:B------:R-:W-:Y:S02]  /*4870*/  IADD3.X R14, R12, R13, R5, P1, !PT ;  /* 0x0000000d0c0e7210 */ /* 0x000fe40000ffe405 */
[C---:B------:R-:W-:Y:S01]  /*4880*/  LEA.HI.X R5, R116.reuse, c[0x0][0x334], R32, 0x1, P5 ;  /* 0x0000cd0074057a11 */ /* 0x040fe200028f0c20 */
[----:B------:R-:W-:Y:S01]  /*4890*/  LDS.U16 R31, [R109+0x180] ;  /* 0x000180006d1f7984 */ /* 0x000fe20000000400 */
[C---:B------:R-:W-:Y:S02]  /*48a0*/  LEA R6, P6, R7.reuse, R6, 0x1 ;  /* 0x0000000607067211 */ /* 0x040fe400078c08ff */
[C---:B------:R-:W-:Y:S01]  /*48b0*/  LOP3.LUT R13, R116.reuse, 0x60, RZ, 0xfc, !PT ;  /* 0x00000060740d7812 */ /* 0x040fe200078efcff */
[----:B------:R-:W-:Y:S01]  /*48c0*/  LDS.U16 R33, [R108+0x1c0] ;  /* 0x0001c0006c217984 */ /* 0x000fe20000000400 */
[----:B------:R-:W-:Y:S02]  /*48d0*/  IADD3 R4, P5, R116, R117, RZ ;  /* 0x0000007574047210 */ /* 0x000fe40007fbe0ff */
[----:B------:R-:W-:Y:S01]  /*48e0*/  LEA.HI.X R7, R7, R5, R14, 0x1, P6 ;  /* 0x0000000507077211 */ /* 0x000fe200030f0c0e */
[----:B------:R-:W-:Y:S01]  /*48f0*/  LDS.U16 R35, [R107+0x200] ;  /* 0x000200006b237984 */ /* 0x000fe20000000400 */
        /* <DEDUP_REMOVED lines=11> */
[----:B0-----:R-:W-:-:S02]  /*49b0*/  ISETP.GE.AND P4, PT, R116, R18, PT ;  /* 0x000000127400720c */ /* 0x001fc40003f86270 */
[-C--:B------:R-:W-:Y:S02]  /*49c0*/  ISETP.GE.AND P3, PT, R51, R18.reuse, PT ;  /* 0x000000123300720c */ /* 0x080fe40003f66270 */
[-C--:B------:R-:W-:Y:S02]  /*49d0*/  ISETP.GE.AND P2, PT, R69, R18.reuse, PT ;  /* 0x000000124500720c */ /* 0x080fe40003f46270 */
[----:B------:R-:W-:-:S07]  /*49e0*/  ISETP.GE.AND P1, PT, R13, R18, PT ;  /* 0x000000120d00720c */ /* 0x000fce0003f26270 */
[----:B------:R-:W-:Y:S05]  /*49f0*/  @P4 BRA `(.L_x_2413) ;  /* 0x0000009000004947 */ /* 0x000fea0003800000 */
[----:B------:R-:W-:-:S04]  /*4a00*/  IMAD.WIDE.U32 R14, R133, c[0x0][0x2d8], R4 ;  /* 0x0000b600850e7a25 */ /* 0x000fc800078e0004 */
[----:B------:R-:W-:Y:S01]  /*4a10*/  IMAD R16, R136, c[0x0][0x2e0], RZ ;  /* 0x0000b80088107a24 */ /* 0x000fe200078e02ff */
[----:B------:R-:W-:-:S03]  /*4a20*/  IADD3 R15, R17, R15, RZ ;  /* 0x0000000f110f7210 */ /* 0x000fc60007ffe0ff */
[C---:B------:R-:W-:Y:S02]  /*4a30*/  IMAD R17, R137.reuse, c[0x0][0x2e4], R16 ;  /* 0x0000b90089117a24 */ /* 0x040fe400078e0210 */
[----:B------:R-:W-:-:S04]  /*4a40*/  IMAD.WIDE.U32 R14, R137, c[0x0][0x2e0], R14 ;  /* 0x0000b800890e7a25 */ /* 0x000fc800078e000e */
[----:B------:R-:W-:Y:S01]  /*4a50*/  IMAD.IADD R15, R15, 0x1, R17 ;  /* 0x000000010f0f7824 */ /* 0x000fe200078e0211 */
[----:B------:R-:W-:-:S04]  /*4a60*/  LEA R16, P4, R14, c[0x0][0x330], 0x1 ;  /* 0x0000cc000e107a11 */ /* 0x000fc800078808ff */
[----:B------:R-:W-:-:S05]  /*4a70*/  LEA.HI.X R17, R14, c[0x0][0x334], R15, 0x1, P4 ;  /* 0x0000cd000e117a11 */ /* 0x000fca00020f0c0f */
[----:B------:R0:W-:Y:S04]  /*4a80*/  STG.E.U16 [R16.64], R19 ;  /* 0x0000001310007986 */ /* 0x0001e8000c101504 */
.L_x_2413:
[----:B------:R-:W-:Y:S05]  /*4a90*/  BSYNC B0 ;  /* 0x0000000000007941 */ /* 0x000fea0003800000 */
.L_x_2412:
[C---:B------:R-:W-:Y:S01]  /*4aa0*/  LOP3.LUT R71, R116.reuse, 0x80, RZ, 0xfc, !PT ;  /* 0x0000008074477812 */ /* 0x040fe200078efcff */
[----:B------:R1:W-:Y:S01]  /*4ab0*/  @!P3 STG.E.U16 [R6.64+-0x7c0], R21 ;  /* 0xfff840150600b986 */ /* 0x0003e2000c101504 */
[C---:B------:R-:W-:Y:S01]  /*4ac0*/  LOP3.LUT R73, R116.reuse, 0xa0, RZ, 0xfc, !PT ;  /* 0x000000a074497812 */ /* 0x040fe200078efcff */
[----:B------:R-:W-:Y:S01]  /*4ad0*/  BSSY B0, `(.L_x_2414) ;  /* 0x00000ac000007945 */ /* 0x000fe20003800000 */
[C---:B------:R-:W-:Y:S01]  /*4ae0*/  LOP3.LUT R75, R116.reuse, 0xc0, RZ, 0xfc, !PT ;  /* 0x000000c0744b7812 */ /* 0x040fe200078efcff */
[----:B------:R-:W-:Y:S01]  /*4af0*/  @!P2 STG.E.U16 [R6.64+-0x780], R23 ;  /* 0xfff880170600a986 */ /* 0x000fe2000c101504 */
[C---:B------:R-:W-:Y:S02]  /*4b00*/  LOP3.LUT R77, R116.reuse, 0xe0, RZ, 0xfc, !PT ;  /* 0x000000e0744d7812 */ /* 0x040fe400078efcff */
[C---:B------:R-:W-:Y:S01]  /*4b10*/  LOP3.LUT R79, R116.reuse, 0x100, RZ, 0xfc, !PT ;  /* 0x00000100744f7812 */ /* 0x040fe200078efcff */
[----:B------:R-:W-:Y:S01]  /*4b20*/  @!P1 STG.E.U16 [R6.64+-0x740], R25 ;  /* 0xfff8c01906009986 */ /* 0x000fe2000c101504 */
[----:B------:R-:W-:-:S02]  /*4b30*/  LOP3.LUT R81, R116, 0x120, RZ, 0xfc, !PT ;  /* 0x0000012074517812 */ /* 0x000fc400078efcff */
[-C--:B------:R-:W-:Y:S02]  /*4b40*/  ISETP.GE.AND P1, PT, R71, R18.reuse, PT ;  /* 0x000000124700720c */ /* 0x080fe40003f26270 */
[-C--:B------:R-:W-:Y:S02]  /*4b50*/  ISETP.GE.AND P2, PT, R73, R18.reuse, PT ;  /* 0x000000124900720c */ /* 0x080fe40003f46270 */
[-C--:B------:R-:W-:Y:S02]  /*4b60*/  ISETP.GE.AND P3, PT, R75, R18.reuse, PT ;  /* 0x000000124b00720c */ /* 0x080fe40003f66270 */
[-C--:B------:R-:W-:Y:S02]  /*4b70*/  ISETP.GE.AND P4, PT, R77, R18.reuse, PT ;  /* 0x000000124d00720c */ /* 0x080fe40003f86270 */
[-C--:B------:R-:W-:Y:S02]  /*4b80*/  ISETP.GE.AND P5, PT, R79, R18.reuse, PT ;  /* 0x000000124f00720c */ /* 0x080fe40003fa6270 */
[----:B------:R-:W-:-:S02]  /*4b90*/  ISETP.GE.AND P6, PT, R81, R18, PT ;  /* 0x000000125100720c */ /* 0x000fc40003fc6270 */
[C---:B------:R-:W-:Y:S01]  /*4ba0*/  LOP3.LUT R83, R116.reuse, 0x140, RZ, 0xfc, !PT ;  /* 0x0000014074537812 */ /* 0x040fe200078efcff */
[----:B------:R-:W-:Y:S01]  /*4bb0*/  @!P1 STG.E.U16 [R6.64+-0x700], R27 ;  /* 0xfff9001b06009986 */ /* 0x000fe2000c101504 */
[C---:B------:R-:W-:Y:S02]  /*4bc0*/  LOP3.LUT R85, R116.reuse, 0x160, RZ, 0xfc, !PT ;  /* 0x0000016074557812 */ /* 0x040fe400078efcff */
[C---:B------:R-:W-:Y:S01]  /*4bd0*/  LOP3.LUT R87, R116.reuse, 0x180, RZ, 0xfc, !PT ;  /* 0x0000018074577812 */ /* 0x040fe200078efcff */
[----:B------:R-:W-:Y:S01]  /*4be0*/  @!P2 STG.E.U16 [R6.64+-0x6c0], R29 ;  /* 0xfff9401d0600a986 */ /* 0x000fe2000c101504 */
[C---:B------:R-:W-:Y:S02]  /*4bf0*/  LOP3.LUT R89, R116.reuse, 0x1a0, RZ, 0xfc, !PT ;  /* 0x000001a074597812 */ /* 0x040fe400078efcff */
[C---:B------:R-:W-:Y:S01]  /*4c00*/  LOP3.LUT R91, R116.reuse, 0x1c0, RZ, 0xfc, !PT ;  /* 0x000001c0745b7812 */ /* 0x040fe200078efcff */
[----:B------:R-:W-:Y:S01]  /*4c10*/  @!P3 STG.E.U16 [R6.64+-0x680], R31 ;  /* 0xfff9801f0600b986 */ /* 0x000fe2000c101504 */
[----:B------:R-:W-:-:S02]  /*4c20*/  LOP3.LUT R93, R116, 0x1e0, RZ, 0xfc, !PT ;  /* 0x000001e0745d7812 */ /* 0x000fc400078efcff */
[-C--:B------:R-:W-:Y:S01]  /*4c30*/  ISETP.GE.AND P1, PT, R83, R18.reuse, PT ;  /* 0x000000125300720c */ /* 0x080fe20003f26270 */
[----:B------:R-:W-:Y:S01]  /*4c40*/  @!P4 STG.E.U16 [R6.64+-0x640], R33 ;  /* 0xfff9c0210600c986 */ /* 0x000fe2000c101504 */
[-C--:B------:R-:W-:Y:S02]  /*4c50*/  ISETP.GE.AND P2, PT, R85, R18.reuse, PT ;  /* 0x000000125500720c */ /* 0x080fe40003f46270 */
[-C--:B------:R-:W-:Y:S01]  /*4c60*/  ISETP.GE.AND P3, PT, R87, R18.reuse, PT ;  /* 0x000000125700720c */ /* 0x080fe20003f66270 */
[----:B------:R-:W-:Y:S01]  /*4c70*/  @!P5 STG.E.U16 [R6.64+-0x600], R35 ;  /* 0xfffa00230600d986 */ /* 0x000fe2000c101504 */
[-C--:B------:R-:W-:Y:S02]  /*4c80*/  ISETP.GE.AND P4, PT, R89, R18.reuse, PT ;  /* 0x000000125900720c */ /* 0x080fe40003f86270 */
[-C--:B------:R-:W-:Y:S01]  /*4c90*/  ISETP.GE.AND P5, PT, R91, R18.reuse, PT ;  /* 0x000000125b00720c */ /* 0x080fe20003fa6270 */
[----:B------:R-:W-:Y:S01]  /*4ca0*/  @!P6 STG.E.U16 [R6.64+-0x5c0], R37 ;  /* 0xfffa40250600e986 */ /* 0x000fe2000c101504 */
[----:B------:R-:W-:-:S02]  /*4cb0*/  ISETP.GE.AND P6, PT, R93, R18, PT ;  /* 0x000000125d00720c */ /* 0x000fc40003fc6270 */
[----:B------:R-:W-:Y:S01]  /*4cc0*/  SHF.L.U32 R14, R128, 0x4, RZ ;  /* 0x00000004800e7819 */ /* 0x000fe200000006ff */
[----:B------:R-:W-:Y:S03]  /*4cd0*/  @!P1 STG.E.U16 [R6.64+-0x580], R39 ;  /* 0xfffa802706009986 */ /* 0x000fe6000c101504 */
[----:B------:R-:W-:Y:S01]  /*4ce0*/  LOP3.LUT R14, R14, 0xfffffe00, RZ, 0xc0, !PT ;  /* 0xfffffe000e0e7812 */ /* 0x000fe200078ec0ff */
[----:B------:R-:W-:Y:S03]  /*4cf0*/  @!P2 STG.E.U16 [R6.64+-0x540], R41 ;  /* 0xfffac0290600a986 */ /* 0x000fe6000c101504 */
[----:B------:R-:W-:Y:S01]  /*4d00*/  LEA R36, R127, R14, 0x4 ;  /* 0x0000000e7f247211 */ /* 0x000fe200078e20ff */
[----:B------:R-:W-:Y:S01]  /*4d10*/  @!P3 STG.E.U16 [R6.64+-0x500], R43 ;  /* 0xfffb002b0600b986 */ /* 0x000fe2000c101504 */
[----:B------:R-:W-:Y:S01]  /*4d20*/  FADD.FTZ R14, R52, R129 ;  /* 0x00000081340e7221 */ /* 0x000fe20000010000 */
[----:B------:R-:W-:-:S02]  /*4d30*/  F2FP.PACK_AB R52, R53, R52 ;  /* 0x000000343534723e */ /* 0x000fc400000000ff */
[----:B------:R-:W-:Y:S01]  /*4d40*/  @!P4 STG.E.U16 [R6.64+-0x4c0], R45 ;  /* 0xfffb402d0600c986 */ /* 0x000fe2000c101504 */
[C---:B------:R-:W-:Y:S02]  /*4d50*/  IADD3 R15, R36.reuse, 0x1, RZ ;  /* 0x00000001240f7810 */ /* 0x040fe40007ffe0ff */
[----:B0-----:R-:W-:Y:S01]  /*4d60*/  IADD3 R17, R36, 0x2, RZ ;  /* 0x0000000224117810 */ /* 0x001fe20007ffe0ff */
[----:B------:R-:W-:Y:S01]  /*4d70*/  @!P5 STG.E.U16 [R6.64+-0x480], R47 ;  /* 0xfffb802f0600d986 */ /* 0x000fe2000c101504 */
[-C--:B------:R-:W-:Y:S01]  /*4d80*/  LEA.HI.SX32 R16, R15, R36.reuse, 0x1b ;  /* 0x000000240f107211 */ /* 0x080fe200078fdaff */
[----:B------:R-:W-:Y:S01]  /*4d90*/  FADD.FTZ R15, R14, R53 ;  /* 0x000000350e0f7221 */ /* 0x000fe20000010000 */
[C---:B------:R-:W-:Y:S01]  /*4da0*/  IADD3 R18, R36.reuse, 0x3, RZ ;  /* 0x0000000324127810 */ /* 0x040fe20007ffe0ff */
[----:B------:R0:W-:Y:S01]  /*4db0*/  @!P6 STG.E.U16 [R6.64+-0x440], R49 ;  /* 0xfffbc0310600e986 */ /* 0x0001e2000c101504 */
[C---:B------:R-:W-:Y:S01]  /*4dc0*/  IADD3 R19, R36.reuse, 0x4, RZ ;  /* 0x0000000424137810 */ /* 0x040fe20007ffe0ff */
[----:B------:R-:W-:Y:S01]  /*4dd0*/  FADD.FTZ R14, R15, R54 ;  /* 0x000000360f0e7221 */ /* 0x000fe20000010000 */
[C---:B------:R-:W-:Y:S01]  /*4de0*/  IADD3 R20, R36.reuse, 0x5, RZ ;  /* 0x0000000524147810 */ /* 0x040fe20007ffe0ff */
[----:B------:R-:W-:Y:S01]  /*4df0*/  BAR.SYNC.DEFER_BLOCKING 0x0 ;  /* 0x0000000000007b1d */ /* 0x000fe20000010000 */
[----:B-1----:R-:W-:Y:S01]  /*4e00*/  IADD3 R21, R36, 0x6, RZ ;  /* 0x0000000624157810 */ /* 0x002fe20007ffe0ff */
[----:B------:R-:W-:Y:S01]  /*4e10*/  FADD.FTZ R15, R14, R55 ;  /* 0x000000370e0f7221 */ /* 0x000fe20000010000 */
[-C--:B------:R-:W-:Y:S01]  /*4e20*/  LEA.HI.SX32 R17, R17, R36.reuse, 0x1b ;  /* 0x0000002411117211 */ /* 0x080fe200078fdaff */
[----:B------:R-:W-:Y:S01]  /*4e30*/  IMAD.SHL.U32 R16, R16, 0x2, RZ ;  /* 0x0000000210107824 */ /* 0x000fe200078e00ff */
[----:B------:R-:W-:-:S02]  /*4e40*/  LEA.HI.SX32 R18, R18, R36, 0x1b ;  /* 0x0000002412127211 */ /* 0x000fc400078fdaff */
[----:B------:R-:W-:Y:S01]  /*4e50*/  LEA.HI.SX32 R19, R19, R36, 0x1b ;  /* 0x0000002413137211 */ /* 0x000fe200078fdaff */
[----:B0-----:R-:W-:Y:S01]  /*4e60*/  FADD.FTZ R6, R15, R56 ;  /* 0x000000380f067221 */ /* 0x001fe20000010000 */
[----:B------:R-:W-:Y:S02]  /*4e70*/  F2FP.PACK_AB R54, R55, R54 ;  /* 0x000000363736723e */ /* 0x000fe400000000ff */
[----:B------:R-:W-:Y:S01]  /*4e80*/  IADD3 R22, R36, 0x7, RZ ;  /* 0x0000000724167810 */ /* 0x000fe20007ffe0ff */
[----:B------:R-:W-:Y:S01]  /*4e90*/  IMAD.SHL.U32 R19, R19, 0x2, RZ ;  /* 0x0000000213137824 */ /* 0x000fe200078e00ff */
[----:B------:R-:W-:Y:S02]  /*4ea0*/  LEA.HI.SX32 R20, R20, R36, 0x1b ;  /* 0x0000002414147211 */ /* 0x000fe400078fdaff */
[----:B------:R-:W-:Y:S02]  /*4eb0*/  PRMT R14, R52, 0x7632, R14 ;  /* 0x00007632340e7816 */ /* 0x000fe4000000000e */
[----:B------:R-:W-:Y:S01]  /*4ec0*/  F2FP.PACK_AB R56, R57, R56 ;  /* 0x000000383938723e */ /* 0x000fe200000000ff */
[----:B------:R-:W-:Y:S01]  /*4ed0*/  FADD.FTZ R57, R6, R57 ;  /* 0x0000003906397221 */ /* 0x000fe20000010000 */
[----:B------:R-:W-:-:S02]  /*4ee0*/  LEA.HI.SX32 R21, R21, R36, 0x1b ;  /* 0x0000002415157211 */ /* 0x000fc400078fdaff */
[----:B------:R-:W-:Y:S02]  /*4ef0*/  SHF.L.U32 R17, R17, 0x1, RZ ;  /* 0x0000000111117819 */ /* 0x000fe400000006ff */
[----:B------:R-:W-:Y:S01]  /*4f00*/  IADD3 R23, R36, 0x8, RZ ;  /* 0x0000000824177810 */ /* 0x000fe20007ffe0ff */
[----:B------:R-:W-:Y:S01]  /*4f10*/  STS.U16 [R99], R52 ;  /* 0x0000003463007388 */ /* 0x000fe20000000400 */
[----:B------:R-:W-:Y:S02]  /*4f20*/  PRMT R31, R54, 0x7632, R31 ;  /* 0x00007632361f7816 */ /* 0x000fe4000000001f */
[----:B------:R-:W-:Y:S01]  /*4f30*/  SHF.L.U32 R18, R18, 0x1, RZ ;  /* 0x0000000112127819 */ /* 0x000fe200000006ff */
[----:B------:R0:W-:Y:S01]  /*4f40*/  STS.U16 [R16+0x2], R14 ;  /* 0x0000020e10007388 */ /* 0x0001e20000000400 */
[C---:B------:R-:W-:Y:S02]  /*4f50*/  IADD3 R24, R36.reuse, 0x9, RZ ;  /* 0x0000000924187810 */ /* 0x040fe40007ffe0ff */
[----:B------:R-:W-:Y:S01]  /*4f60*/  IADD3 R25, R36, 0xa, RZ ;  /* 0x0000000a24197810 */ /* 0x000fe20007ffe0ff */
[----:B------:R1:W-:Y:S01]  /*4f70*/  STS.U16 [R17+0x4], R54 ;  /* 0x0000043611007388 */ /* 0x0003e20000000400 */
[----:B------:R-:W-:-:S02]  /*4f80*/  LEA.HI.SX32 R22, R22, R36, 0x1b ;  /* 0x0000002416167211 */ /* 0x000fc400078fdaff */
[----:B------:R-:W-:Y:S01]  /*4f90*/  PRMT R33, R56, 0x7632, R33 ;  /* 0x0000763238217816 */ /* 0x000fe20000000021 */
[----:B------:R-:W-:Y:S01]  /*4fa0*/  STS.U16 [R18+0x6], R31 ;  /* 0x0000061f12007388 */ /* 0x000fe20000000400 */
[----:B------:R-:W-:Y:S01]  /*4fb0*/  SHF.L.U32 R20, R20, 0x1, RZ ;  /* 0x0000000114147819 */ /* 0x000fe200000006ff */
[----:B------:R-:W-:Y:S01]  /*4fc0*/  IMAD.SHL.U32 R22, R22, 0x2, RZ ;  /* 0x0000000216167824 */ /* 0x000fe200078e00ff */
[C---:B------:R-:W-:Y:S01]  /*4fd0*/  IADD3 R26, R36.reuse, 0xb, RZ ;  /* 0x0000000b241a7810 */ /* 0x040fe20007ffe0ff */
[----:B------:R-:W-:Y:S01]  /*4fe0*/  STS.U16 [R19+0x8], R56 ;  /* 0x0000083813007388 */ /* 0x000fe20000000400 */
[----:B------:R-:W-:Y:S01]  /*4ff0*/  F2FP.PACK_AB R7, R59, R58 ;  /* 0x0000003a3b07723e */ /* 0x000fe200000000ff */
[----:B------:R-:W-:Y:S01]  /*5000*/  FADD.FTZ R58, R57, R58 ;  /* 0x0000003a393a7221 */ /* 0x000fe20000010000 */
[----:B------:R-:W-:Y:S01]  /*5010*/  SHF.L.U32 R21, R21, 0x1, RZ ;  /* 0x0000000115157819 */ /* 0x000fe200000006ff */
[----:B------:R-:W-:Y:S01]  /*5020*/  STS.U16 [R20+0xa], R33 ;  /* 0x00000a2114007388 */ /* 0x000fe20000000400 */
[----:B------:R-:W-:Y:S01]  /*5030*/  IADD3 R27, R36, 0xc, RZ ;  /* 0x0000000c241b7810 */ /* 0x000fe20007ffe0ff */
[----:B------:R-:W-:Y:S01]  /*5040*/  FADD.FTZ R59, R58, R59 ;  /* 0x0000003b3a3b7221 */ /* 0x000fe20000010000 */
[----:B------:R-:W-:Y:S01]  /*5050*/  IADD3 R28, R36, 0xd, RZ ;  /* 0x0000000d241c7810 */ /* 0x000fe20007ffe0ff */
[----:B------:R2:W-:Y:S01]  /*5060*/  STS.U16 [R21+0xc], R7 ;  /* 0x00000c0715007388 */ /* 0x0005e20000000400 */
[----:B------:R-:W-:-:S02]  /*5070*/  LEA.HI.SX32 R23, R23, R36, 0x1b ;  /* 0x0000002417177211 */ /* 0x000fc400078fdaff */
[----:B0-----:R-:W-:Y:S01]  /*5080*/  F2FP.PACK_AB R14, R61, R60 ;  /* 0x0000003c3d0e723e */ /* 0x001fe200000000ff */
[----:B------:R-:W-:Y:S01]  /*5090*/  FADD.FTZ R60, R59, R60 ;  /* 0x0000003c3b3c7221 */ /* 0x000fe20000010000 */
[-C--:B------:R-:W-:Y:S02]  /*50a0*/  LEA.HI.SX32 R24, R24, R36.reuse, 0x1b ;  /* 0x0000002418187211 */ /* 0x080fe400078fdaff */
[-C--:B------:R-:W-:Y:S01]  /*50b0*/  LEA.HI.SX32 R25, R25, R36.reuse, 0x1b ;  /* 0x0000002419197211 */ /* 0x080fe200078fdaff */
[----:B------:R-:W-:Y:S01]  /*50c0*/  FADD.FTZ R61, R60, R61 ;  /* 0x0000003d3c3d7221 */ /* 0x000fe20000010000 */
[C---:B------:R-:W-:Y:S02]  /*50d0*/  IADD3 R29, R36.reuse, 0xe, RZ ;  /* 0x0000000e241d7810 */ /* 0x040fe40007ffe0ff */
[----:B------:R-:W-:Y:S01]  /*50e0*/  IADD3 R30, R36, 0xf, RZ ;  /* 0x0000000f241e7810 */ /* 0x000fe20007ffe0ff */
[----:B------:R-:W-:Y:S01]  /*50f0*/  IMAD.SHL.U32 R25, R25, 0x2, RZ ;  /* 0x0000000219197824 */ /* 0x000fe200078e00ff */
[----:B------:R-:W-:-:S02]  /*5100*/  LEA.HI.SX32 R26, R26, R36, 0x1b ;  /* 0x000000241a1a7211 */ /* 0x000fc400078fdaff */
[----:B------:R-:W-:Y:S01]  /*5110*/  F2FP.PACK_AB R15, R63, R62 ;  /* 0x0000003e3f0f723e */ /* 0x000fe200000000ff */
[----:B------:R-:W-:Y:S01]  /*5120*/  FADD.FTZ R62, R61, R62 ;  /* 0x0000003e3d3e7221 */ /* 0x000fe20000010000 */
[----:B------:R-:W-:Y:S02]  /*5130*/  PRMT R16, R7, 0x7632, R16 ;  /* 0x0000763207107816 */ /* 0x000fe40000000010 */
[-C--:B------:R-:W-:Y:S01]  /*5140*/  LEA.HI.SX32 R27, R27, R36.reuse, 0x1b ;  /* 0x000000241b1b7211 */ /* 0x080fe200078fdaff */
[----:B------:R-:W-:Y:S01]  /*5150*/  FADD.FTZ R63, R62, R63 ;  /* 0x0000003f3e3f7221 */ /* 0x000fe20000010000 */
[----:B------:R-:W-:Y:S01]  /*5160*/  LEA.HI.SX32 R28, R28, R36, 0x1b ;  /* 0x000000241c1c7211 */ /* 0x000fe200078fdaff */
[----:B------:R-:W-:Y:S01]  /*5170*/  STS.U16 [R22+0xe], R16 ;  /* 0x00000e1016007388 */ /* 0x000fe20000000400 */
[----:B-1----:R-:W-:Y:S02]  /*5180*/  PRMT R17, R14, 0x7610, R17 ;  /* 0x000076100e117816 */ /* 0x002fe40000000011 */
[----:B------:R-:W-:Y:S01]  /*5190*/  SHF.L.U32 R23, R23, 0x1, RZ ;  /* 0x0000000117177819 */ /* 0x000fe200000006ff */
[----:B------:R-:W-:Y:S01]  /*51a0*/  IMAD.SHL.U32 R28, R28, 0x2, RZ ;  /* 0x000000021c1c7824 */ /* 0x000fe200078e00ff */
[----:B------:R-:W-:-:S02]  /*51b0*/  PRMT R35, R14, 0x7632, R35 ;  /* 0x000076320e237816 */ /* 0x000fc40000000023 */
[----:B------:R-:W-:Y:S01]  /*51c0*/  SHF.L.U32 R24, R24, 0x1, RZ ;  /* 0x0000000118187819 */ /* 0x000fe200000006ff */
[----:B------:R-:W-:Y:S01]  /*51d0*/  STS.U16 [R23+0x10], R17 ;  /* 0x0000101117007388 */ /* 0x000fe20000000400 */
[----:B--2---:R-:W-:Y:S01]  /*51e0*/  F2FP.PACK_AB R7, R65, R64 ;  /* 0x000000404107723e */ /* 0x004fe200000000ff */
[----:B------:R-:W-:Y:S01]  /*51f0*/  FADD.FTZ R64, R63, R64 ;  /* 0x000000403f407221 */ /* 0x000fe20000010000 */
[-C--:B------:R-:W-:Y:S01]  /*5200*/  LEA.HI.SX32 R29, R29, R36.reuse, 0x1b ;  /* 0x000000241d1d7211 */ /* 0x080fe200078fdaff */
[----:B------:R-:W-:Y:S01]  /*5210*/  STS.U16 [R24+0x12], R35 ;  /* 0x0000122318007388 */ /* 0x000fe20000000400 */
[----:B------:R-:W-:Y:S01]  /*5220*/  LEA.HI.SX32 R30, R30, R36, 0x1b ;  /* 0x000000241e1e7211 */ /* 0x000fe200078fdaff */
[----:B------:R-:W-:Y:S01]  /*5230*/  FADD.FTZ R65, R64, R65 ;  /* 0x0000004140417221 */ /* 0x000fe20000010000 */
[----:B------:R-:W-:Y:S01]  /*5240*/  F2FP.PACK_AB R14, R67, R66 ;  /* 0x00000042430e723e */ /* 0x000fe200000000ff */
[----:B------:R-:W-:Y:S01]  /*5250*/  STS.U16 [R25+0x14], R15 ;  /* 0x0000140f19007388 */ /* 0x000fe20000000400 */
[----:B------:R-:W-:Y:S01]  /*5260*/  PRMT R18, R15, 0x7632, R18 ;  /* 0x000076320f127816 */ /* 0x000fe20000000012 */
[----:B------:R-:W-:Y:S01]  /*5270*/  FADD.FTZ R66, R65, R66 ;  /* 0x0000004241427221 */ /* 0x000fe20000010000 */
[----:B------:R-:W-:-:S02]  /*5280*/  SHF.L.U32 R26, R26, 0x1, RZ ;  /* 0x000000011a1a7819 */ /* 0x000fc400000006ff */
[----:B------:R-:W-:Y:S01]  /*5290*/  SHF.L.U32 R27, R27, 0x1, RZ ;  /* 0x000000011b1b7819 */ /* 0x000fe200000006ff */
[----:B------:R-:W-:Y:S01]  /*52a0*/  FADD.FTZ R129, R66, R67 ;  /* 0x0000004342817221 */ /* 0x000fe20000010000 */
[----:B------:R-:W-:Y:S01]  /*52b0*/  PRMT R20, R7, 0x7632, R20 ;  /* 0x0000763207147816 */ /* 0x000fe20000000014 */
[----:B------:R-:W-:Y:S01]  /*52c0*/  STS.U16 [R26+0x16], R18 ;  /* 0x000016121a007388 */ /* 0x000fe20000000400 */
[----:B------:R-:W-:Y:S02]  /*52d0*/  SHF.L.U32 R29, R29, 0x1, RZ ;  /* 0x000000011d1d7819 */ /* 0x000fe400000006ff */
[----:B------:R-:W-:Y:S01]  /*52e0*/  PRMT R31, R14, 0x7632, R31 ;  /* 0x000076320e1f7816 */ /* 0x000fe2000000001f */
[----:B------:R0:W-:Y:S01]  /*52f0*/  STS.U16 [R27+0x18], R7 ;  /* 0x000018071b007388 */ /* 0x0001e20000000400 */
[----:B------:R-:W-:-:S03]  /*5300*/  SHF.L.U32 R30, R30, 0x1, RZ ;  /* 0x000000011e1e7819 */ /* 0x000fc600000006ff */
[----:B------:R-:W-:Y:S04]  /*5310*/  STS.U16 [R28+0x1a], R20 ;  /* 0x00001a141c007388 */ /* 0x000fe80000000400 */
[----:B------:R1:W-:Y:S01]  /*5320*/  STS.U16 [R29+0x1c], R14 ;  /* 0x00001c0e1d007388 */ /* 0x0003e20000000400 */
[----:B0-----:R-:W-:-:S03]  /*5330*/  IMAD.WIDE.U32 R6, R133, c[0x0][0x2f8], RZ ;  /* 0x0000be0085067a25 */ /* 0x001fc600078e00ff */
[----:B------:R-:W-:Y:S01]  /*5340*/  STS.U16 [R30+0x1e], R31 ;  /* 0x00001e1f1e007388 */ /* 0x000fe20000000400 */
[----:B------:R-:W-:-:S06]  /*5350*/  NOP ;  /* 0x0000000000007918 */ /* 0x000fcc0000000000 */
[----:B------:R-:W-:Y:S01]  /*5360*/  LDS.U16 R115, [R115] ;  /* 0x0000000073737984 */ /* 0x000fe20000000400 */
[----:B-1----:R-:W-:-:S03]  /*5370*/  IMAD R14, R132, c[0x0][0x2f8], RZ ;  /* 0x0000be00840e7a24 */ /* 0x002fc600078e02ff */
[----:B------:R-:W-:Y:S01]  /*5380*/  LDS.U16 R17, [R114+0x40] ;  /* 0x0000400072117984 */ /* 0x000fe20000000400 */
[----:B------:R-:W-:-:S03]  /*5390*/  IMAD R15, R133, c[0x0][0x2fc], R14 ;  /* 0x0000bf00850f7a24 */ /* 0x000fc600078e020e */
[----:B------:R-:W-:Y:S01]  /*53a0*/  LDS.U16 R113, [R113+0x80] ;  /* 0x0000800071717984 */ /* 0x000fe20000000400 */
[----:B------:R-:W-:-:S03]  /*53b0*/  IMAD.IADD R35, R7, 0x1, R15 ;  /* 0x0000000107237824 */ /* 0x000fc600078e020f */
        /* <DEDUP_REMOVED lines=17> */
[----:B------:R-:W-:-:S04]  /*54d0*/  IADD3 R116, P1, R116, -0x3e0, RZ ;  /* 0xfffffc2074747810 */ /* 0x000fc80007f3e0ff */
[----:B------:R-:W-:-:S07]  /*54e0*/  IADD3.X R33, R32, -0x1, RZ, P1, !PT ;  /* 0xffffffff20217810 */ /* 0x000fce0000ffe4ff */
[----:B------:R-:W-:Y:S05]  /*54f0*/  @P0 BRA `(.L_x_2415) ;  /* 0x0000009000000947 */ /* 0x000fea0003800000 */
[----:B------:R-:W-:-:S04]  /*5500*/  IMAD.WIDE.U32 R4, R133, c[0x0][0x2f8], R4 ;  /* 0x0000be0085047a25 */ /* 0x000fc800078e0004 */
[----:B------:R-:W-:Y:S01]  /*5510*/  IMAD R14, R136, c[0x0][0x300], RZ ;  /* 0x0000c000880e7a24 */ /* 0x000fe200078e02ff */
[----:B------:R-:W-:-:S03]  /*5520*/  IADD3 R5, R15, R5, RZ ;  /* 0x000000050f057210 */ /* 0x000fc60007ffe0ff */
[C---:B------:R-:W-:Y:S02]  /*5530*/  IMAD R15, R137.reuse, c[0x0][0x304], R14 ;  /* 0x0000c100890f7a24 */ /* 0x040fe400078e020e */
[----:B------:R-:W-:-:S05]  /*5540*/  IMAD.WIDE.U32 R4, R137, c[0x0][0x300], R4 ;  /* 0x0000c00089047a25 */ /* 0x000fca00078e0004 */
[----:B------:R-:W-:Y:S02]  /*5550*/  IADD3 R5, R5, R15, RZ ;  /* 0x0000000f05057210 */ /* 0x000fe40007ffe0ff */
[----:B------:R-:W-:-:S04]  /*5560*/  LEA R14, P0, R4, c[0x0][0x340], 0x1 ;  /* 0x0000d000040e7a11 */ /* 0x000fc800078008ff */
[----:B------:R-:W-:-:S05]  /*5570*/  LEA.HI.X R15, R4, c[0x0][0x344], R5, 0x1, P0 ;  /* 0x0000d100040f7a11 */ /* 0x000fca00000f0c05 */
[----:B------:R0:W-:Y:S04]  /*5580*/  STG.E.U16 [R14.64], R115 ;  /* 0x000000730e007986 */ /* 0x0001e8000c101504 */
.L_x_2415:
[----:B------:R-:W-:Y:S05]  /*5590*/  BSYNC B0 ;  /* 0x0000000000007941 */ /* 0x000fea0003800000 */
.L_x_2414:
[----:B------:R-:W-:Y:S01]  /*55a0*/  MOV R5, R35 ;  /* 0x0000002300057202 */ /* 0x000fe20000000f00 */
[----:B------:R-:W-:Y:S01]  /*55b0*/  IMAD.MOV.U32 R4, RZ, RZ, R6 ;  /* 0x000000ffff047224 */ /* 0x000fe200078e0006 */
[----:B------:R-:W-:Y:S01]  /*55c0*/  LEA R6, P1, R116, c[0x0][0x340], 0x1 ;  /* 0x0000d00074067a11 */ /* 0x000fe200078208ff */
[----:B0-----:R-:W-:Y:S01]  /*55d0*/  IMAD R14, R136, c[0x0][0x300], RZ ;  /* 0x0000c000880e7a24 */ /* 0x001fe200078e02ff */
[-C--:B------:R-:W-:Y:S01]  /*55e0*/  ISETP.GE.AND P4, PT, R69, R16.reuse, PT ;  /* 0x000000104500720c */ /* 0x080fe20003f86270 */
[----:B------:R-:W-:Y:S01]  /*55f0*/  IMAD.WIDE.U32 R4, R137, c[0x0][0x300], R4 ;  /* 0x0000c00089047a25 */ /* 0x000fe200078e0004 */
[-C--:B------:R-:W-:Y:S02]  /*5600*/  ISETP.GE.AND P5, PT, R13, R16.reuse, PT ;  /* 0x000000100d00720c */ /* 0x080fe40003fa6270 */
[----:B------:R-:W-:Y:S01]  /*5610*/  ISETP.GE.AND P6, PT, R71, R16, PT ;  /* 0x000000104700720c */ /* 0x000fe20003fc6270 */
[----:B------:R-:W-:Y:S01]  /*5620*/  IMAD R15, R137, c[0x0][0x304], R14 ;  /* 0x0000c100890f7a24 */ /* 0x000fe200078e020e */
[----:B------:R-:W-:-:S02]  /*5630*/  IADD3 R7, P0, R0, R4, RZ ;  /* 0x0000000400077210 */ /* 0x000fc40007f1e0ff */
[----:B------:R-:W-:Y:S02]  /*5640*/  LEA.HI.X R0, R116, c[0x0][0x344], R33, 0x1, P1 ;  /* 0x0000d10074007a11 */ /* 0x000fe400008f0c21 */
[----:B------:R-:W-:Y:S02]  /*5650*/  IADD3.X R5, R12, R15, R5, P0, !PT ;  /* 0x0000000f0c057210 */ /* 0x000fe400007fe405 */
[----:B------:R-:W-:Y:S02]  /*5660*/  LEA R4, P0, R7, R6, 0x1 ;  /* 0x0000000607047211 */ /* 0x000fe400078008ff */
[----:B------:R-:W-:Y:S02]  /*5670*/  ISETP.GE.AND P3, PT, R51, R16, PT ;  /* 0x000000103300720c */ /* 0x000fe40003f66270 */
[----:B------:R-:W-:Y:S02]  /*5680*/  LEA.HI.X R5, R7, R0, R5, 0x1, P0 ;  /* 0x0000000007057211 */ /* 0x000fe400000f0c05 */
[----:B------:R-:W-:-:S02]  /*5690*/  ISETP.GE.AND P0, PT, R73, R16, PT ;  /* 0x000000104900720c */ /* 0x000fc40003f06270 */
[-C--:B------:R-:W-:Y:S01]  /*56a0*/  ISETP.GE.AND P1, PT, R75, R16.reuse, PT ;  /* 0x000000104b00720c */ /* 0x080fe20003f26270 */
[----:B------:R0:W-:Y:S01]  /*56b0*/  @!P4 STG.E.U16 [R4.64+0x40], R113 ;  /* 0x000040710400c986 */ /* 0x0001e2000c101504 */
[-C--:B------:R-:W-:Y:S02]  /*56c0*/  ISETP.GE.AND P4, PT, R81, R16.reuse, PT ;  /* 0x000000105100720c */ /* 0x080fe40003f86270 */
[-C--:B------:R-:W-:Y:S01]  /*56d0*/  ISETP.GE.AND P2, PT, R77, R16.reuse, PT ;  /* 0x000000104d00720c */ /* 0x080fe20003f46270 */
[----:B------:R0:W-:Y:S01]  /*56e0*/  @!P5 STG.E.U16 [R4.64+0x80], R19 ;  /* 0x000080130400d986 */ /* 0x0001e2000c101504 */
[-C--:B------:R-:W-:Y:S02]  /*56f0*/  ISETP.GE.AND P5, PT, R83, R16.reuse, PT ;  /* 0x000000105300720c */ /* 0x080fe40003fa6270 */
[----:B------:R-:W-:Y:S01]  /*5700*/  IADD3 R120, R120, 0x1, RZ ;  /* 0x0000000178787810 */ /* 0x000fe20007ffe0ff */
[----:B------:R0:W-:Y:S01]  /*5710*/  @!P6 STG.E.U16 [R4.64+0xc0], R111 ;  /* 0x0000c06f0400e986 */ /* 0x0001e2000c101504 */
[----:B------:R-:W-:-:S03]  /*5720*/  ISETP.GE.AND P6, PT, R85, R16, PT ;  /* 0x000000105500720c */ /* 0x000fc60003fc6270 */
[----:B------:R0:W-:Y:S01]  /*5730*/  @!P3 STG.E.U16 [R4.64], R17 ;  /* 0x000000110400b986 */ /* 0x0001e2000c101504 */
[----:B------:R-:W-:-:S03]  /*5740*/  ISETP.GE.AND P3, PT, R79, R16, PT ;  /* 0x000000104f00720c */ /* 0x000fc60003f66270 */
[----:B------:R0:W-:Y:S01]  /*5750*/  @!P0 STG.E.U16 [R4.64+0x100], R21 ;  /* 0x0001001504008986 */ /* 0x0001e2000c101504 */
[----:B------:R-:W-:-:S03]  /*5760*/  ISETP.GE.AND P0, PT, R87, R16, PT ;  /* 0x000000105700720c */ /* 0x000fc60003f06270 */
[----:B------:R0:W-:Y:S04]  /*5770*/  @!P4 STG.E.U16 [R4.64+0x200], R25 ;  /* 0x000200190400c986 */ /* 0x0001e8000c101504 */
[----:B------:R0:W-:Y:S04]  /*5780*/  @!P5 STG.E.U16 [R4.64+0x240], R105 ;  /* 0x000240690400d986 */ /* 0x0001e8000c101504 */
[----:B------:R0:W-:Y:S04]  /*5790*/  @!P6 STG.E.U16 [R4.64+0x280], R27 ;  /* 0x0002801b0400e986 */ /* 0x0001e8000c101504 */
[----:B------:R0:W-:Y:S01]  /*57a0*/  @!P1 STG.E.U16 [R4.64+0x140], R109 ;  /* 0x0001406d04009986 */ /* 0x0001e2000c101504 */
[----:B------:R-:W-:-:S03]  /*57b0*/  ISETP.GE.AND P1, PT, R89, R16, PT ;  /* 0x000000105900720c */ /* 0x000fc60003f26270 */
[----:B------:R0:W-:Y:S01]  /*57c0*/  @!P2 STG.E.U16 [R4.64+0x180], R23 ;  /* 0x000180170400a986 */ /* 0x0001e2000c101504 */
[----:B------:R-:W-:-:S03]  /*57d0*/  ISETP.GE.AND P2, PT, R91, R16, PT ;  /* 0x000000105b00720c */ /* 0x000fc60003f46270 */
[----:B------:R0:W-:Y:S01]  /*57e0*/  @!P3 STG.E.U16 [R4.64+0x1c0], R107 ;  /* 0x0001c06b0400b986 */ /* 0x0001e2000c101504 */
[----:B------:R-:W-:-:S03]  /*57f0*/  ISETP.GE.AND P3, PT, R93, R16, PT ;  /* 0x000000105d00720c */ /* 0x000fc60003f66270 */
[----:B------:R0:W-:Y:S01]  /*5800*/  @!P0 STG.E.U16 [R4.64+0x2c0], R103 ;  /* 0x0002c06704008986 */ /* 0x0001e2000c101504 */
[----:B------:R-:W-:-:S03]  /*5810*/  ISETP.GT.AND P0, PT, R118, 0x1, PT ;  /* 0x000000017600780c */ /* 0x000fc60003f04270 */
[----:B------:R0:W-:Y:S01]  /*5820*/  @!P1 STG.E.U16 [R4.64+0x300], R29 ;  /* 0x0003001d04009986 */ /* 0x0001e2000c101504 */
[----:B------:R-:W-:-:S03]  /*5830*/  IADD3 R126, P1, R126, -0x800, RZ ;  /* 0xfffff8007e7e7810 */ /* 0x000fc60007f3e0ff */
[----:B------:R0:W-:Y:S01]  /*5840*/  @!P2 STG.E.U16 [R4.64+0x340], R101 ;  /* 0x000340650400a986 */ /* 0x0001e2000c101504 */
[----:B------:R-:W-:Y:S02]  /*5850*/  IADD3 R122, P2, R122, -0x800, RZ ;  /* 0xfffff8007a7a7810 */ /* 0x000fe40007f5e0ff */
[----:B------:R-:W-:Y:S01]  /*5860*/  IADD3.X R125, R125, -0x1, RZ, P1, !PT ;  /* 0xffffffff7d7d7810 */ /* 0x000fe20000ffe4ff */
[----:B------:R0:W-:Y:S01]  /*5870*/  @!P3 STG.E.U16 [R4.64+0x380], R31 ;  /* 0x0003801f0400b986 */ /* 0x0001e2000c101504 */
[----:B------:R-:W-:Y:S02]  /*5880*/  IADD3 R124, P3, R124, -0x800, RZ ;  /* 0xfffff8007c7c7810 */ /* 0x000fe40007f7e0ff */
[----:B------:R-:W-:Y:S02]  /*5890*/  IADD3.X R121, R121, -0x1, RZ, P2, !PT ;  /* 0xffffffff79797810 */ /* 0x000fe400017fe4ff */
[----:B------:R-:W-:Y:S01]  /*58a0*/  IADD3.X R123, R123, -0x1, RZ, P3, !PT ;  /* 0xffffffff7b7b7810 */ /* 0x000fe20001ffe4ff */
[----:B0-----:R-:W-:Y:S01]  /*58b0*/  @!P0 CALL.REL.NOINC `(.L_x_2394) ;  /* 0x0000001000008944 */ /* 0x001fe20003c00000 */
[----:B------:R-:W-:Y:S05]  /*58c0*/  BRA `(.L_x_2416) ;  /* 0xffffac9000007947 */ /* 0x000fea000383ffff */
.L_x_2394:
[----:B------:R-:W-:Y:S02]  /*58d0*/  ISETP.NE.U32.AND P0, PT, RZ, c[0x0][0x328], PT ;  /* 0x0000ca00ff007a0c */ /* 0x000fe40003f05070 */
        /* <DEDUP_REMOVED lines=10> */
[----:B------:R-:W0:Y:S01]  /*5980*/  SHFL.DOWN P1, R0, R5, 0x2, 0x1f ;  /* 0x08401f0005007f89 */ /* 0x000e220000020000 */
[----:B--2---:R-:W-:-:S08]  /*5990*/  ISETP.NE.AND P3, PT, R10, RZ, PT ;  /* 0x000000ff0a00720c */ /* 0x004fd00003f65270 */
[----:B------:R-:W-:-:S04]  /*59a0*/  @!P2 SHF.R.S32.HI R13, RZ, 0x1f, R10 ;  /* 0x0000001fff0da819 */ /* 0x000fc8000001140a */
        /* <DEDUP_REMOVED lines=8> */
[----:B0-----:R-:W-:-:S05]  /*5a30*/  @P1 FADD R11, R4, R11 ;  /* 0x0000000b040b1221 */ /* 0x001fca0000000000 */
[----:B------:R-:W-:Y:S04]  /*5a40*/  @!P2 STS [R6.X4+0x854], R11 ;  /* 0x0008540b0600a388 */ /* 0x000fe80000004800 */
[----:B------:R-:W-:Y:S06]  /*5a50*/  BAR.SYNC.DEFER_BLOCKING 0x0 ;  /* 0x0000000000007b1d */ /* 0x000fec0000010000 */
[----:B------:R-:W0:Y:S02]  /*5a60*/  @!P3 LDS R0, [0x858] ;  /* 0x00085800ff00b984 */ /* 0x000e240000000800 */
[----:B0-----:R-:W-:Y:S01]  /*5a70*/  @!P3 FADD.FTZ R11, R11, R0 ;  /* 0x000000000b0bb221 */ /* 0x001fe20000010000 */
[----:B------:R-:W-:Y:S05]  /*5a80*/  @P3 BRA `(.L_x_2418) ;  /* 0x0000001000003947 */ /* 0x000fea0003800000 */
[----:B------:R0:W-:Y:S02]  /*5a90*/  RED.E.ADD.F32.FTZ.RN.STRONG.GPU [R8.64], R11 ;  /* 0x0000000b0800798e */ /* 0x0001e4000c10e784 */
.L_x_2418:
[----:B------:R-:W-:Y:S05]  /*5aa0*/  BSYNC B0 ;  /* 0x0000000000007941 */ /* 0x000fea0003800000 */
.L_x_2417:
[----:B------:R-:W-:Y:S01]  /*5ab0*/  BSSY B0, `(.L_x_2419) ;  /* 0x000001d000007945 */ /* 0x000fe20003800000 */
[----:B------:R-:W-:Y:S05]  /*5ac0*/  @!P0 BRA `(.L_x_2420) ;  /* 0x000001a000008947 */ /* 0x000fea0003800000 */
[----:B------:R-:W-:Y:S06]  /*5ad0*/  BAR.SYNC.DEFER_BLOCKING 0x0 ;  /* 0x0000000000007b1d */ /* 0x000fec0000010000 */
[----:B------:R-:W1:Y:S04]  /*5ae0*/  SHFL.DOWN P0, R0, R129, 0x1, 0x1f ;  /* 0x08201f0081007f89 */ /* 0x000e680000000000 */
[----:B0-----:R-:W0:Y:S04]  /*5af0*/  S2R R8, SR_LANEID ;  /* 0x0000000000087919 */ /* 0x001e280000000000 */
[----:B------:R-:W2:Y:S01]  /*5b00*/  S2R R21, SR_TID.X ;  /* 0x0000000000157919 */ /* 0x000ea20000002100 */
[----:B-1----:R-:W-:Y:S01]  /*5b10*/  @P0 FADD R0, R0, R129 ;  /* 0x0000008100000221 */ /* 0x002fe20000000000 */
[----:B0-----:R-:W-:-:S04]  /*5b20*/  ISETP.NE.AND P2, PT, R8, RZ, PT ;  /* 0x000000ff0800720c */ /* 0x001fc80003f45270 */
[----:B------:R-:W0:Y:S01]  /*5b30*/  SHFL.DOWN P0, R5, R0, 0x2, 0x1f ;  /* 0x08401f0000057f89 */ /* 0x000e220000000000 */
[----:B--2---:R-:W-:-:S08]  /*5b40*/  ISETP.NE.AND P1, PT, R21, RZ, PT ;  /* 0x000000ff1500720c */ /* 0x004fd00003f25270 */
[----:B------:R-:W-:-:S04]  /*5b50*/  @!P2 SHF.R.S32.HI R8, RZ, 0x1f, R21 ;  /* 0x0000001fff08a819 */ /* 0x000fc80000011415 */
[----:B------:R-:W-:Y:S01]  /*5b60*/  @!P2 LEA.HI R8, R8, R21, RZ, 0x5 ;  /* 0x000000150808a211 */ /* 0x000fe200078f28ff */
[----:B0-----:R-:W-:-:S05]  /*5b70*/  @P0 FADD R5, R0, R5 ;  /* 0x0000000500050221 */ /* 0x001fca0000000000 */
[----:B------:R-:W0:Y:S02]  /*5b80*/  SHFL.DOWN P0, R4, R5, 0x4, 0x1f ;  /* 0x08801f0005047f89 */ /* 0x000e240000000000 */
[----:B0-----:R-:W-:Y:S01]  /*5b90*/  @P0 FADD R4, R5, R4 ;  /* 0x0000000405040221 */ /* 0x001fe20000000000 */
[----:B------:R-:W-:-:S04]  /*5ba0*/  @!P2 SHF.R.S32.HI R5, RZ, 0x5, R8 ;  /* 0x00000005ff05a819 */ /* 0x000fc80000011408 */
        /* <DEDUP_REMOVED lines=9> */
[----:B------:R0:W-:Y:S01]  /*5c40*/  RED.E.ADD.F32.FTZ.RN.STRONG.GPU [R2.64], R6 ;  /* 0x000000060200798e */ /* 0x0001e2000c10e784 */
[----:B------:R-:W-:Y:S01]  /*5c50*/  HFMA2.MMA R21, -RZ, RZ, 0, 0 ;  /* 0x00000000ff157435 */ /* 0x000fe200000001ff */
[----:B------:R-:W-:Y:S05]  /*5c60*/  BRA `(.L_x_2421) ;  /* 0x0000001000007947 */ /* 0x000fea0003800000 */
.L_x_2420:
[----:B------:R-:W1:Y:S02]  /*5c70*/  S2R R21, SR_TID.X ;  /* 0x0000000000157919 */ /* 0x000e640000002100 */
.L_x_2421:
[----:B------:R-:W-:Y:S05]  /*5c80*/  BSYNC B0 ;  /* 0x0000000000007941 */ /* 0x000fea0003800000 */
.L_x_2419:
[----:B-1----:R-:W-:-:S13]  /*5c90*/  ISETP.GE.AND P0, PT, R21, c[0x0][0x16c], PT ;  /* 0x00005b0015007a0c */ /* 0x002fda0003f06270 */
[----:B------:R-:W-:Y:S05]  /*5ca0*/  @P0 EXIT ;  /* 0x000000000000094d */ /* 0x000fea0003800000 */
[C---:B------:R-:W-:Y:S02]  /*5cb0*/  IMAD R0, R136.reuse, c[0x0][0x2c8], RZ ;  /* 0x0000b20088007a24 */ /* 0x040fe400078e02ff */
[C---:B0-----:R-:W-:Y:S02]  /*5cc0*/  IMAD R8, R136.reuse, c[0x0][0x2a8], RZ ;  /* 0x0000aa0088087a24 */ /* 0x041fe400078e02ff */
[C---:B------:R-:W-:Y:S02]  /*5cd0*/  IMAD R10, R136.reuse, c[0x0][0x288], RZ ;  /* 0x0000a200880a7a24 */ /* 0x040fe400078e02ff */
[C---:B------:R-:W-:Y:S02]  /*5ce0*/  IMAD R12, R136.reuse, c[0x0][0x198], RZ ;  /* 0x00006600880c7a24 */ /* 0x040fe400078e02ff */
[----:B------:R-:W-:Y:S02]  /*5cf0*/  IMAD R136, R136, c[0x0][0x1b8], RZ ;  /* 0x00006e0088887a24 */ /* 0x000fe400078e02ff */
[----:B------:R-:W-:-:S04]  /*5d00*/  IMAD.WIDE.U32 R4, R137, c[0x0][0x2a8], RZ ;  /* 0x0000aa0089047a25 */ /* 0x000fc800078e00ff */
[----:B------:R-:W-:-:S04]  /*5d10*/  IMAD.WIDE.U32 R6, R137, c[0x0][0x288], RZ ;  /* 0x0000a20089067a25 */ /* 0x000fc800078e00ff */
[C---:B------:R-:W-:Y:S02]  /*5d20*/  IMAD R29, R137.reuse, c[0x0][0x2ac], R8 ;  /* 0x0000ab00891d7a24 */ /* 0x040fe400078e0208 */
[C---:B------:R-:W-:Y:S02]  /*5d30*/  IMAD R27, R137.reuse, c[0x0][0x28c], R10 ;  /* 0x0000a300891b7a24 */ /* 0x040fe400078e020a */
[----:B------:R-:W-:Y:S01]  /*5d40*/  IMAD R11, R137, c[0x0][0x1bc], R136 ;  /* 0x00006f00890b7a24 */ /* 0x000fe200078e0288 */
[----:B------:R-:W-:Y:S01]  /*5d50*/  IADD3 R29, R5, R29, RZ ;  /* 0x0000001d051d7210 */ /* 0x000fe20007ffe0ff */
[----:B------:R-:W-:Y:S01]  /*5d60*/  IMAD.WIDE.U32 R18, R137, c[0x0][0x1b8], RZ ;  /* 0x00006e0089127a25 */ /* 0x000fe200078e00ff */
[----:B------:R-:W-:-:S03]  /*5d70*/  IADD3 R27, R7, R27, RZ ;  /* 0x0000001b071b7210 */ /* 0x000fc60007ffe0ff */
[----:B------:R-:W-:Y:S01]  /*5d80*/  IMAD.WIDE.U32 R2, R137, c[0x0][0x2c8], RZ ;  /* 0x0000b20089027a25 */ /* 0x000fe200078e00ff */
[----:B------:R-:W-:-:S03]  /*5d90*/  IADD3 R39, R19, R11, RZ ;  /* 0x0000000b13277210 */ /* 0x000fc60007ffe0ff */
[----:B------:R-:W-:-:S04]  /*5da0*/  IMAD.WIDE.U32 R16, R137, c[0x0][0x198], RZ ;  /* 0x0000660089107a25 */ /* 0x000fc800078e00ff */
[C---:B------:R-:W-:Y:S02]  /*5db0*/  IMAD R31, R137.reuse, c[0x0][0x2cc], R0 ;  /* 0x0000b300891f7a24 */ /* 0x040fe400078e0200 */
[----:B------:R-:W-:Y:S02]  /*5dc0*/  IMAD R9, R137, c[0x0][0x19c], R12 ;  /* 0x0000670089097a24 */ /* 0x000fe400078e020c */
[----:B------:R-:W-:Y:S02]  /*5dd0*/  IMAD.IADD R31, R3, 0x1, R31 ;  /* 0x00000001031f7824 */ /* 0x000fe400078e021f */
[----:B------:R-:W-:Y:S02]  /*5de0*/  IMAD.IADD R37, R17, 0x1, R9 ;  /* 0x0000000111257824 */ /* 0x000fe400078e0209 */
.L_x_2422:
[----:B0-----:R-:W0:Y:S01]  /*5df0*/  LDS R23, [R21.X4+0x1d90] ;  /* 0x001d900015177984 */ /* 0x001e220000004800 */
[----:B------:R-:W-:Y:S01]  /*5e00*/  SHF.R.S32.HI R20, RZ, 0x1f, R21 ;  /* 0x0000001fff147819 */ /* 0x000fe20000011415 */
[----:B------:R-:W-:Y:S01]  /*5e10*/  IMAD.MOV.U32 R9, RZ, RZ, R27 ;  /* 0x000000ffff097224 */ /* 0x000fe200078e001b */
[----:B------:R-:W-:Y:S01]  /*5e20*/  MOV R10, R18 ;  /* 0x00000012000a7202 */ /* 0x000fe20000000f00 */
[----:B------:R-:W-:Y:S01]  /*5e30*/  YIELD ;  /* 0x0000000000007946 */ /* 0x000fe20003800000 */
[----:B------:R-:W-:Y:S01]  /*5e40*/  MOV R11, R39 ;  /* 0x00000027000b7202 */ /* 0x000fe20000000f00 */
[C---:B------:R-:W-:Y:S01]  /*5e50*/  IMAD R0, R20.reuse, c[0x0][0x290], RZ ;  /* 0x0000a40014007a24 */ /* 0x040fe200078e02ff */
[----:B------:R-:W-:Y:S01]  /*5e60*/  MOV R8, R6 ;  /* 0x0000000600087202 */ /* 0x000fe20000000f00 */
[----:B------:R-:W-:Y:S01]  /*5e70*/  IMAD R14, R20, c[0x0][0x1c0], RZ ;  /* 0x00007000140e7a24 */ /* 0x000fe200078e02ff */
[----:B------:R-:W1:Y:S01]  /*5e80*/  LDS R25, [R21.X4+0x2190] ;  /* 0x0021900015197984 */ /* 0x000e620000004800 */
[----:B------:R-:W-:-:S04]  /*5e90*/  IMAD.WIDE.U32 R12, R21, c[0x0][0x1c0], R10 ;  /* 0x00007000150c7a25 */ /* 0x000fc800078e000a */
[----:B------:R-:W-:-:S04]  /*5ea0*/  IMAD.WIDE.U32 R8, R21, c[0x0][0x290], R8 ;  /* 0x0000a40015087a25 */ /* 0x000fc800078e0008 */
[C---:B------:R-:W-:Y:S01]  /*5eb0*/  IMAD R11, R21.reuse, c[0x0][0x294], R0 ;  /* 0x0000a500150b7a24 */ /* 0x040fe200078e0200 */
[----:B------:R-:W-:Y:S01]  /*5ec0*/  LEA R10, P0, R8, c[0x0][0x310], 0x2 ;  /* 0x0000c400080a7a11 */ /* 0x000fe200078010ff */
[----:B------:R-:W-:Y:S01]  /*5ed0*/  IMAD R15, R21, c[0x0][0x1c4], R14 ;  /* 0x00007100150f7a24 */ /* 0x000fe200078e020e */
[----:B------:R-:W-:Y:S01]  /*5ee0*/  LEA R14, P1, R12, c[0x0][0x230], 0x2 ;  /* 0x00008c000c0e7a11 */ /* 0x000fe200078210ff */
[----:B------:R-:W-:-:S03]  /*5ef0*/  IMAD.IADD R11, R9, 0x1, R11 ;  /* 0x00000001090b7824 */ /* 0x000fc600078e020b */
[----:B------:R-:W-:Y:S02]  /*5f00*/  IADD3 R9, R13, R15, RZ ;  /* 0x0000000f0d097210 */ /* 0x000fe40007ffe0ff */
[----:B------:R-:W-:Y:S02]  /*5f10*/  LEA.HI.X R11, R8, c[0x0][0x314], R11, 0x2, P0 ;  /* 0x0000c500080b7a11 */ /* 0x000fe400000f140b */
[----:B------:R-:W-:-:S03]  /*5f20*/  LEA.HI.X R15, R12, c[0x0][0x234], R9, 0x2, P1 ;  /* 0x00008d000c0f7a11 */ /* 0x000fc600008f1409 */
[----:B0-----:R0:W-:Y:S04]  /*5f30*/  RED.E.ADD.F32.FTZ.RN.STRONG.GPU [R10.64], R23 ;  /* 0x000000170a00798e */ /* 0x0011e8000c10e784 */
[----:B------:R2:W1:Y:S01]  /*5f40*/  LDG.E R0, [R14.64] ;  /* 0x000000040e007981 */ /* 0x000462000c1e1900 */
[----:B------:R-:W-:Y:S01]  /*5f50*/  MOV R8, R4 ;  /* 0x0000000400087202 */ /* 0x000fe20000000f00 */
[----:B------:R-:W-:Y:S02]  /*5f60*/  IMAD.MOV.U32 R9, RZ, RZ, R29 ;  /* 0x000000ffff097224 */ /* 0x000fe400078e001d */
[C---:B------:R-:W-:Y:S02]  /*5f70*/  IMAD R22, R20.reuse, c[0x0][0x2b0], RZ ;  /* 0x0000ac0014167a24 */ /* 0x040fe400078e02ff */
[----:B------:R-:W-:Y:S01]  /*5f80*/  IMAD R24, R20, c[0x0][0x1a0], RZ ;  /* 0x0000680014187a24 */ /* 0x000fe200078e02ff */
[----:B0-----:R-:W-:Y:S01]  /*5f90*/  MOV R10, R16 ;  /* 0x00000010000a7202 */ /* 0x001fe20000000f00 */
[----:B------:R-:W-:Y:S01]  /*5fa0*/  IMAD.WIDE.U32 R8, R21, c[0x0][0x2b0], R8 ;  /* 0x0000ac0015087a25 */ /* 0x000fe200078e0008 */
[----:B------:R-:W-:-:S03]  /*5fb0*/  MOV R11, R37 ;  /* 0x00000025000b7202 */ /* 0x000fc60000000f00 */
[C---:B------:R-:W-:Y:S02]  /*5fc0*/  IMAD R33, R21.reuse, c[0x0][0x2b4], R22 ;  /* 0x0000ad0015217a24 */ /* 0x040fe400078e0216 */
[----:B------:R-:W-:Y:S01]  /*5fd0*/  IMAD.WIDE.U32 R12, R21, c[0x0][0x1a0], R10 ;  /* 0x00006800150c7a25 */ /* 0x000fe200078e000a */
[----:B------:R-:W-:-:S03]  /*5fe0*/  LEA R10, P0, R8, c[0x0][0x318], 0x2 ;  /* 0x0000c600080a7a11 */ /* 0x000fc600078010ff */
[----:B------:R-:W-:Y:S01]  /*5ff0*/  IMAD R35, R21, c[0x0][0x1a4], R24 ;  /* 0x0000690015237a24 */ /* 0x000fe200078e0218 */
[----:B--2---:R-:W-:Y:S01]  /*6000*/  LEA R14, P1, R12, c[0x0][0x228], 0x2 ;  /* 0x00008a000c0e7a11 */ /* 0x004fe200078210ff */
[----:B------:R-:W-:-:S03]  /*6010*/  IMAD.IADD R11, R9, 0x1, R33 ;  /* 0x00000001090b7824 */ /* 0x000fc600078e0221 */
[----:B------:R-:W-:Y:S02]  /*6020*/  IADD3 R9, R13, R35, RZ ;  /* 0x000000230d097210 */ /* 0x000fe40007ffe0ff */
[----:B------:R-:W-:Y:S02]  /*6030*/  LEA.HI.X R11, R8, c[0x0][0x31c], R11, 0x2, P0 ;  /* 0x0000c700080b7a11 */ /* 0x000fe400000f140b */
[----:B------:R-:W-:Y:S01]  /*6040*/  LEA.HI.X R15, R12, c[0x0][0x22c], R9, 0x2, P1 ;  /* 0x00008b000c0f7a11 */ /* 0x000fe200008f1409 */
[----:B-1----:R-:W-:-:S05]  /*6050*/  FMUL.FTZ R23, R0, R25 ;  /* 0x0000001900177220 */ /* 0x002fca0000410000 */
[----:B------:R0:W-:Y:S04]  /*6060*/  RED.E.ADD.F32.FTZ.RN.STRONG.GPU [R10.64], R23 ;  /* 0x000000170a00798e */ /* 0x0001e8000c10e784 */
[----:B------:R-:W2:Y:S01]  /*6070*/  LDG.E R14, [R14.64] ;  /* 0x000000040e0e7981 */ /* 0x000ea2000c1e1900 */
[----:B------:R-:W-:Y:S01]  /*6080*/  MOV R8, R2 ;  /* 0x0000000200087202 */ /* 0x000fe20000000f00 */
[----:B------:R-:W-:Y:S02]  /*6090*/  IMAD R20, R20, c[0x0][0x2d0], RZ ;  /* 0x0000b40014147a24 */ /* 0x000fe400078e02ff */
[----:B------:R-:W-:Y:S02]  /*60a0*/  IMAD.MOV.U32 R9, RZ, RZ, R31 ;  /* 0x000000ffff097224 */ /* 0x000fe400078e001f */
[----:B------:R-:W-:-:S02]  /*60b0*/  IMAD R13, R21, c[0x0][0x2d4], R20 ;  /* 0x0000b500150d7a24 */ /* 0x000fc400078e0214 */
        /* <DEDUP_REMOVED lines=10> */
.L_x_2400:
[----:B------:R-:W-:Y:S01]  /*6160*/  HFMA2.MMA R190, -RZ, RZ, 0, 0 ;  /* 0x00000000ffbe7435 */ /* 0x000fe200000001ff */
[----:B------:R-:W-:Y:S01]  /*6170*/  MOV R188, R6 ;  /* 0x0000000600bc7202 */ /* 0x000fe20000000f00 */
[----:B------:R-:W-:Y:S01]  /*6180*/  IMAD.MOV.U32 R189, RZ, RZ, 0x1 ;  /* 0x00000001ffbd7424 */ /* 0x000fe200078e00ff */
[----:B------:R-:W-:-:S02]  /*6190*/  MOV R191, 0xffffffff ;  /* 0xffffffff00bf7802 */ /* 0x000fc40000000f00 */
[----:B------:R-:W-:Y:S02]  /*61a0*/  MOV R4, 0x61c0 ;  /* 0x000061c000047802 */ /* 0x000fe40000000f00 */
[----:B-----5:R-:W-:Y:S05]  /*61b0*/  CALL.REL.NOINC `($__internal_98_$__cuda_sm70_shflsync_up) ;  /* 0x00000ee000007944 */ /* 0x020fea0003c00000 */
[----:B-1----:R-:W-:Y:S01]  /*61c0*/  IMAD.MOV.U32 R185, RZ, RZ, R188 ;  /* 0x000000ffffb97224 */ /* 0x002fe200078e00bc */
[----:B0-----:R-:W-:Y:S05]  /*61d0*/  BRA `(.L_x_2423) ;  /* 0xffffca8000007947 */ /* 0x001fea000383ffff */
.L_x_2401:
[----:B------:R-:W-:Y:S01]  /*61e0*/  HFMA2.MMA R189, -RZ, RZ, 0, 5.9604644775390625e-08 ;  /* 0x00000001ffbd7435 */ /* 0x000fe200000001ff */
[----:B------:R-:W-:Y:S01]  /*61f0*/  MOV R188, R7 ;  /* 0x0000000700bc7202 */ /* 0x000fe20000000f00 */
[----:B------:R-:W-:Y:S01]  /*6200*/  IMAD.MOV.U32 R190, RZ, RZ, RZ ;  /* 0x000000ffffbe7224 */ /* 0x000fe200078e00ff */
[----:B------:R-:W-:Y:S02]  /*6210*/  MOV R191, 0xffffffff ;  /* 0xffffffff00bf7802 */ /* 0x000fe40000000f00 */
[----:B------:R-:W-:Y:S02]  /*6220*/  MOV R4, 0x6240 ;  /* 0x0000624000047802 */ /* 0x000fe40000000f00 */
[----:B01---5:R-:W-:Y:S05]  /*6230*/  CALL.REL.NOINC `($__internal_98_$__cuda_sm70_shflsync_up) ;  /* 0x00000e6000007944 */ /* 0x023fea0003c00000 */
[C---:B------:R-:W-:Y:S01]  /*6240*/  FMUL.FTZ R185, R6.reuse, R185 ;  /* 0x000000b906b97220 */ /* 0x040fe20000410000 */
[----:B------:R-:W-:Y:S01]  /*6250*/  ISETP.GE.AND P0, PT, R127, 0x1, PT ;  /* 0x000000017f00780c */ /* 0x000fe20003f06270 */
[C---:B-1----:R-:W-:Y:S01]  /*6260*/  FFMA.FTZ R4, R6.reuse, R188, R7 ;  /* 0x000000bc06047223 */ /* 0x042fe20000010007 */
[----:B0-----:R-:W-:Y:S01]  /*6270*/  HFMA2.MMA R189, -RZ, RZ, 0, 1.1920928955078125e-07 ;  /* 0x00000002ffbd7435 */ /* 0x001fe200000001ff */
[----:B------:R-:W-:Y:S01]  /*6280*/  IMAD.MOV.U32 R190, RZ, RZ, RZ ;  /* 0x000000ffffbe7224 */ /* 0x000fe200078e00ff */
[----:B------:R-:W-:-:S02]  /*6290*/  FSEL R185, R6, R185, !P0 ;  /* 0x000000b906b97208 */ /* 0x000fc40004000000 */
[----:B------:R-:W-:Y:S02]  /*62a0*/  FSEL R7, R7, R4, !P0 ;  /* 0x0000000407077208 */ /* 0x000fe40004000000 */
[----:B------:R-:W-:Y:S02]  /*62b0*/  MOV R191, 0xffffffff ;  /* 0xffffffff00bf7802 */ /* 0x000fe40000000f00 */
[----:B------:R-:W-:Y:S02]  /*62c0*/  MOV R188, R185 ;  /* 0x000000b900bc7202 */ /* 0x000fe40000000f00 */
[----:B------:R-:W-:Y:S02]  /*62d0*/  MOV R4, 0x62f0 ;  /* 0x000062f000047802 */ /* 0x000fe40000000f00 */
[----:B------:R-:W-:Y:S05]  /*62e0*/  CALL.REL.NOINC `($__internal_98_$__cuda_sm70_shflsync_up) ;  /* 0x00000db000007944 */ /* 0x000fea0003c00000 */
[----:B0-----:R-:W-:Y:S01]  /*62f0*/  HFMA2.MMA R189, -RZ, RZ, 0, 1.1920928955078125e-07 ;  /* 0x00000002ffbd7435 */ /* 0x001fe200000001ff */
[----:B-1----:R-:W-:Y:S01]  /*6300*/  IMAD.MOV.U32 R6, RZ, RZ, R188 ;  /* 0x000000ffff067224 */ /* 0x002fe200078e00bc */
[----:B------:R-:W-:Y:S01]  /*6310*/  MOV R188, R7 ;  /* 0x0000000700bc7202 */ /* 0x000fe20000000f00 */
[----:B------:R-:W-:Y:S01]  /*6320*/  IMAD.MOV.U32 R190, RZ, RZ, RZ ;  /* 0x000000ffffbe7224 */ /* 0x000fe200078e00ff */
[----:B------:R-:W-:-:S02]  /*6330*/  MOV R191, 0xffffffff ;  /* 0xffffffff00bf7802 */ /* 0x000fc40000000f00 */
[----:B------:R-:W-:Y:S02]  /*6340*/  MOV R4, 0x6360 ;  /* 0x0000636000047802 */ /* 0x000fe40000000f00 */
[----:B------:R-:W-:Y:S05]  /*6350*/  CALL.REL.NOINC `($__internal_98_$__cuda_sm70_shflsync_up) ;  /* 0x00000d4000007944 */ /* 0x000fea0003c00000 */
[----:B------:R-:W-:Y:S01]  /*6360*/  ISETP.GE.AND P0, PT, R127, 0x2, PT ;  /* 0x000000027f00780c */ /* 0x000fe20003f06270 */
[----:B0-----:R-:W-:Y:S01]  /*6370*/  HFMA2.MMA R189, -RZ, RZ, 0, 2.384185791015625e-07 ;  /* 0x00000004ffbd7435 */ /* 0x001fe200000001ff */
[----:B------:R-:W-:Y:S01]  /*6380*/  IMAD.MOV.U32 R190, RZ, RZ, RZ ;  /* 0x000000ffffbe7224 */ /* 0x000fe200078e00ff */
[----:B------:R-:W-:Y:S02]  /*6390*/  MOV R191, 0xffffffff ;  /* 0xffffffff00bf7802 */ /* 0x000fe40000000f00 */
[----:B------:R-:W-:-:S08]  /*63a0*/  MOV R4, 0x63f0 ;  /* 0x000063f000047802 */ /* 0x000fd00000000f00 */
[----:B-1----:R-:W-:Y:S02]  /*63b0*/  @P0 FFMA.FTZ R7, R185, R188, R7 ;  /* 0x000000bcb9070223 */ /* 0x002fe40000010007 */
[----:B------:R-:W-:-:S05]  /*63c0*/  @P0 FMUL.FTZ R185, R6, R185 ;  /* 0x000000b906b90220 */ /* 0x000fca0000410000 */
[----:B------:R-:W-:Y:S02]  /*63d0*/  MOV R188, R185 ;  /* 0x000000b900bc7202 */ /* 0x000fe40000000f00 */
[----:B------:R-:W-:Y:S05]  /*63e0*/  CALL.REL.NOINC `($__internal_98_$__cuda_sm70_shflsync_up) ;  /* 0x00000cb000007944 */ /* 0x000fea0003c00000 */
[----:B0-----:R-:W-:Y:S01]  /*63f0*/  HFMA2.MMA R189, -RZ, RZ, 0, 2.384185791015625e-07 ;  /* 0x00000004ffbd7435 */ /* 0x001fe200000001ff */
[----:B-1----:R-:W-:Y:S01]  /*6400*/  IMAD.MOV.U32 R6, RZ, RZ, R188 ;  /* 0x000000ffff067224 */ /* 0x002fe200078e00bc */
[----:B------:R-:W-:Y:S01]  /*6410*/  MOV R188, R7 ;  /* 0x0000000700bc7202 */ /* 0x000fe20000000f00 */
[----:B------:R-:W-:Y:S01]  /*6420*/  IMAD.MOV.U32 R190, RZ, RZ, RZ ;  /* 0x000000ffffbe7224 */ /* 0x000fe200078e00ff */
[----:B------:R-:W-:Y:S02]  /*6430*/  MOV R191, 0xffffffff ;  /* 0xffffffff00bf7802 */ /* 0x000fe40000000f00 */
[----:B------:R-:W-:Y:S02]  /*6440*/  MOV R4, 0x6460 ;  /* 0x0000646000047802 */ /* 0x000fe40000000f00 */
[----:B------:R-:W-:Y:S05]  /*6450*/  CALL.REL.NOINC `($__internal_98_$__cuda_sm70_shflsync_up) ;  /* 0x00000c4000007944 */ /* 0x000fea0003c00000 */
[----:B------:R-:W-:Y:S01]  /*6460*/  ISETP.GE.AND P0, PT, R127, 0x4, PT ;  /* 0x000000047f00780c */ /* 0x000fe20003f06270 */
[----:B0-----:R-:W-:Y:S01]  /*6470*/  HFMA2.MMA R189, -RZ, RZ, 0, 4.76837158203125e-07 ;  /* 0x00000008ffbd7435 */ /* 0x001fe200000001ff */
[----:B------:R-:W-:Y:S02]  /*6480*/  MOV R190, RZ ;  /* 0x000000ff00be7202 */ /* 0x000fe40000000f00 */
[----:B------:R-:W-:-:S02]  /*6490*/  MOV R191, 0xffffffff ;  /* 0xffffffff00bf7802 */ /* 0x000fc40000000f00 */
[----:B------:R-:W-:-:S07]  /*64a0*/  MOV R4, 0x6500 ;  /* 0x0000650000047802 */ /* 0x000fce0000000f00 */
[----:B-1----:R-:W-:Y:S02]  /*64b0*/  @P0 FFMA.FTZ R7, R185, R188, R7 ;  /* 0x000000bcb9070223 */ /* 0x002fe40000010007 */
[----:B------:R-:W-:-:S04]  /*64c0*/  @P0 FMUL.FTZ R185, R6, R185 ;  /* 0x000000b906b90220 */ /* 0x000fc80000410000 */
[----:B------:R-:W-:-:S04]  /*64d0*/  IMAD.MOV.U32 R186, RZ, RZ, R185 ;  /* 0x000000ffffba7224 */ /* 0x000fc800078e00b9 */
[----:B------:R-:W-:Y:S02]  /*64e0*/  IMAD.MOV.U32 R188, RZ, RZ, R186 ;  /* 0x000000ffffbc7224 */ /* 0x000fe400078e00ba */
[----:B------:R-:W-:Y:S05]  /*64f0*/  CALL.REL.NOINC `($__internal_98_$__cuda_sm70_shflsync_up) ;  /* 0x00000ba000007944 */ /* 0x000fea0003c00000 */
[----:B0-----:R-:W-:Y:S01]  /*6500*/  HFMA2.MMA R190, -RZ, RZ, 0, 0 ;  /* 0x00000000ffbe7435 */ /* 0x001fe200000001ff */
[----:B-1----:R-:W-:Y:S01]  /*6510*/  MOV R6, R188 ;  /* 0x000000bc00067202 */ /* 0x002fe20000000f00 */
[----:B------:R-:W-:Y:S01]  /*6520*/  IMAD.MOV.U32 R189, RZ, RZ, 0x8 ;  /* 0x00000008ffbd7424 */ /* 0x000fe200078e00ff */
[----:B------:R-:W-:Y:S02]  /*6530*/  MOV R188, R7 ;  /* 0x0000000700bc7202 */ /* 0x000fe40000000f00 */
[----:B------:R-:W-:Y:S02]  /*6540*/  MOV R191, 0xffffffff ;  /* 0xffffffff00bf7802 */ /* 0x000fe40000000f00 */
[----:B------:R-:W-:Y:S02]  /*6550*/  MOV R4, 0x6570 ;  /* 0x0000657000047802 */ /* 0x000fe40000000f00 */
[----:B------:R-:W-:Y:S05]  /*6560*/  CALL.REL.NOINC `($__internal_98_$__cuda_sm70_shflsync_up) ;  /* 0x00000b3000007944 */ /* 0x000fea0003c00000 */
[----:B------:R-:W-:Y:S01]  /*6570*/  ISETP.GE.AND P0, PT, R127, 0x8, PT ;  /* 0x000000087f00780c */ /* 0x000fe20003f06270 */
[----:B0-----:R-:W-:Y:S01]  /*6580*/  HFMA2.MMA R190, -RZ, RZ, 0, 0 ;  /* 0x00000000ffbe7435 */ /* 0x001fe200000001ff */
[----:B------:R-:W-:Y:S01]  /*6590*/  IMAD.MOV.U32 R189, RZ, RZ, 0x10 ;  /* 0x00000010ffbd7424 */ /* 0x000fe200078e00ff */
[----:B------:R-:W-:-:S02]  /*65a0*/  MOV R191, 0xffffffff ;  /* 0xffffffff00bf7802 */ /* 0x000fc40000000f00 */
[----:B------:R-:W-:-:S08]  /*65b0*/  MOV R4, 0x6610 ;  /* 0x0000661000047802 */ /* 0x000fd00000000f00 */
[----:B-1----:R-:W-:Y:S02]  /*65c0*/  @P0 FFMA.FTZ R7, R186, R188, R7 ;  /* 0x000000bcba070223 */ /* 0x002fe40000010007 */
[----:B------:R-:W-:Y:S02]  /*65d0*/  @P0 FMUL.FTZ R186, R6, R186 ;  /* 0x000000ba06ba0220 */ /* 0x000fe40000410000 */
[----:B------:R-:W-:-:S03]  /*65e0*/  IMAD.MOV.U32 R185, RZ, RZ, R7 ;  /* 0x000000ffffb97224 */ /* 0x000fc600078e0007 */
[----:B------:R-:W-:Y:S02]  /*65f0*/  MOV R188, R186 ;  /* 0x000000ba00bc7202 */ /* 0x000fe40000000f00 */
[----:B------:R-:W-:Y:S05]  /*6600*/  CALL.REL.NOINC `($__internal_98_$__cuda_sm70_shflsync_up) ;  /* 0x00000a9000007944 */ /* 0x000fea0003c00000 */
[----:B0-----:R-:W-:Y:S01]  /*6610*/  HFMA2.MMA R189, -RZ, RZ, 0, 9.5367431640625e-07 ;  /* 0x00000010ffbd7435 */ /* 0x001fe200000001ff */
[----:B-1----:R-:W-:Y:S01]  /*6620*/  MOV R187, R188 ;  /* 0x000000bc00bb7202 */ /* 0x002fe20000000f00 */
[----:B------:R-:W-:Y:S01]  /*6630*/  IMAD.MOV.U32 R188, RZ, RZ, R7 ;  /* 0x000000ffffbc7224 */ /* 0x000fe200078e0007 */
[----:B------:R-:W-:Y:S01]  /*6640*/  MOV R190, RZ ;  /* 0x000000ff00be7202 */ /* 0x000fe20000000f00 */
[----:B------:R-:W-:Y:S01]  /*6650*/  IMAD.MOV.U32 R191, RZ, RZ, -0x1 ;  /* 0xffffffffffbf7424 */ /* 0x000fe200078e00ff */
[----:B------:R-:W-:Y:S02]  /*6660*/  MOV R4, 0x6680 ;  /* 0x0000668000047802 */ /* 0x000fe40000000f00 */
[----:B------:R-:W-:Y:S05]  /*6670*/  CALL.REL.NOINC `($__internal_98_$__cuda_sm70_shflsync_up) ;  /* 0x00000a2000007944 */ /* 0x000fea0003c00000 */
[----:B-1----:R-:W-:Y:S01]  /*6680*/  MOV R4, R188 ;  /* 0x000000bc00047202 */ /* 0x002fe20000000f00 */
[----:B0-----:R-:W-:Y:S05]  /*6690*/  BRA `(.L_x_2424) ;  /* 0xffffc74000007947 */ /* 0x001fea000383ffff */
.L_x_2404:
[----:B0-----:R-:W-:Y:S01]  /*66a0*/  HFMA2.MMA R190, -RZ, RZ, 0, 0 ;  /* 0x00000000ffbe7435 */ /* 0x001fe200000001ff */
[----:B------:R-:W-:Y:S01]  /*66b0*/  MOV R188, R185 ;  /* 0x000000b900bc7202 */ /* 0x000fe20000000f00 */
[----:B-1----:R-:W-:Y:S01]  /*66c0*/  IMAD.MOV.U32 R189, RZ, RZ, 0x1 ;  /* 0x00000001ffbd7424 */ /* 0x002fe200078e00ff */
[----:B------:R-:W-:Y:S02]  /*66d0*/  MOV R191, 0xffffffff ;  /* 0xffffffff00bf7802 */ /* 0x000fe40000000f00 */
[----:B------:R-:W-:-:S02]  /*66e0*/  MOV R4, 0x6700 ;  /* 0x0000670000047802 */ /* 0x000fc40000000f00 */
[----:B-----5:R-:W-:Y:S05]  /*66f0*/  CALL.REL.NOINC `($__internal_98_$__cuda_sm70_shflsync_up) ;  /* 0x000009a000007944 */ /* 0x020fea0003c00000 */
[----:B0-----:R-:W-:Y:S01]  /*6700*/  HFMA2.MMA R189, -RZ, RZ, 0, 5.9604644775390625e-08 ;  /* 0x00000001ffbd7435 */ /* 0x001fe200000001ff */
[----:B-1----:R-:W-:Y:S01]  /*6710*/  IMAD.MOV.U32 R6, RZ, RZ, R188 ;  /* 0x000000ffff067224 */ /* 0x002fe200078e00bc */
[----:B------:R-:W-:Y:S01]  /*6720*/  MOV R188, R7 ;  /* 0x0000000700bc7202 */ /* 0x000fe20000000f00 */
[----:B------:R-:W-:Y:S01]  /*6730*/  IMAD.MOV.U32 R190, RZ, RZ, RZ ;  /* 0x000000ffffbe7224 */ /* 0x000fe200078e00ff */
[----:B------:R-:W-:-:S02]  /*6740*/  MOV R191, 0xffffffff ;  /* 0xffffffff00bf7802 */ /* 0x000fc40000000f00 */
[----:B------:R-:W-:Y:S02]  /*6750*/  MOV R4, 0x6770 ;  /* 0x0000677000047802 */ /* 0x000fe40000000f00 */
[----:B------:R-:W-:Y:S05]  /*6760*/  CALL.REL.NOINC `($__internal_98_$__cuda_sm70_shflsync_up) ;  /* 0x0000093000007944 */ /* 0x000fea0003c00000 */
[----:B0-----:R-:W-:Y:S01]  /*6770*/  HFMA2.MMA R189, -RZ, RZ, 0, 0 ;  /* 0x00000000ffbd7435 */ /* 0x001fe200000001ff */
[----:B------:R-:W-:Y:S01]  /*6780*/  MOV R185, R6 ;  /* 0x0000000600b97202 */ /* 0x000fe20000000f00 */
[----:B-1----:R-:W-:Y:S01]  /*6790*/  IMAD.MOV.U32 R186, RZ, RZ, R188 ;  /* 0x000000ffffba7224 */ /* 0x002fe200078e00bc */
[----:B------:R-:W-:Y:S01]  /*67a0*/  MOV R190, R12 ;  /* 0x0000000c00be7202 */ /* 0x000fe20000000f00 */
[----:B------:R-:W-:Y:S01]  /*67b0*/  IMAD.MOV.U32 R191, RZ, RZ, 0x1f ;  /* 0x0000001fffbf7424 */ /* 0x000fe200078e00ff */
[----:B------:R-:W-:Y:S02]  /*67c0*/  MOV R192, 0xffffffff ;  /* 0xffffffff00c07802 */ /* 0x000fe40000000f00 */
[----:B------:R-:W-:Y:S02]  /*67d0*/  MOV R4, 0x67f0 ;  /* 0x000067f000047802 */ /* 0x000fe40000000f00 */
[----:B------:R-:W-:Y:S05]  /*67e0*/  CALL.REL.NOINC `($__internal_97_$__cuda_sm70_shflsync_idx_p) ;  /* 0x0000087000007944 */ /* 0x000fea0003c00000 */
[----:B-1----:R-:W-:Y:S01]  /*67f0*/  IMAD.MOV.U32 R12, RZ, RZ, R189 ;  /* 0x000000ffff0c7224 */ /* 0x002fe200078e00bd */
[----:B------:R-:W-:Y:S01]  /*6800*/  HFMA2.MMA R189, -RZ, RZ, 0, 0 ;  /* 0x00000000ffbd7435 */ /* 0x000fe200000001ff */
[----:B0-----:R-:W-:Y:S01]  /*6810*/  MOV R190, R13 ;  /* 0x0000000d00be7202 */ /* 0x001fe20000000f00 */
[----:B------:R-:W-:Y:S01]  /*6820*/  IMAD.MOV.U32 R192, RZ, RZ, -0x1 ;  /* 0xffffffffffc07424 */ /* 0x000fe200078e00ff */
[----:B------:R-:W-:-:S02]  /*6830*/  MOV R191, 0x1f ;  /* 0x0000001f00bf7802 */ /* 0x000fc40000000f00 */
[----:B------:R-:W-:Y:S02]  /*6840*/  MOV R4, 0x6860 ;  /* 0x0000686000047802 */ /* 0x000fe40000000f00 */
[----:B------:R-:W-:Y:S05]  /*6850*/  CALL.REL.NOINC `($__internal_97_$__cuda_sm70_shflsync_idx_p) ;  /* 0x0000080000007944 */ /* 0x000fea0003c00000 */
[----:B-1----:R-:W-:Y:S01]  /*6860*/  MOV R5, R189 ;  /* 0x000000bd00057202 */ /* 0x002fe20000000f00 */
[----:B0-----:R-:W-:Y:S05]  /*6870*/  BRA `(.L_x_2425) ;  /* 0xffffc6e000007947 */ /* 0x001fea000383ffff */
.L_x_2407:
[----:B------:R-:W-:Y:S01]  /*6880*/  HFMA2.MMA R188, -RZ, RZ, 0, 1.847743988037109375e-06 ;  /* 0x0000001fffbc7435 */ /* 0x000fe200000001ff */
[----:B------:R-:W-:Y:S01]  /*6890*/  MOV R187, R6 ;  /* 0x0000000600bb7202 */ /* 0x000fe20000000f00 */
[----:B------:R-:W-:Y:S01]  /*68a0*/  IMAD.MOV.U32 R190, RZ, RZ, 0x1 ;  /* 0x00000001ffbe7424 */ /* 0x000fe200078e00ff */
[----:B------:R-:W-:Y:S02]  /*68b0*/  MOV R189, 0xffffffff ;  /* 0xffffffff00bd7802 */ /* 0x000fe40000000f00 */
[----:B------:R-:W-:Y:S02]  /*68c0*/  MOV R4, 0x68e0 ;  /* 0x000068e000047802 */ /* 0x000fe40000000f00 */
[----:B------:R-:W-:Y:S05]  /*68d0*/  CALL.REL.NOINC `($__internal_96_$__cuda_sm70_shflsync_down) ;  /* 0x0000074000007944 */ /* 0x000fea0003c00000 */
[----:B-1----:R-:W-:Y:S01]  /*68e0*/  IMAD.MOV.U32 R181, RZ, RZ, R188 ;  /* 0x000000ffffb57224 */ /* 0x002fe200078e00bc */
[----:B0-----:R-:W-:Y:S05]  /*68f0*/  BRA `(.L_x_2426) ;  /* 0xffffcb4000007947 */ /* 0x001fea000383ffff */
.L_x_2408:
[----:B------:R-:W-:Y:S01]  /*6900*/  HFMA2.MMA R190, -RZ, RZ, 0, 5.9604644775390625e-08 ;  /* 0x00000001ffbe7435 */ /* 0x000fe200000001ff */
[----:B------:R-:W-:Y:S01]  /*6910*/  MOV R187, R7 ;  /* 0x0000000700bb7202 */ /* 0x000fe20000000f00 */
[----:B------:R-:W-:Y:S01]  /*6920*/  IMAD.MOV.U32 R188, RZ, RZ, 0x1f ;  /* 0x0000001fffbc7424 */ /* 0x000fe200078e00ff */
[----:B------:R-:W-:-:S02]  /*6930*/  MOV R189, 0xffffffff ;  /* 0xffffffff00bd7802 */ /* 0x000fc40000000f00 */
[----:B------:R-:W-:Y:S02]  /*6940*/  MOV R4, 0x6960 ;  /* 0x0000696000047802 */ /* 0x000fe40000000f00 */
[----:B01----:R-:W-:Y:S05]  /*6950*/  CALL.REL.NOINC `($__internal_96_$__cuda_sm70_shflsync_down) ;  /* 0x000006c000007944 */ /* 0x003fea0003c00000 */
[C---:B------:R-:W-:Y:S01]  /*6960*/  FMUL.FTZ R5, R6.reuse, R181 ;  /* 0x000000b506057220 */ /* 0x040fe20000410000 */
[----:B0-----:R-:W-:Y:S01]  /*6970*/  HFMA2.MMA R190, -RZ, RZ, 0, 1.1920928955078125e-07 ;  /* 0x00000002ffbe7435 */ /* 0x001fe200000001ff */
[C---:B-1----:R-:W-:Y:S01]  /*6980*/  FFMA.FTZ R188, R6.reuse, R188, R7 ;  /* 0x000000bc06bc7223 */ /* 0x042fe20000010007 */
[----:B------:R-:W-:Y:S02]  /*6990*/  MOV R189, 0xffffffff ;  /* 0xffffffff00bd7802 */ /* 0x000fe40000000f00 */
[----:B------:R-:W-:Y:S02]  /*69a0*/  FSEL R181, R6, R5, !P4 ;  /* 0x0000000506b57208 */ /* 0x000fe40006000000 */
[----:B------:R-:W-:Y:S01]  /*69b0*/  FSEL R7, R7, R188, !P4 ;  /* 0x000000bc07077208 */ /* 0x000fe20006000000 */
[----:B------:R-:W-:Y:S01]  /*69c0*/  IMAD.MOV.U32 R188, RZ, RZ, 0x1f ;  /* 0x0000001fffbc7424 */ /* 0x000fe200078e00ff */
[----:B------:R-:W-:Y:S02]  /*69d0*/  MOV R187, R181 ;  /* 0x000000b500bb7202 */ /* 0x000fe40000000f00 */
[----:B------:R-:W-:-:S02]  /*69e0*/  MOV R4, 0x6a00 ;  /* 0x00006a0000047802 */ /* 0x000fc40000000f00 */
[----:B------:R-:W-:Y:S05]  /*69f0*/  CALL.REL.NOINC `($__internal_96_$__cuda_sm70_shflsync_down) ;  /* 0x0000062000007944 */ /* 0x000fea0003c00000 */
[----:B0-----:R-:W-:Y:S01]  /*6a00*/  HFMA2.MMA R190, -RZ, RZ, 0, 1.1920928955078125e-07 ;  /* 0x00000002ffbe7435 */ /* 0x001fe200000001ff */
[----:B-1----:R-:W-:Y:S01]  /*6a10*/  IMAD.MOV.U32 R6, RZ, RZ, R188 ;  /* 0x000000ffff067224 */ /* 0x002fe200078e00bc */
[----:B------:R-:W-:Y:S01]  /*6a20*/  MOV R187, R7 ;  /* 0x0000000700bb7202 */ /* 0x000fe20000000f00 */
[----:B------:R-:W-:Y:S01]  /*6a30*/  IMAD.MOV.U32 R188, RZ, RZ, 0x1f ;  /* 0x0000001fffbc7424 */ /* 0x000fe200078e00ff */
[----:B------:R-:W-:-:S02]  /*6a40*/  MOV R189, 0xffffffff ;  /* 0xffffffff00bd7802 */ /* 0x000fc40000000f00 */
[----:B------:R-:W-:Y:S02]  /*6a50*/  MOV R4, 0x6a70 ;  /* 0x00006a7000047802 */ /* 0x000fe40000000f00 */
[----:B------:R-:W-:Y:S05]  /*6a60*/  CALL.REL.NOINC `($__internal_96_$__cuda_sm70_shflsync_down) ;  /* 0x000005b000007944 */ /* 0x000fea0003c00000 */
[----:B-1----:R-:W-:Y:S01]  /*6a70*/  @!P3 FFMA.FTZ R7, R181, R188, R7 ;  /* 0x000000bcb507b223 */ /* 0x002fe20000010007 */
[----:B0-----:R-:W-:Y:S01]  /*6a80*/  HFMA2.MMA R190, -RZ, RZ, 0, 2.384185791015625e-07 ;  /* 0x00000004ffbe7435 */ /* 0x001fe200000001ff */
[----:B------:R-:W-:Y:S01]  /*6a90*/  @!P3 FMUL.FTZ R181, R6, R181 ;  /* 0x000000b506b5b220 */ /* 0x000fe20000410000 */
[----:B------:R-:W-:Y:S01]  /*6aa0*/  MOV R189, 0xffffffff ;  /* 0xffffffff00bd7802 */ /* 0x000fe20000000f00 */
[----:B------:R-:W-:Y:S01]  /*6ab0*/  IMAD.MOV.U32 R188, RZ, RZ, 0x1f ;  /* 0x0000001fffbc7424 */ /* 0x000fe200078e00ff */
[----:B------:R-:W-:Y:S02]  /*6ac0*/  MOV R4, 0x6af0 ;  /* 0x00006af000047802 */ /* 0x000fe40000000f00 */
[----:B------:R-:W-:Y:S02]  /*6ad0*/  MOV R187, R181 ;  /* 0x000000b500bb7202 */ /* 0x000fe40000000f00 */
[----:B------:R-:W-:Y:S05]  /*6ae0*/  CALL.REL.NOINC `($__internal_96_$__cuda_sm70_shflsync_down) ;  /* 0x0000053000007944 */ /* 0x000fea0003c00000 */
[----:B0-----:R-:W-:Y:S01]  /*6af0*/  HFMA2.MMA R190, -RZ, RZ, 0, 2.384185791015625e-07 ;  /* 0x00000004ffbe7435 */ /* 0x001fe200000001ff */
[----:B-1----:R-:W-:Y:S01]  /*6b00*/  IMAD.MOV.U32 R6, RZ, RZ, R188 ;  /* 0x000000ffff067224 */ /* 0x002fe200078e00bc */
[----:B------:R-:W-:Y:S01]  /*6b10*/  MOV R187, R7 ;  /* 0x0000000700bb7202 */ /* 0x000fe20000000f00 */
[----:B------:R-:W-:Y:S01]  /*6b20*/  IMAD.MOV.U32 R188, RZ, RZ, 0x1f ;  /* 0x0000001fffbc7424 */ /* 0x000fe200078e00ff */
[----:B------:R-:W-:-:S02]  /*6b30*/  MOV R189, 0xffffffff ;  /* 0xffffffff00bd7802 */ /* 0x000fc40000000f00 */
[----:B------:R-:W-:Y:S02]  /*6b40*/  MOV R4, 0x6b60 ;  /* 0x00006b6000047802 */ /* 0x000fe40000000f00 */
[----:B------:R-:W-:Y:S05]  /*6b50*/  CALL.REL.NOINC `($__internal_96_$__cuda_sm70_shflsync_down) ;  /* 0x000004c000007944 */ /* 0x000fea0003c00000 */
[----:B-1----:R-:W-:Y:S01]  /*6b60*/  @!P2 FFMA.FTZ R7, R181, R188, R7 ;  /* 0x000000bcb507a223 */ /* 0x002fe20000010007 */
[----:B0-----:R-:W-:Y:S01]  /*6b70*/  HFMA2.MMA R190, -RZ, RZ, 0, 4.76837158203125e-07 ;  /* 0x00000008ffbe7435 */ /* 0x001fe200000001ff */
[----:B------:R-:W-:Y:S01]  /*6b80*/  @!P2 FMUL.FTZ R181, R6, R181 ;  /* 0x000000b506b5a220 */ /* 0x000fe20000410000 */
[----:B------:R-:W-:Y:S01]  /*6b90*/  MOV R189, 0xffffffff ;  /* 0xffffffff00bd7802 */ /* 0x000fe20000000f00 */
[----:B------:R-:W-:Y:S01]  /*6ba0*/  IMAD.MOV.U32 R188, RZ, RZ, 0x1f ;  /* 0x0000001fffbc7424 */ /* 0x000fe200078e00ff */
[----:B------:R-:W-:Y:S02]  /*6bb0*/  MOV R4, 0x6be0 ;  /* 0x00006be000047802 */ /* 0x000fe40000000f00 */
[----:B------:R-:W-:Y:S02]  /*6bc0*/  MOV R187, R181 ;  /* 0x000000b500bb7202 */ /* 0x000fe40000000f00 */
[----:B------:R-:W-:Y:S05]  /*6bd0*/  CALL.REL.NOINC `($__internal_96_$__cuda_sm70_shflsync_down) ;  /* 0x0000044000007944 */ /* 0x000fea0003c00000 */
[----:B0-----:R-:W-:Y:S01]  /*6be0*/  HFMA2.MMA R190, -RZ, RZ, 0, 4.76837158203125e-07 ;  /* 0x00000008ffbe7435 */ /* 0x001fe200000001ff */
[----:B-1----:R-:W-:Y:S01]  /*6bf0*/  IMAD.MOV.U32 R6, RZ, RZ, R188 ;  /* 0x000000ffff067224 */ /* 0x002fe200078e00bc */
[----:B------:R-:W-:Y:S01]  /*6c00*/  MOV R187, R7 ;  /* 0x0000000700bb7202 */ /* 0x000fe20000000f00 */
[----:B------:R-:W-:Y:S01]  /*6c10*/  IMAD.MOV.U32 R188, RZ, RZ, 0x1f ;  /* 0x0000001fffbc7424 */ /* 0x000fe200078e00ff */
[----:B------:R-:W-:-:S02]  /*6c20*/  MOV R189, 0xffffffff ;  /* 0xffffffff00bd7802 */ /* 0x000fc40000000f00 */
[----:B------:R-:W-:Y:S02]  /*6c30*/  MOV R4, 0x6c50 ;  /* 0x00006c5000047802 */ /* 0x000fe40000000f00 */
[----:B------:R-:W-:Y:S05]  /*6c40*/  CALL.REL.NOINC `($__internal_96_$__cuda_sm70_shflsync_down) ;  /* 0x000003d000007944 */ /* 0x000fea0003c00000 */
[----:B-1----:R-:W-:Y:S01]  /*6c50*/  @!P1 FFMA.FTZ R7, R181, R188, R7 ;  /* 0x000000bcb5079223 */ /* 0x002fe20000010007 */
[----:B0-----:R-:W-:Y:S01]  /*6c60*/  HFMA2.MMA R190, -RZ, RZ, 0, 9.5367431640625e-07 ;  /* 0x00000010ffbe7435 */ /* 0x001fe200000001ff */
[----:B------:R-:W-:Y:S01]  /*6c70*/  @!P1 FMUL.FTZ R181, R6, R181 ;  /* 0x000000b506b59220 */ /* 0x000fe20000410000 */
[----:B------:R-:W-:Y:S02]  /*6c80*/  MOV R188, 0x1f ;  /* 0x0000001f00bc7802 */ /* 0x000fe40000000f00 */
[----:B------:R-:W-:Y:S01]  /*6c90*/  MOV R189, 0xffffffff ;  /* 0xffffffff00bd7802 */ /* 0x000fe20000000f00 */
[----:B------:R-:W-:Y:S01]  /*6ca0*/  IMAD.MOV.U32 R185, RZ, RZ, R181 ;  /* 0x000000ffffb97224 */ /* 0x000fe200078e00b5 */
[----:B------:R-:W-:-:S03]  /*6cb0*/  MOV R4, 0x6ce0 ;  /* 0x00006ce000047802 */ /* 0x000fc60000000f00 */
[----:B------:R-:W-:Y:S02]  /*6cc0*/  IMAD.MOV.U32 R187, RZ, RZ, R185 ;  /* 0x000000ffffbb7224 */ /* 0x000fe400078e00b9 */
[----:B------:R-:W-:Y:S05]  /*6cd0*/  CALL.REL.NOINC `($__internal_96_$__cuda_sm70_shflsync_down) ;  /* 0x0000034000007944 */ /* 0x000fea0003c00000 */
[----:B-1----:R-:W-:Y:S01]  /*6ce0*/  MOV R6, R188 ;  /* 0x000000bc00067202 */ /* 0x002fe20000000f00 */
[----:B------:R-:W-:Y:S01]  /*6cf0*/  HFMA2.MMA R188, -RZ, RZ, 0, 1.847743988037109375e-06 ;  /* 0x0000001fffbc7435 */ /* 0x000fe200000001ff */
[----:B0-----:R-:W-:Y:S01]  /*6d00*/  MOV R187, R7 ;  /* 0x0000000700bb7202 */ /* 0x001fe20000000f00 */
[----:B------:R-:W-:Y:S01]  /*6d10*/  IMAD.MOV.U32 R190, RZ, RZ, 0x10 ;  /* 0x00000010ffbe7424 */ /* 0x000fe200078e00ff */
[----:B------:R-:W-:Y:S02]  /*6d20*/  MOV R189, 0xffffffff ;  /* 0xffffffff00bd7802 */ /* 0x000fe40000000f00 */
[----:B------:R-:W-:Y:S02]  /*6d30*/  MOV R4, 0x6d50 ;  /* 0x00006d5000047802 */ /* 0x000fe40000000f00 */
[----:B------:R-:W-:Y:S05]  /*6d40*/  CALL.REL.NOINC `($__internal_96_$__cuda_sm70_shflsync_down) ;  /* 0x000002d000007944 */ /* 0x000fea0003c00000 */
[----:B-1----:R-:W-:Y:S01]  /*6d50*/  @!P0 FFMA.FTZ R7, R185, R188, R7 ;  /* 0x000000bcb9078223 */ /* 0x002fe20000010007 */
[----:B------:R-:W-:Y:S01]  /*6d60*/  HFMA2.MMA R191, -RZ, RZ, 0, 1.847743988037109375e-06 ;  /* 0x0000001fffbf7435 */ /* 0x000fe200000001ff */
[----:B------:R-:W-:Y:S01]  /*6d70*/  @!P0 FMUL.FTZ R185, R6, R185 ;  /* 0x000000b906b98220 */ /* 0x000fe20000410000 */
[----:B------:R-:W-:Y:S01]  /*6d80*/  MOV R192, 0xffffffff ;  /* 0xffffffff00c07802 */ /* 0x000fe20000000f00 */
[----:B0-----:R-:W-:Y:S01]  /*6d90*/  IMAD.MOV.U32 R189, RZ, RZ, RZ ;  /* 0x000000ffffbd7224 */ /* 0x001fe200078e00ff */
[----:B------:R-:W-:Y:S01]  /*6da0*/  MOV R4, 0x6dd0 ;  /* 0x00006dd000047802 */ /* 0x000fe20000000f00 */
[----:B------:R-:W-:-:S02]  /*6db0*/  IMAD.MOV.U32 R190, RZ, RZ, R185 ;  /* 0x000000ffffbe7224 */ /* 0x000fc400078e00b9 */
[----:B------:R-:W-:Y:S05]  /*6dc0*/  CALL.REL.NOINC `($__internal_97_$__cuda_sm70_shflsync_idx_p) ;  /* 0x0000029000007944 */ /* 0x000fea0003c00000 */
[----:B0-----:R-:W-:Y:S01]  /*6dd0*/  HFMA2.MMA R191, -RZ, RZ, 0, 1.847743988037109375e-06 ;  /* 0x0000001fffbf7435 */ /* 0x001fe200000001ff */
[----:B-1----:R-:W-:Y:S01]  /*6de0*/  MOV R6, R189 ;  /* 0x000000bd00067202 */ /* 0x002fe20000000f00 */
[----:B------:R-:W-:Y:S01]  /*6df0*/  IMAD.MOV.U32 R189, RZ, RZ, RZ ;  /* 0x000000ffffbd7224 */ /* 0x000fe200078e00ff */
[----:B------:R-:W-:-:S02]  /*6e00*/  MOV R190, R7 ;  /* 0x0000000700be7202 */ /* 0x000fc40000000f00 */
[----:B------:R-:W-:Y:S02]  /*6e10*/  MOV R192, 0xffffffff ;  /* 0xffffffff00c07802 */ /* 0x000fe40000000f00 */
[----:B------:R-:W-:Y:S02]  /*6e20*/  MOV R4, 0x6e40 ;  /* 0x00006e4000047802 */ /* 0x000fe40000000f00 */
[----:B------:R-:W-:Y:S05]  /*6e30*/  CALL.REL.NOINC `($__internal_97_$__cuda_sm70_shflsync_idx_p) ;  /* 0x0000022000007944 */ /* 0x000fea0003c00000 */
[----:B------:R-:W-:Y:S01]  /*6e40*/  HFMA2.MMA R188, -RZ, RZ, 0, 1.847743988037109375e-06 ;  /* 0x0000001fffbc7435 */ /* 0x000fe200000001ff */
[----:B-1----:R-:W-:Y:S01]  /*6e50*/  MOV R186, R189 ;  /* 0x000000bd00ba7202 */ /* 0x002fe20000000f00 */
[----:B------:R-:W-:Y:S01]  /*6e60*/  IMAD.MOV.U32 R181, RZ, RZ, R6 ;  /* 0x000000ffffb57224 */ /* 0x000fe200078e0006 */
[----:B------:R-:W-:Y:S01]  /*6e70*/  MOV R187, R185 ;  /* 0x000000b900bb7202 */ /* 0x000fe20000000f00 */
[----:B0-----:R-:W-:Y:S01]  /*6e80*/  IMAD.MOV.U32 R190, RZ, RZ, 0x1 ;  /* 0x00000001ffbe7424 */ /* 0x001fe200078e00ff */
[----:B------:R-:W-:Y:S02]  /*6e90*/  MOV R189, 0xffffffff ;  /* 0xffffffff00bd7802 */ /* 0x000fe40000000f00 */
[----:B------:R-:W-:Y:S02]  /*6ea0*/  MOV R4, 0x6ec0 ;  /* 0x00006ec000047802 */ /* 0x000fe40000000f00 */
[----:B------:R-:W-:Y:S05]  /*6eb0*/  CALL.REL.NOINC `($__internal_96_$__cuda_sm70_shflsync_down) ;  /* 0x0000016000007944 */ /* 0x000fea0003c00000 */
[----:B0-----:R-:W-:Y:S01]  /*6ec0*/  HFMA2.MMA R190, -RZ, RZ, 0, 5.9604644775390625e-08 ;  /* 0x00000001ffbe7435 */ /* 0x001fe200000001ff */
[----:B-1----:R-:W-:Y:S01]  /*6ed0*/  IMAD.MOV.U32 R6, RZ, RZ, R188 ;  /* 0x000000ffff067224 */ /* 0x002fe200078e00bc */
[----:B------:R-:W-:Y:S01]  /*6ee0*/  MOV R187, R7 ;  /* 0x0000000700bb7202 */ /* 0x000fe20000000f00 */
[----:B------:R-:W-:Y:S01]  /*6ef0*/  IMAD.MOV.U32 R188, RZ, RZ, 0x1f ;  /* 0x0000001fffbc7424 */ /* 0x000fe200078e00ff */
[----:B------:R-:W-:-:S02]  /*6f00*/  MOV R189, 0xffffffff ;  /* 0xffffffff00bd7802 */ /* 0x000fc40000000f00 */
[----:B------:R-:W-:Y:S02]  /*6f10*/  MOV R4, 0x6f30 ;  /* 0x00006f3000047802 */ /* 0x000fe40000000f00 */
[----:B------:R-:W-:Y:S05]  /*6f20*/  CALL.REL.NOINC `($__internal_96_$__cuda_sm70_shflsync_down) ;  /* 0x000000f000007944 */ /* 0x000fea0003c00000 */
[----:B0-----:R-:W-:Y:S01]  /*6f30*/  HFMA2.MMA R189, -RZ, RZ, 0, 0 ;  /* 0x00000000ffbd7435 */ /* 0x001fe200000001ff */
[----:B------:R-:W-:Y:S01]  /*6f40*/  MOV R185, R6 ;  /* 0x0000000600b97202 */ /* 0x000fe20000000f00 */
[----:B------:R-:W-:Y:S01]  /*6f50*/  IMAD.MOV.U32 R190, RZ, RZ, R12 ;  /* 0x000000ffffbe7224 */ /* 0x000fe200078e000c */
[----:B------:R-:W-:Y:S01]  /*6f60*/  MOV R191, 0x1f ;  /* 0x0000001f00bf7802 */ /* 0x000fe20000000f00 */
[----:B------:R-:W-:Y:S01]  /*6f70*/  IMAD.MOV.U32 R192, RZ, RZ, -0x1 ;  /* 0xffffffffffc07424 */ /* 0x000fe200078e00ff */
[----:B------:R-:W-:Y:S02]  /*6f80*/  MOV R4, 0x6fa0 ;  /* 0x00006fa000047802 */ /* 0x000fe40000000f00 */
[----:B-1----:R-:W-:Y:S05]  /*6f90*/  CALL.REL.NOINC `($__internal_97_$__cuda_sm70_shflsync_idx_p) ;  /* 0x000000c000007944 */ /* 0x002fea0003c00000 */
[----:B0-----:R-:W-:Y:S01]  /*6fa0*/  HFMA2.MMA R191, -RZ, RZ, 0, 1.847743988037109375e-06 ;  /* 0x0000001fffbf7435 */ /* 0x001fe200000001ff */
[----:B-1----:R-:W-:Y:S01]  /*6fb0*/  MOV R187, R189 ;  /* 0x000000bd00bb7202 */ /* 0x002fe20000000f00 */
[----:B------:R-:W-:Y:S01]  /*6fc0*/  IMAD.MOV.U32 R189, RZ, RZ, RZ ;  /* 0x000000ffffbd7224 */ /* 0x000fe200078e00ff */
[----:B------:R-:W-:Y:S02]  /*6fd0*/  MOV R190, R13 ;  /* 0x0000000d00be7202 */ /* 0x000fe40000000f00 */
[----:B------:R-:W-:-:S02]  /*6fe0*/  MOV R192, 0xffffffff ;  /* 0xffffffff00c07802 */ /* 0x000fc40000000f00 */
[----:B------:R-:W-:Y:S02]  /*6ff0*/  MOV R4, 0x7010 ;  /* 0x0000701000047802 */ /* 0x000fe40000000f00 */
[----:B------:R-:W-:Y:S05]  /*7000*/  CALL.REL.NOINC `($__internal_97_$__cuda_sm70_shflsync_idx_p) ;  /* 0x0000005000007944 */ /* 0x000fea0003c00000 */
[----:B01----:R-:W-:Y:S05]  /*7010*/  BRA `(.L_x_2427) ;  /* 0xffffc5c000007947 */ /* 0x003fea000383ffff */
        .weak           $__internal_96_$__cuda_sm70_shflsync_down
        .type           $__internal_96_$__cuda_sm70_shflsync_down,@function
        .size           $__internal_96_$__cuda_sm70_shflsync_down,($__internal_97_$__cuda_sm70_shflsync_idx_p - $__internal_96_$__cuda_sm70_shflsync_down)
$__internal_96_$__cuda_sm70_shflsync_down:
[----:B------:R-:W-:Y:S01]  /*7020*/  IMAD.MOV.U32 R5, RZ, RZ, 0x0 ;  /* 0x00000000ff057424 */ /* 0x000fe200078e00ff */
[----:B------:R-:W-:Y:S04]  /*7030*/  WARPSYNC R189 ;  /* 0x000000bd00007348 */ /* 0x000fe80003800000 */
[----:B------:R0:W1:Y:S01]  /*7040*/  SHFL.DOWN PT, R188, R187, R190, R188 ;  /* 0x080000bebbbc7389 */ /* 0x00006200000e00bc */
[----:B------:R-:W-:Y:S05]  /*7050*/  RET.REL.NODEC R4 `(_Z25selective_scan_bwd_kernelI32Selective_Scan_bwd_kernel_traitsILi64ELi16ELb0ELb0ELb0ELb0ELb0EN3c104HalfEfEEv12SSMParamsBwd) ;  /* 0xffff8fa004007950 */ /* 0x000fea0003c3ffff */
        .weak           $__internal_97_$__cuda_sm70_shflsync_idx_p
        .type           $__internal_97_$__cuda_sm70_shflsync_idx_p,@function
        .size           $__internal_97_$__cuda_sm70_shflsync_idx_p,($__internal_98_$__cuda_sm70_shflsync_up - $__internal_97_$__cuda_sm70_shflsync_idx_p)
$__internal_97_$__cuda_sm70_shflsync_idx_p:
[----:B------:R-:W-:Y:S01]  /*7060*/  HFMA2.MMA R5, -RZ, RZ, 0, 0 ;  /* 0x00000000ff057435 */ /* 0x000fe200000001ff */
[----:B------:R-:W-:Y:S04]  /*7070*/  WARPSYNC R192 ;  /* 0x000000c000007348 */ /* 0x000fe80003800000 */
[----:B------:R0:W1:Y:S01]  /*7080*/  SHFL.IDX PT, R189, R190, R189, R191 ;  /* 0x000000bdbebd7389 */ /* 0x00006200000e00bf */
[----:B------:R-:W-:Y:S05]  /*7090*/  RET.REL.NODEC R4 `(_Z25selective_scan_bwd_kernelI32Selective_Scan_bwd_kernel_traitsILi64ELi16ELb0ELb0ELb0ELb0ELb0EN3c104HalfEfEEv12SSMParamsBwd) ;  /* 0xffff8f6004007950 */ /* 0x000fea0003c3ffff */
        .weak           $__internal_98_$__cuda_sm70_shflsync_up
        .type           $__internal_98_$__cuda_sm70_shflsync_up,@function
        .size           $__internal_98_$__cuda_sm70_shflsync_up,(.L_x_8910 - $__internal_98_$__cuda_sm70_shflsync_up)
$__internal_98_$__cuda_sm70_shflsync_up:
[----:B------:R-:W-:Y:S01]  /*70a0*/  MOV R5, 0x0 ;  /* 0x0000000000057802 */ /* 0x000fe20000000f00 */
[----:B------:R-:W-:Y:S04]  /*70b0*/  WARPSYNC R191 ;  /* 0x000000bf00007348 */ /* 0x000fe80003800000 */
[----:B------:R0:W1:Y:S01]  /*70c0*/  SHFL.UP PT, R188, R188, R189, R190 ;  /* 0x040000bdbcbc7389 */ /* 0x00006200000e00be */
[----:B------:R-:W-:Y:S05]  /*70d0*/  RET.REL.NODEC R4 `(_Z25selective_scan_bwd_kernelI32Selective_Scan_bwd_kernel_traitsILi64ELi16ELb0ELb0ELb0ELb0ELb0EN3c104HalfEfEEv12SSMParamsBwd) ;  /* 0xffff8f2004007950 */ /* 0x000fea0003c3ffff */
.L_x_2428:
        /* <DEDUP_REMOVED lines=10> */
.L_x_8910:


//--------------------- .text._Z25selective_scan_bwd_kernelI32Selective_Scan_bwd_kernel_traitsILi64ELi16ELb0ELb0ELb0ELb0ELb1EN3c104HalfEfEEv12SSMParamsBwd --------------------------
	.section	.text._Z25selective_scan_bwd_kernelI32Selective_Scan_bwd_kernel_traitsILi64ELi16ELb0ELb0ELb0ELb0ELb1EN3c104HalfEfEEv12SSMParamsBwd,"ax",@progbits
	.sectioninfo	@"SHI_REGISTERS=212"
	.align	128
        .global         _Z25selective_scan_bwd_kernelI32Selective_Scan_bwd_kernel_traitsILi64ELi16ELb0ELb0ELb0ELb0ELb1EN3c104HalfEfEEv12SSMParamsBwd
        .type           _Z25selective_scan_bwd_kernelI32Selective_Scan_bwd_kernel_traitsILi64ELi16ELb0ELb0ELb0ELb0ELb1EN3c104HalfEfEEv12SSMParamsBwd,@function
        .size           _Z25selective_scan_bwd_kernelI32Selective_Scan_bwd_kernel_traitsILi64ELi16ELb0ELb0ELb0ELb0ELb1EN3c104HalfEfEEv12SSMParamsBwd,(.L_x_8913 - _Z25selective_scan_bwd_kernelI32Selective_Scan_bwd_kernel_traitsILi64ELi16ELb0ELb0ELb0ELb0ELb1EN3c104HalfEfEEv12SSMParamsBwd)
        .other          _Z25selective_scan_bwd_kernelI32Selective_Scan_bwd_kernel_traitsILi64ELi16ELb0ELb0ELb0ELb0ELb1EN3c104HalfEfEEv12SSMParamsBwd,@"STO_CUDA_ENTRY STV_DEFAULT"
_Z25selective_scan_bwd_kernelI32Selective_Scan_bwd_kernel_traitsILi64ELi16ELb0ELb0ELb0ELb0ELb1EN3c104HalfEfEEv12SSMParamsBwd:
.text._Z25selective_scan_bwd_kernelI32Selective_Scan_bwd_kernel_traitsILi64ELi16ELb0ELb0ELb0ELb0ELb1EN3c104HalfEfEEv12SSMParamsBwd:
[----:B------:R-:W-:Y:S02]  /*0000*/  MOV R1, c[0x0][0x28] ;  /* 0x00000a0000017a02 */ /* 0x000fe40000000f00 */
[----:B------:R-:W0:Y:S01]  /*0010*/  S2R R73, SR_CTAID.X ;  /* 0x0000000000497919 */ /* 0x000e220000002500 */
[----:B------:R-:W-:Y:S01]  /*0020*/  ISETP.NE.U32.AND P0, PT, RZ, c[0x0][0x238], PT ;  /* 0x00008e00ff007a0c */ /* 0x000fe20003f05070 */
[----:B------:R-:W-:Y:S01]  /*0030*/  HFMA2.MMA R74, -RZ, RZ, 0, 0 ;  /* 0x00000000ff4a7435 */ /* 0x000fe200000001ff */
[----:B------:R-:W-:Y:S01]  /*0040*/  ISETP.NE.U32.AND P1, PT, RZ, c[0x0][0x250], PT ;  /* 0x00009400ff007a0c */ /* 0x000fe20003f25070 */
[----:B------:R-:W1:Y:S01]  /*0050*/  S2R R76, SR_CTAID.Y ;  /* 0x00000000004c7919 */ /* 0x000e620000002600 */
[----:B------:R-:W-:Y:S01]  /*0060*/  ISETP.NE.AND.EX P0, PT, RZ, c[0x0][0x23c], PT, P0 ;  /* 0x00008f00ff007a0c */ /* 0x000fe20003f05300 */
[----:B------:R-:W-:Y:S01]  /*0070*/  IMAD.MOV.U32 R72, RZ, RZ, RZ ;  /* 0x000000ffff487224 */ /* 0x000fe200078e00ff */
[----:B------:R-:W-:Y:S01]  /*0080*/  ISETP.NE.AND.EX P1, PT, RZ, c[0x0][0x254], PT, P1 ;  /* 0x00009500ff007a0c */ /* 0x000fe20003f25310 */
[----:B------:R-:W-:Y:S01]  /*0090*/  ULDC.64 UR4, c[0x0][0x118] ;  /* 0x0000460000047ab9 */ /* 0x000fe20000000a00 */
[----:B0-----:R-:W-:Y:S02]  /*00a0*/  SHF.R.S32.HI R71, RZ, 0x1f, R73 ;  /* 0x0000001fff477819 */ /* 0x001fe40000011449 */
[----:B-1----:R-:W-:-:S03]  /*00b0*/  SHF.R.S32.HI R75, RZ, 0x1f, R76 ;  /* 0x0000001fff4b7819 */ /* 0x002fc6000001144c */
[----:B------:R-:W-:-:S04]  /*00c0*/  IMAD R10, R71, c[0x0][0x1e0], RZ ;  /* 0x00007800470a7a24 */ /* 0x000fc800078e02ff */
[C---:B------:R-:W-:Y:S02]  /*00d0*/  @P0 LEA R6, P2, R76.reuse, c[0x0][0x238], 0x2 ;  /* 0x00008e004c060a11 */ /* 0x040fe400078410ff */
[C---:B------:R-:W-:Y:S01]  /*00e0*/  @P1 LEA R8, P3, R76.reuse, c[0x0][0x250], 0x2 ;  /* 0x000094004c081a11 */ /* 0x040fe200078610ff */
[----:B------:R-:W-:Y:S01]  /*00f0*/  IMAD R0, R71, c[0x0][0x1d0], RZ ;  /* 0x0000740047007a24 */ /* 0x000fe200078e02ff */
[C-C-:B------:R-:W-:Y:S01]  /*0100*/  @P0 LEA.HI.X R7, R76.reuse, c[0x0][0x23c], R75.reuse, 0x2, P2 ;  /* 0x00008f004c070a11 */ /* 0x140fe200010f144b */
[----:B------:R-:W-:Y:S01]  /*0110*/  IMAD.WIDE.U32 R4, R73, c[0x0][0x1e0], RZ ;  /* 0x0000780049047a25 */ /* 0x000fe200078e00ff */
[----:B------:R-:W-:-:S03]  /*0120*/  @P1 LEA.HI.X R9, R76, c[0x0][0x254], R75, 0x2, P3 ;  /* 0x000095004c091a11 */ /* 0x000fc600018f144b */
[----:B------:R-:W-:Y:S01]  /*0130*/  IMAD R13, R73, c[0x0][0x1e4], R10 ;  /* 0x00007900490d7a24 */ /* 0x000fe200078e020a */
[----:B------:R0:W5:Y:S01]  /*0140*/  @P0 LDG.E R74, [R6.64] ;  /* 0x00000004064a0981 */ /* 0x000162000c1e1900 */
[----:B------:R-:W-:Y:S02]  /*0150*/  IMAD R12, R71, c[0x0][0x278], RZ ;  /* 0x00009e00470c7a24 */ /* 0x000fe400078e02ff */
[----:B------:R-:W-:Y:S01]  /*0160*/  IMAD.WIDE.U32 R2, R73, c[0x0][0x1d0], RZ ;  /* 0x0000740049027a25 */ /* 0x000fe200078e00ff */
[----:B------:R1:W5:Y:S01]  /*0170*/  @P1 LDG.E R72, [R8.64] ;  /* 0x0000000408481981 */ /* 0x000362000c1e1900 */
[----:B------:R-:W-:Y:S01]  /*0180*/  IADD3 R5, R5, R13, RZ ;  /* 0x0000000d05057210 */ /* 0x000fe20007ffe0ff */
[----:B------:R-:W-:Y:S01]  /*0190*/  HFMA2.MMA R70, -RZ, RZ, 0, 0 ;  /* 0x00000000ff467435 */ /* 0x000fe200000001ff */
[----:B------:R-:W-:Y:S01]  /*01a0*/  IMAD R11, R73, c[0x0][0x1d4], R0 ;  /* 0x00007500490b7a24 */ /* 0x000fe200078e0200 */
[----:B------:R-:W-:Y:S01]  /*01b0*/  ISETP.NE.U32.AND P0, PT, RZ, c[0x0][0x260], PT ;  /* 0x00009800ff007a0c */ /* 0x000fe20003f05070 */
[----:B------:R-:W-:-:S02]  /*01c0*/  IMAD.MOV.U32 R0, RZ, RZ, c[0x0][0x174] ;  /* 0x00005d00ff007624 */ /* 0x000fc400078e00ff */
[----:B0-----:R-:W-:Y:S01]  /*01d0*/  IMAD.WIDE.U32 R6, R73, c[0x0][0x278], RZ ;  /* 0x00009e0049067a25 */ /* 0x001fe200078e00ff */
[----:B------:R-:W-:Y:S02]  /*01e0*/  IADD3 R3, R3, R11, RZ ;  /* 0x0000000b03037210 */ /* 0x000fe40007ffe0ff */
[----:B------:R-:W-:Y:S01]  /*01f0*/  ISETP.NE.AND.EX P0, PT, RZ, c[0x0][0x264], PT, P0 ;  /* 0x00009900ff007a0c */ /* 0x000fe20003f05300 */
[----:B-1----:R-:W-:Y:S01]  /*0200*/  IMAD R9, R73, c[0x0][0x27c], R12 ;  /* 0x00009f0049097a24 */ /* 0x002fe200078e020c */
[----:B------:R-:W-:Y:S01]  /*0210*/  ISETP.GE.AND P3, PT, R0, 0x1, PT ;  /* 0x000000010000780c */ /* 0x000fe20003f66270 */
[----:B------:R-:W-:Y:S01]  /*0220*/  IMAD R15, R75, c[0x0][0x1e8], RZ ;  /* 0x00007a004b0f7a24 */ /* 0x000fe200078e02ff */
[----:B------:R-:W-:Y:S01]  /*0230*/  HFMA2.MMA R8, -RZ, RZ, 0, 0 ;  /* 0x00000000ff087435 */ /* 0x000fe200000001ff */
[----:B------:R-:W-:Y:S01]  /*0240*/  IMAD.WIDE.U32 R4, R76, c[0x0][0x1e8], R4 ;  /* 0x00007a004c047a25 */ /* 0x000fe200078e0004 */
[----:B------:R-:W-:Y:S02]  /*0250*/  IADD3 R7, R7, R9, RZ ;  /* 0x0000000907077210 */ /* 0x000fe40007ffe0ff */
[----:B------:R-:W-:Y:S01]  /*0260*/  LEA R9, R0, 0xfffffc00, 0xa ;  /* 0xfffffc0000097811 */ /* 0x000fe200078e50ff */
[----:B------:R-:W-:-:S02]  /*0270*/  IMAD R13, R75, c[0x0][0x1d8], RZ ;  /* 0x000076004b0d7a24 */ /* 0x000fc400078e02ff */
[C---:B------:R-:W-:Y:S01]  /*0280*/  IMAD.WIDE.U32 R2, R76.reuse, c[0x0][0x1d8], R2 ;  /* 0x000076004c027a25 */ /* 0x040fe200078e0002 */
[----:B------:R-:W-:Y:S02]  /*0290*/  SHF.R.S32.HI R11, RZ, 0x1f, R9 ;  /* 0x0000001fff0b7819 */ /* 0x000fe40000011409 */
[C---:B------:R-:W-:Y:S01]  /*02a0*/  IADD3 R65, P2, R9.reuse, R4, RZ ;  /* 0x0000000409417210 */ /* 0x040fe20007f5e0ff */
[C---:B------:R-:W-:Y:S01]  /*02b0*/  IMAD R15, R76.reuse, c[0x0][0x1ec], R15 ;  /* 0x00007b004c0f7a24 */ /* 0x040fe200078e020f */
[----:B------:R-:W-:Y:S01]  /*02c0*/  IADD3 R64, P1, R9, R2, RZ ;  /* 0x0000000209407210 */ /* 0x000fe20007f3e0ff */
[C---:B------:R-:W-:Y:S01]  /*02d0*/  IMAD R13, R76.reuse, c[0x0][0x1dc], R13 ;  /* 0x000077004c0d7a24 */ /* 0x040fe200078e020d */
[----:B------:R-:W-:Y:S01]  /*02e0*/  LEA R62, P5, R65, c[0x0][0x248], 0x1 ;  /* 0x00009200413e7a11 */ /* 0x000fe200078a08ff */
[----:B------:R-:W-:Y:S01]  /*02f0*/  IMAD R17, R75, c[0x0][0x280], RZ ;  /* 0x0000a0004b117a24 */ /* 0x000fe200078e02ff */
[----:B------:R-:W-:Y:S01]  /*0300*/  IADD3.X R4, R11, R5, R15, P2, !PT ;  /* 0x000000050b047210 */ /* 0x000fe200017fe40f */
[----:B------:R-:W-:Y:S01]  /*0310*/  IMAD.WIDE.U32 R6, R76, c[0x0][0x280], R6 ;  /* 0x0000a0004c067a25 */ /* 0x000fe200078e0006 */
[----:B------:R-:W-:-:S02]  /*0320*/  ISETP.NE.U32.AND P2, PT, RZ, c[0x0][0x348], PT ;  /* 0x0000d200ff007a0c */ /* 0x000fc40003f45070 */
[----:B------:R-:W-:Y:S01]  /*0330*/  IADD3.X R3, R11, R3, R13, P1, !PT ;  /* 0x000000030b037210 */ /* 0x000fe20000ffe40d */
[----:B------:R-:W-:Y:S01]  /*0340*/  IMAD R17, R76, c[0x0][0x284], R17 ;  /* 0x0000a1004c117a24 */ /* 0x000fe200078e0211 */
[----:B------:R-:W-:Y:S01]  /*0350*/  ISETP.NE.U32.AND P1, PT, RZ, c[0x0][0x328], PT ;  /* 0x0000ca00ff007a0c */ /* 0x000fe20003f25070 */
[----:B------:R-:W-:Y:S01]  /*0360*/  @P0 IMAD R0, R73, c[0x0][0x164], R76 ;  /* 0x0000590049000a24 */ /* 0x000fe200078e024c */
[----:B------:R-:W-:Y:S01]  /*0370*/  ISETP.NE.AND.EX P2, PT, RZ, c[0x0][0x34c], PT, P2 ;  /* 0x0000d300ff007a0c */ /* 0x000fe20003f45320 */
[----:B------:R-:W-:Y:S01]  /*0380*/  IMAD.MOV.U32 R69, RZ, RZ, RZ ;  /* 0x000000ffff457224 */ /* 0x000fe200078e00ff */
[----:B------:R-:W-:Y:S01]  /*0390*/  ISETP.NE.AND.EX P1, PT, RZ, c[0x0][0x32c], PT, P1 ;  /* 0x0000cb00ff007a0c */ /* 0x000fe20003f25310 */
[----:B------:R-:W-:Y:S01]  /*03a0*/  @P0 IMAD R0, R0, c[0x0][0x174], RZ ;  /* 0x00005d0000000a24 */ /* 0x000fe200078e02ff */
[----:B------:R-:W-:Y:S02]  /*03b0*/  IADD3 R9, P4, R9, R6, RZ ;  /* 0x0000000609097210 */ /* 0x000fe40007f9e0ff */
[----:B------:R-:W-:Y:S01]  /*03c0*/  LEA.HI.X R65, R65, c[0x0][0x24c], R4, 0x1, P5 ;  /* 0x0000930041417a11 */ /* 0x000fe200028f0c04 */
[----:B------:R-:W-:Y:S01]  /*03d0*/  @P0 IMAD R0, R0, c[0x0][0x16c], RZ ;  /* 0x00005b0000000a24 */ /* 0x000fe200078e02ff */
[----:B------:R-:W-:-:S02]  /*03e0*/  IADD3.X R6, R11, R7, R17, P4, !PT ;  /* 0x000000070b067210 */ /* 0x000fc400027fe411 */
[----:B------:R-:W-:Y:S01]  /*03f0*/  LEA R67, P4, R64, c[0x0][0x240], 0x1 ;  /* 0x0000900040437a11 */ /* 0x000fe200078808ff */
[----:B------:R-:W-:Y:S01]  /*0400*/  CS2R R10, SRZ ;  /* 0x00000000000a7805 */ /* 0x000fe2000001ff00 */
[----:B------:R-:W-:Y:S02]  /*0410*/  @P0 MOV R13, 0x8 ;  /* 0x00000008000d0802 */ /* 0x000fe40000000f00 */
[----:B------:R-:W-:Y:S02]  /*0420*/  @P2 LEA R8, P5, R76, c[0x0][0x348], 0x2 ;  /* 0x0000d2004c082a11 */ /* 0x000fe400078a10ff */
[----:B------:R-:W-:Y:S01]  /*0430*/  LEA.HI.X R64, R64, c[0x0][0x244], R3, 0x1, P4 ;  /* 0x0000910040407a11 */ /* 0x000fe200020f0c03 */
[----:B------:R-:W-:Y:S01]  /*0440*/  IMAD.MOV.U32 R3, RZ, RZ, RZ ;  /* 0x000000ffff037224 */ /* 0x000fe200078e00ff */
[----:B------:R-:W-:Y:S01]  /*0450*/  LEA R63, P6, R9, c[0x0][0x308], 0x1 ;  /* 0x0000c200093f7a11 */ /* 0x000fe200078c08ff */
[----:B------:R-:W-:Y:S01]  /*0460*/  @P0 IMAD.WIDE R12, R0, R13, c[0x0][0x260] ;  /* 0x00009800000c0625 */ /* 0x000fe200078e020d */
[C---:B------:R-:W-:Y:S01]  /*0470*/  @P1 LEA R10, P4, R76.reuse, c[0x0][0x328], 0x2 ;  /* 0x0000ca004c0a1a11 */ /* 0x040fe200078810ff */
[----:B------:R-:W-:Y:S01]  /*0480*/  @!P0 CS2R R12, SRZ ;  /* 0x00000000000c8805 */ /* 0x000fe2000001ff00 */
[----:B------:R-:W-:-:S02]  /*0490*/  @P2 LEA.HI.X R3, R76, c[0x0][0x34c], R75, 0x2, P5 ;  /* 0x0000d3004c032a11 */ /* 0x000fc400028f144b */
[----:B------:R-:W-:Y:S02]  /*04a0*/  LEA.HI.X R61, R9, c[0x0][0x30c], R6, 0x1, P6 ;  /* 0x0000c300093d7a11 */ /* 0x000fe400030f0c06 */
[----:B------:R-:W-:Y:S02]  /*04b0*/  @P1 LEA.HI.X R11, R76, c[0x0][0x32c], R75, 0x2, P4 ;  /* 0x0000cb004c0b1a11 */ /* 0x000fe400020f144b */
[----:B------:R-:W-:Y:S01]  /*04c0*/  MOV R9, R3 ;  /* 0x0000000300097202 */ /* 0x000fe20000000f00 */
[----:B------:R-:W-:Y:S05]  /*04d0*/  @!P3 BRA `(.L_x_2429) ;  /* 0x00007da00000b947 */ /* 0x000fea0003800000 */
[----:B------:R-:W0:Y:S01]  /*04e0*/  S2R R68, SR_TID.X ;  /* 0x0000000000447919 */ /* 0x000e220000002100 */
[----:B------:R-:W-:Y:S01]  /*04f0*/  IMAD.MOV.U32 R69, RZ, RZ, RZ ;  /* 0x000000ffff457224 */ /* 0x000fe200078e00ff */
[----:B------:R-:W-:Y:S02]  /*0500*/  MOV R59, RZ ;  /* 0x000000ff003b7202 */ /* 0x000fe40000000f00 */
[----:B------:R-:W1:Y:S01]  /*0510*/  S2R R66, SR_LANEID ;  /* 0x0000000000427919 */ /* 0x000e620000000000 */
[----:B------:R-:W-:-:S02]  /*0520*/  MOV R70, RZ ;  /* 0x000000ff00467202 */ /* 0x000fc40000000f00 */
[----:B0-----:R-:W-:Y:S02]  /*0530*/  SHF.L.U32 R152, R68, 0x4, RZ ;  /* 0x0000000444987819 */ /* 0x001fe400000006ff */
[--C-:B------:R-:W-:Y:S02]  /*0540*/  SHF.R.S32.HI R5, RZ, 0x1f, R68.reuse ;  /* 0x0000001fff057819 */ /* 0x100fe40000011444 */
[----:B------:R-:W-:Y:S02]  /*0550*/  LOP3.LUT R3, R152, 0xfffffe00, RZ, 0xc0, !PT ;  /* 0xfffffe0098037812 */ /* 0x000fe400078ec0ff */
[----:B------:R-:W-:Y:S02]  /*0560*/  LEA.HI R5, R5, R68, RZ, 0x5 ;  /* 0x0000004405057211 */ /* 0x000fe400078f28ff */
[----:B------:R-:W-:Y:S02]  /*0570*/  LOP3.LUT R60, R3, 0x1f, R68, 0xf8, !PT ;  /* 0x0000001f033c7812 */ /* 0x000fe400078ef844 */
[----:B------:R-:W-:-:S02]  /*0580*/  LOP3.LUT R150, R68, 0x1f, RZ, 0xc0, !PT ;  /* 0x0000001f44967812 */ /* 0x000fc400078ec0ff */
[----:B------:R-:W-:Y:S02]  /*0590*/  SHF.R.S32.HI R58, RZ, 0x5, R5 ;  /* 0x00000005ff3a7819 */ /* 0x000fe40000011405 */
[----:B-1----:R-:W-:Y:S02]  /*05a0*/  SHF.R.S32.HI R57, RZ, 0x1f, R60 ;  /* 0x0000001fff397819 */ /* 0x002fe4000001143c */
.L_x_2456:
[----:B------:R-:W-:Y:S01]  /*05b0*/  IADD3 R148, -R59, c[0x0][0x174], RZ ;  /* 0x00005d003b947a10 */ /* 0x000fe20007ffe1ff */
[----:B------:R-:W-:Y:S01]  /*05c0*/  BAR.SYNC.DEFER_BLOCKING 0x0 ;  /* 0x0000000000007b1d */ /* 0x000fe20000010000 */
[----:B------:R-:W-:Y:S02]  /*05d0*/  LOP3.LUT R114, R60, 0x20, RZ, 0xfc, !PT ;  /* 0x000000203c727812 */ /* 0x000fe400078efcff */
[----:B------:R-:W-:Y:S02]  /*05e0*/  LEA R2, R148, 0xfffffc00, 0xa ;  /* 0xfffffc0094027811 */ /* 0x000fe400078e50ff */
[----:B------:R-:W-:Y:S02]  /*05f0*/  LEA R4, P3, R60, R67, 0x1 ;  /* 0x000000433c047211 */ /* 0x000fe400078608ff */
[----:B------:R-:W-:-:S02]  /*0600*/  IADD3 R125, -R2, c[0x0][0x168], RZ ;  /* 0x00005a00027d7a10 */ /* 0x000fc40007ffe1ff */
[C---:B------:R-:W-:Y:S02]  /*0610*/  LOP3.LUT R112, R60.reuse, 0x40, RZ, 0xfc, !PT ;  /* 0x000000403c707812 */ /* 0x040fe400078efcff */
[-C--:B------:R-:W-:Y:S02]  /*0620*/  ISETP.GE.AND P2, PT, R60, R125.reuse, PT ;  /* 0x0000007d3c00720c */ /* 0x080fe40003f46270 */
[----:B------:R-:W-:Y:S02]  /*0630*/  ISETP.GE.AND P1, PT, R114, R125, PT ;  /* 0x0000007d7200720c */ /* 0x000fe40003f26270 */
[C---:B------:R-:W-:Y:S02]  /*0640*/  LOP3.LUT R110, R60.reuse, 0x60, RZ, 0xfc, !PT ;  /* 0x000000603c6e7812 */ /* 0x040fe400078efcff */
[----:B------:R-:W-:Y:S02]  /*0650*/  PRMT R3, RZ, 0x7610, R3 ;  /* 0x00007610ff037816 */ /* 0x000fe40000000003 */
[----:B------:R-:W-:-:S02]  /*0660*/  LOP3.LUT R108, R60, 0x80, RZ, 0xfc, !PT ;  /* 0x000000803c6c7812 */ /* 0x000fc400078efcff */
[----:B------:R-:W-:Y:S02]  /*0670*/  PRMT R0, RZ, 0x7610, R0 ;  /* 0x00007610ff007816 */ /* 0x000fe40000000000 */
[C---:B------:R-:W-:Y:S02]  /*0680*/  LOP3.LUT R106, R60.reuse, 0xa0, RZ, 0xfc, !PT ;  /* 0x000000a03c6a7812 */ /* 0x040fe400078efcff */
[C---:B------:R-:W-:Y:S02]  /*0690*/  LEA.HI.X R5, R60.reuse, R64, R57, 0x1, P3 ;  /* 0x000000403c057211 */ /* 0x040fe400018f0c39 */
[----:B------:R-:W-:Y:S02]  /*06a0*/  LOP3.LUT R18, R60, 0xc0, RZ, 0xfc, !PT ;  /* 0x000000c03c127812 */ /* 0x000fe400078efcff */
[----:B------:R-:W-:Y:S01]  /*06b0*/  ISETP.GE.AND P0, PT, R112, R125, PT ;  /* 0x0000007d7000720c */ /* 0x000fe20003f06270 */
[----:B------:R0:W2:Y:S01]  /*06c0*/  @!P2 LDG.E.U16 R3, [R4.64] ;  /* 0x000000040403a981 */ /* 0x0000a2000c1e1500 */
[----:B------:R-:W-:-:S02]  /*06d0*/  LOP3.LUT R19, R60, 0xe0, RZ, 0xfc, !PT ;  /* 0x000000e03c137812 */ /* 0x000fc400078efcff */
[-C--:B------:R-:W-:Y:S01]  /*06e0*/  ISETP.GE.AND P4, PT, R110, R125.reuse, PT ;  /* 0x0000007d6e00720c */ /* 0x080fe20003f86270 */
[----:B------:R0:W3:Y:S01]  /*06f0*/  @!P1 LDG.E.U16 R0, [R4.64+0x40] ;  /* 0x0000400404009981 */ /* 0x0000e2000c1e1500 */
        /* <DEDUP_REMOVED lines=21> */
[C---:B------:R-:W-:Y:S01]  /*0850*/  LOP3.LUT R100, R60.reuse, 0x1a0, RZ, 0xfc, !PT ;  /* 0x000001a03c647812 */ /* 0x040fe200078efcff */
[----:B------:R0:W4:Y:S01]  /*0860*/  @!P3 LDG.E.U16 R17, [R4.64+0x180] ;  /* 0x000180040411b981 */ /* 0x000122000c1e1500 */
[-C--:B------:R-:W-:Y:S02]  /*0870*/  ISETP.GE.AND P0, PT, R21, R125.reuse, PT ;  /* 0x0000007d1500720c */ /* 0x080fe40003f06270 */
[----:B------:R-:W-:Y:S01]  /*0880*/  LOP3.LUT R102, R60, 0x1c0, RZ, 0xfc, !PT ;  /* 0x000001c03c667812 */ /* 0x000fe200078efcff */
        /* <DEDUP_REMOVED lines=23> */
[----:B------:R-:W-:-:S05]  /*0a00*/  LOP3.LUT R79, R152, 0xfffffe00, RZ, 0xc0, !PT ;  /* 0xfffffe00984f7812 */ /* 0x000fca00078ec0ff */
[----:B------:R-:W-:-:S05]  /*0a10*/  IMAD.IADD R30, R79, 0x1, R66 ;  /* 0x000000014f1e7824 */ /* 0x000fca00078e0242 */
        /* <DEDUP_REMOVED lines=8> */
[----:B------:R-:W-:Y:S02]  /*0aa0*/  LEA.HI.SX32 R33, R33, R30, 0x1b ;  /* 0x0000001e21217211 */ /* 0x000fe400078fdaff */
[C---:B------:R-:W-:Y:S02]  /*0ab0*/  IADD3 R41, R30.reuse, 0xc0, RZ ;  /* 0x000000c01e297810 */ /* 0x040fe40007ffe0ff */
[C---:B------:R-:W-:Y:S02]  /*0ac0*/  IADD3 R53, R30.reuse, 0x1a0, RZ ;  /* 0x000001a01e357810 */ /* 0x040fe40007ffe0ff */
[----:B------:R-:W-:-:S02]  /*0ad0*/  IADD3 R43, R30, 0xe0, RZ ;  /* 0x000000e01e2b7810 */ /* 0x000fc40007ffe0ff */
[C---:B0-----:R-:W-:Y:S02]  /*0ae0*/  IADD3 R5, R30.reuse, 0x100, RZ ;  /* 0x000001001e057810 */ /* 0x041fe40007ffe0ff */
[-C--:B------:R-:W-:Y:S02]  /*0af0*/  LEA.HI.SX32 R35, R35, R30.reuse, 0x1b ;  /* 0x0000001e23237211 */ /* 0x080fe400078fdaff */
[----:B------:R-:W-:Y:S02]  /*0b00*/  IADD3 R51, R30, 0x180, RZ ;  /* 0x000001801e337810 */ /* 0x000fe40007ffe0ff */
[----:B------:R-:W-:Y:S02]  /*0b10*/  SHF.L.U32 R56, R56, 0x1, RZ ;  /* 0x0000000138387819 */ /* 0x000fe400000006ff */
[-C--:B------:R-:W-:Y:S02]  /*0b20*/  LEA.HI.SX32 R37, R37, R30.reuse, 0x1b ;  /* 0x0000001e25257211 */ /* 0x080fe400078fdaff */
[----:B------:R-:W-:-:S02]  /*0b30*/  LEA.HI.SX32 R39, R39, R30, 0x1b ;  /* 0x0000001e27277211 */ /* 0x000fc400078fdaff */
[-C--:B------:R-:W-:Y:S01]  /*0b40*/  LEA.HI.SX32 R42, R55, R30.reuse, 0x1b ;  /* 0x0000001e372a7211 */ /* 0x080fe200078fdaff */
        /* <DEDUP_REMOVED lines=8> */
[-C--:B------:R-:W-:Y:S02]  /*0bd0*/  LEA.HI.SX32 R5, R5, R30.reuse, 0x1b ;  /* 0x0000001e05057211 */ /* 0x080fe400078fdaff */
[----:B------:R-:W-:Y:S02]  /*0be0*/  SHF.L.U32 R53, R35, 0x1, RZ ;  /* 0x0000000123357819 */ /* 0x000fe400000006ff */
[----:B------:R-:W-:Y:S01]  /*0bf0*/  LEA.HI.SX32 R44, R51, R30, 0x1b ;  /* 0x0000001e332c7211 */ /* 0x000fe200078fdaff */
[----:B------:R-:W-:Y:S01]  /*0c00*/  IMAD.SHL.U32 R51, R39, 0x2, RZ ;  /* 0x0000000227337824 */ /* 0x000fe200078e00ff */
[----:B------:R-:W-:-:S02]  /*0c10*/  SHF.L.U32 R52, R37, 0x1, RZ ;  /* 0x0000000125347819 */ /* 0x000fc400000006ff */
[-C--:B------:R-:W-:Y:S02]  /*0c20*/  LEA.HI.SX32 R45, R45, R30.reuse, 0x1b ;  /* 0x0000001e2d2d7211 */ /* 0x080fe400078fdaff */
[-C--:B------:R-:W-:Y:S02]  /*0c30*/  LEA.HI.SX32 R46, R47, R30.reuse, 0x1b ;  /* 0x0000001e2f2e7211 */ /* 0x080fe400078fdaff */
[----:B------:R-:W-:Y:S02]  /*0c40*/  LEA.HI.SX32 R4, R49, R30, 0x1b ;  /* 0x0000001e31047211 */ /* 0x000fe400078fdaff */
[----:B------:R-:W-:Y:S01]  /*0c50*/  SHF.L.U32 R50, R41, 0x1, RZ ;  /* 0x0000000129327819 */ /* 0x000fe200000006ff */
[----:B------:R-:W-:Y:S01]  /*0c60*/  IMAD.SHL.U32 R48, R5, 0x2, RZ ;  /* 0x0000000205307824 */ /* 0x000fe200078e00ff */
[----:B------:R-:W-:Y:S02]  /*0c70*/  IADD3 R77, R30, 0x1e0, RZ ;  /* 0x000001e01e4d7810 */ /* 0x000fe40007ffe0ff */
[----:B------:R-:W-:-:S02]  /*0c80*/  SHF.L.U32 R49, R43, 0x1, RZ ;  /* 0x000000012b317819 */ /* 0x000fc400000006ff */
[----:B------:R-:W-:Y:S01]  /*0c90*/  SHF.L.U32 R47, R45, 0x1, RZ ;  /* 0x000000012d2f7819 */ /* 0x000fe200000006ff */
[----:B------:R-:W-:Y:S01]  /*0ca0*/  IMAD.SHL.U32 R45, R4, 0x2, RZ ;  /* 0x00000002042d7824 */ /* 0x000fe200078e00ff */
[----:B------:R-:W-:Y:S02]  /*0cb0*/  SHF.L.U32 R46, R46, 0x1, RZ ;  /* 0x000000012e2e7819 */ /* 0x000fe400000006ff */
[----:B------:R-:W-:Y:S02]  /*0cc0*/  LEA.HI.SX32 R77, R77, R30, 0x1b ;  /* 0x0000001e4d4d7211 */ /* 0x000fe400078fdaff */
[----:B------:R-:W-:Y:S01]  /*0cd0*/  SHF.L.U32 R44, R44, 0x1, RZ ;  /* 0x000000012c2c7819 */ /* 0x000fe200000006ff */
[----:B------:R-:W-:Y:S01]  /*0ce0*/  IMAD.SHL.U32 R42, R42, 0x2, RZ ;  /* 0x000000022a2a7824 */ /* 0x000fe200078e00ff */
[----:B------:R-:W-:Y:S02]  /*0cf0*/  SHF.L.U32 R43, R32, 0x1, RZ ;  /* 0x00000001202b7819 */ /* 0x000fe400000006ff */
[----:B------:R-:W-:-:S02]  /*0d00*/  SHF.L.U32 R41, R77, 0x1, RZ ;  /* 0x000000014d297819 */ /* 0x000fc400000006ff */
[C---:B------:R-:W-:Y:S02]  /*0d10*/  SHF.L.U32 R39, R60.reuse, 0x1, RZ ;  /* 0x000000013c277819 */ /* 0x040fe400000006ff */
[-C--:B------:R-:W-:Y:S02]  /*0d20*/  ISETP.GE.AND P2, PT, R60, R125.reuse, PT ;  /* 0x0000007d3c00720c */ /* 0x080fe40003f46270 */
[----:B------:R-:W-:Y:S02]  /*0d30*/  ISETP.GE.AND P1, PT, R114, R125, PT ;  /* 0x0000007d7200720c */ /* 0x000fe40003f26270 */
[----:B------:R-:W-:Y:S02]  /*0d40*/  SHF.L.U64.HI R40, R60, 0x1, R57 ;  /* 0x000000013c287819 */ /* 0x000fe40000010239 */
[----:B------:R-:W-:Y:S02]  /*0d50*/  IADD3 R4, P0, R62, R39, RZ ;  /* 0x000000273e047210 */ /* 0x000fe40007f1e0ff */
[----:B------:R-:W-:-:S02]  /*0d60*/  ISETP.GE.AND P4, PT, R110, R125, PT ;  /* 0x0000007d6e00720c */ /* 0x000fc40003f86270 */
[----:B------:R-:W-:Y:S02]  /*0d70*/  IADD3.X R5, R65, R40, RZ, P0, !PT ;  /* 0x0000002841057210 */ /* 0x000fe400007fe4ff */
[-C--:B------:R-:W-:Y:S02]  /*0d80*/  ISETP.GE.AND P0, PT, R112, R125.reuse, PT ;  /* 0x0000007d7000720c */ /* 0x080fe40003f06270 */
[-C--:B------:R-:W-:Y:S02]  /*0d90*/  ISETP.GE.AND P6, PT, R108, R125.reuse, PT ;  /* 0x0000007d6c00720c */ /* 0x080fe40003fc6270 */
[-C--:B------:R-:W-:Y:S02]  /*0da0*/  ISETP.GE.AND P5, PT, R106, R125.reuse, PT ;  /* 0x0000007d6a00720c */ /* 0x080fe40003fa6270 */
[----:B------:R-:W-:Y:S02]  /*0db0*/  ISETP.GE.AND P3, PT, R18, R125, PT ;  /* 0x0000007d1200720c */ /* 0x000fe40003f66270 */
        /* <DEDUP_REMOVED lines=8> */
[----:B---3--:R0:W-:Y:S02]  /*0e40*/  STS.U16 [R55+0x40], R0 ;  /* 0x0000400037007388 */ /* 0x0081e40000000400 */
[----:B0-----:R-:W-:-:S02]  /*0e50*/  IMAD R0, R66, 0x10, R79 ;  /* 0x0000001042007824 */ /* 0x001fc400078e024f */
[----:B----4-:R-:W-:Y:S04]  /*0e60*/  STS.U16 [R54+0x80], R7 ;  /* 0x0000800736007388 */ /* 0x010fe80000000400 */
[----:B------:R0:W-:Y:S04]  /*0e70*/  STS.U16 [R53+0xc0], R6 ;  /* 0x0000c00635007388 */ /* 0x0001e80000000400 */
[----:B------:R-:W-:Y:S01]  /*0e80*/  STS.U16 [R52+0x100], R15 ;  /* 0x0001000f34007388 */ /* 0x000fe20000000400 */
[----:B------:R-:W-:-:S03]  /*0e90*/  LEA.HI.SX32 R38, R0, R0, 0x1b ;  /* 0x0000000000267211 */ /* 0x000fc600078fdaff */
[----:B------:R1:W-:Y:S04]  /*0ea0*/  STS.U16 [R51+0x140], R14 ;  /* 0x0001400e33007388 */ /* 0x0003e80000000400 */
[----:B------:R2:W-:Y:S04]  /*0eb0*/  STS.U16 [R50+0x180], R17 ;  /* 0x0001801132007388 */ /* 0x0005e80000000400 */
[----:B------:R3:W-:Y:S04]  /*0ec0*/  STS.U16 [R49+0x1c0], R16 ;  /* 0x0001c01031007388 */ /* 0x0007e80000000400 */
[----:B------:R-:W-:Y:S01]  /*0ed0*/  STS.U16 [R48+0x200], R23 ;  /* 0x0002001730007388 */ /* 0x000fe20000000400 */
[----:B------:R-:W-:-:S03]  /*0ee0*/  SHF.L.U32 R38, R38, 0x1, RZ ;  /* 0x0000000126267819 */ /* 0x000fc600000006ff */
[----:B------:R4:W-:Y:S04]  /*0ef0*/  STS.U16 [R47+0x240], R22 ;  /* 0x000240162f007388 */ /* 0x0009e80000000400 */
        /* <DEDUP_REMOVED lines=25> */
[----:B0-----:R-:W-:Y:S02]  /*1090*/  PRMT R6, RZ, 0x7610, R6 ;  /* 0x00007610ff067816 */ /* 0x001fe40000000006 */
[----:B------:R-:W-:Y:S02]  /*10a0*/  PRMT R7, RZ, 0x7610, R7 ;  /* 0x00007610ff077816 */ /* 0x000fe40000000007 */
[----:B-1----:R-:W-:Y:S02]  /*10b0*/  PRMT R14, RZ, 0x7610, R14 ;  /* 0x00007610ff0e7816 */ /* 0x002fe4000000000e */
[----:B--2---:R-:W-:Y:S02]  /*10c0*/  PRMT R17, RZ, 0x7610, R17 ;  /* 0x00007610ff117816 */ /* 0x004fe40000000011 */
[----:B---3--:R-:W-:Y:S02]  /*10d0*/  PRMT R16, RZ, 0x7610, R16 ;  /* 0x00007610ff107816 */ /* 0x008fe40000000010 */
[----:B----4-:R-:W-:-:S02]  /*10e0*/  PRMT R22, RZ, 0x7610, R22 ;  /* 0x00007610ff167816 */ /* 0x010fc40000000016 */
[----:B------:R-:W-:Y:S01]  /*10f0*/  PRMT R79, RZ, 0x7610, R79 ;  /* 0x00007610ff4f7816 */ /* 0x000fe2000000004f */
[----:B------:R-:W2:Y:S01]  /*1100*/  @!P2 LDG.E.U16 R3, [R4.64] ;  /* 0x000000040403a981 */ /* 0x000ea2000c1e1500 */
[----:B------:R-:W-:-:S03]  /*1110*/  ISETP.GE.AND P2, PT, R19, R125, PT ;  /* 0x0000007d1300720c */ /* 0x000fc60003f46270 */
[----:B------:R-:W3:Y:S01]  /*1120*/  @!P1 LDG.E.U16 R6, [R4.64+0x40] ;  /* 0x0000400404069981 */ /* 0x000ee2000c1e1500 */
[----:B------:R-:W-:-:S03]  /*1130*/  ISETP.GE.AND P1, PT, R20, R125, PT ;  /* 0x0000007d1400720c */ /* 0x000fc60003f26270 */
[----:B------:R-:W4:Y:S01]  /*1140*/  @!P0 LDG.E.U16 R7, [R4.64+0x80] ;  /* 0x0000800404078981 */ /* 0x000f22000c1e1500 */
        /* <DEDUP_REMOVED lines=12> */
[-C--:B------:R-:W-:Y:S02]  /*1210*/  ISETP.GE.AND P1, PT, R104, R125.reuse, PT ;  /* 0x0000007d6800720c */ /* 0x080fe40003f26270 */
[----:B------:R-:W-:Y:S01]  /*1220*/  PRMT R0, RZ, 0x7610, R0 ;  /* 0x00007610ff007816 */ /* 0x000fe20000000000 */
[----:B------:R-:W4:Y:S04]  /*1230*/  @!P4 LDG.E.U16 R81, [R4.64+0x280] ;  /* 0x000280040451c981 */ /* 0x000f28000c1e1500 */
[----:B------:R-:W4:Y:S04]  /*1240*/  @!P6 LDG.E.U16 R78, [R4.64+0x2c0] ;  /* 0x0002c004044ee981 */ /* 0x000f28000c1e1500 */
[----:B------:R-:W4:Y:S04]  /*1250*/  @!P0 LDG.E.U16 R0, [R4.64+0x240] ;  /* 0x0002400404008981 */ /* 0x000f28000c1e1500 */
[----:B------:R-:W4:Y:S04]  /*1260*/  @!P5 LDG.E.U16 R83, [R4.64+0x300] ;  /* 0x000300040453d981 */ /* 0x000f28000c1e1500 */
[----:B------:R-:W4:Y:S04]  /*1270*/  @!P3 LDG.E.U16 R80, [R4.64+0x340] ;  /* 0x000340040450b981 */ /* 0x000f28000c1e1500 */
[----:B------:R-:W4:Y:S04]  /*1280*/  @!P2 LDG.E.U16 R85, [R4.64+0x380] ;  /* 0x000380040455a981 */ /* 0x000f28000c1e1500 */
[----:B------:R-:W4:Y:S01]  /*1290*/  @!P1 LDG.E.U16 R82, [R4.64+0x3c0] ;  /* 0x0003c00404529981 */ /* 0x000f22000c1e1500 */
[----:B------:R-:W-:-:S02]  /*12a0*/  ISETP.GE.AND P2, PT, R60, R125, PT ;  /* 0x0000007d3c00720c */ /* 0x000fc40003f46270 */
[-C--:B------:R-:W-:Y:S02]  /*12b0*/  ISETP.GE.AND P1, PT, R114, R125.reuse, PT ;  /* 0x0000007d7200720c */ /* 0x080fe40003f26270 */
[----:B------:R-:W-:Y:S02]  /*12c0*/  PRMT R93, RZ, 0x7610, R93 ;  /* 0x00007610ff5d7816 */ /* 0x000fe4000000005d */
[----:B------:R-:W-:Y:S02]  /*12d0*/  PRMT R118, RZ, 0x7610, R118 ;  /* 0x00007610ff767816 */ /* 0x000fe40000000076 */
[-C--:B------:R-:W-:Y:S02]  /*12e0*/  ISETP.GE.AND P4, PT, R110, R125.reuse, PT ;  /* 0x0000007d6e00720c */ /* 0x080fe40003f86270 */
[-C--:B------:R-:W-:Y:S02]  /*12f0*/  ISETP.GE.AND P6, PT, R108, R125.reuse, PT ;  /* 0x0000007d6c00720c */ /* 0x080fe40003fc6270 */
[----:B------:R-:W-:-:S02]  /*1300*/  ISETP.GE.AND P5, PT, R106, R125, PT ;  /* 0x0000007d6a00720c */ /* 0x000fc40003fa6270 */
[----:B------:R-:W-:Y:S02]  /*1310*/  ISETP.GE.AND P3, PT, R18, R125, PT ;  /* 0x0000007d1200720c */ /* 0x000fe40003f66270 */
        /* <DEDUP_REMOVED lines=17> */
[----:B------:R0:W-:Y:S04]  /*1430*/  STS.U16 [R53+0xc0], R14 ;  /* 0x0000c00e35007388 */ /* 0x0001e80000000400 */
        /* <DEDUP_REMOVED lines=29> */
[----:B0-----:R-:W-:-:S04]  /*1610*/  LEA R14, P0, R60, R63, 0x1 ;  /* 0x0000003f3c0e7211 */ /* 0x001fc800078008ff */
[----:B------:R-:W-:Y:S01]  /*1620*/  LEA.HI.X R15, R60, R61, R57, 0x1, P0 ;  /* 0x0000003d3c0f7211 */ /* 0x000fe200000f0c39 */
[----:B------:R-:W-:Y:S01]  /*1630*/  BAR.SYNC.DEFER_BLOCKING 0x0 ;  /* 0x0000000000007b1d */ /* 0x000fe20000010000 */
[----:B------:R-:W-:-:S05]  /*1640*/  ISETP.GE.AND P0, PT, R112, R125, PT ;  /* 0x0000007d7000720c */ /* 0x000fca0003f06270 */
        /* <DEDUP_REMOVED lines=18> */
[----:B------:R0:W4:Y:S04]  /*1770*/  @!P0 LDG.E.U16 R126, [R14.64+0x240] ;  /* 0x000240040e7e8981 */ /* 0x000128000c1e1500 */
[----:B------:R0:W4:Y:S04]  /*1780*/  @!P4 LDG.E.U16 R103, [R14.64+0x280] ;  /* 0x000280040e67c981 */ /* 0x000128000c1e1500 */
[----:B------:R0:W4:Y:S04]  /*1790*/  @!P6 LDG.E.U16 R128, [R14.64+0x2c0] ;  /* 0x0002c0040e80e981 */ /* 0x000128000c1e1500 */
[----:B------:R0:W4:Y:S04]  /*17a0*/  @!P5 LDG.E.U16 R107, [R14.64+0x300] ;  /* 0x000300040e6bd981 */ /* 0x000128000c1e1500 */
[----:B------:R0:W4:Y:S04]  /*17b0*/  @!P3 LDG.E.U16 R130, [R14.64+0x340] ;  /* 0x000340040e82b981 */ /* 0x000128000c1e1500 */
[----:B------:R0:W4:Y:S04]  /*17c0*/  @!P2 LDG.E.U16 R109, [R14.64+0x380] ;  /* 0x000380040e6da981 */ /* 0x000128000c1e1500 */
[----:B------:R0:W4:Y:S01]  /*17d0*/  @!P1 LDG.E.U16 R132, [R14.64+0x3c0] ;  /* 0x0003c0040e849981 */ /* 0x000122000c1e1500 */
[----:B------:R-:W-:-:S02]  /*17e0*/  ISETP.GE.AND P0, PT, R60, R125, PT ;  /* 0x0000007d3c00720c */ /* 0x000fc40003f06270 */
[----:B------:R-:W-:Y:S01]  /*17f0*/  SHF.R.S32.HI R3, RZ, 0x1f, R2 ;  /* 0x0000001fff037819 */ /* 0x000fe20000011402 */
[C---:B-1----:R-:W-:Y:S02]  /*1800*/  IMAD R0, R71.reuse, c[0x0][0x1f0], RZ ;  /* 0x00007c0047007a24 */ /* 0x042fe400078e02ff */
[----:B------:R-:W-:Y:S02]  /*1810*/  IMAD R6, R71, c[0x0][0x200], RZ ;  /* 0x0000800047067a24 */ /* 0x000fe400078e02ff */
[----:B------:R-:W-:-:S06]  /*1820*/  IMAD.WIDE.U32 R4, R73, c[0x0][0x1f0], RZ ;  /* 0x00007c0049047a25 */ /* 0x000fcc00078e00ff */
[----:B------:R-:W-:Y:S01]  /*1830*/  @!P0 MOV R117, R3 ;  /* 0x0000000300758202 */ /* 0x000fe20000000f00 */
[----:B------:R-:W-:Y:S02]  /*1840*/  @!P0 IMAD.MOV.U32 R116, RZ, RZ, R2 ;  /* 0x000000ffff748224 */ /* 0x000fe400078e0002 */
[----:B------:R-:W-:Y:S01]  /*1850*/  IMAD.WIDE.U32 R16, R73, c[0x0][0x200], RZ ;  /* 0x0000800049107a25 */ /* 0x000fe200078e00ff */
[----:B------:R-:W-:-:S03]  /*1860*/  IADD3 R22, R59, -c[0x0][0x174], RZ ;  /* 0x80005d003b167a10 */ /* 0x000fc60007ffe0ff */
[C---:B------:R-:W-:Y:S02]  /*1870*/  IMAD R105, R73.reuse, c[0x0][0x1f4], R0 ;  /* 0x00007d0049697a24 */ /* 0x040fe400078e0200 */
[C---:B------:R-:W-:Y:S02]  /*1880*/  IMAD R111, R73.reuse, c[0x0][0x204], R6 ;  /* 0x00008100496f7a24 */ /* 0x040fe400078e0206 */
[----:B------:R-:W-:Y:S01]  /*1890*/  @!P0 IMAD.WIDE.U32 R6, R73, c[0x0][0x1f0], R2 ;  /* 0x00007c0049068a25 */ /* 0x000fe200078e0002 */
[----:B0-----:R-:W-:-:S03]  /*18a0*/  IADD3 R15, R5, R105, RZ ;  /* 0x00000069050f7210 */ /* 0x001fc60007ffe0ff */
[----:B------:R-:W-:Y:S01]  /*18b0*/  @!P0 IMAD.WIDE.U32 R116, R73, c[0x0][0x200], R116 ;  /* 0x0000800049748a25 */ /* 0x000fe200078e0074 */
[----:B------:R-:W-:-:S03]  /*18c0*/  @!P0 IADD3 R5, R105, R7, RZ ;  /* 0x0000000769058210 */ /* 0x000fc60007ffe0ff */
[----:B------:R-:W-:Y:S01]  /*18d0*/  IMAD.IADD R17, R17, 0x1, R111 ;  /* 0x0000000111117824 */ /* 0x000fe200078e026f */
[----:B------:R-:W-:Y:S01]  /*18e0*/  @!P0 IADD3 R7, R111, R117, RZ ;  /* 0x000000756f078210 */ /* 0x000fe20007ffe0ff */
[----:B------:R-:W-:Y:S01]  /*18f0*/  IMAD.MOV.U32 R14, RZ, RZ, R4 ;  /* 0x000000ffff0e7224 */ /* 0x000fe200078e0004 */
[----:B------:R-:W-:Y:S01]  /*1900*/  @!P0 MOV R4, R6 ;  /* 0x0000000600048202 */ /* 0x000fe20000000f00 */
[C---:B------:R-:W-:Y:S01]  /*1910*/  IMAD R105, R75.reuse, c[0x0][0x1f8], RZ ;  /* 0x00007e004b697a24 */ /* 0x040fe200078e02ff */
[----:B------:R-:W-:Y:S01]  /*1920*/  @!P0 MOV R6, R116 ;  /* 0x0000007400068202 */ /* 0x000fe20000000f00 */
[----:B------:R-:W-:Y:S02]  /*1930*/  IMAD R111, R75, c[0x0][0x208], RZ ;  /* 0x000082004b6f7a24 */ /* 0x000fe400078e02ff */
[----:B------:R-:W-:Y:S02]  /*1940*/  IMAD R22, R22, -0x400, RZ ;  /* 0xfffffc0016167824 */ /* 0x000fe400078e02ff */
[----:B------:R-:W-:-:S03]  /*1950*/  IMAD.WIDE.U32 R16, R76, c[0x0][0x208], R16 ;  /* 0x000082004c107a25 */ /* 0x000fc600078e0010 */
[----:B------:R-:W-:Y:S01]  /*1960*/  SHF.R.S32.HI R0, RZ, 0x1f, R22 ;  /* 0x0000001fff007819 */ /* 0x000fe20000011416 */
[----:B------:R-:W-:Y:S01]  /*1970*/  IMAD R113, R76, c[0x0][0x1fc], R105 ;  /* 0x00007f004c717a24 */ /* 0x000fe200078e0269 */
[----:B------:R-:W-:Y:S01]  /*1980*/  IADD3 R105, P2, R22, R16, RZ ;  /* 0x0000001016697210 */ /* 0x000fe20007f5e0ff */
[C---:B------:R-:W-:Y:S02]  /*1990*/  IMAD R115, R76.reuse, c[0x0][0x20c], R111 ;  /* 0x000083004c737a24 */ /* 0x040fe400078e026f */
[----:B------:R-:W-:-:S03]  /*19a0*/  @!P0 IMAD.WIDE.U32 R6, R76, c[0x0][0x208], R6 ;  /* 0x000082004c068a25 */ /* 0x000fc600078e0006 */
[----:B------:R-:W-:Y:S02]  /*19b0*/  IADD3.X R116, R0, R115, R17, P2, !PT ;  /* 0x0000007300747210 */ /* 0x000fe400017fe411 */
[C---:B------:R-:W-:Y:S02]  /*19c0*/  @!P0 IADD3 R17, P3, R60.reuse, R6, RZ ;  /* 0x000000063c118210 */ /* 0x040fe40007f7e0ff */
[----:B------:R-:W-:Y:S01]  /*19d0*/  LEA R6, P4, R60, c[0x0][0x258], 0x1 ;  /* 0x000096003c067a11 */ /* 0x000fe200078808ff */
[----:B------:R-:W-:Y:S01]  /*19e0*/  IMAD.WIDE.U32 R14, R76, c[0x0][0x1f8], R14 ;  /* 0x00007e004c0e7a25 */ /* 0x000fe200078e000e */
[----:B------:R-:W-:Y:S02]  /*19f0*/  @!P0 IADD3.X R134, R57, R7, R115, P3, !PT ;  /* 0x0000000739868210 */ /* 0x000fe40001ffe473 */
[----:B------:R-:W-:Y:S02]  /*1a00*/  LEA.HI.X R7, R60, c[0x0][0x25c], R57, 0x1, P4 ;  /* 0x000097003c077a11 */ /* 0x000fe400020f0c39 */
[----:B------:R-:W-:-:S02]  /*1a10*/  LEA R6, P4, R105, R6, 0x1 ;  /* 0x0000000669067211 */ /* 0x000fc400078808ff */
[----:B------:R-:W-:Y:S01]  /*1a20*/  @!P0 LEA R16, P3, R17, c[0x0][0x258], 0x1 ;  /* 0x0000960011108a11 */ /* 0x000fe200078608ff */
[----:B------:R-:W-:Y:S01]  /*1a30*/  @!P0 IMAD.WIDE.U32 R4, R76, c[0x0][0x1f8], R4 ;  /* 0x00007e004c048a25 */ /* 0x000fe200078e0004 */
[----:B------:R-:W-:Y:S02]  /*1a40*/  IADD3 R111, P1, R22, R14, RZ ;  /* 0x0000000e166f7210 */ /* 0x000fe40007f3e0ff */
[----:B------:R-:W-:Y:S02]  /*1a50*/  LEA.HI.X R7, R105, R7, R116, 0x1, P4 ;  /* 0x0000000769077211 */ /* 0x000fe400020f0c74 */
[----:B------:R-:W-:Y:S02]  /*1a60*/  @!P0 LEA.HI.X R17, R17, c[0x0][0x25c], R134, 0x1, P3 ;  /* 0x0000970011118a11 */ /* 0x000fe400018f0c86 */
[----:B------:R-:W-:Y:S02]  /*1a70*/  IADD3.X R136, R0, R113, R15, P1, !PT ;  /* 0x0000007100887210 */ /* 0x000fe40000ffe40f */
[----:B------:R-:W-:-:S04]  /*1a80*/  @!P0 IADD3 R15, P1, R60, R4, RZ ;  /* 0x000000043c0f8210 */ /* 0x000fc80007f3e0ff */
[----:B------:R-:W-:Y:S02]  /*1a90*/  @!P0 IADD3.X R138, R57, R5, R113, P1, !PT ;  /* 0x00000005398a8210 */ /* 0x000fe40000ffe471 */
[C---:B------:R-:W-:Y:S02]  /*1aa0*/  @!P0 LEA R14, P1, R15.reuse, c[0x0][0x268], 0x1 ;  /* 0x00009a000f0e8a11 */ /* 0x040fe400078208ff */
[----:B------:R-:W-:Y:S02]  /*1ab0*/  LEA R4, P2, R60, c[0x0][0x268], 0x1 ;  /* 0x00009a003c047a11 */ /* 0x000fe400078408ff */
[----:B------:R-:W-:Y:S02]  /*1ac0*/  @!P0 LEA.HI.X R15, R15, c[0x0][0x26c], R138, 0x1, P1 ;  /* 0x00009b000f0f8a11 */ /* 0x000fe400008f0c8a */
[----:B------:R-:W-:Y:S02]  /*1ad0*/  ISETP.GE.AND P1, PT, R112, R125, PT ;  /* 0x0000007d7000720c */ /* 0x000fe40003f26270 */
[----:B------:R-:W-:-:S02]  /*1ae0*/  LEA.HI.X R5, R60, c[0x0][0x26c], R57, 0x1, P2 ;  /* 0x00009b003c057a11 */ /* 0x000fc400010f0c39 */
[C---:B------:R-:W-:Y:S02]  /*1af0*/  LEA R4, P2, R111.reuse, R4, 0x1 ;  /* 0x000000046f047211 */ /* 0x040fe400078408ff */
[----:B------:R-:W-:Y:S02]  /*1b00*/  PRMT R113, RZ, 0x7610, R113 ;  /* 0x00007610ff717816 */ /* 0x000fe40000000071 */
[----:B------:R-:W-:Y:S02]  /*1b10*/  LEA.HI.X R5, R111, R5, R136, 0x1, P2 ;  /* 0x000000056f057211 */ /* 0x000fe400010f0c88 */
[----:B------:R-:W-:Y:S02]  /*1b20*/  PRMT R119, RZ, 0x7610, R119 ;  /* 0x00007610ff777816 */ /* 0x000fe40000000077 */
[-C--:B------:R-:W-:Y:S02]  /*1b30*/  ISETP.GE.AND P2, PT, R108, R125.reuse, PT ;  /* 0x0000007d6c00720c */ /* 0x080fe40003f46270 */
[----:B------:R-:W-:-:S02]  /*1b40*/  ISETP.GE.AND P3, PT, R114, R125, PT ;  /* 0x0000007d7200720c */ /* 0x000fc40003f66270 */
[-C--:B------:R-:W-:Y:S02]  /*1b50*/  ISETP.GE.AND P4, PT, R110, R125.reuse, PT ;  /* 0x0000007d6e00720c */ /* 0x080fe40003f86270 */
[-C--:B------:R-:W-:Y:S02]  /*1b60*/  ISETP.GE.AND P5, PT, R106, R125.reuse, PT ;  /* 0x0000007d6a00720c */ /* 0x080fe40003fa6270 */
[----:B------:R-:W-:Y:S02]  /*1b70*/  ISETP.GE.AND P6, PT, R18, R125, PT ;  /* 0x0000007d1200720c */ /* 0x000fe40003fc6270 */
        /* <DEDUP_REMOVED lines=42> */
[----:B------:R-:W3:Y:S01]  /*1e20*/  @!P1 LDG.E.U16 R113, [R4.64+-0x780] ;  /* 0xfff8800404719981 */ /* 0x000ee2000c1e1500 */
[-C--:B------:R-:W-:Y:S02]  /*1e30*/  ISETP.GE.AND P1, PT, R19, R125.reuse, PT ;  /* 0x0000007d1300720c */ /* 0x080fe40003f26270 */
[----:B-1----:R-:W-:Y:S01]  /*1e40*/  PRMT R124, RZ, 0x7610, R124 ;  /* 0x00007610ff7c7816 */ /* 0x002fe2000000007c */
[----:B------:R-:W4:Y:S01]  /*1e50*/  @!P2 LDG.E.U16 R115, [R4.64+-0x700] ;  /* 0xfff900040473a981 */ /* 0x000f22000c1e1500 */
[----:B------:R-:W-:Y:S02]  /*1e60*/  PRMT R118, RZ, 0x7610, R118 ;  /* 0x00007610ff767816 */ /* 0x000fe40000000076 */
[----:B------:R-:W-:Y:S01]  /*1e70*/  PRMT R120, RZ, 0x7610, R120 ;  /* 0x00007610ff787816 */ /* 0x000fe20000000078 */
[----:B------:R-:W3:Y:S04]  /*1e80*/  @!P3 LDG.E.U16 R116, [R4.64+-0x7c0] ;  /* 0xfff840040474b981 */ /* 0x000ee8000c1e1500 */
[----:B------:R0:W3:Y:S04]  /*1e90*/  @!P0 LDG.E.U16 R111, [R14.64] ;  /* 0x000000040e6f8981 */ /* 0x0000e8000c1e1500 */
[----:B------:R-:W4:Y:S01]  /*1ea0*/  @!P1 LDG.E.U16 R122, [R4.64+-0x640] ;  /* 0xfff9c004047a9981 */ /* 0x000f22000c1e1500 */
[----:B------:R-:W-:-:S02]  /*1eb0*/  ISETP.GE.AND P1, PT, R20, R125, PT ;  /* 0x0000007d1400720c */ /* 0x000fc40003f26270 */
[-C--:B------:R-:W-:Y:S01]  /*1ec0*/  ISETP.GE.AND P2, PT, R96, R125.reuse, PT ;  /* 0x0000007d6000720c */ /* 0x080fe20003f46270 */
[----:B------:R-:W4:Y:S04]  /*1ed0*/  @!P4 LDG.E.U16 R118, [R4.64+-0x740] ;  /* 0xfff8c0040476c981 */ /* 0x000f28000c1e1500 */
[----:B------:R-:W4:Y:S04]  /*1ee0*/  @!P5 LDG.E.U16 R120, [R4.64+-0x6c0] ;  /* 0xfff940040478d981 */ /* 0x000f28000c1e1500 */
[----:B------:R-:W4:Y:S04]  /*1ef0*/  @!P6 LDG.E.U16 R117, [R4.64+-0x680] ;  /* 0xfff980040475e981 */ /* 0x000f28000c1e1500 */
[----:B------:R-:W4:Y:S01]  /*1f00*/  @!P1 LDG.E.U16 R119, [R4.64+-0x600] ;  /* 0xfffa000404779981 */ /* 0x000f22000c1e1500 */
[----:B------:R-:W-:-:S02]  /*1f10*/  ISETP.GE.AND P1, PT, R21, R125, PT ;  /* 0x0000007d1500720c */ /* 0x000fc40003f26270 */
[-C--:B------:R-:W-:Y:S02]  /*1f20*/  ISETP.GE.AND P3, PT, R98, R125.reuse, PT ;  /* 0x0000007d6200720c */ /* 0x080fe40003f66270 */
[-C--:B------:R-:W-:Y:S02]  /*1f30*/  ISETP.GE.AND P4, PT, R100, R125.reuse, PT ;  /* 0x0000007d6400720c */ /* 0x080fe40003f86270 */
[----:B------:R-:W-:-:S07]  /*1f40*/  ISETP.GE.AND P5, PT, R102, R125, PT ;  /* 0x0000007d6600720c */ /* 0x000fce0003fa6270 */
[----:B------:R-:W4:Y:S01]  /*1f50*/  @!P1 LDG.E.U16 R124, [R4.64+-0x5c0] ;  /* 0xfffa4004047c9981 */ /* 0x000f22000c1e1500 */
[-C--:B------:R-:W-:Y:S02]  /*1f60*/  ISETP.GE.AND P1, PT, R94, R125.reuse, PT ;  /* 0x0000007d5e00720c */ /* 0x080fe40003f26270 */
[----:B------:R-:W-:Y:S01]  /*1f70*/  ISETP.GE.AND P6, PT, R104, R125, PT ;  /* 0x0000007d6800720c */ /* 0x000fe20003fc6270 */
[----:B------:R-:W4:Y:S01]  /*1f80*/  @!P3 LDG.E.U16 R123, [R4.64+-0x500] ;  /* 0xfffb0004047bb981 */ /* 0x000f22000c1e1500 */
[----:B0-----:R-:W-:Y:S02]  /*1f90*/  PRMT R15, RZ, 0x7610, R15 ;  /* 0x00007610ff0f7816 */ /* 0x001fe4000000000f */
[----:B------:R-:W-:Y:S01]  /*1fa0*/  PRMT R14, RZ, 0x7610, R14 ;  /* 0x00007610ff0e7816 */ /* 0x000fe2000000000e */
[----:B------:R-:W4:Y:S01]  /*1fb0*/  @!P5 LDG.E.U16 R131, [R4.64+-0x480] ;  /* 0xfffb80040483d981 */ /* 0x000f22000c1e1500 */
[----:B--2---:R-:W-:-:S04]  /*1fc0*/  PRMT R126, RZ, 0x7610, R126 ;  /* 0x00007610ff7e7816 */ /* 0x004fc8000000007e */
[----:B------:R-:W2:Y:S04]  /*1fd0*/  @!P2 LDG.E.U16 R14, [R4.64+-0x540] ;  /* 0xfffac004040ea981 */ /* 0x000ea8000c1e1500 */
[----:B------:R-:W2:Y:S04]  /*1fe0*/  @!P1 LDG.E.U16 R15, [R4.64+-0x580] ;  /* 0xfffa8004040f9981 */ /* 0x000ea8000c1e1500 */
[----:B------:R-:W2:Y:S04]  /*1ff0*/  @!P4 LDG.E.U16 R126, [R4.64+-0x4c0] ;  /* 0xfffb4004047ec981 */ /* 0x000ea8000c1e1500 */
[----:B------:R-:W2:Y:S01]  /*2000*/  @!P6 LDG.E.U16 R136, [R4.64+-0x440] ;  /* 0xfffbc0040488e981 */ /* 0x000ea2000c1e1500 */
[----:B------:R-:W-:-:S02]  /*2010*/  PRMT R139, RZ, 0x7610, R139 ;  /* 0x00007610ff8b7816 */ /* 0x000fc4000000008b */
[----:B------:R-:W-:Y:S02]  /*2020*/  P2R R140, PR, RZ, 0x2 ;  /* 0x00000002ff8c7803 */ /* 0x000fe40000000000 */
[----:B------:R-:W-:Y:S02]  /*2030*/  ISETP.GE.AND P1, PT, R114, R125, PT ;  /* 0x0000007d7200720c */ /* 0x000fe40003f26270 */
        /* <DEDUP_REMOVED lines=10> */
[----:B---3--:R-:W-:Y:S04]  /*20e0*/  STS.U16 [R56], R111 ;  /* 0x0000006f38007388 */ /* 0x008fe80000000400 */
[----:B------:R-:W-:Y:S04]  /*20f0*/  STS.U16 [R55+0x40], R116 ;  /* 0x0000407437007388 */ /* 0x000fe80000000400 */
[----:B------:R-:W-:Y:S04]  /*2100*/  STS.U16 [R54+0x80], R113 ;  /* 0x0000807136007388 */ /* 0x000fe80000000400 */
[----:B----4-:R-:W-:Y:S04]  /*2110*/  STS.U16 [R53+0xc0], R118 ;  /* 0x0000c07635007388 */ /* 0x010fe80000000400 */
[----:B------:R-:W-:Y:S04]  /*2120*/  STS.U16 [R52+0x100], R115 ;  /* 0x0001007334007388 */ /* 0x000fe80000000400 */
[----:B------:R0:W-:Y:S04]  /*2130*/  STS.U16 [R51+0x140], R120 ;  /* 0x0001407833007388 */ /* 0x0001e80000000400 */
[----:B------:R-:W-:Y:S04]  /*2140*/  STS.U16 [R50+0x180], R117 ;  /* 0x0001807532007388 */ /* 0x000fe80000000400 */
[----:B------:R1:W-:Y:S04]  /*2150*/  STS.U16 [R49+0x1c0], R122 ;  /* 0x0001c07a31007388 */ /* 0x0003e80000000400 */
[----:B------:R-:W-:Y:S04]  /*2160*/  STS.U16 [R48+0x200], R119 ;  /* 0x0002007730007388 */ /* 0x000fe80000000400 */
[----:B------:R3:W-:Y:S04]  /*2170*/  STS.U16 [R47+0x240], R124 ;  /* 0x0002407c2f007388 */ /* 0x0007e80000000400 */
[----:B--2---:R-:W-:Y:S04]  /*2180*/  STS.U16 [R46+0x280], R15 ;  /* 0x0002800f2e007388 */ /* 0x004fe80000000400 */
[----:B------:R-:W-:Y:S04]  /*2190*/  STS.U16 [R45+0x2c0], R14 ;  /* 0x0002c00e2d007388 */ /* 0x000fe80000000400 */
        /* <DEDUP_REMOVED lines=18> */
[----:B------:R-:W1:Y:S04]  /*22c0*/  LDS.U16 R136, [R38+0x1a] ;  /* 0x00001a0026887984 */ /* 0x000e680000000400 */
[----:B------:R-:W2:Y:S04]  /*22d0*/  LDS.U16 R137, [R38+0x1c] ;  /* 0x00001c0026897984 */ /* 0x000ea80000000400 */
[----:B------:R-:W-:Y:S04]  /*22e0*/  LDS.U16 R138, [R38+0x1e] ;  /* 0x00001e00268a7984 */ /* 0x000fe80000000400 */
[----:B------:R-:W-:Y:S01]  /*22f0*/  BAR.SYNC.DEFER_BLOCKING 0x0 ;  /* 0x0000000000007b1d */ /* 0x000fe20000010000 */
[----:B0-----:R-:W-:-:S05]  /*2300*/  PRMT R120, RZ, 0x7610, R120 ;  /* 0x00007610ff787816 */ /* 0x001fca0000000078 */
[----:B------:R0:W4:Y:S01]  /*2310*/  @!P0 LDG.E.U16 R139, [R16.64] ;  /* 0x00000004108b8981 */ /* 0x000122000c1e1500 */
[----:B------:R-:W-:-:S03]  /*2320*/  ISETP.GE.AND P0, PT, R112, R125, PT ;  /* 0x0000007d7000720c */ /* 0x000fc60003f06270 */
[----:B------:R0:W4:Y:S01]  /*2330*/  @!P1 LDG.E.U16 R120, [R6.64+-0x7c0] ;  /* 0xfff8400406789981 */ /* 0x000122000c1e1500 */
[-C--:B------:R-:W-:Y:S02]  /*2340*/  ISETP.GE.AND P1, PT, R110, R125.reuse, PT ;  /* 0x0000007d6e00720c */ /* 0x080fe40003f26270 */
[----:B-1----:R-:W-:Y:S01]  /*2350*/  PRMT R122, RZ, 0x7610, R122 ;  /* 0x00007610ff7a7816 */ /* 0x002fe2000000007a */
[----:B------:R1:W4:Y:S01]  /*2360*/  @!P2 LDG.E.U16 R142, [R6.64+-0x540] ;  /* 0xfffac004068ea981 */ /* 0x000322000c1e1500 */
[----:B---3--:R-:W-:Y:S02]  /*2370*/  PRMT R124, RZ, 0x7610, R124 ;  /* 0x00007610ff7c7816 */ /* 0x008fe4000000007c */
[----:B--2---:R-:W-:Y:S01]  /*2380*/  PRMT R126, RZ, 0x7610, R126 ;  /* 0x00007610ff7e7816 */ /* 0x004fe2000000007e */
[----:B------:R1:W2:Y:S04]  /*2390*/  @!P3 LDG.E.U16 R153, [R6.64+-0x500] ;  /* 0xfffb00040699b981 */ /* 0x0002a8000c1e1500 */
[----:B------:R1:W3:Y:S01]  /*23a0*/  @!P0 LDG.E.U16 R141, [R6.64+-0x780] ;  /* 0xfff88004068d8981 */ /* 0x0002e2000c1e1500 */
[----:B------:R-:W-:-:S03]  /*23b0*/  ISETP.GE.AND P0, PT, R108, R125, PT ;  /* 0x0000007d6c00720c */ /* 0x000fc60003f06270 */
[----:B------:R1:W2:Y:S01]  /*23c0*/  @!P1 LDG.E.U16 R122, [R6.64+-0x740] ;  /* 0xfff8c004067a9981 */ /* 0x0002a2000c1e1500 */
[----:B------:R-:W-:-:S03]  /*23d0*/  ISETP.GE.AND P1, PT, R106, R125, PT ;  /* 0x0000007d6a00720c */ /* 0x000fc60003f26270 */
[----:B------:R1:W2:Y:S04]  /*23e0*/  @!P4 LDG.E.U16 R144, [R6.64+-0x4c0] ;  /* 0xfffb40040690c981 */ /* 0x0002a8000c1e1500 */
[----:B------:R1:W2:Y:S04]  /*23f0*/  @!P5 LDG.E.U16 R155, [R6.64+-0x480] ;  /* 0xfffb8004069bd981 */ /* 0x0002a8000c1e1500 */
[----:B------:R1:W2:Y:S01]  /*2400*/  @!P0 LDG.E.U16 R145, [R6.64+-0x700] ;  /* 0xfff9000406918981 */ /* 0x0002a2000c1e1500 */
[----:B------:R-:W-:-:S03]  /*2410*/  ISETP.GE.AND P0, PT, R18, R125, PT ;  /* 0x0000007d1200720c */ /* 0x000fc60003f06270 */
[----:B------:R1:W2:Y:S01]  /*2420*/  @!P1 LDG.E.U16 R124, [R6.64+-0x6c0] ;  /* 0xfff94004067c9981 */ /* 0x0002a2000c1e1500 */
[----:B------:R-:W-:-:S03]  /*2430*/  ISETP.GE.AND P1, PT, R19, R125, PT ;  /* 0x0000007d1300720c */ /* 0x000fc60003f26270 */
[----:B------:R1:W2:Y:S06]  /*2440*/  @!P6 LDG.E.U16 R154, [R6.64+-0x440] ;  /* 0xfffbc004069ae981 */ /* 0x0002ac000c1e1500 */
[----:B------:R1:W2:Y:S01]  /*2450*/  @!P0 LDG.E.U16 R147, [R6.64+-0x680] ;  /* 0xfff9800406938981 */ /* 0x0002a2000c1e1500 */
[----:B------:R-:W-:-:S03]  /*2460*/  ISETP.GE.AND P0, PT, R20, R125, PT ;  /* 0x0000007d1400720c */ /* 0x000fc60003f06270 */
[----:B------:R1:W2:Y:S01]  /*2470*/  @!P1 LDG.E.U16 R126, [R6.64+-0x640] ;  /* 0xfff9c004067e9981 */ /* 0x0002a2000c1e1500 */
[----:B------:R-:W-:-:S09]  /*2480*/  ISETP.NE.AND P1, PT, R140, RZ, PT ;  /* 0x000000ff8c00720c */ /* 0x000fd20003f25270 */
[----:B------:R1:W2:Y:S01]  /*2490*/  @!P0 LDG.E.U16 R149, [R6.64+-0x600] ;  /* 0xfffa000406958981 */ /* 0x0002a2000c1e1500 */
[----:B------:R-:W-:Y:S02]  /*24a0*/  ISETP.GE.AND P0, PT, R21, R125, PT ;  /* 0x0000007d1500720c */ /* 0x000fe40003f06270 */
[----:B------:R-:W-:Y:S01]  /*24b0*/  PRMT R140, RZ, 0x7610, R140 ;  /* 0x00007610ff8c7816 */ /* 0x000fe2000000008c */
[----:B------:R1:W2:Y:S10]  /*24c0*/  @!P1 LDG.E.U16 R151, [R6.64+-0x580] ;  /* 0xfffa800406979981 */ /* 0x0002b4000c1e1500 */
[----:B------:R1:W2:Y:S01]  /*24d0*/  @!P0 LDG.E.U16 R140, [R6.64+-0x5c0] ;  /* 0xfffa4004068c8981 */ /* 0x0002a2000c1e1500 */
[----:B------:R-:W-:-:S02]  /*24e0*/  HADD2.F32 R135, -RZ, R135.H0_H0 ;  /* 0x20000087ff877230 */ /* 0x000fc40000004100 */
[----:B0-----:R-:W-:Y:S02]  /*24f0*/  HADD2.F32 R16, -RZ, R111.H0_H0 ;  /* 0x2000006fff107230 */ /* 0x001fe40000004100 */
[----:B------:R-:W-:Y:S02]  /*2500*/  HADD2.F32 R14, -RZ, R4.H0_H0 ;  /* 0x20000004ff0e7230 */ /* 0x000fe40000004100 */
[----:B------:R-:W-:Y:S02]  /*2510*/  HADD2.F32 R111, -RZ, R115.H0_H0 ;  /* 0x20000073ff6f7230 */ /* 0x000fe40000004100 */
[----:B------:R-:W-:Y:S02]  /*2520*/  HADD2.F32 R115, -RZ, R117.H0_H0 ;  /* 0x20000075ff737230 */ /* 0x000fe40000004100 */
[----:B------:R-:W-:Y:S01]  /*2530*/  HADD2.F32 R117, -RZ, R118.H0_H0 ;  /* 0x20000076ff757230 */ /* 0x000fe20000004100 */
[----:B------:R-:W-:Y:S02]  /*2540*/  FMUL.FTZ R118, R135, -1.4426950216293334961 ;  /* 0xbfb8aa3b87767820 */ /* 0x000fe40000410000 */
[----:B------:R-:W-:Y:S01]  /*2550*/  FMUL.FTZ R4, R14, -1.4426950216293334961 ;  /* 0xbfb8aa3b0e047820 */ /* 0x000fe20000410000 */
[----:B------:R-:W-:Y:S01]  /*2560*/  HADD2.F32 R15, -RZ, R5.H0_H0 ;  /* 0x20000005ff0f7230 */ /* 0x000fe20000004100 */
[----:B------:R-:W-:Y:S01]  /*2570*/  MUFU.EX2 R171, R118 ;  /* 0x0000007600ab7308 */ /* 0x000fe20000000800 */
[----:B------:R-:W-:Y:S01]  /*2580*/  HADD2.F32 R17, -RZ, R113.H0_H0 ;  /* 0x20000071ff117230 */ /* 0x000fe20000004100 */
[----:B-1----:R-:W-:-:S02]  /*2590*/  FMUL.FTZ R7, R111, -1.4426950216293334961 ;  /* 0xbfb8aa3b6f077820 */ /* 0x002fc40000410000 */
[----:B------:R-:W-:-:S04]  /*25a0*/  FMUL.FTZ R5, R15, -1.4426950216293334961 ;  /* 0xbfb8aa3b0f057820 */ /* 0x000fc80000410000 */
[----:B------:R-:W0:Y:S01]  /*25b0*/  MUFU.EX2 R156, R4 ;  /* 0x00000004009c7308 */ /* 0x000e220000000800 */
[----:B------:R-:W-:Y:S01]  /*25c0*/  HADD2.F32 R131, -RZ, R131.H0_H0 ;  /* 0x20000083ff837230 */ /* 0x000fe20000004100 */
[----:B------:R-:W-:Y:S01]  /*25d0*/  FMUL.FTZ R6, R17, -1.4426950216293334961 ;  /* 0xbfb8aa3b11067820 */ /* 0x000fe20000410000 */
[----:B------:R-:W-:-:S05]  /*25e0*/  HADD2.F32 R119, -RZ, R119.H0_H0 ;  /* 0x20000077ff777230 */ /* 0x000fca0000004100 */
[----:B------:R-:W1:Y:S01]  /*25f0*/  MUFU.EX2 R157, R5 ;  /* 0x00000005009d7308 */ /* 0x000e620000000800 */
[----:B------:R-:W-:Y:S01]  /*2600*/  HADD2.F32 R113, -RZ, R116.H0_H0 ;  /* 0x20000074ff717230 */ /* 0x000fe20000004100 */
[----:B------:R-:W-:Y:S01]  /*2610*/  FMUL.FTZ R116, R119, -1.4426950216293334961 ;  /* 0xbfb8aa3b77747820 */ /* 0x000fe20000410000 */
[----:B------:R-:W-:-:S05]  /*2620*/  HADD2.F32 R133, -RZ, R133.H0_H0 ;  /* 0x20000085ff857230 */ /* 0x000fca0000004100 */
[----:B------:R0:W-:Y:S02]  /*2630*/  MUFU.EX2 R161, R7 ;  /* 0x0000000700a17308 */ /* 0x0001e40000000800 */
[----:B0-----:R-:W-:-:S06]  /*2640*/  FMUL.FTZ R7, R131, -1.4426950216293334961 ;  /* 0xbfb8aa3b83077820 */ /* 0x001fcc0000410000 */
[----:B------:R0:W1:Y:S08]  /*2650*/  MUFU.EX2 R159, R6 ;  /* 0x00000006009f7308 */ /* 0x0000700000000800 */
[----:B------:R1:W-:Y:S01]  /*2660*/  MUFU.EX2 R167, R7 ;  /* 0x0000000700a77308 */ /* 0x0003e20000000800 */
[----:B0-----:R-:W-:Y:S02]  /*2670*/  FMUL.FTZ R6, R117, -1.4426950216293334961 ;  /* 0xbfb8aa3b75067820 */ /* 0x001fe40000410000 */
[----:B-1----:R-:W-:-:S05]  /*2680*/  FADD.FTZ R7, R156, 1 ;  /* 0x3f8000009c077421 */ /* 0x002fca0000010000 */
[----:B------:R0:W-:Y:S08]  /*2690*/  MUFU.EX2 R164, R6 ;  /* 0x0000000600a47308 */ /* 0x0001f00000000800 */
[----:B------:R-:W-:Y:S01]  /*26a0*/  MUFU.EX2 R165, R116 ;  /* 0x0000007400a57308 */ /* 0x000fe20000000800 */
[----:B0-----:R-:W-:-:S07]  /*26b0*/  FMUL.FTZ R6, R133, -1.4426950216293334961 ;  /* 0xbfb8aa3b85067820 */ /* 0x001fce0000410000 */
[----:B------:R-:W0:Y:S08]  /*26c0*/  MUFU.RCP R7, R7 ;  /* 0x0000000700077308 */ /* 0x000e300000001000 */
[----:B------:R1:W-:Y:S02]  /*26d0*/  MUFU.EX2 R169, R6 ;  /* 0x0000000600a97308 */ /* 0x0003e40000000800 */
[----:B-1----:R-:W-:-:S06]  /*26e0*/  FADD.FTZ R6, R157, 1 ;  /* 0x3f8000009d067421 */ /* 0x002fcc0000010000 */
[----:B------:R-:W1:Y:S01]  /*26f0*/  MUFU.RCP R6, R6 ;  /* 0x0000000600067308 */ /* 0x000e620000001000 */
[----:B------:R-:W-:Y:S01]  /*2700*/  FMUL.FTZ R143, R16, -1.4426950216293334961 ;  /* 0xbfb8aa3b108f7820 */ /* 0x000fe20000410000 */
[----:B------:R-:W-:-:S06]  /*2710*/  HADD2.F32 R95, -RZ, R95.H0_H0 ;  /* 0x2000005fff5f7230 */ /* 0x000fcc0000004100 */
[----:B------:R-:W0:Y:S01]  /*2720*/  MUFU.EX2 R158, R143 ;  /* 0x0000008f009e7308 */ /* 0x000e220000000800 */
[----:B------:R-:W-:Y:S02]  /*2730*/  FMUL.FTZ R4, R113, -1.4426950216293334961 ;  /* 0xbfb8aa3b71047820 */ /* 0x000fe40000410000 */
[----:B------:R-:W-:Y:S02]  /*2740*/  FMUL.FTZ R5, R115, -1.4426950216293334961 ;  /* 0xbfb8aa3b73057820 */ /* 0x000fe40000410000 */
[----:B------:R-:W-:-:S03]  /*2750*/  FADD.FTZ R159, R159, 1 ;  /* 0x3f8000009f9f7421 */ /* 0x000fc60000010000 */
[----:B------:R-:W0:Y:S01]  /*2760*/  MUFU.EX2 R162, R4 ;  /* 0x0000000400a27308 */ /* 0x000e220000000800 */
[----:B------:R-:W-:-:S07]  /*2770*/  HADD2.F32 R93, -RZ, R93.H0_H0 ;  /* 0x2000005dff5d7230 */ /* 0x000fce0000004100 */
[----:B------:R-:W0:Y:S08]  /*2780*/  MUFU.EX2 R163, R5 ;  /* 0x0000000500a37308 */ /* 0x000e300000000800 */
[----:B------:R-:W0:Y:S01]  /*2790*/  MUFU.RCP R160, R159 ;  /* 0x0000009f00a07308 */ /* 0x000e220000001000 */
[----:B------:R-:W-:Y:S01]  /*27a0*/  HADD2.F32 R103, -RZ, R103.H0_H0 ;  /* 0x20000067ff677230 */ /* 0x000fe20000004100 */
[----:B----4-:R0:W-:Y:S04]  /*27b0*/  STS.U16 [R56], R139 ;  /* 0x0000008b38007388 */ /* 0x0101e80000000400 */
        /* <DEDUP_REMOVED lines=14> */
[----:B------:R4:W-:Y:S01]  /*28a0*/  STS.U16 [R41+0x3c0], R154 ;  /* 0x0003c09a29007388 */ /* 0x0009e20000000400 */
[----:B------:R-:W-:-:S06]  /*28b0*/  NOP ;  /* 0x0000000000007918 */ /* 0x000fcc0000000000 */
[----:B------:R-:W4:Y:S04]  /*28c0*/  LDS.U16 R118, [R38+0x2] ;  /* 0x0000020026767984 */ /* 0x000f280000000400 */
[----:B------:R-:W4:Y:S04]  /*28d0*/  LDS.U16 R116, [R38] ;  /* 0x0000000026747984 */ /* 0x000f280000000400 */
[----:B------:R-:W4:Y:S01]  /*28e0*/  LDS.U16 R122, [R38+0x6] ;  /* 0x00000600267a7984 */ /* 0x000f220000000400 */
[----:B0-----:R-:W-:-:S03]  /*28f0*/  FADD.FTZ R139, -R7, 1 ;  /* 0x3f800000078b7421 */ /* 0x001fc60000010100 */
[----:B------:R-:W0:Y:S01]  /*2900*/  LDS.U16 R120, [R38+0x4] ;  /* 0x0000040026787984 */ /* 0x000e220000000400 */
[----:B--2---:R-:W-:-:S03]  /*2910*/  FFMA.FTZ R151, R14, R139, 1 ;  /* 0x3f8000000e977423 */ /* 0x004fc6000001008b */
[----:B------:R-:W2:Y:S01]  /*2920*/  LDS.U16 R124, [R38+0x8] ;  /* 0x00000800267c7984 */ /* 0x000ea20000000400 */
[----:B-1----:R-:W-:-:S03]  /*2930*/  FADD.FTZ R140, -R6, 1 ;  /* 0x3f800000068c7421 */ /* 0x002fc60000010100 */
[----:B------:R-:W1:Y:S04]  /*2940*/  LDS.U16 R139, [R38+0xc] ;  /* 0x00000c00268b7984 */ /* 0x000e680000000400 */
[----:B------:R-:W0:Y:S01]  /*2950*/  LDS.U16 R126, [R38+0xa] ;  /* 0x00000a00267e7984 */ /* 0x000e220000000400 */
[----:B------:R-:W-:Y:S02]  /*2960*/  FFMA.FTZ R168, R15, R140, 1 ;  /* 0x3f8000000fa87423 */ /* 0x000fe4000001008c */
[----:B------:R-:W-:Y:S01]  /*2970*/  FADD.FTZ R141, R158, 1 ;  /* 0x3f8000009e8d7421 */ /* 0x000fe20000010000 */
[----:B------:R-:W-:Y:S01]  /*2980*/  HADD2.F32 R136, -RZ, R136.H0_H0 ;  /* 0x20000088ff887230 */ /* 0x000fe20000004100 */
[----:B---3--:R-:W-:Y:S01]  /*2990*/  FADD.FTZ R142, R161, 1 ;  /* 0x3f800000a18e7421 */ /* 0x008fe20000010000 */
[----:B------:R-:W-:Y:S01]  /*29a0*/  HADD2.F32 R97, -RZ, R97.H0_H0 ;  /* 0x20000061ff617230 */ /* 0x000fe20000004100 */
[----:B----4-:R-:W-:Y:S01]  /*29b0*/  FADD.FTZ R154, R162, 1 ;  /* 0x3f800000a29a7421 */ /* 0x010fe20000010000 */
[----:B------:R-:W-:Y:S01]  /*29c0*/  HADD2.F32 R105, -RZ, R105.H0_H0 ;  /* 0x20000069ff697230 */ /* 0x000fe20000004100 */
[----:B------:R-:W-:Y:S01]  /*29d0*/  FADD.FTZ R144, R163, 1 ;  /* 0x3f800000a3907421 */ /* 0x000fe20000010000 */
[----:B------:R-:W-:-:S02]  /*29e0*/  HADD2.F32 R137, -RZ, R137.H0_H0 ;  /* 0x20000089ff897230 */ /* 0x000fc40000004100 */
[----:B------:R-:W-:Y:S01]  /*29f0*/  HADD2.F32 R107, -RZ, R107.H0_H0 ;  /* 0x2000006bff6b7230 */ /* 0x000fe20000004100 */
[----:B------:R-:W-:Y:S01]  /*2a00*/  FADD.FTZ R167, R167, 1 ;  /* 0x3f800000a7a77421 */ /* 0x000fe20000010000 */
[----:B------:R-:W-:Y:S01]  /*2a10*/  HADD2.F32 R123, -RZ, R123.H0_H0 ;  /* 0x2000007bff7b7230 */ /* 0x000fe20000004100 */
[----:B------:R-:W-:Y:S01]  /*2a20*/  LDS.U16 R174, [R38+0x1e] ;  /* 0x00001e0026ae7984 */ /* 0x000fe20000000400 */
[----:B------:R-:W-:Y:S02]  /*2a30*/  HADD2.F32 R118, -RZ, R118.H0_H0 ;  /* 0x20000076ff767230 */ /* 0x000fe40000004100 */
[----:B------:R-:W-:-:S03]  /*2a40*/  HADD2.F32 R116, -RZ, R116.H0_H0 ;  /* 0x20000074ff747230 */ /* 0x000fc60000004100 */
[----:B------:R-:W-:Y:S01]  /*2a50*/  FMUL.FTZ R145, R95, R118 ;  /* 0x000000765f917220 */ /* 0x000fe20000410000 */
[----:B------:R-:W3:Y:S01]  /*2a60*/  MUFU.RCP R141, R141 ;  /* 0x0000008d008d7308 */ /* 0x000ee20000001000 */
[----:B------:R-:W-:Y:S02]  /*2a70*/  HADD2.F32 R122, -RZ, R122.H0_H0 ;  /* 0x2000007aff7a7230 */ /* 0x000fe40000004100 */
[----:B------:R-:W-:Y:S01]  /*2a80*/  FMUL.FTZ R145, R6, R145 ;  /* 0x0000009106917220 */ /* 0x000fe20000410000 */
[----:B------:R-:W-:Y:S03]  /*2a90*/  LDS.U16 R163, [R38+0x14] ;  /* 0x0000140026a37984 */ /* 0x000fe60000000400 */
[----:B------:R-:W-:Y:S02]  /*2aa0*/  FMUL.FTZ R168, R145, R168 ;  /* 0x000000a891a87220 */ /* 0x000fe40000410000 */
[----:B------:R-:W4:Y:S01]  /*2ab0*/  LDS.U16 R145, [R38+0xe] ;  /* 0x00000e0026917984 */ /* 0x000f220000000400 */
[----:B------:R-:W-:Y:S01]  /*2ac0*/  FMUL.FTZ R140, R93, R116 ;  /* 0x000000745d8c7220 */ /* 0x000fe20000410000 */
[----:B------:R-:W1:Y:S03]  /*2ad0*/  MUFU.RCP R142, R142 ;  /* 0x0000008e008e7308 */ /* 0x000e660000001000 */
[----:B------:R-:W-:-:S02]  /*2ae0*/  FMUL.FTZ R140, R7, R140 ;  /* 0x0000008c078c7220 */ /* 0x000fc40000410000 */
[----:B------:R-:W-:Y:S02]  /*2af0*/  FMUL.FTZ R149, R103, R122 ;  /* 0x0000007a67957220 */ /* 0x000fe40000410000 */
[----:B------:R-:W-:Y:S01]  /*2b00*/  FMUL.FTZ R151, R140, R151 ;  /* 0x000000978c977220 */ /* 0x000fe20000410000 */
[----:B------:R-:W1:Y:S01]  /*2b10*/  MUFU.RCP R154, R154 ;  /* 0x0000009a009a7308 */ /* 0x000e620000001000 */
[----:B------:R-:W-:Y:S01]  /*2b20*/  FADD.FTZ R140, -R160, 1 ;  /* 0x3f800000a08c7421 */ /* 0x000fe20000010100 */
[----:B0-----:R-:W-:Y:S01]  /*2b30*/  HADD2.F32 R120, -RZ, R120.H0_H0 ;  /* 0x20000078ff787230 */ /* 0x001fe20000004100 */
[----:B------:R-:W-:Y:S02]  /*2b40*/  FMUL.FTZ R143, R136, -1.4426950216293334961 ;  /* 0xbfb8aa3b888f7820 */ /* 0x000fe40000410000 */
[----:B------:R-:W-:Y:S02]  /*2b50*/  FADD.FTZ R158, R164, 1 ;  /* 0x3f800000a49e7421 */ /* 0x000fe40000010000 */
[----:B------:R-:W-:Y:S01]  /*2b60*/  FFMA.FTZ R140, R17, R140, 1 ;  /* 0x3f800000118c7423 */ /* 0x000fe2000001008c */
[----:B------:R-:W0:Y:S01]  /*2b70*/  MUFU.RCP R144, R144 ;  /* 0x0000009000907308 */ /* 0x000e220000001000 */
[----:B------:R-:W-:Y:S01]  /*2b80*/  FMUL.FTZ R149, R160, R149 ;  /* 0x00000095a0957220 */ /* 0x000fe20000410000 */
[----:B--2---:R-:W-:Y:S01]  /*2b90*/  HADD2.F32 R124, -RZ, R124.H0_H0 ;  /* 0x2000007cff7c7230 */ /* 0x004fe20000004100 */
[----:B---3--:R-:W-:-:S02]  /*2ba0*/  FADD.FTZ R147, -R141, 1 ;  /* 0x3f8000008d937421 */ /* 0x008fc40000010100 */
[----:B------:R-:W-:Y:S02]  /*2bb0*/  FMUL.FTZ R156, R97, R120 ;  /* 0x00000078619c7220 */ /* 0x000fe40000410000 */
[----:B------:R-:W-:Y:S01]  /*2bc0*/  FADD.FTZ R164, R165, 1 ;  /* 0x3f800000a5a47421 */ /* 0x000fe20000010000 */
[----:B------:R-:W2:Y:S01]  /*2bd0*/  MUFU.EX2 R143, R143 ;  /* 0x0000008f008f7308 */ /* 0x000ea20000000800 */
[----:B------:R-:W-:Y:S01]  /*2be0*/  FMUL.FTZ R182, R149, R140 ;  /* 0x0000008c95b67220 */ /* 0x000fe20000410000 */
[----:B------:R-:W-:Y:S01]  /*2bf0*/  HADD2.F32 R140, -RZ, R127.H0_H0 ;  /* 0x2000007fff8c7230 */ /* 0x000fe20000004100 */
[----:B------:R-:W-:Y:S01]  /*2c00*/  FFMA.FTZ R162, R16, R147, 1 ;  /* 0x3f80000010a27423 */ /* 0x000fe20000010093 */
[----:B-1----:R-:W-:Y:S01]  /*2c10*/  HADD2.F32 R127, -RZ, R139.H0_H0 ;  /* 0x2000008bff7f7230 */ /* 0x002fe20000004100 */
[----:B------:R-:W-:Y:S01]  /*2c20*/  FMUL.FTZ R155, R141, R156 ;  /* 0x0000009c8d9b7220 */ /* 0x000fe20000410000 */
[----:B------:R-:W-:Y:S01]  /*2c30*/  HADD2.F32 R126, -RZ, R126.H0_H0 ;  /* 0x2000007eff7e7230 */ /* 0x000fe20000004100 */
[----:B------:R-:W1:Y:S01]  /*2c40*/  LDS.U16 R147, [R38+0x10] ;  /* 0x0000100026937984 */ /* 0x000e620000000400 */
[----:B------:R-:W3:Y:S01]  /*2c50*/  MUFU.RCP R158, R158 ;  /* 0x0000009e009e7308 */ /* 0x000ee20000001000 */
[----:B------:R-:W-:-:S02]  /*2c60*/  FMUL.FTZ R153, R105, R124 ;  /* 0x0000007c69997220 */ /* 0x000fc40000410000 */
[----:B------:R-:W-:Y:S01]  /*2c70*/  FMUL.FTZ R5, R137, -1.4426950216293334961 ;  /* 0xbfb8aa3b89057820 */ /* 0x000fe20000410000 */
[----:B------:R-:W-:Y:S01]  /*2c80*/  LDS.U16 R165, [R38+0x16] ;  /* 0x0000160026a57984 */ /* 0x000fe20000000400 */
[----:B------:R-:W-:Y:S02]  /*2c90*/  FADD.FTZ R156, -R142, 1 ;  /* 0x3f8000008e9c7421 */ /* 0x000fe40000010100 */
[----:B------:R-:W-:Y:S01]  /*2ca0*/  FMUL.FTZ R155, R155, R162 ;  /* 0x000000a29b9b7220 */ /* 0x000fe20000410000 */
[----:B------:R-:W1:Y:S01]  /*2cb0*/  MUFU.RCP R164, R164 ;  /* 0x000000a400a47308 */ /* 0x000e620000001000 */
[----:B------:R-:W-:Y:S02]  /*2cc0*/  FMUL.FTZ R139, R140, R127 ;  /* 0x0000007f8c8b7220 */ /* 0x000fe40000410000 */
[----:B------:R-:W-:Y:S02]  /*2cd0*/  FADD.FTZ R162, -R154, 1 ;  /* 0x3f8000009aa27421 */ /* 0x000fe40000010100 */
[----:B------:R-:W-:-:S02]  /*2ce0*/  FMUL.FTZ R157, R107, R126 ;  /* 0x0000007e6b9d7220 */ /* 0x000fc40000410000 */
[----:B------:R-:W-:Y:S02]  /*2cf0*/  FMUL.FTZ R153, R142, R153 ;  /* 0x000000998e997220 */ /* 0x000fe40000410000 */
[----:B------:R-:W-:Y:S01]  /*2d00*/  FFMA.FTZ R156, R111, R156, 1 ;  /* 0x3f8000006f9c7423 */ /* 0x000fe2000001009c */
[----:B------:R-:W1:Y:S01]  /*2d10*/  MUFU.EX2 R5, R5 ;  /* 0x0000000500057308 */ /* 0x000e620000000800 */
[----:B0-----:R-:W-:Y:S01]  /*2d20*/  FMUL.FTZ R149, R144, R139 ;  /* 0x0000008b90957220 */ /* 0x001fe20000410000 */
[----:B------:R-:W-:Y:S01]  /*2d30*/  HADD2.F32 R139, -RZ, R128.H0_H0 ;  /* 0x20000080ff8b7230 */ /* 0x000fe20000004100 */
[----:B------:R-:W-:Y:S01]  /*2d40*/  FFMA.FTZ R162, R113, R162, 1 ;  /* 0x3f80000071a27423 */ /* 0x000fe200000100a2 */
[----:B----4-:R-:W-:Y:S01]  /*2d50*/  HADD2.F32 R128, -RZ, R145.H0_H0 ;  /* 0x20000091ff807230 */ /* 0x010fe20000004100 */
[----:B------:R-:W-:Y:S02]  /*2d60*/  FMUL.FTZ R157, R154, R157 ;  /* 0x0000009d9a9d7220 */ /* 0x000fe40000410000 */
[----:B------:R-:W-:-:S02]  /*2d70*/  FMUL.FTZ R159, R153, R156 ;  /* 0x0000009c999f7220 */ /* 0x000fc40000410000 */
[----:B------:R-:W0:Y:S01]  /*2d80*/  LDS.U16 R153, [R38+0x12] ;  /* 0x0000120026997984 */ /* 0x000e220000000400 */
[----:B------:R-:W-:Y:S01]  /*2d90*/  FMUL.FTZ R184, R157, R162 ;  /* 0x000000a29db87220 */ /* 0x000fe20000410000 */
[----:B------:R4:W-:Y:S01]  /*2da0*/  MUFU.RCP R170, R167 ;  /* 0x000000a700aa7308 */ /* 0x0009e20000001000 */
[----:B------:R-:W-:Y:S02]  /*2db0*/  FMUL.FTZ R4, R123, -1.4426950216293334961 ;  /* 0xbfb8aa3b7b047820 */ /* 0x000fe40000410000 */
[----:B--2---:R-:W-:Y:S02]  /*2dc0*/  FADD.FTZ R157, R143, 1 ;  /* 0x3f8000008f9d7421 */ /* 0x004fe40000010000 */
[----:B---3--:R-:W-:Y:S02]  /*2dd0*/  FADD.FTZ R162, -R158, 1 ;  /* 0x3f8000009ea27421 */ /* 0x008fe40000010100 */
[----:B------:R-:W-:Y:S01]  /*2de0*/  FMUL.FTZ R143, R139, R128 ;  /* 0x000000808b8f7220 */ /* 0x000fe20000410000 */
[----:B----4-:R-:W2:Y:S01]  /*2df0*/  LDS.U16 R167, [R38+0x18] ;  /* 0x0000180026a77984 */ /* 0x010ea20000000400 */
[----:B------:R3:W4:Y:S01]  /*2e00*/  MUFU.EX2 R166, R4 ;  /* 0x0000000400a67308 */ /* 0x0007220000000800 */
[----:B------:R-:W-:-:S02]  /*2e10*/  FFMA.FTZ R162, R117, R162, 1 ;  /* 0x3f80000075a27423 */ /* 0x000fc400000100a2 */
[----:B------:R-:W-:Y:S02]  /*2e20*/  FMUL.FTZ R143, R158, R143 ;  /* 0x0000008f9e8f7220 */ /* 0x000fe40000410000 */
[----:B-1----:R-:W-:Y:S01]  /*2e30*/  FADD.FTZ R172, -R164, 1 ;  /* 0x3f800000a4ac7421 */ /* 0x002fe20000010100 */
[----:B------:R-:W-:Y:S01]  /*2e40*/  HADD2.F32 R138, -RZ, R138.H0_H0 ;  /* 0x2000008aff8a7230 */ /* 0x000fe20000004100 */
[----:B------:R-:W-:Y:S02]  /*2e50*/  FMUL.FTZ R186, R143, R162 ;  /* 0x000000a28fba7220 */ /* 0x000fe40000410000 */
[----:B------:R-:W-:Y:S02]  /*2e60*/  FADD.FTZ R180, R5, 1 ;  /* 0x3f80000005b47421 */ /* 0x000fe40000010000 */
[----:B------:R-:W-:Y:S01]  /*2e70*/  FFMA.FTZ R162, R119, R172, 1 ;  /* 0x3f80000077a27423 */ /* 0x000fe200000100ac */
[----:B------:R-:W1:Y:S01]  /*2e80*/  LDS.U16 R5, [R38+0x1a] ;  /* 0x00001a0026057984 */ /* 0x000e620000000400 */
[----:B---3--:R-:W-:-:S02]  /*2e90*/  FMUL.FTZ R4, R138, -1.4426950216293334961 ;  /* 0xbfb8aa3b8a047820 */ /* 0x008fc40000410000 */
[----:B------:R-:W-:Y:S01]  /*2ea0*/  FADD.FTZ R169, R169, 1 ;  /* 0x3f800000a9a97421 */ /* 0x000fe20000010000 */
[----:B------:R-:W3:Y:S01]  /*2eb0*/  LDS.U16 R172, [R38+0x1c] ;  /* 0x00001c0026ac7984 */ /* 0x000ee20000000400 */
[----:B------:R-:W-:Y:S02]  /*2ec0*/  FADD.FTZ R156, -R144, 1 ;  /* 0x3f800000909c7421 */ /* 0x000fe40000010100 */
[----:B------:R0:W2:Y:S01]  /*2ed0*/  MUFU.RCP R176, R169 ;  /* 0x000000a900b07308 */ /* 0x0000a20000001000 */
[----:B----4-:R-:W-:Y:S02]  /*2ee0*/  FADD.FTZ R166, R166, 1 ;  /* 0x3f800000a6a67421 */ /* 0x010fe40000010000 */
[----:B------:R-:W-:-:S05]  /*2ef0*/  FFMA.FTZ R156, R115, R156, 1 ;  /* 0x3f800000739c7423 */ /* 0x000fca000001009c */
[----:B------:R-:W4:Y:S01]  /*2f00*/  MUFU.EX2 R4, R4 ;  /* 0x0000000400047308 */ /* 0x000f220000000800 */
[----:B0-----:R-:W-:Y:S01]  /*2f10*/  FMUL.FTZ R169, R149, R156 ;  /* 0x0000009c95a97220 */ /* 0x001fe20000410000 */
[----:B------:R-:W-:Y:S01]  /*2f20*/  HADD2.F32 R156, -RZ, R129.H0_H0 ;  /* 0x20000081ff9c7230 */ /* 0x000fe20000004100 */
[----:B------:R-:W-:Y:S01]  /*2f30*/  FADD.FTZ R171, R171, 1 ;  /* 0x3f800000abab7421 */ /* 0x000fe20000010000 */
[----:B------:R-:W-:-:S04]  /*2f40*/  HADD2.F32 R129, -RZ, R147.H0_H0 ;  /* 0x20000093ff817230 */ /* 0x000fc80000004100 */
[----:B------:R-:W0:Y:S01]  /*2f50*/  MUFU.RCP R166, R166 ;  /* 0x000000a600a67308 */ /* 0x000e220000001000 */
[----:B------:R-:W-:Y:S01]  /*2f60*/  HADD2.F32 R149, -RZ, R132.H0_H0 ;  /* 0x20000084ff957230 */ /* 0x000fe20000004100 */
[----:B------:R-:W-:Y:S01]  /*2f70*/  FMUL.FTZ R145, R156, R129 ;  /* 0x000000819c917220 */ /* 0x000fe20000410000 */
[----:B------:R-:W-:Y:S01]  /*2f80*/  HADD2.F32 R147, -RZ, R130.H0_H0 ;  /* 0x20000082ff937230 */ /* 0x000fe20000004100 */
[----:B------:R-:W-:Y:S02]  /*2f90*/  FADD.FTZ R130, -R170, 1 ;  /* 0x3f800000aa827421 */ /* 0x000fe40000010100 */
[----:B--2---:R-:W-:Y:S02]  /*2fa0*/  FADD.FTZ R132, -R176, 1 ;  /* 0x3f800000b0847421 */ /* 0x004fe40000010100 */
[----:B------:R2:W1:Y:S01]  /*2fb0*/  MUFU.RCP R178, R171 ;  /* 0x000000ab00b27308 */ /* 0x0004620000001000 */
[----:B----4-:R-:W-:Y:S01]  /*2fc0*/  FADD.FTZ R161, R4, 1 ;  /* 0x3f80000004a17421 */ /* 0x010fe20000010000 */
[----:B------:R-:W-:Y:S01]  /*2fd0*/  HADD2.F32 R143, -RZ, R134.H0_H0 ;  /* 0x20000086ff8f7230 */ /* 0x000fe20000004100 */
[----:B------:R-:W-:-:S02]  /*2fe0*/  FMUL.FTZ R145, R164, R145 ;  /* 0x00000091a4917220 */ /* 0x000fc40000410000 */
[----:B------:R-:W-:Y:S01]  /*2ff0*/  FFMA.FTZ R188, R131, R130, 1 ;  /* 0x3f80000083bc7423 */ /* 0x000fe20000010082 */
[----:B------:R-:W-:Y:S01]  /*3000*/  HADD2.F32 R130, -RZ, R153.H0_H0 ;  /* 0x20000099ff827230 */ /* 0x000fe20000004100 */
[----:B------:R-:W-:Y:S01]  /*3010*/  FFMA.FTZ R190, R133, R132, 1 ;  /* 0x3f80000085be7423 */ /* 0x000fe20000010084 */
[----:B------:R-:W-:Y:S01]  /*3020*/  HADD2.F32 R132, -RZ, R163.H0_H0 ;  /* 0x200000a3ff847230 */ /* 0x000fe20000004100 */
[----:B------:R-:W4:Y:S01]  /*3030*/  MUFU.RCP R157, R157 ;  /* 0x0000009d009d7308 */ /* 0x000f220000001000 */
[----:B--2---:R-:W-:Y:S01]  /*3040*/  FMUL.FTZ R171, R145, R162 ;  /* 0x000000a291ab7220 */ /* 0x004fe20000410000 */
[----:B------:R-:W-:Y:S01]  /*3050*/  HADD2.F32 R162, -RZ, R121.H0_H0 ;  /* 0x20000079ffa27230 */ /* 0x000fe20000004100 */
[----:B0-----:R-:W-:Y:S01]  /*3060*/  FADD.FTZ R4, -R166, 1 ;  /* 0x3f800000a6047421 */ /* 0x001fe20000010100 */
[----:B------:R-:W-:Y:S01]  /*3070*/  HADD2.F32 R134, -RZ, R165.H0_H0 ;  /* 0x200000a5ff867230 */ /* 0x000fe20000004100 */
[----:B------:R-:W-:Y:S01]  /*3080*/  FMUL.FTZ R121, R143, R130 ;  /* 0x000000828f797220 */ /* 0x000fe20000410000 */
[----:B------:R-:W-:-:S02]  /*3090*/  HADD2.F32 R145, -RZ, R167.H0_H0 ;  /* 0x200000a7ff917230 */ /* 0x000fc40000004100 */
[----:B------:R-:W0:Y:S01]  /*30a0*/  MUFU.RCP R180, R180 ;  /* 0x000000b400b47308 */ /* 0x000e220000001000 */
[----:B------:R-:W-:-:S07]  /*30b0*/  FMUL.FTZ R153, R149, R132 ;  /* 0x0000008495997220 */ /* 0x000fce0000410000 */
[----:B------:R-:W2:Y:S01]  /*30c0*/  MUFU.RCP R161, R161 ;  /* 0x000000a100a17308 */ /* 0x000ea20000001000 */
[----:B------:R-:W-:Y:S02]  /*30d0*/  FFMA.FTZ R4, R123, R4, 1 ;  /* 0x3f8000007b047423 */ /* 0x000fe40000010004 */
[----:B------:R-:W-:Y:S02]  /*30e0*/  FMUL.FTZ R121, R166, R121 ;  /* 0x00000079a6797220 */ /* 0x000fe40000410000 */
[----:B------:R-:W-:Y:S02]  /*30f0*/  FMUL.FTZ R153, R170, R153 ;  /* 0x00000099aa997220 */ /* 0x000fe40000410000 */
[----:B-1----:R-:W-:Y:S02]  /*3100*/  FADD.FTZ R192, -R178, 1 ;  /* 0x3f800000b2c07421 */ /* 0x002fe40000010100 */
[----:B------:R-:W-:Y:S02]  /*3110*/  FMUL.FTZ R163, R147, R134 ;  /* 0x0000008693a37220 */ /* 0x000fe40000410000 */
[----:B------:R-:W-:Y:S01]  /*3120*/  FMUL.FTZ R165, R162, R145 ;  /* 0x00000091a2a57220 */ /* 0x000fe20000410000 */
[----:B------:R-:W-:Y:S01]  /*3130*/  F2FP.PACK_AB R167, R168, R151 ;  /* 0x00000097a8a7723e */ /* 0x000fe200000000ff */
[----:B------:R-:W-:Y:S01]  /*3140*/  BAR.SYNC.DEFER_BLOCKING 0x0 ;  /* 0x0000000000007b1d */ /* 0x000fe20000010000 */
        /* <DEDUP_REMOVED lines=9> */
[----:B---3--:R-:W-:-:S02]  /*31e0*/  HADD2.F32 R172, -RZ, R172.H0_H0 ;  /* 0x200000acffac7230 */ /* 0x008fc40000004100 */
[----:B------:R-:W-:Y:S01]  /*31f0*/  HADD2.F32 R174, -RZ, R174.H0_H0 ;  /* 0x200000aeffae7230 */ /* 0x000fe20000004100 */
[----:B------:R-:W-:Y:S02]  /*3200*/  FMUL.FTZ R163, R163, R190 ;  /* 0x000000bea3a37220 */ /* 0x000fe40000410000 */
[----:B------:R-:W-:Y:S02]  /*3210*/  FMUL.FTZ R165, R165, R192 ;  /* 0x000000c0a5a57220 */ /* 0x000fe40000410000 */
[----:B----4-:R-:W-:Y:S02]  /*3220*/  FADD.FTZ R99, -R157, 1 ;  /* 0x3f8000009d637421 */ /* 0x010fe40000010100 */
[----:B0-----:R-:W-:Y:S02]  /*3230*/  FADD.FTZ R192, -R180, 1 ;  /* 0x3f800000b4c07421 */ /* 0x001fe40000010100 */
[----:B--2---:R-:W-:Y:S02]  /*3240*/  FADD.FTZ R101, -R161, 1 ;  /* 0x3f800000a1657421 */ /* 0x004fe40000010100 */
[----:B------:R-:W-:-:S02]  /*3250*/  FMUL.FTZ R190, R168, R151 ;  /* 0x00000097a8be7220 */ /* 0x000fc40000410000 */
[----:B------:R-:W-:Y:S02]  /*3260*/  FMUL.FTZ R5, R121, R172 ;  /* 0x000000ac79057220 */ /* 0x000fe40000410000 */
[----:B------:R-:W-:Y:S02]  /*3270*/  FMUL.FTZ R194, R153, R174 ;  /* 0x000000ae99c27220 */ /* 0x000fe40000410000 */
[----:B------:R-:W-:Y:S02]  /*3280*/  FFMA.FTZ R99, R136, R99, 1 ;  /* 0x3f80000088637423 */ /* 0x000fe40000010063 */
[----:B------:R-:W-:Y:S02]  /*3290*/  FFMA.FTZ R192, R137, R192, 1 ;  /* 0x3f80000089c07423 */ /* 0x000fe400000100c0 */
[----:B------:R-:W-:Y:S02]  /*32a0*/  FMUL.FTZ R190, R157, R190 ;  /* 0x000000be9dbe7220 */ /* 0x000fe40000410000 */
[----:B------:R-:W-:-:S02]  /*32b0*/  FMUL.FTZ R5, R180, R5 ;  /* 0x00000005b4057220 */ /* 0x000fc40000410000 */
[----:B------:R-:W-:Y:S02]  /*32c0*/  FFMA.FTZ R101, R138, R101, 1 ;  /* 0x3f8000008a657423 */ /* 0x000fe40000010065 */
[----:B------:R-:W-:Y:S02]  /*32d0*/  FMUL.FTZ R194, R161, R194 ;  /* 0x000000c2a1c27220 */ /* 0x000fe40000410000 */
[----:B------:R-:W-:Y:S02]  /*32e0*/  FMUL.FTZ R190, R190, R99 ;  /* 0x00000063bebe7220 */ /* 0x000fe40000410000 */
[----:B------:R-:W-:Y:S02]  /*32f0*/  FMUL.FTZ R5, R5, R192 ;  /* 0x000000c005057220 */ /* 0x000fe40000410000 */
[----:B------:R-:W-:Y:S01]  /*3300*/  FMUL.FTZ R194, R194, R101 ;  /* 0x00000065c2c27220 */ /* 0x000fe20000410000 */
[----:B------:R-:W-:Y:S02]  /*3310*/  F2FP.PACK_AB R155, R182, R155 ;  /* 0x0000009bb69b723e */ /* 0x000fe400000000ff */
[----:B------:R-:W-:-:S02]  /*3320*/  PRMT R99, R167, 0x7632, R99 ;  /* 0x00007632a7637816 */ /* 0x000fc40000000063 */
[----:B------:R-:W-:Y:S02]  /*3330*/  F2FP.PACK_AB R159, R184, R159 ;  /* 0x0000009fb89f723e */ /* 0x000fe400000000ff */
[----:B------:R-:W-:Y:S02]  /*3340*/  ISETP.NE.AND P1, PT, R68, RZ, PT ;  /* 0x000000ff4400720c */ /* 0x000fe40003f25270 */
[----:B------:R-:W-:Y:S02]  /*3350*/  F2FP.PACK_AB R169, R186, R169 ;  /* 0x000000a9baa9723e */ /* 0x000fe400000000ff */
[----:B------:R-:W-:Y:S02]  /*3360*/  F2FP.PACK_AB R4, R4, R171 ;  /* 0x000000ab0404723e */ /* 0x000fe400000000ff */
[----:B------:R-:W-:Y:S02]  /*3370*/  F2FP.PACK_AB R163, R163, R188 ;  /* 0x000000bca3a3723e */ /* 0x000fe400000000ff */
[----:B------:R-:W-:-:S02]  /*3380*/  F2FP.PACK_AB R165, R190, R165 ;  /* 0x000000a5bea5723e */ /* 0x000fc400000000ff */
[----:B------:R-:W-:Y:S01]  /*3390*/  F2FP.PACK_AB R5, R194, R5 ;  /* 0x00000005c205723e */ /* 0x000fe200000000ff */
[----:B------:R0:W-:Y:S01]  /*33a0*/  STS.U16 [R38], R167 ;  /* 0x000000a726007388 */ /* 0x0001e20000000400 */
[----:B------:R-:W-:Y:S02]  /*33b0*/  PRMT R101, R155, 0x7632, R101 ;  /* 0x000076329b657816 */ /* 0x000fe40000000065 */
[----:B------:R-:W-:Y:S01]  /*33c0*/  PRMT R109, R159, 0x7632, R109 ;  /* 0x000076329f6d7816 */ /* 0x000fe2000000006d */
[----:B------:R1:W-:Y:S01]  /*33d0*/  STS.U16 [R38+0x2], R99 ;  /* 0x0000026326007388 */ /* 0x0003e20000000400 */
[----:B------:R-:W-:Y:S02]  /*33e0*/  PRMT R171, R165, 0x7632, R171 ;  /* 0x00007632a5ab7816 */ /* 0x000fe400000000ab */
[----:B------:R-:W-:Y:S01]  /*33f0*/  PRMT R173, R5, 0x7632, R173 ;  /* 0x0000763205ad7816 */ /* 0x000fe200000000ad */
[----:B------:R2:W-:Y:S01]  /*3400*/  STS.U16 [R38+0x4], R155 ;  /* 0x0000049b26007388 */ /* 0x0005e20000000400 */
[----:B0-----:R-:W-:-:S03]  /*3410*/  PRMT R167, R4, 0x7632, R167 ;  /* 0x0000763204a77816 */ /* 0x001fc600000000a7 */
[----:B------:R0:W-:Y:S01]  /*3420*/  STS.U16 [R38+0x8], R159 ;  /* 0x0000089f26007388 */ /* 0x0001e20000000400 */
[----:B-1----:R-:W-:Y:S02]  /*3430*/  PRMT R99, R169, 0x7632, R99 ;  /* 0x00007632a9637816 */ /* 0x002fe40000000063 */
[----:B--2---:R-:W-:Y:S02]  /*3440*/  PRMT R155, R163, 0x7632, R155 ;  /* 0x00007632a39b7816 */ /* 0x004fe4000000009b */
[----:B0-----:R-:W-:Y:S01]  /*3450*/  PRMT R159, R165, 0x7610, R159 ;  /* 0x00007610a59f7816 */ /* 0x001fe2000000009f */
        /* <DEDUP_REMOVED lines=31> */
[----:B------:R-:W1:Y:S01]  /*3650*/  LDS R189, [0x840] ;  /* 0x00084000ffbd7984 */ /* 0x000e620000000800 */
[----:B------:R-:W-:-:S02]  /*3660*/  IMAD R182, R71, c[0x0][0x2e8], RZ ;  /* 0x0000ba0047b67a24 */ /* 0x000fc400078e02ff */
[----:B0-----:R-:W-:-:S04]  /*3670*/  IMAD.WIDE.U32 R4, R73, c[0x0][0x2e8], RZ ;  /* 0x0000ba0049047a25 */ /* 0x001fc800078e00ff */
[----:B------:R-:W-:-:S04]  /*3680*/  IMAD R191, R73, c[0x0][0x2ec], R182 ;  /* 0x0000bb0049bf7a24 */ /* 0x000fc800078e02b6 */
[----:B------:R-:W-:Y:S02]  /*3690*/  IMAD.IADD R5, R5, 0x1, R191 ;  /* 0x0000000105057824 */ /* 0x000fe400078e02bf */
[----:B------:R-:W-:Y:S02]  /*36a0*/  IMAD R155, R75, c[0x0][0x2f0], RZ ;  /* 0x0000bc004b9b7a24 */ /* 0x000fe400078e02ff */
[----:B------:R-:W-:Y:S01]  /*36b0*/  IMAD.WIDE.U32 R4, R76, c[0x0][0x2f0], R4 ;  /* 0x0000bc004c047a25 */ /* 0x000fe200078e0004 */
[----:B------:R-:W-:-:S03]  /*36c0*/  LEA R184, P0, R60, c[0x0][0x338], 0x1 ;  /* 0x0000ce003cb87a11 */ /* 0x000fc600078008ff */
[----:B------:R-:W-:Y:S01]  /*36d0*/  IMAD R193, R76, c[0x0][0x2f4], R155 ;  /* 0x0000bd004cc17a24 */ /* 0x000fe200078e029b */
[----:B------:R-:W-:Y:S02]  /*36e0*/  IADD3 R155, P2, R22, R4, RZ ;  /* 0x00000004169b7210 */ /* 0x000fe40007f5e0ff */
[----:B------:R-:W-:Y:S02]  /*36f0*/  LEA.HI.X R159, R60, c[0x0][0x33c], R57, 0x1, P0 ;  /* 0x0000cf003c9f7a11 */ /* 0x000fe400000f0c39 */
[----:B------:R-:W-:Y:S02]  /*3700*/  IADD3.X R182, R0, R193, R5, P2, !PT ;  /* 0x000000c100b67210 */ /* 0x000fe400017fe405 */
[C---:B------:R-:W-:Y:S01]  /*3710*/  LEA R4, P5, R155.reuse, R184, 0x1 ;  /* 0x000000b89b047211 */ /* 0x040fe200078a08ff */
[----:B------:R-:W-:Y:S03]  /*3720*/  BSSY B0, `(.L_x_2430) ;  /* 0x0000016000007945 */ /* 0x000fe60003800000 */
[----:B------:R-:W-:-:S02]  /*3730*/  LEA.HI.X R5, R155, R159, R182, 0x1, P5 ;  /* 0x0000009f9b057211 */ /* 0x000fc400028f0cb6 */
[----:B-1----:R-:W-:Y:S01]  /*3740*/  ISETP.GE.AND P4, PT, R60, R189, PT ;  /* 0x000000bd3c00720c */ /* 0x002fe20003f86270 */
[----:B------:R-:W-:Y:S01]  /*3750*/  FMUL.FTZ R155, R14, R7 ;  /* 0x000000070e9b7220 */ /* 0x000fe20000410000 */
[----:B------:R-:W-:Y:S01]  /*3760*/  IADD3 R14, P5, R60, R2, RZ ;  /* 0x000000023c0e7210 */ /* 0x000fe20007fbe0ff */
[----:B------:R-:W-:Y:S01]  /*3770*/  FMUL.FTZ R159, R15, R6 ;  /* 0x000000060f9f7220 */ /* 0x000fe20000410000 */
[----:B------:R-:W-:Y:S01]  /*3780*/  ISETP.GE.AND P3, PT, R112, R189, PT ;  /* 0x000000bd7000720c */ /* 0x000fe20003f66270 */
[----:B------:R-:W-:Y:S01]  /*3790*/  FMUL.FTZ R141, R16, R141 ;  /* 0x0000008d108d7220 */ /* 0x000fe20000410000 */
[-C--:B------:R-:W-:Y:S01]  /*37a0*/  ISETP.GE.AND P0, PT, R110, R189.reuse, PT ;  /* 0x000000bd6e00720c */ /* 0x080fe20003f06270 */
[----:B------:R-:W-:Y:S01]  /*37b0*/  FMUL.FTZ R160, R17, R160 ;  /* 0x000000a011a07220 */ /* 0x000fe20000410000 */
[----:B------:R-:W-:Y:S02]  /*37c0*/  ISETP.GE.AND P2, PT, R108, R189, PT ;  /* 0x000000bd6c00720c */ /* 0x000fe40003f46270 */
[----:B------:R-:W-:-:S03]  /*37d0*/  IADD3.X R15, R57, R3, RZ, P5, !PT ;  /* 0x00000003390f7210 */ /* 0x000fc60002ffe4ff */
        /* <DEDUP_REMOVED lines=10> */
.L_x_2431:
[----:B------:R-:W-:Y:S05]  /*3880*/  BSYNC B0 ;  /* 0x0000000000007941 */ /* 0x000fea0003800000 */
.L_x_2430:
[----:B------:R-:W-:Y:S01]  /*3890*/  @!P0 STG.E.U16 [R4.64+-0x740], R163 ;  /* 0xfff8c0a304008986 */ /* 0x000fe2000c101504 */
[-C--:B------:R-:W-:Y:S01]  /*38a0*/  ISETP.GE.AND P0, PT, R106, R189.reuse, PT ;  /* 0x000000bd6a00720c */ /* 0x080fe20003f06270 */
[----:B0-----:R-:W-:Y:S01]  /*38b0*/  HADD2.F32 R99, -RZ, R82.H0_H0 ;  /* 0x20000052ff637230 */ /* 0x001fe20000004100 */
[-C--:B------:R-:W-:Y:S01]  /*38c0*/  ISETP.GE.AND P4, PT, R19, R189.reuse, PT ;  /* 0x000000bd1300720c */ /* 0x080fe20003f86270 */
[----:B------:R0:W-:Y:S01]  /*38d0*/  @!P3 STG.E.U16 [R4.64+-0x780], R101 ;  /* 0xfff880650400b986 */ /* 0x0001e2000c101504 */
[-C--:B------:R-:W-:Y:S01]  /*38e0*/  ISETP.GE.AND P3, PT, R18, R189.reuse, PT ;  /* 0x000000bd1200720c */ /* 0x080fe20003f66270 */
[----:B------:R-:W-:Y:S01]  /*38f0*/  FMUL.FTZ R142, R111, R142 ;  /* 0x0000008e6f8e7220 */ /* 0x000fe20000410000 */
[-C--:B------:R-:W-:Y:S01]  /*3900*/  ISETP.GE.AND P5, PT, R20, R189.reuse, PT ;  /* 0x000000bd1400720c */ /* 0x080fe20003fa6270 */
[----:B------:R-:W-:Y:S01]  /*3910*/  @!P2 STG.E.U16 [R4.64+-0x700], R165 ;  /* 0xfff900a50400a986 */ /* 0x000fe2000c101504 */
[-C--:B------:R-:W-:Y:S01]  /*3920*/  ISETP.GE.AND P6, PT, R21, R189.reuse, PT ;  /* 0x000000bd1500720c */ /* 0x080fe20003fc6270 */
[----:B------:R-:W-:Y:S01]  /*3930*/  FMUL.FTZ R154, R113, R154 ;  /* 0x0000009a719a7220 */ /* 0x000fe20000410000 */
[-C--:B------:R-:W-:Y:S01]  /*3940*/  ISETP.GE.AND P2, PT, R94, R189.reuse, PT ;  /* 0x000000bd5e00720c */ /* 0x080fe20003f46270 */
[----:B------:R-:W-:Y:S01]  /*3950*/  HADD2.F32 R111, -RZ, R90.H0_H0 ;  /* 0x2000005aff6f7230 */ /* 0x000fe20000004100 */
[----:B------:R-:W-:Y:S01]  /*3960*/  FMUL.FTZ R144, R115, R144 ;  /* 0x0000009073907220 */ /* 0x000fe20000410000 */
[----:B------:R-:W-:Y:S01]  /*3970*/  @!P0 STG.E.U16 [R4.64+-0x6c0], R167 ;  /* 0xfff940a704008986 */ /* 0x000fe2000c101504 */
[-C--:B------:R-:W-:Y:S01]  /*3980*/  ISETP.GE.AND P0, PT, R96, R189.reuse, PT ;  /* 0x000000bd6000720c */ /* 0x080fe20003f06270 */
[----:B0-----:R-:W-:Y:S01]  /*3990*/  HADD2.F32 R101, -RZ, R84.H0_H0 ;  /* 0x20000054ff657230 */ /* 0x001fe20000004100 */
[----:B------:R-:W-:Y:S01]  /*39a0*/  FMUL.FTZ R158, R117, R158 ;  /* 0x0000009e759e7220 */ /* 0x000fe20000410000 */
[----:B------:R-:W-:Y:S01]  /*39b0*/  @!P3 STG.E.U16 [R4.64+-0x680], R169 ;  /* 0xfff980a90400b986 */ /* 0x000fe2000c101504 */
[-C--:B------:R-:W-:Y:S01]  /*39c0*/  ISETP.GE.AND P3, PT, R114, R189.reuse, PT ;  /* 0x000000bd7200720c */ /* 0x080fe20003f66270 */
[----:B------:R-:W-:Y:S01]  /*39d0*/  HADD2.F32 R113, -RZ, R92.H0_H0 ;  /* 0x2000005cff717230 */ /* 0x000fe20000004100 */
        /* <DEDUP_REMOVED lines=18> */
[----:B------:R-:W-:Y:S01]  /*3b00*/  ISETP.NE.U32.AND P0, PT, RZ, c[0x0][0x270], PT ;  /* 0x00009c00ff007a0c */ /* 0x000fe20003f05070 */
[----:B------:R-:W-:Y:S01]  /*3b10*/  HADD2.F32 R81, -RZ, R81.H0_H0 ;  /* 0x20000051ff517230 */ /* 0x000fe20000004100 */
[----:B------:R-:W-:Y:S01]  /*3b20*/  FMUL.FTZ R136, R136, R157 ;  /* 0x0000009d88887220 */ /* 0x000fe20000410000 */
[----:B------:R0:W-:Y:S01]  /*3b30*/  @!P3 STG.E.U16 [R4.64+-0x7c0], R109 ;  /* 0xfff8406d0400b986 */ /* 0x0001e2000c101504 */
[----:B------:R-:W-:Y:S01]  /*3b40*/  ISETP.NE.AND.EX P0, PT, RZ, c[0x0][0x274], PT, P0 ;  /* 0x00009d00ff007a0c */ /* 0x000fe20003f05300 */
[----:B------:R-:W-:Y:S01]  /*3b50*/  HADD2.F32 R83, -RZ, R83.H0_H0 ;  /* 0x20000053ff537230 */ /* 0x000fe20000004100 */
[----:B------:R-:W-:Y:S01]  /*3b60*/  FMUL.FTZ R137, R137, R180 ;  /* 0x000000b489897220 */ /* 0x000fe20000410000 */
[----:B------:R-:W-:Y:S01]  /*3b70*/  @!P5 STG.E.U16 [R4.64+-0x500], R181 ;  /* 0xfffb00b50400d986 */ /* 0x000fe2000c101504 */
[----:B------:R-:W-:Y:S01]  /*3b80*/  HADD2.F32 R85, -RZ, R85.H0_H0 ;  /* 0x20000055ff557230 */ /* 0x000fe20000004100 */
[----:B------:R-:W-:Y:S01]  /*3b90*/  FMUL.FTZ R138, R138, R161 ;  /* 0x000000a18a8a7220 */ /* 0x000fe20000410000 */
[----:B------:R-:W-:Y:S01]  /*3ba0*/  HADD2.F32 R87, -RZ, R87.H0_H0 ;  /* 0x20000057ff577230 */ /* 0x000fe20000004100 */
[----:B------:R-:W-:Y:S01]  /*3bb0*/  @!P6 STG.E.U16 [R4.64+-0x4c0], R183 ;  /* 0xfffb40b70400e986 */ /* 0x000fe2000c101504 */
[----:B------:R-:W-:Y:S01]  /*3bc0*/  HADD2.F32 R89, -RZ, R89.H0_H0 ;  /* 0x20000059ff597230 */ /* 0x000fe20000004100 */
[--C-:B-----5:R-:W-:Y:S01]  /*3bd0*/  FADD.FTZ R82, R99, R72.reuse ;  /* 0x0000004863527221 */ /* 0x120fe20000010000 */
[----:B------:R-:W-:Y:S01]  /*3be0*/  HADD2.F32 R91, -RZ, R91.H0_H0 ;  /* 0x2000005bff5b7230 */ /* 0x000fe20000004100 */
[----:B------:R-:W-:Y:S01]  /*3bf0*/  @!P2 STG.E.U16 [R4.64+-0x480], R185 ;  /* 0xfffb80b90400a986 */ /* 0x000fe2000c101504 */
[----:B0-----:R-:W-:Y:S01]  /*3c00*/  HADD2.F32 R109, -RZ, R88.H0_H0 ;  /* 0x20000058ff6d7230 */ /* 0x001fe20000004100 */
[----:B------:R-:W-:-:S02]  /*3c10*/  FADD.FTZ R84, R101, R72 ;  /* 0x0000004865547221 */ /* 0x000fc40000010000 */
[----:B------:R0:W-:Y:S01]  /*3c20*/  @!P4 STG.E.U16 [R4.64+-0x440], R187 ;  /* 0xfffbc0bb0400c986 */ /* 0x0001e2000c101504 */
[----:B------:R-:W-:Y:S02]  /*3c30*/  FMUL.FTZ R99, R103, R160 ;  /* 0x000000a067637220 */ /* 0x000fe40000410000 */
[--C-:B------:R-:W-:Y:S02]  /*3c40*/  FADD.FTZ R88, R109, R72.reuse ;  /* 0x000000486d587221 */ /* 0x100fe40000010000 */
[--C-:B------:R-:W-:Y:S02]  /*3c50*/  FADD.FTZ R90, R111, R72.reuse ;  /* 0x000000486f5a7221 */ /* 0x100fe40000010000 */
[--C-:B------:R-:W-:Y:S02]  /*3c60*/  FADD.FTZ R92, R113, R72.reuse ;  /* 0x00000048715c7221 */ /* 0x100fe40000010000 */
[----:B------:R-:W-:Y:S02]  /*3c70*/  FMUL.FTZ R101, R105, R142 ;  /* 0x0000008e69657220 */ /* 0x000fe40000410000 */
[----:B------:R-:W-:Y:S01]  /*3c80*/  FMUL.FTZ R103, R107, R154 ;  /* 0x0000009a6b677220 */ /* 0x000fe20000410000 */
[----:B0-----:R-:W-:Y:S01]  /*3c90*/  HADD2.F32 R5, -RZ, R86.H0_H0 ;  /* 0x20000056ff057230 */ /* 0x001fe20000004100 */
[----:B------:R-:W-:-:S02]  /*3ca0*/  FADD.FTZ R77, R77, R72 ;  /* 0x000000484d4d7221 */ /* 0x000fc40000010000 */
[--C-:B------:R-:W-:Y:S02]  /*3cb0*/  FADD.FTZ R78, R7, R72.reuse ;  /* 0x00000048074e7221 */ /* 0x100fe40000010000 */
[--C-:B------:R-:W-:Y:S02]  /*3cc0*/  FADD.FTZ R79, R79, R72.reuse ;  /* 0x000000484f4f7221 */ /* 0x100fe40000010000 */
[--C-:B------:R-:W-:Y:S02]  /*3cd0*/  FADD.FTZ R80, R17, R72.reuse ;  /* 0x0000004811507221 */ /* 0x100fe40000010000 */
[--C-:B------:R-:W-:Y:S02]  /*3ce0*/  FADD.FTZ R81, R81, R72.reuse ;  /* 0x0000004851517221 */ /* 0x100fe40000010000 */
[--C-:B------:R-:W-:Y:S02]  /*3cf0*/  FADD.FTZ R83, R83, R72.reuse ;  /* 0x0000004853537221 */ /* 0x100fe40000010000 */
[----:B------:R-:W-:-:S02]  /*3d00*/  FADD.FTZ R85, R85, R72 ;  /* 0x0000004855557221 */ /* 0x000fc40000010000 */
[--C-:B------:R-:W-:Y:S02]  /*3d10*/  FADD.FTZ R86, R5, R72.reuse ;  /* 0x0000004805567221 */ /* 0x100fe40000010000 */
[--C-:B------:R-:W-:Y:S02]  /*3d20*/  FADD.FTZ R87, R87, R72.reuse ;  /* 0x0000004857577221 */ /* 0x100fe40000010000 */
[--C-:B------:R-:W-:Y:S02]  /*3d30*/  FADD.FTZ R89, R89, R72.reuse ;  /* 0x0000004859597221 */ /* 0x100fe40000010000 */
[----:B------:R-:W-:Y:S02]  /*3d40*/  FADD.FTZ R91, R91, R72 ;  /* 0x000000485b5b7221 */ /* 0x000fe40000010000 */
        /* <DEDUP_REMOVED lines=13> */
[----:B------:R-:W-:Y:S05]  /*3e20*/  @!P0 BRA `(.L_x_2432) ;  /* 0x0000081000008947 */ /* 0x000fea0003800000 */
[----:B------:R-:W-:Y:S01]  /*3e30*/  BAR.SYNC.DEFER_BLOCKING 0x0 ;  /* 0x0000000000007b1d */ /* 0x000fe20000010000 */
[----:B------:R-:W-:-:S02]  /*3e40*/  FMUL.FTZ R116, R155, R116 ;  /* 0x000000749b747220 */ /* 0x000fc40000410000 */
[----:B------:R-:W-:Y:S02]  /*3e50*/  FMUL.FTZ R159, R159, R118 ;  /* 0x000000769f9f7220 */ /* 0x000fe40000410000 */
[----:B------:R-:W-:Y:S01]  /*3e60*/  FMUL.FTZ R120, R141, R120 ;  /* 0x000000788d787220 */ /* 0x000fe20000410000 */
[----:B------:R-:W-:Y:S01]  /*3e70*/  BSSY B0, `(.L_x_2433) ;  /* 0x0000063000007945 */ /* 0x000fe20003800000 */
[----:B------:R-:W-:Y:S01]  /*3e80*/  FMUL.FTZ R5, R160, R122 ;  /* 0x0000007aa0057220 */ /* 0x000fe20000410000 */
[----:B------:R-:W-:Y:S01]  /*3e90*/  F2FP.PACK_AB R116, R159, R116 ;  /* 0x000000749f74723e */ /* 0x000fe200000000ff */
[----:B------:R-:W-:Y:S02]  /*3ea0*/  FMUL.FTZ R124, R142, R124 ;  /* 0x0000007c8e7c7220 */ /* 0x000fe40000410000 */
        /* <DEDUP_REMOVED lines=15> */
[----:B------:R-:W-:Y:S01]  /*3fa0*/  STS.U16 [R38], R116 ;  /* 0x0000007426007388 */ /* 0x000fe20000000400 */
[----:B------:R-:W-:Y:S01]  /*3fb0*/  FMUL.FTZ R136, R136, R151 ;  /* 0x0000009788887220 */ /* 0x000fe20000410000 */
[----:B------:R-:W-:Y:S01]  /*3fc0*/  F2FP.PACK_AB R131, R134, R131 ;  /* 0x000000838683723e */ /* 0x000fe200000000ff */
[----:B------:R-:W-:Y:S01]  /*3fd0*/  FMUL.FTZ R137, R137, R172 ;  /* 0x000000ac89897220 */ /* 0x000fe20000410000 */
[----:B------:R0:W-:Y:S01]  /*3fe0*/  STS.U16 [R38+0x2], R4 ;  /* 0x0000020426007388 */ /* 0x0001e20000000400 */
[----:B------:R-:W-:Y:S01]  /*3ff0*/  FMUL.FTZ R138, R138, R174 ;  /* 0x000000ae8a8a7220 */ /* 0x000fe20000410000 */
[----:B------:R-:W-:Y:S01]  /*4000*/  F2FP.PACK_AB R135, R136, R135 ;  /* 0x000000878887723e */ /* 0x000fe200000000ff */
[----:B------:R-:W-:Y:S01]  /*4010*/  IMAD R161, R75, c[0x0][0x218], RZ ;  /* 0x000086004ba17a24 */ /* 0x000fe200078e02ff */
[----:B------:R1:W-:Y:S01]  /*4020*/  STS.U16 [R38+0x4], R5 ;  /* 0x0000040526007388 */ /* 0x0003e20000000400 */
[----:B------:R-:W-:-:S02]  /*4030*/  PRMT R17, R129, 0x7632, R17 ;  /* 0x0000763281117816 */ /* 0x000fc40000000011 */
[----:B------:R-:W-:Y:S01]  /*4040*/  F2FP.PACK_AB R137, R138, R137 ;  /* 0x000000898a89723e */ /* 0x000fe200000000ff */
[----:B------:R2:W-:Y:S01]  /*4050*/  STS.U16 [R38+0x6], R6 ;  /* 0x0000060626007388 */ /* 0x0005e20000000400 */
[----:B------:R-:W-:Y:S01]  /*4060*/  IMAD R161, R76, c[0x0][0x21c], R161 ;  /* 0x000087004ca17a24 */ /* 0x000fe200078e02a1 */
[----:B0-----:R-:W-:Y:S02]  /*4070*/  PRMT R4, R127, 0x7632, R4 ;  /* 0x000076327f047816 */ /* 0x001fe40000000004 */
[----:B------:R0:W-:Y:S01]  /*4080*/  STS.U16 [R38+0x8], R7 ;  /* 0x0000080726007388 */ /* 0x0001e20000000400 */
[----:B------:R-:W-:Y:S02]  /*4090*/  PRMT R116, R137, 0x7632, R116 ;  /* 0x0000763289747816 */ /* 0x000fe40000000074 */
[----:B-1----:R-:W-:Y:S01]  /*40a0*/  PRMT R5, R131, 0x7632, R5 ;  /* 0x0000763283057816 */ /* 0x002fe20000000005 */
[----:B------:R1:W-:Y:S01]  /*40b0*/  STS.U16 [R38+0xa], R16 ;  /* 0x00000a1026007388 */ /* 0x0003e20000000400 */
[----:B--2---:R-:W-:-:S03]  /*40c0*/  PRMT R6, R135, 0x7610, R6 ;  /* 0x0000761087067816 */ /* 0x004fc60000000006 */
[----:B------:R-:W-:Y:S01]  /*40d0*/  STS.U16 [R38+0xc], R127 ;  /* 0x00000c7f26007388 */ /* 0x000fe20000000400 */
[----:B0-----:R-:W-:-:S03]  /*40e0*/  PRMT R7, R135, 0x7632, R7 ;  /* 0x0000763287077816 */ /* 0x001fc60000000007 */
[----:B------:R-:W-:Y:S01]  /*40f0*/  STS.U16 [R38+0xe], R4 ;  /* 0x00000e0426007388 */ /* 0x000fe20000000400 */
[----:B-1----:R-:W-:-:S03]  /*4100*/  PRMT R16, R137, 0x7610, R16 ;  /* 0x0000761089107816 */ /* 0x002fc60000000010 */
[----:B------:R-:W-:Y:S04]  /*4110*/  STS.U16 [R38+0x10], R129 ;  /* 0x0000108126007388 */ /* 0x000fe80000000400 */
[----:B------:R-:W-:Y:S04]  /*4120*/  STS.U16 [R38+0x12], R17 ;  /* 0x0000121126007388 */ /* 0x000fe80000000400 */
[----:B------:R-:W-:Y:S04]  /*4130*/  STS.U16 [R38+0x14], R131 ;  /* 0x0000148326007388 */ /* 0x000fe80000000400 */
[----:B------:R0:W-:Y:S04]  /*4140*/  STS.U16 [R38+0x16], R5 ;  /* 0x0000160526007388 */ /* 0x0001e80000000400 */
[----:B------:R1:W-:Y:S04]  /*4150*/  STS.U16 [R38+0x18], R6 ;  /* 0x0000180626007388 */ /* 0x0003e80000000400 */
[----:B------:R2:W-:Y:S01]  /*4160*/  STS.U16 [R38+0x1a], R7 ;  /* 0x00001a0726007388 */ /* 0x0005e20000000400 */
[----:B0-----:R-:W-:-:S03]  /*4170*/  IMAD.WIDE.U32 R4, R73, c[0x0][0x210], RZ ;  /* 0x0000840049047a25 */ /* 0x001fc600078e00ff */
[----:B------:R0:W-:Y:S01]  /*4180*/  STS.U16 [R38+0x1c], R16 ;  /* 0x00001c1026007388 */ /* 0x0001e20000000400 */
[----:B-1----:R-:W-:-:S03]  /*4190*/  IMAD R6, R71, c[0x0][0x210], RZ ;  /* 0x0000840047067a24 */ /* 0x002fc600078e02ff */
[----:B------:R-:W-:Y:S01]  /*41a0*/  STS.U16 [R38+0x1e], R116 ;  /* 0x00001e7426007388 */ /* 0x000fe20000000400 */
[----:B------:R-:W-:-:S06]  /*41b0*/  NOP ;  /* 0x0000000000007918 */ /* 0x000fcc0000000000 */
[----:B------:R-:W-:Y:S01]  /*41c0*/  LDS.U16 R127, [R56] ;  /* 0x00000000387f7984 */ /* 0x000fe20000000400 */
[----:B------:R-:W-:Y:S01]  /*41d0*/  IMAD R17, R73, c[0x0][0x214], R6 ;  /* 0x0000850049117a24 */ /* 0x000fe200078e0206 */
[C---:B--2---:R-:W-:Y:S02]  /*41e0*/  LEA R7, P0, R60.reuse, c[0x0][0x270], 0x1 ;  /* 0x00009c003c077a11 */ /* 0x044fe400078008ff */
[----:B------:R-:W-:Y:S02]  /*41f0*/  LDS.U16 R129, [R55+0x40] ;  /* 0x0000400037817984 */ /* 0x000fe40000000400 */
[----:B------:R-:W-:Y:S02]  /*4200*/  IADD3 R5, R5, R17, RZ ;  /* 0x0000001105057210 */ /* 0x000fe40007ffe0ff */
[----:B------:R-:W-:Y:S01]  /*4210*/  LDS.U16 R131, [R54+0x80] ;  /* 0x0000800036837984 */ /* 0x000fe20000000400 */
[----:B0-----:R-:W-:Y:S02]  /*4220*/  LEA.HI.X R16, R60, c[0x0][0x274], R57, 0x1, P0 ;  /* 0x00009d003c107a11 */ /* 0x001fe400000f0c39 */
[----:B------:R-:W-:Y:S01]  /*4230*/  IMAD.WIDE.U32 R4, R76, c[0x0][0x218], R4 ;  /* 0x000086004c047a25 */ /* 0x000fe200078e0004 */
[----:B------:R-:W-:Y:S04]  /*4240*/  LDS.U16 R133, [R53+0xc0] ;  /* 0x0000c00035857984 */ /* 0x000fe80000000400 */
[----:B------:R-:W-:Y:S01]  /*4250*/  LDS.U16 R135, [R52+0x100] ;  /* 0x0001000034877984 */ /* 0x000fe20000000400 */
[----:B------:R-:W-:-:S03]  /*4260*/  IADD3 R6, P2, R22, R4, RZ ;  /* 0x0000000416067210 */ /* 0x000fc60007f5e0ff */
[----:B------:R-:W-:Y:S01]  /*4270*/  LDS.U16 R137, [R51+0x140] ;  /* 0x0001400033897984 */ /* 0x000fe20000000400 */
[----:B------:R-:W-:Y:S02]  /*4280*/  IADD3.X R5, R0, R161, R5, P2, !PT ;  /* 0x000000a100057210 */ /* 0x000fe400017fe405 */
[C---:B------:R-:W-:Y:S01]  /*4290*/  LEA R4, P0, R6.reuse, R7, 0x1 ;  /* 0x0000000706047211 */ /* 0x040fe200078008ff */
[----:B------:R-:W-:Y:S03]  /*42a0*/  LDS.U16 R139, [R50+0x180] ;  /* 0x00018000328b7984 */ /* 0x000fe60000000400 */
[----:B------:R-:W-:Y:S01]  /*42b0*/  LEA.HI.X R5, R6, R16, R5, 0x1, P0 ;  /* 0x0000001006057211 */ /* 0x000fe200000f0c05 */
        /* <DEDUP_REMOVED lines=15> */
[-C--:B------:R-:W-:Y:S02]  /*43b0*/  ISETP.GE.AND P5, PT, R110, R159.reuse, PT ;  /* 0x0000009f6e00720c */ /* 0x080fe40003fa6270 */
[-C--:B------:R-:W-:Y:S02]  /*43c0*/  ISETP.GE.AND P6, PT, R108, R159.reuse, PT ;  /* 0x0000009f6c00720c */ /* 0x080fe40003fc6270 */
[----:B------:R-:W-:-:S03]  /*43d0*/  ISETP.GE.AND P0, PT, R106, R159, PT ;  /* 0x0000009f6a00720c */ /* 0x000fc60003f06270 */
[----:B------:R-:W-:Y:S05]  /*43e0*/  @P2 BRA `(.L_x_2434) ;  /* 0x000000b000002947 */ /* 0x000fea0003800000 */
[----:B------:R-:W-:Y:S01]  /*43f0*/  MOV R6, R14 ;  /* 0x0000000e00067202 */ /* 0x000fe20000000f00 */
[----:B------:R-:W-:Y:S02]  /*4400*/  IMAD.MOV.U32 R7, RZ, RZ, R15 ;  /* 0x000000ffff077224 */ /* 0x000fe400078e000f */
[----:B------:R-:W-:Y:S02]  /*4410*/  IMAD R125, R75, c[0x0][0x218], RZ ;  /* 0x000086004b7d7a24 */ /* 0x000fe400078e02ff */
[----:B------:R-:W-:-:S04]  /*4420*/  IMAD.WIDE.U32 R6, R73, c[0x0][0x210], R6 ;  /* 0x0000840049067a25 */ /* 0x000fc800078e0006 */
[----:B------:R-:W-:Y:S01]  /*4430*/  IMAD R125, R76, c[0x0][0x21c], R125 ;  /* 0x000087004c7d7a24 */ /* 0x000fe200078e027d */
[----:B------:R-:W-:-:S05]  /*4440*/  IADD3 R7, R17, R7, RZ ;  /* 0x0000000711077210 */ /* 0x000fca0007ffe0ff */
[----:B------:R-:W-:-:S05]  /*4450*/  IMAD.WIDE.U32 R6, R76, c[0x0][0x218], R6 ;  /* 0x000086004c067a25 */ /* 0x000fca00078e0006 */
[----:B------:R-:W-:Y:S02]  /*4460*/  IADD3 R7, R7, R125, RZ ;  /* 0x0000007d07077210 */ /* 0x000fe40007ffe0ff */
[----:B------:R-:W-:-:S04]  /*4470*/  LEA R16, P2, R6, c[0x0][0x270], 0x1 ;  /* 0x00009c0006107a11 */ /* 0x000fc800078408ff */
[----:B------:R-:W-:-:S05]  /*4480*/  LEA.HI.X R17, R6, c[0x0][0x274], R7, 0x1, P2 ;  /* 0x00009d0006117a11 */ /* 0x000fca00010f0c07 */
[----:B------:R0:W-:Y:S04]  /*4490*/  STG.E.U16 [R16.64], R127 ;  /* 0x0000007f10007986 */ /* 0x0001e8000c101504 */
.L_x_2434:
[----:B------:R-:W-:Y:S05]  /*44a0*/  BSYNC B0 ;  /* 0x0000000000007941 */ /* 0x000fea0003800000 */
.L_x_2433:
[----:B------:R1:W-:Y:S01]  /*44b0*/  @!P3 STG.E.U16 [R4.64+-0x7c0], R129 ;  /* 0xfff840810400b986 */ /* 0x0003e2000c101504 */
[-C--:B------:R-:W-:Y:S02]  /*44c0*/  ISETP.GE.AND P2, PT, R18, R159.reuse, PT ;  /* 0x0000009f1200720c */ /* 0x080fe40003f46270 */
[-C--:B------:R-:W-:Y:S01]  /*44d0*/  ISETP.GE.AND P3, PT, R19, R159.reuse, PT ;  /* 0x0000009f1300720c */ /* 0x080fe20003f66270 */
        /* <DEDUP_REMOVED lines=22> */
.L_x_2432:
[----:B-1----:R-:W-:Y:S01]  /*4640*/  HADD2.F32 R4, -RZ, R146.H0_H0 ;  /* 0x20000092ff047230 */ /* 0x002fe20000004100 */
[----:B------:R-:W-:Y:S01]  /*4650*/  BAR.SYNC.DEFER_BLOCKING 0x0 ;  /* 0x0000000000007b1d */ /* 0x000fe20000010000 */
[----:B------:R-:W-:Y:S01]  /*4660*/  HADD2.F32 R5, -RZ, R37.H0_H0 ;  /* 0x20000025ff057230 */ /* 0x000fe20000004100 */
[----:B------:R-:W-:Y:S01]  /*4670*/  HFMA2.MMA R141, -RZ, RZ, 0, 0 ;  /* 0x00000000ff8d7435 */ /* 0x000fe200000001ff */
[----:B------:R-:W-:Y:S01]  /*4680*/  HADD2.F32 R6, -RZ, R36.H0_H0 ;  /* 0x20000024ff067230 */ /* 0x000fe20000004100 */
[C---:B------:R-:W-:Y:S01]  /*4690*/  FFMA.FTZ R4, R93.reuse, R4, R70 ;  /* 0x000000045d047223 */ /* 0x040fe20000010046 */
[----:B------:R-:W-:Y:S01]  /*46a0*/  HADD2.F32 R70, -RZ, R23.H0_H0 ;  /* 0x20000017ff467230 */ /* 0x000fe20000004100 */
[----:B------:R-:W-:Y:S01]  /*46b0*/  HFMA2.MMA R108, -RZ, RZ, 0, 0 ;  /* 0x00000000ff6c7435 */ /* 0x000fe200000001ff */
[-C--:B------:R-:W-:Y:S01]  /*46c0*/  FMUL.FTZ R157, R93, R74.reuse ;  /* 0x0000004a5d9d7220 */ /* 0x080fe20000410000 */
[----:B------:R-:W-:Y:S01]  /*46d0*/  HFMA2.MMA R135, -RZ, RZ, 0, 0 ;  /* 0x00000000ff877435 */ /* 0x000fe200000001ff */
[C---:B------:R-:W-:Y:S01]  /*46e0*/  FFMA.FTZ R4, R95.reuse, R5, R4 ;  /* 0x000000055f047223 */ /* 0x040fe20000010004 */
[----:B------:R-:W-:Y:S01]  /*46f0*/  HADD2.F32 R5, -RZ, R35.H0_H0 ;  /* 0x20000023ff057230 */ /* 0x000fe20000004100 */
[----:B------:R-:W-:Y:S01]  /*4700*/  HFMA2.MMA R102, -RZ, RZ, 0, 0 ;  /* 0x00000000ff667435 */ /* 0x000fe200000001ff */
[----:B------:R-:W-:Y:S01]  /*4710*/  FMUL.FTZ R126, R95, R74 ;  /* 0x0000004a5f7e7220 */ /* 0x000fe20000410000 */
[----:B------:R-:W-:Y:S01]  /*4720*/  HFMA2.MMA R129, -RZ, RZ, 0, 0 ;  /* 0x00000000ff817435 */ /* 0x000fe200000001ff */
[C---:B------:R-:W-:Y:S01]  /*4730*/  FFMA.FTZ R4, R97.reuse, R6, R4 ;  /* 0x0000000661047223 */ /* 0x040fe20000010004 */
[----:B------:R-:W-:Y:S01]  /*4740*/  HADD2.F32 R6, -RZ, R34.H0_H0 ;  /* 0x20000022ff067230 */ /* 0x000fe20000004100 */
[----:B------:R-:W-:Y:S01]  /*4750*/  HFMA2.MMA R96, -RZ, RZ, 0, 0 ;  /* 0x00000000ff607435 */ /* 0x000fe200000001ff */
[-C--:B------:R-:W-:Y:S01]  /*4760*/  FMUL.FTZ R155, R97, R74.reuse ;  /* 0x0000004a619b7220 */ /* 0x080fe20000410000 */
[----:B------:R-:W-:Y:S01]  /*4770*/  MOV R110, RZ ;  /* 0x000000ff006e7202 */ /* 0x000fe20000000f00 */
[C---:B------:R-:W-:Y:S01]  /*4780*/  FFMA.FTZ R4, R99.reuse, R5, R4 ;  /* 0x0000000563047223 */ /* 0x040fe20000010004 */
[----:B------:R-:W-:Y:S01]  /*4790*/  HADD2.F32 R5, -RZ, R33.H0_H0 ;  /* 0x20000021ff057230 */ /* 0x000fe20000004100 */
[----:B------:R-:W-:Y:S01]  /*47a0*/  FMUL.FTZ R124, R99, R74 ;  /* 0x0000004a637c7220 */ /* 0x000fe20000410000 */
[----:B------:R-:W-:Y:S01]  /*47b0*/  MOV R137, RZ ;  /* 0x000000ff00897202 */ /* 0x000fe20000000f00 */
[C---:B------:R-:W-:Y:S01]  /*47c0*/  FFMA.FTZ R4, R101.reuse, R6, R4 ;  /* 0x0000000665047223 */ /* 0x040fe20000010004 */
[----:B------:R-:W-:Y:S01]  /*47d0*/  HADD2.F32 R6, -RZ, R32.H0_H0 ;  /* 0x20000020ff067230 */ /* 0x000fe20000004100 */
        /* <DEDUP_REMOVED lines=12> */
[----:B------:R-:W-:-:S02]  /*48a0*/  FMUL.FTZ R120, R107, R74 ;  /* 0x0000004a6b787220 */ /* 0x000fc40000410000 */
[C---:B------:R-:W-:Y:S01]  /*48b0*/  FFMA.FTZ R4, R109.reuse, R6, R4 ;  /* 0x000000066d047223 */ /* 0x040fe20000010004 */
[----:B------:R-:W-:Y:S01]  /*48c0*/  HADD2.F32 R6, -RZ, R28.H0_H0 ;  /* 0x2000001cff067230 */ /* 0x000fe20000004100 */
[-C--:B------:R-:W-:Y:S02]  /*48d0*/  FMUL.FTZ R149, R109, R74.reuse ;  /* 0x0000004a6d957220 */ /* 0x080fe40000410000 */
[C---:B------:R-:W-:Y:S01]  /*48e0*/  FFMA.FTZ R4, R111.reuse, R5, R4 ;  /* 0x000000056f047223 */ /* 0x040fe20000010004 */
[----:B------:R-:W-:Y:S01]  /*48f0*/  HADD2.F32 R5, -RZ, R27.H0_H0 ;  /* 0x2000001bff057230 */ /* 0x000fe20000004100 */
[----:B------:R-:W-:Y:S02]  /*4900*/  FMUL.FTZ R118, R111, R74 ;  /* 0x0000004a6f767220 */ /* 0x000fe40000410000 */
[C---:B------:R-:W-:Y:S01]  /*4910*/  FFMA.FTZ R4, R113.reuse, R6, R4 ;  /* 0x0000000671047223 */ /* 0x040fe20000010004 */
[----:B------:R-:W-:Y:S01]  /*4920*/  HADD2.F32 R6, -RZ, R26.H0_H0 ;  /* 0x2000001aff067230 */ /* 0x000fe20000004100 */
[----:B------:R-:W-:-:S02]  /*4930*/  FMUL.FTZ R147, R113, R74 ;  /* 0x0000004a71937220 */ /* 0x000fc40000410000 */
[C---:B------:R-:W-:Y:S01]  /*4940*/  FFMA.FTZ R4, R115.reuse, R5, R4 ;  /* 0x0000000573047223 */ /* 0x040fe20000010004 */
[----:B------:R-:W-:Y:S01]  /*4950*/  HADD2.F32 R5, -RZ, R25.H0_H0 ;  /* 0x20000019ff057230 */ /* 0x000fe20000004100 */
[----:B------:R-:W-:Y:S02]  /*4960*/  FMUL.FTZ R116, R115, R74 ;  /* 0x0000004a73747220 */ /* 0x000fe40000410000 */
[C---:B------:R-:W-:Y:S01]  /*4970*/  FFMA.FTZ R4, R117.reuse, R6, R4 ;  /* 0x0000000675047223 */ /* 0x040fe20000010004 */
[----:B------:R-:W-:Y:S01]  /*4980*/  HADD2.F32 R6, -RZ, R24.H0_H0 ;  /* 0x20000018ff067230 */ /* 0x000fe20000004100 */
[----:B------:R-:W-:Y:S02]  /*4990*/  FMUL.FTZ R145, R117, R74 ;  /* 0x0000004a75917220 */ /* 0x000fe40000410000 */
[----:B------:R-:W-:Y:S02]  /*49a0*/  FFMA.FTZ R4, R119, R5, R4 ;  /* 0x0000000577047223 */ /* 0x000fe40000010004 */
[----:B------:R-:W-:-:S02]  /*49b0*/  IMAD.MOV.U32 R5, RZ, RZ, c[0x0][0x16c] ;  /* 0x00005b00ff057624 */ /* 0x000fc400078e00ff */
[----:B------:R-:W-:Y:S02]  /*49c0*/  FFMA.FTZ R4, R121, R6, R4 ;  /* 0x0000000679047223 */ /* 0x000fe40000010004 */
[----:B------:R-:W-:Y:S01]  /*49d0*/  FMUL.FTZ R114, R119, R74 ;  /* 0x0000004a77727220 */ /* 0x000fe20000410000 */
[----:B------:R-:W-:Y:S01]  /*49e0*/  ISETP.GE.AND P0, PT, R5, 0x1, PT ;  /* 0x000000010500780c */ /* 0x000fe20003f06270 */
[----:B------:R-:W-:Y:S02]  /*49f0*/  FFMA.FTZ R70, R123, R70, R4 ;  /* 0x000000467b467223 */ /* 0x000fe40000010004 */
[-C--:B------:R-:W-:Y:S02]  /*4a00*/  FMUL.FTZ R143, R121, R74.reuse ;  /* 0x0000004a798f7220 */ /* 0x080fe40000410000 */
[----:B------:R-:W-:Y:S02]  /*4a10*/  FMUL.FTZ R112, R123, R74 ;  /* 0x0000004a7b707220 */ /* 0x000fe40000410000 */
[----:B------:R-:W-:-:S02]  /*4a20*/  IMAD.MOV.U32 R139, RZ, RZ, RZ ;  /* 0x000000ffff8b7224 */ /* 0x000fc400078e00ff */
[----:B------:R-:W-:Y:S02]  /*4a30*/  IMAD.MOV.U32 R106, RZ, RZ, RZ ;  /* 0x000000ffff6a7224 */ /* 0x000fe400078e00ff */
[----:B------:R-:W-:Y:S02]  /*4a40*/  IMAD.MOV.U32 R133, RZ, RZ, RZ ;  /* 0x000000ffff857224 */ /* 0x000fe400078e00ff */
[----:B------:R-:W-:Y:S02]  /*4a50*/  IMAD.MOV.U32 R100, RZ, RZ, RZ ;  /* 0x000000ffff647224 */ /* 0x000fe400078e00ff */
[----:B0-----:R-:W-:Y:S01]  /*4a60*/  IMAD.MOV.U32 R127, RZ, RZ, RZ ;  /* 0x000000ffff7f7224 */ /* 0x001fe200078e00ff */
[----:B------:R-:W-:Y:S05]  /*4a70*/  @!P0 BRA `(.L_x_2435) ;  /* 0x0000244000008947 */ /* 0x000fea0003800000 */
[----:B------:R-:W-:Y:S01]  /*4a80*/  IADD3 R94, R148, -0x1, RZ ;  /* 0xffffffff945e7810 */ /* 0x000fe20007ffe0ff */
[----:B------:R-:W-:Y:S01]  /*4a90*/  IMAD.MOV.U32 R141, RZ, RZ, RZ ;  /* 0x000000ffff8d7224 */ /* 0x000fe200078e00ff */
[----:B------:R-:W-:Y:S02]  /*4aa0*/  MOV R125, RZ ;  /* 0x000000ff007d7202 */ /* 0x000fe40000000f00 */
[----:B------:R-:W-:-:S04]  /*4ab0*/  LEA.HI R4, R94, R94, RZ, 0x1 ;  /* 0x0000005e5e047211 */ /* 0x000fc800078f08ff */
[----:B------:R-:W-:-:S04]  /*4ac0*/  LOP3.LUT R5, R4, 0xfffffe, RZ, 0xc0, !PT ;  /* 0x00fffffe04057812 */ /* 0x000fc800078ec0ff */
[----:B------:R-:W-:Y:S02]  /*4ad0*/  IADD3 R94, R94, -R5, RZ ;  /* 0x800000055e5e7210 */ /* 0x000fe40007ffe0ff */
.L_x_2451:
[----:B------:R-:W-:Y:S01]  /*4ae0*/  IMAD R7, R75, c[0x0][0x180], RZ ;  /* 0x000060004b077a24 */ /* 0x000fe200078e02ff */
[----:B------:R-:W-:Y:S01]  /*4af0*/  SHF.R.S32.HI R20, RZ, 0x1f, R125 ;  /* 0x0000001fff147819 */ /* 0x000fe2000001147d */
[----:B------:R-:W-:-:S04]  /*4b00*/  IMAD.WIDE.U32 R4, R76, c[0x0][0x180], RZ ;  /* 0x000060004c047a25 */ /* 0x000fc800078e00ff */
[----:B------:R-:W-:Y:S02]  /*4b10*/  IMAD R7, R76, c[0x0][0x184], R7 ;  /* 0x000061004c077a24 */ /* 0x000fe400078e0207 */
[----:B------:R-:W-:-:S03]  /*4b20*/  IMAD R6, R20, c[0x0][0x188], RZ ;  /* 0x0000620014067a24 */ /* 0x000fc600078e02ff */
[----:B------:R-:W-:Y:S01]  /*4b30*/  IADD3 R5, R5, R7, RZ ;  /* 0x0000000705057210 */ /* 0x000fe20007ffe0ff */
[----:B------:R-:W-:-:S04]  /*4b40*/  IMAD R7, R125, c[0x0][0x18c], R6 ;  /* 0x000063007d077a24 */ /* 0x000fc800078e0206 */
[----:B------:R-:W-:-:S04]  /*4b50*/  IMAD.WIDE.U32 R4, R125, c[0x0][0x188], R4 ;  /* 0x000062007d047a25 */ /* 0x000fc800078e0004 */
[----:B------:R-:W-:Y:S01]  /*4b60*/  IMAD.IADD R5, R5, 0x1, R7 ;  /* 0x0000000105057824 */ /* 0x000fe200078e0207 */
[----:B------:R-:W-:-:S04]  /*4b70*/  LEA R18, P0, R4, c[0x0][0x220], 0x2 ;  /* 0x0000880004127a11 */ /* 0x000fc800078010ff */
[----:B------:R-:W-:-:S05]  /*4b80*/  LEA.HI.X R19, R4, c[0x0][0x224], R5, 0x2, P0 ;  /* 0x0000890004137a11 */ /* 0x000fca00000f1405 */
[----:B------:R0:W2:Y:S01]  /*4b90*/  LDG.E R128, [R18.64] ;  /* 0x0000000412807981 */ /* 0x0000a2000c1e1900 */
[C---:B------:R-:W-:Y:S01]  /*4ba0*/  IMAD R5, R75.reuse, c[0x0][0x198], RZ ;  /* 0x000066004b057a24 */ /* 0x040fe200078e02ff */
[----:B------:R-:W-:Y:S01]  /*4bb0*/  ISETP.NE.AND P2, PT, R68, RZ, PT ;  /* 0x000000ff4400720c */ /* 0x000fe20003f45270 */
[----:B------:R-:W-:Y:S01]  /*4bc0*/  IMAD R21, R75, c[0x0][0x1b8], RZ ;  /* 0x00006e004b157a24 */ /* 0x000fe200078e02ff */
[----:B------:R-:W-:Y:S01]  /*4bd0*/  ISETP.GE.AND P0, PT, R148, 0x2, PT ;  /* 0x000000029400780c */ /* 0x000fe20003f06270 */
[----:B------:R-:W-:-:S03]  /*4be0*/  IMAD.WIDE.U32 R6, R76, c[0x0][0x198], RZ ;  /* 0x000066004c067a25 */ /* 0x000fc600078e00ff */
[----:B------:R-:W-:Y:S01]  /*4bf0*/  ISETP.NE.OR P0, PT, R150, RZ, !P0 ;  /* 0x000000ff9600720c */ /* 0x000fe20004705670 */
[C---:B------:R-:W-:Y:S02]  /*4c00*/  IMAD R17, R76.reuse, c[0x0][0x19c], R5 ;  /* 0x000067004c117a24 */ /* 0x040fe400078e0205 */
[----:B------:R-:W-:-:S03]  /*4c10*/  IMAD.WIDE.U32 R4, R76, c[0x0][0x1b8], RZ ;  /* 0x00006e004c047a25 */ /* 0x000fc600078e00ff */
[----:B------:R-:W-:Y:S01]  /*4c20*/  IADD3 R7, R7, R17, RZ ;  /* 0x0000001107077210 */ /* 0x000fe20007ffe0ff */
[----:B------:R-:W-:Y:S02]  /*4c30*/  IMAD R21, R76, c[0x0][0x1bc], R21 ;  /* 0x00006f004c157a24 */ /* 0x000fe400078e0215 */
[C---:B0-----:R-:W-:Y:S02]  /*4c40*/  IMAD R18, R20.reuse, c[0x0][0x1a0], RZ ;  /* 0x0000680014127a24 */ /* 0x041fe400078e02ff */
[----:B------:R-:W-:Y:S01]  /*4c50*/  IMAD.MOV.U32 R16, RZ, RZ, R4 ;  /* 0x000000ffff107224 */ /* 0x000fe200078e0004 */
[----:B------:R-:W-:Y:S01]  /*4c60*/  IADD3 R17, R5, R21, RZ ;  /* 0x0000001505117210 */ /* 0x000fe20007ffe0ff */
[----:B------:R-:W-:Y:S02]  /*4c70*/  IMAD R20, R20, c[0x0][0x1c0], RZ ;  /* 0x0000700014147a24 */ /* 0x000fe400078e02ff */
[C---:B------:R-:W-:Y:S02]  /*4c80*/  IMAD R19, R125.reuse, c[0x0][0x1a4], R18 ;  /* 0x000069007d137a24 */ /* 0x040fe400078e0212 */
[----:B------:R-:W-:-:S04]  /*4c90*/  IMAD.WIDE.U32 R4, R125, c[0x0][0x1a0], R6 ;  /* 0x000068007d047a25 */ /* 0x000fc800078e0006 */
[C---:B------:R-:W-:Y:S01]  /*4ca0*/  IMAD R21, R125.reuse, c[0x0][0x1c4], R20 ;  /* 0x000071007d157a24 */ /* 0x040fe200078e0214 */
[----:B------:R-:W-:Y:S01]  /*4cb0*/  LEA R18, P3, R4, c[0x0][0x228], 0x2 ;  /* 0x00008a0004127a11 */ /* 0x000fe200078610ff */
[----:B------:R-:W-:Y:S01]  /*4cc0*/  IMAD.WIDE.U32 R6, R125, c[0x0][0x1c0], R16 ;  /* 0x000070007d067a25 */ /* 0x000fe200078e0010 */
[----:B------:R-:W-:Y:S02]  /*4cd0*/  IADD3 R17, R5, R19, RZ ;  /* 0x0000001305117210 */ /* 0x000fe40007ffe0ff */
[----:B------:R-:W-:Y:S02]  /*4ce0*/  @!P0 IADD3 R16, R148, -0x2, RZ ;  /* 0xfffffffe94108810 */ /* 0x000fe40007ffe0ff */
[----:B------:R-:W-:Y:S02]  /*4cf0*/  IADD3 R5, R7, R21, RZ ;  /* 0x0000001507057210 */ /* 0x000fe40007ffe0ff */
[----:B------:R-:W-:Y:S02]  /*4d00*/  LEA R20, P4, R6, c[0x0][0x230], 0x2 ;  /* 0x00008c0006147a11 */ /* 0x000fe400078810ff */
[----:B------:R-:W-:-:S02]  /*4d10*/  LEA.HI.X R19, R4, c[0x0][0x22c], R17, 0x2, P3 ;  /* 0x00008b0004137a11 */ /* 0x000fc400018f1411 */
[----:B------:R-:W-:Y:S02]  /*4d20*/  LEA.HI.X R21, R6, c[0x0][0x234], R5, 0x2, P4 ;  /* 0x00008d0006157a11 */ /* 0x000fe400020f1405 */
[----:B------:R-:W-:Y:S02]  /*4d30*/  IADD3 R4, R68, 0x200, RZ ;  /* 0x0000020044047810 */ /* 0x000fe40007ffe0ff */
[----:B------:R0:W3:Y:S04]  /*4d40*/  LDG.E R19, [R18.64] ;  /* 0x0000000412137981 */ /* 0x0000e8000c1e1900 */
[----:B------:R1:W3:Y:S01]  /*4d50*/  LDG.E R6, [R20.64] ;  /* 0x0000000414067981 */ /* 0x0002e2000c1e1900 */
[----:B------:R-:W-:-:S05]  /*4d60*/  @!P2 IMAD R4, R94, 0x100, R125 ;  /* 0x000001005e04a824 */ /* 0x000fca00078e027d */
[----:B------:R-:W-:Y:S01]  /*4d70*/  SHF.L.U32 R134, R4, 0x2, RZ ;  /* 0x0000000204867819 */ /* 0x000fe200000006ff */
[----:B------:R-:W-:Y:S01]  /*4d80*/  @!P0 IMAD R5, R16, c[0x0][0x16c], R125 ;  /* 0x00005b0010058a24 */ /* 0x000fe200078e027d */
[----:B------:R-:W-:Y:S01]  /*4d90*/  MOV R16, 0x3f800000 ;  /* 0x3f80000000107802 */ /* 0x000fe20000000f00 */
[----:B------:R-:W-:Y:S02]  /*4da0*/  IMAD.MOV.U32 R17, RZ, RZ, RZ ;  /* 0x000000ffff117224 */ /* 0x000fe400078e00ff */
[----:B------:R-:W-:Y:S01]  /*4db0*/  @!P0 IMAD.WIDE R4, R5, 0x8, R12 ;  /* 0x0000000805048825 */ /* 0x000fe200078e020c */
        /* <DEDUP_REMOVED lines=13> */
[----:B------:R-:W-:Y:S02]  /*4e90*/  HADD2.F32 R156, -RZ, R30.H0_H0 ;  /* 0x2000001eff9c7230 */ /* 0x000fe40000004100 */
[----:B------:R-:W-:Y:S02]  /*4ea0*/  HADD2.F32 R161, -RZ, R29.H0_H0 ;  /* 0x2000001dffa17230 */ /* 0x000fe40000004100 */
[----:B------:R-:W-:Y:S01]  /*4eb0*/  HADD2.F32 R164, -RZ, R28.H0_H0 ;  /* 0x2000001cffa47230 */ /* 0x000fe20000004100 */
[----:B------:R-:W-:Y:S02]  /*4ec0*/  FMUL.FTZ R144, R85, R156 ;  /* 0x0000009c55907220 */ /* 0x000fe40000410000 */
[----:B------:R-:W-:Y:S01]  /*4ed0*/  FMUL.FTZ R156, R86, R161 ;  /* 0x000000a1569c7220 */ /* 0x000fe20000410000 */
[----:B------:R-:W-:-:S02]  /*4ee0*/  HADD2.F32 R169, -RZ, R27.H0_H0 ;  /* 0x2000001bffa97230 */ /* 0x000fc40000004100 */
        /* <DEDUP_REMOVED lines=12> */
[-C--:B-1----:R-:W-:Y:S01]  /*4fb0*/  FMUL.FTZ R20, R79, R132.reuse ;  /* 0x000000844f147220 */ /* 0x082fe20000410000 */
[----:B--2---:R0:W-:Y:S04]  /*4fc0*/  STS [R134+0xc90], R177 ;  /* 0x000c90b186007388 */ /* 0x0041e80000000800 */
[----:B------:R-:W-:Y:S01]  /*4fd0*/  BAR.SYNC.DEFER_BLOCKING 0x0 ;  /* 0x0000000000007b1d */ /* 0x000fe20000010000 */
[----:B------:R-:W-:-:S05]  /*4fe0*/  FMUL.FTZ R21, R80, R132 ;  /* 0x0000008450157220 */ /* 0x000fca0000410000 */
[----:B------:R-:W1:Y:S01]  /*4ff0*/  MUFU.EX2 R18, R18 ;  /* 0x0000001200127308 */ /* 0x000e620000000800 */
[----:B------:R-:W-:-:S07]  /*5000*/  FMUL.FTZ R130, R81, R132 ;  /* 0x0000008451827220 */ /* 0x000fce0000410000 */
[----:B------:R-:W2:Y:S01]  /*5010*/  MUFU.EX2 R20, R20 ;  /* 0x0000001400147308 */ /* 0x000ea20000000800 */
[----:B0-----:R-:W-:-:S07]  /*5020*/  FMUL.FTZ R134, R82, R132 ;  /* 0x0000008452867220 */ /* 0x001fce0000410000 */
[----:B------:R-:W0:Y:S01]  /*5030*/  MUFU.EX2 R21, R21 ;  /* 0x0000001500157308 */ /* 0x000e220000000800 */
[----:B------:R4:W5:Y:S01]  /*5040*/  @!P0 LDG.E.64 R16, [R4.64] ;  /* 0x0000000404108981 */ /* 0x000962000c1e1b00 */
[----:B------:R-:W-:-:S06]  /*5050*/  FMUL.FTZ R136, R83, R132 ;  /* 0x0000008453887220 */ /* 0x000fcc0000410000 */
[----:B------:R-:W0:Y:S01]  /*5060*/  MUFU.EX2 R130, R130 ;  /* 0x0000008200827308 */ /* 0x000e220000000800 */
[----:B----4-:R-:W-:Y:S01]  /*5070*/  HADD2.F32 R4, -RZ, R36.H0_H0 ;  /* 0x20000024ff047230 */ /* 0x010fe20000004100 */
[----:B-1----:R-:W-:-:S06]  /*5080*/  FMUL.FTZ R5, R177, R18 ;  /* 0x00000012b1057220 */ /* 0x002fcc0000410000 */
[----:B------:R-:W1:Y:S01]  /*5090*/  MUFU.EX2 R134, R134 ;  /* 0x0000008600867308 */ /* 0x000e620000000800 */
[----:B------:R-:W-:Y:S02]  /*50a0*/  FMUL.FTZ R183, R79, R4 ;  /* 0x000000044fb77220 */ /* 0x000fe40000410000 */
[----:B------:R-:W-:Y:S02]  /*50b0*/  FFMA.FTZ R4, R140, R18, R189 ;  /* 0x000000128c047223 */ /* 0x000fe400000100bd */
[----:B------:R-:W-:Y:S02]  /*50c0*/  FMUL.FTZ R163, R84, R132 ;  /* 0x0000008454a37220 */ /* 0x000fe40000410000 */
[C---:B--2---:R-:W-:Y:S01]  /*50d0*/  FMUL.FTZ R142, R20.reuse, R5 ;  /* 0x00000005148e7220 */ /* 0x044fe20000410000 */
[----:B------:R-:W2:Y:S01]  /*50e0*/  MUFU.EX2 R136, R136 ;  /* 0x0000008800887308 */ /* 0x000ea20000000800 */
[----:B------:R-:W-:Y:S02]  /*50f0*/  FFMA.FTZ R4, R20, R4, R183 ;  /* 0x0000000414047223 */ /* 0x000fe400000100b7 */
[----:B------:R-:W-:Y:S01]  /*5100*/  FMUL.FTZ R165, R85, R132 ;  /* 0x0000008455a57220 */ /* 0x000fe20000410000 */
[----:B------:R-:W-:Y:S01]  /*5110*/  ISETP.NE.AND P0, PT, R68, 0x3f, PT ;  /* 0x0000003f4400780c */ /* 0x000fe20003f05270 */
[----:B0-----:R-:W-:-:S02]  /*5120*/  FMUL.FTZ R5, R21, R142 ;  /* 0x0000008e15057220 */ /* 0x001fc40000410000 */
[----:B------:R-:W-:Y:S01]  /*5130*/  FFMA.FTZ R4, R21, R4, R138 ;  /* 0x0000000415047223 */ /* 0x000fe2000001008a */
[----:B------:R-:W0:Y:S01]  /*5140*/  MUFU.EX2 R163, R163 ;  /* 0x000000a300a37308 */ /* 0x000e220000000800 */
[----:B------:R-:W-:Y:S02]  /*5150*/  FMUL.FTZ R167, R86, R132 ;  /* 0x0000008456a77220 */ /* 0x000fe40000410000 */
[C---:B------:R-:W-:Y:S02]  /*5160*/  FMUL.FTZ R5, R130.reuse, R5 ;  /* 0x0000000582057220 */ /* 0x040fe40000410000 */
[----:B------:R-:W-:-:S03]  /*5170*/  FFMA.FTZ R4, R130, R4, R181 ;  /* 0x0000000482047223 */ /* 0x000fc600000100b5 */
[----:B------:R-:W4:Y:S01]  /*5180*/  MUFU.EX2 R165, R165 ;  /* 0x000000a500a57308 */ /* 0x000f220000000800 */
[----:B------:R-:W-:Y:S01]  /*5190*/  FMUL.FTZ R171, R87, R132 ;  /* 0x0000008457ab7220 */ /* 0x000fe20000410000 */
[----:B------:R0:W3:Y:S01]  /*51a0*/  @P0 LDS R185, [R68.X4+0x1494] ;  /* 0x0014940044b90984 */ /* 0x0000e20000004800 */
[C---:B-1----:R-:W-:Y:S02]  /*51b0*/  FMUL.FTZ R5, R134.reuse, R5 ;  /* 0x0000000586057220 */ /* 0x042fe40000410000 */
[----:B------:R-:W-:-:S03]  /*51c0*/  FFMA.FTZ R4, R134, R4, R187 ;  /* 0x0000000486047223 */ /* 0x000fc600000100bb */
[----:B------:R-:W1:Y:S01]  /*51d0*/  MUFU.EX2 R167, R167 ;  /* 0x000000a700a77308 */ /* 0x000e620000000800 */
[----:B------:R-:W-:Y:S02]  /*51e0*/  FMUL.FTZ R173, R88, R132 ;  /* 0x0000008458ad7220 */ /* 0x000fe40000410000 */
[----:B--2---:R-:W-:Y:S02]  /*51f0*/  FMUL.FTZ R154, R136, R5 ;  /* 0x00000005889a7220 */ /* 0x004fe40000410000 */
[----:B------:R-:W-:Y:S02]  /*5200*/  FMUL.FTZ R142, R84, R159 ;  /* 0x0000009f548e7220 */ /* 0x000fe40000410000 */
[----:B------:R-:W-:Y:S01]  /*5210*/  FFMA.FTZ R4, R136, R4, R191 ;  /* 0x0000000488047223 */ /* 0x000fe200000100bf */
[----:B------:R-:W2:Y:S01]  /*5220*/  MUFU.EX2 R171, R171 ;  /* 0x000000ab00ab7308 */ /* 0x000ea20000000800 */
[----:B------:R-:W-:Y:S02]  /*5230*/  FMUL.FTZ R175, R89, R132 ;  /* 0x0000008459af7220 */ /* 0x000fe40000410000 */
[----:B0-----:R-:W-:-:S02]  /*5240*/  FMUL.FTZ R154, R163, R154 ;  /* 0x0000009aa39a7220 */ /* 0x001fc40000410000 */
[----:B------:R-:W-:-:S03]  /*5250*/  FFMA.FTZ R4, R163, R4, R142 ;  /* 0x00000004a3047223 */ /* 0x000fc6000001008e */
[----:B------:R-:W0:Y:S01]  /*5260*/  MUFU.EX2 R173, R173 ;  /* 0x000000ad00ad7308 */ /* 0x000e220000000800 */
[----:B------:R-:W-:Y:S02]  /*5270*/  FMUL.FTZ R158, R90, R132 ;  /* 0x000000845a9e7220 */ /* 0x000fe40000410000 */
[C---:B----4-:R-:W-:Y:S02]  /*5280*/  FMUL.FTZ R162, R165.reuse, R154 ;  /* 0x0000009aa5a27220 */ /* 0x050fe40000410000 */
[----:B------:R-:W-:-:S03]  /*5290*/  FFMA.FTZ R4, R165, R4, R144 ;  /* 0x00000004a5047223 */ /* 0x000fc60000010090 */
[----:B------:R-:W4:Y:S01]  /*52a0*/  MUFU.EX2 R175, R175 ;  /* 0x000000af00af7308 */ /* 0x000f220000000800 */
[----:B------:R-:W-:Y:S02]  /*52b0*/  FMUL.FTZ R160, R91, R132 ;  /* 0x000000845ba07220 */ /* 0x000fe40000410000 */
[----:B------:R-:W-:Y:S02]  /*52c0*/  FMUL.FTZ R154, R87, R164 ;  /* 0x000000a4579a7220 */ /* 0x000fe40000410000 */
[C---:B-1----:R-:W-:Y:S02]  /*52d0*/  FMUL.FTZ R164, R167.reuse, R162 ;  /* 0x000000a2a7a47220 */ /* 0x042fe40000410000 */
[----:B------:R-:W-:Y:S01]  /*52e0*/  FFMA.FTZ R4, R167, R4, R156 ;  /* 0x00000004a7047223 */ /* 0x000fe2000001009c */
[----:B------:R-:W1:Y:S01]  /*52f0*/  MUFU.EX2 R158, R158 ;  /* 0x0000009e009e7308 */ /* 0x000e620000000800 */
[----:B------:R-:W-:Y:S02]  /*5300*/  FMUL.FTZ R162, R92, R132 ;  /* 0x000000845ca27220 */ /* 0x000fe40000410000 */
[----:B--2---:R-:W-:-:S02]  /*5310*/  FMUL.FTZ R164, R171, R164 ;  /* 0x000000a4aba47220 */ /* 0x004fc40000410000 */
[----:B------:R-:W-:-:S03]  /*5320*/  FFMA.FTZ R4, R171, R4, R154 ;  /* 0x00000004ab047223 */ /* 0x000fc6000001009a */
[----:B------:R-:W2:Y:S01]  /*5330*/  MUFU.EX2 R160, R160 ;  /* 0x000000a000a07308 */ /* 0x000ea20000000800 */
[C---:B0-----:R-:W-:Y:S02]  /*5340*/  FMUL.FTZ R164, R173.reuse, R164 ;  /* 0x000000a4ada47220 */ /* 0x041fe40000410000 */
[----:B------:R-:W-:Y:S01]  /*5350*/  FFMA.FTZ R4, R173, R4, R176 ;  /* 0x00000004ad047223 */ /* 0x000fe200000100b0 */
[----:B------:R-:W-:-:S04]  /*5360*/  HADD2.F32 R132, -RZ, R24.H0_H0 ;  /* 0x20000018ff847230 */ /* 0x000fc80000004100 */
[----:B------:R-:W0:Y:S01]  /*5370*/  MUFU.EX2 R162, R162 ;  /* 0x000000a200a27308 */ /* 0x000e220000000800 */
[C---:B----4-:R-:W-:Y:S02]  /*5380*/  FMUL.FTZ R5, R175.reuse, R164 ;  /* 0x000000a4af057220 */ /* 0x050fe40000410000 */
[----:B------:R-:W-:Y:S02]  /*5390*/  FFMA.FTZ R4, R175, R4, R178 ;  /* 0x00000004af047223 */ /* 0x000fe400000100b2 */
[C---:B-1----:R-:W-:Y:S02]  /*53a0*/  FMUL.FTZ R5, R158.reuse, R5 ;  /* 0x000000059e057220 */ /* 0x042fe40000410000 */
[----:B------:R-:W-:Y:S02]  /*53b0*/  FMUL.FTZ R201, R91, R132 ;  /* 0x000000845bc97220 */ /* 0x000fe40000410000 */
[----:B------:R-:W-:Y:S02]  /*53c0*/  FFMA.FTZ R4, R158, R4, R199 ;  /* 0x000000049e047223 */ /* 0x000fe400000100c7 */
[----:B--2---:R-:W-:-:S02]  /*53d0*/  FMUL.FTZ R5, R160, R5 ;  /* 0x00000005a0057220 */ /* 0x004fc40000410000 */
[----:B------:R-:W-:Y:S02]  /*53e0*/  FFMA.FTZ R7, R160, R4, R201 ;  /* 0x00000004a0077223 */ /* 0x000fe400000100c9 */
[----:B---3--:R-:W-:Y:S02]  /*53f0*/  FMUL.FTZ R6, R19, R6 ;  /* 0x0000000613067220 */ /* 0x008fe40000410000 */
[C---:B0-----:R-:W-:Y:S02]  /*5400*/  FMUL.FTZ R4, R162.reuse, R5 ;  /* 0x00000005a2047220 */ /* 0x041fe40000410000 */
[----:B------:R-:W-:Y:S01]  /*5410*/  FFMA.FTZ R5, R162, R7, R203 ;  /* 0x00000007a2057223 */ /* 0x000fe200000100cb */
[----:B------:R-:W-:Y:S05]  /*5420*/  @P0 BRA `(.L_x_2437) ;  /* 0x0000008000000947 */ /* 0x000fea0003800000 */
[----:B------:R-:W-:Y:S01]  /*5430*/  ISETP.NE.AND P0, PT, R148, c[0x0][0x174], PT ;  /* 0x00005d0094007a0c */ /* 0x000fe20003f05270 */
[----:B------:R-:W-:-:S12]  /*5440*/  HFMA2.MMA R185, -RZ, RZ, 1.875, 0 ;  /* 0x3f800000ffb97435 */ /* 0x000fd800000001ff */
[----:B------:R-:W-:-:S04]  /*5450*/  @P0 IADD3 R132, -R59, c[0x0][0x174], RZ ;  /* 0x00005d003b840a10 */ /* 0x000fc80007ffe1ff */
[----:B------:R-:W-:-:S04]  /*5460*/  @P0 LEA.HI R7, R132, R132, RZ, 0x1 ;  /* 0x0000008484070211 */ /* 0x000fc800078f08ff */
[----:B------:R-:W-:-:S05]  /*5470*/  @P0 LOP3.LUT R7, R7, 0xfffffe, RZ, 0xc0, !PT ;  /* 0x00fffffe07070812 */ /* 0x000fca00078ec0ff */
[----:B------:R-:W-:-:S05]  /*5480*/  @P0 IMAD.IADD R132, R132, 0x1, -R7 ;  /* 0x0000000184840824 */ /* 0x000fca00078e0a07 */
[----:B------:R-:W-:-:S05]  /*5490*/  @P0 LEA R132, R132, R125, 0x8 ;  /* 0x0000007d84840211 */ /* 0x000fca00078e40ff */
[----:B------:R0:W1:Y:S02]  /*54a0*/  @P0 LDS R185, [R132.X4+0xc90] ;  /* 0x000c900084b90984 */ /* 0x0000640000004800 */
.L_x_2437:
[----:B------:R-:W-:Y:S05]  /*54b0*/  BSYNC B0 ;  /* 0x0000000000007941 */ /* 0x000fea0003800000 */
.L_x_2436:
[----:B------:R-:W-:Y:S01]  /*54c0*/  ISETP.GT.U32.AND P0, PT, R68, 0x1f, PT ;  /* 0x0000001f4400780c */ /* 0x000fe20003f04070 */
[----:B------:R2:W-:Y:S01]  /*54d0*/  STS.64 [R68.X8+0x880], R4 ;  /* 0x0008800444007388 */ /* 0x0005e20000008a00 */
[----:B------:R-:W-:Y:S01]  /*54e0*/  BSSY B0, `(.L_x_2438) ;  /* 0x000004f000007945 */ /* 0x000fe20003800000 */
[-C--:B------:R-:W-:Y:S02]  /*54f0*/  FMUL.FTZ R19, R93, R6.reuse ;  /* 0x000000065d137220 */ /* 0x080fe40000410000 */
[-C--:B------:R-:W-:Y:S02]  /*5500*/  FMUL.FTZ R159, R95, R6.reuse ;  /* 0x000000065f9f7220 */ /* 0x080fe40000410000 */
[-C--:B0-----:R-:W-:Y:S02]  /*5510*/  FMUL.FTZ R132, R97, R6.reuse ;  /* 0x0000000661847220 */ /* 0x081fe40000410000 */
        /* <DEDUP_REMOVED lines=15> */
[----:B--2---:R-:W0:Y:S02]  /*5610*/  LDS.128 R4, [R68.X16+0x880] ;  /* 0x0008800044047984 */ /* 0x004e24000000cc00 */
[----:B0-----:R-:W-:-:S02]  /*5620*/  FFMA.FTZ R7, R5, R6, R7 ;  /* 0x0000000605077223 */ /* 0x001fc40000010007 */
[----:B------:R-:W-:Y:S01]  /*5630*/  FMUL.FTZ R6, R4, R6 ;  /* 0x0000000604067220 */ /* 0x000fe20000410000 */
[----:B------:R-:W-:Y:S05]  /*5640*/  BRA.DIV ~URZ, `(.L_x_2440) ;  /* 0x000034c27f007947 */ /* 0x000fea000b800000 */
[----:B------:R0:W2:Y:S02]  /*5650*/  SHFL.UP PT, R205, R6, 0x1, RZ ;  /* 0x0420000006cd7989 */ /* 0x0000a400000e00ff */
.L_x_2463:
        /* <DEDUP_REMOVED lines=23> */
[----:B------:R-:W-:-:S04]  /*57d0*/  MOV R184, R6 ;  /* 0x0000000600b87202 */ /* 0x000fc80000000f00 */
.L_x_2464:
[----:B------:R-:W-:Y:S01]  /*57e0*/  ISETP.GE.AND P0, PT, R66, 0x10, PT ;  /* 0x000000104200780c */ /* 0x000fe20003f06270 */
[----:B0-----:R-:W-:Y:S01]  /*57f0*/  IMAD.MOV.U32 R7, RZ, RZ, R184 ;  /* 0x000000ffff077224 */ /* 0x001fe200078e00b8 */
[----:B------:R-:W-:-:S11]  /*5800*/  MOV R190, R182 ;  /* 0x000000b600be7202 */ /* 0x000fd60000000f00 */
[-C--:B--2---:R-:W-:Y:S02]  /*5810*/  @P0 FFMA.FTZ R190, R4, R7.reuse, R190 ;  /* 0x0000000704be0223 */ /* 0x084fe400000100be */
[----:B---3--:R-:W-:Y:S01]  /*5820*/  @P0 FMUL.FTZ R7, R186, R7 ;  /* 0x00000007ba070220 */ /* 0x008fe20000410000 */
[----:B------:R-:W-:Y:S05]  /*5830*/  BRA.CONV ~URZ, `(.L_x_2442) ;  /* 0x000000637f007947 */ /* 0x000fea000b800000 */
[----:B------:R-:W-:Y:S01]  /*5840*/  HFMA2.MMA R192, -RZ, RZ, 0, 1.847743988037109375e-06 ;  /* 0x0000001fffc07435 */ /* 0x000fe200000001ff */
[----:B------:R-:W-:Y:S01]  /*5850*/  MOV R194, R7 ;  /* 0x0000000700c27202 */ /* 0x000fe20000000f00 */
[----:B------:R-:W-:Y:S01]  /*5860*/  IMAD.MOV.U32 R205, RZ, RZ, 0x1f ;  /* 0x0000001fffcd7424 */ /* 0x000fe200078e00ff */
[----:B------:R-:W-:Y:S02]  /*5870*/  MOV R207, 0xffffffff ;  /* 0xffffffff00cf7802 */ /* 0x000fe40000000f00 */
[----:B------:R-:W-:Y:S02]  /*5880*/  MOV R4, 0x58a0 ;  /* 0x000058a000047802 */ /* 0x000fe40000000f00 */
[----:B-1---5:R-:W-:Y:S05]  /*5890*/  CALL.REL.NOINC `($__internal_100_$__cuda_sm70_shflsync_idx_p) ;  /* 0x0000417000007944 */ /* 0x022fea0003c00000 */
.L_x_2442:
[----:B------:R-:W-:Y:S05]  /*58a0*/  BRA.CONV ~URZ, `(.L_x_2443) ;  /* 0x000000637f007947 */ /* 0x000fea000b800000 */
[----:B0-----:R-:W-:Y:S01]  /*58b0*/  HFMA2.MMA R205, -RZ, RZ, 0, 1.847743988037109375e-06 ;  /* 0x0000001fffcd7435 */ /* 0x001fe200000001ff */
[----:B------:R-:W-:Y:S01]  /*58c0*/  MOV R194, R190 ;  /* 0x000000be00c27202 */ /* 0x000fe20000000f00 */
[----:B-1----:R-:W-:Y:S01]  /*58d0*/  IMAD.MOV.U32 R192, RZ, RZ, 0x1f ;  /* 0x0000001fffc07424 */ /* 0x002fe200078e00ff */
[----:B------:R-:W-:-:S02]  /*58e0*/  MOV R207, 0xffffffff ;  /* 0xffffffff00cf7802 */ /* 0x000fc40000000f00 */
[----:B------:R-:W-:Y:S02]  /*58f0*/  MOV R4, 0x5910 ;  /* 0x0000591000047802 */ /* 0x000fe40000000f00 */
[----:B-----5:R-:W-:Y:S05]  /*5900*/  CALL.REL.NOINC `($__internal_100_$__cuda_sm70_shflsync_idx_p) ;  /* 0x0000410000007944 */ /* 0x020fea0003c00000 */
.L_x_2443:
[----:B------:R-:W-:Y:S05]  /*5910*/  BRA.DIV ~URZ, `(.L_x_2444) ;  /* 0x000037327f007947 */ /* 0x000fea000b800000 */
[----:B-----5:R-:W2:Y:S04]  /*5920*/  SHFL.IDX PT, R16, R16, RZ, 0x1f ;  /* 0x00001fff10107589 */ /* 0x020ea800000e0000 */
[----:B------:R3:W4:Y:S04]  /*5930*/  SHFL.IDX PT, R5, R17, RZ, 0x1f ;  /* 0x00001fff11057589 */ /* 0x00072800000e0000 */
[----:B------:R3:W0:Y:S04]  /*5940*/  SHFL.UP PT, R182, R7, 0x1, RZ ;  /* 0x0420000007b67989 */ /* 0x00062800000e00ff */
[----:B------:R3:W1:Y:S02]  /*5950*/  SHFL.UP PT, R184, R190, 0x1, RZ ;  /* 0x04200000beb87989 */ /* 0x00066400000e00ff */
.L_x_2465:
[----:B---3--:R-:W3:Y:S01]  /*5960*/  LDS.64 R6, [R68.X16+0x880] ;  /* 0x0008800044067984 */ /* 0x008ee2000000ca00 */
[----:B--2---:R-:W-:-:S02]  /*5970*/  IMAD.MOV.U32 R4, RZ, RZ, R16 ;  /* 0x000000ffff047224 */ /* 0x004fc400078e0010 */
[-C--:B01--4-:R-:W-:Y:S02]  /*5980*/  @P2 FFMA.FTZ R5, R5, R182.reuse, R184 ;  /* 0x000000b605052223 */ /* 0x093fe400000100b8 */
[----:B------:R-:W-:Y:S02]  /*5990*/  @P2 FMUL.FTZ R4, R4, R182 ;  /* 0x000000b604042220 */ /* 0x000fe40000410000 */
[C---:B---3--:R-:W-:Y:S02]  /*59a0*/  FFMA.FTZ R7, R6.reuse, R5, R7 ;  /* 0x0000000506077223 */ /* 0x048fe40000010007 */
[----:B------:R-:W-:-:S05]  /*59b0*/  FMUL.FTZ R6, R6, R4 ;  /* 0x0000000406067220 */ /* 0x000fca0000410000 */
[----:B------:R0:W-:Y:S02]  /*59c0*/  STS.128 [R68.X16+0x880], R4 ;  /* 0x0008800444007388 */ /* 0x0001e4000000cc00 */
.L_x_2439:
[----:B--2---:R-:W-:Y:S05]  /*59d0*/  BSYNC B0 ;  /* 0x0000000000007941 */ /* 0x004fea0003800000 */
.L_x_2438:
[----:B------:R-:W-:Y:S01]  /*59e0*/  WARPSYNC 0xffffffff ;  /* 0xffffffff00007948 */ /* 0x000fe20003800000 */
[----:B------:R-:W-:Y:S01]  /*59f0*/  BAR.SYNC.DEFER_BLOCKING 0x0 ;  /* 0x0000000000007b1d */ /* 0x000fe20000010000 */
[----:B01----:R-:W-:Y:S01]  /*5a00*/  FMUL.FTZ R5, R162, R185 ;  /* 0x000000b9a2057220 */ /* 0x003fe20000410000 */
[----:B------:R-:W-:Y:S01]  /*5a10*/  ISETP.GE.AND P0, PT, R148, c[0x0][0x174], PT ;  /* 0x00005d0094007a0c */ /* 0x000fe20003f06270 */
[----:B------:R-:W-:Y:S01]  /*5a20*/  FFMA.FTZ R4, R162, R180, R197 ;  /* 0x000000b4a2047223 */ /* 0x000fe200000100c5 */
[----:B-----5:R-:W-:Y:S01]  /*5a30*/  HFMA2.MMA R17, -RZ, RZ, 0, 0 ;  /* 0x00000000ff117435 */ /* 0x020fe200000001ff */
[----:B------:R-:W-:Y:S01]  /*5a40*/  FMUL.FTZ R5, R160, R5 ;  /* 0x00000005a0057220 */ /* 0x000fe20000410000 */
[----:B------:R-:W-:Y:S01]  /*5a50*/  ISETP.NE.OR P0, PT, R150, RZ, P0 ;  /* 0x000000ff9600720c */ /* 0x000fe20000705670 */
        /* <DEDUP_REMOVED lines=10> */
[----:B------:R-:W-:Y:S01]  /*5b00*/  FFMA.FTZ R4, R171, R4, R170 ;  /* 0x00000004ab047223 */ /* 0x000fe200000100aa */
[----:B------:R-:W0:Y:S01]  /*5b10*/  LDS R182, [R68.X8+0x884] ;  /* 0x0008840044b67984 */ /* 0x000e220000008800 */
[----:B------:R-:W-:-:S02]  /*5b20*/  FMUL.FTZ R6, R167, R6 ;  /* 0x00000006a7067220 */ /* 0x000fc40000410000 */
[----:B------:R-:W-:Y:S01]  /*5b30*/  FFMA.FTZ R4, R167, R4, R168 ;  /* 0x00000004a7047223 */ /* 0x000fe200000100a8 */
[----:B------:R1:W2:Y:S01]  /*5b40*/  @!P0 LDS.64 R16, [R125.X8+0x1590] ;  /* 0x001590007d108984 */ /* 0x0002a20000008a00 */
[C---:B------:R-:W-:Y:S01]  /*5b50*/  FMUL.FTZ R6, R165.reuse, R6 ;  /* 0x00000006a5067220 */ /* 0x040fe20000410000 */
[----:B------:R-:W-:Y:S01]  /*5b60*/  ISETP.GT.U32.AND P0, PT, R68, 0x1f, PT ;  /* 0x0000001f4400780c */ /* 0x000fe20003f04070 */
        /* <DEDUP_REMOVED lines=15> */
[----:B0-----:R-:W-:-:S03]  /*5c60*/  FFMA.FTZ R182, R177, R182, R140 ;  /* 0x000000b6b1b67223 */ /* 0x001fc6000001008c */
        /* <DEDUP_REMOVED lines=19> */
[C---:B------:R-:W-:Y:S02]  /*5da0*/  ISETP.GE.U32.AND P0, PT, R150.reuse, 0x10, PT ;  /* 0x000000109600780c */ /* 0x040fe40003f06070 */
[----:B------:R-:W-:-:S02]  /*5db0*/  ISETP.GE.U32.AND P2, PT, R150, 0x18, PT ;  /* 0x000000189600780c */ /* 0x000fc40003f46070 */
[C---:B------:R-:W-:Y:S02]  /*5dc0*/  ISETP.GE.U32.AND P3, PT, R150.reuse, 0x1c, PT ;  /* 0x0000001c9600780c */ /* 0x040fe40003f66070 */
[C---:B------:R-:W-:Y:S02]  /*5dd0*/  ISETP.GE.U32.AND P4, PT, R150.reuse, 0x1e, PT ;  /* 0x0000001e9600780c */ /* 0x040fe40003f86070 */
[----:B------:R-:W-:Y:S01]  /*5de0*/  ISETP.NE.AND P5, PT, R150, 0x1f, PT ;  /* 0x0000001f9600780c */ /* 0x000fe20003fa5270 */
[C---:B0-----:R-:W-:Y:S02]  /*5df0*/  FFMA.FTZ R7, R4.reuse, R7, R5 ;  /* 0x0000000704077223 */ /* 0x041fe40000010005 */
[----:B------:R-:W-:Y:S01]  /*5e00*/  FMUL.FTZ R6, R4, R6 ;  /* 0x0000000604067220 */ /* 0x000fe20000410000 */
[----:B------:R-:W-:Y:S07]  /*5e10*/  BRA.DIV ~URZ, `(.L_x_2447) ;  /* 0x000034127f007947 */ /* 0x000fee000b800000 */
[----:B------:R0:W1:Y:S02]  /*5e20*/  SHFL.DOWN PT, R181, R6, 0x1, 0x1f ;  /* 0x08201f0006b57f89 */ /* 0x00006400000e0000 */
.L_x_2466:
        /* <DEDUP_REMOVED lines=26> */
.L_x_2467:
        /* <DEDUP_REMOVED lines=11> */
.L_x_2446:
[----:B-12---:R-:W-:Y:S05]  /*6080*/  BSYNC B0 ;  /* 0x0000000000007941 */ /* 0x006fea0003800000 */
.L_x_2445:
        /* <DEDUP_REMOVED lines=12> */
[----:B------:R-:W-:Y:S01]  /*6150*/  BSSY B0, `(.L_x_2449) ;  /* 0x00000d2000007945 */ /* 0x000fe20003800000 */
[----:B------:R-:W-:Y:S01]  /*6160*/  HADD2.F32 R208, -RZ, R24.H0_H0 ;  /* 0x20000018ffd07230 */ /* 0x000fe20000004100 */
[----:B------:R-:W-:Y:S01]  /*6170*/  FFMA.FTZ R6, R99, R177, R6 ;  /* 0x000000b163067223 */ /* 0x000fe20000010006 */
[----:B------:R-:W-:Y:S01]  /*6180*/  HADD2.F32 R209, -RZ, R23.H0_H0 ;  /* 0x20000017ffd17230 */ /* 0x000fe20000004100 */
[----:B------:R-:W-:-:S02]  /*6190*/  FFMA.FTZ R188, -R89, R204, R178 ;  /* 0x000000cc59bc7223 */ /* 0x000fc400000101b2 */
[----:B------:R-:W-:-:S04]  /*61a0*/  FFMA.FTZ R6, R101, R186, R6 ;  /* 0x000000ba65067223 */ /* 0x000fc80000010006 */
[----:B------:R-:W-:Y:S01]  /*61b0*/  FFMA.FTZ R6, R103, R187, R6 ;  /* 0x000000bb67067223 */ /* 0x000fe20000010006 */
[----:B------:R-:W0:Y:S03]  /*61c0*/  LDS R4, [R68.X8+0xa94] ;  /* 0x000a940044047984 */ /* 0x000e260000008800 */
[----:B------:R-:W-:Y:S01]  /*61d0*/  FFMA.FTZ R6, R105, R138, R6 ;  /* 0x0000008a69067223 */ /* 0x000fe20000010006 */
[----:B------:R1:W-:Y:S03]  /*61e0*/  @!P1 STS.64 [R125.X8+0x1590], R16 ;  /* 0x001590107d009388 */ /* 0x0003e60000008a00 */
[----:B------:R-:W-:-:S04]  /*61f0*/  FFMA.FTZ R6, R107, R140, R6 ;  /* 0x0000008c6b067223 */ /* 0x000fc80000010006 */
[----:B------:R-:W-:-:S04]  /*6200*/  FFMA.FTZ R6, R109, R142, R6 ;  /* 0x0000008e6d067223 */ /* 0x000fc80000010006 */
[----:B------:R-:W-:-:S04]  /*6210*/  FFMA.FTZ R6, R111, R144, R6 ;  /* 0x000000906f067223 */ /* 0x000fc80000010006 */
[----:B------:R-:W-:-:S04]  /*6220*/  FFMA.FTZ R6, R113, R154, R6 ;  /* 0x0000009a71067223 */ /* 0x000fc80000010006 */
[----:B------:R-:W-:-:S04]  /*6230*/  FFMA.FTZ R6, R115, R156, R6 ;  /* 0x0000009c73067223 */ /* 0x000fc80000010006 */
[----:B------:R-:W-:-:S04]  /*6240*/  FFMA.FTZ R6, R117, R178, R6 ;  /* 0x000000b275067223 */ /* 0x000fc80000010006 */
[----:B------:R-:W-:Y:S02]  /*6250*/  FFMA.FTZ R6, R119, R199, R6 ;  /* 0x000000c777067223 */ /* 0x000fe40000010006 */
[----:B------:R-:W-:Y:S02]  /*6260*/  FFMA.FTZ R199, -R90, R206, R199 ;  /* 0x000000ce5ac77223 */ /* 0x000fe400000101c7 */
[----:B------:R-:W-:Y:S02]  /*6270*/  FFMA.FTZ R6, R121, R176, R6 ;  /* 0x000000b079067223 */ /* 0x000fe40000010006 */
[----:B------:R-:W-:Y:S02]  /*6280*/  FFMA.FTZ R176, -R91, R208, R176 ;  /* 0x000000d05bb07223 */ /* 0x000fe400000101b0 */
[----:B------:R-:W-:Y:S01]  /*6290*/  FFMA.FTZ R5, R123, R203, R6 ;  /* 0x000000cb7b057223 */ /* 0x000fe20000010006 */
[----:B------:R-:W-:Y:S01]  /*62a0*/  HADD2.F32 R6, -RZ, R146.H0_H0 ;  /* 0x20000092ff067230 */ /* 0x000fe20000004100 */
[----:B------:R-:W-:-:S02]  /*62b0*/  FFMA.FTZ R203, -R92, R209, R203 ;  /* 0x000000d15ccb7223 */ /* 0x000fc400000101cb */
[----:B0-----:R-:W-:Y:S02]  /*62c0*/  FFMA.FTZ R185, R4, R185, R180 ;  /* 0x000000b904b97223 */ /* 0x001fe400000100b4 */
[----:B------:R-:W0:Y:S02]  /*62d0*/  SHFL.DOWN PT, R4, R5, 0x1, 0x1f ;  /* 0x08201f0005047f89 */ /* 0x000e2400000e0000 */
[----:B------:R-:W-:Y:S01]  /*62e0*/  FFMA.FTZ R162, R162, R185, R197 ;  /* 0x000000b9a2a27223 */ /* 0x000fe200000100c5 */
[----:B------:R-:W-:-:S03]  /*62f0*/  HADD2.F32 R197, -RZ, R29.H0_H0 ;  /* 0x2000001dffc57230 */ /* 0x000fc60000004100 */
[-C--:B------:R-:W-:Y:S02]  /*6300*/  FFMA.FTZ R195, R160, R162.reuse, R195 ;  /* 0x000000a2a0c37223 */ /* 0x080fe400000100c3 */
[----:B------:R-:W-:Y:S02]  /*6310*/  FMUL.FTZ R192, R91, R162 ;  /* 0x000000a25bc07220 */ /* 0x000fe40000410000 */
[-C--:B------:R-:W-:Y:S02]  /*6320*/  FFMA.FTZ R193, R158, R195.reuse, R193 ;  /* 0x000000c39ec17223 */ /* 0x080fe400000100c1 */
[----:B------:R-:W-:Y:S02]  /*6330*/  FMUL.FTZ R190, R90, R195 ;  /* 0x000000c35abe7220 */ /* 0x000fe40000410000 */
[-C--:B------:R-:W-:Y:S02]  /*6340*/  FFMA.FTZ R175, R175, R193.reuse, R174 ;  /* 0x000000c1afaf7223 */ /* 0x080fe400000100ae */
[----:B------:R-:W-:-:S02]  /*6350*/  FMUL.FTZ R178, R89, R193 ;  /* 0x000000c159b27220 */ /* 0x000fc40000410000 */
[----:B------:R-:W-:Y:S01]  /*6360*/  FFMA.FTZ R172, R173, R175, R172 ;  /* 0x000000afadac7223 */ /* 0x000fe200000100ac */
[----:B------:R-:W-:Y:S01]  /*6370*/  HADD2.F32 R173, -RZ, R34.H0_H0 ;  /* 0x20000022ffad7230 */ /* 0x000fe20000004100 */
[----:B-1----:R-:W-:Y:S02]  /*6380*/  FMUL.FTZ R17, R128, R193 ;  /* 0x000000c180117220 */ /* 0x002fe40000410000 */
[----:B------:R-:W-:Y:S02]  /*6390*/  FFMA.FTZ R171, R171, R172, R170 ;  /* 0x000000acabab7223 */ /* 0x000fe400000100aa */
[----:B0-----:R-:W-:Y:S02]  /*63a0*/  @!P0 FADD.FTZ R5, R5, R4 ;  /* 0x0000000405058221 */ /* 0x001fe40000010000 */
[----:B------:R-:W-:Y:S02]  /*63b0*/  FFMA.FTZ R167, R167, R171, R168 ;  /* 0x000000aba7a77223 */ /* 0x000fe400000100a8 */
[----:B------:R-:W-:Y:S01]  /*63c0*/  FADD.FTZ R143, R192, R143 ;  /* 0x0000008fc08f7221 */ /* 0x000fe20000010000 */
[----:B------:R-:W0:Y:S01]  /*63d0*/  SHFL.DOWN PT, R194, R5, 0x2, 0x1f ;  /* 0x08401f0005c27f89 */ /* 0x000e2200000e0000 */
[----:B------:R-:W-:-:S02]  /*63e0*/  FFMA.FTZ R165, R165, R167, R166 ;  /* 0x000000a7a5a57223 */ /* 0x000fc400000100a6 */
[----:B------:R-:W-:Y:S02]  /*63f0*/  FADD.FTZ R114, R190, R114 ;  /* 0x00000072be727221 */ /* 0x000fe40000010000 */
[-C--:B------:R-:W-:Y:S02]  /*6400*/  FFMA.FTZ R164, R163, R165.reuse, R164 ;  /* 0x000000a5a3a47223 */ /* 0x080fe400000100a4 */
[----:B------:R-:W-:Y:S02]  /*6410*/  FFMA.FTZ R163, -R77, R6, R182 ;  /* 0x000000064da37223 */ /* 0x000fe400000101b6 */
[----:B------:R-:W-:Y:S01]  /*6420*/  FFMA.FTZ R179, R136, R164, R179 ;  /* 0x000000a488b37223 */ /* 0x000fe200000100b3 */
[----:B------:R-:W-:Y:S01]  /*6430*/  HADD2.F32 R136, -RZ, R35.H0_H0 ;  /* 0x20000023ff887230 */ /* 0x000fe20000004100 */
[----:B------:R-:W-:Y:S02]  /*6440*/  FMUL.FTZ R191, R84, R165 ;  /* 0x000000a554bf7220 */ /* 0x000fe40000410000 */
[----:B------:R-:W-:-:S02]  /*6450*/  FFMA.FTZ R134, R134, R179, R169 ;  /* 0x000000b386867223 */ /* 0x000fc400000100a9 */
[----:B------:R-:W-:Y:S02]  /*6460*/  FFMA.FTZ R160, -R80, R136, R177 ;  /* 0x0000008850a07223 */ /* 0x000fe400000101b1 */
[----:B------:R-:W-:Y:S01]  /*6470*/  FFMA.FTZ R161, R130, R134, R161 ;  /* 0x0000008682a17223 */ /* 0x000fe200000100a1 */
[----:B------:R-:W-:Y:S01]  /*6480*/  HADD2.F32 R130, -RZ, R36.H0_H0 ;  /* 0x20000024ff827230 */ /* 0x000fe20000004100 */
[----:B------:R-:W-:Y:S02]  /*6490*/  FFMA.FTZ R177, -R81, R173, R186 ;  /* 0x000000ad51b17223 */ /* 0x000fe400000101ba */
[----:B------:R-:W-:Y:S02]  /*64a0*/  FFMA.FTZ R21, R21, R161, R132 ;  /* 0x000000a115157223 */ /* 0x000fe40000010084 */
[C---:B------:R-:W-:Y:S02]  /*64b0*/  FFMA.FTZ R184, -R79.reuse, R130, R184 ;  /* 0x000000824fb87223 */ /* 0x040fe400000101b8 */
[-C--:B------:R-:W-:Y:S01]  /*64c0*/  FFMA.FTZ R159, R20, R21.reuse, R159 ;  /* 0x00000015149f7223 */ /* 0x080fe2000001009f */
[----:B------:R-:W-:Y:S01]  /*64d0*/  HADD2.F32 R20, -RZ, R37.H0_H0 ;  /* 0x20000025ff147230 */ /* 0x000fe20000004100 */
[----:B------:R-:W-:-:S02]  /*64e0*/  FMUL.FTZ R158, R79, R21 ;  /* 0x000000154f9e7220 */ /* 0x000fc40000410000 */
[----:B------:R-:W-:Y:S02]  /*64f0*/  FFMA.FTZ R19, R18, R159, R19 ;  /* 0x0000009f12137223 */ /* 0x000fe40000010013 */
[C---:B------:R-:W-:Y:S01]  /*6500*/  FFMA.FTZ R132, -R78.reuse, R20, R189 ;  /* 0x000000144e847223 */ /* 0x040fe200000101bd */
[----:B------:R-:W-:Y:S01]  /*6510*/  HADD2.F32 R189, -RZ, R31.H0_H0 ;  /* 0x2000001fffbd7230 */ /* 0x000fe20000004100 */
[----:B------:R-:W-:Y:S02]  /*6520*/  FMUL.FTZ R18, R77, R19 ;  /* 0x000000134d127220 */ /* 0x000fe40000410000 */
[----:B------:R-:W-:Y:S02]  /*6530*/  FMUL.FTZ R7, R78, R159 ;  /* 0x0000009f4e077220 */ /* 0x000fe40000410000 */
[----:B------:R-:W-:Y:S02]  /*6540*/  FFMA.FTZ R4, R18, R163, RZ ;  /* 0x000000a312047223 */ /* 0x000fe400000100ff */
[----:B------:R-:W-:-:S02]  /*6550*/  FMUL.FTZ R169, R80, R161 ;  /* 0x000000a150a97220 */ /* 0x000fc40000410000 */
[----:B------:R-:W-:Y:S01]  /*6560*/  FFMA.FTZ R181, R7, R132, R4 ;  /* 0x0000008407b57223 */ /* 0x000fe20000010004 */
[----:B------:R-:W-:Y:S01]  /*6570*/  HADD2.F32 R4, -RZ, R33.H0_H0 ;  /* 0x20000021ff047230 */ /* 0x000fe20000004100 */
[----:B------:R-:W-:Y:S02]  /*6580*/  FMUL.FTZ R166, R81, R134 ;  /* 0x0000008651a67220 */ /* 0x000fe40000410000 */
[----:B------:R-:W-:Y:S01]  /*6590*/  FFMA.FTZ R168, R158, R184, R181 ;  /* 0x000000b89ea87223 */ /* 0x000fe200000100b5 */
[----:B------:R-:W-:Y:S01]  /*65a0*/  HADD2.F32 R181, -RZ, R32.H0_H0 ;  /* 0x20000020ffb57230 */ /* 0x000fe20000004100 */
[C---:B------:R-:W-:Y:S02]  /*65b0*/  FMUL.FTZ R183, R82.reuse, R179 ;  /* 0x000000b352b77220 */ /* 0x040fe40000410000 */
[----:B------:R-:W-:Y:S02]  /*65c0*/  FFMA.FTZ R170, R169, R160, R168 ;  /* 0x000000a0a9aa7223 */ /* 0x000fe400000100a8 */
[----:B------:R-:W-:-:S02]  /*65d0*/  FFMA.FTZ R168, -R82, R4, R187 ;  /* 0x0000000452a87223 */ /* 0x000fc400000101bb */
[----:B------:R-:W-:Y:S01]  /*65e0*/  FFMA.FTZ R174, R166, R177, R170 ;  /* 0x000000b1a6ae7223 */ /* 0x000fe200000100aa */
[----:B------:R-:W-:Y:S01]  /*65f0*/  HADD2.F32 R170, -RZ, R30.H0_H0 ;  /* 0x2000001effaa7230 */ /* 0x000fe20000004100 */
[C---:B------:R-:W-:Y:S02]  /*6600*/  FFMA.FTZ R187, -R83.reuse, R181, R138 ;  /* 0x000000b553bb7223 */ /* 0x040fe4000001018a */
[----:B------:R-:W-:Y:S02]  /*6610*/  FMUL.FTZ R138, R83, R164 ;  /* 0x000000a4538a7220 */ /* 0x000fe40000410000 */
[----:B------:R-:W-:Y:S02]  /*6620*/  FFMA.FTZ R174, R183, R168, R174 ;  /* 0x000000a8b7ae7223 */ /* 0x000fe400000100ae */
[----:B------:R-:W-:Y:S02]  /*6630*/  FFMA.FTZ R140, -R84, R189, R140 ;  /* 0x000000bd548c7223 */ /* 0x000fe4000001018c */
        /* <DEDUP_REMOVED lines=13> */
[----:B0-----:R-:W-:Y:S02]  /*6710*/  @!P2 FADD.FTZ R5, R5, R194 ;  /* 0x000000c20505a221 */ /* 0x001fe40000010000 */
[----:B------:R-:W-:Y:S02]  /*6720*/  FFMA.FTZ R201, R156, R186, R201 ;  /* 0x000000ba9cc97223 */ /* 0x000fe400000100c9 */
[----:B------:R-:W-:Y:S01]  /*6730*/  FMUL.FTZ R194, R92, R185 ;  /* 0x000000b95cc27220 */ /* 0x000fe20000410000 */
[----:B------:R-:W0:Y:S01]  /*6740*/  SHFL.DOWN PT, R196, R5, 0x4, 0x1f ;  /* 0x08801f0005c47f89 */ /* 0x000e2200000e0000 */
        /* <DEDUP_REMOVED lines=8> */
[----:B------:R-:W-:Y:S01]  /*67d0*/  FFMA.FTZ R186, R207, R175, R186 ;  /* 0x000000afcfba7223 */ /* 0x000fe200000100ba */
[----:B------:R-:W1:Y:S01]  /*67e0*/  SHFL.DOWN PT, R201, R198, 0x1, 0x1f ;  /* 0x08201f00c6c97f89 */ /* 0x000e6200000e0000 */
[----:B------:R-:W-:-:S02]  /*67f0*/  FMUL.FTZ R175, R182, R17 ;  /* 0x00000011b6af7220 */ /* 0x000fc40000410000 */
[----:B------:R-:W-:Y:S02]  /*6800*/  FMUL.FTZ R17, R128, R171 ;  /* 0x000000ab80117220 */ /* 0x000fe40000410000 */
[----:B------:R-:W-:Y:S02]  /*6810*/  FADD.FTZ R151, R138, R151 ;  /* 0x000000978a977221 */ /* 0x000fe40000010000 */
[----:B0-----:R-:W-:Y:S02]  /*6820*/  @!P3 FADD.FTZ R5, R5, R196 ;  /* 0x000000c40505b221 */ /* 0x001fe40000010000 */
[----:B------:R-:W-:Y:S02]  /*6830*/  FMUL.FTZ R174, R174, R17 ;  /* 0x00000011aeae7220 */ /* 0x000fe40000410000 */
[----:B------:R-:W-:Y:S01]  /*6840*/  FMUL.FTZ R17, R128, R167 ;  /* 0x000000a780117220 */ /* 0x000fe20000410000 */
[----:B------:R-:W0:Y:S01]  /*6850*/  SHFL.DOWN PT, R196, R5, 0x8, 0x1f ;  /* 0x09001f0005c47f89 */ /* 0x000e2200000e0000 */
[----:B------:R-:W-:-:S02]  /*6860*/  FFMA.FTZ R174, R197, R171, R174 ;  /* 0x000000abc5ae7223 */ /* 0x000fc400000100ae */
[----:B------:R-:W-:Y:S02]  /*6870*/  FMUL.FTZ R180, R180, R17 ;  /* 0x00000011b4b47220 */ /* 0x000fe40000410000 */
[C---:B------:R-:W-:Y:S02]  /*6880*/  FMUL.FTZ R17, R128.reuse, R165 ;  /* 0x000000a580117220 */ /* 0x040fe40000410000 */
[----:B------:R-:W-:Y:S02]  /*6890*/  FMUL.FTZ R16, R128, R164 ;  /* 0x000000a480107220 */ /* 0x000fe40000410000 */
[----:B------:R-:W-:Y:S02]  /*68a0*/  FMUL.FTZ R140, R140, R17 ;  /* 0x000000118c8c7220 */ /* 0x000fe40000410000 */
[----:B------:R-:W-:Y:S02]  /*68b0*/  FMUL.FTZ R17, R128, R179 ;  /* 0x000000b380117220 */ /* 0x000fe40000410000 */
[----:B-1----:R-:W-:Y:S01]  /*68c0*/  @!P0 FADD.FTZ R198, R198, R201 ;  /* 0x000000c9c6c68221 */ /* 0x002fe20000010000 */
[----:B------:R-:W-:Y:S01]  /*68d0*/  ISETP.GT.AND P0, PT, R66, 0x17, PT ;  /* 0x000000174200780c */ /* 0x000fe20003f04270 */
[----:B------:R-:W-:-:S02]  /*68e0*/  FMUL.FTZ R17, R168, R17 ;  /* 0x00000011a8117220 */ /* 0x000fc40000410000 */
[----:B------:R-:W-:Y:S01]  /*68f0*/  FMUL.FTZ R16, R187, R16 ;  /* 0x00000010bb107220 */ /* 0x000fe20000410000 */
[----:B------:R-:W1:Y:S01]  /*6900*/  SHFL.DOWN PT, R201, R198, 0x2, 0x1f ;  /* 0x08401f00c6c97f89 */ /* 0x000e6200000e0000 */
[----:B------:R-:W-:Y:S02]  /*6910*/  FFMA.FTZ R138, R4, R179, R17 ;  /* 0x000000b3048a7223 */ /* 0x000fe40000010011 */
[----:B------:R-:W-:Y:S02]  /*6920*/  FMUL.FTZ R17, R128, R161 ;  /* 0x000000a180117220 */ /* 0x000fe40000410000 */
[----:B------:R-:W-:Y:S02]  /*6930*/  FFMA.FTZ R181, R181, R164, R16 ;  /* 0x000000a4b5b57223 */ /* 0x000fe40000010010 */
[----:B------:R-:W-:Y:S02]  /*6940*/  FMUL.FTZ R160, R160, R17 ;  /* 0x00000011a0a07220 */ /* 0x000fe40000410000 */
[----:B0-----:R-:W-:-:S02]  /*6950*/  @!P0 FADD.FTZ R5, R5, R196 ;  /* 0x000000c405058221 */ /* 0x001fc40000010000 */
[C---:B------:R-:W-:Y:S02]  /*6960*/  FMUL.FTZ R196, R128.reuse, R185 ;  /* 0x000000b980c47220 */ /* 0x040fe40000410000 */
[----:B------:R-:W-:Y:S01]  /*6970*/  FMUL.FTZ R17, R128, R21 ;  /* 0x0000001580117220 */ /* 0x000fe20000410000 */
[----:B------:R-:W0:Y:S01]  /*6980*/  SHFL.DOWN PT, R200, R5, 0x10, 0x1f ;  /* 0x0a001f0005c87f89 */ /* 0x000e2200000e0000 */
[----:B------:R-:W-:Y:S02]  /*6990*/  FMUL.FTZ R196, R203, R196 ;  /* 0x000000c4cbc47220 */ /* 0x000fe40000410000 */
[----:B------:R-:W-:Y:S02]  /*69a0*/  FMUL.FTZ R184, R184, R17 ;  /* 0x00000011b8b87220 */ /* 0x000fe40000410000 */
[----:B------:R-:W-:Y:S02]  /*69b0*/  FFMA.FTZ R196, R209, R185, R196 ;  /* 0x000000b9d1c47223 */ /* 0x000fe400000100c4 */
[----:B------:R-:W-:-:S02]  /*69c0*/  FMUL.FTZ R16, R128, R134 ;  /* 0x0000008680107220 */ /* 0x000fc40000410000 */
[----:B------:R-:W-:Y:S02]  /*69d0*/  FMUL.FTZ R17, R128, R159 ;  /* 0x0000009f80117220 */ /* 0x000fe40000410000 */
[----:B-1----:R-:W-:Y:S01]  /*69e0*/  @!P2 FADD.FTZ R198, R198, R201 ;  /* 0x000000c9c6c6a221 */ /* 0x002fe20000010000 */
[----:B------:R-:W-:Y:S01]  /*69f0*/  ISETP.GT.AND P2, PT, R66, 0xf, PT ;  /* 0x0000000f4200780c */ /* 0x000fe20003f44270 */
[----:B------:R-:W-:Y:S02]  /*6a00*/  FMUL.FTZ R201, R128, R162 ;  /* 0x000000a280c97220 */ /* 0x000fe40000410000 */
[----:B------:R-:W-:Y:S01]  /*6a10*/  FMUL.FTZ R16, R177, R16 ;  /* 0x00000010b1107220 */ /* 0x000fe20000410000 */
[----:B------:R-:W1:Y:S01]  /*6a20*/  SHFL.DOWN PT, R205, R198, 0x4, 0x1f ;  /* 0x08801f00c6cd7f89 */ /* 0x000e6200000e0000 */
[----:B------:R-:W-:Y:S02]  /*6a30*/  FMUL.FTZ R201, R176, R201 ;  /* 0x000000c9b0c97220 */ /* 0x000fe40000410000 */
[----:B------:R-:W-:-:S02]  /*6a40*/  FMUL.FTZ R176, R128, R195 ;  /* 0x000000c380b07220 */ /* 0x000fc40000410000 */
[----:B------:R-:W-:Y:S02]  /*6a50*/  FMUL.FTZ R128, R128, R19 ;  /* 0x0000001380807220 */ /* 0x000fe40000410000 */
[----:B------:R-:W-:Y:S02]  /*6a60*/  FMUL.FTZ R176, R199, R176 ;  /* 0x000000b0c7b07220 */ /* 0x000fe40000410000 */
[----:B0-----:R-:W-:Y:S02]  /*6a70*/  @!P2 FADD.FTZ R5, R5, R200 ;  /* 0x000000c80505a221 */ /* 0x001fe40000010000 */
[----:B------:R-:W-:Y:S02]  /*6a80*/  FMUL.FTZ R17, R132, R17 ;  /* 0x0000001184117220 */ /* 0x000fe40000410000 */
[----:B------:R-:W-:Y:S02]  /*6a90*/  FMUL.FTZ R128, R163, R128 ;  /* 0x00000080a3807220 */ /* 0x000fe40000410000 */
[----:B------:R-:W-:-:S02]  /*6aa0*/  FFMA.FTZ R201, R208, R162, R201 ;  /* 0x000000a2d0c97223 */ /* 0x000fc400000100c9 */
[----:B------:R-:W-:Y:S02]  /*6ab0*/  FFMA.FTZ R176, R206, R195, R176 ;  /* 0x000000c3ceb07223 */ /* 0x000fe400000100b0 */
[----:B------:R-:W-:Y:S02]  /*6ac0*/  FFMA.FTZ R193, R204, R193, R188 ;  /* 0x000000c1ccc17223 */ /* 0x000fe400000100bc */
[----:B------:R-:W-:Y:S02]  /*6ad0*/  FFMA.FTZ R175, R202, R172, R175 ;  /* 0x000000accaaf7223 */ /* 0x000fe400000100af */
[----:B------:R-:W-:Y:S02]  /*6ae0*/  FFMA.FTZ R167, R170, R167, R180 ;  /* 0x000000a7aaa77223 */ /* 0x000fe400000100b4 */
[----:B-1----:R-:W-:Y:S02]  /*6af0*/  @!P3 FADD.FTZ R198, R198, R205 ;  /* 0x000000cdc6c6b221 */ /* 0x002fe40000010000 */
[----:B------:R-:W-:-:S02]  /*6b00*/  FFMA.FTZ R140, R189, R165, R140 ;  /* 0x000000a5bd8c7223 */ /* 0x000fc4000001008c */
[----:B------:R-:W-:Y:S01]  /*6b10*/  FFMA.FTZ R173, R173, R134, R16 ;  /* 0x00000086adad7223 */ /* 0x000fe20000010010 */
[----:B------:R-:W0:Y:S01]  /*6b20*/  SHFL.DOWN PT, R185, R198, 0x8, 0x1f ;  /* 0x09001f00c6b97f89 */ /* 0x000e2200000e0000 */
[----:B------:R-:W-:Y:S02]  /*6b30*/  FFMA.FTZ R160, R136, R161, R160 ;  /* 0x000000a188a07223 */ /* 0x000fe400000100a0 */
[----:B------:R-:W-:Y:S02]  /*6b40*/  FFMA.FTZ R21, R130, R21, R184 ;  /* 0x0000001582157223 */ /* 0x000fe400000100b8 */
        /* <DEDUP_REMOVED lines=10> */
[----:B0-----:R-:W-:Y:S01]  /*6bf0*/  @!P0 FADD.FTZ R198, R198, R185 ;  /* 0x000000b9c6c68221 */ /* 0x001fe20000010000 */
        /* <DEDUP_REMOVED lines=39> */
.L_x_2450:
[----:B0-----:R-:W-:Y:S05]  /*6e70*/  BSYNC B0 ;  /* 0x0000000000007941 */ /* 0x001fea0003800000 */
.L_x_2449:
[----:B------:R-:W-:-:S04]  /*6e80*/  IADD3 R125, R125, 0x1, RZ ;  /* 0x000000017d7d7810 */ /* 0x000fc80007ffe0ff */
[----:B------:R-:W-:-:S13]  /*6e90*/  ISETP.GE.AND P0, PT, R125, c[0x0][0x16c], PT ;  /* 0x00005b007d007a0c */ /* 0x000fda0003f06270 */
[----:B------:R-:W-:Y:S01]  /*6ea0*/  @P0 CALL.REL.NOINC `(.L_x_2435) ;  /* 0x0000001000000944 */ /* 0x000fe20003c00000 */
[----:B------:R-:W-:Y:S05]  /*6eb0*/  BRA `(.L_x_2451) ;  /* 0xffffdc2000007947 */ /* 0x000fea000383ffff */
.L_x_2435:
[----:B------:R-:W-:Y:S01]  /*6ec0*/  BAR.SYNC.DEFER_BLOCKING 0x0 ;  /* 0x0000000000007b1d */ /* 0x000fe20000010000 */
[----:B------:R-:W-:Y:S01]  /*6ed0*/  F2FP.PACK_AB R126, R126, R157 ;  /* 0x0000009d7e7e723e */ /* 0x000fe200000000ff */
[----:B------:R-:W-:Y:S01]  /*6ee0*/  IMAD R7, R75, c[0x0][0x2e0], RZ ;  /* 0x0000b8004b077a24 */ /* 0x000fe200078e02ff */
[----:B------:R-:W-:Y:S02]  /*6ef0*/  F2FP.PACK_AB R124, R124, R155 ;  /* 0x0000009b7c7c723e */ /* 0x000fe400000000ff */
[----:B------:R-:W-:Y:S01]  /*6f00*/  F2FP.PACK_AB R122, R122, R153 ;  /* 0x000000997a7a723e */ /* 0x000fe200000000ff */
[----:B------:R-:W-:Y:S01]  /*6f10*/  IMAD R89, R76, c[0x0][0x2e4], R7 ;  /* 0x0000b9004c597a24 */ /* 0x000fe200078e0207 */
[----:B------:R-:W-:Y:S01]  /*6f20*/  PRMT R19, R126, 0x7632, R19 ;  /* 0x000076327e137816 */ /* 0x000fe20000000013 */
[----:B------:R-:W-:Y:S01]  /*6f30*/  BSSY B0, `(.L_x_2452) ;  /* 0x0000050000007945 */ /* 0x000fe20003800000 */
[----:B------:R-:W-:Y:S02]  /*6f40*/  PRMT R3, R124, 0x7632, R3 ;  /* 0x000076327c037816 */ /* 0x000fe40000000003 */
[----:B------:R-:W-:-:S02]  /*6f50*/  PRMT R4, R122, 0x7632, R4 ;  /* 0x000076327a047816 */ /* 0x000fc40000000004 */
[----:B------:R-:W-:Y:S02]  /*6f60*/  F2FP.PACK_AB R120, R120, R151 ;  /* 0x000000977878723e */ /* 0x000fe400000000ff */
[----:B------:R-:W-:Y:S02]  /*6f70*/  F2FP.PACK_AB R118, R118, R149 ;  /* 0x000000957676723e */ /* 0x000fe400000000ff */
[----:B------:R-:W-:Y:S02]  /*6f80*/  F2FP.PACK_AB R116, R116, R147 ;  /* 0x000000937474723e */ /* 0x000fe400000000ff */
[----:B------:R-:W-:Y:S02]  /*6f90*/  F2FP.PACK_AB R114, R114, R145 ;  /* 0x000000917272723e */ /* 0x000fe400000000ff */
[----:B------:R-:W-:Y:S02]  /*6fa0*/  F2FP.PACK_AB R112, R112, R143 ;  /* 0x0000008f7070723e */ /* 0x000fe400000000ff */
[----:B------:R-:W-:Y:S01]  /*6fb0*/  PRMT R5, R118, 0x7632, R5 ;  /* 0x0000763276057816 */ /* 0x000fe20000000005 */
[----:B------:R0:W-:Y:S01]  /*6fc0*/  STS.U16 [R38+0x2], R19 ;  /* 0x0000021326007388 */ /* 0x0001e20000000400 */
[----:B------:R-:W-:-:S02]  /*6fd0*/  PRMT R6, R112, 0x7632, R6 ;  /* 0x0000763270067816 */ /* 0x000fc40000000006 */
[----:B------:R-:W-:Y:S01]  /*6fe0*/  IADD3 R32, -R2, c[0x0][0x168], RZ ;  /* 0x00005a0002207a10 */ /* 0x000fe20007ffe1ff */
[----:B------:R1:W-:Y:S01]  /*6ff0*/  STS.U16 [R38+0x6], R3 ;  /* 0x0000060326007388 */ /* 0x0003e20000000400 */
[C---:B------:R-:W-:Y:S02]  /*7000*/  LEA R7, P5, R60.reuse, c[0x0][0x330], 0x1 ;  /* 0x0000cc003c077a11 */ /* 0x040fe400078a08ff */
[C---:B------:R-:W-:Y:S01]  /*7010*/  LOP3.LUT R34, R60.reuse, 0x20, RZ, 0xfc, !PT ;  /* 0x000000203c227812 */ /* 0x040fe200078efcff */
[----:B------:R2:W-:Y:S01]  /*7020*/  STS.U16 [R38+0xa], R4 ;  /* 0x00000a0426007388 */ /* 0x0005e20000000400 */
[----:B------:R-:W-:Y:S02]  /*7030*/  LEA.HI.X R16, R60, c[0x0][0x334], R57, 0x1, P5 ;  /* 0x0000cd003c107a11 */ /* 0x000fe400028f0c39 */
        /* <DEDUP_REMOVED lines=15> */
[----:B0-----:R-:W-:-:S03]  /*7130*/  IMAD.WIDE.U32 R2, R73, c[0x0][0x2d8], RZ ;  /* 0x0000b60049027a25 */ /* 0x001fc600078e00ff */
[----:B------:R-:W-:Y:S04]  /*7140*/  STS.U16 [R38+0x1c], R112 ;  /* 0x00001c7026007388 */ /* 0x000fe80000000400 */
[----:B------:R0:W-:Y:S01]  /*7150*/  STS.U16 [R38+0x1e], R6 ;  /* 0x00001e0626007388 */ /* 0x0001e20000000400 */
[----:B------:R-:W-:-:S06]  /*7160*/  NOP ;  /* 0x0000000000007918 */ /* 0x000fcc0000000000 */
[----:B------:R-:W-:Y:S01]  /*7170*/  LDS.U16 R5, [R56] ;  /* 0x0000000038057984 */ /* 0x000fe20000000400 */
[----:B-1----:R-:W-:-:S03]  /*7180*/  IMAD R4, R71, c[0x0][0x2d8], RZ ;  /* 0x0000b60047047a24 */ /* 0x002fc600078e02ff */
[----:B------:R-:W-:Y:S01]  /*7190*/  LDS.U16 R19, [R55+0x40] ;  /* 0x0000400037137984 */ /* 0x000fe20000000400 */
[----:B------:R-:W-:Y:S01]  /*71a0*/  IMAD R17, R73, c[0x0][0x2dc], R4 ;  /* 0x0000b70049117a24 */ /* 0x000fe200078e0204 */
[----:B------:R-:W-:Y:S02]  /*71b0*/  LOP3.LUT R4, R60, 0x60, RZ, 0xfc, !PT ;  /* 0x000000603c047812 */ /* 0x000fe400078efcff */
[----:B------:R-:W-:Y:S02]  /*71c0*/  LDS.U16 R21, [R54+0x80] ;  /* 0x0000800036157984 */ /* 0x000fe40000000400 */
[----:B------:R-:W-:Y:S02]  /*71d0*/  IADD3 R3, R3, R17, RZ ;  /* 0x0000001103037210 */ /* 0x000fe40007ffe0ff */
[----:B------:R-:W-:Y:S03]  /*71e0*/  LDS.U16 R23, [R53+0xc0] ;  /* 0x0000c00035177984 */ /* 0x000fe60000000400 */
[----:B------:R-:W-:Y:S01]  /*71f0*/  IMAD.WIDE.U32 R2, R76, c[0x0][0x2e0], R2 ;  /* 0x0000b8004c027a25 */ /* 0x000fe200078e0002 */
[----:B------:R-:W-:Y:S04]  /*7200*/  LDS.U16 R25, [R52+0x100] ;  /* 0x0001000034197984 */ /* 0x000fe80000000400 */
[----:B------:R-:W-:Y:S01]  /*7210*/  LDS.U16 R27, [R51+0x140] ;  /* 0x00014000331b7984 */ /* 0x000fe20000000400 */
[----:B0-----:R-:W-:-:S03]  /*7220*/  IADD3 R6, P0, R22, R2, RZ ;  /* 0x0000000216067210 */ /* 0x001fc60007f1e0ff */
        /* <DEDUP_REMOVED lines=32> */
.L_x_2453:
[----:B------:R-:W-:Y:S05]  /*7430*/  BSYNC B0 ;  /* 0x0000000000007941 */ /* 0x000fea0003800000 */
.L_x_2452:
[C---:B------:R-:W-:Y:S01]  /*7440*/  LOP3.LUT R78, R60.reuse, 0x80, RZ, 0xfc, !PT ;  /* 0x000000803c4e7812 */ /* 0x040fe200078efcff */
[----:B------:R1:W-:Y:S01]  /*7450*/  @!P0 STG.E.U16 [R2.64+-0x7c0], R19 ;  /* 0xfff8401302008986 */ /* 0x0003e2000c101504 */
[----:B------:R-:W-:Y:S01]  /*7460*/  LOP3.LUT R80, R60, 0xa0, RZ, 0xfc, !PT ;  /* 0x000000a03c507812 */ /* 0x000fe200078efcff */
[----:B------:R-:W-:Y:S01]  /*7470*/  FADD.FTZ R6, R96, R69 ;  /* 0x0000004560067221 */ /* 0x000fe20000010000 */
[C---:B------:R-:W-:Y:S01]  /*7480*/  LOP3.LUT R82, R60.reuse, 0xc0, RZ, 0xfc, !PT ;  /* 0x000000c03c527812 */ /* 0x040fe200078efcff */
[----:B------:R2:W-:Y:S01]  /*7490*/  @!P2 STG.E.U16 [R2.64+-0x780], R21 ;  /* 0xfff880150200a986 */ /* 0x0005e2000c101504 */
[C---:B------:R-:W-:Y:S01]  /*74a0*/  LOP3.LUT R84, R60.reuse, 0xe0, RZ, 0xfc, !PT ;  /* 0x000000e03c547812 */ /* 0x040fe200078efcff */
[----:B------:R-:W-:Y:S01]  /*74b0*/  BSSY B0, `(.L_x_2454) ;  /* 0x00000a8000007945 */ /* 0x000fe20003800000 */
        /* <DEDUP_REMOVED lines=27> */
[----:B0-----:R-:W-:Y:S01]  /*7670*/  LOP3.LUT R5, R152, 0xfffffe00, RZ, 0xc0, !PT ;  /* 0xfffffe0098057812 */ /* 0x001fe200078ec0ff */
[----:B------:R-:W-:Y:S01]  /*7680*/  @!P0 STG.E.U16 [R2.64+-0x580], R37 ;  /* 0xfffa802502008986 */ /* 0x000fe2000c101504 */
[----:B------:R-:W-:-:S03]  /*7690*/  F2FP.PACK_AB R96, R127, R96 ;  /* 0x000000607f60723e */ /* 0x000fc600000000ff */
[----:B------:R-:W-:Y:S01]  /*76a0*/  @!P2 STG.E.U16 [R2.64+-0x540], R77 ;  /* 0xfffac04d0200a986 */ /* 0x000fe2000c101504 */
[----:B------:R-:W-:-:S03]  /*76b0*/  IMAD R118, R66, 0x10, R5 ;  /* 0x0000001042767824 */ /* 0x000fc600078e0205 */
[----:B------:R-:W-:Y:S02]  /*76c0*/  @!P3 STG.E.U16 [R2.64+-0x500], R79 ;  /* 0xfffb004f0200b986 */ /* 0x000fe4000c101504 */
[C---:B------:R-:W-:Y:S02]  /*76d0*/  IADD3 R5, R118.reuse, 0x1, RZ ;  /* 0x0000000176057810 */ /* 0x040fe40007ffe0ff */
[----:B------:R-:W-:Y:S01]  /*76e0*/  @!P4 STG.E.U16 [R2.64+-0x4c0], R81 ;  /* 0xfffb40510200c986 */ /* 0x000fe2000c101504 */
[----:B------:R-:W-:Y:S02]  /*76f0*/  IADD3 R16, R118, 0x2, RZ ;  /* 0x0000000276107810 */ /* 0x000fe40007ffe0ff */
[----:B------:R-:W-:Y:S01]  /*7700*/  LEA.HI.SX32 R7, R5, R118, 0x1b ;  /* 0x0000007605077211 */ /* 0x000fe200078fdaff */
[----:B------:R-:W-:Y:S01]  /*7710*/  @!P5 STG.E.U16 [R2.64+-0x480], R83 ;  /* 0xfffb80530200d986 */ /* 0x000fe2000c101504 */
[----:B------:R-:W-:Y:S01]  /*7720*/  FADD.FTZ R5, R6, R127 ;  /* 0x0000007f06057221 */ /* 0x000fe20000010000 */
[----:B------:R-:W-:-:S02]  /*7730*/  IADD3 R17, R118, 0x3, RZ ;  /* 0x0000000376117810 */ /* 0x000fc40007ffe0ff */
[----:B------:R0:W-:Y:S01]  /*7740*/  @!P6 STG.E.U16 [R2.64+-0x440], R85 ;  /* 0xfffbc0550200e986 */ /* 0x0001e2000c101504 */
[C---:B------:R-:W-:Y:S01]  /*7750*/  IADD3 R18, R118.reuse, 0x4, RZ ;  /* 0x0000000476127810 */ /* 0x040fe20007ffe0ff */
[----:B------:R-:W-:Y:S01]  /*7760*/  FADD.FTZ R6, R5, R98 ;  /* 0x0000006205067221 */ /* 0x000fe20000010000 */
[C---:B-1----:R-:W-:Y:S01]  /*7770*/  IADD3 R19, R118.reuse, 0x5, RZ ;  /* 0x0000000576137810 */ /* 0x042fe20007ffe0ff */
[----:B------:R-:W-:Y:S01]  /*7780*/  BAR.SYNC.DEFER_BLOCKING 0x0 ;  /* 0x0000000000007b1d */ /* 0x000fe20000010000 */
[----:B------:R-:W-:Y:S01]  /*7790*/  IADD3 R20, R118, 0x6, RZ ;  /* 0x0000000676147810 */ /* 0x000fe20007ffe0ff */
[----:B------:R-:W-:Y:S01]  /*77a0*/  FADD.FTZ R5, R6, R129 ;  /* 0x0000008106057221 */ /* 0x000fe20000010000 */
[-C--:B------:R-:W-:Y:S02]  /*77b0*/  LEA.HI.SX32 R16, R16, R118.reuse, 0x1b ;  /* 0x0000007610107211 */ /* 0x080fe400078fdaff */
[----:B------:R-:W-:Y:S02]  /*77c0*/  LEA.HI.SX32 R17, R17, R118, 0x1b ;  /* 0x0000007611117211 */ /* 0x000fe400078fdaff */
[----:B------:R-:W-:-:S02]  /*77d0*/  F2FP.PACK_AB R98, R129, R98 ;  /* 0x000000628162723e */ /* 0x000fc400000000ff */
[----:B--2---:R-:W-:Y:S01]  /*77e0*/  IADD3 R21, R118, 0x7, RZ ;  /* 0x0000000776157810 */ /* 0x004fe20007ffe0ff */
[----:B------:R-:W-:Y:S01]  /*77f0*/  IMAD.SHL.U32 R17, R17, 0x2, RZ ;  /* 0x0000000211117824 */ /* 0x000fe200078e00ff */
[----:B------:R-:W-:Y:S02]  /*7800*/  LEA.HI.SX32 R18, R18, R118, 0x1b ;  /* 0x0000007612127211 */ /* 0x000fe400078fdaff */
[----:B0-----:R-:W-:Y:S01]  /*7810*/  F2FP.PACK_AB R2, R131, R100 ;  /* 0x000000648302723e */ /* 0x001fe200000000ff */
[----:B------:R-:W-:Y:S01]  /*7820*/  FADD.FTZ R100, R5, R100 ;  /* 0x0000006405647221 */ /* 0x000fe20000010000 */
[C---:B------:R-:W-:Y:S02]  /*7830*/  IADD3 R23, R118.reuse, 0x8, RZ ;  /* 0x0000000876177810 */ /* 0x040fe40007ffe0ff */
[----:B------:R-:W-:Y:S01]  /*7840*/  IADD3 R24, R118, 0x9, RZ ;  /* 0x0000000976187810 */ /* 0x000fe20007ffe0ff */
[----:B------:R-:W-:Y:S01]  /*7850*/  FADD.FTZ R131, R100, R131 ;  /* 0x0000008364837221 */ /* 0x000fe20000010000 */
[----:B------:R-:W-:-:S02]  /*7860*/  LEA.HI.SX32 R19, R19, R118, 0x1b ;  /* 0x0000007613137211 */ /* 0x000fc400078fdaff */
[----:B------:R-:W-:Y:S02]  /*7870*/  LEA.HI.SX32 R20, R20, R118, 0x1b ;  /* 0x0000007614147211 */ /* 0x000fe400078fdaff */
[----:B------:R-:W-:Y:S01]  /*7880*/  PRMT R6, R96, 0x7632, R6 ;  /* 0x0000763260067816 */ /* 0x000fe20000000006 */
[----:B------:R-:W-:Y:S01]  /*7890*/  STS.U16 [R38], R96 ;  /* 0x0000006026007388 */ /* 0x000fe20000000400 */
[----:B------:R-:W-:Y:S01]  /*78a0*/  SHF.L.U32 R7, R7, 0x1, RZ ;  /* 0x0000000107077819 */ /* 0x000fe200000006ff */
[----:B------:R-:W-:Y:S01]  /*78b0*/  IMAD.SHL.U32 R20, R20, 0x2, RZ ;  /* 0x0000000214147824 */ /* 0x000fe200078e00ff */
[----:B------:R-:W-:Y:S02]  /*78c0*/  SHF.L.U32 R16, R16, 0x1, RZ ;  /* 0x0000000110107819 */ /* 0x000fe400000006ff */
[----:B------:R-:W-:Y:S01]  /*78d0*/  IADD3 R25, R118, 0xa, RZ ;  /* 0x0000000a76197810 */ /* 0x000fe20007ffe0ff */
[----:B------:R0:W-:Y:S01]  /*78e0*/  STS.U16 [R7+0x2], R6 ;  /* 0x0000020607007388 */ /* 0x0001e20000000400 */
[----:B------:R-:W-:-:S02]  /*78f0*/  PRMT R31, R98, 0x7632, R31 ;  /* 0x00007632621f7816 */ /* 0x000fc4000000001f */
[C---:B------:R-:W-:Y:S01]  /*7900*/  IADD3 R26, R118.reuse, 0xb, RZ ;  /* 0x0000000b761a7810 */ /* 0x040fe20007ffe0ff */
[----:B------:R1:W-:Y:S01]  /*7910*/  STS.U16 [R16+0x4], R98 ;  /* 0x0000046210007388 */ /* 0x0003e20000000400 */
[----:B------:R-:W-:Y:S02]  /*7920*/  IADD3 R27, R118, 0xc, RZ ;  /* 0x0000000c761b7810 */ /* 0x000fe40007ffe0ff */
[----:B------:R-:W-:Y:S01]  /*7930*/  LEA.HI.SX32 R21, R21, R118, 0x1b ;  /* 0x0000007615157211 */ /* 0x000fe200078fdaff */
[----:B------:R-:W-:Y:S01]  /*7940*/  STS.U16 [R17+0x6], R31 ;  /* 0x0000061f11007388 */ /* 0x000fe20000000400 */
[----:B------:R-:W-:Y:S01]  /*7950*/  F2FP.PACK_AB R3, R133, R102 ;  /* 0x000000668503723e */ /* 0x000fe200000000ff */
[----:B------:R-:W-:Y:S01]  /*7960*/  FADD.FTZ R102, R131, R102 ;  /* 0x0000006683667221 */ /* 0x000fe20000010000 */
[C---:B------:R-:W-:Y:S02]  /*7970*/  PRMT R33, R2.reuse, 0x7610, R33 ;  /* 0x0000761002217816 */ /* 0x040fe40000000021 */
[----:B------:R-:W-:Y:S01]  /*7980*/  PRMT R35, R2, 0x7632, R35 ;  /* 0x0000763202237816 */ /* 0x000fe20000000023 */
[----:B------:R-:W-:Y:S01]  /*7990*/  FADD.FTZ R133, R102, R133 ;  /* 0x0000008566857221 */ /* 0x000fe20000010000 */
[----:B------:R-:W-:-:S02]  /*79a0*/  SHF.L.U32 R18, R18, 0x1, RZ ;  /* 0x0000000112127819 */ /* 0x000fc400000006ff */
[-C--:B------:R-:W-:Y:S02]  /*79b0*/  LEA.HI.SX32 R23, R23, R118.reuse, 0x1b ;  /* 0x0000007617177211 */ /* 0x080fe400078fdaff */
[----:B------:R-:W-:Y:S01]  /*79c0*/  LEA.HI.SX32 R24, R24, R118, 0x1b ;  /* 0x0000007618187211 */ /* 0x000fe200078fdaff */
[----:B------:R-:W-:Y:S01]  /*79d0*/  STS.U16 [R18+0x8], R33 ;  /* 0x0000082112007388 */ /* 0x000fe20000000400 */
[----:B------:R-:W-:Y:S02]  /*79e0*/  SHF.L.U32 R19, R19, 0x1, RZ ;  /* 0x0000000113137819 */ /* 0x000fe400000006ff */
[----:B------:R-:W-:Y:S01]  /*79f0*/  F2FP.PACK_AB R2, R135, R104 ;  /* 0x000000688702723e */ /* 0x000fe200000000ff */
[----:B------:R-:W-:Y:S01]  /*7a00*/  IMAD.SHL.U32 R24, R24, 0x2, RZ ;  /* 0x0000000218187824 */ /* 0x000fe200078e00ff */
[C---:B------:R-:W-:Y:S01]  /*7a10*/  IADD3 R28, R118.reuse, 0xd, RZ ;  /* 0x0000000d761c7810 */ /* 0x040fe20007ffe0ff */
[----:B------:R-:W-:Y:S01]  /*7a20*/  STS.U16 [R19+0xa], R35 ;  /* 0x00000a2313007388 */ /* 0x000fe20000000400 */
[C---:B------:R-:W-:Y:S01]  /*7a30*/  IADD3 R29, R118.reuse, 0xe, RZ ;  /* 0x0000000e761d7810 */ /* 0x040fe20007ffe0ff */
[----:B------:R-:W-:Y:S01]  /*7a40*/  FADD.FTZ R104, R133, R104 ;  /* 0x0000006885687221 */ /* 0x000fe20000010000 */
[----:B------:R-:W-:Y:S01]  /*7a50*/  IADD3 R30, R118, 0xf, RZ ;  /* 0x0000000f761e7810 */ /* 0x000fe20007ffe0ff */
[----:B------:R2:W-:Y:S01]  /*7a60*/  STS.U16 [R20+0xc], R3 ;  /* 0x00000c0314007388 */ /* 0x0005e20000000400 */
[-C--:B------:R-:W-:Y:S01]  /*7a70*/  LEA.HI.SX32 R25, R25, R118.reuse, 0x1b ;  /* 0x0000007619197211 */ /* 0x080fe200078fdaff */
[----:B------:R-:W-:Y:S01]  /*7a80*/  FADD.FTZ R135, R104, R135 ;  /* 0x0000008768877221 */ /* 0x000fe20000010000 */
[----:B------:R-:W-:-:S02]  /*7a90*/  LEA.HI.SX32 R26, R26, R118, 0x1b ;  /* 0x000000761a1a7211 */ /* 0x000fc400078fdaff */
[----:B------:R-:W-:Y:S02]  /*7aa0*/  LEA.HI.SX32 R27, R27, R118, 0x1b ;  /* 0x000000761b1b7211 */ /* 0x000fe400078fdaff */
[----:B0-----:R-:W-:Y:S01]  /*7ab0*/  F2FP.PACK_AB R6, R137, R106 ;  /* 0x0000006a8906723e */ /* 0x001fe200000000ff */
[----:B------:R-:W-:Y:S01]  /*7ac0*/  FADD.FTZ R106, R135, R106 ;  /* 0x0000006a876a7221 */ /* 0x000fe20000010000 */
[----:B------:R-:W-:Y:S01]  /*7ad0*/  PRMT R7, R3, 0x7632, R7 ;  /* 0x0000763203077816 */ /* 0x000fe20000000007 */
[----:B------:R-:W-:Y:S01]  /*7ae0*/  IMAD.SHL.U32 R27, R27, 0x2, RZ ;  /* 0x000000021b1b7824 */ /* 0x000fe200078e00ff */
[----:B------:R-:W-:Y:S01]  /*7af0*/  SHF.L.U32 R21, R21, 0x1, RZ ;  /* 0x0000000115157819 */ /* 0x000fe200000006ff */
[----:B------:R-:W-:Y:S01]  /*7b00*/  FADD.FTZ R137, R106, R137 ;  /* 0x000000896a897221 */ /* 0x000fe20000010000 */
[C---:B-1----:R-:W-:Y:S02]  /*7b10*/  PRMT R16, R2.reuse, 0x7610, R16 ;  /* 0x0000761002107816 */ /* 0x042fe40000000010 */
        /* <DEDUP_REMOVED lines=12> */
[----:B--2---:R-:W-:Y:S01]  /*7be0*/  F2FP.PACK_AB R3, R141, R110 ;  /* 0x0000006e8d03723e */ /* 0x004fe200000000ff */
[----:B------:R-:W-:Y:S01]  /*7bf0*/  IMAD.SHL.U32 R30, R30, 0x2, RZ ;  /* 0x000000021e1e7824 */ /* 0x000fe200078e00ff */
[----:B------:R-:W-:Y:S01]  /*7c00*/  PRMT R18, R6, 0x7632, R18 ;  /* 0x0000763206127816 */ /* 0x000fe20000000012 */
[----:B------:R0:W-:Y:S01]  /*7c10*/  STS.U16 [R25+0x14], R6 ;  /* 0x0000140619007388 */ /* 0x0001e20000000400 */
        /* <DEDUP_REMOVED lines=8> */
[----:B------:R-:W-:Y:S01]  /*7ca0*/  STS.U16 [R27+0x18], R2 ;  /* 0x000018021b007388 */ /* 0x000fe20000000400 */
[----:B0-----:R-:W-:-:S03]  /*7cb0*/  IMAD R6, R71, c[0x0][0x2f8], RZ ;  /* 0x0000be0047067a24 */ /* 0x001fc600078e02ff */
[----:B------:R-:W-:Y:S01]  /*7cc0*/  STS.U16 [R28+0x1a], R20 ;  /* 0x00001a141c007388 */ /* 0x000fe20000000400 */
[----:B------:R-:W-:-:S03]  /*7cd0*/  IMAD R5, R73, c[0x0][0x2fc], R6 ;  /* 0x0000bf0049057a24 */ /* 0x000fc600078e0206 */
[----:B------:R0:W-:Y:S04]  /*7ce0*/  STS.U16 [R29+0x1c], R3 ;  /* 0x00001c031d007388 */ /* 0x0001e80000000400 */
[----:B------:R-:W-:Y:S01]  /*7cf0*/  STS.U16 [R30+0x1e], R31 ;  /* 0x00001e1f1e007388 */ /* 0x000fe20000000400 */
[----:B------:R-:W-:-:S06]  /*7d00*/  NOP ;  /* 0x0000000000007918 */ /* 0x000fcc0000000000 */
[----:B------:R-:W-:Y:S01]  /*7d10*/  LDS.U16 R17, [R56] ;  /* 0x0000000038117984 */ /* 0x000fe20000000400 */
[----:B0-----:R-:W-:-:S03]  /*7d20*/  IMAD.WIDE.U32 R2, R73, c[0x0][0x2f8], RZ ;  /* 0x0000be0049027a25 */ /* 0x001fc600078e00ff */
[----:B------:R-:W-:Y:S02]  /*7d30*/  LDS.U16 R55, [R55+0x40] ;  /* 0x0000400037377984 */ /* 0x000fe40000000400 */
[----:B------:R-:W-:Y:S02]  /*7d40*/  IADD3 R35, R3, R5, RZ ;  /* 0x0000000503237210 */ /* 0x000fe40007ffe0ff */
        /* <DEDUP_REMOVED lines=20> */
[----:B------:R-:W-:Y:S02]  /*7e90*/  IMAD.MOV.U32 R7, RZ, RZ, R15 ;  /* 0x000000ffff077224 */ /* 0x000fe400078e000f */
[----:B------:R-:W-:Y:S02]  /*7ea0*/  IMAD R15, R75, c[0x0][0x300], RZ ;  /* 0x0000c0004b0f7a24 */ /* 0x000fe400078e02ff */
[----:B------:R-:W-:-:S05]  /*7eb0*/  IMAD.WIDE.U32 R6, R73, c[0x0][0x2f8], R6 ;  /* 0x0000be0049067a25 */ /* 0x000fca00078e0006 */
[----:B------:R-:W-:Y:S01]  /*7ec0*/  IADD3 R7, R5, R7, RZ ;  /* 0x0000000705077210 */ /* 0x000fe20007ffe0ff */
[----:B------:R-:W-:-:S04]  /*7ed0*/  IMAD R5, R76, c[0x0][0x304], R15 ;  /* 0x0000c1004c057a24 */ /* 0x000fc800078e020f */
[----:B------:R-:W-:-:S05]  /*7ee0*/  IMAD.WIDE.U32 R6, R76, c[0x0][0x300], R6 ;  /* 0x0000c0004c067a25 */ /* 0x000fca00078e0006 */
[----:B------:R-:W-:Y:S02]  /*7ef0*/  IADD3 R5, R7, R5, RZ ;  /* 0x0000000507057210 */ /* 0x000fe40007ffe0ff */
[----:B------:R-:W-:-:S04]  /*7f00*/  LEA R14, P0, R6, c[0x0][0x340], 0x1 ;  /* 0x0000d000060e7a11 */ /* 0x000fc800078008ff */
[----:B------:R-:W-:-:S05]  /*7f10*/  LEA.HI.X R15, R6, c[0x0][0x344], R5, 0x1, P0 ;  /* 0x0000d100060f7a11 */ /* 0x000fca00000f0c05 */
[----:B------:R0:W-:Y:S04]  /*7f20*/  STG.E.U16 [R14.64], R17 ;  /* 0x000000110e007986 */ /* 0x0001e8000c101504 */
.L_x_2455:
[----:B------:R-:W-:Y:S05]  /*7f30*/  BSYNC B0 ;  /* 0x0000000000007941 */ /* 0x000fea0003800000 */
.L_x_2454:
[----:B------:R-:W-:Y:S01]  /*7f40*/  IMAD.MOV.U32 R3, RZ, RZ, R35 ;  /* 0x000000ffff037224 */ /* 0x000fe200078e0023 */
[----:B------:R-:W-:Y:S01]  /*7f50*/  IADD3 R39, P0, R39, -0x7c0, RZ ;  /* 0xfffff84027277810 */ /* 0x000fe20007f1e0ff */
[----:B------:R-:W-:Y:S01]  /*7f60*/  IMAD R5, R75, c[0x0][0x300], RZ ;  /* 0x0000c0004b057a24 */ /* 0x000fe200078e02ff */
[-C--:B------:R-:W-:Y:S01]  /*7f70*/  ISETP.GE.AND P4, PT, R36, R33.reuse, PT ;  /* 0x000000212400720c */ /* 0x080fe20003f86270 */
[----:B------:R-:W-:Y:S01]  /*7f80*/  IMAD.WIDE.U32 R2, R76, c[0x0][0x300], R2 ;  /* 0x0000c0004c027a25 */ /* 0x000fe200078e0002 */
[----:B------:R-:W-:Y:S02]  /*7f90*/  IADD3.X R40, R40, -0x1, RZ, P0, !PT ;  /* 0xffffffff28287810 */ /* 0x000fe400007fe4ff */
[----:B------:R-:W-:Y:S01]  /*7fa0*/  ISETP.GE.AND P5, PT, R4, R33, PT ;  /* 0x000000210400720c */ /* 0x000fe20003fa6270 */
[----:B------:R-:W-:Y:S01]  /*7fb0*/  IMAD R7, R76, c[0x0][0x304], R5 ;  /* 0x0000c1004c077a24 */ /* 0x000fe200078e0205 */
[----:B------:R-:W-:Y:S02]  /*7fc0*/  IADD3 R5, P0, R22, R2, RZ ;  /* 0x0000000216057210 */ /* 0x000fe40007f1e0ff */
[----:B------:R-:W-:-:S02]  /*7fd0*/  IADD3 R2, P1, R39, c[0x0][0x340], RZ ;  /* 0x0000d00027027a10 */ /* 0x000fc40007f3e0ff */
[----:B------:R-:W-:Y:S02]  /*7fe0*/  IADD3.X R3, R0, R7, R3, P0, !PT ;  /* 0x0000000700037210 */ /* 0x000fe400007fe403 */
[----:B------:R-:W-:Y:S02]  /*7ff0*/  IADD3.X R0, R40, c[0x0][0x344], RZ, P1, !PT ;  /* 0x0000d10028007a10 */ /* 0x000fe40000ffe4ff */
[C---:B------:R-:W-:Y:S02]  /*8000*/  LEA R2, P0, R5.reuse, R2, 0x1 ;  /* 0x0000000205027211 */ /* 0x040fe400078008ff */
[-C--:B------:R-:W-:Y:S02]  /*8010*/  ISETP.GE.AND P6, PT, R78, R33.reuse, PT ;  /* 0x000000214e00720c */ /* 0x080fe40003fc6270 */
[----:B------:R-:W-:Y:S02]  /*8020*/  ISETP.GE.AND P3, PT, R34, R33, PT ;  /* 0x000000212200720c */ /* 0x000fe40003f66270 */
[----:B------:R-:W-:-:S02]  /*8030*/  LEA.HI.X R3, R5, R0, R3, 0x1, P0 ;  /* 0x0000000005037211 */ /* 0x000fc400000f0c03 */
[-C--:B------:R-:W-:Y:S02]  /*8040*/  ISETP.GE.AND P0, PT, R80, R33.reuse, PT ;  /* 0x000000215000720c */ /* 0x080fe40003f06270 */
        /* <DEDUP_REMOVED lines=33> */
[----:B01----:R-:W-:Y:S01]  /*8260*/  @!P0 CALL.REL.NOINC `(.L_x_2429) ;  /* 0x0000001000008944 */ /* 0x003fe20003c00000 */
[----:B------:R-:W-:Y:S05]  /*8270*/  BRA `(.L_x_2456) ;  /* 0xffff833000007947 */ /* 0x000fea000383ffff */
.L_x_2429:
        /* <DEDUP_REMOVED lines=29> */
.L_x_2458:
[----:B------:R-:W-:Y:S05]  /*8450*/  BSYNC B0 ;  /* 0x0000000000007941 */ /* 0x000fea0003800000 */
.L_x_2457:
[----:B------:R-:W-:Y:S01]  /*8460*/  BSSY B0, `(.L_x_2459) ;  /* 0x000001d000007945 */ /* 0x000fe20003800000 */
[----:B------:R-:W-:Y:S05]  /*8470*/  @!P0 BRA `(.L_x_2460) ;  /* 0x000001a000008947 */ /* 0x000fea0003800000 */
[----:B------:R-:W-:Y:S06]  /*8480*/  BAR.SYNC.DEFER_BLOCKING 0x0 ;  /* 0x0000000000007b1d */ /* 0x000fec0000010000 */
[----:B------:R-:W1:Y:S04]  /*8490*/  SHFL.DOWN P0, R0, R69, 0x1, 0x1f ;  /* 0x08201f0045007f89 */ /* 0x000e680000000000 */
[----:B------:R-:W2:Y:S04]  /*84a0*/  S2R R6, SR_LANEID ;  /* 0x0000000000067919 */ /* 0x000ea80000000000 */
[----:B------:R-:W3:Y:S01]  /*84b0*/  S2R R19, SR_TID.X ;  /* 0x0000000000137919 */ /* 0x000ee20000002100 */
[----:B-1----:R-:W-:Y:S01]  /*84c0*/  @P0 FADD R0, R0, R69 ;  /* 0x0000004500000221 */ /* 0x002fe20000000000 */
[----:B--2---:R-:W-:-:S04]  /*84d0*/  ISETP.NE.AND P2, PT, R6, RZ, PT ;  /* 0x000000ff0600720c */ /* 0x004fc80003f45270 */
[----:B------:R-:W1:Y:S01]  /*84e0*/  SHFL.DOWN P0, R3, R0, 0x2, 0x1f ;  /* 0x08401f0000037f89 */ /* 0x000e620000000000 */
[----:B---3--:R-:W-:-:S08]  /*84f0*/  ISETP.NE.AND P1, PT, R19, RZ, PT ;  /* 0x000000ff1300720c */ /* 0x008fd00003f25270 */
[----:B------:R-:W-:-:S04]  /*8500*/  @!P2 SHF.R.S32.HI R6, RZ, 0x1f, R19 ;  /* 0x0000001fff06a819 */ /* 0x000fc80000011413 */
[----:B------:R-:W-:Y:S01]  /*8510*/  @!P2 LEA.HI R6, R6, R19, RZ, 0x5 ;  /* 0x000000130606a211 */ /* 0x000fe200078f28ff */
[----:B-1----:R-:W-:-:S05]  /*8520*/  @P0 FADD R3, R0, R3 ;  /* 0x0000000300030221 */ /* 0x002fca0000000000 */
[----:B------:R-:W1:Y:S02]  /*8530*/  SHFL.DOWN P0, R2, R3, 0x4, 0x1f ;  /* 0x08801f0003027f89 */ /* 0x000e640000000000 */
[----:B-1----:R-:W-:Y:S01]  /*8540*/  @P0 FADD R2, R3, R2 ;  /* 0x0000000203020221 */ /* 0x002fe20000000000 */
[----:B------:R-:W-:-:S04]  /*8550*/  @!P2 SHF.R.S32.HI R3, RZ, 0x5, R6 ;  /* 0x00000005ff03a819 */ /* 0x000fc80000011406 */
[----:B------:R-:W1:Y:S02]  /*8560*/  SHFL.DOWN P0, R5, R2, 0x8, 0x1f ;  /* 0x09001f0002057f89 */ /* 0x000e640000000000 */
[----:B-1----:R-:W-:-:S05]  /*8570*/  @P0 FADD R5, R2, R5 ;  /* 0x0000000502050221 */ /* 0x002fca0000000000 */
[----:B------:R-:W1:Y:S02]  /*8580*/  SHFL.DOWN P0, R4, R5, 0x10, 0x1f ;  /* 0x0a001f0005047f89 */ /* 0x000e640000000000 */
[----:B-1----:R-:W-:-:S05]  /*8590*/  @P0 FADD R4, R5, R4 ;  /* 0x0000000405040221 */ /* 0x002fca0000000000 */
[----:B------:R-:W-:Y:S04]  /*85a0*/  @!P2 STS [R3.X4+0x854], R4 ;  /* 0x000854040300a388 */ /* 0x000fe80000004800 */
[----:B------:R-:W-:Y:S06]  /*85b0*/  BAR.SYNC.DEFER_BLOCKING 0x0 ;  /* 0x0000000000007b1d */ /* 0x000fec0000010000 */
[----:B0-----:R-:W0:Y:S02]  /*85c0*/  @!P1 LDS R7, [0x858] ;  /* 0x00085800ff079984 */ /* 0x001e240000000800 */
[----:B0-----:R-:W-:Y:S01]  /*85d0*/  @!P1 FADD.FTZ R4, R4, R7 ;  /* 0x0000000704049221 */ /* 0x001fe20000010000 */
[----:B------:R-:W-:Y:S05]  /*85e0*/  @P1 BRA `(.L_x_2461) ;  /* 0x0000004000001947 */ /* 0x000fea0003800000 */
[----:B------:R0:W-:Y:S01]  /*85f0*/  RED.E.ADD.F32.FTZ.RN.STRONG.GPU [R8.64], R4 ;  /* 0x000000040800798e */ /* 0x0001e2000c10e784 */
[----:B------:R-:W-:Y:S01]  /*8600*/  HFMA2.MMA R19, -RZ, RZ, 0, 0 ;  /* 0x00000000ff137435 */ /* 0x000fe200000001ff */
[----:B------:R-:W-:Y:S05]  /*8610*/  BRA `(.L_x_2461) ;  /* 0x0000001000007947 */ /* 0x000fea0003800000 */
.L_x_2460:
[----:B------:R-:W1:Y:S02]  /*8620*/  S2R R19, SR_TID.X ;  /* 0x0000000000137919 */ /* 0x000e640000002100 */
.L_x_2461:
[----:B------:R-:W-:Y:S05]  /*8630*/  BSYNC B0 ;  /* 0x0000000000007941 */ /* 0x000fea0003800000 */
.L_x_2459:
[----:B-1----:R-:W-:-:S13]  /*8640*/  ISETP.GE.AND P0, PT, R19, c[0x0][0x16c], PT ;  /* 0x00005b0013007a0c */ /* 0x002fda0003f06270 */
[----:B------:R-:W-:Y:S05]  /*8650*/  @P0 EXIT ;  /* 0x000000000000094d */ /* 0x000fea0003800000 */
[C---:B0-----:R-:W-:Y:S02]  /*8660*/  IMAD R9, R75.reuse, c[0x0][0x2c8], RZ ;  /* 0x0000b2004b097a24 */ /* 0x041fe400078e02ff */
        /* <DEDUP_REMOVED lines=12> */
[C---:B------:R-:W-:Y:S02]  /*8730*/  IMAD R15, R76.reuse, c[0x0][0x19c], R15 ;  /* 0x000067004c0f7a24 */ /* 0x040fe400078e020f */
[C---:B------:R-:W-:Y:S01]  /*8740*/  IMAD R75, R76.reuse, c[0x0][0x1bc], R75 ;  /* 0x00006f004c4b7a24 */ /* 0x040fe200078e024b */
[----:B------:R-:W-:Y:S01]  /*8750*/  IADD3 R25, R7, R13, RZ ;  /* 0x0000000d07197210 */ /* 0x000fe20007ffe0ff */
[----:B------:R-:W-:Y:S01]  /*8760*/  IMAD.WIDE.U32 R76, R76, c[0x0][0x1b8], RZ ;  /* 0x00006e004c4c7a25 */ /* 0x000fe200078e00ff */
[----:B------:R-:W-:-:S03]  /*8770*/  IADD3 R35, R17, R15, RZ ;  /* 0x0000000f11237210 */ /* 0x000fc60007ffe0ff */
[----:B------:R-:W-:Y:S02]  /*8780*/  IMAD.IADD R27, R5, 0x1, R11 ;  /* 0x00000001051b7824 */ /* 0x000fe400078e020b */
[----:B------:R-:W-:Y:S02]  /*8790*/  IMAD.IADD R75, R77, 0x1, R75 ;  /* 0x000000014d4b7824 */ /* 0x000fe400078e024b */
.L_x_2462:
        /* <DEDUP_REMOVED lines=15> */
[----:B------:R-:W-:Y:S02]  /*8890*/  LEA R14, P1, R12, c[0x0][0x230], 0x2 ;  /* 0x00008c000c0e7a11 */ /* 0x000fe400078210ff */
[----:B------:R-:W-:Y:S01]  /*88a0*/  IADD3 R11, R9, R11, RZ ;  /* 0x0000000b090b7210 */ /* 0x000fe20007ffe0ff */
[----:B------:R-:W-:-:S03]  /*88b0*/  IMAD.IADD R9, R13, 0x1, R15 ;  /* 0x000000010d097824 */ /* 0x000fc600078e020f */
        /* <DEDUP_REMOVED lines=8> */
[----:B------:R-:W-:Y:S01]  /*8940*/  IMAD R31, R19, c[0x0][0x2b4], R20 ;  /* 0x0000ad00131f7a24 */ /* 0x000fe200078e0214 */
[----:B0-----:R-:W-:Y:S01]  /*8950*/  MOV R11, R35 ;  /* 0x00000023000b7202 */ /* 0x001fe20000000f00 */
[----:B------:R-:W-:-:S02]  /*8960*/  IMAD.MOV.U32 R10, RZ, RZ, R16 ;  /* 0x000000ffff0a7224 */ /* 0x000fc400078e0010 */
[----:B------:R-:W-:-:S04]  /*8970*/  IMAD.WIDE.U32 R8, R19, c[0x0][0x2b0], R8 ;  /* 0x0000ac0013087a25 */ /* 0x000fc800078e0008 */
[----:B------:R-:W-:Y:S01]  /*8980*/  IMAD.WIDE.U32 R12, R19, c[0x0][0x1a0], R10 ;  /* 0x00006800130c7a25 */ /* 0x000fe200078e000a */
[----:B------:R-:W-:Y:S02]  /*8990*/  IADD3 R11, R9, R31, RZ ;  /* 0x0000001f090b7210 */ /* 0x000fe40007ffe0ff */
[----:B------:R-:W-:Y:S01]  /*89a0*/  LEA R10, P0, R8, c[0x0][0x318], 0x2 ;  /* 0x0000c600080a7a11 */ /* 0x000fe200078010ff */
[----:B------:R-:W-:Y:S01]  /*89b0*/  IMAD R33, R19, c[0x0][0x1a4], R22 ;  /* 0x0000690013217a24 */ /* 0x000fe200078e0216 */
[----:B--2---:R-:W-:Y:S02]  /*89c0*/  LEA R14, P1, R12, c[0x0][0x228], 0x2 ;  /* 0x00008a000c0e7a11 */ /* 0x004fe400078210ff */
[----:B------:R-:W-:Y:S01]  /*89d0*/  LEA.HI.X R11, R8, c[0x0][0x31c], R11, 0x2, P0 ;  /* 0x0000c700080b7a11 */ /* 0x000fe200000f140b */
[----:B------:R-:W-:-:S05]  /*89e0*/  IMAD.IADD R9, R13, 0x1, R33 ;  /* 0x000000010d097824 */ /* 0x000fca00078e0221 */
        /* <DEDUP_REMOVED lines=9> */
[----:B------:R-:W-:-:S03]  /*8a80*/  IADD3 R19, R19, c[0x0][0x0], RZ ;  /* 0x0000000013137a10 */ /* 0x000fc60007ffe0ff */
[----:B------:R-:W-:Y:S01]  /*8a90*/  IMAD.IADD R9, R9, 0x1, R13 ;  /* 0x0000000109097824 */ /* 0x000fe200078e020d */
[----:B------:R-:W-:-:S04]  /*8aa0*/  LEA R12, P0, R8, c[0x0][0x320], 0x2 ;  /* 0x0000c800080c7a11 */ /* 0x000fc800078010ff */
[----:B------:R-:W-:Y:S02]  /*8ab0*/  LEA.HI.X R13, R8, c[0x0][0x324], R9, 0x2, P0 ;  /* 0x0000c900080d7a11 */ /* 0x000fe400000f1409 */
[----:B------:R-:W-:Y:S01]  /*8ac0*/  ISETP.GE.AND P0, PT, R19, c[0x0][0x16c], PT ;  /* 0x00005b0013007a0c */ /* 0x000fe20003f06270 */
[----:B--2---:R-:W-:-:S05]  /*8ad0*/  FMUL.FTZ R23, R23, R14 ;  /* 0x0000000e17177220 */ /* 0x004fca0000410000 */
[----:B------:R0:W-:Y:S07]  /*8ae0*/  RED.E.ADD.F32.FTZ.RN.STRONG.GPU [R12.64], R23 ;  /* 0x000000170c00798e */ /* 0x0001ee000c10e784 */
[----:B------:R-:W-:Y:S05]  /*8af0*/  @!P0 BRA `(.L_x_2462) ;  /* 0xfffffca000008947 */ /* 0x000fea000383ffff */
[----:B------:R-:W-:Y:S05]  /*8b00*/  EXIT ;  /* 0x000000000000794d */ /* 0x000fea0003800000 */
.L_x_2440:
[----:B------:R-:W-:Y:S01]  /*8b10*/  HFMA2.MMA R207, -RZ, RZ, 0, 5.9604644775390625e-08 ;  /* 0x00000001ffcf7435 */ /* 0x000fe200000001ff */
[----:B------:R-:W-:Y:S01]  /*8b20*/  MOV R188, R6 ;  /* 0x0000000600bc7202 */ /* 0x000fe20000000f00 */
[----:B------:R-:W-:Y:S01]  /*8b30*/  IMAD.MOV.U32 R192, RZ, RZ, RZ ;  /* 0x000000ffffc07224 */ /* 0x000fe200078e00ff */
[----:B------:R-:W-:-:S02]  /*8b40*/  MOV R209, 0xffffffff ;  /* 0xffffffff00d17802 */ /* 0x000fc40000000f00 */
[----:B------:R-:W-:Y:S02]  /*8b50*/  MOV R4, 0x8b70 ;  /* 0x00008b7000047802 */ /* 0x000fe40000000f00 */
[----:B-1---5:R-:W-:Y:S05]  /*8b60*/  CALL.REL.NOINC `($__internal_101_$__cuda_sm70_shflsync_up) ;  /* 0x00000ee000007944 */ /* 0x022fea0003c00000 */
[----:B-1----:R-:W-:Y:S01]  /*8b70*/  MOV R205, R188 ;  /* 0x000000bc00cd7202 */ /* 0x002fe20000000f00 */
[----:B0-----:R-:W-:Y:S05]  /*8b80*/  BRA `(.L_x_2463) ;  /* 0xffffcad000007947 */ /* 0x001fea000383ffff */
.L_x_2441:
[----:B------:R-:W-:Y:S01]  /*8b90*/  HFMA2.MMA R207, -RZ, RZ, 0, 5.9604644775390625e-08 ;  /* 0x00000001ffcf7435 */ /* 0x000fe200000001ff */
[----:B------:R-:W-:Y:S01]  /*8ba0*/  IMAD.MOV.U32 R188, RZ, RZ, R7 ;  /* 0x000000ffffbc7224 */ /* 0x000fe200078e0007 */
[----:B------:R-:W-:Y:S01]  /*8bb0*/  MOV R192, RZ ;  /* 0x000000ff00c07202 */ /* 0x000fe20000000f00 */
[----:B------:R-:W-:Y:S01]  /*8bc0*/  IMAD.MOV.U32 R209, RZ, RZ, -0x1 ;  /* 0xffffffffffd17424 */ /* 0x000fe200078e00ff */
[----:B------:R-:W-:Y:S02]  /*8bd0*/  MOV R4, 0x8bf0 ;  /* 0x00008bf000047802 */ /* 0x000fe40000000f00 */
[----:B012--5:R-:W-:Y:S05]  /*8be0*/  CALL.REL.NOINC `($__internal_101_$__cuda_sm70_shflsync_up) ;  /* 0x00000e6000007944 */ /* 0x027fea0003c00000 */
[----:B------:R-:W-:Y:S01]  /*8bf0*/  FMUL.FTZ R205, R6, R205 ;  /* 0x000000cd06cd7220 */ /* 0x000fe20000410000 */
[----:B------:R-:W-:Y:S01]  /*8c00*/  ISETP.GE.AND P0, PT, R66, 0x1, PT ;  /* 0x000000014200780c */ /* 0x000fe20003f06270 */
[C---:B-1----:R-:W-:Y:S01]  /*8c10*/  FFMA.FTZ R4, R6.reuse, R188, R7 ;  /* 0x000000bc06047223 */ /* 0x042fe20000010007 */
[----:B0-----:R-:W-:Y:S01]  /*8c20*/  HFMA2.MMA R207, -RZ, RZ, 0, 1.1920928955078125e-07 ;  /* 0x00000002ffcf7435 */ /* 0x001fe200000001ff */
[----:B------:R-:W-:Y:S01]  /*8c30*/  MOV R192, RZ ;  /* 0x000000ff00c07202 */ /* 0x000fe20000000f00 */
[----:B------:R-:W-:Y:S01]  /*8c40*/  IMAD.MOV.U32 R209, RZ, RZ, -0x1 ;  /* 0xffffffffffd17424 */ /* 0x000fe200078e00ff */
[----:B------:R-:W-:-:S02]  /*8c50*/  FSEL R205, R6, R205, !P0 ;  /* 0x000000cd06cd7208 */ /* 0x000fc40004000000 */
[----:B------:R-:W-:Y:S02]  /*8c60*/  FSEL R7, R7, R4, !P0 ;  /* 0x0000000407077208 */ /* 0x000fe40004000000 */
[----:B------:R-:W-:Y:S02]  /*8c70*/  MOV R188, R205 ;  /* 0x000000cd00bc7202 */ /* 0x000fe40000000f00 */
[----:B------:R-:W-:Y:S02]  /*8c80*/  MOV R4, 0x8ca0 ;  /* 0x00008ca000047802 */ /* 0x000fe40000000f00 */
[----:B------:R-:W-:Y:S05]  /*8c90*/  CALL.REL.NOINC `($__internal_101_$__cuda_sm70_shflsync_up) ;  /* 0x00000db000007944 */ /* 0x000fea0003c00000 */
[----:B0-----:R-:W-:Y:S01]  /*8ca0*/  HFMA2.MMA R207, -RZ, RZ, 0, 1.1920928955078125e-07 ;  /* 0x00000002ffcf7435 */ /* 0x001fe200000001ff */
[----:B-1----:R-:W-:Y:S01]  /*8cb0*/  MOV R6, R188 ;  /* 0x000000bc00067202 */ /* 0x002fe20000000f00 */
[----:B------:R-:W-:Y:S01]  /*8cc0*/  IMAD.MOV.U32 R188, RZ, RZ, R7 ;  /* 0x000000ffffbc7224 */ /* 0x000fe200078e0007 */
[----:B------:R-:W-:Y:S01]  /*8cd0*/  MOV R192, RZ ;  /* 0x000000ff00c07202 */ /* 0x000fe20000000f00 */
[----:B------:R-:W-:Y:S01]  /*8ce0*/  IMAD.MOV.U32 R209, RZ, RZ, -0x1 ;  /* 0xffffffffffd17424 */ /* 0x000fe200078e00ff */
[----:B------:R-:W-:Y:S02]  /*8cf0*/  MOV R4, 0x8d10 ;  /* 0x00008d1000047802 */ /* 0x000fe40000000f00 */
[----:B------:R-:W-:Y:S05]  /*8d00*/  CALL.REL.NOINC `($__internal_101_$__cuda_sm70_shflsync_up) ;  /* 0x00000d4000007944 */ /* 0x000fea0003c00000 */
[----:B------:R-:W-:Y:S01]  /*8d10*/  ISETP.GE.AND P0, PT, R66, 0x2, PT ;  /* 0x000000024200780c */ /* 0x000fe20003f06270 */
[----:B0-----:R-:W-:Y:S01]  /*8d20*/  HFMA2.MMA R207, -RZ, RZ, 0, 2.384185791015625e-07 ;  /* 0x00000004ffcf7435 */ /* 0x001fe200000001ff */
[----:B------:R-:W-:Y:S01]  /*8d30*/  MOV R192, RZ ;  /* 0x000000ff00c07202 */ /* 0x000fe20000000f00 */
[----:B------:R-:W-:Y:S01]  /*8d40*/  IMAD.MOV.U32 R209, RZ, RZ, -0x1 ;  /* 0xffffffffffd17424 */ /* 0x000fe200078e00ff */
[----:B------:R-:W-:-:S09]  /*8d50*/  MOV R4, 0x8da0 ;  /* 0x00008da000047802 */ /* 0x000fd20000000f00 */
[----:B-1----:R-:W-:Y:S02]  /*8d60*/  @P0 FFMA.FTZ R7, R205, R188, R7 ;  /* 0x000000bccd070223 */ /* 0x002fe40000010007 */
[----:B------:R-:W-:-:S05]  /*8d70*/  @P0 FMUL.FTZ R205, R6, R205 ;  /* 0x000000cd06cd0220 */ /* 0x000fca0000410000 */
[----:B------:R-:W-:Y:S02]  /*8d80*/  MOV R188, R205 ;  /* 0x000000cd00bc7202 */ /* 0x000fe40000000f00 */
[----:B------:R-:W-:Y:S05]  /*8d90*/  CALL.REL.NOINC `($__internal_101_$__cuda_sm70_shflsync_up) ;  /* 0x00000cb000007944 */ /* 0x000fea0003c00000 */
[----:B0-----:R-:W-:Y:S01]  /*8da0*/  HFMA2.MMA R207, -RZ, RZ, 0, 2.384185791015625e-07 ;  /* 0x00000004ffcf7435 */ /* 0x001fe200000001ff */
[----:B-1----:R-:W-:Y:S01]  /*8db0*/  MOV R6, R188 ;  /* 0x000000bc00067202 */ /* 0x002fe20000000f00 */
[----:B------:R-:W-:Y:S01]  /*8dc0*/  IMAD.MOV.U32 R188, RZ, RZ, R7 ;  /* 0x000000ffffbc7224 */ /* 0x000fe200078e0007 */
[----:B------:R-:W-:Y:S01]  /*8dd0*/  MOV R192, RZ ;  /* 0x000000ff00c07202 */ /* 0x000fe20000000f00 */
[----:B------:R-:W-:Y:S01]  /*8de0*/  IMAD.MOV.U32 R209, RZ, RZ, -0x1 ;  /* 0xffffffffffd17424 */ /* 0x000fe200078e00ff */
[----:B------:R-:W-:Y:S02]  /*8df0*/  MOV R4, 0x8e10 ;  /* 0x00008e1000047802 */ /* 0x000fe40000000f00 */
[----:B------:R-:W-:Y:S05]  /*8e00*/  CALL.REL.NOINC `($__internal_101_$__cuda_sm70_shflsync_up) ;  /* 0x00000c4000007944 */ /* 0x000fea0003c00000 */
[----:B------:R-:W-:Y:S01]  /*8e10*/  ISETP.GE.AND P0, PT, R66, 0x4, PT ;  /* 0x000000044200780c */ /* 0x000fe20003f06270 */
[----:B0-----:R-:W-:Y:S01]  /*8e20*/  HFMA2.MMA R207, -RZ, RZ, 0, 4.76837158203125e-07 ;  /* 0x00000008ffcf7435 */ /* 0x001fe200000001ff */
[----:B------:R-:W-:Y:S01]  /*8e30*/  MOV R192, RZ ;  /* 0x000000ff00c07202 */ /* 0x000fe20000000f00 */
[----:B------:R-:W-:Y:S01]  /*8e40*/  IMAD.MOV.U32 R209, RZ, RZ, -0x1 ;  /* 0xffffffffffd17424 */ /* 0x000fe200078e00ff */
[----:B------:R-:W-:-:S09]  /*8e50*/  MOV R4, 0x8ea0 ;  /* 0x00008ea000047802 */ /* 0x000fd20000000f00 */
[----:B-1----:R-:W-:Y:S02]  /*8e60*/  @P0 FFMA.FTZ R7, R205, R188, R7 ;  /* 0x000000bccd070223 */ /* 0x002fe40000010007 */
[----:B------:R-:W-:-:S05]  /*8e70*/  @P0 FMUL.FTZ R205, R6, R205 ;  /* 0x000000cd06cd0220 */ /* 0x000fca0000410000 */
[----:B------:R-:W-:Y:S02]  /*8e80*/  MOV R188, R205 ;  /* 0x000000cd00bc7202 */ /* 0x000fe40000000f00 */
[----:B------:R-:W-:Y:S05]  /*8e90*/  CALL.REL.NOINC `($__internal_101_$__cuda_sm70_shflsync_up) ;  /* 0x00000bb000007944 */ /* 0x000fea0003c00000 */
[----:B0-----:R-:W-:Y:S01]  /*8ea0*/  HFMA2.MMA R207, -RZ, RZ, 0, 4.76837158203125e-07 ;  /* 0x00000008ffcf7435 */ /* 0x001fe200000001ff */
[----:B-1----:R-:W-:Y:S01]  /*8eb0*/  MOV R6, R188 ;  /* 0x000000bc00067202 */ /* 0x002fe20000000f00 */
[----:B------:R-:W-:Y:S01]  /*8ec0*/  IMAD.MOV.U32 R188, RZ, RZ, R7 ;  /* 0x000000ffffbc7224 */ /* 0x000fe200078e0007 */
[----:B------:R-:W-:Y:S01]  /*8ed0*/  MOV R192, RZ ;  /* 0x000000ff00c07202 */ /* 0x000fe20000000f00 */
[----:B------:R-:W-:Y:S01]  /*8ee0*/  IMAD.MOV.U32 R209, RZ, RZ, -0x1 ;  /* 0xffffffffffd17424 */ /* 0x000fe200078e00ff */
[----:B------:R-:W-:Y:S02]  /*8ef0*/  MOV R4, 0x8f10 ;  /* 0x00008f1000047802 */ /* 0x000fe40000000f00 */
[----:B------:R-:W-:Y:S05]  /*8f00*/  CALL.REL.NOINC `($__internal_101_$__cuda_sm70_shflsync_up) ;  /* 0x00000b4000007944 */ /* 0x000fea0003c00000 */
[----:B------:R-:W-:Y:S01]  /*8f10*/  ISETP.GE.AND P0, PT, R66, 0x8, PT ;  /* 0x000000084200780c */ /* 0x000fe20003f06270 */
[----:B0-----:R-:W-:Y:S01]  /*8f20*/  HFMA2.MMA R207, -RZ, RZ, 0, 9.5367431640625e-07 ;  /* 0x00000010ffcf7435 */ /* 0x001fe200000001ff */
[----:B------:R-:W-:Y:S01]  /*8f30*/  MOV R192, RZ ;  /* 0x000000ff00c07202 */ /* 0x000fe20000000f00 */
[----:B------:R-:W-:Y:S01]  /*8f40*/  IMAD.MOV.U32 R209, RZ, RZ, -0x1 ;  /* 0xffffffffffd17424 */ /* 0x000fe200078e00ff */
[----:B------:R-:W-:-:S09]  /*8f50*/  MOV R4, 0x8fc0 ;  /* 0x00008fc000047802 */ /* 0x000fd20000000f00 */
[----:B-1----:R-:W-:Y:S02]  /*8f60*/  @P0 FFMA.FTZ R7, R205, R188, R7 ;  /* 0x000000bccd070223 */ /* 0x002fe40000010007 */
[----:B------:R-:W-:-:S03]  /*8f70*/  @P0 FMUL.FTZ R205, R6, R205 ;  /* 0x000000cd06cd0220 */ /* 0x000fc60000410000 */
[----:B------:R-:W-:Y:S01]  /*8f80*/  MOV R182, R7 ;  /* 0x0000000700b67202 */ /* 0x000fe20000000f00 */
[----:B------:R-:W-:Y:S01]  /*8f90*/  IMAD.MOV.U32 R188, RZ, RZ, R205 ;  /* 0x000000ffffbc7224 */ /* 0x000fe200078e00cd */
[----:B------:R-:W-:Y:S02]  /*8fa0*/  MOV R184, R205 ;  /* 0x000000cd00b87202 */ /* 0x000fe40000000f00 */
[----:B------:R-:W-:Y:S05]  /*8fb0*/  CALL.REL.NOINC `($__internal_101_$__cuda_sm70_shflsync_up) ;  /* 0x00000a9000007944 */ /* 0x000fea0003c00000 */
[----:B0-----:R-:W-:Y:S01]  /*8fc0*/  HFMA2.MMA R192, -RZ, RZ, 0, 0 ;  /* 0x00000000ffc07435 */ /* 0x001fe200000001ff */
[----:B-1----:R-:W-:Y:S01]  /*8fd0*/  MOV R186, R188 ;  /* 0x000000bc00ba7202 */ /* 0x002fe20000000f00 */
[----:B------:R-:W-:Y:S01]  /*8fe0*/  IMAD.MOV.U32 R207, RZ, RZ, 0x10 ;  /* 0x00000010ffcf7424 */ /* 0x000fe200078e00ff */
[----:B------:R-:W-:Y:S02]  /*8ff0*/  MOV R188, R7 ;  /* 0x0000000700bc7202 */ /* 0x000fe40000000f00 */
[----:B------:R-:W-:Y:S02]  /*9000*/  MOV R209, 0xffffffff ;  /* 0xffffffff00d17802 */ /* 0x000fe40000000f00 */
[----:B------:R-:W-:Y:S02]  /*9010*/  MOV R4, 0x9030 ;  /* 0x0000903000047802 */ /* 0x000fe40000000f00 */
[----:B------:R-:W-:Y:S05]  /*9020*/  CALL.REL.NOINC `($__internal_101_$__cuda_sm70_shflsync_up) ;  /* 0x00000a2000007944 */ /* 0x000fea0003c00000 */
[----:B-1----:R-:W-:Y:S01]  /*9030*/  IMAD.MOV.U32 R4, RZ, RZ, R188 ;  /* 0x000000ffff047224 */ /* 0x002fe200078e00bc */
[----:B0-----:R-:W-:Y:S05]  /*9040*/  BRA `(.L_x_2464) ;  /* 0xffffc79000007947 */ /* 0x001fea000383ffff */
.L_x_2444:
[----:B0-----:R-:W-:Y:S01]  /*9050*/  HFMA2.MMA R207, -RZ, RZ, 0, 5.9604644775390625e-08 ;  /* 0x00000001ffcf7435 */ /* 0x001fe200000001ff */
[----:B------:R-:W-:Y:S01]  /*9060*/  MOV R188, R7 ;  /* 0x0000000700bc7202 */ /* 0x000fe20000000f00 */
[----:B-1----:R-:W-:Y:S01]  /*9070*/  IMAD.MOV.U32 R192, RZ, RZ, RZ ;  /* 0x000000ffffc07224 */ /* 0x002fe200078e00ff */
[----:B------:R-:W-:-:S02]  /*9080*/  MOV R209, 0xffffffff ;  /* 0xffffffff00d17802 */ /* 0x000fc40000000f00 */
[----:B------:R-:W-:Y:S02]  /*9090*/  MOV R4, 0x90b0 ;  /* 0x000090b000047802 */ /* 0x000fe40000000f00 */
[----:B-----5:R-:W-:Y:S05]  /*90a0*/  CALL.REL.NOINC `($__internal_101_$__cuda_sm70_shflsync_up) ;  /* 0x000009a000007944 */ /* 0x020fea0003c00000 */
[----:B0-----:R-:W-:Y:S01]  /*90b0*/  HFMA2.MMA R207, -RZ, RZ, 0, 5.9604644775390625e-08 ;  /* 0x00000001ffcf7435 */ /* 0x001fe200000001ff */
[----:B-1----:R-:W-:Y:S01]  /*90c0*/  MOV R6, R188 ;  /* 0x000000bc00067202 */ /* 0x002fe20000000f00 */
[----:B------:R-:W-:Y:S01]  /*90d0*/  IMAD.MOV.U32 R188, RZ, RZ, R190 ;  /* 0x000000ffffbc7224 */ /* 0x000fe200078e00be */
[----:B------:R-:W-:Y:S01]  /*90e0*/  MOV R192, RZ ;  /* 0x000000ff00c07202 */ /* 0x000fe20000000f00 */
[----:B------:R-:W-:Y:S01]  /*90f0*/  IMAD.MOV.U32 R209, RZ, RZ, -0x1 ;  /* 0xffffffffffd17424 */ /* 0x000fe200078e00ff */
[----:B------:R-:W-:Y:S02]  /*9100*/  MOV R4, 0x9120 ;  /* 0x0000912000047802 */ /* 0x000fe40000000f00 */
[----:B------:R-:W-:Y:S05]  /*9110*/  CALL.REL.NOINC `($__internal_101_$__cuda_sm70_shflsync_up) ;  /* 0x0000093000007944 */ /* 0x000fea0003c00000 */
[----:B------:R-:W-:Y:S01]  /*9120*/  HFMA2.MMA R205, -RZ, RZ, 0, 0 ;  /* 0x00000000ffcd7435 */ /* 0x000fe200000001ff */
[----:B------:R-:W-:Y:S01]  /*9130*/  MOV R182, R6 ;  /* 0x0000000600b67202 */ /* 0x000fe20000000f00 */
[----:B------:R-:W-:Y:S01]  /*9140*/  IMAD.MOV.U32 R194, RZ, RZ, R16 ;  /* 0x000000ffffc27224 */ /* 0x000fe200078e0010 */
[----:B-1----:R-:W-:Y:S01]  /*9150*/  MOV R184, R188 ;  /* 0x000000bc00b87202 */ /* 0x002fe20000000f00 */
[----:B0-----:R-:W-:Y:S01]  /*9160*/  IMAD.MOV.U32 R207, RZ, RZ, -0x1 ;  /* 0xffffffffffcf7424 */ /* 0x001fe200078e00ff */
[----:B------:R-:W-:-:S02]  /*9170*/  MOV R192, 0x1f ;  /* 0x0000001f00c07802 */ /* 0x000fc40000000f00 */
[----:B------:R-:W-:Y:S02]  /*9180*/  MOV R4, 0x91a0 ;  /* 0x000091a000047802 */ /* 0x000fe40000000f00 */
[----:B------:R-:W-:Y:S05]  /*9190*/  CALL.REL.NOINC `($__internal_100_$__cuda_sm70_shflsync_idx_p) ;  /* 0x0000087000007944 */ /* 0x000fea0003c00000 */
[----:B-1----:R-:W-:Y:S01]  /*91a0*/  MOV R16, R192 ;  /* 0x000000c000107202 */ /* 0x002fe20000000f00 */
[----:B------:R-:W-:Y:S01]  /*91b0*/  HFMA2.MMA R192, -RZ, RZ, 0, 1.847743988037109375e-06 ;  /* 0x0000001fffc07435 */ /* 0x000fe200000001ff */
[----:B0-----:R-:W-:Y:S01]  /*91c0*/  MOV R194, R17 ;  /* 0x0000001100c27202 */ /* 0x001fe20000000f00 */
[----:B------:R-:W-:Y:S01]  /*91d0*/  IMAD.MOV.U32 R205, RZ, RZ, RZ ;  /* 0x000000ffffcd7224 */ /* 0x000fe200078e00ff */
[----:B------:R-:W-:Y:S02]  /*91e0*/  MOV R207, 0xffffffff ;  /* 0xffffffff00cf7802 */ /* 0x000fe40000000f00 */
[----:B------:R-:W-:Y:S02]  /*91f0*/  MOV R4, 0x9210 ;  /* 0x0000921000047802 */ /* 0x000fe40000000f00 */
[----:B------:R-:W-:Y:S05]  /*9200*/  CALL.REL.NOINC `($__internal_100_$__cuda_sm70_shflsync_idx_p) ;  /* 0x0000080000007944 */ /* 0x000fea0003c00000 */
[----:B-1----:R-:W-:Y:S01]  /*9210*/  IMAD.MOV.U32 R5, RZ, RZ, R192 ;  /* 0x000000ffff057224 */ /* 0x002fe200078e00c0 */
[----:B0-----:R-:W-:Y:S05]  /*9220*/  BRA `(.L_x_2465) ;  /* 0xffffc73000007947 */ /* 0x001fea000383ffff */
.L_x_2447:
[----:B------:R-:W-:Y:S01]  /*9230*/  HFMA2.MMA R191, -RZ, RZ, 0, 5.9604644775390625e-08 ;  /* 0x00000001ffbf7435 */ /* 0x000fe200000001ff */
[----:B------:R-:W-:Y:S01]  /*9240*/  MOV R190, R6 ;  /* 0x0000000600be7202 */ /* 0x000fe20000000f00 */
[----:B------:R-:W-:Y:S01]  /*9250*/  IMAD.MOV.U32 R192, RZ, RZ, 0x1f ;  /* 0x0000001fffc07424 */ /* 0x000fe200078e00ff */
[----:B------:R-:W-:-:S02]  /*9260*/  MOV R201, 0xffffffff ;  /* 0xffffffff00c97802 */ /* 0x000fc40000000f00 */
[----:B------:R-:W-:Y:S02]  /*9270*/  MOV R4, 0x9290 ;  /* 0x0000929000047802 */ /* 0x000fe40000000f00 */
[----:B------:R-:W-:Y:S05]  /*9280*/  CALL.REL.NOINC `($__internal_99_$__cuda_sm70_shflsync_down) ;  /* 0x0000074000007944 */ /* 0x000fea0003c00000 */
[----:B-1----:R-:W-:Y:S01]  /*9290*/  MOV R181, R190 ;  /* 0x000000be00b57202 */ /* 0x002fe20000000f00 */
[----:B0-----:R-:W-:Y:S05]  /*92a0*/  BRA `(.L_x_2466) ;  /* 0xffffcb8000007947 */ /* 0x001fea000383ffff */
.L_x_2448:
[----:B------:R-:W-:Y:S01]  /*92b0*/  HFMA2.MMA R191, -RZ, RZ, 0, 5.9604644775390625e-08 ;  /* 0x00000001ffbf7435 */ /* 0x000fe200000001ff */
[----:B------:R-:W-:Y:S01]  /*92c0*/  IMAD.MOV.U32 R190, RZ, RZ, R7 ;  /* 0x000000ffffbe7224 */ /* 0x000fe200078e0007 */
[----:B------:R-:W-:Y:S01]  /*92d0*/  MOV R192, 0x1f ;  /* 0x0000001f00c07802 */ /* 0x000fe20000000f00 */
[----:B------:R-:W-:Y:S01]  /*92e0*/  IMAD.MOV.U32 R201, RZ, RZ, -0x1 ;  /* 0xffffffffffc97424 */ /* 0x000fe200078e00ff */
[----:B------:R-:W-:Y:S02]  /*92f0*/  MOV R4, 0x9310 ;  /* 0x0000931000047802 */ /* 0x000fe40000000f00 */
[----:B01----:R-:W-:Y:S05]  /*9300*/  CALL.REL.NOINC `($__internal_99_$__cuda_sm70_shflsync_down) ;  /* 0x000006c000007944 */ /* 0x003fea0003c00000 */
[C---:B------:R-:W-:Y:S01]  /*9310*/  FMUL.FTZ R5, R6.reuse, R181 ;  /* 0x000000b506057220 */ /* 0x040fe20000410000 */
[----:B0-----:R-:W-:Y:S01]  /*9320*/  HFMA2.MMA R191, -RZ, RZ, 0, 1.1920928955078125e-07 ;  /* 0x00000002ffbf7435 */ /* 0x001fe200000001ff */
[C---:B-1----:R-:W-:Y:S01]  /*9330*/  FFMA.FTZ R190, R6.reuse, R190, R7 ;  /* 0x000000be06be7223 */ /* 0x042fe20000010007 */
[----:B------:R-:W-:Y:S01]  /*9340*/  MOV R192, 0x1f ;  /* 0x0000001f00c07802 */ /* 0x000fe20000000f00 */
[----:B------:R-:W-:Y:S01]  /*9350*/  IMAD.MOV.U32 R201, RZ, RZ, -0x1 ;  /* 0xffffffffffc97424 */ /* 0x000fe200078e00ff */
[----:B------:R-:W-:-:S02]  /*9360*/  FSEL R181, R6, R5, !P5 ;  /* 0x0000000506b57208 */ /* 0x000fc40006800000 */
[----:B------:R-:W-:Y:S02]  /*9370*/  FSEL R7, R7, R190, !P5 ;  /* 0x000000be07077208 */ /* 0x000fe40006800000 */
[----:B------:R-:W-:Y:S02]  /*9380*/  MOV R190, R181 ;  /* 0x000000b500be7202 */ /* 0x000fe40000000f00 */
[----:B------:R-:W-:Y:S02]  /*9390*/  MOV R4, 0x93b0 ;  /* 0x000093b000047802 */ /* 0x000fe40000000f00 */
[----:B------:R-:W-:Y:S05]  /*93a0*/  CALL.REL.NOINC `($__internal_99_$__cuda_sm70_shflsync_down) ;  /* 0x0000062000007944 */ /* 0x000fea0003c00000 */
[----:B0-----:R-:W-:Y:S01]  /*93b0*/  HFMA2.MMA R191, -RZ, RZ, 0, 1.1920928955078125e-07 ;  /* 0x00000002ffbf7435 */ /* 0x001fe200000001ff */
[----:B-1----:R-:W-:Y:S01]  /*93c0*/  MOV R6, R190 ;  /* 0x000000be00067202 */ /* 0x002fe20000000f00 */
[----:B------:R-:W-:Y:S01]  /*93d0*/  IMAD.MOV.U32 R190, RZ, RZ, R7 ;  /* 0x000000ffffbe7224 */ /* 0x000fe200078e0007 */
[----:B------:R-:W-:Y:S01]  /*93e0*/  MOV R192, 0x1f ;  /* 0x0000001f00c07802 */ /* 0x000fe20000000f00 */
[----:B------:R-:W-:Y:S01]  /*93f0*/  IMAD.MOV.U32 R201, RZ, RZ, -0x1 ;  /* 0xffffffffffc97424 */ /* 0x000fe200078e00ff */
[----:B------:R-:W-:Y:S02]  /*9400*/  MOV R4, 0x9420 ;  /* 0x0000942000047802 */ /* 0x000fe40000000f00 */
[----:B------:R-:W-:Y:S05]  /*9410*/  CALL.REL.NOINC `($__internal_99_$__cuda_sm70_shflsync_down) ;  /* 0x000005b000007944 */ /* 0x000fea0003c00000 */
[----:B-1----:R-:W-:Y:S01]  /*9420*/  @!P4 FFMA.FTZ R7, R181, R190, R7 ;  /* 0x000000beb507c223 */ /* 0x002fe20000010007 */
[----:B0-----:R-:W-:Y:S01]  /*9430*/  HFMA2.MMA R191, -RZ, RZ, 0, 2.384185791015625e-07 ;  /* 0x00000004ffbf7435 */ /* 0x001fe200000001ff */
[----:B------:R-:W-:Y:S01]  /*9440*/  @!P4 FMUL.FTZ R181, R6, R181 ;  /* 0x000000b506b5c220 */ /* 0x000fe20000410000 */
[----:B------:R-:W-:Y:S01]  /*9450*/  MOV R192, 0x1f ;  /* 0x0000001f00c07802 */ /* 0x000fe20000000f00 */
[----:B------:R-:W-:Y:S01]  /*9460*/  IMAD.MOV.U32 R201, RZ, RZ, -0x1 ;  /* 0xffffffffffc97424 */ /* 0x000fe200078e00ff */
[----:B------:R-:W-:-:S02]  /*9470*/  MOV R4, 0x94a0 ;  /* 0x000094a000047802 */ /* 0x000fc40000000f00 */
[----:B------:R-:W-:Y:S02]  /*9480*/  MOV R190, R181 ;  /* 0x000000b500be7202 */ /* 0x000fe40000000f00 */
[----:B------:R-:W-:Y:S05]  /*9490*/  CALL.REL.NOINC `($__internal_99_$__cuda_sm70_shflsync_down) ;  /* 0x0000053000007944 */ /* 0x000fea0003c00000 */
[----:B0-----:R-:W-:Y:S01]  /*94a0*/  HFMA2.MMA R191, -RZ, RZ, 0, 2.384185791015625e-07 ;  /* 0x00000004ffbf7435 */ /* 0x001fe200000001ff */
[----:B-1----:R-:W-:Y:S01]  /*94b0*/  MOV R6, R190 ;  /* 0x000000be00067202 */ /* 0x002fe20000000f00 */
[----:B------:R-:W-:Y:S01]  /*94c0*/  IMAD.MOV.U32 R190, RZ, RZ, R7 ;  /* 0x000000ffffbe7224 */ /* 0x000fe200078e0007 */
[----:B------:R-:W-:Y:S01]  /*94d0*/  MOV R192, 0x1f ;  /* 0x0000001f00c07802 */ /* 0x000fe20000000f00 */
[----:B------:R-:W-:Y:S01]  /*94e0*/  IMAD.MOV.U32 R201, RZ, RZ, -0x1 ;  /* 0xffffffffffc97424 */ /* 0x000fe200078e00ff */
[----:B------:R-:W-:Y:S02]  /*94f0*/  MOV R4, 0x9510 ;  /* 0x0000951000047802 */ /* 0x000fe40000000f00 */
[----:B------:R-:W-:Y:S05]  /*9500*/  CALL.REL.NOINC `($__internal_99_$__cuda_sm70_shflsync_down) ;  /* 0x000004c000007944 */ /* 0x000fea0003c00000 */
[----:B-1----:R-:W-:Y:S01]  /*9510*/  @!P3 FFMA.FTZ R7, R181, R190, R7 ;  /* 0x000000beb507b223 */ /* 0x002fe20000010007 */
[----:B0-----:R-:W-:Y:S01]  /*9520*/  HFMA2.MMA R191, -RZ, RZ, 0, 4.76837158203125e-07 ;  /* 0x00000008ffbf7435 */ /* 0x001fe200000001ff */
[----:B------:R-:W-:Y:S01]  /*9530*/  @!P3 FMUL.FTZ R181, R6, R181 ;  /* 0x000000b506b5b220 */ /* 0x000fe20000410000 */
[----:B------:R-:W-:Y:S01]  /*9540*/  MOV R192, 0x1f ;  /* 0x0000001f00c07802 */ /* 0x000fe20000000f00 */
[----:B------:R-:W-:Y:S01]  /*9550*/  IMAD.MOV.U32 R201, RZ, RZ, -0x1 ;  /* 0xffffffffffc97424 */ /* 0x000fe200078e00ff */
[----:B------:R-:W-:-:S02]  /*9560*/  MOV R4, 0x9590 ;  /* 0x0000959000047802 */ /* 0x000fc40000000f00 */
[----:B------:R-:W-:Y:S02]  /*9570*/  MOV R190, R181 ;  /* 0x000000b500be7202 */ /* 0x000fe40000000f00 */
[----:B------:R-:W-:Y:S05]  /*9580*/  CALL.REL.NOINC `($__internal_99_$__cuda_sm70_shflsync_down) ;  /* 0x0000044000007944 */ /* 0x000fea0003c00000 */
[----:B0-----:R-:W-:Y:S01]  /*9590*/  HFMA2.MMA R191, -RZ, RZ, 0, 4.76837158203125e-07 ;  /* 0x00000008ffbf7435 */ /* 0x001fe200000001ff */
[----:B-1----:R-:W-:Y:S01]  /*95a0*/  MOV R6, R190 ;  /* 0x000000be00067202 */ /* 0x002fe20000000f00 */
[----:B------:R-:W-:Y:S01]  /*95b0*/  IMAD.MOV.U32 R190, RZ, RZ, R7 ;  /* 0x000000ffffbe7224 */ /* 0x000fe200078e0007 */
[----:B------:R-:W-:Y:S01]  /*95c0*/  MOV R192, 0x1f ;  /* 0x0000001f00c07802 */ /* 0x000fe20000000f00 */
[----:B------:R-:W-:Y:S01]  /*95d0*/  IMAD.MOV.U32 R201, RZ, RZ, -0x1 ;  /* 0xffffffffffc97424 */ /* 0x000fe200078e00ff */
[----:B------:R-:W-:Y:S02]  /*95e0*/  MOV R4, 0x9600 ;  /* 0x0000960000047802 */ /* 0x000fe40000000f00 */
[----:B------:R-:W-:Y:S05]  /*95f0*/  CALL.REL.NOINC `($__internal_99_$__cuda_sm70_shflsync_down) ;  /* 0x000003d000007944 */ /* 0x000fea0003c00000 */
[----:B-1----:R-:W-:Y:S01]  /*9600*/  @!P2 FFMA.FTZ R7, R181, R190, R7 ;  /* 0x000000beb507a223 */ /* 0x002fe20000010007 */
[----:B0-----:R-:W-:Y:S01]  /*9610*/  HFMA2.MMA R191, -RZ, RZ, 0, 9.5367431640625e-07 ;  /* 0x00000010ffbf7435 */ /* 0x001fe200000001ff */
[----:B------:R-:W-:Y:S01]  /*9620*/  @!P2 FMUL.FTZ R181, R6, R181 ;  /* 0x000000b506b5a220 */ /* 0x000fe20000410000 */
[----:B------:R-:W-:Y:S01]  /*9630*/  MOV R201, 0xffffffff ;  /* 0xffffffff00c97802 */ /* 0x000fe20000000f00 */
[----:B------:R-:W-:Y:S01]  /*9640*/  IMAD.MOV.U32 R192, RZ, RZ, 0x1f ;  /* 0x0000001fffc07424 */ /* 0x000fe200078e00ff */
[----:B------:R-:W-:-:S02]  /*9650*/  MOV R4, 0x9690 ;  /* 0x0000969000047802 */ /* 0x000fc40000000f00 */
[----:B------:R-:W-:-:S04]  /*9660*/  MOV R183, R181 ;  /* 0x000000b500b77202 */ /* 0x000fc80000000f00 */
[----:B------:R-:W-:Y:S02]  /*9670*/  MOV R190, R183 ;  /* 0x000000b700be7202 */ /* 0x000fe40000000f00 */
[----:B------:R-:W-:Y:S05]  /*9680*/  CALL.REL.NOINC `($__internal_99_$__cuda_sm70_shflsync_down) ;  /* 0x0000034000007944 */ /* 0x000fea0003c00000 */
[----:B0-----:R-:W-:Y:S01]  /*9690*/  HFMA2.MMA R191, -RZ, RZ, 0, 9.5367431640625e-07 ;  /* 0x00000010ffbf7435 */ /* 0x001fe200000001ff */
[----:B-1----:R-:W-:Y:S01]  /*96a0*/  IMAD.MOV.U32 R6, RZ, RZ, R190 ;  /* 0x000000ffff067224 */ /* 0x002fe200078e00be */
[----:B------:R-:W-:Y:S01]  /*96b0*/  MOV R190, R7 ;  /* 0x0000000700be7202 */ /* 0x000fe20000000f00 */
[----:B------:R-:W-:Y:S01]  /*96c0*/  IMAD.MOV.U32 R192, RZ, RZ, 0x1f ;  /* 0x0000001fffc07424 */ /* 0x000fe200078e00ff */
[----:B------:R-:W-:Y:S02]  /*96d0*/  MOV R201, 0xffffffff ;  /* 0xffffffff00c97802 */ /* 0x000fe40000000f00 */
[----:B------:R-:W-:Y:S02]  /*96e0*/  MOV R4, 0x9700 ;  /* 0x0000970000047802 */ /* 0x000fe40000000f00 */
[----:B------:R-:W-:Y:S05]  /*96f0*/  CALL.REL.NOINC `($__internal_99_$__cuda_sm70_shflsync_down) ;  /* 0x000002d000007944 */ /* 0x000fea0003c00000 */
[----:B-1----:R-:W-:Y:S01]  /*9700*/  @!P0 FFMA.FTZ R7, R183, R190, R7 ;  /* 0x000000beb7078223 */ /* 0x002fe20000010007 */
[----:B------:R-:W-:Y:S01]  /*9710*/  HFMA2.MMA R205, -RZ, RZ, 0, 0 ;  /* 0x00000000ffcd7435 */ /* 0x000fe200000001ff */
[----:B------:R-:W-:Y:S01]  /*9720*/  @!P0 FMUL.FTZ R183, R6, R183 ;  /* 0x000000b706b78220 */ /* 0x000fe20000410000 */
[----:B------:R-:W-:Y:S01]  /*9730*/  MOV R207, 0xffffffff ;  /* 0xffffffff00cf7802 */ /* 0x000fe20000000f00 */
[----:B0-----:R-:W-:Y:S01]  /*9740*/  IMAD.MOV.U32 R192, RZ, RZ, 0x1f ;  /* 0x0000001fffc07424 */ /* 0x001fe200078e00ff */
[----:B------:R-:W-:-:S02]  /*9750*/  MOV R4, 0x9780 ;  /* 0x0000978000047802 */ /* 0x000fc40000000f00 */
[----:B------:R-:W-:Y:S02]  /*9760*/  MOV R194, R183 ;  /* 0x000000b700c27202 */ /* 0x000fe40000000f00 */
[----:B------:R-:W-:Y:S05]  /*9770*/  CALL.REL.NOINC `($__internal_100_$__cuda_sm70_shflsync_idx_p) ;  /* 0x0000029000007944 */ /* 0x000fea0003c00000 */
[----:B0-----:R-:W-:Y:S01]  /*9780*/  HFMA2.MMA R205, -RZ, RZ, 0, 0 ;  /* 0x00000000ffcd7435 */ /* 0x001fe200000001ff */
[----:B-1----:R-:W-:Y:S01]  /*9790*/  IMAD.MOV.U32 R6, RZ, RZ, R192 ;  /* 0x000000ffff067224 */ /* 0x002fe200078e00c0 */
[----:B------:R-:W-:Y:S01]  /*97a0*/  MOV R194, R7 ;  /* 0x0000000700c27202 */ /* 0x000fe20000000f00 */
[----:B------:R-:W-:Y:S01]  /*97b0*/  IMAD.MOV.U32 R192, RZ, RZ, 0x1f ;  /* 0x0000001fffc07424 */ /* 0x000fe200078e00ff */
[----:B------:R-:W-:Y:S02]  /*97c0*/  MOV R207, 0xffffffff ;  /* 0xffffffff00cf7802 */ /* 0x000fe40000000f00 */
[----:B------:R-:W-:Y:S02]  /*97d0*/  MOV R4, 0x97f0 ;  /* 0x000097f000047802 */ /* 0x000fe40000000f00 */
[----:B------:R-:W-:Y:S05]  /*97e0*/  CALL.REL.NOINC `($__internal_100_$__cuda_sm70_shflsync_idx_p) ;  /* 0x0000022000007944 */ /* 0x000fea0003c00000 */
[----:B------:R-:W-:Y:S01]  /*97f0*/  HFMA2.MMA R191, -RZ, RZ, 0, 5.9604644775390625e-08 ;  /* 0x00000001ffbf7435 */ /* 0x000fe200000001ff */
[----:B-1----:R-:W-:Y:S01]  /*9800*/  IMAD.MOV.U32 R188, RZ, RZ, R192 ;  /* 0x000000ffffbc7224 */ /* 0x002fe200078e00c0 */
[----:B------:R-:W-:Y:S01]  /*9810*/  MOV R181, R6 ;  /* 0x0000000600b57202 */ /* 0x000fe20000000f00 */
[----:B------:R-:W-:Y:S01]  /*9820*/  IMAD.MOV.U32 R192, RZ, RZ, 0x1f ;  /* 0x0000001fffc07424 */ /* 0x000fe200078e00ff */
[----:B------:R-:W-:-:S02]  /*9830*/  MOV R190, R183 ;  /* 0x000000b700be7202 */ /* 0x000fc40000000f00 */
[----:B------:R-:W-:Y:S02]  /*9840*/  MOV R201, 0xffffffff ;  /* 0xffffffff00c97802 */ /* 0x000fe40000000f00 */
[----:B------:R-:W-:Y:S02]  /*9850*/  MOV R4, 0x9870 ;  /* 0x0000987000047802 */ /* 0x000fe40000000f00 */
[----:B0-----:R-:W-:Y:S05]  /*9860*/  CALL.REL.NOINC `($__internal_99_$__cuda_sm70_shflsync_down) ;  /* 0x0000016000007944 */ /* 0x001fea0003c00000 */
[----:B0-----:R-:W-:Y:S01]  /*9870*/  HFMA2.MMA R191, -RZ, RZ, 0, 5.9604644775390625e-08 ;  /* 0x00000001ffbf7435 */ /* 0x001fe200000001ff */
[----:B-1----:R-:W-:Y:S01]  /*9880*/  MOV R6, R190 ;  /* 0x000000be00067202 */ /* 0x002fe20000000f00 */
[----:B------:R-:W-:Y:S01]  /*9890*/  IMAD.MOV.U32 R190, RZ, RZ, R7 ;  /* 0x000000ffffbe7224 */ /* 0x000fe200078e0007 */
[----:B------:R-:W-:Y:S01]  /*98a0*/  MOV R192, 0x1f ;  /* 0x0000001f00c07802 */ /* 0x000fe20000000f00 */
[----:B------:R-:W-:Y:S01]  /*98b0*/  IMAD.MOV.U32 R201, RZ, RZ, -0x1 ;  /* 0xffffffffffc97424 */ /* 0x000fe200078e00ff */
[----:B------:R-:W-:Y:S02]  /*98c0*/  MOV R4, 0x98e0 ;  /* 0x000098e000047802 */ /* 0x000fe40000000f00 */
[----:B------:R-:W-:Y:S05]  /*98d0*/  CALL.REL.NOINC `($__internal_99_$__cuda_sm70_shflsync_down) ;  /* 0x000000f000007944 */ /* 0x000fea0003c00000 */
[----:B0-----:R-:W-:Y:S01]  /*98e0*/  HFMA2.MMA R192, -RZ, RZ, 0, 1.847743988037109375e-06 ;  /* 0x0000001fffc07435 */ /* 0x001fe200000001ff */
[----:B------:R-:W-:Y:S01]  /*98f0*/  MOV R183, R6 ;  /* 0x0000000600b77202 */ /* 0x000fe20000000f00 */
[----:B------:R-:W-:Y:S01]  /*9900*/  IMAD.MOV.U32 R205, RZ, RZ, RZ ;  /* 0x000000ffffcd7224 */ /* 0x000fe200078e00ff */
[----:B------:R-:W-:-:S02]  /*9910*/  MOV R194, R16 ;  /* 0x0000001000c27202 */ /* 0x000fc40000000f00 */
[----:B------:R-:W-:Y:S02]  /*9920*/  MOV R207, 0xffffffff ;  /* 0xffffffff00cf7802 */ /* 0x000fe40000000f00 */
[----:B------:R-:W-:Y:S02]  /*9930*/  MOV R4, 0x9950 ;  /* 0x0000995000047802 */ /* 0x000fe40000000f00 */
[----:B-1----:R-:W-:Y:S05]  /*9940*/  CALL.REL.NOINC `($__internal_100_$__cuda_sm70_shflsync_idx_p) ;  /* 0x000000c000007944 */ /* 0x002fea0003c00000 */
[----:B0-----:R-:W-:Y:S01]  /*9950*/  HFMA2.MMA R205, -RZ, RZ, 0, 0 ;  /* 0x00000000ffcd7435 */ /* 0x001fe200000001ff */
[----:B-1----:R-:W-:Y:S01]  /*9960*/  IMAD.MOV.U32 R191, RZ, RZ, R192 ;  /* 0x000000ffffbf7224 */ /* 0x002fe200078e00c0 */
[----:B------:R-:W-:Y:S01]  /*9970*/  MOV R194, R17 ;  /* 0x0000001100c27202 */ /* 0x000fe20000000f00 */
[----:B------:R-:W-:Y:S01]  /*9980*/  IMAD.MOV.U32 R207, RZ, RZ, -0x1 ;  /* 0xffffffffffcf7424 */ /* 0x000fe200078e00ff */
[----:B------:R-:W-:Y:S02]  /*9990*/  MOV R192, 0x1f ;  /* 0x0000001f00c07802 */ /* 0x000fe40000000f00 */
[----:B------:R-:W-:Y:S02]  /*99a0*/  MOV R4, 0x99c0 ;  /* 0x000099c000047802 */ /* 0x000fe40000000f00 */
[----:B------:R-:W-:Y:S05]  /*99b0*/  CALL.REL.NOINC `($__internal_100_$__cuda_sm70_shflsync_idx_p) ;  /* 0x0000005000007944 */ /* 0x000fea0003c00000 */
[----:B01----:R-:W-:Y:S05]  /*99c0*/  BRA `(.L_x_2467) ;  /* 0xffffc60000007947 */ /* 0x003fea000383ffff */
        .weak           $__internal_99_$__cuda_sm70_shflsync_down
        .type           $__internal_99_$__cuda_sm70_shflsync_down,@function
        .size           $__internal_99_$__cuda_sm70_shflsync_down,($__internal_100_$__cuda_sm70_shflsync_idx_p - $__internal_99_$__cuda_sm70_shflsync_down)
$__internal_99_$__cuda_sm70_shflsync_down:
[----:B------:R-:W-:Y:S01]  /*99d0*/  HFMA2.MMA R5, -RZ, RZ, 0, 0 ;  /* 0x00000000ff057435 */ /* 0x000fe200000001ff */
[----:B------:R-:W-:Y:S04]  /*99e0*/  WARPSYNC R201 ;  /* 0x000000c900007348 */ /* 0x000fe80003800000 */
[----:B------:R0:W1:Y:S01]  /*99f0*/  SHFL.DOWN PT, R190, R190, R191, R192 ;  /* 0x080000bfbebe7389 */ /* 0x00006200000e00c0 */
[----:B------:R-:W-:Y:S05]  /*9a00*/  RET.REL.NODEC R4 `(_Z25selective_scan_bwd_kernelI32Selective_Scan_bwd_kernel_traitsILi64ELi16ELb0ELb0ELb0ELb0ELb1EN3c104HalfEfEEv12SSMParamsBwd) ;  /* 0xffff65f004007950 */ /* 0x000fea0003c3ffff */
        .weak           $__internal_100_$__cuda_sm70_shflsync_idx_p
        .type           $__internal_100_$__cuda_sm70_shflsync_idx_p,@function
        .size           $__internal_100_$__cuda_sm70_shflsync_idx_p,($__internal_101_$__cuda_sm70_shflsync_up - $__internal_100_$__cuda_sm70_shflsync_idx_p)
$__internal_100_$__cuda_sm70_shflsync_idx_p:
[----:B------:R-:W-:Y:S01]  /*9a10*/  MOV R5, 0x0 ;  /* 0x0000000000057802 */ /* 0x000fe20000000f00 */
[----:B------:R-:W-:Y:S04]  /*9a20*/  WARPSYNC R207 ;  /* 0x000000cf00007348 */ /* 0x000fe80003800000 */
[----:B------:R0:W1:Y:S01]  /*9a30*/  SHFL.IDX PT, R192, R194, R205, R192 ;  /* 0x000000cdc2c07389 */ /* 0x00006200000e00c0 */
[----:B------:R-:W-:Y:S05]  /*9a40*/  RET.REL.NODEC R4 `(_Z25selective_scan_bwd_kernelI32Selective_Scan_bwd_kernel_traitsILi64ELi16ELb0ELb0ELb0ELb0ELb1EN3c104HalfEfEEv12SSMParamsBwd) ;  /* 0xffff65b004007950 */ /* 0x000fea0003c3ffff */
        .weak           $__internal_101_$__cuda_sm70_shflsync_up
        .type           $__internal_101_$__cuda_sm70_shflsync_up,@function
        .size           $__internal_101_$__cuda_sm70_shflsync_up,(.L_x_8913 - $__internal_101_$__cuda_sm70_shflsync_up)
$__internal_101_$__cuda_sm70_shflsync_up:
[----:B------:R-:W-:Y:S01]  /*9a50*/  HFMA2.MMA R5, -RZ, RZ, 0, 0 ;  /* 0x00000000ff057435 */ /* 0x000fe200000001ff */
[----:B------:R-:W-:Y:S04]  /*9a60*/  WARPSYNC R209 ;  /* 0x000000d100007348 */ /* 0x000fe80003800000 */
[----:B------:R0:W1:Y:S01]  /*9a70*/  SHFL.UP PT, R188, R188, R207, R192 ;  /* 0x040000cfbcbc7389 */ /* 0x00006200000e00c0 */
[----:B------:R-:W-:Y:S05]  /*9a80*/  RET.REL.NODEC R4 `(_Z25selective_scan_bwd_kernelI32Selective_Scan_bwd_kernel_traitsILi64ELi16ELb0ELb0ELb0ELb0ELb1EN3c104HalfEfEEv12SSMParamsBwd) ;  /* 0xffff657004007950 */ /* 0x000fea0003c3ffff */
.L_x_2468:
        /* <DEDUP_REMOVED lines=15> */
.L_x_8913:


//--------------------- .text._Z25selective_scan_bwd_kernelI32Selective_Scan_bwd_kernel_traitsILi64ELi16ELb0ELb0ELb0ELb1ELb0EN3c104HalfEfEEv12SSMParamsBwd --------------------------
	.section	.text._Z25selective_scan_bwd_kernelI32Selective_Scan_bwd_kernel_traitsILi64ELi16ELb0ELb0ELb0ELb1ELb0EN3c104HalfEfEEv12SSMParamsBwd,"ax",@progbits
	.sectioninfo	@"SHI_REGISTERS=210"
	.align	128
        .global         _Z25selective_scan_bwd_kernelI32Selective_Scan_bwd_kernel_traitsILi64ELi16ELb0ELb0ELb0ELb1ELb0EN3c104HalfEfEEv12SSMParamsBwd
        .type           _Z25selective_scan_bwd_kernelI32Selective_Scan_bwd_kernel_traitsILi64ELi16ELb0ELb0ELb0ELb1ELb0EN3c104HalfEfEEv12SSMParamsBwd,@function
        .size           _Z25selective_scan_bwd_kernelI32Selective_Scan_bwd_kernel_traitsILi64ELi16ELb0ELb0ELb0ELb1ELb0EN3c104HalfEfEEv12SSMParamsBwd,(.L_x_8916 - _Z25selective_scan_bwd_kernelI32Selective_Scan_bwd_kernel_traitsILi64ELi16ELb0ELb0ELb0ELb1ELb0EN3c104HalfEfEEv12SSMParamsBwd)
        .other          _Z25selective_scan_bwd_kernelI32Selective_Scan_bwd_kernel_traitsILi64ELi16ELb0ELb0ELb0ELb1ELb0EN3c104HalfEfEEv12SSMParamsBwd,@"STO_CUDA_ENTRY STV_DEFAULT"
_Z25selective_scan_bwd_kernelI32Selective_Scan_bwd_kernel_traitsILi64ELi16ELb0ELb0ELb0ELb1ELb0EN3c104HalfEfEEv12SSMParamsBwd:
.text._Z25selective_scan_bwd_kernelI32Selective_Scan_bwd_kernel_traitsILi64ELi16ELb0ELb0ELb0ELb1ELb0EN3c104HalfEfEEv12SSMParamsBwd:
        /* <DEDUP_REMOVED lines=11> */
[----:B-1----:R-:W-:-:S05]  /*00b0*/  SHF.R.S32.HI R93, RZ, 0x1f, R94 ;  /* 0x0000001fff5d7819 */ /* 0x002fca000001145e */
[----:B------:R-:W-:Y:S01]  /*00c0*/  @P0 LEA R8, P2, R94, c[0x0][0x238], 0x2 ;  /* 0x00008e005e080a11 */ /* 0x000fe200078410ff */
[----:B------:R-:W-:Y:S01]  /*00d0*/  IMAD R5, R88, c[0x0][0x1d0], RZ ;  /* 0x0000740058057a24 */ /* 0x000fe200078e02ff */
[----:B------:R-:W-:Y:S01]  /*00e0*/  @P1 LEA R10, P3, R94, c[0x0][0x250], 0x2 ;  /* 0x000094005e0a1a11 */ /* 0x000fe200078610ff */
[----:B------:R-:W-:Y:S01]  /*00f0*/  IMAD R15, R88, c[0x0][0x1e0], RZ ;  /* 0x00007800580f7a24 */ /* 0x000fe200078e02ff */
[----:B------:R-:W-:Y:S01]  /*0100*/  @P0 LEA.HI.X R9, R94, c[0x0][0x23c], R93, 0x2, P2 ;  /* 0x00008f005e090a11 */ /* 0x000fe200010f145d */
[----:B------:R-:W-:Y:S01]  /*0110*/  IMAD R13, R90, c[0x0][0x1d4], R5 ;  /* 0x000075005a0d7a24 */ /* 0x000fe200078e0205 */
[----:B------:R-:W-:Y:S01]  /*0120*/  @P1 LEA.HI.X R11, R94, c[0x0][0x254], R93, 0x2, P3 ;  /* 0x000095005e0b1a11 */ /* 0x000fe200018f145d */
[C---:B------:R-:W-:Y:S02]  /*0130*/  IMAD.WIDE.U32 R4, R90.reuse, c[0x0][0x1e0], RZ ;  /* 0x000078005a047a25 */ /* 0x040fe400078e00ff */
[----:B------:R0:W5:Y:S02]  /*0140*/  @P0 LDG.E R92, [R8.64] ;  /* 0x00000004085c0981 */ /* 0x000164000c1e1900 */
[----:B------:R-:W-:-:S02]  /*0150*/  IMAD R15, R90, c[0x0][0x1e4], R15 ;  /* 0x000079005a0f7a24 */ /* 0x000fc400078e020f */
[----:B------:R-:W-:Y:S01]  /*0160*/  IMAD.WIDE.U32 R2, R90, c[0x0][0x1d0], RZ ;  /* 0x000074005a027a25 */ /* 0x000fe200078e00ff */
[----:B------:R1:W5:Y:S01]  /*0170*/  @P1 LDG.E R91, [R10.64] ;  /* 0x000000040a5b1981 */ /* 0x000362000c1e1900 */
[----:B------:R-:W-:Y:S01]  /*0180*/  ISETP.NE.U32.AND P0, PT, RZ, c[0x0][0x260], PT ;  /* 0x00009800ff007a0c */ /* 0x000fe20003f05070 */
[----:B------:R-:W-:Y:S01]  /*0190*/  HFMA2.MMA R98, -RZ, RZ, 0, 0 ;  /* 0x00000000ff627435 */ /* 0x000fe200000001ff */
[----:B------:R-:W-:Y:S01]  /*01a0*/  IMAD.IADD R5, R5, 0x1, R15 ;  /* 0x0000000105057824 */ /* 0x000fe200078e020f */
[----:B------:R-:W-:Y:S01]  /*01b0*/  IADD3 R3, R3, R13, RZ ;  /* 0x0000000d03037210 */ /* 0x000fe20007ffe0ff */
[C---:B------:R-:W-:Y:S01]  /*01c0*/  IMAD R13, R93.reuse, c[0x0][0x1e8], RZ ;  /* 0x00007a005d0d7a24 */ /* 0x040fe200078e02ff */
[----:B0-----:R-:W-:Y:S01]  /*01d0*/  MOV R8, c[0x0][0x174] ;  /* 0x00005d0000087a02 */ /* 0x001fe20000000f00 */
[----:B------:R-:W-:Y:S01]  /*01e0*/  IMAD.WIDE.U32 R4, R94, c[0x0][0x1e8], R4 ;  /* 0x00007a005e047a25 */ /* 0x000fe200078e0004 */
[----:B------:R-:W-:Y:S02]  /*01f0*/  ISETP.NE.AND.EX P0, PT, RZ, c[0x0][0x264], PT, P0 ;  /* 0x00009900ff007a0c */ /* 0x000fe40003f05300 */
[C---:B------:R-:W-:Y:S01]  /*0200*/  SHF.L.U32 R89, R8.reuse, 0xa, RZ ;  /* 0x0000000a08597819 */ /* 0x040fe200000006ff */
[----:B-1----:R-:W-:Y:S01]  /*0210*/  IMAD R11, R93, c[0x0][0x1d8], RZ ;  /* 0x000076005d0b7a24 */ /* 0x002fe200078e02ff */
[----:B------:R-:W-:Y:S01]  /*0220*/  ISETP.GE.AND P3, PT, R8, 0x1, PT ;  /* 0x000000010800780c */ /* 0x000fe20003f66270 */
[----:B------:R-:W-:Y:S01]  /*0230*/  IMAD R17, R88, c[0x0][0x278], RZ ;  /* 0x00009e0058117a24 */ /* 0x000fe200078e02ff */
[----:B------:R-:W-:Y:S01]  /*0240*/  IADD3 R9, R89, -0x400, RZ ;  /* 0xfffffc0059097810 */ /* 0x000fe20007ffe0ff */
[C---:B------:R-:W-:Y:S01]  /*0250*/  IMAD R0, R94.reuse, c[0x0][0x1dc], R11 ;  /* 0x000077005e007a24 */ /* 0x040fe200078e020b */
[----:B------:R-:W-:Y:S01]  /*0260*/  HFMA2.MMA R8, -RZ, RZ, 0, 0 ;  /* 0x00000000ff087435 */ /* 0x000fe200000001ff */
[C---:B------:R-:W-:Y:S01]  /*0270*/  IMAD R13, R94.reuse, c[0x0][0x1ec], R13 ;  /* 0x00007b005e0d7a24 */ /* 0x040fe200078e020d */
[----:B------:R-:W-:Y:S01]  /*0280*/  SHF.R.S32.HI R11, RZ, 0x1f, R9 ;  /* 0x0000001fff0b7819 */ /* 0x000fe20000011409 */
[----:B------:R-:W-:Y:S01]  /*0290*/  IMAD.WIDE.U32 R2, R94, c[0x0][0x1d8], R2 ;  /* 0x000076005e027a25 */ /* 0x000fe200078e0002 */
[----:B------:R-:W-:-:S02]  /*02a0*/  IADD3 R81, P2, R9, R4, RZ ;  /* 0x0000000409517210 */ /* 0x000fc40007f5e0ff */
[----:B------:R-:W-:Y:S01]  /*02b0*/  MOV R87, RZ ;  /* 0x000000ff00577202 */ /* 0x000fe20000000f00 */
[C---:B------:R-:W-:Y:S01]  /*02c0*/  IMAD.WIDE.U32 R6, R90.reuse, c[0x0][0x278], RZ ;  /* 0x00009e005a067a25 */ /* 0x040fe200078e00ff */
[----:B------:R-:W-:Y:S02]  /*02d0*/  IADD3 R83, P1, R9, R2, RZ ;  /* 0x0000000209537210 */ /* 0x000fe40007f3e0ff */
[----:B------:R-:W-:Y:S01]  /*02e0*/  IADD3.X R4, R11, R5, R13, P2, !PT ;  /* 0x000000050b047210 */ /* 0x000fe200017fe40d */
[C---:B------:R-:W-:Y:S01]  /*02f0*/  IMAD R17, R90.reuse, c[0x0][0x27c], R17 ;  /* 0x00009f005a117a24 */ /* 0x040fe200078e0211 */
[----:B------:R-:W-:Y:S01]  /*0300*/  ISETP.NE.U32.AND P2, PT, RZ, c[0x0][0x348], PT ;  /* 0x0000d200ff007a0c */ /* 0x000fe20003f45070 */
[----:B------:R-:W-:Y:S01]  /*0310*/  IMAD R15, R93, c[0x0][0x280], RZ ;  /* 0x0000a0005d0f7a24 */ /* 0x000fe200078e02ff */
[----:B------:R-:W-:Y:S01]  /*0320*/  IADD3.X R2, R11, R3, R0, P1, !PT ;  /* 0x000000030b027210 */ /* 0x000fe20000ffe400 */
[----:B------:R-:W-:Y:S01]  /*0330*/  @P0 IMAD R0, R90, c[0x0][0x164], R94 ;  /* 0x000059005a000a24 */ /* 0x000fe200078e025e */
[----:B------:R-:W-:Y:S01]  /*0340*/  IADD3 R7, R7, R17, RZ ;  /* 0x0000001107077210 */ /* 0x000fe20007ffe0ff */
[----:B------:R-:W-:Y:S01]  /*0350*/  IMAD R15, R94, c[0x0][0x284], R15 ;  /* 0x0000a1005e0f7a24 */ /* 0x000fe200078e020f */
[----:B------:R-:W-:Y:S01]  /*0360*/  ISETP.NE.U32.AND P1, PT, RZ, c[0x0][0x328], PT ;  /* 0x0000ca00ff007a0c */ /* 0x000fe20003f25070 */
[----:B------:R-:W-:Y:S01]  /*0370*/  @P0 IMAD R0, R0, c[0x0][0x174], RZ ;  /* 0x00005d0000000a24 */ /* 0x000fe200078e02ff */
[----:B------:R-:W-:Y:S01]  /*0380*/  ISETP.NE.AND.EX P2, PT, RZ, c[0x0][0x34c], PT, P2 ;  /* 0x0000d300ff007a0c */ /* 0x000fe20003f45320 */
[----:B------:R-:W-:Y:S01]  /*0390*/  IMAD.WIDE.U32 R6, R94, c[0x0][0x280], R6 ;  /* 0x0000a0005e067a25 */ /* 0x000fe200078e0006 */
[----:B------:R-:W-:-:S02]  /*03a0*/  ISETP.NE.AND.EX P1, PT, RZ, c[0x0][0x32c], PT, P1 ;  /* 0x0000cb00ff007a0c */ /* 0x000fc40003f25310 */
[----:B------:R-:W-:Y:S01]  /*03b0*/  LEA R82, P5, R81, c[0x0][0x248], 0x1 ;  /* 0x0000920051527a11 */ /* 0x000fe200078a08ff */
[----:B------:R-:W-:Y:S01]  /*03c0*/  IMAD.MOV.U32 R3, RZ, RZ, RZ ;  /* 0x000000ffff037224 */ /* 0x000fe200078e00ff */
[----:B------:R-:W-:Y:S01]  /*03d0*/  IADD3 R9, P4, R9, R6, RZ ;  /* 0x0000000609097210 */ /* 0x000fe20007f9e0ff */
[----:B------:R-:W-:Y:S01]  /*03e0*/  @P0 IMAD R0, R0, c[0x0][0x16c], RZ ;  /* 0x00005b0000000a24 */ /* 0x000fe200078e02ff */
[----:B------:R-:W-:Y:S02]  /*03f0*/  LEA.HI.X R81, R81, c[0x0][0x24c], R4, 0x1, P5 ;  /* 0x0000930051517a11 */ /* 0x000fe400028f0c04 */
[----:B------:R-:W-:Y:S02]  /*0400*/  IADD3.X R6, R11, R7, R15, P4, !PT ;  /* 0x000000070b067210 */ /* 0x000fe400027fe40f */
[----:B------:R-:W-:Y:S01]  /*0410*/  LEA R84, P4, R83, c[0x0][0x240], 0x1 ;  /* 0x0000900053547a11 */ /* 0x000fe200078808ff */
[----:B------:R-:W-:Y:S01]  /*0420*/  CS2R R10, SRZ ;  /* 0x00000000000a7805 */ /* 0x000fe2000001ff00 */
[----:B------:R-:W-:-:S02]  /*0430*/  @P2 LEA R8, P5, R94, c[0x0][0x348], 0x2 ;  /* 0x0000d2005e082a11 */ /* 0x000fc400078a10ff */
[----:B------:R-:W-:Y:S02]  /*0440*/  @P0 MOV R13, 0x8 ;  /* 0x00000008000d0802 */ /* 0x000fe40000000f00 */
[----:B------:R-:W-:Y:S02]  /*0450*/  LEA.HI.X R83, R83, c[0x0][0x244], R2, 0x1, P4 ;  /* 0x0000910053537a11 */ /* 0x000fe400020f0c02 */
[C---:B------:R-:W-:Y:S01]  /*0460*/  LEA R80, P6, R9.reuse, c[0x0][0x308], 0x1 ;  /* 0x0000c20009507a11 */ /* 0x040fe200078c08ff */
[----:B------:R-:W-:Y:S01]  /*0470*/  @P0 IMAD.WIDE R12, R0, R13, c[0x0][0x260] ;  /* 0x00009800000c0625 */ /* 0x000fe200078e020d */
[C---:B------:R-:W-:Y:S01]  /*0480*/  @P1 LEA R10, P4, R94.reuse, c[0x0][0x328], 0x2 ;  /* 0x0000ca005e0a1a11 */ /* 0x040fe200078810ff */
[----:B------:R-:W-:Y:S01]  /*0490*/  @!P0 CS2R R12, SRZ ;  /* 0x00000000000c8805 */ /* 0x000fe2000001ff00 */
[----:B------:R-:W-:Y:S02]  /*04a0*/  @P2 LEA.HI.X R3, R94, c[0x0][0x34c], R93, 0x2, P5 ;  /* 0x0000d3005e032a11 */ /* 0x000fe400028f145d */
[----:B------:R-:W-:-:S02]  /*04b0*/  LEA.HI.X R79, R9, c[0x0][0x30c], R6, 0x1, P6 ;  /* 0x0000c300094f7a11 */ /* 0x000fc400030f0c06 */
[----:B------:R-:W-:Y:S02]  /*04c0*/  @P1 LEA.HI.X R11, R94, c[0x0][0x32c], R93, 0x2, P4 ;  /* 0x0000cb005e0b1a11 */ /* 0x000fe400020f145d */
[----:B------:R-:W-:Y:S01]  /*04d0*/  MOV R9, R3 ;  /* 0x0000000300097202 */ /* 0x000fe20000000f00 */
[----:B------:R-:W-:Y:S05]  /*04e0*/  @!P3 BRA `(.L_x_2469) ;  /* 0x000086100000b947 */ /* 0x000fea0003800000 */
[----:B------:R-:W0:Y:S01]  /*04f0*/  S2R R86, SR_TID.X ;  /* 0x0000000000567919 */ /* 0x000e220000002100 */
[----:B------:R-:W-:Y:S01]  /*0500*/  IMAD.MOV.U32 R87, RZ, RZ, RZ ;  /* 0x000000ffff577224 */ /* 0x000fe200078e00ff */
[----:B------:R-:W-:Y:S02]  /*0510*/  MOV R78, RZ ;  /* 0x000000ff004e7202 */ /* 0x000fe40000000f00 */
[----:B------:R-:W1:Y:S01]  /*0520*/  S2R R85, SR_LANEID ;  /* 0x0000000000557919 */ /* 0x000e620000000000 */
[----:B------:R-:W-:Y:S02]  /*0530*/  MOV R98, RZ ;  /* 0x000000ff00627202 */ /* 0x000fe40000000f00 */
[----:B0-----:R-:W-:-:S04]  /*0540*/  SHF.R.S32.HI R3, RZ, 0x1f, R86 ;  /* 0x0000001fff037819 */ /* 0x001fc80000011456 */
[----:B------:R-:W-:-:S04]  /*0550*/  LEA.HI R3, R3, R86, RZ, 0x5 ;  /* 0x0000005603037211 */ /* 0x000fc800078f28ff */
[----:B-1----:R-:W-:Y:S02]  /*0560*/  SHF.R.S32.HI R77, RZ, 0x5, R3 ;  /* 0x00000005ff4d7819 */ /* 0x002fe40000011403 */
.L_x_2523:
[----:B------:R-:W-:Y:S01]  /*0570*/  SHF.L.U32 R0, R86, 0x4, RZ ;  /* 0x0000000456007819 */ /* 0x000fe200000006ff */
[----:B------:R-:W-:Y:S01]  /*0580*/  BAR.SYNC.DEFER_BLOCKING 0x0 ;  /* 0x0000000000007b1d */ /* 0x000fe20000010000 */
[----:B------:R-:W-:Y:S01]  /*0590*/  IADD3 R76, -R78, c[0x0][0x174], RZ ;  /* 0x00005d004e4c7a10 */ /* 0x000fe20007ffe1ff */
[----:B------:R-:W-:Y:S01]  /*05a0*/  IMAD.MOV.U32 R3, RZ, RZ, R83 ;  /* 0x000000ffff037224 */ /* 0x000fe200078e0053 */
[----:B------:R-:W-:Y:S02]  /*05b0*/  LOP3.LUT R0, R0, 0xfffffe00, RZ, 0xc0, !PT ;  /* 0xfffffe0000007812 */ /* 0x000fe400078ec0ff */
[----:B------:R-:W-:Y:S02]  /*05c0*/  LEA R75, R76, 0xfffffc00, 0xa ;  /* 0xfffffc004c4b7811 */ /* 0x000fe400078e50ff */
[----:B------:R-:W-:Y:S02]  /*05d0*/  LOP3.LUT R74, R0, 0x1f, R86, 0xf8, !PT ;  /* 0x0000001f004a7812 */ /* 0x000fe400078ef856 */
[----:B------:R-:W-:-:S02]  /*05e0*/  IADD3 R97, -R75, c[0x0][0x168], RZ ;  /* 0x00005a004b617a10 */ /* 0x000fc40007ffe1ff */
[C---:B------:R-:W-:Y:S02]  /*05f0*/  LOP3.LUT R26, R74.reuse, 0x20, RZ, 0xfc, !PT ;  /* 0x000000204a1a7812 */ /* 0x040fe400078efcff */
[-C--:B------:R-:W-:Y:S02]  /*0600*/  ISETP.GE.AND P2, PT, R74, R97.reuse, PT ;  /* 0x000000614a00720c */ /* 0x080fe40003f46270 */
[----:B------:R-:W-:Y:S02]  /*0610*/  ISETP.GE.AND P1, PT, R26, R97, PT ;  /* 0x000000611a00720c */ /* 0x000fe40003f26270 */
[----:B------:R-:W-:Y:S02]  /*0620*/  MOV R2, R84 ;  /* 0x0000005400027202 */ /* 0x000fe40000000f00 */
[C---:B------:R-:W-:Y:S02]  /*0630*/  LOP3.LUT R27, R74.reuse, 0x40, RZ, 0xfc, !PT ;  /* 0x000000404a1b7812 */ /* 0x040fe400078efcff */
[C---:B------:R-:W-:Y:S01]  /*0640*/  LOP3.LUT R28, R74.reuse, 0x60, RZ, 0xfc, !PT ;  /* 0x000000604a1c7812 */ /* 0x040fe200078efcff */
[----:B------:R-:W-:Y:S01]  /*0650*/  IMAD.WIDE R2, R74, 0x2, R2 ;  /* 0x000000024a027825 */ /* 0x000fe200078e0202 */
        /* <DEDUP_REMOVED lines=58> */
[----:B------:R-:W-:-:S02]  /*0a00*/  ISETP.GE.AND P2, PT, R26, R97, PT ;  /* 0x000000611a00720c */ /* 0x000fc40003f46270 */
[----:B------:R-:W-:Y:S02]  /*0a10*/  IADD3 R26, R0, R85, RZ ;  /* 0x00000055001a7210 */ /* 0x000fe40007ffe0ff */
[-C--:B------:R-:W-:Y:S02]  /*0a20*/  ISETP.GE.AND P3, PT, R27, R97.reuse, PT ;  /* 0x000000611b00720c */ /* 0x080fe40003f66270 */
[----:B------:R-:W-:Y:S02]  /*0a30*/  ISETP.GE.AND P6, PT, R29, R97, PT ;  /* 0x000000611d00720c */ /* 0x000fe40003fc6270 */
[C---:B------:R-:W-:Y:S02]  /*0a40*/  IADD3 R27, R26.reuse, 0x20, RZ ;  /* 0x000000201a1b7810 */ /* 0x040fe40007ffe0ff */
[C---:B------:R-:W-:Y:S02]  /*0a50*/  IADD3 R29, R26.reuse, 0x40, RZ ;  /* 0x000000401a1d7810 */ /* 0x040fe40007ffe0ff */
[----:B0-----:R-:W-:-:S02]  /*0a60*/  IADD3 R3, R26, 0x60, RZ ;  /* 0x000000601a037810 */ /* 0x001fc40007ffe0ff */
[----:B------:R-:W-:Y:S02]  /*0a70*/  ISETP.GE.AND P0, PT, R31, R97, PT ;  /* 0x000000611f00720c */ /* 0x000fe40003f06270 */
[CC--:B------:R-:W-:Y:S02]  /*0a80*/  LEA.HI.SX32 R73, R26.reuse, R26.reuse, 0x1b ;  /* 0x0000001a1a497211 */ /* 0x0c0fe400078fdaff */
[C---:B------:R-:W-:Y:S02]  /*0a90*/  IADD3 R31, R26.reuse, 0x80, RZ ;  /* 0x000000801a1f7810 */ /* 0x040fe40007ffe0ff */
[C---:B------:R-:W-:Y:S02]  /*0aa0*/  IADD3 R41, R26.reuse, 0xa0, RZ ;  /* 0x000000a01a297810 */ /* 0x040fe40007ffe0ff */
[----:B------:R-:W-:Y:S02]  /*0ab0*/  LEA.HI.SX32 R27, R27, R26, 0x1b ;  /* 0x0000001a1b1b7211 */ /* 0x000fe400078fdaff */
[----:B------:R-:W-:-:S02]  /*0ac0*/  IADD3 R43, R26, 0xc0, RZ ;  /* 0x000000c01a2b7810 */ /* 0x000fc40007ffe0ff */
[-C--:B------:R-:W-:Y:S02]  /*0ad0*/  LEA.HI.SX32 R29, R29, R26.reuse, 0x1b ;  /* 0x0000001a1d1d7211 */ /* 0x080fe400078fdaff */
[-C--:B------:R-:W-:Y:S02]  /*0ae0*/  LEA.HI.SX32 R3, R3, R26.reuse, 0x1b ;  /* 0x0000001a03037211 */ /* 0x080fe400078fdaff */
[C---:B------:R-:W-:Y:S02]  /*0af0*/  IADD3 R45, R26.reuse, 0xe0, RZ ;  /* 0x000000e01a2d7810 */ /* 0x040fe40007ffe0ff */
[----:B------:R-:W-:Y:S02]  /*0b00*/  IADD3 R47, R26, 0x100, RZ ;  /* 0x000001001a2f7810 */ /* 0x000fe40007ffe0ff */
[----:B------:R-:W-:Y:S02]  /*0b10*/  SHF.L.U32 R73, R73, 0x1, RZ ;  /* 0x0000000149497819 */ /* 0x000fe400000006ff */
[----:B------:R-:W-:-:S02]  /*0b20*/  LEA.HI.SX32 R31, R31, R26, 0x1b ;  /* 0x0000001a1f1f7211 */ /* 0x000fc400078fdaff */
[C---:B------:R-:W-:Y:S02]  /*0b30*/  IADD3 R49, R26.reuse, 0x120, RZ ;  /* 0x000001201a317810 */ /* 0x040fe40007ffe0ff */
[-C--:B------:R-:W-:Y:S02]  /*0b40*/  LEA.HI.SX32 R41, R41, R26.reuse, 0x1b ;  /* 0x0000001a29297211 */ /* 0x080fe400078fdaff */
[----:B------:R-:W-:Y:S01]  /*0b50*/  SHF.L.U32 R72, R27, 0x1, RZ ;  /* 0x000000011b487819 */ /* 0x000fe200000006ff */
[----:B------:R-:W-:Y:S01]  /*0b60*/  IMAD.SHL.U32 R70, R3, 0x2, RZ ;  /* 0x0000000203467824 */ /* 0x000fe200078e00ff */
[----:B------:R-:W-:Y:S02]  /*0b70*/  IADD3 R51, R26, 0x140, RZ ;  /* 0x000001401a337810 */ /* 0x000fe40007ffe0ff */
[----:B------:R-:W-:Y:S02]  /*0b80*/  LEA.HI.SX32 R43, R43, R26, 0x1b ;  /* 0x0000001a2b2b7211 */ /* 0x000fe400078fdaff */
[----:B------:R-:W-:-:S02]  /*0b90*/  SHF.L.U32 R71, R29, 0x1, RZ ;  /* 0x000000011d477819 */ /* 0x000fc400000006ff */
[C---:B------:R-:W-:Y:S02]  /*0ba0*/  IADD3 R53, R26.reuse, 0x160, RZ ;  /* 0x000001601a357810 */ /* 0x040fe40007ffe0ff */
[C---:B------:R-:W-:Y:S02]  /*0bb0*/  IADD3 R57, R26.reuse, 0x1a0, RZ ;  /* 0x000001a01a397810 */ /* 0x040fe40007ffe0ff */
[-C--:B------:R-:W-:Y:S02]  /*0bc0*/  LEA.HI.SX32 R45, R45, R26.reuse, 0x1b ;  /* 0x0000001a2d2d7211 */ /* 0x080fe400078fdaff */
[----:B------:R-:W-:Y:S02]  /*0bd0*/  LEA.HI.SX32 R47, R47, R26, 0x1b ;  /* 0x0000001a2f2f7211 */ /* 0x000fe400078fdaff */
[----:B------:R-:W-:Y:S02]  /*0be0*/  IADD3 R55, R26, 0x180, RZ ;  /* 0x000001801a377810 */ /* 0x000fe40007ffe0ff */
[----:B------:R-:W-:-:S02]  /*0bf0*/  SHF.L.U32 R69, R31, 0x1, RZ ;  /* 0x000000011f457819 */ /* 0x000fc400000006ff */
[-C--:B------:R-:W-:Y:S02]  /*0c00*/  LEA.HI.SX32 R49, R49, R26.reuse, 0x1b ;  /* 0x0000001a31317211 */ /* 0x080fe400078fdaff */
[----:B------:R-:W-:Y:S02]  /*0c10*/  SHF.L.U32 R68, R41, 0x1, RZ ;  /* 0x0000000129447819 */ /* 0x000fe400000006ff */
[C---:B------:R-:W-:Y:S02]  /*0c20*/  IADD3 R59, R26.reuse, 0x1c0, RZ ;  /* 0x000001c01a3b7810 */ /* 0x040fe40007ffe0ff */
[----:B------:R-:W-:Y:S02]  /*0c30*/  LEA.HI.SX32 R51, R51, R26, 0x1b ;  /* 0x0000001a33337211 */ /* 0x000fe400078fdaff */
[----:B------:R-:W-:Y:S01]  /*0c40*/  SHF.L.U32 R67, R43, 0x1, RZ ;  /* 0x000000012b437819 */ /* 0x000fe200000006ff */
[----:B------:R-:W-:Y:S01]  /*0c50*/  IMAD.SHL.U32 R65, R47, 0x2, RZ ;  /* 0x000000022f417824 */ /* 0x000fe200078e00ff */
[----:B------:R-:W-:-:S02]  /*0c60*/  IADD3 R61, R26, 0x1e0, RZ ;  /* 0x000001e01a3d7810 */ /* 0x000fc40007ffe0ff */
[-C--:B------:R-:W-:Y:S02]  /*0c70*/  LEA.HI.SX32 R53, R53, R26.reuse, 0x1b ;  /* 0x0000001a35357211 */ /* 0x080fe400078fdaff */
[-C--:B------:R-:W-:Y:S02]  /*0c80*/  LEA.HI.SX32 R57, R57, R26.reuse, 0x1b ;  /* 0x0000001a39397211 */ /* 0x080fe400078fdaff */
[----:B------:R-:W-:Y:S02]  /*0c90*/  SHF.L.U32 R66, R45, 0x1, RZ ;  /* 0x000000012d427819 */ /* 0x000fe400000006ff */
[----:B------:R-:W-:Y:S02]  /*0ca0*/  LEA.HI.SX32 R55, R55, R26, 0x1b ;  /* 0x0000001a37377211 */ /* 0x000fe400078fdaff */
[----:B------:R-:W-:Y:S02]  /*0cb0*/  SHF.L.U32 R64, R49, 0x1, RZ ;  /* 0x0000000131407819 */ /* 0x000fe400000006ff */
[----:B------:R-:W-:-:S02]  /*0cc0*/  LEA R0, R85, R0, 0x4 ;  /* 0x0000000055007211 */ /* 0x000fc400078e20ff */
[-C--:B------:R-:W-:Y:S02]  /*0cd0*/  LEA.HI.SX32 R59, R59, R26.reuse, 0x1b ;  /* 0x0000001a3b3b7211 */ /* 0x080fe400078fdaff */
[----:B------:R-:W-:Y:S01]  /*0ce0*/  SHF.L.U32 R63, R51, 0x1, RZ ;  /* 0x00000001333f7819 */ /* 0x000fe200000006ff */
[----:B------:R-:W-:Y:S01]  /*0cf0*/  IMAD.SHL.U32 R60, R57, 0x2, RZ ;  /* 0x00000002393c7824 */ /* 0x000fe200078e00ff */
[----:B------:R-:W-:Y:S02]  /*0d00*/  LEA.HI.SX32 R58, R61, R26, 0x1b ;  /* 0x0000001a3d3a7211 */ /* 0x000fe400078fdaff */
[----:B------:R-:W-:Y:S02]  /*0d10*/  SHF.L.U32 R62, R53, 0x1, RZ ;  /* 0x00000001353e7819 */ /* 0x000fe400000006ff */
[----:B------:R-:W-:Y:S02]  /*0d20*/  SHF.L.U32 R61, R55, 0x1, RZ ;  /* 0x00000001373d7819 */ /* 0x000fe400000006ff */
[----:B------:R-:W-:-:S02]  /*0d30*/  LEA.HI.SX32 R57, R0, R0, 0x1b ;  /* 0x0000000000397211 */ /* 0x000fc400078fdaff */
[----:B------:R-:W-:Y:S02]  /*0d40*/  SHF.L.U32 R59, R59, 0x1, RZ ;  /* 0x000000013b3b7819 */ /* 0x000fe400000006ff */
[----:B------:R-:W-:Y:S02]  /*0d50*/  SHF.L.U32 R58, R58, 0x1, RZ ;  /* 0x000000013a3a7819 */ /* 0x000fe400000006ff */
[----:B------:R-:W-:Y:S01]  /*0d60*/  SHF.L.U32 R57, R57, 0x1, RZ ;  /* 0x0000000139397819 */ /* 0x000fe200000006ff */
[----:B------:R-:W-:Y:S01]  /*0d70*/  IMAD.MOV.U32 R3, RZ, RZ, R81 ;  /* 0x000000ffff037224 */ /* 0x000fe200078e0051 */
[----:B------:R-:W-:-:S05]  /*0d80*/  MOV R2, R82 ;  /* 0x0000005200027202 */ /* 0x000fca0000000f00 */
[C---:B------:R-:W-:Y:S01]  /*0d90*/  IMAD.WIDE R2, R74.reuse, 0x2, R2 ;  /* 0x000000024a027825 */ /* 0x040fe200078e0202 */
[----:B------:R-:W-:Y:S02]  /*0da0*/  P2R R101, PR, RZ, 0x1 ;  /* 0x00000001ff657803 */ /* 0x000fe40000000000 */
[-C--:B------:R-:W-:Y:S02]  /*0db0*/  ISETP.GE.AND P1, PT, R74, R97.reuse, PT ;  /* 0x000000614a00720c */ /* 0x080fe40003f26270 */
[-C--:B------:R-:W-:Y:S02]  /*0dc0*/  ISETP.GE.AND P4, PT, R30, R97.reuse, PT ;  /* 0x000000611e00720c */ /* 0x080fe40003f86270 */
[----:B------:R-:W-:Y:S02]  /*0dd0*/  ISETP.GE.AND P5, PT, R28, R97, PT ;  /* 0x000000611c00720c */ /* 0x000fe40003fa6270 */
[----:B------:R-:W-:Y:S02]  /*0de0*/  P2R R28, PR, RZ, 0x4 ;  /* 0x00000004ff1c7803 */ /* 0x000fe40000000000 */
[----:B------:R-:W-:-:S02]  /*0df0*/  P2R R95, PR, RZ, 0x8 ;  /* 0x00000008ff5f7803 */ /* 0x000fc40000000000 */
[----:B------:R-:W-:Y:S02]  /*0e00*/  P2R R100, PR, RZ, 0x10 ;  /* 0x00000010ff647803 */ /* 0x000fe40000000000 */
[----:B------:R-:W-:Y:S02]  /*0e10*/  P2R R30, PR, RZ, 0x20 ;  /* 0x00000020ff1e7803 */ /* 0x000fe40000000000 */
[----:B------:R-:W-:Y:S01]  /*0e20*/  P2R R96, PR, RZ, 0x40 ;  /* 0x00000040ff607803 */ /* 0x000fe20000000000 */
[----:B--2---:R-:W-:Y:S04]  /*0e30*/  STS.U16 [R73], R4 ;  /* 0x0000000449007388 */ /* 0x004fe80000000400 */
[----:B---3--:R-:W-:Y:S04]  /*0e40*/  STS.U16 [R72+0x40], R5 ;  /* 0x0000400548007388 */ /* 0x008fe80000000400 */
[----:B----4-:R-:W-:Y:S04]  /*0e50*/  STS.U16 [R71+0x80], R6 ;  /* 0x0000800647007388 */ /* 0x010fe80000000400 */
        /* <DEDUP_REMOVED lines=33> */
[----:B------:R-:W4:Y:S01]  /*1070*/  @!P0 LDG.E.U16 R16, [R2.64+0x180] ;  /* 0x0001800402108981 */ /* 0x000f22000c1e1500 */
[----:B------:R-:W-:-:S04]  /*1080*/  ISETP.GE.AND P0, PT, R32, R97, PT ;  /* 0x000000612000720c */ /* 0x000fc80003f06270 */
[----:B------:R-:W-:-:S09]  /*1090*/  P2R R0, PR, RZ, 0x1 ;  /* 0x00000001ff007803 */ /* 0x000fd20000000000 */
[----:B------:R-:W4:Y:S01]  /*10a0*/  @!P0 LDG.E.U16 R19, [R2.64+0x1c0] ;  /* 0x0001c00402138981 */ /* 0x000f22000c1e1500 */
[----:B------:R-:W-:Y:S02]  /*10b0*/  ISETP.GE.AND P0, PT, R33, R97, PT ;  /* 0x000000612100720c */ /* 0x000fe40003f06270 */
[----:B------:R-:W-:Y:S02]  /*10c0*/  PRMT R18, RZ, 0x7610, R18 ;  /* 0x00007610ff127816 */ /* 0x000fe40000000012 */
[----:B------:R-:W-:Y:S02]  /*10d0*/  PRMT R4, RZ, 0x7610, R4 ;  /* 0x00007610ff047816 */ /* 0x000fe40000000004 */
[----:B------:R-:W-:Y:S02]  /*10e0*/  PRMT R5, RZ, 0x7610, R5 ;  /* 0x00007610ff057816 */ /* 0x000fe40000000005 */
[----:B------:R-:W-:Y:S02]  /*10f0*/  PRMT R6, RZ, 0x7610, R6 ;  /* 0x00007610ff067816 */ /* 0x000fe40000000006 */
[----:B------:R-:W-:Y:S01]  /*1100*/  PRMT R15, RZ, 0x7610, R15 ;  /* 0x00007610ff0f7816 */ /* 0x000fe2000000000f */
[----:B------:R-:W4:Y:S01]  /*1110*/  @!P1 LDG.E.U16 R4, [R2.64] ;  /* 0x0000000402049981 */ /* 0x000f22000c1e1500 */
[----:B------:R-:W-:-:S02]  /*1120*/  PRMT R7, RZ, 0x7610, R7 ;  /* 0x00007610ff077816 */ /* 0x000fc40000000007 */
[----:B------:R-:W-:Y:S01]  /*1130*/  PRMT R14, RZ, 0x7610, R14 ;  /* 0x00007610ff0e7816 */ /* 0x000fe2000000000e */
[----:B------:R-:W4:Y:S01]  /*1140*/  @!P0 LDG.E.U16 R18, [R2.64+0x200] ;  /* 0x0002000402128981 */ /* 0x000f22000c1e1500 */
[----:B------:R-:W-:Y:S02]  /*1150*/  P2R R17, PR, RZ, 0x1 ;  /* 0x00000001ff117803 */ /* 0x000fe40000000000 */
[-C--:B------:R-:W-:Y:S01]  /*1160*/  ISETP.GE.AND P0, PT, R34, R97.reuse, PT ;  /* 0x000000612200720c */ /* 0x080fe20003f06270 */
[----:B------:R-:W4:Y:S01]  /*1170*/  @!P2 LDG.E.U16 R5, [R2.64+0x40] ;  /* 0x000040040205a981 */ /* 0x000f22000c1e1500 */
[-C--:B------:R-:W-:Y:S02]  /*1180*/  ISETP.GE.AND P1, PT, R35, R97.reuse, PT ;  /* 0x000000612300720c */ /* 0x080fe40003f26270 */
[-C--:B------:R-:W-:Y:S01]  /*1190*/  ISETP.GE.AND P2, PT, R36, R97.reuse, PT ;  /* 0x000000612400720c */ /* 0x080fe20003f46270 */
[----:B------:R-:W4:Y:S01]  /*11a0*/  @!P3 LDG.E.U16 R6, [R2.64+0x80] ;  /* 0x000080040206b981 */ /* 0x000f22000c1e1500 */
[----:B------:R-:W-:-:S03]  /*11b0*/  ISETP.GE.AND P3, PT, R37, R97, PT ;  /* 0x000000612500720c */ /* 0x000fc60003f66270 */
[----:B------:R-:W4:Y:S01]  /*11c0*/  @!P4 LDG.E.U16 R15, [R2.64+0x140] ;  /* 0x00014004020fc981 */ /* 0x000f22000c1e1500 */
[----:B------:R-:W-:-:S03]  /*11d0*/  ISETP.GE.AND P4, PT, R38, R97, PT ;  /* 0x000000612600720c */ /* 0x000fc60003f86270 */
[----:B------:R-:W4:Y:S01]  /*11e0*/  @!P5 LDG.E.U16 R7, [R2.64+0xc0] ;  /* 0x0000c0040207d981 */ /* 0x000f22000c1e1500 */
[----:B------:R-:W-:-:S03]  /*11f0*/  ISETP.GE.AND P5, PT, R39, R97, PT ;  /* 0x000000612700720c */ /* 0x000fc60003fa6270 */
[----:B------:R-:W4:Y:S01]  /*1200*/  @!P6 LDG.E.U16 R14, [R2.64+0x100] ;  /* 0x00010004020ee981 */ /* 0x000f22000c1e1500 */
[----:B------:R-:W-:Y:S02]  /*1210*/  ISETP.GE.AND P6, PT, R40, R97, PT ;  /* 0x000000612800720c */ /* 0x000fe40003fc6270 */
[----:B--2---:R-:W-:Y:S02]  /*1220*/  PRMT R21, RZ, 0x7610, R21 ;  /* 0x00007610ff157816 */ /* 0x004fe40000000015 */
[----:B------:R-:W-:Y:S02]  /*1230*/  PRMT R20, RZ, 0x7610, R20 ;  /* 0x00007610ff147816 */ /* 0x000fe40000000014 */
[----:B---3--:R-:W-:Y:S02]  /*1240*/  PRMT R23, RZ, 0x7610, R23 ;  /* 0x00007610ff177816 */ /* 0x008fe40000000017 */
[----:B------:R-:W-:Y:S01]  /*1250*/  PRMT R22, RZ, 0x7610, R22 ;  /* 0x00007610ff167816 */ /* 0x000fe20000000016 */
[----:B------:R-:W2:Y:S01]  /*1260*/  @!P0 LDG.E.U16 R21, [R2.64+0x240] ;  /* 0x0002400402158981 */ /* 0x000ea2000c1e1500 */
[----:B------:R-:W-:-:S02]  /*1270*/  PRMT R25, RZ, 0x7610, R25 ;  /* 0x00007610ff197816 */ /* 0x000fc40000000019 */
[----:B------:R-:W-:Y:S01]  /*1280*/  PRMT R24, RZ, 0x7610, R24 ;  /* 0x00007610ff187816 */ /* 0x000fe20000000018 */
[----:B------:R-:W3:Y:S01]  /*1290*/  @!P1 LDG.E.U16 R20, [R2.64+0x280] ;  /* 0x0002800402149981 */ /* 0x000ee2000c1e1500 */
[----:B------:R-:W-:-:S03]  /*12a0*/  PRMT R27, RZ, 0x7610, R27 ;  /* 0x00007610ff1b7816 */ /* 0x000fc6000000001b */
[----:B------:R-:W2:Y:S04]  /*12b0*/  @!P2 LDG.E.U16 R23, [R2.64+0x2c0] ;  /* 0x0002c0040217a981 */ /* 0x000ea8000c1e1500 */
[----:B------:R-:W3:Y:S04]  /*12c0*/  @!P3 LDG.E.U16 R22, [R2.64+0x300] ;  /* 0x000300040216b981 */ /* 0x000ee8000c1e1500 */
[----:B------:R-:W3:Y:S04]  /*12d0*/  @!P4 LDG.E.U16 R25, [R2.64+0x340] ;  /* 0x000340040219c981 */ /* 0x000ee8000c1e1500 */
[----:B------:R-:W3:Y:S04]  /*12e0*/  @!P5 LDG.E.U16 R24, [R2.64+0x380] ;  /* 0x000380040218d981 */ /* 0x000ee8000c1e1500 */
[----:B------:R-:W3:Y:S01]  /*12f0*/  @!P6 LDG.E.U16 R27, [R2.64+0x3c0] ;  /* 0x0003c004021be981 */ /* 0x000ee2000c1e1500 */
[----:B------:R-:W-:-:S02]  /*1300*/  P2R R99, PR, RZ, 0x1 ;  /* 0x00000001ff637803 */ /* 0x000fc40000000000 */
[----:B------:R-:W-:-:S04]  /*1310*/  ISETP.NE.AND P0, PT, R17, RZ, PT ;  /* 0x000000ff1100720c */ /* 0x000fc80003f05270 */
[----:B------:R-:W-:Y:S02]  /*1320*/  P2R R41, PR, RZ, 0x1 ;  /* 0x00000001ff297803 */ /* 0x000fe40000000000 */
        /* <DEDUP_REMOVED lines=21> */
[----:B------:R-:W-:Y:S01]  /*1480*/  PRMT R39, RZ, 0x7610, R39 ;  /* 0x00007610ff277816 */ /* 0x000fe20000000027 */
[----:B----4-:R0:W-:Y:S04]  /*1490*/  STS.U16 [R73], R4 ;  /* 0x0000000449007388 */ /* 0x0101e80000000400 */
[----:B------:R1:W-:Y:S04]  /*14a0*/  STS.U16 [R72+0x40], R5 ;  /* 0x0000400548007388 */ /* 0x0003e80000000400 */
[----:B------:R-:W-:Y:S04]  /*14b0*/  STS.U16 [R71+0x80], R6 ;  /* 0x0000800647007388 */ /* 0x000fe80000000400 */
[----:B------:R-:W-:Y:S04]  /*14c0*/  STS.U16 [R70+0xc0], R7 ;  /* 0x0000c00746007388 */ /* 0x000fe80000000400 */
[----:B------:R-:W-:Y:S04]  /*14d0*/  STS.U16 [R69+0x100], R14 ;  /* 0x0001000e45007388 */ /* 0x000fe80000000400 */
[----:B------:R-:W-:Y:S04]  /*14e0*/  STS.U16 [R68+0x140], R15 ;  /* 0x0001400f44007388 */ /* 0x000fe80000000400 */
[----:B------:R4:W-:Y:S04]  /*14f0*/  STS.U16 [R67+0x180], R16 ;  /* 0x0001801043007388 */ /* 0x0009e80000000400 */
[----:B------:R-:W-:Y:S01]  /*1500*/  STS.U16 [R66+0x1c0], R19 ;  /* 0x0001c01342007388 */ /* 0x000fe20000000400 */
[----:B0-----:R-:W-:-:S03]  /*1510*/  MOV R4, R80 ;  /* 0x0000005000047202 */ /* 0x001fc60000000f00 */
[----:B------:R-:W-:Y:S01]  /*1520*/  STS.U16 [R65+0x200], R18 ;  /* 0x0002001241007388 */ /* 0x000fe20000000400 */
[----:B-1----:R-:W-:-:S03]  /*1530*/  MOV R5, R79 ;  /* 0x0000004f00057202 */ /* 0x002fc60000000f00 */
[----:B--2---:R-:W-:Y:S04]  /*1540*/  STS.U16 [R64+0x240], R21 ;  /* 0x0002401540007388 */ /* 0x004fe80000000400 */
[----:B---3--:R-:W-:Y:S04]  /*1550*/  STS.U16 [R63+0x280], R20 ;  /* 0x000280143f007388 */ /* 0x008fe80000000400 */
[----:B------:R-:W-:Y:S04]  /*1560*/  STS.U16 [R62+0x2c0], R23 ;  /* 0x0002c0173e007388 */ /* 0x000fe80000000400 */
[----:B------:R-:W-:Y:S01]  /*1570*/  STS.U16 [R61+0x300], R22 ;  /* 0x000300163d007388 */ /* 0x000fe20000000400 */
[----:B----4-:R-:W-:-:S03]  /*1580*/  IMAD.WIDE R16, R74, 0x2, R4 ;  /* 0x000000024a107825 */ /* 0x010fc600078e0204 */
[----:B------:R0:W-:Y:S04]  /*1590*/  STS.U16 [R60+0x340], R25 ;  /* 0x000340193c007388 */ /* 0x0001e80000000400 */
[----:B------:R-:W-:Y:S04]  /*15a0*/  STS.U16 [R59+0x380], R24 ;  /* 0x000380183b007388 */ /* 0x000fe80000000400 */
[----:B------:R1:W-:Y:S01]  /*15b0*/  STS.U16 [R58+0x3c0], R27 ;  /* 0x0003c01b3a007388 */ /* 0x0003e20000000400 */
[----:B------:R-:W-:-:S06]  /*15c0*/  NOP ;  /* 0x0000000000007918 */ /* 0x000fcc0000000000 */
[----:B------:R-:W2:Y:S04]  /*15d0*/  LDS.U16 R0, [R57] ;  /* 0x0000000039007984 */ /* 0x000ea80000000400 */
[----:B------:R-:W-:Y:S04]  /*15e0*/  LDS.U16 R15, [R57+0x2] ;  /* 0x00000200390f7984 */ /* 0x000fe80000000400 */
[----:B------:R-:W3:Y:S04]  /*15f0*/  LDS.U16 R18, [R57+0x4] ;  /* 0x0000040039127984 */ /* 0x000ee80000000400 */
[----:B------:R-:W-:Y:S04]  /*1600*/  LDS.U16 R19, [R57+0x6] ;  /* 0x0000060039137984 */ /* 0x000fe80000000400 */
[----:B------:R-:W2:Y:S04]  /*1610*/  LDS.U16 R20, [R57+0x8] ;  /* 0x0000080039147984 */ /* 0x000ea80000000400 */
[----:B------:R-:W-:Y:S04]  /*1620*/  LDS.U16 R21, [R57+0xa] ;  /* 0x00000a0039157984 */ /* 0x000fe80000000400 */
        /* <DEDUP_REMOVED lines=12> */
[----:B------:R-:W4:Y:S01]  /*16f0*/  @!P0 LDG.E.U16 R26, [R16.64] ;  /* 0x00000004101a8981 */ /* 0x000f22000c1e1500 */
[----:B------:R-:W-:Y:S02]  /*1700*/  ISETP.NE.AND P0, PT, R28, RZ, PT ;  /* 0x000000ff1c00720c */ /* 0x000fe40003f05270 */
[----:B------:R-:W-:Y:S01]  /*1710*/  PRMT R28, RZ, 0x7610, R28 ;  /* 0x00007610ff1c7816 */ /* 0x000fe2000000001c */
[----:B------:R-:W4:Y:S01]  /*1720*/  @!P1 LDG.E.U16 R36, [R16.64+0x280] ;  /* 0x0002800410249981 */ /* 0x000f22000c1e1500 */
[----:B-1----:R-:W-:-:S03]  /*1730*/  PRMT R27, RZ, 0x7610, R27 ;  /* 0x00007610ff1b7816 */ /* 0x002fc6000000001b */
[----:B------:R-:W4:Y:S04]  /*1740*/  @!P2 LDG.E.U16 R35, [R16.64+0x2c0] ;  /* 0x0002c0041023a981 */ /* 0x000f28000c1e1500 */
[----:B------:R-:W4:Y:S04]  /*1750*/  @!P3 LDG.E.U16 R38, [R16.64+0x300] ;  /* 0x000300041026b981 */ /* 0x000f28000c1e1500 */
[----:B------:R-:W4:Y:S01]  /*1760*/  @!P0 LDG.E.U16 R25, [R16.64+0x40] ;  /* 0x0000400410198981 */ /* 0x000f22000c1e1500 */
[----:B------:R-:W-:-:S03]  /*1770*/  ISETP.NE.AND P0, PT, R29, RZ, PT ;  /* 0x000000ff1d00720c */ /* 0x000fc60003f05270 */
[----:B------:R-:W4:Y:S04]  /*1780*/  @!P4 LDG.E.U16 R37, [R16.64+0x340] ;  /* 0x000340041025c981 */ /* 0x000f28000c1e1500 */
[----:B------:R-:W4:Y:S04]  /*1790*/  @!P5 LDG.E.U16 R40, [R16.64+0x380] ;  /* 0x000380041028d981 */ /* 0x000f28000c1e1500 */
[----:B------:R-:W4:Y:S04]  /*17a0*/  @!P6 LDG.E.U16 R39, [R16.64+0x3c0] ;  /* 0x0003c0041027e981 */ /* 0x000f28000c1e1500 */
[----:B------:R-:W4:Y:S01]  /*17b0*/  @!P0 LDG.E.U16 R28, [R16.64+0x80] ;  /* 0x00008004101c8981 */ /* 0x000f22000c1e1500 */
[----:B------:R-:W-:-:S02]  /*17c0*/  ISETP.NE.AND P0, PT, R30, RZ, PT ;  /* 0x000000ff1e00720c */ /* 0x000fc40003f05270 */
[----:B------:R-:W-:-:S11]  /*17d0*/  PRMT R30, RZ, 0x7610, R30 ;  /* 0x00007610ff1e7816 */ /* 0x000fd6000000001e */
[----:B------:R-:W4:Y:S01]  /*17e0*/  @!P0 LDG.E.U16 R27, [R16.64+0xc0] ;  /* 0x0000c004101b8981 */ /* 0x000f22000c1e1500 */
[----:B------:R-:W-:Y:S02]  /*17f0*/  ISETP.NE.AND P0, PT, R31, RZ, PT ;  /* 0x000000ff1f00720c */ /* 0x000fe40003f05270 */
        /* <DEDUP_REMOVED lines=14> */
[----:B------:R-:W-:-:S13]  /*18e0*/  ISETP.NE.AND P0, PT, R99, RZ, PT ;  /* 0x000000ff6300720c */ /* 0x000fda0003f05270 */
[----:B------:R-:W4:Y:S01]  /*18f0*/  @!P0 LDG.E.U16 R33, [R16.64+0x240] ;  /* 0x0002400410218981 */ /* 0x000f22000c1e1500 */
[----:B--2---:R-:W-:Y:S02]  /*1900*/  HADD2.F32 R0, -RZ, R0.H0_H0 ;  /* 0x20000000ff007230 */ /* 0x004fe40000004100 */
[----:B---3--:R-:W-:Y:S02]  /*1910*/  HADD2.F32 R18, -RZ, R18.H0_H0 ;  /* 0x20000012ff127230 */ /* 0x008fe40000004100 */
[----:B------:R-:W-:Y:S02]  /*1920*/  HADD2.F32 R20, -RZ, R20.H0_H0 ;  /* 0x20000014ff147230 */ /* 0x000fe40000004100 */
[----:B------:R-:W-:Y:S02]  /*1930*/  HADD2.F32 R100, -RZ, R49.H0_H0 ;  /* 0x20000031ff647230 */ /* 0x000fe40000004100 */
[----:B------:R-:W-:Y:S01]  /*1940*/  HADD2.F32 R22, -RZ, R22.H0_H0 ;  /* 0x20000016ff167230 */ /* 0x000fe20000004100 */
[----:B------:R-:W-:Y:S01]  /*1950*/  BSSY B0, `(.L_x_2470) ;  /* 0x0000071000007945 */ /* 0x000fe20003800000 */
[----:B----4-:R-:W-:Y:S04]  /*1960*/  STS.U16 [R73], R26 ;  /* 0x0000001a49007388 */ /* 0x010fe80000000400 */
        /* <DEDUP_REMOVED lines=20> */
[----:B------:R-:W4:Y:S04]  /*1ab0*/  LDS.U16 R26, [R57+0x8] ;  /* 0x00000800391a7984 */ /* 0x000f280000000400 */
[----:B------:R-:W4:Y:S01]  /*1ac0*/  LDS.U16 R36, [R57+0xa] ;  /* 0x00000a0039247984 */ /* 0x000f220000000400 */
[----:B0-----:R-:W-:-:S02]  /*1ad0*/  HADD2.F32 R27, -RZ, R181.H0_H0 ;  /* 0x200000b5ff1b7230 */ /* 0x001fc40000004100 */
[----:B------:R-:W-:Y:S01]  /*1ae0*/  HADD2.F32 R28, -RZ, R56.H0_H0 ;  /* 0x20000038ff1c7230 */ /* 0x000fe20000004100 */
[----:B------:R-:W0:Y:S04]  /*1af0*/  LDS.U16 R35, [R57+0xc] ;  /* 0x00000c0039237984 */ /* 0x000e280000000400 */
[----:B------:R-:W0:Y:S04]  /*1b00*/  LDS.U16 R34, [R57+0xe] ;  /* 0x00000e0039227984 */ /* 0x000e280000000400 */
[----:B------:R-:W-:Y:S04]  /*1b10*/  LDS.U16 R97, [R57+0x18] ;  /* 0x0000180039617984 */ /* 0x000fe80000000400 */
[----:B------:R-:W-:Y:S01]  /*1b20*/  LDS.U16 R99, [R57+0x1c] ;  /* 0x00001c0039637984 */ /* 0x000fe20000000400 */
[----:B-1----:R-:W-:-:S03]  /*1b30*/  HADD2.F32 R41, -RZ, R41.H0_H0 ;  /* 0x20000029ff297230 */ /* 0x002fc60000004100 */
[----:B------:R-:W-:Y:S01]  /*1b40*/  LDS.U16 R101, [R57+0x1e] ;  /* 0x00001e0039657984 */ /* 0x000fe20000000400 */
[----:B--2---:R-:W-:Y:S01]  /*1b50*/  HADD2.F32 R40, -RZ, R16.H0_H0 ;  /* 0x20000010ff287230 */ /* 0x004fe20000004100 */
[----:B------:R-:W-:Y:S01]  /*1b60*/  FFMA.FTZ R27, R41, R27, R98 ;  /* 0x0000001b291b7223 */ /* 0x000fe20000010062 */
[----:B------:R-:W-:Y:S01]  /*1b70*/  HADD2.F32 R16, -RZ, R55.H0_H0 ;  /* 0x20000037ff107230 */ /* 0x000fe20000004100 */
[----:B------:R-:W-:Y:S01]  /*1b80*/  LDS.U16 R98, [R57+0x1a] ;  /* 0x00001a0039627984 */ /* 0x000fe20000000400 */
[----:B---3--:R-:W-:Y:S01]  /*1b90*/  HADD2.F32 R39, -RZ, R17.H0_H0 ;  /* 0x20000011ff277230 */ /* 0x008fe20000004100 */
[----:B------:R-:W-:Y:S01]  /*1ba0*/  FFMA.FTZ R28, R40, R28, R27 ;  /* 0x0000001c281c7223 */ /* 0x000fe2000001001b */
[----:B------:R-:W-:Y:S02]  /*1bb0*/  HADD2.F32 R27, -RZ, R54.H0_H0 ;  /* 0x20000036ff1b7230 */ /* 0x000fe40000004100 */
[----:B----4-:R-:W-:Y:S01]  /*1bc0*/  HADD2.F32 R38, -RZ, R25.H0_H0 ;  /* 0x20000019ff267230 */ /* 0x010fe20000004100 */
[----:B------:R-:W-:Y:S01]  /*1bd0*/  FFMA.FTZ R17, R39, R16, R28 ;  /* 0x0000001027117223 */ /* 0x000fe2000001001c */
[----:B------:R-:W-:-:S02]  /*1be0*/  HADD2.F32 R25, -RZ, R53.H0_H0 ;  /* 0x20000035ff197230 */ /* 0x000fc40000004100 */
[----:B------:R-:W-:Y:S01]  /*1bf0*/  HADD2.F32 R37, -RZ, R26.H0_H0 ;  /* 0x2000001aff257230 */ /* 0x000fe20000004100 */
[----:B------:R-:W-:Y:S01]  /*1c00*/  FFMA.FTZ R16, R38, R27, R17 ;  /* 0x0000001b26107223 */ /* 0x000fe20000010011 */
[----:B------:R-:W-:Y:S01]  /*1c10*/  HADD2.F32 R17, -RZ, R52.H0_H0 ;  /* 0x20000034ff117230 */ /* 0x000fe20000004100 */
[----:B------:R-:W1:Y:S01]  /*1c20*/  LDS.U16 R27, [R57+0x10] ;  /* 0x00001000391b7984 */ /* 0x000e620000000400 */
[----:B------:R-:W-:Y:S01]  /*1c30*/  HADD2.F32 R36, -RZ, R36.H0_H0 ;  /* 0x20000024ff247230 */ /* 0x000fe20000004100 */
[----:B------:R-:W-:Y:S02]  /*1c40*/  FFMA.FTZ R25, R37, R25, R16 ;  /* 0x0000001925197223 */ /* 0x000fe40000010010 */
[----:B------:R-:W-:Y:S02]  /*1c50*/  LDS.U16 R16, [R57+0x14] ;  /* 0x0000140039107984 */ /* 0x000fe40000000400 */
[----:B------:R-:W-:Y:S02]  /*1c60*/  FFMA.FTZ R26, R36, R17, R25 ;  /* 0x00000011241a7223 */ /* 0x000fe40000010019 */
[----:B------:R-:W2:Y:S04]  /*1c70*/  LDS.U16 R25, [R57+0x12] ;  /* 0x0000120039197984 */ /* 0x000ea80000000400 */
[----:B------:R3:W4:Y:S01]  /*1c80*/  LDS.U16 R17, [R57+0x16] ;  /* 0x0000160039117984 */ /* 0x0007220000000400 */
[----:B------:R-:W-:Y:S01]  /*1c90*/  HADD2.F32 R28, -RZ, R51.H0_H0 ;  /* 0x20000033ff1c7230 */ /* 0x000fe20000004100 */
[----:B-----5:R-:W-:Y:S01]  /*1ca0*/  FADD.FTZ R33, R0, R91 ;  /* 0x0000005b00217221 */ /* 0x020fe20000010000 */
[----:B0-----:R-:W-:-:S02]  /*1cb0*/  HADD2.F32 R35, -RZ, R35.H0_H0 ;  /* 0x20000023ff237230 */ /* 0x001fc40000004100 */
[----:B------:R-:W-:Y:S02]  /*1cc0*/  HADD2.F32 R30, -RZ, R50.H0_H0 ;  /* 0x20000032ff1e7230 */ /* 0x000fe40000004100 */
[----:B------:R-:W-:Y:S01]  /*1cd0*/  HADD2.F32 R34, -RZ, R34.H0_H0 ;  /* 0x20000022ff227230 */ /* 0x000fe20000004100 */
[----:B------:R-:W-:Y:S01]  /*1ce0*/  FFMA.FTZ R29, R35, R28, R26 ;  /* 0x0000001c231d7223 */ /* 0x000fe2000001001a */
[----:B------:R-:W-:Y:S01]  /*1cf0*/  FSETP.GTU.FTZ.AND P4, PT, R33, 20, PT ;  /* 0x41a000002100780b */ /* 0x000fe20003f9c000 */
[----:B------:R-:W-:Y:S01]  /*1d00*/  HADD2.F32 R32, -RZ, R15.H0_H0 ;  /* 0x2000000fff207230 */ /* 0x000fe20000004100 */
[----:B------:R-:W-:Y:S01]  /*1d10*/  MOV R31, c[0x0][0x16c] ;  /* 0x00005b00001f7a02 */ /* 0x000fe20000000f00 */
[----:B------:R-:W-:Y:S01]  /*1d20*/  FFMA.FTZ R26, R34, R30, R29 ;  /* 0x0000001e221a7223 */ /* 0x000fe2000001001d */
[----:B------:R-:W-:Y:S02]  /*1d30*/  HADD2.F32 R30, -RZ, R19.H0_H0 ;  /* 0x20000013ff1e7230 */ /* 0x000fe40000004100 */
[----:B------:R-:W-:Y:S01]  /*1d40*/  HADD2.F32 R28, -RZ, R21.H0_H0 ;  /* 0x20000015ff1c7230 */ /* 0x000fe20000004100 */
[----:B------:R-:W-:Y:S01]  /*1d50*/  ISETP.GE.AND P5, PT, R31, 0x1, PT ;  /* 0x000000011f00780c */ /* 0x000fe20003fa6270 */
[----:B------:R-:W-:-:S02]  /*1d60*/  FADD.FTZ R32, R32, R91 ;  /* 0x0000005b20207221 */ /* 0x000fc40000010000 */
[--C-:B------:R-:W-:Y:S02]  /*1d70*/  FADD.FTZ R31, R18, R91.reuse ;  /* 0x0000005b121f7221 */ /* 0x100fe40000010000 */
[--C-:B------:R-:W-:Y:S02]  /*1d80*/  FADD.FTZ R30, R30, R91.reuse ;  /* 0x0000005b1e1e7221 */ /* 0x100fe40000010000 */
[--C-:B------:R-:W-:Y:S02]  /*1d90*/  FADD.FTZ R29, R20, R91.reuse ;  /* 0x0000005b141d7221 */ /* 0x100fe40000010000 */
[--C-:B------:R-:W-:Y:S01]  /*1da0*/  FADD.FTZ R28, R28, R91.reuse ;  /* 0x0000005b1c1c7221 */ /* 0x100fe20000010000 */
[----:B-1----:R-:W-:Y:S01]  /*1db0*/  HADD2.F32 R27, -RZ, R27.H0_H0 ;  /* 0x2000001bff1b7230 */ /* 0x002fe20000004100 */
[----:B------:R-:W-:Y:S01]  /*1dc0*/  FSETP.GTU.FTZ.AND P3, PT, R32, 20, PT ;  /* 0x41a000002000780b */ /* 0x000fe20003f7c000 */
[----:B------:R-:W-:Y:S01]  /*1dd0*/  HADD2.F32 R19, -RZ, R48.H0_H0 ;  /* 0x20000030ff137230 */ /* 0x000fe20000004100 */
[----:B------:R-:W-:Y:S01]  /*1de0*/  FSETP.GTU.FTZ.AND P2, PT, R31, 20, PT ;  /* 0x41a000001f00780b */ /* 0x000fe20003f5c000 */
[----:B------:R-:W-:Y:S01]  /*1df0*/  HADD2.F32 R20, -RZ, R23.H0_H0 ;  /* 0x20000017ff147230 */ /* 0x000fe20000004100 */
[----:B------:R-:W-:Y:S01]  /*1e00*/  FFMA.FTZ R100, R27, R100, R26 ;  /* 0x000000641b647223 */ /* 0x000fe2000001001a */
[----:B------:R-:W-:Y:S01]  /*1e10*/  FSETP.GTU.FTZ.AND P1, PT, R30, 20, PT ;  /* 0x41a000001e00780b */ /* 0x000fe20003f3c000 */
[----:B------:R-:W-:Y:S01]  /*1e20*/  FADD.FTZ R26, R22, R91 ;  /* 0x0000005b161a7221 */ /* 0x000fe20000010000 */
[----:B------:R-:W-:Y:S01]  /*1e30*/  FSETP.GTU.FTZ.AND P0, PT, R29, 20, PT ;  /* 0x41a000001d00780b */ /* 0x000fe20003f1c000 */
[----:B--2---:R-:W-:Y:S01]  /*1e40*/  HADD2.F32 R25, -RZ, R25.H0_H0 ;  /* 0x20000019ff197230 */ /* 0x004fe20000004100 */
[----:B------:R-:W-:Y:S01]  /*1e50*/  FSETP.GTU.FTZ.AND P6, PT, R28, 20, PT ;  /* 0x41a000001c00780b */ /* 0x000fe20003fdc000 */
[----:B------:R-:W-:Y:S07]  /*1e60*/  @P4 BRA `(.L_x_2471) ;  /* 0x000001f000004947 */ /* 0x000fee0003800000 */
[----:B---3--:R-:W-:Y:S01]  /*1e70*/  FMUL.FTZ R33, R33, 1.4426950216293334961 ;  /* 0x3fb8aa3b21217820 */ /* 0x008fe20000410000 */
[----:B------:R-:W-:Y:S01]  /*1e80*/  HFMA2.MMA R22, -RZ, RZ, 1.3056640625, -1.8671875 ;  /* 0x3d39bf78ff167435 */ /* 0x000fe200000001ff */
[----:B------:R-:W-:-:S02]  /*1e90*/  IMAD.MOV.U32 R21, RZ, RZ, 0x3e800000 ;  /* 0x3e800000ff157424 */ /* 0x000fc400078e00ff */
        /* <DEDUP_REMOVED lines=28> */
.L_x_2471:
[----:B---3--:R-:W-:Y:S05]  /*2060*/  BSYNC B0 ;  /* 0x0000000000007941 */ /* 0x008fea0003800000 */
.L_x_2470:
[----:B------:R-:W-:Y:S01]  /*2070*/  BSSY B0, `(.L_x_2472) ;  /* 0x0000027000007945 */ /* 0x000fe20003800000 */
[----:B------:R-:W-:Y:S01]  /*2080*/  HADD2.F32 R22, -RZ, R24.H0_H0 ;  /* 0x20000018ff167230 */ /* 0x000fe20000004100 */
[----:B------:R-:W-:Y:S01]  /*2090*/  FSETP.GTU.FTZ.AND P4, PT, R26, 20, PT ;  /* 0x41a000001a00780b */ /* 0x000fe20003f9c000 */
[----:B------:R-:W-:Y:S01]  /*20a0*/  FFMA.FTZ R100, R25, R19, R100 ;  /* 0x0000001319647223 */ /* 0x000fe20000010064 */
[----:B------:R-:W-:Y:S01]  /*20b0*/  HADD2.F32 R18, -RZ, R47.H0_H0 ;  /* 0x2000002fff127230 */ /* 0x000fe20000004100 */
[----:B------:R-:W-:Y:S01]  /*20c0*/  FADD.FTZ R24, R20, R91 ;  /* 0x0000005b14187221 */ /* 0x000fe20000010000 */
[----:B------:R-:W-:Y:S01]  /*20d0*/  HADD2.F32 R23, -RZ, R16.H0_H0 ;  /* 0x20000010ff177230 */ /* 0x000fe20000004100 */
        /* <DEDUP_REMOVED lines=32> */
.L_x_2473:
[----:B------:R-:W-:Y:S05]  /*22e0*/  BSYNC B0 ;  /* 0x0000000000007941 */ /* 0x000fea0003800000 */
.L_x_2472:
[----:B------:R-:W-:Y:S01]  /*22f0*/  BSSY B0, `(.L_x_2474) ;  /* 0x0000027000007945 */ /* 0x000fe20003800000 */
[----:B------:R-:W-:Y:S01]  /*2300*/  FSETP.GTU.FTZ.AND P3, PT, R24, 20, PT ;  /* 0x41a000001800780b */ /* 0x000fe20003f7c000 */
[----:B------:R-:W-:Y:S01]  /*2310*/  FFMA.FTZ R18, R23, R18, R100 ;  /* 0x0000001217127223 */ /* 0x000fe20000010064 */
[----:B------:R-:W-:Y:S01]  /*2320*/  HADD2.F32 R19, -RZ, R46.H0_H0 ;  /* 0x2000002eff137230 */ /* 0x000fe20000004100 */
[----:B------:R-:W-:Y:S01]  /*2330*/  FADD.FTZ R22, R22, R91 ;  /* 0x0000005b16167221 */ /* 0x000fe20000010000 */
[----:B------:R-:W-:Y:S02]  /*2340*/  HADD2.F32 R20, -RZ, R95.H0_H0 ;  /* 0x2000005fff147230 */ /* 0x000fe40000004100 */
[----:B----4-:R-:W-:Y:S01]  /*2350*/  HADD2.F32 R21, -RZ, R17.H0_H0 ;  /* 0x20000011ff157230 */ /* 0x010fe20000004100 */
[----:B------:R-:W-:Y:S05]  /*2360*/  @P2 BRA `(.L_x_2475) ;  /* 0x000001f000002947 */ /* 0x000fea0003800000 */
[----:B------:R-:W-:Y:S01]  /*2370*/  FMUL.FTZ R31, R31, 1.4426950216293334961 ;  /* 0x3fb8aa3b1f1f7820 */ /* 0x000fe20000410000 */
[----:B------:R-:W-:Y:S01]  /*2380*/  MOV R95, 0x3e800000 ;  /* 0x3e800000005f7802 */ /* 0x000fe20000000f00 */
        /* <DEDUP_REMOVED lines=29> */
.L_x_2475:
[----:B------:R-:W-:Y:S05]  /*2560*/  BSYNC B0 ;  /* 0x0000000000007941 */ /* 0x000fea0003800000 */
.L_x_2474:
[----:B------:R-:W-:Y:S01]  /*2570*/  BSSY B0, `(.L_x_2476) ;  /* 0x0000027000007945 */ /* 0x000fe20003800000 */
[----:B------:R-:W-:Y:S01]  /*2580*/  FFMA.FTZ R19, R21, R19, R18 ;  /* 0x0000001315137223 */ /* 0x000fe20000010012 */
[----:B------:R-:W-:Y:S01]  /*2590*/  FSETP.GTU.FTZ.AND P2, PT, R22, 20, PT ;  /* 0x41a000001600780b */ /* 0x000fe20003f5c000 */
[----:B------:R-:W-:Y:S01]  /*25a0*/  HADD2.F32 R18, -RZ, R45.H0_H0 ;  /* 0x2000002dff127230 */ /* 0x000fe20000004100 */
[----:B------:R-:W-:Y:S01]  /*25b0*/  FADD.FTZ R20, R20, R91 ;  /* 0x0000005b14147221 */ /* 0x000fe20000010000 */
        /* <DEDUP_REMOVED lines=34> */
.L_x_2477:
[----:B------:R-:W-:Y:S05]  /*27e0*/  BSYNC B0 ;  /* 0x0000000000007941 */ /* 0x000fea0003800000 */
.L_x_2476:
[----:B------:R-:W-:Y:S01]  /*27f0*/  BSSY B0, `(.L_x_2478) ;  /* 0x0000027000007945 */ /* 0x000fe20003800000 */
[----:B------:R-:W-:Y:S01]  /*2800*/  FSETP.GTU.FTZ.AND P1, PT, R20, 20, PT ;  /* 0x41a000001400780b */ /* 0x000fe20003f3c000 */
[----:B------:R-:W-:Y:S01]  /*2810*/  FFMA.FTZ R18, R0, R18, R19 ;  /* 0x0000001200127223 */ /* 0x000fe20000010013 */
        /* <DEDUP_REMOVED lines=36> */
.L_x_2479:
[----:B------:R-:W-:Y:S05]  /*2a60*/  BSYNC B0 ;  /* 0x0000000000007941 */ /* 0x000fea0003800000 */
.L_x_2478:
        /* <DEDUP_REMOVED lines=39> */
.L_x_2481:
[----:B------:R-:W-:Y:S05]  /*2ce0*/  BSYNC B0 ;  /* 0x0000000000007941 */ /* 0x000fea0003800000 */
.L_x_2480:
[----:B------:R-:W-:Y:S01]  /*2cf0*/  BSSY B0, `(.L_x_2482) ;  /* 0x0000026000007945 */ /* 0x000fe20003800000 */
        /* <DEDUP_REMOVED lines=37> */
.L_x_2483:
[----:B------:R-:W-:Y:S05]  /*2f50*/  BSYNC B0 ;  /* 0x0000000000007941 */ /* 0x000fea0003800000 */
.L_x_2482:
[----:B------:R-:W-:Y:S01]  /*2f60*/  HADD2.F32 R6, -RZ, R6.H0_H0 ;  /* 0x20000006ff067230 */ /* 0x000fe20000004100 */
[----:B------:R-:W-:Y:S01]  /*2f70*/  BSSY B0, `(.L_x_2484) ;  /* 0x0000025000007945 */ /* 0x000fe20003800000 */
[----:B------:R-:W-:Y:S01]  /*2f80*/  FSETP.GTU.FTZ.AND P4, PT, R97, 20, PT ;  /* 0x41a000006100780b */ /* 0x000fe20003f9c000 */
[----:B------:R-:W-:Y:S01]  /*2f90*/  FFMA.FTZ R98, R101, R98, R18 ;  /* 0x0000006265627223 */ /* 0x000fe20000010012 */
[----:B------:R-:W-:Y:S01]  /*2fa0*/  MOV R103, RZ ;  /* 0x000000ff00677202 */ /* 0x000fe20000000f00 */
        /* <DEDUP_REMOVED lines=33> */
.L_x_2485:
[----:B------:R-:W-:Y:S05]  /*31c0*/  BSYNC B0 ;  /* 0x0000000000007941 */ /* 0x000fea0003800000 */
.L_x_2484:
[----:B------:R-:W-:Y:S01]  /*31d0*/  HADD2.F32 R104, -RZ, R5.H0_H0 ;  /* 0x20000005ff687230 */ /* 0x000fe20000004100 */
[----:B------:R-:W-:Y:S01]  /*31e0*/  BSSY B0, `(.L_x_2486) ;  /* 0x0000026000007945 */ /* 0x000fe20003800000 */
[----:B------:R-:W-:Y:S01]  /*31f0*/  HFMA2.MMA R108, -RZ, RZ, 0, 0 ;  /* 0x00000000ff6c7435 */ /* 0x000fe200000001ff */
[----:B------:R-:W-:Y:S01]  /*3200*/  FSETP.GTU.FTZ.AND P3, PT, R102, 20, PT ;  /* 0x41a000006600780b */ /* 0x000fe20003f7c000 */
[----:B------:R-:W-:Y:S01]  /*3210*/  CS2R R106, SRZ ;  /* 0x00000000006a7805 */ /* 0x000fe2000001ff00 */
[----:B------:R-:W-:Y:S01]  /*3220*/  MOV R105, RZ ;  /* 0x000000ff00697202 */ /* 0x000fe20000000f00 */
[----:B------:R-:W-:Y:S01]  /*3230*/  FADD.FTZ R104, R104, R91 ;  /* 0x0000005b68687221 */ /* 0x000fe20000010000 */
        /* <DEDUP_REMOVED lines=32> */
.L_x_2487:
[----:B------:R-:W-:Y:S05]  /*3440*/  BSYNC B0 ;  /* 0x0000000000007941 */ /* 0x000fea0003800000 */
.L_x_2486:
[----:B------:R-:W-:Y:S01]  /*3450*/  HADD2.F32 R4, -RZ, R4.H0_H0 ;  /* 0x20000004ff047230 */ /* 0x000fe20000004100 */
[----:B------:R-:W-:Y:S01]  /*3460*/  BSSY B0, `(.L_x_2488) ;  /* 0x0000025000007945 */ /* 0x000fe20003800000 */
[----:B------:R-:W-:Y:S01]  /*3470*/  FSETP.GTU.FTZ.AND P2, PT, R104, 20, PT ;  /* 0x41a000006800780b */ /* 0x000fe20003f5c000 */
[----:B------:R-:W-:Y:S01]  /*3480*/  CS2R R138, SRZ ;  /* 0x00000000008a7805 */ /* 0x000fe2000001ff00 */
[----:B------:R-:W-:Y:S01]  /*3490*/  CS2R R136, SRZ ;  /* 0x0000000000887805 */ /* 0x000fe2000001ff00 */
        /* <DEDUP_REMOVED lines=33> */
.L_x_2489:
[----:B------:R-:W-:Y:S05]  /*36b0*/  BSYNC B0 ;  /* 0x0000000000007941 */ /* 0x000fea0003800000 */
.L_x_2488:
        /* <DEDUP_REMOVED lines=38> */
.L_x_2491:
[----:B------:R-:W-:Y:S05]  /*3920*/  BSYNC B0 ;  /* 0x0000000000007941 */ /* 0x000fea0003800000 */
.L_x_2490:
        /* <DEDUP_REMOVED lines=33> */
.L_x_2493:
[----:B------:R-:W-:Y:S05]  /*3b40*/  BSYNC B0 ;  /* 0x0000000000007941 */ /* 0x000fea0003800000 */
.L_x_2492:
        /* <DEDUP_REMOVED lines=33> */
.L_x_2495:
[----:B------:R-:W-:Y:S05]  /*3d60*/  BSYNC B0 ;  /* 0x0000000000007941 */ /* 0x000fea0003800000 */
.L_x_2494:
        /* <DEDUP_REMOVED lines=33> */
.L_x_2497:
[----:B------:R-:W-:Y:S05]  /*3f80*/  BSYNC B0 ;  /* 0x0000000000007941 */ /* 0x000fea0003800000 */
.L_x_2496:
        /* <DEDUP_REMOVED lines=33> */
.L_x_2499:
[----:B------:R-:W-:Y:S05]  /*41a0*/  BSYNC B0 ;  /* 0x0000000000007941 */ /* 0x000fea0003800000 */
.L_x_2498:
        /* <DEDUP_REMOVED lines=33> */
.L_x_2501:
[----:B------:R-:W-:Y:S05]  /*43c0*/  BSYNC B0 ;  /* 0x0000000000007941 */ /* 0x000fea0003800000 */
.L_x_2500:
[----:B------:R-:W-:Y:S01]  /*43d0*/  BAR.SYNC.DEFER_BLOCKING 0x0 ;  /* 0x0000000000007b1d */ /* 0x000fe20000010000 */
[----:B------:R-:W-:Y:S01]  /*43e0*/  MOV R128, RZ ;  /* 0x000000ff00807202 */ /* 0x000fe20000000f00 */
        /* <DEDUP_REMOVED lines=16> */
[----:B------:R-:W-:Y:S05]  /*44f0*/  @!P5 BRA `(.L_x_2502) ;  /* 0x000024e00000d947 */ /* 0x000fea0003800000 */
[----:B------:R-:W-:Y:S01]  /*4500*/  IADD3 R110, R76, -0x1, RZ ;  /* 0xffffffff4c6e7810 */ /* 0x000fe20007ffe0ff */
[----:B------:R-:W-:Y:S01]  /*4510*/  HFMA2.MMA R111, -RZ, RZ, 0, 0 ;  /* 0x00000000ff6f7435 */ /* 0x000fe200000001ff */
[----:B------:R-:W-:Y:S01]  /*4520*/  MOV R103, RZ ;  /* 0x000000ff00677202 */ /* 0x000fe20000000f00 */
[----:B------:R-:W-:Y:S01]  /*4530*/  HFMA2.MMA R105, -RZ, RZ, 0, 0 ;  /* 0x00000000ff697435 */ /* 0x000fe200000001ff */
[----:B------:R-:W-:Y:S01]  /*4540*/  LEA.HI R4, R110, R110, RZ, 0x1 ;  /* 0x0000006e6e047211 */ /* 0x000fe200078f08ff */
[----:B------:R-:W-:Y:S01]  /*4550*/  IMAD.MOV.U32 R108, RZ, RZ, RZ ;  /* 0x000000ffff6c7224 */ /* 0x000fe200078e00ff */
[----:B------:R-:W-:Y:S01]  /*4560*/  CS2R R106, SRZ ;  /* 0x00000000006a7805 */ /* 0x000fe2000001ff00 */
[----:B------:R-:W-:Y:S01]  /*4570*/  CS2R R138, SRZ ;  /* 0x00000000008a7805 */ /* 0x000fe2000001ff00 */
[----:B------:R-:W-:Y:S01]  /*4580*/  LOP3.LUT R5, R4, 0xfffffe, RZ, 0xc0, !PT ;  /* 0x00fffffe04057812 */ /* 0x000fe200078ec0ff */
[----:B------:R-:W-:Y:S01]  /*4590*/  CS2R R136, SRZ ;  /* 0x0000000000887805 */ /* 0x000fe2000001ff00 */
[----:B------:R-:W-:Y:S01]  /*45a0*/  LEA.HI R4, R76, R76, RZ, 0x1 ;  /* 0x0000004c4c047211 */ /* 0x000fe200078f08ff */
[----:B------:R-:W-:Y:S01]  /*45b0*/  CS2R R132, SRZ ;  /* 0x0000000000847805 */ /* 0x000fe2000001ff00 */
[----:B------:R-:W-:Y:S01]  /*45c0*/  IADD3 R110, R110, -R5, RZ ;  /* 0x800000056e6e7210 */ /* 0x000fe20007ffe0ff */
[----:B------:R-:W-:Y:S01]  /*45d0*/  CS2R R130, SRZ ;  /* 0x0000000000827805 */ /* 0x000fe2000001ff00 */
[----:B------:R-:W-:Y:S01]  /*45e0*/  LOP3.LUT R109, R4, 0xfffffe, RZ, 0xc0, !PT ;  /* 0x00fffffe046d7812 */ /* 0x000fe200078ec0ff */
[----:B------:R-:W-:Y:S01]  /*45f0*/  CS2R R128, SRZ ;  /* 0x0000000000807805 */ /* 0x000fe2000001ff00 */
[----:B------:R-:W-:-:S02]  /*4600*/  MOV R134, RZ ;  /* 0x000000ff00867202 */ /* 0x000fc40000000f00 */
[----:B------:R-:W-:Y:S02]  /*4610*/  IADD3 R109, R76, -R109, RZ ;  /* 0x8000006d4c6d7210 */ /* 0x000fe40007ffe0ff */
.L_x_2518:
        /* <DEDUP_REMOVED lines=13> */
[C---:B------:R-:W-:Y:S01]  /*46f0*/  ISETP.NE.AND P1, PT, R86.reuse, RZ, PT ;  /* 0x000000ff5600720c */ /* 0x040fe20003f25270 */
[----:B------:R-:W-:Y:S01]  /*4700*/  IMAD R19, R93, c[0x0][0x1b8], RZ ;  /* 0x00006e005d137a24 */ /* 0x000fe200078e02ff */
[----:B------:R-:W-:Y:S01]  /*4710*/  LOP3.LUT P0, RZ, R86, 0x1f, RZ, 0xc0, !PT ;  /* 0x0000001f56ff7812 */ /* 0x000fe2000780c0ff */
[C---:B------:R-:W-:Y:S02]  /*4720*/  IMAD R15, R94.reuse, c[0x0][0x19c], R5 ;  /* 0x000067005e0f7a24 */ /* 0x040fe400078e0205 */
[----:B------:R-:W-:Y:S01]  /*4730*/  IMAD.WIDE.U32 R6, R94, c[0x0][0x198], RZ ;  /* 0x000066005e067a25 */ /* 0x000fe200078e00ff */
[----:B------:R-:W-:-:S03]  /*4740*/  ISETP.LT.OR P0, PT, R76, 0x2, P0 ;  /* 0x000000024c00780c */ /* 0x000fc60000701670 */
[----:B------:R-:W-:-:S04]  /*4750*/  IMAD.WIDE.U32 R4, R94, c[0x0][0x1b8], RZ ;  /* 0x00006e005e047a25 */ /* 0x000fc800078e00ff */
[----:B------:R-:W-:Y:S01]  /*4760*/  IMAD R19, R94, c[0x0][0x1bc], R19 ;  /* 0x00006f005e137a24 */ /* 0x000fe200078e0213 */
[----:B------:R-:W-:Y:S01]  /*4770*/  MOV R14, R4 ;  /* 0x00000004000e7202 */ /* 0x000fe20000000f00 */
[----:B------:R-:W-:Y:S02]  /*4780*/  IMAD.IADD R7, R7, 0x1, R15 ;  /* 0x0000000107077824 */ /* 0x000fe400078e020f */
[C---:B0-----:R-:W-:Y:S01]  /*4790*/  IMAD R16, R18.reuse, c[0x0][0x1a0], RZ ;  /* 0x0000680012107a24 */ /* 0x041fe200078e02ff */
        /* <DEDUP_REMOVED lines=13> */
[----:B------:R-:W-:Y:S01]  /*4870*/  IADD3 R4, R86, 0x200, RZ ;  /* 0x0000020056047810 */ /* 0x000fe20007ffe0ff */
[----:B------:R0:W3:Y:S04]  /*4880*/  LDG.E R6, [R16.64] ;  /* 0x0000000410067981 */ /* 0x0000e8000c1e1900 */
[----:B------:R1:W3:Y:S01]  /*4890*/  LDG.E R7, [R18.64] ;  /* 0x0000000412077981 */ /* 0x0002e2000c1e1900 */
[----:B------:R-:W-:-:S04]  /*48a0*/  @!P1 IMAD R4, R110, 0x100, R111 ;  /* 0x000001006e049824 */ /* 0x000fc800078e026f */
[----:B------:R-:W-:Y:S01]  /*48b0*/  IMAD.SHL.U32 R142, R4, 0x4, RZ ;  /* 0x00000004048e7824 */ /* 0x000fe200078e00ff */
[----:B------:R-:W-:Y:S01]  /*48c0*/  HADD2.F32 R170, -RZ, R181.H0_H0 ;  /* 0x200000b5ffaa7230 */ /* 0x000fe20000004100 */
[----:B------:R-:W-:Y:S01]  /*48d0*/  @!P0 IMAD R5, R14, c[0x0][0x16c], R111 ;  /* 0x00005b000e058a24 */ /* 0x000fe200078e026f */
[----:B------:R-:W-:Y:S01]  /*48e0*/  HADD2.F32 R165, -RZ, R56.H0_H0 ;  /* 0x20000038ffa57230 */ /* 0x000fe20000004100 */
[----:B------:R-:W-:Y:S02]  /*48f0*/  MOV R15, RZ ;  /* 0x000000ff000f7202 */ /* 0x000fe40000000f00 */
[----:B------:R-:W-:Y:S01]  /*4900*/  MOV R14, 0x3f800000 ;  /* 0x3f800000000e7802 */ /* 0x000fe20000000f00 */
[----:B------:R-:W-:Y:S01]  /*4910*/  @!P0 IMAD.WIDE R4, R5, 0x8, R12 ;  /* 0x0000000805048825 */ /* 0x000fe200078e020c */
[----:B------:R-:W-:-:S03]  /*4920*/  HADD2.F32 R166, -RZ, R55.H0_H0 ;  /* 0x20000037ffa67230 */ /* 0x000fc60000004100 */
        /* <DEDUP_REMOVED lines=13> */
[----:B------:R-:W-:Y:S01]  /*4a00*/  HADD2.F32 R175, -RZ, R49.H0_H0 ;  /* 0x20000031ffaf7230 */ /* 0x000fe20000004100 */
        /* <DEDUP_REMOVED lines=14> */
[----:B------:R-:W-:Y:S01]  /*4af0*/  BSSY B0, `(.L_x_2503) ;  /* 0x000004c000007945 */ /* 0x000fe20003800000 */
[----:B------:R-:W-:Y:S02]  /*4b00*/  FMUL.FTZ R187, R156, R135 ;  /* 0x000000879cbb7220 */ /* 0x000fe40000410000 */
[----:B--2---:R-:W-:-:S04]  /*4b10*/  FMUL.FTZ R153, R140, 1.4426950216293334961 ;  /* 0x3fb8aa3b8c997820 */ /* 0x004fc80000410000 */
[----:B------:R-:W-:-:S06]  /*4b20*/  FMUL.FTZ R151, R153, R33 ;  /* 0x0000002199977220 */ /* 0x000fcc0000410000 */
[----:B------:R-:W2:Y:S01]  /*4b30*/  MUFU.EX2 R151, R151 ;  /* 0x0000009700977308 */ /* 0x000ea20000000800 */
[C---:B0-----:R-:W-:Y:S02]  /*4b40*/  FMUL.FTZ R16, R153.reuse, R32 ;  /* 0x0000002099107220 */ /* 0x041fe40000410000 */
[C---:B------:R-:W-:Y:S02]  /*4b50*/  FMUL.FTZ R17, R153.reuse, R31 ;  /* 0x0000001f99117220 */ /* 0x040fe40000410000 */
[C---:B-1----:R-:W-:Y:S01]  /*4b60*/  FMUL.FTZ R18, R153.reuse, R30 ;  /* 0x0000001e99127220 */ /* 0x042fe20000410000 */
        /* <DEDUP_REMOVED lines=64> */
[----:B-1----:R-:W-:Y:S01]  /*4f70*/  ISETP.NE.AND P0, PT, R76, c[0x0][0x174], PT ;  /* 0x00005d004c007a0c */ /* 0x002fe20003f05270 */
[----:B------:R-:W-:-:S12]  /*4f80*/  HFMA2.MMA R161, -RZ, RZ, 1.875, 0 ;  /* 0x3f800000ffa17435 */ /* 0x000fd800000001ff */
[----:B------:R-:W-:-:S05]  /*4f90*/  @P0 LEA R7, R109, R111, 0x8 ;  /* 0x0000006f6d070211 */ /* 0x000fca00078e40ff */
[----:B------:R0:W1:Y:S02]  /*4fa0*/  @P0 LDS R161, [R7.X4+0xc90] ;  /* 0x000c900007a10984 */ /* 0x0000640000004800 */
.L_x_2504:
[----:B-1----:R-:W-:Y:S05]  /*4fb0*/  BSYNC B0 ;  /* 0x0000000000007941 */ /* 0x002fea0003800000 */
.L_x_2503:
        /* <DEDUP_REMOVED lines=26> */
.L_x_2530:
        /* <DEDUP_REMOVED lines=24> */
.L_x_2531:
[----:B------:R-:W-:Y:S01]  /*52e0*/  ISETP.GE.AND P0, PT, R85, 0x10, PT ;  /* 0x000000105500780c */ /* 0x000fe20003f06270 */
[----:B0-----:R-:W-:Y:S01]  /*52f0*/  IMAD.MOV.U32 R7, RZ, RZ, R186 ;  /* 0x000000ffff077224 */ /* 0x001fe200078e00ba */
[----:B------:R-:W-:-:S11]  /*5300*/  MOV R186, R188 ;  /* 0x000000bc00ba7202 */ /* 0x000fd60000000f00 */
[-C--:B-1----:R-:W-:Y:S02]  /*5310*/  @P0 FFMA.FTZ R7, R4, R186.reuse, R7 ;  /* 0x000000ba04070223 */ /* 0x082fe40000010007 */
[----:B--2---:R-:W-:Y:S01]  /*5320*/  @P0 FMUL.FTZ R186, R189, R186 ;  /* 0x000000babdba0220 */ /* 0x004fe20000410000 */
[----:B------:R-:W-:Y:S05]  /*5330*/  BRA.CONV ~URZ, `(.L_x_2509) ;  /* 0x000000637f007947 */ /* 0x000fea000b800000 */
[----:B------:R-:W-:Y:S01]  /*5340*/  HFMA2.MMA R193, -RZ, RZ, 0, 1.847743988037109375e-06 ;  /* 0x0000001fffc17435 */ /* 0x000fe200000001ff */
[----:B------:R-:W-:Y:S02]  /*5350*/  MOV R192, R186 ;  /* 0x000000ba00c07202 */ /* 0x000fe40000000f00 */
[----:B------:R-:W-:Y:S02]  /*5360*/  MOV R191, 0x1f ;  /* 0x0000001f00bf7802 */ /* 0x000fe40000000f00 */
[----:B------:R-:W-:Y:S02]  /*5370*/  MOV R194, 0xffffffff ;  /* 0xffffffff00c27802 */ /* 0x000fe40000000f00 */
[----:B------:R-:W-:-:S02]  /*5380*/  MOV R4, 0x53a0 ;  /* 0x000053a000047802 */ /* 0x000fc40000000f00 */
[----:B-----5:R-:W-:Y:S05]  /*5390*/  CALL.REL.NOINC `($__internal_103_$__cuda_sm70_shflsync_idx_p) ;  /* 0x00004ee000007944 */ /* 0x020fea0003c00000 */
.L_x_2509:
[----:B------:R-:W-:Y:S05]  /*53a0*/  BRA.CONV ~URZ, `(.L_x_2510) ;  /* 0x000000637f007947 */ /* 0x000fea000b800000 */
[----:B0-----:R-:W-:Y:S01]  /*53b0*/  HFMA2.MMA R193, -RZ, RZ, 0, 1.847743988037109375e-06 ;  /* 0x0000001fffc17435 */ /* 0x001fe200000001ff */
[----:B------:R-:W-:Y:S01]  /*53c0*/  IMAD.MOV.U32 R192, RZ, RZ, R7 ;  /* 0x000000ffffc07224 */ /* 0x000fe200078e0007 */
[----:B-1----:R-:W-:-:S02]  /*53d0*/  MOV R191, 0x1f ;  /* 0x0000001f00bf7802 */ /* 0x002fc40000000f00 */
[----:B------:R-:W-:Y:S02]  /*53e0*/  MOV R194, 0xffffffff ;  /* 0xffffffff00c27802 */ /* 0x000fe40000000f00 */
[----:B------:R-:W-:Y:S02]  /*53f0*/  MOV R4, 0x5410 ;  /* 0x0000541000047802 */ /* 0x000fe40000000f00 */
[----:B-----5:R-:W-:Y:S05]  /*5400*/  CALL.REL.NOINC `($__internal_103_$__cuda_sm70_shflsync_idx_p) ;  /* 0x00004e7000007944 */ /* 0x020fea0003c00000 */
.L_x_2510:
[----:B------:R-:W-:Y:S05]  /*5410*/  BRA.DIV ~URZ, `(.L_x_2511) ;  /* 0x000044b27f007947 */ /* 0x000fea000b800000 */
[----:B-----5:R-:W2:Y:S04]  /*5420*/  SHFL.IDX PT, R14, R14, RZ, 0x1f ;  /* 0x00001fff0e0e7589 */ /* 0x020ea800000e0000 */
[----:B------:R3:W4:Y:S04]  /*5430*/  SHFL.IDX PT, R5, R15, RZ, 0x1f ;  /* 0x00001fff0f057589 */ /* 0x00072800000e0000 */
[----:B------:R-:W0:Y:S04]  /*5440*/  SHFL.UP PT, R186, R186, 0x1, RZ ;  /* 0x04200000baba7989 */ /* 0x000e2800000e00ff */
[----:B------:R3:W1:Y:S02]  /*5450*/  SHFL.UP PT, R188, R7, 0x1, RZ ;  /* 0x0420000007bc7989 */ /* 0x00066400000e00ff */
.L_x_2532:
[----:B---3--:R-:W3:Y:S01]  /*5460*/  LDS.64 R6, [R86.X16+0x880] ;  /* 0x0008800056067984 */ /* 0x008ee2000000ca00 */
[----:B--2---:R-:W-:Y:S01]  /*5470*/  MOV R4, R14 ;  /* 0x0000000e00047202 */ /* 0x004fe20000000f00 */
[----:B01--4-:R-:W-:-:S04]  /*5480*/  @P1 FFMA.FTZ R5, R5, R186, R188 ;  /* 0x000000ba05051223 */ /* 0x013fc800000100bc */
[----:B------:R-:W-:Y:S02]  /*5490*/  @P1 FMUL.FTZ R4, R4, R186 ;  /* 0x000000ba04041220 */ /* 0x000fe40000410000 */
[C---:B---3--:R-:W-:Y:S02]  /*54a0*/  FFMA.FTZ R7, R6.reuse, R5, R7 ;  /* 0x0000000506077223 */ /* 0x048fe40000010007 */
[----:B------:R-:W-:-:S05]  /*54b0*/  FMUL.FTZ R6, R6, R4 ;  /* 0x0000000406067220 */ /* 0x000fca0000410000 */
[----:B------:R0:W-:Y:S02]  /*54c0*/  STS.128 [R86.X16+0x880], R4 ;  /* 0x0008800456007388 */ /* 0x0001e4000000cc00 */
.L_x_2506:
[----:B-1----:R-:W-:Y:S05]  /*54d0*/  BSYNC B0 ;  /* 0x0000000000007941 */ /* 0x002fea0003800000 */
.L_x_2505:
        /* <DEDUP_REMOVED lines=16> */
[----:B------:R-:W-:-:S02]  /*55e0*/  IMAD.MOV.U32 R14, RZ, RZ, 0x3f800000 ;  /* 0x3f800000ff0e7424 */ /* 0x000fc400078e00ff */
        /* <DEDUP_REMOVED lines=53> */
.L_x_2533:
        /* <DEDUP_REMOVED lines=26> */
.L_x_2534:
[----:B------:R-:W5:Y:S01]  /*5ae0*/  LDS.64 R4, [R86.X16+0xa98] ;  /* 0x000a980056047984 */ /* 0x000f62000000ca00 */
[----:B------:R-:W-:Y:S01]  /*5af0*/  ISETP.NE.AND P0, PT, R86, 0x1f, PT ;  /* 0x0000001f5600780c */ /* 0x000fe20003f05270 */
[-C--:B-1-3--:R-:W-:Y:S01]  /*5b00*/  FFMA.FTZ R15, R15, R176.reuse, R186 ;  /* 0x000000b00f0f7223 */ /* 0x08afe200000100ba */
[----:B0-----:R-:W-:Y:S01]  /*5b10*/  MOV R7, R191 ;  /* 0x000000bf00077202 */ /* 0x001fe20000000f00 */
[----:B------:R-:W-:Y:S01]  /*5b20*/  FMUL.FTZ R14, R14, R176 ;  /* 0x000000b00e0e7220 */ /* 0x000fe20000410000 */
[----:B------:R-:W-:-:S09]  /*5b30*/  MOV R6, R190 ;  /* 0x000000be00067202 */ /* 0x000fd20000000f00 */
[-C--:B--2-4-:R-:W-:Y:S02]  /*5b40*/  @P0 FFMA.FTZ R7, R7, R187.reuse, R188 ;  /* 0x000000bb07070223 */ /* 0x094fe400000100bc */
[----:B------:R-:W-:Y:S02]  /*5b50*/  @P0 FMUL.FTZ R6, R6, R187 ;  /* 0x000000bb06060220 */ /* 0x000fe40000410000 */
[C---:B-----5:R-:W-:Y:S02]  /*5b60*/  FFMA.FTZ R5, R4.reuse, R7, R5 ;  /* 0x0000000704057223 */ /* 0x060fe40000010005 */
[----:B------:R-:W-:-:S05]  /*5b70*/  FMUL.FTZ R4, R4, R6 ;  /* 0x0000000604047220 */ /* 0x000fca0000410000 */
[----:B------:R0:W-:Y:S02]  /*5b80*/  STS.128 [R86.X16+0xa90], R4 ;  /* 0x000a900456007388 */ /* 0x0001e4000000cc00 */
.L_x_2513:
[----:B-12---:R-:W-:Y:S05]  /*5b90*/  BSYNC B0 ;  /* 0x0000000000007941 */ /* 0x006fea0003800000 */
.L_x_2512:
        /* <DEDUP_REMOVED lines=12> */
[----:B------:R-:W-:Y:S01]  /*5c60*/  ISETP.NE.AND P3, PT, R86, RZ, PT ;  /* 0x000000ff5600720c */ /* 0x000fe20003f65270 */
[----:B------:R-:W-:Y:S01]  /*5c70*/  HADD2.F32 R207, -RZ, R44.H0_H0 ;  /* 0x2000002cffcf7230 */ /* 0x000fe20000004100 */
[----:B------:R-:W-:Y:S01]  /*5c80*/  FFMA.FTZ R5, R38, R163, R5 ;  /* 0x000000a326057223 */ /* 0x000fe20000010005 */
[----:B------:R-:W-:Y:S01]  /*5c90*/  HADD2.F32 R194, -RZ, R43.H0_H0 ;  /* 0x2000002bffc27230 */ /* 0x000fe20000004100 */
[----:B------:R-:W-:Y:S01]  /*5ca0*/  BSSY B0, `(.L_x_2516) ;  /* 0x00000cf000007945 */ /* 0x000fe20003800000 */
[----:B------:R-:W-:Y:S01]  /*5cb0*/  HADD2.F32 R196, -RZ, R42.H0_H0 ;  /* 0x2000002affc47230 */ /* 0x000fe20000004100 */
[----:B------:R-:W-:-:S02]  /*5cc0*/  FFMA.FTZ R5, R37, R164, R5 ;  /* 0x000000a425057223 */ /* 0x000fc40000010005 */
[----:B------:R-:W-:Y:S02]  /*5cd0*/  FFMA.FTZ R186, R194, -R104, R185 ;  /* 0x80000068c2ba7223 */ /* 0x000fe400000100b9 */
[----:B------:R-:W-:Y:S01]  /*5ce0*/  FFMA.FTZ R6, R36, R151, R5 ;  /* 0x0000009724067223 */ /* 0x000fe20000010005 */
[----:B------:R-:W0:Y:S03]  /*5cf0*/  LDS R4, [R86.X8+0xa94] ;  /* 0x000a940056047984 */ /* 0x000e260000008800 */
[----:B------:R-:W-:Y:S01]  /*5d00*/  FFMA.FTZ R6, R35, R169, R6 ;  /* 0x000000a923067223 */ /* 0x000fe20000010006 */
[----:B------:R-:W-:Y:S03]  /*5d10*/  @!P3 STS.64 [R111.X8+0x1590], R14 ;  /* 0x0015900e6f00b388 */ /* 0x000fe60000008a00 */
[----:B------:R-:W-:-:S04]  /*5d20*/  FFMA.FTZ R6, R34, R189, R6 ;  /* 0x000000bd22067223 */ /* 0x000fc80000010006 */
[----:B------:R-:W-:-:S04]  /*5d30*/  FFMA.FTZ R6, R27, R175, R6 ;  /* 0x000000af1b067223 */ /* 0x000fc80000010006 */
[----:B------:R-:W-:Y:S02]  /*5d40*/  FFMA.FTZ R6, R25, R178, R6 ;  /* 0x000000b219067223 */ /* 0x000fe40000010006 */
[----:B------:R-:W-:Y:S02]  /*5d50*/  FFMA.FTZ R178, R203, -R20, R178 ;  /* 0x80000014cbb27223 */ /* 0x000fe400000100b2 */
[----:B------:R-:W-:Y:S02]  /*5d60*/  FFMA.FTZ R6, R23, R179, R6 ;  /* 0x000000b317067223 */ /* 0x000fe40000010006 */
[----:B------:R-:W-:Y:S02]  /*5d70*/  FFMA.FTZ R179, R190, -R96, R179 ;  /* 0x80000060beb37223 */ /* 0x000fe400000100b3 */
[----:B------:R-:W-:Y:S02]  /*5d80*/  FFMA.FTZ R6, R21, R182, R6 ;  /* 0x000000b615067223 */ /* 0x000fe40000010006 */
[----:B------:R-:W-:-:S02]  /*5d90*/  FFMA.FTZ R182, R205, -R100, R182 ;  /* 0x80000064cdb67223 */ /* 0x000fc400000100b6 */
[----:B------:R-:W-:Y:S02]  /*5da0*/  FFMA.FTZ R6, R0, R183, R6 ;  /* 0x000000b700067223 */ /* 0x000fe40000010006 */
[----:B------:R-:W-:Y:S02]  /*5db0*/  FFMA.FTZ R183, R192, -R97, R183 ;  /* 0x80000061c0b77223 */ /* 0x000fe400000100b7 */
[----:B------:R-:W-:Y:S02]  /*5dc0*/  FFMA.FTZ R6, R95, R184, R6 ;  /* 0x000000b85f067223 */ /* 0x000fe40000010006 */
[----:B------:R-:W-:Y:S02]  /*5dd0*/  FFMA.FTZ R184, R207, -R102, R184 ;  /* 0x80000066cfb87223 */ /* 0x000fe400000100b8 */
[----:B------:R-:W-:-:S04]  /*5de0*/  FFMA.FTZ R6, R99, R185, R6 ;  /* 0x000000b963067223 */ /* 0x000fc80000010006 */
[----:B------:R-:W-:Y:S01]  /*5df0*/  FFMA.FTZ R5, R101, R168, R6 ;  /* 0x000000a865057223 */ /* 0x000fe20000010006 */
[----:B------:R-:W-:Y:S01]  /*5e00*/  HADD2.F32 R6, -RZ, R181.H0_H0 ;  /* 0x200000b5ff067230 */ /* 0x000fe20000004100 */
[----:B------:R-:W-:Y:S02]  /*5e10*/  FFMA.FTZ R168, R196, -R135, R168 ;  /* 0x80000087c4a87223 */ /* 0x000fe400000100a8 */
[----:B0-----:R-:W-:Y:S02]  /*5e20*/  FFMA.FTZ R161, R4, R161, R180 ;  /* 0x000000a104a17223 */ /* 0x001fe400000100b4 */
[----:B------:R-:W0:Y:S02]  /*5e30*/  SHFL.DOWN PT, R4, R5, 0x1, 0x1f ;  /* 0x08201f0005047f89 */ /* 0x000e2400000e0000 */
[----:B------:R-:W-:Y:S01]  /*5e40*/  FFMA.FTZ R177, R154, R161, R177 ;  /* 0x000000a19ab17223 */ /* 0x000fe200000100b1 */
[----:B------:R-:W-:Y:S01]  /*5e50*/  HADD2.F32 R154, -RZ, R51.H0_H0 ;  /* 0x20000033ff9a7230 */ /* 0x000fe20000004100 */
        /* <DEDUP_REMOVED lines=8> */
[----:B------:R-:W-:Y:S02]  /*5ee0*/  FMUL.FTZ R193, R171, R100 ;  /* 0x00000064abc17220 */ /* 0x000fe40000410000 */
[----:B------:R-:W-:Y:S01]  /*5ef0*/  FFMA.FTZ R167, R146, R149, R167 ;  /* 0x0000009592a77223 */ /* 0x000fe200000100a7 */
[----:B------:R-:W-:Y:S01]  /*5f00*/  HADD2.F32 R146, -RZ, R54.H0_H0 ;  /* 0x20000036ff927230 */ /* 0x000fe20000004100 */
[----:B0-----:R-:W-:Y:S02]  /*5f10*/  @!P0 FADD.FTZ R5, R5, R4 ;  /* 0x0000000405058221 */ /* 0x001fe40000010000 */
[----:B------:R-:W-:Y:S01]  /*5f20*/  FFMA.FTZ R147, R145, R167, R162 ;  /* 0x000000a791937223 */ /* 0x000fe200000100a2 */
[----:B------:R-:W-:Y:S01]  /*5f30*/  HADD2.F32 R162, -RZ, R50.H0_H0 ;  /* 0x20000032ffa27230 */ /* 0x000fe20000004100 */
[----:B------:R-:W-:Y:S01]  /*5f40*/  FFMA.FTZ R150, R146, -R30, R163 ;  /* 0x8000001e92967223 */ /* 0x000fe200000100a3 */
[----:B------:R-:W0:Y:S01]  /*5f50*/  SHFL.DOWN PT, R188, R5, 0x2, 0x1f ;  /* 0x08401f0005bc7f89 */ /* 0x000e2200000e0000 */
[----:B------:R-:W-:-:S02]  /*5f60*/  FFMA.FTZ R159, R144, R147, R159 ;  /* 0x00000093909f7223 */ /* 0x000fc4000001009f */
[----:B------:R-:W-:Y:S02]  /*5f70*/  FFMA.FTZ R189, R162, -R24, R189 ;  /* 0x80000018a2bd7223 */ /* 0x000fe400000100bd */
[----:B------:R-:W-:Y:S01]  /*5f80*/  FFMA.FTZ R145, R143, R159, R160 ;  /* 0x0000009f8f917223 */ /* 0x000fe200000100a0 */
[----:B------:R-:W-:Y:S01]  /*5f90*/  HADD2.F32 R143, -RZ, R55.H0_H0 ;  /* 0x20000037ff8f7230 */ /* 0x000fe20000004100 */
[----:B------:R-:W-:Y:S02]  /*5fa0*/  FMUL.FTZ R172, R147, R22 ;  /* 0x0000001693ac7220 */ /* 0x000fe40000410000 */
[----:B------:R-:W-:Y:S01]  /*5fb0*/  FFMA.FTZ R157, R142, R145, R157 ;  /* 0x000000918e9d7223 */ /* 0x000fe2000001009d */
[----:B------:R-:W-:Y:S01]  /*5fc0*/  HADD2.F32 R142, -RZ, R56.H0_H0 ;  /* 0x20000038ff8e7230 */ /* 0x000fe20000004100 */
[----:B------:R-:W-:Y:S02]  /*5fd0*/  FFMA.FTZ R166, R143, -R31, R166 ;  /* 0x8000001f8fa67223 */ /* 0x000fe400000100a6 */
[----:B------:R-:W-:-:S02]  /*5fe0*/  FFMA.FTZ R158, R141, R157, R158 ;  /* 0x0000009d8d9e7223 */ /* 0x000fc4000001009e */
[----:B------:R-:W-:Y:S02]  /*5ff0*/  FFMA.FTZ R141, R6, -R33, R170 ;  /* 0x80000021068d7223 */ /* 0x000fe400000100aa */
[----:B------:R-:W-:Y:S02]  /*6000*/  FFMA.FTZ R19, R19, R158, R156 ;  /* 0x0000009e13137223 */ /* 0x000fe4000001009c */
[----:B------:R-:W-:Y:S01]  /*6010*/  FFMA.FTZ R144, R142, -R32, R165 ;  /* 0x800000208e907223 */ /* 0x000fe200000100a5 */
[----:B------:R-:W-:Y:S01]  /*6020*/  HADD2.F32 R165, -RZ, R53.H0_H0 ;  /* 0x20000035ffa57230 */ /* 0x000fe20000004100 */
[----:B------:R-:W-:Y:S02]  /*6030*/  FFMA.FTZ R18, R18, R19, R155 ;  /* 0x0000001312127223 */ /* 0x000fe4000001009b */
[----:B------:R-:W-:Y:S02]  /*6040*/  FMUL.FTZ R155, R19, R30 ;  /* 0x0000001e139b7220 */ /* 0x000fe40000410000 */
[----:B------:R-:W-:-:S02]  /*6050*/  FFMA.FTZ R17, R17, R18, R152 ;  /* 0x0000001211117223 */ /* 0x000fc40000010098 */
[----:B------:R-:W-:Y:S02]  /*6060*/  FMUL.FTZ R148, R18, R31 ;  /* 0x0000001f12947220 */ /* 0x000fe40000410000 */
[----:B------:R-:W-:Y:S02]  /*6070*/  FFMA.FTZ R153, R16, R17, R153 ;  /* 0x0000001110997223 */ /* 0x000fe40000010099 */
[----:B------:R-:W-:Y:S02]  /*6080*/  FMUL.FTZ R7, R17, R32 ;  /* 0x0000002011077220 */ /* 0x000fe40000410000 */
[----:B------:R-:W-:Y:S02]  /*6090*/  FMUL.FTZ R16, R153, R33 ;  /* 0x0000002199107220 */ /* 0x000fe40000410000 */
[----:B------:R-:W-:Y:S01]  /*60a0*/  FFMA.FTZ R163, R165, -R29, R164 ;  /* 0x8000001da5a37223 */ /* 0x000fe200000100a4 */
[----:B------:R-:W-:Y:S01]  /*60b0*/  HADD2.F32 R164, -RZ, R49.H0_H0 ;  /* 0x20000031ffa47230 */ /* 0x000fe20000004100 */
[----:B------:R-:W-:-:S02]  /*60c0*/  FFMA.FTZ R4, R16, R141, RZ ;  /* 0x0000008d10047223 */ /* 0x000fc400000100ff */
[----:B------:R-:W-:Y:S02]  /*60d0*/  FMUL.FTZ R152, R158, R29 ;  /* 0x0000001d9e987220 */ /* 0x000fe40000410000 */
[----:B------:R-:W-:Y:S01]  /*60e0*/  FFMA.FTZ R187, R7, R144, R4 ;  /* 0x0000009007bb7223 */ /* 0x000fe20000010004 */
[----:B------:R-:W-:Y:S01]  /*60f0*/  HADD2.F32 R4, -RZ, R52.H0_H0 ;  /* 0x20000034ff047230 */ /* 0x000fe20000004100 */
[----:B------:R-:W-:Y:S02]  /*6100*/  FMUL.FTZ R160, R145, R26 ;  /* 0x0000001a91a07220 */ /* 0x000fe40000410000 */
[----:B------:R-:W-:Y:S02]  /*6110*/  FFMA.FTZ R187, R148, R166, R187 ;  /* 0x000000a694bb7223 */ /* 0x000fe400000100bb */
[----:B------:R-:W-:Y:S02]  /*6120*/  FFMA.FTZ R156, R4, -R28, R151 ;  /* 0x8000001c049c7223 */ /* 0x000fe40000010097 */
[----:B------:R-:W-:-:S02]  /*6130*/  FFMA.FTZ R187, R155, R150, R187 ;  /* 0x000000969bbb7223 */ /* 0x000fc400000100bb */
[----:B------:R-:W-:Y:S02]  /*6140*/  FMUL.FTZ R151, R157, R28 ;  /* 0x0000001c9d977220 */ /* 0x000fe40000410000 */
[----:B------:R-:W-:Y:S02]  /*6150*/  FFMA.FTZ R187, R152, R163, R187 ;  /* 0x000000a398bb7223 */ /* 0x000fe400000100bb */
[----:B------:R-:W-:Y:S02]  /*6160*/  FFMA.FTZ R175, R164, -R22, R175 ;  /* 0x80000016a4af7223 */ /* 0x000fe400000100af */
        /* <DEDUP_REMOVED lines=9> */
[----:B0-----:R-:W-:Y:S02]  /*6200*/  @!P1 FADD.FTZ R5, R5, R188 ;  /* 0x000000bc05059221 */ /* 0x001fe40000010000 */
[----:B------:R-:W-:Y:S02]  /*6210*/  FFMA.FTZ R170, R176, R179, R170 ;  /* 0x000000b3b0aa7223 */ /* 0x000fe400000100aa */
[C---:B------:R-:W-:Y:S01]  /*6220*/  FMUL.FTZ R14, R140.reuse, R174 ;  /* 0x000000ae8c0e7220 */ /* 0x040fe20000410000 */
        /* <DEDUP_REMOVED lines=10> */
[----:B------:R-:W-:Y:S02]  /*62d0*/  FFMA.FTZ R149, R190, R149, R14 ;  /* 0x00000095be957223 */ /* 0x000fe4000001000e */
[----:B------:R-:W-:Y:S01]  /*62e0*/  FMUL.FTZ R14, R140, R147 ;  /* 0x000000938c0e7220 */ /* 0x000fe20000410000 */
[----:B------:R-:W1:Y:S01]  /*62f0*/  SHFL.DOWN PT, R197, R170, 0x1, 0x1f ;  /* 0x08201f00aac57f89 */ /* 0x000e6200000e0000 */
[----:B------:R-:W-:Y:S02]  /*6300*/  FMUL.FTZ R182, R182, R15 ;  /* 0x0000000fb6b67220 */ /* 0x000fe40000410000 */
[----:B0-----:R-:W-:Y:S02]  /*6310*/  @!P2 FADD.FTZ R5, R5, R188 ;  /* 0x000000bc0505a221 */ /* 0x001fe40000010000 */
[----:B------:R-:W-:Y:S02]  /*6320*/  FMUL.FTZ R175, R175, R14 ;  /* 0x0000000eafaf7220 */ /* 0x000fe40000410000 */
[C---:B------:R-:W-:Y:S01]  /*6330*/  FMUL.FTZ R14, R140.reuse, R159 ;  /* 0x0000009f8c0e7220 */ /* 0x040fe20000410000 */
[----:B------:R-:W0:Y:S01]  /*6340*/  SHFL.DOWN PT, R188, R5, 0x8, 0x1f ;  /* 0x09001f0005bc7f89 */ /* 0x000e2200000e0000 */
[----:B------:R-:W-:-:S02]  /*6350*/  FMUL.FTZ R15, R140, R167 ;  /* 0x000000a78c0f7220 */ /* 0x000fc40000410000 */
[----:B------:R-:W-:Y:S02]  /*6360*/  FMUL.FTZ R189, R189, R14 ;  /* 0x0000000ebdbd7220 */ /* 0x000fe40000410000 */
[----:B------:R-:W-:Y:S02]  /*6370*/  FMUL.FTZ R178, R178, R15 ;  /* 0x0000000fb2b27220 */ /* 0x000fe40000410000 */
[C---:B------:R-:W-:Y:S02]  /*6380*/  FMUL.FTZ R14, R140.reuse, R145 ;  /* 0x000000918c0e7220 */ /* 0x040fe40000410000 */
[----:B------:R-:W-:Y:S02]  /*6390*/  FMUL.FTZ R15, R140, R157 ;  /* 0x0000009d8c0f7220 */ /* 0x000fe40000410000 */
[----:B------:R-:W-:Y:S02]  /*63a0*/  FMUL.FTZ R14, R169, R14 ;  /* 0x0000000ea90e7220 */ /* 0x000fe40000410000 */
[----:B------:R-:W-:-:S02]  /*63b0*/  FMUL.FTZ R15, R156, R15 ;  /* 0x0000000f9c0f7220 */ /* 0x000fc40000410000 */
[----:B------:R-:W-:Y:S02]  /*63c0*/  FFMA.FTZ R145, R154, R145, R14 ;  /* 0x000000919a917223 */ /* 0x000fe4000001000e */
[----:B-1----:R-:W-:Y:S01]  /*63d0*/  @!P0 FADD.FTZ R170, R170, R197 ;  /* 0x000000c5aaaa8221 */ /* 0x002fe20000010000 */
[----:B------:R-:W-:Y:S01]  /*63e0*/  ISETP.GT.AND P0, PT, R85, 0x17, PT ;  /* 0x000000175500780c */ /* 0x000fe20003f04270 */
[----:B------:R-:W-:Y:S02]  /*63f0*/  FFMA.FTZ R154, R4, R157, R15 ;  /* 0x0000009d049a7223 */ /* 0x000fe4000001000f */
[C---:B------:R-:W-:Y:S01]  /*6400*/  FMUL.FTZ R15, R140.reuse, R19 ;  /* 0x000000138c0f7220 */ /* 0x040fe20000410000 */
[----:B------:R-:W1:Y:S01]  /*6410*/  SHFL.DOWN PT, R197, R170, 0x2, 0x1f ;  /* 0x08401f00aac57f89 */ /* 0x000e6200000e0000 */
[----:B------:R-:W-:Y:S02]  /*6420*/  FMUL.FTZ R14, R140, R158 ;  /* 0x0000009e8c0e7220 */ /* 0x000fe40000410000 */
[----:B------:R-:W-:-:S02]  /*6430*/  FMUL.FTZ R150, R150, R15 ;  /* 0x0000000f96967220 */ /* 0x000fc40000410000 */
[----:B------:R-:W-:Y:S02]  /*6440*/  FMUL.FTZ R15, R140, R18 ;  /* 0x000000128c0f7220 */ /* 0x000fe40000410000 */
[----:B------:R-:W-:Y:S02]  /*6450*/  FMUL.FTZ R14, R163, R14 ;  /* 0x0000000ea30e7220 */ /* 0x000fe40000410000 */
[----:B0-----:R-:W-:Y:S02]  /*6460*/  @!P0 FADD.FTZ R5, R5, R188 ;  /* 0x000000bc05058221 */ /* 0x001fe40000010000 */
[----:B------:R-:W-:Y:S02]  /*6470*/  FMUL.FTZ R166, R166, R15 ;  /* 0x0000000fa6a67220 */ /* 0x000fe40000410000 */
[----:B------:R-:W-:Y:S01]  /*6480*/  FMUL.FTZ R15, R140, R17 ;  /* 0x000000118c0f7220 */ /* 0x000fe20000410000 */
[----:B------:R-:W0:Y:S01]  /*6490*/  SHFL.DOWN PT, R188, R5, 0x10, 0x1f ;  /* 0x0a001f0005bc7f89 */ /* 0x000e2200000e0000 */
[----:B------:R-:W-:-:S02]  /*64a0*/  FFMA.FTZ R183, R192, R174, R183 ;  /* 0x000000aec0b77223 */ /* 0x000fc400000100b7 */
[----:B------:R-:W-:Y:S02]  /*64b0*/  FMUL.FTZ R15, R144, R15 ;  /* 0x0000000f900f7220 */ /* 0x000fe40000410000 */
[----:B------:R-:W-:Y:S02]  /*64c0*/  FFMA.FTZ R182, R205, R171, R182 ;  /* 0x000000abcdb67223 */ /* 0x000fe400000100b6 */
[----:B------:R-:W-:Y:S02]  /*64d0*/  FFMA.FTZ R178, R203, R167, R178 ;  /* 0x000000a7cbb27223 */ /* 0x000fe400000100b2 */
[----:B------:R-:W-:Y:S02]  /*64e0*/  FFMA.FTZ R175, R164, R147, R175 ;  /* 0x00000093a4af7223 */ /* 0x000fe400000100af */
[----:B-1----:R-:W-:Y:S01]  /*64f0*/  @!P1 FADD.FTZ R170, R170, R197 ;  /* 0x000000c5aaaa9221 */ /* 0x002fe20000010000 */
[----:B------:R-:W-:Y:S01]  /*6500*/  ISETP.GT.AND P1, PT, R85, 0xf, PT ;  /* 0x0000000f5500780c */ /* 0x000fe20003f24270 */
[----:B------:R-:W-:-:S02]  /*6510*/  FMUL.FTZ R197, R140, R161 ;  /* 0x000000a18cc57220 */ /* 0x000fc40000410000 */
[----:B------:R-:W-:Y:S01]  /*6520*/  FFMA.FTZ R162, R162, R159, R189 ;  /* 0x0000009fa2a27223 */ /* 0x000fe200000100bd */
[----:B------:R-:W1:Y:S01]  /*6530*/  SHFL.DOWN PT, R201, R170, 0x4, 0x1f ;  /* 0x08801f00aac97f89 */ /* 0x000e6200000e0000 */
[----:B------:R-:W-:Y:S02]  /*6540*/  FMUL.FTZ R168, R168, R197 ;  /* 0x000000c5a8a87220 */ /* 0x000fe40000410000 */
[----:B------:R-:W-:Y:S02]  /*6550*/  FMUL.FTZ R197, R140, R177 ;  /* 0x000000b18cc57220 */ /* 0x000fe40000410000 */
[----:B------:R-:W-:Y:S02]  /*6560*/  FFMA.FTZ R168, R196, R161, R168 ;  /* 0x000000a1c4a87223 */ /* 0x000fe400000100a8 */
[----:B------:R-:W-:Y:S02]  /*6570*/  FMUL.FTZ R186, R186, R197 ;  /* 0x000000c5baba7220 */ /* 0x000fe40000410000 */
[----:B------:R-:W-:-:S02]  /*6580*/  FMUL.FTZ R161, R140, R173 ;  /* 0x000000ad8ca17220 */ /* 0x000fc40000410000 */
[----:B------:R-:W-:Y:S02]  /*6590*/  FMUL.FTZ R140, R140, R153 ;  /* 0x000000998c8c7220 */ /* 0x000fe40000410000 */
[----:B------:R-:W-:Y:S02]  /*65a0*/  FMUL.FTZ R184, R184, R161 ;  /* 0x000000a1b8b87220 */ /* 0x000fe40000410000 */
[----:B0-----:R-:W-:Y:S02]  /*65b0*/  @!P1 FADD.FTZ R5, R5, R188 ;  /* 0x000000bc05059221 */ /* 0x001fe40000010000 */
[----:B------:R-:W-:Y:S02]  /*65c0*/  FMUL.FTZ R140, R141, R140 ;  /* 0x0000008c8d8c7220 */ /* 0x000fe40000410000 */
[----:B------:R-:W-:Y:S02]  /*65d0*/  FFMA.FTZ R177, R194, R177, R186 ;  /* 0x000000b1c2b17223 */ /* 0x000fe400000100ba */
[----:B------:R-:W-:-:S02]  /*65e0*/  FFMA.FTZ R184, R207, R173, R184 ;  /* 0x000000adcfb87223 */ /* 0x000fc400000100b8 */
[----:B------:R-:W-:Y:S02]  /*65f0*/  FFMA.FTZ R165, R165, R158, R14 ;  /* 0x0000009ea5a57223 */ /* 0x000fe4000001000e */
[----:B-1----:R-:W-:Y:S02]  /*6600*/  @!P2 FADD.FTZ R170, R170, R201 ;  /* 0x000000c9aaaaa221 */ /* 0x002fe40000010000 */
[----:B------:R-:W-:Y:S02]  /*6610*/  FFMA.FTZ R150, R146, R19, R150 ;  /* 0x0000001392967223 */ /* 0x000fe40000010096 */
[----:B------:R-:W-:Y:S01]  /*6620*/  FFMA.FTZ R143, R143, R18, R166 ;  /* 0x000000128f8f7223 */ /* 0x000fe200000100a6 */
[----:B------:R-:W0:Y:S01]  /*6630*/  SHFL.DOWN PT, R197, R170, 0x8, 0x1f ;  /* 0x09001f00aac57f89 */ /* 0x000e2200000e0000 */
[----:B------:R-:W-:Y:S02]  /*6640*/  FFMA.FTZ R142, R142, R17, R15 ;  /* 0x000000118e8e7223 */ /* 0x000fe4000001000f */
[----:B------:R-:W-:-:S02]  /*6650*/  FFMA.FTZ R153, R6, R153, R140 ;  /* 0x0000009906997223 */ /* 0x000fc4000001008c */
        /* <DEDUP_REMOVED lines=37> */
[----:B------:R-:W-:Y:S01]  /*68b0*/  FADD.FTZ R128, R153, R128 ;  /* 0x0000008099807221 */ /* 0x000fe20000010000 */
[----:B------:R-:W-:Y:S06]  /*68c0*/  BAR.SYNC.DEFER_BLOCKING 0x0 ;  /* 0x0000000000007b1d */ /* 0x000fec0000010000 */
[----:B------:R-:W-:Y:S05]  /*68d0*/  @P3 BRA `(.L_x_2517) ;  /* 0x000000b000003947 */ /* 0x000fea0003800000 */
[----:B0-----:R-:W-:Y:S01]  /*68e0*/  ISETP.NE.AND P0, PT, R76, c[0x0][0x174], PT ;  /* 0x00005d004c007a0c */ /* 0x001fe20003f05270 */
[----:B------:R-:W0:Y:S01]  /*68f0*/  LDS.64 R6, [0x860] ;  /* 0x00086000ff067984 */ /* 0x000e220000000a00 */
[----:B------:R-:W-:-:S11]  /*6900*/  SHF.L.U32 R16, R111, 0x2, RZ ;  /* 0x000000026f107819 */ /* 0x000fd600000006ff */
[----:B------:R-:W1:Y:S04]  /*6910*/  @P0 LDS R14, [R16+0x2190] ;  /* 0x00219000100e0984 */ /* 0x000e680000000800 */
[----:B------:R-:W2:Y:S01]  /*6920*/  @P0 LDS R15, [R16+0x1d90] ;  /* 0x001d9000100f0984 */ /* 0x000ea20000000800 */
[----:B0-----:R-:W-:Y:S02]  /*6930*/  FADD.FTZ R5, R5, R7 ;  /* 0x0000000705057221 */ /* 0x001fe40000010000 */
[----:B------:R-:W-:Y:S02]  /*6940*/  FADD.FTZ R4, R4, R6 ;  /* 0x0000000604047221 */ /* 0x000fe40000010000 */
[----:B-1----:R-:W-:Y:S02]  /*6950*/  @P0 FADD.FTZ R5, R5, R14 ;  /* 0x0000000e05050221 */ /* 0x002fe40000010000 */
[----:B--2---:R-:W-:-:S03]  /*6960*/  @P0 FADD.FTZ R4, R4, R15 ;  /* 0x0000000f04040221 */ /* 0x004fc60000010000 */
[----:B------:R0:W-:Y:S04]  /*6970*/  STS [R16+0x2190], R5 ;  /* 0x0021900510007388 */ /* 0x0001e80000000800 */
[----:B------:R0:W-:Y:S02]  /*6980*/  STS [R16+0x1d90], R4 ;  /* 0x001d900410007388 */ /* 0x0001e40000000800 */
.L_x_2517:
[----:B0-----:R-:W-:Y:S05]  /*6990*/  BSYNC B0 ;  /* 0x0000000000007941 */ /* 0x001fea0003800000 */
.L_x_2516:
[----:B------:R-:W-:-:S04]  /*69a0*/  IADD3 R111, R111, 0x1, RZ ;  /* 0x000000016f6f7810 */ /* 0x000fc80007ffe0ff */
[----:B------:R-:W-:-:S13]  /*69b0*/  ISETP.GE.AND P0, PT, R111, c[0x0][0x16c], PT ;  /* 0x00005b006f007a0c */ /* 0x000fda0003f06270 */
[----:B------:R-:W-:Y:S01]  /*69c0*/  @P0 CALL.REL.NOINC `(.L_x_2502) ;  /* 0x0000001000000944 */ /* 0x000fe20003c00000 */
[----:B------:R-:W-:Y:S05]  /*69d0*/  BRA `(.L_x_2518) ;  /* 0xffffdc4000007947 */ /* 0x000fea000383ffff */
.L_x_2502:
[----:B------:R-:W-:Y:S01]  /*69e0*/  BAR.SYNC.DEFER_BLOCKING 0x0 ;  /* 0x0000000000007b1d */ /* 0x000fe20000010000 */
[----:B------:R-:W-:Y:S02]  /*69f0*/  IADD3 R25, -R75, c[0x0][0x168], RZ ;  /* 0x00005a004b197a10 */ /* 0x000fe40007ffe1ff */
[C---:B------:R-:W-:Y:S02]  /*6a00*/  LOP3.LUT R22, R74.reuse, 0x20, RZ, 0xfc, !PT ;  /* 0x000000204a167812 */ /* 0x040fe400078efcff */
[-C--:B------:R-:W-:Y:S02]  /*6a10*/  ISETP.GE.AND P2, PT, R74, R25.reuse, PT ;  /* 0x000000194a00720c */ /* 0x080fe40003f46270 */
[----:B------:R-:W-:Y:S02]  /*6a20*/  ISETP.GE.AND P1, PT, R22, R25, PT ;  /* 0x000000191600720c */ /* 0x000fe40003f26270 */
[C---:B------:R-:W-:Y:S02]  /*6a30*/  LOP3.LUT R23, R74.reuse, 0x40, RZ, 0xfc, !PT ;  /* 0x000000404a177812 */ /* 0x040fe400078efcff */
[----:B------:R-:W-:-:S02]  /*6a40*/  LOP3.LUT R21, R74, 0x60, RZ, 0xfc, !PT ;  /* 0x000000604a157812 */ /* 0x000fc400078efcff */
[----:B------:R-:W-:Y:S02]  /*6a50*/  PRMT R24, RZ, 0x7610, R24 ;  /* 0x00007610ff187816 */ /* 0x000fe40000000018 */
[C---:B------:R-:W-:Y:S02]  /*6a60*/  LOP3.LUT R20, R74.reuse, 0x80, RZ, 0xfc, !PT ;  /* 0x000000804a147812 */ /* 0x040fe400078efcff */
[----:B------:R-:W-:Y:S02]  /*6a70*/  PRMT R27, RZ, 0x7610, R27 ;  /* 0x00007610ff1b7816 */ /* 0x000fe4000000001b */
[C---:B------:R-:W-:Y:S02]  /*6a80*/  LOP3.LUT R19, R74.reuse, 0xa0, RZ, 0xfc, !PT ;  /* 0x000000a04a137812 */ /* 0x040fe400078efcff */
[C---:B------:R-:W-:Y:S02]  /*6a90*/  LOP3.LUT R18, R74.reuse, 0xc0, RZ, 0xfc, !PT ;  /* 0x000000c04a127812 */ /* 0x040fe400078efcff */
[----:B------:R-:W-:Y:S01]  /*6aa0*/  ISETP.GE.AND P0, PT, R23, R25, PT ;  /* 0x000000191700720c */ /* 0x000fe20003f06270 */
[----:B------:R-:W2:Y:S01]  /*6ab0*/  @!P2 LDG.E.U16 R24, [R2.64] ;  /* 0x000000040218a981 */ /* 0x000ea2000c1e1500 */
[----:B------:R-:W-:-:S02]  /*6ac0*/  LOP3.LUT R17, R74, 0xe0, RZ, 0xfc, !PT ;  /* 0x000000e04a117812 */ /* 0x000fc400078efcff */
[-C--:B------:R-:W-:Y:S01]  /*6ad0*/  ISETP.GE.AND P4, PT, R21, R25.reuse, PT ;  /* 0x000000191500720c */ /* 0x080fe20003f86270 */
[----:B------:R-:W3:Y:S01]  /*6ae0*/  @!P1 LDG.E.U16 R27, [R2.64+0x40] ;  /* 0x00004004021b9981 */ /* 0x000ee2000c1e1500 */
        /* <DEDUP_REMOVED lines=23> */
[-C--:B------:R-:W-:Y:S02]  /*6c60*/  ISETP.GE.AND P0, PT, R15, R25.reuse, PT ;  /* 0x000000190f00720c */ /* 0x080fe40003f06270 */
[----:B------:R-:W-:Y:S01]  /*6c70*/  LOP3.LUT R4, R74, 0x1c0, RZ, 0xfc, !PT ;  /* 0x000001c04a047812 */ /* 0x000fe200078efcff */
[----:B------:R-:W5:Y:S01]  /*6c80*/  @!P2 LDG.E.U16 R33, [R2.64+0x1c0] ;  /* 0x0001c0040221a981 */ /* 0x000f62000c1e1500 */
[-C--:B------:R-:W-:Y:S02]  /*6c90*/  ISETP.GE.AND P4, PT, R14, R25.reuse, PT ;  /* 0x000000190e00720c */ /* 0x080fe40003f86270 */
[----:B------:R-:W-:Y:S01]  /*6ca0*/  LOP3.LUT R0, R74, 0x1e0, RZ, 0xfc, !PT ;  /* 0x000001e04a007812 */ /* 0x000fe200078efcff */
[----:B------:R-:W5:Y:S01]  /*6cb0*/  @!P1 LDG.E.U16 R32, [R2.64+0x200] ;  /* 0x0002000402209981 */ /* 0x000f62000c1e1500 */
        /* <DEDUP_REMOVED lines=41> */
[----:B0-----:R-:W-:-:S02]  /*6f50*/  HADD2.F32 R2, -RZ, R2.H0_H0 ;  /* 0x20000002ff027230 */ /* 0x001fc40000004100 */
[----:B-1----:R-:W-:-:S03]  /*6f60*/  HADD2.F32 R24, -RZ, R24.H0_H0 ;  /* 0x20000018ff187230 */ /* 0x002fc60000004100 */
[--C-:B------:R-:W-:Y:S02]  /*6f70*/  FADD.FTZ R29, R2, R91.reuse ;  /* 0x0000005b021d7221 */ /* 0x100fe40000010000 */
[----:B------:R-:W0:Y:S01]  /*6f80*/  LDS.U16 R2, [R57+0x8] ;  /* 0x0000080039027984 */ /* 0x000e220000000400 */
[----:B--2---:R-:W-:Y:S01]  /*6f90*/  HADD2.F32 R28, -RZ, R3.H0_H0 ;  /* 0x20000003ff1c7230 */ /* 0x004fe20000004100 */
[--C-:B------:R-:W-:Y:S02]  /*6fa0*/  FADD.FTZ R31, R24, R91.reuse ;  /* 0x0000005b181f7221 */ /* 0x100fe40000010000 */
[----:B------:R-:W1:Y:S02]  /*6fb0*/  LDS.U16 R24, [R57+0xc] ;  /* 0x00000c0039187984 */ /* 0x000e640000000400 */
[----:B------:R-:W-:Y:S02]  /*6fc0*/  FADD.FTZ R28, R28, R91 ;  /* 0x0000005b1c1c7221 */ /* 0x000fe40000010000 */
[----:B------:R-:W2:Y:S03]  /*6fd0*/  LDS.U16 R3, [R57+0xa] ;  /* 0x00000a0039037984 */ /* 0x000ea60000000400 */
[----:B------:R-:W-:-:S02]  /*6fe0*/  FSETP.GTU.FTZ.AND P6, PT, R28, 20, PT ;  /* 0x41a000001c00780b */ /* 0x000fc40003fdc000 */
[----:B------:R-:W-:-:S11]  /*6ff0*/  FSETP.GTU.FTZ.AND P5, PT, R31, 20, PT ;  /* 0x41a000001f00780b */ /* 0x000fd60003fbc000 */
[----:B------:R-:W-:Y:S02]  /*7000*/  @!P6 FMUL.FTZ R30, R28, -1.4426950216293334961 ;  /* 0xbfb8aa3b1c1ee820 */ /* 0x000fe40000410000 */
[----:B------:R-:W4:Y:S01]  /*7010*/  LDS.U16 R28, [R57+0x12] ;  /* 0x00001200391c7984 */ /* 0x000f220000000400 */
[----:B------:R-:W-:Y:S01]  /*7020*/  @!P5 FMUL.FTZ R31, R31, -1.4426950216293334961 ;  /* 0xbfb8aa3b1f1fd820 */ /* 0x000fe20000410000 */
[----:B------:R-:W-:Y:S02]  /*7030*/  FSETP.GTU.FTZ.AND P1, PT, R29, 20, PT ;  /* 0x41a000001d00780b */ /* 0x000fe40003f3c000 */
[----:B------:R-:W5:Y:S01]  /*7040*/  @!P6 MUFU.EX2 R30, R30 ;  /* 0x0000001e001ee308 */ /* 0x000f620000000800 */
[----:B---3--:R-:W-:-:S07]  /*7050*/  HADD2.F32 R26, -RZ, R26.H0_H0 ;  /* 0x2000001aff1a7230 */ /* 0x008fce0000004100 */
[----:B------:R-:W3:Y:S01]  /*7060*/  @!P5 MUFU.EX2 R31, R31 ;  /* 0x0000001f001fd308 */ /* 0x000ee20000000800 */
[--C-:B------:R-:W-:Y:S01]  /*7070*/  FADD.FTZ R32, R26, R91.reuse ;  /* 0x0000005b1a207221 */ /* 0x100fe20000010000 */
[----:B0-----:R-:W-:Y:S01]  /*7080*/  HADD2.F32 R2, -RZ, R2.H0_H0 ;  /* 0x20000002ff027230 */ /* 0x001fe20000004100 */
[----:B------:R-:W0:Y:S01]  /*7090*/  LDS.U16 R26, [R57+0xe] ;  /* 0x00000e00391a7984 */ /* 0x000e220000000400 */
[----:B------:R-:W-:Y:S01]  /*70a0*/  @!P1 FMUL.FTZ R29, R29, -1.4426950216293334961 ;  /* 0xbfb8aa3b1d1d9820 */ /* 0x000fe20000410000 */
[----:B-1----:R-:W-:Y:S02]  /*70b0*/  HADD2.F32 R24, -RZ, R24.H0_H0 ;  /* 0x20000018ff187230 */ /* 0x002fe40000004100 */
[--C-:B------:R-:W-:Y:S02]  /*70c0*/  FADD.FTZ R33, R2, R91.reuse ;  /* 0x0000005b02217221 */ /* 0x100fe40000010000 */
[----:B-----5:R-:W-:Y:S02]  /*70d0*/  @!P6 FADD.FTZ R30, R30, 1 ;  /* 0x3f8000001e1ee421 */ /* 0x020fe40000010000 */
[----:B------:R-:W-:Y:S01]  /*70e0*/  FADD.FTZ R34, R24, R91 ;  /* 0x0000005b18227221 */ /* 0x000fe20000010000 */
[----:B------:R-:W1:Y:S01]  /*70f0*/  @!P1 MUFU.EX2 R29, R29 ;  /* 0x0000001d001d9308 */ /* 0x000e620000000800 */
[----:B------:R-:W-:Y:S01]  /*7100*/  FSETP.GTU.FTZ.AND P4, PT, R33, 20, PT ;  /* 0x41a000002100780b */ /* 0x000fe20003f9c000 */
[----:B---3--:R-:W-:-:S02]  /*7110*/  @!P5 FADD.FTZ R31, R31, 1 ;  /* 0x3f8000001f1fd421 */ /* 0x008fc40000010000 */
[----:B------:R-:W-:-:S04]  /*7120*/  FSETP.GTU.FTZ.AND P2, PT, R34, 20, PT ;  /* 0x41a000002200780b */ /* 0x000fc80003f5c000 */
[----:B------:R-:W3:Y:S01]  /*7130*/  @!P6 MUFU.RCP R30, R30 ;  /* 0x0000001e001ee308 */ /* 0x000ee20000001000 */
[----:B--2---:R-:W-:Y:S02]  /*7140*/  HADD2.F32 R2, -RZ, R3.H0_H0 ;  /* 0x20000003ff027230 */ /* 0x004fe40000004100 */
[----:B------:R-:W-:-:S05]  /*7150*/  HADD2.F32 R24, -RZ, R27.H0_H0 ;  /* 0x2000001bff187230 */ /* 0x000fca0000004100 */
[----:B------:R-:W2:Y:S01]  /*7160*/  @!P5 MUFU.RCP R31, R31 ;  /* 0x0000001f001fd308 */ /* 0x000ea20000001000 */
[--C-:B------:R-:W-:Y:S01]  /*7170*/  FADD.FTZ R3, R2, R91.reuse ;  /* 0x0000005b02037221 */ /* 0x100fe20000010000 */
[----:B----4-:R-:W-:Y:S01]  /*7180*/  HADD2.F32 R28, -RZ, R28.H0_H0 ;  /* 0x2000001cff1c7230 */ /* 0x010fe20000004100 */
[----:B------:R-:W-:Y:S02]  /*7190*/  @!P4 FMUL.FTZ R2, R33, -1.4426950216293334961 ;  /* 0xbfb8aa3b2102c820 */ /* 0x000fe40000410000 */
[--C-:B------:R-:W-:Y:S02]  /*71a0*/  FADD.FTZ R27, R24, R91.reuse ;  /* 0x0000005b181b7221 */ /* 0x100fe40000010000 */
[----:B------:R-:W-:Y:S01]  /*71b0*/  @!P2 FMUL.FTZ R24, R34, -1.4426950216293334961 ;  /* 0xbfb8aa3b2218a820 */ /* 0x000fe20000410000 */
[----:B------:R-:W-:Y:S01]  /*71c0*/  FSETP.GTU.FTZ.AND P3, PT, R3, 20, PT ;  /* 0x41a000000300780b */ /* 0x000fe20003f7c000 */
[----:B-1----:R-:W-:Y:S02]  /*71d0*/  @!P1 FADD.FTZ R29, R29, 1 ;  /* 0x3f8000001d1d9421 */ /* 0x002fe40000010000 */
[----:B------:R-:W-:Y:S01]  /*71e0*/  FADD.FTZ R28, R28, R91 ;  /* 0x0000005b1c1c7221 */ /* 0x000fe20000010000 */
[----:B------:R-:W1:Y:S01]  /*71f0*/  @!P4 MUFU.EX2 R2, R2 ;  /* 0x000000020002c308 */ /* 0x000e620000000800 */
[----:B---3--:R-:W-:Y:S01]  /*7200*/  @!P6 FMUL.FTZ R129, R129, R30 ;  /* 0x0000001e8181e220 */ /* 0x008fe20000410000 */
[----:B------:R-:W-:Y:S01]  /*7210*/  FSETP.GTU.FTZ.AND P6, PT, R27, 20, PT ;  /* 0x41a000001b00780b */ /* 0x000fe20003fdc000 */
[----:B--2---:R-:W-:Y:S01]  /*7220*/  @!P5 FMUL.FTZ R130, R130, R31 ;  /* 0x0000001f8282d220 */ /* 0x004fe20000410000 */
[----:B------:R-:W-:-:S04]  /*7230*/  FSETP.GTU.FTZ.AND P5, PT, R28, 20, PT ;  /* 0x41a000001c00780b */ /* 0x000fc80003fbc000 */
[----:B------:R-:W2:Y:S01]  /*7240*/  @!P2 MUFU.EX2 R24, R24 ;  /* 0x000000180018a308 */ /* 0x000ea20000000800 */
[----:B0-----:R-:W-:-:S07]  /*7250*/  HADD2.F32 R26, -RZ, R26.H0_H0 ;  /* 0x2000001aff1a7230 */ /* 0x001fce0000004100 */
[----:B------:R-:W0:Y:S01]  /*7260*/  @!P1 MUFU.RCP R29, R29 ;  /* 0x0000001d001d9308 */ /* 0x000e220000001000 */
[----:B------:R-:W-:Y:S02]  /*7270*/  @!P3 FMUL.FTZ R3, R3, -1.4426950216293334961 ;  /* 0xbfb8aa3b0303b820 */ /* 0x000fe40000410000 */
[----:B------:R-:W-:Y:S02]  /*7280*/  @!P6 FMUL.FTZ R27, R27, -1.4426950216293334961 ;  /* 0xbfb8aa3b1b1be820 */ /* 0x000fe40000410000 */
[----:B------:R-:W-:Y:S02]  /*7290*/  FADD.FTZ R26, R26, R91 ;  /* 0x0000005b1a1a7221 */ /* 0x000fe40000010000 */
[----:B------:R-:W-:Y:S01]  /*72a0*/  @!P5 FMUL.FTZ R28, R28, -1.4426950216293334961 ;  /* 0xbfb8aa3b1c1cd820 */ /* 0x000fe20000410000 */
[----:B------:R-:W3:Y:S01]  /*72b0*/  @!P3 MUFU.EX2 R3, R3 ;  /* 0x000000030003b308 */ /* 0x000ee20000000800 */
[----:B-1----:R-:W-:Y:S02]  /*72c0*/  @!P4 FADD.FTZ R2, R2, 1 ;  /* 0x3f8000000202c421 */ /* 0x002fe40000010000 */
[----:B--2---:R-:W-:Y:S01]  /*72d0*/  @!P2 FADD.FTZ R24, R24, 1 ;  /* 0x3f8000001818a421 */ /* 0x004fe20000010000 */
[----:B------:R-:W-:Y:S01]  /*72e0*/  FSETP.GTU.FTZ.AND P0, PT, R32, 20, PT ;  /* 0x41a000002000780b */ /* 0x000fe20003f1c000 */
[----:B0-----:R-:W-:-:S03]  /*72f0*/  @!P1 FMUL.FTZ R128, R128, R29 ;  /* 0x0000001d80809220 */ /* 0x001fc60000410000 */
[----:B------:R-:W0:Y:S01]  /*7300*/  @!P6 MUFU.EX2 R27, R27 ;  /* 0x0000001b001be308 */ /* 0x000e220000000800 */
[----:B------:R-:W-:-:S07]  /*7310*/  FSETP.GTU.FTZ.AND P1, PT, R26, 20, PT ;  /* 0x41a000001a00780b */ /* 0x000fce0003f3c000 */
[----:B------:R1:W-:Y:S08]  /*7320*/  @!P4 MUFU.RCP R47, R2 ;  /* 0x00000002002fc308 */ /* 0x0003f00000001000 */
[----:B------:R-:W2:Y:S01]  /*7330*/  @!P5 MUFU.EX2 R28, R28 ;  /* 0x0000001c001cd308 */ /* 0x000ea20000000800 */
[----:B-1----:R-:W1:Y:S07]  /*7340*/  LDS.U16 R2, [R57+0x14] ;  /* 0x0000140039027984 */ /* 0x002e6e0000000400 */
[----:B------:R4:W-:Y:S02]  /*7350*/  @!P2 MUFU.RCP R49, R24 ;  /* 0x000000180031a308 */ /* 0x0009e40000001000 */
[----:B----4-:R-:W4:Y:S01]  /*7360*/  LDS.U16 R24, [R57+0x18] ;  /* 0x0000180039187984 */ /* 0x010f220000000400 */
[----:B------:R-:W-:-:S02]  /*7370*/  @!P1 FMUL.FTZ R26, R26, -1.4426950216293334961 ;  /* 0xbfb8aa3b1a1a9820 */ /* 0x000fc40000410000 */
[----:B---3--:R-:W-:Y:S02]  /*7380*/  @!P3 FADD.FTZ R3, R3, 1 ;  /* 0x3f8000000303b421 */ /* 0x008fe40000010000 */
[----:B------:R-:W-:Y:S02]  /*7390*/  @!P0 FMUL.FTZ R32, R32, -1.4426950216293334961 ;  /* 0xbfb8aa3b20208820 */ /* 0x000fe40000410000 */
[----:B0-----:R-:W-:Y:S01]  /*73a0*/  @!P6 FADD.FTZ R27, R27, 1 ;  /* 0x3f8000001b1be421 */ /* 0x001fe20000010000 */
[----:B------:R0:W-:Y:S01]  /*73b0*/  @!P3 MUFU.RCP R50, R3 ;  /* 0x000000030032b308 */ /* 0x0001e20000001000 */
[----:B--2---:R-:W-:Y:S01]  /*73c0*/  @!P5 FADD.FTZ R28, R28, 1 ;  /* 0x3f8000001c1cd421 */ /* 0x004fe20000010000 */
[----:B------:R-:W-:-:S06]  /*73d0*/  SHF.L.U32 R29, R86, 0x4, RZ ;  /* 0x00000004561d7819 */ /* 0x000fcc00000006ff */
[----:B------:R-:W2:Y:S01]  /*73e0*/  @!P1 MUFU.EX2 R26, R26 ;  /* 0x0000001a001a9308 */ /* 0x000ea20000000800 */
[----:B0-----:R-:W0:Y:S07]  /*73f0*/  LDS.U16 R3, [R57+0x16] ;  /* 0x0000160039037984 */ /* 0x001e2e0000000400 */
[----:B------:R-:W3:Y:S08]  /*7400*/  @!P0 MUFU.EX2 R32, R32 ;  /* 0x0000002000208308 */ /* 0x000ef00000000800 */
[----:B------:R5:W-:Y:S01]  /*7410*/  @!P6 MUFU.RCP R51, R27 ;  /* 0x0000001b0033e308 */ /* 0x000be20000001000 */
[----:B------:R-:W-:Y:S01]  /*7420*/  LOP3.LUT R30, R29, 0xfffffe00, RZ, 0xc0, !PT ;  /* 0xfffffe001d1e7812 */ /* 0x000fe200078ec0ff */
[----:B-----5:R-:W5:Y:S06]  /*7430*/  LDS.U16 R27, [R57+0x1c] ;  /* 0x00001c00391b7984 */ /* 0x020f6c0000000400 */
[----:B------:R-:W0:Y:S01]  /*7440*/  @!P5 MUFU.RCP R28, R28 ;  /* 0x0000001c001cd308 */ /* 0x000e220000001000 */
[----:B------:R-:W-:-:S02]  /*7450*/  IMAD R53, R85, 0x10, R30 ;  /* 0x0000001055357824 */ /* 0x000fc400078e021e */
[----:B--2---:R-:W-:Y:S02]  /*7460*/  @!P1 FADD.FTZ R26, R26, 1 ;  /* 0x3f8000001a1a9421 */ /* 0x004fe40000010000 */
[----:B---3--:R-:W-:Y:S01]  /*7470*/  @!P0 FADD.FTZ R32, R32, 1 ;  /* 0x3f80000020208421 */ /* 0x008fe20000010000 */
[C---:B------:R-:W-:Y:S02]  /*7480*/  IADD3 R29, R53.reuse, 0x1, RZ ;  /* 0x00000001351d7810 */ /* 0x040fe40007ffe0ff */
[----:B------:R-:W-:Y:S01]  /*7490*/  IADD3 R30, R53, 0x2, RZ ;  /* 0x00000002351e7810 */ /* 0x000fe20007ffe0ff */
[----:B------:R2:W3:Y:S01]  /*74a0*/  @!P0 MUFU.RCP R48, R32 ;  /* 0x0000002000308308 */ /* 0x0004e20000001000 */
[----:B------:R-:W-:Y:S01]  /*74b0*/  LEA.HI.SX32 R29, R29, R53, 0x1b ;  /* 0x000000351d1d7211 */ /* 0x000fe200078fdaff */
[----:B-1----:R-:W-:Y:S01]  /*74c0*/  HADD2.F32 R2, -RZ, R2.H0_H0 ;  /* 0x20000002ff027230 */ /* 0x002fe20000004100 */
[----:B------:R-:W-:Y:S01]  /*74d0*/  IADD3 R33, R53, 0x5, RZ ;  /* 0x0000000535217810 */ /* 0x000fe20007ffe0ff */
[----:B0-----:R-:W-:-:S04]  /*74e0*/  @!P5 FMUL.FTZ R139, R139, R28 ;  /* 0x0000001c8b8bd220 */ /* 0x001fc80000410000 */
[----:B------:R0:W1:Y:S01]  /*74f0*/  @!P1 MUFU.RCP R52, R26 ;  /* 0x0000001a00349308 */ /* 0x0000620000001000 */
[----:B--2---:R-:W-:Y:S01]  /*7500*/  IADD3 R32, R53, 0x4, RZ ;  /* 0x0000000435207810 */ /* 0x004fe20007ffe0ff */
[----:B------:R-:W-:Y:S01]  /*7510*/  LDS.U16 R28, [R57+0x1e] ;  /* 0x00001e00391c7984 */ /* 0x000fe20000000400 */
[-C--:B------:R-:W-:Y:S01]  /*7520*/  LEA.HI.SX32 R30, R30, R53.reuse, 0x1b ;  /* 0x000000351e1e7211 */ /* 0x080fe200078fdaff */
[----:B----4-:R-:W-:Y:S01]  /*7530*/  HADD2.F32 R24, -RZ, R24.H0_H0 ;  /* 0x20000018ff187230 */ /* 0x010fe20000004100 */
[-C--:B------:R-:W-:Y:S01]  /*7540*/  LEA.HI.SX32 R35, R32, R53.reuse, 0x1b ;  /* 0x0000003520237211 */ /* 0x080fe200078fdaff */
[----:B0-----:R-:W0:Y:S01]  /*7550*/  LDS.U16 R26, [R57+0x1a] ;  /* 0x00001a00391a7984 */ /* 0x001e220000000400 */
[----:B------:R-:W-:Y:S01]  /*7560*/  SHF.L.U32 R32, R29, 0x1, RZ ;  /* 0x000000011d207819 */ /* 0x000fe200000006ff */
[--C-:B------:R-:W-:Y:S01]  /*7570*/  FADD.FTZ R29, R2, R91.reuse ;  /* 0x0000005b021d7221 */ /* 0x100fe20000010000 */
[----:B------:R-:W-:Y:S02]  /*7580*/  LEA.HI.SX32 R36, R33, R53, 0x1b ;  /* 0x0000003521247211 */ /* 0x000fe400078fdaff */
[----:B------:R-:W-:Y:S01]  /*7590*/  SHF.L.U32 R33, R30, 0x1, RZ ;  /* 0x000000011e217819 */ /* 0x000fe200000006ff */
[----:B------:R-:W-:-:S02]  /*75a0*/  FADD.FTZ R30, R24, R91 ;  /* 0x0000005b181e7221 */ /* 0x000fc40000010000 */
[----:B------:R-:W-:Y:S01]  /*75b0*/  @!P6 FMUL.FTZ R136, R136, R51 ;  /* 0x000000338888e220 */ /* 0x000fe20000410000 */
[----:B------:R-:W-:Y:S01]  /*75c0*/  BAR.SYNC.DEFER_BLOCKING 0x0 ;  /* 0x0000000000007b1d */ /* 0x000fe20000010000 */
[----:B------:R-:W-:Y:S01]  /*75d0*/  FSETP.GTU.FTZ.AND P6, PT, R29, 20, PT ;  /* 0x41a000001d00780b */ /* 0x000fe20003fdc000 */
[----:B------:R-:W-:Y:S01]  /*75e0*/  @!P4 FMUL.FTZ R132, R132, R47 ;  /* 0x0000002f8484c220 */ /* 0x000fe20000410000 */
[----:B------:R-:W-:Y:S02]  /*75f0*/  FSETP.GTU.FTZ.AND P4, PT, R30, 20, PT ;  /* 0x41a000001e00780b */ /* 0x000fe40003f9c000 */
[C---:B------:R-:W-:Y:S01]  /*7600*/  IADD3 R31, R53.reuse, 0x3, RZ ;  /* 0x00000003351f7810 */ /* 0x040fe20007ffe0ff */
[----:B------:R-:W-:Y:S01]  /*7610*/  HADD2.F32 R2, -RZ, R3.H0_H0 ;  /* 0x20000003ff027230 */ /* 0x000fe20000004100 */
[C---:B------:R-:W-:Y:S02]  /*7620*/  IADD3 R34, R53.reuse, 0x6, RZ ;  /* 0x0000000635227810 */ /* 0x040fe40007ffe0ff */
[----:B------:R-:W-:Y:S01]  /*7630*/  F2FP.PACK_AB R126, R126, R127 ;  /* 0x0000007f7e7e723e */ /* 0x000fe200000000ff */
[----:B-----5:R-:W-:Y:S01]  /*7640*/  HADD2.F32 R24, -RZ, R27.H0_H0 ;  /* 0x2000001bff187230 */ /* 0x020fe20000004100 */
[----:B------:R-:W-:-:S02]  /*7650*/  IADD3 R38, R53, 0x7, RZ ;  /* 0x0000000735267810 */ /* 0x000fc40007ffe0ff */
[----:B------:R-:W-:Y:S02]  /*7660*/  LEA.HI.SX32 R31, R31, R53, 0x1b ;  /* 0x000000351f1f7211 */ /* 0x000fe400078fdaff */
[----:B------:R-:W-:Y:S02]  /*7670*/  F2FP.PACK_AB R124, R124, R125 ;  /* 0x0000007d7c7c723e */ /* 0x000fe400000000ff */
[----:B------:R-:W-:Y:S01]  /*7680*/  IADD3 R39, R53, 0x8, RZ ;  /* 0x0000000835277810 */ /* 0x000fe20007ffe0ff */
[----:B---3--:R-:W-:Y:S01]  /*7690*/  @!P0 FMUL.FTZ R131, R131, R48 ;  /* 0x0000003083838220 */ /* 0x008fe20000410000 */
[----:B------:R-:W-:Y:S02]  /*76a0*/  IADD3 R40, R53, 0x9, RZ ;  /* 0x0000000935287810 */ /* 0x000fe40007ffe0ff */
[----:B------:R-:W-:Y:S02]  /*76b0*/  LEA.HI.SX32 R37, R34, R53, 0x1b ;  /* 0x0000003522257211 */ /* 0x000fe400078fdaff */
[----:B------:R-:W-:-:S02]  /*76c0*/  PRMT R47, R126, 0x7632, R47 ;  /* 0x000076327e2f7816 */ /* 0x000fc4000000002f */
[----:B------:R-:W-:Y:S01]  /*76d0*/  F2FP.PACK_AB R122, R122, R123 ;  /* 0x0000007b7a7a723e */ /* 0x000fe200000000ff */
[----:B------:R-:W-:Y:S01]  /*76e0*/  FADD.FTZ R3, R2, R91 ;  /* 0x0000005b02037221 */ /* 0x000fe20000010000 */
[----:B------:R-:W-:Y:S01]  /*76f0*/  IADD3 R41, R53, 0xa, RZ ;  /* 0x0000000a35297810 */ /* 0x000fe20007ffe0ff */
[----:B------:R-:W-:Y:S01]  /*7700*/  @!P6 FMUL.FTZ R2, R29, -1.4426950216293334961 ;  /* 0xbfb8aa3b1d02e820 */ /* 0x000fe20000410000 */
[C---:B------:R-:W-:Y:S02]  /*7710*/  IADD3 R42, R53.reuse, 0xb, RZ ;  /* 0x0000000b352a7810 */ /* 0x040fe40007ffe0ff */
[----:B------:R-:W-:Y:S02]  /*7720*/  IADD3 R43, R53, 0xc, RZ ;  /* 0x0000000c352b7810 */ /* 0x000fe40007ffe0ff */
[----:B------:R-:W-:Y:S02]  /*7730*/  LEA.HI.SX32 R38, R38, R53, 0x1b ;  /* 0x0000003526267211 */ /* 0x000fe400078fdaff */
[----:B------:R-:W-:-:S02]  /*7740*/  PRMT R48, R124, 0x7632, R48 ;  /* 0x000076327c307816 */ /* 0x000fc40000000030 */
[----:B------:R-:W-:Y:S02]  /*7750*/  SHF.L.U32 R34, R31, 0x1, RZ ;  /* 0x000000011f227819 */ /* 0x000fe400000006ff */
[----:B------:R-:W-:Y:S01]  /*7760*/  F2FP.PACK_AB R120, R120, R121 ;  /* 0x000000797878723e */ /* 0x000fe200000000ff */
[----:B------:R-:W-:Y:S01]  /*7770*/  STS.U16 [R57], R126 ;  /* 0x0000007e39007388 */ /* 0x000fe20000000400 */
[-C--:B------:R-:W-:Y:S01]  /*7780*/  LEA.HI.SX32 R39, R39, R53.reuse, 0x1b ;  /* 0x0000003527277211 */ /* 0x080fe200078fdaff */
[----:B------:R-:W-:Y:S01]  /*7790*/  FADD.FTZ R27, R24, R91 ;  /* 0x0000005b181b7221 */ /* 0x000fe20000010000 */
[----:B------:R-:W-:Y:S01]  /*77a0*/  SHF.L.U32 R35, R35, 0x1, RZ ;  /* 0x0000000123237819 */ /* 0x000fe200000006ff */
[----:B------:R2:W-:Y:S01]  /*77b0*/  STS.U16 [R32+0x2], R47 ;  /* 0x0000022f20007388 */ /* 0x0005e20000000400 */
[----:B------:R-:W-:Y:S01]  /*77c0*/  IADD3 R44, R53, 0xd, RZ ;  /* 0x0000000d352c7810 */ /* 0x000fe20007ffe0ff */
[----:B------:R-:W-:Y:S01]  /*77d0*/  @!P4 FMUL.FTZ R24, R30, -1.4426950216293334961 ;  /* 0xbfb8aa3b1e18c820 */ /* 0x000fe20000410000 */
[----:B------:R-:W-:Y:S01]  /*77e0*/  LEA.HI.SX32 R40, R40, R53, 0x1b ;  /* 0x0000003528287211 */ /* 0x000fe200078fdaff */
[----:B------:R-:W-:Y:S01]  /*77f0*/  IMAD.SHL.U32 R37, R37, 0x2, RZ ;  /* 0x0000000225257824 */ /* 0x000fe200078e00ff */
[----:B------:R-:W-:-:S02]  /*7800*/  PRMT R29, R122, 0x7632, R29 ;  /* 0x000076327a1d7816 */ /* 0x000fc4000000001d */
[----:B------:R-:W-:Y:S02]  /*7810*/  SHF.L.U32 R36, R36, 0x1, RZ ;  /* 0x0000000124247819 */ /* 0x000fe400000006ff */
[----:B------:R-:W-:Y:S01]  /*7820*/  F2FP.PACK_AB R118, R118, R119 ;  /* 0x000000777676723e */ /* 0x000fe200000000ff */
[----:B------:R-:W-:Y:S01]  /*7830*/  STS.U16 [R33+0x4], R124 ;  /* 0x0000047c21007388 */ /* 0x000fe20000000400 */
[----:B------:R-:W-:Y:S02]  /*7840*/  IADD3 R45, R53, 0xe, RZ ;  /* 0x0000000e352d7810 */ /* 0x000fe40007ffe0ff */
[-C--:B------:R-:W-:Y:S01]  /*7850*/  LEA.HI.SX32 R41, R41, R53.reuse, 0x1b ;  /* 0x0000003529297211 */ /* 0x080fe200078fdaff */
[----:B------:R3:W-:Y:S01]  /*7860*/  STS.U16 [R34+0x6], R48 ;  /* 0x0000063022007388 */ /* 0x0007e20000000400 */
[----:B------:R-:W-:Y:S02]  /*7870*/  IADD3 R46, R53, 0xf, RZ ;  /* 0x0000000f352e7810 */ /* 0x000fe40007ffe0ff */
[----:B------:R-:W-:-:S02]  /*7880*/  LEA.HI.SX32 R42, R42, R53, 0x1b ;  /* 0x000000352a2a7211 */ /* 0x000fc400078fdaff */
[----:B------:R-:W-:Y:S02]  /*7890*/  LEA.HI.SX32 R43, R43, R53, 0x1b ;  /* 0x000000352b2b7211 */ /* 0x000fe400078fdaff */
[----:B------:R-:W-:Y:S02]  /*78a0*/  PRMT R30, R120, 0x7632, R30 ;  /* 0x00007632781e7816 */ /* 0x000fe4000000001e */
[----:B------:R-:W-:Y:S02]  /*78b0*/  SHF.L.U32 R38, R38, 0x1, RZ ;  /* 0x0000000126267819 */ /* 0x000fe400000006ff */
[----:B------:R-:W-:Y:S01]  /*78c0*/  F2FP.PACK_AB R116, R116, R117 ;  /* 0x000000757474723e */ /* 0x000fe200000000ff */
[----:B------:R-:W-:Y:S01]  /*78d0*/  STS.U16 [R35+0x8], R122 ;  /* 0x0000087a23007388 */ /* 0x000fe20000000400 */
[----:B------:R-:W-:Y:S02]  /*78e0*/  SHF.L.U32 R39, R39, 0x1, RZ ;  /* 0x0000000127277819 */ /* 0x000fe400000006ff */
[----:B------:R-:W-:Y:S01]  /*78f0*/  LEA.HI.SX32 R44, R44, R53, 0x1b ;  /* 0x000000352c2c7211 */ /* 0x000fe200078fdaff */
[----:B------:R-:W-:Y:S01]  /*7900*/  STS.U16 [R36+0xa], R29 ;  /* 0x00000a1d24007388 */ /* 0x000fe20000000400 */
[----:B------:R-:W-:-:S02]  /*7910*/  PRMT R31, R118, 0x7632, R31 ;  /* 0x00007632761f7816 */ /* 0x000fc4000000001f */
[----:B------:R-:W-:Y:S02]  /*7920*/  SHF.L.U32 R40, R40, 0x1, RZ ;  /* 0x0000000128287819 */ /* 0x000fe400000006ff */
[----:B------:R-:W-:Y:S01]  /*7930*/  F2FP.PACK_AB R114, R114, R115 ;  /* 0x000000737272723e */ /* 0x000fe200000000ff */
[----:B------:R-:W-:Y:S01]  /*7940*/  STS.U16 [R37+0xc], R120 ;  /* 0x00000c7825007388 */ /* 0x000fe20000000400 */
[-C--:B------:R-:W-:Y:S02]  /*7950*/  LEA.HI.SX32 R45, R45, R53.reuse, 0x1b ;  /* 0x000000352d2d7211 */ /* 0x080fe400078fdaff */
[----:B------:R-:W-:Y:S02]  /*7960*/  SHF.L.U32 R41, R41, 0x1, RZ ;  /* 0x0000000129297819 */ /* 0x000fe400000006ff */
[----:B------:R-:W-:Y:S01]  /*7970*/  ISETP.NE.AND P0, PT, R86, RZ, PT ;  /* 0x000000ff5600720c */ /* 0x000fe20003f05270 */
[----:B------:R-:W-:Y:S01]  /*7980*/  STS.U16 [R38+0xe], R30 ;  /* 0x00000e1e26007388 */ /* 0x000fe20000000400 */
[----:B------:R-:W-:Y:S01]  /*7990*/  LEA.HI.SX32 R46, R46, R53, 0x1b ;  /* 0x000000352e2e7211 */ /* 0x000fe200078fdaff */
[----:B------:R-:W-:Y:S01]  /*79a0*/  IMAD.SHL.U32 R43, R43, 0x2, RZ ;  /* 0x000000022b2b7824 */ /* 0x000fe200078e00ff */
[----:B--2---:R-:W-:-:S02]  /*79b0*/  PRMT R47, R116, 0x7632, R47 ;  /* 0x00007632742f7816 */ /* 0x004fc4000000002f */
[----:B------:R-:W-:Y:S02]  /*79c0*/  SHF.L.U32 R42, R42, 0x1, RZ ;  /* 0x000000012a2a7819 */ /* 0x000fe400000006ff */
[----:B------:R-:W-:Y:S01]  /*79d0*/  F2FP.PACK_AB R112, R112, R113 ;  /* 0x000000717070723e */ /* 0x000fe200000000ff */
[----:B------:R-:W-:Y:S01]  /*79e0*/  STS.U16 [R39+0x10], R118 ;  /* 0x0000107627007388 */ /* 0x000fe20000000400 */
[----:B---3--:R-:W-:Y:S01]  /*79f0*/  PRMT R48, R114, 0x7632, R48 ;  /* 0x0000763272307816 */ /* 0x008fe20000000030 */
[----:B------:R-:W-:Y:S01]  /*7a00*/  @!P3 FMUL.FTZ R133, R133, R50 ;  /* 0x000000328585b220 */ /* 0x000fe20000410000 */
[----:B------:R-:W-:Y:S01]  /*7a10*/  SHF.L.U32 R44, R44, 0x1, RZ ;  /* 0x000000012c2c7819 */ /* 0x000fe200000006ff */
[----:B------:R2:W-:Y:S01]  /*7a20*/  STS.U16 [R40+0x12], R31 ;  /* 0x0000121f28007388 */ /* 0x0005e20000000400 */
[----:B------:R-:W-:Y:S02]  /*7a30*/  SHF.L.U32 R45, R45, 0x1, RZ ;  /* 0x000000012d2d7819 */ /* 0x000fe400000006ff */
[----:B------:R-:W-:Y:S01]  /*7a40*/  PRMT R50, R112, 0x7632, R50 ;  /* 0x0000763270327816 */ /* 0x000fe20000000032 */
[----:B------:R-:W-:Y:S01]  /*7a50*/  STS.U16 [R41+0x14], R116 ;  /* 0x0000147429007388 */ /* 0x000fe20000000400 */
[----:B------:R-:W-:-:S03]  /*7a60*/  SHF.L.U32 R46, R46, 0x1, RZ ;  /* 0x000000012e2e7819 */ /* 0x000fc600000006ff */
[----:B------:R-:W-:Y:S04]  /*7a70*/  STS.U16 [R42+0x16], R47 ;  /* 0x0000162f2a007388 */ /* 0x000fe80000000400 */
[----:B------:R-:W-:Y:S01]  /*7a80*/  STS.U16 [R43+0x18], R114 ;  /* 0x000018722b007388 */ /* 0x000fe20000000400 */
[----:B------:R-:W-:-:S03]  /*7a90*/  @!P2 FMUL.FTZ R134, R134, R49 ;  /* 0x000000318686a220 */ /* 0x000fc60000410000 */
        /* <DEDUP_REMOVED lines=22> */
[----:B0-----:R-:W-:-:S02]  /*7c00*/  HADD2.F32 R26, -RZ, R26.H0_H0 ;  /* 0x2000001aff1a7230 */ /* 0x001fc40000004100 */
[----:B------:R-:W-:Y:S01]  /*7c10*/  HADD2.F32 R28, -RZ, R28.H0_H0 ;  /* 0x2000001cff1c7230 */ /* 0x000fe20000004100 */
[----:B------:R-:W-:Y:S02]  /*7c20*/  FSETP.GTU.FTZ.AND P2, PT, R27, 20, PT ;  /* 0x41a000001b00780b */ /* 0x000fe40003f5c000 */
[--C-:B------:R-:W-:Y:S02]  /*7c30*/  FADD.FTZ R26, R26, R91.reuse ;  /* 0x0000005b1a1a7221 */ /* 0x100fe40000010000 */
[----:B------:R-:W-:Y:S01]  /*7c40*/  FADD.FTZ R28, R28, R91 ;  /* 0x0000005b1c1c7221 */ /* 0x000fe20000010000 */
[----:B------:R-:W-:Y:S01]  /*7c50*/  FSETP.GTU.FTZ.AND P5, PT, R3, 20, PT ;  /* 0x41a000000300780b */ /* 0x000fe20003fbc000 */
[----:B-1----:R-:W-:Y:S01]  /*7c60*/  @!P1 FMUL.FTZ R137, R137, R52 ;  /* 0x0000003489899220 */ /* 0x002fe20000410000 */
[----:B------:R-:W-:Y:S02]  /*7c70*/  FSETP.GTU.FTZ.AND P3, PT, R26, 20, PT ;  /* 0x41a000001a00780b */ /* 0x000fe40003f7c000 */
[----:B------:R-:W-:Y:S01]  /*7c80*/  FSETP.GTU.FTZ.AND P1, PT, R28, 20, PT ;  /* 0x41a000001c00780b */ /* 0x000fe20003f3c000 */
[----:B------:R-:W0:Y:S03]  /*7c90*/  @!P4 MUFU.EX2 R24, R24 ;  /* 0x000000180018c308 */ /* 0x000e260000000800 */
[----:B------:R-:W-:Y:S01]  /*7ca0*/  @!P2 FMUL.FTZ R27, R27, -1.4426950216293334961 ;  /* 0xbfb8aa3b1b1ba820 */ /* 0x000fe20000410000 */
[----:B------:R-:W1:Y:S04]  /*7cb0*/  LDS R123, [0x840] ;  /* 0x00084000ff7b7984 */ /* 0x000e680000000800 */
[----:B------:R-:W-:-:S02]  /*7cc0*/  @!P5 FMUL.FTZ R3, R3, -1.4426950216293334961 ;  /* 0xbfb8aa3b0303d820 */ /* 0x000fc40000410000 */
[----:B------:R-:W-:Y:S02]  /*7cd0*/  @!P3 FMUL.FTZ R26, R26, -1.4426950216293334961 ;  /* 0xbfb8aa3b1a1ab820 */ /* 0x000fe40000410000 */
[----:B------:R-:W-:Y:S01]  /*7ce0*/  @!P1 FMUL.FTZ R28, R28, -1.4426950216293334961 ;  /* 0xbfb8aa3b1c1c9820 */ /* 0x000fe20000410000 */
[----:B------:R-:W3:Y:S08]  /*7cf0*/  @!P6 MUFU.EX2 R2, R2 ;  /* 0x000000020002e308 */ /* 0x000ef00000000800 */
[----:B------:R-:W4:Y:S08]  /*7d00*/  @!P2 MUFU.EX2 R27, R27 ;  /* 0x0000001b001ba308 */ /* 0x000f300000000800 */
[----:B------:R-:W5:Y:S08]  /*7d10*/  @!P5 MUFU.EX2 R3, R3 ;  /* 0x000000030003d308 */ /* 0x000f700000000800 */
[----:B------:R-:W1:Y:S08]  /*7d20*/  @!P3 MUFU.EX2 R26, R26 ;  /* 0x0000001a001ab308 */ /* 0x000e700000000800 */
[----:B------:R-:W1:Y:S01]  /*7d30*/  @!P1 MUFU.EX2 R28, R28 ;  /* 0x0000001c001c9308 */ /* 0x000e620000000800 */
[----:B0-----:R-:W-:-:S02]  /*7d40*/  @!P4 FADD.FTZ R24, R24, 1 ;  /* 0x3f8000001818c421 */ /* 0x001fc40000010000 */
[----:B---3--:R-:W-:Y:S02]  /*7d50*/  @!P6 FADD.FTZ R2, R2, 1 ;  /* 0x3f8000000202e421 */ /* 0x008fe40000010000 */
[----:B----4-:R-:W-:-:S03]  /*7d60*/  @!P2 FADD.FTZ R27, R27, 1 ;  /* 0x3f8000001b1ba421 */ /* 0x010fc60000010000 */
[----:B--2---:R-:W0:Y:S01]  /*7d70*/  @!P4 MUFU.RCP R31, R24 ;  /* 0x00000018001fc308 */ /* 0x004e220000001000 */
[----:B-----5:R-:W-:Y:S02]  /*7d80*/  @!P5 FADD.FTZ R3, R3, 1 ;  /* 0x3f8000000303d421 */ /* 0x020fe40000010000 */
[----:B------:R-:W-:Y:S02]  /*7d90*/  IMAD R125, R88, c[0x0][0x2d8], RZ ;  /* 0x0000b600587d7a24 */ /* 0x000fe400078e02ff */
[----:B-1----:R-:W-:-:S03]  /*7da0*/  @!P3 FADD.FTZ R26, R26, 1 ;  /* 0x3f8000001a1ab421 */ /* 0x002fc60000010000 */
[----:B------:R-:W1:Y:S01]  /*7db0*/  @!P6 MUFU.RCP R29, R2 ;  /* 0x00000002001de308 */ /* 0x000e620000001000 */
[----:B------:R-:W-:Y:S02]  /*7dc0*/  @!P1 FADD.FTZ R28, R28, 1 ;  /* 0x3f8000001c1c9421 */ /* 0x000fe40000010000 */
[----:B------:R-:W-:-:S05]  /*7dd0*/  IMAD R125, R90, c[0x0][0x2dc], R125 ;  /* 0x0000b7005a7d7a24 */ /* 0x000fca00078e027d */
[----:B------:R2:W3:Y:S08]  /*7de0*/  @!P5 MUFU.RCP R30, R3 ;  /* 0x00000003001ed308 */ /* 0x0004f00000001000 */
[----:B------:R-:W4:Y:S01]  /*7df0*/  @!P2 MUFU.RCP R27, R27 ;  /* 0x0000001b001ba308 */ /* 0x000f220000001000 */
[----:B--2---:R-:W-:-:S05]  /*7e00*/  IMAD.WIDE.U32 R2, R90, c[0x0][0x2d8], RZ ;  /* 0x0000b6005a027a25 */ /* 0x004fca00078e00ff */
[----:B------:R-:W-:Y:S02]  /*7e10*/  IADD3 R3, R3, R125, RZ ;  /* 0x0000007d03037210 */ /* 0x000fe40007ffe0ff */
[----:B------:R-:W2:Y:S01]  /*7e20*/  @!P3 MUFU.RCP R26, R26 ;  /* 0x0000001a001ab308 */ /* 0x000ea20000001000 */
[----:B0-----:R-:W-:-:S07]  /*7e30*/  @!P4 FMUL.FTZ R106, R106, R31 ;  /* 0x0000001f6a6ac220 */ /* 0x001fce0000410000 */
[----:B------:R-:W0:Y:S01]  /*7e40*/  @!P1 MUFU.RCP R28, R28 ;  /* 0x0000001c001c9308 */ /* 0x000e220000001000 */
[----:B------:R-:W-:Y:S01]  /*7e50*/  IMAD R135, R93, c[0x0][0x2e0], RZ ;  /* 0x0000b8005d877a24 */ /* 0x000fe200078e02ff */
[----:B------:R-:W-:Y:S01]  /*7e60*/  ISETP.GE.AND P4, PT, R74, R123, PT ;  /* 0x0000007b4a00720c */ /* 0x000fe20003f86270 */
[----:B------:R-:W-:Y:S02]  /*7e70*/  IMAD R127, R78, -0x400, R89 ;  /* 0xfffffc004e7f7824 */ /* 0x000fe400078e0259 */
[----:B------:R-:W-:Y:S01]  /*7e80*/  IMAD.WIDE.U32 R2, R94, c[0x0][0x2e0], R2 ;  /* 0x0000b8005e027a25 */ /* 0x000fe200078e0002 */
[----:B------:R-:W-:-:S03]  /*7e90*/  SHF.R.S32.HI R48, RZ, 0x1f, R74 ;  /* 0x0000001fff307819 */ /* 0x000fc6000001144a */
[----:B-1----:R-:W-:Y:S01]  /*7ea0*/  @!P6 FMUL.FTZ R138, R138, R29 ;  /* 0x0000001d8a8ae220 */ /* 0x002fe20000410000 */
[----:B------:R-:W-:Y:S01]  /*7eb0*/  IADD3 R24, P6, R127, R2, RZ ;  /* 0x000000027f187210 */ /* 0x000fe20007fde0ff */
[----:B------:R-:W-:Y:S01]  /*7ec0*/  IMAD R29, R94, c[0x0][0x2e4], R135 ;  /* 0x0000b9005e1d7a24 */ /* 0x000fe200078e0287 */
[----:B------:R-:W-:Y:S01]  /*7ed0*/  SHF.R.S32.HI R135, RZ, 0x1f, R127 ;  /* 0x0000001fff877819 */ /* 0x000fe2000001147f */
[----:B---3--:R-:W-:Y:S02]  /*7ee0*/  @!P5 FMUL.FTZ R105, R105, R30 ;  /* 0x0000001e6969d220 */ /* 0x008fe40000410000 */
[----:B----4-:R-:W-:Y:S01]  /*7ef0*/  @!P2 FMUL.FTZ R108, R108, R27 ;  /* 0x0000001b6c6ca220 */ /* 0x010fe20000410000 */
[C---:B------:R-:W-:Y:S01]  /*7f00*/  LEA R27, P5, R74.reuse, c[0x0][0x330], 0x1 ;  /* 0x0000cc004a1b7a11 */ /* 0x040fe200078a08ff */
[----:B--2---:R-:W-:Y:S01]  /*7f10*/  @!P3 FMUL.FTZ R107, R107, R26 ;  /* 0x0000001a6b6bb220 */ /* 0x004fe20000410000 */
[----:B------:R-:W-:Y:S01]  /*7f20*/  IADD3.X R3, R135, R29, R3, P6, !PT ;  /* 0x0000001d87037210 */ /* 0x000fe200037fe403 */
[----:B0-----:R-:W-:Y:S01]  /*7f30*/  @!P1 FMUL.FTZ R103, R103, R28 ;  /* 0x0000001c67679220 */ /* 0x001fe20000410000 */
[----:B------:R-:W-:-:S02]  /*7f40*/  LEA.HI.X R28, R74, c[0x0][0x334], R48, 0x1, P5 ;  /* 0x0000cd004a1c7a11 */ /* 0x000fc400028f0c30 */
[----:B------:R-:W-:Y:S01]  /*7f50*/  LEA R26, P6, R24, R27, 0x1 ;  /* 0x0000001b181a7211 */ /* 0x000fe200078c08ff */
[----:B------:R-:W-:Y:S01]  /*7f60*/  BSSY B0, `(.L_x_2519) ;  /* 0x0000011000007945 */ /* 0x000fe20003800000 */
[----:B------:R-:W-:Y:S02]  /*7f70*/  IADD3 R2, P5, R74, R75, RZ ;  /* 0x0000004b4a027210 */ /* 0x000fe40007fbe0ff */
[----:B------:R-:W-:Y:S02]  /*7f80*/  LEA.HI.X R27, R24, R28, R3, 0x1, P6 ;  /* 0x0000001c181b7211 */ /* 0x000fe400030f0c03 */
[-C--:B------:R-:W-:Y:S02]  /*7f90*/  ISETP.GE.AND P1, PT, R23, R123.reuse, PT ;  /* 0x0000007b1700720c */ /* 0x080fe40003f26270 */
[-C--:B------:R-:W-:Y:S02]  /*7fa0*/  ISETP.GE.AND P2, PT, R21, R123.reuse, PT ;  /* 0x0000007b1500720c */ /* 0x080fe40003f46270 */
[----:B------:R-:W-:-:S02]  /*7fb0*/  ISETP.GE.AND P3, PT, R20, R123, PT ;  /* 0x0000007b1400720c */ /* 0x000fc40003f66270 */
[----:B------:R-:W-:Y:S01]  /*7fc0*/  LEA.HI.X.SX32 R3, R75, R48, 0x1, P5 ;  /* 0x000000304b037211 */ /* 0x000fe200028f0eff */
        /* <DEDUP_REMOVED lines=10> */
.L_x_2520:
[----:B------:R-:W-:Y:S05]  /*8070*/  BSYNC B0 ;  /* 0x0000000000007941 */ /* 0x000fea0003800000 */
.L_x_2519:
[----:B------:R-:W-:Y:S01]  /*8080*/  @!P1 STG.E.U16 [R26.64+-0x780], R51 ;  /* 0xfff880331a009986 */ /* 0x000fe2000c101504 */
[-C--:B------:R-:W-:Y:S01]  /*8090*/  ISETP.GE.AND P5, PT, R19, R123.reuse, PT ;  /* 0x0000007b1300720c */ /* 0x080fe20003fa6270 */
[----:B------:R-:W-:Y:S01]  /*80a0*/  FADD.FTZ R24, R128, R87 ;  /* 0x0000005780187221 */ /* 0x000fe20000010000 */
[-C--:B------:R-:W-:Y:S01]  /*80b0*/  ISETP.GE.AND P6, PT, R18, R123.reuse, PT ;  /* 0x0000007b1200720c */ /* 0x080fe20003fc6270 */
        /* <DEDUP_REMOVED lines=8> */
[----:B------:R-:W-:Y:S01]  /*8140*/  BSSY B0, `(.L_x_2521) ;  /* 0x0000068000007945 */ /* 0x000fe20003800000 */
[----:B------:R-:W-:Y:S01]  /*8150*/  F2FP.PACK_AB R128, R129, R128 ;  /* 0x000000808180723e */ /* 0x000fe200000000ff */
[----:B------:R-:W-:Y:S01]  /*8160*/  @!P5 STG.E.U16 [R26.64+-0x6c0], R95 ;  /* 0xfff9405f1a00d986 */ /* 0x000fe2000c101504 */
[-C--:B------:R-:W-:Y:S01]  /*8170*/  ISETP.GE.AND P5, PT, R7, R123.reuse, PT ;  /* 0x0000007b0700720c */ /* 0x080fe20003fa6270 */
[----:B------:R-:W-:Y:S01]  /*8180*/  FADD.FTZ R29, R24, R131 ;  /* 0x00000083181d7221 */ /* 0x000fe20000010000 */
[----:B------:R-:W-:Y:S01]  /*8190*/  F2FP.PACK_AB R130, R131, R130 ;  /* 0x000000828382723e */ /* 0x000fe200000000ff */
[----:B------:R-:W-:Y:S01]  /*81a0*/  @!P6 STG.E.U16 [R26.64+-0x680], R97 ;  /* 0xfff980611a00e986 */ /* 0x000fe2000c101504 */
[-C--:B------:R-:W-:Y:S01]  /*81b0*/  ISETP.GE.AND P6, PT, R6, R123.reuse, PT ;  /* 0x0000007b0600720c */ /* 0x080fe20003fc6270 */
[----:B------:R-:W-:Y:S01]  /*81c0*/  FADD.FTZ R24, R29, R132 ;  /* 0x000000841d187221 */ /* 0x000fe20000010000 */
[----:B0-----:R-:W-:Y:S01]  /*81d0*/  PRMT R30, R128, 0x7632, R30 ;  /* 0x00007632801e7816 */ /* 0x001fe2000000001e */
[----:B------:R-:W-:Y:S01]  /*81e0*/  @!P1 STG.E.U16 [R26.64+-0x640], R99 ;  /* 0xfff9c0631a009986 */ /* 0x000fe2000c101504 */
[----:B------:R-:W-:-:S02]  /*81f0*/  ISETP.GE.AND P1, PT, R4, R123, PT ;  /* 0x0000007b0400720c */ /* 0x000fc40003f26270 */
[----:B------:R-:W-:Y:S01]  /*8200*/  F2FP.PACK_AB R132, R133, R132 ;  /* 0x000000848584723e */ /* 0x000fe200000000ff */
[----:B------:R-:W-:Y:S01]  /*8210*/  @!P4 STG.E.U16 [R26.64+-0x600], R101 ;  /* 0xfffa00651a00c986 */ /* 0x000fe2000c101504 */
[-C--:B------:R-:W-:Y:S01]  /*8220*/  ISETP.GE.AND P4, PT, R5, R123.reuse, PT ;  /* 0x0000007b0500720c */ /* 0x080fe20003f86270 */
[----:B------:R-:W-:Y:S01]  /*8230*/  FADD.FTZ R133, R24, R133 ;  /* 0x0000008518857221 */ /* 0x000fe20000010000 */
[----:B------:R-:W-:Y:S01]  /*8240*/  PRMT R29, R130, 0x7632, R29 ;  /* 0x00007632821d7816 */ /* 0x000fe2000000001d */
[----:B------:R-:W-:Y:S01]  /*8250*/  @!P2 STG.E.U16 [R26.64+-0x5c0], R109 ;  /* 0xfffa406d1a00a986 */ /* 0x000fe2000c101504 */
[-C--:B------:R-:W-:Y:S02]  /*8260*/  ISETP.GE.AND P2, PT, R22, R123.reuse, PT ;  /* 0x0000007b1600720c */ /* 0x080fe40003f46270 */
[----:B------:R-:W-:Y:S01]  /*8270*/  PRMT R31, R132, 0x7632, R31 ;  /* 0x00007632841f7816 */ /* 0x000fe2000000001f */
[----:B------:R-:W-:Y:S01]  /*8280*/  @!P3 STG.E.U16 [R26.64+-0x580], R111 ;  /* 0xfffa806f1a00b986 */ /* 0x000fe2000c101504 */
[----:B------:R-:W-:-:S02]  /*8290*/  ISETP.GE.AND P3, PT, R0, R123, PT ;  /* 0x0000007b0000720c */ /* 0x000fc40003f66270 */
[----:B------:R-:W-:Y:S01]  /*82a0*/  F2FP.PACK_AB R28, R105, R138 ;  /* 0x0000008a691c723e */ /* 0x000fe200000000ff */
[----:B------:R-:W-:Y:S04]  /*82b0*/  @!P5 STG.E.U16 [R26.64+-0x540], R113 ;  /* 0xfffac0711a00d986 */ /* 0x000fe8000c101504 */
[----:B------:R-:W-:Y:S04]  /*82c0*/  @!P6 STG.E.U16 [R26.64+-0x500], R115 ;  /* 0xfffb00731a00e986 */ /* 0x000fe8000c101504 */
[----:B------:R-:W-:Y:S04]  /*82d0*/  @!P4 STG.E.U16 [R26.64+-0x4c0], R117 ;  /* 0xfffb40751a00c986 */ /* 0x000fe8000c101504 */
[----:B------:R-:W-:Y:S04]  /*82e0*/  @!P1 STG.E.U16 [R26.64+-0x480], R119 ;  /* 0xfffb80771a009986 */ /* 0x000fe8000c101504 */
[----:B------:R-:W-:Y:S04]  /*82f0*/  @!P2 STG.E.U16 [R26.64+-0x7c0], R49 ;  /* 0xfff840311a00a986 */ /* 0x000fe8000c101504 */
[----:B------:R0:W-:Y:S04]  /*8300*/  @!P3 STG.E.U16 [R26.64+-0x440], R121 ;  /* 0xfffbc0791a00b986 */ /* 0x0001e8000c101504 */
[----:B------:R-:W-:Y:S01]  /*8310*/  BAR.SYNC.DEFER_BLOCKING 0x0 ;  /* 0x0000000000007b1d */ /* 0x000fe20000010000 */
[----:B0-----:R-:W-:Y:S01]  /*8320*/  F2FP.PACK_AB R26, R137, R134 ;  /* 0x00000086891a723e */ /* 0x001fe200000000ff */
[----:B------:R-:W-:Y:S01]  /*8330*/  FADD.FTZ R134, R133, R134 ;  /* 0x0000008685867221 */ /* 0x000fe20000010000 */
[----:B------:R-:W-:-:S02]  /*8340*/  F2FP.PACK_AB R27, R139, R136 ;  /* 0x000000888b1b723e */ /* 0x000fc400000000ff */
[----:B------:R-:W-:Y:S01]  /*8350*/  PRMT R47, R26, 0x7610, R47 ;  /* 0x000076101a2f7816 */ /* 0x000fe2000000002f */
[----:B------:R-:W-:Y:S01]  /*8360*/  FADD.FTZ R137, R134, R137 ;  /* 0x0000008986897221 */ /* 0x000fe20000010000 */
[----:B------:R-:W-:-:S03]  /*8370*/  PRMT R49, R27, 0x7632, R49 ;  /* 0x000076321b317816 */ /* 0x000fc60000000031 */
[----:B------:R-:W-:-:S04]  /*8380*/  FADD.FTZ R136, R137, R136 ;  /* 0x0000008889887221 */ /* 0x000fc80000010000 */
[----:B------:R-:W-:Y:S01]  /*8390*/  FADD.FTZ R139, R136, R139 ;  /* 0x0000008b888b7221 */ /* 0x000fe20000010000 */
[----:B------:R-:W-:Y:S03]  /*83a0*/  STS.U16 [R57], R128 ;  /* 0x0000008039007388 */ /* 0x000fe60000000400 */
[----:B------:R-:W-:Y:S01]  /*83b0*/  FADD.FTZ R138, R139, R138 ;  /* 0x0000008a8b8a7221 */ /* 0x000fe20000010000 */
[----:B------:R0:W-:Y:S03]  /*83c0*/  STS.U16 [R32+0x2], R30 ;  /* 0x0000021e20007388 */ /* 0x0001e60000000400 */
[----:B------:R-:W-:Y:S01]  /*83d0*/  FADD.FTZ R105, R138, R105 ;  /* 0x000000698a697221 */ /* 0x000fe20000010000 */
[----:B------:R1:W-:Y:S04]  /*83e0*/  STS.U16 [R33+0x4], R130 ;  /* 0x0000048221007388 */ /* 0x0003e80000000400 */
[----:B------:R2:W-:Y:S01]  /*83f0*/  STS.U16 [R34+0x6], R29 ;  /* 0x0000061d22007388 */ /* 0x0005e20000000400 */
[----:B0-----:R-:W-:-:S02]  /*8400*/  PRMT R30, R26, 0x7632, R30 ;  /* 0x000076321a1e7816 */ /* 0x001fc4000000001e */
[----:B------:R-:W-:Y:S01]  /*8410*/  PRMT R32, R27, 0x7610, R32 ;  /* 0x000076101b207816 */ /* 0x000fe20000000020 */
[----:B------:R-:W-:Y:S01]  /*8420*/  STS.U16 [R35+0x8], R132 ;  /* 0x0000088423007388 */ /* 0x000fe20000000400 */
[----:B------:R-:W-:Y:S01]  /*8430*/  F2FP.PACK_AB R26, R107, R106 ;  /* 0x0000006a6b1a723e */ /* 0x000fe200000000ff */
[----:B------:R-:W-:Y:S01]  /*8440*/  FADD.FTZ R106, R105, R106 ;  /* 0x0000006a696a7221 */ /* 0x000fe20000010000 */
[----:B------:R-:W-:Y:S01]  /*8450*/  F2FP.PACK_AB R27, R103, R108 ;  /* 0x0000006c671b723e */ /* 0x000fe200000000ff */
[----:B------:R0:W-:Y:S01]  /*8460*/  STS.U16 [R36+0xa], R31 ;  /* 0x00000a1f24007388 */ /* 0x0001e20000000400 */
[----:B-1----:R-:W-:Y:S01]  /*8470*/  PRMT R33, R28, 0x7632, R33 ;  /* 0x000076321c217816 */ /* 0x002fe20000000021 */
[----:B------:R-:W-:Y:S01]  /*8480*/  FADD.FTZ R107, R106, R107 ;  /* 0x0000006b6a6b7221 */ /* 0x000fe20000010000 */
[----:B--2---:R-:W-:Y:S01]  /*8490*/  PRMT R34, R26, 0x7632, R34 ;  /* 0x000076321a227816 */ /* 0x004fe20000000022 */
[----:B------:R-:W-:Y:S02]  /*84a0*/  STS.U16 [R37+0xc], R47 ;  /* 0x00000c2f25007388 */ /* 0x000fe40000000400 */
[----:B------:R-:W-:-:S02]  /*84b0*/  FADD.FTZ R108, R107, R108 ;  /* 0x0000006c6b6c7221 */ /* 0x000fc40000010000 */
[----:B------:R-:W-:Y:S01]  /*84c0*/  STS.U16 [R38+0xe], R30 ;  /* 0x00000e1e26007388 */ /* 0x000fe20000000400 */
[----:B0-----:R-:W-:Y:S01]  /*84d0*/  PRMT R36, R27, 0x7632, R36 ;  /* 0x000076321b247816 */ /* 0x001fe20000000024 */
[----:B------:R-:W-:Y:S02]  /*84e0*/  FADD.FTZ R87, R108, R103 ;  /* 0x000000676c577221 */ /* 0x000fe40000010000 */
        /* <DEDUP_REMOVED lines=10> */
[----:B0-----:R-:W-:-:S03]  /*8590*/  IMAD R27, R88, c[0x0][0x2f8], RZ ;  /* 0x0000be00581b7a24 */ /* 0x001fc600078e02ff */
[----:B------:R-:W-:Y:S01]  /*85a0*/  LDS.U16 R29, [R72+0x40] ;  /* 0x00004000481d7984 */ /* 0x000fe20000000400 */
[----:B------:R-:W-:-:S03]  /*85b0*/  IMAD R27, R90, c[0x0][0x2fc], R27 ;  /* 0x0000bf005a1b7a24 */ /* 0x000fc600078e021b */
        /* <DEDUP_REMOVED lines=16> */
[----:B0-----:R-:W-:-:S05]  /*86c0*/  IMAD.WIDE.U32 R24, R90, c[0x0][0x2f8], RZ ;  /* 0x0000be005a187a25 */ /* 0x001fca00078e00ff */
[----:B------:R-:W-:Y:S01]  /*86d0*/  IADD3 R49, R25, R27, RZ ;  /* 0x0000001b19317210 */ /* 0x000fe20007ffe0ff */
[----:B------:R-:W0:Y:S02]  /*86e0*/  LDS R45, [0x840] ;  /* 0x00084000ff2d7984 */ /* 0x000e240000000800 */
[C---:B0-----:R-:W-:Y:S02]  /*86f0*/  ISETP.GE.AND P0, PT, R74.reuse, R45, PT ;  /* 0x0000002d4a00720c */ /* 0x041fe40003f06270 */
        /* <DEDUP_REMOVED lines=12> */
.L_x_2522:
[----:B------:R-:W-:Y:S05]  /*87c0*/  BSYNC B0 ;  /* 0x0000000000007941 */ /* 0x000fea0003800000 */
.L_x_2521:
[----:B------:R-:W-:Y:S01]  /*87d0*/  MOV R2, R24 ;  /* 0x0000001800027202 */ /* 0x000fe20000000f00 */
[----:B------:R-:W-:Y:S01]  /*87e0*/  IMAD R25, R93, c[0x0][0x300], RZ ;  /* 0x0000c0005d197a24 */ /* 0x000fe200078e02ff */
[----:B------:R-:W-:Y:S02]  /*87f0*/  MOV R3, R49 ;  /* 0x0000003100037202 */ /* 0x000fe40000000f00 */
[----:B------:R-:W-:Y:S01]  /*8800*/  LEA R24, P1, R74, c[0x0][0x340], 0x1 ;  /* 0x0000d0004a187a11 */ /* 0x000fe200078208ff */
[----:B0-----:R-:W-:Y:S01]  /*8810*/  IMAD R26, R94, c[0x0][0x304], R25 ;  /* 0x0000c1005e1a7a24 */ /* 0x001fe200078e0219 */
[-C--:B------:R-:W-:Y:S01]  /*8820*/  ISETP.GE.AND P3, PT, R22, R45.reuse, PT ;  /* 0x0000002d1600720c */ /* 0x080fe20003f66270 */
[----:B------:R-:W-:Y:S01]  /*8830*/  IMAD.WIDE.U32 R2, R94, c[0x0][0x300], R2 ;  /* 0x0000c0005e027a25 */ /* 0x000fe200078e0002 */
[----:B------:R-:W-:Y:S02]  /*8840*/  LEA.HI.X R22, R74, c[0x0][0x344], R47, 0x1, P1 ;  /* 0x0000d1004a167a11 */ /* 0x000fe400008f0c2f */
[----:B------:R-:W-:-:S02]  /*8850*/  ISETP.GE.AND P4, PT, R23, R45, PT ;  /* 0x0000002d1700720c */ /* 0x000fc40003f86270 */
[----:B------:R-:W-:Y:S02]  /*8860*/  IADD3 R25, P0, R127, R2, RZ ;  /* 0x000000027f197210 */ /* 0x000fe40007f1e0ff */
[-C--:B------:R-:W-:Y:S02]  /*8870*/  ISETP.GE.AND P5, PT, R21, R45.reuse, PT ;  /* 0x0000002d1500720c */ /* 0x080fe40003fa6270 */
[----:B------:R-:W-:Y:S02]  /*8880*/  IADD3.X R3, R135, R26, R3, P0, !PT ;  /* 0x0000001a87037210 */ /* 0x000fe400007fe403 */
[C---:B------:R-:W-:Y:S02]  /*8890*/  LEA R2, P0, R25.reuse, R24, 0x1 ;  /* 0x0000001819027211 */ /* 0x040fe400078008ff */
        /* <DEDUP_REMOVED lines=38> */
.L_x_2469:
        /* <DEDUP_REMOVED lines=29> */
.L_x_2525:
[----:B------:R-:W-:Y:S05]  /*8cd0*/  BSYNC B0 ;  /* 0x0000000000007941 */ /* 0x000fea0003800000 */
.L_x_2524:
        /* <DEDUP_REMOVED lines=26> */
[----:B------:R-:W-:Y:S01]  /*8e80*/  IMAD.MOV.U32 R19, RZ, RZ, RZ ;  /* 0x000000ffff137224 */ /* 0x000fe200078e00ff */
[----:B------:R-:W-:Y:S05]  /*8e90*/  BRA `(.L_x_2528) ;  /* 0x0000001000007947 */ /* 0x000fea0003800000 */
.L_x_2527:
[----:B------:R-:W1:Y:S02]  /*8ea0*/  S2R R19, SR_TID.X ;  /* 0x0000000000137919 */ /* 0x000e640000002100 */
.L_x_2528:
[----:B------:R-:W-:Y:S05]  /*8eb0*/  BSYNC B0 ;  /* 0x0000000000007941 */ /* 0x000fea0003800000 */
.L_x_2526:
        /* <DEDUP_REMOVED lines=22> */
.L_x_2529:
        /* <DEDUP_REMOVED lines=31> */
[----:B------:R-:W-:Y:S02]  /*9210*/  LEA R10, P0, R8, c[0x0][0x318], 0x2 ;  /* 0x0000c600080a7a11 */ /* 0x000fe400078010ff */
[----:B------:R-:W-:Y:S01]  /*9220*/  IADD3 R11, R9, R31, RZ ;  /* 0x0000001f090b7210 */ /* 0x000fe20007ffe0ff */
[----:B------:R-:W-:Y:S01]  /*9230*/  IMAD R33, R19, c[0x0][0x1a4], R22 ;  /* 0x0000690013217a24 */ /* 0x000fe200078e0216 */
[----:B--2---:R-:W-:Y:S02]  /*9240*/  LEA R14, P1, R12, c[0x0][0x228], 0x2 ;  /* 0x00008a000c0e7a11 */ /* 0x004fe400078210ff */
[----:B------:R-:W-:Y:S02]  /*9250*/  LEA.HI.X R11, R8, c[0x0][0x31c], R11, 0x2, P0 ;  /* 0x0000c700080b7a11 */ /* 0x000fe400000f140b */
[----:B------:R-:W-:-:S04]  /*9260*/  IADD3 R9, R13, R33, RZ ;  /* 0x000000210d097210 */ /* 0x000fc80007ffe0ff */
        /* <DEDUP_REMOVED lines=18> */
.L_x_2507:
[----:B------:R-:W-:Y:S01]  /*9390*/  HFMA2.MMA R191, -RZ, RZ, 0, 5.9604644775390625e-08 ;  /* 0x00000001ffbf7435 */ /* 0x000fe200000001ff */
[----:B------:R-:W-:Y:S01]  /*93a0*/  MOV R190, R6 ;  /* 0x0000000600be7202 */ /* 0x000fe20000000f00 */
[----:B------:R-:W-:Y:S01]  /*93b0*/  IMAD.MOV.U32 R193, RZ, RZ, -0x1 ;  /* 0xffffffffffc17424 */ /* 0x000fe200078e00ff */
[----:B------:R-:W-:-:S02]  /*93c0*/  MOV R192, RZ ;  /* 0x000000ff00c07202 */ /* 0x000fc40000000f00 */
[----:B------:R-:W-:Y:S02]  /*93d0*/  MOV R4, 0x93f0 ;  /* 0x000093f000047802 */ /* 0x000fe40000000f00 */
[----:B-----5:R-:W-:Y:S05]  /*93e0*/  CALL.REL.NOINC `($__internal_104_$__cuda_sm70_shflsync_up) ;  /* 0x00000ed000007944 */ /* 0x020fea0003c00000 */
[----:B-1----:R-:W-:Y:S01]  /*93f0*/  MOV R189, R190 ;  /* 0x000000be00bd7202 */ /* 0x002fe20000000f00 */
[----:B0-----:R-:W-:Y:S05]  /*9400*/  BRA `(.L_x_2530) ;  /* 0xffffbd5000007947 */ /* 0x001fea000383ffff */
.L_x_2508:
[----:B------:R-:W-:Y:S01]  /*9410*/  HFMA2.MMA R191, -RZ, RZ, 0, 5.9604644775390625e-08 ;  /* 0x00000001ffbf7435 */ /* 0x000fe200000001ff */
[----:B------:R-:W-:Y:S02]  /*9420*/  MOV R190, R7 ;  /* 0x0000000700be7202 */ /* 0x000fe40000000f00 */
[----:B------:R-:W-:Y:S02]  /*9430*/  MOV R192, RZ ;  /* 0x000000ff00c07202 */ /* 0x000fe40000000f00 */
[----:B------:R-:W-:Y:S02]  /*9440*/  MOV R193, 0xffffffff ;  /* 0xffffffff00c17802 */ /* 0x000fe40000000f00 */
[----:B------:R-:W-:Y:S02]  /*9450*/  MOV R4, 0x9470 ;  /* 0x0000947000047802 */ /* 0x000fe40000000f00 */
[----:B01---5:R-:W-:Y:S05]  /*9460*/  CALL.REL.NOINC `($__internal_104_$__cuda_sm70_shflsync_up) ;  /* 0x00000e5000007944 */ /* 0x023fea0003c00000 */
[C---:B------:R-:W-:Y:S01]  /*9470*/  FMUL.FTZ R189, R6.reuse, R189 ;  /* 0x000000bd06bd7220 */ /* 0x040fe20000410000 */
[----:B------:R-:W-:Y:S01]  /*9480*/  ISETP.GE.AND P0, PT, R85, 0x1, PT ;  /* 0x000000015500780c */ /* 0x000fe20003f06270 */
[C---:B-1----:R-:W-:Y:S01]  /*9490*/  FFMA.FTZ R4, R6.reuse, R190, R7 ;  /* 0x000000be06047223 */ /* 0x042fe20000010007 */
[----:B0-----:R-:W-:Y:S01]  /*94a0*/  HFMA2.MMA R192, -RZ, RZ, 0, 0 ;  /* 0x00000000ffc07435 */ /* 0x001fe200000001ff */
[----:B------:R-:W-:Y:S01]  /*94b0*/  IMAD.MOV.U32 R191, RZ, RZ, 0x2 ;  /* 0x00000002ffbf7424 */ /* 0x000fe200078e00ff */
[----:B------:R-:W-:-:S02]  /*94c0*/  FSEL R189, R6, R189, !P0 ;  /* 0x000000bd06bd7208 */ /* 0x000fc40004000000 */
[----:B------:R-:W-:Y:S02]  /*94d0*/  FSEL R7, R7, R4, !P0 ;  /* 0x0000000407077208 */ /* 0x000fe40004000000 */
[----:B------:R-:W-:Y:S02]  /*94e0*/  MOV R193, 0xffffffff ;  /* 0xffffffff00c17802 */ /* 0x000fe40000000f00 */
[----:B------:R-:W-:Y:S02]  /*94f0*/  MOV R190, R189 ;  /* 0x000000bd00be7202 */ /* 0x000fe40000000f00 */
[----:B------:R-:W-:Y:S02]  /*9500*/  MOV R4, 0x9520 ;  /* 0x0000952000047802 */ /* 0x000fe40000000f00 */
[----:B------:R-:W-:Y:S05]  /*9510*/  CALL.REL.NOINC `($__internal_104_$__cuda_sm70_shflsync_up) ;  /* 0x00000da000007944 */ /* 0x000fea0003c00000 */
[----:B0-----:R-:W-:Y:S01]  /*9520*/  HFMA2.MMA R192, -RZ, RZ, 0, 0 ;  /* 0x00000000ffc07435 */ /* 0x001fe200000001ff */
[----:B-1----:R-:W-:Y:S01]  /*9530*/  MOV R6, R190 ;  /* 0x000000be00067202 */ /* 0x002fe20000000f00 */
[----:B------:R-:W-:Y:S01]  /*9540*/  IMAD.MOV.U32 R191, RZ, RZ, 0x2 ;  /* 0x00000002ffbf7424 */ /* 0x000fe200078e00ff */
[----:B------:R-:W-:Y:S02]  /*9550*/  MOV R190, R7 ;  /* 0x0000000700be7202 */ /* 0x000fe40000000f00 */
[----:B------:R-:W-:-:S02]  /*9560*/  MOV R193, 0xffffffff ;  /* 0xffffffff00c17802 */ /* 0x000fc40000000f00 */
[----:B------:R-:W-:Y:S02]  /*9570*/  MOV R4, 0x9590 ;  /* 0x0000959000047802 */ /* 0x000fe40000000f00 */
[----:B------:R-:W-:Y:S05]  /*9580*/  CALL.REL.NOINC `($__internal_104_$__cuda_sm70_shflsync_up) ;  /* 0x00000d3000007944 */ /* 0x000fea0003c00000 */
[----:B------:R-:W-:Y:S01]  /*9590*/  ISETP.GE.AND P0, PT, R85, 0x2, PT ;  /* 0x000000025500780c */ /* 0x000fe20003f06270 */
[----:B0-----:R-:W-:Y:S01]  /*95a0*/  HFMA2.MMA R191, -RZ, RZ, 0, 2.384185791015625e-07 ;  /* 0x00000004ffbf7435 */ /* 0x001fe200000001ff */
[----:B------:R-:W-:Y:S02]  /*95b0*/  MOV R192, RZ ;  /* 0x000000ff00c07202 */ /* 0x000fe40000000f00 */
[----:B------:R-:W-:Y:S02]  /*95c0*/  MOV R193, 0xffffffff ;  /* 0xffffffff00c17802 */ /* 0x000fe40000000f00 */
[----:B------:R-:W-:-:S07]  /*95d0*/  MOV R4, 0x9620 ;  /* 0x0000962000047802 */ /* 0x000fce0000000f00 */
[----:B-1----:R-:W-:Y:S02]  /*95e0*/  @P0 FFMA.FTZ R7, R189, R190, R7 ;  /* 0x000000bebd070223 */ /* 0x002fe40000010007 */
[----:B------:R-:W-:-:S04]  /*95f0*/  @P0 FMUL.FTZ R189, R6, R189 ;  /* 0x000000bd06bd0220 */ /* 0x000fc80000410000 */
[----:B------:R-:W-:Y:S02]  /*9600*/  IMAD.MOV.U32 R190, RZ, RZ, R189 ;  /* 0x000000ffffbe7224 */ /* 0x000fe400078e00bd */
[----:B------:R-:W-:Y:S05]  /*9610*/  CALL.REL.NOINC `($__internal_104_$__cuda_sm70_shflsync_up) ;  /* 0x00000ca000007944 */ /* 0x000fea0003c00000 */
[----:B0-----:R-:W-:Y:S01]  /*9620*/  HFMA2.MMA R191, -RZ, RZ, 0, 2.384185791015625e-07 ;  /* 0x00000004ffbf7435 */ /* 0x001fe200000001ff */
[----:B-1----:R-:W-:Y:S02]  /*9630*/  MOV R6, R190 ;  /* 0x000000be00067202 */ /* 0x002fe40000000f00 */
[----:B------:R-:W-:Y:S02]  /*9640*/  MOV R190, R7 ;  /* 0x0000000700be7202 */ /* 0x000fe40000000f00 */
[----:B------:R-:W-:Y:S02]  /*9650*/  MOV R192, RZ ;  /* 0x000000ff00c07202 */ /* 0x000fe40000000f00 */
[----:B------:R-:W-:Y:S02]  /*9660*/  MOV R193, 0xffffffff ;  /* 0xffffffff00c17802 */ /* 0x000fe40000000f00 */
[----:B------:R-:W-:Y:S02]  /*9670*/  MOV R4, 0x9690 ;  /* 0x0000969000047802 */ /* 0x000fe40000000f00 */
[----:B------:R-:W-:Y:S05]  /*9680*/  CALL.REL.NOINC `($__internal_104_$__cuda_sm70_shflsync_up) ;  /* 0x00000c3000007944 */ /* 0x000fea0003c00000 */
[----:B------:R-:W-:Y:S01]  /*9690*/  ISETP.GE.AND P0, PT, R85, 0x4, PT ;  /* 0x000000045500780c */ /* 0x000fe20003f06270 */
[----:B0-----:R-:W-:Y:S01]  /*96a0*/  HFMA2.MMA R192, -RZ, RZ, 0, 0 ;  /* 0x00000000ffc07435 */ /* 0x001fe200000001ff */
[----:B------:R-:W-:Y:S01]  /*96b0*/  IMAD.MOV.U32 R191, RZ, RZ, 0x8 ;  /* 0x00000008ffbf7424 */ /* 0x000fe200078e00ff */
[----:B------:R-:W-:-:S02]  /*96c0*/  MOV R193, 0xffffffff ;  /* 0xffffffff00c17802 */ /* 0x000fc40000000f00 */
[----:B------:R-:W-:-:S08]  /*96d0*/  MOV R4, 0x9720 ;  /* 0x0000972000047802 */ /* 0x000fd00000000f00 */
[----:B-1----:R-:W-:Y:S02]  /*96e0*/  @P0 FFMA.FTZ R7, R189, R190, R7 ;  /* 0x000000bebd070223 */ /* 0x002fe40000010007 */
[----:B------:R-:W-:-:S05]  /*96f0*/  @P0 FMUL.FTZ R189, R6, R189 ;  /* 0x000000bd06bd0220 */ /* 0x000fca0000410000 */
[----:B------:R-:W-:Y:S02]  /*9700*/  MOV R190, R189 ;  /* 0x000000bd00be7202 */ /* 0x000fe40000000f00 */
[----:B------:R-:W-:Y:S05]  /*9710*/  CALL.REL.NOINC `($__internal_104_$__cuda_sm70_shflsync_up) ;  /* 0x00000ba000007944 */ /* 0x000fea0003c00000 */
[----:B0-----:R-:W-:Y:S01]  /*9720*/  HFMA2.MMA R192, -RZ, RZ, 0, 0 ;  /* 0x00000000ffc07435 */ /* 0x001fe200000001ff */
[----:B-1----:R-:W-:Y:S01]  /*9730*/  MOV R6, R190 ;  /* 0x000000be00067202 */ /* 0x002fe20000000f00 */
[----:B------:R-:W-:Y:S01]  /*9740*/  IMAD.MOV.U32 R191, RZ, RZ, 0x8 ;  /* 0x00000008ffbf7424 */ /* 0x000fe200078e00ff */
[----:B------:R-:W-:Y:S02]  /*9750*/  MOV R190, R7 ;  /* 0x0000000700be7202 */ /* 0x000fe40000000f00 */
[----:B------:R-:W-:Y:S02]  /*9760*/  MOV R193, 0xffffffff ;  /* 0xffffffff00c17802 */ /* 0x000fe40000000f00 */
[----:B------:R-:W-:Y:S02]  /*9770*/  MOV R4, 0x9790 ;  /* 0x0000979000047802 */ /* 0x000fe40000000f00 */
[----:B------:R-:W-:Y:S05]  /*9780*/  CALL.REL.NOINC `($__internal_104_$__cuda_sm70_shflsync_up) ;  /* 0x00000b3000007944 */ /* 0x000fea0003c00000 */
[----:B------:R-:W-:Y:S01]  /*9790*/  ISETP.GE.AND P0, PT, R85, 0x8, PT ;  /* 0x000000085500780c */ /* 0x000fe20003f06270 */
[----:B0-----:R-:W-:Y:S01]  /*97a0*/  HFMA2.MMA R191, -RZ, RZ, 0, 9.5367431640625e-07 ;  /* 0x00000010ffbf7435 */ /* 0x001fe200000001ff */
[----:B------:R-:W-:Y:S02]  /*97b0*/  MOV R192, RZ ;  /* 0x000000ff00c07202 */ /* 0x000fe40000000f00 */
[----:B------:R-:W-:-:S02]  /*97c0*/  MOV R193, 0xffffffff ;  /* 0xffffffff00c17802 */ /* 0x000fc40000000f00 */
[----:B------:R-:W-:-:S07]  /*97d0*/  MOV R4, 0x9840 ;  /* 0x0000984000047802 */ /* 0x000fce0000000f00 */
[----:B-1----:R-:W-:Y:S02]  /*97e0*/  @P0 FFMA.FTZ R7, R189, R190, R7 ;  /* 0x000000bebd070223 */ /* 0x002fe40000010007 */
[----:B------:R-:W-:Y:S02]  /*97f0*/  @P0 FMUL.FTZ R189, R6, R189 ;  /* 0x000000bd06bd0220 */ /* 0x000fe40000410000 */
[----:B------:R-:W-:-:S03]  /*9800*/  IMAD.MOV.U32 R186, RZ, RZ, R7 ;  /* 0x000000ffffba7224 */ /* 0x000fc600078e0007 */
[-C--:B------:R-:W-:Y:S02]  /*9810*/  MOV R188, R189.reuse ;  /* 0x000000bd00bc7202 */ /* 0x080fe40000000f00 */
[----:B------:R-:W-:Y:S02]  /*9820*/  MOV R190, R189 ;  /* 0x000000bd00be7202 */ /* 0x000fe40000000f00 */
[----:B------:R-:W-:Y:S05]  /*9830*/  CALL.REL.NOINC `($__internal_104_$__cuda_sm70_shflsync_up) ;  /* 0x00000a8000007944 */ /* 0x000fea0003c00000 */
[----:B0-----:R-:W-:Y:S01]  /*9840*/  HFMA2.MMA R191, -RZ, RZ, 0, 9.5367431640625e-07 ;  /* 0x00000010ffbf7435 */ /* 0x001fe200000001ff */
[----:B-1----:R-:W-:Y:S01]  /*9850*/  MOV R189, R190 ;  /* 0x000000be00bd7202 */ /* 0x002fe20000000f00 */
[----:B------:R-:W-:Y:S01]  /*9860*/  IMAD.MOV.U32 R192, RZ, RZ, RZ ;  /* 0x000000ffffc07224 */ /* 0x000fe200078e00ff */
[----:B------:R-:W-:Y:S02]  /*9870*/  MOV R190, R7 ;  /* 0x0000000700be7202 */ /* 0x000fe40000000f00 */
[----:B------:R-:W-:Y:S02]  /*9880*/  MOV R193, 0xffffffff ;  /* 0xffffffff00c17802 */ /* 0x000fe40000000f00 */
[----:B------:R-:W-:Y:S02]  /*9890*/  MOV R4, 0x98b0 ;  /* 0x000098b000047802 */ /* 0x000fe40000000f00 */
[----:B------:R-:W-:Y:S05]  /*98a0*/  CALL.REL.NOINC `($__internal_104_$__cuda_sm70_shflsync_up) ;  /* 0x00000a1000007944 */ /* 0x000fea0003c00000 */
[----:B-1----:R-:W-:Y:S01]  /*98b0*/  MOV R4, R190 ;  /* 0x000000be00047202 */ /* 0x002fe20000000f00 */
[----:B0-----:R-:W-:Y:S05]  /*98c0*/  BRA `(.L_x_2531) ;  /* 0xffffba1000007947 */ /* 0x001fea000383ffff */
.L_x_2511:
[----:B-1----:R-:W-:Y:S01]  /*98d0*/  HFMA2.MMA R191, -RZ, RZ, 0, 5.9604644775390625e-08 ;  /* 0x00000001ffbf7435 */ /* 0x002fe200000001ff */
[----:B------:R-:W-:Y:S01]  /*98e0*/  MOV R190, R186 ;  /* 0x000000ba00be7202 */ /* 0x000fe20000000f00 */
[----:B0-----:R-:W-:Y:S01]  /*98f0*/  IMAD.MOV.U32 R193, RZ, RZ, -0x1 ;  /* 0xffffffffffc17424 */ /* 0x001fe200078e00ff */
[----:B------:R-:W-:-:S02]  /*9900*/  MOV R192, RZ ;  /* 0x000000ff00c07202 */ /* 0x000fc40000000f00 */
[----:B------:R-:W-:Y:S02]  /*9910*/  MOV R4, 0x9930 ;  /* 0x0000993000047802 */ /* 0x000fe40000000f00 */
[----:B-----5:R-:W-:Y:S05]  /*9920*/  CALL.REL.NOINC `($__internal_104_$__cuda_sm70_shflsync_up) ;  /* 0x0000099000007944 */ /* 0x020fea0003c00000 */
[----:B0-----:R-:W-:Y:S01]  /*9930*/  HFMA2.MMA R191, -RZ, RZ, 0, 5.9604644775390625e-08 ;  /* 0x00000001ffbf7435 */ /* 0x001fe200000001ff */
[----:B-1----:R-:W-:Y:S02]  /*9940*/  MOV R6, R190 ;  /* 0x000000be00067202 */ /* 0x002fe40000000f00 */
[----:B------:R-:W-:Y:S02]  /*9950*/  MOV R190, R7 ;  /* 0x0000000700be7202 */ /* 0x000fe40000000f00 */
[----:B------:R-:W-:Y:S02]  /*9960*/  MOV R192, RZ ;  /* 0x000000ff00c07202 */ /* 0x000fe40000000f00 */
[----:B------:R-:W-:Y:S02]  /*9970*/  MOV R193, 0xffffffff ;  /* 0xffffffff00c17802 */ /* 0x000fe40000000f00 */
[----:B------:R-:W-:Y:S02]  /*9980*/  MOV R4, 0x99a0 ;  /* 0x000099a000047802 */ /* 0x000fe40000000f00 */
[----:B------:R-:W-:Y:S05]  /*9990*/  CALL.REL.NOINC `($__internal_104_$__cuda_sm70_shflsync_up) ;  /* 0x0000092000007944 */ /* 0x000fea0003c00000 */
[----:B0-----:R-:W-:Y:S01]  /*99a0*/  HFMA2.MMA R191, -RZ, RZ, 0, 0 ;  /* 0x00000000ffbf7435 */ /* 0x001fe200000001ff */
[----:B------:R-:W-:Y:S01]  /*99b0*/  IMAD.MOV.U32 R186, RZ, RZ, R6 ;  /* 0x000000ffffba7224 */ /* 0x000fe200078e0006 */
[----:B-1----:R-:W-:-:S02]  /*99c0*/  MOV R188, R190 ;  /* 0x000000be00bc7202 */ /* 0x002fc40000000f00 */
[----:B------:R-:W-:Y:S02]  /*99d0*/  MOV R192, R14 ;  /* 0x0000000e00c07202 */ /* 0x000fe40000000f00 */
[----:B------:R-:W-:Y:S02]  /*99e0*/  MOV R193, 0x1f ;  /* 0x0000001f00c17802 */ /* 0x000fe40000000f00 */
[----:B------:R-:W-:Y:S02]  /*99f0*/  MOV R194, 0xffffffff ;  /* 0xffffffff00c27802 */ /* 0x000fe40000000f00 */
[----:B------:R-:W-:Y:S02]  /*9a00*/  MOV R4, 0x9a20 ;  /* 0x00009a2000047802 */ /* 0x000fe40000000f00 */
[----:B------:R-:W-:Y:S05]  /*9a10*/  CALL.REL.NOINC `($__internal_103_$__cuda_sm70_shflsync_idx_p) ;  /* 0x0000086000007944 */ /* 0x000fea0003c00000 */
[----:B-1----:R-:W-:Y:S01]  /*9a20*/  MOV R14, R191 ;  /* 0x000000bf000e7202 */ /* 0x002fe20000000f00 */
[----:B------:R-:W-:Y:S01]  /*9a30*/  HFMA2.MMA R191, -RZ, RZ, 0, 0 ;  /* 0x00000000ffbf7435 */ /* 0x000fe200000001ff */
[----:B0-----:R-:W-:Y:S01]  /*9a40*/  IMAD.MOV.U32 R192, RZ, RZ, R15 ;  /* 0x000000ffffc07224 */ /* 0x001fe200078e000f */
[----:B------:R-:W-:Y:S02]  /*9a50*/  MOV R193, 0x1f ;  /* 0x0000001f00c17802 */ /* 0x000fe40000000f00 */
[----:B------:R-:W-:-:S02]  /*9a60*/  MOV R194, 0xffffffff ;  /* 0xffffffff00c27802 */ /* 0x000fc40000000f00 */
[----:B------:R-:W-:Y:S02]  /*9a70*/  MOV R4, 0x9a90 ;  /* 0x00009a9000047802 */ /* 0x000fe40000000f00 */
[----:B------:R-:W-:Y:S05]  /*9a80*/  CALL.REL.NOINC `($__internal_103_$__cuda_sm70_shflsync_idx_p) ;  /* 0x000007f000007944 */ /* 0x000fea0003c00000 */
[----:B-1----:R-:W-:Y:S01]  /*9a90*/  MOV R5, R191 ;  /* 0x000000bf00057202 */ /* 0x002fe20000000f00 */
[----:B0-----:R-:W-:Y:S05]  /*9aa0*/  BRA `(.L_x_2532) ;  /* 0xffffb9b000007947 */ /* 0x001fea000383ffff */
.L_x_2514:
[----:B------:R-:W-:Y:S01]  /*9ab0*/  HFMA2.MMA R191, -RZ, RZ, 0, 5.9604644775390625e-08 ;  /* 0x00000001ffbf7435 */ /* 0x000fe200000001ff */
[----:B------:R-:W-:Y:S01]  /*9ac0*/  IMAD.MOV.U32 R188, RZ, RZ, R6 ;  /* 0x000000ffffbc7224 */ /* 0x000fe200078e0006 */
[----:B------:R-:W-:Y:S02]  /*9ad0*/  MOV R190, 0x1f ;  /* 0x0000001f00be7802 */ /* 0x000fe40000000f00 */
[----:B------:R-:W-:Y:S02]  /*9ae0*/  MOV R193, 0xffffffff ;  /* 0xffffffff00c17802 */ /* 0x000fe40000000f00 */
[----:B------:R-:W-:Y:S02]  /*9af0*/  MOV R4, 0x9b10 ;  /* 0x00009b1000047802 */ /* 0x000fe40000000f00 */
[----:B------:R-:W-:Y:S05]  /*9b00*/  CALL.REL.NOINC `($__internal_102_$__cuda_sm70_shflsync_down) ;  /* 0x0000073000007944 */ /* 0x000fea0003c00000 */
[----:B-1----:R-:W-:Y:S01]  /*9b10*/  MOV R187, R188 ;  /* 0x000000bc00bb7202 */ /* 0x002fe20000000f00 */
[----:B0-----:R-:W-:Y:S05]  /*9b20*/  BRA `(.L_x_2533) ;  /* 0xffffbe1000007947 */ /* 0x001fea000383ffff */
.L_x_2515:
[----:B------:R-:W-:Y:S01]  /*9b30*/  HFMA2.MMA R190, -RZ, RZ, 0, 1.847743988037109375e-06 ;  /* 0x0000001fffbe7435 */ /* 0x000fe200000001ff */
[----:B------:R-:W-:Y:S01]  /*9b40*/  MOV R188, R7 ;  /* 0x0000000700bc7202 */ /* 0x000fe20000000f00 */
[----:B------:R-:W-:Y:S01]  /*9b50*/  IMAD.MOV.U32 R191, RZ, RZ, 0x1 ;  /* 0x00000001ffbf7424 */ /* 0x000fe200078e00ff */
[----:B------:R-:W-:-:S02]  /*9b60*/  MOV R193, 0xffffffff ;  /* 0xffffffff00c17802 */ /* 0x000fc40000000f00 */
[----:B------:R-:W-:Y:S02]  /*9b70*/  MOV R4, 0x9b90 ;  /* 0x00009b9000047802 */ /* 0x000fe40000000f00 */
[----:B01----:R-:W-:Y:S05]  /*9b80*/  CALL.REL.NOINC `($__internal_102_$__cuda_sm70_shflsync_down) ;  /* 0x000006b000007944 */ /* 0x003fea0003c00000 */
[C---:B------:R-:W-:Y:S01]  /*9b90*/  FMUL.FTZ R5, R6.reuse, R187 ;  /* 0x000000bb06057220 */ /* 0x040fe20000410000 */
[----:B0-----:R-:W-:Y:S01]  /*9ba0*/  HFMA2.MMA R191, -RZ, RZ, 0, 1.1920928955078125e-07 ;  /* 0x00000002ffbf7435 */ /* 0x001fe200000001ff */
[C---:B-1----:R-:W-:Y:S01]  /*9bb0*/  FFMA.FTZ R188, R6.reuse, R188, R7 ;  /* 0x000000bc06bc7223 */ /* 0x042fe20000010007 */
[----:B------:R-:W-:Y:S02]  /*9bc0*/  MOV R190, 0x1f ;  /* 0x0000001f00be7802 */ /* 0x000fe40000000f00 */
[----:B------:R-:W-:Y:S02]  /*9bd0*/  FSEL R187, R6, R5, !P4 ;  /* 0x0000000506bb7208 */ /* 0x000fe40006000000 */
[----:B------:R-:W-:Y:S02]  /*9be0*/  FSEL R7, R7, R188, !P4 ;  /* 0x000000bc07077208 */ /* 0x000fe40006000000 */
[----:B------:R-:W-:Y:S01]  /*9bf0*/  MOV R193, 0xffffffff ;  /* 0xffffffff00c17802 */ /* 0x000fe20000000f00 */
[----:B------:R-:W-:Y:S01]  /*9c00*/  IMAD.MOV.U32 R188, RZ, RZ, R187 ;  /* 0x000000ffffbc7224 */ /* 0x000fe200078e00bb */
[----:B------:R-:W-:-:S02]  /*9c10*/  MOV R4, 0x9c30 ;  /* 0x00009c3000047802 */ /* 0x000fc40000000f00 */
[----:B------:R-:W-:Y:S05]  /*9c20*/  CALL.REL.NOINC `($__internal_102_$__cuda_sm70_shflsync_down) ;  /* 0x0000061000007944 */ /* 0x000fea0003c00000 */
[----:B0-----:R-:W-:Y:S01]  /*9c30*/  HFMA2.MMA R191, -RZ, RZ, 0, 1.1920928955078125e-07 ;  /* 0x00000002ffbf7435 */ /* 0x001fe200000001ff */
[----:B-1----:R-:W-:-:S02]  /*9c40*/  MOV R6, R188 ;  /* 0x000000bc00067202 */ /* 0x002fc40000000f00 */
[----:B------:R-:W-:Y:S02]  /*9c50*/  MOV R188, R7 ;  /* 0x0000000700bc7202 */ /* 0x000fe40000000f00 */
[----:B------:R-:W-:Y:S02]  /*9c60*/  MOV R190, 0x1f ;  /* 0x0000001f00be7802 */ /* 0x000fe40000000f00 */
[----:B------:R-:W-:Y:S02]  /*9c70*/  MOV R193, 0xffffffff ;  /* 0xffffffff00c17802 */ /* 0x000fe40000000f00 */
[----:B------:R-:W-:Y:S02]  /*9c80*/  MOV R4, 0x9ca0 ;  /* 0x00009ca000047802 */ /* 0x000fe40000000f00 */
[----:B------:R-:W-:Y:S05]  /*9c90*/  CALL.REL.NOINC `($__internal_102_$__cuda_sm70_shflsync_down) ;  /* 0x000005a000007944 */ /* 0x000fea0003c00000 */
[----:B-1----:R-:W-:Y:S01]  /*9ca0*/  @!P3 FFMA.FTZ R7, R187, R188, R7 ;  /* 0x000000bcbb07b223 */ /* 0x002fe20000010007 */
[----:B0-----:R-:W-:Y:S01]  /*9cb0*/  HFMA2.MMA R190, -RZ, RZ, 0, 1.847743988037109375e-06 ;  /* 0x0000001fffbe7435 */ /* 0x001fe200000001ff */
[----:B------:R-:W-:Y:S01]  /*9cc0*/  @!P3 FMUL.FTZ R187, R6, R187 ;  /* 0x000000bb06bbb220 */ /* 0x000fe20000410000 */
[----:B------:R-:W-:Y:S01]  /*9cd0*/  MOV R193, 0xffffffff ;  /* 0xffffffff00c17802 */ /* 0x000fe20000000f00 */
[----:B------:R-:W-:Y:S01]  /*9ce0*/  IMAD.MOV.U32 R191, RZ, RZ, 0x4 ;  /* 0x00000004ffbf7424 */ /* 0x000fe200078e00ff */
[----:B------:R-:W-:-:S02]  /*9cf0*/  MOV R4, 0x9d20 ;  /* 0x00009d2000047802 */ /* 0x000fc40000000f00 */
[----:B------:R-:W-:Y:S02]  /*9d00*/  MOV R188, R187 ;  /* 0x000000bb00bc7202 */ /* 0x000fe40000000f00 */
[----:B------:R-:W-:Y:S05]  /*9d10*/  CALL.REL.NOINC `($__internal_102_$__cuda_sm70_shflsync_down) ;  /* 0x0000052000007944 */ /* 0x000fea0003c00000 */
[----:B0-----:R-:W-:Y:S01]  /*9d20*/  HFMA2.MMA R190, -RZ, RZ, 0, 1.847743988037109375e-06 ;  /* 0x0000001fffbe7435 */ /* 0x001fe200000001ff */
[----:B-1----:R-:W-:Y:S01]  /*9d30*/  MOV R6, R188 ;  /* 0x000000bc00067202 */ /* 0x002fe20000000f00 */
[----:B------:R-:W-:Y:S01]  /*9d40*/  IMAD.MOV.U32 R191, RZ, RZ, 0x4 ;  /* 0x00000004ffbf7424 */ /* 0x000fe200078e00ff */
[----:B------:R-:W-:Y:S02]  /*9d50*/  MOV R188, R7 ;  /* 0x0000000700bc7202 */ /* 0x000fe40000000f00 */
[----:B------:R-:W-:Y:S02]  /*9d60*/  MOV R193, 0xffffffff ;  /* 0xffffffff00c17802 */ /* 0x000fe40000000f00 */
[----:B------:R-:W-:Y:S02]  /*9d70*/  MOV R4, 0x9d90 ;  /* 0x00009d9000047802 */ /* 0x000fe40000000f00 */
[----:B------:R-:W-:Y:S05]  /*9d80*/  CALL.REL.NOINC `($__internal_102_$__cuda_sm70_shflsync_down) ;  /* 0x000004b000007944 */ /* 0x000fea0003c00000 */
[----:B-1----:R-:W-:Y:S01]  /*9d90*/  @!P2 FFMA.FTZ R7, R187, R188, R7 ;  /* 0x000000bcbb07a223 */ /* 0x002fe20000010007 */
[----:B0-----:R-:W-:Y:S01]  /*9da0*/  HFMA2.MMA R191, -RZ, RZ, 0, 4.76837158203125e-07 ;  /* 0x00000008ffbf7435 */ /* 0x001fe200000001ff */
[----:B------:R-:W-:Y:S01]  /*9db0*/  @!P2 FMUL.FTZ R187, R6, R187 ;  /* 0x000000bb06bba220 */ /* 0x000fe20000410000 */
[----:B------:R-:W-:-:S02]  /*9dc0*/  MOV R190, 0x1f ;  /* 0x0000001f00be7802 */ /* 0x000fc40000000f00 */
[----:B------:R-:W-:Y:S01]  /*9dd0*/  MOV R193, 0xffffffff ;  /* 0xffffffff00c17802 */ /* 0x000fe20000000f00 */
[----:B------:R-:W-:Y:S01]  /*9de0*/  IMAD.MOV.U32 R188, RZ, RZ, R187 ;  /* 0x000000ffffbc7224 */ /* 0x000fe200078e00bb */
[----:B------:R-:W-:Y:S02]  /*9df0*/  MOV R4, 0x9e10 ;  /* 0x00009e1000047802 */ /* 0x000fe40000000f00 */
[----:B------:R-:W-:Y:S05]  /*9e00*/  CALL.REL.NOINC `($__internal_102_$__cuda_sm70_shflsync_down) ;  /* 0x0000043000007944 */ /* 0x000fea0003c00000 */
[----:B0-----:R-:W-:Y:S01]  /*9e10*/  HFMA2.MMA R191, -RZ, RZ, 0, 4.76837158203125e-07 ;  /* 0x00000008ffbf7435 */ /* 0x001fe200000001ff */
[----:B-1----:R-:W-:Y:S02]  /*9e20*/  MOV R6, R188 ;  /* 0x000000bc00067202 */ /* 0x002fe40000000f00 */
[----:B------:R-:W-:Y:S02]  /*9e30*/  MOV R188, R7 ;  /* 0x0000000700bc7202 */ /* 0x000fe40000000f00 */
[----:B------:R-:W-:Y:S02]  /*9e40*/  MOV R190, 0x1f ;  /* 0x0000001f00be7802 */ /* 0x000fe40000000f00 */
[----:B------:R-:W-:Y:S02]  /*9e50*/  MOV R193, 0xffffffff ;  /* 0xffffffff00c17802 */ /* 0x000fe40000000f00 */
[----:B------:R-:W-:-:S02]  /*9e60*/  MOV R4, 0x9e80 ;  /* 0x00009e8000047802 */ /* 0x000fc40000000f00 */
        /* <DEDUP_REMOVED lines=17> */
[----:B0-----:R-:W-:Y:S01]  /*9f80*/  HFMA2.MMA R191, -RZ, RZ, 0, 0 ;  /* 0x00000000ffbf7435 */ /* 0x001fe200000001ff */
[----:B------:R-:W-:Y:S01]  /*9f90*/  @!P0 FMUL.FTZ R187, R6, R187 ;  /* 0x000000bb06bb8220 */ /* 0x000fe20000410000 */
[----:B------:R-:W-:-:S02]  /*9fa0*/  MOV R193, 0x1f ;  /* 0x0000001f00c17802 */ /* 0x000fc40000000f00 */
[----:B------:R-:W-:Y:S01]  /*9fb0*/  MOV R194, 0xffffffff ;  /* 0xffffffff00c27802 */ /* 0x000fe20000000f00 */
[----:B------:R-:W-:Y:S01]  /*9fc0*/  IMAD.MOV.U32 R192, RZ, RZ, R187 ;  /* 0x000000ffffc07224 */ /* 0x000fe200078e00bb */
[----:B------:R-:W-:Y:S02]  /*9fd0*/  MOV R4, 0x9ff0 ;  /* 0x00009ff000047802 */ /* 0x000fe40000000f00 */
[----:B------:R-:W-:Y:S05]  /*9fe0*/  CALL.REL.NOINC `($__internal_103_$__cuda_sm70_shflsync_idx_p) ;  /* 0x0000029000007944 */ /* 0x000fea0003c00000 */
[----:B-1----:R-:W-:Y:S01]  /*9ff0*/  MOV R6, R191 ;  /* 0x000000bf00067202 */ /* 0x002fe20000000f00 */
[----:B------:R-:W-:Y:S01]  /*a000*/  HFMA2.MMA R191, -RZ, RZ, 0, 0 ;  /* 0x00000000ffbf7435 */ /* 0x000fe200000001ff */
[----:B0-----:R-:W-:Y:S02]  /*a010*/  MOV R192, R7 ;  /* 0x0000000700c07202 */ /* 0x001fe40000000f00 */
[----:B------:R-:W-:Y:S02]  /*a020*/  MOV R193, 0x1f ;  /* 0x0000001f00c17802 */ /* 0x000fe40000000f00 */
[----:B------:R-:W-:Y:S02]  /*a030*/  MOV R194, 0xffffffff ;  /* 0xffffffff00c27802 */ /* 0x000fe40000000f00 */
[----:B------:R-:W-:-:S02]  /*a040*/  MOV R4, 0xa060 ;  /* 0x0000a06000047802 */ /* 0x000fc40000000f00 */
[----:B------:R-:W-:Y:S05]  /*a050*/  CALL.REL.NOINC `($__internal_103_$__cuda_sm70_shflsync_idx_p) ;  /* 0x0000022000007944 */ /* 0x000fea0003c00000 */
[----:B-1----:R-:W-:Y:S01]  /*a060*/  MOV R186, R191 ;  /* 0x000000bf00ba7202 */ /* 0x002fe20000000f00 */
[----:B------:R-:W-:Y:S01]  /*a070*/  HFMA2.MMA R191, -RZ, RZ, 0, 5.9604644775390625e-08 ;  /* 0x00000001ffbf7435 */ /* 0x000fe200000001ff */
[----:B------:R-:W-:Y:S01]  /*a080*/  IMAD.MOV.U32 R176, RZ, RZ, R6 ;  /* 0x000000ffffb07224 */ /* 0x000fe200078e0006 */
[----:B------:R-:W-:-:S02]  /*a090*/  MOV R188, R187 ;  /* 0x000000bb00bc7202 */ /* 0x000fc40000000f00 */
[----:B------:R-:W-:Y:S02]  /*a0a0*/  MOV R190, 0x1f ;  /* 0x0000001f00be7802 */ /* 0x000fe40000000f00 */
[----:B0-----:R-:W-:Y:S02]  /*a0b0*/  MOV R193, 0xffffffff ;  /* 0xffffffff00c17802 */ /* 0x001fe40000000f00 */
[----:B------:R-:W-:Y:S02]  /*a0c0*/  MOV R4, 0xa0e0 ;  /* 0x0000a0e000047802 */ /* 0x000fe40000000f00 */
[----:B------:R-:W-:Y:S05]  /*a0d0*/  CALL.REL.NOINC `($__internal_102_$__cuda_sm70_shflsync_down) ;  /* 0x0000016000007944 */ /* 0x000fea0003c00000 */
[----:B0-----:R-:W-:Y:S01]  /*a0e0*/  HFMA2.MMA R191, -RZ, RZ, 0, 5.9604644775390625e-08 ;  /* 0x00000001ffbf7435 */ /* 0x001fe200000001ff */
[----:B-1----:R-:W-:Y:S01]  /*a0f0*/  IMAD.MOV.U32 R6, RZ, RZ, R188 ;  /* 0x000000ffff067224 */ /* 0x002fe200078e00bc */
[----:B------:R-:W-:Y:S02]  /*a100*/  MOV R188, R7 ;  /* 0x0000000700bc7202 */ /* 0x000fe40000000f00 */
[----:B------:R-:W-:Y:S02]  /*a110*/  MOV R190, 0x1f ;  /* 0x0000001f00be7802 */ /* 0x000fe40000000f00 */
[----:B------:R-:W-:-:S02]  /*a120*/  MOV R193, 0xffffffff ;  /* 0xffffffff00c17802 */ /* 0x000fc40000000f00 */
[----:B------:R-:W-:Y:S02]  /*a130*/  MOV R4, 0xa150 ;  /* 0x0000a15000047802 */ /* 0x000fe40000000f00 */
[----:B------:R-:W-:Y:S05]  /*a140*/  CALL.REL.NOINC `($__internal_102_$__cuda_sm70_shflsync_down) ;  /* 0x000000f000007944 */ /* 0x000fea0003c00000 */
[----:B0-----:R-:W-:Y:S01]  /*a150*/  HFMA2.MMA R191, -RZ, RZ, 0, 0 ;  /* 0x00000000ffbf7435 */ /* 0x001fe200000001ff */
[----:B------:R-:W-:Y:S01]  /*a160*/  MOV R187, R6 ;  /* 0x0000000600bb7202 */ /* 0x000fe20000000f00 */
[----:B------:R-:W-:Y:S01]  /*a170*/  IMAD.MOV.U32 R192, RZ, RZ, R14 ;  /* 0x000000ffffc07224 */ /* 0x000fe200078e000e */
[----:B------:R-:W-:Y:S02]  /*a180*/  MOV R193, 0x1f ;  /* 0x0000001f00c17802 */ /* 0x000fe40000000f00 */
[----:B------:R-:W-:Y:S02]  /*a190*/  MOV R194, 0xffffffff ;  /* 0xffffffff00c27802 */ /* 0x000fe40000000f00 */
[----:B------:R-:W-:Y:S02]  /*a1a0*/  MOV R4, 0xa1c0 ;  /* 0x0000a1c000047802 */ /* 0x000fe40000000f00 */
[----:B-1----:R-:W-:Y:S05]  /*a1b0*/  CALL.REL.NOINC `($__internal_103_$__cuda_sm70_shflsync_idx_p) ;  /* 0x000000c000007944 */ /* 0x002fea0003c00000 */
[----:B0-----:R-:W-:Y:S01]  /*a1c0*/  HFMA2.MMA R193, -RZ, RZ, 0, 1.847743988037109375e-06 ;  /* 0x0000001fffc17435 */ /* 0x001fe200000001ff */
[----:B-1----:R-:W-:Y:S01]  /*a1d0*/  MOV R190, R191 ;  /* 0x000000bf00be7202 */ /* 0x002fe20000000f00 */
[----:B------:R-:W-:Y:S01]  /*a1e0*/  IMAD.MOV.U32 R191, RZ, RZ, RZ ;  /* 0x000000ffffbf7224 */ /* 0x000fe200078e00ff */
[----:B------:R-:W-:-:S02]  /*a1f0*/  MOV R192, R15 ;  /* 0x0000000f00c07202 */ /* 0x000fc40000000f00 */
[----:B------:R-:W-:Y:S02]  /*a200*/  MOV R194, 0xffffffff ;  /* 0xffffffff00c27802 */ /* 0x000fe40000000f00 */
[----:B------:R-:W-:Y:S02]  /*a210*/  MOV R4, 0xa230 ;  /* 0x0000a23000047802 */ /* 0x000fe40000000f00 */
[----:B------:R-:W-:Y:S05]  /*a220*/  CALL.REL.NOINC `($__internal_103_$__cuda_sm70_shflsync_idx_p) ;  /* 0x0000005000007944 */ /* 0x000fea0003c00000 */
[----:B01----:R-:W-:Y:S05]  /*a230*/  BRA `(.L_x_2534) ;  /* 0xffffb8a000007947 */ /* 0x003fea000383ffff */
        .weak           $__internal_102_$__cuda_sm70_shflsync_down
        .type           $__internal_102_$__cuda_sm70_shflsync_down,@function
        .size           $__internal_102_$__cuda_sm70_shflsync_down,($__internal_103_$__cuda_sm70_shflsync_idx_p - $__internal_102_$__cuda_sm70_shflsync_down)
$__internal_102_$__cuda_sm70_shflsync_down:
[----:B------:R-:W-:Y:S01]  /*a240*/  HFMA2.MMA R5, -RZ, RZ, 0, 0 ;  /* 0x00000000ff057435 */ /* 0x000fe200000001ff */
[----:B------:R-:W-:Y:S04]  /*a250*/  WARPSYNC R193 ;  /* 0x000000c100007348 */ /* 0x000fe80003800000 */
[----:B------:R0:W1:Y:S01]  /*a260*/  SHFL.DOWN PT, R188, R188, R191, R190 ;  /* 0x080000bfbcbc7389 */ /* 0x00006200000e00be */
[----:B------:R-:W-:Y:S05]  /*a270*/  RET.REL.NODEC R4 `(_Z25selective_scan_bwd_kernelI32Selective_Scan_bwd_kernel_traitsILi64ELi16ELb0ELb0ELb0ELb1ELb0EN3c104HalfEfEEv12SSMParamsBwd) ;  /* 0xffff5d8004007950 */ /* 0x000fea0003c3ffff */
        .weak           $__internal_103_$__cuda_sm70_shflsync_idx_p
        .type           $__internal_103_$__cuda_sm70_shflsync_idx_p,@function
        .size           $__internal_103_$__cuda_sm70_shflsync_idx_p,($__internal_104_$__cuda_sm70_shflsync_up - $__internal_103_$__cuda_sm70_shflsync_idx_p)
$__internal_103_$__cuda_sm70_shflsync_idx_p:
[----:B------:R-:W-:Y:S01]  /*a280*/  MOV R5, 0x0 ;  /* 0x0000000000057802 */ /* 0x000fe20000000f00 */
[----:B------:R-:W-:Y:S04]  /*a290*/  WARPSYNC R194 ;  /* 0x000000c200007348 */ /* 0x000fe80003800000 */
[----:B------:R0:W1:Y:S01]  /*a2a0*/  SHFL.IDX PT, R191, R192, R191, R193 ;  /* 0x000000bfc0bf7389 */ /* 0x00006200000e00c1 */
[----:B------:R-:W-:Y:S05]  /*a2b0*/  RET.REL.NODEC R4 `(_Z25selective_scan_bwd_kernelI32Selective_Scan_bwd_kernel_traitsILi64ELi16ELb0ELb0ELb0ELb1ELb0EN3c104HalfEfEEv12SSMParamsBwd) ;  /* 0xffff5d4004007950 */ /* 0x000fea0003c3ffff */
        .weak           $__internal_104_$__cuda_sm70_shflsync_up
        .type           $__internal_104_$__cuda_sm70_shflsync_up,@function
        .size           $__internal_104_$__cuda_sm70_shflsync_up,(.L_x_8916 - $__internal_104_$__cuda_sm70_shflsync_up)
$__internal_104_$__cuda_sm70_shflsync_up:
[----:B------:R-:W-:Y:S01]  /*a2c0*/  HFMA2.MMA R5, -RZ, RZ, 0, 0 ;  /* 0x00000000ff057435 */ /* 0x000fe200000001ff */
[----:B------:R-:W-:Y:S04]  /*a2d0*/  WARPSYNC R193 ;  /* 0x000000c100007348 */ /* 0x000fe80003800000 */
[----:B------:R0:W1:Y:S01]  /*a2e0*/  SHFL.UP PT, R190, R190, R191, R192 ;  /* 0x040000bfbebe7389 */ /* 0x00006200000e00c0 */
[----:B------:R-:W-:Y:S05]  /*a2f0*/  RET.REL.NODEC R4 `(_Z25selective_scan_bwd_kernelI32Selective_Scan_bwd_kernel_traitsILi64ELi16ELb0ELb0ELb0ELb1ELb0EN3c104HalfEfEEv12SSMParamsBwd) ;  /* 0xffff5d0004007950 */ /* 0x000fea0003c3ffff */
.L_x_2535:
        /* <DEDUP_REMOVED lines=16> */
.L_x_8916:


//--------------------- .text._Z25selective_scan_bwd_kernelI32Selective_Scan_bwd_kernel_traitsILi64ELi16ELb0ELb0ELb0ELb1ELb1EN3c104HalfEfEEv12SSMParamsBwd --------------------------
	.section	.text._Z25selective_scan_bwd_kernelI32Selective_Scan_bwd_kernel_traitsILi64ELi16ELb0ELb0ELb0ELb1ELb1EN3c104HalfEfEEv12SSMParamsBwd,"ax",@progbits
	.sectioninfo	@"SHI_REGISTERS=232"
	.align	128
        .global         _Z25selective_scan_bwd_kernelI32Selective_Scan_bwd_kernel_traitsILi64ELi16ELb0ELb0ELb0ELb1ELb1EN3c104HalfEfEEv12SSMParamsBwd
        .type           _Z25selective_scan_bwd_kernelI32Selective_Scan_bwd_kernel_traitsILi64ELi16ELb0ELb0ELb0ELb1ELb1EN3c104HalfEfEEv12SSMParamsBwd,@function
        .size           _Z25selective_scan_bwd_kernelI32Selective_Scan_bwd_kernel_traitsILi64ELi16ELb0ELb0ELb0ELb1ELb1EN3c104HalfEfEEv12SSMParamsBwd,(.L_x_8919 - _Z25selective_scan_bwd_kernelI32Selective_Scan_bwd_kernel_traitsILi64ELi16ELb0ELb0ELb0ELb1ELb1EN3c104HalfEfEEv12SSMParamsBwd)
        .other          _Z25selective_scan_bwd_kernelI32Selective_Scan_bwd_kernel_traitsILi64ELi16ELb0ELb0ELb0ELb1ELb1EN3c104HalfEfEEv12SSMParamsBwd,@"STO_CUDA_ENTRY STV_DEFAULT"
_Z25selective_scan_bwd_kernelI32Selective_Scan_bwd_kernel_traitsILi64ELi16ELb0ELb0ELb0ELb1ELb1EN3c104HalfEfEEv12SSMParamsBwd:
.text._Z25selective_scan_bwd_kernelI32Selective_Scan_bwd_kernel_traitsILi64ELi16ELb0ELb0ELb0ELb1ELb1EN3c104HalfEfEEv12SSMParamsBwd:
        /* <DEDUP_REMOVED lines=15> */
[C---:B------:R-:W-:Y:S01]  /*00f0*/  @P1 LEA R8, P3, R94.reuse, c[0x0][0x250], 0x2 ;  /* 0x000094005e081a11 */ /* 0x040fe200078610ff */
[C---:B------:R-:W-:Y:S01]  /*0100*/  IMAD.WIDE.U32 R2, R91.reuse, c[0x0][0x1d0], RZ ;  /* 0x000074005b027a25 */ /* 0x040fe200078e00ff */
[C-C-:B------:R-:W-:Y:S02]  /*0110*/  @P0 LEA.HI.X R7, R94.reuse, c[0x0][0x23c], R93.reuse, 0x2, P2 ;  /* 0x00008f005e070a11 */ /* 0x140fe400010f145d */
[----:B------:R-:W-:Y:S01]  /*0120*/  @P1 LEA.HI.X R9, R94, c[0x0][0x254], R93, 0x2, P3 ;  /* 0x000095005e091a11 */ /* 0x000fe200018f145d */
[C---:B------:R-:W-:Y:S02]  /*0130*/  IMAD R11, R91.reuse, c[0x0][0x1d4], R0 ;  /* 0x000075005b0b7a24 */ /* 0x040fe400078e0200 */
[C---:B------:R-:W-:Y:S01]  /*0140*/  IMAD.WIDE.U32 R4, R91.reuse, c[0x0][0x1e0], RZ ;  /* 0x000078005b047a25 */ /* 0x040fe200078e00ff */
[----:B------:R0:W5:Y:S03]  /*0150*/  @P0 LDG.E R92, [R6.64] ;  /* 0x00000004065c0981 */ /* 0x000166000c1e1900 */
[----:B------:R-:W-:Y:S01]  /*0160*/  IMAD R13, R91, c[0x0][0x1e4], R10 ;  /* 0x000079005b0d7a24 */ /* 0x000fe200078e020a */
[----:B------:R1:W5:Y:S01]  /*0170*/  @P1 LDG.E R90, [R8.64] ;  /* 0x00000004085a1981 */ /* 0x000362000c1e1900 */
[----:B------:R-:W-:Y:S01]  /*0180*/  IMAD R12, R89, c[0x0][0x278], RZ ;  /* 0x00009e00590c7a24 */ /* 0x000fe200078e02ff */
[----:B------:R-:W-:Y:S01]  /*0190*/  IADD3 R3, R3, R11, RZ ;  /* 0x0000000b03037210 */ /* 0x000fe20007ffe0ff */
[----:B------:R-:W-:Y:S01]  /*01a0*/  IMAD.MOV.U32 R0, RZ, RZ, c[0x0][0x174] ;  /* 0x00005d00ff007624 */ /* 0x000fe200078e00ff */
[----:B------:R-:W-:Y:S01]  /*01b0*/  IADD3 R5, R5, R13, RZ ;  /* 0x0000000d05057210 */ /* 0x000fe20007ffe0ff */
[----:B------:R-:W-:Y:S01]  /*01c0*/  IMAD R13, R93, c[0x0][0x1d8], RZ ;  /* 0x000076005d0d7a24 */ /* 0x000fe200078e02ff */
[----:B------:R-:W-:Y:S01]  /*01d0*/  ISETP.NE.U32.AND P0, PT, RZ, c[0x0][0x260], PT ;  /* 0x00009800ff007a0c */ /* 0x000fe20003f05070 */
[C---:B0-----:R-:W-:Y:S01]  /*01e0*/  IMAD.WIDE.U32 R6, R91.reuse, c[0x0][0x278], RZ ;  /* 0x00009e005b067a25 */ /* 0x041fe200078e00ff */
[----:B------:R-:W-:Y:S01]  /*01f0*/  ISETP.GE.AND P3, PT, R0, 0x1, PT ;  /* 0x000000010000780c */ /* 0x000fe20003f66270 */
[----:B------:R-:W-:Y:S01]  /*0200*/  HFMA2.MMA R88, -RZ, RZ, 0, 0 ;  /* 0x00000000ff587435 */ /* 0x000fe200000001ff */
[----:B------:R-:W-:Y:S01]  /*0210*/  ISETP.NE.AND.EX P0, PT, RZ, c[0x0][0x264], PT, P0 ;  /* 0x00009900ff007a0c */ /* 0x000fe20003f05300 */
[----:B-1----:R-:W-:Y:S01]  /*0220*/  IMAD R9, R91, c[0x0][0x27c], R12 ;  /* 0x00009f005b097a24 */ /* 0x002fe200078e020c */
[----:B------:R-:W-:Y:S01]  /*0230*/  MOV R87, RZ ;  /* 0x000000ff00577202 */ /* 0x000fe20000000f00 */
[----:B------:R-:W-:-:S02]  /*0240*/  IMAD R15, R93, c[0x0][0x1e8], RZ ;  /* 0x00007a005d0f7a24 */ /* 0x000fc400078e02ff */
[----:B------:R-:W-:Y:S01]  /*0250*/  IMAD.WIDE.U32 R2, R94, c[0x0][0x1d8], R2 ;  /* 0x000076005e027a25 */ /* 0x000fe200078e0002 */
[----:B------:R-:W-:Y:S02]  /*0260*/  IADD3 R7, R7, R9, RZ ;  /* 0x0000000907077210 */ /* 0x000fe40007ffe0ff */
[----:B------:R-:W-:Y:S01]  /*0270*/  LEA R9, R0, 0xfffffc00, 0xa ;  /* 0xfffffc0000097811 */ /* 0x000fe200078e50ff */
[----:B------:R-:W-:-:S03]  /*0280*/  IMAD.WIDE.U32 R4, R94, c[0x0][0x1e8], R4 ;  /* 0x00007a005e047a25 */ /* 0x000fc600078e0004 */
[----:B------:R-:W-:Y:S01]  /*0290*/  SHF.R.S32.HI R11, RZ, 0x1f, R9 ;  /* 0x0000001fff0b7819 */ /* 0x000fe20000011409 */
[C---:B------:R-:W-:Y:S01]  /*02a0*/  IMAD R13, R94.reuse, c[0x0][0x1dc], R13 ;  /* 0x000077005e0d7a24 */ /* 0x040fe200078e020d */
[C---:B------:R-:W-:Y:S01]  /*02b0*/  IADD3 R82, P1, R9.reuse, R2, RZ ;  /* 0x0000000209527210 */ /* 0x040fe20007f3e0ff */
[C---:B------:R-:W-:Y:S01]  /*02c0*/  IMAD R15, R94.reuse, c[0x0][0x1ec], R15 ;  /* 0x00007b005e0f7a24 */ /* 0x040fe200078e020f */
[----:B------:R-:W-:Y:S01]  /*02d0*/  IADD3 R83, P2, R9, R4, RZ ;  /* 0x0000000409537210 */ /* 0x000fe20007f5e0ff */
[----:B------:R-:W-:Y:S01]  /*02e0*/  IMAD R17, R93, c[0x0][0x280], RZ ;  /* 0x0000a0005d117a24 */ /* 0x000fe200078e02ff */
[C---:B------:R-:W-:Y:S01]  /*02f0*/  IADD3.X R3, R11.reuse, R3, R13, P1, !PT ;  /* 0x000000030b037210 */ /* 0x040fe20000ffe40d */
[C---:B------:R-:W-:Y:S01]  /*0300*/  IMAD.WIDE.U32 R6, R94.reuse, c[0x0][0x280], R6 ;  /* 0x0000a0005e067a25 */ /* 0x040fe200078e0006 */
[----:B------:R-:W-:Y:S01]  /*0310*/  IADD3.X R4, R11, R5, R15, P2, !PT ;  /* 0x000000050b047210 */ /* 0x000fe200017fe40f */
[----:B------:R-:W-:Y:S01]  /*0320*/  CS2R R12, SRZ ;  /* 0x00000000000c7805 */ /* 0x000fe2000001ff00 */
[----:B------:R-:W-:Y:S01]  /*0330*/  ISETP.NE.U32.AND P1, PT, RZ, c[0x0][0x328], PT ;  /* 0x0000ca00ff007a0c */ /* 0x000fe20003f25070 */
[----:B------:R-:W-:Y:S01]  /*0340*/  IMAD R17, R94, c[0x0][0x284], R17 ;  /* 0x0000a1005e117a24 */ /* 0x000fe200078e0211 */
[----:B------:R-:W-:Y:S01]  /*0350*/  ISETP.NE.U32.AND P2, PT, RZ, c[0x0][0x348], PT ;  /* 0x0000d200ff007a0c */ /* 0x000fe20003f45070 */
[----:B------:R-:W-:Y:S01]  /*0360*/  @P0 IMAD R0, R91, c[0x0][0x164], R94 ;  /* 0x000059005b000a24 */ /* 0x000fe200078e025e */
[----:B------:R-:W-:-:S02]  /*0370*/  ISETP.NE.AND.EX P1, PT, RZ, c[0x0][0x32c], PT, P1 ;  /* 0x0000cb00ff007a0c */ /* 0x000fc40003f25310 */
[----:B------:R-:W-:Y:S01]  /*0380*/  ISETP.NE.AND.EX P2, PT, RZ, c[0x0][0x34c], PT, P2 ;  /* 0x0000d300ff007a0c */ /* 0x000fe20003f45320 */
[----:B------:R-:W-:Y:S01]  /*0390*/  @P0 IMAD R0, R0, c[0x0][0x174], RZ ;  /* 0x00005d0000000a24 */ /* 0x000fe200078e02ff */
[----:B------:R-:W-:Y:S02]  /*03a0*/  IADD3 R9, P4, R9, R6, RZ ;  /* 0x0000000609097210 */ /* 0x000fe40007f9e0ff */
[----:B------:R-:W-:Y:S01]  /*03b0*/  LEA R80, P5, R83, c[0x0][0x248], 0x1 ;  /* 0x0000920053507a11 */ /* 0x000fe200078a08ff */
[----:B------:R-:W-:Y:S01]  /*03c0*/  @P0 IMAD R0, R0, c[0x0][0x16c], RZ ;  /* 0x00005b0000000a24 */ /* 0x000fe200078e02ff */
[----:B------:R-:W-:Y:S02]  /*03d0*/  IADD3.X R6, R11, R7, R17, P4, !PT ;  /* 0x000000070b067210 */ /* 0x000fe400027fe411 */
[----:B------:R-:W-:Y:S01]  /*03e0*/  LEA R85, P4, R82, c[0x0][0x240], 0x1 ;  /* 0x0000900052557a11 */ /* 0x000fe200078808ff */
[----:B------:R-:W-:Y:S01]  /*03f0*/  CS2R R10, SRZ ;  /* 0x00000000000a7805 */ /* 0x000fe2000001ff00 */
[----:B------:R-:W-:-:S02]  /*0400*/  @P0 MOV R15, 0x8 ;  /* 0x00000008000f0802 */ /* 0x000fc40000000f00 */
[----:B------:R-:W-:Y:S02]  /*0410*/  LEA.HI.X R82, R82, c[0x0][0x244], R3, 0x1, P4 ;  /* 0x0000910052527a11 */ /* 0x000fe400020f0c03 */
[----:B------:R-:W-:Y:S01]  /*0420*/  LEA.HI.X R83, R83, c[0x0][0x24c], R4, 0x1, P5 ;  /* 0x0000930053537a11 */ /* 0x000fe200028f0c04 */
[----:B------:R-:W-:Y:S01]  /*0430*/  @P0 IMAD.WIDE R14, R0, R15, c[0x0][0x260] ;  /* 0x00009800000e0625 */ /* 0x000fe200078e020f */
[C---:B------:R-:W-:Y:S01]  /*0440*/  LEA R81, P6, R9.reuse, c[0x0][0x308], 0x1 ;  /* 0x0000c20009517a11 */ /* 0x040fe200078c08ff */
[----:B------:R-:W-:Y:S01]  /*0450*/  @!P0 CS2R R14, SRZ ;  /* 0x00000000000e8805 */ /* 0x000fe2000001ff00 */
[C---:B------:R-:W-:Y:S02]  /*0460*/  @P1 LEA R12, P4, R94.reuse, c[0x0][0x328], 0x2 ;  /* 0x0000ca005e0c1a11 */ /* 0x040fe400078810ff */
[----:B------:R-:W-:Y:S02]  /*0470*/  @P2 LEA R10, P5, R94, c[0x0][0x348], 0x2 ;  /* 0x0000d2005e0a2a11 */ /* 0x000fe400078a10ff */
[----:B------:R-:W-:-:S02]  /*0480*/  LEA.HI.X R79, R9, c[0x0][0x30c], R6, 0x1, P6 ;  /* 0x0000c300094f7a11 */ /* 0x000fc400030f0c06 */
[C-C-:B------:R-:W-:Y:S02]  /*0490*/  @P1 LEA.HI.X R13, R94.reuse, c[0x0][0x32c], R93.reuse, 0x2, P4 ;  /* 0x0000cb005e0d1a11 */ /* 0x140fe400020f145d */
[----:B------:R-:W-:Y:S01]  /*04a0*/  @P2 LEA.HI.X R11, R94, c[0x0][0x34c], R93, 0x2, P5 ;  /* 0x0000d3005e0b2a11 */ /* 0x000fe200028f145d */
[----:B------:R-:W-:Y:S05]  /*04b0*/  @!P3 BRA `(.L_x_2536) ;  /* 0x0000ae400000b947 */ /* 0x000fea0003800000 */
[----:B------:R-:W0:Y:S01]  /*04c0*/  S2R R86, SR_TID.X ;  /* 0x0000000000567919 */ /* 0x000e220000002100 */
[----:B------:R-:W-:Y:S01]  /*04d0*/  IMAD.MOV.U32 R87, RZ, RZ, RZ ;  /* 0x000000ffff577224 */ /* 0x000fe200078e00ff */
[----:B------:R-:W-:Y:S02]  /*04e0*/  MOV R77, RZ ;  /* 0x000000ff004d7202 */ /* 0x000fe40000000f00 */
[----:B------:R-:W1:Y:S01]  /*04f0*/  S2R R84, SR_LANEID ;  /* 0x0000000000547919 */ /* 0x000e620000000000 */
[----:B------:R-:W-:Y:S02]  /*0500*/  MOV R88, RZ ;  /* 0x000000ff00587202 */ /* 0x000fe40000000f00 */
[----:B0-----:R-:W-:-:S02]  /*0510*/  SHF.L.U32 R154, R86, 0x4, RZ ;  /* 0x00000004569a7819 */ /* 0x001fc400000006ff */
[--C-:B------:R-:W-:Y:S02]  /*0520*/  SHF.R.S32.HI R5, RZ, 0x1f, R86.reuse ;  /* 0x0000001fff057819 */ /* 0x100fe40000011456 */
[----:B------:R-:W-:Y:S02]  /*0530*/  LOP3.LUT R3, R154, 0xfffffe00, RZ, 0xc0, !PT ;  /* 0xfffffe009a037812 */ /* 0x000fe400078ec0ff */
[----:B------:R-:W-:Y:S02]  /*0540*/  LEA.HI R5, R5, R86, RZ, 0x5 ;  /* 0x0000005605057211 */ /* 0x000fe400078f28ff */
[----:B------:R-:W-:Y:S02]  /*0550*/  LOP3.LUT R78, R3, 0x1f, R86, 0xf8, !PT ;  /* 0x0000001f034e7812 */ /* 0x000fe400078ef856 */
[----:B------:R-:W-:Y:S02]  /*0560*/  LOP3.LUT R152, R86, 0x1f, RZ, 0xc0, !PT ;  /* 0x0000001f56987812 */ /* 0x000fe400078ec0ff */
[----:B------:R-:W-:-:S02]  /*0570*/  SHF.R.S32.HI R76, RZ, 0x5, R5 ;  /* 0x00000005ff4c7819 */ /* 0x000fc40000011405 */
[----:B-1----:R-:W-:Y:S02]  /*0580*/  SHF.R.S32.HI R75, RZ, 0x1f, R78 ;  /* 0x0000001fff4b7819 */ /* 0x002fe4000001144e */
.L_x_2595:
[----:B------:R-:W-:Y:S01]  /*0590*/  IADD3 R150, -R77, c[0x0][0x174], RZ ;  /* 0x00005d004d967a10 */ /* 0x000fe20007ffe1ff */
[----:B------:R-:W-:Y:S01]  /*05a0*/  BAR.SYNC.DEFER_BLOCKING 0x0 ;  /* 0x0000000000007b1d */ /* 0x000fe20000010000 */
[----:B------:R-:W-:Y:S02]  /*05b0*/  LOP3.LUT R108, R78, 0x20, RZ, 0xfc, !PT ;  /* 0x000000204e6c7812 */ /* 0x000fe400078efcff */
[----:B------:R-:W-:Y:S02]  /*05c0*/  LEA R8, R150, 0xfffffc00, 0xa ;  /* 0xfffffc0096087811 */ /* 0x000fe400078e50ff */
[----:B------:R-:W-:Y:S02]  /*05d0*/  LEA R2, P3, R78, R85, 0x1 ;  /* 0x000000554e027211 */ /* 0x000fe400078608ff */
[----:B------:R-:W-:Y:S02]  /*05e0*/  IADD3 R127, -R8, c[0x0][0x168], RZ ;  /* 0x00005a00087f7a10 */ /* 0x000fe40007ffe1ff */
[----:B------:R-:W-:-:S02]  /*05f0*/  LOP3.LUT R110, R78, 0x40, RZ, 0xfc, !PT ;  /* 0x000000404e6e7812 */ /* 0x000fc400078efcff */
[-C--:B------:R-:W-:Y:S02]  /*0600*/  ISETP.GE.AND P2, PT, R78, R127.reuse, PT ;  /* 0x0000007f4e00720c */ /* 0x080fe40003f46270 */
[----:B------:R-:W-:Y:S02]  /*0610*/  ISETP.GE.AND P1, PT, R108, R127, PT ;  /* 0x0000007f6c00720c */ /* 0x000fe40003f26270 */
[C---:B------:R-:W-:Y:S02]  /*0620*/  LOP3.LUT R112, R78.reuse, 0x60, RZ, 0xfc, !PT ;  /* 0x000000604e707812 */ /* 0x040fe400078efcff */
[----:B------:R-:W-:Y:S02]  /*0630*/  PRMT R5, RZ, 0x7610, R5 ;  /* 0x00007610ff057816 */ /* 0x000fe40000000005 */
[----:B------:R-:W-:Y:S02]  /*0640*/  LOP3.LUT R114, R78, 0x80, RZ, 0xfc, !PT ;  /* 0x000000804e727812 */ /* 0x000fe400078efcff */
[----:B------:R-:W-:-:S02]  /*0650*/  PRMT R0, RZ, 0x7610, R0 ;  /* 0x00007610ff007816 */ /* 0x000fc40000000000 */
[C---:B------:R-:W-:Y:S02]  /*0660*/  LOP3.LUT R116, R78.reuse, 0xa0, RZ, 0xfc, !PT ;  /* 0x000000a04e747812 */ /* 0x040fe400078efcff */
[C---:B------:R-:W-:Y:S02]  /*0670*/  LEA.HI.X R3, R78.reuse, R82, R75, 0x1, P3 ;  /* 0x000000524e037211 */ /* 0x040fe400018f0c4b */
[----:B------:R-:W-:Y:S02]  /*0680*/  LOP3.LUT R20, R78, 0xc0, RZ, 0xfc, !PT ;  /* 0x000000c04e147812 */ /* 0x000fe400078efcff */
[-C--:B------:R-:W-:Y:S01]  /*0690*/  ISETP.GE.AND P0, PT, R110, R127.reuse, PT ;  /* 0x0000007f6e00720c */ /* 0x080fe20003f06270 */
[----:B------:R0:W2:Y:S01]  /*06a0*/  @!P2 LDG.E.U16 R5, [R2.64] ;  /* 0x000000040205a981 */ /* 0x0000a2000c1e1500 */
[----:B------:R-:W-:Y:S02]  /*06b0*/  LOP3.LUT R21, R78, 0xe0, RZ, 0xfc, !PT ;  /* 0x000000e04e157812 */ /* 0x000fe400078efcff */
[----:B------:R-:W-:Y:S01]  /*06c0*/  ISETP.GE.AND P4, PT, R112, R127, PT ;  /* 0x0000007f7000720c */ /* 0x000fe20003f86270 */
[----:B------:R0:W3:Y:S01]  /*06d0*/  @!P1 LDG.E.U16 R0, [R2.64+0x40] ;  /* 0x0000400402009981 */ /* 0x0000e2000c1e1500 */
[----:B------:R-:W-:-:S02]  /*06e0*/  LOP3.LUT R22, R78, 0x100, RZ, 0xfc, !PT ;  /* 0x000001004e167812 */ /* 0x000fc400078efcff */
[-C--:B------:R-:W-:Y:S02]  /*06f0*/  ISETP.GE.AND P6, PT, R114, R127.reuse, PT ;  /* 0x0000007f7200720c */ /* 0x080fe40003fc6270 */
[-C--:B------:R-:W-:Y:S02]  /*0700*/  ISETP.GE.AND P5, PT, R116, R127.reuse, PT ;  /* 0x0000007f7400720c */ /* 0x080fe40003fa6270 */
[-C--:B------:R-:W-:Y:S02]  /*0710*/  ISETP.GE.AND P3, PT, R20, R127.reuse, PT ;  /* 0x0000007f1400720c */ /* 0x080fe40003f66270 */
[-C--:B------:R-:W-:Y:S02]  /*0720*/  ISETP.GE.AND P2, PT, R21, R127.reuse, PT ;  /* 0x0000007f1500720c */ /* 0x080fe40003f46270 */
[----:B------:R-:W-:Y:S02]  /*0730*/  ISETP.GE.AND P1, PT, R22, R127, PT ;  /* 0x0000007f1600720c */ /* 0x000fe40003f26270 */
[----:B------:R-:W-:-:S02]  /*0740*/  PRMT R7, RZ, 0x7610, R7 ;  /* 0x00007610ff077816 */ /* 0x000fc40000000007 */
[----:B------:R-:W-:Y:S02]  /*0750*/  PRMT R4, RZ, 0x7610, R4 ;  /* 0x00007610ff047816 */ /* 0x000fe40000000004 */
[----:B------:R-:W-:Y:S02]  /*0760*/  PRMT R9, RZ, 0x7610, R9 ;  /* 0x00007610ff097816 */ /* 0x000fe40000000009 */
[----:B------:R-:W-:Y:S01]  /*0770*/  PRMT R6, RZ, 0x7610, R6 ;  /* 0x00007610ff067816 */ /* 0x000fe20000000006 */
[----:B------:R0:W4:Y:S01]  /*0780*/  @!P0 LDG.E.U16 R7, [R2.64+0x80] ;  /* 0x0000800402078981 */ /* 0x000122000c1e1500 */
[C---:B------:R-:W-:Y:S02]  /*0790*/  LOP3.LUT R23, R78.reuse, 0x120, RZ, 0xfc, !PT ;  /* 0x000001204e177812 */ /* 0x040fe400078efcff */
        /* <DEDUP_REMOVED lines=9> */
[----:B------:R-:W-:Y:S01]  /*0830*/  LOP3.LUT R102, R78, 0x1a0, RZ, 0xfc, !PT ;  /* 0x000001a04e667812 */ /* 0x000fe200078efcff */
[----:B------:R0:W4:Y:S01]  /*0840*/  @!P3 LDG.E.U16 R17, [R2.64+0x180] ;  /* 0x000180040211b981 */ /* 0x000122000c1e1500 */
[----:B------:R-:W-:-:S02]  /*0850*/  ISETP.GE.AND P0, PT, R23, R127, PT ;  /* 0x0000007f1700720c */ /* 0x000fc40003f06270 */
[----:B------:R-:W-:Y:S01]  /*0860*/  LOP3.LUT R104, R78, 0x1c0, RZ, 0xfc, !PT ;  /* 0x000001c04e687812 */ /* 0x000fe200078efcff */
[----:B------:R0:W4:Y:S01]  /*0870*/  @!P2 LDG.E.U16 R16, [R2.64+0x1c0] ;  /* 0x0001c0040210a981 */ /* 0x000122000c1e1500 */
[-C--:B------:R-:W-:Y:S02]  /*0880*/  ISETP.GE.AND P4, PT, R96, R127.reuse, PT ;  /* 0x0000007f6000720c */ /* 0x080fe40003f86270 */
[----:B------:R-:W-:Y:S01]  /*0890*/  LOP3.LUT R106, R78, 0x1e0, RZ, 0xfc, !PT ;  /* 0x000001e04e6a7812 */ /* 0x000fe200078efcff */
[----:B------:R0:W4:Y:S01]  /*08a0*/  @!P1 LDG.E.U16 R19, [R2.64+0x200] ;  /* 0x0002000402139981 */ /* 0x000122000c1e1500 */
[-C--:B------:R-:W-:Y:S02]  /*08b0*/  ISETP.GE.AND P6, PT, R98, R127.reuse, PT ;  /* 0x0000007f6200720c */ /* 0x080fe40003fc6270 */
[-C--:B------:R-:W-:Y:S02]  /*08c0*/  ISETP.GE.AND P5, PT, R100, R127.reuse, PT ;  /* 0x0000007f6400720c */ /* 0x080fe40003fa6270 */
[----:B------:R-:W-:-:S02]  /*08d0*/  ISETP.GE.AND P3, PT, R102, R127, PT ;  /* 0x0000007f6600720c */ /* 0x000fc40003f66270 */
[-C--:B------:R-:W-:Y:S02]  /*08e0*/  ISETP.GE.AND P2, PT, R104, R127.reuse, PT ;  /* 0x0000007f6800720c */ /* 0x080fe40003f46270 */
        /* <DEDUP_REMOVED lines=23> */
[-C--:B------:R-:W-:Y:S02]  /*0a60*/  LEA.HI.SX32 R31, R31, R30.reuse, 0x1b ;  /* 0x0000001e1f1f7211 */ /* 0x080fe400078fdaff */
[-C--:B------:R-:W-:Y:S02]  /*0a70*/  LEA.HI.SX32 R33, R33, R30.reuse, 0x1b ;  /* 0x0000001e21217211 */ /* 0x080fe400078fdaff */
[C---:B------:R-:W-:Y:S02]  /*0a80*/  IADD3 R41, R30.reuse, 0xc0, RZ ;  /* 0x000000c01e297810 */ /* 0x040fe40007ffe0ff */
[C---:B------:R-:W-:Y:S02]  /*0a90*/  IADD3 R43, R30.reuse, 0xe0, RZ ;  /* 0x000000e01e2b7810 */ /* 0x040fe40007ffe0ff */
[----:B0-----:R-:W-:Y:S02]  /*0aa0*/  IADD3 R3, R30, 0x100, RZ ;  /* 0x000001001e037810 */ /* 0x001fe40007ffe0ff */
[----:B------:R-:W-:-:S02]  /*0ab0*/  LEA.HI.SX32 R35, R35, R30, 0x1b ;  /* 0x0000001e23237211 */ /* 0x000fc400078fdaff */
[----:B------:R-:W-:Y:S02]  /*0ac0*/  SHF.L.U32 R74, R74, 0x1, RZ ;  /* 0x000000014a4a7819 */ /* 0x000fe400000006ff */
[-C--:B------:R-:W-:Y:S01]  /*0ad0*/  LEA.HI.SX32 R37, R37, R30.reuse, 0x1b ;  /* 0x0000001e25257211 */ /* 0x080fe200078fdaff */
[----:B------:R-:W-:Y:S01]  /*0ae0*/  IMAD.SHL.U32 R72, R33, 0x2, RZ ;  /* 0x0000000221487824 */ /* 0x000fe200078e00ff */
[C---:B------:R-:W-:Y:S02]  /*0af0*/  IADD3 R45, R30.reuse, 0x120, RZ ;  /* 0x000001201e2d7810 */ /* 0x040fe40007ffe0ff */
[----:B------:R-:W-:Y:S02]  /*0b00*/  LEA.HI.SX32 R39, R39, R30, 0x1b ;  /* 0x0000001e27277211 */ /* 0x000fe400078fdaff */
[----:B------:R-:W-:Y:S02]  /*0b10*/  SHF.L.U32 R73, R31, 0x1, RZ ;  /* 0x000000011f497819 */ /* 0x000fe400000006ff */
[----:B------:R-:W-:-:S02]  /*0b20*/  IADD3 R47, R30, 0x140, RZ ;  /* 0x000001401e2f7810 */ /* 0x000fc40007ffe0ff */
[-C--:B------:R-:W-:Y:S02]  /*0b30*/  LEA.HI.SX32 R41, R41, R30.reuse, 0x1b ;  /* 0x0000001e29297211 */ /* 0x080fe400078fdaff */
[C---:B------:R-:W-:Y:S02]  /*0b40*/  IADD3 R49, R30.reuse, 0x160, RZ ;  /* 0x000001601e317810 */ /* 0x040fe40007ffe0ff */
[-C--:B------:R-:W-:Y:S02]  /*0b50*/  LEA.HI.SX32 R43, R43, R30.reuse, 0x1b ;  /* 0x0000001e2b2b7211 */ /* 0x080fe400078fdaff */
[----:B------:R-:W-:Y:S02]  /*0b60*/  LEA.HI.SX32 R3, R3, R30, 0x1b ;  /* 0x0000001e03037211 */ /* 0x000fe400078fdaff */
[----:B------:R-:W-:Y:S02]  /*0b70*/  SHF.L.U32 R71, R35, 0x1, RZ ;  /* 0x0000000123477819 */ /* 0x000fe400000006ff */
[----:B------:R-:W-:-:S02]  /*0b80*/  IADD3 R51, R30, 0x180, RZ ;  /* 0x000001801e337810 */ /* 0x000fc40007ffe0ff */
[----:B------:R-:W-:Y:S02]  /*0b90*/  SHF.L.U32 R70, R37, 0x1, RZ ;  /* 0x0000000125467819 */ /* 0x000fe400000006ff */
[C---:B------:R-:W-:Y:S02]  /*0ba0*/  IADD3 R53, R30.reuse, 0x1a0, RZ ;  /* 0x000001a01e357810 */ /* 0x040fe40007ffe0ff */
[----:B------:R-:W-:Y:S02]  /*0bb0*/  IADD3 R55, R30, 0x1c0, RZ ;  /* 0x000001c01e377810 */ /* 0x000fe40007ffe0ff */
[-C--:B------:R-:W-:Y:S02]  /*0bc0*/  LEA.HI.SX32 R45, R45, R30.reuse, 0x1b ;  /* 0x0000001e2d2d7211 */ /* 0x080fe400078fdaff */
[----:B------:R-:W-:Y:S02]  /*0bd0*/  SHF.L.U32 R69, R39, 0x1, RZ ;  /* 0x0000000127457819 */ /* 0x000fe400000006ff */
[----:B------:R-:W-:-:S02]  /*0be0*/  LEA.HI.SX32 R47, R47, R30, 0x1b ;  /* 0x0000001e2f2f7211 */ /* 0x000fc400078fdaff */
[----:B------:R-:W-:Y:S01]  /*0bf0*/  SHF.L.U32 R68, R41, 0x1, RZ ;  /* 0x0000000129447819 */ /* 0x000fe200000006ff */
[----:B------:R-:W-:Y:S01]  /*0c00*/  IMAD.SHL.U32 R66, R3, 0x2, RZ ;  /* 0x0000000203427824 */ /* 0x000fe200078e00ff */
[----:B------:R-:W-:Y:S02]  /*0c10*/  IADD3 R57, R30, 0x1e0, RZ ;  /* 0x000001e01e397810 */ /* 0x000fe40007ffe0ff */
[-C--:B------:R-:W-:Y:S02]  /*0c20*/  LEA.HI.SX32 R49, R49, R30.reuse, 0x1b ;  /* 0x0000001e31317211 */ /* 0x080fe400078fdaff */
[----:B------:R-:W-:Y:S02]  /*0c30*/  SHF.L.U32 R67, R43, 0x1, RZ ;  /* 0x000000012b437819 */ /* 0x000fe400000006ff */
[-C--:B------:R-:W-:Y:S02]  /*0c40*/  LEA.HI.SX32 R51, R51, R30.reuse, 0x1b ;  /* 0x0000001e33337211 */ /* 0x080fe400078fdaff */
[----:B------:R-:W-:-:S02]  /*0c50*/  LEA.HI.SX32 R53, R53, R30, 0x1b ;  /* 0x0000001e35357211 */ /* 0x000fc400078fdaff */
[-C--:B------:R-:W-:Y:S02]  /*0c60*/  LEA.HI.SX32 R55, R55, R30.reuse, 0x1b ;  /* 0x0000001e37377211 */ /* 0x080fe400078fdaff */
[----:B------:R-:W-:Y:S02]  /*0c70*/  SHF.L.U32 R65, R45, 0x1, RZ ;  /* 0x000000012d417819 */ /* 0x000fe400000006ff */
[----:B------:R-:W-:Y:S02]  /*0c80*/  SHF.L.U32 R64, R47, 0x1, RZ ;  /* 0x000000012f407819 */ /* 0x000fe400000006ff */
[----:B------:R-:W-:Y:S02]  /*0c90*/  LEA.HI.SX32 R57, R57, R30, 0x1b ;  /* 0x0000001e39397211 */ /* 0x000fe400078fdaff */
[----:B------:R-:W-:Y:S02]  /*0ca0*/  SHF.L.U32 R63, R49, 0x1, RZ ;  /* 0x00000001313f7819 */ /* 0x000fe400000006ff */
[----:B------:R-:W-:Y:S01]  /*0cb0*/  SHF.L.U32 R62, R51, 0x1, RZ ;  /* 0x00000001333e7819 */ /* 0x000fe200000006ff */
[----:B------:R-:W-:Y:S01]  /*0cc0*/  IMAD.SHL.U32 R60, R55, 0x2, RZ ;  /* 0x00000002373c7824 */ /* 0x000fe200078e00ff */
[----:B------:R-:W-:-:S02]  /*0cd0*/  SHF.L.U32 R61, R53, 0x1, RZ ;  /* 0x00000001353d7819 */ /* 0x000fc400000006ff */
[----:B------:R-:W-:Y:S02]  /*0ce0*/  SHF.L.U32 R59, R57, 0x1, RZ ;  /* 0x00000001393b7819 */ /* 0x000fe400000006ff */
[C---:B------:R-:W-:Y:S02]  /*0cf0*/  SHF.L.U32 R57, R78.reuse, 0x1, RZ ;  /* 0x000000014e397819 */ /* 0x040fe400000006ff */
[----:B------:R-:W-:Y:S02]  /*0d00*/  SHF.L.U64.HI R58, R78, 0x1, R75 ;  /* 0x000000014e3a7819 */ /* 0x000fe4000001024b */
[----:B------:R-:W-:-:S04]  /*0d10*/  IADD3 R2, P0, R80, R57, RZ ;  /* 0x0000003950027210 */ /* 0x000fc80007f1e0ff */
[----:B------:R-:W-:Y:S02]  /*0d20*/  IADD3.X R3, R83, R58, RZ, P0, !PT ;  /* 0x0000003a53037210 */ /* 0x000fe400007fe4ff */
[-C--:B------:R-:W-:Y:S02]  /*0d30*/  ISETP.GE.AND P0, PT, R108, R127.reuse, PT ;  /* 0x0000007f6c00720c */ /* 0x080fe40003f06270 */
[-C--:B------:R-:W-:Y:S02]  /*0d40*/  ISETP.GE.AND P2, PT, R110, R127.reuse, PT ;  /* 0x0000007f6e00720c */ /* 0x080fe40003f46270 */
[-C--:B------:R-:W-:Y:S02]  /*0d50*/  ISETP.GE.AND P3, PT, R112, R127.reuse, PT ;  /* 0x0000007f7000720c */ /* 0x080fe40003f66270 */
[-C--:B------:R-:W-:Y:S02]  /*0d60*/  ISETP.GE.AND P4, PT, R20, R127.reuse, PT ;  /* 0x0000007f1400720c */ /* 0x080fe40003f86270 */
[----:B------:R-:W-:-:S02]  /*0d70*/  ISETP.GE.AND P5, PT, R114, R127, PT ;  /* 0x0000007f7200720c */ /* 0x000fc40003fa6270 */
[----:B------:R-:W-:Y:S02]  /*0d80*/  ISETP.GE.AND P6, PT, R116, R127, PT ;  /* 0x0000007f7400720c */ /* 0x000fe40003fc6270 */
[----:B------:R-:W-:Y:S02]  /*0d90*/  PRMT R30, RZ, 0x7610, R30 ;  /* 0x00007610ff1e7816 */ /* 0x000fe4000000001e */
[----:B------:R-:W-:Y:S01]  /*0da0*/  PRMT R31, RZ, 0x7610, R31 ;  /* 0x00007610ff1f7816 */ /* 0x000fe2000000001f */
[----:B--2---:R-:W-:Y:S04]  /*0db0*/  STS.U16 [R74], R5 ;  /* 0x000000054a007388 */ /* 0x004fe80000000400 */
[----:B---3--:R0:W-:Y:S02]  /*0dc0*/  STS.U16 [R73+0x40], R0 ;  /* 0x0000400049007388 */ /* 0x0081e40000000400 */
[----:B0-----:R-:W-:-:S04]  /*0dd0*/  LEA R0, R84, R95, 0x4 ;  /* 0x0000005f54007211 */ /* 0x001fc800078e20ff */
[----:B------:R-:W-:Y:S01]  /*0de0*/  LEA.HI.SX32 R56, R0, R0, 0x1b ;  /* 0x0000000000387211 */ /* 0x000fe200078fdaff */
[----:B----4-:R-:W-:Y:S04]  /*0df0*/  STS.U16 [R72+0x80], R7 ;  /* 0x0000800748007388 */ /* 0x010fe80000000400 */
[----:B------:R-:W-:Y:S04]  /*0e00*/  STS.U16 [R71+0xc0], R4 ;  /* 0x0000c00447007388 */ /* 0x000fe80000000400 */
[----:B------:R-:W-:Y:S04]  /*0e10*/  STS.U16 [R70+0x100], R9 ;  /* 0x0001000946007388 */ /* 0x000fe80000000400 */
[----:B------:R0:W-:Y:S04]  /*0e20*/  STS.U16 [R69+0x140], R6 ;  /* 0x0001400645007388 */ /* 0x0001e80000000400 */
[----:B------:R-:W-:Y:S04]  /*0e30*/  STS.U16 [R68+0x180], R17 ;  /* 0x0001801144007388 */ /* 0x000fe80000000400 */
[----:B------:R-:W-:Y:S04]  /*0e40*/  STS.U16 [R67+0x1c0], R16 ;  /* 0x0001c01043007388 */ /* 0x000fe80000000400 */
[----:B------:R-:W-:Y:S01]  /*0e50*/  STS.U16 [R66+0x200], R19 ;  /* 0x0002001342007388 */ /* 0x000fe20000000400 */
[----:B------:R-:W-:-:S03]  /*0e60*/  SHF.L.U32 R56, R56, 0x1, RZ ;  /* 0x0000000138387819 */ /* 0x000fc600000006ff */
[----:B------:R-:W-:Y:S04]  /*0e70*/  STS.U16 [R65+0x240], R18 ;  /* 0x0002401241007388 */ /* 0x000fe80000000400 */
        /* <DEDUP_REMOVED lines=26> */
[----:B------:R-:W-:-:S04]  /*1020*/  LEA R4, P1, R78, R81, 0x1 ;  /* 0x000000514e047211 */ /* 0x000fc800078208ff */
[C---:B------:R-:W-:Y:S01]  /*1030*/  LEA.HI.X R5, R78.reuse, R79, R75, 0x1, P1 ;  /* 0x0000004f4e057211 */ /* 0x040fe200008f0c4b */
[----:B------:R-:W4:Y:S01]  /*1040*/  @!P0 LDG.E.U16 R6, [R2.64+0x40] ;  /* 0x0000400402068981 */ /* 0x000f22000c1e1500 */
[-C--:B------:R-:W-:Y:S02]  /*1050*/  ISETP.GE.AND P0, PT, R21, R127.reuse, PT ;  /* 0x0000007f1500720c */ /* 0x080fe40003f06270 */
[----:B------:R-:W-:Y:S02]  /*1060*/  ISETP.GE.AND P1, PT, R78, R127, PT ;  /* 0x0000007f4e00720c */ /* 0x000fe40003f26270 */
[----:B------:R-:W-:-:S09]  /*1070*/  PRMT R25, RZ, 0x7610, R25 ;  /* 0x00007610ff197816 */ /* 0x000fd20000000019 */
[----:B------:R-:W4:Y:S01]  /*1080*/  @!P0 LDG.E.U16 R24, [R2.64+0x1c0] ;  /* 0x0001c00402188981 */ /* 0x000f22000c1e1500 */
[----:B------:R-:W-:Y:S02]  /*1090*/  ISETP.GE.AND P0, PT, R22, R127, PT ;  /* 0x0000007f1600720c */ /* 0x000fe40003f06270 */
        /* <DEDUP_REMOVED lines=21> */
[----:B------:R-:W-:Y:S01]  /*11f0*/  PRMT R27, RZ, 0x7610, R27 ;  /* 0x00007610ff1b7816 */ /* 0x000fe2000000001b */
[----:B------:R-:W2:Y:S01]  /*1200*/  @!P4 LDG.E.U16 R30, [R2.64+0x340] ;  /* 0x00034004021ec981 */ /* 0x000ea2000c1e1500 */
[----:B---3--:R-:W-:Y:S02]  /*1210*/  PRMT R28, RZ, 0x7610, R28 ;  /* 0x00007610ff1c7816 */ /* 0x008fe4000000001c */
[----:B------:R-:W-:Y:S01]  /*1220*/  PRMT R29, RZ, 0x7610, R29 ;  /* 0x00007610ff1d7816 */ /* 0x000fe2000000001d */
[----:B------:R-:W3:Y:S01]  /*1230*/  @!P0 LDG.E.U16 R26, [R2.64+0x240] ;  /* 0x00024004021a8981 */ /* 0x000ee2000c1e1500 */
[----:B------:R-:W-:-:S03]  /*1240*/  PRMT R0, RZ, 0x7610, R0 ;  /* 0x00007610ff007816 */ /* 0x000fc60000000000 */
[----:B------:R-:W2:Y:S04]  /*1250*/  @!P1 LDG.E.U16 R27, [R2.64+0x280] ;  /* 0x00028004021b9981 */ /* 0x000ea8000c1e1500 */
[----:B------:R-:W2:Y:S04]  /*1260*/  @!P2 LDG.E.U16 R28, [R2.64+0x2c0] ;  /* 0x0002c004021ca981 */ /* 0x000ea8000c1e1500 */
[----:B------:R-:W2:Y:S04]  /*1270*/  @!P3 LDG.E.U16 R29, [R2.64+0x300] ;  /* 0x00030004021db981 */ /* 0x000ea8000c1e1500 */
[----:B------:R-:W2:Y:S04]  /*1280*/  @!P5 LDG.E.U16 R31, [R2.64+0x380] ;  /* 0x00038004021fd981 */ /* 0x000ea8000c1e1500 */
[----:B------:R-:W2:Y:S01]  /*1290*/  @!P6 LDG.E.U16 R0, [R2.64+0x3c0] ;  /* 0x0003c0040200e981 */ /* 0x000ea2000c1e1500 */
[----:B------:R-:W-:-:S02]  /*12a0*/  P2R R40, PR, RZ, 0x1 ;  /* 0x00000001ff287803 */ /* 0x000fc40000000000 */
[-C--:B------:R-:W-:Y:S02]  /*12b0*/  ISETP.GE.AND P0, PT, R78, R127.reuse, PT ;  /* 0x0000007f4e00720c */ /* 0x080fe40003f06270 */
[----:B------:R-:W-:Y:S02]  /*12c0*/  PRMT R95, RZ, 0x7610, R95 ;  /* 0x00007610ff5f7816 */ /* 0x000fe4000000005f */
[----:B------:R-:W-:Y:S02]  /*12d0*/  P2R R39, PR, RZ, 0x2 ;  /* 0x00000002ff277803 */ /* 0x000fe40000000000 */
[----:B------:R-:W-:Y:S02]  /*12e0*/  ISETP.GE.AND P1, PT, R108, R127, PT ;  /* 0x0000007f6c00720c */ /* 0x000fe40003f26270 */
        /* <DEDUP_REMOVED lines=15> */
[----:B----4-:R-:W-:Y:S04]  /*13e0*/  STS.U16 [R74], R7 ;  /* 0x000000074a007388 */ /* 0x010fe80000000400 */
        /* <DEDUP_REMOVED lines=8> */
[----:B---3--:R-:W-:Y:S04]  /*1470*/  STS.U16 [R65+0x240], R26 ;  /* 0x0002401a41007388 */ /* 0x008fe80000000400 */
[----:B--2---:R-:W-:Y:S04]  /*1480*/  STS.U16 [R64+0x280], R27 ;  /* 0x0002801b40007388 */ /* 0x004fe80000000400 */
        /* <DEDUP_REMOVED lines=8> */
[----:B------:R-:W-:Y:S04]  /*1510*/  LDS.U16 R34, [R56+0x4] ;  /* 0x0000040038227984 */ /* 0x000fe80000000400 */
        /* <DEDUP_REMOVED lines=14> */
[----:B------:R0:W4:Y:S01]  /*1600*/  @!P0 LDG.E.U16 R95, [R4.64] ;  /* 0x00000004045f8981 */ /* 0x000122000c1e1500 */
[----:B------:R-:W-:-:S03]  /*1610*/  ISETP.GE.AND P0, PT, R110, R127, PT ;  /* 0x0000007f6e00720c */ /* 0x000fc60003f06270 */
[----:B------:R0:W4:Y:S01]  /*1620*/  @!P1 LDG.E.U16 R38, [R4.64+0x40] ;  /* 0x0000400404269981 */ /* 0x000122000c1e1500 */
[----:B------:R-:W-:-:S03]  /*1630*/  ISETP.GE.AND P1, PT, R112, R127, PT ;  /* 0x0000007f7000720c */ /* 0x000fc60003f26270 */
[----:B------:R0:W4:Y:S04]  /*1640*/  @!P2 LDG.E.U16 R128, [R4.64+0x2c0] ;  /* 0x0002c0040480a981 */ /* 0x000128000c1e1500 */
[----:B------:R0:W4:Y:S04]  /*1650*/  @!P3 LDG.E.U16 R107, [R4.64+0x300] ;  /* 0x00030004046bb981 */ /* 0x000128000c1e1500 */
[----:B------:R0:W4:Y:S01]  /*1660*/  @!P0 LDG.E.U16 R97, [R4.64+0x80] ;  /* 0x0000800404618981 */ /* 0x000122000c1e1500 */
        /* <DEDUP_REMOVED lines=9> */
[----:B------:R0:W4:Y:S06]  /*1700*/  @!P6 LDG.E.U16 R132, [R4.64+0x3c0] ;  /* 0x0003c0040484e981 */ /* 0x00012c000c1e1500 */
[----:B------:R0:W4:Y:S01]  /*1710*/  @!P0 LDG.E.U16 R101, [R4.64+0x180] ;  /* 0x0001800404658981 */ /* 0x000122000c1e1500 */
[----:B------:R-:W-:-:S03]  /*1720*/  ISETP.GE.AND P0, PT, R22, R127, PT ;  /* 0x0000007f1600720c */ /* 0x000fc60003f06270 */
[----:B------:R0:W4:Y:S01]  /*1730*/  @!P1 LDG.E.U16 R124, [R4.64+0x1c0] ;  /* 0x0001c004047c9981 */ /* 0x000122000c1e1500 */
[----:B------:R-:W-:-:S09]  /*1740*/  ISETP.NE.AND P1, PT, R39, RZ, PT ;  /* 0x000000ff2700720c */ /* 0x000fd20003f25270 */
[----:B------:R0:W4:Y:S01]  /*1750*/  @!P0 LDG.E.U16 R103, [R4.64+0x200] ;  /* 0x0002000404678981 */ /* 0x000122000c1e1500 */
[----:B------:R-:W-:-:S03]  /*1760*/  ISETP.NE.AND P0, PT, R40, RZ, PT ;  /* 0x000000ff2800720c */ /* 0x000fc60003f05270 */
[----:B------:R0:W4:Y:S10]  /*1770*/  @!P1 LDG.E.U16 R105, [R4.64+0x280] ;  /* 0x0002800404699981 */ /* 0x000134000c1e1500 */
[----:B------:R1:W4:Y:S01]  /*1780*/  @!P0 LDG.E.U16 R126, [R4.64+0x240] ;  /* 0x00024004047e8981 */ /* 0x000322000c1e1500 */
[----:B------:R-:W-:Y:S01]  /*1790*/  ISETP.GE.AND P0, PT, R78, R127, PT ;  /* 0x0000007f4e00720c */ /* 0x000fe20003f06270 */
[C---:B0-----:R-:W-:Y:S01]  /*17a0*/  IMAD R18, R89.reuse, c[0x0][0x1f0], RZ ;  /* 0x00007c0059127a24 */ /* 0x041fe200078e02ff */
[----:B------:R-:W-:Y:S01]  /*17b0*/  SHF.R.S32.HI R9, RZ, 0x1f, R8 ;  /* 0x0000001fff097819 */ /* 0x000fe20000011408 */
[----:B------:R-:W-:-:S02]  /*17c0*/  IMAD R40, R89, c[0x0][0x200], RZ ;  /* 0x0000800059287a24 */ /* 0x000fc400078e02ff */
[C---:B------:R-:W-:Y:S02]  /*17d0*/  IMAD R39, R91.reuse, c[0x0][0x1f4], R18 ;  /* 0x00007d005b277a24 */ /* 0x040fe400078e0212 */
[----:B------:R-:W-:-:S06]  /*17e0*/  IMAD.WIDE.U32 R6, R91, c[0x0][0x200], RZ ;  /* 0x000080005b067a25 */ /* 0x000fcc00078e00ff */
[----:B------:R-:W-:Y:S02]  /*17f0*/  @!P0 MOV R18, R8 ;  /* 0x0000000800128202 */ /* 0x000fe40000000f00 */
[----:B-1----:R-:W-:Y:S01]  /*1800*/  @!P0 MOV R19, R9 ;  /* 0x0000000900138202 */ /* 0x002fe20000000f00 */
[----:B------:R-:W-:-:S04]  /*1810*/  IMAD R111, R91, c[0x0][0x204], R40 ;  /* 0x000081005b6f7a24 */ /* 0x000fc800078e0228 */
[----:B------:R-:W-:Y:S01]  /*1820*/  @!P0 IMAD.WIDE.U32 R18, R91, c[0x0][0x200], R18 ;  /* 0x000080005b128a25 */ /* 0x000fe200078e0012 */
[----:B------:R-:W-:Y:S02]  /*1830*/  IADD3 R7, R7, R111, RZ ;  /* 0x0000006f07077210 */ /* 0x000fe40007ffe0ff */
[----:B------:R-:W-:Y:S01]  /*1840*/  IADD3 R40, R77, -c[0x0][0x174], RZ ;  /* 0x80005d004d287a10 */ /* 0x000fe20007ffe0ff */
[----:B------:R-:W-:Y:S01]  /*1850*/  IMAD.WIDE.U32 R16, R91, c[0x0][0x1f0], RZ ;  /* 0x00007c005b107a25 */ /* 0x000fe200078e00ff */
[----:B------:R-:W-:-:S03]  /*1860*/  @!P0 IADD3 R19, R111, R19, RZ ;  /* 0x000000136f138210 */ /* 0x000fc60007ffe0ff */
[----:B------:R-:W-:-:S04]  /*1870*/  @!P0 IMAD.WIDE.U32 R4, R91, c[0x0][0x1f0], R8 ;  /* 0x00007c005b048a25 */ /* 0x000fc800078e0008 */
[----:B------:R-:W-:Y:S01]  /*1880*/  IMAD.IADD R17, R17, 0x1, R39 ;  /* 0x0000000111117824 */ /* 0x000fe200078e0227 */
[----:B------:R-:W-:Y:S01]  /*1890*/  @!P0 IADD3 R5, R39, R5, RZ ;  /* 0x0000000527058210 */ /* 0x000fe20007ffe0ff */
[C---:B------:R-:W-:Y:S02]  /*18a0*/  IMAD R39, R93.reuse, c[0x0][0x1f8], RZ ;  /* 0x00007e005d277a24 */ /* 0x040fe400078e02ff */
[----:B------:R-:W-:Y:S02]  /*18b0*/  IMAD R111, R93, c[0x0][0x208], RZ ;  /* 0x000082005d6f7a24 */ /* 0x000fe400078e02ff */
[----:B------:R-:W-:Y:S02]  /*18c0*/  IMAD R40, R40, -0x400, RZ ;  /* 0xfffffc0028287824 */ /* 0x000fe400078e02ff */
[----:B------:R-:W-:-:S04]  /*18d0*/  IMAD.WIDE.U32 R6, R94, c[0x0][0x208], R6 ;  /* 0x000082005e067a25 */ /* 0x000fc800078e0006 */
[----:B------:R-:W-:Y:S01]  /*18e0*/  @!P0 IMAD.WIDE.U32 R18, R94, c[0x0][0x208], R18 ;  /* 0x000082005e128a25 */ /* 0x000fe200078e0012 */
[----:B------:R-:W-:-:S03]  /*18f0*/  IADD3 R123, P4, R40, R6, RZ ;  /* 0x00000006287b7210 */ /* 0x000fc60007f9e0ff */
[----:B------:R-:W-:Y:S01]  /*1900*/  IMAD.WIDE.U32 R16, R94, c[0x0][0x1f8], R16 ;  /* 0x00007e005e107a25 */ /* 0x000fe200078e0010 */
[----:B------:R-:W-:-:S03]  /*1910*/  @!P0 IADD3 R125, P3, R78, R18, RZ ;  /* 0x000000124e7d8210 */ /* 0x000fc60007f7e0ff */
[C---:B------:R-:W-:Y:S01]  /*1920*/  IMAD R140, R94.reuse, c[0x0][0x1fc], R39 ;  /* 0x00007f005e8c7a24 */ /* 0x040fe200078e0227 */
[----:B------:R-:W-:Y:S01]  /*1930*/  SHF.R.S32.HI R39, RZ, 0x1f, R40 ;  /* 0x0000001fff277819 */ /* 0x000fe20000011428 */
[----:B------:R-:W-:Y:S01]  /*1940*/  IMAD R111, R94, c[0x0][0x20c], R111 ;  /* 0x000083005e6f7a24 */ /* 0x000fe200078e026f */
[----:B------:R-:W-:-:S04]  /*1950*/  IADD3 R129, P2, R40, R16, RZ ;  /* 0x0000001028817210 */ /* 0x000fc80007f5e0ff */
[----:B------:R-:W-:Y:S02]  /*1960*/  IADD3.X R134, R39, R111, R7, P4, !PT ;  /* 0x0000006f27867210 */ /* 0x000fe400027fe407 */
[----:B------:R-:W-:Y:S02]  /*1970*/  @!P0 IADD3.X R136, R75, R19, R111, P3, !PT ;  /* 0x000000134b888210 */ /* 0x000fe40001ffe46f */
[----:B------:R-:W-:Y:S02]  /*1980*/  IADD3.X R138, R39, R140, R17, P2, !PT ;  /* 0x0000008c278a7210 */ /* 0x000fe400017fe411 */
[----:B------:R-:W-:Y:S01]  /*1990*/  LEA R6, P2, R78, c[0x0][0x258], 0x1 ;  /* 0x000096004e067a11 */ /* 0x000fe200078408ff */
[----:B------:R-:W-:-:S03]  /*19a0*/  @!P0 IMAD.WIDE.U32 R4, R94, c[0x0][0x1f8], R4 ;  /* 0x00007e005e048a25 */ /* 0x000fc600078e0004 */
[C---:B------:R-:W-:Y:S02]  /*19b0*/  LEA.HI.X R7, R78.reuse, c[0x0][0x25c], R75, 0x1, P2 ;  /* 0x000097004e077a11 */ /* 0x040fe400010f0c4b */
[C---:B------:R-:W-:Y:S02]  /*19c0*/  LEA R6, P4, R123.reuse, R6, 0x1 ;  /* 0x000000067b067211 */ /* 0x040fe400078808ff */
[C---:B------:R-:W-:Y:S02]  /*19d0*/  @!P0 IADD3 R131, P1, R78.reuse, R4, RZ ;  /* 0x000000044e838210 */ /* 0x040fe40007f3e0ff */
[----:B------:R-:W-:Y:S01]  /*19e0*/  LEA.HI.X R7, R123, R7, R134, 0x1, P4 ;  /* 0x000000077b077211 */ /* 0x000fe200020f0c86 */
[----:B--2---:R-:W-:Y:S01]  /*19f0*/  HADD2.F32 R123, -RZ, R32.H0_H0 ;  /* 0x20000020ff7b7230 */ /* 0x004fe20000004100 */
[----:B------:R-:W-:Y:S02]  /*1a00*/  @!P0 IADD3.X R140, R75, R5, R140, P1, !PT ;  /* 0x000000054b8c8210 */ /* 0x000fe40000ffe48c */
[----:B------:R-:W-:-:S02]  /*1a10*/  LEA R4, P1, R78, c[0x0][0x268], 0x1 ;  /* 0x00009a004e047a11 */ /* 0x000fc400078208ff */
[----:B------:R-:W-:Y:S02]  /*1a20*/  @!P0 LEA R18, P3, R125, c[0x0][0x258], 0x1 ;  /* 0x000096007d128a11 */ /* 0x000fe400078608ff */
[----:B------:R-:W-:Y:S02]  /*1a30*/  LEA.HI.X R5, R78, c[0x0][0x26c], R75, 0x1, P1 ;  /* 0x00009b004e057a11 */ /* 0x000fe400008f0c4b */
[----:B------:R-:W-:Y:S02]  /*1a40*/  LEA R4, P2, R129, R4, 0x1 ;  /* 0x0000000481047211 */ /* 0x000fe400078408ff */
[----:B------:R-:W-:Y:S01]  /*1a50*/  @!P0 LEA R16, P1, R131, c[0x0][0x268], 0x1 ;  /* 0x00009a0083108a11 */ /* 0x000fe200078208ff */
[----:B---3--:R-:W-:Y:S01]  /*1a60*/  HADD2.F32 R33, -RZ, R33.H0_H0 ;  /* 0x20000021ff217230 */ /* 0x008fe20000004100 */
[----:B------:R-:W-:Y:S01]  /*1a70*/  LEA.HI.X R5, R129, R5, R138, 0x1, P2 ;  /* 0x0000000581057211 */ /* 0x000fe200010f0c8a */
[----:B------:R-:W-:Y:S01]  /*1a80*/  HADD2.F32 R35, -RZ, R35.H0_H0 ;  /* 0x20000023ff237230 */ /* 0x000fe20000004100 */
[----:B------:R-:W-:Y:S01]  /*1a90*/  @!P0 LEA.HI.X R17, R131, c[0x0][0x26c], R140, 0x1, P1 ;  /* 0x00009b0083118a11 */ /* 0x000fe200008f0c8c */
[----:B------:R-:W-:Y:S01]  /*1aa0*/  HADD2.F32 R129, -RZ, R36.H0_H0 ;  /* 0x20000024ff817230 */ /* 0x000fe20000004100 */
[----:B------:R-:W-:Y:S01]  /*1ab0*/  @!P0 LEA.HI.X R19, R125, c[0x0][0x25c], R136, 0x1, P3 ;  /* 0x000097007d138a11 */ /* 0x000fe200018f0c88 */
[----:B------:R-:W-:-:S02]  /*1ac0*/  HADD2.F32 R125, -RZ, R34.H0_H0 ;  /* 0x20000022ff7d7230 */ /* 0x000fc40000004100 */
[----:B------:R-:W-:Y:S01]  /*1ad0*/  HADD2.F32 R131, -RZ, R37.H0_H0 ;  /* 0x20000025ff837230 */ /* 0x000fe20000004100 */
[--C-:B-----5:R-:W-:Y:S02]  /*1ae0*/  FADD.FTZ R37, R33, R90.reuse ;  /* 0x0000005a21257221 */ /* 0x120fe40000010000 */
[--C-:B------:R-:W-:Y:S02]  /*1af0*/  FADD.FTZ R36, R125, R90.reuse ;  /* 0x0000005a7d247221 */ /* 0x100fe40000010000 */
[--C-:B------:R-:W-:Y:S02]  /*1b00*/  FADD.FTZ R35, R35, R90.reuse ;  /* 0x0000005a23237221 */ /* 0x100fe40000010000 */
[--C-:B------:R-:W-:Y:S02]  /*1b10*/  FADD.FTZ R34, R129, R90.reuse ;  /* 0x0000005a81227221 */ /* 0x100fe40000010000 */
[----:B------:R-:W-:Y:S01]  /*1b20*/  FADD.FTZ R33, R131, R90 ;  /* 0x0000005a83217221 */ /* 0x000fe20000010000 */
[----:B------:R-:W-:Y:S01]  /*1b30*/  BSSY B0, `(.L_x_2537) ;  /* 0x000004b000007945 */ /* 0x000fe20003800000 */
[----:B------:R-:W-:-:S02]  /*1b40*/  FSETP.GTU.FTZ.AND P4, PT, R37, 20, PT ;  /* 0x41a000002500780b */ /* 0x000fc40003f9c000 */
[----:B------:R-:W-:Y:S02]  /*1b50*/  FSETP.GTU.FTZ.AND P3, PT, R36, 20, PT ;  /* 0x41a000002400780b */ /* 0x000fe40003f7c000 */
[----:B------:R-:W-:Y:S02]  /*1b60*/  FSETP.GTU.FTZ.AND P2, PT, R35, 20, PT ;  /* 0x41a000002300780b */ /* 0x000fe40003f5c000 */
[----:B------:R-:W-:Y:S02]  /*1b70*/  FSETP.GTU.FTZ.AND P1, PT, R34, 20, PT ;  /* 0x41a000002200780b */ /* 0x000fe40003f3c000 */
[----:B------:R-:W-:Y:S01]  /*1b80*/  FSETP.GTU.FTZ.AND P6, PT, R33, 20, PT ;  /* 0x41a000002100780b */ /* 0x000fe20003fdc000 */
[----:B----4-:R-:W-:Y:S04]  /*1b90*/  STS.U16 [R74], R95 ;  /* 0x0000005f4a007388 */ /* 0x010fe80000000400 */
        /* <DEDUP_REMOVED lines=31> */
[----:B------:R1:W1:Y:S01]  /*1d90*/  LDS.U16 R95, [R56+0x1e] ;  /* 0x00001e00385f7984 */ /* 0x0002620000000400 */
[----:B0-----:R-:W-:-:S05]  /*1da0*/  FADD.FTZ R38, R123, R90 ;  /* 0x0000005a7b267221 */ /* 0x001fca0000010000 */
[----:B------:R-:W-:Y:S01]  /*1db0*/  FSETP.GTU.FTZ.AND P5, PT, R38, 20, PT ;  /* 0x41a000002600780b */ /* 0x000fe20003fbc000 */
[----:B------:R-:W-:-:S05]  /*1dc0*/  HADD2.F32 R123, -RZ, R122.H0_H0 ;  /* 0x2000007aff7b7230 */ /* 0x000fca0000004100 */
[----:B------:R-:W-:-:S07]  /*1dd0*/  FADD.FTZ R32, R123, R90 ;  /* 0x0000005a7b207221 */ /* 0x000fce0000010000 */
[----:B------:R-:W-:Y:S05]  /*1de0*/  @P5 BRA `(.L_x_2538) ;  /* 0x000001f000005947 */ /* 0x000fea0003800000 */
[----:B--234-:R-:W-:Y:S01]  /*1df0*/  FMUL.FTZ R38, R38, 1.4426950216293334961 ;  /* 0x3fb8aa3b26267820 */ /* 0x01cfe20000410000 */
[----:B-1----:R-:W-:Y:S01]  /*1e00*/  HFMA2.MMA R126, -RZ, RZ, 1.3056640625, -1.8671875 ;  /* 0x3d39bf78ff7e7435 */ /* 0x002fe200000001ff */
        /* <DEDUP_REMOVED lines=29> */
.L_x_2538:
[----:B--234-:R-:W-:Y:S05]  /*1fe0*/  BSYNC B0 ;  /* 0x0000000000007941 */ /* 0x01cfea0003800000 */
.L_x_2537:
[----:B------:R-:W-:Y:S01]  /*1ff0*/  HADD2.F32 R31, -RZ, R31.H0_H0 ;  /* 0x2000001fff1f7230 */ /* 0x000fe20000004100 */
[----:B------:R-:W-:Y:S01]  /*2000*/  BSSY B0, `(.L_x_2539) ;  /* 0x0000023000007945 */ /* 0x000fe20003800000 */
[----:B------:R-:W-:-:S03]  /*2010*/  FSETP.GTU.FTZ.AND P5, PT, R32, 20, PT ;  /* 0x41a000002000780b */ /* 0x000fc60003fbc000 */
[----:B------:R-:W-:Y:S01]  /*2020*/  FADD.FTZ R31, R31, R90 ;  /* 0x0000005a1f1f7221 */ /* 0x000fe20000010000 */
[----:B------:R-:W-:Y:S05]  /*2030*/  @P4 BRA `(.L_x_2540) ;  /* 0x000001f000004947 */ /* 0x000fea0003800000 */
[----:B------:R-:W-:Y:S01]  /*2040*/  FMUL.FTZ R37, R37, 1.4426950216293334961 ;  /* 0x3fb8aa3b25257820 */ /* 0x000fe20000410000 */
[----:B------:R-:W-:Y:S01]  /*2050*/  MOV R129, 0x3e800000 ;  /* 0x3e80000000817802 */ /* 0x000fe20000000f00 */
[----:B-1----:R-:W-:Y:S02]  /*2060*/  IMAD.MOV.U32 R126, RZ, RZ, 0x3d39bf78 ;  /* 0x3d39bf78ff7e7424 */ /* 0x002fe400078e00ff */
        /* <DEDUP_REMOVED lines=28> */
.L_x_2540:
[----:B------:R-:W-:Y:S05]  /*2230*/  BSYNC B0 ;  /* 0x0000000000007941 */ /* 0x000fea0003800000 */
.L_x_2539:
[----:B------:R-:W-:Y:S01]  /*2240*/  HADD2.F32 R123, -RZ, R30.H0_H0 ;  /* 0x2000001eff7b7230 */ /* 0x000fe20000004100 */
[----:B------:R-:W-:Y:S01]  /*2250*/  BSSY B0, `(.L_x_2541) ;  /* 0x0000023000007945 */ /* 0x000fe20003800000 */
[----:B------:R-:W-:-:S03]  /*2260*/  FSETP.GTU.FTZ.AND P4, PT, R31, 20, PT ;  /* 0x41a000001f00780b */ /* 0x000fc60003f9c000 */
[----:B------:R-:W-:Y:S01]  /*2270*/  FADD.FTZ R30, R123, R90 ;  /* 0x0000005a7b1e7221 */ /* 0x000fe20000010000 */
[----:B------:R-:W-:Y:S05]  /*2280*/  @P3 BRA `(.L_x_2542) ;  /* 0x000001f000003947 */ /* 0x000fea0003800000 */
[----:B------:R-:W-:Y:S01]  /*2290*/  FMUL.FTZ R36, R36, 1.4426950216293334961 ;  /* 0x3fb8aa3b24247820 */ /* 0x000fe20000410000 */
[----:B------:R-:W-:Y:S01]  /*22a0*/  HFMA2.MMA R129, -RZ, RZ, 1.625, 0 ;  /* 0x3e800000ff817435 */ /* 0x000fe200000001ff */
[----:B-1----:R-:W-:Y:S02]  /*22b0*/  MOV R126, 0x3d39bf78 ;  /* 0x3d39bf78007e7802 */ /* 0x002fe40000000f00 */
        /* <DEDUP_REMOVED lines=28> */
.L_x_2542:
[----:B------:R-:W-:Y:S05]  /*2480*/  BSYNC B0 ;  /* 0x0000000000007941 */ /* 0x000fea0003800000 */
.L_x_2541:
[----:B------:R-:W-:Y:S01]  /*2490*/  HADD2.F32 R29, -RZ, R29.H0_H0 ;  /* 0x2000001dff1d7230 */ /* 0x000fe20000004100 */
[----:B------:R-:W-:Y:S01]  /*24a0*/  BSSY B0, `(.L_x_2543) ;  /* 0x0000023000007945 */ /* 0x000fe20003800000 */
[----:B------:R-:W-:-:S03]  /*24b0*/  FSETP.GTU.FTZ.AND P3, PT, R30, 20, PT ;  /* 0x41a000001e00780b */ /* 0x000fc60003f7c000 */
[----:B------:R-:W-:Y:S01]  /*24c0*/  FADD.FTZ R29, R29, R90 ;  /* 0x0000005a1d1d7221 */ /* 0x000fe20000010000 */
[----:B------:R-:W-:Y:S05]  /*24d0*/  @P2 BRA `(.L_x_2544) ;  /* 0x000001f000002947 */ /* 0x000fea0003800000 */
[----:B------:R-:W-:Y:S01]  /*24e0*/  FMUL.FTZ R35, R35, 1.4426950216293334961 ;  /* 0x3fb8aa3b23237820 */ /* 0x000fe20000410000 */
        /* <DEDUP_REMOVED lines=30> */
.L_x_2544:
[----:B------:R-:W-:Y:S05]  /*26d0*/  BSYNC B0 ;  /* 0x0000000000007941 */ /* 0x000fea0003800000 */
.L_x_2543:
[----:B------:R-:W-:Y:S01]  /*26e0*/  HADD2.F32 R123, -RZ, R28.H0_H0 ;  /* 0x2000001cff7b7230 */ /* 0x000fe20000004100 */
[----:B------:R-:W-:Y:S01]  /*26f0*/  BSSY B0, `(.L_x_2545) ;  /* 0x0000023000007945 */ /* 0x000fe20003800000 */
[----:B------:R-:W-:-:S03]  /*2700*/  FSETP.GTU.FTZ.AND P2, PT, R29, 20, PT ;  /* 0x41a000001d00780b */ /* 0x000fc60003f5c000 */
[----:B------:R-:W-:Y:S01]  /*2710*/  FADD.FTZ R28, R123, R90 ;  /* 0x0000005a7b1c7221 */ /* 0x000fe20000010000 */
[----:B------:R-:W-:Y:S05]  /*2720*/  @P1 BRA `(.L_x_2546) ;  /* 0x000001f000001947 */ /* 0x000fea0003800000 */
[----:B------:R-:W-:Y:S01]  /*2730*/  FMUL.FTZ R34, R34, 1.4426950216293334961 ;  /* 0x3fb8aa3b22227820 */ /* 0x000fe20000410000 */
[----:B------:R-:W-:Y:S01]  /*2740*/  MOV R129, 0x3e800000 ;  /* 0x3e80000000817802 */ /* 0x000fe20000000f00 */
[----:B-1----:R-:W-:Y:S02]  /*2750*/  HFMA2.MMA R126, -RZ, RZ, 1.3056640625, -1.8671875 ;  /* 0x3d39bf78ff7e7435 */ /* 0x002fe400000001ff */
        /* <DEDUP_REMOVED lines=28> */
.L_x_2546:
[----:B------:R-:W-:Y:S05]  /*2920*/  BSYNC B0 ;  /* 0x0000000000007941 */ /* 0x000fea0003800000 */
.L_x_2545:
        /* <DEDUP_REMOVED lines=36> */
.L_x_2548:
[----:B------:R-:W-:Y:S05]  /*2b70*/  BSYNC B0 ;  /* 0x0000000000007941 */ /* 0x000fea0003800000 */
.L_x_2547:
        /* <DEDUP_REMOVED lines=36> */
.L_x_2550:
[----:B------:R-:W-:Y:S05]  /*2dc0*/  BSYNC B0 ;  /* 0x0000000000007941 */ /* 0x000fea0003800000 */
.L_x_2549:
        /* <DEDUP_REMOVED lines=36> */
.L_x_2552:
[----:B------:R-:W-:Y:S05]  /*3010*/  BSYNC B0 ;  /* 0x0000000000007941 */ /* 0x000fea0003800000 */
.L_x_2551:
        /* <DEDUP_REMOVED lines=36> */
.L_x_2554:
[----:B------:R-:W-:Y:S05]  /*3260*/  BSYNC B0 ;  /* 0x0000000000007941 */ /* 0x000fea0003800000 */
.L_x_2553:
        /* <DEDUP_REMOVED lines=36> */
.L_x_2556:
[----:B------:R-:W-:Y:S05]  /*34b0*/  BSYNC B0 ;  /* 0x0000000000007941 */ /* 0x000fea0003800000 */
.L_x_2555:
[----:B------:R-:W-:Y:S01]  /*34c0*/  BSSY B0, `(.L_x_2557) ;  /* 0x0000023000007945 */ /* 0x000fe20003800000 */
[----:B------:R-:W-:Y:S02]  /*34d0*/  FSETP.GTU.FTZ.AND P2, PT, R0, 20, PT ;  /* 0x41a000000000780b */ /* 0x000fe40003f5c000 */
[----:B------:R-:W-:Y:S01]  /*34e0*/  PRMT R123, RZ, 0x7610, R123 ;  /* 0x00007610ff7b7816 */ /* 0x000fe2000000007b */
[----:B------:R-:W-:Y:S05]  /*34f0*/  @P1 BRA `(.L_x_2558) ;  /* 0x000001f000001947 */ /* 0x000fea0003800000 */
[----:B------:R-:W-:Y:S01]  /*3500*/  FMUL.FTZ R28, R28, 1.4426950216293334961 ;  /* 0x3fb8aa3b1c1c7820 */ /* 0x000fe20000410000 */
[----:B------:R-:W-:Y:S01]  /*3510*/  HFMA2.MMA R131, -RZ, RZ, 1.3056640625, -1.8671875 ;  /* 0x3d39bf78ff837435 */ /* 0x000fe200000001ff */
        /* <DEDUP_REMOVED lines=29> */
.L_x_2558:
[----:B------:R-:W-:Y:S05]  /*36f0*/  BSYNC B0 ;  /* 0x0000000000007941 */ /* 0x000fea0003800000 */
.L_x_2557:
[----:B------:R-:W-:Y:S01]  /*3700*/  BSSY B0, `(.L_x_2559) ;  /* 0x0000021000007945 */ /* 0x000fe20003800000 */
[----:B------:R-:W-:Y:S05]  /*3710*/  @P6 BRA `(.L_x_2560) ;  /* 0x000001f000006947 */ /* 0x000fea0003800000 */
[----:B------:R-:W-:Y:S01]  /*3720*/  FMUL.FTZ R27, R27, 1.4426950216293334961 ;  /* 0x3fb8aa3b1b1b7820 */ /* 0x000fe20000410000 */
[----:B-1----:R-:W-:Y:S01]  /*3730*/  MOV R126, 0x3e800000 ;  /* 0x3e800000007e7802 */ /* 0x002fe20000000f00 */
        /* <DEDUP_REMOVED lines=29> */
.L_x_2560:
[----:B------:R-:W-:Y:S05]  /*3910*/  BSYNC B0 ;  /* 0x0000000000007941 */ /* 0x000fea0003800000 */
.L_x_2559:
        /* <DEDUP_REMOVED lines=33> */
.L_x_2562:
[----:B------:R-:W-:Y:S05]  /*3b30*/  BSYNC B0 ;  /* 0x0000000000007941 */ /* 0x000fea0003800000 */
.L_x_2561:
[----:B------:R-:W-:Y:S01]  /*3b40*/  BSSY B0, `(.L_x_2563) ;  /* 0x0000021000007945 */ /* 0x000fe20003800000 */
[----:B------:R-:W-:Y:S05]  /*3b50*/  @P4 BRA `(.L_x_2564) ;  /* 0x000001f000004947 */ /* 0x000fea0003800000 */
[----:B------:R-:W-:Y:S01]  /*3b60*/  FMUL.FTZ R25, R25, 1.4426950216293334961 ;  /* 0x3fb8aa3b19197820 */ /* 0x000fe20000410000 */
[----:B-1----:R-:W-:Y:S01]  /*3b70*/  MOV R126, 0x3e800000 ;  /* 0x3e800000007e7802 */ /* 0x002fe20000000f00 */
        /* <DEDUP_REMOVED lines=29> */
.L_x_2564:
[----:B------:R-:W-:Y:S05]  /*3d50*/  BSYNC B0 ;  /* 0x0000000000007941 */ /* 0x000fea0003800000 */
.L_x_2563:
[----:B------:R-:W-:Y:S01]  /*3d60*/  BSSY B0, `(.L_x_2565) ;  /* 0x0000021000007945 */ /* 0x000fe20003800000 */
[----:B------:R-:W-:Y:S05]  /*3d70*/  @P3 BRA `(.L_x_2566) ;  /* 0x000001f000003947 */ /* 0x000fea0003800000 */
[----:B------:R-:W-:Y:S01]  /*3d80*/  FMUL.FTZ R24, R24, 1.4426950216293334961 ;  /* 0x3fb8aa3b18187820 */ /* 0x000fe20000410000 */
[----:B-1----:R-:W-:Y:S01]  /*3d90*/  HFMA2.MMA R126, -RZ, RZ, 1.625, 0 ;  /* 0x3e800000ff7e7435 */ /* 0x002fe200000001ff */
        /* <DEDUP_REMOVED lines=29> */
.L_x_2566:
[----:B------:R-:W-:Y:S05]  /*3f70*/  BSYNC B0 ;  /* 0x0000000000007941 */ /* 0x000fea0003800000 */
.L_x_2565:
        /* <DEDUP_REMOVED lines=33> */
.L_x_2568:
[----:B------:R-:W-:Y:S05]  /*4190*/  BSYNC B0 ;  /* 0x0000000000007941 */ /* 0x000fea0003800000 */
.L_x_2567:
[----:B------:R-:W-:Y:S01]  /*41a0*/  BAR.SYNC.DEFER_BLOCKING 0x0 ;  /* 0x0000000000007b1d */ /* 0x000fe20000010000 */
[----:B------:R-:W-:Y:S02]  /*41b0*/  ISETP.GE.AND P1, PT, R20, R127, PT ;  /* 0x0000007f1400720c */ /* 0x000fe40003f26270 */
[----:B------:R-:W-:Y:S02]  /*41c0*/  PRMT R131, RZ, 0x7610, R131 ;  /* 0x00007610ff837816 */ /* 0x000fe40000000083 */
[----:B-1----:R-:W-:-:S09]  /*41d0*/  PRMT R128, RZ, 0x7610, R128 ;  /* 0x00007610ff807816 */ /* 0x002fd20000000080 */
[----:B------:R-:W2:Y:S01]  /*41e0*/  @!P1 LDG.E.U16 R131, [R4.64+-0x680] ;  /* 0xfff9800404839981 */ /* 0x000ea2000c1e1500 */
[-C--:B------:R-:W-:Y:S02]  /*41f0*/  ISETP.GE.AND P1, PT, R21, R127.reuse, PT ;  /* 0x0000007f1500720c */ /* 0x080fe40003f26270 */
[----:B------:R-:W-:Y:S01]  /*4200*/  PRMT R133, RZ, 0x7610, R133 ;  /* 0x00007610ff857816 */ /* 0x000fe20000000085 */
[----:B------:R0:W3:Y:S01]  /*4210*/  @!P0 LDG.E.U16 R123, [R16.64] ;  /* 0x00000004107b8981 */ /* 0x0000e2000c1e1500 */
[-C--:B------:R-:W-:Y:S02]  /*4220*/  ISETP.GE.AND P2, PT, R116, R127.reuse, PT ;  /* 0x0000007f7400720c */ /* 0x080fe40003f46270 */
[-C--:B------:R-:W-:Y:S02]  /*4230*/  ISETP.GE.AND P3, PT, R114, R127.reuse, PT ;  /* 0x0000007f7200720c */ /* 0x080fe40003f66270 */
[-C--:B------:R-:W-:Y:S02]  /*4240*/  ISETP.GE.AND P4, PT, R112, R127.reuse, PT ;  /* 0x0000007f7000720c */ /* 0x080fe40003f86270 */
[----:B------:R-:W-:-:S02]  /*4250*/  ISETP.GE.AND P5, PT, R110, R127, PT ;  /* 0x0000007f6e00720c */ /* 0x000fc40003fa6270 */
[-C--:B------:R-:W-:Y:S01]  /*4260*/  ISETP.GE.AND P6, PT, R108, R127.reuse, PT ;  /* 0x0000007f6c00720c */ /* 0x080fe20003fc6270 */
[----:B------:R-:W4:Y:S01]  /*4270*/  @!P1 LDG.E.U16 R128, [R4.64+-0x640] ;  /* 0xfff9c00404809981 */ /* 0x000f22000c1e1500 */
[----:B------:R-:W-:Y:S02]  /*4280*/  ISETP.GE.AND P1, PT, R22, R127, PT ;  /* 0x0000007f1600720c */ /* 0x000fe40003f26270 */
[----:B------:R-:W-:Y:S02]  /*4290*/  PRMT R130, RZ, 0x7610, R130 ;  /* 0x00007610ff827816 */ /* 0x000fe40000000082 */
[----:B------:R-:W-:Y:S02]  /*42a0*/  PRMT R126, RZ, 0x7610, R126 ;  /* 0x00007610ff7e7816 */ /* 0x000fe4000000007e */
[----:B------:R-:W-:Y:S02]  /*42b0*/  PRMT R129, RZ, 0x7610, R129 ;  /* 0x00007610ff817816 */ /* 0x000fe40000000081 */
[----:B------:R-:W-:-:S02]  /*42c0*/  PRMT R124, RZ, 0x7610, R124 ;  /* 0x00007610ff7c7816 */ /* 0x000fc4000000007c */
[----:B------:R-:W-:Y:S01]  /*42d0*/  PRMT R125, RZ, 0x7610, R125 ;  /* 0x00007610ff7d7816 */ /* 0x000fe2000000007d */
[----:B------:R-:W5:Y:S01]  /*42e0*/  @!P2 LDG.E.U16 R126, [R4.64+-0x6c0] ;  /* 0xfff94004047ea981 */ /* 0x000f62000c1e1500 */
[----:B------:R-:W-:Y:S02]  /*42f0*/  PRMT R122, RZ, 0x7610, R122 ;  /* 0x00007610ff7a7816 */ /* 0x000fe4000000007a */
[----:B0-----:R-:W-:Y:S01]  /*4300*/  PRMT R17, RZ, 0x7610, R17 ;  /* 0x00007610ff117816 */ /* 0x001fe20000000011 */
[----:B------:R-:W2:Y:S01]  /*4310*/  @!P1 LDG.E.U16 R133, [R4.64+-0x600] ;  /* 0xfffa000404859981 */ /* 0x000ea2000c1e1500 */
[-C--:B------:R-:W-:Y:S02]  /*4320*/  ISETP.GE.AND P1, PT, R23, R127.reuse, PT ;  /* 0x0000007f1700720c */ /* 0x080fe40003f26270 */
[-C--:B------:R-:W-:Y:S01]  /*4330*/  ISETP.GE.AND P2, PT, R98, R127.reuse, PT ;  /* 0x0000007f6200720c */ /* 0x080fe20003f46270 */
[----:B------:R-:W2:Y:S01]  /*4340*/  @!P3 LDG.E.U16 R129, [R4.64+-0x700] ;  /* 0xfff900040481b981 */ /* 0x000ea2000c1e1500 */
[----:B------:R-:W-:-:S02]  /*4350*/  ISETP.GE.AND P3, PT, R100, R127, PT ;  /* 0x0000007f6400720c */ /* 0x000fc40003f66270 */
[----:B------:R-:W-:Y:S01]  /*4360*/  PRMT R16, RZ, 0x7610, R16 ;  /* 0x00007610ff107816 */ /* 0x000fe20000000010 */
[----:B------:R-:W2:Y:S01]  /*4370*/  @!P4 LDG.E.U16 R124, [R4.64+-0x740] ;  /* 0xfff8c004047cc981 */ /* 0x000ea2000c1e1500 */
[-C--:B------:R-:W-:Y:S02]  /*4380*/  ISETP.GE.AND P4, PT, R102, R127.reuse, PT ;  /* 0x0000007f6600720c */ /* 0x080fe40003f86270 */
[----:B------:R-:W-:Y:S01]  /*4390*/  PRMT R135, RZ, 0x7610, R135 ;  /* 0x00007610ff877816 */ /* 0x000fe20000000087 */
[----:B------:R-:W2:Y:S01]  /*43a0*/  @!P5 LDG.E.U16 R125, [R4.64+-0x780] ;  /* 0xfff88004047dd981 */ /* 0x000ea2000c1e1500 */
[----:B------:R-:W-:Y:S02]  /*43b0*/  PRMT R132, RZ, 0x7610, R132 ;  /* 0x00007610ff847816 */ /* 0x000fe40000000084 */
[----:B------:R-:W-:Y:S01]  /*43c0*/  PRMT R137, RZ, 0x7610, R137 ;  /* 0x00007610ff897816 */ /* 0x000fe20000000089 */
[----:B------:R-:W2:Y:S01]  /*43d0*/  @!P1 LDG.E.U16 R130, [R4.64+-0x5c0] ;  /* 0xfffa400404829981 */ /* 0x000ea2000c1e1500 */
[----:B------:R-:W-:-:S02]  /*43e0*/  ISETP.GE.AND P1, PT, R96, R127, PT ;  /* 0x0000007f6000720c */ /* 0x000fc40003f26270 */
[-C--:B------:R-:W-:Y:S01]  /*43f0*/  ISETP.GE.AND P5, PT, R104, R127.reuse, PT ;  /* 0x0000007f6800720c */ /* 0x080fe20003fa6270 */
[----:B------:R-:W2:Y:S01]  /*4400*/  @!P6 LDG.E.U16 R122, [R4.64+-0x7c0] ;  /* 0xfff84004047ae981 */ /* 0x000ea2000c1e1500 */
[----:B------:R-:W-:Y:S02]  /*4410*/  ISETP.GE.AND P6, PT, R106, R127, PT ;  /* 0x0000007f6a00720c */ /* 0x000fe40003fc6270 */
[----:B------:R-:W-:Y:S01]  /*4420*/  PRMT R134, RZ, 0x7610, R134 ;  /* 0x00007610ff867816 */ /* 0x000fe20000000086 */
[----:B------:R-:W4:Y:S04]  /*4430*/  @!P2 LDG.E.U16 R16, [R4.64+-0x540] ;  /* 0xfffac0040410a981 */ /* 0x000f28000c1e1500 */
[----:B------:R-:W4:Y:S04]  /*4440*/  @!P3 LDG.E.U16 R135, [R4.64+-0x500] ;  /* 0xfffb00040487b981 */ /* 0x000f28000c1e1500 */
[----:B------:R-:W4:Y:S04]  /*4450*/  @!P1 LDG.E.U16 R17, [R4.64+-0x580] ;  /* 0xfffa800404119981 */ /* 0x000f28000c1e1500 */
[----:B------:R-:W4:Y:S04]  /*4460*/  @!P4 LDG.E.U16 R132, [R4.64+-0x4c0] ;  /* 0xfffb40040484c981 */ /* 0x000f28000c1e1500 */
[----:B------:R-:W4:Y:S04]  /*4470*/  @!P5 LDG.E.U16 R137, [R4.64+-0x480] ;  /* 0xfffb80040489d981 */ /* 0x000f28000c1e1500 */
[----:B------:R-:W4:Y:S01]  /*4480*/  @!P6 LDG.E.U16 R134, [R4.64+-0x440] ;  /* 0xfffbc0040486e981 */ /* 0x000f22000c1e1500 */
[----:B------:R-:W-:-:S02]  /*4490*/  P2R R145, PR, RZ, 0x2 ;  /* 0x00000002ff917803 */ /* 0x000fc40000000000 */
        /* <DEDUP_REMOVED lines=33> */
[----:B------:R-:W1:Y:S04]  /*46b0*/  LDS.U16 R5, [R56+0x2] ;  /* 0x0000020038057984 */ /* 0x000e680000000400 */
[----:B------:R-:W2:Y:S04]  /*46c0*/  LDS.U16 R122, [R56+0x4] ;  /* 0x00000400387a7984 */ /* 0x000ea80000000400 */
[----:B------:R-:W-:Y:S04]  /*46d0*/  LDS.U16 R123, [R56+0x6] ;  /* 0x00000600387b7984 */ /* 0x000fe80000000400 */
[----:B------:R-:W3:Y:S04]  /*46e0*/  LDS.U16 R124, [R56+0x8] ;  /* 0x00000800387c7984 */ /* 0x000ee80000000400 */
[----:B------:R-:W-:Y:S04]  /*46f0*/  LDS.U16 R125, [R56+0xa] ;  /* 0x00000a00387d7984 */ /* 0x000fe80000000400 */
[----:B------:R-:W4:Y:S04]  /*4700*/  LDS.U16 R126, [R56+0xc] ;  /* 0x00000c00387e7984 */ /* 0x000f280000000400 */
[----:B------:R-:W-:Y:S04]  /*4710*/  LDS.U16 R128, [R56+0xe] ;  /* 0x00000e0038807984 */ /* 0x000fe80000000400 */
[----:B------:R-:W2:Y:S04]  /*4720*/  LDS.U16 R129, [R56+0x10] ;  /* 0x0000100038817984 */ /* 0x000ea80000000400 */
[----:B------:R-:W-:Y:S04]  /*4730*/  LDS.U16 R130, [R56+0x12] ;  /* 0x0000120038827984 */ /* 0x000fe80000000400 */
[----:B------:R-:W1:Y:S04]  /*4740*/  LDS.U16 R131, [R56+0x14] ;  /* 0x0000140038837984 */ /* 0x000e680000000400 */
[----:B------:R-:W-:Y:S04]  /*4750*/  LDS.U16 R132, [R56+0x16] ;  /* 0x0000160038847984 */ /* 0x000fe80000000400 */
[----:B------:R-:W1:Y:S04]  /*4760*/  LDS.U16 R133, [R56+0x18] ;  /* 0x0000180038857984 */ /* 0x000e680000000400 */
[----:B------:R-:W-:Y:S04]  /*4770*/  LDS.U16 R134, [R56+0x1a] ;  /* 0x00001a0038867984 */ /* 0x000fe80000000400 */
[----:B------:R-:W1:Y:S04]  /*4780*/  LDS.U16 R135, [R56+0x1c] ;  /* 0x00001c0038877984 */ /* 0x000e680000000400 */
[----:B------:R-:W1:Y:S04]  /*4790*/  LDS.U16 R136, [R56+0x1e] ;  /* 0x00001e0038887984 */ /* 0x000e680000000400 */
[----:B------:R-:W-:Y:S01]  /*47a0*/  BAR.SYNC.DEFER_BLOCKING 0x0 ;  /* 0x0000000000007b1d */ /* 0x000fe20000010000 */
[----:B0-----:R-:W-:-:S05]  /*47b0*/  PRMT R137, RZ, 0x7610, R137 ;  /* 0x00007610ff897816 */ /* 0x001fca0000000089 */
[----:B------:R2:W5:Y:S01]  /*47c0*/  @!P0 LDG.E.U16 R139, [R18.64] ;  /* 0x00000004128b8981 */ /* 0x000562000c1e1500 */
[----:B------:R-:W-:-:S03]  /*47d0*/  ISETP.GE.AND P0, PT, R110, R127, PT ;  /* 0x0000007f6e00720c */ /* 0x000fc60003f06270 */
[----:B------:R0:W5:Y:S01]  /*47e0*/  @!P1 LDG.E.U16 R138, [R6.64+-0x7c0] ;  /* 0xfff84004068a9981 */ /* 0x000162000c1e1500 */
[----:B------:R-:W-:-:S03]  /*47f0*/  ISETP.GE.AND P1, PT, R112, R127, PT ;  /* 0x0000007f7000720c */ /* 0x000fc60003f26270 */
[----:B------:R0:W5:Y:S04]  /*4800*/  @!P2 LDG.E.U16 R156, [R6.64+-0x540] ;  /* 0xfffac004069ca981 */ /* 0x000168000c1e1500 */
[----:B------:R0:W5:Y:S04]  /*4810*/  @!P3 LDG.E.U16 R149, [R6.64+-0x500] ;  /* 0xfffb00040695b981 */ /* 0x000168000c1e1500 */
[----:B------:R0:W5:Y:S01]  /*4820*/  @!P0 LDG.E.U16 R137, [R6.64+-0x780] ;  /* 0xfff8800406898981 */ /* 0x000162000c1e1500 */
        /* <DEDUP_REMOVED lines=9> */
[----:B------:R0:W5:Y:S06]  /*48c0*/  @!P6 LDG.E.U16 R160, [R6.64+-0x440] ;  /* 0xfffbc00406a0e981 */ /* 0x00016c000c1e1500 */
[----:B------:R0:W5:Y:S01]  /*48d0*/  @!P0 LDG.E.U16 R143, [R6.64+-0x680] ;  /* 0xfff98004068f8981 */ /* 0x000162000c1e1500 */
[----:B------:R-:W-:-:S03]  /*48e0*/  ISETP.GE.AND P0, PT, R22, R127, PT ;  /* 0x0000007f1600720c */ /* 0x000fc60003f06270 */
[----:B------:R0:W5:Y:S01]  /*48f0*/  @!P1 LDG.E.U16 R144, [R6.64+-0x640] ;  /* 0xfff9c00406909981 */ /* 0x000162000c1e1500 */
[----:B------:R-:W-:Y:S02]  /*4900*/  ISETP.NE.AND P1, PT, R145, RZ, PT ;  /* 0x000000ff9100720c */ /* 0x000fe40003f25270 */
[----:B------:R-:W-:-:S07]  /*4910*/  PRMT R145, RZ, 0x7610, R145 ;  /* 0x00007610ff917816 */ /* 0x000fce0000000091 */
[----:B------:R0:W5:Y:S01]  /*4920*/  @!P0 LDG.E.U16 R145, [R6.64+-0x600] ;  /* 0xfffa000406918981 */ /* 0x000162000c1e1500 */
[----:B------:R-:W-:-:S03]  /*4930*/  ISETP.GE.AND P0, PT, R23, R127, PT ;  /* 0x0000007f1700720c */ /* 0x000fc60003f06270 */
[----:B------:R0:W5:Y:S10]  /*4940*/  @!P1 LDG.E.U16 R147, [R6.64+-0x580] ;  /* 0xfffa800406939981 */ /* 0x000174000c1e1500 */
[----:B------:R0:W5:Y:S01]  /*4950*/  @!P0 LDG.E.U16 R146, [R6.64+-0x5c0] ;  /* 0xfffa400406928981 */ /* 0x000162000c1e1500 */
[----:B-1----:R-:W-:-:S02]  /*4960*/  HADD2.F32 R17, -RZ, R5.H0_H0 ;  /* 0x20000005ff117230 */ /* 0x002fc40000004100 */
[----:B--2---:R-:W-:Y:S02]  /*4970*/  HADD2.F32 R18, -RZ, R122.H0_H0 ;  /* 0x2000007aff127230 */ /* 0x004fe40000004100 */
[----:B---3--:R-:W-:Y:S02]  /*4980*/  HADD2.F32 R122, -RZ, R124.H0_H0 ;  /* 0x2000007cff7a7230 */ /* 0x008fe40000004100 */
[----:B----4-:R-:W-:Y:S02]  /*4990*/  HADD2.F32 R124, -RZ, R126.H0_H0 ;  /* 0x2000007eff7c7230 */ /* 0x010fe40000004100 */
[----:B------:R-:W-:Y:S01]  /*49a0*/  HADD2.F32 R126, -RZ, R129.H0_H0 ;  /* 0x20000081ff7e7230 */ /* 0x000fe20000004100 */
[----:B------:R-:W-:Y:S01]  /*49b0*/  FMUL.FTZ R5, R17, -1.4426950216293334961 ;  /* 0xbfb8aa3b11057820 */ /* 0x000fe20000410000 */
[----:B------:R-:W-:Y:S02]  /*49c0*/  HADD2.F32 R129, -RZ, R131.H0_H0 ;  /* 0x20000083ff817230 */ /* 0x000fe40000004100 */
[----:B------:R-:W-:-:S02]  /*49d0*/  HADD2.F32 R16, -RZ, R4.H0_H0 ;  /* 0x20000004ff107230 */ /* 0x000fc40000004100 */
[----:B------:R-:W-:Y:S02]  /*49e0*/  HADD2.F32 R19, -RZ, R123.H0_H0 ;  /* 0x2000007bff137230 */ /* 0x000fe40000004100 */
[----:B------:R-:W-:Y:S02]  /*49f0*/  HADD2.F32 R131, -RZ, R133.H0_H0 ;  /* 0x20000085ff837230 */ /* 0x000fe40000004100 */
[----:B------:R-:W-:Y:S02]  /*4a00*/  HADD2.F32 R123, -RZ, R125.H0_H0 ;  /* 0x2000007dff7b7230 */ /* 0x000fe40000004100 */
[----:B------:R-:W-:Y:S02]  /*4a10*/  HADD2.F32 R133, -RZ, R135.H0_H0 ;  /* 0x20000087ff857230 */ /* 0x000fe40000004100 */
[----:B------:R-:W-:Y:S01]  /*4a20*/  HADD2.F32 R125, -RZ, R128.H0_H0 ;  /* 0x20000080ff7d7230 */ /* 0x000fe20000004100 */
[----:B------:R-:W1:Y:S01]  /*4a30*/  MUFU.EX2 R157, R5 ;  /* 0x00000005009d7308 */ /* 0x000e620000000800 */
[----:B------:R-:W-:Y:S01]  /*4a40*/  HADD2.F32 R128, -RZ, R130.H0_H0 ;  /* 0x20000082ff807230 */ /* 0x000fe20000004100 */
[----:B------:R-:W-:Y:S01]  /*4a50*/  FMUL.FTZ R4, R16, -1.4426950216293334961 ;  /* 0xbfb8aa3b10047820 */ /* 0x000fe20000410000 */
[----:B------:R-:W-:Y:S01]  /*4a60*/  HADD2.F32 R130, -RZ, R132.H0_H0 ;  /* 0x20000084ff827230 */ /* 0x000fe20000004100 */
[----:B0-----:R-:W-:Y:S01]  /*4a70*/  FMUL.FTZ R6, R19, -1.4426950216293334961 ;  /* 0xbfb8aa3b13067820 */ /* 0x001fe20000410000 */
[----:B------:R-:W-:-:S02]  /*4a80*/  HADD2.F32 R132, -RZ, R134.H0_H0 ;  /* 0x20000086ff847230 */ /* 0x000fc40000004100 */
[----:B------:R-:W-:Y:S01]  /*4a90*/  HADD2.F32 R134, -RZ, R136.H0_H0 ;  /* 0x20000088ff867230 */ /* 0x000fe20000004100 */
[----:B------:R-:W0:Y:S01]  /*4aa0*/  MUFU.EX2 R153, R4 ;  /* 0x0000000400997308 */ /* 0x000e220000000800 */
[----:B------:R-:W-:-:S07]  /*4ab0*/  FMUL.FTZ R7, R122, -1.4426950216293334961 ;  /* 0xbfb8aa3b7a077820 */ /* 0x000fce0000410000 */
[----:B------:R2:W3:Y:S02]  /*4ac0*/  MUFU.EX2 R161, R6 ;  /* 0x0000000600a17308 */ /* 0x0004e40000000800 */
[----:B--2---:R-:W-:-:S06]  /*4ad0*/  FMUL.FTZ R6, R125, -1.4426950216293334961 ;  /* 0xbfb8aa3b7d067820 */ /* 0x004fcc0000410000 */
[----:B------:R2:W-:Y:S01]  /*4ae0*/  MUFU.EX2 R165, R6 ;  /* 0x0000000600a57308 */ /* 0x0005e20000000800 */
[----:B------:R-:W-:Y:S02]  /*4af0*/  FMUL.FTZ R155, R18, -1.4426950216293334961 ;  /* 0xbfb8aa3b129b7820 */ /* 0x000fe40000410000 */
[----:B--2---:R-:W-:-:S05]  /*4b00*/  FMUL.FTZ R6, R130, -1.4426950216293334961 ;  /* 0xbfb8aa3b82067820 */ /* 0x004fca0000410000 */
[----:B------:R2:W-:Y:S08]  /*4b10*/  MUFU.EX2 R162, R7 ;  /* 0x0000000700a27308 */ /* 0x0005f00000000800 */
[----:B------:R1:W-:Y:S01]  /*4b20*/  MUFU.EX2 R170, R6 ;  /* 0x0000000600aa7308 */ /* 0x0003e20000000800 */
[----:B--2---:R-:W-:Y:S02]  /*4b30*/  FMUL.FTZ R7, R129, -1.4426950216293334961 ;  /* 0xbfb8aa3b81077820 */ /* 0x004fe40000410000 */
[----:B-1----:R-:W-:-:S05]  /*4b40*/  FADD.FTZ R6, R157, 1 ;  /* 0x3f8000009d067421 */ /* 0x002fca0000010000 */
[----:B------:R0:W-:Y:S08]  /*4b50*/  MUFU.EX2 R169, R7 ;  /* 0x0000000700a97308 */ /* 0x0001f00000000800 */
[----:B------:R-:W1:Y:S01]  /*4b60*/  MUFU.RCP R6, R6 ;  /* 0x0000000600067308 */ /* 0x000e620000001000 */
[----:B0-----:R-:W-:-:S07]  /*4b70*/  FADD.FTZ R7, R153, 1 ;  /* 0x3f80000099077421 */ /* 0x001fce0000010000 */
[----:B------:R-:W0:Y:S01]  /*4b80*/  MUFU.EX2 R159, R155 ;  /* 0x0000009b009f7308 */ /* 0x000e220000000800 */
[----:B------:R-:W-:-:S07]  /*4b90*/  FMUL.FTZ R4, R123, -1.4426950216293334961 ;  /* 0xbfb8aa3b7b047820 */ /* 0x000fce0000410000 */
[----:B------:R-:W2:Y:S01]  /*4ba0*/  MUFU.RCP R7, R7 ;  /* 0x0000000700077308 */ /* 0x000ea20000001000 */
[----:B------:R-:W-:Y:S01]  /*4bb0*/  FMUL.FTZ R168, R131, -1.4426950216293334961 ;  /* 0xbfb8aa3b83a87820 */ /* 0x000fe20000410000 */
[----:B------:R-:W-:Y:S01]  /*4bc0*/  HADD2.F32 R121, -RZ, R121.H0_H0 ;  /* 0x20000079ff797230 */ /* 0x000fe20000004100 */
[----:B------:R-:W-:-:S05]  /*4bd0*/  FMUL.FTZ R5, R124, -1.4426950216293334961 ;  /* 0xbfb8aa3b7c057820 */ /* 0x000fca0000410000 */
[----:B------:R4:W0:Y:S08]  /*4be0*/  MUFU.EX2 R163, R4 ;  /* 0x0000000400a37308 */ /* 0x0008300000000800 */
[----:B------:R-:W-:Y:S08]  /*4bf0*/  MUFU.EX2 R171, R168 ;  /* 0x000000a800ab7308 */ /* 0x000ff00000000800 */
[----:B------:R0:W1:Y:S01]  /*4c00*/  MUFU.EX2 R164, R5 ;  /* 0x0000000500a47308 */ /* 0x0000620000000800 */
[----:B----4-:R-:W-:Y:S01]  /*4c10*/  FMUL.FTZ R4, R128, -1.4426950216293334961 ;  /* 0xbfb8aa3b80047820 */ /* 0x010fe20000410000 */
[----:B------:R-:W-:Y:S01]  /*4c20*/  HADD2.F32 R119, -RZ, R119.H0_H0 ;  /* 0x20000077ff777230 */ /* 0x000fe20000004100 */
[----:B------:R-:W-:-:S05]  /*4c30*/  FMUL.FTZ R155, R126, -1.4426950216293334961 ;  /* 0xbfb8aa3b7e9b7820 */ /* 0x000fca0000410000 */
[----:B------:R-:W4:Y:S01]  /*4c40*/  MUFU.EX2 R167, R4 ;  /* 0x0000000400a77308 */ /* 0x000f220000000800 */
[----:B0-----:R-:W-:-:S07]  /*4c50*/  FMUL.FTZ R5, R133, -1.4426950216293334961 ;  /* 0xbfb8aa3b85057820 */ /* 0x001fce0000410000 */
[----:B------:R0:W0:Y:S01]  /*4c60*/  MUFU.EX2 R166, R155 ;  /* 0x0000009b00a67308 */ /* 0x0000220000000800 */
[----:B-----5:R-:W-:Y:S04]  /*4c70*/  STS.U16 [R74], R139 ;  /* 0x0000008b4a007388 */ /* 0x020fe80000000400 */
        /* <DEDUP_REMOVED lines=13> */
[----:B------:R-:W-:Y:S04]  /*4d50*/  STS.U16 [R60+0x380], R151 ;  /* 0x000380973c007388 */ /* 0x000fe80000000400 */
[----:B------:R-:W-:Y:S01]  /*4d60*/  STS.U16 [R59+0x3c0], R160 ;  /* 0x0003c0a03b007388 */ /* 0x000fe20000000400 */
[----:B------:R-:W-:-:S06]  /*4d70*/  NOP ;  /* 0x0000000000007918 */ /* 0x000fcc0000000000 */
[----:B------:R-:W5:Y:S04]  /*4d80*/  LDS.U16 R135, [R56] ;  /* 0x0000000038877984 */ /* 0x000f680000000400 */
[----:B------:R-:W4:Y:S04]  /*4d90*/  LDS.U16 R136, [R56+0x2] ;  /* 0x0000020038887984 */ /* 0x000f280000000400 */
[----:B------:R-:W4:Y:S04]  /*4da0*/  LDS.U16 R143, [R56+0x4] ;  /* 0x00000400388f7984 */ /* 0x000f280000000400 */
[----:B------:R-:W4:Y:S04]  /*4db0*/  LDS.U16 R145, [R56+0x6] ;  /* 0x0000060038917984 */ /* 0x000f280000000400 */
[----:B------:R-:W4:Y:S04]  /*4dc0*/  LDS.U16 R151, [R56+0x8] ;  /* 0x0000080038977984 */ /* 0x000f280000000400 */
[----:B------:R-:W4:Y:S01]  /*4dd0*/  LDS.U16 R153, [R56+0xa] ;  /* 0x00000a0038997984 */ /* 0x000f220000000400 */
[----:B---3--:R-:W-:Y:S01]  /*4de0*/  FADD.FTZ R144, R161, 1 ;  /* 0x3f800000a1907421 */ /* 0x008fe20000010000 */
[----:B------:R-:W-:Y:S01]  /*4df0*/  HADD2.F32 R140, -RZ, R120.H0_H0 ;  /* 0x20000078ff8c7230 */ /* 0x000fe20000004100 */
[----:B-1----:R-:W-:Y:S01]  /*4e00*/  FADD.FTZ R146, -R6, 1 ;  /* 0x3f80000006927421 */ /* 0x002fe20000010100 */
[----:B------:R-:W1:Y:S01]  /*4e10*/  LDS.U16 R161, [R56+0xc] ;  /* 0x00000c0038a17984 */ /* 0x000e620000000400 */
[----:B------:R-:W-:-:S02]  /*4e20*/  FADD.FTZ R141, R159, 1 ;  /* 0x3f8000009f8d7421 */ /* 0x000fc40000010000 */
[----:B------:R-:W3:Y:S01]  /*4e30*/  MUFU.RCP R144, R144 ;  /* 0x0000009000907308 */ /* 0x000ee20000001000 */
[----:B------:R-:W-:Y:S01]  /*4e40*/  FFMA.FTZ R168, R17, R146, 1 ;  /* 0x3f80000011a87423 */ /* 0x000fe20000010092 */
[----:B------:R-:W-:Y:S01]  /*4e50*/  LDS.U16 R172, [R56+0x14] ;  /* 0x0000140038ac7984 */ /* 0x000fe20000000400 */
[----:B--2---:R-:W-:Y:S02]  /*4e60*/  FADD.FTZ R147, -R7, 1 ;  /* 0x3f80000007937421 */ /* 0x004fe40000010100 */
[----:B------:R-:W-:Y:S01]  /*4e70*/  FADD.FTZ R137, R162, 1 ;  /* 0x3f800000a2897421 */ /* 0x000fe20000010000 */
[----:B------:R-:W-:Y:S01]  /*4e80*/  LDS.U16 R176, [R56+0x18] ;  /* 0x0000180038b07984 */ /* 0x000fe20000000400 */
[----:B------:R-:W-:Y:S02]  /*4e90*/  FADD.FTZ R138, R163, 1 ;  /* 0x3f800000a38a7421 */ /* 0x000fe40000010000 */
[----:B------:R-:W-:Y:S01]  /*4ea0*/  FADD.FTZ R139, R164, 1 ;  /* 0x3f800000a48b7421 */ /* 0x000fe20000010000 */
[----:B------:R-:W-:Y:S01]  /*4eb0*/  MUFU.EX2 R5, R5 ;  /* 0x0000000500057308 */ /* 0x000fe20000000800 */
[----:B0-----:R-:W-:Y:S01]  /*4ec0*/  FMUL.FTZ R155, R132, -1.4426950216293334961 ;  /* 0xbfb8aa3b849b7820 */ /* 0x001fe20000410000 */
[----:B------:R-:W0:Y:S01]  /*4ed0*/  LDS.U16 R163, [R56+0xe] ;  /* 0x00000e0038a37984 */ /* 0x000e220000000400 */
[----:B-----5:R-:W-:Y:S01]  /*4ee0*/  HADD2.F32 R120, -RZ, R135.H0_H0 ;  /* 0x20000087ff787230 */ /* 0x020fe20000004100 */
[----:B------:R-:W-:-:S02]  /*4ef0*/  FADD.FTZ R142, R165, 1 ;  /* 0x3f800000a58e7421 */ /* 0x000fc40000010000 */
[----:B----4-:R-:W-:Y:S01]  /*4f00*/  FADD.FTZ R167, R167, 1 ;  /* 0x3f800000a7a77421 */ /* 0x010fe20000010000 */
[----:B------:R-:W-:Y:S01]  /*4f10*/  HADD2.F32 R135, -RZ, R136.H0_H0 ;  /* 0x20000088ff877230 */ /* 0x000fe20000004100 */
[----:B------:R-:W-:Y:S01]  /*4f20*/  FMUL.FTZ R146, R121, R120 ;  /* 0x0000007879927220 */ /* 0x000fe20000410000 */
[----:B------:R-:W2:Y:S01]  /*4f30*/  MUFU.RCP R141, R141 ;  /* 0x0000008d008d7308 */ /* 0x000ea20000001000 */
[----:B------:R-:W-:Y:S01]  /*4f40*/  FFMA.FTZ R147, R16, R147, 1 ;  /* 0x3f80000010937423 */ /* 0x000fe20000010093 */
[----:B------:R-:W-:Y:S01]  /*4f50*/  HADD2.F32 R136, -RZ, R143.H0_H0 ;  /* 0x2000008fff887230 */ /* 0x000fe20000004100 */
[----:B------:R-:W-:Y:S01]  /*4f60*/  FMUL.FTZ R146, R7, R146 ;  /* 0x0000009207927220 */ /* 0x000fe20000410000 */
[----:B------:R-:W-:Y:S01]  /*4f70*/  LDS.U16 R174, [R56+0x16] ;  /* 0x0000160038ae7984 */ /* 0x000fe20000000400 */
[----:B------:R-:W-:Y:S02]  /*4f80*/  FMUL.FTZ R143, R140, R135 ;  /* 0x000000878c8f7220 */ /* 0x000fe40000410000 */
[----:B------:R-:W-:Y:S01]  /*4f90*/  FMUL.FTZ R159, R146, R147 ;  /* 0x00000093929f7220 */ /* 0x000fe20000410000 */
[----:B------:R-:W-:Y:S01]  /*4fa0*/  HADD2.F32 R147, -RZ, R118.H0_H0 ;  /* 0x20000076ff937230 */ /* 0x000fe20000004100 */
[----:B------:R-:W-:Y:S01]  /*4fb0*/  FMUL.FTZ R143, R6, R143 ;  /* 0x0000008f068f7220 */ /* 0x000fe20000410000 */
[----:B------:R-:W-:Y:S01]  /*4fc0*/  HADD2.F32 R118, -RZ, R145.H0_H0 ;  /* 0x20000091ff767230 */ /* 0x000fe20000004100 */
[----:B------:R-:W-:Y:S01]  /*4fd0*/  FADD.FTZ R166, R166, 1 ;  /* 0x3f800000a6a67421 */ /* 0x000fe20000010000 */
[----:B------:R-:W-:Y:S01]  /*4fe0*/  HADD2.F32 R146, -RZ, R117.H0_H0 ;  /* 0x20000075ff927230 */ /* 0x000fe20000004100 */
[----:B------:R-:W-:Y:S01]  /*4ff0*/  FMUL.FTZ R168, R143, R168 ;  /* 0x000000a88fa87220 */ /* 0x000fe20000410000 */
[----:B------:R-:W4:Y:S01]  /*5000*/  LDS.U16 R117, [R56+0x10] ;  /* 0x0000100038757984 */ /* 0x000f220000000400 */
[----:B------:R-:W-:Y:S01]  /*5010*/  HADD2.F32 R143, -RZ, R151.H0_H0 ;  /* 0x20000097ff8f7230 */ /* 0x000fe20000004100 */
[----:B---3--:R-:W-:Y:S01]  /*5020*/  FADD.FTZ R158, -R144, 1 ;  /* 0x3f800000909e7421 */ /* 0x008fe20000010100 */
[----:B------:R-:W3:Y:S01]  /*5030*/  MUFU.RCP R137, R137 ;  /* 0x0000008900897308 */ /* 0x000ee20000001000 */
[----:B------:R-:W-:Y:S01]  /*5040*/  FMUL.FTZ R151, R147, R118 ;  /* 0x0000007693977220 */ /* 0x000fe20000410000 */
[----:B------:R-:W-:Y:S01]  /*5050*/  LDS.U16 R186, [R56+0x1c] ;  /* 0x00001c0038ba7984 */ /* 0x000fe20000000400 */
[----:B--2---:R-:W-:-:S02]  /*5060*/  FADD.FTZ R149, -R141, 1 ;  /* 0x3f8000008d957421 */ /* 0x004fc40000010100 */
[----:B------:R-:W-:-:S03]  /*5070*/  FMUL.FTZ R156, R119, R136 ;  /* 0x00000088779c7220 */ /* 0x000fc60000410000 */
[----:B------:R-:W2:Y:S01]  /*5080*/  MUFU.RCP R138, R138 ;  /* 0x0000008a008a7308 */ /* 0x000ea20000001000 */
[----:B------:R-:W-:Y:S02]  /*5090*/  FFMA.FTZ R158, R19, R158, 1 ;  /* 0x3f800000139e7423 */ /* 0x000fe4000001009e */
[----:B------:R-:W-:Y:S02]  /*50a0*/  FMUL.FTZ R151, R144, R151 ;  /* 0x0000009790977220 */ /* 0x000fe40000410000 */
[----:B------:R-:W-:Y:S02]  /*50b0*/  FFMA.FTZ R157, R18, R149, 1 ;  /* 0x3f800000129d7423 */ /* 0x000fe40000010095 */
[----:B------:R-:W-:Y:S02]  /*50c0*/  FMUL.FTZ R156, R141, R156 ;  /* 0x0000009c8d9c7220 */ /* 0x000fe40000410000 */
[----:B------:R-:W-:Y:S01]  /*50d0*/  FMUL.FTZ R180, R151, R158 ;  /* 0x0000009e97b47220 */ /* 0x000fe20000410000 */
[----:B------:R-:W-:Y:S01]  /*50e0*/  HADD2.F32 R158, -RZ, R113.H0_H0 ;  /* 0x20000071ff9e7230 */ /* 0x000fe20000004100 */
[----:B------:R-:W5:Y:S01]  /*50f0*/  MUFU.RCP R139, R139 ;  /* 0x0000008b008b7308 */ /* 0x000f620000001000 */
[----:B------:R-:W-:Y:S01]  /*5100*/  FADD.FTZ R113, R170, 1 ;  /* 0x3f800000aa717421 */ /* 0x000fe20000010000 */
[----:B------:R-:W-:Y:S01]  /*5110*/  HADD2.F32 R145, -RZ, R153.H0_H0 ;  /* 0x20000099ff917230 */ /* 0x000fe20000004100 */
[----:B------:R-:W-:Y:S01]  /*5120*/  FMUL.FTZ R157, R156, R157 ;  /* 0x0000009d9c9d7220 */ /* 0x000fe20000410000 */
[----:B------:R-:W0:Y:S01]  /*5130*/  LDS.U16 R170, [R56+0x12] ;  /* 0x0000120038aa7984 */ /* 0x000e220000000400 */
[----:B------:R-:W-:Y:S01]  /*5140*/  HADD2.F32 R156, -RZ, R115.H0_H0 ;  /* 0x20000073ff9c7230 */ /* 0x000fe20000004100 */
[----:B---3--:R-:W-:-:S02]  /*5150*/  FADD.FTZ R165, -R137, 1 ;  /* 0x3f80000089a57421 */ /* 0x008fc40000010100 */
[----:B--2---:R-:W-:Y:S02]  /*5160*/  FADD.FTZ R164, -R138, 1 ;  /* 0x3f8000008aa47421 */ /* 0x004fe40000010100 */
[----:B------:R-:W-:Y:S02]  /*5170*/  FMUL.FTZ R160, R146, R143 ;  /* 0x0000008f92a07220 */ /* 0x000fe40000410000 */
[----:B------:R-:W-:Y:S01]  /*5180*/  FMUL.FTZ R153, R156, R145 ;  /* 0x000000919c997220 */ /* 0x000fe20000410000 */
[----:B------:R-:W2:Y:S01]  /*5190*/  MUFU.EX2 R155, R155 ;  /* 0x0000009b009b7308 */ /* 0x000ea20000000800 */
[----:B------:R-:W-:Y:S01]  /*51a0*/  FADD.FTZ R169, R169, 1 ;  /* 0x3f800000a9a97421 */ /* 0x000fe20000010000 */
[----:B-1----:R-:W-:Y:S01]  /*51b0*/  HADD2.F32 R151, -RZ, R161.H0_H0 ;  /* 0x200000a1ff977230 */ /* 0x002fe20000004100 */
[----:B------:R-:W-:Y:S02]  /*51c0*/  FFMA.FTZ R162, R122, R165, 1 ;  /* 0x3f8000007aa27423 */ /* 0x000fe400000100a5 */
[----:B------:R-:W-:-:S02]  /*51d0*/  FFMA.FTZ R164, R123, R164, 1 ;  /* 0x3f8000007ba47423 */ /* 0x000fc400000100a4 */
[----:B------:R-:W-:Y:S01]  /*51e0*/  FMUL.FTZ R153, R138, R153 ;  /* 0x000000998a997220 */ /* 0x000fe20000410000 */
[----:B------:R1:W-:Y:S03]  /*51f0*/  MUFU.RCP R115, R167 ;  /* 0x000000a700737308 */ /* 0x0003e60000001000 */
[----:B------:R-:W-:Y:S02]  /*5200*/  FMUL.FTZ R182, R153, R164 ;  /* 0x000000a499b67220 */ /* 0x000fe40000410000 */
[----:B-1----:R-:W-:-:S03]  /*5210*/  FMUL.FTZ R167, R137, R160 ;  /* 0x000000a089a77220 */ /* 0x002fc60000410000 */
[----:B------:R1:W-:Y:S01]  /*5220*/  MUFU.RCP R149, R166 ;  /* 0x000000a600957308 */ /* 0x0003e20000001000 */
[----:B-----5:R-:W-:Y:S02]  /*5230*/  FADD.FTZ R153, -R139, 1 ;  /* 0x3f8000008b997421 */ /* 0x020fe40000010100 */
[----:B------:R-:W-:Y:S02]  /*5240*/  FMUL.FTZ R167, R167, R162 ;  /* 0x000000a2a7a77220 */ /* 0x000fe40000410000 */
[----:B------:R-:W-:-:S03]  /*5250*/  FMUL.FTZ R162, R158, R151 ;  /* 0x000000979ea27220 */ /* 0x000fc60000410000 */
[----:B------:R3:W-:Y:S01]  /*5260*/  MUFU.RCP R160, R169 ;  /* 0x000000a900a07308 */ /* 0x0007e20000001000 */
[----:B-1----:R-:W-:Y:S02]  /*5270*/  FADD.FTZ R166, R171, 1 ;  /* 0x3f800000aba67421 */ /* 0x002fe40000010000 */
[----:B------:R-:W-:Y:S01]  /*5280*/  LDS.U16 R171, [R56+0x1e] ;  /* 0x00001e0038ab7984 */ /* 0x000fe20000000400 */
[----:B------:R-:W-:-:S04]  /*5290*/  FMUL.FTZ R4, R134, -1.4426950216293334961 ;  /* 0xbfb8aa3b86047820 */ /* 0x000fc80000410000 */
[----:B------:R-:W1:Y:S01]  /*52a0*/  MUFU.RCP R142, R142 ;  /* 0x0000008e008e7308 */ /* 0x000e620000001000 */
[----:B---3--:R-:W-:Y:S02]  /*52b0*/  FADD.FTZ R169, R5, 1 ;  /* 0x3f80000005a97421 */ /* 0x008fe40000010000 */
[----:B------:R-:W3:Y:S01]  /*52c0*/  LDS.U16 R5, [R56+0x1a] ;  /* 0x00001a0038057984 */ /* 0x000ee20000000400 */
[----:B------:R-:W-:Y:S02]  /*52d0*/  FFMA.FTZ R164, R124, R153, 1 ;  /* 0x3f8000007ca47423 */ /* 0x000fe40000010099 */
[----:B------:R-:W-:Y:S01]  /*52e0*/  FMUL.FTZ R161, R139, R162 ;  /* 0x000000a28ba17220 */ /* 0x000fe20000410000 */
[----:B------:R-:W-:Y:S01]  /*52f0*/  HADD2.F32 R162, -RZ, R111.H0_H0 ;  /* 0x2000006fffa27230 */ /* 0x000fe20000004100 */
[----:B------:R-:W5:Y:S02]  /*5300*/  MUFU.EX2 R4, R4 ;  /* 0x0000000400047308 */ /* 0x000f640000000800 */
[----:B------:R-:W-:Y:S01]  /*5310*/  FMUL.FTZ R111, R161, R164 ;  /* 0x000000a4a16f7220 */ /* 0x000fe20000410000 */
[----:B------:R-:W-:Y:S01]  /*5320*/  HADD2.F32 R164, -RZ, R109.H0_H0 ;  /* 0x2000006dffa47230 */ /* 0x000fe20000004100 */
[----:B--2---:R-:W-:Y:S01]  /*5330*/  FADD.FTZ R109, R155, 1 ;  /* 0x3f8000009b6d7421 */ /* 0x004fe20000010000 */
[----:B0-----:R-:W-:-:S02]  /*5340*/  HADD2.F32 R153, -RZ, R163.H0_H0 ;  /* 0x200000a3ff997230 */ /* 0x001fc40000004100 */
[----:B----4-:R-:W-:Y:S01]  /*5350*/  HADD2.F32 R155, -RZ, R117.H0_H0 ;  /* 0x20000075ff9b7230 */ /* 0x010fe20000004100 */
[----:B------:R-:W0:Y:S01]  /*5360*/  MUFU.RCP R113, R113 ;  /* 0x0000007100717308 */ /* 0x000e220000001000 */
[----:B-1----:R-:W-:Y:S02]  /*5370*/  FADD.FTZ R178, -R142, 1 ;  /* 0x3f8000008eb27421 */ /* 0x002fe40000010100 */
[----:B------:R-:W-:Y:S02]  /*5380*/  FMUL.FTZ R161, R162, R153 ;  /* 0x00000099a2a17220 */ /* 0x000fe40000410000 */
[----:B------:R-:W-:Y:S02]  /*5390*/  FADD.FTZ R117, -R149, 1 ;  /* 0x3f80000095757421 */ /* 0x000fe40000010100 */
[----:B------:R-:W-:Y:S01]  /*53a0*/  FMUL.FTZ R184, R164, R155 ;  /* 0x0000009ba4b87220 */ /* 0x000fe20000410000 */
[----:B------:R-:W1:Y:S01]  /*53b0*/  MUFU.RCP R166, R166 ;  /* 0x000000a600a67308 */ /* 0x000e620000001000 */
[----:B------:R-:W-:-:S02]  /*53c0*/  FFMA.FTZ R178, R125, R178, 1 ;  /* 0x3f8000007db27423 */ /* 0x000fc400000100b2 */
[----:B------:R-:W-:Y:S02]  /*53d0*/  FMUL.FTZ R161, R142, R161 ;  /* 0x000000a18ea17220 */ /* 0x000fe40000410000 */
[----:B------:R-:W-:Y:S02]  /*53e0*/  FFMA.FTZ R117, R126, R117, 1 ;  /* 0x3f8000007e757423 */ /* 0x000fe40000010075 */
[----:B------:R-:W-:Y:S01]  /*53f0*/  FMUL.FTZ R184, R149, R184 ;  /* 0x000000b895b87220 */ /* 0x000fe20000410000 */
[----:B------:R-:W-:Y:S01]  /*5400*/  HADD2.F32 R170, -RZ, R170.H0_H0 ;  /* 0x200000aaffaa7230 */ /* 0x000fe20000004100 */
[----:B------:R-:W-:Y:S01]  /*5410*/  FMUL.FTZ R188, R161, R178 ;  /* 0x000000b2a1bc7220 */ /* 0x000fe20000410000 */
[----:B------:R-:W-:Y:S01]  /*5420*/  HADD2.F32 R161, -RZ, R105.H0_H0 ;  /* 0x20000069ffa17230 */ /* 0x000fe20000004100 */
[----:B------:R-:W-:Y:S01]  /*5430*/  FMUL.FTZ R173, R184, R117 ;  /* 0x00000075b8ad7220 */ /* 0x000fe20000410000 */
[----:B------:R-:W-:Y:S01]  /*5440*/  HADD2.F32 R117, -RZ, R107.H0_H0 ;  /* 0x2000006bff757230 */ /* 0x000fe20000004100 */
[----:B-----5:R-:W-:Y:S01]  /*5450*/  FADD.FTZ R175, R4, 1 ;  /* 0x3f80000004af7421 */ /* 0x020fe20000010000 */
[----:B------:R-:W-:Y:S01]  /*5460*/  HADD2.F32 R165, -RZ, R101.H0_H0 ;  /* 0x20000065ffa57230 */ /* 0x000fe20000004100 */
[----:B------:R-:W-:Y:S01]  /*5470*/  FADD.FTZ R4, -R160, 1 ;  /* 0x3f800000a0047421 */ /* 0x000fe20000010100 */
[----:B------:R-:W-:Y:S01]  /*5480*/  HADD2.F32 R172, -RZ, R172.H0_H0 ;  /* 0x200000acffac7230 */ /* 0x000fe20000004100 */
[----:B0-----:R-:W-:Y:S01]  /*5490*/  FADD.FTZ R105, -R113, 1 ;  /* 0x3f80000071697421 */ /* 0x001fe20000010100 */
[----:B------:R-:W-:Y:S01]  /*54a0*/  HADD2.F32 R176, -RZ, R176.H0_H0 ;  /* 0x200000b0ffb07230 */ /* 0x000fe20000004100 */
[----:B------:R-:W0:Y:S01]  /*54b0*/  MUFU.RCP R109, R109 ;  /* 0x0000006d006d7308 */ /* 0x000e220000001000 */
[----:B------:R-:W-:Y:S01]  /*54c0*/  HADD2.F32 R163, -RZ, R103.H0_H0 ;  /* 0x20000067ffa37230 */ /* 0x000fe20000004100 */
[----:B------:R-:W-:-:S02]  /*54d0*/  FFMA.FTZ R184, R129, R4, 1 ;  /* 0x3f80000081b87423 */ /* 0x000fc40000010004 */
[----:B------:R-:W-:Y:S02]  /*54e0*/  FADD.FTZ R103, -R115, 1 ;  /* 0x3f80000073677421 */ /* 0x000fe40000010100 */
[----:B------:R-:W-:Y:S02]  /*54f0*/  FFMA.FTZ R107, R130, R105, 1 ;  /* 0x3f800000826b7423 */ /* 0x000fe40000010069 */
[----:B------:R2:W4:Y:S01]  /*5500*/  MUFU.RCP R178, R169 ;  /* 0x000000a900b27308 */ /* 0x0005220000001000 */
[----:B------:R-:W-:Y:S02]  /*5510*/  FMUL.FTZ R4, R117, R170 ;  /* 0x000000aa75047220 */ /* 0x000fe40000410000 */
[----:B-1----:R-:W-:Y:S02]  /*5520*/  FADD.FTZ R190, -R166, 1 ;  /* 0x3f800000a6be7421 */ /* 0x002fe40000010100 */
[----:B------:R-:W-:-:S03]  /*5530*/  FMUL.FTZ R105, R161, R172 ;  /* 0x000000aca1697220 */ /* 0x000fc60000410000 */
[----:B------:R-:W1:Y:S01]  /*5540*/  MUFU.RCP R101, R175 ;  /* 0x000000af00657308 */ /* 0x000e620000001000 */
[----:B--2---:R-:W-:Y:S02]  /*5550*/  FMUL.FTZ R169, R165, R176 ;  /* 0x000000b0a5a97220 */ /* 0x004fe40000410000 */
[----:B------:R-:W-:Y:S02]  /*5560*/  FFMA.FTZ R103, R128, R103, 1 ;  /* 0x3f80000080677423 */ /* 0x000fe40000010067 */
[----:B------:R-:W-:Y:S02]  /*5570*/  FMUL.FTZ R4, R115, R4 ;  /* 0x0000000473047220 */ /* 0x000fe40000410000 */
[----:B------:R-:W-:Y:S02]  /*5580*/  FFMA.FTZ R192, R131, R190, 1 ;  /* 0x3f80000083c07423 */ /* 0x000fe400000100be */
[----:B------:R-:W-:Y:S02]  /*5590*/  FMUL.FTZ R105, R160, R105 ;  /* 0x00000069a0697220 */ /* 0x000fe40000410000 */
[----:B------:R-:W-:-:S02]  /*55a0*/  FMUL.FTZ R169, R166, R169 ;  /* 0x000000a9a6a97220 */ /* 0x000fc40000410000 */
[----:B------:R-:W-:Y:S01]  /*55b0*/  FMUL.FTZ R4, R4, R103 ;  /* 0x0000006704047220 */ /* 0x000fe20000410000 */
[----:B------:R-:W-:Y:S01]  /*55c0*/  F2FP.PACK_AB R103, R168, R159 ;  /* 0x0000009fa867723e */ /* 0x000fe200000000ff */
[----:B------:R-:W-:Y:S01]  /*55d0*/  BAR.SYNC.DEFER_BLOCKING 0x0 ;  /* 0x0000000000007b1d */ /* 0x000fe20000010000 */
[----:B------:R-:W-:Y:S01]  /*55e0*/  FMUL.FTZ R105, R105, R184 ;  /* 0x000000b869697220 */ /* 0x000fe20000410000 */
[----:B------:R-:W-:Y:S01]  /*55f0*/  HADD2.F32 R174, -RZ, R174.H0_H0 ;  /* 0x200000aeffae7230 */ /* 0x000fe20000004100 */
[----:B------:R-:W-:Y:S01]  /*5600*/  FMUL.FTZ R192, R169, R192 ;  /* 0x000000c0a9c07220 */ /* 0x000fe20000410000 */
[----:B------:R-:W-:Y:S02]  /*5610*/  HADD2.F32 R184, -RZ, R99.H0_H0 ;  /* 0x20000063ffb87230 */ /* 0x000fe40000004100 */
[----:B------:R-:W-:Y:S02]  /*5620*/  HADD2.F32 R169, -RZ, R97.H0_H0 ;  /* 0x20000061ffa97230 */ /* 0x000fe40000004100 */
[----:B------:R-:W-:-:S02]  /*5630*/  HADD2.F32 R168, -RZ, R95.H0_H0 ;  /* 0x2000005fffa87230 */ /* 0x000fc40000004100 */
[----:B---3--:R-:W-:Y:S02]  /*5640*/  HADD2.F32 R159, -RZ, R5.H0_H0 ;  /* 0x20000005ff9f7230 */ /* 0x008fe40000004100 */
[----:B------:R-:W-:Y:S02]  /*5650*/  HADD2.F32 R186, -RZ, R186.H0_H0 ;  /* 0x200000baffba7230 */ /* 0x000fe40000004100 */
[----:B------:R-:W-:Y:S01]  /*5660*/  HADD2.F32 R171, -RZ, R171.H0_H0 ;  /* 0x200000abffab7230 */ /* 0x000fe20000004100 */
[----:B------:R-:W-:Y:S02]  /*5670*/  FMUL.FTZ R190, R163, R174 ;  /* 0x000000aea3be7220 */ /* 0x000fe40000410000 */
[----:B0-----:R-:W-:Y:S02]  /*5680*/  FADD.FTZ R95, -R109, 1 ;  /* 0x3f8000006d5f7421 */ /* 0x001fe40000010100 */
[----:B----4-:R-:W-:Y:S02]  /*5690*/  FADD.FTZ R196, -R178, 1 ;  /* 0x3f800000b2c47421 */ /* 0x010fe40000010100 */
[----:B-1----:R-:W-:-:S02]  /*56a0*/  FADD.FTZ R97, -R101, 1 ;  /* 0x3f80000065617421 */ /* 0x002fc40000010100 */
[----:B------:R-:W-:Y:S02]  /*56b0*/  FMUL.FTZ R194, R184, R159 ;  /* 0x0000009fb8c27220 */ /* 0x000fe40000410000 */
[----:B------:R-:W-:Y:S02]  /*56c0*/  FMUL.FTZ R5, R169, R186 ;  /* 0x000000baa9057220 */ /* 0x000fe40000410000 */
[----:B------:R-:W-:Y:S02]  /*56d0*/  FMUL.FTZ R198, R168, R171 ;  /* 0x000000aba8c67220 */ /* 0x000fe40000410000 */
[----:B------:R-:W-:Y:S02]  /*56e0*/  FMUL.FTZ R190, R113, R190 ;  /* 0x000000be71be7220 */ /* 0x000fe40000410000 */
[----:B------:R-:W-:Y:S02]  /*56f0*/  FFMA.FTZ R95, R132, R95, 1 ;  /* 0x3f800000845f7423 */ /* 0x000fe4000001005f */
[----:B------:R-:W-:-:S02]  /*5700*/  FFMA.FTZ R196, R133, R196, 1 ;  /* 0x3f80000085c47423 */ /* 0x000fc400000100c4 */
[----:B------:R-:W-:Y:S02]  /*5710*/  FMUL.FTZ R194, R109, R194 ;  /* 0x000000c26dc27220 */ /* 0x000fe40000410000 */
[----:B------:R-:W-:Y:S02]  /*5720*/  FMUL.FTZ R5, R178, R5 ;  /* 0x00000005b2057220 */ /* 0x000fe40000410000 */
[----:B------:R-:W-:Y:S02]  /*5730*/  FFMA.FTZ R97, R134, R97, 1 ;  /* 0x3f80000086617423 */ /* 0x000fe40000010061 */
[----:B------:R-:W-:Y:S01]  /*5740*/  FMUL.FTZ R198, R101, R198 ;  /* 0x000000c665c67220 */ /* 0x000fe20000410000 */
[----:B------:R-:W-:Y:S01]  /*5750*/  F2FP.PACK_AB R167, R182, R167 ;  /* 0x000000a7b6a7723e */ /* 0x000fe200000000ff */
[----:B------:R-:W-:Y:S02]  /*5760*/  FMUL.FTZ R190, R190, R107 ;  /* 0x0000006bbebe7220 */ /* 0x000fe40000410000 */
[----:B------:R-:W-:-:S02]  /*5770*/  FMUL.FTZ R95, R194, R95 ;  /* 0x0000005fc25f7220 */ /* 0x000fc40000410000 */
[----:B------:R-:W-:Y:S02]  /*5780*/  FMUL.FTZ R5, R5, R196 ;  /* 0x000000c405057220 */ /* 0x000fe40000410000 */
[----:B------:R-:W-:Y:S01]  /*5790*/  FMUL.FTZ R198, R198, R97 ;  /* 0x00000061c6c67220 */ /* 0x000fe20000410000 */
[----:B------:R-:W-:Y:S02]  /*57a0*/  F2FP.PACK_AB R157, R180, R157 ;  /* 0x0000009db49d723e */ /* 0x000fe400000000ff */
[----:B------:R-:W-:Y:S02]  /*57b0*/  PRMT R97, R103, 0x7632, R97 ;  /* 0x0000763267617816 */ /* 0x000fe40000000061 */
[----:B------:R-:W-:Y:S02]  /*57c0*/  PRMT R107, R167, 0x7632, R107 ;  /* 0x00007632a76b7816 */ /* 0x000fe4000000006b */
[----:B------:R-:W-:Y:S02]  /*57d0*/  ISETP.NE.AND P1, PT, R86, RZ, PT ;  /* 0x000000ff5600720c */ /* 0x000fe40003f25270 */
[----:B------:R-:W-:-:S02]  /*57e0*/  F2FP.PACK_AB R111, R188, R111 ;  /* 0x0000006fbc6f723e */ /* 0x000fc400000000ff */
[----:B------:R-:W-:Y:S02]  /*57f0*/  F2FP.PACK_AB R4, R4, R173 ;  /* 0x000000ad0404723e */ /* 0x000fe400000000ff */
[----:B------:R-:W-:Y:S02]  /*5800*/  F2FP.PACK_AB R105, R190, R105 ;  /* 0x00000069be69723e */ /* 0x000fe400000000ff */
[----:B------:R-:W-:Y:S02]  /*5810*/  F2FP.PACK_AB R95, R95, R192 ;  /* 0x000000c05f5f723e */ /* 0x000fe400000000ff */
[----:B------:R-:W-:Y:S01]  /*5820*/  F2FP.PACK_AB R5, R198, R5 ;  /* 0x00000005c605723e */ /* 0x000fe200000000ff */
[----:B------:R0:W-:Y:S01]  /*5830*/  STS.U16 [R56], R103 ;  /* 0x0000006738007388 */ /* 0x0001e20000000400 */
[----:B------:R-:W-:Y:S02]  /*5840*/  PRMT R99, R157, 0x7632, R99 ;  /* 0x000076329d637816 */ /* 0x000fe40000000063 */
[----:B------:R-:W-:Y:S01]  /*5850*/  PRMT R175, R5, 0x7632, R175 ;  /* 0x0000763205af7816 */ /* 0x000fe200000000af */
[----:B------:R1:W-:Y:S04]  /*5860*/  STS.U16 [R56+0x2], R97 ;  /* 0x0000026138007388 */ /* 0x0003e80000000400 */
[----:B------:R2:W-:Y:S01]  /*5870*/  STS.U16 [R56+0x4], R157 ;  /* 0x0000049d38007388 */ /* 0x0005e20000000400 */
[----:B0-----:R-:W-:-:S03]  /*5880*/  PRMT R103, R4, 0x7632, R103 ;  /* 0x0000763204677816 */ /* 0x001fc60000000067 */
[----:B------:R0:W-:Y:S01]  /*5890*/  STS.U16 [R56+0x8], R167 ;  /* 0x000008a738007388 */ /* 0x0001e20000000400 */
[----:B-1----:R-:W-:-:S03]  /*58a0*/  PRMT R97, R111, 0x7632, R97 ;  /* 0x000076326f617816 */ /* 0x002fc60000000061 */
[----:B------:R1:W-:Y:S01]  /*58b0*/  STS.U16 [R56+0xa], R107 ;  /* 0x00000a6b38007388 */ /* 0x0003e20000000400 */
[C---:B--2---:R-:W-:Y:S02]  /*58c0*/  PRMT R157, R95.reuse, 0x7610, R157 ;  /* 0x000076105f9d7816 */ /* 0x044fe4000000009d */
[----:B0-----:R-:W-:Y:S02]  /*58d0*/  PRMT R167, R95, 0x7632, R167 ;  /* 0x000076325fa77816 */ /* 0x001fe400000000a7 */
[----:B-1----:R-:W-:Y:S01]  /*58e0*/  PRMT R107, R105, 0x7632, R107 ;  /* 0x00007632696b7816 */ /* 0x002fe2000000006b */
        /* <DEDUP_REMOVED lines=30> */
[----:B------:R-:W-:-:S05]  /*5ad0*/  IMAD R180, R89, c[0x0][0x2e8], RZ ;  /* 0x0000ba0059b47a24 */ /* 0x000fca00078e02ff */
[----:B------:R-:W1:Y:S01]  /*5ae0*/  LDS R191, [0x840] ;  /* 0x00084000ffbf7984 */ /* 0x000e620000000800 */
[----:B0-----:R-:W-:-:S04]  /*5af0*/  IMAD.WIDE.U32 R4, R91, c[0x0][0x2e8], RZ ;  /* 0x0000ba005b047a25 */ /* 0x001fc800078e00ff */
[----:B------:R-:W-:-:S05]  /*5b00*/  IMAD R193, R91, c[0x0][0x2ec], R180 ;  /* 0x0000bb005bc17a24 */ /* 0x000fca00078e02b4 */
[----:B------:R-:W-:Y:S01]  /*5b10*/  IADD3 R5, R5, R193, RZ ;  /* 0x000000c105057210 */ /* 0x000fe20007ffe0ff */
[----:B------:R-:W-:-:S04]  /*5b20*/  IMAD R157, R93, c[0x0][0x2f0], RZ ;  /* 0x0000bc005d9d7a24 */ /* 0x000fc800078e02ff */
        /* <DEDUP_REMOVED lines=29> */
.L_x_2570:
[----:B------:R-:W-:Y:S05]  /*5d00*/  BSYNC B0 ;  /* 0x0000000000007941 */ /* 0x000fea0003800000 */
.L_x_2569:
[----:B------:R1:W-:Y:S01]  /*5d10*/  @!P0 STG.E.U16 [R4.64+-0x740], R99 ;  /* 0xfff8c06304008986 */ /* 0x0003e2000c101504 */
[----:B------:R-:W-:Y:S01]  /*5d20*/  ISETP.GE.AND P0, PT, R116, R191, PT ;  /* 0x000000bf7400720c */ /* 0x000fe20003f06270 */
[----:B------:R-:W-:Y:S01]  /*5d30*/  FMUL.FTZ R128, R128, R115 ;  /* 0x0000007380807220 */ /* 0x000fe20000410000 */
[-C--:B------:R-:W-:Y:S01]  /*5d40*/  ISETP.GE.AND P4, PT, R21, R191.reuse, PT ;  /* 0x000000bf1500720c */ /* 0x080fe20003f86270 */
[----:B------:R-:W-:Y:S01]  /*5d50*/  @!P2 STG.E.U16 [R4.64+-0x700], R103 ;  /* 0xfff900670400a986 */ /* 0x000fe2000c101504 */
[----:B------:R-:W-:Y:S01]  /*5d60*/  ISETP.GE.AND P5, PT, R22, R191, PT ;  /* 0x000000bf1600720c */ /* 0x000fe20003fa6270 */
[----:B------:R-:W-:Y:S01]  /*5d70*/  FMUL.FTZ R122, R122, R137 ;  /* 0x000000897a7a7220 */ /* 0x000fe20000410000 */
[-C--:B------:R-:W-:Y:S01]  /*5d80*/  ISETP.GE.AND P6, PT, R23, R191.reuse, PT ;  /* 0x000000bf1700720c */ /* 0x080fe20003fc6270 */
[----:B------:R2:W-:Y:S01]  /*5d90*/  @!P3 STG.E.U16 [R4.64+-0x780], R97 ;  /* 0xfff880610400b986 */ /* 0x0005e2000c101504 */
[-C--:B------:R-:W-:Y:S01]  /*5da0*/  ISETP.GE.AND P2, PT, R96, R191.reuse, PT ;  /* 0x000000bf6000720c */ /* 0x080fe20003f46270 */
[----:B------:R-:W-:Y:S01]  /*5db0*/  FMUL.FTZ R138, R123, R138 ;  /* 0x0000008a7b8a7220 */ /* 0x000fe20000410000 */
[----:B------:R-:W-:Y:S01]  /*5dc0*/  ISETP.GE.AND P3, PT, R20, R191, PT ;  /* 0x000000bf1400720c */ /* 0x000fe20003f66270 */
[----:B------:R-:W-:-:S02]  /*5dd0*/  FMUL.FTZ R124, R124, R139 ;  /* 0x0000008b7c7c7220 */ /* 0x000fc40000410000 */
[----:B------:R3:W-:Y:S01]  /*5de0*/  @!P0 STG.E.U16 [R4.64+-0x6c0], R105 ;  /* 0xfff9406904008986 */ /* 0x0007e2000c101504 */
        /* <DEDUP_REMOVED lines=12> */
[----:B------:R-:W-:Y:S01]  /*5eb0*/  ISETP.GE.AND P2, PT, R104, R191, PT ;  /* 0x000000bf6800720c */ /* 0x000fe20003f46270 */
[----:B------:R-:W-:Y:S02]  /*5ec0*/  FMUL.FTZ R131, R131, R166 ;  /* 0x000000a683837220 */ /* 0x000fe40000410000 */
[----:B------:R-:W-:Y:S01]  /*5ed0*/  @!P0 STG.E.U16 [R4.64+-0x540], R181 ;  /* 0xfffac0b504008986 */ /* 0x000fe2000c101504 */
[----:B------:R-:W-:Y:S01]  /*5ee0*/  ISETP.NE.U32.AND P0, PT, RZ, c[0x0][0x270], PT ;  /* 0x00009c00ff007a0c */ /* 0x000fe20003f05070 */
[----:B------:R-:W-:-:S02]  /*5ef0*/  FMUL.FTZ R132, R132, R109 ;  /* 0x0000006d84847220 */ /* 0x000fc40000410000 */
[----:B------:R-:W-:Y:S01]  /*5f00*/  @!P5 STG.E.U16 [R4.64+-0x500], R183 ;  /* 0xfffb00b70400d986 */ /* 0x000fe2000c101504 */
[----:B------:R-:W-:Y:S01]  /*5f10*/  ISETP.NE.AND.EX P0, PT, RZ, c[0x0][0x274], PT, P0 ;  /* 0x00009d00ff007a0c */ /* 0x000fe20003f05300 */
[----:B------:R-:W-:Y:S02]  /*5f20*/  FMUL.FTZ R133, R133, R178 ;  /* 0x000000b285857220 */ /* 0x000fe40000410000 */
[----:B------:R-:W-:Y:S01]  /*5f30*/  @!P6 STG.E.U16 [R4.64+-0x4c0], R185 ;  /* 0xfffb40b90400e986 */ /* 0x000fe2000c101504 */
[----:B------:R-:W-:Y:S02]  /*5f40*/  FMUL.FTZ R134, R134, R101 ;  /* 0x0000006586867220 */ /* 0x000fe40000410000 */
[----:B0-----:R-:W-:Y:S01]  /*5f50*/  FMUL.FTZ R95, R121, R157 ;  /* 0x0000009d795f7220 */ /* 0x001fe20000410000 */
[----:B------:R-:W-:Y:S01]  /*5f60*/  @!P2 STG.E.U16 [R4.64+-0x480], R187 ;  /* 0xfffb80bb0400a986 */ /* 0x000fe2000c101504 */
[----:B-1----:R-:W-:Y:S02]  /*5f70*/  FMUL.FTZ R99, R119, R141 ;  /* 0x0000008d77637220 */ /* 0x002fe40000410000 */
[----:B------:R-:W-:Y:S01]  /*5f80*/  FMUL.FTZ R113, R117, R128 ;  /* 0x0000008075717220 */ /* 0x000fe20000410000 */
[----:B------:R-:W-:Y:S01]  /*5f90*/  @!P4 STG.E.U16 [R4.64+-0x440], R189 ;  /* 0xfffbc0bd0400c986 */ /* 0x000fe2000c101504 */
[----:B--2---:R-:W-:-:S02]  /*5fa0*/  FMUL.FTZ R97, R140, R167 ;  /* 0x000000a78c617220 */ /* 0x004fc40000410000 */
[----:B------:R-:W-:Y:S01]  /*5fb0*/  FMUL.FTZ R101, R147, R144 ;  /* 0x0000009093657220 */ /* 0x000fe20000410000 */
[----:B------:R0:W-:Y:S01]  /*5fc0*/  @!P3 STG.E.U16 [R4.64+-0x680], R107 ;  /* 0xfff9806b0400b986 */ /* 0x0001e2000c101504 */
[----:B------:R-:W-:Y:S01]  /*5fd0*/  ISETP.GE.AND P3, PT, R108, R191, PT ;  /* 0x000000bf6c00720c */ /* 0x000fe20003f66270 */
[----:B------:R-:W-:Y:S02]  /*5fe0*/  FMUL.FTZ R103, R146, R122 ;  /* 0x0000007a92677220 */ /* 0x000fe40000410000 */
[----:B---3--:R-:W-:Y:S02]  /*5ff0*/  FMUL.FTZ R105, R156, R138 ;  /* 0x0000008a9c697220 */ /* 0x008fe40000410000 */
[----:B------:R-:W-:Y:S02]  /*6000*/  FMUL.FTZ R109, R162, R142 ;  /* 0x0000008ea26d7220 */ /* 0x000fe40000410000 */
[----:B------:R-:W-:Y:S02]  /*6010*/  FMUL.FTZ R115, R161, R129 ;  /* 0x00000081a1737220 */ /* 0x000fe40000410000 */
[----:B------:R-:W-:-:S02]  /*6020*/  FMUL.FTZ R117, R163, R130 ;  /* 0x00000082a3757220 */ /* 0x000fc40000410000 */
[----:B0-----:R-:W-:Y:S02]  /*6030*/  FMUL.FTZ R107, R158, R124 ;  /* 0x0000007c9e6b7220 */ /* 0x001fe40000410000 */
[----:B------:R0:W-:Y:S01]  /*6040*/  @!P3 STG.E.U16 [R4.64+-0x7c0], R111 ;  /* 0xfff8406f0400b986 */ /* 0x0001e2000c101504 */
[----:B------:R-:W-:Y:S02]  /*6050*/  FMUL.FTZ R119, R165, R131 ;  /* 0x00000083a5777220 */ /* 0x000fe40000410000 */
[----:B------:R-:W-:Y:S02]  /*6060*/  FMUL.FTZ R121, R184, R132 ;  /* 0x00000084b8797220 */ /* 0x000fe40000410000 */
[----:B------:R-:W-:Y:S02]  /*6070*/  FMUL.FTZ R123, R169, R133 ;  /* 0x00000085a97b7220 */ /* 0x000fe40000410000 */
[----:B------:R-:W-:Y:S02]  /*6080*/  FMUL.FTZ R125, R168, R134 ;  /* 0x00000086a87d7220 */ /* 0x000fe40000410000 */
[----:B0-----:R-:W-:Y:S01]  /*6090*/  FMUL.FTZ R111, R164, R126 ;  /* 0x0000007ea46f7220 */ /* 0x001fe20000410000 */
        /* <DEDUP_REMOVED lines=41> */
[----:B------:R-:W-:Y:S01]  /*6330*/  STS.U16 [R56+0x8], R122 ;  /* 0x0000087a38007388 */ /* 0x000fe20000000400 */
[----:B------:R-:W-:-:S02]  /*6340*/  PRMT R120, R133, 0x7632, R120 ;  /* 0x0000763285787816 */ /* 0x000fc40000000078 */
[C---:B--2---:R-:W-:Y:S01]  /*6350*/  PRMT R6, R131.reuse, 0x7610, R6 ;  /* 0x0000761083067816 */ /* 0x044fe20000000006 */
[----:B------:R-:W-:Y:S01]  /*6360*/  STS.U16 [R56+0xc], R124 ;  /* 0x00000c7c38007388 */ /* 0x000fe20000000400 */
[----:B0-----:R-:W-:-:S03]  /*6370*/  PRMT R18, R131, 0x7632, R18 ;  /* 0x0000763283127816 */ /* 0x001fc60000000012 */
[----:B------:R-:W-:Y:S04]  /*6380*/  STS.U16 [R56+0xe], R4 ;  /* 0x00000e0438007388 */ /* 0x000fe80000000400 */
[----:B------:R0:W-:Y:S04]  /*6390*/  STS.U16 [R56+0x10], R7 ;  /* 0x0000100738007388 */ /* 0x0001e80000000400 */
[----:B------:R-:W-:Y:S04]  /*63a0*/  STS.U16 [R56+0x12], R19 ;  /* 0x0000121338007388 */ /* 0x000fe80000000400 */
[----:B------:R-:W-:Y:S01]  /*63b0*/  STS.U16 [R56+0x14], R129 ;  /* 0x0000148138007388 */ /* 0x000fe20000000400 */
[----:B0-----:R-:W-:-:S03]  /*63c0*/  LEA R7, P0, R78, c[0x0][0x270], 0x1 ;  /* 0x00009c004e077a11 */ /* 0x001fc600078008ff */
[----:B------:R0:W-:Y:S04]  /*63d0*/  STS.U16 [R56+0x16], R5 ;  /* 0x0000160538007388 */ /* 0x0001e80000000400 */
[----:B------:R1:W-:Y:S04]  /*63e0*/  STS.U16 [R56+0x18], R6 ;  /* 0x0000180638007388 */ /* 0x0003e80000000400 */
[----:B------:R2:W-:Y:S01]  /*63f0*/  STS.U16 [R56+0x1a], R18 ;  /* 0x00001a1238007388 */ /* 0x0005e20000000400 */
[----:B0-----:R-:W-:-:S03]  /*6400*/  IMAD.WIDE.U32 R4, R91, c[0x0][0x210], RZ ;  /* 0x000084005b047a25 */ /* 0x001fc600078e00ff */
[----:B------:R-:W-:Y:S01]  /*6410*/  STS.U16 [R56+0x1c], R118 ;  /* 0x00001c7638007388 */ /* 0x000fe20000000400 */
[----:B-1----:R-:W-:-:S03]  /*6420*/  IMAD R6, R89, c[0x0][0x210], RZ ;  /* 0x0000840059067a24 */ /* 0x002fc600078e02ff */
[----:B------:R-:W-:Y:S01]  /*6430*/  STS.U16 [R56+0x1e], R120 ;  /* 0x00001e7838007388 */ /* 0x000fe20000000400 */
[----:B------:R-:W-:-:S06]  /*6440*/  NOP ;  /* 0x0000000000007918 */ /* 0x000fcc0000000000 */
[----:B------:R-:W-:Y:S01]  /*6450*/  LDS.U16 R129, [R74] ;  /* 0x000000004a817984 */ /* 0x000fe20000000400 */
[----:B------:R-:W-:Y:S01]  /*6460*/  IMAD R19, R91, c[0x0][0x214], R6 ;  /* 0x000085005b137a24 */ /* 0x000fe200078e0206 */
[----:B--2---:R-:W-:Y:S02]  /*6470*/  LEA.HI.X R18, R78, c[0x0][0x274], R75, 0x1, P0 ;  /* 0x00009d004e127a11 */ /* 0x004fe400000f0c4b */
[----:B------:R-:W-:Y:S01]  /*6480*/  LDS.U16 R131, [R73+0x40] ;  /* 0x0000400049837984 */ /* 0x000fe20000000400 */
[----:B------:R-:W-:-:S03]  /*6490*/  IMAD.IADD R5, R5, 0x1, R19 ;  /* 0x0000000105057824 */ /* 0x000fc600078e0213 */
[----:B------:R-:W-:Y:S01]  /*64a0*/  LDS.U16 R133, [R72+0x80] ;  /* 0x0000800048857984 */ /* 0x000fe20000000400 */
[----:B------:R-:W-:-:S03]  /*64b0*/  IMAD.WIDE.U32 R4, R94, c[0x0][0x218], R4 ;  /* 0x000086005e047a25 */ /* 0x000fc600078e0004 */
[----:B------:R-:W-:Y:S02]  /*64c0*/  LDS.U16 R135, [R71+0xc0] ;  /* 0x0000c00047877984 */ /* 0x000fe40000000400 */
[----:B------:R-:W-:Y:S02]  /*64d0*/  IADD3 R6, P2, R40, R4, RZ ;  /* 0x0000000428067210 */ /* 0x000fe40007f5e0ff */
[----:B------:R-:W-:Y:S02]  /*64e0*/  LDS.U16 R137, [R70+0x100] ;  /* 0x0001000046897984 */ /* 0x000fe40000000400 */
[----:B------:R-:W-:Y:S02]  /*64f0*/  IADD3.X R5, R39, R163, R5, P2, !PT ;  /* 0x000000a327057210 */ /* 0x000fe400017fe405 */
[----:B------:R-:W-:Y:S01]  /*6500*/  LDS.U16 R139, [R69+0x140] ;  /* 0x00014000458b7984 */ /* 0x000fe20000000400 */
[----:B------:R-:W-:-:S03]  /*6510*/  LEA R4, P0, R6, R7, 0x1 ;  /* 0x0000000706047211 */ /* 0x000fc600078008ff */
[----:B------:R-:W-:Y:S01]  /*6520*/  LDS.U16 R141, [R68+0x180] ;  /* 0x00018000448d7984 */ /* 0x000fe20000000400 */
[----:B------:R-:W-:-:S03]  /*6530*/  LEA.HI.X R5, R6, R18, R5, 0x1, P0 ;  /* 0x0000001206057211 */ /* 0x000fc600000f0c05 */
        /* <DEDUP_REMOVED lines=20> */
[----:B------:R-:W-:Y:S01]  /*6680*/  IMAD R127, R93, c[0x0][0x218], RZ ;  /* 0x000086005d7f7a24 */ /* 0x000fe200078e02ff */
[----:B------:R-:W-:-:S03]  /*6690*/  MOV R7, R17 ;  /* 0x0000001100077202 */ /* 0x000fc60000000f00 */
[----:B------:R-:W-:Y:S02]  /*66a0*/  IMAD R127, R94, c[0x0][0x21c], R127 ;  /* 0x000087005e7f7a24 */ /* 0x000fe400078e027f */
[----:B------:R-:W-:-:S05]  /*66b0*/  IMAD.WIDE.U32 R6, R91, c[0x0][0x210], R6 ;  /* 0x000084005b067a25 */ /* 0x000fca00078e0006 */
[----:B------:R-:W-:-:S05]  /*66c0*/  IADD3 R7, R19, R7, RZ ;  /* 0x0000000713077210 */ /* 0x000fca0007ffe0ff */
[----:B------:R-:W-:-:S05]  /*66d0*/  IMAD.WIDE.U32 R6, R94, c[0x0][0x218], R6 ;  /* 0x000086005e067a25 */ /* 0x000fca00078e0006 */
[----:B------:R-:W-:Y:S02]  /*66e0*/  IADD3 R7, R7, R127, RZ ;  /* 0x0000007f07077210 */ /* 0x000fe40007ffe0ff */
[----:B------:R-:W-:-:S04]  /*66f0*/  LEA R18, P2, R6, c[0x0][0x270], 0x1 ;  /* 0x00009c0006127a11 */ /* 0x000fc800078408ff */
[----:B------:R-:W-:-:S05]  /*6700*/  LEA.HI.X R19, R6, c[0x0][0x274], R7, 0x1, P2 ;  /* 0x00009d0006137a11 */ /* 0x000fca00010f0c07 */
[----:B------:R0:W-:Y:S04]  /*6710*/  STG.E.U16 [R18.64], R129 ;  /* 0x0000008112007986 */ /* 0x0001e8000c101504 */
.L_x_2573:
[----:B------:R-:W-:Y:S05]  /*6720*/  BSYNC B0 ;  /* 0x0000000000007941 */ /* 0x000fea0003800000 */
.L_x_2572:
        /* <DEDUP_REMOVED lines=25> */
.L_x_2571:
        /* <DEDUP_REMOVED lines=19> */
[----:B0-----:R-:W-:Y:S01]  /*69f0*/  HFMA2.MMA R129, -RZ, RZ, 0, 0 ;  /* 0x00000000ff817435 */ /* 0x001fe200000001ff */
        /* <DEDUP_REMOVED lines=37> */
[----:B------:R-:W-:Y:S01]  /*6c50*/  MOV R5, c[0x0][0x16c] ;  /* 0x00005b0000057a02 */ /* 0x000fe20000000f00 */
[----:B------:R-:W-:Y:S02]  /*6c60*/  FMUL.FTZ R116, R121, R92 ;  /* 0x0000005c79747220 */ /* 0x000fe40000410000 */
[----:B------:R-:W-:Y:S01]  /*6c70*/  FFMA.FTZ R4, R123, R6, R4 ;  /* 0x000000067b047223 */ /* 0x000fe20000010004 */
[----:B------:R-:W-:Y:S01]  /*6c80*/  ISETP.GE.AND P0, PT, R5, 0x1, PT ;  /* 0x000000010500780c */ /* 0x000fe20003f06270 */
[----:B------:R-:W-:Y:S02]  /*6c90*/  FMUL.FTZ R145, R123, R92 ;  /* 0x0000005c7b917220 */ /* 0x000fe40000410000 */
[C---:B------:R-:W-:Y:S02]  /*6ca0*/  FFMA.FTZ R88, R125.reuse, R88, R4 ;  /* 0x000000587d587223 */ /* 0x040fe40000010004 */
[----:B------:R-:W-:-:S02]  /*6cb0*/  FMUL.FTZ R114, R125, R92 ;  /* 0x0000005c7d727220 */ /* 0x000fc40000410000 */
[----:B------:R-:W-:Y:S02]  /*6cc0*/  IMAD.MOV.U32 R112, RZ, RZ, RZ ;  /* 0x000000ffff707224 */ /* 0x000fe400078e00ff */
[----:B------:R-:W-:Y:S02]  /*6cd0*/  IMAD.MOV.U32 R135, RZ, RZ, RZ ;  /* 0x000000ffff877224 */ /* 0x000fe400078e00ff */
[----:B------:R-:W-:Y:S02]  /*6ce0*/  IMAD.MOV.U32 R98, RZ, RZ, RZ ;  /* 0x000000ffff627224 */ /* 0x000fe400078e00ff */
[----:B------:R-:W-:Y:S05]  /*6cf0*/  @!P0 BRA `(.L_x_2574) ;  /* 0x0000253000008947 */ /* 0x000fea0003800000 */
[----:B------:R-:W-:Y:S01]  /*6d00*/  IADD3 R96, R150, -0x1, RZ ;  /* 0xffffffff96607810 */ /* 0x000fe20007ffe0ff */
[----:B------:R-:W-:Y:S01]  /*6d10*/  IMAD.MOV.U32 R139, RZ, RZ, RZ ;  /* 0x000000ffff8b7224 */ /* 0x000fe200078e00ff */
[----:B------:R-:W-:Y:S01]  /*6d20*/  MOV R127, RZ ;  /* 0x000000ff007f7202 */ /* 0x000fe20000000f00 */
[----:B------:R-:W-:Y:S01]  /*6d30*/  IMAD.MOV.U32 R102, RZ, RZ, RZ ;  /* 0x000000ffff667224 */ /* 0x000fe200078e00ff */
[----:B------:R-:W-:-:S02]  /*6d40*/  LEA.HI R4, R96, R96, RZ, 0x1 ;  /* 0x0000006060047211 */ /* 0x000fc400078f08ff */
[----:B------:R-:W-:Y:S02]  /*6d50*/  MOV R143, RZ ;  /* 0x000000ff008f7202 */ /* 0x000fe40000000f00 */
[----:B------:R-:W-:Y:S02]  /*6d60*/  LOP3.LUT R5, R4, 0xfffffe, RZ, 0xc0, !PT ;  /* 0x00fffffe04057812 */ /* 0x000fe400078ec0ff */
[----:B------:R-:W-:Y:S02]  /*6d70*/  MOV R112, RZ ;  /* 0x000000ff00707202 */ /* 0x000fe40000000f00 */
[----:B------:R-:W-:Y:S02]  /*6d80*/  IADD3 R96, R96, -R5, RZ ;  /* 0x8000000560607210 */ /* 0x000fe40007ffe0ff */
[----:B------:R-:W-:Y:S02]  /*6d90*/  MOV R141, RZ ;  /* 0x000000ff008d7202 */ /* 0x000fe40000000f00 */
[----:B------:R-:W-:-:S02]  /*6da0*/  MOV R110, RZ ;  /* 0x000000ff006e7202 */ /* 0x000fc40000000f00 */
[----:B------:R-:W-:Y:S02]  /*6db0*/  MOV R108, RZ ;  /* 0x000000ff006c7202 */ /* 0x000fe40000000f00 */
[----:B------:R-:W-:Y:S02]  /*6dc0*/  MOV R137, RZ ;  /* 0x000000ff00897202 */ /* 0x000fe40000000f00 */
[----:B------:R-:W-:Y:S02]  /*6dd0*/  MOV R106, RZ ;  /* 0x000000ff006a7202 */ /* 0x000fe40000000f00 */
[----:B------:R-:W-:Y:S02]  /*6de0*/  MOV R135, RZ ;  /* 0x000000ff00877202 */ /* 0x000fe40000000f00 */
[----:B------:R-:W-:Y:S02]  /*6df0*/  MOV R104, RZ ;  /* 0x000000ff00687202 */ /* 0x000fe40000000f00 */
[----:B------:R-:W-:-:S02]  /*6e00*/  MOV R133, RZ ;  /* 0x000000ff00857202 */ /* 0x000fc40000000f00 */
[----:B------:R-:W-:Y:S02]  /*6e10*/  MOV R131, RZ ;  /* 0x000000ff00837202 */ /* 0x000fe40000000f00 */
[----:B------:R-:W-:Y:S02]  /*6e20*/  MOV R100, RZ ;  /* 0x000000ff00647202 */ /* 0x000fe40000000f00 */
[----:B------:R-:W-:Y:S02]  /*6e30*/  MOV R129, RZ ;  /* 0x000000ff00817202 */ /* 0x000fe40000000f00 */
[----:B------:R-:W-:Y:S02]  /*6e40*/  MOV R98, RZ ;  /* 0x000000ff00627202 */ /* 0x000fe40000000f00 */
.L_x_2590:
        /* <DEDUP_REMOVED lines=13> */
[----:B------:R-:W-:Y:S01]  /*6f20*/  ISETP.NE.AND P2, PT, R86, RZ, PT ;  /* 0x000000ff5600720c */ /* 0x000fe20003f45270 */
[----:B------:R-:W-:Y:S01]  /*6f30*/  IMAD R23, R93, c[0x0][0x1b8], RZ ;  /* 0x00006e005d177a24 */ /* 0x000fe200078e02ff */
[----:B------:R-:W-:Y:S01]  /*6f40*/  ISETP.GE.AND P0, PT, R150, 0x2, PT ;  /* 0x000000029600780c */ /* 0x000fe20003f06270 */
[C---:B------:R-:W-:Y:S02]  /*6f50*/  IMAD R19, R94.reuse, c[0x0][0x19c], R5 ;  /* 0x000067005e137a24 */ /* 0x040fe400078e0205 */
[----:B------:R-:W-:Y:S01]  /*6f60*/  IMAD.WIDE.U32 R6, R94, c[0x0][0x198], RZ ;  /* 0x000066005e067a25 */ /* 0x000fe200078e00ff */
[----:B------:R-:W-:-:S03]  /*6f70*/  ISETP.NE.OR P0, PT, R152, RZ, !P0 ;  /* 0x000000ff9800720c */ /* 0x000fc60004705670 */
        /* <DEDUP_REMOVED lines=23> */
[----:B------:R-:W-:Y:S01]  /*70f0*/  HFMA2.MMA R19, -RZ, RZ, 0, 0 ;  /* 0x00000000ff137435 */ /* 0x000fe200000001ff */
[----:B------:R-:W-:Y:S02]  /*7100*/  @!P0 IMAD R5, R18, c[0x0][0x16c], R127 ;  /* 0x00005b0012058a24 */ /* 0x000fe400078e027f */
[----:B------:R-:W-:Y:S02]  /*7110*/  IMAD.MOV.U32 R18, RZ, RZ, 0x3f800000 ;  /* 0x3f800000ff127424 */ /* 0x000fe400078e00ff */
[----:B------:R-:W-:Y:S01]  /*7120*/  @!P0 IMAD.WIDE R4, R5, 0x8, R14 ;  /* 0x0000000805048825 */ /* 0x000fe200078e020e */
        /* <DEDUP_REMOVED lines=24> */
[----:B------:R-:W-:Y:S01]  /*72b0*/  HADD2.F32 R7, -RZ, R41.H0_H0 ;  /* 0x20000029ff077230 */ /* 0x000fe20000004100 */
[----:B------:R-:W-:Y:S04]  /*72c0*/  BSSY B0, `(.L_x_2575) ;  /* 0x0000056000007945 */ /* 0x000fe80003800000 */
[----:B------:R-:W-:Y:S02]  /*72d0*/  FMUL.FTZ R186, R7, R0 ;  /* 0x0000000007ba7220 */ /* 0x000fe40000410000 */
[----:B--2---:R-:W-:-:S04]  /*72e0*/  FMUL.FTZ R161, R130, 1.4426950216293334961 ;  /* 0x3fb8aa3b82a17820 */ /* 0x004fc80000410000 */
[----:B------:R-:W-:-:S06]  /*72f0*/  FMUL.FTZ R169, R161, R38 ;  /* 0x00000026a1a97220 */ /* 0x000fcc0000410000 */
[----:B------:R-:W2:Y:S01]  /*7300*/  MUFU.EX2 R169, R169 ;  /* 0x000000a900a97308 */ /* 0x000ea20000000800 */
[C---:B0-----:R-:W-:Y:S01]  /*7310*/  FMUL.FTZ R20, R161.reuse, R37 ;  /* 0x00000025a1147220 */ /* 0x041fe20000410000 */
[----:B--2---:R0:W-:Y:S04]  /*7320*/  STS [R134+0xc90], R169 ;  /* 0x000c90a986007388 */ /* 0x0041e80000000800 */
[----:B------:R-:W-:Y:S01]  /*7330*/  BAR.SYNC.DEFER_BLOCKING 0x0 ;  /* 0x0000000000007b1d */ /* 0x000fe20000010000 */
[C---:B-1----:R-:W-:Y:S02]  /*7340*/  FMUL.FTZ R22, R161.reuse, R36 ;  /* 0x00000024a1167220 */ /* 0x042fe40000410000 */
[----:B------:R-:W-:-:S03]  /*7350*/  FMUL.FTZ R23, R161, R35 ;  /* 0x00000023a1177220 */ /* 0x000fc60000410000 */
[----:B------:R-:W1:Y:S01]  /*7360*/  MUFU.EX2 R20, R20 ;  /* 0x0000001400147308 */ /* 0x000e620000000800 */
[----:B------:R-:W-:-:S07]  /*7370*/  FMUL.FTZ R132, R161, R34 ;  /* 0x00000022a1847220 */ /* 0x000fce0000410000 */
[----:B------:R-:W0:Y:S01]  /*7380*/  MUFU.EX2 R22, R22 ;  /* 0x0000001600167308 */ /* 0x000e220000000800 */
[----:B------:R-:W-:-:S07]  /*7390*/  FMUL.FTZ R136, R161, R33 ;  /* 0x00000021a1887220 */ /* 0x000fce0000410000 */
[----:B------:R-:W2:Y:S01]  /*73a0*/  MUFU.EX2 R23, R23 ;  /* 0x0000001700177308 */ /* 0x000ea20000000800 */
[----:B------:R4:W5:Y:S01]  /*73b0*/  @!P0 LDG.E.64 R18, [R4.64] ;  /* 0x0000000404128981 */ /* 0x000962000c1e1b00 */
[----:B------:R-:W-:Y:S01]  /*73c0*/  FMUL.FTZ R138, R161, R32 ;  /* 0x00000020a18a7220 */ /* 0x000fe20000410000 */
[----:B----4-:R-:W-:Y:S02]  /*73d0*/  HADD2.F32 R5, -RZ, R148.H0_H0 ;  /* 0x20000094ff057230 */ /* 0x010fe40000004100 */
[----:B------:R-:W-:-:S03]  /*73e0*/  HADD2.F32 R4, -RZ, R55.H0_H0 ;  /* 0x20000037ff047230 */ /* 0x000fc60000004100 */
[----:B------:R-:W4:Y:S01]  /*73f0*/  MUFU.EX2 R132, R132 ;  /* 0x0000008400847308 */ /* 0x000f220000000800 */
[----:B------:R-:W-:Y:S02]  /*7400*/  FMUL.FTZ R146, R5, R38 ;  /* 0x0000002605927220 */ /* 0x000fe40000410000 */
[----:B------:R-:W-:Y:S02]  /*7410*/  FMUL.FTZ R191, R4, R37 ;  /* 0x0000002504bf7220 */ /* 0x000fe40000410000 */
[----:B-1----:R-:W-:-:S03]  /*7420*/  FMUL.FTZ R5, R169, R20 ;  /* 0x00000014a9057220 */ /* 0x002fc60000410000 */
[----:B------:R-:W1:Y:S01]  /*7430*/  MUFU.EX2 R136, R136 ;  /* 0x0000008800887308 */ /* 0x000e620000000800 */
[----:B------:R-:W-:Y:S02]  /*7440*/  FFMA.FTZ R4, R146, R20, R191 ;  /* 0x0000001492047223 */ /* 0x000fe400000100bf */
[C---:B------:R-:W-:Y:S02]  /*7450*/  FMUL.FTZ R140, R161.reuse, R31 ;  /* 0x0000001fa18c7220 */ /* 0x040fe40000410000 */
[C---:B0-----:R-:W-:Y:S02]  /*7460*/  FMUL.FTZ R134, R22.reuse, R5 ;  /* 0x0000000516867220 */ /* 0x041fe40000410000 */
[----:B------:R-:W-:Y:S01]  /*7470*/  FFMA.FTZ R4, R22, R4, R187 ;  /* 0x0000000416047223 */ /* 0x000fe200000100bb */
[----:B------:R-:W0:Y:S01]  /*7480*/  MUFU.EX2 R138, R138 ;  /* 0x0000008a008a7308 */ /* 0x000e220000000800 */
[----:B------:R-:W-:Y:S01]  /*7490*/  FMUL.FTZ R142, R161, R30 ;  /* 0x0000001ea18e7220 */ /* 0x000fe20000410000 */
[----:B------:R-:W-:Y:S01]  /*74a0*/  ISETP.NE.AND P0, PT, R86, 0x3f, PT ;  /* 0x0000003f5600780c */ /* 0x000fe20003f05270 */
[----:B--2---:R-:W-:-:S02]  /*74b0*/  FMUL.FTZ R5, R23, R134 ;  /* 0x0000008617057220 */ /* 0x004fc40000410000 */
[----:B------:R-:W-:-:S03]  /*74c0*/  FFMA.FTZ R4, R23, R4, R144 ;  /* 0x0000000417047223 */ /* 0x000fc60000010090 */
[----:B------:R-:W2:Y:S01]  /*74d0*/  MUFU.EX2 R140, R140 ;  /* 0x0000008c008c7308 */ /* 0x000ea20000000800 */
[----:B------:R-:W-:Y:S02]  /*74e0*/  FMUL.FTZ R171, R161, R29 ;  /* 0x0000001da1ab7220 */ /* 0x000fe40000410000 */
[C---:B----4-:R-:W-:Y:S02]  /*74f0*/  FMUL.FTZ R5, R132.reuse, R5 ;  /* 0x0000000584057220 */ /* 0x050fe40000410000 */
        /* <DEDUP_REMOVED lines=8> */
[C---:B0-----:R-:W-:Y:S02]  /*7580*/  FMUL.FTZ R5, R138.reuse, R5 ;  /* 0x000000058a057220 */ /* 0x041fe40000410000 */
[----:B------:R-:W-:-:S03]  /*7590*/  FFMA.FTZ R4, R138, R4, R197 ;  /* 0x000000048a047223 */ /* 0x000fc600000100c5 */
[----:B------:R-:W0:Y:S01]  /*75a0*/  MUFU.EX2 R173, R173 ;  /* 0x000000ad00ad7308 */ /* 0x000e220000000800 */
[----:B------:R-:W-:Y:S02]  /*75b0*/  FMUL.FTZ R179, R161, R26 ;  /* 0x0000001aa1b37220 */ /* 0x000fe40000410000 */
[C---:B--2---:R-:W-:Y:S02]  /*75c0*/  FMUL.FTZ R5, R140.reuse, R5 ;  /* 0x000000058c057220 */ /* 0x044fe40000410000 */
[----:B------:R-:W-:-:S03]  /*75d0*/  FFMA.FTZ R4, R140, R4, R199 ;  /* 0x000000048c047223 */ /* 0x000fc600000100c7 */
[----:B------:R-:W2:Y:S01]  /*75e0*/  MUFU.EX2 R175, R175 ;  /* 0x000000af00af7308 */ /* 0x000ea20000000800 */
[----:B------:R-:W-:Y:S02]  /*75f0*/  FMUL.FTZ R181, R161, R25 ;  /* 0x00000019a1b57220 */ /* 0x000fe40000410000 */
[C---:B----4-:R-:W-:Y:S02]  /*7600*/  FMUL.FTZ R134, R142.reuse, R5 ;  /* 0x000000058e867220 */ /* 0x050fe40000410000 */
[----:B------:R-:W-:-:S03]  /*7610*/  FFMA.FTZ R4, R142, R4, R201 ;  /* 0x000000048e047223 */ /* 0x000fc600000100c9 */
[----:B------:R-:W4:Y:S01]  /*7620*/  MUFU.EX2 R179, R179 ;  /* 0x000000b300b37308 */ /* 0x000f220000000800 */
[----:B------:R-:W-:Y:S02]  /*7630*/  FMUL.FTZ R183, R161, R24 ;  /* 0x00000018a1b77220 */ /* 0x000fe40000410000 */
[C---:B-1----:R-:W-:Y:S02]  /*7640*/  FMUL.FTZ R134, R171.reuse, R134 ;  /* 0x00000086ab867220 */ /* 0x042fe40000410000 */
[----:B------:R-:W-:-:S03]  /*7650*/  FFMA.FTZ R4, R171, R4, R158 ;  /* 0x00000004ab047223 */ /* 0x000fc6000001009e */
[----:B------:R-:W1:Y:S01]  /*7660*/  MUFU.EX2 R181, R181 ;  /* 0x000000b500b57308 */ /* 0x000e620000000800 */
[----:B------:R-:W-:Y:S02]  /*7670*/  FMUL.FTZ R185, R161, R0 ;  /* 0x00000000a1b97220 */ /* 0x000fe40000410000 */
[C---:B0-----:R-:W-:Y:S02]  /*7680*/  FMUL.FTZ R134, R173.reuse, R134 ;  /* 0x00000086ad867220 */ /* 0x041fe40000410000 */
[----:B------:R-:W-:-:S03]  /*7690*/  FFMA.FTZ R4, R173, R4, R160 ;  /* 0x00000004ad047223 */ /* 0x000fc600000100a0 */
[----:B------:R-:W0:Y:S01]  /*76a0*/  MUFU.EX2 R183, R183 ;  /* 0x000000b700b77308 */ /* 0x000e220000000800 */
[C---:B--2---:R-:W-:Y:S02]  /*76b0*/  FMUL.FTZ R134, R175.reuse, R134 ;  /* 0x00000086af867220 */ /* 0x044fe40000410000 */
[----:B------:R-:W-:Y:S01]  /*76c0*/  FFMA.FTZ R4, R175, R4, R162 ;  /* 0x00000004af047223 */ /* 0x000fe200000100a2 */
[----:B------:R-:W-:-:S04]  /*76d0*/  HADD2.F32 R5, -RZ, R42.H0_H0 ;  /* 0x2000002aff057230 */ /* 0x000fc80000004100 */
[----:B------:R-:W2:Y:S01]  /*76e0*/  MUFU.EX2 R185, R185 ;  /* 0x000000b900b97308 */ /* 0x000ea20000000800 */
[C---:B----4-:R-:W-:Y:S02]  /*76f0*/  FMUL.FTZ R134, R179.reuse, R134 ;  /* 0x00000086b3867220 */ /* 0x050fe40000410000 */
[----:B------:R-:W-:Y:S02]  /*7700*/  FFMA.FTZ R4, R179, R4, R164 ;  /* 0x00000004b3047223 */ /* 0x000fe400000100a4 */
[----:B------:R-:W-:Y:S02]  /*7710*/  FMUL.FTZ R168, R5, R24 ;  /* 0x0000001805a87220 */ /* 0x000fe40000410000 */
[C---:B-1----:R-:W-:Y:S02]  /*7720*/  FMUL.FTZ R134, R181.reuse, R134 ;  /* 0x00000086b5867220 */ /* 0x042fe40000410000 */
[----:B------:R-:W-:Y:S02]  /*7730*/  FFMA.FTZ R4, R181, R4, R166 ;  /* 0x00000004b5047223 */ /* 0x000fe400000100a6 */
[----:B0-----:R-:W-:-:S02]  /*7740*/  FMUL.FTZ R134, R183, R134 ;  /* 0x00000086b7867220 */ /* 0x001fc40000410000 */
[----:B------:R-:W-:Y:S02]  /*7750*/  FFMA.FTZ R5, R183, R4, R168 ;  /* 0x00000004b7057223 */ /* 0x000fe400000100a8 */
[----:B---3--:R-:W-:Y:S02]  /*7760*/  FMUL.FTZ R6, R21, R6 ;  /* 0x0000000615067220 */ /* 0x008fe40000410000 */
[C---:B--2---:R-:W-:Y:S02]  /*7770*/  FMUL.FTZ R4, R185.reuse, R134 ;  /* 0x00000086b9047220 */ /* 0x044fe40000410000 */
[----:B------:R-:W-:Y:S01]  /*7780*/  FFMA.FTZ R5, R185, R5, R186 ;  /* 0x00000005b9057223 */ /* 0x000fe200000100ba */
[----:B------:R-:W-:Y:S05]  /*7790*/  @P0 BRA `(.L_x_2576) ;  /* 0x0000008000000947 */ /* 0x000fea0003800000 */
[----:B------:R-:W-:Y:S02]  /*77a0*/  ISETP.NE.AND P0, PT, R150, c[0x0][0x174], PT ;  /* 0x00005d0096007a0c */ /* 0x000fe40003f05270 */
[----:B------:R-:W-:-:S11]  /*77b0*/  MOV R170, 0x3f800000 ;  /* 0x3f80000000aa7802 */ /* 0x000fd60000000f00 */
[----:B------:R-:W-:-:S04]  /*77c0*/  @P0 IADD3 R134, -R77, c[0x0][0x174], RZ ;  /* 0x00005d004d860a10 */ /* 0x000fc80007ffe1ff */
[----:B------:R-:W-:-:S04]  /*77d0*/  @P0 LEA.HI R7, R134, R134, RZ, 0x1 ;  /* 0x0000008686070211 */ /* 0x000fc800078f08ff */
[----:B------:R-:W-:-:S04]  /*77e0*/  @P0 LOP3.LUT R7, R7, 0xfffffe, RZ, 0xc0, !PT ;  /* 0x00fffffe07070812 */ /* 0x000fc800078ec0ff */
[----:B------:R-:W-:-:S04]  /*77f0*/  @P0 IADD3 R134, -R7, R134, RZ ;  /* 0x0000008607860210 */ /* 0x000fc80007ffe1ff */
[----:B------:R-:W-:-:S05]  /*7800*/  @P0 LEA R134, R134, R127, 0x8 ;  /* 0x0000007f86860211 */ /* 0x000fca00078e40ff */
[----:B------:R0:W1:Y:S02]  /*7810*/  @P0 LDS R170, [R134.X4+0xc90] ;  /* 0x000c900086aa0984 */ /* 0x0000640000004800 */
.L_x_2576:
[----:B------:R-:W-:Y:S05]  /*7820*/  BSYNC B0 ;  /* 0x0000000000007941 */ /* 0x000fea0003800000 */
.L_x_2575:
        /* <DEDUP_REMOVED lines=26> */
.L_x_2602:
        /* <DEDUP_REMOVED lines=23> */
[----:B------:R-:W-:-:S04]  /*7b40*/  MOV R188, R6 ;  /* 0x0000000600bc7202 */ /* 0x000fc80000000f00 */
.L_x_2603:
[----:B------:R-:W-:Y:S01]  /*7b50*/  ISETP.GE.AND P0, PT, R84, 0x10, PT ;  /* 0x000000105400780c */ /* 0x000fe20003f06270 */
[----:B0-----:R-:W-:Y:S01]  /*7b60*/  IMAD.MOV.U32 R7, RZ, RZ, R188 ;  /* 0x000000ffff077224 */ /* 0x001fe200078e00bc */
        /* <DEDUP_REMOVED lines=9> */
[----:B-1---5:R-:W-:Y:S05]  /*7c00*/  CALL.REL.NOINC `($__internal_106_$__cuda_sm70_shflsync_idx_p) ;  /* 0x00004e8000007944 */ /* 0x022fea0003c00000 */
.L_x_2581:
[----:B------:R-:W-:Y:S05]  /*7c10*/  BRA.CONV ~URZ, `(.L_x_2582) ;  /* 0x000000637f007947 */ /* 0x000fea000b800000 */
[----:B-1----:R-:W-:Y:S01]  /*7c20*/  HFMA2.MMA R198, -RZ, RZ, 0, 1.847743988037109375e-06 ;  /* 0x0000001fffc67435 */ /* 0x002fe200000001ff */
[----:B0-----:R-:W-:Y:S01]  /*7c30*/  MOV R200, R194 ;  /* 0x000000c200c87202 */ /* 0x001fe20000000f00 */
[----:B------:R-:W-:Y:S01]  /*7c40*/  IMAD.MOV.U32 R205, RZ, RZ, 0x1f ;  /* 0x0000001fffcd7424 */ /* 0x000fe200078e00ff */
[----:B------:R-:W-:-:S02]  /*7c50*/  MOV R207, 0xffffffff ;  /* 0xffffffff00cf7802 */ /* 0x000fc40000000f00 */
[----:B------:R-:W-:Y:S02]  /*7c60*/  MOV R4, 0x7c80 ;  /* 0x00007c8000047802 */ /* 0x000fe40000000f00 */
[----:B-----5:R-:W-:Y:S05]  /*7c70*/  CALL.REL.NOINC `($__internal_106_$__cuda_sm70_shflsync_idx_p) ;  /* 0x00004e1000007944 */ /* 0x020fea0003c00000 */
.L_x_2582:
[----:B------:R-:W-:Y:S05]  /*7c80*/  BRA.DIV ~URZ, `(.L_x_2583) ;  /* 0x000044427f007947 */ /* 0x000fea000b800000 */
[----:B-----5:R-:W2:Y:S04]  /*7c90*/  SHFL.IDX PT, R18, R18, RZ, 0x1f ;  /* 0x00001fff12127589 */ /* 0x020ea800000e0000 */
[----:B------:R3:W4:Y:S04]  /*7ca0*/  SHFL.IDX PT, R5, R19, RZ, 0x1f ;  /* 0x00001fff13057589 */ /* 0x00072800000e0000 */
[----:B------:R3:W0:Y:S04]  /*7cb0*/  SHFL.UP PT, R156, R7, 0x1, RZ ;  /* 0x04200000079c7989 */ /* 0x00062800000e00ff */
[----:B------:R3:W1:Y:S02]  /*7cc0*/  SHFL.UP PT, R188, R194, 0x1, RZ ;  /* 0x04200000c2bc7989 */ /* 0x00066400000e00ff */
.L_x_2604:
[----:B---3--:R-:W3:Y:S01]  /*7cd0*/  LDS.64 R6, [R86.X16+0x880] ;  /* 0x0008800056067984 */ /* 0x008ee2000000ca00 */
[----:B--2---:R-:W-:Y:S01]  /*7ce0*/  MOV R4, R18 ;  /* 0x0000001200047202 */ /* 0x004fe20000000f00 */
[----:B01--4-:R-:W-:-:S04]  /*7cf0*/  @P2 FFMA.FTZ R5, R5, R156, R188 ;  /* 0x0000009c05052223 */ /* 0x013fc800000100bc */
[----:B------:R-:W-:Y:S02]  /*7d00*/  @P2 FMUL.FTZ R4, R4, R156 ;  /* 0x0000009c04042220 */ /* 0x000fe40000410000 */
[C---:B---3--:R-:W-:Y:S02]  /*7d10*/  FFMA.FTZ R7, R6.reuse, R5, R7 ;  /* 0x0000000506077223 */ /* 0x048fe40000010007 */
[----:B------:R-:W-:-:S05]  /*7d20*/  FMUL.FTZ R6, R6, R4 ;  /* 0x0000000406067220 */ /* 0x000fca0000410000 */
[----:B------:R0:W-:Y:S02]  /*7d30*/  STS.128 [R86.X16+0x880], R4 ;  /* 0x0008800456007388 */ /* 0x0001e4000000cc00 */
.L_x_2578:
[----:B--2---:R-:W-:Y:S05]  /*7d40*/  BSYNC B0 ;  /* 0x0000000000007941 */ /* 0x004fea0003800000 */
.L_x_2577:
[----:B------:R-:W-:Y:S01]  /*7d50*/  WARPSYNC 0xffffffff ;  /* 0xffffffff00007948 */ /* 0x000fe20003800000 */
[----:B------:R-:W-:Y:S01]  /*7d60*/  BAR.SYNC.DEFER_BLOCKING 0x0 ;  /* 0x0000000000007b1d */ /* 0x000fe20000010000 */
[C---:B01----:R-:W-:Y:S01]  /*7d70*/  FMUL.FTZ R6, R185.reuse, R170 ;  /* 0x000000aab9067220 */ /* 0x043fe20000410000 */
[----:B------:R-:W-:Y:S01]  /*7d80*/  ISETP.GE.AND P0, PT, R150, c[0x0][0x174], PT ;  /* 0x00005d0096007a0c */ /* 0x000fe20003f06270 */
[----:B------:R-:W-:Y:S01]  /*7d90*/  FFMA.FTZ R4, R185, R203, R184 ;  /* 0x000000cbb9047223 */ /* 0x000fe200000100b8 */
[----:B-----5:R-:W-:Y:S01]  /*7da0*/  HFMA2.MMA R19, -RZ, RZ, 0, 0 ;  /* 0x00000000ff137435 */ /* 0x020fe200000001ff */
[C---:B------:R-:W-:Y:S01]  /*7db0*/  FMUL.FTZ R6, R183.reuse, R6 ;  /* 0x00000006b7067220 */ /* 0x040fe20000410000 */
        /* <DEDUP_REMOVED lines=16> */
[----:B------:R-:W-:Y:S01]  /*7ec0*/  FMUL.FTZ R5, R142, R5 ;  /* 0x000000058e057220 */ /* 0x000fe20000410000 */
        /* <DEDUP_REMOVED lines=45> */
.L_x_2605:
        /* <DEDUP_REMOVED lines=26> */
.L_x_2606:
        /* <DEDUP_REMOVED lines=11> */
.L_x_2585:
[----:B-12---:R-:W-:Y:S05]  /*83f0*/  BSYNC B0 ;  /* 0x0000000000007941 */ /* 0x006fea0003800000 */
.L_x_2584:
[----:B------:R-:W-:Y:S01]  /*8400*/  WARPSYNC 0xffffffff ;  /* 0xffffffff00007948 */ /* 0x000fe20003800000 */
[----:B------:R-:W-:Y:S01]  /*8410*/  BAR.SYNC.DEFER_BLOCKING 0x0 ;  /* 0x0000000000007b1d */ /* 0x000fe20000010000 */
[----:B0-----:R-:W-:Y:S01]  /*8420*/  FFMA.FTZ R5, R95, R188, RZ ;  /* 0x000000bc5f057223 */ /* 0x001fe200000100ff */
[----:B------:R-:W-:Y:S01]  /*8430*/  HADD2.F32 R7, -RZ, R148.H0_H0 ;  /* 0x20000094ff077230 */ /* 0x000fe20000004100 */
[C---:B------:R-:W-:Y:S01]  /*8440*/  ISETP.GT.AND P0, PT, R84.reuse, 0x1e, PT ;  /* 0x0000001e5400780c */ /* 0x040fe20003f04270 */
[----:B------:R-:W-:Y:S01]  /*8450*/  HADD2.F32 R193, -RZ, R49.H0_H0 ;  /* 0x20000031ffc17230 */ /* 0x000fe20000004100 */
[----:B------:R-:W-:Y:S01]  /*8460*/  FFMA.FTZ R6, R97, R190, R5 ;  /* 0x000000be61067223 */ /* 0x000fe20000010005 */
[----:B------:R-:W-:Y:S01]  /*8470*/  HADD2.F32 R197, -RZ, R48.H0_H0 ;  /* 0x20000030ffc57230 */ /* 0x000fe20000004100 */
[C---:B------:R-:W-:Y:S01]  /*8480*/  ISETP.GT.AND P2, PT, R84.reuse, 0x1d, PT ;  /* 0x0000001d5400780c */ /* 0x040fe20003f44270 */
[----:B------:R-:W-:Y:S01]  /*8490*/  HADD2.F32 R199, -RZ, R47.H0_H0 ;  /* 0x2000002fffc77230 */ /* 0x000fe20000004100 */
[----:B------:R-:W-:Y:S01]  /*84a0*/  FFMA.FTZ R6, R99, R187, R6 ;  /* 0x000000bb63067223 */ /* 0x000fe20000010006 */
[----:B------:R-:W-:Y:S01]  /*84b0*/  HADD2.F32 R223, -RZ, R46.H0_H0 ;  /* 0x2000002effdf7230 */ /* 0x000fe20000004100 */
[----:B------:R-:W-:Y:S01]  /*84c0*/  FFMA.FTZ R201, R197, -R30, R156 ;  /* 0x8000001ec5c97223 */ /* 0x000fe2000001009c */
[----:B------:R-:W-:Y:S01]  /*84d0*/  HADD2.F32 R225, -RZ, R44.H0_H0 ;  /* 0x2000002cffe17230 */ /* 0x000fe20000004100 */
[----:B------:R-:W-:Y:S01]  /*84e0*/  FFMA.FTZ R6, R101, R192, R6 ;  /* 0x000000c065067223 */ /* 0x000fe20000010006 */
[----:B------:R-:W-:Y:S01]  /*84f0*/  HADD2.F32 R227, -RZ, R42.H0_H0 ;  /* 0x2000002affe37230 */ /* 0x000fe20000004100 */
[----:B------:R-:W-:Y:S01]  /*8500*/  FFMA.FTZ R207, R223, -R28, R160 ;  /* 0x8000001cdfcf7223 */ /* 0x000fe200000100a0 */
[----:B------:R-:W-:Y:S01]  /*8510*/  HADD2.F32 R229, -RZ, R41.H0_H0 ;  /* 0x20000029ffe57230 */ /* 0x000fe20000004100 */
[----:B------:R-:W-:Y:S01]  /*8520*/  FFMA.FTZ R6, R103, R189, R6 ;  /* 0x000000bd67067223 */ /* 0x000fe20000010006 */
[----:B------:R-:W-:Y:S01]  /*8530*/  ISETP.GT.AND P3, PT, R84, 0x1b, PT ;  /* 0x0000001b5400780c */ /* 0x000fe20003f64270 */
[----:B------:R-:W-:Y:S01]  /*8540*/  FFMA.FTZ R211, R225, -R26, R164 ;  /* 0x8000001ae1d37223 */ /* 0x000fe200000100a4 */
[----:B------:R-:W-:Y:S01]  /*8550*/  BSSY B0, `(.L_x_2588) ;  /* 0x00000c9000007945 */ /* 0x000fe20003800000 */
[----:B------:R-:W-:-:S02]  /*8560*/  FFMA.FTZ R6, R105, R144, R6 ;  /* 0x0000009069067223 */ /* 0x000fc40000010006 */
[----:B------:R-:W-:Y:S01]  /*8570*/  FFMA.FTZ R215, R227, -R24, R168 ;  /* 0x80000018e3d77223 */ /* 0x000fe200000100a8 */
[----:B------:R-:W0:Y:S01]  /*8580*/  LDS R4, [R86.X8+0xa94] ;  /* 0x000a940056047984 */ /* 0x000e220000008800 */
[----:B------:R-:W-:-:S03]  /*8590*/  FFMA.FTZ R6, R107, R169, R6 ;  /* 0x000000a96b067223 */ /* 0x000fc60000010006 */
[----:B------:R-:W-:Y:S01]  /*85a0*/  @!P1 STS.64 [R127.X8+0x1590], R18 ;  /* 0x001590127f009388 */ /* 0x000fe20000008a00 */
[----:B------:R-:W-:Y:S02]  /*85b0*/  FFMA.FTZ R6, R109, R146, R6 ;  /* 0x000000926d067223 */ /* 0x000fe40000010006 */
[----:B------:R-:W-:Y:S02]  /*85c0*/  FFMA.FTZ R146, R193, -R31, R146 ;  /* 0x8000001fc1927223 */ /* 0x000fe40000010092 */
        /* <DEDUP_REMOVED lines=8> */
[----:B------:R-:W-:Y:S02]  /*8650*/  FFMA.FTZ R186, R229, -R0, R186 ;  /* 0x80000000e5ba7223 */ /* 0x000fe400000100ba */
[----:B0-----:R-:W-:Y:S02]  /*8660*/  FFMA.FTZ R203, R4, R170, R203 ;  /* 0x000000aa04cb7223 */ /* 0x001fe400000100cb */
[----:B------:R-:W0:Y:S02]  /*8670*/  SHFL.DOWN PT, R4, R5, 0x1, 0x1f ;  /* 0x08201f0005047f89 */ /* 0x000e2400000e0000 */
[----:B------:R-:W-:Y:S01]  /*8680*/  FFMA.FTZ R185, R185, R203, R184 ;  /* 0x000000cbb9b97223 */ /* 0x000fe200000100b8 */
[----:B------:R-:W-:Y:S01]  /*8690*/  HADD2.F32 R184, -RZ, R45.H0_H0 ;  /* 0x2000002dffb87230 */ /* 0x000fe20000004100 */
[----:B------:R-:W-:-:S02]  /*86a0*/  FMUL.FTZ R217, R203, R0 ;  /* 0x00000000cbd97220 */ /* 0x000fc40000410000 */
        /* <DEDUP_REMOVED lines=8> */
[----:B------:R-:W-:Y:S02]  /*8730*/  FFMA.FTZ R176, R199, -R29, R158 ;  /* 0x8000001dc7b07223 */ /* 0x000fe4000001009e */
[----:B------:R-:W-:Y:S02]  /*8740*/  FFMA.FTZ R174, R173, R175, R174 ;  /* 0x000000afadae7223 */ /* 0x000fe400000100ae */
[----:B0-----:R-:W-:Y:S01]  /*8750*/  @!P0 FADD.FTZ R5, R5, R4 ;  /* 0x0000000405058221 */ /* 0x001fe20000010000 */
[----:B------:R-:W-:Y:S01]  /*8760*/  HADD2.F32 R4, -RZ, R52.H0_H0 ;  /* 0x20000034ff047230 */ /* 0x000fe20000004100 */
[----:B------:R-:W-:Y:S01]  /*8770*/  FFMA.FTZ R173, R171, R174, R172 ;  /* 0x000000aeabad7223 */ /* 0x000fe200000100ac */
[----:B------:R-:W-:Y:S01]  /*8780*/  HADD2.F32 R171, -RZ, R53.H0_H0 ;  /* 0x20000035ffab7230 */ /* 0x000fe20000004100 */
[----:B------:R-:W-:Y:S01]  /*8790*/  FMUL.FTZ R205, R174, R29 ;  /* 0x0000001daecd7220 */ /* 0x000fe20000410000 */
[----:B------:R-:W0:Y:S01]  /*87a0*/  SHFL.DOWN PT, R180, R5, 0x2, 0x1f ;  /* 0x08401f0005b47f89 */ /* 0x000e2200000e0000 */
[----:B------:R-:W-:-:S02]  /*87b0*/  FFMA.FTZ R142, R142, R173, R195 ;  /* 0x000000ad8e8e7223 */ /* 0x000fc400000100c3 */
[----:B------:R-:W-:Y:S02]  /*87c0*/  FFMA.FTZ R192, R171, -R35, R192 ;  /* 0x80000023abc07223 */ /* 0x000fe400000100c0 */
[----:B------:R-:W-:Y:S01]  /*87d0*/  FFMA.FTZ R177, R140, R142, R177 ;  /* 0x0000008e8cb17223 */ /* 0x000fe200000100b1 */
[----:B------:R-:W-:Y:S01]  /*87e0*/  HADD2.F32 R140, -RZ, R50.H0_H0 ;  /* 0x20000032ff8c7230 */ /* 0x000fe20000004100 */
[----:B------:R-:W-:Y:S02]  /*87f0*/  FFMA.FTZ R189, R4, -R34, R189 ;  /* 0x8000002204bd7223 */ /* 0x000fe400000100bd */
[----:B------:R-:W-:Y:S02]  /*8800*/  FFMA.FTZ R138, R138, R177, R167 ;  /* 0x000000b18a8a7223 */ /* 0x000fe400000100a7 */
[----:B------:R-:W-:Y:S02]  /*8810*/  FFMA.FTZ R169, R140, -R32, R169 ;  /* 0x800000208ca97223 */ /* 0x000fe400000100a9 */
[----:B------:R-:W-:-:S02]  /*8820*/  FFMA.FTZ R167, R136, R138, R165 ;  /* 0x0000008a88a77223 */ /* 0x000fc400000100a5 */
[----:B------:R-:W-:Y:S01]  /*8830*/  FFMA.FTZ R165, R7, -R38, R188 ;  /* 0x8000002607a57223 */ /* 0x000fe200000100bc */
[----:B------:R-:W-:Y:S01]  /*8840*/  HADD2.F32 R188, -RZ, R43.H0_H0 ;  /* 0x2000002bffbc7230 */ /* 0x000fe20000004100 */
[----:B------:R-:W-:Y:S02]  /*8850*/  FFMA.FTZ R132, R132, R167, R163 ;  /* 0x000000a784847223 */ /* 0x000fe400000100a3 */
[----:B------:R-:W-:Y:S02]  /*8860*/  FMUL.FTZ R191, R138, R33 ;  /* 0x000000218abf7220 */ /* 0x000fe40000410000 */
[----:B------:R-:W-:Y:S02]  /*8870*/  FFMA.FTZ R23, R23, R132, R134 ;  /* 0x0000008417177223 */ /* 0x000fe40000010086 */
[----:B------:R-:W-:Y:S02]  /*8880*/  FMUL.FTZ R179, R132, R35 ;  /* 0x0000002384b37220 */ /* 0x000fe40000410000 */
[----:B------:R-:W-:Y:S01]  /*8890*/  FFMA.FTZ R22, R22, R23, R161 ;  /* 0x0000001716167223 */ /* 0x000fe200000100a1 */
[----:B------:R-:W-:Y:S01]  /*88a0*/  HADD2.F32 R161, -RZ, R55.H0_H0 ;  /* 0x20000037ffa17230 */ /* 0x000fe20000004100 */
[----:B------:R-:W-:-:S02]  /*88b0*/  FMUL.FTZ R134, R23, R36 ;  /* 0x0000002417867220 */ /* 0x000fc40000410000 */
[----:B------:R-:W-:Y:S01]  /*88c0*/  FFMA.FTZ R21, R20, R22, R21 ;  /* 0x0000001614157223 */ /* 0x000fe20000010015 */
[----:B------:R-:W-:Y:S01]  /*88d0*/  HADD2.F32 R20, -RZ, R54.H0_H0 ;  /* 0x20000036ff147230 */ /* 0x000fe20000004100 */
[-C--:B------:R-:W-:Y:S02]  /*88e0*/  FFMA.FTZ R190, R161, -R37.reuse, R190 ;  /* 0x80000025a1be7223 */ /* 0x080fe400000100be */
        /* <DEDUP_REMOVED lines=23> */
[----:B0-----:R-:W-:Y:S02]  /*8a60*/  @!P2 FADD.FTZ R5, R5, R180 ;  /* 0x000000b40505a221 */ /* 0x001fe40000010000 */
        /* <DEDUP_REMOVED lines=9> */
[----:B------:R-:W0:Y:S01]  /*8b00*/  SHFL.DOWN PT, R172, R5, 0x4, 0x1f ;  /* 0x08801f0005ac7f89 */ /* 0x000e2200000e0000 */
[----:B------:R-:W-:-:S02]  /*8b10*/  FFMA.FTZ R181, R225, R181, R18 ;  /* 0x000000b5e1b57223 */ /* 0x000fc40000010012 */
[----:B------:R-:W-:Y:S01]  /*8b20*/  FFMA.FTZ R178, R184, R178, R19 ;  /* 0x000000b2b8b27223 */ /* 0x000fe20000010013 */
[----:B------:R-:W1:Y:S01]  /*8b30*/  SHFL.DOWN PT, R219, R158, 0x1, 0x1f ;  /* 0x08201f009edb7f89 */ /* 0x000e6200000e0000 */
[C---:B------:R-:W-:Y:S02]  /*8b40*/  FMUL.FTZ R18, R130.reuse, R175 ;  /* 0x000000af82127220 */ /* 0x040fe40000410000 */
[----:B------:R-:W-:Y:S02]  /*8b50*/  FMUL.FTZ R19, R130, R174 ;  /* 0x000000ae82137220 */ /* 0x000fe40000410000 */
[----:B------:R-:W-:Y:S02]  /*8b60*/  FMUL.FTZ R18, R207, R18 ;  /* 0x00000012cf127220 */ /* 0x000fe40000410000 */
[----:B------:R-:W-:Y:S02]  /*8b70*/  FMUL.FTZ R19, R176, R19 ;  /* 0x00000013b0137220 */ /* 0x000fe40000410000 */
[----:B------:R-:W-:-:S02]  /*8b80*/  FFMA.FTZ R175, R223, R175, R18 ;  /* 0x000000afdfaf7223 */ /* 0x000fc40000010012 */
[----:B------:R-:W-:Y:S02]  /*8b90*/  FFMA.FTZ R174, R199, R174, R19 ;  /* 0x000000aec7ae7223 */ /* 0x000fe40000010013 */
[C---:B------:R-:W-:Y:S02]  /*8ba0*/  FMUL.FTZ R18, R130.reuse, R173 ;  /* 0x000000ad82127220 */ /* 0x040fe40000410000 */
[----:B------:R-:W-:Y:S02]  /*8bb0*/  FMUL.FTZ R19, R130, R142 ;  /* 0x0000008e82137220 */ /* 0x000fe40000410000 */
[----:B------:R-:W-:Y:S02]  /*8bc0*/  FADD.FTZ R110, R181, R110 ;  /* 0x0000006eb56e7221 */ /* 0x000fe40000010000 */
[----:B------:R-:W-:Y:S02]  /*8bd0*/  FMUL.FTZ R18, R201, R18 ;  /* 0x00000012c9127220 */ /* 0x000fe40000410000 */
[----:B0-----:R-:W-:-:S02]  /*8be0*/  @!P3 FADD.FTZ R5, R5, R172 ;  /* 0x000000ac0505b221 */ /* 0x001fc40000010000 */
[----:B------:R-:W-:Y:S02]  /*8bf0*/  FMUL.FTZ R19, R146, R19 ;  /* 0x0000001392137220 */ /* 0x000fe40000410000 */
[----:B-1----:R-:W-:Y:S01]  /*8c00*/  @!P0 FADD.FTZ R158, R158, R219 ;  /* 0x000000db9e9e8221 */ /* 0x002fe20000010000 */
[----:B------:R-:W0:Y:S01]  /*8c10*/  SHFL.DOWN PT, R172, R5, 0x8, 0x1f ;  /* 0x09001f0005ac7f89 */ /* 0x000e2200000e0000 */
[----:B------:R-:W-:Y:S01]  /*8c20*/  ISETP.GT.AND P0, PT, R84, 0x17, PT ;  /* 0x000000175400780c */ /* 0x000fe20003f04270 */
[----:B------:R-:W-:Y:S02]  /*8c30*/  FFMA.FTZ R173, R197, R173, R18 ;  /* 0x000000adc5ad7223 */ /* 0x000fe40000010012 */
[----:B------:R-:W1:Y:S01]  /*8c40*/  SHFL.DOWN PT, R219, R158, 0x2, 0x1f ;  /* 0x08401f009edb7f89 */ /* 0x000e6200000e0000 */
[----:B------:R-:W-:Y:S02]  /*8c50*/  FFMA.FTZ R142, R193, R142, R19 ;  /* 0x0000008ec18e7223 */ /* 0x000fe40000010013 */
[----:B------:R-:W-:-:S02]  /*8c60*/  FMUL.FTZ R18, R130, R177 ;  /* 0x000000b182127220 */ /* 0x000fc40000410000 */
[----:B------:R-:W-:Y:S02]  /*8c70*/  FMUL.FTZ R19, R130, R138 ;  /* 0x0000008a82137220 */ /* 0x000fe40000410000 */
[----:B------:R-:W-:Y:S02]  /*8c80*/  FMUL.FTZ R18, R169, R18 ;  /* 0x00000012a9127220 */ /* 0x000fe40000410000 */
[----:B------:R-:W-:Y:S02]  /*8c90*/  FMUL.FTZ R19, R144, R19 ;  /* 0x0000001390137220 */ /* 0x000fe40000410000 */
[----:B------:R-:W-:Y:S02]  /*8ca0*/  FFMA.FTZ R177, R140, R177, R18 ;  /* 0x000000b18cb17223 */ /* 0x000fe40000010012 */
[----:B------:R-:W-:Y:S02]  /*8cb0*/  FFMA.FTZ R138, R183, R138, R19 ;  /* 0x0000008ab78a7223 */ /* 0x000fe40000010013 */
[----:B------:R-:W-:-:S02]  /*8cc0*/  FMUL.FTZ R18, R130, R167 ;  /* 0x000000a782127220 */ /* 0x000fc40000410000 */
[----:B------:R-:W-:Y:S02]  /*8cd0*/  FMUL.FTZ R19, R130, R132 ;  /* 0x0000008482137220 */ /* 0x000fe40000410000 */
[----:B------:R-:W-:Y:S02]  /*8ce0*/  FMUL.FTZ R18, R189, R18 ;  /* 0x00000012bd127220 */ /* 0x000fe40000410000 */
[----:B0-----:R-:W-:Y:S02]  /*8cf0*/  @!P0 FADD.FTZ R5, R5, R172 ;  /* 0x000000ac05058221 */ /* 0x001fe40000010000 */
[----:B------:R-:W-:Y:S02]  /*8d00*/  FMUL.FTZ R19, R192, R19 ;  /* 0x00000013c0137220 */ /* 0x000fe40000410000 */
[----:B-1----:R-:W-:Y:S01]  /*8d10*/  @!P2 FADD.FTZ R158, R158, R219 ;  /* 0x000000db9e9ea221 */ /* 0x002fe20000010000 */
[----:B------:R-:W0:Y:S01]  /*8d20*/  SHFL.DOWN PT, R172, R5, 0x10, 0x1f ;  /* 0x0a001f0005ac7f89 */ /* 0x000e2200000e0000 */
[----:B------:R-:W-:Y:S01]  /*8d30*/  ISETP.GT.AND P2, PT, R84, 0xf, PT ;  /* 0x0000000f5400780c */ /* 0x000fe20003f44270 */
[----:B------:R-:W-:-:S02]  /*8d40*/  FMUL.FTZ R219, R130, R203 ;  /* 0x000000cb82db7220 */ /* 0x000fc40000410000 */
[----:B------:R-:W1:Y:S01]  /*8d50*/  SHFL.DOWN PT, R221, R158, 0x4, 0x1f ;  /* 0x08801f009edd7f89 */ /* 0x000e6200000e0000 */
[----:B------:R-:W-:Y:S02]  /*8d60*/  FFMA.FTZ R167, R4, R167, R18 ;  /* 0x000000a704a77223 */ /* 0x000fe40000010012 */
[----:B------:R-:W-:Y:S02]  /*8d70*/  FMUL.FTZ R186, R186, R219 ;  /* 0x000000dbbaba7220 */ /* 0x000fe40000410000 */
[----:B------:R-:W-:Y:S02]  /*8d80*/  FFMA.FTZ R132, R171, R132, R19 ;  /* 0x00000084ab847223 */ /* 0x000fe40000010013 */
[----:B------:R-:W-:Y:S02]  /*8d90*/  FFMA.FTZ R186, R229, R203, R186 ;  /* 0x000000cbe5ba7223 */ /* 0x000fe400000100ba */
[C---:B------:R-:W-:Y:S02]  /*8da0*/  FMUL.FTZ R203, R130.reuse, R182 ;  /* 0x000000b682cb7220 */ /* 0x040fe40000410000 */
[----:B------:R-:W-:-:S02]  /*8db0*/  FMUL.FTZ R18, R130, R23 ;  /* 0x0000001782127220 */ /* 0x000fc40000410000 */
[----:B------:R-:W-:Y:S02]  /*8dc0*/  FMUL.FTZ R19, R130, R22 ;  /* 0x0000001682137220 */ /* 0x000fe40000410000 */
[----:B------:R-:W-:Y:S02]  /*8dd0*/  FMUL.FTZ R203, R166, R203 ;  /* 0x000000cba6cb7220 */ /* 0x000fe40000410000 */
[----:B------:R-:W-:Y:S02]  /*8de0*/  FMUL.FTZ R18, R187, R18 ;  /* 0x00000012bb127220 */ /* 0x000fe40000410000 */
[----:B------:R-:W-:Y:S02]  /*8df0*/  FMUL.FTZ R19, R190, R19 ;  /* 0x00000013be137220 */ /* 0x000fe40000410000 */
[----:B0-----:R-:W-:Y:S02]  /*8e00*/  @!P2 FADD.FTZ R5, R5, R172 ;  /* 0x000000ac0505a221 */ /* 0x001fe40000010000 */
[----:B------:R-:W-:-:S02]  /*8e10*/  FMUL.FTZ R172, R130, R185 ;  /* 0x000000b982ac7220 */ /* 0x000fc40000410000 */
[----:B-1----:R-:W-:Y:S02]  /*8e20*/  @!P3 FADD.FTZ R158, R158, R221 ;  /* 0x000000dd9e9eb221 */ /* 0x002fe40000010000 */
[----:B------:R-:W-:Y:S02]  /*8e30*/  FMUL.FTZ R172, R215, R172 ;  /* 0x000000acd7ac7220 */ /* 0x000fe40000410000 */
[----:B------:R-:W-:Y:S01]  /*8e40*/  FMUL.FTZ R130, R130, R21 ;  /* 0x0000001582827220 */ /* 0x000fe20000410000 */
[----:B------:R-:W0:Y:S01]  /*8e50*/  SHFL.DOWN PT, R215, R158, 0x8, 0x1f ;  /* 0x09001f009ed77f89 */ /* 0x000e2200000e0000 */
[----:B------:R-:W-:Y:S02]  /*8e60*/  FFMA.FTZ R185, R227, R185, R172 ;  /* 0x000000b9e3b97223 */ /* 0x000fe400000100ac */
[----:B------:R-:W-:Y:S02]  /*8e70*/  FMUL.FTZ R130, R165, R130 ;  /* 0x00000082a5827220 */ /* 0x000fe40000410000 */
[----:B------:R-:W-:-:S02]  /*8e80*/  FFMA.FTZ R182, R188, R182, R203 ;  /* 0x000000b6bcb67223 */ /* 0x000fc400000100cb */
[----:B------:R-:W-:Y:S02]  /*8e90*/  FFMA.FTZ R23, R20, R23, R18 ;  /* 0x0000001714177223 */ /* 0x000fe40000010012 */
        /* <DEDUP_REMOVED lines=28> */
[----:B------:R-:W-:Y:S02]  /*9060*/  FADD.FTZ R126, R179, R126 ;  /* 0x0000007eb37e7221 */ /* 0x000fe40000010000 */
[----:B------:R-:W-:Y:S01]  /*9070*/  FADD.FTZ R133, R138, R133 ;  /* 0x000000858a857221 */ /* 0x000fe20000010000 */
[----:B------:R0:W-:Y:S01]  /*9080*/  @!P0 STS.64 [R76.X8+0x858], R4 ;  /* 0x000858044c008388 */ /* 0x0001e20000008a00 */
[----:B------:R-:W-:Y:S02]  /*9090*/  FADD.FTZ R157, R134, R157 ;  /* 0x0000009d869d7221 */ /* 0x000fe40000010000 */
[----:B------:R-:W-:-:S02]  /*90a0*/  FADD.FTZ R102, R167, R102 ;  /* 0x00000066a7667221 */ /* 0x000fc40000010000 */
[----:B------:R-:W-:Y:S02]  /*90b0*/  FADD.FTZ R128, R163, R128 ;  /* 0x00000080a3807221 */ /* 0x000fe40000010000 */
        /* <DEDUP_REMOVED lines=18> */
.L_x_2589:
[----:B0-----:R-:W-:Y:S05]  /*91e0*/  BSYNC B0 ;  /* 0x0000000000007941 */ /* 0x001fea0003800000 */
.L_x_2588:
[----:B------:R-:W-:-:S04]  /*91f0*/  IADD3 R127, R127, 0x1, RZ ;  /* 0x000000017f7f7810 */ /* 0x000fc80007ffe0ff */
[----:B------:R-:W-:-:S13]  /*9200*/  ISETP.GE.AND P0, PT, R127, c[0x0][0x16c], PT ;  /* 0x00005b007f007a0c */ /* 0x000fda0003f06270 */
[----:B------:R-:W-:Y:S01]  /*9210*/  @P0 CALL.REL.NOINC `(.L_x_2574) ;  /* 0x0000001000000944 */ /* 0x000fe20003c00000 */
[----:B------:R-:W-:Y:S05]  /*9220*/  BRA `(.L_x_2590) ;  /* 0xffffdc2000007947 */ /* 0x000fea000383ffff */
.L_x_2574:
[----:B------:R-:W-:Y:S01]  /*9230*/  BAR.SYNC.DEFER_BLOCKING 0x0 ;  /* 0x0000000000007b1d */ /* 0x000fe20000010000 */
[----:B------:R-:W-:Y:S02]  /*9240*/  IADD3 R27, -R8, c[0x0][0x168], RZ ;  /* 0x00005a00081b7a10 */ /* 0x000fe40007ffe1ff */
[C---:B------:R-:W-:Y:S02]  /*9250*/  LOP3.LUT R24, R78.reuse, 0x20, RZ, 0xfc, !PT ;  /* 0x000000204e187812 */ /* 0x040fe400078efcff */
[C---:B------:R-:W-:Y:S02]  /*9260*/  LOP3.LUT R25, R78.reuse, 0x40, RZ, 0xfc, !PT ;  /* 0x000000404e197812 */ /* 0x040fe400078efcff */
[C---:B------:R-:W-:Y:S02]  /*9270*/  LOP3.LUT R0, R78.reuse, 0x60, RZ, 0xfc, !PT ;  /* 0x000000604e007812 */ /* 0x040fe400078efcff */
[-C--:B------:R-:W-:Y:S02]  /*9280*/  ISETP.GE.AND P2, PT, R78, R27.reuse, PT ;  /* 0x0000001b4e00720c */ /* 0x080fe40003f46270 */
[----:B------:R-:W-:-:S02]  /*9290*/  ISETP.GE.AND P3, PT, R24, R27, PT ;  /* 0x0000001b1800720c */ /* 0x000fc40003f66270 */
[-C--:B------:R-:W-:Y:S02]  /*92a0*/  ISETP.GE.AND P4, PT, R25, R27.reuse, PT ;  /* 0x0000001b1900720c */ /* 0x080fe40003f86270 */
[----:B------:R-:W-:Y:S02]  /*92b0*/  ISETP.GE.AND P5, PT, R0, R27, PT ;  /* 0x0000001b0000720c */ /* 0x000fe40003fa6270 */
[----:B------:R-:W-:Y:S02]  /*92c0*/  PRMT R29, RZ, 0x7610, R29 ;  /* 0x00007610ff1d7816 */ /* 0x000fe4000000001d */
[----:B------:R-:W-:Y:S02]  /*92d0*/  PRMT R26, RZ, 0x7610, R26 ;  /* 0x00007610ff1a7816 */ /* 0x000fe4000000001a */
[C---:B------:R-:W-:Y:S02]  /*92e0*/  LOP3.LUT R4, R78.reuse, 0x80, RZ, 0xfc, !PT ;  /* 0x000000804e047812 */ /* 0x040fe400078efcff */
[----:B------:R-:W-:Y:S01]  /*92f0*/  PRMT R31, RZ, 0x7610, R31 ;  /* 0x00007610ff1f7816 */ /* 0x000fe2000000001f */
[----:B------:R-:W2:Y:S01]  /*9300*/  @!P2 LDG.E.U16 R29, [R2.64] ;  /* 0x00000004021da981 */ /* 0x000ea2000c1e1500 */
[----:B------:R-:W-:-:S02]  /*9310*/  LOP3.LUT R5, R78, 0xa0, RZ, 0xfc, !PT ;  /* 0x000000a04e057812 */ /* 0x000fc400078efcff */
[----:B------:R-:W-:Y:S01]  /*9320*/  PRMT R28, RZ, 0x7610, R28 ;  /* 0x00007610ff1c7816 */ /* 0x000fe2000000001c */
[----:B------:R-:W3:Y:S01]  /*9330*/  @!P3 LDG.E.U16 R26, [R2.64+0x40] ;  /* 0x00004004021ab981 */ /* 0x000ee2000c1e1500 */
[C---:B------:R-:W-:Y:S02]  /*9340*/  LOP3.LUT R6, R78.reuse, 0xc0, RZ, 0xfc, !PT ;  /* 0x000000c04e067812 */ /* 0x040fe400078efcff */
[C---:B------:R-:W-:Y:S01]  /*9350*/  LOP3.LUT R7, R78.reuse, 0xe0, RZ, 0xfc, !PT ;  /* 0x000000e04e077812 */ /* 0x040fe200078efcff */
[----:B------:R-:W4:Y:S01]  /*9360*/  @!P4 LDG.E.U16 R31, [R2.64+0x80] ;  /* 0x00008004021fc981 */ /* 0x000f22000c1e1500 */
[----:B------:R-:W-:Y:S02]  /*9370*/  LOP3.LUT R8, R78, 0x100, RZ, 0xfc, !PT ;  /* 0x000001004e087812 */ /* 0x000fe400078efcff */
[----:B------:R-:W-:Y:S01]  /*9380*/  ISETP.GE.AND P6, PT, R4, R27, PT ;  /* 0x0000001b0400720c */ /* 0x000fe20003fc6270 */
[----:B------:R-:W5:Y:S01]  /*9390*/  @!P5 LDG.E.U16 R28, [R2.64+0xc0] ;  /* 0x0000c004021cd981 */ /* 0x000f62000c1e1500 */
        /* <DEDUP_REMOVED lines=10> */
[----:B------:R-:W5:Y:S01]  /*9440*/  @!P6 LDG.E.U16 R33, [R2.64+0x100] ;  /* 0x000100040221e981 */ /* 0x000f62000c1e1500 */
[C---:B------:R-:W-:Y:S02]  /*9450*/  LOP3.LUT R18, R78.reuse, 0x140, RZ, 0xfc, !PT ;  /* 0x000001404e127812 */ /* 0x040fe400078efcff */
[----:B------:R-:W-:Y:S01]  /*9460*/  PRMT R37, RZ, 0x7610, R37 ;  /* 0x00007610ff257816 */ /* 0x000fe20000000025 */
[----:B------:R-:W5:Y:S01]  /*9470*/  @!P0 LDG.E.U16 R30, [R2.64+0x140] ;  /* 0x00014004021e8981 */ /* 0x000f62000c1e1500 */
[----:B------:R-:W-:-:S02]  /*9480*/  LOP3.LUT R19, R78, 0x160, RZ, 0xfc, !PT ;  /* 0x000001604e137812 */ /* 0x000fc400078efcff */
[----:B------:R-:W-:Y:S01]  /*9490*/  PRMT R34, RZ, 0x7610, R34 ;  /* 0x00007610ff227816 */ /* 0x000fe20000000022 */
[----:B------:R-:W5:Y:S01]  /*94a0*/  @!P2 LDG.E.U16 R35, [R2.64+0x180] ;  /* 0x000180040223a981 */ /* 0x000f62000c1e1500 */
[C---:B------:R-:W-:Y:S02]  /*94b0*/  LOP3.LUT R20, R78.reuse, 0x180, RZ, 0xfc, !PT ;  /* 0x000001804e147812 */ /* 0x040fe400078efcff */
[C---:B------:R-:W-:Y:S01]  /*94c0*/  LOP3.LUT R21, R78.reuse, 0x1a0, RZ, 0xfc, !PT ;  /* 0x000001a04e157812 */ /* 0x040fe200078efcff */
[----:B------:R-:W5:Y:S01]  /*94d0*/  @!P3 LDG.E.U16 R32, [R2.64+0x1c0] ;  /* 0x0001c0040220b981 */ /* 0x000f62000c1e1500 */
[----:B------:R-:W-:Y:S02]  /*94e0*/  LOP3.LUT R22, R78, 0x1c0, RZ, 0xfc, !PT ;  /* 0x000001c04e167812 */ /* 0x000fe400078efcff */
[----:B------:R-:W-:Y:S01]  /*94f0*/  ISETP.GE.AND P6, PT, R18, R27, PT ;  /* 0x0000001b1200720c */ /* 0x000fe20003fc6270 */
[----:B------:R-:W5:Y:S01]  /*9500*/  @!P4 LDG.E.U16 R37, [R2.64+0x200] ;  /* 0x000200040225c981 */ /* 0x000f62000c1e1500 */
[----:B------:R-:W-:-:S02]  /*9510*/  LOP3.LUT R23, R78, 0x1e0, RZ, 0xfc, !PT ;  /* 0x000001e04e177812 */ /* 0x000fc400078efcff */
[-C--:B------:R-:W-:Y:S01]  /*9520*/  ISETP.GE.AND P0, PT, R19, R27.reuse, PT ;  /* 0x0000001b1300720c */ /* 0x080fe20003f06270 */
[----:B------:R-:W5:Y:S01]  /*9530*/  @!P5 LDG.E.U16 R34, [R2.64+0x240] ;  /* 0x000240040222d981 */ /* 0x000f62000c1e1500 */
        /* <DEDUP_REMOVED lines=36> */
[----:B------:R-:W3:Y:S01]  /*9780*/  LDS.U16 R3, [R56+0x2] ;  /* 0x0000020038037984 */ /* 0x000ee20000000400 */
[----:B0-----:R-:W-:-:S03]  /*9790*/  HADD2.F32 R29, -RZ, R2.H0_H0 ;  /* 0x20000002ff1d7230 */ /* 0x001fc60000004100 */
[----:B------:R-:W-:Y:S02]  /*97a0*/  LDS.U16 R2, [R56+0x8] ;  /* 0x0000080038027984 */ /* 0x000fe40000000400 */
[--C-:B------:R-:W-:Y:S01]  /*97b0*/  FADD.FTZ R30, R29, R90.reuse ;  /* 0x0000005a1d1e7221 */ /* 0x100fe20000010000 */
[----:B-1----:R-:W-:Y:S02]  /*97c0*/  HADD2.F32 R29, -RZ, R26.H0_H0 ;  /* 0x2000001aff1d7230 */ /* 0x002fe40000004100 */
[----:B------:R-:W-:Y:S03]  /*97d0*/  LDS.U16 R26, [R56+0xc] ;  /* 0x00000c00381a7984 */ /* 0x000fe60000000400 */
[--C-:B------:R-:W-:Y:S01]  /*97e0*/  FADD.FTZ R33, R29, R90.reuse ;  /* 0x0000005a1d217221 */ /* 0x100fe20000010000 */
[----:B--2---:R-:W-:Y:S01]  /*97f0*/  HADD2.F32 R29, -RZ, R28.H0_H0 ;  /* 0x2000001cff1d7230 */ /* 0x004fe20000004100 */
[----:B------:R-:W-:Y:S01]  /*9800*/  FSETP.GTU.FTZ.AND P5, PT, R30, 20, PT ;  /* 0x41a000001e00780b */ /* 0x000fe20003fbc000 */
[----:B---3--:R-:W-:Y:S01]  /*9810*/  HADD2.F32 R3, -RZ, R3.H0_H0 ;  /* 0x20000003ff037230 */ /* 0x008fe20000004100 */
[----:B------:R-:W-:Y:S02]  /*9820*/  LDS.U16 R28, [R56+0xe] ;  /* 0x00000e00381c7984 */ /* 0x000fe40000000400 */
[----:B------:R-:W-:-:S05]  /*9830*/  FADD.FTZ R29, R29, R90 ;  /* 0x0000005a1d1d7221 */ /* 0x000fca0000010000 */
[----:B------:R-:W-:Y:S02]  /*9840*/  FSETP.GTU.FTZ.AND P2, PT, R29, 20, PT ;  /* 0x41a000001d00780b */ /* 0x000fe40003f5c000 */
[----:B------:R-:W-:Y:S02]  /*9850*/  FSETP.GTU.FTZ.AND P0, PT, R33, 20, PT ;  /* 0x41a000002100780b */ /* 0x000fe40003f1c000 */
[----:B------:R-:W-:Y:S02]  /*9860*/  @!P5 FMUL.FTZ R30, R30, -1.4426950216293334961 ;  /* 0xbfb8aa3b1e1ed820 */ /* 0x000fe40000410000 */
[----:B------:R-:W-:Y:S02]  /*9870*/  FADD.FTZ R32, R3, R90 ;  /* 0x0000005a03207221 */ /* 0x000fe40000010000 */
[----:B------:R-:W0:Y:S01]  /*9880*/  LDS.U16 R3, [R56+0xa] ;  /* 0x00000a0038037984 */ /* 0x000e220000000400 */
[----:B------:R1:W2:Y:S04]  /*9890*/  @!P5 MUFU.EX2 R31, R30 ;  /* 0x0000001e001fd308 */ /* 0x0002a80000000800 */
[----:B------:R-:W-:-:S02]  /*98a0*/  @!P2 FMUL.FTZ R34, R29, -1.4426950216293334961 ;  /* 0xbfb8aa3b1d22a820 */ /* 0x000fc40000410000 */
[----:B------:R-:W3:Y:S04]  /*98b0*/  LDS.U16 R29, [R56+0x10] ;  /* 0x00001000381d7984 */ /* 0x000ee80000000400 */
[----:B-1----:R-:W1:Y:S01]  /*98c0*/  LDS.U16 R30, [R56+0x12] ;  /* 0x00001200381e7984 */ /* 0x002e620000000400 */
[----:B------:R-:W-:Y:S01]  /*98d0*/  @!P0 FMUL.FTZ R33, R33, -1.4426950216293334961 ;  /* 0xbfb8aa3b21218820 */ /* 0x000fe20000410000 */
[----:B------:R-:W-:Y:S01]  /*98e0*/  FSETP.GTU.FTZ.AND P6, PT, R32, 20, PT ;  /* 0x41a000002000780b */ /* 0x000fe20003fdc000 */
[----:B------:R-:W4:Y:S08]  /*98f0*/  @!P2 MUFU.EX2 R34, R34 ;  /* 0x000000220022a308 */ /* 0x000f300000000800 */
[----:B------:R-:W5:Y:S01]  /*9900*/  @!P0 MUFU.EX2 R33, R33 ;  /* 0x0000002100218308 */ /* 0x000f620000000800 */
[----:B--2---:R-:W-:-:S03]  /*9910*/  @!P5 FADD.FTZ R31, R31, 1 ;  /* 0x3f8000001f1fd421 */ /* 0x004fc60000010000 */
[----:B------:R-:W-:-:S04]  /*9920*/  @!P6 FMUL.FTZ R32, R32, -1.4426950216293334961 ;  /* 0xbfb8aa3b2020e820 */ /* 0x000fc80000410000 */
[----:B------:R-:W2:Y:S01]  /*9930*/  @!P5 MUFU.RCP R31, R31 ;  /* 0x0000001f001fd308 */ /* 0x000ea20000001000 */
[----:B----4-:R-:W-:-:S07]  /*9940*/  @!P2 FADD.FTZ R34, R34, 1 ;  /* 0x3f8000002222a421 */ /* 0x010fce0000010000 */
[----:B------:R-:W4:Y:S01]  /*9950*/  @!P6 MUFU.EX2 R32, R32 ;  /* 0x000000200020e308 */ /* 0x000f220000000800 */
[----:B-----5:R-:W-:Y:S01]  /*9960*/  @!P0 FADD.FTZ R33, R33, 1 ;  /* 0x3f80000021218421 */ /* 0x020fe20000010000 */
[----:B0-----:R-:W-:-:S06]  /*9970*/  HADD2.F32 R3, -RZ, R3.H0_H0 ;  /* 0x20000003ff037230 */ /* 0x001fcc0000004100 */
[----:B------:R-:W0:Y:S01]  /*9980*/  @!P0 MUFU.RCP R33, R33 ;  /* 0x0000002100218308 */ /* 0x000e220000001000 */
[----:B--2---:R-:W-:-:S07]  /*9990*/  @!P5 FMUL.FTZ R98, R98, R31 ;  /* 0x0000001f6262d220 */ /* 0x004fce0000410000 */
[----:B------:R-:W2:Y:S01]  /*99a0*/  @!P2 MUFU.RCP R34, R34 ;  /* 0x000000220022a308 */ /* 0x000ea20000001000 */
[----:B---3--:R-:W-:Y:S02]  /*99b0*/  HADD2.F32 R29, -RZ, R29.H0_H0 ;  /* 0x2000001dff1d7230 */ /* 0x008fe40000004100 */
[----:B-1----:R-:W-:Y:S01]  /*99c0*/  HADD2.F32 R31, -RZ, R30.H0_H0 ;  /* 0x2000001eff1f7230 */ /* 0x002fe20000004100 */
[----:B----4-:R-:W-:Y:S02]  /*99d0*/  @!P6 FADD.FTZ R32, R32, 1 ;  /* 0x3f8000002020e421 */ /* 0x010fe40000010000 */
[--C-:B------:R-:W-:Y:S02]  /*99e0*/  FADD.FTZ R36, R3, R90.reuse ;  /* 0x0000005a03247221 */ /* 0x100fe40000010000 */
[--C-:B------:R-:W-:Y:S02]  /*99f0*/  FADD.FTZ R29, R29, R90.reuse ;  /* 0x0000005a1d1d7221 */ /* 0x100fe40000010000 */
[----:B------:R-:W-:Y:S01]  /*9a00*/  FADD.FTZ R31, R31, R90 ;  /* 0x0000005a1f1f7221 */ /* 0x000fe20000010000 */
[----:B------:R-:W1:Y:S01]  /*9a10*/  @!P6 MUFU.RCP R32, R32 ;  /* 0x000000200020e308 */ /* 0x000e620000001000 */
[----:B------:R-:W-:Y:S01]  /*9a20*/  FSETP.GTU.FTZ.AND P4, PT, R36, 20, PT ;  /* 0x41a000002400780b */ /* 0x000fe20003f9c000 */
[----:B0-----:R-:W-:Y:S01]  /*9a30*/  @!P0 FMUL.FTZ R100, R100, R33 ;  /* 0x0000002164648220 */ /* 0x001fe20000410000 */
[----:B------:R-:W-:Y:S01]  /*9a40*/  HADD2.F32 R3, -RZ, R26.H0_H0 ;  /* 0x2000001aff037230 */ /* 0x000fe20000004100 */
[----:B------:R-:W-:Y:S01]  /*9a50*/  FSETP.GTU.FTZ.AND P0, PT, R29, 20, PT ;  /* 0x41a000001d00780b */ /* 0x000fe20003f1c000 */
[----:B--2---:R-:W-:Y:S01]  /*9a60*/  @!P2 FMUL.FTZ R131, R131, R34 ;  /* 0x000000228383a220 */ /* 0x004fe20000410000 */
[----:B------:R-:W-:-:S02]  /*9a70*/  FSETP.GTU.FTZ.AND P2, PT, R31, 20, PT ;  /* 0x41a000001f00780b */ /* 0x000fc40003f5c000 */
[--C-:B------:R-:W-:Y:S01]  /*9a80*/  FADD.FTZ R26, R3, R90.reuse ;  /* 0x0000005a031a7221 */ /* 0x100fe20000010000 */
[----:B------:R-:W-:Y:S02]  /*9a90*/  HADD2.F32 R3, -RZ, R28.H0_H0 ;  /* 0x2000001cff037230 */ /* 0x000fe40000004100 */
[----:B------:R-:W-:Y:S02]  /*9aa0*/  HADD2.F32 R35, -RZ, R2.H0_H0 ;  /* 0x20000002ff237230 */ /* 0x000fe40000004100 */
[----:B------:R-:W-:Y:S01]  /*9ab0*/  FSETP.GTU.FTZ.AND P5, PT, R26, 20, PT ;  /* 0x41a000001a00780b */ /* 0x000fe20003fbc000 */
[--C-:B------:R-:W-:Y:S02]  /*9ac0*/  FADD.FTZ R28, R3, R90.reuse ;  /* 0x0000005a031c7221 */ /* 0x100fe40000010000 */
[----:B------:R-:W-:Y:S02]  /*9ad0*/  FADD.FTZ R35, R35, R90 ;  /* 0x0000005a23237221 */ /* 0x000fe40000010000 */
[----:B------:R-:W-:-:S02]  /*9ae0*/  @!P4 FMUL.FTZ R3, R36, -1.4426950216293334961 ;  /* 0xbfb8aa3b2403c820 */ /* 0x000fc40000410000 */
[----:B------:R-:W-:Y:S02]  /*9af0*/  @!P0 FMUL.FTZ R29, R29, -1.4426950216293334961 ;  /* 0xbfb8aa3b1d1d8820 */ /* 0x000fe40000410000 */
[----:B------:R-:W-:Y:S02]  /*9b00*/  @!P2 FMUL.FTZ R30, R31, -1.4426950216293334961 ;  /* 0xbfb8aa3b1f1ea820 */ /* 0x000fe40000410000 */
[----:B-1----:R-:W-:Y:S01]  /*9b10*/  @!P6 FMUL.FTZ R129, R129, R32 ;  /* 0x000000208181e220 */ /* 0x002fe20000410000 */
[----:B------:R-:W-:Y:S01]  /*9b20*/  FSETP.GTU.FTZ.AND P6, PT, R28, 20, PT ;  /* 0x41a000001c00780b */ /* 0x000fe20003fdc000 */
[----:B------:R-:W0:Y:S01]  /*9b30*/  @!P4 MUFU.EX2 R3, R3 ;  /* 0x000000030003c308 */ /* 0x000e220000000800 */
[----:B------:R-:W-:Y:S01]  /*9b40*/  FSETP.GTU.FTZ.AND P3, PT, R35, 20, PT ;  /* 0x41a000002300780b */ /* 0x000fe20003f7c000 */
[----:B------:R-:W-:-:S06]  /*9b50*/  @!P5 FMUL.FTZ R26, R26, -1.4426950216293334961 ;  /* 0xbfb8aa3b1a1ad820 */ /* 0x000fcc0000410000 */
[----:B------:R-:W1:Y:S08]  /*9b60*/  @!P0 MUFU.EX2 R29, R29 ;  /* 0x0000001d001d8308 */ /* 0x000e700000000800 */
[----:B------:R-:W2:Y:S01]  /*9b70*/  @!P2 MUFU.EX2 R30, R30 ;  /* 0x0000001e001ea308 */ /* 0x000ea20000000800 */
[----:B------:R-:W-:Y:S02]  /*9b80*/  @!P6 FMUL.FTZ R28, R28, -1.4426950216293334961 ;  /* 0xbfb8aa3b1c1ce820 */ /* 0x000fe40000410000 */
[----:B------:R-:W-:-:S05]  /*9b90*/  @!P3 FMUL.FTZ R2, R35, -1.4426950216293334961 ;  /* 0xbfb8aa3b2302b820 */ /* 0x000fca0000410000 */
[----:B------:R-:W3:Y:S01]  /*9ba0*/  @!P5 MUFU.EX2 R26, R26 ;  /* 0x0000001a001ad308 */ /* 0x000ee20000000800 */
[----:B0-----:R-:W-:Y:S02]  /*9bb0*/  @!P4 FADD.FTZ R3, R3, 1 ;  /* 0x3f8000000303c421 */ /* 0x001fe40000010000 */
[----:B-1----:R-:W-:-:S05]  /*9bc0*/  @!P0 FADD.FTZ R29, R29, 1 ;  /* 0x3f8000001d1d8421 */ /* 0x002fca0000010000 */
[----:B------:R-:W0:Y:S01]  /*9bd0*/  @!P6 MUFU.EX2 R28, R28 ;  /* 0x0000001c001ce308 */ /* 0x000e220000000800 */
[----:B--2---:R-:W-:-:S07]  /*9be0*/  @!P2 FADD.FTZ R30, R30, 1 ;  /* 0x3f8000001e1ea421 */ /* 0x004fce0000010000 */
[----:B------:R-:W1:Y:S01]  /*9bf0*/  @!P3 MUFU.EX2 R2, R2 ;  /* 0x000000020002b308 */ /* 0x000e620000000800 */
[----:B---3--:R-:W-:-:S07]  /*9c00*/  @!P5 FADD.FTZ R26, R26, 1 ;  /* 0x3f8000001a1ad421 */ /* 0x008fce0000010000 */
[----:B------:R2:W-:Y:S08]  /*9c10*/  @!P4 MUFU.RCP R50, R3 ;  /* 0x000000030032c308 */ /* 0x0005f00000001000 */
[----:B------:R-:W3:Y:S01]  /*9c20*/  @!P0 MUFU.RCP R29, R29 ;  /* 0x0000001d001d8308 */ /* 0x000ee20000001000 */
[----:B--2---:R-:W2:Y:S07]  /*9c30*/  LDS.U16 R3, [R56+0x16] ;  /* 0x0000160038037984 */ /* 0x004eae0000000400 */
[----:B------:R-:W4:Y:S01]  /*9c40*/  @!P2 MUFU.RCP R30, R30 ;  /* 0x0000001e001ea308 */ /* 0x000f220000001000 */
[----:B0-----:R-:W-:-:S02]  /*9c50*/  @!P6 FADD.FTZ R28, R28, 1 ;  /* 0x3f8000001c1ce421 */ /* 0x001fc40000010000 */
[----:B-1----:R-:W-:-:S05]  /*9c60*/  @!P3 FADD.FTZ R2, R2, 1 ;  /* 0x3f8000000202b421 */ /* 0x002fca0000010000 */
[----:B------:R0:W-:Y:S01]  /*9c70*/  @!P5 MUFU.RCP R51, R26 ;  /* 0x0000001a0033d308 */ /* 0x0001e20000001000 */
[----:B---3--:R-:W-:Y:S02]  /*9c80*/  @!P0 FMUL.FTZ R106, R106, R29 ;  /* 0x0000001d6a6a8220 */ /* 0x008fe40000410000 */
[----:B------:R-:W-:Y:S04]  /*9c90*/  LDS.U16 R29, [R56+0x1c] ;  /* 0x00001c00381d7984 */ /* 0x000fe80000000400 */
[----:B0-----:R-:W0:Y:S01]  /*9ca0*/  LDS.U16 R26, [R56+0x18] ;  /* 0x00001800381a7984 */ /* 0x001e220000000400 */
[----:B------:R1:W-:Y:S01]  /*9cb0*/  @!P6 MUFU.RCP R52, R28 ;  /* 0x0000001c0034e308 */ /* 0x0003e20000001000 */
[----:B----4-:R-:W-:Y:S02]  /*9cc0*/  @!P2 FMUL.FTZ R137, R137, R30 ;  /* 0x0000001e8989a220 */ /* 0x010fe40000410000 */
[----:B------:R-:W-:Y:S05]  /*9cd0*/  LDS.U16 R30, [R56+0x1e] ;  /* 0x00001e00381e7984 */ /* 0x000fea0000000400 */
[----:B------:R3:W4:Y:S01]  /*9ce0*/  @!P3 MUFU.RCP R49, R2 ;  /* 0x000000020031b308 */ /* 0x0007220000001000 */
[----:B-1----:R-:W1:Y:S01]  /*9cf0*/  LDS.U16 R28, [R56+0x1a] ;  /* 0x00001a00381c7984 */ /* 0x002e620000000400 */
[----:B------:R-:W-:-:S03]  /*9d00*/  LOP3.LUT R31, R154, 0xfffffe00, RZ, 0xc0, !PT ;  /* 0xfffffe009a1f7812 */ /* 0x000fc600078ec0ff */
[----:B---3--:R-:W3:Y:S01]  /*9d10*/  LDS.U16 R2, [R56+0x14] ;  /* 0x0000140038027984 */ /* 0x008ee20000000400 */
[----:B------:R-:W-:-:S04]  /*9d20*/  LEA R53, R84, R31, 0x4 ;  /* 0x0000001f54357211 */ /* 0x000fc800078e20ff */
[C---:B------:R-:W-:Y:S02]  /*9d30*/  IADD3 R31, R53.reuse, 0x1, RZ ;  /* 0x00000001351f7810 */ /* 0x040fe40007ffe0ff */
[----:B------:R-:W-:Y:S02]  /*9d40*/  IADD3 R32, R53, 0x2, RZ ;  /* 0x0000000235207810 */ /* 0x000fe40007ffe0ff */
[----:B------:R-:W-:Y:S02]  /*9d50*/  LEA.HI.SX32 R31, R31, R53, 0x1b ;  /* 0x000000351f1f7211 */ /* 0x000fe400078fdaff */
[----:B------:R-:W-:Y:S01]  /*9d60*/  F2FP.PACK_AB R128, R128, R159 ;  /* 0x0000009f8080723e */ /* 0x000fe200000000ff */
[----:B------:R-:W-:Y:S01]  /*9d70*/  BAR.SYNC.DEFER_BLOCKING 0x0 ;  /* 0x0000000000007b1d */ /* 0x000fe20000010000 */
[----:B------:R-:W-:Y:S01]  /*9d80*/  LEA.HI.SX32 R33, R32, R53, 0x1b ;  /* 0x0000003520217211 */ /* 0x000fe200078fdaff */
[----:B----4-:R-:W-:Y:S01]  /*9d90*/  @!P3 FMUL.FTZ R102, R102, R49 ;  /* 0x000000316666b220 */ /* 0x010fe20000410000 */
[----:B------:R-:W-:Y:S01]  /*9da0*/  PRMT R49, R128, 0x7632, R49 ;  /* 0x0000763280317816 */ /* 0x000fe20000000031 */
[----:B--2---:R-:W-:Y:S01]  /*9db0*/  HADD2.F32 R3, -RZ, R3.H0_H0 ;  /* 0x20000003ff037230 */ /* 0x004fe20000004100 */
[----:B------:R-:W-:Y:S01]  /*9dc0*/  SHF.L.U32 R32, R31, 0x1, RZ ;  /* 0x000000011f207819 */ /* 0x000fe200000006ff */
[----:B------:R-:W-:Y:S01]  /*9dd0*/  @!P5 FMUL.FTZ R104, R104, R51 ;  /* 0x000000336868d220 */ /* 0x000fe20000410000 */
[----:B------:R-:W-:-:S02]  /*9de0*/  IADD3 R34, R53, 0x3, RZ ;  /* 0x0000000335227810 */ /* 0x000fc40007ffe0ff */
[C---:B------:R-:W-:Y:S02]  /*9df0*/  IADD3 R35, R53.reuse, 0x4, RZ ;  /* 0x0000000435237810 */ /* 0x040fe40007ffe0ff */
[----:B------:R-:W-:Y:S01]  /*9e00*/  IADD3 R36, R53, 0x5, RZ ;  /* 0x0000000535247810 */ /* 0x000fe20007ffe0ff */
[----:B------:R-:W-:Y:S04]  /*9e10*/  STS.U16 [R56], R128 ;  /* 0x0000008038007388 */ /* 0x000fe80000000400 */
[----:B------:R2:W-:Y:S02]  /*9e20*/  STS.U16 [R32+0x2], R49 ;  /* 0x0000023120007388 */ /* 0x0005e40000000400 */
[----:B--2---:R-:W-:Y:S01]  /*9e30*/  FADD.FTZ R49, R3, R90 ;  /* 0x0000005a03317221 */ /* 0x004fe20000010000 */
[----:B0-----:R-:W-:-:S04]  /*9e40*/  HADD2.F32 R3, -RZ, R26.H0_H0 ;  /* 0x2000001aff037230 */ /* 0x001fc80000004100 */
[----:B------:R-:W-:Y:S01]  /*9e50*/  FSETP.GTU.FTZ.AND P5, PT, R49, 20, PT ;  /* 0x41a000003100780b */ /* 0x000fe20003fbc000 */
[----:B------:R-:W-:Y:S01]  /*9e60*/  FADD.FTZ R26, R3, R90 ;  /* 0x0000005a031a7221 */ /* 0x000fe20000010000 */
[C---:B------:R-:W-:Y:S01]  /*9e70*/  IADD3 R37, R53.reuse, 0x6, RZ ;  /* 0x0000000635257810 */ /* 0x040fe20007ffe0ff */
[----:B-1----:R-:W-:Y:S01]  /*9e80*/  HADD2.F32 R3, -RZ, R28.H0_H0 ;  /* 0x2000001cff037230 */ /* 0x002fe20000004100 */
[C---:B------:R-:W-:Y:S02]  /*9e90*/  IADD3 R38, R53.reuse, 0x7, RZ ;  /* 0x0000000735267810 */ /* 0x040fe40007ffe0ff */
[----:B------:R-:W-:Y:S02]  /*9ea0*/  LEA.HI.SX32 R34, R34, R53, 0x1b ;  /* 0x0000003522227211 */ /* 0x000fe400078fdaff */
[----:B------:R-:W-:Y:S02]  /*9eb0*/  F2FP.PACK_AB R126, R126, R157 ;  /* 0x0000009d7e7e723e */ /* 0x000fe400000000ff */
[----:B------:R-:W-:-:S02]  /*9ec0*/  IADD3 R41, R53, 0x8, RZ ;  /* 0x0000000835297810 */ /* 0x000fc40007ffe0ff */
[-C--:B------:R-:W-:Y:S02]  /*9ed0*/  LEA.HI.SX32 R35, R35, R53.reuse, 0x1b ;  /* 0x0000003523237211 */ /* 0x080fe400078fdaff */
[----:B------:R-:W-:Y:S01]  /*9ee0*/  LEA.HI.SX32 R36, R36, R53, 0x1b ;  /* 0x0000003524247211 */ /* 0x000fe200078fdaff */
[----:B------:R-:W-:Y:S01]  /*9ef0*/  @!P4 FMUL.FTZ R133, R133, R50 ;  /* 0x000000328585c220 */ /* 0x000fe20000410000 */
[C---:B------:R-:W-:Y:S02]  /*9f00*/  IADD3 R42, R53.reuse, 0x9, RZ ;  /* 0x00000009352a7810 */ /* 0x040fe40007ffe0ff */
[----:B------:R-:W-:Y:S02]  /*9f10*/  F2FP.PACK_AB R124, R124, R155 ;  /* 0x0000009b7c7c723e */ /* 0x000fe400000000ff */
[----:B------:R-:W-:Y:S02]  /*9f20*/  IADD3 R43, R53, 0xa, RZ ;  /* 0x0000000a352b7810 */ /* 0x000fe40007ffe0ff */
[----:B------:R-:W-:-:S02]  /*9f30*/  LEA.HI.SX32 R37, R37, R53, 0x1b ;  /* 0x0000003525257211 */ /* 0x000fc400078fdaff */
[----:B------:R-:W-:Y:S02]  /*9f40*/  SHF.L.U32 R33, R33, 0x1, RZ ;  /* 0x0000000121217819 */ /* 0x000fe400000006ff */
[C---:B------:R-:W-:Y:S02]  /*9f50*/  IADD3 R44, R53.reuse, 0xb, RZ ;  /* 0x0000000b352c7810 */ /* 0x040fe40007ffe0ff */
[----:B------:R-:W-:Y:S02]  /*9f60*/  IADD3 R45, R53, 0xc, RZ ;  /* 0x0000000c352d7810 */ /* 0x000fe40007ffe0ff */
[----:B------:R-:W-:Y:S02]  /*9f70*/  LEA.HI.SX32 R38, R38, R53, 0x1b ;  /* 0x0000003526267211 */ /* 0x000fe400078fdaff */
[----:B------:R-:W-:Y:S02]  /*9f80*/  PRMT R50, R126, 0x7632, R50 ;  /* 0x000076327e327816 */ /* 0x000fe40000000032 */
[----:B------:R-:W-:-:S02]  /*9f90*/  SHF.L.U32 R34, R34, 0x1, RZ ;  /* 0x0000000122227819 */ /* 0x000fc400000006ff */
[----:B------:R-:W-:Y:S01]  /*9fa0*/  F2FP.PACK_AB R122, R122, R153 ;  /* 0x000000997a7a723e */ /* 0x000fe200000000ff */
[----:B------:R-:W-:Y:S01]  /*9fb0*/  IMAD.SHL.U32 R36, R36, 0x2, RZ ;  /* 0x0000000224247824 */ /* 0x000fe200078e00ff */
[-C--:B------:R-:W-:Y:S01]  /*9fc0*/  LEA.HI.SX32 R41, R41, R53.reuse, 0x1b ;  /* 0x0000003529297211 */ /* 0x080fe200078fdaff */
[----:B------:R-:W-:Y:S01]  /*9fd0*/  FADD.FTZ R28, R3, R90 ;  /* 0x0000005a031c7221 */ /* 0x000fe20000010000 */
[----:B------:R-:W-:Y:S01]  /*9fe0*/  SHF.L.U32 R35, R35, 0x1, RZ ;  /* 0x0000000123237819 */ /* 0x000fe200000006ff */
[----:B------:R-:W-:Y:S01]  /*9ff0*/  @!P5 FMUL.FTZ R3, R49, -1.4426950216293334961 ;  /* 0xbfb8aa3b3103d820 */ /* 0x000fe20000410000 */
[----:B------:R-:W-:Y:S02]  /*a000*/  IADD3 R46, R53, 0xd, RZ ;  /* 0x0000000d352e7810 */ /* 0x000fe40007ffe0ff */
[----:B------:R-:W-:Y:S02]  /*a010*/  LEA.HI.SX32 R42, R42, R53, 0x1b ;  /* 0x000000352a2a7211 */ /* 0x000fe400078fdaff */
[----:B------:R-:W-:-:S02]  /*a020*/  PRMT R51, R124, 0x7632, R51 ;  /* 0x000076327c337816 */ /* 0x000fc40000000033 */
[----:B------:R-:W-:Y:S01]  /*a030*/  F2FP.PACK_AB R120, R120, R151 ;  /* 0x000000977878723e */ /* 0x000fe200000000ff */
[----:B------:R-:W-:Y:S01]  /*a040*/  STS.U16 [R33+0x4], R126 ;  /* 0x0000047e21007388 */ /* 0x000fe20000000400 */
[----:B------:R-:W-:Y:S02]  /*a050*/  IADD3 R47, R53, 0xe, RZ ;  /* 0x0000000e352f7810 */ /* 0x000fe40007ffe0ff */
[-C--:B------:R-:W-:Y:S02]  /*a060*/  LEA.HI.SX32 R43, R43, R53.reuse, 0x1b ;  /* 0x000000352b2b7211 */ /* 0x080fe400078fdaff */
[----:B------:R-:W-:Y:S01]  /*a070*/  SHF.L.U32 R37, R37, 0x1, RZ ;  /* 0x0000000125257819 */ /* 0x000fe200000006ff */
        /* <DEDUP_REMOVED lines=10> */
[----:B------:R1:W-:Y:S01]  /*a120*/  STS.U16 [R36+0xa], R51 ;  /* 0x00000a3324007388 */ /* 0x0003e20000000400 */
[----:B0-----:R-:W-:-:S02]  /*a130*/  PRMT R50, R120, 0x7632, R50 ;  /* 0x0000763278327816 */ /* 0x001fc40000000032 */
[----:B------:R-:W-:Y:S02]  /*a140*/  SHF.L.U32 R42, R42, 0x1, RZ ;  /* 0x000000012a2a7819 */ /* 0x000fe400000006ff */
[----:B------:R-:W-:Y:S01]  /*a150*/  F2FP.PACK_AB R116, R116, R147 ;  /* 0x000000937474723e */ /* 0x000fe200000000ff */
[----:B---3--:R-:W-:Y:S01]  /*a160*/  HADD2.F32 R31, -RZ, R2.H0_H0 ;  /* 0x20000002ff1f7230 */ /* 0x008fe20000004100 */
[-C--:B------:R-:W-:Y:S01]  /*a170*/  LEA.HI.SX32 R47, R47, R53.reuse, 0x1b ;  /* 0x000000352f2f7211 */ /* 0x080fe200078fdaff */
[----:B------:R-:W-:Y:S01]  /*a180*/  STS.U16 [R37+0xc], R122 ;  /* 0x00000c7a25007388 */ /* 0x000fe20000000400 */
[----:B------:R-:W-:Y:S01]  /*a190*/  SHF.L.U32 R43, R43, 0x1, RZ ;  /* 0x000000012b2b7819 */ /* 0x000fe200000006ff */
[----:B------:R-:W-:Y:S01]  /*a1a0*/  @!P6 FMUL.FTZ R135, R135, R52 ;  /* 0x000000348787e220 */ /* 0x000fe20000410000 */
[----:B------:R-:W-:Y:S01]  /*a1b0*/  LEA.HI.SX32 R48, R48, R53, 0x1b ;  /* 0x0000003530307211 */ /* 0x000fe200078fdaff */
[----:B------:R-:W-:Y:S01]  /*a1c0*/  STS.U16 [R38+0xe], R49 ;  /* 0x00000e3126007388 */ /* 0x000fe20000000400 */
[----:B-1----:R-:W-:Y:S01]  /*a1d0*/  PRMT R51, R118, 0x7632, R51 ;  /* 0x0000763276337816 */ /* 0x002fe20000000033 */
[----:B------:R-:W-:Y:S01]  /*a1e0*/  IMAD.SHL.U32 R45, R45, 0x2, RZ ;  /* 0x000000022d2d7824 */ /* 0x000fe200078e00ff */
[----:B------:R-:W-:-:S02]  /*a1f0*/  SHF.L.U32 R44, R44, 0x1, RZ ;  /* 0x000000012c2c7819 */ /* 0x000fc400000006ff */
[----:B------:R-:W-:Y:S01]  /*a200*/  F2FP.PACK_AB R114, R114, R145 ;  /* 0x000000917272723e */ /* 0x000fe200000000ff */
[----:B------:R-:W-:Y:S01]  /*a210*/  STS.U16 [R41+0x10], R120 ;  /* 0x0000107829007388 */ /* 0x000fe20000000400 */
[----:B------:R-:W-:Y:S02]  /*a220*/  PRMT R52, R116, 0x7632, R52 ;  /* 0x0000763274347816 */ /* 0x000fe40000000034 */
[----:B------:R-:W-:Y:S01]  /*a230*/  SHF.L.U32 R46, R46, 0x1, RZ ;  /* 0x000000012e2e7819 */ /* 0x000fe200000006ff */
[----:B------:R-:W-:Y:S01]  /*a240*/  STS.U16 [R42+0x12], R50 ;  /* 0x000012322a007388 */ /* 0x000fe20000000400 */
[----:B------:R-:W-:Y:S01]  /*a250*/  SHF.L.U32 R47, R47, 0x1, RZ ;  /* 0x000000012f2f7819 */ /* 0x000fe200000006ff */
[----:B------:R-:W-:Y:S01]  /*a260*/  FADD.FTZ R31, R31, R90 ;  /* 0x0000005a1f1f7221 */ /* 0x000fe20000010000 */
[----:B------:R-:W-:Y:S01]  /*a270*/  PRMT R54, R114, 0x7632, R54 ;  /* 0x0000763272367816 */ /* 0x000fe20000000036 */
[----:B------:R-:W-:Y:S01]  /*a280*/  STS.U16 [R43+0x14], R118 ;  /* 0x000014762b007388 */ /* 0x000fe20000000400 */
[----:B------:R-:W-:-:S03]  /*a290*/  SHF.L.U32 R48, R48, 0x1, RZ ;  /* 0x0000000130307819 */ /* 0x000fc600000006ff */
[----:B------:R-:W-:Y:S04]  /*a2a0*/  STS.U16 [R44+0x16], R51 ;  /* 0x000016332c007388 */ /* 0x000fe80000000400 */
[----:B------:R-:W-:Y:S01]  /*a2b0*/  STS.U16 [R45+0x18], R116 ;  /* 0x000018742d007388 */ /* 0x000fe20000000400 */
[----:B------:R-:W-:-:S03]  /*a2c0*/  FSETP.GTU.FTZ.AND P6, PT, R31, 20, PT ;  /* 0x41a000001f00780b */ /* 0x000fc60003fdc000 */
        /* <DEDUP_REMOVED lines=22> */
[----:B------:R-:W-:Y:S01]  /*a430*/  HADD2.F32 R29, -RZ, R29.H0_H0 ;  /* 0x2000001dff1d7230 */ /* 0x000fe20000004100 */
[----:B------:R-:W-:Y:S01]  /*a440*/  FSETP.GTU.FTZ.AND P3, PT, R28, 20, PT ;  /* 0x41a000001c00780b */ /* 0x000fe20003f7c000 */
[----:B------:R-:W-:-:S03]  /*a450*/  @!P6 FMUL.FTZ R2, R31, -1.4426950216293334961 ;  /* 0xbfb8aa3b1f02e820 */ /* 0x000fc60000410000 */
[----:B------:R-:W-:Y:S01]  /*a460*/  FADD.FTZ R31, R29, R90 ;  /* 0x0000005a1d1f7221 */ /* 0x000fe20000010000 */
[----:B------:R-:W-:Y:S01]  /*a470*/  HADD2.F32 R29, -RZ, R30.H0_H0 ;  /* 0x2000001eff1d7230 */ /* 0x000fe20000004100 */
[----:B------:R-:W-:-:S04]  /*a480*/  FSETP.GTU.FTZ.AND P4, PT, R26, 20, PT ;  /* 0x41a000001a00780b */ /* 0x000fc80003f9c000 */
[----:B------:R-:W-:Y:S01]  /*a490*/  FADD.FTZ R30, R29, R90 ;  /* 0x0000005a1d1e7221 */ /* 0x000fe20000010000 */
[----:B------:R-:W-:Y:S02]  /*a4a0*/  FSETP.GTU.FTZ.AND P2, PT, R31, 20, PT ;  /* 0x41a000001f00780b */ /* 0x000fe40003f5c000 */
[----:B------:R-:W-:Y:S02]  /*a4b0*/  @!P3 FMUL.FTZ R28, R28, -1.4426950216293334961 ;  /* 0xbfb8aa3b1c1cb820 */ /* 0x000fe40000410000 */
[----:B------:R-:W-:-:S04]  /*a4c0*/  FSETP.GTU.FTZ.AND P0, PT, R30, 20, PT ;  /* 0x41a000001e00780b */ /* 0x000fc80003f1c000 */
[----:B------:R-:W1:Y:S01]  /*a4d0*/  @!P3 MUFU.EX2 R28, R28 ;  /* 0x0000001c001cb308 */ /* 0x000e620000000800 */
[----:B------:R-:W2:Y:S01]  /*a4e0*/  LDS R119, [0x840] ;  /* 0x00084000ff777984 */ /* 0x000ea20000000800 */
[----:B------:R-:W-:-:S03]  /*a4f0*/  @!P4 FMUL.FTZ R26, R26, -1.4426950216293334961 ;  /* 0xbfb8aa3b1a1ac820 */ /* 0x000fc60000410000 */
[----:B------:R-:W-:-:S03]  /*a500*/  @!P2 FMUL.FTZ R29, R31, -1.4426950216293334961 ;  /* 0xbfb8aa3b1f1da820 */ /* 0x000fc60000410000 */
[----:B------:R-:W3:Y:S01]  /*a510*/  @!P6 MUFU.EX2 R2, R2 ;  /* 0x000000020002e308 */ /* 0x000ee20000000800 */
[----:B------:R-:W-:-:S07]  /*a520*/  @!P0 FMUL.FTZ R30, R30, -1.4426950216293334961 ;  /* 0xbfb8aa3b1e1e8820 */ /* 0x000fce0000410000 */
[----:B------:R-:W4:Y:S01]  /*a530*/  @!P5 MUFU.EX2 R3, R3 ;  /* 0x000000030003d308 */ /* 0x000f220000000800 */
[----:B-1----:R-:W-:-:S07]  /*a540*/  @!P3 FADD.FTZ R28, R28, 1 ;  /* 0x3f8000001c1cb421 */ /* 0x002fce0000010000 */
[----:B------:R-:W1:Y:S08]  /*a550*/  @!P4 MUFU.EX2 R26, R26 ;  /* 0x0000001a001ac308 */ /* 0x000e700000000800 */
[----:B------:R-:W5:Y:S08]  /*a560*/  @!P2 MUFU.EX2 R29, R29 ;  /* 0x0000001d001da308 */ /* 0x000f700000000800 */
[----:B------:R-:W2:Y:S01]  /*a570*/  @!P0 MUFU.EX2 R30, R30 ;  /* 0x0000001e001e8308 */ /* 0x000ea20000000800 */
[----:B---3--:R-:W-:-:S02]  /*a580*/  @!P6 FADD.FTZ R2, R2, 1 ;  /* 0x3f8000000202e421 */ /* 0x008fc40000010000 */
[----:B----4-:R-:W-:-:S05]  /*a590*/  @!P5 FADD.FTZ R3, R3, 1 ;  /* 0x3f8000000303d421 */ /* 0x010fca0000010000 */
[----:B------:R-:W3:Y:S01]  /*a5a0*/  @!P3 MUFU.RCP R28, R28 ;  /* 0x0000001c001cb308 */ /* 0x000ee20000001000 */
[----:B0-----:R-:W-:Y:S02]  /*a5b0*/  IMAD R52, R89, c[0x0][0x2d8], RZ ;  /* 0x0000b60059347a24 */ /* 0x001fe400078e02ff */
[----:B-1----:R-:W-:Y:S02]  /*a5c0*/  @!P4 FADD.FTZ R26, R26, 1 ;  /* 0x3f8000001a1ac421 */ /* 0x002fe40000010000 */
[----:B------:R-:W-:-:S03]  /*a5d0*/  IMAD R123, R91, c[0x0][0x2dc], R52 ;  /* 0x0000b7005b7b7a24 */ /* 0x000fc600078e0234 */
[----:B------:R-:W0:Y:S01]  /*a5e0*/  @!P6 MUFU.RCP R31, R2 ;  /* 0x00000002001fe308 */ /* 0x000e220000001000 */
[----:B-----5:R-:W-:Y:S02]  /*a5f0*/  @!P2 FADD.FTZ R29, R29, 1 ;  /* 0x3f8000001d1da421 */ /* 0x020fe40000010000 */
[----:B--2---:R-:W-:-:S05]  /*a600*/  @!P0 FADD.FTZ R30, R30, 1 ;  /* 0x3f8000001e1e8421 */ /* 0x004fca0000010000 */
[----:B------:R1:W2:Y:S01]  /*a610*/  @!P5 MUFU.RCP R50, R3 ;  /* 0x000000030032d308 */ /* 0x0002a20000001000 */
[----:B---3--:R-:W-:Y:S02]  /*a620*/  @!P3 FMUL.FTZ R141, R141, R28 ;  /* 0x0000001c8d8db220 */ /* 0x008fe40000410000 */
[----:B-1----:R-:W-:-:S05]  /*a630*/  IMAD.WIDE.U32 R2, R91, c[0x0][0x2d8], RZ ;  /* 0x0000b6005b027a25 */ /* 0x002fca00078e00ff */
[----:B------:R1:W3:Y:S01]  /*a640*/  @!P4 MUFU.RCP R121, R26 ;  /* 0x0000001a0079c308 */ /* 0x0002e20000001000 */
[----:B------:R-:W-:Y:S02]  /*a650*/  ISETP.GE.AND P3, PT, R78, R119, PT ;  /* 0x000000774e00720c */ /* 0x000fe40003f66270 */
[----:B------:R-:W-:-:S05]  /*a660*/  IADD3 R3, R3, R123, RZ ;  /* 0x0000007b03037210 */ /* 0x000fca0007ffe0ff */
[----:B------:R-:W4:Y:S01]  /*a670*/  @!P2 MUFU.RCP R29, R29 ;  /* 0x0000001d001da308 */ /* 0x000f220000001000 */
[----:B------:R-:W-:Y:S02]  /*a680*/  IMAD R125, R93, c[0x0][0x2e0], RZ ;  /* 0x0000b8005d7d7a24 */ /* 0x000fe400078e02ff */
[----:B------:R-:W-:-:S05]  /*a690*/  IMAD.WIDE.U32 R2, R94, c[0x0][0x2e0], R2 ;  /* 0x0000b8005e027a25 */ /* 0x000fca00078e0002 */
[----:B------:R-:W5:Y:S01]  /*a6a0*/  @!P0 MUFU.RCP R30, R30 ;  /* 0x0000001e001e8308 */ /* 0x000f620000001000 */
[----:B0-----:R-:W-:Y:S01]  /*a6b0*/  @!P6 FMUL.FTZ R108, R108, R31 ;  /* 0x0000001f6c6ce220 */ /* 0x001fe20000410000 */
[----:B-1----:R-:W-:Y:S01]  /*a6c0*/  IADD3 R26, P6, R40, R2, RZ ;  /* 0x00000002281a7210 */ /* 0x002fe20007fde0ff */
[----:B------:R-:W-:Y:S02]  /*a6d0*/  IMAD R125, R94, c[0x0][0x2e4], R125 ;  /* 0x0000b9005e7d7a24 */ /* 0x000fe400078e027d */
[----:B--2---:R-:W-:Y:S01]  /*a6e0*/  @!P5 FMUL.FTZ R139, R139, R50 ;  /* 0x000000328b8bd220 */ /* 0x004fe20000410000 */
[----:B------:R-:W-:Y:S01]  /*a6f0*/  LEA R31, P5, R78, c[0x0][0x330], 0x1 ;  /* 0x0000cc004e1f7a11 */ /* 0x000fe200078a08ff */
[----:B---3--:R-:W-:Y:S01]  /*a700*/  @!P4 FMUL.FTZ R110, R110, R121 ;  /* 0x000000796e6ec220 */ /* 0x008fe20000410000 */
[----:B------:R-:W-:Y:S01]  /*a710*/  IADD3.X R3, R39, R125, R3, P6, !PT ;  /* 0x0000007d27037210 */ /* 0x000fe200037fe403 */
[----:B------:R-:W-:Y:S01]  /*a720*/  BSSY B0, `(.L_x_2591) ;  /* 0x0000015000007945 */ /* 0x000fe20003800000 */
[----:B------:R-:W-:-:S02]  /*a730*/  LEA.HI.X R28, R78, c[0x0][0x334], R75, 0x1, P5 ;  /* 0x0000cd004e1c7a11 */ /* 0x000fc400028f0c4b */
[----:B------:R-:W-:Y:S01]  /*a740*/  LEA R2, P4, R26, R31, 0x1 ;  /* 0x0000001f1a027211 */ /* 0x000fe200078808ff */
[----:B----4-:R-:W-:Y:S01]  /*a750*/  @!P2 FMUL.FTZ R112, R112, R29 ;  /* 0x0000001d7070a220 */ /* 0x010fe20000410000 */
[-C--:B------:R-:W-:Y:S02]  /*a760*/  ISETP.GE.AND P2, PT, R25, R119.reuse, PT ;  /* 0x000000771900720c */ /* 0x080fe40003f46270 */
[-C--:B------:R-:W-:Y:S01]  /*a770*/  ISETP.GE.AND P5, PT, R0, R119.reuse, PT ;  /* 0x000000770000720c */ /* 0x080fe20003fa6270 */
[----:B-----5:R-:W-:Y:S01]  /*a780*/  @!P0 FMUL.FTZ R143, R143, R30 ;  /* 0x0000001e8f8f8220 */ /* 0x020fe20000410000 */
[----:B------:R-:W-:Y:S02]  /*a790*/  ISETP.GE.AND P6, PT, R4, R119, PT ;  /* 0x000000770400720c */ /* 0x000fe40003fc6270 */
[----:B------:R-:W-:Y:S01]  /*a7a0*/  LEA.HI.X R3, R26, R28, R3, 0x1, P4 ;  /* 0x0000001c1a037211 */ /* 0x000fe200020f0c03 */
[----:B------:R-:W-:Y:S05]  /*a7b0*/  @P3 BRA `(.L_x_2592) ;  /* 0x000000b000003947 */ /* 0x000fea0003800000 */
[----:B------:R-:W-:Y:S01]  /*a7c0*/  MOV R28, R16 ;  /* 0x00000010001c7202 */ /* 0x000fe20000000f00 */
[----:B------:R-:W-:Y:S01]  /*a7d0*/  IMAD R31, R93, c[0x0][0x2e0], RZ ;  /* 0x0000b8005d1f7a24 */ /* 0x000fe200078e02ff */
[----:B------:R-:W-:-:S03]  /*a7e0*/  MOV R29, R17 ;  /* 0x00000011001d7202 */ /* 0x000fc60000000f00 */
[----:B------:R-:W-:Y:S02]  /*a7f0*/  IMAD R31, R94, c[0x0][0x2e4], R31 ;  /* 0x0000b9005e1f7a24 */ /* 0x000fe400078e021f */
[----:B------:R-:W-:-:S04]  /*a800*/  IMAD.WIDE.U32 R28, R91, c[0x0][0x2d8], R28 ;  /* 0x0000b6005b1c7a25 */ /* 0x000fc800078e001c */
[----:B------:R-:W-:-:S04]  /*a810*/  IMAD.IADD R29, R123, 0x1, R29 ;  /* 0x000000017b1d7824 */ /* 0x000fc800078e021d */
[----:B------:R-:W-:-:S05]  /*a820*/  IMAD.WIDE.U32 R28, R94, c[0x0][0x2e0], R28 ;  /* 0x0000b8005e1c7a25 */ /* 0x000fca00078e001c */
[----:B------:R-:W-:Y:S02]  /*a830*/  IADD3 R29, R29, R31, RZ ;  /* 0x0000001f1d1d7210 */ /* 0x000fe40007ffe0ff */
[----:B------:R-:W-:-:S04]  /*a840*/  LEA R30, P0, R28, c[0x0][0x330], 0x1 ;  /* 0x0000cc001c1e7a11 */ /* 0x000fc800078008ff */
[----:B------:R-:W-:-:S05]  /*a850*/  LEA.HI.X R31, R28, c[0x0][0x334], R29, 0x1, P0 ;  /* 0x0000cd001c1f7a11 */ /* 0x000fca00000f0c1d */
[----:B------:R0:W-:Y:S04]  /*a860*/  STG.E.U16 [R30.64], R49 ;  /* 0x000000311e007986 */ /* 0x0001e8000c101504 */
.L_x_2592:
[----:B------:R-:W-:Y:S05]  /*a870*/  BSYNC B0 ;  /* 0x0000000000007941 */ /* 0x000fea0003800000 */
.L_x_2591:
        /* <DEDUP_REMOVED lines=19> */
[----:B------:R-:W-:-:S02]  /*a9b0*/  ISETP.GE.AND P4, PT, R21, R119, PT ;  /* 0x000000771500720c */ /* 0x000fc40003f86270 */
[----:B------:R-:W-:Y:S01]  /*a9c0*/  PRMT R28, R98, 0x7632, R28 ;  /* 0x00007632621c7816 */ /* 0x000fe2000000001c */
[----:B------:R-:W-:Y:S01]  /*a9d0*/  @!P3 STG.E.U16 [R2.64+-0x640], R101 ;  /* 0xfff9c0650200b986 */ /* 0x000fe2000c101504 */
[-C--:B------:R-:W-:Y:S02]  /*a9e0*/  ISETP.GE.AND P3, PT, R20, R119.reuse, PT ;  /* 0x000000771400720c */ /* 0x080fe40003f66270 */
[----:B0-----:R-:W-:Y:S01]  /*a9f0*/  PRMT R30, R100, 0x7632, R30 ;  /* 0x00007632641e7816 */ /* 0x001fe2000000001e */
[----:B------:R-:W-:Y:S01]  /*aa00*/  @!P2 STG.E.U16 [R2.64+-0x600], R103 ;  /* 0xfffa00670200a986 */ /* 0x000fe2000c101504 */
[-C--:B------:R-:W-:Y:S02]  /*aa10*/  ISETP.GE.AND P2, PT, R22, R119.reuse, PT ;  /* 0x000000771600720c */ /* 0x080fe40003f46270 */
[----:B------:R-:W-:Y:S01]  /*aa20*/  F2FP.PACK_AB R26, R139, R108 ;  /* 0x0000006c8b1a723e */ /* 0x000fe200000000ff */
        /* <DEDUP_REMOVED lines=14> */
[C---:B------:R-:W-:Y:S01]  /*ab10*/  PRMT R31, R3.reuse, 0x7610, R31 ;  /* 0x00007610031f7816 */ /* 0x040fe2000000001f */
[----:B------:R-:W-:Y:S01]  /*ab20*/  FADD.FTZ R133, R102, R133 ;  /* 0x0000008566857221 */ /* 0x000fe20000010000 */
[----:B------:R-:W-:Y:S02]  /*ab30*/  PRMT R49, R3, 0x7632, R49 ;  /* 0x0000763203317816 */ /* 0x000fe40000000031 */
[----:B------:R-:W-:Y:S01]  /*ab40*/  F2FP.PACK_AB R3, R137, R106 ;  /* 0x0000006a8903723e */ /* 0x000fe200000000ff */
[----:B------:R-:W-:Y:S01]  /*ab50*/  FADD.FTZ R104, R133, R104 ;  /* 0x0000006885687221 */ /* 0x000fe20000010000 */
[----:B------:R-:W-:Y:S02]  /*ab60*/  PRMT R50, R2, 0x7610, R50 ;  /* 0x0000761002327816 */ /* 0x000fe40000000032 */
[----:B------:R-:W-:Y:S01]  /*ab70*/  PRMT R51, R3, 0x7632, R51 ;  /* 0x0000763203337816 */ /* 0x000fe20000000033 */
[----:B------:R-:W-:Y:S01]  /*ab80*/  FADD.FTZ R135, R104, R135 ;  /* 0x0000008768877221 */ /* 0x000fe20000010000 */
[----:B------:R-:W-:Y:S03]  /*ab90*/  STS.U16 [R56], R98 ;  /* 0x0000006238007388 */ /* 0x000fe60000000400 */
[----:B------:R-:W-:Y:S01]  /*aba0*/  FADD.FTZ R106, R135, R106 ;  /* 0x0000006a876a7221 */ /* 0x000fe20000010000 */
[----:B------:R0:W-:Y:S03]  /*abb0*/  STS.U16 [R32+0x2], R28 ;  /* 0x0000021c20007388 */ /* 0x0001e60000000400 */
[----:B------:R-:W-:Y:S01]  /*abc0*/  FADD.FTZ R137, R106, R137 ;  /* 0x000000896a897221 */ /* 0x000fe20000010000 */
[----:B------:R-:W-:Y:S03]  /*abd0*/  STS.U16 [R33+0x4], R100 ;  /* 0x0000046421007388 */ /* 0x000fe60000000400 */
[----:B------:R-:W-:Y:S01]  /*abe0*/  FADD.FTZ R108, R137, R108 ;  /* 0x0000006c896c7221 */ /* 0x000fe20000010000 */
[----:B------:R1:W-:Y:S03]  /*abf0*/  STS.U16 [R34+0x6], R30 ;  /* 0x0000061e22007388 */ /* 0x0003e60000000400 */
[----:B------:R-:W-:Y:S01]  /*ac00*/  FADD.FTZ R139, R108, R139 ;  /* 0x0000008b6c8b7221 */ /* 0x000fe20000010000 */
        /* <DEDUP_REMOVED lines=9> */
[----:B------:R-:W-:Y:S01]  /*aca0*/  PRMT R34, R2, 0x7632, R34 ;  /* 0x0000763202227816 */ /* 0x000fe20000000022 */
[----:B------:R-:W-:Y:S02]  /*acb0*/  STS.U16 [R37+0xc], R50 ;  /* 0x00000c3225007388 */ /* 0x000fe40000000400 */
[----:B------:R-:W-:-:S02]  /*acc0*/  FADD.FTZ R112, R141, R112 ;  /* 0x000000708d707221 */ /* 0x000fc40000010000 */
[----:B------:R-:W-:Y:S01]  /*acd0*/  STS.U16 [R38+0xe], R28 ;  /* 0x00000e1c26007388 */ /* 0x000fe20000000400 */
[----:B0-----:R-:W-:Y:S01]  /*ace0*/  PRMT R36, R3, 0x7632, R36 ;  /* 0x0000763203247816 */ /* 0x001fe20000000024 */
[----:B------:R-:W-:Y:S02]  /*acf0*/  FADD.FTZ R87, R112, R143 ;  /* 0x0000008f70577221 */ /* 0x000fe40000010000 */
[----:B------:R-:W-:Y:S04]  /*ad00*/  STS.U16 [R41+0x10], R32 ;  /* 0x0000102029007388 */ /* 0x000fe80000000400 */
[----:B------:R-:W-:Y:S04]  /*ad10*/  STS.U16 [R42+0x12], R51 ;  /* 0x000012332a007388 */ /* 0x000fe80000000400 */
[----:B------:R0:W-:Y:S04]  /*ad20*/  STS.U16 [R43+0x14], R26 ;  /* 0x0000141a2b007388 */ /* 0x0001e80000000400 */
[----:B------:R-:W-:Y:S04]  /*ad30*/  STS.U16 [R44+0x16], R30 ;  /* 0x0000161e2c007388 */ /* 0x000fe80000000400 */
[----:B------:R-:W-:Y:S01]  /*ad40*/  STS.U16 [R45+0x18], R2 ;  /* 0x000018022d007388 */ /* 0x000fe20000000400 */
[----:B0-----:R-:W-:-:S03]  /*ad50*/  IMAD R26, R89, c[0x0][0x2f8], RZ ;  /* 0x0000be00591a7a24 */ /* 0x001fc600078e02ff */
[----:B------:R-:W-:Y:S04]  /*ad60*/  STS.U16 [R46+0x1a], R34 ;  /* 0x00001a222e007388 */ /* 0x000fe80000000400 */
[----:B------:R0:W-:Y:S04]  /*ad70*/  STS.U16 [R47+0x1c], R3 ;  /* 0x00001c032f007388 */ /* 0x0001e80000000400 */
[----:B------:R-:W-:Y:S01]  /*ad80*/  STS.U16 [R48+0x1e], R36 ;  /* 0x00001e2430007388 */ /* 0x000fe20000000400 */
[----:B------:R-:W-:-:S06]  /*ad90*/  NOP ;  /* 0x0000000000007918 */ /* 0x000fcc0000000000 */
[----:B------:R-:W-:Y:S01]  /*ada0*/  LDS.U16 R31, [R74] ;  /* 0x000000004a1f7984 */ /* 0x000fe20000000400 */
[----:B0-----:R-:W-:-:S03]  /*adb0*/  IMAD.WIDE.U32 R2, R91, c[0x0][0x2f8], RZ ;  /* 0x0000be005b027a25 */ /* 0x001fc600078e00ff */
        /* <DEDUP_REMOVED lines=17> */
[----:B0-----:R-:W-:-:S05]  /*aed0*/  IMAD R27, R91, c[0x0][0x2fc], R26 ;  /* 0x0000bf005b1b7a24 */ /* 0x001fca00078e021a */
[----:B------:R-:W-:Y:S01]  /*aee0*/  IADD3 R29, R3, R27, RZ ;  /* 0x0000001b031d7210 */ /* 0x000fe20007ffe0ff */
[----:B------:R-:W0:Y:S02]  /*aef0*/  LDS R49, [0x840] ;  /* 0x00084000ff317984 */ /* 0x000e240000000800 */
[----:B0-----:R-:W-:-:S13]  /*af00*/  ISETP.GE.AND P0, PT, R78, R49, PT ;  /* 0x000000314e00720c */ /* 0x001fda0003f06270 */
        /* <DEDUP_REMOVED lines=10> */
.L_x_2594:
[----:B------:R-:W-:Y:S05]  /*afb0*/  BSYNC B0 ;  /* 0x0000000000007941 */ /* 0x000fea0003800000 */
.L_x_2593:
[----:B------:R-:W-:Y:S01]  /*afc0*/  MOV R3, R29 ;  /* 0x0000001d00037202 */ /* 0x000fe20000000f00 */
[----:B------:R-:W-:Y:S01]  /*afd0*/  IMAD R17, R93, c[0x0][0x300], RZ ;  /* 0x0000c0005d117a24 */ /* 0x000fe200078e02ff */
[----:B------:R-:W-:Y:S02]  /*afe0*/  IADD3 R57, P0, R57, -0x7c0, RZ ;  /* 0xfffff84039397810 */ /* 0x000fe40007f1e0ff */
[-C--:B------:R-:W-:Y:S01]  /*aff0*/  ISETP.GE.AND P4, PT, R25, R49.reuse, PT ;  /* 0x000000311900720c */ /* 0x080fe20003f86270 */
[----:B------:R-:W-:Y:S01]  /*b000*/  IMAD.WIDE.U32 R2, R94, c[0x0][0x300], R2 ;  /* 0x0000c0005e027a25 */ /* 0x000fe200078e0002 */
[----:B------:R-:W-:Y:S02]  /*b010*/  IADD3.X R58, R58, -0x1, RZ, P0, !PT ;  /* 0xffffffff3a3a7810 */ /* 0x000fe400007fe4ff */
[----:B------:R-:W-:Y:S01]  /*b020*/  ISETP.GE.AND P5, PT, R0, R49, PT ;  /* 0x000000310000720c */ /* 0x000fe20003fa6270 */
[----:B------:R-:W-:Y:S01]  /*b030*/  IMAD R17, R94, c[0x0][0x304], R17 ;  /* 0x0000c1005e117a24 */ /* 0x000fe200078e0211 */
[----:B------:R-:W-:-:S02]  /*b040*/  IADD3 R40, P0, R40, R2, RZ ;  /* 0x0000000228287210 */ /* 0x000fc40007f1e0ff */
[----:B------:R-:W-:Y:S02]  /*b050*/  IADD3 R2, P1, R57, c[0x0][0x340], RZ ;  /* 0x0000d00039027a10 */ /* 0x000fe40007f3e0ff */
[----:B------:R-:W-:Y:S02]  /*b060*/  IADD3.X R39, R39, R17, R3, P0, !PT ;  /* 0x0000001127277210 */ /* 0x000fe400007fe403 */
[----:B------:R-:W-:Y:S02]  /*b070*/  IADD3.X R3, R58, c[0x0][0x344], RZ, P1, !PT ;  /* 0x0000d1003a037a10 */ /* 0x000fe40000ffe4ff */
[----:B------:R-:W-:Y:S02]  /*b080*/  LEA R2, P0, R40, R2, 0x1 ;  /* 0x0000000228027211 */ /* 0x000fe400078008ff */
[-C--:B------:R-:W-:Y:S02]  /*b090*/  ISETP.GE.AND P6, PT, R4, R49.reuse, PT ;  /* 0x000000310400720c */ /* 0x080fe40003fc6270 */
[----:B------:R-:W-:-:S02]  /*b0a0*/  ISETP.GE.AND P3, PT, R24, R49, PT ;  /* 0x000000311800720c */ /* 0x000fc40003f66270 */
[----:B------:R-:W-:Y:S02]  /*b0b0*/  LEA.HI.X R3, R40, R3, R39, 0x1, P0 ;  /* 0x0000000328037211 */ /* 0x000fe400000f0c27 */
[-C--:B------:R-:W-:Y:S02]  /*b0c0*/  ISETP.GE.AND P0, PT, R5, R49.reuse, PT ;  /* 0x000000310500720c */ /* 0x080fe40003f06270 */
[-C--:B------:R-:W-:Y:S01]  /*b0d0*/  ISETP.GE.AND P1, PT, R6, R49.reuse, PT ;  /* 0x000000310600720c */ /* 0x080fe20003f26270 */
[----:B------:R1:W-:Y:S01]  /*b0e0*/  @!P4 STG.E.U16 [R2.64+0x40], R33 ;  /* 0x000040210200c986 */ /* 0x0003e2000c101504 */
[-C--:B------:R-:W-:Y:S02]  /*b0f0*/  ISETP.GE.AND P4, PT, R9, R49.reuse, PT ;  /* 0x000000310900720c */ /* 0x080fe40003f86270 */
[-C--:B------:R-:W-:Y:S01]  /*b100*/  ISETP.GE.AND P2, PT, R7, R49.reuse, PT ;  /* 0x000000310700720c */ /* 0x080fe20003f46270 */
[----:B------:R1:W-:Y:S01]  /*b110*/  @!P5 STG.E.U16 [R2.64+0x80], R71 ;  /* 0x000080470200d986 */ /* 0x0003e2000c101504 */
[----:B------:R-:W-:-:S02]  /*b120*/  ISETP.GE.AND P5, PT, R18, R49, PT ;  /* 0x000000311200720c */ /* 0x000fc40003fa6270 */
        /* <DEDUP_REMOVED lines=29> */
.L_x_2536:
        /* <DEDUP_REMOVED lines=29> */
.L_x_2597:
[----:B------:R-:W-:Y:S05]  /*b4d0*/  BSYNC B0 ;  /* 0x0000000000007941 */ /* 0x000fea0003800000 */
.L_x_2596:
        /* <DEDUP_REMOVED lines=28> */
.L_x_2599:
[----:B------:R-:W1:Y:S02]  /*b6a0*/  S2R R19, SR_TID.X ;  /* 0x0000000000137919 */ /* 0x000e640000002100 */
.L_x_2600:
[----:B------:R-:W-:Y:S05]  /*b6b0*/  BSYNC B0 ;  /* 0x0000000000007941 */ /* 0x000fea0003800000 */
.L_x_2598:
        /* <DEDUP_REMOVED lines=13> */
[C---:B------:R-:W-:Y:S02]  /*b790*/  IMAD R13, R94.reuse, c[0x0][0x28c], R13 ;  /* 0x0000a3005e0d7a24 */ /* 0x040fe400078e020d */
[C---:B------:R-:W-:Y:S01]  /*b7a0*/  IMAD R15, R94.reuse, c[0x0][0x19c], R15 ;  /* 0x000067005e0f7a24 */ /* 0x040fe200078e020f */
[----:B------:R-:W-:Y:S01]  /*b7b0*/  IADD3 R27, R5, R11, RZ ;  /* 0x0000000b051b7210 */ /* 0x000fe20007ffe0ff */
[C---:B------:R-:W-:Y:S01]  /*b7c0*/  IMAD R93, R94.reuse, c[0x0][0x1bc], R93 ;  /* 0x00006f005e5d7a24 */ /* 0x040fe200078e025d */
[----:B------:R-:W-:Y:S01]  /*b7d0*/  IADD3 R25, R7, R13, RZ ;  /* 0x0000000d07197210 */ /* 0x000fe20007ffe0ff */
[----:B------:R-:W-:Y:S01]  /*b7e0*/  IMAD.WIDE.U32 R94, R94, c[0x0][0x1b8], RZ ;  /* 0x00006e005e5e7a25 */ /* 0x000fe200078e00ff */
[----:B------:R-:W-:-:S03]  /*b7f0*/  IADD3 R35, R17, R15, RZ ;  /* 0x0000000f11237210 */ /* 0x000fc60007ffe0ff */
[----:B------:R-:W-:Y:S01]  /*b800*/  IMAD.IADD R29, R3, 0x1, R9 ;  /* 0x00000001031d7824 */ /* 0x000fe200078e0209 */
[----:B------:R-:W-:Y:S02]  /*b810*/  IADD3 R93, R95, R93, RZ ;  /* 0x0000005d5f5d7210 */ /* 0x000fe40007ffe0ff */
.L_x_2601:
        /* <DEDUP_REMOVED lines=55> */
.L_x_2579:
[----:B------:R-:W-:Y:S01]  /*bb90*/  HFMA2.MMA R196, -RZ, RZ, 0, 0 ;  /* 0x00000000ffc47435 */ /* 0x000fe200000001ff */
[----:B------:R-:W-:Y:S01]  /*bba0*/  MOV R192, R6 ;  /* 0x0000000600c07202 */ /* 0x000fe20000000f00 */
[----:B------:R-:W-:Y:S01]  /*bbb0*/  IMAD.MOV.U32 R207, RZ, RZ, 0x1 ;  /* 0x00000001ffcf7424 */ /* 0x000fe200078e00ff */
[----:B------:R-:W-:-:S02]  /*bbc0*/  MOV R209, 0xffffffff ;  /* 0xffffffff00d17802 */ /* 0x000fc40000000f00 */
[----:B------:R-:W-:Y:S02]  /*bbd0*/  MOV R4, 0xbbf0 ;  /* 0x0000bbf000047802 */ /* 0x000fe40000000f00 */
[----:B-1---5:R-:W-:Y:S05]  /*bbe0*/  CALL.REL.NOINC `($__internal_107_$__cuda_sm70_shflsync_up) ;  /* 0x00000ee000007944 */ /* 0x022fea0003c00000 */
[----:B-1----:R-:W-:Y:S01]  /*bbf0*/  MOV R205, R192 ;  /* 0x000000c000cd7202 */ /* 0x002fe20000000f00 */
[----:B0-----:R-:W-:Y:S05]  /*bc00*/  BRA `(.L_x_2602) ;  /* 0xffffbdc000007947 */ /* 0x001fea000383ffff */
.L_x_2580:
[----:B------:R-:W-:Y:S01]  /*bc10*/  HFMA2.MMA R207, -RZ, RZ, 0, 5.9604644775390625e-08 ;  /* 0x00000001ffcf7435 */ /* 0x000fe200000001ff */
[----:B------:R-:W-:Y:S01]  /*bc20*/  MOV R192, R7 ;  /* 0x0000000700c07202 */ /* 0x000fe20000000f00 */
[----:B------:R-:W-:Y:S01]  /*bc30*/  IMAD.MOV.U32 R209, RZ, RZ, -0x1 ;  /* 0xffffffffffd17424 */ /* 0x000fe200078e00ff */
[----:B------:R-:W-:Y:S02]  /*bc40*/  MOV R196, RZ ;  /* 0x000000ff00c47202 */ /* 0x000fe40000000f00 */
[----:B------:R-:W-:Y:S02]  /*bc50*/  MOV R4, 0xbc70 ;  /* 0x0000bc7000047802 */ /* 0x000fe40000000f00 */
[----:B012--5:R-:W-:Y:S05]  /*bc60*/  CALL.REL.NOINC `($__internal_107_$__cuda_sm70_shflsync_up) ;  /* 0x00000e6000007944 */ /* 0x027fea0003c00000 */
        /* <DEDUP_REMOVED lines=10> */
[----:B------:R-:W-:Y:S05]  /*bd10*/  CALL.REL.NOINC `($__internal_107_$__cuda_sm70_shflsync_up) ;  /* 0x00000db000007944 */ /* 0x000fea0003c00000 */
[----:B0-----:R-:W-:Y:S01]  /*bd20*/  HFMA2.MMA R196, -RZ, RZ, 0, 0 ;  /* 0x00000000ffc47435 */ /* 0x001fe200000001ff */
[----:B-1----:R-:W-:Y:S01]  /*bd30*/  MOV R6, R192 ;  /* 0x000000c000067202 */ /* 0x002fe20000000f00 */
[----:B------:R-:W-:Y:S01]  /*bd40*/  IMAD.MOV.U32 R207, RZ, RZ, 0x2 ;  /* 0x00000002ffcf7424 */ /* 0x000fe200078e00ff */
[----:B------:R-:W-:-:S02]  /*bd50*/  MOV R192, R7 ;  /* 0x0000000700c07202 */ /* 0x000fc40000000f00 */
[----:B------:R-:W-:Y:S02]  /*bd60*/  MOV R209, 0xffffffff ;  /* 0xffffffff00d17802 */ /* 0x000fe40000000f00 */
[----:B------:R-:W-:Y:S02]  /*bd70*/  MOV R4, 0xbd90 ;  /* 0x0000bd9000047802 */ /* 0x000fe40000000f00 */
[----:B------:R-:W-:Y:S05]  /*bd80*/  CALL.REL.NOINC `($__internal_107_$__cuda_sm70_shflsync_up) ;  /* 0x00000d4000007944 */ /* 0x000fea0003c00000 */
[----:B------:R-:W-:Y:S01]  /*bd90*/  ISETP.GE.AND P0, PT, R84, 0x2, PT ;  /* 0x000000025400780c */ /* 0x000fe20003f06270 */
[----:B0-----:R-:W-:Y:S01]  /*bda0*/  HFMA2.MMA R207, -RZ, RZ, 0, 2.384185791015625e-07 ;  /* 0x00000004ffcf7435 */ /* 0x001fe200000001ff */
[----:B------:R-:W-:Y:S02]  /*bdb0*/  MOV R196, RZ ;  /* 0x000000ff00c47202 */ /* 0x000fe40000000f00 */
[----:B------:R-:W-:Y:S02]  /*bdc0*/  MOV R209, 0xffffffff ;  /* 0xffffffff00d17802 */ /* 0x000fe40000000f00 */
[----:B------:R-:W-:-:S07]  /*bdd0*/  MOV R4, 0xbe20 ;  /* 0x0000be2000047802 */ /* 0x000fce0000000f00 */
[----:B-1----:R-:W-:Y:S02]  /*bde0*/  @P0 FFMA.FTZ R7, R205, R192, R7 ;  /* 0x000000c0cd070223 */ /* 0x002fe40000010007 */
[----:B------:R-:W-:-:S05]  /*bdf0*/  @P0 FMUL.FTZ R205, R6, R205 ;  /* 0x000000cd06cd0220 */ /* 0x000fca0000410000 */
[----:B------:R-:W-:Y:S02]  /*be00*/  MOV R192, R205 ;  /* 0x000000cd00c07202 */ /* 0x000fe40000000f00 */
[----:B------:R-:W-:Y:S05]  /*be10*/  CALL.REL.NOINC `($__internal_107_$__cuda_sm70_shflsync_up) ;  /* 0x00000cb000007944 */ /* 0x000fea0003c00000 */
[----:B0-----:R-:W-:Y:S01]  /*be20*/  HFMA2.MMA R207, -RZ, RZ, 0, 2.384185791015625e-07 ;  /* 0x00000004ffcf7435 */ /* 0x001fe200000001ff */
[----:B-1----:R-:W-:Y:S01]  /*be30*/  IMAD.MOV.U32 R6, RZ, RZ, R192 ;  /* 0x000000ffff067224 */ /* 0x002fe200078e00c0 */
[----:B------:R-:W-:Y:S02]  /*be40*/  MOV R192, R7 ;  /* 0x0000000700c07202 */ /* 0x000fe40000000f00 */
[----:B------:R-:W-:Y:S02]  /*be50*/  MOV R196, RZ ;  /* 0x000000ff00c47202 */ /* 0x000fe40000000f00 */
[----:B------:R-:W-:Y:S02]  /*be60*/  MOV R209, 0xffffffff ;  /* 0xffffffff00d17802 */ /* 0x000fe40000000f00 */
[----:B------:R-:W-:Y:S02]  /*be70*/  MOV R4, 0xbe90 ;  /* 0x0000be9000047802 */ /* 0x000fe40000000f00 */
[----:B------:R-:W-:Y:S05]  /*be80*/  CALL.REL.NOINC `($__internal_107_$__cuda_sm70_shflsync_up) ;  /* 0x00000c4000007944 */ /* 0x000fea0003c00000 */
        /* <DEDUP_REMOVED lines=8> */
[----:B------:R-:W-:Y:S05]  /*bf10*/  CALL.REL.NOINC `($__internal_107_$__cuda_sm70_shflsync_up) ;  /* 0x00000bb000007944 */ /* 0x000fea0003c00000 */
[----:B0-----:R-:W-:Y:S01]  /*bf20*/  HFMA2.MMA R207, -RZ, RZ, 0, 4.76837158203125e-07 ;  /* 0x00000008ffcf7435 */ /* 0x001fe200000001ff */
[----:B-1----:R-:W-:Y:S02]  /*bf30*/  MOV R6, R192 ;  /* 0x000000c000067202 */ /* 0x002fe40000000f00 */
[----:B------:R-:W-:Y:S02]  /*bf40*/  MOV R192, R7 ;  /* 0x0000000700c07202 */ /* 0x000fe40000000f00 */
[----:B------:R-:W-:Y:S02]  /*bf50*/  MOV R196, RZ ;  /* 0x000000ff00c47202 */ /* 0x000fe40000000f00 */
[----:B------:R-:W-:Y:S02]  /*bf60*/  MOV R209, 0xffffffff ;  /* 0xffffffff00d17802 */ /* 0x000fe40000000f00 */
[----:B------:R-:W-:Y:S02]  /*bf70*/  MOV R4, 0xbf90 ;  /* 0x0000bf9000047802 */ /* 0x000fe40000000f00 */
[----:B------:R-:W-:Y:S05]  /*bf80*/  CALL.REL.NOINC `($__internal_107_$__cuda_sm70_shflsync_up) ;  /* 0x00000b4000007944 */ /* 0x000fea0003c00000 */
[----:B------:R-:W-:Y:S01]  /*bf90*/  ISETP.GE.AND P0, PT, R84, 0x8, PT ;  /* 0x000000085400780c */ /* 0x000fe20003f06270 */
[----:B0-----:R-:W-:Y:S01]  /*bfa0*/  HFMA2.MMA R196, -RZ, RZ, 0, 0 ;  /* 0x00000000ffc47435 */ /* 0x001fe200000001ff */
[----:B------:R-:W-:Y:S01]  /*bfb0*/  IMAD.MOV.U32 R207, RZ, RZ, 0x10 ;  /* 0x00000010ffcf7424 */ /* 0x000fe200078e00ff */
[----:B------:R-:W-:-:S02]  /*bfc0*/  MOV R209, 0xffffffff ;  /* 0xffffffff00d17802 */ /* 0x000fc40000000f00 */
[----:B------:R-:W-:-:S08]  /*bfd0*/  MOV R4, 0xc040 ;  /* 0x0000c04000047802 */ /* 0x000fd00000000f00 */
[----:B-1----:R-:W-:Y:S02]  /*bfe0*/  @P0 FFMA.FTZ R7, R205, R192, R7 ;  /* 0x000000c0cd070223 */ /* 0x002fe40000010007 */
[----:B------:R-:W-:-:S03]  /*bff0*/  @P0 FMUL.FTZ R205, R6, R205 ;  /* 0x000000cd06cd0220 */ /* 0x000fc60000410000 */
[----:B------:R-:W-:Y:S02]  /*c000*/  MOV R156, R7 ;  /* 0x00000007009c7202 */ /* 0x000fe40000000f00 */
[-C--:B------:R-:W-:Y:S02]  /*c010*/  MOV R188, R205.reuse ;  /* 0x000000cd00bc7202 */ /* 0x080fe40000000f00 */
[----:B------:R-:W-:Y:S02]  /*c020*/  MOV R192, R205 ;  /* 0x000000cd00c07202 */ /* 0x000fe40000000f00 */
[----:B------:R-:W-:Y:S05]  /*c030*/  CALL.REL.NOINC `($__internal_107_$__cuda_sm70_shflsync_up) ;  /* 0x00000a9000007944 */ /* 0x000fea0003c00000 */
[----:B0-----:R-:W-:Y:S01]  /*c040*/  HFMA2.MMA R207, -RZ, RZ, 0, 9.5367431640625e-07 ;  /* 0x00000010ffcf7435 */ /* 0x001fe200000001ff */
[----:B-1----:R-:W-:Y:S01]  /*c050*/  MOV R190, R192 ;  /* 0x000000c000be7202 */ /* 0x002fe20000000f00 */
[----:B------:R-:W-:Y:S01]  /*c060*/  IMAD.MOV.U32 R192, RZ, RZ, R7 ;  /* 0x000000ffffc07224 */ /* 0x000fe200078e0007 */
[----:B------:R-:W-:Y:S02]  /*c070*/  MOV R196, RZ ;  /* 0x000000ff00c47202 */ /* 0x000fe40000000f00 */
[----:B------:R-:W-:Y:S02]  /*c080*/  MOV R209, 0xffffffff ;  /* 0xffffffff00d17802 */ /* 0x000fe40000000f00 */
[----:B------:R-:W-:-:S02]  /*c090*/  MOV R4, 0xc0b0 ;  /* 0x0000c0b000047802 */ /* 0x000fc40000000f00 */
[----:B------:R-:W-:Y:S05]  /*c0a0*/  CALL.REL.NOINC `($__internal_107_$__cuda_sm70_shflsync_up) ;  /* 0x00000a2000007944 */ /* 0x000fea0003c00000 */
[----:B-1----:R-:W-:Y:S01]  /*c0b0*/  MOV R4, R192 ;  /* 0x000000c000047202 */ /* 0x002fe20000000f00 */
[----:B0-----:R-:W-:Y:S05]  /*c0c0*/  BRA `(.L_x_2603) ;  /* 0xffffba8000007947 */ /* 0x001fea000383ffff */
.L_x_2583:
[----:B0-----:R-:W-:Y:S01]  /*c0d0*/  HFMA2.MMA R207, -RZ, RZ, 0, 5.9604644775390625e-08 ;  /* 0x00000001ffcf7435 */ /* 0x001fe200000001ff */
[----:B------:R-:W-:Y:S01]  /*c0e0*/  MOV R192, R7 ;  /* 0x0000000700c07202 */ /* 0x000fe20000000f00 */
[----:B------:R-:W-:Y:S01]  /*c0f0*/  IMAD.MOV.U32 R196, RZ, RZ, RZ ;  /* 0x000000ffffc47224 */ /* 0x000fe200078e00ff */
[----:B------:R-:W-:-:S02]  /*c100*/  MOV R209, 0xffffffff ;  /* 0xffffffff00d17802 */ /* 0x000fc40000000f00 */
[----:B------:R-:W-:Y:S02]  /*c110*/  MOV R4, 0xc130 ;  /* 0x0000c13000047802 */ /* 0x000fe40000000f00 */
[----:B-1---5:R-:W-:Y:S05]  /*c120*/  CALL.REL.NOINC `($__internal_107_$__cuda_sm70_shflsync_up) ;  /* 0x000009a000007944 */ /* 0x022fea0003c00000 */
[----:B0-----:R-:W-:Y:S01]  /*c130*/  HFMA2.MMA R207, -RZ, RZ, 0, 5.9604644775390625e-08 ;  /* 0x00000001ffcf7435 */ /* 0x001fe200000001ff */
[----:B-1----:R-:W-:Y:S02]  /*c140*/  MOV R6, R192 ;  /* 0x000000c000067202 */ /* 0x002fe40000000f00 */
[----:B------:R-:W-:Y:S02]  /*c150*/  MOV R192, R194 ;  /* 0x000000c200c07202 */ /* 0x000fe40000000f00 */
[----:B------:R-:W-:Y:S02]  /*c160*/  MOV R196, RZ ;  /* 0x000000ff00c47202 */ /* 0x000fe40000000f00 */
[----:B------:R-:W-:Y:S02]  /*c170*/  MOV R209, 0xffffffff ;  /* 0xffffffff00d17802 */ /* 0x000fe40000000f00 */
[----:B------:R-:W-:Y:S02]  /*c180*/  MOV R4, 0xc1a0 ;  /* 0x0000c1a000047802 */ /* 0x000fe40000000f00 */
[----:B------:R-:W-:Y:S05]  /*c190*/  CALL.REL.NOINC `($__internal_107_$__cuda_sm70_shflsync_up) ;  /* 0x0000093000007944 */ /* 0x000fea0003c00000 */
[----:B------:R-:W-:Y:S01]  /*c1a0*/  HFMA2.MMA R205, -RZ, RZ, 0, 0 ;  /* 0x00000000ffcd7435 */ /* 0x000fe200000001ff */
[----:B------:R-:W-:Y:S01]  /*c1b0*/  IMAD.MOV.U32 R156, RZ, RZ, R6 ;  /* 0x000000ffff9c7224 */ /* 0x000fe200078e0006 */
[----:B-1----:R-:W-:-:S02]  /*c1c0*/  MOV R188, R192 ;  /* 0x000000c000bc7202 */ /* 0x002fc40000000f00 */
[----:B------:R-:W-:Y:S02]  /*c1d0*/  MOV R200, R18 ;  /* 0x0000001200c87202 */ /* 0x000fe40000000f00 */
[----:B------:R-:W-:Y:S02]  /*c1e0*/  MOV R198, 0x1f ;  /* 0x0000001f00c67802 */ /* 0x000fe40000000f00 */
[----:B0-----:R-:W-:Y:S02]  /*c1f0*/  MOV R207, 0xffffffff ;  /* 0xffffffff00cf7802 */ /* 0x001fe40000000f00 */
[----:B------:R-:W-:Y:S02]  /*c200*/  MOV R4, 0xc220 ;  /* 0x0000c22000047802 */ /* 0x000fe40000000f00 */
[----:B------:R-:W-:Y:S05]  /*c210*/  CALL.REL.NOINC `($__internal_106_$__cuda_sm70_shflsync_idx_p) ;  /* 0x0000087000007944 */ /* 0x000fea0003c00000 */
[----:B0-----:R-:W-:Y:S01]  /*c220*/  HFMA2.MMA R205, -RZ, RZ, 0, 0 ;  /* 0x00000000ffcd7435 */ /* 0x001fe200000001ff */
[----:B-1----:R-:W-:Y:S01]  /*c230*/  IMAD.MOV.U32 R18, RZ, RZ, R198 ;  /* 0x000000ffff127224 */ /* 0x002fe200078e00c6 */
[----:B------:R-:W-:Y:S02]  /*c240*/  MOV R200, R19 ;  /* 0x0000001300c87202 */ /* 0x000fe40000000f00 */
[----:B------:R-:W-:-:S02]  /*c250*/  MOV R198, 0x1f ;  /* 0x0000001f00c67802 */ /* 0x000fc40000000f00 */
[----:B------:R-:W-:Y:S02]  /*c260*/  MOV R207, 0xffffffff ;  /* 0xffffffff00cf7802 */ /* 0x000fe40000000f00 */
[----:B------:R-:W-:Y:S02]  /*c270*/  MOV R4, 0xc290 ;  /* 0x0000c29000047802 */ /* 0x000fe40000000f00 */
[----:B------:R-:W-:Y:S05]  /*c280*/  CALL.REL.NOINC `($__internal_106_$__cuda_sm70_shflsync_idx_p) ;  /* 0x0000080000007944 */ /* 0x000fea0003c00000 */
[----:B-1----:R-:W-:Y:S01]  /*c290*/  MOV R5, R198 ;  /* 0x000000c600057202 */ /* 0x002fe20000000f00 */
[----:B0-----:R-:W-:Y:S05]  /*c2a0*/  BRA `(.L_x_2604) ;  /* 0xffffba2000007947 */ /* 0x001fea000383ffff */
.L_x_2586:
[----:B------:R-:W-:Y:S01]  /*c2b0*/  HFMA2.MMA R197, -RZ, RZ, 0, 5.9604644775390625e-08 ;  /* 0x00000001ffc57435 */ /* 0x000fe200000001ff */
[----:B------:R-:W-:Y:S01]  /*c2c0*/  MOV R196, R6 ;  /* 0x0000000600c47202 */ /* 0x000fe20000000f00 */
[----:B------:R-:W-:Y:S01]  /*c2d0*/  IMAD.MOV.U32 R198, RZ, RZ, 0x1f ;  /* 0x0000001fffc67424 */ /* 0x000fe200078e00ff */
[----:B------:R-:W-:Y:S02]  /*c2e0*/  MOV R199, 0xffffffff ;  /* 0xffffffff00c77802 */ /* 0x000fe40000000f00 */
[----:B------:R-:W-:Y:S02]  /*c2f0*/  MOV R4, 0xc310 ;  /* 0x0000c31000047802 */ /* 0x000fe40000000f00 */
[----:B------:R-:W-:Y:S05]  /*c300*/  CALL.REL.NOINC `($__internal_105_$__cuda_sm70_shflsync_down) ;  /* 0x0000074000007944 */ /* 0x000fea0003c00000 */
[----:B-1----:R-:W-:Y:S01]  /*c310*/  MOV R191, R196 ;  /* 0x000000c400bf7202 */ /* 0x002fe20000000f00 */
[----:B0-----:R-:W-:Y:S05]  /*c320*/  BRA `(.L_x_2605) ;  /* 0xffffbe7000007947 */ /* 0x001fea000383ffff */
.L_x_2587:
[----:B------:R-:W-:Y:S01]  /*c330*/  HFMA2.MMA R197, -RZ, RZ, 0, 5.9604644775390625e-08 ;  /* 0x00000001ffc57435 */ /* 0x000fe200000001ff */
[----:B------:R-:W-:-:S02]  /*c340*/  MOV R196, R7 ;  /* 0x0000000700c47202 */ /* 0x000fc40000000f00 */
[----:B------:R-:W-:Y:S02]  /*c350*/  MOV R198, 0x1f ;  /* 0x0000001f00c67802 */ /* 0x000fe40000000f00 */
[----:B------:R-:W-:Y:S02]  /*c360*/  MOV R199, 0xffffffff ;  /* 0xffffffff00c77802 */ /* 0x000fe40000000f00 */
[----:B------:R-:W-:Y:S02]  /*c370*/  MOV R4, 0xc390 ;  /* 0x0000c39000047802 */ /* 0x000fe40000000f00 */
[----:B01----:R-:W-:Y:S05]  /*c380*/  CALL.REL.NOINC `($__internal_105_$__cuda_sm70_shflsync_down) ;  /* 0x000006c000007944 */ /* 0x003fea0003c00000 */
[C---:B------:R-:W-:Y:S01]  /*c390*/  FMUL.FTZ R5, R6.reuse, R191 ;  /* 0x000000bf06057220 */ /* 0x040fe20000410000 */
[----:B0-----:R-:W-:Y:S01]  /*c3a0*/  HFMA2.MMA R198, -RZ, RZ, 0, 1.847743988037109375e-06 ;  /* 0x0000001fffc67435 */ /* 0x001fe200000001ff */
[C---:B-1----:R-:W-:Y:S01]  /*c3b0*/  FFMA.FTZ R196, R6.reuse, R196, R7 ;  /* 0x000000c406c47223 */ /* 0x042fe20000010007 */
[----:B------:R-:W-:Y:S01]  /*c3c0*/  MOV R199, 0xffffffff ;  /* 0xffffffff00c77802 */ /* 0x000fe20000000f00 */
[----:B------:R-:W-:Y:S01]  /*c3d0*/  IMAD.MOV.U32 R197, RZ, RZ, 0x2 ;  /* 0x00000002ffc57424 */ /* 0x000fe200078e00ff */
[----:B------:R-:W-:Y:S02]  /*c3e0*/  FSEL R191, R6, R5, !P5 ;  /* 0x0000000506bf7208 */ /* 0x000fe40006800000 */
[----:B------:R-:W-:-:S02]  /*c3f0*/  FSEL R7, R7, R196, !P5 ;  /* 0x000000c407077208 */ /* 0x000fc40006800000 */
[----:B------:R-:W-:Y:S02]  /*c400*/  MOV R196, R191 ;  /* 0x000000bf00c47202 */ /* 0x000fe40000000f00 */
[----:B------:R-:W-:Y:S02]  /*c410*/  MOV R4, 0xc430 ;  /* 0x0000c43000047802 */ /* 0x000fe40000000f00 */
[----:B------:R-:W-:Y:S05]  /*c420*/  CALL.REL.NOINC `($__internal_105_$__cuda_sm70_shflsync_down) ;  /* 0x0000062000007944 */ /* 0x000fea0003c00000 */
[----:B0-----:R-:W-:Y:S01]  /*c430*/  HFMA2.MMA R197, -RZ, RZ, 0, 1.1920928955078125e-07 ;  /* 0x00000002ffc57435 */ /* 0x001fe200000001ff */
[----:B-1----:R-:W-:Y:S01]  /*c440*/  MOV R6, R196 ;  /* 0x000000c400067202 */ /* 0x002fe20000000f00 */
[----:B------:R-:W-:Y:S01]  /*c450*/  IMAD.MOV.U32 R198, RZ, RZ, 0x1f ;  /* 0x0000001fffc67424 */ /* 0x000fe200078e00ff */
[----:B------:R-:W-:Y:S02]  /*c460*/  MOV R196, R7 ;  /* 0x0000000700c47202 */ /* 0x000fe40000000f00 */
[----:B------:R-:W-:Y:S02]  /*c470*/  MOV R199, 0xffffffff ;  /* 0xffffffff00c77802 */ /* 0x000fe40000000f00 */
[----:B------:R-:W-:Y:S02]  /*c480*/  MOV R4, 0xc4a0 ;  /* 0x0000c4a000047802 */ /* 0x000fe40000000f00 */
[----:B------:R-:W-:Y:S05]  /*c490*/  CALL.REL.NOINC `($__internal_105_$__cuda_sm70_shflsync_down) ;  /* 0x000005b000007944 */ /* 0x000fea0003c00000 */
[----:B-1----:R-:W-:Y:S01]  /*c4a0*/  @!P4 FFMA.FTZ R7, R191, R196, R7 ;  /* 0x000000c4bf07c223 */ /* 0x002fe20000010007 */
[----:B0-----:R-:W-:Y:S01]  /*c4b0*/  HFMA2.MMA R197, -RZ, RZ, 0, 2.384185791015625e-07 ;  /* 0x00000004ffc57435 */ /* 0x001fe200000001ff */
[----:B------:R-:W-:Y:S01]  /*c4c0*/  @!P4 FMUL.FTZ R191, R6, R191 ;  /* 0x000000bf06bfc220 */ /* 0x000fe20000410000 */
[----:B------:R-:W-:-:S02]  /*c4d0*/  MOV R198, 0x1f ;  /* 0x0000001f00c67802 */ /* 0x000fc40000000f00 */
[----:B------:R-:W-:Y:S02]  /*c4e0*/  MOV R199, 0xffffffff ;  /* 0xffffffff00c77802 */ /* 0x000fe40000000f00 */
[----:B------:R-:W-:Y:S02]  /*c4f0*/  MOV R196, R191 ;  /* 0x000000bf00c47202 */ /* 0x000fe40000000f00 */
[----:B------:R-:W-:Y:S02]  /*c500*/  MOV R4, 0xc520 ;  /* 0x0000c52000047802 */ /* 0x000fe40000000f00 */
[----:B------:R-:W-:Y:S05]  /*c510*/  CALL.REL.NOINC `($__internal_105_$__cuda_sm70_shflsync_down) ;  /* 0x0000053000007944 */ /* 0x000fea0003c00000 */
[----:B0-----:R-:W-:Y:S01]  /*c520*/  HFMA2.MMA R197, -RZ, RZ, 0, 2.384185791015625e-07 ;  /* 0x00000004ffc57435 */ /* 0x001fe200000001ff */
[----:B-1----:R-:W-:Y:S01]  /*c530*/  MOV R6, R196 ;  /* 0x000000c400067202 */ /* 0x002fe20000000f00 */
[----:B------:R-:W-:Y:S01]  /*c540*/  IMAD.MOV.U32 R196, RZ, RZ, R7 ;  /* 0x000000ffffc47224 */ /* 0x000fe200078e0007 */
[----:B------:R-:W-:Y:S02]  /*c550*/  MOV R198, 0x1f ;  /* 0x0000001f00c67802 */ /* 0x000fe40000000f00 */
[----:B------:R-:W-:Y:S02]  /*c560*/  MOV R199, 0xffffffff ;  /* 0xffffffff00c77802 */ /* 0x000fe40000000f00 */
[----:B------:R-:W-:-:S02]  /*c570*/  MOV R4, 0xc590 ;  /* 0x0000c59000047802 */ /* 0x000fc40000000f00 */
[----:B------:R-:W-:Y:S05]  /*c580*/  CALL.REL.NOINC `($__internal_105_$__cuda_sm70_shflsync_down) ;  /* 0x000004c000007944 */ /* 0x000fea0003c00000 */
[----:B-1----:R-:W-:Y:S01]  /*c590*/  @!P3 FFMA.FTZ R7, R191, R196, R7 ;  /* 0x000000c4bf07b223 */ /* 0x002fe20000010007 */
[----:B0-----:R-:W-:Y:S01]  /*c5a0*/  HFMA2.MMA R197, -RZ, RZ, 0, 4.76837158203125e-07 ;  /* 0x00000008ffc57435 */ /* 0x001fe200000001ff */
[----:B------:R-:W-:Y:S01]  /*c5b0*/  @!P3 FMUL.FTZ R191, R6, R191 ;  /* 0x000000bf06bfb220 */ /* 0x000fe20000410000 */
[----:B------:R-:W-:-:S02]  /*c5c0*/  MOV R198, 0x1f ;  /* 0x0000001f00c67802 */ /* 0x000fc40000000f00 */
[----:B------:R-:W-:Y:S01]  /*c5d0*/  MOV R199, 0xffffffff ;  /* 0xffffffff00c77802 */ /* 0x000fe20000000f00 */
[----:B------:R-:W-:Y:S01]  /*c5e0*/  IMAD.MOV.U32 R196, RZ, RZ, R191 ;  /* 0x000000ffffc47224 */ /* 0x000fe200078e00bf */
[----:B------:R-:W-:Y:S02]  /*c5f0*/  MOV R4, 0xc610 ;  /* 0x0000c61000047802 */ /* 0x000fe40000000f00 */
[----:B------:R-:W-:Y:S05]  /*c600*/  CALL.REL.NOINC `($__internal_105_$__cuda_sm70_shflsync_down) ;  /* 0x0000044000007944 */ /* 0x000fea0003c00000 */
[----:B0-----:R-:W-:Y:S01]  /*c610*/  HFMA2.MMA R197, -RZ, RZ, 0, 4.76837158203125e-07 ;  /* 0x00000008ffc57435 */ /* 0x001fe200000001ff */
[----:B-1----:R-:W-:Y:S02]  /*c620*/  MOV R6, R196 ;  /* 0x000000c400067202 */ /* 0x002fe40000000f00 */
[----:B------:R-:W-:Y:S02]  /*c630*/  MOV R196, R7 ;  /* 0x0000000700c47202 */ /* 0x000fe40000000f00 */
[----:B------:R-:W-:Y:S02]  /*c640*/  MOV R198, 0x1f ;  /* 0x0000001f00c67802 */ /* 0x000fe40000000f00 */
[----:B------:R-:W-:Y:S02]  /*c650*/  MOV R199, 0xffffffff ;  /* 0xffffffff00c77802 */ /* 0x000fe40000000f00 */
[----:B------:R-:W-:-:S02]  /*c660*/  MOV R4, 0xc680 ;  /* 0x0000c68000047802 */ /* 0x000fc40000000f00 */
[----:B------:R-:W-:Y:S05]  /*c670*/  CALL.REL.NOINC `($__internal_105_$__cuda_sm70_shflsync_down) ;  /* 0x000003d000007944 */ /* 0x000fea0003c00000 */
[----:B-1----:R-:W-:Y:S01]  /*c680*/  @!P2 FFMA.FTZ R7, R191, R196, R7 ;  /* 0x000000c4bf07a223 */ /* 0x002fe20000010007 */
[----:B0-----:R-:W-:Y:S01]  /*c690*/  HFMA2.MMA R197, -RZ, RZ, 0, 9.5367431640625e-07 ;  /* 0x00000010ffc57435 */ /* 0x001fe200000001ff */
[----:B------:R-:W-:Y:S01]  /*c6a0*/  @!P2 FMUL.FTZ R191, R6, R191 ;  /* 0x000000bf06bfa220 */ /* 0x000fe20000410000 */
[----:B------:R-:W-:-:S02]  /*c6b0*/  MOV R198, 0x1f ;  /* 0x0000001f00c67802 */ /* 0x000fc40000000f00 */
[----:B------:R-:W-:Y:S01]  /*c6c0*/  MOV R199, 0xffffffff ;  /* 0xffffffff00c77802 */ /* 0x000fe20000000f00 */
[----:B------:R-:W-:Y:S01]  /*c6d0*/  IMAD.MOV.U32 R193, RZ, RZ, R191 ;  /* 0x000000ffffc17224 */ /* 0x000fe200078e00bf */
[----:B------:R-:W-:-:S04]  /*c6e0*/  MOV R4, 0xc710 ;  /* 0x0000c71000047802 */ /* 0x000fc80000000f00 */
[----:B------:R-:W-:Y:S02]  /*c6f0*/  MOV R196, R193 ;  /* 0x000000c100c47202 */ /* 0x000fe40000000f00 */
[----:B------:R-:W-:Y:S05]  /*c700*/  CALL.REL.NOINC `($__internal_105_$__cuda_sm70_shflsync_down) ;  /* 0x0000034000007944 */ /* 0x000fea0003c00000 */
[----:B0-----:R-:W-:Y:S01]  /*c710*/  HFMA2.MMA R197, -RZ, RZ, 0, 9.5367431640625e-07 ;  /* 0x00000010ffc57435 */ /* 0x001fe200000001ff */
[----:B-1----:R-:W-:Y:S01]  /*c720*/  MOV R6, R196 ;  /* 0x000000c400067202 */ /* 0x002fe20000000f00 */
[----:B------:R-:W-:Y:S01]  /*c730*/  IMAD.MOV.U32 R198, RZ, RZ, 0x1f ;  /* 0x0000001fffc67424 */ /* 0x000fe200078e00ff */
[----:B------:R-:W-:Y:S02]  /*c740*/  MOV R196, R7 ;  /* 0x0000000700c47202 */ /* 0x000fe40000000f00 */
[----:B------:R-:W-:Y:S02]  /*c750*/  MOV R199, 0xffffffff ;  /* 0xffffffff00c77802 */ /* 0x000fe40000000f00 */
[----:B------:R-:W-:Y:S02]  /*c760*/  MOV R4, 0xc780 ;  /* 0x0000c78000047802 */ /* 0x000fe40000000f00 */
[----:B------:R-:W-:Y:S05]  /*c770*/  CALL.REL.NOINC `($__internal_105_$__cuda_sm70_shflsync_down) ;  /* 0x000002d000007944 */ /* 0x000fea0003c00000 */
[----:B-1----:R-:W-:Y:S01]  /*c780*/  @!P0 FFMA.FTZ R7, R193, R196, R7 ;  /* 0x000000c4c1078223 */ /* 0x002fe20000010007 */
[----:B------:R-:W-:Y:S01]  /*c790*/  HFMA2.MMA R205, -RZ, RZ, 0, 0 ;  /* 0x00000000ffcd7435 */ /* 0x000fe200000001ff */
[----:B------:R-:W-:Y:S01]  /*c7a0*/  @!P0 FMUL.FTZ R193, R6, R193 ;  /* 0x000000c106c18220 */ /* 0x000fe20000410000 */
[----:B0-----:R-:W-:-:S02]  /*c7b0*/  MOV R198, 0x1f ;  /* 0x0000001f00c67802 */ /* 0x001fc40000000f00 */
[----:B------:R-:W-:Y:S02]  /*c7c0*/  MOV R207, 0xffffffff ;  /* 0xffffffff00cf7802 */ /* 0x000fe40000000f00 */
[----:B------:R-:W-:Y:S02]  /*c7d0*/  MOV R200, R193 ;  /* 0x000000c100c87202 */ /* 0x000fe40000000f00 */
[----:B------:R-:W-:Y:S02]  /*c7e0*/  MOV R4, 0xc800 ;  /* 0x0000c80000047802 */ /* 0x000fe40000000f00 */
[----:B------:R-:W-:Y:S05]  /*c7f0*/  CALL.REL.NOINC `($__internal_106_$__cuda_sm70_shflsync_idx_p) ;  /* 0x0000029000007944 */ /* 0x000fea0003c00000 */
[----:B0-----:R-:W-:Y:S01]  /*c800*/  HFMA2.MMA R205, -RZ, RZ, 0, 0 ;  /* 0x00000000ffcd7435 */ /* 0x001fe200000001ff */
[----:B-1----:R-:W-:Y:S01]  /*c810*/  MOV R6, R198 ;  /* 0x000000c600067202 */ /* 0x002fe20000000f00 */
[----:B------:R-:W-:Y:S01]  /*c820*/  IMAD.MOV.U32 R200, RZ, RZ, R7 ;  /* 0x000000ffffc87224 */ /* 0x000fe200078e0007 */
[----:B------:R-:W-:Y:S02]  /*c830*/  MOV R198, 0x1f ;  /* 0x0000001f00c67802 */ /* 0x000fe40000000f00 */
[----:B------:R-:W-:Y:S02]  /*c840*/  MOV R207, 0xffffffff ;  /* 0xffffffff00cf7802 */ /* 0x000fe40000000f00 */
[----:B------:R-:W-:-:S02]  /*c850*/  MOV R4, 0xc870 ;  /* 0x0000c87000047802 */ /* 0x000fc40000000f00 */
[----:B------:R-:W-:Y:S05]  /*c860*/  CALL.REL.NOINC `($__internal_106_$__cuda_sm70_shflsync_idx_p) ;  /* 0x0000022000007944 */ /* 0x000fea0003c00000 */
[----:B-1----:R-:W-:Y:S01]  /*c870*/  MOV R194, R198 ;  /* 0x000000c600c27202 */ /* 0x002fe20000000f00 */
[----:B------:R-:W-:Y:S01]  /*c880*/  HFMA2.MMA R198, -RZ, RZ, 0, 1.847743988037109375e-06 ;  /* 0x0000001fffc67435 */ /* 0x000fe200000001ff */
[----:B------:R-:W-:Y:S01]  /*c890*/  MOV R191, R6 ;  /* 0x0000000600bf7202 */ /* 0x000fe20000000f00 */
[----:B------:R-:W-:Y:S01]  /*c8a0*/  IMAD.MOV.U32 R197, RZ, RZ, 0x1 ;  /* 0x00000001ffc57424 */ /* 0x000fe200078e00ff */
[----:B------:R-:W-:-:S02]  /*c8b0*/  MOV R196, R193 ;  /* 0x000000c100c47202 */ /* 0x000fc40000000f00 */
[----:B------:R-:W-:Y:S02]  /*c8c0*/  MOV R199, 0xffffffff ;  /* 0xffffffff00c77802 */ /* 0x000fe40000000f00 */
[----:B------:R-:W-:Y:S02]  /*c8d0*/  MOV R4, 0xc8f0 ;  /* 0x0000c8f000047802 */ /* 0x000fe40000000f00 */
[----:B0-----:R-:W-:Y:S05]  /*c8e0*/  CALL.REL.NOINC `($__internal_105_$__cuda_sm70_shflsync_down) ;  /* 0x0000016000007944 */ /* 0x001fea0003c00000 */
[----:B0-----:R-:W-:Y:S01]  /*c8f0*/  HFMA2.MMA R197, -RZ, RZ, 0, 5.9604644775390625e-08 ;  /* 0x00000001ffc57435 */ /* 0x001fe200000001ff */
[----:B-1----:R-:W-:Y:S01]  /*c900*/  MOV R6, R196 ;  /* 0x000000c400067202 */ /* 0x002fe20000000f00 */
[----:B------:R-:W-:Y:S01]  /*c910*/  IMAD.MOV.U32 R199, RZ, RZ, -0x1 ;  /* 0xffffffffffc77424 */ /* 0x000fe200078e00ff */
[----:B------:R-:W-:Y:S02]  /*c920*/  MOV R196, R7 ;  /* 0x0000000700c47202 */ /* 0x000fe40000000f00 */
[----:B------:R-:W-:Y:S02]  /*c930*/  MOV R198, 0x1f ;  /* 0x0000001f00c67802 */ /* 0x000fe40000000f00 */
[----:B------:R-:W-:Y:S02]  /*c940*/  MOV R4, 0xc960 ;  /* 0x0000c96000047802 */ /* 0x000fe40000000f00 */
[----:B------:R-:W-:Y:S05]  /*c950*/  CALL.REL.NOINC `($__internal_105_$__cuda_sm70_shflsync_down) ;  /* 0x000000f000007944 */ /* 0x000fea0003c00000 */
[----:B------:R-:W-:Y:S01]  /*c960*/  HFMA2.MMA R205, -RZ, RZ, 0, 0 ;  /* 0x00000000ffcd7435 */ /* 0x000fe200000001ff */
[----:B------:R-:W-:-:S02]  /*c970*/  MOV R193, R6 ;  /* 0x0000000600c17202 */ /* 0x000fc40000000f00 */
[----:B------:R-:W-:Y:S02]  /*c980*/  MOV R200, R18 ;  /* 0x0000001200c87202 */ /* 0x000fe40000000f00 */
[----:B0-----:R-:W-:Y:S02]  /*c990*/  MOV R198, 0x1f ;  /* 0x0000001f00c67802 */ /* 0x001fe40000000f00 */
[----:B------:R-:W-:Y:S02]  /*c9a0*/  MOV R207, 0xffffffff ;  /* 0xffffffff00cf7802 */ /* 0x000fe40000000f00 */
[----:B------:R-:W-:Y:S02]  /*c9b0*/  MOV R4, 0xc9d0 ;  /* 0x0000c9d000047802 */ /* 0x000fe40000000f00 */
[----:B-1----:R-:W-:Y:S05]  /*c9c0*/  CALL.REL.NOINC `($__internal_106_$__cuda_sm70_shflsync_idx_p) ;  /* 0x000000c000007944 */ /* 0x002fea0003c00000 */
[----:B0-----:R-:W-:Y:S01]  /*c9d0*/  HFMA2.MMA R205, -RZ, RZ, 0, 0 ;  /* 0x00000000ffcd7435 */ /* 0x001fe200000001ff */
[----:B-1----:R-:W-:Y:S01]  /*c9e0*/  MOV R197, R198 ;  /* 0x000000c600c57202 */ /* 0x002fe20000000f00 */
[----:B------:R-:W-:Y:S01]  /*c9f0*/  IMAD.MOV.U32 R200, RZ, RZ, R19 ;  /* 0x000000ffffc87224 */ /* 0x000fe200078e0013 */
[----:B------:R-:W-:Y:S02]  /*ca00*/  MOV R198, 0x1f ;  /* 0x0000001f00c67802 */ /* 0x000fe40000000f00 */
[----:B------:R-:W-:-:S02]  /*ca10*/  MOV R207, 0xffffffff ;  /* 0xffffffff00cf7802 */ /* 0x000fc40000000f00 */
[----:B------:R-:W-:Y:S02]  /*ca20*/  MOV R4, 0xca40 ;  /* 0x0000ca4000047802 */ /* 0x000fe40000000f00 */
[----:B------:R-:W-:Y:S05]  /*ca30*/  CALL.REL.NOINC `($__internal_106_$__cuda_sm70_shflsync_idx_p) ;  /* 0x0000005000007944 */ /* 0x000fea0003c00000 */
[----:B01----:R-:W-:Y:S05]  /*ca40*/  BRA `(.L_x_2606) ;  /* 0xffffb8f000007947 */ /* 0x003fea000383ffff */
        .weak           $__internal_105_$__cuda_sm70_shflsync_down
        .type           $__internal_105_$__cuda_sm70_shflsync_down,@function
        .size           $__internal_105_$__cuda_sm70_shflsync_down,($__internal_106_$__cuda_sm70_shflsync_idx_p - $__internal_105_$__cuda_sm70_shflsync_down)
$__internal_105_$__cuda_sm70_shflsync_down:
[----:B------:R-:W-:Y:S01]  /*ca50*/  HFMA2.MMA R5, -RZ, RZ, 0, 0 ;  /* 0x00000000ff057435 */ /* 0x000fe200000001ff */
[----:B------:R-:W-:Y:S04]  /*ca60*/  WARPSYNC R199 ;  /* 0x000000c700007348 */ /* 0x000fe80003800000 */
[----:B------:R0:W1:Y:S01]  /*ca70*/  SHFL.DOWN PT, R196, R196, R197, R198 ;  /* 0x080000c5c4c47389 */ /* 0x00006200000e00c6 */
[----:B------:R-:W-:Y:S05]  /*ca80*/  RET.REL.NODEC R4 `(_Z25selective_scan_bwd_kernelI32Selective_Scan_bwd_kernel_traitsILi64ELi16ELb0ELb0ELb0ELb1ELb1EN3c104HalfEfEEv12SSMParamsBwd) ;  /* 0xffff357004007950 */ /* 0x000fea0003c3ffff */
        .weak           $__internal_106_$__cuda_sm70_shflsync_idx_p
        .type           $__internal_106_$__cuda_sm70_shflsync_idx_p,@function
        .size           $__internal_106_$__cuda_sm70_shflsync_idx_p,($__internal_107_$__cuda_sm70_shflsync_up - $__internal_106_$__cuda_sm70_shflsync_idx_p)
$__internal_106_$__cuda_sm70_shflsync_idx_p:
[----:B------:R-:W-:Y:S01]  /*ca90*/  MOV R5, 0x0 ;  /* 0x0000000000057802 */ /* 0x000fe20000000f00 */
[----:B------:R-:W-:Y:S04]  /*caa0*/  WARPSYNC R207 ;  /* 0x000000cf00007348 */ /* 0x000fe80003800000 */
[----:B------:R0:W1:Y:S01]  /*cab0*/  SHFL.IDX PT, R198, R200, R205, R198 ;  /* 0x000000cdc8c67389 */ /* 0x00006200000e00c6 */
[----:B------:R-:W-:Y:S05]  /*cac0*/  RET.REL.NODEC R4 `(_Z25selective_scan_bwd_kernelI32Selective_Scan_bwd_kernel_traitsILi64ELi16ELb0ELb0ELb0ELb1ELb1EN3c104HalfEfEEv12SSMParamsBwd) ;  /* 0xffff353004007950 */ /* 0x000fea0003c3ffff */
        .weak           $__internal_107_$__cuda_sm70_shflsync_up
        .type           $__internal_107_$__cuda_sm70_shflsync_up,@function
        .size           $__internal_107_$__cuda_sm70_shflsync_up,(.L_x_8919 - $__internal_107_$__cuda_sm70_shflsync_up)
$__internal_107_$__cuda_sm70_shflsync_up:
[----:B------:R-:W-:Y:S01]  /*cad0*/  HFMA2.MMA R5, -RZ, RZ, 0, 0 ;  /* 0x00000000ff057435 */ /* 0x000fe200000001ff */
[----:B------:R-:W-:Y:S04]  /*cae0*/  WARPSYNC R209 ;  /* 0x000000d100007348 */ /* 0x000fe80003800000 */
[----:B------:R0:W1:Y:S01]  /*caf0*/  SHFL.UP PT, R192, R192, R207, R196 ;  /* 0x040000cfc0c07389 */ /* 0x00006200000e00c4 */
[----:B------:R-:W-:Y:S05]  /*cb00*/  RET.REL.NODEC R4 `(_Z25selective_scan_bwd_kernelI32Selective_Scan_bwd_kernel_traitsILi64ELi16ELb0ELb0ELb0ELb1ELb1EN3c104HalfEfEEv12SSMParamsBwd) ;  /* 0xffff34f004007950 */ /* 0x000fea0003c3ffff */
.L_x_2607:
        /* <DEDUP_REMOVED lines=15> */
.L_x_8919:


//--------------------- .text._Z25selective_scan_bwd_kernelI32Selective_Scan_bwd_kernel_traitsILi64ELi16ELb0ELb0ELb1ELb0ELb0EN3c104HalfEfEEv12SSMParamsBwd --------------------------
	.section	.text._Z25selective_scan_bwd_kernelI32Selective_Scan_bwd_kernel_traitsILi64ELi16ELb0ELb0ELb1ELb0ELb0EN3c104HalfEfEEv12SSMParamsBwd,"ax",@progbits
	.sectioninfo	@"SHI_REGISTERS=220"
	.align	128
        .global         _Z25selective_scan_bwd_kernelI32Selective_Scan_bwd_kernel_traitsILi64ELi16ELb0ELb0ELb1ELb0ELb0EN3c104HalfEfEEv12SSMParamsBwd
        .type           _Z25selective_scan_bwd_kernelI32Selective_Scan_bwd_kernel_traitsILi64ELi16ELb0ELb0ELb1ELb0ELb0EN3c104HalfEfEEv12SSMParamsBwd,@function
        .size           _Z25selective_scan_bwd_kernelI32Selective_Scan_bwd_kernel_traitsILi64ELi16ELb0ELb0ELb1ELb0ELb0EN3c104HalfEfEEv12SSMParamsBwd,(.L_x_8922 - _Z25selective_scan_bwd_kernelI32Selective_Scan_bwd_kernel_traitsILi64ELi16ELb0ELb0ELb1ELb0ELb0EN3c104HalfEfEEv12SSMParamsBwd)
        .other          _Z25selective_scan_bwd_kernelI32Selective_Scan_bwd_kernel_traitsILi64ELi16ELb0ELb0ELb1ELb0ELb0EN3c104HalfEfEEv12SSMParamsBwd,@"STO_CUDA_ENTRY STV_DEFAULT"
_Z25selective_scan_bwd_kernelI32Selective_Scan_bwd_kernel_traitsILi64ELi16ELb0ELb0ELb1ELb0ELb0EN3c104HalfEfEEv12SSMParamsBwd:
.text._Z25selective_scan_bwd_kernelI32Selective_Scan_bwd_kernel_traitsILi64ELi16ELb0ELb0ELb1ELb0ELb0EN3c104HalfEfEEv12SSMParamsBwd:
[----:B------:R-:W-:Y:S02]  /*0000*/  MOV R1, c[0x0][0x28] ;  /* 0x00000a0000017a02 */ /* 0x000fe40000000f00 */
[----:B------:R-:W-:Y:S01]  /*0010*/  IABS R11, c[0x0][0x178] ;  /* 0x00005e00000b7a13 */ /* 0x000fe20000000000 */
[----:B------:R-:W0:Y:S01]  /*0020*/  S2R R139, SR_CTAID.Y ;  /* 0x00000000008b7919 */ /* 0x000e220000002600 */
[----:B------:R-:W-:Y:S01]  /*0030*/  ISETP.NE.U32.AND P0, PT, RZ, c[0x0][0x238], PT ;  /* 0x00008e00ff007a0c */ /* 0x000fe20003f05070 */
[----:B------:R-:W-:Y:S01]  /*0040*/  IMAD.MOV.U32 R134, RZ, RZ, RZ ;  /* 0x000000ffff867224 */ /* 0x000fe200078e00ff */
[----:B------:R-:W1:Y:S01]  /*0050*/  I2F.RP R0, R11 ;  /* 0x0000000b00007306 */ /* 0x000e620000209400 */
[----:B------:R-:W-:Y:S01]  /*0060*/  ISETP.NE.U32.AND P1, PT, RZ, c[0x0][0x250], PT ;  /* 0x00009400ff007a0c */ /* 0x000fe20003f25070 */
[----:B------:R-:W-:Y:S01]  /*0070*/  ULDC.64 UR4, c[0x0][0x118] ;  /* 0x0000460000047ab9 */ /* 0x000fe20000000a00 */
[----:B------:R-:W-:Y:S01]  /*0080*/  ISETP.NE.AND.EX P0, PT, RZ, c[0x0][0x23c], PT, P0 ;  /* 0x00008f00ff007a0c */ /* 0x000fe20003f05300 */
[----:B------:R-:W2:Y:S01]  /*0090*/  S2R R137, SR_CTAID.X ;  /* 0x0000000000897919 */ /* 0x000ea20000002500 */
[----:B------:R-:W-:Y:S01]  /*00a0*/  ISETP.NE.AND.EX P1, PT, RZ, c[0x0][0x254], PT, P1 ;  /* 0x00009500ff007a0c */ /* 0x000fe20003f25310 */
[----:B------:R-:W-:-:S02]  /*00b0*/  CS2R R132, SRZ ;  /* 0x0000000000847805 */ /* 0x000fc4000001ff00 */
[----:B-1----:R-:W1:Y:S01]  /*00c0*/  MUFU.RCP R0, R0 ;  /* 0x0000000000007308 */ /* 0x002e620000001000 */
[----:B0-----:R-:W-:-:S07]  /*00d0*/  SHF.R.S32.HI R136, RZ, 0x1f, R139 ;  /* 0x0000001fff887819 */ /* 0x001fce000001148b */
[C---:B------:R-:W-:Y:S02]  /*00e0*/  @P0 LEA R2, P2, R139.reuse, c[0x0][0x238], 0x2 ;  /* 0x00008e008b020a11 */ /* 0x040fe400078410ff */
[C---:B------:R-:W-:Y:S02]  /*00f0*/  @P1 LEA R4, P3, R139.reuse, c[0x0][0x250], 0x2 ;  /* 0x000094008b041a11 */ /* 0x040fe400078610ff */
[C-C-:B------:R-:W-:Y:S02]  /*0100*/  @P0 LEA.HI.X R3, R139.reuse, c[0x0][0x23c], R136.reuse, 0x2, P2 ;  /* 0x00008f008b030a11 */ /* 0x140fe400010f1488 */
[----:B------:R-:W-:Y:S02]  /*0110*/  @P1 LEA.HI.X R5, R139, c[0x0][0x254], R136, 0x2, P3 ;  /* 0x000095008b051a11 */ /* 0x000fe400018f1488 */
[----:B-1----:R-:W-:Y:S01]  /*0120*/  IADD3 R6, R0, 0xffffffe, RZ ;  /* 0x0ffffffe00067810 */ /* 0x002fe20007ffe0ff */
[----:B------:R0:W5:Y:S03]  /*0130*/  @P0 LDG.E R134, [R2.64] ;  /* 0x0000000402860981 */ /* 0x000166000c1e1900 */
[----:B------:R1:W3:Y:S01]  /*0140*/  F2I.FTZ.U32.TRUNC.NTZ R7, R6 ;  /* 0x0000000600077305 */ /* 0x0002e2000021f000 */
[----:B--2---:R-:W-:Y:S01]  /*0150*/  SHF.R.S32.HI R166, RZ, 0x1f, R137 ;  /* 0x0000001fffa67819 */ /* 0x004fe20000011489 */
[----:B------:R2:W5:Y:S01]  /*0160*/  @P1 LDG.E R132, [R4.64] ;  /* 0x0000000404841981 */ /* 0x000562000c1e1900 */
[----:B------:R-:W-:Y:S01]  /*0170*/  IMAD.MOV.U32 R130, RZ, RZ, c[0x0][0x174] ;  /* 0x00005d00ff827624 */ /* 0x000fe200078e00ff */
[----:B------:R-:W-:Y:S01]  /*0180*/  MOV R131, RZ ;  /* 0x000000ff00837202 */ /* 0x000fe20000000f00 */
[----:B------:R-:W-:Y:S01]  /*0190*/  IMAD R12, R136, c[0x0][0x280], RZ ;  /* 0x0000a000880c7a24 */ /* 0x000fe200078e02ff */
[----:B0-----:R-:W-:Y:S01]  /*01a0*/  IABS R2, R139 ;  /* 0x0000008b00027213 */ /* 0x001fe20000000000 */
[----:B------:R-:W-:Y:S01]  /*01b0*/  IMAD R10, R166, c[0x0][0x1b0], RZ ;  /* 0x00006c00a60a7a24 */ /* 0x000fe200078e02ff */
[C---:B------:R-:W-:Y:S01]  /*01c0*/  ISETP.GE.AND P3, PT, R130.reuse, 0x1, PT ;  /* 0x000000018200780c */ /* 0x040fe20003f66270 */
[----:B-1----:R-:W-:Y:S01]  /*01d0*/  IMAD.MOV.U32 R6, RZ, RZ, RZ ;  /* 0x000000ffff067224 */ /* 0x002fe200078e00ff */
[----:B------:R-:W-:Y:S01]  /*01e0*/  SHF.L.U32 R130, R130, 0xa, RZ ;  /* 0x0000000a82827819 */ /* 0x000fe200000006ff */
[----:B--2---:R-:W-:-:S02]  /*01f0*/  IMAD R4, R166, c[0x0][0x1d0], RZ ;  /* 0x00007400a6047a24 */ /* 0x004fc400078e02ff */
[C---:B------:R-:W-:Y:S01]  /*0200*/  IMAD R13, R137.reuse, c[0x0][0x1b4], R10 ;  /* 0x00006d00890d7a24 */ /* 0x040fe200078e020a */
[----:B---3--:R-:W-:Y:S01]  /*0210*/  IADD3 R8, RZ, -R7, RZ ;  /* 0x80000007ff087210 */ /* 0x008fe20007ffe0ff */
[----:B------:R-:W-:Y:S02]  /*0220*/  IMAD R5, R137, c[0x0][0x1d4], R4 ;  /* 0x0000750089057a24 */ /* 0x000fe400078e0204 */
[----:B------:R-:W-:Y:S02]  /*0230*/  IMAD R10, R136, c[0x0][0x1e8], RZ ;  /* 0x00007a00880a7a24 */ /* 0x000fe400078e02ff */
[----:B------:R-:W-:Y:S01]  /*0240*/  IMAD R3, R8, R11, RZ ;  /* 0x0000000b08037224 */ /* 0x000fe200078e02ff */
[C---:B------:R-:W-:Y:S01]  /*0250*/  LOP3.LUT R8, R139.reuse, c[0x0][0x178], RZ, 0x3c, !PT ;  /* 0x00005e008b087a12 */ /* 0x040fe200078e3cff */
[----:B------:R-:W-:Y:S02]  /*0260*/  IMAD R10, R139, c[0x0][0x1ec], R10 ;  /* 0x00007b008b0a7a24 */ /* 0x000fe400078e020a */
[----:B------:R-:W-:Y:S01]  /*0270*/  IMAD.HI.U32 R7, R7, R3, R6 ;  /* 0x0000000307077227 */ /* 0x000fe200078e0006 */
[----:B------:R-:W-:-:S03]  /*0280*/  ISETP.GE.AND P2, PT, R8, RZ, PT ;  /* 0x000000ff0800720c */ /* 0x000fc60003f46270 */
[----:B------:R-:W-:Y:S02]  /*0290*/  IMAD R6, R166, c[0x0][0x1e0], RZ ;  /* 0x00007800a6067a24 */ /* 0x000fe400078e02ff */
[----:B------:R-:W-:-:S04]  /*02a0*/  IMAD.HI.U32 R135, R7, R2, RZ ;  /* 0x0000000207877227 */ /* 0x000fc800078e00ff */
[----:B------:R-:W-:Y:S01]  /*02b0*/  IMAD R7, R137, c[0x0][0x1e4], R6 ;  /* 0x0000790089077a24 */ /* 0x000fe200078e0206 */
[----:B------:R-:W-:Y:S01]  /*02c0*/  IADD3 R0, -R135, RZ, RZ ;  /* 0x000000ff87007210 */ /* 0x000fe20007ffe1ff */
[----:B------:R-:W-:Y:S02]  /*02d0*/  IMAD R8, R166, c[0x0][0x278], RZ ;  /* 0x00009e00a6087a24 */ /* 0x000fe400078e02ff */
[----:B------:R-:W-:Y:S02]  /*02e0*/  IMAD R12, R139, c[0x0][0x284], R12 ;  /* 0x0000a1008b0c7a24 */ /* 0x000fe400078e020c */
[----:B------:R-:W-:Y:S02]  /*02f0*/  IMAD R0, R11, R0, R2 ;  /* 0x000000000b007224 */ /* 0x000fe400078e0202 */
[----:B------:R-:W-:-:S03]  /*0300*/  IMAD.WIDE.U32 R2, R137, c[0x0][0x1d0], RZ ;  /* 0x0000740089027a25 */ /* 0x000fc600078e00ff */
[----:B------:R-:W-:Y:S01]  /*0310*/  ISETP.GT.U32.AND P1, PT, R11, R0, PT ;  /* 0x000000000b00720c */ /* 0x000fe20003f24070 */
[----:B------:R-:W-:Y:S02]  /*0320*/  IMAD.IADD R3, R3, 0x1, R5 ;  /* 0x0000000103037824 */ /* 0x000fe400078e0205 */
[----:B------:R-:W-:-:S04]  /*0330*/  IMAD.WIDE.U32 R4, R137, c[0x0][0x1e0], RZ ;  /* 0x0000780089047a25 */ /* 0x000fc800078e00ff */
[----:B------:R-:W-:Y:S01]  /*0340*/  IMAD R9, R137, c[0x0][0x27c], R8 ;  /* 0x00009f0089097a24 */ /* 0x000fe200078e0208 */
[----:B------:R-:W-:Y:S01]  /*0350*/  IADD3 R5, R5, R7, RZ ;  /* 0x0000000705057210 */ /* 0x000fe20007ffe0ff */
[----:B------:R-:W-:-:S04]  /*0360*/  IMAD.WIDE.U32 R6, R137, c[0x0][0x278], RZ ;  /* 0x00009e0089067a25 */ /* 0x000fc800078e00ff */
[-C--:B------:R-:W-:Y:S01]  /*0370*/  @!P1 IADD3 R0, R0, -R11.reuse, RZ ;  /* 0x8000000b00009210 */ /* 0x080fe20007ffe0ff */
[----:B------:R-:W-:Y:S01]  /*0380*/  IMAD.IADD R7, R7, 0x1, R9 ;  /* 0x0000000107077824 */ /* 0x000fe200078e0209 */
[----:B------:R-:W-:Y:S01]  /*0390*/  @!P1 IADD3 R135, R135, 0x1, RZ ;  /* 0x0000000187879810 */ /* 0x000fe20007ffe0ff */
[----:B------:R-:W-:Y:S01]  /*03a0*/  IMAD.WIDE.U32 R8, R137, c[0x0][0x1b0], RZ ;  /* 0x00006c0089087a25 */ /* 0x000fe200078e00ff */
[----:B------:R-:W-:Y:S02]  /*03b0*/  ISETP.GE.U32.AND P0, PT, R0, R11, PT ;  /* 0x0000000b0000720c */ /* 0x000fe40003f06070 */
[----:B------:R-:W-:Y:S01]  /*03c0*/  IADD3 R11, R130, -0x400, RZ ;  /* 0xfffffc00820b7810 */ /* 0x000fe20007ffe0ff */
[----:B------:R-:W-:Y:S01]  /*03d0*/  IMAD R0, R136, c[0x0][0x1d8], RZ ;  /* 0x0000760088007a24 */ /* 0x000fe200078e02ff */
[----:B------:R-:W-:Y:S01]  /*03e0*/  ISETP.NE.AND P1, PT, RZ, c[0x0][0x178], PT ;  /* 0x00005e00ff007a0c */ /* 0x000fe20003f25270 */
[----:B------:R-:W-:-:S04]  /*03f0*/  IMAD.WIDE.U32 R2, R139, c[0x0][0x1d8], R2 ;  /* 0x000076008b027a25 */ /* 0x000fc800078e0002 */
[----:B------:R-:W-:Y:S01]  /*0400*/  IMAD R0, R139, c[0x0][0x1dc], R0 ;  /* 0x000077008b007a24 */ /* 0x000fe200078e0200 */
[----:B------:R-:W-:Y:S01]  /*0410*/  IADD3 R129, P4, R11, R2, RZ ;  /* 0x000000020b817210 */ /* 0x000fe20007f9e0ff */
[----:B------:R-:W-:Y:S01]  /*0420*/  IMAD.IADD R9, R9, 0x1, R13 ;  /* 0x0000000109097824 */ /* 0x000fe200078e020d */
[----:B------:R-:W-:Y:S02]  /*0430*/  SHF.R.S32.HI R13, RZ, 0x1f, R11 ;  /* 0x0000001fff0d7819 */ /* 0x000fe4000001140b */
[----:B------:R-:W-:Y:S02]  /*0440*/  @P0 IADD3 R135, R135, 0x1, RZ ;  /* 0x0000000187870810 */ /* 0x000fe40007ffe0ff */
[----:B------:R-:W-:Y:S01]  /*0450*/  IADD3.X R0, R13, R3, R0, P4, !PT ;  /* 0x000000030d007210 */ /* 0x000fe200027fe400 */
[----:B------:R-:W-:Y:S01]  /*0460*/  IMAD.WIDE.U32 R2, R139, c[0x0][0x1e8], R4 ;  /* 0x00007a008b027a25 */ /* 0x000fe200078e0004 */
[----:B------:R-:W-:Y:S02]  /*0470*/  @!P2 IADD3 R135, -R135, RZ, RZ ;  /* 0x000000ff8787a210 */ /* 0x000fe40007ffe1ff */
[----:B------:R-:W-:Y:S01]  /*0480*/  @!P1 LOP3.LUT R135, RZ, c[0x0][0x178], RZ, 0x33, !PT ;  /* 0x00005e00ff879a12 */ /* 0x000fe200078e33ff */
[----:B------:R-:W-:Y:S01]  /*0490*/  IMAD.WIDE.U32 R4, R139, c[0x0][0x280], R6 ;  /* 0x0000a0008b047a25 */ /* 0x000fe200078e0006 */
[----:B------:R-:W-:-:S02]  /*04a0*/  IADD3 R127, P0, R11, R2, RZ ;  /* 0x000000020b7f7210 */ /* 0x000fc40007f1e0ff */
[----:B------:R-:W-:Y:S01]  /*04b0*/  LEA R128, P1, R129, c[0x0][0x240], 0x1 ;  /* 0x0000900081807a11 */ /* 0x000fe200078208ff */
[----:B------:R-:W-:Y:S01]  /*04c0*/  IMAD.WIDE.U32 R8, R135, c[0x0][0x1c8], R8 ;  /* 0x0000720087087a25 */ /* 0x000fe200078e0008 */
[----:B------:R-:W-:Y:S02]  /*04d0*/  IADD3 R125, P2, R11, R4, RZ ;  /* 0x000000040b7d7210 */ /* 0x000fe40007f5e0ff */
[C---:B------:R-:W-:Y:S01]  /*04e0*/  IADD3.X R2, R13.reuse, R3, R10, P0, !PT ;  /* 0x000000030d027210 */ /* 0x040fe200007fe40a */
[----:B------:R-:W-:Y:S01]  /*04f0*/  IMAD.MOV.U32 R10, RZ, RZ, RZ ;  /* 0x000000ffff0a7224 */ /* 0x000fe200078e00ff */
[----:B------:R-:W-:Y:S02]  /*0500*/  ISETP.NE.U32.AND P0, PT, RZ, c[0x0][0x260], PT ;  /* 0x00009800ff007a0c */ /* 0x000fe40003f05070 */
[----:B------:R-:W-:Y:S02]  /*0510*/  IADD3.X R4, R13, R5, R12, P2, !PT ;  /* 0x000000050d047210 */ /* 0x000fe400017fe40c */
[----:B------:R-:W-:-:S02]  /*0520*/  LEA.HI.X R129, R129, c[0x0][0x244], R0, 0x1, P1 ;  /* 0x0000910081817a11 */ /* 0x000fc400008f0c00 */
[C---:B------:R-:W-:Y:S02]  /*0530*/  LEA R126, P2, R127.reuse, c[0x0][0x248], 0x1 ;  /* 0x000092007f7e7a11 */ /* 0x040fe400078408ff */
[----:B------:R-:W-:Y:S02]  /*0540*/  ISETP.NE.AND.EX P0, PT, RZ, c[0x0][0x264], PT, P0 ;  /* 0x00009900ff007a0c */ /* 0x000fe40003f05300 */
[----:B------:R-:W-:Y:S02]  /*0550*/  ISETP.NE.U32.AND P1, PT, RZ, c[0x0][0x328], PT ;  /* 0x0000ca00ff007a0c */ /* 0x000fe40003f25070 */
[----:B------:R-:W-:Y:S02]  /*0560*/  SHF.R.S32.HI R165, RZ, 0x1f, R135 ;  /* 0x0000001fffa57819 */ /* 0x000fe40000011487 */
[----:B------:R-:W-:Y:S02]  /*0570*/  LEA.HI.X R127, R127, c[0x0][0x24c], R2, 0x1, P2 ;  /* 0x000093007f7f7a11 */ /* 0x000fe400010f0c02 */
[----:B------:R-:W-:Y:S01]  /*0580*/  ISETP.NE.AND.EX P1, PT, RZ, c[0x0][0x32c], PT, P1 ;  /* 0x0000cb00ff007a0c */ /* 0x000fe20003f25310 */
[----:B------:R-:W-:Y:S01]  /*0590*/  IMAD R0, R165, c[0x0][0x1c8], RZ ;  /* 0x00007200a5007a24 */ /* 0x000fe200078e02ff */
[----:B------:R-:W-:-:S02]  /*05a0*/  ISETP.NE.U32.AND P2, PT, RZ, c[0x0][0x348], PT ;  /* 0x0000d200ff007a0c */ /* 0x000fc40003f45070 */
[----:B------:R-:W-:Y:S01]  /*05b0*/  LEA R124, P4, R125, c[0x0][0x308], 0x1 ;  /* 0x0000c2007d7c7a11 */ /* 0x000fe200078808ff */
[----:B------:R-:W-:Y:S01]  /*05c0*/  IMAD R3, R135, c[0x0][0x1cc], R0 ;  /* 0x0000730087037a24 */ /* 0x000fe200078e0200 */
[----:B------:R-:W-:Y:S01]  /*05d0*/  ISETP.NE.AND.EX P2, PT, RZ, c[0x0][0x34c], PT, P2 ;  /* 0x0000d300ff007a0c */ /* 0x000fe20003f45320 */
[----:B------:R-:W-:Y:S01]  /*05e0*/  @P0 IMAD R0, R137, c[0x0][0x164], R139 ;  /* 0x0000590089000a24 */ /* 0x000fe200078e028b */
[----:B------:R-:W-:Y:S01]  /*05f0*/  IADD3 R11, P5, R11, R8, RZ ;  /* 0x000000080b0b7210 */ /* 0x000fe20007fbe0ff */
[----:B------:R-:W-:Y:S01]  /*0600*/  IMAD.IADD R2, R9, 0x1, R3 ;  /* 0x0000000109027824 */ /* 0x000fe200078e0203 */
[----:B------:R-:W-:Y:S01]  /*0610*/  HFMA2.MMA R3, -RZ, RZ, 0, 0 ;  /* 0x00000000ff037435 */ /* 0x000fe200000001ff */
[----:B------:R-:W-:Y:S01]  /*0620*/  LEA.HI.X R125, R125, c[0x0][0x30c], R4, 0x1, P4 ;  /* 0x0000c3007d7d7a11 */ /* 0x000fe200020f0c04 */
[----:B------:R-:W-:Y:S01]  /*0630*/  @P0 IMAD R0, R0, c[0x0][0x174], RZ ;  /* 0x00005d0000000a24 */ /* 0x000fe200078e02ff */
[----:B------:R-:W-:Y:S01]  /*0640*/  @P1 LEA R10, P4, R139, c[0x0][0x328], 0x2 ;  /* 0x0000ca008b0a1a11 */ /* 0x000fe200078810ff */
[----:B------:R-:W-:Y:S01]  /*0650*/  CS2R R8, SRZ ;  /* 0x0000000000087805 */ /* 0x000fe2000001ff00 */
[----:B------:R-:W-:Y:S01]  /*0660*/  IADD3.X R2, R13, R2, RZ, P5, !PT ;  /* 0x000000020d027210 */ /* 0x000fe20002ffe4ff */
[----:B------:R-:W-:Y:S01]  /*0670*/  @P0 IMAD.MOV.U32 R13, RZ, RZ, 0x8 ;  /* 0x00000008ff0d0424 */ /* 0x000fe200078e00ff */
[----:B------:R-:W-:Y:S01]  /*0680*/  LEA R123, P6, R11, c[0x0][0x230], 0x1 ;  /* 0x00008c000b7b7a11 */ /* 0x000fe200078c08ff */
[----:B------:R-:W-:Y:S01]  /*0690*/  @P0 IMAD R0, R0, c[0x0][0x16c], RZ ;  /* 0x00005b0000000a24 */ /* 0x000fe200078e02ff */
[----:B------:R-:W-:-:S02]  /*06a0*/  @P1 LEA.HI.X R3, R139, c[0x0][0x32c], R136, 0x2, P4 ;  /* 0x0000cb008b031a11 */ /* 0x000fc400020f1488 */
[----:B------:R-:W-:Y:S01]  /*06b0*/  @P2 LEA R8, P5, R139, c[0x0][0x348], 0x2 ;  /* 0x0000d2008b082a11 */ /* 0x000fe200078a10ff */
[----:B------:R-:W-:Y:S01]  /*06c0*/  @P0 IMAD.WIDE R12, R0, R13, c[0x0][0x260] ;  /* 0x00009800000c0625 */ /* 0x000fe200078e020d */
[----:B------:R-:W-:Y:S01]  /*06d0*/  LEA.HI.X R121, R11, c[0x0][0x234], R2, 0x1, P6 ;  /* 0x00008d000b797a11 */ /* 0x000fe200030f0c02 */
[----:B------:R-:W-:Y:S01]  /*06e0*/  @!P0 CS2R R12, SRZ ;  /* 0x00000000000c8805 */ /* 0x000fe2000001ff00 */
[----:B------:R-:W-:Y:S01]  /*06f0*/  @P2 LEA.HI.X R9, R139, c[0x0][0x34c], R136, 0x2, P5 ;  /* 0x0000d3008b092a11 */ /* 0x000fe200028f1488 */
        /* <DEDUP_REMOVED lines=10> */
.L_x_2663:
[----:B------:R-:W-:Y:S01]  /*07a0*/  IMAD.SHL.U32 R142, R122, 0x10, RZ ;  /* 0x000000107a8e7824 */ /* 0x000fe200078e00ff */
[----:B------:R-:W-:Y:S01]  /*07b0*/  IADD3 R164, -R119, c[0x0][0x174], RZ ;  /* 0x00005d0077a47a10 */ /* 0x000fe20007ffe1ff */
[----:B------:R-:W-:Y:S01]  /*07c0*/  BAR.SYNC.DEFER_BLOCKING 0x0 ;  /* 0x0000000000007b1d */ /* 0x000fe20000010000 */
[----:B------:R-:W-:Y:S02]  /*07d0*/  PRMT R7, RZ, 0x7610, R7 ;  /* 0x00007610ff077816 */ /* 0x000fe40000000007 */
        /* <DEDUP_REMOVED lines=9> */
[C---:B------:R-:W-:Y:S02]  /*0870*/  LOP3.LUT R29, R2.reuse, 0x60, RZ, 0xfc, !PT ;  /* 0x00000060021d7812 */ /* 0x040fe400078efcff */
[----:B------:R-:W-:-:S02]  /*0880*/  LOP3.LUT R30, R2, 0x80, RZ, 0xfc, !PT ;  /* 0x00000080021e7812 */ /* 0x000fc400078efcff */
[----:B------:R-:W-:Y:S02]  /*0890*/  PRMT R0, RZ, 0x7610, R0 ;  /* 0x00007610ff007816 */ /* 0x000fe40000000000 */
[C---:B------:R-:W-:Y:S01]  /*08a0*/  LOP3.LUT R31, R2.reuse, 0xa0, RZ, 0xfc, !PT ;  /* 0x000000a0021f7812 */ /* 0x040fe200078efcff */
[----:B------:R0:W2:Y:S01]  /*08b0*/  @!P2 LDG.E.U16 R7, [R4.64] ;  /* 0x000000040407a981 */ /* 0x0000a2000c1e1500 */
[----:B------:R-:W-:Y:S02]  /*08c0*/  LOP3.LUT R32, R2, 0xc0, RZ, 0xfc, !PT ;  /* 0x000000c002207812 */ /* 0x000fe400078efcff */
[-C--:B------:R-:W-:Y:S01]  /*08d0*/  ISETP.GE.AND P0, PT, R28, R71.reuse, PT ;  /* 0x000000471c00720c */ /* 0x080fe20003f06270 */
[----:B------:R0:W3:Y:S01]  /*08e0*/  @!P1 LDG.E.U16 R0, [R4.64+0x40] ;  /* 0x0000400404009981 */ /* 0x0000e2000c1e1500 */
[----:B------:R-:W-:Y:S02]  /*08f0*/  LOP3.LUT R33, R2, 0xe0, RZ, 0xfc, !PT ;  /* 0x000000e002217812 */ /* 0x000fe400078efcff */
[----:B------:R-:W-:-:S02]  /*0900*/  ISETP.GE.AND P4, PT, R29, R71, PT ;  /* 0x000000471d00720c */ /* 0x000fc40003f86270 */
[----:B------:R-:W-:Y:S02]  /*0910*/  LOP3.LUT R34, R2, 0x100, RZ, 0xfc, !PT ;  /* 0x0000010002227812 */ /* 0x000fe400078efcff */
[-C--:B------:R-:W-:Y:S02]  /*0920*/  ISETP.GE.AND P6, PT, R30, R71.reuse, PT ;  /* 0x000000471e00720c */ /* 0x080fe40003fc6270 */
[-C--:B------:R-:W-:Y:S02]  /*0930*/  ISETP.GE.AND P5, PT, R31, R71.reuse, PT ;  /* 0x000000471f00720c */ /* 0x080fe40003fa6270 */
[-C--:B------:R-:W-:Y:S02]  /*0940*/  ISETP.GE.AND P3, PT, R32, R71.reuse, PT ;  /* 0x000000472000720c */ /* 0x080fe40003f66270 */
[-C--:B------:R-:W-:Y:S02]  /*0950*/  ISETP.GE.AND P2, PT, R33, R71.reuse, PT ;  /* 0x000000472100720c */ /* 0x080fe40003f46270 */
[----:B------:R-:W-:-:S02]  /*0960*/  ISETP.GE.AND P1, PT, R34, R71, PT ;  /* 0x000000472200720c */ /* 0x000fc40003f26270 */
[----:B------:R-:W-:Y:S02]  /*0970*/  PRMT R15, RZ, 0x7610, R15 ;  /* 0x00007610ff0f7816 */ /* 0x000fe4000000000f */
        /* <DEDUP_REMOVED lines=88> */
[----:B------:R-:W-:Y:S02]  /*0f00*/  SHF.L.U32 R101, R69, 0x1, RZ ;  /* 0x0000000145657819 */ /* 0x000fe400000006ff */
[-C--:B------:R-:W-:Y:S02]  /*0f10*/  ISETP.GE.AND P2, PT, R2, R71.reuse, PT ;  /* 0x000000470200720c */ /* 0x080fe40003f46270 */
[-C--:B------:R-:W-:Y:S01]  /*0f20*/  ISETP.GE.AND P1, PT, R26, R71.reuse, PT ;  /* 0x000000471a00720c */ /* 0x080fe20003f26270 */
[----:B------:R-:W-:Y:S01]  /*0f30*/  IMAD.WIDE R4, R2, 0x2, R126 ;  /* 0x0000000202047825 */ /* 0x000fe200078e027e */
[-C--:B------:R-:W-:Y:S02]  /*0f40*/  ISETP.GE.AND P0, PT, R28, R71.reuse, PT ;  /* 0x000000471c00720c */ /* 0x080fe40003f06270 */
[-C--:B------:R-:W-:Y:S02]  /*0f50*/  ISETP.GE.AND P4, PT, R29, R71.reuse, PT ;  /* 0x000000471d00720c */ /* 0x080fe40003f86270 */
[----:B------:R-:W-:-:S02]  /*0f60*/  ISETP.GE.AND P6, PT, R30, R71, PT ;  /* 0x000000471e00720c */ /* 0x000fc40003fc6270 */
[-C--:B------:R-:W-:Y:S02]  /*0f70*/  ISETP.GE.AND P5, PT, R31, R71.reuse, PT ;  /* 0x000000471f00720c */ /* 0x080fe40003fa6270 */
[----:B------:R-:W-:Y:S01]  /*0f80*/  ISETP.GE.AND P3, PT, R32, R71, PT ;  /* 0x000000472000720c */ /* 0x000fe20003f66270 */
[----:B--2---:R-:W-:Y:S04]  /*0f90*/  STS.U16 [R116], R7 ;  /* 0x0000000774007388 */ /* 0x004fe80000000400 */
[----:B---3--:R0:W-:Y:S02]  /*0fa0*/  STS.U16 [R115+0x40], R0 ;  /* 0x0000400073007388 */ /* 0x0081e40000000400 */
[----:B0-----:R-:W-:-:S05]  /*0fb0*/  IMAD R0, R120, 0x10, R3 ;  /* 0x0000001078007824 */ /* 0x001fca00078e0203 */
[----:B------:R-:W-:Y:S01]  /*0fc0*/  LEA.HI.SX32 R100, R0, R0, 0x1b ;  /* 0x0000000000647211 */ /* 0x000fe200078fdaff */
[----:B----4-:R-:W-:Y:S04]  /*0fd0*/  STS.U16 [R114+0x80], R15 ;  /* 0x0000800f72007388 */ /* 0x010fe80000000400 */
[----:B------:R0:W-:Y:S04]  /*0fe0*/  STS.U16 [R113+0xc0], R6 ;  /* 0x0000c00671007388 */ /* 0x0001e80000000400 */
[----:B------:R-:W-:Y:S04]  /*0ff0*/  STS.U16 [R112+0x100], R17 ;  /* 0x0001001170007388 */ /* 0x000fe80000000400 */
[----:B------:R1:W-:Y:S04]  /*1000*/  STS.U16 [R111+0x140], R14 ;  /* 0x0001400e6f007388 */ /* 0x0003e80000000400 */
[----:B------:R-:W-:Y:S04]  /*1010*/  STS.U16 [R110+0x180], R19 ;  /* 0x000180136e007388 */ /* 0x000fe80000000400 */
[----:B------:R2:W-:Y:S04]  /*1020*/  STS.U16 [R109+0x1c0], R16 ;  /* 0x0001c0106d007388 */ /* 0x0005e80000000400 */
[----:B------:R-:W-:Y:S01]  /*1030*/  STS.U16 [R108+0x200], R21 ;  /* 0x000200156c007388 */ /* 0x000fe20000000400 */
        /* <DEDUP_REMOVED lines=27> */
[----:B0-----:R-:W-:Y:S02]  /*11f0*/  PRMT R6, RZ, 0x7610, R6 ;  /* 0x00007610ff067816 */ /* 0x001fe40000000006 */
[----:B------:R-:W-:Y:S02]  /*1200*/  PRMT R15, RZ, 0x7610, R15 ;  /* 0x00007610ff0f7816 */ /* 0x000fe4000000000f */
[----:B-1----:R-:W-:Y:S02]  /*1210*/  PRMT R14, RZ, 0x7610, R14 ;  /* 0x00007610ff0e7816 */ /* 0x002fe4000000000e */
[----:B------:R-:W-:Y:S02]  /*1220*/  PRMT R17, RZ, 0x7610, R17 ;  /* 0x00007610ff117816 */ /* 0x000fe40000000011 */
[----:B--2---:R-:W-:Y:S02]  /*1230*/  PRMT R16, RZ, 0x7610, R16 ;  /* 0x00007610ff107816 */ /* 0x004fe40000000010 */
[----:B------:R-:W-:-:S02]  /*1240*/  PRMT R19, RZ, 0x7610, R19 ;  /* 0x00007610ff137816 */ /* 0x000fc40000000013 */
[----:B---3--:R-:W-:Y:S02]  /*1250*/  PRMT R18, RZ, 0x7610, R18 ;  /* 0x00007610ff127816 */ /* 0x008fe40000000012 */
[----:B------:R-:W-:Y:S01]  /*1260*/  PRMT R21, RZ, 0x7610, R21 ;  /* 0x00007610ff157816 */ /* 0x000fe20000000015 */
[----:B------:R0:W2:Y:S01]  /*1270*/  @!P2 LDG.E.U16 R7, [R4.64] ;  /* 0x000000040407a981 */ /* 0x0000a2000c1e1500 */
[----:B------:R-:W-:-:S03]  /*1280*/  ISETP.GE.AND P2, PT, R33, R71, PT ;  /* 0x000000472100720c */ /* 0x000fc60003f46270 */
[----:B------:R0:W3:Y:S01]  /*1290*/  @!P1 LDG.E.U16 R6, [R4.64+0x40] ;  /* 0x0000400404069981 */ /* 0x0000e2000c1e1500 */
        /* <DEDUP_REMOVED lines=14> */
[----:B------:R-:W-:Y:S02]  /*1380*/  ISETP.GE.AND P1, PT, R41, R71, PT ;  /* 0x000000472900720c */ /* 0x000fe40003f26270 */
[----:B----4-:R-:W-:Y:S02]  /*1390*/  PRMT R20, RZ, 0x7610, R20 ;  /* 0x00007610ff147816 */ /* 0x010fe40000000014 */
        /* <DEDUP_REMOVED lines=16> */
[-C--:B------:R-:W-:Y:S02]  /*14a0*/  ISETP.GE.AND P0, PT, R28, R71.reuse, PT ;  /* 0x000000471c00720c */ /* 0x080fe40003f06270 */
[----:B------:R-:W-:Y:S01]  /*14b0*/  PRMT R29, RZ, 0x7610, R29 ;  /* 0x00007610ff1d7816 */ /* 0x000fe2000000001d */
[----:B0-----:R-:W-:Y:S01]  /*14c0*/  IMAD.WIDE R4, R2, 0x2, R124 ;  /* 0x0000000202047825 */ /* 0x001fe200078e027c */
[----:B------:R-:W-:Y:S02]  /*14d0*/  PRMT R28, RZ, 0x7610, R28 ;  /* 0x00007610ff1c7816 */ /* 0x000fe4000000001c */
[----:B------:R-:W-:-:S02]  /*14e0*/  ISETP.GE.AND P6, PT, R30, R71, PT ;  /* 0x000000471e00720c */ /* 0x000fc40003fc6270 */
[-C--:B------:R-:W-:Y:S02]  /*14f0*/  ISETP.GE.AND P5, PT, R31, R71.reuse, PT ;  /* 0x000000471f00720c */ /* 0x080fe40003fa6270 */
[----:B------:R-:W-:Y:S02]  /*1500*/  ISETP.GE.AND P3, PT, R32, R71, PT ;  /* 0x000000472000720c */ /* 0x000fe40003f66270 */
[----:B------:R-:W-:Y:S02]  /*1510*/  PRMT R30, RZ, 0x7610, R30 ;  /* 0x00007610ff1e7816 */ /* 0x000fe4000000001e */
[----:B------:R-:W-:Y:S02]  /*1520*/  PRMT R31, RZ, 0x7610, R31 ;  /* 0x00007610ff1f7816 */ /* 0x000fe4000000001f */
        /* <DEDUP_REMOVED lines=22> */
[----:B------:R-:W3:Y:S04]  /*1690*/  LDS.U16 R14, [R100+0x6] ;  /* 0x00000600640e7984 */ /* 0x000ee80000000400 */
        /* <DEDUP_REMOVED lines=11> */
[----:B------:R-:W-:Y:S04]  /*1750*/  LDS.U16 R26, [R100+0x1e] ;  /* 0x00001e00641a7984 */ /* 0x000fe80000000400 */
[----:B------:R-:W-:Y:S01]  /*1760*/  BAR.SYNC.DEFER_BLOCKING 0x0 ;  /* 0x0000000000007b1d */ /* 0x000fe20000010000 */
[----:B0-----:R-:W-:-:S05]  /*1770*/  PRMT R27, RZ, 0x7610, R27 ;  /* 0x00007610ff1b7816 */ /* 0x001fca000000001b */
[----:B------:R0:W4:Y:S01]  /*1780*/  @!P2 LDG.E.U16 R29, [R4.64] ;  /* 0x00000004041da981 */ /* 0x000122000c1e1500 */
[----:B------:R-:W-:-:S03]  /*1790*/  ISETP.GE.AND P2, PT, R33, R71, PT ;  /* 0x000000472100720c */ /* 0x000fc60003f46270 */
[----:B------:R0:W4:Y:S01]  /*17a0*/  @!P1 LDG.E.U16 R28, [R4.64+0x40] ;  /* 0x00004004041c9981 */ /* 0x000122000c1e1500 */
[-C--:B------:R-:W-:Y:S02]  /*17b0*/  ISETP.GE.AND P1, PT, R34, R71.reuse, PT ;  /* 0x000000472200720c */ /* 0x080fe40003f26270 */
[----:B------:R-:W-:Y:S01]  /*17c0*/  PRMT R33, RZ, 0x7610, R33 ;  /* 0x00007610ff217816 */ /* 0x000fe20000000021 */
[----:B------:R0:W4:Y:S01]  /*17d0*/  @!P0 LDG.E.U16 R27, [R4.64+0x80] ;  /* 0x00008004041b8981 */ /* 0x000122000c1e1500 */
[-C--:B------:R-:W-:Y:S02]  /*17e0*/  ISETP.GE.AND P0, PT, R35, R71.reuse, PT ;  /* 0x000000472300720c */ /* 0x080fe40003f06270 */
[----:B------:R-:W-:Y:S01]  /*17f0*/  PRMT R34, RZ, 0x7610, R34 ;  /* 0x00007610ff227816 */ /* 0x000fe20000000022 */
[----:B------:R0:W4:Y:S01]  /*1800*/  @!P4 LDG.E.U16 R30, [R4.64+0xc0] ;  /* 0x0000c004041ec981 */ /* 0x000122000c1e1500 */
[----:B------:R-:W-:Y:S02]  /*1810*/  PRMT R35, RZ, 0x7610, R35 ;  /* 0x00007610ff237816 */ /* 0x000fe40000000023 */
[-C--:B------:R-:W-:Y:S01]  /*1820*/  ISETP.GE.AND P4, PT, R36, R71.reuse, PT ;  /* 0x000000472400720c */ /* 0x080fe20003f86270 */
        /* <DEDUP_REMOVED lines=21> */
[----:B------:R0:W4:Y:S04]  /*1980*/  @!P2 LDG.E.U16 R41, [R4.64+0x380] ;  /* 0x000380040429a981 */ /* 0x000128000c1e1500 */
[----:B------:R0:W4:Y:S02]  /*1990*/  @!P1 LDG.E.U16 R42, [R4.64+0x3c0] ;  /* 0x0003c004042a9981 */ /* 0x000124000c1e1500 */
[----:B0-----:R-:W-:-:S02]  /*19a0*/  HADD2.F32 R4, -RZ, R163.H0_H0 ;  /* 0x200000a3ff047230 */ /* 0x001fc40000004100 */
[----:B------:R-:W-:Y:S01]  /*19b0*/  HADD2.F32 R5, -RZ, R99.H0_H0 ;  /* 0x20000063ff057230 */ /* 0x000fe20000004100 */
[----:B------:R-:W-:Y:S01]  /*19c0*/  ISETP.LT.AND P0, PT, RZ, c[0x0][0x16c], PT ;  /* 0x00005b00ff007a0c */ /* 0x000fe20003f01270 */
[----:B-1----:R-:W-:Y:S02]  /*19d0*/  HADD2.F32 R67, -RZ, R6.H0_H0 ;  /* 0x20000006ff437230 */ /* 0x002fe40000004100 */
[----:B--2---:R-:W-:Y:S02]  /*19e0*/  HADD2.F32 R7, -RZ, R7.H0_H0 ;  /* 0x20000007ff077230 */ /* 0x004fe40000004100 */
[----:B---3--:R-:W-:Y:S02]  /*19f0*/  HADD2.F32 R65, -RZ, R14.H0_H0 ;  /* 0x2000000eff417230 */ /* 0x008fe40000004100 */
        /* <DEDUP_REMOVED lines=11> */
[--C-:B-----5:R-:W-:Y:S02]  /*1ab0*/  FADD.FTZ R67, R67, R132.reuse ;  /* 0x0000008443437221 */ /* 0x120fe40000010000 */
[--C-:B------:R-:W-:Y:S02]  /*1ac0*/  FADD.FTZ R66, R7, R132.reuse ;  /* 0x0000008407427221 */ /* 0x100fe40000010000 */
[--C-:B------:R-:W-:Y:S02]  /*1ad0*/  FADD.FTZ R65, R65, R132.reuse ;  /* 0x0000008441417221 */ /* 0x100fe40000010000 */
        /* <DEDUP_REMOVED lines=10> */
[----:B------:R-:W-:Y:S01]  /*1b80*/  FADD.FTZ R54, R25, R132 ;  /* 0x0000008419367221 */ /* 0x000fe20000010000 */
[----:B----4-:R-:W-:Y:S04]  /*1b90*/  STS.U16 [R116], R29 ;  /* 0x0000001d74007388 */ /* 0x010fe80000000400 */
        /* <DEDUP_REMOVED lines=27> */
[----:B0-----:R-:W-:-:S03]  /*1d50*/  HADD2.F32 R84, -RZ, R84.H0_H0 ;  /* 0x20000054ff547230 */ /* 0x001fc60000004100 */
        /* <DEDUP_REMOVED lines=48> */
[----:B------:R-:W-:Y:S01]  /*2060*/  FFMA.FTZ R4, R70, R27, R5 ;  /* 0x0000001b46047223 */ /* 0x000fe20000010005 */
[----:B------:R-:W-:Y:S02]  /*2070*/  HADD2.F32 R5, -RZ, R0.H0_H0 ;  /* 0x20000000ff057230 */ /* 0x000fe40000004100 */
[----:B------:R-:W-:Y:S01]  /*2080*/  HADD2.F32 R27, -RZ, R26.H0_H0 ;  /* 0x2000001aff1b7230 */ /* 0x000fe20000004100 */
[----:B------:R-:W-:Y:S02]  /*2090*/  FFMA.FTZ R133, R69, R133, R4 ;  /* 0x0000008545857223 */ /* 0x000fe40000010004 */
[--C-:B------:R-:W-:Y:S02]  /*20a0*/  FADD.FTZ R68, R5, R132.reuse ;  /* 0x0000008405447221 */ /* 0x100fe40000010000 */
[----:B------:R-:W-:Y:S02]  /*20b0*/  FADD.FTZ R52, R27, R132 ;  /* 0x000000841b347221 */ /* 0x000fe40000010000 */
        /* <DEDUP_REMOVED lines=28> */
.L_x_2609:
[----:B------:R-:W-:Y:S01]  /*2280*/  IADD3 R18, R164, -0x1, RZ ;  /* 0xffffffffa4127810 */ /* 0x000fe20007ffe0ff */
[----:B------:R-:W-:Y:S01]  /*2290*/  CS2R R20, SRZ ;  /* 0x0000000000147805 */ /* 0x000fe2000001ff00 */
[----:B------:R-:W-:Y:S01]  /*22a0*/  IMAD.MOV.U32 R37, RZ, RZ, RZ ;  /* 0x000000ffff257224 */ /* 0x000fe200078e00ff */
[----:B------:R-:W-:Y:S01]  /*22b0*/  CS2R R34, SRZ ;  /* 0x0000000000227805 */ /* 0x000fe2000001ff00 */
[----:B------:R-:W-:Y:S01]  /*22c0*/  LEA.HI R0, R18, R18, RZ, 0x1 ;  /* 0x0000001212007211 */ /* 0x000fe200078f08ff */
[----:B------:R-:W-:Y:S01]  /*22d0*/  IMAD.MOV.U32 R19, RZ, RZ, RZ ;  /* 0x000000ffff137224 */ /* 0x000fe200078e00ff */
[----:B------:R-:W-:Y:S01]  /*22e0*/  CS2R R32, SRZ ;  /* 0x0000000000207805 */ /* 0x000fe2000001ff00 */
[----:B------:R-:W-:Y:S01]  /*22f0*/  CS2R R30, SRZ ;  /* 0x00000000001e7805 */ /* 0x000fe2000001ff00 */
[----:B------:R-:W-:Y:S01]  /*2300*/  LOP3.LUT R5, R0, 0xfffffe, RZ, 0xc0, !PT ;  /* 0x00fffffe00057812 */ /* 0x000fe200078ec0ff */
[----:B------:R-:W-:Y:S01]  /*2310*/  CS2R R28, SRZ ;  /* 0x00000000001c7805 */ /* 0x000fe2000001ff00 */
[----:B------:R-:W-:Y:S01]  /*2320*/  MOV R0, RZ ;  /* 0x000000ff00007202 */ /* 0x000fe20000000f00 */
[----:B------:R-:W-:Y:S01]  /*2330*/  CS2R R26, SRZ ;  /* 0x00000000001a7805 */ /* 0x000fe2000001ff00 */
[----:B------:R-:W-:Y:S01]  /*2340*/  IADD3 R18, R18, -R5, RZ ;  /* 0x8000000512127210 */ /* 0x000fe20007ffe0ff */
[----:B------:R-:W-:Y:S01]  /*2350*/  CS2R R24, SRZ ;  /* 0x0000000000187805 */ /* 0x000fe2000001ff00 */
[----:B------:R-:W-:-:S02]  /*2360*/  CS2R R22, SRZ ;  /* 0x0000000000167805 */ /* 0x000fc4000001ff00 */
.L_x_2658:
[----:B------:R-:W-:Y:S01]  /*2370*/  IMAD R6, R136, c[0x0][0x180], RZ ;  /* 0x0000600088067a24 */ /* 0x000fe200078e02ff */
[----:B------:R-:W-:-:S02]  /*2380*/  IADD3 R151, -R117, c[0x0][0x168], RZ ;  /* 0x00005a0075977a10 */ /* 0x000fc40007ffe1ff */
[C---:B------:R-:W-:Y:S01]  /*2390*/  LOP3.LUT R4, R2.reuse, 0x20, RZ, 0xfc, !PT ;  /* 0x0000002002047812 */ /* 0x040fe200078efcff */
[C---:B------:R-:W-:Y:S01]  /*23a0*/  IMAD R3, R139.reuse, c[0x0][0x184], R6 ;  /* 0x000061008b037a24 */ /* 0x040fe200078e0206 */
[----:B------:R-:W-:Y:S02]  /*23b0*/  LOP3.LUT R14, R2, 0x40, RZ, 0xfc, !PT ;  /* 0x00000040020e7812 */ /* 0x000fe400078efcff */
[-C--:B------:R-:W-:Y:S01]  /*23c0*/  ISETP.GE.AND P4, PT, R4, R151.reuse, PT ;  /* 0x000000970400720c */ /* 0x080fe20003f86270 */
[----:B------:R-:W-:Y:S01]  /*23d0*/  IMAD.WIDE.U32 R4, R139, c[0x0][0x180], RZ ;  /* 0x000060008b047a25 */ /* 0x000fe200078e00ff */
[----:B------:R-:W-:Y:S02]  /*23e0*/  LOP3.LUT R6, R2, 0x60, RZ, 0xfc, !PT ;  /* 0x0000006002067812 */ /* 0x000fe400078efcff */
[----:B------:R-:W-:Y:S01]  /*23f0*/  SHF.R.S32.HI R140, RZ, 0x1f, R21 ;  /* 0x0000001fff8c7819 */ /* 0x000fe20000011415 */
[----:B------:R-:W-:Y:S01]  /*2400*/  IMAD.IADD R5, R5, 0x1, R3 ;  /* 0x0000000105057824 */ /* 0x000fe200078e0203 */
[----:B------:R-:W-:-:S02]  /*2410*/  ISETP.GE.AND P5, PT, R14, R151, PT ;  /* 0x000000970e00720c */ /* 0x000fc40003fa6270 */
[----:B------:R-:W-:Y:S01]  /*2420*/  LOP3.LUT R14, R2, 0x80, RZ, 0xfc, !PT ;  /* 0x00000080020e7812 */ /* 0x000fe200078efcff */
[C---:B------:R-:W-:Y:S01]  /*2430*/  IMAD.WIDE.U32 R4, R21.reuse, c[0x0][0x188], R4 ;  /* 0x0000620015047a25 */ /* 0x040fe200078e0004 */
[-C--:B------:R-:W-:Y:S02]  /*2440*/  ISETP.GE.AND P6, PT, R6, R151.reuse, PT ;  /* 0x000000970600720c */ /* 0x080fe40003fc6270 */
[----:B------:R-:W-:Y:S01]  /*2450*/  SHF.R.S32.HI R3, RZ, 0x1f, R2 ;  /* 0x0000001fff037819 */ /* 0x000fe20000011402 */
[----:B------:R-:W-:Y:S01]  /*2460*/  IMAD R6, R140, c[0x0][0x188], RZ ;  /* 0x000062008c067a24 */ /* 0x000fe200078e02ff */
[-C--:B------:R-:W-:Y:S01]  /*2470*/  ISETP.GE.AND P0, PT, R14, R151.reuse, PT ;  /* 0x000000970e00720c */ /* 0x080fe20003f06270 */
[----:B------:R-:W-:Y:S01]  /*2480*/  IMAD R14, R140, c[0x0][0x1c0], RZ ;  /* 0x000070008c0e7a24 */ /* 0x000fe200078e02ff */
[----:B------:R-:W-:Y:S01]  /*2490*/  ISETP.GE.AND P3, PT, R2, R151, PT ;  /* 0x000000970200720c */ /* 0x000fe20003f66270 */
[C---:B------:R-:W-:Y:S01]  /*24a0*/  IMAD R15, R21.reuse, c[0x0][0x18c], R6 ;  /* 0x00006300150f7a24 */ /* 0x040fe200078e0206 */
[----:B------:R-:W-:Y:S01]  /*24b0*/  PRMT R141, RZ, 0x7610, R141 ;  /* 0x00007610ff8d7816 */ /* 0x000fe2000000008d */
[C---:B------:R-:W-:Y:S01]  /*24c0*/  IMAD R17, R21.reuse, c[0x0][0x1c4], R14 ;  /* 0x0000710015117a24 */ /* 0x040fe200078e020e */
[----:B------:R-:W-:Y:S01]  /*24d0*/  LEA R14, P1, R4, c[0x0][0x220], 0x2 ;  /* 0x00008800040e7a11 */ /* 0x000fe200078210ff */
[----:B------:R-:W-:Y:S01]  /*24e0*/  IMAD.WIDE.U32 R6, R21, c[0x0][0x1c0], R2 ;  /* 0x0000700015067a25 */ /* 0x000fe200078e0002 */
[----:B------:R-:W-:-:S02]  /*24f0*/  IADD3 R15, R5, R15, RZ ;  /* 0x0000000f050f7210 */ /* 0x000fc40007ffe0ff */
[----:B------:R-:W-:Y:S01]  /*2500*/  LOP3.LUT R138, R2, 0xa0, RZ, 0xfc, !PT ;  /* 0x000000a0028a7812 */ /* 0x000fe200078efcff */
[----:B------:R-:W-:Y:S01]  /*2510*/  IMAD.IADD R5, R7, 0x1, R17 ;  /* 0x0000000107057824 */ /* 0x000fe200078e0211 */
[----:B------:R-:W-:Y:S02]  /*2520*/  LEA R16, P2, R6, R123, 0x1 ;  /* 0x0000007b06107211 */ /* 0x000fe400078408ff */
[----:B------:R-:W-:Y:S02]  /*2530*/  LEA.HI.X R15, R4, c[0x0][0x224], R15, 0x2, P1 ;  /* 0x00008900040f7a11 */ /* 0x000fe400008f140f */
[----:B------:R-:W-:Y:S02]  /*2540*/  LEA.HI.X R17, R6, R121, R5, 0x1, P2 ;  /* 0x0000007906117211 */ /* 0x000fe400010f0c05 */
[C---:B------:R-:W-:Y:S02]  /*2550*/  LOP3.LUT R4, R2.reuse, 0xe0, RZ, 0xfc, !PT ;  /* 0x000000e002047812 */ /* 0x040fe400078efcff */
[----:B------:R-:W-:Y:S01]  /*2560*/  PRMT R143, RZ, 0x7610, R143 ;  /* 0x00007610ff8f7816 */ /* 0x000fe2000000008f */
[----:B------:R-:W2:Y:S01]  /*2570*/  @!P3 LDG.E.U16 R141, [R16.64] ;  /* 0x00000004108db981 */ /* 0x000ea2000c1e1500 */
[----:B------:R-:W-:-:S02]  /*2580*/  LOP3.LUT R142, R2, 0xc0, RZ, 0xfc, !PT ;  /* 0x000000c0028e7812 */ /* 0x000fc400078efcff */
[-C--:B------:R-:W-:Y:S02]  /*2590*/  ISETP.GE.AND P3, PT, R4, R151.reuse, PT ;  /* 0x000000970400720c */ /* 0x080fe40003f66270 */
[-C--:B------:R-:W-:Y:S01]  /*25a0*/  ISETP.GE.AND P1, PT, R138, R151.reuse, PT ;  /* 0x000000978a00720c */ /* 0x080fe20003f26270 */
[----:B------:R-:W3:Y:S01]  /*25b0*/  @!P5 LDG.E.U16 R143, [R16.64+0x80] ;  /* 0x00008004108fd981 */ /* 0x000ee2000c1e1500 */
[----:B------:R-:W-:Y:S02]  /*25c0*/  LOP3.LUT R4, R2, 0x120, RZ, 0xfc, !PT ;  /* 0x0000012002047812 */ /* 0x000fe400078efcff */
[----:B------:R-:W-:Y:S01]  /*25d0*/  ISETP.GE.AND P2, PT, R142, R151, PT ;  /* 0x000000978e00720c */ /* 0x000fe20003f46270 */
[----:B------:R0:W4:Y:S01]  /*25e0*/  LDG.E R138, [R14.64] ;  /* 0x000000040e8a7981 */ /* 0x000122000c1e1900 */
[----:B------:R-:W-:Y:S02]  /*25f0*/  PRMT R144, RZ, 0x7610, R144 ;  /* 0x00007610ff907816 */ /* 0x000fe40000000090 */
[----:B------:R-:W-:-:S02]  /*2600*/  PRMT R142, RZ, 0x7610, R142 ;  /* 0x00007610ff8e7816 */ /* 0x000fc4000000008e */
[-C--:B------:R-:W-:Y:S02]  /*2610*/  ISETP.GE.AND P5, PT, R4, R151.reuse, PT ;  /* 0x000000970400720c */ /* 0x080fe40003fa6270 */
[C---:B------:R-:W-:Y:S01]  /*2620*/  LOP3.LUT R4, R2.reuse, 0x140, RZ, 0xfc, !PT ;  /* 0x0000014002047812 */ /* 0x040fe200078efcff */
[----:B------:R-:W3:Y:S01]  /*2630*/  @!P6 LDG.E.U16 R144, [R16.64+0xc0] ;  /* 0x0000c0041090e981 */ /* 0x000ee2000c1e1500 */
[----:B------:R-:W-:Y:S02]  /*2640*/  LOP3.LUT R6, R2, 0x100, RZ, 0xfc, !PT ;  /* 0x0000010002067812 */ /* 0x000fe400078efcff */
[----:B------:R-:W-:Y:S01]  /*2650*/  PRMT R146, RZ, 0x7610, R146 ;  /* 0x00007610ff927816 */ /* 0x000fe20000000092 */
[----:B------:R-:W3:Y:S01]  /*2660*/  @!P4 LDG.E.U16 R142, [R16.64+0x40] ;  /* 0x00004004108ec981 */ /* 0x000ee2000c1e1500 */
[-C--:B------:R-:W-:Y:S02]  /*2670*/  ISETP.GE.AND P6, PT, R4, R151.reuse, PT ;  /* 0x000000970400720c */ /* 0x080fe40003fc6270 */
[----:B------:R-:W-:-:S02]  /*2680*/  ISETP.GE.AND P4, PT, R6, R151, PT ;  /* 0x000000970600720c */ /* 0x000fc40003f86270 */
[C---:B------:R-:W-:Y:S01]  /*2690*/  LOP3.LUT R4, R2.reuse, 0x180, RZ, 0xfc, !PT ;  /* 0x0000018002047812 */ /* 0x040fe200078efcff */
[----:B------:R-:W3:Y:S01]  /*26a0*/  @!P1 LDG.E.U16 R146, [R16.64+0x140] ;  /* 0x0001400410929981 */ /* 0x000ee2000c1e1500 */
[----:B------:R-:W-:Y:S02]  /*26b0*/  PRMT R145, RZ, 0x7610, R145 ;  /* 0x00007610ff917816 */ /* 0x000fe40000000091 */
[----:B------:R-:W-:Y:S02]  /*26c0*/  PRMT R147, RZ, 0x7610, R147 ;  /* 0x00007610ff937816 */ /* 0x000fe40000000093 */
[----:B------:R-:W-:Y:S02]  /*26d0*/  LOP3.LUT R6, R2, 0x160, RZ, 0xfc, !PT ;  /* 0x0000016002067812 */ /* 0x000fe400078efcff */
[----:B------:R-:W-:Y:S01]  /*26e0*/  ISETP.GE.AND P1, PT, R4, R151, PT ;  /* 0x000000970400720c */ /* 0x000fe20003f26270 */
[----:B------:R-:W3:Y:S01]  /*26f0*/  @!P0 LDG.E.U16 R145, [R16.64+0x100] ;  /* 0x0001000410918981 */ /* 0x000ee2000c1e1500 */
[----:B------:R-:W-:-:S02]  /*2700*/  LOP3.LUT R4, R2, 0x1a0, RZ, 0xfc, !PT ;  /* 0x000001a002047812 */ /* 0x000fc400078efcff */
[----:B------:R-:W-:Y:S01]  /*2710*/  PRMT R148, RZ, 0x7610, R148 ;  /* 0x00007610ff947816 */ /* 0x000fe20000000094 */
[----:B------:R-:W3:Y:S01]  /*2720*/  @!P2 LDG.E.U16 R147, [R16.64+0x180] ;  /* 0x000180041093a981 */ /* 0x000ee2000c1e1500 */
[----:B------:R-:W-:Y:S02]  /*2730*/  PRMT R149, RZ, 0x7610, R149 ;  /* 0x00007610ff957816 */ /* 0x000fe40000000095 */
[-C--:B------:R-:W-:Y:S02]  /*2740*/  ISETP.GE.AND P0, PT, R6, R151.reuse, PT ;  /* 0x000000970600720c */ /* 0x080fe40003f06270 */
[----:B------:R-:W-:Y:S01]  /*2750*/  LOP3.LUT R6, R2, 0x1c0, RZ, 0xfc, !PT ;  /* 0x000001c002067812 */ /* 0x000fe200078efcff */
[----:B------:R-:W3:Y:S01]  /*2760*/  @!P3 LDG.E.U16 R148, [R16.64+0x1c0] ;  /* 0x0001c0041094b981 */ /* 0x000ee2000c1e1500 */
[-C--:B------:R-:W-:Y:S02]  /*2770*/  ISETP.GE.AND P2, PT, R4, R151.reuse, PT ;  /* 0x000000970400720c */ /* 0x080fe40003f46270 */
[----:B------:R-:W-:Y:S01]  /*2780*/  LOP3.LUT R4, R2, 0x1e0, RZ, 0xfc, !PT ;  /* 0x000001e002047812 */ /* 0x000fe200078efcff */
[----:B------:R-:W3:Y:S01]  /*2790*/  @!P4 LDG.E.U16 R149, [R16.64+0x200] ;  /* 0x000200041095c981 */ /* 0x000ee2000c1e1500 */
[----:B------:R-:W-:-:S02]  /*27a0*/  ISETP.GE.AND P3, PT, R6, R151, PT ;  /* 0x000000970600720c */ /* 0x000fc40003f66270 */
[----:B------:R-:W-:Y:S02]  /*27b0*/  ISETP.GE.AND P4, PT, R4, R151, PT ;  /* 0x000000970400720c */ /* 0x000fe40003f86270 */
[----:B------:R-:W-:Y:S02]  /*27c0*/  PRMT R150, RZ, 0x7610, R150 ;  /* 0x00007610ff967816 */ /* 0x000fe40000000096 */
[----:B------:R-:W-:Y:S02]  /*27d0*/  PRMT R151, RZ, 0x7610, R151 ;  /* 0x00007610ff977816 */ /* 0x000fe40000000097 */
[----:B------:R-:W-:Y:S02]  /*27e0*/  PRMT R152, RZ, 0x7610, R152 ;  /* 0x00007610ff987816 */ /* 0x000fe40000000098 */
[----:B------:R-:W-:Y:S01]  /*27f0*/  PRMT R153, RZ, 0x7610, R153 ;  /* 0x00007610ff997816 */ /* 0x000fe20000000099 */
[----:B------:R-:W3:Y:S01]  /*2800*/  @!P5 LDG.E.U16 R150, [R16.64+0x240] ;  /* 0x000240041096d981 */ /* 0x000ee2000c1e1500 */
[----:B------:R-:W-:-:S02]  /*2810*/  PRMT R154, RZ, 0x7610, R154 ;  /* 0x00007610ff9a7816 */ /* 0x000fc4000000009a */
[----:B------:R-:W-:Y:S01]  /*2820*/  PRMT R155, RZ, 0x7610, R155 ;  /* 0x00007610ff9b7816 */ /* 0x000fe2000000009b */
[----:B------:R-:W3:Y:S01]  /*2830*/  @!P6 LDG.E.U16 R151, [R16.64+0x280] ;  /* 0x000280041097e981 */ /* 0x000ee2000c1e1500 */
[----:B------:R-:W-:-:S03]  /*2840*/  PRMT R156, RZ, 0x7610, R156 ;  /* 0x00007610ff9c7816 */ /* 0x000fc6000000009c */
[----:B------:R-:W3:Y:S04]  /*2850*/  @!P0 LDG.E.U16 R152, [R16.64+0x2c0] ;  /* 0x0002c00410988981 */ /* 0x000ee8000c1e1500 */
[----:B------:R-:W3:Y:S04]  /*2860*/  @!P1 LDG.E.U16 R153, [R16.64+0x300] ;  /* 0x0003000410999981 */ /* 0x000ee8000c1e1500 */
[----:B------:R-:W3:Y:S04]  /*2870*/  @!P2 LDG.E.U16 R154, [R16.64+0x340] ;  /* 0x00034004109aa981 */ /* 0x000ee8000c1e1500 */
[----:B------:R-:W3:Y:S04]  /*2880*/  @!P3 LDG.E.U16 R155, [R16.64+0x380] ;  /* 0x00038004109bb981 */ /* 0x000ee8000c1e1500 */
[----:B------:R-:W3:Y:S01]  /*2890*/  @!P4 LDG.E.U16 R156, [R16.64+0x3c0] ;  /* 0x0003c004109cc981 */ /* 0x000ee2000c1e1500 */
[----:B------:R-:W-:-:S02]  /*28a0*/  IMAD R6, R136, c[0x0][0x198], RZ ;  /* 0x0000660088067a24 */ /* 0x000fc400078e02ff */
        /* <DEDUP_REMOVED lines=8> */
[----:B------:R-:W-:Y:S02]  /*2930*/  LEA.HI.X R7, R4, c[0x0][0x22c], R5, 0x2, P0 ;  /* 0x00008b0004077a11 */ /* 0x000fe400000f1405 */
[----:B------:R-:W-:-:S03]  /*2940*/  LOP3.LUT P0, RZ, R122, 0x1f, RZ, 0xc0, !PT ;  /* 0x0000001f7aff7812 */ /* 0x000fc6000780c0ff */
[----:B------:R1:W5:Y:S01]  /*2950*/  LDG.E R140, [R6.64] ;  /* 0x00000004068c7981 */ /* 0x000362000c1e1900 */
[----:B------:R-:W-:Y:S02]  /*2960*/  ISETP.LT.OR P0, PT, R164, 0x2, P0 ;  /* 0x00000002a400780c */ /* 0x000fe40000701670 */
[----:B------:R-:W-:Y:S02]  /*2970*/  ISETP.NE.AND P1, PT, R122, RZ, PT ;  /* 0x000000ff7a00720c */ /* 0x000fe40003f25270 */
[----:B------:R-:W-:-:S09]  /*2980*/  LEA R4, R18, R21, 0x8 ;  /* 0x0000001512047211 */ /* 0x000fd200078e40ff */
[----:B-1----:R-:W-:Y:S02]  /*2990*/  @!P0 IADD3 R6, R164, -0x2, RZ ;  /* 0xfffffffea4068810 */ /* 0x002fe40007ffe0ff */
[----:B------:R-:W-:-:S03]  /*29a0*/  @P1 IADD3 R4, R122, 0x200, RZ ;  /* 0x000002007a041810 */ /* 0x000fc60007ffe0ff */
[----:B------:R-:W-:Y:S02]  /*29b0*/  @!P0 IMAD R5, R6, c[0x0][0x16c], R21 ;  /* 0x00005b0006058a24 */ /* 0x000fe400078e0215 */
[----:B------:R-:W-:Y:S01]  /*29c0*/  IMAD.SHL.U32 R6, R4, 0x4, RZ ;  /* 0x0000000404067824 */ /* 0x000fe200078e00ff */
[----:B0-----:R-:W-:Y:S01]  /*29d0*/  HFMA2.MMA R14, -RZ, RZ, 1.875, 0 ;  /* 0x3f800000ff0e7435 */ /* 0x001fe200000001ff */
[----:B------:R-:W-:Y:S02]  /*29e0*/  IMAD.MOV.U32 R15, RZ, RZ, RZ ;  /* 0x000000ffff0f7224 */ /* 0x000fe400078e00ff */
        /* <DEDUP_REMOVED lines=13> */
[----:B------:R-:W-:-:S04]  /*2ac0*/  FMUL.FTZ R190, R56, R161 ;  /* 0x000000a138be7220 */ /* 0x000fc80000410000 */
[----:B------:R-:W-:Y:S01]  /*2ad0*/  FMUL.FTZ R195, R55, R168 ;  /* 0x000000a837c37220 */ /* 0x000fe20000410000 */
[----:B------:R-:W-:Y:S01]  /*2ae0*/  BSSY B0, `(.L_x_2611) ;  /* 0x0000082000007945 */ /* 0x000fe20003800000 */
[----:B------:R-:W-:Y:S01]  /*2af0*/  ISETP.GT.U32.AND P2, PT, R122, 0x1f, PT ;  /* 0x0000001f7a00780c */ /* 0x000fe20003f44070 */
[----:B--2---:R-:W-:Y:S01]  /*2b00*/  STS.U16 [R116], R141 ;  /* 0x0000008d74007388 */ /* 0x004fe20000000400 */
[----:B----4-:R-:W-:-:S04]  /*2b10*/  FMUL.FTZ R7, R138, 1.4426950216293334961 ;  /* 0x3fb8aa3b8a077820 */ /* 0x010fc80000410000 */
[----:B------:R-:W-:-:S06]  /*2b20*/  FMUL.FTZ R193, R68, R7 ;  /* 0x0000000744c17220 */ /* 0x000fcc0000410000 */
[----:B------:R-:W0:Y:S01]  /*2b30*/  MUFU.EX2 R193, R193 ;  /* 0x000000c100c17308 */ /* 0x000e220000000800 */
        /* <DEDUP_REMOVED lines=32> */
[----:B0-----:R0:W-:Y:S04]  /*2d40*/  STS [R6+0x1d10], R193 ;  /* 0x001d10c106007388 */ /* 0x0011e80000000800 */
[----:B------:R-:W-:Y:S01]  /*2d50*/  BAR.SYNC.DEFER_BLOCKING 0x0 ;  /* 0x0000000000007b1d */ /* 0x000fe20000010000 */
[----:B-1----:R-:W-:-:S02]  /*2d60*/  FMUL.FTZ R154, R67, R7 ;  /* 0x00000007439a7220 */ /* 0x002fc40000410000 */
[-C--:B------:R-:W-:Y:S02]  /*2d70*/  FMUL.FTZ R153, R66, R7.reuse ;  /* 0x0000000742997220 */ /* 0x080fe40000410000 */
[-C--:B------:R-:W-:Y:S02]  /*2d80*/  FMUL.FTZ R152, R65, R7.reuse ;  /* 0x0000000741987220 */ /* 0x080fe40000410000 */
[----:B------:R-:W0:Y:S01]  /*2d90*/  MUFU.EX2 R154, R154 ;  /* 0x0000009a009a7308 */ /* 0x000e220000000800 */
[----:B------:R-:W-:-:S07]  /*2da0*/  FMUL.FTZ R151, R64, R7 ;  /* 0x0000000740977220 */ /* 0x000fce0000410000 */
[----:B------:R-:W1:Y:S01]  /*2db0*/  MUFU.EX2 R153, R153 ;  /* 0x0000009900997308 */ /* 0x000e620000000800 */
[-C--:B------:R-:W-:Y:S01]  /*2dc0*/  FMUL.FTZ R150, R63, R7.reuse ;  /* 0x000000073f967220 */ /* 0x080fe20000410000 */
[----:B------:R-:W-:Y:S01]  /*2dd0*/  HADD2.F32 R141, -RZ, R98.H0_H0 ;  /* 0x20000062ff8d7230 */ /* 0x000fe20000004100 */
[----:B------:R0:W5:Y:S05]  /*2de0*/  @!P0 LDG.E.64 R14, [R4.64] ;  /* 0x00000004040e8981 */ /* 0x00016a000c1e1b00 */
[----:B------:R-:W1:Y:S01]  /*2df0*/  MUFU.EX2 R152, R152 ;  /* 0x0000009800987308 */ /* 0x000e620000000800 */
[----:B------:R-:W-:Y:S01]  /*2e00*/  FMUL.FTZ R149, R62, R7 ;  /* 0x000000073e957220 */ /* 0x000fe20000410000 */
[----:B0-----:R-:W-:-:S02]  /*2e10*/  HADD2.F32 R5, -RZ, R163.H0_H0 ;  /* 0x200000a3ff057230 */ /* 0x001fc40000004100 */
[----:B------:R-:W-:-:S04]  /*2e20*/  HADD2.F32 R4, -RZ, R99.H0_H0 ;  /* 0x20000063ff047230 */ /* 0x000fc80000004100 */
[----:B------:R-:W0:Y:S01]  /*2e30*/  MUFU.EX2 R151, R151 ;  /* 0x0000009700977308 */ /* 0x000e220000000800 */
[----:B------:R-:W-:Y:S02]  /*2e40*/  FMUL.FTZ R186, R68, R5 ;  /* 0x0000000544ba7220 */ /* 0x000fe40000410000 */
[----:B------:R-:W-:Y:S01]  /*2e50*/  FMUL.FTZ R191, R67, R4 ;  /* 0x0000000443bf7220 */ /* 0x000fe20000410000 */
[----:B------:R-:W-:Y:S01]  /*2e60*/  HADD2.F32 R142, -RZ, R97.H0_H0 ;  /* 0x20000061ff8e7230 */ /* 0x000fe20000004100 */
[----:B------:R-:W-:-:S03]  /*2e70*/  FMUL.FTZ R184, R66, R141 ;  /* 0x0000008d42b87220 */ /* 0x000fc60000410000 */
[----:B------:R-:W0:Y:S01]  /*2e80*/  MUFU.EX2 R150, R150 ;  /* 0x0000009600967308 */ /* 0x000e220000000800 */
[-C--:B------:R-:W-:Y:S02]  /*2e90*/  FMUL.FTZ R6, R193, R154.reuse ;  /* 0x0000009ac1067220 */ /* 0x080fe40000410000 */
[----:B------:R-:W-:Y:S01]  /*2ea0*/  FFMA.FTZ R4, R186, R154, R191 ;  /* 0x0000009aba047223 */ /* 0x000fe200000100bf */
[----:B------:R-:W-:Y:S01]  /*2eb0*/  HADD2.F32 R143, -RZ, R96.H0_H0 ;  /* 0x20000060ff8f7230 */ /* 0x000fe20000004100 */
[-C--:B------:R-:W-:Y:S02]  /*2ec0*/  FMUL.FTZ R148, R61, R7.reuse ;  /* 0x000000073d947220 */ /* 0x080fe40000410000 */
[----:B------:R-:W-:Y:S01]  /*2ed0*/  FMUL.FTZ R189, R65, R142 ;  /* 0x0000008e41bd7220 */ /* 0x000fe20000410000 */
[----:B------:R-:W0:Y:S01]  /*2ee0*/  MUFU.EX2 R149, R149 ;  /* 0x0000009500957308 */ /* 0x000e220000000800 */
[C---:B-1----:R-:W-:Y:S02]  /*2ef0*/  FMUL.FTZ R5, R153.reuse, R6 ;  /* 0x0000000699057220 */ /* 0x042fe40000410000 */
[----:B------:R-:W-:Y:S01]  /*2f00*/  FFMA.FTZ R4, R153, R4, R184 ;  /* 0x0000000499047223 */ /* 0x000fe200000100b8 */
[----:B------:R-:W-:Y:S01]  /*2f10*/  ISETP.NE.AND P0, PT, R122, 0x3f, PT ;  /* 0x0000003f7a00780c */ /* 0x000fe20003f05270 */
[----:B------:R-:W-:Y:S01]  /*2f20*/  FMUL.FTZ R147, R60, R7 ;  /* 0x000000073c937220 */ /* 0x000fe20000410000 */
[----:B------:R-:W-:Y:S01]  /*2f30*/  HADD2.F32 R156, -RZ, R95.H0_H0 ;  /* 0x2000005fff9c7230 */ /* 0x000fe20000004100 */
[----:B------:R-:W-:Y:S01]  /*2f40*/  FMUL.FTZ R182, R64, R143 ;  /* 0x0000008f40b67220 */ /* 0x000fe20000410000 */
[----:B------:R-:W1:Y:S01]  /*2f50*/  MUFU.EX2 R148, R148 ;  /* 0x0000009400947308 */ /* 0x000e620000000800 */
[----:B------:R-:W-:-:S02]  /*2f60*/  FMUL.FTZ R6, R152, R5 ;  /* 0x0000000598067220 */ /* 0x000fc40000410000 */
[----:B------:R-:W-:Y:S01]  /*2f70*/  FFMA.FTZ R4, R152, R4, R189 ;  /* 0x0000000498047223 */ /* 0x000fe200000100bd */
[----:B------:R-:W-:Y:S01]  /*2f80*/  HADD2.F32 R155, -RZ, R94.H0_H0 ;  /* 0x2000005eff9b7230 */ /* 0x000fe20000004100 */
[-C--:B------:R-:W-:Y:S02]  /*2f90*/  FMUL.FTZ R146, R59, R7.reuse ;  /* 0x000000073b927220 */ /* 0x080fe40000410000 */
[----:B------:R-:W-:Y:S01]  /*2fa0*/  FMUL.FTZ R187, R63, R156 ;  /* 0x0000009c3fbb7220 */ /* 0x000fe20000410000 */
[----:B------:R-:W1:Y:S01]  /*2fb0*/  MUFU.EX2 R147, R147 ;  /* 0x0000009300937308 */ /* 0x000e620000000800 */
[C---:B0-----:R-:W-:Y:S01]  /*2fc0*/  FMUL.FTZ R5, R151.reuse, R6 ;  /* 0x0000000697057220 */ /* 0x041fe20000410000 */
[----:B------:R0:W0:Y:S01]  /*2fd0*/  @P0 LDS R176, [R122.X4+0x2514] ;  /* 0x002514007ab00984 */ /* 0x0000220000004800 */
[----:B------:R-:W-:Y:S02]  /*2fe0*/  FFMA.FTZ R4, R151, R4, R182 ;  /* 0x0000000497047223 */ /* 0x000fe400000100b6 */
[----:B------:R-:W-:-:S02]  /*2ff0*/  FMUL.FTZ R145, R58, R7 ;  /* 0x000000073a917220 */ /* 0x000fc40000410000 */
[----:B------:R-:W-:Y:S01]  /*3000*/  FMUL.FTZ R180, R62, R155 ;  /* 0x0000009b3eb47220 */ /* 0x000fe20000410000 */
[----:B------:R-:W2:Y:S01]  /*3010*/  MUFU.EX2 R146, R146 ;  /* 0x0000009200927308 */ /* 0x000ea20000000800 */
[C---:B------:R-:W-:Y:S02]  /*3020*/  FMUL.FTZ R6, R150.reuse, R5 ;  /* 0x0000000596067220 */ /* 0x040fe40000410000 */
[----:B------:R-:W-:Y:S02]  /*3030*/  FFMA.FTZ R4, R150, R4, R187 ;  /* 0x0000000496047223 */ /* 0x000fe400000100bb */
[----:B------:R-:W-:Y:S02]  /*3040*/  FMUL.FTZ R144, R57, R7 ;  /* 0x0000000739907220 */ /* 0x000fe40000410000 */
[C---:B------:R-:W-:Y:S01]  /*3050*/  FMUL.FTZ R5, R149.reuse, R6 ;  /* 0x0000000695057220 */ /* 0x040fe20000410000 */
[----:B------:R-:W0:Y:S01]  /*3060*/  MUFU.EX2 R145, R145 ;  /* 0x0000009100917308 */ /* 0x000e220000000800 */
[----:B------:R-:W-:-:S02]  /*3070*/  FFMA.FTZ R4, R149, R4, R180 ;  /* 0x0000000495047223 */ /* 0x000fc400000100b4 */
[----:B------:R-:W-:Y:S02]  /*3080*/  FMUL.FTZ R143, R56, R7 ;  /* 0x00000007388f7220 */ /* 0x000fe40000410000 */
[C---:B-1----:R-:W-:Y:S02]  /*3090*/  FMUL.FTZ R6, R148.reuse, R5 ;  /* 0x0000000594067220 */ /* 0x042fe40000410000 */
[----:B------:R-:W-:Y:S01]  /*30a0*/  FFMA.FTZ R4, R148, R4, R185 ;  /* 0x0000000494047223 */ /* 0x000fe200000100b9 */
[----:B------:R-:W1:Y:S01]  /*30b0*/  MUFU.EX2 R144, R144 ;  /* 0x0000009000907308 */ /* 0x000e620000000800 */
        /* <DEDUP_REMOVED lines=9> */
[C---:B0-----:R-:W-:Y:S02]  /*3150*/  FMUL.FTZ R5, R145.reuse, R6 ;  /* 0x0000000691057220 */ /* 0x041fe40000410000 */
[----:B------:R-:W-:-:S03]  /*3160*/  FFMA.FTZ R4, R145, R4, R192 ;  /* 0x0000000491047223 */ /* 0x000fc600000100c0 */
[----:B------:R-:W0:Y:S01]  /*3170*/  MUFU.EX2 R141, R141 ;  /* 0x0000008d008d7308 */ /* 0x000e220000000800 */
[C---:B-1----:R-:W-:Y:S02]  /*3180*/  FMUL.FTZ R6, R144.reuse, R5 ;  /* 0x0000000590067220 */ /* 0x042fe40000410000 */
[----:B------:R-:W-:Y:S01]  /*3190*/  FFMA.FTZ R4, R144, R4, R197 ;  /* 0x0000000490047223 */ /* 0x000fe200000100c5 */
[----:B------:R-:W-:-:S04]  /*31a0*/  HADD2.F32 R7, -RZ, R86.H0_H0 ;  /* 0x20000056ff077230 */ /* 0x000fc80000004100 */
[----:B------:R-:W1:Y:S01]  /*31b0*/  MUFU.EX2 R173, R173 ;  /* 0x000000ad00ad7308 */ /* 0x000e620000000800 */
[C---:B------:R-:W-:Y:S02]  /*31c0*/  FMUL.FTZ R5, R143.reuse, R6 ;  /* 0x000000068f057220 */ /* 0x040fe40000410000 */
[----:B------:R-:W-:Y:S01]  /*31d0*/  FFMA.FTZ R4, R143, R4, R190 ;  /* 0x000000048f047223 */ /* 0x000fe200000100be */
[----:B------:R-:W-:Y:S01]  /*31e0*/  HADD2.F32 R155, -RZ, R85.H0_H0 ;  /* 0x20000055ff9b7230 */ /* 0x000fe20000004100 */
[----:B------:R-:W-:Y:S02]  /*31f0*/  FMUL.FTZ R188, R54, R7 ;  /* 0x0000000736bc7220 */ /* 0x000fe40000410000 */
[C---:B--2---:R-:W-:Y:S02]  /*3200*/  FMUL.FTZ R6, R142.reuse, R5 ;  /* 0x000000058e067220 */ /* 0x044fe40000410000 */
[----:B------:R-:W-:Y:S02]  /*3210*/  FFMA.FTZ R4, R142, R4, R195 ;  /* 0x000000048e047223 */ /* 0x000fe400000100c3 */
[----:B------:R-:W-:-:S02]  /*3220*/  FMUL.FTZ R206, R52, R155 ;  /* 0x0000009b34ce7220 */ /* 0x000fc40000410000 */
[C---:B0-----:R-:W-:Y:S02]  /*3230*/  FMUL.FTZ R6, R141.reuse, R6 ;  /* 0x000000068d067220 */ /* 0x041fe40000410000 */
[----:B------:R-:W-:Y:S02]  /*3240*/  FFMA.FTZ R5, R141, R4, R188 ;  /* 0x000000048d057223 */ /* 0x000fe400000100bc */
[C---:B-1----:R-:W-:Y:S02]  /*3250*/  FMUL.FTZ R4, R173.reuse, R6 ;  /* 0x00000006ad047220 */ /* 0x042fe40000410000 */
[----:B------:R-:W-:Y:S01]  /*3260*/  FFMA.FTZ R5, R173, R5, R206 ;  /* 0x00000005ad057223 */ /* 0x000fe200000100ce */
[----:B------:R-:W-:Y:S05]  /*3270*/  @P0 BRA `(.L_x_2612) ;  /* 0x0000008000000947 */ /* 0x000fea0003800000 */
[----:B---34-:R-:W-:Y:S01]  /*3280*/  ISETP.NE.AND P0, PT, R164, c[0x0][0x174], PT ;  /* 0x00005d00a4007a0c */ /* 0x018fe20003f05270 */
[----:B------:R-:W-:-:S12]  /*3290*/  IMAD.MOV.U32 R176, RZ, RZ, 0x3f800000 ;  /* 0x3f800000ffb07424 */ /* 0x000fd800078e00ff */
[----:B------:R-:W-:-:S04]  /*32a0*/  @P0 IADD3 R7, -R119, c[0x0][0x174], RZ ;  /* 0x00005d0077070a10 */ /* 0x000fc80007ffe1ff */
[----:B------:R-:W-:-:S04]  /*32b0*/  @P0 LEA.HI R6, R7, R7, RZ, 0x1 ;  /* 0x0000000707060211 */ /* 0x000fc800078f08ff */
[----:B------:R-:W-:-:S04]  /*32c0*/  @P0 LOP3.LUT R6, R6, 0xfffffe, RZ, 0xc0, !PT ;  /* 0x00fffffe06060812 */ /* 0x000fc800078ec0ff */
[----:B------:R-:W-:-:S04]  /*32d0*/  @P0 IADD3 R6, -R6, R7, RZ ;  /* 0x0000000706060210 */ /* 0x000fc80007ffe1ff */
[----:B------:R-:W-:-:S05]  /*32e0*/  @P0 LEA R6, R6, R21, 0x8 ;  /* 0x0000001506060211 */ /* 0x000fca00078e40ff */
[----:B------:R0:W1:Y:S02]  /*32f0*/  @P0 LDS R176, [R6.X4+0x1d10] ;  /* 0x001d100006b00984 */ /* 0x0000640000004800 */
.L_x_2612:
[----:B---34-:R-:W-:Y:S05]  /*3300*/  BSYNC B0 ;  /* 0x0000000000007941 */ /* 0x018fea0003800000 */
.L_x_2611:
[----:B------:R-:W-:Y:S01]  /*3310*/  HADD2.F32 R196, -RZ, R196.H0_H0 ;  /* 0x200000c4ffc47230 */ /* 0x000fe20000004100 */
[----:B------:R2:W-:Y:S01]  /*3320*/  STS.64 [R122.X8+0x1900], R4 ;  /* 0x001900047a007388 */ /* 0x0005e20000008a00 */
[----:B------:R-:W-:Y:S01]  /*3330*/  HADD2.F32 R201, -RZ, R201.H0_H0 ;  /* 0x200000c9ffc97230 */ /* 0x000fe20000004100 */
[----:B------:R-:W-:Y:S01]  /*3340*/  BSSY B0, `(.L_x_2613) ;  /* 0x000006c000007945 */ /* 0x000fe20003800000 */
[----:B------:R-:W-:Y:S01]  /*3350*/  HADD2.F32 R198, -RZ, R198.H0_H0 ;  /* 0x200000c6ffc67230 */ /* 0x000fe20000004100 */
[C---:B-----5:R-:W-:Y:S01]  /*3360*/  FMUL.FTZ R155, R140.reuse, R196 ;  /* 0x000000c48c9b7220 */ /* 0x060fe20000410000 */
[----:B------:R-:W-:Y:S01]  /*3370*/  HADD2.F32 R203, -RZ, R203.H0_H0 ;  /* 0x200000cbffcb7230 */ /* 0x000fe20000004100 */
[C---:B------:R-:W-:Y:S01]  /*3380*/  FMUL.FTZ R156, R140.reuse, R201 ;  /* 0x000000c98c9c7220 */ /* 0x040fe20000410000 */
        /* <DEDUP_REMOVED lines=23> */
[----:B------:R-:W-:-:S02]  /*3500*/  FMUL.FTZ R172, R140, R179 ;  /* 0x000000b38cac7220 */ /* 0x000fc40000410000 */
[C---:B--2---:R-:W-:Y:S02]  /*3510*/  FMUL.FTZ R5, R140.reuse, R177 ;  /* 0x000000b18c057220 */ /* 0x044fe40000410000 */
        /* <DEDUP_REMOVED lines=19> */
[----:B0-----:R-:W0:Y:S02]  /*3650*/  LDS.128 R4, [R122.X16+0x1900] ;  /* 0x001900007a047984 */ /* 0x001e24000000cc00 */
[----:B0-----:R-:W-:-:S02]  /*3660*/  FFMA.FTZ R7, R5, R6, R7 ;  /* 0x0000000605077223 */ /* 0x001fc40000010007 */
[----:B------:R-:W-:Y:S01]  /*3670*/  FMUL.FTZ R6, R4, R6 ;  /* 0x0000000604067220 */ /* 0x000fe20000410000 */
[----:B------:R-:W-:Y:S05]  /*3680*/  BRA.DIV ~URZ, `(.L_x_2615) ;  /* 0x000041327f007947 */ /* 0x000fea000b800000 */
[----:B------:R0:W2:Y:S02]  /*3690*/  SHFL.UP PT, R209, R6, 0x1, RZ ;  /* 0x0420000006d17989 */ /* 0x0000a400000e00ff */
.L_x_2670:
        /* <DEDUP_REMOVED lines=23> */
[----:B------:R-:W-:-:S03]  /*3810*/  MOV R209, R6 ;  /* 0x0000000600d17202 */ /* 0x000fc60000000f00 */
.L_x_2671:
[----:B------:R-:W-:Y:S01]  /*3820*/  ISETP.GE.AND P0, PT, R120, 0x10, PT ;  /* 0x000000107800780c */ /* 0x000fe20003f06270 */
[----:B0-----:R-:W-:-:S12]  /*3830*/  IMAD.MOV.U32 R7, RZ, RZ, R208 ;  /* 0x000000ffff077224 */ /* 0x001fd800078e00d0 */
[-C--:B--2---:R-:W-:Y:S02]  /*3840*/  @P0 FFMA.FTZ R7, R4, R209.reuse, R7 ;  /* 0x000000d104070223 */ /* 0x084fe40000010007 */
[----:B---3--:R-:W-:Y:S01]  /*3850*/  @P0 FMUL.FTZ R209, R210, R209 ;  /* 0x000000d1d2d10220 */ /* 0x008fe20000410000 */
[----:B------:R-:W-:Y:S05]  /*3860*/  BRA.CONV ~URZ, `(.L_x_2617) ;  /* 0x000000637f007947 */ /* 0x000fea000b800000 */
[----:B------:R-:W-:Y:S01]  /*3870*/  HFMA2.MMA R212, -RZ, RZ, 0, 1.847743988037109375e-06 ;  /* 0x0000001fffd47435 */ /* 0x000fe200000001ff */
[----:B------:R-:W-:Y:S01]  /*3880*/  MOV R213, R209 ;  /* 0x000000d100d57202 */ /* 0x000fe20000000f00 */
[----:B------:R-:W-:Y:S01]  /*3890*/  IMAD.MOV.U32 R214, RZ, RZ, 0x1f ;  /* 0x0000001fffd67424 */ /* 0x000fe200078e00ff */
[----:B------:R-:W-:Y:S01]  /*38a0*/  MOV R4, 0x38d0 ;  /* 0x000038d000047802 */ /* 0x000fe20000000f00 */
[----:B------:R-:W-:Y:S02]  /*38b0*/  IMAD.MOV.U32 R215, RZ, RZ, -0x1 ;  /* 0xffffffffffd77424 */ /* 0x000fe400078e00ff */
[----:B-1----:R-:W-:Y:S05]  /*38c0*/  CALL.REL.NOINC `($__internal_109_$__cuda_sm70_shflsync_idx_p) ;  /* 0x00004dc000007944 */ /* 0x002fea0003c00000 */
.L_x_2617:
[----:B------:R-:W-:Y:S05]  /*38d0*/  BRA.CONV ~URZ, `(.L_x_2618) ;  /* 0x000000637f007947 */ /* 0x000fea000b800000 */
[----:B-1----:R-:W-:Y:S01]  /*38e0*/  HFMA2.MMA R212, -RZ, RZ, 0, 1.847743988037109375e-06 ;  /* 0x0000001fffd47435 */ /* 0x002fe200000001ff */
[----:B0-----:R-:W-:Y:S01]  /*38f0*/  MOV R213, R7 ;  /* 0x0000000700d57202 */ /* 0x001fe20000000f00 */
[----:B------:R-:W-:Y:S01]  /*3900*/  IMAD.MOV.U32 R214, RZ, RZ, 0x1f ;  /* 0x0000001fffd67424 */ /* 0x000fe200078e00ff */
[----:B------:R-:W-:Y:S01]  /*3910*/  MOV R4, 0x3940 ;  /* 0x0000394000047802 */ /* 0x000fe20000000f00 */
[----:B------:R-:W-:-:S02]  /*3920*/  IMAD.MOV.U32 R215, RZ, RZ, -0x1 ;  /* 0xffffffffffd77424 */ /* 0x000fc400078e00ff */
[----:B------:R-:W-:Y:S05]  /*3930*/  CALL.REL.NOINC `($__internal_109_$__cuda_sm70_shflsync_idx_p) ;  /* 0x00004d5000007944 */ /* 0x000fea0003c00000 */
.L_x_2618:
[----:B------:R-:W-:Y:S05]  /*3940*/  BRA.DIV ~URZ, `(.L_x_2619) ;  /* 0x000043927f007947 */ /* 0x000fea000b800000 */
[----:B------:R2:W3:Y:S04]  /*3950*/  SHFL.UP PT, R208, R209, 0x1, RZ ;  /* 0x04200000d1d07989 */ /* 0x0004e800000e00ff */
[----:B------:R-:W4:Y:S04]  /*3960*/  SHFL.IDX PT, R14, R14, RZ, 0x1f ;  /* 0x00001fff0e0e7589 */ /* 0x000f2800000e0000 */
[----:B------:R2:W0:Y:S04]  /*3970*/  SHFL.IDX PT, R5, R15, RZ, 0x1f ;  /* 0x00001fff0f057589 */ /* 0x00042800000e0000 */
[----:B------:R2:W1:Y:S02]  /*3980*/  SHFL.UP PT, R209, R7, 0x1, RZ ;  /* 0x0420000007d17989 */ /* 0x00046400000e00ff */
.L_x_2672:
[----:B--2---:R-:W2:Y:S01]  /*3990*/  LDS.64 R6, [R122.X16+0x1900] ;  /* 0x001900007a067984 */ /* 0x004ea2000000ca00 */
[----:B----4-:R-:W-:Y:S01]  /*39a0*/  MOV R4, R14 ;  /* 0x0000000e00047202 */ /* 0x010fe20000000f00 */
[----:B01-3--:R-:W-:-:S04]  /*39b0*/  @P1 FFMA.FTZ R5, R5, R208, R209 ;  /* 0x000000d005051223 */ /* 0x00bfc800000100d1 */
[----:B------:R-:W-:Y:S02]  /*39c0*/  @P1 FMUL.FTZ R4, R4, R208 ;  /* 0x000000d004041220 */ /* 0x000fe40000410000 */
[C---:B--2---:R-:W-:Y:S02]  /*39d0*/  FFMA.FTZ R7, R6.reuse, R5, R7 ;  /* 0x0000000506077223 */ /* 0x044fe40000010007 */
[----:B------:R-:W-:-:S05]  /*39e0*/  FMUL.FTZ R6, R6, R4 ;  /* 0x0000000406067220 */ /* 0x000fca0000410000 */
[----:B------:R0:W-:Y:S02]  /*39f0*/  STS.128 [R122.X16+0x1900], R4 ;  /* 0x001900047a007388 */ /* 0x0001e4000000cc00 */
.L_x_2614:
[----:B------:R-:W-:Y:S05]  /*3a00*/  BSYNC B0 ;  /* 0x0000000000007941 */ /* 0x000fea0003800000 */
.L_x_2613:
[----:B------:R-:W-:Y:S01]  /*3a10*/  WARPSYNC 0xffffffff ;  /* 0xffffffff00007948 */ /* 0x000fe20003800000 */
[----:B------:R-:W-:Y:S01]  /*3a20*/  BAR.SYNC.DEFER_BLOCKING 0x0 ;  /* 0x0000000000007b1d */ /* 0x000fe20000010000 */
[C---:B01----:R-:W-:Y:S01]  /*3a30*/  FMUL.FTZ R6, R173.reuse, R176 ;  /* 0x000000b0ad067220 */ /* 0x043fe20000410000 */
[----:B------:R-:W-:Y:S01]  /*3a40*/  LOP3.LUT P0, RZ, R122, 0x1f, RZ, 0xc0, !PT ;  /* 0x0000001f7aff7812 */ /* 0x000fe2000780c0ff */
[----:B------:R-:W-:Y:S01]  /*3a50*/  FFMA.FTZ R5, R173, R181, R174 ;  /* 0x000000b5ad057223 */ /* 0x000fe200000100ae */
[----:B------:R-:W-:Y:S01]  /*3a60*/  HFMA2.MMA R14, -RZ, RZ, 1.875, 0 ;  /* 0x3f800000ff0e7435 */ /* 0x000fe200000001ff */
[C---:B------:R-:W-:Y:S01]  /*3a70*/  FMUL.FTZ R7, R141.reuse, R6 ;  /* 0x000000068d077220 */ /* 0x040fe20000410000 */
        /* <DEDUP_REMOVED lines=12> */
[----:B------:R-:W-:Y:S02]  /*3b40*/  IMAD.MOV.U32 R15, RZ, RZ, RZ ;  /* 0x000000ffff0f7224 */ /* 0x000fe400078e00ff */
[----:B------:R-:W-:-:S04]  /*3b50*/  FFMA.FTZ R5, R146, R5, R167 ;  /* 0x0000000592057223 */ /* 0x000fc800000100a7 */
        /* <DEDUP_REMOVED lines=19> */
[C---:B------:R-:W-:Y:S02]  /*3c90*/  FMUL.FTZ R4, R150.reuse, R7 ;  /* 0x0000000796047220 */ /* 0x040fe40000410000 */
        /* <DEDUP_REMOVED lines=8> */
[----:B------:R-:W-:-:S03]  /*3d20*/  FFMA.FTZ R178, R146, R185, R183 ;  /* 0x000000b992b27223 */ /* 0x000fc600000100b7 */
[----:B------:R1:W-:Y:S01]  /*3d30*/  STS.64 [R122.X8+0x1b10], R4 ;  /* 0x001b10047a007388 */ /* 0x0003e20000008a00 */
        /* <DEDUP_REMOVED lines=19> */
.L_x_2673:
        /* <DEDUP_REMOVED lines=26> */
.L_x_2674:
        /* <DEDUP_REMOVED lines=11> */
.L_x_2621:
[----:B-12---:R-:W-:Y:S05]  /*40c0*/  BSYNC B0 ;  /* 0x0000000000007941 */ /* 0x006fea0003800000 */
.L_x_2620:
[----:B------:R-:W-:Y:S01]  /*40d0*/  WARPSYNC 0xffffffff ;  /* 0xffffffff00007948 */ /* 0x000fe20003800000 */
[----:B------:R-:W-:Y:S01]  /*40e0*/  BAR.SYNC.DEFER_BLOCKING 0x0 ;  /* 0x0000000000007b1d */ /* 0x000fe20000010000 */
[----:B0-----:R-:W-:Y:S01]  /*40f0*/  FMUL.FTZ R5, R196, R193 ;  /* 0x000000c1c4057220 */ /* 0x001fe20000410000 */
[----:B------:R-:W-:Y:S01]  /*4100*/  ISETP.NE.AND P1, PT, R122, RZ, PT ;  /* 0x000000ff7a00720c */ /* 0x000fe20003f25270 */
[----:B------:R-:W-:Y:S01]  /*4110*/  FMUL.FTZ R201, R201, R186 ;  /* 0x000000bac9c97220 */ /* 0x000fe20000410000 */
[----:B------:R-:W-:Y:S01]  /*4120*/  IADD3 R214, -R117, c[0x0][0x168], -R122 ;  /* 0x00005a0075d67a10 */ /* 0x000fe20007ffe97a */
[----:B------:R-:W-:Y:S01]  /*4130*/  FFMA.FTZ R4, R84, R5, RZ ;  /* 0x0000000554047223 */ /* 0x000fe200000100ff */
[----:B------:R-:W-:Y:S01]  /*4140*/  HFMA2.MMA R5, -RZ, RZ, 0, 0 ;  /* 0x00000000ff057435 */ /* 0x000fe200000001ff */
[----:B------:R-:W-:Y:S01]  /*4150*/  FMUL.FTZ R198, R198, R191 ;  /* 0x000000bfc6c67220 */ /* 0x000fe20000410000 */
[----:B------:R-:W-:Y:S01]  /*4160*/  HADD2.F32 R209, -RZ, R86.H0_H0 ;  /* 0x20000056ffd17230 */ /* 0x000fe20000004100 */
[----:B------:R-:W-:Y:S01]  /*4170*/  FFMA.FTZ R201, R83, R201, R4 ;  /* 0x000000c953c97223 */ /* 0x000fe20000010004 */
[----:B------:R-:W-:Y:S01]  /*4180*/  IADD3 R213, R122, 0x40, RZ ;  /* 0x000000407ad57810 */ /* 0x000fe20007ffe0ff */
[----:B------:R-:W-:Y:S01]  /*4190*/  FMUL.FTZ R203, R203, R184 ;  /* 0x000000b8cbcb7220 */ /* 0x000fe20000410000 */
[----:B------:R-:W-:Y:S01]  /*41a0*/  BSSY B0, `(.L_x_2624) ;  /* 0x00000c6000007945 */ /* 0x000fe20003800000 */
[----:B------:R-:W-:Y:S01]  /*41b0*/  FFMA.FTZ R198, R82, R198, R201 ;  /* 0x000000c652c67223 */ /* 0x000fe200000100c9 */
[----:B------:R-:W-:Y:S01]  /*41c0*/  LEA.HI.SX32 R213, R213, R122, 0x1b ;  /* 0x0000007ad5d57211 */ /* 0x000fe200078fdaff */
[----:B------:R-:W-:-:S02]  /*41d0*/  FMUL.FTZ R200, R200, R189 ;  /* 0x000000bdc8c87220 */ /* 0x000fc40000410000 */
[----:B------:R-:W-:Y:S02]  /*41e0*/  FFMA.FTZ R203, R81, R203, R198 ;  /* 0x000000cb51cb7223 */ /* 0x000fe400000100c6 */
[----:B------:R-:W-:Y:S02]  /*41f0*/  FMUL.FTZ R205, R205, R182 ;  /* 0x000000b6cdcd7220 */ /* 0x000fe40000410000 */
[----:B------:R-:W-:Y:S02]  /*4200*/  FFMA.FTZ R200, R80, R200, R203 ;  /* 0x000000c850c87223 */ /* 0x000fe400000100cb */
[----:B------:R-:W-:Y:S01]  /*4210*/  FMUL.FTZ R202, R202, R187 ;  /* 0x000000bbcaca7220 */ /* 0x000fe20000410000 */
[----:B------:R-:W0:Y:S01]  /*4220*/  LDS R196, [R122.X8+0x1b14] ;  /* 0x001b14007ac47984 */ /* 0x000e220000008800 */
[----:B------:R-:W-:Y:S02]  /*4230*/  FFMA.FTZ R205, R79, R205, R200 ;  /* 0x000000cd4fcd7223 */ /* 0x000fe400000100c8 */
[----:B------:R-:W-:Y:S01]  /*4240*/  FMUL.FTZ R207, R207, R180 ;  /* 0x000000b4cfcf7220 */ /* 0x000fe20000410000 */
[----:B------:R-:W-:Y:S01]  /*4250*/  @!P1 STS.64 [R21.X8+0x2610], R14 ;  /* 0x0026100e15009388 */ /* 0x000fe20000008a00 */
[----:B------:R-:W-:-:S02]  /*4260*/  FFMA.FTZ R202, R78, R202, R205 ;  /* 0x000000ca4eca7223 */ /* 0x000fc400000100cd */
[----:B------:R-:W-:Y:S02]  /*4270*/  FMUL.FTZ R204, R204, R185 ;  /* 0x000000b9cccc7220 */ /* 0x000fe40000410000 */
[----:B------:R-:W-:Y:S02]  /*4280*/  FFMA.FTZ R207, R77, R207, R202 ;  /* 0x000000cf4dcf7223 */ /* 0x000fe400000100ca */
[----:B------:R-:W-:Y:S02]  /*4290*/  IMAD R6, R166, c[0x0][0x2b8], RZ ;  /* 0x0000ae00a6067a24 */ /* 0x000fe400078e02ff */
[----:B------:R-:W-:Y:S02]  /*42a0*/  IMAD.MOV.U32 R4, RZ, RZ, R122 ;  /* 0x000000ffff047224 */ /* 0x000fe400078e007a */
[----:B------:R-:W-:Y:S02]  /*42b0*/  FFMA.FTZ R204, R76, R204, R207 ;  /* 0x000000cc4ccc7223 */ /* 0x000fe400000100cf */
[----:B------:R-:W-:-:S02]  /*42c0*/  FMUL.FTZ R199, R199, R178 ;  /* 0x000000b2c7c77220 */ /* 0x000fc40000410000 */
[----:B------:R-:W-:-:S04]  /*42d0*/  IMAD.WIDE.U32 R4, R137, c[0x0][0x2b8], R4 ;  /* 0x0000ae0089047a25 */ /* 0x000fc800078e0004 */
[----:B------:R-:W-:Y:S02]  /*42e0*/  IMAD R7, R137, c[0x0][0x2bc], R6 ;  /* 0x0000af0089077a24 */ /* 0x000fe400078e0206 */
[----:B------:R-:W-:Y:S01]  /*42f0*/  FFMA.FTZ R199, R75, R199, R204 ;  /* 0x000000c74bc77223 */ /* 0x000fe200000100cc */
[----:B------:R-:W-:Y:S01]  /*4300*/  HADD2.F32 R204, -RZ, R85.H0_H0 ;  /* 0x20000055ffcc7230 */ /* 0x000fe20000004100 */
[----:B------:R-:W-:Y:S02]  /*4310*/  FMUL.FTZ R16, R16, R183 ;  /* 0x000000b710107220 */ /* 0x000fe40000410000 */
[----:B------:R-:W-:Y:S02]  /*4320*/  IMAD.IADD R5, R5, 0x1, R7 ;  /* 0x0000000105057824 */ /* 0x000fe400078e0207 */
[----:B------:R-:W-:Y:S02]  /*4330*/  FFMA.FTZ R6, R74, R16, R199 ;  /* 0x000000104a067223 */ /* 0x000fe400000100c7 */
[----:B------:R-:W-:-:S02]  /*4340*/  FMUL.FTZ R7, R17, R192 ;  /* 0x000000c011077220 */ /* 0x000fc40000410000 */
[----:B------:R-:W-:Y:S02]  /*4350*/  FMUL.FTZ R194, R194, R197 ;  /* 0x000000c5c2c27220 */ /* 0x000fe40000410000 */
[----:B------:R-:W-:Y:S02]  /*4360*/  FFMA.FTZ R7, R73, R7, R6 ;  /* 0x0000000749077223 */ /* 0x000fe40000010006 */
[----:B------:R-:W-:Y:S02]  /*4370*/  FMUL.FTZ R177, R177, R188 ;  /* 0x000000bcb1b17220 */ /* 0x000fe40000410000 */
[----:B0-----:R-:W-:Y:S01]  /*4380*/  FFMA.FTZ R181, R196, R176, R181 ;  /* 0x000000b0c4b57223 */ /* 0x001fe200000100b5 */
[----:B------:R-:W-:Y:S01]  /*4390*/  P2R R196, PR, RZ, 0x2 ;  /* 0x00000002ffc47803 */ /* 0x000fe20000000000 */
[----:B------:R-:W-:Y:S01]  /*43a0*/  FFMA.FTZ R194, R72, R194, R7 ;  /* 0x000000c248c27223 */ /* 0x000fe20000010007 */
[----:B------:R-:W-:Y:S01]  /*43b0*/  ISETP.GE.AND P1, PT, R214, 0x41, PT ;  /* 0x00000041d600780c */ /* 0x000fe20003f26270 */
[----:B------:R-:W-:-:S02]  /*43c0*/  FFMA.FTZ R173, R173, R181, R174 ;  /* 0x000000b5adad7223 */ /* 0x000fc400000100ae */
[----:B------:R-:W-:Y:S02]  /*43d0*/  FMUL.FTZ R176, R179, R190 ;  /* 0x000000beb3b07220 */ /* 0x000fe40000410000 */
[----:B------:R-:W-:Y:S02]  /*43e0*/  FFMA.FTZ R141, R141, R173, R172 ;  /* 0x000000ad8d8d7223 */ /* 0x000fe400000100ac */
[----:B------:R-:W-:Y:S01]  /*43f0*/  FFMA.FTZ R203, R71, R176, R194 ;  /* 0x000000b047cb7223 */ /* 0x000fe200000100c2 */
[----:B------:R-:W-:Y:S01]  /*4400*/  HADD2.F32 R194, -RZ, R89.H0_H0 ;  /* 0x20000059ffc27230 */ /* 0x000fe20000004100 */
[----:B------:R-:W-:Y:S02]  /*4410*/  FFMA.FTZ R171, R142, R141, R171 ;  /* 0x0000008d8eab7223 */ /* 0x000fe400000100ab */
[----:B------:R-:W-:Y:S02]  /*4420*/  FMUL.FTZ R176, R175, R195 ;  /* 0x000000c3afb07220 */ /* 0x000fe40000410000 */
[----:B------:R-:W-:Y:S01]  /*4430*/  FFMA.FTZ R143, R143, R171, R170 ;  /* 0x000000ab8f8f7223 */ /* 0x000fe200000100aa */
[----:B------:R-:W-:Y:S01]  /*4440*/  HADD2.F32 R170, -RZ, R91.H0_H0 ;  /* 0x2000005bffaa7230 */ /* 0x000fe20000004100 */
[----:B------:R-:W-:-:S02]  /*4450*/  IMAD.SHL.U32 R142, R122, 0x10, RZ ;  /* 0x000000107a8e7824 */ /* 0x000fc400078e00ff */
[----:B------:R-:W-:Y:S02]  /*4460*/  FFMA.FTZ R169, R144, R143, R169 ;  /* 0x0000008f90a97223 */ /* 0x000fe400000100a9 */
[----:B------:R-:W-:Y:S01]  /*4470*/  FMUL.FTZ R175, R140, R193 ;  /* 0x000000c18caf7220 */ /* 0x000fe20000410000 */
[----:B------:R-:W-:Y:S01]  /*4480*/  LEA.HI.SX32 R205, R142, R142, 0x1b ;  /* 0x0000008e8ecd7211 */ /* 0x000fe200078fdaff */
[----:B------:R-:W-:Y:S01]  /*4490*/  FFMA.FTZ R145, R145, R169, R168 ;  /* 0x000000a991917223 */ /* 0x000fe200000100a8 */
[----:B------:R-:W-:Y:S01]  /*44a0*/  HADD2.F32 R168, -RZ, R92.H0_H0 ;  /* 0x2000005cffa87230 */ /* 0x000fe20000004100 */
[----:B------:R-:W-:Y:S02]  /*44b0*/  FMUL.FTZ R175, R84, R175 ;  /* 0x000000af54af7220 */ /* 0x000fe40000410000 */
[----:B------:R-:W-:Y:S02]  /*44c0*/  FFMA.FTZ R167, R146, R145, R167 ;  /* 0x0000009192a77223 */ /* 0x000fe400000100a7 */
[----:B------:R-:W-:Y:S01]  /*44d0*/  FFMA.FTZ R177, R70, R177, R203 ;  /* 0x000000b146b17223 */ /* 0x000fe200000100cb */
[----:B------:R0:W-:Y:S01]  /*44e0*/  STS [R205.X4+0x850], R175 ;  /* 0x000850afcd007388 */ /* 0x0001e20000004800 */
[----:B------:R-:W-:-:S02]  /*44f0*/  FFMA.FTZ R147, R147, R167, R162 ;  /* 0x000000a793937223 */ /* 0x000fc400000100a2 */
[----:B------:R-:W-:Y:S02]  /*4500*/  FMUL.FTZ R176, R69, R176 ;  /* 0x000000b045b07220 */ /* 0x000fe40000410000 */
[----:B------:R-:W-:Y:S02]  /*4510*/  FFMA.FTZ R161, R148, R147, R161 ;  /* 0x0000009394a17223 */ /* 0x000fe400000100a1 */
[----:B------:R-:W-:Y:S02]  /*4520*/  FADD.FTZ R172, R177, R176 ;  /* 0x000000b0b1ac7221 */ /* 0x000fe40000010000 */
[----:B------:R-:W-:Y:S01]  /*4530*/  FFMA.FTZ R149, R149, R161, R160 ;  /* 0x000000a195957223 */ /* 0x000fe200000100a0 */
[----:B------:R-:W-:Y:S01]  /*4540*/  HADD2.F32 R160, -RZ, R93.H0_H0 ;  /* 0x2000005dffa07230 */ /* 0x000fe20000004100 */
[C---:B0-----:R-:W-:Y:S02]  /*4550*/  FMUL.FTZ R175, R140.reuse, R185 ;  /* 0x000000b98caf7220 */ /* 0x041fe40000410000 */
[----:B------:R-:W-:-:S02]  /*4560*/  FMUL.FTZ R177, R140, R191 ;  /* 0x000000bf8cb17220 */ /* 0x000fc40000410000 */
[C---:B------:R-:W-:Y:S02]  /*4570*/  FMUL.FTZ R15, R140.reuse, R189 ;  /* 0x000000bd8c0f7220 */ /* 0x040fe40000410000 */
[----:B------:R-:W-:Y:S02]  /*4580*/  FMUL.FTZ R14, R140, R182 ;  /* 0x000000b68c0e7220 */ /* 0x000fe40000410000 */
[----:B------:R-:W-:Y:S02]  /*4590*/  FMUL.FTZ R146, R76, R175 ;  /* 0x000000af4c927220 */ /* 0x000fe40000410000 */
[----:B------:R-:W-:Y:S01]  /*45a0*/  FFMA.FTZ R175, R150, R149, R159 ;  /* 0x0000009596af7223 */ /* 0x000fe2000001009f */
[----:B------:R-:W-:Y:S01]  /*45b0*/  HADD2.F32 R150, -RZ, R97.H0_H0 ;  /* 0x20000061ff967230 */ /* 0x000fe20000004100 */
[----:B------:R-:W-:Y:S01]  /*45c0*/  FMUL.FTZ R177, R82, R177 ;  /* 0x000000b152b17220 */ /* 0x000fe20000410000 */
[----:B------:R0:W-:Y:S01]  /*45d0*/  STS [R205.X4+0x870], R146 ;  /* 0x00087092cd007388 */ /* 0x0001e20000004800 */
[----:B------:R-:W-:-:S02]  /*45e0*/  FMUL.FTZ R15, R80, R15 ;  /* 0x0000000f500f7220 */ /* 0x000fc40000410000 */
[----:B------:R-:W-:Y:S01]  /*45f0*/  FMUL.FTZ R14, R79, R14 ;  /* 0x0000000e4f0e7220 */ /* 0x000fe20000410000 */
[----:B------:R1:W-:Y:S01]  /*4600*/  STS [R205.X4+0x858], R177 ;  /* 0x000858b1cd007388 */ /* 0x0003e20000004800 */
[----:B------:R-:W-:Y:S01]  /*4610*/  FFMA.FTZ R151, R151, R175, R158 ;  /* 0x000000af97977223 */ /* 0x000fe2000001009e */
[----:B------:R-:W-:Y:S01]  /*4620*/  HADD2.F32 R158, -RZ, R94.H0_H0 ;  /* 0x2000005eff9e7230 */ /* 0x000fe20000004100 */
[----:B------:R-:W-:Y:S01]  /*4630*/  FMUL.FTZ R144, R140, R180 ;  /* 0x000000b48c907220 */ /* 0x000fe20000410000 */
[----:B------:R2:W-:Y:S01]  /*4640*/  STS [R205.X4+0x860], R15 ;  /* 0x0008600fcd007388 */ /* 0x0005e20000004800 */
[----:B------:R-:W-:Y:S01]  /*4650*/  FFMA.FTZ R157, R152, R151, R157 ;  /* 0x00000097989d7223 */ /* 0x000fe2000001009d */
[----:B0-----:R-:W-:Y:S01]  /*4660*/  HADD2.F32 R146, -RZ, R99.H0_H0 ;  /* 0x20000063ff927230 */ /* 0x001fe20000004100 */
[C---:B------:R-:W-:Y:S01]  /*4670*/  FMUL.FTZ R174, R140.reuse, R186 ;  /* 0x000000ba8cae7220 */ /* 0x040fe20000410000 */
[----:B------:R0:W-:Y:S01]  /*4680*/  STS [R205.X4+0x864], R14 ;  /* 0x0008640ecd007388 */ /* 0x0001e20000004800 */
[----:B------:R-:W-:-:S02]  /*4690*/  FMUL.FTZ R176, R140, R184 ;  /* 0x000000b88cb07220 */ /* 0x000fc40000410000 */
[C---:B------:R-:W-:Y:S02]  /*46a0*/  FMUL.FTZ R203, R140.reuse, R187 ;  /* 0x000000bb8ccb7220 */ /* 0x040fe40000410000 */
[----:B------:R-:W-:Y:S02]  /*46b0*/  FMUL.FTZ R144, R77, R144 ;  /* 0x000000904d907220 */ /* 0x000fe40000410000 */
[C---:B------:R-:W-:Y:S02]  /*46c0*/  FMUL.FTZ R148, R140.reuse, R178 ;  /* 0x000000b28c947220 */ /* 0x040fe40000410000 */
[C---:B-1----:R-:W-:Y:S01]  /*46d0*/  FMUL.FTZ R177, R140.reuse, R183 ;  /* 0x000000b78cb17220 */ /* 0x042fe20000410000 */
[----:B------:R1:W-:Y:S01]  /*46e0*/  STS [R205.X4+0x86c], R144 ;  /* 0x00086c90cd007388 */ /* 0x0003e20000004800 */
[C---:B------:R-:W-:Y:S02]  /*46f0*/  FMUL.FTZ R162, R140.reuse, R192 ;  /* 0x000000c08ca27220 */ /* 0x040fe40000410000 */
[----:B--2---:R-:W-:-:S02]  /*4700*/  FMUL.FTZ R15, R140, R197 ;  /* 0x000000c58c0f7220 */ /* 0x004fc40000410000 */
[C---:B0-----:R-:W-:Y:S02]  /*4710*/  FMUL.FTZ R14, R140.reuse, R190 ;  /* 0x000000be8c0e7220 */ /* 0x041fe40000410000 */
[C---:B------:R-:W-:Y:S02]  /*4720*/  FMUL.FTZ R159, R140.reuse, R188 ;  /* 0x000000bc8c9f7220 */ /* 0x040fe40000410000 */
[----:B------:R-:W-:Y:S01]  /*4730*/  FMUL.FTZ R140, R140, R195 ;  /* 0x000000c38c8c7220 */ /* 0x000fe20000410000 */
[----:B-1----:R-:W-:Y:S01]  /*4740*/  HADD2.F32 R144, -RZ, R163.H0_H0 ;  /* 0x200000a3ff907230 */ /* 0x002fe20000004100 */
[----:B------:R-:W-:Y:S01]  /*4750*/  FFMA.FTZ R153, R153, R157, R156 ;  /* 0x0000009d99997223 */ /* 0x000fe2000001009c */
[----:B------:R-:W-:Y:S01]  /*4760*/  HADD2.F32 R156, -RZ, R95.H0_H0 ;  /* 0x2000005fff9c7230 */ /* 0x000fe20000004100 */
        /* <DEDUP_REMOVED lines=8> */
[----:B------:R-:W-:Y:S02]  /*47f0*/  FFMA.FTZ R193, -R68, R144, R193 ;  /* 0x0000009044c17223 */ /* 0x000fe400000101c1 */
[----:B------:R-:W-:Y:S01]  /*4800*/  FFMA.FTZ R186, -R67, R146, R186 ;  /* 0x0000009243ba7223 */ /* 0x000fe200000101ba */
[----:B------:R2:W-:Y:S01]  /*4810*/  STS [R205.X4+0x884], R14 ;  /* 0x0008840ecd007388 */ /* 0x0005e20000004800 */
[----:B------:R-:W-:Y:S02]  /*4820*/  FMUL.FTZ R177, R74, R177 ;  /* 0x000000b14ab17220 */ /* 0x000fe40000410000 */
[----:B0-----:R-:W-:Y:S01]  /*4830*/  FMUL.FTZ R140, R68, R155 ;  /* 0x0000009b448c7220 */ /* 0x001fe20000410000 */
[----:B------:R0:W-:Y:S01]  /*4840*/  STS [R205.X4+0x888], R159 ;  /* 0x0008889fcd007388 */ /* 0x0001e20000004800 */
[----:B------:R-:W-:Y:S01]  /*4850*/  FMUL.FTZ R152, R66, R157 ;  /* 0x0000009d42987220 */ /* 0x000fe20000410000 */
[----:B-1----:R-:W-:Y:S01]  /*4860*/  HADD2.F32 R148, -RZ, R98.H0_H0 ;  /* 0x20000062ff947230 */ /* 0x002fe20000004100 */
[----:B------:R-:W-:Y:S01]  /*4870*/  FMUL.FTZ R162, R73, R162 ;  /* 0x000000a249a27220 */ /* 0x000fe20000410000 */
[----:B------:R1:W-:Y:S01]  /*4880*/  STS [R205.X4+0x878], R177 ;  /* 0x000878b1cd007388 */ /* 0x0003e20000004800 */
[----:B------:R-:W-:-:S02]  /*4890*/  FFMA.FTZ R184, -R65, R150, R184 ;  /* 0x0000009641b87223 */ /* 0x000fc400000101b8 */
[----:B--2---:R-:W-:Y:S01]  /*48a0*/  FFMA.FTZ R14, R140, R193, RZ ;  /* 0x000000c18c0e7223 */ /* 0x004fe200000100ff */
[----:B------:R2:W-:Y:S01]  /*48b0*/  STS [R205.X4+0x87c], R162 ;  /* 0x00087ca2cd007388 */ /* 0x0005e20000004800 */
[----:B------:R-:W-:Y:S02]  /*48c0*/  FFMA.FTZ R191, -R66, R148, R191 ;  /* 0x0000009442bf7223 */ /* 0x000fe400000101bf */
[----:B0-----:R-:W-:Y:S02]  /*48d0*/  FMUL.FTZ R159, R67, R153 ;  /* 0x00000099439f7220 */ /* 0x001fe40000410000 */
[----:B------:R-:W-:Y:S02]  /*48e0*/  FMUL.FTZ R203, R78, R203 ;  /* 0x000000cb4ecb7220 */ /* 0x000fe40000410000 */
[----:B------:R-:W-:Y:S02]  /*48f0*/  FFMA.FTZ R14, R159, R186, R14 ;  /* 0x000000ba9f0e7223 */ /* 0x000fe4000001000e */
[----:B-1----:R-:W-:Y:S01]  /*4900*/  FMUL.FTZ R177, R65, R151 ;  /* 0x0000009741b17220 */ /* 0x002fe20000410000 */
[----:B------:R0:W-:Y:S01]  /*4910*/  STS [R205.X4+0x868], R203 ;  /* 0x000868cbcd007388 */ /* 0x0001e20000004800 */
[----:B------:R-:W-:-:S02]  /*4920*/  FFMA.FTZ R14, R152, R191, R14 ;  /* 0x000000bf980e7223 */ /* 0x000fc4000001000e */
[C---:B------:R-:W-:Y:S02]  /*4930*/  FFMA.FTZ R189, -R64.reuse, R154, R189 ;  /* 0x0000009a40bd7223 */ /* 0x040fe400000101bd */
[----:B--2---:R-:W-:Y:S02]  /*4940*/  FMUL.FTZ R162, R64, R175 ;  /* 0x000000af40a27220 */ /* 0x004fe40000410000 */
[----:B------:R-:W-:Y:S02]  /*4950*/  FFMA.FTZ R14, R177, R184, R14 ;  /* 0x000000b8b10e7223 */ /* 0x000fe4000001000e */
[----:B------:R-:W-:Y:S02]  /*4960*/  FMUL.FTZ R174, R83, R174 ;  /* 0x000000ae53ae7220 */ /* 0x000fe40000410000 */
[C---:B------:R-:W-:Y:S02]  /*4970*/  FFMA.FTZ R182, -R63.reuse, R156, R182 ;  /* 0x0000009c3fb67223 */ /* 0x040fe400000101b6 */
[----:B0-----:R-:W-:Y:S01]  /*4980*/  FMUL.FTZ R203, R63, R149 ;  /* 0x000000953fcb7220 */ /* 0x001fe20000410000 */
[----:B------:R0:W-:Y:S01]  /*4990*/  STS [R205.X4+0x854], R174 ;  /* 0x000854aecd007388 */ /* 0x0001e20000004800 */
[----:B------:R-:W-:-:S02]  /*49a0*/  FFMA.FTZ R14, R162, R189, R14 ;  /* 0x000000bda20e7223 */ /* 0x000fc4000001000e */
[----:B------:R-:W-:Y:S02]  /*49b0*/  FMUL.FTZ R176, R81, R176 ;  /* 0x000000b051b07220 */ /* 0x000fe40000410000 */
[----:B------:R-:W-:Y:S02]  /*49c0*/  FMUL.FTZ R15, R72, R15 ;  /* 0x0000000f480f7220 */ /* 0x000fe40000410000 */
[----:B------:R-:W-:Y:S01]  /*49d0*/  IMAD R198, R165, c[0x0][0x2c0], RZ ;  /* 0x0000b000a5c67a24 */ /* 0x000fe200078e02ff */
[----:B------:R1:W-:Y:S01]  /*49e0*/  STS [R205.X4+0x85c], R176 ;  /* 0x00085cb0cd007388 */ /* 0x0003e20000004800 */
[C---:B------:R-:W-:Y:S02]  /*49f0*/  FFMA.FTZ R187, -R62.reuse, R158, R187 ;  /* 0x0000009e3ebb7223 */ /* 0x040fe400000101bb */
[----:B0-----:R-:W-:Y:S01]  /*4a00*/  FMUL.FTZ R174, R62, R161 ;  /* 0x000000a13eae7220 */ /* 0x001fe20000410000 */
[----:B------:R0:W-:Y:S01]  /*4a10*/  STS [R205.X4+0x880], R15 ;  /* 0x0008800fcd007388 */ /* 0x0001e20000004800 */
[----:B------:R-:W-:-:S02]  /*4a20*/  FFMA.FTZ R14, R203, R182, R14 ;  /* 0x000000b6cb0e7223 */ /* 0x000fc4000001000e */
[----:B------:R-:W-:Y:S01]  /*4a30*/  IMAD R199, R135, c[0x0][0x2c4], R198 ;  /* 0x0000b10087c77a24 */ /* 0x000fe200078e02c6 */
[----:B------:R-:W-:Y:S01]  /*4a40*/  SHF.L.U64.HI R198, R19, 0x2, R0 ;  /* 0x0000000213c67819 */ /* 0x000fe20000010200 */
[----:B------:R-:W-:Y:S01]  /*4a50*/  IMAD.WIDE.U32 R16, R135, c[0x0][0x2c0], R4 ;  /* 0x0000b00087107a25 */ /* 0x000fe200078e0004 */
[----:B-1----:R-:W-:-:S03]  /*4a60*/  HADD2.F32 R176, -RZ, R90.H0_H0 ;  /* 0x2000005affb07230 */ /* 0x002fc60000004100 */
[----:B------:R-:W-:Y:S01]  /*4a70*/  FFMA.FTZ R180, -R61, R160, R180 ;  /* 0x000000a03db47223 */ /* 0x000fe200000101b4 */
[----:B------:R-:W-:Y:S01]  /*4a80*/  IADD3 R17, R17, R199, RZ ;  /* 0x000000c711117210 */ /* 0x000fe20007ffe0ff */
[----:B0-----:R-:W-:Y:S01]  /*4a90*/  FMUL.FTZ R205, R61, R147 ;  /* 0x000000933dcd7220 */ /* 0x001fe20000410000 */
[----:B------:R-:W-:Y:S01]  /*4aa0*/  LEA R4, P0, R16, c[0x0][0x320], 0x2 ;  /* 0x0000c80010047a11 */ /* 0x000fe200078010ff */
[----:B------:R-:W-:Y:S02]  /*4ab0*/  FFMA.FTZ R14, R174, R187, R14 ;  /* 0x000000bbae0e7223 */ /* 0x000fe4000001000e */
[----:B------:R-:W-:Y:S01]  /*4ac0*/  FFMA.FTZ R185, -R60, R168, R185 ;  /* 0x000000a83cb97223 */ /* 0x000fe200000101b9 */
[----:B------:R-:W-:Y:S01]  /*4ad0*/  LEA.HI.X R5, R16, c[0x0][0x324], R17, 0x2, P0 ;  /* 0x0000c90010057a11 */ /* 0x000fe200000f1411 */
[----:B------:R-:W-:Y:S01]  /*4ae0*/  FMUL.FTZ R196, R60, R167 ;  /* 0x000000a73cc47220 */ /* 0x000fe20000410000 */
[----:B------:R-:W-:Y:S01]  /*4af0*/  IADD3 R16, P2, R117, R16, RZ ;  /* 0x0000001075107210 */ /* 0x000fe20007f5e0ff */
[----:B------:R-:W-:-:S02]  /*4b00*/  FFMA.FTZ R14, R205, R180, R14 ;  /* 0x000000b4cd0e7223 */ /* 0x000fc4000001000e */
[----:B------:R-:W-:Y:S01]  /*4b10*/  IMAD.SHL.U32 R199, R19, 0x4, RZ ;  /* 0x0000000413c77824 */ /* 0x000fe200078e00ff */
[----:B------:R-:W-:Y:S01]  /*4b20*/  LEA.HI.X.SX32 R17, R117, R17, 0x1, P2 ;  /* 0x0000001175117211 */ /* 0x000fe200010f0eff */
[----:B------:R-:W-:Y:S02]  /*4b30*/  IMAD R198, R198, c[0x0][0x2d0], RZ ;  /* 0x0000b400c6c67a24 */ /* 0x000fe400078e02ff */
[----:B------:R-:W-:Y:S02]  /*4b40*/  IMAD R201, R119, -0x400, R130 ;  /* 0xfffffc0077c97824 */ /* 0x000fe400078e0282 */
[C---:B------:R-:W-:Y:S02]  /*4b50*/  FFMA.FTZ R178, -R59.reuse, R170, R178 ;  /* 0x000000aa3bb27223 */ /* 0x040fe400000101b2 */
[----:B------:R-:W-:Y:S01]  /*4b60*/  FMUL.FTZ R207, R59, R145 ;  /* 0x000000913bcf7220 */ /* 0x000fe20000410000 */
[----:B------:R-:W-:Y:S01]  /*4b70*/  SHF.R.S32.HI R200, RZ, 0x1f, R201 ;  /* 0x0000001fffc87819 */ /* 0x000fe200000114c9 */
[----:B------:R-:W-:Y:S01]  /*4b80*/  FFMA.FTZ R14, R196, R185, R14 ;  /* 0x000000b9c40e7223 */ /* 0x000fe2000001000e */
[----:B------:R-:W-:Y:S01]  /*4b90*/  LEA R6, P0, R201, R4, 0x2 ;  /* 0x00000004c9067211 */ /* 0x000fe200078010ff */
[----:B------:R-:W-:Y:S01]  /*4ba0*/  IMAD R179, R199, c[0x0][0x2d4], R198 ;  /* 0x0000b500c7b37a24 */ /* 0x000fe200078e02c6 */
[----:B------:R-:W-:Y:S01]  /*4bb0*/  HADD2.F32 R198, -RZ, R88.H0_H0 ;  /* 0x20000058ffc67230 */ /* 0x000fe20000004100 */
[----:B------:R-:W-:Y:S01]  /*4bc0*/  FFMA.FTZ R202, -R57, R194, R192 ;  /* 0x000000c239ca7223 */ /* 0x000fe200000101c0 */
[----:B------:R-:W-:Y:S01]  /*4bd0*/  LEA.HI.X R7, R201, R5, R200, 0x2, P0 ;  /* 0x00000005c9077211 */ /* 0x000fe200000f14c8 */
[----:B------:R-:W-:Y:S01]  /*4be0*/  FFMA.FTZ R183, -R58, R176, R183 ;  /* 0x000000b03ab77223 */ /* 0x000fe200000101b7 */
[----:B------:R-:W-:Y:S01]  /*4bf0*/  ISETP.GE.AND P0, PT, R214, 0x1, PT ;  /* 0x00000001d600780c */ /* 0x000fe20003f06270 */
[----:B------:R-:W-:Y:S01]  /*4c00*/  FMUL.FTZ R192, R58, R169 ;  /* 0x000000a93ac07220 */ /* 0x000fe20000410000 */
[----:B------:R-:W-:Y:S01]  /*4c10*/  HADD2.F32 R200, -RZ, R87.H0_H0 ;  /* 0x20000057ffc87230 */ /* 0x000fe20000004100 */
[----:B------:R-:W-:-:S02]  /*4c20*/  FFMA.FTZ R14, R207, R178, R14 ;  /* 0x000000b2cf0e7223 */ /* 0x000fc4000001000e */
[----:B------:R-:W-:Y:S02]  /*4c30*/  FFMA.FTZ R206, -R56, R198, R197 ;  /* 0x000000c638ce7223 */ /* 0x000fe400000101c5 */
[----:B------:R-:W-:Y:S02]  /*4c40*/  FMUL.FTZ R197, R57, R143 ;  /* 0x0000008f39c57220 */ /* 0x000fe40000410000 */
[----:B------:R-:W-:Y:S02]  /*4c50*/  FFMA.FTZ R14, R192, R183, R14 ;  /* 0x000000b7c00e7223 */ /* 0x000fe4000001000e */
[----:B------:R-:W-:Y:S02]  /*4c60*/  FFMA.FTZ R208, -R54, R209, R188 ;  /* 0x000000d136d07223 */ /* 0x000fe400000101bc */
[----:B------:R-:W-:Y:S02]  /*4c70*/  FMUL.FTZ R188, R56, R171 ;  /* 0x000000ab38bc7220 */ /* 0x000fe40000410000 */
[----:B------:R-:W-:-:S02]  /*4c80*/  FFMA.FTZ R15, R197, R202, R14 ;  /* 0x000000cac50f7223 */ /* 0x000fc4000001000e */
[----:B------:R-:W-:Y:S02]  /*4c90*/  FFMA.FTZ R212, -R52, R204, R195 ;  /* 0x000000cc34d47223 */ /* 0x000fe400000101c3 */
[C---:B------:R-:W-:Y:S02]  /*4ca0*/  FFMA.FTZ R190, -R55.reuse, R200, R190 ;  /* 0x000000c837be7223 */ /* 0x040fe400000101be */
[----:B------:R-:W-:Y:S02]  /*4cb0*/  FMUL.FTZ R195, R55, R141 ;  /* 0x0000008d37c37220 */ /* 0x000fe40000410000 */
[----:B------:R-:W-:Y:S02]  /*4cc0*/  FFMA.FTZ R15, R188, R206, R15 ;  /* 0x000000cebc0f7223 */ /* 0x000fe4000001000f */
[----:B------:R-:W-:-:S04]  /*4cd0*/  IMAD.WIDE.U32 R6, R199, c[0x0][0x2d0], R6 ;  /* 0x0000b400c7067a25 */ /* 0x000fc800078e0006 */
[----:B------:R-:W-:Y:S01]  /*4ce0*/  FMUL.FTZ R211, R52, R181 ;  /* 0x000000b534d37220 */ /* 0x000fe20000410000 */
[----:B------:R-:W-:Y:S01]  /*4cf0*/  IADD3 R7, R179, R7, RZ ;  /* 0x00000007b3077210 */ /* 0x000fe20007ffe0ff */
[----:B------:R-:W-:Y:S02]  /*4d00*/  FMUL.FTZ R210, R54, R173 ;  /* 0x000000ad36d27220 */ /* 0x000fe40000410000 */
[----:B------:R-:W-:Y:S02]  /*4d10*/  FFMA.FTZ R15, R195, R190, R15 ;  /* 0x000000bec30f7223 */ /* 0x000fe4000001000f */
[----:B------:R-:W-:Y:S02]  /*4d20*/  FMUL.FTZ R217, R211, R212 ;  /* 0x000000d4d3d97220 */ /* 0x000fe40000410000 */
[----:B------:R-:W-:Y:S01]  /*4d30*/  FFMA.FTZ R216, R210, R208, R15 ;  /* 0x000000d0d2d87223 */ /* 0x000fe2000001000f */
[----:B------:R-:W-:Y:S06]  /*4d40*/  BAR.SYNC.DEFER_BLOCKING 0x0 ;  /* 0x0000000000007b1d */ /* 0x000fec0000010000 */
[----:B------:R-:W-:Y:S05]  /*4d50*/  @!P0 BRA `(.L_x_2625) ;  /* 0x000000a000008947 */ /* 0x000fea0003800000 */
[----:B------:R-:W-:Y:S01]  /*4d60*/  LEA.HI.SX32 R215, R122, R122, 0x1b ;  /* 0x0000007a7ad77211 */ /* 0x000fe200078fdaff */
[----:B------:R-:W-:Y:S01]  /*4d70*/  IMAD.WIDE.U32 R16, R21, c[0x0][0x2d0], R16 ;  /* 0x0000b40015107a25 */ /* 0x000fe200078e0010 */
[----:B------:R-:W-:-:S04]  /*4d80*/  SHF.R.S32.HI R14, RZ, 0x1f, R21 ;  /* 0x0000001fff0e7819 */ /* 0x000fc80000011415 */
[----:B------:R-:W0:Y:S01]  /*4d90*/  LDS R215, [R215.X4+0x850] ;  /* 0x00085000d7d77984 */ /* 0x000e220000004800 */
[----:B------:R-:W-:-:S04]  /*4da0*/  IMAD R14, R14, c[0x0][0x2d0], RZ ;  /* 0x0000b4000e0e7a24 */ /* 0x000fc800078e02ff */
[----:B------:R-:W-:Y:S01]  /*4db0*/  IMAD R15, R21, c[0x0][0x2d4], R14 ;  /* 0x0000b500150f7a24 */ /* 0x000fe200078e020e */
[----:B------:R-:W-:-:S04]  /*4dc0*/  LEA R14, P0, R16, c[0x0][0x320], 0x2 ;  /* 0x0000c800100e7a11 */ /* 0x000fc800078010ff */
[----:B------:R-:W-:-:S04]  /*4dd0*/  IADD3 R15, R17, R15, RZ ;  /* 0x0000000f110f7210 */ /* 0x000fc80007ffe0ff */
[----:B------:R-:W-:-:S05]  /*4de0*/  LEA.HI.X R15, R16, c[0x0][0x324], R15, 0x2, P0 ;  /* 0x0000c900100f7a11 */ /* 0x000fca00000f140f */
[----:B0-----:R0:W-:Y:S02]  /*4df0*/  RED.E.ADD.F32.FTZ.RN.STRONG.GPU [R14.64], R215 ;  /* 0x000000d70e00798e */ /* 0x0011e4000c10e784 */
.L_x_2625:
[----:B------:R-:W-:Y:S05]  /*4e00*/  BSYNC B0 ;  /* 0x0000000000007941 */ /* 0x000fea0003800000 */
.L_x_2624:
[----:B------:R-:W1:Y:S01]  /*4e10*/  LDS R213, [R213.X4+0x950] ;  /* 0x00095000d5d57984 */ /* 0x000e620000004800 */
[----:B------:R-:W-:Y:S01]  /*4e20*/  BSSY B0, `(.L_x_2626) ;  /* 0x0000009000007945 */ /* 0x000fe20003800000 */
[----:B0-----:R-:W-:Y:S01]  /*4e30*/  FADD.FTZ R14, R216, R217 ;  /* 0x000000d9d80e7221 */ /* 0x001fe20000010000 */
[C---:B------:R-:W-:Y:S02]  /*4e40*/  IADD3 R15, R122.reuse, 0x80, RZ ;  /* 0x000000807a0f7810 */ /* 0x040fe40007ffe0ff */
[----:B------:R-:W-:Y:S01]  /*4e50*/  IADD3 R17, R122, 0xc0, RZ ;  /* 0x000000c07a117810 */ /* 0x000fe20007ffe0ff */
[----:B------:R-:W-:Y:S05]  /*4e60*/  @!P1 BRA `(.L_x_2627) ;  /* 0x0000004000009947 */ /* 0x000fea0003800000 */
[----:B------:R-:W-:-:S06]  /*4e70*/  IMAD.WIDE R4, R201, 0x4, R4 ;  /* 0x00000004c9047825 */ /* 0x000fcc00078e0204 */
[----:B------:R-:W-:-:S04]  /*4e80*/  IMAD.WIDE.U32 R4, R199, c[0x0][0x2d0], R4 ;  /* 0x0000b400c7047a25 */ /* 0x000fc800078e0004 */
[----:B------:R-:W-:-:S05]  /*4e90*/  IMAD.IADD R5, R5, 0x1, R179 ;  /* 0x0000000105057824 */ /* 0x000fca00078e02b3 */
[----:B-1----:R0:W-:Y:S02]  /*4ea0*/  RED.E.ADD.F32.FTZ.RN.STRONG.GPU [R4.64+-0xf00], R213 ;  /* 0xfff100d50400798e */ /* 0x0021e4000c10e784 */
.L_x_2627:
[----:B------:R-:W-:Y:S05]  /*4eb0*/  BSYNC B0 ;  /* 0x0000000000007941 */ /* 0x000fea0003800000 */
.L_x_2626:
[-C--:B------:R-:W-:Y:S01]  /*4ec0*/  LEA.HI.SX32 R15, R15, R122.reuse, 0x1b ;  /* 0x0000007a0f0f7211 */ /* 0x080fe200078fdaff */
[----:B------:R-:W-:Y:S01]  /*4ed0*/  BSSY B0, `(.L_x_2628) ;  /* 0x000000d000007945 */ /* 0x000fe20003800000 */
[----:B------:R-:W-:Y:S02]  /*4ee0*/  ISETP.GE.AND P6, PT, R214, 0x81, PT ;  /* 0x00000081d600780c */ /* 0x000fe40003fc6270 */
[----:B0-----:R-:W-:Y:S02]  /*4ef0*/  IADD3 R5, R122, 0x100, RZ ;  /* 0x000001007a057810 */ /* 0x001fe40007ffe0ff */
        /* <DEDUP_REMOVED lines=10> */
.L_x_2629:
[----:B------:R-:W-:Y:S05]  /*4fa0*/  BSYNC B0 ;  /* 0x0000000000007941 */ /* 0x000fea0003800000 */
.L_x_2628:
[----:B------:R-:W2:Y:S01]  /*4fb0*/  LDS R17, [R17.X4+0xb50] ;  /* 0x000b500011117984 */ /* 0x000ea20000004800 */
[----:B------:R-:W-:Y:S01]  /*4fc0*/  BSSY B0, `(.L_x_2630) ;  /* 0x0000005000007945 */ /* 0x000fe20003800000 */
[----:B0-----:R-:W-:Y:S02]  /*4fd0*/  IADD3 R15, R122, 0x140, RZ ;  /* 0x000001407a0f7810 */ /* 0x001fe40007ffe0ff */
[----:B------:R-:W-:Y:S01]  /*4fe0*/  LEA.HI.SX32 R5, R5, R122, 0x1b ;  /* 0x0000007a05057211 */ /* 0x000fe200078fdaff */
[----:B------:R-:W-:Y:S05]  /*4ff0*/  @!P0 BRA `(.L_x_2631) ;  /* 0x0000001000008947 */ /* 0x000fea0003800000 */
[----:B--2---:R0:W-:Y:S02]  /*5000*/  RED.E.ADD.F32.FTZ.RN.STRONG.GPU [R6.64+-0xd00], R17 ;  /* 0xfff300110600798e */ /* 0x0041e4000c10e784 */
.L_x_2631:
[----:B------:R-:W-:Y:S05]  /*5010*/  BSYNC B0 ;  /* 0x0000000000007941 */ /* 0x000fea0003800000 */
.L_x_2630:
[----:B------:R-:W3:Y:S01]  /*5020*/  LDS R5, [R5.X4+0xc50] ;  /* 0x000c500005057984 */ /* 0x000ee20000004800 */
[----:B------:R-:W-:Y:S01]  /*5030*/  BSSY B0, `(.L_x_2632) ;  /* 0x0000005000007945 */ /* 0x000fe20003800000 */
[----:B0-2---:R-:W-:-:S02]  /*5040*/  IADD3 R17, R122, 0x180, RZ ;  /* 0x000001807a117810 */ /* 0x005fc40007ffe0ff */
[----:B------:R-:W-:Y:S01]  /*5050*/  LEA.HI.SX32 R15, R15, R122, 0x1b ;  /* 0x0000007a0f0f7211 */ /* 0x000fe200078fdaff */
[----:B------:R-:W-:Y:S05]  /*5060*/  @!P1 BRA `(.L_x_2633) ;  /* 0x0000001000009947 */ /* 0x000fea0003800000 */
[----:B---3--:R0:W-:Y:S02]  /*5070*/  RED.E.ADD.F32.FTZ.RN.STRONG.GPU [R6.64+-0xc00], R5 ;  /* 0xfff400050600798e */ /* 0x0081e4000c10e784 */
.L_x_2633:
[----:B------:R-:W-:Y:S05]  /*5080*/  BSYNC B0 ;  /* 0x0000000000007941 */ /* 0x000fea0003800000 */
.L_x_2632:
[----:B------:R-:W2:Y:S01]  /*5090*/  LDS R15, [R15.X4+0xd50] ;  /* 0x000d50000f0f7984 */ /* 0x000ea20000004800 */
[----:B------:R-:W-:Y:S01]  /*50a0*/  BSSY B0, `(.L_x_2634) ;  /* 0x0000005000007945 */ /* 0x000fe20003800000 */
[----:B0--3--:R-:W-:Y:S02]  /*50b0*/  IADD3 R5, R122, 0x1c0, RZ ;  /* 0x000001c07a057810 */ /* 0x009fe40007ffe0ff */
[----:B------:R-:W-:Y:S01]  /*50c0*/  LEA.HI.SX32 R17, R17, R122, 0x1b ;  /* 0x0000007a11117211 */ /* 0x000fe200078fdaff */
[----:B------:R-:W-:Y:S05]  /*50d0*/  @!P2 BRA `(.L_x_2635) ;  /* 0x000000100000a947 */ /* 0x000fea0003800000 */
[----:B--2---:R0:W-:Y:S02]  /*50e0*/  RED.E.ADD.F32.FTZ.RN.STRONG.GPU [R6.64+-0xb00], R15 ;  /* 0xfff5000f0600798e */ /* 0x0041e4000c10e784 */
.L_x_2635:
[----:B------:R-:W-:Y:S05]  /*50f0*/  BSYNC B0 ;  /* 0x0000000000007941 */ /* 0x000fea0003800000 */
.L_x_2634:
[----:B------:R-:W3:Y:S01]  /*5100*/  LDS R17, [R17.X4+0xe50] ;  /* 0x000e500011117984 */ /* 0x000ee20000004800 */
[----:B------:R-:W-:Y:S01]  /*5110*/  BSSY B0, `(.L_x_2636) ;  /* 0x0000005000007945 */ /* 0x000fe20003800000 */
[----:B0-2---:R-:W-:Y:S02]  /*5120*/  IADD3 R15, R122, 0x200, RZ ;  /* 0x000002007a0f7810 */ /* 0x005fe40007ffe0ff */
[----:B------:R-:W-:Y:S01]  /*5130*/  LEA.HI.SX32 R5, R5, R122, 0x1b ;  /* 0x0000007a05057211 */ /* 0x000fe200078fdaff */
[----:B------:R-:W-:Y:S05]  /*5140*/  @!P3 BRA `(.L_x_2637) ;  /* 0x000000100000b947 */ /* 0x000fea0003800000 */
[----:B---3--:R0:W-:Y:S02]  /*5150*/  RED.E.ADD.F32.FTZ.RN.STRONG.GPU [R6.64+-0xa00], R17 ;  /* 0xfff600110600798e */ /* 0x0081e4000c10e784 */
.L_x_2637:
[----:B------:R-:W-:Y:S05]  /*5160*/  BSYNC B0 ;  /* 0x0000000000007941 */ /* 0x000fea0003800000 */
.L_x_2636:
[----:B------:R-:W2:Y:S01]  /*5170*/  LDS R5, [R5.X4+0xf50] ;  /* 0x000f500005057984 */ /* 0x000ea20000004800 */
[----:B------:R-:W-:Y:S01]  /*5180*/  BSSY B0, `(.L_x_2638) ;  /* 0x0000004000007945 */ /* 0x000fe20003800000 */
[----:B------:R-:W-:Y:S01]  /*5190*/  LEA.HI.SX32 R4, R15, R122, 0x1b ;  /* 0x0000007a0f047211 */ /* 0x000fe200078fdaff */
[----:B------:R-:W-:Y:S05]  /*51a0*/  @!P4 BRA `(.L_x_2639) ;  /* 0x000000100000c947 */ /* 0x000fea0003800000 */
[----:B--2---:R2:W-:Y:S02]  /*51b0*/  RED.E.ADD.F32.FTZ.RN.STRONG.GPU [R6.64+-0x900], R5 ;  /* 0xfff700050600798e */ /* 0x0045e4000c10e784 */
.L_x_2639:
[----:B------:R-:W-:Y:S05]  /*51c0*/  BSYNC B0 ;  /* 0x0000000000007941 */ /* 0x000fea0003800000 */
.L_x_2638:
[----:B--2---:R2:W4:Y:S01]  /*51d0*/  LDS R5, [R4.X4+0x1050] ;  /* 0x0010500004057984 */ /* 0x0045220000004800 */
[----:B------:R-:W-:Y:S01]  /*51e0*/  BSSY B0, `(.L_x_2640) ;  /* 0x0000005000007945 */ /* 0x000fe20003800000 */
[----:B------:R-:W-:-:S02]  /*51f0*/  IADD3 R15, R122, 0x240, RZ ;  /* 0x000002407a0f7810 */ /* 0x000fc40007ffe0ff */
[----:B0--3--:R-:W-:Y:S01]  /*5200*/  IADD3 R17, R122, 0x280, RZ ;  /* 0x000002807a117810 */ /* 0x009fe20007ffe0ff */
[----:B------:R-:W-:Y:S05]  /*5210*/  @!P5 BRA `(.L_x_2641) ;  /* 0x000000100000d947 */ /* 0x000fea0003800000 */
[----:B----4-:R0:W-:Y:S02]  /*5220*/  RED.E.ADD.F32.FTZ.RN.STRONG.GPU [R6.64+-0x800], R5 ;  /* 0xfff800050600798e */ /* 0x0101e4000c10e784 */
.L_x_2641:
[----:B------:R-:W-:Y:S05]  /*5230*/  BSYNC B0 ;  /* 0x0000000000007941 */ /* 0x000fea0003800000 */
.L_x_2640:
[-C--:B------:R-:W-:Y:S01]  /*5240*/  LEA.HI.SX32 R15, R15, R122.reuse, 0x1b ;  /* 0x0000007a0f0f7211 */ /* 0x080fe200078fdaff */
[----:B------:R-:W-:Y:S01]  /*5250*/  BSSY B0, `(.L_x_2642) ;  /* 0x000000d000007945 */ /* 0x000fe20003800000 */
[----:B------:R-:W-:Y:S02]  /*5260*/  ISETP.GE.AND P6, PT, R214, 0x241, PT ;  /* 0x00000241d600780c */ /* 0x000fe40003fc6270 */
[----:B0---4-:R-:W-:Y:S02]  /*5270*/  IADD3 R5, R122, 0x2c0, RZ ;  /* 0x000002c07a057810 */ /* 0x011fe40007ffe0ff */
        /* <DEDUP_REMOVED lines=10> */
.L_x_2643:
[----:B------:R-:W-:Y:S05]  /*5320*/  BSYNC B0 ;  /* 0x0000000000007941 */ /* 0x000fea0003800000 */
.L_x_2642:
[----:B------:R-:W3:Y:S01]  /*5330*/  LDS R17, [R17.X4+0x1250] ;  /* 0x0012500011117984 */ /* 0x000ee20000004800 */
[----:B------:R-:W-:Y:S01]  /*5340*/  BSSY B0, `(.L_x_2644) ;  /* 0x0000005000007945 */ /* 0x000fe20003800000 */
[----:B0-----:R-:W-:-:S02]  /*5350*/  IADD3 R15, R122, 0x300, RZ ;  /* 0x000003007a0f7810 */ /* 0x001fc40007ffe0ff */
[----:B------:R-:W-:Y:S01]  /*5360*/  LEA.HI.SX32 R5, R5, R122, 0x1b ;  /* 0x0000007a05057211 */ /* 0x000fe200078fdaff */
[----:B------:R-:W-:Y:S05]  /*5370*/  @!P0 BRA `(.L_x_2645) ;  /* 0x0000001000008947 */ /* 0x000fea0003800000 */
[----:B---3--:R0:W-:Y:S02]  /*5380*/  RED.E.ADD.F32.FTZ.RN.STRONG.GPU [R6.64+-0x600], R17 ;  /* 0xfffa00110600798e */ /* 0x0081e4000c10e784 */
.L_x_2645:
[----:B------:R-:W-:Y:S05]  /*5390*/  BSYNC B0 ;  /* 0x0000000000007941 */ /* 0x000fea0003800000 */
.L_x_2644:
[----:B------:R-:W4:Y:S01]  /*53a0*/  LDS R5, [R5.X4+0x1350] ;  /* 0x0013500005057984 */ /* 0x000f220000004800 */
[----:B------:R-:W-:Y:S01]  /*53b0*/  BSSY B0, `(.L_x_2646) ;  /* 0x0000005000007945 */ /* 0x000fe20003800000 */
[----:B0--3--:R-:W-:Y:S02]  /*53c0*/  IADD3 R17, R122, 0x340, RZ ;  /* 0x000003407a117810 */ /* 0x009fe40007ffe0ff */
[----:B------:R-:W-:Y:S01]  /*53d0*/  LEA.HI.SX32 R15, R15, R122, 0x1b ;  /* 0x0000007a0f0f7211 */ /* 0x000fe200078fdaff */
[----:B------:R-:W-:Y:S05]  /*53e0*/  @!P1 BRA `(.L_x_2647) ;  /* 0x0000001000009947 */ /* 0x000fea0003800000 */
[----:B----4-:R0:W-:Y:S02]  /*53f0*/  RED.E.ADD.F32.FTZ.RN.STRONG.GPU [R6.64+-0x500], R5 ;  /* 0xfffb00050600798e */ /* 0x0101e4000c10e784 */
.L_x_2647:
[----:B------:R-:W-:Y:S05]  /*5400*/  BSYNC B0 ;  /* 0x0000000000007941 */ /* 0x000fea0003800000 */
.L_x_2646:
[----:B------:R-:W3:Y:S01]  /*5410*/  LDS R15, [R15.X4+0x1450] ;  /* 0x001450000f0f7984 */ /* 0x000ee20000004800 */
[----:B------:R-:W-:Y:S01]  /*5420*/  BSSY B0, `(.L_x_2648) ;  /* 0x0000005000007945 */ /* 0x000fe20003800000 */
[----:B0---4-:R-:W-:Y:S02]  /*5430*/  IADD3 R5, R122, 0x380, RZ ;  /* 0x000003807a057810 */ /* 0x011fe40007ffe0ff */
[----:B------:R-:W-:Y:S01]  /*5440*/  LEA.HI.SX32 R17, R17, R122, 0x1b ;  /* 0x0000007a11117211 */ /* 0x000fe200078fdaff */
[----:B------:R-:W-:Y:S05]  /*5450*/  @!P2 BRA `(.L_x_2649) ;  /* 0x000000100000a947 */ /* 0x000fea0003800000 */
[----:B---3--:R0:W-:Y:S02]  /*5460*/  RED.E.ADD.F32.FTZ.RN.STRONG.GPU [R6.64+-0x400], R15 ;  /* 0xfffc000f0600798e */ /* 0x0081e4000c10e784 */
.L_x_2649:
[----:B------:R-:W-:Y:S05]  /*5470*/  BSYNC B0 ;  /* 0x0000000000007941 */ /* 0x000fea0003800000 */
.L_x_2648:
[----:B------:R-:W4:Y:S01]  /*5480*/  LDS R17, [R17.X4+0x1550] ;  /* 0x0015500011117984 */ /* 0x000f220000004800 */
[----:B------:R-:W-:Y:S01]  /*5490*/  BSSY B0, `(.L_x_2650) ;  /* 0x0000005000007945 */ /* 0x000fe20003800000 */
[----:B0--3--:R-:W-:-:S02]  /*54a0*/  IADD3 R15, R122, 0x3c0, RZ ;  /* 0x000003c07a0f7810 */ /* 0x009fc40007ffe0ff */
[----:B------:R-:W-:Y:S01]  /*54b0*/  LEA.HI.SX32 R5, R5, R122, 0x1b ;  /* 0x0000007a05057211 */ /* 0x000fe200078fdaff */
[----:B------:R-:W-:Y:S05]  /*54c0*/  @!P3 BRA `(.L_x_2651) ;  /* 0x000000100000b947 */ /* 0x000fea0003800000 */
[----:B----4-:R0:W-:Y:S02]  /*54d0*/  RED.E.ADD.F32.FTZ.RN.STRONG.GPU [R6.64+-0x300], R17 ;  /* 0xfffd00110600798e */ /* 0x0101e4000c10e784 */
.L_x_2651:
[----:B------:R-:W-:Y:S05]  /*54e0*/  BSYNC B0 ;  /* 0x0000000000007941 */ /* 0x000fea0003800000 */
.L_x_2650:
[----:B------:R-:W3:Y:S01]  /*54f0*/  LDS R5, [R5.X4+0x1650] ;  /* 0x0016500005057984 */ /* 0x000ee20000004800 */
[----:B------:R-:W-:Y:S01]  /*5500*/  BSSY B0, `(.L_x_2652) ;  /* 0x0000004000007945 */ /* 0x000fe20003800000 */
[----:B------:R-:W-:Y:S01]  /*5510*/  LEA.HI.SX32 R15, R15, R122, 0x1b ;  /* 0x0000007a0f0f7211 */ /* 0x000fe200078fdaff */
[----:B------:R-:W-:Y:S05]  /*5520*/  @!P4 BRA `(.L_x_2653) ;  /* 0x000000100000c947 */ /* 0x000fea0003800000 */
[----:B---3--:R3:W-:Y:S02]  /*5530*/  RED.E.ADD.F32.FTZ.RN.STRONG.GPU [R6.64+-0x200], R5 ;  /* 0xfffe00050600798e */ /* 0x0087e4000c10e784 */
.L_x_2653:
[----:B------:R-:W-:Y:S05]  /*5540*/  BSYNC B0 ;  /* 0x0000000000007941 */ /* 0x000fea0003800000 */
.L_x_2652:
[----:B------:R-:W0:Y:S01]  /*5550*/  LDS R15, [R15.X4+0x1750] ;  /* 0x001750000f0f7984 */ /* 0x000e220000004800 */
[----:B------:R-:W-:Y:S01]  /*5560*/  BSSY B0, `(.L_x_2654) ;  /* 0x0000003000007945 */ /* 0x000fe20003800000 */
[----:B------:R-:W-:Y:S05]  /*5570*/  @!P5 BRA `(.L_x_2655) ;  /* 0x000000100000d947 */ /* 0x000fea0003800000 */
[----:B0-----:R0:W-:Y:S02]  /*5580*/  RED.E.ADD.F32.FTZ.RN.STRONG.GPU [R6.64+-0x100], R15 ;  /* 0xffff000f0600798e */ /* 0x0011e4000c10e784 */
.L_x_2655:
[----:B------:R-:W-:Y:S05]  /*5590*/  BSYNC B0 ;  /* 0x0000000000007941 */ /* 0x000fea0003800000 */
.L_x_2654:
[----:B---3--:R-:W3:Y:S01]  /*55a0*/  SHFL.DOWN PT, R5, R14, 0x1, 0x1f ;  /* 0x08201f000e057f89 */ /* 0x008ee200000e0000 */
[----:B------:R-:W-:Y:S01]  /*55b0*/  ISETP.GT.AND P0, PT, R120, 0x1e, PT ;  /* 0x0000001e7800780c */ /* 0x000fe20003f04270 */
[----:B--2---:R-:W-:Y:S01]  /*55c0*/  FMUL.FTZ R4, R138, R169 ;  /* 0x000000a98a047220 */ /* 0x004fe20000410000 */
[----:B------:R-:W-:Y:S01]  /*55d0*/  ISETP.NE.AND P1, PT, R120, RZ, PT ;  /* 0x000000ff7800720c */ /* 0x000fe20003f25270 */
[----:B0-----:R-:W0:Y:S01]  /*55e0*/  SHFL.DOWN PT, R7, R172, 0x1, 0x1f ;  /* 0x08201f00ac077f89 */ /* 0x001e2200000e0000 */
[----:B------:R-:W-:Y:S01]  /*55f0*/  ISETP.NE.AND P2, PT, R122, RZ, PT ;  /* 0x000000ff7a00720c */ /* 0x000fe20003f45270 */
[----:B------:R-:W-:Y:S01]  /*5600*/  FMUL.FTZ R4, R183, R4 ;  /* 0x00000004b7047220 */ /* 0x000fe20000410000 */
[----:B------:R-:W-:Y:S01]  /*5610*/  BSSY B0, `(.L_x_2656) ;  /* 0x0000075000007945 */ /* 0x000fe20003800000 */
[----:B------:R-:W-:-:S02]  /*5620*/  FMUL.FTZ R6, R138, R157 ;  /* 0x0000009d8a067220 */ /* 0x000fc40000410000 */
[----:B------:R-:W-:Y:S02]  /*5630*/  FFMA.FTZ R169, R176, R169, R4 ;  /* 0x000000a9b0a97223 */ /* 0x000fe40000010004 */
[----:B------:R-:W-:Y:S02]  /*5640*/  FMUL.FTZ R4, R138, R167 ;  /* 0x000000a78a047220 */ /* 0x000fe40000410000 */
[----:B------:R-:W-:Y:S02]  /*5650*/  FMUL.FTZ R6, R191, R6 ;  /* 0x00000006bf067220 */ /* 0x000fe40000410000 */
[----:B------:R-:W-:Y:S02]  /*5660*/  FMUL.FTZ R4, R185, R4 ;  /* 0x00000004b9047220 */ /* 0x000fe40000410000 */
[----:B------:R-:W-:Y:S02]  /*5670*/  FFMA.FTZ R157, R148, R157, R6 ;  /* 0x0000009d949d7223 */ /* 0x000fe40000010006 */
[----:B------:R-:W-:-:S02]  /*5680*/  FFMA.FTZ R167, R168, R167, R4 ;  /* 0x000000a7a8a77223 */ /* 0x000fc40000010004 */
[-C--:B------:R-:W-:Y:S02]  /*5690*/  FMUL.FTZ R4, R138, R161.reuse ;  /* 0x000000a18a047220 */ /* 0x080fe40000410000 */
[----:B---3--:R-:W-:Y:S02]  /*56a0*/  @!P0 FADD.FTZ R14, R14, R5 ;  /* 0x000000050e0e8221 */ /* 0x008fe40000010000 */
[----:B------:R-:W-:Y:S02]  /*56b0*/  FMUL.FTZ R4, R187, R4 ;  /* 0x00000004bb047220 */ /* 0x000fe40000410000 */
[----:B0-----:R-:W-:Y:S01]  /*56c0*/  @!P0 FADD.FTZ R172, R172, R7 ;  /* 0x00000007acac8221 */ /* 0x001fe20000010000 */
[----:B------:R-:W0:Y:S01]  /*56d0*/  SHFL.DOWN PT, R5, R14, 0x2, 0x1f ;  /* 0x08401f000e057f89 */ /* 0x000e2200000e0000 */
[----:B------:R-:W-:Y:S01]  /*56e0*/  ISETP.GT.AND P0, PT, R120, 0x1d, PT ;  /* 0x0000001d7800780c */ /* 0x000fe20003f04270 */
[----:B------:R-:W-:Y:S02]  /*56f0*/  FFMA.FTZ R161, R158, R161, R4 ;  /* 0x000000a19ea17223 */ /* 0x000fe40000010004 */
[----:B------:R-:W2:Y:S01]  /*5700*/  SHFL.DOWN PT, R7, R172, 0x2, 0x1f ;  /* 0x08401f00ac077f89 */ /* 0x000ea200000e0000 */
[----:B------:R-:W-:-:S02]  /*5710*/  FMUL.FTZ R4, R138, R175 ;  /* 0x000000af8a047220 */ /* 0x000fc40000410000 */
[----:B------:R-:W-:Y:S02]  /*5720*/  FADD.FTZ R36, R211, R36 ;  /* 0x00000024d3247221 */ /* 0x000fe40000010000 */
        /* <DEDUP_REMOVED lines=9> */
[----:B------:R-:W-:Y:S02]  /*57c0*/  FMUL.FTZ R5, R138, R173 ;  /* 0x000000ad8a057220 */ /* 0x000fe40000410000 */
[----:B--2---:R-:W-:Y:S01]  /*57d0*/  @!P0 FADD.FTZ R172, R172, R7 ;  /* 0x00000007acac8221 */ /* 0x004fe20000010000 */
[----:B------:R-:W0:Y:S01]  /*57e0*/  SHFL.DOWN PT, R15, R14, 0x4, 0x1f ;  /* 0x08801f000e0f7f89 */ /* 0x000e2200000e0000 */
[----:B------:R-:W-:Y:S01]  /*57f0*/  ISETP.GT.AND P0, PT, R120, 0x1b, PT ;  /* 0x0000001b7800780c */ /* 0x000fe20003f04270 */
[----:B------:R-:W-:-:S02]  /*5800*/  FMUL.FTZ R7, R138, R181 ;  /* 0x000000b58a077220 */ /* 0x000fc40000410000 */
[----:B----4-:R-:W2:Y:S01]  /*5810*/  SHFL.DOWN PT, R17, R172, 0x4, 0x1f ;  /* 0x08801f00ac117f89 */ /* 0x010ea200000e0000 */
[----:B------:R-:W-:Y:S02]  /*5820*/  FMUL.FTZ R208, R208, R5 ;  /* 0x00000005d0d07220 */ /* 0x000fe40000410000 */
[----:B------:R-:W-:Y:S02]  /*5830*/  FMUL.FTZ R7, R212, R7 ;  /* 0x00000007d4077220 */ /* 0x000fe40000410000 */
[----:B------:R-:W-:Y:S02]  /*5840*/  FMUL.FTZ R5, R138, R141 ;  /* 0x0000008d8a057220 */ /* 0x000fe40000410000 */
[----:B------:R-:W-:Y:S02]  /*5850*/  FFMA.FTZ R204, R204, R181, R7 ;  /* 0x000000b5cccc7223 */ /* 0x000fe40000010007 */
[----:B------:R-:W-:Y:S02]  /*5860*/  FMUL.FTZ R190, R190, R5 ;  /* 0x00000005bebe7220 */ /* 0x000fe40000410000 */
[----:B------:R-:W-:-:S02]  /*5870*/  FMUL.FTZ R5, R138, R171 ;  /* 0x000000ab8a057220 */ /* 0x000fc40000410000 */
[----:B------:R-:W-:Y:S02]  /*5880*/  FFMA.FTZ R173, R209, R173, R208 ;  /* 0x000000add1ad7223 */ /* 0x000fe400000100d0 */
[----:B------:R-:W-:Y:S02]  /*5890*/  FMUL.FTZ R206, R206, R5 ;  /* 0x00000005cece7220 */ /* 0x000fe40000410000 */
[----:B------:R-:W-:Y:S02]  /*58a0*/  FMUL.FTZ R5, R138, R143 ;  /* 0x0000008f8a057220 */ /* 0x000fe40000410000 */
[----:B------:R-:W-:Y:S02]  /*58b0*/  FFMA.FTZ R190, R200, R141, R190 ;  /* 0x0000008dc8be7223 */ /* 0x000fe400000100be */
[----:B0-----:R-:W-:Y:S02]  /*58c0*/  @!P0 FADD.FTZ R14, R14, R15 ;  /* 0x0000000f0e0e8221 */ /* 0x001fe40000010000 */
[----:B------:R-:W-:-:S02]  /*58d0*/  FMUL.FTZ R5, R202, R5 ;  /* 0x00000005ca057220 */ /* 0x000fc40000410000 */
[----:B--2---:R-:W-:Y:S01]  /*58e0*/  @!P0 FADD.FTZ R172, R172, R17 ;  /* 0x00000011acac8221 */ /* 0x004fe20000010000 */
[----:B------:R-:W0:Y:S01]  /*58f0*/  SHFL.DOWN PT, R7, R14, 0x8, 0x1f ;  /* 0x09001f000e077f89 */ /* 0x000e2200000e0000 */
[----:B------:R-:W-:Y:S01]  /*5900*/  ISETP.GT.AND P0, PT, R120, 0x17, PT ;  /* 0x000000177800780c */ /* 0x000fe20003f04270 */
[----:B------:R-:W-:Y:S02]  /*5910*/  FFMA.FTZ R194, R194, R143, R5 ;  /* 0x0000008fc2c27223 */ /* 0x000fe40000010005 */
[----:B------:R-:W2:Y:S01]  /*5920*/  SHFL.DOWN PT, R15, R172, 0x8, 0x1f ;  /* 0x09001f00ac0f7f89 */ /* 0x000ea200000e0000 */
[----:B------:R-:W-:Y:S02]  /*5930*/  FMUL.FTZ R5, R138, R145 ;  /* 0x000000918a057220 */ /* 0x000fe40000410000 */
[----:B------:R-:W-:Y:S02]  /*5940*/  FFMA.FTZ R171, R198, R171, R206 ;  /* 0x000000abc6ab7223 */ /* 0x000fe400000100ce */
[----:B------:R-:W-:-:S02]  /*5950*/  FMUL.FTZ R5, R178, R5 ;  /* 0x00000005b2057220 */ /* 0x000fc40000410000 */
[----:B------:R-:W-:Y:S02]  /*5960*/  FADD.FTZ R37, R204, R37 ;  /* 0x00000025cc257221 */ /* 0x000fe40000010000 */
[----:B------:R-:W-:Y:S02]  /*5970*/  FFMA.FTZ R170, R170, R145, R5 ;  /* 0x00000091aaaa7223 */ /* 0x000fe40000010005 */
[----:B------:R-:W-:Y:S02]  /*5980*/  FMUL.FTZ R5, R138, R147 ;  /* 0x000000938a057220 */ /* 0x000fe40000410000 */
[----:B------:R-:W-:Y:S02]  /*5990*/  FADD.FTZ R34, R173, R34 ;  /* 0x00000022ad227221 */ /* 0x000fe40000010000 */
[----:B------:R-:W-:Y:S02]  /*59a0*/  FMUL.FTZ R5, R180, R5 ;  /* 0x00000005b4057220 */ /* 0x000fe40000410000 */
[----:B------:R-:W-:-:S02]  /*59b0*/  FADD.FTZ R35, R190, R35 ;  /* 0x00000023be237221 */ /* 0x000fc40000010000 */
[----:B------:R-:W-:Y:S02]  /*59c0*/  FFMA.FTZ R160, R160, R147, R5 ;  /* 0x00000093a0a07223 */ /* 0x000fe40000010005 */
[----:B0-----:R-:W-:Y:S02]  /*59d0*/  @!P0 FADD.FTZ R14, R14, R7 ;  /* 0x000000070e0e8221 */ /* 0x001fe40000010000 */
[----:B------:R-:W-:Y:S02]  /*59e0*/  FMUL.FTZ R5, R138, R149 ;  /* 0x000000958a057220 */ /* 0x000fe40000410000 */
[----:B--2---:R-:W-:Y:S01]  /*59f0*/  @!P0 FADD.FTZ R172, R172, R15 ;  /* 0x0000000facac8221 */ /* 0x004fe20000010000 */
[----:B------:R-:W0:Y:S01]  /*5a00*/  SHFL.DOWN PT, R7, R14, 0x10, 0x1f ;  /* 0x0a001f000e077f89 */ /* 0x000e2200000e0000 */
[----:B------:R-:W-:Y:S01]  /*5a10*/  ISETP.GT.AND P0, PT, R120, 0xf, PT ;  /* 0x0000000f7800780c */ /* 0x000fe20003f04270 */
[----:B------:R-:W-:Y:S02]  /*5a20*/  FMUL.FTZ R5, R182, R5 ;  /* 0x00000005b6057220 */ /* 0x000fe40000410000 */
[----:B------:R-:W2:Y:S01]  /*5a30*/  SHFL.DOWN PT, R15, R172, 0x10, 0x1f ;  /* 0x0a001f00ac0f7f89 */ /* 0x000ea200000e0000 */
[----:B------:R-:W-:-:S02]  /*5a40*/  FADD.FTZ R32, R171, R32 ;  /* 0x00000020ab207221 */ /* 0x000fc40000010000 */
[----:B------:R-:W-:Y:S02]  /*5a50*/  FFMA.FTZ R156, R156, R149, R5 ;  /* 0x000000959c9c7223 */ /* 0x000fe40000010005 */
        /* <DEDUP_REMOVED lines=11> */
[----:B------:R-:W-:Y:S01]  /*5b10*/  MOV R4, R14 ;  /* 0x0000000e00047202 */ /* 0x000fe20000000f00 */
[----:B------:R-:W-:-:S02]  /*5b20*/  FMUL.FTZ R7, R184, R7 ;  /* 0x00000007b8077220 */ /* 0x000fc40000410000 */
[----:B------:R-:W-:Y:S02]  /*5b30*/  IMAD.MOV.U32 R5, RZ, RZ, R172 ;  /* 0x000000ffff057224 */ /* 0x000fe400078e00ac */
[----:B------:R-:W-:Y:S02]  /*5b40*/  FFMA.FTZ R150, R150, R151, R7 ;  /* 0x0000009796967223 */ /* 0x000fe40000010007 */
[C---:B------:R-:W-:Y:S01]  /*5b50*/  FMUL.FTZ R7, R138.reuse, R153 ;  /* 0x000000998a077220 */ /* 0x040fe20000410000 */
[----:B------:R0:W-:Y:S01]  /*5b60*/  @!P1 STS.64 [R118.X8+0x18d8], R4 ;  /* 0x0018d80476009388 */ /* 0x0001e20000008a00 */
[----:B------:R-:W-:Y:S02]  /*5b70*/  FMUL.FTZ R138, R138, R155 ;  /* 0x0000009b8a8a7220 */ /* 0x000fe40000410000 */
[----:B------:R-:W-:Y:S02]  /*5b80*/  FMUL.FTZ R7, R186, R7 ;  /* 0x00000007ba077220 */ /* 0x000fe40000410000 */
[----:B------:R-:W-:-:S02]  /*5b90*/  FMUL.FTZ R138, R193, R138 ;  /* 0x0000008ac18a7220 */ /* 0x000fc40000410000 */
[----:B------:R-:W-:Y:S02]  /*5ba0*/  FFMA.FTZ R146, R146, R153, R7 ;  /* 0x0000009992927223 */ /* 0x000fe40000010007 */
        /* <DEDUP_REMOVED lines=19> */
[----:B------:R-:W2:Y:S04]  /*5ce0*/  @P0 LDS R14, [R16+0x3210] ;  /* 0x00321000100e0984 */ /* 0x000ea80000000800 */
[----:B------:R-:W3:Y:S01]  /*5cf0*/  @P0 LDS R15, [R16+0x2e10] ;  /* 0x002e1000100f0984 */ /* 0x000ee20000000800 */
[----:B0-----:R-:W-:Y:S02]  /*5d00*/  FADD.FTZ R5, R5, R7 ;  /* 0x0000000705057221 */ /* 0x001fe40000010000 */
[----:B------:R-:W-:Y:S02]  /*5d10*/  FADD.FTZ R4, R4, R6 ;  /* 0x0000000604047221 */ /* 0x000fe40000010000 */
[----:B--2---:R-:W-:Y:S02]  /*5d20*/  @P0 FADD.FTZ R5, R5, R14 ;  /* 0x0000000e05050221 */ /* 0x004fe40000010000 */
[----:B---3--:R-:W-:-:S03]  /*5d30*/  @P0 FADD.FTZ R4, R4, R15 ;  /* 0x0000000f04040221 */ /* 0x008fc60000010000 */
[----:B------:R0:W-:Y:S04]  /*5d40*/  STS [R16+0x3210], R5 ;  /* 0x0032100510007388 */ /* 0x0001e80000000800 */
[----:B------:R0:W-:Y:S02]  /*5d50*/  STS [R16+0x2e10], R4 ;  /* 0x002e100410007388 */ /* 0x0001e40000000800 */
.L_x_2657:
[----:B0-----:R-:W-:Y:S05]  /*5d60*/  BSYNC B0 ;  /* 0x0000000000007941 */ /* 0x001fea0003800000 */
.L_x_2656:
[----:B------:R-:W-:Y:S02]  /*5d70*/  IADD3 R21, R21, 0x1, RZ ;  /* 0x0000000115157810 */ /* 0x000fe40007ffe0ff */
[----:B------:R-:W-:Y:S02]  /*5d80*/  IADD3 R19, P1, R19, 0x1, RZ ;  /* 0x0000000113137810 */ /* 0x000fe40007f3e0ff */
[----:B------:R-:W-:-:S03]  /*5d90*/  ISETP.GE.AND P0, PT, R21, c[0x0][0x16c], PT ;  /* 0x00005b0015007a0c */ /* 0x000fc60003f06270 */
[----:B------:R-:W-:-:S10]  /*5da0*/  IMAD.X R0, RZ, RZ, R0, P1 ;  /* 0x000000ffff007224 */ /* 0x000fd400008e0600 */
[----:B-1----:R-:W-:Y:S01]  /*5db0*/  @P0 CALL.REL.NOINC `(.L_x_2610) ;  /* 0x0000001000000944 */ /* 0x002fe20003c00000 */
[----:B------:R-:W-:Y:S05]  /*5dc0*/  BRA `(.L_x_2658) ;  /* 0xffffc5a000007947 */ /* 0x000fea000383ffff */
.L_x_2610:
[----:B------:R-:W-:Y:S01]  /*5dd0*/  BAR.SYNC.DEFER_BLOCKING 0x0 ;  /* 0x0000000000007b1d */ /* 0x000fe20000010000 */
[----:B------:R-:W-:Y:S02]  /*5de0*/  F2FP.PACK_AB R50, R50, R53 ;  /* 0x000000353232723e */ /* 0x000fe400000000ff */
[----:B------:R-:W-:Y:S02]  /*5df0*/  F2FP.PACK_AB R48, R48, R51 ;  /* 0x000000333030723e */ /* 0x000fe400000000ff */
[----:B------:R-:W-:Y:S01]  /*5e00*/  F2FP.PACK_AB R46, R46, R49 ;  /* 0x000000312e2e723e */ /* 0x000fe200000000ff */
[----:B------:R-:W-:Y:S01]  /*5e10*/  BSSY B0, `(.L_x_2659) ;  /* 0x0000057000007945 */ /* 0x000fe20003800000 */
[----:B------:R-:W-:Y:S02]  /*5e20*/  F2FP.PACK_AB R44, R44, R47 ;  /* 0x0000002f2c2c723e */ /* 0x000fe400000000ff */
[----:B------:R-:W-:Y:S02]  /*5e30*/  PRMT R0, R50, 0x7632, R0 ;  /* 0x0000763232007816 */ /* 0x000fe40000000000 */
[----:B------:R-:W-:-:S02]  /*5e40*/  PRMT R4, R48, 0x7632, R4 ;  /* 0x0000763230047816 */ /* 0x000fc40000000004 */
[----:B------:R-:W-:Y:S02]  /*5e50*/  PRMT R5, R46, 0x7632, R5 ;  /* 0x000076322e057816 */ /* 0x000fe40000000005 */
[----:B------:R-:W-:Y:S02]  /*5e60*/  ISETP.NE.AND P0, PT, R122, RZ, PT ;  /* 0x000000ff7a00720c */ /* 0x000fe40003f05270 */
[----:B------:R-:W-:Y:S02]  /*5e70*/  F2FP.PACK_AB R42, R42, R45 ;  /* 0x0000002d2a2a723e */ /* 0x000fe400000000ff */
[----:B------:R-:W-:Y:S02]  /*5e80*/  F2FP.PACK_AB R40, R40, R43 ;  /* 0x0000002b2828723e */ /* 0x000fe400000000ff */
[----:B------:R-:W-:Y:S02]  /*5e90*/  F2FP.PACK_AB R38, R38, R41 ;  /* 0x000000292626723e */ /* 0x000fe400000000ff */
[----:B------:R-:W-:Y:S01]  /*5ea0*/  F2FP.PACK_AB R36, R36, R39 ;  /* 0x000000272424723e */ /* 0x000fe200000000ff */
[----:B------:R0:W-:Y:S01]  /*5eb0*/  STS.U16 [R100], R50 ;  /* 0x0000003264007388 */ /* 0x0001e20000000400 */
[----:B------:R-:W-:-:S02]  /*5ec0*/  SHF.R.S32.HI R52, RZ, 0x1f, R2 ;  /* 0x0000001fff347819 */ /* 0x000fc40000011402 */
[----:B------:R-:W-:Y:S01]  /*5ed0*/  PRMT R6, R36, 0x7632, R6 ;  /* 0x0000763224067816 */ /* 0x000fe20000000006 */
[----:B------:R1:W-:Y:S01]  /*5ee0*/  STS.U16 [R100+0x2], R0 ;  /* 0x0000020064007388 */ /* 0x0003e20000000400 */
[C---:B------:R-:W-:Y:S02]  /*5ef0*/  LOP3.LUT R16, R2.reuse, 0x20, RZ, 0xfc, !PT ;  /* 0x0000002002107812 */ /* 0x040fe400078efcff */
[----:B------:R-:W-:Y:S01]  /*5f00*/  LOP3.LUT R17, R2, 0x40, RZ, 0xfc, !PT ;  /* 0x0000004002117812 */ /* 0x000fe200078efcff */
[----:B------:R2:W-:Y:S01]  /*5f10*/  STS.U16 [R100+0x6], R4 ;  /* 0x0000060464007388 */ /* 0x0005e20000000400 */
[----:B0-----:R-:W-:-:S03]  /*5f20*/  PRMT R50, R44, 0x7632, R50 ;  /* 0x000076322c327816 */ /* 0x001fc60000000032 */
[----:B------:R0:W-:Y:S01]  /*5f30*/  STS.U16 [R100+0xa], R5 ;  /* 0x00000a0564007388 */ /* 0x0001e20000000400 */
[----:B-1----:R-:W-:-:S03]  /*5f40*/  PRMT R0, R42, 0x7632, R0 ;  /* 0x000076322a007816 */ /* 0x002fc60000000000 */
[----:B------:R1:W-:Y:S01]  /*5f50*/  STS.U16 [R100+0xe], R50 ;  /* 0x00000e3264007388 */ /* 0x0003e20000000400 */
[----:B--2---:R-:W-:-:S03]  /*5f60*/  PRMT R4, R40, 0x7632, R4 ;  /* 0x0000763228047816 */ /* 0x004fc60000000004 */
[----:B------:R-:W-:Y:S01]  /*5f70*/  STS.U16 [R100+0x4], R48 ;  /* 0x0000043064007388 */ /* 0x000fe20000000400 */
[----:B0-----:R-:W-:-:S03]  /*5f80*/  PRMT R5, R38, 0x7632, R5 ;  /* 0x0000763226057816 */ /* 0x001fc60000000005 */
[----:B------:R-:W-:Y:S01]  /*5f90*/  STS.U16 [R100+0x8], R46 ;  /* 0x0000082e64007388 */ /* 0x000fe20000000400 */
[----:B-1----:R-:W-:-:S03]  /*5fa0*/  IADD3 R50, -R117, c[0x0][0x168], RZ ;  /* 0x00005a0075327a10 */ /* 0x002fc60007ffe1ff */
[----:B------:R-:W-:Y:S04]  /*5fb0*/  STS.U16 [R100+0xc], R44 ;  /* 0x00000c2c64007388 */ /* 0x000fe80000000400 */
[----:B------:R-:W-:Y:S04]  /*5fc0*/  STS.U16 [R100+0x10], R42 ;  /* 0x0000102a64007388 */ /* 0x000fe80000000400 */
[----:B------:R0:W-:Y:S04]  /*5fd0*/  STS.U16 [R100+0x12], R0 ;  /* 0x0000120064007388 */ /* 0x0001e80000000400 */
[----:B------:R-:W-:Y:S04]  /*5fe0*/  STS.U16 [R100+0x14], R40 ;  /* 0x0000142864007388 */ /* 0x000fe80000000400 */
[----:B------:R-:W-:Y:S01]  /*5ff0*/  STS.U16 [R100+0x16], R4 ;  /* 0x0000160464007388 */ /* 0x000fe20000000400 */
[----:B0-----:R-:W-:-:S03]  /*6000*/  IMAD R0, R166, c[0x0][0x2d8], RZ ;  /* 0x0000b600a6007a24 */ /* 0x001fc600078e02ff */
[----:B------:R-:W-:Y:S01]  /*6010*/  STS.U16 [R100+0x18], R38 ;  /* 0x0000182664007388 */ /* 0x000fe20000000400 */
[----:B------:R-:W-:-:S03]  /*6020*/  IMAD R39, R137, c[0x0][0x2dc], R0 ;  /* 0x0000b70089277a24 */ /* 0x000fc600078e0200 */
[----:B------:R0:W-:Y:S01]  /*6030*/  STS.U16 [R100+0x1a], R5 ;  /* 0x00001a0564007388 */ /* 0x0001e20000000400 */
[----:B------:R-:W-:-:S03]  /*6040*/  IMAD R0, R119, -0x400, R130 ;  /* 0xfffffc0077007824 */ /* 0x000fc600078e0282 */
[----:B------:R-:W-:Y:S02]  /*6050*/  STS.U16 [R100+0x1c], R36 ;  /* 0x00001c2464007388 */ /* 0x000fe40000000400 */
[----:B------:R-:W-:Y:S02]  /*6060*/  SHF.R.S32.HI R14, RZ, 0x1f, R0 ;  /* 0x0000001fff0e7819 */ /* 0x000fe40000011400 */
[----:B------:R1:W-:Y:S01]  /*6070*/  STS.U16 [R100+0x1e], R6 ;  /* 0x00001e0664007388 */ /* 0x0003e20000000400 */
[----:B------:R-:W-:-:S06]  /*6080*/  NOP ;  /* 0x0000000000007918 */ /* 0x000fcc0000000000 */
[----:B------:R-:W-:Y:S01]  /*6090*/  LDS.U16 R21, [R116] ;  /* 0x0000000074157984 */ /* 0x000fe20000000400 */
[----:B0-----:R-:W-:-:S03]  /*60a0*/  IMAD.WIDE.U32 R4, R137, c[0x0][0x2d8], RZ ;  /* 0x0000b60089047a25 */ /* 0x001fc600078e00ff */
[----:B------:R-:W-:Y:S01]  /*60b0*/  LDS.U16 R41, [R115+0x40] ;  /* 0x0000400073297984 */ /* 0x000fe20000000400 */
[----:B-1----:R-:W-:Y:S01]  /*60c0*/  IMAD R6, R136, c[0x0][0x2e0], RZ ;  /* 0x0000b80088067a24 */ /* 0x002fe200078e02ff */
[----:B------:R-:W-:Y:S02]  /*60d0*/  IADD3 R5, R5, R39, RZ ;  /* 0x0000002705057210 */ /* 0x000fe40007ffe0ff */
[----:B------:R-:W-:Y:S01]  /*60e0*/  LDS.U16 R43, [R114+0x80] ;  /* 0x00008000722b7984 */ /* 0x000fe20000000400 */
[C---:B------:R-:W-:Y:S01]  /*60f0*/  IMAD R15, R139.reuse, c[0x0][0x2e4], R6 ;  /* 0x0000b9008b0f7a24 */ /* 0x040fe200078e0206 */
[----:B------:R-:W-:Y:S01]  /*6100*/  LEA R6, P5, R2, c[0x0][0x330], 0x1 ;  /* 0x0000cc0002067a11 */ /* 0x000fe200078a08ff */
[----:B------:R-:W-:Y:S01]  /*6110*/  IMAD.WIDE.U32 R4, R139, c[0x0][0x2e0], R4 ;  /* 0x0000b8008b047a25 */ /* 0x000fe200078e0004 */
[----:B------:R-:W-:Y:S04]  /*6120*/  LDS.U16 R45, [R113+0xc0] ;  /* 0x0000c000712d7984 */ /* 0x000fe80000000400 */
[----:B------:R-:W-:Y:S01]  /*6130*/  LDS.U16 R47, [R112+0x100] ;  /* 0x00010000702f7984 */ /* 0x000fe20000000400 */
[----:B------:R-:W-:-:S03]  /*6140*/  IADD3 R7, P1, R0, R4, RZ ;  /* 0x0000000400077210 */ /* 0x000fc60007f3e0ff */
        /* <DEDUP_REMOVED lines=27> */
[----:B------:R-:W-:Y:S02]  /*6300*/  IMAD R38, R136, c[0x0][0x2e0], RZ ;  /* 0x0000b80088267a24 */ /* 0x000fe400078e02ff */
[----:B------:R-:W-:Y:S02]  /*6310*/  IMAD.IADD R19, R39, 0x1, R19 ;  /* 0x0000000127137824 */ /* 0x000fe400078e0213 */
[C---:B------:R-:W-:Y:S02]  /*6320*/  IMAD R39, R139.reuse, c[0x0][0x2e4], R38 ;  /* 0x0000b9008b277a24 */ /* 0x040fe400078e0226 */
[----:B------:R-:W-:-:S05]  /*6330*/  IMAD.WIDE.U32 R18, R139, c[0x0][0x2e0], R18 ;  /* 0x0000b8008b127a25 */ /* 0x000fca00078e0012 */
[----:B------:R-:W-:Y:S02]  /*6340*/  IADD3 R19, R19, R39, RZ ;  /* 0x0000002713137210 */ /* 0x000fe40007ffe0ff */
[----:B------:R-:W-:-:S04]  /*6350*/  LEA R38, P4, R18, c[0x0][0x330], 0x1 ;  /* 0x0000cc0012267a11 */ /* 0x000fc800078808ff */
[----:B------:R-:W-:-:S05]  /*6360*/  LEA.HI.X R39, R18, c[0x0][0x334], R19, 0x1, P4 ;  /* 0x0000cd0012277a11 */ /* 0x000fca00020f0c13 */
[----:B------:R0:W-:Y:S04]  /*6370*/  STG.E.U16 [R38.64], R21 ;  /* 0x0000001526007986 */ /* 0x0001e8000c101504 */
.L_x_2660:
[----:B------:R-:W-:Y:S05]  /*6380*/  BSYNC B0 ;  /* 0x0000000000007941 */ /* 0x000fea0003800000 */
.L_x_2659:
[C---:B------:R-:W-:Y:S01]  /*6390*/  LOP3.LUT R71, R2.reuse, 0x80, RZ, 0xfc, !PT ;  /* 0x0000008002477812 */ /* 0x040fe200078efcff */
[----:B------:R-:W-:Y:S01]  /*63a0*/  @!P3 STG.E.U16 [R6.64+-0x7c0], R41 ;  /* 0xfff840290600b986 */ /* 0x000fe2000c101504 */
[----:B------:R-:W-:Y:S01]  /*63b0*/  LOP3.LUT R73, R2, 0xa0, RZ, 0xfc, !PT ;  /* 0x000000a002497812 */ /* 0x000fe200078efcff */
[----:B------:R-:W-:Y:S01]  /*63c0*/  FADD.FTZ R18, R20, R131 ;  /* 0x0000008314127221 */ /* 0x000fe20000010000 */
[C---:B------:R-:W-:Y:S01]  /*63d0*/  LOP3.LUT R75, R2.reuse, 0xc0, RZ, 0xfc, !PT ;  /* 0x000000c0024b7812 */ /* 0x040fe200078efcff */
[----:B------:R-:W-:Y:S01]  /*63e0*/  @!P2 STG.E.U16 [R6.64+-0x780], R43 ;  /* 0xfff8802b0600a986 */ /* 0x000fe2000c101504 */
        /* <DEDUP_REMOVED lines=29> */
[----:B------:R-:W-:Y:S01]  /*65c0*/  LOP3.LUT R3, R142, 0xfffffe00, RZ, 0xc0, !PT ;  /* 0xfffffe008e037812 */ /* 0x000fe200078ec0ff */
[----:B------:R-:W-:Y:S01]  /*65d0*/  @!P1 STG.E.U16 [R6.64+-0x580], R59 ;  /* 0xfffa803b06009986 */ /* 0x000fe2000c101504 */
[----:B------:R-:W-:-:S03]  /*65e0*/  F2FP.PACK_AB R20, R23, R20 ;  /* 0x000000141714723e */ /* 0x000fc600000000ff */
[----:B------:R-:W-:Y:S01]  /*65f0*/  IMAD R54, R120, 0x10, R3 ;  /* 0x0000001078367824 */ /* 0x000fe200078e0203 */
[----:B------:R-:W-:Y:S04]  /*6600*/  @!P2 STG.E.U16 [R6.64+-0x540], R61 ;  /* 0xfffac03d0600a986 */ /* 0x000fe8000c101504 */
[----:B------:R-:W-:Y:S01]  /*6610*/  @!P3 STG.E.U16 [R6.64+-0x500], R63 ;  /* 0xfffb003f0600b986 */ /* 0x000fe2000c101504 */
[C---:B------:R-:W-:Y:S02]  /*6620*/  IADD3 R3, R54.reuse, 0x1, RZ ;  /* 0x0000000136037810 */ /* 0x040fe40007ffe0ff */
[----:B0-----:R-:W-:Y:S01]  /*6630*/  IADD3 R21, R54, 0x2, RZ ;  /* 0x0000000236157810 */ /* 0x001fe20007ffe0ff */
[----:B------:R-:W-:Y:S01]  /*6640*/  @!P4 STG.E.U16 [R6.64+-0x4c0], R65 ;  /* 0xfffb40410600c986 */ /* 0x000fe2000c101504 */
[-C--:B------:R-:W-:Y:S01]  /*6650*/  LEA.HI.SX32 R19, R3, R54.reuse, 0x1b ;  /* 0x0000003603137211 */ /* 0x080fe200078fdaff */
[----:B------:R-:W-:Y:S01]  /*6660*/  FADD.FTZ R3, R18, R23 ;  /* 0x0000001712037221 */ /* 0x000fe20000010000 */
[C---:B------:R-:W-:Y:S01]  /*6670*/  IADD3 R36, R54.reuse, 0x3, RZ ;  /* 0x0000000336247810 */ /* 0x040fe20007ffe0ff */
[----:B------:R-:W-:Y:S01]  /*6680*/  @!P5 STG.E.U16 [R6.64+-0x480], R67 ;  /* 0xfffb80430600d986 */ /* 0x000fe2000c101504 */
[C---:B------:R-:W-:Y:S01]  /*6690*/  IADD3 R38, R54.reuse, 0x4, RZ ;  /* 0x0000000436267810 */ /* 0x040fe20007ffe0ff */
[----:B------:R-:W-:Y:S01]  /*66a0*/  FADD.FTZ R18, R3, R22 ;  /* 0x0000001603127221 */ /* 0x000fe20000010000 */
[C---:B------:R-:W-:Y:S01]  /*66b0*/  IADD3 R39, R54.reuse, 0x5, RZ ;  /* 0x0000000536277810 */ /* 0x040fe20007ffe0ff */
[----:B------:R0:W-:Y:S01]  /*66c0*/  @!P6 STG.E.U16 [R6.64+-0x440], R69 ;  /* 0xfffbc0450600e986 */ /* 0x0001e2000c101504 */
[----:B------:R-:W-:Y:S01]  /*66d0*/  IADD3 R40, R54, 0x6, RZ ;  /* 0x0000000636287810 */ /* 0x000fe20007ffe0ff */
[----:B------:R-:W-:Y:S01]  /*66e0*/  FADD.FTZ R3, R18, R25 ;  /* 0x0000001912037221 */ /* 0x000fe20000010000 */
[-C--:B------:R-:W-:Y:S01]  /*66f0*/  LEA.HI.SX32 R21, R21, R54.reuse, 0x1b ;  /* 0x0000003615157211 */ /* 0x080fe200078fdaff */
[----:B------:R-:W-:Y:S01]  /*6700*/  BAR.SYNC.DEFER_BLOCKING 0x0 ;  /* 0x0000000000007b1d */ /* 0x000fe20000010000 */
[----:B------:R-:W-:-:S02]  /*6710*/  LEA.HI.SX32 R36, R36, R54, 0x1b ;  /* 0x0000003624247211 */ /* 0x000fc400078fdaff */
[----:B------:R-:W-:Y:S01]  /*6720*/  LEA.HI.SX32 R38, R38, R54, 0x1b ;  /* 0x0000003626267211 */ /* 0x000fe200078fdaff */
[----:B------:R-:W-:Y:S01]  /*6730*/  IMAD.SHL.U32 R21, R21, 0x2, RZ ;  /* 0x0000000215157824 */ /* 0x000fe200078e00ff */
[----:B------:R-:W-:Y:S02]  /*6740*/  F2FP.PACK_AB R22, R25, R22 ;  /* 0x000000161916723e */ /* 0x000fe400000000ff */
[-C--:B------:R-:W-:Y:S01]  /*6750*/  LEA.HI.SX32 R39, R39, R54.reuse, 0x1b ;  /* 0x0000003627277211 */ /* 0x080fe200078fdaff */
[----:B0-----:R-:W-:Y:S01]  /*6760*/  FADD.FTZ R6, R3, R24 ;  /* 0x0000001803067221 */ /* 0x001fe20000010000 */
[----:B------:R-:W-:Y:S01]  /*6770*/  LEA.HI.SX32 R40, R40, R54, 0x1b ;  /* 0x0000003628287211 */ /* 0x000fe200078fdaff */
[----:B------:R-:W-:Y:S01]  /*6780*/  IMAD.SHL.U32 R38, R38, 0x2, RZ ;  /* 0x0000000226267824 */ /* 0x000fe200078e00ff */
[----:B------:R-:W-:Y:S02]  /*6790*/  PRMT R7, R20, 0x7632, R7 ;  /* 0x0000763214077816 */ /* 0x000fe40000000007 */
[----:B------:R-:W-:Y:S01]  /*67a0*/  SHF.L.U32 R19, R19, 0x1, RZ ;  /* 0x0000000113137819 */ /* 0x000fe200000006ff */
[----:B------:R-:W-:Y:S01]  /*67b0*/  IMAD.SHL.U32 R40, R40, 0x2, RZ ;  /* 0x0000000228287824 */ /* 0x000fe200078e00ff */
[----:B------:R-:W-:Y:S01]  /*67c0*/  F2FP.PACK_AB R24, R27, R24 ;  /* 0x000000181b18723e */ /* 0x000fe200000000ff */
[----:B------:R-:W-:Y:S01]  /*67d0*/  FADD.FTZ R27, R6, R27 ;  /* 0x0000001b061b7221 */ /* 0x000fe20000010000 */
[----:B------:R-:W-:Y:S01]  /*67e0*/  IADD3 R41, R54, 0x7, RZ ;  /* 0x0000000736297810 */ /* 0x000fe20007ffe0ff */
[----:B------:R-:W-:Y:S01]  /*67f0*/  IMAD R6, R166, c[0x0][0x2f8], RZ ;  /* 0x0000be00a6067a24 */ /* 0x000fe200078e02ff */
[----:B------:R-:W-:-:S02]  /*6800*/  IADD3 R42, R54, 0x8, RZ ;  /* 0x00000008362a7810 */ /* 0x000fc40007ffe0ff */
[----:B------:R-:W-:Y:S02]  /*6810*/  PRMT R23, R22, 0x7632, R23 ;  /* 0x0000763216177816 */ /* 0x000fe40000000017 */
[----:B------:R-:W-:Y:S01]  /*6820*/  SHF.L.U32 R36, R36, 0x1, RZ ;  /* 0x0000000124247819 */ /* 0x000fe200000006ff */
[----:B------:R-:W-:Y:S01]  /*6830*/  STS.U16 [R100], R20 ;  /* 0x0000001464007388 */ /* 0x000fe20000000400 */
[C---:B------:R-:W-:Y:S02]  /*6840*/  IADD3 R43, R54.reuse, 0x9, RZ ;  /* 0x00000009362b7810 */ /* 0x040fe40007ffe0ff */
[----:B------:R-:W-:Y:S01]  /*6850*/  IADD3 R44, R54, 0xa, RZ ;  /* 0x0000000a362c7810 */ /* 0x000fe20007ffe0ff */
[----:B------:R0:W-:Y:S01]  /*6860*/  STS.U16 [R19+0x2], R7 ;  /* 0x0000020713007388 */ /* 0x0001e20000000400 */
[----:B------:R-:W-:Y:S02]  /*6870*/  PRMT R25, R24, 0x7632, R25 ;  /* 0x0000763218197816 */ /* 0x000fe40000000019 */
[----:B------:R-:W-:Y:S01]  /*6880*/  SHF.L.U32 R39, R39, 0x1, RZ ;  /* 0x0000000127277819 */ /* 0x000fe200000006ff */
[----:B------:R1:W-:Y:S01]  /*6890*/  STS.U16 [R21+0x4], R22 ;  /* 0x0000041615007388 */ /* 0x0003e20000000400 */
[----:B------:R-:W-:-:S02]  /*68a0*/  IADD3 R45, R54, 0xb, RZ ;  /* 0x0000000b362d7810 */ /* 0x000fc40007ffe0ff */
[----:B------:R-:W-:Y:S01]  /*68b0*/  IADD3 R46, R54, 0xc, RZ ;  /* 0x0000000c362e7810 */ /* 0x000fe20007ffe0ff */
[----:B------:R-:W-:Y:S01]  /*68c0*/  STS.U16 [R36+0x6], R23 ;  /* 0x0000061724007388 */ /* 0x000fe20000000400 */
[-C--:B------:R-:W-:Y:S02]  /*68d0*/  LEA.HI.SX32 R41, R41, R54.reuse, 0x1b ;  /* 0x0000003629297211 */ /* 0x080fe400078fdaff */
[----:B------:R-:W-:Y:S01]  /*68e0*/  LEA.HI.SX32 R42, R42, R54, 0x1b ;  /* 0x000000362a2a7211 */ /* 0x000fe200078fdaff */
[----:B------:R-:W-:Y:S01]  /*68f0*/  STS.U16 [R38+0x8], R24 ;  /* 0x0000081826007388 */ /* 0x000fe20000000400 */
[----:B------:R-:W-:Y:S01]  /*6900*/  F2FP.PACK_AB R3, R29, R26 ;  /* 0x0000001a1d03723e */ /* 0x000fe200000000ff */
[----:B------:R-:W-:Y:S01]  /*6910*/  FADD.FTZ R26, R27, R26 ;  /* 0x0000001a1b1a7221 */ /* 0x000fe20000010000 */
[----:B0-----:R-:W-:Y:S01]  /*6920*/  F2FP.PACK_AB R7, R31, R28 ;  /* 0x0000001c1f07723e */ /* 0x001fe200000000ff */
[----:B------:R-:W-:Y:S01]  /*6930*/  STS.U16 [R39+0xa], R25 ;  /* 0x00000a1927007388 */ /* 0x000fe20000000400 */
[----:B------:R-:W-:Y:S01]  /*6940*/  IADD3 R47, R54, 0xd, RZ ;  /* 0x0000000d362f7810 */ /* 0x000fe20007ffe0ff */
[----:B------:R-:W-:Y:S01]  /*6950*/  IMAD.SHL.U32 R42, R42, 0x2, RZ ;  /* 0x000000022a2a7824 */ /* 0x000fe200078e00ff */
[----:B------:R-:W-:Y:S01]  /*6960*/  IADD3 R48, R54, 0xe, RZ ;  /* 0x0000000e36307810 */ /* 0x000fe20007ffe0ff */
[----:B------:R0:W-:Y:S01]  /*6970*/  STS.U16 [R40+0xc], R3 ;  /* 0x00000c0328007388 */ /* 0x0001e20000000400 */
[-C--:B------:R-:W-:Y:S01]  /*6980*/  LEA.HI.SX32 R43, R43, R54.reuse, 0x1b ;  /* 0x000000362b2b7211 */ /* 0x080fe200078fdaff */
[----:B------:R-:W-:Y:S01]  /*6990*/  FADD.FTZ R29, R26, R29 ;  /* 0x0000001d1a1d7221 */ /* 0x000fe20000010000 */
[----:B------:R-:W-:-:S02]  /*69a0*/  LEA.HI.SX32 R44, R44, R54, 0x1b ;  /* 0x000000362c2c7211 */ /* 0x000fc400078fdaff */
[----:B------:R-:W-:Y:S01]  /*69b0*/  IADD3 R49, R54, 0xf, RZ ;  /* 0x0000000f36317810 */ /* 0x000fe20007ffe0ff */
[----:B------:R-:W-:Y:S01]  /*69c0*/  FADD.FTZ R28, R29, R28 ;  /* 0x0000001c1d1c7221 */ /* 0x000fe20000010000 */
[-C--:B------:R-:W-:Y:S01]  /*69d0*/  LEA.HI.SX32 R45, R45, R54.reuse, 0x1b ;  /* 0x000000362d2d7211 */ /* 0x080fe200078fdaff */
[----:B------:R-:W-:Y:S01]  /*69e0*/  IMAD.SHL.U32 R44, R44, 0x2, RZ ;  /* 0x000000022c2c7824 */ /* 0x000fe200078e00ff */
[----:B------:R-:W-:Y:S01]  /*69f0*/  LEA.HI.SX32 R46, R46, R54, 0x1b ;  /* 0x000000362e2e7211 */ /* 0x000fe200078fdaff */
[----:B------:R-:W-:Y:S01]  /*6a00*/  FADD.FTZ R31, R28, R31 ;  /* 0x0000001f1c1f7221 */ /* 0x000fe20000010000 */
[----:B------:R-:W-:Y:S02]  /*6a10*/  F2FP.PACK_AB R18, R33, R30 ;  /* 0x0000001e2112723e */ /* 0x000fe400000000ff */
[----:B------:R-:W-:Y:S01]  /*6a20*/  PRMT R19, R3, 0x7632, R19 ;  /* 0x0000763203137816 */ /* 0x000fe20000000013 */
[----:B------:R-:W-:Y:S01]  /*6a30*/  IMAD.SHL.U32 R46, R46, 0x2, RZ ;  /* 0x000000022e2e7824 */ /* 0x000fe200078e00ff */
[----:B------:R-:W-:Y:S01]  /*6a40*/  SHF.L.U32 R41, R41, 0x1, RZ ;  /* 0x0000000129297819 */ /* 0x000fe200000006ff */
[----:B------:R-:W-:Y:S01]  /*6a50*/  FADD.FTZ R30, R31, R30 ;  /* 0x0000001e1f1e7221 */ /* 0x000fe20000010000 */
[----:B-1----:R-:W-:-:S02]  /*6a60*/  PRMT R21, R7, 0x7610, R21 ;  /* 0x0000761007157816 */ /* 0x002fc40000000015 */
[-C--:B------:R-:W-:Y:S01]  /*6a70*/  LEA.HI.SX32 R47, R47, R54.reuse, 0x1b ;  /* 0x000000362f2f7211 */ /* 0x080fe200078fdaff */
[----:B------:R-:W-:Y:S01]  /*6a80*/  STS.U16 [R41+0xe], R19 ;  /* 0x00000e1329007388 */ /* 0x000fe20000000400 */
[----:B------:R-:W-:Y:S01]  /*6a90*/  LEA.HI.SX32 R48, R48, R54, 0x1b ;  /* 0x0000003630307211 */ /* 0x000fe200078fdaff */
[----:B------:R-:W-:Y:S01]  /*6aa0*/  FADD.FTZ R33, R30, R33 ;  /* 0x000000211e217221 */ /* 0x000fe20000010000 */
[----:B------:R-:W-:Y:S01]  /*6ab0*/  PRMT R20, R7, 0x7632, R20 ;  /* 0x0000763207147816 */ /* 0x000fe20000000014 */
[----:B------:R-:W-:Y:S01]  /*6ac0*/  STS.U16 [R42+0x10], R21 ;  /* 0x000010152a007388 */ /* 0x000fe20000000400 */
[----:B------:R-:W-:Y:S01]  /*6ad0*/  SHF.L.U32 R43, R43, 0x1, RZ ;  /* 0x000000012b2b7819 */ /* 0x000fe200000006ff */
[----:B------:R-:W-:Y:S01]  /*6ae0*/  IMAD.SHL.U32 R48, R48, 0x2, RZ ;  /* 0x0000000230307824 */ /* 0x000fe200078e00ff */
[----:B0-----:R-:W-:Y:S01]  /*6af0*/  F2FP.PACK_AB R3, R35, R32 ;  /* 0x000000202303723e */ /* 0x001fe200000000ff */
[----:B------:R-:W-:Y:S01]  /*6b00*/  FADD.FTZ R32, R33, R32 ;  /* 0x0000002021207221 */ /* 0x000fe20000010000 */
[----:B------:R-:W-:Y:S01]  /*6b10*/  LEA.HI.SX32 R49, R49, R54, 0x1b ;  /* 0x0000003631317211 */ /* 0x000fe200078fdaff */
[----:B------:R0:W-:Y:S01]  /*6b20*/  STS.U16 [R43+0x12], R20 ;  /* 0x000012142b007388 */ /* 0x0001e20000000400 */
[----:B------:R-:W-:Y:S01]  /*6b30*/  F2FP.PACK_AB R7, R37, R34 ;  /* 0x000000222507723e */ /* 0x000fe200000000ff */
[----:B------:R-:W-:Y:S01]  /*6b40*/  FADD.FTZ R35, R32, R35 ;  /* 0x0000002320237221 */ /* 0x000fe20000010000 */
[----:B------:R-:W-:Y:S01]  /*6b50*/  PRMT R22, R18, 0x7632, R22 ;  /* 0x0000763212167816 */ /* 0x000fe20000000016 */
[----:B------:R-:W-:Y:S01]  /*6b60*/  STS.U16 [R44+0x14], R18 ;  /* 0x000014122c007388 */ /* 0x000fe20000000400 */
[----:B------:R-:W-:Y:S01]  /*6b70*/  SHF.L.U32 R45, R45, 0x1, RZ ;  /* 0x000000012d2d7819 */ /* 0x000fe200000006ff */
[----:B------:R-:W-:Y:S01]  /*6b80*/  FADD.FTZ R34, R35, R34 ;  /* 0x0000002223227221 */ /* 0x000fe20000010000 */
[----:B------:R-:W-:-:S02]  /*6b90*/  PRMT R24, R3, 0x7632, R24 ;  /* 0x0000763203187816 */ /* 0x000fc40000000018 */
[----:B------:R-:W-:Y:S01]  /*6ba0*/  SHF.L.U32 R47, R47, 0x1, RZ ;  /* 0x000000012f2f7819 */ /* 0x000fe200000006ff */
[----:B------:R-:W-:Y:S01]  /*6bb0*/  STS.U16 [R45+0x16], R22 ;  /* 0x000016162d007388 */ /* 0x000fe20000000400 */
[----:B------:R-:W-:Y:S01]  /*6bc0*/  PRMT R36, R7, 0x7632, R36 ;  /* 0x0000763207247816 */ /* 0x000fe20000000024 */
[----:B------:R-:W-:Y:S01]  /*6bd0*/  FADD.FTZ R131, R34, R37 ;  /* 0x0000002522837221 */ /* 0x000fe20000010000 */
[----:B------:R-:W-:Y:S01]  /*6be0*/  SHF.L.U32 R49, R49, 0x1, RZ ;  /* 0x0000000131317819 */ /* 0x000fe200000006ff */
[----:B------:R-:W-:Y:S01]  /*6bf0*/  STS.U16 [R46+0x18], R3 ;  /* 0x000018032e007388 */ /* 0x000fe20000000400 */
[----:B0-----:R-:W-:-:S03]  /*6c00*/  IADD3 R20, P1, R2, -0x3e0, RZ ;  /* 0xfffffc2002147810 */ /* 0x001fc60007f3e0ff */
[----:B------:R-:W-:Y:S01]  /*6c10*/  STS.U16 [R47+0x1a], R24 ;  /* 0x00001a182f007388 */ /* 0x000fe20000000400 */
[----:B------:R-:W-:-:S03]  /*6c20*/  IADD3.X R27, R52, -0x1, RZ, P1, !PT ;  /* 0xffffffff341b7810 */ /* 0x000fc60000ffe4ff */
[----:B------:R0:W-:Y:S04]  /*6c30*/  STS.U16 [R48+0x1c], R7 ;  /* 0x00001c0730007388 */ /* 0x0001e80000000400 */
[----:B------:R-:W-:Y:S01]  /*6c40*/  STS.U16 [R49+0x1e], R36 ;  /* 0x00001e2431007388 */ /* 0x000fe20000000400 */
[----:B------:R-:W-:-:S06]  /*6c50*/  NOP ;  /* 0x0000000000007918 */ /* 0x000fcc0000000000 */
[----:B------:R-:W-:Y:S01]  /*6c60*/  LDS.U16 R19, [R116] ;  /* 0x0000000074137984 */ /* 0x000fe20000000400 */
[----:B0-----:R-:W-:-:S03]  /*6c70*/  IMAD R7, R137, c[0x0][0x2fc], R6 ;  /* 0x0000bf0089077a24 */ /* 0x001fc600078e0206 */
        /* <DEDUP_REMOVED lines=18> */
[----:B0-----:R-:W-:Y:S01]  /*6da0*/  ISETP.GE.AND P0, PT, R2, R18, PT ;  /* 0x000000120200720c */ /* 0x001fe20003f06270 */
[----:B------:R-:W-:-:S04]  /*6db0*/  IMAD.WIDE.U32 R2, R137, c[0x0][0x2f8], RZ ;  /* 0x0000be0089027a25 */ /* 0x000fc800078e00ff */
[----:B------:R-:W-:-:S08]  /*6dc0*/  IMAD.IADD R29, R3, 0x1, R7 ;  /* 0x00000001031d7824 */ /* 0x000fd000078e0207 */
        /* <DEDUP_REMOVED lines=10> */
.L_x_2662:
[----:B------:R-:W-:Y:S05]  /*6e70*/  BSYNC B0 ;  /* 0x0000000000007941 */ /* 0x000fea0003800000 */
.L_x_2661:
[----:B------:R-:W-:Y:S01]  /*6e80*/  MOV R3, R29 ;  /* 0x0000001d00037202 */ /* 0x000fe20000000f00 */
[----:B0-----:R-:W-:Y:S01]  /*6e90*/  IMAD R6, R136, c[0x0][0x300], RZ ;  /* 0x0000c00088067a24 */ /* 0x001fe200078e02ff */
[----:B------:R-:W-:Y:S02]  /*6ea0*/  LEA R4, P1, R20, c[0x0][0x340], 0x1 ;  /* 0x0000d00014047a11 */ /* 0x000fe400078208ff */
        /* <DEDUP_REMOVED lines=19> */
[----:B------:R0:W-:Y:S01]  /*6fe0*/  @!P3 STG.E.U16 [R2.64], R115 ;  /* 0x000000730200b986 */ /* 0x0001e2000c101504 */
[----:B------:R-:W-:-:S03]  /*6ff0*/  ISETP.GE.AND P3, PT, R79, R18, PT ;  /* 0x000000124f00720c */ /* 0x000fc60003f66270 */
[----:B------:R0:W-:Y:S01]  /*7000*/  @!P0 STG.E.U16 [R2.64+0x100], R111 ;  /* 0x0001006f02008986 */ /* 0x0001e2000c101504 */
[----:B------:R-:W-:-:S03]  /*7010*/  ISETP.GE.AND P0, PT, R87, R18, PT ;  /* 0x000000125700720c */ /* 0x000fc60003f06270 */
        /* <DEDUP_REMOVED lines=19> */
[----:B------:R-:W-:Y:S01]  /*7150*/  IADD3.X R121, R121, -0x1, RZ, P1, !PT ;  /* 0xffffffff79797810 */ /* 0x000fe20000ffe4ff */
[----:B------:R0:W-:Y:S01]  /*7160*/  @!P3 STG.E.U16 [R2.64+0x380], R101 ;  /* 0x000380650200b986 */ /* 0x0001e2000c101504 */
[----:B------:R-:W-:Y:S02]  /*7170*/  IADD3 R124, P3, R124, -0x800, RZ ;  /* 0xfffff8007c7c7810 */ /* 0x000fe40007f7e0ff */
[----:B------:R-:W-:-:S02]  /*7180*/  IADD3.X R129, R129, -0x1, RZ, P2, !PT ;  /* 0xffffffff81817810 */ /* 0x000fc400017fe4ff */
[----:B------:R-:W-:Y:S01]  /*7190*/  IADD3.X R125, R125, -0x1, RZ, P3, !PT ;  /* 0xffffffff7d7d7810 */ /* 0x000fe20001ffe4ff */
[----:B0-----:R-:W-:Y:S01]  /*71a0*/  @!P0 CALL.REL.NOINC `(.L_x_2608) ;  /* 0x0000001000008944 */ /* 0x001fe20003c00000 */
[----:B------:R-:W-:Y:S05]  /*71b0*/  BRA `(.L_x_2663) ;  /* 0xffff95e000007947 */ /* 0x000fea000383ffff */
.L_x_2608:
[----:B------:R-:W-:Y:S02]  /*71c0*/  ISETP.NE.U32.AND P0, PT, RZ, c[0x0][0x328], PT ;  /* 0x0000ca00ff007a0c */ /* 0x000fe40003f05070 */
[----:B------:R-:W-:Y:S02]  /*71d0*/  ISETP.NE.U32.AND P2, PT, RZ, c[0x0][0x348], PT ;  /* 0x0000d200ff007a0c */ /* 0x000fe40003f45070 */
        /* <DEDUP_REMOVED lines=27> */
.L_x_2665:
[----:B------:R-:W-:Y:S05]  /*7390*/  BSYNC B0 ;  /* 0x0000000000007941 */ /* 0x000fea0003800000 */
.L_x_2664:
        /* <DEDUP_REMOVED lines=18> */
[----:B0-----:R-:W0:Y:S02]  /*74c0*/  SHFL.DOWN P0, R4, R5, 0x10, 0x1f ;  /* 0x0a001f0005047f89 */ /* 0x001e240000000000 */
[----:B0-----:R-:W-:-:S05]  /*74d0*/  @P0 FADD R4, R5, R4 ;  /* 0x0000000405040221 */ /* 0x001fca0000000000 */
[----:B------:R-:W-:Y:S04]  /*74e0*/  @!P2 STS [R3.X4+0x18d4], R4 ;  /* 0x0018d4040300a388 */ /* 0x000fe80000004800 */
[----:B------:R-:W-:Y:S06]  /*74f0*/  BAR.SYNC.DEFER_BLOCKING 0x0 ;  /* 0x0000000000007b1d */ /* 0x000fec0000010000 */
[----:B------:R-:W0:Y:S02]  /*7500*/  @!P1 LDS R7, [0x18d8] ;  /* 0x0018d800ff079984 */ /* 0x000e240000000800 */
[----:B0-----:R-:W-:Y:S01]  /*7510*/  @!P1 FADD.FTZ R4, R4, R7 ;  /* 0x0000000704049221 */ /* 0x001fe20000010000 */
[----:B------:R-:W-:Y:S05]  /*7520*/  @P1 BRA `(.L_x_2668) ;  /* 0x0000004000001947 */ /* 0x000fea0003800000 */
[----:B------:R0:W-:Y:S01]  /*7530*/  RED.E.ADD.F32.FTZ.RN.STRONG.GPU [R8.64], R4 ;  /* 0x000000040800798e */ /* 0x0001e2000c10e784 */
[----:B------:R-:W-:Y:S01]  /*7540*/  IMAD.MOV.U32 R15, RZ, RZ, RZ ;  /* 0x000000ffff0f7224 */ /* 0x000fe200078e00ff */
[----:B------:R-:W-:Y:S05]  /*7550*/  BRA `(.L_x_2668) ;  /* 0x0000001000007947 */ /* 0x000fea0003800000 */
.L_x_2667:
[----:B------:R-:W1:Y:S02]  /*7560*/  S2R R15, SR_TID.X ;  /* 0x00000000000f7919 */ /* 0x000e640000002100 */
.L_x_2668:
[----:B------:R-:W-:Y:S05]  /*7570*/  BSYNC B0 ;  /* 0x0000000000007941 */ /* 0x000fea0003800000 */
.L_x_2666:
[----:B-1----:R-:W-:-:S13]  /*7580*/  ISETP.GE.AND P0, PT, R15, c[0x0][0x16c], PT ;  /* 0x00005b000f007a0c */ /* 0x002fda0003f06270 */
[----:B------:R-:W-:Y:S05]  /*7590*/  @P0 EXIT ;  /* 0x000000000000094d */ /* 0x000fea0003800000 */
[C---:B------:R-:W-:Y:S02]  /*75a0*/  IMAD R0, R136.reuse, c[0x0][0x2a8], RZ ;  /* 0x0000aa0088007a24 */ /* 0x040fe400078e02ff */
[----:B------:R-:W-:Y:S02]  /*75b0*/  IMAD R136, R136, c[0x0][0x288], RZ ;  /* 0x0000a20088887a24 */ /* 0x000fe400078e02ff */
[----:B------:R-:W-:-:S04]  /*75c0*/  IMAD.WIDE.U32 R2, R139, c[0x0][0x2a8], RZ ;  /* 0x0000aa008b027a25 */ /* 0x000fc800078e00ff */
[C---:B------:R-:W-:Y:S02]  /*75d0*/  IMAD R23, R139.reuse, c[0x0][0x2ac], R0 ;  /* 0x0000ab008b177a24 */ /* 0x040fe400078e0200 */
[C---:B------:R-:W-:Y:S02]  /*75e0*/  IMAD R21, R139.reuse, c[0x0][0x28c], R136 ;  /* 0x0000a3008b157a24 */ /* 0x040fe400078e0288 */
[----:B0-----:R-:W-:Y:S01]  /*75f0*/  IMAD.WIDE.U32 R4, R139, c[0x0][0x288], RZ ;  /* 0x0000a2008b047a25 */ /* 0x001fe200078e00ff */
[----:B------:R-:W-:-:S03]  /*7600*/  IADD3 R23, R3, R23, RZ ;  /* 0x0000001703177210 */ /* 0x000fc60007ffe0ff */
[----:B------:R-:W-:Y:S02]  /*7610*/  IMAD.IADD R21, R5, 0x1, R21 ;  /* 0x0000000105157824 */ /* 0x000fe400078e0215 */
.L_x_2669:
[----:B0-----:R-:W0:Y:S01]  /*7620*/  LDS R17, [R15.X4+0x2e10] ;  /* 0x002e10000f117984 */ /* 0x001e220000004800 */
[----:B------:R-:W-:Y:S01]  /*7630*/  SHF.R.S32.HI R0, RZ, 0x1f, R15 ;  /* 0x0000001fff007819 */ /* 0x000fe2000001140f */
[----:B------:R-:W-:Y:S01]  /*7640*/  IMAD.MOV.U32 R9, RZ, RZ, R23 ;  /* 0x000000ffff097224 */ /* 0x000fe200078e0017 */
[----:B------:R-:W-:Y:S01]  /*7650*/  MOV R8, R2 ;  /* 0x0000000200087202 */ /* 0x000fe20000000f00 */
[----:B------:R1:W2:Y:S01]  /*7660*/  LDS R19, [R15.X4+0x3210] ;  /* 0x003210000f137984 */ /* 0x0002a20000004800 */
[----:B------:R-:W-:Y:S01]  /*7670*/  MOV R6, R4 ;  /* 0x0000000400067202 */ /* 0x000fe20000000f00 */
[----:B------:R-:W-:Y:S01]  /*7680*/  IMAD.MOV.U32 R7, RZ, RZ, R21 ;  /* 0x000000ffff077224 */ /* 0x000fe200078e0015 */
[----:B------:R-:W-:Y:S01]  /*7690*/  YIELD ;  /* 0x0000000000007946 */ /* 0x000fe20003800000 */
[----:B------:R-:W-:Y:S02]  /*76a0*/  IMAD R12, R0, c[0x0][0x290], RZ ;  /* 0x0000a400000c7a24 */ /* 0x000fe400078e02ff */
[----:B------:R-:W-:-:S04]  /*76b0*/  IMAD.WIDE.U32 R10, R15, c[0x0][0x2b0], R8 ;  /* 0x0000ac000f0a7a25 */ /* 0x000fc800078e0008 */
[----:B------:R-:W-:-:S04]  /*76c0*/  IMAD.WIDE.U32 R6, R15, c[0x0][0x290], R6 ;  /* 0x0000a4000f067a25 */ /* 0x000fc800078e0006 */
[----:B------:R-:W-:Y:S01]  /*76d0*/  IMAD R9, R15, c[0x0][0x294], R12 ;  /* 0x0000a5000f097a24 */ /* 0x000fe200078e020c */
[----:B------:R-:W-:Y:S01]  /*76e0*/  LEA R8, P0, R6, c[0x0][0x310], 0x2 ;  /* 0x0000c40006087a11 */ /* 0x000fe200078010ff */
[----:B------:R-:W-:Y:S01]  /*76f0*/  IMAD R0, R0, c[0x0][0x2b0], RZ ;  /* 0x0000ac0000007a24 */ /* 0x000fe200078e02ff */
[----:B------:R-:W-:Y:S02]  /*7700*/  LEA R12, P1, R10, c[0x0][0x318], 0x2 ;  /* 0x0000c6000a0c7a11 */ /* 0x000fe400078210ff */
[----:B------:R-:W-:Y:S01]  /*7710*/  IADD3 R9, R7, R9, RZ ;  /* 0x0000000907097210 */ /* 0x000fe20007ffe0ff */
[C---:B------:R-:W-:Y:S01]  /*7720*/  IMAD R13, R15.reuse, c[0x0][0x2b4], R0 ;  /* 0x0000ad000f0d7a24 */ /* 0x040fe200078e0200 */
[----:B-1----:R-:W-:Y:S02]  /*7730*/  IADD3 R15, R15, c[0x0][0x0], RZ ;  /* 0x000000000f0f7a10 */ /* 0x002fe40007ffe0ff */
[----:B------:R-:W-:Y:S01]  /*7740*/  LEA.HI.X R9, R6, c[0x0][0x314], R9, 0x2, P0 ;  /* 0x0000c50006097a11 */ /* 0x000fe200000f1409 */
[----:B------:R-:W-:Y:S01]  /*7750*/  IMAD.IADD R7, R11, 0x1, R13 ;  /* 0x000000010b077824 */ /* 0x000fe200078e020d */
[----:B------:R-:W-:-:S04]  /*7760*/  ISETP.GE.AND P0, PT, R15, c[0x0][0x16c], PT ;  /* 0x00005b000f007a0c */ /* 0x000fc80003f06270 */
[----:B------:R-:W-:Y:S01]  /*7770*/  LEA.HI.X R13, R10, c[0x0][0x31c], R7, 0x2, P1 ;  /* 0x0000c7000a0d7a11 */ /* 0x000fe200008f1407 */
[----:B0-----:R0:W-:Y:S04]  /*7780*/  RED.E.ADD.F32.FTZ.RN.STRONG.GPU [R8.64], R17 ;  /* 0x000000110800798e */ /* 0x0011e8000c10e784 */
[----:B--2---:R0:W-:Y:S04]  /*7790*/  RED.E.ADD.F32.FTZ.RN.STRONG.GPU [R12.64], R19 ;  /* 0x000000130c00798e */ /* 0x0041e8000c10e784 */
[----:B------:R-:W-:Y:S05]  /*77a0*/  @!P0 BRA `(.L_x_2669) ;  /* 0xfffffe7000008947 */ /* 0x000fea000383ffff */
[----:B------:R-:W-:Y:S05]  /*77b0*/  EXIT ;  /* 0x000000000000794d */ /* 0x000fea0003800000 */
.L_x_2615:
[----:B------:R-:W-:Y:S01]  /*77c0*/  HFMA2.MMA R213, -RZ, RZ, 0, 0 ;  /* 0x00000000ffd57435 */ /* 0x000fe200000001ff */
[----:B------:R-:W-:Y:S01]  /*77d0*/  MOV R211, R6 ;  /* 0x0000000600d37202 */ /* 0x000fe20000000f00 */
[----:B------:R-:W-:Y:S01]  /*77e0*/  IMAD.MOV.U32 R212, RZ, RZ, 0x1 ;  /* 0x00000001ffd47424 */ /* 0x000fe200078e00ff */
[----:B------:R-:W-:Y:S01]  /*77f0*/  MOV R4, 0x7820 ;  /* 0x0000782000047802 */ /* 0x000fe20000000f00 */
[----:B------:R-:W-:-:S02]  /*7800*/  IMAD.MOV.U32 R214, RZ, RZ, -0x1 ;  /* 0xffffffffffd67424 */ /* 0x000fc400078e00ff */
[----:B-1----:R-:W-:Y:S05]  /*7810*/  CALL.REL.NOINC `($__internal_110_$__cuda_sm70_shflsync_up) ;  /* 0x00000eb000007944 */ /* 0x002fea0003c00000 */
[----:B-1----:R-:W-:Y:S01]  /*7820*/  MOV R209, R211 ;  /* 0x000000d300d17202 */ /* 0x002fe20000000f00 */
[----:B0-----:R-:W-:Y:S05]  /*7830*/  BRA `(.L_x_2670) ;  /* 0xffffbe6000007947 */ /* 0x001fea000383ffff */
.L_x_2616:
[----:B------:R-:W-:Y:S01]  /*7840*/  HFMA2.MMA R212, -RZ, RZ, 0, 5.9604644775390625e-08 ;  /* 0x00000001ffd47435 */ /* 0x000fe200000001ff */
[----:B------:R-:W-:Y:S01]  /*7850*/  IMAD.MOV.U32 R211, RZ, RZ, R7 ;  /* 0x000000ffffd37224 */ /* 0x000fe200078e0007 */
[----:B------:R-:W-:Y:S01]  /*7860*/  MOV R214, 0xffffffff ;  /* 0xffffffff00d67802 */ /* 0x000fe20000000f00 */
[----:B------:R-:W-:Y:S01]  /*7870*/  IMAD.MOV.U32 R213, RZ, RZ, RZ ;  /* 0x000000ffffd57224 */ /* 0x000fe200078e00ff */
[----:B------:R-:W-:-:S02]  /*7880*/  MOV R4, 0x78a0 ;  /* 0x000078a000047802 */ /* 0x000fc40000000f00 */
[----:B012---:R-:W-:Y:S05]  /*7890*/  CALL.REL.NOINC `($__internal_110_$__cuda_sm70_shflsync_up) ;  /* 0x00000e3000007944 */ /* 0x007fea0003c00000 */
[----:B------:R-:W-:Y:S01]  /*78a0*/  FMUL.FTZ R209, R6, R209 ;  /* 0x000000d106d17220 */ /* 0x000fe20000410000 */
[----:B------:R-:W-:Y:S01]  /*78b0*/  ISETP.GE.AND P0, PT, R120, 0x1, PT ;  /* 0x000000017800780c */ /* 0x000fe20003f06270 */
[C---:B-1----:R-:W-:Y:S01]  /*78c0*/  FFMA.FTZ R4, R6.reuse, R211, R7 ;  /* 0x000000d306047223 */ /* 0x042fe20000010007 */
[----:B0-----:R-:W-:Y:S01]  /*78d0*/  HFMA2.MMA R213, -RZ, RZ, 0, 0 ;  /* 0x00000000ffd57435 */ /* 0x001fe200000001ff */
[----:B------:R-:W-:Y:S01]  /*78e0*/  IMAD.MOV.U32 R212, RZ, RZ, 0x2 ;  /* 0x00000002ffd47424 */ /* 0x000fe200078e00ff */
[----:B------:R-:W-:Y:S01]  /*78f0*/  FSEL R209, R6, R209, !P0 ;  /* 0x000000d106d17208 */ /* 0x000fe20004000000 */
[----:B------:R-:W-:Y:S01]  /*7900*/  IMAD.MOV.U32 R214, RZ, RZ, -0x1 ;  /* 0xffffffffffd67424 */ /* 0x000fe200078e00ff */
[----:B------:R-:W-:-:S02]  /*7910*/  FSEL R208, R7, R4, !P0 ;  /* 0x0000000407d07208 */ /* 0x000fc40004000000 */
[----:B------:R-:W-:Y:S02]  /*7920*/  MOV R211, R209 ;  /* 0x000000d100d37202 */ /* 0x000fe40000000f00 */
[----:B------:R-:W-:Y:S02]  /*7930*/  MOV R4, 0x7950 ;  /* 0x0000795000047802 */ /* 0x000fe40000000f00 */
[----:B------:R-:W-:Y:S05]  /*7940*/  CALL.REL.NOINC `($__internal_110_$__cuda_sm70_shflsync_up) ;  /* 0x00000d8000007944 */ /* 0x000fea0003c00000 */
[----:B0-----:R-:W-:Y:S01]  /*7950*/  HFMA2.MMA R213, -RZ, RZ, 0, 0 ;  /* 0x00000000ffd57435 */ /* 0x001fe200000001ff */
[----:B-1----:R-:W-:Y:S01]  /*7960*/  IMAD.MOV.U32 R6, RZ, RZ, R211 ;  /* 0x000000ffff067224 */ /* 0x002fe200078e00d3 */
[----:B------:R-:W-:Y:S01]  /*7970*/  MOV R211, R208 ;  /* 0x000000d000d37202 */ /* 0x000fe20000000f00 */
[----:B------:R-:W-:Y:S01]  /*7980*/  IMAD.MOV.U32 R212, RZ, RZ, 0x2 ;  /* 0x00000002ffd47424 */ /* 0x000fe200078e00ff */
[----:B------:R-:W-:Y:S01]  /*7990*/  MOV R4, 0x79c0 ;  /* 0x000079c000047802 */ /* 0x000fe20000000f00 */
[----:B------:R-:W-:Y:S02]  /*79a0*/  IMAD.MOV.U32 R214, RZ, RZ, -0x1 ;  /* 0xffffffffffd67424 */ /* 0x000fe400078e00ff */
[----:B------:R-:W-:Y:S05]  /*79b0*/  CALL.REL.NOINC `($__internal_110_$__cuda_sm70_shflsync_up) ;  /* 0x00000d1000007944 */ /* 0x000fea0003c00000 */
[----:B------:R-:W-:Y:S01]  /*79c0*/  ISETP.GE.AND P0, PT, R120, 0x2, PT ;  /* 0x000000027800780c */ /* 0x000fe20003f06270 */
[----:B0-----:R-:W-:Y:S01]  /*79d0*/  IMAD.MOV.U32 R213, RZ, RZ, RZ ;  /* 0x000000ffffd57224 */ /* 0x001fe200078e00ff */
[----:B------:R-:W-:Y:S02]  /*79e0*/  MOV R212, 0x4 ;  /* 0x0000000400d47802 */ /* 0x000fe40000000f00 */
[----:B------:R-:W-:-:S02]  /*79f0*/  MOV R214, 0xffffffff ;  /* 0xffffffff00d67802 */ /* 0x000fc40000000f00 */
[----:B------:R-:W-:-:S07]  /*7a00*/  MOV R4, 0x7a50 ;  /* 0x00007a5000047802 */ /* 0x000fce0000000f00 */
[----:B-1----:R-:W-:Y:S02]  /*7a10*/  @P0 FFMA.FTZ R208, R209, R211, R208 ;  /* 0x000000d3d1d00223 */ /* 0x002fe400000100d0 */
[----:B------:R-:W-:-:S04]  /*7a20*/  @P0 FMUL.FTZ R209, R6, R209 ;  /* 0x000000d106d10220 */ /* 0x000fc80000410000 */
[----:B------:R-:W-:Y:S02]  /*7a30*/  IMAD.MOV.U32 R211, RZ, RZ, R209 ;  /* 0x000000ffffd37224 */ /* 0x000fe400078e00d1 */
[----:B------:R-:W-:Y:S05]  /*7a40*/  CALL.REL.NOINC `($__internal_110_$__cuda_sm70_shflsync_up) ;  /* 0x00000c8000007944 */ /* 0x000fea0003c00000 */
[----:B0-----:R-:W-:Y:S01]  /*7a50*/  HFMA2.MMA R212, -RZ, RZ, 0, 2.384185791015625e-07 ;  /* 0x00000004ffd47435 */ /* 0x001fe200000001ff */
[----:B-1----:R-:W-:Y:S01]  /*7a60*/  MOV R6, R211 ;  /* 0x000000d300067202 */ /* 0x002fe20000000f00 */
[----:B------:R-:W-:Y:S01]  /*7a70*/  IMAD.MOV.U32 R211, RZ, RZ, R208 ;  /* 0x000000ffffd37224 */ /* 0x000fe200078e00d0 */
[----:B------:R-:W-:Y:S01]  /*7a80*/  MOV R214, 0xffffffff ;  /* 0xffffffff00d67802 */ /* 0x000fe20000000f00 */
[----:B------:R-:W-:Y:S01]  /*7a90*/  IMAD.MOV.U32 R213, RZ, RZ, RZ ;  /* 0x000000ffffd57224 */ /* 0x000fe200078e00ff */
[----:B------:R-:W-:Y:S02]  /*7aa0*/  MOV R4, 0x7ac0 ;  /* 0x00007ac000047802 */ /* 0x000fe40000000f00 */
[----:B------:R-:W-:Y:S05]  /*7ab0*/  CALL.REL.NOINC `($__internal_110_$__cuda_sm70_shflsync_up) ;  /* 0x00000c1000007944 */ /* 0x000fea0003c00000 */
[----:B------:R-:W-:Y:S01]  /*7ac0*/  ISETP.GE.AND P0, PT, R120, 0x4, PT ;  /* 0x000000047800780c */ /* 0x000fe20003f06270 */
[----:B0-----:R-:W-:Y:S01]  /*7ad0*/  HFMA2.MMA R213, -RZ, RZ, 0, 0 ;  /* 0x00000000ffd57435 */ /* 0x001fe200000001ff */
[----:B------:R-:W-:Y:S01]  /*7ae0*/  IMAD.MOV.U32 R212, RZ, RZ, 0x8 ;  /* 0x00000008ffd47424 */ /* 0x000fe200078e00ff */
[----:B------:R-:W-:Y:S01]  /*7af0*/  MOV R4, 0x7b50 ;  /* 0x00007b5000047802 */ /* 0x000fe20000000f00 */
[----:B------:R-:W-:-:S09]  /*7b00*/  IMAD.MOV.U32 R214, RZ, RZ, -0x1 ;  /* 0xffffffffffd67424 */ /* 0x000fd200078e00ff */
[----:B-1----:R-:W-:Y:S02]  /*7b10*/  @P0 FFMA.FTZ R208, R209, R211, R208 ;  /* 0x000000d3d1d00223 */ /* 0x002fe400000100d0 */
[----:B------:R-:W-:-:S05]  /*7b20*/  @P0 FMUL.FTZ R209, R6, R209 ;  /* 0x000000d106d10220 */ /* 0x000fca0000410000 */
[----:B------:R-:W-:Y:S02]  /*7b30*/  MOV R211, R209 ;  /* 0x000000d100d37202 */ /* 0x000fe40000000f00 */
        /* <DEDUP_REMOVED lines=11> */
[----:B------:R-:W-:Y:S02]  /*7bf0*/  MOV R214, 0xffffffff ;  /* 0xffffffff00d67802 */ /* 0x000fe40000000f00 */
[----:B------:R-:W-:-:S07]  /*7c00*/  MOV R4, 0x7c50 ;  /* 0x00007c5000047802 */ /* 0x000fce0000000f00 */
[----:B-1----:R-:W-:Y:S02]  /*7c10*/  @P0 FFMA.FTZ R208, R209, R211, R208 ;  /* 0x000000d3d1d00223 */ /* 0x002fe400000100d0 */
[----:B------:R-:W-:-:S04]  /*7c20*/  @P0 FMUL.FTZ R209, R6, R209 ;  /* 0x000000d106d10220 */ /* 0x000fc80000410000 */
[----:B------:R-:W-:Y:S02]  /*7c30*/  IMAD.MOV.U32 R211, RZ, RZ, R209 ;  /* 0x000000ffffd37224 */ /* 0x000fe400078e00d1 */
[----:B------:R-:W-:Y:S05]  /*7c40*/  CALL.REL.NOINC `($__internal_110_$__cuda_sm70_shflsync_up) ;  /* 0x00000a8000007944 */ /* 0x000fea0003c00000 */
[----:B0-----:R-:W-:Y:S01]  /*7c50*/  HFMA2.MMA R212, -RZ, RZ, 0, 9.5367431640625e-07 ;  /* 0x00000010ffd47435 */ /* 0x001fe200000001ff */
[----:B-1----:R-:W-:Y:S01]  /*7c60*/  MOV R210, R211 ;  /* 0x000000d300d27202 */ /* 0x002fe20000000f00 */
[----:B------:R-:W-:Y:S01]  /*7c70*/  IMAD.MOV.U32 R211, RZ, RZ, R208 ;  /* 0x000000ffffd37224 */ /* 0x000fe200078e00d0 */
[----:B------:R-:W-:Y:S01]  /*7c80*/  MOV R214, 0xffffffff ;  /* 0xffffffff00d67802 */ /* 0x000fe20000000f00 */
[----:B------:R-:W-:Y:S01]  /*7c90*/  IMAD.MOV.U32 R213, RZ, RZ, RZ ;  /* 0x000000ffffd57224 */ /* 0x000fe200078e00ff */
[----:B------:R-:W-:Y:S02]  /*7ca0*/  MOV R4, 0x7cc0 ;  /* 0x00007cc000047802 */ /* 0x000fe40000000f00 */
[----:B------:R-:W-:Y:S05]  /*7cb0*/  CALL.REL.NOINC `($__internal_110_$__cuda_sm70_shflsync_up) ;  /* 0x00000a1000007944 */ /* 0x000fea0003c00000 */
[----:B-1----:R-:W-:Y:S01]  /*7cc0*/  IMAD.MOV.U32 R4, RZ, RZ, R211 ;  /* 0x000000ffff047224 */ /* 0x002fe200078e00d3 */
[----:B0-----:R-:W-:Y:S05]  /*7cd0*/  BRA `(.L_x_2671) ;  /* 0xffffbb4000007947 */ /* 0x001fea000383ffff */
.L_x_2619:
[----:B0-----:R-:W-:Y:S01]  /*7ce0*/  HFMA2.MMA R213, -RZ, RZ, 0, 0 ;  /* 0x00000000ffd57435 */ /* 0x001fe200000001ff */
[----:B------:R-:W-:Y:S01]  /*7cf0*/  MOV R211, R209 ;  /* 0x000000d100d37202 */ /* 0x000fe20000000f00 */
[----:B-1----:R-:W-:Y:S01]  /*7d00*/  IMAD.MOV.U32 R212, RZ, RZ, 0x1 ;  /* 0x00000001ffd47424 */ /* 0x002fe200078e00ff */
[----:B------:R-:W-:Y:S01]  /*7d10*/  MOV R4, 0x7d40 ;  /* 0x00007d4000047802 */ /* 0x000fe20000000f00 */
[----:B------:R-:W-:-:S02]  /*7d20*/  IMAD.MOV.U32 R214, RZ, RZ, -0x1 ;  /* 0xffffffffffd67424 */ /* 0x000fc400078e00ff */
[----:B------:R-:W-:Y:S05]  /*7d30*/  CALL.REL.NOINC `($__internal_110_$__cuda_sm70_shflsync_up) ;  /* 0x0000099000007944 */ /* 0x000fea0003c00000 */
[----:B0-----:R-:W-:Y:S01]  /*7d40*/  HFMA2.MMA R212, -RZ, RZ, 0, 5.9604644775390625e-08 ;  /* 0x00000001ffd47435 */ /* 0x001fe200000001ff */
[----:B-1----:R-:W-:Y:S01]  /*7d50*/  MOV R6, R211 ;  /* 0x000000d300067202 */ /* 0x002fe20000000f00 */
[----:B------:R-:W-:Y:S01]  /*7d60*/  IMAD.MOV.U32 R211, RZ, RZ, R7 ;  /* 0x000000ffffd37224 */ /* 0x000fe200078e0007 */
[----:B------:R-:W-:Y:S01]  /*7d70*/  MOV R214, 0xffffffff ;  /* 0xffffffff00d67802 */ /* 0x000fe20000000f00 */
[----:B------:R-:W-:Y:S01]  /*7d80*/  IMAD.MOV.U32 R213, RZ, RZ, RZ ;  /* 0x000000ffffd57224 */ /* 0x000fe200078e00ff */
[----:B------:R-:W-:-:S02]  /*7d90*/  MOV R4, 0x7db0 ;  /* 0x00007db000047802 */ /* 0x000fc40000000f00 */
[----:B------:R-:W-:Y:S05]  /*7da0*/  CALL.REL.NOINC `($__internal_110_$__cuda_sm70_shflsync_up) ;  /* 0x0000092000007944 */ /* 0x000fea0003c00000 */
[----:B0-----:R-:W-:Y:S01]  /*7db0*/  HFMA2.MMA R212, -RZ, RZ, 0, 0 ;  /* 0x00000000ffd47435 */ /* 0x001fe200000001ff */
[----:B------:R-:W-:Y:S01]  /*7dc0*/  IMAD.MOV.U32 R208, RZ, RZ, R6 ;  /* 0x000000ffffd07224 */ /* 0x000fe200078e0006 */
[----:B-1----:R-:W-:Y:S01]  /*7dd0*/  MOV R209, R211 ;  /* 0x000000d300d17202 */ /* 0x002fe20000000f00 */
[----:B------:R-:W-:Y:S01]  /*7de0*/  IMAD.MOV.U32 R213, RZ, RZ, R14 ;  /* 0x000000ffffd57224 */ /* 0x000fe200078e000e */
[----:B------:R-:W-:Y:S01]  /*7df0*/  MOV R215, 0xffffffff ;  /* 0xffffffff00d77802 */ /* 0x000fe20000000f00 */
[----:B------:R-:W-:Y:S01]  /*7e00*/  IMAD.MOV.U32 R214, RZ, RZ, 0x1f ;  /* 0x0000001fffd67424 */ /* 0x000fe200078e00ff */
[----:B------:R-:W-:-:S02]  /*7e10*/  MOV R4, 0x7e30 ;  /* 0x00007e3000047802 */ /* 0x000fc40000000f00 */
[----:B------:R-:W-:Y:S05]  /*7e20*/  CALL.REL.NOINC `($__internal_109_$__cuda_sm70_shflsync_idx_p) ;  /* 0x0000086000007944 */ /* 0x000fea0003c00000 */
[----:B0-----:R-:W-:Y:S01]  /*7e30*/  HFMA2.MMA R214, -RZ, RZ, 0, 1.847743988037109375e-06 ;  /* 0x0000001fffd67435 */ /* 0x001fe200000001ff */
[----:B-1----:R-:W-:Y:S01]  /*7e40*/  MOV R14, R212 ;  /* 0x000000d4000e7202 */ /* 0x002fe20000000f00 */
[----:B------:R-:W-:Y:S01]  /*7e50*/  IMAD.MOV.U32 R213, RZ, RZ, R15 ;  /* 0x000000ffffd57224 */ /* 0x000fe200078e000f */
[----:B------:R-:W-:Y:S01]  /*7e60*/  MOV R4, 0x7ea0 ;  /* 0x00007ea000047802 */ /* 0x000fe20000000f00 */
[----:B------:R-:W-:-:S02]  /*7e70*/  IMAD.MOV.U32 R212, RZ, RZ, RZ ;  /* 0x000000ffffd47224 */ /* 0x000fc400078e00ff */
[----:B------:R-:W-:Y:S02]  /*7e80*/  IMAD.MOV.U32 R215, RZ, RZ, -0x1 ;  /* 0xffffffffffd77424 */ /* 0x000fe400078e00ff */
[----:B------:R-:W-:Y:S05]  /*7e90*/  CALL.REL.NOINC `($__internal_109_$__cuda_sm70_shflsync_idx_p) ;  /* 0x000007f000007944 */ /* 0x000fea0003c00000 */
[----:B-1----:R-:W-:Y:S01]  /*7ea0*/  MOV R5, R212 ;  /* 0x000000d400057202 */ /* 0x002fe20000000f00 */
[----:B0-----:R-:W-:Y:S05]  /*7eb0*/  BRA `(.L_x_2672) ;  /* 0xffffbad000007947 */ /* 0x001fea000383ffff */
.L_x_2622:
[----:B------:R-:W-:Y:S01]  /*7ec0*/  HFMA2.MMA R211, -RZ, RZ, 0, 5.9604644775390625e-08 ;  /* 0x00000001ffd37435 */ /* 0x000fe200000001ff */
[----:B------:R-:W-:Y:S01]  /*7ed0*/  IMAD.MOV.U32 R210, RZ, RZ, R6 ;  /* 0x000000ffffd27224 */ /* 0x000fe200078e0006 */
[----:B------:R-:W-:Y:S01]  /*7ee0*/  MOV R212, 0x1f ;  /* 0x0000001f00d47802 */ /* 0x000fe20000000f00 */
[----:B------:R-:W-:Y:S01]  /*7ef0*/  IMAD.MOV.U32 R213, RZ, RZ, -0x1 ;  /* 0xffffffffffd57424 */ /* 0x000fe200078e00ff */
[----:B------:R-:W-:Y:S02]  /*7f00*/  MOV R4, 0x7f20 ;  /* 0x00007f2000047802 */ /* 0x000fe40000000f00 */
[----:B------:R-:W-:Y:S05]  /*7f10*/  CALL.REL.NOINC `($__internal_108_$__cuda_sm70_shflsync_down) ;  /* 0x0000073000007944 */ /* 0x000fea0003c00000 */
[----:B-1----:R-:W-:Y:S01]  /*7f20*/  MOV R209, R210 ;  /* 0x000000d200d17202 */ /* 0x002fe20000000f00 */
[----:B0-----:R-:W-:Y:S05]  /*7f30*/  BRA `(.L_x_2673) ;  /* 0xffffbf3000007947 */ /* 0x001fea000383ffff */
.L_x_2623:
[----:B------:R-:W-:Y:S01]  /*7f40*/  HFMA2.MMA R212, -RZ, RZ, 0, 1.847743988037109375e-06 ;  /* 0x0000001fffd47435 */ /* 0x000fe200000001ff */
[----:B------:R-:W-:Y:S01]  /*7f50*/  MOV R210, R7 ;  /* 0x0000000700d27202 */ /* 0x000fe20000000f00 */
[----:B------:R-:W-:Y:S01]  /*7f60*/  IMAD.MOV.U32 R211, RZ, RZ, 0x1 ;  /* 0x00000001ffd37424 */ /* 0x000fe200078e00ff */
[----:B------:R-:W-:Y:S02]  /*7f70*/  MOV R213, 0xffffffff ;  /* 0xffffffff00d57802 */ /* 0x000fe40000000f00 */
[----:B------:R-:W-:-:S02]  /*7f80*/  MOV R4, 0x7fa0 ;  /* 0x00007fa000047802 */ /* 0x000fc40000000f00 */
[----:B01----:R-:W-:Y:S05]  /*7f90*/  CALL.REL.NOINC `($__internal_108_$__cuda_sm70_shflsync_down) ;  /* 0x000006b000007944 */ /* 0x003fea0003c00000 */
[C---:B------:R-:W-:Y:S01]  /*7fa0*/  FMUL.FTZ R5, R6.reuse, R209 ;  /* 0x000000d106057220 */ /* 0x040fe20000410000 */
[----:B0-----:R-:W-:Y:S01]  /*7fb0*/  HFMA2.MMA R212, -RZ, RZ, 0, 1.847743988037109375e-06 ;  /* 0x0000001fffd47435 */ /* 0x001fe200000001ff */
[C---:B-1----:R-:W-:Y:S01]  /*7fc0*/  FFMA.FTZ R210, R6.reuse, R210, R7 ;  /* 0x000000d206d27223 */ /* 0x042fe20000010007 */
[----:B------:R-:W-:Y:S01]  /*7fd0*/  MOV R213, 0xffffffff ;  /* 0xffffffff00d57802 */ /* 0x000fe20000000f00 */
[----:B------:R-:W-:Y:S01]  /*7fe0*/  IMAD.MOV.U32 R211, RZ, RZ, 0x2 ;  /* 0x00000002ffd37424 */ /* 0x000fe200078e00ff */
[----:B------:R-:W-:-:S02]  /*7ff0*/  FSEL R209, R6, R5, !P4 ;  /* 0x0000000506d17208 */ /* 0x000fc40006000000 */
[----:B------:R-:W-:Y:S02]  /*8000*/  FSEL R7, R7, R210, !P4 ;  /* 0x000000d207077208 */ /* 0x000fe40006000000 */
[----:B------:R-:W-:Y:S01]  /*8010*/  MOV R4, 0x8040 ;  /* 0x0000804000047802 */ /* 0x000fe20000000f00 */
[----:B------:R-:W-:Y:S02]  /*8020*/  IMAD.MOV.U32 R210, RZ, RZ, R209 ;  /* 0x000000ffffd27224 */ /* 0x000fe400078e00d1 */
[----:B------:R-:W-:Y:S05]  /*8030*/  CALL.REL.NOINC `($__internal_108_$__cuda_sm70_shflsync_down) ;  /* 0x0000061000007944 */ /* 0x000fea0003c00000 */
[----:B0-----:R-:W-:Y:S01]  /*8040*/  HFMA2.MMA R212, -RZ, RZ, 0, 1.847743988037109375e-06 ;  /* 0x0000001fffd47435 */ /* 0x001fe200000001ff */
[----:B-1----:R-:W-:Y:S01]  /*8050*/  MOV R6, R210 ;  /* 0x000000d200067202 */ /* 0x002fe20000000f00 */
[----:B------:R-:W-:Y:S01]  /*8060*/  IMAD.MOV.U32 R211, RZ, RZ, 0x2 ;  /* 0x00000002ffd37424 */ /* 0x000fe200078e00ff */
[----:B------:R-:W-:Y:S02]  /*8070*/  MOV R210, R7 ;  /* 0x0000000700d27202 */ /* 0x000fe40000000f00 */
[----:B------:R-:W-:Y:S02]  /*8080*/  MOV R213, 0xffffffff ;  /* 0xffffffff00d57802 */ /* 0x000fe40000000f00 */
[----:B------:R-:W-:-:S02]  /*8090*/  MOV R4, 0x80b0 ;  /* 0x000080b000047802 */ /* 0x000fc40000000f00 */
[----:B------:R-:W-:Y:S05]  /*80a0*/  CALL.REL.NOINC `($__internal_108_$__cuda_sm70_shflsync_down) ;  /* 0x000005a000007944 */ /* 0x000fea0003c00000 */
[----:B-1----:R-:W-:Y:S01]  /*80b0*/  @!P3 FFMA.FTZ R7, R209, R210, R7 ;  /* 0x000000d2d107b223 */ /* 0x002fe20000010007 */
[----:B0-----:R-:W-:Y:S01]  /*80c0*/  HFMA2.MMA R212, -RZ, RZ, 0, 1.847743988037109375e-06 ;  /* 0x0000001fffd47435 */ /* 0x001fe200000001ff */
[----:B------:R-:W-:Y:S01]  /*80d0*/  @!P3 FMUL.FTZ R209, R6, R209 ;  /* 0x000000d106d1b220 */ /* 0x000fe20000410000 */
[----:B------:R-:W-:Y:S01]  /*80e0*/  MOV R213, 0xffffffff ;  /* 0xffffffff00d57802 */ /* 0x000fe20000000f00 */
[----:B------:R-:W-:Y:S01]  /*80f0*/  IMAD.MOV.U32 R211, RZ, RZ, 0x4 ;  /* 0x00000004ffd37424 */ /* 0x000fe200078e00ff */
[----:B------:R-:W-:Y:S01]  /*8100*/  MOV R4, 0x8130 ;  /* 0x0000813000047802 */ /* 0x000fe20000000f00 */
[----:B------:R-:W-:-:S02]  /*8110*/  IMAD.MOV.U32 R210, RZ, RZ, R209 ;  /* 0x000000ffffd27224 */ /* 0x000fc400078e00d1 */
[----:B------:R-:W-:Y:S05]  /*8120*/  CALL.REL.NOINC `($__internal_108_$__cuda_sm70_shflsync_down) ;  /* 0x0000052000007944 */ /* 0x000fea0003c00000 */
[----:B0-----:R-:W-:Y:S01]  /*8130*/  HFMA2.MMA R212, -RZ, RZ, 0, 1.847743988037109375e-06 ;  /* 0x0000001fffd47435 */ /* 0x001fe200000001ff */
[----:B-1----:R-:W-:Y:S01]  /*8140*/  MOV R6, R210 ;  /* 0x000000d200067202 */ /* 0x002fe20000000f00 */
[----:B------:R-:W-:Y:S01]  /*8150*/  IMAD.MOV.U32 R211, RZ, RZ, 0x4 ;  /* 0x00000004ffd37424 */ /* 0x000fe200078e00ff */
[----:B------:R-:W-:-:S02]  /*8160*/  MOV R210, R7 ;  /* 0x0000000700d27202 */ /* 0x000fc40000000f00 */
[----:B------:R-:W-:Y:S02]  /*8170*/  MOV R213, 0xffffffff ;  /* 0xffffffff00d57802 */ /* 0x000fe40000000f00 */
[----:B------:R-:W-:Y:S02]  /*8180*/  MOV R4, 0x81a0 ;  /* 0x000081a000047802 */ /* 0x000fe40000000f00 */
[----:B------:R-:W-:Y:S05]  /*8190*/  CALL.REL.NOINC `($__internal_108_$__cuda_sm70_shflsync_down) ;  /* 0x000004b000007944 */ /* 0x000fea0003c00000 */
[----:B-1----:R-:W-:Y:S01]  /*81a0*/  @!P2 FFMA.FTZ R7, R209, R210, R7 ;  /* 0x000000d2d107a223 */ /* 0x002fe20000010007 */
[----:B0-----:R-:W-:Y:S01]  /*81b0*/  HFMA2.MMA R212, -RZ, RZ, 0, 1.847743988037109375e-06 ;  /* 0x0000001fffd47435 */ /* 0x001fe200000001ff */
[----:B------:R-:W-:Y:S01]  /*81c0*/  @!P2 FMUL.FTZ R209, R6, R209 ;  /* 0x000000d106d1a220 */ /* 0x000fe20000410000 */
[----:B------:R-:W-:Y:S01]  /*81d0*/  MOV R213, 0xffffffff ;  /* 0xffffffff00d57802 */ /* 0x000fe20000000f00 */
[----:B------:R-:W-:Y:S01]  /*81e0*/  IMAD.MOV.U32 R211, RZ, RZ, 0x8 ;  /* 0x00000008ffd37424 */ /* 0x000fe200078e00ff */
[----:B------:R-:W-:Y:S01]  /*81f0*/  MOV R4, 0x8220 ;  /* 0x0000822000047802 */ /* 0x000fe20000000f00 */
[----:B------:R-:W-:Y:S02]  /*8200*/  IMAD.MOV.U32 R210, RZ, RZ, R209 ;  /* 0x000000ffffd27224 */ /* 0x000fe400078e00d1 */
        /* <DEDUP_REMOVED lines=24> */
[----:B------:R-:W-:Y:S01]  /*8390*/  HFMA2.MMA R214, -RZ, RZ, 0, 1.847743988037109375e-06 ;  /* 0x0000001fffd67435 */ /* 0x000fe200000001ff */
[----:B------:R-:W-:Y:S01]  /*83a0*/  @!P0 FMUL.FTZ R209, R6, R209 ;  /* 0x000000d106d18220 */ /* 0x000fe20000410000 */
[----:B------:R-:W-:Y:S01]  /*83b0*/  MOV R215, 0xffffffff ;  /* 0xffffffff00d77802 */ /* 0x000fe20000000f00 */
[----:B0-----:R-:W-:Y:S01]  /*83c0*/  IMAD.MOV.U32 R212, RZ, RZ, RZ ;  /* 0x000000ffffd47224 */ /* 0x001fe200078e00ff */
[----:B------:R-:W-:Y:S01]  /*83d0*/  MOV R4, 0x8400 ;  /* 0x0000840000047802 */ /* 0x000fe20000000f00 */
[----:B------:R-:W-:Y:S02]  /*83e0*/  IMAD.MOV.U32 R213, RZ, RZ, R209 ;  /* 0x000000ffffd57224 */ /* 0x000fe400078e00d1 */
[----:B------:R-:W-:Y:S05]  /*83f0*/  CALL.REL.NOINC `($__internal_109_$__cuda_sm70_shflsync_idx_p) ;  /* 0x0000029000007944 */ /* 0x000fea0003c00000 */
[----:B0-----:R-:W-:Y:S01]  /*8400*/  HFMA2.MMA R214, -RZ, RZ, 0, 1.847743988037109375e-06 ;  /* 0x0000001fffd67435 */ /* 0x001fe200000001ff */
[----:B-1----:R-:W-:Y:S01]  /*8410*/  MOV R6, R212 ;  /* 0x000000d400067202 */ /* 0x002fe20000000f00 */
[----:B------:R-:W-:Y:S01]  /*8420*/  IMAD.MOV.U32 R212, RZ, RZ, RZ ;  /* 0x000000ffffd47224 */ /* 0x000fe200078e00ff */
[----:B------:R-:W-:-:S02]  /*8430*/  MOV R213, R7 ;  /* 0x0000000700d57202 */ /* 0x000fc40000000f00 */
[----:B------:R-:W-:Y:S02]  /*8440*/  MOV R215, 0xffffffff ;  /* 0xffffffff00d77802 */ /* 0x000fe40000000f00 */
[----:B------:R-:W-:Y:S02]  /*8450*/  MOV R4, 0x8470 ;  /* 0x0000847000047802 */ /* 0x000fe40000000f00 */
[----:B------:R-:W-:Y:S05]  /*8460*/  CALL.REL.NOINC `($__internal_109_$__cuda_sm70_shflsync_idx_p) ;  /* 0x0000022000007944 */ /* 0x000fea0003c00000 */
[----:B-1----:R-:W-:Y:S01]  /*8470*/  MOV R208, R212 ;  /* 0x000000d400d07202 */ /* 0x002fe20000000f00 */
[----:B------:R-:W-:Y:S01]  /*8480*/  HFMA2.MMA R212, -RZ, RZ, 0, 1.847743988037109375e-06 ;  /* 0x0000001fffd47435 */ /* 0x000fe200000001ff */
[----:B------:R-:W-:Y:S01]  /*8490*/  IMAD.MOV.U32 R206, RZ, RZ, R6 ;  /* 0x000000ffffce7224 */ /* 0x000fe200078e0006 */
[----:B------:R-:W-:Y:S01]  /*84a0*/  MOV R210, R209 ;  /* 0x000000d100d27202 */ /* 0x000fe20000000f00 */
[----:B------:R-:W-:Y:S01]  /*84b0*/  IMAD.MOV.U32 R211, RZ, RZ, 0x1 ;  /* 0x00000001ffd37424 */ /* 0x000fe200078e00ff */
[----:B0-----:R-:W-:Y:S02]  /*84c0*/  MOV R213, 0xffffffff ;  /* 0xffffffff00d57802 */ /* 0x001fe40000000f00 */
[----:B------:R-:W-:Y:S02]  /*84d0*/  MOV R4, 0x84f0 ;  /* 0x000084f000047802 */ /* 0x000fe40000000f00 */
[----:B------:R-:W-:Y:S05]  /*84e0*/  CALL.REL.NOINC `($__internal_108_$__cuda_sm70_shflsync_down) ;  /* 0x0000016000007944 */ /* 0x000fea0003c00000 */
[----:B0-----:R-:W-:Y:S01]  /*84f0*/  HFMA2.MMA R211, -RZ, RZ, 0, 5.9604644775390625e-08 ;  /* 0x00000001ffd37435 */ /* 0x001fe200000001ff */
[----:B-1----:R-:W-:Y:S01]  /*8500*/  IMAD.MOV.U32 R6, RZ, RZ, R210 ;  /* 0x000000ffff067224 */ /* 0x002fe200078e00d2 */
[----:B------:R-:W-:Y:S01]  /*8510*/  MOV R210, R7 ;  /* 0x0000000700d27202 */ /* 0x000fe20000000f00 */
[----:B------:R-:W-:Y:S01]  /*8520*/  IMAD.MOV.U32 R212, RZ, RZ, 0x1f ;  /* 0x0000001fffd47424 */ /* 0x000fe200078e00ff */
[----:B------:R-:W-:-:S02]  /*8530*/  MOV R213, 0xffffffff ;  /* 0xffffffff00d57802 */ /* 0x000fc40000000f00 */
[----:B------:R-:W-:Y:S02]  /*8540*/  MOV R4, 0x8560 ;  /* 0x0000856000047802 */ /* 0x000fe40000000f00 */
[----:B------:R-:W-:Y:S05]  /*8550*/  CALL.REL.NOINC `($__internal_108_$__cuda_sm70_shflsync_down) ;  /* 0x000000f000007944 */ /* 0x000fea0003c00000 */
[----:B0-----:R-:W-:Y:S01]  /*8560*/  HFMA2.MMA R212, -RZ, RZ, 0, 0 ;  /* 0x00000000ffd47435 */ /* 0x001fe200000001ff */
[----:B------:R-:W-:Y:S01]  /*8570*/  MOV R209, R6 ;  /* 0x0000000600d17202 */ /* 0x000fe20000000f00 */
[----:B------:R-:W-:Y:S01]  /*8580*/  IMAD.MOV.U32 R213, RZ, RZ, R14 ;  /* 0x000000ffffd57224 */ /* 0x000fe200078e000e */
[----:B------:R-:W-:Y:S01]  /*8590*/  MOV R214, 0x1f ;  /* 0x0000001f00d67802 */ /* 0x000fe20000000f00 */
[----:B------:R-:W-:Y:S01]  /*85a0*/  IMAD.MOV.U32 R215, RZ, RZ, -0x1 ;  /* 0xffffffffffd77424 */ /* 0x000fe200078e00ff */
[----:B------:R-:W-:Y:S02]  /*85b0*/  MOV R4, 0x85d0 ;  /* 0x000085d000047802 */ /* 0x000fe40000000f00 */
[----:B-1----:R-:W-:Y:S05]  /*85c0*/  CALL.REL.NOINC `($__internal_109_$__cuda_sm70_shflsync_idx_p) ;  /* 0x000000c000007944 */ /* 0x002fea0003c00000 */
[----:B0-----:R-:W-:Y:S01]  /*85d0*/  HFMA2.MMA R214, -RZ, RZ, 0, 1.847743988037109375e-06 ;  /* 0x0000001fffd67435 */ /* 0x001fe200000001ff */
[----:B-1----:R-:W-:Y:S01]  /*85e0*/  MOV R211, R212 ;  /* 0x000000d400d37202 */ /* 0x002fe20000000f00 */
[----:B------:R-:W-:Y:S01]  /*85f0*/  IMAD.MOV.U32 R212, RZ, RZ, RZ ;  /* 0x000000ffffd47224 */ /* 0x000fe200078e00ff */
[----:B------:R-:W-:Y:S02]  /*8600*/  MOV R213, R15 ;  /* 0x0000000f00d57202 */ /* 0x000fe40000000f00 */
[----:B------:R-:W-:-:S02]  /*8610*/  MOV R215, 0xffffffff ;  /* 0xffffffff00d77802 */ /* 0x000fc40000000f00 */
[----:B------:R-:W-:Y:S02]  /*8620*/  MOV R4, 0x8640 ;  /* 0x0000864000047802 */ /* 0x000fe40000000f00 */
[----:B------:R-:W-:Y:S05]  /*8630*/  CALL.REL.NOINC `($__internal_109_$__cuda_sm70_shflsync_idx_p) ;  /* 0x0000005000007944 */ /* 0x000fea0003c00000 */
[----:B01----:R-:W-:Y:S05]  /*8640*/  BRA `(.L_x_2674) ;  /* 0xffffb9c000007947 */ /* 0x003fea000383ffff */
        .weak           $__internal_108_$__cuda_sm70_shflsync_down
        .type           $__internal_108_$__cuda_sm70_shflsync_down,@function
        .size           $__internal_108_$__cuda_sm70_shflsync_down,($__internal_109_$__cuda_sm70_shflsync_idx_p - $__internal_108_$__cuda_sm70_shflsync_down)
$__internal_108_$__cuda_sm70_shflsync_down:
[----:B------:R-:W-:Y:S01]  /*8650*/  IMAD.MOV.U32 R5, RZ, RZ, 0x0 ;  /* 0x00000000ff057424 */ /* 0x000fe200078e00ff */
[----:B------:R-:W-:Y:S04]  /*8660*/  WARPSYNC R213 ;  /* 0x000000d500007348 */ /* 0x000fe80003800000 */
[----:B------:R0:W1:Y:S01]  /*8670*/  SHFL.DOWN PT, R210, R210, R211, R212 ;  /* 0x080000d3d2d27389 */ /* 0x00006200000e00d4 */
[----:B------:R-:W-:Y:S05]  /*8680*/  RET.REL.NODEC R4 `(_Z25selective_scan_bwd_kernelI32Selective_Scan_bwd_kernel_traitsILi64ELi16ELb0ELb0ELb1ELb0ELb0EN3c104HalfEfEEv12SSMParamsBwd) ;  /* 0xffff797004007950 */ /* 0x000fea0003c3ffff */
        .weak           $__internal_109_$__cuda_sm70_shflsync_idx_p
        .type           $__internal_109_$__cuda_sm70_shflsync_idx_p,@function
        .size           $__internal_109_$__cuda_sm70_shflsync_idx_p,($__internal_110_$__cuda_sm70_shflsync_up - $__internal_109_$__cuda_sm70_shflsync_idx_p)
$__internal_109_$__cuda_sm70_shflsync_idx_p:
[----:B------:R-:W-:Y:S01]  /*8690*/  HFMA2.MMA R5, -RZ, RZ, 0, 0 ;  /* 0x00000000ff057435 */ /* 0x000fe200000001ff */
[----:B------:R-:W-:Y:S04]  /*86a0*/  WARPSYNC R215 ;  /* 0x000000d700007348 */ /* 0x000fe80003800000 */
[----:B------:R0:W1:Y:S01]  /*86b0*/  SHFL.IDX PT, R212, R213, R212, R214 ;  /* 0x000000d4d5d47389 */ /* 0x00006200000e00d6 */
[----:B------:R-:W-:Y:S05]  /*86c0*/  RET.REL.NODEC R4 `(_Z25selective_scan_bwd_kernelI32Selective_Scan_bwd_kernel_traitsILi64ELi16ELb0ELb0ELb1ELb0ELb0EN3c104HalfEfEEv12SSMParamsBwd) ;  /* 0xffff793004007950 */ /* 0x000fea0003c3ffff */
        .weak           $__internal_110_$__cuda_sm70_shflsync_up
        .type           $__internal_110_$__cuda_sm70_shflsync_up,@function
        .size           $__internal_110_$__cuda_sm70_shflsync_up,(.L_x_8922 - $__internal_110_$__cuda_sm70_shflsync_up)
$__internal_110_$__cuda_sm70_shflsync_up:
[----:B------:R-:W-:Y:S01]  /*86d0*/  MOV R5, 0x0 ;  /* 0x0000000000057802 */ /* 0x000fe20000000f00 */
[----:B------:R-:W-:Y:S04]  /*86e0*/  WARPSYNC R214 ;  /* 0x000000d600007348 */ /* 0x000fe80003800000 */
[----:B------:R0:W1:Y:S01]  /*86f0*/  SHFL.UP PT, R211, R211, R212, R213 ;  /* 0x040000d4d3d37389 */ /* 0x00006200000e00d5 */
[----:B------:R-:W-:Y:S05]  /*8700*/  RET.REL.NODEC R4 `(_Z25selective_scan_bwd_kernelI32Selective_Scan_bwd_kernel_traitsILi64ELi16ELb0ELb0ELb1ELb0ELb0EN3c104HalfEfEEv12SSMParamsBwd) ;  /* 0xffff78f004007950 */ /* 0x000fea0003c3ffff */
.L_x_2675:
        /* <DEDUP_REMOVED lines=15> */
.L_x_8922:


//--------------------- .text._Z25selective_scan_bwd_kernelI32Selective_Scan_bwd_kernel_traitsILi64ELi16ELb0ELb0ELb1ELb0ELb1EN3c104HalfEfEEv12SSMParamsBwd --------------------------
	.section	.text._Z25selective_scan_bwd_kernelI32Selective_Scan_bwd_kernel_traitsILi64ELi16ELb0ELb0ELb1ELb0ELb1EN3c104HalfEfEEv12SSMParamsBwd,"ax",@progbits
	.sectioninfo	@"SHI_REGISTERS=242"
	.align	128
        .global         _Z25selective_scan_bwd_kernelI32Selective_Scan_bwd_kernel_traitsILi64ELi16ELb0ELb0ELb1ELb0ELb1EN3c104HalfEfEEv12SSMParamsBwd
        .type           _Z25selective_scan_bwd_kernelI32Selective_Scan_bwd_kernel_traitsILi64ELi16ELb0ELb0ELb1ELb0ELb1EN3c104HalfEfEEv12SSMParamsBwd,@function
        .size           _Z25selective_scan_bwd_kernelI32Selective_Scan_bwd_kernel_traitsILi64ELi16ELb0ELb0ELb1ELb0ELb1EN3c104HalfEfEEv12SSMParamsBwd,(.L_x_8925 - _Z25selective_scan_bwd_kernelI32Selective_Scan_bwd_kernel_traitsILi64ELi16ELb0ELb0ELb1ELb0ELb1EN3c104HalfEfEEv12SSMParamsBwd)
        .other          _Z25selective_scan_bwd_kernelI32Selective_Scan_bwd_kernel_traitsILi64ELi16ELb0ELb0ELb1ELb0ELb1EN3c104HalfEfEEv12SSMParamsBwd,@"STO_CUDA_ENTRY STV_DEFAULT"
_Z25selective_scan_bwd_kernelI32Selective_Scan_bwd_kernel_traitsILi64ELi16ELb0ELb0ELb1ELb0ELb1EN3c104HalfEfEEv12SSMParamsBwd:
.text._Z25selective_scan_bwd_kernelI32Selective_Scan_bwd_kernel_traitsILi64ELi16ELb0ELb0ELb1ELb0ELb1EN3c104HalfEfEEv12SSMParamsBwd:
        /* <DEDUP_REMOVED lines=9> */
[----:B------:R-:W-:Y:S01]  /*0090*/  HFMA2.MMA R132, -RZ, RZ, 0, 0 ;  /* 0x00000000ff847435 */ /* 0x000fe200000001ff */
[----:B------:R-:W-:-:S03]  /*00a0*/  ISETP.NE.AND.EX P1, PT, RZ, c[0x0][0x254], PT, P1 ;  /* 0x00009500ff007a0c */ /* 0x000fc60003f25310 */
[----:B-1----:R-:W1:Y:S01]  /*00b0*/  MUFU.RCP R0, R0 ;  /* 0x0000000000007308 */ /* 0x002e620000001000 */
[----:B0-----:R-:W-:-:S07]  /*00c0*/  SHF.R.S32.HI R134, RZ, 0x1f, R153 ;  /* 0x0000001fff867819 */ /* 0x001fce0000011499 */
[C---:B------:R-:W-:Y:S01]  /*00d0*/  @P0 LEA R2, P2, R153.reuse, c[0x0][0x238], 0x2 ;  /* 0x00008e0099020a11 */ /* 0x040fe200078410ff */
[----:B------:R-:W0:Y:S01]  /*00e0*/  S2R R149, SR_CTAID.X ;  /* 0x0000000000957919 */ /* 0x000e220000002500 */
[C---:B------:R-:W-:Y:S02]  /*00f0*/  @P1 LEA R4, P3, R153.reuse, c[0x0][0x250], 0x2 ;  /* 0x0000940099041a11 */ /* 0x040fe400078610ff */
[C-C-:B------:R-:W-:Y:S02]  /*0100*/  @P0 LEA.HI.X R3, R153.reuse, c[0x0][0x23c], R134.reuse, 0x2, P2 ;  /* 0x00008f0099030a11 */ /* 0x140fe400010f1486 */
[----:B------:R-:W-:Y:S02]  /*0110*/  @P1 LEA.HI.X R5, R153, c[0x0][0x254], R134, 0x2, P3 ;  /* 0x0000950099051a11 */ /* 0x000fe400018f1486 */
[----:B-1----:R-:W-:Y:S01]  /*0120*/  IADD3 R6, R0, 0xffffffe, RZ ;  /* 0x0ffffffe00067810 */ /* 0x002fe20007ffe0ff */
[----:B------:R1:W5:Y:S03]  /*0130*/  @P0 LDG.E R151, [R2.64] ;  /* 0x0000000402970981 */ /* 0x000366000c1e1900 */
[----:B------:R2:W3:Y:S01]  /*0140*/  F2I.FTZ.U32.TRUNC.NTZ R7, R6 ;  /* 0x0000000600077305 */ /* 0x0004e2000021f000 */
[----:B------:R4:W5:Y:S01]  /*0150*/  @P1 LDG.E R132, [R4.64] ;  /* 0x0000000404841981 */ /* 0x000962000c1e1900 */
[C---:B------:R-:W-:Y:S01]  /*0160*/  IMAD R10, R134.reuse, c[0x0][0x1e8], RZ ;  /* 0x00007a00860a7a24 */ /* 0x040fe200078e02ff */
[----:B------:R-:W-:Y:S01]  /*0170*/  HFMA2.MMA R145, -RZ, RZ, 0, 0 ;  /* 0x00000000ff917435 */ /* 0x000fe200000001ff */
[----:B------:R-:W-:-:S02]  /*0180*/  IMAD R12, R134, c[0x0][0x280], RZ ;  /* 0x0000a000860c7a24 */ /* 0x000fc400078e02ff */
[C---:B------:R-:W-:Y:S01]  /*0190*/  IMAD R10, R153.reuse, c[0x0][0x1ec], R10 ;  /* 0x00007b00990a7a24 */ /* 0x040fe200078e020a */
[----:B-1----:R-:W-:Y:S01]  /*01a0*/  IABS R2, R153 ;  /* 0x0000009900027213 */ /* 0x002fe20000000000 */
[----:B------:R-:W-:Y:S01]  /*01b0*/  IMAD R12, R153, c[0x0][0x284], R12 ;  /* 0x0000a100990c7a24 */ /* 0x000fe200078e020c */
[----:B--2---:R-:W-:Y:S01]  /*01c0*/  HFMA2.MMA R6, -RZ, RZ, 0, 0 ;  /* 0x00000000ff067435 */ /* 0x004fe200000001ff */
[----:B------:R-:W-:Y:S01]  /*01d0*/  IMAD.MOV.U32 R143, RZ, RZ, RZ ;  /* 0x000000ffff8f7224 */ /* 0x000fe200078e00ff */
[----:B0-----:R-:W-:Y:S01]  /*01e0*/  SHF.R.S32.HI R166, RZ, 0x1f, R149 ;  /* 0x0000001fffa67819 */ /* 0x001fe20000011495 */
[----:B---3--:R-:W-:-:S04]  /*01f0*/  IMAD.MOV R8, RZ, RZ, -R7 ;  /* 0x000000ffff087224 */ /* 0x008fc800078e0a07 */
[----:B----4-:R-:W-:Y:S02]  /*0200*/  IMAD R4, R166, c[0x0][0x1d0], RZ ;  /* 0x00007400a6047a24 */ /* 0x010fe400078e02ff */
[----:B------:R-:W-:Y:S01]  /*0210*/  IMAD R3, R8, R11, RZ ;  /* 0x0000000b08037224 */ /* 0x000fe200078e02ff */
[----:B------:R-:W-:-:S03]  /*0220*/  LOP3.LUT R8, R153, c[0x0][0x178], RZ, 0x3c, !PT ;  /* 0x00005e0099087a12 */ /* 0x000fc600078e3cff */
[----:B------:R-:W-:Y:S01]  /*0230*/  IMAD.HI.U32 R7, R7, R3, R6 ;  /* 0x0000000307077227 */ /* 0x000fe200078e0006 */
[----:B------:R-:W-:-:S03]  /*0240*/  ISETP.GE.AND P2, PT, R8, RZ, PT ;  /* 0x000000ff0800720c */ /* 0x000fc60003f46270 */
[----:B------:R-:W-:Y:S02]  /*0250*/  IMAD R6, R166, c[0x0][0x1e0], RZ ;  /* 0x00007800a6067a24 */ /* 0x000fe400078e02ff */
[----:B------:R-:W-:-:S04]  /*0260*/  IMAD.HI.U32 R147, R7, R2, RZ ;  /* 0x0000000207937227 */ /* 0x000fc800078e00ff */
[----:B------:R-:W-:Y:S02]  /*0270*/  IMAD.MOV R0, RZ, RZ, -R147 ;  /* 0x000000ffff007224 */ /* 0x000fe400078e0a93 */
[----:B------:R-:W-:Y:S02]  /*0280*/  IMAD R7, R149, c[0x0][0x1d4], R4 ;  /* 0x0000750095077a24 */ /* 0x000fe400078e0204 */
[----:B------:R-:W-:Y:S02]  /*0290*/  IMAD R0, R11, R0, R2 ;  /* 0x000000000b007224 */ /* 0x000fe400078e0202 */
[----:B------:R-:W-:-:S03]  /*02a0*/  IMAD.WIDE.U32 R2, R149, c[0x0][0x1d0], RZ ;  /* 0x0000740095027a25 */ /* 0x000fc600078e00ff */
[----:B------:R-:W-:Y:S01]  /*02b0*/  ISETP.GT.U32.AND P1, PT, R11, R0, PT ;  /* 0x000000000b00720c */ /* 0x000fe20003f24070 */
[----:B------:R-:W-:Y:S01]  /*02c0*/  IMAD.WIDE.U32 R4, R149, c[0x0][0x1e0], RZ ;  /* 0x0000780095047a25 */ /* 0x000fe200078e00ff */
[----:B------:R-:W-:-:S03]  /*02d0*/  IADD3 R3, R3, R7, RZ ;  /* 0x0000000703037210 */ /* 0x000fc60007ffe0ff */
[----:B------:R-:W-:Y:S02]  /*02e0*/  IMAD R9, R149, c[0x0][0x1e4], R6 ;  /* 0x0000790095097a24 */ /* 0x000fe400078e0206 */
[----:B------:R-:W-:Y:S02]  /*02f0*/  IMAD R8, R166, c[0x0][0x278], RZ ;  /* 0x00009e00a6087a24 */ /* 0x000fe400078e02ff */
[----:B------:R-:W-:Y:S02]  /*0300*/  IMAD.IADD R5, R5, 0x1, R9 ;  /* 0x0000000105057824 */ /* 0x000fe400078e0209 */
[----:B------:R-:W-:Y:S02]  /*0310*/  IMAD R9, R149, c[0x0][0x27c], R8 ;  /* 0x00009f0095097a24 */ /* 0x000fe400078e0208 */
[-C--:B------:R-:W-:Y:S01]  /*0320*/  @!P1 IADD3 R0, R0, -R11.reuse, RZ ;  /* 0x8000000b00009210 */ /* 0x080fe20007ffe0ff */
[----:B------:R-:W-:Y:S01]  /*0330*/  IMAD.MOV.U32 R8, RZ, RZ, c[0x0][0x174] ;  /* 0x00005d00ff087624 */ /* 0x000fe200078e00ff */
[----:B------:R-:W-:Y:S01]  /*0340*/  @!P1 IADD3 R147, R147, 0x1, RZ ;  /* 0x0000000193939810 */ /* 0x000fe20007ffe0ff */
[----:B------:R-:W-:Y:S01]  /*0350*/  IMAD.WIDE.U32 R2, R153, c[0x0][0x1d8], R2 ;  /* 0x0000760099027a25 */ /* 0x000fe200078e0002 */
[----:B------:R-:W-:-:S02]  /*0360*/  ISETP.GE.U32.AND P0, PT, R0, R11, PT ;  /* 0x0000000b0000720c */ /* 0x000fc40003f06070 */
[----:B------:R-:W-:Y:S01]  /*0370*/  LEA R11, R8, 0xfffffc00, 0xa ;  /* 0xfffffc00080b7811 */ /* 0x000fe200078e50ff */
[----:B------:R-:W-:Y:S01]  /*0380*/  IMAD R0, R166, c[0x0][0x1b0], RZ ;  /* 0x00006c00a6007a24 */ /* 0x000fe200078e02ff */
[----:B------:R-:W-:Y:S01]  /*0390*/  ISETP.NE.AND P1, PT, RZ, c[0x0][0x178], PT ;  /* 0x00005e00ff007a0c */ /* 0x000fe20003f25270 */
[----:B------:R-:W-:Y:S01]  /*03a0*/  IMAD.WIDE.U32 R6, R149, c[0x0][0x278], RZ ;  /* 0x00009e0095067a25 */ /* 0x000fe200078e00ff */
[----:B------:R-:W-:Y:S02]  /*03b0*/  SHF.R.S32.HI R13, RZ, 0x1f, R11 ;  /* 0x0000001fff0d7819 */ /* 0x000fe4000001140b */
[----:B------:R-:W-:Y:S01]  /*03c0*/  IADD3 R137, P4, R11, R2, RZ ;  /* 0x000000020b897210 */ /* 0x000fe20007f9e0ff */
[----:B------:R-:W-:Y:S01]  /*03d0*/  IMAD R15, R149, c[0x0][0x1b4], R0 ;  /* 0x00006d00950f7a24 */ /* 0x000fe200078e0200 */
[----:B------:R-:W-:Y:S01]  /*03e0*/  IADD3 R7, R7, R9, RZ ;  /* 0x0000000907077210 */ /* 0x000fe20007ffe0ff */
[----:B------:R-:W-:Y:S01]  /*03f0*/  IMAD R0, R134, c[0x0][0x1d8], RZ ;  /* 0x0000760086007a24 */ /* 0x000fe200078e02ff */
[----:B------:R-:W-:Y:S01]  /*0400*/  ISETP.GE.AND P3, PT, R8, 0x1, PT ;  /* 0x000000010800780c */ /* 0x000fe20003f66270 */
[----:B------:R-:W-:Y:S01]  /*0410*/  IMAD.WIDE.U32 R8, R149, c[0x0][0x1b0], RZ ;  /* 0x00006c0095087a25 */ /* 0x000fe200078e00ff */
[----:B------:R-:W-:-:S03]  /*0420*/  @P0 IADD3 R147, R147, 0x1, RZ ;  /* 0x0000000193930810 */ /* 0x000fc60007ffe0ff */
[----:B------:R-:W-:Y:S01]  /*0430*/  IMAD R0, R153, c[0x0][0x1dc], R0 ;  /* 0x0000770099007a24 */ /* 0x000fe200078e0200 */
[----:B------:R-:W-:Y:S01]  /*0440*/  @!P2 IADD3 R147, -R147, RZ, RZ ;  /* 0x000000ff9393a210 */ /* 0x000fe20007ffe1ff */
[----:B------:R-:W-:Y:S01]  /*0450*/  IMAD.IADD R9, R9, 0x1, R15 ;  /* 0x0000000109097824 */ /* 0x000fe200078e020f */
[----:B------:R-:W-:Y:S02]  /*0460*/  @!P1 LOP3.LUT R147, RZ, c[0x0][0x178], RZ, 0x33, !PT ;  /* 0x00005e00ff939a12 */ /* 0x000fe400078e33ff */
[----:B------:R-:W-:Y:S01]  /*0470*/  IADD3.X R0, R13, R3, R0, P4, !PT ;  /* 0x000000030d007210 */ /* 0x000fe200027fe400 */
[----:B------:R-:W-:Y:S01]  /*0480*/  IMAD.WIDE.U32 R2, R153, c[0x0][0x1e8], R4 ;  /* 0x00007a0099027a25 */ /* 0x000fe200078e0004 */
[----:B------:R-:W-:Y:S02]  /*0490*/  LEA R139, P1, R137, c[0x0][0x240], 0x1 ;  /* 0x00009000898b7a11 */ /* 0x000fe400078208ff */
[----:B------:R-:W-:Y:S01]  /*04a0*/  SHF.R.S32.HI R165, RZ, 0x1f, R147 ;  /* 0x0000001fffa57819 */ /* 0x000fe20000011493 */
[----:B------:R-:W-:Y:S01]  /*04b0*/  IMAD.WIDE.U32 R4, R153, c[0x0][0x280], R6 ;  /* 0x0000a00099047a25 */ /* 0x000fe200078e0006 */
[----:B------:R-:W-:-:S02]  /*04c0*/  IADD3 R135, P0, R11, R2, RZ ;  /* 0x000000020b877210 */ /* 0x000fc40007f1e0ff */
[----:B------:R-:W-:Y:S01]  /*04d0*/  LEA.HI.X R137, R137, c[0x0][0x244], R0, 0x1, P1 ;  /* 0x0000910089897a11 */ /* 0x000fe200008f0c00 */
[----:B------:R-:W-:Y:S01]  /*04e0*/  IMAD R0, R165, c[0x0][0x1c8], RZ ;  /* 0x00007200a5007a24 */ /* 0x000fe200078e02ff */
[----:B------:R-:W-:Y:S01]  /*04f0*/  IADD3 R131, P2, R11, R4, RZ ;  /* 0x000000040b837210 */ /* 0x000fe20007f5e0ff */
[----:B------:R-:W-:Y:S01]  /*0500*/  IMAD.WIDE.U32 R8, R147, c[0x0][0x1c8], R8 ;  /* 0x0000720093087a25 */ /* 0x000fe200078e0008 */
[C---:B------:R-:W-:Y:S02]  /*0510*/  IADD3.X R2, R13.reuse, R3, R10, P0, !PT ;  /* 0x000000030d027210 */ /* 0x040fe400007fe40a */
[----:B------:R-:W-:Y:S01]  /*0520*/  IADD3.X R4, R13, R5, R12, P2, !PT ;  /* 0x000000050d047210 */ /* 0x000fe200017fe40c */
[----:B------:R-:W-:Y:S01]  /*0530*/  IMAD R3, R147, c[0x0][0x1cc], R0 ;  /* 0x0000730093037a24 */ /* 0x000fe200078e0200 */
[----:B------:R-:W-:Y:S01]  /*0540*/  ISETP.NE.U32.AND P0, PT, RZ, c[0x0][0x260], PT ;  /* 0x00009800ff007a0c */ /* 0x000fe20003f05070 */
[----:B------:R-:W-:Y:S01]  /*0550*/  IMAD.MOV.U32 R10, RZ, RZ, RZ ;  /* 0x000000ffff0a7224 */ /* 0x000fe200078e00ff */
[----:B------:R-:W-:-:S02]  /*0560*/  LEA R128, P2, R135, c[0x0][0x248], 0x1 ;  /* 0x0000920087807a11 */ /* 0x000fc400078408ff */
[----:B------:R-:W-:Y:S02]  /*0570*/  ISETP.NE.AND.EX P0, PT, RZ, c[0x0][0x264], PT, P0 ;  /* 0x00009900ff007a0c */ /* 0x000fe40003f05300 */
[----:B------:R-:W-:Y:S01]  /*0580*/  LEA.HI.X R135, R135, c[0x0][0x24c], R2, 0x1, P2 ;  /* 0x0000930087877a11 */ /* 0x000fe200010f0c02 */
[----:B------:R-:W-:Y:S01]  /*0590*/  IMAD.IADD R2, R9, 0x1, R3 ;  /* 0x0000000109027824 */ /* 0x000fe200078e0203 */
[----:B------:R-:W-:Y:S02]  /*05a0*/  ISETP.NE.U32.AND P2, PT, RZ, c[0x0][0x348], PT ;  /* 0x0000d200ff007a0c */ /* 0x000fe40003f45070 */
[----:B------:R-:W-:Y:S02]  /*05b0*/  ISETP.NE.U32.AND P1, PT, RZ, c[0x0][0x328], PT ;  /* 0x0000ca00ff007a0c */ /* 0x000fe40003f25070 */
[----:B------:R-:W-:Y:S02]  /*05c0*/  ISETP.NE.AND.EX P2, PT, RZ, c[0x0][0x34c], PT, P2 ;  /* 0x0000d300ff007a0c */ /* 0x000fe40003f45320 */
[----:B------:R-:W-:-:S02]  /*05d0*/  ISETP.NE.AND.EX P1, PT, RZ, c[0x0][0x32c], PT, P1 ;  /* 0x0000cb00ff007a0c */ /* 0x000fc40003f25310 */
[----:B------:R-:W-:Y:S01]  /*05e0*/  IADD3 R11, P5, R11, R8, RZ ;  /* 0x000000080b0b7210 */ /* 0x000fe20007fbe0ff */
[----:B------:R-:W-:Y:S01]  /*05f0*/  @P0 IMAD R0, R149, c[0x0][0x164], R153 ;  /* 0x0000590095000a24 */ /* 0x000fe200078e0299 */
[----:B------:R-:W-:Y:S01]  /*0600*/  LEA R133, P4, R131, c[0x0][0x308], 0x1 ;  /* 0x0000c20083857a11 */ /* 0x000fe200078808ff */
[----:B------:R-:W-:Y:S01]  /*0610*/  @P0 IMAD.MOV.U32 R15, RZ, RZ, 0x8 ;  /* 0x00000008ff0f0424 */ /* 0x000fe200078e00ff */
[----:B------:R-:W-:Y:S01]  /*0620*/  IADD3.X R2, R13, R2, RZ, P5, !PT ;  /* 0x000000020d027210 */ /* 0x000fe20002ffe4ff */
[----:B------:R-:W-:Y:S01]  /*0630*/  @P0 IMAD R0, R0, c[0x0][0x174], RZ ;  /* 0x00005d0000000a24 */ /* 0x000fe200078e02ff */
[----:B------:R-:W-:Y:S01]  /*0640*/  CS2R R12, SRZ ;  /* 0x00000000000c7805 */ /* 0x000fe2000001ff00 */
[----:B------:R-:W-:Y:S02]  /*0650*/  LEA.HI.X R131, R131, c[0x0][0x30c], R4, 0x1, P4 ;  /* 0x0000c30083837a11 */ /* 0x000fe400020f0c04 */
[----:B------:R-:W-:Y:S01]  /*0660*/  @P2 LEA R10, P5, R153, c[0x0][0x348], 0x2 ;  /* 0x0000d200990a2a11 */ /* 0x000fe200078a10ff */
[----:B------:R-:W-:Y:S01]  /*0670*/  @P0 IMAD R0, R0, c[0x0][0x16c], RZ ;  /* 0x00005b0000000a24 */ /* 0x000fe200078e02ff */
[----:B------:R-:W-:-:S02]  /*0680*/  MOV R3, RZ ;  /* 0x000000ff00037202 */ /* 0x000fc40000000f00 */
[----:B------:R-:W-:Y:S01]  /*0690*/  LEA R129, P6, R11, c[0x0][0x230], 0x1 ;  /* 0x00008c000b817a11 */ /* 0x000fe200078c08ff */
[----:B------:R-:W-:Y:S01]  /*06a0*/  @P0 IMAD.WIDE R14, R0, R15, c[0x0][0x260] ;  /* 0x00009800000e0625 */ /* 0x000fe200078e020f */
[C---:B------:R-:W-:Y:S01]  /*06b0*/  @P1 LEA R12, P4, R153.reuse, c[0x0][0x328], 0x2 ;  /* 0x0000ca00990c1a11 */ /* 0x040fe200078810ff */
[----:B------:R-:W-:Y:S01]  /*06c0*/  @!P0 CS2R R14, SRZ ;  /* 0x00000000000e8805 */ /* 0x000fe2000001ff00 */
[----:B------:R-:W-:Y:S02]  /*06d0*/  @P2 LEA.HI.X R3, R153, c[0x0][0x34c], R134, 0x2, P5 ;  /* 0x0000d30099032a11 */ /* 0x000fe400028f1486 */
[----:B------:R-:W-:Y:S02]  /*06e0*/  LEA.HI.X R127, R11, c[0x0][0x234], R2, 0x1, P6 ;  /* 0x00008d000b7f7a11 */ /* 0x000fe400030f0c02 */
[----:B------:R-:W-:Y:S02]  /*06f0*/  @P1 LEA.HI.X R13, R153, c[0x0][0x32c], R134, 0x2, P4 ;  /* 0x0000cb00990d1a11 */ /* 0x000fe400020f1486 */
[----:B------:R-:W-:Y:S01]  /*0700*/  MOV R11, R3 ;  /* 0x00000003000b7202 */ /* 0x000fe20000000f00 */
[----:B------:R-:W-:Y:S05]  /*0710*/  @!P3 BRA `(.L_x_2676) ;  /* 0x000093800000b947 */ /* 0x000fea0003800000 */
[----:B------:R-:W0:Y:S01]  /*0720*/  S2R R141, SR_TID.X ;  /* 0x00000000008d7919 */ /* 0x000e220000002100 */
[----:B------:R-:W-:Y:S01]  /*0730*/  MOV R143, RZ ;  /* 0x000000ff008f7202 */ /* 0x000fe20000000f00 */
[----:B------:R-:W-:Y:S01]  /*0740*/  IMAD.MOV.U32 R126, RZ, RZ, RZ ;  /* 0x000000ffff7e7224 */ /* 0x000fe200078e00ff */
[----:B------:R-:W-:Y:S01]  /*0750*/  MOV R145, RZ ;  /* 0x000000ff00917202 */ /* 0x000fe20000000f00 */
[----:B------:R-:W1:Y:S01]  /*0760*/  S2R R130, SR_LANEID ;  /* 0x0000000000827919 */ /* 0x000e620000000000 */
[----:B0-----:R-:W-:Y:S01]  /*0770*/  IMAD.SHL.U32 R164, R141, 0x10, RZ ;  /* 0x000000108da47824 */ /* 0x001fe200078e00ff */
[----:B------:R-:W-:-:S02]  /*0780*/  SHF.R.S32.HI R0, RZ, 0x1f, R141 ;  /* 0x0000001fff007819 */ /* 0x000fc4000001148d */
[----:B------:R-:W-:Y:S02]  /*0790*/  LOP3.LUT R163, R141, 0x1f, RZ, 0xc0, !PT ;  /* 0x0000001f8da37812 */ /* 0x000fe400078ec0ff */
[----:B------:R-:W-:Y:S02]  /*07a0*/  LOP3.LUT R8, R164, 0xfffffe00, RZ, 0xc0, !PT ;  /* 0xfffffe00a4087812 */ /* 0x000fe400078ec0ff */
[----:B------:R-:W-:Y:S02]  /*07b0*/  LEA.HI R0, R0, R141, RZ, 0x5 ;  /* 0x0000008d00007211 */ /* 0x000fe400078f28ff */
[----:B------:R-:W-:Y:S02]  /*07c0*/  LOP3.LUT R8, R8, 0x1f, R141, 0xf8, !PT ;  /* 0x0000001f08087812 */ /* 0x000fe400078ef88d */
[----:B------:R-:W-:Y:S02]  /*07d0*/  SHF.R.S32.HI R125, RZ, 0x5, R0 ;  /* 0x00000005ff7d7819 */ /* 0x000fe40000011400 */
[----:B-1----:R-:W-:-:S02]  /*07e0*/  SHF.R.S32.HI R9, RZ, 0x1f, R8 ;  /* 0x0000001fff097819 */ /* 0x002fc40000011408 */
.L_x_2735:
[----:B------:R-:W-:Y:S01]  /*07f0*/  IADD3 R162, -R126, c[0x0][0x174], RZ ;  /* 0x00005d007ea27a10 */ /* 0x000fe20007ffe1ff */
[----:B------:R-:W-:Y:S01]  /*0800*/  BAR.SYNC.DEFER_BLOCKING 0x0 ;  /* 0x0000000000007b1d */ /* 0x000fe20000010000 */
[----:B------:R-:W-:-:S02]  /*0810*/  LOP3.LUT R33, R8, 0x20, RZ, 0xfc, !PT ;  /* 0x0000002008217812 */ /* 0x000fc400078efcff */
[----:B------:R-:W-:Y:S02]  /*0820*/  LEA R2, R162, 0xfffffc00, 0xa ;  /* 0xfffffc00a2027811 */ /* 0x000fe400078e50ff */
[----:B------:R-:W-:Y:S02]  /*0830*/  LEA R4, P3, R8, R139, 0x1 ;  /* 0x0000008b08047211 */ /* 0x000fe400078608ff */
[----:B------:R-:W-:Y:S02]  /*0840*/  IADD3 R35, -R2, c[0x0][0x168], RZ ;  /* 0x00005a0002237a10 */ /* 0x000fe40007ffe1ff */
[C---:B------:R-:W-:Y:S02]  /*0850*/  LOP3.LUT R32, R8.reuse, 0x40, RZ, 0xfc, !PT ;  /* 0x0000004008207812 */ /* 0x040fe400078efcff */
[-C--:B------:R-:W-:Y:S02]  /*0860*/  ISETP.GE.AND P2, PT, R8, R35.reuse, PT ;  /* 0x000000230800720c */ /* 0x080fe40003f46270 */
[----:B------:R-:W-:-:S02]  /*0870*/  ISETP.GE.AND P1, PT, R33, R35, PT ;  /* 0x000000232100720c */ /* 0x000fc40003f26270 */
[C---:B------:R-:W-:Y:S02]  /*0880*/  LOP3.LUT R31, R8.reuse, 0x60, RZ, 0xfc, !PT ;  /* 0x00000060081f7812 */ /* 0x040fe400078efcff */
[----:B------:R-:W-:Y:S02]  /*0890*/  PRMT R3, RZ, 0x7610, R3 ;  /* 0x00007610ff037816 */ /* 0x000fe40000000003 */
[C---:B------:R-:W-:Y:S02]  /*08a0*/  LOP3.LUT R30, R8.reuse, 0x80, RZ, 0xfc, !PT ;  /* 0x00000080081e7812 */ /* 0x040fe400078efcff */
[----:B------:R-:W-:Y:S02]  /*08b0*/  PRMT R6, RZ, 0x7610, R6 ;  /* 0x00007610ff067816 */ /* 0x000fe40000000006 */
[C---:B------:R-:W-:Y:S02]  /*08c0*/  LOP3.LUT R29, R8.reuse, 0xa0, RZ, 0xfc, !PT ;  /* 0x000000a0081d7812 */ /* 0x040fe400078efcff */
[----:B------:R-:W-:-:S02]  /*08d0*/  LEA.HI.X R5, R8, R137, R9, 0x1, P3 ;  /* 0x0000008908057211 */ /* 0x000fc400018f0c09 */
[----:B------:R-:W-:Y:S02]  /*08e0*/  LOP3.LUT R28, R8, 0xc0, RZ, 0xfc, !PT ;  /* 0x000000c0081c7812 */ /* 0x000fe400078efcff */
[-C--:B------:R-:W-:Y:S01]  /*08f0*/  ISETP.GE.AND P0, PT, R32, R35.reuse, PT ;  /* 0x000000232000720c */ /* 0x080fe20003f06270 */
[----:B------:R0:W2:Y:S01]  /*0900*/  @!P2 LDG.E.U16 R3, [R4.64] ;  /* 0x000000040403a981 */ /* 0x0000a2000c1e1500 */
[C---:B------:R-:W-:Y:S02]  /*0910*/  LOP3.LUT R27, R8.reuse, 0xe0, RZ, 0xfc, !PT ;  /* 0x000000e0081b7812 */ /* 0x040fe400078efcff */
[-C--:B------:R-:W-:Y:S01]  /*0920*/  ISETP.GE.AND P4, PT, R31, R35.reuse, PT ;  /* 0x000000231f00720c */ /* 0x080fe20003f86270 */
[----:B------:R0:W3:Y:S01]  /*0930*/  @!P1 LDG.E.U16 R6, [R4.64+0x40] ;  /* 0x0000400404069981 */ /* 0x0000e2000c1e1500 */
[----:B------:R-:W-:Y:S02]  /*0940*/  LOP3.LUT R26, R8, 0x100, RZ, 0xfc, !PT ;  /* 0x00000100081a7812 */ /* 0x000fe400078efcff */
        /* <DEDUP_REMOVED lines=20> */
[C---:B------:R-:W-:Y:S01]  /*0a90*/  LOP3.LUT R21, R8.reuse, 0x1a0, RZ, 0xfc, !PT ;  /* 0x000001a008157812 */ /* 0x040fe200078efcff */
[----:B------:R0:W4:Y:S01]  /*0aa0*/  @!P3 LDG.E.U16 R19, [R4.64+0x180] ;  /* 0x000180040413b981 */ /* 0x000122000c1e1500 */
[-C--:B------:R-:W-:Y:S02]  /*0ab0*/  ISETP.GE.AND P0, PT, R25, R35.reuse, PT ;  /* 0x000000231900720c */ /* 0x080fe40003f06270 */
[----:B------:R-:W-:Y:S01]  /*0ac0*/  LOP3.LUT R20, R8, 0x1c0, RZ, 0xfc, !PT ;  /* 0x000001c008147812 */ /* 0x000fe200078efcff */
[----:B------:R0:W4:Y:S01]  /*0ad0*/  @!P2 LDG.E.U16 R34, [R4.64+0x1c0] ;  /* 0x0001c0040422a981 */ /* 0x000122000c1e1500 */
[----:B------:R-:W-:-:S02]  /*0ae0*/  ISETP.GE.AND P4, PT, R24, R35, PT ;  /* 0x000000231800720c */ /* 0x000fc40003f86270 */
[----:B------:R-:W-:Y:S01]  /*0af0*/  LOP3.LUT R0, R8, 0x1e0, RZ, 0xfc, !PT ;  /* 0x000001e008007812 */ /* 0x000fe200078efcff */
[----:B------:R0:W4:Y:S01]  /*0b00*/  @!P1 LDG.E.U16 R37, [R4.64+0x200] ;  /* 0x0002000404259981 */ /* 0x000122000c1e1500 */
        /* <DEDUP_REMOVED lines=29> */
[C---:B------:R-:W-:Y:S02]  /*0ce0*/  IADD3 R57, R44.reuse, 0xe0, RZ ;  /* 0x000000e02c397810 */ /* 0x040fe40007ffe0ff */
[-C--:B------:R-:W-:Y:S02]  /*0cf0*/  LEA.HI.SX32 R47, R47, R44.reuse, 0x1b ;  /* 0x0000002c2f2f7211 */ /* 0x080fe400078fdaff */
[----:B------:R-:W-:Y:S01]  /*0d00*/  LEA.HI.SX32 R49, R49, R44, 0x1b ;  /* 0x0000002c31317211 */ /* 0x000fe200078fdaff */
[----:B------:R-:W-:Y:S01]  /*0d10*/  IMAD.SHL.U32 R123, R45, 0x2, RZ ;  /* 0x000000022d7b7824 */ /* 0x000fe200078e00ff */
[----:B0-----:R-:W-:-:S02]  /*0d20*/  IADD3 R5, R44, 0x100, RZ ;  /* 0x000001002c057810 */ /* 0x001fc40007ffe0ff */
        /* <DEDUP_REMOVED lines=35> */
[-C--:B------:R-:W-:Y:S02]  /*0f60*/  ISETP.GE.AND P2, PT, R8, R35.reuse, PT ;  /* 0x000000230800720c */ /* 0x080fe40003f46270 */
[----:B------:R-:W-:-:S02]  /*0f70*/  ISETP.GE.AND P1, PT, R33, R35, PT ;  /* 0x000000232100720c */ /* 0x000fc40003f26270 */
[----:B------:R-:W-:Y:S02]  /*0f80*/  SHF.L.U64.HI R108, R8, 0x1, R9 ;  /* 0x00000001086c7819 */ /* 0x000fe40000010209 */
[----:B------:R-:W-:Y:S02]  /*0f90*/  IADD3 R4, P0, R128, R107, RZ ;  /* 0x0000006b80047210 */ /* 0x000fe40007f1e0ff */
[-C--:B------:R-:W-:Y:S02]  /*0fa0*/  ISETP.GE.AND P4, PT, R31, R35.reuse, PT ;  /* 0x000000231f00720c */ /* 0x080fe40003f86270 */
[----:B------:R-:W-:Y:S02]  /*0fb0*/  IADD3.X R5, R135, R108, RZ, P0, !PT ;  /* 0x0000006c87057210 */ /* 0x000fe400007fe4ff */
[-C--:B------:R-:W-:Y:S02]  /*0fc0*/  ISETP.GE.AND P0, PT, R32, R35.reuse, PT ;  /* 0x000000232000720c */ /* 0x080fe40003f06270 */
[----:B------:R-:W-:-:S02]  /*0fd0*/  ISETP.GE.AND P6, PT, R30, R35, PT ;  /* 0x000000231e00720c */ /* 0x000fc40003fc6270 */
[-C--:B------:R-:W-:Y:S02]  /*0fe0*/  ISETP.GE.AND P5, PT, R29, R35.reuse, PT ;  /* 0x000000231d00720c */ /* 0x080fe40003fa6270 */
[----:B------:R-:W-:Y:S01]  /*0ff0*/  ISETP.GE.AND P3, PT, R28, R35, PT ;  /* 0x000000231c00720c */ /* 0x000fe20003f66270 */
[----:B--2---:R0:W-:Y:S04]  /*1000*/  STS.U16 [R124], R3 ;  /* 0x000000037c007388 */ /* 0x0041e80000000400 */
[----:B---3--:R-:W-:Y:S01]  /*1010*/  STS.U16 [R123+0x40], R6 ;  /* 0x000040067b007388 */ /* 0x008fe20000000400 */
[----:B0-----:R-:W-:-:S05]  /*1020*/  IMAD R3, R130, 0x10, R73 ;  /* 0x0000001082037824 */ /* 0x001fca00078e0249 */
[----:B------:R-:W-:Y:S01]  /*1030*/  LEA.HI.SX32 R106, R3, R3, 0x1b ;  /* 0x00000003036a7211 */ /* 0x000fe200078fdaff */
[----:B----4-:R0:W-:Y:S04]  /*1040*/  STS.U16 [R122+0x80], R7 ;  /* 0x000080077a007388 */ /* 0x0101e80000000400 */
[----:B------:R-:W-:Y:S04]  /*1050*/  STS.U16 [R121+0xc0], R16 ;  /* 0x0000c01079007388 */ /* 0x000fe80000000400 */
[----:B------:R1:W-:Y:S04]  /*1060*/  STS.U16 [R120+0x100], R17 ;  /* 0x0001001178007388 */ /* 0x0003e80000000400 */
[----:B------:R-:W-:Y:S04]  /*1070*/  STS.U16 [R119+0x140], R18 ;  /* 0x0001401277007388 */ /* 0x000fe80000000400 */
[----:B------:R2:W-:Y:S04]  /*1080*/  STS.U16 [R118+0x180], R19 ;  /* 0x0001801376007388 */ /* 0x0005e80000000400 */
[----:B------:R-:W-:Y:S04]  /*1090*/  STS.U16 [R117+0x1c0], R34 ;  /* 0x0001c02275007388 */ /* 0x000fe80000000400 */
[----:B------:R3:W-:Y:S01]  /*10a0*/  STS.U16 [R116+0x200], R37 ;  /* 0x0002002574007388 */ /* 0x0007e20000000400 */
[----:B------:R-:W-:-:S03]  /*10b0*/  IMAD.SHL.U32 R106, R106, 0x2, RZ ;  /* 0x000000026a6a7824 */ /* 0x000fc600078e00ff */
[----:B------:R-:W-:Y:S04]  /*10c0*/  STS.U16 [R115+0x240], R36 ;  /* 0x0002402473007388 */ /* 0x000fe80000000400 */
        /* <DEDUP_REMOVED lines=25> */
[----:B------:R-:W-:Y:S02]  /*1260*/  PRMT R6, RZ, 0x7610, R6 ;  /* 0x00007610ff067816 */ /* 0x000fe40000000006 */
[----:B-1----:R-:W-:Y:S02]  /*1270*/  PRMT R17, RZ, 0x7610, R17 ;  /* 0x00007610ff117816 */ /* 0x002fe40000000011 */
[----:B------:R-:W-:Y:S02]  /*1280*/  PRMT R16, RZ, 0x7610, R16 ;  /* 0x00007610ff107816 */ /* 0x000fe40000000010 */
[----:B--2---:R-:W-:Y:S02]  /*1290*/  PRMT R19, RZ, 0x7610, R19 ;  /* 0x00007610ff137816 */ /* 0x004fe40000000013 */
[----:B------:R-:W-:Y:S02]  /*12a0*/  PRMT R18, RZ, 0x7610, R18 ;  /* 0x00007610ff127816 */ /* 0x000fe40000000012 */
[----:B---3--:R-:W-:-:S02]  /*12b0*/  PRMT R37, RZ, 0x7610, R37 ;  /* 0x00007610ff257816 */ /* 0x008fc40000000025 */
[----:B------:R-:W-:Y:S02]  /*12c0*/  PRMT R34, RZ, 0x7610, R34 ;  /* 0x00007610ff227816 */ /* 0x000fe40000000022 */
[----:B----4-:R-:W-:Y:S01]  /*12d0*/  PRMT R39, RZ, 0x7610, R39 ;  /* 0x00007610ff277816 */ /* 0x010fe20000000027 */
        /* <DEDUP_REMOVED lines=18> */
[----:B------:R-:W-:Y:S02]  /*1400*/  PRMT R36, RZ, 0x7610, R36 ;  /* 0x00007610ff247816 */ /* 0x000fe40000000024 */
[----:B------:R-:W-:Y:S02]  /*1410*/  PRMT R3, RZ, 0x7610, R3 ;  /* 0x00007610ff037816 */ /* 0x000fe40000000003 */
[----:B------:R-:W-:Y:S02]  /*1420*/  PRMT R38, RZ, 0x7610, R38 ;  /* 0x00007610ff267816 */ /* 0x000fe40000000026 */
[----:B------:R-:W-:Y:S01]  /*1430*/  PRMT R41, RZ, 0x7610, R41 ;  /* 0x00007610ff297816 */ /* 0x000fe20000000029 */
[----:B------:R-:W4:Y:S01]  /*1440*/  @!P0 LDG.E.U16 R36, [R4.64+0x240] ;  /* 0x0002400404248981 */ /* 0x000f22000c1e1500 */
[----:B------:R-:W-:-:S02]  /*1450*/  PRMT R40, RZ, 0x7610, R40 ;  /* 0x00007610ff287816 */ /* 0x000fc40000000028 */
        /* <DEDUP_REMOVED lines=92> */
[----:B------:R-:W-:Y:S01]  /*1a20*/  ISETP.GE.AND P0, PT, R8, R35, PT ;  /* 0x000000230800720c */ /* 0x000fe20003f06270 */
[C---:B------:R-:W-:Y:S01]  /*1a30*/  IMAD R4, R166.reuse, c[0x0][0x1f0], RZ ;  /* 0x00007c00a6047a24 */ /* 0x040fe200078e02ff */
[----:B-1----:R-:W-:Y:S01]  /*1a40*/  SHF.R.S32.HI R3, RZ, 0x1f, R2 ;  /* 0x0000001fff037819 */ /* 0x002fe20000011402 */
[----:B------:R-:W-:-:S02]  /*1a50*/  IMAD R68, R166, c[0x0][0x200], RZ ;  /* 0x00008000a6447a24 */ /* 0x000fc400078e02ff */
[----:B------:R-:W-:-:S04]  /*1a60*/  IMAD.WIDE.U32 R16, R149, c[0x0][0x1f0], RZ ;  /* 0x00007c0095107a25 */ /* 0x000fc800078e00ff */
[C---:B------:R-:W-:Y:S02]  /*1a70*/  IMAD R65, R149.reuse, c[0x0][0x1f4], R4 ;  /* 0x00007d0095417a24 */ /* 0x040fe400078e0204 */
[C---:B------:R-:W-:Y:S02]  /*1a80*/  IMAD.WIDE.U32 R18, R149.reuse, c[0x0][0x200], RZ ;  /* 0x0000800095127a25 */ /* 0x040fe400078e00ff */
[----:B0-----:R-:W-:Y:S02]  /*1a90*/  @!P0 MOV R6, R2 ;  /* 0x0000000200068202 */ /* 0x001fe40000000f00 */
[----:B------:R-:W-:Y:S02]  /*1aa0*/  IMAD R69, R149, c[0x0][0x204], R68 ;  /* 0x0000810095457a24 */ /* 0x000fe400078e0244 */
[--C-:B------:R-:W-:Y:S01]  /*1ab0*/  @!P0 IMAD.MOV.U32 R7, RZ, RZ, R3.reuse ;  /* 0x000000ffff078224 */ /* 0x100fe200078e0003 */
[----:B------:R-:W-:Y:S01]  /*1ac0*/  IADD3 R17, R17, R65, RZ ;  /* 0x0000004111117210 */ /* 0x000fe20007ffe0ff */
[----:B------:R-:W-:Y:S01]  /*1ad0*/  @!P0 IMAD.WIDE.U32 R4, R149, c[0x0][0x1f0], R2 ;  /* 0x00007c0095048a25 */ /* 0x000fe200078e0002 */
[----:B------:R-:W-:-:S03]  /*1ae0*/  IADD3 R91, R126, -c[0x0][0x174], RZ ;  /* 0x80005d007e5b7a10 */ /* 0x000fc60007ffe0ff */
[----:B------:R-:W-:Y:S02]  /*1af0*/  IMAD.IADD R19, R19, 0x1, R69 ;  /* 0x0000000113137824 */ /* 0x000fe400078e0245 */
[----:B------:R-:W-:Y:S01]  /*1b00*/  @!P0 IMAD.WIDE.U32 R6, R149, c[0x0][0x200], R6 ;  /* 0x0000800095068a25 */ /* 0x000fe200078e0006 */
[----:B------:R-:W-:-:S03]  /*1b10*/  @!P0 IADD3 R5, R65, R5, RZ ;  /* 0x0000000541058210 */ /* 0x000fc60007ffe0ff */
[C---:B------:R-:W-:Y:S02]  /*1b20*/  IMAD R68, R134.reuse, c[0x0][0x1f8], RZ ;  /* 0x00007e0086447a24 */ /* 0x040fe400078e02ff */
[----:B------:R-:W-:Y:S02]  /*1b30*/  IMAD R70, R134, c[0x0][0x208], RZ ;  /* 0x0000820086467a24 */ /* 0x000fe400078e02ff */
[----:B------:R-:W-:Y:S02]  /*1b40*/  IMAD R91, R91, -0x400, RZ ;  /* 0xfffffc005b5b7824 */ /* 0x000fe400078e02ff */
[----:B------:R-:W-:-:S04]  /*1b50*/  IMAD.WIDE.U32 R16, R153, c[0x0][0x1f8], R16 ;  /* 0x00007e0099107a25 */ /* 0x000fc800078e0010 */
[----:B------:R-:W-:-:S04]  /*1b60*/  IMAD.WIDE.U32 R18, R153, c[0x0][0x208], R18 ;  /* 0x0000820099127a25 */ /* 0x000fc800078e0012 */
[----:B------:R-:W-:Y:S01]  /*1b70*/  @!P0 IMAD.IADD R7, R69, 0x1, R7 ;  /* 0x0000000145078824 */ /* 0x000fe200078e0207 */
[----:B------:R-:W-:Y:S01]  /*1b80*/  SHF.R.S32.HI R89, RZ, 0x1f, R91 ;  /* 0x0000001fff597819 */ /* 0x000fe2000001145b */
[----:B------:R-:W-:Y:S01]  /*1b90*/  IMAD R71, R153, c[0x0][0x1fc], R68 ;  /* 0x00007f0099477a24 */ /* 0x000fe200078e0244 */
[----:B------:R-:W-:Y:S01]  /*1ba0*/  IADD3 R69, P1, R91, R16, RZ ;  /* 0x000000105b457210 */ /* 0x000fe20007f3e0ff */
[----:B------:R-:W-:Y:S01]  /*1bb0*/  IMAD R73, R153, c[0x0][0x20c], R70 ;  /* 0x0000830099497a24 */ /* 0x000fe200078e0246 */
[----:B------:R-:W-:Y:S01]  /*1bc0*/  IADD3 R65, P2, R91, R18, RZ ;  /* 0x000000125b417210 */ /* 0x000fe20007f5e0ff */
[----:B------:R-:W-:-:S04]  /*1bd0*/  @!P0 IMAD.WIDE.U32 R4, R153, c[0x0][0x1f8], R4 ;  /* 0x00007e0099048a25 */ /* 0x000fc800078e0004 */
[----:B------:R-:W-:Y:S01]  /*1be0*/  @!P0 IMAD.WIDE.U32 R6, R153, c[0x0][0x208], R6 ;  /* 0x0000820099068a25 */ /* 0x000fe200078e0006 */
[C---:B------:R-:W-:Y:S02]  /*1bf0*/  IADD3.X R72, R89.reuse, R71, R17, P1, !PT ;  /* 0x0000004759487210 */ /* 0x040fe40000ffe411 */
[----:B------:R-:W-:Y:S02]  /*1c00*/  IADD3.X R68, R89, R73, R19, P2, !PT ;  /* 0x0000004959447210 */ /* 0x000fe400017fe413 */
[C---:B------:R-:W-:Y:S02]  /*1c10*/  @!P0 IADD3 R17, P1, R8.reuse, R4, RZ ;  /* 0x0000000408118210 */ /* 0x040fe40007f3e0ff */
[C---:B------:R-:W-:Y:S02]  /*1c20*/  @!P0 IADD3 R19, P3, R8.reuse, R6, RZ ;  /* 0x0000000608138210 */ /* 0x040fe40007f7e0ff */
[C---:B------:R-:W-:Y:S02]  /*1c30*/  LEA R4, P2, R8.reuse, c[0x0][0x268], 0x1 ;  /* 0x00009a0008047a11 */ /* 0x040fe400078408ff */
[----:B------:R-:W-:-:S02]  /*1c40*/  LEA R6, P4, R8, c[0x0][0x258], 0x1 ;  /* 0x0000960008067a11 */ /* 0x000fc400078808ff */
[C---:B------:R-:W-:Y:S02]  /*1c50*/  @!P0 IADD3.X R74, R9.reuse, R5, R71, P1, !PT ;  /* 0x00000005094a8210 */ /* 0x040fe40000ffe447 */
[----:B------:R-:W-:Y:S02]  /*1c60*/  @!P0 IADD3.X R70, R9, R7, R73, P3, !PT ;  /* 0x0000000709468210 */ /* 0x000fe40001ffe449 */
[C-C-:B------:R-:W-:Y:S02]  /*1c70*/  LEA.HI.X R5, R8.reuse, c[0x0][0x26c], R9.reuse, 0x1, P2 ;  /* 0x00009b0008057a11 */ /* 0x140fe400010f0c09 */
[----:B------:R-:W-:Y:S02]  /*1c80*/  LEA.HI.X R7, R8, c[0x0][0x25c], R9, 0x1, P4 ;  /* 0x0000970008077a11 */ /* 0x000fe400020f0c09 */
[----:B------:R-:W-:Y:S02]  /*1c90*/  LEA R4, P2, R69, R4, 0x1 ;  /* 0x0000000445047211 */ /* 0x000fe400078408ff */
[----:B------:R-:W-:-:S02]  /*1ca0*/  LEA R6, P4, R65, R6, 0x1 ;  /* 0x0000000641067211 */ /* 0x000fc400078808ff */
[----:B------:R-:W-:Y:S02]  /*1cb0*/  @!P0 LEA R16, P1, R17, c[0x0][0x268], 0x1 ;  /* 0x00009a0011108a11 */ /* 0x000fe400078208ff */
[----:B------:R-:W-:Y:S02]  /*1cc0*/  @!P0 LEA R18, P3, R19, c[0x0][0x258], 0x1 ;  /* 0x0000960013128a11 */ /* 0x000fe400078608ff */
[----:B------:R-:W-:Y:S02]  /*1cd0*/  LEA.HI.X R5, R69, R5, R72, 0x1, P2 ;  /* 0x0000000545057211 */ /* 0x000fe400010f0c48 */
[----:B------:R-:W-:Y:S02]  /*1ce0*/  LEA.HI.X R7, R65, R7, R68, 0x1, P4 ;  /* 0x0000000741077211 */ /* 0x000fe400020f0c44 */
[----:B------:R-:W-:Y:S02]  /*1cf0*/  @!P0 LEA.HI.X R17, R17, c[0x0][0x26c], R74, 0x1, P1 ;  /* 0x00009b0011118a11 */ /* 0x000fe400008f0c4a */
[----:B------:R-:W-:-:S02]  /*1d00*/  @!P0 LEA.HI.X R19, R19, c[0x0][0x25c], R70, 0x1, P3 ;  /* 0x0000970013138a11 */ /* 0x000fc400018f0c46 */
[-C--:B------:R-:W-:Y:S02]  /*1d10*/  ISETP.GE.AND P1, PT, R32, R35.reuse, PT ;  /* 0x000000232000720c */ /* 0x080fe40003f26270 */
[-C--:B------:R-:W-:Y:S02]  /*1d20*/  ISETP.GE.AND P2, PT, R30, R35.reuse, PT ;  /* 0x000000231e00720c */ /* 0x080fe40003f46270 */
[-C--:B------:R-:W-:Y:S02]  /*1d30*/  ISETP.GE.AND P3, PT, R33, R35.reuse, PT ;  /* 0x000000232100720c */ /* 0x080fe40003f66270 */
[-C--:B------:R-:W-:Y:S02]  /*1d40*/  ISETP.GE.AND P4, PT, R31, R35.reuse, PT ;  /* 0x000000231f00720c */ /* 0x080fe40003f86270 */
[-C--:B------:R-:W-:Y:S02]  /*1d50*/  ISETP.GE.AND P5, PT, R29, R35.reuse, PT ;  /* 0x000000231d00720c */ /* 0x080fe40003fa6270 */
[----:B------:R-:W-:-:S02]  /*1d60*/  ISETP.GE.AND P6, PT, R28, R35, PT ;  /* 0x000000231c00720c */ /* 0x000fc40003fc6270 */
[----:B------:R-:W-:Y:S02]  /*1d70*/  PRMT R80, RZ, 0x7610, R80 ;  /* 0x00007610ff507816 */ /* 0x000fe40000000050 */
[----:B------:R-:W-:Y:S01]  /*1d80*/  PRMT R82, RZ, 0x7610, R82 ;  /* 0x00007610ff527816 */ /* 0x000fe20000000052 */
[----:B--2---:R-:W-:Y:S04]  /*1d90*/  STS.U16 [R124], R51 ;  /* 0x000000337c007388 */ /* 0x004fe80000000400 */
        /* <DEDUP_REMOVED lines=35> */
[----:B------:R-:W3:Y:S01]  /*1fd0*/  @!P1 LDG.E.U16 R53, [R4.64+-0x780] ;  /* 0xfff8800404359981 */ /* 0x000ee2000c1e1500 */
[----:B------:R-:W-:Y:S02]  /*1fe0*/  ISETP.GE.AND P1, PT, R27, R35, PT ;  /* 0x000000231b00720c */ /* 0x000fe40003f26270 */
[----:B------:R-:W-:-:S11]  /*1ff0*/  PRMT R61, RZ, 0x7610, R61 ;  /* 0x00007610ff3d7816 */ /* 0x000fd6000000003d */
[----:B------:R-:W4:Y:S01]  /*2000*/  @!P1 LDG.E.U16 R64, [R4.64+-0x640] ;  /* 0xfff9c00404409981 */ /* 0x000f22000c1e1500 */
[-C--:B------:R-:W-:Y:S02]  /*2010*/  ISETP.GE.AND P1, PT, R26, R35.reuse, PT ;  /* 0x000000231a00720c */ /* 0x080fe40003f26270 */
[----:B--2---:R-:W-:Y:S02]  /*2020*/  PRMT R66, RZ, 0x7610, R66 ;  /* 0x00007610ff427816 */ /* 0x004fe40000000042 */
[----:B------:R-:W-:Y:S02]  /*2030*/  PRMT R55, RZ, 0x7610, R55 ;  /* 0x00007610ff377816 */ /* 0x000fe40000000037 */
[----:B------:R-:W-:Y:S02]  /*2040*/  PRMT R52, RZ, 0x7610, R52 ;  /* 0x00007610ff347816 */ /* 0x000fe40000000034 */
[----:B------:R-:W-:Y:S02]  /*2050*/  PRMT R54, RZ, 0x7610, R54 ;  /* 0x00007610ff367816 */ /* 0x000fe40000000036 */
[----:B------:R-:W-:Y:S01]  /*2060*/  PRMT R51, RZ, 0x7610, R51 ;  /* 0x00007610ff337816 */ /* 0x000fe20000000033 */
[----:B------:R-:W2:Y:S04]  /*2070*/  @!P2 LDG.E.U16 R55, [R4.64+-0x700] ;  /* 0xfff900040437a981 */ /* 0x000ea8000c1e1500 */
[----:B------:R-:W2:Y:S01]  /*2080*/  @!P1 LDG.E.U16 R61, [R4.64+-0x600] ;  /* 0xfffa0004043d9981 */ /* 0x000ea2000c1e1500 */
[----:B------:R-:W-:-:S02]  /*2090*/  ISETP.GE.AND P1, PT, R25, R35, PT ;  /* 0x000000231900720c */ /* 0x000fc40003f26270 */
[----:B------:R-:W-:Y:S01]  /*20a0*/  PRMT R62, RZ, 0x7610, R62 ;  /* 0x00007610ff3e7816 */ /* 0x000fe2000000003e */
[----:B------:R-:W2:Y:S01]  /*20b0*/  @!P3 LDG.E.U16 R52, [R4.64+-0x7c0] ;  /* 0xfff840040434b981 */ /* 0x000ea2000c1e1500 */
[----:B------:R-:W-:Y:S02]  /*20c0*/  PRMT R57, RZ, 0x7610, R57 ;  /* 0x00007610ff397816 */ /* 0x000fe40000000039 */
[-C--:B------:R-:W-:Y:S01]  /*20d0*/  ISETP.GE.AND P2, PT, R23, R35.reuse, PT ;  /* 0x000000231700720c */ /* 0x080fe20003f46270 */
[----:B------:R-:W2:Y:S01]  /*20e0*/  @!P4 LDG.E.U16 R54, [R4.64+-0x740] ;  /* 0xfff8c0040436c981 */ /* 0x000ea2000c1e1500 */
[----:B------:R-:W-:-:S03]  /*20f0*/  ISETP.GE.AND P3, PT, R22, R35, PT ;  /* 0x000000231600720c */ /* 0x000fc60003f66270 */
[----:B------:R0:W2:Y:S04]  /*2100*/  @!P0 LDG.E.U16 R51, [R16.64] ;  /* 0x0000000410338981 */ /* 0x0000a8000c1e1500 */
[----:B------:R-:W3:Y:S01]  /*2110*/  @!P1 LDG.E.U16 R66, [R4.64+-0x5c0] ;  /* 0xfffa400404429981 */ /* 0x000ee2000c1e1500 */
[-C--:B------:R-:W-:Y:S02]  /*2120*/  ISETP.GE.AND P1, PT, R24, R35.reuse, PT ;  /* 0x000000231800720c */ /* 0x080fe40003f26270 */
[-C--:B------:R-:W-:Y:S01]  /*2130*/  ISETP.GE.AND P4, PT, R21, R35.reuse, PT ;  /* 0x000000231500720c */ /* 0x080fe20003f86270 */
[----:B------:R-:W3:Y:S01]  /*2140*/  @!P5 LDG.E.U16 R62, [R4.64+-0x6c0] ;  /* 0xfff94004043ed981 */ /* 0x000ee2000c1e1500 */
[----:B------:R-:W-:-:S03]  /*2150*/  ISETP.GE.AND P5, PT, R20, R35, PT ;  /* 0x000000231400720c */ /* 0x000fc60003fa6270 */
[----:B------:R-:W4:Y:S01]  /*2160*/  @!P6 LDG.E.U16 R57, [R4.64+-0x680] ;  /* 0xfff980040439e981 */ /* 0x000f22000c1e1500 */
[----:B------:R-:W-:Y:S02]  /*2170*/  ISETP.GE.AND P6, PT, R0, R35, PT ;  /* 0x000000230000720c */ /* 0x000fe40003fc6270 */
[----:B0-----:R-:W-:Y:S02]  /*2180*/  PRMT R17, RZ, 0x7610, R17 ;  /* 0x00007610ff117816 */ /* 0x001fe40000000011 */
[----:B------:R-:W-:Y:S02]  /*2190*/  PRMT R16, RZ, 0x7610, R16 ;  /* 0x00007610ff107816 */ /* 0x000fe40000000010 */
[----:B------:R-:W-:Y:S01]  /*21a0*/  PRMT R63, RZ, 0x7610, R63 ;  /* 0x00007610ff3f7816 */ /* 0x000fe2000000003f */
[----:B------:R-:W4:Y:S01]  /*21b0*/  @!P4 LDG.E.U16 R80, [R4.64+-0x4c0] ;  /* 0xfffb40040450c981 */ /* 0x000f22000c1e1500 */
[----:B------:R-:W-:-:S03]  /*21c0*/  PRMT R67, RZ, 0x7610, R67 ;  /* 0x00007610ff437816 */ /* 0x000fc60000000043 */
        /* <DEDUP_REMOVED lines=19> */
[----:B------:R-:W-:Y:S04]  /*2300*/  STS.U16 [R123+0x40], R52 ;  /* 0x000040347b007388 */ /* 0x000fe80000000400 */
[----:B---3--:R0:W-:Y:S04]  /*2310*/  STS.U16 [R122+0x80], R53 ;  /* 0x000080357a007388 */ /* 0x0081e80000000400 */
[----:B------:R1:W-:Y:S04]  /*2320*/  STS.U16 [R121+0xc0], R54 ;  /* 0x0000c03679007388 */ /* 0x0003e80000000400 */
[----:B------:R2:W-:Y:S04]  /*2330*/  STS.U16 [R120+0x100], R55 ;  /* 0x0001003778007388 */ /* 0x0005e80000000400 */
[----:B------:R-:W-:Y:S04]  /*2340*/  STS.U16 [R119+0x140], R62 ;  /* 0x0001403e77007388 */ /* 0x000fe80000000400 */
        /* <DEDUP_REMOVED lines=12> */
[----:B------:R-:W4:Y:S04]  /*2410*/  LDS.U16 R5, [R106+0x2] ;  /* 0x000002006a057984 */ /* 0x000f280000000400 */
[----:B------:R-:W-:Y:S04]  /*2420*/  LDS.U16 R51, [R106+0x4] ;  /* 0x000004006a337984 */ /* 0x000fe80000000400 */
[----:B------:R-:W0:Y:S04]  /*2430*/  LDS.U16 R52, [R106+0x6] ;  /* 0x000006006a347984 */ /* 0x000e280000000400 */
[----:B------:R-:W-:Y:S04]  /*2440*/  LDS.U16 R61, [R106+0x8] ;  /* 0x000008006a3d7984 */ /* 0x000fe80000000400 */
[----:B------:R-:W-:Y:S04]  /*2450*/  LDS.U16 R62, [R106+0xa] ;  /* 0x00000a006a3e7984 */ /* 0x000fe80000000400 */
[----:B------:R-:W-:Y:S04]  /*2460*/  LDS.U16 R63, [R106+0xc] ;  /* 0x00000c006a3f7984 */ /* 0x000fe80000000400 */
[----:B------:R-:W2:Y:S04]  /*2470*/  LDS.U16 R64, [R106+0xe] ;  /* 0x00000e006a407984 */ /* 0x000ea80000000400 */
[----:B------:R-:W-:Y:S04]  /*2480*/  LDS.U16 R66, [R106+0x10] ;  /* 0x000010006a427984 */ /* 0x000fe80000000400 */
[----:B------:R-:W-:Y:S04]  /*2490*/  LDS.U16 R67, [R106+0x12] ;  /* 0x000012006a437984 */ /* 0x000fe80000000400 */
[----:B------:R-:W-:Y:S04]  /*24a0*/  LDS.U16 R75, [R106+0x14] ;  /* 0x000014006a4b7984 */ /* 0x000fe80000000400 */
[----:B------:R-:W3:Y:S04]  /*24b0*/  LDS.U16 R77, [R106+0x16] ;  /* 0x000016006a4d7984 */ /* 0x000ee80000000400 */
[----:B------:R-:W3:Y:S04]  /*24c0*/  LDS.U16 R79, [R106+0x18] ;  /* 0x000018006a4f7984 */ /* 0x000ee80000000400 */
[----:B------:R-:W-:Y:S04]  /*24d0*/  LDS.U16 R80, [R106+0x1a] ;  /* 0x00001a006a507984 */ /* 0x000fe80000000400 */
[----:B------:R-:W4:Y:S04]  /*24e0*/  LDS.U16 R81, [R106+0x1c] ;  /* 0x00001c006a517984 */ /* 0x000f280000000400 */
[----:B------:R-:W4:Y:S04]  /*24f0*/  LDS.U16 R82, [R106+0x1e] ;  /* 0x00001e006a527984 */ /* 0x000f280000000400 */
[----:B------:R-:W-:Y:S01]  /*2500*/  BAR.SYNC.DEFER_BLOCKING 0x0 ;  /* 0x0000000000007b1d */ /* 0x000fe20000010000 */
[----:B0-----:R-:W-:-:S02]  /*2510*/  PRMT R53, RZ, 0x7610, R53 ;  /* 0x00007610ff357816 */ /* 0x001fc40000000035 */
[----:B-1----:R-:W-:Y:S02]  /*2520*/  PRMT R54, RZ, 0x7610, R54 ;  /* 0x00007610ff367816 */ /* 0x002fe40000000036 */
[----:B--2---:R-:W-:Y:S02]  /*2530*/  PRMT R55, RZ, 0x7610, R55 ;  /* 0x00007610ff377816 */ /* 0x004fe40000000037 */
[----:B------:R0:W2:Y:S01]  /*2540*/  @!P0 LDG.E.U16 R53, [R18.64] ;  /* 0x0000000412358981 */ /* 0x0000a2000c1e1500 */
[----:B------:R-:W-:-:S03]  /*2550*/  ISETP.GE.AND P0, PT, R32, R35, PT ;  /* 0x000000232000720c */ /* 0x000fc60003f06270 */
[----:B------:R1:W2:Y:S01]  /*2560*/  @!P1 LDG.E.U16 R54, [R6.64+-0x7c0] ;  /* 0xfff8400406369981 */ /* 0x0002a2000c1e1500 */
[-C--:B------:R-:W-:Y:S02]  /*2570*/  ISETP.GE.AND P1, PT, R31, R35.reuse, PT ;  /* 0x000000231f00720c */ /* 0x080fe40003f26270 */
[----:B---3--:R-:W-:Y:S01]  /*2580*/  PRMT R57, RZ, 0x7610, R57 ;  /* 0x00007610ff397816 */ /* 0x008fe20000000039 */
[----:B------:R1:W3:Y:S04]  /*2590*/  @!P2 LDG.E.U16 R138, [R6.64+-0x540] ;  /* 0xfffac004068aa981 */ /* 0x0002e8000c1e1500 */
[----:B------:R1:W3:Y:S04]  /*25a0*/  @!P3 LDG.E.U16 R159, [R6.64+-0x500] ;  /* 0xfffb0004069fb981 */ /* 0x0002e8000c1e1500 */
[----:B------:R1:W3:Y:S01]  /*25b0*/  @!P0 LDG.E.U16 R55, [R6.64+-0x780] ;  /* 0xfff8800406378981 */ /* 0x0002e2000c1e1500 */
[----:B------:R-:W-:-:S03]  /*25c0*/  ISETP.GE.AND P0, PT, R30, R35, PT ;  /* 0x000000231e00720c */ /* 0x000fc60003f06270 */
[----:B------:R1:W3:Y:S01]  /*25d0*/  @!P1 LDG.E.U16 R84, [R6.64+-0x740] ;  /* 0xfff8c00406549981 */ /* 0x0002e2000c1e1500 */
[----:B------:R-:W-:-:S03]  /*25e0*/  ISETP.GE.AND P1, PT, R29, R35, PT ;  /* 0x000000231d00720c */ /* 0x000fc60003f26270 */
[----:B------:R1:W3:Y:S04]  /*25f0*/  @!P4 LDG.E.U16 R142, [R6.64+-0x4c0] ;  /* 0xfffb4004068ec981 */ /* 0x0002e8000c1e1500 */
[----:B------:R1:W3:Y:S04]  /*2600*/  @!P5 LDG.E.U16 R167, [R6.64+-0x480] ;  /* 0xfffb800406a7d981 */ /* 0x0002e8000c1e1500 */
[----:B------:R1:W3:Y:S01]  /*2610*/  @!P0 LDG.E.U16 R57, [R6.64+-0x700] ;  /* 0xfff9000406398981 */ /* 0x0002e2000c1e1500 */
[----:B------:R-:W-:-:S03]  /*2620*/  ISETP.GE.AND P0, PT, R28, R35, PT ;  /* 0x000000231c00720c */ /* 0x000fc60003f06270 */
[----:B------:R1:W3:Y:S01]  /*2630*/  @!P1 LDG.E.U16 R86, [R6.64+-0x6c0] ;  /* 0xfff9400406569981 */ /* 0x0002e2000c1e1500 */
[----:B------:R-:W-:-:S03]  /*2640*/  ISETP.GE.AND P1, PT, R27, R35, PT ;  /* 0x000000231b00720c */ /* 0x000fc60003f26270 */
[----:B------:R1:W3:Y:S06]  /*2650*/  @!P6 LDG.E.U16 R144, [R6.64+-0x440] ;  /* 0xfffbc0040690e981 */ /* 0x0002ec000c1e1500 */
[----:B------:R1:W3:Y:S01]  /*2660*/  @!P0 LDG.E.U16 R83, [R6.64+-0x680] ;  /* 0xfff9800406538981 */ /* 0x0002e2000c1e1500 */
[----:B------:R-:W-:-:S03]  /*2670*/  ISETP.GE.AND P0, PT, R26, R35, PT ;  /* 0x000000231a00720c */ /* 0x000fc60003f06270 */
[----:B------:R1:W3:Y:S01]  /*2680*/  @!P1 LDG.E.U16 R88, [R6.64+-0x640] ;  /* 0xfff9c00406589981 */ /* 0x0002e2000c1e1500 */
[----:B------:R-:W-:Y:S02]  /*2690*/  ISETP.NE.AND P1, PT, R85, RZ, PT ;  /* 0x000000ff5500720c */ /* 0x000fe40003f25270 */
[----:B------:R-:W-:-:S07]  /*26a0*/  PRMT R85, RZ, 0x7610, R85 ;  /* 0x00007610ff557816 */ /* 0x000fce0000000055 */
[----:B------:R1:W3:Y:S01]  /*26b0*/  @!P0 LDG.E.U16 R85, [R6.64+-0x600] ;  /* 0xfffa000406558981 */ /* 0x0002e2000c1e1500 */
[----:B------:R-:W-:-:S03]  /*26c0*/  ISETP.GE.AND P0, PT, R25, R35, PT ;  /* 0x000000231900720c */ /* 0x000fc60003f06270 */
[----:B------:R1:W3:Y:S10]  /*26d0*/  @!P1 LDG.E.U16 R87, [R6.64+-0x580] ;  /* 0xfffa800406579981 */ /* 0x0002f4000c1e1500 */
[----:B------:R1:W3:Y:S01]  /*26e0*/  @!P0 LDG.E.U16 R136, [R6.64+-0x5c0] ;  /* 0xfffa400406888981 */ /* 0x0002e2000c1e1500 */
[----:B----4-:R-:W-:-:S02]  /*26f0*/  HADD2.F32 R17, -RZ, R5.H0_H0 ;  /* 0x20000005ff117230 */ /* 0x010fc40000004100 */
[----:B0-----:R-:W-:-:S03]  /*2700*/  HADD2.F32 R18, -RZ, R52.H0_H0 ;  /* 0x20000034ff127230 */ /* 0x001fc60000004100 */
[----:B------:R-:W-:Y:S01]  /*2710*/  FMUL.FTZ R5, R17, -1.4426950216293334961 ;  /* 0xbfb8aa3b11057820 */ /* 0x000fe20000410000 */
[----:B------:R-:W-:Y:S02]  /*2720*/  HADD2.F32 R19, -RZ, R51.H0_H0 ;  /* 0x20000033ff137230 */ /* 0x000fe40000004100 */
[----:B------:R-:W-:Y:S01]  /*2730*/  HADD2.F32 R64, -RZ, R64.H0_H0 ;  /* 0x20000040ff407230 */ /* 0x000fe20000004100 */
[----:B------:R-:W0:Y:S01]  /*2740*/  MUFU.EX2 R51, R5 ;  /* 0x0000000500337308 */ /* 0x000e220000000800 */
[----:B-1----:R-:W-:Y:S01]  /*2750*/  FMUL.FTZ R6, R18, -1.4426950216293334961 ;  /* 0xbfb8aa3b12067820 */ /* 0x002fe20000410000 */
[----:B------:R-:W-:Y:S02]  /*2760*/  HADD2.F32 R77, -RZ, R77.H0_H0 ;  /* 0x2000004dff4d7230 */ /* 0x000fe40000004100 */
[----:B------:R-:W-:-:S04]  /*2770*/  HADD2.F32 R66, -RZ, R66.H0_H0 ;  /* 0x20000042ff427230 */ /* 0x000fc80000004100 */
[----:B------:R1:W-:Y:S01]  /*2780*/  MUFU.EX2 R150, R6 ;  /* 0x0000000600967308 */ /* 0x0003e20000000800 */
[----:B------:R-:W-:Y:S02]  /*2790*/  FMUL.FTZ R52, R66, -1.4426950216293334961 ;  /* 0xbfb8aa3b42347820 */ /* 0x000fe40000410000 */
[----:B-1----:R-:W-:-:S05]  /*27a0*/  FMUL.FTZ R6, R64, -1.4426950216293334961 ;  /* 0xbfb8aa3b40067820 */ /* 0x002fca0000410000 */
[----:B------:R1:W-:Y:S01]  /*27b0*/  MUFU.EX2 R158, R6 ;  /* 0x00000006009e7308 */ /* 0x0003e20000000800 */
[----:B------:R-:W-:Y:S01]  /*27c0*/  HADD2.F32 R16, -RZ, R4.H0_H0 ;  /* 0x20000004ff107230 */ /* 0x000fe20000004100 */
[----:B-1----:R-:W-:-:S06]  /*27d0*/  FMUL.FTZ R6, R77, -1.4426950216293334961 ;  /* 0xbfb8aa3b4d067820 */ /* 0x002fcc0000410000 */
[----:B------:R-:W-:Y:S01]  /*27e0*/  MUFU.EX2 R160, R52 ;  /* 0x0000003400a07308 */ /* 0x000fe20000000800 */
[----:B------:R-:W-:-:S07]  /*27f0*/  FMUL.FTZ R4, R16, -1.4426950216293334961 ;  /* 0xbfb8aa3b10047820 */ /* 0x000fce0000410000 */
[----:B------:R0:W-:Y:S01]  /*2800*/  MUFU.EX2 R172, R6 ;  /* 0x0000000600ac7308 */ /* 0x0001e20000000800 */
[----:B------:R-:W-:Y:S02]  /*2810*/  FMUL.FTZ R140, R19, -1.4426950216293334961 ;  /* 0xbfb8aa3b138c7820 */ /* 0x000fe40000410000 */
[----:B0-----:R-:W-:-:S05]  /*2820*/  FADD.FTZ R6, R51, 1 ;  /* 0x3f80000033067421 */ /* 0x001fca0000010000 */
[----:B------:R0:W1:Y:S01]  /*2830*/  MUFU.EX2 R146, R4 ;  /* 0x0000000400927308 */ /* 0x0000620000000800 */
[----:B------:R-:W-:Y:S02]  /*2840*/  HADD2.F32 R61, -RZ, R61.H0_H0 ;  /* 0x2000003dff3d7230 */ /* 0x000fe40000004100 */
[----:B------:R-:W-:-:S03]  /*2850*/  HADD2.F32 R75, -RZ, R75.H0_H0 ;  /* 0x2000004bff4b7230 */ /* 0x000fc60000004100 */
[----:B------:R-:W-:Y:S02]  /*2860*/  FMUL.FTZ R7, R61, -1.4426950216293334961 ;  /* 0xbfb8aa3b3d077820 */ /* 0x000fe40000410000 */
[----:B------:R-:W4:Y:S01]  /*2870*/  MUFU.EX2 R148, R140 ;  /* 0x0000008c00947308 */ /* 0x000f220000000800 */
[----:B------:R-:W-:Y:S02]  /*2880*/  HADD2.F32 R62, -RZ, R62.H0_H0 ;  /* 0x2000003eff3e7230 */ /* 0x000fe40000004100 */
[----:B------:R-:W-:-:S05]  /*2890*/  HADD2.F32 R63, -RZ, R63.H0_H0 ;  /* 0x2000003fff3f7230 */ /* 0x000fca0000004100 */
[----:B------:R1:W2:Y:S01]  /*28a0*/  MUFU.EX2 R152, R7 ;  /* 0x0000000700987308 */ /* 0x0002a20000000800 */
[----:B0-----:R-:W-:Y:S02]  /*28b0*/  FMUL.FTZ R4, R62, -1.4426950216293334961 ;  /* 0xbfb8aa3b3e047820 */ /* 0x001fe40000410000 */
[----:B------:R-:W-:Y:S02]  /*28c0*/  FMUL.FTZ R5, R63, -1.4426950216293334961 ;  /* 0xbfb8aa3b3f057820 */ /* 0x000fe40000410000 */
[----:B-1----:R-:W-:-:S03]  /*28d0*/  FMUL.FTZ R7, R75, -1.4426950216293334961 ;  /* 0xbfb8aa3b4b077820 */ /* 0x002fc60000410000 */
[----:B------:R-:W0:Y:S08]  /*28e0*/  MUFU.EX2 R154, R4 ;  /* 0x00000004009a7308 */ /* 0x000e300000000800 */
[----:B------:R1:W-:Y:S08]  /*28f0*/  MUFU.EX2 R170, R7 ;  /* 0x0000000700aa7308 */ /* 0x0003f00000000800 */
[----:B------:R-:W0:Y:S01]  /*2900*/  MUFU.RCP R6, R6 ;  /* 0x0000000600067308 */ /* 0x000e220000001000 */
[----:B-1----:R-:W-:-:S07]  /*2910*/  FADD.FTZ R7, R146, 1 ;  /* 0x3f80000092077421 */ /* 0x002fce0000010000 */
[----:B------:R1:W0:Y:S08]  /*2920*/  MUFU.EX2 R156, R5 ;  /* 0x00000005009c7308 */ /* 0x0002300000000800 */
[----:B------:R-:W0:Y:S01]  /*2930*/  MUFU.RCP R7, R7 ;  /* 0x0000000700077308 */ /* 0x000e220000001000 */
[----:B------:R-:W-:Y:S02]  /*2940*/  HADD2.F32 R72, -RZ, R72.H0_H0 ;  /* 0x20000048ff487230 */ /* 0x000fe40000004100 */
[----:B------:R-:W-:-:S02]  /*2950*/  HADD2.F32 R71, -RZ, R71.H0_H0 ;  /* 0x20000047ff477230 */ /* 0x000fc40000004100 */
[----:B------:R-:W-:Y:S02]  /*2960*/  HADD2.F32 R67, -RZ, R67.H0_H0 ;  /* 0x20000043ff437230 */ /* 0x000fe40000004100 */
[----:B------:R-:W-:-:S03]  /*2970*/  HADD2.F32 R79, -RZ, R79.H0_H0 ;  /* 0x2000004fff4f7230 */ /* 0x000fc60000004100 */
[----:B------:R-:W-:Y:S01]  /*2980*/  FMUL.FTZ R4, R67, -1.4426950216293334961 ;  /* 0xbfb8aa3b43047820 */ /* 0x000fe20000410000 */
[----:B------:R-:W-:Y:S01]  /*2990*/  HADD2.F32 R69, -RZ, R69.H0_H0 ;  /* 0x20000045ff457230 */ /* 0x000fe20000004100 */
[----:B------:R-:W-:Y:S01]  /*29a0*/  FMUL.FTZ R169, R79, -1.4426950216293334961 ;  /* 0xbfb8aa3b4fa97820 */ /* 0x000fe20000410000 */
[----:B------:R-:W-:Y:S01]  /*29b0*/  HADD2.F32 R70, -RZ, R70.H0_H0 ;  /* 0x20000046ff467230 */ /* 0x000fe20000004100 */
[----:B------:R-:W-:Y:S01]  /*29c0*/  MUFU.EX2 R168, R4 ;  /* 0x0000000400a87308 */ /* 0x000fe20000000800 */
[----:B------:R-:W-:Y:S02]  /*29d0*/  HADD2.F32 R81, -RZ, R81.H0_H0 ;  /* 0x20000051ff517230 */ /* 0x000fe40000004100 */
[----:B------:R-:W-:Y:S02]  /*29e0*/  HADD2.F32 R68, -RZ, R68.H0_H0 ;  /* 0x20000044ff447230 */ /* 0x000fe40000004100 */
[----:B------:R-:W-:Y:S01]  /*29f0*/  HADD2.F32 R60, -RZ, R60.H0_H0 ;  /* 0x2000003cff3c7230 */ /* 0x000fe20000004100 */
[----:B-1----:R-:W-:-:S02]  /*2a00*/  FMUL.FTZ R5, R81, -1.4426950216293334961 ;  /* 0xbfb8aa3b51057820 */ /* 0x002fc40000410000 */
[----:B------:R-:W-:Y:S01]  /*2a10*/  MUFU.EX2 R174, R169 ;  /* 0x000000a900ae7308 */ /* 0x000fe20000000800 */
[----:B------:R-:W-:Y:S01]  /*2a20*/  HADD2.F32 R80, -RZ, R80.H0_H0 ;  /* 0x20000050ff507230 */ /* 0x000fe20000004100 */
[----:B--2---:R-:W-:Y:S04]  /*2a30*/  STS.U16 [R124], R53 ;  /* 0x000000357c007388 */ /* 0x004fe80000000400 */
[----:B------:R-:W-:Y:S04]  /*2a40*/  STS.U16 [R123+0x40], R54 ;  /* 0x000040367b007388 */ /* 0x000fe80000000400 */
[----:B---3--:R-:W-:Y:S04]  /*2a50*/  STS.U16 [R122+0x80], R55 ;  /* 0x000080377a007388 */ /* 0x008fe80000000400 */
        /* <DEDUP_REMOVED lines=16> */
[----:B------:R-:W3:Y:S04]  /*2b60*/  LDS.U16 R54, [R106+0x6] ;  /* 0x000006006a367984 */ /* 0x000ee80000000400 */
[----:B------:R-:W3:Y:S04]  /*2b70*/  LDS.U16 R53, [R106+0x4] ;  /* 0x000004006a357984 */ /* 0x000ee80000000400 */
[----:B------:R-:W3:Y:S04]  /*2b80*/  LDS.U16 R55, [R106+0x8] ;  /* 0x000008006a377984 */ /* 0x000ee80000000400 */
[----:B------:R-:W3:Y:S01]  /*2b90*/  LDS.U16 R57, [R106+0xa] ;  /* 0x00000a006a397984 */ /* 0x000ee20000000400 */
[----:B----4-:R-:W-:-:S02]  /*2ba0*/  FADD.FTZ R88, R148, 1 ;  /* 0x3f80000094587421 */ /* 0x010fc40000010000 */
[----:B-1----:R-:W-:Y:S01]  /*2bb0*/  FADD.FTZ R87, R150, 1 ;  /* 0x3f80000096577421 */ /* 0x002fe20000010000 */
[----:B------:R-:W-:Y:S01]  /*2bc0*/  MUFU.EX2 R5, R5 ;  /* 0x0000000500057308 */ /* 0x000fe20000000800 */
[----:B------:R-:W-:Y:S01]  /*2bd0*/  FADD.FTZ R84, R152, 1 ;  /* 0x3f80000098547421 */ /* 0x000fe20000010000 */
[----:B------:R-:W-:Y:S01]  /*2be0*/  HADD2.F32 R82, -RZ, R82.H0_H0 ;  /* 0x20000052ff527230 */ /* 0x000fe20000004100 */
[----:B0-----:R-:W-:Y:S01]  /*2bf0*/  FADD.FTZ R83, R154, 1 ;  /* 0x3f8000009a537421 */ /* 0x001fe20000010000 */
[----:B------:R-:W-:Y:S04]  /*2c00*/  LDS.U16 R177, [R106+0x1e] ;  /* 0x00001e006ab17984 */ /* 0x000fe80000000400 */
[----:B------:R-:W0:Y:S01]  /*2c10*/  MUFU.RCP R88, R88 ;  /* 0x0000005800587308 */ /* 0x000e220000001000 */
[----:B------:R-:W-:-:S02]  /*2c20*/  FADD.FTZ R136, -R6, 1 ;  /* 0x3f80000006887421 */ /* 0x000fc40000010100 */
[----:B------:R-:W-:-:S05]  /*2c30*/  FADD.FTZ R86, R156, 1 ;  /* 0x3f8000009c567421 */ /* 0x000fca0000010000 */
[----:B------:R-:W1:Y:S01]  /*2c40*/  MUFU.RCP R87, R87 ;  /* 0x0000005700577308 */ /* 0x000e620000001000 */
[----:B--2---:R-:W-:Y:S02]  /*2c50*/  HADD2.F32 R51, -RZ, R51.H0_H0 ;  /* 0x20000033ff337230 */ /* 0x004fe40000004100 */
[----:B---3--:R-:W-:Y:S01]  /*2c60*/  HADD2.F32 R52, -RZ, R52.H0_H0 ;  /* 0x20000034ff347230 */ /* 0x008fe20000004100 */
[----:B------:R-:W-:Y:S02]  /*2c70*/  FADD.FTZ R159, -R7, 1 ;  /* 0x3f800000079f7421 */ /* 0x000fe40000010100 */
[----:B------:R-:W-:Y:S02]  /*2c80*/  FFMA.FTZ R142, R17, R136, 1 ;  /* 0x3f800000118e7423 */ /* 0x000fe40000010088 */
[----:B------:R-:W2:Y:S01]  /*2c90*/  MUFU.RCP R84, R84 ;  /* 0x0000005400547308 */ /* 0x000ea20000001000 */
[----:B------:R-:W-:Y:S01]  /*2ca0*/  FMUL.FTZ R138, R72, R51 ;  /* 0x00000033488a7220 */ /* 0x000fe20000410000 */
[----:B------:R-:W3:Y:S01]  /*2cb0*/  LDS.U16 R136, [R106+0xc] ;  /* 0x00000c006a887984 */ /* 0x000ee20000000400 */
[----:B------:R-:W-:Y:S01]  /*2cc0*/  FMUL.FTZ R167, R71, R52 ;  /* 0x0000003447a77220 */ /* 0x000fe20000410000 */
[----:B------:R-:W-:Y:S01]  /*2cd0*/  HADD2.F32 R54, -RZ, R54.H0_H0 ;  /* 0x20000036ff367230 */ /* 0x000fe20000004100 */
[----:B0-----:R-:W-:-:S03]  /*2ce0*/  FADD.FTZ R144, -R88, 1 ;  /* 0x3f80000058907421 */ /* 0x001fc60000010100 */
[----:B------:R-:W0:Y:S01]  /*2cf0*/  MUFU.RCP R83, R83 ;  /* 0x0000005300537308 */ /* 0x000e220000001000 */
[----:B------:R-:W-:Y:S02]  /*2d00*/  FFMA.FTZ R159, R16, R159, 1 ;  /* 0x3f800000109f7423 */ /* 0x000fe4000001009f */
[----:B------:R-:W-:Y:S02]  /*2d10*/  FMUL.FTZ R138, R7, R138 ;  /* 0x0000008a078a7220 */ /* 0x000fe40000410000 */
[----:B------:R-:W-:-:S03]  /*2d20*/  FMUL.FTZ R167, R6, R167 ;  /* 0x000000a706a77220 */ /* 0x000fc60000410000 */
[----:B------:R-:W4:Y:S01]  /*2d30*/  MUFU.RCP R86, R86 ;  /* 0x0000005600567308 */ /* 0x000f220000001000 */
[----:B------:R-:W-:Y:S01]  /*2d40*/  HADD2.F32 R53, -RZ, R53.H0_H0 ;  /* 0x20000035ff357230 */ /* 0x000fe20000004100 */
[----:B------:R-:W-:Y:S02]  /*2d50*/  FFMA.FTZ R171, R19, R144, 1 ;  /* 0x3f80000013ab7423 */ /* 0x000fe40000010090 */
[----:B------:R-:W-:Y:S02]  /*2d60*/  FMUL.FTZ R152, R138, R159 ;  /* 0x0000009f8a987220 */ /* 0x000fe40000410000 */
[----:B------:R-:W-:Y:S01]  /*2d70*/  FMUL.FTZ R175, R167, R142 ;  /* 0x0000008ea7af7220 */ /* 0x000fe20000410000 */
[----:B------:R-:W3:Y:S01]  /*2d80*/  LDS.U16 R138, [R106+0xe] ;  /* 0x00000e006a8a7984 */ /* 0x000ee20000000400 */
[----:B-1----:R-:W-:Y:S02]  /*2d90*/  FADD.FTZ R159, -R87, 1 ;  /* 0x3f800000579f7421 */ /* 0x002fe40000010100 */
[----:B------:R-:W-:Y:S01]  /*2da0*/  FMUL.FTZ R144, R69, R54 ;  /* 0x0000003645907220 */ /* 0x000fe20000410000 */
[----:B------:R-:W1:Y:S01]  /*2db0*/  LDS.U16 R142, [R106+0x10] ;  /* 0x000010006a8e7984 */ /* 0x000e620000000400 */
[----:B------:R-:W-:Y:S01]  /*2dc0*/  HADD2.F32 R55, -RZ, R55.H0_H0 ;  /* 0x20000037ff377230 */ /* 0x000fe20000004100 */
[----:B------:R-:W-:Y:S01]  /*2dd0*/  FMUL.FTZ R169, R70, R53 ;  /* 0x0000003546a97220 */ /* 0x000fe20000410000 */
[----:B------:R-:W-:Y:S01]  /*2de0*/  HADD2.F32 R57, -RZ, R57.H0_H0 ;  /* 0x20000039ff397230 */ /* 0x000fe20000004100 */
[----:B------:R-:W-:-:S02]  /*2df0*/  FFMA.FTZ R159, R18, R159, 1 ;  /* 0x3f800000129f7423 */ /* 0x000fc4000001009f */
[----:B------:R-:W-:Y:S02]  /*2e00*/  FMUL.FTZ R144, R87, R144 ;  /* 0x0000009057907220 */ /* 0x000fe40000410000 */
[----:B------:R-:W-:Y:S02]  /*2e10*/  FADD.FTZ R85, R158, 1 ;  /* 0x3f8000009e557421 */ /* 0x000fe40000010000 */
[----:B--2---:R-:W-:Y:S02]  /*2e20*/  FADD.FTZ R146, -R84, 1 ;  /* 0x3f80000054927421 */ /* 0x004fe40000010100 */
[----:B------:R-:W-:Y:S02]  /*2e30*/  FMUL.FTZ R158, R88, R169 ;  /* 0x000000a9589e7220 */ /* 0x000fe40000410000 */
[----:B------:R-:W-:Y:S02]  /*2e40*/  FMUL.FTZ R167, R68, R55 ;  /* 0x0000003744a77220 */ /* 0x000fe40000410000 */
[----:B------:R-:W-:-:S02]  /*2e50*/  FMUL.FTZ R148, R60, R57 ;  /* 0x000000393c947220 */ /* 0x000fc40000410000 */
[----:B0-----:R-:W-:Y:S02]  /*2e60*/  FADD.FTZ R169, -R83, 1 ;  /* 0x3f80000053a97421 */ /* 0x001fe40000010100 */
[----:B------:R-:W-:Y:S02]  /*2e70*/  FMUL.FTZ R181, R144, R159 ;  /* 0x0000009f90b57220 */ /* 0x000fe40000410000 */
[----:B----4-:R-:W-:Y:S02]  /*2e80*/  FADD.FTZ R144, -R86, 1 ;  /* 0x3f80000056907421 */ /* 0x010fe40000010100 */
[----:B------:R-:W-:Y:S02]  /*2e90*/  FFMA.FTZ R146, R61, R146, 1 ;  /* 0x3f8000003d927423 */ /* 0x000fe40000010092 */
[----:B------:R-:W-:Y:S02]  /*2ea0*/  FMUL.FTZ R167, R84, R167 ;  /* 0x000000a754a77220 */ /* 0x000fe40000410000 */
[----:B------:R-:W-:-:S02]  /*2eb0*/  FMUL.FTZ R148, R83, R148 ;  /* 0x0000009453947220 */ /* 0x000fc40000410000 */
[----:B------:R-:W-:Y:S02]  /*2ec0*/  FFMA.FTZ R169, R62, R169, 1 ;  /* 0x3f8000003ea97423 */ /* 0x000fe400000100a9 */
[----:B------:R-:W-:Y:S02]  /*2ed0*/  FADD.FTZ R150, R168, 1 ;  /* 0x3f800000a8967421 */ /* 0x000fe40000010000 */
[----:B------:R-:W-:Y:S02]  /*2ee0*/  FADD.FTZ R154, R170, 1 ;  /* 0x3f800000aa9a7421 */ /* 0x000fe40000010000 */
[----:B------:R-:W-:Y:S02]  /*2ef0*/  FFMA.FTZ R168, R63, R144, 1 ;  /* 0x3f8000003fa87423 */ /* 0x000fe40000010090 */
[----:B------:R-:W-:Y:S01]  /*2f00*/  FMUL.FTZ R170, R167, R146 ;  /* 0x00000092a7aa7220 */ /* 0x000fe20000410000 */
[----:B------:R-:W0:Y:S01]  /*2f10*/  LDS.U16 R144, [R106+0x12] ;  /* 0x000012006a907984 */ /* 0x000e220000000400 */
[----:B------:R-:W-:-:S02]  /*2f20*/  FMUL.FTZ R183, R148, R169 ;  /* 0x000000a994b77220 */ /* 0x000fc40000410000 */
[----:B------:R-:W-:Y:S01]  /*2f30*/  FADD.FTZ R156, R172, 1 ;  /* 0x3f800000ac9c7421 */ /* 0x000fe20000010000 */
[----:B------:R-:W2:Y:S01]  /*2f40*/  LDS.U16 R146, [R106+0x14] ;  /* 0x000014006a927984 */ /* 0x000ea20000000400 */
[----:B------:R-:W-:-:S03]  /*2f50*/  FMUL.FTZ R140, R80, -1.4426950216293334961 ;  /* 0xbfb8aa3b508c7820 */ /* 0x000fc60000410000 */
[----:B------:R-:W4:Y:S01]  /*2f60*/  LDS.U16 R148, [R106+0x16] ;  /* 0x000016006a947984 */ /* 0x000f220000000400 */
[----:B------:R-:W-:-:S03]  /*2f70*/  FADD.FTZ R160, R160, 1 ;  /* 0x3f800000a0a07421 */ /* 0x000fc60000010000 */
[----:B------:R-:W0:Y:S01]  /*2f80*/  LDS.U16 R172, [R106+0x18] ;  /* 0x000018006aac7984 */ /* 0x000e220000000400 */
[----:B------:R-:W1:Y:S01]  /*2f90*/  MUFU.EX2 R140, R140 ;  /* 0x0000008c008c7308 */ /* 0x000e620000000800 */
[----:B------:R-:W-:Y:S02]  /*2fa0*/  FADD.FTZ R180, R5, 1 ;  /* 0x3f80000005b47421 */ /* 0x000fe40000010000 */
[----:B------:R-:W0:Y:S05]  /*2fb0*/  LDS.U16 R5, [R106+0x1a] ;  /* 0x00001a006a057984 */ /* 0x000e2a0000000400 */
[----:B------:R1:W2:Y:S01]  /*2fc0*/  MUFU.RCP R173, R160 ;  /* 0x000000a000ad7308 */ /* 0x0002a20000001000 */
[----:B------:R-:W-:Y:S01]  /*2fd0*/  FMUL.FTZ R4, R82, -1.4426950216293334961 ;  /* 0xbfb8aa3b52047820 */ /* 0x000fe20000410000 */
[----:B------:R-:W-:Y:S01]  /*2fe0*/  HADD2.F32 R65, -RZ, R65.H0_H0 ;  /* 0x20000041ff417230 */ /* 0x000fe20000004100 */
[----:B-1----:R-:W-:-:S02]  /*2ff0*/  FADD.FTZ R160, R174, 1 ;  /* 0x3f800000aea07421 */ /* 0x002fc40000010000 */
[----:B------:R-:W1:Y:S03]  /*3000*/  LDS.U16 R174, [R106+0x1c] ;  /* 0x00001c006aae7984 */ /* 0x000e660000000400 */
[----:B------:R-:W0:Y:S01]  /*3010*/  MUFU.RCP R85, R85 ;  /* 0x0000005500557308 */ /* 0x000e220000001000 */
[----:B---3--:R-:W-:Y:S01]  /*3020*/  HADD2.F32 R136, -RZ, R136.H0_H0 ;  /* 0x20000088ff887230 */ /* 0x008fe20000004100 */
[----:B------:R-:W-:-:S04]  /*3030*/  FADD.FTZ R179, R140, 1 ;  /* 0x3f8000008cb37421 */ /* 0x000fc80000010000 */
[----:B------:R-:W-:Y:S02]  /*3040*/  FMUL.FTZ R159, R65, R136 ;  /* 0x00000088419f7220 */ /* 0x000fe40000410000 */
[----:B------:R-:W3:Y:S01]  /*3050*/  MUFU.EX2 R4, R4 ;  /* 0x0000000400047308 */ /* 0x000ee20000000800 */
[----:B------:R-:W-:Y:S01]  /*3060*/  HADD2.F32 R155, -RZ, R155.H0_H0 ;  /* 0x2000009bff9b7230 */ /* 0x000fe20000004100 */
[----:B------:R-:W-:Y:S01]  /*3070*/  FMUL.FTZ R159, R86, R159 ;  /* 0x0000009f569f7220 */ /* 0x000fe20000410000 */
[----:B------:R-:W-:Y:S02]  /*3080*/  HADD2.F32 R138, -RZ, R138.H0_H0 ;  /* 0x2000008aff8a7230 */ /* 0x000fe40000004100 */
[----:B------:R-:W-:Y:S02]  /*3090*/  HADD2.F32 R157, -RZ, R157.H0_H0 ;  /* 0x2000009dff9d7230 */ /* 0x000fe40000004100 */
[----:B------:R-:W-:Y:S01]  /*30a0*/  HADD2.F32 R140, -RZ, R142.H0_H0 ;  /* 0x2000008eff8c7230 */ /* 0x000fe20000004100 */
[----:B------:R-:W-:Y:S01]  /*30b0*/  FMUL.FTZ R176, R159, R168 ;  /* 0x000000a89fb07220 */ /* 0x000fe20000410000 */
[----:B------:R-:W1:Y:S01]  /*30c0*/  MUFU.RCP R150, R150 ;  /* 0x0000009600967308 */ /* 0x000e620000001000 */
[----:B------:R-:W-:-:S02]  /*30d0*/  FMUL.FTZ R168, R155, R138 ;  /* 0x0000008a9ba87220 */ /* 0x000fc40000410000 */
[----:B--2---:R-:W-:Y:S02]  /*30e0*/  FADD.FTZ R167, -R173, 1 ;  /* 0x3f800000ada77421 */ /* 0x004fe40000010100 */
[----:B------:R-:W-:Y:S02]  /*30f0*/  FMUL.FTZ R142, R157, R140 ;  /* 0x0000008c9d8e7220 */ /* 0x000fe40000410000 */
[C---:B0-----:R-:W-:Y:S01]  /*3100*/  FADD.FTZ R159, -R85.reuse, 1 ;  /* 0x3f800000559f7421 */ /* 0x041fe20000010100 */
[----:B------:R-:W0:Y:S01]  /*3110*/  MUFU.RCP R154, R154 ;  /* 0x0000009a009a7308 */ /* 0x000e220000001000 */
[----:B------:R-:W-:Y:S02]  /*3120*/  FMUL.FTZ R168, R85, R168 ;  /* 0x000000a855a87220 */ /* 0x000fe40000410000 */
[----:B------:R-:W-:Y:S02]  /*3130*/  FFMA.FTZ R167, R66, R167, 1 ;  /* 0x3f80000042a77423 */ /* 0x000fe400000100a7 */
[----:B------:R-:W-:-:S03]  /*3140*/  FMUL.FTZ R142, R173, R142 ;  /* 0x0000008ead8e7220 */ /* 0x000fc60000410000 */
[----:B------:R-:W2:Y:S01]  /*3150*/  MUFU.RCP R156, R156 ;  /* 0x0000009c009c7308 */ /* 0x000ea20000001000 */
[----:B------:R-:W-:Y:S02]  /*3160*/  FFMA.FTZ R159, R64, R159, 1 ;  /* 0x3f800000409f7423 */ /* 0x000fe4000001009f */
[----:B---3--:R-:W-:-:S05]  /*3170*/  FADD.FTZ R182, R4, 1 ;  /* 0x3f80000004b67421 */ /* 0x008fca0000010000 */
[----:B------:R-:W3:Y:S01]  /*3180*/  MUFU.RCP R160, R160 ;  /* 0x000000a000a07308 */ /* 0x000ee20000001000 */
[----:B------:R-:W-:Y:S01]  /*3190*/  FMUL.FTZ R178, R142, R167 ;  /* 0x000000a78eb27220 */ /* 0x000fe20000410000 */
[----:B------:R-:W-:Y:S01]  /*31a0*/  HADD2.F32 R167, -RZ, R73.H0_H0 ;  /* 0x20000049ffa77230 */ /* 0x000fe20000004100 */
[----:B------:R-:W-:Y:S01]  /*31b0*/  FMUL.FTZ R185, R168, R159 ;  /* 0x0000009fa8b97220 */ /* 0x000fe20000410000 */
[----:B------:R-:W-:Y:S01]  /*31c0*/  HADD2.F32 R142, -RZ, R144.H0_H0 ;  /* 0x20000090ff8e7230 */ /* 0x000fe20000004100 */
[----:B------:R-:W-:Y:S01]  /*31d0*/  FMUL.FTZ R158, R158, R171 ;  /* 0x000000ab9e9e7220 */ /* 0x000fe20000410000 */
[----:B------:R-:W-:Y:S02]  /*31e0*/  HADD2.F32 R144, -RZ, R146.H0_H0 ;  /* 0x20000092ff907230 */ /* 0x000fe40000004100 */
[----:B------:R-:W0:Y:S01]  /*31f0*/  MUFU.RCP R179, R179 ;  /* 0x000000b300b37308 */ /* 0x000e220000001000 */
[----:B----4-:R-:W-:Y:S02]  /*3200*/  HADD2.F32 R146, -RZ, R148.H0_H0 ;  /* 0x20000094ff927230 */ /* 0x010fe40000004100 */
[----:B------:R-:W-:-:S02]  /*3210*/  HADD2.F32 R159, -RZ, R78.H0_H0 ;  /* 0x2000004eff9f7230 */ /* 0x000fc40000004100 */
[----:B------:R-:W-:-:S03]  /*3220*/  HADD2.F32 R171, -RZ, R76.H0_H0 ;  /* 0x2000004cffab7230 */ /* 0x000fc60000004100 */
[----:B------:R4:W4:Y:S01]  /*3230*/  MUFU.RCP R168, R180 ;  /* 0x000000b400a87308 */ /* 0x0009220000001000 */
[----:B------:R-:W-:Y:S02]  /*3240*/  HADD2.F32 R169, -RZ, R74.H0_H0 ;  /* 0x2000004affa97230 */ /* 0x000fe40000004100 */
[----:B------:R-:W-:-:S05]  /*3250*/  HADD2.F32 R148, -RZ, R172.H0_H0 ;  /* 0x200000acff947230 */ /* 0x000fca0000004100 */
[----:B------:R-:W4:Y:S01]  /*3260*/  MUFU.RCP R73, R182 ;  /* 0x000000b600497308 */ /* 0x000f220000001000 */
[----:B-1----:R-:W-:Y:S02]  /*3270*/  FADD.FTZ R4, -R150, 1 ;  /* 0x3f80000096047421 */ /* 0x002fe40000010100 */
[----:B0-----:R-:W-:Y:S02]  /*3280*/  FADD.FTZ R74, -R154, 1 ;  /* 0x3f8000009a4a7421 */ /* 0x001fe40000010100 */
[----:B--2---:R-:W-:Y:S02]  /*3290*/  FADD.FTZ R76, -R156, 1 ;  /* 0x3f8000009c4c7421 */ /* 0x004fe40000010100 */
[----:B---3--:R-:W-:Y:S02]  /*32a0*/  FADD.FTZ R78, -R160, 1 ;  /* 0x3f800000a04e7421 */ /* 0x008fe40000010100 */
[----:B------:R-:W-:Y:S02]  /*32b0*/  FMUL.FTZ R187, R159, R142 ;  /* 0x0000008e9fbb7220 */ /* 0x000fe40000410000 */
[----:B------:R-:W-:-:S02]  /*32c0*/  FMUL.FTZ R189, R171, R144 ;  /* 0x00000090abbd7220 */ /* 0x000fc40000410000 */
[----:B------:R-:W-:Y:S02]  /*32d0*/  FMUL.FTZ R191, R169, R146 ;  /* 0x00000092a9bf7220 */ /* 0x000fe40000410000 */
[----:B------:R-:W-:Y:S01]  /*32e0*/  FMUL.FTZ R193, R167, R148 ;  /* 0x00000094a7c17220 */ /* 0x000fe20000410000 */
[----:B----4-:R-:W-:Y:S01]  /*32f0*/  F2FP.PACK_AB R180, R175, R152 ;  /* 0x00000098afb4723e */ /* 0x010fe200000000ff */
[----:B------:R-:W-:Y:S01]  /*3300*/  BAR.SYNC.DEFER_BLOCKING 0x0 ;  /* 0x0000000000007b1d */ /* 0x000fe20000010000 */
[----:B------:R-:W-:Y:S01]  /*3310*/  FFMA.FTZ R4, R67, R4, 1 ;  /* 0x3f80000043047423 */ /* 0x000fe20000010004 */
[----:B------:R-:W-:Y:S01]  /*3320*/  HADD2.F32 R59, -RZ, R59.H0_H0 ;  /* 0x2000003bff3b7230 */ /* 0x000fe20000004100 */
[----:B------:R-:W-:Y:S01]  /*3330*/  FFMA.FTZ R74, R75, R74, 1 ;  /* 0x3f8000004b4a7423 */ /* 0x000fe2000001004a */
[----:B------:R-:W-:Y:S01]  /*3340*/  HADD2.F32 R58, -RZ, R58.H0_H0 ;  /* 0x2000003aff3a7230 */ /* 0x000fe20000004100 */
[----:B------:R-:W-:Y:S01]  /*3350*/  FFMA.FTZ R76, R77, R76, 1 ;  /* 0x3f8000004d4c7423 */ /* 0x000fe2000001004c */
[----:B------:R-:W-:Y:S01]  /*3360*/  HADD2.F32 R56, -RZ, R56.H0_H0 ;  /* 0x20000038ff387230 */ /* 0x000fe20000004100 */
[----:B------:R-:W-:Y:S01]  /*3370*/  FFMA.FTZ R78, R79, R78, 1 ;  /* 0x3f8000004f4e7423 */ /* 0x000fe2000001004e */
[----:B------:R-:W-:Y:S01]  /*3380*/  HADD2.F32 R152, -RZ, R5.H0_H0 ;  /* 0x20000005ff987230 */ /* 0x000fe20000004100 */
[----:B------:R-:W-:Y:S01]  /*3390*/  FMUL.FTZ R187, R150, R187 ;  /* 0x000000bb96bb7220 */ /* 0x000fe20000410000 */
[----:B------:R-:W-:Y:S01]  /*33a0*/  HADD2.F32 R175, -RZ, R174.H0_H0 ;  /* 0x200000aeffaf7230 */ /* 0x000fe20000004100 */
[----:B------:R-:W-:Y:S01]  /*33b0*/  FMUL.FTZ R189, R154, R189 ;  /* 0x000000bd9abd7220 */ /* 0x000fe20000410000 */
[----:B------:R-:W-:Y:S01]  /*33c0*/  HADD2.F32 R177, -RZ, R177.H0_H0 ;  /* 0x200000b1ffb17230 */ /* 0x000fe20000004100 */
[----:B------:R-:W-:-:S02]  /*33d0*/  FMUL.FTZ R191, R156, R191 ;  /* 0x000000bf9cbf7220 */ /* 0x000fc40000410000 */
[----:B------:R-:W-:Y:S02]  /*33e0*/  FMUL.FTZ R193, R160, R193 ;  /* 0x000000c1a0c17220 */ /* 0x000fe40000410000 */
[----:B------:R-:W-:Y:S02]  /*33f0*/  FMUL.FTZ R187, R187, R4 ;  /* 0x00000004bbbb7220 */ /* 0x000fe40000410000 */
[----:B------:R-:W-:Y:S02]  /*3400*/  FMUL.FTZ R74, R189, R74 ;  /* 0x0000004abd4a7220 */ /* 0x000fe40000410000 */
[----:B------:R-:W-:Y:S02]  /*3410*/  FMUL.FTZ R191, R191, R76 ;  /* 0x0000004cbfbf7220 */ /* 0x000fe40000410000 */
[----:B------:R-:W-:Y:S02]  /*3420*/  FMUL.FTZ R78, R193, R78 ;  /* 0x0000004ec14e7220 */ /* 0x000fe40000410000 */
[----:B------:R-:W-:-:S02]  /*3430*/  FADD.FTZ R189, -R179, 1 ;  /* 0x3f800000b3bd7421 */ /* 0x000fc40000010100 */
[----:B------:R-:W-:Y:S02]  /*3440*/  FADD.FTZ R76, -R168, 1 ;  /* 0x3f800000a84c7421 */ /* 0x000fe40000010100 */
[----:B------:R-:W-:Y:S02]  /*3450*/  FADD.FTZ R193, -R73, 1 ;  /* 0x3f80000049c17421 */ /* 0x000fe40000010100 */
[----:B------:R-:W-:Y:S02]  /*3460*/  FMUL.FTZ R4, R59, R152 ;  /* 0x000000983b047220 */ /* 0x000fe40000410000 */
[----:B------:R-:W-:Y:S02]  /*3470*/  FMUL.FTZ R5, R58, R175 ;  /* 0x000000af3a057220 */ /* 0x000fe40000410000 */
[----:B------:R-:W-:Y:S02]  /*3480*/  FMUL.FTZ R172, R56, R177 ;  /* 0x000000b138ac7220 */ /* 0x000fe40000410000 */
[----:B------:R-:W-:-:S02]  /*3490*/  FFMA.FTZ R189, R80, R189, 1 ;  /* 0x3f80000050bd7423 */ /* 0x000fc400000100bd */
[----:B------:R-:W-:Y:S02]  /*34a0*/  FFMA.FTZ R76, R81, R76, 1 ;  /* 0x3f800000514c7423 */ /* 0x000fe4000001004c */
[----:B------:R-:W-:Y:S02]  /*34b0*/  FMUL.FTZ R4, R179, R4 ;  /* 0x00000004b3047220 */ /* 0x000fe40000410000 */
[----:B------:R-:W-:Y:S02]  /*34c0*/  FMUL.FTZ R5, R168, R5 ;  /* 0x00000005a8057220 */ /* 0x000fe40000410000 */
[----:B------:R-:W-:Y:S02]  /*34d0*/  FFMA.FTZ R193, R82, R193, 1 ;  /* 0x3f80000052c17423 */ /* 0x000fe400000100c1 */
[----:B------:R-:W-:Y:S01]  /*34e0*/  FMUL.FTZ R172, R73, R172 ;  /* 0x000000ac49ac7220 */ /* 0x000fe20000410000 */
[----:B------:R-:W-:Y:S01]  /*34f0*/  F2FP.PACK_AB R158, R181, R158 ;  /* 0x0000009eb59e723e */ /* 0x000fe200000000ff */
[----:B------:R-:W-:-:S02]  /*3500*/  FMUL.FTZ R189, R4, R189 ;  /* 0x000000bd04bd7220 */ /* 0x000fc40000410000 */
[----:B------:R-:W-:Y:S02]  /*3510*/  FMUL.FTZ R5, R5, R76 ;  /* 0x0000004c05057220 */ /* 0x000fe40000410000 */
[----:B------:R-:W-:Y:S01]  /*3520*/  FMUL.FTZ R172, R172, R193 ;  /* 0x000000c1acac7220 */ /* 0x000fe20000410000 */
[----:B------:R-:W-:Y:S02]  /*3530*/  PRMT R4, R180, 0x7632, R4 ;  /* 0x00007632b4047816 */ /* 0x000fe40000000004 */
[----:B------:R-:W-:Y:S02]  /*3540*/  F2FP.PACK_AB R170, R183, R170 ;  /* 0x000000aab7aa723e */ /* 0x000fe400000000ff */
        /* <DEDUP_REMOVED lines=8> */
[----:B------:R-:W-:-:S03]  /*35d0*/  PRMT R174, R170, 0x7632, R174 ;  /* 0x00007632aaae7816 */ /* 0x000fc600000000ae */
[----:B------:R1:W-:Y:S04]  /*35e0*/  STS.U16 [R106+0x2], R4 ;  /* 0x000002046a007388 */ /* 0x0003e80000000400 */
[----:B------:R2:W-:Y:S01]  /*35f0*/  STS.U16 [R106+0x4], R158 ;  /* 0x0000049e6a007388 */ /* 0x0005e20000000400 */
[----:B0-----:R-:W-:-:S03]  /*3600*/  PRMT R180, R178, 0x7632, R180 ;  /* 0x00007632b2b47816 */ /* 0x001fc600000000b4 */
[----:B------:R0:W-:Y:S01]  /*3610*/  STS.U16 [R106+0x6], R76 ;  /* 0x0000064c6a007388 */ /* 0x0001e20000000400 */
[----:B-1----:R-:W-:-:S03]  /*3620*/  PRMT R4, R176, 0x7632, R4 ;  /* 0x00007632b0047816 */ /* 0x002fc60000000004 */
[----:B------:R1:W-:Y:S01]  /*3630*/  STS.U16 [R106+0x8], R170 ;  /* 0x000008aa6a007388 */ /* 0x0003e20000000400 */
[----:B--2---:R-:W-:Y:S02]  /*3640*/  PRMT R158, R78, 0x7632, R158 ;  /* 0x000076324e9e7816 */ /* 0x004fe4000000009e */
[----:B0-----:R-:W-:Y:S02]  /*3650*/  PRMT R76, R74, 0x7632, R76 ;  /* 0x000076324a4c7816 */ /* 0x001fe4000000004c */
[----:B-1----:R-:W-:Y:S01]  /*3660*/  PRMT R170, R5, 0x7632, R170 ;  /* 0x0000763205aa7816 */ /* 0x002fe200000000aa */
        /* <DEDUP_REMOVED lines=30> */
[----:B0-----:R-:W-:-:S05]  /*3850*/  IMAD R74, R166, c[0x0][0x2e8], RZ ;  /* 0x0000ba00a64a7a24 */ /* 0x001fca00078e02ff */
[----:B------:R-:W0:Y:S01]  /*3860*/  LDS R213, [0x840] ;  /* 0x00084000ffd57984 */ /* 0x000e220000000800 */
[----:B------:R-:W-:Y:S01]  /*3870*/  P2R R4, PR, RZ, 0x40 ;  /* 0x00000040ff047803 */ /* 0x000fe20000000000 */
[C---:B------:R-:W-:Y:S02]  /*3880*/  IMAD R217, R149.reuse, c[0x0][0x2ec], R74 ;  /* 0x0000bb0095d97a24 */ /* 0x040fe400078e024a */
[----:B-1----:R-:W-:-:S05]  /*3890*/  IMAD.WIDE.U32 R4, R149, c[0x0][0x2e8], RZ ;  /* 0x0000ba0095047a25 */ /* 0x002fca00078e00ff */
        /* <DEDUP_REMOVED lines=8> */
[----:B------:R-:W-:Y:S01]  /*3920*/  LEA R4, P4, R74, R215, 0x1 ;  /* 0x000000d74a047211 */ /* 0x000fe200078808ff */
[----:B------:R-:W-:-:S03]  /*3930*/  FMUL.FTZ R158, R16, R7 ;  /* 0x00000007109e7220 */ /* 0x000fc60000410000 */
[----:B------:R-:W-:Y:S02]  /*3940*/  LEA.HI.X R5, R74, R76, R5, 0x1, P4 ;  /* 0x0000004c4a057211 */ /* 0x000fe400020f0c05 */
[CC--:B0-----:R-:W-:Y:S02]  /*3950*/  ISETP.GE.AND P3, PT, R8.reuse, R213.reuse, PT ;  /* 0x000000d50800720c */ /* 0x0c1fe40003f66270 */
[----:B------:R-:W-:Y:S01]  /*3960*/  IADD3 R16, P4, R8, R2, RZ ;  /* 0x0000000208107210 */ /* 0x000fe20007f9e0ff */
[----:B------:R-:W-:Y:S01]  /*3970*/  BSSY B0, `(.L_x_2677) ;  /* 0x0000012000007945 */ /* 0x000fe20003800000 */
[----:B------:R-:W-:Y:S01]  /*3980*/  FMUL.FTZ R170, R17, R6 ;  /* 0x0000000611aa7220 */ /* 0x000fe20000410000 */
[-C--:B------:R-:W-:Y:S01]  /*3990*/  ISETP.GE.AND P2, PT, R32, R213.reuse, PT ;  /* 0x000000d52000720c */ /* 0x080fe20003f46270 */
[----:B------:R-:W-:Y:S01]  /*39a0*/  FMUL.FTZ R172, R19, R88 ;  /* 0x0000005813ac7220 */ /* 0x000fe20000410000 */
[----:B------:R-:W-:Y:S01]  /*39b0*/  ISETP.GE.AND P0, PT, R31, R213, PT ;  /* 0x000000d51f00720c */ /* 0x000fe20003f06270 */
[----:B------:R-:W-:Y:S01]  /*39c0*/  FMUL.FTZ R174, R18, R87 ;  /* 0x0000005712ae7220 */ /* 0x000fe20000410000 */
[----:B------:R-:W-:Y:S01]  /*39d0*/  ISETP.GE.AND P1, PT, R30, R213, PT ;  /* 0x000000d51e00720c */ /* 0x000fe20003f26270 */
[----:B------:R-:W-:-:S03]  /*39e0*/  IMAD.X R17, R9, 0x1, R3, P4 ;  /* 0x0000000109117824 */ /* 0x000fc600020e0603 */
        /* <DEDUP_REMOVED lines=10> */
.L_x_2678:
[----:B------:R-:W-:Y:S05]  /*3a90*/  BSYNC B0 ;  /* 0x0000000000007941 */ /* 0x000fea0003800000 */
.L_x_2677:
[----:B------:R1:W-:Y:S01]  /*3aa0*/  @!P2 STG.E.U16 [R4.64+-0x780], R185 ;  /* 0xfff880b90400a986 */ /* 0x0003e2000c101504 */
[----:B------:R-:W-:Y:S01]  /*3ab0*/  ISETP.GE.AND P2, PT, R28, R213, PT ;  /* 0x000000d51c00720c */ /* 0x000fe20003f46270 */
[----:B0-----:R-:W-:Y:S01]  /*3ac0*/  FMUL.FTZ R18, R62, R83 ;  /* 0x000000533e127220 */ /* 0x001fe20000410000 */
[-C--:B------:R-:W-:Y:S01]  /*3ad0*/  ISETP.GE.AND P3, PT, R27, R213.reuse, PT ;  /* 0x000000d51b00720c */ /* 0x080fe20003f66270 */
[----:B------:R1:W-:Y:S01]  /*3ae0*/  @!P0 STG.E.U16 [R4.64+-0x740], R187 ;  /* 0xfff8c0bb04008986 */ /* 0x0003e2000c101504 */
[----:B------:R-:W-:Y:S01]  /*3af0*/  ISETP.GE.AND P0, PT, R29, R213, PT ;  /* 0x000000d51d00720c */ /* 0x000fe20003f06270 */
[----:B------:R-:W-:Y:S01]  /*3b00*/  FMUL.FTZ R176, R64, R85 ;  /* 0x0000005540b07220 */ /* 0x000fe20000410000 */
[-C--:B------:R-:W-:Y:S01]  /*3b10*/  ISETP.GE.AND P4, PT, R26, R213.reuse, PT ;  /* 0x000000d51a00720c */ /* 0x080fe20003f86270 */
[----:B------:R1:W-:Y:S01]  /*3b20*/  @!P1 STG.E.U16 [R4.64+-0x700], R189 ;  /* 0xfff900bd04009986 */ /* 0x0003e2000c101504 */
[-C--:B------:R-:W-:Y:S01]  /*3b30*/  ISETP.GE.AND P5, PT, R25, R213.reuse, PT ;  /* 0x000000d51900720c */ /* 0x080fe20003fa6270 */
[----:B------:R-:W-:Y:S01]  /*3b40*/  FMUL.FTZ R154, R75, R154 ;  /* 0x0000009a4b9a7220 */ /* 0x000fe20000410000 */
[-C--:B------:R-:W-:Y:S01]  /*3b50*/  ISETP.GE.AND P1, PT, R24, R213.reuse, PT ;  /* 0x000000d51800720c */ /* 0x080fe20003f26270 */
[----:B------:R-:W-:Y:S01]  /*3b60*/  FMUL.FTZ R156, R77, R156 ;  /* 0x0000009c4d9c7220 */ /* 0x000fe20000410000 */
[----:B------:R-:W-:Y:S01]  /*3b70*/  HADD2.F32 R7, -RZ, R34.H0_H0 ;  /* 0x20000022ff077230 */ /* 0x000fe20000004100 */
[----:B------:R1:W-:Y:S01]  /*3b80*/  @!P2 STG.E.U16 [R4.64+-0x680], R193 ;  /* 0xfff980c10400a986 */ /* 0x0003e2000c101504 */
        /* <DEDUP_REMOVED lines=8> */
[----:B------:R-:W-:Y:S01]  /*3c10*/  ISETP.GE.AND P3, PT, R0, R213, PT ;  /* 0x000000d50000720c */ /* 0x000fe20003f66270 */
        /* <DEDUP_REMOVED lines=15> */
[----:B------:R-:W-:Y:S01]  /*3d10*/  ISETP.NE.U32.AND P0, PT, RZ, c[0x0][0x270], PT ;  /* 0x00009c00ff007a0c */ /* 0x000fe20003f05070 */
[----:B------:R-:W-:Y:S01]  /*3d20*/  HADD2.F32 R81, -RZ, R42.H0_H0 ;  /* 0x2000002aff517230 */ /* 0x000fe20000004100 */
[----:B------:R-:W-:Y:S01]  /*3d30*/  FMUL.FTZ R150, R67, R150 ;  /* 0x0000009643967220 */ /* 0x000fe20000410000 */
[----:B------:R1:W-:Y:S01]  /*3d40*/  @!P4 STG.E.U16 [R4.64+-0x500], R205 ;  /* 0xfffb00cd0400c986 */ /* 0x0003e2000c101504 */
[----:B------:R-:W-:Y:S01]  /*3d50*/  ISETP.NE.AND.EX P0, PT, RZ, c[0x0][0x274], PT, P0 ;  /* 0x00009d00ff007a0c */ /* 0x000fe20003f05300 */
[----:B------:R-:W-:Y:S01]  /*3d60*/  HADD2.F32 R43, -RZ, R43.H0_H0 ;  /* 0x2000002bff2b7230 */ /* 0x000fe20000004100 */
[----:B------:R-:W-:Y:S01]  /*3d70*/  FMUL.FTZ R179, R80, R179 ;  /* 0x000000b350b37220 */ /* 0x000fe20000410000 */
[----:B------:R1:W-:Y:S01]  /*3d80*/  @!P5 STG.E.U16 [R4.64+-0x4c0], R207 ;  /* 0xfffb40cf0400d986 */ /* 0x0003e2000c101504 */
[----:B------:R-:W-:Y:S01]  /*3d90*/  HADD2.F32 R79, -RZ, R44.H0_H0 ;  /* 0x2000002cff4f7230 */ /* 0x000fe20000004100 */
[----:B------:R-:W-:Y:S01]  /*3da0*/  FMUL.FTZ R67, R60, R18 ;  /* 0x000000123c437220 */ /* 0x000fe20000410000 */
[----:B------:R-:W-:Y:S01]  /*3db0*/  HADD2.F32 R45, -RZ, R45.H0_H0 ;  /* 0x2000002dff2d7230 */ /* 0x000fe20000004100 */
[----:B------:R1:W-:Y:S01]  /*3dc0*/  @!P1 STG.E.U16 [R4.64+-0x480], R209 ;  /* 0xfffb80d104009986 */ /* 0x0003e2000c101504 */
[----:B------:R-:W-:Y:S01]  /*3dd0*/  HADD2.F32 R77, -RZ, R46.H0_H0 ;  /* 0x2000002eff4d7230 */ /* 0x000fe20000004100 */
[----:B------:R-:W-:Y:S01]  /*3de0*/  FMUL.FTZ R66, R65, R19 ;  /* 0x0000001341427220 */ /* 0x000fe20000410000 */
[----:B------:R-:W-:Y:S01]  /*3df0*/  HADD2.F32 R47, -RZ, R47.H0_H0 ;  /* 0x2000002fff2f7230 */ /* 0x000fe20000004100 */
[----:B------:R1:W-:Y:S01]  /*3e00*/  @!P2 STG.E.U16 [R4.64+-0x7c0], R183 ;  /* 0xfff840b70400a986 */ /* 0x0003e2000c101504 */
[----:B------:R-:W-:Y:S01]  /*3e10*/  HADD2.F32 R75, -RZ, R48.H0_H0 ;  /* 0x20000030ff4b7230 */ /* 0x000fe20000004100 */
[--C-:B-----5:R-:W-:Y:S01]  /*3e20*/  FADD.FTZ R88, R7, R132.reuse ;  /* 0x0000008407587221 */ /* 0x120fe20000010000 */
[----:B------:R-:W-:Y:S01]  /*3e30*/  HADD2.F32 R49, -RZ, R49.H0_H0 ;  /* 0x20000031ff317230 */ /* 0x000fe20000004100 */
[----:B------:R1:W-:Y:S01]  /*3e40*/  @!P3 STG.E.U16 [R4.64+-0x440], R211 ;  /* 0xfffbc0d30400b986 */ /* 0x0003e2000c101504 */
[----:B------:R-:W-:Y:S01]  /*3e50*/  HADD2.F32 R73, -RZ, R50.H0_H0 ;  /* 0x20000032ff497230 */ /* 0x000fe20000004100 */
        /* <DEDUP_REMOVED lines=14> */
[----:B------:R-:W-:Y:S02]  /*3f40*/  FADD.FTZ R73, R73, R132 ;  /* 0x0000008449497221 */ /* 0x000fe40000010000 */
        /* <DEDUP_REMOVED lines=15> */
[----:B-1----:R-:W-:Y:S01]  /*4040*/  BAR.SYNC.DEFER_BLOCKING 0x0 ;  /* 0x0000000000007b1d */ /* 0x002fe20000010000 */
[----:B------:R-:W-:Y:S02]  /*4050*/  FMUL.FTZ R51, R158, R51 ;  /* 0x000000339e337220 */ /* 0x000fe40000410000 */
[----:B------:R-:W-:-:S02]  /*4060*/  FMUL.FTZ R52, R170, R52 ;  /* 0x00000034aa347220 */ /* 0x000fc40000410000 */
        /* <DEDUP_REMOVED lines=20> */
[----:B------:R0:W-:Y:S01]  /*41b0*/  STS.U16 [R106+0x2], R4 ;  /* 0x000002046a007388 */ /* 0x0001e20000000400 */
[----:B------:R-:W-:Y:S01]  /*41c0*/  FMUL.FTZ R179, R179, R152 ;  /* 0x00000098b3b37220 */ /* 0x000fe20000410000 */
[----:B------:R-:W-:Y:S01]  /*41d0*/  F2FP.PACK_AB R7, R7, R144 ;  /* 0x000000900707723e */ /* 0x000fe200000000ff */
[----:B------:R-:W-:Y:S01]  /*41e0*/  FMUL.FTZ R168, R168, R175 ;  /* 0x000000afa8a87220 */ /* 0x000fe20000410000 */
[----:B------:R1:W-:Y:S01]  /*41f0*/  STS.U16 [R106+0x4], R53 ;  /* 0x000004356a007388 */ /* 0x0003e20000000400 */
[----:B------:R-:W-:Y:S01]  /*4200*/  FMUL.FTZ R177, R178, R177 ;  /* 0x000000b1b2b17220 */ /* 0x000fe20000410000 */
[----:B------:R-:W-:-:S02]  /*4210*/  F2FP.PACK_AB R148, R179, R148 ;  /* 0x00000094b394723e */ /* 0x000fc400000000ff */
[----:B------:R2:W-:Y:S01]  /*4220*/  STS.U16 [R106+0x6], R18 ;  /* 0x000006126a007388 */ /* 0x0005e20000000400 */
[----:B------:R-:W-:Y:S02]  /*4230*/  PRMT R36, R5, 0x7632, R36 ;  /* 0x0000763205247816 */ /* 0x000fe40000000024 */
[----:B------:R-:W-:Y:S01]  /*4240*/  F2FP.PACK_AB R168, R177, R168 ;  /* 0x000000a8b1a8723e */ /* 0x000fe200000000ff */
[----:B------:R3:W-:Y:S01]  /*4250*/  STS.U16 [R106+0x8], R6 ;  /* 0x000008066a007388 */ /* 0x0007e20000000400 */
[----:B0-----:R-:W-:Y:S02]  /*4260*/  PRMT R4, R19, 0x7632, R4 ;  /* 0x0000763213047816 */ /* 0x001fe40000000004 */
[----:B-1----:R-:W-:Y:S01]  /*4270*/  PRMT R53, R7, 0x7632, R53 ;  /* 0x0000763207357816 */ /* 0x002fe20000000035 */
[----:B------:R-:W-:Y:S01]  /*4280*/  STS.U16 [R106], R51 ;  /* 0x000000336a007388 */ /* 0x000fe20000000400 */
[----:B--2---:R-:W-:-:S03]  /*4290*/  PRMT R18, R168, 0x7632, R18 ;  /* 0x00007632a8127816 */ /* 0x004fc60000000012 */
[----:B------:R-:W-:Y:S01]  /*42a0*/  STS.U16 [R106+0xa], R34 ;  /* 0x00000a226a007388 */ /* 0x000fe20000000400 */
[----:B---3--:R-:W-:-:S03]  /*42b0*/  PRMT R6, R148, 0x7632, R6 ;  /* 0x0000763294067816 */ /* 0x008fc60000000006 */
[----:B------:R-:W-:Y:S04]  /*42c0*/  STS.U16 [R106+0xc], R19 ;  /* 0x00000c136a007388 */ /* 0x000fe80000000400 */
[----:B------:R-:W-:Y:S04]  /*42d0*/  STS.U16 [R106+0xe], R4 ;  /* 0x00000e046a007388 */ /* 0x000fe80000000400 */
[----:B------:R0:W-:Y:S04]  /*42e0*/  STS.U16 [R106+0x10], R5 ;  /* 0x000010056a007388 */ /* 0x0001e80000000400 */
[----:B------:R-:W-:Y:S04]  /*42f0*/  STS.U16 [R106+0x12], R36 ;  /* 0x000012246a007388 */ /* 0x000fe80000000400 */
[----:B------:R1:W-:Y:S01]  /*4300*/  STS.U16 [R106+0x14], R7 ;  /* 0x000014076a007388 */ /* 0x0003e20000000400 */
[----:B0-----:R-:W-:-:S03]  /*4310*/  IMAD.WIDE.U32 R4, R149, c[0x0][0x210], RZ ;  /* 0x0000840095047a25 */ /* 0x001fc600078e00ff */
[----:B------:R-:W-:Y:S04]  /*4320*/  STS.U16 [R106+0x16], R53 ;  /* 0x000016356a007388 */ /* 0x000fe80000000400 */
[----:B------:R-:W-:Y:S01]  /*4330*/  STS.U16 [R106+0x18], R148 ;  /* 0x000018946a007388 */ /* 0x000fe20000000400 */
[----:B-1----:R-:W-:-:S03]  /*4340*/  LEA R7, P0, R8, c[0x0][0x270], 0x1 ;  /* 0x00009c0008077a11 */ /* 0x002fc600078008ff */
[----:B------:R0:W-:Y:S04]  /*4350*/  STS.U16 [R106+0x1a], R6 ;  /* 0x00001a066a007388 */ /* 0x0001e80000000400 */
[----:B------:R-:W-:Y:S04]  /*4360*/  STS.U16 [R106+0x1c], R168 ;  /* 0x00001ca86a007388 */ /* 0x000fe80000000400 */
[----:B------:R1:W-:Y:S01]  /*4370*/  STS.U16 [R106+0x1e], R18 ;  /* 0x00001e126a007388 */ /* 0x0003e20000000400 */
[----:B------:R-:W-:-:S06]  /*4380*/  NOP ;  /* 0x0000000000007918 */ /* 0x000fcc0000000000 */
[----:B------:R-:W-:Y:S01]  /*4390*/  LDS.U16 R37, [R124] ;  /* 0x000000007c257984 */ /* 0x000fe20000000400 */
[----:B0-----:R-:W-:Y:S01]  /*43a0*/  IMAD R6, R166, c[0x0][0x210], RZ ;  /* 0x00008400a6067a24 */ /* 0x001fe200078e02ff */
[----:B-1----:R-:W-:Y:S02]  /*43b0*/  LEA.HI.X R18, R8, c[0x0][0x274], R9, 0x1, P0 ;  /* 0x00009d0008127a11 */ /* 0x002fe400000f0c09 */
[----:B------:R-:W-:Y:S01]  /*43c0*/  LDS.U16 R39, [R123+0x40] ;  /* 0x000040007b277984 */ /* 0x000fe20000000400 */
[----:B------:R-:W-:Y:S02]  /*43d0*/  IMAD R19, R149, c[0x0][0x214], R6 ;  /* 0x0000850095137a24 */ /* 0x000fe400078e0206 */
[----:B------:R-:W-:Y:S01]  /*43e0*/  IMAD R6, R134, c[0x0][0x218], RZ ;  /* 0x0000860086067a24 */ /* 0x000fe200078e02ff */
[----:B------:R-:W-:Y:S02]  /*43f0*/  LDS.U16 R41, [R122+0x80] ;  /* 0x000080007a297984 */ /* 0x000fe40000000400 */
[----:B------:R-:W-:Y:S01]  /*4400*/  IADD3 R5, R5, R19, RZ ;  /* 0x0000001305057210 */ /* 0x000fe20007ffe0ff */
[C---:B------:R-:W-:Y:S01]  /*4410*/  IMAD R34, R153.reuse, c[0x0][0x21c], R6 ;  /* 0x0000870099227a24 */ /* 0x040fe200078e0206 */
[----:B------:R-:W-:Y:S03]  /*4420*/  LDS.U16 R43, [R121+0xc0] ;  /* 0x0000c000792b7984 */ /* 0x000fe60000000400 */
        /* <DEDUP_REMOVED lines=31> */
[----:B------:R-:W-:Y:S02]  /*4620*/  IMAD.IADD R7, R19, 0x1, R7 ;  /* 0x0000000113077824 */ /* 0x000fe400078e0207 */
[C---:B------:R-:W-:Y:S02]  /*4630*/  IMAD R19, R153.reuse, c[0x0][0x21c], R18 ;  /* 0x0000870099137a24 */ /* 0x040fe400078e0212 */
[----:B------:R-:W-:-:S05]  /*4640*/  IMAD.WIDE.U32 R6, R153, c[0x0][0x218], R6 ;  /* 0x0000860099067a25 */ /* 0x000fca00078e0006 */
[----:B------:R-:W-:Y:S02]  /*4650*/  IADD3 R7, R7, R19, RZ ;  /* 0x0000001307077210 */ /* 0x000fe40007ffe0ff */
[----:B------:R-:W-:-:S04]  /*4660*/  LEA R18, P1, R6, c[0x0][0x270], 0x1 ;  /* 0x00009c0006127a11 */ /* 0x000fc800078208ff */
[----:B------:R-:W-:-:S05]  /*4670*/  LEA.HI.X R19, R6, c[0x0][0x274], R7, 0x1, P1 ;  /* 0x00009d0006137a11 */ /* 0x000fca00008f0c07 */
[----:B------:R0:W-:Y:S04]  /*4680*/  STG.E.U16 [R18.64], R37 ;  /* 0x0000002512007986 */ /* 0x0001e8000c101504 */
.L_x_2681:
[----:B------:R-:W-:Y:S05]  /*4690*/  BSYNC B0 ;  /* 0x0000000000007941 */ /* 0x000fea0003800000 */
.L_x_2680:
        /* <DEDUP_REMOVED lines=25> */
.L_x_2679:
[----:B-1----:R-:W-:Y:S01]  /*4830*/  HADD2.F32 R0, -RZ, R161.H0_H0 ;  /* 0x200000a1ff007230 */ /* 0x002fe20000004100 */
[----:B------:R-:W-:Y:S01]  /*4840*/  BAR.SYNC.DEFER_BLOCKING 0x0 ;  /* 0x0000000000007b1d */ /* 0x000fe20000010000 */
[----:B------:R-:W-:Y:S01]  /*4850*/  HADD2.F32 R4, -RZ, R105.H0_H0 ;  /* 0x20000069ff047230 */ /* 0x000fe20000004100 */
[----:B------:R-:W-:Y:S01]  /*4860*/  HFMA2.MMA R41, -RZ, RZ, 0, 0 ;  /* 0x00000000ff297435 */ /* 0x000fe200000001ff */
[----:B------:R-:W-:Y:S01]  /*4870*/  HADD2.F32 R6, -RZ, R104.H0_H0 ;  /* 0x20000068ff067230 */ /* 0x000fe20000004100 */
[C---:B------:R-:W-:Y:S01]  /*4880*/  FFMA.FTZ R0, R72.reuse, R0, R145 ;  /* 0x0000000048007223 */ /* 0x040fe20000010091 */
[----:B------:R-:W-:Y:S01]  /*4890*/  HADD2.F32 R145, -RZ, R90.H0_H0 ;  /* 0x2000005aff917230 */ /* 0x000fe20000004100 */
[-C--:B------:R-:W-:Y:S01]  /*48a0*/  FMUL.FTZ R57, R72, R151.reuse ;  /* 0x0000009748397220 */ /* 0x080fe20000410000 */
[----:B------:R-:W-:Y:S01]  /*48b0*/  CS2R R38, SRZ ;  /* 0x0000000000267805 */ /* 0x000fe2000001ff00 */
[C---:B------:R-:W-:Y:S01]  /*48c0*/  FFMA.FTZ R5, R71.reuse, R4, R0 ;  /* 0x0000000447057223 */ /* 0x040fe20000010000 */
[----:B------:R-:W-:Y:S01]  /*48d0*/  HADD2.F32 R0, -RZ, R103.H0_H0 ;  /* 0x20000067ff007230 */ /* 0x000fe20000004100 */
[-C--:B------:R-:W-:Y:S01]  /*48e0*/  FMUL.FTZ R54, R71, R151.reuse ;  /* 0x0000009747367220 */ /* 0x080fe20000410000 */
[----:B------:R-:W-:Y:S01]  /*48f0*/  HADD2.F32 R4, -RZ, R102.H0_H0 ;  /* 0x20000066ff047230 */ /* 0x000fe20000004100 */
[C---:B------:R-:W-:Y:S01]  /*4900*/  FFMA.FTZ R6, R70.reuse, R6, R5 ;  /* 0x0000000646067223 */ /* 0x040fe20000010005 */
[----:B0-----:R-:W-:Y:S01]  /*4910*/  CS2R R36, SRZ ;  /* 0x0000000000247805 */ /* 0x001fe2000001ff00 */
[-C--:B------:R-:W-:Y:S01]  /*4920*/  FMUL.FTZ R55, R70, R151.reuse ;  /* 0x0000009746377220 */ /* 0x080fe20000410000 */
[----:B------:R-:W-:Y:S01]  /*4930*/  CS2R R34, SRZ ;  /* 0x0000000000227805 */ /* 0x000fe2000001ff00 */
[C---:B------:R-:W-:Y:S01]  /*4940*/  FFMA.FTZ R5, R69.reuse, R0, R6 ;  /* 0x0000000045057223 */ /* 0x040fe20000010006 */
[----:B------:R-:W-:Y:S01]  /*4950*/  HADD2.F32 R0, -RZ, R101.H0_H0 ;  /* 0x20000065ff007230 */ /* 0x000fe20000004100 */
[-C--:B------:R-:W-:Y:S01]  /*4960*/  FMUL.FTZ R52, R69, R151.reuse ;  /* 0x0000009745347220 */ /* 0x080fe20000410000 */
[----:B------:R-:W-:Y:S01]  /*4970*/  HADD2.F32 R6, -RZ, R100.H0_H0 ;  /* 0x20000064ff067230 */ /* 0x000fe20000004100 */
[C---:B------:R-:W-:Y:S01]  /*4980*/  FFMA.FTZ R4, R68.reuse, R4, R5 ;  /* 0x0000000444047223 */ /* 0x040fe20000010005 */
[----:B------:R-:W-:Y:S01]  /*4990*/  CS2R R32, SRZ ;  /* 0x0000000000207805 */ /* 0x000fe2000001ff00 */
        /* <DEDUP_REMOVED lines=12> */
[----:B------:R-:W-:Y:S01]  /*4a60*/  FMUL.FTZ R48, R65, R151 ;  /* 0x0000009741307220 */ /* 0x000fe20000410000 */
[----:B------:R-:W-:Y:S01]  /*4a70*/  HADD2.F32 R6, -RZ, R96.H0_H0 ;  /* 0x20000060ff067230 */ /* 0x000fe20000004100 */
[----:B------:R-:W-:-:S02]  /*4a80*/  FFMA.FTZ R4, R64, R4, R5 ;  /* 0x0000000440047223 */ /* 0x000fc40000010005 */
[-C--:B------:R-:W-:Y:S02]  /*4a90*/  FMUL.FTZ R49, R64, R151.reuse ;  /* 0x0000009740317220 */ /* 0x080fe40000410000 */
[C---:B------:R-:W-:Y:S01]  /*4aa0*/  FFMA.FTZ R5, R63.reuse, R0, R4 ;  /* 0x000000003f057223 */ /* 0x040fe20000010004 */
[----:B------:R-:W-:Y:S01]  /*4ab0*/  HADD2.F32 R0, -RZ, R95.H0_H0 ;  /* 0x2000005fff007230 */ /* 0x000fe20000004100 */
[-C--:B------:R-:W-:Y:S01]  /*4ac0*/  FMUL.FTZ R46, R63, R151.reuse ;  /* 0x000000973f2e7220 */ /* 0x080fe20000410000 */
[----:B------:R-:W-:Y:S01]  /*4ad0*/  HADD2.F32 R4, -RZ, R94.H0_H0 ;  /* 0x2000005eff047230 */ /* 0x000fe20000004100 */
[C---:B------:R-:W-:Y:S02]  /*4ae0*/  FFMA.FTZ R6, R62.reuse, R6, R5 ;  /* 0x000000063e067223 */ /* 0x040fe40000010005 */
[-C--:B------:R-:W-:Y:S02]  /*4af0*/  FMUL.FTZ R47, R62, R151.reuse ;  /* 0x000000973e2f7220 */ /* 0x080fe40000410000 */
[C---:B------:R-:W-:Y:S01]  /*4b00*/  FFMA.FTZ R5, R61.reuse, R0, R6 ;  /* 0x000000003d057223 */ /* 0x040fe20000010006 */
[----:B------:R-:W-:Y:S01]  /*4b10*/  HADD2.F32 R0, -RZ, R93.H0_H0 ;  /* 0x2000005dff007230 */ /* 0x000fe20000004100 */
[----:B------:R-:W-:Y:S01]  /*4b20*/  FMUL.FTZ R44, R61, R151 ;  /* 0x000000973d2c7220 */ /* 0x000fe20000410000 */
[----:B------:R-:W-:Y:S01]  /*4b30*/  HADD2.F32 R6, -RZ, R92.H0_H0 ;  /* 0x2000005cff067230 */ /* 0x000fe20000004100 */
[----:B------:R-:W-:-:S02]  /*4b40*/  FFMA.FTZ R4, R60, R4, R5 ;  /* 0x000000043c047223 */ /* 0x000fc40000010005 */
[-C--:B------:R-:W-:Y:S02]  /*4b50*/  FMUL.FTZ R45, R60, R151.reuse ;  /* 0x000000973c2d7220 */ /* 0x080fe40000410000 */
[C---:B------:R-:W-:Y:S02]  /*4b60*/  FFMA.FTZ R5, R59.reuse, R0, R4 ;  /* 0x000000003b057223 */ /* 0x040fe40000010004 */
[----:B------:R-:W-:Y:S02]  /*4b70*/  IMAD.MOV.U32 R0, RZ, RZ, c[0x0][0x16c] ;  /* 0x00005b00ff007624 */ /* 0x000fe400078e00ff */
[----:B------:R-:W-:Y:S02]  /*4b80*/  FFMA.FTZ R5, R58, R6, R5 ;  /* 0x000000063a057223 */ /* 0x000fe40000010005 */
[----:B------:R-:W-:Y:S01]  /*4b90*/  FMUL.FTZ R42, R59, R151 ;  /* 0x000000973b2a7220 */ /* 0x000fe20000410000 */
[----:B------:R-:W-:Y:S01]  /*4ba0*/  ISETP.GE.AND P0, PT, R0, 0x1, PT ;  /* 0x000000010000780c */ /* 0x000fe20003f06270 */
[----:B------:R-:W-:-:S02]  /*4bb0*/  FFMA.FTZ R145, R56, R145, R5 ;  /* 0x0000009138917223 */ /* 0x000fc40000010005 */
[-C--:B------:R-:W-:Y:S02]  /*4bc0*/  FMUL.FTZ R43, R58, R151.reuse ;  /* 0x000000973a2b7220 */ /* 0x080fe40000410000 */
[----:B------:R-:W-:Y:S02]  /*4bd0*/  FMUL.FTZ R40, R56, R151 ;  /* 0x0000009738287220 */ /* 0x000fe40000410000 */
[----:B------:R-:W-:-:S06]  /*4be0*/  IMAD.MOV.U32 R24, RZ, RZ, RZ ;  /* 0x000000ffff187224 */ /* 0x000fcc00078e00ff */
[----:B------:R-:W-:Y:S05]  /*4bf0*/  @!P0 BRA `(.L_x_2682) ;  /* 0x00003ab000008947 */ /* 0x000fea0003800000 */
[----:B------:R-:W-:Y:S01]  /*4c00*/  IADD3 R22, R162, -0x1, RZ ;  /* 0xffffffffa2167810 */ /* 0x000fe20007ffe0ff */
[----:B------:R-:W-:Y:S01]  /*4c10*/  IMAD.MOV.U32 R41, RZ, RZ, RZ ;  /* 0x000000ffff297224 */ /* 0x000fe200078e00ff */
[----:B------:R-:W-:Y:S01]  /*4c20*/  MOV R25, RZ ;  /* 0x000000ff00197202 */ /* 0x000fe20000000f00 */
[----:B------:R-:W-:Y:S01]  /*4c30*/  IMAD.MOV.U32 R23, RZ, RZ, RZ ;  /* 0x000000ffff177224 */ /* 0x000fe200078e00ff */
[----:B------:R-:W-:-:S04]  /*4c40*/  LEA.HI R0, R22, R22, RZ, 0x1 ;  /* 0x0000001616007211 */ /* 0x000fc800078f08ff */
[----:B------:R-:W-:Y:S02]  /*4c50*/  LOP3.LUT R5, R0, 0xfffffe, RZ, 0xc0, !PT ;  /* 0x00fffffe00057812 */ /* 0x000fe400078ec0ff */
[----:B------:R-:W-:Y:S02]  /*4c60*/  MOV R0, RZ ;  /* 0x000000ff00007202 */ /* 0x000fe40000000f00 */
[----:B------:R-:W-:Y:S02]  /*4c70*/  IADD3 R22, R22, -R5, RZ ;  /* 0x8000000516167210 */ /* 0x000fe40007ffe0ff */
.L_x_2730:
[----:B------:R-:W-:Y:S01]  /*4c80*/  IMAD R4, R134, c[0x0][0x180], RZ ;  /* 0x0000600086047a24 */ /* 0x000fe200078e02ff */
[----:B------:R-:W-:Y:S01]  /*4c90*/  SHF.R.S32.HI R138, RZ, 0x1f, R25 ;  /* 0x0000001fff8a7819 */ /* 0x000fe20000011419 */
[C---:B------:R-:W-:Y:S01]  /*4ca0*/  IMAD.WIDE.U32 R6, R153.reuse, c[0x0][0x180], RZ ;  /* 0x0000600099067a25 */ /* 0x040fe200078e00ff */
[----:B------:R-:W-:Y:S02]  /*4cb0*/  IADD3 R171, -R2, c[0x0][0x168], RZ ;  /* 0x00005a0002ab7a10 */ /* 0x000fe40007ffe1ff */
[C---:B------:R-:W-:Y:S01]  /*4cc0*/  LOP3.LUT R18, R8.reuse, 0x40, RZ, 0xfc, !PT ;  /* 0x0000004008127812 */ /* 0x040fe200078efcff */
[----:B------:R-:W-:Y:S01]  /*4cd0*/  IMAD R5, R153, c[0x0][0x184], R4 ;  /* 0x0000610099057a24 */ /* 0x000fe200078e0204 */
[----:B------:R-:W-:Y:S01]  /*4ce0*/  LOP3.LUT R4, R8, 0x20, RZ, 0xfc, !PT ;  /* 0x0000002008047812 */ /* 0x000fe200078efcff */
[----:B------:R-:W-:Y:S01]  /*4cf0*/  IMAD R20, R138, c[0x0][0x1c0], RZ ;  /* 0x000070008a147a24 */ /* 0x000fe200078e02ff */
[-C--:B------:R-:W-:Y:S01]  /*4d00*/  ISETP.GE.AND P3, PT, R18, R171.reuse, PT ;  /* 0x000000ab1200720c */ /* 0x080fe20003f66270 */
[----:B------:R-:W-:Y:S01]  /*4d10*/  IMAD.IADD R7, R7, 0x1, R5 ;  /* 0x0000000107077824 */ /* 0x000fe200078e0205 */
[-C--:B------:R-:W-:Y:S01]  /*4d20*/  ISETP.GE.AND P2, PT, R4, R171.reuse, PT ;  /* 0x000000ab0400720c */ /* 0x080fe20003f46270 */
[----:B------:R-:W-:Y:S01]  /*4d30*/  IMAD R18, R138, c[0x0][0x188], RZ ;  /* 0x000062008a127a24 */ /* 0x000fe200078e02ff */
[C---:B------:R-:W-:Y:S01]  /*4d40*/  ISETP.GE.AND P1, PT, R8.reuse, R171, PT ;  /* 0x000000ab0800720c */ /* 0x040fe20003f26270 */
[----:B------:R-:W-:Y:S01]  /*4d50*/  IMAD.WIDE.U32 R4, R25, c[0x0][0x1c0], R8 ;  /* 0x0000700019047a25 */ /* 0x000fe200078e0008 */
[----:B------:R-:W-:-:S02]  /*4d60*/  LOP3.LUT R136, R8, 0x60, RZ, 0xfc, !PT ;  /* 0x0000006008887812 */ /* 0x000fc400078efcff */
[----:B------:R-:W-:Y:S01]  /*4d70*/  PRMT R155, RZ, 0x7610, R155 ;  /* 0x00007610ff9b7816 */ /* 0x000fe2000000009b */
[C---:B------:R-:W-:Y:S01]  /*4d80*/  IMAD R21, R25.reuse, c[0x0][0x1c4], R20 ;  /* 0x0000710019157a24 */ /* 0x040fe200078e0214 */
[----:B------:R-:W-:Y:S01]  /*4d90*/  ISETP.GE.AND P4, PT, R136, R171, PT ;  /* 0x000000ab8800720c */ /* 0x000fe20003f86270 */
[C---:B------:R-:W-:Y:S01]  /*4da0*/  IMAD R19, R25.reuse, c[0x0][0x18c], R18 ;  /* 0x0000630019137a24 */ /* 0x040fe200078e0212 */
[----:B------:R-:W-:Y:S01]  /*4db0*/  LEA R18, P5, R4, R129, 0x1 ;  /* 0x0000008104127211 */ /* 0x000fe200078a08ff */
[----:B------:R-:W-:Y:S01]  /*4dc0*/  IMAD.WIDE.U32 R6, R25, c[0x0][0x188], R6 ;  /* 0x0000620019067a25 */ /* 0x000fe200078e0006 */
[----:B------:R-:W-:-:S03]  /*4dd0*/  IADD3 R5, R5, R21, RZ ;  /* 0x0000001505057210 */ /* 0x000fc60007ffe0ff */
[----:B------:R-:W-:Y:S01]  /*4de0*/  IMAD.IADD R7, R7, 0x1, R19 ;  /* 0x0000000107077824 */ /* 0x000fe200078e0213 */
[----:B------:R-:W-:Y:S02]  /*4df0*/  LEA.HI.X R19, R4, R127, R5, 0x1, P5 ;  /* 0x0000007f04137211 */ /* 0x000fe400028f0c05 */
[----:B------:R-:W-:Y:S02]  /*4e00*/  LOP3.LUT R4, R8, 0x80, RZ, 0xfc, !PT ;  /* 0x0000008008047812 */ /* 0x000fe400078efcff */
[----:B------:R-:W-:Y:S01]  /*4e10*/  PRMT R140, RZ, 0x7610, R140 ;  /* 0x00007610ff8c7816 */ /* 0x000fe2000000008c */
[----:B------:R0:W2:Y:S01]  /*4e20*/  @!P1 LDG.E.U16 R155, [R18.64] ;  /* 0x00000004129b9981 */ /* 0x0000a2000c1e1500 */
[-C--:B------:R-:W-:Y:S02]  /*4e30*/  ISETP.GE.AND P5, PT, R4, R171.reuse, PT ;  /* 0x000000ab0400720c */ /* 0x080fe40003fa6270 */
[----:B------:R-:W-:Y:S02]  /*4e40*/  LOP3.LUT R4, R8, 0xc0, RZ, 0xfc, !PT ;  /* 0x000000c008047812 */ /* 0x000fe400078efcff */
[----:B------:R-:W-:Y:S01]  /*4e50*/  LEA R20, P0, R6, c[0x0][0x220], 0x2 ;  /* 0x0000880006147a11 */ /* 0x000fe200078010ff */
[----:B------:R0:W3:Y:S01]  /*4e60*/  @!P2 LDG.E.U16 R140, [R18.64+0x40] ;  /* 0x00004004128ca981 */ /* 0x0000e2000c1e1500 */
[----:B------:R-:W-:-:S02]  /*4e70*/  ISETP.GE.AND P1, PT, R4, R171, PT ;  /* 0x000000ab0400720c */ /* 0x000fc40003f26270 */
[----:B------:R-:W-:Y:S02]  /*4e80*/  LOP3.LUT R4, R8, 0xe0, RZ, 0xfc, !PT ;  /* 0x000000e008047812 */ /* 0x000fe400078efcff */
[----:B------:R-:W-:Y:S02]  /*4e90*/  PRMT R142, RZ, 0x7610, R142 ;  /* 0x00007610ff8e7816 */ /* 0x000fe4000000008e */
[----:B------:R-:W-:Y:S02]  /*4ea0*/  LEA.HI.X R21, R6, c[0x0][0x224], R7, 0x2, P0 ;  /* 0x0000890006157a11 */ /* 0x000fe400000f1407 */
[----:B------:R-:W-:Y:S02]  /*4eb0*/  ISETP.GE.AND P2, PT, R4, R171, PT ;  /* 0x000000ab0400720c */ /* 0x000fe40003f46270 */
[C---:B------:R-:W-:Y:S01]  /*4ec0*/  LOP3.LUT R6, R8.reuse, 0xa0, RZ, 0xfc, !PT ;  /* 0x000000a008067812 */ /* 0x040fe200078efcff */
[----:B------:R0:W4:Y:S01]  /*4ed0*/  @!P4 LDG.E.U16 R142, [R18.64+0xc0] ;  /* 0x0000c004128ec981 */ /* 0x000122000c1e1500 */
[----:B------:R-:W-:-:S02]  /*4ee0*/  LOP3.LUT R4, R8, 0x120, RZ, 0xfc, !PT ;  /* 0x0000012008047812 */ /* 0x000fc400078efcff */
[----:B------:R-:W-:Y:S01]  /*4ef0*/  PRMT R157, RZ, 0x7610, R157 ;  /* 0x00007610ff9d7816 */ /* 0x000fe2000000009d */
[----:B------:R-:W4:Y:S01]  /*4f00*/  LDG.E R136, [R20.64] ;  /* 0x0000000414887981 */ /* 0x000f22000c1e1900 */
[----:B------:R-:W-:Y:S02]  /*4f10*/  PRMT R159, RZ, 0x7610, R159 ;  /* 0x00007610ff9f7816 */ /* 0x000fe4000000009f */
[-C--:B------:R-:W-:Y:S02]  /*4f20*/  ISETP.GE.AND P0, PT, R6, R171.reuse, PT ;  /* 0x000000ab0600720c */ /* 0x080fe40003f06270 */
[----:B------:R-:W-:Y:S01]  /*4f30*/  ISETP.GE.AND P4, PT, R4, R171, PT ;  /* 0x000000ab0400720c */ /* 0x000fe20003f86270 */
[----:B------:R0:W4:Y:S01]  /*4f40*/  @!P3 LDG.E.U16 R157, [R18.64+0x80] ;  /* 0x00008004129db981 */ /* 0x000122000c1e1500 */
[C---:B------:R-:W-:Y:S02]  /*4f50*/  LOP3.LUT R6, R8.reuse, 0x100, RZ, 0xfc, !PT ;  /* 0x0000010008067812 */ /* 0x040fe400078efcff */
[----:B------:R-:W-:Y:S01]  /*4f60*/  LOP3.LUT R4, R8, 0x140, RZ, 0xfc, !PT ;  /* 0x0000014008047812 */ /* 0x000fe200078efcff */
[----:B------:R0:W4:Y:S01]  /*4f70*/  @!P5 LDG.E.U16 R159, [R18.64+0x100] ;  /* 0x00010004129fd981 */ /* 0x000122000c1e1500 */
[----:B------:R-:W-:-:S02]  /*4f80*/  PRMT R167, RZ, 0x7610, R167 ;  /* 0x00007610ffa77816 */ /* 0x000fc400000000a7 */
[-C--:B------:R-:W-:Y:S02]  /*4f90*/  ISETP.GE.AND P3, PT, R6, R171.reuse, PT ;  /* 0x000000ab0600720c */ /* 0x080fe40003f66270 */
[----:B------:R-:W-:Y:S02]  /*4fa0*/  ISETP.GE.AND P5, PT, R4, R171, PT ;  /* 0x000000ab0400720c */ /* 0x000fe40003fa6270 */
[C---:B------:R-:W-:Y:S01]  /*4fb0*/  LOP3.LUT R4, R8.reuse, 0x180, RZ, 0xfc, !PT ;  /* 0x0000018008047812 */ /* 0x040fe200078efcff */
[----:B------:R0:W4:Y:S01]  /*4fc0*/  @!P1 LDG.E.U16 R167, [R18.64+0x180] ;  /* 0x0001800412a79981 */ /* 0x000122000c1e1500 */
[----:B------:R-:W-:Y:S02]  /*4fd0*/  PRMT R144, RZ, 0x7610, R144 ;  /* 0x00007610ff907816 */ /* 0x000fe40000000090 */
[----:B------:R-:W-:Y:S02]  /*4fe0*/  PRMT R146, RZ, 0x7610, R146 ;  /* 0x00007610ff927816 */ /* 0x000fe40000000092 */
[----:B------:R-:W-:-:S02]  /*4ff0*/  LOP3.LUT R6, R8, 0x160, RZ, 0xfc, !PT ;  /* 0x0000016008067812 */ /* 0x000fc400078efcff */
[-C--:B------:R-:W-:Y:S01]  /*5000*/  ISETP.GE.AND P1, PT, R4, R171.reuse, PT ;  /* 0x000000ab0400720c */ /* 0x080fe20003f26270 */
[----:B------:R0:W4:Y:S01]  /*5010*/  @!P0 LDG.E.U16 R144, [R18.64+0x140] ;  /* 0x0001400412908981 */ /* 0x000122000c1e1500 */
[----:B------:R-:W-:Y:S02]  /*5020*/  LOP3.LUT R4, R8, 0x1a0, RZ, 0xfc, !PT ;  /* 0x000001a008047812 */ /* 0x000fe400078efcff */
[----:B------:R-:W-:Y:S01]  /*5030*/  PRMT R169, RZ, 0x7610, R169 ;  /* 0x00007610ffa97816 */ /* 0x000fe200000000a9 */
[----:B------:R0:W4:Y:S01]  /*5040*/  @!P2 LDG.E.U16 R146, [R18.64+0x1c0] ;  /* 0x0001c0041292a981 */ /* 0x000122000c1e1500 */
[----:B------:R-:W-:Y:S02]  /*5050*/  PRMT R148, RZ, 0x7610, R148 ;  /* 0x00007610ff947816 */ /* 0x000fe40000000094 */
[-C--:B------:R-:W-:Y:S02]  /*5060*/  ISETP.GE.AND P0, PT, R6, R171.reuse, PT ;  /* 0x000000ab0600720c */ /* 0x080fe40003f06270 */
[----:B------:R-:W-:Y:S01]  /*5070*/  LOP3.LUT R6, R8, 0x1c0, RZ, 0xfc, !PT ;  /* 0x000001c008067812 */ /* 0x000fe200078efcff */
[----:B------:R0:W4:Y:S01]  /*5080*/  @!P3 LDG.E.U16 R169, [R18.64+0x200] ;  /* 0x0002000412a9b981 */ /* 0x000122000c1e1500 */
[----:B------:R-:W-:-:S02]  /*5090*/  ISETP.GE.AND P2, PT, R4, R171, PT ;  /* 0x000000ab0400720c */ /* 0x000fc40003f46270 */
[----:B------:R-:W-:Y:S01]  /*50a0*/  LOP3.LUT R4, R8, 0x1e0, RZ, 0xfc, !PT ;  /* 0x000001e008047812 */ /* 0x000fe200078efcff */
[----:B------:R0:W4:Y:S01]  /*50b0*/  @!P4 LDG.E.U16 R148, [R18.64+0x240] ;  /* 0x000240041294c981 */ /* 0x000122000c1e1500 */
[-C--:B------:R-:W-:Y:S02]  /*50c0*/  ISETP.GE.AND P3, PT, R6, R171.reuse, PT ;  /* 0x000000ab0600720c */ /* 0x080fe40003f66270 */
[----:B------:R-:W-:Y:S02]  /*50d0*/  ISETP.GE.AND P4, PT, R4, R171, PT ;  /* 0x000000ab0400720c */ /* 0x000fe40003f86270 */
[----:B------:R-:W-:Y:S02]  /*50e0*/  PRMT R171, RZ, 0x7610, R171 ;  /* 0x00007610ffab7816 */ /* 0x000fe400000000ab */
[----:B------:R-:W-:Y:S02]  /*50f0*/  PRMT R150, RZ, 0x7610, R150 ;  /* 0x00007610ff967816 */ /* 0x000fe40000000096 */
[----:B------:R-:W-:-:S02]  /*5100*/  PRMT R173, RZ, 0x7610, R173 ;  /* 0x00007610ffad7816 */ /* 0x000fc400000000ad */
        /* <DEDUP_REMOVED lines=19> */
[----:B------:R1:W5:Y:S01]  /*5240*/  LDG.E R138, [R6.64] ;  /* 0x00000004068a7981 */ /* 0x000362000c1e1900 */
[----:B------:R-:W-:Y:S02]  /*5250*/  ISETP.NE.AND P1, PT, R141, RZ, PT ;  /* 0x000000ff8d00720c */ /* 0x000fe40003f25270 */
[----:B------:R-:W-:Y:S02]  /*5260*/  LEA R4, R22, R25, 0x8 ;  /* 0x0000001916047211 */ /* 0x000fe400078e40ff */
[----:B------:R-:W-:-:S09]  /*5270*/  ISETP.GE.AND P0, PT, R162, 0x2, PT ;  /* 0x00000002a200780c */ /* 0x000fd20003f06270 */
[----:B------:R-:W-:Y:S02]  /*5280*/  @P1 IADD3 R4, R141, 0x200, RZ ;  /* 0x000002008d041810 */ /* 0x000fe40007ffe0ff */
[----:B------:R-:W-:Y:S01]  /*5290*/  ISETP.NE.OR P0, PT, R163, RZ, !P0 ;  /* 0x000000ffa300720c */ /* 0x000fe20004705670 */
[----:B0-----:R-:W-:-:S12]  /*52a0*/  IMAD.MOV.U32 R19, RZ, RZ, RZ ;  /* 0x000000ffff137224 */ /* 0x001fd800078e00ff */
[----:B------:R-:W-:-:S05]  /*52b0*/  @!P0 IADD3 R18, R162, -0x2, RZ ;  /* 0xfffffffea2128810 */ /* 0x000fca0007ffe0ff */
[----:B------:R-:W-:Y:S01]  /*52c0*/  @!P0 IMAD R5, R18, c[0x0][0x16c], R25 ;  /* 0x00005b0012058a24 */ /* 0x000fe200078e0219 */
[----:B------:R-:W-:Y:S01]  /*52d0*/  MOV R18, 0x3f800000 ;  /* 0x3f80000000127802 */ /* 0x000fe20000000f00 */
[----:B-1----:R-:W-:-:S05]  /*52e0*/  HADD2.F32 R7, -RZ, R104.H0_H0 ;  /* 0x20000068ff077230 */ /* 0x002fca0000004100 */
        /* <DEDUP_REMOVED lines=17> */
[----:B------:R-:W-:Y:S01]  /*5400*/  BSSY B0, `(.L_x_2683) ;  /* 0x0000080000007945 */ /* 0x000fe20003800000 */
[----:B--2---:R-:W-:Y:S04]  /*5410*/  STS.U16 [R124], R155 ;  /* 0x0000009b7c007388 */ /* 0x004fe80000000400 */
[----:B---3--:R0:W-:Y:S01]  /*5420*/  STS.U16 [R123+0x40], R140 ;  /* 0x0000408c7b007388 */ /* 0x0081e20000000400 */
[----:B----4-:R-:W-:-:S04]  /*5430*/  FMUL.FTZ R6, R136, 1.4426950216293334961 ;  /* 0x3fb8aa3b88067820 */ /* 0x010fc80000410000 */
[----:B------:R-:W-:Y:S01]  /*5440*/  FMUL.FTZ R203, R88, R6 ;  /* 0x0000000658cb7220 */ /* 0x000fe20000410000 */
[----:B------:R-:W-:Y:S05]  /*5450*/  STS.U16 [R122+0x80], R157 ;  /* 0x0000809d7a007388 */ /* 0x000fea0000000400 */
[----:B------:R-:W1:Y:S01]  /*5460*/  MUFU.EX2 R203, R203 ;  /* 0x000000cb00cb7308 */ /* 0x000e620000000800 */
[----:B------:R-:W-:Y:S04]  /*5470*/  STS.U16 [R121+0xc0], R142 ;  /* 0x0000c08e79007388 */ /* 0x000fe80000000400 */
[----:B------:R2:W-:Y:S01]  /*5480*/  STS.U16 [R120+0x100], R159 ;  /* 0x0001009f78007388 */ /* 0x0005e20000000400 */
[----:B0-----:R-:W-:-:S03]  /*5490*/  IMAD.SHL.U32 R140, R4, 0x4, RZ ;  /* 0x00000004048c7824 */ /* 0x001fc600078e00ff */
        /* <DEDUP_REMOVED lines=13> */
[----:B------:R-:W3:Y:S04]  /*5570*/  LDS.U16 R223, [R106+0x2] ;  /* 0x000002006adf7984 */ /* 0x000ee80000000400 */
[----:B------:R-:W4:Y:S04]  /*5580*/  LDS.U16 R190, [R106+0x4] ;  /* 0x000004006abe7984 */ /* 0x000f280000000400 */
        /* <DEDUP_REMOVED lines=13> */
[----:B-1----:R1:W-:Y:S01]  /*5660*/  STS [R140+0x1d10], R203 ;  /* 0x001d10cb8c007388 */ /* 0x0023e20000000800 */
[----:B------:R-:W-:-:S02]  /*5670*/  FMUL.FTZ R160, R87, R6 ;  /* 0x0000000657a07220 */ /* 0x000fc40000410000 */
[-C--:B--2---:R-:W-:Y:S02]  /*5680*/  FMUL.FTZ R159, R86, R6.reuse ;  /* 0x00000006569f7220 */ /* 0x084fe40000410000 */
[----:B------:R-:W-:Y:S01]  /*5690*/  @!P0 IMAD.WIDE R4, R5, 0x8, R14 ;  /* 0x0000000805048825 */ /* 0x000fe200078e020e */
[----:B------:R-:W-:Y:S03]  /*56a0*/  BAR.SYNC.DEFER_BLOCKING 0x0 ;  /* 0x0000000000007b1d */ /* 0x000fe60000010000 */
[----:B------:R-:W-:-:S03]  /*56b0*/  FMUL.FTZ R158, R85, R6 ;  /* 0x00000006559e7220 */ /* 0x000fc60000410000 */
[----:B------:R-:W1:Y:S01]  /*56c0*/  MUFU.EX2 R160, R160 ;  /* 0x000000a000a07308 */ /* 0x000e620000000800 */
[----:B------:R-:W-:-:S07]  /*56d0*/  FMUL.FTZ R157, R84, R6 ;  /* 0x00000006549d7220 */ /* 0x000fce0000410000 */
[----:B------:R-:W2:Y:S01]  /*56e0*/  MUFU.EX2 R159, R159 ;  /* 0x0000009f009f7308 */ /* 0x000ea20000000800 */
[----:B------:R-:W-:-:S07]  /*56f0*/  FMUL.FTZ R156, R83, R6 ;  /* 0x00000006539c7220 */ /* 0x000fce0000410000 */
[----:B------:R-:W0:Y:S01]  /*5700*/  MUFU.EX2 R158, R158 ;  /* 0x0000009e009e7308 */ /* 0x000e220000000800 */
[----:B------:R1:W5:Y:S01]  /*5710*/  @!P0 LDG.E.64 R18, [R4.64] ;  /* 0x0000000404128981 */ /* 0x000362000c1e1b00 */
[----:B------:R-:W-:Y:S01]  /*5720*/  FMUL.FTZ R155, R82, R6 ;  /* 0x00000006529b7220 */ /* 0x000fe20000410000 */
[----:B------:R-:W-:-:S05]  /*5730*/  HADD2.F32 R142, -RZ, R103.H0_H0 ;  /* 0x20000067ff8e7230 */ /* 0x000fca0000004100 */
[----:B------:R-:W0:Y:S01]  /*5740*/  MUFU.EX2 R157, R157 ;  /* 0x0000009d009d7308 */ /* 0x000e220000000800 */
[----:B-1----:R-:W-:Y:S02]  /*5750*/  HADD2.F32 R5, -RZ, R161.H0_H0 ;  /* 0x200000a1ff057230 */ /* 0x002fe40000004100 */
[----:B------:R-:W-:-:S03]  /*5760*/  HADD2.F32 R4, -RZ, R105.H0_H0 ;  /* 0x20000069ff047230 */ /* 0x000fc60000004100 */
[----:B------:R-:W-:Y:S02]  /*5770*/  FMUL.FTZ R178, R88, R5 ;  /* 0x0000000558b27220 */ /* 0x000fe40000410000 */
[----:B------:R-:W-:Y:S01]  /*5780*/  FMUL.FTZ R205, R87, R4 ;  /* 0x0000000457cd7220 */ /* 0x000fe20000410000 */
[----:B------:R-:W1:Y:S01]  /*5790*/  MUFU.EX2 R156, R156 ;  /* 0x0000009c009c7308 */ /* 0x000e620000000800 */
[-C--:B------:R-:W-:Y:S02]  /*57a0*/  FMUL.FTZ R140, R203, R160.reuse ;  /* 0x000000a0cb8c7220 */ /* 0x080fe40000410000 */
[----:B------:R-:W-:Y:S02]  /*57b0*/  FFMA.FTZ R4, R178, R160, R205 ;  /* 0x000000a0b2047223 */ /* 0x000fe400000100cd */
[----:B------:R-:W-:Y:S01]  /*57c0*/  FMUL.FTZ R154, R81, R6 ;  /* 0x00000006519a7220 */ /* 0x000fe20000410000 */
[----:B------:R-:W-:Y:S01]  /*57d0*/  HADD2.F32 R167, -RZ, R102.H0_H0 ;  /* 0x20000066ffa77230 */ /* 0x000fe20000004100 */
[----:B--2---:R-:W-:Y:S01]  /*57e0*/  FMUL.FTZ R5, R159, R140 ;  /* 0x0000008c9f057220 */ /* 0x004fe20000410000 */
[----:B------:R-:W2:Y:S01]  /*57f0*/  MUFU.EX2 R155, R155 ;  /* 0x0000009b009b7308 */ /* 0x000ea20000000800 */
[----:B------:R-:W-:-:S02]  /*5800*/  FMUL.FTZ R207, R85, R142 ;  /* 0x0000008e55cf7220 */ /* 0x000fc40000410000 */
[----:B------:R-:W-:Y:S02]  /*5810*/  FFMA.FTZ R4, R159, R4, R180 ;  /* 0x000000049f047223 */ /* 0x000fe400000100b4 */
[----:B------:R-:W-:Y:S01]  /*5820*/  FMUL.FTZ R152, R80, R6 ;  /* 0x0000000650987220 */ /* 0x000fe20000410000 */
[----:B------:R-:W-:Y:S01]  /*5830*/  ISETP.NE.AND P0, PT, R141, 0x3f, PT ;  /* 0x0000003f8d00780c */ /* 0x000fe20003f05270 */
[----:B------:R-:W-:Y:S01]  /*5840*/  HADD2.F32 R144, -RZ, R101.H0_H0 ;  /* 0x20000065ff907230 */ /* 0x000fe20000004100 */
[----:B------:R-:W1:Y:S01]  /*5850*/  MUFU.EX2 R154, R154 ;  /* 0x0000009a009a7308 */ /* 0x000e620000000800 */
[----:B0-----:R-:W-:Y:S02]  /*5860*/  FMUL.FTZ R140, R158, R5 ;  /* 0x000000059e8c7220 */ /* 0x001fe40000410000 */
[----:B------:R-:W-:Y:S02]  /*5870*/  FMUL.FTZ R182, R84, R167 ;  /* 0x000000a754b67220 */ /* 0x000fe40000410000 */
[----:B------:R-:W-:-:S02]  /*5880*/  FFMA.FTZ R4, R158, R4, R207 ;  /* 0x000000049e047223 */ /* 0x000fc400000100cf */
[----:B------:R-:W-:Y:S01]  /*5890*/  FMUL.FTZ R150, R79, R6 ;  /* 0x000000064f967220 */ /* 0x000fe20000410000 */
[----:B------:R-:W0:Y:S01]  /*58a0*/  MUFU.EX2 R152, R152 ;  /* 0x0000009800987308 */ /* 0x000e220000000800 */
[----:B------:R-:W-:Y:S01]  /*58b0*/  HADD2.F32 R169, -RZ, R100.H0_H0 ;  /* 0x20000064ffa97230 */ /* 0x000fe20000004100 */
[----:B------:R-:W-:Y:S01]  /*58c0*/  FMUL.FTZ R5, R157, R140 ;  /* 0x0000008c9d057220 */ /* 0x000fe20000410000 */
[----:B------:R0:W3:Y:S01]  /*58d0*/  @P0 LDS R189, [R141.X4+0x2514] ;  /* 0x002514008dbd0984 */ /* 0x0000e20000004800 */
[----:B------:R-:W-:Y:S02]  /*58e0*/  FMUL.FTZ R209, R83, R144 ;  /* 0x0000009053d17220 */ /* 0x000fe40000410000 */
[----:B------:R-:W-:Y:S02]  /*58f0*/  FFMA.FTZ R4, R157, R4, R182 ;  /* 0x000000049d047223 */ /* 0x000fe400000100b6 */
[----:B------:R-:W-:Y:S01]  /*5900*/  FMUL.FTZ R148, R78, R6 ;  /* 0x000000064e947220 */ /* 0x000fe20000410000 */
[----:B------:R-:W0:Y:S01]  /*5910*/  MUFU.EX2 R150, R150 ;  /* 0x0000009600967308 */ /* 0x000e220000000800 */
[----:B-1----:R-:W-:-:S02]  /*5920*/  FMUL.FTZ R140, R156, R5 ;  /* 0x000000059c8c7220 */ /* 0x002fc40000410000 */
[----:B------:R-:W-:Y:S02]  /*5930*/  FMUL.FTZ R184, R82, R169 ;  /* 0x000000a952b87220 */ /* 0x000fe40000410000 */
[----:B------:R-:W-:Y:S02]  /*5940*/  FFMA.FTZ R4, R156, R4, R209 ;  /* 0x000000049c047223 */ /* 0x000fe400000100d1 */
[----:B------:R-:W-:Y:S01]  /*5950*/  FMUL.FTZ R146, R77, R6 ;  /* 0x000000064d927220 */ /* 0x000fe20000410000 */
[----:B------:R-:W1:Y:S01]  /*5960*/  MUFU.EX2 R148, R148 ;  /* 0x0000009400947308 */ /* 0x000e620000000800 */
[C---:B--2---:R-:W-:Y:S02]  /*5970*/  FMUL.FTZ R5, R155.reuse, R140 ;  /* 0x0000008c9b057220 */ /* 0x044fe40000410000 */
[----:B------:R-:W-:Y:S02]  /*5980*/  FFMA.FTZ R4, R155, R4, R184 ;  /* 0x000000049b047223 */ /* 0x000fe400000100b8 */
[----:B------:R-:W-:-:S02]  /*5990*/  FMUL.FTZ R144, R76, R6 ;  /* 0x000000064c907220 */ /* 0x000fc40000410000 */
[C---:B------:R-:W-:Y:S01]  /*59a0*/  FMUL.FTZ R5, R154.reuse, R5 ;  /* 0x000000059a057220 */ /* 0x040fe20000410000 */
[----:B------:R-:W2:Y:S01]  /*59b0*/  MUFU.EX2 R146, R146 ;  /* 0x0000009200927308 */ /* 0x000ea20000000800 */
[----:B------:R-:W-:Y:S02]  /*59c0*/  FFMA.FTZ R4, R154, R4, R211 ;  /* 0x000000049a047223 */ /* 0x000fe400000100d3 */
[----:B------:R-:W-:Y:S02]  /*59d0*/  FMUL.FTZ R142, R75, R6 ;  /* 0x000000064b8e7220 */ /* 0x000fe40000410000 */
[C---:B0-----:R-:W-:Y:S02]  /*59e0*/  FMUL.FTZ R5, R152.reuse, R5 ;  /* 0x0000000598057220 */ /* 0x041fe40000410000 */
[----:B------:R-:W-:Y:S01]  /*59f0*/  FFMA.FTZ R4, R152, R4, R213 ;  /* 0x0000000498047223 */ /* 0x000fe200000100d5 */
[----:B------:R-:W0:Y:S01]  /*5a00*/  MUFU.EX2 R144, R144 ;  /* 0x0000009000907308 */ /* 0x000e220000000800 */
[----:B------:R-:W-:-:S02]  /*5a10*/  FMUL.FTZ R140, R74, R6 ;  /* 0x000000064a8c7220 */ /* 0x000fc40000410000 */
[C---:B------:R-:W-:Y:S02]  /*5a20*/  FMUL.FTZ R5, R150.reuse, R5 ;  /* 0x0000000596057220 */ /* 0x040fe40000410000 */
[----:B------:R-:W-:-:S03]  /*5a30*/  FFMA.FTZ R4, R150, R4, R215 ;  /* 0x0000000496047223 */ /* 0x000fc600000100d7 */
[----:B------:R-:W0:Y:S01]  /*5a40*/  MUFU.EX2 R142, R142 ;  /* 0x0000008e008e7308 */ /* 0x000e220000000800 */
[----:B------:R-:W-:Y:S02]  /*5a50*/  FMUL.FTZ R174, R73, R6 ;  /* 0x0000000649ae7220 */ /* 0x000fe40000410000 */
[C---:B-1----:R-:W-:Y:S02]  /*5a60*/  FMUL.FTZ R5, R148.reuse, R5 ;  /* 0x0000000594057220 */ /* 0x042fe40000410000 */
[----:B------:R-:W-:-:S03]  /*5a70*/  FFMA.FTZ R4, R148, R4, R217 ;  /* 0x0000000494047223 */ /* 0x000fc600000100d9 */
[----:B------:R-:W1:Y:S01]  /*5a80*/  MUFU.EX2 R140, R140 ;  /* 0x0000008c008c7308 */ /* 0x000e620000000800 */
[C---:B--2---:R-:W-:Y:S02]  /*5a90*/  FMUL.FTZ R5, R146.reuse, R5 ;  /* 0x0000000592057220 */ /* 0x044fe40000410000 */
[----:B------:R-:W-:-:S05]  /*5aa0*/  FFMA.FTZ R4, R146, R4, R233 ;  /* 0x0000000492047223 */ /* 0x000fca00000100e9 */
[----:B------:R-:W2:Y:S01]  /*5ab0*/  MUFU.EX2 R174, R174 ;  /* 0x000000ae00ae7308 */ /* 0x000ea20000000800 */
[C---:B0-----:R-:W-:Y:S02]  /*5ac0*/  FMUL.FTZ R5, R144.reuse, R5 ;  /* 0x0000000590057220 */ /* 0x041fe40000410000 */
[----:B------:R-:W-:Y:S01]  /*5ad0*/  FFMA.FTZ R4, R144, R4, R219 ;  /* 0x0000000490047223 */ /* 0x000fe200000100db */
[----:B------:R-:W-:Y:S01]  /*5ae0*/  HADD2.F32 R6, -RZ, R90.H0_H0 ;  /* 0x2000005aff067230 */ /* 0x000fe20000004100 */
[C---:B------:R-:W-:Y:S02]  /*5af0*/  FMUL.FTZ R5, R142.reuse, R5 ;  /* 0x000000058e057220 */ /* 0x040fe40000410000 */
[----:B------:R-:W-:Y:S02]  /*5b00*/  FFMA.FTZ R4, R142, R4, R231 ;  /* 0x000000048e047223 */ /* 0x000fe400000100e7 */
[----:B------:R-:W-:Y:S02]  /*5b10*/  FMUL.FTZ R229, R73, R6 ;  /* 0x0000000649e57220 */ /* 0x000fe40000410000 */
[----:B-1----:R-:W-:-:S02]  /*5b20*/  FMUL.FTZ R5, R140, R5 ;  /* 0x000000058c057220 */ /* 0x002fc40000410000 */
[----:B------:R-:W-:Y:S01]  /*5b30*/  FFMA.FTZ R6, R140, R4, R221 ;  /* 0x000000048c067223 */ /* 0x000fe200000100dd */
[----:B------:R-:W-:Y:S01]  /*5b40*/  ISETP.GT.U32.AND P2, PT, R141, 0x1f, PT ;  /* 0x0000001f8d00780c */ /* 0x000fe20003f44070 */
[C---:B--2---:R-:W-:Y:S02]  /*5b50*/  FMUL.FTZ R4, R174.reuse, R5 ;  /* 0x00000005ae047220 */ /* 0x044fe40000410000 */
        /* <DEDUP_REMOVED lines=10> */
.L_x_2684:
[----:B---34-:R-:W-:Y:S05]  /*5c00*/  BSYNC B0 ;  /* 0x0000000000007941 */ /* 0x018fea0003800000 */
.L_x_2683:
        /* <DEDUP_REMOVED lines=21> */
[C---:B--2---:R-:W-:Y:S01]  /*5d60*/  FMUL.FTZ R4, R138.reuse, R196 ;  /* 0x000000c48a047220 */ /* 0x044fe20000410000 */
[----:B------:R-:W-:Y:S01]  /*5d70*/  HADD2.F32 R201, -RZ, R201.H0_H0 ;  /* 0x200000c9ffc97230 */ /* 0x000fe20000004100 */
[C---:B------:R-:W-:Y:S01]  /*5d80*/  FMUL.FTZ R177, R138.reuse, R198 ;  /* 0x000000c68ab17220 */ /* 0x040fe20000410000 */
[----:B------:R-:W-:Y:S01]  /*5d90*/  HADD2.F32 R197, -RZ, R197.H0_H0 ;  /* 0x200000c5ffc57230 */ /* 0x000fe20000004100 */
[C---:B0-----:R-:W-:Y:S01]  /*5da0*/  FMUL.FTZ R6, R138.reuse, R200 ;  /* 0x000000c88a067220 */ /* 0x041fe20000410000 */
[----:B------:R-:W-:Y:S01]  /*5db0*/  HADD2.F32 R21, -RZ, R21.H0_H0 ;  /* 0x20000015ff157230 */ /* 0x000fe20000004100 */
[C---:B------:R-:W-:Y:S01]  /*5dc0*/  FMUL.FTZ R173, R138.reuse, R201 ;  /* 0x000000c98aad7220 */ /* 0x040fe20000410000 */
[----:B------:R-:W-:Y:S01]  /*5dd0*/  HADD2.F32 R195, -RZ, R195.H0_H0 ;  /* 0x200000c3ffc37230 */ /* 0x000fe20000004100 */
[C---:B------:R-:W-:Y:S01]  /*5de0*/  FMUL.FTZ R169, R138.reuse, R197 ;  /* 0x000000c58aa97220 */ /* 0x040fe20000410000 */
[----:B------:R-:W-:Y:S01]  /*5df0*/  HADD2.F32 R191, -RZ, R191.H0_H0 ;  /* 0x200000bfffbf7230 */ /* 0x000fe20000004100 */
[----:B------:R-:W-:-:S02]  /*5e00*/  FMUL.FTZ R186, R138, R21 ;  /* 0x000000158aba7220 */ /* 0x000fc40000410000 */
[C---:B------:R-:W-:Y:S02]  /*5e10*/  FMUL.FTZ R193, R138.reuse, R195 ;  /* 0x000000c38ac17220 */ /* 0x040fe40000410000 */
        /* <DEDUP_REMOVED lines=19> */
[----:B------:R-:W0:Y:S02]  /*5f50*/  LDS.128 R4, [R141.X16+0x1900] ;  /* 0x001900008d047984 */ /* 0x000e24000000cc00 */
[----:B0-----:R-:W-:-:S02]  /*5f60*/  FFMA.FTZ R7, R5, R6, R7 ;  /* 0x0000000605077223 */ /* 0x001fc40000010007 */
[----:B------:R-:W-:Y:S01]  /*5f70*/  FMUL.FTZ R6, R4, R6 ;  /* 0x0000000604067220 */ /* 0x000fe20000410000 */
[----:B------:R-:W-:Y:S05]  /*5f80*/  BRA.DIV ~URZ, `(.L_x_2687) ;  /* 0x000041127f007947 */ /* 0x000fea000b800000 */
[----:B------:R0:W2:Y:S02]  /*5f90*/  SHFL.UP PT, R235, R6, 0x1, RZ ;  /* 0x0420000006eb7989 */ /* 0x0000a400000e00ff */
.L_x_2742:
        /* <DEDUP_REMOVED lines=24> */
.L_x_2743:
[----:B------:R-:W-:Y:S01]  /*6120*/  ISETP.GE.AND P0, PT, R130, 0x10, PT ;  /* 0x000000108200780c */ /* 0x000fe20003f06270 */
[----:B------:R-:W-:Y:S01]  /*6130*/  IMAD.MOV.U32 R206, RZ, RZ, R186 ;  /* 0x000000ffffce7224 */ /* 0x000fe200078e00ba */
[----:B0-----:R-:W-:-:S11]  /*6140*/  MOV R7, R188 ;  /* 0x000000bc00077202 */ /* 0x001fd60000000f00 */
[-C--:B--2---:R-:W-:Y:S02]  /*6150*/  @P0 FFMA.FTZ R206, R4, R7.reuse, R206 ;  /* 0x0000000704ce0223 */ /* 0x084fe400000100ce */
[----:B---3--:R-:W-:Y:S01]  /*6160*/  @P0 FMUL.FTZ R7, R202, R7 ;  /* 0x00000007ca070220 */ /* 0x008fe20000410000 */
[----:B------:R-:W-:Y:S05]  /*6170*/  BRA.CONV ~URZ, `(.L_x_2689) ;  /* 0x000000637f007947 */ /* 0x000fea000b800000 */
[----:B------:R-:W-:Y:S01]  /*6180*/  HFMA2.MMA R210, -RZ, RZ, 0, 1.847743988037109375e-06 ;  /* 0x0000001fffd27435 */ /* 0x000fe200000001ff */
[----:B------:R-:W-:Y:S01]  /*6190*/  IMAD.MOV.U32 R212, RZ, RZ, R7 ;  /* 0x000000ffffd47224 */ /* 0x000fe200078e0007 */
[----:B------:R-:W-:Y:S01]  /*61a0*/  MOV R237, 0xffffffff ;  /* 0xffffffff00ed7802 */ /* 0x000fe20000000f00 */
[----:B------:R-:W-:Y:S01]  /*61b0*/  IMAD.MOV.U32 R235, RZ, RZ, 0x1f ;  /* 0x0000001fffeb7424 */ /* 0x000fe200078e00ff */
[----:B------:R-:W-:Y:S02]  /*61c0*/  MOV R4, 0x61e0 ;  /* 0x000061e000047802 */ /* 0x000fe40000000f00 */
[----:B-1----:R-:W-:Y:S05]  /*61d0*/  CALL.REL.NOINC `($__internal_112_$__cuda_sm70_shflsync_idx_p) ;  /* 0x00004db000007944 */ /* 0x002fea0003c00000 */
.L_x_2689:
[----:B------:R-:W-:Y:S05]  /*61e0*/  BRA.CONV ~URZ, `(.L_x_2690) ;  /* 0x000000637f007947 */ /* 0x000fea000b800000 */
[----:B-1----:R-:W-:Y:S01]  /*61f0*/  HFMA2.MMA R210, -RZ, RZ, 0, 1.847743988037109375e-06 ;  /* 0x0000001fffd27435 */ /* 0x002fe200000001ff */
[----:B0-----:R-:W-:Y:S01]  /*6200*/  IMAD.MOV.U32 R212, RZ, RZ, R206 ;  /* 0x000000ffffd47224 */ /* 0x001fe200078e00ce */
[----:B------:R-:W-:Y:S01]  /*6210*/  MOV R237, 0xffffffff ;  /* 0xffffffff00ed7802 */ /* 0x000fe20000000f00 */
[----:B------:R-:W-:Y:S01]  /*6220*/  IMAD.MOV.U32 R235, RZ, RZ, 0x1f ;  /* 0x0000001fffeb7424 */ /* 0x000fe200078e00ff */
[----:B------:R-:W-:-:S02]  /*6230*/  MOV R4, 0x6250 ;  /* 0x0000625000047802 */ /* 0x000fc40000000f00 */
[----:B------:R-:W-:Y:S05]  /*6240*/  CALL.REL.NOINC `($__internal_112_$__cuda_sm70_shflsync_idx_p) ;  /* 0x00004d4000007944 */ /* 0x000fea0003c00000 */
.L_x_2690:
[----:B------:R-:W-:Y:S05]  /*6250*/  BRA.DIV ~URZ, `(.L_x_2691) ;  /* 0x000043827f007947 */ /* 0x000fea000b800000 */
[----:B------:R-:W2:Y:S04]  /*6260*/  SHFL.IDX PT, R18, R18, RZ, 0x1f ;  /* 0x00001fff12127589 */ /* 0x000ea800000e0000 */
[----:B------:R3:W4:Y:S04]  /*6270*/  SHFL.IDX PT, R5, R19, RZ, 0x1f ;  /* 0x00001fff13057589 */ /* 0x00072800000e0000 */
[----:B------:R3:W0:Y:S04]  /*6280*/  SHFL.UP PT, R186, R7, 0x1, RZ ;  /* 0x0420000007ba7989 */ /* 0x00062800000e00ff */
[----:B------:R3:W1:Y:S02]  /*6290*/  SHFL.UP PT, R188, R206, 0x1, RZ ;  /* 0x04200000cebc7989 */ /* 0x00066400000e00ff */
.L_x_2744:
[----:B---3--:R-:W3:Y:S01]  /*62a0*/  LDS.64 R6, [R141.X16+0x1900] ;  /* 0x001900008d067984 */ /* 0x008ee2000000ca00 */
[----:B--2---:R-:W-:-:S02]  /*62b0*/  IMAD.MOV.U32 R4, RZ, RZ, R18 ;  /* 0x000000ffff047224 */ /* 0x004fc400078e0012 */
[-C--:B01--4-:R-:W-:Y:S02]  /*62c0*/  @P1 FFMA.FTZ R5, R5, R186.reuse, R188 ;  /* 0x000000ba05051223 */ /* 0x093fe400000100bc */
[----:B------:R-:W-:Y:S02]  /*62d0*/  @P1 FMUL.FTZ R4, R4, R186 ;  /* 0x000000ba04041220 */ /* 0x000fe40000410000 */
[C---:B---3--:R-:W-:Y:S02]  /*62e0*/  FFMA.FTZ R7, R6.reuse, R5, R7 ;  /* 0x0000000506077223 */ /* 0x048fe40000010007 */
[----:B------:R-:W-:-:S05]  /*62f0*/  FMUL.FTZ R6, R6, R4 ;  /* 0x0000000406067220 */ /* 0x000fca0000410000 */
[----:B------:R0:W-:Y:S02]  /*6300*/  STS.128 [R141.X16+0x1900], R4 ;  /* 0x001900048d007388 */ /* 0x0001e4000000cc00 */
.L_x_2686:
[----:B------:R-:W-:Y:S05]  /*6310*/  BSYNC B0 ;  /* 0x0000000000007941 */ /* 0x000fea0003800000 */
.L_x_2685:
[----:B------:R-:W-:Y:S01]  /*6320*/  WARPSYNC 0xffffffff ;  /* 0xffffffff00007948 */ /* 0x000fe20003800000 */
[----:B------:R-:W-:Y:S01]  /*6330*/  BAR.SYNC.DEFER_BLOCKING 0x0 ;  /* 0x0000000000007b1d */ /* 0x000fe20000010000 */
[----:B01----:R-:W-:Y:S01]  /*6340*/  FMUL.FTZ R7, R174, R189 ;  /* 0x000000bdae077220 */ /* 0x003fe20000410000 */
[----:B------:R-:W-:Y:S01]  /*6350*/  ISETP.GE.AND P0, PT, R162, c[0x0][0x174], PT ;  /* 0x00005d00a2007a0c */ /* 0x000fe20003f06270 */
[----:B------:R-:W-:Y:S01]  /*6360*/  FFMA.FTZ R5, R174, R176, R193 ;  /* 0x000000b0ae057223 */ /* 0x000fe200000100c1 */
[----:B------:R-:W-:Y:S01]  /*6370*/  HFMA2.MMA R19, -RZ, RZ, 0, 0 ;  /* 0x00000000ff137435 */ /* 0x000fe200000001ff */
[C---:B------:R-:W-:Y:S01]  /*6380*/  FMUL.FTZ R7, R140.reuse, R7 ;  /* 0x000000078c077220 */ /* 0x040fe20000410000 */
[----:B------:R-:W-:Y:S01]  /*6390*/  ISETP.NE.OR P0, PT, R163, RZ, P0 ;  /* 0x000000ffa300720c */ /* 0x000fe20000705670 */
        /* <DEDUP_REMOVED lines=15> */
[----:B------:R-:W-:-:S02]  /*6490*/  IMAD.MOV.U32 R18, RZ, RZ, 0x3f800000 ;  /* 0x3f800000ff127424 */ /* 0x000fc400078e00ff */
        /* <DEDUP_REMOVED lines=15> */
[C---:B------:R-:W-:Y:S02]  /*6590*/  FFMA.FTZ R180, R158.reuse, R205, R207 ;  /* 0x000000cd9eb47223 */ /* 0x040fe400000100cf */
[C---:B------:R-:W-:Y:S02]  /*65a0*/  FMUL.FTZ R7, R157.reuse, R4 ;  /* 0x000000049d077220 */ /* 0x040fe40000410000 */
        /* <DEDUP_REMOVED lines=28> */
.L_x_2745:
        /* <DEDUP_REMOVED lines=26> */
.L_x_2746:
        /* <DEDUP_REMOVED lines=11> */
.L_x_2693:
[----:B-12---:R-:W-:Y:S05]  /*69c0*/  BSYNC B0 ;  /* 0x0000000000007941 */ /* 0x006fea0003800000 */
.L_x_2692:
[----:B------:R-:W-:Y:S01]  /*69d0*/  WARPSYNC 0xffffffff ;  /* 0xffffffff00007948 */ /* 0x000fe20003800000 */
[----:B------:R-:W-:Y:S01]  /*69e0*/  BAR.SYNC.DEFER_BLOCKING 0x0 ;  /* 0x0000000000007b1d */ /* 0x000fe20000010000 */
[----:B0-----:R-:W-:Y:S01]  /*69f0*/  FMUL.FTZ R5, R20, R203 ;  /* 0x000000cb14057220 */ /* 0x001fe20000410000 */
[----:B------:R-:W-:Y:S01]  /*6a00*/  ISETP.NE.AND P1, PT, R141, RZ, PT ;  /* 0x000000ff8d00720c */ /* 0x000fe20003f25270 */
[----:B------:R-:W-:Y:S01]  /*6a10*/  FMUL.FTZ R223, R223, R178 ;  /* 0x000000b2dfdf7220 */ /* 0x000fe20000410000 */
[----:B------:R-:W-:Y:S01]  /*6a20*/  IADD3 R216, -R2, c[0x0][0x168], -R141 ;  /* 0x00005a0002d87a10 */ /* 0x000fe20007ffe98d */
[----:B------:R-:W-:Y:S01]  /*6a30*/  FFMA.FTZ R4, R72, R5, RZ ;  /* 0x0000000548047223 */ /* 0x000fe200000100ff */
[----:B------:R-:W-:Y:S01]  /*6a40*/  HADD2.F32 R202, -RZ, R92.H0_H0 ;  /* 0x2000005cffca7230 */ /* 0x000fe20000004100 */
[----:B------:R-:W-:Y:S01]  /*6a50*/  FMUL.FTZ R190, R190, R205 ;  /* 0x000000cdbebe7220 */ /* 0x000fe20000410000 */
[----:B------:R-:W-:Y:S01]  /*6a60*/  IADD3 R212, R141, 0x40, RZ ;  /* 0x000000408dd47810 */ /* 0x000fe20007ffe0ff */
[----:B------:R-:W-:Y:S01]  /*6a70*/  FFMA.FTZ R223, R71, R223, R4 ;  /* 0x000000df47df7223 */ /* 0x000fe20000010004 */
[-C--:B------:R-:W-:Y:S01]  /*6a80*/  MOV R4, R141.reuse ;  /* 0x0000008d00047202 */ /* 0x080fe20000000f00 */
        /* <DEDUP_REMOVED lines=12> */
[----:B------:R1:W-:Y:S01]  /*6b50*/  @!P1 STS.64 [R25.X8+0x2610], R18 ;  /* 0x0026101219009388 */ /* 0x0003e20000008a00 */
[----:B------:R-:W-:Y:S01]  /*6b60*/  FFMA.FTZ R194, R66, R194, R227 ;  /* 0x000000c242c27223 */ /* 0x000fe200000100e3 */
[----:B------:R-:W-:Y:S01]  /*6b70*/  ISETP.GE.AND P1, PT, R216, 0x41, PT ;  /* 0x00000041d800780c */ /* 0x000fe20003f26270 */
[----:B------:R-:W-:-:S02]  /*6b80*/  FMUL.FTZ R198, R198, R213 ;  /* 0x000000d5c6c67220 */ /* 0x000fc40000410000 */
[----:B------:R-:W-:Y:S01]  /*6b90*/  FFMA.FTZ R5, R65, R196, R194 ;  /* 0x000000c441057223 */ /* 0x000fe200000100c2 */
[----:B------:R-:W-:Y:S01]  /*6ba0*/  SHF.L.U64.HI R194, R23, 0x2, R0 ;  /* 0x0000000217c27819 */ /* 0x000fe20000010200 */
[----:B------:R-:W-:Y:S02]  /*6bb0*/  IMAD R6, R166, c[0x0][0x2b8], RZ ;  /* 0x0000ae00a6067a24 */ /* 0x000fe400078e02ff */
[----:B------:R-:W-:Y:S02]  /*6bc0*/  FFMA.FTZ R198, R64, R198, R5 ;  /* 0x000000c640c67223 */ /* 0x000fe40000010005 */
[----:B------:R-:W-:Y:S02]  /*6bd0*/  IMAD.MOV.U32 R5, RZ, RZ, RZ ;  /* 0x000000ffff057224 */ /* 0x000fe400078e00ff */
[----:B------:R-:W-:Y:S02]  /*6be0*/  FMUL.FTZ R200, R200, R215 ;  /* 0x000000d7c8c87220 */ /* 0x000fe40000410000 */
[----:B------:R-:W-:-:S04]  /*6bf0*/  IMAD.WIDE.U32 R4, R149, c[0x0][0x2b8], R4 ;  /* 0x0000ae0095047a25 */ /* 0x000fc800078e0004 */
[----:B------:R-:W-:Y:S02]  /*6c00*/  IMAD R223, R149, c[0x0][0x2bc], R6 ;  /* 0x0000af0095df7a24 */ /* 0x000fe400078e0206 */
[----:B------:R-:W-:Y:S01]  /*6c10*/  FFMA.FTZ R7, R63, R200, R198 ;  /* 0x000000c83f077223 */ /* 0x000fe200000100c6 */
[----:B------:R-:W-:Y:S01]  /*6c20*/  HADD2.F32 R200, -RZ, R94.H0_H0 ;  /* 0x2000005effc87230 */ /* 0x000fe20000004100 */
[----:B------:R-:W-:Y:S01]  /*6c30*/  FMUL.FTZ R201, R201, R217 ;  /* 0x000000d9c9c97220 */ /* 0x000fe20000410000 */
[----:B------:R-:W-:Y:S01]  /*6c40*/  IADD3 R5, R5, R223, RZ ;  /* 0x000000df05057210 */ /* 0x000fe20007ffe0ff */
[----:B------:R-:W-:Y:S01]  /*6c50*/  IMAD R20, R165, c[0x0][0x2c0], RZ ;  /* 0x0000b000a5147a24 */ /* 0x000fe200078e02ff */
[----:B------:R-:W-:Y:S01]  /*6c60*/  HADD2.F32 R223, -RZ, R90.H0_H0 ;  /* 0x2000005affdf7230 */ /* 0x000fe20000004100 */
[----:B------:R-:W-:Y:S01]  /*6c70*/  FFMA.FTZ R6, R62, R201, R7 ;  /* 0x000000c93e067223 */ /* 0x000fe20000010007 */
[----:B------:R-:W-:Y:S01]  /*6c80*/  HADD2.F32 R201, -RZ, R93.H0_H0 ;  /* 0x2000005dffc97230 */ /* 0x000fe20000004100 */
[----:B------:R-:W-:-:S02]  /*6c90*/  FMUL.FTZ R199, R199, R184 ;  /* 0x000000b8c7c77220 */ /* 0x000fc40000410000 */
[C---:B------:R-:W-:Y:S02]  /*6ca0*/  IMAD R7, R147.reuse, c[0x0][0x2c4], R20 ;  /* 0x0000b10093077a24 */ /* 0x040fe400078e0214 */
[----:B------:R-:W-:-:S04]  /*6cb0*/  IMAD.WIDE.U32 R4, R147, c[0x0][0x2c0], R4 ;  /* 0x0000b00093047a25 */ /* 0x000fc800078e0004 */
[----:B0-----:R-:W-:Y:S01]  /*6cc0*/  FFMA.FTZ R176, R190, R189, R176 ;  /* 0x000000bdbeb07223 */ /* 0x001fe200000100b0 */
[----:B------:R-:W-:Y:S01]  /*6cd0*/  IADD3 R190, R126, -c[0x0][0x174], RZ ;  /* 0x80005d007ebe7a10 */ /* 0x000fe20007ffe0ff */
[----:B------:R-:W-:Y:S01]  /*6ce0*/  FFMA.FTZ R199, R61, R199, R6 ;  /* 0x000000c73dc77223 */ /* 0x000fe20000010006 */
[----:B------:R-:W-:Y:S01]  /*6cf0*/  LEA R20, P0, R4, c[0x0][0x320], 0x2 ;  /* 0x0000c80004147a11 */ /* 0x000fe200078010ff */
[----:B------:R-:W-:Y:S01]  /*6d00*/  FFMA.FTZ R193, R174, R176, R193 ;  /* 0x000000b0aec17223 */ /* 0x000fe200000100c1 */
[----:B------:R-:W-:Y:S01]  /*6d10*/  IADD3 R6, P2, R2, R4, RZ ;  /* 0x0000000402067210 */ /* 0x000fe20007f5e0ff */
[----:B------:R-:W-:Y:S02]  /*6d20*/  FMUL.FTZ R197, R197, R219 ;  /* 0x000000dbc5c57220 */ /* 0x000fe40000410000 */
[----:B------:R-:W-:Y:S02]  /*6d30*/  FFMA.FTZ R140, R140, R193, R167 ;  /* 0x000000c18c8c7223 */ /* 0x000fe400000100a7 */
[----:B------:R-:W-:-:S02]  /*6d40*/  IMAD.IADD R7, R5, 0x1, R7 ;  /* 0x0000000105077824 */ /* 0x000fc400078e0207 */
[----:B------:R-:W-:Y:S02]  /*6d50*/  FFMA.FTZ R169, R142, R140, R169 ;  /* 0x0000008c8ea97223 */ /* 0x000fe400000100a9 */
[----:B------:R-:W-:Y:S01]  /*6d60*/  FFMA.FTZ R192, R60, R197, R199 ;  /* 0x000000c53cc07223 */ /* 0x000fe200000100c7 */
[----:B------:R-:W-:Y:S01]  /*6d70*/  SHF.L.U32 R197, R23, 0x2, RZ ;  /* 0x0000000217c57819 */ /* 0x000fe200000006ff */
[----:B------:R-:W-:Y:S02]  /*6d80*/  FFMA.FTZ R144, R144, R169, R171 ;  /* 0x000000a990907223 */ /* 0x000fe400000100ab */
[----:B------:R-:W-:Y:S01]  /*6d90*/  FMUL.FTZ R5, R21, R186 ;  /* 0x000000ba15057220 */ /* 0x000fe20000410000 */
[----:B------:R-:W-:Y:S01]  /*6da0*/  LEA.HI.X R21, R4, c[0x0][0x324], R7, 0x2, P0 ;  /* 0x0000c90004157a11 */ /* 0x000fe200000f1407 */
[----:B------:R-:W-:Y:S01]  /*6db0*/  FFMA.FTZ R173, R146, R144, R173 ;  /* 0x0000009092ad7223 */ /* 0x000fe200000100ad */
[----:B------:R-:W-:Y:S01]  /*6dc0*/  LEA R4, P0, R91, R20, 0x2 ;  /* 0x000000145b047211 */ /* 0x000fe200078010ff */
[----:B------:R-:W-:Y:S01]  /*6dd0*/  FFMA.FTZ R199, R59, R5, R192 ;  /* 0x000000053bc77223 */ /* 0x000fe200000100c0 */
[----:B------:R-:W-:Y:S01]  /*6de0*/  IADD3.X R7, R3, R7, RZ, P2, !PT ;  /* 0x0000000703077210 */ /* 0x000fe200017fe4ff */
[----:B------:R-:W-:Y:S01]  /*6df0*/  FFMA.FTZ R148, R148, R173, R175 ;  /* 0x000000ad94947223 */ /* 0x000fe200000100af */
[----:B------:R-:W-:Y:S01]  /*6e00*/  LEA.HI.X R5, R91, R21, R89, 0x2, P0 ;  /* 0x000000155b057211 */ /* 0x000fe200000f1459 */
[----:B------:R-:W-:Y:S01]  /*6e10*/  FMUL.FTZ R195, R195, R221 ;  /* 0x000000ddc3c37220 */ /* 0x000fe20000410000 */
[----:B------:R-:W-:Y:S01]  /*6e20*/  ISETP.GE.AND P0, PT, R216, 0x1, PT ;  /* 0x00000001d800780c */ /* 0x000fe20003f06270 */
[----:B------:R-:W-:-:S02]  /*6e30*/  FFMA.FTZ R177, R150, R148, R177 ;  /* 0x0000009496b17223 */ /* 0x000fc400000100b1 */
[----:B------:R-:W-:Y:S02]  /*6e40*/  FMUL.FTZ R142, R138, R178 ;  /* 0x000000b28a8e7220 */ /* 0x000fe40000410000 */
[----:B------:R-:W-:Y:S02]  /*6e50*/  FFMA.FTZ R152, R152, R177, R179 ;  /* 0x000000b198987223 */ /* 0x000fe400000100b3 */
[----:B------:R-:W-:Y:S02]  /*6e60*/  FFMA.FTZ R195, R58, R195, R199 ;  /* 0x000000c33ac37223 */ /* 0x000fe400000100c7 */
[----:B------:R-:W-:Y:S01]  /*6e70*/  FFMA.FTZ R181, R154, R152, R181 ;  /* 0x000000989ab57223 */ /* 0x000fe200000100b5 */
[----:B------:R-:W-:Y:S01]  /*6e80*/  HADD2.F32 R154, -RZ, R103.H0_H0 ;  /* 0x20000067ff9a7230 */ /* 0x000fe20000004100 */
[----:B------:R-:W-:Y:S01]  /*6e90*/  IMAD R199, R190, -0x400, RZ ;  /* 0xfffffc00bec77824 */ /* 0x000fe200078e02ff */
[----:B------:R-:W-:Y:S01]  /*6ea0*/  LEA.HI.SX32 R190, R164, R164, 0x1b ;  /* 0x000000a4a4be7211 */ /* 0x000fe200078fdaff */
[----:B------:R-:W-:Y:S01]  /*6eb0*/  FFMA.FTZ R155, R155, R181, R168 ;  /* 0x000000b59b9b7223 */ /* 0x000fe200000100a8 */
[----:B------:R-:W-:Y:S01]  /*6ec0*/  HADD2.F32 R168, -RZ, R100.H0_H0 ;  /* 0x20000064ffa87230 */ /* 0x000fe20000004100 */
[----:B------:R-:W-:-:S02]  /*6ed0*/  FMUL.FTZ R142, R71, R142 ;  /* 0x0000008e478e7220 */ /* 0x000fc40000410000 */
[----:B------:R-:W-:Y:S02]  /*6ee0*/  FFMA.FTZ R183, R156, R155, R183 ;  /* 0x0000009b9cb77223 */ /* 0x000fe400000100b7 */
[----:B------:R-:W-:Y:S01]  /*6ef0*/  FMUL.FTZ R191, R191, R188 ;  /* 0x000000bcbfbf7220 */ /* 0x000fe20000410000 */
[----:B------:R0:W-:Y:S01]  /*6f00*/  STS [R190.X4+0x854], R142 ;  /* 0x0008548ebe007388 */ /* 0x0001e20000004800 */
[C---:B-1----:R-:W-:Y:S02]  /*6f10*/  FMUL.FTZ R18, R138.reuse, R182 ;  /* 0x000000b68a127220 */ /* 0x042fe40000410000 */
[----:B------:R-:W-:Y:S02]  /*6f20*/  FMUL.FTZ R171, R138, R209 ;  /* 0x000000d18aab7220 */ /* 0x000fe40000410000 */
[----:B------:R-:W-:Y:S01]  /*6f30*/  FFMA.FTZ R157, R157, R183, R170 ;  /* 0x000000b79d9d7223 */ /* 0x000fe200000100aa */
[----:B------:R-:W-:Y:S01]  /*6f40*/  HADD2.F32 R170, -RZ, R99.H0_H0 ;  /* 0x20000063ffaa7230 */ /* 0x000fe20000004100 */
[----:B------:R-:W-:-:S02]  /*6f50*/  FMUL.FTZ R174, R56, R191 ;  /* 0x000000bf38ae7220 */ /* 0x000fc40000410000 */
[----:B------:R-:W-:Y:S02]  /*6f60*/  FMUL.FTZ R18, R67, R18 ;  /* 0x0000001243127220 */ /* 0x000fe40000410000 */
[----:B0-----:R-:W-:Y:S02]  /*6f70*/  FMUL.FTZ R142, R138, R215 ;  /* 0x000000d78a8e7220 */ /* 0x001fe40000410000 */
[----:B------:R-:W-:Y:S01]  /*6f80*/  FMUL.FTZ R171, R66, R171 ;  /* 0x000000ab42ab7220 */ /* 0x000fe20000410000 */
[----:B------:R0:W-:Y:S01]  /*6f90*/  STS [R190.X4+0x864], R18 ;  /* 0x00086412be007388 */ /* 0x0001e20000004800 */
[----:B------:R-:W-:Y:S01]  /*6fa0*/  FFMA.FTZ R185, R158, R157, R185 ;  /* 0x0000009d9eb97223 */ /* 0x000fe200000100b9 */
[----:B------:R-:W-:Y:S01]  /*6fb0*/  HADD2.F32 R158, -RZ, R102.H0_H0 ;  /* 0x20000066ff9e7230 */ /* 0x000fe20000004100 */
[C---:B------:R-:W-:Y:S01]  /*6fc0*/  FMUL.FTZ R191, R138.reuse, R203 ;  /* 0x000000cb8abf7220 */ /* 0x040fe20000410000 */
[----:B------:R1:W-:Y:S01]  /*6fd0*/  STS [R190.X4+0x868], R171 ;  /* 0x000868abbe007388 */ /* 0x0003e20000004800 */
[----:B------:R-:W-:-:S02]  /*6fe0*/  FMUL.FTZ R19, R138, R207 ;  /* 0x000000cf8a137220 */ /* 0x000fc40000410000 */
[----:B------:R-:W-:Y:S02]  /*6ff0*/  FMUL.FTZ R146, R138, R211 ;  /* 0x000000d38a927220 */ /* 0x000fe40000410000 */
[----:B------:R-:W-:Y:S02]  /*7000*/  FMUL.FTZ R142, R63, R142 ;  /* 0x0000008e3f8e7220 */ /* 0x000fe40000410000 */
[----:B------:R-:W-:Y:S02]  /*7010*/  FFMA.FTZ R159, R159, R185, R172 ;  /* 0x000000b99f9f7223 */ /* 0x000fe400000100ac */
[----:B------:R-:W-:Y:S01]  /*7020*/  FMUL.FTZ R191, R72, R191 ;  /* 0x000000bf48bf7220 */ /* 0x000fe20000410000 */
[----:B------:R2:W-:Y:S01]  /*7030*/  STS [R190.X4+0x874], R142 ;  /* 0x0008748ebe007388 */ /* 0x0005e20000004800 */
[----:B------:R-:W-:Y:S02]  /*7040*/  FMUL.FTZ R19, R68, R19 ;  /* 0x0000001344137220 */ /* 0x000fe40000410000 */
[----:B------:R-:W-:Y:S01]  /*7050*/  FMUL.FTZ R146, R65, R146 ;  /* 0x0000009241927220 */ /* 0x000fe20000410000 */
[----:B------:R-:W-:Y:S01]  /*7060*/  STS [R190.X4+0x850], R191 ;  /* 0x000850bfbe007388 */ /* 0x000fe20000004800 */
[----:B------:R-:W-:-:S02]  /*7070*/  FMUL.FTZ R150, R138, R184 ;  /* 0x000000b88a967220 */ /* 0x000fc40000410000 */
[C---:B0-----:R-:W-:Y:S01]  /*7080*/  FMUL.FTZ R18, R138.reuse, R186 ;  /* 0x000000ba8a127220 */ /* 0x041fe20000410000 */
[----:B------:R-:W-:Y:S01]  /*7090*/  STS [R190.X4+0x860], R19 ;  /* 0x00086013be007388 */ /* 0x000fe20000004800 */
[----:B-1----:R-:W-:Y:S01]  /*70a0*/  FMUL.FTZ R171, R138, R221 ;  /* 0x000000dd8aab7220 */ /* 0x002fe20000410000 */
[----:B--2---:R-:W-:Y:S01]  /*70b0*/  HADD2.F32 R142, -RZ, R161.H0_H0 ;  /* 0x200000a1ff8e7230 */ /* 0x004fe20000004100 */
[----:B------:R-:W-:Y:S01]  /*70c0*/  FFMA.FTZ R187, R160, R159, R187 ;  /* 0x0000009fa0bb7223 */ /* 0x000fe200000100bb */
[----:B------:R0:W-:Y:S01]  /*70d0*/  STS [R190.X4+0x86c], R146 ;  /* 0x00086c92be007388 */ /* 0x0001e20000004800 */
[----:B------:R-:W-:Y:S01]  /*70e0*/  FMUL.FTZ R150, R61, R150 ;  /* 0x000000963d967220 */ /* 0x000fe20000410000 */
[----:B------:R-:W-:Y:S01]  /*70f0*/  HADD2.F32 R160, -RZ, R101.H0_H0 ;  /* 0x20000065ffa07230 */ /* 0x000fe20000004100 */
[----:B------:R-:W-:Y:S02]  /*7100*/  FADD.FTZ R167, R195, R174 ;  /* 0x000000aec3a77221 */ /* 0x000fe40000010000 */
[----:B------:R-:W-:Y:S01]  /*7110*/  FMUL.FTZ R18, R59, R18 ;  /* 0x000000123b127220 */ /* 0x000fe20000410000 */
[----:B------:R1:W-:Y:S01]  /*7120*/  STS [R190.X4+0x87c], R150 ;  /* 0x00087c96be007388 */ /* 0x0003e20000004800 */
[----:B------:R-:W-:-:S02]  /*7130*/  FMUL.FTZ R171, R58, R171 ;  /* 0x000000ab3aab7220 */ /* 0x000fc40000410000 */
[C---:B------:R-:W-:Y:S01]  /*7140*/  FMUL.FTZ R195, R138.reuse, R205 ;  /* 0x000000cd8ac37220 */ /* 0x040fe20000410000 */
[----:B0-----:R-:W-:Y:S01]  /*7150*/  HADD2.F32 R146, -RZ, R105.H0_H0 ;  /* 0x20000069ff927230 */ /* 0x001fe20000004100 */
[C---:B------:R-:W-:Y:S01]  /*7160*/  FMUL.FTZ R174, R138.reuse, R180 ;  /* 0x000000b48aae7220 */ /* 0x040fe20000410000 */
[----:B------:R-:W-:Y:S01]  /*7170*/  STS [R190.X4+0x884], R18 ;  /* 0x00088412be007388 */ /* 0x000fe20000004800 */
[C---:B------:R-:W-:Y:S02]  /*7180*/  FMUL.FTZ R175, R138.reuse, R213 ;  /* 0x000000d58aaf7220 */ /* 0x040fe40000410000 */
[C---:B------:R-:W-:Y:S01]  /*7190*/  FMUL.FTZ R179, R138.reuse, R217 ;  /* 0x000000d98ab37220 */ /* 0x040fe20000410000 */
[----:B------:R0:W-:Y:S01]  /*71a0*/  STS [R190.X4+0x888], R171 ;  /* 0x000888abbe007388 */ /* 0x0001e20000004800 */
[C---:B------:R-:W-:Y:S01]  /*71b0*/  FMUL.FTZ R19, R138.reuse, R219 ;  /* 0x000000db8a137220 */ /* 0x040fe20000410000 */
[----:B-1----:R-:W-:Y:S01]  /*71c0*/  HADD2.F32 R150, -RZ, R104.H0_H0 ;  /* 0x20000068ff967230 */ /* 0x002fe20000004100 */
[----:B------:R-:W-:-:S02]  /*71d0*/  FMUL.FTZ R191, R138, R188 ;  /* 0x000000bc8abf7220 */ /* 0x000fc40000410000 */
[C---:B------:R-:W-:Y:S02]  /*71e0*/  FFMA.FTZ R203, -R88.reuse, R142, R203 ;  /* 0x0000008e58cb7223 */ /* 0x040fe400000101cb */
[----:B------:R-:W-:Y:S02]  /*71f0*/  FMUL.FTZ R138, R88, R187 ;  /* 0x000000bb588a7220 */ /* 0x000fe40000410000 */
[C---:B------:R-:W-:Y:S02]  /*7200*/  FFMA.FTZ R178, -R87.reuse, R146, R178 ;  /* 0x0000009257b27223 */ /* 0x040fe400000101b2 */
[----:B0-----:R-:W-:Y:S02]  /*7210*/  FMUL.FTZ R171, R87, R159 ;  /* 0x0000009f57ab7220 */ /* 0x001fe40000410000 */
[----:B------:R-:W-:Y:S02]  /*7220*/  FFMA.FTZ R18, R138, R203, RZ ;  /* 0x000000cb8a127223 */ /* 0x000fe400000100ff */
[----:B------:R-:W-:-:S02]  /*7230*/  FMUL.FTZ R175, R64, R175 ;  /* 0x000000af40af7220 */ /* 0x000fc40000410000 */
[C---:B------:R-:W-:Y:S02]  /*7240*/  FFMA.FTZ R205, -R86.reuse, R150, R205 ;  /* 0x0000009656cd7223 */ /* 0x040fe400000101cd */
[----:B------:R-:W-:Y:S01]  /*7250*/  FMUL.FTZ R156, R86, R185 ;  /* 0x000000b9569c7220 */ /* 0x000fe20000410000 */
[----:B------:R0:W-:Y:S01]  /*7260*/  STS [R190.X4+0x870], R175 ;  /* 0x000870afbe007388 */ /* 0x0001e20000004800 */
[----:B------:R-:W-:Y:S02]  /*7270*/  FFMA.FTZ R18, R171, R178, R18 ;  /* 0x000000b2ab127223 */ /* 0x000fe40000010012 */
[----:B------:R-:W-:Y:S02]  /*7280*/  FFMA.FTZ R180, -R85, R154, R180 ;  /* 0x0000009a55b47223 */ /* 0x000fe400000101b4 */
[----:B------:R-:W-:Y:S02]  /*7290*/  FFMA.FTZ R18, R156, R205, R18 ;  /* 0x000000cd9c127223 */ /* 0x000fe40000010012 */
[----:B------:R-:W-:-:S02]  /*72a0*/  FMUL.FTZ R179, R62, R179 ;  /* 0x000000b33eb37220 */ /* 0x000fc40000410000 */
[C---:B------:R-:W-:Y:S02]  /*72b0*/  FFMA.FTZ R207, -R84.reuse, R158, R207 ;  /* 0x0000009e54cf7223 */ /* 0x040fe400000101cf */
[----:B0-----:R-:W-:Y:S01]  /*72c0*/  FMUL.FTZ R175, R85, R157 ;  /* 0x0000009d55af7220 */ /* 0x001fe20000410000 */
[----:B------:R0:W-:Y:S01]  /*72d0*/  STS [R190.X4+0x878], R179 ;  /* 0x000878b3be007388 */ /* 0x0001e20000004800 */
[----:B------:R-:W-:Y:S02]  /*72e0*/  FMUL.FTZ R172, R84, R183 ;  /* 0x000000b754ac7220 */ /* 0x000fe40000410000 */
[----:B------:R-:W-:Y:S02]  /*72f0*/  FFMA.FTZ R18, R175, R180, R18 ;  /* 0x000000b4af127223 */ /* 0x000fe40000010012 */
[----:B------:R-:W-:Y:S01]  /*7300*/  IMAD R192, R194, c[0x0][0x2d0], RZ ;  /* 0x0000b400c2c07a24 */ /* 0x000fe200078e02ff */
[----:B------:R-:W-:Y:S01]  /*7310*/  HADD2.F32 R194, -RZ, R96.H0_H0 ;  /* 0x20000060ffc27230 */ /* 0x000fe20000004100 */
[----:B------:R-:W-:-:S02]  /*7320*/  FFMA.FTZ R182, -R83, R160, R182 ;  /* 0x000000a053b67223 */ /* 0x000fc400000101b6 */
[----:B------:R-:W-:Y:S02]  /*7330*/  FFMA.FTZ R18, R172, R207, R18 ;  /* 0x000000cfac127223 */ /* 0x000fe40000010012 */
[----:B0-----:R-:W-:Y:S02]  /*7340*/  FMUL.FTZ R179, R83, R155 ;  /* 0x0000009b53b37220 */ /* 0x001fe40000410000 */
[----:B------:R-:W-:Y:S02]  /*7350*/  FMUL.FTZ R174, R69, R174 ;  /* 0x000000ae45ae7220 */ /* 0x000fe40000410000 */
[----:B------:R-:W-:Y:S02]  /*7360*/  FMUL.FTZ R191, R56, R191 ;  /* 0x000000bf38bf7220 */ /* 0x000fe40000410000 */
[----:B------:R-:W-:Y:S01]  /*7370*/  IMAD R189, R197, c[0x0][0x2d4], R192 ;  /* 0x0000b500c5bd7a24 */ /* 0x000fe200078e02c0 */
[----:B------:R0:W-:Y:S01]  /*7380*/  STS [R190.X4+0x85c], R174 ;  /* 0x00085caebe007388 */ /* 0x0001e20000004800 */
[----:B------:R-:W-:-:S02]  /*7390*/  FFMA.FTZ R209, -R82, R168, R209 ;  /* 0x000000a852d17223 */ /* 0x000fc400000101d1 */
[----:B------:R-:W-:Y:S01]  /*73a0*/  FMUL.FTZ R192, R82, R181 ;  /* 0x000000b552c07220 */ /* 0x000fe20000410000 */
[----:B------:R1:W-:Y:S01]  /*73b0*/  STS [R190.X4+0x88c], R191 ;  /* 0x00088cbfbe007388 */ /* 0x0003e20000004800 */
[----:B------:R-:W-:Y:S02]  /*73c0*/  FFMA.FTZ R18, R179, R182, R18 ;  /* 0x000000b6b3127223 */ /* 0x000fe40000010012 */
[----:B------:R-:W-:Y:S02]  /*73d0*/  FMUL.FTZ R195, R70, R195 ;  /* 0x000000c346c37220 */ /* 0x000fe40000410000 */
[----:B------:R-:W-:Y:S01]  /*73e0*/  FMUL.FTZ R19, R60, R19 ;  /* 0x000000133c137220 */ /* 0x000fe20000410000 */
[----:B0-----:R-:W-:Y:S01]  /*73f0*/  HADD2.F32 R174, -RZ, R98.H0_H0 ;  /* 0x20000062ffae7230 */ /* 0x001fe20000004100 */
[----:B------:R-:W-:Y:S01]  /*7400*/  FFMA.FTZ R196, -R81, R170, R211 ;  /* 0x000000aa51c47223 */ /* 0x000fe200000101d3 */
[----:B------:R0:W-:Y:S01]  /*7410*/  STS [R190.X4+0x858], R195 ;  /* 0x000858c3be007388 */ /* 0x0001e20000004800 */
[----:B------:R-:W-:-:S02]  /*7420*/  FFMA.FTZ R18, R192, R209, R18 ;  /* 0x000000d1c0127223 */ /* 0x000fc40000010012 */
[----:B-1----:R-:W-:Y:S01]  /*7430*/  FMUL.FTZ R191, R81, R152 ;  /* 0x0000009851bf7220 */ /* 0x002fe20000410000 */
[----:B------:R1:W-:Y:S01]  /*7440*/  STS [R190.X4+0x880], R19 ;  /* 0x00088013be007388 */ /* 0x0003e20000004800 */
[C---:B------:R-:W-:Y:S02]  /*7450*/  FFMA.FTZ R213, -R80.reuse, R174, R213 ;  /* 0x000000ae50d57223 */ /* 0x040fe400000101d5 */
[----:B------:R-:W-:Y:S02]  /*7460*/  FMUL.FTZ R198, R80, R177 ;  /* 0x000000b150c67220 */ /* 0x000fe40000410000 */
[----:B------:R-:W-:Y:S01]  /*7470*/  FFMA.FTZ R18, R191, R196, R18 ;  /* 0x000000c4bf127223 */ /* 0x000fe20000010012 */
[----:B0-----:R-:W-:Y:S01]  /*7480*/  HADD2.F32 R195, -RZ, R95.H0_H0 ;  /* 0x2000005fffc37230 */ /* 0x001fe20000004100 */
[----:B------:R-:W-:Y:S01]  /*7490*/  IMAD.WIDE R20, R199, 0x4, R20 ;  /* 0x00000004c7147825 */ /* 0x000fe200078e0214 */
[----:B-1----:R-:W-:-:S03]  /*74a0*/  HADD2.F32 R190, -RZ, R97.H0_H0 ;  /* 0x20000061ffbe7230 */ /* 0x002fc60000004100 */
[C---:B------:R-:W-:Y:S02]  /*74b0*/  FMUL.FTZ R199, R79.reuse, R148 ;  /* 0x000000944fc77220 */ /* 0x040fe40000410000 */
[----:B------:R-:W-:Y:S02]  /*74c0*/  FFMA.FTZ R18, R198, R213, R18 ;  /* 0x000000d5c6127223 */ /* 0x000fe40000010012 */
[----:B------:R-:W-:Y:S02]  /*74d0*/  FFMA.FTZ R215, -R79, R190, R215 ;  /* 0x000000be4fd77223 */ /* 0x000fe400000101d7 */
[----:B------:R-:W-:Y:S02]  /*74e0*/  FFMA.FTZ R204, -R77, R195, R184 ;  /* 0x000000c34dcc7223 */ /* 0x000fe400000101b8 */
[C---:B------:R-:W-:Y:S02]  /*74f0*/  FFMA.FTZ R217, -R78.reuse, R194, R217 ;  /* 0x000000c24ed97223 */ /* 0x040fe400000101d9 */
[----:B------:R-:W-:-:S02]  /*7500*/  FMUL.FTZ R184, R78, R173 ;  /* 0x000000ad4eb87220 */ /* 0x000fc40000410000 */
[----:B------:R-:W-:Y:S02]  /*7510*/  FFMA.FTZ R18, R199, R215, R18 ;  /* 0x000000d7c7127223 */ /* 0x000fe40000010012 */
[----:B------:R-:W-:Y:S02]  /*7520*/  FMUL.FTZ R211, R77, R144 ;  /* 0x000000904dd37220 */ /* 0x000fe40000410000 */
[----:B------:R-:W-:Y:S02]  /*7530*/  FFMA.FTZ R18, R184, R217, R18 ;  /* 0x000000d9b8127223 */ /* 0x000fe40000010012 */
[----:B------:R-:W-:Y:S02]  /*7540*/  FFMA.FTZ R206, -R75, R201, R186 ;  /* 0x000000c94bce7223 */ /* 0x000fe400000101ba */
[C---:B------:R-:W-:Y:S02]  /*7550*/  FFMA.FTZ R219, -R76.reuse, R200, R219 ;  /* 0x000000c84cdb7223 */ /* 0x040fe400000101db */
[----:B------:R-:W-:-:S02]  /*7560*/  FMUL.FTZ R186, R76, R169 ;  /* 0x000000a94cba7220 */ /* 0x000fc40000410000 */
[----:B------:R-:W-:Y:S02]  /*7570*/  FFMA.FTZ R18, R211, R204, R18 ;  /* 0x000000ccd3127223 */ /* 0x000fe40000010012 */
[----:B------:R-:W-:Y:S02]  /*7580*/  FFMA.FTZ R208, -R74, R202, R221 ;  /* 0x000000ca4ad07223 */ /* 0x000fe400000101dd */
[----:B------:R-:W-:Y:S02]  /*7590*/  FMUL.FTZ R221, R75, R140 ;  /* 0x0000008c4bdd7220 */ /* 0x000fe40000410000 */
[----:B------:R-:W-:Y:S02]  /*75a0*/  FFMA.FTZ R18, R186, R219, R18 ;  /* 0x000000dbba127223 */ /* 0x000fe40000010012 */
[----:B------:R-:W-:Y:S02]  /*75b0*/  FFMA.FTZ R210, -R73, R223, R188 ;  /* 0x000000df49d27223 */ /* 0x000fe400000101bc */
[----:B------:R-:W-:-:S04]  /*75c0*/  IMAD.WIDE.U32 R4, R197, c[0x0][0x2d0], R4 ;  /* 0x0000b400c5047a25 */ /* 0x000fc800078e0004 */
[----:B------:R-:W-:Y:S02]  /*75d0*/  FMUL.FTZ R225, R73, R176 ;  /* 0x000000b049e17220 */ /* 0x000fe40000410000 */
[----:B------:R-:W-:Y:S02]  /*75e0*/  FMUL.FTZ R188, R74, R193 ;  /* 0x000000c14abc7220 */ /* 0x000fe40000410000 */
[----:B------:R-:W-:Y:S02]  /*75f0*/  FFMA.FTZ R19, R221, R206, R18 ;  /* 0x000000cedd137223 */ /* 0x000fe40000010012 */
[----:B------:R-:W-:Y:S02]  /*7600*/  IMAD.IADD R5, R189, 0x1, R5 ;  /* 0x00000001bd057824 */ /* 0x000fe400078e0205 */
[----:B------:R-:W-:Y:S02]  /*7610*/  FMUL.FTZ R229, R225, R210 ;  /* 0x000000d2e1e57220 */ /* 0x000fe40000410000 */
[----:B------:R-:W-:Y:S01]  /*7620*/  FFMA.FTZ R218, R188, R208, R19 ;  /* 0x000000d0bcda7223 */ /* 0x000fe20000010013 */
[----:B------:R-:W-:Y:S06]  /*7630*/  BAR.SYNC.DEFER_BLOCKING 0x0 ;  /* 0x0000000000007b1d */ /* 0x000fec0000010000 */
[----:B------:R-:W-:Y:S05]  /*7640*/  @!P0 BRA `(.L_x_2697) ;  /* 0x000000a000008947 */ /* 0x000fea0003800000 */
[----:B------:R-:W-:Y:S01]  /*7650*/  LEA.HI.SX32 R214, R141, R141, 0x1b ;  /* 0x0000008d8dd67211 */ /* 0x000fe200078fdaff */
[----:B------:R-:W-:Y:S01]  /*7660*/  IMAD.WIDE.U32 R6, R25, c[0x0][0x2d0], R6 ;  /* 0x0000b40019067a25 */ /* 0x000fe200078e0006 */
[----:B------:R-:W-:-:S03]  /*7670*/  SHF.R.S32.HI R18, RZ, 0x1f, R25 ;  /* 0x0000001fff127819 */ /* 0x000fc60000011419 */
[----:B------:R-:W0:Y:S02]  /*7680*/  LDS R227, [R214.X4+0x850] ;  /* 0x00085000d6e37984 */ /* 0x000e240000004800 */
[----:B------:R-:W-:-:S04]  /*7690*/  IMAD R18, R18, c[0x0][0x2d0], RZ ;  /* 0x0000b40012127a24 */ /* 0x000fc800078e02ff */
[----:B------:R-:W-:Y:S01]  /*76a0*/  IMAD R19, R25, c[0x0][0x2d4], R18 ;  /* 0x0000b50019137a24 */ /* 0x000fe200078e0212 */
[----:B------:R-:W-:-:S03]  /*76b0*/  LEA R18, P0, R6, c[0x0][0x320], 0x2 ;  /* 0x0000c80006127a11 */ /* 0x000fc600078010ff */
[----:B------:R-:W-:-:S05]  /*76c0*/  IMAD.IADD R19, R7, 0x1, R19 ;  /* 0x0000000107137824 */ /* 0x000fca00078e0213 */
[----:B------:R-:W-:-:S05]  /*76d0*/  LEA.HI.X R19, R6, c[0x0][0x324], R19, 0x2, P0 ;  /* 0x0000c90006137a11 */ /* 0x000fca00000f1413 */
[----:B0-----:R0:W-:Y:S02]  /*76e0*/  RED.E.ADD.F32.FTZ.RN.STRONG.GPU [R18.64], R227 ;  /* 0x000000e31200798e */ /* 0x0011e4000c10e784 */
.L_x_2697:
[----:B------:R-:W-:Y:S05]  /*76f0*/  BSYNC B0 ;  /* 0x0000000000007941 */ /* 0x000fea0003800000 */
.L_x_2696:
[----:B------:R1:W2:Y:S01]  /*7700*/  LDS R7, [R212.X4+0x950] ;  /* 0x00095000d4077984 */ /* 0x0002a20000004800 */
[----:B------:R-:W-:Y:S01]  /*7710*/  BSSY B0, `(.L_x_2698) ;  /* 0x0000008000007945 */ /* 0x000fe20003800000 */
[----:B------:R-:W-:Y:S01]  /*7720*/  FADD.FTZ R6, R218, R229 ;  /* 0x000000e5da067221 */ /* 0x000fe20000010000 */
[C---:B0-----:R-:W-:Y:S02]  /*7730*/  IADD3 R18, R141.reuse, 0x80, RZ ;  /* 0x000000808d127810 */ /* 0x041fe40007ffe0ff */
[----:B------:R-:W-:Y:S01]  /*7740*/  IADD3 R214, R141, 0xc0, RZ ;  /* 0x000000c08dd67810 */ /* 0x000fe20007ffe0ff */
[----:B------:R-:W-:Y:S05]  /*7750*/  @!P1 BRA `(.L_x_2699) ;  /* 0x0000003000009947 */ /* 0x000fea0003800000 */
[----:B------:R-:W-:-:S05]  /*7760*/  IMAD.WIDE.U32 R20, R197, c[0x0][0x2d0], R20 ;  /* 0x0000b400c5147a25 */ /* 0x000fca00078e0014 */
[----:B------:R-:W-:-:S05]  /*7770*/  IADD3 R21, R21, R189, RZ ;  /* 0x000000bd15157210 */ /* 0x000fca0007ffe0ff */
[----:B--2---:R0:W-:Y:S02]  /*7780*/  RED.E.ADD.F32.FTZ.RN.STRONG.GPU [R20.64+-0xf00], R7 ;  /* 0xfff100071400798e */ /* 0x0041e4000c10e784 */
.L_x_2699:
[----:B------:R-:W-:Y:S05]  /*7790*/  BSYNC B0 ;  /* 0x0000000000007941 */ /* 0x000fea0003800000 */
.L_x_2698:
[-C--:B------:R-:W-:Y:S01]  /*77a0*/  LEA.HI.SX32 R18, R18, R141.reuse, 0x1b ;  /* 0x0000008d12127211 */ /* 0x080fe200078fdaff */
[----:B------:R-:W-:Y:S01]  /*77b0*/  BSSY B0, `(.L_x_2700) ;  /* 0x000000d000007945 */ /* 0x000fe20003800000 */
[----:B------:R-:W-:Y:S02]  /*77c0*/  ISETP.GE.AND P6, PT, R216, 0x81, PT ;  /* 0x00000081d800780c */ /* 0x000fe40003fc6270 */
[----:B0-----:R-:W-:Y:S01]  /*77d0*/  IADD3 R20, R141, 0x100, RZ ;  /* 0x000001008d147810 */ /* 0x001fe20007ffe0ff */
[----:B--2---:R0:W2:Y:S01]  /*77e0*/  LDS R7, [R18.X4+0xa50] ;  /* 0x000a500012077984 */ /* 0x0040a20000004800 */
        /* <DEDUP_REMOVED lines=9> */
.L_x_2701:
[----:B0-----:R-:W-:Y:S05]  /*7880*/  BSYNC B0 ;  /* 0x0000000000007941 */ /* 0x001fea0003800000 */
.L_x_2700:
[----:B--2---:R0:W2:Y:S01]  /*7890*/  LDS R7, [R214.X4+0xb50] ;  /* 0x000b5000d6077984 */ /* 0x0040a20000004800 */
[----:B------:R-:W-:Y:S01]  /*78a0*/  BSSY B0, `(.L_x_2702) ;  /* 0x0000005000007945 */ /* 0x000fe20003800000 */
[----:B------:R-:W-:Y:S02]  /*78b0*/  IADD3 R18, R141, 0x140, RZ ;  /* 0x000001408d127810 */ /* 0x000fe40007ffe0ff */
[----:B------:R-:W-:Y:S01]  /*78c0*/  LEA.HI.SX32 R20, R20, R141, 0x1b ;  /* 0x0000008d14147211 */ /* 0x000fe200078fdaff */
[----:B------:R-:W-:Y:S05]  /*78d0*/  @!P0 BRA `(.L_x_2703) ;  /* 0x0000001000008947 */ /* 0x000fea0003800000 */
[----:B--2---:R2:W-:Y:S02]  /*78e0*/  RED.E.ADD.F32.FTZ.RN.STRONG.GPU [R4.64+-0xd00], R7 ;  /* 0xfff300070400798e */ /* 0x0045e4000c10e784 */
.L_x_2703:
[----:B------:R-:W-:Y:S05]  /*78f0*/  BSYNC B0 ;  /* 0x0000000000007941 */ /* 0x000fea0003800000 */
.L_x_2702:
[----:B--2---:R2:W3:Y:S01]  /*7900*/  LDS R7, [R20.X4+0xc50] ;  /* 0x000c500014077984 */ /* 0x0044e20000004800 */
[----:B------:R-:W-:Y:S01]  /*7910*/  BSSY B0, `(.L_x_2704) ;  /* 0x0000005000007945 */ /* 0x000fe20003800000 */
[----:B-1----:R-:W-:-:S02]  /*7920*/  IADD3 R212, R141, 0x180, RZ ;  /* 0x000001808dd47810 */ /* 0x002fc40007ffe0ff */
[----:B------:R-:W-:Y:S01]  /*7930*/  LEA.HI.SX32 R18, R18, R141, 0x1b ;  /* 0x0000008d12127211 */ /* 0x000fe200078fdaff */
[----:B------:R-:W-:Y:S05]  /*7940*/  @!P1 BRA `(.L_x_2705) ;  /* 0x0000001000009947 */ /* 0x000fea0003800000 */
[----:B---3--:R1:W-:Y:S02]  /*7950*/  RED.E.ADD.F32.FTZ.RN.STRONG.GPU [R4.64+-0xc00], R7 ;  /* 0xfff400070400798e */ /* 0x0083e4000c10e784 */
.L_x_2705:
[----:B------:R-:W-:Y:S05]  /*7960*/  BSYNC B0 ;  /* 0x0000000000007941 */ /* 0x000fea0003800000 */
.L_x_2704:
[----:B-1-3--:R1:W3:Y:S01]  /*7970*/  LDS R7, [R18.X4+0xd50] ;  /* 0x000d500012077984 */ /* 0x00a2e20000004800 */
[----:B------:R-:W-:Y:S01]  /*7980*/  BSSY B0, `(.L_x_2706) ;  /* 0x0000005000007945 */ /* 0x000fe20003800000 */
[----:B--2---:R-:W-:Y:S02]  /*7990*/  IADD3 R20, R141, 0x1c0, RZ ;  /* 0x000001c08d147810 */ /* 0x004fe40007ffe0ff */
[----:B------:R-:W-:Y:S01]  /*79a0*/  LEA.HI.SX32 R212, R212, R141, 0x1b ;  /* 0x0000008dd4d47211 */ /* 0x000fe200078fdaff */
[----:B------:R-:W-:Y:S05]  /*79b0*/  @!P2 BRA `(.L_x_2707) ;  /* 0x000000100000a947 */ /* 0x000fea0003800000 */
[----:B---3--:R2:W-:Y:S02]  /*79c0*/  RED.E.ADD.F32.FTZ.RN.STRONG.GPU [R4.64+-0xb00], R7 ;  /* 0xfff500070400798e */ /* 0x0085e4000c10e784 */
.L_x_2707:
[----:B------:R-:W-:Y:S05]  /*79d0*/  BSYNC B0 ;  /* 0x0000000000007941 */ /* 0x000fea0003800000 */
.L_x_2706:
[----:B--23--:R2:W3:Y:S01]  /*79e0*/  LDS R7, [R212.X4+0xe50] ;  /* 0x000e5000d4077984 */ /* 0x00c4e20000004800 */
[----:B------:R-:W-:Y:S01]  /*79f0*/  BSSY B0, `(.L_x_2708) ;  /* 0x0000005000007945 */ /* 0x000fe20003800000 */
[----:B-1----:R-:W-:Y:S02]  /*7a00*/  IADD3 R18, R141, 0x200, RZ ;  /* 0x000002008d127810 */ /* 0x002fe40007ffe0ff */
[----:B------:R-:W-:Y:S01]  /*7a10*/  LEA.HI.SX32 R20, R20, R141, 0x1b ;  /* 0x0000008d14147211 */ /* 0x000fe200078fdaff */
[----:B------:R-:W-:Y:S05]  /*7a20*/  @!P3 BRA `(.L_x_2709) ;  /* 0x000000100000b947 */ /* 0x000fea0003800000 */
[----:B---3--:R1:W-:Y:S02]  /*7a30*/  RED.E.ADD.F32.FTZ.RN.STRONG.GPU [R4.64+-0xa00], R7 ;  /* 0xfff600070400798e */ /* 0x0083e4000c10e784 */
.L_x_2709:
[----:B------:R-:W-:Y:S05]  /*7a40*/  BSYNC B0 ;  /* 0x0000000000007941 */ /* 0x000fea0003800000 */
.L_x_2708:
[----:B-1-3--:R1:W3:Y:S01]  /*7a50*/  LDS R7, [R20.X4+0xf50] ;  /* 0x000f500014077984 */ /* 0x00a2e20000004800 */
[----:B------:R-:W-:Y:S01]  /*7a60*/  BSSY B0, `(.L_x_2710) ;  /* 0x0000004000007945 */ /* 0x000fe20003800000 */
[----:B------:R-:W-:Y:S01]  /*7a70*/  LEA.HI.SX32 R18, R18, R141, 0x1b ;  /* 0x0000008d12127211 */ /* 0x000fe200078fdaff */
[----:B------:R-:W-:Y:S05]  /*7a80*/  @!P4 BRA `(.L_x_2711) ;  /* 0x000000100000c947 */ /* 0x000fea0003800000 */
[----:B---3--:R3:W-:Y:S02]  /*7a90*/  RED.E.ADD.F32.FTZ.RN.STRONG.GPU [R4.64+-0x900], R7 ;  /* 0xfff700070400798e */ /* 0x0087e4000c10e784 */
.L_x_2711:
[----:B------:R-:W-:Y:S05]  /*7aa0*/  BSYNC B0 ;  /* 0x0000000000007941 */ /* 0x000fea0003800000 */
.L_x_2710:
[----:B---3--:R3:W4:Y:S01]  /*7ab0*/  LDS R7, [R18.X4+0x1050] ;  /* 0x0010500012077984 */ /* 0x0087220000004800 */
[----:B------:R-:W-:Y:S01]  /*7ac0*/  BSSY B0, `(.L_x_2712) ;  /* 0x0000005000007945 */ /* 0x000fe20003800000 */
[----:B-1----:R-:W-:-:S02]  /*7ad0*/  IADD3 R20, R141, 0x240, RZ ;  /* 0x000002408d147810 */ /* 0x002fc40007ffe0ff */
[----:B--2---:R-:W-:Y:S01]  /*7ae0*/  IADD3 R212, R141, 0x280, RZ ;  /* 0x000002808dd47810 */ /* 0x004fe20007ffe0ff */
[----:B------:R-:W-:Y:S05]  /*7af0*/  @!P5 BRA `(.L_x_2713) ;  /* 0x000000100000d947 */ /* 0x000fea0003800000 */
[----:B----4-:R1:W-:Y:S02]  /*7b00*/  RED.E.ADD.F32.FTZ.RN.STRONG.GPU [R4.64+-0x800], R7 ;  /* 0xfff800070400798e */ /* 0x0103e4000c10e784 */
.L_x_2713:
[----:B------:R-:W-:Y:S05]  /*7b10*/  BSYNC B0 ;  /* 0x0000000000007941 */ /* 0x000fea0003800000 */
.L_x_2712:
[-C--:B------:R-:W-:Y:S01]  /*7b20*/  LEA.HI.SX32 R20, R20, R141.reuse, 0x1b ;  /* 0x0000008d14147211 */ /* 0x080fe200078fdaff */
[----:B------:R-:W-:Y:S01]  /*7b30*/  BSSY B0, `(.L_x_2714) ;  /* 0x000000d000007945 */ /* 0x000fe20003800000 */
[----:B------:R-:W-:Y:S02]  /*7b40*/  ISETP.GE.AND P6, PT, R216, 0x241, PT ;  /* 0x00000241d800780c */ /* 0x000fe40003fc6270 */
[----:B---3--:R-:W-:Y:S01]  /*7b50*/  IADD3 R18, R141, 0x2c0, RZ ;  /* 0x000002c08d127810 */ /* 0x008fe20007ffe0ff */
[----:B-1--4-:R1:W2:Y:S01]  /*7b60*/  LDS R7, [R20.X4+0x1150] ;  /* 0x0011500014077984 */ /* 0x0122a20000004800 */
        /* <DEDUP_REMOVED lines=9> */
.L_x_2715:
[----:B-1----:R-:W-:Y:S05]  /*7c00*/  BSYNC B0 ;  /* 0x0000000000007941 */ /* 0x002fea0003800000 */
.L_x_2714:
[----:B--2---:R1:W2:Y:S01]  /*7c10*/  LDS R7, [R212.X4+0x1250] ;  /* 0x00125000d4077984 */ /* 0x0042a20000004800 */
[----:B------:R-:W-:Y:S01]  /*7c20*/  BSSY B0, `(.L_x_2716) ;  /* 0x0000005000007945 */ /* 0x000fe20003800000 */
[----:B------:R-:W-:Y:S02]  /*7c30*/  IADD3 R20, R141, 0x300, RZ ;  /* 0x000003008d147810 */ /* 0x000fe40007ffe0ff */
[----:B------:R-:W-:Y:S01]  /*7c40*/  LEA.HI.SX32 R18, R18, R141, 0x1b ;  /* 0x0000008d12127211 */ /* 0x000fe200078fdaff */
[----:B------:R-:W-:Y:S05]  /*7c50*/  @!P0 BRA `(.L_x_2717) ;  /* 0x0000001000008947 */ /* 0x000fea0003800000 */
[----:B--2---:R2:W-:Y:S02]  /*7c60*/  RED.E.ADD.F32.FTZ.RN.STRONG.GPU [R4.64+-0x600], R7 ;  /* 0xfffa00070400798e */ /* 0x0045e4000c10e784 */
.L_x_2717:
[----:B------:R-:W-:Y:S05]  /*7c70*/  BSYNC B0 ;  /* 0x0000000000007941 */ /* 0x000fea0003800000 */
.L_x_2716:
[----:B--2---:R2:W3:Y:S01]  /*7c80*/  LDS R7, [R18.X4+0x1350] ;  /* 0x0013500012077984 */ /* 0x0044e20000004800 */
[----:B------:R-:W-:Y:S01]  /*7c90*/  BSSY B0, `(.L_x_2718) ;  /* 0x0000005000007945 */ /* 0x000fe20003800000 */
[----:B-1----:R-:W-:-:S02]  /*7ca0*/  IADD3 R212, R141, 0x340, RZ ;  /* 0x000003408dd47810 */ /* 0x002fc40007ffe0ff */
[----:B------:R-:W-:Y:S01]  /*7cb0*/  LEA.HI.SX32 R20, R20, R141, 0x1b ;  /* 0x0000008d14147211 */ /* 0x000fe200078fdaff */
[----:B------:R-:W-:Y:S05]  /*7cc0*/  @!P1 BRA `(.L_x_2719) ;  /* 0x0000001000009947 */ /* 0x000fea0003800000 */
[----:B---3--:R1:W-:Y:S02]  /*7cd0*/  RED.E.ADD.F32.FTZ.RN.STRONG.GPU [R4.64+-0x500], R7 ;  /* 0xfffb00070400798e */ /* 0x0083e4000c10e784 */
.L_x_2719:
[----:B------:R-:W-:Y:S05]  /*7ce0*/  BSYNC B0 ;  /* 0x0000000000007941 */ /* 0x000fea0003800000 */
.L_x_2718:
[----:B-1-3--:R1:W3:Y:S01]  /*7cf0*/  LDS R7, [R20.X4+0x1450] ;  /* 0x0014500014077984 */ /* 0x00a2e20000004800 */
[----:B------:R-:W-:Y:S01]  /*7d00*/  BSSY B0, `(.L_x_2720) ;  /* 0x0000005000007945 */ /* 0x000fe20003800000 */
[----:B--2---:R-:W-:Y:S02]  /*7d10*/  IADD3 R18, R141, 0x380, RZ ;  /* 0x000003808d127810 */ /* 0x004fe40007ffe0ff */
[----:B------:R-:W-:Y:S01]  /*7d20*/  LEA.HI.SX32 R212, R212, R141, 0x1b ;  /* 0x0000008dd4d47211 */ /* 0x000fe200078fdaff */
[----:B------:R-:W-:Y:S05]  /*7d30*/  @!P2 BRA `(.L_x_2721) ;  /* 0x000000100000a947 */ /* 0x000fea0003800000 */
[----:B---3--:R2:W-:Y:S02]  /*7d40*/  RED.E.ADD.F32.FTZ.RN.STRONG.GPU [R4.64+-0x400], R7 ;  /* 0xfffc00070400798e */ /* 0x0085e4000c10e784 */
.L_x_2721:
[----:B------:R-:W-:Y:S05]  /*7d50*/  BSYNC B0 ;  /* 0x0000000000007941 */ /* 0x000fea0003800000 */
.L_x_2720:
[----:B--23--:R2:W3:Y:S01]  /*7d60*/  LDS R7, [R212.X4+0x1550] ;  /* 0x00155000d4077984 */ /* 0x00c4e20000004800 */
[----:B------:R-:W-:Y:S01]  /*7d70*/  BSSY B0, `(.L_x_2722) ;  /* 0x0000005000007945 */ /* 0x000fe20003800000 */
[----:B-1----:R-:W-:Y:S02]  /*7d80*/  IADD3 R20, R141, 0x3c0, RZ ;  /* 0x000003c08d147810 */ /* 0x002fe40007ffe0ff */
[----:B------:R-:W-:Y:S01]  /*7d90*/  LEA.HI.SX32 R18, R18, R141, 0x1b ;  /* 0x0000008d12127211 */ /* 0x000fe200078fdaff */
[----:B------:R-:W-:Y:S05]  /*7da0*/  @!P3 BRA `(.L_x_2723) ;  /* 0x000000100000b947 */ /* 0x000fea0003800000 */
[----:B---3--:R1:W-:Y:S02]  /*7db0*/  RED.E.ADD.F32.FTZ.RN.STRONG.GPU [R4.64+-0x300], R7 ;  /* 0xfffd00070400798e */ /* 0x0083e4000c10e784 */
.L_x_2723:
[----:B------:R-:W-:Y:S05]  /*7dc0*/  BSYNC B0 ;  /* 0x0000000000007941 */ /* 0x000fea0003800000 */
.L_x_2722:
[----:B-1-3--:R1:W3:Y:S01]  /*7dd0*/  LDS R7, [R18.X4+0x1650] ;  /* 0x0016500012077984 */ /* 0x00a2e20000004800 */
[----:B------:R-:W-:Y:S01]  /*7de0*/  BSSY B0, `(.L_x_2724) ;  /* 0x0000004000007945 */ /* 0x000fe20003800000 */
[----:B------:R-:W-:Y:S01]  /*7df0*/  LEA.HI.SX32 R20, R20, R141, 0x1b ;  /* 0x0000008d14147211 */ /* 0x000fe200078fdaff */
[----:B------:R-:W-:Y:S05]  /*7e00*/  @!P4 BRA `(.L_x_2725) ;  /* 0x000000100000c947 */ /* 0x000fea0003800000 */
[----:B---3--:R3:W-:Y:S02]  /*7e10*/  RED.E.ADD.F32.FTZ.RN.STRONG.GPU [R4.64+-0x200], R7 ;  /* 0xfffe00070400798e */ /* 0x0087e4000c10e784 */
.L_x_2725:
[----:B------:R-:W-:Y:S05]  /*7e20*/  BSYNC B0 ;  /* 0x0000000000007941 */ /* 0x000fea0003800000 */
.L_x_2724:
[----:B---3--:R3:W4:Y:S01]  /*7e30*/  LDS R7, [R20.X4+0x1750] ;  /* 0x0017500014077984 */ /* 0x0087220000004800 */
[----:B------:R-:W-:Y:S01]  /*7e40*/  BSSY B0, `(.L_x_2726) ;  /* 0x0000003000007945 */ /* 0x000fe20003800000 */
[----:B------:R-:W-:Y:S05]  /*7e50*/  @!P5 BRA `(.L_x_2727) ;  /* 0x000000100000d947 */ /* 0x000fea0003800000 */
[----:B----4-:R4:W-:Y:S02]  /*7e60*/  RED.E.ADD.F32.FTZ.RN.STRONG.GPU [R4.64+-0x100], R7 ;  /* 0xffff00070400798e */ /* 0x0109e4000c10e784 */
.L_x_2727:
[----:B------:R-:W-:Y:S05]  /*7e70*/  BSYNC B0 ;  /* 0x0000000000007941 */ /* 0x000fea0003800000 */
.L_x_2726:
[----:B----4-:R-:W4:Y:S01]  /*7e80*/  SHFL.DOWN PT, R5, R6, 0x1, 0x1f ;  /* 0x08201f0006057f89 */ /* 0x010f2200000e0000 */
[----:B------:R-:W-:Y:S01]  /*7e90*/  ISETP.GT.AND P0, PT, R130, 0x1e, PT ;  /* 0x0000001e8200780c */ /* 0x000fe20003f04270 */
[----:B------:R-:W-:Y:S01]  /*7ea0*/  FMUL.FTZ R7, R136, R176 ;  /* 0x000000b088077220 */ /* 0x000fe20000410000 */
[----:B------:R-:W-:Y:S01]  /*7eb0*/  ISETP.NE.AND P1, PT, R130, RZ, PT ;  /* 0x000000ff8200720c */ /* 0x000fe20003f25270 */
[----:B------:R-:W5:Y:S01]  /*7ec0*/  SHFL.DOWN PT, R4, R167, 0x1, 0x1f ;  /* 0x08201f00a7047f89 */ /* 0x000f6200000e0000 */
[----:B------:R-:W-:Y:S01]  /*7ed0*/  ISETP.NE.AND P2, PT, R141, RZ, PT ;  /* 0x000000ff8d00720c */ /* 0x000fe20003f45270 */
[----:B------:R-:W-:Y:S01]  /*7ee0*/  FMUL.FTZ R7, R210, R7 ;  /* 0x00000007d2077220 */ /* 0x000fe20000410000 */
[----:B------:R-:W-:Y:S01]  /*7ef0*/  BSSY B0, `(.L_x_2728) ;  /* 0x0000075000007945 */ /* 0x000fe20003800000 */
        /* <DEDUP_REMOVED lines=8> */
[----:B----4-:R-:W-:Y:S02]  /*7f80*/  @!P0 FADD.FTZ R6, R6, R5 ;  /* 0x0000000506068221 */ /* 0x010fe40000010000 */
[----:B------:R-:W-:Y:S02]  /*7f90*/  FADD.FTZ R46, R199, R46 ;  /* 0x0000002ec72e7221 */ /* 0x000fe40000010000 */
[----:B-----5:R-:W-:Y:S01]  /*7fa0*/  @!P0 FADD.FTZ R167, R167, R4 ;  /* 0x00000004a7a78221 */ /* 0x020fe20000010000 */
[----:B------:R-:W4:Y:S01]  /*7fb0*/  SHFL.DOWN PT, R5, R6, 0x2, 0x1f ;  /* 0x08401f0006057f89 */ /* 0x000f2200000e0000 */
[----:B------:R-:W-:Y:S01]  /*7fc0*/  ISETP.GT.AND P0, PT, R130, 0x1d, PT ;  /* 0x0000001d8200780c */ /* 0x000fe20003f04270 */
[----:B------:R-:W-:Y:S02]  /*7fd0*/  FADD.FTZ R49, R198, R49 ;  /* 0x00000031c6317221 */ /* 0x000fe40000010000 */
[----:B------:R-:W5:Y:S01]  /*7fe0*/  SHFL.DOWN PT, R4, R167, 0x2, 0x1f ;  /* 0x08401f00a7047f89 */ /* 0x000f6200000e0000 */
        /* <DEDUP_REMOVED lines=8> */
[----:B----4-:R-:W-:Y:S02]  /*8070*/  @!P0 FADD.FTZ R6, R6, R5 ;  /* 0x0000000506068221 */ /* 0x010fe40000010000 */
[----:B------:R-:W-:Y:S02]  /*8080*/  FMUL.FTZ R5, R136, R193 ;  /* 0x000000c188057220 */ /* 0x000fe40000410000 */
[----:B-----5:R-:W-:Y:S01]  /*8090*/  @!P0 FADD.FTZ R167, R167, R4 ;  /* 0x00000004a7a78221 */ /* 0x020fe20000010000 */
[----:B------:R-:W4:Y:S01]  /*80a0*/  SHFL.DOWN PT, R19, R6, 0x4, 0x1f ;  /* 0x08801f0006137f89 */ /* 0x000f2200000e0000 */
[----:B------:R-:W-:Y:S01]  /*80b0*/  ISETP.GT.AND P0, PT, R130, 0x1b, PT ;  /* 0x0000001b8200780c */ /* 0x000fe20003f04270 */
[----:B------:R-:W-:Y:S02]  /*80c0*/  FMUL.FTZ R5, R208, R5 ;  /* 0x00000005d0057220 */ /* 0x000fe40000410000 */
[----:B------:R-:W5:Y:S02]  /*80d0*/  SHFL.DOWN PT, R4, R167, 0x4, 0x1f ;  /* 0x08801f00a7047f89 */ /* 0x000f6400000e0000 */
[----:B------:R-:W-:-:S02]  /*80e0*/  FFMA.FTZ R193, R202, R193, R5 ;  /* 0x000000c1cac17223 */ /* 0x000fc40000010005 */
[----:B------:R-:W-:Y:S02]  /*80f0*/  FMUL.FTZ R5, R136, R140 ;  /* 0x0000008c88057220 */ /* 0x000fe40000410000 */
[----:B------:R-:W-:Y:S02]  /*8100*/  FADD.FTZ R38, R193, R38 ;  /* 0x00000026c1267221 */ /* 0x000fe40000010000 */
[----:B------:R-:W-:-:S04]  /*8110*/  FMUL.FTZ R5, R206, R5 ;  /* 0x00000005ce057220 */ /* 0x000fc80000410000 */
[----:B------:R-:W-:Y:S02]  /*8120*/  FFMA.FTZ R140, R201, R140, R5 ;  /* 0x0000008cc98c7223 */ /* 0x000fe40000010005 */
[-C--:B------:R-:W-:Y:S02]  /*8130*/  FMUL.FTZ R5, R136, R144.reuse ;  /* 0x0000009088057220 */ /* 0x080fe40000410000 */
[----:B------:R-:W-:Y:S02]  /*8140*/  FADD.FTZ R39, R140, R39 ;  /* 0x000000278c277221 */ /* 0x000fe40000010000 */
[----:B------:R-:W-:Y:S02]  /*8150*/  FMUL.FTZ R5, R204, R5 ;  /* 0x00000005cc057220 */ /* 0x000fe40000410000 */
[----:B----4-:R-:W-:Y:S02]  /*8160*/  @!P0 FADD.FTZ R6, R6, R19 ;  /* 0x0000001306068221 */ /* 0x010fe40000010000 */
[----:B------:R-:W-:-:S02]  /*8170*/  FFMA.FTZ R144, R195, R144, R5 ;  /* 0x00000090c3907223 */ /* 0x000fc40000010005 */
[----:B-----5:R-:W-:Y:S01]  /*8180*/  @!P0 FADD.FTZ R167, R167, R4 ;  /* 0x00000004a7a78221 */ /* 0x020fe20000010000 */
[----:B------:R-:W4:Y:S01]  /*8190*/  SHFL.DOWN PT, R7, R6, 0x8, 0x1f ;  /* 0x09001f0006077f89 */ /* 0x000f2200000e0000 */
[----:B------:R-:W-:Y:S01]  /*81a0*/  ISETP.GT.AND P0, PT, R130, 0x17, PT ;  /* 0x000000178200780c */ /* 0x000fe20003f04270 */
[C---:B------:R-:W-:Y:S02]  /*81b0*/  FMUL.FTZ R4, R136.reuse, R169 ;  /* 0x000000a988047220 */ /* 0x040fe40000410000 */
[----:B-1----:R-:W1:Y:S01]  /*81c0*/  SHFL.DOWN PT, R18, R167, 0x8, 0x1f ;  /* 0x09001f00a7127f89 */ /* 0x002e6200000e0000 */
[----:B------:R-:W-:Y:S02]  /*81d0*/  FMUL.FTZ R5, R136, R152 ;  /* 0x0000009888057220 */ /* 0x000fe40000410000 */
[----:B------:R-:W-:Y:S02]  /*81e0*/  FMUL.FTZ R4, R219, R4 ;  /* 0x00000004db047220 */ /* 0x000fe40000410000 */
[----:B------:R-:W-:-:S02]  /*81f0*/  FMUL.FTZ R5, R196, R5 ;  /* 0x00000005c4057220 */ /* 0x000fc40000410000 */
[----:B------:R-:W-:Y:S02]  /*8200*/  FFMA.FTZ R169, R200, R169, R4 ;  /* 0x000000a9c8a97223 */ /* 0x000fe40000010004 */
[----:B------:R-:W-:Y:S02]  /*8210*/  FMUL.FTZ R4, R136, R173 ;  /* 0x000000ad88047220 */ /* 0x000fe40000410000 */
[----:B------:R-:W-:Y:S02]  /*8220*/  FFMA.FTZ R152, R170, R152, R5 ;  /* 0x00000098aa987223 */ /* 0x000fe40000010005 */
[----:B------:R-:W-:Y:S02]  /*8230*/  FMUL.FTZ R217, R217, R4 ;  /* 0x00000004d9d97220 */ /* 0x000fe40000410000 */
[C---:B------:R-:W-:Y:S02]  /*8240*/  FMUL.FTZ R4, R136.reuse, R148 ;  /* 0x0000009488047220 */ /* 0x040fe40000410000 */
[----:B------:R-:W-:-:S02]  /*8250*/  FMUL.FTZ R5, R136, R155 ;  /* 0x0000009b88057220 */ /* 0x000fc40000410000 */
[----:B------:R-:W-:Y:S02]  /*8260*/  FMUL.FTZ R215, R215, R4 ;  /* 0x00000004d7d77220 */ /* 0x000fe40000410000 */
[----:B----4-:R-:W-:Y:S02]  /*8270*/  @!P0 FADD.FTZ R6, R6, R7 ;  /* 0x0000000706068221 */ /* 0x010fe40000010000 */
[----:B------:R-:W-:Y:S02]  /*8280*/  FMUL.FTZ R4, R136, R177 ;  /* 0x000000b188047220 */ /* 0x000fe40000410000 */
[----:B-1----:R-:W-:Y:S01]  /*8290*/  @!P0 FADD.FTZ R167, R167, R18 ;  /* 0x00000012a7a78221 */ /* 0x002fe20000010000 */
[----:B------:R-:W1:Y:S01]  /*82a0*/  SHFL.DOWN PT, R7, R6, 0x10, 0x1f ;  /* 0x0a001f0006077f89 */ /* 0x000e6200000e0000 */
[----:B------:R-:W-:Y:S01]  /*82b0*/  FMUL.FTZ R4, R213, R4 ;  /* 0x00000004d5047220 */ /* 0x000fe20000410000 */
[----:B------:R-:W-:Y:S01]  /*82c0*/  ISETP.GT.AND P0, PT, R130, 0xf, PT ;  /* 0x0000000f8200780c */ /* 0x000fe20003f04270 */
[----:B------:R-:W-:Y:S01]  /*82d0*/  FMUL.FTZ R5, R182, R5 ;  /* 0x00000005b6057220 */ /* 0x000fe20000410000 */
[----:B------:R-:W4:Y:S01]  /*82e0*/  SHFL.DOWN PT, R18, R167, 0x10, 0x1f ;  /* 0x0a001f00a7127f89 */ /* 0x000f2200000e0000 */
[----:B------:R-:W-:-:S02]  /*82f0*/  FFMA.FTZ R177, R174, R177, R4 ;  /* 0x000000b1aeb17223 */ /* 0x000fc40000010004 */
[----:B------:R-:W-:Y:S02]  /*8300*/  FMUL.FTZ R4, R136, R181 ;  /* 0x000000b588047220 */ /* 0x000fe40000410000 */
[----:B------:R-:W-:Y:S02]  /*8310*/  FFMA.FTZ R160, R160, R155, R5 ;  /* 0x0000009ba0a07223 */ /* 0x000fe40000010005 */
[----:B------:R-:W-:Y:S02]  /*8320*/  FMUL.FTZ R4, R209, R4 ;  /* 0x00000004d1047220 */ /* 0x000fe40000410000 */
[----:B------:R-:W-:Y:S02]  /*8330*/  FFMA.FTZ R217, R194, R173, R217 ;  /* 0x000000adc2d97223 */ /* 0x000fe400000100d9 */
[----:B------:R-:W-:Y:S02]  /*8340*/  FFMA.FTZ R181, R168, R181, R4 ;  /* 0x000000b5a8b57223 */ /* 0x000fe40000010004 */
[----:B------:R-:W-:-:S02]  /*8350*/  FMUL.FTZ R4, R136, R183 ;  /* 0x000000b788047220 */ /* 0x000fc40000410000 */
[----:B------:R-:W-:Y:S02]  /*8360*/  FFMA.FTZ R148, R190, R148, R215 ;  /* 0x00000094be947223 */ /* 0x000fe400000100d7 */
[----:B------:R-:W-:Y:S02]  /*8370*/  FMUL.FTZ R4, R207, R4 ;  /* 0x00000004cf047220 */ /* 0x000fe40000410000 */
[----:B------:R-:W-:Y:S02]  /*8380*/  FADD.FTZ R36, R169, R36 ;  /* 0x00000024a9247221 */ /* 0x000fe40000010000 */
[----:B-1----:R-:W-:Y:S02]  /*8390*/  @!P0 FADD.FTZ R6, R6, R7 ;  /* 0x0000000706068221 */ /* 0x002fe40000010000 */
[----:B------:R-:W-:Y:S02]  /*83a0*/  FMUL.FTZ R7, R136, R157 ;  /* 0x0000009d88077220 */ /* 0x000fe40000410000 */
[----:B------:R-:W-:-:S02]  /*83b0*/  FFMA.FTZ R183, R158, R183, R4 ;  /* 0x000000b79eb77223 */ /* 0x000fc40000010004 */
[----:B------:R-:W-:Y:S02]  /*83c0*/  FMUL.FTZ R7, R180, R7 ;  /* 0x00000007b4077220 */ /* 0x000fe40000410000 */
[----:B----4-:R-:W-:Y:S02]  /*83d0*/  @!P0 FADD.FTZ R167, R167, R18 ;  /* 0x00000012a7a78221 */ /* 0x010fe40000010000 */
[----:B------:R-:W-:Y:S02]  /*83e0*/  IMAD.MOV.U32 R4, RZ, RZ, R6 ;  /* 0x000000ffff047224 */ /* 0x000fe400078e0006 */
[----:B------:R-:W-:Y:S01]  /*83f0*/  FFMA.FTZ R154, R154, R157, R7 ;  /* 0x0000009d9a9a7223 */ /* 0x000fe20000010007 */
[----:B------:R-:W-:Y:S01]  /*8400*/  MOV R5, R167 ;  /* 0x000000a700057202 */ /* 0x000fe20000000f00 */
[C---:B------:R-:W-:Y:S02]  /*8410*/  FMUL.FTZ R6, R136.reuse, R185 ;  /* 0x000000b988067220 */ /* 0x040fe40000410000 */
[----:B------:R-:W-:-:S02]  /*8420*/  FMUL.FTZ R7, R136, R159 ;  /* 0x0000009f88077220 */ /* 0x000fc40000410000 */
[----:B------:R-:W-:Y:S01]  /*8430*/  FMUL.FTZ R136, R136, R187 ;  /* 0x000000bb88887220 */ /* 0x000fe20000410000 */
[----:B------:R1:W-:Y:S01]  /*8440*/  @!P1 STS.64 [R125.X8+0x18d8], R4 ;  /* 0x0018d8047d009388 */ /* 0x0003e20000008a00 */
[----:B------:R-:W-:Y:S02]  /*8450*/  FMUL.FTZ R6, R205, R6 ;  /* 0x00000006cd067220 */ /* 0x000fe40000410000 */
[----:B------:R-:W-:Y:S02]  /*8460*/  FMUL.FTZ R7, R178, R7 ;  /* 0x00000007b2077220 */ /* 0x000fe40000410000 */
[----:B------:R-:W-:Y:S02]  /*8470*/  FMUL.FTZ R136, R203, R136 ;  /* 0x00000088cb887220 */ /* 0x000fe40000410000 */
[----:B------:R-:W-:Y:S02]  /*8480*/  FFMA.FTZ R185, R150, R185, R6 ;  /* 0x000000b996b97223 */ /* 0x000fe40000010006 */
[----:B------:R-:W-:-:S02]  /*8490*/  FFMA.FTZ R146, R146, R159, R7 ;  /* 0x0000009f92927223 */ /* 0x000fc40000010007 */
        /* <DEDUP_REMOVED lines=12> */
[----:B------:R-:W-:Y:S01]  /*8560*/  FADD.FTZ R24, R187, R24 ;  /* 0x00000018bb187221 */ /* 0x000fe20000010000 */
[----:B------:R-:W-:Y:S06]  /*8570*/  BAR.SYNC.DEFER_BLOCKING 0x0 ;  /* 0x0000000000007b1d */ /* 0x000fec0000010000 */
[----:B------:R-:W-:Y:S05]  /*8580*/  @P2 BRA `(.L_x_2729) ;  /* 0x000000b000002947 */ /* 0x000fea0003800000 */
[----:B-1----:R-:W-:Y:S01]  /*8590*/  ISETP.NE.AND P0, PT, R162, c[0x0][0x174], PT ;  /* 0x00005d00a2007a0c */ /* 0x002fe20003f05270 */
[----:B---3--:R-:W-:Y:S01]  /*85a0*/  IMAD.SHL.U32 R20, R25, 0x4, RZ ;  /* 0x0000000419147824 */ /* 0x008fe200078e00ff */
[----:B------:R-:W1:Y:S11]  /*85b0*/  LDS.64 R6, [0x18e0] ;  /* 0x0018e000ff067984 */ /* 0x000e760000000a00 */
[----:B------:R-:W3:Y:S04]  /*85c0*/  @P0 LDS R18, [R20+0x3210] ;  /* 0x0032100014120984 */ /* 0x000ee80000000800 */
[----:B------:R-:W4:Y:S01]  /*85d0*/  @P0 LDS R19, [R20+0x2e10] ;  /* 0x002e100014130984 */ /* 0x000f220000000800 */
[----:B-1----:R-:W-:-:S02]  /*85e0*/  FADD.FTZ R5, R5, R7 ;  /* 0x0000000705057221 */ /* 0x002fc40000010000 */
[----:B------:R-:W-:Y:S02]  /*85f0*/  FADD.FTZ R4, R4, R6 ;  /* 0x0000000604047221 */ /* 0x000fe40000010000 */
[----:B---3--:R-:W-:Y:S02]  /*8600*/  @P0 FADD.FTZ R5, R5, R18 ;  /* 0x0000001205050221 */ /* 0x008fe40000010000 */
[----:B----4-:R-:W-:-:S03]  /*8610*/  @P0 FADD.FTZ R4, R4, R19 ;  /* 0x0000001304040221 */ /* 0x010fc60000010000 */
[----:B------:R1:W-:Y:S04]  /*8620*/  STS [R20+0x3210], R5 ;  /* 0x0032100514007388 */ /* 0x0003e80000000800 */
[----:B------:R1:W-:Y:S02]  /*8630*/  STS [R20+0x2e10], R4 ;  /* 0x002e100414007388 */ /* 0x0003e40000000800 */
.L_x_2729:
[----:B-1----:R-:W-:Y:S05]  /*8640*/  BSYNC B0 ;  /* 0x0000000000007941 */ /* 0x002fea0003800000 */
.L_x_2728:
[----:B------:R-:W-:Y:S02]  /*8650*/  IADD3 R25, R25, 0x1, RZ ;  /* 0x0000000119197810 */ /* 0x000fe40007ffe0ff */
[----:B------:R-:W-:Y:S02]  /*8660*/  IADD3 R23, P1, R23, 0x1, RZ ;  /* 0x0000000117177810 */ /* 0x000fe40007f3e0ff */
[----:B------:R-:W-:Y:S02]  /*8670*/  ISETP.GE.AND P0, PT, R25, c[0x0][0x16c], PT ;  /* 0x00005b0019007a0c */ /* 0x000fe40003f06270 */
[----:B------:R-:W-:-:S11]  /*8680*/  IADD3.X R0, RZ, R0, RZ, P1, !PT ;  /* 0x00000000ff007210 */ /* 0x000fd60000ffe4ff */
[----:B0-23--:R-:W-:Y:S01]  /*8690*/  @P0 CALL.REL.NOINC `(.L_x_2682) ;  /* 0x0000001000000944 */ /* 0x00dfe20003c00000 */
[----:B------:R-:W-:Y:S05]  /*86a0*/  BRA `(.L_x_2730) ;  /* 0xffffc5d000007947 */ /* 0x000fea000383ffff */
.L_x_2682:
        /* <DEDUP_REMOVED lines=18> */
[----:B------:R-:W-:-:S03]  /*87d0*/  LEA R7, P4, R8, c[0x0][0x330], 0x1 ;  /* 0x0000cc0008077a11 */ /* 0x000fc600078808ff */
[----:B------:R2:W-:Y:S01]  /*87e0*/  STS.U16 [R106+0xa], R3 ;  /* 0x00000a036a007388 */ /* 0x0005e20000000400 */
[----:B------:R-:W-:Y:S02]  /*87f0*/  LEA.HI.X R18, R8, c[0x0][0x334], R9, 0x1, P4 ;  /* 0x0000cd0008127a11 */ /* 0x000fe400020f0c09 */
[----:B0-----:R-:W-:Y:S01]  /*8800*/  PRMT R0, R48, 0x7632, R0 ;  /* 0x0000763230007816 */ /* 0x001fe20000000000 */
[----:B------:R0:W-:Y:S01]  /*8810*/  STS.U16 [R106+0x8], R50 ;  /* 0x000008326a007388 */ /* 0x0001e20000000400 */
[----:B-1----:R-:W-:-:S03]  /*8820*/  PRMT R53, R44, 0x7632, R53 ;  /* 0x000076322c357816 */ /* 0x002fc60000000035 */
[----:B------:R-:W-:Y:S01]  /*8830*/  STS.U16 [R106], R54 ;  /* 0x000000366a007388 */ /* 0x000fe20000000400 */
[----:B--2---:R-:W-:-:S03]  /*8840*/  PRMT R3, R42, 0x7632, R3 ;  /* 0x000076322a037816 */ /* 0x004fc60000000003 */
[----:B------:R-:W-:Y:S01]  /*8850*/  STS.U16 [R106+0x4], R52 ;  /* 0x000004346a007388 */ /* 0x000fe20000000400 */
[----:B0-----:R-:W-:-:S03]  /*8860*/  IADD3 R50, -R2, c[0x0][0x168], RZ ;  /* 0x00005a0002327a10 */ /* 0x001fc60007ffe1ff */
        /* <DEDUP_REMOVED lines=8> */
[----:B------:R-:W-:Y:S01]  /*88f0*/  IMAD R0, R134, c[0x0][0x2e0], RZ ;  /* 0x0000b80086007a24 */ /* 0x000fe200078e02ff */
[----:B-1----:R-:W-:Y:S02]  /*8900*/  LOP3.LUT R4, R8, 0x20, RZ, 0xfc, !PT ;  /* 0x0000002008047812 */ /* 0x002fe400078efcff */
[----:B------:R-:W-:Y:S01]  /*8910*/  STS.U16 [R106+0x18], R42 ;  /* 0x0000182a6a007388 */ /* 0x000fe20000000400 */
[----:B------:R-:W-:-:S03]  /*8920*/  IMAD R0, R153, c[0x0][0x2e4], R0 ;  /* 0x0000b90099007a24 */ /* 0x000fc600078e0200 */
[----:B------:R0:W-:Y:S04]  /*8930*/  STS.U16 [R106+0x1a], R3 ;  /* 0x00001a036a007388 */ /* 0x0001e80000000400 */
[----:B------:R-:W-:Y:S04]  /*8940*/  STS.U16 [R106+0x1c], R40 ;  /* 0x00001c286a007388 */ /* 0x000fe80000000400 */
[----:B------:R1:W-:Y:S01]  /*8950*/  STS.U16 [R106+0x1e], R5 ;  /* 0x00001e056a007388 */ /* 0x0003e20000000400 */
[----:B------:R-:W-:-:S06]  /*8960*/  NOP ;  /* 0x0000000000007918 */ /* 0x000fcc0000000000 */
[----:B------:R-:W-:Y:S01]  /*8970*/  LDS.U16 R21, [R124] ;  /* 0x000000007c157984 */ /* 0x000fe20000000400 */
[----:B0-----:R-:W-:Y:S01]  /*8980*/  IMAD.WIDE.U32 R2, R149, c[0x0][0x2d8], RZ ;  /* 0x0000b60095027a25 */ /* 0x001fe200078e00ff */
[----:B-1----:R-:W-:Y:S02]  /*8990*/  LOP3.LUT R5, R8, 0x40, RZ, 0xfc, !PT ;  /* 0x0000004008057812 */ /* 0x002fe400078efcff */
        /* <DEDUP_REMOVED lines=9> */
[----:B------:R-:W-:Y:S02]  /*8a30*/  LOP3.LUT R0, R8, 0x60, RZ, 0xfc, !PT ;  /* 0x0000006008007812 */ /* 0x000fe400078efcff */
        /* <DEDUP_REMOVED lines=23> */
[----:B------:R-:W-:-:S05]  /*8bb0*/  IMAD.WIDE.U32 R6, R149, c[0x0][0x2d8], R6 ;  /* 0x0000b60095067a25 */ /* 0x000fca00078e0006 */
[----:B------:R-:W-:Y:S01]  /*8bc0*/  IADD3 R7, R19, R7, RZ ;  /* 0x0000000713077210 */ /* 0x000fe20007ffe0ff */
[----:B------:R-:W-:-:S04]  /*8bd0*/  IMAD R19, R153, c[0x0][0x2e4], R18 ;  /* 0x0000b90099137a24 */ /* 0x000fc800078e0212 */
[----:B------:R-:W-:-:S04]  /*8be0*/  IMAD.WIDE.U32 R6, R153, c[0x0][0x2e0], R6 ;  /* 0x0000b80099067a25 */ /* 0x000fc800078e0006 */
[----:B------:R-:W-:Y:S01]  /*8bf0*/  IMAD.IADD R7, R7, 0x1, R19 ;  /* 0x0000000107077824 */ /* 0x000fe200078e0213 */
[----:B------:R-:W-:-:S04]  /*8c00*/  LEA R18, P3, R6, c[0x0][0x330], 0x1 ;  /* 0x0000cc0006127a11 */ /* 0x000fc800078608ff */
[----:B------:R-:W-:-:S05]  /*8c10*/  LEA.HI.X R19, R6, c[0x0][0x334], R7, 0x1, P3 ;  /* 0x0000cd0006137a11 */ /* 0x000fca00018f0c07 */
[----:B------:R0:W-:Y:S04]  /*8c20*/  STG.E.U16 [R18.64], R21 ;  /* 0x0000001512007986 */ /* 0x0001e8000c101504 */
.L_x_2732:
[----:B------:R-:W-:Y:S05]  /*8c30*/  BSYNC B0 ;  /* 0x0000000000007941 */ /* 0x000fea0003800000 */
.L_x_2731:
        /* <DEDUP_REMOVED lines=37> */
[----:B------:R-:W-:Y:S02]  /*8e90*/  F2FP.PACK_AB R24, R27, R24 ;  /* 0x000000181b18723e */ /* 0x000fe400000000ff */
[----:B------:R-:W-:Y:S01]  /*8ea0*/  LEA R76, R130, R7, 0x4 ;  /* 0x00000007824c7211 */ /* 0x000fe200078e20ff */
[----:B------:R-:W-:Y:S03]  /*8eb0*/  @!P1 STG.E.U16 [R2.64+-0x540], R59 ;  /* 0xfffac03b02009986 */ /* 0x000fe6000c101504 */
[C---:B------:R-:W-:Y:S01]  /*8ec0*/  IADD3 R7, R76.reuse, 0x1, RZ ;  /* 0x000000014c077810 */ /* 0x040fe20007ffe0ff */
[----:B------:R-:W-:Y:S01]  /*8ed0*/  @!P2 STG.E.U16 [R2.64+-0x500], R61 ;  /* 0xfffb003d0200a986 */ /* 0x000fe2000c101504 */
[----:B0-----:R-:W-:-:S02]  /*8ee0*/  IADD3 R19, R76, 0x2, RZ ;  /* 0x000000024c137810 */ /* 0x001fc40007ffe0ff */
[-C--:B------:R-:W-:Y:S01]  /*8ef0*/  LEA.HI.SX32 R18, R7, R76.reuse, 0x1b ;  /* 0x0000004c07127211 */ /* 0x080fe200078fdaff */
[----:B------:R-:W-:Y:S01]  /*8f00*/  @!P3 STG.E.U16 [R2.64+-0x4c0], R63 ;  /* 0xfffb403f0200b986 */ /* 0x000fe2000c101504 */
[----:B------:R-:W-:Y:S01]  /*8f10*/  FADD.FTZ R7, R6, R27 ;  /* 0x0000001b06077221 */ /* 0x000fe20000010000 */
[C---:B------:R-:W-:Y:S02]  /*8f20*/  IADD3 R20, R76.reuse, 0x3, RZ ;  /* 0x000000034c147810 */ /* 0x040fe40007ffe0ff */
[----:B------:R-:W-:Y:S01]  /*8f30*/  @!P4 STG.E.U16 [R2.64+-0x480], R65 ;  /* 0xfffb80410200c986 */ /* 0x000fe2000c101504 */
[C---:B------:R-:W-:Y:S01]  /*8f40*/  IADD3 R21, R76.reuse, 0x4, RZ ;  /* 0x000000044c157810 */ /* 0x040fe20007ffe0ff */
[----:B------:R-:W-:Y:S01]  /*8f50*/  FADD.FTZ R6, R7, R26 ;  /* 0x0000001a07067221 */ /* 0x000fe20000010000 */
[C---:B------:R-:W-:Y:S01]  /*8f60*/  IADD3 R22, R76.reuse, 0x5, RZ ;  /* 0x000000054c167810 */ /* 0x040fe20007ffe0ff */
[----:B------:R0:W-:Y:S01]  /*8f70*/  @!P5 STG.E.U16 [R2.64+-0x440], R67 ;  /* 0xfffbc0430200d986 */ /* 0x0001e2000c101504 */
[----:B-1----:R-:W-:Y:S01]  /*8f80*/  IADD3 R23, R76, 0x6, RZ ;  /* 0x000000064c177810 */ /* 0x002fe20007ffe0ff */
[----:B------:R-:W-:Y:S01]  /*8f90*/  FADD.FTZ R7, R6, R29 ;  /* 0x0000001d06077221 */ /* 0x000fe20000010000 */
[-C--:B------:R-:W-:Y:S01]  /*8fa0*/  LEA.HI.SX32 R19, R19, R76.reuse, 0x1b ;  /* 0x0000004c13137211 */ /* 0x080fe200078fdaff */
[----:B------:R-:W-:Y:S01]  /*8fb0*/  BAR.SYNC.DEFER_BLOCKING 0x0 ;  /* 0x0000000000007b1d */ /* 0x000fe20000010000 */
[----:B------:R-:W-:Y:S01]  /*8fc0*/  LEA.HI.SX32 R20, R20, R76, 0x1b ;  /* 0x0000004c14147211 */ /* 0x000fe200078fdaff */
[----:B------:R-:W-:Y:S01]  /*8fd0*/  IMAD.SHL.U32 R18, R18, 0x2, RZ ;  /* 0x0000000212127824 */ /* 0x000fe200078e00ff */
[----:B--2---:R-:W-:-:S02]  /*8fe0*/  IADD3 R25, R76, 0x7, RZ ;  /* 0x000000074c197810 */ /* 0x004fc40007ffe0ff */
[----:B------:R-:W-:Y:S01]  /*8ff0*/  F2FP.PACK_AB R26, R29, R26 ;  /* 0x0000001a1d1a723e */ /* 0x000fe200000000ff */
[----:B------:R-:W-:Y:S01]  /*9000*/  IMAD.SHL.U32 R20, R20, 0x2, RZ ;  /* 0x0000000214147824 */ /* 0x000fe200078e00ff */
[-C--:B------:R-:W-:Y:S02]  /*9010*/  LEA.HI.SX32 R21, R21, R76.reuse, 0x1b ;  /* 0x0000004c15157211 */ /* 0x080fe400078fdaff */
[----:B------:R-:W-:Y:S02]  /*9020*/  LEA.HI.SX32 R22, R22, R76, 0x1b ;  /* 0x0000004c16167211 */ /* 0x000fe400078fdaff */
[----:B0-----:R-:W-:Y:S01]  /*9030*/  F2FP.PACK_AB R2, R31, R28 ;  /* 0x0000001c1f02723e */ /* 0x001fe200000000ff */
[----:B------:R-:W-:Y:S01]  /*9040*/  FADD.FTZ R28, R7, R28 ;  /* 0x0000001c071c7221 */ /* 0x000fe20000010000 */
[----:B------:R-:W-:Y:S01]  /*9050*/  IADD3 R40, R76, 0x8, RZ ;  /* 0x000000084c287810 */ /* 0x000fe20007ffe0ff */
[----:B------:R-:W-:Y:S01]  /*9060*/  IMAD.SHL.U32 R22, R22, 0x2, RZ ;  /* 0x0000000216167824 */ /* 0x000fe200078e00ff */
[----:B------:R-:W-:Y:S01]  /*9070*/  IADD3 R42, R76, 0x9, RZ ;  /* 0x000000094c2a7810 */ /* 0x000fe20007ffe0ff */
[----:B------:R-:W-:Y:S01]  /*9080*/  FADD.FTZ R31, R28, R31 ;  /* 0x0000001f1c1f7221 */ /* 0x000fe20000010000 */
[----:B------:R-:W-:-:S02]  /*9090*/  PRMT R6, R24, 0x7632, R6 ;  /* 0x0000763218067816 */ /* 0x000fc40000000006 */
[-C--:B------:R-:W-:Y:S02]  /*90a0*/  LEA.HI.SX32 R23, R23, R76.reuse, 0x1b ;  /* 0x0000004c17177211 */ /* 0x080fe400078fdaff */
[----:B------:R-:W-:Y:S02]  /*90b0*/  SHF.L.U32 R19, R19, 0x1, RZ ;  /* 0x0000000113137819 */ /* 0x000fe400000006ff */
[C---:B------:R-:W-:Y:S01]  /*90c0*/  IADD3 R43, R76.reuse, 0xa, RZ ;  /* 0x0000000a4c2b7810 */ /* 0x040fe20007ffe0ff */
[----:B------:R-:W-:Y:S01]  /*90d0*/  STS.U16 [R106], R24 ;  /* 0x000000186a007388 */ /* 0x000fe20000000400 */
[----:B------:R-:W-:Y:S02]  /*90e0*/  IADD3 R44, R76, 0xb, RZ ;  /* 0x0000000b4c2c7810 */ /* 0x000fe40007ffe0ff */
[----:B------:R-:W-:Y:S01]  /*90f0*/  LEA.HI.SX32 R25, R25, R76, 0x1b ;  /* 0x0000004c19197211 */ /* 0x000fe200078fdaff */
[----:B------:R0:W-:Y:S01]  /*9100*/  STS.U16 [R18+0x2], R6 ;  /* 0x0000020612007388 */ /* 0x0001e20000000400 */
[----:B------:R-:W-:-:S02]  /*9110*/  PRMT R27, R26, 0x7632, R27 ;  /* 0x000076321a1b7816 */ /* 0x000fc4000000001b */
[----:B------:R-:W-:Y:S01]  /*9120*/  F2FP.PACK_AB R3, R33, R30 ;  /* 0x0000001e2103723e */ /* 0x000fe200000000ff */
[----:B------:R1:W-:Y:S01]  /*9130*/  STS.U16 [R19+0x4], R26 ;  /* 0x0000041a13007388 */ /* 0x0003e20000000400 */
[C---:B------:R-:W-:Y:S01]  /*9140*/  PRMT R29, R2.reuse, 0x7610, R29 ;  /* 0x00007610021d7816 */ /* 0x040fe2000000001d */
[----:B------:R-:W-:Y:S01]  /*9150*/  IMAD.SHL.U32 R25, R25, 0x2, RZ ;  /* 0x0000000219197824 */ /* 0x000fe200078e00ff */
[----:B------:R-:W-:Y:S01]  /*9160*/  PRMT R49, R2, 0x7632, R49 ;  /* 0x0000763202317816 */ /* 0x000fe20000000031 */
[----:B------:R-:W-:Y:S01]  /*9170*/  STS.U16 [R20+0x6], R27 ;  /* 0x0000061b14007388 */ /* 0x000fe20000000400 */
[----:B------:R-:W-:Y:S01]  /*9180*/  SHF.L.U32 R21, R21, 0x1, RZ ;  /* 0x0000000115157819 */ /* 0x000fe200000006ff */
[----:B------:R-:W-:Y:S01]  /*9190*/  FADD.FTZ R30, R31, R30 ;  /* 0x0000001e1f1e7221 */ /* 0x000fe20000010000 */
[C---:B------:R-:W-:Y:S02]  /*91a0*/  IADD3 R45, R76.reuse, 0xc, RZ ;  /* 0x0000000c4c2d7810 */ /* 0x040fe40007ffe0ff */
[----:B------:R-:W-:Y:S01]  /*91b0*/  IADD3 R46, R76, 0xd, RZ ;  /* 0x0000000d4c2e7810 */ /* 0x000fe20007ffe0ff */
[----:B------:R-:W-:Y:S01]  /*91c0*/  STS.U16 [R21+0x8], R29 ;  /* 0x0000081d15007388 */ /* 0x000fe20000000400 */
[-C--:B------:R-:W-:Y:S01]  /*91d0*/  LEA.HI.SX32 R40, R40, R76.reuse, 0x1b ;  /* 0x0000004c28287211 */ /* 0x080fe200078fdaff */
[----:B------:R-:W-:Y:S01]  /*91e0*/  FADD.FTZ R33, R30, R33 ;  /* 0x000000211e217221 */ /* 0x000fe20000010000 */
[----:B------:R-:W-:Y:S01]  /*91f0*/  LEA.HI.SX32 R42, R42, R76, 0x1b ;  /* 0x0000004c2a2a7211 */ /* 0x000fe200078fdaff */
[----:B------:R-:W-:Y:S01]  /*9200*/  STS.U16 [R22+0xa], R49 ;  /* 0x00000a3116007388 */ /* 0x000fe20000000400 */
[----:B------:R-:W-:Y:S01]  /*9210*/  F2FP.PACK_AB R2, R35, R32 ;  /* 0x000000202302723e */ /* 0x000fe200000000ff */
[----:B------:R-:W-:Y:S01]  /*9220*/  FADD.FTZ R32, R33, R32 ;  /* 0x0000002021207221 */ /* 0x000fe20000010000 */
[----:B------:R-:W-:Y:S01]  /*9230*/  SHF.L.U32 R23, R23, 0x1, RZ ;  /* 0x0000000117177819 */ /* 0x000fe200000006ff */
[----:B------:R-:W-:Y:S01]  /*9240*/  IMAD.SHL.U32 R42, R42, 0x2, RZ ;  /* 0x000000022a2a7824 */ /* 0x000fe200078e00ff */
[----:B------:R-:W-:Y:S01]  /*9250*/  IADD3 R47, R76, 0xe, RZ ;  /* 0x0000000e4c2f7810 */ /* 0x000fe20007ffe0ff */
[----:B------:R-:W-:Y:S01]  /*9260*/  FADD.FTZ R35, R32, R35 ;  /* 0x0000002320237221 */ /* 0x000fe20000010000 */
[----:B------:R-:W-:Y:S01]  /*9270*/  IADD3 R48, R76, 0xf, RZ ;  /* 0x0000000f4c307810 */ /* 0x000fe20007ffe0ff */
[----:B------:R2:W-:Y:S01]  /*9280*/  STS.U16 [R23+0xc], R3 ;  /* 0x00000c0317007388 */ /* 0x0005e20000000400 */
[----:B------:R-:W-:-:S02]  /*9290*/  LEA.HI.SX32 R43, R43, R76, 0x1b ;  /* 0x0000004c2b2b7211 */ /* 0x000fc400078fdaff */
[----:B------:R-:W-:Y:S02]  /*92a0*/  LEA.HI.SX32 R44, R44, R76, 0x1b ;  /* 0x0000004c2c2c7211 */ /* 0x000fe400078fdaff */
[----:B0-----:R-:W-:Y:S01]  /*92b0*/  F2FP.PACK_AB R6, R37, R34 ;  /* 0x000000222506723e */ /* 0x001fe200000000ff */
[----:B------:R-:W-:Y:S01]  /*92c0*/  FADD.FTZ R34, R35, R34 ;  /* 0x0000002223227221 */ /* 0x000fe20000010000 */
[----:B------:R-:W-:Y:S01]  /*92d0*/  PRMT R18, R3, 0x7632, R18 ;  /* 0x0000763203127816 */ /* 0x000fe20000000012 */
[----:B------:R-:W-:Y:S01]  /*92e0*/  IMAD.SHL.U32 R44, R44, 0x2, RZ ;  /* 0x000000022c2c7824 */ /* 0x000fe200078e00ff */
[-C--:B------:R-:W-:Y:S01]  /*92f0*/  LEA.HI.SX32 R45, R45, R76.reuse, 0x1b ;  /* 0x0000004c2d2d7211 */ /* 0x080fe200078fdaff */
[----:B------:R-:W-:Y:S01]  /*9300*/  FADD.FTZ R37, R34, R37 ;  /* 0x0000002522257221 */ /* 0x000fe20000010000 */
[----:B------:R-:W-:Y:S01]  /*9310*/  LEA.HI.SX32 R46, R46, R76, 0x1b ;  /* 0x0000004c2e2e7211 */ /* 0x000fe200078fdaff */
[----:B------:R-:W-:Y:S01]  /*9320*/  STS.U16 [R25+0xe], R18 ;  /* 0x00000e1219007388 */ /* 0x000fe20000000400 */
[----:B-1----:R-:W-:-:S02]  /*9330*/  PRMT R19, R2, 0x7610, R19 ;  /* 0x0000761002137816 */ /* 0x002fc40000000013 */
[----:B------:R-:W-:Y:S01]  /*9340*/  PRMT R24, R2, 0x7632, R24 ;  /* 0x0000763202187816 */ /* 0x000fe20000000018 */
[----:B------:R-:W-:Y:S01]  /*9350*/  IMAD.SHL.U32 R46, R46, 0x2, RZ ;  /* 0x000000022e2e7824 */ /* 0x000fe200078e00ff */
[----:B------:R-:W-:Y:S02]  /*9360*/  SHF.L.U32 R40, R40, 0x1, RZ ;  /* 0x0000000128287819 */ /* 0x000fe400000006ff */
[----:B------:R-:W-:Y:S01]  /*9370*/  F2FP.PACK_AB R2, R39, R36 ;  /* 0x000000242702723e */ /* 0x000fe200000000ff */
[----:B------:R-:W-:Y:S01]  /*9380*/  FADD.FTZ R36, R37, R36 ;  /* 0x0000002425247221 */ /* 0x000fe20000010000 */
[-C--:B------:R-:W-:Y:S01]  /*9390*/  LEA.HI.SX32 R47, R47, R76.reuse, 0x1b ;  /* 0x0000004c2f2f7211 */ /* 0x080fe200078fdaff */
[----:B------:R-:W-:Y:S01]  /*93a0*/  STS.U16 [R40+0x10], R19 ;  /* 0x0000101328007388 */ /* 0x000fe20000000400 */
[----:B------:R-:W-:Y:S01]  /*93b0*/  LEA.HI.SX32 R48, R48, R76, 0x1b ;  /* 0x0000004c30307211 */ /* 0x000fe200078fdaff */
[----:B------:R-:W-:Y:S01]  /*93c0*/  FADD.FTZ R39, R36, R39 ;  /* 0x0000002724277221 */ /* 0x000fe20000010000 */
[----:B------:R-:W-:Y:S01]  /*93d0*/  SHF.L.U32 R43, R43, 0x1, RZ ;  /* 0x000000012b2b7819 */ /* 0x000fe200000006ff */
[----:B------:R-:W-:Y:S01]  /*93e0*/  STS.U16 [R42+0x12], R24 ;  /* 0x000012182a007388 */ /* 0x000fe20000000400 */
[----:B--2---:R-:W-:Y:S01]  /*93f0*/  F2FP.PACK_AB R3, R41, R38 ;  /* 0x000000262903723e */ /* 0x004fe200000000ff */
[----:B------:R-:W-:Y:S01]  /*9400*/  IMAD.SHL.U32 R48, R48, 0x2, RZ ;  /* 0x0000000230307824 */ /* 0x000fe200078e00ff */
[----:B------:R-:W-:Y:S01]  /*9410*/  PRMT R22, R6, 0x7632, R22 ;  /* 0x0000763206167816 */ /* 0x000fe20000000016 */
[----:B------:R0:W-:Y:S01]  /*9420*/  STS.U16 [R43+0x14], R6 ;  /* 0x000014062b007388 */ /* 0x0001e20000000400 */
[----:B------:R-:W-:Y:S01]  /*9430*/  SHF.L.U32 R45, R45, 0x1, RZ ;  /* 0x000000012d2d7819 */ /* 0x000fe200000006ff */
[----:B------:R-:W-:Y:S01]  /*9440*/  FADD.FTZ R38, R39, R38 ;  /* 0x0000002627267221 */ /* 0x000fe20000010000 */
[----:B------:R-:W-:Y:S01]  /*9450*/  PRMT R20, R2, 0x7632, R20 ;  /* 0x0000763202147816 */ /* 0x000fe20000000014 */
        /* <DEDUP_REMOVED lines=45> */
.L_x_2734:
[----:B------:R-:W-:Y:S05]  /*9730*/  BSYNC B0 ;  /* 0x0000000000007941 */ /* 0x000fea0003800000 */
.L_x_2733:
[----:B------:R-:W-:Y:S01]  /*9740*/  IMAD.MOV.U32 R3, RZ, RZ, R31 ;  /* 0x000000ffff037224 */ /* 0x000fe200078e001f */
[----:B------:R-:W-:Y:S01]  /*9750*/  IADD3 R107, P0, R107, -0x7c0, RZ ;  /* 0xfffff8406b6b7810 */ /* 0x000fe20007f1e0ff */
[----:B------:R-:W-:Y:S01]  /*9760*/  IMAD R6, R134, c[0x0][0x300], RZ ;  /* 0x0000c00086067a24 */ /* 0x000fe200078e02ff */
[-C--:B------:R-:W-:Y:S01]  /*9770*/  ISETP.GE.AND P3, PT, R4, R47.reuse, PT ;  /* 0x0000002f0400720c */ /* 0x080fe20003f66270 */
[C---:B------:R-:W-:Y:S01]  /*9780*/  IMAD.WIDE.U32 R2, R153.reuse, c[0x0][0x300], R2 ;  /* 0x0000c00099027a25 */ /* 0x040fe200078e0002 */
        /* <DEDUP_REMOVED lines=8> */
[----:B------:R-:W-:Y:S02]  /*9810*/  ISETP.GE.AND P6, PT, R52, R47, PT ;  /* 0x0000002f3400720c */ /* 0x000fe40003fc6270 */
[----:B------:R-:W-:Y:S02]  /*9820*/  LEA.HI.X R3, R91, R3, R4, 0x1, P0 ;  /* 0x000000035b037211 */ /* 0x000fe400000f0c04 */
[----:B------:R-:W-:-:S02]  /*9830*/  ISETP.GE.AND P0, PT, R54, R47, PT ;  /* 0x0000002f3600720c */ /* 0x000fc40003f06270 */
[-C--:B------:R-:W-:Y:S01]  /*9840*/  ISETP.GE.AND P4, PT, R5, R47.reuse, PT ;  /* 0x0000002f0500720c */ /* 0x080fe20003f86270 */
[----:B------:R1:W-:Y:S01]  /*9850*/  @!P5 STG.E.U16 [R2.64+0x80], R121 ;  /* 0x000080790200d986 */ /* 0x0003e2000c101504 */
[-C--:B------:R-:W-:Y:S02]  /*9860*/  ISETP.GE.AND P5, PT, R64, R47.reuse, PT ;  /* 0x0000002f4000720c */ /* 0x080fe40003fa6270 */
[-C--:B------:R-:W-:Y:S01]  /*9870*/  ISETP.GE.AND P1, PT, R56, R47.reuse, PT ;  /* 0x0000002f3800720c */ /* 0x080fe20003f26270 */
[----:B------:R1:W-:Y:S01]  /*9880*/  @!P3 STG.E.U16 [R2.64], R123 ;  /* 0x0000007b0200b986 */ /* 0x0003e2000c101504 */
[-C--:B------:R-:W-:Y:S02]  /*9890*/  ISETP.GE.AND P2, PT, R58, R47.reuse, PT ;  /* 0x0000002f3a00720c */ /* 0x080fe40003f46270 */
[-C--:B------:R-:W-:Y:S01]  /*98a0*/  ISETP.GE.AND P3, PT, R60, R47.reuse, PT ;  /* 0x0000002f3c00720c */ /* 0x080fe20003f66270 */
[----:B------:R1:W-:Y:S01]  /*98b0*/  @!P6 STG.E.U16 [R2.64+0xc0], R23 ;  /* 0x0000c0170200e986 */ /* 0x0003e2000c101504 */
[----:B------:R-:W-:-:S02]  /*98c0*/  ISETP.GE.AND P6, PT, R66, R47, PT ;  /* 0x0000002f4200720c */ /* 0x000fc40003fc6270 */
[----:B------:R-:W-:Y:S01]  /*98d0*/  IADD3 R126, R126, 0x1, RZ ;  /* 0x000000017e7e7810 */ /* 0x000fe20007ffe0ff */
[----:B------:R1:W-:Y:S01]  /*98e0*/  @!P0 STG.E.U16 [R2.64+0x100], R119 ;  /* 0x0001007702008986 */ /* 0x0003e2000c101504 */
[----:B------:R-:W-:-:S03]  /*98f0*/  ISETP.GE.AND P0, PT, R68, R47, PT ;  /* 0x0000002f4400720c */ /* 0x000fc60003f06270 */
[----:B------:R1:W-:Y:S04]  /*9900*/  @!P5 STG.E.U16 [R2.64+0x240], R29 ;  /* 0x0002401d0200d986 */ /* 0x0003e8000c101504 */
[----:B------:R1:W-:Y:S01]  /*9910*/  @!P4 STG.E.U16 [R2.64+0x40], R21 ;  /* 0x000040150200c986 */ /* 0x0003e2000c101504 */
[----:B------:R-:W-:-:S03]  /*9920*/  ISETP.GE.AND P4, PT, R62, R47, PT ;  /* 0x0000002f3e00720c */ /* 0x000fc60003f86270 */
        /* <DEDUP_REMOVED lines=21> */
[----:B01----:R-:W-:Y:S01]  /*9a80*/  @!P0 CALL.REL.NOINC `(.L_x_2676) ;  /* 0x0000001000008944 */ /* 0x003fe20003c00000 */
[----:B------:R-:W-:Y:S05]  /*9a90*/  BRA `(.L_x_2735) ;  /* 0xffff6d5000007947 */ /* 0x000fea000383ffff */
.L_x_2676:
        /* <DEDUP_REMOVED lines=29> */
.L_x_2737:
[----:B------:R-:W-:Y:S05]  /*9c70*/  BSYNC B0 ;  /* 0x0000000000007941 */ /* 0x000fea0003800000 */
.L_x_2736:
        /* <DEDUP_REMOVED lines=28> */
.L_x_2739:
[----:B------:R-:W1:Y:S02]  /*9e40*/  S2R R15, SR_TID.X ;  /* 0x00000000000f7919 */ /* 0x000e640000002100 */
.L_x_2740:
[----:B------:R-:W-:Y:S05]  /*9e50*/  BSYNC B0 ;  /* 0x0000000000007941 */ /* 0x000fea0003800000 */
.L_x_2738:
[----:B-1----:R-:W-:-:S13]  /*9e60*/  ISETP.GE.AND P0, PT, R15, c[0x0][0x16c], PT ;  /* 0x00005b000f007a0c */ /* 0x002fda0003f06270 */
[----:B------:R-:W-:Y:S05]  /*9e70*/  @P0 EXIT ;  /* 0x000000000000094d */ /* 0x000fea0003800000 */
[C---:B------:R-:W-:Y:S02]  /*9e80*/  IMAD R0, R134.reuse, c[0x0][0x2a8], RZ ;  /* 0x0000aa0086007a24 */ /* 0x040fe400078e02ff */
[----:B------:R-:W-:Y:S02]  /*9e90*/  IMAD R134, R134, c[0x0][0x288], RZ ;  /* 0x0000a20086867a24 */ /* 0x000fe400078e02ff */
[----:B0-----:R-:W-:-:S04]  /*9ea0*/  IMAD.WIDE.U32 R4, R153, c[0x0][0x288], RZ ;  /* 0x0000a20099047a25 */ /* 0x001fc800078e00ff */
[C---:B------:R-:W-:Y:S02]  /*9eb0*/  IMAD R21, R153.reuse, c[0x0][0x28c], R134 ;  /* 0x0000a30099157a24 */ /* 0x040fe400078e0286 */
[----:B------:R-:W-:-:S03]  /*9ec0*/  IMAD.WIDE.U32 R2, R153, c[0x0][0x2a8], RZ ;  /* 0x0000aa0099027a25 */ /* 0x000fc600078e00ff */
[----:B------:R-:W-:Y:S01]  /*9ed0*/  IADD3 R21, R5, R21, RZ ;  /* 0x0000001505157210 */ /* 0x000fe20007ffe0ff */
[----:B------:R-:W-:-:S04]  /*9ee0*/  IMAD R23, R153, c[0x0][0x2ac], R0 ;  /* 0x0000ab0099177a24 */ /* 0x000fc800078e0200 */
[----:B------:R-:W-:Y:S02]  /*9ef0*/  IMAD.IADD R23, R3, 0x1, R23 ;  /* 0x0000000103177824 */ /* 0x000fe400078e0217 */
.L_x_2741:
        /* <DEDUP_REMOVED lines=14> */
[----:B------:R-:W-:Y:S01]  /*9fe0*/  LEA R12, P1, R10, c[0x0][0x318], 0x2 ;  /* 0x0000c6000a0c7a11 */ /* 0x000fe200078210ff */
[----:B------:R-:W-:Y:S02]  /*9ff0*/  IMAD.IADD R9, R7, 0x1, R9 ;  /* 0x0000000107097824 */ /* 0x000fe400078e0209 */
[C---:B------:R-:W-:Y:S01]  /*a000*/  IMAD R13, R15.reuse, c[0x0][0x2b4], R0 ;  /* 0x0000ad000f0d7a24 */ /* 0x040fe200078e0200 */
[----:B-1----:R-:W-:Y:S02]  /*a010*/  IADD3 R15, R15, c[0x0][0x0], RZ ;  /* 0x000000000f0f7a10 */ /* 0x002fe40007ffe0ff */
[----:B------:R-:W-:Y:S02]  /*a020*/  LEA.HI.X R9, R6, c[0x0][0x314], R9, 0x2, P0 ;  /* 0x0000c50006097a11 */ /* 0x000fe400000f1409 */
[----:B------:R-:W-:-:S02]  /*a030*/  ISETP.GE.AND P0, PT, R15, c[0x0][0x16c], PT ;  /* 0x00005b000f007a0c */ /* 0x000fc40003f06270 */
[----:B------:R-:W-:-:S04]  /*a040*/  IADD3 R7, R11, R13, RZ ;  /* 0x0000000d0b077210 */ /* 0x000fc80007ffe0ff */
[----:B------:R-:W-:Y:S01]  /*a050*/  LEA.HI.X R13, R10, c[0x0][0x31c], R7, 0x2, P1 ;  /* 0x0000c7000a0d7a11 */ /* 0x000fe200008f1407 */
[----:B0-----:R0:W-:Y:S04]  /*a060*/  RED.E.ADD.F32.FTZ.RN.STRONG.GPU [R8.64], R17 ;  /* 0x000000110800798e */ /* 0x0011e8000c10e784 */
[----:B--2---:R0:W-:Y:S02]  /*a070*/  RED.E.ADD.F32.FTZ.RN.STRONG.GPU [R12.64], R19 ;  /* 0x000000130c00798e */ /* 0x0041e4000c10e784 */
[----:B------:R-:W-:Y:S05]  /*a080*/  @!P0 BRA `(.L_x_2741) ;  /* 0xfffffe7000008947 */ /* 0x000fea000383ffff */
[----:B------:R-:W-:Y:S05]  /*a090*/  EXIT ;  /* 0x000000000000794d */ /* 0x000fea0003800000 */
.L_x_2687:
[----:B------:R-:W-:Y:S01]  /*a0a0*/  HFMA2.MMA R237, -RZ, RZ, 0, 5.9604644775390625e-08 ;  /* 0x00000001ffed7435 */ /* 0x000fe200000001ff */
[----:B------:R-:W-:Y:S01]  /*a0b0*/  IMAD.MOV.U32 R204, RZ, RZ, R6 ;  /* 0x000000ffffcc7224 */ /* 0x000fe200078e0006 */
[----:B------:R-:W-:Y:S01]  /*a0c0*/  MOV R208, RZ ;  /* 0x000000ff00d07202 */ /* 0x000fe20000000f00 */
[----:B------:R-:W-:Y:S01]  /*a0d0*/  IMAD.MOV.U32 R239, RZ, RZ, -0x1 ;  /* 0xffffffffffef7424 */ /* 0x000fe200078e00ff */
[----:B------:R-:W-:-:S02]  /*a0e0*/  MOV R4, 0xa100 ;  /* 0x0000a10000047802 */ /* 0x000fc40000000f00 */
[----:B-1----:R-:W-:Y:S05]  /*a0f0*/  CALL.REL.NOINC `($__internal_113_$__cuda_sm70_shflsync_up) ;  /* 0x00000ed000007944 */ /* 0x002fea0003c00000 */
[----:B-1----:R-:W-:Y:S01]  /*a100*/  MOV R235, R204 ;  /* 0x000000cc00eb7202 */ /* 0x002fe20000000f00 */
[----:B0-----:R-:W-:Y:S05]  /*a110*/  BRA `(.L_x_2742) ;  /* 0xffffbe8000007947 */ /* 0x001fea000383ffff */
.L_x_2688:
[----:B------:R-:W-:Y:S01]  /*a120*/  HFMA2.MMA R208, -RZ, RZ, 0, 0 ;  /* 0x00000000ffd07435 */ /* 0x000fe200000001ff */
[----:B------:R-:W-:Y:S01]  /*a130*/  MOV R204, R7 ;  /* 0x0000000700cc7202 */ /* 0x000fe20000000f00 */
[----:B------:R-:W-:Y:S01]  /*a140*/  IMAD.MOV.U32 R237, RZ, RZ, 0x1 ;  /* 0x00000001ffed7424 */ /* 0x000fe200078e00ff */
[----:B------:R-:W-:-:S02]  /*a150*/  MOV R239, 0xffffffff ;  /* 0xffffffff00ef7802 */ /* 0x000fc40000000f00 */
[----:B------:R-:W-:Y:S02]  /*a160*/  MOV R4, 0xa180 ;  /* 0x0000a18000047802 */ /* 0x000fe40000000f00 */
[----:B012---:R-:W-:Y:S05]  /*a170*/  CALL.REL.NOINC `($__internal_113_$__cuda_sm70_shflsync_up) ;  /* 0x00000e5000007944 */ /* 0x007fea0003c00000 */
[----:B------:R-:W-:Y:S01]  /*a180*/  FMUL.FTZ R235, R6, R235 ;  /* 0x000000eb06eb7220 */ /* 0x000fe20000410000 */
[----:B------:R-:W-:Y:S01]  /*a190*/  ISETP.GE.AND P0, PT, R130, 0x1, PT ;  /* 0x000000018200780c */ /* 0x000fe20003f06270 */
[C---:B-1----:R-:W-:Y:S01]  /*a1a0*/  FFMA.FTZ R4, R6.reuse, R204, R7 ;  /* 0x000000cc06047223 */ /* 0x042fe20000010007 */
[----:B0-----:R-:W-:Y:S01]  /*a1b0*/  HFMA2.MMA R208, -RZ, RZ, 0, 0 ;  /* 0x00000000ffd07435 */ /* 0x001fe200000001ff */
[----:B------:R-:W-:Y:S01]  /*a1c0*/  IMAD.MOV.U32 R237, RZ, RZ, 0x2 ;  /* 0x00000002ffed7424 */ /* 0x000fe200078e00ff */
[----:B------:R-:W-:Y:S02]  /*a1d0*/  FSEL R235, R6, R235, !P0 ;  /* 0x000000eb06eb7208 */ /* 0x000fe40004000000 */
[----:B------:R-:W-:Y:S02]  /*a1e0*/  FSEL R7, R7, R4, !P0 ;  /* 0x0000000407077208 */ /* 0x000fe40004000000 */
[----:B------:R-:W-:Y:S01]  /*a1f0*/  MOV R239, 0xffffffff ;  /* 0xffffffff00ef7802 */ /* 0x000fe20000000f00 */
[----:B------:R-:W-:Y:S01]  /*a200*/  IMAD.MOV.U32 R204, RZ, RZ, R235 ;  /* 0x000000ffffcc7224 */ /* 0x000fe200078e00eb */
[----:B------:R-:W-:-:S02]  /*a210*/  MOV R4, 0xa230 ;  /* 0x0000a23000047802 */ /* 0x000fc40000000f00 */
[----:B------:R-:W-:Y:S05]  /*a220*/  CALL.REL.NOINC `($__internal_113_$__cuda_sm70_shflsync_up) ;  /* 0x00000da000007944 */ /* 0x000fea0003c00000 */
[----:B0-----:R-:W-:Y:S01]  /*a230*/  HFMA2.MMA R208, -RZ, RZ, 0, 0 ;  /* 0x00000000ffd07435 */ /* 0x001fe200000001ff */
[----:B-1----:R-:W-:Y:S01]  /*a240*/  MOV R6, R204 ;  /* 0x000000cc00067202 */ /* 0x002fe20000000f00 */
[----:B------:R-:W-:Y:S01]  /*a250*/  IMAD.MOV.U32 R237, RZ, RZ, 0x2 ;  /* 0x00000002ffed7424 */ /* 0x000fe200078e00ff */
[----:B------:R-:W-:-:S02]  /*a260*/  MOV R204, R7 ;  /* 0x0000000700cc7202 */ /* 0x000fc40000000f00 */
[----:B------:R-:W-:Y:S02]  /*a270*/  MOV R239, 0xffffffff ;  /* 0xffffffff00ef7802 */ /* 0x000fe40000000f00 */
[----:B------:R-:W-:Y:S02]  /*a280*/  MOV R4, 0xa2a0 ;  /* 0x0000a2a000047802 */ /* 0x000fe40000000f00 */
[----:B------:R-:W-:Y:S05]  /*a290*/  CALL.REL.NOINC `($__internal_113_$__cuda_sm70_shflsync_up) ;  /* 0x00000d3000007944 */ /* 0x000fea0003c00000 */
[----:B------:R-:W-:Y:S01]  /*a2a0*/  ISETP.GE.AND P0, PT, R130, 0x2, PT ;  /* 0x000000028200780c */ /* 0x000fe20003f06270 */
[----:B0-----:R-:W-:Y:S01]  /*a2b0*/  HFMA2.MMA R208, -RZ, RZ, 0, 0 ;  /* 0x00000000ffd07435 */ /* 0x001fe200000001ff */
[----:B------:R-:W-:Y:S01]  /*a2c0*/  IMAD.MOV.U32 R237, RZ, RZ, 0x4 ;  /* 0x00000004ffed7424 */ /* 0x000fe200078e00ff */
[----:B------:R-:W-:Y:S02]  /*a2d0*/  MOV R239, 0xffffffff ;  /* 0xffffffff00ef7802 */ /* 0x000fe40000000f00 */
[----:B------:R-:W-:-:S08]  /*a2e0*/  MOV R4, 0xa330 ;  /* 0x0000a33000047802 */ /* 0x000fd00000000f00 */
[----:B-1----:R-:W-:Y:S02]  /*a2f0*/  @P0 FFMA.FTZ R7, R235, R204, R7 ;  /* 0x000000cceb070223 */ /* 0x002fe40000010007 */
[----:B------:R-:W-:-:S04]  /*a300*/  @P0 FMUL.FTZ R235, R6, R235 ;  /* 0x000000eb06eb0220 */ /* 0x000fc80000410000 */
[----:B------:R-:W-:Y:S02]  /*a310*/  IMAD.MOV.U32 R204, RZ, RZ, R235 ;  /* 0x000000ffffcc7224 */ /* 0x000fe400078e00eb */
[----:B------:R-:W-:Y:S05]  /*a320*/  CALL.REL.NOINC `($__internal_113_$__cuda_sm70_shflsync_up) ;  /* 0x00000ca000007944 */ /* 0x000fea0003c00000 */
[----:B0-----:R-:W-:Y:S01]  /*a330*/  HFMA2.MMA R208, -RZ, RZ, 0, 0 ;  /* 0x00000000ffd07435 */ /* 0x001fe200000001ff */
[----:B-1----:R-:W-:Y:S01]  /*a340*/  MOV R6, R204 ;  /* 0x000000cc00067202 */ /* 0x002fe20000000f00 */
[----:B------:R-:W-:Y:S01]  /*a350*/  IMAD.MOV.U32 R237, RZ, RZ, 0x4 ;  /* 0x00000004ffed7424 */ /* 0x000fe200078e00ff */
[----:B------:R-:W-:Y:S02]  /*a360*/  MOV R204, R7 ;  /* 0x0000000700cc7202 */ /* 0x000fe40000000f00 */
[----:B------:R-:W-:Y:S02]  /*a370*/  MOV R239, 0xffffffff ;  /* 0xffffffff00ef7802 */ /* 0x000fe40000000f00 */
[----:B------:R-:W-:Y:S02]  /*a380*/  MOV R4, 0xa3a0 ;  /* 0x0000a3a000047802 */ /* 0x000fe40000000f00 */
[----:B------:R-:W-:Y:S05]  /*a390*/  CALL.REL.NOINC `($__internal_113_$__cuda_sm70_shflsync_up) ;  /* 0x00000c3000007944 */ /* 0x000fea0003c00000 */
[----:B------:R-:W-:Y:S01]  /*a3a0*/  ISETP.GE.AND P0, PT, R130, 0x4, PT ;  /* 0x000000048200780c */ /* 0x000fe20003f06270 */
[----:B0-----:R-:W-:Y:S01]  /*a3b0*/  HFMA2.MMA R208, -RZ, RZ, 0, 0 ;  /* 0x00000000ffd07435 */ /* 0x001fe200000001ff */
[----:B------:R-:W-:Y:S01]  /*a3c0*/  IMAD.MOV.U32 R237, RZ, RZ, 0x8 ;  /* 0x00000008ffed7424 */ /* 0x000fe200078e00ff */
[----:B------:R-:W-:-:S02]  /*a3d0*/  MOV R239, 0xffffffff ;  /* 0xffffffff00ef7802 */ /* 0x000fc40000000f00 */
        /* <DEDUP_REMOVED lines=20> */
[-C--:B------:R-:W-:Y:S02]  /*a520*/  MOV R188, R235.reuse ;  /* 0x000000eb00bc7202 */ /* 0x080fe40000000f00 */
[----:B------:R-:W-:Y:S02]  /*a530*/  MOV R204, R235 ;  /* 0x000000eb00cc7202 */ /* 0x000fe40000000f00 */
[----:B------:R-:W-:Y:S05]  /*a540*/  CALL.REL.NOINC `($__internal_113_$__cuda_sm70_shflsync_up) ;  /* 0x00000a8000007944 */ /* 0x000fea0003c00000 */
[----:B0-----:R-:W-:Y:S01]  /*a550*/  HFMA2.MMA R237, -RZ, RZ, 0, 9.5367431640625e-07 ;  /* 0x00000010ffed7435 */ /* 0x001fe200000001ff */
[----:B-1----:R-:W-:Y:S01]  /*a560*/  IMAD.MOV.U32 R202, RZ, RZ, R204 ;  /* 0x000000ffffca7224 */ /* 0x002fe200078e00cc */
[----:B------:R-:W-:Y:S01]  /*a570*/  MOV R204, R7 ;  /* 0x0000000700cc7202 */ /* 0x000fe20000000f00 */
[----:B------:R-:W-:Y:S01]  /*a580*/  IMAD.MOV.U32 R208, RZ, RZ, RZ ;  /* 0x000000ffffd07224 */ /* 0x000fe200078e00ff */
[----:B------:R-:W-:Y:S02]  /*a590*/  MOV R239, 0xffffffff ;  /* 0xffffffff00ef7802 */ /* 0x000fe40000000f00 */
[----:B------:R-:W-:Y:S02]  /*a5a0*/  MOV R4, 0xa5c0 ;  /* 0x0000a5c000047802 */ /* 0x000fe40000000f00 */
[----:B------:R-:W-:Y:S05]  /*a5b0*/  CALL.REL.NOINC `($__internal_113_$__cuda_sm70_shflsync_up) ;  /* 0x00000a1000007944 */ /* 0x000fea0003c00000 */
[----:B-1----:R-:W-:Y:S01]  /*a5c0*/  MOV R4, R204 ;  /* 0x000000cc00047202 */ /* 0x002fe20000000f00 */
[----:B0-----:R-:W-:Y:S05]  /*a5d0*/  BRA `(.L_x_2743) ;  /* 0xffffbb4000007947 */ /* 0x001fea000383ffff */
.L_x_2691:
[----:B0-----:R-:W-:Y:S01]  /*a5e0*/  HFMA2.MMA R237, -RZ, RZ, 0, 5.9604644775390625e-08 ;  /* 0x00000001ffed7435 */ /* 0x001fe200000001ff */
[----:B------:R-:W-:Y:S01]  /*a5f0*/  IMAD.MOV.U32 R204, RZ, RZ, R7 ;  /* 0x000000ffffcc7224 */ /* 0x000fe200078e0007 */
[----:B------:R-:W-:Y:S01]  /*a600*/  MOV R208, RZ ;  /* 0x000000ff00d07202 */ /* 0x000fe20000000f00 */
[----:B------:R-:W-:Y:S01]  /*a610*/  IMAD.MOV.U32 R239, RZ, RZ, -0x1 ;  /* 0xffffffffffef7424 */ /* 0x000fe200078e00ff */
[----:B------:R-:W-:-:S02]  /*a620*/  MOV R4, 0xa640 ;  /* 0x0000a64000047802 */ /* 0x000fc40000000f00 */
[----:B-1----:R-:W-:Y:S05]  /*a630*/  CALL.REL.NOINC `($__internal_113_$__cuda_sm70_shflsync_up) ;  /* 0x0000099000007944 */ /* 0x002fea0003c00000 */
[----:B0-----:R-:W-:Y:S01]  /*a640*/  HFMA2.MMA R208, -RZ, RZ, 0, 0 ;  /* 0x00000000ffd07435 */ /* 0x001fe200000001ff */
[----:B-1----:R-:W-:Y:S01]  /*a650*/  MOV R6, R204 ;  /* 0x000000cc00067202 */ /* 0x002fe20000000f00 */
[----:B------:R-:W-:Y:S01]  /*a660*/  IMAD.MOV.U32 R237, RZ, RZ, 0x1 ;  /* 0x00000001ffed7424 */ /* 0x000fe200078e00ff */
[----:B------:R-:W-:-:S02]  /*a670*/  MOV R204, R206 ;  /* 0x000000ce00cc7202 */ /* 0x000fc40000000f00 */
[----:B------:R-:W-:Y:S02]  /*a680*/  MOV R239, 0xffffffff ;  /* 0xffffffff00ef7802 */ /* 0x000fe40000000f00 */
[----:B------:R-:W-:Y:S02]  /*a690*/  MOV R4, 0xa6b0 ;  /* 0x0000a6b000047802 */ /* 0x000fe40000000f00 */
[----:B------:R-:W-:Y:S05]  /*a6a0*/  CALL.REL.NOINC `($__internal_113_$__cuda_sm70_shflsync_up) ;  /* 0x0000092000007944 */ /* 0x000fea0003c00000 */
[----:B------:R-:W-:Y:S01]  /*a6b0*/  HFMA2.MMA R210, -RZ, RZ, 0, 1.847743988037109375e-06 ;  /* 0x0000001fffd27435 */ /* 0x000fe200000001ff */
[----:B------:R-:W-:Y:S01]  /*a6c0*/  IMAD.MOV.U32 R186, RZ, RZ, R6 ;  /* 0x000000ffffba7224 */ /* 0x000fe200078e0006 */
[----:B-1----:R-:W-:Y:S01]  /*a6d0*/  MOV R188, R204 ;  /* 0x000000cc00bc7202 */ /* 0x002fe20000000f00 */
[----:B------:R-:W-:Y:S01]  /*a6e0*/  IMAD.MOV.U32 R235, RZ, RZ, RZ ;  /* 0x000000ffffeb7224 */ /* 0x000fe200078e00ff */
[----:B------:R-:W-:Y:S02]  /*a6f0*/  MOV R212, R18 ;  /* 0x0000001200d47202 */ /* 0x000fe40000000f00 */
[----:B0-----:R-:W-:Y:S02]  /*a700*/  MOV R237, 0xffffffff ;  /* 0xffffffff00ed7802 */ /* 0x001fe40000000f00 */
[----:B------:R-:W-:-:S02]  /*a710*/  MOV R4, 0xa730 ;  /* 0x0000a73000047802 */ /* 0x000fc40000000f00 */
[----:B------:R-:W-:Y:S05]  /*a720*/  CALL.REL.NOINC `($__internal_112_$__cuda_sm70_shflsync_idx_p) ;  /* 0x0000086000007944 */ /* 0x000fea0003c00000 */
[----:B0-----:R-:W-:Y:S01]  /*a730*/  HFMA2.MMA R235, -RZ, RZ, 0, 0 ;  /* 0x00000000ffeb7435 */ /* 0x001fe200000001ff */
[----:B-1----:R-:W-:Y:S01]  /*a740*/  MOV R18, R210 ;  /* 0x000000d200127202 */ /* 0x002fe20000000f00 */
[----:B------:R-:W-:Y:S01]  /*a750*/  IMAD.MOV.U32 R212, RZ, RZ, R19 ;  /* 0x000000ffffd47224 */ /* 0x000fe200078e0013 */
[----:B------:R-:W-:Y:S01]  /*a760*/  MOV R237, 0xffffffff ;  /* 0xffffffff00ed7802 */ /* 0x000fe20000000f00 */
[----:B------:R-:W-:Y:S01]  /*a770*/  IMAD.MOV.U32 R210, RZ, RZ, 0x1f ;  /* 0x0000001fffd27424 */ /* 0x000fe200078e00ff */
[----:B------:R-:W-:-:S02]  /*a780*/  MOV R4, 0xa7a0 ;  /* 0x0000a7a000047802 */ /* 0x000fc40000000f00 */
[----:B------:R-:W-:Y:S05]  /*a790*/  CALL.REL.NOINC `($__internal_112_$__cuda_sm70_shflsync_idx_p) ;  /* 0x000007f000007944 */ /* 0x000fea0003c00000 */
[----:B-1----:R-:W-:Y:S01]  /*a7a0*/  MOV R5, R210 ;  /* 0x000000d200057202 */ /* 0x002fe20000000f00 */
[----:B0-----:R-:W-:Y:S05]  /*a7b0*/  BRA `(.L_x_2744) ;  /* 0xffffbae000007947 */ /* 0x001fea000383ffff */
.L_x_2694:
[----:B------:R-:W-:Y:S01]  /*a7c0*/  HFMA2.MMA R231, -RZ, RZ, 0, 5.9604644775390625e-08 ;  /* 0x00000001ffe77435 */ /* 0x000fe200000001ff */
[----:B------:R-:W-:Y:S01]  /*a7d0*/  IMAD.MOV.U32 R206, RZ, RZ, R6 ;  /* 0x000000ffffce7224 */ /* 0x000fe200078e0006 */
[----:B------:R-:W-:Y:S01]  /*a7e0*/  MOV R208, 0x1f ;  /* 0x0000001f00d07802 */ /* 0x000fe20000000f00 */
[----:B------:R-:W-:Y:S01]  /*a7f0*/  IMAD.MOV.U32 R233, RZ, RZ, -0x1 ;  /* 0xffffffffffe97424 */ /* 0x000fe200078e00ff */
[----:B------:R-:W-:-:S02]  /*a800*/  MOV R4, 0xa820 ;  /* 0x0000a82000047802 */ /* 0x000fc40000000f00 */
[----:B------:R-:W-:Y:S05]  /*a810*/  CALL.REL.NOINC `($__internal_111_$__cuda_sm70_shflsync_down) ;  /* 0x0000073000007944 */ /* 0x000fea0003c00000 */
[----:B-1----:R-:W-:Y:S01]  /*a820*/  MOV R229, R206 ;  /* 0x000000ce00e57202 */ /* 0x002fe20000000f00 */
[----:B0-----:R-:W-:Y:S05]  /*a830*/  BRA `(.L_x_2745) ;  /* 0xffffbf3000007947 */ /* 0x001fea000383ffff */
.L_x_2695:
[----:B------:R-:W-:Y:S01]  /*a840*/  HFMA2.MMA R208, -RZ, RZ, 0, 1.847743988037109375e-06 ;  /* 0x0000001fffd07435 */ /* 0x000fe200000001ff */
[----:B------:R-:W-:Y:S01]  /*a850*/  MOV R206, R7 ;  /* 0x0000000700ce7202 */ /* 0x000fe20000000f00 */
[----:B------:R-:W-:Y:S01]  /*a860*/  IMAD.MOV.U32 R231, RZ, RZ, 0x1 ;  /* 0x00000001ffe77424 */ /* 0x000fe200078e00ff */
[----:B------:R-:W-:-:S02]  /*a870*/  MOV R233, 0xffffffff ;  /* 0xffffffff00e97802 */ /* 0x000fc40000000f00 */
[----:B------:R-:W-:Y:S02]  /*a880*/  MOV R4, 0xa8a0 ;  /* 0x0000a8a000047802 */ /* 0x000fe40000000f00 */
[----:B01----:R-:W-:Y:S05]  /*a890*/  CALL.REL.NOINC `($__internal_111_$__cuda_sm70_shflsync_down) ;  /* 0x000006b000007944 */ /* 0x003fea0003c00000 */
[C---:B------:R-:W-:Y:S01]  /*a8a0*/  FMUL.FTZ R5, R6.reuse, R229 ;  /* 0x000000e506057220 */ /* 0x040fe20000410000 */
[----:B0-----:R-:W-:Y:S01]  /*a8b0*/  HFMA2.MMA R208, -RZ, RZ, 0, 1.847743988037109375e-06 ;  /* 0x0000001fffd07435 */ /* 0x001fe200000001ff */
[C---:B-1----:R-:W-:Y:S01]  /*a8c0*/  FFMA.FTZ R206, R6.reuse, R206, R7 ;  /* 0x000000ce06ce7223 */ /* 0x042fe20000010007 */
[----:B------:R-:W-:Y:S01]  /*a8d0*/  MOV R233, 0xffffffff ;  /* 0xffffffff00e97802 */ /* 0x000fe20000000f00 */
[----:B------:R-:W-:Y:S01]  /*a8e0*/  IMAD.MOV.U32 R231, RZ, RZ, 0x2 ;  /* 0x00000002ffe77424 */ /* 0x000fe200078e00ff */
[----:B------:R-:W-:Y:S02]  /*a8f0*/  FSEL R229, R6, R5, !P4 ;  /* 0x0000000506e57208 */ /* 0x000fe40006000000 */
[----:B------:R-:W-:Y:S02]  /*a900*/  FSEL R7, R7, R206, !P4 ;  /* 0x000000ce07077208 */ /* 0x000fe40006000000 */
[----:B------:R-:W-:Y:S01]  /*a910*/  MOV R4, 0xa940 ;  /* 0x0000a94000047802 */ /* 0x000fe20000000f00 */
[----:B------:R-:W-:-:S02]  /*a920*/  IMAD.MOV.U32 R206, RZ, RZ, R229 ;  /* 0x000000ffffce7224 */ /* 0x000fc400078e00e5 */
[----:B------:R-:W-:Y:S05]  /*a930*/  CALL.REL.NOINC `($__internal_111_$__cuda_sm70_shflsync_down) ;  /* 0x0000061000007944 */ /* 0x000fea0003c00000 */
[----:B0-----:R-:W-:Y:S01]  /*a940*/  HFMA2.MMA R208, -RZ, RZ, 0, 1.847743988037109375e-06 ;  /* 0x0000001fffd07435 */ /* 0x001fe200000001ff */
[----:B-1----:R-:W-:Y:S01]  /*a950*/  MOV R6, R206 ;  /* 0x000000ce00067202 */ /* 0x002fe20000000f00 */
[----:B------:R-:W-:Y:S01]  /*a960*/  IMAD.MOV.U32 R231, RZ, RZ, 0x2 ;  /* 0x00000002ffe77424 */ /* 0x000fe200078e00ff */
[----:B------:R-:W-:-:S02]  /*a970*/  MOV R206, R7 ;  /* 0x0000000700ce7202 */ /* 0x000fc40000000f00 */
[----:B------:R-:W-:Y:S02]  /*a980*/  MOV R233, 0xffffffff ;  /* 0xffffffff00e97802 */ /* 0x000fe40000000f00 */
[----:B------:R-:W-:Y:S02]  /*a990*/  MOV R4, 0xa9b0 ;  /* 0x0000a9b000047802 */ /* 0x000fe40000000f00 */
[----:B------:R-:W-:Y:S05]  /*a9a0*/  CALL.REL.NOINC `($__internal_111_$__cuda_sm70_shflsync_down) ;  /* 0x000005a000007944 */ /* 0x000fea0003c00000 */
[----:B-1----:R-:W-:Y:S01]  /*a9b0*/  @!P3 FFMA.FTZ R7, R229, R206, R7 ;  /* 0x000000cee507b223 */ /* 0x002fe20000010007 */
[----:B0-----:R-:W-:Y:S01]  /*a9c0*/  HFMA2.MMA R208, -RZ, RZ, 0, 1.847743988037109375e-06 ;  /* 0x0000001fffd07435 */ /* 0x001fe200000001ff */
[----:B------:R-:W-:Y:S01]  /*a9d0*/  @!P3 FMUL.FTZ R229, R6, R229 ;  /* 0x000000e506e5b220 */ /* 0x000fe20000410000 */
[----:B------:R-:W-:Y:S01]  /*a9e0*/  MOV R233, 0xffffffff ;  /* 0xffffffff00e97802 */ /* 0x000fe20000000f00 */
[----:B------:R-:W-:Y:S01]  /*a9f0*/  IMAD.MOV.U32 R231, RZ, RZ, 0x4 ;  /* 0x00000004ffe77424 */ /* 0x000fe200078e00ff */
[----:B------:R-:W-:Y:S01]  /*aa00*/  MOV R4, 0xaa30 ;  /* 0x0000aa3000047802 */ /* 0x000fe20000000f00 */
[----:B------:R-:W-:Y:S02]  /*aa10*/  IMAD.MOV.U32 R206, RZ, RZ, R229 ;  /* 0x000000ffffce7224 */ /* 0x000fe400078e00e5 */
        /* <DEDUP_REMOVED lines=39> */
[----:B------:R-:W-:Y:S01]  /*ac90*/  HFMA2.MMA R210, -RZ, RZ, 0, 1.847743988037109375e-06 ;  /* 0x0000001fffd27435 */ /* 0x000fe200000001ff */
[----:B------:R-:W-:Y:S01]  /*aca0*/  @!P0 FMUL.FTZ R229, R6, R229 ;  /* 0x000000e506e58220 */ /* 0x000fe20000410000 */
[----:B------:R-:W-:Y:S01]  /*acb0*/  MOV R237, 0xffffffff ;  /* 0xffffffff00ed7802 */ /* 0x000fe20000000f00 */
[----:B------:R-:W-:Y:S01]  /*acc0*/  IMAD.MOV.U32 R235, RZ, RZ, RZ ;  /* 0x000000ffffeb7224 */ /* 0x000fe200078e00ff */
[----:B------:R-:W-:Y:S01]  /*acd0*/  MOV R4, 0xad00 ;  /* 0x0000ad0000047802 */ /* 0x000fe20000000f00 */
[----:B------:R-:W-:Y:S02]  /*ace0*/  IMAD.MOV.U32 R212, RZ, RZ, R229 ;  /* 0x000000ffffd47224 */ /* 0x000fe400078e00e5 */
[----:B0-----:R-:W-:Y:S05]  /*acf0*/  CALL.REL.NOINC `($__internal_112_$__cuda_sm70_shflsync_idx_p) ;  /* 0x0000029000007944 */ /* 0x001fea0003c00000 */
[----:B-1----:R-:W-:Y:S01]  /*ad00*/  MOV R6, R210 ;  /* 0x000000d200067202 */ /* 0x002fe20000000f00 */
[----:B------:R-:W-:Y:S01]  /*ad10*/  HFMA2.MMA R210, -RZ, RZ, 0, 1.847743988037109375e-06 ;  /* 0x0000001fffd27435 */ /* 0x000fe200000001ff */
[----:B0-----:R-:W-:Y:S01]  /*ad20*/  MOV R212, R7 ;  /* 0x0000000700d47202 */ /* 0x001fe20000000f00 */
[----:B------:R-:W-:Y:S01]  /*ad30*/  IMAD.MOV.U32 R235, RZ, RZ, RZ ;  /* 0x000000ffffeb7224 */ /* 0x000fe200078e00ff */
[----:B------:R-:W-:-:S02]  /*ad40*/  MOV R237, 0xffffffff ;  /* 0xffffffff00ed7802 */ /* 0x000fc40000000f00 */
[----:B------:R-:W-:Y:S02]  /*ad50*/  MOV R4, 0xad70 ;  /* 0x0000ad7000047802 */ /* 0x000fe40000000f00 */
[----:B------:R-:W-:Y:S05]  /*ad60*/  CALL.REL.NOINC `($__internal_112_$__cuda_sm70_shflsync_idx_p) ;  /* 0x0000022000007944 */ /* 0x000fea0003c00000 */
[----:B------:R-:W-:Y:S01]  /*ad70*/  HFMA2.MMA R208, -RZ, RZ, 0, 1.847743988037109375e-06 ;  /* 0x0000001fffd07435 */ /* 0x000fe200000001ff */
[----:B------:R-:W-:Y:S01]  /*ad80*/  IMAD.MOV.U32 R202, RZ, RZ, R6 ;  /* 0x000000ffffca7224 */ /* 0x000fe200078e0006 */
[----:B-1----:R-:W-:Y:S01]  /*ad90*/  MOV R204, R210 ;  /* 0x000000d200cc7202 */ /* 0x002fe20000000f00 */
[----:B------:R-:W-:Y:S01]  /*ada0*/  IMAD.MOV.U32 R231, RZ, RZ, 0x1 ;  /* 0x00000001ffe77424 */ /* 0x000fe200078e00ff */
[----:B------:R-:W-:Y:S02]  /*adb0*/  MOV R206, R229 ;  /* 0x000000e500ce7202 */ /* 0x000fe40000000f00 */
[----:B------:R-:W-:Y:S02]  /*adc0*/  MOV R233, 0xffffffff ;  /* 0xffffffff00e97802 */ /* 0x000fe40000000f00 */
[----:B------:R-:W-:Y:S02]  /*add0*/  MOV R4, 0xadf0 ;  /* 0x0000adf000047802 */ /* 0x000fe40000000f00 */
[----:B0-----:R-:W-:Y:S05]  /*ade0*/  CALL.REL.NOINC `($__internal_111_$__cuda_sm70_shflsync_down) ;  /* 0x0000016000007944 */ /* 0x001fea0003c00000 */
[----:B0-----:R-:W-:Y:S01]  /*adf0*/  HFMA2.MMA R231, -RZ, RZ, 0, 5.9604644775390625e-08 ;  /* 0x00000001ffe77435 */ /* 0x001fe200000001ff */
[----:B-1----:R-:W-:Y:S01]  /*ae00*/  IMAD.MOV.U32 R6, RZ, RZ, R206 ;  /* 0x000000ffff067224 */ /* 0x002fe200078e00ce */
[----:B------:R-:W-:Y:S01]  /*ae10*/  MOV R206, R7 ;  /* 0x0000000700ce7202 */ /* 0x000fe20000000f00 */
[----:B------:R-:W-:Y:S01]  /*ae20*/  IMAD.MOV.U32 R208, RZ, RZ, 0x1f ;  /* 0x0000001fffd07424 */ /* 0x000fe200078e00ff */
[----:B------:R-:W-:-:S02]  /*ae30*/  MOV R233, 0xffffffff ;  /* 0xffffffff00e97802 */ /* 0x000fc40000000f00 */
[----:B------:R-:W-:Y:S02]  /*ae40*/  MOV R4, 0xae60 ;  /* 0x0000ae6000047802 */ /* 0x000fe40000000f00 */
[----:B------:R-:W-:Y:S05]  /*ae50*/  CALL.REL.NOINC `($__internal_111_$__cuda_sm70_shflsync_down) ;  /* 0x000000f000007944 */ /* 0x000fea0003c00000 */
[----:B------:R-:W-:Y:S01]  /*ae60*/  HFMA2.MMA R235, -RZ, RZ, 0, 0 ;  /* 0x00000000ffeb7435 */ /* 0x000fe200000001ff */
[----:B------:R-:W-:Y:S01]  /*ae70*/  MOV R229, R6 ;  /* 0x0000000600e57202 */ /* 0x000fe20000000f00 */
[----:B------:R-:W-:Y:S01]  /*ae80*/  IMAD.MOV.U32 R212, RZ, RZ, R18 ;  /* 0x000000ffffd47224 */ /* 0x000fe200078e0012 */
[----:B------:R-:W-:Y:S01]  /*ae90*/  MOV R210, 0x1f ;  /* 0x0000001f00d27802 */ /* 0x000fe20000000f00 */
[----:B------:R-:W-:Y:S01]  /*aea0*/  IMAD.MOV.U32 R237, RZ, RZ, -0x1 ;  /* 0xffffffffffed7424 */ /* 0x000fe200078e00ff */
[----:B------:R-:W-:Y:S02]  /*aeb0*/  MOV R4, 0xaed0 ;  /* 0x0000aed000047802 */ /* 0x000fe40000000f00 */
[----:B01----:R-:W-:Y:S05]  /*aec0*/  CALL.REL.NOINC `($__internal_112_$__cuda_sm70_shflsync_idx_p) ;  /* 0x000000c000007944 */ /* 0x003fea0003c00000 */
[----:B-1----:R-:W-:Y:S01]  /*aed0*/  MOV R208, R210 ;  /* 0x000000d200d07202 */ /* 0x002fe20000000f00 */
[----:B------:R-:W-:Y:S01]  /*aee0*/  HFMA2.MMA R210, -RZ, RZ, 0, 1.847743988037109375e-06 ;  /* 0x0000001fffd27435 */ /* 0x000fe200000001ff */
[----:B0-----:R-:W-:Y:S01]  /*aef0*/  MOV R212, R19 ;  /* 0x0000001300d47202 */ /* 0x001fe20000000f00 */
[----:B------:R-:W-:Y:S01]  /*af00*/  IMAD.MOV.U32 R235, RZ, RZ, RZ ;  /* 0x000000ffffeb7224 */ /* 0x000fe200078e00ff */
[----:B------:R-:W-:Y:S02]  /*af10*/  MOV R237, 0xffffffff ;  /* 0xffffffff00ed7802 */ /* 0x000fe40000000f00 */
[----:B------:R-:W-:-:S02]  /*af20*/  MOV R4, 0xaf40 ;  /* 0x0000af4000047802 */ /* 0x000fc40000000f00 */
[----:B------:R-:W-:Y:S05]  /*af30*/  CALL.REL.NOINC `($__internal_112_$__cuda_sm70_shflsync_idx_p) ;  /* 0x0000005000007944 */ /* 0x000fea0003c00000 */
[----:B01----:R-:W-:Y:S05]  /*af40*/  BRA `(.L_x_2746) ;  /* 0xffffb9c000007947 */ /* 0x003fea000383ffff */
        .weak           $__internal_111_$__cuda_sm70_shflsync_down
        .type           $__internal_111_$__cuda_sm70_shflsync_down,@function
        .size           $__internal_111_$__cuda_sm70_shflsync_down,($__internal_112_$__cuda_sm70_shflsync_idx_p - $__internal_111_$__cuda_sm70_shflsync_down)
$__internal_111_$__cuda_sm70_shflsync_down:
[----:B------:R-:W-:Y:S01]  /*af50*/  IMAD.MOV.U32 R5, RZ, RZ, 0x0 ;  /* 0x00000000ff057424 */ /* 0x000fe200078e00ff */
[----:B------:R-:W-:Y:S04]  /*af60*/  WARPSYNC R233 ;  /* 0x000000e900007348 */ /* 0x000fe80003800000 */
[----:B------:R0:W1:Y:S01]  /*af70*/  SHFL.DOWN PT, R206, R206, R231, R208 ;  /* 0x080000e7cece7389 */ /* 0x00006200000e00d0 */
[----:B------:R-:W-:Y:S05]  /*af80*/  RET.REL.NODEC R4 `(_Z25selective_scan_bwd_kernelI32Selective_Scan_bwd_kernel_traitsILi64ELi16ELb0ELb0ELb1ELb0ELb1EN3c104HalfEfEEv12SSMParamsBwd) ;  /* 0xffff507004007950 */ /* 0x000fea0003c3ffff */
        .weak           $__internal_112_$__cuda_sm70_shflsync_idx_p
        .type           $__internal_112_$__cuda_sm70_shflsync_idx_p,@function
        .size           $__internal_112_$__cuda_sm70_shflsync_idx_p,($__internal_113_$__cuda_sm70_shflsync_up - $__internal_112_$__cuda_sm70_shflsync_idx_p)
$__internal_112_$__cuda_sm70_shflsync_idx_p:
[----:B------:R-:W-:Y:S01]  /*af90*/  HFMA2.MMA R5, -RZ, RZ, 0, 0 ;  /* 0x00000000ff057435 */ /* 0x000fe200000001ff */
[----:B------:R-:W-:Y:S04]  /*afa0*/  WARPSYNC R237 ;  /* 0x000000ed00007348 */ /* 0x000fe80003800000 */
[----:B------:R0:W1:Y:S01]  /*afb0*/  SHFL.IDX PT, R210, R212, R235, R210 ;  /* 0x000000ebd4d27389 */ /* 0x00006200000e00d2 */
[----:B------:R-:W-:Y:S05]  /*afc0*/  RET.REL.NODEC R4 `(_Z25selective_scan_bwd_kernelI32Selective_Scan_bwd_kernel_traitsILi64ELi16ELb0ELb0ELb1ELb0ELb1EN3c104HalfEfEEv12SSMParamsBwd) ;  /* 0xffff503004007950 */ /* 0x000fea0003c3ffff */
        .weak           $__internal_113_$__cuda_sm70_shflsync_up
        .type           $__internal_113_$__cuda_sm70_shflsync_up,@function
        .size           $__internal_113_$__cuda_sm70_shflsync_up,(.L_x_8925 - $__internal_113_$__cuda_sm70_shflsync_up)
$__internal_113_$__cuda_sm70_shflsync_up:
[----:B------:R-:W-:Y:S01]  /*afd0*/  MOV R5, 0x0 ;  /* 0x0000000000057802 */ /* 0x000fe20000000f00 */
[----:B------:R-:W-:Y:S04]  /*afe0*/  WARPSYNC R239 ;  /* 0x000000ef00007348 */ /* 0x000fe80003800000 */
[----:B------:R0:W1:Y:S01]  /*aff0*/  SHFL.UP PT, R204, R204, R237, R208 ;  /* 0x040000edcccc7389 */ /* 0x00006200000e00d0 */
[----:B------:R-:W-:Y:S05]  /*b000*/  RET.REL.NODEC R4 `(_Z25selective_scan_bwd_kernelI32Selective_Scan_bwd_kernel_traitsILi64ELi16ELb0ELb0ELb1ELb0ELb1EN3c104HalfEfEEv12SSMParamsBwd) ;  /* 0xffff4ff004007950 */ /* 0x000fea0003c3ffff */
.L_x_2747:
        /* <DEDUP_REMOVED lines=15> */
.L_x_8925:


//--------------------- .text._Z25selective_scan_bwd_kernelI32Selective_Scan_bwd_kernel_traitsILi64ELi16ELb0ELb0ELb1ELb1ELb0EN3c104HalfEfEEv12SSMParamsBwd --------------------------
	.section	.text._Z25selective_scan_bwd_kernelI32Selective_Scan_bwd_kernel_traitsILi64ELi16ELb0ELb0ELb1ELb1ELb0EN3c104HalfEfEEv12SSMParamsBwd,"ax",@progbits
	.sectioninfo	@"SHI_REGISTERS=224"
	.align	128
        .global         _Z25selective_scan_bwd_kernelI32Selective_Scan_bwd_kernel_traitsILi64ELi16ELb0ELb0ELb1ELb1ELb0EN3c104HalfEfEEv12SSMParamsBwd
        .type           _Z25selective_scan_bwd_kernelI32Selective_Scan_bwd_kernel_traitsILi64ELi16ELb0ELb0ELb1ELb1ELb0EN3c104HalfEfEEv12SSMParamsBwd,@function
        .size           _Z25selective_scan_bwd_kernelI32Selective_Scan_bwd_kernel_traitsILi64ELi16ELb0ELb0ELb1ELb1ELb0EN3c104HalfEfEEv12SSMParamsBwd,(.L_x_8928 - _Z25selective_scan_bwd_kernelI32Selective_Scan_bwd_kernel_traitsILi64ELi16ELb0ELb0ELb1ELb1ELb0EN3c104HalfEfEEv12SSMParamsBwd)
        .other          _Z25selective_scan_bwd_kernelI32Selective_Scan_bwd_kernel_traitsILi64ELi16ELb0ELb0ELb1ELb1ELb0EN3c104HalfEfEEv12SSMParamsBwd,@"STO_CUDA_ENTRY STV_DEFAULT"
_Z25selective_scan_bwd_kernelI32Selective_Scan_bwd_kernel_traitsILi64ELi16ELb0ELb0ELb1ELb1ELb0EN3c104HalfEfEEv12SSMParamsBwd:
.text._Z25selective_scan_bwd_kernelI32Selective_Scan_bwd_kernel_traitsILi64ELi16ELb0ELb0ELb1ELb1ELb0EN3c104HalfEfEEv12SSMParamsBwd:
[----:B------:R-:W-:Y:S02]  /*0000*/  MOV R1, c[0x0][0x28] ;  /* 0x00000a0000017a02 */ /* 0x000fe40000000f00 */
[----:B------:R-:W-:Y:S01]  /*0010*/  IABS R11, c[0x0][0x178] ;  /* 0x00005e00000b7a13 */ /* 0x000fe20000000000 */
[----:B------:R-:W0:Y:S01]  /*0020*/  S2R R143, SR_CTAID.Y ;  /* 0x00000000008f7919 */ /* 0x000e220000002600 */
[----:B------:R-:W-:Y:S01]  /*0030*/  ISETP.NE.U32.AND P0, PT, RZ, c[0x0][0x238], PT ;  /* 0x00008e00ff007a0c */ /* 0x000fe20003f05070 */
[----:B------:R-:W-:Y:S01]  /*0040*/  HFMA2.MMA R141, -RZ, RZ, 0, 0 ;  /* 0x00000000ff8d7435 */ /* 0x000fe200000001ff */
        /* <DEDUP_REMOVED lines=12> */
[C---:B------:R-:W-:Y:S02]  /*0110*/  @P1 LEA.HI.X R5, R143.reuse, c[0x0][0x254], R136, 0x2, P3 ;  /* 0x000095008f051a11 */ /* 0x040fe400018f1488 */
[----:B-1----:R-:W-:Y:S01]  /*0120*/  IADD3 R6, R0, 0xffffffe, RZ ;  /* 0x0ffffffe00067810 */ /* 0x002fe20007ffe0ff */
[----:B------:R0:W5:Y:S03]  /*0130*/  @P0 LDG.E R141, [R2.64] ;  /* 0x00000004028d0981 */ /* 0x000166000c1e1900 */
[----:B------:R1:W3:Y:S01]  /*0140*/  F2I.FTZ.U32.TRUNC.NTZ R7, R6 ;  /* 0x0000000600077305 */ /* 0x0002e2000021f000 */
[----:B--2---:R-:W-:Y:S01]  /*0150*/  SHF.R.S32.HI R166, RZ, 0x1f, R139 ;  /* 0x0000001fffa67819 */ /* 0x004fe2000001148b */
[----:B------:R2:W5:Y:S01]  /*0160*/  @P1 LDG.E R134, [R4.64] ;  /* 0x0000000404861981 */ /* 0x000562000c1e1900 */
[----:B------:R-:W-:Y:S01]  /*0170*/  MOV R132, c[0x0][0x174] ;  /* 0x00005d0000847a02 */ /* 0x000fe20000000f00 */
[----:B------:R-:W-:Y:S01]  /*0180*/  IMAD R12, R136, c[0x0][0x280], RZ ;  /* 0x0000a000880c7a24 */ /* 0x000fe200078e02ff */
[----:B------:R-:W-:Y:S01]  /*0190*/  HFMA2.MMA R133, -RZ, RZ, 0, 0 ;  /* 0x00000000ff857435 */ /* 0x000fe200000001ff */
[----:B------:R-:W-:Y:S01]  /*01a0*/  IMAD R10, R166, c[0x0][0x1b0], RZ ;  /* 0x00006c00a60a7a24 */ /* 0x000fe200078e02ff */
[----:B0-----:R-:W-:Y:S01]  /*01b0*/  IABS R2, R143 ;  /* 0x0000008f00027213 */ /* 0x001fe20000000000 */
[----:B------:R-:W-:Y:S01]  /*01c0*/  IMAD R12, R143, c[0x0][0x284], R12 ;  /* 0x0000a1008f0c7a24 */ /* 0x000fe200078e020c */
[----:B-1----:R-:W-:Y:S01]  /*01d0*/  HFMA2.MMA R6, -RZ, RZ, 0, 0 ;  /* 0x00000000ff067435 */ /* 0x002fe200000001ff */
[C---:B------:R-:W-:Y:S01]  /*01e0*/  ISETP.GE.AND P3, PT, R132.reuse, 0x1, PT ;  /* 0x000000018400780c */ /* 0x040fe20003f66270 */
[----:B------:R-:W-:Y:S01]  /*01f0*/  IMAD R13, R139, c[0x0][0x1b4], R10 ;  /* 0x00006d008b0d7a24 */ /* 0x000fe200078e020a */
[----:B------:R-:W-:Y:S01]  /*0200*/  SHF.L.U32 R132, R132, 0xa, RZ ;  /* 0x0000000a84847819 */ /* 0x000fe200000006ff */
[----:B--2---:R-:W-:-:S02]  /*0210*/  IMAD R4, R166, c[0x0][0x1d0], RZ ;  /* 0x00007400a6047a24 */ /* 0x004fc400078e02ff */
[----:B------:R-:W-:Y:S02]  /*0220*/  IMAD R10, R136, c[0x0][0x1e8], RZ ;  /* 0x00007a00880a7a24 */ /* 0x000fe400078e02ff */
[--C-:B---3--:R-:W-:Y:S02]  /*0230*/  IMAD.MOV R8, RZ, RZ, -R7.reuse ;  /* 0x000000ffff087224 */ /* 0x108fe400078e0a07 */
[----:B------:R-:W-:Y:S02]  /*0240*/  IMAD R5, R139, c[0x0][0x1d4], R4 ;  /* 0x000075008b057a24 */ /* 0x000fe400078e0204 */
        /* <DEDUP_REMOVED lines=9> */
[----:B------:R-:W-:-:S04]  /*02e0*/  IMAD R8, R166, c[0x0][0x278], RZ ;  /* 0x00009e00a6087a24 */ /* 0x000fc800078e02ff */
        /* <DEDUP_REMOVED lines=8> */
[----:B------:R-:W-:Y:S01]  /*0370*/  @!P1 IMAD.IADD R0, R0, 0x1, -R11 ;  /* 0x0000000100009824 */ /* 0x000fe200078e0a0b */
[----:B------:R-:W-:Y:S01]  /*0380*/  IADD3 R7, R7, R9, RZ ;  /* 0x0000000907077210 */ /* 0x000fe20007ffe0ff */
[----:B------:R-:W-:Y:S01]  /*0390*/  IMAD.WIDE.U32 R8, R139, c[0x0][0x1b0], RZ ;  /* 0x00006c008b087a25 */ /* 0x000fe200078e00ff */
[----:B------:R-:W-:Y:S02]  /*03a0*/  @!P1 IADD3 R137, R137, 0x1, RZ ;  /* 0x0000000189899810 */ /* 0x000fe40007ffe0ff */
[----:B------:R-:W-:Y:S01]  /*03b0*/  ISETP.GE.U32.AND P0, PT, R0, R11, PT ;  /* 0x0000000b0000720c */ /* 0x000fe20003f06070 */
[----:B------:R-:W-:Y:S01]  /*03c0*/  IMAD R0, R136, c[0x0][0x1d8], RZ ;  /* 0x0000760088007a24 */ /* 0x000fe200078e02ff */
[----:B------:R-:W-:Y:S01]  /*03d0*/  IADD3 R11, R132, -0x400, RZ ;  /* 0xfffffc00840b7810 */ /* 0x000fe20007ffe0ff */
[----:B------:R-:W-:Y:S01]  /*03e0*/  IMAD.WIDE.U32 R2, R143, c[0x0][0x1d8], R2 ;  /* 0x000076008f027a25 */ /* 0x000fe200078e0002 */
[----:B------:R-:W-:-:S03]  /*03f0*/  ISETP.NE.AND P1, PT, RZ, c[0x0][0x178], PT ;  /* 0x00005e00ff007a0c */ /* 0x000fc60003f25270 */
[----:B------:R-:W-:Y:S01]  /*0400*/  IMAD R0, R143, c[0x0][0x1dc], R0 ;  /* 0x000077008f007a24 */ /* 0x000fe200078e0200 */
[----:B------:R-:W-:Y:S01]  /*0410*/  IADD3 R131, P4, R11, R2, RZ ;  /* 0x000000020b837210 */ /* 0x000fe20007f9e0ff */
[----:B------:R-:W-:Y:S01]  /*0420*/  IMAD.IADD R9, R9, 0x1, R13 ;  /* 0x0000000109097824 */ /* 0x000fe200078e020d */
[----:B------:R-:W-:-:S03]  /*0430*/  SHF.R.S32.HI R13, RZ, 0x1f, R11 ;  /* 0x0000001fff0d7819 */ /* 0x000fc6000001140b */
[----:B------:R-:W-:Y:S02]  /*0440*/  @P0 IADD3 R137, R137, 0x1, RZ ;  /* 0x0000000189890810 */ /* 0x000fe40007ffe0ff */
[----:B------:R-:W-:Y:S01]  /*0450*/  IADD3.X R0, R13, R3, R0, P4, !PT ;  /* 0x000000030d007210 */ /* 0x000fe200027fe400 */
[----:B------:R-:W-:Y:S01]  /*0460*/  IMAD.WIDE.U32 R2, R143, c[0x0][0x1e8], R4 ;  /* 0x00007a008f027a25 */ /* 0x000fe200078e0004 */
[----:B------:R-:W-:Y:S02]  /*0470*/  @!P2 IADD3 R137, -R137, RZ, RZ ;  /* 0x000000ff8989a210 */ /* 0x000fe40007ffe1ff */
[----:B------:R-:W-:Y:S01]  /*0480*/  @!P1 LOP3.LUT R137, RZ, c[0x0][0x178], RZ, 0x33, !PT ;  /* 0x00005e00ff899a12 */ /* 0x000fe200078e33ff */
[----:B------:R-:W-:Y:S01]  /*0490*/  IMAD.WIDE.U32 R4, R143, c[0x0][0x280], R6 ;  /* 0x0000a0008f047a25 */ /* 0x000fe200078e0006 */
[----:B------:R-:W-:Y:S02]  /*04a0*/  IADD3 R129, P0, R11, R2, RZ ;  /* 0x000000020b817210 */ /* 0x000fe40007f1e0ff */
[----:B------:R-:W-:Y:S01]  /*04b0*/  LEA R130, P1, R131, c[0x0][0x240], 0x1 ;  /* 0x0000900083827a11 */ /* 0x000fe200078208ff */
[----:B------:R-:W-:Y:S01]  /*04c0*/  IMAD.WIDE.U32 R8, R137, c[0x0][0x1c8], R8 ;  /* 0x0000720089087a25 */ /* 0x000fe200078e0008 */
[----:B------:R-:W-:-:S02]  /*04d0*/  IADD3 R127, P2, R11, R4, RZ ;  /* 0x000000040b7f7210 */ /* 0x000fc40007f5e0ff */
[C---:B------:R-:W-:Y:S01]  /*04e0*/  IADD3.X R2, R13.reuse, R3, R10, P0, !PT ;  /* 0x000000030d027210 */ /* 0x040fe200007fe40a */
[----:B------:R-:W-:Y:S01]  /*04f0*/  HFMA2.MMA R10, -RZ, RZ, 0, 0 ;  /* 0x00000000ff0a7435 */ /* 0x000fe200000001ff */
[----:B------:R-:W-:Y:S02]  /*0500*/  IADD3.X R4, R13, R5, R12, P2, !PT ;  /* 0x000000050d047210 */ /* 0x000fe400017fe40c */
[----:B------:R-:W-:Y:S02]  /*0510*/  ISETP.NE.U32.AND P0, PT, RZ, c[0x0][0x260], PT ;  /* 0x00009800ff007a0c */ /* 0x000fe40003f05070 */
[----:B------:R-:W-:Y:S02]  /*0520*/  LEA R128, P2, R129, c[0x0][0x248], 0x1 ;  /* 0x0000920081807a11 */ /* 0x000fe400078408ff */
[----:B------:R-:W-:Y:S02]  /*0530*/  SHF.R.S32.HI R165, RZ, 0x1f, R137 ;  /* 0x0000001fffa57819 */ /* 0x000fe40000011489 */
[----:B------:R-:W-:-:S02]  /*0540*/  ISETP.NE.AND.EX P0, PT, RZ, c[0x0][0x264], PT, P0 ;  /* 0x00009900ff007a0c */ /* 0x000fc40003f05300 */
[----:B------:R-:W-:Y:S02]  /*0550*/  LEA.HI.X R129, R129, c[0x0][0x24c], R2, 0x1, P2 ;  /* 0x0000930081817a11 */ /* 0x000fe400010f0c02 */
[----:B------:R-:W-:Y:S02]  /*0560*/  ISETP.NE.U32.AND P2, PT, RZ, c[0x0][0x348], PT ;  /* 0x0000d200ff007a0c */ /* 0x000fe40003f45070 */
[----:B------:R-:W-:Y:S01]  /*0570*/  LEA.HI.X R131, R131, c[0x0][0x244], R0, 0x1, P1 ;  /* 0x0000910083837a11 */ /* 0x000fe200008f0c00 */
[----:B------:R-:W-:Y:S01]  /*0580*/  IMAD R0, R165, c[0x0][0x1c8], RZ ;  /* 0x00007200a5007a24 */ /* 0x000fe200078e02ff */
[----:B------:R-:W-:Y:S02]  /*0590*/  ISETP.NE.U32.AND P1, PT, RZ, c[0x0][0x328], PT ;  /* 0x0000ca00ff007a0c */ /* 0x000fe40003f25070 */
[----:B------:R-:W-:Y:S01]  /*05a0*/  ISETP.NE.AND.EX P2, PT, RZ, c[0x0][0x34c], PT, P2 ;  /* 0x0000d300ff007a0c */ /* 0x000fe20003f45320 */
[----:B------:R-:W-:Y:S01]  /*05b0*/  IMAD R3, R137, c[0x0][0x1cc], R0 ;  /* 0x0000730089037a24 */ /* 0x000fe200078e0200 */
[----:B------:R-:W-:Y:S01]  /*05c0*/  ISETP.NE.AND.EX P1, PT, RZ, c[0x0][0x32c], PT, P1 ;  /* 0x0000cb00ff007a0c */ /* 0x000fe20003f25310 */
[----:B------:R-:W-:Y:S01]  /*05d0*/  @P0 IMAD R0, R139, c[0x0][0x164], R143 ;  /* 0x000059008b000a24 */ /* 0x000fe200078e028f */
[----:B------:R-:W-:Y:S01]  /*05e0*/  IADD3 R11, P5, R11, R8, RZ ;  /* 0x000000080b0b7210 */ /* 0x000fe20007fbe0ff */
[----:B------:R-:W-:Y:S01]  /*05f0*/  @P0 IMAD.MOV.U32 R15, RZ, RZ, 0x8 ;  /* 0x00000008ff0f0424 */ /* 0x000fe200078e00ff */
[----:B------:R-:W-:Y:S01]  /*0600*/  IADD3 R2, R9, R3, RZ ;  /* 0x0000000309027210 */ /* 0x000fe20007ffe0ff */
[----:B------:R-:W-:Y:S01]  /*0610*/  @P0 IMAD R0, R0, c[0x0][0x174], RZ ;  /* 0x00005d0000000a24 */ /* 0x000fe200078e02ff */
[----:B------:R-:W-:-:S02]  /*0620*/  LEA R126, P4, R127, c[0x0][0x308], 0x1 ;  /* 0x0000c2007f7e7a11 */ /* 0x000fc400078808ff */
[----:B------:R-:W-:Y:S01]  /*0630*/  MOV R3, RZ ;  /* 0x000000ff00037202 */ /* 0x000fe20000000f00 */
[----:B------:R-:W-:Y:S01]  /*0640*/  IMAD.X R2, R13, 0x1, R2, P5 ;  /* 0x000000010d027824 */ /* 0x000fe200028e0602 */
[----:B------:R-:W-:Y:S01]  /*0650*/  LEA.HI.X R127, R127, c[0x0][0x30c], R4, 0x1, P4 ;  /* 0x0000c3007f7f7a11 */ /* 0x000fe200020f0c04 */
[----:B------:R-:W-:Y:S01]  /*0660*/  CS2R R12, SRZ ;  /* 0x00000000000c7805 */ /* 0x000fe2000001ff00 */
[----:B------:R-:W-:Y:S01]  /*0670*/  @P2 LEA R10, P5, R143, c[0x0][0x348], 0x2 ;  /* 0x0000d2008f0a2a11 */ /* 0x000fe200078a10ff */
[----:B------:R-:W-:Y:S01]  /*0680*/  @P0 IMAD R0, R0, c[0x0][0x16c], RZ ;  /* 0x00005b0000000a24 */ /* 0x000fe200078e02ff */
[----:B------:R-:W-:Y:S02]  /*0690*/  LEA R125, P6, R11, c[0x0][0x230], 0x1 ;  /* 0x00008c000b7d7a11 */ /* 0x000fe400078c08ff */
[C---:B------:R-:W-:Y:S01]  /*06a0*/  @P1 LEA R12, P4, R143.reuse, c[0x0][0x328], 0x2 ;  /* 0x0000ca008f0c1a11 */ /* 0x040fe200078810ff */
[----:B------:R-:W-:Y:S01]  /*06b0*/  @P0 IMAD.WIDE R14, R0, R15, c[0x0][0x260] ;  /* 0x00009800000e0625 */ /* 0x000fe200078e020f */
[----:B------:R-:W-:Y:S01]  /*06c0*/  @P2 LEA.HI.X R3, R143, c[0x0][0x34c], R136, 0x2, P5 ;  /* 0x0000d3008f032a11 */ /* 0x000fe200028f1488 */
[----:B------:R-:W-:Y:S01]  /*06d0*/  @!P0 CS2R R14, SRZ ;  /* 0x00000000000e8805 */ /* 0x000fe2000001ff00 */
        /* <DEDUP_REMOVED lines=12> */
.L_x_2834:
        /* <DEDUP_REMOVED lines=47> */
[C---:B------:R-:W-:Y:S01]  /*0a90*/  LOP3.LUT R41, R8.reuse, 0x1c0, RZ, 0xfc, !PT ;  /* 0x000001c008297812 */ /* 0x040fe200078efcff */
        /* <DEDUP_REMOVED lines=26> */
[C---:B------:R-:W-:Y:S02]  /*0c40*/  IADD3 R31, R26.reuse, 0x20, RZ ;  /* 0x000000201a1f7810 */ /* 0x040fe40007ffe0ff */
[----:B------:R-:W-:Y:S02]  /*0c50*/  ISETP.GE.AND P0, PT, R33, R67, PT ;  /* 0x000000432100720c */ /* 0x000fe40003f06270 */
[C---:B------:R-:W-:Y:S02]  /*0c60*/  IADD3 R33, R26.reuse, 0x40, RZ ;  /* 0x000000401a217810 */ /* 0x040fe40007ffe0ff */
[----:B0-----:R-:W-:-:S02]  /*0c70*/  IADD3 R3, R26, 0x60, RZ ;  /* 0x000000601a037810 */ /* 0x001fc40007ffe0ff */
[C---:B------:R-:W-:Y:S02]  /*0c80*/  IADD3 R43, R26.reuse, 0x80, RZ ;  /* 0x000000801a2b7810 */ /* 0x040fe40007ffe0ff */
[CC--:B------:R-:W-:Y:S02]  /*0c90*/  LEA.HI.SX32 R118, R26.reuse, R26.reuse, 0x1b ;  /* 0x0000001a1a767211 */ /* 0x0c0fe400078fdaff */
[----:B------:R-:W-:Y:S02]  /*0ca0*/  LEA.HI.SX32 R31, R31, R26, 0x1b ;  /* 0x0000001a1f1f7211 */ /* 0x000fe400078fdaff */
[C---:B------:R-:W-:Y:S02]  /*0cb0*/  IADD3 R45, R26.reuse, 0xa0, RZ ;  /* 0x000000a01a2d7810 */ /* 0x040fe40007ffe0ff */
[C---:B------:R-:W-:Y:S02]  /*0cc0*/  IADD3 R47, R26.reuse, 0xc0, RZ ;  /* 0x000000c01a2f7810 */ /* 0x040fe40007ffe0ff */
[----:B------:R-:W-:-:S02]  /*0cd0*/  IADD3 R49, R26, 0xe0, RZ ;  /* 0x000000e01a317810 */ /* 0x000fc40007ffe0ff */
[-C--:B------:R-:W-:Y:S02]  /*0ce0*/  LEA.HI.SX32 R33, R33, R26.reuse, 0x1b ;  /* 0x0000001a21217211 */ /* 0x080fe400078fdaff */
[-C--:B------:R-:W-:Y:S02]  /*0cf0*/  LEA.HI.SX32 R3, R3, R26.reuse, 0x1b ;  /* 0x0000001a03037211 */ /* 0x080fe400078fdaff */
[----:B------:R-:W-:Y:S01]  /*0d00*/  LEA.HI.SX32 R43, R43, R26, 0x1b ;  /* 0x0000001a2b2b7211 */ /* 0x000fe200078fdaff */
[----:B------:R-:W-:Y:S01]  /*0d10*/  IMAD.SHL.U32 R117, R31, 0x2, RZ ;  /* 0x000000021f757824 */ /* 0x000fe200078e00ff */
[----:B------:R-:W-:Y:S02]  /*0d20*/  IADD3 R51, R26, 0x100, RZ ;  /* 0x000001001a337810 */ /* 0x000fe40007ffe0ff */
[----:B------:R-:W-:Y:S02]  /*0d30*/  SHF.L.U32 R118, R118, 0x1, RZ ;  /* 0x0000000176767819 */ /* 0x000fe400000006ff */
        /* <DEDUP_REMOVED lines=16> */
[----:B------:R-:W-:Y:S02]  /*0e40*/  IADD3 R63, R26, 0x1c0, RZ ;  /* 0x000001c01a3f7810 */ /* 0x000fe40007ffe0ff */
[----:B------:R-:W-:Y:S01]  /*0e50*/  SHF.L.U32 R112, R47, 0x1, RZ ;  /* 0x000000012f707819 */ /* 0x000fe200000006ff */
[----:B------:R-:W-:Y:S01]  /*0e60*/  IMAD R5, R122, 0x10, R5 ;  /* 0x000000107a057824 */ /* 0x000fe200078e0205 */
[----:B------:R-:W-:Y:S02]  /*0e70*/  IADD3 R65, R26, 0x1e0, RZ ;  /* 0x000001e01a417810 */ /* 0x000fe40007ffe0ff */
[-C--:B------:R-:W-:Y:S02]  /*0e80*/  LEA.HI.SX32 R57, R57, R26.reuse, 0x1b ;  /* 0x0000001a39397211 */ /* 0x080fe400078fdaff */
[----:B------:R-:W-:-:S02]  /*0e90*/  LEA.HI.SX32 R59, R59, R26, 0x1b ;  /* 0x0000001a3b3b7211 */ /* 0x000fc400078fdaff */
[-C--:B------:R-:W-:Y:S02]  /*0ea0*/  LEA.HI.SX32 R61, R61, R26.reuse, 0x1b ;  /* 0x0000001a3d3d7211 */ /* 0x080fe400078fdaff */
[----:B------:R-:W-:Y:S01]  /*0eb0*/  SHF.L.U32 R110, R51, 0x1, RZ ;  /* 0x00000001336e7819 */ /* 0x000fe200000006ff */
[----:B------:R-:W-:Y:S01]  /*0ec0*/  IMAD.SHL.U32 R108, R55, 0x2, RZ ;  /* 0x00000002376c7824 */ /* 0x000fe200078e00ff */
[----:B------:R-:W-:Y:S02]  /*0ed0*/  SHF.L.U32 R109, R53, 0x1, RZ ;  /* 0x00000001356d7819 */ /* 0x000fe400000006ff */
[-C--:B------:R-:W-:Y:S02]  /*0ee0*/  LEA.HI.SX32 R63, R63, R26.reuse, 0x1b ;  /* 0x0000001a3f3f7211 */ /* 0x080fe400078fdaff */
[----:B------:R-:W-:Y:S02]  /*0ef0*/  LEA.HI.SX32 R65, R65, R26, 0x1b ;  /* 0x0000001a41417211 */ /* 0x000fe400078fdaff */
[----:B------:R-:W-:Y:S01]  /*0f00*/  SHF.L.U32 R107, R57, 0x1, RZ ;  /* 0x00000001396b7819 */ /* 0x000fe200000006ff */
[----:B------:R-:W-:Y:S01]  /*0f10*/  IMAD.SHL.U32 R105, R61, 0x2, RZ ;  /* 0x000000023d697824 */ /* 0x000fe200078e00ff */
[----:B------:R-:W-:-:S02]  /*0f20*/  SHF.L.U32 R106, R59, 0x1, RZ ;  /* 0x000000013b6a7819 */ /* 0x000fc400000006ff */
[----:B------:R-:W-:Y:S02]  /*0f30*/  LEA.HI.SX32 R102, R5, R5, 0x1b ;  /* 0x0000000505667211 */ /* 0x000fe400078fdaff */
[----:B------:R-:W-:Y:S02]  /*0f40*/  SHF.L.U32 R104, R63, 0x1, RZ ;  /* 0x000000013f687819 */ /* 0x000fe400000006ff */
[----:B------:R-:W-:Y:S02]  /*0f50*/  SHF.L.U32 R103, R65, 0x1, RZ ;  /* 0x0000000141677819 */ /* 0x000fe400000006ff */
[----:B------:R-:W-:Y:S01]  /*0f60*/  SHF.L.U32 R102, R102, 0x1, RZ ;  /* 0x0000000166667819 */ /* 0x000fe200000006ff */
[C---:B------:R-:W-:Y:S01]  /*0f70*/  IMAD.WIDE R2, R8.reuse, 0x2, R128 ;  /* 0x0000000208027825 */ /* 0x040fe200078e0280 */
[----:B------:R-:W-:Y:S02]  /*0f80*/  P2R R50, PR, RZ, 0x1 ;  /* 0x00000001ff327803 */ /* 0x000fe40000000000 */
[----:B------:R-:W-:-:S02]  /*0f90*/  ISETP.GE.AND P1, PT, R8, R67, PT ;  /* 0x000000430800720c */ /* 0x000fc40003f26270 */
[-C--:B------:R-:W-:Y:S02]  /*0fa0*/  ISETP.GE.AND P3, PT, R28, R67.reuse, PT ;  /* 0x000000431c00720c */ /* 0x080fe40003f66270 */
[-C--:B------:R-:W-:Y:S02]  /*0fb0*/  ISETP.GE.AND P4, PT, R32, R67.reuse, PT ;  /* 0x000000432000720c */ /* 0x080fe40003f86270 */
[----:B------:R-:W-:Y:S02]  /*0fc0*/  ISETP.GE.AND P5, PT, R30, R67, PT ;  /* 0x000000431e00720c */ /* 0x000fe40003fa6270 */
[----:B------:R-:W-:Y:S02]  /*0fd0*/  P2R R28, PR, RZ, 0x4 ;  /* 0x00000004ff1c7803 */ /* 0x000fe40000000000 */
[----:B------:R-:W-:Y:S02]  /*0fe0*/  P2R R30, PR, RZ, 0x8 ;  /* 0x00000008ff1e7803 */ /* 0x000fe40000000000 */
[----:B------:R-:W-:-:S02]  /*0ff0*/  P2R R48, PR, RZ, 0x10 ;  /* 0x00000010ff307803 */ /* 0x000fc40000000000 */
[----:B------:R-:W-:Y:S02]  /*1000*/  P2R R32, PR, RZ, 0x20 ;  /* 0x00000020ff207803 */ /* 0x000fe40000000000 */
[----:B------:R-:W-:Y:S02]  /*1010*/  P2R R46, PR, RZ, 0x40 ;  /* 0x00000040ff2e7803 */ /* 0x000fe40000000000 */
[----:B------:R-:W-:Y:S01]  /*1020*/  PRMT R26, RZ, 0x7610, R26 ;  /* 0x00007610ff1a7816 */ /* 0x000fe2000000001a */
[----:B--2---:R-:W-:Y:S04]  /*1030*/  STS.U16 [R118], R7 ;  /* 0x0000000776007388 */ /* 0x004fe80000000400 */
[----:B---3--:R-:W-:Y:S04]  /*1040*/  STS.U16 [R117+0x40], R0 ;  /* 0x0000400075007388 */ /* 0x008fe80000000400 */
[----:B----4-:R-:W-:Y:S04]  /*1050*/  STS.U16 [R116+0x80], R17 ;  /* 0x0000801174007388 */ /* 0x010fe80000000400 */
[----:B------:R-:W-:Y:S04]  /*1060*/  STS.U16 [R115+0xc0], R4 ;  /* 0x0000c00473007388 */ /* 0x000fe80000000400 */
[----:B------:R-:W-:Y:S04]  /*1070*/  STS.U16 [R114+0x100], R19 ;  /* 0x0001001372007388 */ /* 0x000fe80000000400 */
[----:B------:R-:W-:Y:S04]  /*1080*/  STS.U16 [R113+0x140], R6 ;  /* 0x0001400671007388 */ /* 0x000fe80000000400 */
        /* <DEDUP_REMOVED lines=35> */
[----:B--2---:R-:W-:Y:S02]  /*12c0*/  PRMT R23, RZ, 0x7610, R23 ;  /* 0x00007610ff177816 */ /* 0x004fe40000000017 */
[----:B------:R-:W-:Y:S02]  /*12d0*/  PRMT R7, RZ, 0x7610, R7 ;  /* 0x00007610ff077816 */ /* 0x000fe40000000007 */
[----:B------:R-:W-:Y:S02]  /*12e0*/  PRMT R0, RZ, 0x7610, R0 ;  /* 0x00007610ff007816 */ /* 0x000fe40000000000 */
[----:B------:R-:W-:Y:S02]  /*12f0*/  PRMT R17, RZ, 0x7610, R17 ;  /* 0x00007610ff117816 */ /* 0x000fe40000000011 */
[----:B------:R-:W-:Y:S01]  /*1300*/  PRMT R6, RZ, 0x7610, R6 ;  /* 0x00007610ff067816 */ /* 0x000fe20000000006 */
[----:B------:R-:W2:Y:S01]  /*1310*/  @!P1 LDG.E.U16 R7, [R2.64] ;  /* 0x0000000402079981 */ /* 0x000ea2000c1e1500 */
[----:B------:R-:W-:-:S02]  /*1320*/  PRMT R4, RZ, 0x7610, R4 ;  /* 0x00007610ff047816 */ /* 0x000fc40000000004 */
[----:B------:R-:W-:Y:S01]  /*1330*/  PRMT R19, RZ, 0x7610, R19 ;  /* 0x00007610ff137816 */ /* 0x000fe20000000013 */
[----:B------:R-:W4:Y:S01]  /*1340*/  @!P0 LDG.E.U16 R23, [R2.64+0x200] ;  /* 0x0002000402178981 */ /* 0x000f22000c1e1500 */
[----:B---3--:R-:W-:Y:S02]  /*1350*/  P2R R18, PR, RZ, 0x1 ;  /* 0x00000001ff127803 */ /* 0x008fe40000000000 */
[-C--:B------:R-:W-:Y:S01]  /*1360*/  ISETP.GE.AND P0, PT, R36, R67.reuse, PT ;  /* 0x000000432400720c */ /* 0x080fe20003f06270 */
[----:B------:R-:W3:Y:S01]  /*1370*/  @!P2 LDG.E.U16 R0, [R2.64+0x40] ;  /* 0x000040040200a981 */ /* 0x000ee2000c1e1500 */
        /* <DEDUP_REMOVED lines=65> */
[----:B------:R-:W2:Y:S04]  /*1790*/  LDS.U16 R17, [R102] ;  /* 0x0000000066117984 */ /* 0x000ea80000000400 */
[----:B------:R-:W3:Y:S04]  /*17a0*/  LDS.U16 R20, [R102+0x2] ;  /* 0x0000020066147984 */ /* 0x000ee80000000400 */
[----:B------:R-:W2:Y:S04]  /*17b0*/  LDS.U16 R21, [R102+0x4] ;  /* 0x0000040066157984 */ /* 0x000ea80000000400 */
[----:B------:R-:W0:Y:S04]  /*17c0*/  LDS.U16 R22, [R102+0x6] ;  /* 0x0000060066167984 */ /* 0x000e280000000400 */
[----:B------:R-:W0:Y:S04]  /*17d0*/  LDS.U16 R23, [R102+0x8] ;  /* 0x0000080066177984 */ /* 0x000e280000000400 */
[----:B------:R-:W0:Y:S04]  /*17e0*/  LDS.U16 R24, [R102+0xa] ;  /* 0x00000a0066187984 */ /* 0x000e280000000400 */
[----:B------:R-:W1:Y:S04]  /*17f0*/  LDS.U16 R25, [R102+0xc] ;  /* 0x00000c0066197984 */ /* 0x000e680000000400 */
[----:B------:R-:W2:Y:S04]  /*1800*/  LDS.U16 R27, [R102+0xe] ;  /* 0x00000e00661b7984 */ /* 0x000ea80000000400 */
        /* <DEDUP_REMOVED lines=8> */
[----:B0-----:R-:W-:-:S03]  /*1890*/  IMAD.WIDE R18, R8, 0x2, R126 ;  /* 0x0000000208127825 */ /* 0x001fc600078e027e */
[----:B------:R-:W-:Y:S01]  /*18a0*/  BAR.SYNC.DEFER_BLOCKING 0x0 ;  /* 0x0000000000007b1d */ /* 0x000fe20000010000 */
[----:B-1----:R-:W-:-:S05]  /*18b0*/  PRMT R29, RZ, 0x7610, R29 ;  /* 0x00007610ff1d7816 */ /* 0x002fca000000001d */
[----:B------:R0:W4:Y:S01]  /*18c0*/  @!P0 LDG.E.U16 R31, [R18.64] ;  /* 0x00000004121f8981 */ /* 0x000122000c1e1500 */
[----:B------:R-:W-:Y:S02]  /*18d0*/  ISETP.NE.AND P0, PT, R30, RZ, PT ;  /* 0x000000ff1e00720c */ /* 0x000fe40003f05270 */
[----:B------:R-:W-:Y:S01]  /*18e0*/  PRMT R30, RZ, 0x7610, R30 ;  /* 0x00007610ff1e7816 */ /* 0x000fe2000000001e */
[----:B------:R0:W4:Y:S04]  /*18f0*/  @!P1 LDG.E.U16 R39, [R18.64+0x280] ;  /* 0x0002800412279981 */ /* 0x000128000c1e1500 */
[----:B------:R0:W4:Y:S04]  /*1900*/  @!P2 LDG.E.U16 R40, [R18.64+0x2c0] ;  /* 0x0002c0041228a981 */ /* 0x000128000c1e1500 */
[----:B------:R0:W4:Y:S04]  /*1910*/  @!P3 LDG.E.U16 R41, [R18.64+0x300] ;  /* 0x000300041229b981 */ /* 0x000128000c1e1500 */
[----:B------:R0:W4:Y:S01]  /*1920*/  @!P0 LDG.E.U16 R30, [R18.64+0x40] ;  /* 0x00004004121e8981 */ /* 0x000122000c1e1500 */
[----:B------:R-:W-:-:S02]  /*1930*/  ISETP.NE.AND P0, PT, R32, RZ, PT ;  /* 0x000000ff2000720c */ /* 0x000fc40003f05270 */
[----:B------:R-:W-:Y:S01]  /*1940*/  PRMT R32, RZ, 0x7610, R32 ;  /* 0x00007610ff207816 */ /* 0x000fe20000000020 */
[----:B------:R0:W4:Y:S10]  /*1950*/  @!P4 LDG.E.U16 R42, [R18.64+0x340] ;  /* 0x00034004122ac981 */ /* 0x000134000c1e1500 */
[----:B------:R0:W4:Y:S01]  /*1960*/  @!P0 LDG.E.U16 R29, [R18.64+0x80] ;  /* 0x00008004121d8981 */ /* 0x000122000c1e1500 */
[----:B------:R-:W-:-:S02]  /*1970*/  ISETP.NE.AND P0, PT, R33, RZ, PT ;  /* 0x000000ff2100720c */ /* 0x000fc40003f05270 */
[----:B------:R-:W-:-:S11]  /*1980*/  PRMT R33, RZ, 0x7610, R33 ;  /* 0x00007610ff217816 */ /* 0x000fd60000000021 */
[----:B------:R0:W4:Y:S01]  /*1990*/  @!P0 LDG.E.U16 R32, [R18.64+0xc0] ;  /* 0x0000c00412208981 */ /* 0x000122000c1e1500 */
[----:B------:R-:W-:Y:S02]  /*19a0*/  ISETP.NE.AND P0, PT, R34, RZ, PT ;  /* 0x000000ff2200720c */ /* 0x000fe40003f05270 */
        /* <DEDUP_REMOVED lines=8> */
[----:B------:R-:W-:-:S13]  /*1a30*/  ISETP.NE.AND P0, PT, R43, RZ, PT ;  /* 0x000000ff2b00720c */ /* 0x000fda0003f05270 */
[----:B------:R0:W4:Y:S01]  /*1a40*/  @!P0 LDG.E.U16 R36, [R18.64+0x1c0] ;  /* 0x0001c00412248981 */ /* 0x000122000c1e1500 */
[----:B------:R-:W-:-:S13]  /*1a50*/  ISETP.NE.AND P0, PT, R44, RZ, PT ;  /* 0x000000ff2c00720c */ /* 0x000fda0003f05270 */
[----:B------:R0:W4:Y:S01]  /*1a60*/  @!P0 LDG.E.U16 R37, [R18.64+0x200] ;  /* 0x0002000412258981 */ /* 0x000122000c1e1500 */
[----:B------:R-:W-:Y:S02]  /*1a70*/  ISETP.NE.AND P0, PT, R45, RZ, PT ;  /* 0x000000ff2d00720c */ /* 0x000fe40003f05270 */
[----:B------:R-:W-:Y:S02]  /*1a80*/  PRMT R43, RZ, 0x7610, R43 ;  /* 0x00007610ff2b7816 */ /* 0x000fe4000000002b */
[----:B------:R-:W-:-:S04]  /*1a90*/  PRMT R44, RZ, 0x7610, R44 ;  /* 0x00007610ff2c7816 */ /* 0x000fc8000000002c */
[----:B------:R0:W4:Y:S04]  /*1aa0*/  @!P5 LDG.E.U16 R43, [R18.64+0x380] ;  /* 0x00038004122bd981 */ /* 0x000128000c1e1500 */
[----:B------:R0:W4:Y:S04]  /*1ab0*/  @!P6 LDG.E.U16 R44, [R18.64+0x3c0] ;  /* 0x0003c004122ce981 */ /* 0x000128000c1e1500 */
[----:B------:R0:W4:Y:S02]  /*1ac0*/  @!P0 LDG.E.U16 R38, [R18.64+0x240] ;  /* 0x0002400412268981 */ /* 0x000124000c1e1500 */
[----:B0-----:R-:W-:-:S02]  /*1ad0*/  HADD2.F32 R18, -RZ, R163.H0_H0 ;  /* 0x200000a3ff127230 */ /* 0x001fc40000004100 */
[----:B------:R-:W-:Y:S02]  /*1ae0*/  HADD2.F32 R19, -RZ, R101.H0_H0 ;  /* 0x20000065ff137230 */ /* 0x000fe40000004100 */
[----:B--2---:R-:W-:-:S05]  /*1af0*/  HADD2.F32 R17, -RZ, R17.H0_H0 ;  /* 0x20000011ff117230 */ /* 0x004fca0000004100 */
[----:B-----5:R-:W-:-:S05]  /*1b00*/  FADD.FTZ R78, R17, R134 ;  /* 0x00000086114e7221 */ /* 0x020fca0000010000 */
[----:B------:R-:W-:Y:S01]  /*1b10*/  FSETP.GTU.FTZ.AND P4, PT, R78, 20, PT ;  /* 0x41a000004e00780b */ /* 0x000fe20003f9c000 */
[----:B---3--:R-:W-:Y:S02]  /*1b20*/  HADD2.F32 R77, -RZ, R20.H0_H0 ;  /* 0x20000014ff4d7230 */ /* 0x008fe40000004100 */
[----:B------:R-:W-:Y:S02]  /*1b30*/  HADD2.F32 R21, -RZ, R21.H0_H0 ;  /* 0x20000015ff157230 */ /* 0x000fe40000004100 */
[----:B------:R-:W-:Y:S02]  /*1b40*/  HADD2.F32 R75, -RZ, R22.H0_H0 ;  /* 0x20000016ff4b7230 */ /* 0x000fe40000004100 */
[----:B------:R-:W-:Y:S02]  /*1b50*/  HADD2.F32 R23, -RZ, R23.H0_H0 ;  /* 0x20000017ff177230 */ /* 0x000fe40000004100 */
[----:B------:R-:W-:Y:S01]  /*1b60*/  HADD2.F32 R73, -RZ, R24.H0_H0 ;  /* 0x20000018ff497230 */ /* 0x000fe20000004100 */
[--C-:B------:R-:W-:Y:S01]  /*1b70*/  FADD.FTZ R77, R77, R134.reuse ;  /* 0x000000864d4d7221 */ /* 0x100fe20000010000 */
[----:B------:R-:W-:Y:S01]  /*1b80*/  HADD2.F32 R25, -RZ, R25.H0_H0 ;  /* 0x20000019ff197230 */ /* 0x000fe20000004100 */
[----:B------:R-:W-:-:S02]  /*1b90*/  FADD.FTZ R76, R21, R134 ;  /* 0x00000086154c7221 */ /* 0x000fc40000010000 */
[--C-:B------:R-:W-:Y:S02]  /*1ba0*/  FADD.FTZ R75, R75, R134.reuse ;  /* 0x000000864b4b7221 */ /* 0x100fe40000010000 */
[--C-:B------:R-:W-:Y:S02]  /*1bb0*/  FADD.FTZ R74, R23, R134.reuse ;  /* 0x00000086174a7221 */ /* 0x100fe40000010000 */
[--C-:B------:R-:W-:Y:S01]  /*1bc0*/  FADD.FTZ R73, R73, R134.reuse ;  /* 0x0000008649497221 */ /* 0x100fe20000010000 */
[----:B------:R-:W-:Y:S01]  /*1bd0*/  BSSY B0, `(.L_x_2749) ;  /* 0x0000066000007945 */ /* 0x000fe20003800000 */
[----:B------:R-:W-:Y:S01]  /*1be0*/  FSETP.GTU.FTZ.AND P3, PT, R77, 20, PT ;  /* 0x41a000004d00780b */ /* 0x000fe20003f7c000 */
[----:B------:R-:W-:Y:S01]  /*1bf0*/  HADD2.F32 R20, -RZ, R93.H0_H0 ;  /* 0x2000005dff147230 */ /* 0x000fe20000004100 */
[----:B------:R-:W-:Y:S01]  /*1c00*/  FSETP.GTU.FTZ.AND P2, PT, R76, 20, PT ;  /* 0x41a000004c00780b */ /* 0x000fe20003f5c000 */
[----:B------:R-:W-:Y:S01]  /*1c10*/  HADD2.F32 R27, -RZ, R27.H0_H0 ;  /* 0x2000001bff1b7230 */ /* 0x000fe20000004100 */
[----:B------:R-:W-:Y:S01]  /*1c20*/  FSETP.GTU.FTZ.AND P1, PT, R75, 20, PT ;  /* 0x41a000004b00780b */ /* 0x000fe20003f3c000 */
[----:B------:R-:W-:Y:S01]  /*1c30*/  FADD.FTZ R71, R25, R134 ;  /* 0x0000008619477221 */ /* 0x000fe20000010000 */
[----:B------:R-:W-:-:S02]  /*1c40*/  FSETP.GTU.FTZ.AND P0, PT, R74, 20, PT ;  /* 0x41a000004a00780b */ /* 0x000fc40003f1c000 */
[----:B------:R-:W-:Y:S01]  /*1c50*/  FSETP.GTU.FTZ.AND P6, PT, R73, 20, PT ;  /* 0x41a000004900780b */ /* 0x000fe20003fdc000 */
        /* <DEDUP_REMOVED lines=22> */
[----:B------:R-:W3:Y:S04]  /*1dc0*/  LDS.U16 R81, [R102+0xa] ;  /* 0x00000a0066517984 */ /* 0x000ee80000000400 */
[----:B------:R-:W3:Y:S04]  /*1dd0*/  LDS.U16 R80, [R102+0xc] ;  /* 0x00000c0066507984 */ /* 0x000ee80000000400 */
[----:B------:R-:W4:Y:S04]  /*1de0*/  LDS.U16 R79, [R102+0xe] ;  /* 0x00000e00664f7984 */ /* 0x000f280000000400 */
[----:B------:R-:W4:Y:S04]  /*1df0*/  LDS.U16 R72, [R102+0x10] ;  /* 0x0000100066487984 */ /* 0x000f280000000400 */
[----:B------:R-:W4:Y:S01]  /*1e00*/  LDS.U16 R70, [R102+0x12] ;  /* 0x0000120066467984 */ /* 0x000f220000000400 */
        /* <DEDUP_REMOVED lines=28> */
[----:B------:R-:W-:Y:S02]  /*1fd0*/  MOV R30, c[0x0][0x16c] ;  /* 0x00005b00001e7a02 */ /* 0x000fe40000000f00 */
[----:B------:R-:W-:Y:S01]  /*1fe0*/  FFMA.FTZ R29, R79, R29, R18 ;  /* 0x0000001d4f1d7223 */ /* 0x000fe20000010012 */
[----:B------:R-:W-:Y:S01]  /*1ff0*/  HADD2.F32 R18, -RZ, R94.H0_H0 ;  /* 0x2000005eff127230 */ /* 0x000fe20000004100 */
[----:B------:R-:W-:Y:S01]  /*2000*/  ISETP.GE.AND P5, PT, R30, 0x1, PT ;  /* 0x000000011e00780c */ /* 0x000fe20003fa6270 */
[----:B------:R-:W-:-:S03]  /*2010*/  HADD2.F32 R70, -RZ, R70.H0_H0 ;  /* 0x20000046ff467230 */ /* 0x000fc60000004100 */
[----:B------:R-:W-:Y:S01]  /*2020*/  FFMA.FTZ R29, R72, R18, R29 ;  /* 0x00000012481d7223 */ /* 0x000fe2000001001d */
[----:B------:R-:W-:Y:S05]  /*2030*/  @P4 BRA `(.L_x_2750) ;  /* 0x000001f000004947 */ /* 0x000fea0003800000 */
[----:B-12---:R-:W-:Y:S01]  /*2040*/  FMUL.FTZ R78, R78, 1.4426950216293334961 ;  /* 0x3fb8aa3b4e4e7820 */ /* 0x006fe20000410000 */
        /* <DEDUP_REMOVED lines=30> */
.L_x_2750:
[----:B-12---:R-:W-:Y:S05]  /*2230*/  BSYNC B0 ;  /* 0x0000000000007941 */ /* 0x006fea0003800000 */
.L_x_2749:
[----:B------:R-:W-:Y:S01]  /*2240*/  BSSY B0, `(.L_x_2751) ;  /* 0x0000027000007945 */ /* 0x000fe20003800000 */
[----:B------:R-:W-:Y:S01]  /*2250*/  FFMA.FTZ R29, R70, R20, R29 ;  /* 0x00000014461d7223 */ /* 0x000fe2000001001d */
[----:B------:R-:W-:Y:S01]  /*2260*/  FSETP.GTU.FTZ.AND P4, PT, R71, 20, PT ;  /* 0x41a000004700780b */ /* 0x000fe20003f9c000 */
[----:B------:R-:W-:Y:S01]  /*2270*/  HADD2.F32 R20, -RZ, R92.H0_H0 ;  /* 0x2000005cff147230 */ /* 0x000fe20000004100 */
[----:B------:R-:W-:Y:S01]  /*2280*/  FADD.FTZ R69, R27, R134 ;  /* 0x000000861b457221 */ /* 0x000fe20000010000 */
[----:B------:R-:W-:Y:S02]  /*2290*/  HADD2.F32 R67, -RZ, R28.H0_H0 ;  /* 0x2000001cff437230 */ /* 0x000fe40000004100 */
[----:B0-----:R-:W-:Y:S01]  /*22a0*/  HADD2.F32 R68, -RZ, R68.H0_H0 ;  /* 0x20000044ff447230 */ /* 0x001fe20000004100 */
        /* <DEDUP_REMOVED lines=32> */
.L_x_2752:
[----:B------:R-:W-:Y:S05]  /*24b0*/  BSYNC B0 ;  /* 0x0000000000007941 */ /* 0x000fea0003800000 */
.L_x_2751:
        /* <DEDUP_REMOVED lines=39> */
.L_x_2754:
[----:B------:R-:W-:Y:S05]  /*2730*/  BSYNC B0 ;  /* 0x0000000000007941 */ /* 0x000fea0003800000 */
.L_x_2753:
        /* <DEDUP_REMOVED lines=39> */
.L_x_2756:
[----:B------:R-:W-:Y:S05]  /*29b0*/  BSYNC B0 ;  /* 0x0000000000007941 */ /* 0x000fea0003800000 */
.L_x_2755:
        /* <DEDUP_REMOVED lines=39> */
.L_x_2758:
[----:B------:R-:W-:Y:S05]  /*2c30*/  BSYNC B0 ;  /* 0x0000000000007941 */ /* 0x000fea0003800000 */
.L_x_2757:
        /* <DEDUP_REMOVED lines=39> */
.L_x_2760:
[----:B------:R-:W-:Y:S05]  /*2eb0*/  BSYNC B0 ;  /* 0x0000000000007941 */ /* 0x000fea0003800000 */
.L_x_2759:
        /* <DEDUP_REMOVED lines=38> */
.L_x_2762:
[----:B------:R-:W-:Y:S05]  /*3120*/  BSYNC B0 ;  /* 0x0000000000007941 */ /* 0x000fea0003800000 */
.L_x_2761:
        /* <DEDUP_REMOVED lines=38> */
.L_x_2764:
[----:B------:R-:W-:Y:S05]  /*3390*/  BSYNC B0 ;  /* 0x0000000000007941 */ /* 0x000fea0003800000 */
.L_x_2763:
        /* <DEDUP_REMOVED lines=38> */
.L_x_2766:
[----:B------:R-:W-:Y:S05]  /*3600*/  BSYNC B0 ;  /* 0x0000000000007941 */ /* 0x000fea0003800000 */
.L_x_2765:
[----:B------:R-:W-:Y:S01]  /*3610*/  HADD2.F32 R5, -RZ, R0.H0_H0 ;  /* 0x20000000ff057230 */ /* 0x000fe20000004100 */
[----:B------:R-:W-:Y:S01]  /*3620*/  BSSY B0, `(.L_x_2767) ;  /* 0x0000026000007945 */ /* 0x000fe20003800000 */
[----:B------:R-:W-:Y:S01]  /*3630*/  HFMA2.MMA R50, -RZ, RZ, 0, 0 ;  /* 0x00000000ff327435 */ /* 0x000fe200000001ff */
[----:B------:R-:W-:Y:S01]  /*3640*/  FSETP.GTU.FTZ.AND P2, PT, R51, 20, PT ;  /* 0x41a000003300780b */ /* 0x000fe20003f5c000 */
[----:B------:R-:W-:Y:S01]  /*3650*/  CS2R R48, SRZ ;  /* 0x0000000000307805 */ /* 0x000fe2000001ff00 */
[----:B------:R-:W-:Y:S02]  /*3660*/  IMAD.MOV.U32 R47, RZ, RZ, RZ ;  /* 0x000000ffff2f7224 */ /* 0x000fe400078e00ff */
[----:B------:R-:W-:Y:S01]  /*3670*/  FADD.FTZ R46, R5, R134 ;  /* 0x00000086052e7221 */ /* 0x000fe20000010000 */
        /* <DEDUP_REMOVED lines=32> */
.L_x_2768:
[----:B------:R-:W-:Y:S05]  /*3880*/  BSYNC B0 ;  /* 0x0000000000007941 */ /* 0x000fea0003800000 */
.L_x_2767:
[----:B------:R-:W-:Y:S01]  /*3890*/  BSSY B0, `(.L_x_2769) ;  /* 0x0000025000007945 */ /* 0x000fe20003800000 */
[----:B------:R-:W-:Y:S01]  /*38a0*/  FSETP.GTU.FTZ.AND P1, PT, R46, 20, PT ;  /* 0x41a000002e00780b */ /* 0x000fe20003f3c000 */
[----:B------:R-:W-:Y:S01]  /*38b0*/  CS2R R44, SRZ ;  /* 0x00000000002c7805 */ /* 0x000fe2000001ff00 */
[----:B------:R-:W-:Y:S01]  /*38c0*/  CS2R R42, SRZ ;  /* 0x00000000002a7805 */ /* 0x000fe2000001ff00 */
[----:B------:R-:W-:Y:S01]  /*38d0*/  CS2R R40, SRZ ;  /* 0x0000000000287805 */ /* 0x000fe2000001ff00 */
        /* <DEDUP_REMOVED lines=32> */
.L_x_2770:
[----:B------:R-:W-:Y:S05]  /*3ae0*/  BSYNC B0 ;  /* 0x0000000000007941 */ /* 0x000fea0003800000 */
.L_x_2769:
        /* <DEDUP_REMOVED lines=33> */
.L_x_2772:
[----:B------:R-:W-:Y:S05]  /*3d00*/  BSYNC B0 ;  /* 0x0000000000007941 */ /* 0x000fea0003800000 */
.L_x_2771:
        /* <DEDUP_REMOVED lines=33> */
.L_x_2774:
[----:B------:R-:W-:Y:S05]  /*3f20*/  BSYNC B0 ;  /* 0x0000000000007941 */ /* 0x000fea0003800000 */
.L_x_2773:
        /* <DEDUP_REMOVED lines=33> */
.L_x_2776:
[----:B------:R-:W-:Y:S05]  /*4140*/  BSYNC B0 ;  /* 0x0000000000007941 */ /* 0x000fea0003800000 */
.L_x_2775:
        /* <DEDUP_REMOVED lines=33> */
.L_x_2778:
[----:B------:R-:W-:Y:S05]  /*4360*/  BSYNC B0 ;  /* 0x0000000000007941 */ /* 0x000fea0003800000 */
.L_x_2777:
        /* <DEDUP_REMOVED lines=33> */
.L_x_2780:
[----:B------:R-:W-:Y:S05]  /*4580*/  BSYNC B0 ;  /* 0x0000000000007941 */ /* 0x000fea0003800000 */
.L_x_2779:
        /* <DEDUP_REMOVED lines=24> */
[----:B------:R-:W-:Y:S01]  /*4710*/  HFMA2.MMA R50, -RZ, RZ, 0, 0 ;  /* 0x00000000ff327435 */ /* 0x000fe200000001ff */
[----:B------:R-:W-:Y:S01]  /*4720*/  CS2R R54, SRZ ;  /* 0x0000000000367805 */ /* 0x000fe2000001ff00 */
[----:B------:R-:W-:Y:S01]  /*4730*/  CS2R R52, SRZ ;  /* 0x0000000000347805 */ /* 0x000fe2000001ff00 */
[----:B------:R-:W-:Y:S01]  /*4740*/  LOP3.LUT R5, R0, 0xfffffe, RZ, 0xc0, !PT ;  /* 0x00fffffe00057812 */ /* 0x000fe200078ec0ff */
[----:B------:R-:W-:Y:S01]  /*4750*/  CS2R R48, SRZ ;  /* 0x0000000000307805 */ /* 0x000fe2000001ff00 */
[----:B------:R-:W-:Y:S01]  /*4760*/  MOV R0, RZ ;  /* 0x000000ff00007202 */ /* 0x000fe20000000f00 */
[----:B------:R-:W-:Y:S01]  /*4770*/  IMAD.MOV.U32 R47, RZ, RZ, RZ ;  /* 0x000000ffff2f7224 */ /* 0x000fe200078e00ff */
[----:B------:R-:W-:Y:S01]  /*4780*/  CS2R R44, SRZ ;  /* 0x00000000002c7805 */ /* 0x000fe2000001ff00 */
[----:B------:R-:W-:Y:S01]  /*4790*/  IMAD.IADD R20, R20, 0x1, -R5 ;  /* 0x0000000114147824 */ /* 0x000fe200078e0a05 */
[----:B------:R-:W-:Y:S01]  /*47a0*/  CS2R R42, SRZ ;  /* 0x00000000002a7805 */ /* 0x000fe2000001ff00 */
[----:B------:R-:W-:Y:S01]  /*47b0*/  CS2R R40, SRZ ;  /* 0x0000000000287805 */ /* 0x000fe2000001ff00 */
[----:B------:R-:W-:-:S02]  /*47c0*/  MOV R38, RZ ;  /* 0x000000ff00267202 */ /* 0x000fc40000000f00 */
.L_x_2829:
[----:B------:R-:W-:Y:S01]  /*47d0*/  IADD3 R155, -R119, c[0x0][0x168], RZ ;  /* 0x00005a00779b7a10 */ /* 0x000fe20007ffe1ff */
[----:B------:R-:W-:Y:S01]  /*47e0*/  IMAD R6, R136, c[0x0][0x180], RZ ;  /* 0x0000600088067a24 */ /* 0x000fe200078e02ff */
[----:B------:R-:W-:-:S02]  /*47f0*/  LOP3.LUT R4, R8, 0x20, RZ, 0xfc, !PT ;  /* 0x0000002008047812 */ /* 0x000fc400078efcff */
[----:B------:R-:W-:Y:S01]  /*4800*/  LOP3.LUT R16, R8, 0x40, RZ, 0xfc, !PT ;  /* 0x0000004008107812 */ /* 0x000fe200078efcff */
[C---:B------:R-:W-:Y:S01]  /*4810*/  IMAD R7, R143.reuse, c[0x0][0x184], R6 ;  /* 0x000061008f077a24 */ /* 0x040fe200078e0206 */
[-C--:B------:R-:W-:Y:S01]  /*4820*/  ISETP.GE.AND P4, PT, R4, R155.reuse, PT ;  /* 0x0000009b0400720c */ /* 0x080fe20003f86270 */
[----:B------:R-:W-:Y:S01]  /*4830*/  IMAD.WIDE.U32 R4, R143, c[0x0][0x180], RZ ;  /* 0x000060008f047a25 */ /* 0x000fe200078e00ff */
[----:B------:R-:W-:Y:S02]  /*4840*/  LOP3.LUT R6, R8, 0x60, RZ, 0xfc, !PT ;  /* 0x0000006008067812 */ /* 0x000fe400078efcff */
[----:B------:R-:W-:Y:S02]  /*4850*/  SHF.R.S32.HI R140, RZ, 0x1f, R23 ;  /* 0x0000001fff8c7819 */ /* 0x000fe40000011417 */
[----:B------:R-:W-:Y:S02]  /*4860*/  ISETP.GE.AND P5, PT, R16, R155, PT ;  /* 0x0000009b1000720c */ /* 0x000fe40003fa6270 */
[----:B------:R-:W-:-:S02]  /*4870*/  LOP3.LUT R16, R8, 0x80, RZ, 0xfc, !PT ;  /* 0x0000008008107812 */ /* 0x000fc400078efcff */
[----:B------:R-:W-:Y:S02]  /*4880*/  IADD3 R5, R5, R7, RZ ;  /* 0x0000000705057210 */ /* 0x000fe40007ffe0ff */
[-C--:B------:R-:W-:Y:S01]  /*4890*/  ISETP.GE.AND P6, PT, R6, R155.reuse, PT ;  /* 0x0000009b0600720c */ /* 0x080fe20003fc6270 */
[----:B------:R-:W-:Y:S01]  /*48a0*/  IMAD R6, R140, c[0x0][0x188], RZ ;  /* 0x000062008c067a24 */ /* 0x000fe200078e02ff */
[----:B------:R-:W-:Y:S01]  /*48b0*/  SHF.R.S32.HI R9, RZ, 0x1f, R8 ;  /* 0x0000001fff097819 */ /* 0x000fe20000011408 */
[C---:B------:R-:W-:Y:S01]  /*48c0*/  IMAD.WIDE.U32 R4, R23.reuse, c[0x0][0x188], R4 ;  /* 0x0000620017047a25 */ /* 0x040fe200078e0004 */
[-C--:B------:R-:W-:Y:S02]  /*48d0*/  ISETP.GE.AND P0, PT, R16, R155.reuse, PT ;  /* 0x0000009b1000720c */ /* 0x080fe40003f06270 */
[----:B------:R-:W-:Y:S01]  /*48e0*/  ISETP.GE.AND P3, PT, R8, R155, PT ;  /* 0x0000009b0800720c */ /* 0x000fe20003f66270 */
[----:B------:R-:W-:Y:S01]  /*48f0*/  IMAD R16, R140, c[0x0][0x1c0], RZ ;  /* 0x000070008c107a24 */ /* 0x000fe200078e02ff */
[----:B------:R-:W-:Y:S01]  /*4900*/  PRMT R145, RZ, 0x7610, R145 ;  /* 0x00007610ff917816 */ /* 0x000fe20000000091 */
[C---:B------:R-:W-:Y:S01]  /*4910*/  IMAD R17, R23.reuse, c[0x0][0x18c], R6 ;  /* 0x0000630017117a24 */ /* 0x040fe200078e0206 */
[----:B------:R-:W-:Y:S01]  /*4920*/  LOP3.LUT R138, R8, 0xa0, RZ, 0xfc, !PT ;  /* 0x000000a0088a7812 */ /* 0x000fe200078efcff */
[C---:B------:R-:W-:Y:S01]  /*4930*/  IMAD R19, R23.reuse, c[0x0][0x1c4], R16 ;  /* 0x0000710017137a24 */ /* 0x040fe200078e0210 */
[----:B------:R-:W-:Y:S01]  /*4940*/  LEA R16, P1, R4, c[0x0][0x220], 0x2 ;  /* 0x0000880004107a11 */ /* 0x000fe200078210ff */
[----:B------:R-:W-:Y:S01]  /*4950*/  IMAD.WIDE.U32 R6, R23, c[0x0][0x1c0], R8 ;  /* 0x0000700017067a25 */ /* 0x000fe200078e0008 */
[----:B------:R-:W-:-:S02]  /*4960*/  IADD3 R17, R5, R17, RZ ;  /* 0x0000001105117210 */ /* 0x000fc40007ffe0ff */
[----:B------:R-:W-:Y:S01]  /*4970*/  PRMT R147, RZ, 0x7610, R147 ;  /* 0x00007610ff937816 */ /* 0x000fe20000000093 */
[----:B------:R-:W-:Y:S01]  /*4980*/  IMAD.IADD R5, R7, 0x1, R19 ;  /* 0x0000000107057824 */ /* 0x000fe200078e0213 */
[----:B------:R-:W-:Y:S02]  /*4990*/  LEA R18, P2, R6, R125, 0x1 ;  /* 0x0000007d06127211 */ /* 0x000fe400078408ff */
[----:B------:R-:W-:Y:S02]  /*49a0*/  LEA.HI.X R17, R4, c[0x0][0x224], R17, 0x2, P1 ;  /* 0x0000890004117a11 */ /* 0x000fe400008f1411 */
[----:B------:R-:W-:Y:S02]  /*49b0*/  LEA.HI.X R19, R6, R123, R5, 0x1, P2 ;  /* 0x0000007b06137211 */ /* 0x000fe400010f0c05 */
[C---:B------:R-:W-:Y:S02]  /*49c0*/  LOP3.LUT R4, R8.reuse, 0xe0, RZ, 0xfc, !PT ;  /* 0x000000e008047812 */ /* 0x040fe400078efcff */
[----:B------:R-:W-:Y:S01]  /*49d0*/  LOP3.LUT R142, R8, 0xc0, RZ, 0xfc, !PT ;  /* 0x000000c0088e7812 */ /* 0x000fe200078efcff */
[----:B------:R-:W2:Y:S01]  /*49e0*/  @!P3 LDG.E.U16 R145, [R18.64] ;  /* 0x000000041291b981 */ /* 0x000ea2000c1e1500 */
[----:B------:R-:W-:-:S02]  /*49f0*/  ISETP.GE.AND P3, PT, R4, R155, PT ;  /* 0x0000009b0400720c */ /* 0x000fc40003f66270 */
[-C--:B------:R-:W-:Y:S01]  /*4a00*/  ISETP.GE.AND P1, PT, R138, R155.reuse, PT ;  /* 0x0000009b8a00720c */ /* 0x080fe20003f26270 */
[----:B------:R-:W3:Y:S01]  /*4a10*/  @!P5 LDG.E.U16 R147, [R18.64+0x80] ;  /* 0x000080041293d981 */ /* 0x000ee2000c1e1500 */
[----:B------:R-:W-:Y:S02]  /*4a20*/  LOP3.LUT R4, R8, 0x120, RZ, 0xfc, !PT ;  /* 0x0000012008047812 */ /* 0x000fe400078efcff */
[-C--:B------:R-:W-:Y:S01]  /*4a30*/  ISETP.GE.AND P2, PT, R142, R155.reuse, PT ;  /* 0x0000009b8e00720c */ /* 0x080fe20003f46270 */
[----:B------:R0:W4:Y:S01]  /*4a40*/  LDG.E R138, [R16.64] ;  /* 0x00000004108a7981 */ /* 0x000122000c1e1900 */
[----:B------:R-:W-:Y:S02]  /*4a50*/  PRMT R144, RZ, 0x7610, R144 ;  /* 0x00007610ff907816 */ /* 0x000fe40000000090 */
[----:B------:R-:W-:Y:S02]  /*4a60*/  PRMT R142, RZ, 0x7610, R142 ;  /* 0x00007610ff8e7816 */ /* 0x000fe4000000008e */
[----:B------:R-:W-:-:S02]  /*4a70*/  ISETP.GE.AND P5, PT, R4, R155, PT ;  /* 0x0000009b0400720c */ /* 0x000fc40003fa6270 */
[C---:B------:R-:W-:Y:S01]  /*4a80*/  LOP3.LUT R4, R8.reuse, 0x140, RZ, 0xfc, !PT ;  /* 0x0000014008047812 */ /* 0x040fe200078efcff */
[----:B------:R-:W3:Y:S01]  /*4a90*/  @!P6 LDG.E.U16 R144, [R18.64+0xc0] ;  /* 0x0000c0041290e981 */ /* 0x000ee2000c1e1500 */
[----:B------:R-:W-:Y:S02]  /*4aa0*/  LOP3.LUT R6, R8, 0x100, RZ, 0xfc, !PT ;  /* 0x0000010008067812 */ /* 0x000fe400078efcff */
[----:B------:R-:W-:Y:S01]  /*4ab0*/  PRMT R146, RZ, 0x7610, R146 ;  /* 0x00007610ff927816 */ /* 0x000fe20000000092 */
[----:B------:R-:W3:Y:S01]  /*4ac0*/  @!P4 LDG.E.U16 R142, [R18.64+0x40] ;  /* 0x00004004128ec981 */ /* 0x000ee2000c1e1500 */
[-C--:B------:R-:W-:Y:S02]  /*4ad0*/  ISETP.GE.AND P6, PT, R4, R155.reuse, PT ;  /* 0x0000009b0400720c */ /* 0x080fe40003fc6270 */
[----:B------:R-:W-:Y:S02]  /*4ae0*/  ISETP.GE.AND P4, PT, R6, R155, PT ;  /* 0x0000009b0600720c */ /* 0x000fe40003f86270 */
[----:B------:R-:W-:Y:S01]  /*4af0*/  LOP3.LUT R4, R8, 0x180, RZ, 0xfc, !PT ;  /* 0x0000018008047812 */ /* 0x000fe200078efcff */
[----:B------:R-:W3:Y:S01]  /*4b00*/  @!P1 LDG.E.U16 R146, [R18.64+0x140] ;  /* 0x0001400412929981 */ /* 0x000ee2000c1e1500 */
[----:B------:R-:W-:-:S02]  /*4b10*/  PRMT R149, RZ, 0x7610, R149 ;  /* 0x00007610ff957816 */ /* 0x000fc40000000095 */
[----:B------:R-:W-:Y:S02]  /*4b20*/  PRMT R151, RZ, 0x7610, R151 ;  /* 0x00007610ff977816 */ /* 0x000fe40000000097 */
[----:B------:R-:W-:Y:S02]  /*4b30*/  LOP3.LUT R6, R8, 0x160, RZ, 0xfc, !PT ;  /* 0x0000016008067812 */ /* 0x000fe400078efcff */
[----:B------:R-:W-:Y:S01]  /*4b40*/  ISETP.GE.AND P1, PT, R4, R155, PT ;  /* 0x0000009b0400720c */ /* 0x000fe20003f26270 */
[----:B------:R-:W3:Y:S01]  /*4b50*/  @!P0 LDG.E.U16 R149, [R18.64+0x100] ;  /* 0x0001000412958981 */ /* 0x000ee2000c1e1500 */
[----:B------:R-:W-:Y:S02]  /*4b60*/  LOP3.LUT R4, R8, 0x1a0, RZ, 0xfc, !PT ;  /* 0x000001a008047812 */ /* 0x000fe400078efcff */
[----:B------:R-:W-:Y:S01]  /*4b70*/  PRMT R148, RZ, 0x7610, R148 ;  /* 0x00007610ff947816 */ /* 0x000fe20000000094 */
[----:B------:R-:W3:Y:S01]  /*4b80*/  @!P2 LDG.E.U16 R151, [R18.64+0x180] ;  /* 0x000180041297a981 */ /* 0x000ee2000c1e1500 */
[----:B------:R-:W-:-:S02]  /*4b90*/  PRMT R153, RZ, 0x7610, R153 ;  /* 0x00007610ff997816 */ /* 0x000fc40000000099 */
[-C--:B------:R-:W-:Y:S02]  /*4ba0*/  ISETP.GE.AND P0, PT, R6, R155.reuse, PT ;  /* 0x0000009b0600720c */ /* 0x080fe40003f06270 */
[----:B------:R-:W-:Y:S01]  /*4bb0*/  LOP3.LUT R6, R8, 0x1c0, RZ, 0xfc, !PT ;  /* 0x000001c008067812 */ /* 0x000fe200078efcff */
[----:B------:R-:W3:Y:S01]  /*4bc0*/  @!P3 LDG.E.U16 R148, [R18.64+0x1c0] ;  /* 0x0001c0041294b981 */ /* 0x000ee2000c1e1500 */
[-C--:B------:R-:W-:Y:S02]  /*4bd0*/  ISETP.GE.AND P2, PT, R4, R155.reuse, PT ;  /* 0x0000009b0400720c */ /* 0x080fe40003f46270 */
[----:B------:R-:W-:Y:S01]  /*4be0*/  LOP3.LUT R4, R8, 0x1e0, RZ, 0xfc, !PT ;  /* 0x000001e008047812 */ /* 0x000fe200078efcff */
[----:B------:R-:W3:Y:S01]  /*4bf0*/  @!P4 LDG.E.U16 R153, [R18.64+0x200] ;  /* 0x000200041299c981 */ /* 0x000ee2000c1e1500 */
[-C--:B------:R-:W-:Y:S02]  /*4c00*/  ISETP.GE.AND P3, PT, R6, R155.reuse, PT ;  /* 0x0000009b0600720c */ /* 0x080fe40003f66270 */
[----:B------:R-:W-:-:S02]  /*4c10*/  ISETP.GE.AND P4, PT, R4, R155, PT ;  /* 0x0000009b0400720c */ /* 0x000fc40003f86270 */
[----:B------:R-:W-:Y:S02]  /*4c20*/  PRMT R150, RZ, 0x7610, R150 ;  /* 0x00007610ff967816 */ /* 0x000fe40000000096 */
[----:B------:R-:W-:Y:S02]  /*4c30*/  PRMT R155, RZ, 0x7610, R155 ;  /* 0x00007610ff9b7816 */ /* 0x000fe4000000009b */
[----:B------:R-:W-:Y:S02]  /*4c40*/  PRMT R152, RZ, 0x7610, R152 ;  /* 0x00007610ff987816 */ /* 0x000fe40000000098 */
[----:B------:R-:W-:Y:S01]  /*4c50*/  PRMT R157, RZ, 0x7610, R157 ;  /* 0x00007610ff9d7816 */ /* 0x000fe2000000009d */
[----:B------:R-:W3:Y:S01]  /*4c60*/  @!P5 LDG.E.U16 R150, [R18.64+0x240] ;  /* 0x000240041296d981 */ /* 0x000ee2000c1e1500 */
[----:B------:R-:W-:Y:S02]  /*4c70*/  PRMT R154, RZ, 0x7610, R154 ;  /* 0x00007610ff9a7816 */ /* 0x000fe4000000009a */
        /* <DEDUP_REMOVED lines=18> */
[----:B------:R1:W5:Y:S01]  /*4da0*/  LDG.E R140, [R6.64] ;  /* 0x00000004068c7981 */ /* 0x000362000c1e1900 */
[----:B------:R-:W-:Y:S02]  /*4db0*/  ISETP.NE.AND P1, PT, R124, RZ, PT ;  /* 0x000000ff7c00720c */ /* 0x000fe40003f25270 */
[----:B------:R-:W-:Y:S02]  /*4dc0*/  LEA R4, R20, R23, 0x8 ;  /* 0x0000001714047211 */ /* 0x000fe400078e40ff */
[----:B------:R-:W-:-:S09]  /*4dd0*/  LOP3.LUT P0, RZ, R124, 0x1f, RZ, 0xc0, !PT ;  /* 0x0000001f7cff7812 */ /* 0x000fd2000780c0ff */
[----:B------:R-:W-:Y:S02]  /*4de0*/  @P1 IADD3 R4, R124, 0x200, RZ ;  /* 0x000002007c041810 */ /* 0x000fe40007ffe0ff */
[----:B------:R-:W-:Y:S01]  /*4df0*/  ISETP.LT.OR P0, PT, R164, 0x2, P0 ;  /* 0x00000002a400780c */ /* 0x000fe20000701670 */
        /* <DEDUP_REMOVED lines=27> */
[----:B------:R-:W-:Y:S01]  /*4fb0*/  ISETP.GT.U32.AND P2, PT, R124, 0x1f, PT ;  /* 0x0000001f7c00780c */ /* 0x000fe20003f44070 */
[----:B--2---:R-:W-:Y:S01]  /*4fc0*/  STS.U16 [R118], R145 ;  /* 0x0000009176007388 */ /* 0x004fe20000000400 */
[----:B----4-:R-:W-:-:S04]  /*4fd0*/  FMUL.FTZ R6, R138, 1.4426950216293334961 ;  /* 0x3fb8aa3b8a067820 */ /* 0x010fc80000410000 */
[----:B------:R-:W-:-:S06]  /*4fe0*/  FMUL.FTZ R197, R6, R78 ;  /* 0x0000004e06c57220 */ /* 0x000fcc0000410000 */
[----:B------:R-:W0:Y:S01]  /*4ff0*/  MUFU.EX2 R197, R197 ;  /* 0x000000c500c57308 */ /* 0x000e220000000800 */
[----:B---3--:R1:W-:Y:S04]  /*5000*/  STS.U16 [R117+0x40], R142 ;  /* 0x0000408e75007388 */ /* 0x0083e80000000400 */
[----:B------:R-:W-:Y:S04]  /*5010*/  STS.U16 [R116+0x80], R147 ;  /* 0x0000809374007388 */ /* 0x000fe80000000400 */
[----:B------:R-:W-:Y:S04]  /*5020*/  STS.U16 [R115+0xc0], R144 ;  /* 0x0000c09073007388 */ /* 0x000fe80000000400 */
[----:B------:R-:W-:Y:S04]  /*5030*/  STS.U16 [R114+0x100], R149 ;  /* 0x0001009572007388 */ /* 0x000fe80000000400 */
[----:B------:R-:W-:Y:S04]  /*5040*/  STS.U16 [R113+0x140], R146 ;  /* 0x0001409271007388 */ /* 0x000fe80000000400 */
[----:B------:R-:W-:Y:S04]  /*5050*/  STS.U16 [R112+0x180], R151 ;  /* 0x0001809770007388 */ /* 0x000fe80000000400 */
[----:B------:R-:W-:Y:S04]  /*5060*/  STS.U16 [R111+0x1c0], R148 ;  /* 0x0001c0946f007388 */ /* 0x000fe80000000400 */
[----:B------:R-:W-:Y:S01]  /*5070*/  STS.U16 [R110+0x200], R153 ;  /* 0x000200996e007388 */ /* 0x000fe20000000400 */
[----:B-1----:R-:W-:-:S03]  /*5080*/  SHF.L.U32 R142, R4, 0x2, RZ ;  /* 0x00000002048e7819 */ /* 0x002fc600000006ff */
        /* <DEDUP_REMOVED lines=25> */
[----:B-1----:R-:W-:-:S02]  /*5220*/  FMUL.FTZ R156, R6, R77 ;  /* 0x0000004d069c7220 */ /* 0x002fc40000410000 */
[C---:B------:R-:W-:Y:S02]  /*5230*/  FMUL.FTZ R155, R6.reuse, R76 ;  /* 0x0000004c069b7220 */ /* 0x040fe40000410000 */
[----:B------:R-:W-:Y:S01]  /*5240*/  @!P0 IMAD.WIDE R4, R5, 0x8, R14 ;  /* 0x0000000805048825 */ /* 0x000fe200078e020e */
[----:B------:R-:W-:Y:S03]  /*5250*/  BAR.SYNC.DEFER_BLOCKING 0x0 ;  /* 0x0000000000007b1d */ /* 0x000fe60000010000 */
[----:B------:R-:W-:-:S03]  /*5260*/  FMUL.FTZ R154, R6, R75 ;  /* 0x0000004b069a7220 */ /* 0x000fc60000410000 */
[----:B------:R-:W0:Y:S01]  /*5270*/  MUFU.EX2 R156, R156 ;  /* 0x0000009c009c7308 */ /* 0x000e220000000800 */
[----:B------:R-:W-:-:S07]  /*5280*/  FMUL.FTZ R153, R6, R74 ;  /* 0x0000004a06997220 */ /* 0x000fce0000410000 */
[----:B------:R-:W1:Y:S01]  /*5290*/  MUFU.EX2 R155, R155 ;  /* 0x0000009b009b7308 */ /* 0x000e620000000800 */
[----:B------:R-:W-:-:S07]  /*52a0*/  FMUL.FTZ R152, R6, R73 ;  /* 0x0000004906987220 */ /* 0x000fce0000410000 */
[----:B------:R-:W0:Y:S01]  /*52b0*/  MUFU.EX2 R154, R154 ;  /* 0x0000009a009a7308 */ /* 0x000e220000000800 */
[----:B------:R1:W5:Y:S01]  /*52c0*/  @!P0 LDG.E.64 R16, [R4.64] ;  /* 0x0000000404108981 */ /* 0x000362000c1e1b00 */
[----:B------:R-:W-:Y:S01]  /*52d0*/  FMUL.FTZ R151, R6, R71 ;  /* 0x0000004706977220 */ /* 0x000fe20000410000 */
[----:B------:R-:W-:-:S05]  /*52e0*/  HADD2.F32 R144, -RZ, R99.H0_H0 ;  /* 0x20000063ff907230 */ /* 0x000fca0000004100 */
[----:B------:R-:W2:Y:S01]  /*52f0*/  MUFU.EX2 R153, R153 ;  /* 0x0000009900997308 */ /* 0x000ea20000000800 */
[----:B-1----:R-:W-:Y:S02]  /*5300*/  HADD2.F32 R5, -RZ, R163.H0_H0 ;  /* 0x200000a3ff057230 */ /* 0x002fe40000004100 */
[----:B------:R-:W-:-:S03]  /*5310*/  HADD2.F32 R4, -RZ, R101.H0_H0 ;  /* 0x20000065ff047230 */ /* 0x000fc60000004100 */
[----:B------:R-:W-:Y:S02]  /*5320*/  FMUL.FTZ R186, R5, R78 ;  /* 0x0000004e05ba7220 */ /* 0x000fe40000410000 */
[----:B------:R-:W-:Y:S01]  /*5330*/  FMUL.FTZ R195, R4, R77 ;  /* 0x0000004d04c37220 */ /* 0x000fe20000410000 */
[----:B------:R-:W1:Y:S01]  /*5340*/  MUFU.EX2 R152, R152 ;  /* 0x0000009800987308 */ /* 0x000e620000000800 */
[-C--:B0-----:R-:W-:Y:S02]  /*5350*/  FMUL.FTZ R142, R197, R156.reuse ;  /* 0x0000009cc58e7220 */ /* 0x081fe40000410000 */
[----:B------:R-:W-:Y:S02]  /*5360*/  FFMA.FTZ R4, R186, R156, R195 ;  /* 0x0000009cba047223 */ /* 0x000fe400000100c3 */
[----:B------:R-:W-:Y:S01]  /*5370*/  FMUL.FTZ R150, R6, R69 ;  /* 0x0000004506967220 */ /* 0x000fe20000410000 */
[----:B------:R-:W-:Y:S01]  /*5380*/  HADD2.F32 R145, -RZ, R98.H0_H0 ;  /* 0x20000062ff917230 */ /* 0x000fe20000004100 */
[----:B------:R-:W-:Y:S01]  /*5390*/  FMUL.FTZ R5, R155, R142 ;  /* 0x0000008e9b057220 */ /* 0x000fe20000410000 */
[----:B------:R-:W0:Y:S01]  /*53a0*/  MUFU.EX2 R151, R151 ;  /* 0x0000009700977308 */ /* 0x000e220000000800 */
[----:B------:R-:W-:-:S02]  /*53b0*/  FMUL.FTZ R193, R144, R75 ;  /* 0x0000004b90c17220 */ /* 0x000fc40000410000 */
[----:B------:R-:W-:Y:S02]  /*53c0*/  FFMA.FTZ R4, R155, R4, R184 ;  /* 0x000000049b047223 */ /* 0x000fe400000100b8 */
[----:B------:R-:W-:Y:S01]  /*53d0*/  FMUL.FTZ R149, R6, R67 ;  /* 0x0000004306957220 */ /* 0x000fe20000410000 */
[----:B------:R-:W-:Y:S01]  /*53e0*/  ISETP.NE.AND P0, PT, R124, 0x3f, PT ;  /* 0x0000003f7c00780c */ /* 0x000fe20003f05270 */
[C---:B------:R-:W-:Y:S01]  /*53f0*/  FMUL.FTZ R142, R154.reuse, R5 ;  /* 0x000000059a8e7220 */ /* 0x040fe20000410000 */
[----:B------:R-:W0:Y:S01]  /*5400*/  MUFU.EX2 R150, R150 ;  /* 0x0000009600967308 */ /* 0x000e220000000800 */
[----:B------:R-:W-:Y:S02]  /*5410*/  FMUL.FTZ R182, R145, R74 ;  /* 0x0000004a91b67220 */ /* 0x000fe40000410000 */
[----:B------:R-:W-:Y:S02]  /*5420*/  FFMA.FTZ R4, R154, R4, R193 ;  /* 0x000000049a047223 */ /* 0x000fe400000100c1 */
[----:B------:R-:W-:-:S02]  /*5430*/  FMUL.FTZ R148, R6, R65 ;  /* 0x0000004106947220 */ /* 0x000fc40000410000 */
[C---:B--2---:R-:W-:Y:S01]  /*5440*/  FMUL.FTZ R5, R153.reuse, R142 ;  /* 0x0000008e99057220 */ /* 0x044fe20000410000 */
[----:B------:R-:W2:Y:S01]  /*5450*/  MUFU.EX2 R149, R149 ;  /* 0x0000009500957308 */ /* 0x000ea20000000800 */
[----:B------:R-:W-:Y:S02]  /*5460*/  FFMA.FTZ R4, R153, R4, R182 ;  /* 0x0000000499047223 */ /* 0x000fe400000100b6 */
[----:B------:R-:W-:Y:S01]  /*5470*/  FMUL.FTZ R147, R6, R63 ;  /* 0x0000003f06937220 */ /* 0x000fe20000410000 */
[----:B------:R2:W3:Y:S01]  /*5480*/  @P0 LDS R177, [R124.X4+0x2514] ;  /* 0x002514007cb10984 */ /* 0x0004e20000004800 */
[C---:B-1----:R-:W-:Y:S02]  /*5490*/  FMUL.FTZ R142, R152.reuse, R5 ;  /* 0x00000005988e7220 */ /* 0x042fe40000410000 */
[----:B------:R-:W-:Y:S01]  /*54a0*/  FFMA.FTZ R4, R152, R4, R191 ;  /* 0x0000000498047223 */ /* 0x000fe200000100bf */
[----:B------:R-:W1:Y:S01]  /*54b0*/  MUFU.EX2 R148, R148 ;  /* 0x0000009400947308 */ /* 0x000e620000000800 */
[----:B------:R-:W-:-:S02]  /*54c0*/  FMUL.FTZ R146, R6, R61 ;  /* 0x0000003d06927220 */ /* 0x000fc40000410000 */
[C---:B0-----:R-:W-:Y:S02]  /*54d0*/  FMUL.FTZ R5, R151.reuse, R142 ;  /* 0x0000008e97057220 */ /* 0x041fe40000410000 */
[----:B------:R-:W-:-:S03]  /*54e0*/  FFMA.FTZ R4, R151, R4, R180 ;  /* 0x0000000497047223 */ /* 0x000fc600000100b4 */
[----:B------:R-:W0:Y:S01]  /*54f0*/  MUFU.EX2 R147, R147 ;  /* 0x0000009300937308 */ /* 0x000e220000000800 */
[----:B------:R-:W-:Y:S02]  /*5500*/  FMUL.FTZ R145, R6, R59 ;  /* 0x0000003b06917220 */ /* 0x000fe40000410000 */
[C---:B------:R-:W-:Y:S02]  /*5510*/  FMUL.FTZ R158, R150.reuse, R5 ;  /* 0x00000005969e7220 */ /* 0x040fe40000410000 */
[----:B------:R-:W-:-:S03]  /*5520*/  FFMA.FTZ R4, R150, R4, R189 ;  /* 0x0000000496047223 */ /* 0x000fc600000100bd */
[----:B------:R-:W0:Y:S01]  /*5530*/  MUFU.EX2 R146, R146 ;  /* 0x0000009200927308 */ /* 0x000e220000000800 */
[----:B------:R-:W-:Y:S02]  /*5540*/  FMUL.FTZ R144, R6, R56 ;  /* 0x0000003806907220 */ /* 0x000fe40000410000 */
[C---:B--2---:R-:W-:Y:S02]  /*5550*/  FMUL.FTZ R5, R149.reuse, R158 ;  /* 0x0000009e95057220 */ /* 0x044fe40000410000 */
[----:B------:R-:W-:-:S03]  /*5560*/  FFMA.FTZ R4, R149, R4, R178 ;  /* 0x0000000495047223 */ /* 0x000fc600000100b2 */
[----:B------:R-:W2:Y:S01]  /*5570*/  MUFU.EX2 R145, R145 ;  /* 0x0000009100917308 */ /* 0x000ea20000000800 */
        /* <DEDUP_REMOVED lines=8> */
[C---:B------:R-:W-:Y:S02]  /*5600*/  FMUL.FTZ R6, R146.reuse, R5 ;  /* 0x0000000592067220 */ /* 0x040fe40000410000 */
[----:B------:R-:W-:Y:S01]  /*5610*/  FFMA.FTZ R4, R146, R4, R203 ;  /* 0x0000000492047223 */ /* 0x000fe200000100cb */
[----:B------:R-:W-:-:S04]  /*5620*/  HADD2.F32 R158, -RZ, R88.H0_H0 ;  /* 0x20000058ff9e7230 */ /* 0x000fc80000004100 */
[----:B------:R-:W3:Y:S01]  /*5630*/  MUFU.EX2 R174, R174 ;  /* 0x000000ae00ae7308 */ /* 0x000ee20000000800 */
[C---:B--2---:R-:W-:Y:S02]  /*5640*/  FMUL.FTZ R5, R145.reuse, R6 ;  /* 0x0000000691057220 */ /* 0x044fe40000410000 */
[----:B------:R-:W-:Y:S02]  /*5650*/  FFMA.FTZ R4, R145, R4, R188 ;  /* 0x0000000491047223 */ /* 0x000fe400000100bc */
[----:B-1----:R-:W-:Y:S02]  /*5660*/  FMUL.FTZ R5, R144, R5 ;  /* 0x0000000590057220 */ /* 0x002fe40000410000 */
[----:B------:R-:W-:Y:S02]  /*5670*/  FMUL.FTZ R215, R158, R51 ;  /* 0x000000339ed77220 */ /* 0x000fe40000410000 */
[----:B------:R-:W-:Y:S02]  /*5680*/  FFMA.FTZ R4, R144, R4, R201 ;  /* 0x0000000490047223 */ /* 0x000fe400000100c9 */
[----:B0-----:R-:W-:-:S02]  /*5690*/  FMUL.FTZ R5, R142, R5 ;  /* 0x000000058e057220 */ /* 0x001fc40000410000 */
[----:B------:R-:W-:Y:S02]  /*56a0*/  FFMA.FTZ R6, R142, R4, R215 ;  /* 0x000000048e067223 */ /* 0x000fe400000100d7 */
[C---:B---3--:R-:W-:Y:S02]  /*56b0*/  FMUL.FTZ R4, R174.reuse, R5 ;  /* 0x00000005ae047220 */ /* 0x048fe40000410000 */
[----:B------:R-:W-:Y:S01]  /*56c0*/  FFMA.FTZ R5, R174, R6, R199 ;  /* 0x00000006ae057223 */ /* 0x000fe200000100c7 */
[----:B------:R-:W-:Y:S05]  /*56d0*/  @P0 BRA `(.L_x_2783) ;  /* 0x0000008000000947 */ /* 0x000fea0003800000 */
[----:B----4-:R-:W-:Y:S01]  /*56e0*/  ISETP.NE.AND P0, PT, R164, c[0x0][0x174], PT ;  /* 0x00005d00a4007a0c */ /* 0x010fe20003f05270 */
[----:B------:R-:W-:-:S12]  /*56f0*/  IMAD.MOV.U32 R177, RZ, RZ, 0x3f800000 ;  /* 0x3f800000ffb17424 */ /* 0x000fd800078e00ff */
[----:B------:R-:W-:-:S04]  /*5700*/  @P0 IADD3 R7, -R121, c[0x0][0x174], RZ ;  /* 0x00005d0079070a10 */ /* 0x000fc80007ffe1ff */
[----:B------:R-:W-:-:S04]  /*5710*/  @P0 LEA.HI R6, R7, R7, RZ, 0x1 ;  /* 0x0000000707060211 */ /* 0x000fc800078f08ff */
[----:B------:R-:W-:-:S04]  /*5720*/  @P0 LOP3.LUT R6, R6, 0xfffffe, RZ, 0xc0, !PT ;  /* 0x00fffffe06060812 */ /* 0x000fc800078ec0ff */
[----:B------:R-:W-:-:S04]  /*5730*/  @P0 IADD3 R6, -R6, R7, RZ ;  /* 0x0000000706060210 */ /* 0x000fc80007ffe1ff */
[----:B------:R-:W-:-:S05]  /*5740*/  @P0 LEA R6, R6, R23, 0x8 ;  /* 0x0000001706060211 */ /* 0x000fca00078e40ff */
[----:B------:R0:W1:Y:S02]  /*5750*/  @P0 LDS R177, [R6.X4+0x1d10] ;  /* 0x001d100006b10984 */ /* 0x0000640000004800 */
.L_x_2783:
[----:B----4-:R-:W-:Y:S05]  /*5760*/  BSYNC B0 ;  /* 0x0000000000007941 */ /* 0x010fea0003800000 */
.L_x_2782:
        /* <DEDUP_REMOVED lines=57> */
.L_x_2841:
        /* <DEDUP_REMOVED lines=24> */
.L_x_2842:
[----:B------:R-:W-:Y:S01]  /*5c80*/  ISETP.GE.AND P0, PT, R122, 0x10, PT ;  /* 0x000000107a00780c */ /* 0x000fe20003f06270 */
[----:B------:R-:W-:Y:S01]  /*5c90*/  IMAD.MOV.U32 R214, RZ, RZ, R204 ;  /* 0x000000ffffd67224 */ /* 0x000fe200078e00cc */
[----:B0-----:R-:W-:-:S11]  /*5ca0*/  MOV R7, R206 ;  /* 0x000000ce00077202 */ /* 0x001fd60000000f00 */
        /* <DEDUP_REMOVED lines=8> */
[----:B-1----:R-:W-:Y:S05]  /*5d30*/  CALL.REL.NOINC `($__internal_115_$__cuda_sm70_shflsync_idx_p) ;  /* 0x00005b5000007944 */ /* 0x002fea0003c00000 */
.L_x_2788:
[----:B------:R-:W-:Y:S05]  /*5d40*/  BRA.CONV ~URZ, `(.L_x_2789) ;  /* 0x000000637f007947 */ /* 0x000fea000b800000 */
[----:B-1----:R-:W-:Y:S01]  /*5d50*/  HFMA2.MMA R212, -RZ, RZ, 0, 1.847743988037109375e-06 ;  /* 0x0000001fffd47435 */ /* 0x002fe200000001ff */
[----:B0-----:R-:W-:Y:S01]  /*5d60*/  MOV R216, R214 ;  /* 0x000000d600d87202 */ /* 0x001fe20000000f00 */
[----:B------:R-:W-:Y:S01]  /*5d70*/  IMAD.MOV.U32 R217, RZ, RZ, 0x1f ;  /* 0x0000001fffd97424 */ /* 0x000fe200078e00ff */
[----:B------:R-:W-:-:S02]  /*5d80*/  MOV R219, 0xffffffff ;  /* 0xffffffff00db7802 */ /* 0x000fc40000000f00 */
[----:B------:R-:W-:Y:S02]  /*5d90*/  MOV R4, 0x5db0 ;  /* 0x00005db000047802 */ /* 0x000fe40000000f00 */
[----:B------:R-:W-:Y:S05]  /*5da0*/  CALL.REL.NOINC `($__internal_115_$__cuda_sm70_shflsync_idx_p) ;  /* 0x00005ae000007944 */ /* 0x000fea0003c00000 */
.L_x_2789:
[----:B------:R-:W-:Y:S05]  /*5db0*/  BRA.DIV ~URZ, `(.L_x_2790) ;  /* 0x000051227f007947 */ /* 0x000fea000b800000 */
[----:B------:R-:W2:Y:S04]  /*5dc0*/  SHFL.IDX PT, R16, R16, RZ, 0x1f ;  /* 0x00001fff10107589 */ /* 0x000ea800000e0000 */
[----:B------:R3:W4:Y:S04]  /*5dd0*/  SHFL.IDX PT, R5, R17, RZ, 0x1f ;  /* 0x00001fff11057589 */ /* 0x00072800000e0000 */
[----:B------:R3:W0:Y:S04]  /*5de0*/  SHFL.UP PT, R204, R7, 0x1, RZ ;  /* 0x0420000007cc7989 */ /* 0x00062800000e00ff */
[----:B------:R3:W1:Y:S02]  /*5df0*/  SHFL.UP PT, R206, R214, 0x1, RZ ;  /* 0x04200000d6ce7989 */ /* 0x00066400000e00ff */
.L_x_2843:
[----:B---3--:R-:W3:Y:S01]  /*5e00*/  LDS.64 R6, [R124.X16+0x1900] ;  /* 0x001900007c067984 */ /* 0x008ee2000000ca00 */
[----:B--2---:R-:W-:Y:S01]  /*5e10*/  MOV R4, R16 ;  /* 0x0000001000047202 */ /* 0x004fe20000000f00 */
[----:B01--4-:R-:W-:-:S04]  /*5e20*/  @P1 FFMA.FTZ R5, R5, R204, R206 ;  /* 0x000000cc05051223 */ /* 0x013fc800000100ce */
[----:B------:R-:W-:Y:S02]  /*5e30*/  @P1 FMUL.FTZ R4, R4, R204 ;  /* 0x000000cc04041220 */ /* 0x000fe40000410000 */
[C---:B---3--:R-:W-:Y:S02]  /*5e40*/  FFMA.FTZ R7, R6.reuse, R5, R7 ;  /* 0x0000000506077223 */ /* 0x048fe40000010007 */
[----:B------:R-:W-:-:S05]  /*5e50*/  FMUL.FTZ R6, R6, R4 ;  /* 0x0000000406067220 */ /* 0x000fca0000410000 */
[----:B------:R0:W-:Y:S02]  /*5e60*/  STS.128 [R124.X16+0x1900], R4 ;  /* 0x001900047c007388 */ /* 0x0001e4000000cc00 */
.L_x_2785:
[----:B------:R-:W-:Y:S05]  /*5e70*/  BSYNC B0 ;  /* 0x0000000000007941 */ /* 0x000fea0003800000 */
.L_x_2784:
[----:B------:R-:W-:Y:S01]  /*5e80*/  WARPSYNC 0xffffffff ;  /* 0xffffffff00007948 */ /* 0x000fe20003800000 */
[----:B------:R-:W-:Y:S01]  /*5e90*/  BAR.SYNC.DEFER_BLOCKING 0x0 ;  /* 0x0000000000007b1d */ /* 0x000fe20000010000 */
[----:B01----:R-:W-:Y:S01]  /*5ea0*/  FMUL.FTZ R7, R174, R177 ;  /* 0x000000b1ae077220 */ /* 0x003fe20000410000 */
[----:B------:R-:W-:Y:S01]  /*5eb0*/  LOP3.LUT P0, RZ, R124, 0x1f, RZ, 0xc0, !PT ;  /* 0x0000001f7cff7812 */ /* 0x000fe2000780c0ff */
[----:B------:R-:W-:Y:S01]  /*5ec0*/  FFMA.FTZ R5, R174, R176, R183 ;  /* 0x000000b0ae057223 */ /* 0x000fe200000100b7 */
[----:B------:R-:W-:Y:S01]  /*5ed0*/  HFMA2.MMA R17, -RZ, RZ, 0, 0 ;  /* 0x00000000ff117435 */ /* 0x000fe200000001ff */
        /* <DEDUP_REMOVED lines=13> */
[----:B------:R-:W-:Y:S02]  /*5fb0*/  IMAD.MOV.U32 R16, RZ, RZ, 0x3f800000 ;  /* 0x3f800000ff107424 */ /* 0x000fe400078e00ff */
        /* <DEDUP_REMOVED lines=50> */
.L_x_2844:
        /* <DEDUP_REMOVED lines=26> */
.L_x_2845:
[----:B------:R-:W5:Y:S01]  /*6480*/  LDS.64 R4, [R124.X16+0x1b18] ;  /* 0x001b18007c047984 */ /* 0x000f62000000ca00 */
[----:B------:R-:W-:Y:S01]  /*6490*/  ISETP.NE.AND P0, PT, R124, 0x1f, PT ;  /* 0x0000001f7c00780c */ /* 0x000fe20003f05270 */
[----:B-1-3--:R-:W-:Y:S01]  /*64a0*/  FFMA.FTZ R17, R17, R204, R206 ;  /* 0x000000cc11117223 */ /* 0x00afe200000100ce */
        /* <DEDUP_REMOVED lines=8> */
.L_x_2792:
[----:B-12---:R-:W-:Y:S05]  /*6530*/  BSYNC B0 ;  /* 0x0000000000007941 */ /* 0x006fea0003800000 */
.L_x_2791:
[----:B------:R-:W-:Y:S01]  /*6540*/  WARPSYNC 0xffffffff ;  /* 0xffffffff00007948 */ /* 0x000fe20003800000 */
[----:B------:R-:W-:Y:S01]  /*6550*/  BAR.SYNC.DEFER_BLOCKING 0x0 ;  /* 0x0000000000007b1d */ /* 0x000fe20000010000 */
[----:B0-----:R-:W-:Y:S01]  /*6560*/  FMUL.FTZ R5, R194, R197 ;  /* 0x000000c5c2057220 */ /* 0x001fe20000410000 */
[----:B------:R-:W-:Y:S01]  /*6570*/  ISETP.NE.AND P1, PT, R124, RZ, PT ;  /* 0x000000ff7c00720c */ /* 0x000fe20003f25270 */
[----:B------:R-:W-:Y:S01]  /*6580*/  FMUL.FTZ R207, R207, R186 ;  /* 0x000000bacfcf7220 */ /* 0x000fe20000410000 */
[----:B------:R-:W-:Y:S01]  /*6590*/  HADD2.F32 R208, -RZ, R89.H0_H0 ;  /* 0x20000059ffd07230 */ /* 0x000fe20000004100 */
[----:B------:R-:W-:Y:S01]  /*65a0*/  FFMA.FTZ R4, R86, R5, RZ ;  /* 0x0000000556047223 */ /* 0x000fe200000100ff */
[----:B------:R-:W-:Y:S01]  /*65b0*/  IADD3 R216, -R119, c[0x0][0x168], -R124 ;  /* 0x00005a0077d87a10 */ /* 0x000fe20007ffe97c */
[----:B------:R-:W-:Y:S01]  /*65c0*/  FMUL.FTZ R196, R196, R195 ;  /* 0x000000c3c4c47220 */ /* 0x000fe20000410000 */
[----:B------:R-:W-:Y:S01]  /*65d0*/  HADD2.F32 R206, -RZ, R90.H0_H0 ;  /* 0x2000005affce7230 */ /* 0x000fe20000004100 */
[----:B------:R-:W-:Y:S01]  /*65e0*/  FFMA.FTZ R207, R85, R207, R4 ;  /* 0x000000cf55cf7223 */ /* 0x000fe20000010004 */
[----:B------:R-:W-:Y:S01]  /*65f0*/  MOV R4, R124 ;  /* 0x0000007c00047202 */ /* 0x000fe20000000f00 */
[----:B------:R-:W-:Y:S01]  /*6600*/  FMUL.FTZ R209, R209, R184 ;  /* 0x000000b8d1d17220 */ /* 0x000fe20000410000 */
[----:B------:R-:W-:Y:S01]  /*6610*/  HADD2.F32 R210, -RZ, R87.H0_H0 ;  /* 0x20000057ffd27230 */ /* 0x000fe20000004100 */
[----:B------:R-:W-:Y:S01]  /*6620*/  FFMA.FTZ R196, R84, R196, R207 ;  /* 0x000000c454c47223 */ /* 0x000fe200000100cf */
[----:B------:R-:W-:Y:S01]  /*6630*/  BSSY B0, `(.L_x_2795) ;  /* 0x00000c4000007945 */ /* 0x000fe20003800000 */
        /* <DEDUP_REMOVED lines=9> */
[----:B------:R-:W-:-:S02]  /*66d0*/  FFMA.FTZ R200, R80, R200, R211 ;  /* 0x000000c850c87223 */ /* 0x000fc400000100d3 */
[----:B------:R-:W-:Y:S02]  /*66e0*/  FMUL.FTZ R202, R202, R189 ;  /* 0x000000bdcaca7220 */ /* 0x000fe40000410000 */
[----:B------:R-:W-:Y:S01]  /*66f0*/  FFMA.FTZ R213, R79, R213, R200 ;  /* 0x000000d54fd57223 */ /* 0x000fe200000100c8 */
[----:B------:R-:W-:Y:S01]  /*6700*/  HADD2.F32 R200, -RZ, R92.H0_H0 ;  /* 0x2000005cffc87230 */ /* 0x000fe20000004100 */
[----:B------:R-:W-:Y:S02]  /*6710*/  FMUL.FTZ R205, R205, R178 ;  /* 0x000000b2cdcd7220 */ /* 0x000fe40000410000 */
[----:B------:R-:W-:Y:S01]  /*6720*/  FFMA.FTZ R213, R72, R202, R213 ;  /* 0x000000ca48d57223 */ /* 0x000fe200000100d5 */
[----:B------:R-:W-:Y:S01]  /*6730*/  HADD2.F32 R202, -RZ, R91.H0_H0 ;  /* 0x2000005bffca7230 */ /* 0x000fe20000004100 */
[----:B------:R-:W-:Y:S02]  /*6740*/  IMAD R6, R166, c[0x0][0x2b8], RZ ;  /* 0x0000ae00a6067a24 */ /* 0x000fe400078e02ff */
[----:B------:R-:W-:-:S02]  /*6750*/  IMAD.MOV.U32 R5, RZ, RZ, RZ ;  /* 0x000000ffff057224 */ /* 0x000fc400078e00ff */
[----:B------:R-:W-:Y:S02]  /*6760*/  FFMA.FTZ R205, R70, R205, R213 ;  /* 0x000000cd46cd7223 */ /* 0x000fe400000100d5 */
[----:B------:R-:W-:Y:S02]  /*6770*/  FMUL.FTZ R18, R18, R187 ;  /* 0x000000bb12127220 */ /* 0x000fe40000410000 */
[C---:B------:R-:W-:Y:S02]  /*6780*/  IMAD R7, R139.reuse, c[0x0][0x2bc], R6 ;  /* 0x0000af008b077a24 */ /* 0x040fe400078e0206 */
[----:B------:R-:W-:-:S04]  /*6790*/  IMAD.WIDE.U32 R4, R139, c[0x0][0x2b8], R4 ;  /* 0x0000ae008b047a25 */ /* 0x000fc800078e0004 */
[----:B------:R-:W-:Y:S01]  /*67a0*/  FFMA.FTZ R205, R68, R18, R205 ;  /* 0x0000001244cd7223 */ /* 0x000fe200000100cd */
[----:B------:R-:W-:Y:S01]  /*67b0*/  IADD3 R5, R5, R7, RZ ;  /* 0x0000000705057210 */ /* 0x000fe20007ffe0ff */
[----:B------:R-:W-:Y:S02]  /*67c0*/  FMUL.FTZ R6, R19, R190 ;  /* 0x000000be13067220 */ /* 0x000fe40000410000 */
[----:B------:R-:W-:Y:S02]  /*67d0*/  FMUL.FTZ R192, R192, R203 ;  /* 0x000000cbc0c07220 */ /* 0x000fe40000410000 */
[----:B------:R-:W-:Y:S02]  /*67e0*/  FFMA.FTZ R205, R66, R6, R205 ;  /* 0x0000000642cd7223 */ /* 0x000fe400000100cd */
[----:B------:R-:W-:Y:S02]  /*67f0*/  IMAD R196, R165, c[0x0][0x2c0], RZ ;  /* 0x0000b000a5c47a24 */ /* 0x000fe400078e02ff */
[----:B------:R-:W-:Y:S01]  /*6800*/  FFMA.FTZ R209, R64, R192, R205 ;  /* 0x000000c040d17223 */ /* 0x000fe200000100cd */
[----:B------:R-:W-:Y:S01]  /*6810*/  SHF.L.U32 R205, R21, 0x2, RZ ;  /* 0x0000000215cd7819 */ /* 0x000fe200000006ff */
[----:B0-----:R-:W-:-:S02]  /*6820*/  FFMA.FTZ R177, R194, R177, R176 ;  /* 0x000000b1c2b17223 */ /* 0x001fc400000100b0 */
[----:B------:R-:W-:Y:S02]  /*6830*/  FMUL.FTZ R176, R185, R201 ;  /* 0x000000c9b9b07220 */ /* 0x000fe40000410000 */
[----:B------:R-:W-:Y:S02]  /*6840*/  FFMA.FTZ R174, R174, R177, R183 ;  /* 0x000000b1aeae7223 */ /* 0x000fe400000100b7 */
[C---:B------:R-:W-:Y:S02]  /*6850*/  IMAD R7, R137.reuse, c[0x0][0x2c4], R196 ;  /* 0x0000b10089077a24 */ /* 0x040fe400078e02c4 */
[----:B------:R-:W-:Y:S01]  /*6860*/  FFMA.FTZ R175, R142, R174, R175 ;  /* 0x000000ae8eaf7223 */ /* 0x000fe200000100af */
[----:B------:R-:W-:Y:S01]  /*6870*/  SHF.L.U32 R142, R124, 0x4, RZ ;  /* 0x000000047c8e7819 */ /* 0x000fe200000006ff */
[----:B------:R-:W-:-:S04]  /*6880*/  IMAD.WIDE.U32 R18, R137, c[0x0][0x2c0], R4 ;  /* 0x0000b00089127a25 */ /* 0x000fc800078e0004 */
[----:B------:R-:W-:Y:S01]  /*6890*/  FFMA.FTZ R144, R144, R175, R173 ;  /* 0x000000af90907223 */ /* 0x000fe200000100ad */
[----:B------:R-:W-:Y:S01]  /*68a0*/  IADD3 R19, R19, R7, RZ ;  /* 0x0000000713137210 */ /* 0x000fe20007ffe0ff */
[----:B------:R-:W-:Y:S01]  /*68b0*/  FFMA.FTZ R209, R62, R176, R209 ;  /* 0x000000b03ed17223 */ /* 0x000fe200000100d1 */
[C---:B------:R-:W-:Y:S01]  /*68c0*/  LEA R4, P0, R18.reuse, c[0x0][0x320], 0x2 ;  /* 0x0000c80012047a11 */ /* 0x040fe200078010ff */
[----:B------:R-:W-:Y:S01]  /*68d0*/  FFMA.FTZ R145, R145, R144, R172 ;  /* 0x0000009091917223 */ /* 0x000fe200000100ac */
[----:B------:R-:W-:Y:S01]  /*68e0*/  SHF.L.U64.HI R7, R21, 0x2, R0 ;  /* 0x0000000215077819 */ /* 0x000fe20000010200 */
[----:B------:R-:W-:Y:S01]  /*68f0*/  FMUL.FTZ R179, R179, R188 ;  /* 0x000000bcb3b37220 */ /* 0x000fe20000410000 */
[----:B------:R-:W-:Y:S01]  /*6900*/  LEA.HI.X R5, R18, c[0x0][0x324], R19, 0x2, P0 ;  /* 0x0000c90012057a11 */ /* 0x000fe200000f1413 */
[----:B------:R-:W-:Y:S01]  /*6910*/  FFMA.FTZ R146, R146, R145, R171 ;  /* 0x0000009192927223 */ /* 0x000fe200000100ab */
[----:B------:R-:W-:Y:S01]  /*6920*/  IADD3 R18, P2, R119, R18, RZ ;  /* 0x0000001277127210 */ /* 0x000fe20007f5e0ff */
[----:B------:R-:W-:-:S02]  /*6930*/  FMUL.FTZ R181, R181, R199 ;  /* 0x000000c7b5b57220 */ /* 0x000fc40000410000 */
[----:B------:R-:W-:Y:S01]  /*6940*/  FFMA.FTZ R147, R147, R146, R170 ;  /* 0x0000009293937223 */ /* 0x000fe200000100aa */
[----:B------:R-:W-:Y:S01]  /*6950*/  LEA.HI.X.SX32 R19, R119, R19, 0x1, P2 ;  /* 0x0000001377137211 */ /* 0x000fe200010f0eff */
[----:B------:R-:W-:Y:S02]  /*6960*/  IMAD R207, R121, -0x400, R132 ;  /* 0xfffffc0079cf7824 */ /* 0x000fe400078e0284 */
[----:B------:R-:W-:Y:S02]  /*6970*/  FFMA.FTZ R148, R148, R147, R169 ;  /* 0x0000009394947223 */ /* 0x000fe400000100a9 */
[----:B------:R-:W-:Y:S01]  /*6980*/  FFMA.FTZ R179, R60, R179, R209 ;  /* 0x000000b33cb37223 */ /* 0x000fe200000100d1 */
[----:B------:R-:W-:Y:S01]  /*6990*/  SHF.R.S32.HI R196, RZ, 0x1f, R207 ;  /* 0x0000001fffc47819 */ /* 0x000fe200000114cf */
[----:B------:R-:W-:Y:S01]  /*69a0*/  FFMA.FTZ R149, R149, R148, R168 ;  /* 0x0000009495957223 */ /* 0x000fe200000100a8 */
[----:B------:R-:W-:Y:S01]  /*69b0*/  LEA R6, P0, R207, R4, 0x2 ;  /* 0x00000004cf067211 */ /* 0x000fe200078010ff */
[----:B------:R-:W-:-:S02]  /*69c0*/  FMUL.FTZ R176, R58, R181 ;  /* 0x000000b53ab07220 */ /* 0x000fc40000410000 */
[----:B------:R-:W-:Y:S02]  /*69d0*/  FFMA.FTZ R150, R150, R149, R167 ;  /* 0x0000009596967223 */ /* 0x000fe400000100a7 */
[----:B------:R-:W-:Y:S02]  /*69e0*/  FMUL.FTZ R167, R140, R189 ;  /* 0x000000bd8ca77220 */ /* 0x000fe40000410000 */
[----:B------:R-:W-:Y:S01]  /*69f0*/  FFMA.FTZ R151, R151, R150, R162 ;  /* 0x0000009697977223 */ /* 0x000fe200000100a2 */
[----:B------:R-:W-:Y:S01]  /*6a00*/  HADD2.F32 R162, -RZ, R98.H0_H0 ;  /* 0x20000062ffa27230 */ /* 0x000fe20000004100 */
[----:B------:R-:W-:Y:S02]  /*6a10*/  FMUL.FTZ R168, R72, R167 ;  /* 0x000000a748a87220 */ /* 0x000fe40000410000 */
[----:B------:R-:W-:Y:S02]  /*6a20*/  FFMA.FTZ R167, R152, R151, R161 ;  /* 0x0000009798a77223 */ /* 0x000fe400000100a1 */
[----:B------:R-:W-:-:S02]  /*6a30*/  FADD.FTZ R176, R179, R176 ;  /* 0x000000b0b3b07221 */ /* 0x000fc40000010000 */
[C---:B------:R-:W-:Y:S02]  /*6a40*/  FMUL.FTZ R173, R140.reuse, R197 ;  /* 0x000000c58cad7220 */ /* 0x040fe40000410000 */
[C---:B------:R-:W-:Y:S02]  /*6a50*/  FMUL.FTZ R179, R140.reuse, R195 ;  /* 0x000000c38cb37220 */ /* 0x040fe40000410000 */
[C---:B-1----:R-:W-:Y:S02]  /*6a60*/  FMUL.FTZ R17, R140.reuse, R193 ;  /* 0x000000c18c117220 */ /* 0x042fe40000410000 */
[----:B------:R-:W-:Y:S02]  /*6a70*/  FMUL.FTZ R171, R140, R191 ;  /* 0x000000bf8cab7220 */ /* 0x000fe40000410000 */
[----:B------:R-:W-:Y:S02]  /*6a80*/  FFMA.FTZ R153, R153, R167, R160 ;  /* 0x000000a799997223 */ /* 0x000fe400000100a0 */
[----:B------:R-:W-:Y:S01]  /*6a90*/  IMAD R192, R7, c[0x0][0x2d0], RZ ;  /* 0x0000b40007c07a24 */ /* 0x000fe200078e02ff */
[----:B------:R-:W-:Y:S01]  /*6aa0*/  LEA.HI.X R7, R207, R5, R196, 0x2, P0 ;  /* 0x00000005cf077211 */ /* 0x000fe200000f14c4 */
[----:B------:R-:W-:Y:S01]  /*6ab0*/  FMUL.FTZ R173, R86, R173 ;  /* 0x000000ad56ad7220 */ /* 0x000fe20000410000 */
[----:B------:R-:W-:Y:S01]  /*6ac0*/  LEA.HI.SX32 R196, R142, R142, 0x1b ;  /* 0x0000008e8ec47211 */ /* 0x000fe200078fdaff */
[----:B------:R-:W-:Y:S01]  /*6ad0*/  FMUL.FTZ R179, R84, R179 ;  /* 0x000000b354b37220 */ /* 0x000fe20000410000 */
[----:B------:R-:W-:Y:S01]  /*6ae0*/  ISETP.GE.AND P0, PT, R216, 0x1, PT ;  /* 0x00000001d800780c */ /* 0x000fe20003f06270 */
[----:B------:R-:W-:-:S02]  /*6af0*/  FMUL.FTZ R17, R82, R17 ;  /* 0x0000001152117220 */ /* 0x000fc40000410000 */
[----:B------:R-:W-:Y:S01]  /*6b00*/  FMUL.FTZ R171, R80, R171 ;  /* 0x000000ab50ab7220 */ /* 0x000fe20000410000 */
[----:B------:R0:W-:Y:S01]  /*6b10*/  STS [R196.X4+0x850], R173 ;  /* 0x000850adc4007388 */ /* 0x0001e20000004800 */
[----:B------:R-:W-:Y:S01]  /*6b20*/  FFMA.FTZ R159, R154, R153, R159 ;  /* 0x000000999a9f7223 */ /* 0x000fe2000001009f */
[----:B------:R-:W-:Y:S01]  /*6b30*/  HADD2.F32 R154, -RZ, R101.H0_H0 ;  /* 0x20000065ff9a7230 */ /* 0x000fe20000004100 */
[----:B------:R-:W-:Y:S01]  /*6b40*/  IMAD R185, R205, c[0x0][0x2d4], R192 ;  /* 0x0000b500cdb97a24 */ /* 0x000fe200078e02c0 */
[----:B------:R-:W-:Y:S01]  /*6b50*/  P2R R192, PR, RZ, 0x2 ;  /* 0x00000002ffc07803 */ /* 0x000fe20000000000 */
[----:B------:R-:W-:Y:S01]  /*6b60*/  FFMA.FTZ R155, R155, R159, R158 ;  /* 0x0000009f9b9b7223 */ /* 0x000fe2000001009e */
[----:B------:R1:W-:Y:S01]  /*6b70*/  STS [R196.X4+0x858], R179 ;  /* 0x000858b3c4007388 */ /* 0x0003e20000004800 */
[C---:B------:R-:W-:Y:S01]  /*6b80*/  FMUL.FTZ R192, R140.reuse, R186 ;  /* 0x000000ba8cc07220 */ /* 0x040fe20000410000 */
[----:B------:R-:W-:Y:S01]  /*6b90*/  HADD2.F32 R158, -RZ, R99.H0_H0 ;  /* 0x20000063ff9e7230 */ /* 0x000fe20000004100 */
[C---:B------:R-:W-:Y:S01]  /*6ba0*/  FMUL.FTZ R194, R140.reuse, R184 ;  /* 0x000000b88cc27220 */ /* 0x040fe20000410000 */
[----:B------:R2:W-:Y:S01]  /*6bb0*/  STS [R196.X4+0x860], R17 ;  /* 0x00086011c4007388 */ /* 0x0005e20000004800 */
[----:B------:R-:W-:Y:S01]  /*6bc0*/  FMUL.FTZ R16, R140, R182 ;  /* 0x000000b68c107220 */ /* 0x000fe20000410000 */
[----:B------:R-:W-:Y:S01]  /*6bd0*/  ISETP.GE.AND P1, PT, R216, 0x41, PT ;  /* 0x00000041d800780c */ /* 0x000fe20003f26270 */
[C---:B------:R-:W-:Y:S01]  /*6be0*/  FMUL.FTZ R170, R140.reuse, R180 ;  /* 0x000000b48caa7220 */ /* 0x040fe20000410000 */
[----:B------:R3:W-:Y:S01]  /*6bf0*/  STS [R196.X4+0x868], R171 ;  /* 0x000868abc4007388 */ /* 0x0007e20000004800 */
[----:B------:R-:W-:-:S02]  /*6c00*/  FMUL.FTZ R169, R140, R178 ;  /* 0x000000b28ca97220 */ /* 0x000fc40000410000 */
[C---:B0-----:R-:W-:Y:S01]  /*6c10*/  FMUL.FTZ R173, R140.reuse, R187 ;  /* 0x000000bb8cad7220 */ /* 0x041fe20000410000 */
[----:B------:R0:W-:Y:S01]  /*6c20*/  STS [R196.X4+0x870], R168 ;  /* 0x000870a8c4007388 */ /* 0x0001e20000004800 */
[C---:B-1----:R-:W-:Y:S02]  /*6c30*/  FMUL.FTZ R179, R140.reuse, R190 ;  /* 0x000000be8cb37220 */ /* 0x042fe40000410000 */
[C---:B--2---:R-:W-:Y:S02]  /*6c40*/  FMUL.FTZ R17, R140.reuse, R203 ;  /* 0x000000cb8c117220 */ /* 0x044fe40000410000 */
[C---:B------:R-:W-:Y:S02]  /*6c50*/  FMUL.FTZ R161, R140.reuse, R201 ;  /* 0x000000c98ca17220 */ /* 0x040fe40000410000 */
[C---:B---3--:R-:W-:Y:S02]  /*6c60*/  FMUL.FTZ R171, R140.reuse, R188 ;  /* 0x000000bc8cab7220 */ /* 0x048fe40000410000 */
[----:B------:R-:W-:Y:S01]  /*6c70*/  FMUL.FTZ R181, R140, R199 ;  /* 0x000000c78cb57220 */ /* 0x000fe20000410000 */
[----:B------:R-:W-:Y:S01]  /*6c80*/  HADD2.F32 R140, -RZ, R163.H0_H0 ;  /* 0x200000a3ff8c7230 */ /* 0x000fe20000004100 */
[----:B------:R-:W-:Y:S01]  /*6c90*/  FFMA.FTZ R157, R156, R155, R157 ;  /* 0x0000009b9c9d7223 */ /* 0x000fe2000001009d */
[----:B------:R-:W-:Y:S01]  /*6ca0*/  HADD2.F32 R156, -RZ, R100.H0_H0 ;  /* 0x20000064ff9c7230 */ /* 0x000fe20000004100 */
[----:B------:R-:W-:Y:S01]  /*6cb0*/  FMUL.FTZ R16, R81, R16 ;  /* 0x0000001051107220 */ /* 0x000fe20000410000 */
[----:B0-----:R-:W-:Y:S01]  /*6cc0*/  HADD2.F32 R168, -RZ, R97.H0_H0 ;  /* 0x20000061ffa87230 */ /* 0x001fe20000004100 */
[----:B------:R-:W-:-:S02]  /*6cd0*/  FMUL.FTZ R161, R62, R161 ;  /* 0x000000a13ea17220 */ /* 0x000fc40000410000 */
[-C--:B------:R-:W-:Y:S01]  /*6ce0*/  FFMA.FTZ R197, R140, -R78.reuse, R197 ;  /* 0x8000004e8cc57223 */ /* 0x080fe200000100c5 */
[----:B------:R0:W-:Y:S01]  /*6cf0*/  STS [R196.X4+0x864], R16 ;  /* 0x00086410c4007388 */ /* 0x0001e20000004800 */
[----:B------:R-:W-:Y:S02]  /*6d00*/  FMUL.FTZ R152, R157, R78 ;  /* 0x0000004e9d987220 */ /* 0x000fe40000410000 */
[----:B------:R-:W-:Y:S01]  /*6d10*/  FFMA.FTZ R186, R154, -R77, R186 ;  /* 0x8000004d9aba7223 */ /* 0x000fe200000100ba */
[----:B------:R1:W-:Y:S01]  /*6d20*/  STS [R196.X4+0x884], R161 ;  /* 0x000884a1c4007388 */ /* 0x0003e20000004800 */
[----:B------:R-:W-:Y:S02]  /*6d30*/  FMUL.FTZ R169, R70, R169 ;  /* 0x000000a946a97220 */ /* 0x000fe40000410000 */
[-C--:B------:R-:W-:Y:S02]  /*6d40*/  FFMA.FTZ R195, R156, -R76.reuse, R195 ;  /* 0x8000004c9cc37223 */ /* 0x080fe400000100c3 */
[----:B------:R-:W-:Y:S01]  /*6d50*/  FMUL.FTZ R160, R159, R76 ;  /* 0x0000004c9fa07220 */ /* 0x000fe20000410000 */
[----:B------:R2:W-:Y:S01]  /*6d60*/  STS [R196.X4+0x874], R169 ;  /* 0x000874a9c4007388 */ /* 0x0005e20000004800 */
[----:B0-----:R-:W-:-:S02]  /*6d70*/  FFMA.FTZ R16, R152, R197, RZ ;  /* 0x000000c598107223 */ /* 0x001fc400000100ff */
[----:B------:R-:W-:Y:S02]  /*6d80*/  FFMA.FTZ R184, R158, -R75, R184 ;  /* 0x8000004b9eb87223 */ /* 0x000fe400000100b8 */
[----:B-1----:R-:W-:Y:S02]  /*6d90*/  FMUL.FTZ R161, R155, R77 ;  /* 0x0000004d9ba17220 */ /* 0x002fe40000410000 */
[----:B------:R-:W-:Y:S02]  /*6da0*/  FMUL.FTZ R170, R79, R170 ;  /* 0x000000aa4faa7220 */ /* 0x000fe40000410000 */
[----:B------:R-:W-:Y:S02]  /*6db0*/  FFMA.FTZ R16, R161, R186, R16 ;  /* 0x000000baa1107223 */ /* 0x000fe40000010010 */
[----:B--2---:R-:W-:Y:S01]  /*6dc0*/  FMUL.FTZ R169, R153, R75 ;  /* 0x0000004b99a97220 */ /* 0x004fe20000410000 */
[----:B------:R0:W-:Y:S01]  /*6dd0*/  STS [R196.X4+0x86c], R170 ;  /* 0x00086caac4007388 */ /* 0x0001e20000004800 */
[----:B------:R-:W-:-:S02]  /*6de0*/  FFMA.FTZ R16, R160, R195, R16 ;  /* 0x000000c3a0107223 */ /* 0x000fc40000010010 */
[----:B------:R-:W-:Y:S02]  /*6df0*/  FMUL.FTZ R171, R60, R171 ;  /* 0x000000ab3cab7220 */ /* 0x000fe40000410000 */
[-C--:B------:R-:W-:Y:S02]  /*6e00*/  FFMA.FTZ R193, R162, -R74.reuse, R193 ;  /* 0x8000004aa2c17223 */ /* 0x080fe400000100c1 */
[----:B------:R-:W-:Y:S01]  /*6e10*/  FMUL.FTZ R172, R167, R74 ;  /* 0x0000004aa7ac7220 */ /* 0x000fe20000410000 */
[----:B------:R1:W-:Y:S01]  /*6e20*/  STS [R196.X4+0x888], R171 ;  /* 0x000888abc4007388 */ /* 0x0003e20000004800 */
[----:B------:R-:W-:Y:S01]  /*6e30*/  FFMA.FTZ R16, R169, R184, R16 ;  /* 0x000000b8a9107223 */ /* 0x000fe20000010010 */
[----:B0-----:R-:W-:Y:S01]  /*6e40*/  HADD2.F32 R170, -RZ, R96.H0_H0 ;  /* 0x20000060ffaa7230 */ /* 0x001fe20000004100 */
[----:B------:R-:W-:Y:S02]  /*6e50*/  FMUL.FTZ R192, R85, R192 ;  /* 0x000000c055c07220 */ /* 0x000fe40000410000 */
[----:B------:R-:W-:-:S02]  /*6e60*/  FFMA.FTZ R182, R168, -R73, R182 ;  /* 0x80000049a8b67223 */ /* 0x000fc400000100b6 */
[----:B------:R-:W-:Y:S01]  /*6e70*/  FFMA.FTZ R16, R172, R193, R16 ;  /* 0x000000c1ac107223 */ /* 0x000fe20000010010 */
[----:B------:R0:W-:Y:S01]  /*6e80*/  STS [R196.X4+0x854], R192 ;  /* 0x000854c0c4007388 */ /* 0x0001e20000004800 */
[----:B------:R-:W-:Y:S02]  /*6e90*/  FMUL.FTZ R194, R83, R194 ;  /* 0x000000c253c27220 */ /* 0x000fe40000410000 */
[----:B-1----:R-:W-:Y:S02]  /*6ea0*/  FMUL.FTZ R171, R151, R73 ;  /* 0x0000004997ab7220 */ /* 0x002fe40000410000 */
[----:B------:R-:W-:Y:S01]  /*6eb0*/  FMUL.FTZ R173, R68, R173 ;  /* 0x000000ad44ad7220 */ /* 0x000fe20000410000 */
[----:B------:R1:W-:Y:S01]  /*6ec0*/  STS [R196.X4+0x85c], R194 ;  /* 0x00085cc2c4007388 */ /* 0x0003e20000004800 */
[-C--:B------:R-:W-:Y:S02]  /*6ed0*/  FFMA.FTZ R191, R170, -R71.reuse, R191 ;  /* 0x80000047aabf7223 */ /* 0x080fe400000100bf */
[----:B------:R-:W-:Y:S01]  /*6ee0*/  FMUL.FTZ R198, R150, R71 ;  /* 0x0000004796c67220 */ /* 0x000fe20000410000 */
[----:B0-----:R-:W-:Y:S01]  /*6ef0*/  HADD2.F32 R192, -RZ, R95.H0_H0 ;  /* 0x2000005fffc07230 */ /* 0x001fe20000004100 */
[----:B------:R-:W-:Y:S01]  /*6f00*/  FFMA.FTZ R16, R171, R182, R16 ;  /* 0x000000b6ab107223 */ /* 0x000fe20000010010 */
[----:B------:R0:W-:Y:S01]  /*6f10*/  STS [R196.X4+0x878], R173 ;  /* 0x000878adc4007388 */ /* 0x0001e20000004800 */
[----:B------:R-:W-:-:S02]  /*6f20*/  FMUL.FTZ R179, R66, R179 ;  /* 0x000000b342b37220 */ /* 0x000fc40000410000 */
[----:B------:R-:W-:Y:S01]  /*6f30*/  FMUL.FTZ R17, R64, R17 ;  /* 0x0000001140117220 */ /* 0x000fe20000410000 */
[----:B-1----:R-:W-:Y:S01]  /*6f40*/  HADD2.F32 R194, -RZ, R94.H0_H0 ;  /* 0x2000005effc27230 */ /* 0x002fe20000004100 */
[----:B------:R-:W-:Y:S01]  /*6f50*/  FMUL.FTZ R181, R58, R181 ;  /* 0x000000b53ab57220 */ /* 0x000fe20000410000 */
[----:B------:R1:W-:Y:S01]  /*6f60*/  STS [R196.X4+0x87c], R179 ;  /* 0x00087cb3c4007388 */ /* 0x0003e20000004800 */
[----:B------:R-:W-:Y:S02]  /*6f70*/  FFMA.FTZ R180, R192, -R69, R180 ;  /* 0x80000045c0b47223 */ /* 0x000fe400000100b4 */
[----:B------:R-:W-:Y:S01]  /*6f80*/  FFMA.FTZ R16, R198, R191, R16 ;  /* 0x000000bfc6107223 */ /* 0x000fe20000010010 */
[----:B------:R2:W-:Y:S01]  /*6f90*/  STS [R196.X4+0x880], R17 ;  /* 0x00088011c4007388 */ /* 0x0005e20000004800 */
[----:B0-----:R-:W-:Y:S02]  /*6fa0*/  FMUL.FTZ R173, R149, R69 ;  /* 0x0000004595ad7220 */ /* 0x001fe40000410000 */
[-C--:B------:R-:W-:Y:S01]  /*6fb0*/  FFMA.FTZ R189, R194, -R67.reuse, R189 ;  /* 0x80000043c2bd7223 */ /* 0x080fe200000100bd */
[----:B------:R0:W-:Y:S01]  /*6fc0*/  STS [R196.X4+0x88c], R181 ;  /* 0x00088cb5c4007388 */ /* 0x0001e20000004800 */
[----:B------:R-:W-:-:S02]  /*6fd0*/  FMUL.FTZ R204, R148, R67 ;  /* 0x0000004394cc7220 */ /* 0x000fc40000410000 */
[----:B------:R-:W-:Y:S02]  /*6fe0*/  FFMA.FTZ R16, R173, R180, R16 ;  /* 0x000000b4ad107223 */ /* 0x000fe40000010010 */
[----:B-1----:R-:W-:Y:S01]  /*6ff0*/  FMUL.FTZ R179, R147, R65 ;  /* 0x0000004193b37220 */ /* 0x002fe20000410000 */
[----:B--2---:R-:W-:Y:S01]  /*7000*/  IADD3 R17, R124, 0x40, RZ ;  /* 0x000000407c117810 */ /* 0x004fe20007ffe0ff */
[----:B------:R-:W-:Y:S02]  /*7010*/  FFMA.FTZ R16, R204, R189, R16 ;  /* 0x000000bdcc107223 */ /* 0x000fe40000010010 */
[----:B------:R-:W-:Y:S01]  /*7020*/  FFMA.FTZ R183, R202, -R61, R190 ;  /* 0x8000003dcab77223 */ /* 0x000fe200000100be */
[----:B0-----:R-:W-:Y:S01]  /*7030*/  HADD2.F32 R196, -RZ, R93.H0_H0 ;  /* 0x2000005dffc47230 */ /* 0x001fe20000004100 */
[-C--:B------:R-:W-:Y:S01]  /*7040*/  FFMA.FTZ R187, R200, -R63.reuse, R187 ;  /* 0x8000003fc8bb7223 */ /* 0x080fe200000100bb */
[----:B------:R-:W-:Y:S01]  /*7050*/  HADD2.F32 R181, -RZ, R88.H0_H0 ;  /* 0x20000058ffb57230 */ /* 0x000fe20000004100 */
[----:B------:R-:W-:Y:S01]  /*7060*/  FMUL.FTZ R190, R146, R63 ;  /* 0x0000003f92be7220 */ /* 0x000fe20000410000 */
[----:B------:R-:W-:Y:S01]  /*7070*/  LEA.HI.SX32 R215, R17, R124, 0x1b ;  /* 0x0000007c11d77211 */ /* 0x000fe200078fdaff */
[----:B------:R-:W-:-:S02]  /*7080*/  FFMA.FTZ R178, R196, -R65, R178 ;  /* 0x80000041c4b27223 */ /* 0x000fc400000100b2 */
[----:B------:R-:W-:Y:S02]  /*7090*/  FFMA.FTZ R209, R208, -R56, R201 ;  /* 0x80000038d0d17223 */ /* 0x000fe400000100c9 */
[----:B------:R-:W-:Y:S02]  /*70a0*/  FFMA.FTZ R16, R179, R178, R16 ;  /* 0x000000b2b3107223 */ /* 0x000fe40000010010 */
[----:B------:R-:W-:Y:S02]  /*70b0*/  FMUL.FTZ R201, R145, R61 ;  /* 0x0000003d91c97220 */ /* 0x000fe40000410000 */
[----:B------:R-:W-:Y:S02]  /*70c0*/  FFMA.FTZ R16, R190, R187, R16 ;  /* 0x000000bbbe107223 */ /* 0x000fe40000010010 */
[----:B------:R-:W-:Y:S02]  /*70d0*/  FFMA.FTZ R211, R181, -R51, R188 ;  /* 0x80000033b5d37223 */ /* 0x000fe400000100bc */
[----:B------:R-:W-:-:S02]  /*70e0*/  FFMA.FTZ R203, R206, -R59, R203 ;  /* 0x8000003bcecb7223 */ /* 0x000fc400000100cb */
[----:B------:R-:W-:Y:S02]  /*70f0*/  FMUL.FTZ R188, R144, R59 ;  /* 0x0000003b90bc7220 */ /* 0x000fe40000410000 */
[----:B------:R-:W-:Y:S02]  /*7100*/  FFMA.FTZ R16, R201, R183, R16 ;  /* 0x000000b7c9107223 */ /* 0x000fe40000010010 */
[----:B------:R-:W-:Y:S02]  /*7110*/  FFMA.FTZ R214, R210, -R46, R199 ;  /* 0x8000002ed2d67223 */ /* 0x000fe400000100c7 */
[----:B------:R-:W-:Y:S02]  /*7120*/  FMUL.FTZ R199, R175, R56 ;  /* 0x00000038afc77220 */ /* 0x000fe40000410000 */
[----:B------:R-:W-:Y:S02]  /*7130*/  FFMA.FTZ R16, R188, R203, R16 ;  /* 0x000000cbbc107223 */ /* 0x000fe40000010010 */
        /* <DEDUP_REMOVED lines=19> */
.L_x_2796:
[----:B------:R-:W-:Y:S05]  /*7270*/  BSYNC B0 ;  /* 0x0000000000007941 */ /* 0x000fea0003800000 */
.L_x_2795:
[----:B------:R-:W1:Y:S01]  /*7280*/  LDS R215, [R215.X4+0x950] ;  /* 0x00095000d7d77984 */ /* 0x000e620000004800 */
[----:B------:R-:W-:Y:S01]  /*7290*/  BSSY B0, `(.L_x_2797) ;  /* 0x0000009000007945 */ /* 0x000fe20003800000 */
[----:B0-----:R-:W-:Y:S01]  /*72a0*/  FADD.FTZ R16, R218, R219 ;  /* 0x000000dbda107221 */ /* 0x001fe20000010000 */
[C---:B------:R-:W-:Y:S02]  /*72b0*/  IADD3 R17, R124.reuse, 0x80, RZ ;  /* 0x000000807c117810 */ /* 0x040fe40007ffe0ff */
[----:B------:R-:W-:Y:S01]  /*72c0*/  IADD3 R19, R124, 0xc0, RZ ;  /* 0x000000c07c137810 */ /* 0x000fe20007ffe0ff */
[----:B------:R-:W-:Y:S05]  /*72d0*/  @!P1 BRA `(.L_x_2798) ;  /* 0x0000004000009947 */ /* 0x000fea0003800000 */
[----:B------:R-:W-:-:S06]  /*72e0*/  IMAD.WIDE R4, R207, 0x4, R4 ;  /* 0x00000004cf047825 */ /* 0x000fcc00078e0204 */
[----:B------:R-:W-:-:S05]  /*72f0*/  IMAD.WIDE.U32 R4, R205, c[0x0][0x2d0], R4 ;  /* 0x0000b400cd047a25 */ /* 0x000fca00078e0004 */
[----:B------:R-:W-:-:S05]  /*7300*/  IADD3 R5, R5, R185, RZ ;  /* 0x000000b905057210 */ /* 0x000fca0007ffe0ff */
[----:B-1----:R0:W-:Y:S02]  /*7310*/  RED.E.ADD.F32.FTZ.RN.STRONG.GPU [R4.64+-0xf00], R215 ;  /* 0xfff100d70400798e */ /* 0x0021e4000c10e784 */
.L_x_2798:
[----:B------:R-:W-:Y:S05]  /*7320*/  BSYNC B0 ;  /* 0x0000000000007941 */ /* 0x000fea0003800000 */
.L_x_2797:
        /* <DEDUP_REMOVED lines=14> */
.L_x_2800:
[----:B------:R-:W-:Y:S05]  /*7410*/  BSYNC B0 ;  /* 0x0000000000007941 */ /* 0x000fea0003800000 */
.L_x_2799:
[----:B------:R-:W2:Y:S01]  /*7420*/  LDS R19, [R19.X4+0xb50] ;  /* 0x000b500013137984 */ /* 0x000ea20000004800 */
[----:B------:R-:W-:Y:S01]  /*7430*/  BSSY B0, `(.L_x_2801) ;  /* 0x0000005000007945 */ /* 0x000fe20003800000 */
[----:B0-----:R-:W-:Y:S02]  /*7440*/  IADD3 R17, R124, 0x140, RZ ;  /* 0x000001407c117810 */ /* 0x001fe40007ffe0ff */
[----:B------:R-:W-:Y:S01]  /*7450*/  LEA.HI.SX32 R5, R5, R124, 0x1b ;  /* 0x0000007c05057211 */ /* 0x000fe200078fdaff */
[----:B------:R-:W-:Y:S05]  /*7460*/  @!P0 BRA `(.L_x_2802) ;  /* 0x0000001000008947 */ /* 0x000fea0003800000 */
[----:B--2---:R0:W-:Y:S02]  /*7470*/  RED.E.ADD.F32.FTZ.RN.STRONG.GPU [R6.64+-0xd00], R19 ;  /* 0xfff300130600798e */ /* 0x0041e4000c10e784 */
.L_x_2802:
[----:B------:R-:W-:Y:S05]  /*7480*/  BSYNC B0 ;  /* 0x0000000000007941 */ /* 0x000fea0003800000 */
.L_x_2801:
[----:B------:R-:W3:Y:S01]  /*7490*/  LDS R5, [R5.X4+0xc50] ;  /* 0x000c500005057984 */ /* 0x000ee20000004800 */
[----:B------:R-:W-:Y:S01]  /*74a0*/  BSSY B0, `(.L_x_2803) ;  /* 0x0000005000007945 */ /* 0x000fe20003800000 */
[----:B0-2---:R-:W-:-:S02]  /*74b0*/  IADD3 R19, R124, 0x180, RZ ;  /* 0x000001807c137810 */ /* 0x005fc40007ffe0ff */
[----:B------:R-:W-:Y:S01]  /*74c0*/  LEA.HI.SX32 R17, R17, R124, 0x1b ;  /* 0x0000007c11117211 */ /* 0x000fe200078fdaff */
[----:B------:R-:W-:Y:S05]  /*74d0*/  @!P1 BRA `(.L_x_2804) ;  /* 0x0000001000009947 */ /* 0x000fea0003800000 */
[----:B---3--:R0:W-:Y:S02]  /*74e0*/  RED.E.ADD.F32.FTZ.RN.STRONG.GPU [R6.64+-0xc00], R5 ;  /* 0xfff400050600798e */ /* 0x0081e4000c10e784 */
.L_x_2804:
[----:B------:R-:W-:Y:S05]  /*74f0*/  BSYNC B0 ;  /* 0x0000000000007941 */ /* 0x000fea0003800000 */
.L_x_2803:
[----:B------:R-:W2:Y:S01]  /*7500*/  LDS R17, [R17.X4+0xd50] ;  /* 0x000d500011117984 */ /* 0x000ea20000004800 */
[----:B------:R-:W-:Y:S01]  /*7510*/  BSSY B0, `(.L_x_2805) ;  /* 0x0000005000007945 */ /* 0x000fe20003800000 */
[----:B0--3--:R-:W-:Y:S02]  /*7520*/  IADD3 R5, R124, 0x1c0, RZ ;  /* 0x000001c07c057810 */ /* 0x009fe40007ffe0ff */
[----:B------:R-:W-:Y:S01]  /*7530*/  LEA.HI.SX32 R19, R19, R124, 0x1b ;  /* 0x0000007c13137211 */ /* 0x000fe200078fdaff */
[----:B------:R-:W-:Y:S05]  /*7540*/  @!P2 BRA `(.L_x_2806) ;  /* 0x000000100000a947 */ /* 0x000fea0003800000 */
[----:B--2---:R0:W-:Y:S02]  /*7550*/  RED.E.ADD.F32.FTZ.RN.STRONG.GPU [R6.64+-0xb00], R17 ;  /* 0xfff500110600798e */ /* 0x0041e4000c10e784 */
.L_x_2806:
[----:B------:R-:W-:Y:S05]  /*7560*/  BSYNC B0 ;  /* 0x0000000000007941 */ /* 0x000fea0003800000 */
.L_x_2805:
[----:B------:R-:W3:Y:S01]  /*7570*/  LDS R19, [R19.X4+0xe50] ;  /* 0x000e500013137984 */ /* 0x000ee20000004800 */
[----:B------:R-:W-:Y:S01]  /*7580*/  BSSY B0, `(.L_x_2807) ;  /* 0x0000005000007945 */ /* 0x000fe20003800000 */
[----:B0-2---:R-:W-:Y:S02]  /*7590*/  IADD3 R17, R124, 0x200, RZ ;  /* 0x000002007c117810 */ /* 0x005fe40007ffe0ff */
[----:B------:R-:W-:Y:S01]  /*75a0*/  LEA.HI.SX32 R5, R5, R124, 0x1b ;  /* 0x0000007c05057211 */ /* 0x000fe200078fdaff */
[----:B------:R-:W-:Y:S05]  /*75b0*/  @!P3 BRA `(.L_x_2808) ;  /* 0x000000100000b947 */ /* 0x000fea0003800000 */
[----:B---3--:R0:W-:Y:S02]  /*75c0*/  RED.E.ADD.F32.FTZ.RN.STRONG.GPU [R6.64+-0xa00], R19 ;  /* 0xfff600130600798e */ /* 0x0081e4000c10e784 */
.L_x_2808:
[----:B------:R-:W-:Y:S05]  /*75d0*/  BSYNC B0 ;  /* 0x0000000000007941 */ /* 0x000fea0003800000 */
.L_x_2807:
[----:B------:R-:W2:Y:S01]  /*75e0*/  LDS R5, [R5.X4+0xf50] ;  /* 0x000f500005057984 */ /* 0x000ea20000004800 */
[----:B------:R-:W-:Y:S01]  /*75f0*/  BSSY B0, `(.L_x_2809) ;  /* 0x0000004000007945 */ /* 0x000fe20003800000 */
[----:B------:R-:W-:Y:S01]  /*7600*/  LEA.HI.SX32 R4, R17, R124, 0x1b ;  /* 0x0000007c11047211 */ /* 0x000fe200078fdaff */
[----:B------:R-:W-:Y:S05]  /*7610*/  @!P4 BRA `(.L_x_2810) ;  /* 0x000000100000c947 */ /* 0x000fea0003800000 */
[----:B--2---:R2:W-:Y:S02]  /*7620*/  RED.E.ADD.F32.FTZ.RN.STRONG.GPU [R6.64+-0x900], R5 ;  /* 0xfff700050600798e */ /* 0x0045e4000c10e784 */
.L_x_2810:
[----:B------:R-:W-:Y:S05]  /*7630*/  BSYNC B0 ;  /* 0x0000000000007941 */ /* 0x000fea0003800000 */
.L_x_2809:
[----:B--2---:R2:W4:Y:S01]  /*7640*/  LDS R5, [R4.X4+0x1050] ;  /* 0x0010500004057984 */ /* 0x0045220000004800 */
[----:B------:R-:W-:Y:S01]  /*7650*/  BSSY B0, `(.L_x_2811) ;  /* 0x0000005000007945 */ /* 0x000fe20003800000 */
[----:B------:R-:W-:-:S02]  /*7660*/  IADD3 R17, R124, 0x240, RZ ;  /* 0x000002407c117810 */ /* 0x000fc40007ffe0ff */
[----:B0--3--:R-:W-:Y:S01]  /*7670*/  IADD3 R19, R124, 0x280, RZ ;  /* 0x000002807c137810 */ /* 0x009fe20007ffe0ff */
[----:B------:R-:W-:Y:S05]  /*7680*/  @!P5 BRA `(.L_x_2812) ;  /* 0x000000100000d947 */ /* 0x000fea0003800000 */
[----:B----4-:R0:W-:Y:S02]  /*7690*/  RED.E.ADD.F32.FTZ.RN.STRONG.GPU [R6.64+-0x800], R5 ;  /* 0xfff800050600798e */ /* 0x0101e4000c10e784 */
.L_x_2812:
[----:B------:R-:W-:Y:S05]  /*76a0*/  BSYNC B0 ;  /* 0x0000000000007941 */ /* 0x000fea0003800000 */
.L_x_2811:
        /* <DEDUP_REMOVED lines=14> */
.L_x_2814:
[----:B------:R-:W-:Y:S05]  /*7790*/  BSYNC B0 ;  /* 0x0000000000007941 */ /* 0x000fea0003800000 */
.L_x_2813:
[----:B------:R-:W3:Y:S01]  /*77a0*/  LDS R19, [R19.X4+0x1250] ;  /* 0x0012500013137984 */ /* 0x000ee20000004800 */
[----:B------:R-:W-:Y:S01]  /*77b0*/  BSSY B0, `(.L_x_2815) ;  /* 0x0000005000007945 */ /* 0x000fe20003800000 */
[----:B0-----:R-:W-:-:S02]  /*77c0*/  IADD3 R17, R124, 0x300, RZ ;  /* 0x000003007c117810 */ /* 0x001fc40007ffe0ff */
[----:B------:R-:W-:Y:S01]  /*77d0*/  LEA.HI.SX32 R5, R5, R124, 0x1b ;  /* 0x0000007c05057211 */ /* 0x000fe200078fdaff */
[----:B------:R-:W-:Y:S05]  /*77e0*/  @!P0 BRA `(.L_x_2816) ;  /* 0x0000001000008947 */ /* 0x000fea0003800000 */
[----:B---3--:R0:W-:Y:S02]  /*77f0*/  RED.E.ADD.F32.FTZ.RN.STRONG.GPU [R6.64+-0x600], R19 ;  /* 0xfffa00130600798e */ /* 0x0081e4000c10e784 */
.L_x_2816:
[----:B------:R-:W-:Y:S05]  /*7800*/  BSYNC B0 ;  /* 0x0000000000007941 */ /* 0x000fea0003800000 */
.L_x_2815:
[----:B------:R-:W4:Y:S01]  /*7810*/  LDS R5, [R5.X4+0x1350] ;  /* 0x0013500005057984 */ /* 0x000f220000004800 */
[----:B------:R-:W-:Y:S01]  /*7820*/  BSSY B0, `(.L_x_2817) ;  /* 0x0000005000007945 */ /* 0x000fe20003800000 */
[----:B0--3--:R-:W-:Y:S02]  /*7830*/  IADD3 R19, R124, 0x340, RZ ;  /* 0x000003407c137810 */ /* 0x009fe40007ffe0ff */
[----:B------:R-:W-:Y:S01]  /*7840*/  LEA.HI.SX32 R17, R17, R124, 0x1b ;  /* 0x0000007c11117211 */ /* 0x000fe200078fdaff */
[----:B------:R-:W-:Y:S05]  /*7850*/  @!P1 BRA `(.L_x_2818) ;  /* 0x0000001000009947 */ /* 0x000fea0003800000 */
[----:B----4-:R0:W-:Y:S02]  /*7860*/  RED.E.ADD.F32.FTZ.RN.STRONG.GPU [R6.64+-0x500], R5 ;  /* 0xfffb00050600798e */ /* 0x0101e4000c10e784 */
.L_x_2818:
[----:B------:R-:W-:Y:S05]  /*7870*/  BSYNC B0 ;  /* 0x0000000000007941 */ /* 0x000fea0003800000 */
.L_x_2817:
[----:B------:R-:W3:Y:S01]  /*7880*/  LDS R17, [R17.X4+0x1450] ;  /* 0x0014500011117984 */ /* 0x000ee20000004800 */
[----:B------:R-:W-:Y:S01]  /*7890*/  BSSY B0, `(.L_x_2819) ;  /* 0x0000005000007945 */ /* 0x000fe20003800000 */
[----:B0---4-:R-:W-:Y:S02]  /*78a0*/  IADD3 R5, R124, 0x380, RZ ;  /* 0x000003807c057810 */ /* 0x011fe40007ffe0ff */
[----:B------:R-:W-:Y:S01]  /*78b0*/  LEA.HI.SX32 R19, R19, R124, 0x1b ;  /* 0x0000007c13137211 */ /* 0x000fe200078fdaff */
[----:B------:R-:W-:Y:S05]  /*78c0*/  @!P2 BRA `(.L_x_2820) ;  /* 0x000000100000a947 */ /* 0x000fea0003800000 */
[----:B---3--:R0:W-:Y:S02]  /*78d0*/  RED.E.ADD.F32.FTZ.RN.STRONG.GPU [R6.64+-0x400], R17 ;  /* 0xfffc00110600798e */ /* 0x0081e4000c10e784 */
.L_x_2820:
[----:B------:R-:W-:Y:S05]  /*78e0*/  BSYNC B0 ;  /* 0x0000000000007941 */ /* 0x000fea0003800000 */
.L_x_2819:
[----:B------:R-:W4:Y:S01]  /*78f0*/  LDS R19, [R19.X4+0x1550] ;  /* 0x0015500013137984 */ /* 0x000f220000004800 */
[----:B------:R-:W-:Y:S01]  /*7900*/  BSSY B0, `(.L_x_2821) ;  /* 0x0000005000007945 */ /* 0x000fe20003800000 */
[----:B0--3--:R-:W-:-:S02]  /*7910*/  IADD3 R17, R124, 0x3c0, RZ ;  /* 0x000003c07c117810 */ /* 0x009fc40007ffe0ff */
[----:B------:R-:W-:Y:S01]  /*7920*/  LEA.HI.SX32 R5, R5, R124, 0x1b ;  /* 0x0000007c05057211 */ /* 0x000fe200078fdaff */
[----:B------:R-:W-:Y:S05]  /*7930*/  @!P3 BRA `(.L_x_2822) ;  /* 0x000000100000b947 */ /* 0x000fea0003800000 */
[----:B----4-:R0:W-:Y:S02]  /*7940*/  RED.E.ADD.F32.FTZ.RN.STRONG.GPU [R6.64+-0x300], R19 ;  /* 0xfffd00130600798e */ /* 0x0101e4000c10e784 */
.L_x_2822:
[----:B------:R-:W-:Y:S05]  /*7950*/  BSYNC B0 ;  /* 0x0000000000007941 */ /* 0x000fea0003800000 */
.L_x_2821:
[----:B------:R-:W3:Y:S01]  /*7960*/  LDS R5, [R5.X4+0x1650] ;  /* 0x0016500005057984 */ /* 0x000ee20000004800 */
[----:B------:R-:W-:Y:S01]  /*7970*/  BSSY B0, `(.L_x_2823) ;  /* 0x0000004000007945 */ /* 0x000fe20003800000 */
[----:B------:R-:W-:Y:S01]  /*7980*/  LEA.HI.SX32 R17, R17, R124, 0x1b ;  /* 0x0000007c11117211 */ /* 0x000fe200078fdaff */
[----:B------:R-:W-:Y:S05]  /*7990*/  @!P4 BRA `(.L_x_2824) ;  /* 0x000000100000c947 */ /* 0x000fea0003800000 */
[----:B---3--:R3:W-:Y:S02]  /*79a0*/  RED.E.ADD.F32.FTZ.RN.STRONG.GPU [R6.64+-0x200], R5 ;  /* 0xfffe00050600798e */ /* 0x0087e4000c10e784 */
.L_x_2824:
[----:B------:R-:W-:Y:S05]  /*79b0*/  BSYNC B0 ;  /* 0x0000000000007941 */ /* 0x000fea0003800000 */
.L_x_2823:
[----:B------:R-:W0:Y:S01]  /*79c0*/  LDS R17, [R17.X4+0x1750] ;  /* 0x0017500011117984 */ /* 0x000e220000004800 */
[----:B------:R-:W-:Y:S01]  /*79d0*/  BSSY B0, `(.L_x_2825) ;  /* 0x0000003000007945 */ /* 0x000fe20003800000 */
[----:B------:R-:W-:Y:S05]  /*79e0*/  @!P5 BRA `(.L_x_2826) ;  /* 0x000000100000d947 */ /* 0x000fea0003800000 */
[----:B0-----:R0:W-:Y:S02]  /*79f0*/  RED.E.ADD.F32.FTZ.RN.STRONG.GPU [R6.64+-0x100], R17 ;  /* 0xffff00110600798e */ /* 0x0011e4000c10e784 */
.L_x_2826:
[----:B------:R-:W-:Y:S05]  /*7a00*/  BSYNC B0 ;  /* 0x0000000000007941 */ /* 0x000fea0003800000 */
.L_x_2825:
        /* <DEDUP_REMOVED lines=10> */
[CC--:B------:R-:W-:Y:S02]  /*7ab0*/  FMUL.FTZ R4, R138.reuse, R175.reuse ;  /* 0x000000af8a047220 */ /* 0x0c0fe40000410000 */
[----:B------:R-:W-:Y:S02]  /*7ac0*/  FMUL.FTZ R6, R195, R6 ;  /* 0x00000006c3067220 */ /* 0x000fe40000410000 */
[----:B------:R-:W-:Y:S02]  /*7ad0*/  FMUL.FTZ R209, R209, R4 ;  /* 0x00000004d1d17220 */ /* 0x000fe40000410000 */
[----:B------:R-:W-:Y:S02]  /*7ae0*/  FMUL.FTZ R4, R138, R144 ;  /* 0x000000908a047220 */ /* 0x000fe40000410000 */
[----:B------:R-:W-:-:S02]  /*7af0*/  FFMA.FTZ R208, R208, R175, R209 ;  /* 0x000000afd0d07223 */ /* 0x000fc400000100d1 */
[----:B------:R-:W-:Y:S02]  /*7b00*/  FMUL.FTZ R203, R203, R4 ;  /* 0x00000004cbcb7220 */ /* 0x000fe40000410000 */
[----:B---3--:R-:W-:Y:S02]  /*7b10*/  @!P0 FADD.FTZ R16, R16, R5 ;  /* 0x0000000510108221 */ /* 0x008fe40000010000 */
[----:B------:R-:W-:Y:S02]  /*7b20*/  FMUL.FTZ R4, R138, R145 ;  /* 0x000000918a047220 */ /* 0x000fe40000410000 */
[----:B0-----:R-:W-:Y:S01]  /*7b30*/  @!P0 FADD.FTZ R176, R176, R7 ;  /* 0x00000007b0b08221 */ /* 0x001fe20000010000 */
[----:B------:R-:W0:Y:S01]  /*7b40*/  SHFL.DOWN PT, R5, R16, 0x2, 0x1f ;  /* 0x08401f0010057f89 */ /* 0x000e2200000e0000 */
[----:B------:R-:W-:Y:S01]  /*7b50*/  ISETP.GT.AND P0, PT, R122, 0x1d, PT ;  /* 0x0000001d7a00780c */ /* 0x000fe20003f04270 */
[----:B------:R-:W-:Y:S02]  /*7b60*/  FMUL.FTZ R183, R183, R4 ;  /* 0x00000004b7b77220 */ /* 0x000fe40000410000 */
[----:B------:R-:W2:Y:S01]  /*7b70*/  SHFL.DOWN PT, R7, R176, 0x2, 0x1f ;  /* 0x08401f00b0077f89 */ /* 0x000ea200000e0000 */
[----:B------:R-:W-:-:S02]  /*7b80*/  FMUL.FTZ R4, R138, R146 ;  /* 0x000000928a047220 */ /* 0x000fc40000410000 */
[----:B------:R-:W-:Y:S02]  /*7b90*/  FFMA.FTZ R203, R206, R144, R203 ;  /* 0x00000090cecb7223 */ /* 0x000fe400000100cb */
        /* <DEDUP_REMOVED lines=8> */
[----:B0-----:R-:W-:Y:S02]  /*7c20*/  @!P0 FADD.FTZ R16, R16, R5 ;  /* 0x0000000510108221 */ /* 0x001fe40000010000 */
[----:B------:R-:W-:Y:S02]  /*7c30*/  FMUL.FTZ R5, R138, R177 ;  /* 0x000000b18a057220 */ /* 0x000fe40000410000 */
[----:B--2---:R-:W-:Y:S01]  /*7c40*/  @!P0 FADD.FTZ R176, R176, R7 ;  /* 0x00000007b0b08221 */ /* 0x004fe20000010000 */
[----:B------:R-:W-:Y:S01]  /*7c50*/  ISETP.GT.AND P0, PT, R122, 0x1b, PT ;  /* 0x0000001b7a00780c */ /* 0x000fe20003f04270 */
[----:B------:R-:W0:Y:S01]  /*7c60*/  SHFL.DOWN PT, R7, R16, 0x4, 0x1f ;  /* 0x08801f0010077f89 */ /* 0x000e2200000e0000 */
[----:B------:R-:W-:-:S02]  /*7c70*/  FMUL.FTZ R5, R214, R5 ;  /* 0x00000005d6057220 */ /* 0x000fc40000410000 */
[----:B------:R-:W-:Y:S01]  /*7c80*/  FMUL.FTZ R4, R193, R4 ;  /* 0x00000004c1047220 */ /* 0x000fe20000410000 */
[----:B------:R-:W2:Y:S01]  /*7c90*/  SHFL.DOWN PT, R17, R176, 0x4, 0x1f ;  /* 0x08801f00b0117f89 */ /* 0x000ea200000e0000 */
[----:B------:R-:W-:Y:S02]  /*7ca0*/  FFMA.FTZ R210, R210, R177, R5 ;  /* 0x000000b1d2d27223 */ /* 0x000fe40000010005 */
[----:B------:R-:W-:Y:S02]  /*7cb0*/  FMUL.FTZ R5, R138, R147 ;  /* 0x000000938a057220 */ /* 0x000fe40000410000 */
[----:B------:R-:W-:Y:S02]  /*7cc0*/  FFMA.FTZ R167, R162, R167, R4 ;  /* 0x000000a7a2a77223 */ /* 0x000fe40000010004 */
[----:B------:R-:W-:Y:S02]  /*7cd0*/  FMUL.FTZ R5, R178, R5 ;  /* 0x00000005b2057220 */ /* 0x000fe40000410000 */
[----:B------:R-:W-:-:S02]  /*7ce0*/  FFMA.FTZ R189, R194, R148, R189 ;  /* 0x00000094c2bd7223 */ /* 0x000fc400000100bd */
[----:B------:R-:W-:Y:S02]  /*7cf0*/  FFMA.FTZ R196, R196, R147, R5 ;  /* 0x00000093c4c47223 */ /* 0x000fe40000010005 */
[----:B------:R-:W-:Y:S02]  /*7d00*/  FMUL.FTZ R5, R138, R149 ;  /* 0x000000958a057220 */ /* 0x000fe40000410000 */
[----:B------:R-:W-:Y:S02]  /*7d10*/  FFMA.FTZ R191, R170, R150, R191 ;  /* 0x00000096aabf7223 */ /* 0x000fe400000100bf */
[----:B------:R-:W-:Y:S02]  /*7d20*/  FMUL.FTZ R5, R180, R5 ;  /* 0x00000005b4057220 */ /* 0x000fe40000410000 */
[----:B------:R-:W-:Y:S02]  /*7d30*/  FFMA.FTZ R159, R156, R159, R6 ;  /* 0x0000009f9c9f7223 */ /* 0x000fe40000010006 */
[----:B0-----:R-:W-:-:S02]  /*7d40*/  @!P0 FADD.FTZ R16, R16, R7 ;  /* 0x0000000710108221 */ /* 0x001fc40000010000 */
[----:B------:R-:W-:Y:S02]  /*7d50*/  FFMA.FTZ R192, R192, R149, R5 ;  /* 0x00000095c0c07223 */ /* 0x000fe40000010005 */
[----:B--2---:R-:W-:Y:S01]  /*7d60*/  @!P0 FADD.FTZ R176, R176, R17 ;  /* 0x00000011b0b08221 */ /* 0x004fe20000010000 */
[----:B------:R-:W0:Y:S01]  /*7d70*/  SHFL.DOWN PT, R7, R16, 0x8, 0x1f ;  /* 0x09001f0010077f89 */ /* 0x000e2200000e0000 */
[----:B------:R-:W-:Y:S01]  /*7d80*/  ISETP.GT.AND P0, PT, R122, 0x17, PT ;  /* 0x000000177a00780c */ /* 0x000fe20003f04270 */
[----:B------:R-:W-:Y:S02]  /*7d90*/  FMUL.FTZ R5, R138, R151 ;  /* 0x000000978a057220 */ /* 0x000fe40000410000 */
[----:B------:R-:W2:Y:S01]  /*7da0*/  SHFL.DOWN PT, R17, R176, 0x8, 0x1f ;  /* 0x09001f00b0117f89 */ /* 0x000ea200000e0000 */
[----:B------:R-:W-:Y:S02]  /*7db0*/  FADD.FTZ R22, R213, R22 ;  /* 0x00000016d5167221 */ /* 0x000fe40000010000 */
[----:B------:R-:W-:-:S02]  /*7dc0*/  FMUL.FTZ R5, R182, R5 ;  /* 0x00000005b6057220 */ /* 0x000fc40000410000 */
[----:B------:R-:W-:Y:S02]  /*7dd0*/  FADD.FTZ R25, R212, R25 ;  /* 0x00000019d4197221 */ /* 0x000fe40000010000 */
[----:B------:R-:W-:Y:S02]  /*7de0*/  FFMA.FTZ R168, R168, R151, R5 ;  /* 0x00000097a8a87223 */ /* 0x000fe40000010005 */
[----:B------:R-:W-:Y:S02]  /*7df0*/  FADD.FTZ R24, R199, R24 ;  /* 0x00000018c7187221 */ /* 0x000fe40000010000 */
[----:B------:R-:W-:Y:S02]  /*7e00*/  FADD.FTZ R57, R210, R57 ;  /* 0x00000039d2397221 */ /* 0x000fe40000010000 */
[----:B------:R-:W-:Y:S02]  /*7e10*/  FADD.FTZ R27, R188, R27 ;  /* 0x0000001bbc1b7221 */ /* 0x000fe40000010000 */
[----:B------:R-:W-:-:S02]  /*7e20*/  FADD.FTZ R54, R181, R54 ;  /* 0x00000036b5367221 */ /* 0x000fc40000010000 */
        /* <DEDUP_REMOVED lines=20> */
[----:B------:R-:W-:-:S02]  /*7f70*/  FMUL.FTZ R7, R138, R153 ;  /* 0x000000998a077220 */ /* 0x000fc40000410000 */
[----:B--2---:R-:W-:Y:S02]  /*7f80*/  @!P0 FADD.FTZ R176, R176, R17 ;  /* 0x00000011b0b08221 */ /* 0x004fe40000010000 */
[----:B------:R-:W-:Y:S02]  /*7f90*/  FMUL.FTZ R7, R184, R7 ;  /* 0x00000007b8077220 */ /* 0x000fe40000410000 */
[----:B------:R-:W-:Y:S01]  /*7fa0*/  IMAD.MOV.U32 R4, RZ, RZ, R16 ;  /* 0x000000ffff047224 */ /* 0x000fe200078e0010 */
[----:B------:R-:W-:Y:S01]  /*7fb0*/  MOV R5, R176 ;  /* 0x000000b000057202 */ /* 0x000fe20000000f00 */
[----:B------:R-:W-:Y:S02]  /*7fc0*/  FFMA.FTZ R158, R158, R153, R7 ;  /* 0x000000999e9e7223 */ /* 0x000fe40000010007 */
[C---:B------:R-:W-:Y:S02]  /*7fd0*/  FMUL.FTZ R7, R138.reuse, R155 ;  /* 0x0000009b8a077220 */ /* 0x040fe40000410000 */
[----:B------:R-:W-:Y:S01]  /*7fe0*/  FMUL.FTZ R138, R138, R157 ;  /* 0x0000009d8a8a7220 */ /* 0x000fe20000410000 */
[----:B------:R0:W-:Y:S01]  /*7ff0*/  @!P1 STS.64 [R120.X8+0x18d8], R4 ;  /* 0x0018d80478009388 */ /* 0x0001e20000008a00 */
[----:B------:R-:W-:-:S02]  /*8000*/  FMUL.FTZ R7, R186, R7 ;  /* 0x00000007ba077220 */ /* 0x000fc40000410000 */
[----:B------:R-:W-:Y:S02]  /*8010*/  FMUL.FTZ R138, R197, R138 ;  /* 0x0000008ac58a7220 */ /* 0x000fe40000410000 */
        /* <DEDUP_REMOVED lines=27> */
.L_x_2828:
[----:B0-----:R-:W-:Y:S05]  /*81d0*/  BSYNC B0 ;  /* 0x0000000000007941 */ /* 0x001fea0003800000 */
.L_x_2827:
[----:B------:R-:W-:Y:S02]  /*81e0*/  IADD3 R23, R23, 0x1, RZ ;  /* 0x0000000117177810 */ /* 0x000fe40007ffe0ff */
[----:B------:R-:W-:Y:S02]  /*81f0*/  IADD3 R21, P1, R21, 0x1, RZ ;  /* 0x0000000115157810 */ /* 0x000fe40007f3e0ff */
[----:B------:R-:W-:Y:S02]  /*8200*/  ISETP.GE.AND P0, PT, R23, c[0x0][0x16c], PT ;  /* 0x00005b0017007a0c */ /* 0x000fe40003f06270 */
[----:B------:R-:W-:-:S11]  /*8210*/  IADD3.X R0, RZ, R0, RZ, P1, !PT ;  /* 0x00000000ff007210 */ /* 0x000fd60000ffe4ff */
[----:B-1--4-:R-:W-:Y:S01]  /*8220*/  @P0 CALL.REL.NOINC `(.L_x_2781) ;  /* 0x0000001000000944 */ /* 0x012fe20003c00000 */
[----:B------:R-:W-:Y:S05]  /*8230*/  BRA `(.L_x_2829) ;  /* 0xffffc59000007947 */ /* 0x000fea000383ffff */
.L_x_2781:
[----:B------:R-:W-:Y:S01]  /*8240*/  BAR.SYNC.DEFER_BLOCKING 0x0 ;  /* 0x0000000000007b1d */ /* 0x000fe20000010000 */
[----:B------:R-:W-:Y:S02]  /*8250*/  IADD3 R59, -R119, c[0x0][0x168], RZ ;  /* 0x00005a00773b7a10 */ /* 0x000fe40007ffe1ff */
[C---:B------:R-:W-:Y:S02]  /*8260*/  LOP3.LUT R51, R8.reuse, 0x20, RZ, 0xfc, !PT ;  /* 0x0000002008337812 */ /* 0x040fe400078efcff */
[CC--:B------:R-:W-:Y:S02]  /*8270*/  ISETP.GE.AND P2, PT, R8.reuse, R59.reuse, PT ;  /* 0x0000003b0800720c */ /* 0x0c0fe40003f46270 */
[----:B------:R-:W-:Y:S02]  /*8280*/  ISETP.GE.AND P1, PT, R51, R59, PT ;  /* 0x0000003b3300720c */ /* 0x000fe40003f26270 */
[C---:B------:R-:W-:Y:S02]  /*8290*/  LOP3.LUT R56, R8.reuse, 0x40, RZ, 0xfc, !PT ;  /* 0x0000004008387812 */ /* 0x040fe400078efcff */
[----:B------:R-:W-:-:S02]  /*82a0*/  LOP3.LUT R0, R8, 0x60, RZ, 0xfc, !PT ;  /* 0x0000006008007812 */ /* 0x000fc400078efcff */
[----:B------:R-:W-:Y:S02]  /*82b0*/  PRMT R61, RZ, 0x7610, R61 ;  /* 0x00007610ff3d7816 */ /* 0x000fe4000000003d */
[C---:B------:R-:W-:Y:S02]  /*82c0*/  LOP3.LUT R4, R8.reuse, 0x80, RZ, 0xfc, !PT ;  /* 0x0000008008047812 */ /* 0x040fe400078efcff */
[----:B------:R-:W-:Y:S02]  /*82d0*/  PRMT R58, RZ, 0x7610, R58 ;  /* 0x00007610ff3a7816 */ /* 0x000fe4000000003a */
[C---:B------:R-:W-:Y:S02]  /*82e0*/  LOP3.LUT R5, R8.reuse, 0xa0, RZ, 0xfc, !PT ;  /* 0x000000a008057812 */ /* 0x040fe400078efcff */
[----:B------:R-:W-:Y:S02]  /*82f0*/  LOP3.LUT R6, R8, 0xc0, RZ, 0xfc, !PT ;  /* 0x000000c008067812 */ /* 0x000fe400078efcff */
        /* <DEDUP_REMOVED lines=77> */
[----:B0-----:R-:W-:-:S03]  /*87d0*/  HADD2.F32 R61, -RZ, R2.H0_H0 ;  /* 0x20000002ff3d7230 */ /* 0x001fc60000004100 */
[----:B------:R-:W0:Y:S01]  /*87e0*/  LDS.U16 R2, [R102+0x8] ;  /* 0x0000080066027984 */ /* 0x000e220000000400 */
[----:B-1----:R-:W-:Y:S01]  /*87f0*/  HADD2.F32 R3, -RZ, R3.H0_H0 ;  /* 0x20000003ff037230 */ /* 0x002fe20000004100 */
[----:B------:R-:W-:-:S04]  /*8800*/  FADD.FTZ R63, R61, R134 ;  /* 0x000000863d3f7221 */ /* 0x000fc80000010000 */
[--C-:B------:R-:W-:Y:S02]  /*8810*/  FADD.FTZ R64, R3, R134.reuse ;  /* 0x0000008603407221 */ /* 0x100fe40000010000 */
[----:B------:R-:W1:Y:S01]  /*8820*/  LDS.U16 R3, [R102+0xa] ;  /* 0x00000a0066037984 */ /* 0x000e620000000400 */
[----:B------:R-:W-:Y:S01]  /*8830*/  FSETP.GTU.FTZ.AND P1, PT, R63, 20, PT ;  /* 0x41a000003f00780b */ /* 0x000fe20003f3c000 */
[----:B--2---:R-:W-:Y:S02]  /*8840*/  HADD2.F32 R61, -RZ, R58.H0_H0 ;  /* 0x2000003aff3d7230 */ /* 0x004fe40000004100 */
[----:B------:R-:W2:Y:S03]  /*8850*/  LDS.U16 R58, [R102+0xc] ;  /* 0x00000c00663a7984 */ /* 0x000ea60000000400 */
[----:B------:R-:W-:Y:S01]  /*8860*/  FADD.FTZ R65, R61, R134 ;  /* 0x000000863d417221 */ /* 0x000fe20000010000 */
[----:B------:R-:W-:Y:S01]  /*8870*/  FSETP.GTU.FTZ.AND P6, PT, R64, 20, PT ;  /* 0x41a000004000780b */ /* 0x000fe20003fdc000 */
[----:B---3--:R-:W-:-:S02]  /*8880*/  HADD2.F32 R61, -RZ, R60.H0_H0 ;  /* 0x2000003cff3d7230 */ /* 0x008fc40000004100 */
[----:B------:R-:W3:Y:S01]  /*8890*/  LDS.U16 R60, [R102+0xe] ;  /* 0x00000e00663c7984 */ /* 0x000ee20000000400 */
[----:B------:R-:W-:Y:S02]  /*88a0*/  FSETP.GTU.FTZ.AND P5, PT, R65, 20, PT ;  /* 0x41a000004100780b */ /* 0x000fe40003fbc000 */
[----:B------:R-:W-:Y:S02]  /*88b0*/  @!P1 FMUL.FTZ R63, R63, -1.4426950216293334961 ;  /* 0xbfb8aa3b3f3f9820 */ /* 0x000fe40000410000 */
[----:B------:R-:W-:Y:S02]  /*88c0*/  FADD.FTZ R66, R61, R134 ;  /* 0x000000863d427221 */ /* 0x000fe40000010000 */
[----:B------:R-:W4:Y:S02]  /*88d0*/  LDS.U16 R61, [R102+0x10] ;  /* 0x00001000663d7984 */ /* 0x000f240000000400 */
[----:B------:R-:W5:Y:S01]  /*88e0*/  @!P1 MUFU.EX2 R63, R63 ;  /* 0x0000003f003f9308 */ /* 0x000f620000000800 */
[----:B------:R-:W-:-:S04]  /*88f0*/  @!P6 FMUL.FTZ R64, R64, -1.4426950216293334961 ;  /* 0xbfb8aa3b4040e820 */ /* 0x000fc80000410000 */
[----:B------:R-:W-:-:S03]  /*8900*/  @!P5 FMUL.FTZ R65, R65, -1.4426950216293334961 ;  /* 0xbfb8aa3b4141d820 */ /* 0x000fc60000410000 */
[----:B------:R-:W2:Y:S01]  /*8910*/  @!P6 MUFU.EX2 R64, R64 ;  /* 0x000000400040e308 */ /* 0x000ea20000000800 */
[----:B0-----:R-:W-:-:S07]  /*8920*/  HADD2.F32 R67, -RZ, R2.H0_H0 ;  /* 0x20000002ff437230 */ /* 0x001fce0000004100 */
[----:B------:R-:W0:Y:S01]  /*8930*/  @!P5 MUFU.EX2 R65, R65 ;  /* 0x000000410041d308 */ /* 0x000e220000000800 */
[----:B-----5:R-:W-:Y:S02]  /*8940*/  @!P1 FADD.FTZ R63, R63, 1 ;  /* 0x3f8000003f3f9421 */ /* 0x020fe40000010000 */
[----:B------:R-:W-:Y:S01]  /*8950*/  FADD.FTZ R67, R67, R134 ;  /* 0x0000008643437221 */ /* 0x000fe20000010000 */
[----:B-1----:R-:W-:-:S04]  /*8960*/  HADD2.F32 R3, -RZ, R3.H0_H0 ;  /* 0x20000003ff037230 */ /* 0x002fc80000004100 */
[----:B------:R-:W1:Y:S01]  /*8970*/  @!P1 MUFU.RCP R63, R63 ;  /* 0x0000003f003f9308 */ /* 0x000e620000001000 */
[--C-:B------:R-:W-:Y:S01]  /*8980*/  FADD.FTZ R68, R3, R134.reuse ;  /* 0x0000008603447221 */ /* 0x100fe20000010000 */
[----:B------:R-:W-:Y:S01]  /*8990*/  FSETP.GTU.FTZ.AND P4, PT, R67, 20, PT ;  /* 0x41a000004300780b */ /* 0x000fe20003f9c000 */
[----:B--2---:R-:W-:Y:S01]  /*89a0*/  HADD2.F32 R3, -RZ, R58.H0_H0 ;  /* 0x2000003aff037230 */ /* 0x004fe20000004100 */
[----:B------:R-:W-:Y:S02]  /*89b0*/  @!P6 FADD.FTZ R64, R64, 1 ;  /* 0x3f8000004040e421 */ /* 0x000fe40000010000 */
[----:B------:R-:W-:Y:S01]  /*89c0*/  FSETP.GTU.FTZ.AND P3, PT, R68, 20, PT ;  /* 0x41a000004400780b */ /* 0x000fe20003f7c000 */
[----:B0-----:R-:W-:Y:S02]  /*89d0*/  @!P5 FADD.FTZ R65, R65, 1 ;  /* 0x3f8000004141d421 */ /* 0x001fe40000010000 */
[----:B------:R-:W-:Y:S01]  /*89e0*/  FADD.FTZ R58, R3, R134 ;  /* 0x00000086033a7221 */ /* 0x000fe20000010000 */
[----:B------:R-:W0:Y:S01]  /*89f0*/  @!P6 MUFU.RCP R64, R64 ;  /* 0x000000400040e308 */ /* 0x000e220000001000 */
[----:B---3--:R-:W-:-:S03]  /*8a00*/  HADD2.F32 R3, -RZ, R60.H0_H0 ;  /* 0x2000003cff037230 */ /* 0x008fc60000004100 */
[----:B------:R-:W-:-:S04]  /*8a10*/  FSETP.GTU.FTZ.AND P2, PT, R58, 20, PT ;  /* 0x41a000003a00780b */ /* 0x000fc80003f5c000 */
[----:B------:R-:W2:Y:S01]  /*8a20*/  @!P5 MUFU.RCP R65, R65 ;  /* 0x000000410041d308 */ /* 0x000ea20000001000 */
[----:B------:R-:W-:Y:S01]  /*8a30*/  @!P4 FMUL.FTZ R2, R67, -1.4426950216293334961 ;  /* 0xbfb8aa3b4302c820 */ /* 0x000fe20000410000 */
[----:B----4-:R-:W-:Y:S01]  /*8a40*/  HADD2.F32 R61, -RZ, R61.H0_H0 ;  /* 0x2000003dff3d7230 */ /* 0x010fe20000004100 */
[----:B-1----:R-:W-:Y:S01]  /*8a50*/  @!P1 FMUL.FTZ R38, R38, R63 ;  /* 0x0000003f26269220 */ /* 0x002fe20000410000 */
[----:B------:R-:W-:Y:S01]  /*8a60*/  HADD2.F32 R63, -RZ, R62.H0_H0 ;  /* 0x2000003eff3f7230 */ /* 0x000fe20000004100 */
[--C-:B------:R-:W-:Y:S02]  /*8a70*/  FADD.FTZ R60, R3, R134.reuse ;  /* 0x00000086033c7221 */ /* 0x100fe40000010000 */
[----:B------:R-:W-:Y:S01]  /*8a80*/  @!P3 FMUL.FTZ R3, R68, -1.4426950216293334961 ;  /* 0xbfb8aa3b4403b820 */ /* 0x000fe20000410000 */
[----:B------:R-:W1:Y:S01]  /*8a90*/  @!P4 MUFU.EX2 R2, R2 ;  /* 0x000000020002c308 */ /* 0x000e620000000800 */
[--C-:B------:R-:W-:Y:S02]  /*8aa0*/  FADD.FTZ R61, R61, R134.reuse ;  /* 0x000000863d3d7221 */ /* 0x100fe40000010000 */
[----:B------:R-:W-:-:S02]  /*8ab0*/  FADD.FTZ R63, R63, R134 ;  /* 0x000000863f3f7221 */ /* 0x000fc40000010000 */
[----:B------:R-:W-:-:S03]  /*8ac0*/  @!P2 FMUL.FTZ R58, R58, -1.4426950216293334961 ;  /* 0xbfb8aa3b3a3aa820 */ /* 0x000fc60000410000 */
[----:B------:R-:W3:Y:S01]  /*8ad0*/  @!P3 MUFU.EX2 R3, R3 ;  /* 0x000000030003b308 */ /* 0x000ee20000000800 */
[----:B0-----:R-:W-:Y:S01]  /*8ae0*/  @!P6 FMUL.FTZ R41, R41, R64 ;  /* 0x000000402929e220 */ /* 0x001fe20000410000 */
[----:B------:R-:W-:Y:S01]  /*8af0*/  FSETP.GTU.FTZ.AND P1, PT, R60, 20, PT ;  /* 0x41a000003c00780b */ /* 0x000fe20003f3c000 */
[----:B--2---:R-:W-:Y:S01]  /*8b00*/  @!P5 FMUL.FTZ R40, R40, R65 ;  /* 0x000000412828d220 */ /* 0x004fe20000410000 */
[----:B------:R-:W-:Y:S02]  /*8b10*/  FSETP.GTU.FTZ.AND P6, PT, R61, 20, PT ;  /* 0x41a000003d00780b */ /* 0x000fe40003fdc000 */
[----:B------:R-:W-:Y:S02]  /*8b20*/  FSETP.GTU.FTZ.AND P5, PT, R63, 20, PT ;  /* 0x41a000003f00780b */ /* 0x000fe40003fbc000 */
[----:B------:R-:W0:Y:S01]  /*8b30*/  @!P2 MUFU.EX2 R58, R58 ;  /* 0x0000003a003aa308 */ /* 0x000e220000000800 */
[----:B------:R-:W-:Y:S01]  /*8b40*/  FSETP.GTU.FTZ.AND P0, PT, R66, 20, PT ;  /* 0x41a000004200780b */ /* 0x000fe20003f1c000 */
[----:B-1----:R-:W-:-:S05]  /*8b50*/  @!P4 FADD.FTZ R2, R2, 1 ;  /* 0x3f8000000202c421 */ /* 0x002fca0000010000 */
[----:B------:R-:W-:Y:S01]  /*8b60*/  @!P1 FMUL.FTZ R60, R60, -1.4426950216293334961 ;  /* 0xbfb8aa3b3c3c9820 */ /* 0x000fe20000410000 */
[----:B------:R1:W-:Y:S01]  /*8b70*/  @!P4 MUFU.RCP R79, R2 ;  /* 0x00000002004fc308 */ /* 0x0003e20000001000 */
[----:B------:R-:W-:Y:S02]  /*8b80*/  @!P6 FMUL.FTZ R61, R61, -1.4426950216293334961 ;  /* 0xbfb8aa3b3d3de820 */ /* 0x000fe40000410000 */
[----:B------:R-:W-:Y:S02]  /*8b90*/  @!P5 FMUL.FTZ R62, R63, -1.4426950216293334961 ;  /* 0xbfb8aa3b3f3ed820 */ /* 0x000fe40000410000 */
[----:B---3--:R-:W-:Y:S01]  /*8ba0*/  @!P3 FADD.FTZ R3, R3, 1 ;  /* 0x3f8000000303b421 */ /* 0x008fe20000010000 */
[----:B-1----:R-:W1:Y:S03]  /*8bb0*/  LDS.U16 R2, [R102+0x14] ;  /* 0x0000140066027984 */ /* 0x002e660000000400 */
[----:B------:R2:W-:Y:S01]  /*8bc0*/  @!P3 MUFU.RCP R80, R3 ;  /* 0x000000030050b308 */ /* 0x0005e20000001000 */
[----:B0-----:R-:W-:-:S02]  /*8bd0*/  @!P2 FADD.FTZ R58, R58, 1 ;  /* 0x3f8000003a3aa421 */ /* 0x001fc40000010000 */
[----:B------:R-:W-:-:S05]  /*8be0*/  @!P0 FMUL.FTZ R66, R66, -1.4426950216293334961 ;  /* 0xbfb8aa3b42428820 */ /* 0x000fca0000410000 */
[----:B------:R-:W0:Y:S01]  /*8bf0*/  @!P1 MUFU.EX2 R60, R60 ;  /* 0x0000003c003c9308 */ /* 0x000e220000000800 */
[----:B--2---:R-:W2:Y:S07]  /*8c00*/  LDS.U16 R3, [R102+0x16] ;  /* 0x0000160066037984 */ /* 0x004eae0000000400 */
[----:B------:R-:W3:Y:S08]  /*8c10*/  @!P6 MUFU.EX2 R61, R61 ;  /* 0x0000003d003de308 */ /* 0x000ef00000000800 */
[----:B------:R-:W4:Y:S08]  /*8c20*/  @!P5 MUFU.EX2 R62, R62 ;  /* 0x0000003e003ed308 */ /* 0x000f300000000800 */
[----:B------:R5:W-:Y:S08]  /*8c30*/  @!P2 MUFU.RCP R81, R58 ;  /* 0x0000003a0051a308 */ /* 0x000bf00000001000 */
[----:B------:R-:W1:Y:S01]  /*8c40*/  @!P0 MUFU.EX2 R66, R66 ;  /* 0x0000004200428308 */ /* 0x000e620000000800 */
[----:B-----5:R-:W5:Y:S01]  /*8c50*/  LDS.U16 R58, [R102+0x18] ;  /* 0x00001800663a7984 */ /* 0x020f620000000400 */
[----:B0-----:R-:W-:-:S02]  /*8c60*/  @!P1 FADD.FTZ R60, R60, 1 ;  /* 0x3f8000003c3c9421 */ /* 0x001fc40000010000 */
[----:B---3--:R-:W-:Y:S02]  /*8c70*/  @!P6 FADD.FTZ R61, R61, 1 ;  /* 0x3f8000003d3de421 */ /* 0x008fe40000010000 */
[----:B----4-:R-:W-:Y:S02]  /*8c80*/  @!P5 FADD.FTZ R62, R62, 1 ;  /* 0x3f8000003e3ed421 */ /* 0x010fe40000010000 */
[----:B------:R0:W-:Y:S08]  /*8c90*/  @!P1 MUFU.RCP R82, R60 ;  /* 0x0000003c00529308 */ /* 0x0001f00000001000 */
[----:B------:R3:W-:Y:S01]  /*8ca0*/  @!P5 MUFU.RCP R84, R62 ;  /* 0x0000003e0054d308 */ /* 0x0007e20000001000 */
[----:B0-----:R-:W0:Y:S01]  /*8cb0*/  LDS.U16 R60, [R102+0x1a] ;  /* 0x00001a00663c7984 */ /* 0x001e220000000400 */
[----:B-1----:R-:W-:-:S06]  /*8cc0*/  @!P0 FADD.FTZ R66, R66, 1 ;  /* 0x3f80000042428421 */ /* 0x002fcc0000010000 */
[----:B------:R1:W4:Y:S01]  /*8cd0*/  @!P6 MUFU.RCP R83, R61 ;  /* 0x0000003d0053e308 */ /* 0x0003220000001000 */
[----:B---3--:R-:W-:Y:S02]  /*8ce0*/  F2FP.PACK_AB R62, R36, R39 ;  /* 0x00000027243e723e */ /* 0x008fe400000000ff */
[----:B------:R-:W-:Y:S04]  /*8cf0*/  LDS.U16 R36, [R102+0x1e] ;  /* 0x00001e0066247984 */ /* 0x000fe80000000400 */
[----:B-1----:R-:W1:Y:S01]  /*8d00*/  LDS.U16 R61, [R102+0x1c] ;  /* 0x00001c00663d7984 */ /* 0x002e620000000400 */
[----:B------:R-:W3:Y:S01]  /*8d10*/  @!P0 MUFU.RCP R78, R66 ;  /* 0x00000042004e8308 */ /* 0x000ee20000001000 */
[----:B------:R-:W-:Y:S02]  /*8d20*/  LOP3.LUT R63, R142, 0xfffffe00, RZ, 0xc0, !PT ;  /* 0xfffffe008e3f7812 */ /* 0x000fe400078ec0ff */
[----:B------:R-:W-:Y:S01]  /*8d30*/  BAR.SYNC.DEFER_BLOCKING 0x0 ;  /* 0x0000000000007b1d */ /* 0x000fe20000010000 */
[----:B------:R-:W-:-:S02]  /*8d40*/  HADD2.F32 R39, -RZ, R2.H0_H0 ;  /* 0x20000002ff277230 */ /* 0x000fc40000004100 */
[----:B------:R-:W-:Y:S01]  /*8d50*/  IMAD R86, R122, 0x10, R63 ;  /* 0x000000107a567824 */ /* 0x000fe200078e023f */
[----:B--2---:R-:W-:Y:S02]  /*8d60*/  HADD2.F32 R3, -RZ, R3.H0_H0 ;  /* 0x20000003ff037230 */ /* 0x004fe40000004100 */
[----:B------:R-:W-:Y:S02]  /*8d70*/  FADD.FTZ R39, R39, R134 ;  /* 0x0000008627277221 */ /* 0x000fe40000010000 */
[----:B------:R-:W-:Y:S01]  /*8d80*/  @!P4 FMUL.FTZ R42, R42, R79 ;  /* 0x0000004f2a2ac220 */ /* 0x000fe20000410000 */
[----:B------:R-:W-:Y:S01]  /*8d90*/  PRMT R79, R34, 0x7632, R79 ;  /* 0x00007632224f7816 */ /* 0x000fe2000000004f */
[----:B----4-:R-:W-:Y:S01]  /*8da0*/  @!P6 FMUL.FTZ R48, R48, R83 ;  /* 0x000000533030e220 */ /* 0x010fe20000410000 */
[----:B------:R-:W-:Y:S01]  /*8db0*/  IADD3 R63, R86, 0x1, RZ ;  /* 0x00000001563f7810 */ /* 0x000fe20007ffe0ff */
[----:B---3--:R-:W-:Y:S01]  /*8dc0*/  @!P0 FMUL.FTZ R43, R43, R78 ;  /* 0x0000004e2b2b8220 */ /* 0x008fe20000410000 */
[----:B------:R-:W-:Y:S01]  /*8dd0*/  PRMT R78, R34, 0x7610, R78 ;  /* 0x00007610224e7816 */ /* 0x000fe2000000004e */
[----:B------:R-:W-:Y:S01]  /*8de0*/  FADD.FTZ R34, R3, R134 ;  /* 0x0000008603227221 */ /* 0x000fe20000010000 */
[----:B------:R-:W-:Y:S01]  /*8df0*/  FSETP.GTU.FTZ.AND P6, PT, R39, 20, PT ;  /* 0x41a000002700780b */ /* 0x000fe20003fdc000 */
[----:B-----5:R-:W-:Y:S01]  /*8e00*/  HADD2.F32 R3, -RZ, R58.H0_H0 ;  /* 0x2000003aff037230 */ /* 0x020fe20000004100 */
[----:B------:R-:W-:Y:S01]  /*8e10*/  LEA.HI.SX32 R63, R63, R86, 0x1b ;  /* 0x000000563f3f7211 */ /* 0x000fe200078fdaff */
[----:B------:R-:W-:Y:S01]  /*8e20*/  @!P5 FMUL.FTZ R49, R49, R84 ;  /* 0x000000543131d220 */ /* 0x000fe20000410000 */
[----:B------:R-:W-:-:S02]  /*8e30*/  PRMT R2, R62, 0x7632, R2 ;  /* 0x000076323e027816 */ /* 0x000fc40000000002 */
[----:B------:R-:W-:Y:S01]  /*8e40*/  FADD.FTZ R35, R3, R134 ;  /* 0x0000008603237221 */ /* 0x000fe20000010000 */
[----:B------:R-:W-:Y:S02]  /*8e50*/  SHF.L.U32 R63, R63, 0x1, RZ ;  /* 0x000000013f3f7819 */ /* 0x000fe400000006ff */
[----:B------:R-:W-:Y:S01]  /*8e60*/  FSETP.GTU.FTZ.AND P5, PT, R34, 20, PT ;  /* 0x41a000002200780b */ /* 0x000fe20003fbc000 */
[----:B------:R-:W-:Y:S01]  /*8e70*/  STS.U16 [R102], R62 ;  /* 0x0000003e66007388 */ /* 0x000fe20000000400 */
[----:B------:R-:W-:Y:S02]  /*8e80*/  FSETP.GTU.FTZ.AND P4, PT, R35, 20, PT ;  /* 0x41a000002300780b */ /* 0x000fe40003f9c000 */
[C---:B------:R-:W-:Y:S01]  /*8e90*/  IADD3 R64, R86.reuse, 0x2, RZ ;  /* 0x0000000256407810 */ /* 0x040fe20007ffe0ff */
[----:B------:R2:W-:Y:S01]  /*8ea0*/  STS.U16 [R63+0x2], R2 ;  /* 0x000002023f007388 */ /* 0x0005e20000000400 */
[C---:B------:R-:W-:Y:S02]  /*8eb0*/  IADD3 R65, R86.reuse, 0x3, RZ ;  /* 0x0000000356417810 */ /* 0x040fe40007ffe0ff */
[----:B------:R-:W-:-:S02]  /*8ec0*/  IADD3 R67, R86, 0x4, RZ ;  /* 0x0000000456437810 */ /* 0x000fc40007ffe0ff */
[----:B------:R-:W-:Y:S02]  /*8ed0*/  IADD3 R66, R86, 0x5, RZ ;  /* 0x0000000556427810 */ /* 0x000fe40007ffe0ff */
[C---:B------:R-:W-:Y:S01]  /*8ee0*/  PRMT R58, R32.reuse, 0x7610, R58 ;  /* 0x00007610203a7816 */ /* 0x040fe2000000003a */
[----:B--2---:R-:W-:Y:S01]  /*8ef0*/  @!P6 FMUL.FTZ R2, R39, -1.4426950216293334961 ;  /* 0xbfb8aa3b2702e820 */ /* 0x004fe20000410000 */
[----:B------:R-:W-:Y:S01]  /*8f00*/  PRMT R39, R32, 0x7632, R39 ;  /* 0x0000763220277816 */ /* 0x000fe20000000027 */
[----:B0-----:R-:W-:Y:S01]  /*8f10*/  HADD2.F32 R3, -RZ, R60.H0_H0 ;  /* 0x2000003cff037230 */ /* 0x001fe20000004100 */
[----:B------:R-:W-:Y:S01]  /*8f20*/  IADD3 R68, R86, 0x6, RZ ;  /* 0x0000000656447810 */ /* 0x000fe20007ffe0ff */
[----:B-1----:R-:W-:Y:S01]  /*8f30*/  HADD2.F32 R61, -RZ, R61.H0_H0 ;  /* 0x2000003dff3d7230 */ /* 0x002fe20000004100 */
[----:B------:R-:W-:Y:S02]  /*8f40*/  LEA.HI.SX32 R64, R64, R86, 0x1b ;  /* 0x0000005640407211 */ /* 0x000fe400078fdaff */
[----:B------:R-:W-:Y:S01]  /*8f50*/  F2FP.PACK_AB R32, R30, R33 ;  /* 0x000000211e20723e */ /* 0x000fe200000000ff */
[----:B------:R-:W-:Y:S01]  /*8f60*/  HADD2.F32 R33, -RZ, R36.H0_H0 ;  /* 0x20000024ff217230 */ /* 0x000fe20000004100 */
[----:B------:R-:W-:-:S02]  /*8f70*/  IADD3 R69, R86, 0x7, RZ ;  /* 0x0000000756457810 */ /* 0x000fc40007ffe0ff */
[----:B------:R-:W-:Y:S02]  /*8f80*/  IADD3 R70, R86, 0x8, RZ ;  /* 0x0000000856467810 */ /* 0x000fe40007ffe0ff */
[-C--:B------:R-:W-:Y:S02]  /*8f90*/  LEA.HI.SX32 R65, R65, R86.reuse, 0x1b ;  /* 0x0000005641417211 */ /* 0x080fe400078fdaff */
[-C--:B------:R-:W-:Y:S02]  /*8fa0*/  LEA.HI.SX32 R67, R67, R86.reuse, 0x1b ;  /* 0x0000005643437211 */ /* 0x080fe400078fdaff */
[-C--:B------:R-:W-:Y:S02]  /*8fb0*/  LEA.HI.SX32 R66, R66, R86.reuse, 0x1b ;  /* 0x0000005642427211 */ /* 0x080fe400078fdaff */
[----:B------:R-:W-:Y:S02]  /*8fc0*/  IADD3 R71, R86, 0x9, RZ ;  /* 0x0000000956477810 */ /* 0x000fe40007ffe0ff */
[----:B------:R-:W-:-:S02]  /*8fd0*/  LEA.HI.SX32 R68, R68, R86, 0x1b ;  /* 0x0000005644447211 */ /* 0x000fc400078fdaff */
[----:B------:R-:W-:Y:S01]  /*8fe0*/  SHF.L.U32 R64, R64, 0x1, RZ ;  /* 0x0000000140407819 */ /* 0x000fe200000006ff */
[----:B------:R-:W-:Y:S01]  /*8ff0*/  IMAD.SHL.U32 R67, R67, 0x2, RZ ;  /* 0x0000000243437824 */ /* 0x000fe200078e00ff */
[----:B------:R-:W-:Y:S01]  /*9000*/  IADD3 R72, R86, 0xa, RZ ;  /* 0x0000000a56487810 */ /* 0x000fe20007ffe0ff */
[--C-:B------:R-:W-:Y:S01]  /*9010*/  FADD.FTZ R37, R3, R134.reuse ;  /* 0x0000008603257221 */ /* 0x100fe20000010000 */
[-C--:B------:R-:W-:Y:S01]  /*9020*/  LEA.HI.SX32 R69, R69, R86.reuse, 0x1b ;  /* 0x0000005645457211 */ /* 0x080fe200078fdaff */
[--C-:B------:R-:W-:Y:S01]  /*9030*/  FADD.FTZ R61, R61, R134.reuse ;  /* 0x000000863d3d7221 */ /* 0x100fe20000010000 */
[----:B------:R-:W-:Y:S01]  /*9040*/  LEA.HI.SX32 R70, R70, R86, 0x1b ;  /* 0x0000005646467211 */ /* 0x000fe200078fdaff */
[----:B------:R-:W-:Y:S01]  /*9050*/  FADD.FTZ R33, R33, R134 ;  /* 0x0000008621217221 */ /* 0x000fe20000010000 */
[----:B------:R-:W-:Y:S01]  /*9060*/  SHF.L.U32 R65, R65, 0x1, RZ ;  /* 0x0000000141417819 */ /* 0x000fe200000006ff */
[----:B------:R-:W-:Y:S01]  /*9070*/  @!P5 FMUL.FTZ R3, R34, -1.4426950216293334961 ;  /* 0xbfb8aa3b2203d820 */ /* 0x000fe20000410000 */
[----:B------:R-:W-:-:S02]  /*9080*/  IADD3 R73, R86, 0xb, RZ ;  /* 0x0000000b56497810 */ /* 0x000fc40007ffe0ff */
[----:B------:R-:W-:Y:S01]  /*9090*/  IADD3 R74, R86, 0xc, RZ ;  /* 0x0000000c564a7810 */ /* 0x000fe20007ffe0ff */
[----:B------:R-:W-:Y:S01]  /*90a0*/  @!P4 FMUL.FTZ R30, R35, -1.4426950216293334961 ;  /* 0xbfb8aa3b231ec820 */ /* 0x000fe20000410000 */
[----:B------:R-:W-:Y:S01]  /*90b0*/  SHF.L.U32 R66, R66, 0x1, RZ ;  /* 0x0000000142427819 */ /* 0x000fe200000006ff */
[----:B------:R-:W-:Y:S01]  /*90c0*/  STS.U16 [R64+0x4], R78 ;  /* 0x0000044e40007388 */ /* 0x000fe20000000400 */
[----:B------:R-:W-:Y:S02]  /*90d0*/  IADD3 R75, R86, 0xd, RZ ;  /* 0x0000000d564b7810 */ /* 0x000fe40007ffe0ff */
[----:B------:R-:W-:Y:S02]  /*90e0*/  LEA.HI.SX32 R71, R71, R86, 0x1b ;  /* 0x0000005647477211 */ /* 0x000fe400078fdaff */
[----:B------:R-:W-:Y:S02]  /*90f0*/  F2FP.PACK_AB R34, R28, R31 ;  /* 0x0000001f1c22723e */ /* 0x000fe400000000ff */
[----:B------:R-:W-:Y:S01]  /*9100*/  SHF.L.U32 R68, R68, 0x1, RZ ;  /* 0x0000000144447819 */ /* 0x000fe200000006ff */
[----:B------:R-:W-:Y:S01]  /*9110*/  @!P3 FMUL.FTZ R45, R45, R80 ;  /* 0x000000502d2db220 */ /* 0x000fe20000410000 */
[----:B------:R-:W-:Y:S01]  /*9120*/  IADD3 R76, R86, 0xe, RZ ;  /* 0x0000000e564c7810 */ /* 0x000fe20007ffe0ff */
[----:B------:R-:W-:Y:S01]  /*9130*/  @!P2 FMUL.FTZ R44, R44, R81 ;  /* 0x000000512c2ca220 */ /* 0x000fe20000410000 */
[----:B------:R-:W-:Y:S01]  /*9140*/  LEA.HI.SX32 R72, R72, R86, 0x1b ;  /* 0x0000005648487211 */ /* 0x000fe200078fdaff */
[----:B------:R-:W-:Y:S01]  /*9150*/  @!P1 FMUL.FTZ R47, R47, R82 ;  /* 0x000000522f2f9220 */ /* 0x000fe20000410000 */
[----:B------:R-:W-:Y:S01]  /*9160*/  PRMT R35, R32, 0x7632, R35 ;  /* 0x0000763220237816 */ /* 0x000fe20000000023 */
[----:B------:R-:W-:Y:S01]  /*9170*/  STS.U16 [R65+0x6], R79 ;  /* 0x0000064f41007388 */ /* 0x000fe20000000400 */
[----:B------:R-:W-:Y:S01]  /*9180*/  SHF.L.U32 R69, R69, 0x1, RZ ;  /* 0x0000000145457819 */ /* 0x000fe200000006ff */
[----:B------:R-:W-:Y:S01]  /*9190*/  IMAD.SHL.U32 R70, R70, 0x2, RZ ;  /* 0x0000000246467824 */ /* 0x000fe200078e00ff */
[----:B------:R-:W-:Y:S01]  /*91a0*/  IADD3 R77, R86, 0xf, RZ ;  /* 0x0000000f564d7810 */ /* 0x000fe20007ffe0ff */
[----:B------:R-:W-:Y:S01]  /*91b0*/  STS.U16 [R67+0x8], R58 ;  /* 0x0000083a43007388 */ /* 0x000fe20000000400 */
[----:B------:R-:W-:-:S02]  /*91c0*/  LEA.HI.SX32 R73, R73, R86, 0x1b ;  /* 0x0000005649497211 */ /* 0x000fc400078fdaff */
[-C--:B------:R-:W-:Y:S02]  /*91d0*/  LEA.HI.SX32 R74, R74, R86.reuse, 0x1b ;  /* 0x000000564a4a7211 */ /* 0x080fe400078fdaff */
[----:B------:R-:W-:Y:S01]  /*91e0*/  F2FP.PACK_AB R29, R26, R29 ;  /* 0x0000001d1a1d723e */ /* 0x000fe200000000ff */
[----:B------:R-:W-:Y:S01]  /*91f0*/  STS.U16 [R66+0xa], R39 ;  /* 0x00000a2742007388 */ /* 0x000fe20000000400 */
[----:B------:R-:W-:Y:S02]  /*9200*/  FSETP.GTU.FTZ.AND P3, PT, R37, 20, PT ;  /* 0x41a000002500780b */ /* 0x000fe40003f7c000 */
[----:B------:R-:W-:Y:S02]  /*9210*/  FSETP.GTU.FTZ.AND P2, PT, R61, 20, PT ;  /* 0x41a000003d00780b */ /* 0x000fe40003f5c000 */
[----:B------:R-:W-:Y:S01]  /*9220*/  FSETP.GTU.FTZ.AND P1, PT, R33, 20, PT ;  /* 0x41a000002100780b */ /* 0x000fe20003f3c000 */
[----:B------:R0:W-:Y:S01]  /*9230*/  STS.U16 [R68+0xc], R32 ;  /* 0x00000c2044007388 */ /* 0x0001e20000000400 */
[----:B------:R-:W-:-:S02]  /*9240*/  LEA.HI.SX32 R75, R75, R86, 0x1b ;  /* 0x000000564b4b7211 */ /* 0x000fc400078fdaff */
[----:B------:R-:W-:Y:S02]  /*9250*/  PRMT R36, R34, 0x7632, R36 ;  /* 0x0000763222247816 */ /* 0x000fe40000000024 */
[----:B------:R-:W-:Y:S02]  /*9260*/  SHF.L.U32 R71, R71, 0x1, RZ ;  /* 0x0000000147477819 */ /* 0x000fe400000006ff */
[----:B------:R-:W-:Y:S01]  /*9270*/  F2FP.PACK_AB R24, R24, R27 ;  /* 0x0000001b1818723e */ /* 0x000fe200000000ff */
[----:B------:R-:W-:Y:S01]  /*9280*/  STS.U16 [R69+0xe], R35 ;  /* 0x00000e2345007388 */ /* 0x000fe20000000400 */
[----:B------:R-:W-:Y:S02]  /*9290*/  LEA.HI.SX32 R76, R76, R86, 0x1b ;  /* 0x000000564c4c7211 */ /* 0x000fe400078fdaff */
[----:B------:R-:W-:Y:S02]  /*92a0*/  SHF.L.U32 R72, R72, 0x1, RZ ;  /* 0x0000000148487819 */ /* 0x000fe400000006ff */
[----:B------:R-:W-:-:S02]  /*92b0*/  F2FP.PACK_AB R22, R22, R25 ;  /* 0x000000191616723e */ /* 0x000fc400000000ff */
[----:B------:R-:W-:Y:S01]  /*92c0*/  ISETP.NE.AND P0, PT, R124, RZ, PT ;  /* 0x000000ff7c00720c */ /* 0x000fe20003f05270 */
[----:B------:R1:W-:Y:S01]  /*92d0*/  STS.U16 [R70+0x10], R34 ;  /* 0x0000102246007388 */ /* 0x0003e20000000400 */
[----:B------:R-:W-:Y:S01]  /*92e0*/  LEA.HI.SX32 R77, R77, R86, 0x1b ;  /* 0x000000564d4d7211 */ /* 0x000fe200078fdaff */
[----:B------:R-:W-:Y:S01]  /*92f0*/  IMAD.SHL.U32 R74, R74, 0x2, RZ ;  /* 0x000000024a4a7824 */ /* 0x000fe200078e00ff */
[----:B0-----:R-:W-:Y:S02]  /*9300*/  PRMT R32, R29, 0x7632, R32 ;  /* 0x000076321d207816 */ /* 0x001fe40000000020 */
[----:B------:R-:W-:Y:S01]  /*9310*/  SHF.L.U32 R73, R73, 0x1, RZ ;  /* 0x0000000149497819 */ /* 0x000fe200000006ff */
[----:B------:R-:W-:Y:S01]  /*9320*/  STS.U16 [R71+0x12], R36 ;  /* 0x0000122447007388 */ /* 0x000fe20000000400 */
[----:B------:R-:W-:Y:S02]  /*9330*/  SHF.L.U32 R75, R75, 0x1, RZ ;  /* 0x000000014b4b7819 */ /* 0x000fe400000006ff */
[----:B------:R-:W-:-:S02]  /*9340*/  PRMT R58, R22, 0x7610, R58 ;  /* 0x00007610163a7816 */ /* 0x000fc4000000003a */
[----:B-1----:R-:W-:Y:S01]  /*9350*/  PRMT R34, R24, 0x7632, R34 ;  /* 0x0000763218227816 */ /* 0x002fe20000000022 */
[----:B------:R-:W-:Y:S01]  /*9360*/  STS.U16 [R72+0x14], R29 ;  /* 0x0000141d48007388 */ /* 0x000fe20000000400 */
[----:B------:R-:W-:Y:S02]  /*9370*/  SHF.L.U32 R76, R76, 0x1, RZ ;  /* 0x000000014c4c7819 */ /* 0x000fe400000006ff */
[----:B------:R-:W-:Y:S01]  /*9380*/  PRMT R60, R22, 0x7632, R60 ;  /* 0x00007632163c7816 */ /* 0x000fe2000000003c */
[----:B------:R-:W-:Y:S01]  /*9390*/  STS.U16 [R73+0x16], R32 ;  /* 0x0000162049007388 */ /* 0x000fe20000000400 */
[----:B------:R-:W-:-:S03]  /*93a0*/  SHF.L.U32 R77, R77, 0x1, RZ ;  /* 0x000000014d4d7819 */ /* 0x000fc600000006ff */
[----:B------:R0:W-:Y:S01]  /*93b0*/  STS.U16 [R74+0x18], R24 ;  /* 0x000018184a007388 */ /* 0x0001e20000000400 */
[----:B------:R-:W-:-:S03]  /*93c0*/  @!P3 FMUL.FTZ R28, R37, -1.4426950216293334961 ;  /* 0xbfb8aa3b251cb820 */ /* 0x000fc60000410000 */
[----:B------:R-:W-:Y:S01]  /*93d0*/  STS.U16 [R75+0x1a], R34 ;  /* 0x00001a224b007388 */ /* 0x000fe20000000400 */
[----:B------:R-:W-:-:S03]  /*93e0*/  @!P2 FMUL.FTZ R31, R61, -1.4426950216293334961 ;  /* 0xbfb8aa3b3d1fa820 */ /* 0x000fc60000410000 */
[----:B------:R-:W-:Y:S01]  /*93f0*/  STS.U16 [R76+0x1c], R58 ;  /* 0x00001c3a4c007388 */ /* 0x000fe20000000400 */
[----:B------:R-:W-:-:S03]  /*9400*/  @!P1 FMUL.FTZ R26, R33, -1.4426950216293334961 ;  /* 0xbfb8aa3b211a9820 */ /* 0x000fc60000410000 */
        /* <DEDUP_REMOVED lines=20> */
[----:B------:R-:W1:Y:S08]  /*9550*/  @!P4 MUFU.EX2 R30, R30 ;  /* 0x0000001e001ec308 */ /* 0x000e700000000800 */
[----:B------:R-:W2:Y:S01]  /*9560*/  @!P6 MUFU.EX2 R2, R2 ;  /* 0x000000020002e308 */ /* 0x000ea20000000800 */
[----:B------:R-:W3:Y:S07]  /*9570*/  LDS R101, [0x840] ;  /* 0x00084000ff657984 */ /* 0x000eee0000000800 */
[----:B------:R-:W4:Y:S01]  /*9580*/  @!P5 MUFU.EX2 R3, R3 ;  /* 0x000000030003d308 */ /* 0x000f220000000800 */
[----:B-1----:R-:W-:-:S07]  /*9590*/  @!P4 FADD.FTZ R30, R30, 1 ;  /* 0x3f8000001e1ec421 */ /* 0x002fce0000010000 */
[----:B------:R-:W1:Y:S01]  /*95a0*/  @!P3 MUFU.EX2 R28, R28 ;  /* 0x0000001c001cb308 */ /* 0x000e620000000800 */
[----:B--2---:R-:W-:-:S07]  /*95b0*/  @!P6 FADD.FTZ R2, R2, 1 ;  /* 0x3f8000000202e421 */ /* 0x004fce0000010000 */
[----:B------:R-:W2:Y:S01]  /*95c0*/  @!P2 MUFU.EX2 R31, R31 ;  /* 0x0000001f001fa308 */ /* 0x000ea20000000800 */
[----:B----4-:R-:W-:-:S07]  /*95d0*/  @!P5 FADD.FTZ R3, R3, 1 ;  /* 0x3f8000000303d421 */ /* 0x010fce0000010000 */
[----:B------:R-:W4:Y:S01]  /*95e0*/  @!P1 MUFU.EX2 R26, R26 ;  /* 0x0000001a001a9308 */ /* 0x000f220000000800 */
[----:B0-----:R-:W-:-:S07]  /*95f0*/  IMAD R24, R166, c[0x0][0x2d8], RZ ;  /* 0x0000b600a6187a24 */ /* 0x001fce00078e02ff */
[----:B------:R-:W0:Y:S01]  /*9600*/  @!P4 MUFU.RCP R27, R30 ;  /* 0x0000001e001bc308 */ /* 0x000e220000001000 */
[----:B------:R-:W-:-:S07]  /*9610*/  IMAD R29, R139, c[0x0][0x2dc], R24 ;  /* 0x0000b7008b1d7a24 */ /* 0x000fce00078e0218 */
[----:B------:R-:W5:Y:S01]  /*9620*/  @!P6 MUFU.RCP R25, R2 ;  /* 0x000000020019e308 */ /* 0x000f620000001000 */
[----:B-1----:R-:W-:Y:S02]  /*9630*/  @!P3 FADD.FTZ R28, R28, 1 ;  /* 0x3f8000001c1cb421 */ /* 0x002fe40000010000 */
[----:B--2---:R-:W-:-:S05]  /*9640*/  @!P2 FADD.FTZ R31, R31, 1 ;  /* 0x3f8000001f1fa421 */ /* 0x004fca0000010000 */
[----:B------:R1:W2:Y:S01]  /*9650*/  @!P5 MUFU.RCP R22, R3 ;  /* 0x000000030016d308 */ /* 0x0002a20000001000 */
[----:B----4-:R-:W-:Y:S02]  /*9660*/  @!P1 FADD.FTZ R26, R26, 1 ;  /* 0x3f8000001a1a9421 */ /* 0x010fe40000010000 */
[----:B-1----:R-:W-:-:S04]  /*9670*/  IMAD.WIDE.U32 R2, R139, c[0x0][0x2d8], RZ ;  /* 0x0000b6008b027a25 */ /* 0x002fc800078e00ff */
[----:B------:R-:W-:Y:S02]  /*9680*/  IMAD.IADD R3, R3, 0x1, R29 ;  /* 0x0000000103037824 */ /* 0x000fe400078e021d */
[----:B------:R-:W-:Y:S02]  /*9690*/  IMAD R24, R136, c[0x0][0x2e0], RZ ;  /* 0x0000b80088187a24 */ /* 0x000fe400078e02ff */
[----:B------:R-:W-:Y:S02]  /*96a0*/  IMAD R147, R121, -0x400, R132 ;  /* 0xfffffc0079937824 */ /* 0x000fe400078e0284 */
[----:B------:R-:W-:Y:S01]  /*96b0*/  IMAD.WIDE.U32 R2, R143, c[0x0][0x2e0], R2 ;  /* 0x0000b8008f027a25 */ /* 0x000fe200078e0002 */
[----:B------:R-:W1:Y:S03]  /*96c0*/  @!P3 MUFU.RCP R28, R28 ;  /* 0x0000001c001cb308 */ /* 0x000e660000001000 */
[----:B0-----:R-:W-:Y:S01]  /*96d0*/  @!P4 FMUL.FTZ R52, R52, R27 ;  /* 0x0000001b3434c220 */ /* 0x001fe20000410000 */
[----:B---3--:R-:W-:Y:S01]  /*96e0*/  ISETP.GE.AND P4, PT, R8, R101, PT ;  /* 0x000000650800720c */ /* 0x008fe20003f86270 */
[----:B-----5:R-:W-:-:S03]  /*96f0*/  @!P6 FMUL.FTZ R50, R50, R25 ;  /* 0x000000193232e220 */ /* 0x020fc60000410000 */
[----:B------:R-:W0:Y:S01]  /*9700*/  @!P2 MUFU.RCP R31, R31 ;  /* 0x0000001f001fa308 */ /* 0x000e220000001000 */
[----:B------:R-:W-:Y:S01]  /*9710*/  IMAD R24, R143, c[0x0][0x2e4], R24 ;  /* 0x0000b9008f187a24 */ /* 0x000fe200078e0218 */
[----:B------:R-:W-:Y:S02]  /*9720*/  SHF.R.S32.HI R145, RZ, 0x1f, R147 ;  /* 0x0000001fff917819 */ /* 0x000fe40000011493 */
[----:B------:R-:W-:-:S04]  /*9730*/  IADD3 R25, P6, R147, R2, RZ ;  /* 0x0000000293197210 */ /* 0x000fc80007fde0ff */
[----:B------:R-:W3:Y:S01]  /*9740*/  @!P1 MUFU.RCP R26, R26 ;  /* 0x0000001a001a9308 */ /* 0x000ee20000001000 */
[----:B------:R-:W-:Y:S01]  /*9750*/  IADD3.X R30, R145, R24, R3, P6, !PT ;  /* 0x00000018911e7210 */ /* 0x000fe200037fe403 */
[----:B--2---:R-:W-:Y:S01]  /*9760*/  @!P5 FMUL.FTZ R53, R53, R22 ;  /* 0x000000163535d220 */ /* 0x004fe20000410000 */
[----:B------:R-:W-:Y:S02]  /*9770*/  SHF.R.S32.HI R32, RZ, 0x1f, R8 ;  /* 0x0000001fff207819 */ /* 0x000fe40000011408 */
[C---:B------:R-:W-:Y:S01]  /*9780*/  LEA R24, P5, R8.reuse, c[0x0][0x330], 0x1 ;  /* 0x0000cc0008187a11 */ /* 0x040fe200078a08ff */
[----:B------:R-:W-:Y:S03]  /*9790*/  BSSY B0, `(.L_x_2830) ;  /* 0x0000016000007945 */ /* 0x000fe60003800000 */
[----:B------:R-:W-:Y:S02]  /*97a0*/  LEA.HI.X R3, R8, c[0x0][0x334], R32, 0x1, P5 ;  /* 0x0000cd0008037a11 */ /* 0x000fe400028f0c20 */
[----:B------:R-:W-:-:S02]  /*97b0*/  LEA R24, P6, R25, R24, 0x1 ;  /* 0x0000001819187211 */ /* 0x000fc400078c08ff */
[----:B------:R-:W-:Y:S01]  /*97c0*/  IADD3 R2, P5, R8, R119, RZ ;  /* 0x0000007708027210 */ /* 0x000fe20007fbe0ff */
[----:B-1----:R-:W-:Y:S01]  /*97d0*/  @!P3 FMUL.FTZ R55, R55, R28 ;  /* 0x0000001c3737b220 */ /* 0x002fe20000410000 */
[----:B------:R-:W-:Y:S01]  /*97e0*/  LEA.HI.X R25, R25, R3, R30, 0x1, P6 ;  /* 0x0000000319197211 */ /* 0x000fe200030f0c1e */
[----:B0-----:R-:W-:Y:S01]  /*97f0*/  @!P2 FMUL.FTZ R54, R54, R31 ;  /* 0x0000001f3636a220 */ /* 0x001fe20000410000 */
[-C--:B------:R-:W-:Y:S01]  /*9800*/  ISETP.GE.AND P2, PT, R0, R101.reuse, PT ;  /* 0x000000650000720c */ /* 0x080fe20003f46270 */
[----:B---3--:R-:W-:Y:S01]  /*9810*/  @!P1 FMUL.FTZ R57, R57, R26 ;  /* 0x0000001a39399220 */ /* 0x008fe20000410000 */
[-C--:B------:R-:W-:Y:S02]  /*9820*/  ISETP.GE.AND P1, PT, R56, R101.reuse, PT ;  /* 0x000000653800720c */ /* 0x080fe40003f26270 */
[----:B------:R-:W-:Y:S02]  /*9830*/  ISETP.GE.AND P3, PT, R4, R101, PT ;  /* 0x000000650400720c */ /* 0x000fe40003f66270 */
[----:B------:R-:W-:Y:S01]  /*9840*/  LEA.HI.X.SX32 R3, R119, R32, 0x1, P5 ;  /* 0x0000002077037211 */ /* 0x000fe200028f0eff */
        /* <DEDUP_REMOVED lines=10> */
.L_x_2831:
[----:B------:R-:W-:Y:S05]  /*98f0*/  BSYNC B0 ;  /* 0x0000000000007941 */ /* 0x000fea0003800000 */
.L_x_2830:
        /* <DEDUP_REMOVED lines=21> */
[----:B------:R-:W-:Y:S01]  /*9a50*/  PRMT R26, R38, 0x7632, R26 ;  /* 0x00007632261a7816 */ /* 0x000fe2000000001a */
[----:B------:R-:W-:Y:S01]  /*9a60*/  @!P1 STG.E.U16 [R24.64+-0x640], R83 ;  /* 0xfff9c05318009986 */ /* 0x000fe2000c101504 */
[----:B------:R-:W-:-:S02]  /*9a70*/  ISETP.GE.AND P1, PT, R23, R101, PT ;  /* 0x000000651700720c */ /* 0x000fc40003f26270 */
        /* <DEDUP_REMOVED lines=12> */
[----:B0-----:R-:W-:Y:S01]  /*9b40*/  PRMT R33, R42, 0x7632, R33 ;  /* 0x000076322a217816 */ /* 0x001fe20000000021 */
[----:B------:R-:W-:Y:S01]  /*9b50*/  @!P5 STG.E.U16 [R24.64+-0x540], R91 ;  /* 0xfffac05b1800d986 */ /* 0x000fe2000c101504 */
[----:B------:R-:W-:Y:S01]  /*9b60*/  PRMT R34, R9, 0x7610, R34 ;  /* 0x0000761009227816 */ /* 0x000fe20000000022 */
[----:B------:R-:W-:-:S02]  /*9b70*/  IMAD R22, R166, c[0x0][0x2f8], RZ ;  /* 0x0000be00a6167a24 */ /* 0x000fc400078e02ff */
        /* <DEDUP_REMOVED lines=11> */
[----:B------:R-:W-:Y:S02]  /*9c30*/  PRMT R28, R24, 0x7632, R28 ;  /* 0x00007632181c7816 */ /* 0x000fe4000000001c */
[----:B------:R-:W-:Y:S01]  /*9c40*/  F2FP.PACK_AB R24, R57, R54 ;  /* 0x000000363918723e */ /* 0x000fe200000000ff */
[----:B------:R-:W-:Y:S01]  /*9c50*/  FADD.FTZ R50, R49, R50 ;  /* 0x0000003231327221 */ /* 0x000fe20000010000 */
[----:B------:R-:W-:-:S03]  /*9c60*/  PRMT R30, R25, 0x7632, R30 ;  /* 0x00007632191e7816 */ /* 0x000fc6000000001e */
[----:B------:R-:W-:Y:S01]  /*9c70*/  FADD.FTZ R53, R50, R53 ;  /* 0x0000003532357221 */ /* 0x000fe20000010000 */
[----:B------:R-:W-:Y:S04]  /*9c80*/  STS.U16 [R102], R38 ;  /* 0x0000002666007388 */ /* 0x000fe80000000400 */
[----:B------:R0:W-:Y:S04]  /*9c90*/  STS.U16 [R63+0x2], R26 ;  /* 0x0000021a3f007388 */ /* 0x0001e80000000400 */
[----:B------:R-:W-:Y:S04]  /*9ca0*/  STS.U16 [R64+0x4], R40 ;  /* 0x0000042840007388 */ /* 0x000fe80000000400 */
[----:B------:R-:W-:Y:S01]  /*9cb0*/  STS.U16 [R65+0x6], R27 ;  /* 0x0000061b41007388 */ /* 0x000fe20000000400 */
[----:B0-----:R-:W-:-:S03]  /*9cc0*/  PRMT R26, R9, 0x7632, R26 ;  /* 0x00007632091a7816 */ /* 0x001fc6000000001a */
[----:B------:R-:W-:Y:S01]  /*9cd0*/  STS.U16 [R67+0x8], R42 ;  /* 0x0000082a43007388 */ /* 0x000fe20000000400 */
[----:B------:R-:W-:Y:S01]  /*9ce0*/  F2FP.PACK_AB R9, R55, R52 ;  /* 0x000000343709723e */ /* 0x000fe200000000ff */
[----:B------:R-:W-:Y:S02]  /*9cf0*/  FADD.FTZ R52, R53, R52 ;  /* 0x0000003435347221 */ /* 0x000fe40000010000 */
[----:B------:R-:W-:Y:S01]  /*9d00*/  STS.U16 [R66+0xa], R33 ;  /* 0x00000a2142007388 */ /* 0x000fe20000000400 */
[----:B------:R-:W-:Y:S01]  /*9d10*/  PRMT R36, R9, 0x7632, R36 ;  /* 0x0000763209247816 */ /* 0x000fe20000000024 */
[----:B------:R-:W-:Y:S02]  /*9d20*/  FADD.FTZ R55, R52, R55 ;  /* 0x0000003734377221 */ /* 0x000fe40000010000 */
[----:B------:R0:W-:Y:S02]  /*9d30*/  STS.U16 [R68+0xc], R34 ;  /* 0x00000c2244007388 */ /* 0x0001e40000000400 */
[----:B------:R-:W-:-:S02]  /*9d40*/  FADD.FTZ R54, R55, R54 ;  /* 0x0000003637367221 */ /* 0x000fc40000010000 */
[----:B------:R1:W-:Y:S02]  /*9d50*/  STS.U16 [R69+0xe], R26 ;  /* 0x00000e1a45007388 */ /* 0x0003e40000000400 */
[----:B------:R-:W-:Y:S02]  /*9d60*/  FADD.FTZ R133, R54, R57 ;  /* 0x0000003936857221 */ /* 0x000fe40000010000 */
[----:B------:R-:W-:Y:S01]  /*9d70*/  STS.U16 [R70+0x10], R35 ;  /* 0x0000102346007388 */ /* 0x000fe20000000400 */
[----:B0-----:R-:W-:-:S03]  /*9d80*/  PRMT R34, R24, 0x7632, R34 ;  /* 0x0000763218227816 */ /* 0x001fc60000000022 */
[----:B------:R-:W-:Y:S01]  /*9d90*/  STS.U16 [R71+0x12], R28 ;  /* 0x0000121c47007388 */ /* 0x000fe20000000400 */
[----:B-1----:R-:W-:-:S03]  /*9da0*/  IADD3 R26, P1, R8, -0x3e0, RZ ;  /* 0xfffffc20081a7810 */ /* 0x002fc60007f3e0ff */
[----:B------:R0:W-:Y:S01]  /*9db0*/  STS.U16 [R72+0x14], R25 ;  /* 0x0000141948007388 */ /* 0x0001e20000000400 */
[----:B------:R-:W-:-:S03]  /*9dc0*/  IADD3.X R45, R32, -0x1, RZ, P1, !PT ;  /* 0xffffffff202d7810 */ /* 0x000fc60000ffe4ff */
[----:B------:R-:W-:Y:S04]  /*9dd0*/  STS.U16 [R73+0x16], R30 ;  /* 0x0000161e49007388 */ /* 0x000fe80000000400 */
[----:B------:R-:W-:Y:S01]  /*9de0*/  STS.U16 [R74+0x18], R9 ;  /* 0x000018094a007388 */ /* 0x000fe20000000400 */
[----:B0-----:R-:W-:-:S03]  /*9df0*/  IMAD R25, R139, c[0x0][0x2fc], R22 ;  /* 0x0000bf008b197a24 */ /* 0x001fc600078e0216 */
        /* <DEDUP_REMOVED lines=24> */
[----:B------:R-:W-:-:S05]  /*9f80*/  IMAD.WIDE.U32 R8, R139, c[0x0][0x2f8], RZ ;  /* 0x0000be008b087a25 */ /* 0x000fca00078e00ff */
[----:B------:R-:W-:-:S07]  /*9f90*/  IADD3 R47, R9, R25, RZ ;  /* 0x00000019092f7210 */ /* 0x000fce0007ffe0ff */
        /* <DEDUP_REMOVED lines=10> */
.L_x_2833:
[----:B------:R-:W-:Y:S05]  /*a040*/  BSYNC B0 ;  /* 0x0000000000007941 */ /* 0x000fea0003800000 */
.L_x_2832:
[----:B------:R-:W-:Y:S01]  /*a050*/  MOV R2, R8 ;  /* 0x0000000800027202 */ /* 0x000fe20000000f00 */
[----:B------:R-:W-:Y:S01]  /*a060*/  IMAD R22, R136, c[0x0][0x300], RZ ;  /* 0x0000c00088167a24 */ /* 0x000fe200078e02ff */
[----:B------:R-:W-:Y:S02]  /*a070*/  MOV R3, R47 ;  /* 0x0000002f00037202 */ /* 0x000fe40000000f00 */
[----:B------:R-:W-:Y:S01]  /*a080*/  LEA R8, P1, R26, c[0x0][0x340], 0x1 ;  /* 0x0000d0001a087a11 */ /* 0x000fe200078208ff */
[C---:B0-----:R-:W-:Y:S01]  /*a090*/  IMAD R24, R143.reuse, c[0x0][0x304], R22 ;  /* 0x0000c1008f187a24 */ /* 0x041fe200078e0216 */
[-C--:B------:R-:W-:Y:S01]  /*a0a0*/  ISETP.GE.AND P5, PT, R0, R43.reuse, PT ;  /* 0x0000002b0000720c */ /* 0x080fe20003fa6270 */
[----:B------:R-:W-:Y:S01]  /*a0b0*/  IMAD.WIDE.U32 R2, R143, c[0x0][0x300], R2 ;  /* 0x0000c0008f027a25 */ /* 0x000fe200078e0002 */
[----:B------:R-:W-:Y:S02]  /*a0c0*/  LEA.HI.X R9, R26, c[0x0][0x344], R45, 0x1, P1 ;  /* 0x0000d1001a097a11 */ /* 0x000fe400008f0c2d */
[----:B------:R-:W-:-:S02]  /*a0d0*/  ISETP.GE.AND P6, PT, R4, R43, PT ;  /* 0x0000002b0400720c */ /* 0x000fc40003fc6270 */
[----:B------:R-:W-:Y:S02]  /*a0e0*/  IADD3 R22, P0, R147, R2, RZ ;  /* 0x0000000293167210 */ /* 0x000fe40007f1e0ff */
[-C--:B------:R-:W-:Y:S02]  /*a0f0*/  ISETP.GE.AND P3, PT, R51, R43.reuse, PT ;  /* 0x0000002b3300720c */ /* 0x080fe40003f66270 */
[----:B------:R-:W-:Y:S02]  /*a100*/  IADD3.X R3, R145, R24, R3, P0, !PT ;  /* 0x0000001891037210 */ /* 0x000fe400007fe403 */
[----:B------:R-:W-:Y:S02]  /*a110*/  LEA R2, P0, R22, R8, 0x1 ;  /* 0x0000000816027211 */ /* 0x000fe400078008ff */
        /* <DEDUP_REMOVED lines=40> */
.L_x_2748:
        /* <DEDUP_REMOVED lines=29> */
.L_x_2836:
[----:B------:R-:W-:Y:S05]  /*a570*/  BSYNC B0 ;  /* 0x0000000000007941 */ /* 0x000fea0003800000 */
.L_x_2835:
        /* <DEDUP_REMOVED lines=28> */
.L_x_2838:
[----:B------:R-:W1:Y:S02]  /*a740*/  S2R R15, SR_TID.X ;  /* 0x00000000000f7919 */ /* 0x000e640000002100 */
.L_x_2839:
[----:B------:R-:W-:Y:S05]  /*a750*/  BSYNC B0 ;  /* 0x0000000000007941 */ /* 0x000fea0003800000 */
.L_x_2837:
        /* <DEDUP_REMOVED lines=8> */
[----:B------:R-:W-:-:S04]  /*a7e0*/  IADD3 R23, R3, R23, RZ ;  /* 0x0000001703177210 */ /* 0x000fc80007ffe0ff */
[----:B------:R-:W-:-:S03]  /*a7f0*/  IADD3 R21, R5, R21, RZ ;  /* 0x0000001505157210 */ /* 0x000fc60007ffe0ff */
.L_x_2840:
[----:B0-----:R-:W0:Y:S01]  /*a800*/  LDS R17, [R15.X4+0x2e10] ;  /* 0x002e10000f117984 */ /* 0x001e220000004800 */
[----:B------:R-:W-:Y:S01]  /*a810*/  SHF.R.S32.HI R0, RZ, 0x1f, R15 ;  /* 0x0000001fff007819 */ /* 0x000fe2000001140f */
[----:B------:R-:W-:Y:S01]  /*a820*/  IMAD.MOV.U32 R7, RZ, RZ, R21 ;  /* 0x000000ffff077224 */ /* 0x000fe200078e0015 */
[----:B------:R-:W-:Y:S01]  /*a830*/  MOV R8, R2 ;  /* 0x0000000200087202 */ /* 0x000fe20000000f00 */
[----:B------:R1:W2:Y:S01]  /*a840*/  LDS R19, [R15.X4+0x3210] ;  /* 0x003210000f137984 */ /* 0x0002a20000004800 */
[----:B------:R-:W-:Y:S01]  /*a850*/  MOV R9, R23 ;  /* 0x0000001700097202 */ /* 0x000fe20000000f00 */
[C---:B------:R-:W-:Y:S01]  /*a860*/  IMAD R12, R0.reuse, c[0x0][0x290], RZ ;  /* 0x0000a400000c7a24 */ /* 0x040fe200078e02ff */
[----:B------:R-:W-:Y:S01]  /*a870*/  MOV R6, R4 ;  /* 0x0000000400067202 */ /* 0x000fe20000000f00 */
[----:B------:R-:W-:Y:S01]  /*a880*/  IMAD R0, R0, c[0x0][0x2b0], RZ ;  /* 0x0000ac0000007a24 */ /* 0x000fe200078e02ff */
[----:B------:R-:W-:Y:S01]  /*a890*/  YIELD ;  /* 0x0000000000007946 */ /* 0x000fe20003800000 */
[----:B------:R-:W-:-:S04]  /*a8a0*/  IMAD.WIDE.U32 R10, R15, c[0x0][0x2b0], R8 ;  /* 0x0000ac000f0a7a25 */ /* 0x000fc800078e0008 */
[----:B------:R-:W-:-:S04]  /*a8b0*/  IMAD.WIDE.U32 R6, R15, c[0x0][0x290], R6 ;  /* 0x0000a4000f067a25 */ /* 0x000fc800078e0006 */
[C---:B------:R-:W-:Y:S01]  /*a8c0*/  IMAD R9, R15.reuse, c[0x0][0x294], R12 ;  /* 0x0000a5000f097a24 */ /* 0x040fe200078e020c */
[----:B------:R-:W-:Y:S01]  /*a8d0*/  LEA R8, P0, R6, c[0x0][0x310], 0x2 ;  /* 0x0000c40006087a11 */ /* 0x000fe200078010ff */
[C---:B------:R-:W-:Y:S01]  /*a8e0*/  IMAD R13, R15.reuse, c[0x0][0x2b4], R0 ;  /* 0x0000ad000f0d7a24 */ /* 0x040fe200078e0200 */
[----:B-1----:R-:W-:Y:S02]  /*a8f0*/  IADD3 R15, R15, c[0x0][0x0], RZ ;  /* 0x000000000f0f7a10 */ /* 0x002fe40007ffe0ff */
[----:B------:R-:W-:Y:S01]  /*a900*/  IADD3 R9, R7, R9, RZ ;  /* 0x0000000907097210 */ /* 0x000fe20007ffe0ff */
[----:B------:R-:W-:Y:S01]  /*a910*/  IMAD.IADD R7, R11, 0x1, R13 ;  /* 0x000000010b077824 */ /* 0x000fe200078e020d */
[----:B------:R-:W-:Y:S02]  /*a920*/  LEA R12, P1, R10, c[0x0][0x318], 0x2 ;  /* 0x0000c6000a0c7a11 */ /* 0x000fe400078210ff */
[----:B------:R-:W-:Y:S02]  /*a930*/  LEA.HI.X R9, R6, c[0x0][0x314], R9, 0x2, P0 ;  /* 0x0000c50006097a11 */ /* 0x000fe400000f1409 */
[----:B------:R-:W-:-:S02]  /*a940*/  ISETP.GE.AND P0, PT, R15, c[0x0][0x16c], PT ;  /* 0x00005b000f007a0c */ /* 0x000fc40003f06270 */
[----:B------:R-:W-:Y:S01]  /*a950*/  LEA.HI.X R13, R10, c[0x0][0x31c], R7, 0x2, P1 ;  /* 0x0000c7000a0d7a11 */ /* 0x000fe200008f1407 */
[----:B0-----:R0:W-:Y:S04]  /*a960*/  RED.E.ADD.F32.FTZ.RN.STRONG.GPU [R8.64], R17 ;  /* 0x000000110800798e */ /* 0x0011e8000c10e784 */
[----:B--2---:R0:W-:Y:S06]  /*a970*/  RED.E.ADD.F32.FTZ.RN.STRONG.GPU [R12.64], R19 ;  /* 0x000000130c00798e */ /* 0x0041ec000c10e784 */
[----:B------:R-:W-:Y:S05]  /*a980*/  @!P0 BRA `(.L_x_2840) ;  /* 0xfffffe7000008947 */ /* 0x000fea000383ffff */
[----:B------:R-:W-:Y:S05]  /*a990*/  EXIT ;  /* 0x000000000000794d */ /* 0x000fea0003800000 */
.L_x_2786:
[----:B------:R-:W-:Y:S01]  /*a9a0*/  HFMA2.MMA R219, -RZ, RZ, 0, 5.9604644775390625e-08 ;  /* 0x00000001ffdb7435 */ /* 0x000fe200000001ff */
[----:B------:R-:W-:Y:S01]  /*a9b0*/  MOV R210, R6 ;  /* 0x0000000600d27202 */ /* 0x000fe20000000f00 */
[----:B------:R-:W-:Y:S01]  /*a9c0*/  IMAD.MOV.U32 R221, RZ, RZ, -0x1 ;  /* 0xffffffffffdd7424 */ /* 0x000fe200078e00ff */
[----:B------:R-:W-:-:S02]  /*a9d0*/  MOV R212, RZ ;  /* 0x000000ff00d47202 */ /* 0x000fc40000000f00 */
[----:B------:R-:W-:Y:S02]  /*a9e0*/  MOV R4, 0xaa00 ;  /* 0x0000aa0000047802 */ /* 0x000fe40000000f00 */
[----:B-1----:R-:W-:Y:S05]  /*a9f0*/  CALL.REL.NOINC `($__internal_116_$__cuda_sm70_shflsync_up) ;  /* 0x00000ed000007944 */ /* 0x002fea0003c00000 */
[----:B-1----:R-:W-:Y:S01]  /*aa00*/  MOV R217, R210 ;  /* 0x000000d200d97202 */ /* 0x002fe20000000f00 */
[----:B0-----:R-:W-:Y:S05]  /*aa10*/  BRA `(.L_x_2841) ;  /* 0xffffb0e000007947 */ /* 0x001fea000383ffff */
.L_x_2787:
[----:B------:R-:W-:Y:S01]  /*aa20*/  HFMA2.MMA R219, -RZ, RZ, 0, 5.9604644775390625e-08 ;  /* 0x00000001ffdb7435 */ /* 0x000fe200000001ff */
[----:B------:R-:W-:Y:S01]  /*aa30*/  MOV R210, R7 ;  /* 0x0000000700d27202 */ /* 0x000fe20000000f00 */
[----:B------:R-:W-:Y:S01]  /*aa40*/  IMAD.MOV.U32 R212, RZ, RZ, RZ ;  /* 0x000000ffffd47224 */ /* 0x000fe200078e00ff */
[----:B------:R-:W-:Y:S02]  /*aa50*/  MOV R221, 0xffffffff ;  /* 0xffffffff00dd7802 */ /* 0x000fe40000000f00 */
[----:B------:R-:W-:Y:S02]  /*aa60*/  MOV R4, 0xaa80 ;  /* 0x0000aa8000047802 */ /* 0x000fe40000000f00 */
[----:B012---:R-:W-:Y:S05]  /*aa70*/  CALL.REL.NOINC `($__internal_116_$__cuda_sm70_shflsync_up) ;  /* 0x00000e5000007944 */ /* 0x007fea0003c00000 */
        /* <DEDUP_REMOVED lines=10> */
[----:B------:R-:W-:Y:S05]  /*ab20*/  CALL.REL.NOINC `($__internal_116_$__cuda_sm70_shflsync_up) ;  /* 0x00000da000007944 */ /* 0x000fea0003c00000 */
[----:B0-----:R-:W-:Y:S01]  /*ab30*/  HFMA2.MMA R212, -RZ, RZ, 0, 0 ;  /* 0x00000000ffd47435 */ /* 0x001fe200000001ff */
[----:B-1----:R-:W-:Y:S01]  /*ab40*/  MOV R6, R210 ;  /* 0x000000d200067202 */ /* 0x002fe20000000f00 */
[----:B------:R-:W-:Y:S01]  /*ab50*/  IMAD.MOV.U32 R219, RZ, RZ, 0x2 ;  /* 0x00000002ffdb7424 */ /* 0x000fe200078e00ff */
[----:B------:R-:W-:Y:S02]  /*ab60*/  MOV R210, R7 ;  /* 0x0000000700d27202 */ /* 0x000fe40000000f00 */
[----:B------:R-:W-:Y:S02]  /*ab70*/  MOV R221, 0xffffffff ;  /* 0xffffffff00dd7802 */ /* 0x000fe40000000f00 */
[----:B------:R-:W-:-:S02]  /*ab80*/  MOV R4, 0xaba0 ;  /* 0x0000aba000047802 */ /* 0x000fc40000000f00 */
[----:B------:R-:W-:Y:S05]  /*ab90*/  CALL.REL.NOINC `($__internal_116_$__cuda_sm70_shflsync_up) ;  /* 0x00000d3000007944 */ /* 0x000fea0003c00000 */
[----:B------:R-:W-:Y:S01]  /*aba0*/  ISETP.GE.AND P0, PT, R122, 0x2, PT ;  /* 0x000000027a00780c */ /* 0x000fe20003f06270 */
[----:B0-----:R-:W-:Y:S01]  /*abb0*/  HFMA2.MMA R219, -RZ, RZ, 0, 2.384185791015625e-07 ;  /* 0x00000004ffdb7435 */ /* 0x001fe200000001ff */
[----:B------:R-:W-:Y:S01]  /*abc0*/  IMAD.MOV.U32 R212, RZ, RZ, RZ ;  /* 0x000000ffffd47224 */ /* 0x000fe200078e00ff */
[----:B------:R-:W-:-:S02]  /*abd0*/  MOV R221, 0xffffffff ;  /* 0xffffffff00dd7802 */ /* 0x000fc40000000f00 */
[----:B------:R-:W-:-:S08]  /*abe0*/  MOV R4, 0xac30 ;  /* 0x0000ac3000047802 */ /* 0x000fd00000000f00 */
[----:B-1----:R-:W-:Y:S02]  /*abf0*/  @P0 FFMA.FTZ R7, R217, R210, R7 ;  /* 0x000000d2d9070223 */ /* 0x002fe40000010007 */
[----:B------:R-:W-:-:S05]  /*ac00*/  @P0 FMUL.FTZ R217, R6, R217 ;  /* 0x000000d906d90220 */ /* 0x000fca0000410000 */
[----:B------:R-:W-:Y:S02]  /*ac10*/  MOV R210, R217 ;  /* 0x000000d900d27202 */ /* 0x000fe40000000f00 */
[----:B------:R-:W-:Y:S05]  /*ac20*/  CALL.REL.NOINC `($__internal_116_$__cuda_sm70_shflsync_up) ;  /* 0x00000ca000007944 */ /* 0x000fea0003c00000 */
[----:B0-----:R-:W-:Y:S01]  /*ac30*/  HFMA2.MMA R219, -RZ, RZ, 0, 2.384185791015625e-07 ;  /* 0x00000004ffdb7435 */ /* 0x001fe200000001ff */
[----:B-1----:R-:W-:Y:S01]  /*ac40*/  MOV R6, R210 ;  /* 0x000000d200067202 */ /* 0x002fe20000000f00 */
[----:B------:R-:W-:Y:S01]  /*ac50*/  IMAD.MOV.U32 R210, RZ, RZ, R7 ;  /* 0x000000ffffd27224 */ /* 0x000fe200078e0007 */
[----:B------:R-:W-:Y:S02]  /*ac60*/  MOV R212, RZ ;  /* 0x000000ff00d47202 */ /* 0x000fe40000000f00 */
[----:B------:R-:W-:Y:S02]  /*ac70*/  MOV R221, 0xffffffff ;  /* 0xffffffff00dd7802 */ /* 0x000fe40000000f00 */
[----:B------:R-:W-:Y:S02]  /*ac80*/  MOV R4, 0xaca0 ;  /* 0x0000aca000047802 */ /* 0x000fe40000000f00 */
[----:B------:R-:W-:Y:S05]  /*ac90*/  CALL.REL.NOINC `($__internal_116_$__cuda_sm70_shflsync_up) ;  /* 0x00000c3000007944 */ /* 0x000fea0003c00000 */
        /* <DEDUP_REMOVED lines=8> */
[----:B------:R-:W-:Y:S05]  /*ad20*/  CALL.REL.NOINC `($__internal_116_$__cuda_sm70_shflsync_up) ;  /* 0x00000ba000007944 */ /* 0x000fea0003c00000 */
[----:B0-----:R-:W-:Y:S01]  /*ad30*/  HFMA2.MMA R219, -RZ, RZ, 0, 4.76837158203125e-07 ;  /* 0x00000008ffdb7435 */ /* 0x001fe200000001ff */
[----:B-1----:R-:W-:Y:S01]  /*ad40*/  IMAD.MOV.U32 R6, RZ, RZ, R210 ;  /* 0x000000ffff067224 */ /* 0x002fe200078e00d2 */
[----:B------:R-:W-:Y:S01]  /*ad50*/  MOV R210, R7 ;  /* 0x0000000700d27202 */ /* 0x000fe20000000f00 */
[----:B------:R-:W-:Y:S01]  /*ad60*/  IMAD.MOV.U32 R221, RZ, RZ, -0x1 ;  /* 0xffffffffffdd7424 */ /* 0x000fe200078e00ff */
[----:B------:R-:W-:Y:S02]  /*ad70*/  MOV R212, RZ ;  /* 0x000000ff00d47202 */ /* 0x000fe40000000f00 */
[----:B------:R-:W-:Y:S02]  /*ad80*/  MOV R4, 0xada0 ;  /* 0x0000ada000047802 */ /* 0x000fe40000000f00 */
[----:B------:R-:W-:Y:S05]  /*ad90*/  CALL.REL.NOINC `($__internal_116_$__cuda_sm70_shflsync_up) ;  /* 0x00000b3000007944 */ /* 0x000fea0003c00000 */
        /* <DEDUP_REMOVED lines=10> */
[----:B------:R-:W-:Y:S05]  /*ae40*/  CALL.REL.NOINC `($__internal_116_$__cuda_sm70_shflsync_up) ;  /* 0x00000a8000007944 */ /* 0x000fea0003c00000 */
[----:B0-----:R-:W-:Y:S01]  /*ae50*/  HFMA2.MMA R219, -RZ, RZ, 0, 9.5367431640625e-07 ;  /* 0x00000010ffdb7435 */ /* 0x001fe200000001ff */
[----:B-1----:R-:W-:Y:S01]  /*ae60*/  MOV R208, R210 ;  /* 0x000000d200d07202 */ /* 0x002fe20000000f00 */
[----:B------:R-:W-:Y:S01]  /*ae70*/  IMAD.MOV.U32 R210, RZ, RZ, R7 ;  /* 0x000000ffffd27224 */ /* 0x000fe200078e0007 */
[----:B------:R-:W-:Y:S02]  /*ae80*/  MOV R212, RZ ;  /* 0x000000ff00d47202 */ /* 0x000fe40000000f00 */
[----:B------:R-:W-:Y:S02]  /*ae90*/  MOV R221, 0xffffffff ;  /* 0xffffffff00dd7802 */ /* 0x000fe40000000f00 */
[----:B------:R-:W-:Y:S02]  /*aea0*/  MOV R4, 0xaec0 ;  /* 0x0000aec000047802 */ /* 0x000fe40000000f00 */
[----:B------:R-:W-:Y:S05]  /*aeb0*/  CALL.REL.NOINC `($__internal_116_$__cuda_sm70_shflsync_up) ;  /* 0x00000a1000007944 */ /* 0x000fea0003c00000 */
[----:B-1----:R-:W-:Y:S01]  /*aec0*/  IMAD.MOV.U32 R4, RZ, RZ, R210 ;  /* 0x000000ffff047224 */ /* 0x002fe200078e00d2 */
[----:B0-----:R-:W-:Y:S05]  /*aed0*/  BRA `(.L_x_2842) ;  /* 0xffffada000007947 */ /* 0x001fea000383ffff */
.L_x_2790:
[----:B0-----:R-:W-:Y:S01]  /*aee0*/  HFMA2.MMA R219, -RZ, RZ, 0, 5.9604644775390625e-08 ;  /* 0x00000001ffdb7435 */ /* 0x001fe200000001ff */
[----:B------:R-:W-:Y:S01]  /*aef0*/  MOV R210, R7 ;  /* 0x0000000700d27202 */ /* 0x000fe20000000f00 */
[----:B------:R-:W-:Y:S01]  /*af00*/  IMAD.MOV.U32 R221, RZ, RZ, -0x1 ;  /* 0xffffffffffdd7424 */ /* 0x000fe200078e00ff */
[----:B-1----:R-:W-:-:S02]  /*af10*/  MOV R212, RZ ;  /* 0x000000ff00d47202 */ /* 0x002fc40000000f00 */
[----:B------:R-:W-:Y:S02]  /*af20*/  MOV R4, 0xaf40 ;  /* 0x0000af4000047802 */ /* 0x000fe40000000f00 */
[----:B------:R-:W-:Y:S05]  /*af30*/  CALL.REL.NOINC `($__internal_116_$__cuda_sm70_shflsync_up) ;  /* 0x0000099000007944 */ /* 0x000fea0003c00000 */
[----:B0-----:R-:W-:Y:S01]  /*af40*/  HFMA2.MMA R219, -RZ, RZ, 0, 5.9604644775390625e-08 ;  /* 0x00000001ffdb7435 */ /* 0x001fe200000001ff */
[----:B-1----:R-:W-:Y:S01]  /*af50*/  MOV R6, R210 ;  /* 0x000000d200067202 */ /* 0x002fe20000000f00 */
[----:B------:R-:W-:Y:S01]  /*af60*/  IMAD.MOV.U32 R212, RZ, RZ, RZ ;  /* 0x000000ffffd47224 */ /* 0x000fe200078e00ff */
[----:B------:R-:W-:Y:S02]  /*af70*/  MOV R210, R214 ;  /* 0x000000d600d27202 */ /* 0x000fe40000000f00 */
[----:B------:R-:W-:Y:S02]  /*af80*/  MOV R221, 0xffffffff ;  /* 0xffffffff00dd7802 */ /* 0x000fe40000000f00 */
[----:B------:R-:W-:Y:S02]  /*af90*/  MOV R4, 0xafb0 ;  /* 0x0000afb000047802 */ /* 0x000fe40000000f00 */
[----:B------:R-:W-:Y:S05]  /*afa0*/  CALL.REL.NOINC `($__internal_116_$__cuda_sm70_shflsync_up) ;  /* 0x0000092000007944 */ /* 0x000fea0003c00000 */
[----:B------:R-:W-:Y:S01]  /*afb0*/  HFMA2.MMA R217, -RZ, RZ, 0, 0 ;  /* 0x00000000ffd97435 */ /* 0x000fe200000001ff */
[----:B------:R-:W-:Y:S01]  /*afc0*/  MOV R204, R6 ;  /* 0x0000000600cc7202 */ /* 0x000fe20000000f00 */
[----:B------:R-:W-:Y:S01]  /*afd0*/  IMAD.MOV.U32 R216, RZ, RZ, R16 ;  /* 0x000000ffffd87224 */ /* 0x000fe200078e0010 */
[----:B-1----:R-:W-:-:S02]  /*afe0*/  MOV R206, R210 ;  /* 0x000000d200ce7202 */ /* 0x002fc40000000f00 */
[----:B0-----:R-:W-:Y:S02]  /*aff0*/  MOV R212, 0x1f ;  /* 0x0000001f00d47802 */ /* 0x001fe40000000f00 */
[----:B------:R-:W-:Y:S02]  /*b000*/  MOV R219, 0xffffffff ;  /* 0xffffffff00db7802 */ /* 0x000fe40000000f00 */
[----:B------:R-:W-:Y:S02]  /*b010*/  MOV R4, 0xb030 ;  /* 0x0000b03000047802 */ /* 0x000fe40000000f00 */
[----:B------:R-:W-:Y:S05]  /*b020*/  CALL.REL.NOINC `($__internal_115_$__cuda_sm70_shflsync_idx_p) ;  /* 0x0000086000007944 */ /* 0x000fea0003c00000 */
[----:B0-----:R-:W-:Y:S01]  /*b030*/  HFMA2.MMA R217, -RZ, RZ, 0, 0 ;  /* 0x00000000ffd97435 */ /* 0x001fe200000001ff */
[----:B-1----:R-:W-:Y:S01]  /*b040*/  MOV R16, R212 ;  /* 0x000000d400107202 */ /* 0x002fe20000000f00 */
[----:B------:R-:W-:Y:S01]  /*b050*/  IMAD.MOV.U32 R216, RZ, RZ, R17 ;  /* 0x000000ffffd87224 */ /* 0x000fe200078e0011 */
[----:B------:R-:W-:Y:S01]  /*b060*/  MOV R212, 0x1f ;  /* 0x0000001f00d47802 */ /* 0x000fe20000000f00 */
[----:B------:R-:W-:Y:S01]  /*b070*/  IMAD.MOV.U32 R219, RZ, RZ, -0x1 ;  /* 0xffffffffffdb7424 */ /* 0x000fe200078e00ff */
[----:B------:R-:W-:Y:S02]  /*b080*/  MOV R4, 0xb0a0 ;  /* 0x0000b0a000047802 */ /* 0x000fe40000000f00 */
[----:B------:R-:W-:Y:S05]  /*b090*/  CALL.REL.NOINC `($__internal_115_$__cuda_sm70_shflsync_idx_p) ;  /* 0x000007f000007944 */ /* 0x000fea0003c00000 */
[----:B-1----:R-:W-:Y:S01]  /*b0a0*/  MOV R5, R212 ;  /* 0x000000d400057202 */ /* 0x002fe20000000f00 */
[----:B0-----:R-:W-:Y:S05]  /*b0b0*/  BRA `(.L_x_2843) ;  /* 0xffffad4000007947 */ /* 0x001fea000383ffff */
.L_x_2793:
[----:B------:R-:W-:Y:S01]  /*b0c0*/  HFMA2.MMA R217, -RZ, RZ, 0, 5.9604644775390625e-08 ;  /* 0x00000001ffd97435 */ /* 0x000fe200000001ff */
[----:B------:R-:W-:Y:S01]  /*b0d0*/  MOV R208, R6 ;  /* 0x0000000600d07202 */ /* 0x000fe20000000f00 */
[----:B------:R-:W-:Y:S01]  /*b0e0*/  IMAD.MOV.U32 R210, RZ, RZ, 0x1f ;  /* 0x0000001fffd27424 */ /* 0x000fe200078e00ff */
[----:B------:R-:W-:-:S02]  /*b0f0*/  MOV R219, 0xffffffff ;  /* 0xffffffff00db7802 */ /* 0x000fc40000000f00 */
[----:B------:R-:W-:Y:S02]  /*b100*/  MOV R4, 0xb120 ;  /* 0x0000b12000047802 */ /* 0x000fe40000000f00 */
[----:B------:R-:W-:Y:S05]  /*b110*/  CALL.REL.NOINC `($__internal_114_$__cuda_sm70_shflsync_down) ;  /* 0x0000073000007944 */ /* 0x000fea0003c00000 */
[----:B-1----:R-:W-:Y:S01]  /*b120*/  MOV R215, R208 ;  /* 0x000000d000d77202 */ /* 0x002fe20000000f00 */
[----:B0-----:R-:W-:Y:S05]  /*b130*/  BRA `(.L_x_2844) ;  /* 0xffffb1a000007947 */ /* 0x001fea000383ffff */
.L_x_2794:
[----:B------:R-:W-:Y:S01]  /*b140*/  HFMA2.MMA R210, -RZ, RZ, 0, 1.847743988037109375e-06 ;  /* 0x0000001fffd27435 */ /* 0x000fe200000001ff */
[----:B------:R-:W-:Y:S01]  /*b150*/  MOV R208, R7 ;  /* 0x0000000700d07202 */ /* 0x000fe20000000f00 */
[----:B------:R-:W-:Y:S01]  /*b160*/  IMAD.MOV.U32 R217, RZ, RZ, 0x1 ;  /* 0x00000001ffd97424 */ /* 0x000fe200078e00ff */
[----:B------:R-:W-:Y:S02]  /*b170*/  MOV R219, 0xffffffff ;  /* 0xffffffff00db7802 */ /* 0x000fe40000000f00 */
[----:B------:R-:W-:Y:S02]  /*b180*/  MOV R4, 0xb1a0 ;  /* 0x0000b1a000047802 */ /* 0x000fe40000000f00 */
[----:B01----:R-:W-:Y:S05]  /*b190*/  CALL.REL.NOINC `($__internal_114_$__cuda_sm70_shflsync_down) ;  /* 0x000006b000007944 */ /* 0x003fea0003c00000 */
[C---:B------:R-:W-:Y:S01]  /*b1a0*/  FMUL.FTZ R5, R6.reuse, R215 ;  /* 0x000000d706057220 */ /* 0x040fe20000410000 */
[----:B0-----:R-:W-:Y:S01]  /*b1b0*/  HFMA2.MMA R217, -RZ, RZ, 0, 1.1920928955078125e-07 ;  /* 0x00000002ffd97435 */ /* 0x001fe200000001ff */
[C---:B-1----:R-:W-:Y:S01]  /*b1c0*/  FFMA.FTZ R208, R6.reuse, R208, R7 ;  /* 0x000000d006d07223 */ /* 0x042fe20000010007 */
[----:B------:R-:W-:Y:S01]  /*b1d0*/  MOV R219, 0xffffffff ;  /* 0xffffffff00db7802 */ /* 0x000fe20000000f00 */
[----:B------:R-:W-:Y:S01]  /*b1e0*/  IMAD.MOV.U32 R210, RZ, RZ, 0x1f ;  /* 0x0000001fffd27424 */ /* 0x000fe200078e00ff */
[----:B------:R-:W-:-:S02]  /*b1f0*/  FSEL R215, R6, R5, !P4 ;  /* 0x0000000506d77208 */ /* 0x000fc40006000000 */
[----:B------:R-:W-:Y:S02]  /*b200*/  FSEL R7, R7, R208, !P4 ;  /* 0x000000d007077208 */ /* 0x000fe40006000000 */
[----:B------:R-:W-:Y:S02]  /*b210*/  MOV R208, R215 ;  /* 0x000000d700d07202 */ /* 0x000fe40000000f00 */
[----:B------:R-:W-:Y:S02]  /*b220*/  MOV R4, 0xb240 ;  /* 0x0000b24000047802 */ /* 0x000fe40000000f00 */
[----:B------:R-:W-:Y:S05]  /*b230*/  CALL.REL.NOINC `($__internal_114_$__cuda_sm70_shflsync_down) ;  /* 0x0000061000007944 */ /* 0x000fea0003c00000 */
[----:B0-----:R-:W-:Y:S01]  /*b240*/  HFMA2.MMA R217, -RZ, RZ, 0, 1.1920928955078125e-07 ;  /* 0x00000002ffd97435 */ /* 0x001fe200000001ff */
[----:B-1----:R-:W-:Y:S01]  /*b250*/  MOV R6, R208 ;  /* 0x000000d000067202 */ /* 0x002fe20000000f00 */
[----:B------:R-:W-:Y:S01]  /*b260*/  IMAD.MOV.U32 R208, RZ, RZ, R7 ;  /* 0x000000ffffd07224 */ /* 0x000fe200078e0007 */
[----:B------:R-:W-:Y:S02]  /*b270*/  MOV R210, 0x1f ;  /* 0x0000001f00d27802 */ /* 0x000fe40000000f00 */
[----:B------:R-:W-:Y:S02]  /*b280*/  MOV R219, 0xffffffff ;  /* 0xffffffff00db7802 */ /* 0x000fe40000000f00 */
[----:B------:R-:W-:-:S02]  /*b290*/  MOV R4, 0xb2b0 ;  /* 0x0000b2b000047802 */ /* 0x000fc40000000f00 */
[----:B------:R-:W-:Y:S05]  /*b2a0*/  CALL.REL.NOINC `($__internal_114_$__cuda_sm70_shflsync_down) ;  /* 0x000005a000007944 */ /* 0x000fea0003c00000 */
[----:B-1----:R-:W-:Y:S01]  /*b2b0*/  @!P3 FFMA.FTZ R7, R215, R208, R7 ;  /* 0x000000d0d707b223 */ /* 0x002fe20000010007 */
[----:B0-----:R-:W-:Y:S01]  /*b2c0*/  HFMA2.MMA R210, -RZ, RZ, 0, 1.847743988037109375e-06 ;  /* 0x0000001fffd27435 */ /* 0x001fe200000001ff */
[----:B------:R-:W-:Y:S01]  /*b2d0*/  @!P3 FMUL.FTZ R215, R6, R215 ;  /* 0x000000d706d7b220 */ /* 0x000fe20000410000 */
[----:B------:R-:W-:Y:S01]  /*b2e0*/  MOV R219, 0xffffffff ;  /* 0xffffffff00db7802 */ /* 0x000fe20000000f00 */
[----:B------:R-:W-:Y:S01]  /*b2f0*/  IMAD.MOV.U32 R217, RZ, RZ, 0x4 ;  /* 0x00000004ffd97424 */ /* 0x000fe200078e00ff */
[----:B------:R-:W-:-:S02]  /*b300*/  MOV R4, 0xb330 ;  /* 0x0000b33000047802 */ /* 0x000fc40000000f00 */
[----:B------:R-:W-:Y:S02]  /*b310*/  MOV R208, R215 ;  /* 0x000000d700d07202 */ /* 0x000fe40000000f00 */
[----:B------:R-:W-:Y:S05]  /*b320*/  CALL.REL.NOINC `($__internal_114_$__cuda_sm70_shflsync_down) ;  /* 0x0000052000007944 */ /* 0x000fea0003c00000 */
[----:B0-----:R-:W-:Y:S01]  /*b330*/  HFMA2.MMA R217, -RZ, RZ, 0, 2.384185791015625e-07 ;  /* 0x00000004ffd97435 */ /* 0x001fe200000001ff */
[----:B-1----:R-:W-:Y:S01]  /*b340*/  IMAD.MOV.U32 R6, RZ, RZ, R208 ;  /* 0x000000ffff067224 */ /* 0x002fe200078e00d0 */
[----:B------:R-:W-:Y:S01]  /*b350*/  MOV R208, R7 ;  /* 0x0000000700d07202 */ /* 0x000fe20000000f00 */
[----:B------:R-:W-:Y:S01]  /*b360*/  IMAD.MOV.U32 R219, RZ, RZ, -0x1 ;  /* 0xffffffffffdb7424 */ /* 0x000fe200078e00ff */
[----:B------:R-:W-:Y:S02]  /*b370*/  MOV R210, 0x1f ;  /* 0x0000001f00d27802 */ /* 0x000fe40000000f00 */
[----:B------:R-:W-:Y:S02]  /*b380*/  MOV R4, 0xb3a0 ;  /* 0x0000b3a000047802 */ /* 0x000fe40000000f00 */
[----:B------:R-:W-:Y:S05]  /*b390*/  CALL.REL.NOINC `($__internal_114_$__cuda_sm70_shflsync_down) ;  /* 0x000004b000007944 */ /* 0x000fea0003c00000 */
[----:B-1----:R-:W-:Y:S01]  /*b3a0*/  @!P2 FFMA.FTZ R7, R215, R208, R7 ;  /* 0x000000d0d707a223 */ /* 0x002fe20000010007 */
[----:B0-----:R-:W-:Y:S01]  /*b3b0*/  HFMA2.MMA R217, -RZ, RZ, 0, 4.76837158203125e-07 ;  /* 0x00000008ffd97435 */ /* 0x001fe200000001ff */
[----:B------:R-:W-:Y:S01]  /*b3c0*/  @!P2 FMUL.FTZ R215, R6, R215 ;  /* 0x000000d706d7a220 */ /* 0x000fe20000410000 */
[----:B------:R-:W-:Y:S02]  /*b3d0*/  MOV R210, 0x1f ;  /* 0x0000001f00d27802 */ /* 0x000fe40000000f00 */
[----:B------:R-:W-:Y:S01]  /*b3e0*/  MOV R219, 0xffffffff ;  /* 0xffffffff00db7802 */ /* 0x000fe20000000f00 */
[----:B------:R-:W-:Y:S01]  /*b3f0*/  IMAD.MOV.U32 R208, RZ, RZ, R215 ;  /* 0x000000ffffd07224 */ /* 0x000fe200078e00d7 */
[----:B------:R-:W-:-:S02]  /*b400*/  MOV R4, 0xb420 ;  /* 0x0000b42000047802 */ /* 0x000fc40000000f00 */
[----:B------:R-:W-:Y:S05]  /*b410*/  CALL.REL.NOINC `($__internal_114_$__cuda_sm70_shflsync_down) ;  /* 0x0000043000007944 */ /* 0x000fea0003c00000 */
[----:B0-----:R-:W-:Y:S01]  /*b420*/  HFMA2.MMA R217, -RZ, RZ, 0, 4.76837158203125e-07 ;  /* 0x00000008ffd97435 */ /* 0x001fe200000001ff */
[----:B-1----:R-:W-:Y:S01]  /*b430*/  MOV R6, R208 ;  /* 0x000000d000067202 */ /* 0x002fe20000000f00 */
[----:B------:R-:W-:Y:S01]  /*b440*/  IMAD.MOV.U32 R210, RZ, RZ, 0x1f ;  /* 0x0000001fffd27424 */ /* 0x000fe200078e00ff */
[----:B------:R-:W-:-:S02]  /*b450*/  MOV R208, R7 ;  /* 0x0000000700d07202 */ /* 0x000fc40000000f00 */
[----:B------:R-:W-:Y:S02]  /*b460*/  MOV R219, 0xffffffff ;  /* 0xffffffff00db7802 */ /* 0x000fe40000000f00 */
[----:B------:R-:W-:Y:S02]  /*b470*/  MOV R4, 0xb490 ;  /* 0x0000b49000047802 */ /* 0x000fe40000000f00 */
[----:B------:R-:W-:Y:S05]  /*b480*/  CALL.REL.NOINC `($__internal_114_$__cuda_sm70_shflsync_down) ;  /* 0x000003c000007944 */ /* 0x000fea0003c00000 */
[----:B-1----:R-:W-:Y:S01]  /*b490*/  @!P1 FFMA.FTZ R7, R215, R208, R7 ;  /* 0x000000d0d7079223 */ /* 0x002fe20000010007 */
[----:B0-----:R-:W-:Y:S01]  /*b4a0*/  HFMA2.MMA R217, -RZ, RZ, 0, 9.5367431640625e-07 ;  /* 0x00000010ffd97435 */ /* 0x001fe200000001ff */
[----:B------:R-:W-:Y:S01]  /*b4b0*/  @!P1 FMUL.FTZ R215, R6, R215 ;  /* 0x000000d706d79220 */ /* 0x000fe20000410000 */
[----:B------:R-:W-:Y:S01]  /*b4c0*/  MOV R210, 0x1f ;  /* 0x0000001f00d27802 */ /* 0x000fe20000000f00 */
[----:B------:R-:W-:Y:S01]  /*b4d0*/  IMAD.MOV.U32 R219, RZ, RZ, -0x1 ;  /* 0xffffffffffdb7424 */ /* 0x000fe200078e00ff */
[----:B------:R-:W-:Y:S02]  /*b4e0*/  MOV R4, 0xb510 ;  /* 0x0000b51000047802 */ /* 0x000fe40000000f00 */
[----:B------:R-:W-:Y:S02]  /*b4f0*/  MOV R208, R215 ;  /* 0x000000d700d07202 */ /* 0x000fe40000000f00 */
[----:B------:R-:W-:Y:S05]  /*b500*/  CALL.REL.NOINC `($__internal_114_$__cuda_sm70_shflsync_down) ;  /* 0x0000034000007944 */ /* 0x000fea0003c00000 */
[----:B0-----:R-:W-:Y:S01]  /*b510*/  HFMA2.MMA R210, -RZ, RZ, 0, 1.847743988037109375e-06 ;  /* 0x0000001fffd27435 */ /* 0x001fe200000001ff */
[----:B-1----:R-:W-:Y:S01]  /*b520*/  MOV R6, R208 ;  /* 0x000000d000067202 */ /* 0x002fe20000000f00 */
[----:B------:R-:W-:Y:S01]  /*b530*/  IMAD.MOV.U32 R217, RZ, RZ, 0x10 ;  /* 0x00000010ffd97424 */ /* 0x000fe200078e00ff */
[----:B------:R-:W-:-:S02]  /*b540*/  MOV R208, R7 ;  /* 0x0000000700d07202 */ /* 0x000fc40000000f00 */
[----:B------:R-:W-:Y:S02]  /*b550*/  MOV R219, 0xffffffff ;  /* 0xffffffff00db7802 */ /* 0x000fe40000000f00 */
[----:B------:R-:W-:Y:S02]  /*b560*/  MOV R4, 0xb580 ;  /* 0x0000b58000047802 */ /* 0x000fe40000000f00 */
[----:B------:R-:W-:Y:S05]  /*b570*/  CALL.REL.NOINC `($__internal_114_$__cuda_sm70_shflsync_down) ;  /* 0x000002d000007944 */ /* 0x000fea0003c00000 */
[----:B-1----:R-:W-:Y:S01]  /*b580*/  @!P0 FFMA.FTZ R7, R215, R208, R7 ;  /* 0x000000d0d7078223 */ /* 0x002fe20000010007 */
[----:B0-----:R-:W-:Y:S01]  /*b590*/  HFMA2.MMA R217, -RZ, RZ, 0, 0 ;  /* 0x00000000ffd97435 */ /* 0x001fe200000001ff */
[----:B------:R-:W-:Y:S01]  /*b5a0*/  @!P0 FMUL.FTZ R215, R6, R215 ;  /* 0x000000d706d78220 */ /* 0x000fe20000410000 */
[----:B------:R-:W-:Y:S01]  /*b5b0*/  MOV R219, 0xffffffff ;  /* 0xffffffff00db7802 */ /* 0x000fe20000000f00 */
[----:B------:R-:W-:Y:S01]  /*b5c0*/  IMAD.MOV.U32 R212, RZ, RZ, 0x1f ;  /* 0x0000001fffd47424 */ /* 0x000fe200078e00ff */
[----:B------:R-:W-:Y:S02]  /*b5d0*/  MOV R4, 0xb600 ;  /* 0x0000b60000047802 */ /* 0x000fe40000000f00 */
[----:B------:R-:W-:Y:S02]  /*b5e0*/  MOV R216, R215 ;  /* 0x000000d700d87202 */ /* 0x000fe40000000f00 */
[----:B------:R-:W-:Y:S05]  /*b5f0*/  CALL.REL.NOINC `($__internal_115_$__cuda_sm70_shflsync_idx_p) ;  /* 0x0000029000007944 */ /* 0x000fea0003c00000 */
[----:B0-----:R-:W-:Y:S01]  /*b600*/  HFMA2.MMA R217, -RZ, RZ, 0, 0 ;  /* 0x00000000ffd97435 */ /* 0x001fe200000001ff */
[----:B-1----:R-:W-:Y:S01]  /*b610*/  MOV R6, R212 ;  /* 0x000000d400067202 */ /* 0x002fe20000000f00 */
[----:B------:R-:W-:Y:S01]  /*b620*/  IMAD.MOV.U32 R216, RZ, RZ, R7 ;  /* 0x000000ffffd87224 */ /* 0x000fe200078e0007 */
[----:B------:R-:W-:-:S02]  /*b630*/  MOV R212, 0x1f ;  /* 0x0000001f00d47802 */ /* 0x000fc40000000f00 */
[----:B------:R-:W-:Y:S02]  /*b640*/  MOV R219, 0xffffffff ;  /* 0xffffffff00db7802 */ /* 0x000fe40000000f00 */
[----:B------:R-:W-:Y:S02]  /*b650*/  MOV R4, 0xb670 ;  /* 0x0000b67000047802 */ /* 0x000fe40000000f00 */
[----:B------:R-:W-:Y:S05]  /*b660*/  CALL.REL.NOINC `($__internal_115_$__cuda_sm70_shflsync_idx_p) ;  /* 0x0000022000007944 */ /* 0x000fea0003c00000 */
[----:B0-----:R-:W-:Y:S01]  /*b670*/  HFMA2.MMA R217, -RZ, RZ, 0, 5.9604644775390625e-08 ;  /* 0x00000001ffd97435 */ /* 0x001fe200000001ff */
[----:B------:R-:W-:Y:S01]  /*b680*/  IMAD.MOV.U32 R204, RZ, RZ, R6 ;  /* 0x000000ffffcc7224 */ /* 0x000fe200078e0006 */
[----:B-1----:R-:W-:Y:S01]  /*b690*/  MOV R206, R212 ;  /* 0x000000d400ce7202 */ /* 0x002fe20000000f00 */
[----:B------:R-:W-:Y:S01]  /*b6a0*/  IMAD.MOV.U32 R210, RZ, RZ, 0x1f ;  /* 0x0000001fffd27424 */ /* 0x000fe200078e00ff */
[----:B------:R-:W-:Y:S02]  /*b6b0*/  MOV R208, R215 ;  /* 0x000000d700d07202 */ /* 0x000fe40000000f00 */
[----:B------:R-:W-:Y:S02]  /*b6c0*/  MOV R219, 0xffffffff ;  /* 0xffffffff00db7802 */ /* 0x000fe40000000f00 */
[----:B------:R-:W-:-:S02]  /*b6d0*/  MOV R4, 0xb6f0 ;  /* 0x0000b6f000047802 */ /* 0x000fc40000000f00 */
        /* <DEDUP_REMOVED lines=8> */
[----:B0-----:R-:W-:Y:S01]  /*b760*/  HFMA2.MMA R217, -RZ, RZ, 0, 0 ;  /* 0x00000000ffd97435 */ /* 0x001fe200000001ff */
[----:B------:R-:W-:Y:S01]  /*b770*/  MOV R215, R6 ;  /* 0x0000000600d77202 */ /* 0x000fe20000000f00 */
[----:B------:R-:W-:Y:S01]  /*b780*/  IMAD.MOV.U32 R216, RZ, RZ, R16 ;  /* 0x000000ffffd87224 */ /* 0x000fe200078e0010 */
[----:B------:R-:W-:Y:S02]  /*b790*/  MOV R212, 0x1f ;  /* 0x0000001f00d47802 */ /* 0x000fe40000000f00 */
[----:B------:R-:W-:Y:S02]  /*b7a0*/  MOV R219, 0xffffffff ;  /* 0xffffffff00db7802 */ /* 0x000fe40000000f00 */
[----:B------:R-:W-:Y:S02]  /*b7b0*/  MOV R4, 0xb7d0 ;  /* 0x0000b7d000047802 */ /* 0x000fe40000000f00 */
[----:B-1----:R-:W-:Y:S05]  /*b7c0*/  CALL.REL.NOINC `($__internal_115_$__cuda_sm70_shflsync_idx_p) ;  /* 0x000000c000007944 */ /* 0x002fea0003c00000 */
[----:B0-----:R-:W-:Y:S01]  /*b7d0*/  HFMA2.MMA R217, -RZ, RZ, 0, 0 ;  /* 0x00000000ffd97435 */ /* 0x001fe200000001ff */
[----:B-1----:R-:W-:Y:S01]  /*b7e0*/  IMAD.MOV.U32 R210, RZ, RZ, R212 ;  /* 0x000000ffffd27224 */ /* 0x002fe200078e00d4 */
[----:B------:R-:W-:Y:S01]  /*b7f0*/  MOV R216, R17 ;  /* 0x0000001100d87202 */ /* 0x000fe20000000f00 */
[----:B------:R-:W-:Y:S01]  /*b800*/  IMAD.MOV.U32 R219, RZ, RZ, -0x1 ;  /* 0xffffffffffdb7424 */ /* 0x000fe200078e00ff */
[----:B------:R-:W-:-:S02]  /*b810*/  MOV R212, 0x1f ;  /* 0x0000001f00d47802 */ /* 0x000fc40000000f00 */
[----:B------:R-:W-:Y:S02]  /*b820*/  MOV R4, 0xb840 ;  /* 0x0000b84000047802 */ /* 0x000fe40000000f00 */
[----:B------:R-:W-:Y:S05]  /*b830*/  CALL.REL.NOINC `($__internal_115_$__cuda_sm70_shflsync_idx_p) ;  /* 0x0000005000007944 */ /* 0x000fea0003c00000 */
[----:B01----:R-:W-:Y:S05]  /*b840*/  BRA `(.L_x_2845) ;  /* 0xffffac3000007947 */ /* 0x003fea000383ffff */
        .weak           $__internal_114_$__cuda_sm70_shflsync_down
        .type           $__internal_114_$__cuda_sm70_shflsync_down,@function
        .size           $__internal_114_$__cuda_sm70_shflsync_down,($__internal_115_$__cuda_sm70_shflsync_idx_p - $__internal_114_$__cuda_sm70_shflsync_down)
$__internal_114_$__cuda_sm70_shflsync_down:
[----:B------:R-:W-:Y:S01]  /*b850*/  HFMA2.MMA R5, -RZ, RZ, 0, 0 ;  /* 0x00000000ff057435 */ /* 0x000fe200000001ff */
[----:B------:R-:W-:Y:S04]  /*b860*/  WARPSYNC R219 ;  /* 0x000000db00007348 */ /* 0x000fe80003800000 */
[----:B------:R0:W1:Y:S01]  /*b870*/  SHFL.DOWN PT, R208, R208, R217, R210 ;  /* 0x080000d9d0d07389 */ /* 0x00006200000e00d2 */
[----:B------:R-:W-:Y:S05]  /*b880*/  RET.REL.NODEC R4 `(_Z25selective_scan_bwd_kernelI32Selective_Scan_bwd_kernel_traitsILi64ELi16ELb0ELb0ELb1ELb1ELb0EN3c104HalfEfEEv12SSMParamsBwd) ;  /* 0xffff477004007950 */ /* 0x000fea0003c3ffff */
        .weak           $__internal_115_$__cuda_sm70_shflsync_idx_p
        .type           $__internal_115_$__cuda_sm70_shflsync_idx_p,@function
        .size           $__internal_115_$__cuda_sm70_shflsync_idx_p,($__internal_116_$__cuda_sm70_shflsync_up - $__internal_115_$__cuda_sm70_shflsync_idx_p)
$__internal_115_$__cuda_sm70_shflsync_idx_p:
[----:B------:R-:W-:Y:S01]  /*b890*/  MOV R5, 0x0 ;  /* 0x0000000000057802 */ /* 0x000fe20000000f00 */
[----:B------:R-:W-:Y:S04]  /*b8a0*/  WARPSYNC R219 ;  /* 0x000000db00007348 */ /* 0x000fe80003800000 */
[----:B------:R0:W1:Y:S01]  /*b8b0*/  SHFL.IDX PT, R212, R216, R217, R212 ;  /* 0x000000d9d8d47389 */ /* 0x00006200000e00d4 */
[----:B------:R-:W-:Y:S05]  /*b8c0*/  RET.REL.NODEC R4 `(_Z25selective_scan_bwd_kernelI32Selective_Scan_bwd_kernel_traitsILi64ELi16ELb0ELb0ELb1ELb1ELb0EN3c104HalfEfEEv12SSMParamsBwd) ;  /* 0xffff473004007950 */ /* 0x000fea0003c3ffff */
        .weak           $__internal_116_$__cuda_sm70_shflsync_up
        .type           $__internal_116_$__cuda_sm70_shflsync_up,@function
        .size           $__internal_116_$__cuda_sm70_shflsync_up,(.L_x_8928 - $__internal_116_$__cuda_sm70_shflsync_up)
$__internal_116_$__cuda_sm70_shflsync_up:
[----:B------:R-:W-:Y:S01]  /*b8d0*/  HFMA2.MMA R5, -RZ, RZ, 0, 0 ;  /* 0x00000000ff057435 */ /* 0x000fe200000001ff */
[----:B------:R-:W-:Y:S04]  /*b8e0*/  WARPSYNC R221 ;  /* 0x000000dd00007348 */ /* 0x000fe80003800000 */
[----:B------:R0:W1:Y:S01]  /*b8f0*/  SHFL.UP PT, R210, R210, R219, R212 ;  /* 0x040000dbd2d27389 */ /* 0x00006200000e00d4 */
[----:B------:R-:W-:Y:S05]  /*b900*/  RET.REL.NODEC R4 `(_Z25selective_scan_bwd_kernelI32Selective_Scan_bwd_kernel_traitsILi64ELi16ELb0ELb0ELb1ELb1ELb0EN3c104HalfEfEEv12SSMParamsBwd) ;  /* 0xffff46f004007950 */ /* 0x000fea0003c3ffff */
.L_x_2846:
        /* <DEDUP_REMOVED lines=15> */
.L_x_8928:


//--------------------- .text._Z25selective_scan_bwd_kernelI32Selective_Scan_bwd_kernel_traitsILi64ELi16ELb0ELb0ELb1ELb1ELb1EN3c104HalfEfEEv12SSMParamsBwd --------------------------
	.section	.text._Z25selective_scan_bwd_kernelI32Selective_Scan_bwd_kernel_traitsILi64ELi16ELb0ELb0ELb1ELb1ELb1EN3c104HalfEfEEv12SSMParamsBwd,"ax",@progbits
	.sectioninfo	@"SHI_REGISTERS=235"
	.align	128
        .global         _Z25selective_scan_bwd_kernelI32Selective_Scan_bwd_kernel_traitsILi64ELi16ELb0ELb0ELb1ELb1ELb1EN3c104HalfEfEEv12SSMParamsBwd
        .type           _Z25selective_scan_bwd_kernelI32Selective_Scan_bwd_kernel_traitsILi64ELi16ELb0ELb0ELb1ELb1ELb1EN3c104HalfEfEEv12SSMParamsBwd,@function
        .size           _Z25selective_scan_bwd_kernelI32Selective_Scan_bwd_kernel_traitsILi64ELi16ELb0ELb0ELb1ELb1ELb1EN3c104HalfEfEEv12SSMParamsBwd,(.L_x_8931 - _Z25selective_scan_bwd_kernelI32Selective_Scan_bwd_kernel_traitsILi64ELi16ELb0ELb0ELb1ELb1ELb1EN3c104HalfEfEEv12SSMParamsBwd)
        .other          _Z25selective_scan_bwd_kernelI32Selective_Scan_bwd_kernel_traitsILi64ELi16ELb0ELb0ELb1ELb1ELb1EN3c104HalfEfEEv12SSMParamsBwd,@"STO_CUDA_ENTRY STV_DEFAULT"
_Z25selective_scan_bwd_kernelI32Selective_Scan_bwd_kernel_traitsILi64ELi16ELb0ELb0ELb1ELb1ELb1EN3c104HalfEfEEv12SSMParamsBwd:
.text._Z25selective_scan_bwd_kernelI32Selective_Scan_bwd_kernel_traitsILi64ELi16ELb0ELb0ELb1ELb1ELb1EN3c104HalfEfEEv12SSMParamsBwd:
[----:B------:R-:W-:Y:S02]  /*0000*/  MOV R1, c[0x0][0x28] ;  /* 0x00000a0000017a02 */ /* 0x000fe40000000f00 */
[----:B------:R-:W0:Y:S01]  /*0010*/  S2R R161, SR_CTAID.Y ;  /* 0x0000000000a17919 */ /* 0x000e220000002600 */
[----:B------:R-:W-:Y:S01]  /*0020*/  ISETP.NE.U32.AND P0, PT, RZ, c[0x0][0x250], PT ;  /* 0x00009400ff007a0c */ /* 0x000fe20003f05070 */
[----:B------:R-:W-:-:S03]  /*0030*/  ULDC.64 UR10, c[0x0][0x118] ;  /* 0x00004600000a7ab9 */ /* 0x000fc60000000a00 */
[----:B------:R-:W-:Y:S02]  /*0040*/  ISETP.NE.AND.EX P0, PT, RZ, c[0x0][0x254], PT, P0 ;  /* 0x00009500ff007a0c */ /* 0x000fe40003f05300 */
[----:B0-----:R-:W-:-:S11]  /*0050*/  SHF.R.S32.HI R154, RZ, 0x1f, R161 ;  /* 0x0000001fff9a7819 */ /* 0x001fd600000114a1 */
[----:B------:R-:W-:-:S04]  /*0060*/  @P0 LEA R4, P1, R161, c[0x0][0x250], 0x2 ;  /* 0x00009400a1040a11 */ /* 0x000fc800078210ff */
[----:B------:R-:W-:Y:S02]  /*0070*/  @P0 LEA.HI.X R5, R161, c[0x0][0x254], R154, 0x2, P1 ;  /* 0x00009500a1050a11 */ /* 0x000fe400008f149a */
[----:B------:R-:W-:Y:S02]  /*0080*/  IABS R17, c[0x0][0x178] ;  /* 0x00005e0000117a13 */ /* 0x000fe40000000000 */
[----:B------:R-:W-:Y:S01]  /*0090*/  ISETP.NE.U32.AND P1, PT, RZ, c[0x0][0x238], PT ;  /* 0x00008e00ff007a0c */ /* 0x000fe20003f25070 */
[----:B------:R0:W2:Y:S01]  /*00a0*/  @P0 LDG.E R10, [R4.64] ;  /* 0x0000000a040a0981 */ /* 0x0000a2000c1e1900 */
[----:B------:R-:W1:Y:S01]  /*00b0*/  I2F.RP R0, R17 ;  /* 0x0000001100007306 */ /* 0x000e620000209400 */
[----:B------:R-:W-:Y:S01]  /*00c0*/  HFMA2.MMA R159, -RZ, RZ, 0, 0 ;  /* 0x00000000ff9f7435 */ /* 0x000fe200000001ff */
[----:B------:R-:W-:Y:S01]  /*00d0*/  ISETP.NE.AND.EX P1, PT, RZ, c[0x0][0x23c], PT, P1 ;  /* 0x00008f00ff007a0c */ /* 0x000fe20003f25310 */
[----:B------:R-:W3:-:S12]  /*00e0*/  S2R R157, SR_CTAID.X ;  /* 0x00000000009d7919 */ /* 0x000ed80000002500 */
[C---:B------:R-:W-:Y:S01]  /*00f0*/  @P1 LEA R2, P2, R161.reuse, c[0x0][0x238], 0x2 ;  /* 0x00008e00a1021a11 */ /* 0x040fe200078410ff */
[----:B-1----:R-:W1:Y:S03]  /*0100*/  MUFU.RCP R0, R0 ;  /* 0x0000000000007308 */ /* 0x002e660000001000 */
[----:B------:R-:W-:-:S05]  /*0110*/  @P1 LEA.HI.X R3, R161, c[0x0][0x23c], R154, 0x2, P2 ;  /* 0x00008f00a1031a11 */ /* 0x000fca00010f149a */
[----:B------:R4:W5:Y:S01]  /*0120*/  @P1 LDG.E R159, [R2.64] ;  /* 0x0000000a029f1981 */ /* 0x000962000c1e1900 */
[----:B------:R-:W-:Y:S01]  /*0130*/  ISETP.NE.AND P1, PT, RZ, c[0x0][0x178], PT ;  /* 0x00005e00ff007a0c */ /* 0x000fe20003f25270 */
[----:B------:R-:W-:Y:S01]  /*0140*/  UMOV UR4, URZ ;  /* 0x0000003f00047c82 */ /* 0x000fe20008000000 */
[----:B---3--:R-:W-:Y:S01]  /*0150*/  SHF.R.S32.HI R152, RZ, 0x1f, R157 ;  /* 0x0000001fff987819 */ /* 0x008fe2000001149d */
[----:B------:R-:W-:Y:S01]  /*0160*/  CS2R R120, SRZ ;  /* 0x0000000000787805 */ /* 0x000fe2000001ff00 */
[----:B------:R-:W-:Y:S01]  /*0170*/  CS2R R118, SRZ ;  /* 0x0000000000767805 */ /* 0x000fe2000001ff00 */
[----:B------:R-:W-:Y:S01]  /*0180*/  HFMA2.MMA R153, -RZ, RZ, 0, 0 ;  /* 0x00000000ff997435 */ /* 0x000fe200000001ff */
[----:B------:R-:W-:Y:S01]  /*0190*/  IMAD.MOV.U32 R151, RZ, RZ, RZ ;  /* 0x000000ffff977224 */ /* 0x000fe200078e00ff */
[----:B-1----:R-:W-:Y:S01]  /*01a0*/  IADD3 R6, R0, 0xffffffe, RZ ;  /* 0x0ffffffe00067810 */ /* 0x002fe20007ffe0ff */
[C---:B------:R-:W-:Y:S01]  /*01b0*/  IMAD R0, R152.reuse, c[0x0][0x1d0], RZ ;  /* 0x0000740098007a24 */ /* 0x040fe200078e02ff */
[----:B----4-:R-:W-:Y:S01]  /*01c0*/  IABS R2, R161 ;  /* 0x000000a100027213 */ /* 0x010fe20000000000 */
[C---:B------:R-:W-:Y:S01]  /*01d0*/  IMAD R8, R152.reuse, c[0x0][0x1e0], RZ ;  /* 0x0000780098087a24 */ /* 0x040fe200078e02ff */
[----:B0-----:R-:W0:Y:S01]  /*01e0*/  F2I.FTZ.U32.TRUNC.NTZ R5, R6 ;  /* 0x0000000600057305 */ /* 0x001e22000021f000 */
[----:B------:R-:W-:-:S02]  /*01f0*/  IMAD R12, R152, c[0x0][0x278], RZ ;  /* 0x00009e00980c7a24 */ /* 0x000fc400078e02ff */
[C---:B------:R-:W-:Y:S02]  /*0200*/  IMAD R11, R157.reuse, c[0x0][0x1e4], R8 ;  /* 0x000079009d0b7a24 */ /* 0x040fe400078e0208 */
[----:B------:R-:W-:Y:S02]  /*0210*/  IMAD R14, R152, c[0x0][0x1b0], RZ ;  /* 0x00006c00980e7a24 */ /* 0x000fe400078e02ff */
[C---:B------:R-:W-:Y:S02]  /*0220*/  IMAD R13, R157.reuse, c[0x0][0x27c], R12 ;  /* 0x00009f009d0d7a24 */ /* 0x040fe400078e020c */
[----:B------:R-:W-:-:S04]  /*0230*/  IMAD.WIDE.U32 R8, R157, c[0x0][0x1b0], RZ ;  /* 0x00006c009d087a25 */ /* 0x000fc800078e00ff */
[----:B------:R-:W-:Y:S02]  /*0240*/  IMAD R15, R157, c[0x0][0x1b4], R14 ;  /* 0x00006d009d0f7a24 */ /* 0x000fe400078e020e */
[C---:B------:R-:W-:Y:S01]  /*0250*/  IMAD R12, R154.reuse, c[0x0][0x1e8], RZ ;  /* 0x00007a009a0c7a24 */ /* 0x040fe200078e02ff */
[----:B0-----:R-:W-:Y:S01]  /*0260*/  IADD3 R4, RZ, -R5, RZ ;  /* 0x80000005ff047210 */ /* 0x001fe20007ffe0ff */
[----:B------:R-:W-:Y:S02]  /*0270*/  IMAD.IADD R9, R9, 0x1, R15 ;  /* 0x0000000109097824 */ /* 0x000fe400078e020f */
[----:B------:R-:W-:Y:S02]  /*0280*/  IMAD R14, R154, c[0x0][0x280], RZ ;  /* 0x0000a0009a0e7a24 */ /* 0x000fe400078e02ff */
[----:B------:R-:W-:Y:S01]  /*0290*/  IMAD R7, R4, R17, RZ ;  /* 0x0000001104077224 */ /* 0x000fe200078e02ff */
[----:B------:R-:W-:Y:S01]  /*02a0*/  MOV R4, RZ ;  /* 0x000000ff00047202 */ /* 0x000fe20000000f00 */
[----:B------:R-:W-:-:S02]  /*02b0*/  IMAD R12, R161, c[0x0][0x1ec], R12 ;  /* 0x00007b00a10c7a24 */ /* 0x000fc400078e020c */
[----:B------:R-:W-:Y:S02]  /*02c0*/  IMAD R14, R161, c[0x0][0x284], R14 ;  /* 0x0000a100a10e7a24 */ /* 0x000fe400078e020e */
[----:B------:R-:W-:Y:S01]  /*02d0*/  IMAD.HI.U32 R4, R5, R7, R4 ;  /* 0x0000000705047227 */ /* 0x000fe200078e0004 */
[----:B------:R-:W-:-:S03]  /*02e0*/  MOV R7, R2 ;  /* 0x0000000200077202 */ /* 0x000fc60000000f00 */
[----:B------:R-:W-:Y:S02]  /*02f0*/  IMAD R5, R157, c[0x0][0x1d4], R0 ;  /* 0x000075009d057a24 */ /* 0x000fe400078e0200 */
[----:B------:R-:W-:-:S04]  /*0300*/  IMAD.HI.U32 R155, R4, R7, RZ ;  /* 0x00000007049b7227 */ /* 0x000fc800078e00ff */
[----:B------:R-:W-:Y:S02]  /*0310*/  IMAD.MOV R4, RZ, RZ, -R155 ;  /* 0x000000ffff047224 */ /* 0x000fe400078e0a9b */
[----:B------:R-:W-:-:S04]  /*0320*/  IMAD.WIDE.U32 R2, R157, c[0x0][0x1d0], RZ ;  /* 0x000074009d027a25 */ /* 0x000fc800078e00ff */
[----:B------:R-:W-:Y:S01]  /*0330*/  IMAD R0, R17, R4, R7 ;  /* 0x0000000411007224 */ /* 0x000fe200078e0207 */
[----:B------:R-:W-:Y:S01]  /*0340*/  LOP3.LUT R4, R161, c[0x0][0x178], RZ, 0x3c, !PT ;  /* 0x00005e00a1047a12 */ /* 0x000fe200078e3cff */
[----:B------:R-:W-:Y:S01]  /*0350*/  IMAD.WIDE.U32 R6, R157, c[0x0][0x278], RZ ;  /* 0x00009e009d067a25 */ /* 0x000fe200078e00ff */
[----:B------:R-:W-:Y:S02]  /*0360*/  IADD3 R3, R3, R5, RZ ;  /* 0x0000000503037210 */ /* 0x000fe40007ffe0ff */
[----:B------:R-:W-:Y:S02]  /*0370*/  ISETP.GT.U32.AND P5, PT, R17, R0, PT ;  /* 0x000000001100720c */ /* 0x000fe40003fa4070 */
[----:B------:R-:W-:Y:S01]  /*0380*/  ISETP.GE.AND P2, PT, R4, RZ, PT ;  /* 0x000000ff0400720c */ /* 0x000fe20003f46270 */
[----:B------:R-:W-:Y:S01]  /*0390*/  IMAD.WIDE.U32 R4, R157, c[0x0][0x1e0], RZ ;  /* 0x000078009d047a25 */ /* 0x000fe200078e00ff */
[----:B------:R-:W-:-:S03]  /*03a0*/  IADD3 R7, R7, R13, RZ ;  /* 0x0000000d07077210 */ /* 0x000fc60007ffe0ff */
[----:B------:R-:W-:Y:S01]  /*03b0*/  IMAD.WIDE.U32 R2, R161, c[0x0][0x1d8], R2 ;  /* 0x00007600a1027a25 */ /* 0x000fe200078e0002 */
[----:B------:R-:W-:Y:S02]  /*03c0*/  IADD3 R5, R5, R11, RZ ;  /* 0x0000000b05057210 */ /* 0x000fe40007ffe0ff */
[----:B------:R-:W-:Y:S01]  /*03d0*/  MOV R11, c[0x0][0x174] ;  /* 0x00005d00000b7a02 */ /* 0x000fe20000000f00 */
[----:B------:R-:W-:Y:S02]  /*03e0*/  IMAD.WIDE.U32 R6, R161, c[0x0][0x280], R6 ;  /* 0x0000a000a1067a25 */ /* 0x000fe400078e0006 */
[-C--:B------:R-:W-:Y:S02]  /*03f0*/  @!P5 IADD3 R0, R0, -R17.reuse, RZ ;  /* 0x800000110000d210 */ /* 0x080fe40007ffe0ff */
[----:B------:R-:W-:Y:S01]  /*0400*/  ISETP.GE.AND P4, PT, R11, 0x1, PT ;  /* 0x000000010b00780c */ /* 0x000fe20003f86270 */
[----:B------:R-:W-:Y:S01]  /*0410*/  IMAD.WIDE.U32 R4, R161, c[0x0][0x1e8], R4 ;  /* 0x00007a00a1047a25 */ /* 0x000fe200078e0004 */
[----:B------:R-:W-:-:S02]  /*0420*/  ISETP.GE.U32.AND P3, PT, R0, R17, PT ;  /* 0x000000110000720c */ /* 0x000fc40003f66070 */
[----:B------:R-:W-:Y:S01]  /*0430*/  @!P5 IADD3 R155, R155, 0x1, RZ ;  /* 0x000000019b9bd810 */ /* 0x000fe20007ffe0ff */
[----:B------:R-:W-:Y:S01]  /*0440*/  IMAD R0, R154, c[0x0][0x1d8], RZ ;  /* 0x000076009a007a24 */ /* 0x000fe200078e02ff */
[----:B------:R-:W-:-:S03]  /*0450*/  LEA R11, R11, 0xfffffc00, 0xa ;  /* 0xfffffc000b0b7811 */ /* 0x000fc600078e50ff */
[----:B------:R-:W-:Y:S01]  /*0460*/  IMAD R15, R161, c[0x0][0x1dc], R0 ;  /* 0x00007700a10f7a24 */ /* 0x000fe200078e0200 */
[----:B------:R-:W-:Y:S02]  /*0470*/  SHF.R.S32.HI R13, RZ, 0x1f, R11 ;  /* 0x0000001fff0d7819 */ /* 0x000fe4000001140b */
[----:B------:R-:W-:-:S03]  /*0480*/  IADD3 R0, P5, R11, R4, RZ ;  /* 0x000000040b007210 */ /* 0x000fc60007fbe0ff */
[----:B------:R-:W-:Y:S02]  /*0490*/  @P3 IADD3 R155, R155, 0x1, RZ ;  /* 0x000000019b9b3810 */ /* 0x000fe40007ffe0ff */
[----:B------:R-:W-:Y:S02]  /*04a0*/  IADD3 R2, P3, R11, R2, RZ ;  /* 0x000000020b027210 */ /* 0x000fe40007f7e0ff */
[----:B------:R-:W-:Y:S02]  /*04b0*/  @!P2 IADD3 R155, -R155, RZ, RZ ;  /* 0x000000ff9b9ba210 */ /* 0x000fe40007ffe1ff */
[C---:B------:R-:W-:Y:S02]  /*04c0*/  IADD3.X R15, R13.reuse, R3, R15, P3, !PT ;  /* 0x000000030d0f7210 */ /* 0x040fe40001ffe40f */
[----:B------:R-:W-:Y:S02]  /*04d0*/  IADD3.X R5, R13, R5, R12, P5, !PT ;  /* 0x000000050d057210 */ /* 0x000fe40002ffe40c */
[----:B------:R-:W-:-:S02]  /*04e0*/  @!P1 LOP3.LUT R155, RZ, c[0x0][0x178], RZ, 0x33, !PT ;  /* 0x00005e00ff9b9a12 */ /* 0x000fc400078e33ff */
[----:B------:R-:W-:Y:S02]  /*04f0*/  IADD3 R3, P3, R11, R6, RZ ;  /* 0x000000060b037210 */ /* 0x000fe40007f7e0ff */
[----:B------:R-:W-:Y:S01]  /*0500*/  LEA R12, P1, R2, c[0x0][0x240], 0x1 ;  /* 0x00009000020c7a11 */ /* 0x000fe200078208ff */
[----:B------:R-:W-:Y:S01]  /*0510*/  IMAD.WIDE.U32 R8, R155, c[0x0][0x1c8], R8 ;  /* 0x000072009b087a25 */ /* 0x000fe200078e0008 */
[----:B------:R-:W-:Y:S02]  /*0520*/  IADD3.X R6, R13, R7, R14, P3, !PT ;  /* 0x000000070d067210 */ /* 0x000fe40001ffe40e */
[----:B------:R-:W-:Y:S02]  /*0530*/  LEA R4, P2, R0, c[0x0][0x248], 0x1 ;  /* 0x0000920000047a11 */ /* 0x000fe400078408ff */
[----:B------:R-:W-:Y:S02]  /*0540*/  LEA.HI.X R7, R2, c[0x0][0x244], R15, 0x1, P1 ;  /* 0x0000910002077a11 */ /* 0x000fe400008f0c0f */
[----:B------:R-:W-:-:S02]  /*0550*/  ISETP.NE.U32.AND P1, PT, RZ, c[0x0][0x260], PT ;  /* 0x00009800ff007a0c */ /* 0x000fc40003f25070 */
[----:B------:R-:W-:Y:S02]  /*0560*/  LEA.HI.X R5, R0, c[0x0][0x24c], R5, 0x1, P2 ;  /* 0x0000930000057a11 */ /* 0x000fe400010f0c05 */
[C---:B------:R-:W-:Y:S02]  /*0570*/  LEA R2, P2, R3.reuse, c[0x0][0x308], 0x1 ;  /* 0x0000c20003027a11 */ /* 0x040fe400078408ff */
[----:B------:R-:W-:Y:S02]  /*0580*/  ISETP.NE.AND.EX P1, PT, RZ, c[0x0][0x264], PT, P1 ;  /* 0x00009900ff007a0c */ /* 0x000fe40003f25310 */
[----:B------:R-:W-:Y:S02]  /*0590*/  SHF.R.S32.HI R150, RZ, 0x1f, R155 ;  /* 0x0000001fff967819 */ /* 0x000fe4000001149b */
[----:B------:R-:W-:Y:S02]  /*05a0*/  LEA.HI.X R3, R3, c[0x0][0x30c], R6, 0x1, P2 ;  /* 0x0000c30003037a11 */ /* 0x000fe400010f0c06 */
[----:B------:R-:W-:Y:S01]  /*05b0*/  ISETP.NE.U32.AND P2, PT, RZ, c[0x0][0x328], PT ;  /* 0x0000ca00ff007a0c */ /* 0x000fe20003f45070 */
[----:B------:R-:W-:Y:S01]  /*05c0*/  IMAD R0, R150, c[0x0][0x1c8], RZ ;  /* 0x0000720096007a24 */ /* 0x000fe200078e02ff */
[----:B------:R-:W-:-:S02]  /*05d0*/  ISETP.NE.U32.AND P3, PT, RZ, c[0x0][0x348], PT ;  /* 0x0000d200ff007a0c */ /* 0x000fc40003f65070 */
[----:B------:R-:W-:Y:S01]  /*05e0*/  ISETP.NE.AND.EX P2, PT, RZ, c[0x0][0x32c], PT, P2 ;  /* 0x0000cb00ff007a0c */ /* 0x000fe20003f45320 */
[----:B------:R-:W-:Y:S01]  /*05f0*/  IMAD R15, R155, c[0x0][0x1cc], R0 ;  /* 0x000073009b0f7a24 */ /* 0x000fe200078e0200 */
[----:B------:R-:W-:Y:S01]  /*0600*/  ISETP.NE.AND.EX P3, PT, RZ, c[0x0][0x34c], PT, P3 ;  /* 0x0000d300ff007a0c */ /* 0x000fe20003f65330 */
[----:B------:R-:W-:Y:S01]  /*0610*/  @P1 IMAD R0, R157, c[0x0][0x164], R161 ;  /* 0x000059009d001a24 */ /* 0x000fe200078e02a1 */
[----:B------:R-:W-:Y:S02]  /*0620*/  IADD3 R11, P5, R11, R8, RZ ;  /* 0x000000080b0b7210 */ /* 0x000fe40007fbe0ff */
[----:B------:R-:W-:Y:S01]  /*0630*/  IADD3 R146, R9, R15, RZ ;  /* 0x0000000f09927210 */ /* 0x000fe20007ffe0ff */
[----:B------:R-:W-:Y:S01]  /*0640*/  @P1 IMAD R0, R0, c[0x0][0x174], RZ ;  /* 0x00005d0000001a24 */ /* 0x000fe200078e02ff */
[----:B------:R-:W-:Y:S02]  /*0650*/  @P1 MOV R123, 0x8 ;  /* 0x00000008007b1802 */ /* 0x000fe40000000f00 */
[----:B------:R-:W-:Y:S01]  /*0660*/  IADD3.X R146, R13, R146, RZ, P5, !PT ;  /* 0x000000920d927210 */ /* 0x000fe20002ffe4ff */
[----:B------:R-:W-:Y:S01]  /*0670*/  @P1 IMAD R0, R0, c[0x0][0x16c], RZ ;  /* 0x00005b0000001a24 */ /* 0x000fe200078e02ff */
[----:B------:R-:W-:-:S03]  /*0680*/  LEA R148, P6, R11, c[0x0][0x230], 0x1 ;  /* 0x00008c000b947a11 */ /* 0x000fc600078c08ff */
[----:B------:R-:W-:Y:S01]  /*0690*/  @P3 LEA R118, P5, R161, c[0x0][0x348], 0x2 ;  /* 0x0000d200a1763a11 */ /* 0x000fe200078a10ff */
[----:B------:R-:W-:Y:S01]  /*06a0*/  @P1 IMAD.WIDE R122, R0, R123, c[0x0][0x260] ;  /* 0x00009800007a1625 */ /* 0x000fe200078e027b */
[----:B------:R-:W-:Y:S01]  /*06b0*/  LEA.HI.X R146, R11, c[0x0][0x234], R146, 0x1, P6 ;  /* 0x00008d000b927a11 */ /* 0x000fe200030f0c92 */
[----:B------:R-:W-:Y:S01]  /*06c0*/  @!P1 CS2R R122, SRZ ;  /* 0x00000000007a9805 */ /* 0x000fe2000001ff00 */
[C---:B------:R-:W-:Y:S01]  /*06d0*/  @P3 LEA.HI.X R119, R161.reuse, c[0x0][0x34c], R154, 0x2, P5 ;  /* 0x0000d300a1773a11 */ /* 0x040fe200028f149a */
[----:B--2---:R0:W1:Y:S01]  /*06e0*/  @P0 R2UR UR4, R10 ;  /* 0x000000000a0403c2 */ /* 0x00406200000e0000 */
[----:B------:R-:W-:-:S04]  /*06f0*/  @P2 LEA R120, P0, R161, c[0x0][0x328], 0x2 ;  /* 0x0000ca00a1782a11 */ /* 0x000fc800078010ff */
[----:B------:R-:W-:Y:S01]  /*0700*/  @P2 LEA.HI.X R121, R161, c[0x0][0x32c], R154, 0x2, P0 ;  /* 0x0000cb00a1792a11 */ /* 0x000fe200000f149a */
[----:B------:R-:W-:Y:S05]  /*0710*/  @!P4 BRA `(.L_x_2847) ;  /* 0x0000c2c00000c947 */ /* 0x000fea0003800000 */
[----:B------:R-:W2:Y:S01]  /*0720*/  S2R R149, SR_TID.X ;  /* 0x0000000000957919 */ /* 0x000ea20000002100 */
[----:B------:R3:W4:Y:S01]  /*0730*/  R2UR UR16, R12 ;  /* 0x000000000c1073c2 */ /* 0x00072200000e0000 */
[----:B------:R-:W-:Y:S02]  /*0740*/  MOV R151, RZ ;  /* 0x000000ff00977202 */ /* 0x000fe40000000f00 */
[----:B------:R-:W0:Y:S01]  /*0750*/  S2R R145, SR_LANEID ;  /* 0x0000000000917919 */ /* 0x000e220000000000 */
[----:B------:R-:W-:Y:S02]  /*0760*/  MOV R144, RZ ;  /* 0x000000ff00907202 */ /* 0x000fe40000000f00 */
[----:B------:R-:W-:Y:S02]  /*0770*/  MOV R153, RZ ;  /* 0x000000ff00997202 */ /* 0x000fe40000000f00 */
[----:B------:R3:W1:Y:S08]  /*0780*/  R2UR UR17, R7 ;  /* 0x00000000071173c2 */ /* 0x00067000000e0000 */
[----:B------:R3:W0:Y:S01]  /*0790*/  R2UR UR14, R4 ;  /* 0x00000000040e73c2 */ /* 0x00062200000e0000 */
[----:B--2---:R-:W-:-:S07]  /*07a0*/  SHF.L.U32 R147, R149, 0x4, RZ ;  /* 0x0000000495937819 */ /* 0x004fce00000006ff */
[----:B------:R3:W2:Y:S01]  /*07b0*/  R2UR UR15, R5 ;  /* 0x00000000050f73c2 */ /* 0x0006a200000e0000 */
[--C-:B------:R-:W-:Y:S02]  /*07c0*/  SHF.R.S32.HI R0, RZ, 0x1f, R149.reuse ;  /* 0x0000001fff007819 */ /* 0x100fe40000011495 */
[----:B------:R-:W-:Y:S02]  /*07d0*/  LOP3.LUT R116, R147, 0xfffffe00, RZ, 0xc0, !PT ;  /* 0xfffffe0093747812 */ /* 0x000fe400078ec0ff */
[----:B------:R-:W-:Y:S02]  /*07e0*/  LEA.HI R0, R0, R149, RZ, 0x5 ;  /* 0x0000009500007211 */ /* 0x000fe400078f28ff */
[----:B------:R-:W-:Y:S01]  /*07f0*/  LOP3.LUT R116, R116, 0x1f, R149, 0xf8, !PT ;  /* 0x0000001f74747812 */ /* 0x000fe200078ef895 */
[----:B------:R3:W0:Y:S01]  /*0800*/  R2UR UR12, R2 ;  /* 0x00000000020c73c2 */ /* 0x00062200000e0000 */
[----:B------:R-:W-:Y:S02]  /*0810*/  LOP3.LUT R143, R149, 0x1f, RZ, 0xc0, !PT ;  /* 0x0000001f958f7812 */ /* 0x000fe400078ec0ff */
[----:B------:R-:W-:-:S02]  /*0820*/  SHF.R.S32.HI R142, RZ, 0x5, R0 ;  /* 0x00000005ff8e7819 */ /* 0x000fc40000011400 */
[----:B------:R-:W-:Y:S02]  /*0830*/  SHF.R.S32.HI R117, RZ, 0x1f, R116 ;  /* 0x0000001fff757819 */ /* 0x000fe40000011474 */
[C---:B------:R-:W-:Y:S01]  /*0840*/  LOP3.LUT R141, R116.reuse, 0x20, RZ, 0xfc, !PT ;  /* 0x00000020748d7812 */ /* 0x040fe200078efcff */
[----:B------:R3:W0:Y:S01]  /*0850*/  R2UR UR13, R3 ;  /* 0x00000000030d73c2 */ /* 0x00062200000e0000 */
        /* <DEDUP_REMOVED lines=13> */
[----:B01234-:R-:W-:Y:S02]  /*0930*/  LOP3.LUT R109, R116, 0x1e0, RZ, 0xfc, !PT ;  /* 0x000001e0746d7812 */ /* 0x01ffe400078efcff */
.L_x_2938:
[----:B------:R-:W-:Y:S01]  /*0940*/  IADD3 R108, -R144, c[0x0][0x174], RZ ;  /* 0x00005d00906c7a10 */ /* 0x000fe20007ffe1ff */
[----:B------:R-:W-:Y:S01]  /*0950*/  BAR.SYNC.DEFER_BLOCKING 0x0 ;  /* 0x0000000000007b1d */ /* 0x000fe20000010000 */
[----:B------:R-:W-:Y:S02]  /*0960*/  LEA R2, P3, R116, UR16, 0x1 ;  /* 0x0000001074027c11 */ /* 0x000fe4000f8608ff */
[----:B------:R-:W-:-:S02]  /*0970*/  LEA R124, R108, 0xfffffc00, 0xa ;  /* 0xfffffc006c7c7811 */ /* 0x000fc400078e50ff */
[----:B------:R-:W-:Y:S02]  /*0980*/  PRMT R4, RZ, 0x7610, R4 ;  /* 0x00007610ff047816 */ /* 0x000fe40000000004 */
[----:B------:R-:W-:Y:S02]  /*0990*/  IADD3 R0, -R124, c[0x0][0x168], RZ ;  /* 0x00005a007c007a10 */ /* 0x000fe40007ffe1ff */
[----:B------:R-:W-:Y:S02]  /*09a0*/  PRMT R5, RZ, 0x7610, R5 ;  /* 0x00007610ff057816 */ /* 0x000fe40000000005 */
[CC--:B------:R-:W-:Y:S02]  /*09b0*/  ISETP.GE.AND P2, PT, R116.reuse, R0.reuse, PT ;  /* 0x000000007400720c */ /* 0x0c0fe40003f46270 */
[----:B------:R-:W-:Y:S02]  /*09c0*/  ISETP.GE.AND P1, PT, R141, R0, PT ;  /* 0x000000008d00720c */ /* 0x000fe40003f26270 */
[----:B------:R-:W-:-:S02]  /*09d0*/  LEA.HI.X R3, R116, UR17, R117, 0x1, P3 ;  /* 0x0000001174037c11 */ /* 0x000fc400098f0c75 */
[-C--:B------:R-:W-:Y:S02]  /*09e0*/  ISETP.GE.AND P0, PT, R140, R0.reuse, PT ;  /* 0x000000008c00720c */ /* 0x080fe40003f06270 */
[-C--:B------:R-:W-:Y:S02]  /*09f0*/  ISETP.GE.AND P4, PT, R139, R0.reuse, PT ;  /* 0x000000008b00720c */ /* 0x080fe40003f86270 */
[-C--:B------:R-:W-:Y:S02]  /*0a00*/  ISETP.GE.AND P6, PT, R138, R0.reuse, PT ;  /* 0x000000008a00720c */ /* 0x080fe40003fc6270 */
[-C--:B------:R-:W-:Y:S01]  /*0a10*/  ISETP.GE.AND P5, PT, R135, R0.reuse, PT ;  /* 0x000000008700720c */ /* 0x080fe20003fa6270 */
[----:B------:R0:W2:Y:S01]  /*0a20*/  @!P2 LDG.E.U16 R4, [R2.64] ;  /* 0x0000000a0204a981 */ /* 0x0000a2000c1e1500 */
[-C--:B------:R-:W-:Y:S02]  /*0a30*/  ISETP.GE.AND P3, PT, R134, R0.reuse, PT ;  /* 0x000000008600720c */ /* 0x080fe40003f66270 */
[-C--:B------:R-:W-:Y:S01]  /*0a40*/  ISETP.GE.AND P2, PT, R131, R0.reuse, PT ;  /* 0x000000008300720c */ /* 0x080fe20003f46270 */
[----:B------:R0:W3:Y:S01]  /*0a50*/  @!P1 LDG.E.U16 R5, [R2.64+0x40] ;  /* 0x0000400a02059981 */ /* 0x0000e2000c1e1500 */
        /* <DEDUP_REMOVED lines=9> */
[----:B------:R-:W-:-:S02]  /*0af0*/  PRMT R12, RZ, 0x7610, R12 ;  /* 0x00007610ff0c7816 */ /* 0x000fc4000000000c */
[-C--:B------:R-:W-:Y:S01]  /*0b00*/  ISETP.GE.AND P0, PT, R115, R0.reuse, PT ;  /* 0x000000007300720c */ /* 0x080fe20003f06270 */
[----:B------:R0:W4:Y:S01]  /*0b10*/  @!P6 LDG.E.U16 R8, [R2.64+0x100] ;  /* 0x0001000a0208e981 */ /* 0x000122000c1e1500 */
[-C--:B------:R-:W-:Y:S02]  /*0b20*/  ISETP.GE.AND P4, PT, R114, R0.reuse, PT ;  /* 0x000000007200720c */ /* 0x080fe40003f86270 */
[-C--:B------:R-:W-:Y:S01]  /*0b30*/  ISETP.GE.AND P6, PT, R113, R0.reuse, PT ;  /* 0x000000007100720c */ /* 0x080fe20003fc6270 */
[----:B------:R0:W4:Y:S01]  /*0b40*/  @!P5 LDG.E.U16 R9, [R2.64+0x140] ;  /* 0x0001400a0209d981 */ /* 0x000122000c1e1500 */
[-C--:B------:R-:W-:Y:S02]  /*0b50*/  ISETP.GE.AND P5, PT, R112, R0.reuse, PT ;  /* 0x000000007000720c */ /* 0x080fe40003fa6270 */
[----:B------:R-:W-:Y:S01]  /*0b60*/  PRMT R13, RZ, 0x7610, R13 ;  /* 0x00007610ff0d7816 */ /* 0x000fe2000000000d */
[----:B------:R0:W4:Y:S01]  /*0b70*/  @!P3 LDG.E.U16 R10, [R2.64+0x180] ;  /* 0x0001800a020ab981 */ /* 0x000122000c1e1500 */
[----:B------:R-:W-:-:S02]  /*0b80*/  ISETP.GE.AND P3, PT, R111, R0, PT ;  /* 0x000000006f00720c */ /* 0x000fc40003f66270 */
[----:B------:R-:W-:Y:S01]  /*0b90*/  PRMT R14, RZ, 0x7610, R14 ;  /* 0x00007610ff0e7816 */ /* 0x000fe2000000000e */
[----:B------:R0:W4:Y:S01]  /*0ba0*/  @!P2 LDG.E.U16 R11, [R2.64+0x1c0] ;  /* 0x0001c00a020ba981 */ /* 0x000122000c1e1500 */
[----:B------:R-:W-:-:S03]  /*0bb0*/  ISETP.GE.AND P2, PT, R110, R0, PT ;  /* 0x000000006e00720c */ /* 0x000fc60003f46270 */
[----:B------:R0:W4:Y:S01]  /*0bc0*/  @!P1 LDG.E.U16 R12, [R2.64+0x200] ;  /* 0x0002000a020c9981 */ /* 0x000122000c1e1500 */
[----:B------:R-:W-:Y:S02]  /*0bd0*/  ISETP.GE.AND P1, PT, R109, R0, PT ;  /* 0x000000006d00720c */ /* 0x000fe40003f26270 */
[----:B------:R-:W-:Y:S01]  /*0be0*/  PRMT R15, RZ, 0x7610, R15 ;  /* 0x00007610ff0f7816 */ /* 0x000fe2000000000f */
[----:B------:R0:W4:Y:S01]  /*0bf0*/  @!P0 LDG.E.U16 R13, [R2.64+0x240] ;  /* 0x0002400a020d8981 */ /* 0x000122000c1e1500 */
        /* <DEDUP_REMOVED lines=23> */
[----:B0-----:R-:W-:Y:S02]  /*0d70*/  IADD3 R3, R20, 0x100, RZ ;  /* 0x0000010014037810 */ /* 0x001fe40007ffe0ff */
[----:B------:R-:W-:-:S02]  /*0d80*/  LEA.HI.SX32 R25, R25, R20, 0x1b ;  /* 0x0000001419197211 */ /* 0x000fc400078fdaff */
        /* <DEDUP_REMOVED lines=10> */
[----:B------:R-:W-:Y:S02]  /*0e30*/  LEA.HI.SX32 R3, R3, R20, 0x1b ;  /* 0x0000001403037211 */ /* 0x000fe400078fdaff */
[----:B------:R-:W-:-:S02]  /*0e40*/  SHF.L.U32 R104, R25, 0x1, RZ ;  /* 0x0000000119687819 */ /* 0x000fc400000006ff */
[----:B------:R-:W-:Y:S01]  /*0e50*/  SHF.L.U32 R103, R27, 0x1, RZ ;  /* 0x000000011b677819 */ /* 0x000fe200000006ff */
[----:B------:R-:W-:Y:S01]  /*0e60*/  IMAD.SHL.U32 R101, R31, 0x2, RZ ;  /* 0x000000021f657824 */ /* 0x000fe200078e00ff */
[C---:B------:R-:W-:Y:S02]  /*0e70*/  IADD3 R43, R20.reuse, 0x1a0, RZ ;  /* 0x000001a0142b7810 */ /* 0x040fe40007ffe0ff */
[-C--:B------:R-:W-:Y:S02]  /*0e80*/  LEA.HI.SX32 R35, R35, R20.reuse, 0x1b ;  /* 0x0000001423237211 */ /* 0x080fe400078fdaff */
[----:B------:R-:W-:Y:S02]  /*0e90*/  SHF.L.U32 R102, R29, 0x1, RZ ;  /* 0x000000011d667819 */ /* 0x000fe400000006ff */
[----:B------:R-:W-:Y:S02]  /*0ea0*/  IADD3 R45, R20, 0x1c0, RZ ;  /* 0x000001c0142d7810 */ /* 0x000fe40007ffe0ff */
[----:B------:R-:W-:-:S02]  /*0eb0*/  LEA.HI.SX32 R37, R37, R20, 0x1b ;  /* 0x0000001425257211 */ /* 0x000fc400078fdaff */
[----:B------:R-:W-:Y:S02]  /*0ec0*/  IADD3 R47, R20, 0x1e0, RZ ;  /* 0x000001e0142f7810 */ /* 0x000fe40007ffe0ff */
[-C--:B------:R-:W-:Y:S02]  /*0ed0*/  LEA.HI.SX32 R39, R39, R20.reuse, 0x1b ;  /* 0x0000001427277211 */ /* 0x080fe400078fdaff */
[----:B------:R-:W-:Y:S02]  /*0ee0*/  LEA.HI.SX32 R41, R41, R20, 0x1b ;  /* 0x0000001429297211 */ /* 0x000fe400078fdaff */
[----:B------:R-:W-:Y:S02]  /*0ef0*/  SHF.L.U32 R100, R33, 0x1, RZ ;  /* 0x0000000121647819 */ /* 0x000fe400000006ff */
[----:B------:R-:W-:Y:S02]  /*0f00*/  SHF.L.U32 R99, R3, 0x1, RZ ;  /* 0x0000000103637819 */ /* 0x000fe400000006ff */
[----:B------:R-:W-:-:S02]  /*0f10*/  LEA R3, R145, R22, 0x4 ;  /* 0x0000001691037211 */ /* 0x000fc400078e20ff */
[-C--:B------:R-:W-:Y:S02]  /*0f20*/  LEA.HI.SX32 R43, R43, R20.reuse, 0x1b ;  /* 0x000000142b2b7211 */ /* 0x080fe400078fdaff */
[----:B------:R-:W-:Y:S02]  /*0f30*/  SHF.L.U32 R98, R35, 0x1, RZ ;  /* 0x0000000123627819 */ /* 0x000fe400000006ff */
[-C--:B------:R-:W-:Y:S02]  /*0f40*/  LEA.HI.SX32 R45, R45, R20.reuse, 0x1b ;  /* 0x000000142d2d7211 */ /* 0x080fe400078fdaff */
[----:B------:R-:W-:Y:S01]  /*0f50*/  SHF.L.U32 R97, R37, 0x1, RZ ;  /* 0x0000000125617819 */ /* 0x000fe200000006ff */
[----:B------:R-:W-:Y:S01]  /*0f60*/  IMAD.SHL.U32 R95, R41, 0x2, RZ ;  /* 0x00000002295f7824 */ /* 0x000fe200078e00ff */
[----:B------:R-:W-:Y:S02]  /*0f70*/  LEA.HI.SX32 R47, R47, R20, 0x1b ;  /* 0x000000142f2f7211 */ /* 0x000fe400078fdaff */
[----:B------:R-:W-:-:S02]  /*0f80*/  SHF.L.U32 R96, R39, 0x1, RZ ;  /* 0x0000000127607819 */ /* 0x000fc400000006ff */
[----:B------:R-:W-:Y:S02]  /*0f90*/  LEA.HI.SX32 R89, R3, R3, 0x1b ;  /* 0x0000000303597211 */ /* 0x000fe400078fdaff */
[----:B------:R-:W-:Y:S02]  /*0fa0*/  SHF.L.U32 R94, R43, 0x1, RZ ;  /* 0x000000012b5e7819 */ /* 0x000fe400000006ff */
[----:B------:R-:W-:Y:S02]  /*0fb0*/  SHF.L.U32 R93, R45, 0x1, RZ ;  /* 0x000000012d5d7819 */ /* 0x000fe400000006ff */
[----:B------:R-:W-:Y:S01]  /*0fc0*/  SHF.L.U32 R92, R47, 0x1, RZ ;  /* 0x000000012f5c7819 */ /* 0x000fe200000006ff */
[----:B------:R-:W-:Y:S01]  /*0fd0*/  IMAD.SHL.U32 R89, R89, 0x2, RZ ;  /* 0x0000000259597824 */ /* 0x000fe200078e00ff */
[C---:B------:R-:W-:Y:S02]  /*0fe0*/  SHF.L.U32 R90, R116.reuse, 0x1, RZ ;  /* 0x00000001745a7819 */ /* 0x040fe400000006ff */
[----:B------:R-:W-:-:S02]  /*0ff0*/  SHF.L.U64.HI R91, R116, 0x1, R117 ;  /* 0x00000001745b7819 */ /* 0x000fc40000010275 */
[----:B------:R-:W-:-:S04]  /*1000*/  IADD3 R126, P0, R90, UR14, RZ ;  /* 0x0000000e5a7e7c10 */ /* 0x000fc8000ff1e0ff */
[----:B------:R-:W-:Y:S02]  /*1010*/  IADD3.X R127, R91, UR15, RZ, P0, !PT ;  /* 0x0000000f5b7f7c10 */ /* 0x000fe400087fe4ff */
[-C--:B------:R-:W-:Y:S02]  /*1020*/  ISETP.GE.AND P0, PT, R141, R0.reuse, PT ;  /* 0x000000008d00720c */ /* 0x080fe40003f06270 */
[----:B------:R-:W-:Y:S02]  /*1030*/  LEA R2, P1, R116, UR12, 0x1 ;  /* 0x0000000c74027c11 */ /* 0x000fe4000f8208ff */
[-C--:B------:R-:W-:Y:S02]  /*1040*/  ISETP.GE.AND P2, PT, R140, R0.reuse, PT ;  /* 0x000000008c00720c */ /* 0x080fe40003f46270 */
[C---:B------:R-:W-:Y:S02]  /*1050*/  LEA.HI.X R3, R116.reuse, UR13, R117, 0x1, P1 ;  /* 0x0000000d74037c11 */ /* 0x040fe400088f0c75 */
[----:B------:R-:W-:-:S02]  /*1060*/  ISETP.GE.AND P1, PT, R116, R0, PT ;  /* 0x000000007400720c */ /* 0x000fc40003f26270 */
[-C--:B------:R-:W-:Y:S02]  /*1070*/  ISETP.GE.AND P3, PT, R139, R0.reuse, PT ;  /* 0x000000008b00720c */ /* 0x080fe40003f66270 */
[-C--:B------:R-:W-:Y:S02]  /*1080*/  ISETP.GE.AND P4, PT, R134, R0.reuse, PT ;  /* 0x000000008600720c */ /* 0x080fe40003f86270 */
[-C--:B------:R-:W-:Y:S02]  /*1090*/  ISETP.GE.AND P5, PT, R138, R0.reuse, PT ;  /* 0x000000008a00720c */ /* 0x080fe40003fa6270 */
[----:B------:R-:W-:Y:S01]  /*10a0*/  ISETP.GE.AND P6, PT, R135, R0, PT ;  /* 0x000000008700720c */ /* 0x000fe20003fc6270 */
        /* <DEDUP_REMOVED lines=37> */
[-C--:B------:R-:W-:Y:S02]  /*1300*/  ISETP.GE.AND P0, PT, R131, R0.reuse, PT ;  /* 0x000000008300720c */ /* 0x080fe40003f06270 */
[----:B--2---:R-:W-:Y:S02]  /*1310*/  PRMT R12, RZ, 0x7610, R12 ;  /* 0x00007610ff0c7816 */ /* 0x004fe4000000000c */
[----:B------:R-:W-:Y:S02]  /*1320*/  PRMT R4, RZ, 0x7610, R4 ;  /* 0x00007610ff047816 */ /* 0x000fe40000000004 */
[----:B------:R-:W-:Y:S02]  /*1330*/  PRMT R6, RZ, 0x7610, R6 ;  /* 0x00007610ff067816 */ /* 0x000fe40000000006 */
[----:B------:R-:W-:Y:S02]  /*1340*/  PRMT R7, RZ, 0x7610, R7 ;  /* 0x00007610ff077816 */ /* 0x000fe40000000007 */
[----:B------:R-:W-:Y:S01]  /*1350*/  PRMT R10, RZ, 0x7610, R10 ;  /* 0x00007610ff0a7816 */ /* 0x000fe2000000000a */
[----:B------:R-:W2:Y:S04]  /*1360*/  @!P1 LDG.E.U16 R4, [R126.64] ;  /* 0x0000000a7e049981 */ /* 0x000ea8000c1e1500 */
[----:B------:R-:W4:Y:S01]  /*1370*/  @!P0 LDG.E.U16 R11, [R126.64+0x1c0] ;  /* 0x0001c00a7e0b8981 */ /* 0x000f22000c1e1500 */
[----:B------:R-:W-:-:S02]  /*1380*/  ISETP.GE.AND P0, PT, R130, R0, PT ;  /* 0x000000008200720c */ /* 0x000fc40003f06270 */
[----:B------:R-:W-:Y:S01]  /*1390*/  PRMT R8, RZ, 0x7610, R8 ;  /* 0x00007610ff087816 */ /* 0x000fe20000000008 */
[----:B------:R-:W4:Y:S01]  /*13a0*/  @!P2 LDG.E.U16 R6, [R126.64+0x80] ;  /* 0x0000800a7e06a981 */ /* 0x000f22000c1e1500 */
[----:B------:R-:W-:Y:S02]  /*13b0*/  PRMT R9, RZ, 0x7610, R9 ;  /* 0x00007610ff097816 */ /* 0x000fe40000000009 */
[-C--:B------:R-:W-:Y:S01]  /*13c0*/  ISETP.GE.AND P1, PT, R114, R0.reuse, PT ;  /* 0x000000007200720c */ /* 0x080fe20003f26270 */
[----:B------:R-:W4:Y:S01]  /*13d0*/  @!P3 LDG.E.U16 R7, [R126.64+0xc0] ;  /* 0x0000c00a7e07b981 */ /* 0x000f22000c1e1500 */
[----:B------:R-:W-:-:S03]  /*13e0*/  ISETP.GE.AND P2, PT, R113, R0, PT ;  /* 0x000000007100720c */ /* 0x000fc60003f46270 */
[----:B------:R-:W4:Y:S04]  /*13f0*/  @!P4 LDG.E.U16 R10, [R126.64+0x180] ;  /* 0x0001800a7e0ac981 */ /* 0x000f28000c1e1500 */
[----:B------:R-:W4:Y:S01]  /*1400*/  @!P0 LDG.E.U16 R12, [R126.64+0x200] ;  /* 0x0002000a7e0c8981 */ /* 0x000f22000c1e1500 */
[-C--:B------:R-:W-:Y:S02]  /*1410*/  ISETP.GE.AND P0, PT, R115, R0.reuse, PT ;  /* 0x000000007300720c */ /* 0x080fe40003f06270 */
[-C--:B------:R-:W-:Y:S01]  /*1420*/  ISETP.GE.AND P3, PT, R112, R0.reuse, PT ;  /* 0x000000007000720c */ /* 0x080fe20003f66270 */
[----:B------:R-:W4:Y:S01]  /*1430*/  @!P5 LDG.E.U16 R8, [R126.64+0x100] ;  /* 0x0001000a7e08d981 */ /* 0x000f22000c1e1500 */
[-C--:B------:R-:W-:Y:S02]  /*1440*/  ISETP.GE.AND P4, PT, R111, R0.reuse, PT ;  /* 0x000000006f00720c */ /* 0x080fe40003f86270 */
[-C--:B------:R-:W-:Y:S01]  /*1450*/  ISETP.GE.AND P5, PT, R110, R0.reuse, PT ;  /* 0x000000006e00720c */ /* 0x080fe20003fa6270 */
[----:B------:R-:W4:Y:S01]  /*1460*/  @!P6 LDG.E.U16 R9, [R126.64+0x140] ;  /* 0x0001400a7e09e981 */ /* 0x000f22000c1e1500 */
[----:B------:R-:W-:-:S02]  /*1470*/  ISETP.GE.AND P6, PT, R109, R0, PT ;  /* 0x000000006d00720c */ /* 0x000fc40003fc6270 */
[----:B---3--:R-:W-:Y:S02]  /*1480*/  PRMT R13, RZ, 0x7610, R13 ;  /* 0x00007610ff0d7816 */ /* 0x008fe4000000000d */
        /* <DEDUP_REMOVED lines=22> */
[----:B------:R-:W-:Y:S01]  /*15f0*/  PRMT R47, RZ, 0x7610, R47 ;  /* 0x00007610ff2f7816 */ /* 0x000fe2000000002f */
[----:B--2---:R-:W-:Y:S04]  /*1600*/  STS.U16 [R107], R4 ;  /* 0x000000046b007388 */ /* 0x004fe80000000400 */
        /* <DEDUP_REMOVED lines=8> */
[----:B---3--:R1:W-:Y:S04]  /*1690*/  STS.U16 [R98+0x240], R13 ;  /* 0x0002400d62007388 */ /* 0x0083e80000000400 */
        /* <DEDUP_REMOVED lines=9> */
[----:B------:R-:W0:Y:S04]  /*1730*/  LDS.U16 R36, [R89+0x4] ;  /* 0x0000040059247984 */ /* 0x000e280000000400 */
[----:B------:R-:W0:Y:S04]  /*1740*/  LDS.U16 R37, [R89+0x6] ;  /* 0x0000060059257984 */ /* 0x000e280000000400 */
[----:B------:R-:W0:Y:S04]  /*1750*/  LDS.U16 R38, [R89+0x8] ;  /* 0x0000080059267984 */ /* 0x000e280000000400 */
[----:B------:R-:W0:Y:S04]  /*1760*/  LDS.U16 R39, [R89+0xa] ;  /* 0x00000a0059277984 */ /* 0x000e280000000400 */
[----:B------:R-:W0:Y:S04]  /*1770*/  LDS.U16 R40, [R89+0xc] ;  /* 0x00000c0059287984 */ /* 0x000e280000000400 */
[----:B------:R0:W2:Y:S04]  /*1780*/  LDS.U16 R41, [R89+0xe] ;  /* 0x00000e0059297984 */ /* 0x0000a80000000400 */
[----:B------:R0:W2:Y:S04]  /*1790*/  LDS.U16 R33, [R89+0x10] ;  /* 0x0000100059217984 */ /* 0x0000a80000000400 */
[----:B------:R0:W2:Y:S04]  /*17a0*/  LDS.U16 R32, [R89+0x12] ;  /* 0x0000120059207984 */ /* 0x0000a80000000400 */
[----:B------:R0:W2:Y:S04]  /*17b0*/  LDS.U16 R27, [R89+0x14] ;  /* 0x00001400591b7984 */ /* 0x0000a80000000400 */
[----:B------:R0:W2:Y:S04]  /*17c0*/  LDS.U16 R25, [R89+0x16] ;  /* 0x0000160059197984 */ /* 0x0000a80000000400 */
[----:B------:R0:W2:Y:S04]  /*17d0*/  LDS.U16 R23, [R89+0x18] ;  /* 0x0000180059177984 */ /* 0x0000a80000000400 */
[----:B------:R0:W2:Y:S04]  /*17e0*/  LDS.U16 R22, [R89+0x1a] ;  /* 0x00001a0059167984 */ /* 0x0000a80000000400 */
[----:B------:R0:W3:Y:S04]  /*17f0*/  LDS.U16 R21, [R89+0x1c] ;  /* 0x00001c0059157984 */ /* 0x0000e80000000400 */
[----:B------:R2:W2:Y:S04]  /*1800*/  LDS.U16 R20, [R89+0x1e] ;  /* 0x00001e0059147984 */ /* 0x0004a80000000400 */
[----:B------:R-:W-:Y:S01]  /*1810*/  BAR.SYNC.DEFER_BLOCKING 0x0 ;  /* 0x0000000000007b1d */ /* 0x000fe20000010000 */
[----:B0-----:R-:W-:-:S02]  /*1820*/  PRMT R12, RZ, 0x7610, R12 ;  /* 0x00007610ff0c7816 */ /* 0x001fc4000000000c */
[----:B-1----:R-:W-:-:S03]  /*1830*/  PRMT R13, RZ, 0x7610, R13 ;  /* 0x00007610ff0d7816 */ /* 0x002fc6000000000d */
[----:B------:R0:W4:Y:S01]  /*1840*/  @!P0 LDG.E.U16 R24, [R2.64] ;  /* 0x0000000a02188981 */ /* 0x000122000c1e1500 */
[----:B------:R-:W-:-:S03]  /*1850*/  ISETP.GE.AND P0, PT, R140, R0, PT ;  /* 0x000000008c00720c */ /* 0x000fc60003f06270 */
[----:B------:R0:W4:Y:S01]  /*1860*/  @!P1 LDG.E.U16 R13, [R2.64+0x40] ;  /* 0x0000400a020d9981 */ /* 0x000122000c1e1500 */
[-C--:B------:R-:W-:Y:S02]  /*1870*/  ISETP.GE.AND P1, PT, R139, R0.reuse, PT ;  /* 0x000000008b00720c */ /* 0x080fe40003f26270 */
[----:B--2---:R-:W-:Y:S01]  /*1880*/  PRMT R14, RZ, 0x7610, R14 ;  /* 0x00007610ff0e7816 */ /* 0x004fe2000000000e */
[----:B------:R0:W2:Y:S01]  /*1890*/  @!P2 LDG.E.U16 R43, [R2.64+0x2c0] ;  /* 0x0002c00a022ba981 */ /* 0x0000a2000c1e1500 */
[----:B---3--:R-:W-:Y:S02]  /*18a0*/  PRMT R15, RZ, 0x7610, R15 ;  /* 0x00007610ff0f7816 */ /* 0x008fe4000000000f */
[----:B------:R-:W-:Y:S01]  /*18b0*/  PRMT R16, RZ, 0x7610, R16 ;  /* 0x00007610ff107816 */ /* 0x000fe20000000010 */
[----:B------:R0:W3:Y:S04]  /*18c0*/  @!P4 LDG.E.U16 R45, [R2.64+0x340] ;  /* 0x0003400a022dc981 */ /* 0x0000e8000c1e1500 */
[----:B------:R0:W2:Y:S01]  /*18d0*/  @!P0 LDG.E.U16 R12, [R2.64+0x80] ;  /* 0x0000800a020c8981 */ /* 0x0000a2000c1e1500 */
[----:B------:R-:W-:-:S03]  /*18e0*/  ISETP.GE.AND P0, PT, R138, R0, PT ;  /* 0x000000008a00720c */ /* 0x000fc60003f06270 */
[----:B------:R0:W3:Y:S01]  /*18f0*/  @!P1 LDG.E.U16 R15, [R2.64+0xc0] ;  /* 0x0000c00a020f9981 */ /* 0x0000e2000c1e1500 */
[-C--:B------:R-:W-:Y:S02]  /*1900*/  ISETP.GE.AND P1, PT, R135, R0.reuse, PT ;  /* 0x000000008700720c */ /* 0x080fe40003f26270 */
[----:B------:R-:W-:Y:S01]  /*1910*/  PRMT R17, RZ, 0x7610, R17 ;  /* 0x00007610ff117816 */ /* 0x000fe20000000011 */
[----:B------:R0:W3:Y:S01]  /*1920*/  @!P5 LDG.E.U16 R42, [R2.64+0x380] ;  /* 0x0003800a022ad981 */ /* 0x0000e2000c1e1500 */
[----:B------:R-:W-:Y:S02]  /*1930*/  PRMT R18, RZ, 0x7610, R18 ;  /* 0x00007610ff127816 */ /* 0x000fe40000000012 */
[----:B------:R-:W-:Y:S01]  /*1940*/  PRMT R19, RZ, 0x7610, R19 ;  /* 0x00007610ff137816 */ /* 0x000fe20000000013 */
[----:B------:R0:W3:Y:S04]  /*1950*/  @!P6 LDG.E.U16 R47, [R2.64+0x3c0] ;  /* 0x0003c00a022fe981 */ /* 0x0000e8000c1e1500 */
[----:B------:R0:W3:Y:S01]  /*1960*/  @!P0 LDG.E.U16 R14, [R2.64+0x100] ;  /* 0x0001000a020e8981 */ /* 0x0000e2000c1e1500 */
[----:B------:R-:W-:-:S03]  /*1970*/  ISETP.GE.AND P0, PT, R134, R0, PT ;  /* 0x000000008600720c */ /* 0x000fc60003f06270 */
[----:B------:R0:W3:Y:S01]  /*1980*/  @!P1 LDG.E.U16 R17, [R2.64+0x140] ;  /* 0x0001400a02119981 */ /* 0x0000e2000c1e1500 */
[----:B------:R-:W-:-:S09]  /*1990*/  ISETP.GE.AND P1, PT, R131, R0, PT ;  /* 0x000000008300720c */ /* 0x000fd20003f26270 */
[----:B------:R0:W3:Y:S01]  /*19a0*/  @!P0 LDG.E.U16 R16, [R2.64+0x180] ;  /* 0x0001800a02108981 */ /* 0x0000e2000c1e1500 */
[----:B------:R-:W-:-:S03]  /*19b0*/  ISETP.GE.AND P0, PT, R130, R0, PT ;  /* 0x000000008200720c */ /* 0x000fc60003f06270 */
[----:B------:R0:W3:Y:S01]  /*19c0*/  @!P1 LDG.E.U16 R19, [R2.64+0x1c0] ;  /* 0x0001c00a02139981 */ /* 0x0000e2000c1e1500 */
[----:B------:R-:W-:-:S09]  /*19d0*/  ISETP.NE.AND P1, PT, R26, RZ, PT ;  /* 0x000000ff1a00720c */ /* 0x000fd20003f25270 */
[----:B------:R0:W3:Y:S01]  /*19e0*/  @!P0 LDG.E.U16 R18, [R2.64+0x200] ;  /* 0x0002000a02128981 */ /* 0x0000e2000c1e1500 */
[----:B------:R-:W-:Y:S02]  /*19f0*/  ISETP.NE.AND P0, PT, R28, RZ, PT ;  /* 0x000000ff1c00720c */ /* 0x000fe40003f05270 */
[----:B------:R-:W-:Y:S02]  /*1a00*/  PRMT R26, RZ, 0x7610, R26 ;  /* 0x00007610ff1a7816 */ /* 0x000fe4000000001a */
[----:B------:R-:W-:-:S04]  /*1a10*/  PRMT R28, RZ, 0x7610, R28 ;  /* 0x00007610ff1c7816 */ /* 0x000fc8000000001c */
[----:B------:R0:W3:Y:S04]  /*1a20*/  @!P1 LDG.E.U16 R26, [R2.64+0x280] ;  /* 0x0002800a021a9981 */ /* 0x0000e8000c1e1500 */
[----:B------:R0:W3:Y:S04]  /*1a30*/  @!P3 LDG.E.U16 R28, [R2.64+0x300] ;  /* 0x0003000a021cb981 */ /* 0x0000e8000c1e1500 */
[----:B------:R0:W3:Y:S01]  /*1a40*/  @!P0 LDG.E.U16 R29, [R2.64+0x240] ;  /* 0x0002400a021d8981 */ /* 0x0000e2000c1e1500 */
[----:B------:R-:W-:Y:S01]  /*1a50*/  ISETP.GE.AND P0, PT, R116, R0, PT ;  /* 0x000000007400720c */ /* 0x000fe20003f06270 */
[C---:B------:R-:W-:Y:S01]  /*1a60*/  IMAD R8, R152.reuse, c[0x0][0x1f0], RZ ;  /* 0x00007c0098087a24 */ /* 0x040fe200078e02ff */
[----:B------:R-:W-:Y:S01]  /*1a70*/  SHF.R.S32.HI R125, RZ, 0x1f, R124 ;  /* 0x0000001fff7d7819 */ /* 0x000fe2000001147c */
[----:B------:R-:W-:-:S02]  /*1a80*/  IMAD R10, R152, c[0x0][0x200], RZ ;  /* 0x00008000980a7a24 */ /* 0x000fc400078e02ff */
[C---:B------:R-:W-:Y:S02]  /*1a90*/  IMAD R11, R157.reuse, c[0x0][0x1f4], R8 ;  /* 0x00007d009d0b7a24 */ /* 0x040fe400078e0208 */
[----:B------:R-:W-:-:S04]  /*1aa0*/  IMAD.WIDE.U32 R4, R157, c[0x0][0x1f0], RZ ;  /* 0x00007c009d047a25 */ /* 0x000fc800078e00ff */
[C---:B------:R-:W-:Y:S02]  /*1ab0*/  IMAD.WIDE.U32 R6, R157.reuse, c[0x0][0x200], RZ ;  /* 0x000080009d067a25 */ /* 0x040fe400078e00ff */
[----:B------:R-:W-:Y:S02]  /*1ac0*/  @!P0 MOV R8, R124 ;  /* 0x0000007c00088202 */ /* 0x000fe40000000f00 */
[----:B------:R-:W-:Y:S01]  /*1ad0*/  @!P0 MOV R9, R125 ;  /* 0x0000007d00098202 */ /* 0x000fe20000000f00 */
[C---:B------:R-:W-:Y:S02]  /*1ae0*/  IMAD R31, R157.reuse, c[0x0][0x204], R10 ;  /* 0x000081009d1f7a24 */ /* 0x040fe400078e020a */
[----:B0-----:R-:W-:Y:S01]  /*1af0*/  @!P0 IMAD.WIDE.U32 R2, R157, c[0x0][0x1f0], R124 ;  /* 0x00007c009d028a25 */ /* 0x001fe200078e007c */
[----:B------:R-:W-:Y:S02]  /*1b00*/  IADD3 R5, R5, R11, RZ ;  /* 0x0000000b05057210 */ /* 0x000fe40007ffe0ff */
[----:B------:R-:W-:Y:S01]  /*1b10*/  IADD3 R72, R144, -c[0x0][0x174], RZ ;  /* 0x80005d0090487a10 */ /* 0x000fe20007ffe0ff */
[----:B------:R-:W-:Y:S01]  /*1b20*/  @!P0 IMAD.WIDE.U32 R8, R157, c[0x0][0x200], R8 ;  /* 0x000080009d088a25 */ /* 0x000fe200078e0008 */
[----:B------:R-:W-:-:S02]  /*1b30*/  IADD3 R7, R7, R31, RZ ;  /* 0x0000001f07077210 */ /* 0x000fc40007ffe0ff */
[----:B------:R-:W-:Y:S01]  /*1b40*/  @!P0 IADD3 R3, R11, R3, RZ ;  /* 0x000000030b038210 */ /* 0x000fe20007ffe0ff */
[----:B------:R-:W-:Y:S02]  /*1b50*/  IMAD R10, R154, c[0x0][0x1f8], RZ ;  /* 0x00007e009a0a7a24 */ /* 0x000fe400078e02ff */
[----:B------:R-:W-:Y:S02]  /*1b60*/  @!P0 IMAD.IADD R9, R31, 0x1, R9 ;  /* 0x000000011f098824 */ /* 0x000fe400078e0209 */
[C---:B------:R-:W-:Y:S02]  /*1b70*/  IMAD R31, R161.reuse, c[0x0][0x1fc], R10 ;  /* 0x00007f00a11f7a24 */ /* 0x040fe400078e020a */
[----:B------:R-:W-:Y:S02]  /*1b80*/  IMAD R72, R72, -0x400, RZ ;  /* 0xfffffc0048487824 */ /* 0x000fe400078e02ff */
[----:B------:R-:W-:-:S04]  /*1b90*/  IMAD.WIDE.U32 R4, R161, c[0x0][0x1f8], R4 ;  /* 0x00007e00a1047a25 */ /* 0x000fc800078e0004 */
[----:B------:R-:W-:Y:S02]  /*1ba0*/  IMAD R30, R154, c[0x0][0x208], RZ ;  /* 0x000082009a1e7a24 */ /* 0x000fe400078e02ff */
[----:B------:R-:W-:-:S04]  /*1bb0*/  IMAD.WIDE.U32 R10, R161, c[0x0][0x208], R6 ;  /* 0x00008200a10a7a25 */ /* 0x000fc800078e0006 */
[----:B------:R-:W-:Y:S01]  /*1bc0*/  @!P0 IMAD.WIDE.U32 R2, R161, c[0x0][0x1f8], R2 ;  /* 0x00007e00a1028a25 */ /* 0x000fe200078e0002 */
[----:B------:R-:W-:-:S03]  /*1bd0*/  SHF.R.S32.HI R71, RZ, 0x1f, R72 ;  /* 0x0000001fff477819 */ /* 0x000fc60000011448 */
[C---:B------:R-:W-:Y:S01]  /*1be0*/  @!P0 IMAD.WIDE.U32 R6, R161.reuse, c[0x0][0x208], R8 ;  /* 0x00008200a1068a25 */ /* 0x040fe200078e0008 */
[C---:B------:R-:W-:Y:S02]  /*1bf0*/  IADD3 R9, P2, R72.reuse, R4, RZ ;  /* 0x0000000448097210 */ /* 0x040fe40007f5e0ff */
[----:B------:R-:W-:Y:S01]  /*1c00*/  IADD3 R44, P4, R72, R10, RZ ;  /* 0x0000000a482c7210 */ /* 0x000fe20007f9e0ff */
[----:B------:R-:W-:Y:S01]  /*1c10*/  IMAD R49, R161, c[0x0][0x20c], R30 ;  /* 0x00008300a1317a24 */ /* 0x000fe200078e021e */
[----:B------:R-:W-:Y:S02]  /*1c20*/  @!P0 IADD3 R51, P1, R116, R2, RZ ;  /* 0x0000000274338210 */ /* 0x000fe40007f3e0ff */
[C---:B------:R-:W-:Y:S02]  /*1c30*/  IADD3.X R48, R71.reuse, R31, R5, P2, !PT ;  /* 0x0000001f47307210 */ /* 0x040fe400017fe405 */
[----:B------:R-:W-:Y:S02]  /*1c40*/  IADD3.X R5, R71, R49, R11, P4, !PT ;  /* 0x0000003147057210 */ /* 0x000fe400027fe40b */
[----:B------:R-:W-:Y:S01]  /*1c50*/  @!P0 IADD3.X R52, R117, R3, R31, P1, !PT ;  /* 0x0000000375348210 */ /* 0x000fe20000ffe41f */
[----:B------:R-:W-:-:S05]  /*1c60*/  HADD2.F32 R34, -RZ, R34.H0_H0 ;  /* 0x20000022ff227230 */ /* 0x000fca0000004100 */
[----:B------:R-:W-:Y:S01]  /*1c70*/  FADD.FTZ R70, R34, UR4 ;  /* 0x0000000422467e21 */ /* 0x000fe20008010000 */
[----:B------:R-:W-:-:S04]  /*1c80*/  @!P0 IADD3 R46, P3, R116, R6, RZ ;  /* 0x00000006742e8210 */ /* 0x000fc80007f7e0ff */
[----:B------:R-:W-:Y:S01]  /*1c90*/  FSETP.GTU.FTZ.AND P5, PT, R70, 20, PT ;  /* 0x41a000004600780b */ /* 0x000fe20003fbc000 */
[----:B------:R-:W-:Y:S01]  /*1ca0*/  HADD2.F32 R35, -RZ, R35.H0_H0 ;  /* 0x20000023ff237230 */ /* 0x000fe20000004100 */
[----:B------:R-:W-:Y:S01]  /*1cb0*/  @!P0 IADD3.X R49, R117, R7, R49, P3, !PT ;  /* 0x0000000775318210 */ /* 0x000fe20001ffe431 */
[----:B------:R-:W-:Y:S01]  /*1cc0*/  HADD2.F32 R36, -RZ, R36.H0_H0 ;  /* 0x20000024ff247230 */ /* 0x000fe20000004100 */
[C---:B------:R-:W-:Y:S01]  /*1cd0*/  LEA R8, P1, R116.reuse, c[0x0][0x268], 0x1 ;  /* 0x00009a0074087a11 */ /* 0x040fe200078208ff */
[----:B------:R-:W-:Y:S01]  /*1ce0*/  HADD2.F32 R37, -RZ, R37.H0_H0 ;  /* 0x20000025ff257230 */ /* 0x000fe20000004100 */
[C---:B------:R-:W-:Y:S01]  /*1cf0*/  LEA R7, P2, R116.reuse, c[0x0][0x258], 0x1 ;  /* 0x0000960074077a11 */ /* 0x040fe200078408ff */
[----:B------:R-:W-:Y:S02]  /*1d00*/  HADD2.F32 R38, -RZ, R38.H0_H0 ;  /* 0x20000026ff267230 */ /* 0x000fe40000004100 */
[----:B------:R-:W-:Y:S01]  /*1d10*/  HADD2.F32 R39, -RZ, R39.H0_H0 ;  /* 0x20000027ff277230 */ /* 0x000fe20000004100 */
[C-C-:B------:R-:W-:Y:S01]  /*1d20*/  LEA.HI.X R50, R116.reuse, c[0x0][0x26c], R117.reuse, 0x1, P1 ;  /* 0x00009b0074327a11 */ /* 0x140fe200008f0c75 */
[----:B------:R-:W-:Y:S01]  /*1d30*/  FADD.FTZ R69, R35, UR4 ;  /* 0x0000000423457e21 */ /* 0x000fe20008010000 */
[----:B------:R-:W-:Y:S01]  /*1d40*/  LEA.HI.X R3, R116, c[0x0][0x25c], R117, 0x1, P2 ;  /* 0x0000970074037a11 */ /* 0x000fe200010f0c75 */
[----:B------:R-:W-:Y:S01]  /*1d50*/  FADD.FTZ R68, R36, UR4 ;  /* 0x0000000424447e21 */ /* 0x000fe20008010000 */
[----:B------:R-:W-:Y:S01]  /*1d60*/  LEA R6, P4, R44, R7, 0x1 ;  /* 0x000000072c067211 */ /* 0x000fe200078808ff */
[----:B------:R-:W-:Y:S01]  /*1d70*/  FADD.FTZ R63, R37, UR4 ;  /* 0x00000004253f7e21 */ /* 0x000fe20008010000 */
[----:B------:R-:W-:Y:S01]  /*1d80*/  LEA R8, P2, R9, R8, 0x1 ;  /* 0x0000000809087211 */ /* 0x000fe200078408ff */
[----:B------:R-:W-:Y:S01]  /*1d90*/  FADD.FTZ R62, R38, UR4 ;  /* 0x00000004263e7e21 */ /* 0x000fe20008010000 */
[----:B------:R-:W-:Y:S01]  /*1da0*/  @!P0 LEA R4, P1, R51, c[0x0][0x268], 0x1 ;  /* 0x00009a0033048a11 */ /* 0x000fe200078208ff */
[----:B------:R-:W-:Y:S01]  /*1db0*/  FADD.FTZ R61, R39, UR4 ;  /* 0x00000004273d7e21 */ /* 0x000fe20008010000 */
[----:B------:R-:W-:Y:S01]  /*1dc0*/  @!P0 LEA R2, P3, R46, c[0x0][0x258], 0x1 ;  /* 0x000096002e028a11 */ /* 0x000fe200078608ff */
[----:B------:R-:W-:Y:S01]  /*1dd0*/  HADD2.F32 R40, -RZ, R40.H0_H0 ;  /* 0x20000028ff287230 */ /* 0x000fe20000004100 */
[----:B------:R-:W-:Y:S01]  /*1de0*/  BSSY B0, `(.L_x_2848) ;  /* 0x000004c000007945 */ /* 0x000fe20003800000 */
[----:B------:R-:W-:-:S02]  /*1df0*/  LEA.HI.X R7, R44, R3, R5, 0x1, P4 ;  /* 0x000000032c077211 */ /* 0x000fc400020f0c05 */
[----:B------:R-:W-:Y:S01]  /*1e00*/  LEA.HI.X R9, R9, R50, R48, 0x1, P2 ;  /* 0x0000003209097211 */ /* 0x000fe200010f0c30 */
[----:B------:R-:W-:Y:S01]  /*1e10*/  FADD.FTZ R60, R40, UR4 ;  /* 0x00000004283c7e21 */ /* 0x000fe20008010000 */
[----:B------:R-:W-:Y:S02]  /*1e20*/  @!P0 LEA.HI.X R5, R51, c[0x0][0x26c], R52, 0x1, P1 ;  /* 0x00009b0033058a11 */ /* 0x000fe400008f0c34 */
[----:B------:R-:W-:Y:S02]  /*1e30*/  @!P0 LEA.HI.X R3, R46, c[0x0][0x25c], R49, 0x1, P3 ;  /* 0x000097002e038a11 */ /* 0x000fe400018f0c31 */
[----:B------:R-:W-:Y:S02]  /*1e40*/  FSETP.GTU.FTZ.AND P4, PT, R69, 20, PT ;  /* 0x41a000004500780b */ /* 0x000fe40003f9c000 */
[----:B------:R-:W-:Y:S02]  /*1e50*/  FSETP.GTU.FTZ.AND P3, PT, R68, 20, PT ;  /* 0x41a000004400780b */ /* 0x000fe40003f7c000 */
[----:B------:R-:W-:-:S02]  /*1e60*/  FSETP.GTU.FTZ.AND P2, PT, R63, 20, PT ;  /* 0x41a000003f00780b */ /* 0x000fc40003f5c000 */
[----:B------:R-:W-:Y:S02]  /*1e70*/  FSETP.GTU.FTZ.AND P1, PT, R62, 20, PT ;  /* 0x41a000003e00780b */ /* 0x000fe40003f3c000 */
[----:B------:R-:W-:Y:S01]  /*1e80*/  FSETP.GTU.FTZ.AND P6, PT, R61, 20, PT ;  /* 0x41a000003d00780b */ /* 0x000fe20003fdc000 */
[----:B----4-:R0:W-:Y:S04]  /*1e90*/  STS.U16 [R107], R24 ;  /* 0x000000186b007388 */ /* 0x0101e80000000400 */
[----:B------:R0:W-:Y:S04]  /*1ea0*/  STS.U16 [R106+0x40], R13 ;  /* 0x0000400d6a007388 */ /* 0x0001e80000000400 */
        /* <DEDUP_REMOVED lines=15> */
[----:B------:R0:W1:Y:S04]  /*1fa0*/  LDS.U16 R31, [R89] ;  /* 0x00000000591f7984 */ /* 0x0000680000000400 */
[----:B------:R0:W2:Y:S04]  /*1fb0*/  LDS.U16 R30, [R89+0x2] ;  /* 0x00000200591e7984 */ /* 0x0000a80000000400 */
        /* <DEDUP_REMOVED lines=13> */
[----:B------:R0:W0:Y:S01]  /*2090*/  LDS.U16 R10, [R89+0x1e] ;  /* 0x00001e00590a7984 */ /* 0x0000220000000400 */
[----:B------:R-:W-:Y:S05]  /*20a0*/  @P5 BRA `(.L_x_2849) ;  /* 0x000001f000005947 */ /* 0x000fea0003800000 */
[----:B-1234-:R-:W-:Y:S01]  /*20b0*/  FMUL.FTZ R70, R70, 1.4426950216293334961 ;  /* 0x3fb8aa3b46467820 */ /* 0x01efe20000410000 */
[----:B------:R-:W-:Y:S01]  /*20c0*/  HFMA2.MMA R37, -RZ, RZ, 1.625, 0 ;  /* 0x3e800000ff257435 */ /* 0x000fe200000001ff */
[----:B------:R-:W-:-:S02]  /*20d0*/  MOV R38, 0x3d39bf78 ;  /* 0x3d39bf7800267802 */ /* 0x000fc40000000f00 */
        /* <DEDUP_REMOVED lines=28> */
.L_x_2849:
[----:B-1234-:R-:W-:Y:S05]  /*22a0*/  BSYNC B0 ;  /* 0x0000000000007941 */ /* 0x01efea0003800000 */
.L_x_2848:
        /* <DEDUP_REMOVED lines=36> */
.L_x_2851:
[----:B------:R-:W-:Y:S05]  /*24f0*/  BSYNC B0 ;  /* 0x0000000000007941 */ /* 0x000fea0003800000 */
.L_x_2850:
        /* <DEDUP_REMOVED lines=36> */
.L_x_2853:
[----:B------:R-:W-:Y:S05]  /*2740*/  BSYNC B0 ;  /* 0x0000000000007941 */ /* 0x000fea0003800000 */
.L_x_2852:
        /* <DEDUP_REMOVED lines=36> */
.L_x_2855:
[----:B------:R-:W-:Y:S05]  /*2990*/  BSYNC B0 ;  /* 0x0000000000007941 */ /* 0x000fea0003800000 */
.L_x_2854:
        /* <DEDUP_REMOVED lines=36> */
.L_x_2857:
[----:B------:R-:W-:Y:S05]  /*2be0*/  BSYNC B0 ;  /* 0x0000000000007941 */ /* 0x000fea0003800000 */
.L_x_2856:
        /* <DEDUP_REMOVED lines=19> */
[----:B------:R-:W-:Y:S02]  /*2d20*/  FFMA.FTZ R32, R27, R32, -0.13229703903198242188 ;  /* 0xbe0778e01b207423 */ /* 0x000fe40000010020 */
        /* <DEDUP_REMOVED lines=16> */
.L_x_2859:
[----:B------:R-:W-:Y:S05]  /*2e30*/  BSYNC B0 ;  /* 0x0000000000007941 */ /* 0x000fea0003800000 */
.L_x_2858:
        /* <DEDUP_REMOVED lines=36> */
.L_x_2861:
[----:B------:R-:W-:Y:S05]  /*3080*/  BSYNC B0 ;  /* 0x0000000000007941 */ /* 0x000fea0003800000 */
.L_x_2860:
        /* <DEDUP_REMOVED lines=36> */
.L_x_2863:
[----:B------:R-:W-:Y:S05]  /*32d0*/  BSYNC B0 ;  /* 0x0000000000007941 */ /* 0x000fea0003800000 */
.L_x_2862:
        /* <DEDUP_REMOVED lines=36> */
.L_x_2865:
[----:B------:R-:W-:Y:S05]  /*3520*/  BSYNC B0 ;  /* 0x0000000000007941 */ /* 0x000fea0003800000 */
.L_x_2864:
        /* <DEDUP_REMOVED lines=36> */
.L_x_2867:
[----:B------:R-:W-:Y:S05]  /*3770*/  BSYNC B0 ;  /* 0x0000000000007941 */ /* 0x000fea0003800000 */
.L_x_2866:
[----:B------:R-:W-:Y:S01]  /*3780*/  BSSY B0, `(.L_x_2868) ;  /* 0x0000023000007945 */ /* 0x000fe20003800000 */
[----:B------:R-:W-:Y:S02]  /*3790*/  FSETP.GTU.FTZ.AND P2, PT, R51, 20, PT ;  /* 0x41a000003300780b */ /* 0x000fe40003f5c000 */
[----:B------:R-:W-:Y:S01]  /*37a0*/  PRMT R20, RZ, 0x7610, R20 ;  /* 0x00007610ff147816 */ /* 0x000fe20000000014 */
        /* <DEDUP_REMOVED lines=32> */
.L_x_2869:
[----:B------:R-:W-:Y:S05]  /*39b0*/  BSYNC B0 ;  /* 0x0000000000007941 */ /* 0x000fea0003800000 */
.L_x_2868:
[----:B------:R-:W-:Y:S01]  /*39c0*/  BSSY B0, `(.L_x_2870) ;  /* 0x0000021000007945 */ /* 0x000fe20003800000 */
        /* <DEDUP_REMOVED lines=32> */
.L_x_2871:
[----:B------:R-:W-:Y:S05]  /*3bd0*/  BSYNC B0 ;  /* 0x0000000000007941 */ /* 0x000fea0003800000 */
.L_x_2870:
        /* <DEDUP_REMOVED lines=33> */
.L_x_2873:
[----:B------:R-:W-:Y:S05]  /*3df0*/  BSYNC B0 ;  /* 0x0000000000007941 */ /* 0x000fea0003800000 */
.L_x_2872:
        /* <DEDUP_REMOVED lines=33> */
.L_x_2875:
[----:B------:R-:W-:Y:S05]  /*4010*/  BSYNC B0 ;  /* 0x0000000000007941 */ /* 0x000fea0003800000 */
.L_x_2874:
        /* <DEDUP_REMOVED lines=33> */
.L_x_2877:
[----:B------:R-:W-:Y:S05]  /*4230*/  BSYNC B0 ;  /* 0x0000000000007941 */ /* 0x000fea0003800000 */
.L_x_2876:
        /* <DEDUP_REMOVED lines=33> */
.L_x_2879:
[----:B------:R-:W-:Y:S05]  /*4450*/  BSYNC B0 ;  /* 0x0000000000007941 */ /* 0x000fea0003800000 */
.L_x_2878:
[----:B------:R-:W-:Y:S01]  /*4460*/  BAR.SYNC.DEFER_BLOCKING 0x0 ;  /* 0x0000000000007b1d */ /* 0x000fe20000010000 */
[----:B------:R-:W-:Y:S02]  /*4470*/  ISETP.GE.AND P1, PT, R134, R0, PT ;  /* 0x000000008600720c */ /* 0x000fe40003f26270 */
[----:B------:R-:W-:Y:S02]  /*4480*/  PRMT R34, RZ, 0x7610, R34 ;  /* 0x00007610ff227816 */ /* 0x000fe40000000022 */
[----:B------:R-:W-:-:S09]  /*4490*/  PRMT R27, RZ, 0x7610, R27 ;  /* 0x00007610ff1b7816 */ /* 0x000fd2000000001b */
        /* <DEDUP_REMOVED lines=16> */
[----:B------:R-:W2:Y:S01]  /*45a0*/  @!P2 LDG.E.U16 R25, [R8.64+-0x6c0] ;  /* 0xfff9400a0819a981 */ /* 0x000ea2000c1e1500 */
[----:B------:R-:W-:Y:S02]  /*45b0*/  PRMT R21, RZ, 0x7610, R21 ;  /* 0x00007610ff157816 */ /* 0x000fe40000000015 */
[----:B-1----:R-:W-:Y:S01]  /*45c0*/  PRMT R4, RZ, 0x7610, R4 ;  /* 0x00007610ff047816 */ /* 0x002fe20000000004 */
        /* <DEDUP_REMOVED lines=26> */
[----:B0-----:R-:W-:Y:S02]  /*4770*/  PRMT R42, RZ, 0x7610, R42 ;  /* 0x00007610ff2a7816 */ /* 0x001fe4000000002a */
        /* <DEDUP_REMOVED lines=30> */
[----:B------:R-:W1:Y:S04]  /*4960*/  LDS.U16 R25, [R89] ;  /* 0x0000000059197984 */ /* 0x000e680000000400 */
[----:B------:R-:W-:Y:S04]  /*4970*/  LDS.U16 R8, [R89+0x2] ;  /* 0x0000020059087984 */ /* 0x000fe80000000400 */
[----:B------:R-:W-:Y:S04]  /*4980*/  LDS.U16 R9, [R89+0x4] ;  /* 0x0000040059097984 */ /* 0x000fe80000000400 */
[----:B------:R-:W2:Y:S04]  /*4990*/  LDS.U16 R33, [R89+0x6] ;  /* 0x0000060059217984 */ /* 0x000ea80000000400 */
[----:B------:R-:W-:Y:S04]  /*49a0*/  LDS.U16 R20, [R89+0x8] ;  /* 0x0000080059147984 */ /* 0x000fe80000000400 */
[----:B------:R-:W3:Y:S04]  /*49b0*/  LDS.U16 R21, [R89+0xa] ;  /* 0x00000a0059157984 */ /* 0x000ee80000000400 */
[----:B------:R-:W-:Y:S04]  /*49c0*/  LDS.U16 R22, [R89+0xc] ;  /* 0x00000c0059167984 */ /* 0x000fe80000000400 */
[----:B------:R-:W2:Y:S04]  /*49d0*/  LDS.U16 R23, [R89+0xe] ;  /* 0x00000e0059177984 */ /* 0x000ea80000000400 */
[----:B------:R-:W-:Y:S04]  /*49e0*/  LDS.U16 R27, [R89+0x10] ;  /* 0x00001000591b7984 */ /* 0x000fe80000000400 */
[----:B------:R-:W1:Y:S04]  /*49f0*/  LDS.U16 R32, [R89+0x12] ;  /* 0x0000120059207984 */ /* 0x000e680000000400 */
[----:B------:R-:W-:Y:S04]  /*4a00*/  LDS.U16 R34, [R89+0x14] ;  /* 0x0000140059227984 */ /* 0x000fe80000000400 */
[----:B------:R-:W1:Y:S04]  /*4a10*/  LDS.U16 R35, [R89+0x16] ;  /* 0x0000160059237984 */ /* 0x000e680000000400 */
[----:B------:R-:W1:Y:S04]  /*4a20*/  LDS.U16 R36, [R89+0x18] ;  /* 0x0000180059247984 */ /* 0x000e680000000400 */
[----:B------:R-:W-:Y:S04]  /*4a30*/  LDS.U16 R37, [R89+0x1a] ;  /* 0x00001a0059257984 */ /* 0x000fe80000000400 */
[----:B------:R-:W1:Y:S04]  /*4a40*/  LDS.U16 R38, [R89+0x1c] ;  /* 0x00001c0059267984 */ /* 0x000e680000000400 */
[----:B------:R-:W1:Y:S04]  /*4a50*/  LDS.U16 R39, [R89+0x1e] ;  /* 0x00001e0059277984 */ /* 0x000e680000000400 */
[----:B------:R-:W-:Y:S01]  /*4a60*/  BAR.SYNC.DEFER_BLOCKING 0x0 ;  /* 0x0000000000007b1d */ /* 0x000fe20000010000 */
[----:B0-----:R-:W-:-:S05]  /*4a70*/  PRMT R40, RZ, 0x7610, R40 ;  /* 0x00007610ff287816 */ /* 0x001fca0000000028 */
[----:B------:R0:W4:Y:S01]  /*4a80*/  @!P0 LDG.E.U16 R42, [R2.64] ;  /* 0x0000000a022a8981 */ /* 0x000122000c1e1500 */
[----:B------:R-:W-:-:S03]  /*4a90*/  ISETP.GE.AND P0, PT, R140, R0, PT ;  /* 0x000000008c00720c */ /* 0x000fc60003f06270 */
[----:B------:R0:W4:Y:S01]  /*4aa0*/  @!P1 LDG.E.U16 R41, [R6.64+-0x7c0] ;  /* 0xfff8400a06299981 */ /* 0x000122000c1e1500 */
[----:B------:R-:W-:-:S03]  /*4ab0*/  ISETP.GE.AND P1, PT, R139, R0, PT ;  /* 0x000000008b00720c */ /* 0x000fc60003f26270 */
[----:B------:R0:W4:Y:S04]  /*4ac0*/  @!P2 LDG.E.U16 R65, [R6.64+-0x540] ;  /* 0xfffac00a0641a981 */ /* 0x000128000c1e1500 */
[----:B------:R0:W4:Y:S04]  /*4ad0*/  @!P3 LDG.E.U16 R64, [R6.64+-0x500] ;  /* 0xfffb000a0640b981 */ /* 0x000128000c1e1500 */
[----:B------:R0:W4:Y:S01]  /*4ae0*/  @!P0 LDG.E.U16 R40, [R6.64+-0x780] ;  /* 0xfff8800a06288981 */ /* 0x000122000c1e1500 */
        /* <DEDUP_REMOVED lines=9> */
[----:B------:R0:W4:Y:S06]  /*4b80*/  @!P6 LDG.E.U16 R129, [R6.64+-0x440] ;  /* 0xfffbc00a0681e981 */ /* 0x00012c000c1e1500 */
[----:B------:R0:W4:Y:S01]  /*4b90*/  @!P0 LDG.E.U16 R46, [R6.64+-0x680] ;  /* 0xfff9800a062e8981 */ /* 0x000122000c1e1500 */
[----:B------:R-:W-:-:S03]  /*4ba0*/  ISETP.GE.AND P0, PT, R130, R0, PT ;  /* 0x000000008200720c */ /* 0x000fc60003f06270 */
[----:B------:R0:W4:Y:S01]  /*4bb0*/  @!P1 LDG.E.U16 R47, [R6.64+-0x640] ;  /* 0xfff9c00a062f9981 */ /* 0x000122000c1e1500 */
[----:B------:R-:W-:Y:S02]  /*4bc0*/  ISETP.NE.AND P1, PT, R48, RZ, PT ;  /* 0x000000ff3000720c */ /* 0x000fe40003f25270 */
[----:B------:R-:W-:-:S07]  /*4bd0*/  PRMT R48, RZ, 0x7610, R48 ;  /* 0x00007610ff307816 */ /* 0x000fce0000000030 */
[----:B------:R0:W4:Y:S01]  /*4be0*/  @!P0 LDG.E.U16 R48, [R6.64+-0x600] ;  /* 0xfffa000a06308981 */ /* 0x000122000c1e1500 */
[----:B------:R-:W-:-:S03]  /*4bf0*/  ISETP.GE.AND P0, PT, R115, R0, PT ;  /* 0x000000007300720c */ /* 0x000fc60003f06270 */
[----:B------:R0:W4:Y:S10]  /*4c00*/  @!P1 LDG.E.U16 R50, [R6.64+-0x580] ;  /* 0xfffa800a06329981 */ /* 0x000134000c1e1500 */
[----:B------:R3:W4:Y:S01]  /*4c10*/  @!P0 LDG.E.U16 R49, [R6.64+-0x5c0] ;  /* 0xfffa400a06318981 */ /* 0x000722000c1e1500 */
[----:B-1----:R-:W-:-:S02]  /*4c20*/  HADD2.F32 R25, -RZ, R25.H0_H0 ;  /* 0x20000019ff197230 */ /* 0x002fc40000004100 */
[----:B--2---:R-:W-:Y:S02]  /*4c30*/  HADD2.F32 R33, -RZ, R33.H0_H0 ;  /* 0x20000021ff217230 */ /* 0x004fe40000004100 */
[----:B------:R-:W-:Y:S01]  /*4c40*/  HADD2.F32 R5, -RZ, R9.H0_H0 ;  /* 0x20000009ff057230 */ /* 0x000fe20000004100 */
[----:B0-----:R-:W-:Y:S01]  /*4c50*/  FMUL.FTZ R2, R25, -1.4426950216293334961 ;  /* 0xbfb8aa3b19027820 */ /* 0x001fe20000410000 */
[----:B------:R-:W-:Y:S02]  /*4c60*/  HADD2.F32 R4, -RZ, R8.H0_H0 ;  /* 0x20000008ff047230 */ /* 0x000fe40000004100 */
[----:B---3--:R-:W-:Y:S01]  /*4c70*/  HADD2.F32 R9, -RZ, R21.H0_H0 ;  /* 0x20000015ff097230 */ /* 0x008fe20000004100 */
[----:B------:R-:W0:Y:S01]  /*4c80*/  MUFU.EX2 R132, R2 ;  /* 0x0000000200847308 */ /* 0x000e220000000800 */
[----:B------:R-:W-:Y:S01]  /*4c90*/  FMUL.FTZ R6, R33, -1.4426950216293334961 ;  /* 0xbfb8aa3b21067820 */ /* 0x000fe20000410000 */
[----:B------:R-:W-:Y:S01]  /*4ca0*/  HADD2.F32 R21, -RZ, R23.H0_H0 ;  /* 0x20000017ff157230 */ /* 0x000fe20000004100 */
[----:B------:R-:W-:Y:S01]  /*4cb0*/  FMUL.FTZ R66, R5, -1.4426950216293334961 ;  /* 0xbfb8aa3b05427820 */ /* 0x000fe20000410000 */
[----:B------:R-:W-:Y:S01]  /*4cc0*/  HADD2.F32 R23, -RZ, R32.H0_H0 ;  /* 0x20000020ff177230 */ /* 0x000fe20000004100 */
[----:B------:R-:W-:Y:S01]  /*4cd0*/  FMUL.FTZ R3, R4, -1.4426950216293334961 ;  /* 0xbfb8aa3b04037820 */ /* 0x000fe20000410000 */
[----:B------:R-:W-:-:S02]  /*4ce0*/  HADD2.F32 R32, -RZ, R35.H0_H0 ;  /* 0x20000023ff207230 */ /* 0x000fc40000004100 */
[----:B------:R1:W-:Y:S01]  /*4cf0*/  MUFU.EX2 R137, R6 ;  /* 0x0000000600897308 */ /* 0x0003e20000000800 */
[----:B------:R-:W-:-:S07]  /*4d00*/  HADD2.F32 R8, -RZ, R20.H0_H0 ;  /* 0x20000014ff087230 */ /* 0x000fce0000004100 */
[----:B------:R-:W-:Y:S01]  /*4d10*/  MUFU.EX2 R136, R66 ;  /* 0x0000004200887308 */ /* 0x000fe20000000800 */
[----:B-1----:R-:W-:Y:S01]  /*4d20*/  FMUL.FTZ R6, R21, -1.4426950216293334961 ;  /* 0xbfb8aa3b15067820 */ /* 0x002fe20000410000 */
[----:B------:R-:W-:-:S06]  /*4d30*/  HADD2.F32 R20, -RZ, R22.H0_H0 ;  /* 0x20000016ff147230 */ /* 0x000fcc0000004100 */
[----:B------:R-:W1:Y:S01]  /*4d40*/  MUFU.EX2 R133, R3 ;  /* 0x0000000300857308 */ /* 0x000e620000000800 */
[----:B------:R-:W-:Y:S01]  /*4d50*/  HADD2.F32 R22, -RZ, R27.H0_H0 ;  /* 0x2000001bff167230 */ /* 0x000fe20000004100 */
[----:B------:R-:W-:Y:S01]  /*4d60*/  FMUL.FTZ R7, R8, -1.4426950216293334961 ;  /* 0xbfb8aa3b08077820 */ /* 0x000fe20000410000 */
[----:B------:R-:W-:-:S05]  /*4d70*/  HADD2.F32 R27, -RZ, R34.H0_H0 ;  /* 0x20000022ff1b7230 */ /* 0x000fca0000004100 */
[----:B------:R2:W-:Y:S02]  /*4d80*/  MUFU.EX2 R162, R6 ;  /* 0x0000000600a27308 */ /* 0x0005e40000000800 */
[----:B--2---:R-:W-:-:S06]  /*4d90*/  FMUL.FTZ R6, R32, -1.4426950216293334961 ;  /* 0xbfb8aa3b20067820 */ /* 0x004fcc0000410000 */
[----:B------:R0:W-:Y:S01]  /*4da0*/  MUFU.EX2 R166, R6 ;  /* 0x0000000600a67308 */ /* 0x0001e20000000800 */
[----:B------:R-:W-:Y:S02]  /*4db0*/  FMUL.FTZ R2, R9, -1.4426950216293334961 ;  /* 0xbfb8aa3b09027820 */ /* 0x000fe40000410000 */
[----:B0-----:R-:W-:-:S05]  /*4dc0*/  FADD.FTZ R6, R132, 1 ;  /* 0x3f80000084067421 */ /* 0x001fca0000010000 */
[----:B------:R0:W-:Y:S02]  /*4dd0*/  MUFU.EX2 R156, R7 ;  /* 0x00000007009c7308 */ /* 0x0001e40000000800 */
[----:B0-----:R-:W-:-:S06]  /*4de0*/  FMUL.FTZ R7, R27, -1.4426950216293334961 ;  /* 0xbfb8aa3b1b077820 */ /* 0x001fcc0000410000 */
[----:B------:R-:W0:Y:S08]  /*4df0*/  MUFU.EX2 R158, R2 ;  /* 0x00000002009e7308 */ /* 0x000e300000000800 */
[----:B------:R1:W-:Y:S02]  /*4e00*/  MUFU.EX2 R165, R7 ;  /* 0x0000000700a57308 */ /* 0x0003e40000000800 */
[----:B-1----:R-:W-:-:S06]  /*4e10*/  FADD.FTZ R7, R133, 1 ;  /* 0x3f80000085077421 */ /* 0x002fcc0000010000 */
[----:B------:R-:W1:Y:S01]  /*4e20*/  MUFU.RCP R6, R6 ;  /* 0x0000000600067308 */ /* 0x000e620000001000 */
[----:B------:R-:W-:-:S07]  /*4e30*/  FMUL.FTZ R3, R20, -1.4426950216293334961 ;  /* 0xbfb8aa3b14037820 */ /* 0x000fce0000410000 */
[----:B------:R-:W2:Y:S01]  /*4e40*/  MUFU.RCP R7, R7 ;  /* 0x0000000700077308 */ /* 0x000ea20000001000 */
[----:B------:R-:W-:Y:S01]  /*4e50*/  HADD2.F32 R34, -RZ, R36.H0_H0 ;  /* 0x20000024ff227230 */ /* 0x000fe20000004100 */
[----:B------:R-:W-:Y:S01]  /*4e60*/  FMUL.FTZ R66, R22, -1.4426950216293334961 ;  /* 0xbfb8aa3b16427820 */ /* 0x000fe20000410000 */
[----:B------:R-:W-:Y:S01]  /*4e70*/  HADD2.F32 R36, -RZ, R38.H0_H0 ;  /* 0x20000026ff247230 */ /* 0x000fe20000004100 */
[----:B0-----:R-:W-:-:S04]  /*4e80*/  FADD.FTZ R38, R158, 1 ;  /* 0x3f8000009e267421 */ /* 0x001fc80000010000 */
[----:B------:R0:W3:Y:S01]  /*4e90*/  MUFU.EX2 R160, R3 ;  /* 0x0000000300a07308 */ /* 0x0000e20000000800 */
[----:B------:R-:W-:-:S07]  /*4ea0*/  FMUL.FTZ R2, R23, -1.4426950216293334961 ;  /* 0xbfb8aa3b17027820 */ /* 0x000fce0000410000 */
[----:B------:R-:W0:Y:S01]  /*4eb0*/  MUFU.EX2 R163, R66 ;  /* 0x0000004200a37308 */ /* 0x000e220000000800 */
[----:B------:R-:W-:-:S07]  /*4ec0*/  HADD2.F32 R35, -RZ, R37.H0_H0 ;  /* 0x20000025ff237230 */ /* 0x000fce0000004100 */
[----:B------:R-:W-:Y:S01]  /*4ed0*/  MUFU.RCP R38, R38 ;  /* 0x0000002600267308 */ /* 0x000fe20000001000 */
[----:B------:R-:W-:Y:S01]  /*4ee0*/  HADD2.F32 R37, -RZ, R39.H0_H0 ;  /* 0x20000027ff257230 */ /* 0x000fe20000004100 */
[----:B------:R-:W-:-:S06]  /*4ef0*/  FADD.FTZ R39, R156, 1 ;  /* 0x3f8000009c277421 */ /* 0x000fcc0000010000 */
[----:B------:R-:W-:Y:S01]  /*4f00*/  MUFU.EX2 R164, R2 ;  /* 0x0000000200a47308 */ /* 0x000fe20000000800 */
[----:B0-----:R-:W-:-:S07]  /*4f10*/  FMUL.FTZ R3, R36, -1.4426950216293334961 ;  /* 0xbfb8aa3b24037820 */ /* 0x001fce0000410000 */
[----:B------:R-:W-:Y:S01]  /*4f20*/  MUFU.RCP R39, R39 ;  /* 0x0000002700277308 */ /* 0x000fe20000001000 */
[----:B----4-:R0:W-:Y:S04]  /*4f30*/  STS.U16 [R107], R42 ;  /* 0x0000002a6b007388 */ /* 0x0101e80000000400 */
        /* <DEDUP_REMOVED lines=16> */
[----:B------:R-:W3:Y:S04]  /*5040*/  LDS.U16 R43, [R89] ;  /* 0x00000000592b7984 */ /* 0x000ee80000000400 */
[----:B------:R-:W3:Y:S04]  /*5050*/  LDS.U16 R46, [R89+0x4] ;  /* 0x00000400592e7984 */ /* 0x000ee80000000400 */
[----:B------:R-:W3:Y:S04]  /*5060*/  LDS.U16 R45, [R89+0x2] ;  /* 0x00000200592d7984 */ /* 0x000ee80000000400 */
[----:B------:R-:W3:Y:S01]  /*5070*/  LDS.U16 R132, [R89+0xa] ;  /* 0x00000a0059847984 */ /* 0x000ee20000000400 */
[----:B0-----:R-:W-:-:S03]  /*5080*/  FADD.FTZ R42, R136, 1 ;  /* 0x3f800000882a7421 */ /* 0x001fc60000010000 */
[----:B------:R-:W0:Y:S04]  /*5090*/  LDS.U16 R64, [R89+0x6] ;  /* 0x0000060059407984 */ /* 0x000e280000000400 */
[----:B------:R-:W0:Y:S01]  /*50a0*/  LDS.U16 R67, [R89+0x8] ;  /* 0x0000080059437984 */ /* 0x000e220000000400 */
[----:B------:R-:W3:Y:S01]  /*50b0*/  MUFU.RCP R42, R42 ;  /* 0x0000002a002a7308 */ /* 0x000ee20000001000 */
[----:B----4-:R-:W-:Y:S02]  /*50c0*/  HADD2.F32 R48, -RZ, R29.H0_H0 ;  /* 0x2000001dff307230 */ /* 0x010fe40000004100 */
[----:B------:R-:W-:Y:S02]  /*50d0*/  HADD2.F32 R50, -RZ, R31.H0_H0 ;  /* 0x2000001fff327230 */ /* 0x000fe40000004100 */
[----:B------:R-:W-:Y:S01]  /*50e0*/  HADD2.F32 R49, -RZ, R30.H0_H0 ;  /* 0x2000001eff317230 */ /* 0x000fe20000004100 */
[----:B------:R-:W-:Y:S01]  /*50f0*/  FADD.FTZ R44, R137, 1 ;  /* 0x3f800000892c7421 */ /* 0x000fe20000010000 */
[----:B------:R-:W4:Y:S01]  /*5100*/  LDS.U16 R133, [R89+0xc] ;  /* 0x00000c0059857984 */ /* 0x000f220000000400 */
[----:B-1----:R-:W-:-:S02]  /*5110*/  FADD.FTZ R128, -R6, 1 ;  /* 0x3f80000006807421 */ /* 0x002fc40000010100 */
[----:B--2---:R-:W-:Y:S01]  /*5120*/  FADD.FTZ R47, -R7, 1 ;  /* 0x3f800000072f7421 */ /* 0x004fe20000010100 */
[----:B------:R-:W-:Y:S01]  /*5130*/  LDS.U16 R156, [R89+0x10] ;  /* 0x00001000599c7984 */ /* 0x000fe20000000400 */
[----:B---3--:R-:W-:Y:S02]  /*5140*/  FADD.FTZ R41, R160, 1 ;  /* 0x3f800000a0297421 */ /* 0x008fe40000010000 */
[----:B------:R-:W-:Y:S02]  /*5150*/  FADD.FTZ R65, R163, 1 ;  /* 0x3f800000a3417421 */ /* 0x000fe40000010000 */
[----:B------:R-:W-:Y:S01]  /*5160*/  FMUL.FTZ R167, R34, -1.4426950216293334961 ;  /* 0xbfb8aa3b22a77820 */ /* 0x000fe20000410000 */
[----:B------:R-:W-:Y:S01]  /*5170*/  MUFU.EX2 R3, R3 ;  /* 0x0000000300037308 */ /* 0x000fe20000000800 */
[----:B------:R-:W-:Y:S01]  /*5180*/  FADD.FTZ R40, R162, 1 ;  /* 0x3f800000a2287421 */ /* 0x000fe20000010000 */
[----:B------:R-:W-:Y:S01]  /*5190*/  HADD2.F32 R29, -RZ, R43.H0_H0 ;  /* 0x2000002bff1d7230 */ /* 0x000fe20000004100 */
[----:B------:R-:W-:Y:S01]  /*51a0*/  FADD.FTZ R165, R165, 1 ;  /* 0x3f800000a5a57421 */ /* 0x000fe20000010000 */
[----:B------:R-:W-:Y:S01]  /*51b0*/  LDS.U16 R173, [R89+0x1c] ;  /* 0x00001c0059ad7984 */ /* 0x000fe20000000400 */
[----:B------:R-:W-:Y:S01]  /*51c0*/  HADD2.F32 R31, -RZ, R46.H0_H0 ;  /* 0x2000002eff1f7230 */ /* 0x000fe20000004100 */
[----:B------:R-:W-:Y:S01]  /*51d0*/  FADD.FTZ R136, -R42, 1 ;  /* 0x3f8000002a887421 */ /* 0x000fe20000010100 */
[----:B------:R-:W-:Y:S01]  /*51e0*/  HADD2.F32 R30, -RZ, R45.H0_H0 ;  /* 0x2000002dff1e7230 */ /* 0x000fe20000004100 */
[----:B------:R-:W-:-:S02]  /*51f0*/  FMUL.FTZ R43, R50, R29 ;  /* 0x0000001d322b7220 */ /* 0x000fc40000410000 */
[----:B------:R-:W-:Y:S02]  /*5200*/  FMUL.FTZ R45, R48, R31 ;  /* 0x0000001f302d7220 */ /* 0x000fe40000410000 */
[----:B------:R-:W-:Y:S01]  /*5210*/  FMUL.FTZ R46, R49, R30 ;  /* 0x0000001e312e7220 */ /* 0x000fe20000410000 */
[----:B------:R-:W1:Y:S01]  /*5220*/  MUFU.RCP R44, R44 ;  /* 0x0000002c002c7308 */ /* 0x000e620000001000 */
[----:B------:R-:W-:Y:S02]  /*5230*/  FFMA.FTZ R128, R25, R128, 1 ;  /* 0x3f80000019807423 */ /* 0x000fe40000010080 */
[----:B------:R-:W-:Y:S02]  /*5240*/  FMUL.FTZ R43, R6, R43 ;  /* 0x0000002b062b7220 */ /* 0x000fe40000410000 */
[----:B------:R-:W-:Y:S02]  /*5250*/  FFMA.FTZ R136, R5, R136, 1 ;  /* 0x3f80000005887423 */ /* 0x000fe40000010088 */
[----:B------:R-:W-:-:S02]  /*5260*/  FMUL.FTZ R45, R42, R45 ;  /* 0x0000002d2a2d7220 */ /* 0x000fc40000410000 */
[----:B------:R-:W-:Y:S02]  /*5270*/  FFMA.FTZ R47, R4, R47, 1 ;  /* 0x3f800000042f7423 */ /* 0x000fe4000001002f */
[----:B------:R-:W-:Y:S02]  /*5280*/  FMUL.FTZ R46, R7, R46 ;  /* 0x0000002e072e7220 */ /* 0x000fe40000410000 */
[----:B------:R-:W-:Y:S02]  /*5290*/  FMUL.FTZ R129, R43, R128 ;  /* 0x000000802b817220 */ /* 0x000fe40000410000 */
[----:B------:R-:W-:Y:S02]  /*52a0*/  FMUL.FTZ R128, R45, R136 ;  /* 0x000000882d807220 */ /* 0x000fe40000410000 */
[----:B------:R-:W2:Y:S01]  /*52b0*/  LDS.U16 R136, [R89+0xe] ;  /* 0x00000e0059887984 */ /* 0x000ea20000000400 */
[----:B------:R-:W-:Y:S01]  /*52c0*/  FMUL.FTZ R160, R46, R47 ;  /* 0x0000002f2ea07220 */ /* 0x000fe20000410000 */
[----:B------:R-:W-:-:S02]  /*52d0*/  HADD2.F32 R47, -RZ, R28.H0_H0 ;  /* 0x2000001cff2f7230 */ /* 0x000fc40000004100 */
[----:B------:R-:W-:Y:S02]  /*52e0*/  HADD2.F32 R45, -RZ, R24.H0_H0 ;  /* 0x20000018ff2d7230 */ /* 0x000fe40000004100 */
[----:B------:R-:W-:Y:S02]  /*52f0*/  HADD2.F32 R28, -RZ, R132.H0_H0 ;  /* 0x20000084ff1c7230 */ /* 0x000fe40000004100 */
[----:B0-----:R-:W-:Y:S01]  /*5300*/  HADD2.F32 R24, -RZ, R64.H0_H0 ;  /* 0x20000040ff187230 */ /* 0x001fe20000004100 */
[----:B------:R-:W-:Y:S02]  /*5310*/  FADD.FTZ R162, -R38, 1 ;  /* 0x3f80000026a27421 */ /* 0x000fe40000010100 */
[----:B------:R-:W-:Y:S01]  /*5320*/  FMUL.FTZ R163, R45, R28 ;  /* 0x0000001c2da37220 */ /* 0x000fe20000410000 */
[----:B------:R-:W-:Y:S01]  /*5330*/  HADD2.F32 R43, -RZ, R26.H0_H0 ;  /* 0x2000001aff2b7230 */ /* 0x000fe20000004100 */
[----:B-1----:R-:W-:Y:S01]  /*5340*/  FADD.FTZ R158, -R44, 1 ;  /* 0x3f8000002c9e7421 */ /* 0x002fe20000010100 */
[----:B------:R-:W-:Y:S01]  /*5350*/  HADD2.F32 R26, -RZ, R67.H0_H0 ;  /* 0x20000043ff1a7230 */ /* 0x000fe20000004100 */
[----:B------:R-:W-:-:S02]  /*5360*/  FADD.FTZ R46, R164, 1 ;  /* 0x3f800000a42e7421 */ /* 0x000fc40000010000 */
[----:B------:R-:W-:Y:S02]  /*5370*/  FMUL.FTZ R67, R47, R24 ;  /* 0x000000182f437220 */ /* 0x000fe40000410000 */
[----:B------:R-:W-:Y:S02]  /*5380*/  FMUL.FTZ R163, R38, R163 ;  /* 0x000000a326a37220 */ /* 0x000fe40000410000 */
[----:B------:R-:W-:Y:S02]  /*5390*/  FFMA.FTZ R164, R9, R162, 1 ;  /* 0x3f80000009a47423 */ /* 0x000fe400000100a2 */
[----:B------:R-:W-:Y:S02]  /*53a0*/  FFMA.FTZ R158, R33, R158, 1 ;  /* 0x3f800000219e7423 */ /* 0x000fe4000001009e */
[----:B------:R-:W-:Y:S01]  /*53b0*/  FMUL.FTZ R67, R44, R67 ;  /* 0x000000432c437220 */ /* 0x000fe20000410000 */
[----:B------:R-:W0:Y:S01]  /*53c0*/  MUFU.RCP R41, R41 ;  /* 0x0000002900297308 */ /* 0x000e220000001000 */
[----:B------:R-:W-:-:S02]  /*53d0*/  FMUL.FTZ R175, R163, R164 ;  /* 0x000000a4a3af7220 */ /* 0x000fc40000410000 */
[----:B------:R-:W1:Y:S01]  /*53e0*/  LDS.U16 R163, [R89+0x12] ;  /* 0x0000120059a37984 */ /* 0x000e620000000400 */
[----:B------:R-:W-:-:S03]  /*53f0*/  FMUL.FTZ R169, R67, R158 ;  /* 0x0000009e43a97220 */ /* 0x000fc60000410000 */
[----:B------:R-:W3:Y:S01]  /*5400*/  LDS.U16 R158, [R89+0x14] ;  /* 0x00001400599e7984 */ /* 0x000ee20000000400 */
[----:B------:R-:W0:Y:S01]  /*5410*/  MUFU.EX2 R167, R167 ;  /* 0x000000a700a77308 */ /* 0x000e220000000800 */
[----:B------:R-:W-:Y:S02]  /*5420*/  FADD.FTZ R137, -R39, 1 ;  /* 0x3f80000027897421 */ /* 0x000fe40000010100 */
[----:B------:R-:W-:Y:S02]  /*5430*/  FMUL.FTZ R64, R43, R26 ;  /* 0x0000001a2b407220 */ /* 0x000fe40000410000 */
[----:B------:R-:W-:-:S03]  /*5440*/  FFMA.FTZ R137, R8, R137, 1 ;  /* 0x3f80000008897423 */ /* 0x000fc60000010089 */
[----:B------:R0:W-:Y:S01]  /*5450*/  MUFU.RCP R132, R165 ;  /* 0x000000a500847308 */ /* 0x0001e20000001000 */
[----:B------:R-:W-:Y:S02]  /*5460*/  FMUL.FTZ R64, R39, R64 ;  /* 0x0000004027407220 */ /* 0x000fe40000410000 */
[----:B------:R-:W-:Y:S02]  /*5470*/  FADD.FTZ R168, R166, 1 ;  /* 0x3f800000a6a87421 */ /* 0x000fe40000010000 */
[----:B------:R-:W-:Y:S04]  /*5480*/  LDS.U16 R166, [R89+0x18] ;  /* 0x0000180059a67984 */ /* 0x000fe80000000400 */
[----:B0-----:R-:W0:Y:S01]  /*5490*/  LDS.U16 R165, [R89+0x16] ;  /* 0x0000160059a57984 */ /* 0x001e220000000400 */
[----:B------:R-:W1:Y:S01]  /*54a0*/  MUFU.RCP R65, R65 ;  /* 0x0000004100417308 */ /* 0x000e620000001000 */
[----:B------:R-:W-:Y:S01]  /*54b0*/  FMUL.FTZ R162, R64, R137 ;  /* 0x0000008940a27220 */ /* 0x000fe20000410000 */
[----:B------:R-:W-:Y:S01]  /*54c0*/  HADD2.F32 R64, -RZ, R19.H0_H0 ;  /* 0x20000013ff407230 */ /* 0x000fe20000004100 */
[----:B------:R-:W-:Y:S01]  /*54d0*/  FADD.FTZ R67, -R41, 1 ;  /* 0x3f80000029437421 */ /* 0x000fe20000010100 */
[----:B----4-:R-:W-:Y:S01]  /*54e0*/  HADD2.F32 R19, -RZ, R133.H0_H0 ;  /* 0x20000085ff137230 */ /* 0x010fe20000004100 */
[----:B------:R-:W-:-:S02]  /*54f0*/  FADD.FTZ R174, R3, 1 ;  /* 0x3f80000003ae7421 */ /* 0x000fc40000010000 */
[----:B------:R-:W4:Y:S01]  /*5500*/  LDS.U16 R3, [R89+0x1a] ;  /* 0x00001a0059037984 */ /* 0x000f220000000400 */
[----:B------:R-:W0:Y:S01]  /*5510*/  MUFU.RCP R40, R40 ;  /* 0x0000002800287308 */ /* 0x000e220000001000 */
[----:B------:R-:W-:Y:S02]  /*5520*/  FMUL.FTZ R66, R35, -1.4426950216293334961 ;  /* 0xbfb8aa3b23427820 */ /* 0x000fe40000410000 */
[----:B------:R-:W-:Y:S02]  /*5530*/  FMUL.FTZ R2, R37, -1.4426950216293334961 ;  /* 0xbfb8aa3b25027820 */ /* 0x000fe40000410000 */
[----:B------:R-:W-:-:S03]  /*5540*/  FADD.FTZ R137, R167, 1 ;  /* 0x3f800000a7897421 */ /* 0x000fc60000010000 */
[----:B------:R1:W-:Y:S01]  /*5550*/  MUFU.RCP R133, R168 ;  /* 0x000000a800857308 */ /* 0x0003e20000001000 */
[----:B------:R-:W-:Y:S01]  /*5560*/  FFMA.FTZ R167, R20, R67, 1 ;  /* 0x3f80000014a77423 */ /* 0x000fe20000010043 */
[----:B------:R-:W-:Y:S01]  /*5570*/  HADD2.F32 R67, -RZ, R18.H0_H0 ;  /* 0x20000012ff437230 */ /* 0x000fe20000004100 */
[----:B------:R-:W-:Y:S01]  /*5580*/  FMUL.FTZ R164, R64, R19 ;  /* 0x0000001340a47220 */ /* 0x000fe20000410000 */
[----:B--2---:R-:W-:Y:S01]  /*5590*/  HADD2.F32 R18, -RZ, R136.H0_H0 ;  /* 0x20000088ff127230 */ /* 0x004fe20000004100 */
[----:B-1----:R-:W1:Y:S01]  /*55a0*/  LDS.U16 R168, [R89+0x1e] ;  /* 0x00001e0059a87984 */ /* 0x002e620000000400 */
[----:B------:R-:W-:Y:S02]  /*55b0*/  HADD2.F32 R136, -RZ, R17.H0_H0 ;  /* 0x20000011ff887230 */ /* 0x000fe40000004100 */
[----:B------:R-:W2:Y:S01]  /*55c0*/  MUFU.EX2 R66, R66 ;  /* 0x0000004200427308 */ /* 0x000ea20000000800 */
[----:B------:R-:W-:Y:S01]  /*55d0*/  HADD2.F32 R17, -RZ, R156.H0_H0 ;  /* 0x2000009cff117230 */ /* 0x000fe20000004100 */
[----:B------:R-:W-:-:S06]  /*55e0*/  FMUL.FTZ R164, R41, R164 ;  /* 0x000000a429a47220 */ /* 0x000fcc0000410000 */
[----:B------:R-:W1:Y:S01]  /*55f0*/  MUFU.EX2 R2, R2 ;  /* 0x0000000200027308 */ /* 0x000e620000000800 */
[----:B------:R-:W-:Y:S02]  /*5600*/  FADD.FTZ R171, -R65, 1 ;  /* 0x3f80000041ab7421 */ /* 0x000fe40000010100 */
[----:B------:R-:W-:Y:S02]  /*5610*/  FMUL.FTZ R156, R136, R17 ;  /* 0x00000011889c7220 */ /* 0x000fe40000410000 */
[----:B------:R-:W-:-:S03]  /*5620*/  FMUL.FTZ R170, R164, R167 ;  /* 0x000000a7a4aa7220 */ /* 0x000fc60000410000 */
[----:B------:R-:W1:Y:S01]  /*5630*/  MUFU.RCP R137, R137 ;  /* 0x0000008900897308 */ /* 0x000e620000001000 */
[----:B0-----:R-:W-:Y:S02]  /*5640*/  FADD.FTZ R164, -R40, 1 ;  /* 0x3f80000028a47421 */ /* 0x001fe40000010100 */
[----:B------:R-:W-:-:S05]  /*5650*/  FMUL.FTZ R167, R67, R18 ;  /* 0x0000001243a77220 */ /* 0x000fca0000410000 */
[----:B------:R-:W0:Y:S01]  /*5660*/  MUFU.RCP R46, R46 ;  /* 0x0000002e002e7308 */ /* 0x000e220000001000 */
[----:B------:R-:W-:Y:S02]  /*5670*/  FFMA.FTZ R171, R22, R171, 1 ;  /* 0x3f80000016ab7423 */ /* 0x000fe400000100ab */
[----:B------:R-:W-:Y:S02]  /*5680*/  FMUL.FTZ R156, R65, R156 ;  /* 0x0000009c419c7220 */ /* 0x000fe40000410000 */
[----:B------:R-:W-:Y:S02]  /*5690*/  FFMA.FTZ R164, R21, R164, 1 ;  /* 0x3f80000015a47423 */ /* 0x000fe400000100a4 */
[----:B------:R-:W-:Y:S02]  /*56a0*/  FMUL.FTZ R167, R40, R167 ;  /* 0x000000a728a77220 */ /* 0x000fe40000410000 */
[----:B------:R-:W-:Y:S02]  /*56b0*/  FMUL.FTZ R172, R156, R171 ;  /* 0x000000ab9cac7220 */ /* 0x000fe40000410000 */
[----:B------:R-:W-:Y:S01]  /*56c0*/  FADD.FTZ R156, -R132, 1 ;  /* 0x3f800000849c7421 */ /* 0x000fe20000010100 */
[----:B------:R-:W-:Y:S01]  /*56d0*/  HADD2.F32 R16, -RZ, R16.H0_H0 ;  /* 0x20000010ff107230 */ /* 0x000fe20000004100 */
[----:B------:R-:W-:Y:S01]  /*56e0*/  FMUL.FTZ R177, R167, R164 ;  /* 0x000000a4a7b17220 */ /* 0x000fe20000410000 */
[----:B------:R-:W-:Y:S01]  /*56f0*/  HADD2.F32 R163, -RZ, R163.H0_H0 ;  /* 0x200000a3ffa37230 */ /* 0x000fe20000004100 */
[----:B--2---:R-:W-:-:S02]  /*5700*/  FADD.FTZ R66, R66, 1 ;  /* 0x3f80000042427421 */ /* 0x004fc40000010000 */
[----:B-1----:R-:W-:Y:S02]  /*5710*/  FADD.FTZ R164, R2, 1 ;  /* 0x3f80000002a47421 */ /* 0x002fe40000010000 */
[----:B------:R-:W-:Y:S01]  /*5720*/  FADD.FTZ R171, -R133, 1 ;  /* 0x3f80000085ab7421 */ /* 0x000fe20000010100 */
[----:B------:R-:W-:Y:S01]  /*5730*/  HADD2.F32 R15, -RZ, R15.H0_H0 ;  /* 0x2000000fff0f7230 */ /* 0x000fe20000004100 */
[----:B------:R-:W-:Y:S01]  /*5740*/  FFMA.FTZ R181, R27, R156, 1 ;  /* 0x3f8000001bb57423 */ /* 0x000fe2000001009c */
[----:B---3--:R-:W-:Y:S01]  /*5750*/  HADD2.F32 R156, -RZ, R158.H0_H0 ;  /* 0x2000009eff9c7230 */ /* 0x008fe20000004100 */
[----:B------:R-:W-:Y:S02]  /*5760*/  FADD.FTZ R179, -R137, 1 ;  /* 0x3f80000089b37421 */ /* 0x000fe40000010100 */
[----:B------:R-:W-:Y:S01]  /*5770*/  FFMA.FTZ R183, R32, R171, 1 ;  /* 0x3f80000020b77423 */ /* 0x000fe200000100ab */
[----:B------:R-:W1:Y:S01]  /*5780*/  MUFU.RCP R66, R66 ;  /* 0x0000004200427308 */ /* 0x000e620000001000 */
[----:B0-----:R-:W-:-:S02]  /*5790*/  FADD.FTZ R2, -R46, 1 ;  /* 0x3f8000002e027421 */ /* 0x001fc40000010100 */
[----:B------:R-:W-:Y:S01]  /*57a0*/  FMUL.FTZ R171, R16, R163 ;  /* 0x000000a310ab7220 */ /* 0x000fe20000410000 */
[----:B------:R-:W-:Y:S01]  /*57b0*/  HADD2.F32 R14, -RZ, R14.H0_H0 ;  /* 0x2000000eff0e7230 */ /* 0x000fe20000004100 */
[----:B------:R-:W-:Y:S01]  /*57c0*/  FFMA.FTZ R185, R34, R179, 1 ;  /* 0x3f80000022b97423 */ /* 0x000fe200000100b3 */
[----:B------:R-:W-:Y:S02]  /*57d0*/  HADD2.F32 R165, -RZ, R165.H0_H0 ;  /* 0x200000a5ffa57230 */ /* 0x000fe40000004100 */
[----:B------:R0:W2:Y:S01]  /*57e0*/  MUFU.RCP R167, R174 ;  /* 0x000000ae00a77308 */ /* 0x0000a20000001000 */
[----:B------:R-:W-:Y:S02]  /*57f0*/  FMUL.FTZ R179, R15, R156 ;  /* 0x0000009c0fb37220 */ /* 0x000fe40000410000 */
[----:B------:R-:W-:Y:S02]  /*5800*/  FFMA.FTZ R2, R23, R2, 1 ;  /* 0x3f80000017027423 */ /* 0x000fe40000010002 */
[----:B------:R-:W-:-:S03]  /*5810*/  FMUL.FTZ R171, R46, R171 ;  /* 0x000000ab2eab7220 */ /* 0x000fc60000410000 */
[----:B------:R-:W3:Y:S01]  /*5820*/  MUFU.RCP R164, R164 ;  /* 0x000000a400a47308 */ /* 0x000ee20000001000 */
[----:B------:R-:W-:Y:S01]  /*5830*/  HADD2.F32 R158, -RZ, R166.H0_H0 ;  /* 0x200000a6ff9e7230 */ /* 0x000fe20000004100 */
[----:B------:R-:W-:Y:S02]  /*5840*/  FMUL.FTZ R166, R132, R179 ;  /* 0x000000b384a67220 */ /* 0x000fe40000410000 */
[----:B0-----:R-:W-:Y:S02]  /*5850*/  FMUL.FTZ R174, R14, R165 ;  /* 0x000000a50eae7220 */ /* 0x001fe40000410000 */
[----:B------:R-:W-:Y:S01]  /*5860*/  FMUL.FTZ R179, R171, R2 ;  /* 0x00000002abb37220 */ /* 0x000fe20000410000 */
[----:B------:R-:W-:Y:S01]  /*5870*/  HADD2.F32 R171, -RZ, R12.H0_H0 ;  /* 0x2000000cffab7230 */ /* 0x000fe20000004100 */
[----:B------:R-:W-:Y:S01]  /*5880*/  F2FP.PACK_AB R178, R160, R129 ;  /* 0x00000081a0b2723e */ /* 0x000fe200000000ff */
[----:B------:R-:W-:Y:S01]  /*5890*/  BAR.SYNC.DEFER_BLOCKING 0x0 ;  /* 0x0000000000007b1d */ /* 0x000fe20000010000 */
[----:B------:R-:W-:Y:S01]  /*58a0*/  HADD2.F32 R12, -RZ, R11.H0_H0 ;  /* 0x2000000bff0c7230 */ /* 0x000fe20000004100 */
[----:B------:R-:W-:Y:S01]  /*58b0*/  FMUL.FTZ R174, R133, R174 ;  /* 0x000000ae85ae7220 */ /* 0x000fe20000410000 */
[----:B------:R-:W-:-:S02]  /*58c0*/  HADD2.F32 R11, -RZ, R10.H0_H0 ;  /* 0x2000000aff0b7230 */ /* 0x000fc40000004100 */
[----:B------:R-:W-:Y:S02]  /*58d0*/  HADD2.F32 R13, -RZ, R13.H0_H0 ;  /* 0x2000000dff0d7230 */ /* 0x000fe40000004100 */
[----:B----4-:R-:W-:Y:S02]  /*58e0*/  HADD2.F32 R10, -RZ, R3.H0_H0 ;  /* 0x20000003ff0a7230 */ /* 0x010fe40000004100 */
[----:B------:R-:W-:Y:S02]  /*58f0*/  HADD2.F32 R173, -RZ, R173.H0_H0 ;  /* 0x200000adffad7230 */ /* 0x000fe40000004100 */
[----:B------:R-:W-:Y:S01]  /*5900*/  HADD2.F32 R160, -RZ, R168.H0_H0 ;  /* 0x200000a8ffa07230 */ /* 0x000fe20000004100 */
[----:B------:R-:W-:Y:S02]  /*5910*/  FMUL.FTZ R166, R166, R181 ;  /* 0x000000b5a6a67220 */ /* 0x000fe40000410000 */
[----:B------:R-:W-:Y:S02]  /*5920*/  FMUL.FTZ R183, R174, R183 ;  /* 0x000000b7aeb77220 */ /* 0x000fe40000410000 */
[----:B------:R-:W-:-:S02]  /*5930*/  FMUL.FTZ R176, R13, R158 ;  /* 0x0000009e0db07220 */ /* 0x000fc40000410000 */
[----:B-1----:R-:W-:Y:S02]  /*5940*/  FADD.FTZ R2, -R66, 1 ;  /* 0x3f80000042027421 */ /* 0x002fe40000010100 */
[----:B--2---:R-:W-:Y:S02]  /*5950*/  FADD.FTZ R129, -R167, 1 ;  /* 0x3f800000a7817421 */ /* 0x004fe40000010100 */
[----:B---3--:R-:W-:Y:S02]  /*5960*/  FADD.FTZ R174, -R164, 1 ;  /* 0x3f800000a4ae7421 */ /* 0x008fe40000010100 */
[----:B------:R-:W-:Y:S02]  /*5970*/  FMUL.FTZ R3, R171, R10 ;  /* 0x0000000aab037220 */ /* 0x000fe40000410000 */
[----:B------:R-:W-:Y:S02]  /*5980*/  FMUL.FTZ R168, R12, R173 ;  /* 0x000000ad0ca87220 */ /* 0x000fe40000410000 */
[----:B------:R-:W-:-:S02]  /*5990*/  FMUL.FTZ R181, R11, R160 ;  /* 0x000000a00bb57220 */ /* 0x000fc40000410000 */
[----:B------:R-:W-:Y:S02]  /*59a0*/  FMUL.FTZ R176, R137, R176 ;  /* 0x000000b089b07220 */ /* 0x000fe40000410000 */
[----:B------:R-:W-:Y:S02]  /*59b0*/  FFMA.FTZ R2, R35, R2, 1 ;  /* 0x3f80000023027423 */ /* 0x000fe40000010002 */
[----:B------:R-:W-:Y:S02]  /*59c0*/  FFMA.FTZ R129, R36, R129, 1 ;  /* 0x3f80000024817423 */ /* 0x000fe40000010081 */
[----:B------:R-:W-:Y:S02]  /*59d0*/  FMUL.FTZ R3, R66, R3 ;  /* 0x0000000342037220 */ /* 0x000fe40000410000 */
[----:B------:R-:W-:Y:S02]  /*59e0*/  FMUL.FTZ R168, R167, R168 ;  /* 0x000000a8a7a87220 */ /* 0x000fe40000410000 */
[----:B------:R-:W-:-:S02]  /*59f0*/  FFMA.FTZ R174, R37, R174, 1 ;  /* 0x3f80000025ae7423 */ /* 0x000fc400000100ae */
[----:B------:R-:W-:Y:S01]  /*5a00*/  FMUL.FTZ R181, R164, R181 ;  /* 0x000000b5a4b57220 */ /* 0x000fe20000410000 */
[----:B------:R-:W-:Y:S01]  /*5a10*/  F2FP.PACK_AB R128, R169, R128 ;  /* 0x00000080a980723e */ /* 0x000fe200000000ff */
[----:B------:R-:W-:Y:S02]  /*5a20*/  FMUL.FTZ R176, R176, R185 ;  /* 0x000000b9b0b07220 */ /* 0x000fe40000410000 */
[----:B------:R-:W-:Y:S02]  /*5a30*/  FMUL.FTZ R3, R3, R2 ;  /* 0x0000000203037220 */ /* 0x000fe40000410000 */
[----:B------:R-:W-:Y:S02]  /*5a40*/  FMUL.FTZ R129, R168, R129 ;  /* 0x00000081a8817220 */ /* 0x000fe40000410000 */
[----:B------:R-:W-:Y:S01]  /*5a50*/  FMUL.FTZ R174, R181, R174 ;  /* 0x000000aeb5ae7220 */ /* 0x000fe20000410000 */
[----:B------:R-:W-:Y:S02]  /*5a60*/  PRMT R2, R178, 0x7632, R2 ;  /* 0x00007632b2027816 */ /* 0x000fe40000000002 */
[----:B------:R-:W-:-:S02]  /*5a70*/  F2FP.PACK_AB R162, R175, R162 ;  /* 0x000000a2afa2723e */ /* 0x000fc400000000ff */
[----:B------:R-:W-:Y:S02]  /*5a80*/  PRMT R168, R128, 0x7632, R168 ;  /* 0x0000763280a87816 */ /* 0x000fe400000000a8 */
[----:B------:R-:W-:Y:S02]  /*5a90*/  ISETP.NE.AND P6, PT, R149, RZ, PT ;  /* 0x000000ff9500720c */ /* 0x000fe40003fc5270 */
[----:B------:R-:W-:Y:S02]  /*5aa0*/  F2FP.PACK_AB R170, R177, R170 ;  /* 0x000000aab1aa723e */ /* 0x000fe400000000ff */
[----:B------:R-:W-:Y:S02]  /*5ab0*/  F2FP.PACK_AB R172, R179, R172 ;  /* 0x000000acb3ac723e */ /* 0x000fe400000000ff */
[----:B------:R-:W-:Y:S02]  /*5ac0*/  F2FP.PACK_AB R166, R183, R166 ;  /* 0x000000a6b7a6723e */ /* 0x000fe400000000ff */
[----:B------:R-:W-:-:S02]  /*5ad0*/  F2FP.PACK_AB R3, R3, R176 ;  /* 0x000000b00303723e */ /* 0x000fc400000000ff */
[----:B------:R-:W-:Y:S01]  /*5ae0*/  F2FP.PACK_AB R129, R174, R129 ;  /* 0x00000081ae81723e */ /* 0x000fe200000000ff */
[----:B------:R0:W-:Y:S01]  /*5af0*/  STS.U16 [R89+0x2], R2 ;  /* 0x0000020259007388 */ /* 0x0001e20000000400 */
[----:B------:R-:W-:Y:S02]  /*5b00*/  PRMT R169, R162, 0x7632, R169 ;  /* 0x00007632a2a97816 */ /* 0x000fe400000000a9 */
[----:B------:R-:W-:Y:S01]  /*5b10*/  PRMT R175, R172, 0x7632, R175 ;  /* 0x00007632acaf7816 */ /* 0x000fe200000000af */
[----:B------:R1:W-:Y:S04]  /*5b20*/  STS.U16 [R89+0x4], R128 ;  /* 0x0000048059007388 */ /* 0x0003e80000000400 */
[----:B------:R2:W-:Y:S01]  /*5b30*/  STS.U16 [R89+0x6], R168 ;  /* 0x000006a859007388 */ /* 0x0005e20000000400 */
[----:B0-----:R-:W-:-:S03]  /*5b40*/  PRMT R2, R170, 0x7632, R2 ;  /* 0x00007632aa027816 */ /* 0x001fc60000000002 */
[----:B------:R0:W-:Y:S01]  /*5b50*/  STS.U16 [R89+0x8], R162 ;  /* 0x000008a259007388 */ /* 0x0001e20000000400 */
[----:B-1----:R-:W-:Y:S02]  /*5b60*/  PRMT R128, R166, 0x7632, R128 ;  /* 0x00007632a6807816 */ /* 0x002fe40000000080 */
[----:B--2---:R-:W-:Y:S02]  /*5b70*/  PRMT R168, R129, 0x7632, R168 ;  /* 0x0000763281a87816 */ /* 0x004fe400000000a8 */
[----:B0-----:R-:W-:Y:S01]  /*5b80*/  PRMT R162, R3, 0x7632, R162 ;  /* 0x0000763203a27816 */ /* 0x001fe200000000a2 */
[----:B------:R-:W-:Y:S04]  /*5b90*/  STS.U16 [R89], R178 ;  /* 0x000000b259007388 */ /* 0x000fe80000000400 */
        /* <DEDUP_REMOVED lines=38> */
[----:B--2---:R-:W-:-:S03]  /*5e00*/  LEA R129, P0, R116, c[0x0][0x338], 0x1 ;  /* 0x0000ce0074817a11 */ /* 0x004fc600078008ff */
[----:B------:R-:W-:Y:S01]  /*5e10*/  IMAD R166, R161, c[0x0][0x2f4], R128 ;  /* 0x0000bd00a1a67a24 */ /* 0x000fe200078e0280 */
[----:B------:R-:W-:Y:S02]  /*5e20*/  IADD3 R128, P1, R72, R2, RZ ;  /* 0x0000000248807210 */ /* 0x000fe40007f3e0ff */
[----:B------:R-:W-:Y:S02]  /*5e30*/  LEA.HI.X R162, R116, c[0x0][0x33c], R117, 0x1, P0 ;  /* 0x0000cf0074a27a11 */ /* 0x000fe400000f0c75 */
[----:B------:R-:W-:Y:S02]  /*5e40*/  IADD3.X R3, R71, R166, R3, P1, !PT ;  /* 0x000000a647037210 */ /* 0x000fe40000ffe403 */
[C---:B------:R-:W-:Y:S01]  /*5e50*/  LEA R2, P4, R128.reuse, R129, 0x1 ;  /* 0x0000008180027211 */ /* 0x040fe200078808ff */
[----:B------:R-:W-:Y:S03]  /*5e60*/  BSSY B0, `(.L_x_2880) ;  /* 0x0000016000007945 */ /* 0x000fe60003800000 */
[----:B------:R-:W-:-:S02]  /*5e70*/  LEA.HI.X R3, R128, R162, R3, 0x1, P4 ;  /* 0x000000a280037211 */ /* 0x000fc400020f0c03 */
[C---:B0-----:R-:W-:Y:S02]  /*5e80*/  ISETP.GE.AND P3, PT, R116.reuse, R168, PT ;  /* 0x000000a87400720c */ /* 0x041fe40003f66270 */
[----:B------:R-:W-:Y:S01]  /*5e90*/  IADD3 R128, P4, R116, R124, RZ ;  /* 0x0000007c74807210 */ /* 0x000fe20007f9e0ff */
[----:B------:R-:W-:Y:S01]  /*5ea0*/  FMUL.FTZ R25, R25, R6 ;  /* 0x0000000619197220 */ /* 0x000fe20000410000 */
[-C--:B------:R-:W-:Y:S01]  /*5eb0*/  ISETP.GE.AND P2, PT, R140, R168.reuse, PT ;  /* 0x000000a88c00720c */ /* 0x080fe20003f46270 */
[----:B------:R-:W-:Y:S01]  /*5ec0*/  FMUL.FTZ R162, R4, R7 ;  /* 0x0000000704a27220 */ /* 0x000fe20000410000 */
[----:B------:R-:W-:Y:S01]  /*5ed0*/  ISETP.GE.AND P0, PT, R139, R168, PT ;  /* 0x000000a88b00720c */ /* 0x000fe20003f06270 */
[----:B------:R-:W-:Y:S01]  /*5ee0*/  FMUL.FTZ R166, R5, R42 ;  /* 0x0000002a05a67220 */ /* 0x000fe20000410000 */
[----:B------:R-:W-:Y:S01]  /*5ef0*/  ISETP.GE.AND P1, PT, R138, R168, PT ;  /* 0x000000a88a00720c */ /* 0x000fe20003f26270 */
[----:B------:R-:W-:Y:S02]  /*5f00*/  FMUL.FTZ R33, R33, R44 ;  /* 0x0000002c21217220 */ /* 0x000fe40000410000 */
[----:B------:R-:W-:-:S02]  /*5f10*/  IMAD.X R129, R117, 0x1, R125, P4 ;  /* 0x0000000175817824 */ /* 0x000fc400020e067d */
        /* <DEDUP_REMOVED lines=10> */
.L_x_2881:
[----:B------:R-:W-:Y:S05]  /*5fc0*/  BSYNC B0 ;  /* 0x0000000000007941 */ /* 0x000fea0003800000 */
.L_x_2880:
[----:B------:R1:W-:Y:S01]  /*5fd0*/  @!P2 STG.E.U16 [R2.64+-0x780], R177 ;  /* 0xfff880b10200a986 */ /* 0x0003e2000c10150a */
[-C--:B------:R-:W-:Y:S01]  /*5fe0*/  ISETP.GE.AND P2, PT, R134, R168.reuse, PT ;  /* 0x000000a88600720c */ /* 0x080fe20003f46270 */
[----:B------:R-:W-:Y:S01]  /*5ff0*/  FMUL.FTZ R8, R8, R39 ;  /* 0x0000002708087220 */ /* 0x000fe20000410000 */
        /* <DEDUP_REMOVED lines=29> */
[----:B------:R-:W-:Y:S01]  /*61d0*/  ISETP.NE.U32.AND P0, PT, RZ, c[0x0][0x270], PT ;  /* 0x00009c00ff007a0c */ /* 0x000fe20003f05070 */
[----:B------:R-:W-:Y:S02]  /*61e0*/  FMUL.FTZ R167, R36, R167 ;  /* 0x000000a724a77220 */ /* 0x000fe40000410000 */
[----:B------:R1:W-:Y:S01]  /*61f0*/  @!P4 STG.E.U16 [R2.64+-0x500], R197 ;  /* 0xfffb00c50200c986 */ /* 0x0003e2000c10150a */
[----:B------:R-:W-:Y:S01]  /*6200*/  ISETP.NE.AND.EX P0, PT, RZ, c[0x0][0x274], PT, P0 ;  /* 0x00009d00ff007a0c */ /* 0x000fe20003f05300 */
[----:B------:R-:W-:Y:S02]  /*6210*/  FMUL.FTZ R164, R37, R164 ;  /* 0x000000a425a47220 */ /* 0x000fe40000410000 */
[----:B------:R1:W-:Y:S01]  /*6220*/  @!P5 STG.E.U16 [R2.64+-0x4c0], R199 ;  /* 0xfffb40c70200d986 */ /* 0x0003e2000c10150a */
[----:B------:R-:W-:Y:S02]  /*6230*/  FMUL.FTZ R46, R43, R8 ;  /* 0x000000082b2e7220 */ /* 0x000fe40000410000 */
[----:B------:R-:W-:Y:S01]  /*6240*/  FMUL.FTZ R50, R50, R25 ;  /* 0x0000001932327220 */ /* 0x000fe20000410000 */
[----:B------:R1:W-:Y:S01]  /*6250*/  @!P1 STG.E.U16 [R2.64+-0x480], R201 ;  /* 0xfffb80c902009986 */ /* 0x0003e2000c10150a */
[----:B------:R-:W-:-:S02]  /*6260*/  FMUL.FTZ R49, R49, R162 ;  /* 0x000000a231317220 */ /* 0x000fc40000410000 */
[----:B------:R-:W-:Y:S01]  /*6270*/  FMUL.FTZ R48, R48, R166 ;  /* 0x000000a630307220 */ /* 0x000fe20000410000 */
[----:B------:R1:W-:Y:S01]  /*6280*/  @!P2 STG.E.U16 [R2.64+-0x7c0], R175 ;  /* 0xfff840af0200a986 */ /* 0x0003e2000c10150a */
[----:B------:R-:W-:Y:S02]  /*6290*/  FMUL.FTZ R47, R47, R33 ;  /* 0x000000212f2f7220 */ /* 0x000fe40000410000 */
[----:B------:R-:W-:Y:S01]  /*62a0*/  FMUL.FTZ R45, R45, R9 ;  /* 0x000000092d2d7220 */ /* 0x000fe20000410000 */
[----:B------:R1:W-:Y:S01]  /*62b0*/  @!P3 STG.E.U16 [R2.64+-0x440], R203 ;  /* 0xfffbc0cb0200b986 */ /* 0x0003e2000c10150a */
        /* <DEDUP_REMOVED lines=11> */
[----:B-1----:R-:W-:Y:S01]  /*6370*/  BAR.SYNC.DEFER_BLOCKING 0x0 ;  /* 0x0000000000007b1d */ /* 0x002fe20000010000 */
[----:B------:R-:W-:Y:S02]  /*6380*/  FMUL.FTZ R25, R25, R29 ;  /* 0x0000001d19197220 */ /* 0x000fe40000410000 */
[----:B------:R-:W-:Y:S02]  /*6390*/  FMUL.FTZ R30, R162, R30 ;  /* 0x0000001ea21e7220 */ /* 0x000fe40000410000 */
[----:B------:R-:W-:Y:S01]  /*63a0*/  FMUL.FTZ R31, R166, R31 ;  /* 0x0000001fa61f7220 */ /* 0x000fe20000410000 */
[----:B------:R-:W-:Y:S01]  /*63b0*/  BSSY B0, `(.L_x_2883) ;  /* 0x000005f000007945 */ /* 0x000fe20003800000 */
[----:B------:R-:W-:Y:S01]  /*63c0*/  FMUL.FTZ R24, R33, R24 ;  /* 0x0000001821187220 */ /* 0x000fe20000410000 */
[----:B------:R-:W-:Y:S01]  /*63d0*/  F2FP.PACK_AB R25, R30, R25 ;  /* 0x000000191e19723e */ /* 0x000fe200000000ff */
[----:B------:R-:W-:-:S02]  /*63e0*/  FMUL.FTZ R8, R8, R26 ;  /* 0x0000001a08087220 */ /* 0x000fc40000410000 */
        /* <DEDUP_REMOVED lines=23> */
[----:B0-----:R-:W-:Y:S02]  /*6560*/  PRMT R6, R2, 0x7632, R6 ;  /* 0x0000763202067816 */ /* 0x001fe40000000006 */
[----:B------:R-:W-:Y:S01]  /*6570*/  F2FP.PACK_AB R160, R160, R167 ;  /* 0x000000a7a0a0723e */ /* 0x000fe200000000ff */
[----:B------:R-:W-:Y:S01]  /*6580*/  STS.U16 [R89], R25 ;  /* 0x0000001959007388 */ /* 0x000fe20000000400 */
[----:B-1----:R-:W-:Y:S02]  /*6590*/  PRMT R3, R18, 0x7632, R3 ;  /* 0x0000763212037816 */ /* 0x002fe40000000003 */
[----:B--2---:R-:W-:Y:S01]  /*65a0*/  PRMT R4, R27, 0x7632, R4 ;  /* 0x000076321b047816 */ /* 0x004fe20000000004 */
[----:B------:R-:W-:Y:S01]  /*65b0*/  STS.U16 [R89+0x4], R24 ;  /* 0x0000041859007388 */ /* 0x000fe20000000400 */
[----:B------:R-:W-:Y:S02]  /*65c0*/  PRMT R7, R160, 0x7632, R7 ;  /* 0x00007632a0077816 */ /* 0x000fe40000000007 */
[----:B---3--:R-:W-:Y:S01]  /*65d0*/  PRMT R5, R10, 0x7632, R5 ;  /* 0x000076320a057816 */ /* 0x008fe20000000005 */
[----:B------:R-:W-:Y:S04]  /*65e0*/  STS.U16 [R89+0x8], R8 ;  /* 0x0000080859007388 */ /* 0x000fe80000000400 */
[----:B------:R-:W-:Y:S04]  /*65f0*/  STS.U16 [R89+0xc], R18 ;  /* 0x00000c1259007388 */ /* 0x000fe80000000400 */
[----:B------:R-:W-:Y:S04]  /*6600*/  STS.U16 [R89+0xe], R3 ;  /* 0x00000e0359007388 */ /* 0x000fe80000000400 */
[----:B------:R0:W-:Y:S04]  /*6610*/  STS.U16 [R89+0x10], R2 ;  /* 0x0000100259007388 */ /* 0x0001e80000000400 */
[----:B------:R-:W-:Y:S04]  /*6620*/  STS.U16 [R89+0x12], R6 ;  /* 0x0000120659007388 */ /* 0x000fe80000000400 */
[----:B------:R-:W-:Y:S01]  /*6630*/  STS.U16 [R89+0x14], R27 ;  /* 0x0000141b59007388 */ /* 0x000fe20000000400 */
[----:B0-----:R-:W-:-:S03]  /*6640*/  IMAD.WIDE.U32 R2, R157, c[0x0][0x210], RZ ;  /* 0x000084009d027a25 */ /* 0x001fc600078e00ff */
[----:B------:R0:W-:Y:S04]  /*6650*/  STS.U16 [R89+0x16], R4 ;  /* 0x0000160459007388 */ /* 0x0001e80000000400 */
[----:B------:R-:W-:Y:S04]  /*6660*/  STS.U16 [R89+0x18], R10 ;  /* 0x0000180a59007388 */ /* 0x000fe80000000400 */
[----:B------:R1:W-:Y:S01]  /*6670*/  STS.U16 [R89+0x1a], R5 ;  /* 0x00001a0559007388 */ /* 0x0003e20000000400 */
[----:B0-----:R-:W-:-:S03]  /*6680*/  IMAD R4, R152, c[0x0][0x210], RZ ;  /* 0x0000840098047a24 */ /* 0x001fc600078e02ff */
[----:B------:R-:W-:Y:S04]  /*6690*/  STS.U16 [R89+0x1c], R160 ;  /* 0x00001ca059007388 */ /* 0x000fe80000000400 */
[----:B------:R0:W-:Y:S01]  /*66a0*/  STS.U16 [R89+0x1e], R7 ;  /* 0x00001e0759007388 */ /* 0x0001e20000000400 */
[----:B------:R-:W-:-:S06]  /*66b0*/  NOP ;  /* 0x0000000000007918 */ /* 0x000fcc0000000000 */
[----:B------:R-:W-:Y:S01]  /*66c0*/  LDS.U16 R9, [R107] ;  /* 0x000000006b097984 */ /* 0x000fe20000000400 */
[----:B-1----:R-:W-:Y:S01]  /*66d0*/  LEA R5, P4, R116, c[0x0][0x270], 0x1 ;  /* 0x00009c0074057a11 */ /* 0x002fe200078808ff */
[----:B0-----:R-:W-:Y:S02]  /*66e0*/  IMAD R7, R157, c[0x0][0x214], R4 ;  /* 0x000085009d077a24 */ /* 0x001fe400078e0204 */
[----:B------:R-:W-:Y:S01]  /*66f0*/  LDS.U16 R11, [R106+0x40] ;  /* 0x000040006a0b7984 */ /* 0x000fe20000000400 */
[----:B------:R-:W-:-:S03]  /*6700*/  IMAD R4, R154, c[0x0][0x218], RZ ;  /* 0x000086009a047a24 */ /* 0x000fc600078e02ff */
[----:B------:R-:W-:Y:S01]  /*6710*/  LDS.U16 R13, [R105+0x80] ;  /* 0x00008000690d7984 */ /* 0x000fe20000000400 */
[----:B------:R-:W-:Y:S01]  /*6720*/  IADD3 R3, R3, R7, RZ ;  /* 0x0000000703037210 */ /* 0x000fe20007ffe0ff */
[C---:B------:R-:W-:Y:S02]  /*6730*/  IMAD R4, R161.reuse, c[0x0][0x21c], R4 ;  /* 0x00008700a1047a24 */ /* 0x040fe400078e0204 */
[----:B------:R-:W-:Y:S02]  /*6740*/  LDS.U16 R15, [R104+0xc0] ;  /* 0x0000c000680f7984 */ /* 0x000fe40000000400 */
[----:B------:R-:W-:Y:S02]  /*6750*/  IMAD.WIDE.U32 R2, R161, c[0x0][0x218], R2 ;  /* 0x00008600a1027a25 */ /* 0x000fe400078e0002 */
        /* <DEDUP_REMOVED lines=14> */
[----:B0-----:R-:W-:-:S04]  /*6840*/  IADD3 R0, P0, R72, R2, RZ ;  /* 0x0000000248007210 */ /* 0x001fc80007f1e0ff */
[----:B------:R-:W-:Y:S02]  /*6850*/  IADD3.X R3, R71, R4, R3, P0, !PT ;  /* 0x0000000447037210 */ /* 0x000fe400007fe403 */
[----:B------:R-:W-:Y:S02]  /*6860*/  LEA.HI.X R4, R116, c[0x0][0x274], R117, 0x1, P4 ;  /* 0x00009d0074047a11 */ /* 0x000fe400020f0c75 */
[----:B------:R-:W-:-:S04]  /*6870*/  LEA R2, P4, R0, R5, 0x1 ;  /* 0x0000000500027211 */ /* 0x000fc800078808ff */
[----:B------:R-:W-:Y:S01]  /*6880*/  LEA.HI.X R3, R0, R4, R3, 0x1, P4 ;  /* 0x0000000400037211 */ /* 0x000fe200020f0c03 */
[----:B------:R-:W0:Y:S02]  /*6890*/  LDS R8, [0x840] ;  /* 0x00084000ff087984 */ /* 0x000e240000000800 */
[-C--:B0-----:R-:W-:Y:S02]  /*68a0*/  ISETP.GE.AND P3, PT, R116, R8.reuse, PT ;  /* 0x000000087400720c */ /* 0x081fe40003f66270 */
[-C--:B------:R-:W-:Y:S02]  /*68b0*/  ISETP.GE.AND P0, PT, R140, R8.reuse, PT ;  /* 0x000000088c00720c */ /* 0x080fe40003f06270 */
[-C--:B------:R-:W-:Y:S02]  /*68c0*/  ISETP.GE.AND P1, PT, R139, R8.reuse, PT ;  /* 0x000000088b00720c */ /* 0x080fe40003f26270 */
[----:B------:R-:W-:-:S07]  /*68d0*/  ISETP.GE.AND P2, PT, R138, R8, PT ;  /* 0x000000088a00720c */ /* 0x000fce0003f46270 */
[----:B------:R-:W-:Y:S05]  /*68e0*/  @P3 BRA `(.L_x_2884) ;  /* 0x000000b000003947 */ /* 0x000fea0003800000 */
[----:B------:R-:W-:Y:S01]  /*68f0*/  MOV R4, R128 ;  /* 0x0000008000047202 */ /* 0x000fe20000000f00 */
[----:B------:R-:W-:Y:S01]  /*6900*/  IMAD R0, R154, c[0x0][0x218], RZ ;  /* 0x000086009a007a24 */ /* 0x000fe200078e02ff */
[----:B------:R-:W-:-:S05]  /*6910*/  MOV R5, R129 ;  /* 0x0000008100057202 */ /* 0x000fca0000000f00 */
        /* <DEDUP_REMOVED lines=8> */
.L_x_2884:
[----:B------:R-:W-:Y:S05]  /*69a0*/  BSYNC B0 ;  /* 0x0000000000007941 */ /* 0x000fea0003800000 */
.L_x_2883:
[----:B------:R1:W-:Y:S01]  /*69b0*/  @!P0 STG.E.U16 [R2.64+-0x780], R13 ;  /* 0xfff8800d02008986 */ /* 0x0003e2000c10150a */
[-C--:B------:R-:W-:Y:S02]  /*69c0*/  ISETP.GE.AND P0, PT, R135, R8.reuse, PT ;  /* 0x000000088700720c */ /* 0x080fe40003f06270 */
[-C--:B------:R-:W-:Y:S01]  /*69d0*/  ISETP.GE.AND P3, PT, R130, R8.reuse, PT ;  /* 0x000000088200720c */ /* 0x080fe20003f66270 */
[----:B------:R1:W-:Y:S01]  /*69e0*/  @!P1 STG.E.U16 [R2.64+-0x740], R15 ;  /* 0xfff8c00f02009986 */ /* 0x0003e2000c10150a */
[-C--:B------:R-:W-:Y:S02]  /*69f0*/  ISETP.GE.AND P1, PT, R134, R8.reuse, PT ;  /* 0x000000088600720c */ /* 0x080fe40003f26270 */
[-C--:B------:R-:W-:Y:S01]  /*6a00*/  ISETP.GE.AND P4, PT, R115, R8.reuse, PT ;  /* 0x000000087300720c */ /* 0x080fe20003f86270 */
[----:B------:R1:W-:Y:S01]  /*6a10*/  @!P2 STG.E.U16 [R2.64+-0x700], R17 ;  /* 0xfff900110200a986 */ /* 0x0003e2000c10150a */
[-C--:B------:R-:W-:Y:S02]  /*6a20*/  ISETP.GE.AND P2, PT, R131, R8.reuse, PT ;  /* 0x000000088300720c */ /* 0x080fe40003f46270 */
        /* <DEDUP_REMOVED lines=19> */
.L_x_2882:
[----:B-1----:R-:W-:Y:S01]  /*6b60*/  HADD2.F32 R0, -RZ, R88.H0_H0 ;  /* 0x20000058ff007230 */ /* 0x002fe20000004100 */
[----:B------:R-:W-:Y:S01]  /*6b70*/  BAR.SYNC.DEFER_BLOCKING 0x0 ;  /* 0x0000000000007b1d */ /* 0x000fe20000010000 */
[----:B------:R-:W-:Y:S01]  /*6b80*/  HADD2.F32 R2, -RZ, R87.H0_H0 ;  /* 0x20000057ff027230 */ /* 0x000fe20000004100 */
[----:B------:R-:W-:Y:S01]  /*6b90*/  HFMA2.MMA R19, -RZ, RZ, 0, 0 ;  /* 0x00000000ff137435 */ /* 0x000fe200000001ff */
[----:B------:R-:W-:Y:S01]  /*6ba0*/  HADD2.F32 R4, -RZ, R86.H0_H0 ;  /* 0x20000056ff047230 */ /* 0x000fe20000004100 */
[C---:B------:R-:W-:Y:S01]  /*6bb0*/  FFMA.FTZ R0, R50.reuse, R0, R153 ;  /* 0x0000000032007223 */ /* 0x040fe20000010099 */
[----:B------:R-:W-:Y:S01]  /*6bc0*/  HADD2.F32 R153, -RZ, R73.H0_H0 ;  /* 0x20000049ff997230 */ /* 0x000fe20000004100 */
[-C--:B-----5:R-:W-:Y:S01]  /*6bd0*/  FMUL.FTZ R35, R50, R159.reuse ;  /* 0x0000009f32237220 */ /* 0x0a0fe20000410000 */
        /* <DEDUP_REMOVED lines=16> */
[----:B0-----:R-:W-:Y:S01]  /*6ce0*/  CS2R R8, SRZ ;  /* 0x0000000000087805 */ /* 0x001fe2000001ff00 */
[C---:B------:R-:W-:Y:S01]  /*6cf0*/  FFMA.FTZ R3, R45.reuse, R0, R2 ;  /* 0x000000002d037223 */ /* 0x040fe20000010002 */
[----:B------:R-:W-:Y:S01]  /*6d00*/  HADD2.F32 R0, -RZ, R81.H0_H0 ;  /* 0x20000051ff007230 */ /* 0x000fe20000004100 */
[-C--:B------:R-:W-:Y:S01]  /*6d10*/  FMUL.FTZ R28, R45, R159.reuse ;  /* 0x0000009f2d1c7220 */ /* 0x080fe20000410000 */
[----:B------:R-:W-:Y:S01]  /*6d20*/  HADD2.F32 R2, -RZ, R80.H0_H0 ;  /* 0x20000050ff027230 */ /* 0x000fe20000004100 */
[C---:B------:R-:W-:Y:S01]  /*6d30*/  FFMA.FTZ R4, R44.reuse, R4, R3 ;  /* 0x000000042c047223 */ /* 0x040fe20000010003 */
[----:B------:R-:W-:Y:S01]  /*6d40*/  CS2R R6, SRZ ;  /* 0x0000000000067805 */ /* 0x000fe2000001ff00 */
[----:B------:R-:W-:-:S02]  /*6d50*/  FMUL.FTZ R29, R44, R159 ;  /* 0x0000009f2c1d7220 */ /* 0x000fc40000410000 */
        /* <DEDUP_REMOVED lines=19> */
[----:B------:R-:W-:Y:S01]  /*6e90*/  MOV R0, c[0x0][0x16c] ;  /* 0x00005b0000007a02 */ /* 0x000fe20000000f00 */
[-C--:B------:R-:W-:Y:S01]  /*6ea0*/  FMUL.FTZ R20, R37, R159.reuse ;  /* 0x0000009f25147220 */ /* 0x080fe20000410000 */
[----:B------:R-:W-:Y:S01]  /*6eb0*/  MOV R2, RZ ;  /* 0x000000ff00027202 */ /* 0x000fe20000000f00 */
[----:B------:R-:W-:Y:S01]  /*6ec0*/  FFMA.FTZ R3, R36, R4, R3 ;  /* 0x0000000424037223 */ /* 0x000fe20000010003 */
[----:B------:R-:W-:Y:S01]  /*6ed0*/  ISETP.GE.AND P0, PT, R0, 0x1, PT ;  /* 0x000000010000780c */ /* 0x000fe20003f06270 */
[----:B------:R-:W-:Y:S01]  /*6ee0*/  FMUL.FTZ R21, R36, R159 ;  /* 0x0000009f24157220 */ /* 0x000fe20000410000 */
[----:B------:R-:W-:Y:S01]  /*6ef0*/  CS2R R4, SRZ ;  /* 0x0000000000047805 */ /* 0x000fe2000001ff00 */
[----:B------:R-:W-:-:S02]  /*6f00*/  FFMA.FTZ R153, R34, R153, R3 ;  /* 0x0000009922997223 */ /* 0x000fc40000010003 */
[----:B------:R-:W-:-:S08]  /*6f10*/  FMUL.FTZ R18, R34, R159 ;  /* 0x0000009f22127220 */ /* 0x000fd00000410000 */
[----:B------:R-:W-:Y:S05]  /*6f20*/  @!P0 BRA `(.L_x_2885) ;  /* 0x00003a5000008947 */ /* 0x000fea0003800000 */
[----:B------:R-:W-:Y:S01]  /*6f30*/  IADD3 R0, R108, -0x1, RZ ;  /* 0xffffffff6c007810 */ /* 0x000fe20007ffe0ff */
[----:B------:R-:W-:Y:S01]  /*6f40*/  IMAD.MOV.U32 R19, RZ, RZ, RZ ;  /* 0x000000ffff137224 */ /* 0x000fe200078e00ff */
[----:B------:R-:W-:Y:S01]  /*6f50*/  CS2R R16, SRZ ;  /* 0x0000000000107805 */ /* 0x000fe2000001ff00 */
[----:B------:R-:W-:Y:S01]  /*6f60*/  CS2R R14, SRZ ;  /* 0x00000000000e7805 */ /* 0x000fe2000001ff00 */
[----:B------:R-:W-:Y:S01]  /*6f70*/  LEA.HI R2, R0, R0, RZ, 0x1 ;  /* 0x0000000000027211 */ /* 0x000fe200078f08ff */
[----:B------:R-:W-:Y:S01]  /*6f80*/  CS2R R12, SRZ ;  /* 0x00000000000c7805 */ /* 0x000fe2000001ff00 */
[----:B------:R-:W-:Y:S01]  /*6f90*/  CS2R R10, SRZ ;  /* 0x00000000000a7805 */ /* 0x000fe2000001ff00 */
[----:B------:R-:W-:Y:S01]  /*6fa0*/  CS2R R8, SRZ ;  /* 0x0000000000087805 */ /* 0x000fe2000001ff00 */
[----:B------:R-:W-:Y:S01]  /*6fb0*/  LOP3.LUT R5, R2, 0xfffffe, RZ, 0xc0, !PT ;  /* 0x00fffffe02057812 */ /* 0x000fe200078ec0ff */
[----:B------:R-:W-:Y:S01]  /*6fc0*/  CS2R R6, SRZ ;  /* 0x0000000000067805 */ /* 0x000fe2000001ff00 */
[----:B------:R-:W-:Y:S01]  /*6fd0*/  CS2R R2, SRZ ;  /* 0x0000000000027805 */ /* 0x000fe2000001ff00 */
[----:B------:R-:W-:Y:S01]  /*6fe0*/  UMOV UR5, URZ ;  /* 0x0000003f00057c82 */ /* 0x000fe20008000000 */
[----:B------:R-:W-:Y:S01]  /*6ff0*/  IADD3 R0, R0, -R5, RZ ;  /* 0x8000000500007210 */ /* 0x000fe20007ffe0ff */
[----:B------:R-:W-:Y:S01]  /*7000*/  UMOV UR6, URZ ;  /* 0x0000003f00067c82 */ /* 0x000fe20008000000 */
[----:B------:R-:W-:-:S02]  /*7010*/  CS2R R4, SRZ ;  /* 0x0000000000047805 */ /* 0x000fc4000001ff00 */
.L_x_2933:
[----:B------:R-:W-:Y:S01]  /*7020*/  IMAD R64, R154, c[0x0][0x180], RZ ;  /* 0x000060009a407a24 */ /* 0x000fe200078e02ff */
[----:B------:R-:W-:Y:S01]  /*7030*/  SHF.R.S32.HI R172, RZ, 0x1f, R3 ;  /* 0x0000001fffac7819 */ /* 0x000fe20000011403 */
[----:B------:R-:W-:Y:S01]  /*7040*/  IMAD.WIDE.U32 R136, R161, c[0x0][0x180], RZ ;  /* 0x00006000a1887a25 */ /* 0x000fe200078e00ff */
[----:B------:R-:W-:-:S02]  /*7050*/  PRMT R158, RZ, 0x7610, R158 ;  /* 0x00007610ff9e7816 */ /* 0x000fc4000000009e */
[----:B------:R-:W-:Y:S01]  /*7060*/  PRMT R163, RZ, 0x7610, R163 ;  /* 0x00007610ffa37816 */ /* 0x000fe200000000a3 */
[----:B------:R-:W-:Y:S01]  /*7070*/  IMAD R65, R161, c[0x0][0x184], R64 ;  /* 0x00006100a1417a24 */ /* 0x000fe200078e0240 */
[----:B------:R-:W-:Y:S01]  /*7080*/  PRMT R160, RZ, 0x7610, R160 ;  /* 0x00007610ffa07816 */ /* 0x000fe200000000a0 */
[C---:B------:R-:W-:Y:S01]  /*7090*/  IMAD R132, R172.reuse, c[0x0][0x1c0], RZ ;  /* 0x00007000ac847a24 */ /* 0x040fe200078e02ff */
[----:B------:R-:W-:Y:S01]  /*70a0*/  PRMT R165, RZ, 0x7610, R165 ;  /* 0x00007610ffa57816 */ /* 0x000fe200000000a5 */
[----:B------:R-:W-:Y:S01]  /*70b0*/  IMAD R64, R172, c[0x0][0x188], RZ ;  /* 0x00006200ac407a24 */ /* 0x000fe200078e02ff */
[----:B------:R-:W-:Y:S01]  /*70c0*/  IADD3 R137, R137, R65, RZ ;  /* 0x0000004189897210 */ /* 0x000fe20007ffe0ff */
[C---:B------:R-:W-:Y:S01]  /*70d0*/  IMAD.WIDE.U32 R66, R3.reuse, c[0x0][0x1c0], R116 ;  /* 0x0000700003427a25 */ /* 0x040fe200078e0074 */
[----:B------:R-:W-:Y:S02]  /*70e0*/  PRMT R162, RZ, 0x7610, R162 ;  /* 0x00007610ffa27816 */ /* 0x000fe400000000a2 */
[----:B------:R-:W-:Y:S01]  /*70f0*/  PRMT R167, RZ, 0x7610, R167 ;  /* 0x00007610ffa77816 */ /* 0x000fe200000000a7 */
[----:B------:R-:W-:-:S02]  /*7100*/  IMAD R65, R3, c[0x0][0x1c4], R132 ;  /* 0x0000710003417a24 */ /* 0x000fc400078e0284 */
[C---:B------:R-:W-:Y:S01]  /*7110*/  IMAD R133, R3.reuse, c[0x0][0x18c], R64 ;  /* 0x0000630003857a24 */ /* 0x040fe200078e0240 */
[----:B------:R-:W-:Y:S01]  /*7120*/  LEA R64, P1, R66, R148, 0x1 ;  /* 0x0000009442407211 */ /* 0x000fe200078208ff */
[----:B------:R-:W-:Y:S01]  /*7130*/  IMAD.WIDE.U32 R136, R3, c[0x0][0x188], R136 ;  /* 0x0000620003887a25 */ /* 0x000fe200078e0088 */
[----:B------:R-:W-:-:S04]  /*7140*/  IADD3 R65, R67, R65, RZ ;  /* 0x0000004143417210 */ /* 0x000fc80007ffe0ff */
[----:B------:R-:W-:Y:S02]  /*7150*/  LEA.HI.X R65, R66, R146, R65, 0x1, P1 ;  /* 0x0000009242417211 */ /* 0x000fe400008f0c41 */
[----:B------:R-:W-:Y:S02]  /*7160*/  IADD3 R66, -R124, c[0x0][0x168], RZ ;  /* 0x00005a007c427a10 */ /* 0x000fe40007ffe1ff */
[----:B------:R-:W-:Y:S02]  /*7170*/  IADD3 R67, R137, R133, RZ ;  /* 0x0000008589437210 */ /* 0x000fe40007ffe0ff */
[-C--:B------:R-:W-:Y:S02]  /*7180*/  ISETP.GE.AND P1, PT, R116, R66.reuse, PT ;  /* 0x000000427400720c */ /* 0x080fe40003f26270 */
[----:B------:R-:W-:Y:S02]  /*7190*/  ISETP.GE.AND P2, PT, R141, R66, PT ;  /* 0x000000428d00720c */ /* 0x000fe40003f46270 */
[----:B------:R-:W-:-:S02]  /*71a0*/  LEA R132, P0, R136, c[0x0][0x220], 0x2 ;  /* 0x0000880088847a11 */ /* 0x000fc400078010ff */
[-C--:B------:R-:W-:Y:S02]  /*71b0*/  ISETP.GE.AND P3, PT, R140, R66.reuse, PT ;  /* 0x000000428c00720c */ /* 0x080fe40003f66270 */
[-C--:B------:R-:W-:Y:S02]  /*71c0*/  ISETP.GE.AND P4, PT, R139, R66.reuse, PT ;  /* 0x000000428b00720c */ /* 0x080fe40003f86270 */
[----:B------:R-:W-:Y:S02]  /*71d0*/  LEA.HI.X R133, R136, c[0x0][0x224], R67, 0x2, P0 ;  /* 0x0000890088857a11 */ /* 0x000fe400000f1443 */
[----:B------:R-:W-:Y:S02]  /*71e0*/  PRMT R136, RZ, 0x7610, R136 ;  /* 0x00007610ff887816 */ /* 0x000fe40000000088 */
[----:B------:R-:W-:Y:S01]  /*71f0*/  PRMT R137, RZ, 0x7610, R137 ;  /* 0x00007610ff897816 */ /* 0x000fe20000000089 */
[----:B------:R0:W2:Y:S01]  /*7200*/  LDG.E R156, [R132.64] ;  /* 0x0000000a849c7981 */ /* 0x0000a2000c1e1900 */
[----:B------:R-:W-:-:S02]  /*7210*/  ISETP.GE.AND P5, PT, R138, R66, PT ;  /* 0x000000428a00720c */ /* 0x000fc40003fa6270 */
[-C--:B------:R-:W-:Y:S01]  /*7220*/  ISETP.GE.AND P0, PT, R135, R66.reuse, PT ;  /* 0x000000428700720c */ /* 0x080fe20003f06270 */
[----:B------:R1:W3:Y:S01]  /*7230*/  @!P1 LDG.E.U16 R136, [R64.64] ;  /* 0x0000000a40889981 */ /* 0x0002e2000c1e1500 */
[----:B------:R-:W-:-:S03]  /*7240*/  ISETP.GE.AND P1, PT, R134, R66, PT ;  /* 0x000000428600720c */ /* 0x000fc60003f26270 */
[----:B------:R1:W4:Y:S01]  /*7250*/  @!P2 LDG.E.U16 R137, [R64.64+0x40] ;  /* 0x0000400a4089a981 */ /* 0x000322000c1e1500 */
[----:B------:R-:W-:-:S03]  /*7260*/  ISETP.GE.AND P2, PT, R131, R66, PT ;  /* 0x000000428300720c */ /* 0x000fc60003f46270 */
[----:B------:R1:W4:Y:S01]  /*7270*/  @!P3 LDG.E.U16 R158, [R64.64+0x80] ;  /* 0x0000800a409eb981 */ /* 0x000322000c1e1500 */
[----:B------:R-:W-:-:S03]  /*7280*/  ISETP.GE.AND P3, PT, R130, R66, PT ;  /* 0x000000428200720c */ /* 0x000fc60003f66270 */
        /* <DEDUP_REMOVED lines=36> */
[----:B-1----:R-:W-:-:S04]  /*74d0*/  LEA R64, P0, R66, c[0x0][0x228], 0x2 ;  /* 0x00008a0042407a11 */ /* 0x002fc800078010ff */
[----:B------:R-:W-:Y:S02]  /*74e0*/  LEA.HI.X R65, R66, c[0x0][0x22c], R67, 0x2, P0 ;  /* 0x00008b0042417a11 */ /* 0x000fe400000f1443 */
[----:B------:R-:W-:-:S03]  /*74f0*/  ISETP.NE.AND P1, PT, R149, RZ, PT ;  /* 0x000000ff9500720c */ /* 0x000fc60003f25270 */
[----:B------:R1:W5:Y:S01]  /*7500*/  LDG.E R181, [R64.64] ;  /* 0x0000000a40b57981 */ /* 0x000362000c1e1900 */
[----:B------:R-:W-:Y:S01]  /*7510*/  ISETP.GE.AND P0, PT, R108, 0x2, PT ;  /* 0x000000026c00780c */ /* 0x000fe20003f06270 */
[----:B-1----:R-:W-:-:S08]  /*7520*/  IMAD R64, R0, 0x100, R3 ;  /* 0x0000010000407824 */ /* 0x002fd000078e0203 */
[----:B------:R-:W-:-:S04]  /*7530*/  @P1 IADD3 R64, R149, 0x200, RZ ;  /* 0x0000020095401810 */ /* 0x000fc80007ffe0ff */
[----:B------:R-:W-:Y:S02]  /*7540*/  SHF.L.U32 R67, R64, 0x2, RZ ;  /* 0x0000000240437819 */ /* 0x000fe400000006ff */
[----:B------:R-:W-:Y:S01]  /*7550*/  ISETP.NE.OR P0, PT, R143, RZ, !P0 ;  /* 0x000000ff8f00720c */ /* 0x000fe20004705670 */
[----:B0-----:R-:W-:Y:S01]  /*7560*/  HFMA2.MMA R133, -RZ, RZ, 0, 0 ;  /* 0x00000000ff857435 */ /* 0x001fe200000001ff */
[----:B------:R-:W-:Y:S02]  /*7570*/  HADD2.F32 R225, -RZ, R88.H0_H0 ;  /* 0x20000058ffe17230 */ /* 0x000fe40000004100 */
[----:B------:R-:W-:-:S09]  /*7580*/  HADD2.F32 R208, -RZ, R87.H0_H0 ;  /* 0x20000057ffd07230 */ /* 0x000fd20000004100 */
[----:B------:R-:W-:-:S05]  /*7590*/  @!P0 IADD3 R132, R108, -0x2, RZ ;  /* 0xfffffffe6c848810 */ /* 0x000fca0007ffe0ff */
[----:B------:R-:W-:Y:S01]  /*75a0*/  @!P0 IMAD R65, R132, c[0x0][0x16c], R3 ;  /* 0x00005b0084418a24 */ /* 0x000fe200078e0203 */
[----:B------:R-:W-:Y:S01]  /*75b0*/  MOV R132, 0x3f800000 ;  /* 0x3f80000000847802 */ /* 0x000fe20000000f00 */
[----:B------:R-:W-:Y:S02]  /*75c0*/  HADD2.F32 R205, -RZ, R86.H0_H0 ;  /* 0x20000056ffcd7230 */ /* 0x000fe40000004100 */
[----:B------:R-:W-:-:S04]  /*75d0*/  @!P0 IMAD.WIDE R64, R65, 0x8, R122 ;  /* 0x0000000841408825 */ /* 0x000fc800078e027a */
[----:B------:R-:W-:Y:S02]  /*75e0*/  FMUL.FTZ R225, R225, R70 ;  /* 0x00000046e1e17220 */ /* 0x000fe40000410000 */
[----:B------:R-:W-:Y:S02]  /*75f0*/  FMUL.FTZ R208, R208, R69 ;  /* 0x00000045d0d07220 */ /* 0x000fe40000410000 */
[----:B------:R-:W-:Y:S01]  /*7600*/  FMUL.FTZ R205, R205, R68 ;  /* 0x00000044cdcd7220 */ /* 0x000fe20000410000 */
[----:B------:R-:W-:-:S05]  /*7610*/  HADD2.F32 R203, -RZ, R84.H0_H0 ;  /* 0x20000054ffcb7230 */ /* 0x000fca0000004100 */
[----:B------:R-:W-:Y:S01]  /*7620*/  FMUL.FTZ R203, R203, R62 ;  /* 0x0000003ecbcb7220 */ /* 0x000fe20000410000 */
[----:B------:R-:W-:Y:S02]  /*7630*/  HADD2.F32 R172, -RZ, R81.H0_H0 ;  /* 0x20000051ffac7230 */ /* 0x000fe40000004100 */
[----:B------:R-:W-:-:S03]  /*7640*/  HADD2.F32 R182, -RZ, R79.H0_H0 ;  /* 0x2000004fffb67230 */ /* 0x000fc60000004100 */
[----:B------:R-:W-:Y:S02]  /*7650*/  FMUL.FTZ R199, R172, R59 ;  /* 0x0000003bacc77220 */ /* 0x000fe40000410000 */
[----:B------:R-:W-:Y:S01]  /*7660*/  FMUL.FTZ R197, R182, R57 ;  /* 0x00000039b6c57220 */ /* 0x000fe20000410000 */
[----:B------:R-:W-:Y:S02]  /*7670*/  HADD2.F32 R184, -RZ, R77.H0_H0 ;  /* 0x2000004dffb87230 */ /* 0x000fe40000004100 */
[----:B------:R-:W-:-:S03]  /*7680*/  HADD2.F32 R186, -RZ, R75.H0_H0 ;  /* 0x2000004bffba7230 */ /* 0x000fc60000004100 */
[----:B------:R-:W-:Y:S02]  /*7690*/  FMUL.FTZ R217, R184, R55 ;  /* 0x00000037b8d97220 */ /* 0x000fe40000410000 */
[----:B------:R-:W-:Y:S01]  /*76a0*/  FMUL.FTZ R219, R186, R53 ;  /* 0x00000035badb7220 */ /* 0x000fe20000410000 */
[----:B------:R-:W-:Y:S01]  /*76b0*/  BSSY B0, `(.L_x_2886) ;  /* 0x0000080000007945 */ /* 0x000fe20003800000 */
[----:B------:R-:W-:Y:S01]  /*76c0*/  ISETP.GT.U32.AND P2, PT, R149, 0x1f, PT ;  /* 0x0000001f9500780c */ /* 0x000fe20003f44070 */
[----:B--2---:R-:W-:-:S04]  /*76d0*/  FMUL.FTZ R66, R156, 1.4426950216293334961 ;  /* 0x3fb8aa3b9c427820 */ /* 0x004fc80000410000 */
[----:B------:R-:W-:Y:S01]  /*76e0*/  FMUL.FTZ R210, R66, R70 ;  /* 0x0000004642d27220 */ /* 0x000fe20000410000 */
[----:B---3--:R-:W-:Y:S04]  /*76f0*/  STS.U16 [R107], R136 ;  /* 0x000000886b007388 */ /* 0x008fe80000000400 */
[----:B----4-:R-:W-:Y:S01]  /*7700*/  STS.U16 [R106+0x40], R137 ;  /* 0x000040896a007388 */ /* 0x010fe20000000400 */
[----:B------:R-:W0:Y:S03]  /*7710*/  MUFU.EX2 R210, R210 ;  /* 0x000000d200d27308 */ /* 0x000e260000000800 */
        /* <DEDUP_REMOVED lines=22> */
[----:B------:R-:W2:Y:S04]  /*7880*/  LDS.U16 R207, [R89+0xe] ;  /* 0x00000e0059cf7984 */ /* 0x000ea80000000400 */
[----:B------:R-:W3:Y:S04]  /*7890*/  LDS.U16 R212, [R89+0x10] ;  /* 0x0000100059d47984 */ /* 0x000ee80000000400 */
[----:B------:R-:W3:Y:S04]  /*78a0*/  LDS.U16 R137, [R89+0x12] ;  /* 0x0000120059897984 */ /* 0x000ee80000000400 */
[----:B------:R-:W3:Y:S04]  /*78b0*/  LDS.U16 R198, [R89+0x14] ;  /* 0x0000140059c67984 */ /* 0x000ee80000000400 */
[----:B------:R-:W3:Y:S04]  /*78c0*/  LDS.U16 R136, [R89+0x16] ;  /* 0x0000160059887984 */ /* 0x000ee80000000400 */
[----:B------:R-:W3:Y:S04]  /*78d0*/  LDS.U16 R196, [R89+0x18] ;  /* 0x0000180059c47984 */ /* 0x000ee80000000400 */
[----:B------:R-:W3:Y:S04]  /*78e0*/  LDS.U16 R192, [R89+0x1a] ;  /* 0x00001a0059c07984 */ /* 0x000ee80000000400 */
[----:B------:R-:W4:Y:S04]  /*78f0*/  LDS.U16 R168, [R89+0x1c] ;  /* 0x00001c0059a87984 */ /* 0x000f280000000400 */
[----:B------:R-:W4:Y:S04]  /*7900*/  LDS.U16 R166, [R89+0x1e] ;  /* 0x00001e0059a67984 */ /* 0x000f280000000400 */
[----:B0-----:R0:W-:Y:S01]  /*7910*/  STS [R67+0x1d10], R210 ;  /* 0x001d10d243007388 */ /* 0x0011e20000000800 */
[----:B-1----:R-:W-:-:S03]  /*7920*/  FMUL.FTZ R163, R66, R69 ;  /* 0x0000004542a37220 */ /* 0x002fc60000410000 */
[----:B------:R-:W-:Y:S01]  /*7930*/  BAR.SYNC.DEFER_BLOCKING 0x0 ;  /* 0x0000000000007b1d */ /* 0x000fe20000010000 */
[C---:B--2---:R-:W-:Y:S02]  /*7940*/  FMUL.FTZ R162, R66.reuse, R68 ;  /* 0x0000004442a27220 */ /* 0x044fe40000410000 */
[----:B------:R-:W-:-:S03]  /*7950*/  FMUL.FTZ R160, R66, R63 ;  /* 0x0000003f42a07220 */ /* 0x000fc60000410000 */
[----:B------:R-:W1:Y:S01]  /*7960*/  MUFU.EX2 R163, R163 ;  /* 0x000000a300a37308 */ /* 0x000e620000000800 */
[----:B------:R-:W-:-:S07]  /*7970*/  FMUL.FTZ R158, R66, R62 ;  /* 0x0000003e429e7220 */ /* 0x000fce0000410000 */
[----:B------:R-:W2:Y:S01]  /*7980*/  MUFU.EX2 R162, R162 ;  /* 0x000000a200a27308 */ /* 0x000ea20000000800 */
[----:B------:R-:W-:-:S07]  /*7990*/  FMUL.FTZ R180, R66, R61 ;  /* 0x0000003d42b47220 */ /* 0x000fce0000410000 */
[----:B------:R-:W0:Y:S01]  /*79a0*/  MUFU.EX2 R160, R160 ;  /* 0x000000a000a07308 */ /* 0x000e220000000800 */
[----:B------:R-:W-:Y:S01]  /*79b0*/  FMUL.FTZ R179, R66, R60 ;  /* 0x0000003c42b37220 */ /* 0x000fe20000410000 */
[----:B------:R1:W5:Y:S01]  /*79c0*/  @!P0 LDG.E.64 R132, [R64.64] ;  /* 0x0000000a40848981 */ /* 0x000362000c1e1b00 */
[----:B---3--:R-:W-:-:S05]  /*79d0*/  HADD2.F32 R164, -RZ, R85.H0_H0 ;  /* 0x20000055ffa47230 */ /* 0x008fca0000004100 */
[----:B------:R-:W3:Y:S01]  /*79e0*/  MUFU.EX2 R158, R158 ;  /* 0x0000009e009e7308 */ /* 0x000ee20000000800 */
[----:B------:R-:W-:Y:S02]  /*79f0*/  FMUL.FTZ R178, R66, R59 ;  /* 0x0000003b42b27220 */ /* 0x000fe40000410000 */
[-C--:B-1----:R-:W-:Y:S02]  /*7a00*/  FMUL.FTZ R65, R210, R163.reuse ;  /* 0x000000a3d2417220 */ /* 0x082fe40000410000 */
[----:B------:R-:W-:-:S03]  /*7a10*/  FFMA.FTZ R64, R225, R163, R208 ;  /* 0x000000a3e1407223 */ /* 0x000fc600000100d0 */
[----:B------:R-:W1:Y:S01]  /*7a20*/  MUFU.EX2 R180, R180 ;  /* 0x000000b400b47308 */ /* 0x000e620000000800 */
[----:B--2---:R-:W-:Y:S02]  /*7a30*/  FMUL.FTZ R65, R162, R65 ;  /* 0x00000041a2417220 */ /* 0x004fe40000410000 */
[----:B------:R-:W-:Y:S02]  /*7a40*/  FMUL.FTZ R223, R164, R63 ;  /* 0x0000003fa4df7220 */ /* 0x000fe40000410000 */
[----:B------:R-:W-:-:S03]  /*7a50*/  FFMA.FTZ R64, R162, R64, R205 ;  /* 0x00000040a2407223 */ /* 0x000fc600000100cd */
[----:B------:R-:W2:Y:S01]  /*7a60*/  MUFU.EX2 R179, R179 ;  /* 0x000000b300b37308 */ /* 0x000ea20000000800 */
[----:B------:R-:W-:Y:S01]  /*7a70*/  FMUL.FTZ R177, R66, R58 ;  /* 0x0000003a42b17220 */ /* 0x000fe20000410000 */
[----:B------:R-:W-:Y:S01]  /*7a80*/  ISETP.NE.AND P0, PT, R149, 0x3f, PT ;  /* 0x0000003f9500780c */ /* 0x000fe20003f05270 */
[----:B----4-:R-:W-:Y:S01]  /*7a90*/  HADD2.F32 R170, -RZ, R83.H0_H0 ;  /* 0x20000053ffaa7230 */ /* 0x010fe20000004100 */
[C---:B0-----:R-:W-:Y:S02]  /*7aa0*/  FMUL.FTZ R65, R160.reuse, R65 ;  /* 0x00000041a0417220 */ /* 0x041fe40000410000 */
[----:B------:R-:W-:Y:S02]  /*7ab0*/  FFMA.FTZ R64, R160, R64, R223 ;  /* 0x00000040a0407223 */ /* 0x000fe400000100df */
[----:B------:R-:W0:Y:S01]  /*7ac0*/  MUFU.EX2 R178, R178 ;  /* 0x000000b200b27308 */ /* 0x000e220000000800 */
[----:B------:R-:W-:Y:S01]  /*7ad0*/  FMUL.FTZ R176, R66, R57 ;  /* 0x0000003942b07220 */ /* 0x000fe20000410000 */
[----:B------:R-:W-:Y:S01]  /*7ae0*/  HADD2.F32 R67, -RZ, R82.H0_H0 ;  /* 0x20000052ff437230 */ /* 0x000fe20000004100 */
[----:B---3--:R-:W-:-:S02]  /*7af0*/  FMUL.FTZ R65, R158, R65 ;  /* 0x000000419e417220 */ /* 0x008fc40000410000 */
[----:B------:R-:W-:Y:S02]  /*7b00*/  FMUL.FTZ R201, R170, R61 ;  /* 0x0000003daac97220 */ /* 0x000fe40000410000 */
[----:B------:R-:W-:Y:S01]  /*7b10*/  FFMA.FTZ R64, R158, R64, R203 ;  /* 0x000000409e407223 */ /* 0x000fe200000100cb */
[----:B------:R-:W3:Y:S01]  /*7b20*/  MUFU.EX2 R177, R177 ;  /* 0x000000b100b17308 */ /* 0x000ee20000000800 */
[C---:B------:R-:W-:Y:S02]  /*7b30*/  FMUL.FTZ R175, R66.reuse, R56 ;  /* 0x0000003842af7220 */ /* 0x040fe40000410000 */
[----:B------:R-:W-:Y:S01]  /*7b40*/  FMUL.FTZ R174, R66, R55 ;  /* 0x0000003742ae7220 */ /* 0x000fe20000410000 */
[----:B------:R-:W-:Y:S01]  /*7b50*/  HADD2.F32 R165, -RZ, R80.H0_H0 ;  /* 0x20000050ffa57230 */ /* 0x000fe20000004100 */
[C---:B-1----:R-:W-:Y:S01]  /*7b60*/  FMUL.FTZ R164, R180.reuse, R65 ;  /* 0x00000041b4a47220 */ /* 0x042fe20000410000 */
[----:B------:R1:W4:Y:S01]  /*7b70*/  @P0 LDS R183, [R149.X4+0x2514] ;  /* 0x0025140095b70984 */ /* 0x0003220000004800 */
[----:B------:R-:W-:Y:S01]  /*7b80*/  FMUL.FTZ R202, R67, R60 ;  /* 0x0000003c43ca7220 */ /* 0x000fe20000410000 */
[----:B------:R-:W1:Y:S01]  /*7b90*/  MUFU.EX2 R176, R176 ;  /* 0x000000b000b07308 */ /* 0x000e620000000800 */
[----:B------:R-:W-:-:S02]  /*7ba0*/  FFMA.FTZ R64, R180, R64, R201 ;  /* 0x00000040b4407223 */ /* 0x000fc400000100c9 */
[C---:B--2---:R-:W-:Y:S02]  /*7bb0*/  FMUL.FTZ R65, R179.reuse, R164 ;  /* 0x000000a4b3417220 */ /* 0x044fe40000410000 */
[----:B------:R-:W-:-:S03]  /*7bc0*/  FFMA.FTZ R64, R179, R64, R202 ;  /* 0x00000040b3407223 */ /* 0x000fc600000100ca */
[----:B------:R-:W2:Y:S01]  /*7bd0*/  MUFU.EX2 R175, R175 ;  /* 0x000000af00af7308 */ /* 0x000ea20000000800 */
[----:B------:R-:W-:Y:S02]  /*7be0*/  FMUL.FTZ R173, R66, R54 ;  /* 0x0000003642ad7220 */ /* 0x000fe40000410000 */
[C---:B0-----:R-:W-:Y:S02]  /*7bf0*/  FMUL.FTZ R164, R178.reuse, R65 ;  /* 0x00000041b2a47220 */ /* 0x041fe40000410000 */
[----:B------:R-:W-:Y:S02]  /*7c00*/  FMUL.FTZ R200, R165, R58 ;  /* 0x0000003aa5c87220 */ /* 0x000fe40000410000 */
[----:B------:R-:W-:Y:S01]  /*7c10*/  FFMA.FTZ R64, R178, R64, R199 ;  /* 0x00000040b2407223 */ /* 0x000fe200000100c7 */
[----:B------:R-:W0:Y:S01]  /*7c20*/  MUFU.EX2 R174, R174 ;  /* 0x000000ae00ae7308 */ /* 0x000e220000000800 */
[----:B------:R-:W-:Y:S01]  /*7c30*/  FMUL.FTZ R172, R66, R53 ;  /* 0x0000003542ac7220 */ /* 0x000fe20000410000 */
[----:B------:R-:W-:Y:S01]  /*7c40*/  HADD2.F32 R167, -RZ, R78.H0_H0 ;  /* 0x2000004effa77230 */ /* 0x000fe20000004100 */
[----:B---3--:R-:W-:-:S02]  /*7c50*/  FMUL.FTZ R65, R177, R164 ;  /* 0x000000a4b1417220 */ /* 0x008fc40000410000 */
[----:B------:R-:W-:-:S03]  /*7c60*/  FFMA.FTZ R64, R177, R64, R200 ;  /* 0x00000040b1407223 */ /* 0x000fc600000100c8 */
[----:B------:R-:W3:Y:S01]  /*7c70*/  MUFU.EX2 R173, R173 ;  /* 0x000000ad00ad7308 */ /* 0x000ee20000000800 */
[----:B------:R-:W-:Y:S02]  /*7c80*/  FMUL.FTZ R171, R66, R52 ;  /* 0x0000003442ab7220 */ /* 0x000fe40000410000 */
[C---:B-1----:R-:W-:Y:S02]  /*7c90*/  FMUL.FTZ R164, R176.reuse, R65 ;  /* 0x00000041b0a47220 */ /* 0x042fe40000410000 */
[----:B------:R-:W-:Y:S02]  /*7ca0*/  FMUL.FTZ R220, R167, R56 ;  /* 0x00000038a7dc7220 */ /* 0x000fe40000410000 */
[----:B------:R-:W-:Y:S01]  /*7cb0*/  FFMA.FTZ R64, R176, R64, R197 ;  /* 0x00000040b0407223 */ /* 0x000fe200000100c5 */
[----:B------:R-:W1:Y:S01]  /*7cc0*/  MUFU.EX2 R172, R172 ;  /* 0x000000ac00ac7308 */ /* 0x000e620000000800 */
[----:B------:R-:W-:Y:S01]  /*7cd0*/  FMUL.FTZ R170, R66, R51 ;  /* 0x0000003342aa7220 */ /* 0x000fe20000410000 */
[----:B------:R-:W-:Y:S01]  /*7ce0*/  HADD2.F32 R169, -RZ, R76.H0_H0 ;  /* 0x2000004cffa97230 */ /* 0x000fe20000004100 */
[----:B--2---:R-:W-:-:S02]  /*7cf0*/  FMUL.FTZ R65, R175, R164 ;  /* 0x000000a4af417220 */ /* 0x004fc40000410000 */
[----:B------:R-:W-:-:S03]  /*7d00*/  FFMA.FTZ R64, R175, R64, R220 ;  /* 0x00000040af407223 */ /* 0x000fc600000100dc */
[----:B------:R-:W2:Y:S01]  /*7d10*/  MUFU.EX2 R171, R171 ;  /* 0x000000ab00ab7308 */ /* 0x000ea20000000800 */
[C---:B0-----:R-:W-:Y:S02]  /*7d20*/  FMUL.FTZ R66, R174.reuse, R65 ;  /* 0x00000041ae427220 */ /* 0x041fe40000410000 */
[----:B------:R-:W-:Y:S02]  /*7d30*/  FMUL.FTZ R224, R169, R54 ;  /* 0x00000036a9e07220 */ /* 0x000fe40000410000 */
[----:B------:R-:W-:-:S03]  /*7d40*/  FFMA.FTZ R64, R174, R64, R217 ;  /* 0x00000040ae407223 */ /* 0x000fc600000100d9 */
[----:B------:R-:W0:Y:S01]  /*7d50*/  MUFU.EX2 R170, R170 ;  /* 0x000000aa00aa7308 */ /* 0x000e220000000800 */
[----:B------:R-:W-:Y:S01]  /*7d60*/  HADD2.F32 R67, -RZ, R74.H0_H0 ;  /* 0x2000004aff437230 */ /* 0x000fe20000004100 */
[C---:B---3--:R-:W-:Y:S02]  /*7d70*/  FMUL.FTZ R65, R173.reuse, R66 ;  /* 0x00000042ad417220 */ /* 0x048fe40000410000 */
[----:B------:R-:W-:Y:S01]  /*7d80*/  FFMA.FTZ R64, R173, R64, R224 ;  /* 0x00000040ad407223 */ /* 0x000fe200000100e0 */
[----:B------:R-:W-:Y:S01]  /*7d90*/  HADD2.F32 R164, -RZ, R73.H0_H0 ;  /* 0x20000049ffa47230 */ /* 0x000fe20000004100 */
[C---:B-1----:R-:W-:Y:S02]  /*7da0*/  FMUL.FTZ R66, R172.reuse, R65 ;  /* 0x00000041ac427220 */ /* 0x042fe40000410000 */
[----:B------:R-:W-:Y:S02]  /*7db0*/  FMUL.FTZ R222, R67, R52 ;  /* 0x0000003443de7220 */ /* 0x000fe40000410000 */
[----:B------:R-:W-:-:S02]  /*7dc0*/  FFMA.FTZ R64, R172, R64, R219 ;  /* 0x00000040ac407223 */ /* 0x000fc400000100db */
[C---:B--2---:R-:W-:Y:S02]  /*7dd0*/  FMUL.FTZ R65, R171.reuse, R66 ;  /* 0x00000042ab417220 */ /* 0x044fe40000410000 */
[----:B------:R-:W-:Y:S02]  /*7de0*/  FMUL.FTZ R221, R164, R51 ;  /* 0x00000033a4dd7220 */ /* 0x000fe40000410000 */
[----:B------:R-:W-:Y:S02]  /*7df0*/  FFMA.FTZ R66, R171, R64, R222 ;  /* 0x00000040ab427223 */ /* 0x000fe400000100de */
[C---:B0-----:R-:W-:Y:S02]  /*7e00*/  FMUL.FTZ R64, R170.reuse, R65 ;  /* 0x00000041aa407220 */ /* 0x041fe40000410000 */
[----:B------:R-:W-:Y:S01]  /*7e10*/  FFMA.FTZ R65, R170, R66, R221 ;  /* 0x00000042aa417223 */ /* 0x000fe200000100dd */
[----:B------:R-:W-:Y:S05]  /*7e20*/  @P0 BRA `(.L_x_2887) ;  /* 0x0000008000000947 */ /* 0x000fea0003800000 */
[----:B----4-:R-:W-:Y:S02]  /*7e30*/  ISETP.NE.AND P0, PT, R108, c[0x0][0x174], PT ;  /* 0x00005d006c007a0c */ /* 0x010fe40003f05270 */
[----:B------:R-:W-:-:S11]  /*7e40*/  MOV R183, 0x3f800000 ;  /* 0x3f80000000b77802 */ /* 0x000fd60000000f00 */
[----:B------:R-:W-:-:S04]  /*7e50*/  @P0 IADD3 R67, -R144, c[0x0][0x174], RZ ;  /* 0x00005d0090430a10 */ /* 0x000fc80007ffe1ff */
[----:B------:R-:W-:-:S04]  /*7e60*/  @P0 LEA.HI R66, R67, R67, RZ, 0x1 ;  /* 0x0000004343420211 */ /* 0x000fc800078f08ff */
[----:B------:R-:W-:-:S04]  /*7e70*/  @P0 LOP3.LUT R66, R66, 0xfffffe, RZ, 0xc0, !PT ;  /* 0x00fffffe42420812 */ /* 0x000fc800078ec0ff */
[----:B------:R-:W-:-:S05]  /*7e80*/  @P0 IADD3 R66, -R66, R67, RZ ;  /* 0x0000004342420210 */ /* 0x000fca0007ffe1ff */
[----:B------:R-:W-:-:S05]  /*7e90*/  @P0 IMAD R66, R66, 0x100, R3 ;  /* 0x0000010042420824 */ /* 0x000fca00078e0203 */
[----:B------:R0:W1:Y:S02]  /*7ea0*/  @P0 LDS R183, [R66.X4+0x1d10] ;  /* 0x001d100042b70984 */ /* 0x0000640000004800 */
.L_x_2887:
[----:B----4-:R-:W-:Y:S05]  /*7eb0*/  BSYNC B0 ;  /* 0x0000000000007941 */ /* 0x010fea0003800000 */
.L_x_2886:
[----:B------:R-:W-:Y:S01]  /*7ec0*/  HADD2.F32 R215, -RZ, R215.H0_H0 ;  /* 0x200000d7ffd77230 */ /* 0x000fe20000004100 */
[----:B------:R2:W-:Y:S01]  /*7ed0*/  STS.64 [R149.X8+0x1900], R64 ;  /* 0x0019004095007388 */ /* 0x0005e20000008a00 */
[----:B------:R-:W-:Y:S01]  /*7ee0*/  HADD2.F32 R213, -RZ, R213.H0_H0 ;  /* 0x200000d5ffd57230 */ /* 0x000fe20000004100 */
[----:B------:R-:W-:Y:S01]  /*7ef0*/  BSSY B0, `(.L_x_2888) ;  /* 0x000006d000007945 */ /* 0x000fe20003800000 */
[----:B------:R-:W-:Y:S02]  /*7f00*/  HADD2.F32 R218, -RZ, R218.H0_H0 ;  /* 0x200000daffda7230 */ /* 0x000fe40000004100 */
[----:B------:R-:W-:Y:S02]  /*7f10*/  HADD2.F32 R211, -RZ, R211.H0_H0 ;  /* 0x200000d3ffd37230 */ /* 0x000fe40000004100 */
[----:B------:R-:W-:Y:S01]  /*7f20*/  HADD2.F32 R216, -RZ, R216.H0_H0 ;  /* 0x200000d8ffd87230 */ /* 0x000fe20000004100 */
[C---:B-----5:R-:W-:Y:S01]  /*7f30*/  FMUL.FTZ R167, R181.reuse, R218 ;  /* 0x000000dab5a77220 */ /* 0x060fe20000410000 */
[----:B------:R-:W-:Y:S01]  /*7f40*/  HADD2.F32 R209, -RZ, R209.H0_H0 ;  /* 0x200000d1ffd17230 */ /* 0x000fe20000004100 */
[C---:B0-----:R-:W-:Y:S01]  /*7f50*/  FMUL.FTZ R66, R181.reuse, R211 ;  /* 0x000000d3b5427220 */ /* 0x041fe20000410000 */
        /* <DEDUP_REMOVED lines=21> */
[C---:B------:R-:W-:Y:S02]  /*80b0*/  FMUL.FTZ R190, R181.reuse, R192 ;  /* 0x000000c0b5be7220 */ /* 0x040fe40000410000 */
[C---:B------:R-:W-:Y:S02]  /*80c0*/  FMUL.FTZ R195, R181.reuse, R168 ;  /* 0x000000a8b5c37220 */ /* 0x040fe40000410000 */
        /* <DEDUP_REMOVED lines=24> */
.L_x_2945:
        /* <DEDUP_REMOVED lines=24> */
.L_x_2946:
[----:B------:R-:W-:Y:S02]  /*83d0*/  ISETP.GE.AND P0, PT, R145, 0x10, PT ;  /* 0x000000109100780c */ /* 0x000fe40003f06270 */
[----:B------:R-:W-:Y:S02]  /*83e0*/  MOV R230, R204 ;  /* 0x000000cc00e67202 */ /* 0x000fe40000000f00 */
[----:B------:R-:W-:-:S09]  /*83f0*/  MOV R229, R206 ;  /* 0x000000ce00e57202 */ /* 0x000fd20000000f00 */
[-C--:B--2---:R-:W-:Y:S02]  /*8400*/  @P0 FFMA.FTZ R230, R64, R229.reuse, R230 ;  /* 0x000000e540e60223 */ /* 0x084fe400000100e6 */
[----:B---3--:R-:W-:Y:S01]  /*8410*/  @P0 FMUL.FTZ R229, R226, R229 ;  /* 0x000000e5e2e50220 */ /* 0x008fe20000410000 */
[----:B------:R-:W-:Y:S05]  /*8420*/  BRA.CONV ~URZ, `(.L_x_2892) ;  /* 0x000000637f007947 */ /* 0x000fea000b800000 */
[----:B------:R-:W-:Y:S01]  /*8430*/  HFMA2.MMA R226, -RZ, RZ, 0, 1.847743988037109375e-06 ;  /* 0x0000001fffe27435 */ /* 0x000fe200000001ff */
[----:B0-----:R-:W-:Y:S01]  /*8440*/  MOV R67, R229 ;  /* 0x000000e500437202 */ /* 0x001fe20000000f00 */
[----:B------:R-:W-:Y:S01]  /*8450*/  IMAD.MOV.U32 R227, RZ, RZ, 0x1f ;  /* 0x0000001fffe37424 */ /* 0x000fe200078e00ff */
[----:B------:R-:W-:Y:S02]  /*8460*/  MOV R66, 0xffffffff ;  /* 0xffffffff00427802 */ /* 0x000fe40000000f00 */
[----:B------:R-:W-:Y:S02]  /*8470*/  MOV R64, 0x8490 ;  /* 0x0000849000407802 */ /* 0x000fe40000000f00 */
[----:B-1----:R-:W-:Y:S05]  /*8480*/  CALL.REL.NOINC `($__internal_118_$__cuda_sm70_shflsync_idx_p) ;  /* 0x00005a5000007944 */ /* 0x002fea0003c00000 */
.L_x_2892:
[----:B------:R-:W-:Y:S05]  /*8490*/  BRA.CONV ~URZ, `(.L_x_2893) ;  /* 0x000000637f007947 */ /* 0x000fea000b800000 */
[----:B0-----:R-:W-:Y:S01]  /*84a0*/  HFMA2.MMA R227, -RZ, RZ, 0, 1.847743988037109375e-06 ;  /* 0x0000001fffe37435 */ /* 0x001fe200000001ff */
[----:B------:R-:W-:Y:S01]  /*84b0*/  MOV R67, R230 ;  /* 0x000000e600437202 */ /* 0x000fe20000000f00 */
[----:B-1----:R-:W-:Y:S01]  /*84c0*/  IMAD.MOV.U32 R66, RZ, RZ, -0x1 ;  /* 0xffffffffff427424 */ /* 0x002fe200078e00ff */
[----:B------:R-:W-:-:S02]  /*84d0*/  MOV R226, 0x1f ;  /* 0x0000001f00e27802 */ /* 0x000fc40000000f00 */
[----:B------:R-:W-:Y:S02]  /*84e0*/  MOV R64, 0x8500 ;  /* 0x0000850000407802 */ /* 0x000fe40000000f00 */
[----:B------:R-:W-:Y:S05]  /*84f0*/  CALL.REL.NOINC `($__internal_118_$__cuda_sm70_shflsync_idx_p) ;  /* 0x000059e000007944 */ /* 0x000fea0003c00000 */
.L_x_2893:
[----:B------:R-:W-:Y:S05]  /*8500*/  BRA.DIV ~URZ, `(.L_x_2894) ;  /* 0x000050127f007947 */ /* 0x000fea000b800000 */
[----:B------:R-:W2:Y:S04]  /*8510*/  SHFL.IDX PT, R132, R132, RZ, 0x1f ;  /* 0x00001fff84847589 */ /* 0x000ea800000e0000 */
[----:B------:R3:W4:Y:S04]  /*8520*/  SHFL.IDX PT, R65, R133, RZ, 0x1f ;  /* 0x00001fff85417589 */ /* 0x00072800000e0000 */
[----:B------:R3:W0:Y:S04]  /*8530*/  SHFL.UP PT, R204, R229, 0x1, RZ ;  /* 0x04200000e5cc7989 */ /* 0x00062800000e00ff */
[----:B------:R3:W1:Y:S02]  /*8540*/  SHFL.UP PT, R206, R230, 0x1, RZ ;  /* 0x04200000e6ce7989 */ /* 0x00066400000e00ff */
.L_x_2947:
[----:B01----:R-:W0:Y:S01]  /*8550*/  LDS.64 R66, [R149.X16+0x1900] ;  /* 0x0019000095427984 */ /* 0x003e22000000ca00 */
[----:B--2---:R-:W-:Y:S01]  /*8560*/  MOV R64, R132 ;  /* 0x0000008400407202 */ /* 0x004fe20000000f00 */
[----:B----4-:R-:W-:-:S04]  /*8570*/  @P1 FFMA.FTZ R65, R65, R204, R206 ;  /* 0x000000cc41411223 */ /* 0x010fc800000100ce */
[----:B------:R-:W-:Y:S02]  /*8580*/  @P1 FMUL.FTZ R64, R64, R204 ;  /* 0x000000cc40401220 */ /* 0x000fe40000410000 */
[C---:B0-----:R-:W-:Y:S02]  /*8590*/  FFMA.FTZ R67, R66.reuse, R65, R67 ;  /* 0x0000004142437223 */ /* 0x041fe40000010043 */
[----:B------:R-:W-:-:S05]  /*85a0*/  FMUL.FTZ R66, R66, R64 ;  /* 0x0000004042427220 */ /* 0x000fca0000410000 */
[----:B------:R0:W-:Y:S02]  /*85b0*/  STS.128 [R149.X16+0x1900], R64 ;  /* 0x0019004095007388 */ /* 0x0001e4000000cc00 */
.L_x_2889:
[----:B------:R-:W-:Y:S05]  /*85c0*/  BSYNC B0 ;  /* 0x0000000000007941 */ /* 0x000fea0003800000 */
.L_x_2888:
[----:B------:R-:W-:Y:S01]  /*85d0*/  WARPSYNC 0xffffffff ;  /* 0xffffffff00007948 */ /* 0x000fe20003800000 */
[----:B------:R-:W-:Y:S01]  /*85e0*/  BAR.SYNC.DEFER_BLOCKING 0x0 ;  /* 0x0000000000007b1d */ /* 0x000fe20000010000 */
[----:B01----:R-:W-:Y:S01]  /*85f0*/  FMUL.FTZ R66, R170, R183 ;  /* 0x000000b7aa427220 */ /* 0x003fe20000410000 */
[----:B------:R-:W-:Y:S01]  /*8600*/  ISETP.GE.AND P0, PT, R108, c[0x0][0x174], PT ;  /* 0x00005d006c007a0c */ /* 0x000fe20003f06270 */
[----:B------:R-:W-:Y:S01]  /*8610*/  FFMA.FTZ R65, R170, R194, R195 ;  /* 0x000000c2aa417223 */ /* 0x000fe200000100c3 */
[----:B---3--:R-:W-:Y:S01]  /*8620*/  HFMA2.MMA R133, -RZ, RZ, 0, 0 ;  /* 0x00000000ff857435 */ /* 0x008fe200000001ff */
        /* <DEDUP_REMOVED lines=13> */
[----:B------:R-:W0:Y:S03]  /*8700*/  LDS R64, [R149.X8+0x1904] ;  /* 0x0019040095407984 */ /* 0x000e260000008800 */
[----:B------:R-:W-:Y:S01]  /*8710*/  FFMA.FTZ R65, R176, R65, R189 ;  /* 0x00000041b0417223 */ /* 0x000fe200000100bd */
[----:B------:R1:W2:Y:S01]  /*8720*/  @!P0 LDS.64 R132, [R3.X8+0x2610] ;  /* 0x0026100003848984 */ /* 0x0002a20000008a00 */
[----:B------:R-:W-:-:S02]  /*8730*/  ISETP.GT.U32.AND P0, PT, R149, 0x1f, PT ;  /* 0x0000001f9500780c */ /* 0x000fc40003f04070 */
[----:B------:R-:W-:-:S04]  /*8740*/  FFMA.FTZ R65, R177, R65, R184 ;  /* 0x00000041b1417223 */ /* 0x000fc800000100b8 */
[----:B------:R-:W-:-:S04]  /*8750*/  FFMA.FTZ R65, R178, R65, R187 ;  /* 0x00000041b2417223 */ /* 0x000fc800000100bb */
[----:B------:R-:W-:-:S04]  /*8760*/  FFMA.FTZ R65, R179, R65, R182 ;  /* 0x00000041b3417223 */ /* 0x000fc800000100b6 */
[----:B------:R-:W-:-:S04]  /*8770*/  FFMA.FTZ R65, R180, R65, R185 ;  /* 0x00000041b4417223 */ /* 0x000fc800000100b9 */
[----:B------:R-:W-:-:S04]  /*8780*/  FFMA.FTZ R65, R158, R65, R165 ;  /* 0x000000419e417223 */ /* 0x000fc800000100a5 */
[----:B------:R-:W-:-:S04]  /*8790*/  FFMA.FTZ R65, R160, R65, R167 ;  /* 0x00000041a0417223 */ /* 0x000fc800000100a7 */
[----:B------:R-:W-:-:S04]  /*87a0*/  FFMA.FTZ R65, R162, R65, R169 ;  /* 0x00000041a2417223 */ /* 0x000fc800000100a9 */
[C---:B------:R-:W-:Y:S02]  /*87b0*/  FFMA.FTZ R65, R163.reuse, R65, R164 ;  /* 0x00000041a3417223 */ /* 0x040fe400000100a4 */
        /* <DEDUP_REMOVED lines=38> */
.L_x_2948:
        /* <DEDUP_REMOVED lines=26> */
.L_x_2949:
        /* <DEDUP_REMOVED lines=11> */
.L_x_2896:
[----:B-12---:R-:W-:Y:S05]  /*8c70*/  BSYNC B0 ;  /* 0x0000000000007941 */ /* 0x006fea0003800000 */
.L_x_2895:
[----:B------:R-:W-:Y:S01]  /*8c80*/  WARPSYNC 0xffffffff ;  /* 0xffffffff00007948 */ /* 0x000fe20003800000 */
[----:B------:R-:W-:Y:S01]  /*8c90*/  BAR.SYNC.DEFER_BLOCKING 0x0 ;  /* 0x0000000000007b1d */ /* 0x000fe20000010000 */
[----:B------:R-:W-:Y:S01]  /*8ca0*/  FMUL.FTZ R215, R215, R210 ;  /* 0x000000d2d7d77220 */ /* 0x000fe20000410000 */
[----:B0-----:R-:W-:Y:S01]  /*8cb0*/  HFMA2.MMA R65, -RZ, RZ, 0, 0 ;  /* 0x00000000ff417435 */ /* 0x001fe200000001ff */
[----:B------:R-:W-:Y:S01]  /*8cc0*/  FMUL.FTZ R213, R213, R208 ;  /* 0x000000d0d5d57220 */ /* 0x000fe20000410000 */
[----:B------:R-:W-:Y:S01]  /*8cd0*/  ISETP.NE.AND P2, PT, R149, RZ, PT ;  /* 0x000000ff9500720c */ /* 0x000fe20003f45270 */
[----:B------:R-:W-:Y:S01]  /*8ce0*/  FFMA.FTZ R64, R50, R215, RZ ;  /* 0x000000d732407223 */ /* 0x000fe200000100ff */
[----:B------:R-:W-:Y:S01]  /*8cf0*/  BSSY B0, `(.L_x_2899) ;  /* 0x0000075000007945 */ /* 0x000fe20003800000 */
        /* <DEDUP_REMOVED lines=8> */
[----:B------:R-:W-:Y:S01]  /*8d80*/  FMUL.FTZ R214, R214, R201 ;  /* 0x000000c9d6d67220 */ /* 0x000fe20000410000 */
[----:B------:R-:W0:Y:S01]  /*8d90*/  LDS R66, [R149.X8+0x1b14] ;  /* 0x001b140095427984 */ /* 0x000e220000008800 */
[----:B------:R-:W-:Y:S02]  /*8da0*/  FFMA.FTZ R209, R45, R209, R216 ;  /* 0x000000d12dd17223 */ /* 0x000fe400000100d8 */
[----:B------:R-:W-:Y:S01]  /*8db0*/  FMUL.FTZ R207, R207, R202 ;  /* 0x000000cacfcf7220 */ /* 0x000fe20000410000 */
[----:B------:R1:W-:Y:S01]  /*8dc0*/  @!P2 STS.64 [R3.X8+0x2610], R132 ;  /* 0x002610840300a388 */ /* 0x0003e20000008a00 */
[----:B------:R-:W-:Y:S02]  /*8dd0*/  FFMA.FTZ R214, R44, R214, R209 ;  /* 0x000000d62cd67223 */ /* 0x000fe400000100d1 */
[----:B------:R-:W-:Y:S02]  /*8de0*/  IMAD.MOV.U32 R64, RZ, RZ, R149 ;  /* 0x000000ffff407224 */ /* 0x000fe400078e0095 */
[----:B------:R-:W-:-:S02]  /*8df0*/  FFMA.FTZ R207, R43, R207, R214 ;  /* 0x000000cf2bcf7223 */ /* 0x000fc400000100d6 */
[----:B------:R-:W-:Y:S02]  /*8e00*/  IMAD R214, R152, c[0x0][0x2b8], RZ ;  /* 0x0000ae0098d67a24 */ /* 0x000fe400078e02ff */
[----:B------:R-:W-:Y:S02]  /*8e10*/  FMUL.FTZ R212, R212, R199 ;  /* 0x000000c7d4d47220 */ /* 0x000fe40000410000 */
[----:B------:R-:W-:-:S04]  /*8e20*/  IMAD.WIDE.U32 R64, R157, c[0x0][0x2b8], R64 ;  /* 0x0000ae009d407a25 */ /* 0x000fc800078e0040 */
[----:B------:R-:W-:Y:S02]  /*8e30*/  IMAD R67, R157, c[0x0][0x2bc], R214 ;  /* 0x0000af009d437a24 */ /* 0x000fe400078e02d6 */
[----:B------:R-:W-:Y:S02]  /*8e40*/  FFMA.FTZ R212, R42, R212, R207 ;  /* 0x000000d42ad47223 */ /* 0x000fe400000100cf */
[----:B------:R-:W-:Y:S01]  /*8e50*/  FMUL.FTZ R137, R137, R200 ;  /* 0x000000c889897220 */ /* 0x000fe20000410000 */
[----:B------:R-:W-:Y:S01]  /*8e60*/  IADD3 R65, R65, R67, RZ ;  /* 0x0000004341417210 */ /* 0x000fe20007ffe0ff */
[----:B------:R-:W-:Y:S02]  /*8e70*/  FMUL.FTZ R198, R198, R197 ;  /* 0x000000c5c6c67220 */ /* 0x000fe40000410000 */
[----:B------:R-:W-:Y:S02]  /*8e80*/  FFMA.FTZ R137, R41, R137, R212 ;  /* 0x0000008929897223 */ /* 0x000fe400000100d4 */
[----:B------:R-:W-:-:S02]  /*8e90*/  IMAD R212, R150, c[0x0][0x2c0], RZ ;  /* 0x0000b00096d47a24 */ /* 0x000fc400078e02ff */
[----:B------:R-:W-:Y:S02]  /*8ea0*/  FFMA.FTZ R198, R40, R198, R137 ;  /* 0x000000c628c67223 */ /* 0x000fe40000010089 */
[----:B------:R-:W-:Y:S02]  /*8eb0*/  FMUL.FTZ R67, R136, R220 ;  /* 0x000000dc88437220 */ /* 0x000fe40000410000 */
[C---:B------:R-:W-:Y:S02]  /*8ec0*/  IMAD R207, R155.reuse, c[0x0][0x2c4], R212 ;  /* 0x0000b1009bcf7a24 */ /* 0x040fe400078e02d4 */
[----:B------:R-:W-:-:S04]  /*8ed0*/  IMAD.WIDE.U32 R136, R155, c[0x0][0x2c0], R64 ;  /* 0x0000b0009b887a25 */ /* 0x000fc800078e0040 */
[----:B------:R-:W-:Y:S01]  /*8ee0*/  FFMA.FTZ R65, R39, R67, R198 ;  /* 0x0000004327417223 */ /* 0x000fe200000100c6 */
[----:B------:R-:W-:Y:S01]  /*8ef0*/  IADD3 R67, R137, R207, RZ ;  /* 0x000000cf89437210 */ /* 0x000fe20007ffe0ff */
[----:B------:R-:W-:Y:S01]  /*8f00*/  FMUL.FTZ R196, R196, R217 ;  /* 0x000000d9c4c47220 */ /* 0x000fe20000410000 */
[----:B------:R-:W-:Y:S01]  /*8f10*/  LEA R64, P0, R136, c[0x0][0x320], 0x2 ;  /* 0x0000c80088407a11 */ /* 0x000fe200078010ff */
[----:B0-----:R-:W-:Y:S01]  /*8f20*/  FFMA.FTZ R183, R66, R183, R194 ;  /* 0x000000b742b77223 */ /* 0x001fe200000100c2 */
[----:B------:R-:W-:Y:S01]  /*8f30*/  IADD3 R66, P1, R124, R136, RZ ;  /* 0x000000887c427210 */ /* 0x000fe20007f3e0ff */
[----:B------:R-:W-:Y:S01]  /*8f40*/  FFMA.FTZ R196, R38, R196, R65 ;  /* 0x000000c426c47223 */ /* 0x000fe20000010041 */
[----:B------:R-:W-:Y:S01]  /*8f50*/  LEA.HI.X R65, R136, c[0x0][0x324], R67, 0x2, P0 ;  /* 0x0000c90088417a11 */ /* 0x000fe200000f1443 */
[----:B------:R-:W-:Y:S01]  /*8f60*/  FFMA.FTZ R195, R170, R183, R195 ;  /* 0x000000b7aac37223 */ /* 0x000fe200000100c3 */
[----:B------:R-:W-:Y:S01]  /*8f70*/  IADD3.X R67, R125, R67, RZ, P1, !PT ;  /* 0x000000437d437210 */ /* 0x000fe20000ffe4ff */
[----:B------:R-:W-:-:S02]  /*8f80*/  FMUL.FTZ R136, R181, R208 ;  /* 0x000000d0b5887220 */ /* 0x000fc40000410000 */
[----:B------:R-:W-:Y:S01]  /*8f90*/  FMUL.FTZ R137, R192, R224 ;  /* 0x000000e0c0897220 */ /* 0x000fe20000410000 */
[----:B------:R-:W-:Y:S01]  /*8fa0*/  LEA.HI.SX32 R192, R147, R147, 0x1b ;  /* 0x0000009393c07211 */ /* 0x000fe200078fdaff */
[----:B------:R-:W-:Y:S02]  /*8fb0*/  FFMA.FTZ R171, R171, R195, R190 ;  /* 0x000000c3abab7223 */ /* 0x000fe400000100be */
[----:B------:R-:W-:Y:S02]  /*8fc0*/  FMUL.FTZ R136, R49, R136 ;  /* 0x0000008831887220 */ /* 0x000fe40000410000 */
[----:B------:R-:W-:Y:S01]  /*8fd0*/  FFMA.FTZ R193, R172, R171, R193 ;  /* 0x000000abacc17223 */ /* 0x000fe200000100c1 */
[----:B------:R-:W-:Y:S01]  /*8fe0*/  IADD3 R172, R144, -c[0x0][0x174], RZ ;  /* 0x80005d0090ac7a10 */ /* 0x000fe20007ffe0ff */
[----:B------:R-:W-:Y:S01]  /*8ff0*/  FMUL.FTZ R207, R181, R210 ;  /* 0x000000d2b5cf7220 */ /* 0x000fe20000410000 */
[----:B------:R0:W-:Y:S01]  /*9000*/  STS [R192.X4+0x854], R136 ;  /* 0x00085488c0007388 */ /* 0x0001e20000004800 */
[----:B------:R-:W-:-:S02]  /*9010*/  FFMA.FTZ R173, R173, R193, R188 ;  /* 0x000000c1adad7223 */ /* 0x000fc400000100bc */
[C---:B------:R-:W-:Y:S02]  /*9020*/  FMUL.FTZ R209, R181.reuse, R205 ;  /* 0x000000cdb5d17220 */ /* 0x040fe40000410000 */
[C---:B------:R-:W-:Y:S02]  /*9030*/  FMUL.FTZ R170, R181.reuse, R206 ;  /* 0x000000ceb5aa7220 */ /* 0x040fe40000410000 */
[C---:B-1----:R-:W-:Y:S02]  /*9040*/  FMUL.FTZ R132, R181.reuse, R204 ;  /* 0x000000ccb5847220 */ /* 0x042fe40000410000 */
[C---:B------:R-:W-:Y:S02]  /*9050*/  FMUL.FTZ R133, R181.reuse, R201 ;  /* 0x000000c9b5857220 */ /* 0x040fe40000410000 */
[----:B0-----:R-:W-:Y:S02]  /*9060*/  FMUL.FTZ R136, R181, R200 ;  /* 0x000000c8b5887220 */ /* 0x001fe40000410000 */
[----:B------:R-:W-:-:S02]  /*9070*/  FFMA.FTZ R191, R174, R173, R191 ;  /* 0x000000adaebf7223 */ /* 0x000fc400000100bf */
[----:B------:R-:W-:Y:S02]  /*9080*/  FMUL.FTZ R136, R41, R136 ;  /* 0x0000008829887220 */ /* 0x000fe40000410000 */
[----:B------:R-:W-:Y:S02]  /*9090*/  FMUL.FTZ R207, R50, R207 ;  /* 0x000000cf32cf7220 */ /* 0x000fe40000410000 */
[----:B------:R-:W-:Y:S01]  /*90a0*/  FMUL.FTZ R209, R48, R209 ;  /* 0x000000d130d17220 */ /* 0x000fe20000410000 */
[----:B------:R0:W-:Y:S01]  /*90b0*/  STS [R192.X4+0x874], R136 ;  /* 0x00087488c0007388 */ /* 0x0001e20000004800 */
[----:B------:R-:W-:Y:S02]  /*90c0*/  FMUL.FTZ R170, R47, R170 ;  /* 0x000000aa2faa7220 */ /* 0x000fe40000410000 */
[----:B------:R-:W-:Y:S01]  /*90d0*/  FMUL.FTZ R132, R45, R132 ;  /* 0x000000842d847220 */ /* 0x000fe20000410000 */
[----:B------:R1:W-:Y:S01]  /*90e0*/  STS [R192.X4+0x850], R207 ;  /* 0x000850cfc0007388 */ /* 0x0003e20000004800 */
[----:B------:R-:W-:-:S02]  /*90f0*/  FMUL.FTZ R133, R44, R133 ;  /* 0x000000852c857220 */ /* 0x000fc40000410000 */
[----:B------:R-:W-:Y:S01]  /*9100*/  FFMA.FTZ R175, R175, R191, R186 ;  /* 0x000000bfafaf7223 */ /* 0x000fe200000100ba */
[----:B------:R2:W-:Y:S01]  /*9110*/  STS [R192.X4+0x858], R209 ;  /* 0x000858d1c0007388 */ /* 0x0005e20000004800 */
[C---:B------:R-:W-:Y:S01]  /*9120*/  FMUL.FTZ R211, R181.reuse, R203 ;  /* 0x000000cbb5d37220 */ /* 0x040fe20000410000 */
[----:B0-----:R-:W-:Y:S01]  /*9130*/  IADD3 R136, -R124, c[0x0][0x168], -R149 ;  /* 0x00005a007c887a10 */ /* 0x001fe20007ffe995 */
[----:B------:R-:W-:Y:S01]  /*9140*/  FFMA.FTZ R189, R176, R175, R189 ;  /* 0x000000afb0bd7223 */ /* 0x000fe200000100bd */
[----:B------:R0:W-:Y:S01]  /*9150*/  STS [R192.X4+0x85c], R170 ;  /* 0x00085caac0007388 */ /* 0x0001e20000004800 */
[C---:B------:R-:W-:Y:S01]  /*9160*/  FMUL.FTZ R190, R181.reuse, R202 ;  /* 0x000000cab5be7220 */ /* 0x040fe20000410000 */
[----:B------:R-:W-:Y:S01]  /*9170*/  ISETP.GE.AND P0, PT, R136, 0x1, PT ;  /* 0x000000018800780c */ /* 0x000fe20003f06270 */
[C---:B------:R-:W-:Y:S01]  /*9180*/  FMUL.FTZ R213, R181.reuse, R199 ;  /* 0x000000c7b5d57220 */ /* 0x040fe20000410000 */
[----:B------:R3:W-:Y:S01]  /*9190*/  STS [R192.X4+0x864], R132 ;  /* 0x00086484c0007388 */ /* 0x0007e20000004800 */
[----:B-1----:R-:W-:-:S02]  /*91a0*/  FMUL.FTZ R207, R181, R197 ;  /* 0x000000c5b5cf7220 */ /* 0x002fc40000410000 */
[----:B--2---:R-:W-:Y:S01]  /*91b0*/  FMUL.FTZ R209, R181, R217 ;  /* 0x000000d9b5d17220 */ /* 0x004fe20000410000 */
[----:B------:R1:W-:Y:S01]  /*91c0*/  STS [R192.X4+0x868], R133 ;  /* 0x00086885c0007388 */ /* 0x0003e20000004800 */
[----:B------:R-:W-:Y:S02]  /*91d0*/  FFMA.FTZ R177, R177, R189, R184 ;  /* 0x000000bdb1b17223 */ /* 0x000fe400000100b8 */
[C---:B0-----:R-:W-:Y:S02]  /*91e0*/  FMUL.FTZ R170, R181.reuse, R220 ;  /* 0x000000dcb5aa7220 */ /* 0x041fe40000410000 */
[----:B------:R-:W-:Y:S02]  /*91f0*/  FMUL.FTZ R211, R46, R211 ;  /* 0x000000d32ed37220 */ /* 0x000fe40000410000 */
[----:B---3--:R-:W-:Y:S02]  /*9200*/  FMUL.FTZ R132, R181, R224 ;  /* 0x000000e0b5847220 */ /* 0x008fe40000410000 */
[----:B------:R-:W-:Y:S01]  /*9210*/  FMUL.FTZ R190, R43, R190 ;  /* 0x000000be2bbe7220 */ /* 0x000fe20000410000 */
[----:B------:R0:W-:Y:S01]  /*9220*/  STS [R192.X4+0x860], R211 ;  /* 0x000860d3c0007388 */ /* 0x0001e20000004800 */
[----:B-1----:R-:W-:-:S02]  /*9230*/  FMUL.FTZ R133, R181, R219 ;  /* 0x000000dbb5857220 */ /* 0x002fc40000410000 */
[----:B------:R-:W-:Y:S01]  /*9240*/  FMUL.FTZ R181, R181, R222 ;  /* 0x000000deb5b57220 */ /* 0x000fe20000410000 */
[----:B------:R0:W-:Y:S01]  /*9250*/  STS [R192.X4+0x86c], R190 ;  /* 0x00086cbec0007388 */ /* 0x0001e20000004800 */
        /* <DEDUP_REMOVED lines=8> */
[----:B------:R-:W-:Y:S01]  /*92e0*/  FMUL.FTZ R181, R34, R181 ;  /* 0x000000b522b57220 */ /* 0x000fe20000410000 */
[----:B------:R0:W-:Y:S01]  /*92f0*/  STS [R192.X4+0x87c], R170 ;  /* 0x00087caac0007388 */ /* 0x0001e20000004800 */
[----:B------:R-:W-:Y:S02]  /*9300*/  FFMA.FTZ R187, R178, R177, R187 ;  /* 0x000000b1b2bb7223 */ /* 0x000fe400000100bb */
[----:B------:R-:W-:Y:S01]  /*9310*/  FFMA.FTZ R137, R37, R137, R196 ;  /* 0x0000008925897223 */ /* 0x000fe200000100c4 */
[----:B------:R0:W-:Y:S01]  /*9320*/  STS [R192.X4+0x880], R209 ;  /* 0x000880d1c0007388 */ /* 0x0001e20000004800 */
[----:B------:R-:W-:-:S03]  /*9330*/  FFMA.FTZ R179, R179, R187, R182 ;  /* 0x000000bbb3b37223 */ /* 0x000fc600000100b6 */
[----:B------:R0:W-:Y:S01]  /*9340*/  STS [R192.X4+0x884], R132 ;  /* 0x00088484c0007388 */ /* 0x0001e20000004800 */
[----:B------:R-:W-:-:S03]  /*9350*/  FFMA.FTZ R185, R180, R179, R185 ;  /* 0x000000b3b4b97223 */ /* 0x000fc600000100b9 */
[----:B------:R0:W-:Y:S04]  /*9360*/  STS [R192.X4+0x888], R133 ;  /* 0x00088885c0007388 */ /* 0x0001e80000004800 */
[----:B------:R0:W-:Y:S04]  /*9370*/  STS [R192.X4+0x88c], R181 ;  /* 0x00088cb5c0007388 */ /* 0x0001e80000004800 */
[----:B------:R-:W-:Y:S06]  /*9380*/  BAR.SYNC.DEFER_BLOCKING 0x0 ;  /* 0x0000000000007b1d */ /* 0x000fec0000010000 */
[----:B------:R-:W-:Y:S05]  /*9390*/  @!P0 BRA `(.L_x_2900) ;  /* 0x000000a000008947 */ /* 0x000fea0003800000 */
[----:B0-----:R-:W-:Y:S01]  /*93a0*/  LEA.HI.SX32 R170, R149, R149, 0x1b ;  /* 0x0000009595aa7211 */ /* 0x001fe200078fdaff */
[----:B------:R-:W-:Y:S01]  /*93b0*/  IMAD.WIDE.U32 R66, R3, c[0x0][0x2d0], R66 ;  /* 0x0000b40003427a25 */ /* 0x000fe200078e0042 */
[----:B------:R-:W-:-:S03]  /*93c0*/  SHF.R.S32.HI R132, RZ, 0x1f, R3 ;  /* 0x0000001fff847819 */ /* 0x000fc60000011403 */
[----:B------:R-:W0:Y:S02]  /*93d0*/  LDS R181, [R170.X4+0x850] ;  /* 0x00085000aab57984 */ /* 0x000e240000004800 */
[----:B------:R-:W-:-:S04]  /*93e0*/  IMAD R132, R132, c[0x0][0x2d0], RZ ;  /* 0x0000b40084847a24 */ /* 0x000fc800078e02ff */
[----:B------:R-:W-:Y:S01]  /*93f0*/  IMAD R133, R3, c[0x0][0x2d4], R132 ;  /* 0x0000b50003857a24 */ /* 0x000fe200078e0284 */
[----:B------:R-:W-:-:S04]  /*9400*/  LEA R132, P0, R66, c[0x0][0x320], 0x2 ;  /* 0x0000c80042847a11 */ /* 0x000fc800078010ff */
[----:B------:R-:W-:-:S04]  /*9410*/  IADD3 R133, R67, R133, RZ ;  /* 0x0000008543857210 */ /* 0x000fc80007ffe0ff */
[----:B------:R-:W-:-:S05]  /*9420*/  LEA.HI.X R133, R66, c[0x0][0x324], R133, 0x2, P0 ;  /* 0x0000c90042857a11 */ /* 0x000fca00000f1485 */
[----:B0-----:R0:W-:Y:S02]  /*9430*/  RED.E.ADD.F32.FTZ.RN.STRONG.GPU [R132.64], R181 ;  /* 0x000000b58400798e */ /* 0x0011e4000c10e78a */
.L_x_2900:
[----:B0-----:R-:W-:Y:S05]  /*9440*/  BSYNC B0 ;  /* 0x0000000000007941 */ /* 0x001fea0003800000 */
.L_x_2899:
[----:B------:R-:W-:Y:S01]  /*9450*/  FFMA.FTZ R158, R158, R185, R165 ;  /* 0x000000b99e9e7223 */ /* 0x000fe200000100a5 */
[----:B------:R-:W-:Y:S01]  /*9460*/  LEA R66, P0, R72, R64, 0x2 ;  /* 0x0000004048427211 */ /* 0x000fe200078010ff */
[----:B------:R-:W-:Y:S01]  /*9470*/  IMAD R133, R172, -0x400, RZ ;  /* 0xfffffc00ac857824 */ /* 0x000fe200078e02ff */
[----:B------:R-:W-:Y:S01]  /*9480*/  USHF.L.U32 UR18, UR5, 0x2, URZ ;  /* 0x0000000205127899 */ /* 0x000fe2000800063f */
[----:B------:R-:W-:Y:S01]  /*9490*/  FFMA.FTZ R167, R160, R158, R167 ;  /* 0x0000009ea0a77223 */ /* 0x000fe200000100a7 */
[----:B------:R-:W-:Y:S01]  /*94a0*/  LEA.HI.X R67, R72, R65, R71, 0x2, P0 ;  /* 0x0000004148437211 */ /* 0x000fe200000f1447 */
[----:B------:R-:W-:Y:S01]  /*94b0*/  FMUL.FTZ R168, R168, R219 ;  /* 0x000000dba8a87220 */ /* 0x000fe20000410000 */
[----:B------:R-:W-:Y:S01]  /*94c0*/  HADD2.F32 R165, -RZ, R87.H0_H0 ;  /* 0x20000057ffa57230 */ /* 0x000fe20000004100 */
[----:B------:R-:W-:Y:S01]  /*94d0*/  FFMA.FTZ R162, R162, R167, R169 ;  /* 0x000000a7a2a27223 */ /* 0x000fe200000100a9 */
[----:B------:R-:W-:Y:S01]  /*94e0*/  HADD2.F32 R207, -RZ, R85.H0_H0 ;  /* 0x20000055ffcf7230 */ /* 0x000fe20000004100 */
[----:B------:R-:W-:Y:S01]  /*94f0*/  IMAD.WIDE R132, R133, 0x4, R64 ;  /* 0x0000000485847825 */ /* 0x000fe200078e0240 */
[----:B------:R-:W-:Y:S01]  /*9500*/  HADD2.F32 R170, -RZ, R83.H0_H0 ;  /* 0x20000053ffaa7230 */ /* 0x000fe20000004100 */
[----:B------:R-:W-:Y:S01]  /*9510*/  IADD3 R218, R149, 0x40, RZ ;  /* 0x0000004095da7810 */ /* 0x000fe20007ffe0ff */
[----:B------:R-:W-:Y:S01]  /*9520*/  HADD2.F32 R172, -RZ, R82.H0_H0 ;  /* 0x20000052ffac7230 */ /* 0x000fe20000004100 */
[----:B------:R-:W-:Y:S01]  /*9530*/  FFMA.FTZ R64, R36, R168, R137 ;  /* 0x000000a824407223 */ /* 0x000fe20000010089 */
[----:B------:R-:W-:Y:S01]  /*9540*/  HADD2.F32 R137, -RZ, R88.H0_H0 ;  /* 0x20000058ff897230 */ /* 0x000fe20000004100 */
[----:B------:R-:W-:Y:S01]  /*9550*/  FFMA.FTZ R163, R163, R162, R164 ;  /* 0x000000a2a3a37223 */ /* 0x000fe200000100a4 */
[----:B------:R-:W-:Y:S01]  /*9560*/  HADD2.F32 R164, -RZ, R86.H0_H0 ;  /* 0x20000056ffa47230 */ /* 0x000fe20000004100 */
[----:B------:R-:W-:Y:S01]  /*9570*/  IMAD.U32 R65, RZ, RZ, UR18 ;  /* 0x00000012ff417e24 */ /* 0x000fe2000f8e00ff */
[----:B------:R-:W-:Y:S01]  /*9580*/  HADD2.F32 R168, -RZ, R84.H0_H0 ;  /* 0x20000054ffa87230 */ /* 0x000fe20000004100 */
[-C--:B------:R-:W-:Y:S01]  /*9590*/  FFMA.FTZ R181, R137, -R70.reuse, R210 ;  /* 0x8000004689b57223 */ /* 0x080fe200000100d2 */
[----:B------:R-:W-:Y:S01]  /*95a0*/  HADD2.F32 R176, -RZ, R81.H0_H0 ;  /* 0x20000051ffb07230 */ /* 0x000fe20000004100 */
[----:B------:R-:W-:Y:S01]  /*95b0*/  FMUL.FTZ R160, R163, R70 ;  /* 0x00000046a3a07220 */ /* 0x000fe20000410000 */
[----:B------:R-:W-:Y:S01]  /*95c0*/  HADD2.F32 R178, -RZ, R80.H0_H0 ;  /* 0x20000050ffb27230 */ /* 0x000fe20000004100 */
[----:B------:R-:W-:Y:S01]  /*95d0*/  IMAD.WIDE.U32 R66, R65, c[0x0][0x2d0], R66 ;  /* 0x0000b40041427a25 */ /* 0x000fe200078e0042 */
[----:B------:R-:W-:Y:S01]  /*95e0*/  HADD2.F32 R182, -RZ, R79.H0_H0 ;  /* 0x2000004fffb67230 */ /* 0x000fe20000004100 */
[----:B------:R-:W-:Y:S01]  /*95f0*/  LEA.HI.SX32 R218, R218, R149, 0x1b ;  /* 0x00000095dada7211 */ /* 0x000fe200078fdaff */
[----:B------:R-:W-:Y:S01]  /*9600*/  HADD2.F32 R186, -RZ, R78.H0_H0 ;  /* 0x2000004effba7230 */ /* 0x000fe20000004100 */
[-C--:B------:R-:W-:Y:S01]  /*9610*/  FFMA.FTZ R208, R165, -R69.reuse, R208 ;  /* 0x80000045a5d07223 */ /* 0x080fe200000100d0 */
[----:B------:R-:W-:Y:S01]  /*9620*/  HADD2.F32 R190, -RZ, R77.H0_H0 ;  /* 0x2000004dffbe7230 */ /* 0x000fe20000004100 */
[----:B------:R-:W-:Y:S01]  /*9630*/  FMUL.FTZ R169, R162, R69 ;  /* 0x00000045a2a97220 */ /* 0x000fe20000410000 */
[----:B------:R-:W-:Y:S01]  /*9640*/  HADD2.F32 R192, -RZ, R76.H0_H0 ;  /* 0x2000004cffc07230 */ /* 0x000fe20000004100 */
[----:B------:R-:W-:Y:S01]  /*9650*/  FFMA.FTZ R65, R160, R181, RZ ;  /* 0x000000b5a0417223 */ /* 0x000fe200000100ff */
[----:B------:R-:W-:Y:S01]  /*9660*/  HADD2.F32 R198, -RZ, R74.H0_H0 ;  /* 0x2000004affc67230 */ /* 0x000fe20000004100 */
[----:B------:R-:W-:Y:S01]  /*9670*/  FMUL.FTZ R221, R166, R222 ;  /* 0x000000dea6dd7220 */ /* 0x000fe20000410000 */
[----:B------:R-:W-:Y:S01]  /*9680*/  HADD2.F32 R196, -RZ, R75.H0_H0 ;  /* 0x2000004bffc47230 */ /* 0x000fe20000004100 */
[-C--:B------:R-:W-:Y:S01]  /*9690*/  FFMA.FTZ R205, R164, -R68.reuse, R205 ;  /* 0x80000044a4cd7223 */ /* 0x080fe200000100cd */
[----:B------:R-:W-:Y:S01]  /*96a0*/  HADD2.F32 R212, -RZ, R73.H0_H0 ;  /* 0x20000049ffd47230 */ /* 0x000fe20000004100 */
[----:B------:R-:W-:Y:S01]  /*96b0*/  FMUL.FTZ R166, R167, R68 ;  /* 0x00000044a7a67220 */ /* 0x000fe20000410000 */
[----:B------:R-:W-:Y:S01]  /*96c0*/  ISETP.GE.AND P0, PT, R136, 0x41, PT ;  /* 0x000000418800780c */ /* 0x000fe20003f06270 */
[----:B------:R-:W-:Y:S01]  /*96d0*/  FFMA.FTZ R65, R169, R208, R65 ;  /* 0x000000d0a9417223 */ /* 0x000fe20000010041 */
[----:B------:R-:W-:Y:S01]  /*96e0*/  USHF.L.U64.HI UR7, UR5, 0x2, UR6 ;  /* 0x0000000205077899 */ /* 0x000fe20008010206 */
[-C--:B------:R-:W-:Y:S01]  /*96f0*/  FFMA.FTZ R206, R207, -R63.reuse, R206 ;  /* 0x8000003fcfce7223 */ /* 0x080fe200000100ce */
[----:B------:R-:W-:Y:S01]  /*9700*/  ULDC.64 UR8, c[0x0][0x2d0] ;  /* 0x0000b40000087ab9 */ /* 0x000fe20000000a00 */
[----:B------:R-:W-:Y:S01]  /*9710*/  FMUL.FTZ R209, R158, R63 ;  /* 0x0000003f9ed17220 */ /* 0x000fe20000410000 */
[----:B------:R-:W-:Y:S01]  /*9720*/  UIMAD UR7, UR7, UR8, URZ ;  /* 0x00000008070772a4 */ /* 0x000fe2000f8e023f */
[----:B------:R-:W-:Y:S01]  /*9730*/  FFMA.FTZ R65, R166, R205, R65 ;  /* 0x000000cda6417223 */ /* 0x000fe20000010041 */
[----:B------:R-:W-:Y:S01]  /*9740*/  BSSY B0, `(.L_x_2901) ;  /* 0x0000033000007945 */ /* 0x000fe20003800000 */
[-C--:B------:R-:W-:Y:S01]  /*9750*/  FFMA.FTZ R203, R168, -R62.reuse, R203 ;  /* 0x8000003ea8cb7223 */ /* 0x080fe200000100cb */
[----:B------:R-:W-:Y:S01]  /*9760*/  UIMAD UR7, UR18, UR9, UR7 ;  /* 0x00000009120772a4 */ /* 0x000fe2000f8e0207 */
[----:B------:R-:W-:Y:S01]  /*9770*/  FMUL.FTZ R174, R185, R62 ;  /* 0x0000003eb9ae7220 */ /* 0x000fe20000410000 */
[----:B------:R-:W-:Y:S01]  /*9780*/  IADD3 R228, R149, 0xc0, RZ ;  /* 0x000000c095e47810 */ /* 0x000fe20007ffe0ff */
[----:B------:R-:W-:-:S02]  /*9790*/  FFMA.FTZ R180, R209, R206, R65 ;  /* 0x000000ced1b47223 */ /* 0x000fc40000010041 */
[-C--:B------:R-:W-:Y:S01]  /*97a0*/  FFMA.FTZ R204, R170, -R61.reuse, R204 ;  /* 0x8000003daacc7223 */ /* 0x080fe200000100cc */
[----:B------:R-:W-:Y:S01]  /*97b0*/  IADD3 R67, R67, UR7, RZ ;  /* 0x0000000743437c10 */ /* 0x000fe2000fffe0ff */
[----:B------:R-:W-:Y:S02]  /*97c0*/  FMUL.FTZ R65, R179, R61 ;  /* 0x0000003db3417220 */ /* 0x000fe40000410000 */
[----:B------:R-:W-:Y:S02]  /*97d0*/  FFMA.FTZ R184, R174, R203, R180 ;  /* 0x000000cbaeb87223 */ /* 0x000fe400000100b4 */
[-C--:B------:R-:W-:Y:S02]  /*97e0*/  FFMA.FTZ R201, R172, -R60.reuse, R201 ;  /* 0x8000003cacc97223 */ /* 0x080fe400000100c9 */
[----:B------:R-:W-:Y:S02]  /*97f0*/  FMUL.FTZ R180, R187, R60 ;  /* 0x0000003cbbb47220 */ /* 0x000fe40000410000 */
        /* <DEDUP_REMOVED lines=20> */
[-C--:B------:R-:W-:Y:S02]  /*9940*/  FFMA.FTZ R224, R196, -R53.reuse, R224 ;  /* 0x80000035c4e07223 */ /* 0x080fe400000100e0 */
[----:B------:R-:W-:Y:S02]  /*9950*/  FMUL.FTZ R219, R171, R53 ;  /* 0x00000035abdb7220 */ /* 0x000fe40000410000 */
[----:B------:R-:W-:Y:S02]  /*9960*/  FFMA.FTZ R184, R210, R217, R184 ;  /* 0x000000d9d2b87223 */ /* 0x000fe400000100b8 */
[----:B------:R-:W-:Y:S02]  /*9970*/  FMUL.FTZ R225, R34, R221 ;  /* 0x000000dd22e17220 */ /* 0x000fe40000410000 */
[----:B------:R-:W-:-:S02]  /*9980*/  FMUL.FTZ R216, R195, R52 ;  /* 0x00000034c3d87220 */ /* 0x000fc40000410000 */
[----:B------:R-:W-:Y:S02]  /*9990*/  FFMA.FTZ R223, R219, R224, R184 ;  /* 0x000000e0dbdf7223 */ /* 0x000fe400000100b8 */
[-C--:B------:R-:W-:Y:S02]  /*99a0*/  FFMA.FTZ R222, R212, -R51.reuse, R222 ;  /* 0x80000033d4de7223 */ /* 0x080fe400000100de */
[----:B------:R-:W-:Y:S02]  /*99b0*/  FMUL.FTZ R221, R183, R51 ;  /* 0x00000033b7dd7220 */ /* 0x000fe40000410000 */
[----:B------:R-:W-:Y:S02]  /*99c0*/  FFMA.FTZ R223, R216, R214, R223 ;  /* 0x000000d6d8df7223 */ /* 0x000fe400000100df */
[----:B------:R-:W-:Y:S02]  /*99d0*/  FMUL.FTZ R226, R221, R222 ;  /* 0x000000dedde27220 */ /* 0x000fe40000410000 */
[----:B------:R-:W-:-:S02]  /*99e0*/  FADD.FTZ R184, R64, R225 ;  /* 0x000000e140b87221 */ /* 0x000fc40000010000 */
[----:B------:R-:W-:Y:S01]  /*99f0*/  FADD.FTZ R64, R223, R226 ;  /* 0x000000e2df407221 */ /* 0x000fe20000010000 */
[----:B------:R-:W-:Y:S01]  /*9a00*/  IADD3 R226, R149, 0x80, RZ ;  /* 0x0000008095e27810 */ /* 0x000fe20007ffe0ff */
[----:B------:R0:W1:Y:S01]  /*9a10*/  LDS R223, [R218.X4+0x950] ;  /* 0x00095000dadf7984 */ /* 0x0000620000004800 */
[----:B------:R-:W-:Y:S05]  /*9a20*/  @!P0 BRA `(.L_x_2902) ;  /* 0x0000004000008947 */ /* 0x000fea0003800000 */
[----:B------:R-:W-:-:S05]  /*9a30*/  MOV R225, UR18 ;  /* 0x0000001200e17c02 */ /* 0x000fca0008000f00 */
[----:B------:R-:W-:-:S05]  /*9a40*/  IMAD.WIDE.U32 R132, R225, c[0x0][0x2d0], R132 ;  /* 0x0000b400e1847a25 */ /* 0x000fca00078e0084 */
[----:B------:R-:W-:-:S05]  /*9a50*/  IADD3 R133, R133, UR7, RZ ;  /* 0x0000000785857c10 */ /* 0x000fca000fffe0ff */
[----:B-1----:R1:W-:Y:S02]  /*9a60*/  RED.E.ADD.F32.FTZ.RN.STRONG.GPU [R132.64+-0xf00], R223 ;  /* 0xfff100df8400798e */ /* 0x0023e4000c10e78a */
.L_x_2902:
[----:B------:R-:W-:Y:S05]  /*9a70*/  BSYNC B0 ;  /* 0x0000000000007941 */ /* 0x000fea0003800000 */
.L_x_2901:
        /* <DEDUP_REMOVED lines=14> */
.L_x_2904:
[----:B-1----:R-:W-:Y:S05]  /*9b60*/  BSYNC B0 ;  /* 0x0000000000007941 */ /* 0x002fea0003800000 */
.L_x_2903:
[----:B--2---:R1:W2:Y:S01]  /*9b70*/  LDS R133, [R228.X4+0xb50] ;  /* 0x000b5000e4857984 */ /* 0x0042a20000004800 */
[----:B------:R-:W-:Y:S01]  /*9b80*/  BSSY B0, `(.L_x_2905) ;  /* 0x0000005000007945 */ /* 0x000fe20003800000 */
[----:B0-----:R-:W-:Y:S02]  /*9b90*/  IADD3 R218, R149, 0x140, RZ ;  /* 0x0000014095da7810 */ /* 0x001fe40007ffe0ff */
[----:B------:R-:W-:Y:S01]  /*9ba0*/  LEA.HI.SX32 R132, R132, R149, 0x1b ;  /* 0x0000009584847211 */ /* 0x000fe200078fdaff */
[----:B------:R-:W-:Y:S05]  /*9bb0*/  @!P0 BRA `(.L_x_2906) ;  /* 0x0000001000008947 */ /* 0x000fea0003800000 */
[----:B--2---:R0:W-:Y:S02]  /*9bc0*/  RED.E.ADD.F32.FTZ.RN.STRONG.GPU [R66.64+-0xd00], R133 ;  /* 0xfff300854200798e */ /* 0x0041e4000c10e78a */
.L_x_2906:
[----:B------:R-:W-:Y:S05]  /*9bd0*/  BSYNC B0 ;  /* 0x0000000000007941 */ /* 0x000fea0003800000 */
.L_x_2905:
[----:B0-2---:R0:W2:Y:S01]  /*9be0*/  LDS R133, [R132.X4+0xc50] ;  /* 0x000c500084857984 */ /* 0x0050a20000004800 */
[----:B------:R-:W-:Y:S01]  /*9bf0*/  BSSY B0, `(.L_x_2907) ;  /* 0x0000005000007945 */ /* 0x000fe20003800000 */
[----:B------:R-:W-:-:S02]  /*9c00*/  IADD3 R226, R149, 0x180, RZ ;  /* 0x0000018095e27810 */ /* 0x000fc40007ffe0ff */
[----:B------:R-:W-:Y:S01]  /*9c10*/  LEA.HI.SX32 R218, R218, R149, 0x1b ;  /* 0x00000095dada7211 */ /* 0x000fe200078fdaff */
[----:B------:R-:W-:Y:S05]  /*9c20*/  @!P1 BRA `(.L_x_2908) ;  /* 0x0000001000009947 */ /* 0x000fea0003800000 */
[----:B--2---:R2:W-:Y:S02]  /*9c30*/  RED.E.ADD.F32.FTZ.RN.STRONG.GPU [R66.64+-0xc00], R133 ;  /* 0xfff400854200798e */ /* 0x0045e4000c10e78a */
.L_x_2908:
[----:B------:R-:W-:Y:S05]  /*9c40*/  BSYNC B0 ;  /* 0x0000000000007941 */ /* 0x000fea0003800000 */
.L_x_2907:
[----:B--2---:R2:W3:Y:S01]  /*9c50*/  LDS R133, [R218.X4+0xd50] ;  /* 0x000d5000da857984 */ /* 0x0044e20000004800 */
[----:B------:R-:W-:Y:S01]  /*9c60*/  BSSY B0, `(.L_x_2909) ;  /* 0x0000005000007945 */ /* 0x000fe20003800000 */
[----:B0-----:R-:W-:Y:S02]  /*9c70*/  IADD3 R132, R149, 0x1c0, RZ ;  /* 0x000001c095847810 */ /* 0x001fe40007ffe0ff */
[----:B------:R-:W-:Y:S01]  /*9c80*/  LEA.HI.SX32 R226, R226, R149, 0x1b ;  /* 0x00000095e2e27211 */ /* 0x000fe200078fdaff */
[----:B------:R-:W-:Y:S05]  /*9c90*/  @!P2 BRA `(.L_x_2910) ;  /* 0x000000100000a947 */ /* 0x000fea0003800000 */
[----:B---3--:R0:W-:Y:S02]  /*9ca0*/  RED.E.ADD.F32.FTZ.RN.STRONG.GPU [R66.64+-0xb00], R133 ;  /* 0xfff500854200798e */ /* 0x0081e4000c10e78a */
.L_x_2910:
[----:B------:R-:W-:Y:S05]  /*9cb0*/  BSYNC B0 ;  /* 0x0000000000007941 */ /* 0x000fea0003800000 */
.L_x_2909:
[----:B0--3--:R0:W3:Y:S01]  /*9cc0*/  LDS R133, [R226.X4+0xe50] ;  /* 0x000e5000e2857984 */ /* 0x0090e20000004800 */
[----:B------:R-:W-:Y:S01]  /*9cd0*/  BSSY B0, `(.L_x_2911) ;  /* 0x0000005000007945 */ /* 0x000fe20003800000 */
[----:B--2---:R-:W-:Y:S02]  /*9ce0*/  IADD3 R218, R149, 0x200, RZ ;  /* 0x0000020095da7810 */ /* 0x004fe40007ffe0ff */
[----:B------:R-:W-:Y:S01]  /*9cf0*/  LEA.HI.SX32 R132, R132, R149, 0x1b ;  /* 0x0000009584847211 */ /* 0x000fe200078fdaff */
[----:B------:R-:W-:Y:S05]  /*9d00*/  @!P3 BRA `(.L_x_2912) ;  /* 0x000000100000b947 */ /* 0x000fea0003800000 */
[----:B---3--:R2:W-:Y:S02]  /*9d10*/  RED.E.ADD.F32.FTZ.RN.STRONG.GPU [R66.64+-0xa00], R133 ;  /* 0xfff600854200798e */ /* 0x0085e4000c10e78a */
.L_x_2912:
[----:B------:R-:W-:Y:S05]  /*9d20*/  BSYNC B0 ;  /* 0x0000000000007941 */ /* 0x000fea0003800000 */
.L_x_2911:
[----:B--23--:R2:W3:Y:S01]  /*9d30*/  LDS R133, [R132.X4+0xf50] ;  /* 0x000f500084857984 */ /* 0x00c4e20000004800 */
[----:B------:R-:W-:Y:S01]  /*9d40*/  BSSY B0, `(.L_x_2913) ;  /* 0x0000004000007945 */ /* 0x000fe20003800000 */
[----:B------:R-:W-:Y:S01]  /*9d50*/  LEA.HI.SX32 R218, R218, R149, 0x1b ;  /* 0x00000095dada7211 */ /* 0x000fe200078fdaff */
[----:B------:R-:W-:Y:S05]  /*9d60*/  @!P4 BRA `(.L_x_2914) ;  /* 0x000000100000c947 */ /* 0x000fea0003800000 */
[----:B---3--:R3:W-:Y:S02]  /*9d70*/  RED.E.ADD.F32.FTZ.RN.STRONG.GPU [R66.64+-0x900], R133 ;  /* 0xfff700854200798e */ /* 0x0087e4000c10e78a */
.L_x_2914:
[----:B------:R-:W-:Y:S05]  /*9d80*/  BSYNC B0 ;  /* 0x0000000000007941 */ /* 0x000fea0003800000 */
.L_x_2913:
[----:B---3--:R3:W4:Y:S01]  /*9d90*/  LDS R133, [R218.X4+0x1050] ;  /* 0x00105000da857984 */ /* 0x0087220000004800 */
[----:B------:R-:W-:Y:S01]  /*9da0*/  BSSY B0, `(.L_x_2915) ;  /* 0x0000005000007945 */ /* 0x000fe20003800000 */
[----:B--2---:R-:W-:-:S02]  /*9db0*/  IADD3 R132, R149, 0x240, RZ ;  /* 0x0000024095847810 */ /* 0x004fc40007ffe0ff */
[----:B0-----:R-:W-:Y:S01]  /*9dc0*/  IADD3 R226, R149, 0x280, RZ ;  /* 0x0000028095e27810 */ /* 0x001fe20007ffe0ff */
[----:B------:R-:W-:Y:S05]  /*9dd0*/  @!P5 BRA `(.L_x_2916) ;  /* 0x000000100000d947 */ /* 0x000fea0003800000 */
[----:B----4-:R0:W-:Y:S02]  /*9de0*/  RED.E.ADD.F32.FTZ.RN.STRONG.GPU [R66.64+-0x800], R133 ;  /* 0xfff800854200798e */ /* 0x0101e4000c10e78a */
.L_x_2916:
[----:B------:R-:W-:Y:S05]  /*9df0*/  BSYNC B0 ;  /* 0x0000000000007941 */ /* 0x000fea0003800000 */
.L_x_2915:
        /* <DEDUP_REMOVED lines=14> */
.L_x_2918:
[----:B0-----:R-:W-:Y:S05]  /*9ee0*/  BSYNC B0 ;  /* 0x0000000000007941 */ /* 0x001fea0003800000 */
.L_x_2917:
[----:B--2---:R0:W2:Y:S01]  /*9ef0*/  LDS R133, [R226.X4+0x1250] ;  /* 0x00125000e2857984 */ /* 0x0040a20000004800 */
[----:B------:R-:W-:Y:S01]  /*9f00*/  BSSY B0, `(.L_x_2919) ;  /* 0x0000005000007945 */ /* 0x000fe20003800000 */
[----:B------:R-:W-:Y:S02]  /*9f10*/  IADD3 R132, R149, 0x300, RZ ;  /* 0x0000030095847810 */ /* 0x000fe40007ffe0ff */
[----:B------:R-:W-:Y:S01]  /*9f20*/  LEA.HI.SX32 R218, R218, R149, 0x1b ;  /* 0x00000095dada7211 */ /* 0x000fe200078fdaff */
[----:B------:R-:W-:Y:S05]  /*9f30*/  @!P0 BRA `(.L_x_2920) ;  /* 0x0000001000008947 */ /* 0x000fea0003800000 */
[----:B--2---:R2:W-:Y:S02]  /*9f40*/  RED.E.ADD.F32.FTZ.RN.STRONG.GPU [R66.64+-0x600], R133 ;  /* 0xfffa00854200798e */ /* 0x0045e4000c10e78a */
.L_x_2920:
[----:B------:R-:W-:Y:S05]  /*9f50*/  BSYNC B0 ;  /* 0x0000000000007941 */ /* 0x000fea0003800000 */
.L_x_2919:
[----:B--2---:R2:W3:Y:S01]  /*9f60*/  LDS R133, [R218.X4+0x1350] ;  /* 0x00135000da857984 */ /* 0x0044e20000004800 */
[----:B------:R-:W-:Y:S01]  /*9f70*/  BSSY B0, `(.L_x_2921) ;  /* 0x0000005000007945 */ /* 0x000fe20003800000 */
[----:B------:R-:W-:-:S02]  /*9f80*/  IADD3 R136, R149, 0x340, RZ ;  /* 0x0000034095887810 */ /* 0x000fc40007ffe0ff */
[----:B------:R-:W-:Y:S01]  /*9f90*/  LEA.HI.SX32 R132, R132, R149, 0x1b ;  /* 0x0000009584847211 */ /* 0x000fe200078fdaff */
[----:B------:R-:W-:Y:S05]  /*9fa0*/  @!P1 BRA `(.L_x_2922) ;  /* 0x0000001000009947 */ /* 0x000fea0003800000 */
[----:B---3--:R3:W-:Y:S02]  /*9fb0*/  RED.E.ADD.F32.FTZ.RN.STRONG.GPU [R66.64+-0x500], R133 ;  /* 0xfffb00854200798e */ /* 0x0087e4000c10e78a */
.L_x_2922:
[----:B------:R-:W-:Y:S05]  /*9fc0*/  BSYNC B0 ;  /* 0x0000000000007941 */ /* 0x000fea0003800000 */
.L_x_2921:
[----:B---3--:R3:W4:Y:S01]  /*9fd0*/  LDS R133, [R132.X4+0x1450] ;  /* 0x0014500084857984 */ /* 0x0087220000004800 */
[----:B------:R-:W-:Y:S01]  /*9fe0*/  BSSY B0, `(.L_x_2923) ;  /* 0x0000005000007945 */ /* 0x000fe20003800000 */
[----:B--2---:R-:W-:Y:S02]  /*9ff0*/  IADD3 R218, R149, 0x380, RZ ;  /* 0x0000038095da7810 */ /* 0x004fe40007ffe0ff */
[----:B------:R-:W-:Y:S01]  /*a000*/  LEA.HI.SX32 R136, R136, R149, 0x1b ;  /* 0x0000009588887211 */ /* 0x000fe200078fdaff */
[----:B------:R-:W-:Y:S05]  /*a010*/  @!P2 BRA `(.L_x_2924) ;  /* 0x000000100000a947 */ /* 0x000fea0003800000 */
[----:B----4-:R2:W-:Y:S02]  /*a020*/  RED.E.ADD.F32.FTZ.RN.STRONG.GPU [R66.64+-0x400], R133 ;  /* 0xfffc00854200798e */ /* 0x0105e4000c10e78a */
.L_x_2924:
[----:B------:R-:W-:Y:S05]  /*a030*/  BSYNC B0 ;  /* 0x0000000000007941 */ /* 0x000fea0003800000 */
.L_x_2923:
[----:B--2-4-:R2:W4:Y:S01]  /*a040*/  LDS R133, [R136.X4+0x1550] ;  /* 0x0015500088857984 */ /* 0x0145220000004800 */
[----:B------:R-:W-:Y:S01]  /*a050*/  BSSY B0, `(.L_x_2925) ;  /* 0x0000005000007945 */ /* 0x000fe20003800000 */
[----:B---3--:R-:W-:Y:S02]  /*a060*/  IADD3 R132, R149, 0x3c0, RZ ;  /* 0x000003c095847810 */ /* 0x008fe40007ffe0ff */
[----:B------:R-:W-:Y:S01]  /*a070*/  LEA.HI.SX32 R218, R218, R149, 0x1b ;  /* 0x00000095dada7211 */ /* 0x000fe200078fdaff */
[----:B------:R-:W-:Y:S05]  /*a080*/  @!P3 BRA `(.L_x_2926) ;  /* 0x000000100000b947 */ /* 0x000fea0003800000 */
[----:B----4-:R3:W-:Y:S02]  /*a090*/  RED.E.ADD.F32.FTZ.RN.STRONG.GPU [R66.64+-0x300], R133 ;  /* 0xfffd00854200798e */ /* 0x0107e4000c10e78a */
.L_x_2926:
[----:B------:R-:W-:Y:S05]  /*a0a0*/  BSYNC B0 ;  /* 0x0000000000007941 */ /* 0x000fea0003800000 */
.L_x_2925:
[----:B---34-:R3:W4:Y:S01]  /*a0b0*/  LDS R133, [R218.X4+0x1650] ;  /* 0x00165000da857984 */ /* 0x0187220000004800 */
[----:B------:R-:W-:Y:S01]  /*a0c0*/  BSSY B0, `(.L_x_2927) ;  /* 0x0000004000007945 */ /* 0x000fe20003800000 */
[----:B------:R-:W-:Y:S01]  /*a0d0*/  LEA.HI.SX32 R132, R132, R149, 0x1b ;  /* 0x0000009584847211 */ /* 0x000fe200078fdaff */
[----:B------:R-:W-:Y:S05]  /*a0e0*/  @!P4 BRA `(.L_x_2928) ;  /* 0x000000100000c947 */ /* 0x000fea0003800000 */
[----:B----4-:R4:W-:Y:S02]  /*a0f0*/  RED.E.ADD.F32.FTZ.RN.STRONG.GPU [R66.64+-0x200], R133 ;  /* 0xfffe00854200798e */ /* 0x0109e4000c10e78a */
.L_x_2928:
[----:B------:R-:W-:Y:S05]  /*a100*/  BSYNC B0 ;  /* 0x0000000000007941 */ /* 0x000fea0003800000 */
.L_x_2927:
[----:B----4-:R4:W0:Y:S01]  /*a110*/  LDS R133, [R132.X4+0x1750] ;  /* 0x0017500084857984 */ /* 0x0108220000004800 */
[----:B------:R-:W-:Y:S01]  /*a120*/  BSSY B0, `(.L_x_2929) ;  /* 0x0000003000007945 */ /* 0x000fe20003800000 */
[----:B------:R-:W-:Y:S05]  /*a130*/  @!P5 BRA `(.L_x_2930) ;  /* 0x000000100000d947 */ /* 0x000fea0003800000 */
[----:B0-----:R0:W-:Y:S02]  /*a140*/  RED.E.ADD.F32.FTZ.RN.STRONG.GPU [R66.64+-0x100], R133 ;  /* 0xffff00854200798e */ /* 0x0011e4000c10e78a */
.L_x_2930:
[----:B------:R-:W-:Y:S05]  /*a150*/  BSYNC B0 ;  /* 0x0000000000007941 */ /* 0x000fea0003800000 */
.L_x_2929:
[----:B0-----:R-:W0:Y:S01]  /*a160*/  SHFL.DOWN PT, R133, R184, 0x1, 0x1f ;  /* 0x08201f00b8857f89 */ /* 0x001e2200000e0000 */
[C---:B------:R-:W-:Y:S01]  /*a170*/  ISETP.GT.AND P0, PT, R145.reuse, 0x1e, PT ;  /* 0x0000001e9100780c */ /* 0x040fe20003f04270 */
        /* <DEDUP_REMOVED lines=8> */
[-C--:B------:R-:W-:Y:S02]  /*a200*/  FMUL.FTZ R66, R156, R191.reuse ;  /* 0x000000bf9c427220 */ /* 0x080fe40000410000 */
[----:B------:R-:W-:Y:S02]  /*a210*/  FADD.FTZ R18, R221, R18 ;  /* 0x00000012dd127221 */ /* 0x000fe40000010000 */
[----:B------:R-:W-:Y:S02]  /*a220*/  FMUL.FTZ R66, R197, R66 ;  /* 0x00000042c5427220 */ /* 0x000fe40000410000 */
[----:B------:R-:W-:Y:S02]  /*a230*/  FADD.FTZ R21, R216, R21 ;  /* 0x00000015d8157221 */ /* 0x000fe40000010000 */
[----:B------:R-:W-:-:S02]  /*a240*/  FFMA.FTZ R191, R186, R191, R66 ;  /* 0x000000bfbabf7223 */ /* 0x000fc40000010042 */
[-C--:B------:R-:W-:Y:S02]  /*a250*/  FMUL.FTZ R66, R156, R189.reuse ;  /* 0x000000bd9c427220 */ /* 0x080fe40000410000 */
[----:B0-----:R-:W-:Y:S02]  /*a260*/  @!P0 FADD.FTZ R184, R184, R133 ;  /* 0x00000085b8b88221 */ /* 0x001fe40000010000 */
[----:B------:R-:W-:Y:S02]  /*a270*/  FMUL.FTZ R66, R199, R66 ;  /* 0x00000042c7427220 */ /* 0x000fe40000410000 */
[----:B-----5:R-:W-:Y:S01]  /*a280*/  @!P0 FADD.FTZ R64, R64, R67 ;  /* 0x0000004340408221 */ /* 0x020fe20000010000 */
[----:B------:R-:W0:Y:S01]  /*a290*/  SHFL.DOWN PT, R133, R184, 0x2, 0x1f ;  /* 0x08401f00b8857f89 */ /* 0x000e2200000e0000 */
[----:B------:R-:W-:Y:S01]  /*a2a0*/  ISETP.GT.AND P0, PT, R145, 0x1d, PT ;  /* 0x0000001d9100780c */ /* 0x000fe20003f04270 */
[----:B------:R-:W-:Y:S02]  /*a2b0*/  FFMA.FTZ R189, R178, R189, R66 ;  /* 0x000000bdb2bd7223 */ /* 0x000fe40000010042 */
[----:B------:R-:W5:Y:S01]  /*a2c0*/  SHFL.DOWN PT, R67, R64, 0x2, 0x1f ;  /* 0x08401f0040437f89 */ /* 0x000f6200000e0000 */
        /* <DEDUP_REMOVED lines=11> */
[----:B------:R-:W-:Y:S02]  /*a380*/  FMUL.FTZ R133, R156, R183 ;  /* 0x000000b79c857220 */ /* 0x000fe40000410000 */
[----:B-----5:R-:W-:Y:S01]  /*a390*/  @!P0 FADD.FTZ R64, R64, R67 ;  /* 0x0000004340408221 */ /* 0x020fe20000010000 */
[----:B------:R-:W0:Y:S01]  /*a3a0*/  SHFL.DOWN PT, R225, R184, 0x4, 0x1f ;  /* 0x08801f00b8e17f89 */ /* 0x000e2200000e0000 */
[----:B------:R-:W-:Y:S01]  /*a3b0*/  ISETP.GT.AND P0, PT, R145, 0x1b, PT ;  /* 0x0000001b9100780c */ /* 0x000fe20003f04270 */
[----:B------:R-:W-:-:S02]  /*a3c0*/  FMUL.FTZ R67, R156, R195 ;  /* 0x000000c39c437220 */ /* 0x000fc40000410000 */
[----:B------:R-:W5:Y:S01]  /*a3d0*/  SHFL.DOWN PT, R223, R64, 0x4, 0x1f ;  /* 0x08801f0040df7f89 */ /* 0x000f6200000e0000 */
[----:B------:R-:W-:Y:S02]  /*a3e0*/  FMUL.FTZ R133, R222, R133 ;  /* 0x00000085de857220 */ /* 0x000fe40000410000 */
[----:B------:R-:W-:Y:S02]  /*a3f0*/  FMUL.FTZ R67, R214, R67 ;  /* 0x00000043d6437220 */ /* 0x000fe40000410000 */
[----:B------:R-:W-:Y:S02]  /*a400*/  FFMA.FTZ R212, R212, R183, R133 ;  /* 0x000000b7d4d47223 */ /* 0x000fe40000010085 */
[----:B------:R-:W-:Y:S02]  /*a410*/  FFMA.FTZ R195, R198, R195, R67 ;  /* 0x000000c3c6c37223 */ /* 0x000fe40000010043 */
[C---:B------:R-:W-:Y:S02]  /*a420*/  FMUL.FTZ R67, R156.reuse, R171 ;  /* 0x000000ab9c437220 */ /* 0x040fe40000410000 */
[----:B------:R-:W-:-:S02]  /*a430*/  FMUL.FTZ R66, R156, R167 ;  /* 0x000000a79c427220 */ /* 0x000fc40000410000 */
[----:B------:R-:W-:Y:S02]  /*a440*/  FMUL.FTZ R67, R224, R67 ;  /* 0x00000043e0437220 */ /* 0x000fe40000410000 */
[----:B------:R-:W-:Y:S02]  /*a450*/  FMUL.FTZ R66, R205, R66 ;  /* 0x00000042cd427220 */ /* 0x000fe40000410000 */
[----:B------:R-:W-:Y:S02]  /*a460*/  FFMA.FTZ R196, R196, R171, R67 ;  /* 0x000000abc4c47223 */ /* 0x000fe40000010043 */
[----:B------:R-:W-:Y:S02]  /*a470*/  FMUL.FTZ R67, R156, R173 ;  /* 0x000000ad9c437220 */ /* 0x000fe40000410000 */
[----:B0-----:R-:W-:Y:S02]  /*a480*/  @!P0 FADD.FTZ R184, R184, R225 ;  /* 0x000000e1b8b88221 */ /* 0x001fe40000010000 */
[----:B------:R-:W-:-:S02]  /*a490*/  FMUL.FTZ R67, R220, R67 ;  /* 0x00000043dc437220 */ /* 0x000fc40000410000 */
[----:B-----5:R-:W-:Y:S01]  /*a4a0*/  @!P0 FADD.FTZ R64, R64, R223 ;  /* 0x000000df40408221 */ /* 0x020fe20000010000 */
[----:B------:R-:W0:Y:S01]  /*a4b0*/  SHFL.DOWN PT, R183, R184, 0x8, 0x1f ;  /* 0x09001f00b8b77f89 */ /* 0x000e2200000e0000 */
[----:B------:R-:W-:Y:S01]  /*a4c0*/  ISETP.GT.AND P0, PT, R145, 0x17, PT ;  /* 0x000000179100780c */ /* 0x000fe20003f04270 */
[----:B------:R-:W-:Y:S02]  /*a4d0*/  FFMA.FTZ R190, R190, R173, R67 ;  /* 0x000000adbebe7223 */ /* 0x000fe40000010043 */
[----:B------:R-:W5:Y:S01]  /*a4e0*/  SHFL.DOWN PT, R133, R64, 0x8, 0x1f ;  /* 0x09001f0040857f89 */ /* 0x000f6200000e0000 */
        /* <DEDUP_REMOVED lines=12> */
[----:B-----5:R-:W-:Y:S01]  /*a5b0*/  @!P0 FADD.FTZ R64, R64, R133 ;  /* 0x0000008540408221 */ /* 0x020fe20000010000 */
[----:B------:R-:W0:Y:S01]  /*a5c0*/  SHFL.DOWN PT, R171, R184, 0x10, 0x1f ;  /* 0x0a001f00b8ab7f89 */ /* 0x000e2200000e0000 */
[----:B------:R-:W-:Y:S01]  /*a5d0*/  ISETP.GT.AND P0, PT, R145, 0xf, PT ;  /* 0x0000000f9100780c */ /* 0x000fe20003f04270 */
[----:B------:R-:W-:Y:S02]  /*a5e0*/  FMUL.FTZ R67, R204, R67 ;  /* 0x00000043cc437220 */ /* 0x000fe40000410000 */
[----:B------:R-:W5:Y:S01]  /*a5f0*/  SHFL.DOWN PT, R133, R64, 0x10, 0x1f ;  /* 0x0a001f0040857f89 */ /* 0x000f6200000e0000 */
[----:B------:R-:W-:-:S02]  /*a600*/  FADD.FTZ R14, R193, R14 ;  /* 0x0000000ec10e7221 */ /* 0x000fc40000010000 */
[----:B------:R-:W-:Y:S02]  /*a610*/  FFMA.FTZ R170, R170, R179, R67 ;  /* 0x000000b3aaaa7223 */ /* 0x000fe40000010043 */
[-C--:B------:R-:W-:Y:S02]  /*a620*/  FMUL.FTZ R67, R156, R158.reuse ;  /* 0x0000009e9c437220 */ /* 0x080fe40000410000 */
[----:B------:R-:W-:Y:S02]  /*a630*/  FADD.FTZ R24, R213, R24 ;  /* 0x00000018d5187221 */ /* 0x000fe40000010000 */
[----:B------:R-:W-:Y:S02]  /*a640*/  FMUL.FTZ R67, R206, R67 ;  /* 0x00000043ce437220 */ /* 0x000fe40000410000 */
[----:B------:R-:W-:Y:S02]  /*a650*/  FADD.FTZ R15, R190, R15 ;  /* 0x0000000fbe0f7221 */ /* 0x000fe40000010000 */
[----:B------:R-:W-:-:S02]  /*a660*/  FFMA.FTZ R158, R207, R158, R67 ;  /* 0x0000009ecf9e7223 */ /* 0x000fc40000010043 */
[C---:B------:R-:W-:Y:S02]  /*a670*/  FMUL.FTZ R67, R156.reuse, R162 ;  /* 0x000000a29c437220 */ /* 0x040fe40000410000 */
[----:B------:R-:W-:Y:S02]  /*a680*/  FMUL.FTZ R156, R156, R163 ;  /* 0x000000a39c9c7220 */ /* 0x000fe40000410000 */
[----:B------:R-:W-:Y:S02]  /*a690*/  FMUL.FTZ R67, R208, R67 ;  /* 0x00000043d0437220 */ /* 0x000fe40000410000 */
[----:B0-----:R-:W-:Y:S02]  /*a6a0*/  @!P0 FADD.FTZ R184, R184, R171 ;  /* 0x000000abb8b88221 */ /* 0x001fe40000010000 */
[----:B------:R-:W-:Y:S02]  /*a6b0*/  FMUL.FTZ R156, R181, R156 ;  /* 0x0000009cb59c7220 */ /* 0x000fe40000410000 */
[----:B-----5:R-:W-:Y:S01]  /*a6c0*/  @!P0 FADD.FTZ R64, R64, R133 ;  /* 0x0000008540408221 */ /* 0x020fe20000010000 */
[----:B------:R-:W-:Y:S01]  /*a6d0*/  MOV R65, R184 ;  /* 0x000000b800417202 */ /* 0x000fe20000000f00 */
[----:B------:R-:W-:-:S02]  /*a6e0*/  FFMA.FTZ R162, R165, R162, R67 ;  /* 0x000000a2a5a27223 */ /* 0x000fc40000010043 */
[----:B------:R-:W-:Y:S02]  /*a6f0*/  FFMA.FTZ R137, R137, R163, R156 ;  /* 0x000000a389897223 */ /* 0x000fe4000001009c */
[----:B------:R0:W-:Y:S01]  /*a700*/  @!P1 STS.64 [R142.X8+0x18d8], R64 ;  /* 0x0018d8408e009388 */ /* 0x0001e20000008a00 */
        /* <DEDUP_REMOVED lines=18> */
[----:B------:R-:W-:Y:S01]  /*a830*/  FADD.FTZ R2, R137, R2 ;  /* 0x0000000289027221 */ /* 0x000fe20000010000 */
[----:B------:R-:W-:Y:S06]  /*a840*/  BAR.SYNC.DEFER_BLOCKING 0x0 ;  /* 0x0000000000007b1d */ /* 0x000fec0000010000 */
[----:B------:R-:W-:Y:S05]  /*a850*/  @P2 BRA `(.L_x_2932) ;  /* 0x000000b000002947 */ /* 0x000fea0003800000 */
[----:B0-----:R-:W-:Y:S01]  /*a860*/  ISETP.NE.AND P0, PT, R108, c[0x0][0x174], PT ;  /* 0x00005d006c007a0c */ /* 0x001fe20003f05270 */
[----:B------:R-:W0:Y:S01]  /*a870*/  LDS.64 R66, [0x18e0] ;  /* 0x0018e000ff427984 */ /* 0x000e220000000a00 */
[----:B--2---:R-:W-:-:S11]  /*a880*/  SHF.L.U32 R136, R3, 0x2, RZ ;  /* 0x0000000203887819 */ /* 0x004fd600000006ff */
[----:B----4-:R-:W2:Y:S04]  /*a890*/  @P0 LDS R132, [R136+0x3210] ;  /* 0x0032100088840984 */ /* 0x010ea80000000800 */
[----:B------:R-:W4:Y:S01]  /*a8a0*/  @P0 LDS R133, [R136+0x2e10] ;  /* 0x002e100088850984 */ /* 0x000f220000000800 */
[----:B0-----:R-:W-:Y:S02]  /*a8b0*/  FADD.FTZ R65, R65, R67 ;  /* 0x0000004341417221 */ /* 0x001fe40000010000 */
[----:B------:R-:W-:Y:S02]  /*a8c0*/  FADD.FTZ R64, R64, R66 ;  /* 0x0000004240407221 */ /* 0x000fe40000010000 */
[----:B--2---:R-:W-:Y:S02]  /*a8d0*/  @P0 FADD.FTZ R65, R65, R132 ;  /* 0x0000008441410221 */ /* 0x004fe40000010000 */
[----:B----4-:R-:W-:-:S03]  /*a8e0*/  @P0 FADD.FTZ R64, R64, R133 ;  /* 0x0000008540400221 */ /* 0x010fc60000010000 */
[----:B------:R0:W-:Y:S04]  /*a8f0*/  STS [R136+0x3210], R65 ;  /* 0x0032104188007388 */ /* 0x0001e80000000800 */
[----:B------:R0:W-:Y:S02]  /*a900*/  STS [R136+0x2e10], R64 ;  /* 0x002e104088007388 */ /* 0x0001e40000000800 */
.L_x_2932:
[----:B0-----:R-:W-:Y:S05]  /*a910*/  BSYNC B0 ;  /* 0x0000000000007941 */ /* 0x001fea0003800000 */
.L_x_2931:
[----:B------:R-:W-:Y:S01]  /*a920*/  IADD3 R3, R3, 0x1, RZ ;  /* 0x0000000103037810 */ /* 0x000fe20007ffe0ff */
[----:B------:R-:W-:-:S03]  /*a930*/  UIADD3 UR5, UP0, UR5, 0x1, URZ ;  /* 0x0000000105057890 */ /* 0x000fc6000ff1e03f */
[----:B------:R-:W-:Y:S01]  /*a940*/  ISETP.GE.AND P0, PT, R3, c[0x0][0x16c], PT ;  /* 0x00005b0003007a0c */ /* 0x000fe20003f06270 */
[----:B------:R-:W-:-:S12]  /*a950*/  UIADD3.X UR6, URZ, UR6, URZ, UP0, !UPT ;  /* 0x000000063f067290 */ /* 0x000fd800087fe43f */
[----:B-1234-:R-:W-:Y:S01]  /*a960*/  @P0 CALL.REL.NOINC `(.L_x_2885) ;  /* 0x0000001000000944 */ /* 0x01efe20003c00000 */
[----:B------:R-:W-:Y:S05]  /*a970*/  BRA `(.L_x_2933) ;  /* 0xffffc6a000007947 */ /* 0x000fea000383ffff */
.L_x_2885:
[----:B------:R-:W-:Y:S01]  /*a980*/  BAR.SYNC.DEFER_BLOCKING 0x0 ;  /* 0x0000000000007b1d */ /* 0x000fe20000010000 */
[----:B------:R-:W-:Y:S02]  /*a990*/  IADD3 R124, -R124, c[0x0][0x168], RZ ;  /* 0x00005a007c7c7a10 */ /* 0x000fe40007ffe1ff */
[----:B------:R-:W-:Y:S02]  /*a9a0*/  PRMT R0, RZ, 0x7610, R0 ;  /* 0x00007610ff007816 */ /* 0x000fe40000000000 */
[-C--:B------:R-:W-:Y:S02]  /*a9b0*/  ISETP.GE.AND P1, PT, R116, R124.reuse, PT ;  /* 0x0000007c7400720c */ /* 0x080fe40003f26270 */
[-C--:B------:R-:W-:Y:S02]  /*a9c0*/  ISETP.GE.AND P2, PT, R141, R124.reuse, PT ;  /* 0x0000007c8d00720c */ /* 0x080fe40003f46270 */
[-C--:B------:R-:W-:Y:S02]  /*a9d0*/  ISETP.GE.AND P3, PT, R140, R124.reuse, PT ;  /* 0x0000007c8c00720c */ /* 0x080fe40003f66270 */
[----:B------:R-:W-:-:S02]  /*a9e0*/  ISETP.GE.AND P4, PT, R139, R124, PT ;  /* 0x0000007c8b00720c */ /* 0x000fc40003f86270 */
[----:B------:R-:W-:Y:S02]  /*a9f0*/  PRMT R3, RZ, 0x7610, R3 ;  /* 0x00007610ff037816 */ /* 0x000fe40000000003 */
[----:B------:R-:W-:Y:S02]  /*aa00*/  PRMT R34, RZ, 0x7610, R34 ;  /* 0x00007610ff227816 */ /* 0x000fe40000000022 */
[----:B------:R-:W-:Y:S02]  /*aa10*/  PRMT R37, RZ, 0x7610, R37 ;  /* 0x00007610ff257816 */ /* 0x000fe40000000025 */
[-C--:B------:R-:W-:Y:S02]  /*aa20*/  ISETP.GE.AND P5, PT, R138, R124.reuse, PT ;  /* 0x0000007c8a00720c */ /* 0x080fe40003fa6270 */
[-C--:B------:R-:W-:Y:S02]  /*aa30*/  ISETP.GE.AND P0, PT, R135, R124.reuse, PT ;  /* 0x0000007c8700720c */ /* 0x080fe40003f06270 */
[----:B------:R-:W-:Y:S01]  /*aa40*/  PRMT R36, RZ, 0x7610, R36 ;  /* 0x00007610ff247816 */ /* 0x000fe20000000024 */
[----:B------:R-:W2:Y:S01]  /*aa50*/  @!P1 LDG.E.U16 R0, [R126.64] ;  /* 0x0000000a7e009981 */ /* 0x000ea2000c1e1500 */
[----:B------:R-:W-:-:S02]  /*aa60*/  ISETP.GE.AND P1, PT, R134, R124, PT ;  /* 0x0000007c8600720c */ /* 0x000fc40003f26270 */
[----:B------:R-:W-:Y:S01]  /*aa70*/  PRMT R39, RZ, 0x7610, R39 ;  /* 0x00007610ff277816 */ /* 0x000fe20000000027 */
[----:B------:R-:W3:Y:S01]  /*aa80*/  @!P2 LDG.E.U16 R3, [R126.64+0x40] ;  /* 0x0000400a7e03a981 */ /* 0x000ee2000c1e1500 */
[-C--:B------:R-:W-:Y:S02]  /*aa90*/  ISETP.GE.AND P2, PT, R131, R124.reuse, PT ;  /* 0x0000007c8300720c */ /* 0x080fe40003f46270 */
[----:B------:R-:W-:Y:S01]  /*aaa0*/  PRMT R38, RZ, 0x7610, R38 ;  /* 0x00007610ff267816 */ /* 0x000fe20000000026 */
[----:B------:R-:W4:Y:S01]  /*aab0*/  @!P3 LDG.E.U16 R34, [R126.64+0x80] ;  /* 0x0000800a7e22b981 */ /* 0x000f22000c1e1500 */
[-C--:B------:R-:W-:Y:S02]  /*aac0*/  ISETP.GE.AND P3, PT, R130, R124.reuse, PT ;  /* 0x0000007c8200720c */ /* 0x080fe40003f66270 */
[----:B------:R-:W-:Y:S01]  /*aad0*/  PRMT R41, RZ, 0x7610, R41 ;  /* 0x00007610ff297816 */ /* 0x000fe20000000029 */
[----:B------:R-:W5:Y:S01]  /*aae0*/  @!P4 LDG.E.U16 R37, [R126.64+0xc0] ;  /* 0x0000c00a7e25c981 */ /* 0x000f62000c1e1500 */
[----:B------:R-:W-:-:S02]  /*aaf0*/  ISETP.GE.AND P4, PT, R115, R124, PT ;  /* 0x0000007c7300720c */ /* 0x000fc40003f86270 */
[----:B------:R-:W-:Y:S01]  /*ab00*/  PRMT R40, RZ, 0x7610, R40 ;  /* 0x00007610ff287816 */ /* 0x000fe20000000028 */
[----:B------:R-:W5:Y:S01]  /*ab10*/  @!P5 LDG.E.U16 R36, [R126.64+0x100] ;  /* 0x0001000a7e24d981 */ /* 0x000f62000c1e1500 */
[----:B------:R-:W-:Y:S02]  /*ab20*/  PRMT R43, RZ, 0x7610, R43 ;  /* 0x00007610ff2b7816 */ /* 0x000fe4000000002b */
[-C--:B------:R-:W-:Y:S01]  /*ab30*/  ISETP.GE.AND P5, PT, R114, R124.reuse, PT ;  /* 0x0000007c7200720c */ /* 0x080fe20003fa6270 */
[----:B------:R-:W5:Y:S01]  /*ab40*/  @!P0 LDG.E.U16 R39, [R126.64+0x140] ;  /* 0x0001400a7e278981 */ /* 0x000f62000c1e1500 */
[----:B------:R-:W-:-:S03]  /*ab50*/  ISETP.GE.AND P0, PT, R113, R124, PT ;  /* 0x0000007c7100720c */ /* 0x000fc60003f06270 */
[----:B------:R-:W5:Y:S01]  /*ab60*/  @!P1 LDG.E.U16 R38, [R126.64+0x180] ;  /* 0x0001800a7e269981 */ /* 0x000f62000c1e1500 */
[----:B------:R-:W-:-:S03]  /*ab70*/  ISETP.GE.AND P1, PT, R112, R124, PT ;  /* 0x0000007c7000720c */ /* 0x000fc60003f26270 */
[----:B------:R-:W5:Y:S01]  /*ab80*/  @!P2 LDG.E.U16 R41, [R126.64+0x1c0] ;  /* 0x0001c00a7e29a981 */ /* 0x000f62000c1e1500 */
[----:B------:R-:W-:-:S03]  /*ab90*/  ISETP.GE.AND P2, PT, R111, R124, PT ;  /* 0x0000007c6f00720c */ /* 0x000fc60003f46270 */
[----:B------:R-:W5:Y:S01]  /*aba0*/  @!P3 LDG.E.U16 R40, [R126.64+0x200] ;  /* 0x0002000a7e28b981 */ /* 0x000f62000c1e1500 */
[----:B------:R-:W-:-:S03]  /*abb0*/  ISETP.GE.AND P3, PT, R110, R124, PT ;  /* 0x0000007c6e00720c */ /* 0x000fc60003f66270 */
[----:B------:R-:W5:Y:S01]  /*abc0*/  @!P4 LDG.E.U16 R43, [R126.64+0x240] ;  /* 0x0002400a7e2bc981 */ /* 0x000f62000c1e1500 */
[----:B------:R-:W-:Y:S02]  /*abd0*/  ISETP.GE.AND P4, PT, R109, R124, PT ;  /* 0x0000007c6d00720c */ /* 0x000fe40003f86270 */
[----:B------:R-:W-:Y:S02]  /*abe0*/  PRMT R42, RZ, 0x7610, R42 ;  /* 0x00007610ff2a7816 */ /* 0x000fe4000000002a */
[----:B------:R-:W-:Y:S02]  /*abf0*/  PRMT R45, RZ, 0x7610, R45 ;  /* 0x00007610ff2d7816 */ /* 0x000fe4000000002d */
[----:B------:R-:W-:Y:S02]  /*ac00*/  PRMT R44, RZ, 0x7610, R44 ;  /* 0x00007610ff2c7816 */ /* 0x000fe4000000002c */
[----:B------:R-:W-:Y:S01]  /*ac10*/  PRMT R47, RZ, 0x7610, R47 ;  /* 0x00007610ff2f7816 */ /* 0x000fe2000000002f */
[----:B------:R-:W5:Y:S01]  /*ac20*/  @!P5 LDG.E.U16 R42, [R126.64+0x280] ;  /* 0x0002800a7e2ad981 */ /* 0x000f62000c1e1500 */
[----:B------:R-:W-:-:S02]  /*ac30*/  PRMT R46, RZ, 0x7610, R46 ;  /* 0x00007610ff2e7816 */ /* 0x000fc4000000002e */
[----:B------:R-:W-:Y:S01]  /*ac40*/  PRMT R49, RZ, 0x7610, R49 ;  /* 0x00007610ff317816 */ /* 0x000fe20000000031 */
[----:B------:R-:W5:Y:S04]  /*ac50*/  @!P0 LDG.E.U16 R45, [R126.64+0x2c0] ;  /* 0x0002c00a7e2d8981 */ /* 0x000f68000c1e1500 */
[----:B------:R-:W5:Y:S04]  /*ac60*/  @!P1 LDG.E.U16 R44, [R126.64+0x300] ;  /* 0x0003000a7e2c9981 */ /* 0x000f68000c1e1500 */
[----:B------:R-:W5:Y:S04]  /*ac70*/  @!P2 LDG.E.U16 R47, [R126.64+0x340] ;  /* 0x0003400a7e2fa981 */ /* 0x000f68000c1e1500 */
[----:B------:R-:W5:Y:S04]  /*ac80*/  @!P3 LDG.E.U16 R46, [R126.64+0x380] ;  /* 0x0003800a7e2eb981 */ /* 0x000f68000c1e1500 */
[----:B------:R-:W5:Y:S01]  /*ac90*/  @!P4 LDG.E.U16 R49, [R126.64+0x3c0] ;  /* 0x0003c00a7e31c981 */ /* 0x000f62000c1e1500 */
[----:B------:R-:W-:-:S02]  /*aca0*/  F2FP.PACK_AB R35, R32, R35 ;  /* 0x000000232023723e */ /* 0x000fc400000000ff */
[----:B------:R-:W-:Y:S02]  /*acb0*/  F2FP.PACK_AB R33, R30, R33 ;  /* 0x000000211e21723e */ /* 0x000fe400000000ff */
[----:B------:R-:W-:Y:S02]  /*acc0*/  F2FP.PACK_AB R28, R28, R31 ;  /* 0x0000001f1c1c723e */ /* 0x000fe400000000ff */
[----:B------:R-:W-:Y:S02]  /*acd0*/  PRMT R31, R33, 0x7632, R31 ;  /* 0x00007632211f7816 */ /* 0x000fe4000000001f */
[----:B------:R-:W-:Y:S02]  /*ace0*/  F2FP.PACK_AB R26, R26, R29 ;  /* 0x0000001d1a1a723e */ /* 0x000fe400000000ff */
[----:B------:R-:W-:Y:S02]  /*acf0*/  PRMT R29, R28, 0x7632, R29 ;  /* 0x000076321c1d7816 */ /* 0x000fe4000000001d */
[----:B------:R-:W-:-:S02]  /*ad00*/  F2FP.PACK_AB R27, R24, R27 ;  /* 0x0000001b181b723e */ /* 0x000fc400000000ff */
[----:B------:R-:W-:Y:S02]  /*ad10*/  F2FP.PACK_AB R25, R22, R25 ;  /* 0x000000191619723e */ /* 0x000fe400000000ff */
[----:B------:R-:W-:Y:S02]  /*ad20*/  F2FP.PACK_AB R20, R20, R23 ;  /* 0x000000171414723e */ /* 0x000fe400000000ff */
[----:B------:R-:W-:Y:S02]  /*ad30*/  F2FP.PACK_AB R18, R18, R21 ;  /* 0x000000151212723e */ /* 0x000fe400000000ff */
[----:B------:R-:W-:Y:S02]  /*ad40*/  ISETP.NE.AND P6, PT, R149, RZ, PT ;  /* 0x000000ff9500720c */ /* 0x000fe40003fc5270 */
[----:B------:R-:W-:Y:S01]  /*ad50*/  PRMT R21, R20, 0x7632, R21 ;  /* 0x0000763214157816 */ /* 0x000fe20000000015 */
        /* <DEDUP_REMOVED lines=21> */
[----:B------:R-:W-:Y:S04]  /*aeb0*/  LDS.U16 R37, [R89+0x10] ;  /* 0x0000100059257984 */ /* 0x000fe80000000400 */
[----:B------:R-:W-:Y:S04]  /*aec0*/  LDS.U16 R32, [R89+0x1c] ;  /* 0x00001c0059207984 */ /* 0x000fe80000000400 */
[----:B------:R-:W-:Y:S01]  /*aed0*/  LDS.U16 R30, [R89+0x1e] ;  /* 0x00001e00591e7984 */ /* 0x000fe20000000400 */
[----:B0-----:R-:W-:-:S05]  /*aee0*/  HADD2.F32 R0, -RZ, R0.H0_H0 ;  /* 0x20000000ff007230 */ /* 0x001fca0000004100 */
[----:B------:R-:W-:Y:S02]  /*aef0*/  FADD.FTZ R38, R0, UR4 ;  /* 0x0000000400267e21 */ /* 0x000fe40008010000 */
[----:B------:R-:W0:Y:S01]  /*af00*/  LDS.U16 R0, [R89+0x8] ;  /* 0x0000080059007984 */ /* 0x000e220000000400 */
[----:B-1----:R-:W-:Y:S02]  /*af10*/  HADD2.F32 R3, -RZ, R3.H0_H0 ;  /* 0x20000003ff037230 */ /* 0x002fe40000004100 */
[----:B------:R-:W-:Y:S01]  /*af20*/  FSETP.GTU.FTZ.AND P4, PT, R38, 20, PT ;  /* 0x41a000002600780b */ /* 0x000fe20003f9c000 */
[----:B--2---:R-:W-:Y:S02]  /*af30*/  HADD2.F32 R36, -RZ, R36.H0_H0 ;  /* 0x20000024ff247230 */ /* 0x004fe40000004100 */
[----:B---3--:R-:W-:Y:S01]  /*af40*/  HADD2.F32 R34, -RZ, R34.H0_H0 ;  /* 0x20000022ff227230 */ /* 0x008fe20000004100 */
[----:B------:R-:W-:Y:S02]  /*af50*/  FADD.FTZ R40, R3, UR4 ;  /* 0x0000000403287e21 */ /* 0x000fe40008010000 */
[----:B------:R-:W-:Y:S01]  /*af60*/  FADD.FTZ R42, R36, UR4 ;  /* 0x00000004242a7e21 */ /* 0x000fe20008010000 */
[----:B------:R-:W1:Y:S01]  /*af70*/  LDS.U16 R3, [R89+0xa] ;  /* 0x00000a0059037984 */ /* 0x000e620000000400 */
[----:B------:R-:W-:Y:S01]  /*af80*/  FADD.FTZ R41, R34, UR4 ;  /* 0x0000000422297e21 */ /* 0x000fe20008010000 */
[----:B------:R-:W-:-:S02]  /*af90*/  FSETP.GTU.FTZ.AND P5, PT, R40, 20, PT ;  /* 0x41a000002800780b */ /* 0x000fc40003fbc000 */
[----:B------:R-:W-:Y:S01]  /*afa0*/  FSETP.GTU.FTZ.AND P1, PT, R42, 20, PT ;  /* 0x41a000002a00780b */ /* 0x000fe20003f3c000 */
[----:B------:R-:W2:Y:S01]  /*afb0*/  LDS.U16 R34, [R89+0xc] ;  /* 0x00000c0059227984 */ /* 0x000ea20000000400 */
[----:B------:R-:W-:Y:S01]  /*afc0*/  FSETP.GTU.FTZ.AND P0, PT, R41, 20, PT ;  /* 0x41a000002900780b */ /* 0x000fe20003f1c000 */
[----:B------:R-:W-:Y:S02]  /*afd0*/  @!P4 FMUL.FTZ R38, R38, -1.4426950216293334961 ;  /* 0xbfb8aa3b2626c820 */ /* 0x000fe40000410000 */
[----:B------:R-:W3:Y:S02]  /*afe0*/  LDS.U16 R36, [R89+0xe] ;  /* 0x00000e0059247984 */ /* 0x000ee40000000400 */
[----:B------:R4:W5:Y:S04]  /*aff0*/  @!P4 MUFU.EX2 R39, R38 ;  /* 0x000000260027c308 */ /* 0x0009680000000800 */
[----:B------:R-:W-:Y:S01]  /*b000*/  @!P5 FMUL.FTZ R40, R40, -1.4426950216293334961 ;  /* 0xbfb8aa3b2828d820 */ /* 0x000fe20000410000 */
[----:B----4-:R-:W4:Y:S01]  /*b010*/  LDS.U16 R38, [R89+0x12] ;  /* 0x0000120059267984 */ /* 0x010f220000000400 */
[----:B------:R-:W-:-:S02]  /*b020*/  @!P1 FMUL.FTZ R42, R42, -1.4426950216293334961 ;  /* 0xbfb8aa3b2a2a9820 */ /* 0x000fc40000410000 */
[----:B------:R-:W-:Y:S02]  /*b030*/  @!P0 FMUL.FTZ R41, R41, -1.4426950216293334961 ;  /* 0xbfb8aa3b29298820 */ /* 0x000fe40000410000 */
[----:B------:R-:W1:Y:S08]  /*b040*/  @!P5 MUFU.EX2 R40, R40 ;  /* 0x000000280028d308 */ /* 0x000e700000000800 */
[----:B------:R-:W2:Y:S01]  /*b050*/  @!P1 MUFU.EX2 R42, R42 ;  /* 0x0000002a002a9308 */ /* 0x000ea20000000800 */
[----:B0-----:R-:W-:-:S07]  /*b060*/  HADD2.F32 R0, -RZ, R0.H0_H0 ;  /* 0x20000000ff007230 */ /* 0x001fce0000004100 */
[----:B------:R-:W0:Y:S01]  /*b070*/  @!P0 MUFU.EX2 R41, R41 ;  /* 0x0000002900298308 */ /* 0x000e220000000800 */
[----:B------:R-:W-:Y:S02]  /*b080*/  FADD.FTZ R0, R0, UR4 ;  /* 0x0000000400007e21 */ /* 0x000fe40008010000 */
[----:B-----5:R-:W-:Y:S02]  /*b090*/  @!P4 FADD.FTZ R39, R39, 1 ;  /* 0x3f8000002727c421 */ /* 0x020fe40000010000 */
[----:B-1----:R-:W-:Y:S01]  /*b0a0*/  @!P5 FADD.FTZ R40, R40, 1 ;  /* 0x3f8000002828d421 */ /* 0x002fe20000010000 */
[----:B------:R-:W-:Y:S01]  /*b0b0*/  FSETP.GTU.FTZ.AND P2, PT, R0, 20, PT ;  /* 0x41a000000000780b */ /* 0x000fe20003f5c000 */
[----:B--2---:R-:W-:Y:S02]  /*b0c0*/  @!P1 FADD.FTZ R42, R42, 1 ;  /* 0x3f8000002a2a9421 */ /* 0x004fe40000010000 */
[----:B------:R-:W1:Y:S01]  /*b0d0*/  @!P4 MUFU.RCP R39, R39 ;  /* 0x000000270027c308 */ /* 0x000e620000001000 */
[----:B0-----:R-:W-:-:S07]  /*b0e0*/  @!P0 FADD.FTZ R41, R41, 1 ;  /* 0x3f80000029298421 */ /* 0x001fce0000010000 */
[----:B------:R-:W0:Y:S01]  /*b0f0*/  @!P5 MUFU.RCP R40, R40 ;  /* 0x000000280028d308 */ /* 0x000e220000001000 */
[----:B------:R-:W-:Y:S02]  /*b100*/  HADD2.F32 R3, -RZ, R3.H0_H0 ;  /* 0x20000003ff037230 */ /* 0x000fe40000004100 */
[----:B------:R-:W-:-:S05]  /*b110*/  HADD2.F32 R34, -RZ, R34.H0_H0 ;  /* 0x20000022ff227230 */ /* 0x000fca0000004100 */
[----:B------:R-:W2:Y:S01]  /*b120*/  @!P1 MUFU.RCP R42, R42 ;  /* 0x0000002a002a9308 */ /* 0x000ea20000001000 */
[----:B---3--:R-:W-:Y:S01]  /*b130*/  HADD2.F32 R36, -RZ, R36.H0_H0 ;  /* 0x20000024ff247230 */ /* 0x008fe20000004100 */
[----:B------:R-:W-:-:S06]  /*b140*/  @!P2 FMUL.FTZ R0, R0, -1.4426950216293334961 ;  /* 0xbfb8aa3b0000a820 */ /* 0x000fcc0000410000 */
[----:B------:R-:W3:Y:S01]  /*b150*/  @!P0 MUFU.RCP R41, R41 ;  /* 0x0000002900298308 */ /* 0x000ee20000001000 */
[----:B----4-:R-:W-:Y:S01]  /*b160*/  HADD2.F32 R38, -RZ, R38.H0_H0 ;  /* 0x20000026ff267230 */ /* 0x010fe20000004100 */
[----:B------:R-:W-:Y:S01]  /*b170*/  FADD.FTZ R3, R3, UR4 ;  /* 0x0000000403037e21 */ /* 0x000fe20008010000 */
[----:B------:R-:W-:Y:S01]  /*b180*/  HADD2.F32 R37, -RZ, R37.H0_H0 ;  /* 0x20000025ff257230 */ /* 0x000fe20000004100 */
[----:B------:R-:W-:Y:S02]  /*b190*/  FADD.FTZ R34, R34, UR4 ;  /* 0x0000000422227e21 */ /* 0x000fe40008010000 */
[----:B------:R-:W-:Y:S02]  /*b1a0*/  FADD.FTZ R36, R36, UR4 ;  /* 0x0000000424247e21 */ /* 0x000fe40008010000 */
[----:B------:R-:W-:Y:S01]  /*b1b0*/  FADD.FTZ R38, R38, UR4 ;  /* 0x0000000426267e21 */ /* 0x000fe20008010000 */
[----:B------:R-:W4:Y:S01]  /*b1c0*/  @!P2 MUFU.EX2 R0, R0 ;  /* 0x000000000000a308 */ /* 0x000f220000000800 */
[----:B-1----:R-:W-:Y:S01]  /*b1d0*/  @!P4 FMUL.FTZ R2, R2, R39 ;  /* 0x000000270202c220 */ /* 0x002fe20000410000 */
[----:B------:R-:W-:Y:S01]  /*b1e0*/  FSETP.GTU.FTZ.AND P3, PT, R3, 20, PT ;  /* 0x41a000000300780b */ /* 0x000fe20003f7c000 */
[----:B0-----:R-:W-:Y:S01]  /*b1f0*/  @!P5 FMUL.FTZ R5, R5, R40 ;  /* 0x000000280505d220 */ /* 0x001fe20000410000 */
[----:B------:R-:W-:Y:S01]  /*b200*/  FSETP.GTU.FTZ.AND P4, PT, R34, 20, PT ;  /* 0x41a000002200780b */ /* 0x000fe20003f9c000 */
[----:B------:R-:W-:Y:S01]  /*b210*/  FADD.FTZ R37, R37, UR4 ;  /* 0x0000000425257e21 */ /* 0x000fe20008010000 */
[----:B------:R-:W-:Y:S01]  /*b220*/  FSETP.GTU.FTZ.AND P5, PT, R36, 20, PT ;  /* 0x41a000002400780b */ /* 0x000fe20003fbc000 */
[----:B--2---:R-:W-:Y:S01]  /*b230*/  @!P1 FMUL.FTZ R7, R7, R42 ;  /* 0x0000002a07079220 */ /* 0x004fe20000410000 */
[----:B------:R-:W-:Y:S01]  /*b240*/  FSETP.GTU.FTZ.AND P1, PT, R38, 20, PT ;  /* 0x41a000002600780b */ /* 0x000fe20003f3c000 */
[----:B---3--:R-:W-:Y:S01]  /*b250*/  @!P0 FMUL.FTZ R4, R4, R41 ;  /* 0x0000002904048220 */ /* 0x008fe20000410000 */
[----:B------:R-:W-:-:S05]  /*b260*/  FSETP.GTU.FTZ.AND P0, PT, R37, 20, PT ;  /* 0x41a000002500780b */ /* 0x000fca0003f1c000 */
[----:B------:R-:W-:Y:S02]  /*b270*/  @!P3 FMUL.FTZ R3, R3, -1.4426950216293334961 ;  /* 0xbfb8aa3b0303b820 */ /* 0x000fe40000410000 */
[----:B------:R-:W-:Y:S02]  /*b280*/  @!P4 FMUL.FTZ R34, R34, -1.4426950216293334961 ;  /* 0xbfb8aa3b2222c820 */ /* 0x000fe40000410000 */
[----:B------:R-:W-:Y:S02]  /*b290*/  @!P5 FMUL.FTZ R36, R36, -1.4426950216293334961 ;  /* 0xbfb8aa3b2424d820 */ /* 0x000fe40000410000 */
[----:B----4-:R-:W-:Y:S02]  /*b2a0*/  @!P2 FADD.FTZ R0, R0, 1 ;  /* 0x3f8000000000a421 */ /* 0x010fe40000010000 */
[----:B------:R-:W-:Y:S02]  /*b2b0*/  @!P1 FMUL.FTZ R38, R38, -1.4426950216293334961 ;  /* 0xbfb8aa3b26269820 */ /* 0x000fe40000410000 */
[----:B------:R-:W-:Y:S01]  /*b2c0*/  @!P0 FMUL.FTZ R37, R37, -1.4426950216293334961 ;  /* 0xbfb8aa3b25258820 */ /* 0x000fe20000410000 */
[----:B------:R-:W0:Y:S08]  /*b2d0*/  @!P3 MUFU.EX2 R3, R3 ;  /* 0x000000030003b308 */ /* 0x000e300000000800 */
[----:B------:R-:W1:Y:S08]  /*b2e0*/  @!P4 MUFU.EX2 R34, R34 ;  /* 0x000000220022c308 */ /* 0x000e700000000800 */
[----:B------:R-:W2:Y:S08]  /*b2f0*/  @!P5 MUFU.EX2 R36, R36 ;  /* 0x000000240024d308 */ /* 0x000eb00000000800 */
[----:B------:R3:W-:Y:S08]  /*b300*/  @!P2 MUFU.RCP R55, R0 ;  /* 0x000000000037a308 */ /* 0x0007f00000001000 */
[----:B------:R-:W4:Y:S01]  /*b310*/  @!P1 MUFU.EX2 R38, R38 ;  /* 0x0000002600269308 */ /* 0x000f220000000800 */
[----:B---3--:R-:W3:Y:S07]  /*b320*/  LDS.U16 R0, [R89+0x14] ;  /* 0x0000140059007984 */ /* 0x008eee0000000400 */
[----:B------:R-:W5:Y:S01]  /*b330*/  @!P0 MUFU.EX2 R37, R37 ;  /* 0x0000002500258308 */ /* 0x000f620000000800 */
[----:B0-----:R-:W-:-:S02]  /*b340*/  @!P3 FADD.FTZ R3, R3, 1 ;  /* 0x3f8000000303b421 */ /* 0x001fc40000010000 */
[----:B-1----:R-:W-:Y:S02]  /*b350*/  @!P4 FADD.FTZ R34, R34, 1 ;  /* 0x3f8000002222c421 */ /* 0x002fe40000010000 */
[----:B--2---:R-:W-:Y:S02]  /*b360*/  @!P5 FADD.FTZ R36, R36, 1 ;  /* 0x3f8000002424d421 */ /* 0x004fe40000010000 */
[----:B----4-:R-:W-:Y:S01]  /*b370*/  @!P1 FADD.FTZ R38, R38, 1 ;  /* 0x3f80000026269421 */ /* 0x010fe20000010000 */
[----:B------:R0:W-:Y:S01]  /*b380*/  @!P3 MUFU.RCP R54, R3 ;  /* 0x000000030036b308 */ /* 0x0001e20000001000 */
[----:B-----5:R-:W-:-:S07]  /*b390*/  @!P0 FADD.FTZ R37, R37, 1 ;  /* 0x3f80000025258421 */ /* 0x020fce0000010000 */
[----:B------:R1:W-:Y:S01]  /*b3a0*/  @!P4 MUFU.RCP R57, R34 ;  /* 0x000000220039c308 */ /* 0x0003e20000001000 */
[----:B0-----:R-:W-:Y:S01]  /*b3b0*/  LDS.U16 R3, [R89+0x16] ;  /* 0x0000160059037984 */ /* 0x001fe20000000400 */
[----:B------:R-:W-:-:S06]  /*b3c0*/  LOP3.LUT R40, R147, 0xfffffe00, RZ, 0xc0, !PT ;  /* 0xfffffe0093287812 */ /* 0x000fcc00078ec0ff */
[----:B------:R0:W-:Y:S01]  /*b3d0*/  @!P5 MUFU.RCP R56, R36 ;  /* 0x000000240038d308 */ /* 0x0001e20000001000 */
[----:B-1----:R-:W-:Y:S04]  /*b3e0*/  LDS.U16 R34, [R89+0x18] ;  /* 0x0000180059227984 */ /* 0x002fe80000000400 */
[----:B0-----:R-:W0:Y:S03]  /*b3f0*/  LDS.U16 R36, [R89+0x1a] ;  /* 0x00001a0059247984 */ /* 0x001e260000000400 */
[----:B------:R-:W1:Y:S01]  /*b400*/  @!P1 MUFU.RCP R38, R38 ;  /* 0x0000002600269308 */ /* 0x000e620000001000 */
[----:B------:R-:W-:Y:S01]  /*b410*/  BAR.SYNC.DEFER_BLOCKING 0x0 ;  /* 0x0000000000007b1d */ /* 0x000fe20000010000 */
[----:B------:R-:W-:-:S06]  /*b420*/  LEA R58, R145, R40, 0x4 ;  /* 0x00000028913a7211 */ /* 0x000fcc00078e20ff */
[----:B------:R-:W2:Y:S01]  /*b430*/  @!P0 MUFU.RCP R37, R37 ;  /* 0x0000002500258308 */ /* 0x000ea20000001000 */
[----:B------:R-:W-:Y:S01]  /*b440*/  HADD2.F32 R32, -RZ, R32.H0_H0 ;  /* 0x20000020ff207230 */ /* 0x000fe20000004100 */
[C---:B------:R-:W-:Y:S01]  /*b450*/  IADD3 R39, R58.reuse, 0x1, RZ ;  /* 0x000000013a277810 */ /* 0x040fe20007ffe0ff */
[----:B------:R-:W-:Y:S01]  /*b460*/  HADD2.F32 R30, -RZ, R30.H0_H0 ;  /* 0x2000001eff1e7230 */ /* 0x000fe20000004100 */
[C---:B------:R-:W-:Y:S02]  /*b470*/  IADD3 R40, R58.reuse, 0x2, RZ ;  /* 0x000000023a287810 */ /* 0x040fe40007ffe0ff */
[----:B------:R-:W-:Y:S01]  /*b480*/  IADD3 R41, R58, 0x3, RZ ;  /* 0x000000033a297810 */ /* 0x000fe20007ffe0ff */
[----:B------:R-:W-:Y:S01]  /*b490*/  FADD.FTZ R32, R32, UR4 ;  /* 0x0000000420207e21 */ /* 0x000fe20008010000 */
[----:B------:R-:W-:Y:S02]  /*b4a0*/  IADD3 R42, R58, 0x4, RZ ;  /* 0x000000043a2a7810 */ /* 0x000fe40007ffe0ff */
[----:B------:R-:W-:-:S02]  /*b4b0*/  LEA.HI.SX32 R39, R39, R58, 0x1b ;  /* 0x0000003a27277211 */ /* 0x000fc400078fdaff */
[----:B------:R-:W-:Y:S01]  /*b4c0*/  LEA.HI.SX32 R40, R40, R58, 0x1b ;  /* 0x0000003a28287211 */ /* 0x000fe200078fdaff */
[----:B-1----:R-:W-:Y:S01]  /*b4d0*/  @!P1 FMUL.FTZ R13, R13, R38 ;  /* 0x000000260d0d9220 */ /* 0x002fe20000410000 */
[----:B------:R-:W-:Y:S01]  /*b4e0*/  IADD3 R43, R58, 0x5, RZ ;  /* 0x000000053a2b7810 */ /* 0x000fe20007ffe0ff */
[----:B------:R-:W-:Y:S01]  /*b4f0*/  FADD.FTZ R30, R30, UR4 ;  /* 0x000000041e1e7e21 */ /* 0x000fe20008010000 */
[-C--:B------:R-:W-:Y:S01]  /*b500*/  LEA.HI.SX32 R41, R41, R58.reuse, 0x1b ;  /* 0x0000003a29297211 */ /* 0x080fe200078fdaff */
[----:B--2---:R-:W-:Y:S01]  /*b510*/  @!P0 FMUL.FTZ R10, R10, R37 ;  /* 0x000000250a0a8220 */ /* 0x004fe20000410000 */
[----:B------:R-:W-:Y:S01]  /*b520*/  LEA.HI.SX32 R42, R42, R58, 0x1b ;  /* 0x0000003a2a2a7211 */ /* 0x000fe200078fdaff */
[----:B---3--:R-:W-:Y:S01]  /*b530*/  HADD2.F32 R0, -RZ, R0.H0_H0 ;  /* 0x20000000ff007230 */ /* 0x008fe20000004100 */
[----:B------:R-:W-:Y:S01]  /*b540*/  FSETP.GTU.FTZ.AND P1, PT, R32, 20, PT ;  /* 0x41a000002000780b */ /* 0x000fe20003f3c000 */
[----:B------:R-:W-:Y:S01]  /*b550*/  IMAD.SHL.U32 R40, R40, 0x2, RZ ;  /* 0x0000000228287824 */ /* 0x000fe200078e00ff */
[----:B------:R-:W-:-:S02]  /*b560*/  IADD3 R44, R58, 0x6, RZ ;  /* 0x000000063a2c7810 */ /* 0x000fc40007ffe0ff */
[----:B------:R-:W-:Y:S02]  /*b570*/  PRMT R37, R35, 0x7632, R37 ;  /* 0x0000763223257816 */ /* 0x000fe40000000025 */
[----:B------:R-:W-:Y:S02]  /*b580*/  SHF.L.U32 R39, R39, 0x1, RZ ;  /* 0x0000000127277819 */ /* 0x000fe400000006ff */
[C---:B------:R-:W-:Y:S02]  /*b590*/  IADD3 R45, R58.reuse, 0x7, RZ ;  /* 0x000000073a2d7810 */ /* 0x040fe40007ffe0ff */
[----:B------:R-:W-:Y:S02]  /*b5a0*/  LEA.HI.SX32 R43, R43, R58, 0x1b ;  /* 0x0000003a2b2b7211 */ /* 0x000fe400078fdaff */
[C---:B------:R-:W-:Y:S02]  /*b5b0*/  IADD3 R46, R58.reuse, 0x8, RZ ;  /* 0x000000083a2e7810 */ /* 0x040fe40007ffe0ff */
[----:B------:R-:W-:-:S02]  /*b5c0*/  IADD3 R47, R58, 0x9, RZ ;  /* 0x000000093a2f7810 */ /* 0x000fc40007ffe0ff */
[----:B------:R-:W-:Y:S01]  /*b5d0*/  SHF.L.U32 R41, R41, 0x1, RZ ;  /* 0x0000000129297819 */ /* 0x000fe200000006ff */
[----:B------:R-:W-:Y:S01]  /*b5e0*/  STS.U16 [R89], R35 ;  /* 0x0000002359007388 */ /* 0x000fe20000000400 */
[----:B------:R-:W-:Y:S01]  /*b5f0*/  SHF.L.U32 R42, R42, 0x1, RZ ;  /* 0x000000012a2a7819 */ /* 0x000fe200000006ff */
[----:B------:R-:W-:Y:S01]  /*b600*/  FADD.FTZ R0, R0, UR4 ;  /* 0x0000000400007e21 */ /* 0x000fe20008010000 */
[----:B------:R-:W-:Y:S01]  /*b610*/  FSETP.GTU.FTZ.AND P0, PT, R30, 20, PT ;  /* 0x41a000001e00780b */ /* 0x000fe20003f1c000 */
[----:B------:R-:W-:Y:S01]  /*b620*/  STS.U16 [R39+0x2], R37 ;  /* 0x0000022527007388 */ /* 0x000fe20000000400 */
[----:B------:R-:W-:Y:S02]  /*b630*/  IADD3 R48, R58, 0xa, RZ ;  /* 0x0000000a3a307810 */ /* 0x000fe40007ffe0ff */
[----:B------:R-:W-:Y:S01]  /*b640*/  LEA.HI.SX32 R44, R44, R58, 0x1b ;  /* 0x0000003a2c2c7211 */ /* 0x000fe200078fdaff */
[----:B------:R-:W-:Y:S01]  /*b650*/  STS.U16 [R40+0x4], R33 ;  /* 0x0000042128007388 */ /* 0x000fe20000000400 */
[----:B------:R-:W-:-:S02]  /*b660*/  IADD3 R49, R58, 0xb, RZ ;  /* 0x0000000b3a317810 */ /* 0x000fc40007ffe0ff */
[-C--:B------:R-:W-:Y:S02]  /*b670*/  LEA.HI.SX32 R45, R45, R58.reuse, 0x1b ;  /* 0x0000003a2d2d7211 */ /* 0x080fe400078fdaff */
[----:B------:R-:W-:Y:S01]  /*b680*/  SHF.L.U32 R43, R43, 0x1, RZ ;  /* 0x000000012b2b7819 */ /* 0x000fe200000006ff */
[----:B------:R-:W-:Y:S01]  /*b690*/  STS.U16 [R41+0x6], R31 ;  /* 0x0000061f29007388 */ /* 0x000fe20000000400 */
[----:B------:R-:W-:Y:S02]  /*b6a0*/  IADD3 R50, R58, 0xc, RZ ;  /* 0x0000000c3a327810 */ /* 0x000fe40007ffe0ff */
[-C--:B------:R-:W-:Y:S02]  /*b6b0*/  LEA.HI.SX32 R46, R46, R58.reuse, 0x1b ;  /* 0x0000003a2e2e7211 */ /* 0x080fe400078fdaff */
[----:B------:R-:W-:Y:S01]  /*b6c0*/  LEA.HI.SX32 R47, R47, R58, 0x1b ;  /* 0x0000003a2f2f7211 */ /* 0x000fe200078fdaff */
[----:B------:R-:W-:Y:S01]  /*b6d0*/  @!P5 FMUL.FTZ R11, R11, R56 ;  /* 0x000000380b0bd220 */ /* 0x000fe20000410000 */
[C---:B------:R-:W-:Y:S01]  /*b6e0*/  IADD3 R51, R58.reuse, 0xd, RZ ;  /* 0x0000000d3a337810 */ /* 0x040fe20007ffe0ff */
[----:B------:R1:W-:Y:S01]  /*b6f0*/  STS.U16 [R42+0x8], R28 ;  /* 0x0000081c2a007388 */ /* 0x0003e20000000400 */
[----:B------:R-:W-:-:S02]  /*b700*/  IADD3 R52, R58, 0xe, RZ ;  /* 0x0000000e3a347810 */ /* 0x000fc40007ffe0ff */
[-C--:B------:R-:W-:Y:S02]  /*b710*/  LEA.HI.SX32 R48, R48, R58.reuse, 0x1b ;  /* 0x0000003a30307211 */ /* 0x080fe400078fdaff */
[----:B------:R-:W-:Y:S01]  /*b720*/  SHF.L.U32 R44, R44, 0x1, RZ ;  /* 0x000000012c2c7819 */ /* 0x000fe200000006ff */
[----:B------:R2:W-:Y:S01]  /*b730*/  STS.U16 [R43+0xa], R29 ;  /* 0x00000a1d2b007388 */ /* 0x0005e20000000400 */
[----:B------:R-:W-:Y:S02]  /*b740*/  IADD3 R53, R58, 0xf, RZ ;  /* 0x0000000f3a357810 */ /* 0x000fe40007ffe0ff */
[----:B------:R-:W-:Y:S02]  /*b750*/  LEA.HI.SX32 R49, R49, R58, 0x1b ;  /* 0x0000003a31317211 */ /* 0x000fe400078fdaff */
[----:B------:R-:W-:Y:S02]  /*b760*/  FSETP.GTU.FTZ.AND P5, PT, R0, 20, PT ;  /* 0x41a000000000780b */ /* 0x000fe40003fbc000 */
[----:B-1----:R-:W-:-:S02]  /*b770*/  PRMT R28, R26, 0x7632, R28 ;  /* 0x000076321a1c7816 */ /* 0x002fc4000000001c */
[----:B------:R-:W-:Y:S01]  /*b780*/  SHF.L.U32 R45, R45, 0x1, RZ ;  /* 0x000000012d2d7819 */ /* 0x000fe200000006ff */
[----:B------:R-:W-:Y:S01]  /*b790*/  IMAD.SHL.U32 R47, R47, 0x2, RZ ;  /* 0x000000022f2f7824 */ /* 0x000fe200078e00ff */
[-C--:B------:R-:W-:Y:S02]  /*b7a0*/  LEA.HI.SX32 R50, R50, R58.reuse, 0x1b ;  /* 0x0000003a32327211 */ /* 0x080fe400078fdaff */
[----:B------:R-:W-:Y:S01]  /*b7b0*/  SHF.L.U32 R46, R46, 0x1, RZ ;  /* 0x000000012e2e7819 */ /* 0x000fe200000006ff */
[----:B------:R-:W-:Y:S01]  /*b7c0*/  @!P1 FMUL.FTZ R22, R32, -1.4426950216293334961 ;  /* 0xbfb8aa3b20169820 */ /* 0x000fe20000410000 */
[-C--:B------:R-:W-:Y:S02]  /*b7d0*/  LEA.HI.SX32 R51, R51, R58.reuse, 0x1b ;  /* 0x0000003a33337211 */ /* 0x080fe400078fdaff */
[----:B--2---:R-:W-:Y:S01]  /*b7e0*/  PRMT R29, R27, 0x7632, R29 ;  /* 0x000076321b1d7816 */ /* 0x004fe2000000001d */
[----:B------:R-:W-:Y:S01]  /*b7f0*/  STS.U16 [R44+0xc], R26 ;  /* 0x00000c1a2c007388 */ /* 0x000fe20000000400 */
[----:B------:R-:W-:-:S02]  /*b800*/  LEA.HI.SX32 R52, R52, R58, 0x1b ;  /* 0x0000003a34347211 */ /* 0x000fc400078fdaff */
[----:B------:R-:W-:Y:S02]  /*b810*/  PRMT R31, R25, 0x7610, R31 ;  /* 0x00007610191f7816 */ /* 0x000fe4000000001f */
[----:B------:R-:W-:Y:S01]  /*b820*/  SHF.L.U32 R48, R48, 0x1, RZ ;  /* 0x0000000130307819 */ /* 0x000fe200000006ff */
[----:B------:R1:W-:Y:S01]  /*b830*/  STS.U16 [R45+0xe], R28 ;  /* 0x00000e1c2d007388 */ /* 0x0003e20000000400 */
[----:B------:R-:W-:Y:S02]  /*b840*/  LEA.HI.SX32 R53, R53, R58, 0x1b ;  /* 0x0000003a35357211 */ /* 0x000fe400078fdaff */
[----:B------:R-:W-:Y:S02]  /*b850*/  PRMT R32, R25, 0x7632, R32 ;  /* 0x0000763219207816 */ /* 0x000fe40000000020 */
[----:B------:R-:W-:Y:S01]  /*b860*/  SHF.L.U32 R49, R49, 0x1, RZ ;  /* 0x0000000131317819 */ /* 0x000fe200000006ff */
[----:B------:R-:W-:Y:S01]  /*b870*/  STS.U16 [R46+0x10], R27 ;  /* 0x0000101b2e007388 */ /* 0x000fe20000000400 */
[----:B------:R-:W-:Y:S01]  /*b880*/  SHF.L.U32 R50, R50, 0x1, RZ ;  /* 0x0000000132327819 */ /* 0x000fe200000006ff */
[----:B------:R-:W-:Y:S01]  /*b890*/  @!P0 FMUL.FTZ R25, R30, -1.4426950216293334961 ;  /* 0xbfb8aa3b1e198820 */ /* 0x000fe20000410000 */
[----:B------:R-:W-:Y:S01]  /*b8a0*/  SHF.L.U32 R51, R51, 0x1, RZ ;  /* 0x0000000133337819 */ /* 0x000fe200000006ff */
[----:B------:R-:W-:Y:S01]  /*b8b0*/  STS.U16 [R47+0x12], R29 ;  /* 0x0000121d2f007388 */ /* 0x000fe20000000400 */
[----:B-1----:R-:W-:-:S02]  /*b8c0*/  PRMT R28, R18, 0x7610, R28 ;  /* 0x00007610121c7816 */ /* 0x002fc4000000001c */
[----:B------:R-:W-:Y:S01]  /*b8d0*/  SHF.L.U32 R52, R52, 0x1, RZ ;  /* 0x0000000134347819 */ /* 0x000fe200000006ff */
[----:B------:R-:W-:Y:S01]  /*b8e0*/  STS.U16 [R48+0x14], R31 ;  /* 0x0000141f30007388 */ /* 0x000fe20000000400 */
[----:B------:R-:W-:Y:S02]  /*b8f0*/  PRMT R30, R18, 0x7632, R30 ;  /* 0x00007632121e7816 */ /* 0x000fe4000000001e */
[----:B------:R-:W-:Y:S01]  /*b900*/  SHF.L.U32 R53, R53, 0x1, RZ ;  /* 0x0000000135357819 */ /* 0x000fe200000006ff */
[----:B------:R-:W-:Y:S01]  /*b910*/  STS.U16 [R49+0x16], R32 ;  /* 0x0000162031007388 */ /* 0x000fe20000000400 */
[----:B------:R-:W-:-:S03]  /*b920*/  @!P5 FMUL.FTZ R0, R0, -1.4426950216293334961 ;  /* 0xbfb8aa3b0000d820 */ /* 0x000fc60000410000 */
[----:B------:R-:W-:Y:S01]  /*b930*/  STS.U16 [R50+0x18], R20 ;  /* 0x0000181432007388 */ /* 0x000fe20000000400 */
[----:B0-----:R-:W-:-:S03]  /*b940*/  HADD2.F32 R36, -RZ, R36.H0_H0 ;  /* 0x20000024ff247230 */ /* 0x001fc60000004100 */
[----:B------:R-:W-:Y:S01]  /*b950*/  STS.U16 [R51+0x1a], R21 ;  /* 0x00001a1533007388 */ /* 0x000fe20000000400 */
[----:B------:R-:W-:-:S03]  /*b960*/  @!P2 FMUL.FTZ R6, R6, R55 ;  /* 0x000000370606a220 */ /* 0x000fc60000410000 */
[----:B------:R0:W-:Y:S01]  /*b970*/  STS.U16 [R52+0x1c], R28 ;  /* 0x00001c1c34007388 */ /* 0x0001e20000000400 */
[----:B------:R-:W-:-:S03]  /*b980*/  @!P4 FMUL.FTZ R8, R8, R57 ;  /* 0x000000390808c220 */ /* 0x000fc60000410000 */
        /* <DEDUP_REMOVED lines=19> */
[----:B------:R-:W1:Y:S03]  /*bac0*/  @!P5 MUFU.EX2 R0, R0 ;  /* 0x000000000000d308 */ /* 0x000e660000000800 */
[----:B------:R-:W-:Y:S01]  /*bad0*/  @!P6 STS [0x840], R124 ;  /* 0x0008407cff00e388 */ /* 0x000fe20000000800 */
[----:B------:R-:W-:Y:S01]  /*bae0*/  HADD2.F32 R3, -RZ, R3.H0_H0 ;  /* 0x20000003ff037230 */ /* 0x000fe20000004100 */
[----:B------:R-:W-:Y:S01]  /*baf0*/  FSETP.GTU.FTZ.AND P2, PT, R36, 20, PT ;  /* 0x41a000002400780b */ /* 0x000fe20003f5c000 */
[----:B------:R-:W-:-:S03]  /*bb00*/  HADD2.F32 R34, -RZ, R34.H0_H0 ;  /* 0x20000022ff227230 */ /* 0x000fc60000004100 */
[----:B------:R-:W-:Y:S02]  /*bb10*/  FADD.FTZ R3, R3, UR4 ;  /* 0x0000000403037e21 */ /* 0x000fe40008010000 */
[----:B------:R-:W-:-:S03]  /*bb20*/  FADD.FTZ R34, R34, UR4 ;  /* 0x0000000422227e21 */ /* 0x000fc60008010000 */
[----:B------:R-:W-:Y:S01]  /*bb30*/  FSETP.GTU.FTZ.AND P4, PT, R3, 20, PT ;  /* 0x41a000000300780b */ /* 0x000fe20003f9c000 */
[----:B------:R-:W-:Y:S01]  /*bb40*/  @!P3 FMUL.FTZ R9, R9, R54 ;  /* 0x000000360909b220 */ /* 0x000fe20000410000 */
[----:B------:R-:W-:Y:S01]  /*bb50*/  FSETP.GTU.FTZ.AND P3, PT, R34, 20, PT ;  /* 0x41a000002200780b */ /* 0x000fe20003f7c000 */
[----:B-1----:R-:W-:Y:S02]  /*bb60*/  @!P5 FADD.FTZ R0, R0, 1 ;  /* 0x3f8000000000d421 */ /* 0x002fe40000010000 */
[----:B------:R-:W-:Y:S02]  /*bb70*/  @!P2 FMUL.FTZ R26, R36, -1.4426950216293334961 ;  /* 0xbfb8aa3b241aa820 */ /* 0x000fe40000410000 */
[----:B------:R1:W-:Y:S01]  /*bb80*/  @!P5 MUFU.RCP R23, R0 ;  /* 0x000000000017d308 */ /* 0x0003e20000001000 */
[----:B------:R-:W-:Y:S07]  /*bb90*/  BAR.SYNC.DEFER_BLOCKING 0x0 ;  /* 0x0000000000007b1d */ /* 0x000fee0000010000 */
[----:B------:R-:W2:Y:S01]  /*bba0*/  @!P2 MUFU.EX2 R26, R26 ;  /* 0x0000001a001aa308 */ /* 0x000ea20000000800 */
[----:B------:R-:W-:-:S02]  /*bbb0*/  @!P4 FMUL.FTZ R3, R3, -1.4426950216293334961 ;  /* 0xbfb8aa3b0303c820 */ /* 0x000fc40000410000 */
[----:B------:R-:W-:Y:S01]  /*bbc0*/  @!P3 FMUL.FTZ R24, R34, -1.4426950216293334961 ;  /* 0xbfb8aa3b2218b820 */ /* 0x000fe20000410000 */
[----:B-1----:R-:W1:Y:S04]  /*bbd0*/  LDS R0, [0x840] ;  /* 0x00084000ff007984 */ /* 0x002e680000000800 */
[----:B------:R-:W3:Y:S01]  /*bbe0*/  @!P4 MUFU.EX2 R3, R3 ;  /* 0x000000030003c308 */ /* 0x000ee20000000800 */
[----:B--2---:R-:W-:-:S07]  /*bbf0*/  @!P2 FADD.FTZ R26, R26, 1 ;  /* 0x3f8000001a1aa421 */ /* 0x004fce0000010000 */
[----:B------:R-:W2:Y:S08]  /*bc00*/  @!P3 MUFU.EX2 R24, R24 ;  /* 0x000000180018b308 */ /* 0x000eb00000000800 */
[----:B------:R-:W4:Y:S01]  /*bc10*/  @!P1 MUFU.EX2 R22, R22 ;  /* 0x0000001600169308 */ /* 0x000f220000000800 */
[----:B---3--:R-:W-:-:S07]  /*bc20*/  @!P4 FADD.FTZ R3, R3, 1 ;  /* 0x3f8000000303c421 */ /* 0x008fce0000010000 */
[----:B------:R-:W3:Y:S01]  /*bc30*/  @!P0 MUFU.EX2 R25, R25 ;  /* 0x0000001900198308 */ /* 0x000ee20000000800 */
[----:B0-----:R-:W-:-:S07]  /*bc40*/  IMAD R28, R152, c[0x0][0x2d8], RZ ;  /* 0x0000b600981c7a24 */ /* 0x001fce00078e02ff */
[----:B------:R-:W0:Y:S01]  /*bc50*/  @!P2 MUFU.RCP R26, R26 ;  /* 0x0000001a001aa308 */ /* 0x000e220000001000 */
[----:B--2---:R-:W-:Y:S02]  /*bc60*/  @!P3 FADD.FTZ R24, R24, 1 ;  /* 0x3f8000001818b421 */ /* 0x004fe40000010000 */
[----:B------:R-:W-:-:S05]  /*bc70*/  IMAD.WIDE.U32 R20, R157, c[0x0][0x2d8], RZ ;  /* 0x0000b6009d147a25 */ /* 0x000fca00078e00ff */
[----:B------:R-:W2:Y:S01]  /*bc80*/  @!P4 MUFU.RCP R18, R3 ;  /* 0x000000030012c308 */ /* 0x000ea20000001000 */
[----:B------:R-:W-:Y:S02]  /*bc90*/  IMAD R79, R157, c[0x0][0x2dc], R28 ;  /* 0x0000b7009d4f7a24 */ /* 0x000fe400078e021c */
[----:B----4-:R-:W-:Y:S02]  /*bca0*/  @!P1 FADD.FTZ R22, R22, 1 ;  /* 0x3f80000016169421 */ /* 0x010fe40000010000 */
[----:B---3--:R-:W-:-:S03]  /*bcb0*/  @!P0 FADD.FTZ R25, R25, 1 ;  /* 0x3f80000019198421 */ /* 0x008fc60000010000 */
[----:B------:R-:W3:Y:S01]  /*bcc0*/  @!P3 MUFU.RCP R3, R24 ;  /* 0x000000180003b308 */ /* 0x000ee20000001000 */
[----:B------:R-:W-:Y:S02]  /*bcd0*/  IMAD.IADD R21, R21, 0x1, R79 ;  /* 0x0000000115157824 */ /* 0x000fe400078e024f */
[----:B0-----:R-:W-:Y:S01]  /*bce0*/  @!P2 FMUL.FTZ R17, R17, R26 ;  /* 0x0000001a1111a220 */ /* 0x001fe20000410000 */
[----:B-1----:R-:W-:Y:S01]  /*bcf0*/  ISETP.GE.AND P2, PT, R116, R0, PT ;  /* 0x000000007400720c */ /* 0x002fe20003f46270 */
[----:B------:R-:W-:-:S03]  /*bd00*/  IMAD.WIDE.U32 R20, R161, c[0x0][0x2e0], R20 ;  /* 0x0000b800a1147a25 */ /* 0x000fc600078e0014 */
[----:B------:R-:W0:Y:S01]  /*bd10*/  @!P1 MUFU.RCP R77, R22 ;  /* 0x00000016004d9308 */ /* 0x000e220000001000 */
[----:B------:R-:W-:-:S07]  /*bd20*/  IMAD R28, R154, c[0x0][0x2e0], RZ ;  /* 0x0000b8009a1c7a24 */ /* 0x000fce00078e02ff */
[----:B------:R-:W1:Y:S01]  /*bd30*/  @!P0 MUFU.RCP R24, R25 ;  /* 0x0000001900188308 */ /* 0x000e620000001000 */
[----:B------:R-:W-:Y:S01]  /*bd40*/  @!P5 FMUL.FTZ R12, R12, R23 ;  /* 0x000000170c0cd220 */ /* 0x000fe20000410000 */
[----:B------:R-:W-:Y:S01]  /*bd50*/  IADD3 R23, P5, R72, R20, RZ ;  /* 0x0000001448177210 */ /* 0x000fe20007fbe0ff */
        /* <DEDUP_REMOVED lines=8> */
[----:B0-----:R-:W-:Y:S01]  /*bde0*/  @!P1 FMUL.FTZ R16, R16, R77 ;  /* 0x0000004d10109220 */ /* 0x001fe20000410000 */
[-C--:B------:R-:W-:Y:S02]  /*bdf0*/  ISETP.GE.AND P1, PT, R140, R0.reuse, PT ;  /* 0x000000008c00720c */ /* 0x080fe40003f26270 */
[----:B------:R-:W-:Y:S01]  /*be00*/  ISETP.GE.AND P4, PT, R139, R0, PT ;  /* 0x000000008b00720c */ /* 0x000fe20003f86270 */
[----:B-1----:R-:W-:Y:S01]  /*be10*/  @!P0 FMUL.FTZ R19, R19, R24 ;  /* 0x0000001813138220 */ /* 0x002fe20000410000 */
[----:B------:R-:W-:Y:S02]  /*be20*/  ISETP.GE.AND P5, PT, R138, R0, PT ;  /* 0x000000008a00720c */ /* 0x000fe40003fa6270 */
[----:B------:R-:W-:Y:S01]  /*be30*/  LEA.HI.X R21, R23, R3, R28, 0x1, P3 ;  /* 0x0000000317157211 */ /* 0x000fe200018f0c1c */
        /* <DEDUP_REMOVED lines=12> */
.L_x_2935:
[----:B------:R-:W-:Y:S05]  /*bf00*/  BSYNC B0 ;  /* 0x0000000000007941 */ /* 0x000fea0003800000 */
.L_x_2934:
[----:B------:R-:W-:Y:S01]  /*bf10*/  @!P1 STG.E.U16 [R20.64+-0x780], R31 ;  /* 0xfff8801f14009986 */ /* 0x000fe2000c10150a */
[-C--:B------:R-:W-:Y:S01]  /*bf20*/  ISETP.GE.AND P0, PT, R135, R0.reuse, PT ;  /* 0x000000008700720c */ /* 0x080fe20003f06270 */
[----:B------:R-:W-:Y:S01]  /*bf30*/  BSSY B0, `(.L_x_2936) ;  /* 0x0000074000007945 */ /* 0x000fe20003800000 */
[-C--:B------:R-:W-:Y:S01]  /*bf40*/  ISETP.GE.AND P3, PT, R134, R0.reuse, PT ;  /* 0x000000008600720c */ /* 0x080fe20003f66270 */
[----:B------:R-:W-:Y:S01]  /*bf50*/  @!P4 STG.E.U16 [R20.64+-0x740], R33 ;  /* 0xfff8c0211400c986 */ /* 0x000fe2000c10150a */
[-C--:B------:R-:W-:Y:S02]  /*bf60*/  ISETP.GE.AND P2, PT, R131, R0.reuse, PT ;  /* 0x000000008300720c */ /* 0x080fe40003f46270 */
[-C--:B------:R-:W-:Y:S01]  /*bf70*/  ISETP.GE.AND P1, PT, R130, R0.reuse, PT ;  /* 0x000000008200720c */ /* 0x080fe20003f26270 */
[----:B------:R-:W-:Y:S01]  /*bf80*/  @!P5 STG.E.U16 [R20.64+-0x700], R35 ;  /* 0xfff900231400d986 */ /* 0x000fe2000c10150a */
[-C--:B------:R-:W-:Y:S02]  /*bf90*/  ISETP.GE.AND P4, PT, R115, R0.reuse, PT ;  /* 0x000000007300720c */ /* 0x080fe40003f86270 */
        /* <DEDUP_REMOVED lines=12> */
[----:B------:R-:W-:Y:S01]  /*c060*/  ISETP.GE.AND P5, PT, R109, R0, PT ;  /* 0x000000006d00720c */ /* 0x000fe20003fa6270 */
[----:B------:R-:W-:Y:S01]  /*c070*/  FADD.FTZ R0, R2, R151 ;  /* 0x0000009702007221 */ /* 0x000fe20000010000 */
[----:B------:R-:W-:Y:S01]  /*c080*/  F2FP.PACK_AB R2, R5, R2 ;  /* 0x000000020502723e */ /* 0x000fe200000000ff */
[----:B------:R-:W-:Y:S02]  /*c090*/  @!P0 STG.E.U16 [R20.64+-0x540], R65 ;  /* 0xfffac04114008986 */ /* 0x000fe4000c10150a */
[--C-:B------:R-:W-:Y:S01]  /*c0a0*/  FADD.FTZ R3, R0, R5.reuse ;  /* 0x0000000500037221 */ /* 0x100fe20000010000 */
[----:B------:R-:W-:Y:S01]  /*c0b0*/  PRMT R5, R2, 0x7632, R5 ;  /* 0x0000763202057816 */ /* 0x000fe20000000005 */
[----:B------:R-:W-:Y:S02]  /*c0c0*/  @!P2 STG.E.U16 [R20.64+-0x500], R67 ;  /* 0xfffb00431400a986 */ /* 0x000fe4000c10150a */
[----:B------:R-:W-:Y:S01]  /*c0d0*/  FADD.FTZ R0, R3, R4 ;  /* 0x0000000403007221 */ /* 0x000fe20000010000 */
[----:B------:R-:W-:Y:S01]  /*c0e0*/  F2FP.PACK_AB R4, R7, R4 ;  /* 0x000000040704723e */ /* 0x000fe200000000ff */
[----:B------:R-:W-:Y:S02]  /*c0f0*/  @!P3 STG.E.U16 [R20.64+-0x4c0], R69 ;  /* 0xfffb40451400b986 */ /* 0x000fe4000c10150a */
[--C-:B------:R-:W-:Y:S01]  /*c100*/  FADD.FTZ R3, R0, R7.reuse ;  /* 0x0000000700037221 */ /* 0x100fe20000010000 */
[----:B------:R-:W-:Y:S01]  /*c110*/  F2FP.PACK_AB R0, R9, R6 ;  /* 0x000000060900723e */ /* 0x000fe200000000ff */
[----:B------:R-:W-:Y:S01]  /*c120*/  @!P1 STG.E.U16 [R20.64+-0x480], R73 ;  /* 0xfffb804914009986 */ /* 0x000fe2000c10150a */
[C---:B------:R-:W-:Y:S01]  /*c130*/  PRMT R7, R4.reuse, 0x7610, R7 ;  /* 0x0000761004077816 */ /* 0x040fe20000000007 */
[----:B------:R-:W-:Y:S01]  /*c140*/  FADD.FTZ R6, R3, R6 ;  /* 0x0000000603067221 */ /* 0x000fe20000010000 */
[----:B------:R-:W-:Y:S01]  /*c150*/  PRMT R18, R4, 0x7632, R18 ;  /* 0x0000763204127816 */ /* 0x000fe20000000012 */
[----:B------:R-:W-:Y:S01]  /*c160*/  @!P4 STG.E.U16 [R20.64+-0x7c0], R29 ;  /* 0xfff8401d1400c986 */ /* 0x000fe2000c10150a */
[----:B------:R-:W-:Y:S01]  /*c170*/  F2FP.PACK_AB R4, R15, R12 ;  /* 0x0000000c0f04723e */ /* 0x000fe200000000ff */
[----:B------:R-:W-:-:S02]  /*c180*/  FADD.FTZ R9, R6, R9 ;  /* 0x0000000906097221 */ /* 0x000fc40000010000 */
[----:B------:R1:W-:Y:S04]  /*c190*/  @!P5 STG.E.U16 [R20.64+-0x440], R75 ;  /* 0xfffbc04b1400d986 */ /* 0x0003e8000c10150a */
[----:B------:R-:W-:Y:S01]  /*c1a0*/  BAR.SYNC.DEFER_BLOCKING 0x0 ;  /* 0x0000000000007b1d */ /* 0x000fe20000010000 */
[C---:B-1----:R-:W-:Y:S02]  /*c1b0*/  PRMT R21, R0.reuse, 0x7610, R21 ;  /* 0x0000761000157816 */ /* 0x042fe40000000015 */
[----:B------:R-:W-:Y:S02]  /*c1c0*/  PRMT R20, R0, 0x7632, R20 ;  /* 0x0000763200147816 */ /* 0x000fe40000000014 */
[----:B------:R-:W-:Y:S01]  /*c1d0*/  F2FP.PACK_AB R0, R11, R8 ;  /* 0x000000080b00723e */ /* 0x000fe200000000ff */
[----:B------:R-:W-:-:S03]  /*c1e0*/  FADD.FTZ R8, R9, R8 ;  /* 0x0000000809087221 */ /* 0x000fc60000010000 */
[----:B------:R-:W-:Y:S01]  /*c1f0*/  PRMT R22, R0, 0x7610, R22 ;  /* 0x0000761000167816 */ /* 0x000fe20000000016 */
[----:B------:R-:W-:Y:S01]  /*c200*/  FADD.FTZ R11, R8, R11 ;  /* 0x0000000b080b7221 */ /* 0x000fe20000010000 */
[----:B------:R1:W-:Y:S04]  /*c210*/  STS.U16 [R89], R2 ;  /* 0x0000000259007388 */ /* 0x0003e80000000400 */
[----:B------:R2:W-:Y:S04]  /*c220*/  STS.U16 [R39+0x2], R5 ;  /* 0x0000020527007388 */ /* 0x0005e80000000400 */
[----:B------:R3:W-:Y:S01]  /*c230*/  STS.U16 [R40+0x4], R7 ;  /* 0x0000040728007388 */ /* 0x0007e20000000400 */
[----:B-1----:R-:W-:Y:S01]  /*c240*/  F2FP.PACK_AB R2, R13, R10 ;  /* 0x0000000a0d02723e */ /* 0x002fe200000000ff */
[----:B------:R-:W-:-:S02]  /*c250*/  FADD.FTZ R10, R11, R10 ;  /* 0x0000000a0b0a7221 */ /* 0x000fc40000010000 */
[----:B------:R1:W-:Y:S01]  /*c260*/  STS.U16 [R41+0x6], R18 ;  /* 0x0000061229007388 */ /* 0x0003e20000000400 */
[----:B--2---:R-:W-:Y:S01]  /*c270*/  PRMT R5, R0, 0x7632, R5 ;  /* 0x0000763200057816 */ /* 0x004fe20000000005 */
[----:B------:R-:W-:Y:S01]  /*c280*/  FADD.FTZ R13, R10, R13 ;  /* 0x0000000d0a0d7221 */ /* 0x000fe20000010000 */
[C---:B------:R-:W-:Y:S01]  /*c290*/  PRMT R23, R2.reuse, 0x7610, R23 ;  /* 0x0000761002177816 */ /* 0x040fe20000000017 */
[----:B------:R-:W-:Y:S01]  /*c2a0*/  STS.U16 [R42+0x8], R21 ;  /* 0x000008152a007388 */ /* 0x000fe20000000400 */
[----:B0-----:R-:W-:Y:S01]  /*c2b0*/  PRMT R24, R2, 0x7632, R24 ;  /* 0x0000763202187816 */ /* 0x001fe20000000018 */
[----:B------:R-:W-:Y:S01]  /*c2c0*/  FADD.FTZ R12, R13, R12 ;  /* 0x0000000c0d0c7221 */ /* 0x000fe20000010000 */
[----:B------:R-:W-:Y:S01]  /*c2d0*/  F2FP.PACK_AB R0, R17, R14 ;  /* 0x0000000e1100723e */ /* 0x000fe200000000ff */
[----:B------:R0:W-:Y:S01]  /*c2e0*/  STS.U16 [R43+0xa], R20 ;  /* 0x00000a142b007388 */ /* 0x0001e20000000400 */
[----:B------:R-:W-:Y:S01]  /*c2f0*/  F2FP.PACK_AB R2, R19, R16 ;  /* 0x000000101302723e */ /* 0x000fe200000000ff */
[----:B------:R-:W-:Y:S01]  /*c300*/  FADD.FTZ R15, R12, R15 ;  /* 0x0000000f0c0f7221 */ /* 0x000fe20000010000 */
[----:B---3--:R-:W-:Y:S01]  /*c310*/  PRMT R7, R4, 0x7632, R7 ;  /* 0x0000763204077816 */ /* 0x008fe20000000007 */
[----:B------:R-:W-:Y:S01]  /*c320*/  STS.U16 [R44+0xc], R22 ;  /* 0x00000c162c007388 */ /* 0x000fe20000000400 */
[----:B-1----:R-:W-:Y:S01]  /*c330*/  PRMT R18, R0, 0x7632, R18 ;  /* 0x0000763200127816 */ /* 0x002fe20000000012 */
[----:B------:R-:W-:-:S02]  /*c340*/  FADD.FTZ R14, R15, R14 ;  /* 0x0000000e0f0e7221 */ /* 0x000fc40000010000 */
[----:B------:R-:W-:Y:S01]  /*c350*/  STS.U16 [R45+0xe], R5 ;  /* 0x00000e052d007388 */ /* 0x000fe20000000400 */
[----:B0-----:R-:W-:Y:S01]  /*c360*/  PRMT R20, R2, 0x7632, R20 ;  /* 0x0000763202147816 */ /* 0x001fe20000000014 */
[----:B------:R-:W-:Y:S02]  /*c370*/  FADD.FTZ R17, R14, R17 ;  /* 0x000000110e117221 */ /* 0x000fe40000010000 */
[----:B------:R-:W-:Y:S02]  /*c380*/  STS.U16 [R46+0x10], R23 ;  /* 0x000010172e007388 */ /* 0x000fe40000000400 */
[----:B------:R-:W-:Y:S02]  /*c390*/  FADD.FTZ R16, R17, R16 ;  /* 0x0000001011107221 */ /* 0x000fe40000010000 */
[----:B------:R-:W-:Y:S02]  /*c3a0*/  STS.U16 [R47+0x12], R24 ;  /* 0x000012182f007388 */ /* 0x000fe40000000400 */
[----:B------:R-:W-:-:S02]  /*c3b0*/  FADD.FTZ R151, R16, R19 ;  /* 0x0000001310977221 */ /* 0x000fc40000010000 */
[----:B------:R0:W-:Y:S04]  /*c3c0*/  STS.U16 [R48+0x14], R4 ;  /* 0x0000140430007388 */ /* 0x0001e80000000400 */
[----:B------:R1:W-:Y:S04]  /*c3d0*/  STS.U16 [R49+0x16], R7 ;  /* 0x0000160731007388 */ /* 0x0003e80000000400 */
[----:B------:R-:W-:Y:S01]  /*c3e0*/  STS.U16 [R50+0x18], R0 ;  /* 0x0000180032007388 */ /* 0x000fe20000000400 */
[----:B0-----:R-:W-:-:S03]  /*c3f0*/  IMAD R4, R152, c[0x0][0x2f8], RZ ;  /* 0x0000be0098047a24 */ /* 0x001fc600078e02ff */
[----:B------:R-:W-:Y:S01]  /*c400*/  STS.U16 [R51+0x1a], R18 ;  /* 0x00001a1233007388 */ /* 0x000fe20000000400 */
[----:B-1----:R-:W-:-:S03]  /*c410*/  IMAD R7, R157, c[0x0][0x2fc], R4 ;  /* 0x0000bf009d077a24 */ /* 0x002fc600078e0204 */
        /* <DEDUP_REMOVED lines=37> */
.L_x_2937:
[----:B------:R-:W-:Y:S05]  /*c670*/  BSYNC B0 ;  /* 0x0000000000007941 */ /* 0x000fea0003800000 */
.L_x_2936:
[----:B------:R-:W-:Y:S01]  /*c680*/  MOV R3, R9 ;  /* 0x0000000900037202 */ /* 0x000fe20000000f00 */
[----:B0-----:R-:W-:Y:S01]  /*c690*/  IMAD R6, R154, c[0x0][0x300], RZ ;  /* 0x0000c0009a067a24 */ /* 0x001fe200078e02ff */
[----:B------:R-:W-:Y:S01]  /*c6a0*/  IADD3 R4, P0, R90, -0x7c0, RZ ;  /* 0xfffff8405a047810 */ /* 0x000fe20007f1e0ff */
[----:B------:R-:W-:Y:S01]  /*c6b0*/  UIADD3 UR14, UP0, UR14, -0x800, URZ ;  /* 0xfffff8000e0e7890 */ /* 0x000fe2000ff1e03f */
[----:B------:R-:W-:Y:S01]  /*c6c0*/  ISETP.GE.AND P2, PT, R141, R0, PT ;  /* 0x000000008d00720c */ /* 0x000fe20003f46270 */
[----:B------:R-:W-:Y:S01]  /*c6d0*/  IMAD.WIDE.U32 R2, R161, c[0x0][0x300], R2 ;  /* 0x0000c000a1027a25 */ /* 0x000fe200078e0002 */
[----:B------:R-:W-:Y:S01]  /*c6e0*/  IADD3.X R5, R91, -0x1, RZ, P0, !PT ;  /* 0xffffffff5b057810 */ /* 0x000fe200007fe4ff */
[----:B------:R-:W-:Y:S01]  /*c6f0*/  UIADD3 UR16, UP1, UR16, -0x800, URZ ;  /* 0xfffff80010107890 */ /* 0x000fe2000ff3e03f */
[----:B------:R-:W-:Y:S01]  /*c700*/  IADD3 R4, P1, R4, c[0x0][0x340], RZ ;  /* 0x0000d00004047a10 */ /* 0x000fe20007f3e0ff */
[----:B------:R-:W-:Y:S01]  /*c710*/  IMAD R6, R161, c[0x0][0x304], R6 ;  /* 0x0000c100a1067a24 */ /* 0x000fe200078e0206 */
[----:B------:R-:W-:Y:S01]  /*c720*/  IADD3 R72, P0, R72, R2, RZ ;  /* 0x0000000248487210 */ /* 0x000fe20007f1e0ff */
[----:B------:R-:W-:Y:S01]  /*c730*/  UIADD3 UR12, UP2, UR12, -0x800, URZ ;  /* 0xfffff8000c0c7890 */ /* 0x000fe2000ff5e03f */
[----:B------:R-:W-:Y:S01]  /*c740*/  IADD3.X R5, R5, c[0x0][0x344], RZ, P1, !PT ;  /* 0x0000d10005057a10 */ /* 0x000fe20000ffe4ff */
[----:B------:R-:W-:Y:S01]  /*c750*/  UIADD3.X UR15, UR15, -0x1, URZ, UP0, !UPT ;  /* 0xffffffff0f0f7890 */ /* 0x000fe200087fe43f */
[----:B------:R-:W-:Y:S01]  /*c760*/  IADD3.X R3, R71, R6, R3, P0, !PT ;  /* 0x0000000647037210 */ /* 0x000fe200007fe403 */
[----:B------:R-:W-:Y:S01]  /*c770*/  UIADD3.X UR17, UR17, -0x1, URZ, UP1, !UPT ;  /* 0xffffffff11117890 */ /* 0x000fe20008ffe43f */
[----:B------:R-:W-:Y:S01]  /*c780*/  LEA R2, P0, R72, R4, 0x1 ;  /* 0x0000000448027211 */ /* 0x000fe200078008ff */
[----:B------:R-:W-:Y:S01]  /*c790*/  UIADD3.X UR13, UR13, -0x1, URZ, UP2, !UPT ;  /* 0xffffffff0d0d7890 */ /* 0x000fe200097fe43f */
[----:B------:R-:W-:-:S02]  /*c7a0*/  ISETP.GE.AND P3, PT, R135, R0, PT ;  /* 0x000000008700720c */ /* 0x000fc40003f66270 */
[----:B------:R-:W-:Y:S02]  /*c7b0*/  LEA.HI.X R3, R72, R5, R3, 0x1, P0 ;  /* 0x0000000548037211 */ /* 0x000fe400000f0c03 */
[-C--:B------:R-:W-:Y:S02]  /*c7c0*/  ISETP.GE.AND P4, PT, R134, R0.reuse, PT ;  /* 0x000000008600720c */ /* 0x080fe40003f86270 */
[-C--:B------:R-:W-:Y:S01]  /*c7d0*/  ISETP.GE.AND P5, PT, R131, R0.reuse, PT ;  /* 0x000000008300720c */ /* 0x080fe20003fa6270 */
[----:B------:R0:W-:Y:S01]  /*c7e0*/  @!P2 STG.E.U16 [R2.64], R21 ;  /* 0x000000150200a986 */ /* 0x0001e2000c10150a */
[-C--:B------:R-:W-:Y:S02]  /*c7f0*/  ISETP.GE.AND P2, PT, R138, R0.reuse, PT ;  /* 0x000000008a00720c */ /* 0x080fe40003f46270 */
[-C--:B------:R-:W-:Y:S02]  /*c800*/  ISETP.GE.AND P6, PT, R130, R0.reuse, PT ;  /* 0x000000008200720c */ /* 0x080fe40003fc6270 */
[-C--:B------:R-:W-:Y:S01]  /*c810*/  ISETP.GE.AND P0, PT, R139, R0.reuse, PT ;  /* 0x000000008b00720c */ /* 0x080fe20003f06270 */
[----:B------:R0:W-:Y:S01]  /*c820*/  @!P3 STG.E.U16 [R2.64+0x100], R25 ;  /* 0x000100190200b986 */ /* 0x0001e2000c10150a */
[----:B------:R-:W-:-:S02]  /*c830*/  ISETP.GE.AND P3, PT, R112, R0, PT ;  /* 0x000000007000720c */ /* 0x000fc40003f66270 */
[-C--:B------:R-:W-:Y:S01]  /*c840*/  ISETP.GE.AND P1, PT, R140, R0.reuse, PT ;  /* 0x000000008c00720c */ /* 0x080fe20003f26270 */
[----:B------:R0:W-:Y:S01]  /*c850*/  @!P4 STG.E.U16 [R2.64+0x140], R101 ;  /* 0x000140650200c986 */ /* 0x0001e2000c10150a */
[-C--:B------:R-:W-:Y:S02]  /*c860*/  ISETP.GE.AND P4, PT, R111, R0.reuse, PT ;  /* 0x000000006f00720c */ /* 0x080fe40003f86270 */
[----:B------:R-:W-:Y:S01]  /*c870*/  IADD3 R144, R144, 0x1, RZ ;  /* 0x0000000190907810 */ /* 0x000fe20007ffe0ff */
        /* <DEDUP_REMOVED lines=13> */
[----:B------:R0:W-:Y:S01]  /*c950*/  @!P1 STG.E.U16 [R2.64+0x40], R105 ;  /* 0x0000406902009986 */ /* 0x0001e2000c10150a */
[----:B------:R-:W-:-:S03]  /*c960*/  ISETP.GE.AND P1, PT, R114, R0, PT ;  /* 0x000000007200720c */ /* 0x000fc60003f26270 */
[----:B------:R0:W-:Y:S01]  /*c970*/  @!P0 STG.E.U16 [R2.64+0x200], R29 ;  /* 0x0002001d02008986 */ /* 0x0001e2000c10150a */
[----:B------:R-:W-:-:S09]  /*c980*/  ISETP.GT.AND P0, PT, R108, 0x1, PT ;  /* 0x000000016c00780c */ /* 0x000fd20003f04270 */
[----:B------:R0:W-:Y:S01]  /*c990*/  @!P1 STG.E.U16 [R2.64+0x240], R97 ;  /* 0x0002406102009986 */ /* 0x0001e2000c10150a */
[----:B------:R-:W-:-:S04]  /*c9a0*/  IADD3 R148, P1, R148, -0x800, RZ ;  /* 0xfffff80094947810 */ /* 0x000fc80007f3e0ff */
[----:B------:R-:W-:Y:S01]  /*c9b0*/  IADD3.X R146, R146, -0x1, RZ, P1, !PT ;  /* 0xffffffff92927810 */ /* 0x000fe20000ffe4ff */
[----:B0-----:R-:W-:Y:S01]  /*c9c0*/  @!P0 CALL.REL.NOINC `(.L_x_2847) ;  /* 0x0000001000008944 */ /* 0x001fe20003c00000 */
[----:B------:R-:W-:Y:S05]  /*c9d0*/  BRA `(.L_x_2938) ;  /* 0xffff3f6000007947 */ /* 0x000fea000383ffff */
.L_x_2847:
[----:B------:R-:W-:Y:S02]  /*c9e0*/  ISETP.NE.U32.AND P0, PT, RZ, c[0x0][0x328], PT ;  /* 0x0000ca00ff007a0c */ /* 0x000fe40003f05070 */
[----:B------:R-:W-:Y:S02]  /*c9f0*/  ISETP.NE.U32.AND P2, PT, RZ, c[0x0][0x348], PT ;  /* 0x0000d200ff007a0c */ /* 0x000fe40003f45070 */
[----:B------:R-:W-:Y:S02]  /*ca00*/  ISETP.NE.AND.EX P1, PT, RZ, c[0x0][0x32c], PT, P0 ;  /* 0x0000cb00ff007a0c */ /* 0x000fe40003f25300 */
[----:B------:R-:W-:-:S11]  /*ca10*/  ISETP.NE.AND.EX P0, PT, RZ, c[0x0][0x34c], PT, P2 ;  /* 0x0000d300ff007a0c */ /* 0x000fd60003f05320 */
[----:B------:R-:W-:Y:S05]  /*ca20*/  @!P1 BRA `(.L_x_2939) ;  /* 0x0000019000009947 */ /* 0x000fea0003800000 */
[----:B------:R-:W2:Y:S01]  /*ca30*/  SHFL.DOWN P1, R0, R153, 0x1, 0x1f ;  /* 0x08201f0099007f89 */ /* 0x000ea20000020000 */
[----:B------:R-:W-:Y:S03]  /*ca40*/  BSSY B0, `(.L_x_2939) ;  /* 0x0000017000007945 */ /* 0x000fe60003800000 */
[----:B------:R-:W3:Y:S04]  /*ca50*/  S2R R6, SR_LANEID ;  /* 0x0000000000067919 */ /* 0x000ee80000000000 */
[----:B------:R-:W4:Y:S01]  /*ca60*/  S2R R7, SR_TID.X ;  /* 0x0000000000077919 */ /* 0x000f220000002100 */
[----:B--2---:R-:W-:Y:S01]  /*ca70*/  @P1 FADD R0, R0, R153 ;  /* 0x0000009900001221 */ /* 0x004fe20000000000 */
[----:B---3--:R-:W-:-:S04]  /*ca80*/  ISETP.NE.AND P2, PT, R6, RZ, PT ;  /* 0x000000ff0600720c */ /* 0x008fc80003f45270 */
[----:B------:R-:W2:Y:S01]  /*ca90*/  SHFL.DOWN P1, R3, R0, 0x2, 0x1f ;  /* 0x08401f0000037f89 */ /* 0x000ea20000020000 */
[----:B----4-:R-:W-:-:S08]  /*caa0*/  ISETP.NE.AND P3, PT, R7, RZ, PT ;  /* 0x000000ff0700720c */ /* 0x010fd00003f65270 */
[----:B------:R-:W-:-:S04]  /*cab0*/  @!P2 SHF.R.S32.HI R6, RZ, 0x1f, R7 ;  /* 0x0000001fff06a819 */ /* 0x000fc80000011407 */
[----:B------:R-:W-:-:S04]  /*cac0*/  @!P2 LEA.HI R6, R6, R7, RZ, 0x5 ;  /* 0x000000070606a211 */ /* 0x000fc800078f28ff */
[----:B------:R-:W-:Y:S01]  /*cad0*/  @!P2 SHF.R.S32.HI R7, RZ, 0x5, R6 ;  /* 0x00000005ff07a819 */ /* 0x000fe20000011406 */
[----:B--2---:R-:W-:-:S05]  /*cae0*/  @P1 FADD R3, R0, R3 ;  /* 0x0000000300031221 */ /* 0x004fca0000000000 */
[----:B------:R-:W2:Y:S02]  /*caf0*/  SHFL.DOWN P1, R2, R3, 0x4, 0x1f ;  /* 0x08801f0003027f89 */ /* 0x000ea40000020000 */
[----:B--2---:R-:W-:-:S05]  /*cb00*/  @P1 FADD R2, R3, R2 ;  /* 0x0000000203021221 */ /* 0x004fca0000000000 */
[----:B------:R-:W2:Y:S02]  /*cb10*/  SHFL.DOWN P1, R5, R2, 0x8, 0x1f ;  /* 0x09001f0002057f89 */ /* 0x000ea40000020000 */
[----:B--2---:R-:W-:-:S05]  /*cb20*/  @P1 FADD R5, R2, R5 ;  /* 0x0000000502051221 */ /* 0x004fca0000000000 */
[----:B------:R-:W2:Y:S02]  /*cb30*/  SHFL.DOWN P1, R4, R5, 0x10, 0x1f ;  /* 0x0a001f0005047f89 */ /* 0x000ea40000020000 */
[----:B--2---:R-:W-:-:S05]  /*cb40*/  @P1 FADD R4, R5, R4 ;  /* 0x0000000405041221 */ /* 0x004fca0000000000 */
[----:B------:R-:W-:Y:S04]  /*cb50*/  @!P2 STS [R7.X4+0x18d4], R4 ;  /* 0x0018d4040700a388 */ /* 0x000fe80000004800 */
[----:B------:R-:W-:Y:S06]  /*cb60*/  BAR.SYNC.DEFER_BLOCKING 0x0 ;  /* 0x0000000000007b1d */ /* 0x000fec0000010000 */
[----:B------:R-:W2:Y:S02]  /*cb70*/  @!P3 LDS R3, [0x18d8] ;  /* 0x0018d800ff03b984 */ /* 0x000ea40000000800 */
[----:B--2---:R-:W-:Y:S01]  /*cb80*/  @!P3 FADD.FTZ R4, R4, R3 ;  /* 0x000000030404b221 */ /* 0x004fe20000010000 */
[----:B------:R-:W-:Y:S05]  /*cb90*/  @P3 BRA `(.L_x_2940) ;  /* 0x0000001000003947 */ /* 0x000fea0003800000 */
[----:B------:R2:W-:Y:S02]  /*cba0*/  RED.E.ADD.F32.FTZ.RN.STRONG.GPU [R120.64], R4 ;  /* 0x000000047800798e */ /* 0x0005e4000c10e78a */
.L_x_2940:
[----:B------:R-:W-:Y:S05]  /*cbb0*/  BSYNC B0 ;  /* 0x0000000000007941 */ /* 0x000fea0003800000 */
.L_x_2939:
[----:B------:R-:W-:Y:S01]  /*cbc0*/  BSSY B0, `(.L_x_2941) ;  /* 0x000001d000007945 */ /* 0x000fe20003800000 */
[----:B------:R-:W-:Y:S05]  /*cbd0*/  @!P0 BRA `(.L_x_2942) ;  /* 0x000001a000008947 */ /* 0x000fea0003800000 */
[----:B------:R-:W-:Y:S06]  /*cbe0*/  BAR.SYNC.DEFER_BLOCKING 0x0 ;  /* 0x0000000000007b1d */ /* 0x000fec0000010000 */
[----:B------:R-:W3:Y:S04]  /*cbf0*/  SHFL.DOWN P0, R0, R151, 0x1, 0x1f ;  /* 0x08201f0097007f89 */ /* 0x000ee80000000000 */
[----:B------:R-:W4:Y:S04]  /*cc00*/  S2R R6, SR_LANEID ;  /* 0x0000000000067919 */ /* 0x000f280000000000 */
[----:B------:R-:W0:Y:S01]  /*cc10*/  S2R R15, SR_TID.X ;  /* 0x00000000000f7919 */ /* 0x000e220000002100 */
[----:B---3--:R-:W-:Y:S01]  /*cc20*/  @P0 FADD R0, R0, R151 ;  /* 0x0000009700000221 */ /* 0x008fe20000000000 */
[----:B----4-:R-:W-:-:S04]  /*cc30*/  ISETP.NE.AND P2, PT, R6, RZ, PT ;  /* 0x000000ff0600720c */ /* 0x010fc80003f45270 */
[----:B------:R-:W3:Y:S01]  /*cc40*/  SHFL.DOWN P0, R3, R0, 0x2, 0x1f ;  /* 0x08401f0000037f89 */ /* 0x000ee20000000000 */
[----:B0-----:R-:W-:-:S08]  /*cc50*/  ISETP.NE.AND P1, PT, R15, RZ, PT ;  /* 0x000000ff0f00720c */ /* 0x001fd00003f25270 */
[----:B------:R-:W-:-:S04]  /*cc60*/  @!P2 SHF.R.S32.HI R6, RZ, 0x1f, R15 ;  /* 0x0000001fff06a819 */ /* 0x000fc8000001140f */
[----:B------:R-:W-:Y:S01]  /*cc70*/  @!P2 LEA.HI R6, R6, R15, RZ, 0x5 ;  /* 0x0000000f0606a211 */ /* 0x000fe200078f28ff */
[----:B---3--:R-:W-:-:S05]  /*cc80*/  @P0 FADD R3, R0, R3 ;  /* 0x0000000300030221 */ /* 0x008fca0000000000 */
[----:B------:R-:W0:Y:S02]  /*cc90*/  SHFL.DOWN P0, R2, R3, 0x4, 0x1f ;  /* 0x08801f0003027f89 */ /* 0x000e240000000000 */
[----:B0-----:R-:W-:Y:S01]  /*cca0*/  @P0 FADD R2, R3, R2 ;  /* 0x0000000203020221 */ /* 0x001fe20000000000 */
[----:B------:R-:W-:-:S04]  /*ccb0*/  @!P2 SHF.R.S32.HI R3, RZ, 0x5, R6 ;  /* 0x00000005ff03a819 */ /* 0x000fc80000011406 */
[----:B------:R-:W0:Y:S02]  /*ccc0*/  SHFL.DOWN P0, R5, R2, 0x8, 0x1f ;  /* 0x09001f0002057f89 */ /* 0x000e240000000000 */
[----:B0-----:R-:W-:-:S05]  /*ccd0*/  @P0 FADD R5, R2, R5 ;  /* 0x0000000502050221 */ /* 0x001fca0000000000 */
[----:B--2---:R-:W0:Y:S02]  /*cce0*/  SHFL.DOWN P0, R4, R5, 0x10, 0x1f ;  /* 0x0a001f0005047f89 */ /* 0x004e240000000000 */
        /* <DEDUP_REMOVED lines=9> */
.L_x_2942:
[----:B------:R-:W3:Y:S02]  /*cd80*/  S2R R15, SR_TID.X ;  /* 0x00000000000f7919 */ /* 0x000ee40000002100 */
.L_x_2943:
[----:B------:R-:W-:Y:S05]  /*cd90*/  BSYNC B0 ;  /* 0x0000000000007941 */ /* 0x000fea0003800000 */
.L_x_2941:
[----:B---3--:R-:W-:-:S13]  /*cda0*/  ISETP.GE.AND P0, PT, R15, c[0x0][0x16c], PT ;  /* 0x00005b000f007a0c */ /* 0x008fda0003f06270 */
[----:B------:R-:W-:Y:S05]  /*cdb0*/  @P0 EXIT ;  /* 0x000000000000094d */ /* 0x000fea0003800000 */
[C---:B------:R-:W-:Y:S02]  /*cdc0*/  IMAD R0, R154.reuse, c[0x0][0x2a8], RZ ;  /* 0x0000aa009a007a24 */ /* 0x040fe400078e02ff */
[----:B------:R-:W-:Y:S02]  /*cdd0*/  IMAD R154, R154, c[0x0][0x288], RZ ;  /* 0x0000a2009a9a7a24 */ /* 0x000fe400078e02ff */
[----:B------:R-:W-:-:S04]  /*cde0*/  IMAD.WIDE.U32 R2, R161, c[0x0][0x2a8], RZ ;  /* 0x0000aa00a1027a25 */ /* 0x000fc800078e00ff */
[C---:B------:R-:W-:Y:S02]  /*cdf0*/  IMAD R23, R161.reuse, c[0x0][0x2ac], R0 ;  /* 0x0000ab00a1177a24 */ /* 0x040fe400078e0200 */
[C---:B------:R-:W-:Y:S02]  /*ce00*/  IMAD R21, R161.reuse, c[0x0][0x28c], R154 ;  /* 0x0000a300a1157a24 */ /* 0x040fe400078e029a */
[----:B0-2---:R-:W-:Y:S01]  /*ce10*/  IMAD.WIDE.U32 R4, R161, c[0x0][0x288], RZ ;  /* 0x0000a200a1047a25 */ /* 0x005fe200078e00ff */
[----:B------:R-:W-:-:S04]  /*ce20*/  IADD3 R23, R3, R23, RZ ;  /* 0x0000001703177210 */ /* 0x000fc80007ffe0ff */
[----:B------:R-:W-:Y:S02]  /*ce30*/  IADD3 R21, R5, R21, RZ ;  /* 0x0000001505157210 */ /* 0x000fe40007ffe0ff */
.L_x_2944:
[----:B0-----:R-:W0:Y:S01]  /*ce40*/  LDS R17, [R15.X4+0x2e10] ;  /* 0x002e10000f117984 */ /* 0x001e220000004800 */
[----:B------:R-:W-:Y:S01]  /*ce50*/  SHF.R.S32.HI R0, RZ, 0x1f, R15 ;  /* 0x0000001fff007819 */ /* 0x000fe2000001140f */
[----:B------:R-:W-:Y:S01]  /*ce60*/  IMAD.MOV.U32 R6, RZ, RZ, R4 ;  /* 0x000000ffff067224 */ /* 0x000fe200078e0004 */
[----:B------:R-:W-:Y:S01]  /*ce70*/  MOV R8, R2 ;  /* 0x0000000200087202 */ /* 0x000fe20000000f00 */
[----:B------:R2:W3:Y:S01]  /*ce80*/  LDS R19, [R15.X4+0x3210] ;  /* 0x003210000f137984 */ /* 0x0004e20000004800 */
        /* <DEDUP_REMOVED lines=10> */
[----:B--2---:R-:W-:Y:S02]  /*cf30*/  IADD3 R15, R15, c[0x0][0x0], RZ ;  /* 0x000000000f0f7a10 */ /* 0x004fe40007ffe0ff */
[----:B------:R-:W-:Y:S02]  /*cf40*/  IADD3 R9, R7, R9, RZ ;  /* 0x0000000907097210 */ /* 0x000fe40007ffe0ff */
[----:B------:R-:W-:Y:S02]  /*cf50*/  LEA R12, P1, R10, c[0x0][0x318], 0x2 ;  /* 0x0000c6000a0c7a11 */ /* 0x000fe400078210ff */
[----:B------:R-:W-:Y:S02]  /*cf60*/  LEA.HI.X R9, R6, c[0x0][0x314], R9, 0x2, P0 ;  /* 0x0000c50006097a11 */ /* 0x000fe400000f1409 */
[----:B------:R-:W-:-:S02]  /*cf70*/  ISETP.GE.AND P0, PT, R15, c[0x0][0x16c], PT ;  /* 0x00005b000f007a0c */ /* 0x000fc40003f06270 */
[----:B------:R-:W-:-:S04]  /*cf80*/  IADD3 R7, R11, R13, RZ ;  /* 0x0000000d0b077210 */ /* 0x000fc80007ffe0ff */
[----:B------:R-:W-:Y:S01]  /*cf90*/  LEA.HI.X R13, R10, c[0x0][0x31c], R7, 0x2, P1 ;  /* 0x0000c7000a0d7a11 */ /* 0x000fe200008f1407 */
[----:B0-----:R0:W-:Y:S04]  /*cfa0*/  RED.E.ADD.F32.FTZ.RN.STRONG.GPU [R8.64], R17 ;  /* 0x000000110800798e */ /* 0x0011e8000c10e78a */
[----:B---3--:R0:W-:Y:S02]  /*cfb0*/  RED.E.ADD.F32.FTZ.RN.STRONG.GPU [R12.64], R19 ;  /* 0x000000130c00798e */ /* 0x0081e4000c10e78a */
[----:B------:R-:W-:Y:S05]  /*cfc0*/  @!P0 BRA `(.L_x_2944) ;  /* 0xfffffe7000008947 */ /* 0x000fea000383ffff */
[----:B------:R-:W-:Y:S05]  /*cfd0*/  EXIT ;  /* 0x000000000000794d */ /* 0x000fea0003800000 */
.L_x_2890:
[----:B------:R-:W-:Y:S01]  /*cfe0*/  HFMA2.MMA R231, -RZ, RZ, 0, 0 ;  /* 0x00000000ffe77435 */ /* 0x000fe200000001ff */
[----:B------:R-:W-:Y:S01]  /*cff0*/  MOV R229, R66 ;  /* 0x0000004200e57202 */ /* 0x000fe20000000f00 */
[----:B------:R-:W-:Y:S01]  /*d000*/  IMAD.MOV.U32 R228, RZ, RZ, 0x1 ;  /* 0x00000001ffe47424 */ /* 0x000fe200078e00ff */
[----:B------:R-:W-:-:S02]  /*d010*/  MOV R232, 0xffffffff ;  /* 0xffffffff00e87802 */ /* 0x000fc40000000f00 */
[----:B------:R-:W-:Y:S02]  /*d020*/  MOV R64, 0xd040 ;  /* 0x0000d04000407802 */ /* 0x000fe40000000f00 */
[----:B-1----:R-:W-:Y:S05]  /*d030*/  CALL.REL.NOINC `($__internal_119_$__cuda_sm70_shflsync_up) ;  /* 0x00000ee000007944 */ /* 0x002fea0003c00000 */
[----:B-1----:R-:W-:Y:S01]  /*d040*/  MOV R227, R228 ;  /* 0x000000e400e37202 */ /* 0x002fe20000000f00 */
[----:B0-----:R-:W-:Y:S05]  /*d050*/  BRA `(.L_x_2945) ;  /* 0xffffb1f000007947 */ /* 0x001fea000383ffff */
.L_x_2891:
[----:B------:R-:W-:Y:S01]  /*d060*/  HFMA2.MMA R228, -RZ, RZ, 0, 5.9604644775390625e-08 ;  /* 0x00000001ffe47435 */ /* 0x000fe200000001ff */
[----:B------:R-:W-:Y:S01]  /*d070*/  MOV R229, R67 ;  /* 0x0000004300e57202 */ /* 0x000fe20000000f00 */
[----:B------:R-:W-:Y:S01]  /*d080*/  IMAD.MOV.U32 R232, RZ, RZ, -0x1 ;  /* 0xffffffffffe87424 */ /* 0x000fe200078e00ff */
[----:B------:R-:W-:Y:S02]  /*d090*/  MOV R231, RZ ;  /* 0x000000ff00e77202 */ /* 0x000fe40000000f00 */
[----:B------:R-:W-:Y:S02]  /*d0a0*/  MOV R64, 0xd0c0 ;  /* 0x0000d0c000407802 */ /* 0x000fe40000000f00 */
[----:B012---:R-:W-:Y:S05]  /*d0b0*/  CALL.REL.NOINC `($__internal_119_$__cuda_sm70_shflsync_up) ;  /* 0x00000e6000007944 */ /* 0x007fea0003c00000 */
        /* <DEDUP_REMOVED lines=10> */
[----:B------:R-:W-:Y:S05]  /*d160*/  CALL.REL.NOINC `($__internal_119_$__cuda_sm70_shflsync_up) ;  /* 0x00000db000007944 */ /* 0x000fea0003c00000 */
[----:B0-----:R-:W-:Y:S01]  /*d170*/  HFMA2.MMA R231, -RZ, RZ, 0, 0 ;  /* 0x00000000ffe77435 */ /* 0x001fe200000001ff */
[----:B-1----:R-:W-:Y:S01]  /*d180*/  MOV R66, R228 ;  /* 0x000000e400427202 */ /* 0x002fe20000000f00 */
[----:B------:R-:W-:Y:S01]  /*d190*/  IMAD.MOV.U32 R228, RZ, RZ, 0x2 ;  /* 0x00000002ffe47424 */ /* 0x000fe200078e00ff */
[----:B------:R-:W-:-:S02]  /*d1a0*/  MOV R229, R67 ;  /* 0x0000004300e57202 */ /* 0x000fc40000000f00 */
[----:B------:R-:W-:Y:S02]  /*d1b0*/  MOV R232, 0xffffffff ;  /* 0xffffffff00e87802 */ /* 0x000fe40000000f00 */
[----:B------:R-:W-:Y:S02]  /*d1c0*/  MOV R64, 0xd1e0 ;  /* 0x0000d1e000407802 */ /* 0x000fe40000000f00 */
[----:B------:R-:W-:Y:S05]  /*d1d0*/  CALL.REL.NOINC `($__internal_119_$__cuda_sm70_shflsync_up) ;  /* 0x00000d4000007944 */ /* 0x000fea0003c00000 */
        /* <DEDUP_REMOVED lines=8> */
[----:B------:R-:W-:Y:S05]  /*d260*/  CALL.REL.NOINC `($__internal_119_$__cuda_sm70_shflsync_up) ;  /* 0x00000cb000007944 */ /* 0x000fea0003c00000 */
[----:B-1----:R-:W-:Y:S01]  /*d270*/  IMAD.MOV.U32 R66, RZ, RZ, R228 ;  /* 0x000000ffff427224 */ /* 0x002fe200078e00e4 */
[----:B------:R-:W-:Y:S01]  /*d280*/  HFMA2.MMA R228, -RZ, RZ, 0, 2.384185791015625e-07 ;  /* 0x00000004ffe47435 */ /* 0x000fe200000001ff */
[----:B0-----:R-:W-:Y:S02]  /*d290*/  MOV R229, R67 ;  /* 0x0000004300e57202 */ /* 0x001fe40000000f00 */
[----:B------:R-:W-:Y:S02]  /*d2a0*/  MOV R231, RZ ;  /* 0x000000ff00e77202 */ /* 0x000fe40000000f00 */
[----:B------:R-:W-:Y:S02]  /*d2b0*/  MOV R232, 0xffffffff ;  /* 0xffffffff00e87802 */ /* 0x000fe40000000f00 */
[----:B------:R-:W-:Y:S02]  /*d2c0*/  MOV R64, 0xd2e0 ;  /* 0x0000d2e000407802 */ /* 0x000fe40000000f00 */
[----:B------:R-:W-:Y:S05]  /*d2d0*/  CALL.REL.NOINC `($__internal_119_$__cuda_sm70_shflsync_up) ;  /* 0x00000c4000007944 */ /* 0x000fea0003c00000 */
[----:B------:R-:W-:Y:S01]  /*d2e0*/  ISETP.GE.AND P0, PT, R145, 0x4, PT ;  /* 0x000000049100780c */ /* 0x000fe20003f06270 */
[----:B0-----:R-:W-:Y:S01]  /*d2f0*/  IMAD.MOV.U32 R232, RZ, RZ, -0x1 ;  /* 0xffffffffffe87424 */ /* 0x001fe200078e00ff */
[----:B------:R-:W-:-:S02]  /*d300*/  MOV R231, RZ ;  /* 0x000000ff00e77202 */ /* 0x000fc40000000f00 */
[----:B------:R-:W-:-:S09]  /*d310*/  MOV R64, 0xd370 ;  /* 0x0000d37000407802 */ /* 0x000fd20000000f00 */
[----:B-1----:R-:W-:Y:S01]  /*d320*/  @P0 FFMA.FTZ R67, R227, R228, R67 ;  /* 0x000000e4e3430223 */ /* 0x002fe20000010043 */
[----:B------:R-:W-:Y:S01]  /*d330*/  HFMA2.MMA R228, -RZ, RZ, 0, 4.76837158203125e-07 ;  /* 0x00000008ffe47435 */ /* 0x000fe200000001ff */
[----:B------:R-:W-:-:S05]  /*d340*/  @P0 FMUL.FTZ R227, R66, R227 ;  /* 0x000000e342e30220 */ /* 0x000fca0000410000 */
[----:B------:R-:W-:Y:S02]  /*d350*/  MOV R229, R227 ;  /* 0x000000e300e57202 */ /* 0x000fe40000000f00 */
[----:B------:R-:W-:Y:S05]  /*d360*/  CALL.REL.NOINC `($__internal_119_$__cuda_sm70_shflsync_up) ;  /* 0x00000bb000007944 */ /* 0x000fea0003c00000 */
[----:B-1----:R-:W-:Y:S01]  /*d370*/  MOV R66, R228 ;  /* 0x000000e400427202 */ /* 0x002fe20000000f00 */
[----:B------:R-:W-:Y:S01]  /*d380*/  HFMA2.MMA R228, -RZ, RZ, 0, 4.76837158203125e-07 ;  /* 0x00000008ffe47435 */ /* 0x000fe200000001ff */
[----:B0-----:R-:W-:Y:S02]  /*d390*/  MOV R229, R67 ;  /* 0x0000004300e57202 */ /* 0x001fe40000000f00 */
[----:B------:R-:W-:Y:S02]  /*d3a0*/  MOV R231, RZ ;  /* 0x000000ff00e77202 */ /* 0x000fe40000000f00 */
[----:B------:R-:W-:Y:S02]  /*d3b0*/  MOV R232, 0xffffffff ;  /* 0xffffffff00e87802 */ /* 0x000fe40000000f00 */
[----:B------:R-:W-:Y:S02]  /*d3c0*/  MOV R64, 0xd3e0 ;  /* 0x0000d3e000407802 */ /* 0x000fe40000000f00 */
[----:B------:R-:W-:Y:S05]  /*d3d0*/  CALL.REL.NOINC `($__internal_119_$__cuda_sm70_shflsync_up) ;  /* 0x00000b4000007944 */ /* 0x000fea0003c00000 */
[----:B------:R-:W-:Y:S01]  /*d3e0*/  ISETP.GE.AND P0, PT, R145, 0x8, PT ;  /* 0x000000089100780c */ /* 0x000fe20003f06270 */
[----:B0-----:R-:W-:Y:S01]  /*d3f0*/  HFMA2.MMA R231, -RZ, RZ, 0, 0 ;  /* 0x00000000ffe77435 */ /* 0x001fe200000001ff */
[----:B------:R-:W-:-:S02]  /*d400*/  MOV R232, 0xffffffff ;  /* 0xffffffff00e87802 */ /* 0x000fc40000000f00 */
[----:B------:R-:W-:-:S09]  /*d410*/  MOV R64, 0xd490 ;  /* 0x0000d49000407802 */ /* 0x000fd20000000f00 */
[----:B-1----:R-:W-:Y:S02]  /*d420*/  @P0 FFMA.FTZ R67, R227, R228, R67 ;  /* 0x000000e4e3430223 */ /* 0x002fe40000010043 */
[----:B------:R-:W-:Y:S02]  /*d430*/  @P0 FMUL.FTZ R227, R66, R227 ;  /* 0x000000e342e30220 */ /* 0x000fe40000410000 */
[----:B------:R-:W-:Y:S01]  /*d440*/  IMAD.MOV.U32 R228, RZ, RZ, 0x10 ;  /* 0x00000010ffe47424 */ /* 0x000fe200078e00ff */
[----:B------:R-:W-:Y:S02]  /*d450*/  MOV R204, R67 ;  /* 0x0000004300cc7202 */ /* 0x000fe40000000f00 */
[-C--:B------:R-:W-:Y:S02]  /*d460*/  MOV R206, R227.reuse ;  /* 0x000000e300ce7202 */ /* 0x080fe40000000f00 */
[----:B------:R-:W-:Y:S02]  /*d470*/  MOV R229, R227 ;  /* 0x000000e300e57202 */ /* 0x000fe40000000f00 */
[----:B------:R-:W-:Y:S05]  /*d480*/  CALL.REL.NOINC `($__internal_119_$__cuda_sm70_shflsync_up) ;  /* 0x00000a9000007944 */ /* 0x000fea0003c00000 */
[----:B-1----:R-:W-:Y:S01]  /*d490*/  MOV R226, R228 ;  /* 0x000000e400e27202 */ /* 0x002fe20000000f00 */
[----:B------:R-:W-:Y:S01]  /*d4a0*/  HFMA2.MMA R228, -RZ, RZ, 0, 9.5367431640625e-07 ;  /* 0x00000010ffe47435 */ /* 0x000fe200000001ff */
[----:B0-----:R-:W-:Y:S01]  /*d4b0*/  IMAD.MOV.U32 R229, RZ, RZ, R67 ;  /* 0x000000ffffe57224 */ /* 0x001fe200078e0043 */
[----:B------:R-:W-:-:S02]  /*d4c0*/  MOV R231, RZ ;  /* 0x000000ff00e77202 */ /* 0x000fc40000000f00 */
[----:B------:R-:W-:Y:S02]  /*d4d0*/  MOV R232, 0xffffffff ;  /* 0xffffffff00e87802 */ /* 0x000fe40000000f00 */
[----:B------:R-:W-:Y:S02]  /*d4e0*/  MOV R64, 0xd500 ;  /* 0x0000d50000407802 */ /* 0x000fe40000000f00 */
[----:B------:R-:W-:Y:S05]  /*d4f0*/  CALL.REL.NOINC `($__internal_119_$__cuda_sm70_shflsync_up) ;  /* 0x00000a2000007944 */ /* 0x000fea0003c00000 */
[----:B-1----:R-:W-:Y:S01]  /*d500*/  MOV R64, R228 ;  /* 0x000000e400407202 */ /* 0x002fe20000000f00 */
[----:B0-----:R-:W-:Y:S05]  /*d510*/  BRA `(.L_x_2946) ;  /* 0xffffaeb000007947 */ /* 0x001fea000383ffff */
.L_x_2894:
[----:B------:R-:W-:Y:S01]  /*d520*/  HFMA2.MMA R228, -RZ, RZ, 0, 5.9604644775390625e-08 ;  /* 0x00000001ffe47435 */ /* 0x000fe200000001ff */
[----:B------:R-:W-:Y:S01]  /*d530*/  MOV R231, RZ ;  /* 0x000000ff00e77202 */ /* 0x000fe20000000f00 */
[----:B------:R-:W-:Y:S01]  /*d540*/  IMAD.MOV.U32 R232, RZ, RZ, -0x1 ;  /* 0xffffffffffe87424 */ /* 0x000fe200078e00ff */
[----:B------:R-:W-:-:S03]  /*d550*/  MOV R64, 0xd570 ;  /* 0x0000d57000407802 */ /* 0x000fc60000000f00 */
[----:B01----:R-:W-:Y:S05]  /*d560*/  CALL.REL.NOINC `($__internal_119_$__cuda_sm70_shflsync_up) ;  /* 0x000009b000007944 */ /* 0x003fea0003c00000 */
[----:B-1----:R-:W-:Y:S01]  /*d570*/  MOV R66, R228 ;  /* 0x000000e400427202 */ /* 0x002fe20000000f00 */
[----:B------:R-:W-:Y:S01]  /*d580*/  HFMA2.MMA R228, -RZ, RZ, 0, 5.9604644775390625e-08 ;  /* 0x00000001ffe47435 */ /* 0x000fe200000001ff */
[----:B0-----:R-:W-:Y:S02]  /*d590*/  MOV R229, R230 ;  /* 0x000000e600e57202 */ /* 0x001fe40000000f00 */
[----:B------:R-:W-:-:S02]  /*d5a0*/  MOV R231, RZ ;  /* 0x000000ff00e77202 */ /* 0x000fc40000000f00 */
[----:B------:R-:W-:Y:S02]  /*d5b0*/  MOV R232, 0xffffffff ;  /* 0xffffffff00e87802 */ /* 0x000fe40000000f00 */
[----:B------:R-:W-:Y:S02]  /*d5c0*/  MOV R64, 0xd5e0 ;  /* 0x0000d5e000407802 */ /* 0x000fe40000000f00 */
[----:B------:R-:W-:Y:S05]  /*d5d0*/  CALL.REL.NOINC `($__internal_119_$__cuda_sm70_shflsync_up) ;  /* 0x0000094000007944 */ /* 0x000fea0003c00000 */
[----:B------:R-:W-:Y:S01]  /*d5e0*/  HFMA2.MMA R226, -RZ, RZ, 0, 0 ;  /* 0x00000000ffe27435 */ /* 0x000fe200000001ff */
[----:B------:R-:W-:Y:S01]  /*d5f0*/  MOV R204, R66 ;  /* 0x0000004200cc7202 */ /* 0x000fe20000000f00 */
[----:B-1----:R-:W-:Y:S01]  /*d600*/  IMAD.MOV.U32 R206, RZ, RZ, R228 ;  /* 0x000000ffffce7224 */ /* 0x002fe200078e00e4 */
[----:B------:R-:W-:Y:S02]  /*d610*/  MOV R67, R132 ;  /* 0x0000008400437202 */ /* 0x000fe40000000f00 */
[----:B------:R-:W-:Y:S02]  /*d620*/  MOV R227, 0x1f ;  /* 0x0000001f00e37802 */ /* 0x000fe40000000f00 */
[----:B------:R-:W-:Y:S02]  /*d630*/  MOV R66, 0xffffffff ;  /* 0xffffffff00427802 */ /* 0x000fe40000000f00 */
[----:B------:R-:W-:-:S02]  /*d640*/  MOV R64, 0xd660 ;  /* 0x0000d66000407802 */ /* 0x000fc40000000f00 */
[----:B0-----:R-:W-:Y:S05]  /*d650*/  CALL.REL.NOINC `($__internal_118_$__cuda_sm70_shflsync_idx_p) ;  /* 0x0000088000007944 */ /* 0x001fea0003c00000 */
[----:B0-----:R-:W-:Y:S01]  /*d660*/  HFMA2.MMA R227, -RZ, RZ, 0, 1.847743988037109375e-06 ;  /* 0x0000001fffe37435 */ /* 0x001fe200000001ff */
[----:B-1----:R-:W-:Y:S01]  /*d670*/  MOV R132, R66 ;  /* 0x0000004200847202 */ /* 0x002fe20000000f00 */
[----:B------:R-:W-:Y:S01]  /*d680*/  IMAD.MOV.U32 R226, RZ, RZ, RZ ;  /* 0x000000ffffe27224 */ /* 0x000fe200078e00ff */
[----:B------:R-:W-:-:S02]  /*d690*/  MOV R67, R133 ;  /* 0x0000008500437202 */ /* 0x000fc40000000f00 */
[----:B------:R-:W-:Y:S02]  /*d6a0*/  MOV R66, 0xffffffff ;  /* 0xffffffff00427802 */ /* 0x000fe40000000f00 */
[----:B------:R-:W-:Y:S02]  /*d6b0*/  MOV R64, 0xd6d0 ;  /* 0x0000d6d000407802 */ /* 0x000fe40000000f00 */
[----:B------:R-:W-:Y:S05]  /*d6c0*/  CALL.REL.NOINC `($__internal_118_$__cuda_sm70_shflsync_idx_p) ;  /* 0x0000081000007944 */ /* 0x000fea0003c00000 */
[----:B-1----:R-:W-:Y:S01]  /*d6d0*/  MOV R65, R66 ;  /* 0x0000004200417202 */ /* 0x002fe20000000f00 */
[----:B0-----:R-:W-:Y:S05]  /*d6e0*/  BRA `(.L_x_2947) ;  /* 0xffffae6000007947 */ /* 0x001fea000383ffff */
.L_x_2897:
[----:B------:R-:W-:Y:S01]  /*d6f0*/  HFMA2.MMA R227, -RZ, RZ, 0, 5.9604644775390625e-08 ;  /* 0x00000001ffe37435 */ /* 0x000fe200000001ff */
[----:B------:R-:W-:Y:S01]  /*d700*/  MOV R226, R66 ;  /* 0x0000004200e27202 */ /* 0x000fe20000000f00 */
[----:B------:R-:W-:Y:S01]  /*d710*/  IMAD.MOV.U32 R229, RZ, RZ, -0x1 ;  /* 0xffffffffffe57424 */ /* 0x000fe200078e00ff */
[----:B------:R-:W-:Y:S02]  /*d720*/  MOV R230, 0x1f ;  /* 0x0000001f00e67802 */ /* 0x000fe40000000f00 */
[----:B------:R-:W-:Y:S02]  /*d730*/  MOV R64, 0xd750 ;  /* 0x0000d75000407802 */ /* 0x000fe40000000f00 */
[----:B------:R-:W-:Y:S05]  /*d740*/  CALL.REL.NOINC `($__internal_117_$__cuda_sm70_shflsync_down) ;  /* 0x0000075000007944 */ /* 0x000fea0003c00000 */
[----:B-1----:R-:W-:Y:S01]  /*d750*/  MOV R221, R230 ;  /* 0x000000e600dd7202 */ /* 0x002fe20000000f00 */
[----:B0-----:R-:W-:Y:S05]  /*d760*/  BRA `(.L_x_2948) ;  /* 0xffffb2b000007947 */ /* 0x001fea000383ffff */
.L_x_2898:
[----:B------:R-:W-:Y:S01]  /*d770*/  HFMA2.MMA R227, -RZ, RZ, 0, 5.9604644775390625e-08 ;  /* 0x00000001ffe37435 */ /* 0x000fe200000001ff */
[----:B------:R-:W-:-:S02]  /*d780*/  MOV R226, R67 ;  /* 0x0000004300e27202 */ /* 0x000fc40000000f00 */
[----:B------:R-:W-:Y:S02]  /*d790*/  MOV R230, 0x1f ;  /* 0x0000001f00e67802 */ /* 0x000fe40000000f00 */
[----:B------:R-:W-:Y:S02]  /*d7a0*/  MOV R229, 0xffffffff ;  /* 0xffffffff00e57802 */ /* 0x000fe40000000f00 */
[----:B------:R-:W-:Y:S02]  /*d7b0*/  MOV R64, 0xd7d0 ;  /* 0x0000d7d000407802 */ /* 0x000fe40000000f00 */
[----:B01----:R-:W-:Y:S05]  /*d7c0*/  CALL.REL.NOINC `($__internal_117_$__cuda_sm70_shflsync_down) ;  /* 0x000006d000007944 */ /* 0x003fea0003c00000 */
[C---:B------:R-:W-:Y:S01]  /*d7d0*/  FMUL.FTZ R65, R66.reuse, R221 ;  /* 0x000000dd42417220 */ /* 0x040fe20000410000 */
[----:B0-----:R-:W-:Y:S01]  /*d7e0*/  HFMA2.MMA R227, -RZ, RZ, 0, 1.1920928955078125e-07 ;  /* 0x00000002ffe37435 */ /* 0x001fe200000001ff */
[C---:B-1----:R-:W-:Y:S01]  /*d7f0*/  FFMA.FTZ R230, R66.reuse, R230, R67 ;  /* 0x000000e642e67223 */ /* 0x042fe20000010043 */
[----:B------:R-:W-:Y:S02]  /*d800*/  MOV R229, 0xffffffff ;  /* 0xffffffff00e57802 */ /* 0x000fe40000000f00 */
[----:B------:R-:W-:Y:S02]  /*d810*/  FSEL R221, R66, R65, !P4 ;  /* 0x0000004142dd7208 */ /* 0x000fe40006000000 */
[----:B------:R-:W-:Y:S01]  /*d820*/  FSEL R67, R67, R230, !P4 ;  /* 0x000000e643437208 */ /* 0x000fe20006000000 */
[----:B------:R-:W-:Y:S01]  /*d830*/  IMAD.MOV.U32 R230, RZ, RZ, 0x1f ;  /* 0x0000001fffe67424 */ /* 0x000fe200078e00ff */
[----:B------:R-:W-:-:S02]  /*d840*/  MOV R226, R221 ;  /* 0x000000dd00e27202 */ /* 0x000fc40000000f00 */
[----:B------:R-:W-:Y:S02]  /*d850*/  MOV R64, 0xd870 ;  /* 0x0000d87000407802 */ /* 0x000fe40000000f00 */
[----:B------:R-:W-:Y:S05]  /*d860*/  CALL.REL.NOINC `($__internal_117_$__cuda_sm70_shflsync_down) ;  /* 0x0000063000007944 */ /* 0x000fea0003c00000 */
[----:B0-----:R-:W-:Y:S01]  /*d870*/  HFMA2.MMA R227, -RZ, RZ, 0, 1.1920928955078125e-07 ;  /* 0x00000002ffe37435 */ /* 0x001fe200000001ff */
[----:B-1----:R-:W-:Y:S01]  /*d880*/  MOV R66, R230 ;  /* 0x000000e600427202 */ /* 0x002fe20000000f00 */
[----:B------:R-:W-:Y:S01]  /*d890*/  IMAD.MOV.U32 R229, RZ, RZ, -0x1 ;  /* 0xffffffffffe57424 */ /* 0x000fe200078e00ff */
[----:B------:R-:W-:Y:S02]  /*d8a0*/  MOV R226, R67 ;  /* 0x0000004300e27202 */ /* 0x000fe40000000f00 */
[----:B------:R-:W-:Y:S02]  /*d8b0*/  MOV R230, 0x1f ;  /* 0x0000001f00e67802 */ /* 0x000fe40000000f00 */
[----:B------:R-:W-:Y:S02]  /*d8c0*/  MOV R64, 0xd8e0 ;  /* 0x0000d8e000407802 */ /* 0x000fe40000000f00 */
[----:B------:R-:W-:Y:S05]  /*d8d0*/  CALL.REL.NOINC `($__internal_117_$__cuda_sm70_shflsync_down) ;  /* 0x000005c000007944 */ /* 0x000fea0003c00000 */
[----:B-1----:R-:W-:Y:S01]  /*d8e0*/  @!P3 FFMA.FTZ R67, R221, R230, R67 ;  /* 0x000000e6dd43b223 */ /* 0x002fe20000010043 */
[----:B0-----:R-:W-:Y:S01]  /*d8f0*/  HFMA2.MMA R227, -RZ, RZ, 0, 2.384185791015625e-07 ;  /* 0x00000004ffe37435 */ /* 0x001fe200000001ff */
[----:B------:R-:W-:Y:S01]  /*d900*/  @!P3 FMUL.FTZ R221, R66, R221 ;  /* 0x000000dd42ddb220 */ /* 0x000fe20000410000 */
[----:B------:R-:W-:-:S02]  /*d910*/  MOV R230, 0x1f ;  /* 0x0000001f00e67802 */ /* 0x000fc40000000f00 */
[----:B------:R-:W-:Y:S02]  /*d920*/  MOV R229, 0xffffffff ;  /* 0xffffffff00e57802 */ /* 0x000fe40000000f00 */
[----:B------:R-:W-:Y:S02]  /*d930*/  MOV R226, R221 ;  /* 0x000000dd00e27202 */ /* 0x000fe40000000f00 */
[----:B------:R-:W-:Y:S02]  /*d940*/  MOV R64, 0xd960 ;  /* 0x0000d96000407802 */ /* 0x000fe40000000f00 */
[----:B------:R-:W-:Y:S05]  /*d950*/  CALL.REL.NOINC `($__internal_117_$__cuda_sm70_shflsync_down) ;  /* 0x0000054000007944 */ /* 0x000fea0003c00000 */
[----:B-1----:R-:W-:Y:S01]  /*d960*/  MOV R66, R230 ;  /* 0x000000e600427202 */ /* 0x002fe20000000f00 */
[----:B------:R-:W-:Y:S01]  /*d970*/  HFMA2.MMA R230, -RZ, RZ, 0, 1.847743988037109375e-06 ;  /* 0x0000001fffe67435 */ /* 0x000fe200000001ff */
[----:B0-----:R-:W-:Y:S01]  /*d980*/  MOV R226, R67 ;  /* 0x0000004300e27202 */ /* 0x001fe20000000f00 */
[----:B------:R-:W-:Y:S01]  /*d990*/  IMAD.MOV.U32 R227, RZ, RZ, 0x4 ;  /* 0x00000004ffe37424 */ /* 0x000fe200078e00ff */
[----:B------:R-:W-:Y:S02]  /*d9a0*/  MOV R229, 0xffffffff ;  /* 0xffffffff00e57802 */ /* 0x000fe40000000f00 */
[----:B------:R-:W-:-:S02]  /*d9b0*/  MOV R64, 0xd9d0 ;  /* 0x0000d9d000407802 */ /* 0x000fc40000000f00 */
[----:B------:R-:W-:Y:S05]  /*d9c0*/  CALL.REL.NOINC `($__internal_117_$__cuda_sm70_shflsync_down) ;  /* 0x000004d000007944 */ /* 0x000fea0003c00000 */
[----:B-1----:R-:W-:Y:S01]  /*d9d0*/  @!P2 FFMA.FTZ R67, R221, R230, R67 ;  /* 0x000000e6dd43a223 */ /* 0x002fe20000010043 */
[----:B0-----:R-:W-:Y:S01]  /*d9e0*/  HFMA2.MMA R227, -RZ, RZ, 0, 4.76837158203125e-07 ;  /* 0x00000008ffe37435 */ /* 0x001fe200000001ff */
[----:B------:R-:W-:Y:S01]  /*d9f0*/  @!P2 FMUL.FTZ R221, R66, R221 ;  /* 0x000000dd42dda220 */ /* 0x000fe20000410000 */
[----:B------:R-:W-:-:S02]  /*da00*/  MOV R230, 0x1f ;  /* 0x0000001f00e67802 */ /* 0x000fc40000000f00 */
[----:B------:R-:W-:Y:S02]  /*da10*/  MOV R229, 0xffffffff ;  /* 0xffffffff00e57802 */ /* 0x000fe40000000f00 */
[----:B------:R-:W-:Y:S02]  /*da20*/  MOV R226, R221 ;  /* 0x000000dd00e27202 */ /* 0x000fe40000000f00 */
[----:B------:R-:W-:Y:S02]  /*da30*/  MOV R64, 0xda50 ;  /* 0x0000da5000407802 */ /* 0x000fe40000000f00 */
[----:B------:R-:W-:Y:S05]  /*da40*/  CALL.REL.NOINC `($__internal_117_$__cuda_sm70_shflsync_down) ;  /* 0x0000045000007944 */ /* 0x000fea0003c00000 */
[----:B0-----:R-:W-:Y:S01]  /*da50*/  HFMA2.MMA R227, -RZ, RZ, 0, 4.76837158203125e-07 ;  /* 0x00000008ffe37435 */ /* 0x001fe200000001ff */
[----:B-1----:R-:W-:Y:S01]  /*da60*/  IMAD.MOV.U32 R66, RZ, RZ, R230 ;  /* 0x000000ffff427224 */ /* 0x002fe200078e00e6 */
[----:B------:R-:W-:Y:S02]  /*da70*/  MOV R226, R67 ;  /* 0x0000004300e27202 */ /* 0x000fe40000000f00 */
[----:B------:R-:W-:Y:S02]  /*da80*/  MOV R230, 0x1f ;  /* 0x0000001f00e67802 */ /* 0x000fe40000000f00 */
[----:B------:R-:W-:-:S02]  /*da90*/  MOV R229, 0xffffffff ;  /* 0xffffffff00e57802 */ /* 0x000fc40000000f00 */
[----:B------:R-:W-:Y:S02]  /*daa0*/  MOV R64, 0xdac0 ;  /* 0x0000dac000407802 */ /* 0x000fe40000000f00 */
[----:B------:R-:W-:Y:S05]  /*dab0*/  CALL.REL.NOINC `($__internal_117_$__cuda_sm70_shflsync_down) ;  /* 0x000003e000007944 */ /* 0x000fea0003c00000 */
[----:B-1----:R-:W-:Y:S01]  /*dac0*/  @!P1 FFMA.FTZ R67, R221, R230, R67 ;  /* 0x000000e6dd439223 */ /* 0x002fe20000010043 */
[----:B0-----:R-:W-:Y:S01]  /*dad0*/  HFMA2.MMA R227, -RZ, RZ, 0, 9.5367431640625e-07 ;  /* 0x00000010ffe37435 */ /* 0x001fe200000001ff */
[----:B------:R-:W-:Y:S01]  /*dae0*/  @!P1 FMUL.FTZ R221, R66, R221 ;  /* 0x000000dd42dd9220 */ /* 0x000fe20000410000 */
[----:B------:R-:W-:Y:S01]  /*daf0*/  MOV R229, 0xffffffff ;  /* 0xffffffff00e57802 */ /* 0x000fe20000000f00 */
[----:B------:R-:W-:Y:S01]  /*db00*/  IMAD.MOV.U32 R230, RZ, RZ, 0x1f ;  /* 0x0000001fffe67424 */ /* 0x000fe200078e00ff */
[----:B------:R-:W-:Y:S02]  /*db10*/  MOV R223, R67 ;  /* 0x0000004300df7202 */ /* 0x000fe40000000f00 */
[----:B------:R-:W-:Y:S02]  /*db20*/  MOV R225, R221 ;  /* 0x000000dd00e17202 */ /* 0x000fe40000000f00 */
[----:B------:R-:W-:Y:S02]  /*db30*/  MOV R64, 0xdb60 ;  /* 0x0000db6000407802 */ /* 0x000fe40000000f00 */
[----:B------:R-:W-:-:S02]  /*db40*/  MOV R226, R225 ;  /* 0x000000e100e27202 */ /* 0x000fc40000000f00 */
[----:B------:R-:W-:Y:S05]  /*db50*/  CALL.REL.NOINC `($__internal_117_$__cuda_sm70_shflsync_down) ;  /* 0x0000034000007944 */ /* 0x000fea0003c00000 */
[----:B0-----:R-:W-:Y:S01]  /*db60*/  HFMA2.MMA R227, -RZ, RZ, 0, 9.5367431640625e-07 ;  /* 0x00000010ffe37435 */ /* 0x001fe200000001ff */
[----:B-1----:R-:W-:Y:S01]  /*db70*/  MOV R66, R230 ;  /* 0x000000e600427202 */ /* 0x002fe20000000f00 */
[----:B------:R-:W-:Y:S01]  /*db80*/  IMAD.MOV.U32 R230, RZ, RZ, 0x1f ;  /* 0x0000001fffe67424 */ /* 0x000fe200078e00ff */
[----:B------:R-:W-:-:S02]  /*db90*/  MOV R226, R223 ;  /* 0x000000df00e27202 */ /* 0x000fc40000000f00 */
[----:B------:R-:W-:Y:S02]  /*dba0*/  MOV R229, 0xffffffff ;  /* 0xffffffff00e57802 */ /* 0x000fe40000000f00 */
[----:B------:R-:W-:Y:S02]  /*dbb0*/  MOV R64, 0xdbd0 ;  /* 0x0000dbd000407802 */ /* 0x000fe40000000f00 */
[----:B------:R-:W-:Y:S05]  /*dbc0*/  CALL.REL.NOINC `($__internal_117_$__cuda_sm70_shflsync_down) ;  /* 0x000002d000007944 */ /* 0x000fea0003c00000 */
[----:B-1----:R-:W-:Y:S01]  /*dbd0*/  @!P0 FFMA.FTZ R223, R225, R230, R223 ;  /* 0x000000e6e1df8223 */ /* 0x002fe200000100df */
[----:B0-----:R-:W-:Y:S01]  /*dbe0*/  HFMA2.MMA R226, -RZ, RZ, 0, 0 ;  /* 0x00000000ffe27435 */ /* 0x001fe200000001ff */
[----:B------:R-:W-:Y:S01]  /*dbf0*/  @!P0 FMUL.FTZ R225, R66, R225 ;  /* 0x000000e142e18220 */ /* 0x000fe20000410000 */
[----:B------:R-:W-:Y:S02]  /*dc00*/  MOV R227, 0x1f ;  /* 0x0000001f00e37802 */ /* 0x000fe40000000f00 */
[----:B------:R-:W-:Y:S02]  /*dc10*/  MOV R66, 0xffffffff ;  /* 0xffffffff00427802 */ /* 0x000fe40000000f00 */
[----:B------:R-:W-:Y:S02]  /*dc20*/  MOV R67, R225 ;  /* 0x000000e100437202 */ /* 0x000fe40000000f00 */
[----:B------:R-:W-:-:S02]  /*dc30*/  MOV R64, 0xdc50 ;  /* 0x0000dc5000407802 */ /* 0x000fc40000000f00 */
[----:B------:R-:W-:Y:S05]  /*dc40*/  CALL.REL.NOINC `($__internal_118_$__cuda_sm70_shflsync_idx_p) ;  /* 0x0000029000007944 */ /* 0x000fea0003c00000 */
[----:B0-----:R-:W-:Y:S01]  /*dc50*/  HFMA2.MMA R226, -RZ, RZ, 0, 0 ;  /* 0x00000000ffe27435 */ /* 0x001fe200000001ff */
[----:B-1----:R-:W-:Y:S01]  /*dc60*/  MOV R221, R66 ;  /* 0x0000004200dd7202 */ /* 0x002fe20000000f00 */
[----:B------:R-:W-:Y:S01]  /*dc70*/  IMAD.MOV.U32 R67, RZ, RZ, R223 ;  /* 0x000000ffff437224 */ /* 0x000fe200078e00df */
[----:B------:R-:W-:-:S02]  /*dc80*/  MOV R227, 0x1f ;  /* 0x0000001f00e37802 */ /* 0x000fc40000000f00 */
[----:B------:R-:W-:Y:S02]  /*dc90*/  MOV R66, 0xffffffff ;  /* 0xffffffff00427802 */ /* 0x000fe40000000f00 */
[----:B------:R-:W-:Y:S02]  /*dca0*/  MOV R64, 0xdcc0 ;  /* 0x0000dcc000407802 */ /* 0x000fe40000000f00 */
[----:B------:R-:W-:Y:S05]  /*dcb0*/  CALL.REL.NOINC `($__internal_118_$__cuda_sm70_shflsync_idx_p) ;  /* 0x0000022000007944 */ /* 0x000fea0003c00000 */
[----:B0-----:R-:W-:Y:S01]  /*dcc0*/  HFMA2.MMA R227, -RZ, RZ, 0, 5.9604644775390625e-08 ;  /* 0x00000001ffe37435 */ /* 0x001fe200000001ff */
[----:B-1----:R-:W-:Y:S01]  /*dcd0*/  MOV R228, R66 ;  /* 0x0000004200e47202 */ /* 0x002fe20000000f00 */
[----:B------:R-:W-:Y:S01]  /*dce0*/  IMAD.MOV.U32 R230, RZ, RZ, 0x1f ;  /* 0x0000001fffe67424 */ /* 0x000fe200078e00ff */
[----:B------:R-:W-:Y:S02]  /*dcf0*/  MOV R226, R225 ;  /* 0x000000e100e27202 */ /* 0x000fe40000000f00 */
[----:B------:R-:W-:Y:S02]  /*dd00*/  MOV R229, 0xffffffff ;  /* 0xffffffff00e57802 */ /* 0x000fe40000000f00 */
[----:B------:R-:W-:Y:S02]  /*dd10*/  MOV R64, 0xdd30 ;  /* 0x0000dd3000407802 */ /* 0x000fe40000000f00 */
[----:B------:R-:W-:Y:S05]  /*dd20*/  CALL.REL.NOINC `($__internal_117_$__cuda_sm70_shflsync_down) ;  /* 0x0000017000007944 */ /* 0x000fea0003c00000 */
[----:B0-----:R-:W-:Y:S01]  /*dd30*/  HFMA2.MMA R227, -RZ, RZ, 0, 5.9604644775390625e-08 ;  /* 0x00000001ffe37435 */ /* 0x001fe200000001ff */
[----:B-1----:R-:W-:-:S02]  /*dd40*/  MOV R66, R230 ;  /* 0x000000e600427202 */ /* 0x002fc40000000f00 */
[----:B------:R-:W-:Y:S02]  /*dd50*/  MOV R226, R223 ;  /* 0x000000df00e27202 */ /* 0x000fe40000000f00 */
[----:B------:R-:W-:Y:S02]  /*dd60*/  MOV R230, 0x1f ;  /* 0x0000001f00e67802 */ /* 0x000fe40000000f00 */
[----:B------:R-:W-:Y:S02]  /*dd70*/  MOV R229, 0xffffffff ;  /* 0xffffffff00e57802 */ /* 0x000fe40000000f00 */
[----:B------:R-:W-:Y:S02]  /*dd80*/  MOV R64, 0xdda0 ;  /* 0x0000dda000407802 */ /* 0x000fe40000000f00 */
[----:B------:R-:W-:Y:S05]  /*dd90*/  CALL.REL.NOINC `($__internal_117_$__cuda_sm70_shflsync_down) ;  /* 0x0000010000007944 */ /* 0x000fea0003c00000 */
[----:B0-----:R-:W-:Y:S01]  /*dda0*/  HFMA2.MMA R226, -RZ, RZ, 0, 0 ;  /* 0x00000000ffe27435 */ /* 0x001fe200000001ff */
[----:B------:R-:W-:Y:S01]  /*ddb0*/  IMAD.MOV.U32 R223, RZ, RZ, R66 ;  /* 0x000000ffffdf7224 */ /* 0x000fe200078e0042 */
[----:B------:R-:W-:Y:S02]  /*ddc0*/  MOV R67, R132 ;  /* 0x0000008400437202 */ /* 0x000fe40000000f00 */
[----:B------:R-:W-:-:S02]  /*ddd0*/  MOV R227, 0x1f ;  /* 0x0000001f00e37802 */ /* 0x000fc40000000f00 */
[----:B------:R-:W-:Y:S02]  /*dde0*/  MOV R66, 0xffffffff ;  /* 0xffffffff00427802 */ /* 0x000fe40000000f00 */
[----:B------:R-:W-:Y:S02]  /*ddf0*/  MOV R64, 0xde10 ;  /* 0x0000de1000407802 */ /* 0x000fe40000000f00 */
[----:B-1----:R-:W-:Y:S05]  /*de00*/  CALL.REL.NOINC `($__internal_118_$__cuda_sm70_shflsync_idx_p) ;  /* 0x000000d000007944 */ /* 0x002fea0003c00000 */
[----:B0-----:R-:W-:Y:S01]  /*de10*/  HFMA2.MMA R227, -RZ, RZ, 0, 1.847743988037109375e-06 ;  /* 0x0000001fffe37435 */ /* 0x001fe200000001ff */
[----:B-1----:R-:W-:Y:S01]  /*de20*/  MOV R225, R66 ;  /* 0x0000004200e17202 */ /* 0x002fe20000000f00 */
[----:B------:R-:W-:Y:S01]  /*de30*/  IMAD.MOV.U32 R226, RZ, RZ, RZ ;  /* 0x000000ffffe27224 */ /* 0x000fe200078e00ff */
[----:B------:R-:W-:Y:S02]  /*de40*/  MOV R67, R133 ;  /* 0x0000008500437202 */ /* 0x000fe40000000f00 */
[----:B------:R-:W-:Y:S02]  /*de50*/  MOV R66, 0xffffffff ;  /* 0xffffffff00427802 */ /* 0x000fe40000000f00 */
[----:B------:R-:W-:Y:S02]  /*de60*/  MOV R64, 0xde80 ;  /* 0x0000de8000407802 */ /* 0x000fe40000000f00 */
[----:B------:R-:W-:Y:S05]  /*de70*/  CALL.REL.NOINC `($__internal_118_$__cuda_sm70_shflsync_idx_p) ;  /* 0x0000006000007944 */ /* 0x000fea0003c00000 */
[----:B01----:R-:W-:Y:S01]  /*de80*/  MOV R226, R66 ;  /* 0x0000004200e27202 */ /* 0x003fe20000000f00 */
[----:B------:R-:W-:Y:S05]  /*de90*/  BRA `(.L_x_2949) ;  /* 0xffffad2000007947 */ /* 0x000fea000383ffff */
        .weak           $__internal_117_$__cuda_sm70_shflsync_down
        .type           $__internal_117_$__cuda_sm70_shflsync_down,@function
        .size           $__internal_117_$__cuda_sm70_shflsync_down,($__internal_118_$__cuda_sm70_shflsync_idx_p - $__internal_117_$__cuda_sm70_shflsync_down)
$__internal_117_$__cuda_sm70_shflsync_down:
[----:B------:R-:W-:Y:S01]  /*dea0*/  HFMA2.MMA R65, -RZ, RZ, 0, 0 ;  /* 0x00000000ff417435 */ /* 0x000fe200000001ff */
[----:B------:R-:W-:Y:S04]  /*deb0*/  WARPSYNC R229 ;  /* 0x000000e500007348 */ /* 0x000fe80003800000 */
[----:B------:R0:W1:Y:S01]  /*dec0*/  SHFL.DOWN PT, R230, R226, R227, R230 ;  /* 0x080000e3e2e67389 */ /* 0x00006200000e00e6 */
[----:B------:R-:W-:Y:S05]  /*ded0*/  RET.REL.NODEC R64 `(_Z25selective_scan_bwd_kernelI32Selective_Scan_bwd_kernel_traitsILi64ELi16ELb0ELb0ELb1ELb1ELb1EN3c104HalfEfEEv12SSMParamsBwd) ;  /* 0xffff212040007950 */ /* 0x000fea0003c3ffff */
        .weak           $__internal_118_$__cuda_sm70_shflsync_idx_p
        .type           $__internal_118_$__cuda_sm70_shflsync_idx_p,@function
        .size           $__internal_118_$__cuda_sm70_shflsync_idx_p,($__internal_119_$__cuda_sm70_shflsync_up - $__internal_118_$__cuda_sm70_shflsync_idx_p)
$__internal_118_$__cuda_sm70_shflsync_idx_p:
[----:B------:R-:W-:Y:S01]  /*dee0*/  MOV R65, 0x0 ;  /* 0x0000000000417802 */ /* 0x000fe20000000f00 */
[----:B------:R-:W-:Y:S04]  /*def0*/  WARPSYNC R66 ;  /* 0x0000004200007348 */ /* 0x000fe80003800000 */
[----:B------:R0:W1:Y:S01]  /*df00*/  SHFL.IDX PT, R66, R67, R226, R227 ;  /* 0x000000e243427389 */ /* 0x00006200000e00e3 */
[----:B------:R-:W-:Y:S05]  /*df10*/  RET.REL.NODEC R64 `(_Z25selective_scan_bwd_kernelI32Selective_Scan_bwd_kernel_traitsILi64ELi16ELb0ELb0ELb1ELb1ELb1EN3c104HalfEfEEv12SSMParamsBwd) ;  /* 0xffff20e040007950 */ /* 0x000fea0003c3ffff */
        .weak           $__internal_119_$__cuda_sm70_shflsync_up
        .type           $__internal_119_$__cuda_sm70_shflsync_up,@function
        .size           $__internal_119_$__cuda_sm70_shflsync_up,(.L_x_8931 - $__internal_119_$__cuda_sm70_shflsync_up)
$__internal_119_$__cuda_sm70_shflsync_up:
[----:B------:R-:W-:Y:S01]  /*df20*/  HFMA2.MMA R65, -RZ, RZ, 0, 0 ;  /* 0x00000000ff417435 */ /* 0x000fe200000001ff */
[----:B------:R-:W-:Y:S04]  /*df30*/  WARPSYNC R232 ;  /* 0x000000e800007348 */ /* 0x000fe80003800000 */
[----:B------:R0:W1:Y:S01]  /*df40*/  SHFL.UP PT, R228, R229, R228, R231 ;  /* 0x040000e4e5e47389 */ /* 0x00006200000e00e7 */
[----:B------:R-:W-:Y:S05]  /*df50*/  RET.REL.NODEC R64 `(_Z25selective_scan_bwd_kernelI32Selective_Scan_bwd_kernel_traitsILi64ELi16ELb0ELb0ELb1ELb1ELb1EN3c104HalfEfEEv12SSMParamsBwd) ;  /* 0xffff20a040007950 */ /* 0x000fea0003c3ffff */
.L_x_2950:
        /* <DEDUP_REMOVED lines=10> */
.L_x_8931:


//--------------------- .text._Z25selective_scan_bwd_kernelI32Selective_Scan_bwd_kernel_traitsILi64ELi16ELb0ELb1ELb0ELb0ELb0EN3c104HalfEfEEv12SSMParamsBwd --------------------------
	.section	.text._Z25selective_scan_bwd_kernelI32Selective_Scan_bwd_kernel_traitsILi64ELi16ELb0ELb1ELb0ELb0ELb0EN3c104HalfEfEEv12SSMParamsBwd,"ax",@progbits
	.sectioninfo	@"SHI_REGISTERS=246"
	.align	128
        .global         _Z25selective_scan_bwd_kernelI32Selective_Scan_bwd_kernel_traitsILi64ELi16ELb0ELb1ELb0ELb0ELb0EN3c104HalfEfEEv12SSMParamsBwd
        .type           _Z25selective_scan_bwd_kernelI32Selective_Scan_bwd_kernel_traitsILi64ELi16ELb0ELb1ELb0ELb0ELb0EN3c104HalfEfEEv12SSMParamsBwd,@function
        .size           _Z25selective_scan_bwd_kernelI32Selective_Scan_bwd_kernel_traitsILi64ELi16ELb0ELb1ELb0ELb0ELb0EN3c104HalfEfEEv12SSMParamsBwd,(.L_x_8934 - _Z25selective_scan_bwd_kernelI32Selective_Scan_bwd_kernel_traitsILi64ELi16ELb0ELb1ELb0ELb0ELb0EN3c104HalfEfEEv12SSMParamsBwd)
        .other          _Z25selective_scan_bwd_kernelI32Selective_Scan_bwd_kernel_traitsILi64ELi16ELb0ELb1ELb0ELb0ELb0EN3c104HalfEfEEv12SSMParamsBwd,@"STO_CUDA_ENTRY STV_DEFAULT"
_Z25selective_scan_bwd_kernelI32Selective_Scan_bwd_kernel_traitsILi64ELi16ELb0ELb1ELb0ELb0ELb0EN3c104HalfEfEEv12SSMParamsBwd:
.text._Z25selective_scan_bwd_kernelI32Selective_Scan_bwd_kernel_traitsILi64ELi16ELb0ELb1ELb0ELb0ELb0EN3c104HalfEfEEv12SSMParamsBwd:
        /* <DEDUP_REMOVED lines=27> */
[C---:B------:R-:W-:Y:S01]  /*01b0*/  IMAD R10, R165.reuse, c[0x0][0x190], RZ ;  /* 0x00006400a50a7a24 */ /* 0x040fe200078e02ff */
        /* <DEDUP_REMOVED lines=94> */
.L_x_3006:
        /* <DEDUP_REMOVED lines=306> */
[--C-:B-----5:R-:W-:Y:S02]  /*1ac0*/  FADD.FTZ R69, R69, R132.reuse ;  /* 0x0000008445457221 */ /* 0x120fe40000010000 */
        /* <DEDUP_REMOVED lines=92> */
[----:B------:R-:W-:Y:S01]  /*2090*/  HADD2.F32 R5, -RZ, R0.H0_H0 ;  /* 0x20000000ff057230 */ /* 0x000fe20000004100 */
[----:B------:R-:W-:Y:S02]  /*20a0*/  FMUL.FTZ R53, R84, R139 ;  /* 0x0000008b54357220 */ /* 0x000fe40000410000 */
[----:B------:R-:W-:Y:S02]  /*20b0*/  FFMA.FTZ R133, R68, R133, R27 ;  /* 0x0000008544857223 */ /* 0x000fe4000001001b */
[----:B------:R-:W-:Y:S02]  /*20c0*/  FADD.FTZ R66, R5, R132 ;  /* 0x0000008405427221 */ /* 0x000fe40000010000 */
        /* <DEDUP_REMOVED lines=27> */
.L_x_2952:
        /* <DEDUP_REMOVED lines=15> */
.L_x_3001:
[----:B------:R-:W-:Y:S02]  /*2370*/  SHF.R.S32.HI R138, RZ, 0x1f, R21 ;  /* 0x0000001fff8a7819 */ /* 0x000fe40000011415 */
[----:B------:R-:W-:-:S02]  /*2380*/  IADD3 R151, -R117, c[0x0][0x168], RZ ;  /* 0x00005a0075977a10 */ /* 0x000fc40007ffe1ff */
[C---:B------:R-:W-:Y:S02]  /*2390*/  LOP3.LUT R4, R2.reuse, 0x20, RZ, 0xfc, !PT ;  /* 0x0000002002047812 */ /* 0x040fe400078efcff */
[----:B------:R-:W-:Y:S02]  /*23a0*/  LOP3.LUT R6, R2, 0x40, RZ, 0xfc, !PT ;  /* 0x0000004002067812 */ /* 0x000fe400078efcff */
[--C-:B------:R-:W-:Y:S02]  /*23b0*/  SHF.R.S32.HI R3, RZ, 0x1f, R2.reuse ;  /* 0x0000001fff037819 */ /* 0x100fe40000011402 */
[-C--:B------:R-:W-:Y:S01]  /*23c0*/  ISETP.GE.AND P1, PT, R4, R151.reuse, PT ;  /* 0x000000970400720c */ /* 0x080fe20003f26270 */
[----:B------:R-:W-:Y:S01]  /*23d0*/  IMAD R4, R138, c[0x0][0x1a0], RZ ;  /* 0x000068008a047a24 */ /* 0x000fe200078e02ff */
[-C--:B------:R-:W-:Y:S01]  /*23e0*/  ISETP.GE.AND P0, PT, R6, R151.reuse, PT ;  /* 0x000000970600720c */ /* 0x080fe20003f06270 */
[----:B------:R-:W-:Y:S01]  /*23f0*/  IMAD.WIDE.U32 R6, R21, c[0x0][0x1a0], R2 ;  /* 0x0000680015067a25 */ /* 0x000fe200078e0002 */
[----:B------:R-:W-:-:S02]  /*2400*/  ISETP.GE.AND P2, PT, R2, R151, PT ;  /* 0x000000970200720c */ /* 0x000fc40003f46270 */
[----:B------:R-:W-:Y:S01]  /*2410*/  LOP3.LUT R14, R2, 0x60, RZ, 0xfc, !PT ;  /* 0x00000060020e7812 */ /* 0x000fe200078efcff */
[----:B------:R-:W-:Y:S01]  /*2420*/  IMAD R5, R21, c[0x0][0x1a4], R4 ;  /* 0x0000690015057a24 */ /* 0x000fe200078e0204 */
[----:B------:R-:W-:Y:S02]  /*2430*/  LEA R4, P3, R6, R123, 0x1 ;  /* 0x0000007b06047211 */ /* 0x000fe400078608ff */
[----:B------:R-:W-:Y:S01]  /*2440*/  ISETP.GE.AND P4, PT, R14, R151, PT ;  /* 0x000000970e00720c */ /* 0x000fe20003f86270 */
[----:B------:R-:W-:Y:S01]  /*2450*/  IMAD.IADD R5, R7, 0x1, R5 ;  /* 0x0000000107057824 */ /* 0x000fe200078e0205 */
[C---:B------:R-:W-:Y:S02]  /*2460*/  LOP3.LUT R14, R2.reuse, 0x80, RZ, 0xfc, !PT ;  /* 0x00000080020e7812 */ /* 0x040fe400078efcff */
[----:B------:R-:W-:Y:S02]  /*2470*/  LOP3.LUT R16, R2, 0xa0, RZ, 0xfc, !PT ;  /* 0x000000a002107812 */ /* 0x000fe400078efcff */
[----:B------:R-:W-:-:S02]  /*2480*/  PRMT R17, RZ, 0x7610, R17 ;  /* 0x00007610ff117816 */ /* 0x000fc40000000011 */
[----:B------:R-:W-:Y:S02]  /*2490*/  LEA.HI.X R5, R6, R121, R5, 0x1, P3 ;  /* 0x0000007906057211 */ /* 0x000fe400018f0c05 */
[-C--:B------:R-:W-:Y:S02]  /*24a0*/  ISETP.GE.AND P6, PT, R14, R151.reuse, PT ;  /* 0x000000970e00720c */ /* 0x080fe40003fc6270 */
[C---:B------:R-:W-:Y:S01]  /*24b0*/  LOP3.LUT R6, R2.reuse, 0xe0, RZ, 0xfc, !PT ;  /* 0x000000e002067812 */ /* 0x040fe200078efcff */
[----:B------:R0:W2:Y:S01]  /*24c0*/  @!P2 LDG.E.U16 R17, [R4.64] ;  /* 0x000000040411a981 */ /* 0x0000a2000c1e1500 */
[----:B------:R-:W-:Y:S02]  /*24d0*/  LOP3.LUT R14, R2, 0xc0, RZ, 0xfc, !PT ;  /* 0x000000c0020e7812 */ /* 0x000fe400078efcff */
[----:B------:R-:W-:Y:S02]  /*24e0*/  ISETP.GE.AND P5, PT, R16, R151, PT ;  /* 0x000000971000720c */ /* 0x000fe40003fa6270 */
[----:B------:R-:W-:-:S02]  /*24f0*/  PRMT R16, RZ, 0x7610, R16 ;  /* 0x00007610ff107816 */ /* 0x000fc40000000010 */
[----:B------:R-:W-:Y:S02]  /*2500*/  PRMT R143, RZ, 0x7610, R143 ;  /* 0x00007610ff8f7816 */ /* 0x000fe4000000008f */
[-C--:B------:R-:W-:Y:S02]  /*2510*/  ISETP.GE.AND P2, PT, R6, R151.reuse, PT ;  /* 0x000000970600720c */ /* 0x080fe40003f46270 */
[----:B------:R-:W-:Y:S01]  /*2520*/  ISETP.GE.AND P3, PT, R14, R151, PT ;  /* 0x000000970e00720c */ /* 0x000fe20003f66270 */
[----:B------:R0:W3:Y:S01]  /*2530*/  @!P1 LDG.E.U16 R16, [R4.64+0x40] ;  /* 0x0000400404109981 */ /* 0x0000e2000c1e1500 */
[C---:B------:R-:W-:Y:S02]  /*2540*/  LOP3.LUT R6, R2.reuse, 0x100, RZ, 0xfc, !PT ;  /* 0x0000010002067812 */ /* 0x040fe400078efcff */
[----:B------:R-:W-:Y:S01]  /*2550*/  LOP3.LUT R14, R2, 0x120, RZ, 0xfc, !PT ;  /* 0x00000120020e7812 */ /* 0x000fe200078efcff */
[----:B------:R0:W4:Y:S01]  /*2560*/  @!P0 LDG.E.U16 R143, [R4.64+0x80] ;  /* 0x00008004048f8981 */ /* 0x000122000c1e1500 */
[----:B------:R-:W-:-:S02]  /*2570*/  PRMT R140, RZ, 0x7610, R140 ;  /* 0x00007610ff8c7816 */ /* 0x000fc4000000008c */
        /* <DEDUP_REMOVED lines=9> */
[-C--:B------:R-:W-:Y:S01]  /*2610*/  ISETP.GE.AND P6, PT, R14, R151.reuse, PT ;  /* 0x000000970e00720c */ /* 0x080fe20003fc6270 */
[----:B------:R-:W-:Y:S01]  /*2620*/  IMAD R14, R134, c[0x0][0x180], RZ ;  /* 0x00006000860e7a24 */ /* 0x000fe200078e02ff */
[----:B------:R-:W-:Y:S01]  /*2630*/  LOP3.LUT R6, R2, 0x180, RZ, 0xfc, !PT ;  /* 0x0000018002067812 */ /* 0x000fe200078efcff */
[----:B------:R0:W4:Y:S01]  /*2640*/  @!P5 LDG.E.U16 R142, [R4.64+0x140] ;  /* 0x00014004048ed981 */ /* 0x000122000c1e1500 */
[----:B------:R-:W-:Y:S01]  /*2650*/  PRMT R144, RZ, 0x7610, R144 ;  /* 0x00007610ff907816 */ /* 0x000fe20000000090 */
[C---:B------:R-:W-:Y:S01]  /*2660*/  IMAD R15, R141.reuse, c[0x0][0x184], R14 ;  /* 0x000061008d0f7a24 */ /* 0x040fe200078e020e */
[----:B------:R-:W-:Y:S01]  /*2670*/  ISETP.GE.AND P5, PT, R6, R151, PT ;  /* 0x000000970600720c */ /* 0x000fe20003fa6270 */
[----:B------:R-:W-:Y:S01]  /*2680*/  IMAD.WIDE.U32 R6, R141, c[0x0][0x180], RZ ;  /* 0x000060008d067a25 */ /* 0x000fe200078e00ff */
[----:B------:R-:W-:-:S02]  /*2690*/  LOP3.LUT R14, R2, 0x1c0, RZ, 0xfc, !PT ;  /* 0x000001c0020e7812 */ /* 0x000fc400078efcff */
[----:B------:R0:W4:Y:S02]  /*26a0*/  @!P2 LDG.E.U16 R144, [R4.64+0x1c0] ;  /* 0x0001c0040490a981 */ /* 0x000124000c1e1500 */
[----:B------:R-:W-:Y:S02]  /*26b0*/  IADD3 R7, R7, R15, RZ ;  /* 0x0000000f07077210 */ /* 0x000fe40007ffe0ff */
[----:B------:R-:W-:Y:S01]  /*26c0*/  ISETP.GE.AND P2, PT, R14, R151, PT ;  /* 0x000000970e00720c */ /* 0x000fe20003f46270 */
[----:B------:R-:W-:Y:S01]  /*26d0*/  IMAD R14, R138, c[0x0][0x188], RZ ;  /* 0x000062008a0e7a24 */ /* 0x000fe200078e02ff */
[----:B------:R-:W-:Y:S01]  /*26e0*/  PRMT R146, RZ, 0x7610, R146 ;  /* 0x00007610ff927816 */ /* 0x000fe20000000092 */
[----:B------:R-:W-:Y:S01]  /*26f0*/  IMAD.WIDE.U32 R6, R21, c[0x0][0x188], R6 ;  /* 0x0000620015067a25 */ /* 0x000fe200078e0006 */
[----:B------:R-:W-:-:S03]  /*2700*/  PRMT R147, RZ, 0x7610, R147 ;  /* 0x00007610ff937816 */ /* 0x000fc60000000093 */
[----:B------:R-:W-:Y:S01]  /*2710*/  IMAD R15, R21, c[0x0][0x18c], R14 ;  /* 0x00006300150f7a24 */ /* 0x000fe200078e020e */
[----:B------:R-:W-:Y:S01]  /*2720*/  LOP3.LUT R136, R2, 0x1a0, RZ, 0xfc, !PT ;  /* 0x000001a002887812 */ /* 0x000fe200078efcff */
[----:B------:R0:W4:Y:S01]  /*2730*/  @!P0 LDG.E.U16 R146, [R4.64+0x240] ;  /* 0x0002400404928981 */ /* 0x000122000c1e1500 */
[----:B------:R-:W-:Y:S01]  /*2740*/  LEA R14, P0, R6, c[0x0][0x220], 0x2 ;  /* 0x00008800060e7a11 */ /* 0x000fe200078010ff */
[----:B------:R-:W-:Y:S01]  /*2750*/  IMAD.IADD R7, R7, 0x1, R15 ;  /* 0x0000000107077824 */ /* 0x000fe200078e020f */
[----:B------:R-:W-:Y:S01]  /*2760*/  PRMT R149, RZ, 0x7610, R149 ;  /* 0x00007610ff957816 */ /* 0x000fe20000000095 */
[----:B------:R0:W4:Y:S01]  /*2770*/  @!P3 LDG.E.U16 R147, [R4.64+0x180] ;  /* 0x000180040493b981 */ /* 0x000122000c1e1500 */
[-C--:B------:R-:W-:Y:S02]  /*2780*/  ISETP.GE.AND P3, PT, R136, R151.reuse, PT ;  /* 0x000000978800720c */ /* 0x080fe40003f66270 */
[----:B------:R-:W-:Y:S02]  /*2790*/  LOP3.LUT R136, R2, 0x1e0, RZ, 0xfc, !PT ;  /* 0x000001e002887812 */ /* 0x000fe400078efcff */
[----:B------:R-:W-:Y:S01]  /*27a0*/  LEA.HI.X R15, R6, c[0x0][0x224], R7, 0x2, P0 ;  /* 0x00008900060f7a11 */ /* 0x000fe200000f1407 */
[----:B------:R0:W4:Y:S01]  /*27b0*/  @!P1 LDG.E.U16 R149, [R4.64+0x200] ;  /* 0x0002000404959981 */ /* 0x000122000c1e1500 */
[----:B------:R-:W-:-:S03]  /*27c0*/  ISETP.GE.AND P1, PT, R136, R151, PT ;  /* 0x000000978800720c */ /* 0x000fc60003f26270 */
[----:B------:R1:W4:Y:S01]  /*27d0*/  LDG.E R136, [R14.64] ;  /* 0x000000040e887981 */ /* 0x000322000c1e1900 */
        /* <DEDUP_REMOVED lines=16> */
[----:B------:R-:W-:Y:S02]  /*28e0*/  IADD3 R7, R7, R157, RZ ;  /* 0x0000009d07077210 */ /* 0x000fe40007ffe0ff */
[----:B------:R-:W-:Y:S01]  /*28f0*/  ISETP.NE.AND P1, PT, R122, RZ, PT ;  /* 0x000000ff7a00720c */ /* 0x000fe20003f25270 */
[C---:B------:R-:W-:Y:S02]  /*2900*/  IMAD R157, R21.reuse, c[0x0][0x1c4], R154 ;  /* 0x00007100159d7a24 */ /* 0x040fe400078e029a */
[----:B0-----:R-:W-:-:S04]  /*2910*/  IMAD.WIDE.U32 R4, R21, c[0x0][0x1c0], R6 ;  /* 0x0000700015047a25 */ /* 0x001fc800078e0006 */
[----:B------:R-:W-:Y:S01]  /*2920*/  IMAD.IADD R5, R5, 0x1, R157 ;  /* 0x0000000105057824 */ /* 0x000fe200078e029d */
[----:B------:R-:W-:-:S04]  /*2930*/  LEA R6, P0, R4, c[0x0][0x230], 0x2 ;  /* 0x00008c0004067a11 */ /* 0x000fc800078010ff */
[----:B------:R-:W-:Y:S02]  /*2940*/  LEA.HI.X R7, R4, c[0x0][0x234], R5, 0x2, P0 ;  /* 0x00008d0004077a11 */ /* 0x000fe400000f1405 */
[----:B------:R-:W-:Y:S02]  /*2950*/  LEA R4, R18, R21, 0x8 ;  /* 0x0000001512047211 */ /* 0x000fe400078e40ff */
[C---:B------:R-:W-:Y:S02]  /*2960*/  @P1 IADD3 R4, R122.reuse, 0x200, RZ ;  /* 0x000002007a041810 */ /* 0x040fe40007ffe0ff */
[----:B------:R-:W-:-:S03]  /*2970*/  LOP3.LUT P0, RZ, R122, 0x1f, RZ, 0xc0, !PT ;  /* 0x0000001f7aff7812 */ /* 0x000fc6000780c0ff */
[----:B------:R-:W-:Y:S01]  /*2980*/  IMAD.SHL.U32 R161, R4, 0x4, RZ ;  /* 0x0000000404a17824 */ /* 0x000fe200078e00ff */
[----:B------:R-:W-:Y:S01]  /*2990*/  ISETP.LT.OR P0, PT, R163, 0x2, P0 ;  /* 0x00000002a300780c */ /* 0x000fe20000701670 */
[----:B-1----:R-:W-:-:S12]  /*29a0*/  IMAD.MOV.U32 R15, RZ, RZ, RZ ;  /* 0x000000ffff0f7224 */ /* 0x002fd800078e00ff */
[----:B------:R-:W-:-:S05]  /*29b0*/  @!P0 IADD3 R14, R163, -0x2, RZ ;  /* 0xfffffffea30e8810 */ /* 0x000fca0007ffe0ff */
[----:B------:R-:W-:Y:S01]  /*29c0*/  @!P0 IMAD R5, R14, c[0x0][0x16c], R21 ;  /* 0x00005b000e058a24 */ /* 0x000fe200078e0215 */
[----:B------:R-:W-:-:S03]  /*29d0*/  HFMA2.MMA R14, -RZ, RZ, 1.875, 0 ;  /* 0x3f800000ff0e7435 */ /* 0x000fc600000001ff */
        /* <DEDUP_REMOVED lines=24> */
[----:B--2---:R0:W-:Y:S04]  /*2b60*/  STS.U16 [R116], R17 ;  /* 0x0000001174007388 */ /* 0x0041e80000000400 */
[----:B---3--:R-:W-:Y:S04]  /*2b70*/  STS.U16 [R115+0x40], R16 ;  /* 0x0000401073007388 */ /* 0x008fe80000000400 */
[----:B----4-:R-:W-:Y:S04]  /*2b80*/  STS.U16 [R114+0x80], R143 ;  /* 0x0000808f72007388 */ /* 0x010fe80000000400 */
[----:B------:R-:W-:Y:S04]  /*2b90*/  STS.U16 [R113+0xc0], R140 ;  /* 0x0000c08c71007388 */ /* 0x000fe80000000400 */
[----:B------:R-:W-:Y:S04]  /*2ba0*/  STS.U16 [R112+0x100], R145 ;  /* 0x0001009170007388 */ /* 0x000fe80000000400 */
[----:B------:R-:W-:Y:S04]  /*2bb0*/  STS.U16 [R111+0x140], R142 ;  /* 0x0001408e6f007388 */ /* 0x000fe80000000400 */
[----:B------:R-:W-:Y:S04]  /*2bc0*/  STS.U16 [R110+0x180], R147 ;  /* 0x000180936e007388 */ /* 0x000fe80000000400 */
[----:B------:R-:W-:Y:S01]  /*2bd0*/  STS.U16 [R109+0x1c0], R144 ;  /* 0x0001c0906d007388 */ /* 0x000fe20000000400 */
[----:B------:R-:W-:-:S03]  /*2be0*/  FMUL.FTZ R158, R136, 1.4426950216293334961 ;  /* 0x3fb8aa3b889e7820 */ /* 0x000fc60000410000 */
[----:B------:R-:W-:Y:S01]  /*2bf0*/  STS.U16 [R108+0x200], R149 ;  /* 0x000200956c007388 */ /* 0x000fe20000000400 */
[----:B------:R-:W-:-:S03]  /*2c00*/  FMUL.FTZ R178, R66, R158 ;  /* 0x0000009e42b27220 */ /* 0x000fc60000410000 */
[----:B------:R-:W-:Y:S04]  /*2c10*/  STS.U16 [R107+0x240], R146 ;  /* 0x000240926b007388 */ /* 0x000fe80000000400 */
[----:B------:R-:W-:Y:S01]  /*2c20*/  STS.U16 [R106+0x280], R151 ;  /* 0x000280976a007388 */ /* 0x000fe20000000400 */
[----:B------:R-:W1:Y:S03]  /*2c30*/  MUFU.EX2 R178, R178 ;  /* 0x000000b200b27308 */ /* 0x000e660000000800 */
        /* <DEDUP_REMOVED lines=17> */
[----:B------:R-:W3:Y:S04]  /*2d50*/  LDS.U16 R147, [R100+0x16] ;  /* 0x0000160064937984 */ /* 0x000ee80000000400 */
[----:B------:R-:W3:Y:S04]  /*2d60*/  LDS.U16 R146, [R100+0x18] ;  /* 0x0000180064927984 */ /* 0x000ee80000000400 */
[----:B------:R-:W4:Y:S04]  /*2d70*/  LDS.U16 R145, [R100+0x1a] ;  /* 0x00001a0064917984 */ /* 0x000f280000000400 */
[----:B------:R-:W4:Y:S04]  /*2d80*/  LDS.U16 R144, [R100+0x1c] ;  /* 0x00001c0064907984 */ /* 0x000f280000000400 */
[----:B------:R-:W4:Y:S04]  /*2d90*/  LDS.U16 R143, [R100+0x1e] ;  /* 0x00001e00648f7984 */ /* 0x000f280000000400 */
[----:B------:R2:W5:Y:S04]  /*2da0*/  LDG.E R157, [R6.64] ;  /* 0x00000004069d7981 */ /* 0x000568000c1e1900 */
[----:B-1----:R1:W-:Y:S04]  /*2db0*/  STS [R161+0x1d10], R178 ;  /* 0x001d10b2a1007388 */ /* 0x0023e80000000800 */
[----:B------:R-:W-:Y:S01]  /*2dc0*/  BAR.SYNC.DEFER_BLOCKING 0x0 ;  /* 0x0000000000007b1d */ /* 0x000fe20000010000 */
[----:B0-----:R-:W-:-:S02]  /*2dd0*/  FMUL.FTZ R17, R69, R158 ;  /* 0x0000009e45117220 */ /* 0x001fc40000410000 */
[-C--:B------:R-:W-:Y:S02]  /*2de0*/  FMUL.FTZ R159, R64, R158.reuse ;  /* 0x0000009e409f7220 */ /* 0x080fe40000410000 */
[-C--:B------:R-:W-:Y:S02]  /*2df0*/  FMUL.FTZ R171, R67, R158.reuse ;  /* 0x0000009e43ab7220 */ /* 0x080fe40000410000 */
[----:B------:R-:W0:Y:S01]  /*2e00*/  MUFU.EX2 R17, R17 ;  /* 0x0000001100117308 */ /* 0x000e220000000800 */
[----:B------:R-:W-:Y:S01]  /*2e10*/  FMUL.FTZ R170, R62, R158 ;  /* 0x0000009e3eaa7220 */ /* 0x000fe20000410000 */
[----:B--2---:R-:W-:Y:S02]  /*2e20*/  HADD2.F32 R7, -RZ, R98.H0_H0 ;  /* 0x20000062ff077230 */ /* 0x004fe40000004100 */
[----:B------:R-:W-:-:S04]  /*2e30*/  HADD2.F32 R142, -RZ, R142.H0_H0 ;  /* 0x2000008eff8e7230 */ /* 0x000fc80000004100 */
[----:B------:R-:W2:Y:S01]  /*2e40*/  MUFU.EX2 R159, R159 ;  /* 0x0000009f009f7308 */ /* 0x000ea20000000800 */
[----:B---3--:R-:W-:Y:S01]  /*2e50*/  HADD2.F32 R140, -RZ, R140.H0_H0 ;  /* 0x2000008cff8c7230 */ /* 0x008fe20000004100 */
[----:B------:R3:W5:Y:S06]  /*2e60*/  @!P0 LDG.E.64 R14, [R4.64] ;  /* 0x00000004040e8981 */ /* 0x00076c000c1e1b00 */
[----:B------:R-:W0:Y:S01]  /*2e70*/  MUFU.EX2 R171, R171 ;  /* 0x000000ab00ab7308 */ /* 0x000e220000000800 */
[----:B------:R-:W-:Y:S01]  /*2e80*/  FMUL.FTZ R169, R65, R158 ;  /* 0x0000009e41a97220 */ /* 0x000fe20000410000 */
[----:B------:R-:W-:-:S02]  /*2e90*/  HADD2.F32 R6, -RZ, R89.H0_H0 ;  /* 0x20000059ff067230 */ /* 0x000fc40000004100 */
[----:B---3--:R-:W-:-:S04]  /*2ea0*/  HADD2.F32 R4, -RZ, R99.H0_H0 ;  /* 0x20000063ff047230 */ /* 0x008fc80000004100 */
[----:B------:R-:W3:Y:S01]  /*2eb0*/  MUFU.EX2 R170, R170 ;  /* 0x000000aa00aa7308 */ /* 0x000ee20000000800 */
[----:B----4-:R-:W-:Y:S01]  /*2ec0*/  HADD2.F32 R156, -RZ, R156.H0_H0 ;  /* 0x2000009cff9c7230 */ /* 0x010fe20000004100 */
[----:B------:R-:W-:Y:S02]  /*2ed0*/  FMUL.FTZ R5, R69, R4 ;  /* 0x0000000445057220 */ /* 0x000fe40000410000 */
[----:B------:R-:W-:Y:S02]  /*2ee0*/  FMUL.FTZ R7, R64, R7 ;  /* 0x0000000740077220 */ /* 0x000fe40000410000 */
[----:B------:R-:W-:Y:S02]  /*2ef0*/  FMUL.FTZ R177, R142, R177 ;  /* 0x000000b18eb17220 */ /* 0x000fe40000410000 */
[----:B------:R-:W-:Y:S01]  /*2f00*/  FMUL.FTZ R180, R140, R5 ;  /* 0x000000058cb47220 */ /* 0x000fe20000410000 */
[----:B------:R-:W-:Y:S01]  /*2f10*/  HADD2.F32 R155, -RZ, R155.H0_H0 ;  /* 0x2000009bff9b7230 */ /* 0x000fe20000004100 */
[----:B------:R-:W-:Y:S01]  /*2f20*/  FMUL.FTZ R168, R60, R158 ;  /* 0x0000009e3ca87220 */ /* 0x000fe20000410000 */
[----:B------:R-:W4:Y:S01]  /*2f30*/  MUFU.EX2 R169, R169 ;  /* 0x000000a900a97308 */ /* 0x000f220000000800 */
[----:B------:R-:W-:-:S02]  /*2f40*/  FMUL.FTZ R4, R59, R6 ;  /* 0x000000063b047220 */ /* 0x000fc40000410000 */
[----:B0-----:R-:W-:Y:S02]  /*2f50*/  FMUL.FTZ R6, R178, R17 ;  /* 0x00000011b2067220 */ /* 0x001fe40000410000 */
[----:B------:R-:W-:Y:S02]  /*2f60*/  FMUL.FTZ R182, R156, R7 ;  /* 0x000000079cb67220 */ /* 0x000fe40000410000 */
[----:B------:R-:W-:Y:S01]  /*2f70*/  FFMA.FTZ R5, R177, R17, R180 ;  /* 0x00000011b1057223 */ /* 0x000fe200000100b4 */
[----:B------:R-:W-:Y:S01]  /*2f80*/  HADD2.F32 R154, -RZ, R154.H0_H0 ;  /* 0x2000009aff9a7230 */ /* 0x000fe20000004100 */
[----:B------:R-:W-:Y:S01]  /*2f90*/  FMUL.FTZ R167, R63, R158 ;  /* 0x0000009e3fa77220 */ /* 0x000fe20000410000 */
[----:B------:R-:W0:Y:S01]  /*2fa0*/  MUFU.EX2 R168, R168 ;  /* 0x000000a800a87308 */ /* 0x000e220000000800 */
[----:B--2---:R-:W-:Y:S02]  /*2fb0*/  FMUL.FTZ R6, R159, R6 ;  /* 0x000000069f067220 */ /* 0x004fe40000410000 */
[----:B------:R-:W-:-:S02]  /*2fc0*/  FMUL.FTZ R184, R155, R184 ;  /* 0x000000b89bb87220 */ /* 0x000fc40000410000 */
[----:B------:R-:W-:Y:S01]  /*2fd0*/  FFMA.FTZ R5, R159, R5, R182 ;  /* 0x000000059f057223 */ /* 0x000fe200000100b6 */
[----:B------:R-:W-:Y:S01]  /*2fe0*/  ISETP.NE.AND P0, PT, R122, 0x3f, PT ;  /* 0x0000003f7a00780c */ /* 0x000fe20003f05270 */
[----:B------:R-:W-:Y:S01]  /*2ff0*/  FMUL.FTZ R166, R58, R158 ;  /* 0x0000009e3aa67220 */ /* 0x000fe20000410000 */
[----:B------:R-:W-:Y:S01]  /*3000*/  HADD2.F32 R153, -RZ, R153.H0_H0 ;  /* 0x20000099ff997230 */ /* 0x000fe20000004100 */
[----:B------:R-:W2:Y:S01]  /*3010*/  MUFU.EX2 R167, R167 ;  /* 0x000000a700a77308 */ /* 0x000ea20000000800 */
[C---:B------:R-:W-:Y:S02]  /*3020*/  FMUL.FTZ R7, R171.reuse, R6 ;  /* 0x00000006ab077220 */ /* 0x040fe40000410000 */
[----:B------:R-:W-:Y:S02]  /*3030*/  FMUL.FTZ R179, R154, R179 ;  /* 0x000000b39ab37220 */ /* 0x000fe40000410000 */
[----:B------:R-:W-:Y:S01]  /*3040*/  FFMA.FTZ R5, R171, R5, R184 ;  /* 0x00000005ab057223 */ /* 0x000fe200000100b8 */
[----:B------:R-:W-:Y:S01]  /*3050*/  HADD2.F32 R152, -RZ, R152.H0_H0 ;  /* 0x20000098ff987230 */ /* 0x000fe20000004100 */
[----:B-1----:R-:W-:Y:S01]  /*3060*/  FMUL.FTZ R161, R61, R158 ;  /* 0x0000009e3da17220 */ /* 0x002fe20000410000 */
[----:B------:R-:W1:Y:S01]  /*3070*/  MUFU.EX2 R166, R166 ;  /* 0x000000a600a67308 */ /* 0x000e620000000800 */
[----:B---3--:R-:W-:Y:S01]  /*3080*/  FMUL.FTZ R6, R170, R7 ;  /* 0x00000007aa067220 */ /* 0x008fe20000410000 */
[----:B------:R-:W-:Y:S01]  /*3090*/  HADD2.F32 R151, -RZ, R151.H0_H0 ;  /* 0x20000097ff977230 */ /* 0x000fe20000004100 */
[----:B------:R-:W-:-:S02]  /*30a0*/  FMUL.FTZ R186, R153, R186 ;  /* 0x000000ba99ba7220 */ /* 0x000fc40000410000 */
[----:B------:R-:W-:Y:S01]  /*30b0*/  FMUL.FTZ R160, R56, R158 ;  /* 0x0000009e38a07220 */ /* 0x000fe20000410000 */
[----:B------:R-:W-:Y:S01]  /*30c0*/  HADD2.F32 R150, -RZ, R150.H0_H0 ;  /* 0x20000096ff967230 */ /* 0x000fe20000004100 */
[----:B------:R-:W-:Y:S01]  /*30d0*/  FFMA.FTZ R5, R170, R5, R179 ;  /* 0x00000005aa057223 */ /* 0x000fe200000100b3 */
[----:B------:R-:W3:Y:S01]  /*30e0*/  MUFU.EX2 R161, R161 ;  /* 0x000000a100a17308 */ /* 0x000ee20000000800 */
[C---:B----4-:R-:W-:Y:S01]  /*30f0*/  FMUL.FTZ R7, R169.reuse, R6 ;  /* 0x00000006a9077220 */ /* 0x050fe20000410000 */
[----:B------:R4:W4:Y:S01]  /*3100*/  @P0 LDS R176, [R122.X4+0x2514] ;  /* 0x002514007ab00984 */ /* 0x0009220000004800 */
[----:B------:R-:W-:Y:S02]  /*3110*/  FMUL.FTZ R181, R152, R181 ;  /* 0x000000b598b57220 */ /* 0x000fe40000410000 */
[----:B------:R-:W-:Y:S02]  /*3120*/  FFMA.FTZ R5, R169, R5, R186 ;  /* 0x00000005a9057223 */ /* 0x000fe400000100ba */
[----:B------:R-:W-:Y:S01]  /*3130*/  FMUL.FTZ R172, R59, R158 ;  /* 0x0000009e3bac7220 */ /* 0x000fe20000410000 */
[----:B------:R-:W1:Y:S01]  /*3140*/  MUFU.EX2 R160, R160 ;  /* 0x000000a000a07308 */ /* 0x000e620000000800 */
[----:B0-----:R-:W-:-:S02]  /*3150*/  FMUL.FTZ R6, R168, R7 ;  /* 0x00000007a8067220 */ /* 0x001fc40000410000 */
[----:B------:R-:W-:Y:S02]  /*3160*/  FMUL.FTZ R188, R151, R188 ;  /* 0x000000bc97bc7220 */ /* 0x000fe40000410000 */
[----:B------:R-:W-:Y:S01]  /*3170*/  FFMA.FTZ R5, R168, R5, R181 ;  /* 0x00000005a8057223 */ /* 0x000fe200000100b5 */
[----:B------:R-:W-:Y:S01]  /*3180*/  HADD2.F32 R149, -RZ, R149.H0_H0 ;  /* 0x20000095ff957230 */ /* 0x000fe20000004100 */
[----:B------:R-:W-:Y:S01]  /*3190*/  FMUL.FTZ R16, R54, R158 ;  /* 0x0000009e36107220 */ /* 0x000fe20000410000 */
[----:B------:R-:W0:Y:S01]  /*31a0*/  MUFU.EX2 R172, R172 ;  /* 0x000000ac00ac7308 */ /* 0x000e220000000800 */
[C---:B--2---:R-:W-:Y:S02]  /*31b0*/  FMUL.FTZ R7, R167.reuse, R6 ;  /* 0x00000006a7077220 */ /* 0x044fe40000410000 */
[----:B------:R-:W-:Y:S02]  /*31c0*/  FMUL.FTZ R183, R150, R183 ;  /* 0x000000b796b77220 */ /* 0x000fe40000410000 */
[----:B------:R-:W-:Y:S01]  /*31d0*/  FFMA.FTZ R5, R167, R5, R188 ;  /* 0x00000005a7057223 */ /* 0x000fe200000100bc */
[----:B------:R-:W-:Y:S01]  /*31e0*/  HADD2.F32 R148, -RZ, R148.H0_H0 ;  /* 0x20000094ff947230 */ /* 0x000fe20000004100 */
[----:B------:R-:W-:Y:S01]  /*31f0*/  FMUL.FTZ R173, R57, R158 ;  /* 0x0000009e39ad7220 */ /* 0x000fe20000410000 */
[----:B------:R-:W2:Y:S01]  /*3200*/  MUFU.EX2 R16, R16 ;  /* 0x0000001000107308 */ /* 0x000ea20000000800 */
[----:B-1----:R-:W-:-:S02]  /*3210*/  FMUL.FTZ R6, R166, R7 ;  /* 0x00000007a6067220 */ /* 0x002fc40000410000 */
[----:B------:R-:W-:Y:S02]  /*3220*/  FMUL.FTZ R190, R149, R190 ;  /* 0x000000be95be7220 */ /* 0x000fe40000410000 */
[----:B------:R-:W-:Y:S01]  /*3230*/  FFMA.FTZ R5, R166, R5, R183 ;  /* 0x00000005a6057223 */ /* 0x000fe200000100b7 */
[----:B------:R-:W-:Y:S01]  /*3240*/  HADD2.F32 R147, -RZ, R147.H0_H0 ;  /* 0x20000093ff937230 */ /* 0x000fe20000004100 */
[----:B------:R-:W-:Y:S01]  /*3250*/  FMUL.FTZ R174, R52, R158 ;  /* 0x0000009e34ae7220 */ /* 0x000fe20000410000 */
[----:B------:R-:W1:Y:S01]  /*3260*/  MUFU.EX2 R173, R173 ;  /* 0x000000ad00ad7308 */ /* 0x000e620000000800 */
[C---:B---3--:R-:W-:Y:S02]  /*3270*/  FMUL.FTZ R7, R161.reuse, R6 ;  /* 0x00000006a1077220 */ /* 0x048fe40000410000 */
[----:B------:R-:W-:Y:S02]  /*3280*/  FMUL.FTZ R185, R148, R185 ;  /* 0x000000b994b97220 */ /* 0x000fe40000410000 */
[----:B------:R-:W-:Y:S01]  /*3290*/  FFMA.FTZ R5, R161, R5, R190 ;  /* 0x00000005a1057223 */ /* 0x000fe200000100be */
[----:B------:R-:W-:Y:S01]  /*32a0*/  HADD2.F32 R146, -RZ, R146.H0_H0 ;  /* 0x20000092ff927230 */ /* 0x000fe20000004100 */
[----:B------:R-:W-:Y:S01]  /*32b0*/  FMUL.FTZ R175, R55, R158 ;  /* 0x0000009e37af7220 */ /* 0x000fe20000410000 */
[----:B------:R-:W3:Y:S01]  /*32c0*/  MUFU.EX2 R174, R174 ;  /* 0x000000ae00ae7308 */ /* 0x000ee20000000800 */
[----:B------:R-:W-:-:S02]  /*32d0*/  FMUL.FTZ R7, R160, R7 ;  /* 0x00000007a0077220 */ /* 0x000fc40000410000 */
[----:B------:R-:W-:Y:S02]  /*32e0*/  FMUL.FTZ R187, R147, R4 ;  /* 0x0000000493bb7220 */ /* 0x000fe40000410000 */
[----:B------:R-:W-:Y:S01]  /*32f0*/  FFMA.FTZ R5, R160, R5, R185 ;  /* 0x00000005a0057223 */ /* 0x000fe200000100b9 */
[----:B------:R-:W-:Y:S01]  /*3300*/  HADD2.F32 R145, -RZ, R145.H0_H0 ;  /* 0x20000091ff917230 */ /* 0x000fe20000004100 */
[----:B0-----:R-:W-:Y:S01]  /*3310*/  FMUL.FTZ R7, R172, R7 ;  /* 0x00000007ac077220 */ /* 0x001fe20000410000 */
[----:B------:R-:W0:Y:S01]  /*3320*/  MUFU.EX2 R175, R175 ;  /* 0x000000af00af7308 */ /* 0x000e220000000800 */
[----:B------:R-:W-:Y:S02]  /*3330*/  FMUL.FTZ R189, R146, R189 ;  /* 0x000000bd92bd7220 */ /* 0x000fe40000410000 */
[----:B------:R-:W-:Y:S01]  /*3340*/  FFMA.FTZ R5, R172, R5, R187 ;  /* 0x00000005ac057223 */ /* 0x000fe200000100bb */
[----:B------:R-:W-:Y:S01]  /*3350*/  HADD2.F32 R194, -RZ, R85.H0_H0 ;  /* 0x20000055ffc27230 */ /* 0x000fe20000004100 */
[----:B------:R-:W-:Y:S01]  /*3360*/  FMUL.FTZ R191, R52, R191 ;  /* 0x000000bf34bf7220 */ /* 0x000fe20000410000 */
[----:B------:R-:W-:Y:S01]  /*3370*/  HADD2.F32 R144, -RZ, R144.H0_H0 ;  /* 0x20000090ff907230 */ /* 0x000fe20000004100 */
[----:B--2---:R-:W-:-:S02]  /*3380*/  FMUL.FTZ R4, R16, R7 ;  /* 0x0000000710047220 */ /* 0x004fc40000410000 */
[----:B------:R-:W-:Y:S02]  /*3390*/  FMUL.FTZ R192, R145, R192 ;  /* 0x000000c091c07220 */ /* 0x000fe40000410000 */
[----:B------:R-:W-:Y:S01]  /*33a0*/  FFMA.FTZ R5, R16, R5, R189 ;  /* 0x0000000510057223 */ /* 0x000fe200000100bd */
[----:B------:R-:W-:Y:S01]  /*33b0*/  HADD2.F32 R143, -RZ, R143.H0_H0 ;  /* 0x2000008fff8f7230 */ /* 0x000fe20000004100 */
[----:B------:R-:W-:Y:S02]  /*33c0*/  FMUL.FTZ R194, R55, R194 ;  /* 0x000000c237c27220 */ /* 0x000fe40000410000 */
[C---:B-1----:R-:W-:Y:S02]  /*33d0*/  FMUL.FTZ R7, R173.reuse, R4 ;  /* 0x00000004ad077220 */ /* 0x042fe40000410000 */
[----:B------:R-:W-:Y:S02]  /*33e0*/  FMUL.FTZ R191, R144, R191 ;  /* 0x000000bf90bf7220 */ /* 0x000fe40000410000 */
[----:B------:R-:W-:Y:S01]  /*33f0*/  FFMA.FTZ R5, R173, R5, R192 ;  /* 0x00000005ad057223 */ /* 0x000fe200000100c0 */
[----:B------:R-:W-:Y:S01]  /*3400*/  BSSY B0, `(.L_x_2954) ;  /* 0x000000f000007945 */ /* 0x000fe20003800000 */
[----:B---3--:R-:W-:-:S02]  /*3410*/  FMUL.FTZ R4, R174, R7 ;  /* 0x00000007ae047220 */ /* 0x008fc40000410000 */
[----:B------:R-:W-:Y:S02]  /*3420*/  FMUL.FTZ R194, R143, R194 ;  /* 0x000000c28fc27220 */ /* 0x000fe40000410000 */
[----:B------:R-:W-:Y:S02]  /*3430*/  FFMA.FTZ R5, R174, R5, R191 ;  /* 0x00000005ae057223 */ /* 0x000fe400000100bf */
[C---:B0-----:R-:W-:Y:S02]  /*3440*/  FMUL.FTZ R4, R175.reuse, R4 ;  /* 0x00000004af047220 */ /* 0x041fe40000410000 */
        /* <DEDUP_REMOVED lines=10> */
.L_x_2955:
[----:B----4-:R-:W-:Y:S05]  /*34f0*/  BSYNC B0 ;  /* 0x0000000000007941 */ /* 0x010fea0003800000 */
.L_x_2954:
[----:B------:R-:W-:Y:S01]  /*3500*/  ISETP.GT.U32.AND P0, PT, R122, 0x1f, PT ;  /* 0x0000001f7a00780c */ /* 0x000fe20003f04070 */
[----:B------:R2:W-:Y:S01]  /*3510*/  STS.64 [R122.X8+0x1900], R4 ;  /* 0x001900047a007388 */ /* 0x0005e20000008a00 */
[----:B------:R-:W-:Y:S01]  /*3520*/  BSSY B0, `(.L_x_2956) ;  /* 0x000003f000007945 */ /* 0x000fe20003800000 */
[----:B-----5:R-:W-:Y:S02]  /*3530*/  FMUL.FTZ R158, R84, R157 ;  /* 0x0000009d549e7220 */ /* 0x020fe40000410000 */
[----:B------:R-:W-:Y:S08]  /*3540*/  BAR.SYNC.DEFER_BLOCKING 0x0 ;  /* 0x0000000000007b1d */ /* 0x000ff00000010000 */
[----:B------:R-:W-:Y:S05]  /*3550*/  @P0 BRA `(.L_x_2957) ;  /* 0x000003b000000947 */ /* 0x000fea0003800000 */
[----:B0-2---:R-:W0:Y:S02]  /*3560*/  LDS.128 R4, [R122.X16+0x1900] ;  /* 0x001900007a047984 */ /* 0x005e24000000cc00 */
[----:B0-----:R-:W-:-:S02]  /*3570*/  FFMA.FTZ R7, R5, R6, R7 ;  /* 0x0000000605077223 */ /* 0x001fc40000010007 */
[----:B------:R-:W-:Y:S01]  /*3580*/  FMUL.FTZ R6, R4, R6 ;  /* 0x0000000604067220 */ /* 0x000fe20000410000 */
[----:B------:R-:W-:Y:S05]  /*3590*/  BRA.DIV ~URZ, `(.L_x_2958) ;  /* 0x000043027f007947 */ /* 0x000fea000b800000 */
[----:B------:R0:W2:Y:S02]  /*35a0*/  SHFL.UP PT, R193, R6, 0x1, RZ ;  /* 0x0420000006c17989 */ /* 0x0000a400000e00ff */
.L_x_3013:
        /* <DEDUP_REMOVED lines=24> */
.L_x_3014:
[----:B------:R-:W-:Y:S01]  /*3730*/  ISETP.GE.AND P0, PT, R120, 0x10, PT ;  /* 0x000000107800780c */ /* 0x000fe20003f06270 */
[----:B------:R-:W-:-:S12]  /*3740*/  IMAD.MOV.U32 R198, RZ, RZ, R193 ;  /* 0x000000ffffc67224 */ /* 0x000fd800078e00c1 */
[-C--:B--2---:R-:W-:Y:S02]  /*3750*/  @P0 FFMA.FTZ R198, R4, R195.reuse, R198 ;  /* 0x000000c304c60223 */ /* 0x084fe400000100c6 */
[----:B---3--:R-:W-:Y:S01]  /*3760*/  @P0 FMUL.FTZ R195, R196, R195 ;  /* 0x000000c3c4c30220 */ /* 0x008fe20000410000 */
[----:B------:R-:W-:Y:S05]  /*3770*/  BRA.CONV ~URZ, `(.L_x_2960) ;  /* 0x000000637f007947 */ /* 0x000fea000b800000 */
[----:B0-----:R-:W-:Y:S01]  /*3780*/  HFMA2.MMA R7, -RZ, RZ, 0, 1.847743988037109375e-06 ;  /* 0x0000001fff077435 */ /* 0x001fe200000001ff */
[----:B------:R-:W-:Y:S01]  /*3790*/  MOV R200, R195 ;  /* 0x000000c300c87202 */ /* 0x000fe20000000f00 */
[----:B------:R-:W-:Y:S01]  /*37a0*/  IMAD.MOV.U32 R203, RZ, RZ, 0x1f ;  /* 0x0000001fffcb7424 */ /* 0x000fe200078e00ff */
[----:B------:R-:W-:Y:S01]  /*37b0*/  MOV R4, 0x37e0 ;  /* 0x000037e000047802 */ /* 0x000fe20000000f00 */
[----:B------:R-:W-:Y:S02]  /*37c0*/  IMAD.MOV.U32 R204, RZ, RZ, -0x1 ;  /* 0xffffffffffcc7424 */ /* 0x000fe400078e00ff */
[----:B-1----:R-:W-:Y:S05]  /*37d0*/  CALL.REL.NOINC `($__internal_121_$__cuda_sm70_shflsync_idx_p) ;  /* 0x00004fe000007944 */ /* 0x002fea0003c00000 */
.L_x_2960:
[----:B------:R-:W-:Y:S05]  /*37e0*/  BRA.CONV ~URZ, `(.L_x_2961) ;  /* 0x000000637f007947 */ /* 0x000fea000b800000 */
[----:B01----:R-:W-:Y:S01]  /*37f0*/  HFMA2.MMA R7, -RZ, RZ, 0, 1.847743988037109375e-06 ;  /* 0x0000001fff077435 */ /* 0x003fe200000001ff */
[----:B------:R-:W-:Y:S01]  /*3800*/  MOV R200, R198 ;  /* 0x000000c600c87202 */ /* 0x000fe20000000f00 */
[----:B------:R-:W-:Y:S01]  /*3810*/  IMAD.MOV.U32 R203, RZ, RZ, 0x1f ;  /* 0x0000001fffcb7424 */ /* 0x000fe200078e00ff */
[----:B------:R-:W-:Y:S01]  /*3820*/  MOV R4, 0x3850 ;  /* 0x0000385000047802 */ /* 0x000fe20000000f00 */
[----:B------:R-:W-:-:S02]  /*3830*/  IMAD.MOV.U32 R204, RZ, RZ, -0x1 ;  /* 0xffffffffffcc7424 */ /* 0x000fc400078e00ff */
[----:B------:R-:W-:Y:S05]  /*3840*/  CALL.REL.NOINC `($__internal_121_$__cuda_sm70_shflsync_idx_p) ;  /* 0x00004f7000007944 */ /* 0x000fea0003c00000 */
.L_x_2961:
[----:B------:R-:W-:Y:S05]  /*3850*/  BRA.DIV ~URZ, `(.L_x_2962) ;  /* 0x000045827f007947 */ /* 0x000fea000b800000 */
[----:B------:R-:W2:Y:S04]  /*3860*/  SHFL.IDX PT, R14, R14, RZ, 0x1f ;  /* 0x00001fff0e0e7589 */ /* 0x000ea800000e0000 */
[----:B------:R3:W4:Y:S04]  /*3870*/  SHFL.IDX PT, R5, R15, RZ, 0x1f ;  /* 0x00001fff0f057589 */ /* 0x00072800000e0000 */
[----:B------:R3:W0:Y:S04]  /*3880*/  SHFL.UP PT, R193, R195, 0x1, RZ ;  /* 0x04200000c3c17989 */ /* 0x00062800000e00ff */
[----:B------:R3:W1:Y:S02]  /*3890*/  SHFL.UP PT, R196, R198, 0x1, RZ ;  /* 0x04200000c6c47989 */ /* 0x00066400000e00ff */
.L_x_3015:
[----:B01----:R-:W0:Y:S01]  /*38a0*/  LDS.64 R6, [R122.X16+0x1900] ;  /* 0x001900007a067984 */ /* 0x003e22000000ca00 */
[----:B--2---:R-:W-:Y:S01]  /*38b0*/  MOV R4, R14 ;  /* 0x0000000e00047202 */ /* 0x004fe20000000f00 */
[----:B----4-:R-:W-:-:S04]  /*38c0*/  @P1 FFMA.FTZ R5, R5, R193, R196 ;  /* 0x000000c105051223 */ /* 0x010fc800000100c4 */
[----:B------:R-:W-:Y:S02]  /*38d0*/  @P1 FMUL.FTZ R4, R4, R193 ;  /* 0x000000c104041220 */ /* 0x000fe40000410000 */
[C---:B0-----:R-:W-:Y:S02]  /*38e0*/  FFMA.FTZ R7, R6.reuse, R5, R7 ;  /* 0x0000000506077223 */ /* 0x041fe40000010007 */
[----:B------:R-:W-:-:S05]  /*38f0*/  FMUL.FTZ R6, R6, R4 ;  /* 0x0000000406067220 */ /* 0x000fca0000410000 */
[----:B------:R0:W-:Y:S02]  /*3900*/  STS.128 [R122.X16+0x1900], R4 ;  /* 0x001900047a007388 */ /* 0x0001e4000000cc00 */
.L_x_2957:
[----:B--2---:R-:W-:Y:S05]  /*3910*/  BSYNC B0 ;  /* 0x0000000000007941 */ /* 0x004fea0003800000 */
.L_x_2956:
[----:B------:R-:W-:Y:S01]  /*3920*/  WARPSYNC 0xffffffff ;  /* 0xffffffff00007948 */ /* 0x000fe20003800000 */
[----:B------:R-:W-:Y:S01]  /*3930*/  BAR.SYNC.DEFER_BLOCKING 0x0 ;  /* 0x0000000000007b1d */ /* 0x000fe20000010000 */
[-C--:B0-----:R-:W-:Y:S01]  /*3940*/  FMUL.FTZ R4, R70, R157.reuse ;  /* 0x0000009d46047220 */ /* 0x081fe20000410000 */
[----:B------:R-:W-:Y:S01]  /*3950*/  LOP3.LUT P0, RZ, R122, 0x1f, RZ, 0xc0, !PT ;  /* 0x0000001f7aff7812 */ /* 0x000fe2000780c0ff */
[-C--:B------:R-:W-:Y:S01]  /*3960*/  FMUL.FTZ R6, R68, R157.reuse ;  /* 0x0000009d44067220 */ /* 0x080fe20000410000 */
[----:B------:R-:W-:Y:S01]  /*3970*/  HFMA2.MMA R14, -RZ, RZ, 1.875, 0 ;  /* 0x3f800000ff0e7435 */ /* 0x000fe200000001ff */
[-C--:B------:R-:W-:Y:S01]  /*3980*/  FMUL.FTZ R5, R71, R157.reuse ;  /* 0x0000009d47057220 */ /* 0x080fe20000410000 */
[----:B------:R-:W-:Y:S01]  /*3990*/  ISETP.GE.OR P0, PT, R163, c[0x0][0x174], P0 ;  /* 0x00005d00a3007a0c */ /* 0x000fe20000706670 */
[----:B------:R-:W-:Y:S01]  /*39a0*/  FFMA.FTZ R6, R175, R6, R4 ;  /* 0x00000006af067223 */ /* 0x000fe20000010004 */
[----:B------:R-:W-:Y:S01]  /*39b0*/  BSSY B0, `(.L_x_2963) ;  /* 0x0000071000007945 */ /* 0x000fe20003800000 */
[----:B------:R-:W-:-:S02]  /*39c0*/  FMUL.FTZ R4, R72, R157 ;  /* 0x0000009d48047220 */ /* 0x000fc40000410000 */
[----:B------:R-:W-:Y:S02]  /*39d0*/  FFMA.FTZ R6, R174, R6, R5 ;  /* 0x00000006ae067223 */ /* 0x000fe40000010005 */
[-C--:B------:R-:W-:Y:S02]  /*39e0*/  FMUL.FTZ R5, R73, R157.reuse ;  /* 0x0000009d49057220 */ /* 0x080fe40000410000 */
[----:B------:R-:W-:Y:S02]  /*39f0*/  FFMA.FTZ R4, R173, R6, R4 ;  /* 0x00000006ad047223 */ /* 0x000fe40000010004 */
[----:B-1----:R-:W-:Y:S02]  /*3a00*/  FMUL.FTZ R7, R175, R176 ;  /* 0x000000b0af077220 */ /* 0x002fe40000410000 */
[----:B------:R-:W-:Y:S02]  /*3a10*/  FFMA.FTZ R6, R16, R4, R5 ;  /* 0x0000000410067223 */ /* 0x000fe40000010005 */
[----:B------:R-:W-:-:S02]  /*3a20*/  FMUL.FTZ R5, R74, R157 ;  /* 0x0000009d4a057220 */ /* 0x000fc40000410000 */
[----:B------:R-:W-:Y:S01]  /*3a30*/  FMUL.FTZ R4, R174, R7 ;  /* 0x00000007ae047220 */ /* 0x000fe20000410000 */
[----:B------:R-:W0:Y:S01]  /*3a40*/  LDS R201, [R122.X8+0x1904] ;  /* 0x001904007ac97984 */ /* 0x000e220000008800 */
[----:B------:R-:W-:Y:S02]  /*3a50*/  FFMA.FTZ R6, R172, R6, R5 ;  /* 0x00000006ac067223 */ /* 0x000fe40000010005 */
[-C--:B------:R-:W-:Y:S02]  /*3a60*/  FMUL.FTZ R5, R75, R157.reuse ;  /* 0x0000009d4b057220 */ /* 0x080fe40000410000 */
[----:B------:R-:W-:Y:S02]  /*3a70*/  FMUL.FTZ R7, R173, R4 ;  /* 0x00000004ad077220 */ /* 0x000fe40000410000 */
[----:B------:R-:W-:Y:S02]  /*3a80*/  FFMA.FTZ R5, R160, R6, R5 ;  /* 0x00000006a0057223 */ /* 0x000fe40000010005 */
[----:B------:R-:W-:-:S02]  /*3a90*/  FMUL.FTZ R4, R76, R157 ;  /* 0x0000009d4c047220 */ /* 0x000fc40000410000 */
[----:B------:R-:W-:Y:S02]  /*3aa0*/  FMUL.FTZ R7, R16, R7 ;  /* 0x0000000710077220 */ /* 0x000fe40000410000 */
[----:B------:R-:W-:Y:S02]  /*3ab0*/  FFMA.FTZ R4, R161, R5, R4 ;  /* 0x00000005a1047223 */ /* 0x000fe40000010004 */
[----:B------:R-:W-:Y:S02]  /*3ac0*/  FMUL.FTZ R5, R77, R157 ;  /* 0x0000009d4d057220 */ /* 0x000fe40000410000 */
[----:B------:R-:W-:Y:S02]  /*3ad0*/  FMUL.FTZ R7, R172, R7 ;  /* 0x00000007ac077220 */ /* 0x000fe40000410000 */
[----:B------:R-:W-:Y:S02]  /*3ae0*/  FFMA.FTZ R5, R166, R4, R5 ;  /* 0x00000004a6057223 */ /* 0x000fe40000010005 */
[----:B------:R-:W-:-:S02]  /*3af0*/  FMUL.FTZ R4, R78, R157 ;  /* 0x0000009d4e047220 */ /* 0x000fc40000410000 */
[----:B------:R-:W-:Y:S02]  /*3b00*/  FMUL.FTZ R6, R160, R7 ;  /* 0x00000007a0067220 */ /* 0x000fe40000410000 */
        /* <DEDUP_REMOVED lines=8> */
[----:B0-----:R-:W-:Y:S02]  /*3b90*/  FFMA.FTZ R201, R178, R201, R177 ;  /* 0x000000c9b2c97223 */ /* 0x001fe400000100b1 */
[----:B------:R-:W-:Y:S02]  /*3ba0*/  FMUL.FTZ R7, R167, R6 ;  /* 0x00000006a7077220 */ /* 0x000fe40000410000 */
[----:B------:R-:W-:-:S02]  /*3bb0*/  FFMA.FTZ R193, R17, R201, R180 ;  /* 0x000000c911c17223 */ /* 0x000fc400000100b4 */
[----:B------:R-:W-:Y:S02]  /*3bc0*/  FFMA.FTZ R177, R170, R4, R5 ;  /* 0x00000004aab17223 */ /* 0x000fe40000010005 */
[----:B---3--:R-:W-:Y:S02]  /*3bd0*/  FFMA.FTZ R195, R159, R193, R182 ;  /* 0x000000c19fc37223 */ /* 0x008fe400000100b6 */
[----:B------:R-:W-:Y:S02]  /*3be0*/  FMUL.FTZ R6, R168, R7 ;  /* 0x00000007a8067220 */ /* 0x000fe40000410000 */
        /* <DEDUP_REMOVED lines=9> */
[----:B------:R-:W-:Y:S02]  /*3c80*/  IMAD.MOV.U32 R15, RZ, RZ, RZ ;  /* 0x000000ffff0f7224 */ /* 0x000fe400078e00ff */
[----:B------:R-:W-:Y:S02]  /*3c90*/  FFMA.FTZ R179, R166, R202, R183 ;  /* 0x000000caa6b37223 */ /* 0x000fe400000100b7 */
[----:B------:R-:W-:Y:S02]  /*3ca0*/  FMUL.FTZ R6, R170, R5 ;  /* 0x00000005aa067220 */ /* 0x000fe40000410000 */
[----:B------:R-:W-:Y:S01]  /*3cb0*/  FFMA.FTZ R180, R161, R179, R190 ;  /* 0x000000b3a1b47223 */ /* 0x000fe200000100be */
[----:B------:R0:W1:Y:S01]  /*3cc0*/  @!P0 LDS.64 R14, [R21.X8+0x2610] ;  /* 0x00261000150e8984 */ /* 0x0000620000008a00 */
[----:B------:R-:W-:Y:S01]  /*3cd0*/  FFMA.FTZ R5, R159, R177, R4 ;  /* 0x000000b19f057223 */ /* 0x000fe20000010004 */
[----:B------:R-:W-:Y:S01]  /*3ce0*/  ISETP.GT.U32.AND P0, PT, R122, 0x1f, PT ;  /* 0x0000001f7a00780c */ /* 0x000fe20003f04070 */
[----:B------:R-:W-:-:S02]  /*3cf0*/  FFMA.FTZ R177, R160, R180, R185 ;  /* 0x000000b4a0b17223 */ /* 0x000fc400000100b9 */
[----:B------:R-:W-:Y:S02]  /*3d00*/  FMUL.FTZ R6, R171, R6 ;  /* 0x00000006ab067220 */ /* 0x000fe40000410000 */
[----:B------:R-:W-:Y:S02]  /*3d10*/  FFMA.FTZ R182, R172, R177, R187 ;  /* 0x000000b1acb67223 */ /* 0x000fe400000100bb */
[----:B------:R-:W-:Y:S02]  /*3d20*/  FMUL.FTZ R6, R159, R6 ;  /* 0x000000069f067220 */ /* 0x000fe40000410000 */
[----:B------:R-:W-:Y:S02]  /*3d30*/  FFMA.FTZ R181, R16, R182, R189 ;  /* 0x000000b610b57223 */ /* 0x000fe400000100bd */
[C---:B------:R-:W-:Y:S02]  /*3d40*/  FMUL.FTZ R4, R17.reuse, R6 ;  /* 0x0000000611047220 */ /* 0x040fe40000410000 */
[----:B------:R-:W-:-:S02]  /*3d50*/  FFMA.FTZ R5, R17, R5, R158 ;  /* 0x0000000511057223 */ /* 0x000fc4000001009e */
[----:B------:R-:W-:-:S03]  /*3d60*/  FFMA.FTZ R184, R173, R181, R192 ;  /* 0x000000b5adb87223 */ /* 0x000fc600000100c0 */
[----:B------:R0:W-:Y:S01]  /*3d70*/  STS.64 [R122.X8+0x1b10], R4 ;  /* 0x001b10047a007388 */ /* 0x0001e20000008a00 */
[----:B------:R-:W-:-:S04]  /*3d80*/  FFMA.FTZ R185, R174, R184, R191 ;  /* 0x000000b8aeb97223 */ /* 0x000fc800000100bf */
[----:B------:R-:W-:Y:S01]  /*3d90*/  FFMA.FTZ R178, R175, R185, R194 ;  /* 0x000000b9afb27223 */ /* 0x000fe200000100c2 */
[----:B------:R-:W-:Y:S06]  /*3da0*/  BAR.SYNC.DEFER_BLOCKING 0x0 ;  /* 0x0000000000007b1d */ /* 0x000fec0000010000 */
[----:B------:R-:W-:Y:S05]  /*3db0*/  @P0 BRA `(.L_x_2964) ;  /* 0x0000030000000947 */ /* 0x000fea0003800000 */
[----:B0-----:R-:W0:Y:S01]  /*3dc0*/  LDS.128 R4, [R122.X16+0x1b10] ;  /* 0x001b10007a047984 */ /* 0x001e22000000cc00 */
        /* <DEDUP_REMOVED lines=10> */
.L_x_3016:
[----:B------:R-:W-:Y:S05]  /*3e70*/  BRA.DIV ~URZ, `(.L_x_2966) ;  /* 0x000041c27f007947 */ /* 0x000fea000b800000 */
[----:B------:R-:W3:Y:S04]  /*3e80*/  SHFL.DOWN PT, R4, R7, 0x1, 0x1f ;  /* 0x08201f0007047f89 */ /* 0x000ee800000e0000 */
[----:B-1----:R-:W-:Y:S04]  /*3e90*/  SHFL.IDX PT, R189, R14, RZ, 0x1f ;  /* 0x00001fff0ebd7589 */ /* 0x002fe800000e0000 */
[----:B------:R-:W-:Y:S01]  /*3ea0*/  SHFL.IDX PT, R190, R15, RZ, 0x1f ;  /* 0x00001fff0fbe7589 */ /* 0x000fe200000e0000 */
        /* <DEDUP_REMOVED lines=22> */
.L_x_3017:
        /* <DEDUP_REMOVED lines=11> */
.L_x_2964:
[----:B0-----:R-:W-:Y:S05]  /*40c0*/  BSYNC B0 ;  /* 0x0000000000007941 */ /* 0x001fea0003800000 */
.L_x_2963:
[----:B------:R-:W-:Y:S01]  /*40d0*/  WARPSYNC 0xffffffff ;  /* 0xffffffff00007948 */ /* 0x000fe20003800000 */
[----:B------:R-:W-:Y:S01]  /*40e0*/  BAR.SYNC.DEFER_BLOCKING 0x0 ;  /* 0x0000000000007b1d */ /* 0x000fe20000010000 */
[----:B------:R-:W-:Y:S01]  /*40f0*/  HADD2.F32 R183, -RZ, R162.H0_H0 ;  /* 0x200000a2ffb77230 */ /* 0x000fe20000004100 */
[----:B------:R-:W-:Y:S01]  /*4100*/  FFMA.FTZ R6, R84, R201, RZ ;  /* 0x000000c954067223 */ /* 0x000fe200000100ff */
[----:B------:R-:W-:Y:S01]  /*4110*/  HADD2.F32 R188, -RZ, R99.H0_H0 ;  /* 0x20000063ffbc7230 */ /* 0x000fe20000004100 */
[----:B------:R-:W-:Y:S01]  /*4120*/  IMAD R190, R165, c[0x0][0x298], RZ ;  /* 0x0000a600a5be7a24 */ /* 0x000fe200078e02ff */
[----:B------:R-:W-:Y:S01]  /*4130*/  HADD2.F32 R187, -RZ, R98.H0_H0 ;  /* 0x20000062ffbb7230 */ /* 0x000fe20000004100 */
[----:B------:R-:W-:Y:S01]  /*4140*/  FFMA.FTZ R6, R83, R193, R6 ;  /* 0x000000c153067223 */ /* 0x000fe20000010006 */
[----:B------:R-:W-:Y:S01]  /*4150*/  HADD2.F32 R186, -RZ, R97.H0_H0 ;  /* 0x20000061ffba7230 */ /* 0x000fe20000004100 */
[----:B------:R-:W-:Y:S01]  /*4160*/  FMUL.FTZ R189, R66, R183 ;  /* 0x000000b742bd7220 */ /* 0x000fe20000410000 */
[----:B------:R-:W-:Y:S01]  /*4170*/  HFMA2.MMA R5, -RZ, RZ, 0, 0 ;  /* 0x00000000ff057435 */ /* 0x000fe200000001ff */
[----:B------:R-:W-:Y:S01]  /*4180*/  FMUL.FTZ R191, R69, R188 ;  /* 0x000000bc45bf7220 */ /* 0x000fe20000410000 */
[----:B------:R-:W-:Y:S01]  /*4190*/  ISETP.NE.AND P1, PT, R122, RZ, PT ;  /* 0x000000ff7a00720c */ /* 0x000fe20003f25270 */
[----:B------:R-:W-:Y:S01]  /*41a0*/  FMUL.FTZ R192, R64, R187 ;  /* 0x000000bb40c07220 */ /* 0x000fe20000410000 */
[----:B------:R-:W-:Y:S01]  /*41b0*/  SHF.L.U64.HI R214, R19, 0x2, R0 ;  /* 0x0000000213d67819 */ /* 0x000fe20000010200 */
[----:B------:R-:W-:Y:S01]  /*41c0*/  FMUL.FTZ R194, R67, R186 ;  /* 0x000000ba43c27220 */ /* 0x000fe20000410000 */
[----:B------:R-:W-:Y:S01]  /*41d0*/  BSSY B0, `(.L_x_2967) ;  /* 0x00000c1000007945 */ /* 0x000fe20003800000 */
[----:B------:R-:W-:-:S02]  /*41e0*/  FFMA.FTZ R6, R82, R195, R6 ;  /* 0x000000c352067223 */ /* 0x000fc40000010006 */
[----:B------:R-:W-:Y:S02]  /*41f0*/  FFMA.FTZ R189, R142, -R189, R201 ;  /* 0x800000bd8ebd7223 */ /* 0x000fe400000100c9 */
[----:B------:R-:W-:Y:S02]  /*4200*/  IMAD R201, R137, c[0x0][0x29c], R190 ;  /* 0x0000a70089c97a24 */ /* 0x000fe400078e02be */
[----:B------:R-:W-:Y:S01]  /*4210*/  FFMA.FTZ R191, R140, -R191, R193 ;  /* 0x800000bf8cbf7223 */ /* 0x000fe200000100c1 */
[----:B------:R-:W-:Y:S01]  /*4220*/  HADD2.F32 R193, -RZ, R96.H0_H0 ;  /* 0x20000060ffc17230 */ /* 0x000fe20000004100 */
[----:B------:R-:W0:Y:S01]  /*4230*/  LDS R7, [R122.X8+0x1b14] ;  /* 0x001b14007a077984 */ /* 0x000e220000008800 */
[----:B------:R-:W-:Y:S02]  /*4240*/  FFMA.FTZ R190, R156, -R192, R195 ;  /* 0x800000c09cbe7223 */ /* 0x000fe400000100c3 */
[----:B------:R-:W-:Y:S01]  /*4250*/  FFMA.FTZ R192, R155, -R194, R196 ;  /* 0x800000c29bc07223 */ /* 0x000fe200000100c4 */
[----:B------:R-:W-:Y:S01]  /*4260*/  HADD2.F32 R194, -RZ, R95.H0_H0 ;  /* 0x2000005fffc27230 */ /* 0x000fe20000004100 */
[----:B------:R-:W-:Y:S01]  /*4270*/  FFMA.FTZ R6, R81, R196, R6 ;  /* 0x000000c451067223 */ /* 0x000fe20000010006 */
[----:B-1----:R1:W-:Y:S01]  /*4280*/  @!P1 STS.64 [R21.X8+0x2610], R14 ;  /* 0x0026100e15009388 */ /* 0x0023e20000008a00 */
[----:B------:R-:W-:-:S02]  /*4290*/  FMUL.FTZ R196, R68, R157 ;  /* 0x0000009d44c47220 */ /* 0x000fc40000410000 */
[----:B------:R-:W-:Y:S02]  /*42a0*/  FMUL.FTZ R195, R62, R193 ;  /* 0x000000c13ec37220 */ /* 0x000fe40000410000 */
[----:B------:R-:W-:Y:S02]  /*42b0*/  IMAD.MOV.U32 R4, RZ, RZ, R122 ;  /* 0x000000ffff047224 */ /* 0x000fe400078e007a */
[----:B------:R-:W-:Y:S02]  /*42c0*/  FMUL.FTZ R200, R65, R194 ;  /* 0x000000c241c87220 */ /* 0x000fe40000410000 */
[----:B------:R-:W-:Y:S02]  /*42d0*/  FFMA.FTZ R6, R80, R197, R6 ;  /* 0x000000c550067223 */ /* 0x000fe40000010006 */
[----:B------:R-:W-:-:S04]  /*42e0*/  IMAD.WIDE.U32 R4, R137, c[0x0][0x298], R4 ;  /* 0x0000a60089047a25 */ /* 0x000fc800078e0004 */
[----:B------:R-:W-:Y:S02]  /*42f0*/  IMAD.IADD R5, R5, 0x1, R201 ;  /* 0x0000000105057824 */ /* 0x000fe400078e02c9 */
[-C--:B------:R-:W-:Y:S02]  /*4300*/  FMUL.FTZ R201, R72, R157.reuse ;  /* 0x0000009d48c97220 */ /* 0x080fe40000410000 */
[-C--:B------:R-:W-:Y:S02]  /*4310*/  FMUL.FTZ R206, R77, R157.reuse ;  /* 0x0000009d4dce7220 */ /* 0x080fe40000410000 */
[----:B------:R-:W-:Y:S02]  /*4320*/  FMUL.FTZ R212, R83, R157 ;  /* 0x0000009d53d47220 */ /* 0x000fe40000410000 */
[----:B------:R-:W-:Y:S02]  /*4330*/  IMAD.SHL.U32 R215, R19, 0x4, RZ ;  /* 0x0000000413d77824 */ /* 0x000fe400078e00ff */
[----:B------:R-:W-:-:S02]  /*4340*/  IMAD R214, R214, c[0x0][0x2b0], RZ ;  /* 0x0000ac00d6d67a24 */ /* 0x000fc400078e02ff */
[----:B------:R-:W-:Y:S02]  /*4350*/  IMAD R211, R119, -0x400, R130 ;  /* 0xfffffc0077d37824 */ /* 0x000fe400078e0282 */
[----:B------:R-:W-:Y:S02]  /*4360*/  IMAD R213, R215, c[0x0][0x2b4], R214 ;  /* 0x0000ad00d7d57a24 */ /* 0x000fe400078e02d6 */
[----:B0-----:R-:W-:Y:S02]  /*4370*/  FFMA.FTZ R196, R7, R176, R196 ;  /* 0x000000b007c47223 */ /* 0x001fe400000100c4 */
[----:B------:R-:W-:Y:S02]  /*4380*/  FMUL.FTZ R7, R70, R157 ;  /* 0x0000009d46077220 */ /* 0x000fe40000410000 */
[----:B------:R-:W-:Y:S01]  /*4390*/  FFMA.FTZ R176, R154, -R195, R197 ;  /* 0x800000c39ab07223 */ /* 0x000fe200000100c5 */
[----:B------:R-:W-:Y:S01]  /*43a0*/  HADD2.F32 R195, -RZ, R94.H0_H0 ;  /* 0x2000005effc37230 */ /* 0x000fe20000004100 */
[----:B------:R-:W-:-:S02]  /*43b0*/  FFMA.FTZ R197, R175, R196, R7 ;  /* 0x000000c4afc57223 */ /* 0x000fc40000010007 */
[----:B------:R-:W-:Y:S02]  /*43c0*/  FFMA.FTZ R175, R153, -R200, R198 ;  /* 0x800000c899af7223 */ /* 0x000fe400000100c6 */
[----:B------:R-:W-:Y:S02]  /*43d0*/  FFMA.FTZ R200, R79, R198, R6 ;  /* 0x000000c64fc87223 */ /* 0x000fe40000010006 */
[----:B------:R-:W-:Y:S02]  /*43e0*/  FMUL.FTZ R7, R71, R157 ;  /* 0x0000009d47077220 */ /* 0x000fe40000410000 */
[----:B------:R-:W-:Y:S02]  /*43f0*/  IMAD R6, R164, c[0x0][0x2a0], RZ ;  /* 0x0000a800a4067a24 */ /* 0x000fe400078e02ff */
[----:B------:R-:W-:Y:S02]  /*4400*/  FMUL.FTZ R203, R60, R195 ;  /* 0x000000c33ccb7220 */ /* 0x000fe40000410000 */
[----:B------:R-:W-:-:S02]  /*4410*/  FFMA.FTZ R198, R174, R197, R7 ;  /* 0x000000c5aec67223 */ /* 0x000fc40000010007 */
[C---:B------:R-:W-:Y:S02]  /*4420*/  IMAD R207, R135.reuse, c[0x0][0x2a4], R6 ;  /* 0x0000a90087cf7a24 */ /* 0x040fe400078e0206 */
[----:B------:R-:W-:-:S04]  /*4430*/  IMAD.WIDE.U32 R6, R135, c[0x0][0x2a0], R4 ;  /* 0x0000a80087067a25 */ /* 0x000fc800078e0004 */
[----:B------:R-:W-:Y:S01]  /*4440*/  FFMA.FTZ R174, R152, -R203, R199 ;  /* 0x800000cb98ae7223 */ /* 0x000fe200000100c7 */
[----:B------:R-:W-:Y:S01]  /*4450*/  IADD3 R207, R7, R207, RZ ;  /* 0x000000cf07cf7210 */ /* 0x000fe20007ffe0ff */
[----:B------:R-:W-:Y:S01]  /*4460*/  FFMA.FTZ R204, R78, R199, R200 ;  /* 0x000000c74ecc7223 */ /* 0x000fe200000100c8 */
[----:B------:R-:W-:Y:S01]  /*4470*/  HADD2.F32 R200, -RZ, R93.H0_H0 ;  /* 0x2000005dffc87230 */ /* 0x000fe20000004100 */
[----:B------:R-:W-:Y:S01]  /*4480*/  FFMA.FTZ R173, R173, R198, R201 ;  /* 0x000000c6adad7223 */ /* 0x000fe200000100c9 */
[----:B------:R-:W-:Y:S01]  /*4490*/  LEA R4, P0, R6, c[0x0][0x318], 0x2 ;  /* 0x0000c60006047a11 */ /* 0x000fe200078010ff */
[-C--:B------:R-:W-:Y:S01]  /*44a0*/  FMUL.FTZ R199, R73, R157.reuse ;  /* 0x0000009d49c77220 */ /* 0x080fe20000410000 */
[----:B------:R-:W-:Y:S01]  /*44b0*/  HADD2.F32 R201, -RZ, R92.H0_H0 ;  /* 0x2000005cffc97230 */ /* 0x000fe20000004100 */
[----:B------:R-:W-:Y:S01]  /*44c0*/  FMUL.FTZ R203, R74, R157 ;  /* 0x0000009d4acb7220 */ /* 0x000fe20000410000 */
[----:B------:R-:W-:Y:S01]  /*44d0*/  LEA.HI.X R5, R6, c[0x0][0x31c], R207, 0x2, P0 ;  /* 0x0000c70006057a11 */ /* 0x000fe200000f14cf */
[----:B------:R-:W-:Y:S01]  /*44e0*/  FFMA.FTZ R199, R16, R173, R199 ;  /* 0x000000ad10c77223 */ /* 0x000fe200000100c7 */
[----:B------:R-:W-:Y:S01]  /*44f0*/  IADD3 R16, P2, R117, R6, RZ ;  /* 0x0000000675107210 */ /* 0x000fe20007f5e0ff */
[----:B------:R-:W-:-:S02]  /*4500*/  FMUL.FTZ R6, R63, R200 ;  /* 0x000000c83f067220 */ /* 0x000fc40000410000 */
[----:B------:R-:W-:Y:S02]  /*4510*/  FFMA.FTZ R203, R172, R199, R203 ;  /* 0x000000c7accb7223 */ /* 0x000fe400000100cb */
[----:B------:R-:W-:Y:S02]  /*4520*/  FMUL.FTZ R7, R75, R157 ;  /* 0x0000009d4b077220 */ /* 0x000fe40000410000 */
[----:B------:R-:W-:Y:S02]  /*4530*/  FFMA.FTZ R172, R151, -R6, R202 ;  /* 0x8000000697ac7223 */ /* 0x000fe400000100ca */
[----:B------:R-:W-:Y:S01]  /*4540*/  FFMA.FTZ R6, R77, R202, R204 ;  /* 0x000000ca4d067223 */ /* 0x000fe200000100cc */
[----:B------:R-:W-:Y:S01]  /*4550*/  HADD2.F32 R202, -RZ, R91.H0_H0 ;  /* 0x2000005bffca7230 */ /* 0x000fe20000004100 */
[----:B------:R-:W-:Y:S02]  /*4560*/  FMUL.FTZ R204, R58, R201 ;  /* 0x000000c93acc7220 */ /* 0x000fe40000410000 */
[----:B------:R-:W-:-:S02]  /*4570*/  FFMA.FTZ R160, R160, R203, R7 ;  /* 0x000000cba0a07223 */ /* 0x000fc40000010007 */
[----:B------:R-:W-:Y:S02]  /*4580*/  FMUL.FTZ R7, R76, R157 ;  /* 0x0000009d4c077220 */ /* 0x000fe40000410000 */
[----:B------:R-:W-:Y:S02]  /*4590*/  FFMA.FTZ R204, R150, -R204, R179 ;  /* 0x800000cc96cc7223 */ /* 0x000fe400000100b3 */
[----:B------:R-:W-:Y:S01]  /*45a0*/  FFMA.FTZ R6, R76, R179, R6 ;  /* 0x000000b34c067223 */ /* 0x000fe20000010006 */
[----:B------:R-:W-:Y:S01]  /*45b0*/  HADD2.F32 R179, -RZ, R90.H0_H0 ;  /* 0x2000005affb37230 */ /* 0x000fe20000004100 */
[----:B------:R-:W-:Y:S02]  /*45c0*/  FMUL.FTZ R205, R61, R202 ;  /* 0x000000ca3dcd7220 */ /* 0x000fe40000410000 */
[----:B------:R-:W-:Y:S02]  /*45d0*/  FFMA.FTZ R161, R161, R160, R7 ;  /* 0x000000a0a1a17223 */ /* 0x000fe40000010007 */
[----:B------:R-:W-:-:S02]  /*45e0*/  FFMA.FTZ R205, R149, -R205, R180 ;  /* 0x800000cd95cd7223 */ /* 0x000fc400000100b4 */
[----:B------:R-:W-:Y:S01]  /*45f0*/  FFMA.FTZ R6, R75, R180, R6 ;  /* 0x000000b44b067223 */ /* 0x000fe20000010006 */
[----:B------:R-:W-:Y:S01]  /*4600*/  HADD2.F32 R180, -RZ, R89.H0_H0 ;  /* 0x20000059ffb47230 */ /* 0x000fe20000004100 */
[----:B------:R-:W-:Y:S02]  /*4610*/  FMUL.FTZ R208, R56, R179 ;  /* 0x000000b338d07220 */ /* 0x000fe40000410000 */
[----:B------:R-:W-:Y:S02]  /*4620*/  FFMA.FTZ R206, R166, R161, R206 ;  /* 0x000000a1a6ce7223 */ /* 0x000fe400000100ce */
[----:B------:R-:W-:Y:S02]  /*4630*/  FMUL.FTZ R7, R78, R157 ;  /* 0x0000009d4e077220 */ /* 0x000fe40000410000 */
[----:B------:R-:W-:Y:S02]  /*4640*/  FFMA.FTZ R166, R148, -R208, R177 ;  /* 0x800000d094a67223 */ /* 0x000fe400000100b1 */
[----:B------:R-:W-:Y:S01]  /*4650*/  FFMA.FTZ R6, R74, R177, R6 ;  /* 0x000000b14a067223 */ /* 0x000fe20000010006 */
[----:B------:R-:W-:Y:S01]  /*4660*/  HADD2.F32 R177, -RZ, R88.H0_H0 ;  /* 0x20000058ffb17230 */ /* 0x000fe20000004100 */
        /* <DEDUP_REMOVED lines=14> */
[----:B------:R-:W-:-:S02]  /*4750*/  FMUL.FTZ R7, R81, R157 ;  /* 0x0000009d51077220 */ /* 0x000fc40000410000 */
[----:B------:R-:W-:Y:S02]  /*4760*/  FFMA.FTZ R210, R145, -R210, R184 ;  /* 0x800000d291d27223 */ /* 0x000fe400000100b8 */
[----:B------:R-:W-:Y:S02]  /*4770*/  FFMA.FTZ R6, R71, R184, R6 ;  /* 0x000000b847067223 */ /* 0x000fe40000010006 */
[----:B------:R-:W-:Y:S02]  /*4780*/  FMUL.FTZ R184, R52, R181 ;  /* 0x000000b534b87220 */ /* 0x000fe40000410000 */
[----:B------:R-:W-:Y:S02]  /*4790*/  FFMA.FTZ R170, R170, R169, R7 ;  /* 0x000000a9aaaa7223 */ /* 0x000fe40000010007 */
[----:B------:R-:W-:Y:S01]  /*47a0*/  FMUL.FTZ R7, R82, R157 ;  /* 0x0000009d52077220 */ /* 0x000fe20000410000 */
[----:B------:R-:W-:Y:S01]  /*47b0*/  P2R R157, PR, RZ, 0x2 ;  /* 0x00000002ff9d7803 */ /* 0x000fe20000000000 */
[----:B------:R-:W-:Y:S01]  /*47c0*/  FFMA.FTZ R184, R144, -R184, R185 ;  /* 0x800000b890b87223 */ /* 0x000fe200000100b9 */
[----:B------:R-:W-:Y:S01]  /*47d0*/  SHF.L.U32 R157, R122, 0x4, RZ ;  /* 0x000000047a9d7819 */ /* 0x000fe200000006ff */
[----:B------:R-:W-:Y:S01]  /*47e0*/  FFMA.FTZ R216, R70, R185, R6 ;  /* 0x000000b946d87223 */ /* 0x000fe20000010006 */
[----:B------:R-:W-:Y:S01]  /*47f0*/  LEA R6, P0, R211, R4, 0x2 ;  /* 0x00000004d3067211 */ /* 0x000fe200078010ff */
[----:B------:R-:W-:Y:S01]  /*4800*/  FFMA.FTZ R185, R171, R170, R7 ;  /* 0x000000aaabb97223 */ /* 0x000fe20000010007 */
[----:B------:R-:W-:Y:S01]  /*4810*/  SHF.R.S32.HI R7, RZ, 0x1f, R211 ;  /* 0x0000001fff077819 */ /* 0x000fe200000114d3 */
[----:B------:R-:W-:-:S02]  /*4820*/  FMUL.FTZ R217, R55, R196 ;  /* 0x000000c437d97220 */ /* 0x000fc40000410000 */
[-C--:B------:R-:W-:Y:S01]  /*4830*/  FFMA.FTZ R159, R159, R185.reuse, R212 ;  /* 0x000000b99f9f7223 */ /* 0x080fe200000100d4 */
[----:B------:R-:W-:Y:S01]  /*4840*/  HADD2.F32 R212, -RZ, R85.H0_H0 ;  /* 0x20000055ffd47230 */ /* 0x000fe20000004100 */
[----:B------:R-:W-:Y:S01]  /*4850*/  FMUL.FTZ R221, R64, R185 ;  /* 0x000000b940dd7220 */ /* 0x000fe20000410000 */
[----:B------:R-:W-:Y:S01]  /*4860*/  LEA.HI.X R7, R211, R5, R7, 0x2, P0 ;  /* 0x00000005d3077211 */ /* 0x000fe200000f1407 */
[-C--:B------:R-:W-:Y:S02]  /*4870*/  FFMA.FTZ R171, R17, R159.reuse, R158 ;  /* 0x0000009f11ab7223 */ /* 0x080fe4000001009e */
[----:B------:R-:W-:Y:S02]  /*4880*/  FMUL.FTZ R219, R69, R159 ;  /* 0x0000009f45db7220 */ /* 0x000fe40000410000 */
[----:B------:R-:W-:Y:S02]  /*4890*/  FMUL.FTZ R218, R66, R171 ;  /* 0x000000ab42da7220 */ /* 0x000fe40000410000 */
[----:B------:R-:W-:-:S02]  /*48a0*/  FMUL.FTZ R214, R55, R212 ;  /* 0x000000d437d67220 */ /* 0x000fc40000410000 */
[----:B------:R-:W-:Y:S02]  /*48b0*/  FFMA.FTZ R220, R189, R218, RZ ;  /* 0x000000dabddc7223 */ /* 0x000fe400000100ff */
[----:B------:R-:W-:Y:S02]  /*48c0*/  FMUL.FTZ R223, R67, R170 ;  /* 0x000000aa43df7220 */ /* 0x000fe40000410000 */
[----:B------:R-:W-:Y:S02]  /*48d0*/  FFMA.FTZ R222, R191, R219, R220 ;  /* 0x000000dbbfde7223 */ /* 0x000fe400000100dc */
[----:B------:R-:W-:Y:S02]  /*48e0*/  FFMA.FTZ R214, R143, -R214, R178 ;  /* 0x800000d68fd67223 */ /* 0x000fe400000100b2 */
[----:B-1----:R-:W-:Y:S02]  /*48f0*/  FFMA.FTZ R15, R190, R221, R222 ;  /* 0x000000ddbe0f7223 */ /* 0x002fe400000100de */
[----:B------:R-:W-:Y:S01]  /*4900*/  FMUL.FTZ R17, R68, R178 ;  /* 0x000000b244117220 */ /* 0x000fe20000410000 */
[----:B------:R-:W-:Y:S01]  /*4910*/  LEA.HI.SX32 R178, R157, R157, 0x1b ;  /* 0x0000009d9db27211 */ /* 0x000fe200078fdaff */
[----:B------:R-:W-:-:S02]  /*4920*/  FMUL.FTZ R225, R212, R217 ;  /* 0x000000d9d4e17220 */ /* 0x000fc40000410000 */
[----:B------:R-:W-:Y:S02]  /*4930*/  FMUL.FTZ R14, R62, R169 ;  /* 0x000000a93e0e7220 */ /* 0x000fe40000410000 */
[----:B------:R-:W-:Y:S01]  /*4940*/  FFMA.FTZ R15, R192, R223, R15 ;  /* 0x000000dfc00f7223 */ /* 0x000fe2000001000f */
[----:B------:R0:W-:Y:S01]  /*4950*/  STS [R178.X4+0x88c], R225 ;  /* 0x00088ce1b2007388 */ /* 0x0001e20000004800 */
[----:B------:R-:W-:Y:S02]  /*4960*/  FADD.FTZ R158, R216, R17 ;  /* 0x00000011d89e7221 */ /* 0x000fe40000010000 */
[----:B------:R-:W-:Y:S02]  /*4970*/  FMUL.FTZ R216, R52, R197 ;  /* 0x000000c534d87220 */ /* 0x000fe40000410000 */
[----:B------:R-:W-:Y:S02]  /*4980*/  FFMA.FTZ R222, R176, R14, R15 ;  /* 0x0000000eb0de7223 */ /* 0x000fe4000001000f */
[----:B------:R-:W-:-:S02]  /*4990*/  FMUL.FTZ R227, R181, R216 ;  /* 0x000000d8b5e37220 */ /* 0x000fc40000410000 */
[----:B------:R-:W-:Y:S02]  /*49a0*/  FMUL.FTZ R224, R60, R167 ;  /* 0x000000a73ce07220 */ /* 0x000fe40000410000 */
[----:B0-----:R-:W-:Y:S01]  /*49b0*/  FMUL.FTZ R225, R65, R168 ;  /* 0x000000a841e17220 */ /* 0x001fe20000410000 */
[----:B------:R0:W-:Y:S01]  /*49c0*/  STS [R178.X4+0x888], R227 ;  /* 0x000888e3b2007388 */ /* 0x0001e20000004800 */
[----:B------:R-:W-:Y:S02]  /*49d0*/  FMUL.FTZ R235, R61, R160 ;  /* 0x000000a03deb7220 */ /* 0x000fe40000410000 */
[----:B------:R-:W-:Y:S02]  /*49e0*/  FFMA.FTZ R15, R175, R225, R222 ;  /* 0x000000e1af0f7223 */ /* 0x000fe400000100de */
[----:B------:R-:W-:Y:S02]  /*49f0*/  FMUL.FTZ R222, R58, R161 ;  /* 0x000000a13ade7220 */ /* 0x000fe40000410000 */
[----:B------:R-:W-:-:S02]  /*4a00*/  FFMA.FTZ R15, R174, R224, R15 ;  /* 0x000000e0ae0f7223 */ /* 0x000fc4000001000f */
[----:B------:R-:W-:Y:S02]  /*4a10*/  FMUL.FTZ R237, R202, R235 ;  /* 0x000000ebcaed7220 */ /* 0x000fe40000410000 */
[----:B0-----:R-:W-:Y:S02]  /*4a20*/  FMUL.FTZ R227, R63, R206 ;  /* 0x000000ce3fe37220 */ /* 0x001fe40000410000 */
[----:B------:R-:W-:Y:S01]  /*4a30*/  FMUL.FTZ R228, R56, R203 ;  /* 0x000000cb38e47220 */ /* 0x000fe20000410000 */
[----:B------:R-:W-:Y:S01]  /*4a40*/  STS [R178.X4+0x874], R237 ;  /* 0x000874edb2007388 */ /* 0x000fe20000004800 */
[----:B------:R-:W-:Y:S02]  /*4a50*/  FFMA.FTZ R15, R172, R227, R15 ;  /* 0x000000e3ac0f7223 */ /* 0x000fe4000001000f */
[----:B------:R-:W-:Y:S02]  /*4a60*/  FMUL.FTZ R17, R57, R198 ;  /* 0x000000c639117220 */ /* 0x000fe40000410000 */
[----:B------:R-:W-:-:S02]  /*4a70*/  FFMA.FTZ R226, R204, R222, R15 ;  /* 0x000000decce27223 */ /* 0x000fc4000001000f */
[----:B------:R-:W-:Y:S02]  /*4a80*/  FMUL.FTZ R15, R194, R225 ;  /* 0x000000e1c20f7220 */ /* 0x000fe40000410000 */
[----:B------:R-:W-:Y:S02]  /*4a90*/  FMUL.FTZ R225, R186, R223 ;  /* 0x000000dfbae17220 */ /* 0x000fe40000410000 */
[----:B------:R-:W-:Y:S01]  /*4aa0*/  FFMA.FTZ R235, R205, R235, R226 ;  /* 0x000000ebcdeb7223 */ /* 0x000fe200000100e2 */
[----:B------:R0:W-:Y:S01]  /*4ab0*/  STS [R178.X4+0x864], R15 ;  /* 0x0008640fb2007388 */ /* 0x0001e20000004800 */
[----:B------:R-:W-:Y:S02]  /*4ac0*/  FMUL.FTZ R223, R187, R221 ;  /* 0x000000ddbbdf7220 */ /* 0x000fe40000410000 */
[----:B------:R-:W-:Y:S01]  /*4ad0*/  FMUL.FTZ R220, R54, R173 ;  /* 0x000000ad36dc7220 */ /* 0x000fe20000410000 */
[----:B------:R-:W-:Y:S01]  /*4ae0*/  STS [R178.X4+0x85c], R225 ;  /* 0x00085ce1b2007388 */ /* 0x000fe20000004800 */
[----:B------:R-:W-:Y:S01]  /*4af0*/  FMUL.FTZ R221, R188, R219 ;  /* 0x000000dbbcdd7220 */ /* 0x000fe20000410000 */
[----:B------:R-:W-:Y:S01]  /*4b00*/  IADD3 R219, -R117, c[0x0][0x168], -R122 ;  /* 0x00005a0075db7a10 */ /* 0x000fe20007ffe97a */
[----:B------:R-:W-:Y:S01]  /*4b10*/  FMUL.FTZ R241, R59, R199 ;  /* 0x000000c73bf17220 */ /* 0x000fe20000410000 */
[----:B------:R-:W-:Y:S01]  /*4b20*/  STS [R178.X4+0x858], R223 ;  /* 0x000858dfb2007388 */ /* 0x000fe20000004800 */
[----:B------:R-:W-:Y:S01]  /*4b30*/  FFMA.FTZ R235, R166, R228, R235 ;  /* 0x000000e4a6eb7223 */ /* 0x000fe200000100eb */
[----:B------:R-:W-:Y:S01]  /*4b40*/  ISETP.GE.AND P0, PT, R219, 0x1, PT ;  /* 0x00000001db00780c */ /* 0x000fe20003f06270 */
[----:B------:R-:W-:Y:S01]  /*4b50*/  FMUL.FTZ R231, R182, R17 ;  /* 0x00000011b6e77220 */ /* 0x000fe20000410000 */
[----:B------:R-:W-:Y:S01]  /*4b60*/  STS [R178.X4+0x854], R221 ;  /* 0x000854ddb2007388 */ /* 0x000fe20000004800 */
[----:B------:R-:W-:Y:S01]  /*4b70*/  FMUL.FTZ R229, R177, R220 ;  /* 0x000000dcb1e57220 */ /* 0x000fe20000410000 */
[----:B------:R-:W-:Y:S01]  /*4b80*/  ISETP.GE.AND P1, PT, R219, 0x41, PT ;  /* 0x00000041db00780c */ /* 0x000fe20003f26270 */
[-C--:B------:R-:W-:Y:S01]  /*4b90*/  FFMA.FTZ R235, R208, R241.reuse, R235 ;  /* 0x000000f1d0eb7223 */ /* 0x080fe200000100eb */
[----:B------:R1:W-:Y:S01]  /*4ba0*/  STS [R178.X4+0x884], R231 ;  /* 0x000884e7b2007388 */ /* 0x0003e20000004800 */
[----:B------:R-:W-:-:S02]  /*4bb0*/  FMUL.FTZ R243, R180, R241 ;  /* 0x000000f1b4f37220 */ /* 0x000fc40000410000 */
[----:B------:R-:W-:Y:S01]  /*4bc0*/  FMUL.FTZ R239, R179, R228 ;  /* 0x000000e4b3ef7220 */ /* 0x000fe20000410000 */
[----:B------:R2:W-:Y:S01]  /*4bd0*/  STS [R178.X4+0x880], R229 ;  /* 0x000880e5b2007388 */ /* 0x0005e20000004800 */
[----:B------:R-:W-:Y:S02]  /*4be0*/  FMUL.FTZ R233, R201, R222 ;  /* 0x000000dec9e97220 */ /* 0x000fe40000410000 */
[----:B------:R-:W-:Y:S01]  /*4bf0*/  FFMA.FTZ R235, R209, R220, R235 ;  /* 0x000000dcd1eb7223 */ /* 0x000fe200000100eb */
[----:B------:R-:W-:Y:S01]  /*4c00*/  STS [R178.X4+0x87c], R243 ;  /* 0x00087cf3b2007388 */ /* 0x000fe20000004800 */
[----:B0-----:R-:W-:Y:S02]  /*4c10*/  FMUL.FTZ R15, R183, R218 ;  /* 0x000000dab70f7220 */ /* 0x001fe40000410000 */
[----:B-1----:R-:W-:Y:S01]  /*4c20*/  FMUL.FTZ R231, R200, R227 ;  /* 0x000000e3c8e77220 */ /* 0x002fe20000410000 */
[----:B------:R-:W-:Y:S01]  /*4c30*/  STS [R178.X4+0x878], R239 ;  /* 0x000878efb2007388 */ /* 0x000fe20000004800 */
[----:B------:R-:W-:-:S02]  /*4c40*/  FMUL.FTZ R227, R193, R14 ;  /* 0x0000000ec1e37220 */ /* 0x000fc40000410000 */
[----:B--2---:R-:W-:Y:S01]  /*4c50*/  FMUL.FTZ R229, R195, R224 ;  /* 0x000000e0c3e57220 */ /* 0x004fe20000410000 */
[----:B------:R-:W-:Y:S01]  /*4c60*/  STS [R178.X4+0x870], R233 ;  /* 0x000870e9b2007388 */ /* 0x000fe20000004800 */
[----:B------:R-:W-:Y:S01]  /*4c70*/  FFMA.FTZ R235, R210, R17, R235 ;  /* 0x00000011d2eb7223 */ /* 0x000fe200000100eb */
[----:B------:R-:W-:Y:S01]  /*4c80*/  LEA.HI.X.SX32 R17, R117, R207, 0x1, P2 ;  /* 0x000000cf75117211 */ /* 0x000fe200010f0eff */
[----:B------:R-:W-:Y:S01]  /*4c90*/  IMAD.WIDE.U32 R6, R215, c[0x0][0x2b0], R6 ;  /* 0x0000ac00d7067a25 */ /* 0x000fe200078e0006 */
[----:B------:R0:W-:Y:S03]  /*4ca0*/  STS [R178.X4+0x868], R229 ;  /* 0x000868e5b2007388 */ /* 0x0001e60000004800 */
[----:B------:R-:W-:Y:S01]  /*4cb0*/  FFMA.FTZ R235, R184, R216, R235 ;  /* 0x000000d8b8eb7223 */ /* 0x000fe200000100eb */
[----:B------:R1:W-:Y:S01]  /*4cc0*/  STS [R178.X4+0x86c], R231 ;  /* 0x00086ce7b2007388 */ /* 0x0003e20000004800 */
[----:B------:R-:W-:-:S02]  /*4cd0*/  IMAD.IADD R7, R213, 0x1, R7 ;  /* 0x00000001d5077824 */ /* 0x000fc400078e0207 */
[----:B------:R-:W-:Y:S01]  /*4ce0*/  FMUL.FTZ R216, R214, R217 ;  /* 0x000000d9d6d87220 */ /* 0x000fe20000410000 */
[----:B------:R1:W-:Y:S01]  /*4cf0*/  STS [R178.X4+0x860], R227 ;  /* 0x000860e3b2007388 */ /* 0x0003e20000004800 */
[----:B0-----:R-:W-:-:S03]  /*4d00*/  IADD3 R229, R122, 0x40, RZ ;  /* 0x000000407ae57810 */ /* 0x001fc60007ffe0ff */
[----:B------:R1:W-:Y:S01]  /*4d10*/  STS [R178.X4+0x850], R15 ;  /* 0x0008500fb2007388 */ /* 0x0003e20000004800 */
[----:B------:R-:W-:-:S03]  /*4d20*/  LEA.HI.SX32 R229, R229, R122, 0x1b ;  /* 0x0000007ae5e57211 */ /* 0x000fc600078fdaff */
[----:B------:R-:W-:Y:S06]  /*4d30*/  BAR.SYNC.DEFER_BLOCKING 0x0 ;  /* 0x0000000000007b1d */ /* 0x000fec0000010000 */
[----:B------:R-:W-:Y:S05]  /*4d40*/  @!P0 BRA `(.L_x_2968) ;  /* 0x0000009000008947 */ /* 0x000fea0003800000 */
[----:B-1----:R-:W-:Y:S01]  /*4d50*/  LEA.HI.SX32 R178, R122, R122, 0x1b ;  /* 0x0000007a7ab27211 */ /* 0x002fe200078fdaff */
[----:B------:R-:W-:Y:S02]  /*4d60*/  IMAD R138, R138, c[0x0][0x2b0], RZ ;  /* 0x0000ac008a8a7a24 */ /* 0x000fe400078e02ff */
[C---:B------:R-:W-:Y:S02]  /*4d70*/  IMAD.WIDE.U32 R16, R21.reuse, c[0x0][0x2b0], R16 ;  /* 0x0000ac0015107a25 */ /* 0x040fe400078e0010 */
[----:B------:R-:W0:Y:S02]  /*4d80*/  LDS R207, [R178.X4+0x850] ;  /* 0x00085000b2cf7984 */ /* 0x000e240000004800 */
[----:B------:R-:W-:Y:S01]  /*4d90*/  IMAD R15, R21, c[0x0][0x2b4], R138 ;  /* 0x0000ad00150f7a24 */ /* 0x000fe200078e028a */
[----:B------:R-:W-:-:S04]  /*4da0*/  LEA R14, P0, R16, c[0x0][0x318], 0x2 ;  /* 0x0000c600100e7a11 */ /* 0x000fc800078010ff */
[----:B------:R-:W-:-:S04]  /*4db0*/  IADD3 R15, R17, R15, RZ ;  /* 0x0000000f110f7210 */ /* 0x000fc80007ffe0ff */
[----:B------:R-:W-:-:S05]  /*4dc0*/  LEA.HI.X R15, R16, c[0x0][0x31c], R15, 0x2, P0 ;  /* 0x0000c700100f7a11 */ /* 0x000fca00000f140f */
[----:B0-----:R0:W-:Y:S02]  /*4dd0*/  RED.E.ADD.F32.FTZ.RN.STRONG.GPU [R14.64], R207 ;  /* 0x000000cf0e00798e */ /* 0x0011e4000c10e784 */
.L_x_2968:
[----:B-1----:R-:W-:Y:S05]  /*4de0*/  BSYNC B0 ;  /* 0x0000000000007941 */ /* 0x002fea0003800000 */
.L_x_2967:
        /* <DEDUP_REMOVED lines=10> */
.L_x_2970:
[----:B------:R-:W-:Y:S05]  /*4e90*/  BSYNC B0 ;  /* 0x0000000000007941 */ /* 0x000fea0003800000 */
.L_x_2969:
        /* <DEDUP_REMOVED lines=14> */
.L_x_2972:
[----:B------:R-:W-:Y:S05]  /*4f80*/  BSYNC B0 ;  /* 0x0000000000007941 */ /* 0x000fea0003800000 */
.L_x_2971:
[----:B------:R-:W2:Y:S01]  /*4f90*/  LDS R17, [R17.X4+0xb50] ;  /* 0x000b500011117984 */ /* 0x000ea20000004800 */
[----:B------:R-:W-:Y:S01]  /*4fa0*/  BSSY B0, `(.L_x_2973) ;  /* 0x0000005000007945 */ /* 0x000fe20003800000 */
[----:B0-----:R-:W-:Y:S02]  /*4fb0*/  IADD3 R15, R122, 0x140, RZ ;  /* 0x000001407a0f7810 */ /* 0x001fe40007ffe0ff */
[----:B------:R-:W-:Y:S01]  /*4fc0*/  LEA.HI.SX32 R5, R5, R122, 0x1b ;  /* 0x0000007a05057211 */ /* 0x000fe200078fdaff */
[----:B------:R-:W-:Y:S05]  /*4fd0*/  @!P0 BRA `(.L_x_2974) ;  /* 0x0000001000008947 */ /* 0x000fea0003800000 */
[----:B--2---:R0:W-:Y:S02]  /*4fe0*/  RED.E.ADD.F32.FTZ.RN.STRONG.GPU [R6.64+-0xd00], R17 ;  /* 0xfff300110600798e */ /* 0x0041e4000c10e784 */
.L_x_2974:
[----:B------:R-:W-:Y:S05]  /*4ff0*/  BSYNC B0 ;  /* 0x0000000000007941 */ /* 0x000fea0003800000 */
.L_x_2973:
[----:B------:R-:W3:Y:S01]  /*5000*/  LDS R5, [R5.X4+0xc50] ;  /* 0x000c500005057984 */ /* 0x000ee20000004800 */
[----:B------:R-:W-:Y:S01]  /*5010*/  BSSY B0, `(.L_x_2975) ;  /* 0x0000005000007945 */ /* 0x000fe20003800000 */
[----:B0-2---:R-:W-:-:S02]  /*5020*/  IADD3 R17, R122, 0x180, RZ ;  /* 0x000001807a117810 */ /* 0x005fc40007ffe0ff */
[----:B------:R-:W-:Y:S01]  /*5030*/  LEA.HI.SX32 R15, R15, R122, 0x1b ;  /* 0x0000007a0f0f7211 */ /* 0x000fe200078fdaff */
[----:B------:R-:W-:Y:S05]  /*5040*/  @!P1 BRA `(.L_x_2976) ;  /* 0x0000001000009947 */ /* 0x000fea0003800000 */
[----:B---3--:R0:W-:Y:S02]  /*5050*/  RED.E.ADD.F32.FTZ.RN.STRONG.GPU [R6.64+-0xc00], R5 ;  /* 0xfff400050600798e */ /* 0x0081e4000c10e784 */
.L_x_2976:
[----:B------:R-:W-:Y:S05]  /*5060*/  BSYNC B0 ;  /* 0x0000000000007941 */ /* 0x000fea0003800000 */
.L_x_2975:
[----:B------:R-:W2:Y:S01]  /*5070*/  LDS R15, [R15.X4+0xd50] ;  /* 0x000d50000f0f7984 */ /* 0x000ea20000004800 */
[----:B------:R-:W-:Y:S01]  /*5080*/  BSSY B0, `(.L_x_2977) ;  /* 0x0000005000007945 */ /* 0x000fe20003800000 */
[----:B0--3--:R-:W-:Y:S02]  /*5090*/  IADD3 R5, R122, 0x1c0, RZ ;  /* 0x000001c07a057810 */ /* 0x009fe40007ffe0ff */
[----:B------:R-:W-:Y:S01]  /*50a0*/  LEA.HI.SX32 R17, R17, R122, 0x1b ;  /* 0x0000007a11117211 */ /* 0x000fe200078fdaff */
[----:B------:R-:W-:Y:S05]  /*50b0*/  @!P2 BRA `(.L_x_2978) ;  /* 0x000000100000a947 */ /* 0x000fea0003800000 */
[----:B--2---:R0:W-:Y:S02]  /*50c0*/  RED.E.ADD.F32.FTZ.RN.STRONG.GPU [R6.64+-0xb00], R15 ;  /* 0xfff5000f0600798e */ /* 0x0041e4000c10e784 */
.L_x_2978:
[----:B------:R-:W-:Y:S05]  /*50d0*/  BSYNC B0 ;  /* 0x0000000000007941 */ /* 0x000fea0003800000 */
.L_x_2977:
[----:B------:R-:W3:Y:S01]  /*50e0*/  LDS R17, [R17.X4+0xe50] ;  /* 0x000e500011117984 */ /* 0x000ee20000004800 */
[----:B------:R-:W-:Y:S01]  /*50f0*/  BSSY B0, `(.L_x_2979) ;  /* 0x0000005000007945 */ /* 0x000fe20003800000 */
[----:B0-2---:R-:W-:Y:S02]  /*5100*/  IADD3 R15, R122, 0x200, RZ ;  /* 0x000002007a0f7810 */ /* 0x005fe40007ffe0ff */
[----:B------:R-:W-:Y:S01]  /*5110*/  LEA.HI.SX32 R5, R5, R122, 0x1b ;  /* 0x0000007a05057211 */ /* 0x000fe200078fdaff */
[----:B------:R-:W-:Y:S05]  /*5120*/  @!P3 BRA `(.L_x_2980) ;  /* 0x000000100000b947 */ /* 0x000fea0003800000 */
[----:B---3--:R0:W-:Y:S02]  /*5130*/  RED.E.ADD.F32.FTZ.RN.STRONG.GPU [R6.64+-0xa00], R17 ;  /* 0xfff600110600798e */ /* 0x0081e4000c10e784 */
.L_x_2980:
[----:B------:R-:W-:Y:S05]  /*5140*/  BSYNC B0 ;  /* 0x0000000000007941 */ /* 0x000fea0003800000 */
.L_x_2979:
[----:B------:R-:W2:Y:S01]  /*5150*/  LDS R5, [R5.X4+0xf50] ;  /* 0x000f500005057984 */ /* 0x000ea20000004800 */
[----:B------:R-:W-:Y:S01]  /*5160*/  BSSY B0, `(.L_x_2981) ;  /* 0x0000004000007945 */ /* 0x000fe20003800000 */
[----:B------:R-:W-:Y:S01]  /*5170*/  LEA.HI.SX32 R4, R15, R122, 0x1b ;  /* 0x0000007a0f047211 */ /* 0x000fe200078fdaff */
[----:B------:R-:W-:Y:S05]  /*5180*/  @!P4 BRA `(.L_x_2982) ;  /* 0x000000100000c947 */ /* 0x000fea0003800000 */
[----:B--2---:R2:W-:Y:S02]  /*5190*/  RED.E.ADD.F32.FTZ.RN.STRONG.GPU [R6.64+-0x900], R5 ;  /* 0xfff700050600798e */ /* 0x0045e4000c10e784 */
.L_x_2982:
[----:B------:R-:W-:Y:S05]  /*51a0*/  BSYNC B0 ;  /* 0x0000000000007941 */ /* 0x000fea0003800000 */
.L_x_2981:
[----:B--2---:R2:W4:Y:S01]  /*51b0*/  LDS R5, [R4.X4+0x1050] ;  /* 0x0010500004057984 */ /* 0x0045220000004800 */
[----:B------:R-:W-:Y:S01]  /*51c0*/  BSSY B0, `(.L_x_2983) ;  /* 0x0000005000007945 */ /* 0x000fe20003800000 */
[----:B------:R-:W-:-:S02]  /*51d0*/  IADD3 R15, R122, 0x240, RZ ;  /* 0x000002407a0f7810 */ /* 0x000fc40007ffe0ff */
[----:B0--3--:R-:W-:Y:S01]  /*51e0*/  IADD3 R17, R122, 0x280, RZ ;  /* 0x000002807a117810 */ /* 0x009fe20007ffe0ff */
[----:B------:R-:W-:Y:S05]  /*51f0*/  @!P5 BRA `(.L_x_2984) ;  /* 0x000000100000d947 */ /* 0x000fea0003800000 */
[----:B----4-:R0:W-:Y:S02]  /*5200*/  RED.E.ADD.F32.FTZ.RN.STRONG.GPU [R6.64+-0x800], R5 ;  /* 0xfff800050600798e */ /* 0x0101e4000c10e784 */
.L_x_2984:
[----:B------:R-:W-:Y:S05]  /*5210*/  BSYNC B0 ;  /* 0x0000000000007941 */ /* 0x000fea0003800000 */
.L_x_2983:
        /* <DEDUP_REMOVED lines=14> */
.L_x_2986:
[----:B------:R-:W-:Y:S05]  /*5300*/  BSYNC B0 ;  /* 0x0000000000007941 */ /* 0x000fea0003800000 */
.L_x_2985:
[----:B------:R-:W3:Y:S01]  /*5310*/  LDS R17, [R17.X4+0x1250] ;  /* 0x0012500011117984 */ /* 0x000ee20000004800 */
[----:B------:R-:W-:Y:S01]  /*5320*/  BSSY B0, `(.L_x_2987) ;  /* 0x0000005000007945 */ /* 0x000fe20003800000 */
[----:B0-----:R-:W-:-:S02]  /*5330*/  IADD3 R15, R122, 0x300, RZ ;  /* 0x000003007a0f7810 */ /* 0x001fc40007ffe0ff */
[----:B------:R-:W-:Y:S01]  /*5340*/  LEA.HI.SX32 R5, R5, R122, 0x1b ;  /* 0x0000007a05057211 */ /* 0x000fe200078fdaff */
[----:B------:R-:W-:Y:S05]  /*5350*/  @!P0 BRA `(.L_x_2988) ;  /* 0x0000001000008947 */ /* 0x000fea0003800000 */
[----:B---3--:R0:W-:Y:S02]  /*5360*/  RED.E.ADD.F32.FTZ.RN.STRONG.GPU [R6.64+-0x600], R17 ;  /* 0xfffa00110600798e */ /* 0x0081e4000c10e784 */
.L_x_2988:
[----:B------:R-:W-:Y:S05]  /*5370*/  BSYNC B0 ;  /* 0x0000000000007941 */ /* 0x000fea0003800000 */
.L_x_2987:
[----:B------:R-:W4:Y:S01]  /*5380*/  LDS R5, [R5.X4+0x1350] ;  /* 0x0013500005057984 */ /* 0x000f220000004800 */
[----:B------:R-:W-:Y:S01]  /*5390*/  BSSY B0, `(.L_x_2989) ;  /* 0x0000005000007945 */ /* 0x000fe20003800000 */
[----:B0--3--:R-:W-:Y:S02]  /*53a0*/  IADD3 R17, R122, 0x340, RZ ;  /* 0x000003407a117810 */ /* 0x009fe40007ffe0ff */
[----:B------:R-:W-:Y:S01]  /*53b0*/  LEA.HI.SX32 R15, R15, R122, 0x1b ;  /* 0x0000007a0f0f7211 */ /* 0x000fe200078fdaff */
[----:B------:R-:W-:Y:S05]  /*53c0*/  @!P1 BRA `(.L_x_2990) ;  /* 0x0000001000009947 */ /* 0x000fea0003800000 */
[----:B----4-:R0:W-:Y:S02]  /*53d0*/  RED.E.ADD.F32.FTZ.RN.STRONG.GPU [R6.64+-0x500], R5 ;  /* 0xfffb00050600798e */ /* 0x0101e4000c10e784 */
.L_x_2990:
[----:B------:R-:W-:Y:S05]  /*53e0*/  BSYNC B0 ;  /* 0x0000000000007941 */ /* 0x000fea0003800000 */
.L_x_2989:
[----:B------:R-:W3:Y:S01]  /*53f0*/  LDS R15, [R15.X4+0x1450] ;  /* 0x001450000f0f7984 */ /* 0x000ee20000004800 */
[----:B------:R-:W-:Y:S01]  /*5400*/  BSSY B0, `(.L_x_2991) ;  /* 0x0000005000007945 */ /* 0x000fe20003800000 */
[----:B0---4-:R-:W-:Y:S02]  /*5410*/  IADD3 R5, R122, 0x380, RZ ;  /* 0x000003807a057810 */ /* 0x011fe40007ffe0ff */
[----:B------:R-:W-:Y:S01]  /*5420*/  LEA.HI.SX32 R17, R17, R122, 0x1b ;  /* 0x0000007a11117211 */ /* 0x000fe200078fdaff */
[----:B------:R-:W-:Y:S05]  /*5430*/  @!P2 BRA `(.L_x_2992) ;  /* 0x000000100000a947 */ /* 0x000fea0003800000 */
[----:B---3--:R0:W-:Y:S02]  /*5440*/  RED.E.ADD.F32.FTZ.RN.STRONG.GPU [R6.64+-0x400], R15 ;  /* 0xfffc000f0600798e */ /* 0x0081e4000c10e784 */
.L_x_2992:
[----:B------:R-:W-:Y:S05]  /*5450*/  BSYNC B0 ;  /* 0x0000000000007941 */ /* 0x000fea0003800000 */
.L_x_2991:
[----:B------:R-:W4:Y:S01]  /*5460*/  LDS R17, [R17.X4+0x1550] ;  /* 0x0015500011117984 */ /* 0x000f220000004800 */
[----:B------:R-:W-:Y:S01]  /*5470*/  BSSY B0, `(.L_x_2993) ;  /* 0x0000005000007945 */ /* 0x000fe20003800000 */
[----:B0--3--:R-:W-:-:S02]  /*5480*/  IADD3 R15, R122, 0x3c0, RZ ;  /* 0x000003c07a0f7810 */ /* 0x009fc40007ffe0ff */
[----:B------:R-:W-:Y:S01]  /*5490*/  LEA.HI.SX32 R5, R5, R122, 0x1b ;  /* 0x0000007a05057211 */ /* 0x000fe200078fdaff */
[----:B------:R-:W-:Y:S05]  /*54a0*/  @!P3 BRA `(.L_x_2994) ;  /* 0x000000100000b947 */ /* 0x000fea0003800000 */
[----:B----4-:R0:W-:Y:S02]  /*54b0*/  RED.E.ADD.F32.FTZ.RN.STRONG.GPU [R6.64+-0x300], R17 ;  /* 0xfffd00110600798e */ /* 0x0101e4000c10e784 */
.L_x_2994:
[----:B------:R-:W-:Y:S05]  /*54c0*/  BSYNC B0 ;  /* 0x0000000000007941 */ /* 0x000fea0003800000 */
.L_x_2993:
[----:B------:R-:W3:Y:S01]  /*54d0*/  LDS R5, [R5.X4+0x1650] ;  /* 0x0016500005057984 */ /* 0x000ee20000004800 */
[----:B------:R-:W-:Y:S01]  /*54e0*/  BSSY B0, `(.L_x_2995) ;  /* 0x0000004000007945 */ /* 0x000fe20003800000 */
[----:B------:R-:W-:Y:S01]  /*54f0*/  LEA.HI.SX32 R15, R15, R122, 0x1b ;  /* 0x0000007a0f0f7211 */ /* 0x000fe200078fdaff */
[----:B------:R-:W-:Y:S05]  /*5500*/  @!P4 BRA `(.L_x_2996) ;  /* 0x000000100000c947 */ /* 0x000fea0003800000 */
[----:B---3--:R3:W-:Y:S02]  /*5510*/  RED.E.ADD.F32.FTZ.RN.STRONG.GPU [R6.64+-0x200], R5 ;  /* 0xfffe00050600798e */ /* 0x0087e4000c10e784 */
.L_x_2996:
[----:B------:R-:W-:Y:S05]  /*5520*/  BSYNC B0 ;  /* 0x0000000000007941 */ /* 0x000fea0003800000 */
.L_x_2995:
[----:B------:R-:W0:Y:S01]  /*5530*/  LDS R15, [R15.X4+0x1750] ;  /* 0x001750000f0f7984 */ /* 0x000e220000004800 */
[----:B------:R-:W-:Y:S01]  /*5540*/  BSSY B0, `(.L_x_2997) ;  /* 0x0000003000007945 */ /* 0x000fe20003800000 */
[----:B------:R-:W-:Y:S05]  /*5550*/  @!P5 BRA `(.L_x_2998) ;  /* 0x000000100000d947 */ /* 0x000fea0003800000 */
[----:B0-----:R0:W-:Y:S02]  /*5560*/  RED.E.ADD.F32.FTZ.RN.STRONG.GPU [R6.64+-0x100], R15 ;  /* 0xffff000f0600798e */ /* 0x0011e4000c10e784 */
.L_x_2998:
[----:B------:R-:W-:Y:S05]  /*5570*/  BSYNC B0 ;  /* 0x0000000000007941 */ /* 0x000fea0003800000 */
.L_x_2997:
[----:B---3--:R-:W3:Y:S01]  /*5580*/  SHFL.DOWN PT, R5, R14, 0x1, 0x1f ;  /* 0x08201f000e057f89 */ /* 0x008ee200000e0000 */
[C---:B------:R-:W-:Y:S01]  /*5590*/  ISETP.GT.AND P0, PT, R120.reuse, 0x1e, PT ;  /* 0x0000001e7800780c */ /* 0x040fe20003f04270 */
[----:B------:R-:W-:Y:S01]  /*55a0*/  FMUL.FTZ R145, R145, R198 ;  /* 0x000000c691917220 */ /* 0x000fe20000410000 */
[----:B------:R-:W-:Y:S01]  /*55b0*/  ISETP.NE.AND P1, PT, R120, RZ, PT ;  /* 0x000000ff7800720c */ /* 0x000fe20003f25270 */
[----:B0-----:R-:W0:Y:S01]  /*55c0*/  SHFL.DOWN PT, R7, R158, 0x1, 0x1f ;  /* 0x08201f009e077f89 */ /* 0x001e2200000e0000 */
[----:B------:R-:W-:Y:S01]  /*55d0*/  FMUL.FTZ R151, R151, R206 ;  /* 0x000000ce97977220 */ /* 0x000fe20000410000 */
[----:B------:R-:W-:Y:S01]  /*55e0*/  ISETP.NE.AND P2, PT, R122, RZ, PT ;  /* 0x000000ff7a00720c */ /* 0x000fe20003f45270 */
[-C--:B--2---:R-:W-:Y:S01]  /*55f0*/  FMUL.FTZ R4, R136, R173.reuse ;  /* 0x000000ad88047220 */ /* 0x084fe20000410000 */
        /* <DEDUP_REMOVED lines=9> */
[----:B---3--:R-:W-:Y:S02]  /*5690*/  @!P0 FADD.FTZ R14, R14, R5 ;  /* 0x000000050e0e8221 */ /* 0x008fe40000010000 */
[----:B------:R-:W-:Y:S02]  /*56a0*/  FMUL.FTZ R5, R136, R196 ;  /* 0x000000c488057220 */ /* 0x000fe40000410000 */
[----:B0-----:R-:W-:Y:S01]  /*56b0*/  @!P0 FADD.FTZ R158, R158, R7 ;  /* 0x000000079e9e8221 */ /* 0x001fe20000010000 */
[----:B------:R-:W-:Y:S01]  /*56c0*/  ISETP.GT.AND P0, PT, R120, 0x1d, PT ;  /* 0x0000001d7800780c */ /* 0x000fe20003f04270 */
[----:B------:R-:W0:Y:S01]  /*56d0*/  SHFL.DOWN PT, R7, R14, 0x2, 0x1f ;  /* 0x08401f000e077f89 */ /* 0x000e2200000e0000 */
[----:B------:R-:W-:Y:S02]  /*56e0*/  FMUL.FTZ R214, R214, R5 ;  /* 0x00000005d6d67220 */ /* 0x000fe40000410000 */
[----:B------:R-:W-:Y:S01]  /*56f0*/  FMUL.FTZ R5, R136, R197 ;  /* 0x000000c588057220 */ /* 0x000fe20000410000 */
[----:B------:R-:W2:Y:S01]  /*5700*/  SHFL.DOWN PT, R15, R158, 0x2, 0x1f ;  /* 0x08401f009e0f7f89 */ /* 0x000ea200000e0000 */
[----:B------:R-:W-:-:S02]  /*5710*/  FMUL.FTZ R154, R154, R169 ;  /* 0x000000a99a9a7220 */ /* 0x000fc40000410000 */
[----:B------:R-:W-:Y:S02]  /*5720*/  FMUL.FTZ R184, R184, R5 ;  /* 0x00000005b8b87220 */ /* 0x000fe40000410000 */
[----:B------:R-:W-:Y:S02]  /*5730*/  FMUL.FTZ R5, R136, R198 ;  /* 0x000000c688057220 */ /* 0x000fe40000410000 */
[----:B------:R-:W-:Y:S02]  /*5740*/  FMUL.FTZ R156, R156, R185 ;  /* 0x000000b99c9c7220 */ /* 0x000fe40000410000 */
[----:B------:R-:W-:Y:S02]  /*5750*/  FMUL.FTZ R5, R210, R5 ;  /* 0x00000005d2057220 */ /* 0x000fe40000410000 */
[----:B------:R-:W-:Y:S02]  /*5760*/  FMUL.FTZ R199, R136, R199 ;  /* 0x000000c788c77220 */ /* 0x000fe40000410000 */
[----:B------:R-:W-:-:S02]  /*5770*/  FFMA.FTZ R182, R182, R145, R5 ;  /* 0x00000091b6b67223 */ /* 0x000fc40000010005 */
[C---:B------:R-:W-:Y:S02]  /*5780*/  FMUL.FTZ R5, R136.reuse, R206 ;  /* 0x000000ce88057220 */ /* 0x040fe40000410000 */
[----:B------:R-:W-:Y:S02]  /*5790*/  FMUL.FTZ R203, R136, R203 ;  /* 0x000000cb88cb7220 */ /* 0x000fe40000410000 */
[----:B------:R-:W-:Y:S02]  /*57a0*/  FMUL.FTZ R5, R172, R5 ;  /* 0x00000005ac057220 */ /* 0x000fe40000410000 */
[----:B0-----:R-:W-:Y:S02]  /*57b0*/  @!P0 FADD.FTZ R14, R14, R7 ;  /* 0x000000070e0e8221 */ /* 0x001fe40000010000 */
[----:B------:R-:W-:Y:S02]  /*57c0*/  FFMA.FTZ R200, R200, R151, R5 ;  /* 0x00000097c8c87223 */ /* 0x000fe40000010005 */
[----:B--2---:R-:W-:Y:S01]  /*57d0*/  @!P0 FADD.FTZ R158, R158, R15 ;  /* 0x0000000f9e9e8221 */ /* 0x004fe20000010000 */
[----:B------:R-:W0:Y:S01]  /*57e0*/  SHFL.DOWN PT, R7, R14, 0x4, 0x1f ;  /* 0x08801f000e077f89 */ /* 0x000e2200000e0000 */
[----:B------:R-:W-:Y:S01]  /*57f0*/  ISETP.GT.AND P0, PT, R120, 0x1b, PT ;  /* 0x0000001b7800780c */ /* 0x000fe20003f04270 */
[----:B------:R-:W-:-:S02]  /*5800*/  FMUL.FTZ R5, R136, R170 ;  /* 0x000000aa88057220 */ /* 0x000fc40000410000 */
[----:B------:R-:W2:Y:S01]  /*5810*/  SHFL.DOWN PT, R15, R158, 0x4, 0x1f ;  /* 0x08801f009e0f7f89 */ /* 0x000ea200000e0000 */
[C---:B------:R-:W-:Y:S02]  /*5820*/  FMUL.FTZ R160, R136.reuse, R160 ;  /* 0x000000a088a07220 */ /* 0x040fe40000410000 */
[C---:B------:R-:W-:Y:S02]  /*5830*/  FMUL.FTZ R161, R136.reuse, R161 ;  /* 0x000000a188a17220 */ /* 0x040fe40000410000 */
[C---:B------:R-:W-:Y:S02]  /*5840*/  FMUL.FTZ R167, R136.reuse, R167 ;  /* 0x000000a788a77220 */ /* 0x040fe40000410000 */
[C---:B------:R-:W-:Y:S02]  /*5850*/  FMUL.FTZ R168, R136.reuse, R168 ;  /* 0x000000a888a87220 */ /* 0x040fe40000410000 */
[C---:B------:R-:W-:Y:S02]  /*5860*/  FMUL.FTZ R169, R136.reuse, R169 ;  /* 0x000000a988a97220 */ /* 0x040fe40000410000 */
[----:B------:R-:W-:-:S02]  /*5870*/  FMUL.FTZ R185, R136, R185 ;  /* 0x000000b988b97220 */ /* 0x000fc40000410000 */
[C---:B------:R-:W-:Y:S02]  /*5880*/  FMUL.FTZ R6, R136.reuse, R159 ;  /* 0x0000009f88067220 */ /* 0x040fe40000410000 */
[----:B------:R-:W-:Y:S02]  /*5890*/  FMUL.FTZ R136, R136, R171 ;  /* 0x000000ab88887220 */ /* 0x000fe40000410000 */
[----:B------:R-:W-:Y:S02]  /*58a0*/  FFMA.FTZ R177, R177, R146, R4 ;  /* 0x00000092b1b17223 */ /* 0x000fe40000010004 */
[----:B------:R-:W-:Y:S02]  /*58b0*/  FMUL.FTZ R192, R192, R5 ;  /* 0x00000005c0c07220 */ /* 0x000fe40000410000 */
[----:B0-----:R-:W-:Y:S02]  /*58c0*/  @!P0 FADD.FTZ R14, R14, R7 ;  /* 0x000000070e0e8221 */ /* 0x001fe40000010000 */
[----:B------:R-:W-:-:S02]  /*58d0*/  FMUL.FTZ R143, R143, R196 ;  /* 0x000000c48f8f7220 */ /* 0x000fc40000410000 */
[----:B--2---:R-:W-:Y:S01]  /*58e0*/  @!P0 FADD.FTZ R158, R158, R15 ;  /* 0x0000000f9e9e8221 */ /* 0x004fe20000010000 */
[----:B------:R-:W0:Y:S01]  /*58f0*/  SHFL.DOWN PT, R7, R14, 0x8, 0x1f ;  /* 0x09001f000e077f89 */ /* 0x000e2200000e0000 */
[----:B------:R-:W-:Y:S01]  /*5900*/  ISETP.GT.AND P0, PT, R120, 0x17, PT ;  /* 0x000000177800780c */ /* 0x000fe20003f04270 */
[----:B------:R-:W-:Y:S02]  /*5910*/  FMUL.FTZ R144, R144, R197 ;  /* 0x000000c590907220 */ /* 0x000fe40000410000 */
[----:B------:R-:W2:Y:S01]  /*5920*/  SHFL.DOWN PT, R15, R158, 0x8, 0x1f ;  /* 0x09001f009e0f7f89 */ /* 0x000ea200000e0000 */
        /* <DEDUP_REMOVED lines=28> */
[----:B------:R-:W-:Y:S02]  /*5af0*/  FMUL.FTZ R7, R140, R159 ;  /* 0x0000009f8c077220 */ /* 0x000fe40000410000 */
[----:B--2---:R-:W-:Y:S01]  /*5b00*/  @!P0 FADD.FTZ R158, R158, R15 ;  /* 0x0000000f9e9e8221 */ /* 0x004fe20000010000 */
[----:B------:R-:W-:Y:S01]  /*5b10*/  MOV R4, R14 ;  /* 0x0000000e00047202 */ /* 0x000fe20000000f00 */
[----:B------:R-:W-:-:S02]  /*5b20*/  FFMA.FTZ R185, R187, R156, R185 ;  /* 0x0000009cbbb97223 */ /* 0x000fc400000100b9 */
[----:B------:R-:W-:Y:S02]  /*5b30*/  IMAD.MOV.U32 R5, RZ, RZ, R158 ;  /* 0x000000ffff057224 */ /* 0x000fe400078e009e */
[----:B------:R-:W-:Y:S02]  /*5b40*/  FFMA.FTZ R6, R188, R7, R6 ;  /* 0x00000007bc067223 */ /* 0x000fe40000010006 */
[----:B------:R-:W-:Y:S01]  /*5b50*/  FFMA.FTZ R183, R183, R142, R136 ;  /* 0x0000008eb7b77223 */ /* 0x000fe20000010088 */
[----:B------:R0:W-:Y:S01]  /*5b60*/  @!P1 STS.64 [R118.X8+0x18d8], R4 ;  /* 0x0018d80476009388 */ /* 0x0001e20000008a00 */
[----:B------:R-:W-:Y:S02]  /*5b70*/  FFMA.FTZ R36, R55, R143, R36 ;  /* 0x0000008f37247223 */ /* 0x000fe40000010024 */
[----:B------:R-:W-:Y:S02]  /*5b80*/  FFMA.FTZ R39, R52, R144, R39 ;  /* 0x0000009034277223 */ /* 0x000fe40000010027 */
        /* <DEDUP_REMOVED lines=26> */
[----:B------:R-:W-:Y:S02]  /*5d30*/  FFMA.FTZ R53, R66, R142, R53 ;  /* 0x0000008e42357223 */ /* 0x000fe40000010035 */
        /* <DEDUP_REMOVED lines=16> */
.L_x_3000:
[----:B0-----:R-:W-:Y:S05]  /*5e40*/  BSYNC B0 ;  /* 0x0000000000007941 */ /* 0x001fea0003800000 */
.L_x_2999:
[----:B------:R-:W-:Y:S02]  /*5e50*/  IADD3 R21, R21, 0x1, RZ ;  /* 0x0000000115157810 */ /* 0x000fe40007ffe0ff */
[----:B------:R-:W-:Y:S02]  /*5e60*/  IADD3 R19, P1, R19, 0x1, RZ ;  /* 0x0000000113137810 */ /* 0x000fe40007f3e0ff */
[----:B------:R-:W-:-:S03]  /*5e70*/  ISETP.GE.AND P0, PT, R21, c[0x0][0x16c], PT ;  /* 0x00005b0015007a0c */ /* 0x000fc60003f06270 */
[----:B------:R-:W-:-:S10]  /*5e80*/  IMAD.X R0, RZ, RZ, R0, P1 ;  /* 0x000000ffff007224 */ /* 0x000fd400008e0600 */
[----:B-1--4-:R-:W-:Y:S01]  /*5e90*/  @P0 CALL.REL.NOINC `(.L_x_2953) ;  /* 0x0000001000000944 */ /* 0x012fe20003c00000 */
[----:B------:R-:W-:Y:S05]  /*5ea0*/  BRA `(.L_x_3001) ;  /* 0xffffc4c000007947 */ /* 0x000fea000383ffff */
.L_x_2953:
        /* <DEDUP_REMOVED lines=91> */
.L_x_3003:
[----:B------:R-:W-:Y:S05]  /*6460*/  BSYNC B0 ;  /* 0x0000000000007941 */ /* 0x000fea0003800000 */
.L_x_3002:
        /* <DEDUP_REMOVED lines=69> */
[C---:B------:R-:W-:Y:S01]  /*68c0*/  IADD3 R41, R54.reuse, 0x7, RZ ;  /* 0x0000000736297810 */ /* 0x040fe20007ffe0ff */
        /* <DEDUP_REMOVED lines=104> */
.L_x_3005:
[----:B------:R-:W-:Y:S05]  /*6f50*/  BSYNC B0 ;  /* 0x0000000000007941 */ /* 0x000fea0003800000 */
.L_x_3004:
        /* <DEDUP_REMOVED lines=52> */
.L_x_2951:
        /* <DEDUP_REMOVED lines=29> */
.L_x_3008:
[----:B------:R-:W-:Y:S05]  /*7470*/  BSYNC B0 ;  /* 0x0000000000007941 */ /* 0x000fea0003800000 */
.L_x_3007:
        /* <DEDUP_REMOVED lines=28> */
.L_x_3010:
[----:B------:R-:W1:Y:S02]  /*7640*/  S2R R15, SR_TID.X ;  /* 0x00000000000f7919 */ /* 0x000e640000002100 */
.L_x_3011:
[----:B------:R-:W-:Y:S05]  /*7650*/  BSYNC B0 ;  /* 0x0000000000007941 */ /* 0x000fea0003800000 */
.L_x_3009:
        /* <DEDUP_REMOVED lines=10> */
.L_x_3012:
        /* <DEDUP_REMOVED lines=26> */
.L_x_2958:
[----:B------:R-:W-:Y:S01]  /*78a0*/  HFMA2.MMA R199, -RZ, RZ, 0, 0 ;  /* 0x00000000ffc77435 */ /* 0x000fe200000001ff */
[----:B------:R-:W-:Y:S01]  /*78b0*/  MOV R197, R6 ;  /* 0x0000000600c57202 */ /* 0x000fe20000000f00 */
[----:B------:R-:W-:Y:S01]  /*78c0*/  IMAD.MOV.U32 R200, RZ, RZ, 0x1 ;  /* 0x00000001ffc87424 */ /* 0x000fe200078e00ff */
[----:B------:R-:W-:Y:S01]  /*78d0*/  MOV R4, 0x7900 ;  /* 0x0000790000047802 */ /* 0x000fe20000000f00 */
[----:B------:R-:W-:-:S02]  /*78e0*/  IMAD.MOV.U32 R202, RZ, RZ, -0x1 ;  /* 0xffffffffffca7424 */ /* 0x000fc400078e00ff */
[----:B-1----:R-:W-:Y:S05]  /*78f0*/  CALL.REL.NOINC `($__internal_122_$__cuda_sm70_shflsync_up) ;  /* 0x00000f0000007944 */ /* 0x002fea0003c00000 */
[----:B-1----:R-:W-:Y:S01]  /*7900*/  MOV R193, R197 ;  /* 0x000000c500c17202 */ /* 0x002fe20000000f00 */
[----:B0-----:R-:W-:Y:S05]  /*7910*/  BRA `(.L_x_3013) ;  /* 0xffffbc9000007947 */ /* 0x001fea000383ffff */
.L_x_2959:
[----:B------:R-:W-:Y:S01]  /*7920*/  HFMA2.MMA R200, -RZ, RZ, 0, 5.9604644775390625e-08 ;  /* 0x00000001ffc87435 */ /* 0x000fe200000001ff */
[----:B------:R-:W-:Y:S01]  /*7930*/  IMAD.MOV.U32 R197, RZ, RZ, R7 ;  /* 0x000000ffffc57224 */ /* 0x000fe200078e0007 */
[----:B------:R-:W-:Y:S01]  /*7940*/  MOV R202, 0xffffffff ;  /* 0xffffffff00ca7802 */ /* 0x000fe20000000f00 */
[----:B------:R-:W-:Y:S01]  /*7950*/  IMAD.MOV.U32 R199, RZ, RZ, RZ ;  /* 0x000000ffffc77224 */ /* 0x000fe200078e00ff */
[----:B------:R-:W-:-:S02]  /*7960*/  MOV R4, 0x7980 ;  /* 0x0000798000047802 */ /* 0x000fc40000000f00 */
[----:B012---:R-:W-:Y:S05]  /*7970*/  CALL.REL.NOINC `($__internal_122_$__cuda_sm70_shflsync_up) ;  /* 0x00000e8000007944 */ /* 0x007fea0003c00000 */
        /* <DEDUP_REMOVED lines=10> */
[----:B------:R-:W-:Y:S05]  /*7a20*/  CALL.REL.NOINC `($__internal_122_$__cuda_sm70_shflsync_up) ;  /* 0x00000dd000007944 */ /* 0x000fea0003c00000 */
[----:B0-----:R-:W-:Y:S01]  /*7a30*/  HFMA2.MMA R199, -RZ, RZ, 0, 0 ;  /* 0x00000000ffc77435 */ /* 0x001fe200000001ff */
[----:B-1----:R-:W-:Y:S01]  /*7a40*/  IMAD.MOV.U32 R6, RZ, RZ, R197 ;  /* 0x000000ffff067224 */ /* 0x002fe200078e00c5 */
[----:B------:R-:W-:Y:S01]  /*7a50*/  MOV R197, R196 ;  /* 0x000000c400c57202 */ /* 0x000fe20000000f00 */
[----:B------:R-:W-:Y:S01]  /*7a60*/  IMAD.MOV.U32 R200, RZ, RZ, 0x2 ;  /* 0x00000002ffc87424 */ /* 0x000fe200078e00ff */
[----:B------:R-:W-:Y:S01]  /*7a70*/  MOV R4, 0x7aa0 ;  /* 0x00007aa000047802 */ /* 0x000fe20000000f00 */
[----:B------:R-:W-:Y:S02]  /*7a80*/  IMAD.MOV.U32 R202, RZ, RZ, -0x1 ;  /* 0xffffffffffca7424 */ /* 0x000fe400078e00ff */
[----:B------:R-:W-:Y:S05]  /*7a90*/  CALL.REL.NOINC `($__internal_122_$__cuda_sm70_shflsync_up) ;  /* 0x00000d6000007944 */ /* 0x000fea0003c00000 */
        /* <DEDUP_REMOVED lines=8> */
[----:B------:R-:W-:Y:S05]  /*7b20*/  CALL.REL.NOINC `($__internal_122_$__cuda_sm70_shflsync_up) ;  /* 0x00000cd000007944 */ /* 0x000fea0003c00000 */
[----:B0-----:R-:W-:Y:S01]  /*7b30*/  HFMA2.MMA R200, -RZ, RZ, 0, 2.384185791015625e-07 ;  /* 0x00000004ffc87435 */ /* 0x001fe200000001ff */
[----:B-1----:R-:W-:Y:S01]  /*7b40*/  MOV R6, R197 ;  /* 0x000000c500067202 */ /* 0x002fe20000000f00 */
[----:B------:R-:W-:Y:S01]  /*7b50*/  IMAD.MOV.U32 R197, RZ, RZ, R196 ;  /* 0x000000ffffc57224 */ /* 0x000fe200078e00c4 */
[----:B------:R-:W-:Y:S01]  /*7b60*/  MOV R202, 0xffffffff ;  /* 0xffffffff00ca7802 */ /* 0x000fe20000000f00 */
[----:B------:R-:W-:Y:S01]  /*7b70*/  IMAD.MOV.U32 R199, RZ, RZ, RZ ;  /* 0x000000ffffc77224 */ /* 0x000fe200078e00ff */
[----:B------:R-:W-:Y:S02]  /*7b80*/  MOV R4, 0x7ba0 ;  /* 0x00007ba000047802 */ /* 0x000fe40000000f00 */
[----:B------:R-:W-:Y:S05]  /*7b90*/  CALL.REL.NOINC `($__internal_122_$__cuda_sm70_shflsync_up) ;  /* 0x00000c6000007944 */ /* 0x000fea0003c00000 */
        /* <DEDUP_REMOVED lines=8> */
[----:B------:R-:W-:Y:S02]  /*7c20*/  MOV R193, R196 ;  /* 0x000000c400c17202 */ /* 0x000fe40000000f00 */
[----:B------:R-:W-:Y:S02]  /*7c30*/  MOV R197, R195 ;  /* 0x000000c300c57202 */ /* 0x000fe40000000f00 */
[----:B------:R-:W-:Y:S05]  /*7c40*/  CALL.REL.NOINC `($__internal_122_$__cuda_sm70_shflsync_up) ;  /* 0x00000bb000007944 */ /* 0x000fea0003c00000 */
[----:B0-----:R-:W-:Y:S01]  /*7c50*/  HFMA2.MMA R200, -RZ, RZ, 0, 4.76837158203125e-07 ;  /* 0x00000008ffc87435 */ /* 0x001fe200000001ff */
[----:B-1----:R-:W-:Y:S01]  /*7c60*/  IMAD.MOV.U32 R6, RZ, RZ, R197 ;  /* 0x000000ffff067224 */ /* 0x002fe200078e00c5 */
[----:B------:R-:W-:Y:S01]  /*7c70*/  MOV R197, R193 ;  /* 0x000000c100c57202 */ /* 0x000fe20000000f00 */
[----:B------:R-:W-:Y:S01]  /*7c80*/  IMAD.MOV.U32 R199, RZ, RZ, RZ ;  /* 0x000000ffffc77224 */ /* 0x000fe200078e00ff */
[----:B------:R-:W-:Y:S02]  /*7c90*/  MOV R202, 0xffffffff ;  /* 0xffffffff00ca7802 */ /* 0x000fe40000000f00 */
[----:B------:R-:W-:-:S02]  /*7ca0*/  MOV R4, 0x7cc0 ;  /* 0x00007cc000047802 */ /* 0x000fc40000000f00 */
[----:B------:R-:W-:Y:S05]  /*7cb0*/  CALL.REL.NOINC `($__internal_122_$__cuda_sm70_shflsync_up) ;  /* 0x00000b4000007944 */ /* 0x000fea0003c00000 */
[----:B------:R-:W-:Y:S01]  /*7cc0*/  ISETP.GE.AND P0, PT, R120, 0x8, PT ;  /* 0x000000087800780c */ /* 0x000fe20003f06270 */
[----:B0-----:R-:W-:Y:S01]  /*7cd0*/  HFMA2.MMA R200, -RZ, RZ, 0, 9.5367431640625e-07 ;  /* 0x00000010ffc87435 */ /* 0x001fe200000001ff */
[----:B------:R-:W-:Y:S01]  /*7ce0*/  IMAD.MOV.U32 R199, RZ, RZ, RZ ;  /* 0x000000ffffc77224 */ /* 0x000fe200078e00ff */
[----:B------:R-:W-:-:S02]  /*7cf0*/  MOV R202, 0xffffffff ;  /* 0xffffffff00ca7802 */ /* 0x000fc40000000f00 */
[----:B------:R-:W-:-:S08]  /*7d00*/  MOV R4, 0x7d50 ;  /* 0x00007d5000047802 */ /* 0x000fd00000000f00 */
[----:B-1----:R-:W-:Y:S02]  /*7d10*/  @P0 FFMA.FTZ R193, R195, R197, R193 ;  /* 0x000000c5c3c10223 */ /* 0x002fe400000100c1 */
[----:B------:R-:W-:-:S05]  /*7d20*/  @P0 FMUL.FTZ R195, R6, R195 ;  /* 0x000000c306c30220 */ /* 0x000fca0000410000 */
[----:B------:R-:W-:Y:S02]  /*7d30*/  MOV R197, R195 ;  /* 0x000000c300c57202 */ /* 0x000fe40000000f00 */
[----:B------:R-:W-:Y:S05]  /*7d40*/  CALL.REL.NOINC `($__internal_122_$__cuda_sm70_shflsync_up) ;  /* 0x00000ab000007944 */ /* 0x000fea0003c00000 */
[----:B0-----:R-:W-:Y:S01]  /*7d50*/  HFMA2.MMA R200, -RZ, RZ, 0, 9.5367431640625e-07 ;  /* 0x00000010ffc87435 */ /* 0x001fe200000001ff */
[----:B-1----:R-:W-:Y:S01]  /*7d60*/  IMAD.MOV.U32 R196, RZ, RZ, R197 ;  /* 0x000000ffffc47224 */ /* 0x002fe200078e00c5 */
[----:B------:R-:W-:Y:S01]  /*7d70*/  MOV R197, R193 ;  /* 0x000000c100c57202 */ /* 0x000fe20000000f00 */
[----:B------:R-:W-:Y:S01]  /*7d80*/  IMAD.MOV.U32 R199, RZ, RZ, RZ ;  /* 0x000000ffffc77224 */ /* 0x000fe200078e00ff */
[----:B------:R-:W-:Y:S02]  /*7d90*/  MOV R202, 0xffffffff ;  /* 0xffffffff00ca7802 */ /* 0x000fe40000000f00 */
[----:B------:R-:W-:Y:S02]  /*7da0*/  MOV R4, 0x7dc0 ;  /* 0x00007dc000047802 */ /* 0x000fe40000000f00 */
[----:B------:R-:W-:Y:S05]  /*7db0*/  CALL.REL.NOINC `($__internal_122_$__cuda_sm70_shflsync_up) ;  /* 0x00000a4000007944 */ /* 0x000fea0003c00000 */
[----:B-1----:R-:W-:Y:S01]  /*7dc0*/  MOV R4, R197 ;  /* 0x000000c500047202 */ /* 0x002fe20000000f00 */
[----:B0-----:R-:W-:Y:S05]  /*7dd0*/  BRA `(.L_x_3014) ;  /* 0xffffb95000007947 */ /* 0x001fea000383ffff */
.L_x_2962:
[----:B0-----:R-:W-:Y:S01]  /*7de0*/  HFMA2.MMA R200, -RZ, RZ, 0, 5.9604644775390625e-08 ;  /* 0x00000001ffc87435 */ /* 0x001fe200000001ff */
[----:B------:R-:W-:Y:S01]  /*7df0*/  IMAD.MOV.U32 R197, RZ, RZ, R195 ;  /* 0x000000ffffc57224 */ /* 0x000fe200078e00c3 */
[----:B------:R-:W-:Y:S01]  /*7e00*/  MOV R199, RZ ;  /* 0x000000ff00c77202 */ /* 0x000fe20000000f00 */
[----:B------:R-:W-:Y:S01]  /*7e10*/  IMAD.MOV.U32 R202, RZ, RZ, -0x1 ;  /* 0xffffffffffca7424 */ /* 0x000fe200078e00ff */
[----:B------:R-:W-:-:S02]  /*7e20*/  MOV R4, 0x7e40 ;  /* 0x00007e4000047802 */ /* 0x000fc40000000f00 */
[----:B-1----:R-:W-:Y:S05]  /*7e30*/  CALL.REL.NOINC `($__internal_122_$__cuda_sm70_shflsync_up) ;  /* 0x000009c000007944 */ /* 0x002fea0003c00000 */
[----:B0-----:R-:W-:Y:S01]  /*7e40*/  HFMA2.MMA R199, -RZ, RZ, 0, 0 ;  /* 0x00000000ffc77435 */ /* 0x001fe200000001ff */
[----:B-1----:R-:W-:Y:S01]  /*7e50*/  MOV R6, R197 ;  /* 0x000000c500067202 */ /* 0x002fe20000000f00 */
[----:B------:R-:W-:Y:S01]  /*7e60*/  IMAD.MOV.U32 R200, RZ, RZ, 0x1 ;  /* 0x00000001ffc87424 */ /* 0x000fe200078e00ff */
[----:B------:R-:W-:-:S02]  /*7e70*/  MOV R197, R198 ;  /* 0x000000c600c57202 */ /* 0x000fc40000000f00 */
[----:B------:R-:W-:Y:S02]  /*7e80*/  MOV R202, 0xffffffff ;  /* 0xffffffff00ca7802 */ /* 0x000fe40000000f00 */
[----:B------:R-:W-:Y:S02]  /*7e90*/  MOV R4, 0x7eb0 ;  /* 0x00007eb000047802 */ /* 0x000fe40000000f00 */
[----:B------:R-:W-:Y:S05]  /*7ea0*/  CALL.REL.NOINC `($__internal_122_$__cuda_sm70_shflsync_up) ;  /* 0x0000095000007944 */ /* 0x000fea0003c00000 */
[----:B------:R-:W-:Y:S01]  /*7eb0*/  HFMA2.MMA R203, -RZ, RZ, 0, 1.847743988037109375e-06 ;  /* 0x0000001fffcb7435 */ /* 0x000fe200000001ff */
[----:B------:R-:W-:Y:S01]  /*7ec0*/  IMAD.MOV.U32 R193, RZ, RZ, R6 ;  /* 0x000000ffffc17224 */ /* 0x000fe200078e0006 */
[----:B-1----:R-:W-:Y:S01]  /*7ed0*/  MOV R196, R197 ;  /* 0x000000c500c47202 */ /* 0x002fe20000000f00 */
[----:B------:R-:W-:Y:S01]  /*7ee0*/  IMAD.MOV.U32 R7, RZ, RZ, RZ ;  /* 0x000000ffff077224 */ /* 0x000fe200078e00ff */
[----:B0-----:R-:W-:Y:S02]  /*7ef0*/  MOV R200, R14 ;  /* 0x0000000e00c87202 */ /* 0x001fe40000000f00 */
[----:B------:R-:W-:Y:S02]  /*7f00*/  MOV R204, 0xffffffff ;  /* 0xffffffff00cc7802 */ /* 0x000fe40000000f00 */
[----:B------:R-:W-:-:S02]  /*7f10*/  MOV R4, 0x7f30 ;  /* 0x00007f3000047802 */ /* 0x000fc40000000f00 */
[----:B------:R-:W-:Y:S05]  /*7f20*/  CALL.REL.NOINC `($__internal_121_$__cuda_sm70_shflsync_idx_p) ;  /* 0x0000089000007944 */ /* 0x000fea0003c00000 */
[----:B-1----:R-:W-:Y:S01]  /*7f30*/  MOV R14, R7 ;  /* 0x00000007000e7202 */ /* 0x002fe20000000f00 */
[----:B------:R-:W-:Y:S01]  /*7f40*/  HFMA2.MMA R7, -RZ, RZ, 0, 0 ;  /* 0x00000000ff077435 */ /* 0x000fe200000001ff */
[----:B0-----:R-:W-:Y:S01]  /*7f50*/  IMAD.MOV.U32 R200, RZ, RZ, R15 ;  /* 0x000000ffffc87224 */ /* 0x001fe200078e000f */
[----:B------:R-:W-:Y:S01]  /*7f60*/  MOV R204, 0xffffffff ;  /* 0xffffffff00cc7802 */ /* 0x000fe20000000f00 */
[----:B------:R-:W-:Y:S01]  /*7f70*/  IMAD.MOV.U32 R203, RZ, RZ, 0x1f ;  /* 0x0000001fffcb7424 */ /* 0x000fe200078e00ff */
[----:B------:R-:W-:-:S02]  /*7f80*/  MOV R4, 0x7fa0 ;  /* 0x00007fa000047802 */ /* 0x000fc40000000f00 */
[----:B------:R-:W-:Y:S05]  /*7f90*/  CALL.REL.NOINC `($__internal_121_$__cuda_sm70_shflsync_idx_p) ;  /* 0x0000082000007944 */ /* 0x000fea0003c00000 */
[----:B-1----:R-:W-:Y:S01]  /*7fa0*/  MOV R5, R7 ;  /* 0x0000000700057202 */ /* 0x002fe20000000f00 */
[----:B0-----:R-:W-:Y:S05]  /*7fb0*/  BRA `(.L_x_3015) ;  /* 0xffffb8e000007947 */ /* 0x001fea000383ffff */
.L_x_2965:
[----:B------:R-:W-:Y:S01]  /*7fc0*/  HFMA2.MMA R191, -RZ, RZ, 0, 5.9604644775390625e-08 ;  /* 0x00000001ffbf7435 */ /* 0x000fe200000001ff */
[----:B------:R-:W-:Y:S01]  /*7fd0*/  IMAD.MOV.U32 R188, RZ, RZ, R6 ;  /* 0x000000ffffbc7224 */ /* 0x000fe200078e0006 */
[----:B------:R-:W-:Y:S01]  /*7fe0*/  MOV R190, 0x1f ;  /* 0x0000001f00be7802 */ /* 0x000fe20000000f00 */
[----:B------:R-:W-:Y:S01]  /*7ff0*/  IMAD.MOV.U32 R203, RZ, RZ, -0x1 ;  /* 0xffffffffffcb7424 */ /* 0x000fe200078e00ff */
[----:B------:R-:W-:-:S02]  /*8000*/  MOV R4, 0x8020 ;  /* 0x0000802000047802 */ /* 0x000fc40000000f00 */
[----:B-1----:R-:W-:Y:S05]  /*8010*/  CALL.REL.NOINC `($__internal_120_$__cuda_sm70_shflsync_down) ;  /* 0x0000076000007944 */ /* 0x002fea0003c00000 */
[----:B-1----:R-:W-:Y:S01]  /*8020*/  MOV R183, R188 ;  /* 0x000000bc00b77202 */ /* 0x002fe20000000f00 */
[----:B0-----:R-:W-:Y:S05]  /*8030*/  BRA `(.L_x_3016) ;  /* 0xffffbe3000007947 */ /* 0x001fea000383ffff */
.L_x_2966:
[----:B------:R-:W-:Y:S01]  /*8040*/  HFMA2.MMA R190, -RZ, RZ, 0, 1.847743988037109375e-06 ;  /* 0x0000001fffbe7435 */ /* 0x000fe200000001ff */
[----:B------:R-:W-:Y:S01]  /*8050*/  MOV R188, R7 ;  /* 0x0000000700bc7202 */ /* 0x000fe20000000f00 */
[----:B------:R-:W-:Y:S01]  /*8060*/  IMAD.MOV.U32 R191, RZ, RZ, 0x1 ;  /* 0x00000001ffbf7424 */ /* 0x000fe200078e00ff */
[----:B------:R-:W-:-:S02]  /*8070*/  MOV R203, 0xffffffff ;  /* 0xffffffff00cb7802 */ /* 0x000fc40000000f00 */
[----:B------:R-:W-:Y:S02]  /*8080*/  MOV R4, 0x80a0 ;  /* 0x000080a000047802 */ /* 0x000fe40000000f00 */
[----:B012---:R-:W-:Y:S05]  /*8090*/  CALL.REL.NOINC `($__internal_120_$__cuda_sm70_shflsync_down) ;  /* 0x000006e000007944 */ /* 0x007fea0003c00000 */
        /* <DEDUP_REMOVED lines=9> */
[----:B------:R-:W-:Y:S05]  /*8130*/  CALL.REL.NOINC `($__internal_120_$__cuda_sm70_shflsync_down) ;  /* 0x0000064000007944 */ /* 0x000fea0003c00000 */
[----:B0-----:R-:W-:Y:S01]  /*8140*/  HFMA2.MMA R190, -RZ, RZ, 0, 1.847743988037109375e-06 ;  /* 0x0000001fffbe7435 */ /* 0x001fe200000001ff */
[----:B-1----:R-:W-:Y:S01]  /*8150*/  MOV R6, R188 ;  /* 0x000000bc00067202 */ /* 0x002fe20000000f00 */
[----:B------:R-:W-:Y:S01]  /*8160*/  IMAD.MOV.U32 R191, RZ, RZ, 0x2 ;  /* 0x00000002ffbf7424 */ /* 0x000fe200078e00ff */
[----:B------:R-:W-:-:S02]  /*8170*/  MOV R188, R7 ;  /* 0x0000000700bc7202 */ /* 0x000fc40000000f00 */
[----:B------:R-:W-:Y:S02]  /*8180*/  MOV R203, 0xffffffff ;  /* 0xffffffff00cb7802 */ /* 0x000fe40000000f00 */
[----:B------:R-:W-:Y:S02]  /*8190*/  MOV R4, 0x81b0 ;  /* 0x000081b000047802 */ /* 0x000fe40000000f00 */
[----:B------:R-:W-:Y:S05]  /*81a0*/  CALL.REL.NOINC `($__internal_120_$__cuda_sm70_shflsync_down) ;  /* 0x000005d000007944 */ /* 0x000fea0003c00000 */
[----:B-1----:R-:W-:Y:S01]  /*81b0*/  @!P3 FFMA.FTZ R7, R183, R188, R7 ;  /* 0x000000bcb707b223 */ /* 0x002fe20000010007 */
[----:B0-----:R-:W-:Y:S01]  /*81c0*/  HFMA2.MMA R190, -RZ, RZ, 0, 1.847743988037109375e-06 ;  /* 0x0000001fffbe7435 */ /* 0x001fe200000001ff */
[----:B------:R-:W-:Y:S01]  /*81d0*/  @!P3 FMUL.FTZ R183, R6, R183 ;  /* 0x000000b706b7b220 */ /* 0x000fe20000410000 */
[----:B------:R-:W-:Y:S01]  /*81e0*/  MOV R203, 0xffffffff ;  /* 0xffffffff00cb7802 */ /* 0x000fe20000000f00 */
[----:B------:R-:W-:Y:S01]  /*81f0*/  IMAD.MOV.U32 R191, RZ, RZ, 0x4 ;  /* 0x00000004ffbf7424 */ /* 0x000fe200078e00ff */
[----:B------:R-:W-:Y:S01]  /*8200*/  MOV R4, 0x8230 ;  /* 0x0000823000047802 */ /* 0x000fe20000000f00 */
[----:B------:R-:W-:Y:S02]  /*8210*/  IMAD.MOV.U32 R188, RZ, RZ, R183 ;  /* 0x000000ffffbc7224 */ /* 0x000fe400078e00b7 */
        /* <DEDUP_REMOVED lines=28> */
[----:B------:R-:W-:Y:S01]  /*83e0*/  MOV R187, R7 ;  /* 0x0000000700bb7202 */ /* 0x000fe20000000f00 */
[----:B------:R-:W-:Y:S01]  /*83f0*/  IMAD.MOV.U32 R203, RZ, RZ, -0x1 ;  /* 0xffffffffffcb7424 */ /* 0x000fe200078e00ff */
[----:B------:R-:W-:-:S04]  /*8400*/  MOV R189, R183 ;  /* 0x000000b700bd7202 */ /* 0x000fc80000000f00 */
[----:B------:R-:W-:Y:S02]  /*8410*/  MOV R188, R189 ;  /* 0x000000bd00bc7202 */ /* 0x000fe40000000f00 */
[----:B------:R-:W-:Y:S05]  /*8420*/  CALL.REL.NOINC `($__internal_120_$__cuda_sm70_shflsync_down) ;  /* 0x0000035000007944 */ /* 0x000fea0003c00000 */
[----:B0-----:R-:W-:Y:S01]  /*8430*/  HFMA2.MMA R191, -RZ, RZ, 0, 9.5367431640625e-07 ;  /* 0x00000010ffbf7435 */ /* 0x001fe200000001ff */
[----:B-1----:R-:W-:Y:S01]  /*8440*/  IMAD.MOV.U32 R6, RZ, RZ, R188 ;  /* 0x000000ffff067224 */ /* 0x002fe200078e00bc */
[----:B------:R-:W-:Y:S01]  /*8450*/  MOV R188, R187 ;  /* 0x000000bb00bc7202 */ /* 0x000fe20000000f00 */
[----:B------:R-:W-:Y:S01]  /*8460*/  IMAD.MOV.U32 R190, RZ, RZ, 0x1f ;  /* 0x0000001fffbe7424 */ /* 0x000fe200078e00ff */
[----:B------:R-:W-:Y:S02]  /*8470*/  MOV R203, 0xffffffff ;  /* 0xffffffff00cb7802 */ /* 0x000fe40000000f00 */
[----:B------:R-:W-:Y:S02]  /*8480*/  MOV R4, 0x84a0 ;  /* 0x000084a000047802 */ /* 0x000fe40000000f00 */
[----:B------:R-:W-:Y:S05]  /*8490*/  CALL.REL.NOINC `($__internal_120_$__cuda_sm70_shflsync_down) ;  /* 0x000002e000007944 */ /* 0x000fea0003c00000 */
[----:B-1----:R-:W-:Y:S01]  /*84a0*/  @!P0 FFMA.FTZ R187, R189, R188, R187 ;  /* 0x000000bcbdbb8223 */ /* 0x002fe200000100bb */
[----:B------:R-:W-:Y:S01]  /*84b0*/  HFMA2.MMA R7, -RZ, RZ, 0, 0 ;  /* 0x00000000ff077435 */ /* 0x000fe200000001ff */
[----:B------:R-:W-:Y:S01]  /*84c0*/  @!P0 FMUL.FTZ R189, R6, R189 ;  /* 0x000000bd06bd8220 */ /* 0x000fe20000410000 */
[----:B------:R-:W-:Y:S01]  /*84d0*/  MOV R204, 0xffffffff ;  /* 0xffffffff00cc7802 */ /* 0x000fe20000000f00 */
[----:B0-----:R-:W-:Y:S01]  /*84e0*/  IMAD.MOV.U32 R203, RZ, RZ, 0x1f ;  /* 0x0000001fffcb7424 */ /* 0x001fe200078e00ff */
[----:B------:R-:W-:-:S02]  /*84f0*/  MOV R4, 0x8520 ;  /* 0x0000852000047802 */ /* 0x000fc40000000f00 */
[----:B------:R-:W-:Y:S02]  /*8500*/  MOV R200, R189 ;  /* 0x000000bd00c87202 */ /* 0x000fe40000000f00 */
[----:B------:R-:W-:Y:S05]  /*8510*/  CALL.REL.NOINC `($__internal_121_$__cuda_sm70_shflsync_idx_p) ;  /* 0x000002a000007944 */ /* 0x000fea0003c00000 */
[----:B-1----:R-:W-:Y:S01]  /*8520*/  IMAD.MOV.U32 R6, RZ, RZ, R7 ;  /* 0x000000ffff067224 */ /* 0x002fe200078e0007 */
[----:B------:R-:W-:Y:S01]  /*8530*/  HFMA2.MMA R7, -RZ, RZ, 0, 0 ;  /* 0x00000000ff077435 */ /* 0x000fe200000001ff */
[----:B0-----:R-:W-:Y:S01]  /*8540*/  MOV R200, R187 ;  /* 0x000000bb00c87202 */ /* 0x001fe20000000f00 */
[----:B------:R-:W-:Y:S01]  /*8550*/  IMAD.MOV.U32 R203, RZ, RZ, 0x1f ;  /* 0x0000001fffcb7424 */ /* 0x000fe200078e00ff */
[----:B------:R-:W-:Y:S02]  /*8560*/  MOV R204, 0xffffffff ;  /* 0xffffffff00cc7802 */ /* 0x000fe40000000f00 */
[----:B------:R-:W-:Y:S02]  /*8570*/  MOV R4, 0x8590 ;  /* 0x0000859000047802 */ /* 0x000fe40000000f00 */
[----:B------:R-:W-:Y:S05]  /*8580*/  CALL.REL.NOINC `($__internal_121_$__cuda_sm70_shflsync_idx_p) ;  /* 0x0000023000007944 */ /* 0x000fea0003c00000 */
[----:B------:R-:W-:Y:S01]  /*8590*/  HFMA2.MMA R191, -RZ, RZ, 0, 5.9604644775390625e-08 ;  /* 0x00000001ffbf7435 */ /* 0x000fe200000001ff */
[----:B------:R-:W-:Y:S01]  /*85a0*/  MOV R183, R6 ;  /* 0x0000000600b77202 */ /* 0x000fe20000000f00 */
[----:B-1----:R-:W-:Y:S01]  /*85b0*/  IMAD.MOV.U32 R186, RZ, RZ, R7 ;  /* 0x000000ffffba7224 */ /* 0x002fe200078e0007 */
[----:B------:R-:W-:Y:S01]  /*85c0*/  MOV R188, R189 ;  /* 0x000000bd00bc7202 */ /* 0x000fe20000000f00 */
[----:B------:R-:W-:Y:S01]  /*85d0*/  IMAD.MOV.U32 R190, RZ, RZ, 0x1f ;  /* 0x0000001fffbe7424 */ /* 0x000fe200078e00ff */
[----:B0-----:R-:W-:-:S02]  /*85e0*/  MOV R203, 0xffffffff ;  /* 0xffffffff00cb7802 */ /* 0x001fc40000000f00 */
[----:B------:R-:W-:Y:S02]  /*85f0*/  MOV R4, 0x8610 ;  /* 0x0000861000047802 */ /* 0x000fe40000000f00 */
[----:B------:R-:W-:Y:S05]  /*8600*/  CALL.REL.NOINC `($__internal_120_$__cuda_sm70_shflsync_down) ;  /* 0x0000017000007944 */ /* 0x000fea0003c00000 */
[----:B0-----:R-:W-:Y:S01]  /*8610*/  HFMA2.MMA R191, -RZ, RZ, 0, 5.9604644775390625e-08 ;  /* 0x00000001ffbf7435 */ /* 0x001fe200000001ff */
[----:B-1----:R-:W-:Y:S01]  /*8620*/  MOV R6, R188 ;  /* 0x000000bc00067202 */ /* 0x002fe20000000f00 */
[----:B------:R-:W-:Y:S01]  /*8630*/  IMAD.MOV.U32 R188, RZ, RZ, R187 ;  /* 0x000000ffffbc7224 */ /* 0x000fe200078e00bb */
[----:B------:R-:W-:Y:S01]  /*8640*/  MOV R190, 0x1f ;  /* 0x0000001f00be7802 */ /* 0x000fe20000000f00 */
[----:B------:R-:W-:Y:S01]  /*8650*/  IMAD.MOV.U32 R203, RZ, RZ, -0x1 ;  /* 0xffffffffffcb7424 */ /* 0x000fe200078e00ff */
[----:B------:R-:W-:Y:S02]  /*8660*/  MOV R4, 0x8680 ;  /* 0x0000868000047802 */ /* 0x000fe40000000f00 */
[----:B------:R-:W-:Y:S05]  /*8670*/  CALL.REL.NOINC `($__internal_120_$__cuda_sm70_shflsync_down) ;  /* 0x0000010000007944 */ /* 0x000fea0003c00000 */
[----:B0-----:R-:W-:Y:S01]  /*8680*/  HFMA2.MMA R203, -RZ, RZ, 0, 1.847743988037109375e-06 ;  /* 0x0000001fffcb7435 */ /* 0x001fe200000001ff */
[----:B------:R-:W-:Y:S01]  /*8690*/  MOV R187, R6 ;  /* 0x0000000600bb7202 */ /* 0x000fe20000000f00 */
[----:B------:R-:W-:Y:S01]  /*86a0*/  IMAD.MOV.U32 R7, RZ, RZ, RZ ;  /* 0x000000ffff077224 */ /* 0x000fe200078e00ff */
[----:B------:R-:W-:Y:S02]  /*86b0*/  MOV R200, R14 ;  /* 0x0000000e00c87202 */ /* 0x000fe40000000f00 */
[----:B------:R-:W-:-:S02]  /*86c0*/  MOV R204, 0xffffffff ;  /* 0xffffffff00cc7802 */ /* 0x000fc40000000f00 */
[----:B------:R-:W-:Y:S02]  /*86d0*/  MOV R4, 0x86f0 ;  /* 0x000086f000047802 */ /* 0x000fe40000000f00 */
[----:B-1----:R-:W-:Y:S05]  /*86e0*/  CALL.REL.NOINC `($__internal_121_$__cuda_sm70_shflsync_idx_p) ;  /* 0x000000d000007944 */ /* 0x002fea0003c00000 */
[----:B-1----:R-:W-:Y:S01]  /*86f0*/  IMAD.MOV.U32 R189, RZ, RZ, R7 ;  /* 0x000000ffffbd7224 */ /* 0x002fe200078e0007 */
[----:B------:R-:W-:Y:S01]  /*8700*/  HFMA2.MMA R7, -RZ, RZ, 0, 0 ;  /* 0x00000000ff077435 */ /* 0x000fe200000001ff */
[----:B0-----:R-:W-:Y:S01]  /*8710*/  MOV R200, R15 ;  /* 0x0000000f00c87202 */ /* 0x001fe20000000f00 */
[----:B------:R-:W-:Y:S01]  /*8720*/  IMAD.MOV.U32 R203, RZ, RZ, 0x1f ;  /* 0x0000001fffcb7424 */ /* 0x000fe200078e00ff */
[----:B------:R-:W-:Y:S02]  /*8730*/  MOV R204, 0xffffffff ;  /* 0xffffffff00cc7802 */ /* 0x000fe40000000f00 */
[----:B------:R-:W-:Y:S02]  /*8740*/  MOV R4, 0x8760 ;  /* 0x0000876000047802 */ /* 0x000fe40000000f00 */
[----:B------:R-:W-:Y:S05]  /*8750*/  CALL.REL.NOINC `($__internal_121_$__cuda_sm70_shflsync_idx_p) ;  /* 0x0000006000007944 */ /* 0x000fea0003c00000 */
[----:B-1----:R-:W-:Y:S01]  /*8760*/  MOV R190, R7 ;  /* 0x0000000700be7202 */ /* 0x002fe20000000f00 */
[----:B0-----:R-:W-:Y:S05]  /*8770*/  BRA `(.L_x_3017) ;  /* 0xffffb89000007947 */ /* 0x001fea000383ffff */
        .weak           $__internal_120_$__cuda_sm70_shflsync_down
        .type           $__internal_120_$__cuda_sm70_shflsync_down,@function
        .size           $__internal_120_$__cuda_sm70_shflsync_down,($__internal_121_$__cuda_sm70_shflsync_idx_p - $__internal_120_$__cuda_sm70_shflsync_down)
$__internal_120_$__cuda_sm70_shflsync_down:
[----:B------:R-:W-:Y:S01]  /*8780*/  IMAD.MOV.U32 R5, RZ, RZ, 0x0 ;  /* 0x00000000ff057424 */ /* 0x000fe200078e00ff */
[----:B------:R-:W-:Y:S04]  /*8790*/  WARPSYNC R203 ;  /* 0x000000cb00007348 */ /* 0x000fe80003800000 */
[----:B------:R0:W1:Y:S01]  /*87a0*/  SHFL.DOWN PT, R188, R188, R191, R190 ;  /* 0x080000bfbcbc7389 */ /* 0x00006200000e00be */
[----:B------:R-:W-:Y:S05]  /*87b0*/  RET.REL.NODEC R4 `(_Z25selective_scan_bwd_kernelI32Selective_Scan_bwd_kernel_traitsILi64ELi16ELb0ELb1ELb0ELb0ELb0EN3c104HalfEfEEv12SSMParamsBwd) ;  /* 0xffff784004007950 */ /* 0x000fea0003c3ffff */
        .weak           $__internal_121_$__cuda_sm70_shflsync_idx_p
        .type           $__internal_121_$__cuda_sm70_shflsync_idx_p,@function
        .size           $__internal_121_$__cuda_sm70_shflsync_idx_p,($__internal_122_$__cuda_sm70_shflsync_up - $__internal_121_$__cuda_sm70_shflsync_idx_p)
$__internal_121_$__cuda_sm70_shflsync_idx_p:
[----:B------:R-:W-:Y:S01]  /*87c0*/  HFMA2.MMA R5, -RZ, RZ, 0, 0 ;  /* 0x00000000ff057435 */ /* 0x000fe200000001ff */
[----:B------:R-:W-:Y:S04]  /*87d0*/  WARPSYNC R204 ;  /* 0x000000cc00007348 */ /* 0x000fe80003800000 */
[----:B------:R0:W1:Y:S01]  /*87e0*/  SHFL.IDX PT, R7, R200, R7, R203 ;  /* 0x00000007c8077389 */ /* 0x00006200000e00cb */
[----:B------:R-:W-:Y:S05]  /*87f0*/  RET.REL.NODEC R4 `(_Z25selective_scan_bwd_kernelI32Selective_Scan_bwd_kernel_traitsILi64ELi16ELb0ELb1ELb0ELb0ELb0EN3c104HalfEfEEv12SSMParamsBwd) ;  /* 0xffff780004007950 */ /* 0x000fea0003c3ffff */
        .weak           $__internal_122_$__cuda_sm70_shflsync_up
        .type           $__internal_122_$__cuda_sm70_shflsync_up,@function
        .size           $__internal_122_$__cuda_sm70_shflsync_up,(.L_x_8934 - $__internal_122_$__cuda_sm70_shflsync_up)
$__internal_122_$__cuda_sm70_shflsync_up:
[----:B------:R-:W-:Y:S01]  /*8800*/  MOV R5, 0x0 ;  /* 0x0000000000057802 */ /* 0x000fe20000000f00 */
[----:B------:R-:W-:Y:S04]  /*8810*/  WARPSYNC R202 ;  /* 0x000000ca00007348 */ /* 0x000fe80003800000 */
[----:B------:R0:W1:Y:S01]  /*8820*/  SHFL.UP PT, R197, R197, R200, R199 ;  /* 0x040000c8c5c57389 */ /* 0x00006200000e00c7 */
[----:B------:R-:W-:Y:S05]  /*8830*/  RET.REL.NODEC R4 `(_Z25selective_scan_bwd_kernelI32Selective_Scan_bwd_kernel_traitsILi64ELi16ELb0ELb1ELb0ELb0ELb0EN3c104HalfEfEEv12SSMParamsBwd) ;  /* 0xffff77c004007950 */ /* 0x000fea0003c3ffff */
.L_x_3018:
        /* <DEDUP_REMOVED lines=12> */
.L_x_8934:


//--------------------- .text._Z25selective_scan_bwd_kernelI32Selective_Scan_bwd_kernel_traitsILi64ELi16ELb0ELb1ELb0ELb0ELb1EN3c104HalfEfEEv12SSMParamsBwd --------------------------
	.section	.text._Z25selective_scan_bwd_kernelI32Selective_Scan_bwd_kernel_traitsILi64ELi16ELb0ELb1ELb0ELb0ELb1EN3c104HalfEfEEv12SSMParamsBwd,"ax",@progbits
	.sectioninfo	@"SHI_REGISTERS=252"
	.align	128
        .global         _Z25selective_scan_bwd_kernelI32Selective_Scan_bwd_kernel_traitsILi64ELi16ELb0ELb1ELb0ELb0ELb1EN3c104HalfEfEEv12SSMParamsBwd
        .type           _Z25selective_scan_bwd_kernelI32Selective_Scan_bwd_kernel_traitsILi64ELi16ELb0ELb1ELb0ELb0ELb1EN3c104HalfEfEEv12SSMParamsBwd,@function
        .size           _Z25selective_scan_bwd_kernelI32Selective_Scan_bwd_kernel_traitsILi64ELi16ELb0ELb1ELb0ELb0ELb1EN3c104HalfEfEEv12SSMParamsBwd,(.L_x_8937 - _Z25selective_scan_bwd_kernelI32Selective_Scan_bwd_kernel_traitsILi64ELi16ELb0ELb1ELb0ELb0ELb1EN3c104HalfEfEEv12SSMParamsBwd)
        .other          _Z25selective_scan_bwd_kernelI32Selective_Scan_bwd_kernel_traitsILi64ELi16ELb0ELb1ELb0ELb0ELb1EN3c104HalfEfEEv12SSMParamsBwd,@"STO_CUDA_ENTRY STV_DEFAULT"
_Z25selective_scan_bwd_kernelI32Selective_Scan_bwd_kernel_traitsILi64ELi16ELb0ELb1ELb0ELb0ELb1EN3c104HalfEfEEv12SSMParamsBwd:
.text._Z25selective_scan_bwd_kernelI32Selective_Scan_bwd_kernel_traitsILi64ELi16ELb0ELb1ELb0ELb0ELb1EN3c104HalfEfEEv12SSMParamsBwd:
        /* <DEDUP_REMOVED lines=127> */
.L_x_3078:
        /* <DEDUP_REMOVED lines=810> */
.L_x_3021:
[----:B------:R-:W-:Y:S05]  /*3a90*/  BSYNC B0 ;  /* 0x0000000000007941 */ /* 0x000fea0003800000 */
.L_x_3020:
        /* <DEDUP_REMOVED lines=191> */
.L_x_3024:
[----:B------:R-:W-:Y:S05]  /*4690*/  BSYNC B0 ;  /* 0x0000000000007941 */ /* 0x000fea0003800000 */
.L_x_3023:
        /* <DEDUP_REMOVED lines=25> */
.L_x_3022:
        /* <DEDUP_REMOVED lines=69> */
.L_x_3073:
[----:B------:R-:W-:Y:S02]  /*4c80*/  SHF.R.S32.HI R136, RZ, 0x1f, R25 ;  /* 0x0000001fff887819 */ /* 0x000fe40000011419 */
[----:B------:R-:W-:Y:S02]  /*4c90*/  IADD3 R169, -R2, c[0x0][0x168], RZ ;  /* 0x00005a0002a97a10 */ /* 0x000fe40007ffe1ff */
[C---:B------:R-:W-:Y:S02]  /*4ca0*/  LOP3.LUT R4, R8.reuse, 0x20, RZ, 0xfc, !PT ;  /* 0x0000002008047812 */ /* 0x040fe400078efcff */
[----:B------:R-:W-:-:S02]  /*4cb0*/  LOP3.LUT R6, R8, 0x40, RZ, 0xfc, !PT ;  /* 0x0000004008067812 */ /* 0x000fc400078efcff */
[-C--:B------:R-:W-:Y:S01]  /*4cc0*/  ISETP.GE.AND P2, PT, R4, R169.reuse, PT ;  /* 0x000000a90400720c */ /* 0x080fe20003f46270 */
[----:B------:R-:W-:Y:S01]  /*4cd0*/  IMAD R4, R136, c[0x0][0x1a0], RZ ;  /* 0x0000680088047a24 */ /* 0x000fe200078e02ff */
[-C--:B------:R-:W-:Y:S01]  /*4ce0*/  ISETP.GE.AND P3, PT, R6, R169.reuse, PT ;  /* 0x000000a90600720c */ /* 0x080fe20003f66270 */
[C---:B------:R-:W-:Y:S01]  /*4cf0*/  IMAD.WIDE.U32 R6, R25.reuse, c[0x0][0x1a0], R8 ;  /* 0x0000680019067a25 */ /* 0x040fe200078e0008 */
[C---:B------:R-:W-:Y:S02]  /*4d00*/  ISETP.GE.AND P1, PT, R8.reuse, R169, PT ;  /* 0x000000a90800720c */ /* 0x040fe40003f26270 */
[C---:B------:R-:W-:Y:S01]  /*4d10*/  LOP3.LUT R18, R8.reuse, 0x60, RZ, 0xfc, !PT ;  /* 0x0000006008127812 */ /* 0x040fe200078efcff */
[----:B------:R-:W-:Y:S01]  /*4d20*/  IMAD R5, R25, c[0x0][0x1a4], R4 ;  /* 0x0000690019057a24 */ /* 0x000fe200078e0204 */
[----:B------:R-:W-:Y:S02]  /*4d30*/  LOP3.LUT R20, R8, 0x80, RZ, 0xfc, !PT ;  /* 0x0000008008147812 */ /* 0x000fe400078efcff */
[----:B------:R-:W-:Y:S01]  /*4d40*/  LEA R4, P0, R6, R129, 0x1 ;  /* 0x0000008106047211 */ /* 0x000fe200078008ff */
[----:B------:R-:W-:Y:S01]  /*4d50*/  IMAD.IADD R5, R7, 0x1, R5 ;  /* 0x0000000107057824 */ /* 0x000fe200078e0205 */
[----:B------:R-:W-:-:S02]  /*4d60*/  ISETP.GE.AND P4, PT, R18, R169, PT ;  /* 0x000000a91200720c */ /* 0x000fc40003f86270 */
[----:B------:R-:W-:Y:S02]  /*4d70*/  LOP3.LUT R138, R8, 0xa0, RZ, 0xfc, !PT ;  /* 0x000000a0088a7812 */ /* 0x000fe400078efcff */
[----:B------:R-:W-:Y:S02]  /*4d80*/  ISETP.GE.AND P5, PT, R20, R169, PT ;  /* 0x000000a91400720c */ /* 0x000fe40003fa6270 */
[----:B------:R-:W-:Y:S02]  /*4d90*/  PRMT R21, RZ, 0x7610, R21 ;  /* 0x00007610ff157816 */ /* 0x000fe40000000015 */
[----:B------:R-:W-:Y:S02]  /*4da0*/  LEA.HI.X R5, R6, R127, R5, 0x1, P0 ;  /* 0x0000007f06057211 */ /* 0x000fe400000f0c05 */
[----:B------:R-:W-:Y:S02]  /*4db0*/  PRMT R20, RZ, 0x7610, R20 ;  /* 0x00007610ff147816 */ /* 0x000fe40000000014 */
[----:B------:R-:W-:Y:S01]  /*4dc0*/  LOP3.LUT R6, R8, 0xc0, RZ, 0xfc, !PT ;  /* 0x000000c008067812 */ /* 0x000fe200078efcff */
[----:B------:R0:W2:Y:S01]  /*4dd0*/  @!P1 LDG.E.U16 R21, [R4.64] ;  /* 0x0000000404159981 */ /* 0x0000a2000c1e1500 */
[----:B------:R-:W-:-:S02]  /*4de0*/  ISETP.GE.AND P0, PT, R138, R169, PT ;  /* 0x000000a98a00720c */ /* 0x000fc40003f06270 */
[----:B------:R-:W-:Y:S01]  /*4df0*/  LOP3.LUT R18, R8, 0xe0, RZ, 0xfc, !PT ;  /* 0x000000e008127812 */ /* 0x000fe200078efcff */
[----:B------:R0:W3:Y:S01]  /*4e00*/  @!P2 LDG.E.U16 R20, [R4.64+0x40] ;  /* 0x000040040414a981 */ /* 0x0000e2000c1e1500 */
[----:B------:R-:W-:Y:S02]  /*4e10*/  PRMT R155, RZ, 0x7610, R155 ;  /* 0x00007610ff9b7816 */ /* 0x000fe4000000009b */
[----:B------:R-:W-:Y:S02]  /*4e20*/  PRMT R140, RZ, 0x7610, R140 ;  /* 0x00007610ff8c7816 */ /* 0x000fe4000000008c */
[-C--:B------:R-:W-:Y:S02]  /*4e30*/  ISETP.GE.AND P1, PT, R6, R169.reuse, PT ;  /* 0x000000a90600720c */ /* 0x080fe40003f26270 */
[----:B------:R-:W-:Y:S01]  /*4e40*/  ISETP.GE.AND P2, PT, R18, R169, PT ;  /* 0x000000a91200720c */ /* 0x000fe20003f46270 */
[----:B------:R0:W4:Y:S01]  /*4e50*/  @!P3 LDG.E.U16 R155, [R4.64+0x80] ;  /* 0x00008004049bb981 */ /* 0x000122000c1e1500 */
[----:B------:R-:W-:-:S02]  /*4e60*/  LOP3.LUT R6, R8, 0x100, RZ, 0xfc, !PT ;  /* 0x0000010008067812 */ /* 0x000fc400078efcff */
[----:B------:R-:W-:Y:S01]  /*4e70*/  LOP3.LUT R18, R8, 0x120, RZ, 0xfc, !PT ;  /* 0x0000012008127812 */ /* 0x000fe200078efcff */
[----:B------:R0:W4:Y:S01]  /*4e80*/  @!P4 LDG.E.U16 R140, [R4.64+0xc0] ;  /* 0x0000c004048cc981 */ /* 0x000122000c1e1500 */
        /* <DEDUP_REMOVED lines=44> */
[----:B------:R-:W-:-:S03]  /*5150*/  PRMT R152, RZ, 0x7610, R152 ;  /* 0x00007610ff987816 */ /* 0x000fc60000000098 */
        /* <DEDUP_REMOVED lines=16> */
[----:B------:R-:W-:Y:S02]  /*5260*/  @P1 IADD3 R4, R141, 0x200, RZ ;  /* 0x000002008d041810 */ /* 0x000fe40007ffe0ff */
[----:B------:R-:W-:-:S04]  /*5270*/  ISETP.GE.AND P0, PT, R162, 0x2, PT ;  /* 0x00000002a200780c */ /* 0x000fc80003f06270 */
[----:B------:R-:W-:Y:S01]  /*5280*/  ISETP.NE.OR P0, PT, R163, RZ, !P0 ;  /* 0x000000ffa300720c */ /* 0x000fe20004705670 */
[----:B-1----:R-:W-:-:S12]  /*5290*/  IMAD.MOV.U32 R19, RZ, RZ, RZ ;  /* 0x000000ffff137224 */ /* 0x002fd800078e00ff */
[----:B------:R-:W-:-:S05]  /*52a0*/  @!P0 IADD3 R18, R162, -0x2, RZ ;  /* 0xfffffffea2128810 */ /* 0x000fca0007ffe0ff */
[----:B------:R-:W-:Y:S01]  /*52b0*/  @!P0 IMAD R5, R18, c[0x0][0x16c], R25 ;  /* 0x00005b0012058a24 */ /* 0x000fe200078e0219 */
[----:B------:R-:W-:Y:S01]  /*52c0*/  MOV R18, 0x3f800000 ;  /* 0x3f80000000127802 */ /* 0x000fe20000000f00 */
[----:B------:R-:W-:Y:S02]  /*52d0*/  HADD2.F32 R191, -RZ, R161.H0_H0 ;  /* 0x200000a1ffbf7230 */ /* 0x000fe40000004100 */
[----:B------:R-:W-:-:S03]  /*52e0*/  HADD2.F32 R197, -RZ, R104.H0_H0 ;  /* 0x20000068ffc57230 */ /* 0x000fc60000004100 */
[----:B------:R-:W-:Y:S01]  /*52f0*/  FMUL.FTZ R191, R88, R191 ;  /* 0x000000bf58bf7220 */ /* 0x000fe20000410000 */
[----:B------:R-:W-:Y:S01]  /*5300*/  HADD2.F32 R220, -RZ, R103.H0_H0 ;  /* 0x20000067ffdc7230 */ /* 0x000fe20000004100 */
[----:B------:R-:W-:Y:S01]  /*5310*/  FMUL.FTZ R197, R86, R197 ;  /* 0x000000c556c57220 */ /* 0x000fe20000410000 */
[----:B------:R-:W-:Y:S02]  /*5320*/  HADD2.F32 R170, -RZ, R99.H0_H0 ;  /* 0x20000063ffaa7230 */ /* 0x000fe40000004100 */
        /* <DEDUP_REMOVED lines=26> */
[----:B0-----:R-:W-:-:S03]  /*54d0*/  FMUL.FTZ R21, R138, 1.4426950216293334961 ;  /* 0x3fb8aa3b8a157820 */ /* 0x001fc60000410000 */
[----:B------:R-:W-:Y:S01]  /*54e0*/  STS.U16 [R116+0x200], R167 ;  /* 0x000200a774007388 */ /* 0x000fe20000000400 */
[----:B------:R-:W-:-:S03]  /*54f0*/  FMUL.FTZ R194, R88, R21 ;  /* 0x0000001558c27220 */ /* 0x000fc60000410000 */
[----:B------:R-:W-:Y:S04]  /*5500*/  STS.U16 [R115+0x240], R146 ;  /* 0x0002409273007388 */ /* 0x000fe80000000400 */
[----:B------:R-:W-:Y:S01]  /*5510*/  STS.U16 [R114+0x280], R169 ;  /* 0x000280a972007388 */ /* 0x000fe20000000400 */
[----:B------:R-:W0:Y:S03]  /*5520*/  MUFU.EX2 R194, R194 ;  /* 0x000000c200c27308 */ /* 0x000e260000000800 */
[----:B------:R-:W-:Y:S04]  /*5530*/  STS.U16 [R113+0x2c0], R148 ;  /* 0x0002c09471007388 */ /* 0x000fe80000000400 */
[----:B------:R-:W-:Y:S04]  /*5540*/  STS.U16 [R112+0x300], R171 ;  /* 0x000300ab70007388 */ /* 0x000fe80000000400 */
[----:B------:R-:W-:Y:S04]  /*5550*/  STS.U16 [R111+0x340], R150 ;  /* 0x000340966f007388 */ /* 0x000fe80000000400 */
[----:B------:R1:W-:Y:S04]  /*5560*/  STS.U16 [R110+0x380], R173 ;  /* 0x000380ad6e007388 */ /* 0x0003e80000000400 */
[----:B------:R-:W-:Y:S01]  /*5570*/  STS.U16 [R109+0x3c0], R152 ;  /* 0x0003c0986d007388 */ /* 0x000fe20000000400 */
[----:B------:R-:W-:-:S06]  /*5580*/  NOP ;  /* 0x0000000000007918 */ /* 0x000fcc0000000000 */
[----:B------:R-:W2:Y:S04]  /*5590*/  LDS.U16 R140, [R106] ;  /* 0x000000006a8c7984 */ /* 0x000ea80000000400 */
[----:B------:R-:W3:Y:S01]  /*55a0*/  LDS.U16 R142, [R106+0x2] ;  /* 0x000002006a8e7984 */ /* 0x000ee20000000400 */
[----:B-1----:R-:W-:-:S03]  /*55b0*/  IMAD.SHL.U32 R173, R4, 0x4, RZ ;  /* 0x0000000404ad7824 */ /* 0x002fc600078e00ff */
[----:B------:R-:W1:Y:S04]  /*55c0*/  LDS.U16 R168, [R106+0x4] ;  /* 0x000004006aa87984 */ /* 0x000e680000000400 */
[----:B------:R-:W4:Y:S04]  /*55d0*/  LDS.U16 R167, [R106+0x6] ;  /* 0x000006006aa77984 */ /* 0x000f280000000400 */
[----:B------:R-:W0:Y:S04]  /*55e0*/  LDS.U16 R160, [R106+0x8] ;  /* 0x000008006aa07984 */ /* 0x000e280000000400 */
[----:B------:R-:W0:Y:S04]  /*55f0*/  LDS.U16 R159, [R106+0xa] ;  /* 0x00000a006a9f7984 */ /* 0x000e280000000400 */
        /* <DEDUP_REMOVED lines=9> */
[----:B------:R-:W4:Y:S04]  /*5690*/  LDS.U16 R144, [R106+0x1e] ;  /* 0x00001e006a907984 */ /* 0x000f280000000400 */
[----:B------:R1:W5:Y:S04]  /*56a0*/  LDG.E R7, [R6.64] ;  /* 0x0000000406077981 */ /* 0x000368000c1e1900 */
[----:B0-----:R0:W-:Y:S01]  /*56b0*/  STS [R173+0x1d10], R194 ;  /* 0x001d10c2ad007388 */ /* 0x0011e20000000800 */
[----:B------:R-:W-:-:S02]  /*56c0*/  FMUL.FTZ R169, R87, R21 ;  /* 0x0000001557a97220 */ /* 0x000fc40000410000 */
[----:B------:R-:W-:Y:S01]  /*56d0*/  @!P0 IMAD.WIDE R4, R5, 0x8, R14 ;  /* 0x0000000805048825 */ /* 0x000fe200078e020e */
[----:B------:R-:W-:Y:S03]  /*56e0*/  BAR.SYNC.DEFER_BLOCKING 0x0 ;  /* 0x0000000000007b1d */ /* 0x000fe60000010000 */
[----:B------:R-:W-:-:S03]  /*56f0*/  FMUL.FTZ R172, R86, R21 ;  /* 0x0000001556ac7220 */ /* 0x000fc60000410000 */
[----:B------:R-:W0:Y:S01]  /*5700*/  MUFU.EX2 R169, R169 ;  /* 0x000000a900a97308 */ /* 0x000e220000000800 */
[-C--:B------:R-:W-:Y:S02]  /*5710*/  FMUL.FTZ R171, R85, R21.reuse ;  /* 0x0000001555ab7220 */ /* 0x080fe40000410000 */
[----:B------:R-:W-:Y:S01]  /*5720*/  FMUL.FTZ R177, R84, R21 ;  /* 0x0000001554b17220 */ /* 0x000fe20000410000 */
[----:B--2---:R-:W-:-:S04]  /*5730*/  HADD2.F32 R140, -RZ, R140.H0_H0 ;  /* 0x2000008cff8c7230 */ /* 0x004fc80000004100 */
[----:B------:R-:W2:Y:S01]  /*5740*/  MUFU.EX2 R172, R172 ;  /* 0x000000ac00ac7308 */ /* 0x000ea20000000800 */
[----:B---3--:R-:W-:Y:S01]  /*5750*/  HADD2.F32 R142, -RZ, R142.H0_H0 ;  /* 0x2000008eff8e7230 */ /* 0x008fe20000004100 */
[----:B------:R-:W-:Y:S01]  /*5760*/  FMUL.FTZ R176, R83, R21 ;  /* 0x0000001553b07220 */ /* 0x000fe20000410000 */
[----:B------:R3:W5:Y:S05]  /*5770*/  @!P0 LDG.E.64 R18, [R4.64] ;  /* 0x0000000404128981 */ /* 0x00076a000c1e1b00 */
[----:B------:R-:W2:Y:S01]  /*5780*/  MUFU.EX2 R171, R171 ;  /* 0x000000ab00ab7308 */ /* 0x000ea20000000800 */
[----:B-1----:R-:W-:Y:S02]  /*5790*/  HADD2.F32 R168, -RZ, R168.H0_H0 ;  /* 0x200000a8ffa87230 */ /* 0x002fe40000004100 */
[----:B---3--:R-:W-:-:S05]  /*57a0*/  HADD2.F32 R4, -RZ, R105.H0_H0 ;  /* 0x20000069ff047230 */ /* 0x008fca0000004100 */
[----:B------:R-:W1:Y:S01]  /*57b0*/  MUFU.EX2 R177, R177 ;  /* 0x000000b100b17308 */ /* 0x000e620000000800 */
[----:B0-----:R-:W-:Y:S01]  /*57c0*/  FMUL.FTZ R173, R87, R4 ;  /* 0x0000000457ad7220 */ /* 0x001fe20000410000 */
[----:B------:R-:W-:Y:S01]  /*57d0*/  HADD2.F32 R6, -RZ, R101.H0_H0 ;  /* 0x20000065ff067230 */ /* 0x000fe20000004100 */
[----:B------:R-:W-:Y:S02]  /*57e0*/  FMUL.FTZ R191, R140, R191 ;  /* 0x000000bf8cbf7220 */ /* 0x000fe40000410000 */
[----:B------:R-:W-:Y:S02]  /*57f0*/  FMUL.FTZ R196, R142, R173 ;  /* 0x000000ad8ec47220 */ /* 0x000fe40000410000 */
[-C--:B------:R-:W-:Y:S01]  /*5800*/  FMUL.FTZ R175, R82, R21.reuse ;  /* 0x0000001552af7220 */ /* 0x080fe20000410000 */
[----:B------:R-:W0:Y:S01]  /*5810*/  MUFU.EX2 R176, R176 ;  /* 0x000000b000b07308 */ /* 0x000e220000000800 */
[-C--:B------:R-:W-:Y:S01]  /*5820*/  FMUL.FTZ R20, R81, R21.reuse ;  /* 0x0000001551147220 */ /* 0x080fe20000410000 */
[----:B----4-:R-:W-:Y:S01]  /*5830*/  HADD2.F32 R167, -RZ, R167.H0_H0 ;  /* 0x200000a7ffa77230 */ /* 0x010fe20000004100 */
[----:B------:R-:W-:-:S02]  /*5840*/  FMUL.FTZ R184, R80, R21 ;  /* 0x0000001550b87220 */ /* 0x000fc40000410000 */
[-C--:B------:R-:W-:Y:S02]  /*5850*/  FMUL.FTZ R183, R79, R21.reuse ;  /* 0x000000154fb77220 */ /* 0x080fe40000410000 */
[-C--:B------:R-:W-:Y:S02]  /*5860*/  FMUL.FTZ R182, R78, R21.reuse ;  /* 0x000000154eb67220 */ /* 0x080fe40000410000 */
[-C--:B------:R-:W-:Y:S02]  /*5870*/  FMUL.FTZ R181, R77, R21.reuse ;  /* 0x000000154db57220 */ /* 0x080fe40000410000 */
[-C--:B------:R-:W-:Y:S02]  /*5880*/  FMUL.FTZ R189, R76, R21.reuse ;  /* 0x000000154cbd7220 */ /* 0x080fe40000410000 */
[-C--:B------:R-:W-:Y:S02]  /*5890*/  FMUL.FTZ R192, R75, R21.reuse ;  /* 0x000000154bc07220 */ /* 0x080fe40000410000 */
[----:B------:R-:W-:-:S02]  /*58a0*/  FMUL.FTZ R193, R74, R21 ;  /* 0x000000154ac17220 */ /* 0x000fc40000410000 */
[----:B------:R-:W-:Y:S02]  /*58b0*/  FMUL.FTZ R212, R73, R21 ;  /* 0x0000001549d47220 */ /* 0x000fe40000410000 */
[----:B------:R-:W-:Y:S02]  /*58c0*/  FMUL.FTZ R173, R194, R169 ;  /* 0x000000a9c2ad7220 */ /* 0x000fe40000410000 */
[----:B------:R-:W-:Y:S02]  /*58d0*/  FMUL.FTZ R197, R168, R197 ;  /* 0x000000c5a8c57220 */ /* 0x000fe40000410000 */
[----:B------:R-:W-:Y:S02]  /*58e0*/  FFMA.FTZ R21, R191, R169, R196 ;  /* 0x000000a9bf157223 */ /* 0x000fe400000100c4 */
[----:B------:R-:W-:Y:S01]  /*58f0*/  FMUL.FTZ R4, R83, R6 ;  /* 0x0000000653047220 */ /* 0x000fe20000410000 */
[----:B------:R-:W3:Y:S01]  /*5900*/  MUFU.EX2 R175, R175 ;  /* 0x000000af00af7308 */ /* 0x000ee20000000800 */
[----:B------:R-:W-:Y:S01]  /*5910*/  FMUL.FTZ R6, R81, R170 ;  /* 0x000000aa51067220 */ /* 0x000fe20000410000 */
[----:B------:R-:W-:Y:S01]  /*5920*/  HADD2.F32 R160, -RZ, R160.H0_H0 ;  /* 0x200000a0ffa07230 */ /* 0x000fe20000004100 */
[----:B--2---:R-:W-:-:S02]  /*5930*/  FMUL.FTZ R170, R172, R173 ;  /* 0x000000adacaa7220 */ /* 0x004fc40000410000 */
[----:B------:R-:W-:Y:S02]  /*5940*/  FMUL.FTZ R220, R167, R220 ;  /* 0x000000dca7dc7220 */ /* 0x000fe40000410000 */
[----:B------:R-:W-:Y:S01]  /*5950*/  FFMA.FTZ R21, R172, R21, R197 ;  /* 0x00000015ac157223 */ /* 0x000fe200000100c5 */
[----:B------:R-:W2:Y:S01]  /*5960*/  MUFU.EX2 R20, R20 ;  /* 0x0000001400147308 */ /* 0x000ea20000000800 */
[----:B------:R-:W-:Y:S01]  /*5970*/  ISETP.NE.AND P0, PT, R141, 0x3f, PT ;  /* 0x0000003f8d00780c */ /* 0x000fe20003f05270 */
[C---:B------:R-:W-:Y:S01]  /*5980*/  FMUL.FTZ R170, R171.reuse, R170 ;  /* 0x000000aaabaa7220 */ /* 0x040fe20000410000 */
[----:B------:R-:W-:Y:S01]  /*5990*/  HADD2.F32 R159, -RZ, R159.H0_H0 ;  /* 0x2000009fff9f7230 */ /* 0x000fe20000004100 */
[----:B------:R-:W-:Y:S02]  /*59a0*/  FMUL.FTZ R198, R160, R179 ;  /* 0x000000b3a0c67220 */ /* 0x000fe40000410000 */
[----:B------:R-:W-:Y:S01]  /*59b0*/  FFMA.FTZ R21, R171, R21, R220 ;  /* 0x00000015ab157223 */ /* 0x000fe200000100dc */
[----:B------:R-:W-:Y:S01]  /*59c0*/  HADD2.F32 R158, -RZ, R158.H0_H0 ;  /* 0x2000009eff9e7230 */ /* 0x000fe20000004100 */
[----:B------:R-:W4:Y:S01]  /*59d0*/  MUFU.EX2 R184, R184 ;  /* 0x000000b800b87308 */ /* 0x000f220000000800 */
[----:B-1----:R-:W-:-:S02]  /*59e0*/  FMUL.FTZ R173, R177, R170 ;  /* 0x000000aab1ad7220 */ /* 0x002fc40000410000 */
[----:B------:R-:W-:Y:S02]  /*59f0*/  FMUL.FTZ R199, R159, R4 ;  /* 0x000000049fc77220 */ /* 0x000fe40000410000 */
[----:B------:R-:W-:Y:S01]  /*5a00*/  FFMA.FTZ R21, R177, R21, R198 ;  /* 0x00000015b1157223 */ /* 0x000fe200000100c6 */
[----:B------:R-:W-:Y:S01]  /*5a10*/  HADD2.F32 R157, -RZ, R157.H0_H0 ;  /* 0x2000009dff9d7230 */ /* 0x000fe20000004100 */
[----:B0-----:R-:W-:Y:S01]  /*5a20*/  FMUL.FTZ R4, R176, R173 ;  /* 0x000000adb0047220 */ /* 0x001fe20000410000 */
[----:B------:R-:W0:Y:S01]  /*5a30*/  MUFU.EX2 R183, R183 ;  /* 0x000000b700b77308 */ /* 0x000e220000000800 */
[----:B------:R-:W-:Y:S01]  /*5a40*/  FMUL.FTZ R200, R158, R185 ;  /* 0x000000b99ec87220 */ /* 0x000fe20000410000 */
[----:B------:R-:W-:Y:S01]  /*5a50*/  HADD2.F32 R156, -RZ, R156.H0_H0 ;  /* 0x2000009cff9c7230 */ /* 0x000fe20000004100 */
[----:B------:R-:W-:Y:S01]  /*5a60*/  FFMA.FTZ R21, R176, R21, R199 ;  /* 0x00000015b0157223 */ /* 0x000fe200000100c7 */
[----:B------:R1:W1:Y:S01]  /*5a70*/  @P0 LDS R211, [R141.X4+0x2514] ;  /* 0x002514008dd30984 */ /* 0x0002620000004800 */
[----:B---3--:R-:W-:-:S02]  /*5a80*/  FMUL.FTZ R173, R175, R4 ;  /* 0x00000004afad7220 */ /* 0x008fc40000410000 */
[----:B------:R-:W-:Y:S01]  /*5a90*/  FMUL.FTZ R201, R157, R6 ;  /* 0x000000069dc97220 */ /* 0x000fe20000410000 */
[----:B------:R-:W3:Y:S01]  /*5aa0*/  MUFU.EX2 R182, R182 ;  /* 0x000000b600b67308 */ /* 0x000ee20000000800 */
[----:B------:R-:W-:Y:S01]  /*5ab0*/  FFMA.FTZ R21, R175, R21, R200 ;  /* 0x00000015af157223 */ /* 0x000fe200000100c8 */
[----:B------:R-:W-:Y:S01]  /*5ac0*/  HADD2.F32 R155, -RZ, R155.H0_H0 ;  /* 0x2000009bff9b7230 */ /* 0x000fe20000004100 */
[----:B--2---:R-:W-:Y:S02]  /*5ad0*/  FMUL.FTZ R173, R20, R173 ;  /* 0x000000ad14ad7220 */ /* 0x004fe40000410000 */
[----:B------:R-:W-:Y:S02]  /*5ae0*/  FMUL.FTZ R213, R156, R213 ;  /* 0x000000d59cd57220 */ /* 0x000fe40000410000 */
[----:B------:R-:W-:Y:S01]  /*5af0*/  FFMA.FTZ R21, R20, R21, R201 ;  /* 0x0000001514157223 */ /* 0x000fe200000100c9 */
[----:B------:R-:W2:Y:S01]  /*5b00*/  MUFU.EX2 R181, R181 ;  /* 0x000000b500b57308 */ /* 0x000ea20000000800 */
[----:B----4-:R-:W-:Y:S01]  /*5b10*/  FMUL.FTZ R4, R184, R173 ;  /* 0x000000adb8047220 */ /* 0x010fe20000410000 */
[----:B------:R-:W-:Y:S01]  /*5b20*/  HADD2.F32 R154, -RZ, R154.H0_H0 ;  /* 0x2000009aff9a7230 */ /* 0x000fe20000004100 */
[----:B------:R-:W-:-:S02]  /*5b30*/  FMUL.FTZ R210, R155, R210 ;  /* 0x000000d29bd27220 */ /* 0x000fc40000410000 */
[----:B------:R-:W-:-:S03]  /*5b40*/  FFMA.FTZ R21, R184, R21, R213 ;  /* 0x00000015b8157223 */ /* 0x000fc600000100d5 */
[----:B------:R-:W4:Y:S01]  /*5b50*/  MUFU.EX2 R189, R189 ;  /* 0x000000bd00bd7308 */ /* 0x000f220000000800 */
[C---:B0-----:R-:W-:Y:S01]  /*5b60*/  FMUL.FTZ R173, R183.reuse, R4 ;  /* 0x00000004b7ad7220 */ /* 0x041fe20000410000 */
[----:B------:R-:W-:Y:S01]  /*5b70*/  HADD2.F32 R152, -RZ, R152.H0_H0 ;  /* 0x20000098ff987230 */ /* 0x000fe20000004100 */
[----:B------:R-:W-:Y:S02]  /*5b80*/  FMUL.FTZ R209, R154, R209 ;  /* 0x000000d19ad17220 */ /* 0x000fe40000410000 */
[----:B------:R-:W-:-:S03]  /*5b90*/  FFMA.FTZ R21, R183, R21, R210 ;  /* 0x00000015b7157223 */ /* 0x000fc600000100d2 */
[----:B------:R-:W0:Y:S01]  /*5ba0*/  MUFU.EX2 R192, R192 ;  /* 0x000000c000c07308 */ /* 0x000e220000000800 */
[----:B---3--:R-:W-:Y:S01]  /*5bb0*/  FMUL.FTZ R4, R182, R173 ;  /* 0x000000adb6047220 */ /* 0x008fe20000410000 */
[----:B------:R-:W-:Y:S01]  /*5bc0*/  HADD2.F32 R150, -RZ, R150.H0_H0 ;  /* 0x20000096ff967230 */ /* 0x000fe20000004100 */
[----:B------:R-:W-:Y:S02]  /*5bd0*/  FMUL.FTZ R204, R152, R187 ;  /* 0x000000bb98cc7220 */ /* 0x000fe40000410000 */
[----:B------:R-:W-:-:S03]  /*5be0*/  FFMA.FTZ R21, R182, R21, R209 ;  /* 0x00000015b6157223 */ /* 0x000fc600000100d1 */
[----:B------:R-:W3:Y:S01]  /*5bf0*/  MUFU.EX2 R193, R193 ;  /* 0x000000c100c17308 */ /* 0x000ee20000000800 */
[----:B------:R-:W-:Y:S01]  /*5c00*/  HADD2.F32 R5, -RZ, R92.H0_H0 ;  /* 0x2000005cff057230 */ /* 0x000fe20000004100 */
[C---:B--2---:R-:W-:Y:S01]  /*5c10*/  FMUL.FTZ R4, R181.reuse, R4 ;  /* 0x00000004b5047220 */ /* 0x044fe20000410000 */
[----:B------:R-:W-:Y:S01]  /*5c20*/  HADD2.F32 R148, -RZ, R148.H0_H0 ;  /* 0x20000094ff947230 */ /* 0x000fe20000004100 */
[----:B------:R-:W-:Y:S02]  /*5c30*/  FMUL.FTZ R202, R150, R195 ;  /* 0x000000c396ca7220 */ /* 0x000fe40000410000 */
[----:B------:R-:W-:Y:S02]  /*5c40*/  FFMA.FTZ R21, R181, R21, R204 ;  /* 0x00000015b5157223 */ /* 0x000fe400000100cc */
[----:B------:R-:W2:Y:S01]  /*5c50*/  MUFU.EX2 R212, R212 ;  /* 0x000000d400d47308 */ /* 0x000ea20000000800 */
[----:B----4-:R-:W-:Y:S01]  /*5c60*/  FMUL.FTZ R173, R189, R4 ;  /* 0x00000004bdad7220 */ /* 0x010fe20000410000 */
[----:B------:R-:W-:Y:S01]  /*5c70*/  HADD2.F32 R146, -RZ, R146.H0_H0 ;  /* 0x20000092ff927230 */ /* 0x000fe20000004100 */
[----:B------:R-:W-:-:S02]  /*5c80*/  FMUL.FTZ R5, R74, R5 ;  /* 0x000000054a057220 */ /* 0x000fc40000410000 */
[----:B------:R-:W-:Y:S02]  /*5c90*/  FMUL.FTZ R203, R148, R203 ;  /* 0x000000cb94cb7220 */ /* 0x000fe40000410000 */
[----:B------:R-:W-:Y:S01]  /*5ca0*/  FFMA.FTZ R21, R189, R21, R202 ;  /* 0x00000015bd157223 */ /* 0x000fe200000100ca */
[----:B------:R-:W-:Y:S01]  /*5cb0*/  HADD2.F32 R144, -RZ, R144.H0_H0 ;  /* 0x20000090ff907230 */ /* 0x000fe20000004100 */
[----:B0-----:R-:W-:Y:S02]  /*5cc0*/  FMUL.FTZ R4, R192, R173 ;  /* 0x000000adc0047220 */ /* 0x001fe40000410000 */
[----:B------:R-:W-:Y:S02]  /*5cd0*/  FMUL.FTZ R207, R73, R180 ;  /* 0x000000b449cf7220 */ /* 0x000fe40000410000 */
[----:B------:R-:W-:Y:S02]  /*5ce0*/  FMUL.FTZ R208, R146, R5 ;  /* 0x0000000592d07220 */ /* 0x000fe40000410000 */
[----:B------:R-:W-:-:S02]  /*5cf0*/  FFMA.FTZ R21, R192, R21, R203 ;  /* 0x00000015c0157223 */ /* 0x000fc400000100cb */
[C---:B---3--:R-:W-:Y:S01]  /*5d00*/  FMUL.FTZ R5, R193.reuse, R4 ;  /* 0x00000004c1057220 */ /* 0x048fe20000410000 */
[----:B------:R-:W-:Y:S01]  /*5d10*/  BSSY B0, `(.L_x_3026) ;  /* 0x000000e000007945 */ /* 0x000fe20003800000 */
[----:B------:R-:W-:Y:S02]  /*5d20*/  FMUL.FTZ R207, R144, R207 ;  /* 0x000000cf90cf7220 */ /* 0x000fe40000410000 */
[----:B------:R-:W-:Y:S02]  /*5d30*/  FFMA.FTZ R21, R193, R21, R208 ;  /* 0x00000015c1157223 */ /* 0x000fe400000100d0 */
[C---:B--2---:R-:W-:Y:S02]  /*5d40*/  FMUL.FTZ R4, R212.reuse, R5 ;  /* 0x00000005d4047220 */ /* 0x044fe40000410000 */
[----:B------:R-:W-:Y:S01]  /*5d50*/  FFMA.FTZ R5, R212, R21, R207 ;  /* 0x00000015d4057223 */ /* 0x000fe200000100cf */
[----:B------:R-:W-:Y:S05]  /*5d60*/  @P0 BRA `(.L_x_3027) ;  /* 0x0000008000000947 */ /* 0x000fea0003800000 */
[----:B-1----:R-:W-:Y:S01]  /*5d70*/  ISETP.NE.AND P0, PT, R162, c[0x0][0x174], PT ;  /* 0x00005d00a2007a0c */ /* 0x002fe20003f05270 */
[----:B------:R-:W-:-:S12]  /*5d80*/  IMAD.MOV.U32 R211, RZ, RZ, 0x3f800000 ;  /* 0x3f800000ffd37424 */ /* 0x000fd800078e00ff */
[----:B------:R-:W-:-:S04]  /*5d90*/  @P0 IADD3 R21, -R126, c[0x0][0x174], RZ ;  /* 0x00005d007e150a10 */ /* 0x000fc80007ffe1ff */
[----:B------:R-:W-:-:S04]  /*5da0*/  @P0 LEA.HI R6, R21, R21, RZ, 0x1 ;  /* 0x0000001515060211 */ /* 0x000fc800078f08ff */
[----:B------:R-:W-:-:S04]  /*5db0*/  @P0 LOP3.LUT R6, R6, 0xfffffe, RZ, 0xc0, !PT ;  /* 0x00fffffe06060812 */ /* 0x000fc800078ec0ff */
[----:B------:R-:W-:-:S04]  /*5dc0*/  @P0 IADD3 R6, -R6, R21, RZ ;  /* 0x0000001506060210 */ /* 0x000fc80007ffe1ff */
[----:B------:R-:W-:-:S05]  /*5dd0*/  @P0 LEA R6, R6, R25, 0x8 ;  /* 0x0000001906060211 */ /* 0x000fca00078e40ff */
[----:B------:R0:W1:Y:S02]  /*5de0*/  @P0 LDS R211, [R6.X4+0x1d10] ;  /* 0x001d100006d30984 */ /* 0x0000640000004800 */
.L_x_3027:
[----:B-1----:R-:W-:Y:S05]  /*5df0*/  BSYNC B0 ;  /* 0x0000000000007941 */ /* 0x002fea0003800000 */
.L_x_3026:
        /* <DEDUP_REMOVED lines=26> */
.L_x_3085:
        /* <DEDUP_REMOVED lines=24> */
.L_x_3086:
[----:B------:R-:W-:Y:S01]  /*6120*/  ISETP.GE.AND P0, PT, R130, 0x10, PT ;  /* 0x000000108200780c */ /* 0x000fe20003f06270 */
[----:B------:R-:W-:Y:S01]  /*6130*/  IMAD.MOV.U32 R219, RZ, RZ, R205 ;  /* 0x000000ffffdb7224 */ /* 0x000fe200078e00cd */
[----:B------:R-:W-:-:S11]  /*6140*/  MOV R205, R216 ;  /* 0x000000d800cd7202 */ /* 0x000fd60000000f00 */
[-C--:B-1----:R-:W-:Y:S02]  /*6150*/  @P0 FFMA.FTZ R219, R4, R205.reuse, R219 ;  /* 0x000000cd04db0223 */ /* 0x082fe400000100db */
[----:B--2---:R-:W-:Y:S01]  /*6160*/  @P0 FMUL.FTZ R205, R217, R205 ;  /* 0x000000cdd9cd0220 */ /* 0x004fe20000410000 */
[----:B------:R-:W-:Y:S05]  /*6170*/  BRA.CONV ~URZ, `(.L_x_3032) ;  /* 0x000000637f007947 */ /* 0x000fea000b800000 */
[----:B------:R-:W-:Y:S01]  /*6180*/  HFMA2.MMA R224, -RZ, RZ, 0, 1.847743988037109375e-06 ;  /* 0x0000001fffe07435 */ /* 0x000fe200000001ff */
[----:B------:R-:W-:Y:S01]  /*6190*/  IMAD.MOV.U32 R222, RZ, RZ, R205 ;  /* 0x000000ffffde7224 */ /* 0x000fe200078e00cd */
[----:B------:R-:W-:Y:S01]  /*61a0*/  MOV R225, 0xffffffff ;  /* 0xffffffff00e17802 */ /* 0x000fe20000000f00 */
[----:B0-----:R-:W-:Y:S01]  /*61b0*/  IMAD.MOV.U32 R7, RZ, RZ, 0x1f ;  /* 0x0000001fff077424 */ /* 0x001fe200078e00ff */
[----:B------:R-:W-:Y:S02]  /*61c0*/  MOV R4, 0x61e0 ;  /* 0x000061e000047802 */ /* 0x000fe40000000f00 */
[----:B------:R-:W-:Y:S05]  /*61d0*/  CALL.REL.NOINC `($__internal_124_$__cuda_sm70_shflsync_idx_p) ;  /* 0x00004dd000007944 */ /* 0x000fea0003c00000 */
.L_x_3032:
[----:B------:R-:W-:Y:S05]  /*61e0*/  BRA.CONV ~URZ, `(.L_x_3033) ;  /* 0x000000637f007947 */ /* 0x000fea000b800000 */
[----:B0-----:R-:W-:Y:S01]  /*61f0*/  HFMA2.MMA R224, -RZ, RZ, 0, 1.847743988037109375e-06 ;  /* 0x0000001fffe07435 */ /* 0x001fe200000001ff */
[----:B------:R-:W-:Y:S01]  /*6200*/  IMAD.MOV.U32 R222, RZ, RZ, R219 ;  /* 0x000000ffffde7224 */ /* 0x000fe200078e00db */
[----:B------:R-:W-:Y:S01]  /*6210*/  MOV R225, 0xffffffff ;  /* 0xffffffff00e17802 */ /* 0x000fe20000000f00 */
[----:B-1----:R-:W-:Y:S01]  /*6220*/  IMAD.MOV.U32 R7, RZ, RZ, 0x1f ;  /* 0x0000001fff077424 */ /* 0x002fe200078e00ff */
[----:B------:R-:W-:-:S02]  /*6230*/  MOV R4, 0x6250 ;  /* 0x0000625000047802 */ /* 0x000fc40000000f00 */
[----:B------:R-:W-:Y:S05]  /*6240*/  CALL.REL.NOINC `($__internal_124_$__cuda_sm70_shflsync_idx_p) ;  /* 0x00004d6000007944 */ /* 0x000fea0003c00000 */
.L_x_3033:
[----:B------:R-:W-:Y:S05]  /*6250*/  BRA.DIV ~URZ, `(.L_x_3034) ;  /* 0x000043727f007947 */ /* 0x000fea000b800000 */
[----:B------:R-:W2:Y:S04]  /*6260*/  SHFL.IDX PT, R18, R18, RZ, 0x1f ;  /* 0x00001fff12127589 */ /* 0x000ea800000e0000 */
[----:B------:R3:W4:Y:S04]  /*6270*/  SHFL.IDX PT, R5, R19, RZ, 0x1f ;  /* 0x00001fff13057589 */ /* 0x00072800000e0000 */
[----:B------:R-:W0:Y:S04]  /*6280*/  SHFL.UP PT, R205, R205, 0x1, RZ ;  /* 0x04200000cdcd7989 */ /* 0x000e2800000e00ff */
[----:B------:R3:W1:Y:S02]  /*6290*/  SHFL.UP PT, R216, R219, 0x1, RZ ;  /* 0x04200000dbd87989 */ /* 0x00066400000e00ff */
.L_x_3087:
[----:B01----:R-:W0:Y:S01]  /*62a0*/  LDS.64 R6, [R141.X16+0x1900] ;  /* 0x001900008d067984 */ /* 0x003e22000000ca00 */
[----:B--2---:R-:W-:-:S02]  /*62b0*/  IMAD.MOV.U32 R4, RZ, RZ, R18 ;  /* 0x000000ffff047224 */ /* 0x004fc400078e0012 */
[-C--:B----4-:R-:W-:Y:S02]  /*62c0*/  @P1 FFMA.FTZ R5, R5, R205.reuse, R216 ;  /* 0x000000cd05051223 */ /* 0x090fe400000100d8 */
[----:B------:R-:W-:Y:S02]  /*62d0*/  @P1 FMUL.FTZ R4, R4, R205 ;  /* 0x000000cd04041220 */ /* 0x000fe40000410000 */
[C---:B0-----:R-:W-:Y:S02]  /*62e0*/  FFMA.FTZ R7, R6.reuse, R5, R7 ;  /* 0x0000000506077223 */ /* 0x041fe40000010007 */
[----:B------:R-:W-:-:S05]  /*62f0*/  FMUL.FTZ R6, R6, R4 ;  /* 0x0000000406067220 */ /* 0x000fca0000410000 */
[----:B------:R0:W-:Y:S02]  /*6300*/  STS.128 [R141.X16+0x1900], R4 ;  /* 0x001900048d007388 */ /* 0x0001e4000000cc00 */
.L_x_3029:
[----:B-1----:R-:W-:Y:S05]  /*6310*/  BSYNC B0 ;  /* 0x0000000000007941 */ /* 0x002fea0003800000 */
.L_x_3028:
[----:B------:R-:W-:Y:S01]  /*6320*/  WARPSYNC 0xffffffff ;  /* 0xffffffff00007948 */ /* 0x000fe20003800000 */
[----:B------:R-:W-:Y:S01]  /*6330*/  BAR.SYNC.DEFER_BLOCKING 0x0 ;  /* 0x0000000000007b1d */ /* 0x000fe20000010000 */
[----:B0-----:R-:W-:Y:S01]  /*6340*/  FMUL.FTZ R6, R212, R211 ;  /* 0x000000d3d4067220 */ /* 0x001fe20000410000 */
[----:B------:R-:W-:Y:S01]  /*6350*/  ISETP.GE.AND P0, PT, R162, c[0x0][0x174], PT ;  /* 0x00005d00a2007a0c */ /* 0x000fe20003f06270 */
[----:B------:R-:W-:Y:S01]  /*6360*/  FFMA.FTZ R4, R212, R206, R215 ;  /* 0x000000ced4047223 */ /* 0x000fe200000100d7 */
[----:B---3--:R-:W-:Y:S01]  /*6370*/  HFMA2.MMA R19, -RZ, RZ, 0, 0 ;  /* 0x00000000ff137435 */ /* 0x008fe200000001ff */
[----:B------:R-:W-:Y:S01]  /*6380*/  FMUL.FTZ R5, R193, R6 ;  /* 0x00000006c1057220 */ /* 0x000fe20000410000 */
        /* <DEDUP_REMOVED lines=22> */
[----:B------:R-:W-:-:S02]  /*64f0*/  IMAD.MOV.U32 R18, RZ, RZ, 0x3f800000 ;  /* 0x3f800000ff127424 */ /* 0x000fc400078e00ff */
[C---:B------:R-:W-:Y:S02]  /*6500*/  FMUL.FTZ R6, R177.reuse, R6 ;  /* 0x00000006b1067220 */ /* 0x040fe40000410000 */
[----:B------:R-:W-:Y:S02]  /*6510*/  FFMA.FTZ R4, R177, R4, R180 ;  /* 0x00000004b1047223 */ /* 0x000fe400000100b4 */
[C---:B------:R-:W-:Y:S01]  /*6520*/  FMUL.FTZ R5, R171.reuse, R6 ;  /* 0x00000006ab057220 */ /* 0x040fe20000410000 */
[----:B------:R1:W2:Y:S01]  /*6530*/  @!P0 LDS.64 R18, [R25.X8+0x2610] ;  /* 0x0026100019128984 */ /* 0x0002a20000008a00 */
[----:B------:R-:W-:Y:S01]  /*6540*/  FFMA.FTZ R4, R171, R4, R174 ;  /* 0x00000004ab047223 */ /* 0x000fe200000100ae */
[----:B------:R-:W-:Y:S01]  /*6550*/  ISETP.GT.U32.AND P0, PT, R141, 0x1f, PT ;  /* 0x0000001f8d00780c */ /* 0x000fe20003f04070 */
[C---:B------:R-:W-:Y:S02]  /*6560*/  FMUL.FTZ R6, R172.reuse, R5 ;  /* 0x00000005ac067220 */ /* 0x040fe40000410000 */
[----:B------:R-:W-:-:S02]  /*6570*/  FFMA.FTZ R5, R172, R4, R173 ;  /* 0x00000004ac057223 */ /* 0x000fc400000100ad */
        /* <DEDUP_REMOVED lines=31> */
.L_x_3088:
        /* <DEDUP_REMOVED lines=26> */
.L_x_3089:
        /* <DEDUP_REMOVED lines=11> */
.L_x_3036:
[----:B-12---:R-:W-:Y:S05]  /*69c0*/  BSYNC B0 ;  /* 0x0000000000007941 */ /* 0x006fea0003800000 */
.L_x_3035:
[----:B------:R-:W-:Y:S01]  /*69d0*/  WARPSYNC 0xffffffff ;  /* 0xffffffff00007948 */ /* 0x000fe20003800000 */
[----:B------:R-:W-:Y:S01]  /*69e0*/  BAR.SYNC.DEFER_BLOCKING 0x0 ;  /* 0x0000000000007b1d */ /* 0x000fe20000010000 */
[----:B------:R-:W-:Y:S01]  /*69f0*/  HADD2.F32 R202, -RZ, R105.H0_H0 ;  /* 0x20000069ffca7230 */ /* 0x000fe20000004100 */
[----:B0-----:R-:W-:Y:S01]  /*6a00*/  FFMA.FTZ R5, R72, R221, RZ ;  /* 0x000000dd48057223 */ /* 0x001fe200000100ff */
[----:B------:R-:W-:Y:S01]  /*6a10*/  HADD2.F32 R201, -RZ, R104.H0_H0 ;  /* 0x20000068ffc97230 */ /* 0x000fe20000004100 */
[----:B------:R-:W-:Y:S01]  /*6a20*/  ISETP.NE.AND P1, PT, R141, RZ, PT ;  /* 0x000000ff8d00720c */ /* 0x000fe20003f25270 */
[----:B------:R-:W-:Y:S01]  /*6a30*/  HADD2.F32 R200, -RZ, R103.H0_H0 ;  /* 0x20000067ffc87230 */ /* 0x000fe20000004100 */
[----:B------:R-:W-:Y:S01]  /*6a40*/  FMUL.FTZ R7, R87, R202 ;  /* 0x000000ca57077220 */ /* 0x000fe20000410000 */
[----:B------:R-:W-:Y:S01]  /*6a50*/  HADD2.F32 R207, -RZ, R102.H0_H0 ;  /* 0x20000066ffcf7230 */ /* 0x000fe20000004100 */
[----:B------:R-:W-:Y:S01]  /*6a60*/  FFMA.FTZ R5, R71, R196, R5 ;  /* 0x000000c447057223 */ /* 0x000fe20000010005 */
[----:B------:R-:W-:Y:S01]  /*6a70*/  HADD2.F32 R208, -RZ, R101.H0_H0 ;  /* 0x20000065ffd07230 */ /* 0x000fe20000004100 */
[----:B------:R-:W-:Y:S01]  /*6a80*/  FMUL.FTZ R6, R86, R201 ;  /* 0x000000c956067220 */ /* 0x000fe20000410000 */
[----:B------:R-:W-:Y:S01]  /*6a90*/  HADD2.F32 R203, -RZ, R161.H0_H0 ;  /* 0x200000a1ffcb7230 */ /* 0x000fe20000004100 */
[----:B------:R-:W-:Y:S01]  /*6aa0*/  FFMA.FTZ R198, R142, -R7, R196 ;  /* 0x800000078ec67223 */ /* 0x000fe200000100c4 */
[----:B------:R-:W-:Y:S01]  /*6ab0*/  BSSY B0, `(.L_x_3039) ;  /* 0x00000b3000007945 */ /* 0x000fe20003800000 */
[----:B------:R-:W-:-:S02]  /*6ac0*/  FFMA.FTZ R5, R70, R223, R5 ;  /* 0x000000df46057223 */ /* 0x000fc40000010005 */
[----:B------:R-:W-:Y:S02]  /*6ad0*/  FFMA.FTZ R196, R168, -R6, R223 ;  /* 0x80000006a8c47223 */ /* 0x000fe400000100df */
[----:B------:R-:W-:Y:S02]  /*6ae0*/  FMUL.FTZ R6, R85, R200 ;  /* 0x000000c855067220 */ /* 0x000fe40000410000 */
[----:B------:R-:W-:Y:S02]  /*6af0*/  FFMA.FTZ R5, R69, R220, R5 ;  /* 0x000000dc45057223 */ /* 0x000fe40000010005 */
[----:B------:R-:W-:Y:S01]  /*6b00*/  FMUL.FTZ R199, R88, R203 ;  /* 0x000000cb58c77220 */ /* 0x000fe20000410000 */
[----:B------:R-:W0:Y:S01]  /*6b10*/  LDS R4, [R141.X8+0x1b14] ;  /* 0x001b14008d047984 */ /* 0x000e220000008800 */
[----:B------:R-:W-:Y:S02]  /*6b20*/  FFMA.FTZ R5, R68, R217, R5 ;  /* 0x000000d944057223 */ /* 0x000fe40000010005 */
[----:B------:R-:W-:Y:S01]  /*6b30*/  FFMA.FTZ R199, R140, -R199, R221 ;  /* 0x800000c78cc77223 */ /* 0x000fe200000100dd */
[----:B------:R1:W-:Y:S01]  /*6b40*/  @!P1 STS.64 [R25.X8+0x2610], R18 ;  /* 0x0026101219009388 */ /* 0x0003e20000008a00 */
[----:B0-----:R-:W-:-:S02]  /*6b50*/  FFMA.FTZ R211, R4, R211, R206 ;  /* 0x000000d304d37223 */ /* 0x001fc400000100ce */
[----:B------:R-:W-:Y:S02]  /*6b60*/  FMUL.FTZ R4, R84, R207 ;  /* 0x000000cf54047220 */ /* 0x000fe40000410000 */
[----:B------:R-:W-:Y:S02]  /*6b70*/  FFMA.FTZ R215, R212, R211, R215 ;  /* 0x000000d3d4d77223 */ /* 0x000fe400000100d7 */
[----:B------:R-:W-:Y:S02]  /*6b80*/  FFMA.FTZ R206, R167, -R6, R220 ;  /* 0x80000006a7ce7223 */ /* 0x000fe400000100dc */
[----:B------:R-:W-:Y:S02]  /*6b90*/  FMUL.FTZ R6, R83, R208 ;  /* 0x000000d053067220 */ /* 0x000fe40000410000 */
[----:B------:R-:W-:Y:S01]  /*6ba0*/  FFMA.FTZ R212, R160, -R4, R217 ;  /* 0x80000004a0d47223 */ /* 0x000fe200000100d9 */
[----:B------:R-:W-:Y:S01]  /*6bb0*/  HADD2.F32 R217, -RZ, R100.H0_H0 ;  /* 0x20000064ffd97230 */ /* 0x000fe20000004100 */
[----:B------:R-:W-:Y:S01]  /*6bc0*/  FFMA.FTZ R193, R193, R215, R214 ;  /* 0x000000d7c1c17223 */ /* 0x000fe200000100d6 */
[----:B------:R-:W-:Y:S01]  /*6bd0*/  MOV R4, R141 ;  /* 0x0000008d00047202 */ /* 0x000fe20000000f00 */
[----:B------:R-:W-:-:S02]  /*6be0*/  FFMA.FTZ R214, R159, -R6, R218 ;  /* 0x800000069fd67223 */ /* 0x000fc400000100da */
[----:B------:R-:W-:Y:S02]  /*6bf0*/  FFMA.FTZ R6, R67, R218, R5 ;  /* 0x000000da43067223 */ /* 0x000fe40000010005 */
[----:B------:R-:W-:Y:S01]  /*6c00*/  FFMA.FTZ R195, R192, R193, R195 ;  /* 0x000000c1c0c37223 */ /* 0x000fe200000100c3 */
[----:B------:R-:W-:Y:S01]  /*6c10*/  HADD2.F32 R192, -RZ, R99.H0_H0 ;  /* 0x20000063ffc07230 */ /* 0x000fe20000004100 */
[----:B------:R-:W-:Y:S02]  /*6c20*/  IMAD R218, R166, c[0x0][0x298], RZ ;  /* 0x0000a600a6da7a24 */ /* 0x000fe400078e02ff */
[----:B------:R-:W-:Y:S02]  /*6c30*/  IMAD.MOV.U32 R5, RZ, RZ, RZ ;  /* 0x000000ffff057224 */ /* 0x000fe400078e00ff */
[----:B------:R-:W-:Y:S02]  /*6c40*/  FMUL.FTZ R220, R82, R217 ;  /* 0x000000d952dc7220 */ /* 0x000fe40000410000 */
[----:B------:R-:W-:-:S02]  /*6c50*/  IMAD R7, R149, c[0x0][0x29c], R218 ;  /* 0x0000a70095077a24 */ /* 0x000fc400078e02da */
[----:B------:R-:W-:Y:S02]  /*6c60*/  FFMA.FTZ R221, R189, R195, R190 ;  /* 0x000000c3bddd7223 */ /* 0x000fe400000100be */
[----:B------:R-:W-:-:S04]  /*6c70*/  IMAD.WIDE.U32 R4, R149, c[0x0][0x298], R4 ;  /* 0x0000a60095047a25 */ /* 0x000fc800078e0004 */
[----:B------:R-:W-:Y:S01]  /*6c80*/  FFMA.FTZ R218, R158, -R220, R219 ;  /* 0x800000dc9eda7223 */ /* 0x000fe200000100db */
[----:B------:R-:W-:Y:S01]  /*6c90*/  IADD3 R5, R5, R7, RZ ;  /* 0x0000000705057210 */ /* 0x000fe20007ffe0ff */
[----:B------:R-:W-:Y:S01]  /*6ca0*/  FFMA.FTZ R6, R66, R219, R6 ;  /* 0x000000db42067223 */ /* 0x000fe20000010006 */
[----:B------:R-:W-:Y:S01]  /*6cb0*/  HADD2.F32 R219, -RZ, R98.H0_H0 ;  /* 0x20000062ffdb7230 */ /* 0x000fe20000004100 */
[----:B------:R-:W-:Y:S01]  /*6cc0*/  FFMA.FTZ R181, R181, R221, R186 ;  /* 0x000000ddb5b57223 */ /* 0x000fe200000100ba */
[----:B------:R-:W-:Y:S01]  /*6cd0*/  HADD2.F32 R186, -RZ, R97.H0_H0 ;  /* 0x20000061ffba7230 */ /* 0x000fe20000004100 */
[----:B------:R-:W-:Y:S02]  /*6ce0*/  FFMA.FTZ R6, R65, R216, R6 ;  /* 0x000000d841067223 */ /* 0x000fe40000010006 */
[----:B------:R-:W-:Y:S02]  /*6cf0*/  FMUL.FTZ R7, R80, R219 ;  /* 0x000000db50077220 */ /* 0x000fe40000410000 */
[----:B------:R-:W-:Y:S01]  /*6d00*/  FFMA.FTZ R190, R182, R181, R185 ;  /* 0x000000b5b6be7223 */ /* 0x000fe200000100b9 */
[----:B------:R-:W-:Y:S01]  /*6d10*/  HADD2.F32 R185, -RZ, R96.H0_H0 ;  /* 0x20000060ffb97230 */ /* 0x000fe20000004100 */
[----:B------:R-:W-:-:S02]  /*6d20*/  FFMA.FTZ R182, R156, -R7, R213 ;  /* 0x800000079cb67223 */ /* 0x000fc400000100d5 */
[----:B------:R-:W-:Y:S02]  /*6d30*/  FFMA.FTZ R6, R64, R213, R6 ;  /* 0x000000d540067223 */ /* 0x000fe40000010006 */
[----:B------:R-:W-:Y:S02]  /*6d40*/  FFMA.FTZ R213, R183, R190, R188 ;  /* 0x000000beb7d57223 */ /* 0x000fe400000100bc */
[----:B------:R-:W-:Y:S02]  /*6d50*/  FMUL.FTZ R7, R79, R186 ;  /* 0x000000ba4f077220 */ /* 0x000fe40000410000 */
[----:B------:R-:W-:Y:S02]  /*6d60*/  FFMA.FTZ R184, R184, R213, R187 ;  /* 0x000000d5b8b87223 */ /* 0x000fe400000100bb */
[----:B------:R-:W-:Y:S02]  /*6d70*/  FFMA.FTZ R183, R155, -R7, R210 ;  /* 0x800000079bb77223 */ /* 0x000fe400000100d2 */
[----:B------:R-:W-:-:S02]  /*6d80*/  FFMA.FTZ R6, R63, R210, R6 ;  /* 0x000000d23f067223 */ /* 0x000fc40000010006 */
[----:B------:R-:W-:Y:S02]  /*6d90*/  FMUL.FTZ R210, R78, R185 ;  /* 0x000000b94ed27220 */ /* 0x000fe40000410000 */
[----:B------:R-:W-:Y:S02]  /*6da0*/  FFMA.FTZ R223, R20, R184, R21 ;  /* 0x000000b814df7223 */ /* 0x000fe40000010015 */
[----:B------:R-:W-:Y:S02]  /*6db0*/  IMAD R188, R165, c[0x0][0x2a0], RZ ;  /* 0x0000a800a5bc7a24 */ /* 0x000fe400078e02ff */
[----:B------:R-:W-:Y:S02]  /*6dc0*/  FFMA.FTZ R187, R154, -R210, R209 ;  /* 0x800000d29abb7223 */ /* 0x000fe400000100d1 */
[----:B------:R-:W-:Y:S02]  /*6dd0*/  FFMA.FTZ R178, R175, R223, R178 ;  /* 0x000000dfafb27223 */ /* 0x000fe400000100b2 */
[----:B------:R-:W-:Y:S01]  /*6de0*/  FFMA.FTZ R210, R62, R209, R6 ;  /* 0x000000d13ed27223 */ /* 0x000fe20000010006 */
[----:B------:R-:W-:Y:S01]  /*6df0*/  HADD2.F32 R209, -RZ, R94.H0_H0 ;  /* 0x2000005effd17230 */ /* 0x000fe20000004100 */
[C---:B------:R-:W-:Y:S01]  /*6e00*/  IMAD R7, R147.reuse, c[0x0][0x2a4], R188 ;  /* 0x0000a90093077a24 */ /* 0x040fe200078e02bc */
[----:B------:R-:W-:Y:S01]  /*6e10*/  HADD2.F32 R188, -RZ, R95.H0_H0 ;  /* 0x2000005fffbc7230 */ /* 0x000fe20000004100 */
[----:B------:R-:W-:-:S04]  /*6e20*/  IMAD.WIDE.U32 R4, R147, c[0x0][0x2a0], R4 ;  /* 0x0000a80093047a25 */ /* 0x000fc800078e0004 */
[----:B------:R-:W-:Y:S01]  /*6e30*/  FFMA.FTZ R179, R176, R178, R179 ;  /* 0x000000b2b0b37223 */ /* 0x000fe200000100b3 */
[----:B------:R-:W-:Y:S01]  /*6e40*/  HADD2.F32 R176, -RZ, R93.H0_H0 ;  /* 0x2000005dffb07230 */ /* 0x000fe20000004100 */
[----:B------:R-:W-:Y:S01]  /*6e50*/  FFMA.FTZ R210, R61, R204, R210 ;  /* 0x000000cc3dd27223 */ /* 0x000fe200000100d2 */
[----:B------:R-:W-:Y:S01]  /*6e60*/  LEA R20, P0, R4, c[0x0][0x318], 0x2 ;  /* 0x0000c60004147a11 */ /* 0x000fe200078010ff */
[----:B------:R-:W-:Y:S01]  /*6e70*/  IMAD.IADD R7, R5, 0x1, R7 ;  /* 0x0000000105077824 */ /* 0x000fe200078e0207 */
[----:B------:R-:W-:Y:S01]  /*6e80*/  IADD3 R6, P2, R2, R4, RZ ;  /* 0x0000000402067210 */ /* 0x000fe20007f5e0ff */
[----:B------:R-:W-:Y:S02]  /*6e90*/  FMUL.FTZ R222, R81, R192 ;  /* 0x000000c051de7220 */ /* 0x000fe40000410000 */
[----:B------:R-:W-:Y:S01]  /*6ea0*/  FMUL.FTZ R5, R77, R188 ;  /* 0x000000bc4d057220 */ /* 0x000fe20000410000 */
[----:B------:R-:W-:Y:S01]  /*6eb0*/  LEA.HI.X R21, R4, c[0x0][0x31c], R7, 0x2, P0 ;  /* 0x0000c70004157a11 */ /* 0x000fe200000f1407 */
[----:B------:R-:W-:Y:S01]  /*6ec0*/  FFMA.FTZ R180, R177, R179, R180 ;  /* 0x000000b3b1b47223 */ /* 0x000fe200000100b4 */
[----:B------:R-:W-:Y:S01]  /*6ed0*/  IADD3 R4, R126, -c[0x0][0x174], RZ ;  /* 0x80005d007e047a10 */ /* 0x000fe20007ffe0ff */
[----:B------:R-:W-:Y:S01]  /*6ee0*/  FFMA.FTZ R210, R60, R205, R210 ;  /* 0x000000cd3cd27223 */ /* 0x000fe200000100d2 */
[----:B------:R-:W-:Y:S01]  /*6ef0*/  IADD3.X R7, R3, R7, RZ, P2, !PT ;  /* 0x0000000703077210 */ /* 0x000fe200017fe4ff */
[----:B------:R-:W-:-:S02]  /*6f00*/  FFMA.FTZ R189, R157, -R222, R216 ;  /* 0x800000de9dbd7223 */ /* 0x000fc400000100d8 */
[----:B------:R-:W-:Y:S02]  /*6f10*/  FFMA.FTZ R175, R152, -R5, R204 ;  /* 0x8000000598af7223 */ /* 0x000fe400000100cc */
[----:B------:R-:W-:Y:S02]  /*6f20*/  FFMA.FTZ R171, R171, R180, R174 ;  /* 0x000000b4abab7223 */ /* 0x000fe400000100ae */
[----:B------:R-:W-:Y:S02]  /*6f30*/  FMUL.FTZ R204, R76, R209 ;  /* 0x000000d14ccc7220 */ /* 0x000fe40000410000 */
[----:B------:R-:W-:Y:S01]  /*6f40*/  FFMA.FTZ R216, R59, R194, R210 ;  /* 0x000000c23bd87223 */ /* 0x000fe200000100d2 */
[C---:B------:R-:W-:Y:S01]  /*6f50*/  SHF.L.U64.HI R210, R23.reuse, 0x2, R0 ;  /* 0x0000000217d27819 */ /* 0x040fe20000010200 */
[----:B------:R-:W-:Y:S01]  /*6f60*/  FFMA.FTZ R173, R172, R171, R173 ;  /* 0x000000abacad7223 */ /* 0x000fe200000100ad */
[----:B------:R-:W-:Y:S01]  /*6f70*/  HADD2.F32 R172, -RZ, R90.H0_H0 ;  /* 0x2000005affac7230 */ /* 0x000fe20000004100 */
[----:B------:R-:W-:Y:S01]  /*6f80*/  FFMA.FTZ R204, R150, -R204, R205 ;  /* 0x800000cc96cc7223 */ /* 0x000fe200000100cd */
[----:B------:R-:W-:Y:S01]  /*6f90*/  SHF.L.U32 R205, R23, 0x2, RZ ;  /* 0x0000000217cd7819 */ /* 0x000fe200000006ff */
[----:B------:R-:W-:-:S02]  /*6fa0*/  IMAD R210, R210, c[0x0][0x2b0], RZ ;  /* 0x0000ac00d2d27a24 */ /* 0x000fc400078e02ff */
[----:B------:R-:W-:Y:S02]  /*6fb0*/  FFMA.FTZ R169, R169, R173, R170 ;  /* 0x000000ada9a97223 */ /* 0x000fe400000100aa */
[----:B------:R-:W-:Y:S02]  /*6fc0*/  FMUL.FTZ R177, R75, R176 ;  /* 0x000000b04bb17220 */ /* 0x000fe40000410000 */
[----:B------:R-:W-:Y:S02]  /*6fd0*/  IMAD R225, R205, c[0x0][0x2b4], R210 ;  /* 0x0000ad00cde17a24 */ /* 0x000fe400078e02d2 */
[----:B------:R-:W-:Y:S02]  /*6fe0*/  FMUL.FTZ R210, R88, R169 ;  /* 0x000000a958d27220 */ /* 0x000fe40000410000 */
[----:B------:R-:W-:Y:S01]  /*6ff0*/  FFMA.FTZ R174, R148, -R177, R194 ;  /* 0x800000b194ae7223 */ /* 0x000fe200000100c2 */
[----:B------:R-:W-:Y:S01]  /*7000*/  HADD2.F32 R177, -RZ, R92.H0_H0 ;  /* 0x2000005cffb17230 */ /* 0x000fe20000004100 */
[----:B------:R-:W-:-:S02]  /*7010*/  FMUL.FTZ R227, R87, R173 ;  /* 0x000000ad57e37220 */ /* 0x000fc40000410000 */
[----:B------:R-:W-:Y:S02]  /*7020*/  FFMA.FTZ R170, R199, R210, RZ ;  /* 0x000000d2c7aa7223 */ /* 0x000fe400000100ff */
[----:B------:R-:W-:Y:S02]  /*7030*/  FFMA.FTZ R220, R58, R197, R216 ;  /* 0x000000c53adc7223 */ /* 0x000fe400000100d8 */
[----:B------:R-:W-:Y:S02]  /*7040*/  FMUL.FTZ R194, R74, R177 ;  /* 0x000000b14ac27220 */ /* 0x000fe40000410000 */
[----:B------:R-:W-:Y:S02]  /*7050*/  FMUL.FTZ R216, R86, R171 ;  /* 0x000000ab56d87220 */ /* 0x000fe40000410000 */
[----:B------:R-:W-:Y:S02]  /*7060*/  FFMA.FTZ R231, R198, R227, R170 ;  /* 0x000000e3c6e77223 */ /* 0x000fe400000100aa */
[----:B------:R-:W-:-:S02]  /*7070*/  FFMA.FTZ R194, R146, -R194, R197 ;  /* 0x800000c292c27223 */ /* 0x000fc400000100c5 */
[----:B------:R-:W-:Y:S02]  /*7080*/  FMUL.FTZ R229, R85, R180 ;  /* 0x000000b455e57220 */ /* 0x000fe40000410000 */
[----:B------:R-:W-:Y:S02]  /*7090*/  FFMA.FTZ R231, R196, R216, R231 ;  /* 0x000000d8c4e77223 */ /* 0x000fe400000100e7 */
[----:B------:R-:W-:Y:S02]  /*70a0*/  FMUL.FTZ R197, R73, R172 ;  /* 0x000000ac49c57220 */ /* 0x000fe40000410000 */
[----:B------:R-:W-:Y:S02]  /*70b0*/  FMUL.FTZ R224, R84, R179 ;  /* 0x000000b354e07220 */ /* 0x000fe40000410000 */
[----:B------:R-:W-:Y:S02]  /*70c0*/  FFMA.FTZ R231, R206, R229, R231 ;  /* 0x000000e5cee77223 */ /* 0x000fe400000100e7 */
[----:B------:R-:W-:-:S02]  /*70d0*/  FFMA.FTZ R197, R144, -R197, R191 ;  /* 0x800000c590c57223 */ /* 0x000fc400000100bf */
[----:B------:R-:W-:Y:S02]  /*70e0*/  FMUL.FTZ R191, R56, R191 ;  /* 0x000000bf38bf7220 */ /* 0x000fe40000410000 */
[----:B------:R-:W-:Y:S02]  /*70f0*/  FMUL.FTZ R233, R83, R178 ;  /* 0x000000b253e97220 */ /* 0x000fe40000410000 */
[----:B------:R-:W-:Y:S02]  /*7100*/  FFMA.FTZ R231, R212, R224, R231 ;  /* 0x000000e0d4e77223 */ /* 0x000fe400000100e7 */
[----:B------:R-:W-:Y:S01]  /*7110*/  FADD.FTZ R170, R220, R191 ;  /* 0x000000bfdcaa7221 */ /* 0x000fe20000010000 */
[----:B------:R-:W-:Y:S01]  /*7120*/  LEA.HI.SX32 R220, R164, R164, 0x1b ;  /* 0x000000a4a4dc7211 */ /* 0x000fe200078fdaff */
[----:B------:R-:W-:Y:S02]  /*7130*/  FMUL.FTZ R191, R73, R211 ;  /* 0x000000d349bf7220 */ /* 0x000fe40000410000 */
[----:B------:R-:W-:-:S02]  /*7140*/  FMUL.FTZ R226, R82, R223 ;  /* 0x000000df52e27220 */ /* 0x000fc40000410000 */
[----:B------:R-:W-:Y:S02]  /*7150*/  FFMA.FTZ R231, R214, R233, R231 ;  /* 0x000000e9d6e77223 */ /* 0x000fe400000100e7 */
[----:B------:R-:W-:Y:S02]  /*7160*/  FMUL.FTZ R241, R172, R191 ;  /* 0x000000bfacf17220 */ /* 0x000fe40000410000 */
[----:B-1----:R-:W-:Y:S02]  /*7170*/  FMUL.FTZ R19, R81, R184 ;  /* 0x000000b851137220 */ /* 0x002fe40000410000 */
[----:B------:R-:W-:Y:S01]  /*7180*/  FFMA.FTZ R18, R218, R226, R231 ;  /* 0x000000e2da127223 */ /* 0x000fe200000100e7 */
[----:B------:R0:W-:Y:S01]  /*7190*/  STS [R220.X4+0x88c], R241 ;  /* 0x00088cf1dc007388 */ /* 0x0001e20000004800 */
[----:B------:R-:W-:Y:S02]  /*71a0*/  FMUL.FTZ R228, R80, R213 ;  /* 0x000000d550e47220 */ /* 0x000fe40000410000 */
[----:B------:R-:W-:-:S02]  /*71b0*/  FFMA.FTZ R231, R189, R19, R18 ;  /* 0x00000013bde77223 */ /* 0x000fc40000010012 */
[-C--:B------:R-:W-:Y:S02]  /*71c0*/  FMUL.FTZ R235, R219, R228.reuse ;  /* 0x000000e4dbeb7220 */ /* 0x080fe40000410000 */
[----:B------:R-:W-:Y:S02]  /*71d0*/  FFMA.FTZ R228, R182, R228, R231 ;  /* 0x000000e4b6e47223 */ /* 0x000fe400000100e7 */
[----:B------:R-:W-:Y:S01]  /*71e0*/  IMAD R5, R4, -0x400, RZ ;  /* 0xfffffc0004057824 */ /* 0x000fe200078e02ff */
[----:B------:R-:W-:Y:S01]  /*71f0*/  STS [R220.X4+0x870], R235 ;  /* 0x000870ebdc007388 */ /* 0x000fe20000004800 */
[----:B0-----:R-:W-:Y:S02]  /*7200*/  FMUL.FTZ R241, R77, R221 ;  /* 0x000000dd4df17220 */ /* 0x001fe40000410000 */
[----:B------:R-:W-:Y:S02]  /*7210*/  FMUL.FTZ R237, R79, R190 ;  /* 0x000000be4fed7220 */ /* 0x000fe40000410000 */
[----:B------:R-:W-:-:S02]  /*7220*/  FMUL.FTZ R231, R188, R241 ;  /* 0x000000f1bce77220 */ /* 0x000fc40000410000 */
[----:B------:R-:W-:Y:S01]  /*7230*/  IMAD.WIDE R4, R5, 0x4, R20 ;  /* 0x0000000405047825 */ /* 0x000fe200078e0214 */
[----:B------:R-:W-:Y:S02]  /*7240*/  LEA R20, P0, R91, R20, 0x2 ;  /* 0x000000145b147211 */ /* 0x000fe400078010ff */
[----:B------:R0:W-:Y:S01]  /*7250*/  STS [R220.X4+0x87c], R231 ;  /* 0x00087ce7dc007388 */ /* 0x0001e20000004800 */
[----:B------:R-:W-:Y:S01]  /*7260*/  FFMA.FTZ R228, R183, R237, R228 ;  /* 0x000000edb7e47223 */ /* 0x000fe200000100e4 */
[----:B------:R-:W-:Y:S01]  /*7270*/  LEA.HI.X R21, R91, R21, R89, 0x2, P0 ;  /* 0x000000155b157211 */ /* 0x000fe200000f1459 */
[----:B------:R-:W-:Y:S02]  /*7280*/  FMUL.FTZ R18, R78, R181 ;  /* 0x000000b54e127220 */ /* 0x000fe40000410000 */
[----:B------:R-:W-:Y:S02]  /*7290*/  FMUL.FTZ R239, R186, R237 ;  /* 0x000000edbaef7220 */ /* 0x000fe40000410000 */
[----:B------:R-:W-:-:S02]  /*72a0*/  FFMA.FTZ R228, R187, R18, R228 ;  /* 0x00000012bbe47223 */ /* 0x000fc400000100e4 */
[----:B------:R-:W-:Y:S01]  /*72b0*/  FMUL.FTZ R237, R192, R19 ;  /* 0x00000013c0ed7220 */ /* 0x000fe20000410000 */
[----:B------:R1:W-:Y:S01]  /*72c0*/  STS [R220.X4+0x874], R239 ;  /* 0x000874efdc007388 */ /* 0x0003e20000004800 */
[----:B0-----:R-:W-:Y:S02]  /*72d0*/  FMUL.FTZ R231, R200, R229 ;  /* 0x000000e5c8e77220 */ /* 0x001fe40000410000 */
[----:B------:R-:W-:Y:S01]  /*72e0*/  FMUL.FTZ R229, R201, R216 ;  /* 0x000000d8c9e57220 */ /* 0x000fe20000410000 */
[----:B------:R-:W-:Y:S01]  /*72f0*/  IADD3 R216, -R2, c[0x0][0x168], -R141 ;  /* 0x00005a0002d87a10 */ /* 0x000fe20007ffe98d */
[----:B------:R-:W-:Y:S01]  /*7300*/  FMUL.FTZ R19, R208, R233 ;  /* 0x000000e9d0137220 */ /* 0x000fe20000410000 */
[----:B------:R-:W-:Y:S01]  /*7310*/  STS [R220.X4+0x86c], R237 ;  /* 0x00086ceddc007388 */ /* 0x000fe20000004800 */
[----:B------:R-:W-:Y:S01]  /*7320*/  FMUL.FTZ R222, R74, R215 ;  /* 0x000000d74ade7220 */ /* 0x000fe20000410000 */
[----:B------:R-:W-:Y:S01]  /*7330*/  ISETP.GE.AND P0, PT, R216, 0x1, PT ;  /* 0x00000001d800780c */ /* 0x000fe20003f06270 */
[----:B------:R-:W-:Y:S01]  /*7340*/  FMUL.FTZ R245, R75, R193 ;  /* 0x000000c14bf57220 */ /* 0x000fe20000410000 */
[----:B------:R0:W-:Y:S01]  /*7350*/  STS [R220.X4+0x864], R19 ;  /* 0x00086413dc007388 */ /* 0x0001e20000004800 */
[----:B------:R-:W-:Y:S01]  /*7360*/  FMUL.FTZ R230, R76, R195 ;  /* 0x000000c34ce67220 */ /* 0x000fe20000410000 */
[----:B------:R-:W-:Y:S01]  /*7370*/  ISETP.GE.AND P1, PT, R216, 0x41, PT ;  /* 0x00000041d800780c */ /* 0x000fe20003f26270 */
[----:B------:R-:W-:Y:S01]  /*7380*/  FFMA.FTZ R241, R175, R241, R228 ;  /* 0x000000f1aff17223 */ /* 0x000fe200000100e4 */
[----:B------:R2:W-:Y:S01]  /*7390*/  STS [R220.X4+0x85c], R231 ;  /* 0x00085ce7dc007388 */ /* 0x0005e20000004800 */
[----:B------:R-:W-:-:S02]  /*73a0*/  FMUL.FTZ R249, R177, R222 ;  /* 0x000000deb1f97220 */ /* 0x000fc40000410000 */
[----:B------:R-:W-:Y:S01]  /*73b0*/  FMUL.FTZ R247, R176, R245 ;  /* 0x000000f5b0f77220 */ /* 0x000fe20000410000 */
[----:B------:R2:W-:Y:S01]  /*73c0*/  STS [R220.X4+0x858], R229 ;  /* 0x000858e5dc007388 */ /* 0x0005e20000004800 */
[----:B------:R-:W-:Y:S02]  /*73d0*/  FMUL.FTZ R243, R209, R230 ;  /* 0x000000e6d1f37220 */ /* 0x000fe40000410000 */
[----:B-1----:R-:W-:Y:S01]  /*73e0*/  FMUL.FTZ R239, R185, R18 ;  /* 0x00000012b9ef7220 */ /* 0x002fe20000410000 */
[----:B------:R2:W-:Y:S01]  /*73f0*/  STS [R220.X4+0x888], R249 ;  /* 0x000888f9dc007388 */ /* 0x0005e20000004800 */
[----:B------:R-:W-:Y:S01]  /*7400*/  FMUL.FTZ R235, R217, R226 ;  /* 0x000000e2d9eb7220 */ /* 0x000fe20000410000 */
[----:B------:R-:W-:Y:S01]  /*7410*/  IADD3 R18, R141, 0x40, RZ ;  /* 0x000000408d127810 */ /* 0x000fe20007ffe0ff */
[----:B------:R-:W-:Y:S01]  /*7420*/  FMUL.FTZ R233, R207, R224 ;  /* 0x000000e0cfe97220 */ /* 0x000fe20000410000 */
[----:B------:R2:W-:Y:S01]  /*7430*/  STS [R220.X4+0x884], R247 ;  /* 0x000884f7dc007388 */ /* 0x0005e20000004800 */
[----:B------:R-:W-:-:S02]  /*7440*/  FMUL.FTZ R227, R202, R227 ;  /* 0x000000e3cae37220 */ /* 0x000fc40000410000 */
[----:B------:R-:W-:Y:S01]  /*7450*/  FFMA.FTZ R241, R204, R230, R241 ;  /* 0x000000e6ccf17223 */ /* 0x000fe200000100f1 */
[----:B------:R2:W-:Y:S01]  /*7460*/  STS [R220.X4+0x880], R243 ;  /* 0x000880f3dc007388 */ /* 0x0005e20000004800 */
[----:B0-----:R-:W-:Y:S01]  /*7470*/  FMUL.FTZ R19, R203, R210 ;  /* 0x000000d2cb137220 */ /* 0x001fe20000410000 */
[----:B------:R-:W-:Y:S01]  /*7480*/  LEA.HI.SX32 R210, R18, R141, 0x1b ;  /* 0x0000008d12d27211 */ /* 0x000fe200078fdaff */
[----:B------:R-:W-:Y:S01]  /*7490*/  FFMA.FTZ R241, R174, R245, R241 ;  /* 0x000000f5aef17223 */ /* 0x000fe200000100f1 */
[----:B------:R2:W-:Y:S01]  /*74a0*/  STS [R220.X4+0x878], R239 ;  /* 0x000878efdc007388 */ /* 0x0005e20000004800 */
[----:B------:R-:W-:-:S03]  /*74b0*/  IMAD.WIDE.U32 R20, R205, c[0x0][0x2b0], R20 ;  /* 0x0000ac00cd147a25 */ /* 0x000fc600078e0014 */
[----:B------:R2:W-:Y:S01]  /*74c0*/  STS [R220.X4+0x868], R235 ;  /* 0x000868ebdc007388 */ /* 0x0005e20000004800 */
[----:B------:R-:W-:Y:S02]  /*74d0*/  FFMA.FTZ R241, R194, R222, R241 ;  /* 0x000000dec2f17223 */ /* 0x000fe400000100f1 */
[----:B------:R-:W-:Y:S01]  /*74e0*/  IMAD.IADD R21, R225, 0x1, R21 ;  /* 0x00000001e1157824 */ /* 0x000fe200078e0215 */
[----:B------:R2:W-:Y:S01]  /*74f0*/  STS [R220.X4+0x860], R233 ;  /* 0x000860e9dc007388 */ /* 0x0005e20000004800 */
[----:B------:R-:W-:-:S03]  /*7500*/  FMUL.FTZ R222, R197, R191 ;  /* 0x000000bfc5de7220 */ /* 0x000fc60000410000 */
[----:B------:R2:W-:Y:S04]  /*7510*/  STS [R220.X4+0x854], R227 ;  /* 0x000854e3dc007388 */ /* 0x0005e80000004800 */
[----:B------:R2:W-:Y:S04]  /*7520*/  STS [R220.X4+0x850], R19 ;  /* 0x00085013dc007388 */ /* 0x0005e80000004800 */
[----:B------:R-:W-:Y:S06]  /*7530*/  BAR.SYNC.DEFER_BLOCKING 0x0 ;  /* 0x0000000000007b1d */ /* 0x000fec0000010000 */
[----:B------:R-:W-:Y:S05]  /*7540*/  @!P0 BRA `(.L_x_3040) ;  /* 0x0000009000008947 */ /* 0x000fea0003800000 */
[----:B--2---:R-:W-:Y:S01]  /*7550*/  LEA.HI.SX32 R191, R141, R141, 0x1b ;  /* 0x0000008d8dbf7211 */ /* 0x004fe200078fdaff */
[----:B------:R-:W-:-:S02]  /*7560*/  IMAD R136, R136, c[0x0][0x2b0], RZ ;  /* 0x0000ac0088887a24 */ /* 0x000fc400078e02ff */
[----:B------:R-:W-:-:S03]  /*7570*/  IMAD.WIDE.U32 R6, R25, c[0x0][0x2b0], R6 ;  /* 0x0000ac0019067a25 */ /* 0x000fc600078e0006 */
[----:B------:R-:W0:Y:S01]  /*7580*/  LDS R191, [R191.X4+0x850] ;  /* 0x00085000bfbf7984 */ /* 0x000e220000004800 */
[----:B------:R-:W-:Y:S01]  /*7590*/  IMAD R19, R25, c[0x0][0x2b4], R136 ;  /* 0x0000ad0019137a24 */ /* 0x000fe200078e0288 */
[----:B------:R-:W-:-:S03]  /*75a0*/  LEA R18, P0, R6, c[0x0][0x318], 0x2 ;  /* 0x0000c60006127a11 */ /* 0x000fc600078010ff */
[----:B------:R-:W-:-:S05]  /*75b0*/  IMAD.IADD R19, R7, 0x1, R19 ;  /* 0x0000000107137824 */ /* 0x000fca00078e0213 */
[----:B------:R-:W-:-:S05]  /*75c0*/  LEA.HI.X R19, R6, c[0x0][0x31c], R19, 0x2, P0 ;  /* 0x0000c70006137a11 */ /* 0x000fca00000f1413 */
[----:B0-----:R0:W-:Y:S02]  /*75d0*/  RED.E.ADD.F32.FTZ.RN.STRONG.GPU [R18.64], R191 ;  /* 0x000000bf1200798e */ /* 0x0011e4000c10e784 */
.L_x_3040:
[----:B--2---:R-:W-:Y:S05]  /*75e0*/  BSYNC B0 ;  /* 0x0000000000007941 */ /* 0x004fea0003800000 */
.L_x_3039:
        /* <DEDUP_REMOVED lines=9> */
.L_x_3042:
[----:B------:R-:W-:Y:S05]  /*7680*/  BSYNC B0 ;  /* 0x0000000000007941 */ /* 0x000fea0003800000 */
.L_x_3041:
[-C--:B------:R-:W-:Y:S01]  /*7690*/  LEA.HI.SX32 R18, R18, R141.reuse, 0x1b ;  /* 0x0000008d12127211 */ /* 0x080fe200078fdaff */
[----:B------:R-:W-:Y:S01]  /*76a0*/  BSSY B0, `(.L_x_3043) ;  /* 0x000000d000007945 */ /* 0x000fe20003800000 */
[----:B------:R-:W-:Y:S02]  /*76b0*/  ISETP.GE.AND P6, PT, R216, 0x81, PT ;  /* 0x00000081d800780c */ /* 0x000fe40003fc6270 */
[----:B0-----:R-:W-:Y:S01]  /*76c0*/  IADD3 R4, R141, 0x100, RZ ;  /* 0x000001008d047810 */ /* 0x001fe20007ffe0ff */
        /* <DEDUP_REMOVED lines=10> */
.L_x_3044:
[----:B0-----:R-:W-:Y:S05]  /*7770*/  BSYNC B0 ;  /* 0x0000000000007941 */ /* 0x001fea0003800000 */
.L_x_3043:
[----:B---3--:R0:W3:Y:S01]  /*7780*/  LDS R5, [R136.X4+0xb50] ;  /* 0x000b500088057984 */ /* 0x0080e20000004800 */
[----:B------:R-:W-:Y:S01]  /*7790*/  BSSY B0, `(.L_x_3045) ;  /* 0x0000005000007945 */ /* 0x000fe20003800000 */
[----:B------:R-:W-:Y:S02]  /*77a0*/  IADD3 R18, R141, 0x140, RZ ;  /* 0x000001408d127810 */ /* 0x000fe40007ffe0ff */
[----:B------:R-:W-:Y:S01]  /*77b0*/  LEA.HI.SX32 R4, R4, R141, 0x1b ;  /* 0x0000008d04047211 */ /* 0x000fe200078fdaff */
[----:B------:R-:W-:Y:S05]  /*77c0*/  @!P0 BRA `(.L_x_3046) ;  /* 0x0000001000008947 */ /* 0x000fea0003800000 */
[----:B---3--:R3:W-:Y:S02]  /*77d0*/  RED.E.ADD.F32.FTZ.RN.STRONG.GPU [R20.64+-0xd00], R5 ;  /* 0xfff300051400798e */ /* 0x0087e4000c10e784 */
.L_x_3046:
[----:B------:R-:W-:Y:S05]  /*77e0*/  BSYNC B0 ;  /* 0x0000000000007941 */ /* 0x000fea0003800000 */
.L_x_3045:
[----:B---3--:R3:W4:Y:S01]  /*77f0*/  LDS R5, [R4.X4+0xc50] ;  /* 0x000c500004057984 */ /* 0x0087220000004800 */
[----:B------:R-:W-:Y:S01]  /*7800*/  BSSY B0, `(.L_x_3047) ;  /* 0x0000005000007945 */ /* 0x000fe20003800000 */
[----:B0-----:R-:W-:-:S02]  /*7810*/  IADD3 R136, R141, 0x180, RZ ;  /* 0x000001808d887810 */ /* 0x001fc40007ffe0ff */
[----:B------:R-:W-:Y:S01]  /*7820*/  LEA.HI.SX32 R18, R18, R141, 0x1b ;  /* 0x0000008d12127211 */ /* 0x000fe200078fdaff */
[----:B------:R-:W-:Y:S05]  /*7830*/  @!P1 BRA `(.L_x_3048) ;  /* 0x0000001000009947 */ /* 0x000fea0003800000 */
[----:B----4-:R0:W-:Y:S02]  /*7840*/  RED.E.ADD.F32.FTZ.RN.STRONG.GPU [R20.64+-0xc00], R5 ;  /* 0xfff400051400798e */ /* 0x0101e4000c10e784 */
.L_x_3048:
[----:B------:R-:W-:Y:S05]  /*7850*/  BSYNC B0 ;  /* 0x0000000000007941 */ /* 0x000fea0003800000 */
.L_x_3047:
[----:B0---4-:R0:W4:Y:S01]  /*7860*/  LDS R5, [R18.X4+0xd50] ;  /* 0x000d500012057984 */ /* 0x0111220000004800 */
[----:B------:R-:W-:Y:S01]  /*7870*/  BSSY B0, `(.L_x_3049) ;  /* 0x0000005000007945 */ /* 0x000fe20003800000 */
[----:B---3--:R-:W-:Y:S02]  /*7880*/  IADD3 R4, R141, 0x1c0, RZ ;  /* 0x000001c08d047810 */ /* 0x008fe40007ffe0ff */
[----:B------:R-:W-:Y:S01]  /*7890*/  LEA.HI.SX32 R136, R136, R141, 0x1b ;  /* 0x0000008d88887211 */ /* 0x000fe200078fdaff */
[----:B------:R-:W-:Y:S05]  /*78a0*/  @!P2 BRA `(.L_x_3050) ;  /* 0x000000100000a947 */ /* 0x000fea0003800000 */
[----:B----4-:R3:W-:Y:S02]  /*78b0*/  RED.E.ADD.F32.FTZ.RN.STRONG.GPU [R20.64+-0xb00], R5 ;  /* 0xfff500051400798e */ /* 0x0107e4000c10e784 */
.L_x_3050:
[----:B------:R-:W-:Y:S05]  /*78c0*/  BSYNC B0 ;  /* 0x0000000000007941 */ /* 0x000fea0003800000 */
.L_x_3049:
[----:B---34-:R3:W4:Y:S01]  /*78d0*/  LDS R5, [R136.X4+0xe50] ;  /* 0x000e500088057984 */ /* 0x0187220000004800 */
[----:B------:R-:W-:Y:S01]  /*78e0*/  BSSY B0, `(.L_x_3051) ;  /* 0x0000005000007945 */ /* 0x000fe20003800000 */
[----:B0-----:R-:W-:Y:S02]  /*78f0*/  IADD3 R18, R141, 0x200, RZ ;  /* 0x000002008d127810 */ /* 0x001fe40007ffe0ff */
[----:B------:R-:W-:Y:S01]  /*7900*/  LEA.HI.SX32 R4, R4, R141, 0x1b ;  /* 0x0000008d04047211 */ /* 0x000fe200078fdaff */
[----:B------:R-:W-:Y:S05]  /*7910*/  @!P3 BRA `(.L_x_3052) ;  /* 0x000000100000b947 */ /* 0x000fea0003800000 */
[----:B----4-:R0:W-:Y:S02]  /*7920*/  RED.E.ADD.F32.FTZ.RN.STRONG.GPU [R20.64+-0xa00], R5 ;  /* 0xfff600051400798e */ /* 0x0101e4000c10e784 */
.L_x_3052:
[----:B------:R-:W-:Y:S05]  /*7930*/  BSYNC B0 ;  /* 0x0000000000007941 */ /* 0x000fea0003800000 */
.L_x_3051:
[----:B0---4-:R0:W4:Y:S01]  /*7940*/  LDS R5, [R4.X4+0xf50] ;  /* 0x000f500004057984 */ /* 0x0111220000004800 */
[----:B------:R-:W-:Y:S01]  /*7950*/  BSSY B0, `(.L_x_3053) ;  /* 0x0000004000007945 */ /* 0x000fe20003800000 */
[----:B--2---:R-:W-:Y:S01]  /*7960*/  LEA.HI.SX32 R7, R18, R141, 0x1b ;  /* 0x0000008d12077211 */ /* 0x004fe200078fdaff */
[----:B------:R-:W-:Y:S05]  /*7970*/  @!P4 BRA `(.L_x_3054) ;  /* 0x000000100000c947 */ /* 0x000fea0003800000 */
[----:B----4-:R2:W-:Y:S02]  /*7980*/  RED.E.ADD.F32.FTZ.RN.STRONG.GPU [R20.64+-0x900], R5 ;  /* 0xfff700051400798e */ /* 0x0105e4000c10e784 */
.L_x_3054:
[----:B------:R-:W-:Y:S05]  /*7990*/  BSYNC B0 ;  /* 0x0000000000007941 */ /* 0x000fea0003800000 */
.L_x_3053:
[----:B------:R-:W0:Y:S01]  /*79a0*/  LDS R7, [R7.X4+0x1050] ;  /* 0x0010500007077984 */ /* 0x000e220000004800 */
[----:B------:R-:W-:Y:S01]  /*79b0*/  BSSY B0, `(.L_x_3055) ;  /* 0x0000005000007945 */ /* 0x000fe20003800000 */
[----:B0-----:R-:W-:-:S02]  /*79c0*/  IADD3 R4, R141, 0x240, RZ ;  /* 0x000002408d047810 */ /* 0x001fc40007ffe0ff */
[----:B------:R-:W-:Y:S01]  /*79d0*/  IADD3 R18, R141, 0x280, RZ ;  /* 0x000002808d127810 */ /* 0x000fe20007ffe0ff */
[----:B------:R-:W-:Y:S05]  /*79e0*/  @!P5 BRA `(.L_x_3056) ;  /* 0x000000100000d947 */ /* 0x000fea0003800000 */
[----:B------:R0:W-:Y:S02]  /*79f0*/  RED.E.ADD.F32.FTZ.RN.STRONG.GPU [R20.64+-0x800], R7 ;  /* 0xfff800071400798e */ /* 0x0001e4000c10e784 */
.L_x_3056:
[----:B------:R-:W-:Y:S05]  /*7a00*/  BSYNC B0 ;  /* 0x0000000000007941 */ /* 0x000fea0003800000 */
.L_x_3055:
[-C--:B------:R-:W-:Y:S01]  /*7a10*/  LEA.HI.SX32 R4, R4, R141.reuse, 0x1b ;  /* 0x0000008d04047211 */ /* 0x080fe200078fdaff */
[----:B------:R-:W-:Y:S01]  /*7a20*/  BSSY B0, `(.L_x_3057) ;  /* 0x000000d000007945 */ /* 0x000fe20003800000 */
[----:B------:R-:W-:Y:S02]  /*7a30*/  ISETP.GE.AND P6, PT, R216, 0x241, PT ;  /* 0x00000241d800780c */ /* 0x000fe40003fc6270 */
[----:B---3--:R-:W-:Y:S01]  /*7a40*/  IADD3 R136, R141, 0x2c0, RZ ;  /* 0x000002c08d887810 */ /* 0x008fe20007ffe0ff */
[----:B--2-4-:R2:W3:Y:S01]  /*7a50*/  LDS R5, [R4.X4+0x1150] ;  /* 0x0011500004057984 */ /* 0x0144e20000004800 */
        /* <DEDUP_REMOVED lines=8> */
[----:B--23--:R2:W-:Y:S02]  /*7ae0*/  RED.E.ADD.F32.FTZ.RN.STRONG.GPU [R20.64+-0x700], R5 ;  /* 0xfff900051400798e */ /* 0x00c5e4000c10e784 */
.L_x_3058:
[----:B--2---:R-:W-:Y:S05]  /*7af0*/  BSYNC B0 ;  /* 0x0000000000007941 */ /* 0x004fea0003800000 */
.L_x_3057:
[----:B---3--:R2:W3:Y:S01]  /*7b00*/  LDS R5, [R18.X4+0x1250] ;  /* 0x0012500012057984 */ /* 0x0084e20000004800 */
[----:B------:R-:W-:Y:S01]  /*7b10*/  BSSY B0, `(.L_x_3059) ;  /* 0x0000005000007945 */ /* 0x000fe20003800000 */
[----:B------:R-:W-:Y:S02]  /*7b20*/  IADD3 R4, R141, 0x300, RZ ;  /* 0x000003008d047810 */ /* 0x000fe40007ffe0ff */
[----:B------:R-:W-:Y:S01]  /*7b30*/  LEA.HI.SX32 R136, R136, R141, 0x1b ;  /* 0x0000008d88887211 */ /* 0x000fe200078fdaff */
[----:B------:R-:W-:Y:S05]  /*7b40*/  @!P0 BRA `(.L_x_3060) ;  /* 0x0000001000008947 */ /* 0x000fea0003800000 */
[----:B---3--:R3:W-:Y:S02]  /*7b50*/  RED.E.ADD.F32.FTZ.RN.STRONG.GPU [R20.64+-0x600], R5 ;  /* 0xfffa00051400798e */ /* 0x0087e4000c10e784 */
.L_x_3060:
[----:B------:R-:W-:Y:S05]  /*7b60*/  BSYNC B0 ;  /* 0x0000000000007941 */ /* 0x000fea0003800000 */
.L_x_3059:
[----:B---3--:R3:W4:Y:S01]  /*7b70*/  LDS R5, [R136.X4+0x1350] ;  /* 0x0013500088057984 */ /* 0x0087220000004800 */
[----:B------:R-:W-:Y:S01]  /*7b80*/  BSSY B0, `(.L_x_3061) ;  /* 0x0000005000007945 */ /* 0x000fe20003800000 */
[----:B--2---:R-:W-:-:S02]  /*7b90*/  IADD3 R18, R141, 0x340, RZ ;  /* 0x000003408d127810 */ /* 0x004fc40007ffe0ff */
[----:B------:R-:W-:Y:S01]  /*7ba0*/  LEA.HI.SX32 R4, R4, R141, 0x1b ;  /* 0x0000008d04047211 */ /* 0x000fe200078fdaff */
[----:B------:R-:W-:Y:S05]  /*7bb0*/  @!P1 BRA `(.L_x_3062) ;  /* 0x0000001000009947 */ /* 0x000fea0003800000 */
[----:B----4-:R2:W-:Y:S02]  /*7bc0*/  RED.E.ADD.F32.FTZ.RN.STRONG.GPU [R20.64+-0x500], R5 ;  /* 0xfffb00051400798e */ /* 0x0105e4000c10e784 */
.L_x_3062:
[----:B------:R-:W-:Y:S05]  /*7bd0*/  BSYNC B0 ;  /* 0x0000000000007941 */ /* 0x000fea0003800000 */
.L_x_3061:
[----:B--2-4-:R2:W4:Y:S01]  /*7be0*/  LDS R5, [R4.X4+0x1450] ;  /* 0x0014500004057984 */ /* 0x0145220000004800 */
[----:B------:R-:W-:Y:S01]  /*7bf0*/  BSSY B0, `(.L_x_3063) ;  /* 0x0000005000007945 */ /* 0x000fe20003800000 */
[----:B---3--:R-:W-:Y:S02]  /*7c00*/  IADD3 R136, R141, 0x380, RZ ;  /* 0x000003808d887810 */ /* 0x008fe40007ffe0ff */
[----:B------:R-:W-:Y:S01]  /*7c10*/  LEA.HI.SX32 R18, R18, R141, 0x1b ;  /* 0x0000008d12127211 */ /* 0x000fe200078fdaff */
[----:B------:R-:W-:Y:S05]  /*7c20*/  @!P2 BRA `(.L_x_3064) ;  /* 0x000000100000a947 */ /* 0x000fea0003800000 */
[----:B----4-:R3:W-:Y:S02]  /*7c30*/  RED.E.ADD.F32.FTZ.RN.STRONG.GPU [R20.64+-0x400], R5 ;  /* 0xfffc00051400798e */ /* 0x0107e4000c10e784 */
.L_x_3064:
[----:B------:R-:W-:Y:S05]  /*7c40*/  BSYNC B0 ;  /* 0x0000000000007941 */ /* 0x000fea0003800000 */
.L_x_3063:
[----:B---34-:R3:W4:Y:S01]  /*7c50*/  LDS R5, [R18.X4+0x1550] ;  /* 0x0015500012057984 */ /* 0x0187220000004800 */
[----:B------:R-:W-:Y:S01]  /*7c60*/  BSSY B0, `(.L_x_3065) ;  /* 0x0000005000007945 */ /* 0x000fe20003800000 */
[----:B--2---:R-:W-:Y:S02]  /*7c70*/  IADD3 R4, R141, 0x3c0, RZ ;  /* 0x000003c08d047810 */ /* 0x004fe40007ffe0ff */
[----:B------:R-:W-:Y:S01]  /*7c80*/  LEA.HI.SX32 R136, R136, R141, 0x1b ;  /* 0x0000008d88887211 */ /* 0x000fe200078fdaff */
[----:B------:R-:W-:Y:S05]  /*7c90*/  @!P3 BRA `(.L_x_3066) ;  /* 0x000000100000b947 */ /* 0x000fea0003800000 */
[----:B----4-:R2:W-:Y:S02]  /*7ca0*/  RED.E.ADD.F32.FTZ.RN.STRONG.GPU [R20.64+-0x300], R5 ;  /* 0xfffd00051400798e */ /* 0x0105e4000c10e784 */
.L_x_3066:
[----:B------:R-:W-:Y:S05]  /*7cb0*/  BSYNC B0 ;  /* 0x0000000000007941 */ /* 0x000fea0003800000 */
.L_x_3065:
[----:B--2-4-:R2:W4:Y:S01]  /*7cc0*/  LDS R5, [R136.X4+0x1650] ;  /* 0x0016500088057984 */ /* 0x0145220000004800 */
[----:B------:R-:W-:Y:S01]  /*7cd0*/  BSSY B0, `(.L_x_3067) ;  /* 0x0000004000007945 */ /* 0x000fe20003800000 */
[----:B------:R-:W-:Y:S01]  /*7ce0*/  LEA.HI.SX32 R4, R4, R141, 0x1b ;  /* 0x0000008d04047211 */ /* 0x000fe200078fdaff */
[----:B------:R-:W-:Y:S05]  /*7cf0*/  @!P4 BRA `(.L_x_3068) ;  /* 0x000000100000c947 */ /* 0x000fea0003800000 */
[----:B----4-:R4:W-:Y:S02]  /*7d00*/  RED.E.ADD.F32.FTZ.RN.STRONG.GPU [R20.64+-0x200], R5 ;  /* 0xfffe00051400798e */ /* 0x0109e4000c10e784 */
.L_x_3068:
[----:B------:R-:W-:Y:S05]  /*7d10*/  BSYNC B0 ;  /* 0x0000000000007941 */ /* 0x000fea0003800000 */
.L_x_3067:
[----:B----4-:R4:W0:Y:S01]  /*7d20*/  LDS R5, [R4.X4+0x1750] ;  /* 0x0017500004057984 */ /* 0x0108220000004800 */
[----:B------:R-:W-:Y:S01]  /*7d30*/  BSSY B0, `(.L_x_3069) ;  /* 0x0000003000007945 */ /* 0x000fe20003800000 */
[----:B------:R-:W-:Y:S05]  /*7d40*/  @!P5 BRA `(.L_x_3070) ;  /* 0x000000100000d947 */ /* 0x000fea0003800000 */
[----:B0-----:R0:W-:Y:S02]  /*7d50*/  RED.E.ADD.F32.FTZ.RN.STRONG.GPU [R20.64+-0x100], R5 ;  /* 0xffff00051400798e */ /* 0x0011e4000c10e784 */
.L_x_3070:
[----:B------:R-:W-:Y:S05]  /*7d60*/  BSYNC B0 ;  /* 0x0000000000007941 */ /* 0x000fea0003800000 */
.L_x_3069:
[----:B0-----:R-:W0:Y:S01]  /*7d70*/  SHFL.DOWN PT, R5, R6, 0x1, 0x1f ;  /* 0x08201f0006057f89 */ /* 0x001e2200000e0000 */
[----:B------:R-:W-:Y:S01]  /*7d80*/  ISETP.GT.AND P0, PT, R130, 0x1e, PT ;  /* 0x0000001e8200780c */ /* 0x000fe20003f04270 */
[-C--:B----4-:R-:W-:Y:S01]  /*7d90*/  FMUL.FTZ R4, R138, R211.reuse ;  /* 0x000000d38a047220 */ /* 0x090fe20000410000 */
[----:B------:R-:W-:Y:S01]  /*7da0*/  ISETP.NE.AND P1, PT, R130, RZ, PT ;  /* 0x000000ff8200720c */ /* 0x000fe20003f25270 */
[----:B------:R-:W4:Y:S01]  /*7db0*/  SHFL.DOWN PT, R7, R170, 0x1, 0x1f ;  /* 0x08201f00aa077f89 */ /* 0x000f2200000e0000 */
[----:B------:R-:W-:Y:S01]  /*7dc0*/  FMUL.FTZ R211, R144, R211 ;  /* 0x000000d390d37220 */ /* 0x000fe20000410000 */
[----:B------:R-:W-:Y:S01]  /*7dd0*/  ISETP.NE.AND P2, PT, R141, RZ, PT ;  /* 0x000000ff8d00720c */ /* 0x000fe20003f45270 */
[----:B------:R-:W-:Y:S01]  /*7de0*/  FMUL.FTZ R4, R197, R4 ;  /* 0x00000004c5047220 */ /* 0x000fe20000410000 */
[----:B------:R-:W-:Y:S01]  /*7df0*/  BSSY B0, `(.L_x_3071) ;  /* 0x0000084000007945 */ /* 0x000fe20003800000 */
[----:B------:R-:W-:-:S02]  /*7e00*/  FMUL.FTZ R159, R159, R178 ;  /* 0x000000b29f9f7220 */ /* 0x000fc40000410000 */
[----:B------:R-:W-:Y:S02]  /*7e10*/  FFMA.FTZ R4, R172, R211, R4 ;  /* 0x000000d3ac047223 */ /* 0x000fe40000010004 */
[----:B------:R-:W-:Y:S02]  /*7e20*/  FMUL.FTZ R150, R150, R195 ;  /* 0x000000c396967220 */ /* 0x000fe40000410000 */
[----:B------:R-:W-:Y:S02]  /*7e30*/  FADD.FTZ R41, R4, R41 ;  /* 0x0000002904297221 */ /* 0x000fe40000010000 */
[----:B------:R-:W-:Y:S02]  /*7e40*/  FMUL.FTZ R4, R138, R221 ;  /* 0x000000dd8a047220 */ /* 0x000fe40000410000 */
[----:B------:R-:W-:Y:S02]  /*7e50*/  FMUL.FTZ R154, R154, R181 ;  /* 0x000000b59a9a7220 */ /* 0x000fe40000410000 */
[----:B------:R-:W-:-:S02]  /*7e60*/  FMUL.FTZ R175, R175, R4 ;  /* 0x00000004afaf7220 */ /* 0x000fc40000410000 */
[----:B------:R-:W-:Y:S02]  /*7e70*/  FMUL.FTZ R4, R138, R181 ;  /* 0x000000b58a047220 */ /* 0x000fe40000410000 */
[----:B0-----:R-:W-:Y:S02]  /*7e80*/  @!P0 FADD.FTZ R6, R6, R5 ;  /* 0x0000000506068221 */ /* 0x001fe40000010000 */
[----:B------:R-:W-:Y:S02]  /*7e90*/  FMUL.FTZ R4, R187, R4 ;  /* 0x00000004bb047220 */ /* 0x000fe40000410000 */
[----:B----4-:R-:W-:Y:S01]  /*7ea0*/  @!P0 FADD.FTZ R170, R170, R7 ;  /* 0x00000007aaaa8221 */ /* 0x010fe20000010000 */
[----:B------:R-:W0:Y:S01]  /*7eb0*/  SHFL.DOWN PT, R5, R6, 0x2, 0x1f ;  /* 0x08401f0006057f89 */ /* 0x000e2200000e0000 */
[----:B------:R-:W-:Y:S01]  /*7ec0*/  ISETP.GT.AND P0, PT, R130, 0x1d, PT ;  /* 0x0000001d8200780c */ /* 0x000fe20003f04270 */
[----:B------:R-:W-:Y:S02]  /*7ed0*/  FMUL.FTZ R155, R155, R190 ;  /* 0x000000be9b9b7220 */ /* 0x000fe40000410000 */
[----:B------:R-:W4:Y:S01]  /*7ee0*/  SHFL.DOWN PT, R7, R170, 0x2, 0x1f ;  /* 0x08401f00aa077f89 */ /* 0x000f2200000e0000 */
[----:B------:R-:W-:-:S02]  /*7ef0*/  FMUL.FTZ R156, R156, R213 ;  /* 0x000000d59c9c7220 */ /* 0x000fc40000410000 */
[----:B------:R-:W-:Y:S02]  /*7f00*/  FMUL.FTZ R157, R157, R184 ;  /* 0x000000b89d9d7220 */ /* 0x000fe40000410000 */
[----:B------:R-:W-:Y:S02]  /*7f10*/  FMUL.FTZ R158, R158, R223 ;  /* 0x000000df9e9e7220 */ /* 0x000fe40000410000 */
[----:B------:R-:W-:Y:S02]  /*7f20*/  FMUL.FTZ R160, R160, R179 ;  /* 0x000000b3a0a07220 */ /* 0x000fe40000410000 */
[----:B------:R-:W-:Y:S02]  /*7f30*/  FMUL.FTZ R168, R168, R171 ;  /* 0x000000aba8a87220 */ /* 0x000fe40000410000 */
[C---:B------:R-:W-:Y:S02]  /*7f40*/  FMUL.FTZ R195, R138.reuse, R195 ;  /* 0x000000c38ac37220 */ /* 0x040fe40000410000 */
[----:B------:R-:W-:-:S02]  /*7f50*/  FMUL.FTZ R190, R138, R190 ;  /* 0x000000be8abe7220 */ /* 0x000fc40000410000 */
[C---:B------:R-:W-:Y:S02]  /*7f60*/  FMUL.FTZ R213, R138.reuse, R213 ;  /* 0x000000d58ad57220 */ /* 0x040fe40000410000 */
[C---:B------:R-:W-:Y:S02]  /*7f70*/  FMUL.FTZ R184, R138.reuse, R184 ;  /* 0x000000b88ab87220 */ /* 0x040fe40000410000 */
[----:B------:R-:W-:Y:S02]  /*7f80*/  FMUL.FTZ R223, R138, R223 ;  /* 0x000000df8adf7220 */ /* 0x000fe40000410000 */
[----:B0-----:R-:W-:Y:S02]  /*7f90*/  @!P0 FADD.FTZ R6, R6, R5 ;  /* 0x0000000506068221 */ /* 0x001fe40000010000 */
[----:B------:R-:W-:Y:S02]  /*7fa0*/  FMUL.FTZ R5, R138, R215 ;  /* 0x000000d78a057220 */ /* 0x000fe40000410000 */
[----:B----4-:R-:W-:Y:S01]  /*7fb0*/  @!P0 FADD.FTZ R170, R170, R7 ;  /* 0x00000007aaaa8221 */ /* 0x010fe20000010000 */
[----:B------:R-:W-:Y:S01]  /*7fc0*/  ISETP.GT.AND P0, PT, R130, 0x1b, PT ;  /* 0x0000001b8200780c */ /* 0x000fe20003f04270 */
[----:B------:R-:W0:Y:S01]  /*7fd0*/  SHFL.DOWN PT, R7, R6, 0x4, 0x1f ;  /* 0x08801f0006077f89 */ /* 0x000e2200000e0000 */
[----:B------:R-:W-:-:S02]  /*7fe0*/  FMUL.FTZ R194, R194, R5 ;  /* 0x00000005c2c27220 */ /* 0x000fc40000410000 */
[-C--:B------:R-:W-:Y:S01]  /*7ff0*/  FMUL.FTZ R5, R138, R193.reuse ;  /* 0x000000c18a057220 */ /* 0x080fe20000410000 */
[----:B------:R-:W4:Y:S01]  /*8000*/  SHFL.DOWN PT, R19, R170, 0x4, 0x1f ;  /* 0x08801f00aa137f89 */ /* 0x000f2200000e0000 */
[----:B------:R-:W-:Y:S02]  /*8010*/  FMUL.FTZ R193, R148, R193 ;  /* 0x000000c194c17220 */ /* 0x000fe40000410000 */
[----:B------:R-:W-:Y:S02]  /*8020*/  FMUL.FTZ R5, R174, R5 ;  /* 0x00000005ae057220 */ /* 0x000fe40000410000 */
[----:B------:R-:W-:Y:S02]  /*8030*/  FMUL.FTZ R179, R138, R179 ;  /* 0x000000b38ab37220 */ /* 0x000fe40000410000 */
[----:B------:R-:W-:Y:S02]  /*8040*/  FFMA.FTZ R176, R176, R193, R5 ;  /* 0x000000c1b0b07223 */ /* 0x000fe40000010005 */
[----:B------:R-:W-:-:S02]  /*8050*/  FMUL.FTZ R5, R152, R221 ;  /* 0x000000dd98057220 */ /* 0x000fc40000410000 */
[----:B------:R-:W-:Y:S02]  /*8060*/  FMUL.FTZ R171, R138, R171 ;  /* 0x000000ab8aab7220 */ /* 0x000fe40000410000 */
[-C--:B------:R-:W-:Y:S02]  /*8070*/  FFMA.FTZ R44, R77, R5.reuse, R44 ;  /* 0x000000054d2c7223 */ /* 0x080fe4000001002c */
[----:B------:R-:W-:Y:S02]  /*8080*/  FFMA.FTZ R188, R188, R5, R175 ;  /* 0x00000005bcbc7223 */ /* 0x000fe400000100af */
[----:B------:R-:W-:Y:S02]  /*8090*/  FMUL.FTZ R5, R138, R178 ;  /* 0x000000b28a057220 */ /* 0x000fe40000410000 */
[----:B------:R-:W-:Y:S02]  /*80a0*/  FFMA.FTZ R185, R185, R154, R4 ;  /* 0x0000009ab9b97223 */ /* 0x000fe40000010004 */
[----:B0-----:R-:W-:-:S02]  /*80b0*/  @!P0 FADD.FTZ R6, R6, R7 ;  /* 0x0000000706068221 */ /* 0x001fc40000010000 */
[----:B------:R-:W-:Y:S02]  /*80c0*/  FMUL.FTZ R5, R214, R5 ;  /* 0x00000005d6057220 */ /* 0x000fe40000410000 */
[----:B----4-:R-:W-:Y:S01]  /*80d0*/  @!P0 FADD.FTZ R170, R170, R19 ;  /* 0x00000013aaaa8221 */ /* 0x010fe20000010000 */
[----:B------:R-:W0:Y:S01]  /*80e0*/  SHFL.DOWN PT, R7, R6, 0x8, 0x1f ;  /* 0x09001f0006077f89 */ /* 0x000e2200000e0000 */
[----:B------:R-:W-:Y:S01]  /*80f0*/  ISETP.GT.AND P0, PT, R130, 0x17, PT ;  /* 0x000000178200780c */ /* 0x000fe20003f04270 */
[----:B------:R-:W-:Y:S02]  /*8100*/  FFMA.FTZ R208, R208, R159, R5 ;  /* 0x0000009fd0d07223 */ /* 0x000fe40000010005 */
[----:B------:R-:W4:Y:S01]  /*8110*/  SHFL.DOWN PT, R19, R170, 0x8, 0x1f ;  /* 0x09001f00aa137f89 */ /* 0x000f2200000e0000 */
        /* <DEDUP_REMOVED lines=10> */
[----:B0-----:R-:W-:Y:S02]  /*81c0*/  @!P0 FADD.FTZ R6, R6, R7 ;  /* 0x0000000706068221 */ /* 0x001fe40000010000 */
[----:B------:R-:W-:Y:S02]  /*81d0*/  FMUL.FTZ R171, R196, R171 ;  /* 0x000000abc4ab7220 */ /* 0x000fe40000410000 */
[----:B----4-:R-:W-:Y:S01]  /*81e0*/  @!P0 FADD.FTZ R170, R170, R19 ;  /* 0x00000013aaaa8221 */ /* 0x010fe20000010000 */
[----:B------:R-:W0:Y:S01]  /*81f0*/  SHFL.DOWN PT, R7, R6, 0x10, 0x1f ;  /* 0x0a001f0006077f89 */ /* 0x000e2200000e0000 */
[----:B------:R-:W-:Y:S01]  /*8200*/  ISETP.GT.AND P0, PT, R130, 0xf, PT ;  /* 0x0000000f8200780c */ /* 0x000fe20003f04270 */
[----:B------:R-:W-:-:S02]  /*8210*/  FMUL.FTZ R140, R140, R169 ;  /* 0x000000a98c8c7220 */ /* 0x000fc40000410000 */
[----:B------:R-:W4:Y:S01]  /*8220*/  SHFL.DOWN PT, R19, R170, 0x10, 0x1f ;  /* 0x0a001f00aa137f89 */ /* 0x000f2200000e0000 */
        /* <DEDUP_REMOVED lines=10> */
[----:B0-----:R-:W-:Y:S02]  /*82d0*/  @!P0 FADD.FTZ R6, R6, R7 ;  /* 0x0000000706068221 */ /* 0x001fe40000010000 */
[----:B------:R-:W-:-:S02]  /*82e0*/  FMUL.FTZ R7, R142, R173 ;  /* 0x000000ad8e077220 */ /* 0x000fc40000410000 */
[----:B----4-:R-:W-:Y:S02]  /*82f0*/  @!P0 FADD.FTZ R170, R170, R19 ;  /* 0x00000013aaaa8221 */ /* 0x010fe40000010000 */
[C---:B------:R-:W-:Y:S02]  /*8300*/  FMUL.FTZ R173, R138.reuse, R173 ;  /* 0x000000ad8aad7220 */ /* 0x040fe40000410000 */
[----:B------:R-:W-:Y:S01]  /*8310*/  FMUL.FTZ R138, R138, R169 ;  /* 0x000000a98a8a7220 */ /* 0x000fe20000410000 */
[----:B------:R-:W-:Y:S01]  /*8320*/  MOV R5, R170 ;  /* 0x000000aa00057202 */ /* 0x000fe20000000f00 */
[----:B------:R-:W-:Y:S02]  /*8330*/  IMAD.MOV.U32 R4, RZ, RZ, R6 ;  /* 0x000000ffff047224 */ /* 0x000fe400078e0006 */
[----:B------:R-:W-:Y:S02]  /*8340*/  FMUL.FTZ R173, R198, R173 ;  /* 0x000000adc6ad7220 */ /* 0x000fe40000410000 */
[----:B------:R-:W-:Y:S01]  /*8350*/  FMUL.FTZ R138, R199, R138 ;  /* 0x0000008ac78a7220 */ /* 0x000fe20000410000 */
[----:B------:R0:W-:Y:S01]  /*8360*/  @!P1 STS.64 [R125.X8+0x18d8], R4 ;  /* 0x0018d8047d009388 */ /* 0x0001e20000008a00 */
[----:B------:R-:W-:-:S02]  /*8370*/  FFMA.FTZ R202, R202, R7, R173 ;  /* 0x00000007caca7223 */ /* 0x000fc400000100ad */
[----:B------:R-:W-:Y:S02]  /*8380*/  FFMA.FTZ R203, R203, R140, R138 ;  /* 0x0000008ccbcb7223 */ /* 0x000fe4000001008a */
[----:B------:R-:W-:Y:S02]  /*8390*/  FFMA.FTZ R43, R74, R146, R43 ;  /* 0x000000924a2b7223 */ /* 0x000fe4000001002b */
[----:B------:R-:W-:Y:S02]  /*83a0*/  FFMA.FTZ R42, R75, R193, R42 ;  /* 0x000000c14b2a7223 */ /* 0x000fe4000001002a */
[----:B------:R-:W-:Y:S02]  /*83b0*/  FADD.FTZ R38, R177, R38 ;  /* 0x00000026b1267221 */ /* 0x000fe40000010000 */
[----:B------:R-:W-:Y:S02]  /*83c0*/  FFMA.FTZ R45, R76, R150, R45 ;  /* 0x000000964c2d7223 */ /* 0x000fe4000001002d */
[----:B------:R-:W-:-:S02]  /*83d0*/  FADD.FTZ R39, R176, R39 ;  /* 0x00000027b0277221 */ /* 0x000fc40000010000 */
[----:B------:R-:W-:Y:S02]  /*83e0*/  FADD.FTZ R36, R195, R36 ;  /* 0x00000024c3247221 */ /* 0x000fe40000010000 */
        /* <DEDUP_REMOVED lines=28> */
[----:B---3--:R-:W3:Y:S04]  /*85b0*/  @P0 LDS R18, [R20+0x3210] ;  /* 0x0032100014120984 */ /* 0x008ee80000000800 */
[----:B------:R-:W4:Y:S01]  /*85c0*/  @P0 LDS R19, [R20+0x2e10] ;  /* 0x002e100014130984 */ /* 0x000f220000000800 */
[----:B0-----:R-:W-:-:S02]  /*85d0*/  FADD.FTZ R5, R5, R7 ;  /* 0x0000000705057221 */ /* 0x001fc40000010000 */
[----:B------:R-:W-:Y:S02]  /*85e0*/  FADD.FTZ R4, R4, R6 ;  /* 0x0000000604047221 */ /* 0x000fe40000010000 */
[----:B---3--:R-:W-:Y:S02]  /*85f0*/  @P0 FADD.FTZ R5, R5, R18 ;  /* 0x0000001205050221 */ /* 0x008fe40000010000 */
[----:B----4-:R-:W-:-:S03]  /*8600*/  @P0 FADD.FTZ R4, R4, R19 ;  /* 0x0000001304040221 */ /* 0x010fc60000010000 */
[----:B------:R0:W-:Y:S04]  /*8610*/  STS [R20+0x3210], R5 ;  /* 0x0032100514007388 */ /* 0x0001e80000000800 */
[----:B------:R0:W-:Y:S02]  /*8620*/  STS [R20+0x2e10], R4 ;  /* 0x002e100414007388 */ /* 0x0001e40000000800 */
.L_x_3072:
[----:B0-----:R-:W-:Y:S05]  /*8630*/  BSYNC B0 ;  /* 0x0000000000007941 */ /* 0x001fea0003800000 */
.L_x_3071:
[----:B------:R-:W-:Y:S02]  /*8640*/  IADD3 R25, R25, 0x1, RZ ;  /* 0x0000000119197810 */ /* 0x000fe40007ffe0ff */
[----:B------:R-:W-:Y:S02]  /*8650*/  IADD3 R23, P1, R23, 0x1, RZ ;  /* 0x0000000117177810 */ /* 0x000fe40007f3e0ff */
[----:B------:R-:W-:Y:S02]  /*8660*/  ISETP.GE.AND P0, PT, R25, c[0x0][0x16c], PT ;  /* 0x00005b0019007a0c */ /* 0x000fe40003f06270 */
[----:B------:R-:W-:-:S11]  /*8670*/  IADD3.X R0, RZ, R0, RZ, P1, !PT ;  /* 0x00000000ff007210 */ /* 0x000fd60000ffe4ff */
[----:B-123--:R-:W-:Y:S01]  /*8680*/  @P0 CALL.REL.NOINC `(.L_x_3025) ;  /* 0x0000001000000944 */ /* 0x00efe20003c00000 */
[----:B------:R-:W-:Y:S05]  /*8690*/  BRA `(.L_x_3073) ;  /* 0xffffc5e000007947 */ /* 0x000fea000383ffff */
.L_x_3025:
        /* <DEDUP_REMOVED lines=88> */
.L_x_3075:
[----:B------:R-:W-:Y:S05]  /*8c20*/  BSYNC B0 ;  /* 0x0000000000007941 */ /* 0x000fea0003800000 */
.L_x_3074:
        /* <DEDUP_REMOVED lines=175> */
.L_x_3077:
[----:B------:R-:W-:Y:S05]  /*9720*/  BSYNC B0 ;  /* 0x0000000000007941 */ /* 0x000fea0003800000 */
.L_x_3076:
        /* <DEDUP_REMOVED lines=54> */
.L_x_3019:
        /* <DEDUP_REMOVED lines=29> */
.L_x_3080:
[----:B------:R-:W-:Y:S05]  /*9c60*/  BSYNC B0 ;  /* 0x0000000000007941 */ /* 0x000fea0003800000 */
.L_x_3079:
        /* <DEDUP_REMOVED lines=28> */
.L_x_3082:
[----:B------:R-:W1:Y:S02]  /*9e30*/  S2R R15, SR_TID.X ;  /* 0x00000000000f7919 */ /* 0x000e640000002100 */
.L_x_3083:
[----:B------:R-:W-:Y:S05]  /*9e40*/  BSYNC B0 ;  /* 0x0000000000007941 */ /* 0x000fea0003800000 */
.L_x_3081:
        /* <DEDUP_REMOVED lines=10> */
.L_x_3084:
        /* <DEDUP_REMOVED lines=26> */
.L_x_3030:
[----:B------:R-:W-:Y:S01]  /*a090*/  HFMA2.MMA R221, -RZ, RZ, 0, 5.9604644775390625e-08 ;  /* 0x00000001ffdd7435 */ /* 0x000fe200000001ff */
[----:B------:R-:W-:Y:S01]  /*a0a0*/  IMAD.MOV.U32 R218, RZ, RZ, R6 ;  /* 0x000000ffffda7224 */ /* 0x000fe200078e0006 */
[----:B------:R-:W-:Y:S01]  /*a0b0*/  MOV R222, RZ ;  /* 0x000000ff00de7202 */ /* 0x000fe20000000f00 */
[----:B------:R-:W-:Y:S01]  /*a0c0*/  IMAD.MOV.U32 R223, RZ, RZ, -0x1 ;  /* 0xffffffffffdf7424 */ /* 0x000fe200078e00ff */
[----:B------:R-:W-:-:S02]  /*a0d0*/  MOV R4, 0xa0f0 ;  /* 0x0000a0f000047802 */ /* 0x000fc40000000f00 */
[----:B------:R-:W-:Y:S05]  /*a0e0*/  CALL.REL.NOINC `($__internal_125_$__cuda_sm70_shflsync_up) ;  /* 0x00000f0000007944 */ /* 0x000fea0003c00000 */
[----:B-1----:R-:W-:Y:S01]  /*a0f0*/  MOV R205, R218 ;  /* 0x000000da00cd7202 */ /* 0x002fe20000000f00 */
[----:B0-----:R-:W-:Y:S05]  /*a100*/  BRA `(.L_x_3085) ;  /* 0xffffbe9000007947 */ /* 0x001fea000383ffff */
.L_x_3031:
[----:B------:R-:W-:Y:S01]  /*a110*/  HFMA2.MMA R222, -RZ, RZ, 0, 0 ;  /* 0x00000000ffde7435 */ /* 0x000fe200000001ff */
[----:B------:R-:W-:Y:S01]  /*a120*/  MOV R218, R7 ;  /* 0x0000000700da7202 */ /* 0x000fe20000000f00 */
[----:B------:R-:W-:Y:S01]  /*a130*/  IMAD.MOV.U32 R221, RZ, RZ, 0x1 ;  /* 0x00000001ffdd7424 */ /* 0x000fe200078e00ff */
[----:B------:R-:W-:-:S02]  /*a140*/  MOV R223, 0xffffffff ;  /* 0xffffffff00df7802 */ /* 0x000fc40000000f00 */
[----:B------:R-:W-:Y:S02]  /*a150*/  MOV R4, 0xa170 ;  /* 0x0000a17000047802 */ /* 0x000fe40000000f00 */
[----:B01----:R-:W-:Y:S05]  /*a160*/  CALL.REL.NOINC `($__internal_125_$__cuda_sm70_shflsync_up) ;  /* 0x00000e8000007944 */ /* 0x003fea0003c00000 */
        /* <DEDUP_REMOVED lines=10> */
[----:B------:R-:W-:Y:S05]  /*a210*/  CALL.REL.NOINC `($__internal_125_$__cuda_sm70_shflsync_up) ;  /* 0x00000dd000007944 */ /* 0x000fea0003c00000 */
[----:B0-----:R-:W-:Y:S01]  /*a220*/  HFMA2.MMA R222, -RZ, RZ, 0, 0 ;  /* 0x00000000ffde7435 */ /* 0x001fe200000001ff */
[----:B-1----:R-:W-:Y:S01]  /*a230*/  MOV R6, R218 ;  /* 0x000000da00067202 */ /* 0x002fe20000000f00 */
[----:B------:R-:W-:Y:S01]  /*a240*/  IMAD.MOV.U32 R221, RZ, RZ, 0x2 ;  /* 0x00000002ffdd7424 */ /* 0x000fe200078e00ff */
[----:B------:R-:W-:-:S02]  /*a250*/  MOV R218, R7 ;  /* 0x0000000700da7202 */ /* 0x000fc40000000f00 */
[----:B------:R-:W-:Y:S02]  /*a260*/  MOV R223, 0xffffffff ;  /* 0xffffffff00df7802 */ /* 0x000fe40000000f00 */
[----:B------:R-:W-:Y:S02]  /*a270*/  MOV R4, 0xa290 ;  /* 0x0000a29000047802 */ /* 0x000fe40000000f00 */
[----:B------:R-:W-:Y:S05]  /*a280*/  CALL.REL.NOINC `($__internal_125_$__cuda_sm70_shflsync_up) ;  /* 0x00000d6000007944 */ /* 0x000fea0003c00000 */
        /* <DEDUP_REMOVED lines=8> */
[----:B------:R-:W-:Y:S05]  /*a310*/  CALL.REL.NOINC `($__internal_125_$__cuda_sm70_shflsync_up) ;  /* 0x00000cd000007944 */ /* 0x000fea0003c00000 */
[----:B0-----:R-:W-:Y:S01]  /*a320*/  HFMA2.MMA R222, -RZ, RZ, 0, 0 ;  /* 0x00000000ffde7435 */ /* 0x001fe200000001ff */
[----:B-1----:R-:W-:Y:S01]  /*a330*/  MOV R6, R218 ;  /* 0x000000da00067202 */ /* 0x002fe20000000f00 */
[----:B------:R-:W-:Y:S01]  /*a340*/  IMAD.MOV.U32 R221, RZ, RZ, 0x4 ;  /* 0x00000004ffdd7424 */ /* 0x000fe200078e00ff */
[----:B------:R-:W-:Y:S02]  /*a350*/  MOV R218, R7 ;  /* 0x0000000700da7202 */ /* 0x000fe40000000f00 */
[----:B------:R-:W-:Y:S02]  /*a360*/  MOV R223, 0xffffffff ;  /* 0xffffffff00df7802 */ /* 0x000fe40000000f00 */
[----:B------:R-:W-:Y:S02]  /*a370*/  MOV R4, 0xa390 ;  /* 0x0000a39000047802 */ /* 0x000fe40000000f00 */
[----:B------:R-:W-:Y:S05]  /*a380*/  CALL.REL.NOINC `($__internal_125_$__cuda_sm70_shflsync_up) ;  /* 0x00000c6000007944 */ /* 0x000fea0003c00000 */
[----:B------:R-:W-:Y:S01]  /*a390*/  ISETP.GE.AND P0, PT, R130, 0x4, PT ;  /* 0x000000048200780c */ /* 0x000fe20003f06270 */
[----:B0-----:R-:W-:Y:S01]  /*a3a0*/  HFMA2.MMA R222, -RZ, RZ, 0, 0 ;  /* 0x00000000ffde7435 */ /* 0x001fe200000001ff */
[----:B------:R-:W-:Y:S01]  /*a3b0*/  IMAD.MOV.U32 R221, RZ, RZ, 0x8 ;  /* 0x00000008ffdd7424 */ /* 0x000fe200078e00ff */
[----:B------:R-:W-:Y:S01]  /*a3c0*/  MOV R4, 0xa430 ;  /* 0x0000a43000047802 */ /* 0x000fe20000000f00 */
[----:B------:R-:W-:-:S09]  /*a3d0*/  IMAD.MOV.U32 R223, RZ, RZ, -0x1 ;  /* 0xffffffffffdf7424 */ /* 0x000fd200078e00ff */
[----:B-1----:R-:W-:Y:S02]  /*a3e0*/  @P0 FFMA.FTZ R7, R205, R218, R7 ;  /* 0x000000dacd070223 */ /* 0x002fe40000010007 */
[----:B------:R-:W-:-:S05]  /*a3f0*/  @P0 FMUL.FTZ R205, R6, R205 ;  /* 0x000000cd06cd0220 */ /* 0x000fca0000410000 */
[----:B------:R-:W-:-:S04]  /*a400*/  MOV R216, R205 ;  /* 0x000000cd00d87202 */ /* 0x000fc80000000f00 */
[----:B------:R-:W-:Y:S02]  /*a410*/  MOV R218, R216 ;  /* 0x000000d800da7202 */ /* 0x000fe40000000f00 */
[----:B------:R-:W-:Y:S05]  /*a420*/  CALL.REL.NOINC `($__internal_125_$__cuda_sm70_shflsync_up) ;  /* 0x00000bc000007944 */ /* 0x000fea0003c00000 */
[----:B0-----:R-:W-:Y:S01]  /*a430*/  HFMA2.MMA R221, -RZ, RZ, 0, 4.76837158203125e-07 ;  /* 0x00000008ffdd7435 */ /* 0x001fe200000001ff */
[----:B-1----:R-:W-:Y:S01]  /*a440*/  MOV R6, R218 ;  /* 0x000000da00067202 */ /* 0x002fe20000000f00 */
[----:B------:R-:W-:Y:S01]  /*a450*/  IMAD.MOV.U32 R218, RZ, RZ, R7 ;  /* 0x000000ffffda7224 */ /* 0x000fe200078e0007 */
[----:B------:R-:W-:Y:S01]  /*a460*/  MOV R222, RZ ;  /* 0x000000ff00de7202 */ /* 0x000fe20000000f00 */
[----:B------:R-:W-:Y:S01]  /*a470*/  IMAD.MOV.U32 R223, RZ, RZ, -0x1 ;  /* 0xffffffffffdf7424 */ /* 0x000fe200078e00ff */
[----:B------:R-:W-:Y:S02]  /*a480*/  MOV R4, 0xa4a0 ;  /* 0x0000a4a000047802 */ /* 0x000fe40000000f00 */
[----:B------:R-:W-:Y:S05]  /*a490*/  CALL.REL.NOINC `($__internal_125_$__cuda_sm70_shflsync_up) ;  /* 0x00000b5000007944 */ /* 0x000fea0003c00000 */
[----:B------:R-:W-:Y:S01]  /*a4a0*/  ISETP.GE.AND P0, PT, R130, 0x8, PT ;  /* 0x000000088200780c */ /* 0x000fe20003f06270 */
[----:B0-----:R-:W-:Y:S01]  /*a4b0*/  HFMA2.MMA R221, -RZ, RZ, 0, 9.5367431640625e-07 ;  /* 0x00000010ffdd7435 */ /* 0x001fe200000001ff */
[----:B------:R-:W-:Y:S01]  /*a4c0*/  MOV R222, RZ ;  /* 0x000000ff00de7202 */ /* 0x000fe20000000f00 */
[----:B------:R-:W-:Y:S01]  /*a4d0*/  IMAD.MOV.U32 R223, RZ, RZ, -0x1 ;  /* 0xffffffffffdf7424 */ /* 0x000fe200078e00ff */
[----:B------:R-:W-:-:S09]  /*a4e0*/  MOV R4, 0xa540 ;  /* 0x0000a54000047802 */ /* 0x000fd20000000f00 */
[----:B-1----:R-:W-:Y:S02]  /*a4f0*/  @P0 FFMA.FTZ R7, R216, R218, R7 ;  /* 0x000000dad8070223 */ /* 0x002fe40000010007 */
[----:B------:R-:W-:-:S03]  /*a500*/  @P0 FMUL.FTZ R216, R6, R216 ;  /* 0x000000d806d80220 */ /* 0x000fc60000410000 */
[----:B------:R-:W-:Y:S02]  /*a510*/  MOV R205, R7 ;  /* 0x0000000700cd7202 */ /* 0x000fe40000000f00 */
[----:B------:R-:W-:Y:S02]  /*a520*/  MOV R218, R216 ;  /* 0x000000d800da7202 */ /* 0x000fe40000000f00 */
[----:B------:R-:W-:Y:S05]  /*a530*/  CALL.REL.NOINC `($__internal_125_$__cuda_sm70_shflsync_up) ;  /* 0x00000ab000007944 */ /* 0x000fea0003c00000 */
[----:B0-----:R-:W-:Y:S01]  /*a540*/  HFMA2.MMA R221, -RZ, RZ, 0, 9.5367431640625e-07 ;  /* 0x00000010ffdd7435 */ /* 0x001fe200000001ff */
[----:B-1----:R-:W-:Y:S01]  /*a550*/  IMAD.MOV.U32 R217, RZ, RZ, R218 ;  /* 0x000000ffffd97224 */ /* 0x002fe200078e00da */
[----:B------:R-:W-:Y:S01]  /*a560*/  MOV R218, R7 ;  /* 0x0000000700da7202 */ /* 0x000fe20000000f00 */
[----:B------:R-:W-:Y:S01]  /*a570*/  IMAD.MOV.U32 R222, RZ, RZ, RZ ;  /* 0x000000ffffde7224 */ /* 0x000fe200078e00ff */
[----:B------:R-:W-:Y:S02]  /*a580*/  MOV R223, 0xffffffff ;  /* 0xffffffff00df7802 */ /* 0x000fe40000000f00 */
[----:B------:R-:W-:Y:S02]  /*a590*/  MOV R4, 0xa5b0 ;  /* 0x0000a5b000047802 */ /* 0x000fe40000000f00 */
[----:B------:R-:W-:Y:S05]  /*a5a0*/  CALL.REL.NOINC `($__internal_125_$__cuda_sm70_shflsync_up) ;  /* 0x00000a4000007944 */ /* 0x000fea0003c00000 */
[----:B-1----:R-:W-:Y:S01]  /*a5b0*/  MOV R4, R218 ;  /* 0x000000da00047202 */ /* 0x002fe20000000f00 */
[----:B0-----:R-:W-:Y:S05]  /*a5c0*/  BRA `(.L_x_3086) ;  /* 0xffffbb5000007947 */ /* 0x001fea000383ffff */
.L_x_3034:
[----:B------:R-:W-:Y:S01]  /*a5d0*/  HFMA2.MMA R221, -RZ, RZ, 0, 5.9604644775390625e-08 ;  /* 0x00000001ffdd7435 */ /* 0x000fe200000001ff */
[----:B------:R-:W-:Y:S01]  /*a5e0*/  IMAD.MOV.U32 R218, RZ, RZ, R205 ;  /* 0x000000ffffda7224 */ /* 0x000fe200078e00cd */
[----:B0-----:R-:W-:Y:S01]  /*a5f0*/  MOV R222, RZ ;  /* 0x000000ff00de7202 */ /* 0x001fe20000000f00 */
[----:B------:R-:W-:Y:S01]  /*a600*/  IMAD.MOV.U32 R223, RZ, RZ, -0x1 ;  /* 0xffffffffffdf7424 */ /* 0x000fe200078e00ff */
[----:B------:R-:W-:-:S02]  /*a610*/  MOV R4, 0xa630 ;  /* 0x0000a63000047802 */ /* 0x000fc40000000f00 */
[----:B-1----:R-:W-:Y:S05]  /*a620*/  CALL.REL.NOINC `($__internal_125_$__cuda_sm70_shflsync_up) ;  /* 0x000009c000007944 */ /* 0x002fea0003c00000 */
[----:B0-----:R-:W-:Y:S01]  /*a630*/  HFMA2.MMA R222, -RZ, RZ, 0, 0 ;  /* 0x00000000ffde7435 */ /* 0x001fe200000001ff */
[----:B-1----:R-:W-:Y:S01]  /*a640*/  MOV R6, R218 ;  /* 0x000000da00067202 */ /* 0x002fe20000000f00 */
[----:B------:R-:W-:Y:S01]  /*a650*/  IMAD.MOV.U32 R221, RZ, RZ, 0x1 ;  /* 0x00000001ffdd7424 */ /* 0x000fe200078e00ff */
[----:B------:R-:W-:-:S02]  /*a660*/  MOV R218, R219 ;  /* 0x000000db00da7202 */ /* 0x000fc40000000f00 */
[----:B------:R-:W-:Y:S02]  /*a670*/  MOV R223, 0xffffffff ;  /* 0xffffffff00df7802 */ /* 0x000fe40000000f00 */
[----:B------:R-:W-:Y:S02]  /*a680*/  MOV R4, 0xa6a0 ;  /* 0x0000a6a000047802 */ /* 0x000fe40000000f00 */
[----:B------:R-:W-:Y:S05]  /*a690*/  CALL.REL.NOINC `($__internal_125_$__cuda_sm70_shflsync_up) ;  /* 0x0000095000007944 */ /* 0x000fea0003c00000 */
[----:B------:R-:W-:Y:S01]  /*a6a0*/  HFMA2.MMA R224, -RZ, RZ, 0, 1.847743988037109375e-06 ;  /* 0x0000001fffe07435 */ /* 0x000fe200000001ff */
[----:B------:R-:W-:Y:S01]  /*a6b0*/  IMAD.MOV.U32 R205, RZ, RZ, R6 ;  /* 0x000000ffffcd7224 */ /* 0x000fe200078e0006 */
[----:B-1----:R-:W-:Y:S01]  /*a6c0*/  MOV R216, R218 ;  /* 0x000000da00d87202 */ /* 0x002fe20000000f00 */
[----:B------:R-:W-:Y:S01]  /*a6d0*/  IMAD.MOV.U32 R7, RZ, RZ, RZ ;  /* 0x000000ffff077224 */ /* 0x000fe200078e00ff */
[----:B0-----:R-:W-:Y:S02]  /*a6e0*/  MOV R222, R18 ;  /* 0x0000001200de7202 */ /* 0x001fe40000000f00 */
[----:B------:R-:W-:Y:S02]  /*a6f0*/  MOV R225, 0xffffffff ;  /* 0xffffffff00e17802 */ /* 0x000fe40000000f00 */
[----:B------:R-:W-:-:S02]  /*a700*/  MOV R4, 0xa720 ;  /* 0x0000a72000047802 */ /* 0x000fc40000000f00 */
[----:B------:R-:W-:Y:S05]  /*a710*/  CALL.REL.NOINC `($__internal_124_$__cuda_sm70_shflsync_idx_p) ;  /* 0x0000089000007944 */ /* 0x000fea0003c00000 */
[----:B-1----:R-:W-:Y:S01]  /*a720*/  MOV R18, R7 ;  /* 0x0000000700127202 */ /* 0x002fe20000000f00 */
[----:B------:R-:W-:Y:S01]  /*a730*/  HFMA2.MMA R7, -RZ, RZ, 0, 0 ;  /* 0x00000000ff077435 */ /* 0x000fe200000001ff */
[----:B0-----:R-:W-:Y:S01]  /*a740*/  IMAD.MOV.U32 R222, RZ, RZ, R19 ;  /* 0x000000ffffde7224 */ /* 0x001fe200078e0013 */
[----:B------:R-:W-:Y:S01]  /*a750*/  MOV R225, 0xffffffff ;  /* 0xffffffff00e17802 */ /* 0x000fe20000000f00 */
[----:B------:R-:W-:Y:S01]  /*a760*/  IMAD.MOV.U32 R224, RZ, RZ, 0x1f ;  /* 0x0000001fffe07424 */ /* 0x000fe200078e00ff */
[----:B------:R-:W-:-:S02]  /*a770*/  MOV R4, 0xa790 ;  /* 0x0000a79000047802 */ /* 0x000fc40000000f00 */
[----:B------:R-:W-:Y:S05]  /*a780*/  CALL.REL.NOINC `($__internal_124_$__cuda_sm70_shflsync_idx_p) ;  /* 0x0000082000007944 */ /* 0x000fea0003c00000 */
[----:B-1----:R-:W-:Y:S01]  /*a790*/  MOV R5, R7 ;  /* 0x0000000700057202 */ /* 0x002fe20000000f00 */
[----:B0-----:R-:W-:Y:S05]  /*a7a0*/  BRA `(.L_x_3087) ;  /* 0xffffbaf000007947 */ /* 0x001fea000383ffff */
.L_x_3037:
[----:B------:R-:W-:Y:S01]  /*a7b0*/  HFMA2.MMA R207, -RZ, RZ, 0, 5.9604644775390625e-08 ;  /* 0x00000001ffcf7435 */ /* 0x000fe200000001ff */
[----:B------:R-:W-:Y:S01]  /*a7c0*/  IMAD.MOV.U32 R200, RZ, RZ, R6 ;  /* 0x000000ffffc87224 */ /* 0x000fe200078e0006 */
[----:B------:R-:W-:Y:S01]  /*a7d0*/  MOV R202, 0x1f ;  /* 0x0000001f00ca7802 */ /* 0x000fe20000000f00 */
[----:B------:R-:W-:Y:S01]  /*a7e0*/  IMAD.MOV.U32 R225, RZ, RZ, -0x1 ;  /* 0xffffffffffe17424 */ /* 0x000fe200078e00ff */
[----:B------:R-:W-:-:S02]  /*a7f0*/  MOV R4, 0xa810 ;  /* 0x0000a81000047802 */ /* 0x000fc40000000f00 */
[----:B------:R-:W-:Y:S05]  /*a800*/  CALL.REL.NOINC `($__internal_123_$__cuda_sm70_shflsync_down) ;  /* 0x0000076000007944 */ /* 0x000fea0003c00000 */
[----:B-1----:R-:W-:Y:S01]  /*a810*/  MOV R199, R200 ;  /* 0x000000c800c77202 */ /* 0x002fe20000000f00 */
[----:B0-----:R-:W-:Y:S05]  /*a820*/  BRA `(.L_x_3088) ;  /* 0xffffbf4000007947 */ /* 0x001fea000383ffff */
.L_x_3038:
[----:B------:R-:W-:Y:S01]  /*a830*/  HFMA2.MMA R202, -RZ, RZ, 0, 1.847743988037109375e-06 ;  /* 0x0000001fffca7435 */ /* 0x000fe200000001ff */
[----:B------:R-:W-:Y:S01]  /*a840*/  MOV R200, R7 ;  /* 0x0000000700c87202 */ /* 0x000fe20000000f00 */
[----:B------:R-:W-:Y:S01]  /*a850*/  IMAD.MOV.U32 R207, RZ, RZ, 0x1 ;  /* 0x00000001ffcf7424 */ /* 0x000fe200078e00ff */
[----:B------:R-:W-:-:S02]  /*a860*/  MOV R225, 0xffffffff ;  /* 0xffffffff00e17802 */ /* 0x000fc40000000f00 */
[----:B------:R-:W-:Y:S02]  /*a870*/  MOV R4, 0xa890 ;  /* 0x0000a89000047802 */ /* 0x000fe40000000f00 */
[----:B01----:R-:W-:Y:S05]  /*a880*/  CALL.REL.NOINC `($__internal_123_$__cuda_sm70_shflsync_down) ;  /* 0x000006e000007944 */ /* 0x003fea0003c00000 */
        /* <DEDUP_REMOVED lines=9> */
[----:B------:R-:W-:Y:S05]  /*a920*/  CALL.REL.NOINC `($__internal_123_$__cuda_sm70_shflsync_down) ;  /* 0x0000064000007944 */ /* 0x000fea0003c00000 */
[----:B0-----:R-:W-:Y:S01]  /*a930*/  HFMA2.MMA R202, -RZ, RZ, 0, 1.847743988037109375e-06 ;  /* 0x0000001fffca7435 */ /* 0x001fe200000001ff */
[----:B-1----:R-:W-:Y:S01]  /*a940*/  MOV R6, R200 ;  /* 0x000000c800067202 */ /* 0x002fe20000000f00 */
[----:B------:R-:W-:Y:S01]  /*a950*/  IMAD.MOV.U32 R207, RZ, RZ, 0x2 ;  /* 0x00000002ffcf7424 */ /* 0x000fe200078e00ff */
[----:B------:R-:W-:-:S02]  /*a960*/  MOV R200, R7 ;  /* 0x0000000700c87202 */ /* 0x000fc40000000f00 */
[----:B------:R-:W-:Y:S02]  /*a970*/  MOV R225, 0xffffffff ;  /* 0xffffffff00e17802 */ /* 0x000fe40000000f00 */
[----:B------:R-:W-:Y:S02]  /*a980*/  MOV R4, 0xa9a0 ;  /* 0x0000a9a000047802 */ /* 0x000fe40000000f00 */
[----:B------:R-:W-:Y:S05]  /*a990*/  CALL.REL.NOINC `($__internal_123_$__cuda_sm70_shflsync_down) ;  /* 0x000005d000007944 */ /* 0x000fea0003c00000 */
[----:B-1----:R-:W-:Y:S01]  /*a9a0*/  @!P3 FFMA.FTZ R7, R199, R200, R7 ;  /* 0x000000c8c707b223 */ /* 0x002fe20000010007 */
[----:B0-----:R-:W-:Y:S01]  /*a9b0*/  HFMA2.MMA R202, -RZ, RZ, 0, 1.847743988037109375e-06 ;  /* 0x0000001fffca7435 */ /* 0x001fe200000001ff */
[----:B------:R-:W-:Y:S01]  /*a9c0*/  @!P3 FMUL.FTZ R199, R6, R199 ;  /* 0x000000c706c7b220 */ /* 0x000fe20000410000 */
[----:B------:R-:W-:Y:S01]  /*a9d0*/  MOV R225, 0xffffffff ;  /* 0xffffffff00e17802 */ /* 0x000fe20000000f00 */
[----:B------:R-:W-:Y:S01]  /*a9e0*/  IMAD.MOV.U32 R207, RZ, RZ, 0x4 ;  /* 0x00000004ffcf7424 */ /* 0x000fe200078e00ff */
[----:B------:R-:W-:Y:S01]  /*a9f0*/  MOV R4, 0xaa20 ;  /* 0x0000aa2000047802 */ /* 0x000fe20000000f00 */
[----:B------:R-:W-:Y:S02]  /*aa00*/  IMAD.MOV.U32 R200, RZ, RZ, R199 ;  /* 0x000000ffffc87224 */ /* 0x000fe400078e00c7 */
        /* <DEDUP_REMOVED lines=32> */
[----:B------:R-:W-:Y:S05]  /*ac10*/  CALL.REL.NOINC `($__internal_123_$__cuda_sm70_shflsync_down) ;  /* 0x0000035000007944 */ /* 0x000fea0003c00000 */
[----:B0-----:R-:W-:Y:S01]  /*ac20*/  HFMA2.MMA R207, -RZ, RZ, 0, 9.5367431640625e-07 ;  /* 0x00000010ffcf7435 */ /* 0x001fe200000001ff */
[----:B-1----:R-:W-:Y:S01]  /*ac30*/  IMAD.MOV.U32 R6, RZ, RZ, R200 ;  /* 0x000000ffff067224 */ /* 0x002fe200078e00c8 */
[----:B------:R-:W-:Y:S01]  /*ac40*/  MOV R200, R201 ;  /* 0x000000c900c87202 */ /* 0x000fe20000000f00 */
[----:B------:R-:W-:Y:S01]  /*ac50*/  IMAD.MOV.U32 R202, RZ, RZ, 0x1f ;  /* 0x0000001fffca7424 */ /* 0x000fe200078e00ff */
[----:B------:R-:W-:Y:S02]  /*ac60*/  MOV R225, 0xffffffff ;  /* 0xffffffff00e17802 */ /* 0x000fe40000000f00 */
[----:B------:R-:W-:Y:S02]  /*ac70*/  MOV R4, 0xac90 ;  /* 0x0000ac9000047802 */ /* 0x000fe40000000f00 */
[----:B------:R-:W-:Y:S05]  /*ac80*/  CALL.REL.NOINC `($__internal_123_$__cuda_sm70_shflsync_down) ;  /* 0x000002e000007944 */ /* 0x000fea0003c00000 */
[----:B-1----:R-:W-:Y:S01]  /*ac90*/  @!P0 FFMA.FTZ R201, R203, R200, R201 ;  /* 0x000000c8cbc98223 */ /* 0x002fe200000100c9 */
[----:B------:R-:W-:Y:S01]  /*aca0*/  HFMA2.MMA R7, -RZ, RZ, 0, 0 ;  /* 0x00000000ff077435 */ /* 0x000fe200000001ff */
[----:B------:R-:W-:Y:S01]  /*acb0*/  @!P0 FMUL.FTZ R203, R6, R203 ;  /* 0x000000cb06cb8220 */ /* 0x000fe20000410000 */
[----:B0-----:R-:W-:Y:S01]  /*acc0*/  MOV R225, 0xffffffff ;  /* 0xffffffff00e17802 */ /* 0x001fe20000000f00 */
[----:B------:R-:W-:Y:S01]  /*acd0*/  IMAD.MOV.U32 R224, RZ, RZ, 0x1f ;  /* 0x0000001fffe07424 */ /* 0x000fe200078e00ff */
[----:B------:R-:W-:-:S02]  /*ace0*/  MOV R4, 0xad10 ;  /* 0x0000ad1000047802 */ /* 0x000fc40000000f00 */
[----:B------:R-:W-:Y:S02]  /*acf0*/  MOV R222, R203 ;  /* 0x000000cb00de7202 */ /* 0x000fe40000000f00 */
[----:B------:R-:W-:Y:S05]  /*ad00*/  CALL.REL.NOINC `($__internal_124_$__cuda_sm70_shflsync_idx_p) ;  /* 0x000002a000007944 */ /* 0x000fea0003c00000 */
[----:B-1----:R-:W-:Y:S01]  /*ad10*/  IMAD.MOV.U32 R6, RZ, RZ, R7 ;  /* 0x000000ffff067224 */ /* 0x002fe200078e0007 */
[----:B------:R-:W-:Y:S01]  /*ad20*/  HFMA2.MMA R7, -RZ, RZ, 0, 0 ;  /* 0x00000000ff077435 */ /* 0x000fe200000001ff */
[----:B0-----:R-:W-:Y:S01]  /*ad30*/  MOV R222, R201 ;  /* 0x000000c900de7202 */ /* 0x001fe20000000f00 */
[----:B------:R-:W-:Y:S01]  /*ad40*/  IMAD.MOV.U32 R224, RZ, RZ, 0x1f ;  /* 0x0000001fffe07424 */ /* 0x000fe200078e00ff */
[----:B------:R-:W-:Y:S02]  /*ad50*/  MOV R225, 0xffffffff ;  /* 0xffffffff00e17802 */ /* 0x000fe40000000f00 */
[----:B------:R-:W-:Y:S02]  /*ad60*/  MOV R4, 0xad80 ;  /* 0x0000ad8000047802 */ /* 0x000fe40000000f00 */
[----:B------:R-:W-:Y:S05]  /*ad70*/  CALL.REL.NOINC `($__internal_124_$__cuda_sm70_shflsync_idx_p) ;  /* 0x0000023000007944 */ /* 0x000fea0003c00000 */
[----:B------:R-:W-:Y:S01]  /*ad80*/  HFMA2.MMA R207, -RZ, RZ, 0, 5.9604644775390625e-08 ;  /* 0x00000001ffcf7435 */ /* 0x000fe200000001ff */
[----:B------:R-:W-:Y:S01]  /*ad90*/  MOV R198, R6 ;  /* 0x0000000600c67202 */ /* 0x000fe20000000f00 */
[----:B-1----:R-:W-:Y:S01]  /*ada0*/  IMAD.MOV.U32 R199, RZ, RZ, R7 ;  /* 0x000000ffffc77224 */ /* 0x002fe200078e0007 */
[----:B------:R-:W-:Y:S01]  /*adb0*/  MOV R200, R203 ;  /* 0x000000cb00c87202 */ /* 0x000fe20000000f00 */
[----:B------:R-:W-:Y:S01]  /*adc0*/  IMAD.MOV.U32 R202, RZ, RZ, 0x1f ;  /* 0x0000001fffca7424 */ /* 0x000fe200078e00ff */
[----:B0-----:R-:W-:-:S02]  /*add0*/  MOV R225, 0xffffffff ;  /* 0xffffffff00e17802 */ /* 0x001fc40000000f00 */
[----:B------:R-:W-:Y:S02]  /*ade0*/  MOV R4, 0xae00 ;  /* 0x0000ae0000047802 */ /* 0x000fe40000000f00 */
[----:B------:R-:W-:Y:S05]  /*adf0*/  CALL.REL.NOINC `($__internal_123_$__cuda_sm70_shflsync_down) ;  /* 0x0000017000007944 */ /* 0x000fea0003c00000 */
[----:B0-----:R-:W-:Y:S01]  /*ae00*/  HFMA2.MMA R207, -RZ, RZ, 0, 5.9604644775390625e-08 ;  /* 0x00000001ffcf7435 */ /* 0x001fe200000001ff */
[----:B-1----:R-:W-:Y:S01]  /*ae10*/  MOV R6, R200 ;  /* 0x000000c800067202 */ /* 0x002fe20000000f00 */
[----:B------:R-:W-:Y:S01]  /*ae20*/  IMAD.MOV.U32 R200, RZ, RZ, R201 ;  /* 0x000000ffffc87224 */ /* 0x000fe200078e00c9 */
[----:B------:R-:W-:Y:S01]  /*ae30*/  MOV R202, 0x1f ;  /* 0x0000001f00ca7802 */ /* 0x000fe20000000f00 */
[----:B------:R-:W-:Y:S01]  /*ae40*/  IMAD.MOV.U32 R225, RZ, RZ, -0x1 ;  /* 0xffffffffffe17424 */ /* 0x000fe200078e00ff */
[----:B------:R-:W-:Y:S02]  /*ae50*/  MOV R4, 0xae70 ;  /* 0x0000ae7000047802 */ /* 0x000fe40000000f00 */
[----:B------:R-:W-:Y:S05]  /*ae60*/  CALL.REL.NOINC `($__internal_123_$__cuda_sm70_shflsync_down) ;  /* 0x0000010000007944 */ /* 0x000fea0003c00000 */
[----:B------:R-:W-:Y:S01]  /*ae70*/  HFMA2.MMA R224, -RZ, RZ, 0, 1.847743988037109375e-06 ;  /* 0x0000001fffe07435 */ /* 0x000fe200000001ff */
[----:B------:R-:W-:Y:S01]  /*ae80*/  MOV R201, R6 ;  /* 0x0000000600c97202 */ /* 0x000fe20000000f00 */
[----:B------:R-:W-:Y:S01]  /*ae90*/  IMAD.MOV.U32 R7, RZ, RZ, RZ ;  /* 0x000000ffff077224 */ /* 0x000fe200078e00ff */
[----:B------:R-:W-:Y:S02]  /*aea0*/  MOV R222, R18 ;  /* 0x0000001200de7202 */ /* 0x000fe40000000f00 */
[----:B0-----:R-:W-:-:S02]  /*aeb0*/  MOV R225, 0xffffffff ;  /* 0xffffffff00e17802 */ /* 0x001fc40000000f00 */
[----:B------:R-:W-:Y:S02]  /*aec0*/  MOV R4, 0xaee0 ;  /* 0x0000aee000047802 */ /* 0x000fe40000000f00 */
[----:B-1----:R-:W-:Y:S05]  /*aed0*/  CALL.REL.NOINC `($__internal_124_$__cuda_sm70_shflsync_idx_p) ;  /* 0x000000d000007944 */ /* 0x002fea0003c00000 */
[----:B-1----:R-:W-:Y:S01]  /*aee0*/  IMAD.MOV.U32 R202, RZ, RZ, R7 ;  /* 0x000000ffffca7224 */ /* 0x002fe200078e0007 */
[----:B------:R-:W-:Y:S01]  /*aef0*/  HFMA2.MMA R7, -RZ, RZ, 0, 0 ;  /* 0x00000000ff077435 */ /* 0x000fe200000001ff */
[----:B0-----:R-:W-:Y:S01]  /*af00*/  MOV R222, R19 ;  /* 0x0000001300de7202 */ /* 0x001fe20000000f00 */
[----:B------:R-:W-:Y:S01]  /*af10*/  IMAD.MOV.U32 R224, RZ, RZ, 0x1f ;  /* 0x0000001fffe07424 */ /* 0x000fe200078e00ff */
[----:B------:R-:W-:Y:S02]  /*af20*/  MOV R225, 0xffffffff ;  /* 0xffffffff00e17802 */ /* 0x000fe40000000f00 */
[----:B------:R-:W-:Y:S02]  /*af30*/  MOV R4, 0xaf50 ;  /* 0x0000af5000047802 */ /* 0x000fe40000000f00 */
[----:B------:R-:W-:Y:S05]  /*af40*/  CALL.REL.NOINC `($__internal_124_$__cuda_sm70_shflsync_idx_p) ;  /* 0x0000006000007944 */ /* 0x000fea0003c00000 */
[----:B-1----:R-:W-:Y:S01]  /*af50*/  MOV R203, R7 ;  /* 0x0000000700cb7202 */ /* 0x002fe20000000f00 */
[----:B0-----:R-:W-:Y:S05]  /*af60*/  BRA `(.L_x_3089) ;  /* 0xffffb9a000007947 */ /* 0x001fea000383ffff */
        .weak           $__internal_123_$__cuda_sm70_shflsync_down
        .type           $__internal_123_$__cuda_sm70_shflsync_down,@function
        .size           $__internal_123_$__cuda_sm70_shflsync_down,($__internal_124_$__cuda_sm70_shflsync_idx_p - $__internal_123_$__cuda_sm70_shflsync_down)
$__internal_123_$__cuda_sm70_shflsync_down:
[----:B------:R-:W-:Y:S01]  /*af70*/  IMAD.MOV.U32 R5, RZ, RZ, 0x0 ;  /* 0x00000000ff057424 */ /* 0x000fe200078e00ff */
[----:B------:R-:W-:Y:S04]  /*af80*/  WARPSYNC R225 ;  /* 0x000000e100007348 */ /* 0x000fe80003800000 */
[----:B------:R0:W1:Y:S01]  /*af90*/  SHFL.DOWN PT, R200, R200, R207, R202 ;  /* 0x080000cfc8c87389 */ /* 0x00006200000e00ca */
[----:B------:R-:W-:Y:S05]  /*afa0*/  RET.REL.NODEC R4 `(_Z25selective_scan_bwd_kernelI32Selective_Scan_bwd_kernel_traitsILi64ELi16ELb0ELb1ELb0ELb0ELb1EN3c104HalfEfEEv12SSMParamsBwd) ;  /* 0xffff505004007950 */ /* 0x000fea0003c3ffff */
        .weak           $__internal_124_$__cuda_sm70_shflsync_idx_p
        .type           $__internal_124_$__cuda_sm70_shflsync_idx_p,@function
        .size           $__internal_124_$__cuda_sm70_shflsync_idx_p,($__internal_125_$__cuda_sm70_shflsync_up - $__internal_124_$__cuda_sm70_shflsync_idx_p)
$__internal_124_$__cuda_sm70_shflsync_idx_p:
[----:B------:R-:W-:Y:S01]  /*afb0*/  HFMA2.MMA R5, -RZ, RZ, 0, 0 ;  /* 0x00000000ff057435 */ /* 0x000fe200000001ff */
[----:B------:R-:W-:Y:S04]  /*afc0*/  WARPSYNC R225 ;  /* 0x000000e100007348 */ /* 0x000fe80003800000 */
[----:B------:R0:W1:Y:S01]  /*afd0*/  SHFL.IDX PT, R7, R222, R7, R224 ;  /* 0x00000007de077389 */ /* 0x00006200000e00e0 */
[----:B------:R-:W-:Y:S05]  /*afe0*/  RET.REL.NODEC R4 `(_Z25selective_scan_bwd_kernelI32Selective_Scan_bwd_kernel_traitsILi64ELi16ELb0ELb1ELb0ELb0ELb1EN3c104HalfEfEEv12SSMParamsBwd) ;  /* 0xffff501004007950 */ /* 0x000fea0003c3ffff */
        .weak           $__internal_125_$__cuda_sm70_shflsync_up
        .type           $__internal_125_$__cuda_sm70_shflsync_up,@function
        .size           $__internal_125_$__cuda_sm70_shflsync_up,(.L_x_8937 - $__internal_125_$__cuda_sm70_shflsync_up)
$__internal_125_$__cuda_sm70_shflsync_up:
[----:B------:R-:W-:Y:S01]  /*aff0*/  MOV R5, 0x0 ;  /* 0x0000000000057802 */ /* 0x000fe20000000f00 */
[----:B------:R-:W-:Y:S04]  /*b000*/  WARPSYNC R223 ;  /* 0x000000df00007348 */ /* 0x000fe80003800000 */
[----:B------:R0:W1:Y:S01]  /*b010*/  SHFL.UP PT, R218, R218, R221, R222 ;  /* 0x040000dddada7389 */ /* 0x00006200000e00de */
[----:B------:R-:W-:Y:S05]  /*b020*/  RET.REL.NODEC R4 `(_Z25selective_scan_bwd_kernelI32Selective_Scan_bwd_kernel_traitsILi64ELi16ELb0ELb1ELb0ELb0ELb1EN3c104HalfEfEEv12SSMParamsBwd) ;  /* 0xffff4fd004007950 */ /* 0x000fea0003c3ffff */
.L_x_3090:
        /* <DEDUP_REMOVED lines=13> */
.L_x_8937:


//--------------------- .text._Z25selective_scan_bwd_kernelI32Selective_Scan_bwd_kernel_traitsILi64ELi16ELb0ELb1ELb0ELb1ELb0EN3c104HalfEfEEv12SSMParamsBwd --------------------------
	.section	.text._Z25selective_scan_bwd_kernelI32Selective_Scan_bwd_kernel_traitsILi64ELi16ELb0ELb1ELb0ELb1ELb0EN3c104HalfEfEEv12SSMParamsBwd,"ax",@progbits
	.sectioninfo	@"SHI_REGISTERS=243"
	.align	128
        .global         _Z25selective_scan_bwd_kernelI32Selective_Scan_bwd_kernel_traitsILi64ELi16ELb0ELb1ELb0ELb1ELb0EN3c104HalfEfEEv12SSMParamsBwd
        .type           _Z25selective_scan_bwd_kernelI32Selective_Scan_bwd_kernel_traitsILi64ELi16ELb0ELb1ELb0ELb1ELb0EN3c104HalfEfEEv12SSMParamsBwd,@function
        .size           _Z25selective_scan_bwd_kernelI32Selective_Scan_bwd_kernel_traitsILi64ELi16ELb0ELb1ELb0ELb1ELb0EN3c104HalfEfEEv12SSMParamsBwd,(.L_x_8940 - _Z25selective_scan_bwd_kernelI32Selective_Scan_bwd_kernel_traitsILi64ELi16ELb0ELb1ELb0ELb1ELb0EN3c104HalfEfEEv12SSMParamsBwd)
        .other          _Z25selective_scan_bwd_kernelI32Selective_Scan_bwd_kernel_traitsILi64ELi16ELb0ELb1ELb0ELb1ELb0EN3c104HalfEfEEv12SSMParamsBwd,@"STO_CUDA_ENTRY STV_DEFAULT"
_Z25selective_scan_bwd_kernelI32Selective_Scan_bwd_kernel_traitsILi64ELi16ELb0ELb1ELb0ELb1ELb0EN3c104HalfEfEEv12SSMParamsBwd:
.text._Z25selective_scan_bwd_kernelI32Selective_Scan_bwd_kernel_traitsILi64ELi16ELb0ELb1ELb0ELb1ELb0EN3c104HalfEfEEv12SSMParamsBwd:
        /* <DEDUP_REMOVED lines=24> */
[----:B------:R-:W-:Y:S01]  /*0180*/  HFMA2.MMA R133, -RZ, RZ, 0, 0 ;  /* 0x00000000ff857435 */ /* 0x000fe200000001ff */
        /* <DEDUP_REMOVED lines=25> */
[----:B------:R-:W-:Y:S01]  /*0320*/  IMAD R9, R139, c[0x0][0x27c], R8 ;  /* 0x00009f008b097a24 */ /* 0x000fe200078e0208 */
[----:B------:R-:W-:Y:S01]  /*0330*/  IADD3 R3, R3, R5, RZ ;  /* 0x0000000503037210 */ /* 0x000fe20007ffe0ff */
[----:B------:R-:W-:-:S04]  /*0340*/  IMAD.WIDE.U32 R4, R139, c[0x0][0x1e0], RZ ;  /* 0x000078008b047a25 */ /* 0x000fc800078e00ff */
[----:B------:R-:W-:Y:S01]  /*0350*/  IMAD.WIDE.U32 R2, R143, c[0x0][0x1d8], R2 ;  /* 0x000076008f027a25 */ /* 0x000fe200078e0002 */
[----:B------:R-:W-:-:S03]  /*0360*/  IADD3 R5, R5, R7, RZ ;  /* 0x0000000705057210 */ /* 0x000fc60007ffe0ff */
[----:B------:R-:W-:Y:S02]  /*0370*/  IMAD.WIDE.U32 R6, R139, c[0x0][0x278], RZ ;  /* 0x00009e008b067a25 */ /* 0x000fe400078e00ff */
[-C--:B------:R-:W-:Y:S02]  /*0380*/  @!P1 IADD3 R0, R0, -R11.reuse, RZ ;  /* 0x8000000b00009210 */ /* 0x080fe40007ffe0ff */
[----:B------:R-:W-:Y:S02]  /*0390*/  @!P1 IADD3 R137, R137, 0x1, RZ ;  /* 0x0000000189899810 */ /* 0x000fe40007ffe0ff */
[----:B------:R-:W-:Y:S01]  /*03a0*/  ISETP.GE.U32.AND P0, PT, R0, R11, PT ;  /* 0x0000000b0000720c */ /* 0x000fe20003f06070 */
[----:B------:R-:W-:Y:S01]  /*03b0*/  IMAD R0, R136, c[0x0][0x1d8], RZ ;  /* 0x0000760088007a24 */ /* 0x000fe200078e02ff */
[----:B------:R-:W-:Y:S01]  /*03c0*/  IADD3 R7, R7, R9, RZ ;  /* 0x0000000907077210 */ /* 0x000fe20007ffe0ff */
[----:B------:R-:W-:Y:S01]  /*03d0*/  IMAD.WIDE.U32 R8, R139, c[0x0][0x190], RZ ;  /* 0x000064008b087a25 */ /* 0x000fe200078e00ff */
[----:B------:R-:W-:-:S02]  /*03e0*/  IADD3 R11, R132, -0x400, RZ ;  /* 0xfffffc00840b7810 */ /* 0x000fc40007ffe0ff */
[----:B------:R-:W-:Y:S01]  /*03f0*/  ISETP.NE.AND P1, PT, RZ, c[0x0][0x178], PT ;  /* 0x00005e00ff007a0c */ /* 0x000fe20003f25270 */
        /* <DEDUP_REMOVED lines=15> */
[----:B------:R-:W-:Y:S01]  /*04f0*/  IMAD.MOV.U32 R10, RZ, RZ, RZ ;  /* 0x000000ffff0a7224 */ /* 0x000fe200078e00ff */
[----:B------:R-:W-:Y:S02]  /*0500*/  IADD3.X R4, R13, R5, R12, P2, !PT ;  /* 0x000000050d047210 */ /* 0x000fe400017fe40c */
[C---:B------:R-:W-:Y:S02]  /*0510*/  LEA R128, P2, R129.reuse, c[0x0][0x248], 0x1 ;  /* 0x0000920081807a11 */ /* 0x040fe400078408ff */
[----:B------:R-:W-:Y:S02]  /*0520*/  ISETP.NE.U32.AND P0, PT, RZ, c[0x0][0x260], PT ;  /* 0x00009800ff007a0c */ /* 0x000fe40003f05070 */
[----:B------:R-:W-:Y:S02]  /*0530*/  SHF.R.S32.HI R164, RZ, 0x1f, R137 ;  /* 0x0000001fffa47819 */ /* 0x000fe40000011489 */
[----:B------:R-:W-:-:S02]  /*0540*/  LEA.HI.X R129, R129, c[0x0][0x24c], R2, 0x1, P2 ;  /* 0x0000930081817a11 */ /* 0x000fc400010f0c02 */
[----:B------:R-:W-:Y:S02]  /*0550*/  ISETP.NE.AND.EX P0, PT, RZ, c[0x0][0x264], PT, P0 ;  /* 0x00009900ff007a0c */ /* 0x000fe40003f05300 */
[----:B------:R-:W-:Y:S02]  /*0560*/  ISETP.NE.U32.AND P2, PT, RZ, c[0x0][0x348], PT ;  /* 0x0000d200ff007a0c */ /* 0x000fe40003f45070 */
[----:B------:R-:W-:Y:S01]  /*0570*/  LEA.HI.X R131, R131, c[0x0][0x244], R0, 0x1, P1 ;  /* 0x0000910083837a11 */ /* 0x000fe200008f0c00 */
[----:B------:R-:W-:Y:S01]  /*0580*/  IMAD R0, R164, c[0x0][0x1a8], RZ ;  /* 0x00006a00a4007a24 */ /* 0x000fe200078e02ff */
[----:B------:R-:W-:Y:S02]  /*0590*/  ISETP.NE.AND.EX P2, PT, RZ, c[0x0][0x34c], PT, P2 ;  /* 0x0000d300ff007a0c */ /* 0x000fe40003f45320 */
[----:B------:R-:W-:Y:S01]  /*05a0*/  ISETP.NE.U32.AND P1, PT, RZ, c[0x0][0x328], PT ;  /* 0x0000ca00ff007a0c */ /* 0x000fe20003f25070 */
[----:B------:R-:W-:Y:S01]  /*05b0*/  IMAD R3, R137, c[0x0][0x1ac], R0 ;  /* 0x00006b0089037a24 */ /* 0x000fe200078e0200 */
[----:B------:R-:W-:-:S02]  /*05c0*/  IADD3 R11, P5, R11, R8, RZ ;  /* 0x000000080b0b7210 */ /* 0x000fc40007fbe0ff */
[----:B------:R-:W-:Y:S01]  /*05d0*/  ISETP.NE.AND.EX P1, PT, RZ, c[0x0][0x32c], PT, P1 ;  /* 0x0000cb00ff007a0c */ /* 0x000fe20003f25310 */
[----:B------:R-:W-:Y:S01]  /*05e0*/  @P0 IMAD R0, R139, c[0x0][0x164], R143 ;  /* 0x000059008b000a24 */ /* 0x000fe200078e028f */
[----:B------:R-:W-:Y:S01]  /*05f0*/  IADD3 R2, R9, R3, RZ ;  /* 0x0000000309027210 */ /* 0x000fe20007ffe0ff */
[----:B------:R-:W-:Y:S01]  /*0600*/  HFMA2.MMA R3, -RZ, RZ, 0, 0 ;  /* 0x00000000ff037435 */ /* 0x000fe200000001ff */
[----:B------:R-:W-:Y:S01]  /*0610*/  LEA R126, P4, R127, c[0x0][0x308], 0x1 ;  /* 0x0000c2007f7e7a11 */ /* 0x000fe200078808ff */
[----:B------:R-:W-:Y:S01]  /*0620*/  @P0 IMAD R0, R0, c[0x0][0x174], RZ ;  /* 0x00005d0000000a24 */ /* 0x000fe200078e02ff */
[----:B------:R-:W-:Y:S02]  /*0630*/  IADD3.X R2, R13, R2, RZ, P5, !PT ;  /* 0x000000020d027210 */ /* 0x000fe40002ffe4ff */
[----:B------:R-:W-:Y:S01]  /*0640*/  @P2 LEA R10, P5, R143, c[0x0][0x348], 0x2 ;  /* 0x0000d2008f0a2a11 */ /* 0x000fe200078a10ff */
[----:B------:R-:W-:Y:S01]  /*0650*/  CS2R R12, SRZ ;  /* 0x00000000000c7805 */ /* 0x000fe2000001ff00 */
[----:B------:R-:W-:Y:S01]  /*0660*/  @P0 MOV R15, 0x8 ;  /* 0x00000008000f0802 */ /* 0x000fe20000000f00 */
[----:B------:R-:W-:Y:S01]  /*0670*/  @P0 IMAD R0, R0, c[0x0][0x16c], RZ ;  /* 0x00005b0000000a24 */ /* 0x000fe200078e02ff */
[----:B------:R-:W-:-:S02]  /*0680*/  LEA.HI.X R127, R127, c[0x0][0x30c], R4, 0x1, P4 ;  /* 0x0000c3007f7f7a11 */ /* 0x000fc400020f0c04 */
[----:B------:R-:W-:Y:S01]  /*0690*/  LEA R125, P6, R11, c[0x0][0x228], 0x1 ;  /* 0x00008a000b7d7a11 */ /* 0x000fe200078c08ff */
[----:B------:R-:W-:Y:S01]  /*06a0*/  @P0 IMAD.WIDE R14, R0, R15, c[0x0][0x260] ;  /* 0x00009800000e0625 */ /* 0x000fe200078e020f */
[C---:B------:R-:W-:Y:S01]  /*06b0*/  @P2 LEA.HI.X R3, R143.reuse, c[0x0][0x34c], R136, 0x2, P5 ;  /* 0x0000d3008f032a11 */ /* 0x040fe200028f1488 */
[----:B------:R-:W-:Y:S01]  /*06c0*/  @!P0 CS2R R14, SRZ ;  /* 0x00000000000e8805 */ /* 0x000fe2000001ff00 */
[----:B------:R-:W-:Y:S02]  /*06d0*/  @P1 LEA R12, P4, R143, c[0x0][0x328], 0x2 ;  /* 0x0000ca008f0c1a11 */ /* 0x000fe400078810ff */
[----:B------:R-:W-:Y:S01]  /*06e0*/  LEA.HI.X R123, R11, c[0x0][0x22c], R2, 0x1, P6 ;  /* 0x00008b000b7b7a11 */ /* 0x000fe200030f0c02 */
[----:B------:R-:W-:Y:S01]  /*06f0*/  IMAD.MOV.U32 R11, RZ, RZ, R3 ;  /* 0x000000ffff0b7224 */ /* 0x000fe200078e0003 */
[----:B------:R-:W-:Y:S01]  /*0700*/  @P1 LEA.HI.X R13, R143, c[0x0][0x32c], R136, 0x2, P4 ;  /* 0x0000cb008f0d1a11 */ /* 0x000fe200020f1488 */
[----:B------:R-:W-:Y:S05]  /*0710*/  @!P3 BRA `(.L_x_3091) ;  /* 0x00009d500000b947 */ /* 0x000fea0003800000 */
[----:B------:R-:W0:Y:S01]  /*0720*/  S2R R124, SR_TID.X ;  /* 0x00000000007c7919 */ /* 0x000e220000002100 */
[----:B------:R-:W-:-:S02]  /*0730*/  MOV R133, RZ ;  /* 0x000000ff00857202 */ /* 0x000fc40000000f00 */
[----:B------:R-:W-:Y:S01]  /*0740*/  MOV R121, RZ ;  /* 0x000000ff00797202 */ /* 0x000fe20000000f00 */
[----:B------:R-:W1:Y:S01]  /*0750*/  S2R R122, SR_LANEID ;  /* 0x00000000007a7919 */ /* 0x000e620000000000 */
[----:B------:R-:W-:Y:S02]  /*0760*/  MOV R135, RZ ;  /* 0x000000ff00877202 */ /* 0x000fe40000000f00 */
[----:B0-----:R-:W-:-:S04]  /*0770*/  SHF.R.S32.HI R3, RZ, 0x1f, R124 ;  /* 0x0000001fff037819 */ /* 0x001fc8000001147c */
[----:B------:R-:W-:-:S04]  /*0780*/  LEA.HI R3, R3, R124, RZ, 0x5 ;  /* 0x0000007c03037211 */ /* 0x000fc800078f28ff */
[----:B-1----:R-:W-:Y:S02]  /*0790*/  SHF.R.S32.HI R120, RZ, 0x5, R3 ;  /* 0x00000005ff787819 */ /* 0x002fe40000011403 */
.L_x_3177:
        /* <DEDUP_REMOVED lines=78> */
[CC--:B------:R-:W-:Y:S02]  /*0c80*/  LEA.HI.SX32 R118, R26.reuse, R26.reuse, 0x1b ;  /* 0x0000001a1a767211 */ /* 0x0c0fe400078fdaff */
[C---:B------:R-:W-:Y:S02]  /*0c90*/  IADD3 R43, R26.reuse, 0x80, RZ ;  /* 0x000000801a2b7810 */ /* 0x040fe40007ffe0ff */
[C---:B------:R-:W-:Y:S02]  /*0ca0*/  IADD3 R45, R26.reuse, 0xa0, RZ ;  /* 0x000000a01a2d7810 */ /* 0x040fe40007ffe0ff */
[----:B------:R-:W-:Y:S02]  /*0cb0*/  IADD3 R47, R26, 0xc0, RZ ;  /* 0x000000c01a2f7810 */ /* 0x000fe40007ffe0ff */
[-C--:B------:R-:W-:Y:S02]  /*0cc0*/  LEA.HI.SX32 R31, R31, R26.reuse, 0x1b ;  /* 0x0000001a1f1f7211 */ /* 0x080fe400078fdaff */
[----:B------:R-:W-:-:S02]  /*0cd0*/  LEA.HI.SX32 R33, R33, R26, 0x1b ;  /* 0x0000001a21217211 */ /* 0x000fc400078fdaff */
[C---:B------:R-:W-:Y:S02]  /*0ce0*/  IADD3 R49, R26.reuse, 0xe0, RZ ;  /* 0x000000e01a317810 */ /* 0x040fe40007ffe0ff */
[-C--:B------:R-:W-:Y:S02]  /*0cf0*/  LEA.HI.SX32 R3, R3, R26.reuse, 0x1b ;  /* 0x0000001a03037211 */ /* 0x080fe400078fdaff */
[----:B------:R-:W-:Y:S02]  /*0d00*/  IADD3 R51, R26, 0x100, RZ ;  /* 0x000001001a337810 */ /* 0x000fe40007ffe0ff */
[----:B------:R-:W-:Y:S02]  /*0d10*/  SHF.L.U32 R118, R118, 0x1, RZ ;  /* 0x0000000176767819 */ /* 0x000fe400000006ff */
[----:B------:R-:W-:Y:S01]  /*0d20*/  LEA.HI.SX32 R43, R43, R26, 0x1b ;  /* 0x0000001a2b2b7211 */ /* 0x000fe200078fdaff */
[----:B------:R-:W-:Y:S01]  /*0d30*/  IMAD.SHL.U32 R116, R33, 0x2, RZ ;  /* 0x0000000221747824 */ /* 0x000fe200078e00ff */
[----:B------:R-:W-:-:S02]  /*0d40*/  IADD3 R53, R26, 0x120, RZ ;  /* 0x000001201a357810 */ /* 0x000fc40007ffe0ff */
[C---:B------:R-:W-:Y:S02]  /*0d50*/  IADD3 R55, R26.reuse, 0x140, RZ ;  /* 0x000001401a377810 */ /* 0x040fe40007ffe0ff */
[-C--:B------:R-:W-:Y:S02]  /*0d60*/  LEA.HI.SX32 R45, R45, R26.reuse, 0x1b ;  /* 0x0000001a2d2d7211 */ /* 0x080fe400078fdaff */
[-C--:B------:R-:W-:Y:S02]  /*0d70*/  LEA.HI.SX32 R47, R47, R26.reuse, 0x1b ;  /* 0x0000001a2f2f7211 */ /* 0x080fe400078fdaff */
[----:B------:R-:W-:Y:S02]  /*0d80*/  SHF.L.U32 R117, R31, 0x1, RZ ;  /* 0x000000011f757819 */ /* 0x000fe400000006ff */
[----:B------:R-:W-:Y:S02]  /*0d90*/  IADD3 R57, R26, 0x160, RZ ;  /* 0x000001601a397810 */ /* 0x000fe40007ffe0ff */
[----:B------:R-:W-:-:S02]  /*0da0*/  LEA.HI.SX32 R49, R49, R26, 0x1b ;  /* 0x0000001a31317211 */ /* 0x000fc400078fdaff */
[----:B------:R-:W-:Y:S02]  /*0db0*/  SHF.L.U32 R115, R3, 0x1, RZ ;  /* 0x0000000103737819 */ /* 0x000fe400000006ff */
[C---:B------:R-:W-:Y:S02]  /*0dc0*/  IADD3 R59, R26.reuse, 0x180, RZ ;  /* 0x000001801a3b7810 */ /* 0x040fe40007ffe0ff */
[----:B------:R-:W-:Y:S02]  /*0dd0*/  LEA.HI.SX32 R51, R51, R26, 0x1b ;  /* 0x0000001a33337211 */ /* 0x000fe400078fdaff */
[----:B------:R-:W-:Y:S01]  /*0de0*/  SHF.L.U32 R114, R43, 0x1, RZ ;  /* 0x000000012b727819 */ /* 0x000fe200000006ff */
[----:B------:R-:W-:Y:S01]  /*0df0*/  IMAD.SHL.U32 R112, R47, 0x2, RZ ;  /* 0x000000022f707824 */ /* 0x000fe200078e00ff */
[C---:B------:R-:W-:Y:S02]  /*0e00*/  IADD3 R61, R26.reuse, 0x1a0, RZ ;  /* 0x000001a01a3d7810 */ /* 0x040fe40007ffe0ff */
[----:B------:R-:W-:-:S02]  /*0e10*/  IADD3 R63, R26, 0x1c0, RZ ;  /* 0x000001c01a3f7810 */ /* 0x000fc40007ffe0ff */
[-C--:B------:R-:W-:Y:S02]  /*0e20*/  LEA.HI.SX32 R53, R53, R26.reuse, 0x1b ;  /* 0x0000001a35357211 */ /* 0x080fe400078fdaff */
[-C--:B------:R-:W-:Y:S02]  /*0e30*/  LEA.HI.SX32 R55, R55, R26.reuse, 0x1b ;  /* 0x0000001a37377211 */ /* 0x080fe400078fdaff */
[----:B------:R-:W-:Y:S02]  /*0e40*/  SHF.L.U32 R113, R45, 0x1, RZ ;  /* 0x000000012d717819 */ /* 0x000fe400000006ff */
[----:B------:R-:W-:Y:S02]  /*0e50*/  IADD3 R65, R26, 0x1e0, RZ ;  /* 0x000001e01a417810 */ /* 0x000fe40007ffe0ff */
[----:B------:R-:W-:Y:S02]  /*0e60*/  LEA.HI.SX32 R57, R57, R26, 0x1b ;  /* 0x0000001a39397211 */ /* 0x000fe400078fdaff */
[----:B------:R-:W-:-:S02]  /*0e70*/  SHF.L.U32 R111, R49, 0x1, RZ ;  /* 0x00000001316f7819 */ /* 0x000fc400000006ff */
[-C--:B------:R-:W-:Y:S02]  /*0e80*/  LEA.HI.SX32 R59, R59, R26.reuse, 0x1b ;  /* 0x0000001a3b3b7211 */ /* 0x080fe400078fdaff */
[----:B------:R-:W-:Y:S01]  /*0e90*/  SHF.L.U32 R110, R51, 0x1, RZ ;  /* 0x00000001336e7819 */ /* 0x000fe200000006ff */
[----:B------:R-:W-:Y:S01]  /*0ea0*/  IMAD.SHL.U32 R108, R55, 0x2, RZ ;  /* 0x00000002376c7824 */ /* 0x000fe200078e00ff */
[-C--:B------:R-:W-:Y:S02]  /*0eb0*/  LEA.HI.SX32 R61, R61, R26.reuse, 0x1b ;  /* 0x0000001a3d3d7211 */ /* 0x080fe400078fdaff */
[----:B------:R-:W-:Y:S02]  /*0ec0*/  LEA.HI.SX32 R63, R63, R26, 0x1b ;  /* 0x0000001a3f3f7211 */ /* 0x000fe400078fdaff */
[----:B------:R-:W-:Y:S02]  /*0ed0*/  SHF.L.U32 R109, R53, 0x1, RZ ;  /* 0x00000001356d7819 */ /* 0x000fe400000006ff */
[----:B------:R-:W-:-:S02]  /*0ee0*/  LEA R5, R122, R5, 0x4 ;  /* 0x000000057a057211 */ /* 0x000fc400078e20ff */
[----:B------:R-:W-:Y:S02]  /*0ef0*/  LEA.HI.SX32 R65, R65, R26, 0x1b ;  /* 0x0000001a41417211 */ /* 0x000fe400078fdaff */
[----:B------:R-:W-:Y:S02]  /*0f00*/  SHF.L.U32 R107, R57, 0x1, RZ ;  /* 0x00000001396b7819 */ /* 0x000fe400000006ff */
[----:B------:R-:W-:Y:S01]  /*0f10*/  SHF.L.U32 R106, R59, 0x1, RZ ;  /* 0x000000013b6a7819 */ /* 0x000fe200000006ff */
[----:B------:R-:W-:Y:S01]  /*0f20*/  IMAD.SHL.U32 R104, R63, 0x2, RZ ;  /* 0x000000023f687824 */ /* 0x000fe200078e00ff */
[----:B------:R-:W-:Y:S02]  /*0f30*/  SHF.L.U32 R105, R61, 0x1, RZ ;  /* 0x000000013d697819 */ /* 0x000fe400000006ff */
[----:B------:R-:W-:Y:S02]  /*0f40*/  LEA.HI.SX32 R102, R5, R5, 0x1b ;  /* 0x0000000505667211 */ /* 0x000fe400078fdaff */
[----:B------:R-:W-:-:S02]  /*0f50*/  SHF.L.U32 R103, R65, 0x1, RZ ;  /* 0x0000000141677819 */ /* 0x000fc400000006ff */
[----:B------:R-:W-:Y:S01]  /*0f60*/  SHF.L.U32 R102, R102, 0x1, RZ ;  /* 0x0000000166667819 */ /* 0x000fe200000006ff */
[C---:B------:R-:W-:Y:S01]  /*0f70*/  IMAD.WIDE R2, R8.reuse, 0x2, R128 ;  /* 0x0000000208027825 */ /* 0x040fe200078e0280 */
[----:B------:R-:W-:Y:S02]  /*0f80*/  P2R R50, PR, RZ, 0x1 ;  /* 0x00000001ff327803 */ /* 0x000fe40000000000 */
[-C--:B------:R-:W-:Y:S02]  /*0f90*/  ISETP.GE.AND P1, PT, R8, R67.reuse, PT ;  /* 0x000000430800720c */ /* 0x080fe40003f26270 */
[-C--:B------:R-:W-:Y:S02]  /*0fa0*/  ISETP.GE.AND P3, PT, R28, R67.reuse, PT ;  /* 0x000000431c00720c */ /* 0x080fe40003f66270 */
[-C--:B------:R-:W-:Y:S02]  /*0fb0*/  ISETP.GE.AND P4, PT, R32, R67.reuse, PT ;  /* 0x000000432000720c */ /* 0x080fe40003f86270 */
[----:B------:R-:W-:-:S02]  /*0fc0*/  ISETP.GE.AND P5, PT, R30, R67, PT ;  /* 0x000000431e00720c */ /* 0x000fc40003fa6270 */
[----:B------:R-:W-:Y:S02]  /*0fd0*/  P2R R28, PR, RZ, 0x4 ;  /* 0x00000004ff1c7803 */ /* 0x000fe40000000000 */
[----:B------:R-:W-:Y:S02]  /*0fe0*/  P2R R30, PR, RZ, 0x8 ;  /* 0x00000008ff1e7803 */ /* 0x000fe40000000000 */
[----:B------:R-:W-:Y:S02]  /*0ff0*/  P2R R48, PR, RZ, 0x10 ;  /* 0x00000010ff307803 */ /* 0x000fe40000000000 */
        /* <DEDUP_REMOVED lines=221> */
[----:B------:R-:W2:Y:S04]  /*1dd0*/  LDS.U16 R80, [R102+0xc] ;  /* 0x00000c0066507984 */ /* 0x000ea80000000400 */
[----:B------:R-:W3:Y:S04]  /*1de0*/  LDS.U16 R79, [R102+0xe] ;  /* 0x00000e00664f7984 */ /* 0x000ee80000000400 */
[----:B------:R-:W4:Y:S04]  /*1df0*/  LDS.U16 R71, [R102+0x10] ;  /* 0x0000100066477984 */ /* 0x000f280000000400 */
[----:B------:R-:W4:Y:S01]  /*1e00*/  LDS.U16 R70, [R102+0x12] ;  /* 0x0000120066467984 */ /* 0x000f220000000400 */
[----:B0-----:R-:W-:-:S03]  /*1e10*/  HADD2.F32 R86, -RZ, R86.H0_H0 ;  /* 0x20000056ff567230 */ /* 0x001fc60000004100 */
[----:B------:R0:W0:Y:S01]  /*1e20*/  LDS.U16 R67, [R102+0x14] ;  /* 0x0000140066437984 */ /* 0x0000220000000400 */
[----:B-1----:R-:W-:-:S03]  /*1e30*/  HADD2.F32 R85, -RZ, R85.H0_H0 ;  /* 0x20000055ff557230 */ /* 0x002fc60000004100 */
[----:B------:R1:W0:Y:S01]  /*1e40*/  LDS.U16 R66, [R102+0x16] ;  /* 0x0000160066427984 */ /* 0x0002220000000400 */
[----:B------:R-:W-:-:S03]  /*1e50*/  FFMA.FTZ R18, R86, R18, R135 ;  /* 0x0000001256127223 */ /* 0x000fc60000010087 */
[----:B------:R1:W0:Y:S04]  /*1e60*/  LDS.U16 R63, [R102+0x18] ;  /* 0x00001800663f7984 */ /* 0x0002280000000400 */
[----:B------:R1:W0:Y:S04]  /*1e70*/  LDS.U16 R62, [R102+0x1a] ;  /* 0x00001a00663e7984 */ /* 0x0002280000000400 */
[----:B------:R1:W0:Y:S04]  /*1e80*/  LDS.U16 R60, [R102+0x1c] ;  /* 0x00001c00663c7984 */ /* 0x0002280000000400 */
[----:B------:R1:W0:Y:S01]  /*1e90*/  LDS.U16 R56, [R102+0x1e] ;  /* 0x00001e0066387984 */ /* 0x0002220000000400 */
[----:B------:R-:W-:Y:S01]  /*1ea0*/  HADD2.F32 R29, -RZ, R100.H0_H0 ;  /* 0x20000064ff1d7230 */ /* 0x000fe20000004100 */
[----:B------:R-:W-:Y:S01]  /*1eb0*/  FFMA.FTZ R19, R85, R19, R18 ;  /* 0x0000001355137223 */ /* 0x000fe20000010012 */
[----:B--2---:R-:W-:-:S02]  /*1ec0*/  HADD2.F32 R84, -RZ, R84.H0_H0 ;  /* 0x20000054ff547230 */ /* 0x004fc40000004100 */
[----:B------:R-:W-:Y:S02]  /*1ed0*/  HADD2.F32 R30, -RZ, R99.H0_H0 ;  /* 0x20000063ff1e7230 */ /* 0x000fe40000004100 */
        /* <DEDUP_REMOVED lines=15> */
[----:B------:R-:W-:Y:S01]  /*1fd0*/  IMAD.MOV.U32 R30, RZ, RZ, c[0x0][0x16c] ;  /* 0x00005b00ff1e7624 */ /* 0x000fe200078e00ff */
[----:B------:R-:W-:Y:S01]  /*1fe0*/  HADD2.F32 R71, -RZ, R71.H0_H0 ;  /* 0x20000047ff477230 */ /* 0x000fe20000004100 */
[----:B------:R-:W-:Y:S01]  /*1ff0*/  FFMA.FTZ R18, R79, R29, R18 ;  /* 0x0000001d4f127223 */ /* 0x000fe20000010012 */
[----:B------:R-:W-:-:S02]  /*2000*/  HADD2.F32 R70, -RZ, R70.H0_H0 ;  /* 0x20000046ff467230 */ /* 0x000fc40000004100 */
[----:B------:R-:W-:Y:S01]  /*2010*/  ISETP.GE.AND P5, PT, R30, 0x1, PT ;  /* 0x000000011e00780c */ /* 0x000fe20003fa6270 */
[----:B------:R-:W-:Y:S01]  /*2020*/  FFMA.FTZ R21, R71, R19, R18 ;  /* 0x0000001347157223 */ /* 0x000fe20000010012 */
[----:B------:R-:W-:Y:S06]  /*2030*/  @P4 BRA `(.L_x_3093) ;  /* 0x000001f000004947 */ /* 0x000fec0003800000 */
[----:B-1----:R-:W-:Y:S01]  /*2040*/  FMUL.FTZ R78, R78, 1.4426950216293334961 ;  /* 0x3fb8aa3b4e4e7820 */ /* 0x002fe20000410000 */
        /* <DEDUP_REMOVED lines=30> */
.L_x_3093:
[----:B-1----:R-:W-:Y:S05]  /*2230*/  BSYNC B0 ;  /* 0x0000000000007941 */ /* 0x002fea0003800000 */
.L_x_3092:
        /* <DEDUP_REMOVED lines=10> */
[----:B------:R-:W-:-:S02]  /*22e0*/  HFMA2.MMA R23, -RZ, RZ, 1.3056640625, -1.8671875 ;  /* 0x3d39bf78ff177435 */ /* 0x000fc400000001ff */
        /* <DEDUP_REMOVED lines=28> */
.L_x_3095:
[----:B------:R-:W-:Y:S05]  /*24b0*/  BSYNC B0 ;  /* 0x0000000000007941 */ /* 0x000fea0003800000 */
.L_x_3094:
        /* <DEDUP_REMOVED lines=39> */
.L_x_3097:
[----:B------:R-:W-:Y:S05]  /*2730*/  BSYNC B0 ;  /* 0x0000000000007941 */ /* 0x000fea0003800000 */
.L_x_3096:
        /* <DEDUP_REMOVED lines=39> */
.L_x_3099:
[----:B------:R-:W-:Y:S05]  /*29b0*/  BSYNC B0 ;  /* 0x0000000000007941 */ /* 0x000fea0003800000 */
.L_x_3098:
        /* <DEDUP_REMOVED lines=39> */
.L_x_3101:
[----:B------:R-:W-:Y:S05]  /*2c30*/  BSYNC B0 ;  /* 0x0000000000007941 */ /* 0x000fea0003800000 */
.L_x_3100:
        /* <DEDUP_REMOVED lines=39> */
.L_x_3103:
[----:B------:R-:W-:Y:S05]  /*2eb0*/  BSYNC B0 ;  /* 0x0000000000007941 */ /* 0x000fea0003800000 */
.L_x_3102:
        /* <DEDUP_REMOVED lines=38> */
.L_x_3105:
[----:B------:R-:W-:Y:S05]  /*3120*/  BSYNC B0 ;  /* 0x0000000000007941 */ /* 0x000fea0003800000 */
.L_x_3104:
        /* <DEDUP_REMOVED lines=38> */
.L_x_3107:
[----:B------:R-:W-:Y:S05]  /*3390*/  BSYNC B0 ;  /* 0x0000000000007941 */ /* 0x000fea0003800000 */
.L_x_3106:
        /* <DEDUP_REMOVED lines=38> */
.L_x_3109:
[----:B------:R-:W-:Y:S05]  /*3600*/  BSYNC B0 ;  /* 0x0000000000007941 */ /* 0x000fea0003800000 */
.L_x_3108:
        /* <DEDUP_REMOVED lines=39> */
.L_x_3111:
[----:B------:R-:W-:Y:S05]  /*3880*/  BSYNC B0 ;  /* 0x0000000000007941 */ /* 0x000fea0003800000 */
.L_x_3110:
[----:B------:R-:W-:Y:S01]  /*3890*/  BSSY B0, `(.L_x_3112) ;  /* 0x0000025000007945 */ /* 0x000fe20003800000 */
[----:B------:R-:W-:Y:S01]  /*38a0*/  FSETP.GTU.FTZ.AND P1, PT, R47, 20, PT ;  /* 0x41a000002f00780b */ /* 0x000fe20003f3c000 */
[----:B------:R-:W-:Y:S01]  /*38b0*/  CS2R R44, SRZ ;  /* 0x00000000002c7805 */ /* 0x000fe2000001ff00 */
[----:B------:R-:W-:Y:S01]  /*38c0*/  CS2R R42, SRZ ;  /* 0x00000000002a7805 */ /* 0x000fe2000001ff00 */
        /* <DEDUP_REMOVED lines=33> */
.L_x_3113:
[----:B------:R-:W-:Y:S05]  /*3ae0*/  BSYNC B0 ;  /* 0x0000000000007941 */ /* 0x000fea0003800000 */
.L_x_3112:
        /* <DEDUP_REMOVED lines=33> */
.L_x_3115:
[----:B------:R-:W-:Y:S05]  /*3d00*/  BSYNC B0 ;  /* 0x0000000000007941 */ /* 0x000fea0003800000 */
.L_x_3114:
        /* <DEDUP_REMOVED lines=33> */
.L_x_3117:
[----:B------:R-:W-:Y:S05]  /*3f20*/  BSYNC B0 ;  /* 0x0000000000007941 */ /* 0x000fea0003800000 */
.L_x_3116:
        /* <DEDUP_REMOVED lines=33> */
.L_x_3119:
[----:B------:R-:W-:Y:S05]  /*4140*/  BSYNC B0 ;  /* 0x0000000000007941 */ /* 0x000fea0003800000 */
.L_x_3118:
        /* <DEDUP_REMOVED lines=33> */
.L_x_3121:
[----:B------:R-:W-:Y:S05]  /*4360*/  BSYNC B0 ;  /* 0x0000000000007941 */ /* 0x000fea0003800000 */
.L_x_3120:
        /* <DEDUP_REMOVED lines=33> */
.L_x_3123:
[----:B------:R-:W-:Y:S05]  /*4580*/  BSYNC B0 ;  /* 0x0000000000007941 */ /* 0x000fea0003800000 */
.L_x_3122:
[----:B------:R-:W-:Y:S01]  /*4590*/  BAR.SYNC.DEFER_BLOCKING 0x0 ;  /* 0x0000000000007b1d */ /* 0x000fe20000010000 */
[----:B------:R-:W-:Y:S02]  /*45a0*/  IMAD.MOV.U32 R38, RZ, RZ, RZ ;  /* 0x000000ffff267224 */ /* 0x000fe400078e00ff */
        /* <DEDUP_REMOVED lines=26> */
[----:B------:R-:W-:Y:S01]  /*4750*/  HFMA2.MMA R0, -RZ, RZ, 0, 0 ;  /* 0x00000000ff007435 */ /* 0x000fe200000001ff */
[----:B------:R-:W-:Y:S01]  /*4760*/  CS2R R48, SRZ ;  /* 0x0000000000307805 */ /* 0x000fe2000001ff00 */
[----:B------:R-:W-:Y:S01]  /*4770*/  MOV R51, RZ ;  /* 0x000000ff00337202 */ /* 0x000fe20000000f00 */
[----:B------:R-:W-:Y:S01]  /*4780*/  CS2R R44, SRZ ;  /* 0x00000000002c7805 */ /* 0x000fe2000001ff00 */
[----:B------:R-:W-:Y:S01]  /*4790*/  IADD3 R20, R20, -R5, RZ ;  /* 0x8000000514147210 */ /* 0x000fe20007ffe0ff */
[----:B------:R-:W-:Y:S01]  /*47a0*/  CS2R R42, SRZ ;  /* 0x00000000002a7805 */ /* 0x000fe2000001ff00 */
[----:B------:R-:W-:Y:S01]  /*47b0*/  CS2R R40, SRZ ;  /* 0x0000000000287805 */ /* 0x000fe2000001ff00 */
[----:B------:R-:W-:-:S02]  /*47c0*/  IMAD.MOV.U32 R38, RZ, RZ, RZ ;  /* 0x000000ffff267224 */ /* 0x000fc400078e00ff */
.L_x_3172:
        /* <DEDUP_REMOVED lines=13> */
[----:B------:R-:W-:Y:S02]  /*48a0*/  ISETP.GE.AND P4, PT, R16, R153, PT ;  /* 0x000000991000720c */ /* 0x000fe40003f86270 */
[----:B------:R-:W-:Y:S02]  /*48b0*/  IADD3 R5, R7, R5, RZ ;  /* 0x0000000507057210 */ /* 0x000fe40007ffe0ff */
[C---:B------:R-:W-:Y:S02]  /*48c0*/  LOP3.LUT R16, R8.reuse, 0x80, RZ, 0xfc, !PT ;  /* 0x0000008008107812 */ /* 0x040fe400078efcff */
[----:B------:R-:W-:-:S02]  /*48d0*/  LOP3.LUT R18, R8, 0xa0, RZ, 0xfc, !PT ;  /* 0x000000a008127812 */ /* 0x000fc400078efcff */
[----:B------:R-:W-:Y:S02]  /*48e0*/  PRMT R19, RZ, 0x7610, R19 ;  /* 0x00007610ff137816 */ /* 0x000fe40000000013 */
[----:B------:R-:W-:Y:S02]  /*48f0*/  LEA.HI.X R5, R6, R123, R5, 0x1, P3 ;  /* 0x0000007b06057211 */ /* 0x000fe400018f0c05 */
[-C--:B------:R-:W-:Y:S02]  /*4900*/  ISETP.GE.AND P6, PT, R16, R153.reuse, PT ;  /* 0x000000991000720c */ /* 0x080fe40003fc6270 */
[C---:B------:R-:W-:Y:S01]  /*4910*/  LOP3.LUT R6, R8.reuse, 0xe0, RZ, 0xfc, !PT ;  /* 0x000000e008067812 */ /* 0x040fe200078efcff */
[----:B------:R0:W2:Y:S01]  /*4920*/  @!P2 LDG.E.U16 R19, [R4.64] ;  /* 0x000000040413a981 */ /* 0x0000a2000c1e1500 */
[----:B------:R-:W-:Y:S02]  /*4930*/  LOP3.LUT R16, R8, 0xc0, RZ, 0xfc, !PT ;  /* 0x000000c008107812 */ /* 0x000fe400078efcff */
[----:B------:R-:W-:-:S02]  /*4940*/  ISETP.GE.AND P5, PT, R18, R153, PT ;  /* 0x000000991200720c */ /* 0x000fc40003fa6270 */
[----:B------:R-:W-:Y:S02]  /*4950*/  PRMT R18, RZ, 0x7610, R18 ;  /* 0x00007610ff127816 */ /* 0x000fe40000000012 */
        /* <DEDUP_REMOVED lines=36> */
[----:B------:R-:W-:Y:S02]  /*4ba0*/  LEA R16, P0, R6, c[0x0][0x220], 0x2 ;  /* 0x0000880006107a11 */ /* 0x000fe400078010ff */
[----:B------:R-:W-:Y:S01]  /*4bb0*/  IADD3 R7, R7, R17, RZ ;  /* 0x0000001107077210 */ /* 0x000fe20007ffe0ff */
[----:B------:R0:W4:Y:S01]  /*4bc0*/  @!P3 LDG.E.U16 R149, [R4.64+0x180] ;  /* 0x000180040495b981 */ /* 0x000122000c1e1500 */
[----:B------:R-:W-:Y:S02]  /*4bd0*/  PRMT R151, RZ, 0x7610, R151 ;  /* 0x00007610ff977816 */ /* 0x000fe40000000097 */
[----:B------:R-:W-:Y:S02]  /*4be0*/  ISETP.GE.AND P3, PT, R138, R153, PT ;  /* 0x000000998a00720c */ /* 0x000fe40003f66270 */
[----:B------:R-:W-:-:S02]  /*4bf0*/  LOP3.LUT R138, R8, 0x1e0, RZ, 0xfc, !PT ;  /* 0x000001e0088a7812 */ /* 0x000fc400078efcff */
        /* <DEDUP_REMOVED lines=19> */
[----:B------:R-:W-:Y:S02]  /*4d30*/  IMAD R156, R140, c[0x0][0x1c0], RZ ;  /* 0x000070008c9c7a24 */ /* 0x000fe400078e02ff */
[----:B------:R-:W-:Y:S01]  /*4d40*/  IMAD.IADD R7, R7, 0x1, R159 ;  /* 0x0000000107077824 */ /* 0x000fe200078e029f */
[----:B------:R-:W-:Y:S01]  /*4d50*/  ISETP.NE.AND P1, PT, R124, RZ, PT ;  /* 0x000000ff7c00720c */ /* 0x000fe20003f25270 */
[C---:B------:R-:W-:Y:S02]  /*4d60*/  IMAD R159, R23.reuse, c[0x0][0x1c4], R156 ;  /* 0x00007100179f7a24 */ /* 0x040fe400078e029c */
[----:B0-----:R-:W-:-:S05]  /*4d70*/  IMAD.WIDE.U32 R4, R23, c[0x0][0x1c0], R6 ;  /* 0x0000700017047a25 */ /* 0x001fca00078e0006 */
[----:B------:R-:W-:Y:S02]  /*4d80*/  IADD3 R5, R5, R159, RZ ;  /* 0x0000009f05057210 */ /* 0x000fe40007ffe0ff */
[----:B------:R-:W-:-:S04]  /*4d90*/  LEA R6, P0, R4, c[0x0][0x230], 0x2 ;  /* 0x00008c0004067a11 */ /* 0x000fc800078010ff */
[----:B------:R-:W-:Y:S02]  /*4da0*/  LEA.HI.X R7, R4, c[0x0][0x234], R5, 0x2, P0 ;  /* 0x00008d0004077a11 */ /* 0x000fe400000f1405 */
[----:B------:R-:W-:Y:S02]  /*4db0*/  LEA R4, R20, R23, 0x8 ;  /* 0x0000001714047211 */ /* 0x000fe400078e40ff */
[C---:B------:R-:W-:Y:S02]  /*4dc0*/  @P1 IADD3 R4, R124.reuse, 0x200, RZ ;  /* 0x000002007c041810 */ /* 0x040fe40007ffe0ff */
[----:B------:R-:W-:Y:S02]  /*4dd0*/  LOP3.LUT P0, RZ, R124, 0x1f, RZ, 0xc0, !PT ;  /* 0x0000001f7cff7812 */ /* 0x000fe4000780c0ff */
[----:B------:R-:W-:Y:S02]  /*4de0*/  SHF.L.U32 R167, R4, 0x2, RZ ;  /* 0x0000000204a77819 */ /* 0x000fe400000006ff */
[----:B------:R-:W-:-:S02]  /*4df0*/  ISETP.LT.OR P0, PT, R163, 0x2, P0 ;  /* 0x00000002a300780c */ /* 0x000fc40000701670 */
[----:B-1----:R-:W-:-:S11]  /*4e00*/  MOV R17, RZ ;  /* 0x000000ff00117202 */ /* 0x002fd60000000f00 */
[----:B------:R-:W-:-:S05]  /*4e10*/  @!P0 IADD3 R16, R163, -0x2, RZ ;  /* 0xfffffffea3108810 */ /* 0x000fca0007ffe0ff */
[----:B------:R-:W-:Y:S02]  /*4e20*/  @!P0 IMAD R5, R16, c[0x0][0x16c], R23 ;  /* 0x00005b0010058a24 */ /* 0x000fe400078e0217 */
[----:B------:R-:W-:Y:S02]  /*4e30*/  IMAD.MOV.U32 R16, RZ, RZ, 0x3f800000 ;  /* 0x3f800000ff107424 */ /* 0x000fe400078e00ff */
[----:B------:R-:W-:Y:S01]  /*4e40*/  @!P0 IMAD.WIDE R4, R5, 0x8, R14 ;  /* 0x0000000805048825 */ /* 0x000fe200078e020e */
[----:B------:R-:W-:Y:S02]  /*4e50*/  HADD2.F32 R175, -RZ, R162.H0_H0 ;  /* 0x200000a2ffaf7230 */ /* 0x000fe40000004100 */
[----:B------:R-:W-:Y:S02]  /*4e60*/  HADD2.F32 R178, -RZ, R97.H0_H0 ;  /* 0x20000061ffb27230 */ /* 0x000fe40000004100 */
[----:B------:R-:W-:Y:S01]  /*4e70*/  HADD2.F32 R182, -RZ, R87.H0_H0 ;  /* 0x20000057ffb67230 */ /* 0x000fe20000004100 */
        /* <DEDUP_REMOVED lines=28> */
[----:B------:R-:W-:-:S04]  /*5040*/  FMUL.FTZ R160, R138, 1.4426950216293334961 ;  /* 0x3fb8aa3b8aa07820 */ /* 0x000fc80000410000 */
[----:B------:R-:W-:Y:S01]  /*5050*/  FMUL.FTZ R180, R160, R78 ;  /* 0x0000004ea0b47220 */ /* 0x000fe20000410000 */
[----:B------:R-:W-:Y:S04]  /*5060*/  STS.U16 [R110+0x200], R151 ;  /* 0x000200976e007388 */ /* 0x000fe80000000400 */
[----:B------:R-:W-:Y:S01]  /*5070*/  STS.U16 [R109+0x240], R148 ;  /* 0x000240946d007388 */ /* 0x000fe20000000400 */
[----:B------:R-:W1:Y:S03]  /*5080*/  MUFU.EX2 R180, R180 ;  /* 0x000000b400b47308 */ /* 0x000e660000000800 */
        /* <DEDUP_REMOVED lines=27> */
[C---:B------:R-:W-:Y:S01]  /*5240*/  FMUL.FTZ R161, R160.reuse, R76 ;  /* 0x0000004ca0a17220 */ /* 0x040fe20000410000 */
[----:B------:R-:W-:Y:S01]  /*5250*/  HADD2.F32 R6, -RZ, R99.H0_H0 ;  /* 0x20000063ff067230 */ /* 0x000fe20000004100 */
[C---:B------:R-:W-:Y:S02]  /*5260*/  FMUL.FTZ R174, R160.reuse, R75 ;  /* 0x0000004ba0ae7220 */ /* 0x040fe40000410000 */
[----:B------:R-:W0:Y:S01]  /*5270*/  MUFU.EX2 R19, R19 ;  /* 0x0000001300137308 */ /* 0x000e220000000800 */
[----:B------:R-:W-:Y:S01]  /*5280*/  FMUL.FTZ R173, R160, R74 ;  /* 0x0000004aa0ad7220 */ /* 0x000fe20000410000 */
[----:B------:R-:W-:Y:S02]  /*5290*/  HADD2.F32 R7, -RZ, R100.H0_H0 ;  /* 0x20000064ff077230 */ /* 0x000fe40000004100 */
[----:B--2---:R-:W-:-:S04]  /*52a0*/  HADD2.F32 R144, -RZ, R144.H0_H0 ;  /* 0x20000090ff907230 */ /* 0x004fc80000004100 */
[----:B------:R-:W2:Y:S01]  /*52b0*/  MUFU.EX2 R161, R161 ;  /* 0x000000a100a17308 */ /* 0x000ea20000000800 */
[----:B---3--:R-:W-:Y:S01]  /*52c0*/  HADD2.F32 R142, -RZ, R142.H0_H0 ;  /* 0x2000008eff8e7230 */ /* 0x008fe20000004100 */
[----:B------:R3:W5:Y:S06]  /*52d0*/  @!P0 LDG.E.64 R16, [R4.64] ;  /* 0x0000000404108981 */ /* 0x00076c000c1e1b00 */
[----:B------:R-:W0:Y:S01]  /*52e0*/  MUFU.EX2 R174, R174 ;  /* 0x000000ae00ae7308 */ /* 0x000e220000000800 */
[C---:B------:R-:W-:Y:S01]  /*52f0*/  FMUL.FTZ R172, R160.reuse, R73 ;  /* 0x00000049a0ac7220 */ /* 0x040fe20000410000 */
[----:B---3--:R-:W-:Y:S01]  /*5300*/  HADD2.F32 R4, -RZ, R101.H0_H0 ;  /* 0x20000065ff047230 */ /* 0x008fe20000004100 */
[----:B------:R-:W-:-:S04]  /*5310*/  FMUL.FTZ R171, R160, R72 ;  /* 0x00000048a0ab7220 */ /* 0x000fc80000410000 */
[----:B------:R-:W-:Y:S02]  /*5320*/  FMUL.FTZ R5, R4, R77 ;  /* 0x0000004d04057220 */ /* 0x000fe40000410000 */
[----:B------:R-:W-:Y:S02]  /*5330*/  FMUL.FTZ R4, R6, R75 ;  /* 0x0000004b06047220 */ /* 0x000fe40000410000 */
[----:B------:R-:W-:Y:S01]  /*5340*/  FMUL.FTZ R6, R178, R73 ;  /* 0x00000049b2067220 */ /* 0x000fe20000410000 */
[----:B----4-:R-:W-:Y:S01]  /*5350*/  HADD2.F32 R158, -RZ, R158.H0_H0 ;  /* 0x2000009eff9e7230 */ /* 0x010fe20000004100 */
[C---:B------:R-:W-:Y:S02]  /*5360*/  FMUL.FTZ R170, R160.reuse, R69 ;  /* 0x00000045a0aa7220 */ /* 0x040fe40000410000 */
[C---:B------:R-:W-:Y:S02]  /*5370*/  FMUL.FTZ R169, R160.reuse, R68 ;  /* 0x00000044a0a97220 */ /* 0x040fe40000410000 */
[----:B------:R-:W-:-:S02]  /*5380*/  FMUL.FTZ R168, R160, R65 ;  /* 0x00000041a0a87220 */ /* 0x000fc40000410000 */
[C---:B-1----:R-:W-:Y:S02]  /*5390*/  FMUL.FTZ R167, R160.reuse, R64 ;  /* 0x00000040a0a77220 */ /* 0x042fe40000410000 */
[C---:B------:R-:W-:Y:S02]  /*53a0*/  FMUL.FTZ R166, R160.reuse, R61 ;  /* 0x0000003da0a67220 */ /* 0x040fe40000410000 */
[C---:B------:R-:W-:Y:S02]  /*53b0*/  FMUL.FTZ R18, R160.reuse, R58 ;  /* 0x0000003aa0127220 */ /* 0x040fe40000410000 */
[C---:B------:R-:W-:Y:S02]  /*53c0*/  FMUL.FTZ R176, R160.reuse, R57 ;  /* 0x00000039a0b07220 */ /* 0x040fe40000410000 */
[C---:B------:R-:W-:Y:S02]  /*53d0*/  FMUL.FTZ R177, R160.reuse, R50 ;  /* 0x00000032a0b17220 */ /* 0x040fe40000410000 */
[-C--:B------:R-:W-:Y:S01]  /*53e0*/  FMUL.FTZ R178, R160, R47.reuse ;  /* 0x0000002fa0b27220 */ /* 0x080fe20000410000 */
[----:B------:R-:W1:Y:S01]  /*53f0*/  MUFU.EX2 R173, R173 ;  /* 0x000000ad00ad7308 */ /* 0x000e620000000800 */
[----:B------:R-:W-:-:S02]  /*5400*/  FMUL.FTZ R160, R182, R47 ;  /* 0x0000002fb6a07220 */ /* 0x000fc40000410000 */
[----:B------:R-:W-:Y:S02]  /*5410*/  FMUL.FTZ R7, R7, R76 ;  /* 0x0000004c07077220 */ /* 0x000fe40000410000 */
[----:B------:R-:W-:Y:S02]  /*5420*/  FMUL.FTZ R175, R144, R175 ;  /* 0x000000af90af7220 */ /* 0x000fe40000410000 */
[----:B------:R-:W-:Y:S01]  /*5430*/  FMUL.FTZ R182, R142, R5 ;  /* 0x000000058eb67220 */ /* 0x000fe20000410000 */
[----:B------:R-:W-:Y:S01]  /*5440*/  HADD2.F32 R157, -RZ, R157.H0_H0 ;  /* 0x2000009dff9d7230 */ /* 0x000fe20000004100 */
[----:B------:R-:W3:Y:S01]  /*5450*/  MUFU.EX2 R172, R172 ;  /* 0x000000ac00ac7308 */ /* 0x000ee20000000800 */
[----:B0-----:R-:W-:Y:S02]  /*5460*/  FMUL.FTZ R186, R180, R19 ;  /* 0x00000013b4ba7220 */ /* 0x001fe40000410000 */
[----:B------:R-:W-:Y:S02]  /*5470*/  FMUL.FTZ R184, R158, R7 ;  /* 0x000000079eb87220 */ /* 0x000fe40000410000 */
[----:B------:R-:W-:Y:S01]  /*5480*/  FFMA.FTZ R5, R175, R19, R182 ;  /* 0x00000013af057223 */ /* 0x000fe200000100b6 */
[----:B------:R-:W-:Y:S01]  /*5490*/  HADD2.F32 R156, -RZ, R156.H0_H0 ;  /* 0x2000009cff9c7230 */ /* 0x000fe20000004100 */
[----:B--2---:R-:W-:Y:S01]  /*54a0*/  FMUL.FTZ R7, R161, R186 ;  /* 0x000000baa1077220 */ /* 0x004fe20000410000 */
[----:B------:R-:W0:Y:S01]  /*54b0*/  MUFU.EX2 R171, R171 ;  /* 0x000000ab00ab7308 */ /* 0x000e220000000800 */
[----:B------:R-:W-:-:S02]  /*54c0*/  FMUL.FTZ R181, R157, R4 ;  /* 0x000000049db57220 */ /* 0x000fc40000410000 */
[----:B------:R-:W-:Y:S01]  /*54d0*/  FFMA.FTZ R5, R161, R5, R184 ;  /* 0x00000005a1057223 */ /* 0x000fe200000100b8 */
[----:B------:R-:W-:Y:S01]  /*54e0*/  ISETP.NE.AND P0, PT, R124, 0x3f, PT ;  /* 0x0000003f7c00780c */ /* 0x000fe20003f05270 */
[----:B------:R-:W-:Y:S01]  /*54f0*/  HADD2.F32 R155, -RZ, R155.H0_H0 ;  /* 0x2000009bff9b7230 */ /* 0x000fe20000004100 */
[----:B------:R-:W-:Y:S02]  /*5500*/  FMUL.FTZ R4, R174, R7 ;  /* 0x00000007ae047220 */ /* 0x000fe40000410000 */
[----:B------:R-:W2:Y:S01]  /*5510*/  MUFU.EX2 R170, R170 ;  /* 0x000000aa00aa7308 */ /* 0x000ea20000000800 */
[----:B------:R-:W-:Y:S02]  /*5520*/  FMUL.FTZ R186, R156, R179 ;  /* 0x000000b39cba7220 */ /* 0x000fe40000410000 */
[----:B------:R-:W-:Y:S01]  /*5530*/  FFMA.FTZ R5, R174, R5, R181 ;  /* 0x00000005ae057223 */ /* 0x000fe200000100b5 */
[----:B------:R-:W-:Y:S01]  /*5540*/  HADD2.F32 R154, -RZ, R154.H0_H0 ;  /* 0x2000009aff9a7230 */ /* 0x000fe20000004100 */
[----:B-1----:R-:W-:-:S02]  /*5550*/  FMUL.FTZ R7, R173, R4 ;  /* 0x00000004ad077220 */ /* 0x002fc40000410000 */
[----:B------:R-:W-:Y:S01]  /*5560*/  FMUL.FTZ R183, R155, R6 ;  /* 0x000000069bb77220 */ /* 0x000fe20000410000 */
[----:B------:R-:W1:Y:S01]  /*5570*/  MUFU.EX2 R169, R169 ;  /* 0x000000a900a97308 */ /* 0x000e620000000800 */
[----:B------:R-:W-:Y:S01]  /*5580*/  FFMA.FTZ R5, R173, R5, R186 ;  /* 0x00000005ad057223 */ /* 0x000fe200000100ba */
[----:B------:R-:W-:Y:S01]  /*5590*/  HADD2.F32 R153, -RZ, R153.H0_H0 ;  /* 0x20000099ff997230 */ /* 0x000fe20000004100 */
[----:B---3--:R-:W-:Y:S01]  /*55a0*/  FMUL.FTZ R4, R172, R7 ;  /* 0x00000007ac047220 */ /* 0x008fe20000410000 */
[----:B------:R-:W-:Y:S01]  /*55b0*/  HADD2.F32 R152, -RZ, R152.H0_H0 ;  /* 0x20000098ff987230 */ /* 0x000fe20000004100 */
[----:B------:R-:W-:Y:S01]  /*55c0*/  FMUL.FTZ R188, R154, R185 ;  /* 0x000000b99abc7220 */ /* 0x000fe20000410000 */
[----:B------:R3:W4:Y:S01]  /*55d0*/  @P0 LDS R179, [R124.X4+0x2514] ;  /* 0x002514007cb30984 */ /* 0x0007220000004800 */
[----:B------:R-:W-:Y:S01]  /*55e0*/  FFMA.FTZ R5, R172, R5, R183 ;  /* 0x00000005ac057223 */ /* 0x000fe200000100b7 */
[----:B------:R-:W1:Y:S01]  /*55f0*/  MUFU.EX2 R168, R168 ;  /* 0x000000a800a87308 */ /* 0x000e620000000800 */
[----:B0-----:R-:W-:-:S02]  /*5600*/  FMUL.FTZ R7, R171, R4 ;  /* 0x00000004ab077220 */ /* 0x001fc40000410000 */
[----:B------:R-:W-:Y:S02]  /*5610*/  FMUL.FTZ R185, R153, R190 ;  /* 0x000000be99b97220 */ /* 0x000fe40000410000 */
[----:B------:R-:W-:-:S03]  /*5620*/  FFMA.FTZ R5, R171, R5, R188 ;  /* 0x00000005ab057223 */ /* 0x000fc600000100bc */
[----:B------:R-:W0:Y:S01]  /*5630*/  MUFU.EX2 R167, R167 ;  /* 0x000000a700a77308 */ /* 0x000e220000000800 */
[----:B------:R-:W-:Y:S01]  /*5640*/  HADD2.F32 R151, -RZ, R151.H0_H0 ;  /* 0x20000097ff977230 */ /* 0x000fe20000004100 */
[----:B--2---:R-:W-:Y:S02]  /*5650*/  FMUL.FTZ R4, R170, R7 ;  /* 0x00000007aa047220 */ /* 0x004fe40000410000 */
[----:B------:R-:W-:Y:S02]  /*5660*/  FMUL.FTZ R192, R152, R187 ;  /* 0x000000bb98c07220 */ /* 0x000fe40000410000 */
[----:B------:R-:W-:Y:S02]  /*5670*/  FFMA.FTZ R5, R170, R5, R185 ;  /* 0x00000005aa057223 */ /* 0x000fe400000100b9 */
[----:B------:R-:W2:Y:S01]  /*5680*/  MUFU.EX2 R166, R166 ;  /* 0x000000a600a67308 */ /* 0x000ea20000000800 */
[----:B------:R-:W-:Y:S01]  /*5690*/  HADD2.F32 R150, -RZ, R150.H0_H0 ;  /* 0x20000096ff967230 */ /* 0x000fe20000004100 */
[----:B-1----:R-:W-:-:S02]  /*56a0*/  FMUL.FTZ R7, R169, R4 ;  /* 0x00000004a9077220 */ /* 0x002fc40000410000 */
[----:B------:R-:W-:Y:S02]  /*56b0*/  FMUL.FTZ R187, R151, R194 ;  /* 0x000000c297bb7220 */ /* 0x000fe40000410000 */
[----:B------:R-:W-:Y:S02]  /*56c0*/  FFMA.FTZ R5, R169, R5, R192 ;  /* 0x00000005a9057223 */ /* 0x000fe400000100c0 */
[----:B------:R-:W1:Y:S01]  /*56d0*/  MUFU.EX2 R18, R18 ;  /* 0x0000001200127308 */ /* 0x000e620000000800 */
[----:B------:R-:W-:Y:S01]  /*56e0*/  HADD2.F32 R149, -RZ, R149.H0_H0 ;  /* 0x20000095ff957230 */ /* 0x000fe20000004100 */
[----:B------:R-:W-:Y:S02]  /*56f0*/  FMUL.FTZ R4, R168, R7 ;  /* 0x00000007a8047220 */ /* 0x000fe40000410000 */
[----:B------:R-:W-:Y:S02]  /*5700*/  FMUL.FTZ R194, R150, R189 ;  /* 0x000000bd96c27220 */ /* 0x000fe40000410000 */
[----:B------:R-:W-:-:S02]  /*5710*/  FFMA.FTZ R5, R168, R5, R187 ;  /* 0x00000005a8057223 */ /* 0x000fc400000100bb */
[----:B------:R-:W1:Y:S01]  /*5720*/  MUFU.EX2 R176, R176 ;  /* 0x000000b000b07308 */ /* 0x000e620000000800 */
[----:B------:R-:W-:Y:S01]  /*5730*/  HADD2.F32 R148, -RZ, R148.H0_H0 ;  /* 0x20000094ff947230 */ /* 0x000fe20000004100 */
[----:B0-----:R-:W-:Y:S02]  /*5740*/  FMUL.FTZ R7, R167, R4 ;  /* 0x00000004a7077220 */ /* 0x001fe40000410000 */
[----:B------:R-:W-:Y:S02]  /*5750*/  FMUL.FTZ R189, R149, R196 ;  /* 0x000000c495bd7220 */ /* 0x000fe40000410000 */
[----:B------:R-:W-:Y:S02]  /*5760*/  FFMA.FTZ R5, R167, R5, R194 ;  /* 0x00000005a7057223 */ /* 0x000fe400000100c2 */
[----:B------:R-:W0:Y:S01]  /*5770*/  MUFU.EX2 R177, R177 ;  /* 0x000000b100b17308 */ /* 0x000e220000000800 */
[----:B------:R-:W-:Y:S01]  /*5780*/  HADD2.F32 R147, -RZ, R147.H0_H0 ;  /* 0x20000093ff937230 */ /* 0x000fe20000004100 */
[----:B--2---:R-:W-:-:S02]  /*5790*/  FMUL.FTZ R7, R166, R7 ;  /* 0x00000007a6077220 */ /* 0x004fc40000410000 */
[----:B------:R-:W-:Y:S02]  /*57a0*/  FMUL.FTZ R191, R148, R191 ;  /* 0x000000bf94bf7220 */ /* 0x000fe40000410000 */
[----:B------:R-:W-:Y:S02]  /*57b0*/  FFMA.FTZ R5, R166, R5, R189 ;  /* 0x00000005a6057223 */ /* 0x000fe400000100bd */
[----:B------:R-:W2:Y:S01]  /*57c0*/  MUFU.EX2 R178, R178 ;  /* 0x000000b200b27308 */ /* 0x000ea20000000800 */
[----:B------:R-:W-:Y:S01]  /*57d0*/  HADD2.F32 R146, -RZ, R146.H0_H0 ;  /* 0x20000092ff927230 */ /* 0x000fe20000004100 */
[----:B------:R-:W-:Y:S02]  /*57e0*/  FMUL.FTZ R193, R193, R50 ;  /* 0x00000032c1c17220 */ /* 0x000fe40000410000 */
[----:B-1----:R-:W-:Y:S02]  /*57f0*/  FMUL.FTZ R7, R18, R7 ;  /* 0x0000000712077220 */ /* 0x002fe40000410000 */
[----:B------:R-:W-:-:S02]  /*5800*/  FMUL.FTZ R195, R147, R198 ;  /* 0x000000c693c37220 */ /* 0x000fc40000410000 */
[----:B------:R-:W-:Y:S01]  /*5810*/  FFMA.FTZ R5, R18, R5, R191 ;  /* 0x0000000512057223 */ /* 0x000fe200000100bf */
[----:B------:R-:W-:Y:S01]  /*5820*/  HADD2.F32 R145, -RZ, R145.H0_H0 ;  /* 0x20000091ff917230 */ /* 0x000fe20000004100 */
[----:B------:R-:W-:Y:S02]  /*5830*/  FMUL.FTZ R4, R176, R7 ;  /* 0x00000007b0047220 */ /* 0x000fe40000410000 */
[----:B------:R-:W-:Y:S02]  /*5840*/  FMUL.FTZ R196, R146, R193 ;  /* 0x000000c192c47220 */ /* 0x000fe40000410000 */
[----:B------:R-:W-:Y:S01]  /*5850*/  FFMA.FTZ R5, R176, R5, R195 ;  /* 0x00000005b0057223 */ /* 0x000fe200000100c3 */
[----:B------:R-:W-:Y:S01]  /*5860*/  BSSY B0, `(.L_x_3125) ;  /* 0x000000f000007945 */ /* 0x000fe20003800000 */
[----:B0-----:R-:W-:Y:S02]  /*5870*/  FMUL.FTZ R7, R177, R4 ;  /* 0x00000004b1077220 */ /* 0x001fe40000410000 */
[----:B------:R-:W-:-:S02]  /*5880*/  FMUL.FTZ R197, R145, R160 ;  /* 0x000000a091c57220 */ /* 0x000fc40000410000 */
[----:B------:R-:W-:Y:S02]  /*5890*/  FFMA.FTZ R5, R177, R5, R196 ;  /* 0x00000005b1057223 */ /* 0x000fe400000100c4 */
[C---:B--2---:R-:W-:Y:S02]  /*58a0*/  FMUL.FTZ R4, R178.reuse, R7 ;  /* 0x00000007b2047220 */ /* 0x044fe40000410000 */
[----:B------:R-:W-:Y:S01]  /*58b0*/  FFMA.FTZ R5, R178, R5, R197 ;  /* 0x00000005b2057223 */ /* 0x000fe200000100c5 */
[----:B------:R-:W-:Y:S05]  /*58c0*/  @P0 BRA `(.L_x_3126) ;  /* 0x0000008000000947 */ /* 0x000fea0003800000 */
[----:B---34-:R-:W-:Y:S02]  /*58d0*/  ISETP.NE.AND P0, PT, R163, c[0x0][0x174], PT ;  /* 0x00005d00a3007a0c */ /* 0x018fe40003f05270 */
[----:B------:R-:W-:-:S11]  /*58e0*/  MOV R179, 0x3f800000 ;  /* 0x3f80000000b37802 */ /* 0x000fd60000000f00 */
[----:B------:R-:W-:-:S04]  /*58f0*/  @P0 IADD3 R7, -R121, c[0x0][0x174], RZ ;  /* 0x00005d0079070a10 */ /* 0x000fc80007ffe1ff */
[----:B------:R-:W-:-:S04]  /*5900*/  @P0 LEA.HI R6, R7, R7, RZ, 0x1 ;  /* 0x0000000707060211 */ /* 0x000fc800078f08ff */
[----:B------:R-:W-:-:S04]  /*5910*/  @P0 LOP3.LUT R6, R6, 0xfffffe, RZ, 0xc0, !PT ;  /* 0x00fffffe06060812 */ /* 0x000fc800078ec0ff */
[----:B------:R-:W-:-:S05]  /*5920*/  @P0 IADD3 R6, -R6, R7, RZ ;  /* 0x0000000706060210 */ /* 0x000fca0007ffe1ff */
[----:B------:R-:W-:-:S05]  /*5930*/  @P0 IMAD R6, R6, 0x100, R23 ;  /* 0x0000010006060824 */ /* 0x000fca00078e0217 */
[----:B------:R0:W1:Y:S02]  /*5940*/  @P0 LDS R179, [R6.X4+0x1d10] ;  /* 0x001d100006b30984 */ /* 0x0000640000004800 */
.L_x_3126:
[----:B---34-:R-:W-:Y:S05]  /*5950*/  BSYNC B0 ;  /* 0x0000000000007941 */ /* 0x018fea0003800000 */
.L_x_3125:
        /* <DEDUP_REMOVED lines=11> */
.L_x_3184:
        /* <DEDUP_REMOVED lines=24> */
.L_x_3185:
[----:B------:R-:W-:Y:S02]  /*5b90*/  ISETP.GE.AND P0, PT, R122, 0x10, PT ;  /* 0x000000107a00780c */ /* 0x000fe40003f06270 */
[----:B------:R-:W-:-:S11]  /*5ba0*/  MOV R200, R190 ;  /* 0x000000be00c87202 */ /* 0x000fd60000000f00 */
[-C--:B--2---:R-:W-:Y:S02]  /*5bb0*/  @P0 FFMA.FTZ R200, R4, R193.reuse, R200 ;  /* 0x000000c104c80223 */ /* 0x084fe400000100c8 */
[----:B---3--:R-:W-:Y:S01]  /*5bc0*/  @P0 FMUL.FTZ R193, R198, R193 ;  /* 0x000000c1c6c10220 */ /* 0x008fe20000410000 */
[----:B------:R-:W-:Y:S05]  /*5bd0*/  BRA.CONV ~URZ, `(.L_x_3131) ;  /* 0x000000637f007947 */ /* 0x000fea000b800000 */
[----:B------:R-:W-:Y:S01]  /*5be0*/  HFMA2.MMA R206, -RZ, RZ, 0, 1.847743988037109375e-06 ;  /* 0x0000001fffce7435 */ /* 0x000fe200000001ff */
[----:B------:R-:W-:Y:S01]  /*5bf0*/  IMAD.MOV.U32 R204, RZ, RZ, R193 ;  /* 0x000000ffffcc7224 */ /* 0x000fe200078e00c1 */
[----:B0-----:R-:W-:Y:S02]  /*5c00*/  MOV R7, 0x1f ;  /* 0x0000001f00077802 */ /* 0x001fe40000000f00 */
[----:B------:R-:W-:Y:S02]  /*5c10*/  MOV R207, 0xffffffff ;  /* 0xffffffff00cf7802 */ /* 0x000fe40000000f00 */
[----:B------:R-:W-:Y:S02]  /*5c20*/  MOV R4, 0x5c40 ;  /* 0x00005c4000047802 */ /* 0x000fe40000000f00 */
[----:B-1----:R-:W-:Y:S05]  /*5c30*/  CALL.REL.NOINC `($__internal_127_$__cuda_sm70_shflsync_idx_p) ;  /* 0x00005d3000007944 */ /* 0x002fea0003c00000 */
.L_x_3131:
[----:B------:R-:W-:Y:S05]  /*5c40*/  BRA.CONV ~URZ, `(.L_x_3132) ;  /* 0x000000637f007947 */ /* 0x000fea000b800000 */
[----:B0-----:R-:W-:Y:S01]  /*5c50*/  HFMA2.MMA R206, -RZ, RZ, 0, 1.847743988037109375e-06 ;  /* 0x0000001fffce7435 */ /* 0x001fe200000001ff */
[----:B------:R-:W-:Y:S01]  /*5c60*/  IMAD.MOV.U32 R204, RZ, RZ, R200 ;  /* 0x000000ffffcc7224 */ /* 0x000fe200078e00c8 */
[----:B-1----:R-:W-:-:S02]  /*5c70*/  MOV R7, 0x1f ;  /* 0x0000001f00077802 */ /* 0x002fc40000000f00 */
[----:B------:R-:W-:Y:S02]  /*5c80*/  MOV R207, 0xffffffff ;  /* 0xffffffff00cf7802 */ /* 0x000fe40000000f00 */
[----:B------:R-:W-:Y:S02]  /*5c90*/  MOV R4, 0x5cb0 ;  /* 0x00005cb000047802 */ /* 0x000fe40000000f00 */
[----:B------:R-:W-:Y:S05]  /*5ca0*/  CALL.REL.NOINC `($__internal_127_$__cuda_sm70_shflsync_idx_p) ;  /* 0x00005cc000007944 */ /* 0x000fea0003c00000 */
.L_x_3132:
[----:B------:R-:W-:Y:S05]  /*5cb0*/  BRA.DIV ~URZ, `(.L_x_3133) ;  /* 0x000052d27f007947 */ /* 0x000fea000b800000 */
[----:B------:R2:W3:Y:S04]  /*5cc0*/  SHFL.UP PT, R190, R193, 0x1, RZ ;  /* 0x04200000c1be7989 */ /* 0x0004e800000e00ff */
[----:B------:R-:W4:Y:S04]  /*5cd0*/  SHFL.IDX PT, R16, R16, RZ, 0x1f ;  /* 0x00001fff10107589 */ /* 0x000f2800000e0000 */
[----:B------:R2:W0:Y:S04]  /*5ce0*/  SHFL.IDX PT, R5, R17, RZ, 0x1f ;  /* 0x00001fff11057589 */ /* 0x00042800000e0000 */
[----:B------:R2:W1:Y:S02]  /*5cf0*/  SHFL.UP PT, R193, R200, 0x1, RZ ;  /* 0x04200000c8c17989 */ /* 0x00046400000e00ff */
.L_x_3186:
[----:B01----:R-:W0:Y:S01]  /*5d00*/  LDS.64 R6, [R124.X16+0x1900] ;  /* 0x001900007c067984 */ /* 0x003e22000000ca00 */
[----:B----4-:R-:W-:-:S02]  /*5d10*/  IMAD.MOV.U32 R4, RZ, RZ, R16 ;  /* 0x000000ffff047224 */ /* 0x010fc400078e0010 */
[-C--:B---3--:R-:W-:Y:S02]  /*5d20*/  @P1 FFMA.FTZ R5, R5, R190.reuse, R193 ;  /* 0x000000be05051223 */ /* 0x088fe400000100c1 */
[----:B------:R-:W-:Y:S02]  /*5d30*/  @P1 FMUL.FTZ R4, R4, R190 ;  /* 0x000000be04041220 */ /* 0x000fe40000410000 */
[C---:B0-----:R-:W-:Y:S02]  /*5d40*/  FFMA.FTZ R7, R6.reuse, R5, R7 ;  /* 0x0000000506077223 */ /* 0x041fe40000010007 */
[----:B------:R-:W-:-:S05]  /*5d50*/  FMUL.FTZ R6, R6, R4 ;  /* 0x0000000406067220 */ /* 0x000fca0000410000 */
[----:B------:R0:W-:Y:S02]  /*5d60*/  STS.128 [R124.X16+0x1900], R4 ;  /* 0x001900047c007388 */ /* 0x0001e4000000cc00 */
.L_x_3128:
[----:B--2---:R-:W-:Y:S05]  /*5d70*/  BSYNC B0 ;  /* 0x0000000000007941 */ /* 0x004fea0003800000 */
.L_x_3127:
[----:B------:R-:W-:Y:S01]  /*5d80*/  WARPSYNC 0xffffffff ;  /* 0xffffffff00007948 */ /* 0x000fe20003800000 */
[----:B------:R-:W-:Y:S01]  /*5d90*/  BAR.SYNC.DEFER_BLOCKING 0x0 ;  /* 0x0000000000007b1d */ /* 0x000fe20000010000 */
[-C--:B0-----:R-:W-:Y:S01]  /*5da0*/  FMUL.FTZ R5, R60, R159.reuse ;  /* 0x0000009f3c057220 */ /* 0x081fe20000410000 */
[----:B------:R-:W-:Y:S01]  /*5db0*/  LOP3.LUT P0, RZ, R124, 0x1f, RZ, 0xc0, !PT ;  /* 0x0000001f7cff7812 */ /* 0x000fe2000780c0ff */
[-C--:B------:R-:W-:Y:S01]  /*5dc0*/  FMUL.FTZ R6, R56, R159.reuse ;  /* 0x0000009f38067220 */ /* 0x080fe20000410000 */
[----:B------:R-:W-:Y:S01]  /*5dd0*/  HFMA2.MMA R17, -RZ, RZ, 0, 0 ;  /* 0x00000000ff117435 */ /* 0x000fe200000001ff */
[-C--:B------:R-:W-:Y:S01]  /*5de0*/  FMUL.FTZ R4, R62, R159.reuse ;  /* 0x0000009f3e047220 */ /* 0x080fe20000410000 */
[----:B------:R-:W-:Y:S01]  /*5df0*/  ISETP.GE.OR P0, PT, R163, c[0x0][0x174], P0 ;  /* 0x00005d00a3007a0c */ /* 0x000fe20000706670 */
[----:B------:R-:W-:Y:S01]  /*5e00*/  FFMA.FTZ R5, R178, R6, R5 ;  /* 0x00000006b2057223 */ /* 0x000fe20000010005 */
[----:B------:R-:W-:Y:S01]  /*5e10*/  MOV R16, 0x3f800000 ;  /* 0x3f80000000107802 */ /* 0x000fe20000000f00 */
[----:B------:R-:W-:Y:S01]  /*5e20*/  FMUL.FTZ R7, R63, R159 ;  /* 0x0000009f3f077220 */ /* 0x000fe20000410000 */
[----:B------:R-:W-:Y:S01]  /*5e30*/  BSSY B0, `(.L_x_3134) ;  /* 0x000006f000007945 */ /* 0x000fe20003800000 */
[----:B------:R-:W-:-:S02]  /*5e40*/  FFMA.FTZ R4, R177, R5, R4 ;  /* 0x00000005b1047223 */ /* 0x000fc40000010004 */
[----:B------:R-:W-:Y:S02]  /*5e50*/  FMUL.FTZ R5, R66, R159 ;  /* 0x0000009f42057220 */ /* 0x000fe40000410000 */
[----:B------:R-:W-:Y:S02]  /*5e60*/  FFMA.FTZ R7, R176, R4, R7 ;  /* 0x00000004b0077223 */ /* 0x000fe40000010007 */
[----:B-1----:R-:W-:Y:S02]  /*5e70*/  FMUL.FTZ R4, R178, R179 ;  /* 0x000000b3b2047220 */ /* 0x002fe40000410000 */
[----:B------:R-:W-:Y:S02]  /*5e80*/  FFMA.FTZ R6, R18, R7, R5 ;  /* 0x0000000712067223 */ /* 0x000fe40000010005 */
[----:B------:R-:W-:Y:S02]  /*5e90*/  FMUL.FTZ R5, R67, R159 ;  /* 0x0000009f43057220 */ /* 0x000fe40000410000 */
[----:B------:R-:W-:Y:S01]  /*5ea0*/  FMUL.FTZ R7, R177, R4 ;  /* 0x00000004b1077220 */ /* 0x000fe20000410000 */
[----:B------:R-:W0:Y:S01]  /*5eb0*/  LDS R205, [R124.X8+0x1904] ;  /* 0x001904007ccd7984 */ /* 0x000e220000008800 */
[----:B------:R-:W-:-:S02]  /*5ec0*/  FFMA.FTZ R5, R166, R6, R5 ;  /* 0x00000006a6057223 */ /* 0x000fc40000010005 */
[----:B------:R-:W-:Y:S01]  /*5ed0*/  FMUL.FTZ R4, R70, R159 ;  /* 0x0000009f46047220 */ /* 0x000fe20000410000 */
[----:B------:R1:W2:Y:S01]  /*5ee0*/  @!P0 LDS.64 R16, [R23.X8+0x2610] ;  /* 0x0026100017108984 */ /* 0x0002a20000008a00 */
[----:B------:R-:W-:Y:S01]  /*5ef0*/  FMUL.FTZ R7, R176, R7 ;  /* 0x00000007b0077220 */ /* 0x000fe20000410000 */
[----:B------:R-:W-:Y:S01]  /*5f00*/  ISETP.GT.U32.AND P0, PT, R124, 0x1f, PT ;  /* 0x0000001f7c00780c */ /* 0x000fe20003f04070 */
        /* <DEDUP_REMOVED lines=12> */
[----:B------:R-:W-:Y:S02]  /*5fd0*/  FMUL.FTZ R7, R169, R6 ;  /* 0x00000006a9077220 */ /* 0x000fe40000410000 */
[----:B------:R-:W-:Y:S02]  /*5fe0*/  FFMA.FTZ R4, R171, R5, R4 ;  /* 0x00000005ab047223 */ /* 0x000fe40000010004 */
[----:B------:R-:W-:Y:S02]  /*5ff0*/  FMUL.FTZ R5, R82, R159 ;  /* 0x0000009f52057220 */ /* 0x000fe40000410000 */
[----:B------:R-:W-:-:S02]  /*6000*/  FMUL.FTZ R6, R170, R7 ;  /* 0x00000007aa067220 */ /* 0x000fc40000410000 */
[----:B------:R-:W-:Y:S02]  /*6010*/  FFMA.FTZ R5, R172, R4, R5 ;  /* 0x00000004ac057223 */ /* 0x000fe40000010005 */
[----:B0-----:R-:W-:Y:S02]  /*6020*/  FFMA.FTZ R205, R180, R205, R175 ;  /* 0x000000cdb4cd7223 */ /* 0x001fe400000100af */
[----:B------:R-:W-:Y:S02]  /*6030*/  FMUL.FTZ R4, R83, R159 ;  /* 0x0000009f53047220 */ /* 0x000fe40000410000 */
[----:B------:R-:W-:Y:S02]  /*6040*/  FFMA.FTZ R198, R19, R205, R182 ;  /* 0x000000cd13c67223 */ /* 0x000fe400000100b6 */
[----:B------:R-:W-:Y:S02]  /*6050*/  FMUL.FTZ R7, R171, R6 ;  /* 0x00000006ab077220 */ /* 0x000fe40000410000 */
[----:B------:R-:W-:-:S02]  /*6060*/  FFMA.FTZ R199, R161, R198, R184 ;  /* 0x000000c6a1c77223 */ /* 0x000fc400000100b8 */
[C---:B------:R-:W-:Y:S02]  /*6070*/  FFMA.FTZ R175, R173.reuse, R5, R4 ;  /* 0x00000005adaf7223 */ /* 0x040fe40000010004 */
[----:B------:R-:W-:Y:S02]  /*6080*/  FFMA.FTZ R202, R174, R199, R181 ;  /* 0x000000c7aeca7223 */ /* 0x000fe400000100b5 */
[----:B------:R-:W-:Y:S02]  /*6090*/  FMUL.FTZ R4, R172, R7 ;  /* 0x00000007ac047220 */ /* 0x000fe40000410000 */
[----:B------:R-:W-:Y:S02]  /*60a0*/  FFMA.FTZ R201, R173, R202, R186 ;  /* 0x000000caadc97223 */ /* 0x000fe400000100ba */
[----:B------:R-:W-:Y:S02]  /*60b0*/  FMUL.FTZ R5, R84, R159 ;  /* 0x0000009f54057220 */ /* 0x000fe40000410000 */
[----:B------:R-:W-:-:S02]  /*60c0*/  FFMA.FTZ R200, R172, R201, R183 ;  /* 0x000000c9acc87223 */ /* 0x000fc400000100b7 */
[----:B------:R-:W-:Y:S02]  /*60d0*/  FMUL.FTZ R7, R173, R4 ;  /* 0x00000004ad077220 */ /* 0x000fe40000410000 */
[----:B------:R-:W-:Y:S02]  /*60e0*/  FFMA.FTZ R203, R171, R200, R188 ;  /* 0x000000c8abcb7223 */ /* 0x000fe400000100bc */
[----:B------:R-:W-:Y:S02]  /*60f0*/  FFMA.FTZ R5, R174, R175, R5 ;  /* 0x000000afae057223 */ /* 0x000fe40000010005 */
[----:B------:R-:W-:Y:S02]  /*6100*/  FFMA.FTZ R190, R170, R203, R185 ;  /* 0x000000cbaabe7223 */ /* 0x000fe400000100b9 */
[----:B------:R-:W-:Y:S02]  /*6110*/  FMUL.FTZ R6, R174, R7 ;  /* 0x00000007ae067220 */ /* 0x000fe40000410000 */
        /* <DEDUP_REMOVED lines=27> */
.L_x_3187:
        /* <DEDUP_REMOVED lines=26> */
.L_x_3188:
        /* <DEDUP_REMOVED lines=11> */
.L_x_3135:
[----:B-12---:R-:W-:Y:S05]  /*6520*/  BSYNC B0 ;  /* 0x0000000000007941 */ /* 0x006fea0003800000 */
.L_x_3134:
[----:B------:R-:W-:Y:S01]  /*6530*/  WARPSYNC 0xffffffff ;  /* 0xffffffff00007948 */ /* 0x000fe20003800000 */
[----:B------:R-:W-:Y:S01]  /*6540*/  BAR.SYNC.DEFER_BLOCKING 0x0 ;  /* 0x0000000000007b1d */ /* 0x000fe20000010000 */
[----:B0-----:R-:W-:Y:S01]  /*6550*/  HFMA2.MMA R5, -RZ, RZ, 0, 0 ;  /* 0x00000000ff057435 */ /* 0x001fe200000001ff */
[----:B------:R-:W-:Y:S01]  /*6560*/  HADD2.F32 R186, -RZ, R101.H0_H0 ;  /* 0x20000065ffba7230 */ /* 0x000fe20000004100 */
[----:B------:R-:W-:Y:S01]  /*6570*/  FFMA.FTZ R7, R86, R205, RZ ;  /* 0x000000cd56077223 */ /* 0x000fe200000100ff */
[----:B------:R-:W-:Y:S01]  /*6580*/  MOV R4, R124 ;  /* 0x0000007c00047202 */ /* 0x000fe20000000f00 */
[----:B------:R-:W-:Y:S01]  /*6590*/  IMAD R192, R165, c[0x0][0x298], RZ ;  /* 0x0000a600a5c07a24 */ /* 0x000fe200078e02ff */
[----:B------:R-:W-:Y:S01]  /*65a0*/  HADD2.F32 R188, -RZ, R99.H0_H0 ;  /* 0x20000063ffbc7230 */ /* 0x000fe20000004100 */
[----:B------:R-:W-:Y:S01]  /*65b0*/  FMUL.FTZ R197, R186, R77 ;  /* 0x0000004dbac57220 */ /* 0x000fe20000410000 */
[----:B------:R-:W-:Y:S01]  /*65c0*/  HADD2.F32 R191, -RZ, R100.H0_H0 ;  /* 0x20000064ffbf7230 */ /* 0x000fe20000004100 */
[----:B------:R-:W-:Y:S01]  /*65d0*/  FFMA.FTZ R7, R85, R198, R7 ;  /* 0x000000c655077223 */ /* 0x000fe20000010007 */
[----:B------:R-:W-:Y:S01]  /*65e0*/  HADD2.F32 R189, -RZ, R162.H0_H0 ;  /* 0x200000a2ffbd7230 */ /* 0x000fe20000004100 */
[----:B------:R-:W-:Y:S01]  /*65f0*/  IMAD.WIDE.U32 R4, R139, c[0x0][0x298], R4 ;  /* 0x0000a6008b047a25 */ /* 0x000fe200078e0004 */
[----:B------:R-:W-:Y:S01]  /*6600*/  SHF.L.U64.HI R214, R21, 0x2, R0 ;  /* 0x0000000215d67819 */ /* 0x000fe20000010200 */
[----:B------:R-:W-:Y:S01]  /*6610*/  BSSY B0, `(.L_x_3138) ;  /* 0x00000c3000007945 */ /* 0x000fe20003800000 */
[----:B------:R-:W-:Y:S01]  /*6620*/  ISETP.NE.AND P1, PT, R124, RZ, PT ;  /* 0x000000ff7c00720c */ /* 0x000fe20003f25270 */
[----:B------:R-:W-:Y:S01]  /*6630*/  IMAD R195, R139, c[0x0][0x29c], R192 ;  /* 0x0000a7008bc37a24 */ /* 0x000fe200078e02c0 */
[----:B------:R-:W-:Y:S01]  /*6640*/  SHF.L.U32 R219, R21, 0x2, RZ ;  /* 0x0000000215db7819 */ /* 0x000fe200000006ff */
[----:B------:R-:W-:Y:S01]  /*6650*/  FFMA.FTZ R192, R142, -R197, R198 ;  /* 0x800000c58ec07223 */ /* 0x000fe200000100c6 */
[----:B------:R-:W-:Y:S01]  /*6660*/  HADD2.F32 R197, -RZ, R98.H0_H0 ;  /* 0x20000062ffc57230 */ /* 0x000fe20000004100 */
[----:B------:R-:W-:Y:S01]  /*6670*/  FMUL.FTZ R196, R188, R75 ;  /* 0x0000004bbcc47220 */ /* 0x000fe20000410000 */
[----:B------:R-:W-:Y:S01]  /*6680*/  IADD3 R5, R5, R195, RZ ;  /* 0x000000c305057210 */ /* 0x000fe20007ffe0ff */
[----:B------:R-:W-:-:S02]  /*6690*/  FFMA.FTZ R7, R84, R199, R7 ;  /* 0x000000c754077223 */ /* 0x000fc40000010007 */
[----:B------:R-:W-:Y:S01]  /*66a0*/  FMUL.FTZ R194, R191, R76 ;  /* 0x0000004cbfc27220 */ /* 0x000fe20000410000 */
[----:B------:R-:W0:Y:S01]  /*66b0*/  LDS R6, [R124.X8+0x1b14] ;  /* 0x001b14007c067984 */ /* 0x000e220000008800 */
[----:B------:R-:W-:Y:S02]  /*66c0*/  FMUL.FTZ R198, R56, R159 ;  /* 0x0000009f38c67220 */ /* 0x000fe40000410000 */
[----:B------:R-:W-:Y:S01]  /*66d0*/  FFMA.FTZ R195, R157, -R196, R202 ;  /* 0x800000c49dc37223 */ /* 0x000fe200000100ca */
[----:B------:R-:W-:Y:S01]  /*66e0*/  HADD2.F32 R196, -RZ, R97.H0_H0 ;  /* 0x20000061ffc47230 */ /* 0x000fe20000004100 */
[----:B------:R-:W-:Y:S01]  /*66f0*/  FFMA.FTZ R7, R83, R202, R7 ;  /* 0x000000ca53077223 */ /* 0x000fe20000010007 */
[----:B------:R1:W-:Y:S01]  /*6700*/  @!P1 STS.64 [R23.X8+0x2610], R16 ;  /* 0x0026101017009388 */ /* 0x0003e20000008a00 */
[----:B------:R-:W-:Y:S02]  /*6710*/  FFMA.FTZ R194, R158, -R194, R199 ;  /* 0x800000c29ec27223 */ /* 0x000fe400000100c7 */
[----:B------:R-:W-:-:S02]  /*6720*/  FMUL.FTZ R202, R197, R74 ;  /* 0x0000004ac5ca7220 */ /* 0x000fc40000410000 */
[----:B------:R-:W-:Y:S02]  /*6730*/  FMUL.FTZ R199, R60, R159 ;  /* 0x0000009f3cc77220 */ /* 0x000fe40000410000 */
[----:B------:R-:W-:Y:S02]  /*6740*/  FFMA.FTZ R7, R82, R201, R7 ;  /* 0x000000c952077223 */ /* 0x000fe40000010007 */
[----:B------:R-:W-:Y:S02]  /*6750*/  FMUL.FTZ R184, R189, R78 ;  /* 0x0000004ebdb87220 */ /* 0x000fe40000410000 */
[-C--:B------:R-:W-:Y:S02]  /*6760*/  FMUL.FTZ R204, R62, R159.reuse ;  /* 0x0000009f3ecc7220 */ /* 0x080fe40000410000 */
[----:B------:R-:W-:Y:S02]  /*6770*/  FFMA.FTZ R184, R144, -R184, R205 ;  /* 0x800000b890b87223 */ /* 0x000fe400000100cd */
[----:B------:R-:W-:-:S02]  /*6780*/  FMUL.FTZ R207, R63, R159 ;  /* 0x0000009f3fcf7220 */ /* 0x000fc40000410000 */
[-C--:B------:R-:W-:Y:S02]  /*6790*/  FMUL.FTZ R206, R70, R159.reuse ;  /* 0x0000009f46ce7220 */ /* 0x080fe40000410000 */
[-C--:B------:R-:W-:Y:S02]  /*67a0*/  FMUL.FTZ R209, R71, R159.reuse ;  /* 0x0000009f47d17220 */ /* 0x080fe40000410000 */
[-C--:B------:R-:W-:Y:S02]  /*67b0*/  FMUL.FTZ R211, R80, R159.reuse ;  /* 0x0000009f50d37220 */ /* 0x080fe40000410000 */
[-C--:B------:R-:W-:Y:S02]  /*67c0*/  FMUL.FTZ R212, R81, R159.reuse ;  /* 0x0000009f51d47220 */ /* 0x080fe40000410000 */
[----:B------:R-:W-:Y:S02]  /*67d0*/  FMUL.FTZ R213, R82, R159 ;  /* 0x0000009f52d57220 */ /* 0x000fe40000410000 */
[----:B------:R-:W-:-:S02]  /*67e0*/  IMAD R214, R214, c[0x0][0x2b0], RZ ;  /* 0x0000ac00d6d67a24 */ /* 0x000fc400078e02ff */
[----:B------:R-:W-:Y:S02]  /*67f0*/  IMAD R215, R121, -0x400, R132 ;  /* 0xfffffc0079d77824 */ /* 0x000fe400078e0284 */
[----:B------:R-:W-:Y:S02]  /*6800*/  IMAD R217, R219, c[0x0][0x2b4], R214 ;  /* 0x0000ad00dbd97a24 */ /* 0x000fe400078e02d6 */
[----:B0-----:R-:W-:Y:S02]  /*6810*/  FFMA.FTZ R198, R6, R179, R198 ;  /* 0x000000b306c67223 */ /* 0x001fe400000100c6 */
[----:B------:R-:W-:Y:S02]  /*6820*/  FFMA.FTZ R179, R156, -R202, R201 ;  /* 0x800000ca9cb37223 */ /* 0x000fe400000100c9 */
[----:B------:R-:W-:Y:S01]  /*6830*/  FFMA.FTZ R201, R178, R198, R199 ;  /* 0x000000c6b2c97223 */ /* 0x000fe200000100c7 */
[----:B------:R-:W-:Y:S01]  /*6840*/  HADD2.F32 R199, -RZ, R96.H0_H0 ;  /* 0x20000060ffc77230 */ /* 0x000fe20000004100 */
[----:B------:R-:W-:-:S02]  /*6850*/  FMUL.FTZ R6, R196, R73 ;  /* 0x00000049c4067220 */ /* 0x000fc40000410000 */
[----:B------:R-:W-:Y:S02]  /*6860*/  FFMA.FTZ R202, R81, R200, R7 ;  /* 0x000000c851ca7223 */ /* 0x000fe40000010007 */
[----:B------:R-:W-:Y:S02]  /*6870*/  FFMA.FTZ R178, R155, -R6, R200 ;  /* 0x800000069bb27223 */ /* 0x000fe400000100c8 */
[----:B------:R-:W-:Y:S02]  /*6880*/  IMAD R6, R164, c[0x0][0x2a0], RZ ;  /* 0x0000a800a4067a24 */ /* 0x000fe400078e02ff */
[----:B------:R-:W-:Y:S02]  /*6890*/  FMUL.FTZ R7, R199, R72 ;  /* 0x00000048c7077220 */ /* 0x000fe40000410000 */
[----:B------:R-:W-:Y:S02]  /*68a0*/  FFMA.FTZ R200, R177, R201, R204 ;  /* 0x000000c9b1c87223 */ /* 0x000fe400000100cc */
[----:B------:R-:W-:-:S02]  /*68b0*/  IMAD R205, R137, c[0x0][0x2a4], R6 ;  /* 0x0000a90089cd7a24 */ /* 0x000fc400078e0206 */
[----:B------:R-:W-:Y:S02]  /*68c0*/  FFMA.FTZ R177, R154, -R7, R203 ;  /* 0x800000079ab17223 */ /* 0x000fe400000100cb */
[----:B------:R-:W-:-:S04]  /*68d0*/  IMAD.WIDE.U32 R6, R137, c[0x0][0x2a0], R4 ;  /* 0x0000a80089067a25 */ /* 0x000fc800078e0004 */
[----:B------:R-:W-:Y:S01]  /*68e0*/  FFMA.FTZ R204, R80, R203, R202 ;  /* 0x000000cb50cc7223 */ /* 0x000fe200000100ca */
[----:B------:R-:W-:Y:S01]  /*68f0*/  LEA R4, P0, R6, c[0x0][0x318], 0x2 ;  /* 0x0000c60006047a11 */ /* 0x000fe200078010ff */
[----:B------:R-:W-:Y:S01]  /*6900*/  FFMA.FTZ R203, R176, R200, R207 ;  /* 0x000000c8b0cb7223 */ /* 0x000fe200000100cf */
[----:B------:R-:W-:Y:S01]  /*6910*/  HADD2.F32 R176, -RZ, R95.H0_H0 ;  /* 0x2000005fffb07230 */ /* 0x000fe20000004100 */
[----:B------:R-:W-:Y:S02]  /*6920*/  FMUL.FTZ R202, R66, R159 ;  /* 0x0000009f42ca7220 */ /* 0x000fe40000410000 */
[----:B------:R-:W-:Y:S01]  /*6930*/  IMAD.IADD R208, R7, 0x1, R205 ;  /* 0x0000000107d07824 */ /* 0x000fe200078e02cd */
[----:B------:R-:W-:Y:S01]  /*6940*/  HADD2.F32 R205, -RZ, R94.H0_H0 ;  /* 0x2000005effcd7230 */ /* 0x000fe20000004100 */
[----:B------:R-:W-:Y:S01]  /*6950*/  FFMA.FTZ R202, R18, R203, R202 ;  /* 0x000000cb12ca7223 */ /* 0x000fe200000100ca */
[----:B------:R-:W-:Y:S01]  /*6960*/  IADD3 R18, P2, R119, R6, RZ ;  /* 0x0000000677127210 */ /* 0x000fe20007f5e0ff */
[----:B------:R-:W-:Y:S01]  /*6970*/  FMUL.FTZ R207, R67, R159 ;  /* 0x0000009f43cf7220 */ /* 0x000fe20000410000 */
[----:B------:R-:W-:Y:S01]  /*6980*/  LEA.HI.X R5, R6, c[0x0][0x31c], R208, 0x2, P0 ;  /* 0x0000c70006057a11 */ /* 0x000fe200000f14d0 */
[----:B------:R-:W-:-:S02]  /*6990*/  FMUL.FTZ R6, R176, R69 ;  /* 0x00000045b0067220 */ /* 0x000fc40000410000 */
[----:B------:R-:W-:Y:S02]  /*69a0*/  FFMA.FTZ R207, R166, R202, R207 ;  /* 0x000000caa6cf7223 */ /* 0x000fe400000100cf */
        /* <DEDUP_REMOVED lines=10> */
[----:B------:R-:W-:Y:S02]  /*6a50*/  FFMA.FTZ R168, R151, -R6, R180 ;  /* 0x8000000697a87223 */ /* 0x000fe400000100b4 */
[----:B------:R-:W-:Y:S02]  /*6a60*/  FMUL.FTZ R206, R79, R159 ;  /* 0x0000009f4fce7220 */ /* 0x000fe40000410000 */
[----:B------:R-:W-:Y:S01]  /*6a70*/  FFMA.FTZ R6, R70, R180, R7 ;  /* 0x000000b446067223 */ /* 0x000fe20000010007 */
[----:B------:R-:W-:Y:S01]  /*6a80*/  HADD2.F32 R180, -RZ, R91.H0_H0 ;  /* 0x2000005bffb47230 */ /* 0x000fe20000004100 */
[----:B------:R-:W-:-:S02]  /*6a90*/  FMUL.FTZ R7, R193, R64 ;  /* 0x00000040c1077220 */ /* 0x000fc40000410000 */
[----:B------:R-:W-:Y:S02]  /*6aa0*/  FFMA.FTZ R169, R169, R209, R206 ;  /* 0x000000d1a9a97223 */ /* 0x000fe400000100ce */
[----:B------:R-:W-:Y:S02]  /*6ab0*/  FFMA.FTZ R206, R150, -R7, R181 ;  /* 0x8000000796ce7223 */ /* 0x000fe400000100b5 */
[----:B------:R-:W-:Y:S01]  /*6ac0*/  FFMA.FTZ R6, R67, R181, R6 ;  /* 0x000000b543067223 */ /* 0x000fe20000010006 */
[----:B------:R-:W-:Y:S01]  /*6ad0*/  HADD2.F32 R181, -RZ, R90.H0_H0 ;  /* 0x2000005affb57230 */ /* 0x000fe20000004100 */
[----:B------:R-:W-:Y:S02]  /*6ae0*/  FMUL.FTZ R210, R180, R61 ;  /* 0x0000003db4d27220 */ /* 0x000fe40000410000 */
[----:B------:R-:W-:Y:S02]  /*6af0*/  FFMA.FTZ R211, R170, R169, R211 ;  /* 0x000000a9aad37223 */ /* 0x000fe400000100d3 */
[----:B------:R-:W-:Y:S01]  /*6b00*/  FFMA.FTZ R170, R149, -R210, R183 ;  /* 0x800000d295aa7223 */ /* 0x000fe200000100b7 */
[----:B------:R-:W-:Y:S01]  /*6b10*/  HADD2.F32 R210, -RZ, R89.H0_H0 ;  /* 0x20000059ffd27230 */ /* 0x000fe20000004100 */
[----:B------:R-:W-:-:S02]  /*6b20*/  FFMA.FTZ R6, R66, R183, R6 ;  /* 0x000000b742067223 */ /* 0x000fc40000010006 */
[----:B------:R-:W-:Y:S02]  /*6b30*/  FMUL.FTZ R183, R181, R58 ;  /* 0x0000003ab5b77220 */ /* 0x000fe40000410000 */
[----:B------:R-:W-:Y:S02]  /*6b40*/  FFMA.FTZ R171, R171, R211, R212 ;  /* 0x000000d3abab7223 */ /* 0x000fe400000100d4 */
[----:B------:R-:W-:Y:S02]  /*6b50*/  FFMA.FTZ R183, R148, -R183, R185 ;  /* 0x800000b794b77223 */ /* 0x000fe400000100b9 */
[----:B------:R-:W-:Y:S01]  /*6b60*/  FFMA.FTZ R7, R63, R185, R6 ;  /* 0x000000b93f077223 */ /* 0x000fe20000010006 */
[----:B------:R-:W-:Y:S01]  /*6b70*/  HADD2.F32 R185, -RZ, R88.H0_H0 ;  /* 0x20000058ffb97230 */ /* 0x000fe20000004100 */
[----:B------:R-:W-:Y:S02]  /*6b80*/  FMUL.FTZ R212, R210, R57 ;  /* 0x00000039d2d47220 */ /* 0x000fe40000410000 */
[----:B------:R-:W-:-:S02]  /*6b90*/  FFMA.FTZ R213, R172, R171, R213 ;  /* 0x000000abacd57223 */ /* 0x000fc400000100d5 */
[----:B------:R-:W-:Y:S02]  /*6ba0*/  FMUL.FTZ R6, R83, R159 ;  /* 0x0000009f53067220 */ /* 0x000fe40000410000 */
[----:B------:R-:W-:Y:S02]  /*6bb0*/  FFMA.FTZ R172, R147, -R212, R182 ;  /* 0x800000d493ac7223 */ /* 0x000fe400000100b6 */
[----:B------:R-:W-:Y:S02]  /*6bc0*/  FFMA.FTZ R7, R62, R182, R7 ;  /* 0x000000b63e077223 */ /* 0x000fe40000010007 */
[----:B------:R-:W-:Y:S02]  /*6bd0*/  FMUL.FTZ R212, R185, R50 ;  /* 0x00000032b9d47220 */ /* 0x000fe40000410000 */
[----:B------:R-:W-:Y:S01]  /*6be0*/  FFMA.FTZ R182, R173, R213, R6 ;  /* 0x000000d5adb67223 */ /* 0x000fe20000010006 */
[----:B------:R-:W-:Y:S01]  /*6bf0*/  LEA R6, P0, R215, R4, 0x2 ;  /* 0x00000004d7067211 */ /* 0x000fe200078010ff */
[----:B------:R-:W-:-:S02]  /*6c00*/  FMUL.FTZ R173, R84, R159 ;  /* 0x0000009f54ad7220 */ /* 0x000fc40000410000 */
[----:B------:R-:W-:Y:S02]  /*6c10*/  FFMA.FTZ R212, R146, -R212, R187 ;  /* 0x800000d492d47223 */ /* 0x000fe400000100bb */
[----:B------:R-:W-:Y:S01]  /*6c20*/  FFMA.FTZ R216, R60, R187, R7 ;  /* 0x000000bb3cd87223 */ /* 0x000fe20000010007 */
[----:B------:R-:W-:Y:S01]  /*6c30*/  SHF.R.S32.HI R7, RZ, 0x1f, R215 ;  /* 0x0000001fff077819 */ /* 0x000fe200000114d7 */
[----:B------:R-:W-:Y:S02]  /*6c40*/  FFMA.FTZ R187, R174, R182, R173 ;  /* 0x000000b6aebb7223 */ /* 0x000fe400000100ad */
[----:B------:R-:W-:Y:S01]  /*6c50*/  FMUL.FTZ R174, R85, R159 ;  /* 0x0000009f55ae7220 */ /* 0x000fe20000410000 */
[----:B------:R-:W-:Y:S01]  /*6c60*/  P2R R159, PR, RZ, 0x2 ;  /* 0x00000002ff9f7803 */ /* 0x000fe20000000000 */
[----:B------:R-:W-:Y:S01]  /*6c70*/  FMUL.FTZ R221, R198, R47 ;  /* 0x0000002fc6dd7220 */ /* 0x000fe20000410000 */
[----:B------:R-:W-:Y:S01]  /*6c80*/  SHF.L.U32 R159, R124, 0x4, RZ ;  /* 0x000000047c9f7819 */ /* 0x000fe200000006ff */
[----:B------:R-:W-:Y:S01]  /*6c90*/  FFMA.FTZ R161, R161, R187, R174 ;  /* 0x000000bba1a17223 */ /* 0x000fe200000100ae */
[----:B------:R-:W-:Y:S01]  /*6ca0*/  HADD2.F32 R174, -RZ, R87.H0_H0 ;  /* 0x20000057ffae7230 */ /* 0x000fe20000004100 */
[----:B------:R-:W-:Y:S01]  /*6cb0*/  FMUL.FTZ R220, R187, R76 ;  /* 0x0000004cbbdc7220 */ /* 0x000fe20000410000 */
[----:B------:R-:W-:Y:S01]  /*6cc0*/  LEA.HI.X R7, R215, R5, R7, 0x2, P0 ;  /* 0x00000005d7077211 */ /* 0x000fe200000f1407 */
[----:B------:R-:W-:-:S02]  /*6cd0*/  FFMA.FTZ R173, R19, R161, R160 ;  /* 0x000000a113ad7223 */ /* 0x000fc400000100a0 */
[----:B------:R-:W-:Y:S02]  /*6ce0*/  FMUL.FTZ R19, R56, R175 ;  /* 0x000000af38137220 */ /* 0x000fe40000410000 */
[----:B------:R-:W-:Y:S02]  /*6cf0*/  FMUL.FTZ R225, R161, R77 ;  /* 0x0000004da1e17220 */ /* 0x000fe40000410000 */
[----:B------:R-:W-:Y:S02]  /*6d00*/  FADD.FTZ R160, R216, R19 ;  /* 0x00000013d8a07221 */ /* 0x000fe40000010000 */
[----:B------:R-:W-:Y:S02]  /*6d10*/  FMUL.FTZ R19, R173, R78 ;  /* 0x0000004ead137220 */ /* 0x000fe40000410000 */
[----:B------:R-:W-:Y:S02]  /*6d20*/  FMUL.FTZ R214, R174, R47 ;  /* 0x0000002faed67220 */ /* 0x000fe40000410000 */
[----:B------:R-:W-:-:S02]  /*6d30*/  FFMA.FTZ R218, R184, R19, RZ ;  /* 0x00000013b8da7223 */ /* 0x000fc400000100ff */
[----:B------:R-:W-:Y:S01]  /*6d40*/  FFMA.FTZ R214, R145, -R214, R175 ;  /* 0x800000d691d67223 */ /* 0x000fe200000100af */
[----:B------:R-:W-:Y:S01]  /*6d50*/  LEA.HI.SX32 R175, R159, R159, 0x1b ;  /* 0x0000009f9faf7211 */ /* 0x000fe200078fdaff */
[----:B------:R-:W-:Y:S02]  /*6d60*/  FFMA.FTZ R227, R192, R225, R218 ;  /* 0x000000e1c0e37223 */ /* 0x000fe400000100da */
[----:B------:R-:W-:Y:S02]  /*6d70*/  FMUL.FTZ R222, R174, R221 ;  /* 0x000000ddaede7220 */ /* 0x000fe40000410000 */
[----:B-1----:R-:W-:Y:S02]  /*6d80*/  FMUL.FTZ R17, R182, R75 ;  /* 0x0000004bb6117220 */ /* 0x002fe40000410000 */
[----:B------:R-:W-:Y:S01]  /*6d90*/  FFMA.FTZ R16, R194, R220, R227 ;  /* 0x000000dcc2107223 */ /* 0x000fe200000100e3 */
[----:B------:R0:W-:Y:S01]  /*6da0*/  STS [R175.X4+0x88c], R222 ;  /* 0x00088cdeaf007388 */ /* 0x0001e20000004800 */
[----:B------:R-:W-:-:S02]  /*6db0*/  FMUL.FTZ R229, R171, R73 ;  /* 0x00000049abe57220 */ /* 0x000fc40000410000 */
[----:B------:R-:W-:Y:S02]  /*6dc0*/  FFMA.FTZ R16, R195, R17, R16 ;  /* 0x00000011c3107223 */ /* 0x000fe40000010010 */
[----:B------:R-:W-:Y:S02]  /*6dd0*/  FMUL.FTZ R218, R203, R58 ;  /* 0x0000003acbda7220 */ /* 0x000fe40000410000 */
[----:B------:R-:W-:Y:S02]  /*6de0*/  FMUL.FTZ R224, R211, R72 ;  /* 0x00000048d3e07220 */ /* 0x000fe40000410000 */
[----:B------:R-:W-:Y:S02]  /*6df0*/  FMUL.FTZ R226, R181, R218 ;  /* 0x000000dab5e27220 */ /* 0x000fe40000410000 */
[----:B0-----:R-:W-:Y:S02]  /*6e00*/  FMUL.FTZ R222, R213, R74 ;  /* 0x0000004ad5de7220 */ /* 0x001fe40000410000 */
[----:B------:R-:W-:Y:S01]  /*6e10*/  FMUL.FTZ R231, R169, R69 ;  /* 0x00000045a9e77220 */ /* 0x000fe20000410000 */
[----:B------:R0:W-:Y:S01]  /*6e20*/  STS [R175.X4+0x880], R226 ;  /* 0x000880e2af007388 */ /* 0x0001e20000004800 */
[----:B------:R-:W-:-:S02]  /*6e30*/  FFMA.FTZ R227, R179, R222, R16 ;  /* 0x000000deb3e37223 */ /* 0x000fc40000010010 */
[----:B------:R-:W-:Y:S02]  /*6e40*/  FMUL.FTZ R233, R204, R65 ;  /* 0x00000041cce97220 */ /* 0x000fe40000410000 */
[----:B------:R-:W-:Y:S02]  /*6e50*/  FFMA.FTZ R16, R178, R229, R227 ;  /* 0x000000e5b2107223 */ /* 0x000fe400000100e3 */
[----:B------:R-:W-:Y:S02]  /*6e60*/  FMUL.FTZ R236, R207, R64 ;  /* 0x00000040cfec7220 */ /* 0x000fe40000410000 */
[----:B------:R-:W-:Y:S02]  /*6e70*/  FFMA.FTZ R227, R177, R224, R16 ;  /* 0x000000e0b1e37223 */ /* 0x000fe40000010010 */
[----:B0-----:R-:W-:Y:S02]  /*6e80*/  FMUL.FTZ R226, R209, R68 ;  /* 0x00000044d1e27220 */ /* 0x001fe40000410000 */
        /* <DEDUP_REMOVED lines=9> */
[----:B------:R-:W-:Y:S01]  /*6f20*/  FMUL.FTZ R230, R185, R216 ;  /* 0x000000d8b9e67220 */ /* 0x000fe20000410000 */
[----:B------:R0:W-:Y:S01]  /*6f30*/  STS [R175.X4+0x884], R228 ;  /* 0x000884e4af007388 */ /* 0x0001e20000004800 */
[----:B------:R-:W-:Y:S01]  /*6f40*/  FFMA.FTZ R227, R183, R218, R227 ;  /* 0x000000dab7e37223 */ /* 0x000fe200000100e3 */
[----:B------:R-:W-:Y:S01]  /*6f50*/  IADD3 R218, -R119, c[0x0][0x168], -R124 ;  /* 0x00005a0077da7a10 */ /* 0x000fe20007ffe97c */
[----:B------:R-:W-:Y:S01]  /*6f60*/  FMUL.FTZ R16, R196, R229 ;  /* 0x000000e5c4107220 */ /* 0x000fe20000410000 */
[----:B------:R1:W-:Y:S01]  /*6f70*/  STS [R175.X4+0x888], R230 ;  /* 0x000888e6af007388 */ /* 0x0003e20000004800 */
[----:B------:R-:W-:Y:S01]  /*6f80*/  FMUL.FTZ R232, R205, R226 ;  /* 0x000000e2cde87220 */ /* 0x000fe20000410000 */
[C---:B------:R-:W-:Y:S01]  /*6f90*/  ISETP.GE.AND P0, PT, R218.reuse, 0x1, PT ;  /* 0x00000001da00780c */ /* 0x040fe20003f06270 */
[----:B------:R-:W-:Y:S01]  /*6fa0*/  FMUL.FTZ R226, R197, R222 ;  /* 0x000000dec5e27220 */ /* 0x000fe20000410000 */
[----:B------:R2:W-:Y:S01]  /*6fb0*/  STS [R175.X4+0x864], R16 ;  /* 0x00086410af007388 */ /* 0x0005e20000004800 */
[----:B------:R-:W-:Y:S01]  /*6fc0*/  FMUL.FTZ R222, R191, R220 ;  /* 0x000000dcbfde7220 */ /* 0x000fe20000410000 */
[----:B------:R-:W-:Y:S01]  /*6fd0*/  ISETP.GE.AND P1, PT, R218, 0x41, PT ;  /* 0x00000041da00780c */ /* 0x000fe20003f26270 */
[----:B0-----:R-:W-:Y:S01]  /*6fe0*/  FMUL.FTZ R228, R199, R224 ;  /* 0x000000e0c7e47220 */ /* 0x001fe20000410000 */
        /* <DEDUP_REMOVED lines=11> */
[----:B--2---:R-:W-:Y:S01]  /*70a0*/  FMUL.FTZ R16, R189, R19 ;  /* 0x00000013bd107220 */ /* 0x004fe20000410000 */
[----:B------:R-:W-:Y:S01]  /*70b0*/  LEA.HI.X.SX32 R19, R119, R208, 0x1, P2 ;  /* 0x000000d077137211 */ /* 0x000fe200010f0eff */
[----:B------:R-:W-:Y:S01]  /*70c0*/  IMAD.WIDE.U32 R6, R219, c[0x0][0x2b0], R6 ;  /* 0x0000ac00db067a25 */ /* 0x000fe200078e0006 */
[----:B------:R0:W-:Y:S01]  /*70d0*/  STS [R175.X4+0x874], R234 ;  /* 0x000874eaaf007388 */ /* 0x0001e20000004800 */
[----:B------:R-:W-:-:S02]  /*70e0*/  LEA.HI.SX32 R208, R17, R124, 0x1b ;  /* 0x0000007c11d07211 */ /* 0x000fc400078fdaff */
[----:B------:R-:W-:Y:S01]  /*70f0*/  FFMA.FTZ R227, R172, R223, R227 ;  /* 0x000000dface37223 */ /* 0x000fe200000100e3 */
[----:B------:R0:W-:Y:S01]  /*7100*/  STS [R175.X4+0x86c], R230 ;  /* 0x00086ce6af007388 */ /* 0x0001e20000004800 */
[----:B------:R-:W-:Y:S02]  /*7110*/  IADD3 R7, R217, R7, RZ ;  /* 0x00000007d9077210 */ /* 0x000fe40007ffe0ff */
[----:B------:R-:W-:Y:S01]  /*7120*/  FFMA.FTZ R227, R212, R216, R227 ;  /* 0x000000d8d4e37223 */ /* 0x000fe200000100e3 */
[----:B------:R0:W-:Y:S01]  /*7130*/  STS [R175.X4+0x860], R226 ;  /* 0x000860e2af007388 */ /* 0x0001e20000004800 */
[----:B------:R-:W-:-:S03]  /*7140*/  FMUL.FTZ R216, R214, R221 ;  /* 0x000000ddd6d87220 */ /* 0x000fc60000410000 */
[----:B------:R0:W-:Y:S04]  /*7150*/  STS [R175.X4+0x85c], R224 ;  /* 0x00085ce0af007388 */ /* 0x0001e80000004800 */
[----:B------:R0:W-:Y:S04]  /*7160*/  STS [R175.X4+0x858], R222 ;  /* 0x000858deaf007388 */ /* 0x0001e80000004800 */
[----:B------:R0:W-:Y:S04]  /*7170*/  STS [R175.X4+0x854], R220 ;  /* 0x000854dcaf007388 */ /* 0x0001e80000004800 */
[----:B------:R0:W-:Y:S04]  /*7180*/  STS [R175.X4+0x850], R16 ;  /* 0x00085010af007388 */ /* 0x0001e80000004800 */
[----:B------:R-:W-:Y:S06]  /*7190*/  BAR.SYNC.DEFER_BLOCKING 0x0 ;  /* 0x0000000000007b1d */ /* 0x000fec0000010000 */
[----:B------:R-:W-:Y:S05]  /*71a0*/  @!P0 BRA `(.L_x_3139) ;  /* 0x0000009000008947 */ /* 0x000fea0003800000 */
[----:B0-----:R-:W-:Y:S01]  /*71b0*/  LEA.HI.SX32 R175, R124, R124, 0x1b ;  /* 0x0000007c7caf7211 */ /* 0x001fe200078fdaff */
        /* <DEDUP_REMOVED lines=8> */
.L_x_3139:
[----:B0-----:R-:W-:Y:S05]  /*7240*/  BSYNC B0 ;  /* 0x0000000000007941 */ /* 0x001fea0003800000 */
.L_x_3138:
[----:B------:R0:W1:Y:S01]  /*7250*/  LDS R17, [R208.X4+0x950] ;  /* 0x00095000d0117984 */ /* 0x0000620000004800 */
[----:B------:R-:W-:Y:S01]  /*7260*/  BSSY B0, `(.L_x_3140) ;  /* 0x0000009000007945 */ /* 0x000fe20003800000 */
[----:B------:R-:W-:Y:S01]  /*7270*/  FADD.FTZ R16, R227, R216 ;  /* 0x000000d8e3107221 */ /* 0x000fe20000010000 */
[C---:B------:R-:W-:Y:S02]  /*7280*/  IADD3 R19, R124.reuse, 0x80, RZ ;  /* 0x000000807c137810 */ /* 0x040fe40007ffe0ff */
[----:B------:R-:W-:Y:S01]  /*7290*/  IADD3 R175, R124, 0xc0, RZ ;  /* 0x000000c07caf7810 */ /* 0x000fe20007ffe0ff */
[----:B------:R-:W-:Y:S05]  /*72a0*/  @!P1 BRA `(.L_x_3141) ;  /* 0x0000004000009947 */ /* 0x000fea0003800000 */
[----:B------:R-:W-:-:S06]  /*72b0*/  IMAD.WIDE R4, R215, 0x4, R4 ;  /* 0x00000004d7047825 */ /* 0x000fcc00078e0204 */
[----:B------:R-:W-:-:S05]  /*72c0*/  IMAD.WIDE.U32 R4, R219, c[0x0][0x2b0], R4 ;  /* 0x0000ac00db047a25 */ /* 0x000fca00078e0004 */
[----:B------:R-:W-:-:S05]  /*72d0*/  IADD3 R5, R5, R217, RZ ;  /* 0x000000d905057210 */ /* 0x000fca0007ffe0ff */
[----:B-1----:R1:W-:Y:S02]  /*72e0*/  RED.E.ADD.F32.FTZ.RN.STRONG.GPU [R4.64+-0xf00], R17 ;  /* 0xfff100110400798e */ /* 0x0023e4000c10e784 */
.L_x_3141:
[----:B------:R-:W-:Y:S05]  /*72f0*/  BSYNC B0 ;  /* 0x0000000000007941 */ /* 0x000fea0003800000 */
.L_x_3140:
[-C--:B------:R-:W-:Y:S01]  /*7300*/  LEA.HI.SX32 R19, R19, R124.reuse, 0x1b ;  /* 0x0000007c13137211 */ /* 0x080fe200078fdaff */
[----:B------:R-:W-:Y:S01]  /*7310*/  BSSY B0, `(.L_x_3142) ;  /* 0x000000d000007945 */ /* 0x000fe20003800000 */
[----:B------:R-:W-:Y:S02]  /*7320*/  ISETP.GE.AND P6, PT, R218, 0x81, PT ;  /* 0x00000081da00780c */ /* 0x000fe40003fc6270 */
[----:B-1----:R-:W-:Y:S02]  /*7330*/  IADD3 R5, R124, 0x100, RZ ;  /* 0x000001007c057810 */ /* 0x002fe40007ffe0ff */
[----:B------:R-:W1:Y:S01]  /*7340*/  LDS R19, [R19.X4+0xa50] ;  /* 0x000a500013137984 */ /* 0x000e620000004800 */
        /* <DEDUP_REMOVED lines=8> */
[----:B-1----:R1:W-:Y:S02]  /*73d0*/  RED.E.ADD.F32.FTZ.RN.STRONG.GPU [R6.64+-0xe00], R19 ;  /* 0xfff200130600798e */ /* 0x0023e4000c10e784 */
.L_x_3143:
[----:B------:R-:W-:Y:S05]  /*73e0*/  BSYNC B0 ;  /* 0x0000000000007941 */ /* 0x000fea0003800000 */
.L_x_3142:
[----:B------:R-:W2:Y:S01]  /*73f0*/  LDS R175, [R175.X4+0xb50] ;  /* 0x000b5000afaf7984 */ /* 0x000ea20000004800 */
[----:B------:R-:W-:Y:S01]  /*7400*/  BSSY B0, `(.L_x_3144) ;  /* 0x0000005000007945 */ /* 0x000fe20003800000 */
[----:B------:R-:W-:Y:S02]  /*7410*/  IADD3 R17, R124, 0x140, RZ ;  /* 0x000001407c117810 */ /* 0x000fe40007ffe0ff */
[----:B------:R-:W-:Y:S01]  /*7420*/  LEA.HI.SX32 R5, R5, R124, 0x1b ;  /* 0x0000007c05057211 */ /* 0x000fe200078fdaff */
[----:B------:R-:W-:Y:S05]  /*7430*/  @!P0 BRA `(.L_x_3145) ;  /* 0x0000001000008947 */ /* 0x000fea0003800000 */
[----:B--2---:R2:W-:Y:S02]  /*7440*/  RED.E.ADD.F32.FTZ.RN.STRONG.GPU [R6.64+-0xd00], R175 ;  /* 0xfff300af0600798e */ /* 0x0045e4000c10e784 */
.L_x_3145:
[----:B------:R-:W-:Y:S05]  /*7450*/  BSYNC B0 ;  /* 0x0000000000007941 */ /* 0x000fea0003800000 */
.L_x_3144:
[----:B------:R-:W3:Y:S01]  /*7460*/  LDS R5, [R5.X4+0xc50] ;  /* 0x000c500005057984 */ /* 0x000ee20000004800 */
[----:B------:R-:W-:Y:S01]  /*7470*/  BSSY B0, `(.L_x_3146) ;  /* 0x0000005000007945 */ /* 0x000fe20003800000 */
[----:B-1----:R-:W-:-:S02]  /*7480*/  IADD3 R19, R124, 0x180, RZ ;  /* 0x000001807c137810 */ /* 0x002fc40007ffe0ff */
[----:B------:R-:W-:Y:S01]  /*7490*/  LEA.HI.SX32 R17, R17, R124, 0x1b ;  /* 0x0000007c11117211 */ /* 0x000fe200078fdaff */
[----:B------:R-:W-:Y:S05]  /*74a0*/  @!P1 BRA `(.L_x_3147) ;  /* 0x0000001000009947 */ /* 0x000fea0003800000 */
[----:B---3--:R1:W-:Y:S02]  /*74b0*/  RED.E.ADD.F32.FTZ.RN.STRONG.GPU [R6.64+-0xc00], R5 ;  /* 0xfff400050600798e */ /* 0x0083e4000c10e784 */
.L_x_3147:
[----:B------:R-:W-:Y:S05]  /*74c0*/  BSYNC B0 ;  /* 0x0000000000007941 */ /* 0x000fea0003800000 */
.L_x_3146:
[----:B------:R-:W4:Y:S01]  /*74d0*/  LDS R17, [R17.X4+0xd50] ;  /* 0x000d500011117984 */ /* 0x000f220000004800 */
[----:B------:R-:W-:Y:S01]  /*74e0*/  BSSY B0, `(.L_x_3148) ;  /* 0x0000005000007945 */ /* 0x000fe20003800000 */
[----:B-1-3--:R-:W-:Y:S02]  /*74f0*/  IADD3 R5, R124, 0x1c0, RZ ;  /* 0x000001c07c057810 */ /* 0x00afe40007ffe0ff */
[----:B------:R-:W-:Y:S01]  /*7500*/  LEA.HI.SX32 R19, R19, R124, 0x1b ;  /* 0x0000007c13137211 */ /* 0x000fe200078fdaff */
[----:B------:R-:W-:Y:S05]  /*7510*/  @!P2 BRA `(.L_x_3149) ;  /* 0x000000100000a947 */ /* 0x000fea0003800000 */
[----:B----4-:R1:W-:Y:S02]  /*7520*/  RED.E.ADD.F32.FTZ.RN.STRONG.GPU [R6.64+-0xb00], R17 ;  /* 0xfff500110600798e */ /* 0x0103e4000c10e784 */
.L_x_3149:
[----:B------:R-:W-:Y:S05]  /*7530*/  BSYNC B0 ;  /* 0x0000000000007941 */ /* 0x000fea0003800000 */
.L_x_3148:
[----:B------:R-:W3:Y:S01]  /*7540*/  LDS R19, [R19.X4+0xe50] ;  /* 0x000e500013137984 */ /* 0x000ee20000004800 */
[----:B------:R-:W-:Y:S01]  /*7550*/  BSSY B0, `(.L_x_3150) ;  /* 0x0000005000007945 */ /* 0x000fe20003800000 */
[----:B-1--4-:R-:W-:Y:S02]  /*7560*/  IADD3 R17, R124, 0x200, RZ ;  /* 0x000002007c117810 */ /* 0x012fe40007ffe0ff */
[----:B------:R-:W-:Y:S01]  /*7570*/  LEA.HI.SX32 R5, R5, R124, 0x1b ;  /* 0x0000007c05057211 */ /* 0x000fe200078fdaff */
[----:B------:R-:W-:Y:S05]  /*7580*/  @!P3 BRA `(.L_x_3151) ;  /* 0x000000100000b947 */ /* 0x000fea0003800000 */
[----:B---3--:R1:W-:Y:S02]  /*7590*/  RED.E.ADD.F32.FTZ.RN.STRONG.GPU [R6.64+-0xa00], R19 ;  /* 0xfff600130600798e */ /* 0x0083e4000c10e784 */
.L_x_3151:
[----:B------:R-:W-:Y:S05]  /*75a0*/  BSYNC B0 ;  /* 0x0000000000007941 */ /* 0x000fea0003800000 */
.L_x_3150:
[----:B------:R-:W4:Y:S01]  /*75b0*/  LDS R5, [R5.X4+0xf50] ;  /* 0x000f500005057984 */ /* 0x000f220000004800 */
[----:B------:R-:W-:Y:S01]  /*75c0*/  BSSY B0, `(.L_x_3152) ;  /* 0x0000004000007945 */ /* 0x000fe20003800000 */
[----:B------:R-:W-:Y:S01]  /*75d0*/  LEA.HI.SX32 R4, R17, R124, 0x1b ;  /* 0x0000007c11047211 */ /* 0x000fe200078fdaff */
[----:B------:R-:W-:Y:S05]  /*75e0*/  @!P4 BRA `(.L_x_3153) ;  /* 0x000000100000c947 */ /* 0x000fea0003800000 */
[----:B----4-:R4:W-:Y:S02]  /*75f0*/  RED.E.ADD.F32.FTZ.RN.STRONG.GPU [R6.64+-0x900], R5 ;  /* 0xfff700050600798e */ /* 0x0109e4000c10e784 */
.L_x_3153:
[----:B------:R-:W-:Y:S05]  /*7600*/  BSYNC B0 ;  /* 0x0000000000007941 */ /* 0x000fea0003800000 */
.L_x_3152:
[----:B----4-:R4:W0:Y:S01]  /*7610*/  LDS R5, [R4.X4+0x1050] ;  /* 0x0010500004057984 */ /* 0x0108220000004800 */
[----:B------:R-:W-:Y:S01]  /*7620*/  BSSY B0, `(.L_x_3154) ;  /* 0x0000005000007945 */ /* 0x000fe20003800000 */
[----:B------:R-:W-:-:S02]  /*7630*/  IADD3 R17, R124, 0x240, RZ ;  /* 0x000002407c117810 */ /* 0x000fc40007ffe0ff */
[----:B-1-3--:R-:W-:Y:S01]  /*7640*/  IADD3 R19, R124, 0x280, RZ ;  /* 0x000002807c137810 */ /* 0x00afe20007ffe0ff */
[----:B------:R-:W-:Y:S05]  /*7650*/  @!P5 BRA `(.L_x_3155) ;  /* 0x000000100000d947 */ /* 0x000fea0003800000 */
[----:B0-----:R0:W-:Y:S02]  /*7660*/  RED.E.ADD.F32.FTZ.RN.STRONG.GPU [R6.64+-0x800], R5 ;  /* 0xfff800050600798e */ /* 0x0011e4000c10e784 */
.L_x_3155:
[----:B------:R-:W-:Y:S05]  /*7670*/  BSYNC B0 ;  /* 0x0000000000007941 */ /* 0x000fea0003800000 */
.L_x_3154:
        /* <DEDUP_REMOVED lines=14> */
.L_x_3157:
[----:B------:R-:W-:Y:S05]  /*7760*/  BSYNC B0 ;  /* 0x0000000000007941 */ /* 0x000fea0003800000 */
.L_x_3156:
[----:B------:R-:W1:Y:S01]  /*7770*/  LDS R19, [R19.X4+0x1250] ;  /* 0x0012500013137984 */ /* 0x000e620000004800 */
[----:B------:R-:W-:Y:S01]  /*7780*/  BSSY B0, `(.L_x_3158) ;  /* 0x0000005000007945 */ /* 0x000fe20003800000 */
[----:B0-----:R-:W-:-:S02]  /*7790*/  IADD3 R17, R124, 0x300, RZ ;  /* 0x000003007c117810 */ /* 0x001fc40007ffe0ff */
[----:B------:R-:W-:Y:S01]  /*77a0*/  LEA.HI.SX32 R5, R5, R124, 0x1b ;  /* 0x0000007c05057211 */ /* 0x000fe200078fdaff */
[----:B------:R-:W-:Y:S05]  /*77b0*/  @!P0 BRA `(.L_x_3159) ;  /* 0x0000001000008947 */ /* 0x000fea0003800000 */
[----:B-1----:R0:W-:Y:S02]  /*77c0*/  RED.E.ADD.F32.FTZ.RN.STRONG.GPU [R6.64+-0x600], R19 ;  /* 0xfffa00130600798e */ /* 0x0021e4000c10e784 */
.L_x_3159:
[----:B------:R-:W-:Y:S05]  /*77d0*/  BSYNC B0 ;  /* 0x0000000000007941 */ /* 0x000fea0003800000 */
.L_x_3158:
[----:B------:R-:W3:Y:S01]  /*77e0*/  LDS R5, [R5.X4+0x1350] ;  /* 0x0013500005057984 */ /* 0x000ee20000004800 */
[----:B------:R-:W-:Y:S01]  /*77f0*/  BSSY B0, `(.L_x_3160) ;  /* 0x0000005000007945 */ /* 0x000fe20003800000 */
[----:B01----:R-:W-:Y:S02]  /*7800*/  IADD3 R19, R124, 0x340, RZ ;  /* 0x000003407c137810 */ /* 0x003fe40007ffe0ff */
[----:B------:R-:W-:Y:S01]  /*7810*/  LEA.HI.SX32 R17, R17, R124, 0x1b ;  /* 0x0000007c11117211 */ /* 0x000fe200078fdaff */
[----:B------:R-:W-:Y:S05]  /*7820*/  @!P1 BRA `(.L_x_3161) ;  /* 0x0000001000009947 */ /* 0x000fea0003800000 */
[----:B---3--:R0:W-:Y:S02]  /*7830*/  RED.E.ADD.F32.FTZ.RN.STRONG.GPU [R6.64+-0x500], R5 ;  /* 0xfffb00050600798e */ /* 0x0081e4000c10e784 */
.L_x_3161:
[----:B------:R-:W-:Y:S05]  /*7840*/  BSYNC B0 ;  /* 0x0000000000007941 */ /* 0x000fea0003800000 */
.L_x_3160:
[----:B------:R-:W1:Y:S01]  /*7850*/  LDS R17, [R17.X4+0x1450] ;  /* 0x0014500011117984 */ /* 0x000e620000004800 */
[----:B------:R-:W-:Y:S01]  /*7860*/  BSSY B0, `(.L_x_3162) ;  /* 0x0000005000007945 */ /* 0x000fe20003800000 */
[----:B0--3--:R-:W-:Y:S02]  /*7870*/  IADD3 R5, R124, 0x380, RZ ;  /* 0x000003807c057810 */ /* 0x009fe40007ffe0ff */
[----:B------:R-:W-:Y:S01]  /*7880*/  LEA.HI.SX32 R19, R19, R124, 0x1b ;  /* 0x0000007c13137211 */ /* 0x000fe200078fdaff */
[----:B------:R-:W-:Y:S05]  /*7890*/  @!P2 BRA `(.L_x_3163) ;  /* 0x000000100000a947 */ /* 0x000fea0003800000 */
[----:B-1----:R0:W-:Y:S02]  /*78a0*/  RED.E.ADD.F32.FTZ.RN.STRONG.GPU [R6.64+-0x400], R17 ;  /* 0xfffc00110600798e */ /* 0x0021e4000c10e784 */
.L_x_3163:
[----:B------:R-:W-:Y:S05]  /*78b0*/  BSYNC B0 ;  /* 0x0000000000007941 */ /* 0x000fea0003800000 */
.L_x_3162:
[----:B------:R-:W3:Y:S01]  /*78c0*/  LDS R19, [R19.X4+0x1550] ;  /* 0x0015500013137984 */ /* 0x000ee20000004800 */
[----:B------:R-:W-:Y:S01]  /*78d0*/  BSSY B0, `(.L_x_3164) ;  /* 0x0000005000007945 */ /* 0x000fe20003800000 */
[----:B01----:R-:W-:-:S02]  /*78e0*/  IADD3 R17, R124, 0x3c0, RZ ;  /* 0x000003c07c117810 */ /* 0x003fc40007ffe0ff */
[----:B------:R-:W-:Y:S01]  /*78f0*/  LEA.HI.SX32 R5, R5, R124, 0x1b ;  /* 0x0000007c05057211 */ /* 0x000fe200078fdaff */
[----:B------:R-:W-:Y:S05]  /*7900*/  @!P3 BRA `(.L_x_3165) ;  /* 0x000000100000b947 */ /* 0x000fea0003800000 */
[----:B---3--:R0:W-:Y:S02]  /*7910*/  RED.E.ADD.F32.FTZ.RN.STRONG.GPU [R6.64+-0x300], R19 ;  /* 0xfffd00130600798e */ /* 0x0081e4000c10e784 */
.L_x_3165:
[----:B------:R-:W-:Y:S05]  /*7920*/  BSYNC B0 ;  /* 0x0000000000007941 */ /* 0x000fea0003800000 */
.L_x_3164:
[----:B------:R-:W1:Y:S01]  /*7930*/  LDS R5, [R5.X4+0x1650] ;  /* 0x0016500005057984 */ /* 0x000e620000004800 */
[----:B------:R-:W-:Y:S01]  /*7940*/  BSSY B0, `(.L_x_3166) ;  /* 0x0000004000007945 */ /* 0x000fe20003800000 */
[----:B------:R-:W-:Y:S01]  /*7950*/  LEA.HI.SX32 R17, R17, R124, 0x1b ;  /* 0x0000007c11117211 */ /* 0x000fe200078fdaff */
[----:B------:R-:W-:Y:S05]  /*7960*/  @!P4 BRA `(.L_x_3167) ;  /* 0x000000100000c947 */ /* 0x000fea0003800000 */
[----:B-1----:R1:W-:Y:S02]  /*7970*/  RED.E.ADD.F32.FTZ.RN.STRONG.GPU [R6.64+-0x200], R5 ;  /* 0xfffe00050600798e */ /* 0x0023e4000c10e784 */
.L_x_3167:
[----:B------:R-:W-:Y:S05]  /*7980*/  BSYNC B0 ;  /* 0x0000000000007941 */ /* 0x000fea0003800000 */
.L_x_3166:
[----:B------:R-:W0:Y:S01]  /*7990*/  LDS R17, [R17.X4+0x1750] ;  /* 0x0017500011117984 */ /* 0x000e220000004800 */
[----:B------:R-:W-:Y:S01]  /*79a0*/  BSSY B0, `(.L_x_3168) ;  /* 0x0000003000007945 */ /* 0x000fe20003800000 */
[----:B------:R-:W-:Y:S05]  /*79b0*/  @!P5 BRA `(.L_x_3169) ;  /* 0x000000100000d947 */ /* 0x000fea0003800000 */
[----:B0-----:R0:W-:Y:S02]  /*79c0*/  RED.E.ADD.F32.FTZ.RN.STRONG.GPU [R6.64+-0x100], R17 ;  /* 0xffff00110600798e */ /* 0x0011e4000c10e784 */
.L_x_3169:
[----:B------:R-:W-:Y:S05]  /*79d0*/  BSYNC B0 ;  /* 0x0000000000007941 */ /* 0x000fea0003800000 */
.L_x_3168:
[----:B-1----:R-:W1:Y:S01]  /*79e0*/  SHFL.DOWN PT, R5, R16, 0x1, 0x1f ;  /* 0x08201f0010057f89 */ /* 0x002e6200000e0000 */
[C---:B------:R-:W-:Y:S01]  /*79f0*/  ISETP.GT.AND P0, PT, R122.reuse, 0x1e, PT ;  /* 0x0000001e7a00780c */ /* 0x040fe20003f04270 */
[----:B------:R-:W-:Y:S01]  /*7a00*/  FMUL.FTZ R147, R147, R200 ;  /* 0x000000c893937220 */ /* 0x000fe20000410000 */
[----:B------:R-:W-:Y:S01]  /*7a10*/  ISETP.NE.AND P1, PT, R122, RZ, PT ;  /* 0x000000ff7a00720c */ /* 0x000fe20003f25270 */
[----:B0-2---:R-:W0:Y:S01]  /*7a20*/  SHFL.DOWN PT, R7, R160, 0x1, 0x1f ;  /* 0x08201f00a0077f89 */ /* 0x005e2200000e0000 */
[----:B------:R-:W-:Y:S01]  /*7a30*/  FMUL.FTZ R149, R149, R202 ;  /* 0x000000ca95957220 */ /* 0x000fe20000410000 */
[----:B------:R-:W-:Y:S01]  /*7a40*/  ISETP.NE.AND P2, PT, R124, RZ, PT ;  /* 0x000000ff7c00720c */ /* 0x000fe20003f45270 */
[----:B----4-:R-:W-:Y:S01]  /*7a50*/  FMUL.FTZ R4, R138, R203 ;  /* 0x000000cb8a047220 */ /* 0x010fe20000410000 */
[----:B------:R-:W-:Y:S01]  /*7a60*/  BSSY B0, `(.L_x_3170) ;  /* 0x0000084000007945 */ /* 0x000fe20003800000 */
[----:B------:R-:W-:-:S02]  /*7a70*/  FMUL.FTZ R151, R151, R204 ;  /* 0x000000cc97977220 */ /* 0x000fc40000410000 */
[----:B------:R-:W-:Y:S02]  /*7a80*/  FMUL.FTZ R148, R148, R203 ;  /* 0x000000cb94947220 */ /* 0x000fe40000410000 */
[----:B------:R-:W-:Y:S02]  /*7a90*/  FMUL.FTZ R4, R183, R4 ;  /* 0x00000004b7047220 */ /* 0x000fe40000410000 */
[-C--:B------:R-:W-:Y:S02]  /*7aa0*/  FMUL.FTZ R152, R152, R209.reuse ;  /* 0x000000d198987220 */ /* 0x080fe40000410000 */
[----:B------:R-:W-:Y:S02]  /*7ab0*/  FFMA.FTZ R181, R181, R148, R4 ;  /* 0x00000094b5b57223 */ /* 0x000fe40000010004 */
[----:B------:R-:W-:Y:S02]  /*7ac0*/  FMUL.FTZ R4, R138, R209 ;  /* 0x000000d18a047220 */ /* 0x000fe40000410000 */
[----:B------:R-:W-:-:S02]  /*7ad0*/  FMUL.FTZ R154, R154, R211 ;  /* 0x000000d39a9a7220 */ /* 0x000fc40000410000 */
[----:B------:R-:W-:Y:S02]  /*7ae0*/  FMUL.FTZ R4, R167, R4 ;  /* 0x00000004a7047220 */ /* 0x000fe40000410000 */
[----:B-1----:R-:W-:Y:S02]  /*7af0*/  @!P0 FADD.FTZ R16, R16, R5 ;  /* 0x0000000510108221 */ /* 0x002fe40000010000 */
[----:B------:R-:W-:Y:S02]  /*7b00*/  FMUL.FTZ R5, R138, R198 ;  /* 0x000000c68a057220 */ /* 0x000fe40000410000 */
[----:B0-----:R-:W-:Y:S01]  /*7b10*/  @!P0 FADD.FTZ R160, R160, R7 ;  /* 0x00000007a0a08221 */ /* 0x001fe20000010000 */
[----:B------:R-:W-:Y:S01]  /*7b20*/  ISETP.GT.AND P0, PT, R122, 0x1d, PT ;  /* 0x0000001d7a00780c */ /* 0x000fe20003f04270 */
[----:B------:R-:W0:Y:S01]  /*7b30*/  SHFL.DOWN PT, R7, R16, 0x2, 0x1f ;  /* 0x08401f0010077f89 */ /* 0x000e2200000e0000 */
[----:B------:R-:W-:Y:S02]  /*7b40*/  FMUL.FTZ R214, R214, R5 ;  /* 0x00000005d6d67220 */ /* 0x000fe40000410000 */
[----:B------:R-:W-:Y:S01]  /*7b50*/  FMUL.FTZ R5, R138, R201 ;  /* 0x000000c98a057220 */ /* 0x000fe20000410000 */
[----:B------:R-:W1:Y:S01]  /*7b60*/  SHFL.DOWN PT, R17, R160, 0x2, 0x1f ;  /* 0x08401f00a0117f89 */ /* 0x000e6200000e0000 */
[----:B------:R-:W-:-:S02]  /*7b70*/  FFMA.FTZ R205, R205, R152, R4 ;  /* 0x00000098cdcd7223 */ /* 0x000fc40000010004 */
[----:B------:R-:W-:Y:S02]  /*7b80*/  FMUL.FTZ R212, R212, R5 ;  /* 0x00000005d4d47220 */ /* 0x000fe40000410000 */
[C---:B------:R-:W-:Y:S02]  /*7b90*/  FMUL.FTZ R5, R138.reuse, R200 ;  /* 0x000000c88a057220 */ /* 0x040fe40000410000 */
[----:B------:R-:W-:Y:S02]  /*7ba0*/  FMUL.FTZ R4, R138, R211 ;  /* 0x000000d38a047220 */ /* 0x000fe40000410000 */
[----:B------:R-:W-:Y:S02]  /*7bb0*/  FMUL.FTZ R5, R172, R5 ;  /* 0x00000005ac057220 */ /* 0x000fe40000410000 */
[----:B------:R-:W-:Y:S02]  /*7bc0*/  FMUL.FTZ R4, R177, R4 ;  /* 0x00000004b1047220 */ /* 0x000fe40000410000 */
[----:B------:R-:W-:-:S02]  /*7bd0*/  FFMA.FTZ R210, R210, R147, R5 ;  /* 0x00000093d2d27223 */ /* 0x000fc40000010005 */
[----:B------:R-:W-:Y:S02]  /*7be0*/  FMUL.FTZ R5, R138, R202 ;  /* 0x000000ca8a057220 */ /* 0x000fe40000410000 */
[----:B------:R-:W-:Y:S02]  /*7bf0*/  FFMA.FTZ R199, R199, R154, R4 ;  /* 0x0000009ac7c77223 */ /* 0x000fe40000010004 */
[----:B------:R-:W-:Y:S02]  /*7c00*/  FMUL.FTZ R5, R170, R5 ;  /* 0x00000005aa057220 */ /* 0x000fe40000410000 */
[----:B0-----:R-:W-:Y:S02]  /*7c10*/  @!P0 FADD.FTZ R16, R16, R7 ;  /* 0x0000000710108221 */ /* 0x001fe40000010000 */
[----:B------:R-:W-:Y:S02]  /*7c20*/  FFMA.FTZ R180, R180, R149, R5 ;  /* 0x00000095b4b47223 */ /* 0x000fe40000010005 */
[----:B-1----:R-:W-:Y:S01]  /*7c30*/  @!P0 FADD.FTZ R160, R160, R17 ;  /* 0x00000011a0a08221 */ /* 0x002fe20000010000 */
[----:B------:R-:W0:Y:S01]  /*7c40*/  SHFL.DOWN PT, R7, R16, 0x4, 0x1f ;  /* 0x08801f0010077f89 */ /* 0x000e2200000e0000 */
[----:B------:R-:W-:Y:S01]  /*7c50*/  ISETP.GT.AND P0, PT, R122, 0x1b, PT ;  /* 0x0000001b7a00780c */ /* 0x000fe20003f04270 */
[----:B------:R-:W-:-:S02]  /*7c60*/  FMUL.FTZ R5, R138, R204 ;  /* 0x000000cc8a057220 */ /* 0x000fc40000410000 */
[----:B------:R-:W1:Y:S01]  /*7c70*/  SHFL.DOWN PT, R17, R160, 0x4, 0x1f ;  /* 0x08801f00a0117f89 */ /* 0x000e6200000e0000 */
[----:B------:R-:W-:Y:S02]  /*7c80*/  FMUL.FTZ R4, R138, R213 ;  /* 0x000000d58a047220 */ /* 0x000fe40000410000 */
[----:B------:R-:W-:Y:S02]  /*7c90*/  FMUL.FTZ R5, R168, R5 ;  /* 0x00000005a8057220 */ /* 0x000fe40000410000 */
[----:B------:R-:W-:Y:S02]  /*7ca0*/  FMUL.FTZ R156, R156, R213 ;  /* 0x000000d59c9c7220 */ /* 0x000fe40000410000 */
[----:B------:R-:W-:Y:S02]  /*7cb0*/  FFMA.FTZ R190, R190, R151, R5 ;  /* 0x00000097bebe7223 */ /* 0x000fe40000010005 */
[----:B------:R-:W-:Y:S02]  /*7cc0*/  FMUL.FTZ R4, R179, R4 ;  /* 0x00000004b3047220 */ /* 0x000fe40000410000 */
[----:B------:R-:W-:-:S02]  /*7cd0*/  FMUL.FTZ R150, R150, R207 ;  /* 0x000000cf96967220 */ /* 0x000fc40000410000 */
[----:B------:R-:W-:Y:S02]  /*7ce0*/  FMUL.FTZ R153, R153, R169 ;  /* 0x000000a999997220 */ /* 0x000fe40000410000 */
[----:B------:R-:W-:Y:S02]  /*7cf0*/  FMUL.FTZ R155, R155, R171 ;  /* 0x000000ab9b9b7220 */ /* 0x000fe40000410000 */
[----:B------:R-:W-:Y:S02]  /*7d00*/  FMUL.FTZ R157, R157, R182 ;  /* 0x000000b69d9d7220 */ /* 0x000fe40000410000 */
[----:B------:R-:W-:Y:S02]  /*7d10*/  FMUL.FTZ R158, R158, R187 ;  /* 0x000000bb9e9e7220 */ /* 0x000fe40000410000 */
[----:B0-----:R-:W-:Y:S02]  /*7d20*/  @!P0 FADD.FTZ R16, R16, R7 ;  /* 0x0000000710108221 */ /* 0x001fe40000010000 */
[----:B------:R-:W-:-:S02]  /*7d30*/  FMUL.FTZ R207, R138, R207 ;  /* 0x000000cf8acf7220 */ /* 0x000fc40000410000 */
[----:B-1----:R-:W-:Y:S01]  /*7d40*/  @!P0 FADD.FTZ R160, R160, R17 ;  /* 0x00000011a0a08221 */ /* 0x002fe20000010000 */
[----:B------:R-:W0:Y:S01]  /*7d50*/  SHFL.DOWN PT, R7, R16, 0x8, 0x1f ;  /* 0x09001f0010077f89 */ /* 0x000e2200000e0000 */
[----:B------:R-:W-:Y:S01]  /*7d60*/  ISETP.GT.AND P0, PT, R122, 0x17, PT ;  /* 0x000000177a00780c */ /* 0x000fe20003f04270 */
[C---:B------:R-:W-:Y:S02]  /*7d70*/  FMUL.FTZ R169, R138.reuse, R169 ;  /* 0x000000a98aa97220 */ /* 0x040fe40000410000 */
[----:B------:R-:W1:Y:S01]  /*7d80*/  SHFL.DOWN PT, R17, R160, 0x8, 0x1f ;  /* 0x09001f00a0117f89 */ /* 0x000e6200000e0000 */
[C---:B------:R-:W-:Y:S02]  /*7d90*/  FMUL.FTZ R171, R138.reuse, R171 ;  /* 0x000000ab8aab7220 */ /* 0x040fe40000410000 */
[C---:B------:R-:W-:Y:S02]  /*7da0*/  FMUL.FTZ R182, R138.reuse, R182 ;  /* 0x000000b68ab67220 */ /* 0x040fe40000410000 */
[----:B------:R-:W-:-:S02]  /*7db0*/  FMUL.FTZ R187, R138, R187 ;  /* 0x000000bb8abb7220 */ /* 0x000fc40000410000 */
[----:B------:R-:W-:Y:S02]  /*7dc0*/  FFMA.FTZ R197, R197, R156, R4 ;  /* 0x0000009cc5c57223 */ /* 0x000fe40000010004 */
        /* <DEDUP_REMOVED lines=8> */
[----:B-1----:R-:W-:Y:S01]  /*7e50*/  @!P0 FADD.FTZ R160, R160, R17 ;  /* 0x00000011a0a08221 */ /* 0x002fe20000010000 */
[----:B------:R-:W0:Y:S01]  /*7e60*/  SHFL.DOWN PT, R5, R16, 0x10, 0x1f ;  /* 0x0a001f0010057f89 */ /* 0x000e2200000e0000 */
[----:B------:R-:W-:Y:S01]  /*7e70*/  ISETP.GT.AND P0, PT, R122, 0xf, PT ;  /* 0x0000000f7a00780c */ /* 0x000fe20003f04270 */
[-C--:B------:R-:W-:Y:S02]  /*7e80*/  FMUL.FTZ R17, R142, R161.reuse ;  /* 0x000000a18e117220 */ /* 0x080fe40000410000 */
[----:B------:R-:W1:Y:S01]  /*7e90*/  SHFL.DOWN PT, R7, R160, 0x10, 0x1f ;  /* 0x0a001f00a0077f89 */ /* 0x000e6200000e0000 */
        /* <DEDUP_REMOVED lines=12> */
[----:B-1----:R-:W-:Y:S01]  /*7f60*/  @!P0 FADD.FTZ R160, R160, R7 ;  /* 0x00000007a0a08221 */ /* 0x002fe20000010000 */
[----:B------:R-:W-:Y:S01]  /*7f70*/  MOV R4, R16 ;  /* 0x0000001000047202 */ /* 0x000fe20000000f00 */
[----:B------:R-:W-:-:S02]  /*7f80*/  FMUL.FTZ R7, R138, R173 ;  /* 0x000000ad8a077220 */ /* 0x000fc40000410000 */
[----:B------:R-:W-:Y:S01]  /*7f90*/  FFMA.FTZ R22, R145, R47, R22 ;  /* 0x0000002f91167223 */ /* 0x000fe20000010016 */
[----:B------:R-:W-:Y:S01]  /*7fa0*/  MOV R5, R160 ;  /* 0x000000a000057202 */ /* 0x000fe20000000f00 */
[----:B------:R-:W-:Y:S02]  /*7fb0*/  FMUL.FTZ R7, R184, R7 ;  /* 0x00000007b8077220 */ /* 0x000fe40000410000 */
[----:B------:R-:W-:Y:S02]  /*7fc0*/  FFMA.FTZ R25, R146, R50, R25 ;  /* 0x0000003292197223 */ /* 0x000fe40000010019 */
[----:B------:R0:W-:Y:S01]  /*7fd0*/  @!P1 STS.64 [R120.X8+0x18d8], R4 ;  /* 0x0018d80478009388 */ /* 0x0001e20000008a00 */
        /* <DEDUP_REMOVED lines=44> */
.L_x_3171:
[----:B0-----:R-:W-:Y:S05]  /*82a0*/  BSYNC B0 ;  /* 0x0000000000007941 */ /* 0x001fea0003800000 */
.L_x_3170:
[----:B------:R-:W-:Y:S02]  /*82b0*/  IADD3 R23, R23, 0x1, RZ ;  /* 0x0000000117177810 */ /* 0x000fe40007ffe0ff */
[----:B------:R-:W-:Y:S02]  /*82c0*/  IADD3 R21, P1, R21, 0x1, RZ ;  /* 0x0000000115157810 */ /* 0x000fe40007f3e0ff */
[----:B------:R-:W-:Y:S02]  /*82d0*/  ISETP.GE.AND P0, PT, R23, c[0x0][0x16c], PT ;  /* 0x00005b0017007a0c */ /* 0x000fe40003f06270 */
[----:B------:R-:W-:-:S11]  /*82e0*/  IADD3.X R0, RZ, R0, RZ, P1, !PT ;  /* 0x00000000ff007210 */ /* 0x000fd60000ffe4ff */
[----:B---3--:R-:W-:Y:S01]  /*82f0*/  @P0 CALL.REL.NOINC `(.L_x_3124) ;  /* 0x0000001000000944 */ /* 0x008fe20003c00000 */
[----:B------:R-:W-:Y:S05]  /*8300*/  BRA `(.L_x_3172) ;  /* 0xffffc4c000007947 */ /* 0x000fea000383ffff */
.L_x_3124:
        /* <DEDUP_REMOVED lines=65> */
[----:B------:R-:W-:-:S02]  /*8720*/  LOP3.LUT R159, R159, 0xfffffe00, RZ, 0xc0, !PT ;  /* 0xfffffe009f9f7812 */ /* 0x000fc400078ec0ff */
[----:B------:R-:W-:Y:S02]  /*8730*/  F2FP.PACK_AB R34, R34, R37 ;  /* 0x000000252222723e */ /* 0x000fe400000000ff */
[----:B------:R-:W-:Y:S01]  /*8740*/  LEA R86, R122, R159, 0x4 ;  /* 0x0000009f7a567211 */ /* 0x000fe200078e20ff */
        /* <DEDUP_REMOVED lines=106> */
[----:B------:R-:W3:Y:S03]  /*8df0*/  @!P0 MUFU.RCP R78, R66 ;  /* 0x00000042004e8308 */ /* 0x000ee60000001000 */
[----:B------:R-:W-:Y:S01]  /*8e00*/  BAR.SYNC.DEFER_BLOCKING 0x0 ;  /* 0x0000000000007b1d */ /* 0x000fe20000010000 */
[----:B------:R-:W-:-:S02]  /*8e10*/  HADD2.F32 R39, -RZ, R2.H0_H0 ;  /* 0x20000002ff277230 */ /* 0x000fc40000004100 */
[----:B--2---:R-:W-:Y:S01]  /*8e20*/  HADD2.F32 R3, -RZ, R3.H0_H0 ;  /* 0x20000003ff037230 */ /* 0x004fe20000004100 */
[----:B------:R-:W-:Y:S02]  /*8e30*/  @!P4 FMUL.FTZ R42, R42, R79 ;  /* 0x0000004f2a2ac220 */ /* 0x000fe40000410000 */
[----:B------:R-:W-:Y:S01]  /*8e40*/  FADD.FTZ R39, R39, R134 ;  /* 0x0000008627277221 */ /* 0x000fe20000010000 */
        /* <DEDUP_REMOVED lines=8> */
[----:B------:R-:W-:-:S02]  /*8ed0*/  LEA.HI.SX32 R63, R63, R86, 0x1b ;  /* 0x000000563f3f7211 */ /* 0x000fc400078fdaff */
[----:B------:R-:W-:Y:S02]  /*8ee0*/  F2FP.PACK_AB R32, R32, R35 ;  /* 0x000000232020723e */ /* 0x000fe400000000ff */
[----:B------:R-:W-:Y:S01]  /*8ef0*/  FADD.FTZ R35, R3, R134 ;  /* 0x0000008603237221 */ /* 0x000fe20000010000 */
[----:B------:R-:W-:Y:S01]  /*8f00*/  PRMT R2, R62, 0x7632, R2 ;  /* 0x000076323e027816 */ /* 0x000fe20000000002 */
[----:B------:R-:W-:Y:S01]  /*8f10*/  @!P5 FMUL.FTZ R51, R51, R84 ;  /* 0x000000543333d220 */ /* 0x000fe20000410000 */
[----:B------:R-:W-:Y:S02]  /*8f20*/  SHF.L.U32 R63, R63, 0x1, RZ ;  /* 0x000000013f3f7819 */ /* 0x000fe400000006ff */
[----:B------:R-:W-:Y:S01]  /*8f30*/  FSETP.GTU.FTZ.AND P5, PT, R34, 20, PT ;  /* 0x41a000002200780b */ /* 0x000fe20003fbc000 */
[----:B------:R-:W-:Y:S01]  /*8f40*/  STS.U16 [R102], R62 ;  /* 0x0000003e66007388 */ /* 0x000fe20000000400 */
[C---:B------:R-:W-:Y:S02]  /*8f50*/  IADD3 R64, R86.reuse, 0x2, RZ ;  /* 0x0000000256407810 */ /* 0x040fe40007ffe0ff */
[----:B------:R-:W-:Y:S01]  /*8f60*/  FSETP.GTU.FTZ.AND P4, PT, R35, 20, PT ;  /* 0x41a000002300780b */ /* 0x000fe20003f9c000 */
[----:B------:R2:W-:Y:S01]  /*8f70*/  STS.U16 [R63+0x2], R2 ;  /* 0x000002023f007388 */ /* 0x0005e20000000400 */
[----:B------:R-:W-:-:S02]  /*8f80*/  IADD3 R65, R86, 0x3, RZ ;  /* 0x0000000356417810 */ /* 0x000fc40007ffe0ff */
[C---:B------:R-:W-:Y:S02]  /*8f90*/  IADD3 R67, R86.reuse, 0x4, RZ ;  /* 0x0000000456437810 */ /* 0x040fe40007ffe0ff */
[C---:B------:R-:W-:Y:S02]  /*8fa0*/  IADD3 R66, R86.reuse, 0x5, RZ ;  /* 0x0000000556427810 */ /* 0x040fe40007ffe0ff */
[----:B------:R-:W-:Y:S02]  /*8fb0*/  IADD3 R68, R86, 0x6, RZ ;  /* 0x0000000656447810 */ /* 0x000fe40007ffe0ff */
[-C--:B------:R-:W-:Y:S01]  /*8fc0*/  LEA.HI.SX32 R64, R64, R86.reuse, 0x1b ;  /* 0x0000005640407211 */ /* 0x080fe200078fdaff */
[----:B--2---:R-:W-:Y:S01]  /*8fd0*/  @!P6 FMUL.FTZ R2, R39, -1.4426950216293334961 ;  /* 0xbfb8aa3b2702e820 */ /* 0x004fe20000410000 */
[C---:B------:R-:W-:Y:S02]  /*8fe0*/  PRMT R58, R32.reuse, 0x7610, R58 ;  /* 0x00007610203a7816 */ /* 0x040fe4000000003a */
[----:B------:R-:W-:Y:S01]  /*8ff0*/  PRMT R39, R32, 0x7632, R39 ;  /* 0x0000763220277816 */ /* 0x000fe20000000027 */
[----:B0-----:R-:W-:Y:S01]  /*9000*/  HADD2.F32 R3, -RZ, R60.H0_H0 ;  /* 0x2000003cff037230 */ /* 0x001fe20000004100 */
[----:B------:R-:W-:Y:S01]  /*9010*/  F2FP.PACK_AB R32, R30, R33 ;  /* 0x000000211e20723e */ /* 0x000fe200000000ff */
[----:B-1----:R-:W-:Y:S01]  /*9020*/  HADD2.F32 R61, -RZ, R61.H0_H0 ;  /* 0x2000003dff3d7230 */ /* 0x002fe20000004100 */
[----:B------:R-:W-:Y:S01]  /*9030*/  IADD3 R69, R86, 0x7, RZ ;  /* 0x0000000756457810 */ /* 0x000fe20007ffe0ff */
[----:B------:R-:W-:Y:S01]  /*9040*/  HADD2.F32 R33, -RZ, R36.H0_H0 ;  /* 0x20000024ff217230 */ /* 0x000fe20000004100 */
[----:B------:R-:W-:-:S02]  /*9050*/  LEA.HI.SX32 R65, R65, R86, 0x1b ;  /* 0x0000005641417211 */ /* 0x000fc400078fdaff */
[----:B------:R-:W-:Y:S02]  /*9060*/  IADD3 R70, R86, 0x8, RZ ;  /* 0x0000000856467810 */ /* 0x000fe40007ffe0ff */
[-C--:B------:R-:W-:Y:S01]  /*9070*/  LEA.HI.SX32 R67, R67, R86.reuse, 0x1b ;  /* 0x0000005643437211 */ /* 0x080fe200078fdaff */
[----:B------:R-:W-:Y:S01]  /*9080*/  IMAD.SHL.U32 R64, R64, 0x2, RZ ;  /* 0x0000000240407824 */ /* 0x000fe200078e00ff */
[-C--:B------:R-:W-:Y:S02]  /*9090*/  LEA.HI.SX32 R66, R66, R86.reuse, 0x1b ;  /* 0x0000005642427211 */ /* 0x080fe400078fdaff */
[-C--:B------:R-:W-:Y:S02]  /*90a0*/  LEA.HI.SX32 R68, R68, R86.reuse, 0x1b ;  /* 0x0000005644447211 */ /* 0x080fe400078fdaff */
[C---:B------:R-:W-:Y:S02]  /*90b0*/  IADD3 R71, R86.reuse, 0x9, RZ ;  /* 0x0000000956477810 */ /* 0x040fe40007ffe0ff */
[C---:B------:R-:W-:Y:S01]  /*90c0*/  IADD3 R72, R86.reuse, 0xa, RZ ;  /* 0x0000000a56487810 */ /* 0x040fe20007ffe0ff */
[--C-:B------:R-:W-:Y:S01]  /*90d0*/  FADD.FTZ R37, R3, R134.reuse ;  /* 0x0000008603257221 */ /* 0x100fe20000010000 */
[-C--:B------:R-:W-:Y:S01]  /*90e0*/  LEA.HI.SX32 R69, R69, R86.reuse, 0x1b ;  /* 0x0000005645457211 */ /* 0x080fe200078fdaff */
[--C-:B------:R-:W-:Y:S01]  /*90f0*/  FADD.FTZ R61, R61, R134.reuse ;  /* 0x000000863d3d7221 */ /* 0x100fe20000010000 */
[----:B------:R-:W-:Y:S01]  /*9100*/  SHF.L.U32 R65, R65, 0x1, RZ ;  /* 0x0000000141417819 */ /* 0x000fe200000006ff */
[----:B------:R-:W-:Y:S01]  /*9110*/  FADD.FTZ R33, R33, R134 ;  /* 0x0000008621217221 */ /* 0x000fe20000010000 */
[----:B------:R-:W-:Y:S01]  /*9120*/  IADD3 R73, R86, 0xb, RZ ;  /* 0x0000000b56497810 */ /* 0x000fe20007ffe0ff */
[----:B------:R-:W-:Y:S01]  /*9130*/  @!P5 FMUL.FTZ R3, R34, -1.4426950216293334961 ;  /* 0xbfb8aa3b2203d820 */ /* 0x000fe20000410000 */
[----:B------:R-:W-:-:S02]  /*9140*/  LEA.HI.SX32 R70, R70, R86, 0x1b ;  /* 0x0000005646467211 */ /* 0x000fc400078fdaff */
[----:B------:R-:W-:Y:S01]  /*9150*/  SHF.L.U32 R67, R67, 0x1, RZ ;  /* 0x0000000143437819 */ /* 0x000fe200000006ff */
[----:B------:R-:W-:Y:S01]  /*9160*/  @!P4 FMUL.FTZ R30, R35, -1.4426950216293334961 ;  /* 0xbfb8aa3b231ec820 */ /* 0x000fe20000410000 */
[----:B------:R-:W-:Y:S01]  /*9170*/  IADD3 R74, R86, 0xc, RZ ;  /* 0x0000000c564a7810 */ /* 0x000fe20007ffe0ff */
[----:B------:R-:W-:Y:S01]  /*9180*/  IMAD.SHL.U32 R68, R68, 0x2, RZ ;  /* 0x0000000244447824 */ /* 0x000fe200078e00ff */
[----:B------:R-:W-:Y:S01]  /*9190*/  SHF.L.U32 R66, R66, 0x1, RZ ;  /* 0x0000000142427819 */ /* 0x000fe200000006ff */
[----:B------:R-:W-:Y:S01]  /*91a0*/  STS.U16 [R64+0x4], R78 ;  /* 0x0000044e40007388 */ /* 0x000fe20000000400 */
[C---:B------:R-:W-:Y:S02]  /*91b0*/  IADD3 R75, R86.reuse, 0xd, RZ ;  /* 0x0000000d564b7810 */ /* 0x040fe40007ffe0ff */
[----:B------:R-:W-:Y:S02]  /*91c0*/  IADD3 R76, R86, 0xe, RZ ;  /* 0x0000000e564c7810 */ /* 0x000fe40007ffe0ff */
[----:B------:R-:W-:-:S02]  /*91d0*/  LEA.HI.SX32 R71, R71, R86, 0x1b ;  /* 0x0000005647477211 */ /* 0x000fc400078fdaff */
[----:B------:R-:W-:Y:S02]  /*91e0*/  LEA.HI.SX32 R72, R72, R86, 0x1b ;  /* 0x0000005648487211 */ /* 0x000fe400078fdaff */
[----:B------:R-:W-:Y:S01]  /*91f0*/  F2FP.PACK_AB R34, R28, R31 ;  /* 0x0000001f1c22723e */ /* 0x000fe200000000ff */
[----:B------:R-:W-:Y:S01]  /*9200*/  @!P3 FMUL.FTZ R45, R45, R80 ;  /* 0x000000502d2db220 */ /* 0x000fe20000410000 */
[----:B------:R-:W-:Y:S01]  /*9210*/  PRMT R35, R32, 0x7632, R35 ;  /* 0x0000763220237816 */ /* 0x000fe20000000023 */
[----:B------:R-:W-:Y:S01]  /*9220*/  @!P2 FMUL.FTZ R44, R44, R81 ;  /* 0x000000512c2ca220 */ /* 0x000fe20000410000 */
[----:B------:R-:W-:Y:S01]  /*9230*/  SHF.L.U32 R69, R69, 0x1, RZ ;  /* 0x0000000145457819 */ /* 0x000fe200000006ff */
[----:B------:R-:W-:Y:S01]  /*9240*/  @!P1 FMUL.FTZ R49, R49, R82 ;  /* 0x0000005231319220 */ /* 0x000fe20000410000 */
[----:B------:R-:W-:Y:S01]  /*9250*/  IADD3 R77, R86, 0xf, RZ ;  /* 0x0000000f564d7810 */ /* 0x000fe20007ffe0ff */
[----:B------:R-:W-:Y:S01]  /*9260*/  STS.U16 [R65+0x6], R79 ;  /* 0x0000064f41007388 */ /* 0x000fe20000000400 */
[----:B------:R-:W-:-:S02]  /*9270*/  LEA.HI.SX32 R73, R73, R86, 0x1b ;  /* 0x0000005649497211 */ /* 0x000fc400078fdaff */
[----:B------:R-:W-:Y:S01]  /*9280*/  SHF.L.U32 R70, R70, 0x1, RZ ;  /* 0x0000000146467819 */ /* 0x000fe200000006ff */
[----:B------:R-:W-:Y:S01]  /*9290*/  STS.U16 [R67+0x8], R58 ;  /* 0x0000083a43007388 */ /* 0x000fe20000000400 */
[----:B------:R-:W-:Y:S02]  /*92a0*/  F2FP.PACK_AB R29, R26, R29 ;  /* 0x0000001d1a1d723e */ /* 0x000fe400000000ff */
[-C--:B------:R-:W-:Y:S01]  /*92b0*/  LEA.HI.SX32 R74, R74, R86.reuse, 0x1b ;  /* 0x000000564a4a7211 */ /* 0x080fe200078fdaff */
[----:B------:R-:W-:Y:S01]  /*92c0*/  STS.U16 [R66+0xa], R39 ;  /* 0x00000a2742007388 */ /* 0x000fe20000000400 */
[----:B------:R-:W-:Y:S02]  /*92d0*/  FSETP.GTU.FTZ.AND P3, PT, R37, 20, PT ;  /* 0x41a000002500780b */ /* 0x000fe40003f7c000 */
[----:B------:R-:W-:Y:S02]  /*92e0*/  FSETP.GTU.FTZ.AND P2, PT, R61, 20, PT ;  /* 0x41a000003d00780b */ /* 0x000fe40003f5c000 */
[----:B------:R-:W-:Y:S01]  /*92f0*/  FSETP.GTU.FTZ.AND P1, PT, R33, 20, PT ;  /* 0x41a000002100780b */ /* 0x000fe20003f3c000 */
[----:B------:R0:W-:Y:S01]  /*9300*/  STS.U16 [R68+0xc], R32 ;  /* 0x00000c2044007388 */ /* 0x0001e20000000400 */
[-C--:B------:R-:W-:Y:S01]  /*9310*/  LEA.HI.SX32 R75, R75, R86.reuse, 0x1b ;  /* 0x000000564b4b7211 */ /* 0x080fe200078fdaff */
[----:B------:R-:W-:Y:S01]  /*9320*/  IMAD.SHL.U32 R72, R72, 0x2, RZ ;  /* 0x0000000248487824 */ /* 0x000fe200078e00ff */
[----:B------:R-:W-:-:S02]  /*9330*/  LEA.HI.SX32 R76, R76, R86, 0x1b ;  /* 0x000000564c4c7211 */ /* 0x000fc400078fdaff */
[----:B------:R-:W-:Y:S02]  /*9340*/  PRMT R36, R34, 0x7632, R36 ;  /* 0x0000763222247816 */ /* 0x000fe40000000024 */
[----:B------:R-:W-:Y:S02]  /*9350*/  SHF.L.U32 R71, R71, 0x1, RZ ;  /* 0x0000000147477819 */ /* 0x000fe400000006ff */
[----:B------:R-:W-:Y:S01]  /*9360*/  F2FP.PACK_AB R24, R24, R27 ;  /* 0x0000001b1818723e */ /* 0x000fe200000000ff */
[----:B------:R-:W-:Y:S01]  /*9370*/  STS.U16 [R69+0xe], R35 ;  /* 0x00000e2345007388 */ /* 0x000fe20000000400 */
[----:B------:R-:W-:Y:S02]  /*9380*/  F2FP.PACK_AB R22, R22, R25 ;  /* 0x000000191616723e */ /* 0x000fe400000000ff */
[----:B------:R-:W-:Y:S01]  /*9390*/  ISETP.NE.AND P0, PT, R124, RZ, PT ;  /* 0x000000ff7c00720c */ /* 0x000fe20003f05270 */
[----:B------:R1:W-:Y:S01]  /*93a0*/  STS.U16 [R70+0x10], R34 ;  /* 0x0000102246007388 */ /* 0x0003e20000000400 */
[----:B------:R-:W-:-:S02]  /*93b0*/  LEA.HI.SX32 R77, R77, R86, 0x1b ;  /* 0x000000564d4d7211 */ /* 0x000fc400078fdaff */
[----:B0-----:R-:W-:Y:S02]  /*93c0*/  PRMT R32, R29, 0x7632, R32 ;  /* 0x000076321d207816 */ /* 0x001fe40000000020 */
[----:B------:R-:W-:Y:S02]  /*93d0*/  SHF.L.U32 R73, R73, 0x1, RZ ;  /* 0x0000000149497819 */ /* 0x000fe400000006ff */
[----:B------:R-:W-:Y:S01]  /*93e0*/  SHF.L.U32 R74, R74, 0x1, RZ ;  /* 0x000000014a4a7819 */ /* 0x000fe200000006ff */
[----:B------:R-:W-:Y:S01]  /*93f0*/  STS.U16 [R71+0x12], R36 ;  /* 0x0000122447007388 */ /* 0x000fe20000000400 */
[----:B------:R-:W-:Y:S01]  /*9400*/  SHF.L.U32 R75, R75, 0x1, RZ ;  /* 0x000000014b4b7819 */ /* 0x000fe200000006ff */
[----:B------:R-:W-:Y:S01]  /*9410*/  IMAD.SHL.U32 R76, R76, 0x2, RZ ;  /* 0x000000024c4c7824 */ /* 0x000fe200078e00ff */
[----:B-1----:R-:W-:Y:S01]  /*9420*/  PRMT R34, R24, 0x7632, R34 ;  /* 0x0000763218227816 */ /* 0x002fe20000000022 */
[----:B------:R-:W-:Y:S01]  /*9430*/  STS.U16 [R72+0x14], R29 ;  /* 0x0000141d48007388 */ /* 0x000fe20000000400 */
[----:B------:R-:W-:-:S02]  /*9440*/  PRMT R58, R22, 0x7610, R58 ;  /* 0x00007610163a7816 */ /* 0x000fc4000000003a */
        /* <DEDUP_REMOVED lines=39> */
[----:B0-----:R-:W-:-:S04]  /*96c0*/  IMAD R24, R165, c[0x0][0x2d8], RZ ;  /* 0x0000b600a5187a24 */ /* 0x001fc800078e02ff */
[----:B------:R-:W-:-:S03]  /*96d0*/  IMAD R29, R139, c[0x0][0x2dc], R24 ;  /* 0x0000b7008b1d7a24 */ /* 0x000fc600078e0218 */
[----:B------:R-:W0:Y:S08]  /*96e0*/  @!P4 MUFU.RCP R27, R30 ;  /* 0x0000001e001bc308 */ /* 0x000e300000001000 */
[----:B------:R-:W5:Y:S01]  /*96f0*/  @!P6 MUFU.RCP R25, R2 ;  /* 0x000000020019e308 */ /* 0x000f620000001000 */
[----:B-1----:R-:W-:-:S07]  /*9700*/  @!P3 FADD.FTZ R28, R28, 1 ;  /* 0x3f8000001c1cb421 */ /* 0x002fce0000010000 */
[----:B------:R1:W0:Y:S01]  /*9710*/  @!P5 MUFU.RCP R22, R3 ;  /* 0x000000030016d308 */ /* 0x0002220000001000 */
[----:B--2---:R-:W-:Y:S02]  /*9720*/  @!P2 FADD.FTZ R31, R31, 1 ;  /* 0x3f8000001f1fa421 */ /* 0x004fe40000010000 */
[----:B----4-:R-:W-:Y:S02]  /*9730*/  @!P1 FADD.FTZ R26, R26, 1 ;  /* 0x3f8000001a1a9421 */ /* 0x010fe40000010000 */
[----:B-1----:R-:W-:-:S05]  /*9740*/  IMAD.WIDE.U32 R2, R139, c[0x0][0x2d8], RZ ;  /* 0x0000b6008b027a25 */ /* 0x002fca00078e00ff */
[----:B------:R-:W-:Y:S01]  /*9750*/  IADD3 R3, R3, R29, RZ ;  /* 0x0000001d03037210 */ /* 0x000fe20007ffe0ff */
        /* <DEDUP_REMOVED lines=11> */
[----:B------:R-:W2:Y:S01]  /*9810*/  @!P1 MUFU.RCP R26, R26 ;  /* 0x0000001a001a9308 */ /* 0x000ea20000001000 */
[----:B------:R-:W-:Y:S01]  /*9820*/  IADD3.X R30, R145, R24, R3, P6, !PT ;  /* 0x00000018911e7210 */ /* 0x000fe200037fe403 */
[----:B------:R-:W-:Y:S01]  /*9830*/  @!P5 FMUL.FTZ R53, R53, R22 ;  /* 0x000000163535d220 */ /* 0x000fe20000410000 */
        /* <DEDUP_REMOVED lines=10> */
[----:B--2---:R-:W-:Y:S01]  /*98e0*/  @!P1 FMUL.FTZ R59, R59, R26 ;  /* 0x0000001a3b3b9220 */ /* 0x004fe20000410000 */
        /* <DEDUP_REMOVED lines=13> */
.L_x_3174:
[----:B------:R-:W-:Y:S05]  /*99c0*/  BSYNC B0 ;  /* 0x0000000000007941 */ /* 0x000fea0003800000 */
.L_x_3173:
        /* <DEDUP_REMOVED lines=116> */
.L_x_3176:
[----:B------:R-:W-:Y:S05]  /*a110*/  BSYNC B0 ;  /* 0x0000000000007941 */ /* 0x000fea0003800000 */
.L_x_3175:
[----:B------:R-:W-:Y:S01]  /*a120*/  MOV R3, R49 ;  /* 0x0000003100037202 */ /* 0x000fe20000000f00 */
[----:B------:R-:W-:Y:S01]  /*a130*/  IMAD.MOV.U32 R2, RZ, RZ, R8 ;  /* 0x000000ffff027224 */ /* 0x000fe200078e0008 */
[----:B------:R-:W-:Y:S01]  /*a140*/  LEA R8, P1, R26, c[0x0][0x340], 0x1 ;  /* 0x0000d0001a087a11 */ /* 0x000fe200078208ff */
[----:B------:R-:W-:Y:S01]  /*a150*/  IMAD R22, R136, c[0x0][0x300], RZ ;  /* 0x0000c00088167a24 */ /* 0x000fe200078e02ff */
[-C--:B------:R-:W-:Y:S01]  /*a160*/  ISETP.GE.AND P5, PT, R0, R43.reuse, PT ;  /* 0x0000002b0000720c */ /* 0x080fe20003fa6270 */
[C---:B------:R-:W-:Y:S01]  /*a170*/  IMAD.WIDE.U32 R2, R143.reuse, c[0x0][0x300], R2 ;  /* 0x0000c0008f027a25 */ /* 0x040fe200078e0002 */
[----:B------:R-:W-:Y:S02]  /*a180*/  LEA.HI.X R9, R26, c[0x0][0x344], R45, 0x1, P1 ;  /* 0x0000d1001a097a11 */ /* 0x000fe400008f0c2d */
[----:B------:R-:W-:Y:S01]  /*a190*/  ISETP.GE.AND P6, PT, R4, R43, PT ;  /* 0x0000002b0400720c */ /* 0x000fe20003fc6270 */
[----:B0-----:R-:W-:Y:S01]  /*a1a0*/  IMAD R24, R143, c[0x0][0x304], R22 ;  /* 0x0000c1008f187a24 */ /* 0x001fe200078e0216 */
[----:B------:R-:W-:-:S02]  /*a1b0*/  IADD3 R22, P0, R147, R2, RZ ;  /* 0x0000000293167210 */ /* 0x000fc40007f1e0ff */
[-C--:B------:R-:W-:Y:S02]  /*a1c0*/  ISETP.GE.AND P3, PT, R50, R43.reuse, PT ;  /* 0x0000002b3200720c */ /* 0x080fe40003f66270 */
        /* <DEDUP_REMOVED lines=42> */
.L_x_3091:
        /* <DEDUP_REMOVED lines=29> */
.L_x_3179:
[----:B------:R-:W-:Y:S05]  /*a640*/  BSYNC B0 ;  /* 0x0000000000007941 */ /* 0x000fea0003800000 */
.L_x_3178:
        /* <DEDUP_REMOVED lines=28> */
.L_x_3181:
[----:B------:R-:W1:Y:S02]  /*a810*/  S2R R15, SR_TID.X ;  /* 0x00000000000f7919 */ /* 0x000e640000002100 */
.L_x_3182:
[----:B------:R-:W-:Y:S05]  /*a820*/  BSYNC B0 ;  /* 0x0000000000007941 */ /* 0x000fea0003800000 */
.L_x_3180:
        /* <DEDUP_REMOVED lines=10> */
.L_x_3183:
[----:B0-----:R-:W0:Y:S01]  /*a8d0*/  LDS R17, [R15.X4+0x2e10] ;  /* 0x002e10000f117984 */ /* 0x001e220000004800 */
[----:B------:R-:W-:Y:S01]  /*a8e0*/  SHF.R.S32.HI R0, RZ, 0x1f, R15 ;  /* 0x0000001fff007819 */ /* 0x000fe2000001140f */
[----:B------:R-:W-:Y:S01]  /*a8f0*/  IMAD.MOV.U32 R9, RZ, RZ, R23 ;  /* 0x000000ffff097224 */ /* 0x000fe200078e0017 */
[----:B------:R-:W-:Y:S01]  /*a900*/  MOV R8, R2 ;  /* 0x0000000200087202 */ /* 0x000fe20000000f00 */
[----:B------:R1:W2:Y:S01]  /*a910*/  LDS R19, [R15.X4+0x3210] ;  /* 0x003210000f137984 */ /* 0x0002a20000004800 */
[----:B------:R-:W-:Y:S01]  /*a920*/  MOV R6, R4 ;  /* 0x0000000400067202 */ /* 0x000fe20000000f00 */
[----:B------:R-:W-:Y:S01]  /*a930*/  IMAD R12, R0, c[0x0][0x290], RZ ;  /* 0x0000a400000c7a24 */ /* 0x000fe200078e02ff */
[----:B------:R-:W-:Y:S01]  /*a940*/  MOV R7, R21 ;  /* 0x0000001500077202 */ /* 0x000fe20000000f00 */
[C---:B------:R-:W-:Y:S01]  /*a950*/  IMAD.WIDE.U32 R10, R15.reuse, c[0x0][0x2d0], R8 ;  /* 0x0000b4000f0a7a25 */ /* 0x040fe200078e0008 */
[----:B------:R-:W-:Y:S03]  /*a960*/  YIELD ;  /* 0x0000000000007946 */ /* 0x000fe60003800000 */
        /* <DEDUP_REMOVED lines=16> */
.L_x_3129:
[----:B------:R-:W-:Y:S01]  /*aa70*/  HFMA2.MMA R201, -RZ, RZ, 0, 0 ;  /* 0x00000000ffc97435 */ /* 0x000fe200000001ff */
[----:B------:R-:W-:Y:S01]  /*aa80*/  MOV R199, R6 ;  /* 0x0000000600c77202 */ /* 0x000fe20000000f00 */
[----:B------:R-:W-:Y:S01]  /*aa90*/  IMAD.MOV.U32 R202, RZ, RZ, 0x1 ;  /* 0x00000001ffca7424 */ /* 0x000fe200078e00ff */
[----:B------:R-:W-:-:S02]  /*aaa0*/  MOV R204, 0xffffffff ;  /* 0xffffffff00cc7802 */ /* 0x000fc40000000f00 */
[----:B------:R-:W-:Y:S02]  /*aab0*/  MOV R4, 0xaad0 ;  /* 0x0000aad000047802 */ /* 0x000fe40000000f00 */
[----:B-1----:R-:W-:Y:S05]  /*aac0*/  CALL.REL.NOINC `($__internal_128_$__cuda_sm70_shflsync_up) ;  /* 0x00000ee000007944 */ /* 0x002fea0003c00000 */
[----:B-1----:R-:W-:Y:S01]  /*aad0*/  MOV R193, R199 ;  /* 0x000000c700c17202 */ /* 0x002fe20000000f00 */
[----:B0-----:R-:W-:Y:S05]  /*aae0*/  BRA `(.L_x_3184) ;  /* 0xffffaf2000007947 */ /* 0x001fea000383ffff */
.L_x_3130:
[----:B------:R-:W-:Y:S01]  /*aaf0*/  HFMA2.MMA R202, -RZ, RZ, 0, 5.9604644775390625e-08 ;  /* 0x00000001ffca7435 */ /* 0x000fe200000001ff */
[----:B------:R-:W-:Y:S01]  /*ab00*/  IMAD.MOV.U32 R199, RZ, RZ, R7 ;  /* 0x000000ffffc77224 */ /* 0x000fe200078e0007 */
[----:B------:R-:W-:Y:S02]  /*ab10*/  MOV R201, RZ ;  /* 0x000000ff00c97202 */ /* 0x000fe40000000f00 */
[----:B------:R-:W-:Y:S02]  /*ab20*/  MOV R204, 0xffffffff ;  /* 0xffffffff00cc7802 */ /* 0x000fe40000000f00 */
[----:B------:R-:W-:Y:S02]  /*ab30*/  MOV R4, 0xab50 ;  /* 0x0000ab5000047802 */ /* 0x000fe40000000f00 */
[----:B012---:R-:W-:Y:S05]  /*ab40*/  CALL.REL.NOINC `($__internal_128_$__cuda_sm70_shflsync_up) ;  /* 0x00000e6000007944 */ /* 0x007fea0003c00000 */
[----:B------:R-:W-:Y:S01]  /*ab50*/  FMUL.FTZ R193, R6, R193 ;  /* 0x000000c106c17220 */ /* 0x000fe20000410000 */
        /* <DEDUP_REMOVED lines=9> */
[----:B------:R-:W-:Y:S05]  /*abf0*/  CALL.REL.NOINC `($__internal_128_$__cuda_sm70_shflsync_up) ;  /* 0x00000db000007944 */ /* 0x000fea0003c00000 */
[----:B0-----:R-:W-:Y:S01]  /*ac00*/  HFMA2.MMA R202, -RZ, RZ, 0, 1.1920928955078125e-07 ;  /* 0x00000002ffca7435 */ /* 0x001fe200000001ff */
[----:B-1----:R-:W-:Y:S01]  /*ac10*/  IMAD.MOV.U32 R6, RZ, RZ, R199 ;  /* 0x000000ffff067224 */ /* 0x002fe200078e00c7 */
[----:B------:R-:W-:Y:S01]  /*ac20*/  MOV R199, R190 ;  /* 0x000000be00c77202 */ /* 0x000fe20000000f00 */
[----:B------:R-:W-:Y:S01]  /*ac30*/  IMAD.MOV.U32 R204, RZ, RZ, -0x1 ;  /* 0xffffffffffcc7424 */ /* 0x000fe200078e00ff */
[----:B------:R-:W-:-:S02]  /*ac40*/  MOV R201, RZ ;  /* 0x000000ff00c97202 */ /* 0x000fc40000000f00 */
[----:B------:R-:W-:Y:S02]  /*ac50*/  MOV R4, 0xac70 ;  /* 0x0000ac7000047802 */ /* 0x000fe40000000f00 */
[----:B------:R-:W-:Y:S05]  /*ac60*/  CALL.REL.NOINC `($__internal_128_$__cuda_sm70_shflsync_up) ;  /* 0x00000d4000007944 */ /* 0x000fea0003c00000 */
        /* <DEDUP_REMOVED lines=8> */
[----:B------:R-:W-:Y:S05]  /*acf0*/  CALL.REL.NOINC `($__internal_128_$__cuda_sm70_shflsync_up) ;  /* 0x00000cb000007944 */ /* 0x000fea0003c00000 */
[----:B0-----:R-:W-:Y:S01]  /*ad00*/  HFMA2.MMA R202, -RZ, RZ, 0, 2.384185791015625e-07 ;  /* 0x00000004ffca7435 */ /* 0x001fe200000001ff */
[----:B-1----:R-:W-:Y:S01]  /*ad10*/  MOV R6, R199 ;  /* 0x000000c700067202 */ /* 0x002fe20000000f00 */
[----:B------:R-:W-:Y:S01]  /*ad20*/  IMAD.MOV.U32 R201, RZ, RZ, RZ ;  /* 0x000000ffffc97224 */ /* 0x000fe200078e00ff */
[----:B------:R-:W-:Y:S02]  /*ad30*/  MOV R199, R190 ;  /* 0x000000be00c77202 */ /* 0x000fe40000000f00 */
[----:B------:R-:W-:Y:S02]  /*ad40*/  MOV R204, 0xffffffff ;  /* 0xffffffff00cc7802 */ /* 0x000fe40000000f00 */
[----:B------:R-:W-:Y:S02]  /*ad50*/  MOV R4, 0xad70 ;  /* 0x0000ad7000047802 */ /* 0x000fe40000000f00 */
[----:B------:R-:W-:Y:S05]  /*ad60*/  CALL.REL.NOINC `($__internal_128_$__cuda_sm70_shflsync_up) ;  /* 0x00000c4000007944 */ /* 0x000fea0003c00000 */
        /* <DEDUP_REMOVED lines=8> */
[----:B------:R-:W-:Y:S05]  /*adf0*/  CALL.REL.NOINC `($__internal_128_$__cuda_sm70_shflsync_up) ;  /* 0x00000bb000007944 */ /* 0x000fea0003c00000 */
[----:B0-----:R-:W-:Y:S01]  /*ae00*/  HFMA2.MMA R201, -RZ, RZ, 0, 0 ;  /* 0x00000000ffc97435 */ /* 0x001fe200000001ff */
[----:B-1----:R-:W-:Y:S01]  /*ae10*/  MOV R6, R199 ;  /* 0x000000c700067202 */ /* 0x002fe20000000f00 */
[----:B------:R-:W-:Y:S01]  /*ae20*/  IMAD.MOV.U32 R202, RZ, RZ, 0x8 ;  /* 0x00000008ffca7424 */ /* 0x000fe200078e00ff */
[----:B------:R-:W-:Y:S02]  /*ae30*/  MOV R199, R190 ;  /* 0x000000be00c77202 */ /* 0x000fe40000000f00 */
[----:B------:R-:W-:Y:S02]  /*ae40*/  MOV R204, 0xffffffff ;  /* 0xffffffff00cc7802 */ /* 0x000fe40000000f00 */
[----:B------:R-:W-:Y:S02]  /*ae50*/  MOV R4, 0xae70 ;  /* 0x0000ae7000047802 */ /* 0x000fe40000000f00 */
[----:B------:R-:W-:Y:S05]  /*ae60*/  CALL.REL.NOINC `($__internal_128_$__cuda_sm70_shflsync_up) ;  /* 0x00000b4000007944 */ /* 0x000fea0003c00000 */
        /* <DEDUP_REMOVED lines=8> */
[----:B------:R-:W-:Y:S05]  /*aef0*/  CALL.REL.NOINC `($__internal_128_$__cuda_sm70_shflsync_up) ;  /* 0x00000ab000007944 */ /* 0x000fea0003c00000 */
[----:B0-----:R-:W-:Y:S01]  /*af00*/  HFMA2.MMA R202, -RZ, RZ, 0, 9.5367431640625e-07 ;  /* 0x00000010ffca7435 */ /* 0x001fe200000001ff */
[----:B-1----:R-:W-:Y:S01]  /*af10*/  MOV R198, R199 ;  /* 0x000000c700c67202 */ /* 0x002fe20000000f00 */
[----:B------:R-:W-:Y:S01]  /*af20*/  IMAD.MOV.U32 R199, RZ, RZ, R190 ;  /* 0x000000ffffc77224 */ /* 0x000fe200078e00be */
[----:B------:R-:W-:Y:S02]  /*af30*/  MOV R201, RZ ;  /* 0x000000ff00c97202 */ /* 0x000fe40000000f00 */
[----:B------:R-:W-:Y:S02]  /*af40*/  MOV R204, 0xffffffff ;  /* 0xffffffff00cc7802 */ /* 0x000fe40000000f00 */
[----:B------:R-:W-:Y:S02]  /*af50*/  MOV R4, 0xaf70 ;  /* 0x0000af7000047802 */ /* 0x000fe40000000f00 */
[----:B------:R-:W-:Y:S05]  /*af60*/  CALL.REL.NOINC `($__internal_128_$__cuda_sm70_shflsync_up) ;  /* 0x00000a4000007944 */ /* 0x000fea0003c00000 */
[----:B-1----:R-:W-:Y:S01]  /*af70*/  IMAD.MOV.U32 R4, RZ, RZ, R199 ;  /* 0x000000ffff047224 */ /* 0x002fe200078e00c7 */
[----:B0-----:R-:W-:Y:S05]  /*af80*/  BRA `(.L_x_3185) ;  /* 0xffffac0000007947 */ /* 0x001fea000383ffff */
.L_x_3133:
[----:B------:R-:W-:Y:S01]  /*af90*/  HFMA2.MMA R202, -RZ, RZ, 0, 5.9604644775390625e-08 ;  /* 0x00000001ffca7435 */ /* 0x000fe200000001ff */
[----:B------:R-:W-:Y:S01]  /*afa0*/  MOV R199, R193 ;  /* 0x000000c100c77202 */ /* 0x000fe20000000f00 */
[----:B0-----:R-:W-:Y:S01]  /*afb0*/  IMAD.MOV.U32 R204, RZ, RZ, -0x1 ;  /* 0xffffffffffcc7424 */ /* 0x001fe200078e00ff */
[----:B------:R-:W-:-:S02]  /*afc0*/  MOV R201, RZ ;  /* 0x000000ff00c97202 */ /* 0x000fc40000000f00 */
[----:B------:R-:W-:Y:S02]  /*afd0*/  MOV R4, 0xaff0 ;  /* 0x0000aff000047802 */ /* 0x000fe40000000f00 */
[----:B-1----:R-:W-:Y:S05]  /*afe0*/  CALL.REL.NOINC `($__internal_128_$__cuda_sm70_shflsync_up) ;  /* 0x000009c000007944 */ /* 0x002fea0003c00000 */
[----:B0-----:R-:W-:Y:S01]  /*aff0*/  HFMA2.MMA R202, -RZ, RZ, 0, 5.9604644775390625e-08 ;  /* 0x00000001ffca7435 */ /* 0x001fe200000001ff */
[----:B-1----:R-:W-:Y:S01]  /*b000*/  MOV R6, R199 ;  /* 0x000000c700067202 */ /* 0x002fe20000000f00 */
[----:B------:R-:W-:Y:S01]  /*b010*/  IMAD.MOV.U32 R201, RZ, RZ, RZ ;  /* 0x000000ffffc97224 */ /* 0x000fe200078e00ff */
[----:B------:R-:W-:Y:S02]  /*b020*/  MOV R199, R200 ;  /* 0x000000c800c77202 */ /* 0x000fe40000000f00 */
[----:B------:R-:W-:Y:S02]  /*b030*/  MOV R204, 0xffffffff ;  /* 0xffffffff00cc7802 */ /* 0x000fe40000000f00 */
[----:B------:R-:W-:Y:S02]  /*b040*/  MOV R4, 0xb060 ;  /* 0x0000b06000047802 */ /* 0x000fe40000000f00 */
[----:B------:R-:W-:Y:S05]  /*b050*/  CALL.REL.NOINC `($__internal_128_$__cuda_sm70_shflsync_up) ;  /* 0x0000095000007944 */ /* 0x000fea0003c00000 */
[----:B------:R-:W-:Y:S01]  /*b060*/  HFMA2.MMA R7, -RZ, RZ, 0, 0 ;  /* 0x00000000ff077435 */ /* 0x000fe200000001ff */
[----:B------:R-:W-:Y:S01]  /*b070*/  MOV R190, R6 ;  /* 0x0000000600be7202 */ /* 0x000fe20000000f00 */
[----:B0-----:R-:W-:Y:S01]  /*b080*/  IMAD.MOV.U32 R204, RZ, RZ, R16 ;  /* 0x000000ffffcc7224 */ /* 0x001fe200078e0010 */
[----:B-1----:R-:W-:-:S02]  /*b090*/  MOV R193, R199 ;  /* 0x000000c700c17202 */ /* 0x002fc40000000f00 */
[----:B------:R-:W-:Y:S02]  /*b0a0*/  MOV R206, 0x1f ;  /* 0x0000001f00ce7802 */ /* 0x000fe40000000f00 */
[----:B------:R-:W-:Y:S02]  /*b0b0*/  MOV R207, 0xffffffff ;  /* 0xffffffff00cf7802 */ /* 0x000fe40000000f00 */
[----:B------:R-:W-:Y:S02]  /*b0c0*/  MOV R4, 0xb0e0 ;  /* 0x0000b0e000047802 */ /* 0x000fe40000000f00 */
[----:B------:R-:W-:Y:S05]  /*b0d0*/  CALL.REL.NOINC `($__internal_127_$__cuda_sm70_shflsync_idx_p) ;  /* 0x0000089000007944 */ /* 0x000fea0003c00000 */
[----:B-1----:R-:W-:Y:S01]  /*b0e0*/  MOV R16, R7 ;  /* 0x0000000700107202 */ /* 0x002fe20000000f00 */
[----:B------:R-:W-:Y:S01]  /*b0f0*/  HFMA2.MMA R7, -RZ, RZ, 0, 0 ;  /* 0x00000000ff077435 */ /* 0x000fe200000001ff */
[----:B0-----:R-:W-:Y:S01]  /*b100*/  IMAD.MOV.U32 R204, RZ, RZ, R17 ;  /* 0x000000ffffcc7224 */ /* 0x001fe200078e0011 */
[----:B------:R-:W-:Y:S01]  /*b110*/  MOV R206, 0x1f ;  /* 0x0000001f00ce7802 */ /* 0x000fe20000000f00 */
[----:B------:R-:W-:Y:S01]  /*b120*/  IMAD.MOV.U32 R207, RZ, RZ, -0x1 ;  /* 0xffffffffffcf7424 */ /* 0x000fe200078e00ff */
[----:B------:R-:W-:Y:S02]  /*b130*/  MOV R4, 0xb150 ;  /* 0x0000b15000047802 */ /* 0x000fe40000000f00 */
[----:B------:R-:W-:Y:S05]  /*b140*/  CALL.REL.NOINC `($__internal_127_$__cuda_sm70_shflsync_idx_p) ;  /* 0x0000082000007944 */ /* 0x000fea0003c00000 */
[----:B-1----:R-:W-:Y:S01]  /*b150*/  MOV R5, R7 ;  /* 0x0000000700057202 */ /* 0x002fe20000000f00 */
[----:B0-----:R-:W-:Y:S05]  /*b160*/  BRA `(.L_x_3186) ;  /* 0xffffab9000007947 */ /* 0x001fea000383ffff */
.L_x_3136:
[----:B------:R-:W-:Y:S01]  /*b170*/  HFMA2.MMA R195, -RZ, RZ, 0, 5.9604644775390625e-08 ;  /* 0x00000001ffc37435 */ /* 0x000fe200000001ff */
[----:B------:R-:W-:Y:S01]  /*b180*/  MOV R188, R6 ;  /* 0x0000000600bc7202 */ /* 0x000fe20000000f00 */
[----:B------:R-:W-:Y:S01]  /*b190*/  IMAD.MOV.U32 R192, RZ, RZ, 0x1f ;  /* 0x0000001fffc07424 */ /* 0x000fe200078e00ff */
[----:B------:R-:W-:-:S02]  /*b1a0*/  MOV R197, 0xffffffff ;  /* 0xffffffff00c57802 */ /* 0x000fc40000000f00 */
[----:B------:R-:W-:Y:S02]  /*b1b0*/  MOV R4, 0xb1d0 ;  /* 0x0000b1d000047802 */ /* 0x000fe40000000f00 */
[----:B------:R-:W-:Y:S05]  /*b1c0*/  CALL.REL.NOINC `($__internal_126_$__cuda_sm70_shflsync_down) ;  /* 0x0000076000007944 */ /* 0x000fea0003c00000 */
[----:B-1----:R-:W-:Y:S01]  /*b1d0*/  MOV R189, R188 ;  /* 0x000000bc00bd7202 */ /* 0x002fe20000000f00 */
[----:B0-----:R-:W-:Y:S05]  /*b1e0*/  BRA `(.L_x_3187) ;  /* 0xffffb0e000007947 */ /* 0x001fea000383ffff */
.L_x_3137:
[----:B------:R-:W-:Y:S01]  /*b1f0*/  HFMA2.MMA R192, -RZ, RZ, 0, 1.847743988037109375e-06 ;  /* 0x0000001fffc07435 */ /* 0x000fe200000001ff */
[----:B------:R-:W-:Y:S01]  /*b200*/  MOV R188, R7 ;  /* 0x0000000700bc7202 */ /* 0x000fe20000000f00 */
[----:B------:R-:W-:Y:S01]  /*b210*/  IMAD.MOV.U32 R195, RZ, RZ, 0x1 ;  /* 0x00000001ffc37424 */ /* 0x000fe200078e00ff */
[----:B------:R-:W-:Y:S02]  /*b220*/  MOV R197, 0xffffffff ;  /* 0xffffffff00c57802 */ /* 0x000fe40000000f00 */
[----:B------:R-:W-:Y:S02]  /*b230*/  MOV R4, 0xb250 ;  /* 0x0000b25000047802 */ /* 0x000fe40000000f00 */
[----:B01----:R-:W-:Y:S05]  /*b240*/  CALL.REL.NOINC `($__internal_126_$__cuda_sm70_shflsync_down) ;  /* 0x000006e000007944 */ /* 0x003fea0003c00000 */
        /* <DEDUP_REMOVED lines=9> */
[----:B------:R-:W-:Y:S05]  /*b2e0*/  CALL.REL.NOINC `($__internal_126_$__cuda_sm70_shflsync_down) ;  /* 0x0000064000007944 */ /* 0x000fea0003c00000 */
[----:B0-----:R-:W-:Y:S01]  /*b2f0*/  HFMA2.MMA R195, -RZ, RZ, 0, 1.1920928955078125e-07 ;  /* 0x00000002ffc37435 */ /* 0x001fe200000001ff */
[----:B-1----:R-:W-:Y:S01]  /*b300*/  MOV R6, R188 ;  /* 0x000000bc00067202 */ /* 0x002fe20000000f00 */
[----:B------:R-:W-:Y:S01]  /*b310*/  IMAD.MOV.U32 R192, RZ, RZ, 0x1f ;  /* 0x0000001fffc07424 */ /* 0x000fe200078e00ff */
[----:B------:R-:W-:Y:S02]  /*b320*/  MOV R188, R7 ;  /* 0x0000000700bc7202 */ /* 0x000fe40000000f00 */
[----:B------:R-:W-:Y:S02]  /*b330*/  MOV R197, 0xffffffff ;  /* 0xffffffff00c57802 */ /* 0x000fe40000000f00 */
[----:B------:R-:W-:-:S02]  /*b340*/  MOV R4, 0xb360 ;  /* 0x0000b36000047802 */ /* 0x000fc40000000f00 */
[----:B------:R-:W-:Y:S05]  /*b350*/  CALL.REL.NOINC `($__internal_126_$__cuda_sm70_shflsync_down) ;  /* 0x000005d000007944 */ /* 0x000fea0003c00000 */
[----:B-1----:R-:W-:Y:S01]  /*b360*/  @!P3 FFMA.FTZ R7, R189, R188, R7 ;  /* 0x000000bcbd07b223 */ /* 0x002fe20000010007 */
[----:B0-----:R-:W-:Y:S01]  /*b370*/  HFMA2.MMA R195, -RZ, RZ, 0, 2.384185791015625e-07 ;  /* 0x00000004ffc37435 */ /* 0x001fe200000001ff */
[----:B------:R-:W-:Y:S01]  /*b380*/  @!P3 FMUL.FTZ R189, R6, R189 ;  /* 0x000000bd06bdb220 */ /* 0x000fe20000410000 */
[----:B------:R-:W-:-:S02]  /*b390*/  MOV R192, 0x1f ;  /* 0x0000001f00c07802 */ /* 0x000fc40000000f00 */
[----:B------:R-:W-:Y:S01]  /*b3a0*/  MOV R197, 0xffffffff ;  /* 0xffffffff00c57802 */ /* 0x000fe20000000f00 */
[----:B------:R-:W-:Y:S01]  /*b3b0*/  IMAD.MOV.U32 R188, RZ, RZ, R189 ;  /* 0x000000ffffbc7224 */ /* 0x000fe200078e00bd */
[----:B------:R-:W-:Y:S02]  /*b3c0*/  MOV R4, 0xb3e0 ;  /* 0x0000b3e000047802 */ /* 0x000fe40000000f00 */
[----:B------:R-:W-:Y:S05]  /*b3d0*/  CALL.REL.NOINC `($__internal_126_$__cuda_sm70_shflsync_down) ;  /* 0x0000055000007944 */ /* 0x000fea0003c00000 */
[----:B0-----:R-:W-:Y:S01]  /*b3e0*/  HFMA2.MMA R195, -RZ, RZ, 0, 2.384185791015625e-07 ;  /* 0x00000004ffc37435 */ /* 0x001fe200000001ff */
[----:B-1----:R-:W-:Y:S01]  /*b3f0*/  MOV R6, R188 ;  /* 0x000000bc00067202 */ /* 0x002fe20000000f00 */
[----:B------:R-:W-:Y:S01]  /*b400*/  IMAD.MOV.U32 R197, RZ, RZ, -0x1 ;  /* 0xffffffffffc57424 */ /* 0x000fe200078e00ff */
[----:B------:R-:W-:Y:S02]  /*b410*/  MOV R188, R7 ;  /* 0x0000000700bc7202 */ /* 0x000fe40000000f00 */
[----:B------:R-:W-:Y:S02]  /*b420*/  MOV R192, 0x1f ;  /* 0x0000001f00c07802 */ /* 0x000fe40000000f00 */
[----:B------:R-:W-:Y:S02]  /*b430*/  MOV R4, 0xb450 ;  /* 0x0000b45000047802 */ /* 0x000fe40000000f00 */
[----:B------:R-:W-:Y:S05]  /*b440*/  CALL.REL.NOINC `($__internal_126_$__cuda_sm70_shflsync_down) ;  /* 0x000004e000007944 */ /* 0x000fea0003c00000 */
[----:B-1----:R-:W-:Y:S01]  /*b450*/  @!P2 FFMA.FTZ R7, R189, R188, R7 ;  /* 0x000000bcbd07a223 */ /* 0x002fe20000010007 */
[----:B0-----:R-:W-:Y:S01]  /*b460*/  HFMA2.MMA R195, -RZ, RZ, 0, 4.76837158203125e-07 ;  /* 0x00000008ffc37435 */ /* 0x001fe200000001ff */
[----:B------:R-:W-:Y:S01]  /*b470*/  @!P2 FMUL.FTZ R189, R6, R189 ;  /* 0x000000bd06bda220 */ /* 0x000fe20000410000 */
[----:B------:R-:W-:-:S02]  /*b480*/  MOV R192, 0x1f ;  /* 0x0000001f00c07802 */ /* 0x000fc40000000f00 */
[----:B------:R-:W-:Y:S02]  /*b490*/  MOV R197, 0xffffffff ;  /* 0xffffffff00c57802 */ /* 0x000fe40000000f00 */
[----:B------:R-:W-:Y:S02]  /*b4a0*/  MOV R188, R189 ;  /* 0x000000bd00bc7202 */ /* 0x000fe40000000f00 */
[----:B------:R-:W-:Y:S02]  /*b4b0*/  MOV R4, 0xb4d0 ;  /* 0x0000b4d000047802 */ /* 0x000fe40000000f00 */
[----:B------:R-:W-:Y:S05]  /*b4c0*/  CALL.REL.NOINC `($__internal_126_$__cuda_sm70_shflsync_down) ;  /* 0x0000046000007944 */ /* 0x000fea0003c00000 */
[----:B0-----:R-:W-:Y:S01]  /*b4d0*/  HFMA2.MMA R195, -RZ, RZ, 0, 4.76837158203125e-07 ;  /* 0x00000008ffc37435 */ /* 0x001fe200000001ff */
[----:B-1----:R-:W-:Y:S01]  /*b4e0*/  IMAD.MOV.U32 R6, RZ, RZ, R188 ;  /* 0x000000ffff067224 */ /* 0x002fe200078e00bc */
[----:B------:R-:W-:Y:S02]  /*b4f0*/  MOV R188, R7 ;  /* 0x0000000700bc7202 */ /* 0x000fe40000000f00 */
[----:B------:R-:W-:Y:S02]  /*b500*/  MOV R192, 0x1f ;  /* 0x0000001f00c07802 */ /* 0x000fe40000000f00 */
[----:B------:R-:W-:-:S02]  /*b510*/  MOV R197, 0xffffffff ;  /* 0xffffffff00c57802 */ /* 0x000fc40000000f00 */
[----:B------:R-:W-:Y:S02]  /*b520*/  MOV R4, 0xb540 ;  /* 0x0000b54000047802 */ /* 0x000fe40000000f00 */
[----:B------:R-:W-:Y:S05]  /*b530*/  CALL.REL.NOINC `($__internal_126_$__cuda_sm70_shflsync_down) ;  /* 0x000003f000007944 */ /* 0x000fea0003c00000 */
[----:B-1----:R-:W-:Y:S01]  /*b540*/  @!P1 FFMA.FTZ R7, R189, R188, R7 ;  /* 0x000000bcbd079223 */ /* 0x002fe20000010007 */
[----:B0-----:R-:W-:Y:S01]  /*b550*/  HFMA2.MMA R192, -RZ, RZ, 0, 1.847743988037109375e-06 ;  /* 0x0000001fffc07435 */ /* 0x001fe200000001ff */
[----:B------:R-:W-:Y:S01]  /*b560*/  @!P1 FMUL.FTZ R189, R6, R189 ;  /* 0x000000bd06bd9220 */ /* 0x000fe20000410000 */
[----:B------:R-:W-:Y:S01]  /*b570*/  MOV R197, 0xffffffff ;  /* 0xffffffff00c57802 */ /* 0x000fe20000000f00 */
[----:B------:R-:W-:Y:S01]  /*b580*/  IMAD.MOV.U32 R195, RZ, RZ, 0x10 ;  /* 0x00000010ffc37424 */ /* 0x000fe200078e00ff */
[----:B------:R-:W-:Y:S02]  /*b590*/  MOV R4, 0xb5e0 ;  /* 0x0000b5e000047802 */ /* 0x000fe40000000f00 */
[----:B------:R-:W-:Y:S02]  /*b5a0*/  MOV R191, R189 ;  /* 0x000000bd00bf7202 */ /* 0x000fe40000000f00 */
[----:B------:R-:W-:-:S03]  /*b5b0*/  MOV R189, R7 ;  /* 0x0000000700bd7202 */ /* 0x000fc60000000f00 */
[----:B------:R-:W-:Y:S02]  /*b5c0*/  IMAD.MOV.U32 R188, RZ, RZ, R191 ;  /* 0x000000ffffbc7224 */ /* 0x000fe400078e00bf */
[----:B------:R-:W-:Y:S05]  /*b5d0*/  CALL.REL.NOINC `($__internal_126_$__cuda_sm70_shflsync_down) ;  /* 0x0000035000007944 */ /* 0x000fea0003c00000 */
[----:B0-----:R-:W-:Y:S01]  /*b5e0*/  HFMA2.MMA R195, -RZ, RZ, 0, 9.5367431640625e-07 ;  /* 0x00000010ffc37435 */ /* 0x001fe200000001ff */
[----:B-1----:R-:W-:Y:S01]  /*b5f0*/  MOV R6, R188 ;  /* 0x000000bc00067202 */ /* 0x002fe20000000f00 */
[----:B------:R-:W-:Y:S01]  /*b600*/  IMAD.MOV.U32 R197, RZ, RZ, -0x1 ;  /* 0xffffffffffc57424 */ /* 0x000fe200078e00ff */
[----:B------:R-:W-:Y:S02]  /*b610*/  MOV R188, R189 ;  /* 0x000000bd00bc7202 */ /* 0x000fe40000000f00 */
[----:B------:R-:W-:Y:S02]  /*b620*/  MOV R192, 0x1f ;  /* 0x0000001f00c07802 */ /* 0x000fe40000000f00 */
[----:B------:R-:W-:Y:S02]  /*b630*/  MOV R4, 0xb650 ;  /* 0x0000b65000047802 */ /* 0x000fe40000000f00 */
[----:B------:R-:W-:Y:S05]  /*b640*/  CALL.REL.NOINC `($__internal_126_$__cuda_sm70_shflsync_down) ;  /* 0x000002e000007944 */ /* 0x000fea0003c00000 */
[----:B-1----:R-:W-:Y:S01]  /*b650*/  @!P0 FFMA.FTZ R189, R191, R188, R189 ;  /* 0x000000bcbfbd8223 */ /* 0x002fe200000100bd */
[----:B------:R-:W-:Y:S01]  /*b660*/  HFMA2.MMA R7, -RZ, RZ, 0, 0 ;  /* 0x00000000ff077435 */ /* 0x000fe200000001ff */
[----:B------:R-:W-:Y:S01]  /*b670*/  @!P0 FMUL.FTZ R191, R6, R191 ;  /* 0x000000bf06bf8220 */ /* 0x000fe20000410000 */
[----:B------:R-:W-:-:S02]  /*b680*/  MOV R206, 0x1f ;  /* 0x0000001f00ce7802 */ /* 0x000fc40000000f00 */
[----:B------:R-:W-:Y:S02]  /*b690*/  MOV R207, 0xffffffff ;  /* 0xffffffff00cf7802 */ /* 0x000fe40000000f00 */
[----:B------:R-:W-:Y:S02]  /*b6a0*/  MOV R204, R191 ;  /* 0x000000bf00cc7202 */ /* 0x000fe40000000f00 */
[----:B------:R-:W-:Y:S02]  /*b6b0*/  MOV R4, 0xb6d0 ;  /* 0x0000b6d000047802 */ /* 0x000fe40000000f00 */
[----:B0-----:R-:W-:Y:S05]  /*b6c0*/  CALL.REL.NOINC `($__internal_127_$__cuda_sm70_shflsync_idx_p) ;  /* 0x000002a000007944 */ /* 0x001fea0003c00000 */
[----:B-1----:R-:W-:Y:S01]  /*b6d0*/  IMAD.MOV.U32 R6, RZ, RZ, R7 ;  /* 0x000000ffff067224 */ /* 0x002fe200078e0007 */
[----:B------:R-:W-:Y:S01]  /*b6e0*/  HFMA2.MMA R7, -RZ, RZ, 0, 0 ;  /* 0x00000000ff077435 */ /* 0x000fe200000001ff */
[----:B0-----:R-:W-:Y:S02]  /*b6f0*/  MOV R204, R189 ;  /* 0x000000bd00cc7202 */ /* 0x001fe40000000f00 */
[----:B------:R-:W-:Y:S02]  /*b700*/  MOV R206, 0x1f ;  /* 0x0000001f00ce7802 */ /* 0x000fe40000000f00 */
[----:B------:R-:W-:-:S02]  /*b710*/  MOV R207, 0xffffffff ;  /* 0xffffffff00cf7802 */ /* 0x000fc40000000f00 */
[----:B------:R-:W-:Y:S02]  /*b720*/  MOV R4, 0xb740 ;  /* 0x0000b74000047802 */ /* 0x000fe40000000f00 */
[----:B------:R-:W-:Y:S05]  /*b730*/  CALL.REL.NOINC `($__internal_127_$__cuda_sm70_shflsync_idx_p) ;  /* 0x0000023000007944 */ /* 0x000fea0003c00000 */
[----:B------:R-:W-:Y:S01]  /*b740*/  HFMA2.MMA R195, -RZ, RZ, 0, 5.9604644775390625e-08 ;  /* 0x00000001ffc37435 */ /* 0x000fe200000001ff */
[----:B------:R-:W-:Y:S01]  /*b750*/  IMAD.MOV.U32 R184, RZ, RZ, R6 ;  /* 0x000000ffffb87224 */ /* 0x000fe200078e0006 */
[----:B-1----:R-:W-:Y:S01]  /*b760*/  MOV R186, R7 ;  /* 0x0000000700ba7202 */ /* 0x002fe20000000f00 */
[----:B------:R-:W-:Y:S01]  /*b770*/  IMAD.MOV.U32 R197, RZ, RZ, -0x1 ;  /* 0xffffffffffc57424 */ /* 0x000fe200078e00ff */
[----:B------:R-:W-:Y:S02]  /*b780*/  MOV R188, R191 ;  /* 0x000000bf00bc7202 */ /* 0x000fe40000000f00 */
[----:B------:R-:W-:Y:S02]  /*b790*/  MOV R192, 0x1f ;  /* 0x0000001f00c07802 */ /* 0x000fe40000000f00 */
[----:B------:R-:W-:Y:S02]  /*b7a0*/  MOV R4, 0xb7c0 ;  /* 0x0000b7c000047802 */ /* 0x000fe40000000f00 */
[----:B0-----:R-:W-:Y:S05]  /*b7b0*/  CALL.REL.NOINC `($__internal_126_$__cuda_sm70_shflsync_down) ;  /* 0x0000017000007944 */ /* 0x001fea0003c00000 */
[----:B0-----:R-:W-:Y:S01]  /*b7c0*/  HFMA2.MMA R195, -RZ, RZ, 0, 5.9604644775390625e-08 ;  /* 0x00000001ffc37435 */ /* 0x001fe200000001ff */
[----:B-1----:R-:W-:Y:S01]  /*b7d0*/  MOV R6, R188 ;  /* 0x000000bc00067202 */ /* 0x002fe20000000f00 */
[----:B------:R-:W-:Y:S01]  /*b7e0*/  IMAD.MOV.U32 R197, RZ, RZ, -0x1 ;  /* 0xffffffffffc57424 */ /* 0x000fe200078e00ff */
[----:B------:R-:W-:-:S02]  /*b7f0*/  MOV R188, R189 ;  /* 0x000000bd00bc7202 */ /* 0x000fc40000000f00 */
[----:B------:R-:W-:Y:S02]  /*b800*/  MOV R192, 0x1f ;  /* 0x0000001f00c07802 */ /* 0x000fe40000000f00 */
[----:B------:R-:W-:Y:S02]  /*b810*/  MOV R4, 0xb830 ;  /* 0x0000b83000047802 */ /* 0x000fe40000000f00 */
[----:B------:R-:W-:Y:S05]  /*b820*/  CALL.REL.NOINC `($__internal_126_$__cuda_sm70_shflsync_down) ;  /* 0x0000010000007944 */ /* 0x000fea0003c00000 */
[----:B------:R-:W-:Y:S01]  /*b830*/  HFMA2.MMA R7, -RZ, RZ, 0, 0 ;  /* 0x00000000ff077435 */ /* 0x000fe200000001ff */
[----:B------:R-:W-:Y:S01]  /*b840*/  MOV R189, R6 ;  /* 0x0000000600bd7202 */ /* 0x000fe20000000f00 */
[----:B------:R-:W-:Y:S01]  /*b850*/  IMAD.MOV.U32 R207, RZ, RZ, -0x1 ;  /* 0xffffffffffcf7424 */ /* 0x000fe200078e00ff */
[----:B------:R-:W-:Y:S02]  /*b860*/  MOV R204, R16 ;  /* 0x0000001000cc7202 */ /* 0x000fe40000000f00 */
[----:B------:R-:W-:Y:S02]  /*b870*/  MOV R206, 0x1f ;  /* 0x0000001f00ce7802 */ /* 0x000fe40000000f00 */
[----:B------:R-:W-:Y:S02]  /*b880*/  MOV R4, 0xb8a0 ;  /* 0x0000b8a000047802 */ /* 0x000fe40000000f00 */
[----:B01----:R-:W-:Y:S05]  /*b890*/  CALL.REL.NOINC `($__internal_127_$__cuda_sm70_shflsync_idx_p) ;  /* 0x000000d000007944 */ /* 0x003fea0003c00000 */
[----:B-1----:R-:W-:Y:S01]  /*b8a0*/  MOV R191, R7 ;  /* 0x0000000700bf7202 */ /* 0x002fe20000000f00 */
[----:B------:R-:W-:Y:S01]  /*b8b0*/  HFMA2.MMA R7, -RZ, RZ, 0, 0 ;  /* 0x00000000ff077435 */ /* 0x000fe200000001ff */
[----:B0-----:R-:W-:Y:S01]  /*b8c0*/  MOV R204, R17 ;  /* 0x0000001100cc7202 */ /* 0x001fe20000000f00 */
[----:B------:R-:W-:Y:S01]  /*b8d0*/  IMAD.MOV.U32 R207, RZ, RZ, -0x1 ;  /* 0xffffffffffcf7424 */ /* 0x000fe200078e00ff */
[----:B------:R-:W-:-:S02]  /*b8e0*/  MOV R206, 0x1f ;  /* 0x0000001f00ce7802 */ /* 0x000fc40000000f00 */
[----:B------:R-:W-:Y:S02]  /*b8f0*/  MOV R4, 0xb910 ;  /* 0x0000b91000047802 */ /* 0x000fe40000000f00 */
[----:B------:R-:W-:Y:S05]  /*b900*/  CALL.REL.NOINC `($__internal_127_$__cuda_sm70_shflsync_idx_p) ;  /* 0x0000006000007944 */ /* 0x000fea0003c00000 */
[----:B-1----:R-:W-:Y:S01]  /*b910*/  MOV R192, R7 ;  /* 0x0000000700c07202 */ /* 0x002fe20000000f00 */
[----:B0-----:R-:W-:Y:S05]  /*b920*/  BRA `(.L_x_3188) ;  /* 0xffffab4000007947 */ /* 0x001fea000383ffff */
        .weak           $__internal_126_$__cuda_sm70_shflsync_down
        .type           $__internal_126_$__cuda_sm70_shflsync_down,@function
        .size           $__internal_126_$__cuda_sm70_shflsync_down,($__internal_127_$__cuda_sm70_shflsync_idx_p - $__internal_126_$__cuda_sm70_shflsync_down)
$__internal_126_$__cuda_sm70_shflsync_down:
[----:B------:R-:W-:Y:S01]  /*b930*/  HFMA2.MMA R5, -RZ, RZ, 0, 0 ;  /* 0x00000000ff057435 */ /* 0x000fe200000001ff */
[----:B------:R-:W-:Y:S04]  /*b940*/  WARPSYNC R197 ;  /* 0x000000c500007348 */ /* 0x000fe80003800000 */
[----:B------:R0:W1:Y:S01]  /*b950*/  SHFL.DOWN PT, R188, R188, R195, R192 ;  /* 0x080000c3bcbc7389 */ /* 0x00006200000e00c0 */
[----:B------:R-:W-:Y:S05]  /*b960*/  RET.REL.NODEC R4 `(_Z25selective_scan_bwd_kernelI32Selective_Scan_bwd_kernel_traitsILi64ELi16ELb0ELb1ELb0ELb1ELb0EN3c104HalfEfEEv12SSMParamsBwd) ;  /* 0xffff469004007950 */ /* 0x000fea0003c3ffff */
        .weak           $__internal_127_$__cuda_sm70_shflsync_idx_p
        .type           $__internal_127_$__cuda_sm70_shflsync_idx_p,@function
        .size           $__internal_127_$__cuda_sm70_shflsync_idx_p,($__internal_128_$__cuda_sm70_shflsync_up - $__internal_127_$__cuda_sm70_shflsync_idx_p)
$__internal_127_$__cuda_sm70_shflsync_idx_p:
[----:B------:R-:W-:Y:S01]  /*b970*/  MOV R5, 0x0 ;  /* 0x0000000000057802 */ /* 0x000fe20000000f00 */
[----:B------:R-:W-:Y:S04]  /*b980*/  WARPSYNC R207 ;  /* 0x000000cf00007348 */ /* 0x000fe80003800000 */
[----:B------:R0:W1:Y:S01]  /*b990*/  SHFL.IDX PT, R7, R204, R7, R206 ;  /* 0x00000007cc077389 */ /* 0x00006200000e00ce */
[----:B------:R-:W-:Y:S05]  /*b9a0*/  RET.REL.NODEC R4 `(_Z25selective_scan_bwd_kernelI32Selective_Scan_bwd_kernel_traitsILi64ELi16ELb0ELb1ELb0ELb1ELb0EN3c104HalfEfEEv12SSMParamsBwd) ;  /* 0xffff465004007950 */ /* 0x000fea0003c3ffff */
        .weak           $__internal_128_$__cuda_sm70_shflsync_up
        .type           $__internal_128_$__cuda_sm70_shflsync_up,@function
        .size           $__internal_128_$__cuda_sm70_shflsync_up,(.L_x_8940 - $__internal_128_$__cuda_sm70_shflsync_up)
$__internal_128_$__cuda_sm70_shflsync_up:
[----:B------:R-:W-:Y:S01]  /*b9b0*/  HFMA2.MMA R5, -RZ, RZ, 0, 0 ;  /* 0x00000000ff057435 */ /* 0x000fe200000001ff */
[----:B------:R-:W-:Y:S04]  /*b9c0*/  WARPSYNC R204 ;  /* 0x000000cc00007348 */ /* 0x000fe80003800000 */
[----:B------:R0:W1:Y:S01]  /*b9d0*/  SHFL.UP PT, R199, R199, R202, R201 ;  /* 0x040000cac7c77389 */ /* 0x00006200000e00c9 */
[----:B------:R-:W-:Y:S05]  /*b9e0*/  RET.REL.NODEC R4 `(_Z25selective_scan_bwd_kernelI32Selective_Scan_bwd_kernel_traitsILi64ELi16ELb0ELb1ELb0ELb1ELb0EN3c104HalfEfEEv12SSMParamsBwd) ;  /* 0xffff461004007950 */ /* 0x000fea0003c3ffff */
.L_x_3189:
        /* <DEDUP_REMOVED lines=9> */
.L_x_8940:


//--------------------- .text._Z25selective_scan_bwd_kernelI32Selective_Scan_bwd_kernel_traitsILi64ELi16ELb0ELb1ELb0ELb1ELb1EN3c104HalfEfEEv12SSMParamsBwd --------------------------
	.section	.text._Z25selective_scan_bwd_kernelI32Selective_Scan_bwd_kernel_traitsILi64ELi16ELb0ELb1ELb0ELb1ELb1EN3c104HalfEfEEv12SSMParamsBwd,"ax",@progbits
	.sectioninfo	@"SHI_REGISTERS=252"
	.align	128
        .global         _Z25selective_scan_bwd_kernelI32Selective_Scan_bwd_kernel_traitsILi64ELi16ELb0ELb1ELb0ELb1ELb1EN3c104HalfEfEEv12SSMParamsBwd
        .type           _Z25selective_scan_bwd_kernelI32Selective_Scan_bwd_kernel_traitsILi64ELi16ELb0ELb1ELb0ELb1ELb1EN3c104HalfEfEEv12SSMParamsBwd,@function
        .size           _Z25selective_scan_bwd_kernelI32Selective_Scan_bwd_kernel_traitsILi64ELi16ELb0ELb1ELb0ELb1ELb1EN3c104HalfEfEEv12SSMParamsBwd,(.L_x_8943 - _Z25selective_scan_bwd_kernelI32Selective_Scan_bwd_kernel_traitsILi64ELi16ELb0ELb1ELb0ELb1ELb1EN3c104HalfEfEEv12SSMParamsBwd)
        .other          _Z25selective_scan_bwd_kernelI32Selective_Scan_bwd_kernel_traitsILi64ELi16ELb0ELb1ELb0ELb1ELb1EN3c104HalfEfEEv12SSMParamsBwd,@"STO_CUDA_ENTRY STV_DEFAULT"
_Z25selective_scan_bwd_kernelI32Selective_Scan_bwd_kernel_traitsILi64ELi16ELb0ELb1ELb0ELb1ELb1EN3c104HalfEfEEv12SSMParamsBwd:
.text._Z25selective_scan_bwd_kernelI32Selective_Scan_bwd_kernel_traitsILi64ELi16ELb0ELb1ELb0ELb1ELb1EN3c104HalfEfEEv12SSMParamsBwd:
        /* <DEDUP_REMOVED lines=20> */
[----:B------:R-:W-:Y:S01]  /*0140*/  IMAD R16, R148, c[0x0][0x280], RZ ;  /* 0x0000a00094107a24 */ /* 0x000fe200078e02ff */
[----:B---3--:R-:W-:Y:S01]  /*0150*/  SHF.R.S32.HI R146, RZ, 0x1f, R155 ;  /* 0x0000001fff927819 */ /* 0x008fe2000001149b */
[----:B------:R-:W-:Y:S01]  /*0160*/  UMOV UR4, URZ ;  /* 0x0000003f00047c82 */ /* 0x000fe20008000000 */
[----:B------:R-:W-:Y:S01]  /*0170*/  HFMA2.MMA R151, -RZ, RZ, 0, 0 ;  /* 0x00000000ff977435 */ /* 0x000fe200000001ff */
[----:B------:R-:W-:Y:S01]  /*0180*/  IMAD R16, R159, c[0x0][0x284], R16 ;  /* 0x0000a1009f107a24 */ /* 0x000fe200078e0210 */
        /* <DEDUP_REMOVED lines=9> */
[C---:B------:R-:W-:Y:S02]  /*0220*/  IMAD R15, R155.reuse, c[0x0][0x194], R14 ;  /* 0x000065009b0f7a24 */ /* 0x040fe400078e020e */
[----:B------:R-:W-:Y:S02]  /*0230*/  IMAD R14, R148, c[0x0][0x1e8], RZ ;  /* 0x00007a00940e7a24 */ /* 0x000fe400078e02ff */
[----:B------:R-:W-:Y:S01]  /*0240*/  IMAD.WIDE.U32 R8, R155, c[0x0][0x190], RZ ;  /* 0x000064009b087a25 */ /* 0x000fe200078e00ff */
[----:B0-----:R-:W-:-:S03]  /*0250*/  IADD3 R4, RZ, -R5, RZ ;  /* 0x80000005ff047210 */ /* 0x001fc60007ffe0ff */
[----:B------:R-:W-:Y:S02]  /*0260*/  IMAD R14, R159, c[0x0][0x1ec], R14 ;  /* 0x00007b009f0e7a24 */ /* 0x000fe400078e020e */
[----:B------:R-:W-:Y:S02]  /*0270*/  IMAD.IADD R9, R9, 0x1, R15 ;  /* 0x0000000109097824 */ /* 0x000fe400078e020f */
[----:B------:R-:W-:Y:S01]  /*0280*/  IMAD R7, R4, R17, RZ ;  /* 0x0000001104077224 */ /* 0x000fe200078e02ff */
[----:B------:R-:W-:Y:S01]  /*0290*/  MOV R4, RZ ;  /* 0x000000ff00047202 */ /* 0x000fe20000000f00 */
[----:B------:R-:W-:-:S04]  /*02a0*/  IMAD.MOV.U32 R149, RZ, RZ, RZ ;  /* 0x000000ffff957224 */ /* 0x000fc800078e00ff */
        /* <DEDUP_REMOVED lines=19> */
[----:B------:R-:W-:Y:S01]  /*03e0*/  @!P5 IADD3 R153, R153, 0x1, RZ ;  /* 0x000000019999d810 */ /* 0x000fe20007ffe0ff */
[----:B------:R-:W-:Y:S01]  /*03f0*/  IMAD.WIDE.U32 R4, R159, c[0x0][0x1e8], R4 ;  /* 0x00007a009f047a25 */ /* 0x000fe200078e0004 */
[----:B------:R-:W-:-:S02]  /*0400*/  ISETP.GE.U32.AND P3, PT, R0, R17, PT ;  /* 0x000000110000720c */ /* 0x000fc40003f66070 */
[C---:B------:R-:W-:Y:S01]  /*0410*/  ISETP.GE.AND P4, PT, R11.reuse, 0x1, PT ;  /* 0x000000010b00780c */ /* 0x040fe20003f86270 */
        /* <DEDUP_REMOVED lines=8> */
[----:B------:R-:W-:Y:S02]  /*04a0*/  @!P1 LOP3.LUT R153, RZ, c[0x0][0x178], RZ, 0x33, !PT ;  /* 0x00005e00ff999a12 */ /* 0x000fe400078e33ff */
[----:B------:R-:W-:Y:S02]  /*04b0*/  IADD3.X R2, R13, R3, R12, P3, !PT ;  /* 0x000000030d027210 */ /* 0x000fe40001ffe40c */
[----:B------:R-:W-:Y:S01]  /*04c0*/  LEA R18, P1, R19, c[0x0][0x240], 0x1 ;  /* 0x0000900013127a11 */ /* 0x000fe200078208ff */
[----:B------:R-:W-:Y:S01]  /*04d0*/  IMAD.WIDE.U32 R8, R153, c[0x0][0x1a8], R8 ;  /* 0x00006a0099087a25 */ /* 0x000fe200078e0008 */
[----:B------:R-:W-:-:S02]  /*04e0*/  IADD3.X R3, R13, R5, R14, P5, !PT ;  /* 0x000000050d037210 */ /* 0x000fc40002ffe40e */
[C---:B------:R-:W-:Y:S02]  /*04f0*/  LEA R5, P2, R0.reuse, c[0x0][0x248], 0x1 ;  /* 0x0000920000057a11 */ /* 0x040fe400078408ff */
[----:B------:R-:W-:Y:S02]  /*0500*/  LEA.HI.X R19, R19, c[0x0][0x244], R2, 0x1, P1 ;  /* 0x0000910013137a11 */ /* 0x000fe400008f0c02 */
[----:B------:R-:W-:Y:S02]  /*0510*/  IADD3 R4, P3, R11, R6, RZ ;  /* 0x000000060b047210 */ /* 0x000fe40007f7e0ff */
[----:B------:R-:W-:Y:S02]  /*0520*/  ISETP.NE.U32.AND P1, PT, RZ, c[0x0][0x260], PT ;  /* 0x00009800ff007a0c */ /* 0x000fe40003f25070 */
[----:B------:R-:W-:Y:S02]  /*0530*/  LEA.HI.X R6, R0, c[0x0][0x24c], R3, 0x1, P2 ;  /* 0x0000930000067a11 */ /* 0x000fe400010f0c03 */
[----:B------:R-:W-:-:S02]  /*0540*/  IADD3.X R7, R13, R7, R16, P3, !PT ;  /* 0x000000070d077210 */ /* 0x000fc40001ffe410 */
        /* <DEDUP_REMOVED lines=14> */
[----:B------:R-:W-:Y:S01]  /*0630*/  CS2R R14, SRZ ;  /* 0x00000000000e7805 */ /* 0x000fe2000001ff00 */
[----:B------:R-:W-:Y:S02]  /*0640*/  @P1 MOV R17, 0x8 ;  /* 0x0000000800111802 */ /* 0x000fe40000000f00 */
[----:B------:R-:W-:Y:S01]  /*0650*/  IADD3.X R2, R13, R2, RZ, P5, !PT ;  /* 0x000000020d027210 */ /* 0x000fe20002ffe4ff */
[----:B------:R-:W-:Y:S01]  /*0660*/  @P1 IMAD R0, R0, c[0x0][0x16c], RZ ;  /* 0x00005b0000001a24 */ /* 0x000fe200078e02ff */
[----:B------:R-:W-:Y:S01]  /*0670*/  CS2R R12, SRZ ;  /* 0x00000000000c7805 */ /* 0x000fe2000001ff00 */
[----:B------:R-:W-:-:S02]  /*0680*/  LEA R145, P6, R11, c[0x0][0x228], 0x1 ;  /* 0x00008a000b917a11 */ /* 0x000fc400078c08ff */
        /* <DEDUP_REMOVED lines=20> */
[----:B0-----:R-:W-:Y:S02]  /*07d0*/  LOP3.LUT R10, R144, 0xfffffe00, RZ, 0xc0, !PT ;  /* 0xfffffe00900a7812 */ /* 0x001fe400078ec0ff */
        /* <DEDUP_REMOVED lines=22> */
.L_x_3281:
        /* <DEDUP_REMOVED lines=67> */
[----:B------:R-:W-:Y:S02]  /*0d70*/  LEA.HI.SX32 R34, R34, R29, 0x1b ;  /* 0x0000001d22227211 */ /* 0x000fe400078fdaff */
[----:B0-----:R-:W-:-:S02]  /*0d80*/  IADD3 R2, R29, 0x100, RZ ;  /* 0x000001001d027810 */ /* 0x001fc40007ffe0ff */
        /* <DEDUP_REMOVED lines=85> */
[----:B------:R-:W-:-:S04]  /*12e0*/  LEA R4, P1, R10, UR12, 0x1 ;  /* 0x0000000c0a047c11 */ /* 0x000fc8000f8208ff */
[C---:B------:R-:W-:Y:S01]  /*12f0*/  LEA.HI.X R5, R10.reuse, UR13, R11, 0x1, P1 ;  /* 0x0000000d0a057c11 */ /* 0x040fe200088f0c0b */
[----:B------:R-:W4:Y:S01]  /*1300*/  @!P0 LDG.E.U16 R6, [R2.64+0x40] ;  /* 0x0000400a02068981 */ /* 0x000f22000c1e1500 */
[-C--:B------:R-:W-:Y:S02]  /*1310*/  ISETP.GE.AND P0, PT, R133, R0.reuse, PT ;  /* 0x000000008500720c */ /* 0x080fe40003f06270 */
[----:B------:R-:W-:Y:S02]  /*1320*/  ISETP.GE.AND P1, PT, R10, R0, PT ;  /* 0x000000000a00720c */ /* 0x000fe40003f26270 */
[----:B--2---:R-:W-:-:S09]  /*1330*/  PRMT R23, RZ, 0x7610, R23 ;  /* 0x00007610ff177816 */ /* 0x004fd20000000017 */
[----:B------:R-:W2:Y:S01]  /*1340*/  @!P0 LDG.E.U16 R22, [R2.64+0x1c0] ;  /* 0x0001c00a02168981 */ /* 0x000ea2000c1e1500 */
[----:B------:R-:W-:Y:S02]  /*1350*/  ISETP.GE.AND P0, PT, R132, R0, PT ;  /* 0x000000008400720c */ /* 0x000fe40003f06270 */
        /* <DEDUP_REMOVED lines=20> */
[----:B---3--:R-:W-:Y:S02]  /*14a0*/  PRMT R24, RZ, 0x7610, R24 ;  /* 0x00007610ff187816 */ /* 0x008fe40000000018 */
[----:B------:R-:W-:Y:S02]  /*14b0*/  PRMT R25, RZ, 0x7610, R25 ;  /* 0x00007610ff197816 */ /* 0x000fe40000000019 */
        /* <DEDUP_REMOVED lines=31> */
[----:B------:R0:W-:Y:S04]  /*16b0*/  STS.U16 [R114+0x280], R25 ;  /* 0x0002801972007388 */ /* 0x0001e80000000400 */
[----:B------:R-:W-:Y:S04]  /*16c0*/  STS.U16 [R113+0x2c0], R26 ;  /* 0x0002c01a71007388 */ /* 0x000fe80000000400 */
[----:B------:R1:W-:Y:S04]  /*16d0*/  STS.U16 [R112+0x300], R27 ;  /* 0x0003001b70007388 */ /* 0x0003e80000000400 */
[----:B------:R-:W-:Y:S04]  /*16e0*/  STS.U16 [R111+0x340], R28 ;  /* 0x0003401c6f007388 */ /* 0x000fe80000000400 */
[----:B------:R2:W-:Y:S04]  /*16f0*/  STS.U16 [R110+0x380], R29 ;  /* 0x0003801d6e007388 */ /* 0x0005e80000000400 */
[----:B------:R3:W-:Y:S01]  /*1700*/  STS.U16 [R109+0x3c0], R30 ;  /* 0x0003c01e6d007388 */ /* 0x0007e20000000400 */
[----:B------:R-:W-:-:S06]  /*1710*/  NOP ;  /* 0x0000000000007918 */ /* 0x000fcc0000000000 */
[----:B------:R-:W2:Y:S04]  /*1720*/  LDS.U16 R46, [R106] ;  /* 0x000000006a2e7984 */ /* 0x000ea80000000400 */
[----:B------:R-:W0:Y:S04]  /*1730*/  LDS.U16 R47, [R106+0x2] ;  /* 0x000002006a2f7984 */ /* 0x000e280000000400 */
[----:B------:R-:W0:Y:S04]  /*1740*/  LDS.U16 R48, [R106+0x4] ;  /* 0x000004006a307984 */ /* 0x000e280000000400 */
[----:B------:R-:W0:Y:S04]  /*1750*/  LDS.U16 R49, [R106+0x6] ;  /* 0x000006006a317984 */ /* 0x000e280000000400 */
[----:B------:R-:W0:Y:S04]  /*1760*/  LDS.U16 R50, [R106+0x8] ;  /* 0x000008006a327984 */ /* 0x000e280000000400 */
[----:B------:R-:W0:Y:S04]  /*1770*/  LDS.U16 R51, [R106+0xa] ;  /* 0x00000a006a337984 */ /* 0x000e280000000400 */
[----:B------:R-:W0:Y:S04]  /*1780*/  LDS.U16 R52, [R106+0xc] ;  /* 0x00000c006a347984 */ /* 0x000e280000000400 */
[----:B------:R0:W1:Y:S04]  /*1790*/  LDS.U16 R53, [R106+0xe] ;  /* 0x00000e006a357984 */ /* 0x0000680000000400 */
[----:B------:R0:W1:Y:S04]  /*17a0*/  LDS.U16 R45, [R106+0x10] ;  /* 0x000010006a2d7984 */ /* 0x0000680000000400 */
[----:B------:R0:W1:Y:S04]  /*17b0*/  LDS.U16 R44, [R106+0x12] ;  /* 0x000012006a2c7984 */ /* 0x0000680000000400 */
[----:B------:R0:W1:Y:S04]  /*17c0*/  LDS.U16 R39, [R106+0x14] ;  /* 0x000014006a277984 */ /* 0x0000680000000400 */
[----:B------:R0:W1:Y:S04]  /*17d0*/  LDS.U16 R37, [R106+0x16] ;  /* 0x000016006a257984 */ /* 0x0000680000000400 */
[----:B------:R0:W1:Y:S04]  /*17e0*/  LDS.U16 R35, [R106+0x18] ;  /* 0x000018006a237984 */ /* 0x0000680000000400 */
[----:B------:R0:W1:Y:S04]  /*17f0*/  LDS.U16 R34, [R106+0x1a] ;  /* 0x00001a006a227984 */ /* 0x0000680000000400 */
[----:B------:R0:W2:Y:S04]  /*1800*/  LDS.U16 R33, [R106+0x1c] ;  /* 0x00001c006a217984 */ /* 0x0000a80000000400 */
[----:B------:R1:W3:Y:S04]  /*1810*/  LDS.U16 R32, [R106+0x1e] ;  /* 0x00001e006a207984 */ /* 0x0002e80000000400 */
[----:B------:R-:W-:Y:S01]  /*1820*/  BAR.SYNC.DEFER_BLOCKING 0x0 ;  /* 0x0000000000007b1d */ /* 0x000fe20000010000 */
[----:B0-----:R-:W-:-:S02]  /*1830*/  PRMT R25, RZ, 0x7610, R25 ;  /* 0x00007610ff197816 */ /* 0x001fc40000000019 */
[----:B------:R-:W-:-:S03]  /*1840*/  PRMT R24, RZ, 0x7610, R24 ;  /* 0x00007610ff187816 */ /* 0x000fc60000000018 */
[----:B------:R0:W4:Y:S01]  /*1850*/  @!P0 LDG.E.U16 R31, [R4.64] ;  /* 0x0000000a041f8981 */ /* 0x000122000c1e1500 */
[----:B------:R-:W-:-:S03]  /*1860*/  ISETP.GE.AND P0, PT, R138, R0, PT ;  /* 0x000000008a00720c */ /* 0x000fc60003f06270 */
[----:B------:R0:W4:Y:S01]  /*1870*/  @!P1 LDG.E.U16 R24, [R4.64+0x40] ;  /* 0x0000400a04189981 */ /* 0x000122000c1e1500 */
[-C--:B------:R-:W-:Y:S02]  /*1880*/  ISETP.GE.AND P1, PT, R137, R0.reuse, PT ;  /* 0x000000008900720c */ /* 0x080fe40003f26270 */
[----:B-1----:R-:W-:Y:S01]  /*1890*/  PRMT R27, RZ, 0x7610, R27 ;  /* 0x00007610ff1b7816 */ /* 0x002fe2000000001b */
[----:B------:R0:W4:Y:S01]  /*18a0*/  @!P3 LDG.E.U16 R57, [R4.64+0x300] ;  /* 0x0003000a0439b981 */ /* 0x000122000c1e1500 */
[----:B------:R-:W-:Y:S02]  /*18b0*/  PRMT R26, RZ, 0x7610, R26 ;  /* 0x00007610ff1a7816 */ /* 0x000fe4000000001a */
[----:B--2---:R-:W-:Y:S01]  /*18c0*/  PRMT R29, RZ, 0x7610, R29 ;  /* 0x00007610ff1d7816 */ /* 0x004fe2000000001d */
[----:B------:R0:W2:Y:S04]  /*18d0*/  @!P4 LDG.E.U16 R54, [R4.64+0x340] ;  /* 0x0003400a0436c981 */ /* 0x0000a8000c1e1500 */
[----:B------:R0:W2:Y:S01]  /*18e0*/  @!P0 LDG.E.U16 R25, [R4.64+0x80] ;  /* 0x0000800a04198981 */ /* 0x0000a2000c1e1500 */
[----:B------:R-:W-:-:S03]  /*18f0*/  ISETP.GE.AND P0, PT, R136, R0, PT ;  /* 0x000000008800720c */ /* 0x000fc60003f06270 */
[----:B------:R0:W2:Y:S01]  /*1900*/  @!P1 LDG.E.U16 R26, [R4.64+0xc0] ;  /* 0x0000c00a041a9981 */ /* 0x0000a2000c1e1500 */
[----:B------:R-:W-:Y:S02]  /*1910*/  ISETP.GE.AND P1, PT, R135, R0, PT ;  /* 0x000000008700720c */ /* 0x000fe40003f26270 */
[----:B------:R-:W-:Y:S01]  /*1920*/  PRMT R28, RZ, 0x7610, R28 ;  /* 0x00007610ff1c7816 */ /* 0x000fe2000000001c */
[----:B------:R0:W2:Y:S01]  /*1930*/  @!P5 LDG.E.U16 R59, [R4.64+0x380] ;  /* 0x0003800a043bd981 */ /* 0x0000a2000c1e1500 */
[----:B---3--:R-:W-:-:S03]  /*1940*/  PRMT R30, RZ, 0x7610, R30 ;  /* 0x00007610ff1e7816 */ /* 0x008fc6000000001e */
        /* <DEDUP_REMOVED lines=11> */
[----:B------:R-:W-:Y:S01]  /*1a00*/  PRMT R36, RZ, 0x7610, R36 ;  /* 0x00007610ff247816 */ /* 0x000fe20000000024 */
[----:B------:R0:W3:Y:S01]  /*1a10*/  @!P1 LDG.E.U16 R55, [R4.64+0x280] ;  /* 0x0002800a04379981 */ /* 0x0000e2000c1e1500 */
[----:B------:R-:W-:-:S06]  /*1a20*/  PRMT R38, RZ, 0x7610, R38 ;  /* 0x00007610ff267816 */ /* 0x000fcc0000000026 */
[----:B------:R0:W3:Y:S04]  /*1a30*/  @!P2 LDG.E.U16 R38, [R4.64+0x2c0] ;  /* 0x0002c00a0426a981 */ /* 0x0000e8000c1e1500 */
[----:B------:R0:W3:Y:S01]  /*1a40*/  @!P0 LDG.E.U16 R36, [R4.64+0x240] ;  /* 0x0002400a04248981 */ /* 0x0000e2000c1e1500 */
[----:B------:R-:W-:Y:S01]  /*1a50*/  ISETP.GE.AND P0, PT, R10, R0, PT ;  /* 0x000000000a00720c */ /* 0x000fe20003f06270 */
[C---:B------:R-:W-:Y:S01]  /*1a60*/  IMAD R20, R146.reuse, c[0x0][0x1f0], RZ ;  /* 0x00007c0092147a24 */ /* 0x040fe200078e02ff */
[----:B------:R-:W-:Y:S01]  /*1a70*/  SHF.R.S32.HI R9, RZ, 0x1f, R8 ;  /* 0x0000001fff097819 */ /* 0x000fe20000011408 */
[----:B------:R-:W-:Y:S02]  /*1a80*/  IMAD R22, R146, c[0x0][0x200], RZ ;  /* 0x0000800092167a24 */ /* 0x000fe400078e02ff */
[----:B------:R-:W-:-:S04]  /*1a90*/  IMAD.WIDE.U32 R6, R155, c[0x0][0x1f0], RZ ;  /* 0x00007c009b067a25 */ /* 0x000fc800078e00ff */
[C---:B------:R-:W-:Y:S02]  /*1aa0*/  IMAD R23, R155.reuse, c[0x0][0x1f4], R20 ;  /* 0x00007d009b177a24 */ /* 0x040fe400078e0214 */
[C---:B------:R-:W-:Y:S02]  /*1ab0*/  IMAD.WIDE.U32 R18, R155.reuse, c[0x0][0x200], RZ ;  /* 0x000080009b127a25 */ /* 0x040fe400078e00ff */
[----:B------:R-:W-:Y:S02]  /*1ac0*/  @!P0 MOV R20, R8 ;  /* 0x0000000800148202 */ /* 0x000fe40000000f00 */
[C---:B------:R-:W-:Y:S01]  /*1ad0*/  IMAD R43, R155.reuse, c[0x0][0x204], R22 ;  /* 0x000081009b2b7a24 */ /* 0x040fe200078e0216 */
[----:B------:R-:W-:Y:S01]  /*1ae0*/  @!P0 MOV R21, R9 ;  /* 0x0000000900158202 */ /* 0x000fe20000000f00 */
[----:B0-----:R-:W-:Y:S01]  /*1af0*/  @!P0 IMAD.WIDE.U32 R4, R155, c[0x0][0x1f0], R8 ;  /* 0x00007c009b048a25 */ /* 0x001fe200078e0008 */
[----:B------:R-:W-:Y:S02]  /*1b00*/  IADD3 R7, R7, R23, RZ ;  /* 0x0000001707077210 */ /* 0x000fe40007ffe0ff */
[----:B------:R-:W-:Y:S01]  /*1b10*/  IADD3 R91, R141, -c[0x0][0x174], RZ ;  /* 0x80005d008d5b7a10 */ /* 0x000fe20007ffe0ff */
[----:B------:R-:W-:Y:S01]  /*1b20*/  @!P0 IMAD.WIDE.U32 R20, R155, c[0x0][0x200], R20 ;  /* 0x000080009b148a25 */ /* 0x000fe200078e0014 */
[----:B------:R-:W-:-:S03]  /*1b30*/  IADD3 R19, R19, R43, RZ ;  /* 0x0000002b13137210 */ /* 0x000fc60007ffe0ff */
[----:B------:R-:W-:Y:S01]  /*1b40*/  IMAD R22, R148, c[0x0][0x1f8], RZ ;  /* 0x00007e0094167a24 */ /* 0x000fe200078e02ff */
[----:B------:R-:W-:Y:S01]  /*1b50*/  @!P0 IADD3 R5, R23, R5, RZ ;  /* 0x0000000517058210 */ /* 0x000fe20007ffe0ff */
[----:B------:R-:W-:Y:S02]  /*1b60*/  @!P0 IMAD.IADD R21, R43, 0x1, R21 ;  /* 0x000000012b158824 */ /* 0x000fe400078e0215 */
[----:B------:R-:W-:Y:S02]  /*1b70*/  IMAD R65, R159, c[0x0][0x1fc], R22 ;  /* 0x00007f009f417a24 */ /* 0x000fe400078e0216 */
[----:B------:R-:W-:Y:S02]  /*1b80*/  IMAD R91, R91, -0x400, RZ ;  /* 0xfffffc005b5b7824 */ /* 0x000fe400078e02ff */
[----:B------:R-:W-:-:S04]  /*1b90*/  IMAD.WIDE.U32 R6, R159, c[0x0][0x1f8], R6 ;  /* 0x00007e009f067a25 */ /* 0x000fc800078e0006 */
[----:B------:R-:W-:Y:S02]  /*1ba0*/  IMAD R40, R148, c[0x0][0x208], RZ ;  /* 0x0000820094287a24 */ /* 0x000fe400078e02ff */
[----:B------:R-:W-:Y:S01]  /*1bb0*/  IMAD.WIDE.U32 R22, R159, c[0x0][0x208], R18 ;  /* 0x000082009f167a25 */ /* 0x000fe200078e0012 */
[----:B------:R-:W-:-:S03]  /*1bc0*/  SHF.R.S32.HI R89, RZ, 0x1f, R91 ;  /* 0x0000001fff597819 */ /* 0x000fc6000001145b */
[----:B------:R-:W-:Y:S01]  /*1bd0*/  @!P0 IMAD.WIDE.U32 R18, R159, c[0x0][0x208], R20 ;  /* 0x000082009f128a25 */ /* 0x000fe200078e0014 */
[C---:B------:R-:W-:Y:S02]  /*1be0*/  IADD3 R21, P2, R91.reuse, R6, RZ ;  /* 0x000000065b157210 */ /* 0x040fe40007f5e0ff */
[----:B------:R-:W-:Y:S01]  /*1bf0*/  IADD3 R58, P4, R91, R22, RZ ;  /* 0x000000165b3a7210 */ /* 0x000fe20007f9e0ff */
[----:B------:R-:W-:Y:S01]  /*1c00*/  IMAD R61, R159, c[0x0][0x20c], R40 ;  /* 0x000083009f3d7a24 */ /* 0x000fe200078e0228 */
[----:B------:R-:W-:-:S04]  /*1c10*/  IADD3.X R62, R89, R65, R7, P2, !PT ;  /* 0x00000041593e7210 */ /* 0x000fc800017fe407 */
[----:B------:R-:W-:Y:S01]  /*1c20*/  IADD3.X R7, R89, R61, R23, P4, !PT ;  /* 0x0000003d59077210 */ /* 0x000fe200027fe417 */
[----:B------:R-:W-:Y:S01]  /*1c30*/  HADD2.F32 R46, -RZ, R46.H0_H0 ;  /* 0x2000002eff2e7230 */ /* 0x000fe20000004100 */
[----:B------:R-:W-:-:S04]  /*1c40*/  @!P0 IMAD.WIDE.U32 R4, R159, c[0x0][0x1f8], R4 ;  /* 0x00007e009f048a25 */ /* 0x000fc800078e0004 */
[----:B------:R-:W-:Y:S01]  /*1c50*/  FADD.FTZ R88, R46, UR4 ;  /* 0x000000042e587e21 */ /* 0x000fe20008010000 */
[C---:B------:R-:W-:Y:S02]  /*1c60*/  @!P0 IADD3 R64, P1, R10.reuse, R4, RZ ;  /* 0x000000040a408210 */ /* 0x040fe40007f3e0ff */
[----:B------:R-:W-:Y:S02]  /*1c70*/  @!P0 IADD3 R60, P3, R10, R18, RZ ;  /* 0x000000120a3c8210 */ /* 0x000fe40007f7e0ff */
[----:B------:R-:W-:Y:S01]  /*1c80*/  FSETP.GTU.FTZ.AND P5, PT, R88, 20, PT ;  /* 0x41a000005800780b */ /* 0x000fe20003fbc000 */
[----:B------:R-:W-:Y:S01]  /*1c90*/  HADD2.F32 R47, -RZ, R47.H0_H0 ;  /* 0x2000002fff2f7230 */ /* 0x000fe20000004100 */
[C---:B------:R-:W-:Y:S01]  /*1ca0*/  @!P0 IADD3.X R65, R11.reuse, R5, R65, P1, !PT ;  /* 0x000000050b418210 */ /* 0x040fe20000ffe441 */
[----:B------:R-:W-:Y:S01]  /*1cb0*/  HADD2.F32 R48, -RZ, R48.H0_H0 ;  /* 0x20000030ff307230 */ /* 0x000fe20000004100 */
[----:B------:R-:W-:Y:S01]  /*1cc0*/  @!P0 IADD3.X R61, R11, R19, R61, P3, !PT ;  /* 0x000000130b3d8210 */ /* 0x000fe20001ffe43d */
[----:B------:R-:W-:Y:S01]  /*1cd0*/  HADD2.F32 R49, -RZ, R49.H0_H0 ;  /* 0x20000031ff317230 */ /* 0x000fe20000004100 */
[C---:B------:R-:W-:Y:S01]  /*1ce0*/  LEA R20, P1, R10.reuse, c[0x0][0x268], 0x1 ;  /* 0x00009a000a147a11 */ /* 0x040fe200078208ff */
[----:B------:R-:W-:Y:S01]  /*1cf0*/  HADD2.F32 R50, -RZ, R50.H0_H0 ;  /* 0x20000032ff327230 */ /* 0x000fe20000004100 */
[C---:B------:R-:W-:Y:S01]  /*1d00*/  LEA R19, P2, R10.reuse, c[0x0][0x258], 0x1 ;  /* 0x000096000a137a11 */ /* 0x040fe200078408ff */
        /* <DEDUP_REMOVED lines=27> */
[----:B------:R0:W-:Y:S04]  /*1ec0*/  STS.U16 [R121+0xc0], R26 ;  /* 0x0000c01a79007388 */ /* 0x0001e80000000400 */
        /* <DEDUP_REMOVED lines=61> */
.L_x_3192:
[----:B-1234-:R-:W-:Y:S05]  /*22a0*/  BSYNC B0 ;  /* 0x0000000000007941 */ /* 0x01efea0003800000 */
.L_x_3191:
        /* <DEDUP_REMOVED lines=36> */
.L_x_3194:
[----:B------:R-:W-:Y:S05]  /*24f0*/  BSYNC B0 ;  /* 0x0000000000007941 */ /* 0x000fea0003800000 */
.L_x_3193:
        /* <DEDUP_REMOVED lines=36> */
.L_x_3196:
[----:B------:R-:W-:Y:S05]  /*2740*/  BSYNC B0 ;  /* 0x0000000000007941 */ /* 0x000fea0003800000 */
.L_x_3195:
        /* <DEDUP_REMOVED lines=36> */
.L_x_3198:
[----:B------:R-:W-:Y:S05]  /*2990*/  BSYNC B0 ;  /* 0x0000000000007941 */ /* 0x000fea0003800000 */
.L_x_3197:
        /* <DEDUP_REMOVED lines=36> */
.L_x_3200:
[----:B------:R-:W-:Y:S05]  /*2be0*/  BSYNC B0 ;  /* 0x0000000000007941 */ /* 0x000fea0003800000 */
.L_x_3199:
        /* <DEDUP_REMOVED lines=36> */
.L_x_3202:
[----:B------:R-:W-:Y:S05]  /*2e30*/  BSYNC B0 ;  /* 0x0000000000007941 */ /* 0x000fea0003800000 */
.L_x_3201:
        /* <DEDUP_REMOVED lines=36> */
.L_x_3204:
[----:B------:R-:W-:Y:S05]  /*3080*/  BSYNC B0 ;  /* 0x0000000000007941 */ /* 0x000fea0003800000 */
.L_x_3203:
        /* <DEDUP_REMOVED lines=36> */
.L_x_3206:
[----:B------:R-:W-:Y:S05]  /*32d0*/  BSYNC B0 ;  /* 0x0000000000007941 */ /* 0x000fea0003800000 */
.L_x_3205:
        /* <DEDUP_REMOVED lines=36> */
.L_x_3208:
[----:B------:R-:W-:Y:S05]  /*3520*/  BSYNC B0 ;  /* 0x0000000000007941 */ /* 0x000fea0003800000 */
.L_x_3207:
        /* <DEDUP_REMOVED lines=36> */
.L_x_3210:
[----:B------:R-:W-:Y:S05]  /*3770*/  BSYNC B0 ;  /* 0x0000000000007941 */ /* 0x000fea0003800000 */
.L_x_3209:
        /* <DEDUP_REMOVED lines=35> */
.L_x_3212:
[----:B------:R-:W-:Y:S05]  /*39b0*/  BSYNC B0 ;  /* 0x0000000000007941 */ /* 0x000fea0003800000 */
.L_x_3211:
        /* <DEDUP_REMOVED lines=33> */
.L_x_3214:
[----:B------:R-:W-:Y:S05]  /*3bd0*/  BSYNC B0 ;  /* 0x0000000000007941 */ /* 0x000fea0003800000 */
.L_x_3213:
        /* <DEDUP_REMOVED lines=33> */
.L_x_3216:
[----:B------:R-:W-:Y:S05]  /*3df0*/  BSYNC B0 ;  /* 0x0000000000007941 */ /* 0x000fea0003800000 */
.L_x_3215:
        /* <DEDUP_REMOVED lines=33> */
.L_x_3218:
[----:B------:R-:W-:Y:S05]  /*4010*/  BSYNC B0 ;  /* 0x0000000000007941 */ /* 0x000fea0003800000 */
.L_x_3217:
        /* <DEDUP_REMOVED lines=33> */
.L_x_3220:
[----:B------:R-:W-:Y:S05]  /*4230*/  BSYNC B0 ;  /* 0x0000000000007941 */ /* 0x000fea0003800000 */
.L_x_3219:
        /* <DEDUP_REMOVED lines=33> */
.L_x_3222:
[----:B------:R-:W-:Y:S05]  /*4450*/  BSYNC B0 ;  /* 0x0000000000007941 */ /* 0x000fea0003800000 */
.L_x_3221:
        /* <DEDUP_REMOVED lines=47> */
[----:B------:R-:W-:-:S02]  /*4750*/  PRMT R53, RZ, 0x7610, R53 ;  /* 0x00007610ff357816 */ /* 0x000fc40000000035 */
[----:B------:R-:W-:Y:S02]  /*4760*/  P2R R60, PR, RZ, 0x2 ;  /* 0x00000002ff3c7803 */ /* 0x000fe40000000000 */
[----:B------:R-:W-:Y:S02]  /*4770*/  ISETP.GE.AND P1, PT, R139, R0, PT ;  /* 0x000000008b00720c */ /* 0x000fe40003f26270 */
[----:B0-----:R-:W-:Y:S02]  /*4780*/  PRMT R55, RZ, 0x7610, R55 ;  /* 0x00007610ff377816 */ /* 0x001fe40000000037 */
        /* <DEDUP_REMOVED lines=67> */
[----:B------:R-:W-:-:S09]  /*4bc0*/  ISETP.NE.AND P1, PT, R60, RZ, PT ;  /* 0x000000ff3c00720c */ /* 0x000fd20003f25270 */
[----:B------:R0:W4:Y:S01]  /*4bd0*/  @!P0 LDG.E.U16 R61, [R18.64+-0x600] ;  /* 0xfffa000a123d8981 */ /* 0x000122000c1e1500 */
[----:B------:R-:W-:Y:S02]  /*4be0*/  ISETP.GE.AND P0, PT, R131, R0, PT ;  /* 0x000000008300720c */ /* 0x000fe40003f06270 */
[----:B------:R-:W-:Y:S01]  /*4bf0*/  PRMT R60, RZ, 0x7610, R60 ;  /* 0x00007610ff3c7816 */ /* 0x000fe2000000003c */
[----:B------:R0:W4:Y:S10]  /*4c00*/  @!P1 LDG.E.U16 R63, [R18.64+-0x580] ;  /* 0xfffa800a123f9981 */ /* 0x000134000c1e1500 */
[----:B------:R3:W4:Y:S01]  /*4c10*/  @!P0 LDG.E.U16 R60, [R18.64+-0x5c0] ;  /* 0xfffa400a123c8981 */ /* 0x000722000c1e1500 */
[----:B-1----:R-:W-:-:S02]  /*4c20*/  HADD2.F32 R20, -RZ, R20.H0_H0 ;  /* 0x20000014ff147230 */ /* 0x002fc40000004100 */
[----:B--2---:R-:W-:-:S03]  /*4c30*/  HADD2.F32 R7, -RZ, R32.H0_H0 ;  /* 0x20000020ff077230 */ /* 0x004fc60000004100 */
[----:B0-----:R-:W-:Y:S01]  /*4c40*/  FMUL.FTZ R4, R20, -1.4426950216293334961 ;  /* 0xbfb8aa3b14047820 */ /* 0x001fe20000410000 */
[----:B------:R-:W-:Y:S02]  /*4c50*/  HADD2.F32 R6, -RZ, R21.H0_H0 ;  /* 0x20000015ff067230 */ /* 0x000fe40000004100 */
[----:B---3--:R-:W-:Y:S01]  /*4c60*/  HADD2.F32 R32, -RZ, R34.H0_H0 ;  /* 0x20000022ff207230 */ /* 0x008fe20000004100 */
[----:B------:R0:W1:Y:S01]  /*4c70*/  MUFU.EX2 R68, R4 ;  /* 0x0000000400447308 */ /* 0x0000620000000800 */
[----:B------:R-:W-:Y:S01]  /*4c80*/  FMUL.FTZ R70, R7, -1.4426950216293334961 ;  /* 0xbfb8aa3b07467820 */ /* 0x000fe20000410000 */
[----:B------:R-:W-:Y:S01]  /*4c90*/  HADD2.F32 R34, -RZ, R37.H0_H0 ;  /* 0x20000025ff227230 */ /* 0x000fe20000004100 */
[----:B------:R-:W-:Y:S01]  /*4ca0*/  FMUL.FTZ R5, R6, -1.4426950216293334961 ;  /* 0xbfb8aa3b06057820 */ /* 0x000fe20000410000 */
[----:B------:R-:W-:Y:S01]  /*4cb0*/  HADD2.F32 R37, -RZ, R44.H0_H0 ;  /* 0x2000002cff257230 */ /* 0x000fe20000004100 */
[----:B------:R-:W-:Y:S01]  /*4cc0*/  FMUL.FTZ R19, R32, -1.4426950216293334961 ;  /* 0xbfb8aa3b20137820 */ /* 0x000fe20000410000 */
[----:B------:R-:W-:-:S02]  /*4cd0*/  HADD2.F32 R44, -RZ, R46.H0_H0 ;  /* 0x2000002eff2c7230 */ /* 0x000fc40000004100 */
[----:B------:R-:W-:Y:S01]  /*4ce0*/  MUFU.EX2 R69, R5 ;  /* 0x0000000500457308 */ /* 0x000fe20000000800 */
[----:B------:R-:W-:Y:S02]  /*4cf0*/  HADD2.F32 R21, -RZ, R33.H0_H0 ;  /* 0x20000021ff157230 */ /* 0x000fe40000004100 */
[----:B------:R-:W-:-:S05]  /*4d00*/  HADD2.F32 R33, -RZ, R35.H0_H0 ;  /* 0x20000023ff217230 */ /* 0x000fca0000004100 */
[----:B------:R-:W-:Y:S01]  /*4d10*/  MUFU.EX2 R70, R70 ;  /* 0x0000004600467308 */ /* 0x000fe20000000800 */
[----:B------:R-:W-:-:S07]  /*4d20*/  FMUL.FTZ R18, R21, -1.4426950216293334961 ;  /* 0xbfb8aa3b15127820 */ /* 0x000fce0000410000 */
[----:B------:R2:W-:Y:S01]  /*4d30*/  MUFU.EX2 R72, R19 ;  /* 0x0000001300487308 */ /* 0x0005e20000000800 */
[----:B0-----:R-:W-:Y:S02]  /*4d40*/  FMUL.FTZ R4, R33, -1.4426950216293334961 ;  /* 0xbfb8aa3b21047820 */ /* 0x001fe40000410000 */
[----:B--2---:R-:W-:-:S05]  /*4d50*/  FMUL.FTZ R19, R44, -1.4426950216293334961 ;  /* 0xbfb8aa3b2c137820 */ /* 0x004fca0000410000 */
[----:B------:R1:W-:Y:S01]  /*4d60*/  MUFU.EX2 R160, R19 ;  /* 0x0000001300a07308 */ /* 0x0003e20000000800 */
[----:B------:R-:W-:Y:S02]  /*4d70*/  FMUL.FTZ R5, R34, -1.4426950216293334961 ;  /* 0xbfb8aa3b22057820 */ /* 0x000fe40000410000 */
[----:B-1----:R-:W-:-:S05]  /*4d80*/  FADD.FTZ R19, R68, 1 ;  /* 0x3f80000044137421 */ /* 0x002fca0000010000 */
[----:B------:R-:W-:Y:S08]  /*4d90*/  MUFU.EX2 R71, R18 ;  /* 0x0000001200477308 */ /* 0x000ff00000000800 */
[----:B------:R-:W0:Y:S08]  /*4da0*/  MUFU.EX2 R150, R4 ;  /* 0x0000000400967308 */ /* 0x000e300000000800 */
[----:B------:R-:W1:Y:S01]  /*4db0*/  MUFU.RCP R19, R19 ;  /* 0x0000001300137308 */ /* 0x000e620000001000 */
[----:B------:R-:W-:-:S07]  /*4dc0*/  HADD2.F32 R35, -RZ, R39.H0_H0 ;  /* 0x20000027ff237230 */ /* 0x000fce0000004100 */
[----:B------:R-:W-:Y:S01]  /*4dd0*/  MUFU.EX2 R152, R5 ;  /* 0x0000000500987308 */ /* 0x000fe20000000800 */
[----:B------:R-:W-:Y:S02]  /*4de0*/  HADD2.F32 R39, -RZ, R45.H0_H0 ;  /* 0x2000002dff277230 */ /* 0x000fe40000004100 */
[----:B------:R-:W-:Y:S02]  /*4df0*/  HADD2.F32 R45, -RZ, R47.H0_H0 ;  /* 0x2000002fff2d7230 */ /* 0x000fe40000004100 */
[----:B------:R-:W-:Y:S02]  /*4e00*/  HADD2.F32 R46, -RZ, R48.H0_H0 ;  /* 0x20000030ff2e7230 */ /* 0x000fe40000004100 */
[----:B------:R-:W-:Y:S02]  /*4e10*/  HADD2.F32 R47, -RZ, R49.H0_H0 ;  /* 0x20000031ff2f7230 */ /* 0x000fe40000004100 */
[----:B------:R-:W-:Y:S01]  /*4e20*/  HADD2.F32 R48, -RZ, R50.H0_H0 ;  /* 0x20000032ff307230 */ /* 0x000fe20000004100 */
[----:B0-----:R-:W-:Y:S01]  /*4e30*/  FADD.FTZ R50, R150, 1 ;  /* 0x3f80000096327421 */ /* 0x001fe20000010000 */
[----:B------:R-:W-:Y:S01]  /*4e40*/  HADD2.F32 R49, -RZ, R51.H0_H0 ;  /* 0x20000033ff317230 */ /* 0x000fe20000004100 */
[----:B------:R-:W-:Y:S01]  /*4e50*/  FADD.FTZ R51, R72, 1 ;  /* 0x3f80000048337421 */ /* 0x000fe20000010000 */
[----:B------:R-:W-:Y:S01]  /*4e60*/  HADD2.F32 R72, -RZ, R43.H0_H0 ;  /* 0x2000002bff487230 */ /* 0x000fe20000004100 */
[----:B------:R-:W-:-:S02]  /*4e70*/  FMUL.FTZ R156, R37, -1.4426950216293334961 ;  /* 0xbfb8aa3b259c7820 */ /* 0x000fc40000410000 */
[----:B-1----:R-:W-:Y:S02]  /*4e80*/  FADD.FTZ R43, -R19, 1 ;  /* 0x3f800000132b7421 */ /* 0x002fe40000010100 */
[----:B------:R-:W-:Y:S02]  /*4e90*/  FMUL.FTZ R18, R35, -1.4426950216293334961 ;  /* 0xbfb8aa3b23127820 */ /* 0x000fe40000410000 */
[----:B------:R-:W0:Y:S08]  /*4ea0*/  MUFU.EX2 R156, R156 ;  /* 0x0000009c009c7308 */ /* 0x000e300000000800 */
[----:B------:R1:W-:Y:S08]  /*4eb0*/  MUFU.EX2 R154, R18 ;  /* 0x00000012009a7308 */ /* 0x0003f00000000800 */
[----:B------:R-:W-:Y:S01]  /*4ec0*/  MUFU.RCP R50, R50 ;  /* 0x0000003200327308 */ /* 0x000fe20000001000 */
[----:B-1----:R-:W-:-:S02]  /*4ed0*/  FMUL.FTZ R18, R47, -1.4426950216293334961 ;  /* 0xbfb8aa3b2f127820 */ /* 0x002fc40000410000 */
[----:B0-----:R-:W-:Y:S02]  /*4ee0*/  FADD.FTZ R156, R156, 1 ;  /* 0x3f8000009c9c7421 */ /* 0x001fe40000010000 */
[----:B------:R-:W-:-:S03]  /*4ef0*/  FMUL.FTZ R4, R39, -1.4426950216293334961 ;  /* 0xbfb8aa3b27047820 */ /* 0x000fc60000410000 */
[----:B------:R-:W-:Y:S01]  /*4f00*/  MUFU.RCP R51, R51 ;  /* 0x0000003300337308 */ /* 0x000fe20000001000 */
[----:B------:R-:W-:Y:S02]  /*4f10*/  FMUL.FTZ R167, R46, -1.4426950216293334961 ;  /* 0xbfb8aa3b2ea77820 */ /* 0x000fe40000410000 */
[----:B------:R-:W-:-:S05]  /*4f20*/  FMUL.FTZ R161, R45, -1.4426950216293334961 ;  /* 0xbfb8aa3b2da17820 */ /* 0x000fca0000410000 */
[----:B------:R-:W-:Y:S01]  /*4f30*/  MUFU.EX2 R18, R18 ;  /* 0x0000001200127308 */ /* 0x000fe20000000800 */
[----:B------:R-:W-:-:S07]  /*4f40*/  FMUL.FTZ R5, R48, -1.4426950216293334961 ;  /* 0xbfb8aa3b30057820 */ /* 0x000fce0000410000 */
[----:B------:R-:W-:Y:S01]  /*4f50*/  MUFU.EX2 R158, R4 ;  /* 0x00000004009e7308 */ /* 0x000fe20000000800 */
[----:B----4-:R-:W-:Y:S04]  /*4f60*/  STS.U16 [R124], R53 ;  /* 0x000000357c007388 */ /* 0x010fe80000000400 */
[----:B------:R-:W-:Y:S04]  /*4f70*/  STS.U16 [R123+0x40], R52 ;  /* 0x000040347b007388 */ /* 0x000fe80000000400 */
[----:B------:R0:W-:Y:S04]  /*4f80*/  STS.U16 [R122+0x80], R55 ;  /* 0x000080377a007388 */ /* 0x0001e80000000400 */
        /* <DEDUP_REMOVED lines=16> */
[----:B------:R-:W4:Y:S04]  /*5090*/  LDS.U16 R59, [R106+0x4] ;  /* 0x000004006a3b7984 */ /* 0x000f280000000400 */
[----:B------:R-:W4:Y:S04]  /*50a0*/  LDS.U16 R62, [R106+0x6] ;  /* 0x000006006a3e7984 */ /* 0x000f280000000400 */
[----:B------:R-:W4:Y:S01]  /*50b0*/  LDS.U16 R64, [R106+0xa] ;  /* 0x00000a006a407984 */ /* 0x000f220000000400 */
[----:B0-----:R-:W-:-:S03]  /*50c0*/  FADD.FTZ R55, R69, 1 ;  /* 0x3f80000045377421 */ /* 0x001fc60000010000 */
[----:B------:R-:W0:Y:S01]  /*50d0*/  LDS.U16 R63, [R106+0x8] ;  /* 0x000008006a3f7984 */ /* 0x000e220000000400 */
[----:B-1----:R-:W-:-:S03]  /*50e0*/  FADD.FTZ R54, R70, 1 ;  /* 0x3f80000046367421 */ /* 0x002fc60000010000 */
[----:B------:R-:W1:Y:S01]  /*50f0*/  LDS.U16 R65, [R106+0xc] ;  /* 0x00000c006a417984 */ /* 0x000e620000000400 */
[----:B------:R-:W4:Y:S01]  /*5100*/  MUFU.RCP R55, R55 ;  /* 0x0000003700377308 */ /* 0x000f220000001000 */
[----:B--2---:R-:W-:Y:S02]  /*5110*/  FADD.FTZ R56, R71, 1 ;  /* 0x3f80000047387421 */ /* 0x004fe40000010000 */
[----:B------:R-:W2:Y:S05]  /*5120*/  LDS.U16 R150, [R106+0xe] ;  /* 0x00000e006a967984 */ /* 0x000eaa0000000400 */
[----:B------:R-:W4:Y:S01]  /*5130*/  MUFU.RCP R54, R54 ;  /* 0x0000003600367308 */ /* 0x000f220000001000 */
[----:B------:R-:W-:Y:S01]  /*5140*/  HADD2.F32 R70, -RZ, R41.H0_H0 ;  /* 0x20000029ff467230 */ /* 0x000fe20000004100 */
[----:B------:R-:W-:Y:S01]  /*5150*/  FADD.FTZ R53, R152, 1 ;  /* 0x3f80000098357421 */ /* 0x000fe20000010000 */
[----:B------:R-:W-:Y:S01]  /*5160*/  HADD2.F32 R71, -RZ, R42.H0_H0 ;  /* 0x2000002aff477230 */ /* 0x000fe20000004100 */
[----:B------:R-:W0:Y:S01]  /*5170*/  LDS.U16 R152, [R106+0x10] ;  /* 0x000010006a987984 */ /* 0x000e220000000400 */
[----:B---3--:R-:W-:-:S03]  /*5180*/  HADD2.F32 R41, -RZ, R57.H0_H0 ;  /* 0x20000039ff297230 */ /* 0x008fc60000004100 */
[----:B------:R-:W3:Y:S01]  /*5190*/  MUFU.RCP R56, R56 ;  /* 0x0000003800387308 */ /* 0x000ee20000001000 */
[----:B------:R-:W-:Y:S01]  /*51a0*/  FFMA.FTZ R57, R20, R43, 1 ;  /* 0x3f80000014397423 */ /* 0x000fe2000001002b */
[----:B----4-:R-:W-:Y:S02]  /*51b0*/  HADD2.F32 R42, -RZ, R58.H0_H0 ;  /* 0x2000003aff2a7230 */ /* 0x010fe40000004100 */
[----:B------:R-:W-:Y:S01]  /*51c0*/  HADD2.F32 R43, -RZ, R59.H0_H0 ;  /* 0x2000003bff2b7230 */ /* 0x000fe20000004100 */
[----:B------:R-:W-:Y:S02]  /*51d0*/  FADD.FTZ R61, -R55, 1 ;  /* 0x3f800000373d7421 */ /* 0x000fe40000010100 */
[----:B------:R-:W-:Y:S02]  /*51e0*/  FMUL.FTZ R60, R71, R42 ;  /* 0x0000002a473c7220 */ /* 0x000fe40000410000 */
[----:B------:R-:W-:Y:S02]  /*51f0*/  FADD.FTZ R66, -R54, 1 ;  /* 0x3f80000036427421 */ /* 0x000fe40000010100 */
[----:B------:R-:W-:Y:S01]  /*5200*/  FMUL.FTZ R59, R70, R43 ;  /* 0x0000002b463b7220 */ /* 0x000fe20000410000 */
[----:B------:R-:W-:Y:S01]  /*5210*/  HADD2.F32 R67, -RZ, R36.H0_H0 ;  /* 0x20000024ff437230 */ /* 0x000fe20000004100 */
[----:B------:R-:W-:Y:S01]  /*5220*/  FFMA.FTZ R61, R6, R61, 1 ;  /* 0x3f800000063d7423 */ /* 0x000fe2000001003d */
[----:B------:R-:W-:Y:S01]  /*5230*/  HADD2.F32 R69, -RZ, R40.H0_H0 ;  /* 0x20000028ff457230 */ /* 0x000fe20000004100 */
[----:B------:R-:W-:Y:S01]  /*5240*/  FMUL.FTZ R60, R55, R60 ;  /* 0x0000003c373c7220 */ /* 0x000fe20000410000 */
[----:B------:R-:W-:Y:S01]  /*5250*/  HADD2.F32 R36, -RZ, R62.H0_H0 ;  /* 0x2000003eff247230 */ /* 0x000fe20000004100 */
[----:B------:R-:W-:-:S02]  /*5260*/  FMUL.FTZ R58, R72, R41 ;  /* 0x00000029483a7220 */ /* 0x000fc40000410000 */
[----:B------:R-:W-:Y:S02]  /*5270*/  FFMA.FTZ R66, R7, R66, 1 ;  /* 0x3f80000007427423 */ /* 0x000fe40000010042 */
[----:B------:R-:W-:Y:S01]  /*5280*/  FMUL.FTZ R59, R54, R59 ;  /* 0x0000003b363b7220 */ /* 0x000fe20000410000 */
[----:B------:R-:W4:Y:S01]  /*5290*/  MUFU.RCP R53, R53 ;  /* 0x0000003500357308 */ /* 0x000f220000001000 */
[----:B------:R-:W-:Y:S02]  /*52a0*/  FMUL.FTZ R169, R60, R61 ;  /* 0x0000003d3ca97220 */ /* 0x000fe40000410000 */
[----:B------:R-:W-:Y:S02]  /*52b0*/  FMUL.FTZ R58, R19, R58 ;  /* 0x0000003a133a7220 */ /* 0x000fe40000410000 */
[----:B------:R-:W-:Y:S01]  /*52c0*/  FMUL.FTZ R61, R59, R66 ;  /* 0x000000423b3d7220 */ /* 0x000fe20000410000 */
[----:B------:R-:W-:Y:S01]  /*52d0*/  HADD2.F32 R40, -RZ, R64.H0_H0 ;  /* 0x20000040ff287230 */ /* 0x000fe20000004100 */
[----:B---3--:R-:W-:-:S02]  /*52e0*/  FADD.FTZ R66, -R56, 1 ;  /* 0x3f80000038427421 */ /* 0x008fc40000010100 */
[----:B------:R-:W-:Y:S02]  /*52f0*/  FMUL.FTZ R59, R69, R36 ;  /* 0x00000024453b7220 */ /* 0x000fe40000410000 */
[----:B------:R-:W-:Y:S02]  /*5300*/  FADD.FTZ R52, R154, 1 ;  /* 0x3f8000009a347421 */ /* 0x000fe40000010000 */
[----:B------:R-:W-:Y:S01]  /*5310*/  FMUL.FTZ R68, R58, R57 ;  /* 0x000000393a447220 */ /* 0x000fe20000410000 */
[----:B------:R-:W-:Y:S01]  /*5320*/  HADD2.F32 R57, -RZ, R38.H0_H0 ;  /* 0x20000026ff397230 */ /* 0x000fe20000004100 */
[----:B------:R-:W-:Y:S01]  /*5330*/  FFMA.FTZ R66, R21, R66, 1 ;  /* 0x3f80000015427423 */ /* 0x000fe20000010042 */
[----:B0-----:R-:W-:Y:S01]  /*5340*/  HADD2.F32 R38, -RZ, R63.H0_H0 ;  /* 0x2000003fff267230 */ /* 0x001fe20000004100 */
[----:B------:R-:W-:Y:S01]  /*5350*/  FMUL.FTZ R59, R56, R59 ;  /* 0x0000003b383b7220 */ /* 0x000fe20000410000 */
[----:B------:R0:W-:Y:S01]  /*5360*/  MUFU.RCP R58, R156 ;  /* 0x0000009c003a7308 */ /* 0x0001e20000001000 */
[----:B------:R-:W-:-:S02]  /*5370*/  FADD.FTZ R154, -R50, 1 ;  /* 0x3f800000329a7421 */ /* 0x000fc40000010100 */
[----:B------:R-:W-:Y:S02]  /*5380*/  FMUL.FTZ R63, R67, R40 ;  /* 0x00000028433f7220 */ /* 0x000fe40000410000 */
[----:B------:R-:W-:Y:S02]  /*5390*/  FFMA.FTZ R154, R33, R154, 1 ;  /* 0x3f800000219a7423 */ /* 0x000fe4000001009a */
[----:B------:R-:W-:Y:S01]  /*53a0*/  FMUL.FTZ R63, R50, R63 ;  /* 0x0000003f323f7220 */ /* 0x000fe20000410000 */
[----:B------:R-:W3:Y:S01]  /*53b0*/  MUFU.RCP R52, R52 ;  /* 0x0000003400347308 */ /* 0x000ee20000001000 */
[----:B0-----:R-:W-:Y:S01]  /*53c0*/  FMUL.FTZ R156, R59, R66 ;  /* 0x000000423b9c7220 */ /* 0x001fe20000410000 */
[----:B------:R-:W-:Y:S02]  /*53d0*/  HADD2.F32 R66, -RZ, R31.H0_H0 ;  /* 0x2000001fff427230 */ /* 0x000fe40000004100 */
[----:B-1----:R-:W-:Y:S01]  /*53e0*/  HADD2.F32 R31, -RZ, R65.H0_H0 ;  /* 0x20000041ff1f7230 */ /* 0x002fe20000004100 */
[----:B------:R-:W-:-:S03]  /*53f0*/  FMUL.FTZ R175, R63, R154 ;  /* 0x0000009a3faf7220 */ /* 0x000fc60000410000 */
[----:B------:R0:W1:Y:S01]  /*5400*/  MUFU.EX2 R162, R161 ;  /* 0x000000a100a27308 */ /* 0x0000620000000800 */
[----:B----4-:R-:W-:Y:S01]  /*5410*/  FADD.FTZ R63, -R53, 1 ;  /* 0x3f800000353f7421 */ /* 0x010fe20000010100 */
[----:B------:R-:W-:Y:S01]  /*5420*/  HADD2.F32 R65, -RZ, R30.H0_H0 ;  /* 0x2000001eff417230 */ /* 0x000fe20000004100 */
[----:B------:R-:W-:-:S05]  /*5430*/  FMUL.FTZ R64, R66, R31 ;  /* 0x0000001f42407220 */ /* 0x000fca0000410000 */
[----:B------:R-:W4:Y:S01]  /*5440*/  MUFU.EX2 R167, R167 ;  /* 0x000000a700a77308 */ /* 0x000f220000000800 */
[----:B------:R-:W-:Y:S01]  /*5450*/  FFMA.FTZ R171, R34, R63, 1 ;  /* 0x3f80000022ab7423 */ /* 0x000fe2000001003f */
[----:B--2---:R-:W-:Y:S01]  /*5460*/  HADD2.F32 R30, -RZ, R150.H0_H0 ;  /* 0x20000096ff1e7230 */ /* 0x004fe20000004100 */
[----:B------:R-:W-:Y:S01]  /*5470*/  FMUL.FTZ R64, R53, R64 ;  /* 0x0000004035407220 */ /* 0x000fe20000410000 */
[----:B------:R-:W2:Y:S01]  /*5480*/  LDS.U16 R154, [R106+0x14] ;  /* 0x000014006a9a7984 */ /* 0x000ea20000000400 */
[----:B0-----:R-:W-:Y:S02]  /*5490*/  FADD.FTZ R161, -R51, 1 ;  /* 0x3f80000033a17421 */ /* 0x001fe40000010100 */
[----:B------:R-:W-:Y:S01]  /*54a0*/  FMUL.FTZ R62, R57, R38 ;  /* 0x00000026393e7220 */ /* 0x000fe20000410000 */
[----:B------:R-:W0:Y:S01]  /*54b0*/  MUFU.EX2 R5, R5 ;  /* 0x0000000500057308 */ /* 0x000e220000000800 */
[----:B------:R-:W-:Y:S01]  /*54c0*/  FMUL.FTZ R168, R64, R171 ;  /* 0x000000ab40a87220 */ /* 0x000fe20000410000 */
[----:B------:R-:W-:Y:S01]  /*54d0*/  HADD2.F32 R64, -RZ, R29.H0_H0 ;  /* 0x2000001dff407230 */ /* 0x000fe20000004100 */
[----:B------:R-:W-:Y:S01]  /*54e0*/  FFMA.FTZ R161, R32, R161, 1 ;  /* 0x3f80000020a17423 */ /* 0x000fe200000100a1 */
[----:B------:R-:W-:Y:S01]  /*54f0*/  HADD2.F32 R29, -RZ, R152.H0_H0 ;  /* 0x20000098ff1d7230 */ /* 0x000fe20000004100 */
[----:B------:R-:W-:-:S02]  /*5500*/  FMUL.FTZ R62, R51, R62 ;  /* 0x0000003e333e7220 */ /* 0x000fc40000410000 */
[----:B------:R-:W-:Y:S02]  /*5510*/  FADD.FTZ R150, R18, 1 ;  /* 0x3f80000012967421 */ /* 0x000fe40000010000 */
[----:B---3--:R-:W-:Y:S02]  /*5520*/  FADD.FTZ R18, -R52, 1 ;  /* 0x3f80000034127421 */ /* 0x008fe40000010100 */
[----:B------:R-:W-:Y:S02]  /*5530*/  FMUL.FTZ R171, R65, R30 ;  /* 0x0000001e41ab7220 */ /* 0x000fe40000410000 */
[----:B------:R-:W-:Y:S02]  /*5540*/  FADD.FTZ R60, R158, 1 ;  /* 0x3f8000009e3c7421 */ /* 0x000fe40000010000 */
[----:B------:R-:W-:Y:S02]  /*5550*/  FMUL.FTZ R158, R62, R161 ;  /* 0x000000a13e9e7220 */ /* 0x000fe40000410000 */
[----:B-1----:R-:W-:Y:S01]  /*5560*/  FADD.FTZ R62, R162, 1 ;  /* 0x3f800000a23e7421 */ /* 0x002fe20000010000 */
[----:B------:R-:W-:Y:S01]  /*5570*/  LDS.U16 R161, [R106+0x12] ;  /* 0x000012006aa17984 */ /* 0x000fe20000000400 */
[----:B------:R-:W-:-:S02]  /*5580*/  FFMA.FTZ R18, R35, R18, 1 ;  /* 0x3f80000023127423 */ /* 0x000fc40000010012 */
[----:B------:R-:W-:Y:S01]  /*5590*/  FMUL.FTZ R171, R52, R171 ;  /* 0x000000ab34ab7220 */ /* 0x000fe20000410000 */
[----:B------:R-:W1:Y:S01]  /*55a0*/  LDS.U16 R162, [R106+0x18] ;  /* 0x000018006aa27984 */ /* 0x000e620000000400 */
[----:B----4-:R-:W-:Y:S02]  /*55b0*/  FADD.FTZ R170, R167, 1 ;  /* 0x3f800000a7aa7421 */ /* 0x010fe40000010000 */
[----:B------:R-:W-:Y:S01]  /*55c0*/  FMUL.FTZ R173, R64, R29 ;  /* 0x0000001d40ad7220 */ /* 0x000fe20000410000 */
[----:B------:R-:W3:Y:S01]  /*55d0*/  LDS.U16 R167, [R106+0x16] ;  /* 0x000016006aa77984 */ /* 0x000ee20000000400 */
[C---:B------:R-:W-:Y:S02]  /*55e0*/  FADD.FTZ R152, -R58.reuse, 1 ;  /* 0x3f8000003a987421 */ /* 0x040fe40000010100 */
[----:B------:R-:W-:Y:S02]  /*55f0*/  FMUL.FTZ R177, R171, R18 ;  /* 0x00000012abb17220 */ /* 0x000fe40000410000 */
[----:B------:R-:W-:-:S02]  /*5600*/  FMUL.FTZ R18, R58, R173 ;  /* 0x000000ad3a127220 */ /* 0x000fc40000410000 */
[----:B------:R-:W-:Y:S01]  /*5610*/  FFMA.FTZ R179, R37, R152, 1 ;  /* 0x3f80000025b37423 */ /* 0x000fe20000010098 */
[----:B------:R0:W-:Y:S01]  /*5620*/  MUFU.RCP R63, R170 ;  /* 0x000000aa003f7308 */ /* 0x0001e20000001000 */
[----:B------:R-:W-:Y:S02]  /*5630*/  LDS.U16 R173, [R106+0x1c] ;  /* 0x00001c006aad7984 */ /* 0x000fe40000000400 */
[----:B------:R-:W-:Y:S02]  /*5640*/  FMUL.FTZ R179, R18, R179 ;  /* 0x000000b312b37220 */ /* 0x000fe40000410000 */
[----:B------:R-:W-:Y:S01]  /*5650*/  LDS.U16 R18, [R106+0x1e] ;  /* 0x00001e006a127984 */ /* 0x000fe20000000400 */
[----:B------:R-:W-:Y:S02]  /*5660*/  FMUL.FTZ R4, R49, -1.4426950216293334961 ;  /* 0xbfb8aa3b31047820 */ /* 0x000fe40000410000 */
[----:B0-----:R-:W-:Y:S02]  /*5670*/  FADD.FTZ R170, R5, 1 ;  /* 0x3f80000005aa7421 */ /* 0x001fe40000010000 */
[----:B------:R-:W0:Y:S01]  /*5680*/  LDS.U16 R5, [R106+0x1a] ;  /* 0x00001a006a057984 */ /* 0x000e220000000400 */
[----:B------:R-:W4:Y:S01]  /*5690*/  MUFU.RCP R62, R62 ;  /* 0x0000003e003e7308 */ /* 0x000f220000001000 */
[----:B------:R-:W-:-:S07]  /*56a0*/  FADD.FTZ R160, R160, 1 ;  /* 0x3f800000a0a07421 */ /* 0x000fce0000010000 */
[----:B------:R-:W1:Y:S08]  /*56b0*/  MUFU.EX2 R4, R4 ;  /* 0x0000000400047308 */ /* 0x000e700000000800 */
[----:B------:R1:W2:Y:S01]  /*56c0*/  MUFU.RCP R59, R160 ;  /* 0x000000a0003b7308 */ /* 0x0002a20000001000 */
[----:B----4-:R-:W-:Y:S01]  /*56d0*/  FADD.FTZ R152, -R62, 1 ;  /* 0x3f8000003e987421 */ /* 0x010fe20000010100 */
[----:B------:R-:W-:-:S06]  /*56e0*/  HADD2.F32 R27, -RZ, R27.H0_H0 ;  /* 0x2000001bff1b7230 */ /* 0x000fcc0000004100 */
[----:B------:R-:W4:Y:S01]  /*56f0*/  MUFU.RCP R60, R60 ;  /* 0x0000003c003c7308 */ /* 0x000f220000001000 */
[----:B-1----:R-:W-:-:S07]  /*5700*/  FADD.FTZ R160, R4, 1 ;  /* 0x3f80000004a07421 */ /* 0x002fce0000010000 */
[----:B------:R1:W-:Y:S01]  /*5710*/  MUFU.RCP R171, R170 ;  /* 0x000000aa00ab7308 */ /* 0x0003e20000001000 */
[----:B------:R-:W-:Y:S01]  /*5720*/  HADD2.F32 R28, -RZ, R28.H0_H0 ;  /* 0x2000001cff1c7230 */ /* 0x000fe20000004100 */
[----:B--2---:R-:W-:Y:S01]  /*5730*/  FADD.FTZ R181, -R59, 1 ;  /* 0x3f8000003bb57421 */ /* 0x004fe20000010100 */
[----:B------:R-:W-:Y:S01]  /*5740*/  HADD2.F32 R26, -RZ, R26.H0_H0 ;  /* 0x2000001aff1a7230 */ /* 0x000fe20000004100 */
[----:B-1----:R-:W-:Y:S01]  /*5750*/  FFMA.FTZ R170, R45, R152, 1 ;  /* 0x3f8000002daa7423 */ /* 0x002fe20000010098 */
[----:B------:R-:W-:-:S03]  /*5760*/  HADD2.F32 R152, -RZ, R154.H0_H0 ;  /* 0x2000009aff987230 */ /* 0x000fc60000004100 */
[----:B------:R-:W1:Y:S01]  /*5770*/  MUFU.RCP R150, R150 ;  /* 0x0000009600967308 */ /* 0x000e620000001000 */
[----:B------:R-:W-:Y:S01]  /*5780*/  HADD2.F32 R154, -RZ, R162.H0_H0 ;  /* 0x200000a2ff9a7230 */ /* 0x000fe20000004100 */
[----:B------:R-:W-:Y:S01]  /*5790*/  FADD.FTZ R185, -R63, 1 ;  /* 0x3f8000003fb97421 */ /* 0x000fe20000010100 */
[----:B------:R-:W-:Y:S01]  /*57a0*/  HADD2.F32 R161, -RZ, R161.H0_H0 ;  /* 0x200000a1ffa17230 */ /* 0x000fe20000004100 */
[----:B------:R-:W-:Y:S01]  /*57b0*/  FMUL.FTZ R162, R27, R152 ;  /* 0x000000981ba27220 */ /* 0x000fe20000410000 */
[----:B---3--:R-:W-:-:S03]  /*57c0*/  HADD2.F32 R167, -RZ, R167.H0_H0 ;  /* 0x200000a7ffa77230 */ /* 0x008fc60000004100 */
[----:B------:R-:W2:Y:S01]  /*57d0*/  MUFU.RCP R160, R160 ;  /* 0x000000a000a07308 */ /* 0x000ea20000001000 */
[----:B------:R-:W-:Y:S01]  /*57e0*/  FFMA.FTZ R183, R44, R181, 1 ;  /* 0x3f8000002cb77423 */ /* 0x000fe200000100b5 */
[----:B------:R-:W-:Y:S01]  /*57f0*/  F2FP.PACK_AB R176, R169, R68 ;  /* 0x00000044a9b0723e */ /* 0x000fe200000000ff */
[----:B------:R-:W-:Y:S01]  /*5800*/  FFMA.FTZ R187, R46, R185, 1 ;  /* 0x3f8000002ebb7423 */ /* 0x000fe200000100b9 */
[----:B------:R-:W-:Y:S01]  /*5810*/  BAR.SYNC.DEFER_BLOCKING 0x0 ;  /* 0x0000000000007b1d */ /* 0x000fe20000010000 */
[----:B------:R-:W-:Y:S01]  /*5820*/  FMUL.FTZ R162, R59, R162 ;  /* 0x000000a23ba27220 */ /* 0x000fe20000410000 */
[----:B------:R-:W-:Y:S01]  /*5830*/  HADD2.F32 R169, -RZ, R24.H0_H0 ;  /* 0x20000018ffa97230 */ /* 0x000fe20000004100 */
[----:B----4-:R-:W-:Y:S02]  /*5840*/  FADD.FTZ R4, -R60, 1 ;  /* 0x3f8000003c047421 */ /* 0x010fe40000010100 */
[----:B------:R-:W-:Y:S02]  /*5850*/  FMUL.FTZ R181, R28, R161 ;  /* 0x000000a11cb57220 */ /* 0x000fe40000410000 */
[----:B------:R-:W-:Y:S01]  /*5860*/  FMUL.FTZ R185, R26, R167 ;  /* 0x000000a71ab97220 */ /* 0x000fe20000410000 */
[----:B------:R-:W-:Y:S01]  /*5870*/  HADD2.F32 R24, -RZ, R23.H0_H0 ;  /* 0x20000017ff187230 */ /* 0x000fe20000004100 */
[----:B------:R-:W-:Y:S01]  /*5880*/  FMUL.FTZ R183, R162, R183 ;  /* 0x000000b7a2b77220 */ /* 0x000fe20000410000 */
[----:B------:R-:W-:Y:S01]  /*5890*/  HADD2.F32 R23, -RZ, R22.H0_H0 ;  /* 0x20000016ff177230 */ /* 0x000fe20000004100 */
[----:B------:R-:W-:Y:S01]  /*58a0*/  FFMA.FTZ R4, R39, R4, 1 ;  /* 0x3f80000027047423 */ /* 0x000fe20000010004 */
[----:B------:R-:W-:Y:S01]  /*58b0*/  HADD2.F32 R25, -RZ, R25.H0_H0 ;  /* 0x20000019ff197230 */ /* 0x000fe20000004100 */
[----:B------:R-:W-:Y:S01]  /*58c0*/  FMUL.FTZ R181, R60, R181 ;  /* 0x000000b53cb57220 */ /* 0x000fe20000410000 */
[----:B0-----:R-:W-:Y:S01]  /*58d0*/  HADD2.F32 R22, -RZ, R5.H0_H0 ;  /* 0x20000005ff167230 */ /* 0x001fe20000004100 */
[----:B------:R-:W-:Y:S01]  /*58e0*/  FMUL.FTZ R185, R62, R185 ;  /* 0x000000b93eb97220 */ /* 0x000fe20000410000 */
[----:B------:R-:W-:-:S02]  /*58f0*/  HADD2.F32 R173, -RZ, R173.H0_H0 ;  /* 0x200000adffad7230 */ /* 0x000fc40000004100 */
[----:B------:R-:W-:Y:S01]  /*5900*/  HADD2.F32 R162, -RZ, R18.H0_H0 ;  /* 0x20000012ffa27230 */ /* 0x000fe20000004100 */
[----:B------:R-:W-:Y:S02]  /*5910*/  FMUL.FTZ R4, R181, R4 ;  /* 0x00000004b5047220 */ /* 0x000fe40000410000 */
[----:B------:R-:W-:Y:S02]  /*5920*/  FMUL.FTZ R170, R185, R170 ;  /* 0x000000aab9aa7220 */ /* 0x000fe40000410000 */
[----:B------:R-:W-:Y:S02]  /*5930*/  FMUL.FTZ R172, R25, R154 ;  /* 0x0000009a19ac7220 */ /* 0x000fe40000410000 */
[----:B-1----:R-:W-:Y:S02]  /*5940*/  FADD.FTZ R68, -R150, 1 ;  /* 0x3f80000096447421 */ /* 0x002fe40000010100 */
[----:B------:R-:W-:Y:S02]  /*5950*/  FADD.FTZ R181, -R171, 1 ;  /* 0x3f800000abb57421 */ /* 0x000fe40000010100 */
[----:B--2---:R-:W-:-:S02]  /*5960*/  FADD.FTZ R174, -R160, 1 ;  /* 0x3f800000a0ae7421 */ /* 0x004fc40000010100 */
        /* <DEDUP_REMOVED lines=15> */
[----:B------:R-:W-:Y:S02]  /*5a60*/  PRMT R68, R176, 0x7632, R68 ;  /* 0x00007632b0447816 */ /* 0x000fe40000000044 */
[----:B------:R-:W-:Y:S02]  /*5a70*/  F2FP.PACK_AB R158, R175, R158 ;  /* 0x0000009eaf9e723e */ /* 0x000fe400000000ff */
[----:B------:R-:W-:Y:S02]  /*5a80*/  PRMT R156, R61, 0x7632, R156 ;  /* 0x000076323d9c7816 */ /* 0x000fe4000000009c */
[----:B------:R-:W-:Y:S02]  /*5a90*/  F2FP.PACK_AB R168, R177, R168 ;  /* 0x000000a8b1a8723e */ /* 0x000fe400000000ff */
[----:B------:R-:W-:-:S02]  /*5aa0*/  ISETP.NE.AND P6, PT, R147, RZ, PT ;  /* 0x000000ff9300720c */ /* 0x000fc40003fc5270 */
[----:B------:R-:W-:Y:S02]  /*5ab0*/  F2FP.PACK_AB R4, R4, R179 ;  /* 0x000000b30404723e */ /* 0x000fe400000000ff */
[----:B------:R-:W-:Y:S02]  /*5ac0*/  F2FP.PACK_AB R170, R170, R183 ;  /* 0x000000b7aaaa723e */ /* 0x000fe400000000ff */
[----:B------:R-:W-:Y:S02]  /*5ad0*/  F2FP.PACK_AB R5, R5, R172 ;  /* 0x000000ac0505723e */ /* 0x000fe400000000ff */
        /* <DEDUP_REMOVED lines=46> */
[----:B------:R-:W-:-:S05]  /*5dc0*/  IMAD.WIDE.U32 R4, R155, c[0x0][0x2e8], RZ ;  /* 0x0000ba009b047a25 */ /* 0x000fca00078e00ff */
        /* <DEDUP_REMOVED lines=31> */
.L_x_3224:
[----:B------:R-:W-:Y:S05]  /*5fc0*/  BSYNC B0 ;  /* 0x0000000000007941 */ /* 0x000fea0003800000 */
.L_x_3223:
        /* <DEDUP_REMOVED lines=52> */
[----:B0-----:R-:W-:Y:S02]  /*6310*/  FMUL.FTZ R61, R26, R45 ;  /* 0x0000002d1a3d7220 */ /* 0x001fe40000410000 */
        /* <DEDUP_REMOVED lines=38> */
[----:B------:R-:W-:Y:S01]  /*6580*/  STS.U16 [R106], R41 ;  /* 0x000000296a007388 */ /* 0x000fe20000000400 */
[----:B0-----:R-:W-:Y:S02]  /*6590*/  PRMT R53, R30, 0x7632, R53 ;  /* 0x000076321e357816 */ /* 0x001fe40000000035 */
[----:B-1----:R-:W-:Y:S01]  /*65a0*/  PRMT R5, R44, 0x7632, R5 ;  /* 0x000076322c057816 */ /* 0x002fe20000000005 */
[----:B------:R-:W-:Y:S01]  /*65b0*/  STS.U16 [R106+0x4], R36 ;  /* 0x000004246a007388 */ /* 0x000fe20000000400 */
[----:B------:R-:W-:Y:S02]  /*65c0*/  PRMT R20, R48, 0x7632, R20 ;  /* 0x0000763230147816 */ /* 0x000fe40000000014 */
[----:B--2---:R-:W-:Y:S01]  /*65d0*/  PRMT R6, R46, 0x7632, R6 ;  /* 0x000076322e067816 */ /* 0x004fe20000000006 */
[----:B------:R-:W-:Y:S04]  /*65e0*/  STS.U16 [R106+0x8], R32 ;  /* 0x000008206a007388 */ /* 0x000fe80000000400 */
[----:B------:R-:W-:Y:S04]  /*65f0*/  STS.U16 [R106+0xc], R30 ;  /* 0x00000c1e6a007388 */ /* 0x000fe80000000400 */
[----:B------:R-:W-:Y:S04]  /*6600*/  STS.U16 [R106+0xe], R53 ;  /* 0x00000e356a007388 */ /* 0x000fe80000000400 */
[----:B------:R-:W-:Y:S04]  /*6610*/  STS.U16 [R106+0x10], R4 ;  /* 0x000010046a007388 */ /* 0x000fe80000000400 */
[----:B------:R0:W-:Y:S04]  /*6620*/  STS.U16 [R106+0x12], R7 ;  /* 0x000012076a007388 */ /* 0x0001e80000000400 */
[----:B------:R-:W-:Y:S04]  /*6630*/  STS.U16 [R106+0x14], R44 ;  /* 0x0000142c6a007388 */ /* 0x000fe80000000400 */
[----:B------:R1:W-:Y:S01]  /*6640*/  STS.U16 [R106+0x16], R5 ;  /* 0x000016056a007388 */ /* 0x0003e20000000400 */
[----:B0-----:R-:W-:-:S03]  /*6650*/  LEA R7, P4, R10, c[0x0][0x270], 0x1 ;  /* 0x00009c000a077a11 */ /* 0x001fc600078808ff */
[----:B------:R-:W-:Y:S04]  /*6660*/  STS.U16 [R106+0x18], R46 ;  /* 0x0000182e6a007388 */ /* 0x000fe80000000400 */
[----:B------:R0:W-:Y:S01]  /*6670*/  STS.U16 [R106+0x1a], R6 ;  /* 0x00001a066a007388 */ /* 0x0001e20000000400 */
[----:B-1----:R-:W-:-:S03]  /*6680*/  IMAD.WIDE.U32 R4, R155, c[0x0][0x210], RZ ;  /* 0x000084009b047a25 */ /* 0x002fc600078e00ff */
[----:B------:R-:W-:Y:S04]  /*6690*/  STS.U16 [R106+0x1c], R48 ;  /* 0x00001c306a007388 */ /* 0x000fe80000000400 */
[----:B------:R-:W-:Y:S01]  /*66a0*/  STS.U16 [R106+0x1e], R20 ;  /* 0x00001e146a007388 */ /* 0x000fe20000000400 */
[----:B------:R-:W-:-:S06]  /*66b0*/  NOP ;  /* 0x0000000000007918 */ /* 0x000fcc0000000000 */
[----:B------:R-:W-:Y:S01]  /*66c0*/  LDS.U16 R23, [R124] ;  /* 0x000000007c177984 */ /* 0x000fe20000000400 */
[----:B0-----:R-:W-:-:S03]  /*66d0*/  IMAD R6, R146, c[0x0][0x210], RZ ;  /* 0x0000840092067a24 */ /* 0x001fc600078e02ff */
        /* <DEDUP_REMOVED lines=44> */
.L_x_3227:
[----:B------:R-:W-:Y:S05]  /*69a0*/  BSYNC B0 ;  /* 0x0000000000007941 */ /* 0x000fea0003800000 */
.L_x_3226:
        /* <DEDUP_REMOVED lines=27> */
.L_x_3225:
        /* <DEDUP_REMOVED lines=38> */
[----:B------:R-:W-:Y:S01]  /*6dc0*/  MOV R24, RZ ;  /* 0x000000ff00187202 */ /* 0x000fe20000000f00 */
        /* <DEDUP_REMOVED lines=14> */
[----:B------:R-:W-:Y:S01]  /*6eb0*/  MOV R0, c[0x0][0x16c] ;  /* 0x00005b0000007a02 */ /* 0x000fe20000000f00 */
[-C--:B------:R-:W-:Y:S02]  /*6ec0*/  FMUL.FTZ R42, R59, R157.reuse ;  /* 0x0000009d3b2a7220 */ /* 0x080fe40000410000 */
[----:B------:R-:W-:Y:S01]  /*6ed0*/  FFMA.FTZ R5, R58, R6, R5 ;  /* 0x000000063a057223 */ /* 0x000fe20000010005 */
[----:B------:R-:W-:Y:S01]  /*6ee0*/  ISETP.GE.AND P0, PT, R0, 0x1, PT ;  /* 0x000000010000780c */ /* 0x000fe20003f06270 */
[----:B------:R-:W-:Y:S02]  /*6ef0*/  FMUL.FTZ R43, R58, R157 ;  /* 0x0000009d3a2b7220 */ /* 0x000fe40000410000 */
[----:B------:R-:W-:-:S02]  /*6f00*/  FFMA.FTZ R151, R56, R151, R5 ;  /* 0x0000009738977223 */ /* 0x000fc40000010005 */
[----:B------:R-:W-:-:S08]  /*6f10*/  FMUL.FTZ R40, R56, R157 ;  /* 0x0000009d38287220 */ /* 0x000fd00000410000 */
[----:B------:R-:W-:Y:S05]  /*6f20*/  @!P0 BRA `(.L_x_3228) ;  /* 0x00003a4000008947 */ /* 0x000fea0003800000 */
[----:B------:R-:W-:Y:S01]  /*6f30*/  IADD3 R0, R164, -0x1, RZ ;  /* 0xffffffffa4007810 */ /* 0x000fe20007ffe0ff */
[----:B------:R-:W-:Y:S01]  /*6f40*/  CS2R R24, SRZ ;  /* 0x0000000000187805 */ /* 0x000fe2000001ff00 */
[----:B------:R-:W-:Y:S01]  /*6f50*/  IMAD.MOV.U32 R41, RZ, RZ, RZ ;  /* 0x000000ffff297224 */ /* 0x000fe200078e00ff */
        /* <DEDUP_REMOVED lines=8> */
[----:B------:R-:W-:Y:S01]  /*6fe0*/  CS2R R26, SRZ ;  /* 0x00000000001a7805 */ /* 0x000fe2000001ff00 */
[----:B------:R-:W-:Y:S01]  /*6ff0*/  IADD3 R0, R0, -R5, RZ ;  /* 0x8000000500007210 */ /* 0x000fe20007ffe0ff */
[----:B------:R-:W-:-:S02]  /*7000*/  UMOV UR5, URZ ;  /* 0x0000003f00057c82 */ /* 0x000fc40008000000 */
[----:B------:R-:W-:Y:S02]  /*7010*/  UMOV UR6, URZ ;  /* 0x0000003f00067c82 */ /* 0x000fe40008000000 */
.L_x_3276:
[----:B------:R-:W-:Y:S01]  /*7020*/  SHF.R.S32.HI R152, RZ, 0x1f, R25 ;  /* 0x0000001fff987819 */ /* 0x000fe20000011419 */
[----:B------:R-:W-:Y:S01]  /*7030*/  IMAD.WIDE.U32 R6, R25, c[0x0][0x1a0], R10 ;  /* 0x0000680019067a25 */ /* 0x000fe200078e000a */
[----:B------:R-:W-:Y:S02]  /*7040*/  IADD3 R150, -R8, c[0x0][0x168], RZ ;  /* 0x00005a0008967a10 */ /* 0x000fe40007ffe1ff */
[----:B------:R-:W-:Y:S01]  /*7050*/  PRMT R156, RZ, 0x7610, R156 ;  /* 0x00007610ff9c7816 */ /* 0x000fe2000000009c */
[----:B------:R-:W-:Y:S01]  /*7060*/  IMAD R4, R152, c[0x0][0x1a0], RZ ;  /* 0x0000680098047a24 */ /* 0x000fe200078e02ff */
[-C--:B------:R-:W-:Y:S01]  /*7070*/  ISETP.GE.AND P1, PT, R10, R150.reuse, PT ;  /* 0x000000960a00720c */ /* 0x080fe20003f26270 */
[----:B0-----:R-:W-:Y:S01]  /*7080*/  IMAD R20, R148, c[0x0][0x180], RZ ;  /* 0x0000600094147a24 */ /* 0x001fe200078e02ff */
[----:B------:R-:W-:Y:S01]  /*7090*/  ISETP.GE.AND P2, PT, R139, R150, PT ;  /* 0x000000968b00720c */ /* 0x000fe20003f46270 */
[----:B------:R-:W-:Y:S01]  /*70a0*/  IMAD R5, R25, c[0x0][0x1a4], R4 ;  /* 0x0000690019057a24 */ /* 0x000fe200078e0204 */
[----:B------:R-:W-:-:S02]  /*70b0*/  LEA R4, P0, R6, R145, 0x1 ;  /* 0x0000009106047211 */ /* 0x000fc400078008ff */
[-C--:B------:R-:W-:Y:S02]  /*70c0*/  ISETP.GE.AND P3, PT, R138, R150.reuse, PT ;  /* 0x000000968a00720c */ /* 0x080fe40003f66270 */
[----:B------:R-:W-:Y:S02]  /*70d0*/  IADD3 R5, R7, R5, RZ ;  /* 0x0000000507057210 */ /* 0x000fe40007ffe0ff */
[-C--:B------:R-:W-:Y:S02]  /*70e0*/  ISETP.GE.AND P4, PT, R137, R150.reuse, PT ;  /* 0x000000968900720c */ /* 0x080fe40003f86270 */
[----:B------:R-:W-:Y:S02]  /*70f0*/  LEA.HI.X R5, R6, R143, R5, 0x1, P0 ;  /* 0x0000008f06057211 */ /* 0x000fe400000f0c05 */
[----:B------:R-:W-:Y:S01]  /*7100*/  ISETP.GE.AND P0, PT, R135, R150, PT ;  /* 0x000000968700720c */ /* 0x000fe20003f06270 */
[----:B------:R-:W-:Y:S01]  /*7110*/  IMAD.WIDE.U32 R6, R159, c[0x0][0x180], RZ ;  /* 0x000060009f067a25 */ /* 0x000fe200078e00ff */
[----:B------:R-:W-:-:S02]  /*7120*/  PRMT R23, RZ, 0x7610, R23 ;  /* 0x00007610ff177816 */ /* 0x000fc40000000017 */
[----:B------:R-:W-:Y:S01]  /*7130*/  PRMT R22, RZ, 0x7610, R22 ;  /* 0x00007610ff167816 */ /* 0x000fe20000000016 */
[----:B------:R-:W-:Y:S01]  /*7140*/  IMAD R21, R159, c[0x0][0x184], R20 ;  /* 0x000061009f157a24 */ /* 0x000fe200078e0214 */
[----:B------:R-:W-:Y:S02]  /*7150*/  PRMT R161, RZ, 0x7610, R161 ;  /* 0x00007610ffa17816 */ /* 0x000fe400000000a1 */
[----:B------:R-:W-:Y:S02]  /*7160*/  PRMT R154, RZ, 0x7610, R154 ;  /* 0x00007610ff9a7816 */ /* 0x000fe4000000009a */
[-C--:B------:R-:W-:Y:S02]  /*7170*/  ISETP.GE.AND P5, PT, R136, R150.reuse, PT ;  /* 0x000000968800720c */ /* 0x080fe40003fa6270 */
[----:B------:R-:W-:Y:S01]  /*7180*/  PRMT R167, RZ, 0x7610, R167 ;  /* 0x00007610ffa77816 */ /* 0x000fe200000000a7 */
[----:B------:R0:W2:Y:S01]  /*7190*/  @!P0 LDG.E.U16 R156, [R4.64+0x140] ;  /* 0x0001400a049c8981 */ /* 0x0000a2000c1e1500 */
[-C--:B------:R-:W-:Y:S01]  /*71a0*/  ISETP.GE.AND P0, PT, R129, R150.reuse, PT ;  /* 0x000000968100720c */ /* 0x080fe20003f06270 */
[----:B------:R-:W-:Y:S01]  /*71b0*/  IMAD R20, R152, c[0x0][0x188], RZ ;  /* 0x0000620098147a24 */ /* 0x000fe200078e02ff */
[----:B------:R-:W-:Y:S01]  /*71c0*/  IADD3 R7, R7, R21, RZ ;  /* 0x0000001507077210 */ /* 0x000fe20007ffe0ff */
[----:B------:R0:W3:Y:S01]  /*71d0*/  @!P1 LDG.E.U16 R23, [R4.64] ;  /* 0x0000000a04179981 */ /* 0x0000e2000c1e1500 */
[----:B------:R-:W-:-:S02]  /*71e0*/  ISETP.GE.AND P1, PT, R134, R150, PT ;  /* 0x000000968600720c */ /* 0x000fc40003f26270 */
[----:B------:R-:W-:Y:S01]  /*71f0*/  PRMT R162, RZ, 0x7610, R162 ;  /* 0x00007610ffa27816 */ /* 0x000fe200000000a2 */
[----:B------:R0:W4:Y:S01]  /*7200*/  @!P2 LDG.E.U16 R22, [R4.64+0x40] ;  /* 0x0000400a0416a981 */ /* 0x000122000c1e1500 */
[-C--:B------:R-:W-:Y:S01]  /*7210*/  ISETP.GE.AND P2, PT, R133, R150.reuse, PT ;  /* 0x000000968500720c */ /* 0x080fe20003f46270 */
[C---:B------:R-:W-:Y:S01]  /*7220*/  IMAD R21, R25.reuse, c[0x0][0x18c], R20 ;  /* 0x0000630019157a24 */ /* 0x040fe200078e0214 */
[----:B------:R-:W-:Y:S01]  /*7230*/  PRMT R169, RZ, 0x7610, R169 ;  /* 0x00007610ffa97816 */ /* 0x000fe200000000a9 */
[----:B------:R0:W2:Y:S01]  /*7240*/  @!P3 LDG.E.U16 R161, [R4.64+0x80] ;  /* 0x0000800a04a1b981 */ /* 0x0000a2000c1e1500 */
[-C--:B------:R-:W-:Y:S01]  /*7250*/  ISETP.GE.AND P3, PT, R132, R150.reuse, PT ;  /* 0x000000968400720c */ /* 0x080fe20003f66270 */
[----:B------:R-:W-:Y:S01]  /*7260*/  IMAD.WIDE.U32 R6, R25, c[0x0][0x188], R6 ;  /* 0x0000620019067a25 */ /* 0x000fe200078e0006 */
[----:B------:R-:W-:Y:S01]  /*7270*/  PRMT R158, RZ, 0x7610, R158 ;  /* 0x00007610ff9e7816 */ /* 0x000fe2000000009e */
[----:B------:R0:W2:Y:S01]  /*7280*/  @!P4 LDG.E.U16 R154, [R4.64+0xc0] ;  /* 0x0000c00a049ac981 */ /* 0x0000a2000c1e1500 */
[----:B------:R-:W-:-:S02]  /*7290*/  ISETP.GE.AND P4, PT, R131, R150, PT ;  /* 0x000000968300720c */ /* 0x000fc40003f86270 */
[----:B------:R-:W-:Y:S01]  /*72a0*/  IADD3 R7, R7, R21, RZ ;  /* 0x0000001507077210 */ /* 0x000fe20007ffe0ff */
[----:B------:R0:W2:Y:S01]  /*72b0*/  @!P0 LDG.E.U16 R162, [R4.64+0x2c0] ;  /* 0x0002c00a04a28981 */ /* 0x0000a2000c1e1500 */
[C---:B------:R-:W-:Y:S02]  /*72c0*/  LEA R20, P0, R6.reuse, c[0x0][0x220], 0x2 ;  /* 0x0000880006147a11 */ /* 0x040fe400078010ff */
[----:B------:R-:W-:Y:S01]  /*72d0*/  PRMT R171, RZ, 0x7610, R171 ;  /* 0x00007610ffab7816 */ /* 0x000fe200000000ab */
[----:B------:R0:W2:Y:S01]  /*72e0*/  @!P5 LDG.E.U16 R167, [R4.64+0x100] ;  /* 0x0001000a04a7d981 */ /* 0x0000a2000c1e1500 */
[----:B------:R-:W-:Y:S02]  /*72f0*/  PRMT R160, RZ, 0x7610, R160 ;  /* 0x00007610ffa07816 */ /* 0x000fe400000000a0 */
[----:B------:R-:W-:Y:S01]  /*7300*/  LEA.HI.X R21, R6, c[0x0][0x224], R7, 0x2, P0 ;  /* 0x0000890006157a11 */ /* 0x000fe200000f1407 */
[----:B------:R0:W2:Y:S01]  /*7310*/  @!P1 LDG.E.U16 R169, [R4.64+0x180] ;  /* 0x0001800a04a99981 */ /* 0x0000a2000c1e1500 */
[----:B------:R-:W-:-:S02]  /*7320*/  ISETP.GE.AND P5, PT, R130, R150, PT ;  /* 0x000000968200720c */ /* 0x000fc40003fa6270 */
[-C--:B------:R-:W-:Y:S01]  /*7330*/  ISETP.GE.AND P1, PT, R128, R150.reuse, PT ;  /* 0x000000968000720c */ /* 0x080fe20003f26270 */
[----:B------:R0:W2:Y:S01]  /*7340*/  @!P2 LDG.E.U16 R158, [R4.64+0x1c0] ;  /* 0x0001c00a049ea981 */ /* 0x0000a2000c1e1500 */
[----:B------:R-:W-:-:S03]  /*7350*/  ISETP.GE.AND P2, PT, R127, R150, PT ;  /* 0x000000967f00720c */ /* 0x000fc60003f46270 */
[----:B------:R0:W2:Y:S01]  /*7360*/  @!P3 LDG.E.U16 R171, [R4.64+0x200] ;  /* 0x0002000a04abb981 */ /* 0x0000a2000c1e1500 */
[----:B------:R-:W-:-:S03]  /*7370*/  ISETP.GE.AND P3, PT, R126, R150, PT ;  /* 0x000000967e00720c */ /* 0x000fc60003f66270 */
[----:B------:R0:W2:Y:S01]  /*7380*/  @!P4 LDG.E.U16 R160, [R4.64+0x240] ;  /* 0x0002400a04a0c981 */ /* 0x0000a2000c1e1500 */
[----:B------:R-:W-:-:S03]  /*7390*/  ISETP.GE.AND P4, PT, R125, R150, PT ;  /* 0x000000967d00720c */ /* 0x000fc60003f86270 */
[----:B------:R1:W2:Y:S01]  /*73a0*/  LDG.E R150, [R20.64] ;  /* 0x0000000a14967981 */ /* 0x0002a2000c1e1900 */
[----:B------:R-:W-:Y:S02]  /*73b0*/  PRMT R173, RZ, 0x7610, R173 ;  /* 0x00007610ffad7816 */ /* 0x000fe400000000ad */
[----:B------:R-:W-:Y:S02]  /*73c0*/  PRMT R175, RZ, 0x7610, R175 ;  /* 0x00007610ffaf7816 */ /* 0x000fe400000000af */
[----:B------:R-:W-:Y:S02]  /*73d0*/  PRMT R168, RZ, 0x7610, R168 ;  /* 0x00007610ffa87816 */ /* 0x000fe400000000a8 */
[----:B------:R-:W-:Y:S01]  /*73e0*/  PRMT R177, RZ, 0x7610, R177 ;  /* 0x00007610ffb17816 */ /* 0x000fe200000000b1 */
[----:B------:R0:W2:Y:S01]  /*73f0*/  @!P5 LDG.E.U16 R173, [R4.64+0x280] ;  /* 0x0002800a04add981 */ /* 0x0000a2000c1e1500 */
[----:B------:R-:W-:-:S03]  /*7400*/  PRMT R170, RZ, 0x7610, R170 ;  /* 0x00007610ffaa7816 */ /* 0x000fc600000000aa */
[----:B------:R0:W2:Y:S04]  /*7410*/  @!P1 LDG.E.U16 R175, [R4.64+0x300] ;  /* 0x0003000a04af9981 */ /* 0x0000a8000c1e1500 */
[----:B------:R0:W2:Y:S04]  /*7420*/  @!P2 LDG.E.U16 R168, [R4.64+0x340] ;  /* 0x0003400a04a8a981 */ /* 0x0000a8000c1e1500 */
[----:B------:R0:W2:Y:S04]  /*7430*/  @!P3 LDG.E.U16 R177, [R4.64+0x380] ;  /* 0x0003800a04b1b981 */ /* 0x0000a8000c1e1500 */
[----:B------:R0:W2:Y:S01]  /*7440*/  @!P4 LDG.E.U16 R170, [R4.64+0x3c0] ;  /* 0x0003c00a04aac981 */ /* 0x0000a2000c1e1500 */
[----:B------:R-:W-:-:S02]  /*7450*/  IMAD R172, R148, c[0x0][0x1b8], RZ ;  /* 0x00006e0094ac7a24 */ /* 0x000fc400078e02ff */
[----:B------:R-:W-:-:S04]  /*7460*/  IMAD.WIDE.U32 R6, R159, c[0x0][0x1b8], RZ ;  /* 0x00006e009f067a25 */ /* 0x000fc800078e00ff */
[----:B------:R-:W-:Y:S02]  /*7470*/  IMAD R179, R159, c[0x0][0x1bc], R172 ;  /* 0x00006f009fb37a24 */ /* 0x000fe400078e02ac */
[----:B------:R-:W-:-:S03]  /*7480*/  IMAD R172, R152, c[0x0][0x1c0], RZ ;  /* 0x0000700098ac7a24 */ /* 0x000fc600078e02ff */
[----:B------:R-:W-:Y:S02]  /*7490*/  IADD3 R7, R7, R179, RZ ;  /* 0x000000b307077210 */ /* 0x000fe40007ffe0ff */
[----:B------:R-:W-:Y:S01]  /*74a0*/  ISETP.NE.AND P1, PT, R147, RZ, PT ;  /* 0x000000ff9300720c */ /* 0x000fe20003f25270 */
[C---:B------:R-:W-:Y:S02]  /*74b0*/  IMAD R179, R25.reuse, c[0x0][0x1c4], R172 ;  /* 0x0000710019b37a24 */ /* 0x040fe400078e02ac */
[----:B0-----:R-:W-:-:S05]  /*74c0*/  IMAD.WIDE.U32 R4, R25, c[0x0][0x1c0], R6 ;  /* 0x0000700019047a25 */ /* 0x001fca00078e0006 */
[----:B------:R-:W-:Y:S02]  /*74d0*/  IADD3 R5, R5, R179, RZ ;  /* 0x000000b305057210 */ /* 0x000fe40007ffe0ff */
[----:B------:R-:W-:-:S04]  /*74e0*/  LEA R6, P0, R4, c[0x0][0x230], 0x2 ;  /* 0x00008c0004067a11 */ /* 0x000fc800078010ff */
[----:B------:R-:W-:Y:S02]  /*74f0*/  LEA.HI.X R7, R4, c[0x0][0x234], R5, 0x2, P0 ;  /* 0x00008d0004077a11 */ /* 0x000fe400000f1405 */
[----:B------:R-:W-:Y:S02]  /*7500*/  LEA R4, R0, R25, 0x8 ;  /* 0x0000001900047211 */ /* 0x000fe400078e40ff */
[----:B------:R-:W-:Y:S02]  /*7510*/  @P1 IADD3 R4, R147, 0x200, RZ ;  /* 0x0000020093041810 */ /* 0x000fe40007ffe0ff */
[----:B------:R-:W-:Y:S02]  /*7520*/  ISETP.GE.AND P0, PT, R164, 0x2, PT ;  /* 0x00000002a400780c */ /* 0x000fe40003f06270 */
[----:B------:R-:W-:Y:S02]  /*7530*/  SHF.L.U32 R181, R4, 0x2, RZ ;  /* 0x0000000204b57819 */ /* 0x000fe400000006ff */
[----:B------:R-:W-:Y:S01]  /*7540*/  ISETP.NE.OR P0, PT, R165, RZ, !P0 ;  /* 0x000000ffa500720c */ /* 0x000fe20004705670 */
        /* <DEDUP_REMOVED lines=9> */
[----:B------:R-:W-:-:S04]  /*75e0*/  FMUL.FTZ R225, R225, R86 ;  /* 0x00000056e1e17220 */ /* 0x000fc80000410000 */
        /* <DEDUP_REMOVED lines=22> */
[----:B---3--:R-:W-:Y:S04]  /*7750*/  STS.U16 [R124], R23 ;  /* 0x000000177c007388 */ /* 0x008fe80000000400 */
[----:B----4-:R-:W-:Y:S04]  /*7760*/  STS.U16 [R123+0x40], R22 ;  /* 0x000040167b007388 */ /* 0x010fe80000000400 */
[----:B--2---:R-:W-:Y:S04]  /*7770*/  STS.U16 [R122+0x80], R161 ;  /* 0x000080a17a007388 */ /* 0x004fe80000000400 */
        /* <DEDUP_REMOVED lines=27> */
[----:B------:R-:W2:Y:S04]  /*7930*/  LDS.U16 R168, [R106+0x14] ;  /* 0x000014006aa87984 */ /* 0x000ea80000000400 */
[----:B------:R-:W4:Y:S04]  /*7940*/  LDS.U16 R167, [R106+0x16] ;  /* 0x000016006aa77984 */ /* 0x000f280000000400 */
[----:B------:R-:W4:Y:S04]  /*7950*/  LDS.U16 R162, [R106+0x18] ;  /* 0x000018006aa27984 */ /* 0x000f280000000400 */
[----:B------:R-:W4:Y:S04]  /*7960*/  LDS.U16 R161, [R106+0x1a] ;  /* 0x00001a006aa17984 */ /* 0x000f280000000400 */
[----:B------:R-:W4:Y:S04]  /*7970*/  LDS.U16 R160, [R106+0x1c] ;  /* 0x00001c006aa07984 */ /* 0x000f280000000400 */
[----:B------:R-:W4:Y:S04]  /*7980*/  LDS.U16 R158, [R106+0x1e] ;  /* 0x00001e006a9e7984 */ /* 0x000f280000000400 */
[----:B------:R1:W5:Y:S04]  /*7990*/  LDG.E R7, [R6.64] ;  /* 0x0000000a06077981 */ /* 0x000368000c1e1900 */
[----:B0-----:R0:W-:Y:S04]  /*79a0*/  STS [R181+0x1d10], R220 ;  /* 0x001d10dcb5007388 */ /* 0x0011e80000000800 */
[----:B------:R-:W-:Y:S01]  /*79b0*/  BAR.SYNC.DEFER_BLOCKING 0x0 ;  /* 0x0000000000007b1d */ /* 0x000fe20000010000 */
[----:B------:R-:W-:-:S02]  /*79c0*/  FMUL.FTZ R179, R180, R87 ;  /* 0x00000057b4b37220 */ /* 0x000fc40000410000 */
[C---:B------:R-:W-:Y:S02]  /*79d0*/  FMUL.FTZ R178, R180.reuse, R86 ;  /* 0x00000056b4b27220 */ /* 0x040fe40000410000 */
[C---:B-1----:R-:W-:Y:S02]  /*79e0*/  FMUL.FTZ R177, R180.reuse, R85 ;  /* 0x00000055b4b17220 */ /* 0x042fe40000410000 */
[----:B------:R-:W1:Y:S01]  /*79f0*/  MUFU.EX2 R179, R179 ;  /* 0x000000b300b37308 */ /* 0x000e620000000800 */
[----:B------:R-:W-:Y:S01]  /*7a00*/  FMUL.FTZ R23, R180, R84 ;  /* 0x00000054b4177220 */ /* 0x000fe20000410000 */
[----:B--2---:R-:W-:Y:S02]  /*7a10*/  HADD2.F32 R156, -RZ, R156.H0_H0 ;  /* 0x2000009cff9c7230 */ /* 0x004fe40000004100 */
[----:B---3--:R-:W-:-:S04]  /*7a20*/  HADD2.F32 R154, -RZ, R154.H0_H0 ;  /* 0x2000009aff9a7230 */ /* 0x008fc80000004100 */
[----:B------:R-:W2:Y:S01]  /*7a30*/  MUFU.EX2 R178, R178 ;  /* 0x000000b200b27308 */ /* 0x000ea20000000800 */
[----:B------:R-:W-:Y:S01]  /*7a40*/  FMUL.FTZ R22, R180, R83 ;  /* 0x00000053b4167220 */ /* 0x000fe20000410000 */
[----:B------:R3:W5:Y:S06]  /*7a50*/  @!P0 LDG.E.64 R20, [R4.64] ;  /* 0x0000000a04148981 */ /* 0x00076c000c1e1b00 */
[----:B------:R-:W0:Y:S01]  /*7a60*/  MUFU.EX2 R177, R177 ;  /* 0x000000b100b17308 */ /* 0x000e220000000800 */
[----:B----4-:R-:W-:Y:S02]  /*7a70*/  HADD2.F32 R176, -RZ, R176.H0_H0 ;  /* 0x200000b0ffb07230 */ /* 0x010fe40000004100 */
[----:B---3--:R-:W-:-:S05]  /*7a80*/  HADD2.F32 R4, -RZ, R105.H0_H0 ;  /* 0x20000069ff047230 */ /* 0x008fca0000004100 */
[----:B------:R-:W3:Y:S01]  /*7a90*/  MUFU.EX2 R23, R23 ;  /* 0x0000001700177308 */ /* 0x000ee20000000800 */
[----:B------:R-:W-:Y:S02]  /*7aa0*/  FMUL.FTZ R5, R4, R87 ;  /* 0x0000005704057220 */ /* 0x000fe40000410000 */
[----:B------:R-:W-:Y:S02]  /*7ab0*/  FMUL.FTZ R229, R156, R229 ;  /* 0x000000e59ce57220 */ /* 0x000fe40000410000 */
[----:B------:R-:W-:Y:S01]  /*7ac0*/  FMUL.FTZ R224, R154, R5 ;  /* 0x000000059ae07220 */ /* 0x000fe20000410000 */
[----:B------:R-:W-:Y:S01]  /*7ad0*/  HADD2.F32 R6, -RZ, R101.H0_H0 ;  /* 0x20000065ff067230 */ /* 0x000fe20000004100 */
[----:B------:R-:W-:Y:S01]  /*7ae0*/  FMUL.FTZ R188, R180, R82 ;  /* 0x00000052b4bc7220 */ /* 0x000fe20000410000 */
[----:B0-----:R-:W-:Y:S01]  /*7af0*/  HADD2.F32 R181, -RZ, R102.H0_H0 ;  /* 0x20000066ffb57230 */ /* 0x001fe20000004100 */
[----:B------:R-:W0:Y:S01]  /*7b00*/  MUFU.EX2 R22, R22 ;  /* 0x0000001600167308 */ /* 0x000e220000000800 */
[----:B------:R-:W-:Y:S01]  /*7b10*/  HADD2.F32 R175, -RZ, R175.H0_H0 ;  /* 0x200000afffaf7230 */ /* 0x000fe20000004100 */
[----:B-1----:R-:W-:-:S02]  /*7b20*/  FMUL.FTZ R189, R220, R179 ;  /* 0x000000b3dcbd7220 */ /* 0x002fc40000410000 */
[----:B------:R-:W-:Y:S02]  /*7b30*/  FMUL.FTZ R225, R176, R225 ;  /* 0x000000e1b0e17220 */ /* 0x000fe40000410000 */
[----:B------:R-:W-:Y:S01]  /*7b40*/  FFMA.FTZ R5, R229, R179, R224 ;  /* 0x000000b3e5057223 */ /* 0x000fe200000100e0 */
[----:B------:R-:W-:Y:S01]  /*7b50*/  HADD2.F32 R174, -RZ, R174.H0_H0 ;  /* 0x200000aeffae7230 */ /* 0x000fe20000004100 */
[----:B------:R-:W-:Y:S01]  /*7b60*/  FMUL.FTZ R187, R180, R81 ;  /* 0x00000051b4bb7220 */ /* 0x000fe20000410000 */
[----:B------:R-:W1:Y:S01]  /*7b70*/  MUFU.EX2 R188, R188 ;  /* 0x000000bc00bc7308 */ /* 0x000e620000000800 */
[----:B------:R-:W-:Y:S02]  /*7b80*/  FMUL.FTZ R4, R6, R83 ;  /* 0x0000005306047220 */ /* 0x000fe40000410000 */
[----:B------:R-:W-:Y:S02]  /*7b90*/  FMUL.FTZ R181, R181, R84 ;  /* 0x00000054b5b57220 */ /* 0x000fe40000410000 */
[----:B--2---:R-:W-:-:S02]  /*7ba0*/  FMUL.FTZ R6, R178, R189 ;  /* 0x000000bdb2067220 */ /* 0x004fc40000410000 */
[----:B------:R-:W-:Y:S02]  /*7bb0*/  FMUL.FTZ R222, R175, R222 ;  /* 0x000000deafde7220 */ /* 0x000fe40000410000 */
        /* <DEDUP_REMOVED lines=9> */
[----:B------:R-:W-:Y:S01]  /*7c50*/  FMUL.FTZ R185, R180, R79 ;  /* 0x0000004fb4b97220 */ /* 0x000fe20000410000 */
[----:B------:R-:W4:Y:S01]  /*7c60*/  MUFU.EX2 R186, R186 ;  /* 0x000000ba00ba7308 */ /* 0x000f220000000800 */
[----:B---3--:R-:W-:Y:S01]  /*7c70*/  FMUL.FTZ R181, R23, R6 ;  /* 0x0000000617b57220 */ /* 0x008fe20000410000 */
[----:B------:R-:W-:Y:S01]  /*7c80*/  HADD2.F32 R171, -RZ, R171.H0_H0 ;  /* 0x200000abffab7230 */ /* 0x000fe20000004100 */
[----:B------:R-:W-:-:S02]  /*7c90*/  FMUL.FTZ R207, R173, R4 ;  /* 0x00000004adcf7220 */ /* 0x000fc40000410000 */
[----:B------:R-:W-:Y:S01]  /*7ca0*/  FMUL.FTZ R193, R180, R78 ;  /* 0x0000004eb4c17220 */ /* 0x000fe20000410000 */
[----:B------:R-:W-:Y:S01]  /*7cb0*/  HADD2.F32 R170, -RZ, R170.H0_H0 ;  /* 0x200000aaffaa7230 */ /* 0x000fe20000004100 */
[----:B------:R-:W-:Y:S01]  /*7cc0*/  FFMA.FTZ R5, R23, R5, R216 ;  /* 0x0000000517057223 */ /* 0x000fe200000100d8 */
[----:B------:R-:W3:Y:S01]  /*7cd0*/  MUFU.EX2 R185, R185 ;  /* 0x000000b900b97308 */ /* 0x000ee20000000800 */
[----:B0-----:R-:W-:Y:S01]  /*7ce0*/  FMUL.FTZ R181, R22, R181 ;  /* 0x000000b516b57220 */ /* 0x001fe20000410000 */
[----:B------:R0:W0:Y:S01]  /*7cf0*/  @P0 LDS R217, [R147.X4+0x2514] ;  /* 0x0025140093d90984 */ /* 0x0000220000004800 */
[----:B------:R-:W-:Y:S02]  /*7d00*/  FMUL.FTZ R219, R172, R219 ;  /* 0x000000dbacdb7220 */ /* 0x000fe40000410000 */
[----:B------:R-:W-:Y:S02]  /*7d10*/  FFMA.FTZ R5, R22, R5, R207 ;  /* 0x0000000516057223 */ /* 0x000fe400000100cf */
[----:B------:R-:W-:Y:S01]  /*7d20*/  FMUL.FTZ R199, R180, R77 ;  /* 0x0000004db4c77220 */ /* 0x000fe20000410000 */
[----:B------:R-:W3:Y:S01]  /*7d30*/  MUFU.EX2 R193, R193 ;  /* 0x000000c100c17308 */ /* 0x000ee20000000800 */
[----:B-1----:R-:W-:-:S02]  /*7d40*/  FMUL.FTZ R4, R188, R181 ;  /* 0x000000b5bc047220 */ /* 0x002fc40000410000 */
[----:B------:R-:W-:Y:S02]  /*7d50*/  FMUL.FTZ R218, R171, R218 ;  /* 0x000000daabda7220 */ /* 0x000fe40000410000 */
[----:B------:R-:W-:Y:S01]  /*7d60*/  FFMA.FTZ R5, R188, R5, R219 ;  /* 0x00000005bc057223 */ /* 0x000fe200000100db */
[----:B------:R-:W-:Y:S01]  /*7d70*/  HADD2.F32 R169, -RZ, R169.H0_H0 ;  /* 0x200000a9ffa97230 */ /* 0x000fe20000004100 */
[----:B------:R-:W-:Y:S01]  /*7d80*/  FMUL.FTZ R198, R180, R76 ;  /* 0x0000004cb4c67220 */ /* 0x000fe20000410000 */
[----:B------:R-:W1:Y:S01]  /*7d90*/  MUFU.EX2 R199, R199 ;  /* 0x000000c700c77308 */ /* 0x000e620000000800 */
[C---:B--2---:R-:W-:Y:S02]  /*7da0*/  FMUL.FTZ R181, R187.reuse, R4 ;  /* 0x00000004bbb57220 */ /* 0x044fe40000410000 */
[----:B------:R-:W-:Y:S02]  /*7db0*/  FMUL.FTZ R215, R170, R215 ;  /* 0x000000d7aad77220 */ /* 0x000fe40000410000 */
[----:B------:R-:W-:Y:S01]  /*7dc0*/  FFMA.FTZ R5, R187, R5, R218 ;  /* 0x00000005bb057223 */ /* 0x000fe200000100da */
[----:B------:R-:W-:Y:S01]  /*7dd0*/  HADD2.F32 R168, -RZ, R168.H0_H0 ;  /* 0x200000a8ffa87230 */ /* 0x000fe20000004100 */
[----:B------:R-:W-:Y:S01]  /*7de0*/  FMUL.FTZ R197, R180, R75 ;  /* 0x0000004bb4c57220 */ /* 0x000fe20000410000 */
[----:B------:R-:W2:Y:S01]  /*7df0*/  MUFU.EX2 R198, R198 ;  /* 0x000000c600c67308 */ /* 0x000ea20000000800 */
[----:B----4-:R-:W-:-:S02]  /*7e00*/  FMUL.FTZ R4, R186, R181 ;  /* 0x000000b5ba047220 */ /* 0x010fc40000410000 */
[----:B------:R-:W-:Y:S02]  /*7e10*/  FMUL.FTZ R206, R169, R206 ;  /* 0x000000cea9ce7220 */ /* 0x000fe40000410000 */
[----:B------:R-:W-:Y:S01]  /*7e20*/  FFMA.FTZ R5, R186, R5, R215 ;  /* 0x00000005ba057223 */ /* 0x000fe200000100d7 */
[----:B------:R-:W-:Y:S01]  /*7e30*/  HADD2.F32 R167, -RZ, R167.H0_H0 ;  /* 0x200000a7ffa77230 */ /* 0x000fe20000004100 */
[----:B------:R-:W-:Y:S01]  /*7e40*/  FMUL.FTZ R196, R180, R74 ;  /* 0x0000004ab4c47220 */ /* 0x000fe20000410000 */
[----:B------:R-:W4:Y:S01]  /*7e50*/  MUFU.EX2 R197, R197 ;  /* 0x000000c500c57308 */ /* 0x000f220000000800 */
        /* <DEDUP_REMOVED lines=10> */
[C---:B-1----:R-:W-:Y:S01]  /*7f00*/  FMUL.FTZ R181, R199.reuse, R4 ;  /* 0x00000004c7b57220 */ /* 0x042fe20000410000 */
[----:B------:R-:W1:Y:S01]  /*7f10*/  MUFU.EX2 R200, R200 ;  /* 0x000000c800c87308 */ /* 0x000e620000000800 */
[----:B------:R-:W-:Y:S02]  /*7f20*/  FMUL.FTZ R213, R162, R213 ;  /* 0x000000d5a2d57220 */ /* 0x000fe40000410000 */
[----:B------:R-:W-:Y:S01]  /*7f30*/  FFMA.FTZ R5, R199, R5, R210 ;  /* 0x00000005c7057223 */ /* 0x000fe200000100d2 */
[----:B------:R-:W-:Y:S01]  /*7f40*/  HADD2.F32 R160, -RZ, R160.H0_H0 ;  /* 0x200000a0ffa07230 */ /* 0x000fe20000004100 */
[----:B--2---:R-:W-:-:S02]  /*7f50*/  FMUL.FTZ R4, R198, R181 ;  /* 0x000000b5c6047220 */ /* 0x004fc40000410000 */
[----:B------:R-:W-:Y:S02]  /*7f60*/  FMUL.FTZ R208, R161, R208 ;  /* 0x000000d0a1d07220 */ /* 0x000fe40000410000 */
[----:B------:R-:W-:Y:S01]  /*7f70*/  FFMA.FTZ R5, R198, R5, R213 ;  /* 0x00000005c6057223 */ /* 0x000fe200000100d5 */
[----:B------:R-:W-:Y:S01]  /*7f80*/  HADD2.F32 R158, -RZ, R158.H0_H0 ;  /* 0x2000009eff9e7230 */ /* 0x000fe20000004100 */
[C---:B----4-:R-:W-:Y:S02]  /*7f90*/  FMUL.FTZ R181, R197.reuse, R4 ;  /* 0x00000004c5b57220 */ /* 0x050fe40000410000 */
[----:B------:R-:W-:Y:S02]  /*7fa0*/  FMUL.FTZ R211, R160, R211 ;  /* 0x000000d3a0d37220 */ /* 0x000fe40000410000 */
[----:B------:R-:W-:Y:S02]  /*7fb0*/  FFMA.FTZ R5, R197, R5, R208 ;  /* 0x00000005c5057223 */ /* 0x000fe400000100d0 */
[----:B---3--:R-:W-:-:S02]  /*7fc0*/  FMUL.FTZ R181, R196, R181 ;  /* 0x000000b5c4b57220 */ /* 0x008fc40000410000 */
[----:B------:R-:W-:Y:S02]  /*7fd0*/  FMUL.FTZ R195, R158, R195 ;  /* 0x000000c39ec37220 */ /* 0x000fe40000410000 */
[----:B------:R-:W-:Y:S02]  /*7fe0*/  FFMA.FTZ R5, R196, R5, R211 ;  /* 0x00000005c4057223 */ /* 0x000fe400000100d3 */
[C---:B-1----:R-:W-:Y:S02]  /*7ff0*/  FMUL.FTZ R4, R200.reuse, R181 ;  /* 0x000000b5c8047220 */ /* 0x042fe40000410000 */
[----:B------:R-:W-:Y:S01]  /*8000*/  FFMA.FTZ R5, R200, R5, R195 ;  /* 0x00000005c8057223 */ /* 0x000fe200000100c3 */
[----:B------:R-:W-:Y:S05]  /*8010*/  @P0 BRA `(.L_x_3230) ;  /* 0x0000008000000947 */ /* 0x000fea0003800000 */
[----:B0-----:R-:W-:Y:S02]  /*8020*/  ISETP.NE.AND P0, PT, R164, c[0x0][0x174], PT ;  /* 0x00005d00a4007a0c */ /* 0x001fe40003f05270 */
[----:B------:R-:W-:-:S11]  /*8030*/  MOV R217, 0x3f800000 ;  /* 0x3f80000000d97802 */ /* 0x000fd60000000f00 */
[----:B------:R-:W-:-:S04]  /*8040*/  @P0 IADD3 R181, -R141, c[0x0][0x174], RZ ;  /* 0x00005d008db50a10 */ /* 0x000fc80007ffe1ff */
[----:B------:R-:W-:-:S04]  /*8050*/  @P0 LEA.HI R6, R181, R181, RZ, 0x1 ;  /* 0x000000b5b5060211 */ /* 0x000fc800078f08ff */
[----:B------:R-:W-:-:S04]  /*8060*/  @P0 LOP3.LUT R6, R6, 0xfffffe, RZ, 0xc0, !PT ;  /* 0x00fffffe06060812 */ /* 0x000fc800078ec0ff */
[----:B------:R-:W-:-:S04]  /*8070*/  @P0 IADD3 R6, -R6, R181, RZ ;  /* 0x000000b506060210 */ /* 0x000fc80007ffe1ff */
[----:B------:R-:W-:-:S05]  /*8080*/  @P0 LEA R6, R6, R25, 0x8 ;  /* 0x0000001906060211 */ /* 0x000fca00078e40ff */
[----:B------:R0:W1:Y:S02]  /*8090*/  @P0 LDS R217, [R6.X4+0x1d10] ;  /* 0x001d100006d90984 */ /* 0x0000640000004800 */
.L_x_3230:
[----:B0-----:R-:W-:Y:S05]  /*80a0*/  BSYNC B0 ;  /* 0x0000000000007941 */ /* 0x001fea0003800000 */
.L_x_3229:
        /* <DEDUP_REMOVED lines=26> */
.L_x_3288:
        /* <DEDUP_REMOVED lines=21> */
[----:B------:R-:W-:Y:S01]  /*83a0*/  MOV R209, R7 ;  /* 0x0000000700d17202 */ /* 0x000fe20000000f00 */
[----:B------:R-:W-:Y:S02]  /*83b0*/  IMAD.MOV.U32 R221, RZ, RZ, R6 ;  /* 0x000000ffffdd7224 */ /* 0x000fe400078e0006 */
[----:B------:R0:W3:Y:S04]  /*83c0*/  SHFL.UP PT, R223, R6, 0x10, RZ ;  /* 0x0600000006df7989 */ /* 0x0000e800000e00ff */
.L_x_3289:
        /* <DEDUP_REMOVED lines=10> */
[----:B-1----:R-:W-:Y:S05]  /*8470*/  CALL.REL.NOINC `($__internal_130_$__cuda_sm70_shflsync_idx_p) ;  /* 0x00005a3000007944 */ /* 0x002fea0003c00000 */
.L_x_3235:
[----:B------:R-:W-:Y:S05]  /*8480*/  BRA.CONV ~URZ, `(.L_x_3236) ;  /* 0x000000637f007947 */ /* 0x000fea000b800000 */
[----:B0-----:R-:W-:Y:S01]  /*8490*/  HFMA2.MMA R209, -RZ, RZ, 0, 1.847743988037109375e-06 ;  /* 0x0000001fffd17435 */ /* 0x001fe200000001ff */
[----:B------:R-:W-:Y:S01]  /*84a0*/  MOV R7, R227 ;  /* 0x000000e300077202 */ /* 0x000fe20000000f00 */
[----:B------:R-:W-:Y:S01]  /*84b0*/  IMAD.MOV.U32 R226, RZ, RZ, 0x1f ;  /* 0x0000001fffe27424 */ /* 0x000fe200078e00ff */
[----:B-1----:R-:W-:-:S02]  /*84c0*/  MOV R6, 0xffffffff ;  /* 0xffffffff00067802 */ /* 0x002fc40000000f00 */
[----:B------:R-:W-:Y:S02]  /*84d0*/  MOV R4, 0x84f0 ;  /* 0x000084f000047802 */ /* 0x000fe40000000f00 */
[----:B------:R-:W-:Y:S05]  /*84e0*/  CALL.REL.NOINC `($__internal_130_$__cuda_sm70_shflsync_idx_p) ;  /* 0x000059c000007944 */ /* 0x000fea0003c00000 */
.L_x_3236:
[----:B------:R-:W-:Y:S05]  /*84f0*/  BRA.DIV ~URZ, `(.L_x_3237) ;  /* 0x00004ff27f007947 */ /* 0x000fea000b800000 */
[----:B------:R-:W2:Y:S04]  /*8500*/  SHFL.IDX PT, R20, R20, RZ, 0x1f ;  /* 0x00001fff14147589 */ /* 0x000ea800000e0000 */
[----:B------:R3:W4:Y:S04]  /*8510*/  SHFL.IDX PT, R5, R21, RZ, 0x1f ;  /* 0x00001fff15057589 */ /* 0x00072800000e0000 */
[----:B------:R-:W0:Y:S04]  /*8520*/  SHFL.UP PT, R221, R221, 0x1, RZ ;  /* 0x04200000dddd7989 */ /* 0x000e2800000e00ff */
[----:B------:R3:W1:Y:S02]  /*8530*/  SHFL.UP PT, R228, R227, 0x1, RZ ;  /* 0x04200000e3e47989 */ /* 0x00066400000e00ff */
.L_x_3290:
[----:B01----:R-:W0:Y:S01]  /*8540*/  LDS.64 R6, [R147.X16+0x1900] ;  /* 0x0019000093067984 */ /* 0x003e22000000ca00 */
[----:B--2---:R-:W-:Y:S01]  /*8550*/  MOV R4, R20 ;  /* 0x0000001400047202 */ /* 0x004fe20000000f00 */
[----:B----4-:R-:W-:-:S04]  /*8560*/  @P1 FFMA.FTZ R5, R5, R221, R228 ;  /* 0x000000dd05051223 */ /* 0x010fc800000100e4 */
[----:B------:R-:W-:Y:S02]  /*8570*/  @P1 FMUL.FTZ R4, R4, R221 ;  /* 0x000000dd04041220 */ /* 0x000fe40000410000 */
[C---:B0-----:R-:W-:Y:S02]  /*8580*/  FFMA.FTZ R7, R6.reuse, R5, R7 ;  /* 0x0000000506077223 */ /* 0x041fe40000010007 */
[----:B------:R-:W-:-:S05]  /*8590*/  FMUL.FTZ R6, R6, R4 ;  /* 0x0000000406067220 */ /* 0x000fca0000410000 */
[----:B------:R0:W-:Y:S02]  /*85a0*/  STS.128 [R147.X16+0x1900], R4 ;  /* 0x0019000493007388 */ /* 0x0001e4000000cc00 */
.L_x_3232:
[----:B0-----:R-:W-:Y:S05]  /*85b0*/  BSYNC B0 ;  /* 0x0000000000007941 */ /* 0x001fea0003800000 */
.L_x_3231:
[----:B------:R-:W-:Y:S01]  /*85c0*/  WARPSYNC 0xffffffff ;  /* 0xffffffff00007948 */ /* 0x000fe20003800000 */
[----:B------:R-:W-:Y:S01]  /*85d0*/  BAR.SYNC.DEFER_BLOCKING 0x0 ;  /* 0x0000000000007b1d */ /* 0x000fe20000010000 */
[----:B-1----:R-:W-:Y:S01]  /*85e0*/  FMUL.FTZ R7, R200, R217 ;  /* 0x000000d9c8077220 */ /* 0x002fe20000410000 */
[----:B------:R-:W-:Y:S01]  /*85f0*/  ISETP.GE.AND P0, PT, R164, c[0x0][0x174], PT ;  /* 0x00005d00a4007a0c */ /* 0x000fe20003f06270 */
[----:B------:R-:W-:Y:S01]  /*8600*/  FFMA.FTZ R5, R200, R212, R205 ;  /* 0x000000d4c8057223 */ /* 0x000fe200000100cd */
[----:B---3--:R-:W-:Y:S01]  /*8610*/  HFMA2.MMA R21, -RZ, RZ, 0, 0 ;  /* 0x00000000ff157435 */ /* 0x008fe200000001ff */
        /* <DEDUP_REMOVED lines=33> */
[C---:B------:R-:W-:Y:S02]  /*8830*/  FMUL.FTZ R4, R22.reuse, R7 ;  /* 0x0000000716047220 */ /* 0x040fe40000410000 */
[C---:B------:R-:W-:Y:S02]  /*8840*/  FFMA.FTZ R223, R23.reuse, R222, R216 ;  /* 0x000000de17df7223 */ /* 0x040fe400000100d8 */
[----:B------:R-:W-:Y:S02]  /*8850*/  FMUL.FTZ R4, R23, R4 ;  /* 0x0000000417047220 */ /* 0x000fe40000410000 */
[----:B------:R-:W-:-:S02]  /*8860*/  FFMA.FTZ R216, R22, R223, R207 ;  /* 0x000000df16d87223 */ /* 0x000fc400000100cf */
[----:B------:R-:W-:Y:S02]  /*8870*/  FMUL.FTZ R7, R177, R4 ;  /* 0x00000004b1077220 */ /* 0x000fe40000410000 */
[----:B------:R-:W-:Y:S02]  /*8880*/  FFMA.FTZ R219, R188, R216, R219 ;  /* 0x000000d8bcdb7223 */ /* 0x000fe400000100db */
        /* <DEDUP_REMOVED lines=24> */
.L_x_3291:
        /* <DEDUP_REMOVED lines=26> */
.L_x_3292:
        /* <DEDUP_REMOVED lines=11> */
.L_x_3239:
[----:B-12---:R-:W-:Y:S05]  /*8c60*/  BSYNC B0 ;  /* 0x0000000000007941 */ /* 0x006fea0003800000 */
.L_x_3238:
[----:B------:R-:W-:Y:S01]  /*8c70*/  WARPSYNC 0xffffffff ;  /* 0xffffffff00007948 */ /* 0x000fe20003800000 */
[----:B------:R-:W-:Y:S01]  /*8c80*/  BAR.SYNC.DEFER_BLOCKING 0x0 ;  /* 0x0000000000007b1d */ /* 0x000fe20000010000 */
[----:B------:R-:W-:Y:S01]  /*8c90*/  HADD2.F32 R209, -RZ, R163.H0_H0 ;  /* 0x200000a3ffd17230 */ /* 0x000fe20000004100 */
[----:B------:R-:W-:Y:S01]  /*8ca0*/  ISETP.NE.AND P2, PT, R147, RZ, PT ;  /* 0x000000ff9300720c */ /* 0x000fe20003f45270 */
[----:B------:R-:W-:Y:S01]  /*8cb0*/  HADD2.F32 R214, -RZ, R105.H0_H0 ;  /* 0x20000069ffd67230 */ /* 0x000fe20000004100 */
[----:B------:R-:W-:Y:S02]  /*8cc0*/  LEA.HI.SX32 R226, R144, R144, 0x1b ;  /* 0x0000009090e27211 */ /* 0x000fe400078fdaff */
[----:B0-----:R-:W-:Y:S01]  /*8cd0*/  FMUL.FTZ R5, R209, R88 ;  /* 0x00000058d1057220 */ /* 0x001fe20000410000 */
[----:B------:R-:W-:Y:S01]  /*8ce0*/  BSSY B0, `(.L_x_3242) ;  /* 0x00000a6000007945 */ /* 0x000fe20003800000 */
[----:B------:R-:W0:Y:S07]  /*8cf0*/  LDS R4, [R147.X8+0x1b14] ;  /* 0x001b140093047984 */ /* 0x000e2e0000008800 */
[----:B------:R1:W-:Y:S01]  /*8d00*/  @!P2 STS.64 [R25.X8+0x2610], R20 ;  /* 0x002610141900a388 */ /* 0x0003e20000008a00 */
[----:B0-----:R-:W-:-:S02]  /*8d10*/  FFMA.FTZ R217, R4, R217, R212 ;  /* 0x000000d904d97223 */ /* 0x001fc400000100d4 */
[----:B------:R-:W-:Y:S02]  /*8d20*/  FFMA.FTZ R212, R156, -R5, R229 ;  /* 0x800000059cd47223 */ /* 0x000fe400000100e5 */
[----:B------:R-:W-:Y:S01]  /*8d30*/  FFMA.FTZ R221, R200, R217, R205 ;  /* 0x000000d9c8dd7223 */ /* 0x000fe200000100cd */
[----:B------:R-:W-:Y:S01]  /*8d40*/  HADD2.F32 R205, -RZ, R104.H0_H0 ;  /* 0x20000068ffcd7230 */ /* 0x000fe20000004100 */
[----:B------:R-:W-:Y:S01]  /*8d50*/  FMUL.FTZ R5, R214, R87 ;  /* 0x00000057d6057220 */ /* 0x000fe20000410000 */
[----:B------:R-:W-:Y:S01]  /*8d60*/  HADD2.F32 R200, -RZ, R103.H0_H0 ;  /* 0x20000067ffc87230 */ /* 0x000fe20000004100 */
[----:B------:R-:W-:Y:S02]  /*8d70*/  FFMA.FTZ R4, R72, R229, RZ ;  /* 0x000000e548047223 */ /* 0x000fe400000100ff */
[----:B------:R-:W-:Y:S02]  /*8d80*/  FFMA.FTZ R220, R196, R221, R201 ;  /* 0x000000ddc4dc7223 */ /* 0x000fe400000100c9 */
[----:B------:R-:W-:-:S02]  /*8d90*/  FFMA.FTZ R196, R154, -R5, R227 ;  /* 0x800000059ac47223 */ /* 0x000fc400000100e3 */
[----:B------:R-:W-:Y:S02]  /*8da0*/  FMUL.FTZ R5, R205, R86 ;  /* 0x00000056cd057220 */ /* 0x000fe40000410000 */
[----:B------:R-:W-:Y:S02]  /*8db0*/  FFMA.FTZ R4, R71, R227, R4 ;  /* 0x000000e347047223 */ /* 0x000fe40000010004 */
[----:B------:R-:W-:Y:S02]  /*8dc0*/  FFMA.FTZ R201, R197, R220, R202 ;  /* 0x000000dcc5c97223 */ /* 0x000fe400000100ca */
[----:B------:R-:W-:Y:S02]  /*8dd0*/  FMUL.FTZ R6, R200, R85 ;  /* 0x00000055c8067220 */ /* 0x000fe40000410000 */
[----:B------:R-:W-:Y:S01]  /*8de0*/  FFMA.FTZ R197, R176, -R5, R225 ;  /* 0x80000005b0c57223 */ /* 0x000fe200000100e1 */
[----:B------:R-:W-:Y:S01]  /*8df0*/  HFMA2.MMA R5, -RZ, RZ, 0, 0 ;  /* 0x00000000ff057435 */ /* 0x000fe200000001ff */
[----:B------:R-:W-:-:S02]  /*8e00*/  FFMA.FTZ R4, R70, R225, R4 ;  /* 0x000000e146047223 */ /* 0x000fc40000010004 */
[----:B------:R-:W-:Y:S01]  /*8e10*/  FFMA.FTZ R202, R198, R201, R203 ;  /* 0x000000c9c6ca7223 */ /* 0x000fe200000100cb */
[----:B------:R-:W-:Y:S01]  /*8e20*/  HADD2.F32 R203, -RZ, R102.H0_H0 ;  /* 0x20000066ffcb7230 */ /* 0x000fe20000004100 */
[----:B------:R-:W-:Y:S02]  /*8e30*/  FFMA.FTZ R198, R175, -R6, R222 ;  /* 0x80000006afc67223 */ /* 0x000fe400000100de */
[----:B------:R-:W-:Y:S01]  /*8e40*/  FFMA.FTZ R6, R69, R222, R4 ;  /* 0x000000de45067223 */ /* 0x000fe20000010004 */
[----:B------:R-:W-:Y:S01]  /*8e50*/  MOV R4, R147 ;  /* 0x0000009300047202 */ /* 0x000fe20000000f00 */
[----:B------:R-:W-:Y:S02]  /*8e60*/  IMAD R222, R146, c[0x0][0x298], RZ ;  /* 0x0000a60092de7a24 */ /* 0x000fe400078e02ff */
[----:B------:R-:W-:Y:S02]  /*8e70*/  FMUL.FTZ R224, R203, R84 ;  /* 0x00000054cbe07220 */ /* 0x000fe40000410000 */
[----:B------:R-:W-:Y:S01]  /*8e80*/  FFMA.FTZ R199, R199, R202, R204 ;  /* 0x000000cac7c77223 */ /* 0x000fe200000100cc */
[----:B------:R-:W-:Y:S01]  /*8e90*/  HADD2.F32 R204, -RZ, R101.H0_H0 ;  /* 0x20000065ffcc7230 */ /* 0x000fe20000004100 */
[----:B------:R-:W-:-:S02]  /*8ea0*/  IMAD R7, R155, c[0x0][0x29c], R222 ;  /* 0x0000a7009b077a24 */ /* 0x000fc400078e02de */
[----:B------:R-:W-:-:S04]  /*8eb0*/  IMAD.WIDE.U32 R4, R155, c[0x0][0x298], R4 ;  /* 0x0000a6009b047a25 */ /* 0x000fc800078e0004 */
[----:B------:R-:W-:Y:S01]  /*8ec0*/  FFMA.FTZ R222, R174, -R224, R223 ;  /* 0x800000e0aede7223 */ /* 0x000fe200000100df */
[----:B------:R-:W-:Y:S01]  /*8ed0*/  IADD3 R5, R5, R7, RZ ;  /* 0x0000000705057210 */ /* 0x000fe20007ffe0ff */
[----:B------:R-:W-:Y:S01]  /*8ee0*/  FFMA.FTZ R6, R68, R223, R6 ;  /* 0x000000df44067223 */ /* 0x000fe20000010006 */
[----:B------:R-:W-:Y:S01]  /*8ef0*/  HADD2.F32 R223, -RZ, R100.H0_H0 ;  /* 0x20000064ffdf7230 */ /* 0x000fe20000004100 */
[----:B------:R-:W-:Y:S02]  /*8f00*/  FFMA.FTZ R194, R193, R199, R194 ;  /* 0x000000c7c1c27223 */ /* 0x000fe400000100c2 */
[----:B------:R-:W-:Y:S02]  /*8f10*/  FMUL.FTZ R225, R204, R83 ;  /* 0x00000053cce17220 */ /* 0x000fe40000410000 */
[----:B------:R-:W-:Y:S01]  /*8f20*/  FFMA.FTZ R185, R185, R194, R190 ;  /* 0x000000c2b9b97223 */ /* 0x000fe200000100be */
[----:B------:R-:W-:Y:S01]  /*8f30*/  HADD2.F32 R190, -RZ, R99.H0_H0 ;  /* 0x20000063ffbe7230 */ /* 0x000fe20000004100 */
[----:B------:R-:W-:-:S02]  /*8f40*/  FMUL.FTZ R7, R223, R82 ;  /* 0x00000052df077220 */ /* 0x000fc40000410000 */
[----:B------:R-:W-:Y:S01]  /*8f50*/  FFMA.FTZ R193, R173, -R225, R216 ;  /* 0x800000e1adc17223 */ /* 0x000fe200000100d8 */
[----:B------:R-:W-:Y:S01]  /*8f60*/  HADD2.F32 R225, -RZ, R94.H0_H0 ;  /* 0x2000005effe17230 */ /* 0x000fe20000004100 */
[----:B------:R-:W-:Y:S02]  /*8f70*/  FFMA.FTZ R6, R67, R216, R6 ;  /* 0x000000d843067223 */ /* 0x000fe40000010006 */
[----:B------:R-:W-:Y:S01]  /*8f80*/  FFMA.FTZ R216, R186, R185, R189 ;  /* 0x000000b9bad87223 */ /* 0x000fe200000100bd */
[----:B------:R-:W-:Y:S01]  /*8f90*/  HADD2.F32 R189, -RZ, R98.H0_H0 ;  /* 0x20000062ffbd7230 */ /* 0x000fe20000004100 */
[----:B------:R-:W-:Y:S02]  /*8fa0*/  FFMA.FTZ R186, R172, -R7, R219 ;  /* 0x80000007acba7223 */ /* 0x000fe400000100db */
[----:B------:R-:W-:Y:S02]  /*8fb0*/  FMUL.FTZ R7, R190, R81 ;  /* 0x00000051be077220 */ /* 0x000fe40000410000 */
[----:B------:R-:W-:-:S02]  /*8fc0*/  FFMA.FTZ R6, R66, R219, R6 ;  /* 0x000000db42067223 */ /* 0x000fc40000010006 */
[----:B------:R-:W-:Y:S02]  /*8fd0*/  FFMA.FTZ R219, R187, R216, R192 ;  /* 0x000000d8bbdb7223 */ /* 0x000fe400000100c0 */
[----:B------:R-:W-:Y:S02]  /*8fe0*/  FFMA.FTZ R187, R171, -R7, R218 ;  /* 0x80000007abbb7223 */ /* 0x000fe400000100da */
[----:B------:R-:W-:Y:S02]  /*8ff0*/  FFMA.FTZ R6, R65, R218, R6 ;  /* 0x000000da41067223 */ /* 0x000fe40000010006 */
[----:B------:R-:W-:Y:S02]  /*9000*/  FMUL.FTZ R7, R189, R80 ;  /* 0x00000050bd077220 */ /* 0x000fe40000410000 */
[----:B------:R-:W-:Y:S02]  /*9010*/  FFMA.FTZ R188, R188, R219, R191 ;  /* 0x000000dbbcbc7223 */ /* 0x000fe400000100bf */
[----:B------:R-:W-:-:S02]  /*9020*/  IMAD R192, R166, c[0x0][0x2a0], RZ ;  /* 0x0000a800a6c07a24 */ /* 0x000fc400078e02ff */
        /* <DEDUP_REMOVED lines=8> */
[----:B------:R-:W-:Y:S01]  /*90b0*/  IADD3 R229, R5, R229, RZ ;  /* 0x000000e505e57210 */ /* 0x000fe20007ffe0ff */
[----:B------:R-:W-:Y:S01]  /*90c0*/  FMUL.FTZ R218, R192, R79 ;  /* 0x0000004fc0da7220 */ /* 0x000fe20000410000 */
[----:B------:R-:W-:Y:S01]  /*90d0*/  LEA R6, P0, R4, c[0x0][0x318], 0x2 ;  /* 0x0000c60004067a11 */ /* 0x000fe200078010ff */
[----:B------:R-:W-:Y:S01]  /*90e0*/  FFMA.FTZ R227, R177, R180, R182 ;  /* 0x000000b4b1e37223 */ /* 0x000fe200000100b6 */
[----:B------:R-:W-:Y:S01]  /*90f0*/  IADD3 R22, P1, R8, R4, RZ ;  /* 0x0000000408167210 */ /* 0x000fe20007f3e0ff */
[----:B------:R-:W-:Y:S01]  /*9100*/  FFMA.FTZ R218, R169, -R218, R206 ;  /* 0x800000daa9da7223 */ /* 0x000fe200000100ce */
[----:B------:R-:W-:Y:S01]  /*9110*/  LEA.HI.X R7, R4, c[0x0][0x31c], R229, 0x2, P0 ;  /* 0x0000c70004077a11 */ /* 0x000fe200000f14e5 */
[----:B------:R-:W-:Y:S01]  /*9120*/  FFMA.FTZ R181, R178, R227, R181 ;  /* 0x000000e3b2b57223 */ /* 0x000fe200000100b5 */
[----:B------:R-:W-:Y:S01]  /*9130*/  HADD2.F32 R182, -RZ, R93.H0_H0 ;  /* 0x2000005dffb67230 */ /* 0x000fe20000004100 */
[----:B------:R-:W-:Y:S01]  /*9140*/  FFMA.FTZ R224, R63, R206, R224 ;  /* 0x000000ce3fe07223 */ /* 0x000fe200000100e0 */
[----:B------:R-:W-:Y:S01]  /*9150*/  HADD2.F32 R206, -RZ, R95.H0_H0 ;  /* 0x2000005fffce7230 */ /* 0x000fe20000004100 */
[----:B------:R-:W-:-:S02]  /*9160*/  FMUL.FTZ R4, R183, R78 ;  /* 0x0000004eb7047220 */ /* 0x000fc40000410000 */
[----:B------:R-:W-:Y:S02]  /*9170*/  FFMA.FTZ R179, R179, R181, R184 ;  /* 0x000000b5b3b37223 */ /* 0x000fe400000100b8 */
[----:B------:R-:W-:Y:S02]  /*9180*/  FFMA.FTZ R177, R168, -R4, R207 ;  /* 0x80000004a8b17223 */ /* 0x000fe400000100cf */
[----:B------:R-:W-:Y:S02]  /*9190*/  FMUL.FTZ R4, R206, R77 ;  /* 0x0000004dce047220 */ /* 0x000fe40000410000 */
[----:B------:R-:W-:Y:S02]  /*91a0*/  FMUL.FTZ R23, R179, R88 ;  /* 0x00000058b3177220 */ /* 0x000fe40000410000 */
[----:B------:R-:W-:Y:S02]  /*91b0*/  FFMA.FTZ R178, R167, -R4, R210 ;  /* 0x80000004a7b27223 */ /* 0x000fe400000100d2 */
[----:B------:R-:W-:-:S02]  /*91c0*/  FMUL.FTZ R231, R181, R87 ;  /* 0x00000057b5e77220 */ /* 0x000fc40000410000 */
[----:B------:R-:W-:Y:S02]  /*91d0*/  FFMA.FTZ R4, R212, R23, RZ ;  /* 0x00000017d4047223 */ /* 0x000fe400000100ff */
[----:B------:R-:W-:Y:S02]  /*91e0*/  FMUL.FTZ R5, R225, R76 ;  /* 0x0000004ce1057220 */ /* 0x000fe40000410000 */
[----:B------:R-:W-:Y:S02]  /*91f0*/  FMUL.FTZ R230, R227, R86 ;  /* 0x00000056e3e67220 */ /* 0x000fe40000410000 */
[----:B------:R-:W-:Y:S02]  /*9200*/  FFMA.FTZ R4, R196, R231, R4 ;  /* 0x000000e7c4047223 */ /* 0x000fe40000010004 */
[----:B------:R-:W-:Y:S01]  /*9210*/  FFMA.FTZ R224, R62, R207, R224 ;  /* 0x000000cf3ee07223 */ /* 0x000fe200000100e0 */
[----:B------:R-:W-:Y:S01]  /*9220*/  HADD2.F32 R207, -RZ, R92.H0_H0 ;  /* 0x2000005cffcf7230 */ /* 0x000fe20000004100 */
[----:B------:R-:W-:-:S02]  /*9230*/  FFMA.FTZ R184, R162, -R5, R213 ;  /* 0x80000005a2b87223 */ /* 0x000fc400000100d5 */
[----:B------:R-:W-:Y:S02]  /*9240*/  FMUL.FTZ R233, R180, R85 ;  /* 0x00000055b4e97220 */ /* 0x000fe40000410000 */
[----:B------:R-:W-:Y:S02]  /*9250*/  FFMA.FTZ R5, R197, R230, R4 ;  /* 0x000000e6c5057223 */ /* 0x000fe40000010004 */
[----:B------:R-:W-:Y:S02]  /*9260*/  FFMA.FTZ R224, R61, R210, R224 ;  /* 0x000000d23de07223 */ /* 0x000fe400000100e0 */
[----:B------:R-:W-:Y:S02]  /*9270*/  FMUL.FTZ R4, R215, R84 ;  /* 0x00000054d7047220 */ /* 0x000fe40000410000 */
[----:B------:R-:W-:Y:S02]  /*9280*/  FFMA.FTZ R5, R198, R233, R5 ;  /* 0x000000e9c6057223 */ /* 0x000fe40000010005 */
[----:B------:R-:W-:-:S02]  /*9290*/  FMUL.FTZ R232, R219, R82 ;  /* 0x00000052dbe87220 */ /* 0x000fc40000410000 */
[----:B------:R-:W-:Y:S02]  /*92a0*/  FMUL.FTZ R210, R182, R75 ;  /* 0x0000004bb6d27220 */ /* 0x000fe40000410000 */
[----:B------:R-:W-:Y:S02]  /*92b0*/  FFMA.FTZ R224, R60, R213, R224 ;  /* 0x000000d53ce07223 */ /* 0x000fe400000100e0 */
[-C--:B-1----:R-:W-:Y:S02]  /*92c0*/  FMUL.FTZ R21, R203, R4.reuse ;  /* 0x00000004cb157220 */ /* 0x082fe40000410000 */
[----:B------:R-:W-:Y:S02]  /*92d0*/  FMUL.FTZ R213, R188, R83 ;  /* 0x00000053bcd57220 */ /* 0x000fe40000410000 */
[----:B------:R-:W-:Y:S01]  /*92e0*/  FFMA.FTZ R4, R222, R4, R5 ;  /* 0x00000004de047223 */ /* 0x000fe20000010005 */
[----:B------:R-:W-:Y:S01]  /*92f0*/  STS [R226.X4+0x860], R21 ;  /* 0x00086015e2007388 */ /* 0x000fe20000004800 */
[----:B------:R-:W-:-:S02]  /*9300*/  FMUL.FTZ R237, R223, R232 ;  /* 0x000000e8dfed7220 */ /* 0x000fc40000410000 */
[----:B------:R-:W-:Y:S02]  /*9310*/  FFMA.FTZ R210, R161, -R210, R208 ;  /* 0x800000d2a1d27223 */ /* 0x000fe400000100d0 */
[----:B------:R-:W-:Y:S01]  /*9320*/  FFMA.FTZ R224, R59, R208, R224 ;  /* 0x000000d03be07223 */ /* 0x000fe200000100e0 */
[----:B------:R0:W-:Y:S01]  /*9330*/  STS [R226.X4+0x868], R237 ;  /* 0x000868ede2007388 */ /* 0x0001e20000004800 */
[-C--:B------:R-:W-:Y:S02]  /*9340*/  FMUL.FTZ R208, R207, R74.reuse ;  /* 0x0000004acfd07220 */ /* 0x080fe40000410000 */
[----:B------:R-:W-:Y:S01]  /*9350*/  FFMA.FTZ R5, R193, R213, R4 ;  /* 0x000000d5c1057223 */ /* 0x000fe20000010004 */
[----:B------:R-:W-:Y:S01]  /*9360*/  IADD3 R4, R141, -c[0x0][0x174], RZ ;  /* 0x80005d008d047a10 */ /* 0x000fe20007ffe0ff */
[----:B------:R-:W-:Y:S02]  /*9370*/  FMUL.FTZ R228, R221, R74 ;  /* 0x0000004adde47220 */ /* 0x000fe40000410000 */
[----:B------:R-:W-:-:S02]  /*9380*/  FMUL.FTZ R234, R185, R80 ;  /* 0x00000050b9ea7220 */ /* 0x000fc40000410000 */
[----:B------:R-:W-:Y:S02]  /*9390*/  FFMA.FTZ R208, R160, -R208, R211 ;  /* 0x800000d0a0d07223 */ /* 0x000fe400000100d3 */
[----:B------:R-:W-:Y:S02]  /*93a0*/  FFMA.FTZ R232, R186, R232, R5 ;  /* 0x000000e8bae87223 */ /* 0x000fe40000010005 */
[----:B0-----:R-:W-:Y:S02]  /*93b0*/  FMUL.FTZ R237, R216, R81 ;  /* 0x00000051d8ed7220 */ /* 0x001fe40000410000 */
[----:B------:R-:W-:Y:S02]  /*93c0*/  FMUL.FTZ R235, R204, R213 ;  /* 0x000000d5cceb7220 */ /* 0x000fe40000410000 */
[----:B------:R-:W-:Y:S01]  /*93d0*/  FFMA.FTZ R211, R58, R211, R224 ;  /* 0x000000d33ad37223 */ /* 0x000fe200000100e0 */
[----:B------:R-:W-:Y:S01]  /*93e0*/  HADD2.F32 R224, -RZ, R90.H0_H0 ;  /* 0x2000005affe07230 */ /* 0x000fe20000004100 */
[----:B------:R-:W-:Y:S01]  /*93f0*/  FMUL.FTZ R21, R205, R230 ;  /* 0x000000e6cd157220 */ /* 0x000fe20000410000 */
[----:B------:R-:W-:Y:S01]  /*9400*/  IADD3 R230, -R8, c[0x0][0x168], -R147 ;  /* 0x00005a0008e67a10 */ /* 0x000fe20007ffe993 */
[----:B------:R-:W-:Y:S01]  /*9410*/  FMUL.FTZ R213, R217, R73 ;  /* 0x00000049d9d57220 */ /* 0x000fe20000410000 */
[----:B------:R0:W-:Y:S01]  /*9420*/  STS [R226.X4+0x864], R235 ;  /* 0x000864ebe2007388 */ /* 0x0001e20000004800 */
[----:B------:R-:W-:Y:S01]  /*9430*/  FMUL.FTZ R243, R207, R228 ;  /* 0x000000e4cff37220 */ /* 0x000fe20000410000 */
[----:B------:R-:W-:Y:S01]  /*9440*/  ISETP.GE.AND P0, PT, R230, 0x1, PT ;  /* 0x00000001e600780c */ /* 0x000fe20003f06270 */
[----:B------:R-:W-:Y:S01]  /*9450*/  FMUL.FTZ R241, R189, R234 ;  /* 0x000000eabdf17220 */ /* 0x000fe20000410000 */
[----:B------:R-:W-:Y:S01]  /*9460*/  STS [R226.X4+0x858], R21 ;  /* 0x00085815e2007388 */ /* 0x000fe20000004800 */
[----:B------:R-:W-:-:S02]  /*9470*/  FFMA.FTZ R20, R187, R237, R232 ;  /* 0x000000edbb147223 */ /* 0x000fc400000100e8 */
[----:B------:R-:W-:Y:S01]  /*9480*/  FMUL.FTZ R245, R224, R213 ;  /* 0x000000d5e0f57220 */ /* 0x000fe20000410000 */
[----:B------:R1:W-:Y:S01]  /*9490*/  STS [R226.X4+0x888], R243 ;  /* 0x000888f3e2007388 */ /* 0x0003e20000004800 */
[----:B------:R-:W-:Y:S02]  /*94a0*/  FMUL.FTZ R239, R190, R237 ;  /* 0x000000edbeef7220 */ /* 0x000fe40000410000 */
[----:B0-----:R-:W-:Y:S01]  /*94b0*/  FMUL.FTZ R235, R200, R233 ;  /* 0x000000e9c8eb7220 */ /* 0x001fe20000410000 */
[----:B------:R0:W-:Y:S01]  /*94c0*/  STS [R226.X4+0x870], R241 ;  /* 0x000870f1e2007388 */ /* 0x0001e20000004800 */
[----:B------:R-:W-:Y:S02]  /*94d0*/  FFMA.FTZ R237, R191, R234, R20 ;  /* 0x000000eabfed7223 */ /* 0x000fe40000010014 */
[----:B------:R-:W-:Y:S01]  /*94e0*/  FMUL.FTZ R233, R220, R75 ;  /* 0x0000004bdce97220 */ /* 0x000fe20000410000 */
[----:B------:R-:W-:Y:S01]  /*94f0*/  STS [R226.X4+0x88c], R245 ;  /* 0x00088cf5e2007388 */ /* 0x000fe20000004800 */
[----:B------:R-:W-:-:S02]  /*9500*/  FMUL.FTZ R232, R201, R76 ;  /* 0x0000004cc9e87220 */ /* 0x000fc40000410000 */
[----:B-1----:R-:W-:Y:S01]  /*9510*/  FMUL.FTZ R243, R194, R79 ;  /* 0x0000004fc2f37220 */ /* 0x002fe20000410000 */
[----:B------:R1:W-:Y:S01]  /*9520*/  STS [R226.X4+0x86c], R239 ;  /* 0x00086cefe2007388 */ /* 0x0003e20000004800 */
[----:B------:R-:W-:Y:S02]  /*9530*/  FMUL.FTZ R234, R199, R78 ;  /* 0x0000004ec7ea7220 */ /* 0x000fe40000410000 */
[----:B0-----:R-:W-:Y:S01]  /*9540*/  FMUL.FTZ R241, R202, R77 ;  /* 0x0000004dcaf17220 */ /* 0x001fe20000410000 */
[----:B------:R0:W-:Y:S01]  /*9550*/  STS [R226.X4+0x85c], R235 ;  /* 0x00085cebe2007388 */ /* 0x0001e20000004800 */
[----:B------:R-:W-:Y:S02]  /*9560*/  FMUL.FTZ R249, R182, R233 ;  /* 0x000000e9b6f97220 */ /* 0x000fe40000410000 */
[----:B------:R-:W-:Y:S02]  /*9570*/  FMUL.FTZ R247, R225, R232 ;  /* 0x000000e8e1f77220 */ /* 0x000fe40000410000 */
[----:B------:R-:W-:Y:S01]  /*9580*/  FMUL.FTZ R231, R214, R231 ;  /* 0x000000e7d6e77220 */ /* 0x000fe20000410000 */
[----:B------:R2:W-:Y:S01]  /*9590*/  STS [R226.X4+0x884], R249 ;  /* 0x000884f9e2007388 */ /* 0x0005e20000004800 */
[----:B-1----:R-:W-:-:S02]  /*95a0*/  FMUL.FTZ R239, R192, R243 ;  /* 0x000000f3c0ef7220 */ /* 0x002fc40000410000 */
[----:B------:R-:W-:Y:S01]  /*95b0*/  FMUL.FTZ R245, R206, R241 ;  /* 0x000000f1cef57220 */ /* 0x000fe20000410000 */
[----:B------:R2:W-:Y:S01]  /*95c0*/  STS [R226.X4+0x880], R247 ;  /* 0x000880f7e2007388 */ /* 0x0005e20000004800 */
[----:B0-----:R-:W-:Y:S02]  /*95d0*/  FMUL.FTZ R235, R183, R234 ;  /* 0x000000eab7eb7220 */ /* 0x001fe40000410000 */
[----:B------:R-:W-:Y:S01]  /*95e0*/  FMUL.FTZ R21, R209, R23 ;  /* 0x00000017d1157220 */ /* 0x000fe20000410000 */
[----:B------:R2:W-:Y:S01]  /*95f0*/  STS [R226.X4+0x874], R239 ;  /* 0x000874efe2007388 */ /* 0x0005e20000004800 */
[----:B------:R-:W-:Y:S01]  /*9600*/  IMAD R5, R4, -0x400, RZ ;  /* 0xfffffc0004057824 */ /* 0x000fe200078e02ff */
[----:B------:R-:W-:Y:S01]  /*9610*/  IADD3.X R23, R9, R229, RZ, P1, !PT ;  /* 0x000000e509177210 */ /* 0x000fe20000ffe4ff */
[----:B------:R-:W-:Y:S01]  /*9620*/  FFMA.FTZ R20, R218, R243, R237 ;  /* 0x000000f3da147223 */ /* 0x000fe200000100ed */
[----:B------:R2:W-:Y:S01]  /*9630*/  STS [R226.X4+0x854], R231 ;  /* 0x000854e7e2007388 */ /* 0x0005e20000004800 */
[----:B------:R-:W-:-:S03]  /*9640*/  IMAD.WIDE R4, R5, 0x4, R6 ;  /* 0x0000000405047825 */ /* 0x000fc600078e0206 */
[----:B------:R2:W-:Y:S01]  /*9650*/  STS [R226.X4+0x87c], R245 ;  /* 0x00087cf5e2007388 */ /* 0x0005e20000004800 */
[----:B------:R-:W-:-:S03]  /*9660*/  FFMA.FTZ R229, R177, R234, R20 ;  /* 0x000000eab1e57223 */ /* 0x000fc60000010014 */
[----:B------:R2:W-:Y:S04]  /*9670*/  STS [R226.X4+0x878], R235 ;  /* 0x000878ebe2007388 */ /* 0x0005e80000004800 */
[----:B------:R2:W-:Y:S04]  /*9680*/  STS [R226.X4+0x850], R21 ;  /* 0x00085015e2007388 */ /* 0x0005e80000004800 */
[----:B------:R-:W-:Y:S06]  /*9690*/  BAR.SYNC.DEFER_BLOCKING 0x0 ;  /* 0x0000000000007b1d */ /* 0x000fec0000010000 */
[----:B------:R-:W-:Y:S05]  /*96a0*/  @!P0 BRA `(.L_x_3243) ;  /* 0x0000009000008947 */ /* 0x000fea0003800000 */
[----:B--2---:R-:W-:Y:S01]  /*96b0*/  LEA.HI.SX32 R226, R147, R147, 0x1b ;  /* 0x0000009393e27211 */ /* 0x004fe200078fdaff */
[----:B------:R-:W-:-:S02]  /*96c0*/  IMAD R152, R152, c[0x0][0x2b0], RZ ;  /* 0x0000ac0098987a24 */ /* 0x000fc400078e02ff */
[C---:B------:R-:W-:Y:S02]  /*96d0*/  IMAD.WIDE.U32 R22, R25.reuse, c[0x0][0x2b0], R22 ;  /* 0x0000ac0019167a25 */ /* 0x040fe400078e0016 */
[----:B------:R-:W0:Y:S02]  /*96e0*/  LDS R231, [R226.X4+0x850] ;  /* 0x00085000e2e77984 */ /* 0x000e240000004800 */
[----:B------:R-:W-:Y:S01]  /*96f0*/  IMAD R21, R25, c[0x0][0x2b4], R152 ;  /* 0x0000ad0019157a24 */ /* 0x000fe200078e0298 */
[----:B------:R-:W-:-:S04]  /*9700*/  LEA R20, P0, R22, c[0x0][0x318], 0x2 ;  /* 0x0000c60016147a11 */ /* 0x000fc800078010ff */
[----:B------:R-:W-:-:S04]  /*9710*/  IADD3 R21, R23, R21, RZ ;  /* 0x0000001517157210 */ /* 0x000fc80007ffe0ff */
[----:B------:R-:W-:-:S05]  /*9720*/  LEA.HI.X R21, R22, c[0x0][0x31c], R21, 0x2, P0 ;  /* 0x0000c70016157a11 */ /* 0x000fca00000f1415 */
[----:B0-----:R0:W-:Y:S02]  /*9730*/  RED.E.ADD.F32.FTZ.RN.STRONG.GPU [R20.64], R231 ;  /* 0x000000e71400798e */ /* 0x0011e4000c10e78a */
.L_x_3243:
[----:B--2---:R-:W-:Y:S05]  /*9740*/  BSYNC B0 ;  /* 0x0000000000007941 */ /* 0x004fea0003800000 */
.L_x_3242:
[----:B------:R-:W-:Y:S01]  /*9750*/  USHF.L.U32 UR18, UR5, 0x2, URZ ;  /* 0x0000000205127899 */ /* 0x000fe2000800063f */
[----:B------:R-:W-:Y:S01]  /*9760*/  LEA R6, P0, R91, R6, 0x2 ;  /* 0x000000065b067211 */ /* 0x000fe200078010ff */
[----:B------:R-:W-:Y:S01]  /*9770*/  FFMA.FTZ R229, R178, R241, R229 ;  /* 0x000000f1b2e57223 */ /* 0x000fe200000100e5 */
[----:B0-----:R-:W-:Y:S01]  /*9780*/  IADD3 R20, R147, 0x40, RZ ;  /* 0x0000004093147810 */ /* 0x001fe20007ffe0ff */
[----:B------:R-:W-:Y:S01]  /*9790*/  USHF.L.U64.HI UR7, UR5, 0x2, UR6 ;  /* 0x0000000205077899 */ /* 0x000fe20008010206 */
[----:B------:R-:W-:Y:S01]  /*97a0*/  LEA.HI.X R7, R91, R7, R89, 0x2, P0 ;  /* 0x000000075b077211 */ /* 0x000fe200000f1459 */
[----:B------:R-:W-:Y:S01]  /*97b0*/  IMAD.U32 R21, RZ, RZ, UR18 ;  /* 0x00000012ff157e24 */ /* 0x000fe2000f8e00ff */
[----:B------:R-:W-:Y:S01]  /*97c0*/  ISETP.GE.AND P0, PT, R230, 0x41, PT ;  /* 0x00000041e600780c */ /* 0x000fe20003f06270 */
[----:B------:R-:W-:Y:S01]  /*97d0*/  FFMA.FTZ R229, R184, R232, R229 ;  /* 0x000000e8b8e57223 */ /* 0x000fe200000100e5 */
[----:B------:R-:W-:Y:S01]  /*97e0*/  ULDC.64 UR8, c[0x0][0x2b0] ;  /* 0x0000ac0000087ab9 */ /* 0x000fe20000000a00 */
[----:B------:R-:W-:Y:S01]  /*97f0*/  IMAD.WIDE.U32 R6, R21, c[0x0][0x2b0], R6 ;  /* 0x0000ac0015067a25 */ /* 0x000fe200078e0006 */
[----:B------:R-:W-:Y:S01]  /*9800*/  LEA.HI.SX32 R21, R20, R147, 0x1b ;  /* 0x0000009314157211 */ /* 0x000fe200078fdaff */
[----:B------:R-:W-:Y:S01]  /*9810*/  UIMAD UR7, UR7, UR8, URZ ;  /* 0x00000008070772a4 */ /* 0x000fe2000f8e023f */
[----:B------:R-:W-:Y:S01]  /*9820*/  BSSY B0, `(.L_x_3244) ;  /* 0x0000013000007945 */ /* 0x000fe20003800000 */
[----:B------:R-:W-:-:S02]  /*9830*/  FMUL.FTZ R22, R224, R73 ;  /* 0x00000049e0167220 */ /* 0x000fc40000410000 */
[----:B------:R-:W-:Y:S01]  /*9840*/  FFMA.FTZ R229, R210, R233, R229 ;  /* 0x000000e9d2e57223 */ /* 0x000fe200000100e5 */
[----:B------:R-:W0:Y:S01]  /*9850*/  LDS R21, [R21.X4+0x950] ;  /* 0x0009500015157984 */ /* 0x000e220000004800 */
[----:B------:R-:W-:Y:S01]  /*9860*/  FFMA.FTZ R22, R158, -R22, R195 ;  /* 0x800000169e167223 */ /* 0x000fe200000100c3 */
[----:B------:R-:W-:Y:S01]  /*9870*/  UIMAD UR7, UR18, UR9, UR7 ;  /* 0x00000009120772a4 */ /* 0x000fe2000f8e0207 */
[----:B------:R-:W-:Y:S02]  /*9880*/  FFMA.FTZ R229, R208, R228, R229 ;  /* 0x000000e4d0e57223 */ /* 0x000fe400000100e5 */
[----:B------:R-:W-:Y:S02]  /*9890*/  FMUL.FTZ R226, R56, R195 ;  /* 0x000000c338e27220 */ /* 0x000fe40000410000 */
[----:B------:R-:W-:Y:S01]  /*98a0*/  FMUL.FTZ R152, R22, R213 ;  /* 0x000000d516987220 */ /* 0x000fe20000410000 */
[----:B------:R-:W-:Y:S01]  /*98b0*/  IADD3 R7, R7, UR7, RZ ;  /* 0x0000000707077c10 */ /* 0x000fe2000fffe0ff */
[----:B------:R-:W-:Y:S01]  /*98c0*/  FADD.FTZ R211, R211, R226 ;  /* 0x000000e2d3d37221 */ /* 0x000fe20000010000 */
[----:B------:R-:W-:Y:S01]  /*98d0*/  IADD3 R226, R147, 0xc0, RZ ;  /* 0x000000c093e27810 */ /* 0x000fe20007ffe0ff */
[----:B------:R-:W-:Y:S01]  /*98e0*/  FADD.FTZ R20, R229, R152 ;  /* 0x00000098e5147221 */ /* 0x000fe20000010000 */
[----:B------:R-:W-:Y:S01]  /*98f0*/  IADD3 R152, R147, 0x80, RZ ;  /* 0x0000008093987810 */ /* 0x000fe20007ffe0ff */
[----:B------:R-:W-:Y:S05]  /*9900*/  @!P0 BRA `(.L_x_3245) ;  /* 0x0000004000008947 */ /* 0x000fea0003800000 */
[----:B------:R-:W-:-:S05]  /*9910*/  MOV R23, UR18 ;  /* 0x0000001200177c02 */ /* 0x000fca0008000f00 */
[----:B------:R-:W-:-:S05]  /*9920*/  IMAD.WIDE.U32 R4, R23, c[0x0][0x2b0], R4 ;  /* 0x0000ac0017047a25 */ /* 0x000fca00078e0004 */
[----:B------:R-:W-:-:S05]  /*9930*/  IADD3 R5, R5, UR7, RZ ;  /* 0x0000000705057c10 */ /* 0x000fca000fffe0ff */
[----:B0-----:R0:W-:Y:S02]  /*9940*/  RED.E.ADD.F32.FTZ.RN.STRONG.GPU [R4.64+-0xf00], R21 ;  /* 0xfff100150400798e */ /* 0x0011e4000c10e78a */
.L_x_3245:
[----:B------:R-:W-:Y:S05]  /*9950*/  BSYNC B0 ;  /* 0x0000000000007941 */ /* 0x000fea0003800000 */
.L_x_3244:
        /* <DEDUP_REMOVED lines=14> */
.L_x_3247:
[----:B0-----:R-:W-:Y:S05]  /*9a40*/  BSYNC B0 ;  /* 0x0000000000007941 */ /* 0x001fea0003800000 */
.L_x_3246:
[----:B-1----:R0:W1:Y:S01]  /*9a50*/  LDS R5, [R226.X4+0xb50] ;  /* 0x000b5000e2057984 */ /* 0x0020620000004800 */
[----:B------:R-:W-:Y:S01]  /*9a60*/  BSSY B0, `(.L_x_3248) ;  /* 0x0000005000007945 */ /* 0x000fe20003800000 */
[----:B------:R-:W-:Y:S02]  /*9a70*/  IADD3 R152, R147, 0x140, RZ ;  /* 0x0000014093987810 */ /* 0x000fe40007ffe0ff */
[----:B------:R-:W-:Y:S01]  /*9a80*/  LEA.HI.SX32 R4, R4, R147, 0x1b ;  /* 0x0000009304047211 */ /* 0x000fe200078fdaff */
[----:B------:R-:W-:Y:S05]  /*9a90*/  @!P0 BRA `(.L_x_3249) ;  /* 0x0000001000008947 */ /* 0x000fea0003800000 */
[----:B-1----:R1:W-:Y:S02]  /*9aa0*/  RED.E.ADD.F32.FTZ.RN.STRONG.GPU [R6.64+-0xd00], R5 ;  /* 0xfff300050600798e */ /* 0x0023e4000c10e78a */
.L_x_3249:
[----:B------:R-:W-:Y:S05]  /*9ab0*/  BSYNC B0 ;  /* 0x0000000000007941 */ /* 0x000fea0003800000 */
.L_x_3248:
[----:B-1----:R1:W2:Y:S01]  /*9ac0*/  LDS R5, [R4.X4+0xc50] ;  /* 0x000c500004057984 */ /* 0x0022a20000004800 */
[----:B------:R-:W-:Y:S01]  /*9ad0*/  BSSY B0, `(.L_x_3250) ;  /* 0x0000005000007945 */ /* 0x000fe20003800000 */
[----:B0-----:R-:W-:-:S02]  /*9ae0*/  IADD3 R226, R147, 0x180, RZ ;  /* 0x0000018093e27810 */ /* 0x001fc40007ffe0ff */
[----:B------:R-:W-:Y:S01]  /*9af0*/  LEA.HI.SX32 R152, R152, R147, 0x1b ;  /* 0x0000009398987211 */ /* 0x000fe200078fdaff */
[----:B------:R-:W-:Y:S05]  /*9b00*/  @!P1 BRA `(.L_x_3251) ;  /* 0x0000001000009947 */ /* 0x000fea0003800000 */
[----:B--2---:R0:W-:Y:S02]  /*9b10*/  RED.E.ADD.F32.FTZ.RN.STRONG.GPU [R6.64+-0xc00], R5 ;  /* 0xfff400050600798e */ /* 0x0041e4000c10e78a */
.L_x_3251:
[----:B------:R-:W-:Y:S05]  /*9b20*/  BSYNC B0 ;  /* 0x0000000000007941 */ /* 0x000fea0003800000 */
.L_x_3250:
[----:B0-2---:R0:W2:Y:S01]  /*9b30*/  LDS R5, [R152.X4+0xd50] ;  /* 0x000d500098057984 */ /* 0x0050a20000004800 */
[----:B------:R-:W-:Y:S01]  /*9b40*/  BSSY B0, `(.L_x_3252) ;  /* 0x0000005000007945 */ /* 0x000fe20003800000 */
[----:B-1----:R-:W-:Y:S02]  /*9b50*/  IADD3 R4, R147, 0x1c0, RZ ;  /* 0x000001c093047810 */ /* 0x002fe40007ffe0ff */
[----:B------:R-:W-:Y:S01]  /*9b60*/  LEA.HI.SX32 R226, R226, R147, 0x1b ;  /* 0x00000093e2e27211 */ /* 0x000fe200078fdaff */
[----:B------:R-:W-:Y:S05]  /*9b70*/  @!P2 BRA `(.L_x_3253) ;  /* 0x000000100000a947 */ /* 0x000fea0003800000 */
[----:B--2---:R1:W-:Y:S02]  /*9b80*/  RED.E.ADD.F32.FTZ.RN.STRONG.GPU [R6.64+-0xb00], R5 ;  /* 0xfff500050600798e */ /* 0x0043e4000c10e78a */
.L_x_3253:
[----:B------:R-:W-:Y:S05]  /*9b90*/  BSYNC B0 ;  /* 0x0000000000007941 */ /* 0x000fea0003800000 */
.L_x_3252:
[----:B-12---:R1:W2:Y:S01]  /*9ba0*/  LDS R5, [R226.X4+0xe50] ;  /* 0x000e5000e2057984 */ /* 0x0062a20000004800 */
[----:B------:R-:W-:Y:S01]  /*9bb0*/  BSSY B0, `(.L_x_3254) ;  /* 0x0000005000007945 */ /* 0x000fe20003800000 */
[----:B0-----:R-:W-:Y:S02]  /*9bc0*/  IADD3 R152, R147, 0x200, RZ ;  /* 0x0000020093987810 */ /* 0x001fe40007ffe0ff */
[----:B------:R-:W-:Y:S01]  /*9bd0*/  LEA.HI.SX32 R4, R4, R147, 0x1b ;  /* 0x0000009304047211 */ /* 0x000fe200078fdaff */
[----:B------:R-:W-:Y:S05]  /*9be0*/  @!P3 BRA `(.L_x_3255) ;  /* 0x000000100000b947 */ /* 0x000fea0003800000 */
[----:B--2---:R0:W-:Y:S02]  /*9bf0*/  RED.E.ADD.F32.FTZ.RN.STRONG.GPU [R6.64+-0xa00], R5 ;  /* 0xfff600050600798e */ /* 0x0041e4000c10e78a */
.L_x_3255:
[----:B------:R-:W-:Y:S05]  /*9c00*/  BSYNC B0 ;  /* 0x0000000000007941 */ /* 0x000fea0003800000 */
.L_x_3254:
[----:B0-2---:R0:W2:Y:S01]  /*9c10*/  LDS R5, [R4.X4+0xf50] ;  /* 0x000f500004057984 */ /* 0x0050a20000004800 */
[----:B------:R-:W-:Y:S01]  /*9c20*/  BSSY B0, `(.L_x_3256) ;  /* 0x0000004000007945 */ /* 0x000fe20003800000 */
[----:B------:R-:W-:Y:S01]  /*9c30*/  LEA.HI.SX32 R21, R152, R147, 0x1b ;  /* 0x0000009398157211 */ /* 0x000fe200078fdaff */
[----:B------:R-:W-:Y:S05]  /*9c40*/  @!P4 BRA `(.L_x_3257) ;  /* 0x000000100000c947 */ /* 0x000fea0003800000 */
[----:B--2---:R2:W-:Y:S02]  /*9c50*/  RED.E.ADD.F32.FTZ.RN.STRONG.GPU [R6.64+-0x900], R5 ;  /* 0xfff700050600798e */ /* 0x0045e4000c10e78a */
.L_x_3257:
[----:B------:R-:W-:Y:S05]  /*9c60*/  BSYNC B0 ;  /* 0x0000000000007941 */ /* 0x000fea0003800000 */
.L_x_3256:
[----:B------:R-:W3:Y:S01]  /*9c70*/  LDS R21, [R21.X4+0x1050] ;  /* 0x0010500015157984 */ /* 0x000ee20000004800 */
[----:B------:R-:W-:Y:S01]  /*9c80*/  BSSY B0, `(.L_x_3258) ;  /* 0x0000005000007945 */ /* 0x000fe20003800000 */
[----:B0-----:R-:W-:-:S02]  /*9c90*/  IADD3 R4, R147, 0x240, RZ ;  /* 0x0000024093047810 */ /* 0x001fc40007ffe0ff */
[----:B------:R-:W-:Y:S01]  /*9ca0*/  IADD3 R152, R147, 0x280, RZ ;  /* 0x0000028093987810 */ /* 0x000fe20007ffe0ff */
[----:B------:R-:W-:Y:S05]  /*9cb0*/  @!P5 BRA `(.L_x_3259) ;  /* 0x000000100000d947 */ /* 0x000fea0003800000 */
[----:B---3--:R0:W-:Y:S02]  /*9cc0*/  RED.E.ADD.F32.FTZ.RN.STRONG.GPU [R6.64+-0x800], R21 ;  /* 0xfff800150600798e */ /* 0x0081e4000c10e78a */
.L_x_3259:
[----:B------:R-:W-:Y:S05]  /*9cd0*/  BSYNC B0 ;  /* 0x0000000000007941 */ /* 0x000fea0003800000 */
.L_x_3258:
[-C--:B------:R-:W-:Y:S01]  /*9ce0*/  LEA.HI.SX32 R4, R4, R147.reuse, 0x1b ;  /* 0x0000009304047211 */ /* 0x080fe200078fdaff */
[----:B------:R-:W-:Y:S01]  /*9cf0*/  BSSY B0, `(.L_x_3260) ;  /* 0x000000d000007945 */ /* 0x000fe20003800000 */
[----:B------:R-:W-:Y:S02]  /*9d00*/  ISETP.GE.AND P6, PT, R230, 0x241, PT ;  /* 0x00000241e600780c */ /* 0x000fe40003fc6270 */
[----:B-1----:R-:W-:Y:S01]  /*9d10*/  IADD3 R226, R147, 0x2c0, RZ ;  /* 0x000002c093e27810 */ /* 0x002fe20007ffe0ff */
        /* <DEDUP_REMOVED lines=10> */
.L_x_3261:
[----:B-1----:R-:W-:Y:S05]  /*9dc0*/  BSYNC B0 ;  /* 0x0000000000007941 */ /* 0x002fea0003800000 */
.L_x_3260:
[----:B--2---:R1:W2:Y:S01]  /*9dd0*/  LDS R5, [R152.X4+0x1250] ;  /* 0x0012500098057984 */ /* 0x0042a20000004800 */
[----:B------:R-:W-:Y:S01]  /*9de0*/  BSSY B0, `(.L_x_3262) ;  /* 0x0000005000007945 */ /* 0x000fe20003800000 */
[----:B------:R-:W-:Y:S02]  /*9df0*/  IADD3 R4, R147, 0x300, RZ ;  /* 0x0000030093047810 */ /* 0x000fe40007ffe0ff */
[----:B------:R-:W-:Y:S01]  /*9e00*/  LEA.HI.SX32 R226, R226, R147, 0x1b ;  /* 0x00000093e2e27211 */ /* 0x000fe200078fdaff */
[----:B------:R-:W-:Y:S05]  /*9e10*/  @!P0 BRA `(.L_x_3263) ;  /* 0x0000001000008947 */ /* 0x000fea0003800000 */
[----:B--2---:R2:W-:Y:S02]  /*9e20*/  RED.E.ADD.F32.FTZ.RN.STRONG.GPU [R6.64+-0x600], R5 ;  /* 0xfffa00050600798e */ /* 0x0045e4000c10e78a */
.L_x_3263:
[----:B------:R-:W-:Y:S05]  /*9e30*/  BSYNC B0 ;  /* 0x0000000000007941 */ /* 0x000fea0003800000 */
.L_x_3262:
[----:B--2---:R2:W4:Y:S01]  /*9e40*/  LDS R5, [R226.X4+0x1350] ;  /* 0x00135000e2057984 */ /* 0x0045220000004800 */
[----:B------:R-:W-:Y:S01]  /*9e50*/  BSSY B0, `(.L_x_3264) ;  /* 0x0000005000007945 */ /* 0x000fe20003800000 */
[----:B-1----:R-:W-:-:S02]  /*9e60*/  IADD3 R152, R147, 0x340, RZ ;  /* 0x0000034093987810 */ /* 0x002fc40007ffe0ff */
[----:B------:R-:W-:Y:S01]  /*9e70*/  LEA.HI.SX32 R4, R4, R147, 0x1b ;  /* 0x0000009304047211 */ /* 0x000fe200078fdaff */
[----:B------:R-:W-:Y:S05]  /*9e80*/  @!P1 BRA `(.L_x_3265) ;  /* 0x0000001000009947 */ /* 0x000fea0003800000 */
[----:B----4-:R1:W-:Y:S02]  /*9e90*/  RED.E.ADD.F32.FTZ.RN.STRONG.GPU [R6.64+-0x500], R5 ;  /* 0xfffb00050600798e */ /* 0x0103e4000c10e78a */
.L_x_3265:
[----:B------:R-:W-:Y:S05]  /*9ea0*/  BSYNC B0 ;  /* 0x0000000000007941 */ /* 0x000fea0003800000 */
.L_x_3264:
[----:B-1--4-:R1:W4:Y:S01]  /*9eb0*/  LDS R5, [R4.X4+0x1450] ;  /* 0x0014500004057984 */ /* 0x0123220000004800 */
[----:B------:R-:W-:Y:S01]  /*9ec0*/  BSSY B0, `(.L_x_3266) ;  /* 0x0000005000007945 */ /* 0x000fe20003800000 */
[----:B--2---:R-:W-:Y:S02]  /*9ed0*/  IADD3 R226, R147, 0x380, RZ ;  /* 0x0000038093e27810 */ /* 0x004fe40007ffe0ff */
[----:B------:R-:W-:Y:S01]  /*9ee0*/  LEA.HI.SX32 R152, R152, R147, 0x1b ;  /* 0x0000009398987211 */ /* 0x000fe200078fdaff */
[----:B------:R-:W-:Y:S05]  /*9ef0*/  @!P2 BRA `(.L_x_3267) ;  /* 0x000000100000a947 */ /* 0x000fea0003800000 */
[----:B----4-:R2:W-:Y:S02]  /*9f00*/  RED.E.ADD.F32.FTZ.RN.STRONG.GPU [R6.64+-0x400], R5 ;  /* 0xfffc00050600798e */ /* 0x0105e4000c10e78a */
.L_x_3267:
[----:B------:R-:W-:Y:S05]  /*9f10*/  BSYNC B0 ;  /* 0x0000000000007941 */ /* 0x000fea0003800000 */
.L_x_3266:
[----:B--2-4-:R2:W4:Y:S01]  /*9f20*/  LDS R5, [R152.X4+0x1550] ;  /* 0x0015500098057984 */ /* 0x0145220000004800 */
[----:B------:R-:W-:Y:S01]  /*9f30*/  BSSY B0, `(.L_x_3268) ;  /* 0x0000005000007945 */ /* 0x000fe20003800000 */
[----:B-1----:R-:W-:Y:S02]  /*9f40*/  IADD3 R4, R147, 0x3c0, RZ ;  /* 0x000003c093047810 */ /* 0x002fe40007ffe0ff */
[----:B------:R-:W-:Y:S01]  /*9f50*/  LEA.HI.SX32 R226, R226, R147, 0x1b ;  /* 0x00000093e2e27211 */ /* 0x000fe200078fdaff */
[----:B------:R-:W-:Y:S05]  /*9f60*/  @!P3 BRA `(.L_x_3269) ;  /* 0x000000100000b947 */ /* 0x000fea0003800000 */
[----:B----4-:R1:W-:Y:S02]  /*9f70*/  RED.E.ADD.F32.FTZ.RN.STRONG.GPU [R6.64+-0x300], R5 ;  /* 0xfffd00050600798e */ /* 0x0103e4000c10e78a */
.L_x_3269:
[----:B------:R-:W-:Y:S05]  /*9f80*/  BSYNC B0 ;  /* 0x0000000000007941 */ /* 0x000fea0003800000 */
.L_x_3268:
[----:B-1--4-:R1:W4:Y:S01]  /*9f90*/  LDS R5, [R226.X4+0x1650] ;  /* 0x00165000e2057984 */ /* 0x0123220000004800 */
[----:B------:R-:W-:Y:S01]  /*9fa0*/  BSSY B0, `(.L_x_3270) ;  /* 0x0000004000007945 */ /* 0x000fe20003800000 */
[----:B------:R-:W-:Y:S01]  /*9fb0*/  LEA.HI.SX32 R4, R4, R147, 0x1b ;  /* 0x0000009304047211 */ /* 0x000fe200078fdaff */
[----:B------:R-:W-:Y:S05]  /*9fc0*/  @!P4 BRA `(.L_x_3271) ;  /* 0x000000100000c947 */ /* 0x000fea0003800000 */
[----:B----4-:R4:W-:Y:S02]  /*9fd0*/  RED.E.ADD.F32.FTZ.RN.STRONG.GPU [R6.64+-0x200], R5 ;  /* 0xfffe00050600798e */ /* 0x0109e4000c10e78a */
.L_x_3271:
[----:B------:R-:W-:Y:S05]  /*9fe0*/  BSYNC B0 ;  /* 0x0000000000007941 */ /* 0x000fea0003800000 */
.L_x_3270:
[----:B----4-:R4:W0:Y:S01]  /*9ff0*/  LDS R5, [R4.X4+0x1750] ;  /* 0x0017500004057984 */ /* 0x0108220000004800 */
[----:B------:R-:W-:Y:S01]  /*a000*/  BSSY B0, `(.L_x_3272) ;  /* 0x0000003000007945 */ /* 0x000fe20003800000 */
[----:B------:R-:W-:Y:S05]  /*a010*/  @!P5 BRA `(.L_x_3273) ;  /* 0x000000100000d947 */ /* 0x000fea0003800000 */
[----:B0-----:R0:W-:Y:S02]  /*a020*/  RED.E.ADD.F32.FTZ.RN.STRONG.GPU [R6.64+-0x100], R5 ;  /* 0xffff00050600798e */ /* 0x0011e4000c10e78a */
.L_x_3273:
[----:B------:R-:W-:Y:S05]  /*a030*/  BSYNC B0 ;  /* 0x0000000000007941 */ /* 0x000fea0003800000 */
.L_x_3272:
[----:B0-----:R-:W0:Y:S01]  /*a040*/  SHFL.DOWN PT, R5, R20, 0x1, 0x1f ;  /* 0x08201f0014057f89 */ /* 0x001e2200000e0000 */
[----:B------:R-:W-:Y:S01]  /*a050*/  ISETP.GT.AND P0, PT, R142, 0x1e, PT ;  /* 0x0000001e8e00780c */ /* 0x000fe20003f04270 */
[----:B------:R-:W-:Y:S01]  /*a060*/  FMUL.FTZ R168, R168, R199 ;  /* 0x000000c7a8a87220 */ /* 0x000fe20000410000 */
[----:B------:R-:W-:Y:S01]  /*a070*/  ISETP.NE.AND P1, PT, R142, RZ, PT ;  /* 0x000000ff8e00720c */ /* 0x000fe20003f25270 */
[----:B----4-:R-:W4:Y:S01]  /*a080*/  SHFL.DOWN PT, R4, R211, 0x1, 0x1f ;  /* 0x08201f00d3047f89 */ /* 0x010f2200000e0000 */
[----:B------:R-:W-:Y:S01]  /*a090*/  FMUL.FTZ R170, R170, R185 ;  /* 0x000000b9aaaa7220 */ /* 0x000fe20000410000 */
        /* <DEDUP_REMOVED lines=10> */
[----:B---3--:R-:W-:Y:S02]  /*a140*/  FMUL.FTZ R21, R154, R181 ;  /* 0x000000b59a157220 */ /* 0x008fe40000410000 */
[----:B0-----:R-:W-:Y:S02]  /*a150*/  @!P0 FADD.FTZ R20, R20, R5 ;  /* 0x0000000514148221 */ /* 0x001fe40000010000 */
[----:B------:R-:W-:Y:S02]  /*a160*/  FMUL.FTZ R5, R150, R217 ;  /* 0x000000d996057220 */ /* 0x000fe40000410000 */
[----:B----4-:R-:W-:Y:S01]  /*a170*/  @!P0 FADD.FTZ R211, R211, R4 ;  /* 0x00000004d3d38221 */ /* 0x010fe20000010000 */
[----:B------:R-:W0:Y:S01]  /*a180*/  SHFL.DOWN PT, R7, R20, 0x2, 0x1f ;  /* 0x08401f0014077f89 */ /* 0x000e2200000e0000 */
[----:B------:R-:W-:Y:S01]  /*a190*/  ISETP.GT.AND P0, PT, R142, 0x1d, PT ;  /* 0x0000001d8e00780c */ /* 0x000fe20003f04270 */
[----:B------:R-:W-:Y:S02]  /*a1a0*/  FMUL.FTZ R22, R22, R5 ;  /* 0x0000000516167220 */ /* 0x000fe40000410000 */
[----:B------:R-:W3:Y:S01]  /*a1b0*/  SHFL.DOWN PT, R4, R211, 0x2, 0x1f ;  /* 0x08401f00d3047f89 */ /* 0x000ee200000e0000 */
        /* <DEDUP_REMOVED lines=8> */
[C---:B------:R-:W-:Y:S02]  /*a240*/  FMUL.FTZ R5, R150.reuse, R202 ;  /* 0x000000ca96057220 */ /* 0x040fe40000410000 */
[----:B------:R-:W-:Y:S02]  /*a250*/  FMUL.FTZ R188, R150, R188 ;  /* 0x000000bc96bc7220 */ /* 0x000fe40000410000 */
[----:B0-----:R-:W-:Y:S02]  /*a260*/  @!P0 FADD.FTZ R20, R20, R7 ;  /* 0x0000000714148221 */ /* 0x001fe40000010000 */
[----:B------:R-:W-:Y:S02]  /*a270*/  FMUL.FTZ R5, R178, R5 ;  /* 0x00000005b2057220 */ /* 0x000fe40000410000 */
[----:B---3--:R-:W-:Y:S01]  /*a280*/  @!P0 FADD.FTZ R211, R211, R4 ;  /* 0x00000004d3d38221 */ /* 0x008fe20000010000 */
[----:B------:R-:W0:Y:S01]  /*a290*/  SHFL.DOWN PT, R7, R20, 0x4, 0x1f ;  /* 0x08801f0014077f89 */ /* 0x000e2200000e0000 */
[----:B------:R-:W-:Y:S01]  /*a2a0*/  ISETP.GT.AND P0, PT, R142, 0x1b, PT ;  /* 0x0000001b8e00780c */ /* 0x000fe20003f04270 */
[----:B------:R-:W-:-:S02]  /*a2b0*/  FFMA.FTZ R206, R206, R167, R5 ;  /* 0x000000a7cece7223 */ /* 0x000fc40000010005 */
[----:B------:R-:W3:Y:S01]  /*a2c0*/  SHFL.DOWN PT, R4, R211, 0x4, 0x1f ;  /* 0x08801f00d3047f89 */ /* 0x000ee200000e0000 */
[C---:B------:R-:W-:Y:S02]  /*a2d0*/  FMUL.FTZ R5, R150.reuse, R194 ;  /* 0x000000c296057220 */ /* 0x040fe40000410000 */
[----:B------:R-:W-:Y:S02]  /*a2e0*/  FMUL.FTZ R215, R150, R215 ;  /* 0x000000d796d77220 */ /* 0x000fe40000410000 */
[----:B------:R-:W-:Y:S02]  /*a2f0*/  FMUL.FTZ R5, R218, R5 ;  /* 0x00000005da057220 */ /* 0x000fe40000410000 */
[----:B------:R-:W-:Y:S02]  /*a300*/  FMUL.FTZ R181, R150, R181 ;  /* 0x000000b596b57220 */ /* 0x000fe40000410000 */
[----:B------:R-:W-:Y:S02]  /*a310*/  FFMA.FTZ R192, R192, R169, R5 ;  /* 0x000000a9c0c07223 */ /* 0x000fe40000010005 */
[----:B------:R-:W-:-:S02]  /*a320*/  FMUL.FTZ R5, R150, R180 ;  /* 0x000000b496057220 */ /* 0x000fc40000410000 */
[----:B------:R-:W-:Y:S02]  /*a330*/  FMUL.FTZ R217, R158, R217 ;  /* 0x000000d99ed97220 */ /* 0x000fe40000410000 */
[----:B------:R-:W-:Y:S02]  /*a340*/  FMUL.FTZ R198, R198, R5 ;  /* 0x00000005c6c67220 */ /* 0x000fe40000410000 */
[----:B------:R-:W-:Y:S02]  /*a350*/  FMUL.FTZ R160, R160, R221 ;  /* 0x000000dda0a07220 */ /* 0x000fe40000410000 */
[----:B------:R-:W-:Y:S02]  /*a360*/  FMUL.FTZ R201, R184, R201 ;  /* 0x000000c9b8c97220 */ /* 0x000fe40000410000 */
[----:B0-----:R-:W-:Y:S02]  /*a370*/  @!P0 FADD.FTZ R20, R20, R7 ;  /* 0x0000000714148221 */ /* 0x001fe40000010000 */
[----:B------:R-:W-:-:S02]  /*a380*/  FMUL.FTZ R216, R187, R216 ;  /* 0x000000d8bbd87220 */ /* 0x000fc40000410000 */
[----:B---3--:R-:W-:Y:S01]  /*a390*/  @!P0 FADD.FTZ R211, R211, R4 ;  /* 0x00000004d3d38221 */ /* 0x008fe20000010000 */
[----:B------:R-:W0:Y:S01]  /*a3a0*/  SHFL.DOWN PT, R7, R20, 0x8, 0x1f ;  /* 0x09001f0014077f89 */ /* 0x000e2200000e0000 */
[----:B------:R-:W-:Y:S01]  /*a3b0*/  FMUL.FTZ R4, R150, R199 ;  /* 0x000000c796047220 */ /* 0x000fe20000410000 */
[----:B------:R-:W-:Y:S01]  /*a3c0*/  ISETP.GT.AND P0, PT, R142, 0x17, PT ;  /* 0x000000178e00780c */ /* 0x000fe20003f04270 */
[----:B------:R-:W-:Y:S01]  /*a3d0*/  FMUL.FTZ R219, R186, R219 ;  /* 0x000000dbbadb7220 */ /* 0x000fe20000410000 */
[----:B------:R-:W3:Y:S01]  /*a3e0*/  SHFL.DOWN PT, R6, R211, 0x8, 0x1f ;  /* 0x09001f00d3067f89 */ /* 0x000ee200000e0000 */
[----:B------:R-:W-:Y:S02]  /*a3f0*/  FMUL.FTZ R4, R177, R4 ;  /* 0x00000004b1047220 */ /* 0x000fe40000410000 */
[----:B------:R-:W-:Y:S02]  /*a400*/  FMUL.FTZ R188, R193, R188 ;  /* 0x000000bcc1bc7220 */ /* 0x000fe40000410000 */
[----:B------:R-:W-:-:S02]  /*a410*/  FFMA.FTZ R183, R183, R168, R4 ;  /* 0x000000a8b7b77223 */ /* 0x000fc40000010004 */
[----:B------:R-:W-:Y:S02]  /*a420*/  FMUL.FTZ R4, R150, R185 ;  /* 0x000000b996047220 */ /* 0x000fe40000410000 */
[----:B------:R-:W-:Y:S02]  /*a430*/  FMUL.FTZ R215, R222, R215 ;  /* 0x000000d7ded77220 */ /* 0x000fe40000410000 */
[----:B------:R-:W-:Y:S02]  /*a440*/  FMUL.FTZ R4, R191, R4 ;  /* 0x00000004bf047220 */ /* 0x000fe40000410000 */
[----:B------:R-:W-:Y:S02]  /*a450*/  FMUL.FTZ R175, R175, R180 ;  /* 0x000000b4afaf7220 */ /* 0x000fe40000410000 */
[----:B------:R-:W-:Y:S02]  /*a460*/  FFMA.FTZ R189, R189, R170, R4 ;  /* 0x000000aabdbd7223 */ /* 0x000fe40000010004 */
[----:B------:R-:W-:-:S02]  /*a470*/  FMUL.FTZ R176, R176, R227 ;  /* 0x000000e3b0b07220 */ /* 0x000fc40000410000 */
[----:B------:R-:W-:Y:S02]  /*a480*/  FMUL.FTZ R156, R156, R179 ;  /* 0x000000b39c9c7220 */ /* 0x000fe40000410000 */
[----:B0-----:R-:W-:Y:S02]  /*a490*/  @!P0 FADD.FTZ R20, R20, R7 ;  /* 0x0000000714148221 */ /* 0x001fe40000010000 */
[----:B------:R-:W-:Y:S02]  /*a4a0*/  FMUL.FTZ R181, R196, R181 ;  /* 0x000000b5c4b57220 */ /* 0x000fe40000410000 */
[----:B---3--:R-:W-:Y:S01]  /*a4b0*/  @!P0 FADD.FTZ R211, R211, R6 ;  /* 0x00000006d3d38221 */ /* 0x008fe20000010000 */
[----:B------:R-:W0:Y:S01]  /*a4c0*/  SHFL.DOWN PT, R7, R20, 0x10, 0x1f ;  /* 0x0a001f0014077f89 */ /* 0x000e2200000e0000 */
[----:B------:R-:W-:Y:S01]  /*a4d0*/  ISETP.GT.AND P0, PT, R142, 0xf, PT ;  /* 0x0000000f8e00780c */ /* 0x000fe20003f04270 */
[----:B------:R-:W-:Y:S02]  /*a4e0*/  FMUL.FTZ R6, R150, R227 ;  /* 0x000000e396067220 */ /* 0x000fe40000410000 */
[----:B------:R-:W3:Y:S01]  /*a4f0*/  SHFL.DOWN PT, R4, R211, 0x10, 0x1f ;  /* 0x0a001f00d3047f89 */ /* 0x000ee200000e0000 */
[----:B------:R-:W-:-:S02]  /*a500*/  FFMA.FTZ R22, R224, R217, R22 ;  /* 0x000000d9e0167223 */ /* 0x000fc40000010016 */
        /* <DEDUP_REMOVED lines=11> */
[----:B---3--:R-:W-:Y:S01]  /*a5c0*/  @!P0 FADD.FTZ R211, R211, R4 ;  /* 0x00000004d3d38221 */ /* 0x008fe20000010000 */
[----:B------:R-:W-:Y:S01]  /*a5d0*/  MOV R4, R20 ;  /* 0x0000001400047202 */ /* 0x000fe20000000f00 */
[----:B------:R-:W-:-:S02]  /*a5e0*/  FMUL.FTZ R7, R212, R7 ;  /* 0x00000007d4077220 */ /* 0x000fc40000410000 */
[----:B------:R-:W-:Y:S01]  /*a5f0*/  FFMA.FTZ R214, R214, R21, R181 ;  /* 0x00000015d6d67223 */ /* 0x000fe200000100b5 */
[----:B------:R-:W-:Y:S01]  /*a600*/  MOV R5, R211 ;  /* 0x000000d300057202 */ /* 0x000fe20000000f00 */
[----:B------:R-:W-:Y:S02]  /*a610*/  FFMA.FTZ R7, R209, R156, R7 ;  /* 0x0000009cd1077223 */ /* 0x000fe40000010007 */
        /* <DEDUP_REMOVED lines=38> */
[----:B------:R-:W3:Y:S04]  /*a880*/  @P0 LDS R20, [R22+0x3210] ;  /* 0x0032100016140984 */ /* 0x000ee80000000800 */
[----:B------:R-:W4:Y:S01]  /*a890*/  @P0 LDS R21, [R22+0x2e10] ;  /* 0x002e100016150984 */ /* 0x000f220000000800 */
[----:B0-----:R-:W-:Y:S02]  /*a8a0*/  FADD.FTZ R5, R5, R7 ;  /* 0x0000000705057221 */ /* 0x001fe40000010000 */
[----:B------:R-:W-:Y:S02]  /*a8b0*/  FADD.FTZ R4, R4, R6 ;  /* 0x0000000604047221 */ /* 0x000fe40000010000 */
[----:B---3--:R-:W-:Y:S02]  /*a8c0*/  @P0 FADD.FTZ R5, R5, R20 ;  /* 0x0000001405050221 */ /* 0x008fe40000010000 */
[----:B----4-:R-:W-:-:S03]  /*a8d0*/  @P0 FADD.FTZ R4, R4, R21 ;  /* 0x0000001504040221 */ /* 0x010fc60000010000 */
[----:B------:R0:W-:Y:S04]  /*a8e0*/  STS [R22+0x3210], R5 ;  /* 0x0032100516007388 */ /* 0x0001e80000000800 */
[----:B------:R0:W-:Y:S02]  /*a8f0*/  STS [R22+0x2e10], R4 ;  /* 0x002e100416007388 */ /* 0x0001e40000000800 */
.L_x_3275:
[----:B0-----:R-:W-:Y:S05]  /*a900*/  BSYNC B0 ;  /* 0x0000000000007941 */ /* 0x001fea0003800000 */
.L_x_3274:
[----:B------:R-:W-:Y:S01]  /*a910*/  IADD3 R25, R25, 0x1, RZ ;  /* 0x0000000119197810 */ /* 0x000fe20007ffe0ff */
[----:B------:R-:W-:-:S03]  /*a920*/  UIADD3 UR5, UP0, UR5, 0x1, URZ ;  /* 0x0000000105057890 */ /* 0x000fc6000ff1e03f */
[----:B------:R-:W-:Y:S01]  /*a930*/  ISETP.GE.AND P0, PT, R25, c[0x0][0x16c], PT ;  /* 0x00005b0019007a0c */ /* 0x000fe20003f06270 */
[----:B------:R-:W-:-:S12]  /*a940*/  UIADD3.X UR6, URZ, UR6, URZ, UP0, !UPT ;  /* 0x000000063f067290 */ /* 0x000fd800087fe43f */
[----:B-12---:R-:W-:Y:S01]  /*a950*/  @P0 CALL.REL.NOINC `(.L_x_3228) ;  /* 0x0000001000000944 */ /* 0x006fe20003c00000 */
[----:B------:R-:W-:Y:S05]  /*a960*/  BRA `(.L_x_3276) ;  /* 0xffffc6b000007947 */ /* 0x000fea000383ffff */
.L_x_3228:
        /* <DEDUP_REMOVED lines=18> */
[----:B0-----:R-:W-:Y:S01]  /*aa90*/  PRMT R21, RZ, 0x7610, R21 ;  /* 0x00007610ff157816 */ /* 0x001fe20000000015 */
        /* <DEDUP_REMOVED lines=33> */
[----:B------:R-:W-:Y:S02]  /*acb0*/  PRMT R55, R54, 0x7632, R55 ;  /* 0x0000763236377816 */ /* 0x000fe40000000037 */
[----:B------:R-:W-:Y:S02]  /*acc0*/  F2FP.PACK_AB R50, R50, R53 ;  /* 0x000000353232723e */ /* 0x000fe400000000ff */
[----:B------:R-:W-:Y:S02]  /*acd0*/  F2FP.PACK_AB R48, R48, R51 ;  /* 0x000000333030723e */ /* 0x000fe400000000ff */
        /* <DEDUP_REMOVED lines=22> */
[----:B------:R-:W4:Y:S01]  /*ae40*/  LDS.U16 R5, [R106+0x10] ;  /* 0x000010006a057984 */ /* 0x000f220000000400 */
[----:B0-----:R-:W-:-:S05]  /*ae50*/  HADD2.F32 R0, -RZ, R0.H0_H0 ;  /* 0x20000000ff007230 */ /* 0x001fca0000004100 */
[----:B------:R-:W-:Y:S01]  /*ae60*/  FADD.FTZ R6, R0, UR4 ;  /* 0x0000000400067e21 */ /* 0x000fe20008010000 */
[----:B-1----:R-:W-:Y:S01]  /*ae70*/  HADD2.F32 R3, -RZ, R3.H0_H0 ;  /* 0x20000003ff037230 */ /* 0x002fe20000004100 */
[----:B------:R-:W-:Y:S03]  /*ae80*/  LDS.U16 R0, [R106+0x8] ;  /* 0x000008006a007984 */ /* 0x000fe60000000400 */
[----:B------:R-:W-:Y:S01]  /*ae90*/  FSETP.GTU.FTZ.AND P4, PT, R6, 20, PT ;  /* 0x41a000000600780b */ /* 0x000fe20003f9c000 */
[----:B--2---:R-:W-:Y:S01]  /*aea0*/  HADD2.F32 R4, -RZ, R4.H0_H0 ;  /* 0x20000004ff047230 */ /* 0x004fe20000004100 */
[----:B------:R-:W-:Y:S01]  /*aeb0*/  FADD.FTZ R20, R3, UR4 ;  /* 0x0000000403147e21 */ /* 0x000fe20008010000 */
[----:B---3--:R-:W-:Y:S01]  /*aec0*/  HADD2.F32 R2, -RZ, R2.H0_H0 ;  /* 0x20000002ff027230 */ /* 0x008fe20000004100 */
[----:B------:R-:W-:Y:S02]  /*aed0*/  LDS.U16 R3, [R106+0xc] ;  /* 0x00000c006a037984 */ /* 0x000fe40000000400 */
[----:B------:R-:W-:Y:S01]  /*aee0*/  FADD.FTZ R21, R4, UR4 ;  /* 0x0000000404157e21 */ /* 0x000fe20008010000 */
[----:B------:R-:W-:-:S06]  /*aef0*/  FSETP.GTU.FTZ.AND P0, PT, R20, 20, PT ;  /* 0x41a000001400780b */ /* 0x000fcc0003f1c000 */
[----:B------:R-:W-:Y:S01]  /*af00*/  @!P4 FMUL.FTZ R6, R6, -1.4426950216293334961 ;  /* 0xbfb8aa3b0606c820 */ /* 0x000fe20000410000 */
[C---:B------:R-:W-:Y:S01]  /*af10*/  FSETP.GTU.FTZ.AND P1, PT, R21.reuse, 20, PT ;  /* 0x41a000001500780b */ /* 0x040fe20003f3c000 */
[----:B------:R-:W-:Y:S01]  /*af20*/  FADD.FTZ R9, R2, UR4 ;  /* 0x0000000402097e21 */ /* 0x000fe20008010000 */
[----:B------:R-:W-:Y:S01]  /*af30*/  LDS.U16 R4, [R106+0xe] ;  /* 0x00000e006a047984 */ /* 0x000fe20000000400 */
[----:B------:R0:W-:Y:S03]  /*af40*/  @!P4 MUFU.EX2 R7, R6 ;  /* 0x000000060007c308 */ /* 0x0001e60000000800 */
[----:B------:R-:W-:Y:S01]  /*af50*/  @!P0 FMUL.FTZ R20, R20, -1.4426950216293334961 ;  /* 0xbfb8aa3b14148820 */ /* 0x000fe20000410000 */
[----:B------:R-:W-:Y:S04]  /*af60*/  LDS.U16 R2, [R106+0xa] ;  /* 0x00000a006a027984 */ /* 0x000fe80000000400 */
[----:B0-----:R-:W0:Y:S02]  /*af70*/  LDS.U16 R6, [R106+0x12] ;  /* 0x000012006a067984 */ /* 0x001e240000000400 */
[----:B------:R-:W-:Y:S01]  /*af80*/  @!P1 FMUL.FTZ R21, R21, -1.4426950216293334961 ;  /* 0xbfb8aa3b15159820 */ /* 0x000fe20000410000 */
[C---:B------:R-:W-:Y:S01]  /*af90*/  FSETP.GTU.FTZ.AND P5, PT, R9.reuse, 20, PT ;  /* 0x41a000000900780b */ /* 0x040fe20003fbc000 */
[----:B------:R-:W1:Y:S08]  /*afa0*/  @!P0 MUFU.EX2 R20, R20 ;  /* 0x0000001400148308 */ /* 0x000e700000000800 */
[----:B------:R-:W2:Y:S04]  /*afb0*/  @!P1 MUFU.EX2 R21, R21 ;  /* 0x0000001500159308 */ /* 0x000ea80000000800 */
[----:B------:R-:W-:-:S02]  /*afc0*/  @!P5 FMUL.FTZ R9, R9, -1.4426950216293334961 ;  /* 0xbfb8aa3b0909d820 */ /* 0x000fc40000410000 */
[----:B-1----:R-:W-:-:S04]  /*afd0*/  @!P0 FADD.FTZ R20, R20, 1 ;  /* 0x3f80000014148421 */ /* 0x002fc80000010000 */
[----:B------:R-:W1:Y:S01]  /*afe0*/  @!P5 MUFU.EX2 R9, R9 ;  /* 0x000000090009d308 */ /* 0x000e620000000800 */
[----:B--2---:R-:W-:-:S07]  /*aff0*/  @!P1 FADD.FTZ R21, R21, 1 ;  /* 0x3f80000015159421 */ /* 0x004fce0000010000 */
[----:B------:R-:W2:Y:S01]  /*b000*/  @!P0 MUFU.RCP R23, R20 ;  /* 0x0000001400178308 */ /* 0x000ea20000001000 */
[----:B----4-:R-:W-:-:S07]  /*b010*/  HADD2.F32 R5, -RZ, R5.H0_H0 ;  /* 0x20000005ff057230 */ /* 0x010fce0000004100 */
[----:B------:R-:W3:Y:S01]  /*b020*/  @!P1 MUFU.RCP R56, R21 ;  /* 0x0000001500389308 */ /* 0x000ee20000001000 */
[----:B0-----:R-:W-:Y:S01]  /*b030*/  HADD2.F32 R6, -RZ, R6.H0_H0 ;  /* 0x20000006ff067230 */ /* 0x001fe20000004100 */
[----:B------:R-:W-:Y:S02]  /*b040*/  @!P4 FADD.FTZ R7, R7, 1 ;  /* 0x3f8000000707c421 */ /* 0x000fe40000010000 */
[----:B------:R-:W-:Y:S02]  /*b050*/  FADD.FTZ R5, R5, UR4 ;  /* 0x0000000405057e21 */ /* 0x000fe40008010000 */
[----:B------:R-:W-:Y:S02]  /*b060*/  FADD.FTZ R6, R6, UR4 ;  /* 0x0000000406067e21 */ /* 0x000fe40008010000 */
[----:B-1----:R-:W-:Y:S01]  /*b070*/  @!P5 FADD.FTZ R9, R9, 1 ;  /* 0x3f8000000909d421 */ /* 0x002fe20000010000 */
[----:B------:R-:W0:Y:S01]  /*b080*/  @!P4 MUFU.RCP R7, R7 ;  /* 0x000000070007c308 */ /* 0x000e220000001000 */
[----:B--2---:R-:W-:Y:S01]  /*b090*/  @!P0 FMUL.FTZ R26, R26, R23 ;  /* 0x000000171a1a8220 */ /* 0x004fe20000410000 */
[----:B------:R-:W-:Y:S01]  /*b0a0*/  FSETP.GTU.FTZ.AND P0, PT, R5, 20, PT ;  /* 0x41a000000500780b */ /* 0x000fe20003f1c000 */
[----:B---3--:R-:W-:Y:S01]  /*b0b0*/  @!P1 FMUL.FTZ R29, R29, R56 ;  /* 0x000000381d1d9220 */ /* 0x008fe20000410000 */
[----:B------:R-:W-:-:S04]  /*b0c0*/  FSETP.GTU.FTZ.AND P1, PT, R6, 20, PT ;  /* 0x41a000000600780b */ /* 0x000fc80003f3c000 */
[----:B------:R-:W1:Y:S01]  /*b0d0*/  @!P5 MUFU.RCP R22, R9 ;  /* 0x000000090016d308 */ /* 0x000e620000001000 */
[----:B------:R-:W-:Y:S02]  /*b0e0*/  HADD2.F32 R0, -RZ, R0.H0_H0 ;  /* 0x20000000ff007230 */ /* 0x000fe40000004100 */
[----:B------:R-:W-:Y:S02]  /*b0f0*/  HADD2.F32 R2, -RZ, R2.H0_H0 ;  /* 0x20000002ff027230 */ /* 0x000fe40000004100 */
[----:B------:R-:W-:Y:S02]  /*b100*/  HADD2.F32 R3, -RZ, R3.H0_H0 ;  /* 0x20000003ff037230 */ /* 0x000fe40000004100 */
[----:B------:R-:W-:Y:S01]  /*b110*/  HADD2.F32 R4, -RZ, R4.H0_H0 ;  /* 0x20000004ff047230 */ /* 0x000fe20000004100 */
[----:B------:R-:W-:Y:S02]  /*b120*/  FADD.FTZ R0, R0, UR4 ;  /* 0x0000000400007e21 */ /* 0x000fe40008010000 */
[----:B------:R-:W-:-:S02]  /*b130*/  FADD.FTZ R2, R2, UR4 ;  /* 0x0000000402027e21 */ /* 0x000fc40008010000 */
[----:B------:R-:W-:Y:S02]  /*b140*/  FADD.FTZ R3, R3, UR4 ;  /* 0x0000000403037e21 */ /* 0x000fe40008010000 */
[----:B------:R-:W-:Y:S02]  /*b150*/  FADD.FTZ R4, R4, UR4 ;  /* 0x0000000404047e21 */ /* 0x000fe40008010000 */
[----:B------:R-:W-:Y:S02]  /*b160*/  @!P0 FMUL.FTZ R5, R5, -1.4426950216293334961 ;  /* 0xbfb8aa3b05058820 */ /* 0x000fe40000410000 */
[----:B------:R-:W-:Y:S01]  /*b170*/  @!P1 FMUL.FTZ R6, R6, -1.4426950216293334961 ;  /* 0xbfb8aa3b06069820 */ /* 0x000fe20000410000 */
[----:B------:R-:W-:Y:S01]  /*b180*/  FSETP.GTU.FTZ.AND P2, PT, R0, 20, PT ;  /* 0x41a000000000780b */ /* 0x000fe20003f5c000 */
[----:B0-----:R-:W-:Y:S01]  /*b190*/  @!P4 FMUL.FTZ R24, R24, R7 ;  /* 0x000000071818c220 */ /* 0x001fe20000410000 */
[----:B------:R-:W-:Y:S01]  /*b1a0*/  FSETP.GTU.FTZ.AND P3, PT, R2, 20, PT ;  /* 0x41a000000200780b */ /* 0x000fe20003f7c000 */
[----:B-1----:R-:W-:Y:S01]  /*b1b0*/  @!P5 FMUL.FTZ R27, R27, R22 ;  /* 0x000000161b1bd220 */ /* 0x002fe20000410000 */
[----:B------:R-:W-:-:S02]  /*b1c0*/  FSETP.GTU.FTZ.AND P4, PT, R3, 20, PT ;  /* 0x41a000000300780b */ /* 0x000fc40003f9c000 */
[----:B------:R-:W-:Y:S01]  /*b1d0*/  FSETP.GTU.FTZ.AND P5, PT, R4, 20, PT ;  /* 0x41a000000400780b */ /* 0x000fe20003fbc000 */
[----:B------:R-:W0:Y:S08]  /*b1e0*/  @!P0 MUFU.EX2 R5, R5 ;  /* 0x0000000500058308 */ /* 0x000e300000000800 */
[----:B------:R-:W1:Y:S01]  /*b1f0*/  @!P1 MUFU.EX2 R6, R6 ;  /* 0x0000000600069308 */ /* 0x000e620000000800 */
[----:B------:R-:W-:-:S02]  /*b200*/  @!P2 FMUL.FTZ R0, R0, -1.4426950216293334961 ;  /* 0xbfb8aa3b0000a820 */ /* 0x000fc40000410000 */
[----:B------:R-:W-:Y:S02]  /*b210*/  @!P3 FMUL.FTZ R2, R2, -1.4426950216293334961 ;  /* 0xbfb8aa3b0202b820 */ /* 0x000fe40000410000 */
[----:B------:R-:W-:Y:S02]  /*b220*/  @!P4 FMUL.FTZ R3, R3, -1.4426950216293334961 ;  /* 0xbfb8aa3b0303c820 */ /* 0x000fe40000410000 */
[----:B------:R-:W-:Y:S01]  /*b230*/  @!P5 FMUL.FTZ R4, R4, -1.4426950216293334961 ;  /* 0xbfb8aa3b0404d820 */ /* 0x000fe20000410000 */
[----:B------:R-:W2:Y:S01]  /*b240*/  @!P2 MUFU.EX2 R0, R0 ;  /* 0x000000000000a308 */ /* 0x000ea20000000800 */
[----:B0-----:R-:W-:Y:S02]  /*b250*/  @!P0 FADD.FTZ R5, R5, 1 ;  /* 0x3f80000005058421 */ /* 0x001fe40000010000 */
[----:B-1----:R-:W-:-:S05]  /*b260*/  @!P1 FADD.FTZ R6, R6, 1 ;  /* 0x3f80000006069421 */ /* 0x002fca0000010000 */
[----:B------:R-:W0:Y:S08]  /*b270*/  @!P3 MUFU.EX2 R2, R2 ;  /* 0x000000020002b308 */ /* 0x000e300000000800 */
[----:B------:R-:W1:Y:S08]  /*b280*/  @!P4 MUFU.EX2 R3, R3 ;  /* 0x000000030003c308 */ /* 0x000e700000000800 */
[----:B------:R-:W3:Y:S08]  /*b290*/  @!P5 MUFU.EX2 R4, R4 ;  /* 0x000000040004d308 */ /* 0x000ef00000000800 */
[----:B------:R-:W4:Y:S08]  /*b2a0*/  @!P0 MUFU.RCP R5, R5 ;  /* 0x0000000500058308 */ /* 0x000f300000001000 */
[----:B------:R-:W5:Y:S01]  /*b2b0*/  @!P1 MUFU.RCP R6, R6 ;  /* 0x0000000600069308 */ /* 0x000f620000001000 */
[----:B--2---:R-:W-:-:S02]  /*b2c0*/  @!P2 FADD.FTZ R0, R0, 1 ;  /* 0x3f8000000000a421 */ /* 0x004fc40000010000 */
[----:B0-----:R-:W-:Y:S02]  /*b2d0*/  @!P3 FADD.FTZ R2, R2, 1 ;  /* 0x3f8000000202b421 */ /* 0x001fe40000010000 */
[----:B-1----:R-:W-:Y:S02]  /*b2e0*/  @!P4 FADD.FTZ R3, R3, 1 ;  /* 0x3f8000000303c421 */ /* 0x002fe40000010000 */
[----:B---3--:R-:W-:Y:S01]  /*b2f0*/  @!P5 FADD.FTZ R4, R4, 1 ;  /* 0x3f8000000404d421 */ /* 0x008fe20000010000 */
[----:B------:R0:W1:Y:S01]  /*b300*/  @!P2 MUFU.RCP R67, R0 ;  /* 0x000000000043a308 */ /* 0x0000620000001000 */
[----:B----4-:R-:W-:Y:S02]  /*b310*/  @!P0 FMUL.FTZ R32, R32, R5 ;  /* 0x0000000520208220 */ /* 0x010fe40000410000 */
[----:B------:R-:W-:Y:S05]  /*b320*/  LDS.U16 R5, [R106+0x1c] ;  /* 0x00001c006a057984 */ /* 0x000fea0000000400 */
[----:B------:R2:W-:Y:S01]  /*b330*/  @!P3 MUFU.RCP R66, R2 ;  /* 0x000000020042b308 */ /* 0x0005e20000001000 */
[----:B-----5:R-:W-:Y:S01]  /*b340*/  @!P1 FMUL.FTZ R35, R35, R6 ;  /* 0x0000000623239220 */ /* 0x020fe20000410000 */
[----:B0-----:R-:W-:Y:S04]  /*b350*/  LDS.U16 R0, [R106+0x14] ;  /* 0x000014006a007984 */ /* 0x001fe80000000400 */
[----:B------:R-:W-:Y:S02]  /*b360*/  LDS.U16 R6, [R106+0x1e] ;  /* 0x00001e006a067984 */ /* 0x000fe40000000400 */
[----:B------:R0:W3:Y:S02]  /*b370*/  @!P4 MUFU.RCP R69, R3 ;  /* 0x000000030045c308 */ /* 0x0000e40000001000 */
[----:B--2---:R-:W-:Y:S06]  /*b380*/  LDS.U16 R2, [R106+0x16] ;  /* 0x000016006a027984 */ /* 0x004fec0000000400 */
[----:B------:R2:W4:Y:S01]  /*b390*/  @!P5 MUFU.RCP R68, R4 ;  /* 0x000000040044d308 */ /* 0x0005220000001000 */
[----:B0-----:R-:W-:Y:S01]  /*b3a0*/  LDS.U16 R3, [R106+0x18] ;  /* 0x000018006a037984 */ /* 0x001fe20000000400 */
[----:B------:R-:W-:-:S03]  /*b3b0*/  LOP3.LUT R7, R144, 0xfffffe00, RZ, 0xc0, !PT ;  /* 0xfffffe0090077812 */ /* 0x000fc600078ec0ff */
[----:B--2---:R-:W0:Y:S04]  /*b3c0*/  LDS.U16 R4, [R106+0x1a] ;  /* 0x00001a006a047984 */ /* 0x004e280000000400 */
[----:B------:R-:W-:Y:S01]  /*b3d0*/  BAR.SYNC.DEFER_BLOCKING 0x0 ;  /* 0x0000000000007b1d */ /* 0x000fe20000010000 */
[----:B------:R-:W-:-:S04]  /*b3e0*/  LEA R70, R142, R7, 0x4 ;  /* 0x000000078e467211 */ /* 0x000fc800078e20ff */
[C---:B------:R-:W-:Y:S02]  /*b3f0*/  IADD3 R7, R70.reuse, 0x1, RZ ;  /* 0x0000000146077810 */ /* 0x040fe40007ffe0ff */
[C---:B------:R-:W-:Y:S02]  /*b400*/  IADD3 R9, R70.reuse, 0x2, RZ ;  /* 0x0000000246097810 */ /* 0x040fe40007ffe0ff */
[C---:B------:R-:W-:Y:S02]  /*b410*/  IADD3 R21, R70.reuse, 0x3, RZ ;  /* 0x0000000346157810 */ /* 0x040fe40007ffe0ff */
[-C--:B------:R-:W-:Y:S02]  /*b420*/  LEA.HI.SX32 R7, R7, R70.reuse, 0x1b ;  /* 0x0000004607077211 */ /* 0x080fe400078fdaff */
[----:B------:R-:W-:Y:S02]  /*b430*/  LEA.HI.SX32 R20, R9, R70, 0x1b ;  /* 0x0000004609147211 */ /* 0x000fe400078fdaff */
[----:B------:R-:W-:-:S02]  /*b440*/  IADD3 R22, R70, 0x4, RZ ;  /* 0x0000000446167810 */ /* 0x000fc40007ffe0ff */
[C---:B------:R-:W-:Y:S02]  /*b450*/  IADD3 R23, R70.reuse, 0x5, RZ ;  /* 0x0000000546177810 */ /* 0x040fe40007ffe0ff */
[----:B------:R-:W-:Y:S02]  /*b460*/  LEA.HI.SX32 R21, R21, R70, 0x1b ;  /* 0x0000004615157211 */ /* 0x000fe400078fdaff */
[----:B------:R-:W-:Y:S01]  /*b470*/  IADD3 R25, R70, 0x6, RZ ;  /* 0x0000000646197810 */ /* 0x000fe20007ffe0ff */
[----:B------:R-:W-:Y:S01]  /*b480*/  IMAD.SHL.U32 R20, R20, 0x2, RZ ;  /* 0x0000000214147824 */ /* 0x000fe200078e00ff */
[C---:B------:R-:W-:Y:S02]  /*b490*/  IADD3 R56, R70.reuse, 0x7, RZ ;  /* 0x0000000746387810 */ /* 0x040fe40007ffe0ff */
[----:B------:R-:W-:Y:S02]  /*b4a0*/  SHF.L.U32 R9, R7, 0x1, RZ ;  /* 0x0000000107097819 */ /* 0x000fe400000006ff */
[----:B------:R-:W-:-:S02]  /*b4b0*/  IADD3 R58, R70, 0x8, RZ ;  /* 0x00000008463a7810 */ /* 0x000fc40007ffe0ff */
[-C--:B------:R-:W-:Y:S02]  /*b4c0*/  LEA.HI.SX32 R22, R22, R70.reuse, 0x1b ;  /* 0x0000004616167211 */ /* 0x080fe400078fdaff */
[-C--:B------:R-:W-:Y:S02]  /*b4d0*/  LEA.HI.SX32 R23, R23, R70.reuse, 0x1b ;  /* 0x0000004617177211 */ /* 0x080fe400078fdaff */
[----:B------:R-:W-:Y:S02]  /*b4e0*/  PRMT R7, R52, 0x7632, R7 ;  /* 0x0000763234077816 */ /* 0x000fe40000000007 */
[----:B------:R-:W-:Y:S01]  /*b4f0*/  SHF.L.U32 R21, R21, 0x1, RZ ;  /* 0x0000000115157819 */ /* 0x000fe200000006ff */
[----:B------:R-:W-:Y:S01]  /*b500*/  STS.U16 [R106], R54 ;  /* 0x000000366a007388 */ /* 0x000fe20000000400 */
[----:B------:R-:W-:Y:S02]  /*b510*/  IADD3 R59, R70, 0x9, RZ ;  /* 0x00000009463b7810 */ /* 0x000fe40007ffe0ff */
[-C--:B------:R-:W-:Y:S01]  /*b520*/  LEA.HI.SX32 R25, R25, R70.reuse, 0x1b ;  /* 0x0000004619197211 */ /* 0x080fe200078fdaff */
[----:B------:R-:W-:Y:S01]  /*b530*/  STS.U16 [R9+0x2], R55 ;  /* 0x0000023709007388 */ /* 0x000fe20000000400 */
[----:B------:R-:W-:-:S02]  /*b540*/  LEA.HI.SX32 R56, R56, R70, 0x1b ;  /* 0x0000004638387211 */ /* 0x000fc400078fdaff */
[----:B------:R-:W-:Y:S01]  /*b550*/  IADD3 R60, R70, 0xa, RZ ;  /* 0x0000000a463c7810 */ /* 0x000fe20007ffe0ff */
[----:B------:R-:W-:Y:S01]  /*b560*/  STS.U16 [R20+0x4], R52 ;  /* 0x0000043414007388 */ /* 0x000fe20000000400 */
[----:B------:R-:W-:Y:S02]  /*b570*/  LEA.HI.SX32 R58, R58, R70, 0x1b ;  /* 0x000000463a3a7211 */ /* 0x000fe400078fdaff */
[----:B------:R-:W-:Y:S01]  /*b580*/  SHF.L.U32 R22, R22, 0x1, RZ ;  /* 0x0000000116167819 */ /* 0x000fe200000006ff */
[----:B------:R2:W-:Y:S01]  /*b590*/  STS.U16 [R21+0x6], R7 ;  /* 0x0000060715007388 */ /* 0x0005e20000000400 */
[C---:B------:R-:W-:Y:S02]  /*b5a0*/  IADD3 R61, R70.reuse, 0xb, RZ ;  /* 0x0000000b463d7810 */ /* 0x040fe40007ffe0ff */
[----:B------:R-:W-:Y:S02]  /*b5b0*/  SHF.L.U32 R23, R23, 0x1, RZ ;  /* 0x0000000117177819 */ /* 0x000fe400000006ff */
[----:B------:R-:W-:-:S02]  /*b5c0*/  IADD3 R62, R70, 0xc, RZ ;  /* 0x0000000c463e7810 */ /* 0x000fc40007ffe0ff */
[----:B------:R-:W-:Y:S02]  /*b5d0*/  LEA.HI.SX32 R59, R59, R70, 0x1b ;  /* 0x000000463b3b7211 */ /* 0x000fe400078fdaff */
[----:B------:R-:W-:Y:S02]  /*b5e0*/  SHF.L.U32 R25, R25, 0x1, RZ ;  /* 0x0000000119197819 */ /* 0x000fe400000006ff */
[----:B------:R-:W-:Y:S02]  /*b5f0*/  IADD3 R63, R70, 0xd, RZ ;  /* 0x0000000d463f7810 */ /* 0x000fe40007ffe0ff */
[----:B------:R-:W-:Y:S02]  /*b600*/  F2FP.PACK_AB R46, R46, R49 ;  /* 0x000000312e2e723e */ /* 0x000fe400000000ff */
[----:B--2---:R-:W-:Y:S02]  /*b610*/  PRMT R7, R48, 0x7632, R7 ;  /* 0x0000763230077816 */ /* 0x004fe40000000007 */
[----:B------:R-:W-:Y:S01]  /*b620*/  SHF.L.U32 R56, R56, 0x1, RZ ;  /* 0x0000000138387819 */ /* 0x000fe200000006ff */
[----:B------:R-:W-:Y:S01]  /*b630*/  STS.U16 [R22+0x8], R50 ;  /* 0x0000083216007388 */ /* 0x000fe20000000400 */
[----:B------:R-:W-:-:S02]  /*b640*/  IADD3 R64, R70, 0xe, RZ ;  /* 0x0000000e46407810 */ /* 0x000fc40007ffe0ff */
[-C--:B------:R-:W-:Y:S02]  /*b650*/  LEA.HI.SX32 R60, R60, R70.reuse, 0x1b ;  /* 0x000000463c3c7211 */ /* 0x080fe400078fdaff */
[----:B------:R-:W-:Y:S01]  /*b660*/  SHF.L.U32 R58, R58, 0x1, RZ ;  /* 0x000000013a3a7819 */ /* 0x000fe200000006ff */
[----:B------:R-:W-:Y:S01]  /*b670*/  STS.U16 [R23+0xa], R51 ;  /* 0x00000a3317007388 */ /* 0x000fe20000000400 */
[----:B------:R-:W-:Y:S02]  /*b680*/  IADD3 R65, R70, 0xf, RZ ;  /* 0x0000000f46417810 */ /* 0x000fe40007ffe0ff */
[-C--:B------:R-:W-:Y:S02]  /*b690*/  LEA.HI.SX32 R61, R61, R70.reuse, 0x1b ;  /* 0x000000463d3d7211 */ /* 0x080fe400078fdaff */
[----:B------:R-:W-:Y:S01]  /*b6a0*/  F2FP.PACK_AB R44, R44, R47 ;  /* 0x0000002f2c2c723e */ /* 0x000fe200000000ff */
[----:B------:R2:W-:Y:S01]  /*b6b0*/  STS.U16 [R25+0xc], R48 ;  /* 0x00000c3019007388 */ /* 0x0005e20000000400 */
[-C--:B------:R-:W-:Y:S01]  /*b6c0*/  LEA.HI.SX32 R62, R62, R70.reuse, 0x1b ;  /* 0x000000463e3e7211 */ /* 0x080fe200078fdaff */
[----:B------:R-:W-:Y:S01]  /*b6d0*/  IMAD.SHL.U32 R59, R59, 0x2, RZ ;  /* 0x000000023b3b7824 */ /* 0x000fe200078e00ff */
[----:B------:R-:W-:Y:S01]  /*b6e0*/  F2FP.PACK_AB R42, R42, R45 ;  /* 0x0000002d2a2a723e */ /* 0x000fe200000000ff */
[----:B------:R-:W-:Y:S01]  /*b6f0*/  STS.U16 [R56+0xe], R7 ;  /* 0x00000e0738007388 */ /* 0x000fe20000000400 */
[----:B------:R-:W-:-:S02]  /*b700*/  LEA.HI.SX32 R63, R63, R70, 0x1b ;  /* 0x000000463f3f7211 */ /* 0x000fc400078fdaff */
[----:B------:R-:W-:Y:S01]  /*b710*/  PRMT R47, R46, 0x7632, R47 ;  /* 0x000076322e2f7816 */ /* 0x000fe2000000002f */
[----:B------:R5:W-:Y:S01]  /*b720*/  STS.U16 [R58+0x10], R46 ;  /* 0x0000102e3a007388 */ /* 0x000be20000000400 */
[-C--:B------:R-:W-:Y:S02]  /*b730*/  LEA.HI.SX32 R64, R64, R70.reuse, 0x1b ;  /* 0x0000004640407211 */ /* 0x080fe400078fdaff */
[----:B------:R-:W-:Y:S02]  /*b740*/  SHF.L.U32 R60, R60, 0x1, RZ ;  /* 0x000000013c3c7819 */ /* 0x000fe400000006ff */
[----:B------:R-:W-:Y:S02]  /*b750*/  ISETP.NE.AND P6, PT, R147, RZ, PT ;  /* 0x000000ff9300720c */ /* 0x000fe40003fc5270 */
[----:B------:R-:W-:Y:S02]  /*b760*/  LEA.HI.SX32 R65, R65, R70, 0x1b ;  /* 0x0000004641417211 */ /* 0x000fe400078fdaff */
[----:B--2---:R-:W-:-:S02]  /*b770*/  PRMT R48, R44, 0x7632, R48 ;  /* 0x000076322c307816 */ /* 0x004fc40000000030 */
[----:B------:R-:W-:Y:S02]  /*b780*/  SHF.L.U32 R61, R61, 0x1, RZ ;  /* 0x000000013d3d7819 */ /* 0x000fe400000006ff */
[----:B------:R-:W-:Y:S02]  /*b790*/  F2FP.PACK_AB R40, R40, R43 ;  /* 0x0000002b2828723e */ /* 0x000fe400000000ff */
[----:B-----5:R-:W-:Y:S02]  /*b7a0*/  PRMT R46, R42, 0x7610, R46 ;  /* 0x000076102a2e7816 */ /* 0x020fe4000000002e */
[----:B------:R-:W-:Y:S01]  /*b7b0*/  SHF.L.U32 R62, R62, 0x1, RZ ;  /* 0x000000013e3e7819 */ /* 0x000fe200000006ff */
[----:B------:R-:W-:Y:S01]  /*b7c0*/  STS.U16 [R59+0x12], R47 ;  /* 0x0000122f3b007388 */ /* 0x000fe20000000400 */
[----:B------:R-:W-:Y:S02]  /*b7d0*/  PRMT R50, R42, 0x7632, R50 ;  /* 0x000076322a327816 */ /* 0x000fe40000000032 */
[----:B------:R-:W-:Y:S01]  /*b7e0*/  SHF.L.U32 R63, R63, 0x1, RZ ;  /* 0x000000013f3f7819 */ /* 0x000fe200000006ff */
[----:B------:R2:W-:Y:S01]  /*b7f0*/  STS.U16 [R60+0x14], R44 ;  /* 0x0000142c3c007388 */ /* 0x0005e20000000400 */
[----:B------:R-:W-:-:S02]  /*b800*/  SHF.L.U32 R64, R64, 0x1, RZ ;  /* 0x0000000140407819 */ /* 0x000fc400000006ff */
[----:B------:R-:W-:Y:S01]  /*b810*/  PRMT R52, R40, 0x7632, R52 ;  /* 0x0000763228347816 */ /* 0x000fe20000000034 */
[----:B------:R-:W-:Y:S01]  /*b820*/  STS.U16 [R61+0x16], R48 ;  /* 0x000016303d007388 */ /* 0x000fe20000000400 */
[----:B------:R-:W-:-:S03]  /*b830*/  SHF.L.U32 R65, R65, 0x1, RZ ;  /* 0x0000000141417819 */ /* 0x000fc600000006ff */
[----:B------:R-:W-:Y:S01]  /*b840*/  STS.U16 [R62+0x18], R46 ;  /* 0x0000182e3e007388 */ /* 0x000fe20000000400 */
[----:B0-----:R-:W-:-:S03]  /*b850*/  HADD2.F32 R4, -RZ, R4.H0_H0 ;  /* 0x20000004ff047230 */ /* 0x001fc60000004100 */
[----:B------:R-:W-:Y:S01]  /*b860*/  STS.U16 [R63+0x1a], R50 ;  /* 0x00001a323f007388 */ /* 0x000fe20000000400 */
[----:B-1----:R-:W-:-:S03]  /*b870*/  @!P2 FMUL.FTZ R28, R28, R67 ;  /* 0x000000431c1ca220 */ /* 0x002fc60000410000 */
[----:B------:R-:W-:Y:S01]  /*b880*/  STS.U16 [R64+0x1c], R40 ;  /* 0x00001c2840007388 */ /* 0x000fe20000000400 */
[----:B---3--:R-:W-:-:S03]  /*b890*/  @!P4 FMUL.FTZ R30, R30, R69 ;  /* 0x000000451e1ec220 */ /* 0x008fc60000410000 */
        /* <DEDUP_REMOVED lines=23> */
[----:B------:R-:W-:-:S02]  /*ba10*/  HADD2.F32 R2, -RZ, R2.H0_H0 ;  /* 0x20000002ff027230 */ /* 0x000fc40000004100 */
[----:B------:R-:W-:Y:S01]  /*ba20*/  HADD2.F32 R3, -RZ, R3.H0_H0 ;  /* 0x20000003ff037230 */ /* 0x000fe20000004100 */
[----:B------:R-:W-:Y:S01]  /*ba30*/  FADD.FTZ R0, R0, UR4 ;  /* 0x0000000400007e21 */ /* 0x000fe20008010000 */
[----:B------:R-:W-:Y:S01]  /*ba40*/  HADD2.F32 R5, -RZ, R5.H0_H0 ;  /* 0x20000005ff057230 */ /* 0x000fe20000004100 */
[----:B------:R-:W-:Y:S01]  /*ba50*/  FADD.FTZ R2, R2, UR4 ;  /* 0x0000000402027e21 */ /* 0x000fe20008010000 */
[----:B------:R-:W-:Y:S01]  /*ba60*/  HADD2.F32 R6, -RZ, R6.H0_H0 ;  /* 0x20000006ff067230 */ /* 0x000fe20000004100 */
[----:B----4-:R-:W-:Y:S01]  /*ba70*/  @!P5 FMUL.FTZ R33, R33, R68 ;  /* 0x000000442121d220 */ /* 0x010fe20000410000 */
[----:B------:R-:W-:Y:S01]  /*ba80*/  FSETP.GTU.FTZ.AND P5, PT, R0, 20, PT ;  /* 0x41a000000000780b */ /* 0x000fe20003fbc000 */
[----:B------:R-:W-:Y:S01]  /*ba90*/  FADD.FTZ R3, R3, UR4 ;  /* 0x0000000403037e21 */ /* 0x000fe20008010000 */
[----:B------:R-:W-:Y:S01]  /*baa0*/  FSETP.GTU.FTZ.AND P4, PT, R2, 20, PT ;  /* 0x41a000000200780b */ /* 0x000fe20003f9c000 */
[----:B------:R-:W-:Y:S02]  /*bab0*/  FADD.FTZ R5, R5, UR4 ;  /* 0x0000000405057e21 */ /* 0x000fe40008010000 */
[----:B------:R-:W-:-:S02]  /*bac0*/  FADD.FTZ R6, R6, UR4 ;  /* 0x0000000406067e21 */ /* 0x000fc40008010000 */
[----:B------:R-:W-:Y:S01]  /*bad0*/  @!P3 FMUL.FTZ R31, R31, R66 ;  /* 0x000000421f1fb220 */ /* 0x000fe20000410000 */
[----:B------:R-:W-:Y:S01]  /*bae0*/  FSETP.GTU.FTZ.AND P3, PT, R3, 20, PT ;  /* 0x41a000000300780b */ /* 0x000fe20003f7c000 */
[----:B------:R-:W-:Y:S01]  /*baf0*/  @!P2 FMUL.FTZ R4, R4, -1.4426950216293334961 ;  /* 0xbfb8aa3b0404a820 */ /* 0x000fe20000410000 */
[----:B------:R-:W-:Y:S02]  /*bb00*/  FSETP.GTU.FTZ.AND P1, PT, R5, 20, PT ;  /* 0x41a000000500780b */ /* 0x000fe40003f3c000 */
[----:B------:R-:W-:Y:S01]  /*bb10*/  FSETP.GTU.FTZ.AND P0, PT, R6, 20, PT ;  /* 0x41a000000600780b */ /* 0x000fe20003f1c000 */
[----:B------:R-:W0:Y:S02]  /*bb20*/  LDS R40, [0x840] ;  /* 0x00084000ff287984 */ /* 0x000e240000000800 */
[----:B------:R-:W1:Y:S01]  /*bb30*/  @!P2 MUFU.EX2 R4, R4 ;  /* 0x000000040004a308 */ /* 0x000e620000000800 */
[----:B------:R-:W-:Y:S02]  /*bb40*/  @!P5 FMUL.FTZ R0, R0, -1.4426950216293334961 ;  /* 0xbfb8aa3b0000d820 */ /* 0x000fe40000410000 */
[----:B------:R-:W-:-:S03]  /*bb50*/  @!P4 FMUL.FTZ R2, R2, -1.4426950216293334961 ;  /* 0xbfb8aa3b0202c820 */ /* 0x000fc60000410000 */
[----:B------:R-:W-:Y:S02]  /*bb60*/  @!P3 FMUL.FTZ R3, R3, -1.4426950216293334961 ;  /* 0xbfb8aa3b0303b820 */ /* 0x000fe40000410000 */
[----:B------:R-:W3:Y:S01]  /*bb70*/  @!P5 MUFU.EX2 R0, R0 ;  /* 0x000000000000d308 */ /* 0x000ee20000000800 */
[----:B------:R-:W-:Y:S02]  /*bb80*/  @!P1 FMUL.FTZ R5, R5, -1.4426950216293334961 ;  /* 0xbfb8aa3b05059820 */ /* 0x000fe40000410000 */
[----:B------:R-:W-:-:S05]  /*bb90*/  @!P0 FMUL.FTZ R6, R6, -1.4426950216293334961 ;  /* 0xbfb8aa3b06068820 */ /* 0x000fca0000410000 */
[----:B------:R-:W4:Y:S01]  /*bba0*/  @!P4 MUFU.EX2 R2, R2 ;  /* 0x000000020002c308 */ /* 0x000f220000000800 */
[----:B-1----:R-:W-:-:S07]  /*bbb0*/  @!P2 FADD.FTZ R4, R4, 1 ;  /* 0x3f8000000404a421 */ /* 0x002fce0000010000 */
[----:B------:R-:W-:Y:S08]  /*bbc0*/  @!P3 MUFU.EX2 R3, R3 ;  /* 0x000000030003b308 */ /* 0x000ff00000000800 */
[----:B------:R-:W1:Y:S08]  /*bbd0*/  @!P1 MUFU.EX2 R5, R5 ;  /* 0x0000000500059308 */ /* 0x000e700000000800 */
[----:B------:R-:W5:Y:S01]  /*bbe0*/  @!P0 MUFU.EX2 R6, R6 ;  /* 0x0000000600068308 */ /* 0x000f620000000800 */
[----:B---3--:R-:W-:-:S02]  /*bbf0*/  @!P5 FADD.FTZ R0, R0, 1 ;  /* 0x3f8000000000d421 */ /* 0x008fc40000010000 */
[----:B----4-:R-:W-:-:S05]  /*bc00*/  @!P4 FADD.FTZ R2, R2, 1 ;  /* 0x3f8000000202c421 */ /* 0x010fca0000010000 */
[----:B------:R-:W3:Y:S01]  /*bc10*/  @!P2 MUFU.RCP R4, R4 ;  /* 0x000000040004a308 */ /* 0x000ee20000001000 */
[----:B--2---:R-:W-:Y:S02]  /*bc20*/  IMAD R44, R146, c[0x0][0x2d8], RZ ;  /* 0x0000b600922c7a24 */ /* 0x004fe400078e02ff */
[----:B-1----:R-:W-:-:S05]  /*bc30*/  @!P1 FADD.FTZ R5, R5, 1 ;  /* 0x3f80000005059421 */ /* 0x002fca0000010000 */
[----:B------:R1:W2:Y:S01]  /*bc40*/  @!P5 MUFU.RCP R7, R0 ;  /* 0x000000000007d308 */ /* 0x0002a20000001000 */
[----:B-----5:R-:W-:Y:S02]  /*bc50*/  @!P0 FADD.FTZ R6, R6, 1 ;  /* 0x3f80000006068421 */ /* 0x020fe40000010000 */
[----:B------:R-:W-:-:S05]  /*bc60*/  IMAD R85, R155, c[0x0][0x2dc], R44 ;  /* 0x0000b7009b557a24 */ /* 0x000fca00078e022c */
[----:B------:R4:W5:Y:S01]  /*bc70*/  @!P4 MUFU.RCP R42, R2 ;  /* 0x00000002002ac308 */ /* 0x0009620000001000 */
[----:B-1----:R-:W-:Y:S02]  /*bc80*/  @!P3 FADD.FTZ R0, R3, 1 ;  /* 0x3f8000000300b421 */ /* 0x002fe40000010000 */
[----:B---3--:R-:W-:-:S05]  /*bc90*/  @!P2 FMUL.FTZ R39, R39, R4 ;  /* 0x000000042727a220 */ /* 0x008fca0000410000 */
[----:B------:R1:W3:Y:S01]  /*bca0*/  @!P3 MUFU.RCP R83, R0 ;  /* 0x000000000053b308 */ /* 0x0002e20000001000 */
[----:B----4-:R-:W-:Y:S01]  /*bcb0*/  IMAD.WIDE.U32 R2, R155, c[0x0][0x2d8], RZ ;  /* 0x0000b6009b027a25 */ /* 0x010fe200078e00ff */
[----:B0-----:R-:W-:-:S03]  /*bcc0*/  ISETP.GE.AND P2, PT, R10, R40, PT ;  /* 0x000000280a00720c */ /* 0x001fc60003f46270 */
[----:B------:R-:W-:-:S03]  /*bcd0*/  IMAD.IADD R3, R3, 0x1, R85 ;  /* 0x0000000103037824 */ /* 0x000fc600078e0255 */
[----:B------:R-:W0:Y:S01]  /*bce0*/  @!P1 MUFU.RCP R5, R5 ;  /* 0x0000000500059308 */ /* 0x000e220000001000 */
[----:B------:R-:W-:Y:S02]  /*bcf0*/  IMAD R44, R148, c[0x0][0x2e0], RZ ;  /* 0x0000b800942c7a24 */ /* 0x000fe400078e02ff */
[----:B------:R-:W-:-:S05]  /*bd00*/  IMAD.WIDE.U32 R2, R159, c[0x0][0x2e0], R2 ;  /* 0x0000b8009f027a25 */ /* 0x000fca00078e0002 */
[----:B------:R-:W4:Y:S01]  /*bd10*/  @!P0 MUFU.RCP R6, R6 ;  /* 0x0000000600068308 */ /* 0x000f220000001000 */
[----:B--2---:R-:W-:Y:S01]  /*bd20*/  @!P5 FMUL.FTZ R34, R34, R7 ;  /* 0x000000072222d220 */ /* 0x004fe20000410000 */
[----:B-1----:R-:W-:Y:S01]  /*bd30*/  IADD3 R0, P5, R91, R2, RZ ;  /* 0x000000025b007210 */ /* 0x002fe20007fbe0ff */
[----:B------:R-:W-:Y:S02]  /*bd40*/  IMAD R44, R159, c[0x0][0x2e4], R44 ;  /* 0x0000b9009f2c7a24 */ /* 0x000fe400078e022c */
[----:B-----5:R-:W-:Y:S01]  /*bd50*/  @!P4 FMUL.FTZ R37, R37, R42 ;  /* 0x0000002a2525c220 */ /* 0x020fe20000410000 */
        /* <DEDUP_REMOVED lines=9> */
[----:B----4-:R-:W-:Y:S01]  /*bdf0*/  @!P0 FMUL.FTZ R41, R41, R6 ;  /* 0x0000000629298220 */ /* 0x010fe20000410000 */
        /* <DEDUP_REMOVED lines=14> */
.L_x_3278:
[----:B------:R-:W-:Y:S05]  /*bee0*/  BSYNC B0 ;  /* 0x0000000000007941 */ /* 0x000fea0003800000 */
.L_x_3277:
        /* <DEDUP_REMOVED lines=11> */
[----:B------:R-:W-:Y:S01]  /*bfa0*/  ISETP.GE.AND P5, PT, R130, R40, PT ;  /* 0x000000288200720c */ /* 0x000fe20003fa6270 */
[----:B------:R-:W-:Y:S01]  /*bfb0*/  BSSY B0, `(.L_x_3279) ;  /* 0x0000069000007945 */ /* 0x000fe20003800000 */
[----:B------:R-:W-:Y:S01]  /*bfc0*/  F2FP.PACK_AB R24, R27, R24 ;  /* 0x000000181b18723e */ /* 0x000fe200000000ff */
        /* <DEDUP_REMOVED lines=14> */
[C---:B0-----:R-:W-:Y:S01]  /*c0b0*/  PRMT R7, R0.reuse, 0x7610, R7 ;  /* 0x0000761000077816 */ /* 0x041fe20000000007 */
[----:B------:R-:W-:Y:S01]  /*c0c0*/  @!P4 STG.E.U16 [R2.64+-0x5c0], R69 ;  /* 0xfffa40450200c986 */ /* 0x000fe2000c10150a */
[-C--:B------:R-:W-:Y:S02]  /*c0d0*/  ISETP.GE.AND P4, PT, R139, R40.reuse, PT ;  /* 0x000000288b00720c */ /* 0x080fe40003f86270 */
[----:B------:R-:W-:Y:S01]  /*c0e0*/  PRMT R27, R0, 0x7632, R27 ;  /* 0x00007632001b7816 */ /* 0x000fe2000000001b */
[----:B------:R-:W-:Y:S01]  /*c0f0*/  @!P5 STG.E.U16 [R2.64+-0x580], R71 ;  /* 0xfffa80470200d986 */ /* 0x000fe2000c10150a */
[----:B------:R-:W-:Y:S02]  /*c100*/  ISETP.GE.AND P5, PT, R125, R40, PT ;  /* 0x000000287d00720c */ /* 0x000fe40003fa6270 */
[----:B------:R-:W-:Y:S01]  /*c110*/  F2FP.PACK_AB R0, R33, R30 ;  /* 0x0000001e2100723e */ /* 0x000fe200000000ff */
[----:B------:R-:W-:Y:S01]  /*c120*/  @!P0 STG.E.U16 [R2.64+-0x540], R73 ;  /* 0xfffac04902008986 */ /* 0x000fe2000c10150a */
[----:B------:R-:W-:Y:S01]  /*c130*/  PRMT R6, R26, 0x7632, R6 ;  /* 0x000076321a067816 */ /* 0x000fe20000000006 */
        /* <DEDUP_REMOVED lines=12> */
[----:B------:R-:W-:-:S04]  /*c200*/  FADD.FTZ R35, R32, R35 ;  /* 0x0000002320237221 */ /* 0x000fc80000010000 */
[----:B------:R-:W-:-:S04]  /*c210*/  FADD.FTZ R34, R35, R34 ;  /* 0x0000002223227221 */ /* 0x000fc80000010000 */
[----:B------:R-:W-:Y:S01]  /*c220*/  FADD.FTZ R37, R34, R37 ;  /* 0x0000002522257221 */ /* 0x000fe20000010000 */
[----:B------:R0:W-:Y:S04]  /*c230*/  STS.U16 [R106], R24 ;  /* 0x000000186a007388 */ /* 0x0001e80000000400 */
[----:B------:R1:W-:Y:S04]  /*c240*/  STS.U16 [R9+0x2], R4 ;  /* 0x0000020409007388 */ /* 0x0003e80000000400 */
[----:B------:R-:W-:Y:S01]  /*c250*/  STS.U16 [R20+0x4], R26 ;  /* 0x0000041a14007388 */ /* 0x000fe20000000400 */
[----:B0-----:R-:W-:-:S03]  /*c260*/  PRMT R24, R0, 0x7610, R24 ;  /* 0x0000761000187816 */ /* 0x001fc60000000018 */
[----:B------:R0:W-:Y:S01]  /*c270*/  STS.U16 [R21+0x6], R6 ;  /* 0x0000060615007388 */ /* 0x0001e20000000400 */
[----:B-1----:R-:W-:-:S03]  /*c280*/  PRMT R4, R0, 0x7632, R4 ;  /* 0x0000763200047816 */ /* 0x002fc60000000004 */
[----:B------:R1:W-:Y:S01]  /*c290*/  STS.U16 [R22+0x8], R7 ;  /* 0x0000080716007388 */ /* 0x0003e20000000400 */
[----:B------:R-:W-:Y:S02]  /*c2a0*/  PRMT R9, R2, 0x7632, R9 ;  /* 0x0000763202097816 */ /* 0x000fe40000000009 */
        /* <DEDUP_REMOVED lines=9> */
[----:B------:R0:W-:Y:S02]  /*c340*/  STS.U16 [R56+0xe], R4 ;  /* 0x00000e0438007388 */ /* 0x0001e40000000400 */
[----:B------:R-:W-:-:S02]  /*c350*/  FADD.FTZ R38, R39, R38 ;  /* 0x0000002627267221 */ /* 0x000fc40000010000 */
[----:B------:R-:W-:Y:S02]  /*c360*/  STS.U16 [R58+0x10], R29 ;  /* 0x0000101d3a007388 */ /* 0x000fe40000000400 */
[----:B------:R-:W-:Y:S02]  /*c370*/  FADD.FTZ R149, R38, R41 ;  /* 0x0000002926957221 */ /* 0x000fe40000010000 */
[----:B------:R-:W-:Y:S01]  /*c380*/  STS.U16 [R59+0x12], R9 ;  /* 0x000012093b007388 */ /* 0x000fe20000000400 */
[----:B0-----:R-:W-:-:S03]  /*c390*/  IMAD R4, R146, c[0x0][0x2f8], RZ ;  /* 0x0000be0092047a24 */ /* 0x001fc600078e02ff */
        /* <DEDUP_REMOVED lines=8> */
[----:B0-----:R-:W-:-:S03]  /*c420*/  IMAD.WIDE.U32 R2, R155, c[0x0][0x2f8], RZ ;  /* 0x0000be009b027a25 */ /* 0x001fc600078e00ff */
[----:B------:R-:W-:Y:S01]  /*c430*/  LDS.U16 R123, [R123+0x40] ;  /* 0x000040007b7b7984 */ /* 0x000fe20000000400 */
[----:B------:R-:W-:-:S03]  /*c440*/  IMAD R7, R155, c[0x0][0x2fc], R4 ;  /* 0x0000bf009b077a24 */ /* 0x000fc600078e0204 */
        /* <DEDUP_REMOVED lines=31> */
.L_x_3280:
[----:B------:R-:W-:Y:S05]  /*c640*/  BSYNC B0 ;  /* 0x0000000000007941 */ /* 0x000fea0003800000 */
.L_x_3279:
[----:B------:R-:W-:Y:S01]  /*c650*/  MOV R3, R31 ;  /* 0x0000001f00037202 */ /* 0x000fe20000000f00 */
[----:B0-----:R-:W-:Y:S01]  /*c660*/  IMAD R6, R148, c[0x0][0x300], RZ ;  /* 0x0000c00094067a24 */ /* 0x001fe200078e02ff */
[----:B------:R-:W-:Y:S01]  /*c670*/  IADD3 R4, P0, R107, -0x7c0, RZ ;  /* 0xfffff8406b047810 */ /* 0x000fe20007f1e0ff */
[----:B------:R-:W-:Y:S01]  /*c680*/  UIADD3 UR14, UP0, UR14, -0x800, URZ ;  /* 0xfffff8000e0e7890 */ /* 0x000fe2000ff1e03f */
[----:B------:R-:W-:Y:S01]  /*c690*/  ISETP.GE.AND P2, PT, R139, R0, PT ;  /* 0x000000008b00720c */ /* 0x000fe20003f46270 */
[C---:B------:R-:W-:Y:S01]  /*c6a0*/  IMAD.WIDE.U32 R2, R159.reuse, c[0x0][0x300], R2 ;  /* 0x0000c0009f027a25 */ /* 0x040fe200078e0002 */
        /* <DEDUP_REMOVED lines=48> */
.L_x_3190:
        /* <DEDUP_REMOVED lines=29> */
.L_x_3283:
[----:B------:R-:W-:Y:S05]  /*cb80*/  BSYNC B0 ;  /* 0x0000000000007941 */ /* 0x000fea0003800000 */
.L_x_3282:
[----:B------:R-:W-:Y:S01]  /*cb90*/  BSSY B0, `(.L_x_3284) ;  /* 0x000001d000007945 */ /* 0x000fe20003800000 */
[----:B------:R-:W-:Y:S05]  /*cba0*/  @!P0 BRA `(.L_x_3285) ;  /* 0x000001a000008947 */ /* 0x000fea0003800000 */
[----:B------:R-:W-:Y:S06]  /*cbb0*/  BAR.SYNC.DEFER_BLOCKING 0x0 ;  /* 0x0000000000007b1d */ /* 0x000fec0000010000 */
[----:B------:R-:W3:Y:S04]  /*cbc0*/  SHFL.DOWN P0, R0, R149, 0x1, 0x1f ;  /* 0x08201f0095007f89 */ /* 0x000ee80000000000 */
[----:B------:R-:W4:Y:S04]  /*cbd0*/  S2R R6, SR_LANEID ;  /* 0x0000000000067919 */ /* 0x000f280000000000 */
[----:B--2---:R-:W2:Y:S01]  /*cbe0*/  S2R R15, SR_TID.X ;  /* 0x00000000000f7919 */ /* 0x004ea20000002100 */
[----:B---3--:R-:W-:Y:S01]  /*cbf0*/  @P0 FADD R0, R0, R149 ;  /* 0x0000009500000221 */ /* 0x008fe20000000000 */
[----:B----4-:R-:W-:-:S04]  /*cc00*/  ISETP.NE.AND P2, PT, R6, RZ, PT ;  /* 0x000000ff0600720c */ /* 0x010fc80003f45270 */
[----:B------:R-:W3:Y:S01]  /*cc10*/  SHFL.DOWN P0, R3, R0, 0x2, 0x1f ;  /* 0x08401f0000037f89 */ /* 0x000ee20000000000 */
[----:B--2---:R-:W-:-:S08]  /*cc20*/  ISETP.NE.AND P1, PT, R15, RZ, PT ;  /* 0x000000ff0f00720c */ /* 0x004fd00003f25270 */
[----:B------:R-:W-:-:S04]  /*cc30*/  @!P2 SHF.R.S32.HI R6, RZ, 0x1f, R15 ;  /* 0x0000001fff06a819 */ /* 0x000fc8000001140f */
[----:B------:R-:W-:Y:S01]  /*cc40*/  @!P2 LEA.HI R6, R6, R15, RZ, 0x5 ;  /* 0x0000000f0606a211 */ /* 0x000fe200078f28ff */
[----:B---3--:R-:W-:-:S05]  /*cc50*/  @P0 FADD R3, R0, R3 ;  /* 0x0000000300030221 */ /* 0x008fca0000000000 */
[----:B------:R-:W2:Y:S02]  /*cc60*/  SHFL.DOWN P0, R2, R3, 0x4, 0x1f ;  /* 0x08801f0003027f89 */ /* 0x000ea40000000000 */
[----:B--2---:R-:W-:Y:S01]  /*cc70*/  @P0 FADD R2, R3, R2 ;  /* 0x0000000203020221 */ /* 0x004fe20000000000 */
[----:B------:R-:W-:-:S04]  /*cc80*/  @!P2 SHF.R.S32.HI R3, RZ, 0x5, R6 ;  /* 0x00000005ff03a819 */ /* 0x000fc80000011406 */
        /* <DEDUP_REMOVED lines=9> */
[----:B------:R2:W-:Y:S01]  /*cd20*/  RED.E.ADD.F32.FTZ.RN.STRONG.GPU [R12.64], R4 ;  /* 0x000000040c00798e */ /* 0x0005e2000c10e78a */
[----:B------:R-:W-:Y:S01]  /*cd30*/  HFMA2.MMA R15, -RZ, RZ, 0, 0 ;  /* 0x00000000ff0f7435 */ /* 0x000fe200000001ff */
[----:B------:R-:W-:Y:S05]  /*cd40*/  BRA `(.L_x_3286) ;  /* 0x0000001000007947 */ /* 0x000fea0003800000 */
.L_x_3285:
[----:B--2---:R-:W2:Y:S02]  /*cd50*/  S2R R15, SR_TID.X ;  /* 0x00000000000f7919 */ /* 0x004ea40000002100 */
.L_x_3286:
[----:B------:R-:W-:Y:S05]  /*cd60*/  BSYNC B0 ;  /* 0x0000000000007941 */ /* 0x000fea0003800000 */
.L_x_3284:
[----:B--2---:R-:W-:-:S13]  /*cd70*/  ISETP.GE.AND P0, PT, R15, c[0x0][0x16c], PT ;  /* 0x00005b000f007a0c */ /* 0x004fda0003f06270 */
[----:B------:R-:W-:Y:S05]  /*cd80*/  @P0 EXIT ;  /* 0x000000000000094d */ /* 0x000fea0003800000 */
[C---:B------:R-:W-:Y:S02]  /*cd90*/  IMAD R0, R148.reuse, c[0x0][0x2c8], RZ ;  /* 0x0000b20094007a24 */ /* 0x040fe400078e02ff */
[----:B------:R-:W-:Y:S02]  /*cda0*/  IMAD R148, R148, c[0x0][0x288], RZ ;  /* 0x0000a20094947a24 */ /* 0x000fe400078e02ff */
[----:B------:R-:W-:-:S04]  /*cdb0*/  IMAD.WIDE.U32 R2, R159, c[0x0][0x2c8], RZ ;  /* 0x0000b2009f027a25 */ /* 0x000fc800078e00ff */
[C---:B------:R-:W-:Y:S02]  /*cdc0*/  IMAD R23, R159.reuse, c[0x0][0x2cc], R0 ;  /* 0x0000b3009f177a24 */ /* 0x040fe400078e0200 */
[C---:B------:R-:W-:Y:S02]  /*cdd0*/  IMAD R21, R159.reuse, c[0x0][0x28c], R148 ;  /* 0x0000a3009f157a24 */ /* 0x040fe400078e0294 */
[----:B------:R-:W-:Y:S01]  /*cde0*/  IMAD.WIDE.U32 R4, R159, c[0x0][0x288], RZ ;  /* 0x0000a2009f047a25 */ /* 0x000fe200078e00ff */
[----:B------:R-:W-:-:S04]  /*cdf0*/  IADD3 R23, R3, R23, RZ ;  /* 0x0000001703177210 */ /* 0x000fc80007ffe0ff */
[----:B------:R-:W-:Y:S02]  /*ce00*/  IADD3 R21, R5, R21, RZ ;  /* 0x0000001505157210 */ /* 0x000fe40007ffe0ff */
.L_x_3287:
[----:B0-----:R-:W2:Y:S01]  /*ce10*/  LDS R17, [R15.X4+0x2e10] ;  /* 0x002e10000f117984 */ /* 0x001ea20000004800 */
[----:B------:R-:W-:Y:S01]  /*ce20*/  SHF.R.S32.HI R0, RZ, 0x1f, R15 ;  /* 0x0000001fff007819 */ /* 0x000fe2000001140f */
[----:B------:R-:W-:Y:S01]  /*ce30*/  IMAD.MOV.U32 R6, RZ, RZ, R4 ;  /* 0x000000ffff067224 */ /* 0x000fe200078e0004 */
[----:B------:R-:W-:Y:S01]  /*ce40*/  MOV R8, R2 ;  /* 0x0000000200087202 */ /* 0x000fe20000000f00 */
[----:B------:R3:W4:Y:S01]  /*ce50*/  LDS R19, [R15.X4+0x3210] ;  /* 0x003210000f137984 */ /* 0x0007220000004800 */
[----:B------:R-:W-:Y:S01]  /*ce60*/  MOV R9, R23 ;  /* 0x0000001700097202 */ /* 0x000fe20000000f00 */
[C---:B------:R-:W-:Y:S01]  /*ce70*/  IMAD R12, R0.reuse, c[0x0][0x290], RZ ;  /* 0x0000a400000c7a24 */ /* 0x040fe200078e02ff */
[----:B------:R-:W-:Y:S01]  /*ce80*/  MOV R7, R21 ;  /* 0x0000001500077202 */ /* 0x000fe20000000f00 */
[----:B------:R-:W-:Y:S01]  /*ce90*/  IMAD R0, R0, c[0x0][0x2d0], RZ ;  /* 0x0000b40000007a24 */ /* 0x000fe200078e02ff */
[----:B------:R-:W-:Y:S01]  /*cea0*/  YIELD ;  /* 0x0000000000007946 */ /* 0x000fe20003800000 */
[----:B0-----:R-:W-:-:S04]  /*ceb0*/  IMAD.WIDE.U32 R10, R15, c[0x0][0x2d0], R8 ;  /* 0x0000b4000f0a7a25 */ /* 0x001fc800078e0008 */
[----:B------:R-:W-:-:S04]  /*cec0*/  IMAD.WIDE.U32 R6, R15, c[0x0][0x290], R6 ;  /* 0x0000a4000f067a25 */ /* 0x000fc800078e0006 */
[C---:B------:R-:W-:Y:S01]  /*ced0*/  IMAD R9, R15.reuse, c[0x0][0x294], R12 ;  /* 0x0000a5000f097a24 */ /* 0x040fe200078e020c */
[----:B------:R-:W-:Y:S01]  /*cee0*/  LEA R8, P0, R6, c[0x0][0x310], 0x2 ;  /* 0x0000c40006087a11 */ /* 0x000fe200078010ff */
[C---:B------:R-:W-:Y:S01]  /*cef0*/  IMAD R13, R15.reuse, c[0x0][0x2d4], R0 ;  /* 0x0000b5000f0d7a24 */ /* 0x040fe200078e0200 */
[----:B---3--:R-:W-:Y:S02]  /*cf00*/  IADD3 R15, R15, c[0x0][0x0], RZ ;  /* 0x000000000f0f7a10 */ /* 0x008fe40007ffe0ff */
[----:B------:R-:W-:Y:S02]  /*cf10*/  IADD3 R9, R7, R9, RZ ;  /* 0x0000000907097210 */ /* 0x000fe40007ffe0ff */
[----:B------:R-:W-:Y:S02]  /*cf20*/  LEA R12, P1, R10, c[0x0][0x320], 0x2 ;  /* 0x0000c8000a0c7a11 */ /* 0x000fe400078210ff */
[----:B------:R-:W-:Y:S02]  /*cf30*/  LEA.HI.X R9, R6, c[0x0][0x314], R9, 0x2, P0 ;  /* 0x0000c50006097a11 */ /* 0x000fe400000f1409 */
[----:B------:R-:W-:-:S02]  /*cf40*/  ISETP.GE.AND P0, PT, R15, c[0x0][0x16c], PT ;  /* 0x00005b000f007a0c */ /* 0x000fc40003f06270 */
[----:B------:R-:W-:-:S04]  /*cf50*/  IADD3 R7, R11, R13, RZ ;  /* 0x0000000d0b077210 */ /* 0x000fc80007ffe0ff */
[----:B------:R-:W-:Y:S01]  /*cf60*/  LEA.HI.X R13, R10, c[0x0][0x324], R7, 0x2, P1 ;  /* 0x0000c9000a0d7a11 */ /* 0x000fe200008f1407 */
[----:B--2---:R0:W-:Y:S04]  /*cf70*/  RED.E.ADD.F32.FTZ.RN.STRONG.GPU [R8.64], R17 ;  /* 0x000000110800798e */ /* 0x0041e8000c10e78a */
[----:B----4-:R0:W-:Y:S02]  /*cf80*/  RED.E.ADD.F32.FTZ.RN.STRONG.GPU [R12.64], R19 ;  /* 0x000000130c00798e */ /* 0x0101e4000c10e78a */
[----:B------:R-:W-:Y:S05]  /*cf90*/  @!P0 BRA `(.L_x_3287) ;  /* 0xfffffe7000008947 */ /* 0x000fea000383ffff */
[----:B------:R-:W-:Y:S05]  /*cfa0*/  EXIT ;  /* 0x000000000000794d */ /* 0x000fea0003800000 */
.L_x_3233:
[----:B------:R-:W-:Y:S01]  /*cfb0*/  HFMA2.MMA R228, -RZ, RZ, 0, 0 ;  /* 0x00000000ffe47435 */ /* 0x000fe200000001ff */
[----:B------:R-:W-:Y:S01]  /*cfc0*/  MOV R226, R6 ;  /* 0x0000000600e27202 */ /* 0x000fe20000000f00 */
[----:B------:R-:W-:Y:S01]  /*cfd0*/  IMAD.MOV.U32 R231, RZ, RZ, 0x1 ;  /* 0x00000001ffe77424 */ /* 0x000fe200078e00ff */
[----:B------:R-:W-:-:S02]  /*cfe0*/  MOV R233, 0xffffffff ;  /* 0xffffffff00e97802 */ /* 0x000fc40000000f00 */
[----:B------:R-:W-:Y:S02]  /*cff0*/  MOV R4, 0xd010 ;  /* 0x0000d01000047802 */ /* 0x000fe40000000f00 */
[----:B-1----:R-:W-:Y:S05]  /*d000*/  CALL.REL.NOINC `($__internal_131_$__cuda_sm70_shflsync_up) ;  /* 0x00000ee000007944 */ /* 0x002fea0003c00000 */
[----:B-1----:R-:W-:Y:S01]  /*d010*/  MOV R209, R228 ;  /* 0x000000e400d17202 */ /* 0x002fe20000000f00 */
[----:B0-----:R-:W-:Y:S05]  /*d020*/  BRA `(.L_x_3288) ;  /* 0xffffb22000007947 */ /* 0x001fea000383ffff */
.L_x_3234:
[----:B------:R-:W-:Y:S01]  /*d030*/  HFMA2.MMA R231, -RZ, RZ, 0, 5.9604644775390625e-08 ;  /* 0x00000001ffe77435 */ /* 0x000fe200000001ff */
[----:B------:R-:W-:Y:S01]  /*d040*/  MOV R226, R7 ;  /* 0x0000000700e27202 */ /* 0x000fe20000000f00 */
[----:B------:R-:W-:Y:S01]  /*d050*/  IMAD.MOV.U32 R233, RZ, RZ, -0x1 ;  /* 0xffffffffffe97424 */ /* 0x000fe200078e00ff */
[----:B------:R-:W-:Y:S02]  /*d060*/  MOV R228, RZ ;  /* 0x000000ff00e47202 */ /* 0x000fe40000000f00 */
[----:B------:R-:W-:Y:S02]  /*d070*/  MOV R4, 0xd090 ;  /* 0x0000d09000047802 */ /* 0x000fe40000000f00 */
[----:B012---:R-:W-:Y:S05]  /*d080*/  CALL.REL.NOINC `($__internal_131_$__cuda_sm70_shflsync_up) ;  /* 0x00000e6000007944 */ /* 0x007fea0003c00000 */
        /* <DEDUP_REMOVED lines=10> */
[----:B------:R-:W-:Y:S05]  /*d130*/  CALL.REL.NOINC `($__internal_131_$__cuda_sm70_shflsync_up) ;  /* 0x00000db000007944 */ /* 0x000fea0003c00000 */
[----:B-1----:R-:W-:Y:S01]  /*d140*/  MOV R6, R228 ;  /* 0x000000e400067202 */ /* 0x002fe20000000f00 */
[----:B------:R-:W-:Y:S01]  /*d150*/  HFMA2.MMA R228, -RZ, RZ, 0, 0 ;  /* 0x00000000ffe47435 */ /* 0x000fe200000001ff */
[----:B0-----:R-:W-:Y:S01]  /*d160*/  MOV R226, R7 ;  /* 0x0000000700e27202 */ /* 0x001fe20000000f00 */
[----:B------:R-:W-:Y:S01]  /*d170*/  IMAD.MOV.U32 R231, RZ, RZ, 0x2 ;  /* 0x00000002ffe77424 */ /* 0x000fe200078e00ff */
[----:B------:R-:W-:-:S02]  /*d180*/  MOV R233, 0xffffffff ;  /* 0xffffffff00e97802 */ /* 0x000fc40000000f00 */
[----:B------:R-:W-:Y:S02]  /*d190*/  MOV R4, 0xd1b0 ;  /* 0x0000d1b000047802 */ /* 0x000fe40000000f00 */
[----:B------:R-:W-:Y:S05]  /*d1a0*/  CALL.REL.NOINC `($__internal_131_$__cuda_sm70_shflsync_up) ;  /* 0x00000d4000007944 */ /* 0x000fea0003c00000 */
        /* <DEDUP_REMOVED lines=8> */
[----:B------:R-:W-:Y:S05]  /*d230*/  CALL.REL.NOINC `($__internal_131_$__cuda_sm70_shflsync_up) ;  /* 0x00000cb000007944 */ /* 0x000fea0003c00000 */
[----:B0-----:R-:W-:Y:S01]  /*d240*/  HFMA2.MMA R231, -RZ, RZ, 0, 2.384185791015625e-07 ;  /* 0x00000004ffe77435 */ /* 0x001fe200000001ff */
[----:B-1----:R-:W-:Y:S01]  /*d250*/  IMAD.MOV.U32 R6, RZ, RZ, R228 ;  /* 0x000000ffff067224 */ /* 0x002fe200078e00e4 */
[----:B------:R-:W-:Y:S02]  /*d260*/  MOV R226, R7 ;  /* 0x0000000700e27202 */ /* 0x000fe40000000f00 */
[----:B------:R-:W-:Y:S02]  /*d270*/  MOV R228, RZ ;  /* 0x000000ff00e47202 */ /* 0x000fe40000000f00 */
[----:B------:R-:W-:Y:S02]  /*d280*/  MOV R233, 0xffffffff ;  /* 0xffffffff00e97802 */ /* 0x000fe40000000f00 */
[----:B------:R-:W-:Y:S02]  /*d290*/  MOV R4, 0xd2b0 ;  /* 0x0000d2b000047802 */ /* 0x000fe40000000f00 */
[----:B------:R-:W-:Y:S05]  /*d2a0*/  CALL.REL.NOINC `($__internal_131_$__cuda_sm70_shflsync_up) ;  /* 0x00000c4000007944 */ /* 0x000fea0003c00000 */
[----:B------:R-:W-:Y:S01]  /*d2b0*/  ISETP.GE.AND P0, PT, R142, 0x4, PT ;  /* 0x000000048e00780c */ /* 0x000fe20003f06270 */
[----:B0-----:R-:W-:Y:S01]  /*d2c0*/  HFMA2.MMA R231, -RZ, RZ, 0, 4.76837158203125e-07 ;  /* 0x00000008ffe77435 */ /* 0x001fe200000001ff */
[----:B------:R-:W-:-:S02]  /*d2d0*/  MOV R233, 0xffffffff ;  /* 0xffffffff00e97802 */ /* 0x000fc40000000f00 */
[----:B------:R-:W-:-:S09]  /*d2e0*/  MOV R4, 0xd350 ;  /* 0x0000d35000047802 */ /* 0x000fd20000000f00 */
[----:B-1----:R-:W-:Y:S02]  /*d2f0*/  @P0 FFMA.FTZ R7, R209, R228, R7 ;  /* 0x000000e4d1070223 */ /* 0x002fe40000010007 */
[----:B------:R-:W-:Y:S02]  /*d300*/  @P0 FMUL.FTZ R209, R6, R209 ;  /* 0x000000d106d10220 */ /* 0x000fe40000410000 */
[----:B------:R-:W-:-:S03]  /*d310*/  IMAD.MOV.U32 R228, RZ, RZ, RZ ;  /* 0x000000ffffe47224 */ /* 0x000fc600078e00ff */
[----:B------:R-:W-:-:S04]  /*d320*/  MOV R221, R209 ;  /* 0x000000d100dd7202 */ /* 0x000fc80000000f00 */
[----:B------:R-:W-:Y:S02]  /*d330*/  MOV R226, R221 ;  /* 0x000000dd00e27202 */ /* 0x000fe40000000f00 */
[----:B------:R-:W-:Y:S05]  /*d340*/  CALL.REL.NOINC `($__internal_131_$__cuda_sm70_shflsync_up) ;  /* 0x00000ba000007944 */ /* 0x000fea0003c00000 */
[----:B0-----:R-:W-:Y:S01]  /*d350*/  HFMA2.MMA R231, -RZ, RZ, 0, 4.76837158203125e-07 ;  /* 0x00000008ffe77435 */ /* 0x001fe200000001ff */
[----:B-1----:R-:W-:Y:S01]  /*d360*/  MOV R6, R228 ;  /* 0x000000e400067202 */ /* 0x002fe20000000f00 */
[----:B------:R-:W-:Y:S01]  /*d370*/  IMAD.MOV.U32 R233, RZ, RZ, -0x1 ;  /* 0xffffffffffe97424 */ /* 0x000fe200078e00ff */
[----:B------:R-:W-:Y:S02]  /*d380*/  MOV R226, R7 ;  /* 0x0000000700e27202 */ /* 0x000fe40000000f00 */
[----:B------:R-:W-:Y:S02]  /*d390*/  MOV R228, RZ ;  /* 0x000000ff00e47202 */ /* 0x000fe40000000f00 */
[----:B------:R-:W-:Y:S02]  /*d3a0*/  MOV R4, 0xd3c0 ;  /* 0x0000d3c000047802 */ /* 0x000fe40000000f00 */
[----:B------:R-:W-:Y:S05]  /*d3b0*/  CALL.REL.NOINC `($__internal_131_$__cuda_sm70_shflsync_up) ;  /* 0x00000b3000007944 */ /* 0x000fea0003c00000 */
[----:B------:R-:W-:Y:S01]  /*d3c0*/  ISETP.GE.AND P0, PT, R142, 0x8, PT ;  /* 0x000000088e00780c */ /* 0x000fe20003f06270 */
[----:B0-----:R-:W-:Y:S01]  /*d3d0*/  HFMA2.MMA R231, -RZ, RZ, 0, 9.5367431640625e-07 ;  /* 0x00000010ffe77435 */ /* 0x001fe200000001ff */
[----:B------:R-:W-:Y:S02]  /*d3e0*/  MOV R233, 0xffffffff ;  /* 0xffffffff00e97802 */ /* 0x000fe40000000f00 */
[----:B------:R-:W-:-:S09]  /*d3f0*/  MOV R4, 0xd460 ;  /* 0x0000d46000047802 */ /* 0x000fd20000000f00 */
[----:B-1----:R-:W-:Y:S01]  /*d400*/  @P0 FFMA.FTZ R7, R221, R228, R7 ;  /* 0x000000e4dd070223 */ /* 0x002fe20000010007 */
[----:B------:R-:W-:Y:S01]  /*d410*/  MOV R228, RZ ;  /* 0x000000ff00e47202 */ /* 0x000fe20000000f00 */
[----:B------:R-:W-:-:S03]  /*d420*/  @P0 FMUL.FTZ R221, R6, R221 ;  /* 0x000000dd06dd0220 */ /* 0x000fc60000410000 */
[----:B------:R-:W-:Y:S02]  /*d430*/  MOV R209, R7 ;  /* 0x0000000700d17202 */ /* 0x000fe40000000f00 */
[----:B------:R-:W-:Y:S02]  /*d440*/  MOV R226, R221 ;  /* 0x000000dd00e27202 */ /* 0x000fe40000000f00 */
[----:B------:R-:W-:Y:S05]  /*d450*/  CALL.REL.NOINC `($__internal_131_$__cuda_sm70_shflsync_up) ;  /* 0x00000a9000007944 */ /* 0x000fea0003c00000 */
[----:B0-----:R-:W-:Y:S01]  /*d460*/  HFMA2.MMA R231, -RZ, RZ, 0, 9.5367431640625e-07 ;  /* 0x00000010ffe77435 */ /* 0x001fe200000001ff */
[----:B-1----:R-:W-:Y:S01]  /*d470*/  MOV R223, R228 ;  /* 0x000000e400df7202 */ /* 0x002fe20000000f00 */
[----:B------:R-:W-:Y:S01]  /*d480*/  IMAD.MOV.U32 R226, RZ, RZ, R7 ;  /* 0x000000ffffe27224 */ /* 0x000fe200078e0007 */
[----:B------:R-:W-:Y:S02]  /*d490*/  MOV R228, RZ ;  /* 0x000000ff00e47202 */ /* 0x000fe40000000f00 */
[----:B------:R-:W-:Y:S02]  /*d4a0*/  MOV R233, 0xffffffff ;  /* 0xffffffff00e97802 */ /* 0x000fe40000000f00 */
[----:B------:R-:W-:Y:S02]  /*d4b0*/  MOV R4, 0xd4d0 ;  /* 0x0000d4d000047802 */ /* 0x000fe40000000f00 */
[----:B------:R-:W-:Y:S05]  /*d4c0*/  CALL.REL.NOINC `($__internal_131_$__cuda_sm70_shflsync_up) ;  /* 0x00000a2000007944 */ /* 0x000fea0003c00000 */
[----:B-1----:R-:W-:Y:S01]  /*d4d0*/  MOV R4, R228 ;  /* 0x000000e400047202 */ /* 0x002fe20000000f00 */
[----:B0-----:R-:W-:Y:S05]  /*d4e0*/  BRA `(.L_x_3289) ;  /* 0xffffaee000007947 */ /* 0x001fea000383ffff */
.L_x_3237:
[----:B------:R-:W-:Y:S01]  /*d4f0*/  HFMA2.MMA R231, -RZ, RZ, 0, 5.9604644775390625e-08 ;  /* 0x00000001ffe77435 */ /* 0x000fe200000001ff */
[----:B0-----:R-:W-:Y:S01]  /*d500*/  MOV R226, R221 ;  /* 0x000000dd00e27202 */ /* 0x001fe20000000f00 */
[----:B------:R-:W-:Y:S01]  /*d510*/  IMAD.MOV.U32 R228, RZ, RZ, RZ ;  /* 0x000000ffffe47224 */ /* 0x000fe200078e00ff */
[----:B------:R-:W-:-:S02]  /*d520*/  MOV R233, 0xffffffff ;  /* 0xffffffff00e97802 */ /* 0x000fc40000000f00 */
[----:B------:R-:W-:Y:S02]  /*d530*/  MOV R4, 0xd550 ;  /* 0x0000d55000047802 */ /* 0x000fe40000000f00 */
[----:B-1----:R-:W-:Y:S05]  /*d540*/  CALL.REL.NOINC `($__internal_131_$__cuda_sm70_shflsync_up) ;  /* 0x000009a000007944 */ /* 0x002fea0003c00000 */
[----:B0-----:R-:W-:Y:S01]  /*d550*/  HFMA2.MMA R231, -RZ, RZ, 0, 5.9604644775390625e-08 ;  /* 0x00000001ffe77435 */ /* 0x001fe200000001ff */
[----:B-1----:R-:W-:Y:S02]  /*d560*/  MOV R6, R228 ;  /* 0x000000e400067202 */ /* 0x002fe40000000f00 */
[----:B------:R-:W-:Y:S02]  /*d570*/  MOV R226, R227 ;  /* 0x000000e300e27202 */ /* 0x000fe40000000f00 */
[----:B------:R-:W-:Y:S02]  /*d580*/  MOV R228, RZ ;  /* 0x000000ff00e47202 */ /* 0x000fe40000000f00 */
[----:B------:R-:W-:Y:S02]  /*d590*/  MOV R233, 0xffffffff ;  /* 0xffffffff00e97802 */ /* 0x000fe40000000f00 */
[----:B------:R-:W-:Y:S02]  /*d5a0*/  MOV R4, 0xd5c0 ;  /* 0x0000d5c000047802 */ /* 0x000fe40000000f00 */
[----:B------:R-:W-:Y:S05]  /*d5b0*/  CALL.REL.NOINC `($__internal_131_$__cuda_sm70_shflsync_up) ;  /* 0x0000093000007944 */ /* 0x000fea0003c00000 */
[----:B------:R-:W-:Y:S01]  /*d5c0*/  HFMA2.MMA R209, -RZ, RZ, 0, 0 ;  /* 0x00000000ffd17435 */ /* 0x000fe200000001ff */
[----:B------:R-:W-:Y:S01]  /*d5d0*/  IMAD.MOV.U32 R221, RZ, RZ, R6 ;  /* 0x000000ffffdd7224 */ /* 0x000fe200078e0006 */
[----:B------:R-:W-:-:S02]  /*d5e0*/  MOV R7, R20 ;  /* 0x0000001400077202 */ /* 0x000fc40000000f00 */
[----:B0-----:R-:W-:Y:S02]  /*d5f0*/  MOV R226, 0x1f ;  /* 0x0000001f00e27802 */ /* 0x001fe40000000f00 */
[----:B------:R-:W-:Y:S02]  /*d600*/  MOV R6, 0xffffffff ;  /* 0xffffffff00067802 */ /* 0x000fe40000000f00 */
[----:B------:R-:W-:Y:S02]  /*d610*/  MOV R4, 0xd630 ;  /* 0x0000d63000047802 */ /* 0x000fe40000000f00 */
[----:B-1----:R-:W-:Y:S05]  /*d620*/  CALL.REL.NOINC `($__internal_130_$__cuda_sm70_shflsync_idx_p) ;  /* 0x0000088000007944 */ /* 0x002fea0003c00000 */
[----:B0-----:R-:W-:Y:S01]  /*d630*/  HFMA2.MMA R226, -RZ, RZ, 0, 1.847743988037109375e-06 ;  /* 0x0000001fffe27435 */ /* 0x001fe200000001ff */
[----:B-1----:R-:W-:Y:S01]  /*d640*/  MOV R20, R6 ;  /* 0x0000000600147202 */ /* 0x002fe20000000f00 */
[----:B------:R-:W-:Y:S01]  /*d650*/  IMAD.MOV.U32 R209, RZ, RZ, RZ ;  /* 0x000000ffffd17224 */ /* 0x000fe200078e00ff */
[----:B------:R-:W-:Y:S02]  /*d660*/  MOV R7, R21 ;  /* 0x0000001500077202 */ /* 0x000fe40000000f00 */
[----:B------:R-:W-:Y:S02]  /*d670*/  MOV R6, 0xffffffff ;  /* 0xffffffff00067802 */ /* 0x000fe40000000f00 */
[----:B------:R-:W-:-:S02]  /*d680*/  MOV R4, 0xd6a0 ;  /* 0x0000d6a000047802 */ /* 0x000fc40000000f00 */
[----:B------:R-:W-:Y:S05]  /*d690*/  CALL.REL.NOINC `($__internal_130_$__cuda_sm70_shflsync_idx_p) ;  /* 0x0000081000007944 */ /* 0x000fea0003c00000 */
[----:B-1----:R-:W-:Y:S01]  /*d6a0*/  MOV R5, R6 ;  /* 0x0000000600057202 */ /* 0x002fe20000000f00 */
[----:B0-----:R-:W-:Y:S05]  /*d6b0*/  BRA `(.L_x_3290) ;  /* 0xffffae8000007947 */ /* 0x001fea000383ffff */
.L_x_3240:
[----:B------:R-:W-:Y:S01]  /*d6c0*/  HFMA2.MMA R235, -RZ, RZ, 0, 5.9604644775390625e-08 ;  /* 0x00000001ffeb7435 */ /* 0x000fe200000001ff */
[----:B------:R-:W-:Y:S01]  /*d6d0*/  MOV R220, R6 ;  /* 0x0000000600dc7202 */ /* 0x000fe20000000f00 */
[----:B------:R-:W-:Y:S01]  /*d6e0*/  IMAD.MOV.U32 R237, RZ, RZ, -0x1 ;  /* 0xffffffffffed7424 */ /* 0x000fe200078e00ff */
[----:B------:R-:W-:-:S02]  /*d6f0*/  MOV R224, 0x1f ;  /* 0x0000001f00e07802 */ /* 0x000fc40000000f00 */
[----:B------:R-:W-:Y:S02]  /*d700*/  MOV R4, 0xd720 ;  /* 0x0000d72000047802 */ /* 0x000fe40000000f00 */
[----:B------:R-:W-:Y:S05]  /*d710*/  CALL.REL.NOINC `($__internal_129_$__cuda_sm70_shflsync_down) ;  /* 0x0000075000007944 */ /* 0x000fea0003c00000 */
[----:B-1----:R-:W-:Y:S01]  /*d720*/  MOV R209, R220 ;  /* 0x000000dc00d17202 */ /* 0x002fe20000000f00 */
[----:B0-----:R-:W-:Y:S05]  /*d730*/  BRA `(.L_x_3291) ;  /* 0xffffb2d000007947 */ /* 0x001fea000383ffff */
.L_x_3241:
[----:B------:R-:W-:Y:S01]  /*d740*/  HFMA2.MMA R235, -RZ, RZ, 0, 5.9604644775390625e-08 ;  /* 0x00000001ffeb7435 */ /* 0x000fe200000001ff */
[----:B------:R-:W-:Y:S02]  /*d750*/  MOV R220, R7 ;  /* 0x0000000700dc7202 */ /* 0x000fe40000000f00 */
[----:B------:R-:W-:Y:S02]  /*d760*/  MOV R224, 0x1f ;  /* 0x0000001f00e07802 */ /* 0x000fe40000000f00 */
[----:B------:R-:W-:Y:S02]  /*d770*/  MOV R237, 0xffffffff ;  /* 0xffffffff00ed7802 */ /* 0x000fe40000000f00 */
[----:B------:R-:W-:Y:S02]  /*d780*/  MOV R4, 0xd7a0 ;  /* 0x0000d7a000047802 */ /* 0x000fe40000000f00 */
[----:B01----:R-:W-:Y:S05]  /*d790*/  CALL.REL.NOINC `($__internal_129_$__cuda_sm70_shflsync_down) ;  /* 0x000006d000007944 */ /* 0x003fea0003c00000 */
        /* <DEDUP_REMOVED lines=9> */
[----:B------:R-:W-:Y:S05]  /*d830*/  CALL.REL.NOINC `($__internal_129_$__cuda_sm70_shflsync_down) ;  /* 0x0000063000007944 */ /* 0x000fea0003c00000 */
[----:B0-----:R-:W-:Y:S01]  /*d840*/  HFMA2.MMA R235, -RZ, RZ, 0, 1.1920928955078125e-07 ;  /* 0x00000002ffeb7435 */ /* 0x001fe200000001ff */
[----:B-1----:R-:W-:Y:S01]  /*d850*/  MOV R6, R220 ;  /* 0x000000dc00067202 */ /* 0x002fe20000000f00 */
[----:B------:R-:W-:Y:S01]  /*d860*/  IMAD.MOV.U32 R237, RZ, RZ, -0x1 ;  /* 0xffffffffffed7424 */ /* 0x000fe200078e00ff */
[----:B------:R-:W-:Y:S02]  /*d870*/  MOV R220, R7 ;  /* 0x0000000700dc7202 */ /* 0x000fe40000000f00 */
[----:B------:R-:W-:Y:S02]  /*d880*/  MOV R224, 0x1f ;  /* 0x0000001f00e07802 */ /* 0x000fe40000000f00 */
[----:B------:R-:W-:-:S02]  /*d890*/  MOV R4, 0xd8b0 ;  /* 0x0000d8b000047802 */ /* 0x000fc40000000f00 */
[----:B------:R-:W-:Y:S05]  /*d8a0*/  CALL.REL.NOINC `($__internal_129_$__cuda_sm70_shflsync_down) ;  /* 0x000005c000007944 */ /* 0x000fea0003c00000 */
[----:B-1----:R-:W-:Y:S01]  /*d8b0*/  @!P3 FFMA.FTZ R7, R209, R220, R7 ;  /* 0x000000dcd107b223 */ /* 0x002fe20000010007 */
[----:B0-----:R-:W-:Y:S01]  /*d8c0*/  HFMA2.MMA R235, -RZ, RZ, 0, 2.384185791015625e-07 ;  /* 0x00000004ffeb7435 */ /* 0x001fe200000001ff */
[----:B------:R-:W-:Y:S01]  /*d8d0*/  @!P3 FMUL.FTZ R209, R6, R209 ;  /* 0x000000d106d1b220 */ /* 0x000fe20000410000 */
[----:B------:R-:W-:-:S02]  /*d8e0*/  MOV R224, 0x1f ;  /* 0x0000001f00e07802 */ /* 0x000fc40000000f00 */
[----:B------:R-:W-:Y:S02]  /*d8f0*/  MOV R237, 0xffffffff ;  /* 0xffffffff00ed7802 */ /* 0x000fe40000000f00 */
[----:B------:R-:W-:Y:S02]  /*d900*/  MOV R220, R209 ;  /* 0x000000d100dc7202 */ /* 0x000fe40000000f00 */
[----:B------:R-:W-:Y:S02]  /*d910*/  MOV R4, 0xd930 ;  /* 0x0000d93000047802 */ /* 0x000fe40000000f00 */
[----:B------:R-:W-:Y:S05]  /*d920*/  CALL.REL.NOINC `($__internal_129_$__cuda_sm70_shflsync_down) ;  /* 0x0000054000007944 */ /* 0x000fea0003c00000 */
[----:B0-----:R-:W-:Y:S01]  /*d930*/  HFMA2.MMA R224, -RZ, RZ, 0, 1.847743988037109375e-06 ;  /* 0x0000001fffe07435 */ /* 0x001fe200000001ff */
[----:B-1----:R-:W-:Y:S01]  /*d940*/  MOV R6, R220 ;  /* 0x000000dc00067202 */ /* 0x002fe20000000f00 */
[----:B------:R-:W-:Y:S01]  /*d950*/  IMAD.MOV.U32 R235, RZ, RZ, 0x4 ;  /* 0x00000004ffeb7424 */ /* 0x000fe200078e00ff */
[----:B------:R-:W-:Y:S02]  /*d960*/  MOV R220, R7 ;  /* 0x0000000700dc7202 */ /* 0x000fe40000000f00 */
[----:B------:R-:W-:Y:S02]  /*d970*/  MOV R237, 0xffffffff ;  /* 0xffffffff00ed7802 */ /* 0x000fe40000000f00 */
[----:B------:R-:W-:-:S02]  /*d980*/  MOV R4, 0xd9a0 ;  /* 0x0000d9a000047802 */ /* 0x000fc40000000f00 */
[----:B------:R-:W-:Y:S05]  /*d990*/  CALL.REL.NOINC `($__internal_129_$__cuda_sm70_shflsync_down) ;  /* 0x000004d000007944 */ /* 0x000fea0003c00000 */
[----:B-1----:R-:W-:Y:S01]  /*d9a0*/  @!P2 FFMA.FTZ R7, R209, R220, R7 ;  /* 0x000000dcd107a223 */ /* 0x002fe20000010007 */
[----:B0-----:R-:W-:Y:S01]  /*d9b0*/  HFMA2.MMA R235, -RZ, RZ, 0, 4.76837158203125e-07 ;  /* 0x00000008ffeb7435 */ /* 0x001fe200000001ff */
[----:B------:R-:W-:Y:S01]  /*d9c0*/  @!P2 FMUL.FTZ R209, R6, R209 ;  /* 0x000000d106d1a220 */ /* 0x000fe20000410000 */
[----:B------:R-:W-:-:S02]  /*d9d0*/  MOV R224, 0x1f ;  /* 0x0000001f00e07802 */ /* 0x000fc40000000f00 */
[----:B------:R-:W-:Y:S02]  /*d9e0*/  MOV R237, 0xffffffff ;  /* 0xffffffff00ed7802 */ /* 0x000fe40000000f00 */
[----:B------:R-:W-:Y:S02]  /*d9f0*/  MOV R220, R209 ;  /* 0x000000d100dc7202 */ /* 0x000fe40000000f00 */
[----:B------:R-:W-:Y:S02]  /*da00*/  MOV R4, 0xda20 ;  /* 0x0000da2000047802 */ /* 0x000fe40000000f00 */
[----:B------:R-:W-:Y:S05]  /*da10*/  CALL.REL.NOINC `($__internal_129_$__cuda_sm70_shflsync_down) ;  /* 0x0000045000007944 */ /* 0x000fea0003c00000 */
[----:B0-----:R-:W-:Y:S01]  /*da20*/  HFMA2.MMA R235, -RZ, RZ, 0, 4.76837158203125e-07 ;  /* 0x00000008ffeb7435 */ /* 0x001fe200000001ff */
[----:B-1----:R-:W-:Y:S01]  /*da30*/  IMAD.MOV.U32 R6, RZ, RZ, R220 ;  /* 0x000000ffff067224 */ /* 0x002fe200078e00dc */
[----:B------:R-:W-:Y:S02]  /*da40*/  MOV R220, R7 ;  /* 0x0000000700dc7202 */ /* 0x000fe40000000f00 */
[----:B------:R-:W-:Y:S02]  /*da50*/  MOV R224, 0x1f ;  /* 0x0000001f00e07802 */ /* 0x000fe40000000f00 */
[----:B------:R-:W-:-:S02]  /*da60*/  MOV R237, 0xffffffff ;  /* 0xffffffff00ed7802 */ /* 0x000fc40000000f00 */
[----:B------:R-:W-:Y:S02]  /*da70*/  MOV R4, 0xda90 ;  /* 0x0000da9000047802 */ /* 0x000fe40000000f00 */
[----:B------:R-:W-:Y:S05]  /*da80*/  CALL.REL.NOINC `($__internal_129_$__cuda_sm70_shflsync_down) ;  /* 0x000003e000007944 */ /* 0x000fea0003c00000 */
        /* <DEDUP_REMOVED lines=9> */
[----:B------:R-:W-:Y:S05]  /*db20*/  CALL.REL.NOINC `($__internal_129_$__cuda_sm70_shflsync_down) ;  /* 0x0000034000007944 */ /* 0x000fea0003c00000 */
[----:B0-----:R-:W-:Y:S01]  /*db30*/  HFMA2.MMA R235, -RZ, RZ, 0, 9.5367431640625e-07 ;  /* 0x00000010ffeb7435 */ /* 0x001fe200000001ff */
[----:B-1----:R-:W-:Y:S01]  /*db40*/  MOV R6, R220 ;  /* 0x000000dc00067202 */ /* 0x002fe20000000f00 */
[----:B------:R-:W-:Y:S01]  /*db50*/  IMAD.MOV.U32 R224, RZ, RZ, 0x1f ;  /* 0x0000001fffe07424 */ /* 0x000fe200078e00ff */
[----:B------:R-:W-:-:S02]  /*db60*/  MOV R220, R231 ;  /* 0x000000e700dc7202 */ /* 0x000fc40000000f00 */
[----:B------:R-:W-:Y:S02]  /*db70*/  MOV R237, 0xffffffff ;  /* 0xffffffff00ed7802 */ /* 0x000fe40000000f00 */
[----:B------:R-:W-:Y:S02]  /*db80*/  MOV R4, 0xdba0 ;  /* 0x0000dba000047802 */ /* 0x000fe40000000f00 */
[----:B------:R-:W-:Y:S05]  /*db90*/  CALL.REL.NOINC `($__internal_129_$__cuda_sm70_shflsync_down) ;  /* 0x000002d000007944 */ /* 0x000fea0003c00000 */
[----:B-1----:R-:W-:Y:S01]  /*dba0*/  @!P0 FFMA.FTZ R231, R233, R220, R231 ;  /* 0x000000dce9e78223 */ /* 0x002fe200000100e7 */
[----:B------:R-:W-:Y:S01]  /*dbb0*/  HFMA2.MMA R209, -RZ, RZ, 0, 0 ;  /* 0x00000000ffd17435 */ /* 0x000fe200000001ff */
[----:B------:R-:W-:Y:S01]  /*dbc0*/  @!P0 FMUL.FTZ R233, R6, R233 ;  /* 0x000000e906e98220 */ /* 0x000fe20000410000 */
[----:B------:R-:W-:Y:S02]  /*dbd0*/  MOV R226, 0x1f ;  /* 0x0000001f00e27802 */ /* 0x000fe40000000f00 */
[----:B------:R-:W-:Y:S02]  /*dbe0*/  MOV R6, 0xffffffff ;  /* 0xffffffff00067802 */ /* 0x000fe40000000f00 */
[----:B------:R-:W-:Y:S02]  /*dbf0*/  MOV R7, R233 ;  /* 0x000000e900077202 */ /* 0x000fe40000000f00 */
[----:B------:R-:W-:-:S02]  /*dc00*/  MOV R4, 0xdc20 ;  /* 0x0000dc2000047802 */ /* 0x000fc40000000f00 */
[----:B0-----:R-:W-:Y:S05]  /*dc10*/  CALL.REL.NOINC `($__internal_130_$__cuda_sm70_shflsync_idx_p) ;  /* 0x0000029000007944 */ /* 0x001fea0003c00000 */
[----:B0-----:R-:W-:Y:S01]  /*dc20*/  HFMA2.MMA R209, -RZ, RZ, 0, 0 ;  /* 0x00000000ffd17435 */ /* 0x001fe200000001ff */
[----:B-1----:R-:W-:Y:S01]  /*dc30*/  MOV R221, R6 ;  /* 0x0000000600dd7202 */ /* 0x002fe20000000f00 */
[----:B------:R-:W-:Y:S01]  /*dc40*/  IMAD.MOV.U32 R7, RZ, RZ, R231 ;  /* 0x000000ffff077224 */ /* 0x000fe200078e00e7 */
[----:B------:R-:W-:-:S02]  /*dc50*/  MOV R226, 0x1f ;  /* 0x0000001f00e27802 */ /* 0x000fc40000000f00 */
[----:B------:R-:W-:Y:S02]  /*dc60*/  MOV R6, 0xffffffff ;  /* 0xffffffff00067802 */ /* 0x000fe40000000f00 */
[----:B------:R-:W-:Y:S02]  /*dc70*/  MOV R4, 0xdc90 ;  /* 0x0000dc9000047802 */ /* 0x000fe40000000f00 */
[----:B------:R-:W-:Y:S05]  /*dc80*/  CALL.REL.NOINC `($__internal_130_$__cuda_sm70_shflsync_idx_p) ;  /* 0x0000022000007944 */ /* 0x000fea0003c00000 */
[----:B------:R-:W-:Y:S01]  /*dc90*/  HFMA2.MMA R235, -RZ, RZ, 0, 5.9604644775390625e-08 ;  /* 0x00000001ffeb7435 */ /* 0x000fe200000001ff */
[----:B-1----:R-:W-:Y:S01]  /*dca0*/  MOV R214, R6 ;  /* 0x0000000600d67202 */ /* 0x002fe20000000f00 */
[----:B------:R-:W-:Y:S01]  /*dcb0*/  IMAD.MOV.U32 R224, RZ, RZ, 0x1f ;  /* 0x0000001fffe07424 */ /* 0x000fe200078e00ff */
[----:B------:R-:W-:Y:S02]  /*dcc0*/  MOV R220, R233 ;  /* 0x000000e900dc7202 */ /* 0x000fe40000000f00 */
[----:B------:R-:W-:Y:S02]  /*dcd0*/  MOV R237, 0xffffffff ;  /* 0xffffffff00ed7802 */ /* 0x000fe40000000f00 */
[----:B------:R-:W-:Y:S02]  /*dce0*/  MOV R4, 0xdd00 ;  /* 0x0000dd0000047802 */ /* 0x000fe40000000f00 */
[----:B0-----:R-:W-:Y:S05]  /*dcf0*/  CALL.REL.NOINC `($__internal_129_$__cuda_sm70_shflsync_down) ;  /* 0x0000017000007944 */ /* 0x001fea0003c00000 */
[----:B0-----:R-:W-:Y:S01]  /*dd00*/  HFMA2.MMA R235, -RZ, RZ, 0, 5.9604644775390625e-08 ;  /* 0x00000001ffeb7435 */ /* 0x001fe200000001ff */
[----:B-1----:R-:W-:-:S02]  /*dd10*/  MOV R6, R220 ;  /* 0x000000dc00067202 */ /* 0x002fc40000000f00 */
[----:B------:R-:W-:Y:S02]  /*dd20*/  MOV R220, R231 ;  /* 0x000000e700dc7202 */ /* 0x000fe40000000f00 */
[----:B------:R-:W-:Y:S02]  /*dd30*/  MOV R224, 0x1f ;  /* 0x0000001f00e07802 */ /* 0x000fe40000000f00 */
[----:B------:R-:W-:Y:S02]  /*dd40*/  MOV R237, 0xffffffff ;  /* 0xffffffff00ed7802 */ /* 0x000fe40000000f00 */
[----:B------:R-:W-:Y:S02]  /*dd50*/  MOV R4, 0xdd70 ;  /* 0x0000dd7000047802 */ /* 0x000fe40000000f00 */
[----:B------:R-:W-:Y:S05]  /*dd60*/  CALL.REL.NOINC `($__internal_129_$__cuda_sm70_shflsync_down) ;  /* 0x0000010000007944 */ /* 0x000fea0003c00000 */
[----:B------:R-:W-:Y:S01]  /*dd70*/  HFMA2.MMA R209, -RZ, RZ, 0, 0 ;  /* 0x00000000ffd17435 */ /* 0x000fe200000001ff */
[----:B------:R-:W-:Y:S01]  /*dd80*/  IMAD.MOV.U32 R231, RZ, RZ, R6 ;  /* 0x000000ffffe77224 */ /* 0x000fe200078e0006 */
[----:B------:R-:W-:Y:S02]  /*dd90*/  MOV R7, R20 ;  /* 0x0000001400077202 */ /* 0x000fe40000000f00 */
[----:B------:R-:W-:-:S02]  /*dda0*/  MOV R226, 0x1f ;  /* 0x0000001f00e27802 */ /* 0x000fc40000000f00 */
[----:B------:R-:W-:Y:S02]  /*ddb0*/  MOV R6, 0xffffffff ;  /* 0xffffffff00067802 */ /* 0x000fe40000000f00 */
[----:B------:R-:W-:Y:S02]  /*ddc0*/  MOV R4, 0xdde0 ;  /* 0x0000dde000047802 */ /* 0x000fe40000000f00 */
[----:B01----:R-:W-:Y:S05]  /*ddd0*/  CALL.REL.NOINC `($__internal_130_$__cuda_sm70_shflsync_idx_p) ;  /* 0x000000d000007944 */ /* 0x003fea0003c00000 */
[----:B0-----:R-:W-:Y:S01]  /*dde0*/  HFMA2.MMA R226, -RZ, RZ, 0, 1.847743988037109375e-06 ;  /* 0x0000001fffe27435 */ /* 0x001fe200000001ff */
[----:B-1----:R-:W-:Y:S01]  /*ddf0*/  MOV R224, R6 ;  /* 0x0000000600e07202 */ /* 0x002fe20000000f00 */
[----:B------:R-:W-:Y:S01]  /*de00*/  IMAD.MOV.U32 R209, RZ, RZ, RZ ;  /* 0x000000ffffd17224 */ /* 0x000fe200078e00ff */
[----:B------:R-:W-:Y:S02]  /*de10*/  MOV R7, R21 ;  /* 0x0000001500077202 */ /* 0x000fe40000000f00 */
[----:B------:R-:W-:Y:S02]  /*de20*/  MOV R6, 0xffffffff ;  /* 0xffffffff00067802 */ /* 0x000fe40000000f00 */
[----:B------:R-:W-:Y:S02]  /*de30*/  MOV R4, 0xde50 ;  /* 0x0000de5000047802 */ /* 0x000fe40000000f00 */
[----:B------:R-:W-:Y:S05]  /*de40*/  CALL.REL.NOINC `($__internal_130_$__cuda_sm70_shflsync_idx_p) ;  /* 0x0000006000007944 */ /* 0x000fea0003c00000 */
[----:B01----:R-:W-:Y:S01]  /*de50*/  MOV R209, R6 ;  /* 0x0000000600d17202 */ /* 0x003fe20000000f00 */
[----:B------:R-:W-:Y:S05]  /*de60*/  BRA `(.L_x_3292) ;  /* 0xffffad4000007947 */ /* 0x000fea000383ffff */
        .weak           $__internal_129_$__cuda_sm70_shflsync_down
        .type           $__internal_129_$__cuda_sm70_shflsync_down,@function
        .size           $__internal_129_$__cuda_sm70_shflsync_down,($__internal_130_$__cuda_sm70_shflsync_idx_p - $__internal_129_$__cuda_sm70_shflsync_down)
$__internal_129_$__cuda_sm70_shflsync_down:
[----:B------:R-:W-:Y:S01]  /*de70*/  HFMA2.MMA R5, -RZ, RZ, 0, 0 ;  /* 0x00000000ff057435 */ /* 0x000fe200000001ff */
[----:B------:R-:W-:Y:S04]  /*de80*/  WARPSYNC R237 ;  /* 0x000000ed00007348 */ /* 0x000fe80003800000 */
[----:B------:R0:W1:Y:S01]  /*de90*/  SHFL.DOWN PT, R220, R220, R235, R224 ;  /* 0x080000ebdcdc7389 */ /* 0x00006200000e00e0 */
[----:B------:R-:W-:Y:S05]  /*dea0*/  RET.REL.NODEC R4 `(_Z25selective_scan_bwd_kernelI32Selective_Scan_bwd_kernel_traitsILi64ELi16ELb0ELb1ELb0ELb1ELb1EN3c104HalfEfEEv12SSMParamsBwd) ;  /* 0xffff215004007950 */ /* 0x000fea0003c3ffff */
        .weak           $__internal_130_$__cuda_sm70_shflsync_idx_p
        .type           $__internal_130_$__cuda_sm70_shflsync_idx_p,@function
        .size           $__internal_130_$__cuda_sm70_shflsync_idx_p,($__internal_131_$__cuda_sm70_shflsync_up - $__internal_130_$__cuda_sm70_shflsync_idx_p)
$__internal_130_$__cuda_sm70_shflsync_idx_p:
[----:B------:R-:W-:Y:S01]  /*deb0*/  MOV R5, 0x0 ;  /* 0x0000000000057802 */ /* 0x000fe20000000f00 */
[----:B------:R-:W-:Y:S04]  /*dec0*/  WARPSYNC R6 ;  /* 0x0000000600007348 */ /* 0x000fe80003800000 */
[----:B------:R0:W1:Y:S01]  /*ded0*/  SHFL.IDX PT, R6, R7, R209, R226 ;  /* 0x000000d107067389 */ /* 0x00006200000e00e2 */
[----:B------:R-:W-:Y:S05]  /*dee0*/  RET.REL.NODEC R4 `(_Z25selective_scan_bwd_kernelI32Selective_Scan_bwd_kernel_traitsILi64ELi16ELb0ELb1ELb0ELb1ELb1EN3c104HalfEfEEv12SSMParamsBwd) ;  /* 0xffff211004007950 */ /* 0x000fea0003c3ffff */
        .weak           $__internal_131_$__cuda_sm70_shflsync_up
        .type           $__internal_131_$__cuda_sm70_shflsync_up,@function
        .size           $__internal_131_$__cuda_sm70_shflsync_up,(.L_x_8943 - $__internal_131_$__cuda_sm70_shflsync_up)
$__internal_131_$__cuda_sm70_shflsync_up:
[----:B------:R-:W-:Y:S01]  /*def0*/  HFMA2.MMA R5, -RZ, RZ, 0, 0 ;  /* 0x00000000ff057435 */ /* 0x000fe200000001ff */
[----:B------:R-:W-:Y:S04]  /*df00*/  WARPSYNC R233 ;  /* 0x000000e900007348 */ /* 0x000fe80003800000 */
[----:B------:R0:W1:Y:S01]  /*df10*/  SHFL.UP PT, R228, R226, R231, R228 ;  /* 0x040000e7e2e47389 */ /* 0x00006200000e00e4 */
[----:B------:R-:W-:Y:S05]  /*df20*/  RET.REL.NODEC R4 `(_Z25selective_scan_bwd_kernelI32Selective_Scan_bwd_kernel_traitsILi64ELi16ELb0ELb1ELb0ELb1ELb1EN3c104HalfEfEEv12SSMParamsBwd) ;  /* 0xffff20d004007950 */ /* 0x000fea0003c3ffff */
.L_x_3293:
        /* <DEDUP_REMOVED lines=13> */
.L_x_8943:


//--------------------- .text._Z25selective_scan_bwd_kernelI32Selective_Scan_bwd_kernel_traitsILi64ELi16ELb0ELb1ELb1ELb0ELb0EN3c104HalfEfEEv12SSMParamsBwd --------------------------
	.section	.text._Z25selective_scan_bwd_kernelI32Selective_Scan_bwd_kernel_traitsILi64ELi16ELb0ELb1ELb1ELb0ELb0EN3c104HalfEfEEv12SSMParamsBwd,"ax",@progbits
	.sectioninfo	@"SHI_REGISTERS=255"
	.align	128
        .global         _Z25selective_scan_bwd_kernelI32Selective_Scan_bwd_kernel_traitsILi64ELi16ELb0ELb1ELb1ELb0ELb0EN3c104HalfEfEEv12SSMParamsBwd
        .type           _Z25selective_scan_bwd_kernelI32Selective_Scan_bwd_kernel_traitsILi64ELi16ELb0ELb1ELb1ELb0ELb0EN3c104HalfEfEEv12SSMParamsBwd,@function
        .size           _Z25selective_scan_bwd_kernelI32Selective_Scan_bwd_kernel_traitsILi64ELi16ELb0ELb1ELb1ELb0ELb0EN3c104HalfEfEEv12SSMParamsBwd,(.L_x_8946 - _Z25selective_scan_bwd_kernelI32Selective_Scan_bwd_kernel_traitsILi64ELi16ELb0ELb1ELb1ELb0ELb0EN3c104HalfEfEEv12SSMParamsBwd)
        .other          _Z25selective_scan_bwd_kernelI32Selective_Scan_bwd_kernel_traitsILi64ELi16ELb0ELb1ELb1ELb0ELb0EN3c104HalfEfEEv12SSMParamsBwd,@"STO_CUDA_ENTRY STV_DEFAULT"
_Z25selective_scan_bwd_kernelI32Selective_Scan_bwd_kernel_traitsILi64ELi16ELb0ELb1ELb1ELb0ELb0EN3c104HalfEfEEv12SSMParamsBwd:
.text._Z25selective_scan_bwd_kernelI32Selective_Scan_bwd_kernel_traitsILi64ELi16ELb0ELb1ELb1ELb0ELb0EN3c104HalfEfEEv12SSMParamsBwd:
[----:B------:R-:W-:Y:S02]  /*0000*/  IMAD.MOV.U32 R1, RZ, RZ, c[0x0][0x28] ;  /* 0x00000a00ff017624 */ /* 0x000fe400078e00ff */
[----:B------:R-:W-:Y:S01]  /*0010*/  IABS R19, c[0x0][0x178] ;  /* 0x00005e0000137a13 */ /* 0x000fe20000000000 */
[----:B------:R-:W0:Y:S01]  /*0020*/  S2R R158, SR_CTAID.Y ;  /* 0x00000000009e7919 */ /* 0x000e220000002600 */
[----:B------:R-:W-:Y:S01]  /*0030*/  ISETP.NE.U32.AND P0, PT, RZ, c[0x0][0x238], PT ;  /* 0x00008e00ff007a0c */ /* 0x000fe20003f05070 */
[----:B------:R-:W-:Y:S01]  /*0040*/  IMAD.MOV.U32 R156, RZ, RZ, RZ ;  /* 0x000000ffff9c7224 */ /* 0x000fe200078e00ff */
[----:B------:R-:W1:Y:S01]  /*0050*/  I2F.RP R0, R19 ;  /* 0x0000001300007306 */ /* 0x000e620000209400 */
[----:B------:R-:W-:Y:S01]  /*0060*/  ULDC.64 UR4, c[0x0][0x118] ;  /* 0x0000460000047ab9 */ /* 0x000fe20000000a00 */
[----:B------:R-:W-:Y:S01]  /*0070*/  ISETP.NE.AND.EX P0, PT, RZ, c[0x0][0x23c], PT, P0 ;  /* 0x00008f00ff007a0c */ /* 0x000fe20003f05300 */
[----:B------:R-:W-:Y:S01]  /*0080*/  HFMA2.MMA R155, -RZ, RZ, 0, 0 ;  /* 0x00000000ff9b7435 */ /* 0x000fe200000001ff */
[----:B------:R-:W-:Y:S01]  /*0090*/  ISETP.NE.U32.AND P1, PT, RZ, c[0x0][0x250], PT ;  /* 0x00009400ff007a0c */ /* 0x000fe20003f25070 */
[----:B------:R-:W2:Y:S03]  /*00a0*/  S2R R154, SR_CTAID.X ;  /* 0x00000000009a7919 */ /* 0x000ea60000002500 */
[----:B------:R-:W-:Y:S01]  /*00b0*/  ISETP.NE.AND.EX P1, PT, RZ, c[0x0][0x254], PT, P1 ;  /* 0x00009500ff007a0c */ /* 0x000fe20003f25310 */
[----:B-1----:R-:W1:Y:S01]  /*00c0*/  MUFU.RCP R0, R0 ;  /* 0x0000000000007308 */ /* 0x002e620000001000 */
[----:B0-----:R-:W-:-:S05]  /*00d0*/  SHF.R.S32.HI R157, RZ, 0x1f, R158 ;  /* 0x0000001fff9d7819 */ /* 0x001fca000001149e */
[----:B------:R-:W-:-:S06]  /*00e0*/  @P0 LEA R2, P2, R158, c[0x0][0x238], 0x2 ;  /* 0x00008e009e020a11 */ /* 0x000fcc00078410ff */
[C---:B------:R-:W-:Y:S02]  /*00f0*/  @P1 LEA R4, P3, R158.reuse, c[0x0][0x250], 0x2 ;  /* 0x000094009e041a11 */ /* 0x040fe400078610ff */
[C-C-:B------:R-:W-:Y:S02]  /*0100*/  @P0 LEA.HI.X R3, R158.reuse, c[0x0][0x23c], R157.reuse, 0x2, P2 ;  /* 0x00008f009e030a11 */ /* 0x140fe400010f149d */
[----:B--2---:R-:W-:Y:S02]  /*0110*/  SHF.R.S32.HI R153, RZ, 0x1f, R154 ;  /* 0x0000001fff997819 */ /* 0x004fe4000001149a */
[----:B------:R-:W-:Y:S01]  /*0120*/  @P1 LEA.HI.X R5, R158, c[0x0][0x254], R157, 0x2, P3 ;  /* 0x000095009e051a11 */ /* 0x000fe200018f149d */
[----:B------:R0:W5:Y:S01]  /*0130*/  @P0 LDG.E R156, [R2.64] ;  /* 0x00000004029c0981 */ /* 0x000162000c1e1900 */
[----:B-1----:R-:W-:Y:S01]  /*0140*/  IADD3 R6, R0, 0xffffffe, RZ ;  /* 0x0ffffffe00067810 */ /* 0x002fe20007ffe0ff */
[C---:B------:R-:W-:Y:S01]  /*0150*/  IMAD R9, R153.reuse, c[0x0][0x1d0], RZ ;  /* 0x0000740099097a24 */ /* 0x040fe200078e02ff */
[----:B------:R-:W-:Y:S01]  /*0160*/  LOP3.LUT R10, R158, c[0x0][0x178], RZ, 0x3c, !PT ;  /* 0x00005e009e0a7a12 */ /* 0x000fe200078e3cff */
[C---:B------:R-:W-:Y:S01]  /*0170*/  IMAD R15, R153.reuse, c[0x0][0x278], RZ ;  /* 0x00009e00990f7a24 */ /* 0x040fe200078e02ff */
[----:B------:R1:W2:Y:S01]  /*0180*/  F2I.FTZ.U32.TRUNC.NTZ R7, R6 ;  /* 0x0000000600077305 */ /* 0x0002a2000021f000 */
[----:B------:R-:W-:Y:S01]  /*0190*/  MOV R152, c[0x0][0x174] ;  /* 0x00005d0000987a02 */ /* 0x000fe20000000f00 */
[----:B------:R-:W-:Y:S01]  /*01a0*/  IMAD R13, R153, c[0x0][0x1e0], RZ ;  /* 0x00007800990d7a24 */ /* 0x000fe200078e02ff */
[----:B------:R3:W5:Y:S01]  /*01b0*/  @P1 LDG.E R155, [R4.64] ;  /* 0x00000004049b1981 */ /* 0x000762000c1e1900 */
[C---:B------:R-:W-:Y:S01]  /*01c0*/  IMAD R11, R154.reuse, c[0x0][0x1d4], R9 ;  /* 0x000075009a0b7a24 */ /* 0x040fe200078e0209 */
[----:B0-----:R-:W-:Y:S01]  /*01d0*/  IABS R2, R158 ;  /* 0x0000009e00027213 */ /* 0x001fe20000000000 */
[----:B------:R-:W-:Y:S01]  /*01e0*/  IMAD R15, R154, c[0x0][0x27c], R15 ;  /* 0x00009f009a0f7a24 */ /* 0x000fe200078e020f */
[----:B------:R-:W-:Y:S01]  /*01f0*/  ISETP.GE.AND P1, PT, R10, RZ, PT ;  /* 0x000000ff0a00720c */ /* 0x000fe20003f26270 */
[----:B------:R-:W-:Y:S01]  /*0200*/  IMAD R13, R154, c[0x0][0x1e4], R13 ;  /* 0x000079009a0d7a24 */ /* 0x000fe200078e020d */
[C---:B------:R-:W-:Y:S01]  /*0210*/  ISETP.GE.AND P3, PT, R152.reuse, 0x1, PT ;  /* 0x000000019800780c */ /* 0x040fe20003f66270 */
[----:B-1----:R-:W-:Y:S01]  /*0220*/  IMAD.MOV.U32 R6, RZ, RZ, RZ ;  /* 0x000000ffff067224 */ /* 0x002fe200078e00ff */
[----:B------:R-:W-:Y:S01]  /*0230*/  ISETP.NE.AND P0, PT, RZ, c[0x0][0x178], PT ;  /* 0x00005e00ff007a0c */ /* 0x000fe20003f05270 */
[----:B------:R-:W-:Y:S01]  /*0240*/  IMAD.SHL.U32 R152, R152, 0x400, RZ ;  /* 0x0000040098987824 */ /* 0x000fe200078e00ff */
[----:B------:R-:W-:Y:S01]  /*0250*/  CS2R R122, SRZ ;  /* 0x00000000007a7805 */ /* 0x000fe2000001ff00 */
[----:B---3--:R-:W-:Y:S01]  /*0260*/  IMAD.WIDE.U32 R4, R154, c[0x0][0x1e0], RZ ;  /* 0x000078009a047a25 */ /* 0x008fe200078e00ff */
[----:B------:R-:W-:Y:S01]  /*0270*/  CS2R R120, SRZ ;  /* 0x0000000000787805 */ /* 0x000fe2000001ff00 */
[----:B------:R-:W-:-:S02]  /*0280*/  HFMA2.MMA R147, -RZ, RZ, 0, 0 ;  /* 0x00000000ff937435 */ /* 0x000fc400000001ff */
[----:B--2---:R-:W-:Y:S02]  /*0290*/  IMAD.MOV R8, RZ, RZ, -R7 ;  /* 0x000000ffff087224 */ /* 0x004fe400078e0a07 */
[----:B------:R-:W-:Y:S02]  /*02a0*/  IMAD R17, R153, c[0x0][0x190], RZ ;  /* 0x0000640099117a24 */ /* 0x000fe400078e02ff */
[----:B------:R-:W-:Y:S02]  /*02b0*/  IMAD R3, R8, R19, RZ ;  /* 0x0000001308037224 */ /* 0x000fe400078e02ff */
[----:B------:R-:W-:Y:S01]  /*02c0*/  IMAD.IADD R5, R5, 0x1, R13 ;  /* 0x0000000105057824 */ /* 0x000fe200078e020d */
[----:B------:R-:W-:Y:S01]  /*02d0*/  IADD3 R13, R152, -0x400, RZ ;  /* 0xfffffc00980d7810 */ /* 0x000fe20007ffe0ff */
[----:B------:R-:W-:-:S04]  /*02e0*/  IMAD.HI.U32 R7, R7, R3, R6 ;  /* 0x0000000307077227 */ /* 0x000fc800078e0006 */
[----:B------:R-:W-:-:S04]  /*02f0*/  IMAD.WIDE.U32 R8, R154, c[0x0][0x190], RZ ;  /* 0x000064009a087a25 */ /* 0x000fc800078e00ff */
[----:B------:R-:W-:-:S04]  /*0300*/  IMAD.HI.U32 R151, R7, R2, RZ ;  /* 0x0000000207977227 */ /* 0x000fc800078e00ff */
[----:B------:R-:W-:Y:S01]  /*0310*/  IMAD.WIDE.U32 R6, R154, c[0x0][0x278], RZ ;  /* 0x00009e009a067a25 */ /* 0x000fe200078e00ff */
[----:B------:R-:W-:-:S03]  /*0320*/  IADD3 R0, -R151, RZ, RZ ;  /* 0x000000ff97007210 */ /* 0x000fc60007ffe1ff */
[C---:B------:R-:W-:Y:S01]  /*0330*/  IMAD R17, R154.reuse, c[0x0][0x194], R17 ;  /* 0x000065009a117a24 */ /* 0x040fe200078e0211 */
[----:B------:R-:W-:Y:S01]  /*0340*/  IADD3 R7, R7, R15, RZ ;  /* 0x0000000f07077210 */ /* 0x000fe20007ffe0ff */
[----:B------:R-:W-:Y:S02]  /*0350*/  IMAD R0, R19, R0, R2 ;  /* 0x0000000013007224 */ /* 0x000fe400078e0202 */
[----:B------:R-:W-:-:S03]  /*0360*/  IMAD.WIDE.U32 R2, R154, c[0x0][0x1d0], RZ ;  /* 0x000074009a027a25 */ /* 0x000fc600078e00ff */
[----:B------:R-:W-:Y:S01]  /*0370*/  ISETP.GT.U32.AND P4, PT, R19, R0, PT ;  /* 0x000000001300720c */ /* 0x000fe20003f84070 */
[----:B------:R-:W-:Y:S02]  /*0380*/  IMAD.IADD R3, R3, 0x1, R11 ;  /* 0x0000000103037824 */ /* 0x000fe400078e020b */
[----:B------:R-:W-:Y:S02]  /*0390*/  IMAD R15, R157, c[0x0][0x1d8], RZ ;  /* 0x000076009d0f7a24 */ /* 0x000fe400078e02ff */
[----:B------:R-:W-:-:S04]  /*03a0*/  IMAD.WIDE.U32 R2, R158, c[0x0][0x1d8], R2 ;  /* 0x000076009e027a25 */ /* 0x000fc800078e0002 */
[----:B------:R-:W-:Y:S02]  /*03b0*/  IMAD.IADD R9, R9, 0x1, R17 ;  /* 0x0000000109097824 */ /* 0x000fe400078e0211 */
[----:B------:R-:W-:Y:S02]  /*03c0*/  IMAD R17, R157, c[0x0][0x1e8], RZ ;  /* 0x00007a009d117a24 */ /* 0x000fe400078e02ff */
[----:B------:R-:W-:Y:S01]  /*03d0*/  @!P4 IMAD.IADD R0, R0, 0x1, -R19 ;  /* 0x000000010000c824 */ /* 0x000fe200078e0a13 */
[----:B------:R-:W-:Y:S01]  /*03e0*/  @!P4 IADD3 R151, R151, 0x1, RZ ;  /* 0x000000019797c810 */ /* 0x000fe20007ffe0ff */
[----:B------:R-:W-:-:S03]  /*03f0*/  IMAD.WIDE.U32 R4, R158, c[0x0][0x1e8], R4 ;  /* 0x00007a009e047a25 */ /* 0x000fc600078e0004 */
[----:B------:R-:W-:Y:S01]  /*0400*/  ISETP.GE.U32.AND P2, PT, R0, R19, PT ;  /* 0x000000130000720c */ /* 0x000fe20003f46070 */
[C---:B------:R-:W-:Y:S01]  /*0410*/  IMAD R0, R158.reuse, c[0x0][0x1dc], R15 ;  /* 0x000077009e007a24 */ /* 0x040fe200078e020f */
[----:B------:R-:W-:Y:S01]  /*0420*/  SHF.R.S32.HI R15, RZ, 0x1f, R13 ;  /* 0x0000001fff0f7819 */ /* 0x000fe2000001140d */
[----:B------:R-:W-:Y:S01]  /*0430*/  IMAD R19, R157, c[0x0][0x280], RZ ;  /* 0x0000a0009d137a24 */ /* 0x000fe200078e02ff */
[----:B------:R-:W-:Y:S01]  /*0440*/  IADD3 R143, P4, R13, R4, RZ ;  /* 0x000000040d8f7210 */ /* 0x000fe20007f9e0ff */
[----:B------:R-:W-:-:S04]  /*0450*/  IMAD.WIDE.U32 R6, R158, c[0x0][0x280], R6 ;  /* 0x0000a0009e067a25 */ /* 0x000fc800078e0006 */
[C---:B------:R-:W-:Y:S01]  /*0460*/  IMAD R17, R158.reuse, c[0x0][0x1ec], R17 ;  /* 0x00007b009e117a24 */ /* 0x040fe200078e0211 */
[----:B------:R-:W-:Y:S01]  /*0470*/  IADD3 R141, P5, R13, R6, RZ ;  /* 0x000000060d8d7210 */ /* 0x000fe20007fbe0ff */
[----:B------:R-:W-:Y:S02]  /*0480*/  IMAD R19, R158, c[0x0][0x284], R19 ;  /* 0x0000a1009e137a24 */ /* 0x000fe400078e0213 */
[----:B------:R-:W-:Y:S01]  /*0490*/  @P2 IADD3 R151, R151, 0x1, RZ ;  /* 0x0000000197972810 */ /* 0x000fe20007ffe0ff */
[----:B------:R-:W-:Y:S01]  /*04a0*/  IMAD R21, R153, c[0x0][0x1b0], RZ ;  /* 0x00006c0099157a24 */ /* 0x000fe200078e02ff */
[----:B------:R-:W-:Y:S01]  /*04b0*/  IADD3 R145, P2, R13, R2, RZ ;  /* 0x000000020d917210 */ /* 0x000fe20007f5e0ff */
[C---:B------:R-:W-:Y:S01]  /*04c0*/  IMAD.WIDE.U32 R10, R154.reuse, c[0x0][0x1b0], RZ ;  /* 0x00006c009a0a7a25 */ /* 0x040fe200078e00ff */
[C---:B------:R-:W-:Y:S02]  /*04d0*/  IADD3.X R4, R15.reuse, R5, R17, P4, !PT ;  /* 0x000000050f047210 */ /* 0x040fe400027fe411 */
[----:B------:R-:W-:Y:S01]  /*04e0*/  IADD3.X R2, R15, R3, R0, P2, !PT ;  /* 0x000000030f027210 */ /* 0x000fe200017fe400 */
[----:B------:R-:W-:Y:S01]  /*04f0*/  @!P1 IMAD.MOV R151, RZ, RZ, -R151 ;  /* 0x000000ffff979224 */ /* 0x000fe200078e0a97 */
[----:B------:R-:W-:Y:S01]  /*0500*/  @!P0 LOP3.LUT R151, RZ, c[0x0][0x178], RZ, 0x33, !PT ;  /* 0x00005e00ff978a12 */ /* 0x000fe200078e33ff */
[----:B------:R-:W-:Y:S01]  /*0510*/  IMAD R21, R154, c[0x0][0x1b4], R21 ;  /* 0x00006d009a157a24 */ /* 0x000fe200078e0215 */
[----:B------:R-:W-:Y:S01]  /*0520*/  LEA R144, P0, R145, c[0x0][0x240], 0x1 ;  /* 0x0000900091907a11 */ /* 0x000fe200078008ff */
[----:B------:R-:W-:Y:S01]  /*0530*/  IMAD.MOV.U32 R150, RZ, RZ, RZ ;  /* 0x000000ffff967224 */ /* 0x000fe200078e00ff */
[----:B------:R-:W-:Y:S01]  /*0540*/  SHF.R.S32.HI R149, RZ, 0x1f, R151 ;  /* 0x0000001fff957819 */ /* 0x000fe20000011497 */
[----:B------:R-:W-:Y:S01]  /*0550*/  IMAD.WIDE.U32 R8, R151, c[0x0][0x1a8], R8 ;  /* 0x00006a0097087a25 */ /* 0x000fe200078e0008 */
[----:B------:R-:W-:-:S02]  /*0560*/  LEA.HI.X R145, R145, c[0x0][0x244], R2, 0x1, P0 ;  /* 0x0000910091917a11 */ /* 0x000fc400000f0c02 */
[----:B------:R-:W-:Y:S01]  /*0570*/  ISETP.NE.U32.AND P0, PT, RZ, c[0x0][0x260], PT ;  /* 0x00009800ff007a0c */ /* 0x000fe20003f05070 */
[----:B------:R-:W-:Y:S01]  /*0580*/  IMAD R0, R149, c[0x0][0x1a8], RZ ;  /* 0x00006a0095007a24 */ /* 0x000fe200078e02ff */
[----:B------:R-:W-:Y:S01]  /*0590*/  IADD3.X R6, R15, R7, R19, P5, !PT ;  /* 0x000000070f067210 */ /* 0x000fe20002ffe413 */
[----:B------:R-:W-:Y:S01]  /*05a0*/  IMAD R2, R149, c[0x0][0x1c8], RZ ;  /* 0x0000720095027a24 */ /* 0x000fe200078e02ff */
[----:B------:R-:W-:Y:S01]  /*05b0*/  LEA R142, P1, R143, c[0x0][0x248], 0x1 ;  /* 0x000092008f8e7a11 */ /* 0x000fe200078208ff */
[----:B------:R-:W-:Y:S01]  /*05c0*/  IMAD R3, R151, c[0x0][0x1ac], R0 ;  /* 0x00006b0097037a24 */ /* 0x000fe200078e0200 */
[----:B------:R-:W-:Y:S01]  /*05d0*/  LEA R140, P2, R141, c[0x0][0x308], 0x1 ;  /* 0x0000c2008d8c7a11 */ /* 0x000fe200078408ff */
[----:B------:R-:W-:Y:S01]  /*05e0*/  IMAD R5, R151, c[0x0][0x1cc], R2 ;  /* 0x0000730097057a24 */ /* 0x000fe200078e0202 */
[----:B------:R-:W-:Y:S02]  /*05f0*/  ISETP.NE.AND.EX P0, PT, RZ, c[0x0][0x264], PT, P0 ;  /* 0x00009900ff007a0c */ /* 0x000fe40003f05300 */
[----:B------:R-:W-:-:S02]  /*0600*/  LEA.HI.X R143, R143, c[0x0][0x24c], R4, 0x1, P1 ;  /* 0x000093008f8f7a11 */ /* 0x000fc400008f0c04 */
[----:B------:R-:W-:Y:S02]  /*0610*/  LEA.HI.X R141, R141, c[0x0][0x30c], R6, 0x1, P2 ;  /* 0x0000c3008d8d7a11 */ /* 0x000fe400010f0c06 */
[----:B------:R-:W-:Y:S02]  /*0620*/  ISETP.NE.U32.AND P1, PT, RZ, c[0x0][0x328], PT ;  /* 0x0000ca00ff007a0c */ /* 0x000fe40003f25070 */
[----:B------:R-:W-:Y:S02]  /*0630*/  ISETP.NE.U32.AND P2, PT, RZ, c[0x0][0x348], PT ;  /* 0x0000d200ff007a0c */ /* 0x000fe40003f45070 */
[----:B------:R-:W-:Y:S02]  /*0640*/  IADD3 R11, R11, R21, RZ ;  /* 0x000000150b0b7210 */ /* 0x000fe40007ffe0ff */
[----:B------:R-:W-:Y:S01]  /*0650*/  ISETP.NE.AND.EX P1, PT, RZ, c[0x0][0x32c], PT, P1 ;  /* 0x0000cb00ff007a0c */ /* 0x000fe20003f25310 */
[----:B------:R-:W-:Y:S01]  /*0660*/  @P0 IMAD R0, R154, c[0x0][0x164], R158 ;  /* 0x000059009a000a24 */ /* 0x000fe200078e029e */
[----:B------:R-:W-:Y:S01]  /*0670*/  ISETP.NE.AND.EX P2, PT, RZ, c[0x0][0x34c], PT, P2 ;  /* 0x0000d300ff007a0c */ /* 0x000fe20003f45320 */
[----:B------:R-:W-:Y:S01]  /*0680*/  IMAD.WIDE.U32 R10, R151, c[0x0][0x1c8], R10 ;  /* 0x00007200970a7a25 */ /* 0x000fe200078e000a */
[----:B------:R-:W-:-:S03]  /*0690*/  IADD3 R138, P5, R13, R8, RZ ;  /* 0x000000080d8a7210 */ /* 0x000fc60007fbe0ff */
[----:B------:R-:W-:Y:S01]  /*06a0*/  IMAD.IADD R8, R9, 0x1, R3 ;  /* 0x0000000109087824 */ /* 0x000fe200078e0203 */
[----:B------:R-:W-:Y:S01]  /*06b0*/  IADD3 R13, P4, R13, R10, RZ ;  /* 0x0000000a0d0d7210 */ /* 0x000fe20007f9e0ff */
[----:B------:R-:W-:Y:S02]  /*06c0*/  IMAD.IADD R136, R11, 0x1, R5 ;  /* 0x000000010b887824 */ /* 0x000fe400078e0205 */
[----:B------:R-:W-:Y:S01]  /*06d0*/  @P0 IMAD R0, R0, c[0x0][0x174], RZ ;  /* 0x00005d0000000a24 */ /* 0x000fe200078e02ff */
[C---:B------:R-:W-:Y:S01]  /*06e0*/  IADD3.X R3, R15.reuse, R8, RZ, P5, !PT ;  /* 0x000000080f037210 */ /* 0x040fe20002ffe4ff */
[----:B------:R-:W-:Y:S01]  /*06f0*/  IMAD.X R136, R15, 0x1, R136, P4 ;  /* 0x000000010f887824 */ /* 0x000fe200020e0688 */
[----:B------:R-:W-:Y:S01]  /*0700*/  LEA R139, P5, R138, c[0x0][0x228], 0x1 ;  /* 0x00008a008a8b7a11 */ /* 0x000fe200078a08ff */
[----:B------:R-:W-:Y:S01]  /*0710*/  @P0 IMAD.MOV.U32 R125, RZ, RZ, 0x8 ;  /* 0x00000008ff7d0424 */ /* 0x000fe200078e00ff */
[----:B------:R-:W-:Y:S01]  /*0720*/  LEA R137, P6, R13, c[0x0][0x230], 0x1 ;  /* 0x00008c000d897a11 */ /* 0x000fe200078c08ff */
[----:B------:R-:W-:Y:S01]  /*0730*/  @P0 IMAD R0, R0, c[0x0][0x16c], RZ ;  /* 0x00005b0000000a24 */ /* 0x000fe200078e02ff */
[----:B------:R-:W-:-:S02]  /*0740*/  LEA.HI.X R138, R138, c[0x0][0x22c], R3, 0x1, P5 ;  /* 0x00008b008a8a7a11 */ /* 0x000fc400028f0c03 */
[----:B------:R-:W-:Y:S01]  /*0750*/  @P1 LEA R122, P4, R158, c[0x0][0x328], 0x2 ;  /* 0x0000ca009e7a1a11 */ /* 0x000fe200078810ff */
[----:B------:R-:W-:Y:S01]  /*0760*/  @P0 IMAD.WIDE R124, R0, R125, c[0x0][0x260] ;  /* 0x00009800007c0625 */ /* 0x000fe200078e027d */
[C---:B------:R-:W-:Y:S01]  /*0770*/  @P2 LEA R120, P5, R158.reuse, c[0x0][0x348], 0x2 ;  /* 0x0000d2009e782a11 */ /* 0x040fe200078a10ff */
[----:B------:R-:W-:Y:S01]  /*0780*/  @!P0 CS2R R124, SRZ ;  /* 0x00000000007c8805 */ /* 0x000fe2000001ff00 */
[----:B------:R-:W-:Y:S02]  /*0790*/  LEA.HI.X R136, R13, c[0x0][0x234], R136, 0x1, P6 ;  /* 0x00008d000d887a11 */ /* 0x000fe400030f0c88 */
[C-C-:B------:R-:W-:Y:S02]  /*07a0*/  @P1 LEA.HI.X R123, R158.reuse, c[0x0][0x32c], R157.reuse, 0x2, P4 ;  /* 0x0000cb009e7b1a11 */ /* 0x140fe400020f149d */
[----:B------:R-:W-:Y:S01]  /*07b0*/  @P2 LEA.HI.X R121, R158, c[0x0][0x34c], R157, 0x2, P5 ;  /* 0x0000d3009e792a11 */ /* 0x000fe200028f149d */
[----:B------:R-:W-:Y:S05]  /*07c0*/  @!P3 BRA `(.L_x_3294) ;  /* 0x000077800000b947 */ /* 0x000fea0003800000 */
[----:B------:R-:W0:Y:S01]  /*07d0*/  S2R R148, SR_TID.X ;  /* 0x0000000000947919 */ /* 0x000e220000002100 */
[----:B------:R-:W-:Y:S01]  /*07e0*/  IMAD.MOV.U32 R150, RZ, RZ, RZ ;  /* 0x000000ffff967224 */ /* 0x000fe200078e00ff */
[----:B------:R-:W-:Y:S01]  /*07f0*/  MOV R135, RZ ;  /* 0x000000ff00877202 */ /* 0x000fe20000000f00 */
[----:B------:R-:W-:Y:S01]  /*0800*/  IMAD.MOV.U32 R147, RZ, RZ, RZ ;  /* 0x000000ffff937224 */ /* 0x000fe200078e00ff */
[----:B------:R-:W1:Y:S01]  /*0810*/  S2R R146, SR_LANEID ;  /* 0x0000000000927919 */ /* 0x000e620000000000 */
[----:B0-----:R-:W-:-:S04]  /*0820*/  SHF.R.S32.HI R3, RZ, 0x1f, R148 ;  /* 0x0000001fff037819 */ /* 0x001fc80000011494 */
[----:B------:R-:W-:-:S04]  /*0830*/  LEA.HI R3, R3, R148, RZ, 0x5 ;  /* 0x0000009403037211 */ /* 0x000fc800078f28ff */
[----:B-1----:R-:W-:Y:S02]  /*0840*/  SHF.R.S32.HI R134, RZ, 0x5, R3 ;  /* 0x00000005ff867819 */ /* 0x002fe40000011403 */
.L_x_3349:
        /* <DEDUP_REMOVED lines=80> */
[----:B------:R-:W-:Y:S02]  /*0d50*/  IADD3 R48, R35, 0xe0, RZ ;  /* 0x000000e023307810 */ /* 0x000fe40007ffe0ff */
[-C--:B------:R-:W-:Y:S02]  /*0d60*/  LEA.HI.SX32 R38, R38, R35.reuse, 0x1b ;  /* 0x0000002326267211 */ /* 0x080fe400078fdaff */
[-C--:B------:R-:W-:Y:S01]  /*0d70*/  LEA.HI.SX32 R40, R40, R35.reuse, 0x1b ;  /* 0x0000002328287211 */ /* 0x080fe200078fdaff */
[----:B------:R-:W-:Y:S01]  /*0d80*/  IMAD.SHL.U32 R129, R129, 0x2, RZ ;  /* 0x0000000281817824 */ /* 0x000fe200078e00ff */
[----:B------:R-:W-:Y:S01]  /*0d90*/  LEA.HI.SX32 R42, R42, R35, 0x1b ;  /* 0x000000232a2a7211 */ /* 0x000fe200078fdaff */
[----:B------:R-:W-:Y:S01]  /*0da0*/  IMAD.SHL.U32 R128, R36, 0x2, RZ ;  /* 0x0000000224807824 */ /* 0x000fe200078e00ff */
[----:B------:R-:W-:-:S02]  /*0db0*/  IADD3 R50, R35, 0x100, RZ ;  /* 0x0000010023327810 */ /* 0x000fc40007ffe0ff */
[C---:B0-----:R-:W-:Y:S02]  /*0dc0*/  IADD3 R2, R35.reuse, 0x120, RZ ;  /* 0x0000012023027810 */ /* 0x041fe40007ffe0ff */
        /* <DEDUP_REMOVED lines=17> */
[----:B------:R-:W-:Y:S01]  /*0ee0*/  IADD3 R62, R35, 0x1e0, RZ ;  /* 0x000001e0233e7810 */ /* 0x000fe20007ffe0ff */
[----:B------:R-:W-:Y:S01]  /*0ef0*/  IMAD R5, R146, 0x10, R5 ;  /* 0x0000001092057824 */ /* 0x000fe200078e0205 */
[-C--:B------:R-:W-:Y:S02]  /*0f00*/  LEA.HI.SX32 R54, R54, R35.reuse, 0x1b ;  /* 0x0000002336367211 */ /* 0x080fe400078fdaff */
[-C--:B------:R-:W-:Y:S01]  /*0f10*/  LEA.HI.SX32 R56, R56, R35.reuse, 0x1b ;  /* 0x0000002338387211 */ /* 0x080fe200078fdaff */
[----:B------:R-:W-:Y:S01]  /*0f20*/  IMAD.SHL.U32 R112, R2, 0x2, RZ ;  /* 0x0000000202707824 */ /* 0x000fe200078e00ff */
[-C--:B------:R-:W-:Y:S02]  /*0f30*/  LEA.HI.SX32 R58, R58, R35.reuse, 0x1b ;  /* 0x000000233a3a7211 */ /* 0x080fe400078fdaff */
[----:B------:R-:W-:Y:S01]  /*0f40*/  SHF.L.U32 R113, R50, 0x1, RZ ;  /* 0x0000000132717819 */ /* 0x000fe200000006ff */
[----:B------:R-:W-:Y:S01]  /*0f50*/  IMAD.SHL.U32 R111, R52, 0x2, RZ ;  /* 0x00000002346f7824 */ /* 0x000fe200078e00ff */
[----:B------:R-:W-:-:S02]  /*0f60*/  LEA.HI.SX32 R60, R60, R35, 0x1b ;  /* 0x000000233c3c7211 */ /* 0x000fc400078fdaff */
[----:B------:R-:W-:Y:S01]  /*0f70*/  LEA.HI.SX32 R62, R62, R35, 0x1b ;  /* 0x000000233e3e7211 */ /* 0x000fe200078fdaff */
[----:B------:R-:W-:Y:S01]  /*0f80*/  IMAD.SHL.U32 R109, R56, 0x2, RZ ;  /* 0x00000002386d7824 */ /* 0x000fe200078e00ff */
[----:B------:R-:W-:Y:S01]  /*0f90*/  SHF.L.U32 R110, R54, 0x1, RZ ;  /* 0x00000001366e7819 */ /* 0x000fe200000006ff */
[----:B------:R-:W-:Y:S01]  /*0fa0*/  IMAD.SHL.U32 R108, R58, 0x2, RZ ;  /* 0x000000023a6c7824 */ /* 0x000fe200078e00ff */
[----:B------:R-:W-:Y:S01]  /*0fb0*/  LEA.HI.SX32 R5, R5, R5, 0x1b ;  /* 0x0000000505057211 */ /* 0x000fe200078fdaff */
[----:B------:R-:W-:Y:S01]  /*0fc0*/  IMAD.SHL.U32 R106, R62, 0x2, RZ ;  /* 0x000000023e6a7824 */ /* 0x000fe200078e00ff */
[----:B------:R-:W-:Y:S02]  /*0fd0*/  SHF.L.U32 R107, R60, 0x1, RZ ;  /* 0x000000013c6b7819 */ /* 0x000fe400000006ff */
[----:B------:R-:W-:Y:S02]  /*0fe0*/  SHF.L.U32 R105, R5, 0x1, RZ ;  /* 0x0000000105697819 */ /* 0x000fe400000006ff */
[----:B------:R-:W-:-:S02]  /*0ff0*/  ISETP.GE.AND P2, PT, R118, R37, PT ;  /* 0x000000257600720c */ /* 0x000fc40003f46270 */
[-C--:B------:R-:W-:Y:S01]  /*1000*/  ISETP.GE.AND P1, PT, R18, R37.reuse, PT ;  /* 0x000000251200720c */ /* 0x080fe20003f26270 */
[----:B------:R-:W-:Y:S01]  /*1010*/  IMAD.WIDE R2, R118, 0x2, R142 ;  /* 0x0000000276027825 */ /* 0x000fe200078e028e */
[-C--:B------:R-:W-:Y:S02]  /*1020*/  ISETP.GE.AND P0, PT, R20, R37.reuse, PT ;  /* 0x000000251400720c */ /* 0x080fe40003f06270 */
[-C--:B------:R-:W-:Y:S02]  /*1030*/  ISETP.GE.AND P4, PT, R22, R37.reuse, PT ;  /* 0x000000251600720c */ /* 0x080fe40003f86270 */
[-C--:B------:R-:W-:Y:S02]  /*1040*/  ISETP.GE.AND P6, PT, R23, R37.reuse, PT ;  /* 0x000000251700720c */ /* 0x080fe40003fc6270 */
[-C--:B------:R-:W-:Y:S02]  /*1050*/  ISETP.GE.AND P5, PT, R24, R37.reuse, PT ;  /* 0x000000251800720c */ /* 0x080fe40003fa6270 */
[----:B------:R-:W-:-:S02]  /*1060*/  ISETP.GE.AND P3, PT, R25, R37, PT ;  /* 0x000000251900720c */ /* 0x000fc40003f66270 */
        /* <DEDUP_REMOVED lines=78> */
[----:B------:R-:W-:Y:S02]  /*1550*/  PRMT R20, RZ, 0x7610, R20 ;  /* 0x00007610ff147816 */ /* 0x000fe40000000014 */
[----:B------:R-:W-:Y:S01]  /*1560*/  PRMT R21, RZ, 0x7610, R21 ;  /* 0x00007610ff157816 */ /* 0x000fe20000000015 */
[----:B0-----:R-:W-:Y:S01]  /*1570*/  IMAD.WIDE R2, R118, 0x2, R140 ;  /* 0x0000000276027825 */ /* 0x001fe200078e028c */
        /* <DEDUP_REMOVED lines=178> */
[----:B------:R-:W-:Y:S01]  /*20a0*/  FFMA.FTZ R147, R73, R147, R2 ;  /* 0x0000009349937223 */ /* 0x000fe20000010002 */
[----:B------:R-:W-:Y:S02]  /*20b0*/  HADD2.F32 R2, -RZ, R5.H0_H0 ;  /* 0x20000005ff027230 */ /* 0x000fe40000004100 */
[----:B------:R-:W-:Y:S02]  /*20c0*/  HADD2.F32 R24, -RZ, R11.H0_H0 ;  /* 0x2000000bff187230 */ /* 0x000fe40000004100 */
[----:B------:R-:W-:-:S02]  /*20d0*/  HADD2.F32 R26, -RZ, R13.H0_H0 ;  /* 0x2000000dff1a7230 */ /* 0x000fc40000004100 */
[----:B------:R-:W-:Y:S02]  /*20e0*/  HADD2.F32 R28, -RZ, R15.H0_H0 ;  /* 0x2000000fff1c7230 */ /* 0x000fe40000004100 */
[----:B------:R-:W-:Y:S01]  /*20f0*/  HADD2.F32 R30, -RZ, R17.H0_H0 ;  /* 0x20000011ff1e7230 */ /* 0x000fe20000004100 */
[--C-:B------:R-:W-:Y:S02]  /*2100*/  FADD.FTZ R69, R2, R155.reuse ;  /* 0x0000009b02457221 */ /* 0x100fe40000010000 */
[--C-:B------:R-:W-:Y:S02]  /*2110*/  FADD.FTZ R63, R20, R155.reuse ;  /* 0x0000009b143f7221 */ /* 0x100fe40000010000 */
[--C-:B------:R-:W-:Y:S02]  /*2120*/  FADD.FTZ R61, R22, R155.reuse ;  /* 0x0000009b163d7221 */ /* 0x100fe40000010000 */
[--C-:B------:R-:W-:Y:S02]  /*2130*/  FADD.FTZ R59, R24, R155.reuse ;  /* 0x0000009b183b7221 */ /* 0x100fe40000010000 */
[----:B------:R-:W-:-:S02]  /*2140*/  FADD.FTZ R57, R26, R155 ;  /* 0x0000009b1a397221 */ /* 0x000fc40000010000 */
[--C-:B------:R-:W-:Y:S02]  /*2150*/  FADD.FTZ R55, R28, R155.reuse ;  /* 0x0000009b1c377221 */ /* 0x100fe40000010000 */
[----:B------:R-:W-:Y:S02]  /*2160*/  FADD.FTZ R53, R30, R155 ;  /* 0x0000009b1e357221 */ /* 0x000fe40000010000 */
        /* <DEDUP_REMOVED lines=15> */
[----:B------:R-:W-:Y:S01]  /*2260*/  FMUL.FTZ R37, R73, R156 ;  /* 0x0000009c49257220 */ /* 0x000fe20000410000 */
[----:B------:R-:W-:Y:S06]  /*2270*/  BAR.SYNC.DEFER_BLOCKING 0x0 ;  /* 0x0000000000007b1d */ /* 0x000fec0000010000 */
[----:B------:R-:W-:Y:S05]  /*2280*/  @P0 BRA `(.L_x_3295) ;  /* 0x000000a000000947 */ /* 0x000fea0003800000 */
        /* <DEDUP_REMOVED lines=8> */
[----:B------:R-:W-:Y:S01]  /*2310*/  IMAD.MOV.U32 R21, RZ, RZ, RZ ;  /* 0x000000ffff157224 */ /* 0x000fe200078e00ff */
[----:B------:R-:W-:Y:S05]  /*2320*/  BRA `(.L_x_3296) ;  /* 0x000047f000007947 */ /* 0x000fea0003800000 */
.L_x_3295:
[----:B------:R-:W-:Y:S01]  /*2330*/  IADD3 R19, R132, -0x1, RZ ;  /* 0xffffffff84137810 */ /* 0x000fe20007ffe0ff */
[----:B------:R-:W-:Y:S01]  /*2340*/  HFMA2.MMA R17, -RZ, RZ, 0, 0 ;  /* 0x00000000ff117435 */ /* 0x000fe200000001ff */
[----:B------:R-:W-:Y:S01]  /*2350*/  CS2R R20, SRZ ;  /* 0x0000000000147805 */ /* 0x000fe2000001ff00 */
[----:B------:R-:W-:Y:S01]  /*2360*/  MOV R36, RZ ;  /* 0x000000ff00247202 */ /* 0x000fe20000000f00 */
[----:B------:R-:W-:Y:S01]  /*2370*/  IMAD.MOV.U32 R18, RZ, RZ, RZ ;  /* 0x000000ffff127224 */ /* 0x000fe200078e00ff */
[C---:B------:R-:W-:Y:S01]  /*2380*/  LEA.HI R0, R19.reuse, R19, RZ, 0x1 ;  /* 0x0000001313007211 */ /* 0x040fe200078f08ff */
[----:B------:R-:W-:Y:S01]  /*2390*/  CS2R R34, SRZ ;  /* 0x0000000000227805 */ /* 0x000fe2000001ff00 */
[----:B------:R-:W-:Y:S01]  /*23a0*/  CS2R R32, SRZ ;  /* 0x0000000000207805 */ /* 0x000fe2000001ff00 */
[----:B------:R-:W-:Y:S01]  /*23b0*/  CS2R R30, SRZ ;  /* 0x00000000001e7805 */ /* 0x000fe2000001ff00 */
[----:B------:R-:W-:Y:S01]  /*23c0*/  LOP3.LUT R0, R0, 0xfffffe, RZ, 0xc0, !PT ;  /* 0x00fffffe00007812 */ /* 0x000fe200078ec0ff */
[----:B------:R-:W-:Y:S01]  /*23d0*/  CS2R R28, SRZ ;  /* 0x00000000001c7805 */ /* 0x000fe2000001ff00 */
[----:B------:R-:W-:Y:S01]  /*23e0*/  CS2R R26, SRZ ;  /* 0x00000000001a7805 */ /* 0x000fe2000001ff00 */
[----:B------:R-:W-:Y:S01]  /*23f0*/  CS2R R24, SRZ ;  /* 0x0000000000187805 */ /* 0x000fe2000001ff00 */
[----:B------:R-:W-:Y:S01]  /*2400*/  CS2R R22, SRZ ;  /* 0x0000000000167805 */ /* 0x000fe2000001ff00 */
[----:B------:R-:W-:-:S02]  /*2410*/  IMAD.IADD R19, R19, 0x1, -R0 ;  /* 0x0000000113137824 */ /* 0x000fc400078e0a00 */
.L_x_3344:
[----:B------:R-:W-:Y:S02]  /*2420*/  SHF.R.S32.HI R16, RZ, 0x1f, R20 ;  /* 0x0000001fff107819 */ /* 0x000fe40000011414 */
[----:B------:R-:W-:-:S02]  /*2430*/  SHF.R.S32.HI R119, RZ, 0x1f, R118 ;  /* 0x0000001fff777819 */ /* 0x000fc40000011476 */
[----:B------:R-:W-:Y:S01]  /*2440*/  IADD3 R165, -R133, c[0x0][0x168], RZ ;  /* 0x00005a0085a57a10 */ /* 0x000fe20007ffe1ff */
[----:B------:R-:W-:Y:S01]  /*2450*/  IMAD R3, R16, c[0x0][0x1a0], RZ ;  /* 0x0000680010037a24 */ /* 0x000fe200078e02ff */
[C---:B------:R-:W-:Y:S02]  /*2460*/  LOP3.LUT R160, R118.reuse, 0x20, RZ, 0xfc, !PT ;  /* 0x0000002076a07812 */ /* 0x040fe400078efcff */
[-C--:B------:R-:W-:Y:S01]  /*2470*/  ISETP.GE.AND P2, PT, R118, R165.reuse, PT ;  /* 0x000000a57600720c */ /* 0x080fe20003f46270 */
[----:B------:R-:W-:Y:S01]  /*2480*/  IMAD R5, R20, c[0x0][0x1a4], R3 ;  /* 0x0000690014057a24 */ /* 0x000fe200078e0203 */
[----:B------:R-:W-:Y:S01]  /*2490*/  ISETP.GE.AND P1, PT, R160, R165, PT ;  /* 0x000000a5a000720c */ /* 0x000fe20003f26270 */
[----:B------:R-:W-:Y:S01]  /*24a0*/  IMAD.WIDE.U32 R2, R20, c[0x0][0x1a0], R118 ;  /* 0x0000680014027a25 */ /* 0x000fe200078e0076 */
[C---:B------:R-:W-:Y:S02]  /*24b0*/  LOP3.LUT R162, R118.reuse, 0x40, RZ, 0xfc, !PT ;  /* 0x0000004076a27812 */ /* 0x040fe400078efcff */
[----:B------:R-:W-:Y:S01]  /*24c0*/  LOP3.LUT R164, R118, 0x60, RZ, 0xfc, !PT ;  /* 0x0000006076a47812 */ /* 0x000fe200078efcff */
[----:B------:R-:W-:Y:S01]  /*24d0*/  IMAD.IADD R3, R3, 0x1, R5 ;  /* 0x0000000103037824 */ /* 0x000fe200078e0205 */
[----:B------:R-:W-:-:S02]  /*24e0*/  LEA R6, P0, R2, R139, 0x1 ;  /* 0x0000008b02067211 */ /* 0x000fc400078008ff */
[----:B------:R-:W-:Y:S02]  /*24f0*/  PRMT R0, RZ, 0x7610, R0 ;  /* 0x00007610ff007816 */ /* 0x000fe40000000000 */
[----:B------:R-:W-:Y:S02]  /*2500*/  LOP3.LUT R166, R118, 0x80, RZ, 0xfc, !PT ;  /* 0x0000008076a67812 */ /* 0x000fe400078efcff */
[----:B------:R-:W-:Y:S02]  /*2510*/  LEA.HI.X R7, R2, R138, R3, 0x1, P0 ;  /* 0x0000008a02077211 */ /* 0x000fe400000f0c03 */
[----:B------:R-:W-:Y:S02]  /*2520*/  PRMT R9, RZ, 0x7610, R9 ;  /* 0x00007610ff097816 */ /* 0x000fe40000000009 */
[C---:B------:R-:W-:Y:S01]  /*2530*/  LOP3.LUT R168, R118.reuse, 0xa0, RZ, 0xfc, !PT ;  /* 0x000000a076a87812 */ /* 0x040fe200078efcff */
[----:B------:R0:W2:Y:S01]  /*2540*/  @!P2 LDG.E.U16 R0, [R6.64] ;  /* 0x000000040600a981 */ /* 0x0000a2000c1e1500 */
[----:B------:R-:W-:-:S02]  /*2550*/  LOP3.LUT R170, R118, 0xc0, RZ, 0xfc, !PT ;  /* 0x000000c076aa7812 */ /* 0x000fc400078efcff */
[-C--:B------:R-:W-:Y:S01]  /*2560*/  ISETP.GE.AND P0, PT, R162, R165.reuse, PT ;  /* 0x000000a5a200720c */ /* 0x080fe20003f06270 */
[----:B------:R0:W3:Y:S01]  /*2570*/  @!P1 LDG.E.U16 R9, [R6.64+0x40] ;  /* 0x0000400406099981 */ /* 0x0000e2000c1e1500 */
[----:B------:R-:W-:Y:S02]  /*2580*/  LOP3.LUT R172, R118, 0xe0, RZ, 0xfc, !PT ;  /* 0x000000e076ac7812 */ /* 0x000fe400078efcff */
[-C--:B------:R-:W-:Y:S02]  /*2590*/  ISETP.GE.AND P4, PT, R164, R165.reuse, PT ;  /* 0x000000a5a400720c */ /* 0x080fe40003f86270 */
[----:B------:R-:W-:Y:S02]  /*25a0*/  LOP3.LUT R174, R118, 0x100, RZ, 0xfc, !PT ;  /* 0x0000010076ae7812 */ /* 0x000fe400078efcff */
        /* <DEDUP_REMOVED lines=20> */
[----:B------:R-:W-:Y:S01]  /*26f0*/  LOP3.LUT R184, R118, 0x1a0, RZ, 0xfc, !PT ;  /* 0x000001a076b87812 */ /* 0x000fe200078efcff */
        /* <DEDUP_REMOVED lines=26> */
[----:B------:R-:W-:-:S02]  /*28a0*/  IMAD R5, R157, c[0x0][0x180], RZ ;  /* 0x000060009d057a24 */ /* 0x000fc400078e02ff */
[----:B------:R-:W-:-:S04]  /*28b0*/  IMAD.WIDE.U32 R2, R158, c[0x0][0x180], RZ ;  /* 0x000060009e027a25 */ /* 0x000fc800078e00ff */
[----:B------:R-:W-:-:S04]  /*28c0*/  IMAD R5, R158, c[0x0][0x184], R5 ;  /* 0x000061009e057a24 */ /* 0x000fc800078e0205 */
[----:B------:R-:W-:Y:S02]  /*28d0*/  IMAD.IADD R3, R3, 0x1, R5 ;  /* 0x0000000103037824 */ /* 0x000fe400078e0205 */
[----:B------:R-:W-:Y:S02]  /*28e0*/  IMAD R5, R16, c[0x0][0x188], RZ ;  /* 0x0000620010057a24 */ /* 0x000fe400078e02ff */
[----:B------:R-:W-:-:S04]  /*28f0*/  IMAD.WIDE.U32 R2, R20, c[0x0][0x188], R2 ;  /* 0x0000620014027a25 */ /* 0x000fc800078e0002 */
[----:B------:R-:W-:Y:S02]  /*2900*/  IMAD R15, R20, c[0x0][0x18c], R5 ;  /* 0x00006300140f7a24 */ /* 0x000fe400078e0205 */
[----:B------:R-:W-:Y:S01]  /*2910*/  IMAD R163, R16, c[0x0][0x1c0], RZ ;  /* 0x0000700010a37a24 */ /* 0x000fe200078e02ff */
[----:B0-----:R-:W-:Y:S01]  /*2920*/  LEA R6, P2, R2, c[0x0][0x220], 0x2 ;  /* 0x0000880002067a11 */ /* 0x001fe200078410ff */
[----:B------:R-:W-:Y:S01]  /*2930*/  IMAD.WIDE.U32 R4, R20, c[0x0][0x1c0], R118 ;  /* 0x0000700014047a25 */ /* 0x000fe200078e0076 */
[----:B------:R-:W-:-:S03]  /*2940*/  IADD3 R3, R3, R15, RZ ;  /* 0x0000000f03037210 */ /* 0x000fc60007ffe0ff */
[----:B------:R-:W-:Y:S01]  /*2950*/  IMAD R163, R20, c[0x0][0x1c4], R163 ;  /* 0x0000710014a37a24 */ /* 0x000fe200078e02a3 */
[----:B------:R-:W-:Y:S02]  /*2960*/  LEA.HI.X R7, R2, c[0x0][0x224], R3, 0x2, P2 ;  /* 0x0000890002077a11 */ /* 0x000fe400010f1403 */
[----:B------:R-:W-:Y:S01]  /*2970*/  LEA R2, P2, R4, R137, 0x1 ;  /* 0x0000008904027211 */ /* 0x000fe200078408ff */
[----:B------:R-:W-:Y:S01]  /*2980*/  IMAD.IADD R3, R5, 0x1, R163 ;  /* 0x0000000105037824 */ /* 0x000fe200078e02a3 */
[-C--:B------:R-:W-:Y:S01]  /*2990*/  ISETP.GE.AND P1, PT, R160, R165.reuse, PT ;  /* 0x000000a5a000720c */ /* 0x080fe20003f26270 */
[----:B------:R0:W4:Y:S03]  /*29a0*/  LDG.E R15, [R6.64] ;  /* 0x00000004060f7981 */ /* 0x000126000c1e1900 */
[----:B------:R-:W-:Y:S02]  /*29b0*/  LEA.HI.X R3, R4, R136, R3, 0x1, P2 ;  /* 0x0000008804037211 */ /* 0x000fe400010f0c03 */
[----:B------:R-:W-:-:S02]  /*29c0*/  ISETP.GE.AND P2, PT, R118, R165, PT ;  /* 0x000000a57600720c */ /* 0x000fc40003f46270 */
[-C--:B------:R-:W-:Y:S02]  /*29d0*/  ISETP.GE.AND P0, PT, R162, R165.reuse, PT ;  /* 0x000000a5a200720c */ /* 0x080fe40003f06270 */
[----:B------:R-:W-:Y:S02]  /*29e0*/  PRMT R160, RZ, 0x7610, R160 ;  /* 0x00007610ffa07816 */ /* 0x000fe400000000a0 */
[----:B------:R-:W-:Y:S02]  /*29f0*/  PRMT R163, RZ, 0x7610, R163 ;  /* 0x00007610ffa37816 */ /* 0x000fe400000000a3 */
[----:B------:R-:W-:Y:S02]  /*2a00*/  PRMT R162, RZ, 0x7610, R162 ;  /* 0x00007610ffa27816 */ /* 0x000fe400000000a2 */
        /* <DEDUP_REMOVED lines=23> */
[----:B------:R2:W-:Y:S01]  /*2b80*/  STS.U16 [R106+0x3c0], R161 ;  /* 0x0003c0a16a007388 */ /* 0x0005e20000000400 */
[----:B------:R-:W-:-:S06]  /*2b90*/  NOP ;  /* 0x0000000000007918 */ /* 0x000fcc0000000000 */
[----:B------:R0:W4:Y:S01]  /*2ba0*/  @!P2 LDG.E.U16 R160, [R2.64] ;  /* 0x0000000402a0a981 */ /* 0x000122000c1e1500 */
[----:B------:R-:W-:-:S03]  /*2bb0*/  ISETP.GE.AND P2, PT, R172, R165, PT ;  /* 0x000000a5ac00720c */ /* 0x000fc60003f46270 */
[----:B------:R0:W4:Y:S01]  /*2bc0*/  @!P1 LDG.E.U16 R163, [R2.64+0x40] ;  /* 0x0000400402a39981 */ /* 0x000122000c1e1500 */
[----:B------:R-:W-:-:S03]  /*2bd0*/  ISETP.GE.AND P1, PT, R174, R165, PT ;  /* 0x000000a5ae00720c */ /* 0x000fc60003f26270 */
[----:B------:R0:W4:Y:S01]  /*2be0*/  @!P0 LDG.E.U16 R162, [R2.64+0x80] ;  /* 0x0000800402a28981 */ /* 0x000122000c1e1500 */
[----:B------:R-:W-:Y:S02]  /*2bf0*/  ISETP.GE.AND P0, PT, R176, R165, PT ;  /* 0x000000a5b000720c */ /* 0x000fe40003f06270 */
[----:B-1----:R-:W-:Y:S01]  /*2c00*/  PRMT R67, RZ, 0x7610, R67 ;  /* 0x00007610ff437816 */ /* 0x002fe20000000043 */
[----:B------:R-:W-:Y:S01]  /*2c10*/  IMAD.SHL.U32 R0, R148, 0x10, RZ ;  /* 0x0000001094007824 */ /* 0x000fe200078e00ff */
[----:B--2---:R-:W-:Y:S01]  /*2c20*/  PRMT R66, RZ, 0x7610, R66 ;  /* 0x00007610ff427816 */ /* 0x004fe20000000042 */
[----:B------:R-:W-:Y:S01]  /*2c30*/  LDS.U16 R214, [R105+0x1c] ;  /* 0x00001c0069d67984 */ /* 0x000fe20000000400 */
[----:B---3--:R-:W-:Y:S02]  /*2c40*/  PRMT R107, RZ, 0x7610, R107 ;  /* 0x00007610ff6b7816 */ /* 0x008fe4000000006b */
[----:B------:R-:W-:Y:S01]  /*2c50*/  PRMT R106, RZ, 0x7610, R106 ;  /* 0x00007610ff6a7816 */ /* 0x000fe2000000006a */
[----:B------:R1:W2:Y:S01]  /*2c60*/  @!P4 LDG.E.U16 R67, [R2.64+0xc0] ;  /* 0x0000c0040243c981 */ /* 0x0002a2000c1e1500 */
        /* <DEDUP_REMOVED lines=9> */
[----:B------:R-:W-:-:S02]  /*2d00*/  ISETP.GE.AND P4, PT, R178, R165, PT ;  /* 0x000000a5b200720c */ /* 0x000fc40003f86270 */
[-C--:B------:R-:W-:Y:S01]  /*2d10*/  ISETP.GE.AND P6, PT, R180, R165.reuse, PT ;  /* 0x000000a5b400720c */ /* 0x080fe20003fc6270 */
[----:B------:R-:W0:Y:S01]  /*2d20*/  LDS.U16 R14, [R105+0x2] ;  /* 0x00000200690e7984 */ /* 0x000e220000000400 */
[-C--:B------:R-:W-:Y:S02]  /*2d30*/  ISETP.GE.AND P5, PT, R182, R165.reuse, PT ;  /* 0x000000a5b600720c */ /* 0x080fe40003fa6270 */
[-C--:B------:R-:W-:Y:S01]  /*2d40*/  ISETP.GE.AND P3, PT, R184, R165.reuse, PT ;  /* 0x000000a5b800720c */ /* 0x080fe20003f66270 */
[----:B------:R-:W-:Y:S01]  /*2d50*/  LDS.U16 R12, [R105+0x4] ;  /* 0x00000400690c7984 */ /* 0x000fe20000000400 */
[-C--:B------:R-:W-:Y:S02]  /*2d60*/  ISETP.GE.AND P2, PT, R186, R165.reuse, PT ;  /* 0x000000a5ba00720c */ /* 0x080fe40003f46270 */
[----:B------:R-:W-:Y:S01]  /*2d70*/  ISETP.GE.AND P1, PT, R188, R165, PT ;  /* 0x000000a5bc00720c */ /* 0x000fe20003f26270 */
[----:B------:R-:W-:Y:S01]  /*2d80*/  LDS.U16 R10, [R105+0x8] ;  /* 0x00000800690a7984 */ /* 0x000fe20000000400 */
[----:B------:R-:W-:-:S02]  /*2d90*/  PRMT R161, RZ, 0x7610, R161 ;  /* 0x00007610ffa17816 */ /* 0x000fc400000000a1 */
[----:B------:R-:W-:Y:S01]  /*2da0*/  PRMT R165, RZ, 0x7610, R165 ;  /* 0x00007610ffa57816 */ /* 0x000fe200000000a5 */
[----:B------:R1:W3:Y:S04]  /*2db0*/  @!P4 LDG.E.U16 R164, [R2.64+0x280] ;  /* 0x0002800402a4c981 */ /* 0x0002e8000c1e1500 */
[----:B------:R1:W3:Y:S04]  /*2dc0*/  @!P6 LDG.E.U16 R161, [R2.64+0x2c0] ;  /* 0x0002c00402a1e981 */ /* 0x0002e8000c1e1500 */
[----:B------:R1:W3:Y:S04]  /*2dd0*/  @!P5 LDG.E.U16 R166, [R2.64+0x300] ;  /* 0x0003000402a6d981 */ /* 0x0002e8000c1e1500 */
[----:B------:R1:W3:Y:S04]  /*2de0*/  @!P3 LDG.E.U16 R165, [R2.64+0x340] ;  /* 0x0003400402a5b981 */ /* 0x0002e8000c1e1500 */
[----:B------:R1:W3:Y:S04]  /*2df0*/  @!P2 LDG.E.U16 R168, [R2.64+0x380] ;  /* 0x0003800402a8a981 */ /* 0x0002e8000c1e1500 */
[----:B------:R1:W3:Y:S01]  /*2e00*/  @!P1 LDG.E.U16 R167, [R2.64+0x3c0] ;  /* 0x0003c00402a79981 */ /* 0x0002e2000c1e1500 */
[----:B------:R-:W-:-:S03]  /*2e10*/  LOP3.LUT R169, R0, 0xfffffe00, RZ, 0xc0, !PT ;  /* 0xfffffe0000a97812 */ /* 0x000fc600078ec0ff */
[----:B------:R-:W-:Y:S01]  /*2e20*/  LDS.U16 R8, [R105+0xc] ;  /* 0x00000c0069087984 */ /* 0x000fe20000000400 */
[----:B------:R-:W-:-:S03]  /*2e30*/  IADD3 R0, R169, R146, RZ ;  /* 0x00000092a9007210 */ /* 0x000fc60007ffe0ff */
[----:B0-----:R-:W-:Y:S01]  /*2e40*/  LDS.U16 R6, [R105+0x10] ;  /* 0x0000100069067984 */ /* 0x001fe20000000400 */
[C---:B------:R-:W-:Y:S02]  /*2e50*/  IADD3 R177, R0.reuse, 0x20, RZ ;  /* 0x0000002000b17810 */ /* 0x040fe40007ffe0ff */
[C---:B------:R-:W-:Y:S01]  /*2e60*/  IADD3 R173, R0.reuse, 0x60, RZ ;  /* 0x0000006000ad7810 */ /* 0x040fe20007ffe0ff */
[----:B------:R-:W-:Y:S01]  /*2e70*/  LDS.U16 R64, [R105+0x18] ;  /* 0x0000180069407984 */ /* 0x000fe20000000400 */
[C---:B------:R-:W-:Y:S02]  /*2e80*/  IADD3 R175, R0.reuse, 0x40, RZ ;  /* 0x0000004000af7810 */ /* 0x040fe40007ffe0ff */
[C---:B------:R-:W-:Y:S01]  /*2e90*/  IADD3 R113, R0.reuse, 0x120, RZ ;  /* 0x0000012000717810 */ /* 0x040fe20007ffe0ff */
[----:B------:R-:W-:Y:S01]  /*2ea0*/  LDS.U16 R187, [R105+0x1e] ;  /* 0x00001e0069bb7984 */ /* 0x000fe20000000400 */
[C---:B------:R-:W-:Y:S02]  /*2eb0*/  IADD3 R129, R0.reuse, 0xa0, RZ ;  /* 0x000000a000817810 */ /* 0x040fe40007ffe0ff */
[----:B------:R-:W-:-:S02]  /*2ec0*/  IADD3 R171, R0, 0x80, RZ ;  /* 0x0000008000ab7810 */ /* 0x000fc40007ffe0ff */
[CC--:B------:R-:W-:Y:S02]  /*2ed0*/  LEA.HI.SX32 R4, R0.reuse, R0.reuse, 0x1b ;  /* 0x0000000000047211 */ /* 0x0c0fe400078fdaff */
[C---:B------:R-:W-:Y:S02]  /*2ee0*/  IADD3 R115, R0.reuse, 0x100, RZ ;  /* 0x0000010000737810 */ /* 0x040fe40007ffe0ff */
[----:B------:R-:W-:Y:S02]  /*2ef0*/  LEA.HI.SX32 R177, R177, R0, 0x1b ;  /* 0x00000000b1b17211 */ /* 0x000fe400078fdaff */
[C---:B------:R-:W-:Y:S02]  /*2f00*/  IADD3 R127, R0.reuse, 0xc0, RZ ;  /* 0x000000c0007f7810 */ /* 0x040fe40007ffe0ff */
[C---:B------:R-:W-:Y:S02]  /*2f10*/  IADD3 R5, R0.reuse, 0x1c0, RZ ;  /* 0x000001c000057810 */ /* 0x040fe40007ffe0ff */
[----:B------:R-:W-:-:S02]  /*2f20*/  IADD3 R7, R0, 0x1a0, RZ ;  /* 0x000001a000077810 */ /* 0x000fc40007ffe0ff */
[C---:B------:R-:W-:Y:S02]  /*2f30*/  IADD3 R9, R0.reuse, 0x1e0, RZ ;  /* 0x000001e000097810 */ /* 0x040fe40007ffe0ff */
[C---:B------:R-:W-:Y:S02]  /*2f40*/  IADD3 R11, R0.reuse, 0x180, RZ ;  /* 0x00000180000b7810 */ /* 0x040fe40007ffe0ff */
[C---:B------:R-:W-:Y:S02]  /*2f50*/  IADD3 R13, R0.reuse, 0x160, RZ ;  /* 0x00000160000d7810 */ /* 0x040fe40007ffe0ff */
[C---:B------:R-:W-:Y:S02]  /*2f60*/  IADD3 R65, R0.reuse, 0x140, RZ ;  /* 0x0000014000417810 */ /* 0x040fe40007ffe0ff */
[----:B------:R-:W-:Y:S02]  /*2f70*/  IADD3 R117, R0, 0xe0, RZ ;  /* 0x000000e000757810 */ /* 0x000fe40007ffe0ff */
[----:B------:R-:W-:-:S02]  /*2f80*/  LEA.HI.SX32 R173, R173, R0, 0x1b ;  /* 0x00000000adad7211 */ /* 0x000fc400078fdaff */
[-C--:B------:R-:W-:Y:S02]  /*2f90*/  LEA.HI.SX32 R175, R175, R0.reuse, 0x1b ;  /* 0x00000000afaf7211 */ /* 0x080fe400078fdaff */
[-C--:B------:R-:W-:Y:S02]  /*2fa0*/  LEA.HI.SX32 R112, R113, R0.reuse, 0x1b ;  /* 0x0000000071707211 */ /* 0x080fe400078fdaff */
[-C--:B------:R-:W-:Y:S01]  /*2fb0*/  LEA.HI.SX32 R116, R129, R0.reuse, 0x1b ;  /* 0x0000000081747211 */ /* 0x080fe200078fdaff */
[----:B------:R-:W-:Y:S01]  /*2fc0*/  IMAD.SHL.U32 R129, R4, 0x2, RZ ;  /* 0x0000000204817824 */ /* 0x000fe200078e00ff */
[-C--:B------:R-:W-:Y:S01]  /*2fd0*/  LEA.HI.SX32 R171, R171, R0.reuse, 0x1b ;  /* 0x00000000abab7211 */ /* 0x080fe200078fdaff */
[----:B------:R-:W-:Y:S01]  /*2fe0*/  IMAD.SHL.U32 R128, R177, 0x2, RZ ;  /* 0x00000002b1807824 */ /* 0x000fe200078e00ff */
[-C--:B------:R-:W-:Y:S01]  /*2ff0*/  LEA.HI.SX32 R113, R115, R0.reuse, 0x1b ;  /* 0x0000000073717211 */ /* 0x080fe200078fdaff */
[----:B------:R-:W-:Y:S01]  /*3000*/  IMAD.SHL.U32 R126, R173, 0x2, RZ ;  /* 0x00000002ad7e7824 */ /* 0x000fe200078e00ff */
[-C--:B------:R-:W-:Y:S01]  /*3010*/  LEA.HI.SX32 R115, R127, R0.reuse, 0x1b ;  /* 0x000000007f737211 */ /* 0x080fe200078fdaff */
[----:B------:R-:W-:Y:S01]  /*3020*/  LDS.U16 R4, [R105+0x14] ;  /* 0x0000140069047984 */ /* 0x000fe20000000400 */
[----:B------:R-:W-:-:S02]  /*3030*/  LEA.HI.SX32 R114, R117, R0, 0x1b ;  /* 0x0000000075727211 */ /* 0x000fc400078fdaff */
[----:B------:R-:W-:Y:S01]  /*3040*/  SHF.L.U32 R127, R175, 0x1, RZ ;  /* 0x00000001af7f7819 */ /* 0x000fe200000006ff */
[----:B------:R-:W-:Y:S01]  /*3050*/  IMAD.SHL.U32 R117, R171, 0x2, RZ ;  /* 0x00000002ab757824 */ /* 0x000fe200078e00ff */
[-C--:B-1----:R-:W-:Y:S02]  /*3060*/  LEA.HI.SX32 R2, R5, R0.reuse, 0x1b ;  /* 0x0000000005027211 */ /* 0x082fe400078fdaff */
[-C--:B------:R-:W-:Y:S01]  /*3070*/  LEA.HI.SX32 R108, R7, R0.reuse, 0x1b ;  /* 0x00000000076c7211 */ /* 0x080fe200078fdaff */
[----:B------:R-:W-:Y:S01]  /*3080*/  LDS.U16 R5, [R105+0x12] ;  /* 0x0000120069057984 */ /* 0x000fe20000000400 */
[-C--:B------:R-:W-:Y:S02]  /*3090*/  LEA.HI.SX32 R3, R9, R0.reuse, 0x1b ;  /* 0x0000000009037211 */ /* 0x080fe400078fdaff */
[-C--:B------:R-:W-:Y:S01]  /*30a0*/  LEA.HI.SX32 R109, R11, R0.reuse, 0x1b ;  /* 0x000000000b6d7211 */ /* 0x080fe200078fdaff */
[----:B------:R-:W-:Y:S01]  /*30b0*/  LDS.U16 R9, [R105+0xa] ;  /* 0x00000a0069097984 */ /* 0x000fe20000000400 */
[----:B------:R-:W-:-:S02]  /*30c0*/  LEA.HI.SX32 R110, R13, R0, 0x1b ;  /* 0x000000000d6e7211 */ /* 0x000fc400078fdaff */
[----:B------:R-:W-:Y:S01]  /*30d0*/  LEA.HI.SX32 R111, R65, R0, 0x1b ;  /* 0x00000000416f7211 */ /* 0x000fe200078fdaff */
[----:B------:R-:W0:Y:S01]  /*30e0*/  LDS.U16 R13, [R105] ;  /* 0x00000000690d7984 */ /* 0x000e220000000400 */
[----:B------:R-:W-:Y:S01]  /*30f0*/  SHF.L.U32 R116, R116, 0x1, RZ ;  /* 0x0000000174747819 */ /* 0x000fe200000006ff */
[----:B------:R-:W-:Y:S02]  /*3100*/  IMAD.SHL.U32 R115, R115, 0x2, RZ ;  /* 0x0000000273737824 */ /* 0x000fe400078e00ff */
[----:B------:R-:W1:Y:S01]  /*3110*/  LDS.U16 R11, [R105+0x6] ;  /* 0x00000600690b7984 */ /* 0x000e620000000400 */
[----:B------:R-:W-:-:S03]  /*3120*/  IMAD.SHL.U32 R114, R114, 0x2, RZ ;  /* 0x0000000272727824 */ /* 0x000fc600078e00ff */
[----:B------:R-:W1:Y:S04]  /*3130*/  LDS.U16 R7, [R105+0xe] ;  /* 0x00000e0069077984 */ /* 0x000e680000000400 */
[----:B------:R-:W2:Y:S04]  /*3140*/  LDS.U16 R65, [R105+0x16] ;  /* 0x0000160069417984 */ /* 0x000ea80000000400 */
[----:B------:R0:W2:Y:S01]  /*3150*/  LDS.U16 R0, [R105+0x1a] ;  /* 0x00001a0069007984 */ /* 0x0000a20000000400 */
[----:B------:R-:W-:Y:S01]  /*3160*/  SHF.L.U32 R113, R113, 0x1, RZ ;  /* 0x0000000171717819 */ /* 0x000fe200000006ff */
[----:B------:R-:W-:Y:S01]  /*3170*/  IMAD.SHL.U32 R112, R112, 0x2, RZ ;  /* 0x0000000270707824 */ /* 0x000fe200078e00ff */
[----:B------:R-:W-:Y:S01]  /*3180*/  ISETP.NE.AND P1, PT, R148, RZ, PT ;  /* 0x000000ff9400720c */ /* 0x000fe20003f25270 */
[----:B------:R-:W-:Y:S01]  /*3190*/  IMAD R169, R146, 0x10, R169 ;  /* 0x0000001092a97824 */ /* 0x000fe200078e02a9 */
[----:B------:R-:W-:Y:S01]  /*31a0*/  SHF.L.U32 R110, R110, 0x1, RZ ;  /* 0x000000016e6e7819 */ /* 0x000fe200000006ff */
[----:B------:R-:W-:-:S02]  /*31b0*/  IMAD.SHL.U32 R111, R111, 0x2, RZ ;  /* 0x000000026f6f7824 */ /* 0x000fc400078e00ff */
[----:B------:R-:W-:Y:S01]  /*31c0*/  IMAD.SHL.U32 R109, R109, 0x2, RZ ;  /* 0x000000026d6d7824 */ /* 0x000fe200078e00ff */
[----:B0-----:R-:W-:Y:S01]  /*31d0*/  LEA.HI.SX32 R105, R169, R169, 0x1b ;  /* 0x000000a9a9697211 */ /* 0x001fe200078fdaff */
[----:B------:R-:W-:Y:S01]  /*31e0*/  IMAD.SHL.U32 R108, R108, 0x2, RZ ;  /* 0x000000026c6c7824 */ /* 0x000fe200078e00ff */
[----:B------:R-:W-:-:S03]  /*31f0*/  LOP3.LUT P0, RZ, R148, 0x1f, RZ, 0xc0, !PT ;  /* 0x0000001f94ff7812 */ /* 0x000fc6000780c0ff */
[----:B------:R-:W-:Y:S01]  /*3200*/  IMAD.SHL.U32 R105, R105, 0x2, RZ ;  /* 0x0000000269697824 */ /* 0x000fe200078e00ff */
[----:B------:R-:W-:Y:S01]  /*3210*/  ISETP.LT.OR P0, PT, R132, 0x2, P0 ;  /* 0x000000028400780c */ /* 0x000fe20000701670 */
[----:B------:R-:W-:Y:S02]  /*3220*/  HADD2.F32 R175, -RZ, R93.H0_H0 ;  /* 0x2000005dffaf7230 */ /* 0x000fe40000004100 */
[----:B------:R-:W-:Y:S02]  /*3230*/  HADD2.F32 R14, -RZ, R14.H0_H0 ;  /* 0x2000000eff0e7230 */ /* 0x000fe40000004100 */
[----:B------:R-:W-:Y:S02]  /*3240*/  HADD2.F32 R184, -RZ, R92.H0_H0 ;  /* 0x2000005cffb87230 */ /* 0x000fe40000004100 */
[----:B------:R-:W-:Y:S02]  /*3250*/  HADD2.F32 R13, -RZ, R13.H0_H0 ;  /* 0x2000000dff0d7230 */ /* 0x000fe40000004100 */
[----:B------:R-:W-:Y:S01]  /*3260*/  HADD2.F32 R12, -RZ, R12.H0_H0 ;  /* 0x2000000cff0c7230 */ /* 0x000fe20000004100 */
[----:B------:R-:W-:Y:S01]  /*3270*/  FMUL.FTZ R170, R58, R175 ;  /* 0x000000af3aaa7220 */ /* 0x000fe20000410000 */
[----:B-1----:R-:W-:Y:S01]  /*3280*/  HADD2.F32 R11, -RZ, R11.H0_H0 ;  /* 0x2000000bff0b7230 */ /* 0x002fe20000004100 */
[----:B------:R-:W-:Y:S01]  /*3290*/  FMUL.FTZ R175, R55, R184 ;  /* 0x000000b837af7220 */ /* 0x000fe20000410000 */
[----:B------:R-:W-:-:S02]  /*32a0*/  HADD2.F32 R10, -RZ, R10.H0_H0 ;  /* 0x2000000aff0a7230 */ /* 0x000fc40000004100 */
[----:B------:R-:W-:Y:S02]  /*32b0*/  HADD2.F32 R9, -RZ, R9.H0_H0 ;  /* 0x20000009ff097230 */ /* 0x000fe40000004100 */
[----:B------:R-:W-:Y:S02]  /*32c0*/  HADD2.F32 R8, -RZ, R8.H0_H0 ;  /* 0x20000008ff087230 */ /* 0x000fe40000004100 */
[----:B------:R-:W-:Y:S02]  /*32d0*/  HADD2.F32 R7, -RZ, R7.H0_H0 ;  /* 0x20000007ff077230 */ /* 0x000fe40000004100 */
[----:B------:R-:W-:Y:S02]  /*32e0*/  HADD2.F32 R171, -RZ, R95.H0_H0 ;  /* 0x2000005fffab7230 */ /* 0x000fe40000004100 */
[----:B------:R-:W-:Y:S01]  /*32f0*/  HADD2.F32 R6, -RZ, R6.H0_H0 ;  /* 0x20000006ff067230 */ /* 0x000fe20000004100 */
[----:B----4-:R-:W-:Y:S04]  /*3300*/  STS.U16 [R129+0x840], R160 ;  /* 0x000840a081007388 */ /* 0x010fe80000000400 */
[----:B------:R-:W-:Y:S04]  /*3310*/  STS.U16 [R128+0x880], R163 ;  /* 0x000880a380007388 */ /* 0x000fe80000000400 */
[----:B------:R-:W-:Y:S04]  /*3320*/  STS.U16 [R127+0x8c0], R162 ;  /* 0x0008c0a27f007388 */ /* 0x000fe80000000400 */
[----:B--2---:R-:W-:Y:S04]  /*3330*/  STS.U16 [R126+0x900], R67 ;  /* 0x000900437e007388 */ /* 0x004fe80000000400 */
[----:B---3--:R-:W-:Y:S04]  /*3340*/  STS.U16 [R117+0x940], R66 ;  /* 0x0009404275007388 */ /* 0x008fe80000000400 */
[----:B------:R-:W-:Y:S04]  /*3350*/  STS.U16 [R116+0x980], R107 ;  /* 0x0009806b74007388 */ /* 0x000fe80000000400 */
[----:B------:R-:W-:Y:S04]  /*3360*/  STS.U16 [R115+0x9c0], R106 ;  /* 0x0009c06a73007388 */ /* 0x000fe80000000400 */
[----:B------:R-:W-:Y:S04]  /*3370*/  STS.U16 [R114+0xa00], R131 ;  /* 0x000a008372007388 */ /* 0x000fe80000000400 */
[----:B------:R-:W-:Y:S04]  /*3380*/  STS.U16 [R113+0xa40], R130 ;  /* 0x000a408271007388 */ /* 0x000fe80000000400 */
[----:B------:R0:W-:Y:S02]  /*3390*/  STS.U16 [R112+0xa80], R159 ;  /* 0x000a809f70007388 */ /* 0x0001e40000000400 */
[----:B0-----:R-:W-:-:S04]  /*33a0*/  FMUL.FTZ R159, R15, 1.4426950216293334961 ;  /* 0x3fb8aa3b0f9f7820 */ /* 0x001fc80000410000 */
[----:B------:R-:W-:Y:S01]  /*33b0*/  FMUL.FTZ R177, R71, R159 ;  /* 0x0000009f47b17220 */ /* 0x000fe20000410000 */
[----:B------:R-:W-:-:S05]  /*33c0*/  SHF.L.U32 R107, R2, 0x1, RZ ;  /* 0x00000001026b7819 */ /* 0x000fca00000006ff */
[----:B------:R-:W0:Y:S01]  /*33d0*/  MUFU.EX2 R177, R177 ;  /* 0x000000b100b17308 */ /* 0x000e220000000800 */
[----:B------:R-:W-:Y:S01]  /*33e0*/  IMAD R2, R19, 0x100, R20 ;  /* 0x0000010013027824 */ /* 0x000fe200078e0214 */
[----:B------:R-:W-:Y:S01]  /*33f0*/  @P1 IADD3 R2, R148, 0x200, RZ ;  /* 0x0000020094021810 */ /* 0x000fe20007ffe0ff */
[----:B------:R-:W-:Y:S01]  /*3400*/  STS.U16 [R111+0xac0], R164 ;  /* 0x000ac0a46f007388 */ /* 0x000fe20000000400 */
[----:B------:R-:W-:-:S03]  /*3410*/  IMAD.SHL.U32 R106, R3, 0x2, RZ ;  /* 0x00000002036a7824 */ /* 0x000fc600078e00ff */
[----:B------:R-:W-:Y:S01]  /*3420*/  STS.U16 [R110+0xb00], R161 ;  /* 0x000b00a16e007388 */ /* 0x000fe20000000400 */
[----:B------:R-:W-:-:S03]  /*3430*/  SHF.L.U32 R160, R2, 0x2, RZ ;  /* 0x0000000202a07819 */ /* 0x000fc600000006ff */
[----:B------:R-:W-:Y:S04]  /*3440*/  STS.U16 [R109+0xb40], R166 ;  /* 0x000b40a66d007388 */ /* 0x000fe80000000400 */
[----:B------:R-:W-:Y:S04]  /*3450*/  STS.U16 [R108+0xb80], R165 ;  /* 0x000b80a56c007388 */ /* 0x000fe80000000400 */
[----:B------:R1:W-:Y:S04]  /*3460*/  STS.U16 [R107+0xbc0], R168 ;  /* 0x000bc0a86b007388 */ /* 0x0003e80000000400 */
[----:B------:R2:W-:Y:S01]  /*3470*/  STS.U16 [R106+0xc00], R167 ;  /* 0x000c00a76a007388 */ /* 0x0005e20000000400 */
[----:B------:R-:W-:-:S06]  /*3480*/  NOP ;  /* 0x0000000000007918 */ /* 0x000fcc0000000000 */
        /* <DEDUP_REMOVED lines=11> */
[----:B------:R-:W2:Y:S04]  /*3540*/  LDS.U16 R179, [R105+0x854] ;  /* 0x0008540069b37984 */ /* 0x000ea80000000400 */
[----:B------:R-:W3:Y:S04]  /*3550*/  LDS.U16 R176, [R105+0x85a] ;  /* 0x00085a0069b07984 */ /* 0x000ee80000000400 */
[----:B------:R-:W3:Y:S04]  /*3560*/  LDS.U16 R173, [R105+0x858] ;  /* 0x0008580069ad7984 */ /* 0x000ee80000000400 */
[----:B------:R-:W3:Y:S04]  /*3570*/  LDS.U16 R67, [R105+0x85e] ;  /* 0x00085e0069437984 */ /* 0x000ee80000000400 */
[----:B------:R-:W3:Y:S04]  /*3580*/  LDS.U16 R66, [R105+0x85c] ;  /* 0x00085c0069427984 */ /* 0x000ee80000000400 */
[----:B0-----:R0:W-:Y:S01]  /*3590*/  STS [R160+0x35c0], R177 ;  /* 0x0035c0b1a0007388 */ /* 0x0011e20000000800 */
[-C--:B------:R-:W-:Y:S01]  /*35a0*/  FMUL.FTZ R240, R72, R159.reuse ;  /* 0x0000009f48f07220 */ /* 0x080fe20000410000 */
[----:B------:R-:W-:Y:S01]  /*35b0*/  @!P0 IADD3 R3, R132, -0x2, RZ ;  /* 0xfffffffe84038810 */ /* 0x000fe20007ffe0ff */
[----:B------:R-:W-:-:S02]  /*35c0*/  FMUL.FTZ R237, R69, R159 ;  /* 0x0000009f45ed7220 */ /* 0x000fc40000410000 */
[-C--:B------:R-:W-:Y:S02]  /*35d0*/  FMUL.FTZ R242, R70, R159.reuse ;  /* 0x0000009f46f27220 */ /* 0x080fe40000410000 */
[----:B------:R-:W0:Y:S01]  /*35e0*/  MUFU.EX2 R240, R240 ;  /* 0x000000f000f07308 */ /* 0x000e220000000800 */
[----:B------:R-:W-:Y:S01]  /*35f0*/  @!P0 IMAD R3, R3, c[0x0][0x16c], R20 ;  /* 0x00005b0003038a24 */ /* 0x000fe200078e0214 */
[----:B------:R-:W-:Y:S01]  /*3600*/  MOV R131, RZ ;  /* 0x000000ff00837202 */ /* 0x000fe20000000f00 */
[----:B------:R-:W-:Y:S02]  /*3610*/  IMAD.MOV.U32 R130, RZ, RZ, 0x3f800000 ;  /* 0x3f800000ff827424 */ /* 0x000fe400078e00ff */
[----:B------:R-:W-:Y:S01]  /*3620*/  @!P0 IMAD.WIDE R2, R3, 0x8, R124 ;  /* 0x0000000803028825 */ /* 0x000fe200078e027c */
[----:B------:R-:W-:Y:S01]  /*3630*/  BAR.SYNC.DEFER_BLOCKING 0x0 ;  /* 0x0000000000007b1d */ /* 0x000fe20000010000 */
[----:B-1----:R-:W-:Y:S02]  /*3640*/  HADD2.F32 R168, -RZ, R104.H0_H0 ;  /* 0x20000068ffa87230 */ /* 0x002fe40000004100 */
[----:B------:R-:W-:-:S03]  /*3650*/  FMUL.FTZ R183, R63, R159 ;  /* 0x0000009f3fb77220 */ /* 0x000fc60000410000 */
[----:B------:R-:W1:Y:S01]  /*3660*/  MUFU.EX2 R237, R237 ;  /* 0x000000ed00ed7308 */ /* 0x000e620000000800 */
[----:B--2---:R-:W-:Y:S01]  /*3670*/  HADD2.F32 R167, -RZ, R103.H0_H0 ;  /* 0x20000067ffa77230 */ /* 0x004fe20000004100 */
[----:B------:R-:W-:Y:S01]  /*3680*/  FMUL.FTZ R250, R68, R159 ;  /* 0x0000009f44fa7220 */ /* 0x000fe20000410000 */
[----:B------:R-:W-:-:S05]  /*3690*/  HADD2.F32 R162, -RZ, R98.H0_H0 ;  /* 0x20000062ffa27230 */ /* 0x000fca0000004100 */
[----:B------:R-:W2:Y:S01]  /*36a0*/  MUFU.EX2 R242, R242 ;  /* 0x000000f200f27308 */ /* 0x000ea20000000800 */
[----:B------:R-:W-:Y:S01]  /*36b0*/  FMUL.FTZ R168, R71, R168 ;  /* 0x000000a847a87220 */ /* 0x000fe20000410000 */
[----:B------:R-:W-:Y:S01]  /*36c0*/  HADD2.F32 R161, -RZ, R101.H0_H0 ;  /* 0x20000065ffa17230 */ /* 0x000fe20000004100 */
[----:B------:R-:W-:Y:S01]  /*36d0*/  FMUL.FTZ R167, R72, R167 ;  /* 0x000000a748a77220 */ /* 0x000fe20000410000 */
[----:B------:R-:W-:Y:S01]  /*36e0*/  HADD2.F32 R166, -RZ, R94.H0_H0 ;  /* 0x2000005effa67230 */ /* 0x000fe20000004100 */
[----:B------:R-:W-:-:S03]  /*36f0*/  FMUL.FTZ R249, R61, R159 ;  /* 0x0000009f3df97220 */ /* 0x000fc60000410000 */
[----:B------:R-:W1:Y:S01]  /*3700*/  MUFU.EX2 R183, R183 ;  /* 0x000000b700b77308 */ /* 0x000e620000000800 */
[----:B------:R2:W5:Y:S01]  /*3710*/  @!P0 LDG.E.64 R130, [R2.64] ;  /* 0x0000000402828981 */ /* 0x000562000c1e1b00 */
[----:B------:R-:W-:Y:S01]  /*3720*/  FMUL.FTZ R169, R61, R162 ;  /* 0x000000a23da97220 */ /* 0x000fe20000410000 */
[----:B------:R-:W-:Y:S01]  /*3730*/  HADD2.F32 R165, -RZ, R97.H0_H0 ;  /* 0x20000061ffa57230 */ /* 0x000fe20000004100 */
[----:B0-----:R-:W-:Y:S01]  /*3740*/  FMUL.FTZ R162, R177, R240 ;  /* 0x000000f0b1a27220 */ /* 0x001fe20000410000 */
[----:B--2---:R-:W-:-:S03]  /*3750*/  HADD2.F32 R2, -RZ, R102.H0_H0 ;  /* 0x20000066ff027230 */ /* 0x004fc60000004100 */
[----:B------:R-:W0:Y:S01]  /*3760*/  MUFU.EX2 R250, R250 ;  /* 0x000000fa00fa7308 */ /* 0x000e220000000800 */
[----:B------:R-:W-:Y:S02]  /*3770*/  FMUL.FTZ R167, R14, R167 ;  /* 0x000000a70ea77220 */ /* 0x000fe40000410000 */
[----:B------:R-:W-:Y:S02]  /*3780*/  FMUL.FTZ R168, R13, R168 ;  /* 0x000000a80da87220 */ /* 0x000fe40000410000 */
[----:B------:R-:W-:Y:S02]  /*3790*/  FMUL.FTZ R3, R69, R2 ;  /* 0x0000000245037220 */ /* 0x000fe40000410000 */
[-C--:B------:R-:W-:Y:S01]  /*37a0*/  FMUL.FTZ R174, R62, R159.reuse ;  /* 0x0000009f3eae7220 */ /* 0x080fe20000410000 */
[----:B------:R-:W2:Y:S01]  /*37b0*/  MUFU.EX2 R249, R249 ;  /* 0x000000f900f97308 */ /* 0x000ea20000000800 */
[-C--:B------:R-:W-:Y:S01]  /*37c0*/  FMUL.FTZ R189, R59, R159.reuse ;  /* 0x0000009f3bbd7220 */ /* 0x080fe20000410000 */
[----:B------:R-:W-:Y:S01]  /*37d0*/  HADD2.F32 R160, -RZ, R100.H0_H0 ;  /* 0x20000064ffa07230 */ /* 0x000fe20000004100 */
[----:B------:R-:W-:-:S02]  /*37e0*/  FMUL.FTZ R178, R60, R159 ;  /* 0x0000009f3cb27220 */ /* 0x000fc40000410000 */
[-C--:B------:R-:W-:Y:S02]  /*37f0*/  FMUL.FTZ R193, R57, R159.reuse ;  /* 0x0000009f39c17220 */ /* 0x080fe40000410000 */
[-C--:B------:R-:W-:Y:S02]  /*3800*/  FMUL.FTZ R182, R58, R159.reuse ;  /* 0x0000009f3ab67220 */ /* 0x080fe40000410000 */
[-C--:B------:R-:W-:Y:S02]  /*3810*/  FMUL.FTZ R197, R55, R159.reuse ;  /* 0x0000009f37c57220 */ /* 0x080fe40000410000 */
[----:B------:R-:W-:Y:S02]  /*3820*/  FMUL.FTZ R186, R56, R159 ;  /* 0x0000009f38ba7220 */ /* 0x000fe40000410000 */
[----:B------:R-:W-:Y:S02]  /*3830*/  FMUL.FTZ R2, R70, R161 ;  /* 0x000000a146027220 */ /* 0x000fe40000410000 */
[----:B------:R-:W-:-:S02]  /*3840*/  FMUL.FTZ R192, R53, R159 ;  /* 0x0000009f35c07220 */ /* 0x000fc40000410000 */
[----:B------:R-:W-:Y:S02]  /*3850*/  FMUL.FTZ R203, R57, R166 ;  /* 0x000000a639cb7220 */ /* 0x000fe40000410000 */
[----:B------:R-:W-:Y:S02]  /*3860*/  FMUL.FTZ R184, R54, R159 ;  /* 0x0000009f36b87220 */ /* 0x000fe40000410000 */
[----:B------:R-:W-:Y:S02]  /*3870*/  FMUL.FTZ R166, R12, R3 ;  /* 0x000000030ca67220 */ /* 0x000fe40000410000 */
[----:B-1----:R-:W-:Y:S02]  /*3880*/  FMUL.FTZ R159, R237, R162 ;  /* 0x000000a2ed9f7220 */ /* 0x002fe40000410000 */
[----:B------:R-:W-:Y:S01]  /*3890*/  FFMA.FTZ R3, R168, R240, R167 ;  /* 0x000000f0a8037223 */ /* 0x000fe200000100a7 */
[----:B------:R-:W-:Y:S01]  /*38a0*/  HADD2.F32 R164, -RZ, R96.H0_H0 ;  /* 0x20000060ffa47230 */ /* 0x000fe20000004100 */
[----:B------:R-:W-:Y:S01]  /*38b0*/  FMUL.FTZ R172, R62, R165 ;  /* 0x000000a53eac7220 */ /* 0x000fe20000410000 */
[----:B------:R-:W1:Y:S01]  /*38c0*/  MUFU.EX2 R174, R174 ;  /* 0x000000ae00ae7308 */ /* 0x000e620000000800 */
[----:B------:R-:W-:Y:S01]  /*38d0*/  FMUL.FTZ R165, R11, R2 ;  /* 0x000000020ba57220 */ /* 0x000fe20000410000 */
[----:B------:R-:W-:Y:S01]  /*38e0*/  HADD2.F32 R163, -RZ, R99.H0_H0 ;  /* 0x20000063ffa37230 */ /* 0x000fe20000004100 */
[----:B------:R-:W-:-:S02]  /*38f0*/  FMUL.FTZ R2, R242, R159 ;  /* 0x0000009ff2027220 */ /* 0x000fc40000410000 */
[----:B------:R-:W-:Y:S02]  /*3900*/  FMUL.FTZ R161, R63, R160 ;  /* 0x000000a03fa17220 */ /* 0x000fe40000410000 */
[----:B------:R-:W-:Y:S01]  /*3910*/  FFMA.FTZ R3, R237, R3, R166 ;  /* 0x00000003ed037223 */ /* 0x000fe200000100a6 */
[----:B------:R-:W1:Y:S01]  /*3920*/  MUFU.EX2 R189, R189 ;  /* 0x000000bd00bd7308 */ /* 0x000e620000000800 */
[----:B------:R-:W-:Y:S02]  /*3930*/  FMUL.FTZ R201, R59, R164 ;  /* 0x000000a43bc97220 */ /* 0x000fe40000410000 */
[----:B------:R-:W-:Y:S02]  /*3940*/  FMUL.FTZ R159, R183, R2 ;  /* 0x00000002b79f7220 */ /* 0x000fe40000410000 */
[----:B------:R-:W-:Y:S02]  /*3950*/  FMUL.FTZ R160, R68, R163 ;  /* 0x000000a344a07220 */ /* 0x000fe40000410000 */
[----:B------:R-:W-:-:S02]  /*3960*/  FMUL.FTZ R164, R10, R161 ;  /* 0x000000a10aa47220 */ /* 0x000fc40000410000 */
[----:B------:R-:W-:Y:S01]  /*3970*/  FFMA.FTZ R3, R242, R3, R165 ;  /* 0x00000003f2037223 */ /* 0x000fe200000100a5 */
[----:B------:R-:W3:Y:S01]  /*3980*/  MUFU.EX2 R178, R178 ;  /* 0x000000b200b27308 */ /* 0x000ee20000000800 */
[----:B0-----:R-:W-:Y:S02]  /*3990*/  FMUL.FTZ R2, R250, R159 ;  /* 0x0000009ffa027220 */ /* 0x001fe40000410000 */
[----:B------:R-:W-:Y:S02]  /*39a0*/  FMUL.FTZ R163, R9, R160 ;  /* 0x000000a009a37220 */ /* 0x000fe40000410000 */
[----:B------:R-:W-:Y:S02]  /*39b0*/  FFMA.FTZ R3, R183, R3, R164 ;  /* 0x00000003b7037223 */ /* 0x000fe400000100a4 */
[----:B--2---:R-:W-:Y:S01]  /*39c0*/  FMUL.FTZ R159, R249, R2 ;  /* 0x00000002f99f7220 */ /* 0x004fe20000410000 */
[----:B------:R-:W0:Y:S01]  /*39d0*/  MUFU.EX2 R193, R193 ;  /* 0x000000c100c17308 */ /* 0x000e220000000800 */
[----:B------:R-:W-:-:S02]  /*39e0*/  FMUL.FTZ R162, R8, R169 ;  /* 0x000000a908a27220 */ /* 0x000fc40000410000 */
[----:B------:R-:W-:Y:S02]  /*39f0*/  FFMA.FTZ R3, R250, R3, R163 ;  /* 0x00000003fa037223 */ /* 0x000fe400000100a3 */
[----:B-1----:R-:W-:Y:S01]  /*3a00*/  FMUL.FTZ R2, R174, R159 ;  /* 0x0000009fae027220 */ /* 0x002fe20000410000 */
[----:B------:R-:W-:Y:S01]  /*3a10*/  HADD2.F32 R5, -RZ, R5.H0_H0 ;  /* 0x20000005ff057230 */ /* 0x000fe20000004100 */
[----:B------:R-:W-:Y:S01]  /*3a20*/  FMUL.FTZ R161, R7, R172 ;  /* 0x000000ac07a17220 */ /* 0x000fe20000410000 */
[----:B------:R-:W1:Y:S01]  /*3a30*/  MUFU.EX2 R182, R182 ;  /* 0x000000b600b67308 */ /* 0x000e620000000800 */
[----:B------:R-:W-:Y:S02]  /*3a40*/  FFMA.FTZ R3, R249, R3, R162 ;  /* 0x00000003f9037223 */ /* 0x000fe400000100a2 */
[----:B------:R-:W-:Y:S02]  /*3a50*/  FMUL.FTZ R202, R60, R171 ;  /* 0x000000ab3cca7220 */ /* 0x000fe40000410000 */
[----:B------:R-:W-:-:S02]  /*3a60*/  FMUL.FTZ R169, R189, R2 ;  /* 0x00000002bda97220 */ /* 0x000fc40000410000 */
[----:B------:R-:W-:Y:S01]  /*3a70*/  FMUL.FTZ R160, R6, R201 ;  /* 0x000000c906a07220 */ /* 0x000fe20000410000 */
[----:B------:R-:W2:Y:S01]  /*3a80*/  MUFU.EX2 R197, R197 ;  /* 0x000000c500c57308 */ /* 0x000ea20000000800 */
[----:B------:R-:W-:Y:S02]  /*3a90*/  FFMA.FTZ R3, R174, R3, R161 ;  /* 0x00000003ae037223 */ /* 0x000fe400000100a1 */
[----:B------:R-:W-:Y:S02]  /*3aa0*/  FMUL.FTZ R159, R5, R202 ;  /* 0x000000ca059f7220 */ /* 0x000fe40000410000 */
[----:B---3--:R-:W-:Y:S02]  /*3ab0*/  FMUL.FTZ R202, R178, R169 ;  /* 0x000000a9b2ca7220 */ /* 0x008fe40000410000 */
[----:B------:R-:W-:Y:S01]  /*3ac0*/  FFMA.FTZ R2, R189, R3, R160 ;  /* 0x00000003bd027223 */ /* 0x000fe200000100a0 */
[----:B------:R-:W3:Y:S01]  /*3ad0*/  MUFU.EX2 R186, R186 ;  /* 0x000000ba00ba7308 */ /* 0x000ee20000000800 */
[----:B------:R-:W-:Y:S01]  /*3ae0*/  HADD2.F32 R3, -RZ, R65.H0_H0 ;  /* 0x20000041ff037230 */ /* 0x000fe20000004100 */
[----:B0-----:R-:W-:-:S02]  /*3af0*/  FMUL.FTZ R201, R193, R202 ;  /* 0x000000cac1c97220 */ /* 0x001fc40000410000 */
[----:B------:R-:W-:Y:S01]  /*3b00*/  FFMA.FTZ R65, R178, R2, R159 ;  /* 0x00000002b2417223 */ /* 0x000fe2000001009f */
[----:B------:R-:W-:-:S03]  /*3b10*/  HADD2.F32 R2, -RZ, R64.H0_H0 ;  /* 0x20000040ff027230 */ /* 0x000fc60000004100 */
[----:B------:R-:W0:Y:S01]  /*3b20*/  MUFU.EX2 R192, R192 ;  /* 0x000000c000c07308 */ /* 0x000e220000000800 */
[----:B-1----:R-:W-:Y:S02]  /*3b30*/  FMUL.FTZ R64, R182, R201 ;  /* 0x000000c9b6407220 */ /* 0x002fe40000410000 */
[----:B------:R-:W-:Y:S02]  /*3b40*/  FMUL.FTZ R169, R3, R170 ;  /* 0x000000aa03a97220 */ /* 0x000fe40000410000 */
[----:B------:R-:W-:-:S03]  /*3b50*/  FMUL.FTZ R170, R2, R175 ;  /* 0x000000af02aa7220 */ /* 0x000fc60000410000 */
[----:B------:R-:W1:Y:S01]  /*3b60*/  MUFU.EX2 R184, R184 ;  /* 0x000000b800b87308 */ /* 0x000e620000000800 */
[----:B--2---:R-:W-:Y:S01]  /*3b70*/  FMUL.FTZ R175, R197, R64 ;  /* 0x00000040c5af7220 */ /* 0x004fe20000410000 */
[----:B------:R-:W-:-:S03]  /*3b80*/  ISETP.NE.AND P0, PT, R148, 0x3f, PT ;  /* 0x0000003f9400780c */ /* 0x000fc60003f05270 */
[----:B---3--:R-:W-:-:S04]  /*3b90*/  FMUL.FTZ R175, R186, R175 ;  /* 0x000000afbaaf7220 */ /* 0x008fc80000410000 */
[----:B0-----:R-:W-:-:S04]  /*3ba0*/  FMUL.FTZ R175, R192, R175 ;  /* 0x000000afc0af7220 */ /* 0x001fc80000410000 */
[----:B-1----:R-:W-:Y:S02]  /*3bb0*/  FMUL.FTZ R64, R184, R175 ;  /* 0x000000afb8407220 */ /* 0x002fe40000410000 */
[----:B------:R0:W1:Y:S01]  /*3bc0*/  @P0 LDS R175, [R148.X4+0x3dc4] ;  /* 0x003dc40094af0984 */ /* 0x0000620000004800 */
[----:B------:R-:W-:Y:S02]  /*3bd0*/  HADD2.F32 R4, -RZ, R4.H0_H0 ;  /* 0x20000004ff047230 */ /* 0x000fe40000004100 */
[----:B------:R-:W-:-:S03]  /*3be0*/  HADD2.F32 R205, -RZ, R91.H0_H0 ;  /* 0x2000005bffcd7230 */ /* 0x000fc60000004100 */
[----:B------:R-:W-:Y:S01]  /*3bf0*/  FMUL.FTZ R172, R4, R203 ;  /* 0x000000cb04ac7220 */ /* 0x000fe20000410000 */
[----:B------:R-:W-:-:S03]  /*3c00*/  HADD2.F32 R200, -RZ, R90.H0_H0 ;  /* 0x2000005affc87230 */ /* 0x000fc60000004100 */
[----:B------:R-:W-:Y:S01]  /*3c10*/  FFMA.FTZ R65, R193, R65, R172 ;  /* 0x00000041c1417223 */ /* 0x000fe200000100ac */
[----:B------:R-:W-:Y:S01]  /*3c20*/  HADD2.F32 R0, -RZ, R0.H0_H0 ;  /* 0x20000000ff007230 */ /* 0x000fe20000004100 */
[----:B------:R-:W-:Y:S02]  /*3c30*/  FMUL.FTZ R171, R56, R205 ;  /* 0x000000cd38ab7220 */ /* 0x000fe40000410000 */
[----:B------:R-:W-:Y:S01]  /*3c40*/  FFMA.FTZ R65, R182, R65, R169 ;  /* 0x00000041b6417223 */ /* 0x000fe200000100a9 */
[----:B------:R-:W-:Y:S01]  /*3c50*/  HADD2.F32 R207, -RZ, R89.H0_H0 ;  /* 0x20000059ffcf7230 */ /* 0x000fe20000004100 */
[----:B------:R-:W-:Y:S01]  /*3c60*/  FMUL.FTZ R209, R53, R200 ;  /* 0x000000c835d17220 */ /* 0x000fe20000410000 */
[----:B------:R-:W-:Y:S01]  /*3c70*/  HADD2.F32 R214, -RZ, R214.H0_H0 ;  /* 0x200000d6ffd67230 */ /* 0x000fe20000004100 */
[----:B------:R-:W-:Y:S02]  /*3c80*/  FMUL.FTZ R171, R0, R171 ;  /* 0x000000ab00ab7220 */ /* 0x000fe40000410000 */
[----:B------:R-:W-:Y:S01]  /*3c90*/  FFMA.FTZ R65, R197, R65, R170 ;  /* 0x00000041c5417223 */ /* 0x000fe200000100aa */
[----:B------:R-:W-:Y:S01]  /*3ca0*/  HADD2.F32 R187, -RZ, R187.H0_H0 ;  /* 0x200000bbffbb7230 */ /* 0x000fe20000004100 */
[----:B------:R-:W-:-:S02]  /*3cb0*/  FMUL.FTZ R200, R54, R207 ;  /* 0x000000cf36c87220 */ /* 0x000fc40000410000 */
[----:B------:R-:W-:Y:S02]  /*3cc0*/  FMUL.FTZ R209, R214, R209 ;  /* 0x000000d1d6d17220 */ /* 0x000fe40000410000 */
[----:B------:R-:W-:Y:S01]  /*3cd0*/  FFMA.FTZ R65, R186, R65, R171 ;  /* 0x00000041ba417223 */ /* 0x000fe200000100ab */
[----:B------:R-:W-:Y:S01]  /*3ce0*/  BSSY B0, `(.L_x_3297) ;  /* 0x000000e000007945 */ /* 0x000fe20003800000 */
[----:B------:R-:W-:Y:S02]  /*3cf0*/  FMUL.FTZ R207, R187, R200 ;  /* 0x000000c8bbcf7220 */ /* 0x000fe40000410000 */
[----:B------:R-:W-:Y:S01]  /*3d00*/  FFMA.FTZ R65, R192, R65, R209 ;  /* 0x00000041c0417223 */ /* 0x000fe200000100d1 */
[----:B------:R-:W-:-:S03]  /*3d10*/  ISETP.GT.U32.AND P2, PT, R148, 0x1f, PT ;  /* 0x0000001f9400780c */ /* 0x000fc60003f44070 */
[----:B------:R-:W-:Y:S01]  /*3d20*/  FFMA.FTZ R65, R184, R65, R207 ;  /* 0x00000041b8417223 */ /* 0x000fe200000100cf */
[----:B------:R-:W-:Y:S05]  /*3d30*/  @P0 BRA `(.L_x_3298) ;  /* 0x0000008000000947 */ /* 0x000fea0003800000 */
[----:B0---4-:R-:W-:-:S13]  /*3d40*/  ISETP.NE.AND P0, PT, R132, c[0x0][0x174], PT ;  /* 0x00005d0084007a0c */ /* 0x011fda0003f05270 */
[----:B------:R-:W-:-:S04]  /*3d50*/  @P0 IADD3 R200, -R135, c[0x0][0x174], RZ ;  /* 0x00005d0087c80a10 */ /* 0x000fc80007ffe1ff */
[----:B-1----:R-:W-:-:S04]  /*3d60*/  @P0 LEA.HI R175, R200, R200, RZ, 0x1 ;  /* 0x000000c8c8af0211 */ /* 0x002fc800078f08ff */
[----:B------:R-:W-:-:S05]  /*3d70*/  @P0 LOP3.LUT R175, R175, 0xfffffe, RZ, 0xc0, !PT ;  /* 0x00fffffeafaf0812 */ /* 0x000fca00078ec0ff */
[----:B------:R-:W-:Y:S01]  /*3d80*/  @P0 IMAD.IADD R201, R200, 0x1, -R175 ;  /* 0x00000001c8c90824 */ /* 0x000fe200078e0aaf */
[----:B------:R-:W-:-:S03]  /*3d90*/  MOV R175, 0x3f800000 ;  /* 0x3f80000000af7802 */ /* 0x000fc60000000f00 */
[----:B------:R-:W-:-:S05]  /*3da0*/  @P0 IMAD R201, R201, 0x100, R20 ;  /* 0x00000100c9c90824 */ /* 0x000fca00078e0214 */
[----:B------:R0:W1:Y:S02]  /*3db0*/  @P0 LDS R175, [R201.X4+0x35c0] ;  /* 0x0035c000c9af0984 */ /* 0x0000640000004800 */
.L_x_3298:
[----:B0---4-:R-:W-:Y:S05]  /*3dc0*/  BSYNC B0 ;  /* 0x0000000000007941 */ /* 0x011fea0003800000 */
.L_x_3297:
[----:B------:R-:W-:Y:S01]  /*3dd0*/  HADD2.F32 R200, -RZ, R199.H0_H0 ;  /* 0x200000c7ffc87230 */ /* 0x000fe20000004100 */
[----:B------:R0:W-:Y:S01]  /*3de0*/  STS.64 [R148.X8+0x31b0], R64 ;  /* 0x0031b04094007388 */ /* 0x0001e20000008a00 */
[----:B------:R-:W-:Y:S01]  /*3df0*/  HADD2.F32 R195, -RZ, R195.H0_H0 ;  /* 0x200000c3ffc37230 */ /* 0x000fe20000004100 */
[----:B------:R-:W-:Y:S01]  /*3e00*/  BSSY B0, `(.L_x_3299) ;  /* 0x000005d000007945 */ /* 0x000fe20003800000 */
[----:B------:R-:W-:Y:S02]  /*3e10*/  HADD2.F32 R191, -RZ, R191.H0_H0 ;  /* 0x200000bfffbf7230 */ /* 0x000fe40000004100 */
[----:B------:R-:W-:Y:S02]  /*3e20*/  HADD2.F32 R199, -RZ, R198.H0_H0 ;  /* 0x200000c6ffc77230 */ /* 0x000fe40000004100 */
[----:B------:R-:W-:Y:S02]  /*3e30*/  HADD2.F32 R196, -RZ, R196.H0_H0 ;  /* 0x200000c4ffc47230 */ /* 0x000fe40000004100 */
[----:B------:R-:W-:-:S02]  /*3e40*/  HADD2.F32 R194, -RZ, R194.H0_H0 ;  /* 0x200000c2ffc27230 */ /* 0x000fc40000004100 */
        /* <DEDUP_REMOVED lines=8> */
[----:B0-----:R-:W-:Y:S01]  /*3ed0*/  HADD2.F32 R64, -RZ, R180.H0_H0 ;  /* 0x200000b4ff407230 */ /* 0x001fe20000004100 */
        /* <DEDUP_REMOVED lines=24> */
.L_x_3356:
        /* <DEDUP_REMOVED lines=24> */
.L_x_3357:
[----:B------:R-:W-:Y:S01]  /*41e0*/  ISETP.GE.AND P0, PT, R146, 0x10, PT ;  /* 0x000000109200780c */ /* 0x000fe20003f06270 */
[----:B0-----:R-:W-:Y:S02]  /*41f0*/  IMAD.MOV.U32 R67, RZ, RZ, R173 ;  /* 0x000000ffff437224 */ /* 0x001fe400078e00ad */
[----:B------:R-:W-:-:S10]  /*4200*/  IMAD.MOV.U32 R173, RZ, RZ, R198 ;  /* 0x000000ffffad7224 */ /* 0x000fd400078e00c6 */
[-C--:B--2---:R-:W-:Y:S02]  /*4210*/  @P0 FFMA.FTZ R67, R64, R173.reuse, R67 ;  /* 0x000000ad40430223 */ /* 0x084fe40000010043 */
[----:B---3--:R-:W-:Y:S01]  /*4220*/  @P0 FMUL.FTZ R173, R200, R173 ;  /* 0x000000adc8ad0220 */ /* 0x008fe20000410000 */
[----:B------:R-:W-:Y:S05]  /*4230*/  BRA.CONV ~URZ, `(.L_x_3303) ;  /* 0x000000637f007947 */ /* 0x000fea000b800000 */
[----:B------:R-:W-:Y:S01]  /*4240*/  MOV R208, R173 ;  /* 0x000000ad00d07202 */ /* 0x000fe20000000f00 */
[----:B------:R-:W-:Y:S01]  /*4250*/  IMAD.MOV.U32 R206, RZ, RZ, 0x1f ;  /* 0x0000001fffce7424 */ /* 0x000fe200078e00ff */
[----:B------:R-:W-:Y:S01]  /*4260*/  MOV R213, 0xffffffff ;  /* 0xffffffff00d57802 */ /* 0x000fe20000000f00 */
[----:B------:R-:W-:Y:S01]  /*4270*/  IMAD.MOV.U32 R211, RZ, RZ, 0x1f ;  /* 0x0000001fffd37424 */ /* 0x000fe200078e00ff */
[----:B------:R-:W-:Y:S02]  /*4280*/  MOV R64, 0x42a0 ;  /* 0x000042a000407802 */ /* 0x000fe40000000f00 */
[----:B-1---5:R-:W-:Y:S05]  /*4290*/  CALL.REL.NOINC `($__internal_133_$__cuda_sm70_shflsync_idx_p) ;  /* 0x000050c000007944 */ /* 0x022fea0003c00000 */
.L_x_3303:
[----:B------:R-:W-:Y:S05]  /*42a0*/  BRA.CONV ~URZ, `(.L_x_3304) ;  /* 0x000000637f007947 */ /* 0x000fea000b800000 */
[----:B0-----:R-:W-:Y:S01]  /*42b0*/  HFMA2.MMA R211, -RZ, RZ, 0, 1.847743988037109375e-06 ;  /* 0x0000001fffd37435 */ /* 0x001fe200000001ff */
[----:B------:R-:W-:Y:S01]  /*42c0*/  IMAD.MOV.U32 R208, RZ, RZ, R67 ;  /* 0x000000ffffd07224 */ /* 0x000fe200078e0043 */
[----:B------:R-:W-:Y:S01]  /*42d0*/  MOV R64, 0x4310 ;  /* 0x0000431000407802 */ /* 0x000fe20000000f00 */
[----:B-1----:R-:W-:-:S02]  /*42e0*/  IMAD.MOV.U32 R206, RZ, RZ, 0x1f ;  /* 0x0000001fffce7424 */ /* 0x002fc400078e00ff */
[----:B------:R-:W-:Y:S02]  /*42f0*/  IMAD.MOV.U32 R213, RZ, RZ, -0x1 ;  /* 0xffffffffffd57424 */ /* 0x000fe400078e00ff */
[----:B-----5:R-:W-:Y:S05]  /*4300*/  CALL.REL.NOINC `($__internal_133_$__cuda_sm70_shflsync_idx_p) ;  /* 0x0000505000007944 */ /* 0x020fea0003c00000 */
.L_x_3304:
[----:B------:R-:W-:Y:S05]  /*4310*/  BRA.DIV ~URZ, `(.L_x_3305) ;  /* 0x000046927f007947 */ /* 0x000fea000b800000 */
[----:B-----5:R-:W2:Y:S04]  /*4320*/  SHFL.IDX PT, R130, R130, RZ, 0x1f ;  /* 0x00001fff82827589 */ /* 0x020ea800000e0000 */
[----:B------:R3:W4:Y:S04]  /*4330*/  SHFL.IDX PT, R65, R131, RZ, 0x1f ;  /* 0x00001fff83417589 */ /* 0x00072800000e0000 */
[----:B------:R-:W0:Y:S04]  /*4340*/  SHFL.UP PT, R173, R173, 0x1, RZ ;  /* 0x04200000adad7989 */ /* 0x000e2800000e00ff */
[----:B------:R3:W1:Y:S02]  /*4350*/  SHFL.UP PT, R198, R67, 0x1, RZ ;  /* 0x0420000043c67989 */ /* 0x00066400000e00ff */
.L_x_3358:
[----:B---3--:R-:W3:Y:S01]  /*4360*/  LDS.64 R66, [R148.X16+0x31b0] ;  /* 0x0031b00094427984 */ /* 0x008ee2000000ca00 */
[----:B--2---:R-:W-:-:S02]  /*4370*/  IMAD.MOV.U32 R64, RZ, RZ, R130 ;  /* 0x000000ffff407224 */ /* 0x004fc400078e0082 */
[-C--:B01--4-:R-:W-:Y:S02]  /*4380*/  @P1 FFMA.FTZ R65, R65, R173.reuse, R198 ;  /* 0x000000ad41411223 */ /* 0x093fe400000100c6 */
[----:B------:R-:W-:Y:S02]  /*4390*/  @P1 FMUL.FTZ R64, R64, R173 ;  /* 0x000000ad40401220 */ /* 0x000fe40000410000 */
[C---:B---3--:R-:W-:Y:S02]  /*43a0*/  FFMA.FTZ R67, R66.reuse, R65, R67 ;  /* 0x0000004142437223 */ /* 0x048fe40000010043 */
[----:B------:R-:W-:-:S05]  /*43b0*/  FMUL.FTZ R66, R66, R64 ;  /* 0x0000004042427220 */ /* 0x000fca0000410000 */
[----:B------:R0:W-:Y:S02]  /*43c0*/  STS.128 [R148.X16+0x31b0], R64 ;  /* 0x0031b04094007388 */ /* 0x0001e4000000cc00 */
.L_x_3300:
[----:B------:R-:W-:Y:S05]  /*43d0*/  BSYNC B0 ;  /* 0x0000000000007941 */ /* 0x000fea0003800000 */
.L_x_3299:
[----:B------:R-:W-:Y:S01]  /*43e0*/  WARPSYNC 0xffffffff ;  /* 0xffffffff00007948 */ /* 0x000fe20003800000 */
[----:B------:R-:W-:Y:S01]  /*43f0*/  BAR.SYNC.DEFER_BLOCKING 0x0 ;  /* 0x0000000000007b1d */ /* 0x000fe20000010000 */
[----:B01----:R-:W-:Y:S01]  /*4400*/  FMUL.FTZ R67, R184, R175 ;  /* 0x000000afb8437220 */ /* 0x003fe20000410000 */
[----:B------:R-:W-:Y:S01]  /*4410*/  LOP3.LUT P0, RZ, R148, 0x1f, RZ, 0xc0, !PT ;  /* 0x0000001f94ff7812 */ /* 0x000fe2000780c0ff */
[----:B------:R-:W-:Y:S01]  /*4420*/  FFMA.FTZ R65, R184, R196, R205 ;  /* 0x000000c4b8417223 */ /* 0x000fe200000100cd */
[----:B-----5:R-:W-:Y:S01]  /*4430*/  MOV R131, RZ ;  /* 0x000000ff00837202 */ /* 0x020fe20000000f00 */
        /* <DEDUP_REMOVED lines=64> */
.L_x_3359:
        /* <DEDUP_REMOVED lines=26> */
.L_x_3360:
        /* <DEDUP_REMOVED lines=11> */
.L_x_3307:
[----:B-12---:R-:W-:Y:S05]  /*4a90*/  BSYNC B0 ;  /* 0x0000000000007941 */ /* 0x006fea0003800000 */
.L_x_3306:
[----:B------:R-:W-:Y:S01]  /*4aa0*/  WARPSYNC 0xffffffff ;  /* 0xffffffff00007948 */ /* 0x000fe20003800000 */
[----:B------:R-:W-:Y:S01]  /*4ab0*/  BAR.SYNC.DEFER_BLOCKING 0x0 ;  /* 0x0000000000007b1d */ /* 0x000fe20000010000 */
[C---:B------:R-:W-:Y:S01]  /*4ac0*/  ISETP.NE.AND P0, PT, R148.reuse, RZ, PT ;  /* 0x000000ff9400720c */ /* 0x040fe20003f05270 */
[----:B------:R-:W-:Y:S01]  /*4ad0*/  HADD2.F32 R243, -RZ, R89.H0_H0 ;  /* 0x20000059fff37230 */ /* 0x000fe20000004100 */
[----:B------:R-:W-:Y:S01]  /*4ae0*/  IMAD.SHL.U32 R251, R148, 0x10, RZ ;  /* 0x0000001094fb7824 */ /* 0x000fe200078e00ff */
[----:B------:R-:W-:Y:S01]  /*4af0*/  HADD2.F32 R238, -RZ, R104.H0_H0 ;  /* 0x20000068ffee7230 */ /* 0x000fe20000004100 */
[----:B0-----:R-:W-:Y:S01]  /*4b00*/  P2R R65, PR, RZ, 0x1 ;  /* 0x00000001ff417803 */ /* 0x001fe20000000000 */
[----:B------:R-:W-:Y:S01]  /*4b10*/  HADD2.F32 R244, -RZ, R94.H0_H0 ;  /* 0x2000005efff47230 */ /* 0x000fe20000004100 */
[----:B------:R-:W-:Y:S01]  /*4b20*/  FMUL.FTZ R245, R54, R243 ;  /* 0x000000f336f57220 */ /* 0x000fe20000410000 */
[----:B------:R-:W-:Y:S01]  /*4b30*/  LEA.HI.SX32 R66, R251, R251, 0x1b ;  /* 0x000000fbfb427211 */ /* 0x000fe200078fdaff */
[----:B------:R-:W-:Y:S01]  /*4b40*/  HADD2.F32 R235, -RZ, R103.H0_H0 ;  /* 0x20000067ffeb7230 */ /* 0x000fe20000004100 */
[----:B------:R-:W-:Y:S01]  /*4b50*/  FMUL.FTZ R228, R71, R238 ;  /* 0x000000ee47e47220 */ /* 0x000fe20000410000 */
[----:B------:R-:W-:Y:S01]  /*4b60*/  HADD2.F32 R241, -RZ, R95.H0_H0 ;  /* 0x2000005ffff17230 */ /* 0x000fe20000004100 */
[----:B------:R-:W-:Y:S01]  /*4b70*/  FFMA.FTZ R245, R187, -R245, R170 ;  /* 0x800000f5bbf57223 */ /* 0x000fe200000100aa */
        /* <DEDUP_REMOVED lines=11> */
[----:B------:R-:W0:Y:S01]  /*4c30*/  LDS R64, [R148.X8+0x33c4] ;  /* 0x0033c40094407984 */ /* 0x000e220000008800 */
[----:B------:R-:W-:Y:S01]  /*4c40*/  FFMA.FTZ R226, R12, -R226, R167 ;  /* 0x800000e20ce27223 */ /* 0x000fe200000100a7 */
[----:B------:R-:W-:Y:S01]  /*4c50*/  HADD2.F32 R232, -RZ, R98.H0_H0 ;  /* 0x20000062ffe87230 */ /* 0x000fe20000004100 */
[----:B------:R-:W-:Y:S01]  /*4c60*/  FMUL.FTZ R224, R63, R234 ;  /* 0x000000ea3fe07220 */ /* 0x000fe20000410000 */
[----:B------:R1:W-:Y:S01]  /*4c70*/  @!P0 STS.64 [R20.X8+0x3ec0], R130 ;  /* 0x003ec08214008388 */ /* 0x0003e20000008a00 */
        /* <DEDUP_REMOVED lines=9> */
[----:B------:R-:W-:Y:S01]  /*4d10*/  IADD3 R209, R148, 0x80, RZ ;  /* 0x0000008094d17810 */ /* 0x000fe20007ffe0ff */
[----:B------:R-:W-:Y:S01]  /*4d20*/  FMUL.FTZ R221, R62, R229 ;  /* 0x000000e53edd7220 */ /* 0x000fe20000410000 */
[----:B------:R-:W-:Y:S01]  /*4d30*/  IADD3 R207, R148, 0x100, RZ ;  /* 0x0000010094cf7810 */ /* 0x000fe20007ffe0ff */
[----:B------:R-:W-:Y:S01]  /*4d40*/  FFMA.FTZ R222, R8, -R222, R163 ;  /* 0x800000de08de7223 */ /* 0x000fe200000100a3 */
[-C--:B------:R-:W-:Y:S01]  /*4d50*/  LEA.HI.SX32 R211, R148, R148.reuse, 0x1b ;  /* 0x0000009494d37211 */ /* 0x080fe200078fdaff */
[----:B------:R-:W-:Y:S01]  /*4d60*/  FFMA.FTZ R221, R7, -R221, R162 ;  /* 0x800000dd07dd7223 */ /* 0x000fe200000100a2 */
[----:B------:R-:W-:Y:S01]  /*4d70*/  LEA.HI.SX32 R209, R209, R148, 0x1b ;  /* 0x00000094d1d17211 */ /* 0x000fe200078fdaff */
[----:B------:R-:W-:Y:S01]  /*4d80*/  FMUL.FTZ R220, R59, R230 ;  /* 0x000000e63bdc7220 */ /* 0x000fe20000410000 */
[----:B------:R-:W-:Y:S01]  /*4d90*/  LEA.HI.SX32 R207, R207, R148, 0x1b ;  /* 0x00000094cfcf7211 */ /* 0x000fe200078fdaff */
[----:B------:R-:W-:Y:S01]  /*4da0*/  FMUL.FTZ R219, R60, R241 ;  /* 0x000000f13cdb7220 */ /* 0x000fe20000410000 */
[----:B------:R-:W-:Y:S01]  /*4db0*/  BSSY B0, `(.L_x_3310) ;  /* 0x00000da000007945 */ /* 0x000fe20003800000 */
[----:B------:R-:W-:-:S02]  /*4dc0*/  FFMA.FTZ R220, R6, -R220, R161 ;  /* 0x800000dc06dc7223 */ /* 0x000fc400000100a1 */
[----:B------:R-:W-:Y:S02]  /*4dd0*/  FFMA.FTZ R219, R5, -R219, R160 ;  /* 0x800000db05db7223 */ /* 0x000fe400000100a0 */
[----:B------:R-:W-:Y:S02]  /*4de0*/  FMUL.FTZ R218, R57, R244 ;  /* 0x000000f439da7220 */ /* 0x000fe40000410000 */
[----:B------:R-:W-:Y:S02]  /*4df0*/  FMUL.FTZ R217, R58, R239 ;  /* 0x000000ef3ad97220 */ /* 0x000fe40000410000 */
[----:B------:R-:W-:Y:S02]  /*4e00*/  FFMA.FTZ R218, R4, -R218, R159 ;  /* 0x800000da04da7223 */ /* 0x000fe4000001009f */
[----:B------:R-:W-:Y:S02]  /*4e10*/  FFMA.FTZ R217, R3, -R217, R172 ;  /* 0x800000d903d97223 */ /* 0x000fe400000100ac */
[----:B------:R-:W-:-:S02]  /*4e20*/  FMUL.FTZ R216, R55, R246 ;  /* 0x000000f637d87220 */ /* 0x000fc40000410000 */
[----:B------:R-:W-:Y:S02]  /*4e30*/  FMUL.FTZ R215, R56, R247 ;  /* 0x000000f738d77220 */ /* 0x000fe40000410000 */
[----:B0-----:R-:W-:Y:S02]  /*4e40*/  FFMA.FTZ R196, R64, R175, R196 ;  /* 0x000000af40c47223 */ /* 0x001fe400000100c4 */
[----:B------:R-:W-:Y:S02]  /*4e50*/  FFMA.FTZ R216, R2, -R216, R173 ;  /* 0x800000d802d87223 */ /* 0x000fe400000100ad */
[-C--:B------:R-:W-:Y:S01]  /*4e60*/  FFMA.FTZ R64, R184, R196.reuse, R205 ;  /* 0x000000c4b8407223 */ /* 0x080fe200000100cd */
[----:B------:R-:W-:Y:S01]  /*4e70*/  IADD3 R205, R148, 0x180, RZ ;  /* 0x0000018094cd7810 */ /* 0x000fe20007ffe0ff */
[----:B------:R-:W-:Y:S02]  /*4e80*/  FMUL.FTZ R187, R187, R196 ;  /* 0x000000c4bbbb7220 */ /* 0x000fe40000410000 */
[----:B------:R-:W-:Y:S01]  /*4e90*/  FFMA.FTZ R175, R192, R64, R203 ;  /* 0x00000040c0af7223 */ /* 0x000fe200000100cb */
[----:B------:R-:W-:Y:S01]  /*4ea0*/  IADD3 R203, R148, 0x200, RZ ;  /* 0x0000020094cb7810 */ /* 0x000fe20007ffe0ff */
[----:B------:R-:W-:Y:S01]  /*4eb0*/  FMUL.FTZ R192, R54, R196 ;  /* 0x000000c436c07220 */ /* 0x000fe20000410000 */
[----:B------:R-:W-:Y:S01]  /*4ec0*/  LEA.HI.SX32 R205, R205, R148, 0x1b ;  /* 0x00000094cdcd7211 */ /* 0x000fe200078fdaff */
[----:B------:R-:W-:Y:S01]  /*4ed0*/  FFMA.FTZ R186, R186, R175, R201 ;  /* 0x000000afbaba7223 */ /* 0x000fe200000100c9 */
[C---:B------:R-:W-:Y:S01]  /*4ee0*/  IADD3 R201, R148.reuse, 0x280, RZ ;  /* 0x0000028094c97810 */ /* 0x040fe20007ffe0ff */
[----:B-1----:R-:W-:Y:S01]  /*4ef0*/  FMUL.FTZ R131, R243, R192 ;  /* 0x000000c0f3837220 */ /* 0x002fe20000410000 */
[----:B------:R-:W-:Y:S01]  /*4f00*/  LEA.HI.SX32 R203, R203, R148, 0x1b ;  /* 0x00000094cbcb7211 */ /* 0x000fe200078fdaff */
[-C--:B------:R-:W-:Y:S01]  /*4f10*/  FFMA.FTZ R184, R197, R186.reuse, R194 ;  /* 0x000000bac5b87223 */ /* 0x080fe200000100c2 */
[----:B------:R-:W-:Y:S01]  /*4f20*/  IADD3 R197, R148, 0x380, RZ ;  /* 0x0000038094c57810 */ /* 0x000fe20007ffe0ff */
[----:B------:R-:W-:Y:S01]  /*4f30*/  FMUL.FTZ R67, R55, R186 ;  /* 0x000000ba37437220 */ /* 0x000fe20000410000 */
[----:B------:R0:W-:Y:S01]  /*4f40*/  STS [R66.X4+0x10bc], R131 ;  /* 0x0010bc8342007388 */ /* 0x0001e20000004800 */
[----:B------:R-:W-:Y:S01]  /*4f50*/  FFMA.FTZ R182, R182, R184, R199 ;  /* 0x000000b8b6b67223 */ /* 0x000fe200000100c7 */
[----:B------:R-:W-:Y:S01]  /*4f60*/  IADD3 R199, R148, 0x300, RZ ;  /* 0x0000030094c77810 */ /* 0x000fe20007ffe0ff */
[----:B------:R-:W-:Y:S01]  /*4f70*/  FFMA.FTZ R37, R54, R187, R37 ;  /* 0x000000bb36257223 */ /* 0x000fe20000010025 */
[----:B------:R-:W-:Y:S01]  /*4f80*/  LEA.HI.SX32 R201, R201, R148, 0x1b ;  /* 0x00000094c9c97211 */ /* 0x000fe200078fdaff */
[----:B------:R-:W-:Y:S01]  /*4f90*/  FFMA.FTZ R180, R193, R182, R180 ;  /* 0x000000b6c1b47223 */ /* 0x000fe200000100b4 */
[-C--:B------:R-:W-:Y:S01]  /*4fa0*/  LEA.HI.SX32 R199, R199, R148.reuse, 0x1b ;  /* 0x00000094c7c77211 */ /* 0x080fe200078fdaff */
[----:B------:R-:W-:Y:S01]  /*4fb0*/  FMUL.FTZ R130, R56, R175 ;  /* 0x000000af38827220 */ /* 0x000fe20000410000 */
[----:B------:R-:W-:Y:S01]  /*4fc0*/  LEA.HI.SX32 R197, R197, R148, 0x1b ;  /* 0x00000094c5c57211 */ /* 0x000fe200078fdaff */
[----:B------:R-:W-:-:S02]  /*4fd0*/  FFMA.FTZ R178, R178, R180, R195 ;  /* 0x000000b4b2b27223 */ /* 0x000fc400000100c3 */
[----:B0-----:R-:W-:Y:S02]  /*4fe0*/  FMUL.FTZ R131, R57, R182 ;  /* 0x000000b639837220 */ /* 0x001fe40000410000 */
[-C--:B------:R-:W-:Y:S02]  /*4ff0*/  FFMA.FTZ R176, R189, R178.reuse, R176 ;  /* 0x000000b2bdb07223 */ /* 0x080fe400000100b0 */
[----:B------:R-:W-:Y:S02]  /*5000*/  FMUL.FTZ R193, R59, R178 ;  /* 0x000000b23bc17220 */ /* 0x000fe40000410000 */
[-C--:B------:R-:W-:Y:S02]  /*5010*/  FFMA.FTZ R174, R174, R176.reuse, R191 ;  /* 0x000000b0aeae7223 */ /* 0x080fe400000100bf */
        /* <DEDUP_REMOVED lines=13> */
[----:B------:R0:W-:Y:S01]  /*50f0*/  STS [R66.X4+0x10a8], R183 ;  /* 0x0010a8b742007388 */ /* 0x0001e20000004800 */
[----:B------:R-:W-:-:S02]  /*5100*/  FMUL.FTZ R179, R71, R240 ;  /* 0x000000f047b37220 */ /* 0x000fc40000410000 */
[----:B------:R-:W-:Y:S01]  /*5110*/  FMUL.FTZ R188, R72, R237 ;  /* 0x000000ed48bc7220 */ /* 0x000fe20000410000 */
[----:B------:R1:W-:Y:S01]  /*5120*/  STS [R66.X4+0x10a4], R181 ;  /* 0x0010a4b542007388 */ /* 0x0003e20000004800 */
[----:B------:R-:W-:Y:S02]  /*5130*/  FFMA.FTZ R243, R243, R187, R190 ;  /* 0x000000bbf3f37223 */ /* 0x000fe400000100be */
[----:B------:R-:W-:Y:S02]  /*5140*/  FMUL.FTZ R190, R58, R184 ;  /* 0x000000b83abe7220 */ /* 0x000fe40000410000 */
[----:B------:R-:W-:Y:S02]  /*5150*/  FMUL.FTZ R196, R70, R248 ;  /* 0x000000f846c47220 */ /* 0x000fe40000410000 */
[----:B0-----:R-:W-:Y:S02]  /*5160*/  FFMA.FTZ R183, R228, R179, RZ ;  /* 0x000000b3e4b77223 */ /* 0x001fe400000100ff */
[----:B------:R-:W-:-:S02]  /*5170*/  FMUL.FTZ R185, R239, R190 ;  /* 0x000000beefb97220 */ /* 0x000fc40000410000 */
[----:B-1----:R-:W-:Y:S02]  /*5180*/  FMUL.FTZ R181, R69, R242 ;  /* 0x000000f245b57220 */ /* 0x002fe40000410000 */
[----:B------:R-:W-:Y:S01]  /*5190*/  FFMA.FTZ R183, R227, R188, R183 ;  /* 0x000000bce3b77223 */ /* 0x000fe200000100b7 */
[----:B------:R0:W-:Y:S01]  /*51a0*/  STS [R66.X4+0x10ac], R185 ;  /* 0x0010acb942007388 */ /* 0x0001e20000004800 */
[----:B------:R-:W-:Y:S02]  /*51b0*/  FMUL.FTZ R187, R246, R67 ;  /* 0x00000043f6bb7220 */ /* 0x000fe40000410000 */
[----:B------:R-:W-:Y:S02]  /*51c0*/  FFMA.FTZ R194, R226, R181, R183 ;  /* 0x000000b5e2c27223 */ /* 0x000fe400000100b7 */
[----:B------:R-:W-:Y:S01]  /*51d0*/  FMUL.FTZ R198, R68, R249 ;  /* 0x000000f944c67220 */ /* 0x000fe20000410000 */
[----:B------:R1:W-:Y:S01]  /*51e0*/  STS [R66.X4+0x10b0], R187 ;  /* 0x0010b0bb42007388 */ /* 0x0003e20000004800 */
[----:B------:R-:W-:-:S02]  /*51f0*/  FFMA.FTZ R183, R225, R196, R194 ;  /* 0x000000c4e1b77223 */ /* 0x000fc400000100c2 */
[----:B------:R-:W-:Y:S02]  /*5200*/  FMUL.FTZ R65, R53, R64 ;  /* 0x0000004035417220 */ /* 0x000fe40000410000 */
[----:B0-----:R-:W-:Y:S02]  /*5210*/  FMUL.FTZ R185, R63, R250 ;  /* 0x000000fa3fb97220 */ /* 0x001fe40000410000 */
[----:B------:R-:W-:Y:S02]  /*5220*/  FMUL.FTZ R189, R247, R130 ;  /* 0x00000082f7bd7220 */ /* 0x000fe40000410000 */
[----:B------:R-:W-:Y:S02]  /*5230*/  FFMA.FTZ R194, R224, R185, R183 ;  /* 0x000000b9e0c27223 */ /* 0x000fe400000100b7 */
[----:B-1----:R-:W-:Y:S01]  /*5240*/  FMUL.FTZ R187, R61, R174 ;  /* 0x000000ae3dbb7220 */ /* 0x002fe20000410000 */
[----:B------:R0:W-:Y:S01]  /*5250*/  STS [R66.X4+0x10b4], R189 ;  /* 0x0010b4bd42007388 */ /* 0x0001e20000004800 */
[----:B------:R-:W-:-:S02]  /*5260*/  FFMA.FTZ R183, R223, R198, R194 ;  /* 0x000000c6dfb77223 */ /* 0x000fc400000100c2 */
[----:B------:R-:W-:Y:S02]  /*5270*/  FMUL.FTZ R191, R252, R65 ;  /* 0x00000041fcbf7220 */ /* 0x000fe40000410000 */
[----:B------:R-:W-:Y:S02]  /*5280*/  FFMA.FTZ R194, R222, R187, R183 ;  /* 0x000000bbdec27223 */ /* 0x000fe400000100b7 */
[----:B------:R-:W-:Y:S01]  /*5290*/  FMUL.FTZ R195, R230, R193 ;  /* 0x000000c1e6c37220 */ /* 0x000fe20000410000 */
[----:B------:R1:W-:Y:S01]  /*52a0*/  STS [R66.X4+0x10b8], R191 ;  /* 0x0010b8bf42007388 */ /* 0x0003e20000004800 */
[----:B------:R-:W-:Y:S02]  /*52b0*/  FFMA.FTZ R183, R221, R200, R194 ;  /* 0x000000c8ddb77223 */ /* 0x000fe400000100c2 */
[----:B0-----:R-:W-:Y:S01]  /*52c0*/  FMUL.FTZ R189, R232, R187 ;  /* 0x000000bbe8bd7220 */ /* 0x001fe20000410000 */
[----:B------:R-:W-:Y:S01]  /*52d0*/  STS [R66.X4+0x10a0], R195 ;  /* 0x0010a0c342007388 */ /* 0x000fe20000004800 */
[----:B------:R-:W-:-:S02]  /*52e0*/  FFMA.FTZ R183, R220, R193, R183 ;  /* 0x000000c1dcb77223 */ /* 0x000fc400000100b7 */
[----:B------:R-:W-:Y:S01]  /*52f0*/  FMUL.FTZ R187, R231, R198 ;  /* 0x000000c6e7bb7220 */ /* 0x000fe20000410000 */
[----:B------:R-:W-:Y:S01]  /*5300*/  STS [R66.X4+0x1098], R189 ;  /* 0x001098bd42007388 */ /* 0x000fe20000004800 */
[----:B------:R-:W-:Y:S02]  /*5310*/  FFMA.FTZ R192, R219, R192, R183 ;  /* 0x000000c0dbc07223 */ /* 0x000fe400000100b7 */
[----:B-1----:R-:W-:Y:S01]  /*5320*/  FMUL.FTZ R191, R229, R200 ;  /* 0x000000c8e5bf7220 */ /* 0x002fe20000410000 */
[----:B------:R0:W-:Y:S01]  /*5330*/  STS [R66.X4+0x1094], R187 ;  /* 0x001094bb42007388 */ /* 0x0001e20000004800 */
[----:B------:R-:W-:Y:S01]  /*5340*/  FFMA.FTZ R192, R218, R131, R192 ;  /* 0x00000083dac07223 */ /* 0x000fe200000100c0 */
[----:B------:R-:W-:Y:S01]  /*5350*/  IADD3 R131, R148, 0x40, RZ ;  /* 0x0000004094837810 */ /* 0x000fe20007ffe0ff */
[----:B------:R-:W-:Y:S01]  /*5360*/  FMUL.FTZ R185, R234, R185 ;  /* 0x000000b9eab97220 */ /* 0x000fe20000410000 */
[----:B------:R-:W-:Y:S01]  /*5370*/  STS [R66.X4+0x109c], R191 ;  /* 0x00109cbf42007388 */ /* 0x000fe20000004800 */
[----:B------:R-:W-:Y:S01]  /*5380*/  FFMA.FTZ R192, R217, R190, R192 ;  /* 0x000000bed9c07223 */ /* 0x000fe200000100c0 */
[----:B------:R-:W-:Y:S01]  /*5390*/  LEA.HI.SX32 R210, R131, R148, 0x1b ;  /* 0x0000009483d27211 */ /* 0x000fe200078fdaff */
[----:B------:R-:W-:Y:S01]  /*53a0*/  FMUL.FTZ R183, R233, R196 ;  /* 0x000000c4e9b77220 */ /* 0x000fe20000410000 */
[----:B------:R1:W-:Y:S01]  /*53b0*/  STS [R66.X4+0x1090], R185 ;  /* 0x001090b942007388 */ /* 0x0003e20000004800 */
[----:B------:R-:W-:Y:S01]  /*53c0*/  FFMA.FTZ R192, R216, R67, R192 ;  /* 0x00000043d8c07223 */ /* 0x000fe200000100c0 */
[----:B0-----:R-:W-:Y:S01]  /*53d0*/  IADD3 R187, R148, 0x3c0, RZ ;  /* 0x000003c094bb7810 */ /* 0x001fe20007ffe0ff */
[----:B------:R-:W-:Y:S01]  /*53e0*/  FMUL.FTZ R181, R236, R181 ;  /* 0x000000b5ecb57220 */ /* 0x000fe20000410000 */
[----:B------:R0:W-:Y:S01]  /*53f0*/  STS [R66.X4+0x108c], R183 ;  /* 0x00108cb742007388 */ /* 0x0001e20000004800 */
[----:B------:R-:W-:Y:S01]  /*5400*/  FMUL.FTZ R67, R235, R188 ;  /* 0x000000bceb437220 */ /* 0x000fe20000410000 */
[----:B------:R-:W-:Y:S01]  /*5410*/  LEA.HI.SX32 R196, R187, R148, 0x1b ;  /* 0x00000094bbc47211 */ /* 0x000fe200078fdaff */
[----:B------:R-:W-:Y:S01]  /*5420*/  FMUL.FTZ R179, R238, R179 ;  /* 0x000000b3eeb37220 */ /* 0x000fe20000410000 */
[----:B------:R2:W-:Y:S01]  /*5430*/  STS [R66.X4+0x1088], R181 ;  /* 0x001088b542007388 */ /* 0x0005e20000004800 */
[----:B------:R-:W-:Y:S01]  /*5440*/  FMUL.FTZ R212, R53, R252 ;  /* 0x000000fc35d47220 */ /* 0x000fe20000410000 */
[----:B-1----:R-:W-:Y:S01]  /*5450*/  IADD3 R185, R148, 0x340, RZ ;  /* 0x0000034094b97810 */ /* 0x002fe20007ffe0ff */
[----:B------:R-:W-:Y:S01]  /*5460*/  FFMA.FTZ R215, R0, -R215, R171 ;  /* 0x800000d700d77223 */ /* 0x000fe200000100ab */
[----:B------:R1:W-:Y:S01]  /*5470*/  STS [R66.X4+0x1084], R67 ;  /* 0x0010844342007388 */ /* 0x0003e20000004800 */
[----:B------:R-:W-:Y:S01]  /*5480*/  FFMA.FTZ R212, R214, -R212, R169 ;  /* 0x800000d4d6d47223 */ /* 0x000fe200000100a9 */
[C---:B0-----:R-:W-:Y:S01]  /*5490*/  IADD3 R183, R148.reuse, 0x2c0, RZ ;  /* 0x000002c094b77810 */ /* 0x041fe20007ffe0ff */
[----:B------:R-:W-:Y:S01]  /*54a0*/  FMUL.FTZ R213, R15, R64 ;  /* 0x000000400fd57220 */ /* 0x000fe20000410000 */
[----:B------:R0:W-:Y:S01]  /*54b0*/  STS [R66.X4+0x1080], R179 ;  /* 0x001080b342007388 */ /* 0x0001e20000004800 */
[----:B------:R-:W-:Y:S01]  /*54c0*/  FFMA.FTZ R192, R215, R130, R192 ;  /* 0x00000082d7c07223 */ /* 0x000fe200000100c0 */
[----:B--2---:R-:W-:Y:S01]  /*54d0*/  IADD3 R181, R148, 0x140, RZ ;  /* 0x0000014094b57810 */ /* 0x004fe20007ffe0ff */
[C---:B------:R-:W-:Y:S01]  /*54e0*/  FMUL.FTZ R213, R212.reuse, R213 ;  /* 0x000000d5d4d57220 */ /* 0x040fe20000410000 */
[----:B------:R-:W-:Y:S01]  /*54f0*/  BAR.SYNC.DEFER_BLOCKING 0x0 ;  /* 0x0000000000007b1d */ /* 0x000fe20000010000 */
[----:B------:R-:W-:Y:S01]  /*5500*/  FFMA.FTZ R212, R212, R65, R192 ;  /* 0x00000041d4d47223 */ /* 0x000fe200000100c0 */
[----:B-1----:R-:W-:Y:S01]  /*5510*/  IADD3 R67, R148, 0x1c0, RZ ;  /* 0x000001c094437810 */ /* 0x002fe20007ffe0ff */
[----:B------:R-:W-:Y:S01]  /*5520*/  FMUL.FTZ R65, R88, R177 ;  /* 0x000000b158417220 */ /* 0x000fe20000410000 */
[----:B------:R-:W-:Y:S01]  /*5530*/  IADD3 R177, R148, 0xc0, RZ ;  /* 0x000000c094b17810 */ /* 0x000fe20007ffe0ff */
[----:B------:R-:W-:Y:S01]  /*5540*/  FMUL.FTZ R165, R84, R165 ;  /* 0x000000a554a57220 */ /* 0x000fe20000410000 */
[----:B0-----:R-:W-:Y:S01]  /*5550*/  IADD3 R179, R148, 0x240, RZ ;  /* 0x0000024094b37810 */ /* 0x001fe20007ffe0ff */
[----:B------:R-:W-:Y:S01]  /*5560*/  FMUL.FTZ R167, R86, R167 ;  /* 0x000000a756a77220 */ /* 0x000fe20000410000 */
[-C--:B------:R-:W-:Y:S01]  /*5570*/  LEA.HI.SX32 R208, R177, R148.reuse, 0x1b ;  /* 0x00000094b1d07211 */ /* 0x080fe200078fdaff */
[----:B------:R-:W-:Y:S01]  /*5580*/  FMUL.FTZ R163, R82, R163 ;  /* 0x000000a352a37220 */ /* 0x000fe20000410000 */
[----:B------:R-:W-:Y:S01]  /*5590*/  LEA.HI.SX32 R206, R181, R148, 0x1b ;  /* 0x00000094b5ce7211 */ /* 0x000fe200078fdaff */
[----:B------:R-:W-:Y:S01]  /*55a0*/  FMUL.FTZ R166, R85, R166 ;  /* 0x000000a655a67220 */ /* 0x000fe20000410000 */
[----:B------:R-:W-:Y:S01]  /*55b0*/  LEA.HI.SX32 R204, R67, R148, 0x1b ;  /* 0x0000009443cc7211 */ /* 0x000fe200078fdaff */
[----:B------:R-:W-:Y:S01]  /*55c0*/  FMUL.FTZ R67, R87, R168 ;  /* 0x000000a857437220 */ /* 0x000fe20000410000 */
[-C--:B------:R-:W-:Y:S01]  /*55d0*/  LEA.HI.SX32 R202, R179, R148.reuse, 0x1b ;  /* 0x00000094b3ca7211 */ /* 0x080fe200078fdaff */
[----:B------:R-:W-:Y:S01]  /*55e0*/  FMUL.FTZ R161, R80, R161 ;  /* 0x000000a150a17220 */ /* 0x000fe20000410000 */
[----:B------:R-:W-:Y:S01]  /*55f0*/  LEA.HI.SX32 R200, R183, R148, 0x1b ;  /* 0x00000094b7c87211 */ /* 0x000fe200078fdaff */
[----:B------:R-:W-:Y:S01]  /*5600*/  FMUL.FTZ R214, R214, R64 ;  /* 0x00000040d6d67220 */ /* 0x000fe20000410000 */
[----:B------:R-:W-:Y:S01]  /*5610*/  LEA.HI.SX32 R198, R185, R148, 0x1b ;  /* 0x00000094b9c67211 */ /* 0x000fe200078fdaff */
[----:B------:R-:W-:-:S02]  /*5620*/  IMAD.MOV.U32 R64, RZ, RZ, R148 ;  /* 0x000000ffff407224 */ /* 0x000fc400078e0094 */
[----:B------:R-:W-:Y:S02]  /*5630*/  FMUL.FTZ R164, R83, R164 ;  /* 0x000000a453a47220 */ /* 0x000fe40000410000 */
[----:B------:R-:W-:Y:S01]  /*5640*/  FMUL.FTZ R159, R78, R159 ;  /* 0x0000009f4e9f7220 */ /* 0x000fe20000410000 */
[----:B------:R-:W0:Y:S01]  /*5650*/  LDS R195, [R211.X4+0x1080] ;  /* 0x00108000d3c37984 */ /* 0x000e220000004800 */
[----:B------:R-:W-:Y:S02]  /*5660*/  FMUL.FTZ R173, R76, R173 ;  /* 0x000000ad4cad7220 */ /* 0x000fe40000410000 */
[----:B------:R-:W-:Y:S01]  /*5670*/  FMUL.FTZ R171, R75, R171 ;  /* 0x000000ab4bab7220 */ /* 0x000fe20000410000 */
        /* <DEDUP_REMOVED lines=19> */
[----:B-----5:R-:W-:-:S03]  /*57b0*/  FMUL.FTZ R65, R81, R162 ;  /* 0x000000a251417220 */ /* 0x020fc60000410000 */
[----:B------:R5:W-:Y:S01]  /*57c0*/  STS [R66.X4+0x2108], R167 ;  /* 0x002108a742007388 */ /* 0x000be20000004800 */
[----:B------:R-:W-:Y:S02]  /*57d0*/  IMAD R162, R149, c[0x0][0x2c0], RZ ;  /* 0x0000b00095a27a24 */ /* 0x000fe400078e02ff */
[----:B-1----:R-:W-:Y:S01]  /*57e0*/  FMUL.FTZ R67, R79, R160 ;  /* 0x000000a04f437220 */ /* 0x002fe20000410000 */
[----:B------:R1:W-:Y:S01]  /*57f0*/  STS [R66.X4+0x211c], R65 ;  /* 0x00211c4142007388 */ /* 0x0003e20000004800 */
[----:B--2---:R-:W-:-:S03]  /*5800*/  IMAD R165, R153, c[0x0][0x2b8], RZ ;  /* 0x0000ae0099a57a24 */ /* 0x004fc600078e02ff */
[----:B------:R2:W-:Y:S01]  /*5810*/  STS [R66.X4+0x2124], R67 ;  /* 0x0021244342007388 */ /* 0x0005e20000004800 */
[----:B-----5:R-:W-:-:S03]  /*5820*/  FMUL.FTZ R167, R77, R172 ;  /* 0x000000ac4da77220 */ /* 0x020fc60000410000 */
[----:B------:R5:W-:Y:S01]  /*5830*/  STS [R66.X4+0x2118], R163 ;  /* 0x002118a342007388 */ /* 0x000be20000004800 */
[----:B------:R-:W-:Y:S01]  /*5840*/  IMAD R165, R154, c[0x0][0x2bc], R165 ;  /* 0x0000af009aa57a24 */ /* 0x000fe200078e02a5 */
[----:B-1----:R-:W-:Y:S02]  /*5850*/  HFMA2.MMA R65, -RZ, RZ, 0, 0 ;  /* 0x00000000ff417435 */ /* 0x002fe400000001ff */
[----:B------:R1:W-:Y:S01]  /*5860*/  STS [R66.X4+0x210c], R166 ;  /* 0x00210ca642007388 */ /* 0x0003e20000004800 */
[----:B--2---:R-:W-:-:S03]  /*5870*/  IMAD R67, R153, c[0x0][0x298], RZ ;  /* 0x0000a60099437a24 */ /* 0x004fc600078e02ff */
[----:B------:R2:W-:Y:S01]  /*5880*/  STS [R66.X4+0x2120], R161 ;  /* 0x002120a142007388 */ /* 0x0005e20000004800 */
[----:B-----5:R-:W-:Y:S02]  /*5890*/  FMUL.FTZ R163, R73, R170 ;  /* 0x000000aa49a37220 */ /* 0x020fe40000410000 */
[----:B------:R-:W-:Y:S01]  /*58a0*/  IMAD R67, R154, c[0x0][0x29c], R67 ;  /* 0x0000a7009a437a24 */ /* 0x000fe200078e0243 */
[----:B------:R5:W-:Y:S01]  /*58b0*/  STS [R66.X4+0x2114], R164 ;  /* 0x002114a442007388 */ /* 0x000be20000004800 */
[----:B-1----:R-:W-:-:S03]  /*58c0*/  IADD3 R166, -R133, c[0x0][0x168], -R148 ;  /* 0x00005a0085a67a10 */ /* 0x002fc60007ffe994 */
[----:B------:R-:W-:Y:S01]  /*58d0*/  STS [R66.X4+0x2128], R159 ;  /* 0x0021289f42007388 */ /* 0x000fe20000004800 */
[--C-:B--2---:R-:W-:Y:S01]  /*58e0*/  IMAD.WIDE.U32 R160, R154, c[0x0][0x298], R64.reuse ;  /* 0x0000a6009aa07a25 */ /* 0x104fe200078e0040 */
[----:B------:R-:W-:Y:S02]  /*58f0*/  ISETP.GE.AND P0, PT, R166, 0x1, PT ;  /* 0x00000001a600780c */ /* 0x000fe40003f06270 */
[----:B------:R1:W-:Y:S01]  /*5900*/  STS [R66.X4+0x212c], R167 ;  /* 0x00212ca742007388 */ /* 0x0003e20000004800 */
[----:B------:R-:W-:Y:S01]  /*5910*/  IMAD.WIDE.U32 R64, R154, c[0x0][0x2b8], R64 ;  /* 0x0000ae009a407a25 */ /* 0x000fe200078e0040 */
[----:B-----5:R-:W-:Y:S02]  /*5920*/  SHF.R.S32.HI R164, RZ, 0x1f, R133 ;  /* 0x0000001fffa47819 */ /* 0x020fe40000011485 */
[----:B------:R-:W-:Y:S01]  /*5930*/  STS [R66.X4+0x2130], R173 ;  /* 0x002130ad42007388 */ /* 0x000fe20000004800 */
[----:B------:R-:W-:Y:S02]  /*5940*/  IMAD.IADD R161, R161, 0x1, R67 ;  /* 0x00000001a1a17824 */ /* 0x000fe400078e0243 */
[----:B------:R-:W-:Y:S01]  /*5950*/  IMAD.IADD R65, R65, 0x1, R165 ;  /* 0x0000000141417824 */ /* 0x000fe200078e02a5 */
[----:B------:R-:W-:Y:S01]  /*5960*/  STS [R66.X4+0x2134], R171 ;  /* 0x002134ab42007388 */ /* 0x000fe20000004800 */
[----:B------:R-:W-:-:S03]  /*5970*/  IMAD.WIDE.U32 R160, R151, c[0x0][0x2a0], R160 ;  /* 0x0000a80097a07a25 */ /* 0x000fc600078e00a0 */
[----:B------:R-:W-:Y:S01]  /*5980*/  STS [R66.X4+0x2138], R169 ;  /* 0x002138a942007388 */ /* 0x000fe20000004800 */
[----:B-1----:R-:W-:Y:S01]  /*5990*/  IMAD R167, R151, c[0x0][0x2c4], R162 ;  /* 0x0000b10097a77a24 */ /* 0x002fe200078e02a2 */
[----:B------:R-:W-:Y:S01]  /*59a0*/  IADD3 R162, P1, R133, R160, RZ ;  /* 0x000000a085a27210 */ /* 0x000fe20007f3e0ff */
[----:B------:R-:W-:Y:S01]  /*59b0*/  IMAD.WIDE.U32 R64, R151, c[0x0][0x2c0], R64 ;  /* 0x0000b00097407a25 */ /* 0x000fe200078e0040 */
[----:B------:R1:W-:Y:S03]  /*59c0*/  STS [R66.X4+0x213c], R163 ;  /* 0x00213ca342007388 */ /* 0x0003e60000004800 */
[----:B------:R-:W-:Y:S02]  /*59d0*/  IMAD.IADD R167, R65, 0x1, R167 ;  /* 0x0000000141a77824 */ /* 0x000fe400078e02a7 */
[----:B-1----:R-:W-:-:S04]  /*59e0*/  IMAD R66, R149, c[0x0][0x2a0], RZ ;  /* 0x0000a80095427a24 */ /* 0x002fc800078e02ff */
[----:B------:R-:W-:Y:S01]  /*59f0*/  IMAD R159, R151, c[0x0][0x2a4], R66 ;  /* 0x0000a900979f7a24 */ /* 0x000fe200078e0242 */
[----:B------:R-:W-:Y:S01]  /*5a00*/  BAR.SYNC.DEFER_BLOCKING 0x0 ;  /* 0x0000000000007b1d */ /* 0x000fe20000010000 */
[----:B------:R-:W-:-:S03]  /*5a10*/  IADD3 R66, P2, R133, R64, RZ ;  /* 0x0000004085427210 */ /* 0x000fc60007f5e0ff */
[----:B------:R-:W-:Y:S02]  /*5a20*/  IADD3 R159, R161, R159, RZ ;  /* 0x0000009fa19f7210 */ /* 0x000fe40007ffe0ff */
[----:B------:R-:W-:-:S03]  /*5a30*/  IADD3.X R67, R164, R167, RZ, P2, !PT ;  /* 0x000000a7a4437210 */ /* 0x000fc600017fe4ff */
[----:B------:R-:W-:Y:S01]  /*5a40*/  IMAD.X R163, R164, 0x1, R159, P1 ;  /* 0x00000001a4a37824 */ /* 0x000fe200008e069f */
[----:B------:R-:W-:Y:S05]  /*5a50*/  @!P0 BRA `(.L_x_3311) ;  /* 0x000000f000008947 */ /* 0x000fea0003800000 */
[----:B0--34-:R-:W0:Y:S01]  /*5a60*/  LDS R211, [R211.X4+0x2100] ;  /* 0x00210000d3d37984 */ /* 0x019e220000004800 */
[----:B------:R-:W-:Y:S02]  /*5a70*/  IMAD R165, R16, c[0x0][0x2b0], RZ ;  /* 0x0000ac0010a57a24 */ /* 0x000fe400078e02ff */
[----:B------:R-:W-:-:S04]  /*5a80*/  IMAD.WIDE.U32 R162, R20, c[0x0][0x2b0], R162 ;  /* 0x0000ac0014a27a25 */ /* 0x000fc800078e00a2 */
[----:B------:R-:W-:Y:S01]  /*5a90*/  IMAD R165, R20, c[0x0][0x2b4], R165 ;  /* 0x0000ad0014a57a24 */ /* 0x000fe200078e02a5 */
[----:B------:R-:W-:Y:S01]  /*5aa0*/  LEA R164, P0, R162, c[0x0][0x318], 0x2 ;  /* 0x0000c600a2a47a11 */ /* 0x000fe200078010ff */
[----:B------:R-:W-:-:S04]  /*5ab0*/  IMAD.WIDE.U32 R66, R20, c[0x0][0x2d0], R66 ;  /* 0x0000b40014427a25 */ /* 0x000fc800078e0042 */
[----:B------:R-:W-:Y:S02]  /*5ac0*/  IMAD.IADD R165, R163, 0x1, R165 ;  /* 0x00000001a3a57824 */ /* 0x000fe400078e02a5 */
[----:B------:R-:W-:-:S03]  /*5ad0*/  IMAD R163, R16, c[0x0][0x2d0], RZ ;  /* 0x0000b40010a37a24 */ /* 0x000fc600078e02ff */
[----:B------:R-:W-:Y:S01]  /*5ae0*/  LEA.HI.X R165, R162, c[0x0][0x31c], R165, 0x2, P0 ;  /* 0x0000c700a2a57a11 */ /* 0x000fe200000f14a5 */
[----:B------:R-:W-:Y:S01]  /*5af0*/  IMAD R163, R20, c[0x0][0x2d4], R163 ;  /* 0x0000b50014a37a24 */ /* 0x000fe200078e02a3 */
[----:B------:R-:W-:-:S03]  /*5b00*/  LEA R162, P0, R66, c[0x0][0x320], 0x2 ;  /* 0x0000c80042a27a11 */ /* 0x000fc600078010ff */
[----:B------:R-:W-:Y:S01]  /*5b10*/  IMAD.IADD R163, R67, 0x1, R163 ;  /* 0x0000000143a37824 */ /* 0x000fe200078e02a3 */
[----:B------:R1:W-:Y:S04]  /*5b20*/  RED.E.ADD.F32.FTZ.RN.STRONG.GPU [R164.64], R195 ;  /* 0x000000c3a400798e */ /* 0x0003e8000c10e784 */
[----:B------:R-:W-:-:S05]  /*5b30*/  LEA.HI.X R163, R66, c[0x0][0x324], R163, 0x2, P0 ;  /* 0x0000c90042a37a11 */ /* 0x000fca00000f14a3 */
[----:B0-----:R1:W-:Y:S02]  /*5b40*/  RED.E.ADD.F32.FTZ.RN.STRONG.GPU [R162.64], R211 ;  /* 0x000000d3a200798e */ /* 0x0013e4000c10e784 */
.L_x_3311:
[----:B0--34-:R-:W-:Y:S05]  /*5b50*/  BSYNC B0 ;  /* 0x0000000000007941 */ /* 0x019fea0003800000 */
.L_x_3310:
[----:B------:R0:W2:Y:S01]  /*5b60*/  LDS R171, [R210.X4+0x2200] ;  /* 0x00220000d2ab7984 */ /* 0x0000a20000004800 */
[C---:B------:R-:W-:Y:S01]  /*5b70*/  LEA R66, P0, R160.reuse, c[0x0][0x318], 0x2 ;  /* 0x0000c600a0427a11 */ /* 0x040fe200078010ff */
[----:B------:R-:W-:Y:S01]  /*5b80*/  BSSY B0, `(.L_x_3312) ;  /* 0x0000015000007945 */ /* 0x000fe20003800000 */
[----:B------:R-:W-:Y:S02]  /*5b90*/  IMAD R169, R135, -0x400, R152 ;  /* 0xfffffc0087a97824 */ /* 0x000fe400078e0298 */
[----:B------:R-:W-:Y:S02]  /*5ba0*/  LEA.HI.X R67, R160, c[0x0][0x31c], R159, 0x2, P0 ;  /* 0x0000c700a0437a11 */ /* 0x000fe400000f149f */
[----:B------:R-:W-:-:S04]  /*5bb0*/  LEA R160, P0, R64, c[0x0][0x320], 0x2 ;  /* 0x0000c80040a07a11 */ /* 0x000fc800078010ff */
[----:B------:R-:W-:Y:S02]  /*5bc0*/  LEA.HI.X R161, R64, c[0x0][0x324], R167, 0x2, P0 ;  /* 0x0000c90040a17a11 */ /* 0x000fe400000f14a7 */
[----:B------:R-:W-:Y:S02]  /*5bd0*/  ISETP.GE.AND P0, PT, R166, 0x41, PT ;  /* 0x00000041a600780c */ /* 0x000fe40003f06270 */
[C---:B------:R-:W-:Y:S02]  /*5be0*/  SHF.L.U64.HI R64, R18.reuse, 0x2, R17 ;  /* 0x0000000212407819 */ /* 0x040fe40000010211 */
[----:B------:R-:W-:-:S03]  /*5bf0*/  SHF.L.U32 R167, R18, 0x2, RZ ;  /* 0x0000000212a77819 */ /* 0x000fc600000006ff */
[C---:B------:R-:W-:Y:S02]  /*5c00*/  IMAD R16, R64.reuse, c[0x0][0x2b0], RZ ;  /* 0x0000ac0040107a24 */ /* 0x040fe400078e02ff */
[----:B------:R-:W-:Y:S02]  /*5c10*/  IMAD R64, R64, c[0x0][0x2d0], RZ ;  /* 0x0000b40040407a24 */ /* 0x000fe400078e02ff */
[C---:B-1----:R-:W-:Y:S02]  /*5c20*/  IMAD R165, R167.reuse, c[0x0][0x2b4], R16 ;  /* 0x0000ad00a7a57a24 */ /* 0x042fe400078e0210 */
[----:B------:R-:W-:Y:S01]  /*5c30*/  IMAD R159, R167, c[0x0][0x2d4], R64 ;  /* 0x0000b500a79f7a24 */ /* 0x000fe200078e0240 */
[----:B------:R-:W-:Y:S05]  /*5c40*/  @!P0 BRA `(.L_x_3313) ;  /* 0x0000008000008947 */ /* 0x000fea0003800000 */
[----:B0-----:R-:W-:-:S04]  /*5c50*/  IMAD.WIDE R64, R169, 0x4, R66 ;  /* 0x00000004a9407825 */ /* 0x001fc800078e0242 */
[----:B------:R-:W-:-:S04]  /*5c60*/  IMAD.WIDE R162, R169, 0x4, R160 ;  /* 0x00000004a9a27825 */ /* 0x000fc800078e02a0 */
[----:B------:R-:W-:-:S04]  /*5c70*/  IMAD.WIDE.U32 R64, R167, c[0x0][0x2b0], R64 ;  /* 0x0000ac00a7407a25 */ /* 0x000fc800078e0040 */
[----:B------:R-:W-:-:S04]  /*5c80*/  IMAD.WIDE.U32 R162, R167, c[0x0][0x2d0], R162 ;  /* 0x0000b400a7a27a25 */ /* 0x000fc800078e00a2 */
[----:B------:R-:W-:Y:S02]  /*5c90*/  IMAD.IADD R65, R65, 0x1, R165 ;  /* 0x0000000141417824 */ /* 0x000fe400078e02a5 */
[----:B------:R-:W-:-:S03]  /*5ca0*/  IMAD.IADD R163, R163, 0x1, R159 ;  /* 0x00000001a3a37824 */ /* 0x000fc600078e029f */
[----:B------:R0:W-:Y:S04]  /*5cb0*/  RED.E.ADD.F32.FTZ.RN.STRONG.GPU [R64.64+-0xf00], R194 ;  /* 0xfff100c24000798e */ /* 0x0001e8000c10e784 */
[----:B--2---:R0:W-:Y:S02]  /*5cc0*/  RED.E.ADD.F32.FTZ.RN.STRONG.GPU [R162.64+-0xf00], R171 ;  /* 0xfff100aba200798e */ /* 0x0041e4000c10e784 */
.L_x_3313:
[----:B0-----:R-:W-:Y:S05]  /*5cd0*/  BSYNC B0 ;  /* 0x0000000000007941 */ /* 0x001fea0003800000 */
.L_x_3312:
[----:B------:R-:W0:Y:S01]  /*5ce0*/  LDS R209, [R209.X4+0x2300] ;  /* 0x00230000d1d17984 */ /* 0x000e220000004800 */
[----:B------:R-:W-:Y:S01]  /*5cf0*/  SHF.R.S32.HI R16, RZ, 0x1f, R169 ;  /* 0x0000001fff107819 */ /* 0x000fe200000114a9 */
[----:B------:R-:W-:Y:S01]  /*5d00*/  BSSY B0, `(.L_x_3314) ;  /* 0x0000016000007945 */ /* 0x000fe20003800000 */
[C---:B------:R-:W-:Y:S01]  /*5d10*/  SHF.L.U32 R65, R169.reuse, 0x2, RZ ;  /* 0x00000002a9417819 */ /* 0x040fe200000006ff */
[----:B------:R-:W-:Y:S01]  /*5d20*/  FADD.FTZ R212, R212, R245 ;  /* 0x000000f5d4d47221 */ /* 0x000fe20000010000 */
[----:B------:R-:W-:Y:S02]  /*5d30*/  SHF.L.U64.HI R169, R169, 0x2, R16 ;  /* 0x00000002a9a97819 */ /* 0x000fe40000010210 */
[----:B------:R-:W-:-:S02]  /*5d40*/  IADD3 R64, P0, R65, R66, RZ ;  /* 0x0000004241407210 */ /* 0x000fc40007f1e0ff */
[C---:B------:R-:W-:Y:S02]  /*5d50*/  ISETP.GE.AND P6, PT, R166.reuse, 0x81, PT ;  /* 0x00000081a600780c */ /* 0x040fe40003fc6270 */
[----:B------:R-:W-:Y:S01]  /*5d60*/  IADD3 R66, P1, R65, R160, RZ ;  /* 0x000000a041427210 */ /* 0x000fe20007f3e0ff */
[C---:B------:R-:W-:Y:S01]  /*5d70*/  IMAD.X R65, R169.reuse, 0x1, R67, P0 ;  /* 0x00000001a9417824 */ /* 0x040fe200000e0643 */
[C---:B------:R-:W-:Y:S02]  /*5d80*/  ISETP.GE.AND P0, PT, R166.reuse, 0xc1, PT ;  /* 0x000000c1a600780c */ /* 0x040fe40003f06270 */
[----:B------:R-:W-:Y:S01]  /*5d90*/  IADD3.X R67, R169, R161, RZ, P1, !PT ;  /* 0x000000a1a9437210 */ /* 0x000fe20000ffe4ff */
[C---:B------:R-:W-:Y:S01]  /*5da0*/  IMAD.WIDE.U32 R64, R167.reuse, c[0x0][0x2b0], R64 ;  /* 0x0000ac00a7407a25 */ /* 0x040fe200078e0040 */
[C---:B------:R-:W-:Y:S02]  /*5db0*/  ISETP.GE.AND P1, PT, R166.reuse, 0x101, PT ;  /* 0x00000101a600780c */ /* 0x040fe40003f26270 */
[C---:B------:R-:W-:Y:S01]  /*5dc0*/  ISETP.GE.AND P2, PT, R166.reuse, 0x141, PT ;  /* 0x00000141a600780c */ /* 0x040fe20003f46270 */
[----:B------:R-:W-:Y:S01]  /*5dd0*/  IMAD.WIDE.U32 R66, R167, c[0x0][0x2d0], R66 ;  /* 0x0000b400a7427a25 */ /* 0x000fe200078e0042 */
[----:B------:R-:W-:-:S02]  /*5de0*/  ISETP.GE.AND P3, PT, R166, 0x181, PT ;  /* 0x00000181a600780c */ /* 0x000fc40003f66270 */
[C---:B------:R-:W-:Y:S01]  /*5df0*/  ISETP.GE.AND P4, PT, R166.reuse, 0x1c1, PT ;  /* 0x000001c1a600780c */ /* 0x040fe20003f86270 */
[----:B------:R-:W-:Y:S01]  /*5e00*/  IMAD.IADD R65, R165, 0x1, R65 ;  /* 0x00000001a5417824 */ /* 0x000fe200078e0241 */
[----:B------:R-:W-:Y:S02]  /*5e10*/  IADD3 R67, R159, R67, RZ ;  /* 0x000000439f437210 */ /* 0x000fe40007ffe0ff */
[----:B------:R-:W-:Y:S01]  /*5e20*/  ISETP.GE.AND P5, PT, R166, 0x201, PT ;  /* 0x00000201a600780c */ /* 0x000fe20003fa6270 */
[----:B------:R-:W-:Y:S07]  /*5e30*/  @!P6 BRA `(.L_x_3315) ;  /* 0x000000200000e947 */ /* 0x000fee0003800000 */
[----:B------:R1:W-:Y:S04]  /*5e40*/  RED.E.ADD.F32.FTZ.RN.STRONG.GPU [R64.64+-0xe00], R193 ;  /* 0xfff200c14000798e */ /* 0x0003e8000c10e784 */
[----:B0-----:R1:W-:Y:S02]  /*5e50*/  RED.E.ADD.F32.FTZ.RN.STRONG.GPU [R66.64+-0xe00], R209 ;  /* 0xfff200d14200798e */ /* 0x0013e4000c10e784 */
.L_x_3315:
[----:B------:R-:W-:Y:S05]  /*5e60*/  BSYNC B0 ;  /* 0x0000000000007941 */ /* 0x000fea0003800000 */
.L_x_3314:
[----:B------:R3:W4:Y:S01]  /*5e70*/  LDS R159, [R208.X4+0x2400] ;  /* 0x00240000d09f7984 */ /* 0x0007220000004800 */
[----:B------:R-:W-:Y:S01]  /*5e80*/  BSSY B0, `(.L_x_3316) ;  /* 0x0000004000007945 */ /* 0x000fe20003800000 */
[----:B------:R-:W-:Y:S05]  /*5e90*/  @!P0 BRA `(.L_x_3317) ;  /* 0x0000002000008947 */ /* 0x000fea0003800000 */
[----:B------:R1:W-:Y:S04]  /*5ea0*/  RED.E.ADD.F32.FTZ.RN.STRONG.GPU [R64.64+-0xd00], R192 ;  /* 0xfff300c04000798e */ /* 0x0003e8000c10e784 */
[----:B----4-:R1:W-:Y:S02]  /*5eb0*/  RED.E.ADD.F32.FTZ.RN.STRONG.GPU [R66.64+-0xd00], R159 ;  /* 0xfff3009f4200798e */ /* 0x0103e4000c10e784 */
.L_x_3317:
[----:B------:R-:W-:Y:S05]  /*5ec0*/  BSYNC B0 ;  /* 0x0000000000007941 */ /* 0x000fea0003800000 */
.L_x_3316:
[----:B------:R-:W1:Y:S01]  /*5ed0*/  LDS R207, [R207.X4+0x2500] ;  /* 0x00250000cfcf7984 */ /* 0x000e620000004800 */
[----:B------:R-:W-:Y:S01]  /*5ee0*/  BSSY B0, `(.L_x_3318) ;  /* 0x0000004000007945 */ /* 0x000fe20003800000 */
[----:B------:R-:W-:Y:S05]  /*5ef0*/  @!P1 BRA `(.L_x_3319) ;  /* 0x0000002000009947 */ /* 0x000fea0003800000 */
[----:B------:R3:W-:Y:S04]  /*5f00*/  RED.E.ADD.F32.FTZ.RN.STRONG.GPU [R64.64+-0xc00], R191 ;  /* 0xfff400bf4000798e */ /* 0x0007e8000c10e784 */
[----:B-1----:R3:W-:Y:S02]  /*5f10*/  RED.E.ADD.F32.FTZ.RN.STRONG.GPU [R66.64+-0xc00], R207 ;  /* 0xfff400cf4200798e */ /* 0x0027e4000c10e784 */
.L_x_3319:
[----:B------:R-:W-:Y:S05]  /*5f20*/  BSYNC B0 ;  /* 0x0000000000007941 */ /* 0x000fea0003800000 */
.L_x_3318:
[----:B-1--4-:R1:W4:Y:S01]  /*5f30*/  LDS R159, [R206.X4+0x2600] ;  /* 0x00260000ce9f7984 */ /* 0x0123220000004800 */
[----:B------:R-:W-:Y:S01]  /*5f40*/  BSSY B0, `(.L_x_3320) ;  /* 0x0000004000007945 */ /* 0x000fe20003800000 */
[----:B------:R-:W-:Y:S05]  /*5f50*/  @!P2 BRA `(.L_x_3321) ;  /* 0x000000200000a947 */ /* 0x000fea0003800000 */
[----:B------:R1:W-:Y:S04]  /*5f60*/  RED.E.ADD.F32.FTZ.RN.STRONG.GPU [R64.64+-0xb00], R190 ;  /* 0xfff500be4000798e */ /* 0x0003e8000c10e784 */
[----:B----4-:R1:W-:Y:S02]  /*5f70*/  RED.E.ADD.F32.FTZ.RN.STRONG.GPU [R66.64+-0xb00], R159 ;  /* 0xfff5009f4200798e */ /* 0x0103e4000c10e784 */
.L_x_3321:
[----:B------:R-:W-:Y:S05]  /*5f80*/  BSYNC B0 ;  /* 0x0000000000007941 */ /* 0x000fea0003800000 */
.L_x_3320:
[----:B------:R-:W1:Y:S01]  /*5f90*/  LDS R205, [R205.X4+0x2700] ;  /* 0x00270000cdcd7984 */ /* 0x000e620000004800 */
[----:B------:R-:W-:Y:S01]  /*5fa0*/  BSSY B0, `(.L_x_3322) ;  /* 0x0000004000007945 */ /* 0x000fe20003800000 */
[----:B------:R-:W-:Y:S05]  /*5fb0*/  @!P3 BRA `(.L_x_3323) ;  /* 0x000000200000b947 */ /* 0x000fea0003800000 */
[----:B------:R3:W-:Y:S04]  /*5fc0*/  RED.E.ADD.F32.FTZ.RN.STRONG.GPU [R64.64+-0xa00], R189 ;  /* 0xfff600bd4000798e */ /* 0x0007e8000c10e784 */
[----:B-1----:R3:W-:Y:S02]  /*5fd0*/  RED.E.ADD.F32.FTZ.RN.STRONG.GPU [R66.64+-0xa00], R205 ;  /* 0xfff600cd4200798e */ /* 0x0027e4000c10e784 */
.L_x_3323:
[----:B------:R-:W-:Y:S05]  /*5fe0*/  BSYNC B0 ;  /* 0x0000000000007941 */ /* 0x000fea0003800000 */
.L_x_3322:
[----:B-1--4-:R1:W4:Y:S01]  /*5ff0*/  LDS R159, [R204.X4+0x2800] ;  /* 0x00280000cc9f7984 */ /* 0x0123220000004800 */
[----:B------:R-:W-:Y:S01]  /*6000*/  BSSY B0, `(.L_x_3324) ;  /* 0x0000004000007945 */ /* 0x000fe20003800000 */
[----:B------:R-:W-:Y:S05]  /*6010*/  @!P4 BRA `(.L_x_3325) ;  /* 0x000000200000c947 */ /* 0x000fea0003800000 */
[----:B------:R1:W-:Y:S04]  /*6020*/  RED.E.ADD.F32.FTZ.RN.STRONG.GPU [R64.64+-0x900], R188 ;  /* 0xfff700bc4000798e */ /* 0x0003e8000c10e784 */
[----:B----4-:R1:W-:Y:S02]  /*6030*/  RED.E.ADD.F32.FTZ.RN.STRONG.GPU [R66.64+-0x900], R159 ;  /* 0xfff7009f4200798e */ /* 0x0103e4000c10e784 */
.L_x_3325:
[----:B------:R-:W-:Y:S05]  /*6040*/  BSYNC B0 ;  /* 0x0000000000007941 */ /* 0x000fea0003800000 */
.L_x_3324:
[----:B------:R-:W1:Y:S01]  /*6050*/  LDS R203, [R203.X4+0x2900] ;  /* 0x00290000cbcb7984 */ /* 0x000e620000004800 */
[----:B------:R-:W-:Y:S01]  /*6060*/  BSSY B0, `(.L_x_3326) ;  /* 0x0000004000007945 */ /* 0x000fe20003800000 */
[----:B------:R-:W-:Y:S05]  /*6070*/  @!P5 BRA `(.L_x_3327) ;  /* 0x000000200000d947 */ /* 0x000fea0003800000 */
[----:B------:R3:W-:Y:S04]  /*6080*/  RED.E.ADD.F32.FTZ.RN.STRONG.GPU [R64.64+-0x800], R187 ;  /* 0xfff800bb4000798e */ /* 0x0007e8000c10e784 */
[----:B-1----:R3:W-:Y:S02]  /*6090*/  RED.E.ADD.F32.FTZ.RN.STRONG.GPU [R66.64+-0x800], R203 ;  /* 0xfff800cb4200798e */ /* 0x0027e4000c10e784 */
.L_x_3327:
[----:B------:R-:W-:Y:S05]  /*60a0*/  BSYNC B0 ;  /* 0x0000000000007941 */ /* 0x000fea0003800000 */
.L_x_3326:
[----:B-1--4-:R1:W4:Y:S01]  /*60b0*/  LDS R159, [R202.X4+0x2a00] ;  /* 0x002a0000ca9f7984 */ /* 0x0123220000004800 */
        /* <DEDUP_REMOVED lines=10> */
[----:B----4-:R1:W-:Y:S02]  /*6160*/  RED.E.ADD.F32.FTZ.RN.STRONG.GPU [R66.64+-0x700], R159 ;  /* 0xfff9009f4200798e */ /* 0x0103e4000c10e784 */
.L_x_3329:
[----:B-1----:R-:W-:Y:S05]  /*6170*/  BSYNC B0 ;  /* 0x0000000000007941 */ /* 0x002fea0003800000 */
.L_x_3328:
[----:B------:R-:W1:Y:S01]  /*6180*/  LDS R201, [R201.X4+0x2b00] ;  /* 0x002b0000c9c97984 */ /* 0x000e620000004800 */
[----:B------:R-:W-:Y:S01]  /*6190*/  BSSY B0, `(.L_x_3330) ;  /* 0x0000004000007945 */ /* 0x000fe20003800000 */
[----:B------:R-:W-:Y:S05]  /*61a0*/  @!P0 BRA `(.L_x_3331) ;  /* 0x0000002000008947 */ /* 0x000fea0003800000 */
[----:B------:R3:W-:Y:S04]  /*61b0*/  RED.E.ADD.F32.FTZ.RN.STRONG.GPU [R64.64+-0x600], R183 ;  /* 0xfffa00b74000798e */ /* 0x0007e8000c10e784 */
[----:B-1----:R3:W-:Y:S02]  /*61c0*/  RED.E.ADD.F32.FTZ.RN.STRONG.GPU [R66.64+-0x600], R201 ;  /* 0xfffa00c94200798e */ /* 0x0027e4000c10e784 */
.L_x_3331:
[----:B------:R-:W-:Y:S05]  /*61d0*/  BSYNC B0 ;  /* 0x0000000000007941 */ /* 0x000fea0003800000 */
.L_x_3330:
[----:B----4-:R4:W3:Y:S01]  /*61e0*/  LDS R159, [R200.X4+0x2c00] ;  /* 0x002c0000c89f7984 */ /* 0x0108e20000004800 */
[----:B------:R-:W-:Y:S01]  /*61f0*/  BSSY B0, `(.L_x_3332) ;  /* 0x0000004000007945 */ /* 0x000fe20003800000 */
[----:B------:R-:W-:Y:S05]  /*6200*/  @!P1 BRA `(.L_x_3333) ;  /* 0x0000002000009947 */ /* 0x000fea0003800000 */
[----:B------:R4:W-:Y:S04]  /*6210*/  RED.E.ADD.F32.FTZ.RN.STRONG.GPU [R64.64+-0x500], R181 ;  /* 0xfffb00b54000798e */ /* 0x0009e8000c10e784 */
[----:B---3--:R4:W-:Y:S02]  /*6220*/  RED.E.ADD.F32.FTZ.RN.STRONG.GPU [R66.64+-0x500], R159 ;  /* 0xfffb009f4200798e */ /* 0x0089e4000c10e784 */
.L_x_3333:
[----:B------:R-:W-:Y:S05]  /*6230*/  BSYNC B0 ;  /* 0x0000000000007941 */ /* 0x000fea0003800000 */
.L_x_3332:
[----:B------:R-:W4:Y:S01]  /*6240*/  LDS R199, [R199.X4+0x2d00] ;  /* 0x002d0000c7c77984 */ /* 0x000f220000004800 */
[----:B------:R-:W-:Y:S01]  /*6250*/  BSSY B0, `(.L_x_3334) ;  /* 0x0000004000007945 */ /* 0x000fe20003800000 */
[----:B------:R-:W-:Y:S05]  /*6260*/  @!P2 BRA `(.L_x_3335) ;  /* 0x000000200000a947 */ /* 0x000fea0003800000 */
[----:B------:R4:W-:Y:S04]  /*6270*/  RED.E.ADD.F32.FTZ.RN.STRONG.GPU [R64.64+-0x400], R179 ;  /* 0xfffc00b34000798e */ /* 0x0009e8000c10e784 */
[----:B----4-:R4:W-:Y:S02]  /*6280*/  RED.E.ADD.F32.FTZ.RN.STRONG.GPU [R66.64+-0x400], R199 ;  /* 0xfffc00c74200798e */ /* 0x0109e4000c10e784 */
.L_x_3335:
[----:B------:R-:W-:Y:S05]  /*6290*/  BSYNC B0 ;  /* 0x0000000000007941 */ /* 0x000fea0003800000 */
.L_x_3334:
[----:B---34-:R3:W4:Y:S01]  /*62a0*/  LDS R159, [R198.X4+0x2e00] ;  /* 0x002e0000c69f7984 */ /* 0x0187220000004800 */
[----:B------:R-:W-:Y:S01]  /*62b0*/  BSSY B0, `(.L_x_3336) ;  /* 0x0000004000007945 */ /* 0x000fe20003800000 */
[----:B------:R-:W-:Y:S05]  /*62c0*/  @!P3 BRA `(.L_x_3337) ;  /* 0x000000200000b947 */ /* 0x000fea0003800000 */
[----:B------:R3:W-:Y:S04]  /*62d0*/  RED.E.ADD.F32.FTZ.RN.STRONG.GPU [R64.64+-0x300], R177 ;  /* 0xfffd00b14000798e */ /* 0x0007e8000c10e784 */
[----:B----4-:R3:W-:Y:S02]  /*62e0*/  RED.E.ADD.F32.FTZ.RN.STRONG.GPU [R66.64+-0x300], R159 ;  /* 0xfffd009f4200798e */ /* 0x0107e4000c10e784 */
.L_x_3337:
[----:B------:R-:W-:Y:S05]  /*62f0*/  BSYNC B0 ;  /* 0x0000000000007941 */ /* 0x000fea0003800000 */
.L_x_3336:
[----:B------:R-:W3:Y:S01]  /*6300*/  LDS R197, [R197.X4+0x2f00] ;  /* 0x002f0000c5c57984 */ /* 0x000ee20000004800 */
[----:B------:R-:W-:Y:S01]  /*6310*/  BSSY B0, `(.L_x_3338) ;  /* 0x0000004000007945 */ /* 0x000fe20003800000 */
[----:B------:R-:W-:Y:S05]  /*6320*/  @!P4 BRA `(.L_x_3339) ;  /* 0x000000200000c947 */ /* 0x000fea0003800000 */
[----:B------:R4:W-:Y:S04]  /*6330*/  RED.E.ADD.F32.FTZ.RN.STRONG.GPU [R64.64+-0x200], R131 ;  /* 0xfffe00834000798e */ /* 0x0009e8000c10e784 */
[----:B---3--:R4:W-:Y:S02]  /*6340*/  RED.E.ADD.F32.FTZ.RN.STRONG.GPU [R66.64+-0x200], R197 ;  /* 0xfffe00c54200798e */ /* 0x0089e4000c10e784 */
.L_x_3339:
[----:B------:R-:W-:Y:S05]  /*6350*/  BSYNC B0 ;  /* 0x0000000000007941 */ /* 0x000fea0003800000 */
.L_x_3338:
[----:B----4-:R4:W3:Y:S01]  /*6360*/  LDS R131, [R196.X4+0x3000] ;  /* 0x00300000c4837984 */ /* 0x0108e20000004800 */
[----:B------:R-:W-:Y:S01]  /*6370*/  BSSY B0, `(.L_x_3340) ;  /* 0x0000004000007945 */ /* 0x000fe20003800000 */
[----:B------:R-:W-:Y:S05]  /*6380*/  @!P5 BRA `(.L_x_3341) ;  /* 0x000000200000d947 */ /* 0x000fea0003800000 */
[----:B------:R4:W-:Y:S04]  /*6390*/  RED.E.ADD.F32.FTZ.RN.STRONG.GPU [R64.64+-0x100], R130 ;  /* 0xffff00824000798e */ /* 0x0009e8000c10e784 */
[----:B---3--:R4:W-:Y:S02]  /*63a0*/  RED.E.ADD.F32.FTZ.RN.STRONG.GPU [R66.64+-0x100], R131 ;  /* 0xffff00834200798e */ /* 0x0089e4000c10e784 */
.L_x_3341:
[----:B------:R-:W-:Y:S05]  /*63b0*/  BSYNC B0 ;  /* 0x0000000000007941 */ /* 0x000fea0003800000 */
.L_x_3340:
[----:B---34-:R-:W3:Y:S01]  /*63c0*/  SHFL.DOWN P0, R131, R212, 0x1, 0x1f ;  /* 0x08201f00d4837f89 */ /* 0x018ee20000000000 */
[-C--:B------:R-:W-:Y:S01]  /*63d0*/  FMUL.FTZ R16, R15, R175.reuse ;  /* 0x000000af0f107220 */ /* 0x080fe20000410000 */
[----:B------:R-:W-:Y:S01]  /*63e0*/  ISETP.NE.AND P2, PT, R148, RZ, PT ;  /* 0x000000ff9400720c */ /* 0x000fe20003f45270 */
[----:B------:R-:W-:Y:S01]  /*63f0*/  FMUL.FTZ R0, R0, R175 ;  /* 0x000000af00007220 */ /* 0x000fe20000410000 */
[----:B------:R-:W-:Y:S01]  /*6400*/  BSSY B0, `(.L_x_3342) ;  /* 0x000006b000007945 */ /* 0x000fe20003800000 */
[----:B------:R-:W-:-:S02]  /*6410*/  FMUL.FTZ R16, R215, R16 ;  /* 0x00000010d7107220 */ /* 0x000fc40000410000 */
[-C--:B------:R-:W-:Y:S02]  /*6420*/  FFMA.FTZ R39, R56, R0.reuse, R39 ;  /* 0x0000000038277223 */ /* 0x080fe40000010027 */
[----:B------:R-:W-:Y:S02]  /*6430*/  FFMA.FTZ R247, R247, R0, R16 ;  /* 0x00000000f7f77223 */ /* 0x000fe40000010010 */
[-C--:B------:R-:W-:Y:S02]  /*6440*/  FMUL.FTZ R0, R3, R184.reuse ;  /* 0x000000b803007220 */ /* 0x080fe40000410000 */
[C---:B------:R-:W-:Y:S02]  /*6450*/  FMUL.FTZ R184, R15.reuse, R184 ;  /* 0x000000b80fb87220 */ /* 0x040fe40000410000 */
[----:B------:R-:W-:Y:S02]  /*6460*/  FMUL.FTZ R67, R15, R186 ;  /* 0x000000ba0f437220 */ /* 0x000fe40000410000 */
[----:B------:R-:W-:-:S02]  /*6470*/  FMUL.FTZ R184, R217, R184 ;  /* 0x000000b8d9b87220 */ /* 0x000fc40000410000 */
[----:B------:R-:W-:Y:S02]  /*6480*/  FMUL.FTZ R65, R2, R186 ;  /* 0x000000ba02417220 */ /* 0x000fe40000410000 */
[----:B------:R-:W-:Y:S02]  /*6490*/  FMUL.FTZ R67, R216, R67 ;  /* 0x00000043d8437220 */ /* 0x000fe40000410000 */
[-C--:B------:R-:W-:Y:S02]  /*64a0*/  FFMA.FTZ R41, R58, R0.reuse, R41 ;  /* 0x000000003a297223 */ /* 0x080fe40000010029 */
[----:B---3--:R-:W-:Y:S02]  /*64b0*/  @P0 FADD R131, R212, R131 ;  /* 0x00000083d4830221 */ /* 0x008fe40000000000 */
[----:B------:R-:W-:Y:S02]  /*64c0*/  FFMA.FTZ R239, R239, R0, R184 ;  /* 0x00000000efef7223 */ /* 0x000fe400000100b8 */
[-C--:B------:R-:W-:Y:S01]  /*64d0*/  FMUL.FTZ R0, R5, R180.reuse ;  /* 0x000000b405007220 */ /* 0x080fe20000410000 */
[----:B------:R-:W3:Y:S01]  /*64e0*/  SHFL.DOWN P0, R64, R131, 0x2, 0x1f ;  /* 0x08401f0083407f89 */ /* 0x000ee20000000000 */
[----:B------:R-:W-:-:S02]  /*64f0*/  FMUL.FTZ R180, R15, R180 ;  /* 0x000000b40fb47220 */ /* 0x000fc40000410000 */
[-C--:B------:R-:W-:Y:S02]  /*6500*/  FFMA.FTZ R40, R55, R65.reuse, R40 ;  /* 0x0000004137287223 */ /* 0x080fe40000010028 */
[----:B------:R-:W-:Y:S02]  /*6510*/  FFMA.FTZ R246, R246, R65, R67 ;  /* 0x00000041f6f67223 */ /* 0x000fe40000010043 */
[----:B------:R-:W-:Y:S02]  /*6520*/  FMUL.FTZ R65, R15, R182 ;  /* 0x000000b60f417220 */ /* 0x000fe40000410000 */
[----:B------:R-:W-:Y:S02]  /*6530*/  FMUL.FTZ R180, R219, R180 ;  /* 0x000000b4dbb47220 */ /* 0x000fe40000410000 */
[----:B------:R-:W-:Y:S02]  /*6540*/  FMUL.FTZ R3, R4, R182 ;  /* 0x000000b604037220 */ /* 0x000fe40000410000 */
[----:B------:R-:W-:-:S02]  /*6550*/  FMUL.FTZ R65, R218, R65 ;  /* 0x00000041da417220 */ /* 0x000fc40000410000 */
[----:B------:R-:W-:Y:S02]  /*6560*/  FMUL.FTZ R5, R15, R178 ;  /* 0x000000b20f057220 */ /* 0x000fe40000410000 */
[-C--:B------:R-:W-:Y:S02]  /*6570*/  FFMA.FTZ R43, R60, R0.reuse, R43 ;  /* 0x000000003c2b7223 */ /* 0x080fe4000001002b */
[----:B------:R-:W-:Y:S02]  /*6580*/  FFMA.FTZ R241, R241, R0, R180 ;  /* 0x00000000f1f17223 */ /* 0x000fe400000100b4 */
[----:B------:R-:W-:Y:S02]  /*6590*/  FMUL.FTZ R0, R7, R176 ;  /* 0x000000b007007220 */ /* 0x000fe40000410000 */
[----:B------:R-:W-:Y:S02]  /*65a0*/  FFMA.FTZ R42, R57, R3, R42 ;  /* 0x00000003392a7223 */ /* 0x000fe4000001002a */
[----:B---3--:R-:W-:-:S02]  /*65b0*/  @P0 FADD R64, R131, R64 ;  /* 0x0000004083400221 */ /* 0x008fc40000000000 */
[----:B------:R-:W-:Y:S02]  /*65c0*/  FFMA.FTZ R244, R244, R3, R65 ;  /* 0x00000003f4f47223 */ /* 0x000fe40000010041 */
[----:B------:R-:W-:Y:S01]  /*65d0*/  FMUL.FTZ R176, R15, R176 ;  /* 0x000000b00fb07220 */ /* 0x000fe20000410000 */
[----:B------:R-:W3:Y:S01]  /*65e0*/  SHFL.DOWN P0, R159, R64, 0x4, 0x1f ;  /* 0x08801f00409f7f89 */ /* 0x000ee20000000000 */
[----:B------:R-:W-:Y:S02]  /*65f0*/  FMUL.FTZ R3, R6, R178 ;  /* 0x000000b206037220 */ /* 0x000fe40000410000 */
[----:B------:R-:W-:Y:S02]  /*6600*/  FMUL.FTZ R5, R220, R5 ;  /* 0x00000005dc057220 */ /* 0x000fe40000410000 */
[----:B------:R-:W-:Y:S02]  /*6610*/  FMUL.FTZ R176, R221, R176 ;  /* 0x000000b0ddb07220 */ /* 0x000fe40000410000 */
[----:B------:R-:W-:-:S02]  /*6620*/  FFMA.FTZ R230, R230, R3, R5 ;  /* 0x00000003e6e67223 */ /* 0x000fc40000010005 */
[C---:B------:R-:W-:Y:S02]  /*6630*/  FMUL.FTZ R2, R15.reuse, R249 ;  /* 0x000000f90f027220 */ /* 0x040fe40000410000 */
[----:B------:R-:W-:Y:S02]  /*6640*/  FMUL.FTZ R5, R15, R174 ;  /* 0x000000ae0f057220 */ /* 0x000fe40000410000 */
[-C--:B------:R-:W-:Y:S02]  /*6650*/  FFMA.FTZ R45, R62, R0.reuse, R45 ;  /* 0x000000003e2d7223 */ /* 0x080fe4000001002d */
[----:B------:R-:W-:Y:S02]  /*6660*/  FFMA.FTZ R229, R229, R0, R176 ;  /* 0x00000000e5e57223 */ /* 0x000fe400000100b0 */
[----:B------:R-:W-:Y:S02]  /*6670*/  FFMA.FTZ R44, R59, R3, R44 ;  /* 0x000000033b2c7223 */ /* 0x000fe4000001002c */
[----:B------:R-:W-:-:S02]  /*6680*/  FMUL.FTZ R0, R9, R249 ;  /* 0x000000f909007220 */ /* 0x000fc40000410000 */
[----:B------:R-:W-:Y:S02]  /*6690*/  FMUL.FTZ R2, R223, R2 ;  /* 0x00000002df027220 */ /* 0x000fe40000410000 */
[----:B------:R-:W-:Y:S02]  /*66a0*/  FMUL.FTZ R3, R8, R174 ;  /* 0x000000ae08037220 */ /* 0x000fe40000410000 */
[----:B---3--:R-:W-:Y:S02]  /*66b0*/  @P0 FADD R159, R64, R159 ;  /* 0x0000009f409f0221 */ /* 0x008fe40000000000 */
[----:B------:R-:W-:Y:S02]  /*66c0*/  FMUL.FTZ R5, R222, R5 ;  /* 0x00000005de057220 */ /* 0x000fe40000410000 */
[-C--:B------:R-:W-:Y:S01]  /*66d0*/  FFMA.FTZ R47, R68, R0.reuse, R47 ;  /* 0x00000000442f7223 */ /* 0x080fe2000001002f */
[----:B------:R-:W3:Y:S01]  /*66e0*/  SHFL.DOWN P0, R16, R159, 0x8, 0x1f ;  /* 0x09001f009f107f89 */ /* 0x000ee20000000000 */
[----:B------:R-:W-:-:S02]  /*66f0*/  FFMA.FTZ R231, R231, R0, R2 ;  /* 0x00000000e7e77223 */ /* 0x000fc40000010002 */
[-C--:B------:R-:W-:Y:S02]  /*6700*/  FFMA.FTZ R232, R232, R3.reuse, R5 ;  /* 0x00000003e8e87223 */ /* 0x080fe40000010005 */
[----:B------:R-:W-:Y:S02]  /*6710*/  FMUL.FTZ R0, R11, R248 ;  /* 0x000000f80b007220 */ /* 0x000fe40000410000 */
[C---:B------:R-:W-:Y:S02]  /*6720*/  FMUL.FTZ R5, R15.reuse, R250 ;  /* 0x000000fa0f057220 */ /* 0x040fe40000410000 */
[----:B------:R-:W-:Y:S02]  /*6730*/  FMUL.FTZ R248, R15, R248 ;  /* 0x000000f80ff87220 */ /* 0x000fe40000410000 */
[----:B------:R-:W-:Y:S02]  /*6740*/  FFMA.FTZ R46, R61, R3, R46 ;  /* 0x000000033d2e7223 */ /* 0x000fe4000001002e */
[----:B------:R-:W-:-:S02]  /*6750*/  FMUL.FTZ R3, R10, R250 ;  /* 0x000000fa0a037220 */ /* 0x000fc40000410000 */
[----:B------:R-:W-:Y:S02]  /*6760*/  FMUL.FTZ R5, R224, R5 ;  /* 0x00000005e0057220 */ /* 0x000fe40000410000 */
[----:B------:R-:W-:Y:S02]  /*6770*/  FMUL.FTZ R248, R225, R248 ;  /* 0x000000f8e1f87220 */ /* 0x000fe40000410000 */
[----:B------:R-:W-:Y:S02]  /*6780*/  FFMA.FTZ R234, R234, R3, R5 ;  /* 0x00000003eaea7223 */ /* 0x000fe40000010005 */
[-C--:B------:R-:W-:Y:S02]  /*6790*/  FFMA.FTZ R49, R70, R0.reuse, R49 ;  /* 0x0000000046317223 */ /* 0x080fe40000010031 */
[----:B------:R-:W-:Y:S02]  /*67a0*/  FFMA.FTZ R233, R233, R0, R248 ;  /* 0x00000000e9e97223 */ /* 0x000fe400000100f8 */
[----:B---3--:R-:W-:Y:S01]  /*67b0*/  @P0 FADD R16, R159, R16 ;  /* 0x000000109f100221 */ /* 0x008fe20000000000 */
[----:B------:R-:W-:Y:S01]  /*67c0*/  ISETP.NE.AND P0, PT, R146, RZ, PT ;  /* 0x000000ff9200720c */ /* 0x000fe20003f05270 */
[----:B------:R-:W-:-:S02]  /*67d0*/  FMUL.FTZ R5, R15, R242 ;  /* 0x000000f20f057220 */ /* 0x000fc40000410000 */
[C---:B------:R-:W-:Y:S01]  /*67e0*/  FMUL.FTZ R0, R15.reuse, R237 ;  /* 0x000000ed0f007220 */ /* 0x040fe20000410000 */
[----:B------:R-:W3:Y:S01]  /*67f0*/  SHFL.DOWN P1, R7, R16, 0x10, 0x1f ;  /* 0x0a001f0010077f89 */ /* 0x000ee20000020000 */
[----:B------:R-:W-:Y:S02]  /*6800*/  FMUL.FTZ R15, R15, R240 ;  /* 0x000000f00f0f7220 */ /* 0x000fe40000410000 */
[----:B------:R-:W-:Y:S02]  /*6810*/  FFMA.FTZ R48, R63, R3, R48 ;  /* 0x000000033f307223 */ /* 0x000fe40000010030 */
[----:B------:R-:W-:Y:S02]  /*6820*/  FMUL.FTZ R3, R12, R242 ;  /* 0x000000f20c037220 */ /* 0x000fe40000410000 */
[----:B------:R-:W-:Y:S02]  /*6830*/  FMUL.FTZ R5, R226, R5 ;  /* 0x00000005e2057220 */ /* 0x000fe40000410000 */
[----:B------:R-:W-:-:S02]  /*6840*/  FMUL.FTZ R14, R14, R237 ;  /* 0x000000ed0e0e7220 */ /* 0x000fc40000410000 */
[----:B------:R-:W-:Y:S02]  /*6850*/  FMUL.FTZ R13, R13, R240 ;  /* 0x000000f00d0d7220 */ /* 0x000fe40000410000 */
[----:B------:R-:W-:Y:S02]  /*6860*/  FMUL.FTZ R0, R227, R0 ;  /* 0x00000000e3007220 */ /* 0x000fe40000410000 */
[----:B------:R-:W-:Y:S02]  /*6870*/  FMUL.FTZ R15, R228, R15 ;  /* 0x0000000fe40f7220 */ /* 0x000fe40000410000 */
[-C--:B------:R-:W-:Y:S02]  /*6880*/  FFMA.FTZ R38, R53, R214.reuse, R38 ;  /* 0x000000d635267223 */ /* 0x080fe40000010026 */
[----:B------:R-:W-:Y:S02]  /*6890*/  FFMA.FTZ R214, R252, R214, R213 ;  /* 0x000000d6fcd67223 */ /* 0x000fe400000100d5 */
[----:B------:R-:W-:-:S02]  /*68a0*/  FFMA.FTZ R236, R236, R3, R5 ;  /* 0x00000003ecec7223 */ /* 0x000fc40000010005 */
[----:B------:R-:W-:Y:S02]  /*68b0*/  FFMA.FTZ R235, R235, R14, R0 ;  /* 0x0000000eebeb7223 */ /* 0x000fe40000010000 */
[----:B---3--:R-:W-:Y:S02]  /*68c0*/  @P1 FADD R7, R16, R7 ;  /* 0x0000000710071221 */ /* 0x008fe40000000000 */
[----:B------:R-:W-:Y:S02]  /*68d0*/  FFMA.FTZ R238, R238, R13, R15 ;  /* 0x0000000deeee7223 */ /* 0x000fe4000001000f */
[----:B------:R-:W-:Y:S01]  /*68e0*/  FADD.FTZ R36, R243, R36 ;  /* 0x00000024f3247221 */ /* 0x000fe20000010000 */
[----:B------:R3:W-:Y:S01]  /*68f0*/  @!P0 STS [R134.X4+0x3184], R7 ;  /* 0x0031840786008388 */ /* 0x0007e20000004800 */
        /* <DEDUP_REMOVED lines=20> */
[----:B---3--:R-:W-:Y:S01]  /*6a40*/  ISETP.NE.AND P0, PT, R132, c[0x0][0x174], PT ;  /* 0x00005d0084007a0c */ /* 0x008fe20003f05270 */
[----:B------:R-:W-:Y:S01]  /*6a50*/  IMAD.SHL.U32 R4, R20, 0x4, RZ ;  /* 0x0000000414047824 */ /* 0x000fe200078e00ff */
[----:B------:R-:W3:Y:S11]  /*6a60*/  LDS R0, [0x3188] ;  /* 0x00318800ff007984 */ /* 0x000ef60000000800 */
[----:B------:R-:W4:Y:S01]  /*6a70*/  @P0 LDS R2, [R4+0x46c0] ;  /* 0x0046c00004020984 */ /* 0x000f220000000800 */
[----:B---3--:R-:W-:-:S04]  /*6a80*/  FADD.FTZ R7, R7, R0 ;  /* 0x0000000007077221 */ /* 0x008fc80000010000 */
[----:B----4-:R-:W-:-:S05]  /*6a90*/  @P0 FADD.FTZ R7, R7, R2 ;  /* 0x0000000207070221 */ /* 0x010fca0000010000 */
[----:B------:R3:W-:Y:S02]  /*6aa0*/  STS [R4+0x46c0], R7 ;  /* 0x0046c00704007388 */ /* 0x0007e40000000800 */
.L_x_3343:
[----:B---3--:R-:W-:Y:S05]  /*6ab0*/  BSYNC B0 ;  /* 0x0000000000007941 */ /* 0x008fea0003800000 */
.L_x_3342:
[----:B------:R-:W-:Y:S02]  /*6ac0*/  IADD3 R20, R20, 0x1, RZ ;  /* 0x0000000114147810 */ /* 0x000fe40007ffe0ff */
[----:B------:R-:W-:Y:S02]  /*6ad0*/  IADD3 R18, P1, R18, 0x1, RZ ;  /* 0x0000000112127810 */ /* 0x000fe40007f3e0ff */
[----:B------:R-:W-:Y:S02]  /*6ae0*/  ISETP.GE.AND P0, PT, R20, c[0x0][0x16c], PT ;  /* 0x00005b0014007a0c */ /* 0x000fe40003f06270 */
[----:B------:R-:W-:-:S11]  /*6af0*/  IADD3.X R17, RZ, R17, RZ, P1, !PT ;  /* 0x00000011ff117210 */ /* 0x000fd60000ffe4ff */
[----:B012---:R-:W-:Y:S01]  /*6b00*/  @P0 CALL.REL.NOINC `(.L_x_3296) ;  /* 0x0000001000000944 */ /* 0x007fe20003c00000 */
[----:B------:R-:W-:Y:S05]  /*6b10*/  BRA `(.L_x_3344) ;  /* 0xffffb90000007947 */ /* 0x000fea000383ffff */
.L_x_3296:
        /* <DEDUP_REMOVED lines=16> */
[C---:B------:R-:W-:Y:S01]  /*6c20*/  PRMT R5, R37.reuse, 0x7610, R5 ;  /* 0x0000761025057816 */ /* 0x040fe20000000005 */
[----:B------:R1:W-:Y:S01]  /*6c30*/  STS.U16 [R105+0x6], R2 ;  /* 0x0000060269007388 */ /* 0x0003e20000000400 */
[----:B------:R-:W-:Y:S02]  /*6c40*/  PRMT R6, R37, 0x7632, R6 ;  /* 0x0000763225067816 */ /* 0x000fe40000000006 */
[----:B------:R-:W-:Y:S01]  /*6c50*/  IADD3 R44, -R133, c[0x0][0x168], RZ ;  /* 0x00005a00852c7a10 */ /* 0x000fe20007ffe1ff */
[----:B------:R2:W-:Y:S01]  /*6c60*/  STS.U16 [R105+0xa], R3 ;  /* 0x00000a0369007388 */ /* 0x0005e20000000400 */
[----:B------:R-:W-:Y:S02]  /*6c70*/  SHF.R.S32.HI R46, RZ, 0x1f, R118 ;  /* 0x0000001fff2e7819 */ /* 0x000fe40000011476 */
[----:B0-----:R-:W-:Y:S01]  /*6c80*/  PRMT R0, R45, 0x7632, R0 ;  /* 0x000076322d007816 */ /* 0x001fe20000000000 */
[----:B------:R-:W-:Y:S01]  /*6c90*/  STS.U16 [R105], R51 ;  /* 0x0000003369007388 */ /* 0x000fe20000000400 */
[----:B------:R-:W-:-:S02]  /*6ca0*/  LOP3.LUT R8, R118, 0x20, RZ, 0xfc, !PT ;  /* 0x0000002076087812 */ /* 0x000fc400078efcff */
[----:B-1----:R-:W-:Y:S01]  /*6cb0*/  PRMT R2, R41, 0x7632, R2 ;  /* 0x0000763229027816 */ /* 0x002fe20000000002 */
[----:B------:R-:W-:Y:S01]  /*6cc0*/  STS.U16 [R105+0x4], R49 ;  /* 0x0000043169007388 */ /* 0x000fe20000000400 */
[----:B------:R-:W-:Y:S02]  /*6cd0*/  LOP3.LUT R9, R118, 0x40, RZ, 0xfc, !PT ;  /* 0x0000004076097812 */ /* 0x000fe400078efcff */
[----:B--2---:R-:W-:Y:S01]  /*6ce0*/  PRMT R3, R39, 0x7632, R3 ;  /* 0x0000763227037816 */ /* 0x004fe20000000003 */
[----:B------:R-:W-:Y:S04]  /*6cf0*/  STS.U16 [R105+0x8], R47 ;  /* 0x0000082f69007388 */ /* 0x000fe80000000400 */
[----:B------:R-:W-:Y:S04]  /*6d00*/  STS.U16 [R105+0xc], R45 ;  /* 0x00000c2d69007388 */ /* 0x000fe80000000400 */
[----:B------:R0:W-:Y:S04]  /*6d10*/  STS.U16 [R105+0xe], R0 ;  /* 0x00000e0069007388 */ /* 0x0001e80000000400 */
[----:B------:R-:W-:Y:S04]  /*6d20*/  STS.U16 [R105+0x10], R43 ;  /* 0x0000102b69007388 */ /* 0x000fe80000000400 */
[----:B------:R1:W-:Y:S01]  /*6d30*/  STS.U16 [R105+0x12], R4 ;  /* 0x0000120469007388 */ /* 0x0003e20000000400 */
[----:B0-----:R-:W-:-:S03]  /*6d40*/  IMAD R0, R135, -0x400, R152 ;  /* 0xfffffc0087007824 */ /* 0x001fc600078e0298 */
[----:B------:R-:W-:Y:S04]  /*6d50*/  STS.U16 [R105+0x14], R41 ;  /* 0x0000142969007388 */ /* 0x000fe80000000400 */
[----:B------:R-:W-:Y:S01]  /*6d60*/  STS.U16 [R105+0x16], R2 ;  /* 0x0000160269007388 */ /* 0x000fe20000000400 */
[----:B-1----:R-:W-:-:S03]  /*6d70*/  LEA R4, P5, R118, c[0x0][0x330], 0x1 ;  /* 0x0000cc0076047a11 */ /* 0x002fc600078a08ff */
[----:B------:R-:W-:Y:S04]  /*6d80*/  STS.U16 [R105+0x18], R39 ;  /* 0x0000182769007388 */ /* 0x000fe80000000400 */
[----:B------:R-:W-:Y:S04]  /*6d90*/  STS.U16 [R105+0x1a], R3 ;  /* 0x00001a0369007388 */ /* 0x000fe80000000400 */
[----:B------:R0:W-:Y:S04]  /*6da0*/  STS.U16 [R105+0x1c], R5 ;  /* 0x00001c0569007388 */ /* 0x0001e80000000400 */
[----:B------:R1:W-:Y:S01]  /*6db0*/  STS.U16 [R105+0x1e], R6 ;  /* 0x00001e0669007388 */ /* 0x0003e20000000400 */
[----:B------:R-:W-:-:S06]  /*6dc0*/  NOP ;  /* 0x0000000000007918 */ /* 0x000fcc0000000000 */
[----:B------:R-:W-:Y:S01]  /*6dd0*/  LDS.U16 R15, [R129] ;  /* 0x00000000810f7984 */ /* 0x000fe20000000400 */
[----:B0-----:R-:W-:Y:S02]  /*6de0*/  IMAD R5, R153, c[0x0][0x2d8], RZ ;  /* 0x0000b60099057a24 */ /* 0x001fe400078e02ff */
[C---:B------:R-:W-:Y:S01]  /*6df0*/  IMAD.WIDE.U32 R2, R154.reuse, c[0x0][0x2d8], RZ ;  /* 0x0000b6009a027a25 */ /* 0x040fe200078e00ff */
[----:B------:R-:W-:Y:S01]  /*6e00*/  LDS.U16 R17, [R128+0x40] ;  /* 0x0000400080117984 */ /* 0x000fe20000000400 */
[----:B-1----:R-:W-:Y:S02]  /*6e10*/  SHF.R.S32.HI R6, RZ, 0x1f, R0 ;  /* 0x0000001fff067819 */ /* 0x002fe40000011400 */
[----:B------:R-:W-:Y:S01]  /*6e20*/  IMAD R13, R154, c[0x0][0x2dc], R5 ;  /* 0x0000b7009a0d7a24 */ /* 0x000fe200078e0205 */
[----:B------:R-:W-:Y:S01]  /*6e30*/  LDS.U16 R19, [R127+0x80] ;  /* 0x000080007f137984 */ /* 0x000fe20000000400 */
[----:B------:R-:W-:Y:S02]  /*6e40*/  IMAD R5, R157, c[0x0][0x2e0], RZ ;  /* 0x0000b8009d057a24 */ /* 0x000fe400078e02ff */
[----:B------:R-:W-:Y:S01]  /*6e50*/  IMAD.IADD R3, R3, 0x1, R13 ;  /* 0x0000000103037824 */ /* 0x000fe200078e020d */
[----:B------:R-:W-:Y:S01]  /*6e60*/  LDS.U16 R37, [R126+0xc0] ;  /* 0x0000c0007e257984 */ /* 0x000fe20000000400 */
[----:B------:R-:W-:-:S02]  /*6e70*/  IMAD R7, R158, c[0x0][0x2e4], R5 ;  /* 0x0000b9009e077a24 */ /* 0x000fc400078e0205 */
        /* <DEDUP_REMOVED lines=38> */
.L_x_3346:
[----:B------:R-:W-:Y:S05]  /*70e0*/  BSYNC B0 ;  /* 0x0000000000007941 */ /* 0x000fea0003800000 */
.L_x_3345:
[C---:B------:R-:W-:Y:S01]  /*70f0*/  LOP3.LUT R63, R118.reuse, 0x80, RZ, 0xfc, !PT ;  /* 0x00000080763f7812 */ /* 0x040fe200078efcff */
[----:B------:R1:W-:Y:S01]  /*7100*/  @!P3 STG.E.U16 [R4.64+-0x7c0], R17 ;  /* 0xfff840110400b986 */ /* 0x0003e2000c101504 */
[C---:B------:R-:W-:Y:S01]  /*7110*/  LOP3.LUT R65, R118.reuse, 0xa0, RZ, 0xfc, !PT ;  /* 0x000000a076417812 */ /* 0x040fe200078efcff */
        /* <DEDUP_REMOVED lines=45> */
[----:B------:R-:W-:Y:S01]  /*73f0*/  FADD.FTZ R11, R10, R23 ;  /* 0x000000170a0b7221 */ /* 0x000fe20000010000 */
[C---:B------:R-:W-:Y:S01]  /*7400*/  IADD3 R15, R251.reuse, 0x4, RZ ;  /* 0x00000004fb0f7810 */ /* 0x040fe20007ffe0ff */
[----:B------:R-:W-:Y:S01]  /*7410*/  IMAD.SHL.U32 R12, R12, 0x2, RZ ;  /* 0x000000020c0c7824 */ /* 0x000fe200078e00ff */
[----:B------:R0:W-:Y:S01]  /*7420*/  @!P6 STG.E.U16 [R4.64+-0x440], R61 ;  /* 0xfffbc03d0400e986 */ /* 0x0001e2000c101504 */
[----:B------:R-:W-:Y:S01]  /*7430*/  IADD3 R16, R251, 0x5, RZ ;  /* 0x00000005fb107810 */ /* 0x000fe20007ffe0ff */
[----:B------:R-:W-:Y:S01]  /*7440*/  FADD.FTZ R10, R11, R24 ;  /* 0x000000180b0a7221 */ /* 0x000fe20000010000 */
[----:B-1----:R-:W-:Y:S01]  /*7450*/  IADD3 R17, R251, 0x6, RZ ;  /* 0x00000006fb117810 */ /* 0x002fe20007ffe0ff */
[----:B------:R-:W-:Y:S01]  /*7460*/  BAR.SYNC.DEFER_BLOCKING 0x0 ;  /* 0x0000000000007b1d */ /* 0x000fe20000010000 */
[----:B------:R-:W-:-:S02]  /*7470*/  LEA.HI.SX32 R13, R13, R251, 0x1b ;  /* 0x000000fb0d0d7211 */ /* 0x000fc400078fdaff */
[----:B------:R-:W-:Y:S02]  /*7480*/  LEA.HI.SX32 R14, R14, R251, 0x1b ;  /* 0x000000fb0e0e7211 */ /* 0x000fe400078fdaff */
[----:B------:R-:W-:Y:S02]  /*7490*/  F2FP.PACK_AB R23, R24, R23 ;  /* 0x000000171817723e */ /* 0x000fe400000000ff */
[-C--:B------:R-:W-:Y:S01]  /*74a0*/  LEA.HI.SX32 R15, R15, R251.reuse, 0x1b ;  /* 0x000000fb0f0f7211 */ /* 0x080fe200078fdaff */
[----:B0-----:R-:W-:Y:S01]  /*74b0*/  FADD.FTZ R5, R10, R25 ;  /* 0x000000190a057221 */ /* 0x001fe20000010000 */
[----:B------:R-:W-:Y:S01]  /*74c0*/  LEA.HI.SX32 R16, R16, R251, 0x1b ;  /* 0x000000fb10107211 */ /* 0x000fe200078fdaff */
[----:B------:R-:W-:Y:S01]  /*74d0*/  IMAD.SHL.U32 R14, R14, 0x2, RZ ;  /* 0x000000020e0e7824 */ /* 0x000fe200078e00ff */
[----:B------:R-:W-:Y:S02]  /*74e0*/  IADD3 R18, R251, 0x7, RZ ;  /* 0x00000007fb127810 */ /* 0x000fe40007ffe0ff */
[----:B------:R-:W-:Y:S01]  /*74f0*/  PRMT R11, R21, 0x7632, R11 ;  /* 0x00007632150b7816 */ /* 0x000fe2000000000b */
[----:B------:R-:W-:Y:S01]  /*7500*/  IMAD.SHL.U32 R16, R16, 0x2, RZ ;  /* 0x0000000210107824 */ /* 0x000fe200078e00ff */
[----:B------:R-:W-:Y:S01]  /*7510*/  F2FP.PACK_AB R25, R26, R25 ;  /* 0x000000191a19723e */ /* 0x000fe200000000ff */
[----:B------:R-:W-:Y:S01]  /*7520*/  FADD.FTZ R26, R5, R26 ;  /* 0x0000001a051a7221 */ /* 0x000fe20000010000 */
[----:B------:R-:W-:-:S02]  /*7530*/  LEA.HI.SX32 R17, R17, R251, 0x1b ;  /* 0x000000fb11117211 */ /* 0x000fc400078fdaff */
[----:B------:R-:W-:Y:S02]  /*7540*/  SHF.L.U32 R13, R13, 0x1, RZ ;  /* 0x000000010d0d7819 */ /* 0x000fe400000006ff */
[C---:B------:R-:W-:Y:S02]  /*7550*/  IADD3 R19, R251.reuse, 0x8, RZ ;  /* 0x00000008fb137810 */ /* 0x040fe40007ffe0ff */
[----:B------:R-:W-:Y:S01]  /*7560*/  IADD3 R20, R251, 0x9, RZ ;  /* 0x00000009fb147810 */ /* 0x000fe20007ffe0ff */
[----:B------:R-:W-:Y:S01]  /*7570*/  STS.U16 [R105], R21 ;  /* 0x0000001569007388 */ /* 0x000fe20000000400 */
[----:B------:R-:W-:Y:S02]  /*7580*/  PRMT R22, R23, 0x7632, R22 ;  /* 0x0000763217167816 */ /* 0x000fe40000000016 */
[----:B------:R-:W-:Y:S01]  /*7590*/  SHF.L.U32 R15, R15, 0x1, RZ ;  /* 0x000000010f0f7819 */ /* 0x000fe200000006ff */
[----:B------:R0:W-:Y:S01]  /*75a0*/  STS.U16 [R12+0x2], R11 ;  /* 0x0000020b0c007388 */ /* 0x0001e20000000400 */
[----:B------:R-:W-:-:S02]  /*75b0*/  IADD3 R37, R251, 0xa, RZ ;  /* 0x0000000afb257810 */ /* 0x000fc40007ffe0ff */
[----:B------:R-:W-:Y:S01]  /*75c0*/  IADD3 R38, R251, 0xb, RZ ;  /* 0x0000000bfb267810 */ /* 0x000fe20007ffe0ff */
[----:B------:R1:W-:Y:S01]  /*75d0*/  STS.U16 [R13+0x4], R23 ;  /* 0x000004170d007388 */ /* 0x0003e20000000400 */
[----:B------:R-:W-:Y:S02]  /*75e0*/  LEA.HI.SX32 R18, R18, R251, 0x1b ;  /* 0x000000fb12127211 */ /* 0x000fe400078fdaff */
[----:B------:R-:W-:Y:S01]  /*75f0*/  PRMT R24, R25, 0x7632, R24 ;  /* 0x0000763219187816 */ /* 0x000fe20000000018 */
[----:B------:R-:W-:Y:S01]  /*7600*/  STS.U16 [R14+0x6], R22 ;  /* 0x000006160e007388 */ /* 0x000fe20000000400 */
[----:B------:R-:W-:Y:S01]  /*7610*/  F2FP.PACK_AB R4, R28, R27 ;  /* 0x0000001b1c04723e */ /* 0x000fe200000000ff */
[----:B------:R-:W-:Y:S01]  /*7620*/  IMAD.SHL.U32 R18, R18, 0x2, RZ ;  /* 0x0000000212127824 */ /* 0x000fe200078e00ff */
[----:B------:R-:W-:Y:S01]  /*7630*/  SHF.L.U32 R17, R17, 0x1, RZ ;  /* 0x0000000111117819 */ /* 0x000fe200000006ff */
[----:B------:R-:W-:Y:S01]  /*7640*/  STS.U16 [R15+0x8], R25 ;  /* 0x000008190f007388 */ /* 0x000fe20000000400 */
[C---:B------:R-:W-:Y:S01]  /*7650*/  IADD3 R39, R251.reuse, 0xc, RZ ;  /* 0x0000000cfb277810 */ /* 0x040fe20007ffe0ff */
[----:B------:R-:W-:Y:S01]  /*7660*/  FADD.FTZ R27, R26, R27 ;  /* 0x0000001b1a1b7221 */ /* 0x000fe20000010000 */
[----:B------:R-:W-:Y:S01]  /*7670*/  IADD3 R40, R251, 0xd, RZ ;  /* 0x0000000dfb287810 */ /* 0x000fe20007ffe0ff */
[----:B------:R-:W-:Y:S01]  /*7680*/  STS.U16 [R16+0xa], R24 ;  /* 0x00000a1810007388 */ /* 0x000fe20000000400 */
[-C--:B------:R-:W-:Y:S01]  /*7690*/  LEA.HI.SX32 R19, R19, R251.reuse, 0x1b ;  /* 0x000000fb13137211 */ /* 0x080fe200078fdaff */
[----:B------:R-:W-:Y:S01]  /*76a0*/  FADD.FTZ R28, R27, R28 ;  /* 0x0000001c1b1c7221 */ /* 0x000fe20000010000 */
[----:B------:R-:W-:Y:S01]  /*76b0*/  LEA.HI.SX32 R20, R20, R251, 0x1b ;  /* 0x000000fb14147211 */ /* 0x000fe200078fdaff */
[----:B------:R2:W-:Y:S01]  /*76c0*/  STS.U16 [R17+0xc], R4 ;  /* 0x00000c0411007388 */ /* 0x0005e20000000400 */
[----:B------:R-:W-:Y:S01]  /*76d0*/  F2FP.PACK_AB R10, R30, R29 ;  /* 0x0000001d1e0a723e */ /* 0x000fe200000000ff */
[----:B------:R-:W-:Y:S01]  /*76e0*/  FADD.FTZ R29, R28, R29 ;  /* 0x0000001d1c1d7221 */ /* 0x000fe20000010000 */
[C---:B------:R-:W-:Y:S01]  /*76f0*/  IADD3 R41, R251.reuse, 0xe, RZ ;  /* 0x0000000efb297810 */ /* 0x040fe20007ffe0ff */
[----:B------:R-:W-:Y:S01]  /*7700*/  IMAD.SHL.U32 R20, R20, 0x2, RZ ;  /* 0x0000000214147824 */ /* 0x000fe200078e00ff */
[----:B------:R-:W-:Y:S01]  /*7710*/  IADD3 R42, R251, 0xf, RZ ;  /* 0x0000000ffb2a7810 */ /* 0x000fe20007ffe0ff */
[----:B------:R-:W-:Y:S01]  /*7720*/  FADD.FTZ R30, R29, R30 ;  /* 0x0000001e1d1e7221 */ /* 0x000fe20000010000 */
        /* <DEDUP_REMOVED lines=11> */
[----:B------:R-:W-:Y:S01]  /*77e0*/  SHF.L.U32 R19, R19, 0x1, RZ ;  /* 0x0000000113137819 */ /* 0x000fe200000006ff */
[----:B------:R-:W-:Y:S01]  /*77f0*/  IMAD.SHL.U32 R40, R40, 0x2, RZ ;  /* 0x0000000228287824 */ /* 0x000fe200078e00ff */
[----:B------:R-:W-:Y:S02]  /*7800*/  PRMT R21, R10, 0x7632, R21 ;  /* 0x000076320a157816 */ /* 0x000fe40000000015 */
        /* <DEDUP_REMOVED lines=19> */
[----:B------:R1:W-:Y:S01]  /*7940*/  STS.U16 [R39+0x18], R4 ;  /* 0x0000180427007388 */ /* 0x0003e20000000400 */
[----:B0-----:R-:W-:-:S03]  /*7950*/  IMAD R11, R153, c[0x0][0x2f8], RZ ;  /* 0x0000be00990b7a24 */ /* 0x001fc600078e02ff */
[----:B------:R-:W-:Y:S01]  /*7960*/  STS.U16 [R40+0x1a], R16 ;  /* 0x00001a1028007388 */ /* 0x000fe20000000400 */
[----:B------:R-:W-:-:S03]  /*7970*/  IMAD R11, R154, c[0x0][0x2fc], R11 ;  /* 0x0000bf009a0b7a24 */ /* 0x000fc600078e020b */
[----:B------:R-:W-:Y:S01]  /*7980*/  STS.U16 [R41+0x1c], R10 ;  /* 0x00001c0a29007388 */ /* 0x000fe20000000400 */
[----:B-1----:R-:W-:-:S03]  /*7990*/  IMAD.WIDE.U32 R4, R154, c[0x0][0x2f8], RZ ;  /* 0x0000be009a047a25 */ /* 0x002fc600078e00ff */
[----:B------:R-:W-:Y:S01]  /*79a0*/  STS.U16 [R42+0x1e], R22 ;  /* 0x00001e162a007388 */ /* 0x000fe20000000400 */
[----:B------:R-:W-:-:S06]  /*79b0*/  NOP ;  /* 0x0000000000007918 */ /* 0x000fcc0000000000 */
[----:B------:R-:W-:Y:S01]  /*79c0*/  LDS.U16 R129, [R129] ;  /* 0x0000000081817984 */ /* 0x000fe20000000400 */
[----:B------:R-:W-:-:S03]  /*79d0*/  IADD3 R29, R5, R11, RZ ;  /* 0x0000000b051d7210 */ /* 0x000fc60007ffe0ff */
        /* <DEDUP_REMOVED lines=31> */
.L_x_3348:
[----:B------:R-:W-:Y:S05]  /*7bd0*/  BSYNC B0 ;  /* 0x0000000000007941 */ /* 0x000fea0003800000 */
.L_x_3347:
[----:B------:R-:W-:Y:S01]  /*7be0*/  MOV R3, R29 ;  /* 0x0000001d00037202 */ /* 0x000fe20000000f00 */
[----:B------:R-:W-:Y:S01]  /*7bf0*/  IMAD.MOV.U32 R2, RZ, RZ, R4 ;  /* 0x000000ffff027224 */ /* 0x000fe200078e0004 */
[----:B------:R-:W-:Y:S01]  /*7c00*/  LEA R4, P1, R118, c[0x0][0x340], 0x1 ;  /* 0x0000d00076047a11 */ /* 0x000fe200078208ff */
[----:B------:R-:W-:Y:S01]  /*7c10*/  IMAD R5, R157, c[0x0][0x300], RZ ;  /* 0x0000c0009d057a24 */ /* 0x000fe200078e02ff */
[-C--:B------:R-:W-:Y:S01]  /*7c20*/  ISETP.GE.AND P6, PT, R63, R12.reuse, PT ;  /* 0x0000000c3f00720c */ /* 0x080fe20003fc6270 */
[----:B------:R-:W-:Y:S01]  /*7c30*/  IMAD.WIDE.U32 R2, R158, c[0x0][0x300], R2 ;  /* 0x0000c0009e027a25 */ /* 0x000fe200078e0002 */
[-C--:B------:R-:W-:Y:S02]  /*7c40*/  ISETP.GE.AND P3, PT, R8, R12.reuse, PT ;  /* 0x0000000c0800720c */ /* 0x080fe40003f66270 */
[----:B------:R-:W-:Y:S01]  /*7c50*/  ISETP.GE.AND P4, PT, R9, R12, PT ;  /* 0x0000000c0900720c */ /* 0x000fe20003f86270 */
[----:B0-----:R-:W-:Y:S01]  /*7c60*/  IMAD R11, R158, c[0x0][0x304], R5 ;  /* 0x0000c1009e0b7a24 */ /* 0x001fe200078e0205 */
        /* <DEDUP_REMOVED lines=13> */
[----:B------:R-:W-:Y:S01]  /*7d40*/  IADD3 R135, R135, 0x1, RZ ;  /* 0x0000000187877810 */ /* 0x000fe20007ffe0ff */
[----:B------:R0:W-:Y:S01]  /*7d50*/  @!P4 STG.E.U16 [R2.64+0x40], R127 ;  /* 0x0000407f0200c986 */ /* 0x0001e2000c101504 */
[----:B------:R-:W-:-:S03]  /*7d60*/  ISETP.GE.AND P4, PT, R73, R12, PT ;  /* 0x0000000c4900720c */ /* 0x000fc60003f86270 */
        /* <DEDUP_REMOVED lines=23> */
[----:B------:R-:W-:Y:S01]  /*7ee0*/  IADD3.X R138, R138, -0x1, RZ, P1, !PT ;  /* 0xffffffff8a8a7810 */ /* 0x000fe20000ffe4ff */
[----:B------:R0:W-:Y:S01]  /*7ef0*/  @!P3 STG.E.U16 [R2.64+0x380], R37 ;  /* 0x000380250200b986 */ /* 0x0001e2000c101504 */
[----:B------:R-:W-:-:S02]  /*7f00*/  IADD3 R144, P3, R144, -0x800, RZ ;  /* 0xfffff80090907810 */ /* 0x000fc40007f7e0ff */
[----:B------:R-:W-:Y:S02]  /*7f10*/  IADD3.X R136, R136, -0x1, RZ, P2, !PT ;  /* 0xffffffff88887810 */ /* 0x000fe400017fe4ff */
[----:B------:R-:W-:Y:S01]  /*7f20*/  IADD3.X R145, R145, -0x1, RZ, P3, !PT ;  /* 0xffffffff91917810 */ /* 0x000fe20001ffe4ff */
[----:B0-----:R-:W-:Y:S01]  /*7f30*/  @!P0 CALL.REL.NOINC `(.L_x_3294) ;  /* 0x0000001000008944 */ /* 0x001fe20003c00000 */
[----:B------:R-:W-:Y:S05]  /*7f40*/  BRA `(.L_x_3349) ;  /* 0xffff890000007947 */ /* 0x000fea000383ffff */
.L_x_3294:
        /* <DEDUP_REMOVED lines=29> */
.L_x_3351:
[----:B------:R-:W-:Y:S05]  /*8120*/  BSYNC B0 ;  /* 0x0000000000007941 */ /* 0x000fea0003800000 */
.L_x_3350:
        /* <DEDUP_REMOVED lines=28> */
.L_x_3353:
[----:B------:R-:W1:Y:S02]  /*82f0*/  S2R R9, SR_TID.X ;  /* 0x0000000000097919 */ /* 0x000e640000002100 */
.L_x_3354:
[----:B------:R-:W-:Y:S05]  /*8300*/  BSYNC B0 ;  /* 0x0000000000007941 */ /* 0x000fea0003800000 */
.L_x_3352:
[----:B-1----:R-:W-:-:S13]  /*8310*/  ISETP.GE.AND P0, PT, R9, c[0x0][0x16c], PT ;  /* 0x00005b0009007a0c */ /* 0x002fda0003f06270 */
[----:B------:R-:W-:Y:S05]  /*8320*/  @P0 EXIT ;  /* 0x000000000000094d */ /* 0x000fea0003800000 */
[----:B------:R-:W-:Y:S02]  /*8330*/  IMAD R157, R157, c[0x0][0x288], RZ ;  /* 0x0000a2009d9d7a24 */ /* 0x000fe400078e02ff */
[----:B------:R-:W-:-:S04]  /*8340*/  IMAD.WIDE.U32 R2, R158, c[0x0][0x288], RZ ;  /* 0x0000a2009e027a25 */ /* 0x000fc800078e00ff */
[----:B------:R-:W-:-:S05]  /*8350*/  IMAD R13, R158, c[0x0][0x28c], R157 ;  /* 0x0000a3009e0d7a24 */ /* 0x000fca00078e029d */
[----:B------:R-:W-:Y:S02]  /*8360*/  IADD3 R13, R3, R13, RZ ;  /* 0x0000000d030d7210 */ /* 0x000fe40007ffe0ff */
.L_x_3355:
[----:B0-----:R1:W2:Y:S01]  /*8370*/  LDS R11, [R9.X4+0x46c0] ;  /* 0x0046c000090b7984 */ /* 0x0012a20000004800 */
[----:B------:R-:W-:Y:S01]  /*8380*/  SHF.R.S32.HI R0, RZ, 0x1f, R9 ;  /* 0x0000001fff007819 */ /* 0x000fe20000011409 */
[----:B0-----:R-:W-:Y:S01]  /*8390*/  IMAD.MOV.U32 R4, RZ, RZ, R2 ;  /* 0x000000ffff047224 */ /* 0x001fe200078e0002 */
[----:B------:R-:W-:Y:S01]  /*83a0*/  MOV R5, R13 ;  /* 0x0000000d00057202 */ /* 0x000fe20000000f00 */
[----:B------:R-:W-:Y:S02]  /*83b0*/  YIELD ;  /* 0x0000000000007946 */ /* 0x000fe40003800000 */
[----:B------:R-:W-:Y:S02]  /*83c0*/  IMAD R0, R0, c[0x0][0x290], RZ ;  /* 0x0000a40000007a24 */ /* 0x000fe400078e02ff */
[----:B------:R-:W-:-:S04]  /*83d0*/  IMAD.WIDE.U32 R4, R9, c[0x0][0x290], R4 ;  /* 0x0000a40009047a25 */ /* 0x000fc800078e0004 */
[----:B------:R-:W-:Y:S01]  /*83e0*/  IMAD R7, R9, c[0x0][0x294], R0 ;  /* 0x0000a50009077a24 */ /* 0x000fe200078e0200 */
[----:B------:R-:W-:-:S03]  /*83f0*/  LEA R6, P0, R4, c[0x0][0x310], 0x2 ;  /* 0x0000c40004067a11 */ /* 0x000fc600078010ff */
[----:B------:R-:W-:Y:S01]  /*8400*/  IMAD.IADD R5, R5, 0x1, R7 ;  /* 0x0000000105057824 */ /* 0x000fe200078e0207 */
[----:B-1----:R-:W-:-:S04]  /*8410*/  IADD3 R9, R9, c[0x0][0x0], RZ ;  /* 0x0000000009097a10 */ /* 0x002fc80007ffe0ff */
[----:B------:R-:W-:Y:S02]  /*8420*/  LEA.HI.X R7, R4, c[0x0][0x314], R5, 0x2, P0 ;  /* 0x0000c50004077a11 */ /* 0x000fe400000f1405 */
[----:B------:R-:W-:-:S03]  /*8430*/  ISETP.GE.AND P0, PT, R9, c[0x0][0x16c], PT ;  /* 0x00005b0009007a0c */ /* 0x000fc60003f06270 */
[----:B--2---:R0:W-:Y:S10]  /*8440*/  RED.E.ADD.F32.FTZ.RN.STRONG.GPU [R6.64], R11 ;  /* 0x0000000b0600798e */ /* 0x0041f4000c10e784 */
[----:B------:R-:W-:Y:S05]  /*8450*/  @!P0 BRA `(.L_x_3355) ;  /* 0xffffff1000008947 */ /* 0x000fea000383ffff */
[----:B------:R-:W-:Y:S05]  /*8460*/  EXIT ;  /* 0x000000000000794d */ /* 0x000fea0003800000 */
.L_x_3301:
[----:B------:R-:W-:Y:S01]  /*8470*/  HFMA2.MMA R204, -RZ, RZ, 0, 0 ;  /* 0x00000000ffcc7435 */ /* 0x000fe200000001ff */
[----:B------:R-:W-:Y:S01]  /*8480*/  MOV R202, R66 ;  /* 0x0000004200ca7202 */ /* 0x000fe20000000f00 */
[----:B------:R-:W-:Y:S01]  /*8490*/  IMAD.MOV.U32 R211, RZ, RZ, 0x1 ;  /* 0x00000001ffd37424 */ /* 0x000fe200078e00ff */
[----:B------:R-:W-:Y:S01]  /*84a0*/  MOV R64, 0x84d0 ;  /* 0x000084d000407802 */ /* 0x000fe20000000f00 */
[----:B------:R-:W-:-:S02]  /*84b0*/  IMAD.MOV.U32 R213, RZ, RZ, -0x1 ;  /* 0xffffffffffd57424 */ /* 0x000fc400078e00ff */
[----:B-1---5:R-:W-:Y:S05]  /*84c0*/  CALL.REL.NOINC `($__internal_134_$__cuda_sm70_shflsync_up) ;  /* 0x00000ed000007944 */ /* 0x022fea0003c00000 */
[----:B-1----:R-:W-:Y:S01]  /*84d0*/  MOV R173, R202 ;  /* 0x000000ca00ad7202 */ /* 0x002fe20000000f00 */
[----:B0-----:R-:W-:Y:S05]  /*84e0*/  BRA `(.L_x_3356) ;  /* 0xffffbb7000007947 */ /* 0x001fea000383ffff */
.L_x_3302:
[----:B------:R-:W-:Y:S01]  /*84f0*/  HFMA2.MMA R211, -RZ, RZ, 0, 5.9604644775390625e-08 ;  /* 0x00000001ffd37435 */ /* 0x000fe200000001ff */
[----:B------:R-:W-:Y:S01]  /*8500*/  IMAD.MOV.U32 R202, RZ, RZ, R67 ;  /* 0x000000ffffca7224 */ /* 0x000fe200078e0043 */
[----:B------:R-:W-:Y:S01]  /*8510*/  MOV R213, 0xffffffff ;  /* 0xffffffff00d57802 */ /* 0x000fe20000000f00 */
[----:B------:R-:W-:Y:S01]  /*8520*/  IMAD.MOV.U32 R204, RZ, RZ, RZ ;  /* 0x000000ffffcc7224 */ /* 0x000fe200078e00ff */
[----:B------:R-:W-:-:S02]  /*8530*/  MOV R64, 0x8550 ;  /* 0x0000855000407802 */ /* 0x000fc40000000f00 */
[----:B012--5:R-:W-:Y:S05]  /*8540*/  CALL.REL.NOINC `($__internal_134_$__cuda_sm70_shflsync_up) ;  /* 0x00000e5000007944 */ /* 0x027fea0003c00000 */
        /* <DEDUP_REMOVED lines=10> */
[----:B------:R-:W-:Y:S05]  /*85f0*/  CALL.REL.NOINC `($__internal_134_$__cuda_sm70_shflsync_up) ;  /* 0x00000da000007944 */ /* 0x000fea0003c00000 */
[----:B0-----:R-:W-:Y:S01]  /*8600*/  HFMA2.MMA R204, -RZ, RZ, 0, 0 ;  /* 0x00000000ffcc7435 */ /* 0x001fe200000001ff */
[----:B-1----:R-:W-:Y:S01]  /*8610*/  IMAD.MOV.U32 R66, RZ, RZ, R202 ;  /* 0x000000ffff427224 */ /* 0x002fe200078e00ca */
[----:B------:R-:W-:Y:S01]  /*8620*/  MOV R202, R67 ;  /* 0x0000004300ca7202 */ /* 0x000fe20000000f00 */
[----:B------:R-:W-:Y:S01]  /*8630*/  IMAD.MOV.U32 R211, RZ, RZ, 0x2 ;  /* 0x00000002ffd37424 */ /* 0x000fe200078e00ff */
[----:B------:R-:W-:Y:S01]  /*8640*/  MOV R64, 0x8670 ;  /* 0x0000867000407802 */ /* 0x000fe20000000f00 */
[----:B------:R-:W-:Y:S02]  /*8650*/  IMAD.MOV.U32 R213, RZ, RZ, -0x1 ;  /* 0xffffffffffd57424 */ /* 0x000fe400078e00ff */
[----:B------:R-:W-:Y:S05]  /*8660*/  CALL.REL.NOINC `($__internal_134_$__cuda_sm70_shflsync_up) ;  /* 0x00000d3000007944 */ /* 0x000fea0003c00000 */
        /* <DEDUP_REMOVED lines=8> */
[----:B------:R-:W-:Y:S05]  /*86f0*/  CALL.REL.NOINC `($__internal_134_$__cuda_sm70_shflsync_up) ;  /* 0x00000ca000007944 */ /* 0x000fea0003c00000 */
[----:B0-----:R-:W-:Y:S01]  /*8700*/  HFMA2.MMA R211, -RZ, RZ, 0, 2.384185791015625e-07 ;  /* 0x00000004ffd37435 */ /* 0x001fe200000001ff */
[----:B-1----:R-:W-:Y:S01]  /*8710*/  MOV R66, R202 ;  /* 0x000000ca00427202 */ /* 0x002fe20000000f00 */
[----:B------:R-:W-:Y:S01]  /*8720*/  IMAD.MOV.U32 R202, RZ, RZ, R67 ;  /* 0x000000ffffca7224 */ /* 0x000fe200078e0043 */
[----:B------:R-:W-:Y:S01]  /*8730*/  MOV R213, 0xffffffff ;  /* 0xffffffff00d57802 */ /* 0x000fe20000000f00 */
[----:B------:R-:W-:Y:S01]  /*8740*/  IMAD.MOV.U32 R204, RZ, RZ, RZ ;  /* 0x000000ffffcc7224 */ /* 0x000fe200078e00ff */
[----:B------:R-:W-:Y:S02]  /*8750*/  MOV R64, 0x8770 ;  /* 0x0000877000407802 */ /* 0x000fe40000000f00 */
[----:B------:R-:W-:Y:S05]  /*8760*/  CALL.REL.NOINC `($__internal_134_$__cuda_sm70_shflsync_up) ;  /* 0x00000c3000007944 */ /* 0x000fea0003c00000 */
[----:B------:R-:W-:Y:S01]  /*8770*/  ISETP.GE.AND P0, PT, R146, 0x4, PT ;  /* 0x000000049200780c */ /* 0x000fe20003f06270 */
[----:B0-----:R-:W-:Y:S01]  /*8780*/  IMAD.MOV.U32 R211, RZ, RZ, 0x8 ;  /* 0x00000008ffd37424 */ /* 0x001fe200078e00ff */
[----:B------:R-:W-:Y:S01]  /*8790*/  MOV R213, 0xffffffff ;  /* 0xffffffff00d57802 */ /* 0x000fe20000000f00 */
[----:B------:R-:W-:Y:S01]  /*87a0*/  IMAD.MOV.U32 R204, RZ, RZ, RZ ;  /* 0x000000ffffcc7224 */ /* 0x000fe200078e00ff */
[----:B------:R-:W-:-:S09]  /*87b0*/  MOV R64, 0x8810 ;  /* 0x0000881000407802 */ /* 0x000fd20000000f00 */
[----:B-1----:R-:W-:Y:S02]  /*87c0*/  @P0 FFMA.FTZ R67, R173, R202, R67 ;  /* 0x000000caad430223 */ /* 0x002fe40000010043 */
[----:B------:R-:W-:-:S05]  /*87d0*/  @P0 FMUL.FTZ R173, R66, R173 ;  /* 0x000000ad42ad0220 */ /* 0x000fca0000410000 */
[----:B------:R-:W-:-:S05]  /*87e0*/  MOV R198, R173 ;  /* 0x000000ad00c67202 */ /* 0x000fca0000000f00 */
[----:B------:R-:W-:Y:S02]  /*87f0*/  IMAD.MOV.U32 R202, RZ, RZ, R198 ;  /* 0x000000ffffca7224 */ /* 0x000fe400078e00c6 */
[----:B------:R-:W-:Y:S05]  /*8800*/  CALL.REL.NOINC `($__internal_134_$__cuda_sm70_shflsync_up) ;  /* 0x00000b9000007944 */ /* 0x000fea0003c00000 */
[----:B0-----:R-:W-:Y:S01]  /*8810*/  HFMA2.MMA R211, -RZ, RZ, 0, 4.76837158203125e-07 ;  /* 0x00000008ffd37435 */ /* 0x001fe200000001ff */
[----:B-1----:R-:W-:Y:S01]  /*8820*/  MOV R66, R202 ;  /* 0x000000ca00427202 */ /* 0x002fe20000000f00 */
[----:B------:R-:W-:Y:S01]  /*8830*/  IMAD.MOV.U32 R202, RZ, RZ, R67 ;  /* 0x000000ffffca7224 */ /* 0x000fe200078e0043 */
[----:B------:R-:W-:Y:S01]  /*8840*/  MOV R213, 0xffffffff ;  /* 0xffffffff00d57802 */ /* 0x000fe20000000f00 */
[----:B------:R-:W-:Y:S01]  /*8850*/  IMAD.MOV.U32 R204, RZ, RZ, RZ ;  /* 0x000000ffffcc7224 */ /* 0x000fe200078e00ff */
[----:B------:R-:W-:Y:S02]  /*8860*/  MOV R64, 0x8880 ;  /* 0x0000888000407802 */ /* 0x000fe40000000f00 */
[----:B------:R-:W-:Y:S05]  /*8870*/  CALL.REL.NOINC `($__internal_134_$__cuda_sm70_shflsync_up) ;  /* 0x00000b2000007944 */ /* 0x000fea0003c00000 */
[----:B------:R-:W-:Y:S01]  /*8880*/  ISETP.GE.AND P0, PT, R146, 0x8, PT ;  /* 0x000000089200780c */ /* 0x000fe20003f06270 */
[----:B0-----:R-:W-:Y:S01]  /*8890*/  HFMA2.MMA R204, -RZ, RZ, 0, 0 ;  /* 0x00000000ffcc7435 */ /* 0x001fe200000001ff */
[----:B------:R-:W-:Y:S01]  /*88a0*/  IMAD.MOV.U32 R211, RZ, RZ, 0x10 ;  /* 0x00000010ffd37424 */ /* 0x000fe200078e00ff */
[----:B------:R-:W-:Y:S01]  /*88b0*/  MOV R64, 0x8920 ;  /* 0x0000892000407802 */ /* 0x000fe20000000f00 */
[----:B------:R-:W-:-:S09]  /*88c0*/  IMAD.MOV.U32 R213, RZ, RZ, -0x1 ;  /* 0xffffffffffd57424 */ /* 0x000fd200078e00ff */
[----:B-1----:R-:W-:Y:S02]  /*88d0*/  @P0 FFMA.FTZ R67, R198, R202, R67 ;  /* 0x000000cac6430223 */ /* 0x002fe40000010043 */
[----:B------:R-:W-:-:S03]  /*88e0*/  @P0 FMUL.FTZ R198, R66, R198 ;  /* 0x000000c642c60220 */ /* 0x000fc60000410000 */
[----:B------:R-:W-:Y:S01]  /*88f0*/  MOV R173, R67 ;  /* 0x0000004300ad7202 */ /* 0x000fe20000000f00 */
[----:B------:R-:W-:Y:S02]  /*8900*/  IMAD.MOV.U32 R202, RZ, RZ, R198 ;  /* 0x000000ffffca7224 */ /* 0x000fe400078e00c6 */
[----:B------:R-:W-:Y:S05]  /*8910*/  CALL.REL.NOINC `($__internal_134_$__cuda_sm70_shflsync_up) ;  /* 0x00000a8000007944 */ /* 0x000fea0003c00000 */
[----:B0-----:R-:W-:Y:S01]  /*8920*/  HFMA2.MMA R211, -RZ, RZ, 0, 9.5367431640625e-07 ;  /* 0x00000010ffd37435 */ /* 0x001fe200000001ff */
[----:B-1----:R-:W-:Y:S01]  /*8930*/  MOV R200, R202 ;  /* 0x000000ca00c87202 */ /* 0x002fe20000000f00 */
[----:B------:R-:W-:Y:S01]  /*8940*/  IMAD.MOV.U32 R202, RZ, RZ, R67 ;  /* 0x000000ffffca7224 */ /* 0x000fe200078e0043 */
[----:B------:R-:W-:Y:S01]  /*8950*/  MOV R213, 0xffffffff ;  /* 0xffffffff00d57802 */ /* 0x000fe20000000f00 */
[----:B------:R-:W-:Y:S01]  /*8960*/  IMAD.MOV.U32 R204, RZ, RZ, RZ ;  /* 0x000000ffffcc7224 */ /* 0x000fe200078e00ff */
[----:B------:R-:W-:Y:S02]  /*8970*/  MOV R64, 0x8990 ;  /* 0x0000899000407802 */ /* 0x000fe40000000f00 */
[----:B------:R-:W-:Y:S05]  /*8980*/  CALL.REL.NOINC `($__internal_134_$__cuda_sm70_shflsync_up) ;  /* 0x00000a1000007944 */ /* 0x000fea0003c00000 */
[----:B-1----:R-:W-:Y:S01]  /*8990*/  IMAD.MOV.U32 R64, RZ, RZ, R202 ;  /* 0x000000ffff407224 */ /* 0x002fe200078e00ca */
[----:B0-----:R-:W-:Y:S05]  /*89a0*/  BRA `(.L_x_3357) ;  /* 0xffffb83000007947 */ /* 0x001fea000383ffff */
.L_x_3305:
[----:B------:R-:W-:Y:S01]  /*89b0*/  HFMA2.MMA R204, -RZ, RZ, 0, 0 ;  /* 0x00000000ffcc7435 */ /* 0x000fe200000001ff */
[----:B------:R-:W-:Y:S01]  /*89c0*/  MOV R202, R173 ;  /* 0x000000ad00ca7202 */ /* 0x000fe20000000f00 */
[----:B0-----:R-:W-:Y:S01]  /*89d0*/  IMAD.MOV.U32 R211, RZ, RZ, 0x1 ;  /* 0x00000001ffd37424 */ /* 0x001fe200078e00ff */
[----:B------:R-:W-:Y:S01]  /*89e0*/  MOV R64, 0x8a10 ;  /* 0x00008a1000407802 */ /* 0x000fe20000000f00 */
[----:B------:R-:W-:-:S02]  /*89f0*/  IMAD.MOV.U32 R213, RZ, RZ, -0x1 ;  /* 0xffffffffffd57424 */ /* 0x000fc400078e00ff */
[----:B-1---5:R-:W-:Y:S05]  /*8a00*/  CALL.REL.NOINC `($__internal_134_$__cuda_sm70_shflsync_up) ;  /* 0x0000099000007944 */ /* 0x022fea0003c00000 */
[----:B0-----:R-:W-:Y:S01]  /*8a10*/  HFMA2.MMA R211, -RZ, RZ, 0, 5.9604644775390625e-08 ;  /* 0x00000001ffd37435 */ /* 0x001fe200000001ff */
[----:B-1----:R-:W-:Y:S01]  /*8a20*/  MOV R66, R202 ;  /* 0x000000ca00427202 */ /* 0x002fe20000000f00 */
[----:B------:R-:W-:Y:S01]  /*8a30*/  IMAD.MOV.U32 R202, RZ, RZ, R67 ;  /* 0x000000ffffca7224 */ /* 0x000fe200078e0043 */
[----:B------:R-:W-:Y:S01]  /*8a40*/  MOV R213, 0xffffffff ;  /* 0xffffffff00d57802 */ /* 0x000fe20000000f00 */
[----:B------:R-:W-:Y:S01]  /*8a50*/  IMAD.MOV.U32 R204, RZ, RZ, RZ ;  /* 0x000000ffffcc7224 */ /* 0x000fe200078e00ff */
[----:B------:R-:W-:-:S02]  /*8a60*/  MOV R64, 0x8a80 ;  /* 0x00008a8000407802 */ /* 0x000fc40000000f00 */
[----:B------:R-:W-:Y:S05]  /*8a70*/  CALL.REL.NOINC `($__internal_134_$__cuda_sm70_shflsync_up) ;  /* 0x0000092000007944 */ /* 0x000fea0003c00000 */
[----:B0-----:R-:W-:Y:S01]  /*8a80*/  HFMA2.MMA R211, -RZ, RZ, 0, 0 ;  /* 0x00000000ffd37435 */ /* 0x001fe200000001ff */
[----:B------:R-:W-:Y:S01]  /*8a90*/  IMAD.MOV.U32 R173, RZ, RZ, R66 ;  /* 0x000000ffffad7224 */ /* 0x000fe200078e0042 */
[----:B-1----:R-:W-:Y:S01]  /*8aa0*/  MOV R198, R202 ;  /* 0x000000ca00c67202 */ /* 0x002fe20000000f00 */
[----:B------:R-:W-:Y:S01]  /*8ab0*/  IMAD.MOV.U32 R208, RZ, RZ, R130 ;  /* 0x000000ffffd07224 */ /* 0x000fe200078e0082 */
[----:B------:R-:W-:Y:S01]  /*8ac0*/  MOV R213, 0xffffffff ;  /* 0xffffffff00d57802 */ /* 0x000fe20000000f00 */
[----:B------:R-:W-:Y:S01]  /*8ad0*/  IMAD.MOV.U32 R206, RZ, RZ, 0x1f ;  /* 0x0000001fffce7424 */ /* 0x000fe200078e00ff */
[----:B------:R-:W-:-:S02]  /*8ae0*/  MOV R64, 0x8b00 ;  /* 0x00008b0000407802 */ /* 0x000fc40000000f00 */
[----:B------:R-:W-:Y:S05]  /*8af0*/  CALL.REL.NOINC `($__internal_133_$__cuda_sm70_shflsync_idx_p) ;  /* 0x0000086000007944 */ /* 0x000fea0003c00000 */
[----:B-1----:R-:W-:Y:S01]  /*8b00*/  MOV R130, R206 ;  /* 0x000000ce00827202 */ /* 0x002fe20000000f00 */
[----:B------:R-:W-:Y:S01]  /*8b10*/  HFMA2.MMA R206, -RZ, RZ, 0, 1.847743988037109375e-06 ;  /* 0x0000001fffce7435 */ /* 0x000fe200000001ff */
[----:B0-----:R-:W-:Y:S01]  /*8b20*/  IMAD.MOV.U32 R208, RZ, RZ, R131 ;  /* 0x000000ffffd07224 */ /* 0x001fe200078e0083 */
[----:B------:R-:W-:Y:S01]  /*8b30*/  MOV R64, 0x8b70 ;  /* 0x00008b7000407802 */ /* 0x000fe20000000f00 */
[----:B------:R-:W-:-:S02]  /*8b40*/  IMAD.MOV.U32 R211, RZ, RZ, RZ ;  /* 0x000000ffffd37224 */ /* 0x000fc400078e00ff */
[----:B------:R-:W-:Y:S02]  /*8b50*/  IMAD.MOV.U32 R213, RZ, RZ, -0x1 ;  /* 0xffffffffffd57424 */ /* 0x000fe400078e00ff */
[----:B------:R-:W-:Y:S05]  /*8b60*/  CALL.REL.NOINC `($__internal_133_$__cuda_sm70_shflsync_idx_p) ;  /* 0x000007f000007944 */ /* 0x000fea0003c00000 */
[----:B-1----:R-:W-:Y:S01]  /*8b70*/  MOV R65, R206 ;  /* 0x000000ce00417202 */ /* 0x002fe20000000f00 */
[----:B0-----:R-:W-:Y:S05]  /*8b80*/  BRA `(.L_x_3358) ;  /* 0xffffb7d000007947 */ /* 0x001fea000383ffff */
.L_x_3308:
[----:B------:R-:W-:Y:S01]  /*8b90*/  HFMA2.MMA R209, -RZ, RZ, 0, 5.9604644775390625e-08 ;  /* 0x00000001ffd17435 */ /* 0x000fe200000001ff */
[----:B------:R-:W-:Y:S01]  /*8ba0*/  IMAD.MOV.U32 R202, RZ, RZ, R66 ;  /* 0x000000ffffca7224 */ /* 0x000fe200078e0042 */
[----:B------:R-:W-:Y:S01]  /*8bb0*/  MOV R211, 0xffffffff ;  /* 0xffffffff00d37802 */ /* 0x000fe20000000f00 */
[----:B------:R-:W-:Y:S01]  /*8bc0*/  IMAD.MOV.U32 R204, RZ, RZ, 0x1f ;  /* 0x0000001fffcc7424 */ /* 0x000fe200078e00ff */
[----:B------:R-:W-:Y:S02]  /*8bd0*/  MOV R64, 0x8bf0 ;  /* 0x00008bf000407802 */ /* 0x000fe40000000f00 */
[----:B------:R-:W-:Y:S05]  /*8be0*/  CALL.REL.NOINC `($__internal_132_$__cuda_sm70_shflsync_down) ;  /* 0x0000073000007944 */ /* 0x000fea0003c00000 */
[----:B-1----:R-:W-:Y:S01]  /*8bf0*/  IMAD.MOV.U32 R207, RZ, RZ, R202 ;  /* 0x000000ffffcf7224 */ /* 0x002fe200078e00ca */
[----:B0-----:R-:W-:Y:S05]  /*8c00*/  BRA `(.L_x_3359) ;  /* 0xffffbc3000007947 */ /* 0x001fea000383ffff */
.L_x_3309:
[----:B------:R-:W-:Y:S01]  /*8c10*/  HFMA2.MMA R204, -RZ, RZ, 0, 1.847743988037109375e-06 ;  /* 0x0000001fffcc7435 */ /* 0x000fe200000001ff */
[----:B------:R-:W-:Y:S01]  /*8c20*/  MOV R202, R67 ;  /* 0x0000004300ca7202 */ /* 0x000fe20000000f00 */
[----:B------:R-:W-:Y:S01]  /*8c30*/  IMAD.MOV.U32 R209, RZ, RZ, 0x1 ;  /* 0x00000001ffd17424 */ /* 0x000fe200078e00ff */
[----:B------:R-:W-:Y:S01]  /*8c40*/  MOV R64, 0x8c70 ;  /* 0x00008c7000407802 */ /* 0x000fe20000000f00 */
[----:B------:R-:W-:-:S02]  /*8c50*/  IMAD.MOV.U32 R211, RZ, RZ, -0x1 ;  /* 0xffffffffffd37424 */ /* 0x000fc400078e00ff */
[----:B01----:R-:W-:Y:S05]  /*8c60*/  CALL.REL.NOINC `($__internal_132_$__cuda_sm70_shflsync_down) ;  /* 0x000006b000007944 */ /* 0x003fea0003c00000 */
[C---:B------:R-:W-:Y:S01]  /*8c70*/  FMUL.FTZ R65, R66.reuse, R207 ;  /* 0x000000cf42417220 */ /* 0x040fe20000410000 */
[----:B0-----:R-:W-:Y:S01]  /*8c80*/  MOV R209, 0x2 ;  /* 0x0000000200d17802 */ /* 0x001fe20000000f00 */
[C---:B-1----:R-:W-:Y:S01]  /*8c90*/  FFMA.FTZ R202, R66.reuse, R202, R67 ;  /* 0x000000ca42ca7223 */ /* 0x042fe20000010043 */
[----:B------:R-:W-:Y:S01]  /*8ca0*/  MOV R211, 0xffffffff ;  /* 0xffffffff00d37802 */ /* 0x000fe20000000f00 */
[----:B------:R-:W-:Y:S01]  /*8cb0*/  IMAD.MOV.U32 R204, RZ, RZ, 0x1f ;  /* 0x0000001fffcc7424 */ /* 0x000fe200078e00ff */
[----:B------:R-:W-:-:S02]  /*8cc0*/  FSEL R207, R66, R65, !P4 ;  /* 0x0000004142cf7208 */ /* 0x000fc40006000000 */
[----:B------:R-:W-:Y:S02]  /*8cd0*/  FSEL R67, R67, R202, !P4 ;  /* 0x000000ca43437208 */ /* 0x000fe40006000000 */
[----:B------:R-:W-:Y:S01]  /*8ce0*/  MOV R64, 0x8d10 ;  /* 0x00008d1000407802 */ /* 0x000fe20000000f00 */
[----:B------:R-:W-:Y:S02]  /*8cf0*/  IMAD.MOV.U32 R202, RZ, RZ, R207 ;  /* 0x000000ffffca7224 */ /* 0x000fe400078e00cf */
[----:B------:R-:W-:Y:S05]  /*8d00*/  CALL.REL.NOINC `($__internal_132_$__cuda_sm70_shflsync_down) ;  /* 0x0000061000007944 */ /* 0x000fea0003c00000 */
[----:B0-----:R-:W-:Y:S01]  /*8d10*/  HFMA2.MMA R209, -RZ, RZ, 0, 1.1920928955078125e-07 ;  /* 0x00000002ffd17435 */ /* 0x001fe200000001ff */
[----:B-1----:R-:W-:Y:S01]  /*8d20*/  MOV R66, R202 ;  /* 0x000000ca00427202 */ /* 0x002fe20000000f00 */
[----:B------:R-:W-:Y:S01]  /*8d30*/  IMAD.MOV.U32 R202, RZ, RZ, R67 ;  /* 0x000000ffffca7224 */ /* 0x000fe200078e0043 */
[----:B------:R-:W-:Y:S01]  /*8d40*/  MOV R211, 0xffffffff ;  /* 0xffffffff00d37802 */ /* 0x000fe20000000f00 */
[----:B------:R-:W-:Y:S01]  /*8d50*/  IMAD.MOV.U32 R204, RZ, RZ, 0x1f ;  /* 0x0000001fffcc7424 */ /* 0x000fe200078e00ff */
[----:B------:R-:W-:Y:S02]  /*8d60*/  MOV R64, 0x8d80 ;  /* 0x00008d8000407802 */ /* 0x000fe40000000f00 */
[----:B------:R-:W-:Y:S05]  /*8d70*/  CALL.REL.NOINC `($__internal_132_$__cuda_sm70_shflsync_down) ;  /* 0x000005a000007944 */ /* 0x000fea0003c00000 */
[----:B-1----:R-:W-:Y:S01]  /*8d80*/  @!P3 FFMA.FTZ R67, R207, R202, R67 ;  /* 0x000000cacf43b223 */ /* 0x002fe20000010043 */
[----:B0-----:R-:W-:Y:S01]  /*8d90*/  HFMA2.MMA R204, -RZ, RZ, 0, 1.847743988037109375e-06 ;  /* 0x0000001fffcc7435 */ /* 0x001fe200000001ff */
[----:B------:R-:W-:Y:S01]  /*8da0*/  @!P3 FMUL.FTZ R207, R66, R207 ;  /* 0x000000cf42cfb220 */ /* 0x000fe20000410000 */
[----:B------:R-:W-:Y:S01]  /*8db0*/  MOV R64, 0x8e00 ;  /* 0x00008e0000407802 */ /* 0x000fe20000000f00 */
[----:B------:R-:W-:-:S02]  /*8dc0*/  IMAD.MOV.U32 R209, RZ, RZ, 0x4 ;  /* 0x00000004ffd17424 */ /* 0x000fc400078e00ff */
[----:B------:R-:W-:Y:S01]  /*8dd0*/  IMAD.MOV.U32 R211, RZ, RZ, -0x1 ;  /* 0xffffffffffd37424 */ /* 0x000fe200078e00ff */
[----:B------:R-:W-:Y:S02]  /*8de0*/  MOV R202, R207 ;  /* 0x000000cf00ca7202 */ /* 0x000fe40000000f00 */
[----:B------:R-:W-:Y:S05]  /*8df0*/  CALL.REL.NOINC `($__internal_132_$__cuda_sm70_shflsync_down) ;  /* 0x0000052000007944 */ /* 0x000fea0003c00000 */
[----:B0-----:R-:W-:Y:S01]  /*8e00*/  HFMA2.MMA R204, -RZ, RZ, 0, 1.847743988037109375e-06 ;  /* 0x0000001fffcc7435 */ /* 0x001fe200000001ff */
[----:B-1----:R-:W-:Y:S01]  /*8e10*/  IMAD.MOV.U32 R66, RZ, RZ, R202 ;  /* 0x000000ffff427224 */ /* 0x002fe200078e00ca */
[----:B------:R-:W-:Y:S01]  /*8e20*/  MOV R202, R67 ;  /* 0x0000004300ca7202 */ /* 0x000fe20000000f00 */
[----:B------:R-:W-:Y:S01]  /*8e30*/  IMAD.MOV.U32 R209, RZ, RZ, 0x4 ;  /* 0x00000004ffd17424 */ /* 0x000fe200078e00ff */
[----:B------:R-:W-:Y:S01]  /*8e40*/  MOV R64, 0x8e70 ;  /* 0x00008e7000407802 */ /* 0x000fe20000000f00 */
[----:B------:R-:W-:Y:S02]  /*8e50*/  IMAD.MOV.U32 R211, RZ, RZ, -0x1 ;  /* 0xffffffffffd37424 */ /* 0x000fe400078e00ff */
[----:B------:R-:W-:Y:S05]  /*8e60*/  CALL.REL.NOINC `($__internal_132_$__cuda_sm70_shflsync_down) ;  /* 0x000004b000007944 */ /* 0x000fea0003c00000 */
[----:B-1----:R-:W-:Y:S01]  /*8e70*/  @!P2 FFMA.FTZ R67, R207, R202, R67 ;  /* 0x000000cacf43a223 */ /* 0x002fe20000010043 */
[----:B0-----:R-:W-:Y:S01]  /*8e80*/  MOV R209, 0x8 ;  /* 0x0000000800d17802 */ /* 0x001fe20000000f00 */
[----:B------:R-:W-:Y:S01]  /*8e90*/  @!P2 FMUL.FTZ R207, R66, R207 ;  /* 0x000000cf42cfa220 */ /* 0x000fe20000410000 */
[----:B------:R-:W-:Y:S01]  /*8ea0*/  MOV R211, 0xffffffff ;  /* 0xffffffff00d37802 */ /* 0x000fe20000000f00 */
[----:B------:R-:W-:Y:S01]  /*8eb0*/  IMAD.MOV.U32 R204, RZ, RZ, 0x1f ;  /* 0x0000001fffcc7424 */ /* 0x000fe200078e00ff */
[----:B------:R-:W-:Y:S01]  /*8ec0*/  MOV R64, 0x8ef0 ;  /* 0x00008ef000407802 */ /* 0x000fe20000000f00 */
[----:B------:R-:W-:-:S02]  /*8ed0*/  IMAD.MOV.U32 R202, RZ, RZ, R207 ;  /* 0x000000ffffca7224 */ /* 0x000fc400078e00cf */
[----:B------:R-:W-:Y:S05]  /*8ee0*/  CALL.REL.NOINC `($__internal_132_$__cuda_sm70_shflsync_down) ;  /* 0x0000043000007944 */ /* 0x000fea0003c00000 */
[----:B0-----:R-:W-:Y:S01]  /*8ef0*/  HFMA2.MMA R209, -RZ, RZ, 0, 4.76837158203125e-07 ;  /* 0x00000008ffd17435 */ /* 0x001fe200000001ff */
[----:B-1----:R-:W-:Y:S01]  /*8f00*/  MOV R66, R202 ;  /* 0x000000ca00427202 */ /* 0x002fe20000000f00 */
[----:B------:R-:W-:Y:S01]  /*8f10*/  IMAD.MOV.U32 R202, RZ, RZ, R67 ;  /* 0x000000ffffca7224 */ /* 0x000fe200078e0043 */
[----:B------:R-:W-:Y:S01]  /*8f20*/  MOV R211, 0xffffffff ;  /* 0xffffffff00d37802 */ /* 0x000fe20000000f00 */
[----:B------:R-:W-:Y:S01]  /*8f30*/  IMAD.MOV.U32 R204, RZ, RZ, 0x1f ;  /* 0x0000001fffcc7424 */ /* 0x000fe200078e00ff */
[----:B------:R-:W-:-:S02]  /*8f40*/  MOV R64, 0x8f60 ;  /* 0x00008f6000407802 */ /* 0x000fc40000000f00 */
        /* <DEDUP_REMOVED lines=17> */
[----:B0-----:R-:W-:Y:S01]  /*9060*/  MOV R211, RZ ;  /* 0x000000ff00d37202 */ /* 0x001fe20000000f00 */
[----:B------:R-:W-:Y:S01]  /*9070*/  @!P0 FMUL.FTZ R207, R66, R207 ;  /* 0x000000cf42cf8220 */ /* 0x000fe20000410000 */
[----:B------:R-:W-:Y:S01]  /*9080*/  MOV R213, 0xffffffff ;  /* 0xffffffff00d57802 */ /* 0x000fe20000000f00 */
[----:B------:R-:W-:Y:S01]  /*9090*/  IMAD.MOV.U32 R206, RZ, RZ, 0x1f ;  /* 0x0000001fffce7424 */ /* 0x000fe200078e00ff */
[----:B------:R-:W-:Y:S01]  /*90a0*/  MOV R64, 0x90d0 ;  /* 0x000090d000407802 */ /* 0x000fe20000000f00 */
[----:B------:R-:W-:-:S02]  /*90b0*/  IMAD.MOV.U32 R208, RZ, RZ, R207 ;  /* 0x000000ffffd07224 */ /* 0x000fc400078e00cf */
[----:B------:R-:W-:Y:S05]  /*90c0*/  CALL.REL.NOINC `($__internal_133_$__cuda_sm70_shflsync_idx_p) ;  /* 0x0000029000007944 */ /* 0x000fea0003c00000 */
[----:B0-----:R-:W-:Y:S01]  /*90d0*/  HFMA2.MMA R211, -RZ, RZ, 0, 0 ;  /* 0x00000000ffd37435 */ /* 0x001fe200000001ff */
[----:B-1----:R-:W-:Y:S01]  /*90e0*/  MOV R66, R206 ;  /* 0x000000ce00427202 */ /* 0x002fe20000000f00 */
[----:B------:R-:W-:Y:S01]  /*90f0*/  IMAD.MOV.U32 R208, RZ, RZ, R67 ;  /* 0x000000ffffd07224 */ /* 0x000fe200078e0043 */
[----:B------:R-:W-:Y:S01]  /*9100*/  MOV R213, 0xffffffff ;  /* 0xffffffff00d57802 */ /* 0x000fe20000000f00 */
[----:B------:R-:W-:Y:S01]  /*9110*/  IMAD.MOV.U32 R206, RZ, RZ, 0x1f ;  /* 0x0000001fffce7424 */ /* 0x000fe200078e00ff */
[----:B------:R-:W-:-:S02]  /*9120*/  MOV R64, 0x9140 ;  /* 0x0000914000407802 */ /* 0x000fc40000000f00 */
[----:B------:R-:W-:Y:S05]  /*9130*/  CALL.REL.NOINC `($__internal_133_$__cuda_sm70_shflsync_idx_p) ;  /* 0x0000022000007944 */ /* 0x000fea0003c00000 */
[----:B------:R-:W-:Y:S01]  /*9140*/  HFMA2.MMA R209, -RZ, RZ, 0, 5.9604644775390625e-08 ;  /* 0x00000001ffd17435 */ /* 0x000fe200000001ff */
[----:B------:R-:W-:Y:S01]  /*9150*/  IMAD.MOV.U32 R198, RZ, RZ, R66 ;  /* 0x000000ffffc67224 */ /* 0x000fe200078e0042 */
[----:B-1----:R-:W-:Y:S01]  /*9160*/  MOV R200, R206 ;  /* 0x000000ce00c87202 */ /* 0x002fe20000000f00 */
[----:B------:R-:W-:Y:S01]  /*9170*/  IMAD.MOV.U32 R202, RZ, RZ, R207 ;  /* 0x000000ffffca7224 */ /* 0x000fe200078e00cf */
[----:B0-----:R-:W-:Y:S01]  /*9180*/  MOV R211, 0xffffffff ;  /* 0xffffffff00d37802 */ /* 0x001fe20000000f00 */
[----:B------:R-:W-:Y:S01]  /*9190*/  IMAD.MOV.U32 R204, RZ, RZ, 0x1f ;  /* 0x0000001fffcc7424 */ /* 0x000fe200078e00ff */
[----:B------:R-:W-:-:S02]  /*91a0*/  MOV R64, 0x91c0 ;  /* 0x000091c000407802 */ /* 0x000fc40000000f00 */
[----:B------:R-:W-:Y:S05]  /*91b0*/  CALL.REL.NOINC `($__internal_132_$__cuda_sm70_shflsync_down) ;  /* 0x0000016000007944 */ /* 0x000fea0003c00000 */
[----:B0-----:R-:W-:Y:S01]  /*91c0*/  HFMA2.MMA R204, -RZ, RZ, 0, 1.847743988037109375e-06 ;  /* 0x0000001fffcc7435 */ /* 0x001fe200000001ff */
[----:B-1----:R-:W-:Y:S01]  /*91d0*/  IMAD.MOV.U32 R66, RZ, RZ, R202 ;  /* 0x000000ffff427224 */ /* 0x002fe200078e00ca */
[----:B------:R-:W-:Y:S01]  /*91e0*/  MOV R202, R67 ;  /* 0x0000004300ca7202 */ /* 0x000fe20000000f00 */
[----:B------:R-:W-:Y:S01]  /*91f0*/  IMAD.MOV.U32 R209, RZ, RZ, 0x1 ;  /* 0x00000001ffd17424 */ /* 0x000fe200078e00ff */
[----:B------:R-:W-:Y:S01]  /*9200*/  MOV R64, 0x9230 ;  /* 0x0000923000407802 */ /* 0x000fe20000000f00 */
[----:B------:R-:W-:-:S02]  /*9210*/  IMAD.MOV.U32 R211, RZ, RZ, -0x1 ;  /* 0xffffffffffd37424 */ /* 0x000fc400078e00ff */
[----:B------:R-:W-:Y:S05]  /*9220*/  CALL.REL.NOINC `($__internal_132_$__cuda_sm70_shflsync_down) ;  /* 0x000000f000007944 */ /* 0x000fea0003c00000 */
[----:B0-----:R-:W-:Y:S01]  /*9230*/  HFMA2.MMA R211, -RZ, RZ, 0, 0 ;  /* 0x00000000ffd37435 */ /* 0x001fe200000001ff */
[----:B------:R-:W-:Y:S01]  /*9240*/  MOV R207, R66 ;  /* 0x0000004200cf7202 */ /* 0x000fe20000000f00 */
[----:B------:R-:W-:Y:S01]  /*9250*/  IMAD.MOV.U32 R208, RZ, RZ, R130 ;  /* 0x000000ffffd07224 */ /* 0x000fe200078e0082 */
[----:B------:R-:W-:Y:S01]  /*9260*/  MOV R213, 0xffffffff ;  /* 0xffffffff00d57802 */ /* 0x000fe20000000f00 */
[----:B------:R-:W-:Y:S01]  /*9270*/  IMAD.MOV.U32 R206, RZ, RZ, 0x1f ;  /* 0x0000001fffce7424 */ /* 0x000fe200078e00ff */
[----:B------:R-:W-:-:S02]  /*9280*/  MOV R64, 0x92a0 ;  /* 0x000092a000407802 */ /* 0x000fc40000000f00 */
[----:B-1----:R-:W-:Y:S05]  /*9290*/  CALL.REL.NOINC `($__internal_133_$__cuda_sm70_shflsync_idx_p) ;  /* 0x000000c000007944 */ /* 0x002fea0003c00000 */
[----:B-1----:R-:W-:Y:S01]  /*92a0*/  IMAD.MOV.U32 R204, RZ, RZ, R206 ;  /* 0x000000ffffcc7224 */ /* 0x002fe200078e00ce */
[----:B------:R-:W-:Y:S01]  /*92b0*/  HFMA2.MMA R206, -RZ, RZ, 0, 1.847743988037109375e-06 ;  /* 0x0000001fffce7435 */ /* 0x000fe200000001ff */
[----:B0-----:R-:W-:Y:S01]  /*92c0*/  MOV R208, R131 ;  /* 0x0000008300d07202 */ /* 0x001fe20000000f00 */
[----:B------:R-:W-:Y:S01]  /*92d0*/  IMAD.MOV.U32 R211, RZ, RZ, RZ ;  /* 0x000000ffffd37224 */ /* 0x000fe200078e00ff */
[----:B------:R-:W-:Y:S01]  /*92e0*/  MOV R64, 0x9310 ;  /* 0x0000931000407802 */ /* 0x000fe20000000f00 */
[----:B------:R-:W-:-:S02]  /*92f0*/  IMAD.MOV.U32 R213, RZ, RZ, -0x1 ;  /* 0xffffffffffd57424 */ /* 0x000fc400078e00ff */
[----:B------:R-:W-:Y:S05]  /*9300*/  CALL.REL.NOINC `($__internal_133_$__cuda_sm70_shflsync_idx_p) ;  /* 0x0000005000007944 */ /* 0x000fea0003c00000 */
[----:B01----:R-:W-:Y:S05]  /*9310*/  BRA `(.L_x_3360) ;  /* 0xffffb6c000007947 */ /* 0x003fea000383ffff */
        .weak           $__internal_132_$__cuda_sm70_shflsync_down
        .type           $__internal_132_$__cuda_sm70_shflsync_down,@function
        .size           $__internal_132_$__cuda_sm70_shflsync_down,($__internal_133_$__cuda_sm70_shflsync_idx_p - $__internal_132_$__cuda_sm70_shflsync_down)
$__internal_132_$__cuda_sm70_shflsync_down:
[----:B------:R-:W-:Y:S01]  /*9320*/  MOV R65, 0x0 ;  /* 0x0000000000417802 */ /* 0x000fe20000000f00 */
[----:B------:R-:W-:Y:S04]  /*9330*/  WARPSYNC R211 ;  /* 0x000000d300007348 */ /* 0x000fe80003800000 */
[----:B------:R0:W1:Y:S01]  /*9340*/  SHFL.DOWN PT, R202, R202, R209, R204 ;  /* 0x080000d1caca7389 */ /* 0x00006200000e00cc */
[----:B------:R-:W-:Y:S05]  /*9350*/  RET.REL.NODEC R64 `(_Z25selective_scan_bwd_kernelI32Selective_Scan_bwd_kernel_traitsILi64ELi16ELb0ELb1ELb1ELb0ELb0EN3c104HalfEfEEv12SSMParamsBwd) ;  /* 0xffff6ca040007950 */ /* 0x000fea0003c3ffff */
        .weak           $__internal_133_$__cuda_sm70_shflsync_idx_p
        .type           $__internal_133_$__cuda_sm70_shflsync_idx_p,@function
        .size           $__internal_133_$__cuda_sm70_shflsync_idx_p,($__internal_134_$__cuda_sm70_shflsync_up - $__internal_133_$__cuda_sm70_shflsync_idx_p)
$__internal_133_$__cuda_sm70_shflsync_idx_p:
[----:B------:R-:W-:Y:S01]  /*9360*/  IMAD.MOV.U32 R65, RZ, RZ, 0x0 ;  /* 0x00000000ff417424 */ /* 0x000fe200078e00ff */
[----:B------:R-:W-:Y:S04]  /*9370*/  WARPSYNC R213 ;  /* 0x000000d500007348 */ /* 0x000fe80003800000 */
[----:B------:R0:W1:Y:S01]  /*9380*/  SHFL.IDX PT, R206, R208, R211, R206 ;  /* 0x000000d3d0ce7389 */ /* 0x00006200000e00ce */
[----:B------:R-:W-:Y:S05]  /*9390*/  RET.REL.NODEC R64 `(_Z25selective_scan_bwd_kernelI32Selective_Scan_bwd_kernel_traitsILi64ELi16ELb0ELb1ELb1ELb0ELb0EN3c104HalfEfEEv12SSMParamsBwd) ;  /* 0xffff6c6040007950 */ /* 0x000fea0003c3ffff */
        .weak           $__internal_134_$__cuda_sm70_shflsync_up
        .type           $__internal_134_$__cuda_sm70_shflsync_up,@function
        .size           $__internal_134_$__cuda_sm70_shflsync_up,(.L_x_8946 - $__internal_134_$__cuda_sm70_shflsync_up)
$__internal_134_$__cuda_sm70_shflsync_up:
[----:B------:R-:W-:Y:S01]  /*93a0*/  HFMA2.MMA R65, -RZ, RZ, 0, 0 ;  /* 0x00000000ff417435 */ /* 0x000fe200000001ff */
[----:B------:R-:W-:Y:S04]  /*93b0*/  WARPSYNC R213 ;  /* 0x000000d500007348 */ /* 0x000fe80003800000 */
[----:B------:R0:W1:Y:S01]  /*93c0*/  SHFL.UP PT, R202, R202, R211, R204 ;  /* 0x040000d3caca7389 */ /* 0x00006200000e00cc */
[----:B------:R-:W-:Y:S05]  /*93d0*/  RET.REL.NODEC R64 `(_Z25selective_scan_bwd_kernelI32Selective_Scan_bwd_kernel_traitsILi64ELi16ELb0ELb1ELb1ELb0ELb0EN3c104HalfEfEEv12SSMParamsBwd) ;  /* 0xffff6c2040007950 */ /* 0x000fea0003c3ffff */
.L_x_3361:
        /* <DEDUP_REMOVED lines=10> */
.L_x_8946:


//--------------------- .text._Z25selective_scan_bwd_kernelI32Selective_Scan_bwd_kernel_traitsILi64ELi16ELb0ELb1ELb1ELb0ELb1EN3c104HalfEfEEv12SSMParamsBwd --------------------------
	.section	.text._Z25selective_scan_bwd_kernelI32Selective_Scan_bwd_kernel_traitsILi64ELi16ELb0ELb1ELb1ELb0ELb1EN3c104HalfEfEEv12SSMParamsBwd,"ax",@progbits
	.sectioninfo	@"SHI_REGISTERS=254"
	.align	128
        .global         _Z25selective_scan_bwd_kernelI32Selective_Scan_bwd_kernel_traitsILi64ELi16ELb0ELb1ELb1ELb0ELb1EN3c104HalfEfEEv12SSMParamsBwd
        .type           _Z25selective_scan_bwd_kernelI32Selective_Scan_bwd_kernel_traitsILi64ELi16ELb0ELb1ELb1ELb0ELb1EN3c104HalfEfEEv12SSMParamsBwd,@function
        .size           _Z25selective_scan_bwd_kernelI32Selective_Scan_bwd_kernel_traitsILi64ELi16ELb0ELb1ELb1ELb0ELb1EN3c104HalfEfEEv12SSMParamsBwd,(.L_x_8949 - _Z25selective_scan_bwd_kernelI32Selective_Scan_bwd_kernel_traitsILi64ELi16ELb0ELb1ELb1ELb0ELb1EN3c104HalfEfEEv12SSMParamsBwd)
        .other          _Z25selective_scan_bwd_kernelI32Selective_Scan_bwd_kernel_traitsILi64ELi16ELb0ELb1ELb1ELb0ELb1EN3c104HalfEfEEv12SSMParamsBwd,@"STO_CUDA_ENTRY STV_DEFAULT"
_Z25selective_scan_bwd_kernelI32Selective_Scan_bwd_kernel_traitsILi64ELi16ELb0ELb1ELb1ELb0ELb1EN3c104HalfEfEEv12SSMParamsBwd:
.text._Z25selective_scan_bwd_kernelI32Selective_Scan_bwd_kernel_traitsILi64ELi16ELb0ELb1ELb1ELb0ELb1EN3c104HalfEfEEv12SSMParamsBwd:
[----:B------:R-:W-:Y:S02]  /*0000*/  MOV R1, c[0x0][0x28] ;  /* 0x00000a0000017a02 */ /* 0x000fe40000000f00 */
[----:B------:R-:W-:Y:S01]  /*0010*/  IABS R17, c[0x0][0x178] ;  /* 0x00005e0000117a13 */ /* 0x000fe20000000000 */
[----:B------:R-:W0:Y:S01]  /*0020*/  S2R R169, SR_CTAID.Y ;  /* 0x0000000000a97919 */ /* 0x000e220000002600 */
[----:B------:R-:W-:Y:S01]  /*0030*/  ISETP.NE.U32.AND P0, PT, RZ, c[0x0][0x238], PT ;  /* 0x00008e00ff007a0c */ /* 0x000fe20003f05070 */
[----:B------:R-:W-:Y:S01]  /*0040*/  CS2R R166, SRZ ;  /* 0x0000000000a67805 */ /* 0x000fe2000001ff00 */
[----:B------:R-:W1:Y:S01]  /*0050*/  I2F.RP R0, R17 ;  /* 0x0000001100007306 */ /* 0x000e620000209400 */
[----:B------:R-:W-:Y:S01]  /*0060*/  ULDC.64 UR12, c[0x0][0x118] ;  /* 0x00004600000c7ab9 */ /* 0x000fe20000000a00 */
[----:B------:R-:W-:Y:S02]  /*0070*/  ISETP.NE.AND.EX P0, PT, RZ, c[0x0][0x23c], PT, P0 ;  /* 0x00008f00ff007a0c */ /* 0x000fe40003f05300 */
        /* <DEDUP_REMOVED lines=9> */
[C---:B------:R-:W-:Y:S01]  /*0110*/  @P1 LEA.HI.X R5, R169.reuse, c[0x0][0x254], R168, 0x2, P3 ;  /* 0x00009500a9051a11 */ /* 0x040fe200018f14a8 */
[----:B------:R0:W5:Y:S01]  /*0120*/  @P0 LDG.E R167, [R2.64] ;  /* 0x0000000c02a70981 */ /* 0x000162000c1e1900 */
[----:B-1----:R-:W-:Y:S01]  /*0130*/  IADD3 R6, R0, 0xffffffe, RZ ;  /* 0x0ffffffe00067810 */ /* 0x002fe20007ffe0ff */
[----:B------:R-:W-:Y:S01]  /*0140*/  IMAD R10, R164, c[0x0][0x1e0], RZ ;  /* 0x00007800a40a7a24 */ /* 0x000fe200078e02ff */
[----:B------:R-:W-:Y:S01]  /*0150*/  LOP3.LUT R16, R169, c[0x0][0x178], RZ, 0x3c, !PT ;  /* 0x00005e00a9107a12 */ /* 0x000fe200078e3cff */
[----:B------:R1:W5:Y:S01]  /*0160*/  @P1 LDG.E R166, [R4.64] ;  /* 0x0000000c04a61981 */ /* 0x000362000c1e1900 */
[----:B------:R2:W3:Y:S01]  /*0170*/  F2I.FTZ.U32.TRUNC.NTZ R7, R6 ;  /* 0x0000000600077305 */ /* 0x0004e2000021f000 */
[C---:B------:R-:W-:Y:S01]  /*0180*/  IMAD R13, R165.reuse, c[0x0][0x1e4], R10 ;  /* 0x00007900a50d7a24 */ /* 0x040fe200078e020a */
[----:B------:R-:W-:Y:S01]  /*0190*/  ISETP.GE.AND P1, PT, R16, RZ, PT ;  /* 0x000000ff1000720c */ /* 0x000fe20003f26270 */
[C---:B------:R-:W-:Y:S01]  /*01a0*/  IMAD R12, R164.reuse, c[0x0][0x278], RZ ;  /* 0x00009e00a40c7a24 */ /* 0x040fe200078e02ff */
[----:B------:R-:W-:Y:S01]  /*01b0*/  ISETP.NE.AND P0, PT, RZ, c[0x0][0x178], PT ;  /* 0x00005e00ff007a0c */ /* 0x000fe20003f05270 */
[C---:B------:R-:W-:Y:S01]  /*01c0*/  IMAD R14, R164.reuse, c[0x0][0x190], RZ ;  /* 0x00006400a40e7a24 */ /* 0x040fe200078e02ff */
[----:B0-----:R-:W-:Y:S01]  /*01d0*/  IABS R2, R169 ;  /* 0x000000a900027213 */ /* 0x001fe20000000000 */
[----:B------:R-:W-:Y:S01]  /*01e0*/  IMAD R18, R164, c[0x0][0x1b0], RZ ;  /* 0x00006c00a4127a24 */ /* 0x000fe200078e02ff */
[----:B------:R-:W-:Y:S01]  /*01f0*/  CS2R R122, SRZ ;  /* 0x00000000007a7805 */ /* 0x000fe2000001ff00 */
[----:B--2---:R-:W-:Y:S01]  /*0200*/  HFMA2.MMA R6, -RZ, RZ, 0, 0 ;  /* 0x00000000ff067435 */ /* 0x004fe200000001ff */
[----:B-1----:R-:W-:Y:S01]  /*0210*/  IMAD.WIDE.U32 R4, R165, c[0x0][0x1e0], RZ ;  /* 0x00007800a5047a25 */ /* 0x002fe200078e00ff */
[----:B------:R-:W-:Y:S01]  /*0220*/  CS2R R120, SRZ ;  /* 0x0000000000787805 */ /* 0x000fe2000001ff00 */
[----:B------:R-:W-:-:S02]  /*0230*/  CS2R R160, SRZ ;  /* 0x0000000000a07805 */ /* 0x000fc4000001ff00 */
[----:B------:R-:W-:Y:S02]  /*0240*/  IMAD.IADD R5, R5, 0x1, R13 ;  /* 0x0000000105057824 */ /* 0x000fe400078e020d */
[--C-:B---3--:R-:W-:Y:S02]  /*0250*/  IMAD.MOV R8, RZ, RZ, -R7.reuse ;  /* 0x000000ffff087224 */ /* 0x108fe400078e0a07 */
[----:B------:R-:W-:Y:S02]  /*0260*/  IMAD.MOV.U32 R13, RZ, RZ, c[0x0][0x174] ;  /* 0x00005d00ff0d7624 */ /* 0x000fe400078e00ff */
[----:B------:R-:W-:Y:S02]  /*0270*/  IMAD R3, R8, R17, RZ ;  /* 0x0000001108037224 */ /* 0x000fe400078e02ff */
[----:B------:R-:W-:Y:S01]  /*0280*/  IMAD R8, R164, c[0x0][0x1d0], RZ ;  /* 0x00007400a4087a24 */ /* 0x000fe200078e02ff */
[----:B------:R-:W-:Y:S01]  /*0290*/  ISETP.GE.AND P3, PT, R13, 0x1, PT ;  /* 0x000000010d00780c */ /* 0x000fe20003f66270 */
[----:B------:R-:W-:Y:S01]  /*02a0*/  IMAD.HI.U32 R7, R7, R3, R6 ;  /* 0x0000000307077227 */ /* 0x000fe200078e0006 */
[----:B------:R-:W-:-:S03]  /*02b0*/  LEA R13, R13, 0xfffffc00, 0xa ;  /* 0xfffffc000d0d7811 */ /* 0x000fc600078e50ff */
[----:B------:R-:W-:Y:S02]  /*02c0*/  IMAD R11, R165, c[0x0][0x1d4], R8 ;  /* 0x00007500a50b7a24 */ /* 0x000fe400078e0208 */
[----:B------:R-:W-:-:S04]  /*02d0*/  IMAD.HI.U32 R163, R7, R2, RZ ;  /* 0x0000000207a37227 */ /* 0x000fc800078e00ff */
[----:B------:R-:W-:Y:S02]  /*02e0*/  IMAD.MOV R0, RZ, RZ, -R163 ;  /* 0x000000ffff007224 */ /* 0x000fe400078e0aa3 */
[----:B------:R-:W-:-:S04]  /*02f0*/  IMAD.WIDE.U32 R6, R165, c[0x0][0x278], RZ ;  /* 0x00009e00a5067a25 */ /* 0x000fc800078e00ff */
[----:B------:R-:W-:Y:S02]  /*0300*/  IMAD R0, R17, R0, R2 ;  /* 0x0000000011007224 */ /* 0x000fe400078e0202 */
[----:B------:R-:W-:-:S03]  /*0310*/  IMAD.WIDE.U32 R2, R165, c[0x0][0x1d0], RZ ;  /* 0x00007400a5027a25 */ /* 0x000fc600078e00ff */
[----:B------:R-:W-:Y:S01]  /*0320*/  ISETP.GT.U32.AND P4, PT, R17, R0, PT ;  /* 0x000000001100720c */ /* 0x000fe20003f84070 */
[----:B------:R-:W-:Y:S01]  /*0330*/  IMAD.WIDE.U32 R8, R165, c[0x0][0x190], RZ ;  /* 0x00006400a5087a25 */ /* 0x000fe200078e00ff */
[----:B------:R-:W-:-:S03]  /*0340*/  IADD3 R3, R3, R11, RZ ;  /* 0x0000000b03037210 */ /* 0x000fc60007ffe0ff */
[C---:B------:R-:W-:Y:S02]  /*0350*/  IMAD R11, R165.reuse, c[0x0][0x27c], R12 ;  /* 0x00009f00a50b7a24 */ /* 0x040fe400078e020c */
[----:B------:R-:W-:Y:S02]  /*0360*/  IMAD R15, R165, c[0x0][0x194], R14 ;  /* 0x00006500a50f7a24 */ /* 0x000fe400078e020e */
[----:B------:R-:W-:Y:S01]  /*0370*/  IMAD R12, R168, c[0x0][0x1e8], RZ ;  /* 0x00007a00a80c7a24 */ /* 0x000fe200078e02ff */
[----:B------:R-:W-:Y:S01]  /*0380*/  IADD3 R7, R7, R11, RZ ;  /* 0x0000000b07077210 */ /* 0x000fe20007ffe0ff */
[----:B------:R-:W-:Y:S02]  /*0390*/  IMAD.WIDE.U32 R4, R169, c[0x0][0x1e8], R4 ;  /* 0x00007a00a9047a25 */ /* 0x000fe400078e0004 */
[-C--:B------:R-:W-:Y:S02]  /*03a0*/  @!P4 IADD3 R0, R0, -R17.reuse, RZ ;  /* 0x800000110000c210 */ /* 0x080fe40007ffe0ff */
[----:B------:R-:W-:Y:S01]  /*03b0*/  @!P4 IADD3 R163, R163, 0x1, RZ ;  /* 0x00000001a3a3c810 */ /* 0x000fe20007ffe0ff */
[----:B------:R-:W-:Y:S01]  /*03c0*/  IMAD R14, R168, c[0x0][0x280], RZ ;  /* 0x0000a000a80e7a24 */ /* 0x000fe200078e02ff */
[----:B------:R-:W-:Y:S01]  /*03d0*/  ISETP.GE.U32.AND P2, PT, R0, R17, PT ;  /* 0x000000110000720c */ /* 0x000fe20003f46070 */
[----:B------:R-:W-:-:S02]  /*03e0*/  IMAD R0, R168, c[0x0][0x1d8], RZ ;  /* 0x00007600a8007a24 */ /* 0x000fc400078e02ff */
[----:B------:R-:W-:-:S04]  /*03f0*/  IMAD.WIDE.U32 R2, R169, c[0x0][0x1d8], R2 ;  /* 0x00007600a9027a25 */ /* 0x000fc800078e0002 */
[----:B------:R-:W-:Y:S01]  /*0400*/  IMAD.IADD R9, R9, 0x1, R15 ;  /* 0x0000000109097824 */ /* 0x000fe200078e020f */
[----:B------:R-:W-:Y:S01]  /*0410*/  SHF.R.S32.HI R15, RZ, 0x1f, R13 ;  /* 0x0000001fff0f7819 */ /* 0x000fe2000001140d */
[----:B------:R-:W-:Y:S01]  /*0420*/  IMAD R19, R169, c[0x0][0x1dc], R0 ;  /* 0x00007700a9137a24 */ /* 0x000fe200078e0200 */
[----:B------:R-:W-:Y:S01]  /*0430*/  IADD3 R0, P4, R13, R4, RZ ;  /* 0x000000040d007210 */ /* 0x000fe20007f9e0ff */
[----:B------:R-:W-:Y:S02]  /*0440*/  IMAD R12, R169, c[0x0][0x1ec], R12 ;  /* 0x00007b00a90c7a24 */ /* 0x000fe400078e020c */
[----:B------:R-:W-:Y:S01]  /*0450*/  @P2 IADD3 R163, R163, 0x1, RZ ;  /* 0x00000001a3a32810 */ /* 0x000fe20007ffe0ff */
[----:B------:R-:W-:Y:S02]  /*0460*/  IMAD.WIDE.U32 R6, R169, c[0x0][0x280], R6 ;  /* 0x0000a000a9067a25 */ /* 0x000fe400078e0006 */
[----:B------:R-:W-:Y:S02]  /*0470*/  IADD3.X R17, R15, R5, R12, P4, !PT ;  /* 0x000000050f117210 */ /* 0x000fe400027fe40c */
[----:B------:R-:W-:Y:S01]  /*0480*/  @!P1 IADD3 R163, -R163, RZ, RZ ;  /* 0x000000ffa3a39210 */ /* 0x000fe20007ffe1ff */
[----:B------:R-:W-:Y:S01]  /*0490*/  IMAD R16, R169, c[0x0][0x284], R14 ;  /* 0x0000a100a9107a24 */ /* 0x000fe200078e020e */
[----:B------:R-:W-:Y:S01]  /*04a0*/  @!P0 LOP3.LUT R163, RZ, c[0x0][0x178], RZ, 0x33, !PT ;  /* 0x00005e00ffa38a12 */ /* 0x000fe200078e33ff */
[----:B------:R-:W-:Y:S01]  /*04b0*/  IMAD.WIDE.U32 R10, R165, c[0x0][0x1b0], RZ ;  /* 0x00006c00a50a7a25 */ /* 0x000fe200078e00ff */
[----:B------:R-:W-:-:S02]  /*04c0*/  IADD3 R14, P2, R13, R2, RZ ;  /* 0x000000020d0e7210 */ /* 0x000fc40007f5e0ff */
[----:B------:R-:W-:Y:S01]  /*04d0*/  IADD3 R4, P5, R13, R6, RZ ;  /* 0x000000060d047210 */ /* 0x000fe20007fbe0ff */
[----:B------:R-:W-:Y:S01]  /*04e0*/  IMAD.WIDE.U32 R8, R163, c[0x0][0x1a8], R8 ;  /* 0x00006a00a3087a25 */ /* 0x000fe200078e0008 */
[----:B------:R-:W-:Y:S02]  /*04f0*/  LEA R5, P1, R0, c[0x0][0x248], 0x1 ;  /* 0x0000920000057a11 */ /* 0x000fe400078208ff */
[----:B------:R-:W-:Y:S01]  /*0500*/  SHF.R.S32.HI R162, RZ, 0x1f, R163 ;  /* 0x0000001fffa27819 */ /* 0x000fe200000114a3 */
[----:B------:R-:W-:Y:S01]  /*0510*/  IMAD R21, R165, c[0x0][0x1b4], R18 ;  /* 0x00006d00a5157a24 */ /* 0x000fe200078e0212 */
[----:B------:R-:W-:Y:S02]  /*0520*/  IADD3.X R19, R15, R3, R19, P2, !PT ;  /* 0x000000030f137210 */ /* 0x000fe400017fe413 */
[----:B------:R-:W-:Y:S01]  /*0530*/  LEA R12, P0, R14, c[0x0][0x240], 0x1 ;  /* 0x000090000e0c7a11 */ /* 0x000fe200078008ff */
[----:B------:R-:W-:Y:S01]  /*0540*/  IMAD.IADD R11, R11, 0x1, R21 ;  /* 0x000000010b0b7824 */ /* 0x000fe200078e0215 */
[----:B------:R-:W-:Y:S01]  /*0550*/  IADD3.X R7, R15, R7, R16, P5, !PT ;  /* 0x000000070f077210 */ /* 0x000fe20002ffe410 */
[----:B------:R-:W-:Y:S01]  /*0560*/  IMAD R2, R162, c[0x0][0x1c8], RZ ;  /* 0x00007200a2027a24 */ /* 0x000fe200078e02ff */
[----:B------:R-:W-:Y:S01]  /*0570*/  LEA R3, P2, R4, c[0x0][0x308], 0x1 ;  /* 0x0000c20004037a11 */ /* 0x000fe200078408ff */
[----:B------:R-:W-:Y:S01]  /*0580*/  IMAD.WIDE.U32 R10, R163, c[0x0][0x1c8], R10 ;  /* 0x00007200a30a7a25 */ /* 0x000fe200078e000a */
[----:B------:R-:W-:-:S02]  /*0590*/  LEA.HI.X R6, R0, c[0x0][0x24c], R17, 0x1, P1 ;  /* 0x0000930000067a11 */ /* 0x000fc400008f0c11 */
[----:B------:R-:W-:Y:S01]  /*05a0*/  LEA.HI.X R14, R14, c[0x0][0x244], R19, 0x1, P0 ;  /* 0x000091000e0e7a11 */ /* 0x000fe200000f0c13 */
[----:B------:R-:W-:Y:S01]  /*05b0*/  IMAD R0, R162, c[0x0][0x1a8], RZ ;  /* 0x00006a00a2007a24 */ /* 0x000fe200078e02ff */
[----:B------:R-:W-:Y:S01]  /*05c0*/  ISETP.NE.U32.AND P0, PT, RZ, c[0x0][0x260], PT ;  /* 0x00009800ff007a0c */ /* 0x000fe20003f05070 */
[C---:B------:R-:W-:Y:S01]  /*05d0*/  IMAD R17, R163.reuse, c[0x0][0x1cc], R2 ;  /* 0x00007300a3117a24 */ /* 0x040fe200078e0202 */
[----:B------:R-:W-:Y:S01]  /*05e0*/  LEA.HI.X R4, R4, c[0x0][0x30c], R7, 0x1, P2 ;  /* 0x0000c30004047a11 */ /* 0x000fe200010f0c07 */
[----:B------:R-:W-:Y:S01]  /*05f0*/  IMAD R7, R163, c[0x0][0x1ac], R0 ;  /* 0x00006b00a3077a24 */ /* 0x000fe200078e0200 */
[----:B------:R-:W-:Y:S01]  /*0600*/  ISETP.NE.AND.EX P0, PT, RZ, c[0x0][0x264], PT, P0 ;  /* 0x00009900ff007a0c */ /* 0x000fe20003f05300 */
[----:B------:R-:W-:Y:S01]  /*0610*/  IMAD.IADD R2, R11, 0x1, R17 ;  /* 0x000000010b027824 */ /* 0x000fe200078e0211 */
[----:B------:R-:W-:Y:S02]  /*0620*/  IADD3 R157, P5, R13, R8, RZ ;  /* 0x000000080d9d7210 */ /* 0x000fe40007fbe0ff */
[----:B------:R-:W-:-:S02]  /*0630*/  IADD3 R0, R9, R7, RZ ;  /* 0x0000000709007210 */ /* 0x000fc40007ffe0ff */
[----:B------:R-:W-:Y:S02]  /*0640*/  ISETP.NE.U32.AND P1, PT, RZ, c[0x0][0x328], PT ;  /* 0x0000ca00ff007a0c */ /* 0x000fe40003f25070 */
[----:B------:R-:W-:Y:S02]  /*0650*/  ISETP.NE.U32.AND P2, PT, RZ, c[0x0][0x348], PT ;  /* 0x0000d200ff007a0c */ /* 0x000fe40003f45070 */
[----:B------:R-:W-:Y:S02]  /*0660*/  IADD3.X R0, R15, R0, RZ, P5, !PT ;  /* 0x000000000f007210 */ /* 0x000fe40002ffe4ff */
[----:B------:R-:W-:Y:S02]  /*0670*/  LEA R158, P5, R157, c[0x0][0x228], 0x1 ;  /* 0x00008a009d9e7a11 */ /* 0x000fe400078a08ff */
[----:B------:R-:W-:Y:S02]  /*0680*/  ISETP.NE.AND.EX P1, PT, RZ, c[0x0][0x32c], PT, P1 ;  /* 0x0000cb00ff007a0c */ /* 0x000fe40003f25310 */
[----:B------:R-:W-:-:S02]  /*0690*/  ISETP.NE.AND.EX P2, PT, RZ, c[0x0][0x34c], PT, P2 ;  /* 0x0000d300ff007a0c */ /* 0x000fc40003f45320 */
[----:B------:R-:W-:Y:S01]  /*06a0*/  LEA.HI.X R157, R157, c[0x0][0x22c], R0, 0x1, P5 ;  /* 0x00008b009d9d7a11 */ /* 0x000fe200028f0c00 */
[----:B------:R-:W-:Y:S01]  /*06b0*/  @P0 IMAD R0, R165, c[0x0][0x164], R169 ;  /* 0x00005900a5000a24 */ /* 0x000fe200078e02a9 */
[----:B------:R-:W-:Y:S02]  /*06c0*/  IADD3 R13, P4, R13, R10, RZ ;  /* 0x0000000a0d0d7210 */ /* 0x000fe40007f9e0ff */
[----:B------:R-:W-:Y:S01]  /*06d0*/  @P0 MOV R125, 0x8 ;  /* 0x00000008007d0802 */ /* 0x000fe20000000f00 */
[----:B------:R-:W-:Y:S01]  /*06e0*/  @P0 IMAD R0, R0, c[0x0][0x174], RZ ;  /* 0x00005d0000000a24 */ /* 0x000fe200078e02ff */
[----:B------:R-:W-:Y:S01]  /*06f0*/  LEA R156, P6, R13, c[0x0][0x230], 0x1 ;  /* 0x00008c000d9c7a11 */ /* 0x000fe200078c08ff */
[----:B------:R-:W-:Y:S02]  /*0700*/  IMAD.X R2, R15, 0x1, R2, P4 ;  /* 0x000000010f027824 */ /* 0x000fe400020e0602 */
[----:B------:R-:W-:Y:S01]  /*0710*/  @P0 IMAD R0, R0, c[0x0][0x16c], RZ ;  /* 0x00005b0000000a24 */ /* 0x000fe200078e02ff */
[----:B------:R-:W-:-:S02]  /*0720*/  @P1 LEA R122, P4, R169, c[0x0][0x328], 0x2 ;  /* 0x0000ca00a97a1a11 */ /* 0x000fc400078810ff */
[----:B------:R-:W-:Y:S01]  /*0730*/  @P2 LEA R120, P5, R169, c[0x0][0x348], 0x2 ;  /* 0x0000d200a9782a11 */ /* 0x000fe200078a10ff */
[----:B------:R-:W-:Y:S01]  /*0740*/  @P0 IMAD.WIDE R124, R0, R125, c[0x0][0x260] ;  /* 0x00009800007c0625 */ /* 0x000fe200078e027d */
[----:B------:R-:W-:Y:S01]  /*0750*/  LEA.HI.X R155, R13, c[0x0][0x234], R2, 0x1, P6 ;  /* 0x00008d000d9b7a11 */ /* 0x000fe200030f0c02 */
[----:B------:R-:W-:Y:S01]  /*0760*/  @!P0 CS2R R124, SRZ ;  /* 0x00000000007c8805 */ /* 0x000fe2000001ff00 */
[C-C-:B------:R-:W-:Y:S02]  /*0770*/  @P1 LEA.HI.X R123, R169.reuse, c[0x0][0x32c], R168.reuse, 0x2, P4 ;  /* 0x0000cb00a97b1a11 */ /* 0x140fe400020f14a8 */
[----:B------:R-:W-:Y:S01]  /*0780*/  @P2 LEA.HI.X R121, R169, c[0x0][0x34c], R168, 0x2, P5 ;  /* 0x0000d300a9792a11 */ /* 0x000fe200028f14a8 */
[----:B------:R-:W-:Y:S05]  /*0790*/  @!P3 BRA `(.L_x_3362) ;  /* 0x00009f100000b947 */ /* 0x000fea0003800000 */
[----:B------:R-:W0:Y:S01]  /*07a0*/  S2R R159, SR_TID.X ;  /* 0x00000000009f7919 */ /* 0x000e220000002100 */
[----:B------:R1:W2:Y:S01]  /*07b0*/  R2UR UR18, R12 ;  /* 0x000000000c1273c2 */ /* 0x0002a200000e0000 */
[----:B------:R-:W-:Y:S01]  /*07c0*/  CS2R R160, SRZ ;  /* 0x0000000000a07805 */ /* 0x000fe2000001ff00 */
[----:B------:R-:W-:Y:S01]  /*07d0*/  MOV R153, RZ ;  /* 0x000000ff00997202 */ /* 0x000fe20000000f00 */
[----:B------:R-:W3:Y:S05]  /*07e0*/  S2R R154, SR_LANEID ;  /* 0x00000000009a7919 */ /* 0x000eea0000000000 */
[----:B------:R1:W4:Y:S08]  /*07f0*/  R2UR UR19, R14 ;  /* 0x000000000e1373c2 */ /* 0x00033000000e0000 */
[----:B------:R1:W1:Y:S01]  /*0800*/  R2UR UR16, R5 ;  /* 0x00000000051073c2 */ /* 0x00026200000e0000 */
[----:B0-----:R-:W-:-:S07]  /*0810*/  IMAD.SHL.U32 R0, R159, 0x10, RZ ;  /* 0x000000109f007824 */ /* 0x001fce00078e00ff */
[----:B------:R0:W0:Y:S01]  /*0820*/  R2UR UR17, R6 ;  /* 0x00000000061173c2 */ /* 0x00002200000e0000 */
[--C-:B------:R-:W-:Y:S02]  /*0830*/  SHF.R.S32.HI R2, RZ, 0x1f, R159.reuse ;  /* 0x0000001fff027819 */ /* 0x100fe4000001149f */
[----:B------:R-:W-:Y:S02]  /*0840*/  LOP3.LUT R152, R159, 0x1f, RZ, 0xc0, !PT ;  /* 0x0000001f9f987812 */ /* 0x000fe400078ec0ff */
[----:B------:R-:W-:Y:S02]  /*0850*/  LOP3.LUT R0, R0, 0xfffffe00, RZ, 0xc0, !PT ;  /* 0xfffffe0000007812 */ /* 0x000fe400078ec0ff */
[----:B------:R-:W-:Y:S01]  /*0860*/  LEA.HI R2, R2, R159, RZ, 0x5 ;  /* 0x0000009f02027211 */ /* 0x000fe200078f28ff */
[----:B------:R0:W0:Y:S01]  /*0870*/  R2UR UR14, R3 ;  /* 0x00000000030e73c2 */ /* 0x00002200000e0000 */
[----:B------:R-:W-:Y:S02]  /*0880*/  LOP3.LUT R118, R0, 0x1f, R159, 0xf8, !PT ;  /* 0x0000001f00767812 */ /* 0x000fe400078ef89f */
        /* <DEDUP_REMOVED lines=18> */
.L_x_3421:
[----:B------:R-:W-:Y:S01]  /*09b0*/  IADD3 R129, -R153, c[0x0][0x174], RZ ;  /* 0x00005d0099817a10 */ /* 0x000fe20007ffe1ff */
[----:B------:R-:W-:Y:S01]  /*09c0*/  BAR.SYNC.DEFER_BLOCKING 0x0 ;  /* 0x0000000000007b1d */ /* 0x000fe20000010000 */
[----:B------:R-:W-:Y:S02]  /*09d0*/  LEA R2, P3, R118, UR18, 0x1 ;  /* 0x0000001276027c11 */ /* 0x000fe4000f8608ff */
[----:B------:R-:W-:-:S02]  /*09e0*/  LEA R116, R129, 0xfffffc00, 0xa ;  /* 0xfffffc0081747811 */ /* 0x000fc400078e50ff */
[----:B------:R-:W-:Y:S02]  /*09f0*/  PRMT R5, RZ, 0x7610, R5 ;  /* 0x00007610ff057816 */ /* 0x000fe40000000005 */
[----:B------:R-:W-:Y:S02]  /*0a00*/  IADD3 R9, -R116, c[0x0][0x168], RZ ;  /* 0x00005a0074097a10 */ /* 0x000fe40007ffe1ff */
[----:B------:R-:W-:Y:S02]  /*0a10*/  PRMT R0, RZ, 0x7610, R0 ;  /* 0x00007610ff007816 */ /* 0x000fe40000000000 */
[-C--:B------:R-:W-:Y:S02]  /*0a20*/  ISETP.GE.AND P2, PT, R118, R9.reuse, PT ;  /* 0x000000097600720c */ /* 0x080fe40003f46270 */
        /* <DEDUP_REMOVED lines=46> */
[----:B------:R-:W-:-:S05]  /*0d10*/  IMAD.SHL.U32 R128, R159, 0x10, RZ ;  /* 0x000000109f807824 */ /* 0x000fca00078e00ff */
        /* <DEDUP_REMOVED lines=12> */
[C---:B0-----:R-:W-:Y:S02]  /*0de0*/  IADD3 R3, R18.reuse, 0xe0, RZ ;  /* 0x000000e012037810 */ /* 0x041fe40007ffe0ff */
[----:B------:R-:W-:Y:S02]  /*0df0*/  IADD3 R35, R18, 0x100, RZ ;  /* 0x0000010012237810 */ /* 0x000fe40007ffe0ff */
[----:B------:R-:W-:-:S02]  /*0e00*/  LEA.HI.SX32 R27, R27, R18, 0x1b ;  /* 0x000000121b1b7211 */ /* 0x000fc400078fdaff */
[-C--:B------:R-:W-:Y:S01]  /*0e10*/  LEA.HI.SX32 R29, R29, R18.reuse, 0x1b ;  /* 0x000000121d1d7211 */ /* 0x080fe200078fdaff */
[----:B------:R-:W-:Y:S01]  /*0e20*/  IMAD.SHL.U32 R112, R25, 0x2, RZ ;  /* 0x0000000219707824 */ /* 0x000fe200078e00ff */
[C---:B------:R-:W-:Y:S02]  /*0e30*/  IADD3 R37, R18.reuse, 0x120, RZ ;  /* 0x0000012012257810 */ /* 0x040fe40007ffe0ff */
        /* <DEDUP_REMOVED lines=30> */
[----:B------:R-:W-:Y:S01]  /*1020*/  SHF.L.U32 R99, R49, 0x1, RZ ;  /* 0x0000000131637819 */ /* 0x000fe200000006ff */
[C---:B------:R-:W-:Y:S01]  /*1030*/  IMAD.SHL.U32 R97, R118.reuse, 0x2, RZ ;  /* 0x0000000276617824 */ /* 0x040fe200078e00ff */
[-C--:B------:R-:W-:Y:S02]  /*1040*/  ISETP.GE.AND P2, PT, R118, R9.reuse, PT ;  /* 0x000000097600720c */ /* 0x080fe40003f46270 */
[-C--:B------:R-:W-:Y:S02]  /*1050*/  ISETP.GE.AND P1, PT, R150, R9.reuse, PT ;  /* 0x000000099600720c */ /* 0x080fe40003f26270 */
[----:B------:R-:W-:Y:S02]  /*1060*/  SHF.L.U64.HI R98, R118, 0x1, R119 ;  /* 0x0000000176627819 */ /* 0x000fe40000010277 */
[----:B------:R-:W-:Y:S02]  /*1070*/  IADD3 R2, P0, R97, UR16, RZ ;  /* 0x0000001061027c10 */ /* 0x000fe4000ff1e0ff */
[----:B------:R-:W-:-:S02]  /*1080*/  ISETP.GE.AND P4, PT, R148, R9, PT ;  /* 0x000000099400720c */ /* 0x000fc40003f86270 */
[----:B------:R-:W-:Y:S02]  /*1090*/  IADD3.X R3, R98, UR17, RZ, P0, !PT ;  /* 0x0000001162037c10 */ /* 0x000fe400087fe4ff */
[-C--:B------:R-:W-:Y:S02]  /*10a0*/  ISETP.GE.AND P0, PT, R149, R9.reuse, PT ;  /* 0x000000099500720c */ /* 0x080fe40003f06270 */
[-C--:B------:R-:W-:Y:S02]  /*10b0*/  ISETP.GE.AND P6, PT, R147, R9.reuse, PT ;  /* 0x000000099300720c */ /* 0x080fe40003fc6270 */
[-C--:B------:R-:W-:Y:S02]  /*10c0*/  ISETP.GE.AND P5, PT, R146, R9.reuse, PT ;  /* 0x000000099200720c */ /* 0x080fe40003fa6270 */
[----:B------:R-:W-:Y:S01]  /*10d0*/  ISETP.GE.AND P3, PT, R145, R9, PT ;  /* 0x000000099100720c */ /* 0x000fe20003f66270 */
[----:B--2---:R-:W-:Y:S04]  /*10e0*/  STS.U16 [R114], R5 ;  /* 0x0000000572007388 */ /* 0x004fe80000000400 */
[----:B---3--:R0:W-:Y:S04]  /*10f0*/  STS.U16 [R113+0x40], R0 ;  /* 0x0000400071007388 */ /* 0x0081e80000000400 */
[----:B----4-:R-:W-:Y:S01]  /*1100*/  STS.U16 [R112+0x80], R7 ;  /* 0x0000800770007388 */ /* 0x010fe20000000400 */
[----:B0-----:R-:W-:-:S03]  /*1110*/  LEA R0, R154, R115, 0x4 ;  /* 0x000000739a007211 */ /* 0x001fc600078e20ff */
[----:B------:R0:W-:Y:S01]  /*1120*/  STS.U16 [R111+0xc0], R4 ;  /* 0x0000c0046f007388 */ /* 0x0001e20000000400 */
[----:B------:R-:W-:-:S03]  /*1130*/  LEA.HI.SX32 R0, R0, R0, 0x1b ;  /* 0x0000000000007211 */ /* 0x000fc600078fdaff */
[----:B------:R-:W-:Y:S04]  /*1140*/  STS.U16 [R110+0x100], R11 ;  /* 0x0001000b6e007388 */ /* 0x000fe80000000400 */
[----:B------:R1:W-:Y:S04]  /*1150*/  STS.U16 [R109+0x140], R6 ;  /* 0x000140066d007388 */ /* 0x0003e80000000400 */
[----:B------:R-:W-:Y:S04]  /*1160*/  STS.U16 [R108+0x180], R13 ;  /* 0x0001800d6c007388 */ /* 0x000fe80000000400 */
[----:B------:R2:W-:Y:S04]  /*1170*/  STS.U16 [R107+0x1c0], R8 ;  /* 0x0001c0086b007388 */ /* 0x0005e80000000400 */
[----:B------:R-:W-:Y:S01]  /*1180*/  STS.U16 [R106+0x200], R15 ;  /* 0x0002000f6a007388 */ /* 0x000fe20000000400 */
[----:B------:R-:W-:-:S03]  /*1190*/  IMAD.SHL.U32 R96, R0, 0x2, RZ ;  /* 0x0000000200607824 */ /* 0x000fc600078e00ff */
[----:B------:R3:W-:Y:S04]  /*11a0*/  STS.U16 [R105+0x240], R10 ;  /* 0x0002400a69007388 */ /* 0x0007e80000000400 */
        /* <DEDUP_REMOVED lines=33> */
[----:B------:R-:W2:Y:S01]  /*13c0*/  @!P2 LDG.E.U16 R5, [R2.64] ;  /* 0x0000000c0205a981 */ /* 0x000ea2000c1e1500 */
[----:B------:R-:W-:-:S03]  /*13d0*/  ISETP.GE.AND P2, PT, R144, R9, PT ;  /* 0x000000099000720c */ /* 0x000fc60003f46270 */
[----:B------:R-:W3:Y:S01]  /*13e0*/  @!P1 LDG.E.U16 R4, [R2.64+0x40] ;  /* 0x0000400c02049981 */ /* 0x000ee2000c1e1500 */
        /* <DEDUP_REMOVED lines=14> */
[----:B------:R-:W-:Y:S02]  /*14d0*/  ISETP.GE.AND P1, PT, R130, R9, PT ;  /* 0x000000098200720c */ /* 0x000fe40003f26270 */
[----:B----4-:R-:W-:Y:S02]  /*14e0*/  PRMT R12, RZ, 0x7610, R12 ;  /* 0x00007610ff0c7816 */ /* 0x010fe4000000000c */
        /* <DEDUP_REMOVED lines=37> */
[----:B------:R-:W-:Y:S04]  /*1740*/  STS.U16 [R112+0x80], R7 ;  /* 0x0000800770007388 */ /* 0x000fe80000000400 */
[----:B------:R0:W-:Y:S04]  /*1750*/  STS.U16 [R111+0xc0], R6 ;  /* 0x0000c0066f007388 */ /* 0x0001e80000000400 */
        /* <DEDUP_REMOVED lines=29> */
[----:B0-----:R-:W-:-:S04]  /*1930*/  LEA R6, P0, R118, UR14, 0x1 ;  /* 0x0000000e76067c11 */ /* 0x001fc8000f8008ff */
[----:B------:R-:W-:Y:S01]  /*1940*/  LEA.HI.X R7, R118, UR15, R119, 0x1, P0 ;  /* 0x0000000f76077c11 */ /* 0x000fe200080f0c77 */
        /* <DEDUP_REMOVED lines=29> */
[----:B------:R-:W-:Y:S01]  /*1b20*/  SHF.R.S32.HI R117, RZ, 0x1f, R116 ;  /* 0x0000001fff757819 */ /* 0x000fe20000011474 */
[----:B------:R-:W-:-:S02]  /*1b30*/  IMAD R4, R164, c[0x0][0x1f0], RZ ;  /* 0x00007c00a4047a24 */ /* 0x000fc400078e02ff */
[C---:B------:R-:W-:Y:S02]  /*1b40*/  IMAD R47, R165.reuse, c[0x0][0x204], R26 ;  /* 0x00008100a52f7a24 */ /* 0x040fe400078e021a */
[----:B------:R-:W-:-:S04]  /*1b50*/  IMAD.WIDE.U32 R2, R165, c[0x0][0x1f0], RZ ;  /* 0x00007c00a5027a25 */ /* 0x000fc800078e00ff */
[C---:B------:R-:W-:Y:S02]  /*1b60*/  IMAD R45, R165.reuse, c[0x0][0x1f4], R4 ;  /* 0x00007d00a52d7a24 */ /* 0x040fe400078e0204 */
[----:B------:R-:W-:Y:S01]  /*1b70*/  @!P0 MOV R26, R116 ;  /* 0x00000074001a8202 */ /* 0x000fe20000000f00 */
[--C-:B------:R-:W-:Y:S02]  /*1b80*/  @!P0 IMAD.MOV.U32 R27, RZ, RZ, R117.reuse ;  /* 0x000000ffff1b8224 */ /* 0x100fe400078e0075 */
[----:B------:R-:W-:Y:S01]  /*1b90*/  IMAD.WIDE.U32 R24, R165, c[0x0][0x200], RZ ;  /* 0x00008000a5187a25 */ /* 0x000fe200078e00ff */
[----:B0-----:R-:W-:Y:S02]  /*1ba0*/  IADD3 R7, R3, R45, RZ ;  /* 0x0000002d03077210 */ /* 0x001fe40007ffe0ff */
[----:B------:R-:W-:Y:S01]  /*1bb0*/  MOV R6, R2 ;  /* 0x0000000200067202 */ /* 0x000fe20000000f00 */
[----:B------:R-:W-:Y:S01]  /*1bc0*/  @!P0 IMAD.WIDE.U32 R4, R165, c[0x0][0x1f0], R116 ;  /* 0x00007c00a5048a25 */ /* 0x000fe200078e0074 */
[----:B------:R-:W-:-:S03]  /*1bd0*/  IADD3 R79, R153, -c[0x0][0x174], RZ ;  /* 0x80005d00994f7a10 */ /* 0x000fc60007ffe0ff */
[----:B------:R-:W-:Y:S01]  /*1be0*/  @!P0 IMAD.WIDE.U32 R26, R165, c[0x0][0x200], R26 ;  /* 0x00008000a51a8a25 */ /* 0x000fe200078e001a */
[----:B------:R-:W-:-:S03]  /*1bf0*/  @!P0 IADD3 R3, R45, R5, RZ ;  /* 0x000000052d038210 */ /* 0x000fc60007ffe0ff */
[----:B------:R-:W-:Y:S02]  /*1c00*/  IMAD.IADD R25, R25, 0x1, R47 ;  /* 0x0000000119197824 */ /* 0x000fe400078e022f */
[----:B------:R-:W-:Y:S01]  /*1c10*/  @!P0 IMAD.MOV.U32 R2, RZ, RZ, R4 ;  /* 0x000000ffff028224 */ /* 0x000fe200078e0004 */
[----:B------:R-:W-:Y:S01]  /*1c20*/  @!P0 MOV R4, R26 ;  /* 0x0000001a00048202 */ /* 0x000fe20000000f00 */
[----:B------:R-:W-:Y:S02]  /*1c30*/  IMAD R26, R168, c[0x0][0x1f8], RZ ;  /* 0x00007e00a81a7a24 */ /* 0x000fe400078e02ff */
[----:B------:R-:W-:Y:S02]  /*1c40*/  IMAD R79, R79, -0x400, RZ ;  /* 0xfffffc004f4f7824 */ /* 0x000fe400078e02ff */
[----:B------:R-:W-:-:S04]  /*1c50*/  IMAD.WIDE.U32 R6, R169, c[0x0][0x1f8], R6 ;  /* 0x00007e00a9067a25 */ /* 0x000fc800078e0006 */
[----:B------:R-:W-:Y:S02]  /*1c60*/  IMAD R44, R168, c[0x0][0x208], RZ ;  /* 0x00008200a82c7a24 */ /* 0x000fe400078e02ff */
[----:B------:R-:W-:Y:S01]  /*1c70*/  IMAD.WIDE.U32 R24, R169, c[0x0][0x208], R24 ;  /* 0x00008200a9187a25 */ /* 0x000fe200078e0018 */
[----:B------:R-:W-:Y:S02]  /*1c80*/  SHF.R.S32.HI R78, RZ, 0x1f, R79 ;  /* 0x0000001fff4e7819 */ /* 0x000fe4000001144f */
[----:B------:R-:W-:Y:S01]  /*1c90*/  IADD3 R45, P1, R79, R6, RZ ;  /* 0x000000064f2d7210 */ /* 0x000fe20007f3e0ff */
[----:B------:R-:W-:Y:S02]  /*1ca0*/  @!P0 IMAD.IADD R5, R47, 0x1, R27 ;  /* 0x000000012f058824 */ /* 0x000fe400078e021b */
[----:B------:R-:W-:Y:S01]  /*1cb0*/  IMAD R49, R169, c[0x0][0x1fc], R26 ;  /* 0x00007f00a9317a24 */ /* 0x000fe200078e021a */
[----:B------:R-:W-:Y:S01]  /*1cc0*/  IADD3 R26, P2, R79, R24, RZ ;  /* 0x000000184f1a7210 */ /* 0x000fe20007f5e0ff */
[----:B------:R-:W-:-:S02]  /*1cd0*/  IMAD R51, R169, c[0x0][0x20c], R44 ;  /* 0x00008300a9337a24 */ /* 0x000fc400078e022c */
[----:B------:R-:W-:Y:S01]  /*1ce0*/  @!P0 IMAD.WIDE.U32 R2, R169, c[0x0][0x1f8], R2 ;  /* 0x00007e00a9028a25 */ /* 0x000fe200078e0002 */
[----:B------:R-:W-:-:S03]  /*1cf0*/  IADD3.X R46, R78, R49, R7, P1, !PT ;  /* 0x000000314e2e7210 */ /* 0x000fc60000ffe407 */
[----:B------:R-:W-:Y:S01]  /*1d00*/  @!P0 IMAD.WIDE.U32 R4, R169, c[0x0][0x208], R4 ;  /* 0x00008200a9048a25 */ /* 0x000fe200078e0004 */
[----:B------:R-:W-:Y:S02]  /*1d10*/  IADD3.X R25, R78, R51, R25, P2, !PT ;  /* 0x000000334e197210 */ /* 0x000fe400017fe419 */
[C---:B------:R-:W-:Y:S02]  /*1d20*/  @!P0 IADD3 R47, P1, R118.reuse, R2, RZ ;  /* 0x00000002762f8210 */ /* 0x040fe40007f3e0ff */
[C---:B------:R-:W-:Y:S02]  /*1d30*/  LEA R2, P2, R118.reuse, c[0x0][0x268], 0x1 ;  /* 0x00009a0076027a11 */ /* 0x040fe400078408ff */
[C---:B------:R-:W-:Y:S02]  /*1d40*/  @!P0 IADD3 R27, P3, R118.reuse, R4, RZ ;  /* 0x00000004761b8210 */ /* 0x040fe40007f7e0ff */
[----:B------:R-:W-:Y:S02]  /*1d50*/  LEA R7, P4, R118, c[0x0][0x258], 0x1 ;  /* 0x0000960076077a11 */ /* 0x000fe400078808ff */
[----:B------:R-:W-:-:S02]  /*1d60*/  @!P0 IADD3.X R48, R119, R3, R49, P1, !PT ;  /* 0x0000000377308210 */ /* 0x000fc40000ffe431 */
[C---:B------:R-:W-:Y:S02]  /*1d70*/  LEA.HI.X R3, R118.reuse, c[0x0][0x26c], R119, 0x1, P2 ;  /* 0x00009b0076037a11 */ /* 0x040fe400010f0c77 */
[----:B------:R-:W-:Y:S02]  /*1d80*/  LEA R2, P2, R45, R2, 0x1 ;  /* 0x000000022d027211 */ /* 0x000fe400078408ff */
[----:B------:R-:W-:Y:S02]  /*1d90*/  @!P0 LEA R6, P1, R47, c[0x0][0x268], 0x1 ;  /* 0x00009a002f068a11 */ /* 0x000fe400078208ff */
[----:B------:R-:W-:Y:S02]  /*1da0*/  @!P0 IADD3.X R44, R119, R5, R51, P3, !PT ;  /* 0x00000005772c8210 */ /* 0x000fe40001ffe433 */
[----:B------:R-:W-:Y:S02]  /*1db0*/  LEA.HI.X R5, R118, c[0x0][0x25c], R119, 0x1, P4 ;  /* 0x0000970076057a11 */ /* 0x000fe400020f0c77 */
[----:B------:R-:W-:-:S02]  /*1dc0*/  LEA R4, P4, R26, R7, 0x1 ;  /* 0x000000071a047211 */ /* 0x000fc400078808ff */
[----:B------:R-:W-:Y:S02]  /*1dd0*/  LEA.HI.X R3, R45, R3, R46, 0x1, P2 ;  /* 0x000000032d037211 */ /* 0x000fe400010f0c2e */
[----:B------:R-:W-:Y:S02]  /*1de0*/  @!P0 LEA.HI.X R7, R47, c[0x0][0x26c], R48, 0x1, P1 ;  /* 0x00009b002f078a11 */ /* 0x000fe400008f0c30 */
[----:B------:R-:W-:Y:S02]  /*1df0*/  ISETP.GE.AND P1, PT, R149, R9, PT ;  /* 0x000000099500720c */ /* 0x000fe40003f26270 */
[----:B------:R-:W-:Y:S02]  /*1e00*/  PRMT R49, RZ, 0x7610, R49 ;  /* 0x00007610ff317816 */ /* 0x000fe40000000031 */
[----:B------:R-:W-:Y:S02]  /*1e10*/  @!P0 LEA R24, P3, R27, c[0x0][0x258], 0x1 ;  /* 0x000096001b188a11 */ /* 0x000fe400078608ff */
[----:B------:R-:W-:-:S02]  /*1e20*/  LEA.HI.X R5, R26, R5, R25, 0x1, P4 ;  /* 0x000000051a057211 */ /* 0x000fc400020f0c19 */
[----:B------:R-:W-:Y:S02]  /*1e30*/  @!P0 LEA.HI.X R25, R27, c[0x0][0x25c], R44, 0x1, P3 ;  /* 0x000097001b198a11 */ /* 0x000fe400018f0c2c */
        /* <DEDUP_REMOVED lines=9> */
[----:B--2---:R0:W-:Y:S04]  /*1ed0*/  STS.U16 [R114], R29 ;  /* 0x0000001d72007388 */ /* 0x0041e80000000400 */
        /* <DEDUP_REMOVED lines=34> */
[----:B-1----:R-:W-:-:S04]  /*2100*/  PRMT R36, RZ, 0x7610, R36 ;  /* 0x00007610ff247816 */ /* 0x002fc80000000024 */
[----:B------:R-:W4:Y:S01]  /*2110*/  @!P1 LDG.E.U16 R29, [R2.64+-0x780] ;  /* 0xfff8800c021d9981 */ /* 0x000f22000c1e1500 */
[-C--:B------:R-:W-:Y:S02]  /*2120*/  ISETP.GE.AND P1, PT, R144, R9.reuse, PT ;  /* 0x000000099000720c */ /* 0x080fe40003f26270 */
[----:B--2---:R-:W-:Y:S01]  /*2130*/  PRMT R38, RZ, 0x7610, R38 ;  /* 0x00007610ff267816 */ /* 0x004fe20000000026 */
[----:B------:R-:W2:Y:S01]  /*2140*/  @!P3 LDG.E.U16 R26, [R2.64+-0x7c0] ;  /* 0xfff8400c021ab981 */ /* 0x000ea2000c1e1500 */
[----:B------:R-:W-:Y:S02]  /*2150*/  PRMT R37, RZ, 0x7610, R37 ;  /* 0x00007610ff257816 */ /* 0x000fe40000000025 */
[----:B------:R-:W-:Y:S01]  /*2160*/  PRMT R28, RZ, 0x7610, R28 ;  /* 0x00007610ff1c7816 */ /* 0x000fe2000000001c */
[----:B------:R0:W2:Y:S06]  /*2170*/  @!P0 LDG.E.U16 R27, [R6.64] ;  /* 0x0000000c061b8981 */ /* 0x0000ac000c1e1500 */
[----:B------:R-:W4:Y:S01]  /*2180*/  @!P1 LDG.E.U16 R36, [R2.64+-0x640] ;  /* 0xfff9c00c02249981 */ /* 0x000f22000c1e1500 */
[----:B------:R-:W-:-:S02]  /*2190*/  ISETP.GE.AND P1, PT, R143, R9, PT ;  /* 0x000000098f00720c */ /* 0x000fc40003f26270 */
[----:B------:R-:W-:Y:S01]  /*21a0*/  PRMT R30, RZ, 0x7610, R30 ;  /* 0x00007610ff1e7816 */ /* 0x000fe2000000001e */
[----:B------:R-:W4:Y:S01]  /*21b0*/  @!P2 LDG.E.U16 R37, [R2.64+-0x700] ;  /* 0xfff9000c0225a981 */ /* 0x000f22000c1e1500 */
[----:B------:R-:W-:Y:S02]  /*21c0*/  PRMT R39, RZ, 0x7610, R39 ;  /* 0x00007610ff277816 */ /* 0x000fe40000000027 */
[-C--:B------:R-:W-:Y:S01]  /*21d0*/  ISETP.GE.AND P3, PT, R139, R9.reuse, PT ;  /* 0x000000098b00720c */ /* 0x080fe20003f66270 */
[----:B------:R-:W4:Y:S06]  /*21e0*/  @!P4 LDG.E.U16 R28, [R2.64+-0x740] ;  /* 0xfff8c00c021cc981 */ /* 0x000f2c000c1e1500 */
[----:B------:R-:W4:Y:S01]  /*21f0*/  @!P1 LDG.E.U16 R49, [R2.64+-0x600] ;  /* 0xfffa000c02319981 */ /* 0x000f22000c1e1500 */
[----:B------:R-:W-:-:S02]  /*2200*/  ISETP.GE.AND P1, PT, R142, R9, PT ;  /* 0x000000098e00720c */ /* 0x000fc40003f26270 */
[-C--:B------:R-:W-:Y:S01]  /*2210*/  ISETP.GE.AND P2, PT, R140, R9.reuse, PT ;  /* 0x000000098c00720c */ /* 0x080fe20003f46270 */
[----:B------:R-:W4:Y:S01]  /*2220*/  @!P5 LDG.E.U16 R30, [R2.64+-0x6c0] ;  /* 0xfff9400c021ed981 */ /* 0x000f22000c1e1500 */
[-C--:B------:R-:W-:Y:S02]  /*2230*/  ISETP.GE.AND P4, PT, R138, R9.reuse, PT ;  /* 0x000000098a00720c */ /* 0x080fe40003f86270 */
[-C--:B------:R-:W-:Y:S01]  /*2240*/  ISETP.GE.AND P5, PT, R131, R9.reuse, PT ;  /* 0x000000098300720c */ /* 0x080fe20003fa6270 */
[----:B------:R-:W4:Y:S01]  /*2250*/  @!P6 LDG.E.U16 R39, [R2.64+-0x680] ;  /* 0xfff9800c0227e981 */ /* 0x000f22000c1e1500 */
[----:B0-----:R-:W-:Y:S02]  /*2260*/  PRMT R7, RZ, 0x7610, R7 ;  /* 0x00007610ff077816 */ /* 0x001fe40000000007 */
[----:B------:R-:W-:Y:S01]  /*2270*/  PRMT R6, RZ, 0x7610, R6 ;  /* 0x00007610ff067816 */ /* 0x000fe20000000006 */
[----:B------:R-:W4:Y:S04]  /*2280*/  @!P3 LDG.E.U16 R59, [R2.64+-0x500] ;  /* 0xfffb000c023bb981 */ /* 0x000f28000c1e1500 */
[----:B------:R-:W4:Y:S01]  /*2290*/  @!P1 LDG.E.U16 R38, [R2.64+-0x5c0] ;  /* 0xfffa400c02269981 */ /* 0x000f22000c1e1500 */
[----:B------:R-:W-:-:S02]  /*22a0*/  ISETP.GE.AND P1, PT, R141, R9, PT ;  /* 0x000000098d00720c */ /* 0x000fc40003f26270 */
[----:B------:R-:W-:Y:S01]  /*22b0*/  ISETP.GE.AND P6, PT, R130, R9, PT ;  /* 0x000000098200720c */ /* 0x000fe20003fc6270 */
[----:B------:R-:W4:Y:S01]  /*22c0*/  @!P2 LDG.E.U16 R6, [R2.64+-0x540] ;  /* 0xfffac00c0206a981 */ /* 0x000f22000c1e1500 */
[----:B---3--:R-:W-:Y:S02]  /*22d0*/  PRMT R40, RZ, 0x7610, R40 ;  /* 0x00007610ff287816 */ /* 0x008fe40000000028 */
[----:B------:R-:W-:Y:S01]  /*22e0*/  PRMT R42, RZ, 0x7610, R42 ;  /* 0x00007610ff2a7816 */ /* 0x000fe2000000002a */
[----:B------:R-:W3:Y:S04]  /*22f0*/  @!P5 LDG.E.U16 R61, [R2.64+-0x480] ;  /* 0xfffb800c023dd981 */ /* 0x000ee8000c1e1500 */
[----:B------:R-:W3:Y:S04]  /*2300*/  @!P4 LDG.E.U16 R40, [R2.64+-0x4c0] ;  /* 0xfffb400c0228c981 */ /* 0x000ee8000c1e1500 */
[----:B------:R-:W3:Y:S04]  /*2310*/  @!P1 LDG.E.U16 R7, [R2.64+-0x580] ;  /* 0xfffa800c02079981 */ /* 0x000ee8000c1e1500 */
[----:B------:R-:W3:Y:S01]  /*2320*/  @!P6 LDG.E.U16 R42, [R2.64+-0x440] ;  /* 0xfffbc00c022ae981 */ /* 0x000ee2000c1e1500 */
        /* <DEDUP_REMOVED lines=8> */
[----:B------:R-:W-:Y:S01]  /*23b0*/  PRMT R68, RZ, 0x7610, R68 ;  /* 0x00007610ff447816 */ /* 0x000fe20000000044 */
[----:B--2---:R0:W-:Y:S04]  /*23c0*/  STS.U16 [R114], R27 ;  /* 0x0000001b72007388 */ /* 0x0041e80000000400 */
        /* <DEDUP_REMOVED lines=10> */
[----:B------:R-:W-:Y:S04]  /*2470*/  STS.U16 [R103+0x2c0], R6 ;  /* 0x0002c00667007388 */ /* 0x000fe80000000400 */
[----:B------:R-:W-:Y:S04]  /*2480*/  STS.U16 [R102+0x300], R59 ;  /* 0x0003003b66007388 */ /* 0x000fe80000000400 */
[----:B------:R-:W-:Y:S04]  /*2490*/  STS.U16 [R101+0x340], R40 ;  /* 0x0003402865007388 */ /* 0x000fe80000000400 */
[----:B------:R2:W-:Y:S04]  /*24a0*/  STS.U16 [R100+0x380], R61 ;  /* 0x0003803d64007388 */ /* 0x0005e80000000400 */
[----:B------:R-:W-:Y:S01]  /*24b0*/  STS.U16 [R99+0x3c0], R42 ;  /* 0x0003c02a63007388 */ /* 0x000fe20000000400 */
[----:B------:R-:W-:-:S06]  /*24c0*/  NOP ;  /* 0x0000000000007918 */ /* 0x000fcc0000000000 */
[----:B------:R-:W3:Y:S04]  /*24d0*/  LDS.U16 R50, [R96] ;  /* 0x0000000060327984 */ /* 0x000ee80000000400 */
[----:B------:R-:W2:Y:S04]  /*24e0*/  LDS.U16 R2, [R96+0x2] ;  /* 0x0000020060027984 */ /* 0x000ea80000000400 */
[----:B------:R-:W-:Y:S04]  /*24f0*/  LDS.U16 R49, [R96+0x4] ;  /* 0x0000040060317984 */ /* 0x000fe80000000400 */
[----:B------:R-:W-:Y:S04]  /*2500*/  LDS.U16 R7, [R96+0x6] ;  /* 0x0000060060077984 */ /* 0x000fe80000000400 */
[----:B------:R-:W0:Y:S04]  /*2510*/  LDS.U16 R36, [R96+0x8] ;  /* 0x0000080060247984 */ /* 0x000e280000000400 */
[----:B------:R-:W-:Y:S04]  /*2520*/  LDS.U16 R37, [R96+0xa] ;  /* 0x00000a0060257984 */ /* 0x000fe80000000400 */
[----:B------:R-:W-:Y:S04]  /*2530*/  LDS.U16 R38, [R96+0xc] ;  /* 0x00000c0060267984 */ /* 0x000fe80000000400 */
[----:B------:R-:W-:Y:S04]  /*2540*/  LDS.U16 R39, [R96+0xe] ;  /* 0x00000e0060277984 */ /* 0x000fe80000000400 */
[----:B------:R-:W-:Y:S04]  /*2550*/  LDS.U16 R40, [R96+0x10] ;  /* 0x0000100060287984 */ /* 0x000fe80000000400 */
[----:B------:R-:W-:Y:S04]  /*2560*/  LDS.U16 R42, [R96+0x12] ;  /* 0x00001200602a7984 */ /* 0x000fe80000000400 */
[----:B------:R-:W2:Y:S04]  /*2570*/  LDS.U16 R44, [R96+0x14] ;  /* 0x00001400602c7984 */ /* 0x000ea80000000400 */
[----:B------:R-:W2:Y:S04]  /*2580*/  LDS.U16 R46, [R96+0x16] ;  /* 0x00001600602e7984 */ /* 0x000ea80000000400 */
[----:B------:R-:W2:Y:S04]  /*2590*/  LDS.U16 R48, [R96+0x18] ;  /* 0x0000180060307984 */ /* 0x000ea80000000400 */
[----:B------:R-:W-:Y:S04]  /*25a0*/  LDS.U16 R58, [R96+0x1a] ;  /* 0x00001a00603a7984 */ /* 0x000fe80000000400 */
[----:B------:R-:W3:Y:S04]  /*25b0*/  LDS.U16 R59, [R96+0x1c] ;  /* 0x00001c00603b7984 */ /* 0x000ee80000000400 */
[----:B------:R-:W3:Y:S04]  /*25c0*/  LDS.U16 R60, [R96+0x1e] ;  /* 0x00001e00603c7984 */ /* 0x000ee80000000400 */
[----:B------:R-:W-:Y:S01]  /*25d0*/  BAR.SYNC.DEFER_BLOCKING 0x0 ;  /* 0x0000000000007b1d */ /* 0x000fe20000010000 */
[----:B0-----:R-:W-:-:S02]  /*25e0*/  PRMT R27, RZ, 0x7610, R27 ;  /* 0x00007610ff1b7816 */ /* 0x001fc4000000001b */
[----:B-1----:R-:W-:Y:S02]  /*25f0*/  PRMT R29, RZ, 0x7610, R29 ;  /* 0x00007610ff1d7816 */ /* 0x002fe4000000001d */
[----:B------:R-:W-:Y:S02]  /*2600*/  PRMT R26, RZ, 0x7610, R26 ;  /* 0x00007610ff1a7816 */ /* 0x000fe4000000001a */
[----:B------:R0:W4:Y:S01]  /*2610*/  @!P0 LDG.E.U16 R27, [R24.64] ;  /* 0x0000000c181b8981 */ /* 0x000122000c1e1500 */
[----:B------:R-:W-:-:S03]  /*2620*/  ISETP.GE.AND P0, PT, R149, R9, PT ;  /* 0x000000099500720c */ /* 0x000fc60003f06270 */
[----:B------:R1:W4:Y:S01]  /*2630*/  @!P1 LDG.E.U16 R26, [R4.64+-0x7c0] ;  /* 0xfff8400c041a9981 */ /* 0x000322000c1e1500 */
[-C--:B------:R-:W-:Y:S02]  /*2640*/  ISETP.GE.AND P1, PT, R148, R9.reuse, PT ;  /* 0x000000099400720c */ /* 0x080fe40003f26270 */
[----:B--2---:R-:W-:Y:S01]  /*2650*/  PRMT R61, RZ, 0x7610, R61 ;  /* 0x00007610ff3d7816 */ /* 0x004fe2000000003d */
[----:B------:R1:W2:Y:S01]  /*2660*/  @!P2 LDG.E.U16 R64, [R4.64+-0x540] ;  /* 0xfffac00c0440a981 */ /* 0x0002a2000c1e1500 */
[----:B------:R-:W-:Y:S02]  /*2670*/  PRMT R28, RZ, 0x7610, R28 ;  /* 0x00007610ff1c7816 */ /* 0x000fe4000000001c */
[----:B------:R-:W-:Y:S01]  /*2680*/  PRMT R30, RZ, 0x7610, R30 ;  /* 0x00007610ff1e7816 */ /* 0x000fe2000000001e */
[----:B------:R1:W2:Y:S04]  /*2690*/  @!P3 LDG.E.U16 R71, [R4.64+-0x500] ;  /* 0xfffb000c0447b981 */ /* 0x0002a8000c1e1500 */
[----:B------:R1:W2:Y:S01]  /*26a0*/  @!P0 LDG.E.U16 R29, [R4.64+-0x780] ;  /* 0xfff8800c041d8981 */ /* 0x0002a2000c1e1500 */
[----:B------:R-:W-:-:S03]  /*26b0*/  ISETP.GE.AND P0, PT, R147, R9, PT ;  /* 0x000000099300720c */ /* 0x000fc60003f06270 */
[----:B------:R1:W2:Y:S01]  /*26c0*/  @!P1 LDG.E.U16 R28, [R4.64+-0x740] ;  /* 0xfff8c00c041c9981 */ /* 0x0002a2000c1e1500 */
[----:B------:R-:W-:-:S03]  /*26d0*/  ISETP.GE.AND P1, PT, R146, R9, PT ;  /* 0x000000099200720c */ /* 0x000fc60003f26270 */
[----:B------:R1:W2:Y:S04]  /*26e0*/  @!P4 LDG.E.U16 R66, [R4.64+-0x4c0] ;  /* 0xfffb400c0442c981 */ /* 0x0002a8000c1e1500 */
[----:B------:R1:W2:Y:S04]  /*26f0*/  @!P5 LDG.E.U16 R73, [R4.64+-0x480] ;  /* 0xfffb800c0449d981 */ /* 0x0002a8000c1e1500 */
[----:B------:R1:W2:Y:S01]  /*2700*/  @!P0 LDG.E.U16 R61, [R4.64+-0x700] ;  /* 0xfff9000c043d8981 */ /* 0x0002a2000c1e1500 */
[-C--:B------:R-:W-:Y:S02]  /*2710*/  ISETP.GE.AND P0, PT, R145, R9.reuse, PT ;  /* 0x000000099100720c */ /* 0x080fe40003f06270 */
[----:B0-----:R-:W-:Y:S01]  /*2720*/  PRMT R25, RZ, 0x7610, R25 ;  /* 0x00007610ff197816 */ /* 0x001fe20000000019 */
[----:B------:R1:W2:Y:S01]  /*2730*/  @!P1 LDG.E.U16 R30, [R4.64+-0x6c0] ;  /* 0xfff9400c041e9981 */ /* 0x0002a2000c1e1500 */
[----:B------:R-:W-:-:S03]  /*2740*/  ISETP.GE.AND P1, PT, R144, R9, PT ;  /* 0x000000099000720c */ /* 0x000fc60003f26270 */
[----:B------:R1:W2:Y:S06]  /*2750*/  @!P6 LDG.E.U16 R68, [R4.64+-0x440] ;  /* 0xfffbc00c0444e981 */ /* 0x0002ac000c1e1500 */
[----:B------:R1:W2:Y:S01]  /*2760*/  @!P0 LDG.E.U16 R25, [R4.64+-0x680] ;  /* 0xfff9800c04198981 */ /* 0x0002a2000c1e1500 */
[----:B------:R-:W-:Y:S02]  /*2770*/  ISETP.GE.AND P0, PT, R143, R9, PT ;  /* 0x000000098f00720c */ /* 0x000fe40003f06270 */
[----:B------:R-:W-:-:S06]  /*2780*/  PRMT R24, RZ, 0x7610, R24 ;  /* 0x00007610ff187816 */ /* 0x000fcc0000000018 */
[----:B------:R1:W2:Y:S01]  /*2790*/  @!P1 LDG.E.U16 R24, [R4.64+-0x640] ;  /* 0xfff9c00c04189981 */ /* 0x0002a2000c1e1500 */
[----:B------:R-:W-:-:S04]  /*27a0*/  ISETP.NE.AND P1, PT, R62, RZ, PT ;  /* 0x000000ff3e00720c */ /* 0x000fc80003f25270 */
[----:B------:R1:W2:Y:S01]  /*27b0*/  @!P0 LDG.E.U16 R63, [R4.64+-0x600] ;  /* 0xfffa000c043f8981 */ /* 0x0002a2000c1e1500 */
[----:B------:R-:W-:Y:S02]  /*27c0*/  ISETP.GE.AND P0, PT, R142, R9, PT ;  /* 0x000000098e00720c */ /* 0x000fe40003f06270 */
[----:B------:R-:W-:-:S06]  /*27d0*/  PRMT R62, RZ, 0x7610, R62 ;  /* 0x00007610ff3e7816 */ /* 0x000fcc000000003e */
[----:B------:R1:W2:Y:S05]  /*27e0*/  @!P1 LDG.E.U16 R69, [R4.64+-0x580] ;  /* 0xfffa800c04459981 */ /* 0x0002aa000c1e1500 */
[----:B------:R1:W2:Y:S01]  /*27f0*/  @!P0 LDG.E.U16 R62, [R4.64+-0x5c0] ;  /* 0xfffa400c043e8981 */ /* 0x0002a2000c1e1500 */
[----:B---3--:R-:W-:Y:S02]  /*2800*/  HADD2.F32 R50, -RZ, R50.H0_H0 ;  /* 0x20000032ff327230 */ /* 0x008fe40000004100 */
[----:B------:R-:W-:-:S03]  /*2810*/  HADD2.F32 R6, -RZ, R2.H0_H0 ;  /* 0x20000002ff067230 */ /* 0x000fc60000004100 */
[----:B------:R-:W-:Y:S02]  /*2820*/  FMUL.FTZ R3, R50, -1.4426950216293334961 ;  /* 0xbfb8aa3b32037820 */ /* 0x000fe40000410000 */
[----:B------:R-:W-:Y:S01]  /*2830*/  FMUL.FTZ R2, R6, -1.4426950216293334961 ;  /* 0xbfb8aa3b06027820 */ /* 0x000fe20000410000 */
[----:B------:R-:W-:Y:S01]  /*2840*/  HADD2.F32 R36, -RZ, R36.H0_H0 ;  /* 0x20000024ff247230 */ /* 0x000fe20000004100 */
[----:B------:R-:W0:Y:S01]  /*2850*/  MUFU.EX2 R65, R3 ;  /* 0x0000000300417308 */ /* 0x000e220000000800 */
[----:B------:R-:W-:-:S07]  /*2860*/  HADD2.F32 R44, -RZ, R44.H0_H0 ;  /* 0x2000002cff2c7230 */ /* 0x000fce0000004100 */
[----:B------:R-:W3:Y:S01]  /*2870*/  MUFU.EX2 R70, R2 ;  /* 0x0000000200467308 */ /* 0x000ee20000000800 */
[----:B-1----:R-:W-:Y:S01]  /*2880*/  FMUL.FTZ R5, R36, -1.4426950216293334961 ;  /* 0xbfb8aa3b24057820 */ /* 0x002fe20000410000 */
[----:B------:R-:W-:Y:S02]  /*2890*/  HADD2.F32 R49, -RZ, R49.H0_H0 ;  /* 0x20000031ff317230 */ /* 0x000fe40000004100 */
[----:B------:R-:W-:-:S04]  /*28a0*/  HADD2.F32 R7, -RZ, R7.H0_H0 ;  /* 0x20000007ff077230 */ /* 0x000fc80000004100 */
[----:B------:R1:W-:Y:S01]  /*28b0*/  MUFU.EX2 R75, R5 ;  /* 0x00000005004b7308 */ /* 0x0003e20000000800 */
[----:B------:R-:W-:Y:S01]  /*28c0*/  FMUL.FTZ R67, R49, -1.4426950216293334961 ;  /* 0xbfb8aa3b31437820 */ /* 0x000fe20000410000 */
[----:B------:R-:W-:Y:S01]  /*28d0*/  HADD2.F32 R37, -RZ, R37.H0_H0 ;  /* 0x20000025ff257230 */ /* 0x000fe20000004100 */
[----:B-1----:R-:W-:-:S05]  /*28e0*/  FMUL.FTZ R5, R44, -1.4426950216293334961 ;  /* 0xbfb8aa3b2c057820 */ /* 0x002fca0000410000 */
[----:B------:R-:W-:Y:S01]  /*28f0*/  MUFU.EX2 R72, R67 ;  /* 0x0000004300487308 */ /* 0x000fe20000000800 */
[----:B------:R-:W-:Y:S01]  /*2900*/  FMUL.FTZ R4, R7, -1.4426950216293334961 ;  /* 0xbfb8aa3b07047820 */ /* 0x000fe20000410000 */
[----:B------:R-:W-:Y:S01]  /*2910*/  HADD2.F32 R39, -RZ, R39.H0_H0 ;  /* 0x20000027ff277230 */ /* 0x000fe20000004100 */
[----:B------:R-:W-:-:S05]  /*2920*/  FMUL.FTZ R2, R37, -1.4426950216293334961 ;  /* 0xbfb8aa3b25027820 */ /* 0x000fca0000410000 */
[----:B------:R0:W-:Y:S01]  /*2930*/  MUFU.EX2 R133, R5 ;  /* 0x0000000500857308 */ /* 0x0001e20000000800 */
[----:B------:R-:W-:Y:S02]  /*2940*/  HADD2.F32 R38, -RZ, R38.H0_H0 ;  /* 0x20000026ff267230 */ /* 0x000fe40000004100 */
[----:B------:R-:W-:Y:S01]  /*2950*/  HADD2.F32 R40, -RZ, R40.H0_H0 ;  /* 0x20000028ff287230 */ /* 0x000fe20000004100 */
[----:B0-----:R-:W-:Y:S02]  /*2960*/  FADD.FTZ R5, R65, 1 ;  /* 0x3f80000041057421 */ /* 0x001fe40000010000 */
[----:B---3--:R-:W-:Y:S02]  /*2970*/  FADD.FTZ R65, R70, 1 ;  /* 0x3f80000046417421 */ /* 0x008fe40000010000 */
[----:B------:R0:W1:Y:S01]  /*2980*/  MUFU.EX2 R74, R4 ;  /* 0x00000004004a7308 */ /* 0x0000620000000800 */
[----:B------:R-:W-:Y:S01]  /*2990*/  HADD2.F32 R46, -RZ, R46.H0_H0 ;  /* 0x2000002eff2e7230 */ /* 0x000fe20000004100 */
[----:B------:R-:W-:-:S02]  /*29a0*/  FMUL.FTZ R3, R38, -1.4426950216293334961 ;  /* 0xbfb8aa3b26037820 */ /* 0x000fc40000410000 */
[----:B------:R-:W-:-:S04]  /*29b0*/  FMUL.FTZ R67, R40, -1.4426950216293334961 ;  /* 0xbfb8aa3b28437820 */ /* 0x000fc80000410000 */
[----:B------:R-:W-:Y:S01]  /*29c0*/  MUFU.RCP R65, R65 ;  /* 0x0000004100417308 */ /* 0x000fe20000001000 */
[----:B0-----:R-:W-:-:S07]  /*29d0*/  FMUL.FTZ R4, R39, -1.4426950216293334961 ;  /* 0xbfb8aa3b27047820 */ /* 0x001fce0000410000 */
[----:B------:R-:W-:Y:S01]  /*29e0*/  MUFU.EX2 R76, R2 ;  /* 0x00000002004c7308 */ /* 0x000fe20000000800 */
[----:B------:R-:W-:-:S07]  /*29f0*/  HADD2.F32 R56, -RZ, R56.H0_H0 ;  /* 0x20000038ff387230 */ /* 0x000fce0000004100 */
[----:B------:R0:W-:Y:S01]  /*2a00*/  MUFU.EX2 R126, R4 ;  /* 0x00000004007e7308 */ /* 0x0001e20000000800 */
[----:B------:R-:W-:-:S07]  /*2a10*/  HADD2.F32 R42, -RZ, R42.H0_H0 ;  /* 0x2000002aff2a7230 */ /* 0x000fce0000004100 */
[----:B------:R-:W-:Y:S01]  /*2a20*/  MUFU.EX2 R77, R3 ;  /* 0x00000003004d7308 */ /* 0x000fe20000000800 */
[----:B0-----:R-:W-:-:S07]  /*2a30*/  FMUL.FTZ R4, R46, -1.4426950216293334961 ;  /* 0xbfb8aa3b2e047820 */ /* 0x001fce0000410000 */
[----:B------:R-:W-:Y:S08]  /*2a40*/  MUFU.EX2 R127, R67 ;  /* 0x00000043007f7308 */ /* 0x000ff00000000800 */
[----:B------:R0:W-:Y:S01]  /*2a50*/  MUFU.EX2 R134, R4 ;  /* 0x0000000400867308 */ /* 0x0001e20000000800 */
[----:B-1----:R-:W-:Y:S02]  /*2a60*/  FADD.FTZ R70, R74, 1 ;  /* 0x3f8000004a467421 */ /* 0x002fe40000010000 */
[----:B0-----:R-:W-:-:S05]  /*2a70*/  FADD.FTZ R4, R72, 1 ;  /* 0x3f80000048047421 */ /* 0x001fca0000010000 */
[----:B------:R-:W-:Y:S01]  /*2a80*/  MUFU.RCP R5, R5 ;  /* 0x0000000500057308 */ /* 0x000fe20000001000 */
[----:B------:R-:W-:Y:S01]  /*2a90*/  FMUL.FTZ R2, R42, -1.4426950216293334961 ;  /* 0xbfb8aa3b2a027820 */ /* 0x000fe20000410000 */
[----:B------:R-:W-:-:S06]  /*2aa0*/  HADD2.F32 R48, -RZ, R48.H0_H0 ;  /* 0x20000030ff307230 */ /* 0x000fcc0000004100 */
[----:B------:R-:W0:Y:S01]  /*2ab0*/  MUFU.RCP R4, R4 ;  /* 0x0000000400047308 */ /* 0x000e220000001000 */
[----:B------:R-:W-:Y:S01]  /*2ac0*/  HADD2.F32 R57, -RZ, R57.H0_H0 ;  /* 0x20000039ff397230 */ /* 0x000fe20000004100 */
[----:B------:R-:W-:-:S06]  /*2ad0*/  FMUL.FTZ R135, R48, -1.4426950216293334961 ;  /* 0xbfb8aa3b30877820 */ /* 0x000fcc0000410000 */
[----:B------:R-:W-:Y:S01]  /*2ae0*/  MUFU.EX2 R132, R2 ;  /* 0x0000000200847308 */ /* 0x000fe20000000800 */
[----:B------:R-:W-:-:S07]  /*2af0*/  HADD2.F32 R55, -RZ, R55.H0_H0 ;  /* 0x20000037ff377230 */ /* 0x000fce0000004100 */
[----:B------:R-:W-:Y:S01]  /*2b00*/  MUFU.RCP R70, R70 ;  /* 0x0000004600467308 */ /* 0x000fe20000001000 */
[----:B------:R-:W-:Y:S01]  /*2b10*/  HADD2.F32 R59, -RZ, R59.H0_H0 ;  /* 0x2000003bff3b7230 */ /* 0x000fe20000004100 */
[----:B0-----:R-:W-:Y:S01]  /*2b20*/  FADD.FTZ R72, -R4, 1 ;  /* 0x3f80000004487421 */ /* 0x001fe20000010100 */
[----:B------:R-:W-:Y:S02]  /*2b30*/  HADD2.F32 R54, -RZ, R54.H0_H0 ;  /* 0x20000036ff367230 */ /* 0x000fe40000004100 */
[----:B------:R-:W-:-:S03]  /*2b40*/  HADD2.F32 R52, -RZ, R52.H0_H0 ;  /* 0x20000034ff347230 */ /* 0x000fc60000004100 */
[----:B------:R-:W0:Y:S01]  /*2b50*/  MUFU.EX2 R135, R135 ;  /* 0x0000008700877308 */ /* 0x000e220000000800 */
[----:B----4-:R-:W-:Y:S04]  /*2b60*/  STS.U16 [R114], R27 ;  /* 0x0000001b72007388 */ /* 0x010fe80000000400 */
[----:B------:R-:W-:Y:S04]  /*2b70*/  STS.U16 [R113+0x40], R26 ;  /* 0x0000401a71007388 */ /* 0x000fe80000000400 */
        /* <DEDUP_REMOVED lines=13> */
[----:B------:R2:W-:Y:S01]  /*2c50*/  STS.U16 [R99+0x3c0], R68 ;  /* 0x0003c04463007388 */ /* 0x0005e20000000400 */
[----:B------:R-:W-:-:S06]  /*2c60*/  NOP ;  /* 0x0000000000007918 */ /* 0x000fcc0000000000 */
[----:B------:R-:W3:Y:S04]  /*2c70*/  LDS.U16 R25, [R96+0x2] ;  /* 0x0000020060197984 */ /* 0x000ee80000000400 */
[----:B------:R-:W4:Y:S04]  /*2c80*/  LDS.U16 R24, [R96] ;  /* 0x0000000060187984 */ /* 0x000f280000000400 */
[----:B------:R-:W4:Y:S04]  /*2c90*/  LDS.U16 R26, [R96+0x4] ;  /* 0x00000400601a7984 */ /* 0x000f280000000400 */
[----:B------:R-:W4:Y:S04]  /*2ca0*/  LDS.U16 R27, [R96+0x6] ;  /* 0x00000600601b7984 */ /* 0x000f280000000400 */
[----:B------:R-:W4:Y:S04]  /*2cb0*/  LDS.U16 R29, [R96+0xa] ;  /* 0x00000a00601d7984 */ /* 0x000f280000000400 */
[----:B------:R-:W4:Y:S01]  /*2cc0*/  LDS.U16 R28, [R96+0x8] ;  /* 0x00000800601c7984 */ /* 0x000f220000000400 */
[----:B-1----:R-:W-:-:S03]  /*2cd0*/  FADD.FTZ R71, -R65, 1 ;  /* 0x3f80000041477421 */ /* 0x002fc60000010100 */
[----:B------:R-:W1:Y:S01]  /*2ce0*/  LDS.U16 R30, [R96+0xc] ;  /* 0x00000c00601e7984 */ /* 0x000e620000000400 */
[----:B------:R-:W-:Y:S02]  /*2cf0*/  FADD.FTZ R62, R76, 1 ;  /* 0x3f8000004c3e7421 */ /* 0x000fe40000010000 */
[----:B------:R-:W-:Y:S01]  /*2d00*/  FFMA.FTZ R71, R6, R71, 1 ;  /* 0x3f80000006477423 */ /* 0x000fe20000010047 */
[----:B------:R-:W-:Y:S01]  /*2d10*/  LDS.U16 R76, [R96+0x10] ;  /* 0x00001000604c7984 */ /* 0x000fe20000000400 */
[----:B------:R-:W-:Y:S02]  /*2d20*/  FADD.FTZ R63, R77, 1 ;  /* 0x3f8000004d3f7421 */ /* 0x000fe40000010000 */
[----:B------:R-:W-:Y:S01]  /*2d30*/  FADD.FTZ R69, -R5, 1 ;  /* 0x3f80000005457421 */ /* 0x000fe20000010100 */
[----:B------:R-:W-:Y:S01]  /*2d40*/  HADD2.F32 R58, -RZ, R58.H0_H0 ;  /* 0x2000003aff3a7230 */ /* 0x000fe20000004100 */
[----:B------:R-:W-:Y:S01]  /*2d50*/  FADD.FTZ R61, R75, 1 ;  /* 0x3f8000004b3d7421 */ /* 0x000fe20000010000 */
[----:B------:R-:W-:Y:S01]  /*2d60*/  HADD2.F32 R53, -RZ, R53.H0_H0 ;  /* 0x20000035ff357230 */ /* 0x000fe20000004100 */
[----:B------:R-:W-:Y:S01]  /*2d70*/  FMUL.FTZ R3, R59, -1.4426950216293334961 ;  /* 0xbfb8aa3b3b037820 */ /* 0x000fe20000410000 */
[----:B------:R-:W-:Y:S01]  /*2d80*/  HADD2.F32 R51, -RZ, R51.H0_H0 ;  /* 0x20000033ff337230 */ /* 0x000fe20000004100 */
[----:B------:R-:W-:Y:S01]  /*2d90*/  FADD.FTZ R133, R133, 1 ;  /* 0x3f80000085857421 */ /* 0x000fe20000010000 */
[----:B------:R-:W-:Y:S01]  /*2da0*/  HADD2.F32 R60, -RZ, R60.H0_H0 ;  /* 0x2000003cff3c7230 */ /* 0x000fe20000004100 */
[----:B--2---:R-:W-:Y:S01]  /*2db0*/  FADD.FTZ R68, R126, 1 ;  /* 0x3f8000007e447421 */ /* 0x004fe20000010000 */
[----:B---3--:R-:W-:Y:S01]  /*2dc0*/  HADD2.F32 R25, -RZ, R25.H0_H0 ;  /* 0x20000019ff197230 */ /* 0x008fe20000004100 */
[----:B0-----:R-:W-:Y:S01]  /*2dd0*/  FADD.FTZ R136, R135, 1 ;  /* 0x3f80000087887421 */ /* 0x001fe20000010000 */
[----:B------:R-:W0:Y:S01]  /*2de0*/  MUFU.RCP R62, R62 ;  /* 0x0000003e003e7308 */ /* 0x000e220000001000 */
[----:B------:R-:W-:Y:S01]  /*2df0*/  FADD.FTZ R77, R127, 1 ;  /* 0x3f8000007f4d7421 */ /* 0x000fe20000010000 */
[----:B----4-:R-:W-:Y:S01]  /*2e00*/  HADD2.F32 R24, -RZ, R24.H0_H0 ;  /* 0x20000018ff187230 */ /* 0x010fe20000004100 */
[----:B------:R-:W-:Y:S01]  /*2e10*/  FMUL.FTZ R66, R56, R25 ;  /* 0x0000001938427220 */ /* 0x000fe20000410000 */
[----:B------:R-:W-:Y:S03]  /*2e20*/  LDS.U16 R135, [R96+0x16] ;  /* 0x0000160060877984 */ /* 0x000fe60000000400 */
[----:B------:R-:W-:Y:S01]  /*2e30*/  FMUL.FTZ R66, R65, R66 ;  /* 0x0000004241427220 */ /* 0x000fe20000410000 */
[----:B------:R-:W-:Y:S03]  /*2e40*/  LDS.U16 R137, [R96+0x18] ;  /* 0x0000180060897984 */ /* 0x000fe60000000400 */
[----:B------:R-:W-:Y:S01]  /*2e50*/  FMUL.FTZ R127, R66, R71 ;  /* 0x00000047427f7220 */ /* 0x000fe20000410000 */
[----:B------:R-:W-:Y:S01]  /*2e60*/  LDS.U16 R172, [R96+0x1c] ;  /* 0x00001c0060ac7984 */ /* 0x000fe20000000400 */
[----:B------:R-:W-:-:S03]  /*2e70*/  HADD2.F32 R26, -RZ, R26.H0_H0 ;  /* 0x2000001aff1a7230 */ /* 0x000fc60000004100 */
[----:B------:R-:W2:Y:S01]  /*2e80*/  LDS.U16 R66, [R96+0xe] ;  /* 0x00000e0060427984 */ /* 0x000ea20000000400 */
[----:B------:R-:W-:Y:S01]  /*2e90*/  FMUL.FTZ R64, R57, R24 ;  /* 0x0000001839407220 */ /* 0x000fe20000410000 */
[----:B------:R-:W-:Y:S01]  /*2ea0*/  HADD2.F32 R27, -RZ, R27.H0_H0 ;  /* 0x2000001bff1b7230 */ /* 0x000fe20000004100 */
[----:B------:R-:W-:Y:S01]  /*2eb0*/  FFMA.FTZ R69, R50, R69, 1 ;  /* 0x3f80000032457423 */ /* 0x000fe20000010045 */
[----:B------:R-:W-:Y:S01]  /*2ec0*/  LDS.U16 R174, [R96+0x1e] ;  /* 0x00001e0060ae7984 */ /* 0x000fe20000000400 */
[----:B------:R-:W-:Y:S01]  /*2ed0*/  FMUL.FTZ R73, R55, R26 ;  /* 0x0000001a37497220 */ /* 0x000fe20000410000 */
[----:B------:R-:W-:Y:S01]  /*2ee0*/  HADD2.F32 R29, -RZ, R29.H0_H0 ;  /* 0x2000001dff1d7230 */ /* 0x000fe20000004100 */
[----:B------:R-:W-:Y:S01]  /*2ef0*/  FMUL.FTZ R64, R5, R64 ;  /* 0x0000004005407220 */ /* 0x000fe20000410000 */
[----:B------:R-:W3:Y:S01]  /*2f00*/  MUFU.RCP R61, R61 ;  /* 0x0000003d003d7308 */ /* 0x000ee20000001000 */
[----:B------:R-:W-:Y:S02]  /*2f10*/  FFMA.FTZ R75, R49, R72, 1 ;  /* 0x3f800000314b7423 */ /* 0x000fe40000010048 */
[----:B------:R-:W-:-:S02]  /*2f20*/  FMUL.FTZ R72, R4, R73 ;  /* 0x0000004904487220 */ /* 0x000fc40000410000 */
[----:B------:R-:W-:Y:S02]  /*2f30*/  FMUL.FTZ R74, R64, R69 ;  /* 0x00000045404a7220 */ /* 0x000fe40000410000 */
[----:B------:R-:W-:Y:S01]  /*2f40*/  FADD.FTZ R71, R132, 1 ;  /* 0x3f80000084477421 */ /* 0x000fe20000010000 */
[----:B------:R4:W-:Y:S01]  /*2f50*/  MUFU.RCP R69, R77 ;  /* 0x0000004d00457308 */ /* 0x0009e20000001000 */
[----:B------:R-:W-:Y:S02]  /*2f60*/  FMUL.FTZ R73, R54, R27 ;  /* 0x0000001b36497220 */ /* 0x000fe40000410000 */
[----:B------:R-:W-:Y:S02]  /*2f70*/  FADD.FTZ R64, -R70, 1 ;  /* 0x3f80000046407421 */ /* 0x000fe40000010100 */
[----:B0-----:R-:W-:Y:S02]  /*2f80*/  FADD.FTZ R132, -R62, 1 ;  /* 0x3f8000003e847421 */ /* 0x001fe40000010100 */
[----:B------:R-:W-:-:S02]  /*2f90*/  FMUL.FTZ R73, R70, R73 ;  /* 0x0000004946497220 */ /* 0x000fc40000410000 */
[----:B----4-:R-:W-:Y:S01]  /*2fa0*/  FMUL.FTZ R77, R52, R29 ;  /* 0x0000001d344d7220 */ /* 0x010fe20000410000 */
[----:B------:R-:W0:Y:S01]  /*2fb0*/  MUFU.EX2 R3, R3 ;  /* 0x0000000300037308 */ /* 0x000e220000000800 */
[----:B------:R-:W-:Y:S02]  /*2fc0*/  FFMA.FTZ R64, R7, R64, 1 ;  /* 0x3f80000007407423 */ /* 0x000fe40000010040 */
[----:B------:R-:W-:Y:S02]  /*2fd0*/  FFMA.FTZ R132, R37, R132, 1 ;  /* 0x3f80000025847423 */ /* 0x000fe40000010084 */
[----:B------:R-:W-:-:S03]  /*2fe0*/  FMUL.FTZ R77, R62, R77 ;  /* 0x0000004d3e4d7220 */ /* 0x000fc60000410000 */
[----:B------:R-:W4:Y:S01]  /*2ff0*/  MUFU.RCP R63, R63 ;  /* 0x0000003f003f7308 */ /* 0x000f220000001000 */
[----:B------:R-:W-:Y:S01]  /*3000*/  FMUL.FTZ R67, R58, -1.4426950216293334961 ;  /* 0xbfb8aa3b3a437820 */ /* 0x000fe20000410000 */
[----:B------:R-:W-:Y:S01]  /*3010*/  HADD2.F32 R28, -RZ, R28.H0_H0 ;  /* 0x2000001cff1c7230 */ /* 0x000fe20000004100 */
[----:B------:R-:W-:Y:S02]  /*3020*/  FMUL.FTZ R173, R73, R64 ;  /* 0x0000004049ad7220 */ /* 0x000fe40000410000 */
[----:B------:R-:W-:Y:S02]  /*3030*/  FMUL.FTZ R175, R77, R132 ;  /* 0x000000844daf7220 */ /* 0x000fe40000410000 */
[----:B------:R-:W2:Y:S01]  /*3040*/  LDS.U16 R132, [R96+0x12] ;  /* 0x0000120060847984 */ /* 0x000ea20000000400 */
[----:B------:R0:W-:Y:S01]  /*3050*/  MUFU.RCP R73, R133 ;  /* 0x0000008500497308 */ /* 0x0001e20000001000 */
[----:B------:R-:W-:Y:S01]  /*3060*/  FMUL.FTZ R72, R72, R75 ;  /* 0x0000004b48487220 */ /* 0x000fe20000410000 */
[----:B-1----:R-:W-:Y:S01]  /*3070*/  HADD2.F32 R30, -RZ, R30.H0_H0 ;  /* 0x2000001eff1e7230 */ /* 0x002fe20000004100 */
[----:B---3--:R-:W-:-:S02]  /*3080*/  FADD.FTZ R75, -R61, 1 ;  /* 0x3f8000003d4b7421 */ /* 0x008fc40000010100 */
[----:B------:R-:W-:Y:S01]  /*3090*/  FMUL.FTZ R126, R53, R28 ;  /* 0x0000001c357e7220 */ /* 0x000fe20000410000 */
[----:B0-----:R-:W0:Y:S02]  /*30a0*/  LDS.U16 R133, [R96+0x14] ;  /* 0x0000140060857984 */ /* 0x001e240000000400 */
[----:B------:R-:W1:Y:S01]  /*30b0*/  MUFU.EX2 R67, R67 ;  /* 0x0000004300437308 */ /* 0x000e620000000800 */
[----:B------:R-:W-:Y:S02]  /*30c0*/  FFMA.FTZ R75, R36, R75, 1 ;  /* 0x3f800000244b7423 */ /* 0x000fe4000001004b */
[----:B------:R-:W-:-:S05]  /*30d0*/  FMUL.FTZ R126, R61, R126 ;  /* 0x0000007e3d7e7220 */ /* 0x000fca0000410000 */
[----:B------:R-:W3:Y:S01]  /*30e0*/  MUFU.RCP R68, R68 ;  /* 0x0000004400447308 */ /* 0x000ee20000001000 */
[----:B------:R-:W-:Y:S02]  /*30f0*/  FADD.FTZ R180, R3, 1 ;  /* 0x3f80000003b47421 */ /* 0x000fe40000010000 */
[----:B------:R-:W-:Y:S01]  /*3100*/  FMUL.FTZ R64, R51, R30 ;  /* 0x0000001e33407220 */ /* 0x000fe20000410000 */
[----:B------:R-:W0:Y:S01]  /*3110*/  LDS.U16 R3, [R96+0x1a] ;  /* 0x00001a0060037984 */ /* 0x000e220000000400 */
[----:B----4-:R-:W-:Y:S02]  /*3120*/  FADD.FTZ R77, -R63, 1 ;  /* 0x3f8000003f4d7421 */ /* 0x010fe40000010100 */
[----:B------:R-:W-:Y:S02]  /*3130*/  FMUL.FTZ R126, R126, R75 ;  /* 0x0000004b7e7e7220 */ /* 0x000fe40000410000 */
[----:B------:R-:W-:Y:S02]  /*3140*/  FMUL.FTZ R2, R60, -1.4426950216293334961 ;  /* 0xbfb8aa3b3c027820 */ /* 0x000fe40000410000 */
[----:B------:R-:W-:-:S02]  /*3150*/  FADD.FTZ R75, R134, 1 ;  /* 0x3f800000864b7421 */ /* 0x000fc40000010000 */
[----:B------:R-:W-:Y:S01]  /*3160*/  FMUL.FTZ R134, R63, R64 ;  /* 0x000000403f867220 */ /* 0x000fe20000410000 */
[----:B------:R-:W-:Y:S01]  /*3170*/  HADD2.F32 R64, -RZ, R31.H0_H0 ;  /* 0x2000001fff407230 */ /* 0x000fe20000004100 */
[----:B------:R-:W-:Y:S01]  /*3180*/  FFMA.FTZ R171, R38, R77, 1 ;  /* 0x3f80000026ab7423 */ /* 0x000fe2000001004d */
[----:B--2---:R-:W-:Y:S01]  /*3190*/  HADD2.F32 R31, -RZ, R66.H0_H0 ;  /* 0x20000042ff1f7230 */ /* 0x004fe20000004100 */
[----:B------:R-:W2:Y:S01]  /*31a0*/  MUFU.EX2 R2, R2 ;  /* 0x0000000200027308 */ /* 0x000ea20000000800 */
[----:B------:R-:W-:Y:S01]  /*31b0*/  HADD2.F32 R66, -RZ, R33.H0_H0 ;  /* 0x20000021ff427230 */ /* 0x000fe20000004100 */
[----:B------:R-:W-:Y:S01]  /*31c0*/  FMUL.FTZ R176, R134, R171 ;  /* 0x000000ab86b07220 */ /* 0x000fe20000410000 */
[----:B------:R-:W-:Y:S01]  /*31d0*/  HADD2.F32 R33, -RZ, R76.H0_H0 ;  /* 0x2000004cff217230 */ /* 0x000fe20000004100 */
[----:B-1----:R-:W-:Y:S02]  /*31e0*/  FADD.FTZ R171, R67, 1 ;  /* 0x3f80000043ab7421 */ /* 0x002fe40000010000 */
[----:B---3--:R-:W-:-:S02]  /*31f0*/  FADD.FTZ R134, -R68, 1 ;  /* 0x3f80000044867421 */ /* 0x008fc40000010100 */
[----:B------:R-:W1:Y:S01]  /*3200*/  MUFU.RCP R71, R71 ;  /* 0x0000004700477308 */ /* 0x000e620000001000 */
[----:B------:R-:W-:Y:S02]  /*3210*/  FMUL.FTZ R67, R64, R31 ;  /* 0x0000001f40437220 */ /* 0x000fe40000410000 */
[----:B------:R-:W-:Y:S02]  /*3220*/  FFMA.FTZ R134, R39, R134, 1 ;  /* 0x3f80000027867423 */ /* 0x000fe40000010086 */
[----:B------:R-:W-:Y:S02]  /*3230*/  FMUL.FTZ R67, R68, R67 ;  /* 0x0000004344437220 */ /* 0x000fe40000410000 */
[----:B------:R-:W-:Y:S02]  /*3240*/  FADD.FTZ R179, -R69, 1 ;  /* 0x3f80000045b37421 */ /* 0x000fe40000010100 */
[----:B------:R-:W-:Y:S01]  /*3250*/  FMUL.FTZ R76, R66, R33 ;  /* 0x00000021424c7220 */ /* 0x000fe20000410000 */
[----:B------:R-:W3:Y:S01]  /*3260*/  MUFU.RCP R75, R75 ;  /* 0x0000004b004b7308 */ /* 0x000ee20000001000 */
[----:B------:R-:W-:-:S02]  /*3270*/  FMUL.FTZ R177, R67, R134 ;  /* 0x0000008643b17220 */ /* 0x000fc40000410000 */
[----:B------:R-:W-:Y:S02]  /*3280*/  FFMA.FTZ R134, R40, R179, 1 ;  /* 0x3f80000028867423 */ /* 0x000fe400000100b3 */
[----:B------:R-:W-:-:S03]  /*3290*/  FMUL.FTZ R67, R69, R76 ;  /* 0x0000004c45437220 */ /* 0x000fc60000410000 */
[----:B------:R4:W0:Y:S01]  /*32a0*/  MUFU.RCP R77, R136 ;  /* 0x00000088004d7308 */ /* 0x0008220000001000 */
[----:B------:R-:W-:Y:S02]  /*32b0*/  FMUL.FTZ R178, R67, R134 ;  /* 0x0000008643b27220 */ /* 0x000fe40000410000 */
[----:B--2---:R-:W-:Y:S02]  /*32c0*/  FADD.FTZ R2, R2, 1 ;  /* 0x3f80000002027421 */ /* 0x004fe40000010000 */
[----:B------:R-:W-:Y:S01]  /*32d0*/  FADD.FTZ R67, -R73, 1 ;  /* 0x3f80000049437421 */ /* 0x000fe20000010100 */
[----:B----4-:R-:W-:Y:S01]  /*32e0*/  HADD2.F32 R136, -RZ, R41.H0_H0 ;  /* 0x20000029ff887230 */ /* 0x010fe20000004100 */
[----:B-1----:R-:W-:Y:S01]  /*32f0*/  FADD.FTZ R41, -R71, 1 ;  /* 0x3f80000047297421 */ /* 0x002fe20000010100 */
[----:B------:R-:W-:Y:S01]  /*3300*/  HADD2.F32 R134, -RZ, R47.H0_H0 ;  /* 0x2000002fff867230 */ /* 0x000fe20000004100 */
[----:B------:R-:W1:Y:S01]  /*3310*/  MUFU.RCP R171, R171 ;  /* 0x000000ab00ab7308 */ /* 0x000e620000001000 */
[----:B------:R-:W-:Y:S01]  /*3320*/  HADD2.F32 R170, -RZ, R45.H0_H0 ;  /* 0x2000002dffaa7230 */ /* 0x000fe20000004100 */
[----:B------:R-:W-:Y:S01]  /*3330*/  FFMA.FTZ R47, R42, R41, 1 ;  /* 0x3f8000002a2f7423 */ /* 0x000fe20000010029 */
[----:B------:R-:W-:Y:S01]  /*3340*/  HADD2.F32 R41, -RZ, R132.H0_H0 ;  /* 0x20000084ff297230 */ /* 0x000fe20000004100 */
[----:B------:R-:W-:Y:S01]  /*3350*/  FFMA.FTZ R179, R44, R67, 1 ;  /* 0x3f8000002cb37423 */ /* 0x000fe20000010043 */
[----:B0-----:R-:W-:-:S03]  /*3360*/  HADD2.F32 R67, -RZ, R133.H0_H0 ;  /* 0x20000085ff437230 */ /* 0x001fc60000004100 */
[----:B------:R0:W2:Y:S01]  /*3370*/  MUFU.RCP R76, R180 ;  /* 0x000000b4004c7308 */ /* 0x0000a20000001000 */
[----:B------:R-:W-:Y:S02]  /*3380*/  HADD2.F32 R43, -RZ, R43.H0_H0 ;  /* 0x2000002bff2b7230 */ /* 0x000fe40000004100 */
[----:B------:R-:W-:-:S05]  /*3390*/  HADD2.F32 R132, -RZ, R135.H0_H0 ;  /* 0x20000087ff847230 */ /* 0x000fca0000004100 */
[----:B------:R4:W1:Y:S01]  /*33a0*/  MUFU.RCP R45, R2 ;  /* 0x00000002002d7308 */ /* 0x0008620000001000 */
[----:B0-----:R-:W-:Y:S01]  /*33b0*/  FMUL.FTZ R180, R170, R67 ;  /* 0x00000043aab47220 */ /* 0x001fe20000410000 */
[----:B------:R-:W-:Y:S01]  /*33c0*/  HADD2.F32 R135, -RZ, R35.H0_H0 ;  /* 0x20000023ff877230 */ /* 0x000fe20000004100 */
[----:B---3--:R-:W-:Y:S02]  /*33d0*/  FADD.FTZ R181, -R75, 1 ;  /* 0x3f8000004bb57421 */ /* 0x008fe40000010100 */
[----:B------:R-:W-:Y:S01]  /*33e0*/  FMUL.FTZ R182, R43, R132 ;  /* 0x000000842bb67220 */ /* 0x000fe20000410000 */
[----:B------:R-:W-:Y:S01]  /*33f0*/  HADD2.F32 R35, -RZ, R34.H0_H0 ;  /* 0x20000022ff237230 */ /* 0x000fe20000004100 */
[----:B----4-:R-:W-:Y:S01]  /*3400*/  FMUL.FTZ R2, R134, R41 ;  /* 0x0000002986027220 */ /* 0x010fe20000410000 */
        /* <DEDUP_REMOVED lines=10> */
[----:B------:R-:W-:Y:S01]  /*34b0*/  F2FP.PACK_AB R180, R127, R74 ;  /* 0x0000004a7fb4723e */ /* 0x000fe200000000ff */
[----:B------:R-:W-:Y:S01]  /*34c0*/  BAR.SYNC.DEFER_BLOCKING 0x0 ;  /* 0x0000000000007b1d */ /* 0x000fe20000010000 */
[----:B------:R-:W-:-:S02]  /*34d0*/  FMUL.FTZ R47, R2, R47 ;  /* 0x0000002f022f7220 */ /* 0x000fc40000410000 */
[----:B------:R-:W-:Y:S02]  /*34e0*/  FMUL.FTZ R182, R182, R181 ;  /* 0x000000b5b6b67220 */ /* 0x000fe40000410000 */
[----:B------:R-:W-:Y:S02]  /*34f0*/  FADD.FTZ R183, -R77, 1 ;  /* 0x3f8000004db77421 */ /* 0x000fe40000010100 */
[----:B------:R-:W-:Y:S02]  /*3500*/  FMUL.FTZ R184, R136, R133 ;  /* 0x0000008588b87220 */ /* 0x000fe40000410000 */
[----:B-1----:R-:W-:Y:S02]  /*3510*/  FADD.FTZ R127, -R171, 1 ;  /* 0x3f800000ab7f7421 */ /* 0x002fe40000010100 */
[----:B--2---:R-:W-:Y:S02]  /*3520*/  FADD.FTZ R74, -R76, 1 ;  /* 0x3f8000004c4a7421 */ /* 0x004fe40000010100 */
[----:B------:R-:W-:-:S02]  /*3530*/  FADD.FTZ R181, -R45, 1 ;  /* 0x3f8000002db57421 */ /* 0x000fc40000010100 */
[----:B------:R-:W-:Y:S02]  /*3540*/  FMUL.FTZ R2, R135, R32 ;  /* 0x0000002087027220 */ /* 0x000fe40000410000 */
[----:B------:R-:W-:Y:S02]  /*3550*/  FMUL.FTZ R3, R35, R172 ;  /* 0x000000ac23037220 */ /* 0x000fe40000410000 */
[----:B------:R-:W-:Y:S02]  /*3560*/  FMUL.FTZ R174, R34, R137 ;  /* 0x0000008922ae7220 */ /* 0x000fe40000410000 */
[----:B------:R-:W-:Y:S02]  /*3570*/  FFMA.FTZ R183, R48, R183, 1 ;  /* 0x3f80000030b77423 */ /* 0x000fe400000100b7 */
        /* <DEDUP_REMOVED lines=10> */
[----:B------:R-:W-:Y:S02]  /*3620*/  FMUL.FTZ R3, R3, R74 ;  /* 0x0000004a03037220 */ /* 0x000fe40000410000 */
[----:B------:R-:W-:Y:S01]  /*3630*/  FMUL.FTZ R174, R174, R181 ;  /* 0x000000b5aeae7220 */ /* 0x000fe20000410000 */
[----:B------:R-:W-:Y:S02]  /*3640*/  PRMT R74, R180, 0x7632, R74 ;  /* 0x00007632b44a7816 */ /* 0x000fe4000000004a */
[----:B------:R-:W-:Y:S02]  /*3650*/  F2FP.PACK_AB R126, R175, R126 ;  /* 0x0000007eaf7e723e */ /* 0x000fe400000000ff */
[----:B------:R-:W-:Y:S02]  /*3660*/  PRMT R127, R72, 0x7632, R127 ;  /* 0x00007632487f7816 */ /* 0x000fe4000000007f */
[----:B------:R-:W-:-:S02]  /*3670*/  ISETP.NE.AND P6, PT, R159, RZ, PT ;  /* 0x000000ff9f00720c */ /* 0x000fc40003fc5270 */
        /* <DEDUP_REMOVED lines=46> */
[----:B------:R-:W4:Y:S01]  /*3960*/  LDS R207, [0x840] ;  /* 0x00084000ffcf7984 */ /* 0x000f220000000800 */
[----:B0-----:R-:W-:Y:S01]  /*3970*/  IMAD R72, R164, c[0x0][0x2e8], RZ ;  /* 0x0000ba00a4487a24 */ /* 0x001fe200078e02ff */
[----:B-1----:R-:W-:-:S03]  /*3980*/  P2R R2, PR, RZ, 0x40 ;  /* 0x00000040ff027803 */ /* 0x002fc60000000000 */
[----:B--2---:R-:W-:-:S04]  /*3990*/  IMAD.WIDE.U32 R2, R165, c[0x0][0x2e8], RZ ;  /* 0x0000ba00a5027a25 */ /* 0x004fc800078e00ff */
[----:B------:R-:W-:-:S04]  /*39a0*/  IMAD R209, R165, c[0x0][0x2ec], R72 ;  /* 0x0000bb00a5d17a24 */ /* 0x000fc800078e0248 */
[----:B------:R-:W-:Y:S02]  /*39b0*/  IMAD.IADD R3, R3, 0x1, R209 ;  /* 0x0000000103037824 */ /* 0x000fe400078e02d1 */
[----:B------:R-:W-:Y:S02]  /*39c0*/  IMAD R72, R168, c[0x0][0x2f0], RZ ;  /* 0x0000bc00a8487a24 */ /* 0x000fe400078e02ff */
[----:B------:R-:W-:Y:S01]  /*39d0*/  IMAD.WIDE.U32 R2, R169, c[0x0][0x2f0], R2 ;  /* 0x0000bc00a9027a25 */ /* 0x000fe200078e0002 */
[----:B---3--:R-:W-:-:S03]  /*39e0*/  LEA R127, P0, R118, c[0x0][0x338], 0x1 ;  /* 0x0000ce00767f7a11 */ /* 0x008fc600078008ff */
[----:B------:R-:W-:Y:S01]  /*39f0*/  IMAD R173, R169, c[0x0][0x2f4], R72 ;  /* 0x0000bd00a9ad7a24 */ /* 0x000fe200078e0248 */
[----:B------:R-:W-:Y:S02]  /*3a00*/  IADD3 R72, P1, R79, R2, RZ ;  /* 0x000000024f487210 */ /* 0x000fe40007f3e0ff */
[----:B------:R-:W-:Y:S02]  /*3a10*/  LEA.HI.X R74, R118, c[0x0][0x33c], R119, 0x1, P0 ;  /* 0x0000cf00764a7a11 */ /* 0x000fe400000f0c77 */
[----:B------:R-:W-:Y:S02]  /*3a20*/  IADD3.X R3, R78, R173, R3, P1, !PT ;  /* 0x000000ad4e037210 */ /* 0x000fe40000ffe403 */
[----:B------:R-:W-:Y:S02]  /*3a30*/  LEA R2, P4, R72, R127, 0x1 ;  /* 0x0000007f48027211 */ /* 0x000fe400078808ff */
[----:B----4-:R-:W-:Y:S02]  /*3a40*/  ISETP.GE.AND P3, PT, R118, R207, PT ;  /* 0x000000cf7600720c */ /* 0x010fe40003f66270 */
[----:B------:R-:W-:Y:S01]  /*3a50*/  LEA.HI.X R3, R72, R74, R3, 0x1, P4 ;  /* 0x0000004a48037211 */ /* 0x000fe200020f0c03 */
[----:B------:R-:W-:Y:S01]  /*3a60*/  BSSY B0, `(.L_x_3363) ;  /* 0x0000014000007945 */ /* 0x000fe20003800000 */
[----:B------:R-:W-:Y:S01]  /*3a70*/  IADD3 R126, P4, R118, R116, RZ ;  /* 0x00000074767e7210 */ /* 0x000fe20007f9e0ff */
[----:B------:R-:W-:Y:S01]  /*3a80*/  FMUL.FTZ R173, R50, R5 ;  /* 0x0000000532ad7220 */ /* 0x000fe20000410000 */
[----:B------:R-:W-:Y:S01]  /*3a90*/  ISETP.GE.AND P2, PT, R149, R207, PT ;  /* 0x000000cf9500720c */ /* 0x000fe20003f46270 */
[----:B------:R-:W-:Y:S01]  /*3aa0*/  FMUL.FTZ R65, R6, R65 ;  /* 0x0000004106417220 */ /* 0x000fe20000410000 */
[-C--:B------:R-:W-:Y:S01]  /*3ab0*/  ISETP.GE.AND P0, PT, R148, R207.reuse, PT ;  /* 0x000000cf9400720c */ /* 0x080fe20003f06270 */
[----:B------:R-:W-:Y:S01]  /*3ac0*/  FMUL.FTZ R174, R49, R4 ;  /* 0x0000000431ae7220 */ /* 0x000fe20000410000 */
[----:B------:R-:W-:Y:S01]  /*3ad0*/  ISETP.GE.AND P1, PT, R147, R207, PT ;  /* 0x000000cf9300720c */ /* 0x000fe20003f26270 */
[----:B------:R-:W-:Y:S01]  /*3ae0*/  FMUL.FTZ R175, R7, R70 ;  /* 0x0000004607af7220 */ /* 0x000fe20000410000 */
[----:B------:R-:W-:Y:S01]  /*3af0*/  IADD3.X R127, R119, R117, RZ, P4, !PT ;  /* 0x00000075777f7210 */ /* 0x000fe200027fe4ff */
        /* <DEDUP_REMOVED lines=10> */
.L_x_3364:
[----:B------:R-:W-:Y:S05]  /*3ba0*/  BSYNC B0 ;  /* 0x0000000000007941 */ /* 0x000fea0003800000 */
.L_x_3363:
[----:B------:R1:W-:Y:S01]  /*3bb0*/  @!P0 STG.E.U16 [R2.64+-0x740], R179 ;  /* 0xfff8c0b302008986 */ /* 0x0003e2000c10150c */
[-C--:B------:R-:W-:Y:S01]  /*3bc0*/  ISETP.GE.AND P0, PT, R146, R207.reuse, PT ;  /* 0x000000cf9200720c */ /* 0x080fe20003f06270 */
[----:B------:R-:W-:Y:S01]  /*3bd0*/  FMUL.FTZ R4, R37, R62 ;  /* 0x0000003e25047220 */ /* 0x000fe20000410000 */
[-C--:B------:R-:W-:Y:S01]  /*3be0*/  ISETP.GE.AND P3, PT, R144, R207.reuse, PT ;  /* 0x000000cf9000720c */ /* 0x080fe20003f66270 */
[----:B------:R-:W-:Y:S01]  /*3bf0*/  @!P2 STG.E.U16 [R2.64+-0x780], R177 ;  /* 0xfff880b10200a986 */ /* 0x000fe2000c10150c */
[-C--:B------:R-:W-:Y:S01]  /*3c00*/  ISETP.GE.AND P2, PT, R145, R207.reuse, PT ;  /* 0x000000cf9100720c */ /* 0x080fe20003f46270 */
[----:B0-----:R-:W-:Y:S01]  /*3c10*/  FMUL.FTZ R6, R39, R68 ;  /* 0x0000004427067220 */ /* 0x001fe20000410000 */
[-C--:B------:R-:W-:Y:S01]  /*3c20*/  ISETP.GE.AND P4, PT, R143, R207.reuse, PT ;  /* 0x000000cf8f00720c */ /* 0x080fe20003f86270 */
[----:B------:R0:W-:Y:S01]  /*3c30*/  @!P1 STG.E.U16 [R2.64+-0x700], R181 ;  /* 0xfff900b502009986 */ /* 0x0001e2000c10150c */
[-C--:B------:R-:W-:Y:S01]  /*3c40*/  ISETP.GE.AND P5, PT, R142, R207.reuse, PT ;  /* 0x000000cf8e00720c */ /* 0x080fe20003fa6270 */
[----:B------:R-:W-:Y:S01]  /*3c50*/  HADD2.F32 R47, -RZ, R20.H0_H0 ;  /* 0x20000014ff2f7230 */ /* 0x000fe20000004100 */
[----:B------:R-:W-:Y:S01]  /*3c60*/  ISETP.GE.AND P1, PT, R141, R207, PT ;  /* 0x000000cf8d00720c */ /* 0x000fe20003f26270 */
[----:B-1----:R-:W-:Y:S01]  /*3c70*/  FMUL.FTZ R179, R48, R77 ;  /* 0x0000004d30b37220 */ /* 0x002fe20000410000 */
[----:B------:R-:W-:Y:S01]  /*3c80*/  HADD2.F32 R49, -RZ, R22.H0_H0 ;  /* 0x20000016ff317230 */ /* 0x000fe20000004100 */
[----:B------:R-:W-:Y:S01]  /*3c90*/  @!P0 STG.E.U16 [R2.64+-0x6c0], R185 ;  /* 0xfff940b902008986 */ /* 0x000fe2000c10150c */
[----:B------:R-:W-:Y:S01]  /*3ca0*/  ISETP.GE.AND P0, PT, R140, R207, PT ;  /* 0x000000cf8c00720c */ /* 0x000fe20003f06270 */
[----:B------:R-:W-:Y:S01]  /*3cb0*/  FMUL.FTZ R178, R46, R75 ;  /* 0x0000004b2eb27220 */ /* 0x000fe20000410000 */
[----:B------:R-:W-:Y:S01]  /*3cc0*/  HADD2.F32 R5, -RZ, R0.H0_H0 ;  /* 0x20000000ff057230 */ /* 0x000fe20000004100 */
[----:B------:R-:W-:Y:S01]  /*3cd0*/  @!P2 STG.E.U16 [R2.64+-0x680], R187 ;  /* 0xfff980bb0200a986 */ /* 0x000fe2000c10150c */
[----:B------:R-:W-:Y:S01]  /*3ce0*/  ISETP.GE.AND P2, PT, R150, R207, PT ;  /* 0x000000cf9600720c */ /* 0x000fe20003f46270 */
[----:B0-----:R-:W-:Y:S01]  /*3cf0*/  FMUL.FTZ R181, R60, R45 ;  /* 0x0000002d3cb57220 */ /* 0x001fe20000410000 */
[----:B------:R-:W-:Y:S01]  /*3d00*/  HADD2.F32 R45, -RZ, R16.H0_H0 ;  /* 0x20000010ff2d7230 */ /* 0x000fe20000004100 */
[----:B------:R-:W-:Y:S01]  /*3d10*/  @!P3 STG.E.U16 [R2.64+-0x640], R189 ;  /* 0xfff9c0bd0200b986 */ /* 0x000fe2000c10150c */
[----:B------:R-:W-:Y:S01]  /*3d20*/  ISETP.GE.AND P3, PT, R130, R207, PT ;  /* 0x000000cf8200720c */ /* 0x000fe20003f66270 */
        /* <DEDUP_REMOVED lines=18> */
[----:B------:R-:W-:Y:S01]  /*3e50*/  @!P4 STG.E.U16 [R2.64+-0x500], R199 ;  /* 0xfffb00c70200c986 */ /* 0x000fe2000c10150c */
        /* <DEDUP_REMOVED lines=12> */
[----:B------:R-:W-:Y:S01]  /*3f20*/  HADD2.F32 R23, -RZ, R23.H0_H0 ;  /* 0x20000017ff177230 */ /* 0x000fe20000004100 */
[----:B------:R-:W-:-:S02]  /*3f30*/  FADD.FTZ R60, R47, R166 ;  /* 0x000000a62f3c7221 */ /* 0x000fc40000010000 */
[----:B------:R0:W-:Y:S01]  /*3f40*/  @!P3 STG.E.U16 [R2.64+-0x440], R205 ;  /* 0xfffbc0cd0200b986 */ /* 0x0001e2000c10150c */
[--C-:B------:R-:W-:Y:S02]  /*3f50*/  FADD.FTZ R58, R49, R166.reuse ;  /* 0x000000a6313a7221 */ /* 0x100fe40000010000 */
[----:B------:R-:W-:Y:S02]  /*3f60*/  FMUL.FTZ R46, R43, R178 ;  /* 0x000000b22b2e7220 */ /* 0x000fe40000410000 */
[--C-:B------:R-:W-:Y:S02]  /*3f70*/  FADD.FTZ R76, R5, R166.reuse ;  /* 0x000000a6054c7221 */ /* 0x100fe40000010000 */
[--C-:B------:R-:W-:Y:S02]  /*3f80*/  FADD.FTZ R77, R77, R166.reuse ;  /* 0x000000a64d4d7221 */ /* 0x100fe40000010000 */
[--C-:B------:R-:W-:Y:S02]  /*3f90*/  FADD.FTZ R74, R7, R166.reuse ;  /* 0x000000a6074a7221 */ /* 0x100fe40000010000 */
[--C-:B------:R-:W-:Y:S01]  /*3fa0*/  FADD.FTZ R75, R11, R166.reuse ;  /* 0x000000a60b4b7221 */ /* 0x100fe20000010000 */
        /* <DEDUP_REMOVED lines=67> */
[----:B------:R0:W-:Y:S04]  /*43e0*/  STS.U16 [R96+0xe], R0 ;  /* 0x00000e0060007388 */ /* 0x0001e80000000400 */
[----:B------:R-:W-:Y:S04]  /*43f0*/  STS.U16 [R96+0x10], R33 ;  /* 0x0000102160007388 */ /* 0x000fe80000000400 */
[----:B------:R-:W-:Y:S01]  /*4400*/  STS.U16 [R96+0x12], R4 ;  /* 0x0000120460007388 */ /* 0x000fe20000000400 */
[----:B0-----:R-:W-:-:S03]  /*4410*/  IMAD R0, R164, c[0x0][0x210], RZ ;  /* 0x00008400a4007a24 */ /* 0x001fc600078e02ff */
[----:B------:R0:W-:Y:S01]  /*4420*/  STS.U16 [R96+0x14], R67 ;  /* 0x0000144360007388 */ /* 0x0001e20000000400 */
[----:B------:R-:W-:-:S03]  /*4430*/  IMAD R7, R165, c[0x0][0x214], R0 ;  /* 0x00008500a5077a24 */ /* 0x000fc600078e0200 */
[----:B------:R-:W-:Y:S01]  /*4440*/  STS.U16 [R96+0x16], R2 ;  /* 0x0000160260007388 */ /* 0x000fe20000000400 */
[----:B------:R-:W-:-:S03]  /*4450*/  IMAD R0, R168, c[0x0][0x218], RZ ;  /* 0x00008600a8007a24 */ /* 0x000fc600078e02ff */
[----:B------:R-:W-:Y:S01]  /*4460*/  STS.U16 [R96+0x18], R32 ;  /* 0x0000182060007388 */ /* 0x000fe20000000400 */
[----:B0-----:R-:W-:-:S03]  /*4470*/  IMAD R67, R169, c[0x0][0x21c], R0 ;  /* 0x00008700a9437a24 */ /* 0x001fc600078e0200 */
[----:B------:R0:W-:Y:S04]  /*4480*/  STS.U16 [R96+0x1a], R3 ;  /* 0x00001a0360007388 */ /* 0x0001e80000000400 */
[----:B------:R-:W-:Y:S04]  /*4490*/  STS.U16 [R96+0x1c], R137 ;  /* 0x00001c8960007388 */ /* 0x000fe80000000400 */
[----:B------:R1:W-:Y:S01]  /*44a0*/  STS.U16 [R96+0x1e], R5 ;  /* 0x00001e0560007388 */ /* 0x0003e20000000400 */
[----:B------:R-:W-:-:S06]  /*44b0*/  NOP ;  /* 0x0000000000007918 */ /* 0x000fcc0000000000 */
[----:B------:R-:W-:Y:S01]  /*44c0*/  LDS.U16 R11, [R114] ;  /* 0x00000000720b7984 */ /* 0x000fe20000000400 */
[----:B0-----:R-:W-:Y:S01]  /*44d0*/  IMAD.WIDE.U32 R2, R165, c[0x0][0x210], RZ ;  /* 0x00008400a5027a25 */ /* 0x001fe200078e00ff */
[C---:B-1----:R-:W-:Y:S02]  /*44e0*/  LEA R5, P4, R118.reuse, c[0x0][0x270], 0x1 ;  /* 0x00009c0076057a11 */ /* 0x042fe400078808ff */
[----:B------:R-:W-:Y:S01]  /*44f0*/  LDS.U16 R13, [R113+0x40] ;  /* 0x00004000710d7984 */ /* 0x000fe20000000400 */
[----:B------:R-:W-:Y:S01]  /*4500*/  IMAD.IADD R3, R3, 0x1, R7 ;  /* 0x0000000103037824 */ /* 0x000fe200078e0207 */
[----:B------:R-:W-:Y:S02]  /*4510*/  LEA.HI.X R4, R118, c[0x0][0x274], R119, 0x1, P4 ;  /* 0x00009d0076047a11 */ /* 0x000fe400020f0c77 */
        /* <DEDUP_REMOVED lines=38> */
.L_x_3367:
[----:B------:R-:W-:Y:S05]  /*4780*/  BSYNC B0 ;  /* 0x0000000000007941 */ /* 0x000fea0003800000 */
.L_x_3366:
        /* <DEDUP_REMOVED lines=27> */
.L_x_3365:
[----:B------:R-:W-:Y:S01]  /*4940*/  HADD2.F32 R0, -RZ, R95.H0_H0 ;  /* 0x2000005fff007230 */ /* 0x000fe20000004100 */
[----:B------:R-:W-:Y:S01]  /*4950*/  BAR.SYNC.DEFER_BLOCKING 0x0 ;  /* 0x0000000000007b1d */ /* 0x000fe20000010000 */
[----:B-1----:R-:W-:Y:S01]  /*4960*/  HADD2.F32 R2, -RZ, R94.H0_H0 ;  /* 0x2000005eff027230 */ /* 0x002fe20000004100 */
[CC--:B------:R-:W-:Y:S01]  /*4970*/  FMUL.FTZ R41, R57.reuse, R167.reuse ;  /* 0x000000a739297220 */ /* 0x0c0fe20000410000 */
[----:B------:R-:W-:Y:S01]  /*4980*/  HADD2.F32 R4, -RZ, R92.H0_H0 ;  /* 0x2000005cff047230 */ /* 0x000fe20000004100 */
[----:B------:R-:W-:Y:S01]  /*4990*/  FFMA.FTZ R3, R57, R0, R160 ;  /* 0x0000000039037223 */ /* 0x000fe200000100a0 */
[----:B------:R-:W-:Y:S01]  /*49a0*/  HADD2.F32 R0, -RZ, R93.H0_H0 ;  /* 0x2000005dff007230 */ /* 0x000fe20000004100 */
[CC--:B------:R-:W-:Y:S01]  /*49b0*/  FMUL.FTZ R40, R56.reuse, R167.reuse ;  /* 0x000000a738287220 */ /* 0x0c0fe20000410000 */
[----:B------:R-:W-:Y:S01]  /*49c0*/  HADD2.F32 R160, -RZ, R80.H0_H0 ;  /* 0x20000050ffa07230 */ /* 0x000fe20000004100 */
[----:B------:R-:W-:Y:S01]  /*49d0*/  FFMA.FTZ R2, R56, R2, R3 ;  /* 0x0000000238027223 */ /* 0x000fe20000010003 */
[----:B------:R-:W-:Y:S01]  /*49e0*/  CS2R R24, SRZ ;  /* 0x0000000000187805 */ /* 0x000fe2000001ff00 */
[CC--:B------:R-:W-:Y:S01]  /*49f0*/  FMUL.FTZ R39, R55.reuse, R167.reuse ;  /* 0x000000a737277220 */ /* 0x0c0fe20000410000 */
[----:B------:R-:W-:Y:S01]  /*4a00*/  CS2R R22, SRZ ;  /* 0x0000000000167805 */ /* 0x000fe2000001ff00 */
        /* <DEDUP_REMOVED lines=23> */
[----:B0-----:R-:W-:Y:S01]  /*4b80*/  CS2R R10, SRZ ;  /* 0x00000000000a7805 */ /* 0x001fe2000001ff00 */
[----:B------:R-:W-:Y:S01]  /*4b90*/  FFMA.FTZ R3, R49, R0, R4 ;  /* 0x0000000031037223 */ /* 0x000fe20000010004 */
[----:B------:R-:W-:Y:S01]  /*4ba0*/  HADD2.F32 R0, -RZ, R85.H0_H0 ;  /* 0x20000055ff007230 */ /* 0x000fe20000004100 */
[C---:B------:R-:W-:Y:S01]  /*4bb0*/  FMUL.FTZ R32, R48.reuse, R167 ;  /* 0x000000a730207220 */ /* 0x040fe20000410000 */
[----:B------:R-:W-:Y:S01]  /*4bc0*/  HADD2.F32 R4, -RZ, R84.H0_H0 ;  /* 0x20000054ff047230 */ /* 0x000fe20000004100 */
[----:B------:R-:W-:-:S02]  /*4bd0*/  FFMA.FTZ R2, R48, R2, R3 ;  /* 0x0000000230027223 */ /* 0x000fc40000010003 */
[CC--:B------:R-:W-:Y:S02]  /*4be0*/  FMUL.FTZ R31, R47.reuse, R167.reuse ;  /* 0x000000a72f1f7220 */ /* 0x0c0fe40000410000 */
[----:B------:R-:W-:Y:S01]  /*4bf0*/  FFMA.FTZ R3, R47, R0, R2 ;  /* 0x000000002f037223 */ /* 0x000fe20000010002 */
[----:B------:R-:W-:Y:S01]  /*4c00*/  HADD2.F32 R0, -RZ, R83.H0_H0 ;  /* 0x20000053ff007230 */ /* 0x000fe20000004100 */
[CC--:B------:R-:W-:Y:S01]  /*4c10*/  FMUL.FTZ R30, R46.reuse, R167.reuse ;  /* 0x000000a72e1e7220 */ /* 0x0c0fe20000410000 */
[----:B------:R-:W-:Y:S01]  /*4c20*/  HADD2.F32 R2, -RZ, R82.H0_H0 ;  /* 0x20000052ff027230 */ /* 0x000fe20000004100 */
[----:B------:R-:W-:Y:S02]  /*4c30*/  FFMA.FTZ R4, R46, R4, R3 ;  /* 0x000000042e047223 */ /* 0x000fe40000010003 */
[CC--:B------:R-:W-:Y:S02]  /*4c40*/  FMUL.FTZ R29, R45.reuse, R167.reuse ;  /* 0x000000a72d1d7220 */ /* 0x0c0fe40000410000 */
[----:B------:R-:W-:Y:S01]  /*4c50*/  FFMA.FTZ R3, R45, R0, R4 ;  /* 0x000000002d037223 */ /* 0x000fe20000010004 */
[----:B------:R-:W-:Y:S01]  /*4c60*/  MOV R4, c[0x0][0x16c] ;  /* 0x00005b0000047a02 */ /* 0x000fe20000000f00 */
[----:B------:R-:W-:Y:S01]  /*4c70*/  HADD2.F32 R0, -RZ, R81.H0_H0 ;  /* 0x20000051ff007230 */ /* 0x000fe20000004100 */
[----:B------:R-:W-:-:S02]  /*4c80*/  FMUL.FTZ R28, R44, R167 ;  /* 0x000000a72c1c7220 */ /* 0x000fc40000410000 */
[----:B------:R-:W-:Y:S01]  /*4c90*/  ISETP.GE.AND P0, PT, R4, 0x1, PT ;  /* 0x000000010400780c */ /* 0x000fe20003f06270 */
[----:B------:R-:W-:Y:S02]  /*4ca0*/  FFMA.FTZ R2, R44, R2, R3 ;  /* 0x000000022c027223 */ /* 0x000fe40000010003 */
[CC--:B------:R-:W-:Y:S02]  /*4cb0*/  FMUL.FTZ R27, R43.reuse, R167.reuse ;  /* 0x000000a72b1b7220 */ /* 0x0c0fe40000410000 */
[----:B------:R-:W-:Y:S02]  /*4cc0*/  FFMA.FTZ R3, R43, R0, R2 ;  /* 0x000000002b037223 */ /* 0x000fe40000010002 */
[C---:B------:R-:W-:Y:S02]  /*4cd0*/  FMUL.FTZ R26, R42.reuse, R167 ;  /* 0x000000a72a1a7220 */ /* 0x040fe40000410000 */
[----:B------:R-:W-:-:S04]  /*4ce0*/  FFMA.FTZ R160, R42, R160, R3 ;  /* 0x000000a02aa07223 */ /* 0x000fc80000010003 */
[----:B------:R-:W-:Y:S05]  /*4cf0*/  @!P0 BRA `(.L_x_3368) ;  /* 0x0000469000008947 */ /* 0x000fea0003800000 */
[----:B------:R-:W-:Y:S01]  /*4d00*/  IADD3 R8, R129, -0x1, RZ ;  /* 0xffffffff81087810 */ /* 0x000fe20007ffe0ff */
[----:B------:R-:W-:Y:S01]  /*4d10*/  IMAD.MOV.U32 R9, RZ, RZ, RZ ;  /* 0x000000ffff097224 */ /* 0x000fe200078e00ff */
[----:B------:R-:W-:Y:S01]  /*4d20*/  UMOV UR4, URZ ;  /* 0x0000003f00047c82 */ /* 0x000fe20008000000 */
[----:B------:R-:W-:Y:S01]  /*4d30*/  IMAD.MOV.U32 R25, RZ, RZ, RZ ;  /* 0x000000ffff197224 */ /* 0x000fe200078e00ff */
[----:B------:R-:W-:Y:S01]  /*4d40*/  LEA.HI R0, R8, R8, RZ, 0x1 ;  /* 0x0000000808007211 */ /* 0x000fe200078f08ff */
[----:B------:R-:W-:-:S03]  /*4d50*/  UMOV UR5, URZ ;  /* 0x0000003f00057c82 */ /* 0x000fc60008000000 */
[----:B------:R-:W-:-:S04]  /*4d60*/  LOP3.LUT R3, R0, 0xfffffe, RZ, 0xc0, !PT ;  /* 0x00fffffe00037812 */ /* 0x000fc800078ec0ff */
[----:B------:R-:W-:Y:S02]  /*4d70*/  IADD3 R8, R8, -R3, RZ ;  /* 0x8000000308087210 */ /* 0x000fe40007ffe0ff */
.L_x_3416:
[----:B------:R-:W-:Y:S01]  /*4d80*/  SHF.R.S32.HI R170, RZ, 0x1f, R9 ;  /* 0x0000001fffaa7819 */ /* 0x000fe20000011409 */
[C---:B------:R-:W-:Y:S01]  /*4d90*/  IMAD.WIDE.U32 R2, R9.reuse, c[0x0][0x1a0], R118 ;  /* 0x0000680009027a25 */ /* 0x040fe200078e0076 */
[----:B------:R-:W-:Y:S02]  /*4da0*/  IADD3 R179, -R116, c[0x0][0x168], RZ ;  /* 0x00005a0074b37a10 */ /* 0x000fe40007ffe1ff */
[----:B------:R-:W-:Y:S01]  /*4db0*/  PRMT R65, RZ, 0x7610, R65 ;  /* 0x00007610ff417816 */ /* 0x000fe20000000041 */
[----:B------:R-:W-:Y:S01]  /*4dc0*/  IMAD R0, R170, c[0x0][0x1a0], RZ ;  /* 0x00006800aa007a24 */ /* 0x000fe200078e02ff */
[-C--:B------:R-:W-:Y:S02]  /*4dd0*/  ISETP.GE.AND P1, PT, R118, R179.reuse, PT ;  /* 0x000000b37600720c */ /* 0x080fe40003f26270 */
[-C--:B------:R-:W-:Y:S01]  /*4de0*/  ISETP.GE.AND P2, PT, R150, R179.reuse, PT ;  /* 0x000000b39600720c */ /* 0x080fe20003f46270 */
[----:B------:R-:W-:Y:S01]  /*4df0*/  IMAD R5, R9, c[0x0][0x1a4], R0 ;  /* 0x0000690009057a24 */ /* 0x000fe200078e0200 */
[----:B------:R-:W-:-:S02]  /*4e00*/  ISETP.GE.AND P3, PT, R149, R179, PT ;  /* 0x000000b39500720c */ /* 0x000fc40003f66270 */
[----:B------:R-:W-:Y:S02]  /*4e10*/  LEA R6, P0, R2, R158, 0x1 ;  /* 0x0000009e02067211 */ /* 0x000fe400078008ff */
[----:B------:R-:W-:Y:S02]  /*4e20*/  IADD3 R0, R3, R5, RZ ;  /* 0x0000000503007210 */ /* 0x000fe40007ffe0ff */
[----:B------:R-:W-:Y:S02]  /*4e30*/  ISETP.GE.AND P4, PT, R148, R179, PT ;  /* 0x000000b39400720c */ /* 0x000fe40003f86270 */
[--C-:B------:R-:W-:Y:S02]  /*4e40*/  LEA.HI.X R7, R2, R157, R0.reuse, 0x1, P0 ;  /* 0x0000009d02077211 */ /* 0x100fe400000f0c00 */
[----:B------:R-:W-:Y:S02]  /*4e50*/  PRMT R0, RZ, 0x7610, R0 ;  /* 0x00007610ff007816 */ /* 0x000fe40000000000 */
[----:B------:R-:W-:Y:S01]  /*4e60*/  PRMT R67, RZ, 0x7610, R67 ;  /* 0x00007610ff437816 */ /* 0x000fe20000000043 */
[----:B------:R0:W2:Y:S01]  /*4e70*/  @!P1 LDG.E.U16 R65, [R6.64] ;  /* 0x0000000c06419981 */ /* 0x0000a2000c1e1500 */
[----:B------:R-:W-:-:S02]  /*4e80*/  PRMT R64, RZ, 0x7610, R64 ;  /* 0x00007610ff407816 */ /* 0x000fc40000000040 */
[-C--:B------:R-:W-:Y:S01]  /*4e90*/  ISETP.GE.AND P5, PT, R147, R179.reuse, PT ;  /* 0x000000b39300720c */ /* 0x080fe20003fa6270 */
[----:B------:R0:W3:Y:S01]  /*4ea0*/  @!P2 LDG.E.U16 R0, [R6.64+0x40] ;  /* 0x0000400c0600a981 */ /* 0x0000e2000c1e1500 */
[-C--:B------:R-:W-:Y:S02]  /*4eb0*/  ISETP.GE.AND P0, PT, R146, R179.reuse, PT ;  /* 0x000000b39200720c */ /* 0x080fe40003f06270 */
[-C--:B------:R-:W-:Y:S01]  /*4ec0*/  ISETP.GE.AND P1, PT, R145, R179.reuse, PT ;  /* 0x000000b39100720c */ /* 0x080fe20003f26270 */
[----:B------:R0:W4:Y:S01]  /*4ed0*/  @!P3 LDG.E.U16 R67, [R6.64+0x80] ;  /* 0x0000800c0643b981 */ /* 0x000122000c1e1500 */
[-C--:B------:R-:W-:Y:S02]  /*4ee0*/  ISETP.GE.AND P2, PT, R144, R179.reuse, PT ;  /* 0x000000b39000720c */ /* 0x080fe40003f46270 */
[-C--:B------:R-:W-:Y:S01]  /*4ef0*/  ISETP.GE.AND P3, PT, R143, R179.reuse, PT ;  /* 0x000000b38f00720c */ /* 0x080fe20003f66270 */
[----:B------:R0:W4:Y:S01]  /*4f00*/  @!P4 LDG.E.U16 R64, [R6.64+0xc0] ;  /* 0x0000c00c0640c981 */ /* 0x000122000c1e1500 */
        /* <DEDUP_REMOVED lines=9> */
[----:B------:R-:W-:-:S02]  /*4fa0*/  ISETP.GE.AND P5, PT, R141, R179, PT ;  /* 0x000000b38d00720c */ /* 0x000fc40003fa6270 */
        /* <DEDUP_REMOVED lines=25> */
[----:B------:R-:W-:Y:S02]  /*5140*/  IMAD.IADD R3, R3, 0x1, R5 ;  /* 0x0000000103037824 */ /* 0x000fe400078e0205 */
[C---:B------:R-:W-:Y:S02]  /*5150*/  IMAD R177, R9.reuse, c[0x0][0x18c], R4 ;  /* 0x0000630009b17a24 */ /* 0x040fe400078e0204 */
[----:B------:R-:W-:-:S05]  /*5160*/  IMAD.WIDE.U32 R2, R9, c[0x0][0x188], R2 ;  /* 0x0000620009027a25 */ /* 0x000fca00078e0002 */
[----:B------:R-:W-:Y:S02]  /*5170*/  IADD3 R3, R3, R177, RZ ;  /* 0x000000b103037210 */ /* 0x000fe40007ffe0ff */
[----:B0-----:R-:W-:Y:S01]  /*5180*/  LEA R6, P0, R2, c[0x0][0x220], 0x2 ;  /* 0x0000880002067a11 */ /* 0x001fe200078010ff */
[----:B------:R-:W-:-:S03]  /*5190*/  IMAD R176, R170, c[0x0][0x1c0], RZ ;  /* 0x00007000aab07a24 */ /* 0x000fc600078e02ff */
[----:B------:R-:W-:Y:S01]  /*51a0*/  LEA.HI.X R7, R2, c[0x0][0x224], R3, 0x2, P0 ;  /* 0x0000890002077a11 */ /* 0x000fe200000f1403 */
[----:B------:R-:W-:-:S04]  /*51b0*/  IMAD.WIDE.U32 R4, R9, c[0x0][0x1c0], R118 ;  /* 0x0000700009047a25 */ /* 0x000fc800078e0076 */
[----:B------:R-:W-:Y:S01]  /*51c0*/  IMAD R177, R9, c[0x0][0x1c4], R176 ;  /* 0x0000710009b17a24 */ /* 0x000fe200078e02b0 */
[----:B------:R-:W4:Y:S01]  /*51d0*/  LDG.E R178, [R6.64] ;  /* 0x0000000c06b27981 */ /* 0x000f22000c1e1900 */
[----:B------:R-:W-:Y:S02]  /*51e0*/  LEA R2, P0, R4, R156, 0x1 ;  /* 0x0000009c04027211 */ /* 0x000fe400078008ff */
[----:B------:R-:W-:Y:S01]  /*51f0*/  IMAD.IADD R3, R5, 0x1, R177 ;  /* 0x0000000105037824 */ /* 0x000fe200078e02b1 */
[-C--:B------:R-:W-:Y:S02]  /*5200*/  ISETP.GE.AND P1, PT, R118, R179.reuse, PT ;  /* 0x000000b37600720c */ /* 0x080fe40003f26270 */
[-C--:B------:R-:W-:Y:S02]  /*5210*/  ISETP.GE.AND P2, PT, R150, R179.reuse, PT ;  /* 0x000000b39600720c */ /* 0x080fe40003f46270 */
[-C--:B------:R-:W-:Y:S02]  /*5220*/  ISETP.GE.AND P3, PT, R149, R179.reuse, PT ;  /* 0x000000b39500720c */ /* 0x080fe40003f66270 */
[----:B------:R-:W-:-:S02]  /*5230*/  ISETP.GE.AND P4, PT, R148, R179, PT ;  /* 0x000000b39400720c */ /* 0x000fc40003f86270 */
[----:B------:R-:W-:Y:S02]  /*5240*/  LEA.HI.X R3, R4, R155, R3, 0x1, P0 ;  /* 0x0000009b04037211 */ /* 0x000fe400000f0c03 */
        /* <DEDUP_REMOVED lines=8> */
[----:B----4-:R0:W-:Y:S04]  /*52d0*/  STS.U16 [R112+0x80], R67 ;  /* 0x0000804370007388 */ /* 0x0101e80000000400 */
[----:B------:R-:W-:Y:S04]  /*52e0*/  STS.U16 [R111+0xc0], R64 ;  /* 0x0000c0406f007388 */ /* 0x000fe80000000400 */
[----:B------:R-:W-:Y:S04]  /*52f0*/  STS.U16 [R110+0x100], R133 ;  /* 0x000100856e007388 */ /* 0x000fe80000000400 */
[----:B------:R1:W-:Y:S04]  /*5300*/  STS.U16 [R109+0x140], R66 ;  /* 0x000140426d007388 */ /* 0x0003e80000000400 */
[----:B------:R-:W-:Y:S04]  /*5310*/  STS.U16 [R108+0x180], R135 ;  /* 0x000180876c007388 */ /* 0x000fe80000000400 */
[----:B------:R2:W-:Y:S01]  /*5320*/  STS.U16 [R107+0x1c0], R132 ;  /* 0x0001c0846b007388 */ /* 0x0005e20000000400 */
[----:B0-----:R-:W-:-:S03]  /*5330*/  PRMT R67, RZ, 0x7610, R67 ;  /* 0x00007610ff437816 */ /* 0x001fc60000000043 */
[----:B------:R-:W-:Y:S01]  /*5340*/  STS.U16 [R106+0x200], R137 ;  /* 0x000200896a007388 */ /* 0x000fe20000000400 */
[----:B-1----:R-:W-:-:S03]  /*5350*/  PRMT R66, RZ, 0x7610, R66 ;  /* 0x00007610ff427816 */ /* 0x002fc60000000042 */
[----:B------:R0:W-:Y:S01]  /*5360*/  STS.U16 [R105+0x240], R134 ;  /* 0x0002408669007388 */ /* 0x0001e20000000400 */
[----:B------:R-:W-:Y:S02]  /*5370*/  PRMT R133, RZ, 0x7610, R133 ;  /* 0x00007610ff857816 */ /* 0x000fe40000000085 */
[----:B--2---:R-:W-:Y:S02]  /*5380*/  PRMT R132, RZ, 0x7610, R132 ;  /* 0x00007610ff847816 */ /* 0x004fe40000000084 */
[----:B------:R-:W-:Y:S01]  /*5390*/  PRMT R135, RZ, 0x7610, R135 ;  /* 0x00007610ff877816 */ /* 0x000fe20000000087 */
[----:B------:R-:W-:Y:S04]  /*53a0*/  STS.U16 [R104+0x280], R171 ;  /* 0x000280ab68007388 */ /* 0x000fe80000000400 */
[----:B------:R1:W-:Y:S04]  /*53b0*/  STS.U16 [R103+0x2c0], R136 ;  /* 0x0002c08867007388 */ /* 0x0003e80000000400 */
[----:B------:R2:W-:Y:S01]  /*53c0*/  STS.U16 [R102+0x300], R173 ;  /* 0x000300ad66007388 */ /* 0x0005e20000000400 */
[----:B0-----:R-:W-:-:S03]  /*53d0*/  PRMT R134, RZ, 0x7610, R134 ;  /* 0x00007610ff867816 */ /* 0x001fc60000000086 */
[----:B------:R-:W-:Y:S04]  /*53e0*/  STS.U16 [R101+0x340], R172 ;  /* 0x000340ac65007388 */ /* 0x000fe80000000400 */
[----:B------:R-:W-:Y:S04]  /*53f0*/  STS.U16 [R100+0x380], R175 ;  /* 0x000380af64007388 */ /* 0x000fe80000000400 */
[----:B------:R0:W-:Y:S01]  /*5400*/  STS.U16 [R99+0x3c0], R174 ;  /* 0x0003c0ae63007388 */ /* 0x0001e20000000400 */
[----:B------:R-:W-:-:S06]  /*5410*/  NOP ;  /* 0x0000000000007918 */ /* 0x000fcc0000000000 */
[----:B------:R3:W4:Y:S01]  /*5420*/  @!P1 LDG.E.U16 R67, [R2.64] ;  /* 0x0000000c02439981 */ /* 0x000722000c1e1500 */
        /* <DEDUP_REMOVED lines=8> */
[----:B------:R3:W4:Y:S01]  /*54b0*/  @!P0 LDG.E.U16 R134, [R2.64+0x140] ;  /* 0x0001400c02868981 */ /* 0x000722000c1e1500 */
[----:B------:R-:W-:Y:S02]  /*54c0*/  PRMT R137, RZ, 0x7610, R137 ;  /* 0x00007610ff897816 */ /* 0x000fe40000000089 */
[----:B-1----:R-:W-:Y:S01]  /*54d0*/  PRMT R136, RZ, 0x7610, R136 ;  /* 0x00007610ff887816 */ /* 0x002fe20000000088 */
[----:B------:R-:W-:Y:S01]  /*54e0*/  LDS.U16 R193, [R96+0x1c] ;  /* 0x00001c0060c17984 */ /* 0x000fe20000000400 */
[----:B--2---:R-:W-:Y:S02]  /*54f0*/  PRMT R173, RZ, 0x7610, R173 ;  /* 0x00007610ffad7816 */ /* 0x004fe400000000ad */
[----:B0-----:R-:W-:Y:S01]  /*5500*/  PRMT R174, RZ, 0x7610, R174 ;  /* 0x00007610ffae7816 */ /* 0x001fe200000000ae */
[----:B------:R3:W2:Y:S01]  /*5510*/  @!P1 LDG.E.U16 R137, [R2.64+0x180] ;  /* 0x0001800c02899981 */ /* 0x0006a2000c1e1500 */
[----:B------:R-:W-:-:S02]  /*5520*/  ISETP.GE.AND P5, PT, R141, R179, PT ;  /* 0x000000b38d00720c */ /* 0x000fc40003fa6270 */
[-C--:B------:R-:W-:Y:S01]  /*5530*/  ISETP.GE.AND P0, PT, R140, R179.reuse, PT ;  /* 0x000000b38c00720c */ /* 0x080fe20003f06270 */
[----:B------:R3:W2:Y:S01]  /*5540*/  @!P2 LDG.E.U16 R136, [R2.64+0x1c0] ;  /* 0x0001c00c0288a981 */ /* 0x0006a2000c1e1500 */
[-C--:B------:R-:W-:Y:S02]  /*5550*/  ISETP.GE.AND P1, PT, R139, R179.reuse, PT ;  /* 0x000000b38b00720c */ /* 0x080fe40003f26270 */
[-C--:B------:R-:W-:Y:S01]  /*5560*/  ISETP.GE.AND P2, PT, R138, R179.reuse, PT ;  /* 0x000000b38a00720c */ /* 0x080fe20003f46270 */
[----:B------:R3:W2:Y:S01]  /*5570*/  @!P3 LDG.E.U16 R173, [R2.64+0x200] ;  /* 0x0002000c02adb981 */ /* 0x0006a2000c1e1500 */
[----:B------:R-:W-:-:S03]  /*5580*/  ISETP.GE.AND P3, PT, R131, R179, PT ;  /* 0x000000b38300720c */ /* 0x000fc60003f66270 */
[----:B------:R3:W2:Y:S01]  /*5590*/  @!P4 LDG.E.U16 R174, [R2.64+0x240] ;  /* 0x0002400c02aec981 */ /* 0x0006a2000c1e1500 */
[----:B------:R-:W-:Y:S02]  /*55a0*/  ISETP.GE.AND P4, PT, R130, R179, PT ;  /* 0x000000b38200720c */ /* 0x000fe40003f86270 */
        /* <DEDUP_REMOVED lines=8> */
[----:B------:R0:W1:Y:S01]  /*5630*/  R2UR UR6, R178 ;  /* 0x00000000b20673c2 */ /* 0x00006200000e0000 */
[----:B------:R-:W-:-:S02]  /*5640*/  IADD3 R0, R115, R154, RZ ;  /* 0x0000009a73007210 */ /* 0x000fc40007ffe0ff */
[----:B------:R-:W1:Y:S02]  /*5650*/  LDS.U16 R6, [R96] ;  /* 0x0000000060067984 */ /* 0x000e640000000400 */
[C---:B------:R-:W-:Y:S02]  /*5660*/  IADD3 R185, R0.reuse, 0x40, RZ ;  /* 0x0000004000b97810 */ /* 0x040fe40007ffe0ff */
[C---:B------:R-:W-:Y:S01]  /*5670*/  IADD3 R187, R0.reuse, 0x20, RZ ;  /* 0x0000002000bb7810 */ /* 0x040fe20007ffe0ff */
[----:B------:R-:W-:Y:S01]  /*5680*/  LDS.U16 R4, [R96+0x6] ;  /* 0x0000060060047984 */ /* 0x000fe20000000400 */
[C---:B------:R-:W-:Y:S02]  /*5690*/  IADD3 R103, R0.reuse, 0x180, RZ ;  /* 0x0000018000677810 */ /* 0x040fe40007ffe0ff */
[C---:B------:R-:W-:Y:S01]  /*56a0*/  IADD3 R105, R0.reuse, 0x160, RZ ;  /* 0x0000016000697810 */ /* 0x040fe20007ffe0ff */
[----:B------:R-:W-:Y:S01]  /*56b0*/  LDS.U16 R64, [R96+0xa] ;  /* 0x00000a0060407984 */ /* 0x000fe20000000400 */
[----:B------:R-:W-:-:S02]  /*56c0*/  IADD3 R107, R0, 0x140, RZ ;  /* 0x00000140006b7810 */ /* 0x000fc40007ffe0ff */
[C---:B------:R-:W-:Y:S01]  /*56d0*/  IADD3 R181, R0.reuse, 0x80, RZ ;  /* 0x0000008000b57810 */ /* 0x040fe20007ffe0ff */
[----:B------:R-:W-:Y:S01]  /*56e0*/  LDS.U16 R172, [R96+0xe] ;  /* 0x00000e0060ac7984 */ /* 0x000fe20000000400 */
[C---:B------:R-:W-:Y:S02]  /*56f0*/  IADD3 R183, R0.reuse, 0x60, RZ ;  /* 0x0000006000b77810 */ /* 0x040fe40007ffe0ff */
[C---:B------:R-:W-:Y:S01]  /*5700*/  LEA.HI.SX32 R114, R0.reuse, R0, 0x1b ;  /* 0x0000000000727211 */ /* 0x040fe200078fdaff */
[----:B------:R-:W-:Y:S01]  /*5710*/  LDS.U16 R200, [R96+0x12] ;  /* 0x0000120060c87984 */ /* 0x000fe20000000400 */
[C---:B------:R-:W-:Y:S02]  /*5720*/  IADD3 R109, R0.reuse, 0x120, RZ ;  /* 0x00000120006d7810 */ /* 0x040fe40007ffe0ff */
[C---:B------:R-:W-:Y:S01]  /*5730*/  IADD3 R113, R0.reuse, 0xe0, RZ ;  /* 0x000000e000717810 */ /* 0x040fe20007ffe0ff */
[----:B0-----:R-:W-:Y:S01]  /*5740*/  LDS.U16 R178, [R96+0x16] ;  /* 0x0000160060b27984 */ /* 0x001fe20000000400 */
[----:B------:R-:W-:-:S02]  /*5750*/  IADD3 R171, R0, 0xa0, RZ ;  /* 0x000000a000ab7810 */ /* 0x000fc40007ffe0ff */
[-C--:B------:R-:W-:Y:S01]  /*5760*/  LEA.HI.SX32 R187, R187, R0.reuse, 0x1b ;  /* 0x00000000bbbb7211 */ /* 0x080fe200078fdaff */
[----:B------:R-:W-:Y:S01]  /*5770*/  LDS.U16 R199, [R96+0x14] ;  /* 0x0000140060c77984 */ /* 0x000fe20000000400 */
[----:B------:R-:W-:Y:S02]  /*5780*/  LEA.HI.SX32 R112, R185, R0, 0x1b ;  /* 0x00000000b9707211 */ /* 0x000fe400078fdaff */
[C---:B------:R-:W-:Y:S01]  /*5790*/  IADD3 R5, R0.reuse, 0x1e0, RZ ;  /* 0x000001e000057810 */ /* 0x040fe20007ffe0ff */
[----:B------:R-:W-:Y:S01]  /*57a0*/  LDS.U16 R190, [R96+0x1a] ;  /* 0x00001a0060be7984 */ /* 0x000fe20000000400 */
[C---:B------:R-:W-:Y:S02]  /*57b0*/  IADD3 R7, R0.reuse, 0x1c0, RZ ;  /* 0x000001c000077810 */ /* 0x040fe40007ffe0ff */
[C---:B------:R-:W-:Y:S01]  /*57c0*/  IADD3 R65, R0.reuse, 0x1a0, RZ ;  /* 0x000001a000417810 */ /* 0x040fe20007ffe0ff */
[----:B------:R-:W-:Y:S01]  /*57d0*/  LDS.U16 R204, [R96+0x1e] ;  /* 0x00001e0060cc7984 */ /* 0x000fe20000000400 */
[----:B------:R-:W-:-:S02]  /*57e0*/  IADD3 R111, R0, 0x100, RZ ;  /* 0x00000100006f7810 */ /* 0x000fc40007ffe0ff */
[-C--:B------:R-:W-:Y:S01]  /*57f0*/  LEA.HI.SX32 R102, R103, R0.reuse, 0x1b ;  /* 0x0000000067667211 */ /* 0x080fe200078fdaff */
[----:B------:R-:W-:Y:S01]  /*5800*/  IMAD.SHL.U32 R114, R114, 0x2, RZ ;  /* 0x0000000272727824 */ /* 0x000fe200078e00ff */
[----:B---3--:R-:W-:Y:S01]  /*5810*/  IADD3 R3, R0, 0xc0, RZ ;  /* 0x000000c000037810 */ /* 0x008fe20007ffe0ff */
[----:B------:R-:W-:Y:S01]  /*5820*/  LDS.U16 R185, [R96+0x18] ;  /* 0x0000180060b97984 */ /* 0x000fe20000000400 */
[-C--:B------:R-:W-:Y:S02]  /*5830*/  LEA.HI.SX32 R103, R105, R0.reuse, 0x1b ;  /* 0x0000000069677211 */ /* 0x080fe400078fdaff */
[-C--:B------:R-:W-:Y:S02]  /*5840*/  LEA.HI.SX32 R104, R107, R0.reuse, 0x1b ;  /* 0x000000006b687211 */ /* 0x080fe400078fdaff */
[-C--:B------:R-:W-:Y:S02]  /*5850*/  LEA.HI.SX32 R181, R181, R0.reuse, 0x1b ;  /* 0x00000000b5b57211 */ /* 0x080fe400078fdaff */
[----:B------:R-:W-:-:S02]  /*5860*/  LEA.HI.SX32 R183, R183, R0, 0x1b ;  /* 0x00000000b7b77211 */ /* 0x000fc400078fdaff */
[-C--:B------:R-:W-:Y:S02]  /*5870*/  LEA.HI.SX32 R105, R109, R0.reuse, 0x1b ;  /* 0x000000006d697211 */ /* 0x080fe400078fdaff */
[-C--:B------:R-:W-:Y:S01]  /*5880*/  LEA.HI.SX32 R107, R113, R0.reuse, 0x1b ;  /* 0x00000000716b7211 */ /* 0x080fe200078fdaff */
[----:B------:R-:W-:Y:S01]  /*5890*/  IMAD.SHL.U32 R112, R112, 0x2, RZ ;  /* 0x0000000270707824 */ /* 0x000fe200078e00ff */
[-C--:B------:R-:W-:Y:S02]  /*58a0*/  LEA.HI.SX32 R109, R171, R0.reuse, 0x1b ;  /* 0x00000000ab6d7211 */ /* 0x080fe400078fdaff */
[----:B------:R-:W-:Y:S01]  /*58b0*/  SHF.L.U32 R113, R187, 0x1, RZ ;  /* 0x00000001bb717819 */ /* 0x000fe200000006ff */
[----:B------:R-:W-:Y:S01]  /*58c0*/  LDS.U16 R171, [R96+0x10] ;  /* 0x0000100060ab7984 */ /* 0x000fe20000000400 */
[-C--:B------:R-:W-:Y:S01]  /*58d0*/  LEA.HI.SX32 R106, R111, R0.reuse, 0x1b ;  /* 0x000000006f6a7211 */ /* 0x080fe200078fdaff */
[----:B------:R-:W-:Y:S01]  /*58e0*/  IMAD.SHL.U32 R110, R181, 0x2, RZ ;  /* 0x00000002b56e7824 */ /* 0x000fe200078e00ff */
[----:B------:R-:W-:-:S02]  /*58f0*/  LEA.HI.SX32 R99, R5, R0, 0x1b ;  /* 0x0000000005637211 */ /* 0x000fc400078fdaff */
[-C--:B------:R-:W-:Y:S01]  /*5900*/  LEA.HI.SX32 R100, R7, R0.reuse, 0x1b ;  /* 0x0000000007647211 */ /* 0x080fe200078fdaff */
[----:B------:R-:W-:Y:S01]  /*5910*/  LDS.U16 R5, [R96+0x4] ;  /* 0x0000040060057984 */ /* 0x000fe20000000400 */
[-C--:B------:R-:W-:Y:S02]  /*5920*/  LEA.HI.SX32 R101, R65, R0.reuse, 0x1b ;  /* 0x0000000041657211 */ /* 0x080fe400078fdaff */
[----:B------:R-:W-:Y:S01]  /*5930*/  LEA.HI.SX32 R3, R3, R0, 0x1b ;  /* 0x0000000003037211 */ /* 0x000fe200078fdaff */
[----:B------:R-:W0:Y:S01]  /*5940*/  LDS.U16 R7, [R96+0x2] ;  /* 0x0000020060077984 */ /* 0x000e220000000400 */
[----:B------:R-:W-:Y:S02]  /*5950*/  SHF.L.U32 R111, R183, 0x1, RZ ;  /* 0x00000001b76f7819 */ /* 0x000fe400000006ff */
[----:B------:R-:W-:Y:S01]  /*5960*/  SHF.L.U32 R109, R109, 0x1, RZ ;  /* 0x000000016d6d7819 */ /* 0x000fe200000006ff */
[----:B------:R-:W3:Y:S04]  /*5970*/  LDS.U16 R65, [R96+0x8] ;  /* 0x0000080060417984 */ /* 0x000ee80000000400 */
[----:B------:R-:W2:Y:S01]  /*5980*/  LDS.U16 R0, [R96+0xc] ;  /* 0x00000c0060007984 */ /* 0x000ea20000000400 */
[----:B------:R-:W-:-:S02]  /*5990*/  ISETP.GE.AND P0, PT, R129, 0x2, PT ;  /* 0x000000028100780c */ /* 0x000fc40003f06270 */
[----:B------:R-:W-:Y:S02]  /*59a0*/  ISETP.NE.AND P1, PT, R159, RZ, PT ;  /* 0x000000ff9f00720c */ /* 0x000fe40003f25270 */
[----:B------:R-:W-:Y:S01]  /*59b0*/  ISETP.NE.OR P0, PT, R152, RZ, !P0 ;  /* 0x000000ff9800720c */ /* 0x000fe20004705670 */
        /* <DEDUP_REMOVED lines=8> */
[----:B------:R-:W-:Y:S01]  /*5a40*/  IMAD R2, R8, 0x100, R9 ;  /* 0x0000010008027824 */ /* 0x000fe200078e0209 */
[----:B------:R-:W-:Y:S01]  /*5a50*/  SHF.L.U32 R99, R99, 0x1, RZ ;  /* 0x0000000163637819 */ /* 0x000fe200000006ff */
[----:B------:R-:W-:Y:S01]  /*5a60*/  IMAD.SHL.U32 R100, R100, 0x2, RZ ;  /* 0x0000000264647824 */ /* 0x000fe200078e00ff */
[----:B------:R-:W-:Y:S01]  /*5a70*/  @P1 IADD3 R2, R159, 0x200, RZ ;  /* 0x000002009f021810 */ /* 0x000fe20007ffe0ff */
[----:B------:R-:W-:-:S02]  /*5a80*/  HADD2.F32 R206, -RZ, R90.H0_H0 ;  /* 0x2000005affce7230 */ /* 0x000fc40000004100 */
[----:B------:R-:W-:-:S03]  /*5a90*/  HADD2.F32 R208, -RZ, R88.H0_H0 ;  /* 0x20000058ffd07230 */ /* 0x000fc60000004100 */
[----:B------:R-:W-:Y:S01]  /*5aa0*/  FMUL.FTZ R217, R73, R206 ;  /* 0x000000ce49d97220 */ /* 0x000fe20000410000 */
[----:B------:R-:W-:Y:S02]  /*5ab0*/  HADD2.F32 R201, -RZ, R95.H0_H0 ;  /* 0x2000005fffc97230 */ /* 0x000fe40000004100 */
[----:B------:R-:W-:Y:S02]  /*5ac0*/  HADD2.F32 R222, -RZ, R94.H0_H0 ;  /* 0x2000005effde7230 */ /* 0x000fe40000004100 */
[----:B------:R-:W-:Y:S01]  /*5ad0*/  HADD2.F32 R218, -RZ, R82.H0_H0 ;  /* 0x20000052ffda7230 */ /* 0x000fe20000004100 */
[----:B------:R-:W-:Y:S01]  /*5ae0*/  FMUL.FTZ R201, R76, R201 ;  /* 0x000000c94cc97220 */ /* 0x000fe20000410000 */
[----:B-1----:R-:W-:Y:S01]  /*5af0*/  HADD2.F32 R6, -RZ, R6.H0_H0 ;  /* 0x20000006ff067230 */ /* 0x002fe20000004100 */
[----:B------:R-:W-:Y:S01]  /*5b00*/  FMUL.FTZ R222, R77, R222 ;  /* 0x000000de4dde7220 */ /* 0x000fe20000410000 */
[----:B0-----:R-:W-:Y:S02]  /*5b10*/  HADD2.F32 R7, -RZ, R7.H0_H0 ;  /* 0x20000007ff077230 */ /* 0x001fe40000004100 */
[----:B------:R-:W-:-:S02]  /*5b20*/  HADD2.F32 R4, -RZ, R4.H0_H0 ;  /* 0x20000004ff047230 */ /* 0x000fc40000004100 */
[----:B------:R-:W-:Y:S01]  /*5b30*/  HADD2.F32 R5, -RZ, R5.H0_H0 ;  /* 0x20000005ff057230 */ /* 0x000fe20000004100 */
[----:B------:R-:W-:Y:S02]  /*5b40*/  FMUL.FTZ R222, R7, R222 ;  /* 0x000000de07de7220 */ /* 0x000fe40000410000 */
[----:B------:R-:W-:Y:S01]  /*5b50*/  FMUL.FTZ R201, R6, R201 ;  /* 0x000000c906c97220 */ /* 0x000fe20000410000 */
[----:B------:R-:W-:Y:S02]  /*5b60*/  HADD2.F32 R212, -RZ, R86.H0_H0 ;  /* 0x20000056ffd47230 */ /* 0x000fe40000004100 */
[----:B------:R-:W-:-:S03]  /*5b70*/  HADD2.F32 R200, -RZ, R200.H0_H0 ;  /* 0x200000c8ffc87230 */ /* 0x000fc60000004100 */
[----:B------:R-:W-:Y:S01]  /*5b80*/  FMUL.FTZ R213, R69, R212 ;  /* 0x000000d445d57220 */ /* 0x000fe20000410000 */
[----:B------:R-:W-:Y:S02]  /*5b90*/  HADD2.F32 R211, -RZ, R85.H0_H0 ;  /* 0x20000055ffd37230 */ /* 0x000fe40000004100 */
[----:B------:R-:W-:Y:S02]  /*5ba0*/  HADD2.F32 R216, -RZ, R84.H0_H0 ;  /* 0x20000054ffd87230 */ /* 0x000fe40000004100 */
[----:B------:R-:W-:Y:S01]  /*5bb0*/  HADD2.F32 R221, -RZ, R81.H0_H0 ;  /* 0x20000051ffdd7230 */ /* 0x000fe20000004100 */
[----:B------:R-:W-:Y:S01]  /*5bc0*/  FMUL.FTZ R214, R62, R211 ;  /* 0x000000d33ed67220 */ /* 0x000fe20000410000 */
[----:B------:R-:W-:Y:S01]  /*5bd0*/  HADD2.F32 R199, -RZ, R199.H0_H0 ;  /* 0x200000c7ffc77230 */ /* 0x000fe20000004100 */
[----:B------:R-:W-:Y:S01]  /*5be0*/  FMUL.FTZ R211, R63, R216 ;  /* 0x000000d83fd37220 */ /* 0x000fe20000410000 */
[----:B------:R-:W-:Y:S01]  /*5bf0*/  HADD2.F32 R178, -RZ, R178.H0_H0 ;  /* 0x200000b2ffb27230 */ /* 0x000fe20000004100 */
[----:B----4-:R-:W-:Y:S04]  /*5c00*/  STS.U16 [R114+0x840], R67 ;  /* 0x0008404372007388 */ /* 0x010fe80000000400 */
        /* <DEDUP_REMOVED lines=8> */
[----:B------:R-:W-:Y:S01]  /*5c90*/  LEA R67, R154, R115, 0x4 ;  /* 0x000000739a437211 */ /* 0x000fe200078e20ff */
[----:B--2---:R-:W-:Y:S04]  /*5ca0*/  STS.U16 [R108+0x9c0], R137 ;  /* 0x0009c0896c007388 */ /* 0x004fe80000000400 */
[----:B------:R-:W0:Y:S01]  /*5cb0*/  MUFU.EX2 R220, R220 ;  /* 0x000000dc00dc7308 */ /* 0x000e220000000800 */
[----:B------:R-:W-:Y:S01]  /*5cc0*/  STS.U16 [R107+0xa00], R136 ;  /* 0x000a00886b007388 */ /* 0x000fe20000000400 */
[----:B------:R-:W-:-:S03]  /*5cd0*/  LEA.HI.SX32 R67, R67, R67, 0x1b ;  /* 0x0000004343437211 */ /* 0x000fc600078fdaff */
[----:B------:R-:W-:Y:S01]  /*5ce0*/  STS.U16 [R106+0xa40], R173 ;  /* 0x000a40ad6a007388 */ /* 0x000fe20000000400 */
[----:B------:R-:W-:-:S03]  /*5cf0*/  @!P0 IADD3 R66, R129, -0x2, RZ ;  /* 0xfffffffe81428810 */ /* 0x000fc60007ffe0ff */
[----:B------:R-:W-:Y:S01]  /*5d00*/  STS.U16 [R105+0xa80], R174 ;  /* 0x000a80ae69007388 */ /* 0x000fe20000000400 */
[----:B------:R-:W-:-:S03]  /*5d10*/  IMAD.SHL.U32 R96, R67, 0x2, RZ ;  /* 0x0000000243607824 */ /* 0x000fc600078e00ff */
[----:B------:R-:W-:Y:S01]  /*5d20*/  STS.U16 [R104+0xac0], R175 ;  /* 0x000ac0af68007388 */ /* 0x000fe20000000400 */
[----:B------:R-:W-:-:S03]  /*5d30*/  SHF.L.U32 R135, R2, 0x2, RZ ;  /* 0x0000000202877819 */ /* 0x000fc600000006ff */
[----:B------:R-:W-:Y:S04]  /*5d40*/  STS.U16 [R103+0xb00], R176 ;  /* 0x000b00b067007388 */ /* 0x000fe80000000400 */
[----:B------:R-:W-:Y:S01]  /*5d50*/  STS.U16 [R102+0xb40], R177 ;  /* 0x000b40b166007388 */ /* 0x000fe20000000400 */
[----:B------:R-:W-:-:S03]  /*5d60*/  @!P0 IMAD R3, R66, c[0x0][0x16c], R9 ;  /* 0x00005b0042038a24 */ /* 0x000fc600078e0209 */
[----:B------:R-:W-:Y:S04]  /*5d70*/  STS.U16 [R101+0xb80], R180 ;  /* 0x000b80b465007388 */ /* 0x000fe80000000400 */
[----:B------:R1:W-:Y:S04]  /*5d80*/  STS.U16 [R100+0xbc0], R179 ;  /* 0x000bc0b364007388 */ /* 0x0003e80000000400 */
[----:B------:R-:W-:Y:S01]  /*5d90*/  STS.U16 [R99+0xc00], R182 ;  /* 0x000c00b663007388 */ /* 0x000fe20000000400 */
[----:B------:R-:W-:-:S06]  /*5da0*/  NOP ;  /* 0x0000000000007918 */ /* 0x000fcc0000000000 */
[----:B------:R-:W2:Y:S04]  /*5db0*/  LDS.U16 R210, [R96+0x842] ;  /* 0x0008420060d27984 */ /* 0x000ea80000000400 */
[----:B------:R-:W4:Y:S04]  /*5dc0*/  LDS.U16 R209, [R96+0x840] ;  /* 0x0008400060d17984 */ /* 0x000f280000000400 */
        /* <DEDUP_REMOVED lines=15> */
[-C--:B-1----:R-:W-:Y:S01]  /*5ec0*/  FMUL.FTZ R179, R77, R134.reuse ;  /* 0x000000864db37220 */ /* 0x082fe20000410000 */
[----:B------:R-:W-:Y:S01]  /*5ed0*/  HFMA2.MMA R133, -RZ, RZ, 0, 0 ;  /* 0x00000000ff857435 */ /* 0x000fe200000001ff */
[----:B------:R-:W-:-:S02]  /*5ee0*/  FMUL.FTZ R180, R74, R134 ;  /* 0x000000864ab47220 */ /* 0x000fc40000410000 */
[-C--:B------:R-:W-:Y:S02]  /*5ef0*/  FMUL.FTZ R181, R75, R134.reuse ;  /* 0x000000864bb57220 */ /* 0x080fe40000410000 */
[----:B------:R-:W1:Y:S01]  /*5f00*/  MUFU.EX2 R179, R179 ;  /* 0x000000b300b37308 */ /* 0x000e620000000800 */
[----:B------:R-:W-:Y:S02]  /*5f10*/  IMAD.MOV.U32 R132, RZ, RZ, 0x3f800000 ;  /* 0x3f800000ff847424 */ /* 0x000fe400078e00ff */
[----:B------:R-:W-:Y:S01]  /*5f20*/  @!P0 IMAD.WIDE R2, R3, 0x8, R124 ;  /* 0x0000000803028825 */ /* 0x000fe200078e027c */
[----:B------:R-:W-:Y:S03]  /*5f30*/  BAR.SYNC.DEFER_BLOCKING 0x0 ;  /* 0x0000000000007b1d */ /* 0x000fe60000010000 */
[----:B------:R-:W-:-:S03]  /*5f40*/  FMUL.FTZ R177, R72, R134 ;  /* 0x0000008648b17220 */ /* 0x000fc60000410000 */
[----:B------:R-:W0:Y:S01]  /*5f50*/  MUFU.EX2 R180, R180 ;  /* 0x000000b400b47308 */ /* 0x000e220000000800 */
[----:B------:R-:W-:-:S07]  /*5f60*/  FMUL.FTZ R187, R73, R134 ;  /* 0x0000008649bb7220 */ /* 0x000fce0000410000 */
[----:B------:R-:W0:Y:S01]  /*5f70*/  MUFU.EX2 R181, R181 ;  /* 0x000000b500b57308 */ /* 0x000e220000000800 */
[-C--:B------:R-:W-:Y:S01]  /*5f80*/  FMUL.FTZ R174, R70, R134.reuse ;  /* 0x0000008646ae7220 */ /* 0x080fe20000410000 */
[----:B------:R0:W5:Y:S06]  /*5f90*/  @!P0 LDG.E.64 R132, [R2.64] ;  /* 0x0000000c02848981 */ /* 0x00016c000c1e1b00 */
[----:B------:R-:W1:Y:S01]  /*5fa0*/  MUFU.EX2 R177, R177 ;  /* 0x000000b100b17308 */ /* 0x000e620000000800 */
[----:B------:R-:W-:Y:S01]  /*5fb0*/  FMUL.FTZ R176, R71, R134 ;  /* 0x0000008647b07220 */ /* 0x000fe20000410000 */
[----:B0-----:R-:W-:-:S06]  /*5fc0*/  HADD2.F32 R3, -RZ, R93.H0_H0 ;  /* 0x2000005dff037230 */ /* 0x001fcc0000004100 */
[----:B------:R-:W0:Y:S01]  /*5fd0*/  MUFU.EX2 R187, R187 ;  /* 0x000000bb00bb7308 */ /* 0x000e220000000800 */
[----:B------:R-:W-:Y:S02]  /*5fe0*/  FMUL.FTZ R137, R71, R208 ;  /* 0x000000d047897220 */ /* 0x000fe40000410000 */
[----:B------:R-:W-:Y:S02]  /*5ff0*/  FMUL.FTZ R2, R74, R3 ;  /* 0x000000034a027220 */ /* 0x000fe40000410000 */
[----:B-1----:R-:W-:Y:S02]  /*6000*/  FMUL.FTZ R3, R220, R179 ;  /* 0x000000b3dc037220 */ /* 0x002fe40000410000 */
[-C--:B------:R-:W-:Y:S01]  /*6010*/  FMUL.FTZ R175, R68, R134.reuse ;  /* 0x0000008644af7220 */ /* 0x080fe20000410000 */
[----:B------:R-:W1:Y:S01]  /*6020*/  MUFU.EX2 R174, R174 ;  /* 0x000000ae00ae7308 */ /* 0x000e620000000800 */
[-C--:B------:R-:W-:Y:S02]  /*6030*/  FMUL.FTZ R197, R69, R134.reuse ;  /* 0x0000008645c57220 */ /* 0x080fe40000410000 */
[----:B------:R-:W-:-:S02]  /*6040*/  FMUL.FTZ R194, R62, R134 ;  /* 0x000000863ec27220 */ /* 0x000fc40000410000 */
[-C--:B------:R-:W-:Y:S02]  /*6050*/  FMUL.FTZ R195, R63, R134.reuse ;  /* 0x000000863fc37220 */ /* 0x080fe40000410000 */
[-C--:B------:R-:W-:Y:S02]  /*6060*/  FMUL.FTZ R192, R60, R134.reuse ;  /* 0x000000863cc07220 */ /* 0x080fe40000410000 */
[-C--:B------:R-:W-:Y:S02]  /*6070*/  FMUL.FTZ R205, R61, R134.reuse ;  /* 0x000000863dcd7220 */ /* 0x080fe40000410000 */
[-C--:B------:R-:W-:Y:S02]  /*6080*/  FMUL.FTZ R208, R58, R134.reuse ;  /* 0x000000863ad07220 */ /* 0x080fe40000410000 */
[----:B------:R-:W-:Y:S02]  /*6090*/  FMUL.FTZ R206, R59, R134 ;  /* 0x000000863bce7220 */ /* 0x000fe40000410000 */
[----:B------:R-:W-:Y:S01]  /*60a0*/  FMUL.FTZ R134, R180, R3 ;  /* 0x00000003b4867220 */ /* 0x000fe20000410000 */
[----:B------:R-:W-:Y:S01]  /*60b0*/  HADD2.F32 R136, -RZ, R92.H0_H0 ;  /* 0x2000005cff887230 */ /* 0x000fe20000004100 */
[----:B------:R-:W0:Y:S01]  /*60c0*/  MUFU.EX2 R176, R176 ;  /* 0x000000b000b07308 */ /* 0x000e220000000800 */
[----:B------:R-:W-:Y:S01]  /*60d0*/  HADD2.F32 R173, -RZ, R87.H0_H0 ;  /* 0x20000057ffad7230 */ /* 0x000fe20000004100 */
[----:B------:R-:W-:Y:S01]  /*60e0*/  FMUL.FTZ R134, R181, R134 ;  /* 0x00000086b5867220 */ /* 0x000fe20000410000 */
[----:B------:R-:W-:Y:S01]  /*60f0*/  HADD2.F32 R135, -RZ, R91.H0_H0 ;  /* 0x2000005bff877230 */ /* 0x000fe20000004100 */
[----:B------:R-:W-:-:S02]  /*6100*/  FMUL.FTZ R215, R75, R136 ;  /* 0x000000884bd77220 */ /* 0x000fc40000410000 */
[----:B------:R-:W-:Y:S02]  /*6110*/  FMUL.FTZ R134, R177, R134 ;  /* 0x00000086b1867220 */ /* 0x000fe40000410000 */
[----:B------:R-:W2:Y:S01]  /*6120*/  MUFU.EX2 R175, R175 ;  /* 0x000000af00af7308 */ /* 0x000ea20000000800 */
[----:B------:R-:W-:Y:S02]  /*6130*/  FMUL.FTZ R136, R68, R173 ;  /* 0x000000ad44887220 */ /* 0x000fe40000410000 */
[----:B------:R-:W-:Y:S02]  /*6140*/  FMUL.FTZ R173, R61, R218 ;  /* 0x000000da3dad7220 */ /* 0x000fe40000410000 */
[----:B------:R-:W-:Y:S02]  /*6150*/  FMUL.FTZ R218, R4, R215 ;  /* 0x000000d704da7220 */ /* 0x000fe40000410000 */
[----:B------:R-:W-:Y:S01]  /*6160*/  FMUL.FTZ R234, R72, R135 ;  /* 0x0000008748ea7220 */ /* 0x000fe20000410000 */
[----:B------:R-:W2:Y:S01]  /*6170*/  MUFU.EX2 R197, R197 ;  /* 0x000000c500c57308 */ /* 0x000ea20000000800 */
[----:B0-----:R-:W-:-:S02]  /*6180*/  FMUL.FTZ R215, R187, R134 ;  /* 0x00000086bbd77220 */ /* 0x001fc40000410000 */
[----:B------:R-:W-:Y:S02]  /*6190*/  FMUL.FTZ R135, R5, R2 ;  /* 0x0000000205877220 */ /* 0x000fe40000410000 */
[----:B------:R-:W-:Y:S01]  /*61a0*/  FFMA.FTZ R2, R201, R179, R222 ;  /* 0x000000b3c9027223 */ /* 0x000fe200000100de */
[----:B---3--:R-:W-:Y:S01]  /*61b0*/  HADD2.F32 R3, -RZ, R65.H0_H0 ;  /* 0x20000041ff037230 */ /* 0x008fe20000004100 */
[----:B-1----:R-:W-:Y:S01]  /*61c0*/  FMUL.FTZ R215, R174, R215 ;  /* 0x000000d7aed77220 */ /* 0x002fe20000410000 */
[----:B------:R-:W0:Y:S01]  /*61d0*/  MUFU.EX2 R194, R194 ;  /* 0x000000c200c27308 */ /* 0x000e220000000800 */
[----:B------:R-:W-:Y:S01]  /*61e0*/  FFMA.FTZ R65, R180, R2, R135 ;  /* 0x00000002b4417223 */ /* 0x000fe20000010087 */
[----:B------:R-:W-:Y:S01]  /*61f0*/  HADD2.F32 R2, -RZ, R64.H0_H0 ;  /* 0x20000040ff027230 */ /* 0x000fe20000004100 */
[----:B------:R-:W-:-:S05]  /*6200*/  FMUL.FTZ R64, R176, R215 ;  /* 0x000000d7b0407220 */ /* 0x000fca0000410000 */
[----:B------:R-:W1:Y:S01]  /*6210*/  MUFU.EX2 R195, R195 ;  /* 0x000000c300c37308 */ /* 0x000e620000000800 */
[----:B--2---:R-:W-:Y:S02]  /*6220*/  FMUL.FTZ R64, R175, R64 ;  /* 0x00000040af407220 */ /* 0x004fe40000410000 */
[----:B------:R-:W-:-:S05]  /*6230*/  FMUL.FTZ R134, R200, R213 ;  /* 0x000000d5c8867220 */ /* 0x000fca0000410000 */
[----:B------:R-:W2:Y:S01]  /*6240*/  MUFU.EX2 R192, R192 ;  /* 0x000000c000c07308 */ /* 0x000ea20000000800 */
[----:B------:R-:W-:Y:S01]  /*6250*/  FMUL.FTZ R213, R197, R64 ;  /* 0x00000040c5d57220 */ /* 0x000fe20000410000 */
[----:B------:R-:W-:Y:S01]  /*6260*/  HADD2.F32 R219, -RZ, R83.H0_H0 ;  /* 0x20000053ffdb7230 */ /* 0x000fe20000004100 */
[----:B------:R-:W-:-:S05]  /*6270*/  FMUL.FTZ R224, R58, R221 ;  /* 0x000000dd3ae07220 */ /* 0x000fca0000410000 */
[----:B------:R-:W3:Y:S01]  /*6280*/  MUFU.EX2 R205, R205 ;  /* 0x000000cd00cd7308 */ /* 0x000ee20000000800 */
[----:B0-----:R-:W-:Y:S02]  /*6290*/  FMUL.FTZ R64, R194, R213 ;  /* 0x000000d5c2407220 */ /* 0x001fe40000410000 */
[----:B------:R-:W-:Y:S02]  /*62a0*/  FMUL.FTZ R221, R199, R214 ;  /* 0x000000d6c7dd7220 */ /* 0x000fe40000410000 */
[----:B------:R-:W-:-:S03]  /*62b0*/  FMUL.FTZ R214, R178, R211 ;  /* 0x000000d3b2d67220 */ /* 0x000fc60000410000 */
[----:B------:R-:W0:Y:S01]  /*62c0*/  MUFU.EX2 R208, R208 ;  /* 0x000000d000d07308 */ /* 0x000e220000000800 */
[----:B-1----:R-:W-:Y:S01]  /*62d0*/  FMUL.FTZ R211, R195, R64 ;  /* 0x00000040c3d37220 */ /* 0x002fe20000410000 */
[----:B------:R-:W-:Y:S01]  /*62e0*/  HADD2.F32 R185, -RZ, R185.H0_H0 ;  /* 0x200000b9ffb97230 */ /* 0x000fe20000004100 */
[----:B------:R-:W-:Y:S01]  /*62f0*/  FMUL.FTZ R212, R60, R219 ;  /* 0x000000db3cd47220 */ /* 0x000fe20000410000 */
[----:B------:R-:W-:Y:S01]  /*6300*/  HADD2.F32 R190, -RZ, R190.H0_H0 ;  /* 0x200000beffbe7230 */ /* 0x000fe20000004100 */
[----:B--2---:R-:W-:-:S03]  /*6310*/  FMUL.FTZ R64, R192, R211 ;  /* 0x000000d3c0407220 */ /* 0x004fc60000410000 */
[----:B------:R-:W1:Y:S01]  /*6320*/  MUFU.EX2 R206, R206 ;  /* 0x000000ce00ce7308 */ /* 0x000e620000000800 */
[----:B------:R-:W-:Y:S01]  /*6330*/  ISETP.NE.AND P0, PT, R159, 0x3f, PT ;  /* 0x0000003f9f00780c */ /* 0x000fe20003f05270 */
[----:B------:R-:W-:Y:S01]  /*6340*/  HADD2.F32 R233, -RZ, R89.H0_H0 ;  /* 0x20000059ffe97230 */ /* 0x000fe20000004100 */
[----:B------:R-:W-:Y:S02]  /*6350*/  FMUL.FTZ R234, R3, R234 ;  /* 0x000000ea03ea7220 */ /* 0x000fe40000410000 */
[----:B------:R-:W-:Y:S02]  /*6360*/  FFMA.FTZ R65, R181, R65, R218 ;  /* 0x00000041b5417223 */ /* 0x000fe400000100da */
[----:B------:R-:W-:Y:S02]  /*6370*/  FMUL.FTZ R219, R185, R212 ;  /* 0x000000d4b9db7220 */ /* 0x000fe40000410000 */
[----:B------:R-:W-:Y:S01]  /*6380*/  FMUL.FTZ R212, R190, R173 ;  /* 0x000000adbed47220 */ /* 0x000fe20000410000 */
[----:B------:R-:W-:Y:S01]  /*6390*/  HADD2.F32 R0, -RZ, R0.H0_H0 ;  /* 0x20000000ff007230 */ /* 0x000fe20000004100 */
[----:B---3--:R-:W-:-:S02]  /*63a0*/  FMUL.FTZ R173, R205, R64 ;  /* 0x00000040cdad7220 */ /* 0x008fc40000410000 */
[----:B------:R-:W-:Y:S02]  /*63b0*/  FMUL.FTZ R233, R70, R233 ;  /* 0x000000e946e97220 */ /* 0x000fe40000410000 */
[----:B------:R-:W-:Y:S02]  /*63c0*/  FMUL.FTZ R216, R2, R217 ;  /* 0x000000d902d87220 */ /* 0x000fe40000410000 */
[----:B------:R-:W-:Y:S01]  /*63d0*/  FFMA.FTZ R65, R177, R65, R234 ;  /* 0x00000041b1417223 */ /* 0x000fe200000100ea */
[----:B------:R-:W-:Y:S01]  /*63e0*/  HADD2.F32 R172, -RZ, R172.H0_H0 ;  /* 0x200000acffac7230 */ /* 0x000fe20000004100 */
[----:B0-----:R-:W-:Y:S02]  /*63f0*/  FMUL.FTZ R173, R208, R173 ;  /* 0x000000add0ad7220 */ /* 0x001fe40000410000 */
[----:B------:R-:W-:Y:S02]  /*6400*/  FMUL.FTZ R233, R0, R233 ;  /* 0x000000e900e97220 */ /* 0x000fe40000410000 */
[----:B------:R-:W-:Y:S01]  /*6410*/  FFMA.FTZ R65, R187, R65, R216 ;  /* 0x00000041bb417223 */ /* 0x000fe200000100d8 */
[----:B------:R-:W-:Y:S01]  /*6420*/  HADD2.F32 R171, -RZ, R171.H0_H0 ;  /* 0x200000abffab7230 */ /* 0x000fe20000004100 */
[----:B-1----:R-:W-:-:S02]  /*6430*/  FMUL.FTZ R64, R206, R173 ;  /* 0x000000adce407220 */ /* 0x002fc40000410000 */
[----:B------:R-:W-:Y:S01]  /*6440*/  FMUL.FTZ R137, R172, R137 ;  /* 0x00000089ac897220 */ /* 0x000fe20000410000 */
[----:B------:R0:W1:Y:S01]  /*6450*/  @P0 LDS R173, [R159.X4+0x3dc4] ;  /* 0x003dc4009fad0984 */ /* 0x0000620000004800 */
[----:B------:R-:W-:Y:S02]  /*6460*/  FFMA.FTZ R65, R174, R65, R233 ;  /* 0x00000041ae417223 */ /* 0x000fe400000100e9 */
[----:B------:R-:W-:Y:S02]  /*6470*/  FMUL.FTZ R136, R171, R136 ;  /* 0x00000088ab887220 */ /* 0x000fe40000410000 */
[----:B------:R-:W-:-:S04]  /*6480*/  FFMA.FTZ R65, R176, R65, R137 ;  /* 0x00000041b0417223 */ /* 0x000fc80000010089 */
[----:B------:R-:W-:-:S04]  /*6490*/  FFMA.FTZ R65, R175, R65, R136 ;  /* 0x00000041af417223 */ /* 0x000fc80000010088 */
[----:B------:R-:W-:-:S04]  /*64a0*/  FFMA.FTZ R65, R197, R65, R134 ;  /* 0x00000041c5417223 */ /* 0x000fc80000010086 */
[----:B------:R-:W-:Y:S01]  /*64b0*/  FFMA.FTZ R65, R194, R65, R221 ;  /* 0x00000041c2417223 */ /* 0x000fe200000100dd */
[----:B------:R-:W-:-:S03]  /*64c0*/  HADD2.F32 R226, -RZ, R80.H0_H0 ;  /* 0x20000050ffe27230 */ /* 0x000fc60000004100 */
[----:B------:R-:W-:Y:S01]  /*64d0*/  FFMA.FTZ R65, R195, R65, R214 ;  /* 0x00000041c3417223 */ /* 0x000fe200000100d6 */
[----:B------:R-:W-:-:S03]  /*64e0*/  HADD2.F32 R193, -RZ, R193.H0_H0 ;  /* 0x200000c1ffc17230 */ /* 0x000fc60000004100 */
[----:B------:R-:W-:Y:S01]  /*64f0*/  FFMA.FTZ R65, R192, R65, R219 ;  /* 0x00000041c0417223 */ /* 0x000fe200000100db */
[----:B------:R-:W-:Y:S01]  /*6500*/  HADD2.F32 R204, -RZ, R204.H0_H0 ;  /* 0x200000ccffcc7230 */ /* 0x000fe20000004100 */
[----:B------:R-:W-:Y:S02]  /*6510*/  FMUL.FTZ R239, R59, R226 ;  /* 0x000000e23bef7220 */ /* 0x000fe40000410000 */
        /* <DEDUP_REMOVED lines=8> */
[----:B01--4-:R-:W-:-:S13]  /*65a0*/  ISETP.NE.AND P0, PT, R129, c[0x0][0x174], PT ;  /* 0x00005d0081007a0c */ /* 0x013fda0003f05270 */
[----:B------:R-:W-:-:S04]  /*65b0*/  @P0 IADD3 R224, -R153, c[0x0][0x174], RZ ;  /* 0x00005d0099e00a10 */ /* 0x000fc80007ffe1ff */
[----:B------:R-:W-:-:S04]  /*65c0*/  @P0 LEA.HI R173, R224, R224, RZ, 0x1 ;  /* 0x000000e0e0ad0211 */ /* 0x000fc800078f08ff */
[----:B------:R-:W-:-:S04]  /*65d0*/  @P0 LOP3.LUT R173, R173, 0xfffffe, RZ, 0xc0, !PT ;  /* 0x00fffffeadad0812 */ /* 0x000fc800078ec0ff */
[----:B------:R-:W-:Y:S01]  /*65e0*/  @P0 IADD3 R224, -R173, R224, RZ ;  /* 0x000000e0ade00210 */ /* 0x000fe20007ffe1ff */
[----:B------:R-:W-:-:S03]  /*65f0*/  IMAD.MOV.U32 R173, RZ, RZ, 0x3f800000 ;  /* 0x3f800000ffad7424 */ /* 0x000fc600078e00ff */
[----:B------:R-:W-:-:S05]  /*6600*/  @P0 LEA R224, R224, R9, 0x8 ;  /* 0x00000009e0e00211 */ /* 0x000fca00078e40ff */
[----:B------:R0:W1:Y:S02]  /*6610*/  @P0 LDS R173, [R224.X4+0x35c0] ;  /* 0x0035c000e0ad0984 */ /* 0x0000640000004800 */
.L_x_3370:
[----:B01--4-:R-:W-:Y:S05]  /*6620*/  BSYNC B0 ;  /* 0x0000000000007941 */ /* 0x013fea0003800000 */
.L_x_3369:
[----:B------:R-:W-:Y:S01]  /*6630*/  HADD2.F32 R211, -RZ, R210.H0_H0 ;  /* 0x200000d2ffd37230 */ /* 0x000fe20000004100 */
[----:B------:R0:W-:Y:S01]  /*6640*/  STS.64 [R159.X8+0x31b0], R64 ;  /* 0x0031b0409f007388 */ /* 0x0001e20000008a00 */
[----:B------:R-:W-:Y:S01]  /*6650*/  HADD2.F32 R210, -RZ, R209.H0_H0 ;  /* 0x200000d1ffd27230 */ /* 0x000fe20000004100 */
[----:B------:R-:W-:Y:S01]  /*6660*/  BSSY B0, `(.L_x_3371) ;  /* 0x000005d000007945 */ /* 0x000fe20003800000 */
[----:B------:R-:W-:Y:S02]  /*6670*/  HADD2.F32 R209, -RZ, R66.H0_H0 ;  /* 0x20000042ffd17230 */ /* 0x000fe40000004100 */
[----:B------:R-:W-:Y:S02]  /*6680*/  HADD2.F32 R66, -RZ, R67.H0_H0 ;  /* 0x20000043ff427230 */ /* 0x000fe40000004100 */
        /* <DEDUP_REMOVED lines=34> */
[----:B------:R0:W1:Y:S02]  /*68b0*/  SHFL.UP PT, R203, R66, 0x1, RZ ;  /* 0x0420000042cb7989 */ /* 0x00006400000e00ff */
.L_x_3428:
        /* <DEDUP_REMOVED lines=24> */
.L_x_3429:
[----:B------:R-:W-:Y:S01]  /*6a40*/  ISETP.GE.AND P0, PT, R154, 0x10, PT ;  /* 0x000000109a00780c */ /* 0x000fe20003f06270 */
[----:B------:R-:W-:Y:S01]  /*6a50*/  IMAD.MOV.U32 R225, RZ, RZ, R203 ;  /* 0x000000ffffe17224 */ /* 0x000fe200078e00cb */
[----:B------:R-:W-:-:S11]  /*6a60*/  MOV R203, R223 ;  /* 0x000000df00cb7202 */ /* 0x000fd60000000f00 */
[-C--:B-1----:R-:W-:Y:S02]  /*6a70*/  @P0 FFMA.FTZ R225, R64, R203.reuse, R225 ;  /* 0x000000cb40e10223 */ /* 0x082fe400000100e1 */
[----:B--2---:R-:W-:Y:S01]  /*6a80*/  @P0 FMUL.FTZ R203, R224, R203 ;  /* 0x000000cbe0cb0220 */ /* 0x004fe20000410000 */
[----:B------:R-:W-:Y:S05]  /*6a90*/  BRA.CONV ~URZ, `(.L_x_3375) ;  /* 0x000000637f007947 */ /* 0x000fea000b800000 */
[----:B------:R-:W-:Y:S01]  /*6aa0*/  HFMA2.MMA R224, -RZ, RZ, 0, 1.847743988037109375e-06 ;  /* 0x0000001fffe07435 */ /* 0x000fe200000001ff */
[----:B0-----:R-:W-:Y:S01]  /*6ab0*/  IMAD.MOV.U32 R67, RZ, RZ, R203 ;  /* 0x000000ffff437224 */ /* 0x001fe200078e00cb */
[----:B------:R-:W-:Y:S01]  /*6ac0*/  MOV R66, 0xffffffff ;  /* 0xffffffff00427802 */ /* 0x000fe20000000f00 */
[----:B------:R-:W-:Y:S01]  /*6ad0*/  IMAD.MOV.U32 R223, RZ, RZ, 0x1f ;  /* 0x0000001fffdf7424 */ /* 0x000fe200078e00ff */
[----:B------:R-:W-:Y:S02]  /*6ae0*/  MOV R64, 0x6b00 ;  /* 0x00006b0000407802 */ /* 0x000fe40000000f00 */
[----:B-----5:R-:W-:Y:S05]  /*6af0*/  CALL.REL.NOINC `($__internal_136_$__cuda_sm70_shflsync_idx_p) ;  /* 0x00004fd000007944 */ /* 0x020fea0003c00000 */
.L_x_3375:
[----:B------:R-:W-:Y:S05]  /*6b00*/  BRA.CONV ~URZ, `(.L_x_3376) ;  /* 0x000000637f007947 */ /* 0x000fea000b800000 */
[----:B0-----:R-:W-:Y:S01]  /*6b10*/  HFMA2.MMA R224, -RZ, RZ, 0, 1.847743988037109375e-06 ;  /* 0x0000001fffe07435 */ /* 0x001fe200000001ff */
[----:B------:R-:W-:Y:S01]  /*6b20*/  IMAD.MOV.U32 R67, RZ, RZ, R225 ;  /* 0x000000ffff437224 */ /* 0x000fe200078e00e1 */
[----:B-1----:R-:W-:Y:S01]  /*6b30*/  MOV R66, 0xffffffff ;  /* 0xffffffff00427802 */ /* 0x002fe20000000f00 */
[----:B------:R-:W-:Y:S01]  /*6b40*/  IMAD.MOV.U32 R223, RZ, RZ, 0x1f ;  /* 0x0000001fffdf7424 */ /* 0x000fe200078e00ff */
[----:B------:R-:W-:-:S02]  /*6b50*/  MOV R64, 0x6b70 ;  /* 0x00006b7000407802 */ /* 0x000fc40000000f00 */
[----:B-----5:R-:W-:Y:S05]  /*6b60*/  CALL.REL.NOINC `($__internal_136_$__cuda_sm70_shflsync_idx_p) ;  /* 0x00004f6000007944 */ /* 0x020fea0003c00000 */
.L_x_3376:
[----:B------:R-:W-:Y:S05]  /*6b70*/  BRA.DIV ~URZ, `(.L_x_3377) ;  /* 0x000045927f007947 */ /* 0x000fea000b800000 */
[----:B-----5:R-:W2:Y:S04]  /*6b80*/  SHFL.IDX PT, R132, R132, RZ, 0x1f ;  /* 0x00001fff84847589 */ /* 0x020ea800000e0000 */
[----:B------:R3:W4:Y:S04]  /*6b90*/  SHFL.IDX PT, R65, R133, RZ, 0x1f ;  /* 0x00001fff85417589 */ /* 0x00072800000e0000 */
[----:B------:R-:W0:Y:S04]  /*6ba0*/  SHFL.UP PT, R203, R203, 0x1, RZ ;  /* 0x04200000cbcb7989 */ /* 0x000e2800000e00ff */
[----:B------:R3:W1:Y:S02]  /*6bb0*/  SHFL.UP PT, R226, R225, 0x1, RZ ;  /* 0x04200000e1e27989 */ /* 0x00066400000e00ff */
.L_x_3430:
[----:B01----:R-:W0:Y:S01]  /*6bc0*/  LDS.64 R66, [R159.X16+0x31b0] ;  /* 0x0031b0009f427984 */ /* 0x003e22000000ca00 */
[----:B--2---:R-:W-:-:S02]  /*6bd0*/  IMAD.MOV.U32 R64, RZ, RZ, R132 ;  /* 0x000000ffff407224 */ /* 0x004fc400078e0084 */
[-C--:B----4-:R-:W-:Y:S02]  /*6be0*/  @P1 FFMA.FTZ R65, R65, R203.reuse, R226 ;  /* 0x000000cb41411223 */ /* 0x090fe400000100e2 */
[----:B------:R-:W-:Y:S02]  /*6bf0*/  @P1 FMUL.FTZ R64, R64, R203 ;  /* 0x000000cb40401220 */ /* 0x000fe40000410000 */
[C---:B0-----:R-:W-:Y:S02]  /*6c00*/  FFMA.FTZ R67, R66.reuse, R65, R67 ;  /* 0x0000004142437223 */ /* 0x041fe40000010043 */
[----:B------:R-:W-:-:S05]  /*6c10*/  FMUL.FTZ R66, R66, R64 ;  /* 0x0000004042427220 */ /* 0x000fca0000410000 */
[----:B------:R0:W-:Y:S02]  /*6c20*/  STS.128 [R159.X16+0x31b0], R64 ;  /* 0x0031b0409f007388 */ /* 0x0001e4000000cc00 */
.L_x_3372:
[----:B------:R-:W-:Y:S05]  /*6c30*/  BSYNC B0 ;  /* 0x0000000000007941 */ /* 0x000fea0003800000 */
.L_x_3371:
[----:B------:R-:W-:Y:S01]  /*6c40*/  WARPSYNC 0xffffffff ;  /* 0xffffffff00007948 */ /* 0x000fe20003800000 */
[----:B------:R-:W-:Y:S01]  /*6c50*/  BAR.SYNC.DEFER_BLOCKING 0x0 ;  /* 0x0000000000007b1d */ /* 0x000fe20000010000 */
[C---:B0-----:R-:W-:Y:S01]  /*6c60*/  FMUL.FTZ R67, R206.reuse, R173 ;  /* 0x000000adce437220 */ /* 0x041fe20000410000 */
[----:B------:R-:W-:Y:S01]  /*6c70*/  ISETP.GE.AND P0, PT, R129, c[0x0][0x174], PT ;  /* 0x00005d0081007a0c */ /* 0x000fe20003f06270 */
[----:B------:R-:W-:Y:S01]  /*6c80*/  FFMA.FTZ R65, R206, R211, R213 ;  /* 0x000000d3ce417223 */ /* 0x000fe200000100d5 */
[----:B---3-5:R-:W-:Y:S01]  /*6c90*/  HFMA2.MMA R133, -RZ, RZ, 0, 0 ;  /* 0x00000000ff857435 */ /* 0x028fe200000001ff */
        /* <DEDUP_REMOVED lines=63> */
.L_x_3431:
        /* <DEDUP_REMOVED lines=26> */
.L_x_3432:
        /* <DEDUP_REMOVED lines=11> */
.L_x_3379:
[----:B-12---:R-:W-:Y:S05]  /*72e0*/  BSYNC B0 ;  /* 0x0000000000007941 */ /* 0x006fea0003800000 */
.L_x_3378:
[----:B------:R-:W-:Y:S01]  /*72f0*/  WARPSYNC 0xffffffff ;  /* 0xffffffff00007948 */ /* 0x000fe20003800000 */
[----:B------:R-:W-:Y:S01]  /*7300*/  BAR.SYNC.DEFER_BLOCKING 0x0 ;  /* 0x0000000000007b1d */ /* 0x000fe20000010000 */
[----:B0-----:R-:W-:Y:S01]  /*7310*/  MOV R66, R159 ;  /* 0x0000009f00427202 */ /* 0x001fe20000000f00 */
[----:B------:R-:W-:Y:S01]  /*7320*/  IMAD R214, R164, c[0x0][0x298], RZ ;  /* 0x0000a600a4d67a24 */ /* 0x000fe200078e02ff */
[----:B------:R-:W-:Y:S01]  /*7330*/  ISETP.NE.AND P0, PT, R159, RZ, PT ;  /* 0x000000ff9f00720c */ /* 0x000fe20003f05270 */
[----:B------:R-:W-:Y:S01]  /*7340*/  IMAD.MOV.U32 R67, RZ, RZ, RZ ;  /* 0x000000ffff437224 */ /* 0x000fe200078e00ff */
[----:B------:R-:W-:Y:S01]  /*7350*/  LEA.HI.SX32 R244, R128, R128, 0x1b ;  /* 0x0000008080f47211 */ /* 0x000fe200078fdaff */
[C---:B------:R-:W-:Y:S01]  /*7360*/  IMAD R217, R165.reuse, c[0x0][0x29c], R214 ;  /* 0x0000a700a5d97a24 */ /* 0x040fe200078e02d6 */
[----:B------:R-:W-:Y:S01]  /*7370*/  HADD2.F32 R222, -RZ, R86.H0_H0 ;  /* 0x20000056ffde7230 */ /* 0x000fe20000004100 */
[--C-:B------:R-:W-:Y:S01]  /*7380*/  IMAD.WIDE.U32 R64, R165, c[0x0][0x298], R66.reuse ;  /* 0x0000a600a5407a25 */ /* 0x100fe200078e0042 */
[----:B------:R-:W-:Y:S01]  /*7390*/  HADD2.F32 R229, -RZ, R85.H0_H0 ;  /* 0x20000055ffe57230 */ /* 0x000fe20000004100 */
[----:B------:R-:W-:Y:S01]  /*73a0*/  IADD3 R232, R159, 0x200, RZ ;  /* 0x000002009fe87810 */ /* 0x000fe20007ffe0ff */
[----:B------:R-:W-:Y:S01]  /*73b0*/  BSSY B0, `(.L_x_3382) ;  /* 0x0000127000007945 */ /* 0x000fe20003800000 */
[----:B------:R-:W-:Y:S01]  /*73c0*/  IMAD R216, R164, c[0x0][0x2b8], RZ ;  /* 0x0000ae00a4d87a24 */ /* 0x000fe200078e02ff */
[----:B------:R-:W-:Y:S01]  /*73d0*/  IADD3 R65, R65, R217, RZ ;  /* 0x000000d941417210 */ /* 0x000fe20007ffe0ff */
[----:B------:R-:W-:Y:S01]  /*73e0*/  HADD2.F32 R217, -RZ, R80.H0_H0 ;  /* 0x20000050ffd97230 */ /* 0x000fe20000004100 */
[----:B------:R-:W-:Y:S01]  /*73f0*/  IMAD.WIDE.U32 R66, R165, c[0x0][0x2b8], R66 ;  /* 0x0000ae00a5427a25 */ /* 0x000fe200078e0042 */
[----:B------:R-:W-:-:S02]  /*7400*/  IADD3 R228, R159, 0x380, RZ ;  /* 0x000003809fe47810 */ /* 0x000fc40007ffe0ff */
[----:B------:R-:W-:Y:S01]  /*7410*/  IADD3 R230, R159, 0x3c0, RZ ;  /* 0x000003c09fe67810 */ /* 0x000fe20007ffe0ff */
[----:B------:R-:W-:Y:S01]  /*7420*/  IMAD R219, R165, c[0x0][0x2bc], R216 ;  /* 0x0000af00a5db7a24 */ /* 0x000fe200078e02d8 */
[----:B------:R-:W-:Y:S01]  /*7430*/  LEA.HI.SX32 R242, R159, R159, 0x1b ;  /* 0x0000009f9ff27211 */ /* 0x000fe200078fdaff */
[----:B------:R-:W-:Y:S02]  /*7440*/  FMUL.FTZ R226, R69, R222 ;  /* 0x000000de45e27220 */ /* 0x000fe40000410000 */
[----:B------:R-:W-:Y:S01]  /*7450*/  IMAD.IADD R67, R67, 0x1, R219 ;  /* 0x0000000143437824 */ /* 0x000fe200078e02db */
[----:B------:R-:W0:Y:S01]  /*7460*/  LDS R212, [R159.X8+0x33c4] ;  /* 0x0033c4009fd47984 */ /* 0x000e220000008800 */
[----:B------:R-:W-:Y:S02]  /*7470*/  FFMA.FTZ R226, R200, -R226, R135 ;  /* 0x800000e2c8e27223 */ /* 0x000fe40000010087 */
[----:B------:R-:W-:Y:S01]  /*7480*/  FMUL.FTZ R245, R57, R201 ;  /* 0x000000c939f57220 */ /* 0x000fe20000410000 */
[----:B------:R1:W-:Y:S01]  /*7490*/  @!P0 STS.64 [R9.X8+0x3ec0], R132 ;  /* 0x003ec08409008388 */ /* 0x0003e20000008a00 */
[----:B------:R-:W-:-:S02]  /*74a0*/  FMUL.FTZ R247, R56, R203 ;  /* 0x000000cb38f77220 */ /* 0x000fc40000410000 */
[----:B------:R-:W-:Y:S02]  /*74b0*/  FMUL.FTZ R135, R48, R135 ;  /* 0x0000008730877220 */ /* 0x000fe40000410000 */
[----:B------:R-:W-:-:S04]  /*74c0*/  IMAD.WIDE.U32 R64, R163, c[0x0][0x2a0], R64 ;  /* 0x0000a800a3407a25 */ /* 0x000fc800078e0040 */
[----:B------:R-:W-:-:S04]  /*74d0*/  IMAD.WIDE.U32 R66, R163, c[0x0][0x2c0], R66 ;  /* 0x0000b000a3427a25 */ /* 0x000fc800078e0042 */
[----:B------:R-:W-:Y:S02]  /*74e0*/  FMUL.FTZ R249, R55, R236 ;  /* 0x000000ec37f97220 */ /* 0x000fe40000410000 */
[----:B------:R-:W-:Y:S02]  /*74f0*/  FMUL.FTZ R251, R53, R234 ;  /* 0x000000ea35fb7220 */ /* 0x000fe40000410000 */
[----:B0-----:R-:W-:Y:S02]  /*7500*/  FFMA.FTZ R212, R212, R173, R211 ;  /* 0x000000add4d47223 */ /* 0x001fe400000100d3 */
[----:B------:R-:W-:Y:S02]  /*7510*/  FMUL.FTZ R173, R59, R217 ;  /* 0x000000d93bad7220 */ /* 0x000fe40000410000 */
[----:B------:R-:W-:Y:S02]  /*7520*/  FFMA.FTZ R214, R206, R212, R213 ;  /* 0x000000d4ced67223 */ /* 0x000fe400000100d5 */
[----:B------:R-:W-:-:S02]  /*7530*/  FFMA.FTZ R173, R204, -R173, R239 ;  /* 0x800000adccad7223 */ /* 0x000fc400000100ef */
[----:B------:R-:W-:Y:S02]  /*7540*/  FMUL.FTZ R206, R212, UR6 ;  /* 0x00000006d4ce7c20 */ /* 0x000fe40008410000 */
[----:B------:R-:W-:Y:S01]  /*7550*/  FFMA.FTZ R208, R208, R214, R215 ;  /* 0x000000d6d0d07223 */ /* 0x000fe200000100d7 */
[----:B------:R-:W-:Y:S01]  /*7560*/  HADD2.F32 R215, -RZ, R81.H0_H0 ;  /* 0x20000051ffd77230 */ /* 0x000fe20000004100 */
[-C--:B------:R-:W-:Y:S02]  /*7570*/  FMUL.FTZ R204, R204, R212.reuse ;  /* 0x000000d4cccc7220 */ /* 0x080fe40000410000 */
[----:B------:R-:W-:Y:S02]  /*7580*/  FMUL.FTZ R212, R59, R212 ;  /* 0x000000d43bd47220 */ /* 0x000fe40000410000 */
[----:B------:R-:W-:Y:S02]  /*7590*/  FMUL.FTZ R211, R173, R206 ;  /* 0x000000ceadd37220 */ /* 0x000fe40000410000 */
[----:B------:R-:W-:-:S02]  /*75a0*/  FFMA.FTZ R210, R205, R208, R210 ;  /* 0x000000d0cdd27223 */ /* 0x000fc400000100d2 */
[-C--:B------:R-:W-:Y:S02]  /*75b0*/  FMUL.FTZ R173, R173, R212.reuse ;  /* 0x000000d4adad7220 */ /* 0x080fe40000410000 */
[C---:B------:R-:W-:Y:S02]  /*75c0*/  FMUL.FTZ R213, R217.reuse, R212 ;  /* 0x000000d4d9d57220 */ /* 0x040fe40000410000 */
[----:B------:R-:W-:Y:S01]  /*75d0*/  FFMA.FTZ R212, R217, R204, R211 ;  /* 0x000000ccd9d47223 */ /* 0x000fe200000100d3 */
[----:B------:R-:W-:Y:S01]  /*75e0*/  HADD2.F32 R211, -RZ, R82.H0_H0 ;  /* 0x20000052ffd37230 */ /* 0x000fe20000004100 */
[----:B------:R-:W-:Y:S01]  /*75f0*/  FMUL.FTZ R216, R58, R215 ;  /* 0x000000d73ad87220 */ /* 0x000fe20000410000 */
[----:B------:R0:W-:Y:S01]  /*7600*/  STS [R244.X4+0x10bc], R213 ;  /* 0x0010bcd5f4007388 */ /* 0x0001e20000004800 */
[----:B------:R-:W-:Y:S02]  /*7610*/  FFMA.FTZ R192, R192, R210, R207 ;  /* 0x000000d2c0c07223 */ /* 0x000fe400000100cf */
[----:B------:R-:W-:-:S02]  /*7620*/  FFMA.FTZ R26, R59, R204, R26 ;  /* 0x000000cc3b1a7223 */ /* 0x000fc4000001001a */
[----:B------:R-:W-:Y:S02]  /*7630*/  FFMA.FTZ R204, R193, -R216, R238 ;  /* 0x800000d8c1cc7223 */ /* 0x000fe400000100ee */
[----:B-1----:R-:W-:Y:S02]  /*7640*/  FMUL.FTZ R133, R214, UR6 ;  /* 0x00000006d6857c20 */ /* 0x002fe40008410000 */
[----:B------:R-:W-:Y:S02]  /*7650*/  FFMA.FTZ R206, R195, R192, R198 ;  /* 0x000000c0c3ce7223 */ /* 0x000fe400000100c6 */
[----:B------:R-:W-:Y:S02]  /*7660*/  FMUL.FTZ R207, R61, R211 ;  /* 0x000000d33dcf7220 */ /* 0x000fe40000410000 */
[----:B------:R-:W-:Y:S02]  /*7670*/  FMUL.FTZ R193, R193, R214 ;  /* 0x000000d6c1c17220 */ /* 0x000fe40000410000 */
[----:B------:R-:W-:-:S02]  /*7680*/  FMUL.FTZ R132, R204, R133 ;  /* 0x00000085cc847220 */ /* 0x000fc40000410000 */
[----:B------:R-:W-:Y:S02]  /*7690*/  FFMA.FTZ R209, R194, R206, R209 ;  /* 0x000000cec2d17223 */ /* 0x000fe400000100d1 */
[----:B------:R-:W-:Y:S02]  /*76a0*/  FFMA.FTZ R207, R190, -R207, R241 ;  /* 0x800000cfbecf7223 */ /* 0x000fe400000100f1 */
[----:B------:R-:W-:Y:S02]  /*76b0*/  FMUL.FTZ R194, R208, UR6 ;  /* 0x00000006d0c27c20 */ /* 0x000fe40008410000 */
[-C--:B------:R-:W-:Y:S02]  /*76c0*/  FFMA.FTZ R27, R58, R193.reuse, R27 ;  /* 0x000000c13a1b7223 */ /* 0x080fe4000001001b */
[----:B------:R-:W-:Y:S02]  /*76d0*/  FFMA.FTZ R193, R215, R193, R132 ;  /* 0x000000c1d7c17223 */ /* 0x000fe40000010084 */
[----:B------:R-:W-:-:S02]  /*76e0*/  FMUL.FTZ R190, R190, R208 ;  /* 0x000000d0bebe7220 */ /* 0x000fc40000410000 */
[----:B------:R-:W-:Y:S01]  /*76f0*/  FFMA.FTZ R132, R197, R209, R202 ;  /* 0x000000d1c5847223 */ /* 0x000fe200000100ca */
[----:B------:R-:W-:Y:S01]  /*7700*/  HADD2.F32 R197, -RZ, R83.H0_H0 ;  /* 0x20000053ffc57230 */ /* 0x000fe20000004100 */
[----:B------:R-:W-:Y:S02]  /*7710*/  FMUL.FTZ R133, R207, R194 ;  /* 0x000000c2cf857220 */ /* 0x000fe40000410000 */
[-C--:B------:R-:W-:Y:S02]  /*7720*/  FFMA.FTZ R28, R61, R190.reuse, R28 ;  /* 0x000000be3d1c7223 */ /* 0x080fe4000001001c */
[----:B------:R-:W-:Y:S02]  /*7730*/  FFMA.FTZ R190, R211, R190, R133 ;  /* 0x000000bed3be7223 */ /* 0x000fe40000010085 */
[----:B------:R-:W-:Y:S02]  /*7740*/  FFMA.FTZ R133, R175, R132, R196 ;  /* 0x00000084af857223 */ /* 0x000fe400000100c4 */
[----:B------:R-:W-:-:S02]  /*7750*/  FMUL.FTZ R194, R60, R197 ;  /* 0x000000c53cc27220 */ /* 0x000fc40000410000 */
[----:B------:R-:W-:Y:S02]  /*7760*/  FMUL.FTZ R202, R61, R208 ;  /* 0x000000d03dca7220 */ /* 0x000fe40000410000 */
[----:B------:R-:W-:Y:S02]  /*7770*/  FFMA.FTZ R175, R176, R133, R191 ;  /* 0x00000085b0af7223 */ /* 0x000fe400000100bf */
[C---:B------:R-:W-:Y:S01]  /*7780*/  FFMA.FTZ R208, R185.reuse, -R194, R240 ;  /* 0x800000c2b9d07223 */ /* 0x040fe200000100f0 */
[----:B------:R-:W-:Y:S01]  /*7790*/  HADD2.F32 R194, -RZ, R84.H0_H0 ;  /* 0x20000054ffc27230 */ /* 0x000fe20000004100 */
[----:B------:R-:W-:Y:S02]  /*77a0*/  FMUL.FTZ R191, R210, UR6 ;  /* 0x00000006d2bf7c20 */ /* 0x000fe40008410000 */
[----:B------:R-:W-:Y:S02]  /*77b0*/  FMUL.FTZ R185, R185, R210 ;  /* 0x000000d2b9b97220 */ /* 0x000fe40000410000 */
[----:B------:R-:W-:-:S02]  /*77c0*/  FMUL.FTZ R176, R208, R191 ;  /* 0x000000bfd0b07220 */ /* 0x000fc40000410000 */
[----:B------:R-:W-:Y:S02]  /*77d0*/  FFMA.FTZ R174, R174, R175, R189 ;  /* 0x000000afaeae7223 */ /* 0x000fe400000100bd */
[-C--:B------:R-:W-:Y:S02]  /*77e0*/  FFMA.FTZ R189, R197, R185.reuse, R176 ;  /* 0x000000b9c5bd7223 */ /* 0x080fe400000100b0 */
[----:B------:R-:W-:Y:S01]  /*77f0*/  FFMA.FTZ R176, R187, R174, R188 ;  /* 0x000000aebbb07223 */ /* 0x000fe200000100bc */
[----:B------:R-:W-:Y:S01]  /*7800*/  HADD2.F32 R188, -RZ, R88.H0_H0 ;  /* 0x20000058ffbc7230 */ /* 0x000fe20000004100 */
[----:B------:R-:W-:Y:S02]  /*7810*/  FFMA.FTZ R29, R60, R185, R29 ;  /* 0x000000b93c1d7223 */ /* 0x000fe4000001001d */
[----:B------:R-:W-:Y:S02]  /*7820*/  FMUL.FTZ R185, R63, R194 ;  /* 0x000000c23fb97220 */ /* 0x000fe40000410000 */
[----:B------:R-:W-:-:S02]  /*7830*/  FADD.FTZ R24, R193, R24 ;  /* 0x00000018c1187221 */ /* 0x000fc40000010000 */
[----:B------:R-:W-:Y:S01]  /*7840*/  FFMA.FTZ R177, R177, R176, R186 ;  /* 0x000000b0b1b17223 */ /* 0x000fe200000100ba */
[----:B------:R-:W-:Y:S01]  /*7850*/  HADD2.F32 R186, -RZ, R90.H0_H0 ;  /* 0x2000005affba7230 */ /* 0x000fe20000004100 */
[----:B------:R-:W-:Y:S02]  /*7860*/  FMUL.FTZ R193, R211, R202 ;  /* 0x000000cad3c17220 */ /* 0x000fe40000410000 */
[----:B------:R-:W-:Y:S02]  /*7870*/  FMUL.FTZ R211, R60, R210 ;  /* 0x000000d23cd37220 */ /* 0x000fe40000410000 */
[C---:B------:R-:W-:Y:S01]  /*7880*/  FFMA.FTZ R210, R178.reuse, -R185, R243 ;  /* 0x800000b9b2d27223 */ /* 0x040fe200000100f3 */
[----:B------:R-:W-:Y:S01]  /*7890*/  STS [R244.X4+0x10b4], R193 ;  /* 0x0010b4c1f4007388 */ /* 0x000fe20000004800 */
[----:B------:R-:W-:Y:S02]  /*78a0*/  FMUL.FTZ R218, R178, R192 ;  /* 0x000000c0b2da7220 */ /* 0x000fe40000410000 */
[----:B------:R-:W-:Y:S01]  /*78b0*/  FFMA.FTZ R178, R181, R177, R184 ;  /* 0x000000b1b5b27223 */ /* 0x000fe200000100b8 */
[----:B------:R-:W-:Y:S01]  /*78c0*/  HADD2.F32 R181, -RZ, R95.H0_H0 ;  /* 0x2000005fffb57230 */ /* 0x000fe20000004100 */
[----:B------:R-:W-:Y:S01]  /*78d0*/  FMUL.FTZ R185, R192, UR6 ;  /* 0x00000006c0b97c20 */ /* 0x000fe20008410000 */
[----:B------:R-:W-:Y:S01]  /*78e0*/  HADD2.F32 R184, -RZ, R92.H0_H0 ;  /* 0x2000005cffb87230 */ /* 0x000fe20000004100 */
[----:B------:R-:W-:Y:S01]  /*78f0*/  FFMA.FTZ R180, R180, R178, R183 ;  /* 0x000000b2b4b47223 */ /* 0x000fe200000100b7 */
[----:B------:R-:W-:Y:S01]  /*7900*/  HADD2.F32 R183, -RZ, R93.H0_H0 ;  /* 0x2000005dffb77230 */ /* 0x000fe20000004100 */
[----:B0-----:R-:W-:-:S02]  /*7910*/  FMUL.FTZ R213, R63, R192 ;  /* 0x000000c03fd57220 */ /* 0x001fc40000410000 */
[----:B------:R-:W-:Y:S01]  /*7920*/  FFMA.FTZ R179, R179, R180, R182 ;  /* 0x000000b4b3b37223 */ /* 0x000fe200000100b6 */
[----:B------:R-:W-:Y:S01]  /*7930*/  HADD2.F32 R182, -RZ, R94.H0_H0 ;  /* 0x2000005effb67230 */ /* 0x000fe20000004100 */
[----:B------:R-:W-:Y:S02]  /*7940*/  FADD.FTZ R23, R190, R23 ;  /* 0x00000017be177221 */ /* 0x000fe40000010000 */
[----:B------:R-:W-:Y:S02]  /*7950*/  FMUL.FTZ R190, R76, R181 ;  /* 0x000000b54cbe7220 */ /* 0x000fe40000410000 */
[----:B------:R-:W-:Y:S02]  /*7960*/  FMUL.FTZ R205, R58, R214 ;  /* 0x000000d63acd7220 */ /* 0x000fe40000410000 */
[----:B------:R-:W-:Y:S02]  /*7970*/  FMUL.FTZ R185, R210, R185 ;  /* 0x000000b9d2b97220 */ /* 0x000fe40000410000 */
[----:B------:R-:W-:-:S02]  /*7980*/  FMUL.FTZ R191, R194, R213 ;  /* 0x000000d5c2bf7220 */ /* 0x000fc40000410000 */
[----:B------:R-:W-:Y:S02]  /*7990*/  FADD.FTZ R25, R212, R25 ;  /* 0x00000019d4197221 */ /* 0x000fe40000010000 */
[----:B------:R-:W-:Y:S01]  /*79a0*/  FMUL.FTZ R192, R77, R182 ;  /* 0x000000b64dc07220 */ /* 0x000fe20000410000 */
[----:B------:R0:W-:Y:S01]  /*79b0*/  STS [R244.X4+0x10ac], R191 ;  /* 0x0010acbff4007388 */ /* 0x0001e20000004800 */
[----:B------:R-:W-:Y:S02]  /*79c0*/  FFMA.FTZ R190, R6, -R190, R201 ;  /* 0x800000be06be7223 */ /* 0x000fe400000100c9 */
[----:B------:R-:W-:Y:S02]  /*79d0*/  FMUL.FTZ R212, R76, R179 ;  /* 0x000000b34cd47220 */ /* 0x000fe40000410000 */
[----:B------:R-:W-:Y:S02]  /*79e0*/  FMUL.FTZ R195, R215, R205 ;  /* 0x000000cdd7c37220 */ /* 0x000fe40000410000 */
[----:B------:R-:W-:-:S02]  /*79f0*/  FFMA.FTZ R30, R63, R218, R30 ;  /* 0x000000da3f1e7223 */ /* 0x000fc4000001001e */
[----:B------:R-:W-:Y:S01]  /*7a00*/  FFMA.FTZ R218, R194, R218, R185 ;  /* 0x000000dac2da7223 */ /* 0x000fe200000100b9 */
[----:B------:R1:W-:Y:S01]  /*7a10*/  STS [R244.X4+0x10b8], R195 ;  /* 0x0010b8c3f4007388 */ /* 0x0003e20000004800 */
[----:B------:R-:W-:Y:S01]  /*7a20*/  FMUL.FTZ R194, R74, R183 ;  /* 0x000000b74ac27220 */ /* 0x000fe20000410000 */
[----:B------:R-:W-:Y:S01]  /*7a30*/  HADD2.F32 R185, -RZ, R91.H0_H0 ;  /* 0x2000005bffb97230 */ /* 0x000fe20000004100 */
[----:B0-----:R-:W-:Y:S02]  /*7a40*/  FFMA.FTZ R191, R7, -R192, R203 ;  /* 0x800000c007bf7223 */ /* 0x001fe400000100cb */
[----:B------:R-:W-:Y:S02]  /*7a50*/  FMUL.FTZ R214, R77, R180 ;  /* 0x000000b44dd67220 */ /* 0x000fe40000410000 */
[----:B------:R-:W-:Y:S02]  /*7a60*/  FFMA.FTZ R193, R190, R212, RZ ;  /* 0x000000d4bec17223 */ /* 0x000fe400000100ff */
[----:B------:R-:W-:-:S02]  /*7a70*/  FFMA.FTZ R192, R5, -R194, R236 ;  /* 0x800000c205c07223 */ /* 0x000fc400000100ec */
[----:B-1----:R-:W-:Y:S02]  /*7a80*/  FMUL.FTZ R195, R75, R184 ;  /* 0x000000b84bc37220 */ /* 0x002fe40000410000 */
[----:B------:R-:W-:Y:S02]  /*7a90*/  FMUL.FTZ R187, R197, R211 ;  /* 0x000000d3c5bb7220 */ /* 0x000fe40000410000 */
[----:B------:R-:W-:Y:S02]  /*7aa0*/  FMUL.FTZ R215, R74, R178 ;  /* 0x000000b24ad77220 */ /* 0x000fe40000410000 */
[----:B------:R-:W-:Y:S01]  /*7ab0*/  FFMA.FTZ R194, R191, R214, R193 ;  /* 0x000000d6bfc27223 */ /* 0x000fe200000100c1 */
[----:B------:R0:W-:Y:S01]  /*7ac0*/  STS [R244.X4+0x10b0], R187 ;  /* 0x0010b0bbf4007388 */ /* 0x0001e20000004800 */
[----:B------:R-:W-:Y:S02]  /*7ad0*/  FMUL.FTZ R196, R72, R185 ;  /* 0x000000b948c47220 */ /* 0x000fe40000410000 */
[----:B------:R-:W-:-:S02]  /*7ae0*/  FFMA.FTZ R193, R4, -R195, R237 ;  /* 0x800000c304c17223 */ /* 0x000fc400000100ed */
[----:B------:R-:W-:Y:S02]  /*7af0*/  FMUL.FTZ R216, R75, R177 ;  /* 0x000000b14bd87220 */ /* 0x000fe40000410000 */
[----:B------:R-:W-:Y:S02]  /*7b00*/  FFMA.FTZ R195, R192, R215, R194 ;  /* 0x000000d7c0c37223 */ /* 0x000fe400000100c2 */
[----:B------:R-:W-:Y:S01]  /*7b10*/  FFMA.FTZ R194, R3, -R196, R234 ;  /* 0x800000c403c27223 */ /* 0x000fe200000100ea */
[----:B0-----:R-:W-:Y:S01]  /*7b20*/  HADD2.F32 R187, -RZ, R89.H0_H0 ;  /* 0x20000059ffbb7230 */ /* 0x001fe20000004100 */
[----:B------:R-:W-:Y:S02]  /*7b30*/  FMUL.FTZ R197, R73, R186 ;  /* 0x000000ba49c57220 */ /* 0x000fe40000410000 */
[----:B------:R-:W-:Y:S02]  /*7b40*/  FMUL.FTZ R217, R72, R176 ;  /* 0x000000b048d97220 */ /* 0x000fe40000410000 */
[----:B------:R-:W-:-:S02]  /*7b50*/  FFMA.FTZ R196, R193, R216, R195 ;  /* 0x000000d8c1c47223 */ /* 0x000fc400000100c3 */
[----:B------:R-:W-:Y:S01]  /*7b60*/  FADD.FTZ R22, R189, R22 ;  /* 0x00000016bd167221 */ /* 0x000fe20000010000 */
[----:B------:R-:W-:Y:S01]  /*7b70*/  HADD2.F32 R189, -RZ, R87.H0_H0 ;  /* 0x20000057ffbd7230 */ /* 0x000fe20000004100 */
[----:B------:R-:W-:Y:S02]  /*7b80*/  FMUL.FTZ R220, R70, R187 ;  /* 0x000000bb46dc7220 */ /* 0x000fe40000410000 */
[----:B------:R-:W-:Y:S02]  /*7b90*/  FFMA.FTZ R195, R2, -R197, R235 ;  /* 0x800000c502c37223 */ /* 0x000fe400000100eb */
[----:B------:R-:W-:Y:S02]  /*7ba0*/  FMUL.FTZ R219, R73, R174 ;  /* 0x000000ae49db7220 */ /* 0x000fe40000410000 */
[----:B------:R-:W-:Y:S02]  /*7bb0*/  FFMA.FTZ R198, R194, R217, R196 ;  /* 0x000000d9c2c67223 */ /* 0x000fe400000100c4 */
[----:B------:R-:W-:-:S02]  /*7bc0*/  FMUL.FTZ R224, R68, R189 ;  /* 0x000000bd44e07220 */ /* 0x000fc40000410000 */
[----:B------:R-:W-:Y:S02]  /*7bd0*/  FFMA.FTZ R196, R0, -R220, R233 ;  /* 0x800000dc00c47223 */ /* 0x000fe400000100e9 */
[----:B------:R-:W-:Y:S02]  /*7be0*/  FMUL.FTZ R220, R70, R175 ;  /* 0x000000af46dc7220 */ /* 0x000fe40000410000 */
[----:B------:R-:W-:Y:S02]  /*7bf0*/  FFMA.FTZ R221, R195, R219, R198 ;  /* 0x000000dbc3dd7223 */ /* 0x000fe400000100c6 */
[----:B------:R-:W-:Y:S02]  /*7c00*/  FMUL.FTZ R223, R71, R188 ;  /* 0x000000bc47df7220 */ /* 0x000fe40000410000 */
[----:B------:R-:W-:Y:S02]  /*7c10*/  FFMA.FTZ R198, R171, -R224, R136 ;  /* 0x800000e0abc67223 */ /* 0x000fe40000010088 */
[----:B------:R-:W-:-:S02]  /*7c20*/  FFMA.FTZ R224, R196, R220, R221 ;  /* 0x000000dcc4e07223 */ /* 0x000fc400000100dd */
[----:B------:R-:W-:Y:S02]  /*7c30*/  FFMA.FTZ R197, R172, -R223, R137 ;  /* 0x800000dfacc57223 */ /* 0x000fe40000010089 */
[----:B------:R-:W-:Y:S02]  /*7c40*/  FMUL.FTZ R221, R71, R133 ;  /* 0x0000008547dd7220 */ /* 0x000fe40000410000 */
[----:B------:R-:W-:Y:S02]  /*7c50*/  FMUL.FTZ R227, R209, UR6 ;  /* 0x00000006d1e37c20 */ /* 0x000fe40008410000 */
[----:B------:R-:W-:Y:S02]  /*7c60*/  FFMA.FTZ R223, R197, R221, R224 ;  /* 0x000000ddc5df7223 */ /* 0x000fe400000100e0 */
[----:B------:R-:W-:Y:S02]  /*7c70*/  FMUL.FTZ R225, R200, R209 ;  /* 0x000000d1c8e17220 */ /* 0x000fe40000410000 */
[----:B------:R-:W-:-:S02]  /*7c80*/  FMUL.FTZ R224, R68, R132 ;  /* 0x0000008444e07220 */ /* 0x000fc40000410000 */
[----:B------:R-:W-:Y:S02]  /*7c90*/  FMUL.FTZ R200, R226, R227 ;  /* 0x000000e3e2c87220 */ /* 0x000fe40000410000 */
[C---:B------:R-:W-:Y:S02]  /*7ca0*/  FMUL.FTZ R209, R69.reuse, R209 ;  /* 0x000000d145d17220 */ /* 0x040fe40000410000 */
[----:B------:R-:W-:Y:S02]  /*7cb0*/  FMUL.FTZ R227, R62, R229 ;  /* 0x000000e53ee37220 */ /* 0x000fe40000410000 */
[----:B------:R-:W-:Y:S02]  /*7cc0*/  FFMA.FTZ R223, R198, R224, R223 ;  /* 0x000000e0c6df7223 */ /* 0x000fe400000100df */
[-C--:B------:R-:W-:Y:S02]  /*7cd0*/  FFMA.FTZ R32, R69, R225.reuse, R32 ;  /* 0x000000e145207223 */ /* 0x080fe40000010020 */
[----:B------:R-:W-:-:S02]  /*7ce0*/  FFMA.FTZ R200, R222, R225, R200 ;  /* 0x000000e1dec87223 */ /* 0x000fc400000100c8 */
[----:B------:R-:W-:Y:S02]  /*7cf0*/  FMUL.FTZ R225, R222, R209 ;  /* 0x000000d1dee17220 */ /* 0x000fe40000410000 */
[C---:B------:R-:W-:Y:S02]  /*7d00*/  FFMA.FTZ R227, R199.reuse, -R227, R134 ;  /* 0x800000e3c7e37223 */ /* 0x040fe40000010086 */
[----:B------:R-:W-:Y:S01]  /*7d10*/  FMUL.FTZ R222, R206, UR6 ;  /* 0x00000006cede7c20 */ /* 0x000fe20008410000 */
[----:B------:R-:W-:Y:S01]  /*7d20*/  STS [R244.X4+0x10a4], R225 ;  /* 0x0010a4e1f4007388 */ /* 0x000fe20000004800 */
[-C--:B------:R-:W-:Y:S02]  /*7d30*/  FMUL.FTZ R199, R199, R206.reuse ;  /* 0x000000cec7c77220 */ /* 0x080fe40000410000 */
[----:B------:R-:W-:Y:S02]  /*7d40*/  FFMA.FTZ R226, R226, R209, R223 ;  /* 0x000000d1e2e27223 */ /* 0x000fe400000100df */
[----:B------:R-:W-:-:S02]  /*7d50*/  FMUL.FTZ R206, R62, R206 ;  /* 0x000000ce3ece7220 */ /* 0x000fc40000410000 */
[----:B------:R-:W-:Y:S01]  /*7d60*/  FMUL.FTZ R209, R189, R224 ;  /* 0x000000e0bdd17220 */ /* 0x000fe20000410000 */
[----:B------:R-:W-:Y:S01]  /*7d70*/  IADD3 R224, R159, 0x300, RZ ;  /* 0x000003009fe07810 */ /* 0x000fe20007ffe0ff */
[C---:B------:R-:W-:Y:S02]  /*7d80*/  FFMA.FTZ R226, R227.reuse, R206, R226 ;  /* 0x000000cee3e27223 */ /* 0x040fe400000100e2 */
[----:B------:R-:W-:Y:S01]  /*7d90*/  FMUL.FTZ R222, R227, R222 ;  /* 0x000000dee3de7220 */ /* 0x000fe20000410000 */
[----:B------:R0:W-:Y:S01]  /*7da0*/  STS [R244.X4+0x10a0], R209 ;  /* 0x0010a0d1f4007388 */ /* 0x0001e20000004800 */
[----:B------:R-:W-:Y:S01]  /*7db0*/  FFMA.FTZ R226, R210, R213, R226 ;  /* 0x000000d5d2e27223 */ /* 0x000fe200000100e2 */
[----:B------:R-:W-:Y:S01]  /*7dc0*/  IADD3 R210, R159, 0x100, RZ ;  /* 0x000001009fd27810 */ /* 0x000fe20007ffe0ff */
[-C--:B------:R-:W-:Y:S02]  /*7dd0*/  FFMA.FTZ R31, R62, R199.reuse, R31 ;  /* 0x000000c73e1f7223 */ /* 0x080fe4000001001f */
[----:B------:R-:W-:Y:S01]  /*7de0*/  FFMA.FTZ R199, R229, R199, R222 ;  /* 0x000000c7e5c77223 */ /* 0x000fe200000100de */
[----:B------:R-:W-:Y:S01]  /*7df0*/  IADD3 R222, R159, 0x2c0, RZ ;  /* 0x000002c09fde7810 */ /* 0x000fe20007ffe0ff */
[----:B------:R-:W-:-:S02]  /*7e00*/  FMUL.FTZ R223, R188, R221 ;  /* 0x000000ddbcdf7220 */ /* 0x000fc40000410000 */
[----:B------:R-:W-:Y:S01]  /*7e10*/  FFMA.FTZ R226, R208, R211, R226 ;  /* 0x000000d3d0e27223 */ /* 0x000fe200000100e2 */
[----:B------:R-:W-:Y:S01]  /*7e20*/  IADD3 R208, R159, 0xc0, RZ ;  /* 0x000000c09fd07810 */ /* 0x000fe20007ffe0ff */
[----:B------:R-:W-:Y:S01]  /*7e30*/  FMUL.FTZ R229, R229, R206 ;  /* 0x000000cee5e57220 */ /* 0x000fe20000410000 */
[----:B------:R-:W-:Y:S01]  /*7e40*/  STS [R244.X4+0x109c], R223 ;  /* 0x00109cdff4007388 */ /* 0x000fe20000004800 */
[----:B------:R-:W-:Y:S01]  /*7e50*/  FMUL.FTZ R221, R187, R220 ;  /* 0x000000dcbbdd7220 */ /* 0x000fe20000410000 */
        /* <DEDUP_REMOVED lines=11> */
[----:B0-----:R-:W-:Y:S01]  /*7f10*/  FMUL.FTZ R209, R181, R212 ;  /* 0x000000d4b5d17220 */ /* 0x001fe20000410000 */
[----:B------:R-:W-:Y:S01]  /*7f20*/  IADD3 R212, R159, 0x140, RZ ;  /* 0x000001409fd47810 */ /* 0x000fe20007ffe0ff */
[----:B------:R-:W-:Y:S01]  /*7f30*/  FFMA.FTZ R202, R207, R202, R226 ;  /* 0x000000cacfca7223 */ /* 0x000fe200000100e2 */
[----:B------:R-:W-:Y:S01]  /*7f40*/  STS [R244.X4+0x1090], R217 ;  /* 0x001090d9f4007388 */ /* 0x000fe20000004800 */
[----:B------:R-:W-:Y:S01]  /*7f50*/  FADD.FTZ R21, R218, R21 ;  /* 0x00000015da157221 */ /* 0x000fe20000010000 */
[C---:B------:R-:W-:Y:S01]  /*7f60*/  IADD3 R214, R159.reuse, 0x180, RZ ;  /* 0x000001809fd67810 */ /* 0x040fe20007ffe0ff */
[----:B------:R-:W-:Y:S01]  /*7f70*/  FFMA.FTZ R202, R204, R205, R202 ;  /* 0x000000cdccca7223 */ /* 0x000fe200000100ca */
[----:B------:R-:W-:Y:S01]  /*7f80*/  STS [R244.X4+0x108c], R213 ;  /* 0x00108cd5f4007388 */ /* 0x000fe20000004800 */
[C---:B------:R-:W-:Y:S01]  /*7f90*/  IADD3 R204, R159.reuse, 0x40, RZ ;  /* 0x000000409fcc7810 */ /* 0x040fe20007ffe0ff */
[----:B------:R-:W-:Y:S01]  /*7fa0*/  FMUL.FTZ R237, R54, R237 ;  /* 0x000000ed36ed7220 */ /* 0x000fe20000410000 */
[C---:B------:R-:W-:Y:S01]  /*7fb0*/  IADD3 R218, R159.reuse, 0x240, RZ ;  /* 0x000002409fda7810 */ /* 0x040fe20007ffe0ff */
[----:B------:R-:W-:Y:S01]  /*7fc0*/  STS [R244.X4+0x1088], R215 ;  /* 0x001088d7f4007388 */ /* 0x000fe20000004800 */
[----:B------:R-:W-:Y:S01]  /*7fd0*/  IADD3 R226, R159, 0x340, RZ ;  /* 0x000003409fe27810 */ /* 0x000fe20007ffe0ff */
[----:B------:R-:W-:Y:S01]  /*7fe0*/  FMUL.FTZ R235, R52, R235 ;  /* 0x000000eb34eb7220 */ /* 0x000fe20000410000 */
[-C--:B------:R-:W-:Y:S01]  /*7ff0*/  LEA.HI.SX32 R201, R204, R159.reuse, 0x1b ;  /* 0x0000009fccc97211 */ /* 0x080fe200078fdaff */
[----:B------:R-:W-:Y:S01]  /*8000*/  STS [R244.X4+0x1084], R211 ;  /* 0x001084d3f4007388 */ /* 0x000fe20000004800 */
[----:B------:R-:W-:Y:S01]  /*8010*/  LEA.HI.SX32 R203, R206, R159, 0x1b ;  /* 0x0000009fcecb7211 */ /* 0x000fe200078fdaff */
[----:B------:R-:W-:Y:S01]  /*8020*/  FMUL.FTZ R233, R51, R233 ;  /* 0x000000e933e97220 */ /* 0x000fe20000410000 */
[-C--:B------:R-:W-:Y:S01]  /*8030*/  LEA.HI.SX32 R204, R208, R159.reuse, 0x1b ;  /* 0x0000009fd0cc7211 */ /* 0x080fe200078fdaff */
[----:B------:R0:W-:Y:S01]  /*8040*/  STS [R244.X4+0x1080], R209 ;  /* 0x001080d1f4007388 */ /* 0x0001e20000004800 */
[----:B------:R-:W-:Y:S01]  /*8050*/  LEA.HI.SX32 R205, R210, R159, 0x1b ;  /* 0x0000009fd2cd7211 */ /* 0x000fe200078fdaff */
[----:B------:R-:W-:Y:S01]  /*8060*/  FMUL.FTZ R137, R50, R137 ;  /* 0x0000008932897220 */ /* 0x000fe20000410000 */
[-C--:B------:R-:W-:Y:S01]  /*8070*/  LEA.HI.SX32 R206, R212, R159.reuse, 0x1b ;  /* 0x0000009fd4ce7211 */ /* 0x080fe200078fdaff */
[----:B------:R-:W-:Y:S01]  /*8080*/  BAR.SYNC.DEFER_BLOCKING 0x0 ;  /* 0x0000000000007b1d */ /* 0x000fe20000010000 */
[----:B------:R-:W-:Y:S01]  /*8090*/  LEA.HI.SX32 R207, R214, R159, 0x1b ;  /* 0x0000009fd6cf7211 */ /* 0x000fe200078fdaff */
[----:B------:R-:W-:Y:S01]  /*80a0*/  FMUL.FTZ R243, R46, R243 ;  /* 0x000000f32ef37220 */ /* 0x000fe20000410000 */
[----:B------:R-:W-:Y:S01]  /*80b0*/  LEA.HI.SX32 R208, R216, R159, 0x1b ;  /* 0x0000009fd8d07211 */ /* 0x000fe200078fdaff */
[----:B------:R-:W-:Y:S01]  /*80c0*/  FMUL.FTZ R241, R44, R241 ;  /* 0x000000f12cf17220 */ /* 0x000fe20000410000 */
[----:B------:R-:W-:Y:S01]  /*80d0*/  LEA.HI.SX32 R210, R218, R159, 0x1b ;  /* 0x0000009fdad27211 */ /* 0x000fe200078fdaff */
[----:B------:R-:W-:Y:S01]  /*80e0*/  FMUL.FTZ R239, R42, R239 ;  /* 0x000000ef2aef7220 */ /* 0x000fe20000410000 */
[-C--:B0-----:R-:W-:Y:S01]  /*80f0*/  LEA.HI.SX32 R209, R232, R159.reuse, 0x1b ;  /* 0x0000009fe8d17211 */ /* 0x081fe200078fdaff */
[----:B------:R-:W-:Y:S01]  /*8100*/  FMUL.FTZ R234, R171, R132 ;  /* 0x00000084abea7220 */ /* 0x000fe20000410000 */
[-C--:B------:R-:W-:Y:S01]  /*8110*/  LEA.HI.SX32 R211, R220, R159.reuse, 0x1b ;  /* 0x0000009fdcd37211 */ /* 0x080fe200078fdaff */
[----:B------:R-:W-:Y:S01]  /*8120*/  FMUL.FTZ R171, R132, UR6 ;  /* 0x0000000684ab7c20 */ /* 0x000fe20008410000 */
[-C--:B------:R-:W-:Y:S01]  /*8130*/  LEA.HI.SX32 R212, R222, R159.reuse, 0x1b ;  /* 0x0000009fded47211 */ /* 0x080fe200078fdaff */
[----:B------:R-:W-:Y:S01]  /*8140*/  FMUL.FTZ R236, R177, UR6 ;  /* 0x00000006b1ec7c20 */ /* 0x000fe20008410000 */
[----:B------:R-:W-:-:S02]  /*8150*/  LEA.HI.SX32 R213, R224, R159, 0x1b ;  /* 0x0000009fe0d57211 */ /* 0x000fc400078fdaff */
[-C--:B------:R-:W-:Y:S02]  /*8160*/  LEA.HI.SX32 R214, R226, R159.reuse, 0x1b ;  /* 0x0000009fe2d67211 */ /* 0x080fe400078fdaff */
[-C--:B------:R-:W-:Y:S02]  /*8170*/  LEA.HI.SX32 R215, R228, R159.reuse, 0x1b ;  /* 0x0000009fe4d77211 */ /* 0x080fe400078fdaff */
[----:B------:R-:W-:Y:S01]  /*8180*/  LEA.HI.SX32 R216, R230, R159, 0x1b ;  /* 0x0000009fe6d87211 */ /* 0x000fe200078fdaff */
        /* <DEDUP_REMOVED lines=19> */
[----:B-----5:R-:W-:-:S02]  /*82c0*/  FMUL.FTZ R247, R47, R134 ;  /* 0x000000862ff77220 */ /* 0x020fc40000410000 */
[C---:B------:R-:W-:Y:S01]  /*82d0*/  IMAD R134, R162.reuse, c[0x0][0x2a0], RZ ;  /* 0x0000a800a2867a24 */ /* 0x040fe200078e02ff */
[----:B------:R5:W-:Y:S01]  /*82e0*/  STS [R244.X4+0x2124], R135 ;  /* 0x00212487f4007388 */ /* 0x000be20000004800 */
[----:B-1----:R-:W-:Y:S02]  /*82f0*/  FMUL.FTZ R245, R49, R136 ;  /* 0x0000008831f57220 */ /* 0x002fe40000410000 */
[----:B------:R-:W-:Y:S01]  /*8300*/  IMAD R136, R162, c[0x0][0x2c0], RZ ;  /* 0x0000b000a2887a24 */ /* 0x000fe200078e02ff */
[----:B------:R1:W-:Y:S01]  /*8310*/  STS [R244.X4+0x2114], R235 ;  /* 0x002114ebf4007388 */ /* 0x0003e20000004800 */
[----:B--2---:R-:W-:Y:S02]  /*8320*/  FMUL.FTZ R237, R45, R240 ;  /* 0x000000f02ded7220 */ /* 0x004fe40000410000 */
[----:B------:R-:W-:Y:S01]  /*8330*/  FMUL.FTZ R240, R133, UR6 ;  /* 0x0000000685f07c20 */ /* 0x000fe20008410000 */
[----:B------:R2:W-:Y:S01]  /*8340*/  STS [R244.X4+0x2118], R233 ;  /* 0x002118e9f4007388 */ /* 0x0005e20000004800 */
[----:B-----5:R-:W-:Y:S01]  /*8350*/  IMAD R135, R163, c[0x0][0x2a4], R134 ;  /* 0x0000a900a3877a24 */ /* 0x020fe200078e0286 */
[----:B------:R-:W-:-:S02]  /*8360*/  IADD3 R134, P1, R116, R66, RZ ;  /* 0x0000004274867210 */ /* 0x000fc40007f3e0ff */
[----:B------:R5:W-:Y:S01]  /*8370*/  STS [R244.X4+0x2130], R237 ;  /* 0x002130edf4007388 */ /* 0x000be20000004800 */
[----:B-1----:R-:W-:Y:S01]  /*8380*/  IMAD R235, R163, c[0x0][0x2c4], R136 ;  /* 0x0000b100a3eb7a24 */ /* 0x002fe200078e0288 */
[C---:B------:R-:W-:Y:S02]  /*8390*/  IADD3 R136, P0, R116.reuse, R64, RZ ;  /* 0x0000004074887210 */ /* 0x040fe40007f1e0ff */
[----:B------:R1:W-:Y:S01]  /*83a0*/  STS [R244.X4+0x211c], R137 ;  /* 0x00211c89f4007388 */ /* 0x0003e20000004800 */
[----:B--2---:R-:W-:Y:S01]  /*83b0*/  IADD3 R233, -R116, c[0x0][0x168], -R159 ;  /* 0x00005a0074e97a10 */ /* 0x004fe20007ffe99f */
[----:B------:R-:W-:Y:S02]  /*83c0*/  IMAD.IADD R235, R67, 0x1, R235 ;  /* 0x0000000143eb7824 */ /* 0x000fe400078e02eb */
[----:B------:R2:W-:Y:S01]  /*83d0*/  STS [R244.X4+0x2120], R245 ;  /* 0x002120f5f4007388 */ /* 0x0005e20000004800 */
[----:B-----5:R-:W-:Y:S01]  /*83e0*/  IADD3 R237, R65, R135, RZ ;  /* 0x0000008741ed7210 */ /* 0x020fe20007ffe0ff */
[----:B------:R-:W-:-:S02]  /*83f0*/  IMAD.X R135, R117, 0x1, R235, P1 ;  /* 0x0000000175877824 */ /* 0x000fc400008e06eb */
[----:B------:R-:W-:Y:S01]  /*8400*/  STS [R244.X4+0x2108], R249 ;  /* 0x002108f9f4007388 */ /* 0x000fe20000004800 */
[----:B-1----:R-:W-:Y:S02]  /*8410*/  IADD3.X R137, R117, R237, RZ, P0, !PT ;  /* 0x000000ed75897210 */ /* 0x002fe400007fe4ff */
[----:B------:R-:W-:Y:S01]  /*8420*/  ISETP.GE.AND P0, PT, R233, 0x1, PT ;  /* 0x00000001e900780c */ /* 0x000fe20003f06270 */
[----:B------:R-:W-:Y:S01]  /*8430*/  STS [R244.X4+0x2110], R251 ;  /* 0x002110fbf4007388 */ /* 0x000fe20000004800 */
[----:B--2---:R-:W-:Y:S02]  /*8440*/  FMUL.FTZ R245, R43, R238 ;  /* 0x000000ee2bf57220 */ /* 0x004fe40000410000 */
[----:B------:R-:W-:Y:S01]  /*8450*/  FMUL.FTZ R238, R174, UR6 ;  /* 0x00000006aeee7c20 */ /* 0x000fe20008410000 */
[----:B------:R1:W-:Y:S04]  /*8460*/  STS [R244.X4+0x2128], R247 ;  /* 0x002128f7f4007388 */ /* 0x0003e80000004800 */
[----:B------:R2:W-:Y:S04]  /*8470*/  STS [R244.X4+0x212c], R243 ;  /* 0x00212cf3f4007388 */ /* 0x0005e80000004800 */
[----:B------:R5:W-:Y:S01]  /*8480*/  STS [R244.X4+0x2134], R241 ;  /* 0x002134f1f4007388 */ /* 0x000be20000004800 */
[----:B-1----:R-:W-:-:S03]  /*8490*/  FMUL.FTZ R247, R175, UR6 ;  /* 0x00000006aff77c20 */ /* 0x002fc60008410000 */
[----:B------:R1:W-:Y:S01]  /*84a0*/  STS [R244.X4+0x2138], R245 ;  /* 0x002138f5f4007388 */ /* 0x0003e20000004800 */
[----:B--2---:R-:W-:-:S03]  /*84b0*/  FMUL.FTZ R243, R178, UR6 ;  /* 0x00000006b2f37c20 */ /* 0x004fc60008410000 */
[----:B------:R2:W-:Y:S01]  /*84c0*/  STS [R244.X4+0x213c], R239 ;  /* 0x00213ceff4007388 */ /* 0x0005e20000004800 */
[----:B-----5:R-:W-:Y:S02]  /*84d0*/  FMUL.FTZ R241, R179, UR6 ;  /* 0x00000006b3f17c20 */ /* 0x020fe40008410000 */
[----:B-1----:R-:W-:Y:S02]  /*84e0*/  FMUL.FTZ R245, R176, UR6 ;  /* 0x00000006b0f57c20 */ /* 0x002fe40008410000 */
[----:B--2---:R-:W-:Y:S02]  /*84f0*/  FMUL.FTZ R239, R172, R133 ;  /* 0x00000085acef7220 */ /* 0x004fe40000410000 */
[----:B------:R-:W-:Y:S01]  /*8500*/  FMUL.FTZ R172, R180, UR6 ;  /* 0x00000006b4ac7c20 */ /* 0x000fe20008410000 */
[----:B------:R-:W-:Y:S06]  /*8510*/  BAR.SYNC.DEFER_BLOCKING 0x0 ;  /* 0x0000000000007b1d */ /* 0x000fec0000010000 */
[----:B------:R-:W-:Y:S05]  /*8520*/  @!P0 BRA `(.L_x_3383) ;  /* 0x000000f000008947 */ /* 0x000fea0003800000 */
[----:B0--34-:R-:W0:Y:S01]  /*8530*/  LDS R249, [R242.X4+0x2100] ;  /* 0x00210000f2f97984 */ /* 0x019e220000004800 */
[----:B------:R-:W-:-:S02]  /*8540*/  IMAD R132, R170, c[0x0][0x2b0], RZ ;  /* 0x0000ac00aa847a24 */ /* 0x000fc400078e02ff */
[----:B------:R-:W-:-:S04]  /*8550*/  IMAD.WIDE.U32 R136, R9, c[0x0][0x2b0], R136 ;  /* 0x0000ac0009887a25 */ /* 0x000fc800078e0088 */
[C---:B------:R-:W-:Y:S01]  /*8560*/  IMAD R133, R9.reuse, c[0x0][0x2b4], R132 ;  /* 0x0000ad0009857a24 */ /* 0x040fe200078e0284 */
[----:B------:R-:W-:Y:S01]  /*8570*/  LEA R132, P0, R136, c[0x0][0x318], 0x2 ;  /* 0x0000c60088847a11 */ /* 0x000fe200078010ff */
[----:B------:R-:W-:Y:S02]  /*8580*/  IMAD R170, R170, c[0x0][0x2d0], RZ ;  /* 0x0000b400aaaa7a24 */ /* 0x000fe400078e02ff */
[----:B------:R-:W-:Y:S01]  /*8590*/  IMAD.WIDE.U32 R134, R9, c[0x0][0x2d0], R134 ;  /* 0x0000b40009867a25 */ /* 0x000fe200078e0086 */
[----:B------:R-:W-:-:S03]  /*85a0*/  IADD3 R133, R137, R133, RZ ;  /* 0x0000008589857210 */ /* 0x000fc60007ffe0ff */
[----:B------:R-:W-:Y:S01]  /*85b0*/  IMAD R137, R9, c[0x0][0x2d4], R170 ;  /* 0x0000b50009897a24 */ /* 0x000fe200078e02aa */
[----:B------:R-:W-:Y:S02]  /*85c0*/  LEA.HI.X R133, R136, c[0x0][0x31c], R133, 0x2, P0 ;  /* 0x0000c70088857a11 */ /* 0x000fe400000f1485 */
[C---:B------:R-:W-:Y:S01]  /*85d0*/  LEA R136, P0, R134.reuse, c[0x0][0x320], 0x2 ;  /* 0x0000c80086887a11 */ /* 0x040fe200078010ff */
[----:B------:R-:W-:Y:S02]  /*85e0*/  IMAD.IADD R137, R135, 0x1, R137 ;  /* 0x0000000187897824 */ /* 0x000fe400078e0289 */
[----:B------:R1:W-:Y:S03]  /*85f0*/  RED.E.ADD.F32.FTZ.RN.STRONG.GPU [R132.64], R217 ;  /* 0x000000d98400798e */ /* 0x0003e6000c10e78c */
[----:B------:R-:W-:-:S05]  /*8600*/  LEA.HI.X R137, R134, c[0x0][0x324], R137, 0x2, P0 ;  /* 0x0000c90086897a11 */ /* 0x000fca00000f1489 */
[----:B0-----:R1:W-:Y:S02]  /*8610*/  RED.E.ADD.F32.FTZ.RN.STRONG.GPU [R136.64], R249 ;  /* 0x000000f98800798e */ /* 0x0013e4000c10e78c */
.L_x_3383:
[----:B0--34-:R-:W-:Y:S05]  /*8620*/  BSYNC B0 ;  /* 0x0000000000007941 */ /* 0x019fea0003800000 */
.L_x_3382:
[----:B------:R-:W0:Y:S01]  /*8630*/  LDS R201, [R201.X4+0x2200] ;  /* 0x00220000c9c97984 */ /* 0x000e220000004800 */
[C---:B-1----:R-:W-:Y:S01]  /*8640*/  LEA R132, P0, R64.reuse, c[0x0][0x318], 0x2 ;  /* 0x0000c60040847a11 */ /* 0x042fe200078010ff */
[----:B------:R-:W-:Y:S01]  /*8650*/  USHF.L.U64.HI UR7, UR4, 0x2, UR5 ;  /* 0x0000000204077899 */ /* 0x000fe20008010205 */
[----:B------:R-:W-:Y:S01]  /*8660*/  BSSY B0, `(.L_x_3384) ;  /* 0x0000018000007945 */ /* 0x000fe20003800000 */
[----:B------:R-:W-:Y:S01]  /*8670*/  ULDC.64 UR8, c[0x0][0x2b0] ;  /* 0x0000ac0000087ab9 */ /* 0x000fe20000000a00 */
[----:B------:R-:W-:Y:S01]  /*8680*/  LEA.HI.X R133, R64, c[0x0][0x31c], R237, 0x2, P0 ;  /* 0x0000c70040857a11 */ /* 0x000fe200000f14ed */
[----:B------:R-:W-:Y:S01]  /*8690*/  ULDC.64 UR10, c[0x0][0x2d0] ;  /* 0x0000b400000a7ab9 */ /* 0x000fe20000000a00 */
[C---:B------:R-:W-:Y:S01]  /*86a0*/  LEA R64, P0, R66.reuse, c[0x0][0x320], 0x2 ;  /* 0x0000c80042407a11 */ /* 0x040fe200078010ff */
[----:B------:R-:W-:Y:S02]  /*86b0*/  UIMAD UR6, UR7, UR8, URZ ;  /* 0x00000008070672a4 */ /* 0x000fe4000f8e023f */
[----:B------:R-:W-:Y:S01]  /*86c0*/  USHF.L.U32 UR20, UR4, 0x2, URZ ;  /* 0x0000000204147899 */ /* 0x000fe2000800063f */
[----:B------:R-:W-:Y:S01]  /*86d0*/  LEA.HI.X R65, R66, c[0x0][0x324], R235, 0x2, P0 ;  /* 0x0000c90042417a11 */ /* 0x000fe200000f14eb */
[----:B------:R-:W-:Y:S01]  /*86e0*/  UIMAD UR7, UR7, UR10, URZ ;  /* 0x0000000a070772a4 */ /* 0x000fe2000f8e023f */
[----:B------:R-:W-:Y:S01]  /*86f0*/  ISETP.GE.AND P0, PT, R233, 0x41, PT ;  /* 0x00000041e900780c */ /* 0x000fe20003f06270 */
[----:B------:R-:W-:Y:S01]  /*8700*/  UIMAD UR6, UR20, UR9, UR6 ;  /* 0x00000009140672a4 */ /* 0x000fe2000f8e0206 */
[----:B------:R-:W-:Y:S01]  /*8710*/  IADD3 R66, R153, -c[0x0][0x174], RZ ;  /* 0x80005d0099427a10 */ /* 0x000fe20007ffe0ff */
[----:B------:R-:W-:-:S04]  /*8720*/  UIMAD UR7, UR20, UR11, UR7 ;  /* 0x0000000b140772a4 */ /* 0x000fc8000f8e0207 */
[----:B------:R-:W-:-:S04]  /*8730*/  IMAD R67, R66, -0x400, RZ ;  /* 0xfffffc0042437824 */ /* 0x000fc800078e02ff */
[----:B------:R-:W-:-:S04]  /*8740*/  IMAD.WIDE R134, R67, 0x4, R132 ;  /* 0x0000000443867825 */ /* 0x000fc800078e0284 */
[----:B------:R-:W-:Y:S01]  /*8750*/  IMAD.WIDE R66, R67, 0x4, R64 ;  /* 0x0000000443427825 */ /* 0x000fe200078e0240 */
[----:B------:R-:W-:Y:S05]  /*8760*/  @!P0 BRA `(.L_x_3385) ;  /* 0x0000007000008947 */ /* 0x000fea0003800000 */
[----:B------:R-:W-:-:S05]  /*8770*/  MOV R137, UR20 ;  /* 0x0000001400897c02 */ /* 0x000fca0008000f00 */
[----:B------:R-:W-:-:S04]  /*8780*/  IMAD.WIDE.U32 R134, R137, c[0x0][0x2b0], R134 ;  /* 0x0000ac0089867a25 */ /* 0x000fc800078e0086 */
[----:B------:R-:W-:Y:S01]  /*8790*/  IMAD.WIDE.U32 R66, R137, c[0x0][0x2d0], R66 ;  /* 0x0000b40089427a25 */ /* 0x000fe200078e0042 */
[----:B------:R-:W-:-:S04]  /*87a0*/  IADD3 R135, R135, UR6, RZ ;  /* 0x0000000687877c10 */ /* 0x000fc8000fffe0ff */
[----:B------:R-:W-:Y:S01]  /*87b0*/  IADD3 R67, R67, UR7, RZ ;  /* 0x0000000743437c10 */ /* 0x000fe2000fffe0ff */
[----:B------:R1:W-:Y:S04]  /*87c0*/  RED.E.ADD.F32.FTZ.RN.STRONG.GPU [R134.64+-0xf00], R218 ;  /* 0xfff100da8600798e */ /* 0x0003e8000c10e78c */
[----:B0-----:R1:W-:Y:S02]  /*87d0*/  RED.E.ADD.F32.FTZ.RN.STRONG.GPU [R66.64+-0xf00], R201 ;  /* 0xfff100c94200798e */ /* 0x0013e4000c10e78c */
.L_x_3385:
[----:B------:R-:W-:Y:S05]  /*87e0*/  BSYNC B0 ;  /* 0x0000000000007941 */ /* 0x000fea0003800000 */
.L_x_3384:
[----:B------:R-:W2:Y:S01]  /*87f0*/  LDS R203, [R203.X4+0x2300] ;  /* 0x00230000cbcb7984 */ /* 0x000ea20000004800 */
[C---:B-1----:R-:W-:Y:S01]  /*8800*/  IMAD.SHL.U32 R67, R79.reuse, 0x4, RZ ;  /* 0x000000044f437824 */ /* 0x042fe200078e00ff */
[----:B------:R-:W-:Y:S01]  /*8810*/  SHF.L.U64.HI R135, R79, 0x2, R78 ;  /* 0x000000024f877819 */ /* 0x000fe2000001024e */
[----:B------:R-:W-:Y:S01]  /*8820*/  BSSY B0, `(.L_x_3386) ;  /* 0x0000016000007945 */ /* 0x000fe20003800000 */
[----:B------:R-:W-:Y:S01]  /*8830*/  ISETP.GE.AND P6, PT, R233, 0x81, PT ;  /* 0x00000081e900780c */ /* 0x000fe20003fc6270 */
[----:B------:R-:W-:Y:S01]  /*8840*/  FADD.FTZ R173, R202, R173 ;  /* 0x000000adcaad7221 */ /* 0x000fe20000010000 */
[----:B------:R-:W-:-:S02]  /*8850*/  IADD3 R66, P0, R67, R132, RZ ;  /* 0x0000008443427210 */ /* 0x000fc40007f1e0ff */
[----:B------:R-:W-:Y:S02]  /*8860*/  IADD3 R64, P1, R67, R64, RZ ;  /* 0x0000004043407210 */ /* 0x000fe40007f3e0ff */
[C---:B------:R-:W-:Y:S02]  /*8870*/  IADD3.X R67, R135.reuse, R133, RZ, P0, !PT ;  /* 0x0000008587437210 */ /* 0x040fe400007fe4ff */
[----:B------:R-:W-:Y:S01]  /*8880*/  MOV R133, UR20 ;  /* 0x0000001400857c02 */ /* 0x000fe20008000f00 */
[----:B------:R-:W-:Y:S01]  /*8890*/  IMAD.X R65, R135, 0x1, R65, P1 ;  /* 0x0000000187417824 */ /* 0x000fe200008e0641 */
[C---:B------:R-:W-:Y:S01]  /*88a0*/  ISETP.GE.AND P0, PT, R233.reuse, 0xc1, PT ;  /* 0x000000c1e900780c */ /* 0x040fe20003f06270 */
[----:B------:R-:W-:Y:S01]  /*88b0*/  IMAD.U32 R135, RZ, RZ, UR20 ;  /* 0x00000014ff877e24 */ /* 0x000fe2000f8e00ff */
[----:B------:R-:W-:Y:S01]  /*88c0*/  ISETP.GE.AND P1, PT, R233, 0x101, PT ;  /* 0x00000101e900780c */ /* 0x000fe20003f26270 */
[----:B------:R-:W-:Y:S01]  /*88d0*/  IMAD.WIDE.U32 R66, R133, c[0x0][0x2b0], R66 ;  /* 0x0000ac0085427a25 */ /* 0x000fe200078e0042 */
[----:B------:R-:W-:-:S02]  /*88e0*/  ISETP.GE.AND P2, PT, R233, 0x141, PT ;  /* 0x00000141e900780c */ /* 0x000fc40003f46270 */
[----:B------:R-:W-:Y:S01]  /*88f0*/  ISETP.GE.AND P3, PT, R233, 0x181, PT ;  /* 0x00000181e900780c */ /* 0x000fe20003f66270 */
[----:B------:R-:W-:Y:S01]  /*8900*/  IMAD.WIDE.U32 R64, R135, c[0x0][0x2d0], R64 ;  /* 0x0000b40087407a25 */ /* 0x000fe200078e0040 */
[----:B------:R-:W-:Y:S02]  /*8910*/  IADD3 R67, R67, UR6, RZ ;  /* 0x0000000643437c10 */ /* 0x000fe4000fffe0ff */
[----:B------:R-:W-:Y:S02]  /*8920*/  ISETP.GE.AND P4, PT, R233, 0x1c1, PT ;  /* 0x000001c1e900780c */ /* 0x000fe40003f86270 */
[----:B------:R-:W-:Y:S02]  /*8930*/  IADD3 R65, R65, UR7, RZ ;  /* 0x0000000741417c10 */ /* 0x000fe4000fffe0ff */
[----:B------:R-:W-:Y:S01]  /*8940*/  ISETP.GE.AND P5, PT, R233, 0x201, PT ;  /* 0x00000201e900780c */ /* 0x000fe20003fa6270 */
[----:B------:R-:W-:Y:S07]  /*8950*/  @!P6 BRA `(.L_x_3387) ;  /* 0x000000200000e947 */ /* 0x000fee0003800000 */
[----:B------:R1:W-:Y:S04]  /*8960*/  RED.E.ADD.F32.FTZ.RN.STRONG.GPU [R66.64+-0xe00], R219 ;  /* 0xfff200db4200798e */ /* 0x0003e8000c10e78c */
[----:B--2---:R1:W-:Y:S02]  /*8970*/  RED.E.ADD.F32.FTZ.RN.STRONG.GPU [R64.64+-0xe00], R203 ;  /* 0xfff200cb4000798e */ /* 0x0043e4000c10e78c */
.L_x_3387:
[----:B------:R-:W-:Y:S05]  /*8980*/  BSYNC B0 ;  /* 0x0000000000007941 */ /* 0x000fea0003800000 */
.L_x_3386:
[----:B------:R3:W4:Y:S01]  /*8990*/  LDS R133, [R204.X4+0x2400] ;  /* 0x00240000cc857984 */ /* 0x0007220000004800 */
[----:B------:R-:W-:Y:S01]  /*89a0*/  BSSY B0, `(.L_x_3388) ;  /* 0x0000004000007945 */ /* 0x000fe20003800000 */
[----:B------:R-:W-:Y:S05]  /*89b0*/  @!P0 BRA `(.L_x_3389) ;  /* 0x0000002000008947 */ /* 0x000fea0003800000 */
[----:B------:R1:W-:Y:S04]  /*89c0*/  RED.E.ADD.F32.FTZ.RN.STRONG.GPU [R66.64+-0xd00], R220 ;  /* 0xfff300dc4200798e */ /* 0x0003e8000c10e78c */
[----:B----4-:R1:W-:Y:S02]  /*89d0*/  RED.E.ADD.F32.FTZ.RN.STRONG.GPU [R64.64+-0xd00], R133 ;  /* 0xfff300854000798e */ /* 0x0103e4000c10e78c */
.L_x_3389:
[----:B------:R-:W-:Y:S05]  /*89e0*/  BSYNC B0 ;  /* 0x0000000000007941 */ /* 0x000fea0003800000 */
.L_x_3388:
[----:B------:R-:W1:Y:S01]  /*89f0*/  LDS R205, [R205.X4+0x2500] ;  /* 0x00250000cdcd7984 */ /* 0x000e620000004800 */
[----:B------:R-:W-:Y:S01]  /*8a00*/  BSSY B0, `(.L_x_3390) ;  /* 0x0000004000007945 */ /* 0x000fe20003800000 */
[----:B------:R-:W-:Y:S05]  /*8a10*/  @!P1 BRA `(.L_x_3391) ;  /* 0x0000002000009947 */ /* 0x000fea0003800000 */
[----:B------:R3:W-:Y:S04]  /*8a20*/  RED.E.ADD.F32.FTZ.RN.STRONG.GPU [R66.64+-0xc00], R221 ;  /* 0xfff400dd4200798e */ /* 0x0007e8000c10e78c */
[----:B-1----:R3:W-:Y:S02]  /*8a30*/  RED.E.ADD.F32.FTZ.RN.STRONG.GPU [R64.64+-0xc00], R205 ;  /* 0xfff400cd4000798e */ /* 0x0027e4000c10e78c */
.L_x_3391:
[----:B------:R-:W-:Y:S05]  /*8a40*/  BSYNC B0 ;  /* 0x0000000000007941 */ /* 0x000fea0003800000 */
.L_x_3390:
[----:B-1--4-:R1:W4:Y:S01]  /*8a50*/  LDS R133, [R206.X4+0x2600] ;  /* 0x00260000ce857984 */ /* 0x0123220000004800 */
[----:B------:R-:W-:Y:S01]  /*8a60*/  BSSY B0, `(.L_x_3392) ;  /* 0x0000004000007945 */ /* 0x000fe20003800000 */
[----:B------:R-:W-:Y:S05]  /*8a70*/  @!P2 BRA `(.L_x_3393) ;  /* 0x000000200000a947 */ /* 0x000fea0003800000 */
[----:B------:R1:W-:Y:S04]  /*8a80*/  RED.E.ADD.F32.FTZ.RN.STRONG.GPU [R66.64+-0xb00], R222 ;  /* 0xfff500de4200798e */ /* 0x0003e8000c10e78c */
[----:B----4-:R1:W-:Y:S02]  /*8a90*/  RED.E.ADD.F32.FTZ.RN.STRONG.GPU [R64.64+-0xb00], R133 ;  /* 0xfff500854000798e */ /* 0x0103e4000c10e78c */
.L_x_3393:
[----:B------:R-:W-:Y:S05]  /*8aa0*/  BSYNC B0 ;  /* 0x0000000000007941 */ /* 0x000fea0003800000 */
.L_x_3392:
[----:B------:R-:W1:Y:S01]  /*8ab0*/  LDS R207, [R207.X4+0x2700] ;  /* 0x00270000cfcf7984 */ /* 0x000e620000004800 */
[----:B------:R-:W-:Y:S01]  /*8ac0*/  BSSY B0, `(.L_x_3394) ;  /* 0x0000004000007945 */ /* 0x000fe20003800000 */
[----:B------:R-:W-:Y:S05]  /*8ad0*/  @!P3 BRA `(.L_x_3395) ;  /* 0x000000200000b947 */ /* 0x000fea0003800000 */
[----:B------:R3:W-:Y:S04]  /*8ae0*/  RED.E.ADD.F32.FTZ.RN.STRONG.GPU [R66.64+-0xa00], R223 ;  /* 0xfff600df4200798e */ /* 0x0007e8000c10e78c */
[----:B-1----:R3:W-:Y:S02]  /*8af0*/  RED.E.ADD.F32.FTZ.RN.STRONG.GPU [R64.64+-0xa00], R207 ;  /* 0xfff600cf4000798e */ /* 0x0027e4000c10e78c */
.L_x_3395:
[----:B------:R-:W-:Y:S05]  /*8b00*/  BSYNC B0 ;  /* 0x0000000000007941 */ /* 0x000fea0003800000 */
.L_x_3394:
[----:B-1--4-:R1:W4:Y:S01]  /*8b10*/  LDS R133, [R208.X4+0x2800] ;  /* 0x00280000d0857984 */ /* 0x0123220000004800 */
[----:B------:R-:W-:Y:S01]  /*8b20*/  BSSY B0, `(.L_x_3396) ;  /* 0x0000004000007945 */ /* 0x000fe20003800000 */
[----:B------:R-:W-:Y:S05]  /*8b30*/  @!P4 BRA `(.L_x_3397) ;  /* 0x000000200000c947 */ /* 0x000fea0003800000 */
[----:B------:R1:W-:Y:S04]  /*8b40*/  RED.E.ADD.F32.FTZ.RN.STRONG.GPU [R66.64+-0x900], R224 ;  /* 0xfff700e04200798e */ /* 0x0003e8000c10e78c */
[----:B----4-:R1:W-:Y:S02]  /*8b50*/  RED.E.ADD.F32.FTZ.RN.STRONG.GPU [R64.64+-0x900], R133 ;  /* 0xfff700854000798e */ /* 0x0103e4000c10e78c */
.L_x_3397:
[----:B------:R-:W-:Y:S05]  /*8b60*/  BSYNC B0 ;  /* 0x0000000000007941 */ /* 0x000fea0003800000 */
.L_x_3396:
[----:B------:R-:W1:Y:S01]  /*8b70*/  LDS R209, [R209.X4+0x2900] ;  /* 0x00290000d1d17984 */ /* 0x000e620000004800 */
[----:B------:R-:W-:Y:S01]  /*8b80*/  BSSY B0, `(.L_x_3398) ;  /* 0x0000004000007945 */ /* 0x000fe20003800000 */
[----:B------:R-:W-:Y:S05]  /*8b90*/  @!P5 BRA `(.L_x_3399) ;  /* 0x000000200000d947 */ /* 0x000fea0003800000 */
[----:B------:R3:W-:Y:S04]  /*8ba0*/  RED.E.ADD.F32.FTZ.RN.STRONG.GPU [R66.64+-0x800], R225 ;  /* 0xfff800e14200798e */ /* 0x0007e8000c10e78c */
[----:B-1----:R3:W-:Y:S02]  /*8bb0*/  RED.E.ADD.F32.FTZ.RN.STRONG.GPU [R64.64+-0x800], R209 ;  /* 0xfff800d14000798e */ /* 0x0027e4000c10e78c */
.L_x_3399:
[----:B------:R-:W-:Y:S05]  /*8bc0*/  BSYNC B0 ;  /* 0x0000000000007941 */ /* 0x000fea0003800000 */
.L_x_3398:
        /* <DEDUP_REMOVED lines=12> */
.L_x_3401:
[----:B-1----:R-:W-:Y:S05]  /*8c90*/  BSYNC B0 ;  /* 0x0000000000007941 */ /* 0x002fea0003800000 */
.L_x_3400:
[----:B------:R-:W1:Y:S01]  /*8ca0*/  LDS R211, [R211.X4+0x2b00] ;  /* 0x002b0000d3d37984 */ /* 0x000e620000004800 */
[----:B------:R-:W-:Y:S01]  /*8cb0*/  BSSY B0, `(.L_x_3402) ;  /* 0x0000004000007945 */ /* 0x000fe20003800000 */
[----:B------:R-:W-:Y:S05]  /*8cc0*/  @!P0 BRA `(.L_x_3403) ;  /* 0x0000002000008947 */ /* 0x000fea0003800000 */
[----:B------:R3:W-:Y:S04]  /*8cd0*/  RED.E.ADD.F32.FTZ.RN.STRONG.GPU [R66.64+-0x600], R227 ;  /* 0xfffa00e34200798e */ /* 0x0007e8000c10e78c */
[----:B-1----:R3:W-:Y:S02]  /*8ce0*/  RED.E.ADD.F32.FTZ.RN.STRONG.GPU [R64.64+-0x600], R211 ;  /* 0xfffa00d34000798e */ /* 0x0027e4000c10e78c */
.L_x_3403:
[----:B------:R-:W-:Y:S05]  /*8cf0*/  BSYNC B0 ;  /* 0x0000000000007941 */ /* 0x000fea0003800000 */
.L_x_3402:
[----:B----4-:R4:W3:Y:S01]  /*8d00*/  LDS R133, [R212.X4+0x2c00] ;  /* 0x002c0000d4857984 */ /* 0x0108e20000004800 */
[----:B------:R-:W-:Y:S01]  /*8d10*/  BSSY B0, `(.L_x_3404) ;  /* 0x0000004000007945 */ /* 0x000fe20003800000 */
[----:B------:R-:W-:Y:S05]  /*8d20*/  @!P1 BRA `(.L_x_3405) ;  /* 0x0000002000009947 */ /* 0x000fea0003800000 */
[----:B------:R4:W-:Y:S04]  /*8d30*/  RED.E.ADD.F32.FTZ.RN.STRONG.GPU [R66.64+-0x500], R228 ;  /* 0xfffb00e44200798e */ /* 0x0009e8000c10e78c */
[----:B---3--:R4:W-:Y:S02]  /*8d40*/  RED.E.ADD.F32.FTZ.RN.STRONG.GPU [R64.64+-0x500], R133 ;  /* 0xfffb00854000798e */ /* 0x0089e4000c10e78c */
.L_x_3405:
[----:B------:R-:W-:Y:S05]  /*8d50*/  BSYNC B0 ;  /* 0x0000000000007941 */ /* 0x000fea0003800000 */
.L_x_3404:
[----:B------:R-:W4:Y:S01]  /*8d60*/  LDS R213, [R213.X4+0x2d00] ;  /* 0x002d0000d5d57984 */ /* 0x000f220000004800 */
[----:B------:R-:W-:Y:S01]  /*8d70*/  BSSY B0, `(.L_x_3406) ;  /* 0x0000004000007945 */ /* 0x000fe20003800000 */
[----:B------:R-:W-:Y:S05]  /*8d80*/  @!P2 BRA `(.L_x_3407) ;  /* 0x000000200000a947 */ /* 0x000fea0003800000 */
[----:B------:R4:W-:Y:S04]  /*8d90*/  RED.E.ADD.F32.FTZ.RN.STRONG.GPU [R66.64+-0x400], R229 ;  /* 0xfffc00e54200798e */ /* 0x0009e8000c10e78c */
[----:B----4-:R4:W-:Y:S02]  /*8da0*/  RED.E.ADD.F32.FTZ.RN.STRONG.GPU [R64.64+-0x400], R213 ;  /* 0xfffc00d54000798e */ /* 0x0109e4000c10e78c */
.L_x_3407:
[----:B------:R-:W-:Y:S05]  /*8db0*/  BSYNC B0 ;  /* 0x0000000000007941 */ /* 0x000fea0003800000 */
.L_x_3406:
[----:B---34-:R3:W4:Y:S01]  /*8dc0*/  LDS R133, [R214.X4+0x2e00] ;  /* 0x002e0000d6857984 */ /* 0x0187220000004800 */
[----:B------:R-:W-:Y:S01]  /*8dd0*/  BSSY B0, `(.L_x_3408) ;  /* 0x0000004000007945 */ /* 0x000fe20003800000 */
[----:B------:R-:W-:Y:S05]  /*8de0*/  @!P3 BRA `(.L_x_3409) ;  /* 0x000000200000b947 */ /* 0x000fea0003800000 */
[----:B------:R3:W-:Y:S04]  /*8df0*/  RED.E.ADD.F32.FTZ.RN.STRONG.GPU [R66.64+-0x300], R230 ;  /* 0xfffd00e64200798e */ /* 0x0007e8000c10e78c */
[----:B----4-:R3:W-:Y:S02]  /*8e00*/  RED.E.ADD.F32.FTZ.RN.STRONG.GPU [R64.64+-0x300], R133 ;  /* 0xfffd00854000798e */ /* 0x0107e4000c10e78c */
.L_x_3409:
[----:B------:R-:W-:Y:S05]  /*8e10*/  BSYNC B0 ;  /* 0x0000000000007941 */ /* 0x000fea0003800000 */
.L_x_3408:
[----:B------:R-:W3:Y:S01]  /*8e20*/  LDS R215, [R215.X4+0x2f00] ;  /* 0x002f0000d7d77984 */ /* 0x000ee20000004800 */
[----:B------:R-:W-:Y:S01]  /*8e30*/  BSSY B0, `(.L_x_3410) ;  /* 0x0000004000007945 */ /* 0x000fe20003800000 */
[----:B------:R-:W-:Y:S05]  /*8e40*/  @!P4 BRA `(.L_x_3411) ;  /* 0x000000200000c947 */ /* 0x000fea0003800000 */
[----:B------:R4:W-:Y:S04]  /*8e50*/  RED.E.ADD.F32.FTZ.RN.STRONG.GPU [R66.64+-0x200], R231 ;  /* 0xfffe00e74200798e */ /* 0x0009e8000c10e78c */
[----:B---3--:R4:W-:Y:S02]  /*8e60*/  RED.E.ADD.F32.FTZ.RN.STRONG.GPU [R64.64+-0x200], R215 ;  /* 0xfffe00d74000798e */ /* 0x0089e4000c10e78c */
.L_x_3411:
[----:B------:R-:W-:Y:S05]  /*8e70*/  BSYNC B0 ;  /* 0x0000000000007941 */ /* 0x000fea0003800000 */
.L_x_3410:
[----:B---34-:R3:W4:Y:S01]  /*8e80*/  LDS R133, [R216.X4+0x3000] ;  /* 0x00300000d8857984 */ /* 0x0187220000004800 */
[----:B------:R-:W-:Y:S01]  /*8e90*/  BSSY B0, `(.L_x_3412) ;  /* 0x0000004000007945 */ /* 0x000fe20003800000 */
[----:B------:R-:W-:Y:S05]  /*8ea0*/  @!P5 BRA `(.L_x_3413) ;  /* 0x000000200000d947 */ /* 0x000fea0003800000 */
[----:B------:R3:W-:Y:S04]  /*8eb0*/  RED.E.ADD.F32.FTZ.RN.STRONG.GPU [R66.64+-0x100], R232 ;  /* 0xffff00e84200798e */ /* 0x0007e8000c10e78c */
[----:B----4-:R3:W-:Y:S02]  /*8ec0*/  RED.E.ADD.F32.FTZ.RN.STRONG.GPU [R64.64+-0x100], R133 ;  /* 0xffff00854000798e */ /* 0x0107e4000c10e78c */
.L_x_3413:
[----:B------:R-:W-:Y:S05]  /*8ed0*/  BSYNC B0 ;  /* 0x0000000000007941 */ /* 0x000fea0003800000 */
.L_x_3412:
[----:B---3--:R-:W3:Y:S01]  /*8ee0*/  SHFL.DOWN P0, R64, R173, 0x1, 0x1f ;  /* 0x08201f00ad407f89 */ /* 0x008ee20000000000 */
        /* <DEDUP_REMOVED lines=13> */
[----:B---3--:R-:W-:Y:S02]  /*8fc0*/  @P0 FADD R64, R173, R64 ;  /* 0x00000040ad400221 */ /* 0x008fe40000000000 */
[----:B------:R-:W-:Y:S02]  /*8fd0*/  FMUL.FTZ R7, R7, R180 ;  /* 0x000000b407077220 */ /* 0x000fe40000410000 */
[----:B------:R-:W-:Y:S01]  /*8fe0*/  FMUL.FTZ R6, R6, R179 ;  /* 0x000000b306067220 */ /* 0x000fe20000410000 */
[----:B------:R-:W3:Y:S01]  /*8ff0*/  SHFL.DOWN P0, R65, R64, 0x2, 0x1f ;  /* 0x08401f0040417f89 */ /* 0x000ee20000000000 */
        /* <DEDUP_REMOVED lines=10> */
[----:B------:R-:W-:Y:S02]  /*90a0*/  FADD.FTZ R20, R199, R20 ;  /* 0x00000014c7147221 */ /* 0x000fe40000010000 */
[----:B------:R-:W-:Y:S02]  /*90b0*/  FFMA.FTZ R33, R68, R234, R33 ;  /* 0x000000ea44217223 */ /* 0x000fe40000010021 */
[----:B---3--:R-:W-:-:S02]  /*90c0*/  @P0 FADD R65, R64, R65 ;  /* 0x0000004140410221 */ /* 0x008fc40000000000 */
[----:B------:R-:W-:Y:S02]  /*90d0*/  FADD.FTZ R19, R200, R19 ;  /* 0x00000013c8137221 */ /* 0x000fe40000010000 */
[----:B------:R-:W-:Y:S01]  /*90e0*/  FFMA.FTZ R34, R71, R239, R34 ;  /* 0x000000ef47227223 */ /* 0x000fe20000010022 */
[----:B------:R-:W3:Y:S01]  /*90f0*/  SHFL.DOWN P0, R66, R65, 0x4, 0x1f ;  /* 0x08801f0041427f89 */ /* 0x000ee20000000000 */
[----:B------:R-:W-:Y:S02]  /*9100*/  FADD.FTZ R18, R171, R18 ;  /* 0x00000012ab127221 */ /* 0x000fe40000010000 */
[----:B------:R-:W-:Y:S02]  /*9110*/  FFMA.FTZ R35, R70, R0, R35 ;  /* 0x0000000046237223 */ /* 0x000fe40000010023 */
[----:B------:R-:W-:Y:S02]  /*9120*/  FADD.FTZ R17, R240, R17 ;  /* 0x00000011f0117221 */ /* 0x000fe40000010000 */
[----:B------:R-:W-:-:S02]  /*9130*/  FADD.FTZ R16, R247, R16 ;  /* 0x00000010f7107221 */ /* 0x000fc40000010000 */
[----:B------:R-:W-:Y:S02]  /*9140*/  FFMA.FTZ R37, R72, R176, R37 ;  /* 0x000000b048257223 */ /* 0x000fe40000010025 */
[----:B------:R-:W-:Y:S02]  /*9150*/  FFMA.FTZ R38, R75, R177, R38 ;  /* 0x000000b14b267223 */ /* 0x000fe40000010026 */
[----:B------:R-:W-:Y:S02]  /*9160*/  FADD.FTZ R14, R245, R14 ;  /* 0x0000000ef50e7221 */ /* 0x000fe40000010000 */
[----:B------:R-:W-:Y:S02]  /*9170*/  FFMA.FTZ R39, R74, R178, R39 ;  /* 0x000000b24a277223 */ /* 0x000fe40000010027 */
[----:B------:R-:W-:Y:S02]  /*9180*/  FADD.FTZ R13, R236, R13 ;  /* 0x0000000dec0d7221 */ /* 0x000fe40000010000 */
[----:B------:R-:W-:-:S02]  /*9190*/  FFMA.FTZ R40, R77, R7, R40 ;  /* 0x000000074d287223 */ /* 0x000fc40000010028 */
[----:B------:R-:W-:Y:S02]  /*91a0*/  FFMA.FTZ R41, R76, R6, R41 ;  /* 0x000000064c297223 */ /* 0x000fe40000010029 */
[----:B------:R-:W-:Y:S02]  /*91b0*/  FADD.FTZ R12, R243, R12 ;  /* 0x0000000cf30c7221 */ /* 0x000fe40000010000 */
[----:B---3--:R-:W-:Y:S02]  /*91c0*/  @P0 FADD R66, R65, R66 ;  /* 0x0000004241420221 */ /* 0x008fe40000000000 */
[----:B------:R-:W-:Y:S02]  /*91d0*/  FMUL.FTZ R65, R2, R174 ;  /* 0x000000ae02417220 */ /* 0x000fe40000410000 */
[----:B------:R-:W-:Y:S01]  /*91e0*/  FADD.FTZ R11, R172, R11 ;  /* 0x0000000bac0b7221 */ /* 0x000fe20000010000 */
[----:B------:R-:W3:Y:S01]  /*91f0*/  SHFL.DOWN P0, R67, R66, 0x8, 0x1f ;  /* 0x09001f0042437f89 */ /* 0x000ee20000000000 */
[----:B------:R-:W-:-:S02]  /*9200*/  FFMA.FTZ R238, R186, R65, R238 ;  /* 0x00000041baee7223 */ /* 0x000fc400000100ee */
[----:B------:R-:W-:Y:S02]  /*9210*/  FFMA.FTZ R36, R73, R65, R36 ;  /* 0x0000004149247223 */ /* 0x000fe40000010024 */
[----:B------:R-:W-:Y:S02]  /*9220*/  FADD.FTZ R15, R238, R15 ;  /* 0x0000000fee0f7221 */ /* 0x000fe40000010000 */
        /* <DEDUP_REMOVED lines=8> */
[----:B---3--:R-:W-:Y:S01]  /*92b0*/  ISETP.NE.AND P0, PT, R129, c[0x0][0x174], PT ;  /* 0x00005d0081007a0c */ /* 0x008fe20003f05270 */
[----:B------:R-:W3:Y:S01]  /*92c0*/  LDS R3, [0x3188] ;  /* 0x00318800ff037984 */ /* 0x000ee20000000800 */
[----:B------:R-:W-:-:S11]  /*92d0*/  SHF.L.U32 R7, R9, 0x2, RZ ;  /* 0x0000000209077819 */ /* 0x000fd600000006ff */
[----:B------:R-:W5:Y:S01]  /*92e0*/  @P0 LDS R5, [R7+0x46c0] ;  /* 0x0046c00007050984 */ /* 0x000f620000000800 */
[----:B---3--:R-:W-:-:S04]  /*92f0*/  FADD.FTZ R132, R132, R3 ;  /* 0x0000000384847221 */ /* 0x008fc80000010000 */
[----:B-----5:R-:W-:-:S05]  /*9300*/  @P0 FADD.FTZ R132, R132, R5 ;  /* 0x0000000584840221 */ /* 0x020fca0000010000 */
[----:B------:R3:W-:Y:S02]  /*9310*/  STS [R7+0x46c0], R132 ;  /* 0x0046c08407007388 */ /* 0x0007e40000000800 */
.L_x_3415:
[----:B---3--:R-:W-:Y:S05]  /*9320*/  BSYNC B0 ;  /* 0x0000000000007941 */ /* 0x008fea0003800000 */
.L_x_3414:
[----:B------:R-:W-:Y:S01]  /*9330*/  IADD3 R9, R9, 0x1, RZ ;  /* 0x0000000109097810 */ /* 0x000fe20007ffe0ff */
[----:B------:R-:W-:-:S03]  /*9340*/  UIADD3 UR4, UP0, UR4, 0x1, URZ ;  /* 0x0000000104047890 */ /* 0x000fc6000ff1e03f */
[----:B------:R-:W-:Y:S01]  /*9350*/  ISETP.GE.AND P0, PT, R9, c[0x0][0x16c], PT ;  /* 0x00005b0009007a0c */ /* 0x000fe20003f06270 */
[----:B------:R-:W-:-:S12]  /*9360*/  UIADD3.X UR5, URZ, UR5, URZ, UP0, !UPT ;  /* 0x000000053f057290 */ /* 0x000fd800087fe43f */
[----:B012-4-:R-:W-:Y:S01]  /*9370*/  @P0 CALL.REL.NOINC `(.L_x_3368) ;  /* 0x0000001000000944 */ /* 0x017fe20003c00000 */
[----:B------:R-:W-:Y:S05]  /*9380*/  BRA `(.L_x_3416) ;  /* 0xffffb9f000007947 */ /* 0x000fea000383ffff */
.L_x_3368:
        /* <DEDUP_REMOVED lines=19> */
[----:B------:R-:W-:Y:S01]  /*94c0*/  LEA R5, P4, R118, c[0x0][0x330], 0x1 ;  /* 0x0000cc0076057a11 */ /* 0x000fe200078808ff */
        /* <DEDUP_REMOVED lines=18> */
[----:B------:R0:W-:Y:S01]  /*95f0*/  STS.U16 [R96+0x1e], R4 ;  /* 0x00001e0460007388 */ /* 0x0001e20000000400 */
[----:B------:R-:W-:-:S06]  /*9600*/  NOP ;  /* 0x0000000000007918 */ /* 0x000fcc0000000000 */
[----:B------:R-:W-:Y:S01]  /*9610*/  LDS.U16 R9, [R114] ;  /* 0x0000000072097984 */ /* 0x000fe20000000400 */
[----:B-1----:R-:W-:Y:S01]  /*9620*/  IMAD.WIDE.U32 R2, R165, c[0x0][0x2d8], RZ ;  /* 0x0000b600a5027a25 */ /* 0x002fe200078e00ff */
[----:B0-----:R-:W-:Y:S02]  /*9630*/  LEA.HI.X R4, R118, c[0x0][0x334], R119, 0x1, P4 ;  /* 0x0000cd0076047a11 */ /* 0x001fe400020f0c77 */
[----:B------:R-:W-:Y:S01]  /*9640*/  LDS.U16 R27, [R113+0x40] ;  /* 0x00004000711b7984 */ /* 0x000fe20000000400 */
[----:B------:R-:W-:Y:S02]  /*9650*/  IMAD.IADD R3, R3, 0x1, R7 ;  /* 0x0000000103037824 */ /* 0x000fe400078e0207 */
[----:B------:R-:W-:Y:S01]  /*9660*/  IMAD R0, R168, c[0x0][0x2e0], RZ ;  /* 0x0000b800a8007a24 */ /* 0x000fe200078e02ff */
[----:B------:R-:W-:Y:S01]  /*9670*/  LDS.U16 R29, [R112+0x80] ;  /* 0x00008000701d7984 */ /* 0x000fe20000000400 */
[----:B------:R-:W-:-:S03]  /*9680*/  IMAD.WIDE.U32 R2, R169, c[0x0][0x2e0], R2 ;  /* 0x0000b800a9027a25 */ /* 0x000fc600078e0002 */
[----:B------:R-:W-:Y:S01]  /*9690*/  LDS.U16 R31, [R111+0xc0] ;  /* 0x0000c0006f1f7984 */ /* 0x000fe20000000400 */
[----:B------:R-:W-:Y:S01]  /*96a0*/  IMAD R59, R169, c[0x0][0x2e4], R0 ;  /* 0x0000b900a93b7a24 */ /* 0x000fe200078e0200 */
        /* <DEDUP_REMOVED lines=35> */
.L_x_3418:
[----:B------:R-:W-:Y:S05]  /*98e0*/  BSYNC B0 ;  /* 0x0000000000007941 */ /* 0x000fea0003800000 */
.L_x_3417:
[----:B------:R1:W-:Y:S01]  /*98f0*/  @!P1 STG.E.U16 [R2.64+-0x780], R29 ;  /* 0xfff8801d02009986 */ /* 0x0003e2000c10150c */
[-C--:B------:R-:W-:Y:S01]  /*9900*/  ISETP.GE.AND P3, PT, R146, R57.reuse, PT ;  /* 0x000000399200720c */ /* 0x080fe20003f66270 */
[----:B------:R-:W-:Y:S01]  /*9910*/  FADD.FTZ R0, R10, R161 ;  /* 0x000000a10a007221 */ /* 0x000fe20000010000 */
[-C--:B------:R-:W-:Y:S01]  /*9920*/  ISETP.GE.AND P1, PT, R144, R57.reuse, PT ;  /* 0x000000399000720c */ /* 0x080fe20003f26270 */
[----:B------:R2:W-:Y:S01]  /*9930*/  @!P2 STG.E.U16 [R2.64+-0x740], R31 ;  /* 0xfff8c01f0200a986 */ /* 0x0005e2000c10150c */
[-C--:B------:R-:W-:Y:S01]  /*9940*/  ISETP.GE.AND P2, PT, R145, R57.reuse, PT ;  /* 0x000000399100720c */ /* 0x080fe20003f46270 */
[----:B------:R-:W-:Y:S01]  /*9950*/  BSSY B0, `(.L_x_3419) ;  /* 0x000009d000007945 */ /* 0x000fe20003800000 */
[-C--:B------:R-:W-:Y:S01]  /*9960*/  ISETP.GE.AND P4, PT, R142, R57.reuse, PT ;  /* 0x000000398e00720c */ /* 0x080fe20003f86270 */
[----:B------:R-:W-:Y:S01]  /*9970*/  @!P0 STG.E.U16 [R2.64+-0x700], R33 ;  /* 0xfff9002102008986 */ /* 0x000fe2000c10150c */
[-C--:B------:R-:W-:Y:S02]  /*9980*/  ISETP.GE.AND P0, PT, R143, R57.reuse, PT ;  /* 0x000000398f00720c */ /* 0x080fe40003f06270 */
[----:B------:R-:W-:-:S02]  /*9990*/  ISETP.GE.AND P5, PT, R141, R57, PT ;  /* 0x000000398d00720c */ /* 0x000fc40003fa6270 */
[----:B------:R-:W-:Y:S01]  /*99a0*/  LOP3.LUT R5, R128, 0xfffffe00, RZ, 0xc0, !PT ;  /* 0xfffffe0080057812 */ /* 0x000fe200078ec0ff */
[----:B------:R-:W-:Y:S01]  /*99b0*/  @!P3 STG.E.U16 [R2.64+-0x6c0], R35 ;  /* 0xfff940230200b986 */ /* 0x000fe2000c10150c */
[----:B------:R-:W-:Y:S02]  /*99c0*/  ISETP.GE.AND P3, PT, R138, R57, PT ;  /* 0x000000398a00720c */ /* 0x000fe40003f66270 */
[----:B------:R-:W-:Y:S01]  /*99d0*/  LEA R59, R154, R5, 0x4 ;  /* 0x000000059a3b7211 */ /* 0x000fe200078e20ff */
[----:B------:R-:W-:Y:S01]  /*99e0*/  @!P2 STG.E.U16 [R2.64+-0x680], R37 ;  /* 0xfff980250200a986 */ /* 0x000fe2000c10150c */
[-C--:B------:R-:W-:Y:S02]  /*99f0*/  ISETP.GE.AND P2, PT, R139, R57.reuse, PT ;  /* 0x000000398b00720c */ /* 0x080fe40003f46270 */
[----:B------:R-:W-:Y:S01]  /*9a00*/  IADD3 R5, R59, 0x2, RZ ;  /* 0x000000023b057810 */ /* 0x000fe20007ffe0ff */
[----:B------:R-:W-:Y:S01]  /*9a10*/  @!P1 STG.E.U16 [R2.64+-0x640], R39 ;  /* 0xfff9c02702009986 */ /* 0x000fe2000c10150c */
[----:B------:R-:W-:-:S02]  /*9a20*/  ISETP.GE.AND P1, PT, R140, R57, PT ;  /* 0x000000398c00720c */ /* 0x000fc40003f26270 */
[----:B0-----:R-:W-:Y:S01]  /*9a30*/  LEA.HI.SX32 R6, R5, R59, 0x1b ;  /* 0x0000003b05067211 */ /* 0x001fe200078fdaff */
[----:B------:R-:W-:Y:S01]  /*9a40*/  @!P0 STG.E.U16 [R2.64+-0x600], R41 ;  /* 0xfffa002902008986 */ /* 0x000fe2000c10150c */
[-C--:B------:R-:W-:Y:S01]  /*9a50*/  ISETP.GE.AND P0, PT, R150, R57.reuse, PT ;  /* 0x000000399600720c */ /* 0x080fe20003f06270 */
[----:B------:R-:W-:Y:S01]  /*9a60*/  FADD.FTZ R5, R0, R11 ;  /* 0x0000000b00057221 */ /* 0x000fe20000010000 */
[----:B------:R-:W-:Y:S01]  /*9a70*/  IADD3 R4, R59, 0x1, RZ ;  /* 0x000000013b047810 */ /* 0x000fe20007ffe0ff */
[----:B------:R-:W-:Y:S01]  /*9a80*/  @!P4 STG.E.U16 [R2.64+-0x5c0], R43 ;  /* 0xfffa402b0200c986 */ /* 0x000fe2000c10150c */
[-C--:B------:R-:W-:Y:S01]  /*9a90*/  ISETP.GE.AND P4, PT, R131, R57.reuse, PT ;  /* 0x000000398300720c */ /* 0x080fe20003f86270 */
[----:B------:R-:W-:Y:S01]  /*9aa0*/  FADD.FTZ R0, R5, R12 ;  /* 0x0000000c05007221 */ /* 0x000fe20000010000 */
[C---:B------:R-:W-:Y:S01]  /*9ab0*/  IADD3 R7, R59.reuse, 0x3, RZ ;  /* 0x000000033b077810 */ /* 0x040fe20007ffe0ff */
[----:B------:R-:W-:Y:S01]  /*9ac0*/  @!P5 STG.E.U16 [R2.64+-0x580], R45 ;  /* 0xfffa802d0200d986 */ /* 0x000fe2000c10150c */
[----:B------:R-:W-:Y:S01]  /*9ad0*/  ISETP.GE.AND P5, PT, R130, R57, PT ;  /* 0x000000398200720c */ /* 0x000fe20003fa6270 */
[----:B------:R-:W-:Y:S01]  /*9ae0*/  FADD.FTZ R5, R0, R13 ;  /* 0x0000000d00057221 */ /* 0x000fe20000010000 */
[C---:B------:R-:W-:Y:S01]  /*9af0*/  IADD3 R8, R59.reuse, 0x4, RZ ;  /* 0x000000043b087810 */ /* 0x040fe20007ffe0ff */
[----:B------:R-:W-:Y:S01]  /*9b00*/  @!P1 STG.E.U16 [R2.64+-0x540], R47 ;  /* 0xfffac02f02009986 */ /* 0x000fe2000c10150c */
[----:B------:R-:W-:-:S02]  /*9b10*/  IADD3 R9, R59, 0x5, RZ ;  /* 0x000000053b097810 */ /* 0x000fc40007ffe0ff */
[-C--:B------:R-:W-:Y:S01]  /*9b20*/  LEA.HI.SX32 R4, R4, R59.reuse, 0x1b ;  /* 0x0000003b04047211 */ /* 0x080fe200078fdaff */
[----:B------:R-:W-:Y:S01]  /*9b30*/  @!P2 STG.E.U16 [R2.64+-0x500], R49 ;  /* 0xfffb00310200a986 */ /* 0x000fe2000c10150c */
[----:B------:R-:W-:Y:S02]  /*9b40*/  F2FP.PACK_AB R10, R11, R10 ;  /* 0x0000000a0b0a723e */ /* 0x000fe400000000ff */
[----:B------:R-:W-:Y:S01]  /*9b50*/  IADD3 R26, R59, 0x6, RZ ;  /* 0x000000063b1a7810 */ /* 0x000fe20007ffe0ff */
[----:B------:R-:W-:Y:S01]  /*9b60*/  @!P3 STG.E.U16 [R2.64+-0x4c0], R51 ;  /* 0xfffb40330200b986 */ /* 0x000fe2000c10150c */
[-C--:B------:R-:W-:Y:S01]  /*9b70*/  LEA.HI.SX32 R7, R7, R59.reuse, 0x1b ;  /* 0x0000003b07077211 */ /* 0x080fe200078fdaff */
[----:B------:R-:W-:Y:S01]  /*9b80*/  IMAD.SHL.U32 R4, R4, 0x2, RZ ;  /* 0x0000000204047824 */ /* 0x000fe200078e00ff */
[----:B------:R-:W-:Y:S01]  /*9b90*/  IADD3 R28, R59, 0x7, RZ ;  /* 0x000000073b1c7810 */ /* 0x000fe20007ffe0ff */
[----:B------:R-:W-:Y:S01]  /*9ba0*/  @!P4 STG.E.U16 [R2.64+-0x480], R53 ;  /* 0xfffb80350200c986 */ /* 0x000fe2000c10150c */
[----:B------:R-:W-:Y:S01]  /*9bb0*/  F2FP.PACK_AB R12, R13, R12 ;  /* 0x0000000c0d0c723e */ /* 0x000fe200000000ff */
[----:B------:R-:W-:Y:S01]  /*9bc0*/  IMAD.SHL.U32 R7, R7, 0x2, RZ ;  /* 0x0000000207077824 */ /* 0x000fe200078e00ff */
[-C--:B------:R-:W-:Y:S01]  /*9bd0*/  LEA.HI.SX32 R8, R8, R59.reuse, 0x1b ;  /* 0x0000003b08087211 */ /* 0x080fe200078fdaff */
[----:B------:R-:W-:Y:S01]  /*9be0*/  @!P0 STG.E.U16 [R2.64+-0x7c0], R27 ;  /* 0xfff8401b02008986 */ /* 0x000fe2000c10150c */
[----:B------:R-:W-:-:S02]  /*9bf0*/  LEA.HI.SX32 R9, R9, R59, 0x1b ;  /* 0x0000003b09097211 */ /* 0x000fc400078fdaff */
[----:B------:R-:W-:Y:S01]  /*9c00*/  F2FP.PACK_AB R0, R15, R14 ;  /* 0x0000000e0f00723e */ /* 0x000fe200000000ff */
[----:B------:R0:W-:Y:S01]  /*9c10*/  @!P5 STG.E.U16 [R2.64+-0x440], R55 ;  /* 0xfffbc0370200d986 */ /* 0x0001e2000c10150c */
[----:B-1----:R-:W-:Y:S01]  /*9c20*/  IADD3 R29, R59, 0x8, RZ ;  /* 0x000000083b1d7810 */ /* 0x002fe20007ffe0ff */
[----:B------:R-:W-:Y:S01]  /*9c30*/  IMAD.SHL.U32 R9, R9, 0x2, RZ ;  /* 0x0000000209097824 */ /* 0x000fe200078e00ff */
[----:B------:R-:W-:Y:S01]  /*9c40*/  IADD3 R30, R59, 0x9, RZ ;  /* 0x000000093b1e7810 */ /* 0x000fe20007ffe0ff */
[----:B------:R-:W-:Y:S01]  /*9c50*/  BAR.SYNC.DEFER_BLOCKING 0x0 ;  /* 0x0000000000007b1d */ /* 0x000fe20000010000 */
[----:B------:R-:W-:Y:S01]  /*9c60*/  LEA.HI.SX32 R26, R26, R59, 0x1b ;  /* 0x0000003b1a1a7211 */ /* 0x000fe200078fdaff */
[----:B------:R-:W-:Y:S01]  /*9c70*/  FADD.FTZ R14, R5, R14 ;  /* 0x0000000e050e7221 */ /* 0x000fe20000010000 */
[----:B------:R-:W-:Y:S02]  /*9c80*/  SHF.L.U32 R6, R6, 0x1, RZ ;  /* 0x0000000106067819 */ /* 0x000fe400000006ff */
[C---:B--2---:R-:W-:Y:S01]  /*9c90*/  IADD3 R31, R59.reuse, 0xa, RZ ;  /* 0x0000000a3b1f7810 */ /* 0x044fe20007ffe0ff */
[----:B------:R-:W-:Y:S01]  /*9ca0*/  FADD.FTZ R15, R14, R15 ;  /* 0x0000000f0e0f7221 */ /* 0x000fe20000010000 */
[----:B------:R-:W-:-:S02]  /*9cb0*/  IADD3 R32, R59, 0xb, RZ ;  /* 0x0000000b3b207810 */ /* 0x000fc40007ffe0ff */
[----:B0-----:R-:W-:Y:S02]  /*9cc0*/  PRMT R3, R10, 0x7632, R3 ;  /* 0x000076320a037816 */ /* 0x001fe40000000003 */
[----:B------:R-:W-:Y:S02]  /*9cd0*/  LEA.HI.SX32 R28, R28, R59, 0x1b ;  /* 0x0000003b1c1c7211 */ /* 0x000fe400078fdaff */
[----:B------:R-:W-:Y:S02]  /*9ce0*/  PRMT R11, R12, 0x7632, R11 ;  /* 0x000076320c0b7816 */ /* 0x000fe4000000000b */
[----:B------:R-:W-:Y:S01]  /*9cf0*/  F2FP.PACK_AB R2, R17, R16 ;  /* 0x000000101102723e */ /* 0x000fe200000000ff */
[----:B------:R-:W-:Y:S01]  /*9d00*/  IMAD.SHL.U32 R28, R28, 0x2, RZ ;  /* 0x000000021c1c7824 */ /* 0x000fe200078e00ff */
[C---:B------:R-:W-:Y:S01]  /*9d10*/  PRMT R13, R0.reuse, 0x7610, R13 ;  /* 0x00007610000d7816 */ /* 0x040fe2000000000d */
[----:B------:R-:W-:Y:S01]  /*9d20*/  FADD.FTZ R16, R15, R16 ;  /* 0x000000100f107221 */ /* 0x000fe20000010000 */
[----:B------:R-:W-:-:S02]  /*9d30*/  PRMT R27, R0, 0x7632, R27 ;  /* 0x00007632001b7816 */ /* 0x000fc4000000001b */
[----:B------:R-:W-:Y:S01]  /*9d40*/  SHF.L.U32 R8, R8, 0x1, RZ ;  /* 0x0000000108087819 */ /* 0x000fe200000006ff */
[----:B------:R-:W-:Y:S01]  /*9d50*/  FADD.FTZ R17, R16, R17 ;  /* 0x0000001110117221 */ /* 0x000fe20000010000 */
[C---:B------:R-:W-:Y:S01]  /*9d60*/  IADD3 R33, R59.reuse, 0xc, RZ ;  /* 0x0000000c3b217810 */ /* 0x040fe20007ffe0ff */
[----:B------:R-:W-:Y:S01]  /*9d70*/  STS.U16 [R96], R10 ;  /* 0x0000000a60007388 */ /* 0x000fe20000000400 */
[----:B------:R-:W-:Y:S02]  /*9d80*/  IADD3 R34, R59, 0xd, RZ ;  /* 0x0000000d3b227810 */ /* 0x000fe40007ffe0ff */
[-C--:B------:R-:W-:Y:S01]  /*9d90*/  LEA.HI.SX32 R29, R29, R59.reuse, 0x1b ;  /* 0x0000003b1d1d7211 */ /* 0x080fe200078fdaff */
[----:B------:R0:W-:Y:S01]  /*9da0*/  STS.U16 [R4+0x2], R3 ;  /* 0x0000020304007388 */ /* 0x0001e20000000400 */
[-C--:B------:R-:W-:Y:S02]  /*9db0*/  LEA.HI.SX32 R30, R30, R59.reuse, 0x1b ;  /* 0x0000003b1e1e7211 */ /* 0x080fe400078fdaff */
[----:B------:R-:W-:Y:S01]  /*9dc0*/  F2FP.PACK_AB R0, R19, R18 ;  /* 0x000000121300723e */ /* 0x000fe200000000ff */
[----:B------:R1:W-:Y:S01]  /*9dd0*/  STS.U16 [R6+0x4], R12 ;  /* 0x0000040c06007388 */ /* 0x0003e20000000400 */
[----:B------:R-:W-:Y:S01]  /*9de0*/  SHF.L.U32 R26, R26, 0x1, RZ ;  /* 0x000000011a1a7819 */ /* 0x000fe200000006ff */
[----:B------:R-:W-:Y:S01]  /*9df0*/  IMAD.SHL.U32 R30, R30, 0x2, RZ ;  /* 0x000000021e1e7824 */ /* 0x000fe200078e00ff */
[C---:B------:R-:W-:Y:S01]  /*9e00*/  IADD3 R35, R59.reuse, 0xe, RZ ;  /* 0x0000000e3b237810 */ /* 0x040fe20007ffe0ff */
[----:B------:R-:W-:Y:S01]  /*9e10*/  STS.U16 [R7+0x6], R11 ;  /* 0x0000060b07007388 */ /* 0x000fe20000000400 */
[----:B------:R-:W-:Y:S01]  /*9e20*/  IADD3 R36, R59, 0xf, RZ ;  /* 0x0000000f3b247810 */ /* 0x000fe20007ffe0ff */
[----:B------:R-:W-:Y:S01]  /*9e30*/  FADD.FTZ R18, R17, R18 ;  /* 0x0000001211127221 */ /* 0x000fe20000010000 */
[-C--:B------:R-:W-:Y:S01]  /*9e40*/  LEA.HI.SX32 R31, R31, R59.reuse, 0x1b ;  /* 0x0000003b1f1f7211 */ /* 0x080fe200078fdaff */
[----:B------:R-:W-:Y:S01]  /*9e50*/  STS.U16 [R8+0x8], R13 ;  /* 0x0000080d08007388 */ /* 0x000fe20000000400 */
[-C--:B------:R-:W-:Y:S01]  /*9e60*/  LEA.HI.SX32 R32, R32, R59.reuse, 0x1b ;  /* 0x0000003b20207211 */ /* 0x080fe200078fdaff */
[----:B------:R-:W-:Y:S01]  /*9e70*/  FADD.FTZ R19, R18, R19 ;  /* 0x0000001312137221 */ /* 0x000fe20000010000 */
[----:B0-----:R-:W-:Y:S01]  /*9e80*/  F2FP.PACK_AB R3, R21, R20 ;  /* 0x000000141503723e */ /* 0x001fe200000000ff */
[----:B------:R-:W-:Y:S01]  /*9e90*/  STS.U16 [R9+0xa], R27 ;  /* 0x00000a1b09007388 */ /* 0x000fe20000000400 */
[----:B------:R-:W-:Y:S01]  /*9ea0*/  PRMT R4, R2, 0x7632, R4 ;  /* 0x0000763202047816 */ /* 0x000fe20000000004 */
[----:B------:R-:W-:Y:S01]  /*9eb0*/  IMAD.SHL.U32 R32, R32, 0x2, RZ ;  /* 0x0000000220207824 */ /* 0x000fe200078e00ff */
[-C--:B------:R-:W-:Y:S01]  /*9ec0*/  LEA.HI.SX32 R33, R33, R59.reuse, 0x1b ;  /* 0x0000003b21217211 */ /* 0x080fe200078fdaff */
[----:B------:R0:W-:Y:S01]  /*9ed0*/  STS.U16 [R26+0xc], R2 ;  /* 0x00000c021a007388 */ /* 0x0001e20000000400 */
[----:B------:R-:W-:Y:S01]  /*9ee0*/  LEA.HI.SX32 R34, R34, R59, 0x1b ;  /* 0x0000003b22227211 */ /* 0x000fe200078fdaff */
[----:B------:R-:W-:Y:S01]  /*9ef0*/  FADD.FTZ R20, R19, R20 ;  /* 0x0000001413147221 */ /* 0x000fe20000010000 */
[C---:B-1----:R-:W-:Y:S01]  /*9f00*/  PRMT R6, R0.reuse, 0x7610, R6 ;  /* 0x0000761000067816 */ /* 0x042fe20000000006 */
[----:B------:R-:W-:Y:S01]  /*9f10*/  STS.U16 [R28+0xe], R4 ;  /* 0x00000e041c007388 */ /* 0x000fe20000000400 */
[----:B------:R-:W-:Y:S01]  /*9f20*/  PRMT R10, R0, 0x7632, R10 ;  /* 0x00007632000a7816 */ /* 0x000fe2000000000a */
[----:B------:R-:W-:Y:S01]  /*9f30*/  IMAD.SHL.U32 R34, R34, 0x2, RZ ;  /* 0x0000000222227824 */ /* 0x000fe200078e00ff */
[----:B------:R-:W-:Y:S01]  /*9f40*/  SHF.L.U32 R29, R29, 0x1, RZ ;  /* 0x000000011d1d7819 */ /* 0x000fe200000006ff */
[----:B------:R-:W-:Y:S01]  /*9f50*/  FADD.FTZ R21, R20, R21 ;  /* 0x0000001514157221 */ /* 0x000fe20000010000 */
[----:B------:R-:W-:-:S02]  /*9f60*/  F2FP.PACK_AB R0, R23, R22 ;  /* 0x000000161700723e */ /* 0x000fc400000000ff */
[-C--:B------:R-:W-:Y:S01]  /*9f70*/  LEA.HI.SX32 R35, R35, R59.reuse, 0x1b ;  /* 0x0000003b23237211 */ /* 0x080fe200078fdaff */
[----:B------:R-:W-:Y:S01]  /*9f80*/  STS.U16 [R29+0x10], R6 ;  /* 0x000010061d007388 */ /* 0x000fe20000000400 */
[----:B------:R-:W-:Y:S01]  /*9f90*/  LEA.HI.SX32 R36, R36, R59, 0x1b ;  /* 0x0000003b24247211 */ /* 0x000fe200078fdaff */
[----:B------:R-:W-:Y:S01]  /*9fa0*/  FADD.FTZ R22, R21, R22 ;  /* 0x0000001615167221 */ /* 0x000fe20000010000 */
[----:B------:R-:W-:Y:S01]  /*9fb0*/  SHF.L.U32 R31, R31, 0x1, RZ ;  /* 0x000000011f1f7819 */ /* 0x000fe200000006ff */
[----:B------:R-:W-:Y:S01]  /*9fc0*/  STS.U16 [R30+0x12], R10 ;  /* 0x0000120a1e007388 */ /* 0x000fe20000000400 */
[----:B0-----:R-:W-:Y:S01]  /*9fd0*/  F2FP.PACK_AB R2, R25, R24 ;  /* 0x000000181902723e */ /* 0x001fe200000000ff */
        /* <DEDUP_REMOVED lines=10> */
[----:B------:R0:W-:Y:S02]  /*a080*/  STS.U16 [R33+0x18], R0 ;  /* 0x0000180021007388 */ /* 0x0001e40000000400 */
[----:B------:R-:W-:-:S02]  /*a090*/  FADD.FTZ R161, R24, R25 ;  /* 0x0000001918a17221 */ /* 0x000fc40000010000 */
[----:B------:R-:W-:Y:S04]  /*a0a0*/  STS.U16 [R34+0x1a], R8 ;  /* 0x00001a0822007388 */ /* 0x000fe80000000400 */
[----:B------:R1:W-:Y:S01]  /*a0b0*/  STS.U16 [R35+0x1c], R2 ;  /* 0x00001c0223007388 */ /* 0x0003e20000000400 */
[----:B0-----:R-:W-:-:S03]  /*a0c0*/  IMAD R0, R164, c[0x0][0x2f8], RZ ;  /* 0x0000be00a4007a24 */ /* 0x001fc600078e02ff */
[----:B------:R-:W-:Y:S01]  /*a0d0*/  STS.U16 [R36+0x1e], R12 ;  /* 0x00001e0c24007388 */ /* 0x000fe20000000400 */
[----:B------:R-:W-:-:S06]  /*a0e0*/  NOP ;  /* 0x0000000000007918 */ /* 0x000fcc0000000000 */
[----:B------:R-:W-:Y:S01]  /*a0f0*/  LDS.U16 R9, [R114] ;  /* 0x0000000072097984 */ /* 0x000fe20000000400 */
[----:B-1----:R-:W-:-:S03]  /*a100*/  IMAD.WIDE.U32 R2, R165, c[0x0][0x2f8], RZ ;  /* 0x0000be00a5027a25 */ /* 0x002fc600078e00ff */
        /* <DEDUP_REMOVED lines=33> */
.L_x_3420:
[----:B------:R-:W-:Y:S05]  /*a320*/  BSYNC B0 ;  /* 0x0000000000007941 */ /* 0x000fea0003800000 */
.L_x_3419:
[----:B------:R-:W-:Y:S01]  /*a330*/  IMAD.MOV.U32 R3, RZ, RZ, R15 ;  /* 0x000000ffff037224 */ /* 0x000fe200078e000f */
[----:B------:R-:W-:Y:S01]  /*a340*/  IADD3 R0, P0, R97, -0x7c0, RZ ;  /* 0xfffff84061007810 */ /* 0x000fe20007f1e0ff */
[----:B------:R-:W-:Y:S01]  /*a350*/  IMAD R4, R168, c[0x0][0x300], RZ ;  /* 0x0000c000a8047a24 */ /* 0x000fe200078e02ff */
[-C--:B------:R-:W-:Y:S01]  /*a360*/  ISETP.GE.AND P3, PT, R146, R37.reuse, PT ;  /* 0x000000259200720c */ /* 0x080fe20003f66270 */
[----:B------:R-:W-:Y:S01]  /*a370*/  IMAD.WIDE.U32 R2, R169, c[0x0][0x300], R2 ;  /* 0x0000c000a9027a25 */ /* 0x000fe200078e0002 */
[----:B------:R-:W-:Y:S01]  /*a380*/  IADD3 R0, P1, R0, c[0x0][0x340], RZ ;  /* 0x0000d00000007a10 */ /* 0x000fe20007f3e0ff */
[----:B------:R-:W-:Y:S01]  /*a390*/  UIADD3 UR18, UP0, UR18, -0x800, URZ ;  /* 0xfffff80012127890 */ /* 0x000fe2000ff1e03f */
[----:B------:R-:W-:Y:S01]  /*a3a0*/  ISETP.GE.AND P4, PT, R145, R37, PT ;  /* 0x000000259100720c */ /* 0x000fe20003f86270 */
[----:B------:R-:W-:Y:S01]  /*a3b0*/  IMAD R5, R169, c[0x0][0x304], R4 ;  /* 0x0000c100a9057a24 */ /* 0x000fe200078e0204 */
[----:B------:R-:W-:Y:S01]  /*a3c0*/  IADD3.X R4, R98, -0x1, RZ, P0, !PT ;  /* 0xffffffff62047810 */ /* 0x000fe200007fe4ff */
[----:B------:R-:W-:Y:S01]  /*a3d0*/  UIADD3 UR16, UP1, UR16, -0x800, URZ ;  /* 0xfffff80010107890 */ /* 0x000fe2000ff3e03f */
        /* <DEDUP_REMOVED lines=9> */
[-C--:B------:R-:W-:Y:S02]  /*a470*/  ISETP.GE.AND P6, PT, R143, R37.reuse, PT ;  /* 0x000000258f00720c */ /* 0x080fe40003fc6270 */
[-C--:B------:R-:W-:Y:S02]  /*a480*/  ISETP.GE.AND P2, PT, R150, R37.reuse, PT ;  /* 0x000000259600720c */ /* 0x080fe40003f46270 */
[----:B------:R-:W-:Y:S02]  /*a490*/  LEA.HI.X R3, R79, R4, R3, 0x1, P0 ;  /* 0x000000044f037211 */ /* 0x000fe400000f0c03 */
[-C--:B------:R-:W-:Y:S02]  /*a4a0*/  ISETP.GE.AND P0, PT, R148, R37.reuse, PT ;  /* 0x000000259400720c */ /* 0x080fe40003f06270 */
[-C--:B------:R-:W-:Y:S01]  /*a4b0*/  ISETP.GE.AND P1, PT, R149, R37.reuse, PT ;  /* 0x000000259500720c */ /* 0x080fe20003f26270 */
[----:B------:R1:W-:Y:S01]  /*a4c0*/  @!P3 STG.E.U16 [R2.64+0x100], R109 ;  /* 0x0001006d0200b986 */ /* 0x0003e2000c10150c */
[----:B------:R-:W-:-:S02]  /*a4d0*/  ISETP.GE.AND P3, PT, R139, R37, PT ;  /* 0x000000258b00720c */ /* 0x000fc40003f66270 */
[----:B------:R-:W-:Y:S01]  /*a4e0*/  IADD3 R153, R153, 0x1, RZ ;  /* 0x0000000199997810 */ /* 0x000fe20007ffe0ff */
[----:B------:R1:W-:Y:S01]  /*a4f0*/  @!P4 STG.E.U16 [R2.64+0x140], R27 ;  /* 0x0001401b0200c986 */ /* 0x0003e2000c10150c */
[----:B------:R-:W-:-:S03]  /*a500*/  ISETP.GE.AND P4, PT, R138, R37, PT ;  /* 0x000000258a00720c */ /* 0x000fc60003f86270 */
[----:B------:R1:W-:Y:S01]  /*a510*/  @!P5 STG.E.U16 [R2.64+0x180], R107 ;  /* 0x0001806b0200d986 */ /* 0x0003e2000c10150c */
[----:B------:R-:W-:-:S03]  /*a520*/  ISETP.GE.AND P5, PT, R131, R37, PT ;  /* 0x000000258300720c */ /* 0x000fc60003fa6270 */
        /* <DEDUP_REMOVED lines=15> */
[----:B------:R-:W-:-:S05]  /*a620*/  ISETP.GT.AND P0, PT, R129, 0x1, PT ;  /* 0x000000018100780c */ /* 0x000fca0003f04270 */
[----:B------:R1:W-:Y:S01]  /*a630*/  @!P1 STG.E.U16 [R2.64+0x240], R31 ;  /* 0x0002401f02009986 */ /* 0x0003e2000c10150c */
[----:B------:R-:W-:-:S03]  /*a640*/  IADD3 R158, P1, R158, -0x800, RZ ;  /* 0xfffff8009e9e7810 */ /* 0x000fc60007f3e0ff */
[----:B------:R1:W-:Y:S01]  /*a650*/  @!P2 STG.E.U16 [R2.64+0x280], R103 ;  /* 0x000280670200a986 */ /* 0x0003e2000c10150c */
[----:B------:R-:W-:Y:S02]  /*a660*/  IADD3 R156, P2, R156, -0x800, RZ ;  /* 0xfffff8009c9c7810 */ /* 0x000fe40007f5e0ff */
[----:B------:R-:W-:Y:S02]  /*a670*/  IADD3.X R157, R157, -0x1, RZ, P1, !PT ;  /* 0xffffffff9d9d7810 */ /* 0x000fe40000ffe4ff */
[----:B------:R-:W-:Y:S01]  /*a680*/  IADD3.X R155, R155, -0x1, RZ, P2, !PT ;  /* 0xffffffff9b9b7810 */ /* 0x000fe200017fe4ff */
[----:B01----:R-:W-:Y:S01]  /*a690*/  @!P0 CALL.REL.NOINC `(.L_x_3362) ;  /* 0x0000001000008944 */ /* 0x003fe20003c00000 */
[----:B------:R-:W-:Y:S05]  /*a6a0*/  BRA `(.L_x_3421) ;  /* 0xffff630000007947 */ /* 0x000fea000383ffff */
.L_x_3362:
        /* <DEDUP_REMOVED lines=29> */
.L_x_3423:
[----:B------:R-:W-:Y:S05]  /*a880*/  BSYNC B0 ;  /* 0x0000000000007941 */ /* 0x000fea0003800000 */
.L_x_3422:
        /* <DEDUP_REMOVED lines=28> */
.L_x_3425:
[----:B------:R-:W1:Y:S02]  /*aa50*/  S2R R9, SR_TID.X ;  /* 0x0000000000097919 */ /* 0x000e640000002100 */
.L_x_3426:
[----:B------:R-:W-:Y:S05]  /*aa60*/  BSYNC B0 ;  /* 0x0000000000007941 */ /* 0x000fea0003800000 */
.L_x_3424:
[----:B-1----:R-:W-:-:S13]  /*aa70*/  ISETP.GE.AND P0, PT, R9, c[0x0][0x16c], PT ;  /* 0x00005b0009007a0c */ /* 0x002fda0003f06270 */
[----:B------:R-:W-:Y:S05]  /*aa80*/  @P0 EXIT ;  /* 0x000000000000094d */ /* 0x000fea0003800000 */
[----:B------:R-:W-:Y:S02]  /*aa90*/  IMAD R168, R168, c[0x0][0x288], RZ ;  /* 0x0000a200a8a87a24 */ /* 0x000fe400078e02ff */
[----:B------:R-:W-:-:S04]  /*aaa0*/  IMAD.WIDE.U32 R2, R169, c[0x0][0x288], RZ ;  /* 0x0000a200a9027a25 */ /* 0x000fc800078e00ff */
[----:B------:R-:W-:-:S04]  /*aab0*/  IMAD R13, R169, c[0x0][0x28c], R168 ;  /* 0x0000a300a90d7a24 */ /* 0x000fc800078e02a8 */
[----:B------:R-:W-:Y:S02]  /*aac0*/  IMAD.IADD R13, R3, 0x1, R13 ;  /* 0x00000001030d7824 */ /* 0x000fe400078e020d */
.L_x_3427:
[----:B0-----:R1:W2:Y:S01]  /*aad0*/  LDS R11, [R9.X4+0x46c0] ;  /* 0x0046c000090b7984 */ /* 0x0012a20000004800 */
[----:B------:R-:W-:Y:S01]  /*aae0*/  SHF.R.S32.HI R0, RZ, 0x1f, R9 ;  /* 0x0000001fff007819 */ /* 0x000fe20000011409 */
[----:B------:R-:W-:Y:S01]  /*aaf0*/  IMAD.MOV.U32 R5, RZ, RZ, R13 ;  /* 0x000000ffff057224 */ /* 0x000fe200078e000d */
[----:B0-----:R-:W-:Y:S01]  /*ab00*/  MOV R4, R2 ;  /* 0x0000000200047202 */ /* 0x001fe20000000f00 */
[----:B------:R-:W-:Y:S02]  /*ab10*/  YIELD ;  /* 0x0000000000007946 */ /* 0x000fe40003800000 */
[----:B------:R-:W-:Y:S02]  /*ab20*/  IMAD R0, R0, c[0x0][0x290], RZ ;  /* 0x0000a40000007a24 */ /* 0x000fe400078e02ff */
[----:B------:R-:W-:-:S04]  /*ab30*/  IMAD.WIDE.U32 R4, R9, c[0x0][0x290], R4 ;  /* 0x0000a40009047a25 */ /* 0x000fc800078e0004 */
[C---:B------:R-:W-:Y:S01]  /*ab40*/  IMAD R7, R9.reuse, c[0x0][0x294], R0 ;  /* 0x0000a50009077a24 */ /* 0x040fe200078e0200 */
[----:B------:R-:W-:Y:S02]  /*ab50*/  LEA R6, P0, R4, c[0x0][0x310], 0x2 ;  /* 0x0000c40004067a11 */ /* 0x000fe400078010ff */
[----:B-1----:R-:W-:Y:S02]  /*ab60*/  IADD3 R9, R9, c[0x0][0x0], RZ ;  /* 0x0000000009097a10 */ /* 0x002fe40007ffe0ff */
[----:B------:R-:W-:-:S04]  /*ab70*/  IADD3 R5, R5, R7, RZ ;  /* 0x0000000705057210 */ /* 0x000fc80007ffe0ff */
[----:B------:R-:W-:Y:S02]  /*ab80*/  LEA.HI.X R7, R4, c[0x0][0x314], R5, 0x2, P0 ;  /* 0x0000c50004077a11 */ /* 0x000fe400000f1405 */
[----:B------:R-:W-:-:S03]  /*ab90*/  ISETP.GE.AND P0, PT, R9, c[0x0][0x16c], PT ;  /* 0x00005b0009007a0c */ /* 0x000fc60003f06270 */
[----:B--2---:R0:W-:Y:S10]  /*aba0*/  RED.E.ADD.F32.FTZ.RN.STRONG.GPU [R6.64], R11 ;  /* 0x0000000b0600798e */ /* 0x0041f4000c10e78c */
[----:B------:R-:W-:Y:S05]  /*abb0*/  @!P0 BRA `(.L_x_3427) ;  /* 0xffffff1000008947 */ /* 0x000fea000383ffff */
[----:B------:R-:W-:Y:S05]  /*abc0*/  EXIT ;  /* 0x000000000000794d */ /* 0x000fea0003800000 */
.L_x_3373:
[----:B------:R-:W-:Y:S01]  /*abd0*/  HFMA2.MMA R227, -RZ, RZ, 0, 5.9604644775390625e-08 ;  /* 0x00000001ffe37435 */ /* 0x000fe200000001ff */
[----:B------:R-:W-:Y:S01]  /*abe0*/  IMAD.MOV.U32 R226, RZ, RZ, R66 ;  /* 0x000000ffffe27224 */ /* 0x000fe200078e0042 */
[----:B------:R-:W-:Y:S01]  /*abf0*/  MOV R229, 0xffffffff ;  /* 0xffffffff00e57802 */ /* 0x000fe20000000f00 */
[----:B------:R-:W-:Y:S01]  /*ac00*/  IMAD.MOV.U32 R228, RZ, RZ, RZ ;  /* 0x000000ffffe47224 */ /* 0x000fe200078e00ff */
[----:B------:R-:W-:-:S02]  /*ac10*/  MOV R64, 0xac30 ;  /* 0x0000ac3000407802 */ /* 0x000fc40000000f00 */
[----:B-----5:R-:W-:Y:S05]  /*ac20*/  CALL.REL.NOINC `($__internal_137_$__cuda_sm70_shflsync_up) ;  /* 0x00000ee000007944 */ /* 0x020fea0003c00000 */
[----:B-1----:R-:W-:Y:S01]  /*ac30*/  IMAD.MOV.U32 R203, RZ, RZ, R226 ;  /* 0x000000ffffcb7224 */ /* 0x002fe200078e00e2 */
[----:B0-----:R-:W-:Y:S05]  /*ac40*/  BRA `(.L_x_3428) ;  /* 0xffffbc7000007947 */ /* 0x001fea000383ffff */
.L_x_3374:
[----:B------:R-:W-:Y:S01]  /*ac50*/  HFMA2.MMA R228, -RZ, RZ, 0, 0 ;  /* 0x00000000ffe47435 */ /* 0x000fe200000001ff */
[----:B------:R-:W-:Y:S01]  /*ac60*/  MOV R226, R67 ;  /* 0x0000004300e27202 */ /* 0x000fe20000000f00 */
[----:B------:R-:W-:Y:S01]  /*ac70*/  IMAD.MOV.U32 R227, RZ, RZ, 0x1 ;  /* 0x00000001ffe37424 */ /* 0x000fe200078e00ff */
[----:B------:R-:W-:Y:S01]  /*ac80*/  MOV R64, 0xacb0 ;  /* 0x0000acb000407802 */ /* 0x000fe20000000f00 */
[----:B------:R-:W-:-:S02]  /*ac90*/  IMAD.MOV.U32 R229, RZ, RZ, -0x1 ;  /* 0xffffffffffe57424 */ /* 0x000fc400078e00ff */
[----:B01---5:R-:W-:Y:S05]  /*aca0*/  CALL.REL.NOINC `($__internal_137_$__cuda_sm70_shflsync_up) ;  /* 0x00000e6000007944 */ /* 0x023fea0003c00000 */
[----:B------:R-:W-:Y:S01]  /*acb0*/  FMUL.FTZ R203, R66, R203 ;  /* 0x000000cb42cb7220 */ /* 0x000fe20000410000 */
[----:B------:R-:W-:Y:S01]  /*acc0*/  ISETP.GE.AND P0, PT, R154, 0x1, PT ;  /* 0x000000019a00780c */ /* 0x000fe20003f06270 */
[C---:B-1----:R-:W-:Y:S01]  /*acd0*/  FFMA.FTZ R64, R66.reuse, R226, R67 ;  /* 0x000000e242407223 */ /* 0x042fe20000010043 */
[----:B0-----:R-:W-:Y:S01]  /*ace0*/  MOV R227, 0x2 ;  /* 0x0000000200e37802 */ /* 0x001fe20000000f00 */
[----:B------:R-:W-:Y:S01]  /*acf0*/  IMAD.MOV.U32 R228, RZ, RZ, RZ ;  /* 0x000000ffffe47224 */ /* 0x000fe200078e00ff */
[----:B------:R-:W-:-:S02]  /*ad00*/  FSEL R203, R66, R203, !P0 ;  /* 0x000000cb42cb7208 */ /* 0x000fc40004000000 */
[----:B------:R-:W-:Y:S02]  /*ad10*/  FSEL R67, R67, R64, !P0 ;  /* 0x0000004043437208 */ /* 0x000fe40004000000 */
[----:B------:R-:W-:Y:S01]  /*ad20*/  MOV R229, 0xffffffff ;  /* 0xffffffff00e57802 */ /* 0x000fe20000000f00 */
[----:B------:R-:W-:Y:S01]  /*ad30*/  IMAD.MOV.U32 R226, RZ, RZ, R203 ;  /* 0x000000ffffe27224 */ /* 0x000fe200078e00cb */
[----:B------:R-:W-:Y:S02]  /*ad40*/  MOV R64, 0xad60 ;  /* 0x0000ad6000407802 */ /* 0x000fe40000000f00 */
[----:B------:R-:W-:Y:S05]  /*ad50*/  CALL.REL.NOINC `($__internal_137_$__cuda_sm70_shflsync_up) ;  /* 0x00000db000007944 */ /* 0x000fea0003c00000 */
[----:B0-----:R-:W-:Y:S01]  /*ad60*/  HFMA2.MMA R227, -RZ, RZ, 0, 1.1920928955078125e-07 ;  /* 0x00000002ffe37435 */ /* 0x001fe200000001ff */
[----:B-1----:R-:W-:Y:S01]  /*ad70*/  MOV R66, R226 ;  /* 0x000000e200427202 */ /* 0x002fe20000000f00 */
[----:B------:R-:W-:Y:S01]  /*ad80*/  IMAD.MOV.U32 R226, RZ, RZ, R67 ;  /* 0x000000ffffe27224 */ /* 0x000fe200078e0043 */
[----:B------:R-:W-:Y:S01]  /*ad90*/  MOV R229, 0xffffffff ;  /* 0xffffffff00e57802 */ /* 0x000fe20000000f00 */
[----:B------:R-:W-:Y:S01]  /*ada0*/  IMAD.MOV.U32 R228, RZ, RZ, RZ ;  /* 0x000000ffffe47224 */ /* 0x000fe200078e00ff */
[----:B------:R-:W-:Y:S02]  /*adb0*/  MOV R64, 0xadd0 ;  /* 0x0000add000407802 */ /* 0x000fe40000000f00 */
[----:B------:R-:W-:Y:S05]  /*adc0*/  CALL.REL.NOINC `($__internal_137_$__cuda_sm70_shflsync_up) ;  /* 0x00000d4000007944 */ /* 0x000fea0003c00000 */
        /* <DEDUP_REMOVED lines=8> */
[----:B------:R-:W-:Y:S05]  /*ae50*/  CALL.REL.NOINC `($__internal_137_$__cuda_sm70_shflsync_up) ;  /* 0x00000cb000007944 */ /* 0x000fea0003c00000 */
[----:B0-----:R-:W-:Y:S01]  /*ae60*/  HFMA2.MMA R228, -RZ, RZ, 0, 0 ;  /* 0x00000000ffe47435 */ /* 0x001fe200000001ff */
[----:B-1----:R-:W-:Y:S01]  /*ae70*/  IMAD.MOV.U32 R66, RZ, RZ, R226 ;  /* 0x000000ffff427224 */ /* 0x002fe200078e00e2 */
[----:B------:R-:W-:Y:S01]  /*ae80*/  MOV R226, R67 ;  /* 0x0000004300e27202 */ /* 0x000fe20000000f00 */
[----:B------:R-:W-:Y:S01]  /*ae90*/  IMAD.MOV.U32 R227, RZ, RZ, 0x4 ;  /* 0x00000004ffe37424 */ /* 0x000fe200078e00ff */
[----:B------:R-:W-:Y:S01]  /*aea0*/  MOV R64, 0xaed0 ;  /* 0x0000aed000407802 */ /* 0x000fe20000000f00 */
[----:B------:R-:W-:Y:S02]  /*aeb0*/  IMAD.MOV.U32 R229, RZ, RZ, -0x1 ;  /* 0xffffffffffe57424 */ /* 0x000fe400078e00ff */
[----:B------:R-:W-:Y:S05]  /*aec0*/  CALL.REL.NOINC `($__internal_137_$__cuda_sm70_shflsync_up) ;  /* 0x00000c4000007944 */ /* 0x000fea0003c00000 */
[----:B------:R-:W-:Y:S01]  /*aed0*/  ISETP.GE.AND P0, PT, R154, 0x4, PT ;  /* 0x000000049a00780c */ /* 0x000fe20003f06270 */
[----:B0-----:R-:W-:Y:S01]  /*aee0*/  HFMA2.MMA R228, -RZ, RZ, 0, 0 ;  /* 0x00000000ffe47435 */ /* 0x001fe200000001ff */
[----:B------:R-:W-:Y:S01]  /*aef0*/  MOV R227, 0x8 ;  /* 0x0000000800e37802 */ /* 0x000fe20000000f00 */
[----:B------:R-:W-:Y:S01]  /*af00*/  IMAD.MOV.U32 R229, RZ, RZ, -0x1 ;  /* 0xffffffffffe57424 */ /* 0x000fe200078e00ff */
[----:B------:R-:W-:-:S09]  /*af10*/  MOV R64, 0xaf70 ;  /* 0x0000af7000407802 */ /* 0x000fd20000000f00 */
[----:B-1----:R-:W-:Y:S02]  /*af20*/  @P0 FFMA.FTZ R67, R203, R226, R67 ;  /* 0x000000e2cb430223 */ /* 0x002fe40000010043 */
[----:B------:R-:W-:-:S04]  /*af30*/  @P0 FMUL.FTZ R203, R66, R203 ;  /* 0x000000cb42cb0220 */ /* 0x000fc80000410000 */
[----:B------:R-:W-:-:S05]  /*af40*/  IMAD.MOV.U32 R223, RZ, RZ, R203 ;  /* 0x000000ffffdf7224 */ /* 0x000fca00078e00cb */
        /* <DEDUP_REMOVED lines=10> */
[----:B0-----:R-:W-:Y:S01]  /*aff0*/  IMAD.MOV.U32 R228, RZ, RZ, RZ ;  /* 0x000000ffffe47224 */ /* 0x001fe200078e00ff */
[----:B------:R-:W-:Y:S02]  /*b000*/  MOV R227, 0x10 ;  /* 0x0000001000e37802 */ /* 0x000fe40000000f00 */
[----:B------:R-:W-:Y:S02]  /*b010*/  MOV R229, 0xffffffff ;  /* 0xffffffff00e57802 */ /* 0x000fe40000000f00 */
[----:B------:R-:W-:-:S07]  /*b020*/  MOV R64, 0xb080 ;  /* 0x0000b08000407802 */ /* 0x000fce0000000f00 */
[----:B-1----:R-:W-:Y:S02]  /*b030*/  @P0 FFMA.FTZ R67, R223, R226, R67 ;  /* 0x000000e2df430223 */ /* 0x002fe40000010043 */
[----:B------:R-:W-:Y:S02]  /*b040*/  @P0 FMUL.FTZ R223, R66, R223 ;  /* 0x000000df42df0220 */ /* 0x000fe40000410000 */
[----:B------:R-:W-:-:S03]  /*b050*/  IMAD.MOV.U32 R203, RZ, RZ, R67 ;  /* 0x000000ffffcb7224 */ /* 0x000fc600078e0043 */
        /* <DEDUP_REMOVED lines=9> */
[----:B-1----:R-:W-:Y:S01]  /*b0f0*/  MOV R64, R226 ;  /* 0x000000e200407202 */ /* 0x002fe20000000f00 */
[----:B0-----:R-:W-:Y:S05]  /*b100*/  BRA `(.L_x_3429) ;  /* 0xffffb93000007947 */ /* 0x001fea000383ffff */
.L_x_3377:
[----:B------:R-:W-:Y:S01]  /*b110*/  HFMA2.MMA R227, -RZ, RZ, 0, 5.9604644775390625e-08 ;  /* 0x00000001ffe37435 */ /* 0x000fe200000001ff */
[----:B------:R-:W-:Y:S01]  /*b120*/  IMAD.MOV.U32 R226, RZ, RZ, R203 ;  /* 0x000000ffffe27224 */ /* 0x000fe200078e00cb */
[----:B------:R-:W-:Y:S01]  /*b130*/  MOV R229, 0xffffffff ;  /* 0xffffffff00e57802 */ /* 0x000fe20000000f00 */
[----:B------:R-:W-:Y:S01]  /*b140*/  IMAD.MOV.U32 R228, RZ, RZ, RZ ;  /* 0x000000ffffe47224 */ /* 0x000fe200078e00ff */
[----:B------:R-:W-:-:S02]  /*b150*/  MOV R64, 0xb170 ;  /* 0x0000b17000407802 */ /* 0x000fc40000000f00 */
[----:B01---5:R-:W-:Y:S05]  /*b160*/  CALL.REL.NOINC `($__internal_137_$__cuda_sm70_shflsync_up) ;  /* 0x000009a000007944 */ /* 0x023fea0003c00000 */
[----:B0-----:R-:W-:Y:S01]  /*b170*/  HFMA2.MMA R228, -RZ, RZ, 0, 0 ;  /* 0x00000000ffe47435 */ /* 0x001fe200000001ff */
[----:B-1----:R-:W-:Y:S01]  /*b180*/  IMAD.MOV.U32 R66, RZ, RZ, R226 ;  /* 0x000000ffff427224 */ /* 0x002fe200078e00e2 */
[----:B------:R-:W-:Y:S01]  /*b190*/  MOV R226, R225 ;  /* 0x000000e100e27202 */ /* 0x000fe20000000f00 */
[----:B------:R-:W-:Y:S01]  /*b1a0*/  IMAD.MOV.U32 R227, RZ, RZ, 0x1 ;  /* 0x00000001ffe37424 */ /* 0x000fe200078e00ff */
[----:B------:R-:W-:Y:S01]  /*b1b0*/  MOV R64, 0xb1e0 ;  /* 0x0000b1e000407802 */ /* 0x000fe20000000f00 */
[----:B------:R-:W-:-:S02]  /*b1c0*/  IMAD.MOV.U32 R229, RZ, RZ, -0x1 ;  /* 0xffffffffffe57424 */ /* 0x000fc400078e00ff */
[----:B------:R-:W-:Y:S05]  /*b1d0*/  CALL.REL.NOINC `($__internal_137_$__cuda_sm70_shflsync_up) ;  /* 0x0000093000007944 */ /* 0x000fea0003c00000 */
[----:B------:R-:W-:Y:S01]  /*b1e0*/  HFMA2.MMA R223, -RZ, RZ, 0, 0 ;  /* 0x00000000ffdf7435 */ /* 0x000fe200000001ff */
[----:B------:R-:W-:Y:S01]  /*b1f0*/  MOV R203, R66 ;  /* 0x0000004200cb7202 */ /* 0x000fe20000000f00 */
[----:B------:R-:W-:Y:S01]  /*b200*/  IMAD.MOV.U32 R67, RZ, RZ, R132 ;  /* 0x000000ffff437224 */ /* 0x000fe200078e0084 */
[----:B------:R-:W-:Y:S01]  /*b210*/  MOV R66, 0xffffffff ;  /* 0xffffffff00427802 */ /* 0x000fe20000000f00 */
[----:B------:R-:W-:Y:S01]  /*b220*/  IMAD.MOV.U32 R224, RZ, RZ, 0x1f ;  /* 0x0000001fffe07424 */ /* 0x000fe200078e00ff */
[----:B------:R-:W-:-:S02]  /*b230*/  MOV R64, 0xb250 ;  /* 0x0000b25000407802 */ /* 0x000fc40000000f00 */
[----:B01----:R-:W-:Y:S05]  /*b240*/  CALL.REL.NOINC `($__internal_136_$__cuda_sm70_shflsync_idx_p) ;  /* 0x0000088000007944 */ /* 0x003fea0003c00000 */
[----:B0-----:R-:W-:Y:S01]  /*b250*/  HFMA2.MMA R224, -RZ, RZ, 0, 1.847743988037109375e-06 ;  /* 0x0000001fffe07435 */ /* 0x001fe200000001ff */
[----:B-1----:R-:W-:Y:S01]  /*b260*/  MOV R132, R66 ;  /* 0x0000004200847202 */ /* 0x002fe20000000f00 */
[----:B------:R-:W-:Y:S01]  /*b270*/  IMAD.MOV.U32 R67, RZ, RZ, R133 ;  /* 0x000000ffff437224 */ /* 0x000fe200078e0085 */
[----:B------:R-:W-:Y:S01]  /*b280*/  MOV R64, 0xb2c0 ;  /* 0x0000b2c000407802 */ /* 0x000fe20000000f00 */
[----:B------:R-:W-:-:S02]  /*b290*/  IMAD.MOV.U32 R223, RZ, RZ, RZ ;  /* 0x000000ffffdf7224 */ /* 0x000fc400078e00ff */
[----:B------:R-:W-:Y:S02]  /*b2a0*/  IMAD.MOV.U32 R66, RZ, RZ, -0x1 ;  /* 0xffffffffff427424 */ /* 0x000fe400078e00ff */
[----:B------:R-:W-:Y:S05]  /*b2b0*/  CALL.REL.NOINC `($__internal_136_$__cuda_sm70_shflsync_idx_p) ;  /* 0x0000081000007944 */ /* 0x000fea0003c00000 */
[----:B-1----:R-:W-:Y:S01]  /*b2c0*/  MOV R65, R66 ;  /* 0x0000004200417202 */ /* 0x002fe20000000f00 */
[----:B0-----:R-:W-:Y:S05]  /*b2d0*/  BRA `(.L_x_3430) ;  /* 0xffffb8e000007947 */ /* 0x001fea000383ffff */
.L_x_3380:
[----:B------:R-:W-:Y:S01]  /*b2e0*/  HFMA2.MMA R223, -RZ, RZ, 0, 5.9604644775390625e-08 ;  /* 0x00000001ffdf7435 */ /* 0x000fe200000001ff */
[----:B------:R-:W-:Y:S01]  /*b2f0*/  IMAD.MOV.U32 R214, RZ, RZ, R66 ;  /* 0x000000ffffd67224 */ /* 0x000fe200078e0042 */
[----:B------:R-:W-:Y:S01]  /*b300*/  MOV R225, 0xffffffff ;  /* 0xffffffff00e17802 */ /* 0x000fe20000000f00 */
[----:B------:R-:W-:Y:S01]  /*b310*/  IMAD.MOV.U32 R216, RZ, RZ, 0x1f ;  /* 0x0000001fffd87424 */ /* 0x000fe200078e00ff */
[----:B------:R-:W-:Y:S02]  /*b320*/  MOV R64, 0xb340 ;  /* 0x0000b34000407802 */ /* 0x000fe40000000f00 */
[----:B------:R-:W-:Y:S05]  /*b330*/  CALL.REL.NOINC `($__internal_135_$__cuda_sm70_shflsync_down) ;  /* 0x0000075000007944 */ /* 0x000fea0003c00000 */
[----:B-1----:R-:W-:Y:S01]  /*b340*/  IMAD.MOV.U32 R217, RZ, RZ, R214 ;  /* 0x000000ffffd97224 */ /* 0x002fe200078e00d6 */
[----:B0-----:R-:W-:Y:S05]  /*b350*/  BRA `(.L_x_3431) ;  /* 0xffffbd3000007947 */ /* 0x001fea000383ffff */
.L_x_3381:
[----:B------:R-:W-:Y:S01]  /*b360*/  HFMA2.MMA R216, -RZ, RZ, 0, 1.847743988037109375e-06 ;  /* 0x0000001fffd87435 */ /* 0x000fe200000001ff */
[----:B------:R-:W-:Y:S01]  /*b370*/  MOV R214, R67 ;  /* 0x0000004300d67202 */ /* 0x000fe20000000f00 */
[----:B------:R-:W-:Y:S01]  /*b380*/  IMAD.MOV.U32 R223, RZ, RZ, 0x1 ;  /* 0x00000001ffdf7424 */ /* 0x000fe200078e00ff */
[----:B------:R-:W-:Y:S01]  /*b390*/  MOV R64, 0xb3c0 ;  /* 0x0000b3c000407802 */ /* 0x000fe20000000f00 */
[----:B------:R-:W-:-:S02]  /*b3a0*/  IMAD.MOV.U32 R225, RZ, RZ, -0x1 ;  /* 0xffffffffffe17424 */ /* 0x000fc400078e00ff */
[----:B01----:R-:W-:Y:S05]  /*b3b0*/  CALL.REL.NOINC `($__internal_135_$__cuda_sm70_shflsync_down) ;  /* 0x000006d000007944 */ /* 0x003fea0003c00000 */
        /* <DEDUP_REMOVED lines=9> */
[----:B------:R-:W-:Y:S05]  /*b450*/  CALL.REL.NOINC `($__internal_135_$__cuda_sm70_shflsync_down) ;  /* 0x0000063000007944 */ /* 0x000fea0003c00000 */
[----:B0-----:R-:W-:Y:S01]  /*b460*/  HFMA2.MMA R223, -RZ, RZ, 0, 1.1920928955078125e-07 ;  /* 0x00000002ffdf7435 */ /* 0x001fe200000001ff */
[----:B-1----:R-:W-:Y:S01]  /*b470*/  MOV R66, R214 ;  /* 0x000000d600427202 */ /* 0x002fe20000000f00 */
[----:B------:R-:W-:Y:S01]  /*b480*/  IMAD.MOV.U32 R214, RZ, RZ, R67 ;  /* 0x000000ffffd67224 */ /* 0x000fe200078e0043 */
[----:B------:R-:W-:Y:S01]  /*b490*/  MOV R225, 0xffffffff ;  /* 0xffffffff00e17802 */ /* 0x000fe20000000f00 */
[----:B------:R-:W-:Y:S01]  /*b4a0*/  IMAD.MOV.U32 R216, RZ, RZ, 0x1f ;  /* 0x0000001fffd87424 */ /* 0x000fe200078e00ff */
[----:B------:R-:W-:Y:S02]  /*b4b0*/  MOV R64, 0xb4d0 ;  /* 0x0000b4d000407802 */ /* 0x000fe40000000f00 */
[----:B------:R-:W-:Y:S05]  /*b4c0*/  CALL.REL.NOINC `($__internal_135_$__cuda_sm70_shflsync_down) ;  /* 0x000005c000007944 */ /* 0x000fea0003c00000 */
[----:B-1----:R-:W-:Y:S01]  /*b4d0*/  @!P3 FFMA.FTZ R67, R217, R214, R67 ;  /* 0x000000d6d943b223 */ /* 0x002fe20000010043 */
[----:B0-----:R-:W-:Y:S01]  /*b4e0*/  HFMA2.MMA R216, -RZ, RZ, 0, 1.847743988037109375e-06 ;  /* 0x0000001fffd87435 */ /* 0x001fe200000001ff */
[----:B------:R-:W-:Y:S01]  /*b4f0*/  @!P3 FMUL.FTZ R217, R66, R217 ;  /* 0x000000d942d9b220 */ /* 0x000fe20000410000 */
[----:B------:R-:W-:Y:S01]  /*b500*/  MOV R64, 0xb550 ;  /* 0x0000b55000407802 */ /* 0x000fe20000000f00 */
[----:B------:R-:W-:-:S02]  /*b510*/  IMAD.MOV.U32 R223, RZ, RZ, 0x4 ;  /* 0x00000004ffdf7424 */ /* 0x000fc400078e00ff */
[----:B------:R-:W-:Y:S01]  /*b520*/  IMAD.MOV.U32 R225, RZ, RZ, -0x1 ;  /* 0xffffffffffe17424 */ /* 0x000fe200078e00ff */
[----:B------:R-:W-:Y:S02]  /*b530*/  MOV R214, R217 ;  /* 0x000000d900d67202 */ /* 0x000fe40000000f00 */
[----:B------:R-:W-:Y:S05]  /*b540*/  CALL.REL.NOINC `($__internal_135_$__cuda_sm70_shflsync_down) ;  /* 0x0000054000007944 */ /* 0x000fea0003c00000 */
[----:B0-----:R-:W-:Y:S01]  /*b550*/  HFMA2.MMA R216, -RZ, RZ, 0, 1.847743988037109375e-06 ;  /* 0x0000001fffd87435 */ /* 0x001fe200000001ff */
[----:B-1----:R-:W-:Y:S01]  /*b560*/  IMAD.MOV.U32 R66, RZ, RZ, R214 ;  /* 0x000000ffff427224 */ /* 0x002fe200078e00d6 */
[----:B------:R-:W-:Y:S01]  /*b570*/  MOV R214, R67 ;  /* 0x0000004300d67202 */ /* 0x000fe20000000f00 */
[----:B------:R-:W-:Y:S01]  /*b580*/  IMAD.MOV.U32 R223, RZ, RZ, 0x4 ;  /* 0x00000004ffdf7424 */ /* 0x000fe200078e00ff */
[----:B------:R-:W-:Y:S01]  /*b590*/  MOV R64, 0xb5c0 ;  /* 0x0000b5c000407802 */ /* 0x000fe20000000f00 */
[----:B------:R-:W-:Y:S02]  /*b5a0*/  IMAD.MOV.U32 R225, RZ, RZ, -0x1 ;  /* 0xffffffffffe17424 */ /* 0x000fe400078e00ff */
[----:B------:R-:W-:Y:S05]  /*b5b0*/  CALL.REL.NOINC `($__internal_135_$__cuda_sm70_shflsync_down) ;  /* 0x000004d000007944 */ /* 0x000fea0003c00000 */
[----:B-1----:R-:W-:Y:S01]  /*b5c0*/  @!P2 FFMA.FTZ R67, R217, R214, R67 ;  /* 0x000000d6d943a223 */ /* 0x002fe20000010043 */
[----:B0-----:R-:W-:Y:S01]  /*b5d0*/  MOV R223, 0x8 ;  /* 0x0000000800df7802 */ /* 0x001fe20000000f00 */
[----:B------:R-:W-:Y:S01]  /*b5e0*/  @!P2 FMUL.FTZ R217, R66, R217 ;  /* 0x000000d942d9a220 */ /* 0x000fe20000410000 */
[----:B------:R-:W-:Y:S01]  /*b5f0*/  MOV R225, 0xffffffff ;  /* 0xffffffff00e17802 */ /* 0x000fe20000000f00 */
[----:B------:R-:W-:Y:S01]  /*b600*/  IMAD.MOV.U32 R216, RZ, RZ, 0x1f ;  /* 0x0000001fffd87424 */ /* 0x000fe200078e00ff */
[----:B------:R-:W-:Y:S01]  /*b610*/  MOV R64, 0xb640 ;  /* 0x0000b64000407802 */ /* 0x000fe20000000f00 */
[----:B------:R-:W-:-:S02]  /*b620*/  IMAD.MOV.U32 R214, RZ, RZ, R217 ;  /* 0x000000ffffd67224 */ /* 0x000fc400078e00d9 */
[----:B------:R-:W-:Y:S05]  /*b630*/  CALL.REL.NOINC `($__internal_135_$__cuda_sm70_shflsync_down) ;  /* 0x0000045000007944 */ /* 0x000fea0003c00000 */
[----:B0-----:R-:W-:Y:S01]  /*b640*/  HFMA2.MMA R223, -RZ, RZ, 0, 4.76837158203125e-07 ;  /* 0x00000008ffdf7435 */ /* 0x001fe200000001ff */
[----:B-1----:R-:W-:Y:S01]  /*b650*/  MOV R66, R214 ;  /* 0x000000d600427202 */ /* 0x002fe20000000f00 */
[----:B------:R-:W-:Y:S01]  /*b660*/  IMAD.MOV.U32 R214, RZ, RZ, R67 ;  /* 0x000000ffffd67224 */ /* 0x000fe200078e0043 */
[----:B------:R-:W-:Y:S01]  /*b670*/  MOV R225, 0xffffffff ;  /* 0xffffffff00e17802 */ /* 0x000fe20000000f00 */
[----:B------:R-:W-:Y:S01]  /*b680*/  IMAD.MOV.U32 R216, RZ, RZ, 0x1f ;  /* 0x0000001fffd87424 */ /* 0x000fe200078e00ff */
[----:B------:R-:W-:-:S02]  /*b690*/  MOV R64, 0xb6b0 ;  /* 0x0000b6b000407802 */ /* 0x000fc40000000f00 */
[----:B------:R-:W-:Y:S05]  /*b6a0*/  CALL.REL.NOINC `($__internal_135_$__cuda_sm70_shflsync_down) ;  /* 0x000003e000007944 */ /* 0x000fea0003c00000 */
[----:B-1----:R-:W-:Y:S01]  /*b6b0*/  @!P1 FFMA.FTZ R67, R217, R214, R67 ;  /* 0x000000d6d9439223 */ /* 0x002fe20000010043 */
[----:B0-----:R-:W-:Y:S01]  /*b6c0*/  MOV R225, 0xffffffff ;  /* 0xffffffff00e17802 */ /* 0x001fe20000000f00 */
[----:B------:R-:W-:Y:S01]  /*b6d0*/  @!P1 FMUL.FTZ R217, R66, R217 ;  /* 0x000000d942d99220 */ /* 0x000fe20000410000 */
[----:B------:R-:W-:Y:S01]  /*b6e0*/  MOV R64, 0xb750 ;  /* 0x0000b75000407802 */ /* 0x000fe20000000f00 */
[----:B------:R-:W-:Y:S01]  /*b6f0*/  IMAD.MOV.U32 R223, RZ, RZ, 0x10 ;  /* 0x00000010ffdf7424 */ /* 0x000fe200078e00ff */
[----:B------:R-:W-:Y:S01]  /*b700*/  MOV R219, R67 ;  /* 0x0000004300db7202 */ /* 0x000fe20000000f00 */
[----:B------:R-:W-:Y:S01]  /*b710*/  IMAD.MOV.U32 R216, RZ, RZ, 0x1f ;  /* 0x0000001fffd87424 */ /* 0x000fe200078e00ff */
[----:B------:R-:W-:-:S05]  /*b720*/  MOV R221, R217 ;  /* 0x000000d900dd7202 */ /* 0x000fca0000000f00 */
[----:B------:R-:W-:Y:S02]  /*b730*/  IMAD.MOV.U32 R214, RZ, RZ, R221 ;  /* 0x000000ffffd67224 */ /* 0x000fe400078e00dd */
[----:B------:R-:W-:Y:S05]  /*b740*/  CALL.REL.NOINC `($__internal_135_$__cuda_sm70_shflsync_down) ;  /* 0x0000034000007944 */ /* 0x000fea0003c00000 */
[----:B0-----:R-:W-:Y:S01]  /*b750*/  HFMA2.MMA R216, -RZ, RZ, 0, 1.847743988037109375e-06 ;  /* 0x0000001fffd87435 */ /* 0x001fe200000001ff */
[----:B-1----:R-:W-:Y:S01]  /*b760*/  MOV R66, R214 ;  /* 0x000000d600427202 */ /* 0x002fe20000000f00 */
[----:B------:R-:W-:Y:S01]  /*b770*/  IMAD.MOV.U32 R223, RZ, RZ, 0x10 ;  /* 0x00000010ffdf7424 */ /* 0x000fe200078e00ff */
[----:B------:R-:W-:Y:S02]  /*b780*/  MOV R214, R219 ;  /* 0x000000db00d67202 */ /* 0x000fe40000000f00 */
[----:B------:R-:W-:Y:S02]  /*b790*/  MOV R225, 0xffffffff ;  /* 0xffffffff00e17802 */ /* 0x000fe40000000f00 */
[----:B------:R-:W-:Y:S02]  /*b7a0*/  MOV R64, 0xb7c0 ;  /* 0x0000b7c000407802 */ /* 0x000fe40000000f00 */
[----:B------:R-:W-:Y:S05]  /*b7b0*/  CALL.REL.NOINC `($__internal_135_$__cuda_sm70_shflsync_down) ;  /* 0x000002d000007944 */ /* 0x000fea0003c00000 */
[----:B-1----:R-:W-:Y:S01]  /*b7c0*/  @!P0 FFMA.FTZ R219, R221, R214, R219 ;  /* 0x000000d6dddb8223 */ /* 0x002fe200000100db */
[----:B------:R-:W-:Y:S01]  /*b7d0*/  HFMA2.MMA R224, -RZ, RZ, 0, 1.847743988037109375e-06 ;  /* 0x0000001fffe07435 */ /* 0x000fe200000001ff */
[----:B------:R-:W-:Y:S01]  /*b7e0*/  @!P0 FMUL.FTZ R221, R66, R221 ;  /* 0x000000dd42dd8220 */ /* 0x000fe20000410000 */
[----:B------:R-:W-:Y:S01]  /*b7f0*/  MOV R66, 0xffffffff ;  /* 0xffffffff00427802 */ /* 0x000fe20000000f00 */
[----:B0-----:R-:W-:Y:S01]  /*b800*/  IMAD.MOV.U32 R223, RZ, RZ, RZ ;  /* 0x000000ffffdf7224 */ /* 0x001fe200078e00ff */
[----:B------:R-:W-:Y:S01]  /*b810*/  MOV R64, 0xb840 ;  /* 0x0000b84000407802 */ /* 0x000fe20000000f00 */
[----:B------:R-:W-:-:S02]  /*b820*/  IMAD.MOV.U32 R67, RZ, RZ, R221 ;  /* 0x000000ffff437224 */ /* 0x000fc400078e00dd */
[----:B------:R-:W-:Y:S05]  /*b830*/  CALL.REL.NOINC `($__internal_136_$__cuda_sm70_shflsync_idx_p) ;  /* 0x0000029000007944 */ /* 0x000fea0003c00000 */
[----:B0-----:R-:W-:Y:S01]  /*b840*/  HFMA2.MMA R224, -RZ, RZ, 0, 1.847743988037109375e-06 ;  /* 0x0000001fffe07435 */ /* 0x001fe200000001ff */
[----:B-1----:R-:W-:Y:S01]  /*b850*/  MOV R217, R66 ;  /* 0x0000004200d97202 */ /* 0x002fe20000000f00 */
[----:B------:R-:W-:Y:S01]  /*b860*/  IMAD.MOV.U32 R223, RZ, RZ, RZ ;  /* 0x000000ffffdf7224 */ /* 0x000fe200078e00ff */
[----:B------:R-:W-:-:S02]  /*b870*/  MOV R67, R219 ;  /* 0x000000db00437202 */ /* 0x000fc40000000f00 */
[----:B------:R-:W-:Y:S02]  /*b880*/  MOV R66, 0xffffffff ;  /* 0xffffffff00427802 */ /* 0x000fe40000000f00 */
[----:B------:R-:W-:Y:S02]  /*b890*/  MOV R64, 0xb8b0 ;  /* 0x0000b8b000407802 */ /* 0x000fe40000000f00 */
[----:B------:R-:W-:Y:S05]  /*b8a0*/  CALL.REL.NOINC `($__internal_136_$__cuda_sm70_shflsync_idx_p) ;  /* 0x0000022000007944 */ /* 0x000fea0003c00000 */
[----:B0-----:R-:W-:Y:S01]  /*b8b0*/  HFMA2.MMA R223, -RZ, RZ, 0, 5.9604644775390625e-08 ;  /* 0x00000001ffdf7435 */ /* 0x001fe200000001ff */
[----:B-1----:R-:W-:Y:S01]  /*b8c0*/  IMAD.MOV.U32 R212, RZ, RZ, R66 ;  /* 0x000000ffffd47224 */ /* 0x002fe200078e0042 */
[----:B------:R-:W-:Y:S01]  /*b8d0*/  MOV R214, R221 ;  /* 0x000000dd00d67202 */ /* 0x000fe20000000f00 */
[----:B------:R-:W-:Y:S01]  /*b8e0*/  IMAD.MOV.U32 R216, RZ, RZ, 0x1f ;  /* 0x0000001fffd87424 */ /* 0x000fe200078e00ff */
[----:B------:R-:W-:Y:S02]  /*b8f0*/  MOV R225, 0xffffffff ;  /* 0xffffffff00e17802 */ /* 0x000fe40000000f00 */
[----:B------:R-:W-:Y:S02]  /*b900*/  MOV R64, 0xb920 ;  /* 0x0000b92000407802 */ /* 0x000fe40000000f00 */
[----:B------:R-:W-:Y:S05]  /*b910*/  CALL.REL.NOINC `($__internal_135_$__cuda_sm70_shflsync_down) ;  /* 0x0000017000007944 */ /* 0x000fea0003c00000 */
[----:B0-----:R-:W-:Y:S01]  /*b920*/  HFMA2.MMA R223, -RZ, RZ, 0, 5.9604644775390625e-08 ;  /* 0x00000001ffdf7435 */ /* 0x001fe200000001ff */
[----:B-1----:R-:W-:Y:S01]  /*b930*/  MOV R66, R214 ;  /* 0x000000d600427202 */ /* 0x002fe20000000f00 */
[----:B------:R-:W-:Y:S01]  /*b940*/  IMAD.MOV.U32 R214, RZ, RZ, R219 ;  /* 0x000000ffffd67224 */ /* 0x000fe200078e00db */
[----:B------:R-:W-:Y:S01]  /*b950*/  MOV R216, 0x1f ;  /* 0x0000001f00d87802 */ /* 0x000fe20000000f00 */
[----:B------:R-:W-:Y:S01]  /*b960*/  IMAD.MOV.U32 R225, RZ, RZ, -0x1 ;  /* 0xffffffffffe17424 */ /* 0x000fe200078e00ff */
[----:B------:R-:W-:-:S02]  /*b970*/  MOV R64, 0xb990 ;  /* 0x0000b99000407802 */ /* 0x000fc40000000f00 */
[----:B------:R-:W-:Y:S05]  /*b980*/  CALL.REL.NOINC `($__internal_135_$__cuda_sm70_shflsync_down) ;  /* 0x0000010000007944 */ /* 0x000fea0003c00000 */
[----:B------:R-:W-:Y:S01]  /*b990*/  HFMA2.MMA R224, -RZ, RZ, 0, 1.847743988037109375e-06 ;  /* 0x0000001fffe07435 */ /* 0x000fe200000001ff */
[----:B------:R-:W-:Y:S01]  /*b9a0*/  MOV R219, R66 ;  /* 0x0000004200db7202 */ /* 0x000fe20000000f00 */
[----:B0-----:R-:W-:Y:S01]  /*b9b0*/  IMAD.MOV.U32 R223, RZ, RZ, RZ ;  /* 0x000000ffffdf7224 */ /* 0x001fe200078e00ff */
[----:B------:R-:W-:-:S02]  /*b9c0*/  MOV R67, R132 ;  /* 0x0000008400437202 */ /* 0x000fc40000000f00 */
[----:B------:R-:W-:Y:S02]  /*b9d0*/  MOV R66, 0xffffffff ;  /* 0xffffffff00427802 */ /* 0x000fe40000000f00 */
[----:B------:R-:W-:Y:S02]  /*b9e0*/  MOV R64, 0xba00 ;  /* 0x0000ba0000407802 */ /* 0x000fe40000000f00 */
[----:B-1----:R-:W-:Y:S05]  /*b9f0*/  CALL.REL.NOINC `($__internal_136_$__cuda_sm70_shflsync_idx_p) ;  /* 0x000000d000007944 */ /* 0x002fea0003c00000 */
[----:B0-----:R-:W-:Y:S01]  /*ba00*/  HFMA2.MMA R223, -RZ, RZ, 0, 0 ;  /* 0x00000000ffdf7435 */ /* 0x001fe200000001ff */
[----:B-1----:R-:W-:Y:S01]  /*ba10*/  IMAD.MOV.U32 R216, RZ, RZ, R66 ;  /* 0x000000ffffd87224 */ /* 0x002fe200078e0042 */
[----:B------:R-:W-:Y:S01]  /*ba20*/  MOV R67, R133 ;  /* 0x0000008500437202 */ /* 0x000fe20000000f00 */
[----:B------:R-:W-:Y:S01]  /*ba30*/  IMAD.MOV.U32 R224, RZ, RZ, 0x1f ;  /* 0x0000001fffe07424 */ /* 0x000fe200078e00ff */
[----:B------:R-:W-:Y:S02]  /*ba40*/  MOV R66, 0xffffffff ;  /* 0xffffffff00427802 */ /* 0x000fe40000000f00 */
[----:B------:R-:W-:Y:S02]  /*ba50*/  MOV R64, 0xba70 ;  /* 0x0000ba7000407802 */ /* 0x000fe40000000f00 */
[----:B------:R-:W-:Y:S05]  /*ba60*/  CALL.REL.NOINC `($__internal_136_$__cuda_sm70_shflsync_idx_p) ;  /* 0x0000006000007944 */ /* 0x000fea0003c00000 */
[----:B-1----:R-:W-:Y:S01]  /*ba70*/  MOV R218, R66 ;  /* 0x0000004200da7202 */ /* 0x002fe20000000f00 */
[----:B0-----:R-:W-:Y:S05]  /*ba80*/  BRA `(.L_x_3432) ;  /* 0xffffb7a000007947 */ /* 0x001fea000383ffff */
        .weak           $__internal_135_$__cuda_sm70_shflsync_down
        .type           $__internal_135_$__cuda_sm70_shflsync_down,@function
        .size           $__internal_135_$__cuda_sm70_shflsync_down,($__internal_136_$__cuda_sm70_shflsync_idx_p - $__internal_135_$__cuda_sm70_shflsync_down)
$__internal_135_$__cuda_sm70_shflsync_down:
[----:B------:R-:W-:Y:S01]  /*ba90*/  IMAD.MOV.U32 R65, RZ, RZ, 0x0 ;  /* 0x00000000ff417424 */ /* 0x000fe200078e00ff */
[----:B------:R-:W-:Y:S04]  /*baa0*/  WARPSYNC R225 ;  /* 0x000000e100007348 */ /* 0x000fe80003800000 */
[----:B------:R0:W1:Y:S01]  /*bab0*/  SHFL.DOWN PT, R214, R214, R223, R216 ;  /* 0x080000dfd6d67389 */ /* 0x00006200000e00d8 */
[----:B------:R-:W-:Y:S05]  /*bac0*/  RET.REL.NODEC R64 `(_Z25selective_scan_bwd_kernelI32Selective_Scan_bwd_kernel_traitsILi64ELi16ELb0ELb1ELb1ELb0ELb1EN3c104HalfEfEEv12SSMParamsBwd) ;  /* 0xffff453040007950 */ /* 0x000fea0003c3ffff */
        .weak           $__internal_136_$__cuda_sm70_shflsync_idx_p
        .type           $__internal_136_$__cuda_sm70_shflsync_idx_p,@function
        .size           $__internal_136_$__cuda_sm70_shflsync_idx_p,($__internal_137_$__cuda_sm70_shflsync_up - $__internal_136_$__cuda_sm70_shflsync_idx_p)
$__internal_136_$__cuda_sm70_shflsync_idx_p:
[----:B------:R-:W-:Y:S01]  /*bad0*/  HFMA2.MMA R65, -RZ, RZ, 0, 0 ;  /* 0x00000000ff417435 */ /* 0x000fe200000001ff */
[----:B------:R-:W-:Y:S04]  /*bae0*/  WARPSYNC R66 ;  /* 0x0000004200007348 */ /* 0x000fe80003800000 */
[----:B------:R0:W1:Y:S01]  /*baf0*/  SHFL.IDX PT, R66, R67, R223, R224 ;  /* 0x000000df43427389 */ /* 0x00006200000e00e0 */
[----:B------:R-:W-:Y:S05]  /*bb00*/  RET.REL.NODEC R64 `(_Z25selective_scan_bwd_kernelI32Selective_Scan_bwd_kernel_traitsILi64ELi16ELb0ELb1ELb1ELb0ELb1EN3c104HalfEfEEv12SSMParamsBwd) ;  /* 0xffff44f040007950 */ /* 0x000fea0003c3ffff */
        .weak           $__internal_137_$__cuda_sm70_shflsync_up
        .type           $__internal_137_$__cuda_sm70_shflsync_up,@function
        .size           $__internal_137_$__cuda_sm70_shflsync_up,(.L_x_8949 - $__internal_137_$__cuda_sm70_shflsync_up)
$__internal_137_$__cuda_sm70_shflsync_up:
[----:B------:R-:W-:Y:S01]  /*bb10*/  MOV R65, 0x0 ;  /* 0x0000000000417802 */ /* 0x000fe20000000f00 */
[----:B------:R-:W-:Y:S04]  /*bb20*/  WARPSYNC R229 ;  /* 0x000000e500007348 */ /* 0x000fe80003800000 */
[----:B------:R0:W1:Y:S01]  /*bb30*/  SHFL.UP PT, R226, R226, R227, R228 ;  /* 0x040000e3e2e27389 */ /* 0x00006200000e00e4 */
[----:B------:R-:W-:Y:S05]  /*bb40*/  RET.REL.NODEC R64 `(_Z25selective_scan_bwd_kernelI32Selective_Scan_bwd_kernel_traitsILi64ELi16ELb0ELb1ELb1ELb0ELb1EN3c104HalfEfEEv12SSMParamsBwd) ;  /* 0xffff44b040007950 */ /* 0x000fea0003c3ffff */
.L_x_3433:
        /* <DEDUP_REMOVED lines=11> */
.L_x_8949:


//--------------------- .text._Z25selective_scan_bwd_kernelI32Selective_Scan_bwd_kernel_traitsILi64ELi16ELb0ELb1ELb1ELb1ELb0EN3c104HalfEfEEv12SSMParamsBwd --------------------------
	.section	.text._Z25selective_scan_bwd_kernelI32Selective_Scan_bwd_kernel_traitsILi64ELi16ELb0ELb1ELb1ELb1ELb0EN3c104HalfEfEEv12SSMParamsBwd,"ax",@progbits
	.sectioninfo	@"SHI_REGISTERS=255"
	.align	128
        .global         _Z25selective_scan_bwd_kernelI32Selective_Scan_bwd_kernel_traitsILi64ELi16ELb0ELb1ELb1ELb1ELb0EN3c104HalfEfEEv12SSMParamsBwd
        .type           _Z25selective_scan_bwd_kernelI32Selective_Scan_bwd_kernel_traitsILi64ELi16ELb0ELb1ELb1ELb1ELb0EN3c104HalfEfEEv12SSMParamsBwd,@function
        .size           _Z25selective_scan_bwd_kernelI32Selective_Scan_bwd_kernel_traitsILi64ELi16ELb0ELb1ELb1ELb1ELb0EN3c104HalfEfEEv12SSMParamsBwd,(.L_x_8952 - _Z25selective_scan_bwd_kernelI32Selective_Scan_bwd_kernel_traitsILi64ELi16ELb0ELb1ELb1ELb1ELb0EN3c104HalfEfEEv12SSMParamsBwd)
        .other          _Z25selective_scan_bwd_kernelI32Selective_Scan_bwd_kernel_traitsILi64ELi16ELb0ELb1ELb1ELb1ELb0EN3c104HalfEfEEv12SSMParamsBwd,@"STO_CUDA_ENTRY STV_DEFAULT"
_Z25selective_scan_bwd_kernelI32Selective_Scan_bwd_kernel_traitsILi64ELi16ELb0ELb1ELb1ELb1ELb0EN3c104HalfEfEEv12SSMParamsBwd:
.text._Z25selective_scan_bwd_kernelI32Selective_Scan_bwd_kernel_traitsILi64ELi16ELb0ELb1ELb1ELb1ELb0EN3c104HalfEfEEv12SSMParamsBwd:
[----:B------:R-:W-:Y:S02]  /*0000*/  MOV R1, c[0x0][0x28] ;  /* 0x00000a0000017a02 */ /* 0x000fe40000000f00 */
        /* <DEDUP_REMOVED lines=24> */
[----:B------:R-:W-:Y:S01]  /*0190*/  IMAD.MOV.U32 R154, RZ, RZ, c[0x0][0x174] ;  /* 0x00005d00ff9a7624 */ /* 0x000fe200078e00ff */
[----:B------:R3:W5:Y:S01]  /*01a0*/  @P1 LDG.E R157, [R4.64] ;  /* 0x00000004049d1981 */ /* 0x000762000c1e1900 */
[----:B------:R-:W-:Y:S01]  /*01b0*/  IMAD R11, R156, c[0x0][0x1d4], R9 ;  /* 0x000075009c0b7a24 */ /* 0x000fe200078e0209 */
[----:B------:R-:W-:Y:S01]  /*01c0*/  ISETP.GE.AND P1, PT, R10, RZ, PT ;  /* 0x000000ff0a00720c */ /* 0x000fe20003f26270 */
[C---:B------:R-:W-:Y:S01]  /*01d0*/  IMAD R13, R155.reuse, c[0x0][0x1e0], RZ ;  /* 0x000078009b0d7a24 */ /* 0x040fe200078e02ff */
[----:B0-----:R-:W-:Y:S01]  /*01e0*/  IABS R2, R160 ;  /* 0x000000a000027213 */ /* 0x001fe20000000000 */
[C---:B------:R-:W-:Y:S01]  /*01f0*/  IMAD R15, R156.reuse, c[0x0][0x27c], R15 ;  /* 0x00009f009c0f7a24 */ /* 0x040fe200078e020f */
[----:B------:R-:W-:Y:S01]  /*0200*/  ISETP.NE.AND P0, PT, RZ, c[0x0][0x178], PT ;  /* 0x00005e00ff007a0c */ /* 0x000fe20003f05270 */
[----:B-1----:R-:W-:Y:S01]  /*0210*/  HFMA2.MMA R6, -RZ, RZ, 0, 0 ;  /* 0x00000000ff067435 */ /* 0x002fe200000001ff */
[----:B------:R-:W-:Y:S01]  /*0220*/  IMAD R13, R156, c[0x0][0x1e4], R13 ;  /* 0x000079009c0d7a24 */ /* 0x000fe200078e020d */
[----:B------:R-:W-:Y:S01]  /*0230*/  ISETP.GE.AND P3, PT, R154, 0x1, PT ;  /* 0x000000019a00780c */ /* 0x000fe20003f66270 */
[----:B---3--:R-:W-:Y:S01]  /*0240*/  IMAD.WIDE.U32 R4, R156, c[0x0][0x1e0], RZ ;  /* 0x000078009c047a25 */ /* 0x008fe200078e00ff */
[----:B------:R-:W-:Y:S01]  /*0250*/  SHF.L.U32 R154, R154, 0xa, RZ ;  /* 0x0000000a9a9a7819 */ /* 0x000fe200000006ff */
[----:B------:R-:W-:Y:S01]  /*0260*/  CS2R R122, SRZ ;  /* 0x00000000007a7805 */ /* 0x000fe2000001ff00 */
[----:B------:R-:W-:Y:S01]  /*0270*/  CS2R R120, SRZ ;  /* 0x0000000000787805 */ /* 0x000fe2000001ff00 */
[----:B--2---:R-:W-:Y:S01]  /*0280*/  IMAD.MOV R8, RZ, RZ, -R7 ;  /* 0x000000ffff087224 */ /* 0x004fe200078e0a07 */
[----:B------:R-:W-:Y:S01]  /*0290*/  MOV R149, RZ ;  /* 0x000000ff00957202 */ /* 0x000fe20000000f00 */
[----:B------:R-:W-:-:S02]  /*02a0*/  IMAD R17, R155, c[0x0][0x190], RZ ;  /* 0x000064009b117a24 */ /* 0x000fc400078e02ff */
[----:B------:R-:W-:Y:S02]  /*02b0*/  IMAD R3, R8, R19, RZ ;  /* 0x0000001308037224 */ /* 0x000fe400078e02ff */
[----:B------:R-:W-:Y:S01]  /*02c0*/  IMAD.IADD R5, R5, 0x1, R13 ;  /* 0x0000000105057824 */ /* 0x000fe200078e020d */
[----:B------:R-:W-:Y:S01]  /*02d0*/  IADD3 R13, R154, -0x400, RZ ;  /* 0xfffffc009a0d7810 */ /* 0x000fe20007ffe0ff */
[----:B------:R-:W-:-:S04]  /*02e0*/  IMAD.HI.U32 R7, R7, R3, R6 ;  /* 0x0000000307077227 */ /* 0x000fc800078e0006 */
[----:B------:R-:W-:-:S04]  /*02f0*/  IMAD.WIDE.U32 R8, R156, c[0x0][0x190], RZ ;  /* 0x000064009c087a25 */ /* 0x000fc800078e00ff */
[----:B------:R-:W-:-:S04]  /*0300*/  IMAD.HI.U32 R153, R7, R2, RZ ;  /* 0x0000000207997227 */ /* 0x000fc800078e00ff */
[----:B------:R-:W-:Y:S02]  /*0310*/  IMAD.MOV R0, RZ, RZ, -R153 ;  /* 0x000000ffff007224 */ /* 0x000fe400078e0a99 */
[----:B------:R-:W-:-:S04]  /*0320*/  IMAD.WIDE.U32 R6, R156, c[0x0][0x278], RZ ;  /* 0x00009e009c067a25 */ /* 0x000fc800078e00ff */
[----:B------:R-:W-:Y:S01]  /*0330*/  IMAD R0, R19, R0, R2 ;  /* 0x0000000013007224 */ /* 0x000fe200078e0202 */
[----:B------:R-:W-:Y:S01]  /*0340*/  IADD3 R7, R7, R15, RZ ;  /* 0x0000000f07077210 */ /* 0x000fe20007ffe0ff */
[----:B------:R-:W-:-:S03]  /*0350*/  IMAD.WIDE.U32 R2, R156, c[0x0][0x1d0], RZ ;  /* 0x000074009c027a25 */ /* 0x000fc600078e00ff */
[----:B------:R-:W-:Y:S01]  /*0360*/  ISETP.GT.U32.AND P4, PT, R19, R0, PT ;  /* 0x000000001300720c */ /* 0x000fe20003f84070 */
[----:B------:R-:W-:Y:S01]  /*0370*/  IMAD R15, R159, c[0x0][0x1d8], RZ ;  /* 0x000076009f0f7a24 */ /* 0x000fe200078e02ff */
[----:B------:R-:W-:Y:S01]  /*0380*/  IADD3 R3, R3, R11, RZ ;  /* 0x0000000b03037210 */ /* 0x000fe20007ffe0ff */
[----:B------:R-:W-:Y:S02]  /*0390*/  IMAD R17, R156, c[0x0][0x194], R17 ;  /* 0x000065009c117a24 */ /* 0x000fe400078e0211 */
[----:B------:R-:W-:-:S04]  /*03a0*/  IMAD.WIDE.U32 R4, R160, c[0x0][0x1e8], R4 ;  /* 0x00007a00a0047a25 */ /* 0x000fc800078e0004 */
[----:B------:R-:W-:-:S04]  /*03b0*/  IMAD.WIDE.U32 R2, R160, c[0x0][0x1d8], R2 ;  /* 0x00007600a0027a25 */ /* 0x000fc800078e0002 */
[-C--:B------:R-:W-:Y:S01]  /*03c0*/  @!P4 IADD3 R0, R0, -R19.reuse, RZ ;  /* 0x800000130000c210 */ /* 0x080fe20007ffe0ff */
[----:B------:R-:W-:Y:S01]  /*03d0*/  IMAD.IADD R9, R9, 0x1, R17 ;  /* 0x0000000109097824 */ /* 0x000fe200078e0211 */
[----:B------:R-:W-:Y:S01]  /*03e0*/  @!P4 IADD3 R153, R153, 0x1, RZ ;  /* 0x000000019999c810 */ /* 0x000fe20007ffe0ff */
[C---:B------:R-:W-:Y:S01]  /*03f0*/  IMAD R17, R159.reuse, c[0x0][0x1e8], RZ ;  /* 0x00007a009f117a24 */ /* 0x040fe200078e02ff */
        /* <DEDUP_REMOVED lines=44> */
[----:B------:R-:W-:Y:S01]  /*06c0*/  @P0 IMAD R0, R0, c[0x0][0x174], RZ ;  /* 0x00005d0000000a24 */ /* 0x000fe200078e02ff */
[----:B------:R-:W-:Y:S01]  /*06d0*/  IADD3 R138, R11, R5, RZ ;  /* 0x000000050b8a7210 */ /* 0x000fe20007ffe0ff */
[C---:B------:R-:W-:Y:S01]  /*06e0*/  IMAD.X R3, R15.reuse, 0x1, R8, P5 ;  /* 0x000000010f037824 */ /* 0x040fe200028e0608 */
[----:B------:R-:W-:Y:S01]  /*06f0*/  LEA R141, P5, R140, c[0x0][0x228], 0x1 ;  /* 0x00008a008c8d7a11 */ /* 0x000fe200078a08ff */
[----:B------:R-:W-:Y:S01]  /*0700*/  @P0 IMAD.MOV.U32 R125, RZ, RZ, 0x8 ;  /* 0x00000008ff7d0424 */ /* 0x000fe200078e00ff */
[----:B------:R-:W-:Y:S01]  /*0710*/  IADD3.X R138, R15, R138, RZ, P4, !PT ;  /* 0x0000008a0f8a7210 */ /* 0x000fe200027fe4ff */
[----:B------:R-:W-:Y:S01]  /*0720*/  @P0 IMAD R0, R0, c[0x0][0x16c], RZ ;  /* 0x00005b0000000a24 */ /* 0x000fe200078e02ff */
[----:B------:R-:W-:Y:S02]  /*0730*/  LEA.HI.X R140, R140, c[0x0][0x22c], R3, 0x1, P5 ;  /* 0x00008b008c8c7a11 */ /* 0x000fe400028f0c03 */
[----:B------:R-:W-:Y:S01]  /*0740*/  LEA R139, P6, R13, c[0x0][0x230], 0x1 ;  /* 0x00008c000d8b7a11 */ /* 0x000fe200078c08ff */
[----:B------:R-:W-:Y:S01]  /*0750*/  @P0 IMAD.WIDE R124, R0, R125, c[0x0][0x260] ;  /* 0x00009800007c0625 */ /* 0x000fe200078e027d */
[C---:B------:R-:W-:Y:S01]  /*0760*/  @P1 LEA R122, P4, R160.reuse, c[0x0][0x328], 0x2 ;  /* 0x0000ca00a07a1a11 */ /* 0x040fe200078810ff */
[----:B------:R-:W-:Y:S01]  /*0770*/  @!P0 CS2R R124, SRZ ;  /* 0x00000000007c8805 */ /* 0x000fe2000001ff00 */
[----:B------:R-:W-:-:S02]  /*0780*/  @P2 LEA R120, P5, R160, c[0x0][0x348], 0x2 ;  /* 0x0000d200a0782a11 */ /* 0x000fc400078a10ff */
[----:B------:R-:W-:Y:S02]  /*0790*/  LEA.HI.X R138, R13, c[0x0][0x234], R138, 0x1, P6 ;  /* 0x00008d000d8a7a11 */ /* 0x000fe400030f0c8a */
[C-C-:B------:R-:W-:Y:S02]  /*07a0*/  @P1 LEA.HI.X R123, R160.reuse, c[0x0][0x32c], R159.reuse, 0x2, P4 ;  /* 0x0000cb00a07b1a11 */ /* 0x140fe400020f149f */
[----:B------:R-:W-:Y:S01]  /*07b0*/  @P2 LEA.HI.X R121, R160, c[0x0][0x34c], R159, 0x2, P5 ;  /* 0x0000d300a0792a11 */ /* 0x000fe200028f149f */
        /* <DEDUP_REMOVED lines=9> */
.L_x_3520:
        /* <DEDUP_REMOVED lines=77> */
[----:B------:R-:W-:-:S02]  /*0d20*/  LEA.HI.SX32 R133, R18, R18, 0x1b ;  /* 0x0000001212857211 */ /* 0x000fc400078fdaff */
[C---:B0-----:R-:W-:Y:S02]  /*0d30*/  IADD3 R3, R18.reuse, 0x60, RZ ;  /* 0x0000006012037810 */ /* 0x041fe40007ffe0ff */
[C---:B------:R-:W-:Y:S02]  /*0d40*/  IADD3 R35, R18.reuse, 0x80, RZ ;  /* 0x0000008012237810 */ /* 0x040fe40007ffe0ff */
[C---:B------:R-:W-:Y:S02]  /*0d50*/  IADD3 R37, R18.reuse, 0xa0, RZ ;  /* 0x000000a012257810 */ /* 0x040fe40007ffe0ff */
[C---:B------:R-:W-:Y:S02]  /*0d60*/  IADD3 R39, R18.reuse, 0xc0, RZ ;  /* 0x000000c012277810 */ /* 0x040fe40007ffe0ff */
[-C--:B------:R-:W-:Y:S02]  /*0d70*/  LEA.HI.SX32 R23, R23, R18.reuse, 0x1b ;  /* 0x0000001217177211 */ /* 0x080fe400078fdaff */
[----:B------:R-:W-:Y:S01]  /*0d80*/  LEA.HI.SX32 R25, R25, R18, 0x1b ;  /* 0x0000001219197211 */ /* 0x000fe200078fdaff */
[----:B------:R-:W-:Y:S01]  /*0d90*/  IMAD.SHL.U32 R133, R133, 0x2, RZ ;  /* 0x0000000285857824 */ /* 0x000fe200078e00ff */
        /* <DEDUP_REMOVED lines=17> */
[C---:B------:R-:W-:Y:S02]  /*0eb0*/  IADD3 R53, R18.reuse, 0x1a0, RZ ;  /* 0x000001a012357810 */ /* 0x040fe40007ffe0ff */
[C---:B------:R-:W-:Y:S02]  /*0ec0*/  IADD3 R55, R18.reuse, 0x1c0, RZ ;  /* 0x000001c012377810 */ /* 0x040fe40007ffe0ff */
[-C--:B------:R-:W-:Y:S02]  /*0ed0*/  LEA.HI.SX32 R45, R45, R18.reuse, 0x1b ;  /* 0x000000122d2d7211 */ /* 0x080fe400078fdaff */
[-C--:B------:R-:W-:Y:S02]  /*0ee0*/  LEA.HI.SX32 R47, R47, R18.reuse, 0x1b ;  /* 0x000000122f2f7211 */ /* 0x080fe400078fdaff */
[----:B------:R-:W-:Y:S01]  /*0ef0*/  SHF.L.U32 R116, R37, 0x1, RZ ;  /* 0x0000000125747819 */ /* 0x000fe200000006ff */
[----:B------:R-:W-:Y:S01]  /*0f00*/  IMAD.SHL.U32 R113, R43, 0x2, RZ ;  /* 0x000000022b717824 */ /* 0x000fe200078e00ff */
[----:B------:R-:W-:Y:S01]  /*0f10*/  IADD3 R57, R18, 0x1e0, RZ ;  /* 0x000001e012397810 */ /* 0x000fe20007ffe0ff */
[----:B------:R-:W-:Y:S01]  /*0f20*/  IMAD R5, R148, 0x10, R5 ;  /* 0x0000001094057824 */ /* 0x000fe200078e0205 */
[----:B------:R-:W-:-:S02]  /*0f30*/  LEA.HI.SX32 R49, R49, R18, 0x1b ;  /* 0x0000001231317211 */ /* 0x000fc400078fdaff */
[-C--:B------:R-:W-:Y:S02]  /*0f40*/  LEA.HI.SX32 R51, R51, R18.reuse, 0x1b ;  /* 0x0000001233337211 */ /* 0x080fe400078fdaff */
[----:B------:R-:W-:Y:S01]  /*0f50*/  SHF.L.U32 R114, R41, 0x1, RZ ;  /* 0x0000000129727819 */ /* 0x000fe200000006ff */
[----:B------:R-:W-:Y:S01]  /*0f60*/  IMAD.SHL.U32 R111, R47, 0x2, RZ ;  /* 0x000000022f6f7824 */ /* 0x000fe200078e00ff */
[-C--:B------:R-:W-:Y:S02]  /*0f70*/  LEA.HI.SX32 R53, R53, R18.reuse, 0x1b ;  /* 0x0000001235357211 */ /* 0x080fe400078fdaff */
[-C--:B------:R-:W-:Y:S02]  /*0f80*/  LEA.HI.SX32 R55, R55, R18.reuse, 0x1b ;  /* 0x0000001237377211 */ /* 0x080fe400078fdaff */
[----:B------:R-:W-:Y:S01]  /*0f90*/  SHF.L.U32 R112, R45, 0x1, RZ ;  /* 0x000000012d707819 */ /* 0x000fe200000006ff */
[----:B------:R-:W-:Y:S01]  /*0fa0*/  IMAD.SHL.U32 R109, R51, 0x2, RZ ;  /* 0x00000002336d7824 */ /* 0x000fe200078e00ff */
[----:B------:R-:W-:-:S02]  /*0fb0*/  LEA.HI.SX32 R57, R57, R18, 0x1b ;  /* 0x0000001239397211 */ /* 0x000fc400078fdaff */
[----:B------:R-:W-:Y:S01]  /*0fc0*/  SHF.L.U32 R110, R49, 0x1, RZ ;  /* 0x00000001316e7819 */ /* 0x000fe200000006ff */
[----:B------:R-:W-:Y:S01]  /*0fd0*/  IMAD.SHL.U32 R107, R55, 0x2, RZ ;  /* 0x00000002376b7824 */ /* 0x000fe200078e00ff */
[----:B------:R-:W-:Y:S02]  /*0fe0*/  SHF.L.U32 R108, R53, 0x1, RZ ;  /* 0x00000001356c7819 */ /* 0x000fe400000006ff */
[----:B------:R-:W-:Y:S02]  /*0ff0*/  LEA.HI.SX32 R5, R5, R5, 0x1b ;  /* 0x0000000505057211 */ /* 0x000fe400078fdaff */
[----:B------:R-:W-:Y:S02]  /*1000*/  SHF.L.U32 R106, R57, 0x1, RZ ;  /* 0x00000001396a7819 */ /* 0x000fe400000006ff */
[----:B------:R-:W-:Y:S01]  /*1010*/  SHF.L.U32 R105, R5, 0x1, RZ ;  /* 0x0000000105697819 */ /* 0x000fe200000006ff */
[----:B------:R-:W-:Y:S01]  /*1020*/  IMAD.WIDE R126, R118, 0x2, R144 ;  /* 0x00000002767e7825 */ /* 0x000fe200078e0290 */
[----:B------:R-:W-:-:S02]  /*1030*/  P2R R40, PR, RZ, 0x1 ;  /* 0x00000001ff287803 */ /* 0x000fc40000000000 */
[-C--:B------:R-:W-:Y:S02]  /*1040*/  ISETP.GE.AND P1, PT, R118, R59.reuse, PT ;  /* 0x0000003b7600720c */ /* 0x080fe40003f26270 */
[-C--:B------:R-:W-:Y:S02]  /*1050*/  ISETP.GE.AND P3, PT, R20, R59.reuse, PT ;  /* 0x0000003b1400720c */ /* 0x080fe40003f66270 */
[-C--:B------:R-:W-:Y:S02]  /*1060*/  ISETP.GE.AND P4, PT, R24, R59.reuse, PT ;  /* 0x0000003b1800720c */ /* 0x080fe40003f86270 */
[----:B------:R-:W-:Y:S02]  /*1070*/  ISETP.GE.AND P5, PT, R22, R59, PT ;  /* 0x0000003b1600720c */ /* 0x000fe40003fa6270 */
[----:B------:R-:W-:Y:S02]  /*1080*/  PRMT R3, RZ, 0x7610, R3 ;  /* 0x00007610ff037816 */ /* 0x000fe40000000003 */
[----:B------:R-:W-:-:S02]  /*1090*/  PRMT R2, RZ, 0x7610, R2 ;  /* 0x00007610ff027816 */ /* 0x000fc40000000002 */
[----:B------:R-:W-:Y:S02]  /*10a0*/  P2R R20, PR, RZ, 0x4 ;  /* 0x00000004ff147803 */ /* 0x000fe40000000000 */
[----:B------:R-:W-:Y:S02]  /*10b0*/  P2R R22, PR, RZ, 0x8 ;  /* 0x00000008ff167803 */ /* 0x000fe40000000000 */
[----:B------:R-:W-:Y:S02]  /*10c0*/  P2R R38, PR, RZ, 0x10 ;  /* 0x00000010ff267803 */ /* 0x000fe40000000000 */
[----:B------:R-:W-:Y:S02]  /*10d0*/  P2R R36, PR, RZ, 0x20 ;  /* 0x00000020ff247803 */ /* 0x000fe40000000000 */
[----:B------:R-:W-:Y:S01]  /*10e0*/  P2R R24, PR, RZ, 0x40 ;  /* 0x00000040ff187803 */ /* 0x000fe20000000000 */
        /* <DEDUP_REMOVED lines=36> */
[----:B------:R-:W4:Y:S01]  /*1330*/  @!P0 LDG.E.U16 R6, [R126.64+0x180] ;  /* 0x000180047e068981 */ /* 0x000f22000c1e1500 */
[-C--:B------:R-:W-:Y:S02]  /*1340*/  ISETP.GE.AND P0, PT, R26, R59.reuse, PT ;  /* 0x0000003b1a00720c */ /* 0x080fe40003f06270 */
[----:B--2---:R-:W-:Y:S01]  /*1350*/  PRMT R10, RZ, 0x7610, R10 ;  /* 0x00007610ff0a7816 */ /* 0x004fe2000000000a */
[----:B------:R-:W2:Y:S01]  /*1360*/  @!P2 LDG.E.U16 R3, [R126.64+0x40] ;  /* 0x000040047e03a981 */ /* 0x000ea2000c1e1500 */
[----:B------:R-:W-:Y:S02]  /*1370*/  P2R R5, PR, RZ, 0x1 ;  /* 0x00000001ff057803 */ /* 0x000fe40000000000 */
[----:B------:R-:W-:Y:S01]  /*1380*/  PRMT R0, RZ, 0x7610, R0 ;  /* 0x00007610ff007816 */ /* 0x000fe20000000000 */
[----:B------:R-:W2:Y:S06]  /*1390*/  @!P3 LDG.E.U16 R2, [R126.64+0x80] ;  /* 0x000080047e02b981 */ /* 0x000eac000c1e1500 */
[----:B------:R-:W2:Y:S01]  /*13a0*/  @!P0 LDG.E.U16 R11, [R126.64+0x1c0] ;  /* 0x0001c0047e0b8981 */ /* 0x000ea2000c1e1500 */
[----:B------:R-:W-:-:S02]  /*13b0*/  ISETP.GE.AND P0, PT, R27, R59, PT ;  /* 0x0000003b1b00720c */ /* 0x000fc40003f06270 */
[----:B------:R-:W-:Y:S01]  /*13c0*/  PRMT R9, RZ, 0x7610, R9 ;  /* 0x00007610ff097816 */ /* 0x000fe20000000009 */
[----:B------:R-:W2:Y:S01]  /*13d0*/  @!P1 LDG.E.U16 R0, [R126.64] ;  /* 0x000000047e009981 */ /* 0x000ea2000c1e1500 */
[----:B------:R-:W-:Y:S02]  /*13e0*/  PRMT R7, RZ, 0x7610, R7 ;  /* 0x00007610ff077816 */ /* 0x000fe40000000007 */
[----:B------:R-:W-:Y:S02]  /*13f0*/  PRMT R4, RZ, 0x7610, R4 ;  /* 0x00007610ff047816 */ /* 0x000fe40000000004 */
[----:B------:R-:W-:Y:S01]  /*1400*/  P2R R8, PR, RZ, 0x1 ;  /* 0x00000001ff087803 */ /* 0x000fe20000000000 */
[----:B------:R-:W4:Y:S01]  /*1410*/  @!P4 LDG.E.U16 R9, [R126.64+0x140] ;  /* 0x000140047e09c981 */ /* 0x000f22000c1e1500 */
[----:B------:R-:W-:-:S03]  /*1420*/  ISETP.GE.AND P1, PT, R29, R59, PT ;  /* 0x0000003b1d00720c */ /* 0x000fc60003f26270 */
[----:B------:R-:W4:Y:S01]  /*1430*/  @!P0 LDG.E.U16 R10, [R126.64+0x200] ;  /* 0x000200047e0a8981 */ /* 0x000f22000c1e1500 */
[-C--:B------:R-:W-:Y:S02]  /*1440*/  ISETP.GE.AND P0, PT, R28, R59.reuse, PT ;  /* 0x0000003b1c00720c */ /* 0x080fe40003f06270 */
[-C--:B------:R-:W-:Y:S01]  /*1450*/  ISETP.GE.AND P2, PT, R30, R59.reuse, PT ;  /* 0x0000003b1e00720c */ /* 0x080fe20003f46270 */
[----:B------:R-:W4:Y:S01]  /*1460*/  @!P5 LDG.E.U16 R7, [R126.64+0xc0] ;  /* 0x0000c0047e07d981 */ /* 0x000f22000c1e1500 */
[-C--:B------:R-:W-:Y:S02]  /*1470*/  ISETP.GE.AND P3, PT, R31, R59.reuse, PT ;  /* 0x0000003b1f00720c */ /* 0x080fe40003f66270 */
[-C--:B------:R-:W-:Y:S01]  /*1480*/  ISETP.GE.AND P4, PT, R32, R59.reuse, PT ;  /* 0x0000003b2000720c */ /* 0x080fe20003f86270 */
[----:B------:R-:W4:Y:S01]  /*1490*/  @!P6 LDG.E.U16 R4, [R126.64+0x100] ;  /* 0x000100047e04e981 */ /* 0x000f22000c1e1500 */
[-C--:B------:R-:W-:Y:S02]  /*14a0*/  ISETP.GE.AND P5, PT, R33, R59.reuse, PT ;  /* 0x0000003b2100720c */ /* 0x080fe40003fa6270 */
[----:B------:R-:W-:-:S02]  /*14b0*/  ISETP.GE.AND P6, PT, R34, R59, PT ;  /* 0x0000003b2200720c */ /* 0x000fc40003fc6270 */
[----:B------:R-:W-:Y:S02]  /*14c0*/  PRMT R13, RZ, 0x7610, R13 ;  /* 0x00007610ff0d7816 */ /* 0x000fe4000000000d */
[----:B---3--:R-:W-:Y:S02]  /*14d0*/  PRMT R12, RZ, 0x7610, R12 ;  /* 0x00007610ff0c7816 */ /* 0x008fe4000000000c */
        /* <DEDUP_REMOVED lines=38> */
[----:B------:R-:W-:Y:S04]  /*1740*/  STS.U16 [R132+0x40], R3 ;  /* 0x0000400384007388 */ /* 0x000fe80000000400 */
[----:B------:R-:W-:Y:S04]  /*1750*/  STS.U16 [R129+0x80], R2 ;  /* 0x0000800281007388 */ /* 0x000fe80000000400 */
[----:B----4-:R-:W-:Y:S04]  /*1760*/  STS.U16 [R128+0xc0], R7 ;  /* 0x0000c00780007388 */ /* 0x010fe80000000400 */
[----:B------:R-:W-:Y:S04]  /*1770*/  STS.U16 [R117+0x100], R4 ;  /* 0x0001000475007388 */ /* 0x000fe80000000400 */
[----:B------:R0:W-:Y:S04]  /*1780*/  STS.U16 [R116+0x140], R9 ;  /* 0x0001400974007388 */ /* 0x0001e80000000400 */
[----:B------:R-:W-:Y:S04]  /*1790*/  STS.U16 [R115+0x180], R6 ;  /* 0x0001800673007388 */ /* 0x000fe80000000400 */
        /* <DEDUP_REMOVED lines=11> */
[----:B------:R-:W2:Y:S04]  /*1850*/  LDS.U16 R10, [R105+0x2] ;  /* 0x00000200690a7984 */ /* 0x000ea80000000400 */
[----:B------:R-:W-:Y:S04]  /*1860*/  LDS.U16 R11, [R105+0x4] ;  /* 0x00000400690b7984 */ /* 0x000fe80000000400 */
[----:B------:R-:W3:Y:S04]  /*1870*/  LDS.U16 R12, [R105+0x6] ;  /* 0x00000600690c7984 */ /* 0x000ee80000000400 */
[----:B------:R-:W-:Y:S04]  /*1880*/  LDS.U16 R13, [R105+0x8] ;  /* 0x00000800690d7984 */ /* 0x000fe80000000400 */
[----:B------:R-:W2:Y:S04]  /*1890*/  LDS.U16 R14, [R105+0xa] ;  /* 0x00000a00690e7984 */ /* 0x000ea80000000400 */
[----:B------:R-:W-:Y:S04]  /*18a0*/  LDS.U16 R15, [R105+0xc] ;  /* 0x00000c00690f7984 */ /* 0x000fe80000000400 */
        /* <DEDUP_REMOVED lines=13> */
[----:B------:R-:W-:-:S03]  /*1980*/  ISETP.NE.AND P0, PT, R21, RZ, PT ;  /* 0x000000ff1500720c */ /* 0x000fc60003f05270 */
[----:B------:R0:W4:Y:S04]  /*1990*/  @!P1 LDG.E.U16 R30, [R8.64+0x280] ;  /* 0x00028004081e9981 */ /* 0x000128000c1e1500 */
[----:B------:R0:W4:Y:S04]  /*19a0*/  @!P2 LDG.E.U16 R29, [R8.64+0x2c0] ;  /* 0x0002c004081da981 */ /* 0x000128000c1e1500 */
[----:B------:R0:W4:Y:S04]  /*19b0*/  @!P3 LDG.E.U16 R32, [R8.64+0x300] ;  /* 0x000300040820b981 */ /* 0x000128000c1e1500 */
[----:B------:R0:W4:Y:S01]  /*19c0*/  @!P0 LDG.E.U16 R19, [R8.64+0x40] ;  /* 0x0000400408138981 */ /* 0x000122000c1e1500 */
[----:B------:R-:W-:-:S02]  /*19d0*/  ISETP.NE.AND P0, PT, R22, RZ, PT ;  /* 0x000000ff1600720c */ /* 0x000fc40003f05270 */
[----:B------:R-:W-:Y:S01]  /*19e0*/  PRMT R22, RZ, 0x7610, R22 ;  /* 0x00007610ff167816 */ /* 0x000fe20000000016 */
[----:B------:R0:W4:Y:S01]  /*19f0*/  @!P4 LDG.E.U16 R31, [R8.64+0x340] ;  /* 0x00034004081fc981 */ /* 0x000122000c1e1500 */
[----:B------:R-:W-:-:S03]  /*1a00*/  PRMT R21, RZ, 0x7610, R21 ;  /* 0x00007610ff157816 */ /* 0x000fc60000000015 */
[----:B------:R0:W4:Y:S04]  /*1a10*/  @!P5 LDG.E.U16 R34, [R8.64+0x380] ;  /* 0x000380040822d981 */ /* 0x000128000c1e1500 */
[----:B------:R0:W4:Y:S04]  /*1a20*/  @!P6 LDG.E.U16 R33, [R8.64+0x3c0] ;  /* 0x0003c0040821e981 */ /* 0x000128000c1e1500 */
[----:B------:R0:W4:Y:S01]  /*1a30*/  @!P0 LDG.E.U16 R22, [R8.64+0x80] ;  /* 0x0000800408168981 */ /* 0x000122000c1e1500 */
[----:B------:R-:W-:-:S13]  /*1a40*/  ISETP.NE.AND P0, PT, R23, RZ, PT ;  /* 0x000000ff1700720c */ /* 0x000fda0003f05270 */
[----:B------:R0:W4:Y:S01]  /*1a50*/  @!P0 LDG.E.U16 R21, [R8.64+0xc0] ;  /* 0x0000c00408158981 */ /* 0x000122000c1e1500 */
[----:B------:R-:W-:Y:S02]  /*1a60*/  ISETP.NE.AND P0, PT, R24, RZ, PT ;  /* 0x000000ff1800720c */ /* 0x000fe40003f05270 */
[----:B------:R-:W-:Y:S02]  /*1a70*/  PRMT R24, RZ, 0x7610, R24 ;  /* 0x00007610ff187816 */ /* 0x000fe40000000018 */
[----:B------:R-:W-:-:S09]  /*1a80*/  PRMT R23, RZ, 0x7610, R23 ;  /* 0x00007610ff177816 */ /* 0x000fd20000000017 */
        /* <DEDUP_REMOVED lines=14> */
[----:B------:R0:W4:Y:S02]  /*1b70*/  @!P0 LDG.E.U16 R27, [R8.64+0x240] ;  /* 0x00024004081b8981 */ /* 0x000124000c1e1500 */
[----:B0-----:R-:W-:Y:S02]  /*1b80*/  HADD2.F32 R8, -RZ, R104.H0_H0 ;  /* 0x20000068ff087230 */ /* 0x001fe40000004100 */
[----:B------:R-:W-:Y:S02]  /*1b90*/  HADD2.F32 R9, -RZ, R103.H0_H0 ;  /* 0x20000067ff097230 */ /* 0x000fe40000004100 */
[----:B--2---:R-:W-:Y:S02]  /*1ba0*/  HADD2.F32 R10, -RZ, R10.H0_H0 ;  /* 0x2000000aff0a7230 */ /* 0x004fe40000004100 */
[----:B---3--:R-:W-:Y:S02]  /*1bb0*/  HADD2.F32 R12, -RZ, R12.H0_H0 ;  /* 0x2000000cff0c7230 */ /* 0x008fe40000004100 */
[----:B------:R-:W-:Y:S01]  /*1bc0*/  HADD2.F32 R14, -RZ, R14.H0_H0 ;  /* 0x2000000eff0e7230 */ /* 0x000fe20000004100 */
[----:B-----5:R-:W-:-:S02]  /*1bd0*/  FADD.FTZ R80, R10, R157 ;  /* 0x0000009d0a507221 */ /* 0x020fc40000010000 */
[--C-:B------:R-:W-:Y:S02]  /*1be0*/  FADD.FTZ R78, R12, R157.reuse ;  /* 0x0000009d0c4e7221 */ /* 0x100fe40000010000 */
[----:B------:R-:W-:Y:S01]  /*1bf0*/  FADD.FTZ R76, R14, R157 ;  /* 0x0000009d0e4c7221 */ /* 0x000fe20000010000 */
[----:B------:R-:W-:Y:S01]  /*1c00*/  BSSY B0, `(.L_x_3435) ;  /* 0x000006e000007945 */ /* 0x000fe20003800000 */
[----:B------:R-:W-:Y:S01]  /*1c10*/  FSETP.GTU.FTZ.AND P3, PT, R80, 20, PT ;  /* 0x41a000005000780b */ /* 0x000fe20003f7c000 */
[----:B------:R-:W-:Y:S01]  /*1c20*/  HADD2.F32 R16, -RZ, R16.H0_H0 ;  /* 0x20000010ff107230 */ /* 0x000fe20000004100 */
[----:B------:R-:W-:Y:S02]  /*1c30*/  FSETP.GTU.FTZ.AND P1, PT, R78, 20, PT ;  /* 0x41a000004e00780b */ /* 0x000fe40003f3c000 */
[----:B------:R-:W-:Y:S01]  /*1c40*/  FSETP.GTU.FTZ.AND P6, PT, R76, 20, PT ;  /* 0x41a000004c00780b */ /* 0x000fe20003fdc000 */
[----:B----4-:R-:W-:Y:S04]  /*1c50*/  STS.U16 [R133], R20 ;  /* 0x0000001485007388 */ /* 0x010fe80000000400 */
        /* <DEDUP_REMOVED lines=21> */
[----:B------:R-:W4:Y:S04]  /*1db0*/  LDS.U16 R83, [R105+0xa] ;  /* 0x00000a0069537984 */ /* 0x000f280000000400 */
[----:B------:R-:W4:Y:S04]  /*1dc0*/  LDS.U16 R82, [R105+0xc] ;  /* 0x00000c0069527984 */ /* 0x000f280000000400 */
[----:B------:R-:W4:Y:S01]  /*1dd0*/  LDS.U16 R81, [R105+0xe] ;  /* 0x00000e0069517984 */ /* 0x000f220000000400 */
[----:B0-----:R-:W-:-:S02]  /*1de0*/  HADD2.F32 R19, -RZ, R102.H0_H0 ;  /* 0x20000066ff137230 */ /* 0x001fc40000004100 */
[----:B------:R-:W-:Y:S01]  /*1df0*/  HADD2.F32 R20, -RZ, R101.H0_H0 ;  /* 0x20000065ff147230 */ /* 0x000fe20000004100 */
[----:B------:R-:W0:Y:S04]  /*1e00*/  LDS.U16 R74, [R105+0x10] ;  /* 0x00001000694a7984 */ /* 0x000e280000000400 */
[----:B------:R-:W0:Y:S01]  /*1e10*/  LDS.U16 R71, [R105+0x12] ;  /* 0x0000120069477984 */ /* 0x000e220000000400 */
[----:B-1----:R-:W-:-:S03]  /*1e20*/  HADD2.F32 R88, -RZ, R88.H0_H0 ;  /* 0x20000058ff587230 */ /* 0x002fc60000004100 */
[----:B------:R1:W0:Y:S01]  /*1e30*/  LDS.U16 R70, [R105+0x14] ;  /* 0x0000140069467984 */ /* 0x0002220000000400 */
[----:B--2---:R-:W-:Y:S01]  /*1e40*/  HADD2.F32 R87, -RZ, R87.H0_H0 ;  /* 0x20000057ff577230 */ /* 0x004fe20000004100 */
[----:B------:R-:W-:Y:S02]  /*1e50*/  FFMA.FTZ R8, R88, R8, R149 ;  /* 0x0000000858087223 */ /* 0x000fe40000010095 */
[----:B------:R1:W2:Y:S01]  /*1e60*/  LDS.U16 R63, [R105+0x16] ;  /* 0x00001600693f7984 */ /* 0x0002a20000000400 */
[----:B---3--:R-:W-:Y:S01]  /*1e70*/  HADD2.F32 R86, -RZ, R86.H0_H0 ;  /* 0x20000056ff567230 */ /* 0x008fe20000004100 */
[----:B------:R-:W-:Y:S02]  /*1e80*/  FFMA.FTZ R9, R87, R9, R8 ;  /* 0x0000000957097223 */ /* 0x000fe40000010008 */
[----:B------:R1:W3:Y:S01]  /*1e90*/  LDS.U16 R62, [R105+0x18] ;  /* 0x00001800693e7984 */ /* 0x0002e20000000400 */
[----:B----4-:R-:W-:Y:S01]  /*1ea0*/  HADD2.F32 R85, -RZ, R85.H0_H0 ;  /* 0x20000055ff557230 */ /* 0x010fe20000004100 */
[----:B------:R-:W-:Y:S01]  /*1eb0*/  FFMA.FTZ R8, R86, R19, R9 ;  /* 0x0000001356087223 */ /* 0x000fe20000010009 */
[----:B------:R-:W-:Y:S01]  /*1ec0*/  HADD2.F32 R19, -RZ, R100.H0_H0 ;  /* 0x20000064ff137230 */ /* 0x000fe20000004100 */
[----:B------:R1:W4:Y:S01]  /*1ed0*/  LDS.U16 R59, [R105+0x1a] ;  /* 0x00001a00693b7984 */ /* 0x0003220000000400 */
[----:B------:R-:W-:Y:S01]  /*1ee0*/  HADD2.F32 R84, -RZ, R84.H0_H0 ;  /* 0x20000054ff547230 */ /* 0x000fe20000004100 */
[----:B------:R-:W-:Y:S01]  /*1ef0*/  FFMA.FTZ R9, R85, R20, R8 ;  /* 0x0000001455097223 */ /* 0x000fe20000010008 */
[----:B------:R-:W-:Y:S01]  /*1f00*/  HADD2.F32 R20, -RZ, R99.H0_H0 ;  /* 0x20000063ff147230 */ /* 0x000fe20000004100 */
[----:B------:R1:W1:Y:S01]  /*1f10*/  LDS.U16 R58, [R105+0x1c] ;  /* 0x00001c00693a7984 */ /* 0x0002620000000400 */
[----:B------:R-:W-:Y:S01]  /*1f20*/  HADD2.F32 R83, -RZ, R83.H0_H0 ;  /* 0x20000053ff537230 */ /* 0x000fe20000004100 */
[----:B------:R-:W-:-:S02]  /*1f30*/  FFMA.FTZ R8, R84, R19, R9 ;  /* 0x0000001354087223 */ /* 0x000fc40000010009 */
[----:B------:R0:W1:Y:S01]  /*1f40*/  LDS.U16 R55, [R105+0x1e] ;  /* 0x00001e0069377984 */ /* 0x0000620000000400 */
[----:B------:R-:W-:Y:S01]  /*1f50*/  HADD2.F32 R82, -RZ, R82.H0_H0 ;  /* 0x20000052ff527230 */ /* 0x000fe20000004100 */
[----:B------:R-:W-:Y:S01]  /*1f60*/  FFMA.FTZ R9, R83, R20, R8 ;  /* 0x0000001453097223 */ /* 0x000fe20000010008 */
[----:B------:R-:W-:Y:S02]  /*1f70*/  HADD2.F32 R8, -RZ, R98.H0_H0 ;  /* 0x20000062ff087230 */ /* 0x000fe40000004100 */
[----:B------:R-:W-:Y:S02]  /*1f80*/  HADD2.F32 R19, -RZ, R97.H0_H0 ;  /* 0x20000061ff137230 */ /* 0x000fe40000004100 */
[----:B------:R-:W-:Y:S01]  /*1f90*/  HADD2.F32 R81, -RZ, R81.H0_H0 ;  /* 0x20000051ff517230 */ /* 0x000fe20000004100 */
[----:B------:R-:W-:-:S04]  /*1fa0*/  FFMA.FTZ R8, R82, R8, R9 ;  /* 0x0000000852087223 */ /* 0x000fc80000010009 */
[----:B------:R-:W-:Y:S01]  /*1fb0*/  FFMA.FTZ R19, R81, R19, R8 ;  /* 0x0000001351137223 */ /* 0x000fe20000010008 */
[----:B------:R-:W-:Y:S01]  /*1fc0*/  HADD2.F32 R8, -RZ, R7.H0_H0 ;  /* 0x20000007ff087230 */ /* 0x000fe20000004100 */
[----:B------:R-:W-:-:S04]  /*1fd0*/  IMAD.MOV.U32 R20, RZ, RZ, c[0x0][0x16c] ;  /* 0x00005b00ff147624 */ /* 0x000fc800078e00ff */
[----:B------:R-:W-:Y:S01]  /*1fe0*/  FADD.FTZ R79, R8, R157 ;  /* 0x0000009d084f7221 */ /* 0x000fe20000010000 */
[----:B------:R-:W-:-:S04]  /*1ff0*/  ISETP.GE.AND P5, PT, R20, 0x1, PT ;  /* 0x000000011400780c */ /* 0x000fc80003fa6270 */
[----:B------:R-:W-:Y:S01]  /*2000*/  FSETP.GTU.FTZ.AND P4, PT, R79, 20, PT ;  /* 0x41a000004f00780b */ /* 0x000fe20003f9c000 */
[----:B------:R-:W-:Y:S02]  /*2010*/  HADD2.F32 R20, -RZ, R11.H0_H0 ;  /* 0x2000000bff147230 */ /* 0x000fe40000004100 */
[----:B------:R-:W-:Y:S02]  /*2020*/  HADD2.F32 R22, -RZ, R13.H0_H0 ;  /* 0x2000000dff167230 */ /* 0x000fe40000004100 */
[----:B------:R-:W-:Y:S01]  /*2030*/  HADD2.F32 R9, -RZ, R96.H0_H0 ;  /* 0x20000060ff097230 */ /* 0x000fe20000004100 */
[--C-:B------:R-:W-:Y:S01]  /*2040*/  FADD.FTZ R77, R20, R157.reuse ;  /* 0x0000009d144d7221 */ /* 0x100fe20000010000 */
[----:B------:R-:W-:Y:S01]  /*2050*/  HADD2.F32 R24, -RZ, R15.H0_H0 ;  /* 0x2000000fff187230 */ /* 0x000fe20000004100 */
[----:B------:R-:W-:Y:S01]  /*2060*/  FADD.FTZ R75, R22, R157 ;  /* 0x0000009d164b7221 */ /* 0x000fe20000010000 */
[----:B0-----:R-:W-:Y:S02]  /*2070*/  HADD2.F32 R74, -RZ, R74.H0_H0 ;  /* 0x2000004aff4a7230 */ /* 0x001fe40000004100 */
[----:B------:R-:W-:Y:S01]  /*2080*/  FSETP.GTU.FTZ.AND P2, PT, R77, 20, PT ;  /* 0x41a000004d00780b */ /* 0x000fe20003f5c000 */
[----:B------:R-:W-:Y:S01]  /*2090*/  HADD2.F32 R11, -RZ, R95.H0_H0 ;  /* 0x2000005fff0b7230 */ /* 0x000fe20000004100 */
[----:B------:R-:W-:Y:S01]  /*20a0*/  FSETP.GTU.FTZ.AND P0, PT, R75, 20, PT ;  /* 0x41a000004b00780b */ /* 0x000fe20003f1c000 */
[----:B------:R-:W-:Y:S01]  /*20b0*/  FFMA.FTZ R10, R74, R9, R19 ;  /* 0x000000094a0a7223 */ /* 0x000fe20000010013 */
[----:B------:R-:W-:Y:S01]  /*20c0*/  HADD2.F32 R71, -RZ, R71.H0_H0 ;  /* 0x20000047ff477230 */ /* 0x000fe20000004100 */
[----:B------:R-:W-:Y:S01]  /*20d0*/  FADD.FTZ R73, R24, R157 ;  /* 0x0000009d18497221 */ /* 0x000fe20000010000 */
[----:B------:R-:W-:Y:S05]  /*20e0*/  @P4 BRA `(.L_x_3436) ;  /* 0x000001f000004947 */ /* 0x000fea0003800000 */
        /* <DEDUP_REMOVED lines=31> */
.L_x_3436:
[----:B-1234-:R-:W-:Y:S05]  /*22e0*/  BSYNC B0 ;  /* 0x0000000000007941 */ /* 0x01efea0003800000 */
.L_x_3435:
        /* <DEDUP_REMOVED lines=39> */
.L_x_3438:
[----:B------:R-:W-:Y:S05]  /*2560*/  BSYNC B0 ;  /* 0x0000000000007941 */ /* 0x000fea0003800000 */
.L_x_3437:
        /* <DEDUP_REMOVED lines=39> */
.L_x_3440:
[----:B------:R-:W-:Y:S05]  /*27e0*/  BSYNC B0 ;  /* 0x0000000000007941 */ /* 0x000fea0003800000 */
.L_x_3439:
        /* <DEDUP_REMOVED lines=39> */
.L_x_3442:
[----:B------:R-:W-:Y:S05]  /*2a60*/  BSYNC B0 ;  /* 0x0000000000007941 */ /* 0x000fea0003800000 */
.L_x_3441:
        /* <DEDUP_REMOVED lines=39> */
.L_x_3444:
[----:B------:R-:W-:Y:S05]  /*2ce0*/  BSYNC B0 ;  /* 0x0000000000007941 */ /* 0x000fea0003800000 */
.L_x_3443:
        /* <DEDUP_REMOVED lines=39> */
.L_x_3446:
[----:B------:R-:W-:Y:S05]  /*2f60*/  BSYNC B0 ;  /* 0x0000000000007941 */ /* 0x000fea0003800000 */
.L_x_3445:
        /* <DEDUP_REMOVED lines=38> */
.L_x_3448:
[----:B------:R-:W-:Y:S05]  /*31d0*/  BSYNC B0 ;  /* 0x0000000000007941 */ /* 0x000fea0003800000 */
.L_x_3447:
[----:B------:R-:W-:Y:S01]  /*31e0*/  HADD2.F32 R54, -RZ, R3.H0_H0 ;  /* 0x20000003ff367230 */ /* 0x000fe20000004100 */
[----:B------:R-:W-:Y:S01]  /*31f0*/  BSSY B0, `(.L_x_3449) ;  /* 0x0000025000007945 */ /* 0x000fe20003800000 */
[----:B------:R-:W-:Y:S01]  /*3200*/  HFMA2.MMA R56, -RZ, RZ, 0, 0 ;  /* 0x00000000ff387435 */ /* 0x000fe200000001ff */
[----:B------:R-:W-:Y:S01]  /*3210*/  FSETP.GTU.FTZ.AND P4, PT, R57, 20, PT ;  /* 0x41a000003900780b */ /* 0x000fe20003f9c000 */
[----:B------:R-:W-:Y:S02]  /*3220*/  FFMA.FTZ R149, R55, R149, R10 ;  /* 0x0000009537957223 */ /* 0x000fe4000001000a */
        /* <DEDUP_REMOVED lines=33> */
.L_x_3450:
[----:B------:R-:W-:Y:S05]  /*3440*/  BSYNC B0 ;  /* 0x0000000000007941 */ /* 0x000fea0003800000 */
.L_x_3449:
        /* <DEDUP_REMOVED lines=38> */
.L_x_3452:
[----:B------:R-:W-:Y:S05]  /*36b0*/  BSYNC B0 ;  /* 0x0000000000007941 */ /* 0x000fea0003800000 */
.L_x_3451:
        /* <DEDUP_REMOVED lines=39> */
.L_x_3454:
[----:B------:R-:W-:Y:S05]  /*3930*/  BSYNC B0 ;  /* 0x0000000000007941 */ /* 0x000fea0003800000 */
.L_x_3453:
        /* <DEDUP_REMOVED lines=37> */
.L_x_3456:
[----:B------:R-:W-:Y:S05]  /*3b90*/  BSYNC B0 ;  /* 0x0000000000007941 */ /* 0x000fea0003800000 */
.L_x_3455:
        /* <DEDUP_REMOVED lines=33> */
.L_x_3458:
[----:B------:R-:W-:Y:S05]  /*3db0*/  BSYNC B0 ;  /* 0x0000000000007941 */ /* 0x000fea0003800000 */
.L_x_3457:
        /* <DEDUP_REMOVED lines=33> */
.L_x_3460:
[----:B------:R-:W-:Y:S05]  /*3fd0*/  BSYNC B0 ;  /* 0x0000000000007941 */ /* 0x000fea0003800000 */
.L_x_3459:
        /* <DEDUP_REMOVED lines=33> */
.L_x_3462:
[----:B------:R-:W-:Y:S05]  /*41f0*/  BSYNC B0 ;  /* 0x0000000000007941 */ /* 0x000fea0003800000 */
.L_x_3461:
        /* <DEDUP_REMOVED lines=33> */
.L_x_3464:
[----:B------:R-:W-:Y:S05]  /*4410*/  BSYNC B0 ;  /* 0x0000000000007941 */ /* 0x000fea0003800000 */
.L_x_3463:
        /* <DEDUP_REMOVED lines=33> */
.L_x_3466:
[----:B------:R-:W-:Y:S05]  /*4630*/  BSYNC B0 ;  /* 0x0000000000007941 */ /* 0x000fea0003800000 */
.L_x_3465:
[----:B------:R-:W-:Y:S01]  /*4640*/  BAR.SYNC.DEFER_BLOCKING 0x0 ;  /* 0x0000000000007b1d */ /* 0x000fe20000010000 */
[----:B------:R-:W-:Y:S01]  /*4650*/  HFMA2.MMA R37, -RZ, RZ, 0, 0 ;  /* 0x00000000ff257435 */ /* 0x000fe200000001ff */
        /* <DEDUP_REMOVED lines=18> */
[----:B------:R-:W-:Y:S01]  /*4780*/  IMAD.MOV.U32 R20, RZ, RZ, RZ ;  /* 0x000000ffff147224 */ /* 0x000fe200078e00ff */
[----:B------:R-:W-:Y:S01]  /*4790*/  MOV R56, RZ ;  /* 0x000000ff00387202 */ /* 0x000fe20000000f00 */
[----:B------:R-:W-:Y:S01]  /*47a0*/  IMAD.MOV.U32 R18, RZ, RZ, RZ ;  /* 0x000000ffff127224 */ /* 0x000fe200078e00ff */
[C---:B------:R-:W-:Y:S01]  /*47b0*/  LEA.HI R0, R19.reuse, R19, RZ, 0x1 ;  /* 0x0000001313007211 */ /* 0x040fe200078f08ff */
[----:B------:R-:W-:Y:S01]  /*47c0*/  CS2R R52, SRZ ;  /* 0x0000000000347805 */ /* 0x000fe2000001ff00 */
[----:B------:R-:W-:Y:S01]  /*47d0*/  MOV R17, RZ ;  /* 0x000000ff00117202 */ /* 0x000fe20000000f00 */
[----:B------:R-:W-:Y:S01]  /*47e0*/  CS2R R50, SRZ ;  /* 0x0000000000327805 */ /* 0x000fe2000001ff00 */
[----:B------:R-:W-:Y:S01]  /*47f0*/  LOP3.LUT R0, R0, 0xfffffe, RZ, 0xc0, !PT ;  /* 0x00fffffe00007812 */ /* 0x000fe200078ec0ff */
[----:B------:R-:W-:Y:S01]  /*4800*/  CS2R R46, SRZ ;  /* 0x00000000002e7805 */ /* 0x000fe2000001ff00 */
[----:B------:R-:W-:Y:S01]  /*4810*/  MOV R48, RZ ;  /* 0x000000ff00307202 */ /* 0x000fe20000000f00 */
[----:B------:R-:W-:Y:S01]  /*4820*/  IMAD.MOV.U32 R45, RZ, RZ, RZ ;  /* 0x000000ffff2d7224 */ /* 0x000fe200078e00ff */
[----:B------:R-:W-:Y:S01]  /*4830*/  IADD3 R19, R19, -R0, RZ ;  /* 0x8000000013137210 */ /* 0x000fe20007ffe0ff */
[----:B------:R-:W-:Y:S01]  /*4840*/  CS2R R42, SRZ ;  /* 0x00000000002a7805 */ /* 0x000fe2000001ff00 */
[----:B------:R-:W-:Y:S01]  /*4850*/  CS2R R40, SRZ ;  /* 0x0000000000287805 */ /* 0x000fe2000001ff00 */
[----:B------:R-:W-:Y:S01]  /*4860*/  CS2R R38, SRZ ;  /* 0x0000000000267805 */ /* 0x000fe2000001ff00 */
[----:B------:R-:W-:-:S02]  /*4870*/  MOV R37, RZ ;  /* 0x000000ff00257202 */ /* 0x000fc40000000f00 */
.L_x_3515:
        /* <DEDUP_REMOVED lines=10> */
[----:B------:R-:W-:-:S02]  /*4920*/  LOP3.LUT R166, R118, 0x60, RZ, 0xfc, !PT ;  /* 0x0000006076a67812 */ /* 0x000fc400078efcff */
[----:B------:R-:W-:Y:S02]  /*4930*/  IADD3 R3, R3, R5, RZ ;  /* 0x0000000503037210 */ /* 0x000fe40007ffe0ff */
[----:B------:R-:W-:Y:S02]  /*4940*/  LEA R6, P0, R2, R141, 0x1 ;  /* 0x0000008d02067211 */ /* 0x000fe400078008ff */
[----:B------:R-:W-:Y:S02]  /*4950*/  PRMT R0, RZ, 0x7610, R0 ;  /* 0x00007610ff007816 */ /* 0x000fe40000000000 */
[----:B------:R-:W-:Y:S02]  /*4960*/  LOP3.LUT R168, R118, 0x80, RZ, 0xfc, !PT ;  /* 0x0000008076a87812 */ /* 0x000fe400078efcff */
[----:B------:R-:W-:Y:S02]  /*4970*/  LEA.HI.X R7, R2, R140, R3, 0x1, P0 ;  /* 0x0000008c02077211 */ /* 0x000fe400000f0c03 */
[----:B------:R-:W-:-:S02]  /*4980*/  PRMT R9, RZ, 0x7610, R9 ;  /* 0x00007610ff097816 */ /* 0x000fc40000000009 */
[C---:B------:R-:W-:Y:S01]  /*4990*/  LOP3.LUT R170, R118.reuse, 0xa0, RZ, 0xfc, !PT ;  /* 0x000000a076aa7812 */ /* 0x040fe200078efcff */
[----:B------:R0:W2:Y:S01]  /*49a0*/  @!P2 LDG.E.U16 R0, [R6.64] ;  /* 0x000000040600a981 */ /* 0x0000a2000c1e1500 */
[----:B------:R-:W-:Y:S02]  /*49b0*/  LOP3.LUT R172, R118, 0xc0, RZ, 0xfc, !PT ;  /* 0x000000c076ac7812 */ /* 0x000fe400078efcff */
[-C--:B------:R-:W-:Y:S01]  /*49c0*/  ISETP.GE.AND P0, PT, R164, R167.reuse, PT ;  /* 0x000000a7a400720c */ /* 0x080fe20003f06270 */
[----:B------:R0:W3:Y:S01]  /*49d0*/  @!P1 LDG.E.U16 R9, [R6.64+0x40] ;  /* 0x0000400406099981 */ /* 0x0000e2000c1e1500 */
[----:B------:R-:W-:Y:S02]  /*49e0*/  LOP3.LUT R174, R118, 0xe0, RZ, 0xfc, !PT ;  /* 0x000000e076ae7812 */ /* 0x000fe400078efcff */
[----:B------:R-:W-:Y:S02]  /*49f0*/  ISETP.GE.AND P4, PT, R166, R167, PT ;  /* 0x000000a7a600720c */ /* 0x000fe40003f86270 */
        /* <DEDUP_REMOVED lines=61> */
[----:B------:R-:W-:Y:S02]  /*4dd0*/  LEA R2, P2, R4, R139, 0x1 ;  /* 0x0000008b04027211 */ /* 0x000fe400078408ff */
[----:B------:R-:W-:Y:S01]  /*4de0*/  IADD3 R3, R5, R165, RZ ;  /* 0x000000a505037210 */ /* 0x000fe20007ffe0ff */
[----:B------:R0:W4:Y:S01]  /*4df0*/  LDG.E R15, [R6.64] ;  /* 0x00000004060f7981 */ /* 0x000122000c1e1900 */
[-C--:B------:R-:W-:Y:S02]  /*4e00*/  ISETP.GE.AND P1, PT, R162, R167.reuse, PT ;  /* 0x000000a7a200720c */ /* 0x080fe40003f26270 */
        /* <DEDUP_REMOVED lines=82> */
[C---:B------:R-:W-:Y:S02]  /*5330*/  IADD3 R115, R0.reuse, 0x100, RZ ;  /* 0x0000010000737810 */ /* 0x040fe40007ffe0ff */
[CC--:B------:R-:W-:Y:S02]  /*5340*/  LEA.HI.SX32 R4, R0.reuse, R0.reuse, 0x1b ;  /* 0x0000000000047211 */ /* 0x0c0fe400078fdaff */
        /* <DEDUP_REMOVED lines=12> */
[-C--:B------:R-:W-:Y:S02]  /*5410*/  LEA.HI.SX32 R173, R173, R0.reuse, 0x1b ;  /* 0x00000000adad7211 */ /* 0x080fe400078fdaff */
[-C--:B------:R-:W-:Y:S01]  /*5420*/  LEA.HI.SX32 R175, R175, R0.reuse, 0x1b ;  /* 0x00000000afaf7211 */ /* 0x080fe200078fdaff */
[----:B------:R-:W-:Y:S01]  /*5430*/  IMAD.SHL.U32 R132, R179, 0x2, RZ ;  /* 0x00000002b3847824 */ /* 0x000fe200078e00ff */
[----:B------:R-:W-:Y:S02]  /*5440*/  LEA.HI.SX32 R113, R115, R0, 0x1b ;  /* 0x0000000073717211 */ /* 0x000fe400078fdaff */
[----:B------:R-:W-:-:S02]  /*5450*/  SHF.L.U32 R133, R4, 0x1, RZ ;  /* 0x0000000104857819 */ /* 0x000fc400000006ff */
[-C--:B------:R-:W-:Y:S01]  /*5460*/  LEA.HI.SX32 R115, R129, R0.reuse, 0x1b ;  /* 0x0000000081737211 */ /* 0x080fe200078fdaff */
[----:B------:R-:W-:Y:S01]  /*5470*/  LDS.U16 R4, [R105+0x14] ;  /* 0x0000140069047984 */ /* 0x000fe20000000400 */
[-C--:B------:R-:W-:Y:S02]  /*5480*/  LEA.HI.SX32 R114, R117, R0.reuse, 0x1b ;  /* 0x0000000075727211 */ /* 0x080fe400078fdaff */
[----:B------:R-:W-:Y:S01]  /*5490*/  SHF.L.U32 R129, R177, 0x1, RZ ;  /* 0x00000001b1817819 */ /* 0x000fe200000006ff */
[----:B------:R-:W-:Y:S01]  /*54a0*/  IMAD.SHL.U32 R117, R173, 0x2, RZ ;  /* 0x00000002ad757824 */ /* 0x000fe200078e00ff */
[-C--:B-1----:R-:W-:Y:S02]  /*54b0*/  LEA.HI.SX32 R2, R5, R0.reuse, 0x1b ;  /* 0x0000000005027211 */ /* 0x082fe400078fdaff */
[-C--:B------:R-:W-:Y:S01]  /*54c0*/  LEA.HI.SX32 R108, R7, R0.reuse, 0x1b ;  /* 0x00000000076c7211 */ /* 0x080fe200078fdaff */
[----:B------:R-:W-:Y:S01]  /*54d0*/  LDS.U16 R5, [R105+0x12] ;  /* 0x0000120069057984 */ /* 0x000fe20000000400 */
[----:B------:R-:W-:-:S02]  /*54e0*/  LEA.HI.SX32 R3, R9, R0, 0x1b ;  /* 0x0000000009037211 */ /* 0x000fc400078fdaff */
[-C--:B------:R-:W-:Y:S01]  /*54f0*/  LEA.HI.SX32 R109, R11, R0.reuse, 0x1b ;  /* 0x000000000b6d7211 */ /* 0x080fe200078fdaff */
[----:B------:R-:W-:Y:S01]  /*5500*/  LDS.U16 R9, [R105+0xa] ;  /* 0x00000a0069097984 */ /* 0x000fe20000000400 */
[-C--:B------:R-:W-:Y:S02]  /*5510*/  LEA.HI.SX32 R110, R13, R0.reuse, 0x1b ;  /* 0x000000000d6e7211 */ /* 0x080fe400078fdaff */
[----:B------:R-:W-:Y:S01]  /*5520*/  LEA.HI.SX32 R111, R65, R0, 0x1b ;  /* 0x00000000416f7211 */ /* 0x000fe200078fdaff */
[----:B------:R-:W0:Y:S01]  /*5530*/  LDS.U16 R13, [R105] ;  /* 0x00000000690d7984 */ /* 0x000e220000000400 */
[----:B------:R-:W-:Y:S02]  /*5540*/  SHF.L.U32 R128, R175, 0x1, RZ ;  /* 0x00000001af807819 */ /* 0x000fe400000006ff */
[----:B------:R-:W-:Y:S01]  /*5550*/  SHF.L.U32 R116, R116, 0x1, RZ ;  /* 0x0000000174747819 */ /* 0x000fe200000006ff */
[----:B------:R-:W1:Y:S01]  /*5560*/  LDS.U16 R11, [R105+0x6] ;  /* 0x00000600690b7984 */ /* 0x000e620000000400 */
[----:B------:R-:W-:-:S03]  /*5570*/  SHF.L.U32 R115, R115, 0x1, RZ ;  /* 0x0000000173737819 */ /* 0x000fc600000006ff */
[----:B------:R-:W1:Y:S01]  /*5580*/  LDS.U16 R7, [R105+0xe] ;  /* 0x00000e0069077984 */ /* 0x000e620000000400 */
[----:B------:R-:W-:-:S03]  /*5590*/  IMAD.SHL.U32 R114, R114, 0x2, RZ ;  /* 0x0000000272727824 */ /* 0x000fc600078e00ff */
[----:B------:R-:W2:Y:S04]  /*55a0*/  LDS.U16 R65, [R105+0x16] ;  /* 0x0000160069417984 */ /* 0x000ea80000000400 */
[----:B------:R0:W2:Y:S01]  /*55b0*/  LDS.U16 R0, [R105+0x1a] ;  /* 0x00001a0069007984 */ /* 0x0000a20000000400 */
[----:B------:R-:W-:Y:S02]  /*55c0*/  SHF.L.U32 R113, R113, 0x1, RZ ;  /* 0x0000000171717819 */ /* 0x000fe400000006ff */
[----:B------:R-:W-:Y:S02]  /*55d0*/  SHF.L.U32 R112, R112, 0x1, RZ ;  /* 0x0000000170707819 */ /* 0x000fe400000006ff */
[----:B------:R-:W-:Y:S01]  /*55e0*/  ISETP.NE.AND P1, PT, R150, RZ, PT ;  /* 0x000000ff9600720c */ /* 0x000fe20003f25270 */
[----:B------:R-:W-:Y:S01]  /*55f0*/  IMAD R171, R148, 0x10, R171 ;  /* 0x0000001094ab7824 */ /* 0x000fe200078e02ab */
[----:B------:R-:W-:Y:S01]  /*5600*/  SHF.L.U32 R110, R110, 0x1, RZ ;  /* 0x000000016e6e7819 */ /* 0x000fe200000006ff */
[----:B------:R-:W-:Y:S01]  /*5610*/  IMAD.SHL.U32 R111, R111, 0x2, RZ ;  /* 0x000000026f6f7824 */ /* 0x000fe200078e00ff */
[----:B------:R-:W-:Y:S01]  /*5620*/  SHF.L.U32 R109, R109, 0x1, RZ ;  /* 0x000000016d6d7819 */ /* 0x000fe200000006ff */
[----:B------:R-:W-:Y:S01]  /*5630*/  IMAD.SHL.U32 R108, R108, 0x2, RZ ;  /* 0x000000026c6c7824 */ /* 0x000fe200078e00ff */
[----:B0-----:R-:W-:-:S02]  /*5640*/  LEA.HI.SX32 R105, R171, R171, 0x1b ;  /* 0x000000abab697211 */ /* 0x001fc400078fdaff */
[----:B------:R-:W-:Y:S02]  /*5650*/  LOP3.LUT P0, RZ, R150, 0x1f, RZ, 0xc0, !PT ;  /* 0x0000001f96ff7812 */ /* 0x000fe4000780c0ff */
[----:B------:R-:W-:Y:S02]  /*5660*/  SHF.L.U32 R105, R105, 0x1, RZ ;  /* 0x0000000169697819 */ /* 0x000fe400000006ff */
[----:B------:R-:W-:Y:S01]  /*5670*/  ISETP.LT.OR P0, PT, R134, 0x2, P0 ;  /* 0x000000028600780c */ /* 0x000fe20000701670 */
[----:B------:R-:W-:Y:S02]  /*5680*/  HADD2.F32 R14, -RZ, R14.H0_H0 ;  /* 0x2000000eff0e7230 */ /* 0x000fe40000004100 */
[----:B------:R-:W-:Y:S02]  /*5690*/  HADD2.F32 R186, -RZ, R92.H0_H0 ;  /* 0x2000005cffba7230 */ /* 0x000fe40000004100 */
[----:B------:R-:W-:Y:S02]  /*56a0*/  HADD2.F32 R13, -RZ, R13.H0_H0 ;  /* 0x2000000dff0d7230 */ /* 0x000fe40000004100 */
[----:B------:R-:W-:Y:S01]  /*56b0*/  HADD2.F32 R12, -RZ, R12.H0_H0 ;  /* 0x2000000cff0c7230 */ /* 0x000fe20000004100 */
[----:B------:R-:W-:Y:S01]  /*56c0*/  FMUL.FTZ R177, R186, R57 ;  /* 0x00000039bab17220 */ /* 0x000fe20000410000 */
[----:B-1----:R-:W-:-:S02]  /*56d0*/  HADD2.F32 R11, -RZ, R11.H0_H0 ;  /* 0x2000000bff0b7230 */ /* 0x002fc40000004100 */
[----:B------:R-:W-:Y:S02]  /*56e0*/  HADD2.F32 R10, -RZ, R10.H0_H0 ;  /* 0x2000000aff0a7230 */ /* 0x000fe40000004100 */
        /* <DEDUP_REMOVED lines=22> */
[----:B------:R-:W-:-:S03]  /*5850*/  SHF.L.U32 R106, R3, 0x1, RZ ;  /* 0x00000001036a7819 */ /* 0x000fc600000006ff */
        /* <DEDUP_REMOVED lines=24> */
[C---:B------:R-:W-:Y:S01]  /*59e0*/  FMUL.FTZ R242, R161.reuse, R80 ;  /* 0x00000050a1f27220 */ /* 0x040fe20000410000 */
[----:B------:R-:W-:Y:S01]  /*59f0*/  @!P0 IADD3 R3, R134, -0x2, RZ ;  /* 0xfffffffe86038810 */ /* 0x000fe20007ffe0ff */
[C---:B------:R-:W-:Y:S01]  /*5a00*/  FMUL.FTZ R239, R161.reuse, R77 ;  /* 0x0000004da1ef7220 */ /* 0x040fe20000410000 */
[----:B------:R-:W-:Y:S01]  /*5a10*/  HFMA2.MMA R130, -RZ, RZ, 1.875, 0 ;  /* 0x3f800000ff827435 */ /* 0x000fe200000001ff */
[----:B------:R-:W-:-:S02]  /*5a20*/  FMUL.FTZ R244, R161, R78 ;  /* 0x0000004ea1f47220 */ /* 0x000fc40000410000 */
[----:B------:R-:W0:Y:S01]  /*5a30*/  MUFU.EX2 R242, R242 ;  /* 0x000000f200f27308 */ /* 0x000e220000000800 */
[----:B------:R-:W-:Y:S01]  /*5a40*/  @!P0 IMAD R3, R3, c[0x0][0x16c], R20 ;  /* 0x00005b0003038a24 */ /* 0x000fe200078e0214 */
[----:B------:R-:W-:Y:S01]  /*5a50*/  MOV R131, RZ ;  /* 0x000000ff00837202 */ /* 0x000fe20000000f00 */
[----:B------:R-:W-:Y:S02]  /*5a60*/  FMUL.FTZ R185, R161, R75 ;  /* 0x0000004ba1b97220 */ /* 0x000fe40000410000 */
[----:B------:R-:W-:Y:S01]  /*5a70*/  @!P0 IMAD.WIDE R2, R3, 0x8, R124 ;  /* 0x0000000803028825 */ /* 0x000fe200078e027c */
[----:B------:R-:W-:Y:S01]  /*5a80*/  BAR.SYNC.DEFER_BLOCKING 0x0 ;  /* 0x0000000000007b1d */ /* 0x000fe20000010000 */
[----:B-1----:R-:W-:-:S05]  /*5a90*/  HADD2.F32 R170, -RZ, R104.H0_H0 ;  /* 0x20000068ffaa7230 */ /* 0x002fca0000004100 */
        /* <DEDUP_REMOVED lines=20> */
[C---:B------:R-:W-:Y:S01]  /*5be0*/  FMUL.FTZ R176, R161.reuse, R72 ;  /* 0x00000048a1b07220 */ /* 0x040fe20000410000 */
[----:B------:R-:W2:Y:S01]  /*5bf0*/  MUFU.EX2 R249, R249 ;  /* 0x000000f900f97308 */ /* 0x000ea20000000800 */
        /* <DEDUP_REMOVED lines=46> */
[----:B------:R-:W-:Y:S01]  /*5ee0*/  FMUL.FTZ R161, R5, R206 ;  /* 0x000000ce05a17220 */ /* 0x000fe20000410000 */
[----:B------:R-:W-:Y:S01]  /*5ef0*/  HADD2.F32 R173, -RZ, R93.H0_H0 ;  /* 0x2000005dffad7230 */ /* 0x000fe20000004100 */
[C---:B---3--:R-:W-:Y:S02]  /*5f00*/  FMUL.FTZ R206, R180.reuse, R205 ;  /* 0x000000cdb4ce7220 */ /* 0x048fe40000410000 */
[----:B------:R-:W-:Y:S01]  /*5f10*/  FFMA.FTZ R2, R191, R3, R162 ;  /* 0x00000003bf027223 */ /* 0x000fe200000100a2 */
[----:B------:R-:W3:Y:S01]  /*5f20*/  MUFU.EX2 R188, R188 ;  /* 0x000000bc00bc7308 */ /* 0x000ee20000000800 */
[----:B------:R-:W-:Y:S01]  /*5f30*/  HADD2.F32 R4, -RZ, R4.H0_H0 ;  /* 0x20000004ff047230 */ /* 0x000fe20000004100 */
[----:B0-----:R-:W-:Y:S01]  /*5f40*/  FMUL.FTZ R205, R195, R206 ;  /* 0x000000cec3cd7220 */ /* 0x001fe20000410000 */
[----:B------:R-:W-:Y:S01]  /*5f50*/  HADD2.F32 R3, -RZ, R65.H0_H0 ;  /* 0x20000041ff037230 */ /* 0x000fe20000004100 */
[----:B------:R-:W-:Y:S01]  /*5f60*/  FFMA.FTZ R65, R180, R2, R161 ;  /* 0x00000002b4417223 */ /* 0x000fe200000100a1 */
[----:B------:R-:W-:Y:S01]  /*5f70*/  HADD2.F32 R2, -RZ, R64.H0_H0 ;  /* 0x20000040ff027230 */ /* 0x000fe20000004100 */
[----:B------:R-:W-:-:S02]  /*5f80*/  FMUL.FTZ R172, R173, R60 ;  /* 0x0000003cadac7220 */ /* 0x000fc40000410000 */
[----:B------:R-:W0:Y:S01]  /*5f90*/  MUFU.EX2 R196, R196 ;  /* 0x000000c400c47308 */ /* 0x000e220000000800 */
[----:B-1----:R-:W-:Y:S02]  /*5fa0*/  FMUL.FTZ R64, R184, R205 ;  /* 0x000000cdb8407220 */ /* 0x002fe40000410000 */
[----:B------:R-:W-:Y:S02]  /*5fb0*/  FMUL.FTZ R174, R4, R175 ;  /* 0x000000af04ae7220 */ /* 0x000fe40000410000 */
[----:B------:R-:W-:-:S03]  /*5fc0*/  FMUL.FTZ R175, R3, R172 ;  /* 0x000000ac03af7220 */ /* 0x000fc60000410000 */
[----:B------:R-:W1:Y:S01]  /*5fd0*/  MUFU.EX2 R186, R186 ;  /* 0x000000ba00ba7308 */ /* 0x000e620000000800 */
[----:B------:R-:W-:Y:S01]  /*5fe0*/  FMUL.FTZ R172, R2, R177 ;  /* 0x000000b102ac7220 */ /* 0x000fe20000410000 */
[----:B------:R-:W-:Y:S01]  /*5ff0*/  ISETP.NE.AND P0, PT, R150, 0x3f, PT ;  /* 0x0000003f9600780c */ /* 0x000fe20003f05270 */
[----:B--2---:R-:W-:-:S04]  /*6000*/  FMUL.FTZ R177, R199, R64 ;  /* 0x00000040c7b17220 */ /* 0x004fc80000410000 */
[----:B---3--:R-:W-:-:S04]  /*6010*/  FMUL.FTZ R177, R188, R177 ;  /* 0x000000b1bcb17220 */ /* 0x008fc80000410000 */
[----:B0-----:R-:W-:-:S04]  /*6020*/  FMUL.FTZ R177, R196, R177 ;  /* 0x000000b1c4b17220 */ /* 0x001fc80000410000 */
[----:B-1----:R-:W-:Y:S02]  /*6030*/  FMUL.FTZ R64, R186, R177 ;  /* 0x000000b1ba407220 */ /* 0x002fe40000410000 */
[----:B------:R0:W1:Y:S01]  /*6040*/  @P0 LDS R177, [R150.X4+0x3dc4] ;  /* 0x003dc40096b10984 */ /* 0x0000620000004800 */
[----:B------:R-:W-:Y:S01]  /*6050*/  HADD2.F32 R209, -RZ, R91.H0_H0 ;  /* 0x2000005bffd17230 */ /* 0x000fe20000004100 */
[----:B------:R-:W-:Y:S01]  /*6060*/  FFMA.FTZ R65, R195, R65, R174 ;  /* 0x00000041c3417223 */ /* 0x000fe200000100ae */
[----:B------:R-:W-:Y:S02]  /*6070*/  HADD2.F32 R204, -RZ, R90.H0_H0 ;  /* 0x2000005affcc7230 */ /* 0x000fe40000004100 */
[----:B------:R-:W-:Y:S01]  /*6080*/  HADD2.F32 R0, -RZ, R0.H0_H0 ;  /* 0x20000000ff007230 */ /* 0x000fe20000004100 */
[----:B------:R-:W-:Y:S02]  /*6090*/  FMUL.FTZ R173, R209, R54 ;  /* 0x00000036d1ad7220 */ /* 0x000fe40000410000 */
[----:B------:R-:W-:Y:S01]  /*60a0*/  FFMA.FTZ R65, R184, R65, R175 ;  /* 0x00000041b8417223 */ /* 0x000fe200000100af */
[----:B------:R-:W-:Y:S01]  /*60b0*/  HADD2.F32 R211, -RZ, R89.H0_H0 ;  /* 0x20000059ffd37230 */ /* 0x000fe20000004100 */
[----:B------:R-:W-:Y:S01]  /*60c0*/  FMUL.FTZ R171, R204, R49 ;  /* 0x00000031ccab7220 */ /* 0x000fe20000410000 */
[----:B------:R-:W-:Y:S01]  /*60d0*/  HADD2.F32 R192, -RZ, R192.H0_H0 ;  /* 0x200000c0ffc07230 */ /* 0x000fe20000004100 */
[----:B------:R-:W-:-:S02]  /*60e0*/  FMUL.FTZ R173, R0, R173 ;  /* 0x000000ad00ad7220 */ /* 0x000fc40000410000 */
        /* <DEDUP_REMOVED lines=16> */
[----:B------:R-:W-:-:S04]  /*61f0*/  MOV R177, 0x3f800000 ;  /* 0x3f80000000b17802 */ /* 0x000fc80000000f00 */
[----:B------:R-:W-:-:S05]  /*6200*/  @P0 LEA R205, R205, R20, 0x8 ;  /* 0x00000014cdcd0211 */ /* 0x000fca00078e40ff */
[----:B------:R0:W1:Y:S02]  /*6210*/  @P0 LDS R177, [R205.X4+0x35c0] ;  /* 0x0035c000cdb10984 */ /* 0x0000640000004800 */
.L_x_3469:
[----:B0---4-:R-:W-:Y:S05]  /*6220*/  BSYNC B0 ;  /* 0x0000000000007941 */ /* 0x011fea0003800000 */
.L_x_3468:
[----:B------:R-:W-:Y:S01]  /*6230*/  HADD2.F32 R204, -RZ, R203.H0_H0 ;  /* 0x200000cbffcc7230 */ /* 0x000fe20000004100 */
[----:B------:R0:W-:Y:S01]  /*6240*/  STS.64 [R150.X8+0x31b0], R64 ;  /* 0x0031b04096007388 */ /* 0x0001e20000008a00 */
[----:B------:R-:W-:Y:S01]  /*6250*/  HADD2.F32 R248, -RZ, R201.H0_H0 ;  /* 0x200000c9fff87230 */ /* 0x000fe20000004100 */
[----:B------:R-:W-:Y:S01]  /*6260*/  BSSY B0, `(.L_x_3470) ;  /* 0x000005d000007945 */ /* 0x000fe20003800000 */
[----:B------:R-:W-:Y:S02]  /*6270*/  HADD2.F32 R203, -RZ, R202.H0_H0 ;  /* 0x200000caffcb7230 */ /* 0x000fe40000004100 */
[----:B------:R-:W-:Y:S01]  /*6280*/  HADD2.F32 R201, -RZ, R200.H0_H0 ;  /* 0x200000c8ffc97230 */ /* 0x000fe20000004100 */
[----:B------:R-:W-:Y:S01]  /*6290*/  FMUL.FTZ R248, R85, R248 ;  /* 0x000000f855f87220 */ /* 0x000fe20000410000 */
[----:B------:R-:W-:Y:S02]  /*62a0*/  HADD2.F32 R197, -RZ, R197.H0_H0 ;  /* 0x200000c5ffc57230 */ /* 0x000fe40000004100 */
[----:B------:R-:W-:-:S02]  /*62b0*/  HADD2.F32 R198, -RZ, R198.H0_H0 ;  /* 0x200000c6ffc67230 */ /* 0x000fc40000004100 */
        /* <DEDUP_REMOVED lines=32> */
.L_x_3527:
        /* <DEDUP_REMOVED lines=24> */
.L_x_3528:
        /* <DEDUP_REMOVED lines=11> */
[----:B-1---5:R-:W-:Y:S05]  /*66f0*/  CALL.REL.NOINC `($__internal_139_$__cuda_sm70_shflsync_idx_p) ;  /* 0x00005e0000007944 */ /* 0x022fea0003c00000 */
.L_x_3474:
[----:B------:R-:W-:Y:S05]  /*6700*/  BRA.CONV ~URZ, `(.L_x_3475) ;  /* 0x000000637f007947 */ /* 0x000fea000b800000 */
[----:B0-----:R-:W-:Y:S01]  /*6710*/  HFMA2.MMA R213, -RZ, RZ, 0, 1.847743988037109375e-06 ;  /* 0x0000001fffd57435 */ /* 0x001fe200000001ff */
[----:B------:R-:W-:Y:S01]  /*6720*/  MOV R212, R211 ;  /* 0x000000d300d47202 */ /* 0x000fe20000000f00 */
[----:B-1----:R-:W-:Y:S01]  /*6730*/  IMAD.MOV.U32 R210, RZ, RZ, 0x1f ;  /* 0x0000001fffd27424 */ /* 0x002fe200078e00ff */
[----:B------:R-:W-:-:S02]  /*6740*/  MOV R215, 0xffffffff ;  /* 0xffffffff00d77802 */ /* 0x000fc40000000f00 */
[----:B------:R-:W-:Y:S02]  /*6750*/  MOV R64, 0x6770 ;  /* 0x0000677000407802 */ /* 0x000fe40000000f00 */
[----:B-----5:R-:W-:Y:S05]  /*6760*/  CALL.REL.NOINC `($__internal_139_$__cuda_sm70_shflsync_idx_p) ;  /* 0x00005d9000007944 */ /* 0x020fea0003c00000 */
.L_x_3475:
[----:B------:R-:W-:Y:S05]  /*6770*/  BRA.DIV ~URZ, `(.L_x_3476) ;  /* 0x000053d27f007947 */ /* 0x000fea000b800000 */
[----:B-----5:R-:W2:Y:S04]  /*6780*/  SHFL.IDX PT, R130, R130, RZ, 0x1f ;  /* 0x00001fff82827589 */ /* 0x020ea800000e0000 */
[----:B------:R3:W4:Y:S04]  /*6790*/  SHFL.IDX PT, R65, R131, RZ, 0x1f ;  /* 0x00001fff83417589 */ /* 0x00072800000e0000 */
[----:B------:R3:W0:Y:S04]  /*67a0*/  SHFL.UP PT, R202, R67, 0x1, RZ ;  /* 0x0420000043ca7989 */ /* 0x00062800000e00ff */
[----:B------:R3:W1:Y:S02]  /*67b0*/  SHFL.UP PT, R204, R211, 0x1, RZ ;  /* 0x04200000d3cc7989 */ /* 0x00066400000e00ff */
.L_x_3529:
[----:B---3--:R-:W3:Y:S01]  /*67c0*/  LDS.64 R66, [R150.X16+0x31b0] ;  /* 0x0031b00096427984 */ /* 0x008ee2000000ca00 */
[----:B--2---:R-:W-:-:S02]  /*67d0*/  IMAD.MOV.U32 R64, RZ, RZ, R130 ;  /* 0x000000ffff407224 */ /* 0x004fc400078e0082 */
[-C--:B01--4-:R-:W-:Y:S02]  /*67e0*/  @P1 FFMA.FTZ R65, R65, R202.reuse, R204 ;  /* 0x000000ca41411223 */ /* 0x093fe400000100cc */
[----:B------:R-:W-:Y:S02]  /*67f0*/  @P1 FMUL.FTZ R64, R64, R202 ;  /* 0x000000ca40401220 */ /* 0x000fe40000410000 */
[C---:B---3--:R-:W-:Y:S02]  /*6800*/  FFMA.FTZ R67, R66.reuse, R65, R67 ;  /* 0x0000004142437223 */ /* 0x048fe40000010043 */
[----:B------:R-:W-:-:S05]  /*6810*/  FMUL.FTZ R66, R66, R64 ;  /* 0x0000004042427220 */ /* 0x000fca0000410000 */
[----:B------:R0:W-:Y:S02]  /*6820*/  STS.128 [R150.X16+0x31b0], R64 ;  /* 0x0031b04096007388 */ /* 0x0001e4000000cc00 */
.L_x_3471:
[----:B------:R-:W-:Y:S05]  /*6830*/  BSYNC B0 ;  /* 0x0000000000007941 */ /* 0x000fea0003800000 */
.L_x_3470:
[----:B------:R-:W-:Y:S01]  /*6840*/  WARPSYNC 0xffffffff ;  /* 0xffffffff00007948 */ /* 0x000fe20003800000 */
[----:B------:R-:W-:Y:S01]  /*6850*/  BAR.SYNC.DEFER_BLOCKING 0x0 ;  /* 0x0000000000007b1d */ /* 0x000fe20000010000 */
[----:B01----:R-:W-:Y:S01]  /*6860*/  FMUL.FTZ R67, R186, R177 ;  /* 0x000000b1ba437220 */ /* 0x003fe20000410000 */
        /* <DEDUP_REMOVED lines=67> */
.L_x_3530:
        /* <DEDUP_REMOVED lines=26> */
.L_x_3531:
        /* <DEDUP_REMOVED lines=11> */
.L_x_3478:
[----:B-12---:R-:W-:Y:S05]  /*6ef0*/  BSYNC B0 ;  /* 0x0000000000007941 */ /* 0x006fea0003800000 */
.L_x_3477:
[----:B------:R-:W-:Y:S01]  /*6f00*/  WARPSYNC 0xffffffff ;  /* 0xffffffff00007948 */ /* 0x000fe20003800000 */
[----:B------:R-:W-:Y:S01]  /*6f10*/  BAR.SYNC.DEFER_BLOCKING 0x0 ;  /* 0x0000000000007b1d */ /* 0x000fe20000010000 */
[C---:B------:R-:W-:Y:S01]  /*6f20*/  ISETP.NE.AND P0, PT, R150.reuse, RZ, PT ;  /* 0x000000ff9600720c */ /* 0x040fe20003f05270 */
[----:B------:R-:W-:Y:S01]  /*6f30*/  HADD2.F32 R245, -RZ, R89.H0_H0 ;  /* 0x20000059fff57230 */ /* 0x000fe20000004100 */
[C---:B------:R-:W-:Y:S01]  /*6f40*/  SHF.L.U32 R251, R150.reuse, 0x4, RZ ;  /* 0x0000000496fb7819 */ /* 0x040fe200000006ff */
[----:B------:R-:W-:Y:S01]  /*6f50*/  HADD2.F32 R243, -RZ, R93.H0_H0 ;  /* 0x2000005dfff37230 */ /* 0x000fe20000004100 */
[----:B------:R-:W-:Y:S01]  /*6f60*/  IADD3 R211, R150, 0x80, RZ ;  /* 0x0000008096d37810 */ /* 0x000fe20007ffe0ff */
[----:B------:R-:W-:Y:S01]  /*6f70*/  HADD2.F32 R240, -RZ, R104.H0_H0 ;  /* 0x20000068fff07230 */ /* 0x000fe20000004100 */
[----:B0-----:R-:W-:Y:S01]  /*6f80*/  LEA.HI.SX32 R66, R251, R251, 0x1b ;  /* 0x000000fbfb427211 */ /* 0x001fe200078fdaff */
[----:B------:R-:W-:Y:S01]  /*6f90*/  FMUL.FTZ R247, R245, R44 ;  /* 0x0000002cf5f77220 */ /* 0x000fe20000410000 */
[----:B------:R-:W-:Y:S01]  /*6fa0*/  HADD2.F32 R246, -RZ, R92.H0_H0 ;  /* 0x2000005cfff67230 */ /* 0x000fe20000004100 */
[----:B------:R-:W-:Y:S01]  /*6fb0*/  FMUL.FTZ R217, R243, R60 ;  /* 0x0000003cf3d97220 */ /* 0x000fe20000410000 */
[----:B------:R-:W-:Y:S01]  /*6fc0*/  HADD2.F32 R237, -RZ, R103.H0_H0 ;  /* 0x20000067ffed7230 */ /* 0x000fe20000004100 */
[----:B------:R-:W-:Y:S01]  /*6fd0*/  FFMA.FTZ R247, R189, -R247, R172 ;  /* 0x800000f7bdf77223 */ /* 0x000fe200000100ac */
[----:B------:R-:W-:Y:S01]  /*6fe0*/  HADD2.F32 R238, -RZ, R102.H0_H0 ;  /* 0x20000066ffee7230 */ /* 0x000fe20000004100 */
        /* <DEDUP_REMOVED lines=10> */
[----:B------:R-:W0:Y:S01]  /*7090*/  LDS R64, [R150.X8+0x33c4] ;  /* 0x0033c40096407984 */ /* 0x000e220000008800 */
[----:B------:R-:W-:Y:S01]  /*70a0*/  FMUL.FTZ R225, R235, R78 ;  /* 0x0000004eebe17220 */ /* 0x000fe20000410000 */
[----:B------:R-:W-:Y:S01]  /*70b0*/  HADD2.F32 R231, -RZ, R97.H0_H0 ;  /* 0x20000061ffe77230 */ /* 0x000fe20000004100 */
[----:B------:R-:W-:Y:S01]  /*70c0*/  FFMA.FTZ R226, R12, -R226, R169 ;  /* 0x800000e20ce27223 */ /* 0x000fe200000100a9 */
[----:B------:R1:W-:Y:S01]  /*70d0*/  @!P0 STS.64 [R20.X8+0x3ec0], R130 ;  /* 0x003ec08214008388 */ /* 0x0003e20000008a00 */
        /* <DEDUP_REMOVED lines=9> */
[-C--:B------:R-:W-:Y:S01]  /*7170*/  LEA.HI.SX32 R213, R150, R150.reuse, 0x1b ;  /* 0x0000009696d57211 */ /* 0x080fe200078fdaff */
[----:B------:R-:W-:Y:S01]  /*7180*/  FFMA.FTZ R223, R9, -R223, R166 ;  /* 0x800000df09df7223 */ /* 0x000fe200000100a6 */
[----:B------:R-:W-:Y:S01]  /*7190*/  LEA.HI.SX32 R211, R211, R150, 0x1b ;  /* 0x00000096d3d37211 */ /* 0x000fe200078fdaff */
[----:B------:R-:W-:Y:S01]  /*71a0*/  FMUL.FTZ R221, R231, R72 ;  /* 0x00000048e7dd7220 */ /* 0x000fe20000410000 */
[----:B------:R-:W-:Y:S01]  /*71b0*/  LEA.HI.SX32 R209, R209, R150, 0x1b ;  /* 0x00000096d1d17211 */ /* 0x000fe200078fdaff */
[----:B------:R-:W-:Y:S01]  /*71c0*/  FFMA.FTZ R222, R8, -R222, R165 ;  /* 0x800000de08de7223 */ /* 0x000fe200000100a5 */
[----:B------:R-:W-:Y:S01]  /*71d0*/  BSSY B0, `(.L_x_3481) ;  /* 0x00000e0000007945 */ /* 0x000fe20003800000 */
[----:B------:R-:W-:-:S02]  /*71e0*/  FMUL.FTZ R220, R232, R69 ;  /* 0x00000045e8dc7220 */ /* 0x000fc40000410000 */
[----:B------:R-:W-:Y:S02]  /*71f0*/  FFMA.FTZ R221, R7, -R221, R164 ;  /* 0x800000dd07dd7223 */ /* 0x000fe400000100a4 */
[----:B------:R-:W-:Y:S02]  /*7200*/  FFMA.FTZ R220, R6, -R220, R163 ;  /* 0x800000dc06dc7223 */ /* 0x000fe400000100a3 */
[----:B------:R-:W-:Y:S02]  /*7210*/  FMUL.FTZ R219, R229, R68 ;  /* 0x00000044e5db7220 */ /* 0x000fe40000410000 */
[----:B------:R-:W-:Y:S02]  /*7220*/  FMUL.FTZ R218, R230, R61 ;  /* 0x0000003de6da7220 */ /* 0x000fe40000410000 */
[----:B------:R-:W-:Y:S02]  /*7230*/  FFMA.FTZ R219, R5, -R219, R162 ;  /* 0x800000db05db7223 */ /* 0x000fe400000100a2 */
[----:B------:R-:W-:-:S02]  /*7240*/  FFMA.FTZ R218, R4, -R218, R161 ;  /* 0x800000da04da7223 */ /* 0x000fc400000100a1 */
[----:B------:R-:W-:Y:S02]  /*7250*/  FMUL.FTZ R216, R246, R57 ;  /* 0x00000039f6d87220 */ /* 0x000fe40000410000 */
[----:B------:R-:W-:Y:S02]  /*7260*/  FFMA.FTZ R217, R3, -R217, R174 ;  /* 0x800000d903d97223 */ /* 0x000fe400000100ae */
[----:B------:R-:W-:Y:S02]  /*7270*/  FFMA.FTZ R216, R2, -R216, R175 ;  /* 0x800000d802d87223 */ /* 0x000fe400000100af */
[----:B0-----:R-:W-:Y:S01]  /*7280*/  FFMA.FTZ R200, R64, R177, R200 ;  /* 0x000000b140c87223 */ /* 0x001fe200000100c8 */
[----:B------:R-:W-:Y:S01]  /*7290*/  P2R R64, PR, RZ, 0x1 ;  /* 0x00000001ff407803 */ /* 0x000fe20000000000 */
[----:B------:R-:W-:Y:S02]  /*72a0*/  FMUL.FTZ R215, R241, R54 ;  /* 0x00000036f1d77220 */ /* 0x000fe40000410000 */
[-C--:B------:R-:W-:Y:S01]  /*72b0*/  FFMA.FTZ R202, R186, R200.reuse, R207 ;  /* 0x000000c8baca7223 */ /* 0x080fe200000100cf */
[----:B------:R-:W-:Y:S01]  /*72c0*/  IADD3 R207, R150, 0x180, RZ ;  /* 0x0000018096cf7810 */ /* 0x000fe20007ffe0ff */
[----:B------:R-:W-:-:S02]  /*72d0*/  FMUL.FTZ R64, R15, R200 ;  /* 0x000000c80f407220 */ /* 0x000fc40000410000 */
[----:B------:R-:W-:Y:S01]  /*72e0*/  FFMA.FTZ R177, R196, R202, R205 ;  /* 0x000000cac4b17223 */ /* 0x000fe200000100cd */
[----:B------:R-:W-:Y:S01]  /*72f0*/  HADD2.F32 R196, -RZ, R90.H0_H0 ;  /* 0x2000005affc47230 */ /* 0x000fe20000004100 */
[----:B------:R-:W-:Y:S01]  /*7300*/  FMUL.FTZ R189, R189, R200 ;  /* 0x000000c8bdbd7220 */ /* 0x000fe20000410000 */
[----:B------:R-:W-:Y:S01]  /*7310*/  IADD3 R205, R150, 0x200, RZ ;  /* 0x0000020096cd7810 */ /* 0x000fe20007ffe0ff */
[----:B------:R-:W-:Y:S01]  /*7320*/  FFMA.FTZ R188, R188, R177, R203 ;  /* 0x000000b1bcbc7223 */ /* 0x000fe200000100cb */
[----:B------:R-:W-:Y:S01]  /*7330*/  IADD3 R203, R150, 0x280, RZ ;  /* 0x0000028096cb7810 */ /* 0x000fe20007ffe0ff */
[----:B------:R-:W-:Y:S01]  /*7340*/  FMUL.FTZ R64, R247, R64 ;  /* 0x00000040f7407220 */ /* 0x000fe20000410000 */
[----:B------:R-:W-:Y:S01]  /*7350*/  LEA.HI.SX32 R207, R207, R150, 0x1b ;  /* 0x00000096cfcf7211 */ /* 0x000fe200078fdaff */
[----:B------:R-:W-:Y:S01]  /*7360*/  FFMA.FTZ R186, R199, R188, R198 ;  /* 0x000000bcc7ba7223 */ /* 0x000fe200000100c6 */
[-C--:B------:R-:W-:Y:S01]  /*7370*/  LEA.HI.SX32 R205, R205, R150.reuse, 0x1b ;  /* 0x00000096cdcd7211 */ /* 0x080fe200078fdaff */
[----:B------:R-:W-:Y:S01]  /*7380*/  FMUL.FTZ R67, R188, R57 ;  /* 0x00000039bc437220 */ /* 0x000fe20000410000 */
[----:B------:R-:W-:Y:S01]  /*7390*/  LEA.HI.SX32 R203, R203, R150, 0x1b ;  /* 0x00000096cbcb7211 */ /* 0x000fe200078fdaff */
[----:B------:R-:W-:Y:S01]  /*73a0*/  FFMA.FTZ R184, R184, R186, R201 ;  /* 0x000000bab8b87223 */ /* 0x000fe200000100c9 */
[----:B------:R-:W-:Y:S01]  /*73b0*/  IADD3 R201, R150, 0x300, RZ ;  /* 0x0000030096c97810 */ /* 0x000fe20007ffe0ff */
[----:B-1----:R-:W-:-:S02]  /*73c0*/  FMUL.FTZ R130, R186, R60 ;  /* 0x0000003cba827220 */ /* 0x002fc40000410000 */
[----:B------:R-:W-:Y:S01]  /*73d0*/  FFMA.FTZ R182, R195, R184, R182 ;  /* 0x000000b8c3b67223 */ /* 0x000fe200000100b6 */
[----:B------:R-:W-:Y:S01]  /*73e0*/  LEA.HI.SX32 R201, R201, R150, 0x1b ;  /* 0x00000096c9c97211 */ /* 0x000fe200078fdaff */
[----:B------:R-:W-:Y:S02]  /*73f0*/  FMUL.FTZ R214, R196, R49 ;  /* 0x00000031c4d67220 */ /* 0x000fe40000410000 */
[----:B------:R-:W-:Y:S02]  /*7400*/  FFMA.FTZ R180, R180, R182, R197 ;  /* 0x000000b6b4b47223 */ /* 0x000fe400000100c5 */
[----:B------:R-:W-:Y:S02]  /*7410*/  FFMA.FTZ R214, R192, -R214, R171 ;  /* 0x800000d6c0d67223 */ /* 0x000fe400000100ab */
        /* <DEDUP_REMOVED lines=9> */
[----:B------:R-:W-:Y:S01]  /*74b0*/  FFMA.FTZ R245, R245, R189, R64 ;  /* 0x000000bdf5f57223 */ /* 0x000fe20000010040 */
[----:B------:R0:W-:Y:S01]  /*74c0*/  STS [R66.X4+0x10bc], R131 ;  /* 0x0010bc8342007388 */ /* 0x0001e20000004800 */
[----:B------:R-:W-:Y:S02]  /*74d0*/  FFMA.FTZ R244, R244, R248, R183 ;  /* 0x000000f8f4f47223 */ /* 0x000fe400000100b7 */
[----:B------:R-:W-:Y:S02]  /*74e0*/  FMUL.FTZ R183, R246, R67 ;  /* 0x00000043f6b77220 */ /* 0x000fe40000410000 */
[----:B------:R-:W-:Y:S02]  /*74f0*/  FFMA.FTZ R239, R239, R244, R190 ;  /* 0x000000f4efef7223 */ /* 0x000fe400000100be */
[----:B------:R-:W-:Y:S01]  /*7500*/  FMUL.FTZ R64, R177, R54 ;  /* 0x00000036b1407220 */ /* 0x000fe20000410000 */
[----:B------:R-:W-:Y:S01]  /*7510*/  STS [R66.X4+0x10b0], R183 ;  /* 0x0010b0b742007388 */ /* 0x000fe20000004800 */
[----:B------:R-:W-:-:S02]  /*7520*/  FFMA.FTZ R242, R242, R239, R181 ;  /* 0x000000eff2f27223 */ /* 0x000fc400000100b5 */
[----:B0-----:R-:W-:Y:S02]  /*7530*/  FMUL.FTZ R131, R243, R130 ;  /* 0x00000082f3837220 */ /* 0x001fe40000410000 */
[----:B------:R-:W-:Y:S02]  /*7540*/  FMUL.FTZ R190, R239, R80 ;  /* 0x00000050efbe7220 */ /* 0x000fe40000410000 */
[----:B------:R-:W-:Y:S01]  /*7550*/  FMUL.FTZ R185, R241, R64 ;  /* 0x00000040f1b97220 */ /* 0x000fe20000410000 */
[----:B------:R0:W-:Y:S01]  /*7560*/  STS [R66.X4+0x10ac], R131 ;  /* 0x0010ac8342007388 */ /* 0x0001e20000004800 */
[----:B------:R-:W-:Y:S02]  /*7570*/  FMUL.FTZ R65, R214, R65 ;  /* 0x00000041d6417220 */ /* 0x000fe40000410000 */
[----:B------:R-:W-:Y:S01]  /*7580*/  FMUL.FTZ R181, R244, R77 ;  /* 0x0000004df4b57220 */ /* 0x000fe20000410000 */
[----:B------:R1:W-:Y:S01]  /*7590*/  STS [R66.X4+0x10b4], R185 ;  /* 0x0010b4b942007388 */ /* 0x0003e20000004800 */
[----:B------:R-:W-:-:S02]  /*75a0*/  FFMA.FTZ R22, R192, R49, R22 ;  /* 0x00000031c0167223 */ /* 0x000fc40000010016 */
[----:B------:R-:W-:Y:S02]  /*75b0*/  FFMA.FTZ R250, R196, R192, R65 ;  /* 0x000000c0c4fa7223 */ /* 0x000fe40000010041 */
[----:B------:R-:W-:Y:S02]  /*75c0*/  FMUL.FTZ R192, R248, R78 ;  /* 0x0000004ef8c07220 */ /* 0x000fe40000410000 */
[----:B0-----:R-:W-:Y:S02]  /*75d0*/  FMUL.FTZ R131, R242, R79 ;  /* 0x0000004ff2837220 */ /* 0x001fe40000410000 */
[----:B------:R-:W-:Y:S02]  /*75e0*/  FMUL.FTZ R65, R202, R49 ;  /* 0x00000031ca417220 */ /* 0x000fe40000410000 */
[----:B------:R-:W-:Y:S02]  /*75f0*/  FFMA.FTZ R183, R228, R131, RZ ;  /* 0x00000083e4b77223 */ /* 0x000fe400000100ff */
[----:B------:R-:W-:-:S02]  /*7600*/  FMUL.FTZ R187, R196, R65 ;  /* 0x00000041c4bb7220 */ /* 0x000fc40000410000 */
[----:B------:R-:W-:Y:S02]  /*7610*/  FFMA.FTZ R183, R227, R190, R183 ;  /* 0x000000bee3b77223 */ /* 0x000fe400000100b7 */
[----:B------:R-:W-:Y:S01]  /*7620*/  FMUL.FTZ R247, R247, R194 ;  /* 0x000000c2f7f77220 */ /* 0x000fe20000410000 */
[----:B------:R0:W-:Y:S01]  /*7630*/  STS [R66.X4+0x10b8], R187 ;  /* 0x0010b8bb42007388 */ /* 0x0001e20000004800 */
[----:B-1----:R-:W-:Y:S02]  /*7640*/  FFMA.FTZ R185, R226, R181, R183 ;  /* 0x000000b5e2b97223 */ /* 0x002fe400000100b7 */
[----:B------:R-:W-:Y:S02]  /*7650*/  FMUL.FTZ R183, R252, R75 ;  /* 0x0000004bfcb77220 */ /* 0x000fe40000410000 */
[----:B------:R-:W-:Y:S02]  /*7660*/  FFMA.FTZ R185, R225, R192, R185 ;  /* 0x000000c0e1b97223 */ /* 0x000fe400000100b9 */
[----:B------:R-:W-:-:S02]  /*7670*/  FMUL.FTZ R196, R249, R76 ;  /* 0x0000004cf9c47220 */ /* 0x000fc40000410000 */
[----:B------:R-:W-:Y:S02]  /*7680*/  FFMA.FTZ R194, R224, R183, R185 ;  /* 0x000000b7e0c27223 */ /* 0x000fe400000100b9 */
[----:B0-----:R-:W-:Y:S02]  /*7690*/  FMUL.FTZ R187, R176, R73 ;  /* 0x00000049b0bb7220 */ /* 0x001fe40000410000 */
[----:B------:R-:W-:Y:S02]  /*76a0*/  FFMA.FTZ R185, R223, R196, R194 ;  /* 0x000000c4dfb97223 */ /* 0x000fe400000100c2 */
[----:B------:R-:W-:Y:S02]  /*76b0*/  FMUL.FTZ R198, R178, R72 ;  /* 0x00000048b2c67220 */ /* 0x000fe40000410000 */
[----:B------:R-:W-:Y:S02]  /*76c0*/  FFMA.FTZ R194, R222, R187, R185 ;  /* 0x000000bbdec27223 */ /* 0x000fe400000100b9 */
        /* <DEDUP_REMOVED lines=11> */
[----:B------:R-:W-:Y:S02]  /*7780*/  FFMA.FTZ R193, R217, R130, R193 ;  /* 0x00000082d9c17223 */ /* 0x000fe400000100c1 */
[----:B------:R-:W-:Y:S01]  /*7790*/  FMUL.FTZ R199, R230, R197 ;  /* 0x000000c5e6c77220 */ /* 0x000fe20000410000 */
[----:B------:R1:W-:Y:S01]  /*77a0*/  STS [R66.X4+0x1098], R189 ;  /* 0x001098bd42007388 */ /* 0x0003e20000004800 */
[----:B------:R-:W-:-:S02]  /*77b0*/  FFMA.FTZ R193, R216, R67, R193 ;  /* 0x00000043d8c17223 */ /* 0x000fc400000100c1 */
[----:B------:R-:W-:Y:S01]  /*77c0*/  FMUL.FTZ R195, R229, R200 ;  /* 0x000000c8e5c37220 */ /* 0x000fe20000410000 */
[----:B------:R2:W-:Y:S01]  /*77d0*/  STS [R66.X4+0x10a8], R199 ;  /* 0x0010a8c742007388 */ /* 0x0005e20000004800 */
[----:B------:R-:W-:Y:S02]  /*77e0*/  FMUL.FTZ R191, R231, R198 ;  /* 0x000000c6e7bf7220 */ /* 0x000fe40000410000 */
[----:B0-----:R-:W-:Y:S01]  /*77f0*/  FMUL.FTZ R185, R236, R183 ;  /* 0x000000b7ecb97220 */ /* 0x001fe20000410000 */
[----:B------:R-:W-:Y:S01]  /*7800*/  STS [R66.X4+0x10a4], R195 ;  /* 0x0010a4c342007388 */ /* 0x000fe20000004800 */
[----:B------:R-:W-:Y:S01]  /*7810*/  FMUL.FTZ R187, R233, R196 ;  /* 0x000000c4e9bb7220 */ /* 0x000fe20000410000 */
[----:B-1----:R-:W-:Y:S01]  /*7820*/  IADD3 R189, R150, 0x3c0, RZ ;  /* 0x000003c096bd7810 */ /* 0x002fe20007ffe0ff */
[----:B------:R-:W-:Y:S01]  /*7830*/  FMUL.FTZ R183, R235, R192 ;  /* 0x000000c0ebb77220 */ /* 0x000fe20000410000 */
[----:B------:R-:W-:Y:S01]  /*7840*/  STS [R66.X4+0x109c], R191 ;  /* 0x00109cbf42007388 */ /* 0x000fe20000004800 */
[----:B------:R-:W-:Y:S01]  /*7850*/  FMUL.FTZ R181, R238, R181 ;  /* 0x000000b5eeb57220 */ /* 0x000fe20000410000 */
[----:B--2---:R-:W-:Y:S01]  /*7860*/  IADD3 R199, R150, 0x380, RZ ;  /* 0x0000038096c77810 */ /* 0x004fe20007ffe0ff */
[----:B------:R-:W-:Y:S01]  /*7870*/  FMUL.FTZ R67, R237, R190 ;  /* 0x000000beed437220 */ /* 0x000fe20000410000 */
[----:B------:R0:W-:Y:S01]  /*7880*/  STS [R66.X4+0x1094], R187 ;  /* 0x001094bb42007388 */ /* 0x0001e20000004800 */
[----:B------:R-:W-:Y:S01]  /*7890*/  FMUL.FTZ R131, R240, R131 ;  /* 0x00000083f0837220 */ /* 0x000fe20000410000 */
[-C--:B------:R-:W-:Y:S01]  /*78a0*/  LEA.HI.SX32 R199, R199, R150.reuse, 0x1b ;  /* 0x00000096c7c77211 */ /* 0x080fe200078fdaff */
[----:B------:R-:W-:Y:S01]  /*78b0*/  FFMA.FTZ R215, R0, -R215, R173 ;  /* 0x800000d700d77223 */ /* 0x000fe200000100ad */
[----:B------:R1:W-:Y:S01]  /*78c0*/  STS [R66.X4+0x1090], R185 ;  /* 0x001090b942007388 */ /* 0x0003e20000004800 */
[----:B------:R-:W-:Y:S01]  /*78d0*/  LEA.HI.SX32 R198, R189, R150, 0x1b ;  /* 0x00000096bdc67211 */ /* 0x000fe200078fdaff */
[----:B------:R-:W-:-:S02]  /*78e0*/  FMUL.FTZ R167, R84, R167 ;  /* 0x000000a754a77220 */ /* 0x000fc40000410000 */
[----:B------:R2:W-:Y:S01]  /*78f0*/  STS [R66.X4+0x108c], R183 ;  /* 0x00108cb742007388 */ /* 0x0005e20000004800 */
[----:B------:R-:W-:Y:S01]  /*7900*/  FFMA.FTZ R193, R215, R64, R193 ;  /* 0x00000040d7c17223 */ /* 0x000fe200000100c1 */
[----:B0-----:R-:W-:Y:S01]  /*7910*/  IADD3 R187, R150, 0x340, RZ ;  /* 0x0000034096bb7810 */ /* 0x001fe20007ffe0ff */
[----:B------:R-:W-:Y:S01]  /*7920*/  FMUL.FTZ R169, R86, R169 ;  /* 0x000000a956a97220 */ /* 0x000fe20000410000 */
[----:B------:R0:W-:Y:S01]  /*7930*/  STS [R66.X4+0x1088], R181 ;  /* 0x001088b542007388 */ /* 0x0001e20000004800 */
[----:B------:R-:W-:Y:S01]  /*7940*/  FFMA.FTZ R214, R214, R65, R193 ;  /* 0x00000041d6d67223 */ /* 0x000fe200000100c1 */
[----:B-1----:R-:W-:Y:S01]  /*7950*/  IADD3 R185, R150, 0xc0, RZ ;  /* 0x000000c096b97810 */ /* 0x002fe20007ffe0ff */
[----:B------:R-:W-:Y:S01]  /*7960*/  FMUL.FTZ R65, R88, R179 ;  /* 0x000000b358417220 */ /* 0x000fe20000410000 */
[----:B------:R1:W-:Y:S01]  /*7970*/  STS [R66.X4+0x1084], R67 ;  /* 0x0010844342007388 */ /* 0x0003e20000004800 */
[----:B------:R-:W-:Y:S01]  /*7980*/  IADD3 R179, R150, 0x40, RZ ;  /* 0x0000004096b37810 */ /* 0x000fe20007ffe0ff */
[----:B------:R-:W-:Y:S01]  /*7990*/  FMUL.FTZ R165, R82, R165 ;  /* 0x000000a552a57220 */ /* 0x000fe20000410000 */
[----:B--2---:R-:W-:Y:S01]  /*79a0*/  IADD3 R183, R150, 0x140, RZ ;  /* 0x0000014096b77810 */ /* 0x004fe20007ffe0ff */
[----:B------:R2:W-:Y:S01]  /*79b0*/  STS [R66.X4+0x1080], R131 ;  /* 0x0010808342007388 */ /* 0x0005e20000004800 */
[-C--:B------:R-:W-:Y:S01]  /*79c0*/  LEA.HI.SX32 R212, R179, R150.reuse, 0x1b ;  /* 0x00000096b3d47211 */ /* 0x080fe200078fdaff */
[----:B------:R-:W-:Y:S01]  /*79d0*/  FMUL.FTZ R163, R74, R163 ;  /* 0x000000a34aa37220 */ /* 0x000fe20000410000 */
[C---:B0-----:R-:W-:Y:S01]  /*79e0*/  IADD3 R181, R150.reuse, 0x1c0, RZ ;  /* 0x000001c096b57810 */ /* 0x041fe20007ffe0ff */
[----:B------:R-:W-:Y:S01]  /*79f0*/  BAR.SYNC.DEFER_BLOCKING 0x0 ;  /* 0x0000000000007b1d */ /* 0x000fe20000010000 */
[----:B------:R-:W-:Y:S01]  /*7a00*/  LEA.HI.SX32 R210, R185, R150, 0x1b ;  /* 0x00000096b9d27211 */ /* 0x000fe200078fdaff */
[----:B------:R-:W-:Y:S01]  /*7a10*/  FMUL.FTZ R168, R85, R168 ;  /* 0x000000a855a87220 */ /* 0x000fe20000410000 */
[C---:B-1----:R-:W-:Y:S01]  /*7a20*/  IADD3 R67, R150.reuse, 0x240, RZ ;  /* 0x0000024096437810 */ /* 0x042fe20007ffe0ff */
[----:B------:R-:W-:Y:S01]  /*7a30*/  IMAD.MOV.U32 R64, RZ, RZ, R150 ;  /* 0x000000ffff407224 */ /* 0x000fe200078e0096 */
[----:B------:R-:W-:Y:S01]  /*7a40*/  LEA.HI.SX32 R208, R183, R150, 0x1b ;  /* 0x00000096b7d07211 */ /* 0x000fe200078fdaff */
[----:B------:R-:W-:Y:S01]  /*7a50*/  FMUL.FTZ R166, R83, R166 ;  /* 0x000000a653a67220 */ /* 0x000fe20000410000 */
[----:B--2---:R-:W-:Y:S01]  /*7a60*/  IADD3 R131, R150, 0x2c0, RZ ;  /* 0x000002c096837810 */ /* 0x004fe20007ffe0ff */
[----:B------:R-:W-:Y:S01]  /*7a70*/  FMUL.FTZ R161, R70, R161 ;  /* 0x000000a146a17220 */ /* 0x000fe20000410000 */
[-C--:B------:R-:W-:Y:S01]  /*7a80*/  LEA.HI.SX32 R206, R181, R150.reuse, 0x1b ;  /* 0x00000096b5ce7211 */ /* 0x080fe200078fdaff */
[----:B------:R-:W-:Y:S01]  /*7a90*/  FMUL.FTZ R175, R62, R175 ;  /* 0x000000af3eaf7220 */ /* 0x000fe20000410000 */
[----:B------:R-:W-:Y:S01]  /*7aa0*/  LEA.HI.SX32 R204, R67, R150, 0x1b ;  /* 0x0000009643cc7211 */ /* 0x000fe200078fdaff */
[----:B------:R-:W-:Y:S01]  /*7ab0*/  FMUL.FTZ R67, R87, R170 ;  /* 0x000000aa57437220 */ /* 0x000fe20000410000 */
[-C--:B------:R-:W-:Y:S01]  /*7ac0*/  LEA.HI.SX32 R202, R131, R150.reuse, 0x1b ;  /* 0x0000009683ca7211 */ /* 0x080fe200078fdaff */
[----:B------:R-:W-:Y:S01]  /*7ad0*/  FMUL.FTZ R173, R59, R173 ;  /* 0x000000ad3bad7220 */ /* 0x000fe20000410000 */
[----:B------:R-:W-:Y:S01]  /*7ae0*/  LEA.HI.SX32 R200, R187, R150, 0x1b ;  /* 0x00000096bbc87211 */ /* 0x000fe200078fdaff */
[----:B------:R-:W-:Y:S01]  /*7af0*/  FMUL.FTZ R171, R58, R171 ;  /* 0x000000ab3aab7220 */ /* 0x000fe20000410000 */
        /* <DEDUP_REMOVED lines=34> */
[C---:B------:R-:W-:Y:S01]  /*7d20*/  IMAD R67, R156.reuse, c[0x0][0x29c], R67 ;  /* 0x0000a7009c437a24 */ /* 0x040fe200078e0243 */
[----:B------:R5:W-:Y:S01]  /*7d30*/  STS [R66.X4+0x2114], R166 ;  /* 0x002114a642007388 */ /* 0x000be20000004800 */
[----:B-1----:R-:W-:-:S03]  /*7d40*/  IMAD.WIDE.U32 R162, R156, c[0x0][0x298], R64 ;  /* 0x0000a6009ca27a25 */ /* 0x002fc600078e0040 */
[----:B------:R-:W-:Y:S01]  /*7d50*/  STS [R66.X4+0x2128], R161 ;  /* 0x002128a142007388 */ /* 0x000fe20000004800 */
[----:B--2---:R-:W-:Y:S01]  /*7d60*/  IADD3 R168, -R135, c[0x0][0x168], -R150 ;  /* 0x00005a0087a87a10 */ /* 0x004fe20007ffe996 */
[----:B------:R-:W-:Y:S01]  /*7d70*/  IMAD.WIDE.U32 R64, R156, c[0x0][0x2b8], R64 ;  /* 0x0000ae009c407a25 */ /* 0x000fe200078e0040 */
[----:B------:R-:W-:Y:S01]  /*7d80*/  IADD3 R163, R163, R67, RZ ;  /* 0x00000043a3a37210 */ /* 0x000fe20007ffe0ff */
[----:B------:R1:W-:Y:S01]  /*7d90*/  STS [R66.X4+0x212c], R169 ;  /* 0x00212ca942007388 */ /* 0x0003e20000004800 */
[----:B------:R-:W-:Y:S01]  /*7da0*/  ISETP.GE.AND P0, PT, R168, 0x1, PT ;  /* 0x00000001a800780c */ /* 0x000fe20003f06270 */
[----:B------:R-:W-:Y:S01]  /*7db0*/  IMAD.IADD R65, R65, 0x1, R167 ;  /* 0x0000000141417824 */ /* 0x000fe200078e02a7 */
[----:B-----5:R-:W-:Y:S01]  /*7dc0*/  SHF.R.S32.HI R166, RZ, 0x1f, R135 ;  /* 0x0000001fffa67819 */ /* 0x020fe20000011487 */
[----:B------:R-:W-:Y:S01]  /*7dd0*/  STS [R66.X4+0x2130], R175 ;  /* 0x002130af42007388 */ /* 0x000fe20000004800 */
[----:B------:R-:W-:-:S03]  /*7de0*/  IMAD.WIDE.U32 R162, R153, c[0x0][0x2a0], R162 ;  /* 0x0000a80099a27a25 */ /* 0x000fc600078e00a2 */
[----:B------:R-:W-:Y:S01]  /*7df0*/  STS [R66.X4+0x2134], R173 ;  /* 0x002134ad42007388 */ /* 0x000fe20000004800 */
[----:B------:R-:W-:-:S03]  /*7e00*/  IMAD.WIDE.U32 R64, R153, c[0x0][0x2c0], R64 ;  /* 0x0000b00099407a25 */ /* 0x000fc600078e0040 */
[----:B------:R-:W-:Y:S01]  /*7e10*/  STS [R66.X4+0x2138], R171 ;  /* 0x002138ab42007388 */ /* 0x000fe20000004800 */
[----:B-1----:R-:W-:Y:S01]  /*7e20*/  IMAD R169, R153, c[0x0][0x2c4], R164 ;  /* 0x0000b10099a97a24 */ /* 0x002fe200078e02a4 */
[----:B------:R-:W-:Y:S02]  /*7e30*/  IADD3 R164, P1, R135, R162, RZ ;  /* 0x000000a287a47210 */ /* 0x000fe40007f3e0ff */
[----:B------:R1:W-:Y:S02]  /*7e40*/  STS [R66.X4+0x213c], R165 ;  /* 0x00213ca542007388 */ /* 0x0003e40000004800 */
[----:B------:R-:W-:Y:S01]  /*7e50*/  IADD3 R169, R65, R169, RZ ;  /* 0x000000a941a97210 */ /* 0x000fe20007ffe0ff */
        /* <DEDUP_REMOVED lines=13> */
[----:B------:R-:W-:-:S03]  /*7f30*/  IMAD.WIDE.U32 R66, R20, c[0x0][0x2d0], R66 ;  /* 0x0000b40014427a25 */ /* 0x000fc600078e0042 */
[----:B------:R-:W-:Y:S01]  /*7f40*/  IADD3 R167, R165, R167, RZ ;  /* 0x000000a7a5a77210 */ /* 0x000fe20007ffe0ff */
        /* <DEDUP_REMOVED lines=8> */
.L_x_3482:
[----:B0--34-:R-:W-:Y:S05]  /*7fd0*/  BSYNC B0 ;  /* 0x0000000000007941 */ /* 0x019fea0003800000 */
.L_x_3481:
        /* <DEDUP_REMOVED lines=18> */
[----:B------:R-:W-:Y:S01]  /*8100*/  IMAD.WIDE.U32 R164, R169, c[0x0][0x2d0], R164 ;  /* 0x0000b400a9a47a25 */ /* 0x000fe200078e00a4 */
[----:B------:R-:W-:-:S03]  /*8110*/  IADD3 R65, R65, R167, RZ ;  /* 0x000000a741417210 */ /* 0x000fc60007ffe0ff */
[----:B------:R-:W-:Y:S02]  /*8120*/  IMAD.IADD R165, R165, 0x1, R161 ;  /* 0x00000001a5a57824 */ /* 0x000fe400078e02a1 */
[----:B------:R0:W-:Y:S04]  /*8130*/  RED.E.ADD.F32.FTZ.RN.STRONG.GPU [R64.64+-0xf00], R196 ;  /* 0xfff100c44000798e */ /* 0x0001e8000c10e784 */
[----:B--2---:R0:W-:Y:S02]  /*8140*/  RED.E.ADD.F32.FTZ.RN.STRONG.GPU [R164.64+-0xf00], R173 ;  /* 0xfff100ada400798e */ /* 0x0041e4000c10e784 */
.L_x_3484:
[----:B0-----:R-:W-:Y:S05]  /*8150*/  BSYNC B0 ;  /* 0x0000000000007941 */ /* 0x001fea0003800000 */
.L_x_3483:
[----:B------:R-:W0:Y:S01]  /*8160*/  LDS R211, [R211.X4+0x2300] ;  /* 0x00230000d3d37984 */ /* 0x000e220000004800 */
[----:B------:R-:W-:Y:S01]  /*8170*/  SHF.L.U32 R65, R171, 0x2, RZ ;  /* 0x00000002ab417819 */ /* 0x000fe200000006ff */
[----:B------:R-:W-:Y:S01]  /*8180*/  BSSY B0, `(.L_x_3485) ;  /* 0x0000016000007945 */ /* 0x000fe20003800000 */
[----:B------:R-:W-:Y:S01]  /*8190*/  SHF.R.S32.HI R16, RZ, 0x1f, R171 ;  /* 0x0000001fff107819 */ /* 0x000fe200000114ab */
[----:B------:R-:W-:Y:S01]  /*81a0*/  FADD.FTZ R214, R214, R247 ;  /* 0x000000f7d6d67221 */ /* 0x000fe20000010000 */
[----:B------:R-:W-:-:S02]  /*81b0*/  IADD3 R64, P0, R65, R66, RZ ;  /* 0x0000004241407210 */ /* 0x000fc40007f1e0ff */
[C---:B------:R-:W-:Y:S02]  /*81c0*/  ISETP.GE.AND P6, PT, R168.reuse, 0x81, PT ;  /* 0x00000081a800780c */ /* 0x040fe40003fc6270 */
[----:B------:R-:W-:Y:S02]  /*81d0*/  SHF.L.U64.HI R171, R171, 0x2, R16 ;  /* 0x00000002abab7819 */ /* 0x000fe40000010210 */
[----:B------:R-:W-:Y:S02]  /*81e0*/  IADD3 R66, P1, R65, R162, RZ ;  /* 0x000000a241427210 */ /* 0x000fe40007f3e0ff */
[C---:B------:R-:W-:Y:S02]  /*81f0*/  IADD3.X R65, R171.reuse, R67, RZ, P0, !PT ;  /* 0x00000043ab417210 */ /* 0x040fe400007fe4ff */
[C---:B------:R-:W-:Y:S01]  /*8200*/  ISETP.GE.AND P0, PT, R168.reuse, 0xc1, PT ;  /* 0x000000c1a800780c */ /* 0x040fe20003f06270 */
[----:B------:R-:W-:Y:S01]  /*8210*/  IMAD.X R67, R171, 0x1, R163, P1 ;  /* 0x00000001ab437824 */ /* 0x000fe200008e06a3 */
[C---:B------:R-:W-:Y:S01]  /*8220*/  ISETP.GE.AND P1, PT, R168.reuse, 0x101, PT ;  /* 0x00000101a800780c */ /* 0x040fe20003f26270 */
[----:B------:R-:W-:Y:S01]  /*8230*/  IMAD.WIDE.U32 R64, R169, c[0x0][0x2b0], R64 ;  /* 0x0000ac00a9407a25 */ /* 0x000fe200078e0040 */
[----:B------:R-:W-:-:S02]  /*8240*/  ISETP.GE.AND P2, PT, R168, 0x141, PT ;  /* 0x00000141a800780c */ /* 0x000fc40003f46270 */
[C---:B------:R-:W-:Y:S01]  /*8250*/  ISETP.GE.AND P3, PT, R168.reuse, 0x181, PT ;  /* 0x00000181a800780c */ /* 0x040fe20003f66270 */
[----:B------:R-:W-:Y:S01]  /*8260*/  IMAD.WIDE.U32 R66, R169, c[0x0][0x2d0], R66 ;  /* 0x0000b400a9427a25 */ /* 0x000fe200078e0042 */
[----:B------:R-:W-:Y:S02]  /*8270*/  IADD3 R65, R167, R65, RZ ;  /* 0x00000041a7417210 */ /* 0x000fe40007ffe0ff */
[C---:B------:R-:W-:Y:S02]  /*8280*/  ISETP.GE.AND P4, PT, R168.reuse, 0x1c1, PT ;  /* 0x000001c1a800780c */ /* 0x040fe40003f86270 */
[----:B------:R-:W-:Y:S02]  /*8290*/  IADD3 R67, R161, R67, RZ ;  /* 0x00000043a1437210 */ /* 0x000fe40007ffe0ff */
[----:B------:R-:W-:Y:S01]  /*82a0*/  ISETP.GE.AND P5, PT, R168, 0x201, PT ;  /* 0x00000201a800780c */ /* 0x000fe20003fa6270 */
[----:B------:R-:W-:Y:S07]  /*82b0*/  @!P6 BRA `(.L_x_3486) ;  /* 0x000000200000e947 */ /* 0x000fee0003800000 */
[----:B------:R1:W-:Y:S04]  /*82c0*/  RED.E.ADD.F32.FTZ.RN.STRONG.GPU [R64.64+-0xe00], R195 ;  /* 0xfff200c34000798e */ /* 0x0003e8000c10e784 */
[----:B0-----:R1:W-:Y:S02]  /*82d0*/  RED.E.ADD.F32.FTZ.RN.STRONG.GPU [R66.64+-0xe00], R211 ;  /* 0xfff200d34200798e */ /* 0x0013e4000c10e784 */
.L_x_3486:
[----:B------:R-:W-:Y:S05]  /*82e0*/  BSYNC B0 ;  /* 0x0000000000007941 */ /* 0x000fea0003800000 */
.L_x_3485:
[----:B------:R3:W4:Y:S01]  /*82f0*/  LDS R161, [R210.X4+0x2400] ;  /* 0x00240000d2a17984 */ /* 0x0007220000004800 */
[----:B------:R-:W-:Y:S01]  /*8300*/  BSSY B0, `(.L_x_3487) ;  /* 0x0000004000007945 */ /* 0x000fe20003800000 */
[----:B------:R-:W-:Y:S05]  /*8310*/  @!P0 BRA `(.L_x_3488) ;  /* 0x0000002000008947 */ /* 0x000fea0003800000 */
[----:B------:R1:W-:Y:S04]  /*8320*/  RED.E.ADD.F32.FTZ.RN.STRONG.GPU [R64.64+-0xd00], R194 ;  /* 0xfff300c24000798e */ /* 0x0003e8000c10e784 */
[----:B----4-:R1:W-:Y:S02]  /*8330*/  RED.E.ADD.F32.FTZ.RN.STRONG.GPU [R66.64+-0xd00], R161 ;  /* 0xfff300a14200798e */ /* 0x0103e4000c10e784 */
.L_x_3488:
[----:B------:R-:W-:Y:S05]  /*8340*/  BSYNC B0 ;  /* 0x0000000000007941 */ /* 0x000fea0003800000 */
.L_x_3487:
[----:B------:R-:W1:Y:S01]  /*8350*/  LDS R209, [R209.X4+0x2500] ;  /* 0x00250000d1d17984 */ /* 0x000e620000004800 */
[----:B------:R-:W-:Y:S01]  /*8360*/  BSSY B0, `(.L_x_3489) ;  /* 0x0000004000007945 */ /* 0x000fe20003800000 */
[----:B------:R-:W-:Y:S05]  /*8370*/  @!P1 BRA `(.L_x_3490) ;  /* 0x0000002000009947 */ /* 0x000fea0003800000 */
[----:B------:R3:W-:Y:S04]  /*8380*/  RED.E.ADD.F32.FTZ.RN.STRONG.GPU [R64.64+-0xc00], R193 ;  /* 0xfff400c14000798e */ /* 0x0007e8000c10e784 */
[----:B-1----:R3:W-:Y:S02]  /*8390*/  RED.E.ADD.F32.FTZ.RN.STRONG.GPU [R66.64+-0xc00], R209 ;  /* 0xfff400d14200798e */ /* 0x0027e4000c10e784 */
.L_x_3490:
[----:B------:R-:W-:Y:S05]  /*83a0*/  BSYNC B0 ;  /* 0x0000000000007941 */ /* 0x000fea0003800000 */
.L_x_3489:
[----:B-1--4-:R1:W4:Y:S01]  /*83b0*/  LDS R161, [R208.X4+0x2600] ;  /* 0x00260000d0a17984 */ /* 0x0123220000004800 */
[----:B------:R-:W-:Y:S01]  /*83c0*/  BSSY B0, `(.L_x_3491) ;  /* 0x0000004000007945 */ /* 0x000fe20003800000 */
[----:B------:R-:W-:Y:S05]  /*83d0*/  @!P2 BRA `(.L_x_3492) ;  /* 0x000000200000a947 */ /* 0x000fea0003800000 */
[----:B------:R1:W-:Y:S04]  /*83e0*/  RED.E.ADD.F32.FTZ.RN.STRONG.GPU [R64.64+-0xb00], R192 ;  /* 0xfff500c04000798e */ /* 0x0003e8000c10e784 */
[----:B----4-:R1:W-:Y:S02]  /*83f0*/  RED.E.ADD.F32.FTZ.RN.STRONG.GPU [R66.64+-0xb00], R161 ;  /* 0xfff500a14200798e */ /* 0x0103e4000c10e784 */
.L_x_3492:
[----:B------:R-:W-:Y:S05]  /*8400*/  BSYNC B0 ;  /* 0x0000000000007941 */ /* 0x000fea0003800000 */
.L_x_3491:
[----:B------:R-:W1:Y:S01]  /*8410*/  LDS R207, [R207.X4+0x2700] ;  /* 0x00270000cfcf7984 */ /* 0x000e620000004800 */
[----:B------:R-:W-:Y:S01]  /*8420*/  BSSY B0, `(.L_x_3493) ;  /* 0x0000004000007945 */ /* 0x000fe20003800000 */
[----:B------:R-:W-:Y:S05]  /*8430*/  @!P3 BRA `(.L_x_3494) ;  /* 0x000000200000b947 */ /* 0x000fea0003800000 */
[----:B------:R3:W-:Y:S04]  /*8440*/  RED.E.ADD.F32.FTZ.RN.STRONG.GPU [R64.64+-0xa00], R191 ;  /* 0xfff600bf4000798e */ /* 0x0007e8000c10e784 */
[----:B-1----:R3:W-:Y:S02]  /*8450*/  RED.E.ADD.F32.FTZ.RN.STRONG.GPU [R66.64+-0xa00], R207 ;  /* 0xfff600cf4200798e */ /* 0x0027e4000c10e784 */
.L_x_3494:
[----:B------:R-:W-:Y:S05]  /*8460*/  BSYNC B0 ;  /* 0x0000000000007941 */ /* 0x000fea0003800000 */
.L_x_3493:
[----:B-1--4-:R1:W4:Y:S01]  /*8470*/  LDS R161, [R206.X4+0x2800] ;  /* 0x00280000cea17984 */ /* 0x0123220000004800 */
[----:B------:R-:W-:Y:S01]  /*8480*/  BSSY B0, `(.L_x_3495) ;  /* 0x0000004000007945 */ /* 0x000fe20003800000 */
[----:B------:R-:W-:Y:S05]  /*8490*/  @!P4 BRA `(.L_x_3496) ;  /* 0x000000200000c947 */ /* 0x000fea0003800000 */
[----:B------:R1:W-:Y:S04]  /*84a0*/  RED.E.ADD.F32.FTZ.RN.STRONG.GPU [R64.64+-0x900], R190 ;  /* 0xfff700be4000798e */ /* 0x0003e8000c10e784 */
[----:B----4-:R1:W-:Y:S02]  /*84b0*/  RED.E.ADD.F32.FTZ.RN.STRONG.GPU [R66.64+-0x900], R161 ;  /* 0xfff700a14200798e */ /* 0x0103e4000c10e784 */
.L_x_3496:
[----:B------:R-:W-:Y:S05]  /*84c0*/  BSYNC B0 ;  /* 0x0000000000007941 */ /* 0x000fea0003800000 */
.L_x_3495:
[----:B------:R-:W1:Y:S01]  /*84d0*/  LDS R205, [R205.X4+0x2900] ;  /* 0x00290000cdcd7984 */ /* 0x000e620000004800 */
[----:B------:R-:W-:Y:S01]  /*84e0*/  BSSY B0, `(.L_x_3497) ;  /* 0x0000004000007945 */ /* 0x000fe20003800000 */
[----:B------:R-:W-:Y:S05]  /*84f0*/  @!P5 BRA `(.L_x_3498) ;  /* 0x000000200000d947 */ /* 0x000fea0003800000 */
[----:B------:R3:W-:Y:S04]  /*8500*/  RED.E.ADD.F32.FTZ.RN.STRONG.GPU [R64.64+-0x800], R189 ;  /* 0xfff800bd4000798e */ /* 0x0007e8000c10e784 */
[----:B-1----:R3:W-:Y:S02]  /*8510*/  RED.E.ADD.F32.FTZ.RN.STRONG.GPU [R66.64+-0x800], R205 ;  /* 0xfff800cd4200798e */ /* 0x0027e4000c10e784 */
.L_x_3498:
[----:B------:R-:W-:Y:S05]  /*8520*/  BSYNC B0 ;  /* 0x0000000000007941 */ /* 0x000fea0003800000 */
.L_x_3497:
        /* <DEDUP_REMOVED lines=12> */
.L_x_3500:
[----:B-1----:R-:W-:Y:S05]  /*85f0*/  BSYNC B0 ;  /* 0x0000000000007941 */ /* 0x002fea0003800000 */
.L_x_3499:
[----:B------:R-:W1:Y:S01]  /*8600*/  LDS R203, [R203.X4+0x2b00] ;  /* 0x002b0000cbcb7984 */ /* 0x000e620000004800 */
[----:B------:R-:W-:Y:S01]  /*8610*/  BSSY B0, `(.L_x_3501) ;  /* 0x0000004000007945 */ /* 0x000fe20003800000 */
[----:B------:R-:W-:Y:S05]  /*8620*/  @!P0 BRA `(.L_x_3502) ;  /* 0x0000002000008947 */ /* 0x000fea0003800000 */
[----:B------:R3:W-:Y:S04]  /*8630*/  RED.E.ADD.F32.FTZ.RN.STRONG.GPU [R64.64+-0x600], R185 ;  /* 0xfffa00b94000798e */ /* 0x0007e8000c10e784 */
[----:B-1----:R3:W-:Y:S02]  /*8640*/  RED.E.ADD.F32.FTZ.RN.STRONG.GPU [R66.64+-0x600], R203 ;  /* 0xfffa00cb4200798e */ /* 0x0027e4000c10e784 */
.L_x_3502:
[----:B------:R-:W-:Y:S05]  /*8650*/  BSYNC B0 ;  /* 0x0000000000007941 */ /* 0x000fea0003800000 */
.L_x_3501:
[----:B----4-:R4:W3:Y:S01]  /*8660*/  LDS R161, [R202.X4+0x2c00] ;  /* 0x002c0000caa17984 */ /* 0x0108e20000004800 */
[----:B------:R-:W-:Y:S01]  /*8670*/  BSSY B0, `(.L_x_3503) ;  /* 0x0000004000007945 */ /* 0x000fe20003800000 */
[----:B------:R-:W-:Y:S05]  /*8680*/  @!P1 BRA `(.L_x_3504) ;  /* 0x0000002000009947 */ /* 0x000fea0003800000 */
[----:B------:R4:W-:Y:S04]  /*8690*/  RED.E.ADD.F32.FTZ.RN.STRONG.GPU [R64.64+-0x500], R183 ;  /* 0xfffb00b74000798e */ /* 0x0009e8000c10e784 */
[----:B---3--:R4:W-:Y:S02]  /*86a0*/  RED.E.ADD.F32.FTZ.RN.STRONG.GPU [R66.64+-0x500], R161 ;  /* 0xfffb00a14200798e */ /* 0x0089e4000c10e784 */
.L_x_3504:
[----:B------:R-:W-:Y:S05]  /*86b0*/  BSYNC B0 ;  /* 0x0000000000007941 */ /* 0x000fea0003800000 */
.L_x_3503:
[----:B------:R-:W4:Y:S01]  /*86c0*/  LDS R201, [R201.X4+0x2d00] ;  /* 0x002d0000c9c97984 */ /* 0x000f220000004800 */
[----:B------:R-:W-:Y:S01]  /*86d0*/  BSSY B0, `(.L_x_3505) ;  /* 0x0000004000007945 */ /* 0x000fe20003800000 */
[----:B------:R-:W-:Y:S05]  /*86e0*/  @!P2 BRA `(.L_x_3506) ;  /* 0x000000200000a947 */ /* 0x000fea0003800000 */
[----:B------:R4:W-:Y:S04]  /*86f0*/  RED.E.ADD.F32.FTZ.RN.STRONG.GPU [R64.64+-0x400], R181 ;  /* 0xfffc00b54000798e */ /* 0x0009e8000c10e784 */
[----:B----4-:R4:W-:Y:S02]  /*8700*/  RED.E.ADD.F32.FTZ.RN.STRONG.GPU [R66.64+-0x400], R201 ;  /* 0xfffc00c94200798e */ /* 0x0109e4000c10e784 */
.L_x_3506:
[----:B------:R-:W-:Y:S05]  /*8710*/  BSYNC B0 ;  /* 0x0000000000007941 */ /* 0x000fea0003800000 */
.L_x_3505:
[----:B---34-:R3:W4:Y:S01]  /*8720*/  LDS R161, [R200.X4+0x2e00] ;  /* 0x002e0000c8a17984 */ /* 0x0187220000004800 */
[----:B------:R-:W-:Y:S01]  /*8730*/  BSSY B0, `(.L_x_3507) ;  /* 0x0000004000007945 */ /* 0x000fe20003800000 */
[----:B------:R-:W-:Y:S05]  /*8740*/  @!P3 BRA `(.L_x_3508) ;  /* 0x000000200000b947 */ /* 0x000fea0003800000 */
[----:B------:R3:W-:Y:S04]  /*8750*/  RED.E.ADD.F32.FTZ.RN.STRONG.GPU [R64.64+-0x300], R179 ;  /* 0xfffd00b34000798e */ /* 0x0007e8000c10e784 */
[----:B----4-:R3:W-:Y:S02]  /*8760*/  RED.E.ADD.F32.FTZ.RN.STRONG.GPU [R66.64+-0x300], R161 ;  /* 0xfffd00a14200798e */ /* 0x0107e4000c10e784 */
.L_x_3508:
[----:B------:R-:W-:Y:S05]  /*8770*/  BSYNC B0 ;  /* 0x0000000000007941 */ /* 0x000fea0003800000 */
.L_x_3507:
[----:B------:R-:W3:Y:S01]  /*8780*/  LDS R199, [R199.X4+0x2f00] ;  /* 0x002f0000c7c77984 */ /* 0x000ee20000004800 */
[----:B------:R-:W-:Y:S01]  /*8790*/  BSSY B0, `(.L_x_3509) ;  /* 0x0000004000007945 */ /* 0x000fe20003800000 */
[----:B------:R-:W-:Y:S05]  /*87a0*/  @!P4 BRA `(.L_x_3510) ;  /* 0x000000200000c947 */ /* 0x000fea0003800000 */
[----:B------:R4:W-:Y:S04]  /*87b0*/  RED.E.ADD.F32.FTZ.RN.STRONG.GPU [R64.64+-0x200], R131 ;  /* 0xfffe00834000798e */ /* 0x0009e8000c10e784 */
[----:B---3--:R4:W-:Y:S02]  /*87c0*/  RED.E.ADD.F32.FTZ.RN.STRONG.GPU [R66.64+-0x200], R199 ;  /* 0xfffe00c74200798e */ /* 0x0089e4000c10e784 */
.L_x_3510:
[----:B------:R-:W-:Y:S05]  /*87d0*/  BSYNC B0 ;  /* 0x0000000000007941 */ /* 0x000fea0003800000 */
.L_x_3509:
[----:B----4-:R4:W3:Y:S01]  /*87e0*/  LDS R131, [R198.X4+0x3000] ;  /* 0x00300000c6837984 */ /* 0x0108e20000004800 */
[----:B------:R-:W-:Y:S01]  /*87f0*/  BSSY B0, `(.L_x_3511) ;  /* 0x0000004000007945 */ /* 0x000fe20003800000 */
[----:B------:R-:W-:Y:S05]  /*8800*/  @!P5 BRA `(.L_x_3512) ;  /* 0x000000200000d947 */ /* 0x000fea0003800000 */
[----:B------:R4:W-:Y:S04]  /*8810*/  RED.E.ADD.F32.FTZ.RN.STRONG.GPU [R64.64+-0x100], R130 ;  /* 0xffff00824000798e */ /* 0x0009e8000c10e784 */
[----:B---3--:R4:W-:Y:S02]  /*8820*/  RED.E.ADD.F32.FTZ.RN.STRONG.GPU [R66.64+-0x100], R131 ;  /* 0xffff00834200798e */ /* 0x0089e4000c10e784 */
.L_x_3512:
[----:B------:R-:W-:Y:S05]  /*8830*/  BSYNC B0 ;  /* 0x0000000000007941 */ /* 0x000fea0003800000 */
.L_x_3511:
[----:B---34-:R-:W3:Y:S01]  /*8840*/  SHFL.DOWN P0, R131, R214, 0x1, 0x1f ;  /* 0x08201f00d6837f89 */ /* 0x018ee20000000000 */
[-C--:B------:R-:W-:Y:S01]  /*8850*/  FMUL.FTZ R16, R15, R177.reuse ;  /* 0x000000b10f107220 */ /* 0x080fe20000410000 */
[----:B------:R-:W-:Y:S01]  /*8860*/  ISETP.NE.AND P2, PT, R150, RZ, PT ;  /* 0x000000ff9600720c */ /* 0x000fe20003f45270 */
[----:B------:R-:W-:Y:S01]  /*8870*/  FMUL.FTZ R0, R0, R177 ;  /* 0x000000b100007220 */ /* 0x000fe20000410000 */
[----:B------:R-:W-:Y:S01]  /*8880*/  BSSY B0, `(.L_x_3513) ;  /* 0x0000069000007945 */ /* 0x000fe20003800000 */
[----:B------:R-:W-:-:S02]  /*8890*/  FMUL.FTZ R16, R215, R16 ;  /* 0x00000010d7107220 */ /* 0x000fc40000410000 */
[----:B------:R-:W-:Y:S02]  /*88a0*/  FFMA.FTZ R23, R0, R54, R23 ;  /* 0x0000003600177223 */ /* 0x000fe40000010017 */
[----:B------:R-:W-:Y:S02]  /*88b0*/  FFMA.FTZ R241, R241, R0, R16 ;  /* 0x00000000f1f17223 */ /* 0x000fe40000010010 */
[-C--:B------:R-:W-:Y:S02]  /*88c0*/  FMUL.FTZ R0, R3, R186.reuse ;  /* 0x000000ba03007220 */ /* 0x080fe40000410000 */
[C---:B------:R-:W-:Y:S02]  /*88d0*/  FMUL.FTZ R186, R15.reuse, R186 ;  /* 0x000000ba0fba7220 */ /* 0x040fe40000410000 */
[----:B------:R-:W-:Y:S02]  /*88e0*/  FMUL.FTZ R67, R15, R188 ;  /* 0x000000bc0f437220 */ /* 0x000fe40000410000 */
[----:B------:R-:W-:-:S02]  /*88f0*/  FMUL.FTZ R186, R217, R186 ;  /* 0x000000bad9ba7220 */ /* 0x000fc40000410000 */
[----:B------:R-:W-:Y:S02]  /*8900*/  FMUL.FTZ R65, R2, R188 ;  /* 0x000000bc02417220 */ /* 0x000fe40000410000 */
[----:B------:R-:W-:Y:S02]  /*8910*/  FMUL.FTZ R67, R216, R67 ;  /* 0x00000043d8437220 */ /* 0x000fe40000410000 */
[----:B------:R-:W-:Y:S02]  /*8920*/  FFMA.FTZ R25, R0, R60, R25 ;  /* 0x0000003c00197223 */ /* 0x000fe40000010019 */
[----:B---3--:R-:W-:Y:S02]  /*8930*/  @P0 FADD R131, R214, R131 ;  /* 0x00000083d6830221 */ /* 0x008fe40000000000 */
[----:B------:R-:W-:Y:S02]  /*8940*/  FFMA.FTZ R243, R243, R0, R186 ;  /* 0x00000000f3f37223 */ /* 0x000fe400000100ba */
[-C--:B------:R-:W-:Y:S01]  /*8950*/  FMUL.FTZ R0, R5, R182.reuse ;  /* 0x000000b605007220 */ /* 0x080fe20000410000 */
[----:B------:R-:W3:Y:S01]  /*8960*/  SHFL.DOWN P0, R64, R131, 0x2, 0x1f ;  /* 0x08401f0083407f89 */ /* 0x000ee20000000000 */
[----:B------:R-:W-:-:S02]  /*8970*/  FMUL.FTZ R182, R15, R182 ;  /* 0x000000b60fb67220 */ /* 0x000fc40000410000 */
[----:B------:R-:W-:Y:S02]  /*8980*/  FFMA.FTZ R24, R65, R57, R24 ;  /* 0x0000003941187223 */ /* 0x000fe40000010018 */
[----:B------:R-:W-:Y:S02]  /*8990*/  FFMA.FTZ R246, R246, R65, R67 ;  /* 0x00000041f6f67223 */ /* 0x000fe40000010043 */
[----:B------:R-:W-:Y:S02]  /*89a0*/  FMUL.FTZ R65, R15, R184 ;  /* 0x000000b80f417220 */ /* 0x000fe40000410000 */
[----:B------:R-:W-:Y:S02]  /*89b0*/  FMUL.FTZ R182, R219, R182 ;  /* 0x000000b6dbb67220 */ /* 0x000fe40000410000 */
[----:B------:R-:W-:Y:S02]  /*89c0*/  FMUL.FTZ R3, R4, R184 ;  /* 0x000000b804037220 */ /* 0x000fe40000410000 */
[----:B------:R-:W-:-:S02]  /*89d0*/  FMUL.FTZ R65, R218, R65 ;  /* 0x00000041da417220 */ /* 0x000fc40000410000 */
[----:B------:R-:W-:Y:S02]  /*89e0*/  FMUL.FTZ R5, R15, R180 ;  /* 0x000000b40f057220 */ /* 0x000fe40000410000 */
[----:B------:R-:W-:Y:S02]  /*89f0*/  FFMA.FTZ R27, R0, R68, R27 ;  /* 0x00000044001b7223 */ /* 0x000fe4000001001b */
        /* <DEDUP_REMOVED lines=13> */
[----:B------:R-:W-:Y:S02]  /*8ad0*/  FFMA.FTZ R29, R0, R72, R29 ;  /* 0x00000048001d7223 */ /* 0x000fe4000001001d */
[----:B------:R-:W-:Y:S02]  /*8ae0*/  FFMA.FTZ R231, R231, R0, R178 ;  /* 0x00000000e7e77223 */ /* 0x000fe400000100b2 */
[----:B------:R-:W-:Y:S02]  /*8af0*/  FFMA.FTZ R28, R3, R69, R28 ;  /* 0x00000045031c7223 */ /* 0x000fe4000001001c */
[----:B------:R-:W-:-:S02]  /*8b00*/  FMUL.FTZ R0, R9, R249 ;  /* 0x000000f909007220 */ /* 0x000fc40000410000 */
[----:B------:R-:W-:Y:S02]  /*8b10*/  FMUL.FTZ R2, R223, R2 ;  /* 0x00000002df027220 */ /* 0x000fe40000410000 */
[----:B------:R-:W-:Y:S02]  /*8b20*/  FMUL.FTZ R3, R8, R176 ;  /* 0x000000b008037220 */ /* 0x000fe40000410000 */
[----:B---3--:R-:W-:Y:S02]  /*8b30*/  @P0 FADD R161, R64, R161 ;  /* 0x000000a140a10221 */ /* 0x008fe40000000000 */
[----:B------:R-:W-:Y:S02]  /*8b40*/  FMUL.FTZ R5, R222, R5 ;  /* 0x00000005de057220 */ /* 0x000fe40000410000 */
[----:B------:R-:W-:Y:S01]  /*8b50*/  FFMA.FTZ R31, R0, R76, R31 ;  /* 0x0000004c001f7223 */ /* 0x000fe2000001001f */
[----:B------:R-:W3:Y:S01]  /*8b60*/  SHFL.DOWN P0, R16, R161, 0x8, 0x1f ;  /* 0x09001f00a1107f89 */ /* 0x000ee20000000000 */
[----:B------:R-:W-:-:S02]  /*8b70*/  FFMA.FTZ R233, R233, R0, R2 ;  /* 0x00000000e9e97223 */ /* 0x000fc40000010002 */
[----:B------:R-:W-:Y:S02]  /*8b80*/  FFMA.FTZ R234, R234, R3, R5 ;  /* 0x00000003eaea7223 */ /* 0x000fe40000010005 */
        /* <DEDUP_REMOVED lines=8> */
[----:B------:R-:W-:Y:S02]  /*8c10*/  FFMA.FTZ R33, R0, R78, R33 ;  /* 0x0000004e00217223 */ /* 0x000fe40000010021 */
        /* <DEDUP_REMOVED lines=14> */
[----:B------:R-:W-:Y:S02]  /*8d00*/  FFMA.FTZ R238, R238, R3, R5 ;  /* 0x00000003eeee7223 */ /* 0x000fe40000010005 */
[----:B------:R-:W-:Y:S02]  /*8d10*/  FFMA.FTZ R237, R237, R14, R0 ;  /* 0x0000000eeded7223 */ /* 0x000fe40000010000 */
[----:B------:R-:W-:-:S02]  /*8d20*/  FFMA.FTZ R240, R240, R13, R15 ;  /* 0x0000000df0f07223 */ /* 0x000fc4000001000f */
[----:B------:R-:W-:Y:S02]  /*8d30*/  FADD.FTZ R56, R245, R56 ;  /* 0x00000038f5387221 */ /* 0x000fe40000010000 */
[----:B---3--:R-:W-:Y:S02]  /*8d40*/  @P1 FADD R7, R16, R7 ;  /* 0x0000000710071221 */ /* 0x008fe40000000000 */
[----:B------:R-:W-:Y:S02]  /*8d50*/  FADD.FTZ R53, R250, R53 ;  /* 0x00000035fa357221 */ /* 0x000fe40000010000 */
        /* <DEDUP_REMOVED lines=11> */
[----:B------:R-:W-:Y:S02]  /*8e10*/  FFMA.FTZ R34, R3, R77, R34 ;  /* 0x0000004d03227223 */ /* 0x000fe40000010022 */
[----:B------:R-:W-:Y:S02]  /*8e20*/  FADD.FTZ R40, R235, R40 ;  /* 0x00000028eb287221 */ /* 0x000fe40000010000 */
[----:B------:R-:W-:Y:S02]  /*8e30*/  FFMA.FTZ R35, R14, R80, R35 ;  /* 0x000000500e237223 */ /* 0x000fe40000010023 */
[----:B------:R-:W-:Y:S02]  /*8e40*/  FFMA.FTZ R36, R13, R79, R36 ;  /* 0x0000004f0d247223 */ /* 0x000fe40000010024 */
[----:B------:R-:W-:-:S02]  /*8e50*/  FADD.FTZ R39, R238, R39 ;  /* 0x00000027ee277221 */ /* 0x000fc40000010000 */
        /* <DEDUP_REMOVED lines=11> */
.L_x_3514:
[----:B---3--:R-:W-:Y:S05]  /*8f10*/  BSYNC B0 ;  /* 0x0000000000007941 */ /* 0x008fea0003800000 */
.L_x_3513:
[----:B------:R-:W-:Y:S02]  /*8f20*/  IADD3 R20, R20, 0x1, RZ ;  /* 0x0000000114147810 */ /* 0x000fe40007ffe0ff */
[----:B------:R-:W-:Y:S02]  /*8f30*/  IADD3 R18, P1, R18, 0x1, RZ ;  /* 0x0000000112127810 */ /* 0x000fe40007f3e0ff */
[----:B------:R-:W-:Y:S02]  /*8f40*/  ISETP.GE.AND P0, PT, R20, c[0x0][0x16c], PT ;  /* 0x00005b0014007a0c */ /* 0x000fe40003f06270 */
[----:B------:R-:W-:-:S11]  /*8f50*/  IADD3.X R17, RZ, R17, RZ, P1, !PT ;  /* 0x00000011ff117210 */ /* 0x000fd60000ffe4ff */
[----:B012---:R-:W-:Y:S01]  /*8f60*/  @P0 CALL.REL.NOINC `(.L_x_3467) ;  /* 0x0000001000000944 */ /* 0x007fe20003c00000 */
[----:B------:R-:W-:Y:S05]  /*8f70*/  BRA `(.L_x_3515) ;  /* 0xffffb90000007947 */ /* 0x000fea000383ffff */
.L_x_3467:
        /* <DEDUP_REMOVED lines=65> */
[----:B------:R-:W-:-:S03]  /*9390*/  F2FP.PACK_AB R36, R35, R36 ;  /* 0x000000242324723e */ /* 0x000fc600000000ff */
        /* <DEDUP_REMOVED lines=22> */
[----:B------:R-:W-:Y:S01]  /*9500*/  LDS.U16 R35, [R105+0x1e] ;  /* 0x00001e0069237984 */ /* 0x000fe20000000400 */
[----:B0-----:R-:W-:-:S05]  /*9510*/  HADD2.F32 R16, -RZ, R16.H0_H0 ;  /* 0x20000010ff107230 */ /* 0x001fca0000004100 */
[--C-:B------:R-:W-:Y:S02]  /*9520*/  FADD.FTZ R54, R16, R157.reuse ;  /* 0x0000009d10367221 */ /* 0x100fe40000010000 */
[----:B------:R-:W0:Y:S01]  /*9530*/  LDS.U16 R16, [R105+0x8] ;  /* 0x0000080069107984 */ /* 0x000e220000000400 */
[----:B-1----:R-:W-:Y:S02]  /*9540*/  HADD2.F32 R44, -RZ, R19.H0_H0 ;  /* 0x20000013ff2c7230 */ /* 0x002fe40000004100 */
[----:B------:R-:W-:Y:S01]  /*9550*/  FSETP.GTU.FTZ.AND P1, PT, R54, 20, PT ;  /* 0x41a000003600780b */ /* 0x000fe20003f3c000 */
[----:B--2---:R-:W-:Y:S01]  /*9560*/  HADD2.F32 R20, -RZ, R20.H0_H0 ;  /* 0x20000014ff147230 */ /* 0x004fe20000004100 */
[----:B------:R-:W1:Y:S01]  /*9570*/  LDS.U16 R19, [R105+0xc] ;  /* 0x00000c0069137984 */ /* 0x000e620000000400 */
[--C-:B------:R-:W-:Y:S01]  /*9580*/  FADD.FTZ R44, R44, R157.reuse ;  /* 0x0000009d2c2c7221 */ /* 0x100fe20000010000 */
[----:B---3--:R-:W-:Y:S02]  /*9590*/  HADD2.F32 R18, -RZ, R18.H0_H0 ;  /* 0x20000012ff127230 */ /* 0x008fe40000004100 */
[----:B------:R-:W-:-:S02]  /*95a0*/  FADD.FTZ R58, R20, R157 ;  /* 0x0000009d143a7221 */ /* 0x000fc40000010000 */
[----:B------:R-:W2:Y:S01]  /*95b0*/  LDS.U16 R20, [R105+0xe] ;  /* 0x00000e0069147984 */ /* 0x000ea20000000400 */
[----:B------:R-:W-:Y:S01]  /*95c0*/  FSETP.GTU.FTZ.AND P5, PT, R44, 20, PT ;  /* 0x41a000002c00780b */ /* 0x000fe20003fbc000 */
[----:B------:R-:W-:Y:S02]  /*95d0*/  FADD.FTZ R55, R18, R157 ;  /* 0x0000009d12377221 */ /* 0x000fe40000010000 */
[----:B------:R-:W-:Y:S01]  /*95e0*/  LDS.U16 R18, [R105+0xa] ;  /* 0x00000a0069127984 */ /* 0x000fe20000000400 */
[----:B------:R-:W-:Y:S02]  /*95f0*/  @!P1 FMUL.FTZ R54, R54, -1.4426950216293334961 ;  /* 0xbfb8aa3b36369820 */ /* 0x000fe40000410000 */
[----:B------:R-:W-:-:S04]  /*9600*/  FSETP.GTU.FTZ.AND P6, PT, R55, 20, PT ;  /* 0x41a000003700780b */ /* 0x000fc80003fdc000 */
[----:B------:R-:W3:Y:S03]  /*9610*/  @!P1 MUFU.EX2 R54, R54 ;  /* 0x0000003600369308 */ /* 0x000ee60000000800 */
[----:B------:R-:W-:Y:S02]  /*9620*/  @!P5 FMUL.FTZ R57, R44, -1.4426950216293334961 ;  /* 0xbfb8aa3b2c39d820 */ /* 0x000fe40000410000 */
[----:B------:R-:W4:Y:S04]  /*9630*/  LDS.U16 R44, [R105+0x10] ;  /* 0x00001000692c7984 */ /* 0x000f280000000400 */
[----:B------:R-:W-:Y:S01]  /*9640*/  @!P6 FMUL.FTZ R55, R55, -1.4426950216293334961 ;  /* 0xbfb8aa3b3737e820 */ /* 0x000fe20000410000 */
[----:B------:R-:W5:Y:S01]  /*9650*/  @!P5 MUFU.EX2 R57, R57 ;  /* 0x000000390039d308 */ /* 0x000f620000000800 */
[----:B0-----:R-:W-:-:S07]  /*9660*/  HADD2.F32 R16, -RZ, R16.H0_H0 ;  /* 0x20000010ff107230 */ /* 0x001fce0000004100 */
[----:B------:R-:W0:Y:S01]  /*9670*/  @!P6 MUFU.EX2 R55, R55 ;  /* 0x000000370037e308 */ /* 0x000e220000000800 */
[----:B---3--:R-:W-:Y:S02]  /*9680*/  @!P1 FADD.FTZ R54, R54, 1 ;  /* 0x3f80000036369421 */ /* 0x008fe40000010000 */
[----:B------:R-:W-:-:S05]  /*9690*/  FADD.FTZ R59, R16, R157 ;  /* 0x0000009d103b7221 */ /* 0x000fca0000010000 */
[----:B------:R-:W-:Y:S01]  /*96a0*/  FSETP.GTU.FTZ.AND P4, PT, R59, 20, PT ;  /* 0x41a000003b00780b */ /* 0x000fe20003f9c000 */
[----:B------:R-:W3:Y:S01]  /*96b0*/  @!P1 MUFU.RCP R54, R54 ;  /* 0x0000003600369308 */ /* 0x000ee20000001000 */
[----:B-----5:R-:W-:Y:S01]  /*96c0*/  @!P5 FADD.FTZ R57, R57, 1 ;  /* 0x3f8000003939d421 */ /* 0x020fe20000010000 */
[----:B-1----:R-:W-:Y:S02]  /*96d0*/  HADD2.F32 R16, -RZ, R19.H0_H0 ;  /* 0x20000013ff107230 */ /* 0x002fe40000004100 */
[----:B--2---:R-:W-:Y:S01]  /*96e0*/  HADD2.F32 R20, -RZ, R20.H0_H0 ;  /* 0x20000014ff147230 */ /* 0x004fe20000004100 */
[----:B0-----:R-:W-:-:S03]  /*96f0*/  @!P6 FADD.FTZ R55, R55, 1 ;  /* 0x3f8000003737e421 */ /* 0x001fc60000010000 */
[----:B------:R-:W0:Y:S01]  /*9700*/  @!P5 MUFU.RCP R60, R57 ;  /* 0x00000039003cd308 */ /* 0x000e220000001000 */
[----:B------:R-:W-:-:S03]  /*9710*/  FADD.FTZ R19, R16, R157 ;  /* 0x0000009d10137221 */ /* 0x000fc60000010000 */
[----:B------:R-:W-:Y:S02]  /*9720*/  @!P4 FMUL.FTZ R16, R59, -1.4426950216293334961 ;  /* 0xbfb8aa3b3b10c820 */ /* 0x000fe40000410000 */
[--C-:B------:R-:W-:Y:S01]  /*9730*/  FADD.FTZ R59, R20, R157.reuse ;  /* 0x0000009d143b7221 */ /* 0x100fe20000010000 */
[----:B------:R-:W-:Y:S01]  /*9740*/  FSETP.GTU.FTZ.AND P2, PT, R19, 20, PT ;  /* 0x41a000001300780b */ /* 0x000fe20003f5c000 */
[----:B------:R-:W-:Y:S01]  /*9750*/  HADD2.F32 R20, -RZ, R49.H0_H0 ;  /* 0x20000031ff147230 */ /* 0x000fe20000004100 */
[----:B------:R-:W1:Y:S01]  /*9760*/  @!P6 MUFU.RCP R55, R55 ;  /* 0x000000370037e308 */ /* 0x000e620000001000 */
[----:B---3--:R-:W-:Y:S01]  /*9770*/  @!P1 FMUL.FTZ R37, R37, R54 ;  /* 0x0000003625259220 */ /* 0x008fe20000410000 */
[----:B------:R-:W-:Y:S02]  /*9780*/  FSETP.GTU.FTZ.AND P1, PT, R59, 20, PT ;  /* 0x41a000003b00780b */ /* 0x000fe40003f3c000 */
[----:B------:R-:W-:-:S04]  /*9790*/  FADD.FTZ R49, R20, R157 ;  /* 0x0000009d14317221 */ /* 0x000fc80000010000 */
[----:B------:R-:W2:Y:S01]  /*97a0*/  @!P4 MUFU.EX2 R16, R16 ;  /* 0x000000100010c308 */ /* 0x000ea20000000800 */
[----:B----4-:R-:W-:Y:S01]  /*97b0*/  HADD2.F32 R44, -RZ, R44.H0_H0 ;  /* 0x2000002cff2c7230 */ /* 0x010fe20000004100 */
[----:B0-----:R-:W-:Y:S01]  /*97c0*/  @!P5 FMUL.FTZ R39, R39, R60 ;  /* 0x0000003c2727d220 */ /* 0x001fe20000410000 */
[----:B------:R-:W-:Y:S01]  /*97d0*/  FSETP.GTU.FTZ.AND P5, PT, R49, 20, PT ;  /* 0x41a000003100780b */ /* 0x000fe20003fbc000 */
[----:B------:R-:W-:Y:S02]  /*97e0*/  @!P2 FMUL.FTZ R19, R19, -1.4426950216293334961 ;  /* 0xbfb8aa3b1313a820 */ /* 0x000fe40000410000 */
[----:B------:R-:W-:Y:S02]  /*97f0*/  FADD.FTZ R44, R44, R157 ;  /* 0x0000009d2c2c7221 */ /* 0x000fe40000010000 */
[----:B------:R-:W-:Y:S02]  /*9800*/  @!P1 FMUL.FTZ R20, R59, -1.4426950216293334961 ;  /* 0xbfb8aa3b3b149820 */ /* 0x000fe40000410000 */
[----:B-1----:R-:W-:Y:S01]  /*9810*/  @!P6 FMUL.FTZ R38, R38, R55 ;  /* 0x000000372626e220 */ /* 0x002fe20000410000 */
[----:B------:R-:W-:Y:S01]  /*9820*/  FSETP.GTU.FTZ.AND P6, PT, R44, 20, PT ;  /* 0x41a000002c00780b */ /* 0x000fe20003fdc000 */
[----:B------:R-:W0:Y:S01]  /*9830*/  @!P2 MUFU.EX2 R19, R19 ;  /* 0x000000130013a308 */ /* 0x000e220000000800 */
[----:B--2---:R-:W-:-:S03]  /*9840*/  @!P4 FADD.FTZ R16, R16, 1 ;  /* 0x3f8000001010c421 */ /* 0x004fc60000010000 */
[----:B------:R-:W-:-:S04]  /*9850*/  @!P5 FMUL.FTZ R49, R49, -1.4426950216293334961 ;  /* 0xbfb8aa3b3131d820 */ /* 0x000fc80000410000 */
[----:B------:R-:W1:Y:S01]  /*9860*/  @!P1 MUFU.EX2 R20, R20 ;  /* 0x0000001400149308 */ /* 0x000e620000000800 */
[----:B------:R-:W-:-:S07]  /*9870*/  HADD2.F32 R18, -RZ, R18.H0_H0 ;  /* 0x20000012ff127230 */ /* 0x000fce0000004100 */
[----:B------:R2:W-:Y:S01]  /*9880*/  @!P4 MUFU.RCP R70, R16 ;  /* 0x000000100046c308 */ /* 0x0005e20000001000 */
[----:B------:R-:W-:Y:S01]  /*9890*/  FADD.FTZ R18, R18, R157 ;  /* 0x0000009d12127221 */ /* 0x000fe20000010000 */
[----:B--2---:R-:W2:Y:S06]  /*98a0*/  LDS.U16 R16, [R105+0x14] ;  /* 0x0000140069107984 */ /* 0x004eac0000000400 */
[----:B------:R-:W3:Y:S01]  /*98b0*/  @!P5 MUFU.EX2 R49, R49 ;  /* 0x000000310031d308 */ /* 0x000ee20000000800 */
[----:B------:R-:W-:Y:S01]  /*98c0*/  @!P6 FMUL.FTZ R44, R44, -1.4426950216293334961 ;  /* 0xbfb8aa3b2c2ce820 */ /* 0x000fe20000410000 */
[----:B------:R-:W-:Y:S01]  /*98d0*/  FSETP.GTU.FTZ.AND P3, PT, R18, 20, PT ;  /* 0x41a000001200780b */ /* 0x000fe20003f7c000 */
[----:B0-----:R-:W-:-:S02]  /*98e0*/  @!P2 FADD.FTZ R19, R19, 1 ;  /* 0x3f8000001313a421 */ /* 0x001fc40000010000 */
[----:B-1----:R-:W-:-:S03]  /*98f0*/  @!P1 FADD.FTZ R20, R20, 1 ;  /* 0x3f80000014149421 */ /* 0x002fc60000010000 */
[----:B------:R-:W0:Y:S08]  /*9900*/  @!P6 MUFU.EX2 R44, R44 ;  /* 0x0000002c002ce308 */ /* 0x000e300000000800 */
[----:B------:R1:W-:Y:S01]  /*9910*/  @!P2 MUFU.RCP R72, R19 ;  /* 0x000000130048a308 */ /* 0x0003e20000001000 */
[----:B---3--:R-:W-:Y:S01]  /*9920*/  @!P5 FADD.FTZ R49, R49, 1 ;  /* 0x3f8000003131d421 */ /* 0x008fe20000010000 */
[----:B-1----:R-:W1:Y:S06]  /*9930*/  LDS.U16 R19, [R105+0x18] ;  /* 0x0000180069137984 */ /* 0x002e6c0000000400 */
[----:B------:R3:W-:Y:S01]  /*9940*/  @!P1 MUFU.RCP R75, R20 ;  /* 0x00000014004b9308 */ /* 0x0007e20000001000 */
[----:B------:R-:W-:Y:S01]  /*9950*/  @!P3 FMUL.FTZ R18, R18, -1.4426950216293334961 ;  /* 0xbfb8aa3b1212b820 */ /* 0x000fe20000410000 */
[----:B---3--:R-:W3:Y:S06]  /*9960*/  LDS.U16 R20, [R105+0x1a] ;  /* 0x00001a0069147984 */ /* 0x008eec0000000400 */
[----:B------:R-:W4:Y:S01]  /*9970*/  @!P5 MUFU.RCP R49, R49 ;  /* 0x000000310031d308 */ /* 0x000f220000001000 */
[----:B------:R-:W-:Y:S01]  /*9980*/  FSETP.GTU.FTZ.AND P0, PT, R58, 20, PT ;  /* 0x41a000003a00780b */ /* 0x000fe20003f1c000 */
[----:B0-----:R-:W-:-:S06]  /*9990*/  @!P6 FADD.FTZ R44, R44, 1 ;  /* 0x3f8000002c2ce421 */ /* 0x001fcc0000010000 */
[----:B------:R-:W0:Y:S01]  /*99a0*/  @!P3 MUFU.EX2 R18, R18 ;  /* 0x000000120012b308 */ /* 0x000e220000000800 */
[----:B--2---:R-:W-:-:S07]  /*99b0*/  HADD2.F32 R16, -RZ, R16.H0_H0 ;  /* 0x20000010ff107230 */ /* 0x004fce0000004100 */
[----:B------:R2:W5:Y:S01]  /*99c0*/  @!P6 MUFU.RCP R74, R44 ;  /* 0x0000002c004ae308 */ /* 0x0005620000001000 */
[----:B------:R-:W-:Y:S02]  /*99d0*/  @!P0 FMUL.FTZ R58, R58, -1.4426950216293334961 ;  /* 0xbfb8aa3b3a3a8820 */ /* 0x000fe40000410000 */
[----:B------:R-:W-:Y:S01]  /*99e0*/  @!P4 FMUL.FTZ R41, R41, R70 ;  /* 0x000000462929c220 */ /* 0x000fe20000410000 */
[----:B------:R-:W-:Y:S01]  /*99f0*/  PRMT R70, R36, 0x7632, R70 ;  /* 0x0000763224467816 */ /* 0x000fe20000000046 */
[----:B----4-:R-:W-:Y:S01]  /*9a00*/  @!P5 FMUL.FTZ R48, R48, R49 ;  /* 0x000000313030d220 */ /* 0x010fe20000410000 */
[----:B------:R-:W-:Y:S01]  /*9a10*/  PRMT R49, R36, 0x7610, R49 ;  /* 0x0000761024317816 */ /* 0x000fe20000000031 */
[----:B------:R-:W-:Y:S02]  /*9a20*/  FADD.FTZ R36, R16, R157 ;  /* 0x0000009d10247221 */ /* 0x000fe40000010000 */
[----:B0-----:R-:W-:Y:S01]  /*9a30*/  @!P3 FADD.FTZ R18, R18, 1 ;  /* 0x3f8000001212b421 */ /* 0x001fe20000010000 */
[----:B------:R-:W0:Y:S01]  /*9a40*/  @!P0 MUFU.EX2 R58, R58 ;  /* 0x0000003a003a8308 */ /* 0x000e220000000800 */
[----:B--2---:R-:W-:Y:S01]  /*9a50*/  LDS.U16 R44, [R105+0x1c] ;  /* 0x00001c00692c7984 */ /* 0x004fe20000000400 */
[----:B-----5:R-:W-:Y:S01]  /*9a60*/  @!P6 FMUL.FTZ R45, R45, R74 ;  /* 0x0000004a2d2de220 */ /* 0x020fe20000410000 */
[----:B------:R-:W-:-:S05]  /*9a70*/  FSETP.GTU.FTZ.AND P6, PT, R36, 20, PT ;  /* 0x41a000002400780b */ /* 0x000fca0003fdc000 */
[----:B------:R2:W4:Y:S01]  /*9a80*/  @!P3 MUFU.RCP R73, R18 ;  /* 0x000000120049b308 */ /* 0x0005220000001000 */
[----:B------:R-:W-:Y:S01]  /*9a90*/  LOP3.LUT R251, R251, 0xfffffe00, RZ, 0xc0, !PT ;  /* 0xfffffe00fbfb7812 */ /* 0x000fe200078ec0ff */
[----:B-1----:R-:W-:Y:S01]  /*9aa0*/  HADD2.F32 R16, -RZ, R19.H0_H0 ;  /* 0x20000013ff107230 */ /* 0x002fe20000004100 */
[----:B--2---:R-:W1:Y:S04]  /*9ab0*/  LDS.U16 R18, [R105+0x16] ;  /* 0x0000160069127984 */ /* 0x004e680000000400 */
[----:B------:R-:W-:Y:S01]  /*9ac0*/  BAR.SYNC.DEFER_BLOCKING 0x0 ;  /* 0x0000000000007b1d */ /* 0x000fe20000010000 */
[----:B------:R-:W-:Y:S01]  /*9ad0*/  LEA R76, R148, R251, 0x4 ;  /* 0x000000fb944c7211 */ /* 0x000fe200078e20ff */
[----:B---3--:R-:W-:Y:S01]  /*9ae0*/  HADD2.F32 R20, -RZ, R20.H0_H0 ;  /* 0x20000014ff147230 */ /* 0x008fe20000004100 */
[----:B------:R-:W-:Y:S01]  /*9af0*/  F2FP.PACK_AB R31, R31, R32 ;  /* 0x000000201f1f723e */ /* 0x000fe200000000ff */
[--C-:B------:R-:W-:Y:S01]  /*9b00*/  FADD.FTZ R19, R16, R157.reuse ;  /* 0x0000009d10137221 */ /* 0x100fe20000010000 */
[----:B------:R-:W-:Y:S01]  /*9b10*/  IADD3 R54, R76, 0x1, RZ ;  /* 0x000000014c367810 */ /* 0x000fe20007ffe0ff */
[----:B------:R-:W-:Y:S01]  /*9b20*/  @!P6 FMUL.FTZ R16, R36, -1.4426950216293334961 ;  /* 0xbfb8aa3b2410e820 */ /* 0x000fe20000410000 */
[C---:B------:R-:W-:Y:S01]  /*9b30*/  PRMT R32, R31.reuse, 0x7610, R32 ;  /* 0x000076101f207816 */ /* 0x040fe20000000020 */
[----:B0-----:R-:W-:Y:S01]  /*9b40*/  @!P0 FADD.FTZ R58, R58, 1 ;  /* 0x3f8000003a3a8421 */ /* 0x001fe20000010000 */
[----:B------:R-:W-:Y:S01]  /*9b50*/  PRMT R36, R31, 0x7632, R36 ;  /* 0x000076321f247816 */ /* 0x000fe20000000024 */
[----:B------:R-:W-:Y:S01]  /*9b60*/  FADD.FTZ R31, R20, R157 ;  /* 0x0000009d141f7221 */ /* 0x000fe20000010000 */
[C---:B------:R-:W-:Y:S01]  /*9b70*/  IADD3 R55, R76.reuse, 0x2, RZ ;  /* 0x000000024c377810 */ /* 0x040fe20007ffe0ff */
[----:B------:R0:W2:Y:S01]  /*9b80*/  @!P0 MUFU.RCP R71, R58 ;  /* 0x0000003a00478308 */ /* 0x0000a20000001000 */
[----:B------:R-:W-:-:S02]  /*9b90*/  IADD3 R57, R76, 0x3, RZ ;  /* 0x000000034c397810 */ /* 0x000fc40007ffe0ff */
[----:B------:R-:W-:Y:S01]  /*9ba0*/  IADD3 R59, R76, 0x4, RZ ;  /* 0x000000044c3b7810 */ /* 0x000fe20007ffe0ff */
[----:B----4-:R-:W-:Y:S01]  /*9bb0*/  @!P3 FMUL.FTZ R42, R42, R73 ;  /* 0x000000492a2ab220 */ /* 0x010fe20000410000 */
[-C--:B------:R-:W-:Y:S02]  /*9bc0*/  LEA.HI.SX32 R54, R54, R76.reuse, 0x1b ;  /* 0x0000004c36367211 */ /* 0x080fe400078fdaff */
[-C--:B------:R-:W-:Y:S02]  /*9bd0*/  LEA.HI.SX32 R55, R55, R76.reuse, 0x1b ;  /* 0x0000004c37377211 */ /* 0x080fe400078fdaff */
[----:B------:R-:W-:Y:S02]  /*9be0*/  FSETP.GTU.FTZ.AND P3, PT, R31, 20, PT ;  /* 0x41a000001f00780b */ /* 0x000fe40003f7c000 */
[----:B0-----:R-:W-:Y:S02]  /*9bf0*/  IADD3 R58, R76, 0x5, RZ ;  /* 0x000000054c3a7810 */ /* 0x001fe40007ffe0ff */
[----:B------:R-:W-:-:S02]  /*9c00*/  LEA.HI.SX32 R57, R57, R76, 0x1b ;  /* 0x0000004c39397211 */ /* 0x000fc400078fdaff */
[----:B------:R-:W-:Y:S02]  /*9c10*/  LEA.HI.SX32 R59, R59, R76, 0x1b ;  /* 0x0000004c3b3b7211 */ /* 0x000fe400078fdaff */
[----:B------:R-:W-:Y:S01]  /*9c20*/  F2FP.PACK_AB R33, R33, R34 ;  /* 0x000000222121723e */ /* 0x000fe200000000ff */
[----:B------:R-:W-:Y:S01]  /*9c30*/  IMAD.SHL.U32 R54, R54, 0x2, RZ ;  /* 0x0000000236367824 */ /* 0x000fe200078e00ff */
[C---:B------:R-:W-:Y:S02]  /*9c40*/  IADD3 R60, R76.reuse, 0x6, RZ ;  /* 0x000000064c3c7810 */ /* 0x040fe40007ffe0ff */
[C---:B------:R-:W-:Y:S02]  /*9c50*/  IADD3 R61, R76.reuse, 0x7, RZ ;  /* 0x000000074c3d7810 */ /* 0x040fe40007ffe0ff */
[----:B------:R-:W-:Y:S01]  /*9c60*/  SHF.L.U32 R55, R55, 0x1, RZ ;  /* 0x0000000137377819 */ /* 0x000fe200000006ff */
[----:B------:R-:W-:Y:S01]  /*9c70*/  IMAD.SHL.U32 R59, R59, 0x2, RZ ;  /* 0x000000023b3b7824 */ /* 0x000fe200078e00ff */
[----:B------:R-:W-:-:S02]  /*9c80*/  IADD3 R62, R76, 0x8, RZ ;  /* 0x000000084c3e7810 */ /* 0x000fc40007ffe0ff */
[-C--:B------:R-:W-:Y:S02]  /*9c90*/  LEA.HI.SX32 R58, R58, R76.reuse, 0x1b ;  /* 0x0000004c3a3a7211 */ /* 0x080fe400078fdaff */
[----:B------:R-:W-:Y:S02]  /*9ca0*/  PRMT R34, R33, 0x7632, R34 ;  /* 0x0000763221227816 */ /* 0x000fe40000000022 */
[----:B------:R-:W-:Y:S01]  /*9cb0*/  SHF.L.U32 R57, R57, 0x1, RZ ;  /* 0x0000000139397819 */ /* 0x000fe200000006ff */
[----:B------:R-:W-:Y:S01]  /*9cc0*/  STS.U16 [R105], R49 ;  /* 0x0000003169007388 */ /* 0x000fe20000000400 */
[C---:B------:R-:W-:Y:S01]  /*9cd0*/  IADD3 R63, R76.reuse, 0x9, RZ ;  /* 0x000000094c3f7810 */ /* 0x040fe20007ffe0ff */
[----:B------:R-:W-:Y:S01]  /*9ce0*/  HADD2.F32 R20, -RZ, R35.H0_H0 ;  /* 0x20000023ff147230 */ /* 0x000fe20000004100 */
[----:B------:R-:W-:Y:S02]  /*9cf0*/  IADD3 R64, R76, 0xa, RZ ;  /* 0x0000000a4c407810 */ /* 0x000fe40007ffe0ff */
[-C--:B------:R-:W-:Y:S01]  /*9d00*/  LEA.HI.SX32 R60, R60, R76.reuse, 0x1b ;  /* 0x0000004c3c3c7211 */ /* 0x080fe200078fdaff */
[----:B------:R-:W-:Y:S01]  /*9d10*/  STS.U16 [R54+0x2], R70 ;  /* 0x0000024636007388 */ /* 0x000fe20000000400 */
[----:B------:R-:W-:-:S02]  /*9d20*/  LEA.HI.SX32 R61, R61, R76, 0x1b ;  /* 0x0000004c3d3d7211 */ /* 0x000fc400078fdaff */
[C---:B------:R-:W-:Y:S01]  /*9d30*/  IADD3 R65, R76.reuse, 0xb, RZ ;  /* 0x0000000b4c417810 */ /* 0x040fe20007ffe0ff */
[----:B------:R-:W-:Y:S01]  /*9d40*/  STS.U16 [R55+0x4], R33 ;  /* 0x0000042137007388 */ /* 0x000fe20000000400 */
[----:B------:R-:W-:Y:S02]  /*9d50*/  F2FP.PACK_AB R29, R29, R30 ;  /* 0x0000001e1d1d723e */ /* 0x000fe400000000ff */
[C---:B------:R-:W-:Y:S01]  /*9d60*/  IADD3 R66, R76.reuse, 0xc, RZ ;  /* 0x0000000c4c427810 */ /* 0x040fe20007ffe0ff */
[----:B------:R-:W-:Y:S01]  /*9d70*/  STS.U16 [R57+0x6], R34 ;  /* 0x0000062239007388 */ /* 0x000fe20000000400 */
[----:B------:R-:W-:Y:S02]  /*9d80*/  IADD3 R67, R76, 0xd, RZ ;  /* 0x0000000d4c437810 */ /* 0x000fe40007ffe0ff */
[-C--:B------:R-:W-:Y:S02]  /*9d90*/  LEA.HI.SX32 R62, R62, R76.reuse, 0x1b ;  /* 0x0000004c3e3e7211 */ /* 0x080fe400078fdaff */
[----:B------:R-:W-:Y:S01]  /*9da0*/  SHF.L.U32 R58, R58, 0x1, RZ ;  /* 0x000000013a3a7819 */ /* 0x000fe200000006ff */
[----:B------:R0:W-:Y:S01]  /*9db0*/  STS.U16 [R59+0x8], R32 ;  /* 0x000008203b007388 */ /* 0x0001e20000000400 */
[----:B------:R-:W-:-:S02]  /*9dc0*/  LEA.HI.SX32 R63, R63, R76, 0x1b ;  /* 0x0000004c3f3f7211 */ /* 0x000fc400078fdaff */
[----:B------:R-:W-:Y:S02]  /*9dd0*/  LEA.HI.SX32 R64, R64, R76, 0x1b ;  /* 0x0000004c40407211 */ /* 0x000fe400078fdaff */
[----:B------:R-:W-:Y:S02]  /*9de0*/  F2FP.PACK_AB R28, R27, R28 ;  /* 0x0000001c1b1c723e */ /* 0x000fe400000000ff */
[----:B------:R-:W-:Y:S01]  /*9df0*/  SHF.L.U32 R60, R60, 0x1, RZ ;  /* 0x000000013c3c7819 */ /* 0x000fe200000006ff */
[----:B------:R-:W-:Y:S01]  /*9e00*/  FADD.FTZ R30, R20, R157 ;  /* 0x0000009d141e7221 */ /* 0x000fe20000010000 */
[C---:B------:R-:W-:Y:S01]  /*9e10*/  IADD3 R68, R76.reuse, 0xe, RZ ;  /* 0x0000000e4c447810 */ /* 0x040fe20007ffe0ff */
[----:B------:R-:W-:Y:S01]  /*9e20*/  IMAD.SHL.U32 R61, R61, 0x2, RZ ;  /* 0x000000023d3d7824 */ /* 0x000fe200078e00ff */
[----:B------:R-:W-:Y:S01]  /*9e30*/  IADD3 R69, R76, 0xf, RZ ;  /* 0x0000000f4c457810 */ /* 0x000fe20007ffe0ff */
[----:B------:R-:W-:Y:S01]  /*9e40*/  @!P3 FMUL.FTZ R20, R31, -1.4426950216293334961 ;  /* 0xbfb8aa3b1f14b820 */ /* 0x000fe20000410000 */
[----:B------:R-:W-:-:S02]  /*9e50*/  LEA.HI.SX32 R65, R65, R76, 0x1b ;  /* 0x0000004c41417211 */ /* 0x000fc400078fdaff */
[----:B0-----:R-:W-:Y:S02]  /*9e60*/  PRMT R32, R29, 0x7632, R32 ;  /* 0x000076321d207816 */ /* 0x001fe40000000020 */
[----:B------:R-:W-:Y:S01]  /*9e70*/  F2FP.PACK_AB R26, R25, R26 ;  /* 0x0000001a191a723e */ /* 0x000fe200000000ff */
[----:B--2---:R-:W-:Y:S01]  /*9e80*/  @!P0 FMUL.FTZ R40, R40, R71 ;  /* 0x0000004728288220 */ /* 0x004fe20000410000 */
[-C--:B------:R-:W-:Y:S01]  /*9e90*/  LEA.HI.SX32 R66, R66, R76.reuse, 0x1b ;  /* 0x0000004c42427211 */ /* 0x080fe200078fdaff */
[----:B------:R-:W-:Y:S01]  /*9ea0*/  STS.U16 [R58+0xa], R36 ;  /* 0x00000a243a007388 */ /* 0x000fe20000000400 */
[----:B------:R-:W-:Y:S02]  /*9eb0*/  LEA.HI.SX32 R67, R67, R76, 0x1b ;  /* 0x0000004c43437211 */ /* 0x000fe400078fdaff */
[----:B------:R-:W-:Y:S01]  /*9ec0*/  SHF.L.U32 R62, R62, 0x1, RZ ;  /* 0x000000013e3e7819 */ /* 0x000fe200000006ff */
[----:B------:R0:W-:Y:S01]  /*9ed0*/  STS.U16 [R60+0xc], R29 ;  /* 0x00000c1d3c007388 */ /* 0x0001e20000000400 */
[----:B------:R-:W-:Y:S01]  /*9ee0*/  PRMT R31, R28, 0x7632, R31 ;  /* 0x000076321c1f7816 */ /* 0x000fe2000000001f */
[----:B------:R-:W-:Y:S01]  /*9ef0*/  IMAD.SHL.U32 R64, R64, 0x2, RZ ;  /* 0x0000000240407824 */ /* 0x000fe200078e00ff */
[----:B------:R-:W-:-:S02]  /*9f00*/  SHF.L.U32 R63, R63, 0x1, RZ ;  /* 0x000000013f3f7819 */ /* 0x000fc400000006ff */
[----:B------:R-:W-:Y:S02]  /*9f10*/  F2FP.PACK_AB R23, R23, R24 ;  /* 0x000000181717723e */ /* 0x000fe400000000ff */
[----:B------:R-:W-:Y:S02]  /*9f20*/  LEA.HI.SX32 R68, R68, R76, 0x1b ;  /* 0x0000004c44447211 */ /* 0x000fe400078fdaff */
[----:B------:R-:W-:Y:S02]  /*9f30*/  F2FP.PACK_AB R21, R21, R22 ;  /* 0x000000161515723e */ /* 0x000fe400000000ff */
[----:B------:R-:W-:Y:S01]  /*9f40*/  ISETP.NE.AND P0, PT, R150, RZ, PT ;  /* 0x000000ff9600720c */ /* 0x000fe20003f05270 */
[----:B------:R-:W-:Y:S01]  /*9f50*/  STS.U16 [R61+0xe], R32 ;  /* 0x00000e203d007388 */ /* 0x000fe20000000400 */
[----:B------:R-:W-:Y:S02]  /*9f60*/  LEA.HI.SX32 R69, R69, R76, 0x1b ;  /* 0x0000004c45457211 */ /* 0x000fe400078fdaff */
[----:B0-----:R-:W-:-:S02]  /*9f70*/  PRMT R29, R26, 0x7632, R29 ;  /* 0x000076321a1d7816 */ /* 0x001fc4000000001d */
[----:B------:R-:W-:Y:S01]  /*9f80*/  SHF.L.U32 R65, R65, 0x1, RZ ;  /* 0x0000000141417819 */ /* 0x000fe200000006ff */
[----:B------:R0:W-:Y:S01]  /*9f90*/  STS.U16 [R62+0x10], R28 ;  /* 0x0000101c3e007388 */ /* 0x0001e20000000400 */
[----:B------:R-:W-:Y:S01]  /*9fa0*/  SHF.L.U32 R66, R66, 0x1, RZ ;  /* 0x0000000142427819 */ /* 0x000fe200000006ff */
[----:B------:R-:W-:Y:S01]  /*9fb0*/  IMAD.SHL.U32 R67, R67, 0x2, RZ ;  /* 0x0000000243437824 */ /* 0x000fe200078e00ff */
[----:B------:R-:W-:Y:S01]  /*9fc0*/  PRMT R24, R23, 0x7632, R24 ;  /* 0x0000763217187816 */ /* 0x000fe20000000018 */
[----:B------:R-:W-:Y:S01]  /*9fd0*/  STS.U16 [R63+0x12], R31 ;  /* 0x0000121f3f007388 */ /* 0x000fe20000000400 */
[----:B------:R-:W-:Y:S02]  /*9fe0*/  PRMT R34, R21, 0x7610, R34 ;  /* 0x0000761015227816 */ /* 0x000fe40000000022 */
[----:B------:R-:W-:Y:S01]  /*9ff0*/  SHF.L.U32 R68, R68, 0x1, RZ ;  /* 0x0000000144447819 */ /* 0x000fe200000006ff */
[----:B------:R-:W-:Y:S01]  /*a000*/  STS.U16 [R64+0x14], R26 ;  /* 0x0000141a40007388 */ /* 0x000fe20000000400 */
[----:B------:R-:W-:-:S02]  /*a010*/  SHF.L.U32 R69, R69, 0x1, RZ ;  /* 0x0000000145457819 */ /* 0x000fc400000006ff */
[----:B0-----:R-:W-:Y:S01]  /*a020*/  PRMT R28, R21, 0x7632, R28 ;  /* 0x00007632151c7816 */ /* 0x001fe2000000001c */
[----:B------:R-:W-:Y:S04]  /*a030*/  STS.U16 [R65+0x16], R29 ;  /* 0x0000161d41007388 */ /* 0x000fe80000000400 */
[----:B------:R0:W-:Y:S01]  /*a040*/  STS.U16 [R66+0x18], R23 ;  /* 0x0000181742007388 */ /* 0x0001e20000000400 */
        /* <DEDUP_REMOVED lines=23> */
[----:B-1----:R-:W-:Y:S01]  /*a1c0*/  HADD2.F32 R18, -RZ, R18.H0_H0 ;  /* 0x20000012ff127230 */ /* 0x002fe20000004100 */
[----:B------:R-:W-:-:S04]  /*a1d0*/  FSETP.GTU.FTZ.AND P4, PT, R19, 20, PT ;  /* 0x41a000001300780b */ /* 0x000fc80003f9c000 */
[----:B------:R-:W-:Y:S01]  /*a1e0*/  FADD.FTZ R18, R18, R157 ;  /* 0x0000009d12127221 */ /* 0x000fe20000010000 */
[----:B------:R-:W-:-:S04]  /*a1f0*/  HADD2.F32 R44, -RZ, R44.H0_H0 ;  /* 0x2000002cff2c7230 */ /* 0x000fc80000004100 */
[----:B------:R-:W-:Y:S01]  /*a200*/  FSETP.GTU.FTZ.AND P5, PT, R18, 20, PT ;  /* 0x41a000001200780b */ /* 0x000fe20003fbc000 */
[----:B------:R-:W-:Y:S01]  /*a210*/  FADD.FTZ R44, R44, R157 ;  /* 0x0000009d2c2c7221 */ /* 0x000fe20000010000 */
[----:B------:R-:W-:Y:S01]  /*a220*/  FSETP.GTU.FTZ.AND P1, PT, R30, 20, PT ;  /* 0x41a000001e00780b */ /* 0x000fe20003f3c000 */
[----:B------:R-:W-:Y:S02]  /*a230*/  @!P2 FMUL.FTZ R43, R43, R72 ;  /* 0x000000482b2ba220 */ /* 0x000fe40000410000 */
[----:B------:R-:W-:Y:S01]  /*a240*/  @!P4 FMUL.FTZ R19, R19, -1.4426950216293334961 ;  /* 0xbfb8aa3b1313c820 */ /* 0x000fe20000410000 */
[----:B------:R-:W-:Y:S01]  /*a250*/  FSETP.GTU.FTZ.AND P2, PT, R44, 20, PT ;  /* 0x41a000002c00780b */ /* 0x000fe20003f5c000 */
[----:B------:R-:W1:Y:S01]  /*a260*/  @!P6 MUFU.EX2 R16, R16 ;  /* 0x000000100010e308 */ /* 0x000e620000000800 */
[----:B------:R-:W2:Y:S05]  /*a270*/  LDS R93, [0x840] ;  /* 0x00084000ff5d7984 */ /* 0x000eaa0000000800 */
[----:B------:R-:W-:-:S02]  /*a280*/  @!P5 FMUL.FTZ R18, R18, -1.4426950216293334961 ;  /* 0xbfb8aa3b1212d820 */ /* 0x000fc40000410000 */
[----:B------:R-:W3:Y:S01]  /*a290*/  @!P4 MUFU.EX2 R19, R19 ;  /* 0x000000130013c308 */ /* 0x000ee20000000800 */
[----:B------:R-:W-:-:S03]  /*a2a0*/  @!P1 FMUL.FTZ R25, R30, -1.4426950216293334961 ;  /* 0xbfb8aa3b1e199820 */ /* 0x000fc60000410000 */
[----:B------:R-:W-:-:S04]  /*a2b0*/  @!P2 FMUL.FTZ R27, R44, -1.4426950216293334961 ;  /* 0xbfb8aa3b2c1ba820 */ /* 0x000fc80000410000 */
[----:B------:R-:W4:Y:S01]  /*a2c0*/  @!P5 MUFU.EX2 R18, R18 ;  /* 0x000000120012d308 */ /* 0x000f220000000800 */
[----:B-1----:R-:W-:-:S07]  /*a2d0*/  @!P6 FADD.FTZ R16, R16, 1 ;  /* 0x3f8000001010e421 */ /* 0x002fce0000010000 */
[----:B------:R-:W1:Y:S01]  /*a2e0*/  @!P1 MUFU.EX2 R25, R25 ;  /* 0x0000001900199308 */ /* 0x000e620000000800 */
[----:B---3--:R-:W-:-:S07]  /*a2f0*/  @!P4 FADD.FTZ R19, R19, 1 ;  /* 0x3f8000001313c421 */ /* 0x008fce0000010000 */
[----:B------:R-:W3:Y:S01]  /*a300*/  @!P3 MUFU.EX2 R20, R20 ;  /* 0x000000140014b308 */ /* 0x000ee20000000800 */
[----:B----4-:R-:W-:-:S07]  /*a310*/  @!P5 FADD.FTZ R18, R18, 1 ;  /* 0x3f8000001212d421 */ /* 0x010fce0000010000 */
[----:B------:R-:W4:Y:S01]  /*a320*/  @!P2 MUFU.EX2 R27, R27 ;  /* 0x0000001b001ba308 */ /* 0x000f220000000800 */
[----:B------:R-:W-:-:S07]  /*a330*/  IMAD R95, R155, c[0x0][0x2d8], RZ ;  /* 0x0000b6009b5f7a24 */ /* 0x000fce00078e02ff */
[----:B------:R-:W5:Y:S01]  /*a340*/  @!P4 MUFU.RCP R22, R19 ;  /* 0x000000130016c308 */ /* 0x000f620000001000 */
[----:B------:R-:W-:Y:S02]  /*a350*/  IMAD R95, R156, c[0x0][0x2dc], R95 ;  /* 0x0000b7009c5f7a24 */ /* 0x000fe400078e025f */
[----:B-1----:R-:W-:-:S05]  /*a360*/  @!P1 FADD.FTZ R25, R25, 1 ;  /* 0x3f80000019199421 */ /* 0x002fca0000010000 */
[----:B------:R-:W1:Y:S01]  /*a370*/  @!P6 MUFU.RCP R16, R16 ;  /* 0x000000100010e308 */ /* 0x000e620000001000 */
[----:B---3--:R-:W-:Y:S02]  /*a380*/  @!P3 FADD.FTZ R20, R20, 1 ;  /* 0x3f8000001414b421 */ /* 0x008fe40000010000 */
[----:B----4-:R-:W-:-:S05]  /*a390*/  @!P2 FADD.FTZ R27, R27, 1 ;  /* 0x3f8000001b1ba421 */ /* 0x010fca0000010000 */
[----:B------:R3:W4:Y:S01]  /*a3a0*/  @!P5 MUFU.RCP R21, R18 ;  /* 0x000000120015d308 */ /* 0x0007220000001000 */
[----:B-----5:R-:W-:Y:S02]  /*a3b0*/  @!P4 FMUL.FTZ R51, R51, R22 ;  /* 0x000000163333c220 */ /* 0x020fe40000410000 */
[----:B---3--:R-:W-:-:S05]  /*a3c0*/  IMAD.WIDE.U32 R18, R156, c[0x0][0x2d8], RZ ;  /* 0x0000b6009c127a25 */ /* 0x008fca00078e00ff */
[----:B0-----:R0:W3:Y:S01]  /*a3d0*/  @!P3 MUFU.RCP R23, R20 ;  /* 0x000000140017b308 */ /* 0x0010e20000001000 */
[----:B------:R-:W-:Y:S01]  /*a3e0*/  IMAD.IADD R19, R19, 0x1, R95 ;  /* 0x0000000113137824 */ /* 0x000fe200078e025f */
[----:B--2---:R-:W-:Y:S01]  /*a3f0*/  ISETP.GE.AND P4, PT, R118, R93, PT ;  /* 0x0000005d7600720c */ /* 0x004fe20003f86270 */
[----:B------:R-:W-:-:S05]  /*a400*/  IMAD R97, R159, c[0x0][0x2e0], RZ ;  /* 0x0000b8009f617a24 */ /* 0x000fca00078e02ff */
[----:B------:R-:W2:Y:S01]  /*a410*/  @!P2 MUFU.RCP R24, R27 ;  /* 0x0000001b0018a308 */ /* 0x000ea20000001000 */
[----:B------:R-:W-:Y:S02]  /*a420*/  IMAD R99, R137, -0x400, R154 ;  /* 0xfffffc0089637824 */ /* 0x000fe400078e029a */
[----:B------:R-:W-:-:S05]  /*a430*/  IMAD.WIDE.U32 R18, R160, c[0x0][0x2e0], R18 ;  /* 0x0000b800a0127a25 */ /* 0x000fca00078e0012 */
[----:B------:R-:W5:Y:S01]  /*a440*/  @!P1 MUFU.RCP R25, R25 ;  /* 0x0000001900199308 */ /* 0x000f620000001000 */
[----:B-1----:R-:W-:Y:S01]  /*a450*/  @!P6 FMUL.FTZ R47, R47, R16 ;  /* 0x000000102f2fe220 */ /* 0x002fe20000410000 */
[----:B------:R-:W-:Y:S01]  /*a460*/  IADD3 R16, P6, R99, R18, RZ ;  /* 0x0000001263107210 */ /* 0x000fe20007fde0ff */
[----:B0-----:R-:W-:Y:S01]  /*a470*/  IMAD R20, R160, c[0x0][0x2e4], R97 ;  /* 0x0000b900a0147a24 */ /* 0x001fe200078e0261 */
[----:B------:R-:W-:Y:S01]  /*a480*/  SHF.R.S32.HI R97, RZ, 0x1f, R99 ;  /* 0x0000001fff617819 */ /* 0x000fe20000011463 */
[----:B----4-:R-:W-:Y:S01]  /*a490*/  @!P5 FMUL.FTZ R50, R50, R21 ;  /* 0x000000153232d220 */ /* 0x010fe20000410000 */
[----:B------:R-:W-:Y:S02]  /*a4a0*/  SHF.R.S32.HI R26, RZ, 0x1f, R118 ;  /* 0x0000001fff1a7819 */ /* 0x000fe40000011476 */
[----:B------:R-:W-:Y:S02]  /*a4b0*/  LEA R21, P5, R118, c[0x0][0x330], 0x1 ;  /* 0x0000cc0076157a11 */ /* 0x000fe400078a08ff */
[----:B------:R-:W-:-:S02]  /*a4c0*/  IADD3.X R19, R97, R20, R19, P6, !PT ;  /* 0x0000001461137210 */ /* 0x000fc400037fe413 */
[----:B------:R-:W-:Y:S02]  /*a4d0*/  LEA.HI.X R22, R118, c[0x0][0x334], R26, 0x1, P5 ;  /* 0x0000cd0076167a11 */ /* 0x000fe400028f0c1a */
[----:B------:R-:W-:Y:S01]  /*a4e0*/  LEA R20, P6, R16, R21, 0x1 ;  /* 0x0000001510147211 */ /* 0x000fe200078c08ff */
[----:B------:R-:W-:Y:S01]  /*a4f0*/  BSSY B0, `(.L_x_3516) ;  /* 0x0000014000007945 */ /* 0x000fe20003800000 */
[----:B------:R-:W-:Y:S01]  /*a500*/  IADD3 R18, P5, R118, R135, RZ ;  /* 0x0000008776127210 */ /* 0x000fe20007fbe0ff */
[----:B---3--:R-:W-:Y:S01]  /*a510*/  @!P3 FMUL.FTZ R52, R52, R23 ;  /* 0x000000173434b220 */ /* 0x008fe20000410000 */
[----:B------:R-:W-:Y:S01]  /*a520*/  LEA.HI.X R21, R16, R22, R19, 0x1, P6 ;  /* 0x0000001610157211 */ /* 0x000fe200030f0c13 */
[----:B--2---:R-:W-:Y:S01]  /*a530*/  @!P2 FMUL.FTZ R53, R53, R24 ;  /* 0x000000183535a220 */ /* 0x004fe20000410000 */
[----:B------:R-:W-:Y:S01]  /*a540*/  ISETP.GE.AND P2, PT, R0, R93, PT ;  /* 0x0000005d0000720c */ /* 0x000fe20003f46270 */
[----:B-----5:R-:W-:Y:S01]  /*a550*/  @!P1 FMUL.FTZ R56, R56, R25 ;  /* 0x0000001938389220 */ /* 0x020fe20000410000 */
[----:B------:R-:W-:-:S02]  /*a560*/  ISETP.GE.AND P1, PT, R15, R93, PT ;  /* 0x0000005d0f00720c */ /* 0x000fc40003f26270 */
        /* <DEDUP_REMOVED lines=12> */
.L_x_3517:
[----:B------:R-:W-:Y:S05]  /*a630*/  BSYNC B0 ;  /* 0x0000000000007941 */ /* 0x000fea0003800000 */
.L_x_3516:
        /* <DEDUP_REMOVED lines=38> */
[----:B------:R-:W-:-:S02]  /*a8a0*/  PRMT R30, R16, 0x7610, R30 ;  /* 0x00007610101e7816 */ /* 0x000fc4000000001e */
[----:B------:R-:W-:Y:S01]  /*a8b0*/  PRMT R24, R16, 0x7632, R24 ;  /* 0x0000763210187816 */ /* 0x000fe20000000018 */
[----:B------:R-:W-:Y:S01]  /*a8c0*/  @!P6 STG.E.U16 [R20.64+-0x500], R85 ;  /* 0xfffb00551400e986 */ /* 0x000fe2000c101504 */
[----:B------:R-:W-:-:S03]  /*a8d0*/  F2FP.PACK_AB R16, R52, R51 ;  /* 0x000000333410723e */ /* 0x000fc600000000ff */
[----:B------:R-:W-:Y:S01]  /*a8e0*/  @!P4 STG.E.U16 [R20.64+-0x4c0], R87 ;  /* 0xfffb40571400c986 */ /* 0x000fe2000c101504 */
[----:B------:R-:W-:-:S03]  /*a8f0*/  PRMT R28, R16, 0x7632, R28 ;  /* 0x00007632101c7816 */ /* 0x000fc6000000001c */
        /* <DEDUP_REMOVED lines=11> */
[----:B------:R-:W-:-:S04]  /*a9b0*/  FADD.FTZ R47, R48, R47 ;  /* 0x0000002f302f7221 */ /* 0x000fc80000010000 */
[----:B------:R-:W-:Y:S01]  /*a9c0*/  FADD.FTZ R50, R47, R50 ;  /* 0x000000322f327221 */ /* 0x000fe20000010000 */
[----:B------:R-:W-:Y:S03]  /*a9d0*/  STS.U16 [R105], R37 ;  /* 0x0000002569007388 */ /* 0x000fe60000000400 */
[----:B------:R-:W-:Y:S01]  /*a9e0*/  FADD.FTZ R51, R50, R51 ;  /* 0x0000003332337221 */ /* 0x000fe20000010000 */
[----:B------:R-:W-:Y:S03]  /*a9f0*/  STS.U16 [R54+0x2], R27 ;  /* 0x0000021b36007388 */ /* 0x000fe60000000400 */
[----:B------:R-:W-:Y:S01]  /*aa00*/  FADD.FTZ R52, R51, R52 ;  /* 0x0000003433347221 */ /* 0x000fe20000010000 */
[----:B------:R-:W-:Y:S03]  /*aa10*/  STS.U16 [R55+0x4], R39 ;  /* 0x0000042737007388 */ /* 0x000fe60000000400 */
[----:B------:R-:W-:Y:S01]  /*aa20*/  FADD.FTZ R53, R52, R53 ;  /* 0x0000003534357221 */ /* 0x000fe20000010000 */
[----:B------:R0:W-:Y:S03]  /*aa30*/  STS.U16 [R57+0x6], R22 ;  /* 0x0000061639007388 */ /* 0x0001e60000000400 */
[----:B------:R-:W-:Y:S01]  /*aa40*/  FADD.FTZ R152, R53, R56 ;  /* 0x0000003835987221 */ /* 0x000fe20000010000 */
[----:B------:R-:W-:Y:S04]  /*aa50*/  STS.U16 [R59+0x8], R41 ;  /* 0x000008293b007388 */ /* 0x000fe80000000400 */
[----:B------:R-:W-:Y:S01]  /*aa60*/  STS.U16 [R58+0xa], R29 ;  /* 0x00000a1d3a007388 */ /* 0x000fe20000000400 */
[----:B0-----:R-:W-:-:S03]  /*aa70*/  PRMT R22, R21, 0x7632, R22 ;  /* 0x0000763215167816 */ /* 0x001fc60000000016 */
[----:B------:R0:W-:Y:S04]  /*aa80*/  STS.U16 [R60+0xc], R30 ;  /* 0x00000c1e3c007388 */ /* 0x0001e80000000400 */
[----:B------:R-:W-:Y:S04]  /*aa90*/  STS.U16 [R61+0xe], R24 ;  /* 0x00000e183d007388 */ /* 0x000fe80000000400 */
[----:B------:R-:W-:Y:S01]  /*aaa0*/  STS.U16 [R62+0x10], R31 ;  /* 0x0000101f3e007388 */ /* 0x000fe20000000400 */
[----:B0-----:R-:W-:-:S03]  /*aab0*/  PRMT R30, R20, 0x7632, R30 ;  /* 0x00007632141e7816 */ /* 0x001fc6000000001e */
[----:B------:R-:W-:Y:S04]  /*aac0*/  STS.U16 [R63+0x12], R25 ;  /* 0x000012193f007388 */ /* 0x000fe80000000400 */
[----:B------:R0:W-:Y:S04]  /*aad0*/  STS.U16 [R64+0x14], R21 ;  /* 0x0000141540007388 */ /* 0x0001e80000000400 */
[----:B------:R-:W-:Y:S04]  /*aae0*/  STS.U16 [R65+0x16], R22 ;  /* 0x0000161641007388 */ /* 0x000fe80000000400 */
[----:B------:R-:W-:Y:S01]  /*aaf0*/  STS.U16 [R66+0x18], R16 ;  /* 0x0000181042007388 */ /* 0x000fe20000000400 */
[----:B0-----:R-:W-:-:S03]  /*ab00*/  IMAD R21, R155, c[0x0][0x2f8], RZ ;  /* 0x0000be009b157a24 */ /* 0x001fc600078e02ff */
[----:B------:R-:W-:Y:S01]  /*ab10*/  STS.U16 [R67+0x1a], R28 ;  /* 0x00001a1c43007388 */ /* 0x000fe20000000400 */
[----:B------:R-:W-:-:S03]  /*ab20*/  IMAD R21, R156, c[0x0][0x2fc], R21 ;  /* 0x0000bf009c157a24 */ /* 0x000fc600078e0215 */
        /* <DEDUP_REMOVED lines=21> */
[----:B0-----:R-:W-:-:S04]  /*ac80*/  IMAD.WIDE.U32 R16, R156, c[0x0][0x2f8], RZ ;  /* 0x0000be009c107a25 */ /* 0x001fc800078e00ff */
[----:B------:R-:W-:Y:S01]  /*ac90*/  IMAD.IADD R43, R17, 0x1, R21 ;  /* 0x00000001112b7824 */ /* 0x000fe200078e0215 */
        /* <DEDUP_REMOVED lines=14> */
.L_x_3519:
[----:B------:R-:W-:Y:S05]  /*ad80*/  BSYNC B0 ;  /* 0x0000000000007941 */ /* 0x000fea0003800000 */
.L_x_3518:
[----:B------:R-:W-:Y:S01]  /*ad90*/  IMAD.MOV.U32 R17, RZ, RZ, R43 ;  /* 0x000000ffff117224 */ /* 0x000fe200078e002b */
[----:B------:R-:W-:Y:S01]  /*ada0*/  LEA R18, P1, R118, c[0x0][0x340], 0x1 ;  /* 0x0000d00076127a11 */ /* 0x000fe200078208ff */
[----:B------:R-:W-:Y:S01]  /*adb0*/  IMAD R19, R159, c[0x0][0x300], RZ ;  /* 0x0000c0009f137a24 */ /* 0x000fe200078e02ff */
[-C--:B------:R-:W-:Y:S01]  /*adc0*/  ISETP.GE.AND P3, PT, R14, R41.reuse, PT ;  /* 0x000000290e00720c */ /* 0x080fe20003f66270 */
[----:B------:R-:W-:Y:S01]  /*add0*/  IMAD.WIDE.U32 R16, R160, c[0x0][0x300], R16 ;  /* 0x0000c000a0107a25 */ /* 0x000fe200078e0010 */
[-C--:B------:R-:W-:Y:S02]  /*ade0*/  ISETP.GE.AND P4, PT, R15, R41.reuse, PT ;  /* 0x000000290f00720c */ /* 0x080fe40003f86270 */
[----:B------:R-:W-:Y:S01]  /*adf0*/  LEA.HI.X R15, R118, c[0x0][0x344], R23, 0x1, P1 ;  /* 0x0000d100760f7a11 */ /* 0x000fe200008f0c17 */
[----:B------:R-:W-:Y:S01]  /*ae00*/  IMAD R19, R160, c[0x0][0x304], R19 ;  /* 0x0000c100a0137a24 */ /* 0x000fe200078e0213 */
[----:B------:R-:W-:Y:S02]  /*ae10*/  IADD3 R16, P0, R99, R16, RZ ;  /* 0x0000001063107210 */ /* 0x000fe40007f1e0ff */
[----:B------:R-:W-:-:S02]  /*ae20*/  ISETP.GE.AND P6, PT, R2, R41, PT ;  /* 0x000000290200720c */ /* 0x000fc40003fc6270 */
[----:B------:R-:W-:Y:S02]  /*ae30*/  IADD3.X R17, R97, R19, R17, P0, !PT ;  /* 0x0000001361117210 */ /* 0x000fe400007fe411 */
[----:B------:R-:W-:Y:S02]  /*ae40*/  LEA R14, P0, R16, R18, 0x1 ;  /* 0x00000012100e7211 */ /* 0x000fe400078008ff */
[----:B------:R-:W-:Y:S02]  /*ae50*/  ISETP.GE.AND P5, PT, R0, R41, PT ;  /* 0x000000290000720c */ /* 0x000fe40003fa6270 */
[----:B------:R-:W-:Y:S02]  /*ae60*/  LEA.HI.X R15, R16, R15, R17, 0x1, P0 ;  /* 0x0000000f100f7211 */ /* 0x000fe400000f0c11 */
[-C--:B------:R-:W-:Y:S02]  /*ae70*/  ISETP.GE.AND P0, PT, R3, R41.reuse, PT ;  /* 0x000000290300720c */ /* 0x080fe40003f06270 */
[-C--:B------:R-:W-:Y:S01]  /*ae80*/  ISETP.GE.AND P1, PT, R4, R41.reuse, PT ;  /* 0x000000290400720c */ /* 0x080fe20003f26270 */
[----:B------:R1:W-:Y:S01]  /*ae90*/  @!P6 STG.E.U16 [R14.64+0xc0], R117 ;  /* 0x0000c0750e00e986 */ /* 0x0003e2000c101504 */
[----:B------:R-:W-:-:S02]  /*aea0*/  ISETP.GE.AND P6, PT, R9, R41, PT ;  /* 0x000000290900720c */ /* 0x000fc40003fc6270 */
        /* <DEDUP_REMOVED lines=34> */
[----:B01----:R-:W-:Y:S01]  /*b0d0*/  @!P0 CALL.REL.NOINC `(.L_x_3434) ;  /* 0x0000001000008944 */ /* 0x003fe20003c00000 */
[----:B------:R-:W-:Y:S05]  /*b0e0*/  BRA `(.L_x_3520) ;  /* 0xffff576000007947 */ /* 0x000fea000383ffff */
.L_x_3434:
        /* <DEDUP_REMOVED lines=29> */
.L_x_3522:
[----:B------:R-:W-:Y:S05]  /*b2c0*/  BSYNC B0 ;  /* 0x0000000000007941 */ /* 0x000fea0003800000 */
.L_x_3521:
        /* <DEDUP_REMOVED lines=26> */
[----:B------:R-:W-:Y:S01]  /*b470*/  MOV R9, RZ ;  /* 0x000000ff00097202 */ /* 0x000fe20000000f00 */
[----:B------:R-:W-:Y:S05]  /*b480*/  BRA `(.L_x_3525) ;  /* 0x0000001000007947 */ /* 0x000fea0003800000 */
.L_x_3524:
[----:B------:R-:W1:Y:S02]  /*b490*/  S2R R9, SR_TID.X ;  /* 0x0000000000097919 */ /* 0x000e640000002100 */
.L_x_3525:
[----:B------:R-:W-:Y:S05]  /*b4a0*/  BSYNC B0 ;  /* 0x0000000000007941 */ /* 0x000fea0003800000 */
.L_x_3523:
[----:B-1----:R-:W-:-:S13]  /*b4b0*/  ISETP.GE.AND P0, PT, R9, c[0x0][0x16c], PT ;  /* 0x00005b0009007a0c */ /* 0x002fda0003f06270 */
[----:B------:R-:W-:Y:S05]  /*b4c0*/  @P0 EXIT ;  /* 0x000000000000094d */ /* 0x000fea0003800000 */
[----:B------:R-:W-:Y:S02]  /*b4d0*/  IMAD R159, R159, c[0x0][0x288], RZ ;  /* 0x0000a2009f9f7a24 */ /* 0x000fe400078e02ff */
[----:B------:R-:W-:-:S04]  /*b4e0*/  IMAD.WIDE.U32 R2, R160, c[0x0][0x288], RZ ;  /* 0x0000a200a0027a25 */ /* 0x000fc800078e00ff */
[----:B------:R-:W-:-:S05]  /*b4f0*/  IMAD R13, R160, c[0x0][0x28c], R159 ;  /* 0x0000a300a00d7a24 */ /* 0x000fca00078e029f */
[----:B------:R-:W-:Y:S02]  /*b500*/  IADD3 R13, R3, R13, RZ ;  /* 0x0000000d030d7210 */ /* 0x000fe40007ffe0ff */
.L_x_3526:
[----:B0-----:R1:W2:Y:S01]  /*b510*/  LDS R11, [R9.X4+0x46c0] ;  /* 0x0046c000090b7984 */ /* 0x0012a20000004800 */
[----:B------:R-:W-:Y:S01]  /*b520*/  SHF.R.S32.HI R0, RZ, 0x1f, R9 ;  /* 0x0000001fff007819 */ /* 0x000fe20000011409 */
[----:B0-----:R-:W-:Y:S01]  /*b530*/  IMAD.MOV.U32 R4, RZ, RZ, R2 ;  /* 0x000000ffff047224 */ /* 0x001fe200078e0002 */
[----:B------:R-:W-:Y:S01]  /*b540*/  MOV R5, R13 ;  /* 0x0000000d00057202 */ /* 0x000fe20000000f00 */
        /* <DEDUP_REMOVED lines=12> */
.L_x_3472:
[----:B------:R-:W-:Y:S01]  /*b610*/  HFMA2.MMA R213, -RZ, RZ, 0, 5.9604644775390625e-08 ;  /* 0x00000001ffd57435 */ /* 0x000fe200000001ff */
[----:B------:R-:W-:Y:S01]  /*b620*/  IMAD.MOV.U32 R208, RZ, RZ, R66 ;  /* 0x000000ffffd07224 */ /* 0x000fe200078e0042 */
[----:B------:R-:W-:Y:S01]  /*b630*/  MOV R210, RZ ;  /* 0x000000ff00d27202 */ /* 0x000fe20000000f00 */
[----:B------:R-:W-:Y:S01]  /*b640*/  IMAD.MOV.U32 R215, RZ, RZ, -0x1 ;  /* 0xffffffffffd77424 */ /* 0x000fe200078e00ff */
[----:B------:R-:W-:-:S02]  /*b650*/  MOV R64, 0xb670 ;  /* 0x0000b67000407802 */ /* 0x000fc40000000f00 */
[----:B-1---5:R-:W-:Y:S05]  /*b660*/  CALL.REL.NOINC `($__internal_140_$__cuda_sm70_shflsync_up) ;  /* 0x00000ed000007944 */ /* 0x022fea0003c00000 */
[----:B-1----:R-:W-:Y:S01]  /*b670*/  MOV R211, R208 ;  /* 0x000000d000d37202 */ /* 0x002fe20000000f00 */
[----:B0-----:R-:W-:Y:S05]  /*b680*/  BRA `(.L_x_3527) ;  /* 0xffffae3000007947 */ /* 0x001fea000383ffff */
.L_x_3473:
[----:B------:R-:W-:Y:S01]  /*b690*/  HFMA2.MMA R210, -RZ, RZ, 0, 0 ;  /* 0x00000000ffd27435 */ /* 0x000fe200000001ff */
[----:B------:R-:W-:Y:S01]  /*b6a0*/  MOV R208, R67 ;  /* 0x0000004300d07202 */ /* 0x000fe20000000f00 */
[----:B------:R-:W-:Y:S01]  /*b6b0*/  IMAD.MOV.U32 R213, RZ, RZ, 0x1 ;  /* 0x00000001ffd57424 */ /* 0x000fe200078e00ff */
[----:B------:R-:W-:-:S02]  /*b6c0*/  MOV R215, 0xffffffff ;  /* 0xffffffff00d77802 */ /* 0x000fc40000000f00 */
[----:B------:R-:W-:Y:S02]  /*b6d0*/  MOV R64, 0xb6f0 ;  /* 0x0000b6f000407802 */ /* 0x000fe40000000f00 */
[----:B012--5:R-:W-:Y:S05]  /*b6e0*/  CALL.REL.NOINC `($__internal_140_$__cuda_sm70_shflsync_up) ;  /* 0x00000e5000007944 */ /* 0x027fea0003c00000 */
        /* <DEDUP_REMOVED lines=10> */
[----:B------:R-:W-:Y:S05]  /*b790*/  CALL.REL.NOINC `($__internal_140_$__cuda_sm70_shflsync_up) ;  /* 0x00000da000007944 */ /* 0x000fea0003c00000 */
[----:B0-----:R-:W-:Y:S01]  /*b7a0*/  HFMA2.MMA R210, -RZ, RZ, 0, 0 ;  /* 0x00000000ffd27435 */ /* 0x001fe200000001ff */
[----:B-1----:R-:W-:Y:S01]  /*b7b0*/  MOV R66, R208 ;  /* 0x000000d000427202 */ /* 0x002fe20000000f00 */
[----:B------:R-:W-:Y:S01]  /*b7c0*/  IMAD.MOV.U32 R213, RZ, RZ, 0x2 ;  /* 0x00000002ffd57424 */ /* 0x000fe200078e00ff */
[----:B------:R-:W-:-:S02]  /*b7d0*/  MOV R208, R67 ;  /* 0x0000004300d07202 */ /* 0x000fc40000000f00 */
[----:B------:R-:W-:Y:S02]  /*b7e0*/  MOV R215, 0xffffffff ;  /* 0xffffffff00d77802 */ /* 0x000fe40000000f00 */
[----:B------:R-:W-:Y:S02]  /*b7f0*/  MOV R64, 0xb810 ;  /* 0x0000b81000407802 */ /* 0x000fe40000000f00 */
[----:B------:R-:W-:Y:S05]  /*b800*/  CALL.REL.NOINC `($__internal_140_$__cuda_sm70_shflsync_up) ;  /* 0x00000d3000007944 */ /* 0x000fea0003c00000 */
        /* <DEDUP_REMOVED lines=8> */
[----:B------:R-:W-:Y:S05]  /*b890*/  CALL.REL.NOINC `($__internal_140_$__cuda_sm70_shflsync_up) ;  /* 0x00000ca000007944 */ /* 0x000fea0003c00000 */
[----:B0-----:R-:W-:Y:S01]  /*b8a0*/  HFMA2.MMA R210, -RZ, RZ, 0, 0 ;  /* 0x00000000ffd27435 */ /* 0x001fe200000001ff */
[----:B-1----:R-:W-:Y:S01]  /*b8b0*/  MOV R66, R208 ;  /* 0x000000d000427202 */ /* 0x002fe20000000f00 */
[----:B------:R-:W-:Y:S01]  /*b8c0*/  IMAD.MOV.U32 R213, RZ, RZ, 0x4 ;  /* 0x00000004ffd57424 */ /* 0x000fe200078e00ff */
[----:B------:R-:W-:Y:S02]  /*b8d0*/  MOV R208, R67 ;  /* 0x0000004300d07202 */ /* 0x000fe40000000f00 */
[----:B------:R-:W-:Y:S02]  /*b8e0*/  MOV R215, 0xffffffff ;  /* 0xffffffff00d77802 */ /* 0x000fe40000000f00 */
[----:B------:R-:W-:Y:S02]  /*b8f0*/  MOV R64, 0xb910 ;  /* 0x0000b91000407802 */ /* 0x000fe40000000f00 */
[----:B------:R-:W-:Y:S05]  /*b900*/  CALL.REL.NOINC `($__internal_140_$__cuda_sm70_shflsync_up) ;  /* 0x00000c3000007944 */ /* 0x000fea0003c00000 */
        /* <DEDUP_REMOVED lines=26> */
[----:B------:R-:W-:Y:S05]  /*bab0*/  CALL.REL.NOINC `($__internal_140_$__cuda_sm70_shflsync_up) ;  /* 0x00000a8000007944 */ /* 0x000fea0003c00000 */
[----:B0-----:R-:W-:Y:S01]  /*bac0*/  HFMA2.MMA R213, -RZ, RZ, 0, 9.5367431640625e-07 ;  /* 0x00000010ffd57435 */ /* 0x001fe200000001ff */
[----:B-1----:R-:W-:Y:S01]  /*bad0*/  IMAD.MOV.U32 R206, RZ, RZ, R208 ;  /* 0x000000ffffce7224 */ /* 0x002fe200078e00d0 */
[----:B------:R-:W-:Y:S01]  /*bae0*/  MOV R208, R67 ;  /* 0x0000004300d07202 */ /* 0x000fe20000000f00 */
[----:B------:R-:W-:Y:S01]  /*baf0*/  IMAD.MOV.U32 R210, RZ, RZ, RZ ;  /* 0x000000ffffd27224 */ /* 0x000fe200078e00ff */
[----:B------:R-:W-:Y:S02]  /*bb00*/  MOV R215, 0xffffffff ;  /* 0xffffffff00d77802 */ /* 0x000fe40000000f00 */
[----:B------:R-:W-:Y:S02]  /*bb10*/  MOV R64, 0xbb30 ;  /* 0x0000bb3000407802 */ /* 0x000fe40000000f00 */
[----:B------:R-:W-:Y:S05]  /*bb20*/  CALL.REL.NOINC `($__internal_140_$__cuda_sm70_shflsync_up) ;  /* 0x00000a1000007944 */ /* 0x000fea0003c00000 */
[----:B-1----:R-:W-:Y:S01]  /*bb30*/  MOV R64, R208 ;  /* 0x000000d000407202 */ /* 0x002fe20000000f00 */
[----:B0-----:R-:W-:Y:S05]  /*bb40*/  BRA `(.L_x_3528) ;  /* 0xffffaaf000007947 */ /* 0x001fea000383ffff */
.L_x_3476:
[----:B0-----:R-:W-:Y:S01]  /*bb50*/  HFMA2.MMA R213, -RZ, RZ, 0, 5.9604644775390625e-08 ;  /* 0x00000001ffd57435 */ /* 0x001fe200000001ff */
[----:B------:R-:W-:Y:S01]  /*bb60*/  IMAD.MOV.U32 R208, RZ, RZ, R67 ;  /* 0x000000ffffd07224 */ /* 0x000fe200078e0043 */
[----:B-1----:R-:W-:Y:S01]  /*bb70*/  MOV R210, RZ ;  /* 0x000000ff00d27202 */ /* 0x002fe20000000f00 */
[----:B------:R-:W-:Y:S01]  /*bb80*/  IMAD.MOV.U32 R215, RZ, RZ, -0x1 ;  /* 0xffffffffffd77424 */ /* 0x000fe200078e00ff */
[----:B------:R-:W-:-:S02]  /*bb90*/  MOV R64, 0xbbb0 ;  /* 0x0000bbb000407802 */ /* 0x000fc40000000f00 */
[----:B-----5:R-:W-:Y:S05]  /*bba0*/  CALL.REL.NOINC `($__internal_140_$__cuda_sm70_shflsync_up) ;  /* 0x0000099000007944 */ /* 0x020fea0003c00000 */
[----:B0-----:R-:W-:Y:S01]  /*bbb0*/  HFMA2.MMA R210, -RZ, RZ, 0, 0 ;  /* 0x00000000ffd27435 */ /* 0x001fe200000001ff */
[----:B-1----:R-:W-:Y:S01]  /*bbc0*/  MOV R66, R208 ;  /* 0x000000d000427202 */ /* 0x002fe20000000f00 */
[----:B------:R-:W-:Y:S01]  /*bbd0*/  IMAD.MOV.U32 R213, RZ, RZ, 0x1 ;  /* 0x00000001ffd57424 */ /* 0x000fe200078e00ff */
[----:B------:R-:W-:-:S02]  /*bbe0*/  MOV R208, R211 ;  /* 0x000000d300d07202 */ /* 0x000fc40000000f00 */
[----:B------:R-:W-:Y:S02]  /*bbf0*/  MOV R215, 0xffffffff ;  /* 0xffffffff00d77802 */ /* 0x000fe40000000f00 */
[----:B------:R-:W-:Y:S02]  /*bc00*/  MOV R64, 0xbc20 ;  /* 0x0000bc2000407802 */ /* 0x000fe40000000f00 */
[----:B------:R-:W-:Y:S05]  /*bc10*/  CALL.REL.NOINC `($__internal_140_$__cuda_sm70_shflsync_up) ;  /* 0x0000092000007944 */ /* 0x000fea0003c00000 */
[----:B0-----:R-:W-:Y:S01]  /*bc20*/  HFMA2.MMA R210, -RZ, RZ, 0, 1.847743988037109375e-06 ;  /* 0x0000001fffd27435 */ /* 0x001fe200000001ff */
[----:B------:R-:W-:Y:S01]  /*bc30*/  IMAD.MOV.U32 R202, RZ, RZ, R66 ;  /* 0x000000ffffca7224 */ /* 0x000fe200078e0042 */
[----:B-1----:R-:W-:Y:S01]  /*bc40*/  MOV R204, R208 ;  /* 0x000000d000cc7202 */ /* 0x002fe20000000f00 */
[----:B------:R-:W-:Y:S01]  /*bc50*/  IMAD.MOV.U32 R213, RZ, RZ, RZ ;  /* 0x000000ffffd57224 */ /* 0x000fe200078e00ff */
[----:B------:R-:W-:Y:S02]  /*bc60*/  MOV R212, R130 ;  /* 0x0000008200d47202 */ /* 0x000fe40000000f00 */
[----:B------:R-:W-:Y:S02]  /*bc70*/  MOV R215, 0xffffffff ;  /* 0xffffffff00d77802 */ /* 0x000fe40000000f00 */
[----:B------:R-:W-:-:S02]  /*bc80*/  MOV R64, 0xbca0 ;  /* 0x0000bca000407802 */ /* 0x000fc40000000f00 */
[----:B------:R-:W-:Y:S05]  /*bc90*/  CALL.REL.NOINC `($__internal_139_$__cuda_sm70_shflsync_idx_p) ;  /* 0x0000086000007944 */ /* 0x000fea0003c00000 */
[----:B0-----:R-:W-:Y:S01]  /*bca0*/  HFMA2.MMA R213, -RZ, RZ, 0, 0 ;  /* 0x00000000ffd57435 */ /* 0x001fe200000001ff */
[----:B-1----:R-:W-:Y:S01]  /*bcb0*/  MOV R130, R210 ;  /* 0x000000d200827202 */ /* 0x002fe20000000f00 */
[----:B------:R-:W-:Y:S01]  /*bcc0*/  IMAD.MOV.U32 R212, RZ, RZ, R131 ;  /* 0x000000ffffd47224 */ /* 0x000fe200078e0083 */
[----:B------:R-:W-:Y:S01]  /*bcd0*/  MOV R215, 0xffffffff ;  /* 0xffffffff00d77802 */ /* 0x000fe20000000f00 */
[----:B------:R-:W-:Y:S01]  /*bce0*/  IMAD.MOV.U32 R210, RZ, RZ, 0x1f ;  /* 0x0000001fffd27424 */ /* 0x000fe200078e00ff */
[----:B------:R-:W-:-:S02]  /*bcf0*/  MOV R64, 0xbd10 ;  /* 0x0000bd1000407802 */ /* 0x000fc40000000f00 */
[----:B------:R-:W-:Y:S05]  /*bd00*/  CALL.REL.NOINC `($__internal_139_$__cuda_sm70_shflsync_idx_p) ;  /* 0x000007f000007944 */ /* 0x000fea0003c00000 */
[----:B-1----:R-:W-:Y:S01]  /*bd10*/  MOV R65, R210 ;  /* 0x000000d200417202 */ /* 0x002fe20000000f00 */
[----:B0-----:R-:W-:Y:S05]  /*bd20*/  BRA `(.L_x_3529) ;  /* 0xffffaa9000007947 */ /* 0x001fea000383ffff */
.L_x_3479:
[----:B------:R-:W-:Y:S01]  /*bd30*/  HFMA2.MMA R211, -RZ, RZ, 0, 5.9604644775390625e-08 ;  /* 0x00000001ffd37435 */ /* 0x000fe200000001ff */
[----:B------:R-:W-:Y:S01]  /*bd40*/  IMAD.MOV.U32 R206, RZ, RZ, R66 ;  /* 0x000000ffffce7224 */ /* 0x000fe200078e0042 */
[----:B------:R-:W-:Y:S01]  /*bd50*/  MOV R208, 0x1f ;  /* 0x0000001f00d07802 */ /* 0x000fe20000000f00 */
[----:B------:R-:W-:Y:S01]  /*bd60*/  IMAD.MOV.U32 R213, RZ, RZ, -0x1 ;  /* 0xffffffffffd57424 */ /* 0x000fe200078e00ff */
[----:B------:R-:W-:-:S02]  /*bd70*/  MOV R64, 0xbd90 ;  /* 0x0000bd9000407802 */ /* 0x000fc40000000f00 */
[----:B------:R-:W-:Y:S05]  /*bd80*/  CALL.REL.NOINC `($__internal_138_$__cuda_sm70_shflsync_down) ;  /* 0x0000073000007944 */ /* 0x000fea0003c00000 */
[----:B-1----:R-:W-:Y:S01]  /*bd90*/  MOV R209, R206 ;  /* 0x000000ce00d17202 */ /* 0x002fe20000000f00 */
[----:B0-----:R-:W-:Y:S05]  /*bda0*/  BRA `(.L_x_3530) ;  /* 0xffffaef000007947 */ /* 0x001fea000383ffff */
.L_x_3480:
[----:B------:R-:W-:Y:S01]  /*bdb0*/  HFMA2.MMA R208, -RZ, RZ, 0, 1.847743988037109375e-06 ;  /* 0x0000001fffd07435 */ /* 0x000fe200000001ff */
[----:B------:R-:W-:Y:S01]  /*bdc0*/  MOV R206, R67 ;  /* 0x0000004300ce7202 */ /* 0x000fe20000000f00 */
[----:B------:R-:W-:Y:S01]  /*bdd0*/  IMAD.MOV.U32 R211, RZ, RZ, 0x1 ;  /* 0x00000001ffd37424 */ /* 0x000fe200078e00ff */
[----:B------:R-:W-:-:S02]  /*bde0*/  MOV R213, 0xffffffff ;  /* 0xffffffff00d57802 */ /* 0x000fc40000000f00 */
[----:B------:R-:W-:Y:S02]  /*bdf0*/  MOV R64, 0xbe10 ;  /* 0x0000be1000407802 */ /* 0x000fe40000000f00 */
[----:B01----:R-:W-:Y:S05]  /*be00*/  CALL.REL.NOINC `($__internal_138_$__cuda_sm70_shflsync_down) ;  /* 0x000006b000007944 */ /* 0x003fea0003c00000 */
        /* <DEDUP_REMOVED lines=9> */
[----:B------:R-:W-:Y:S05]  /*bea0*/  CALL.REL.NOINC `($__internal_138_$__cuda_sm70_shflsync_down) ;  /* 0x0000061000007944 */ /* 0x000fea0003c00000 */
[----:B0-----:R-:W-:Y:S01]  /*beb0*/  HFMA2.MMA R208, -RZ, RZ, 0, 1.847743988037109375e-06 ;  /* 0x0000001fffd07435 */ /* 0x001fe200000001ff */
[----:B-1----:R-:W-:Y:S01]  /*bec0*/  MOV R66, R206 ;  /* 0x000000ce00427202 */ /* 0x002fe20000000f00 */
[----:B------:R-:W-:Y:S01]  /*bed0*/  IMAD.MOV.U32 R211, RZ, RZ, 0x2 ;  /* 0x00000002ffd37424 */ /* 0x000fe200078e00ff */
[----:B------:R-:W-:-:S02]  /*bee0*/  MOV R206, R67 ;  /* 0x0000004300ce7202 */ /* 0x000fc40000000f00 */
[----:B------:R-:W-:Y:S02]  /*bef0*/  MOV R213, 0xffffffff ;  /* 0xffffffff00d57802 */ /* 0x000fe40000000f00 */
[----:B------:R-:W-:Y:S02]  /*bf00*/  MOV R64, 0xbf20 ;  /* 0x0000bf2000407802 */ /* 0x000fe40000000f00 */
[----:B------:R-:W-:Y:S05]  /*bf10*/  CALL.REL.NOINC `($__internal_138_$__cuda_sm70_shflsync_down) ;  /* 0x000005a000007944 */ /* 0x000fea0003c00000 */
[----:B-1----:R-:W-:Y:S01]  /*bf20*/  @!P3 FFMA.FTZ R67, R209, R206, R67 ;  /* 0x000000ced143b223 */ /* 0x002fe20000010043 */
[----:B0-----:R-:W-:Y:S01]  /*bf30*/  HFMA2.MMA R208, -RZ, RZ, 0, 1.847743988037109375e-06 ;  /* 0x0000001fffd07435 */ /* 0x001fe200000001ff */
[----:B------:R-:W-:Y:S01]  /*bf40*/  @!P3 FMUL.FTZ R209, R66, R209 ;  /* 0x000000d142d1b220 */ /* 0x000fe20000410000 */
[----:B------:R-:W-:Y:S01]  /*bf50*/  MOV R213, 0xffffffff ;  /* 0xffffffff00d57802 */ /* 0x000fe20000000f00 */
[----:B------:R-:W-:Y:S01]  /*bf60*/  IMAD.MOV.U32 R211, RZ, RZ, 0x4 ;  /* 0x00000004ffd37424 */ /* 0x000fe200078e00ff */
[----:B------:R-:W-:Y:S01]  /*bf70*/  MOV R64, 0xbfa0 ;  /* 0x0000bfa000407802 */ /* 0x000fe20000000f00 */
[----:B------:R-:W-:Y:S02]  /*bf80*/  IMAD.MOV.U32 R206, RZ, RZ, R209 ;  /* 0x000000ffffce7224 */ /* 0x000fe400078e00d1 */
        /* <DEDUP_REMOVED lines=39> */
[----:B------:R-:W-:Y:S01]  /*c200*/  HFMA2.MMA R210, -RZ, RZ, 0, 1.847743988037109375e-06 ;  /* 0x0000001fffd27435 */ /* 0x000fe200000001ff */
[----:B------:R-:W-:Y:S01]  /*c210*/  @!P0 FMUL.FTZ R209, R66, R209 ;  /* 0x000000d142d18220 */ /* 0x000fe20000410000 */
[----:B------:R-:W-:Y:S01]  /*c220*/  MOV R215, 0xffffffff ;  /* 0xffffffff00d77802 */ /* 0x000fe20000000f00 */
[----:B0-----:R-:W-:Y:S01]  /*c230*/  IMAD.MOV.U32 R213, RZ, RZ, RZ ;  /* 0x000000ffffd57224 */ /* 0x001fe200078e00ff */
[----:B------:R-:W-:Y:S01]  /*c240*/  MOV R64, 0xc270 ;  /* 0x0000c27000407802 */ /* 0x000fe20000000f00 */
[----:B------:R-:W-:Y:S02]  /*c250*/  IMAD.MOV.U32 R212, RZ, RZ, R209 ;  /* 0x000000ffffd47224 */ /* 0x000fe400078e00d1 */
[----:B------:R-:W-:Y:S05]  /*c260*/  CALL.REL.NOINC `($__internal_139_$__cuda_sm70_shflsync_idx_p) ;  /* 0x0000029000007944 */ /* 0x000fea0003c00000 */
[----:B-1----:R-:W-:Y:S01]  /*c270*/  MOV R66, R210 ;  /* 0x000000d200427202 */ /* 0x002fe20000000f00 */
[----:B------:R-:W-:Y:S01]  /*c280*/  HFMA2.MMA R210, -RZ, RZ, 0, 1.847743988037109375e-06 ;  /* 0x0000001fffd27435 */ /* 0x000fe200000001ff */
[----:B0-----:R-:W-:Y:S01]  /*c290*/  MOV R212, R67 ;  /* 0x0000004300d47202 */ /* 0x001fe20000000f00 */
[----:B------:R-:W-:Y:S01]  /*c2a0*/  IMAD.MOV.U32 R213, RZ, RZ, RZ ;  /* 0x000000ffffd57224 */ /* 0x000fe200078e00ff */
[----:B------:R-:W-:-:S02]  /*c2b0*/  MOV R215, 0xffffffff ;  /* 0xffffffff00d77802 */ /* 0x000fc40000000f00 */
[----:B------:R-:W-:Y:S02]  /*c2c0*/  MOV R64, 0xc2e0 ;  /* 0x0000c2e000407802 */ /* 0x000fe40000000f00 */
[----:B------:R-:W-:Y:S05]  /*c2d0*/  CALL.REL.NOINC `($__internal_139_$__cuda_sm70_shflsync_idx_p) ;  /* 0x0000022000007944 */ /* 0x000fea0003c00000 */
[----:B------:R-:W-:Y:S01]  /*c2e0*/  HFMA2.MMA R208, -RZ, RZ, 0, 1.847743988037109375e-06 ;  /* 0x0000001fffd07435 */ /* 0x000fe200000001ff */
[----:B------:R-:W-:Y:S01]  /*c2f0*/  IMAD.MOV.U32 R202, RZ, RZ, R66 ;  /* 0x000000ffffca7224 */ /* 0x000fe200078e0042 */
[----:B-1----:R-:W-:Y:S01]  /*c300*/  MOV R204, R210 ;  /* 0x000000d200cc7202 */ /* 0x002fe20000000f00 */
[----:B------:R-:W-:Y:S01]  /*c310*/  IMAD.MOV.U32 R211, RZ, RZ, 0x1 ;  /* 0x00000001ffd37424 */ /* 0x000fe200078e00ff */
[----:B------:R-:W-:Y:S02]  /*c320*/  MOV R206, R209 ;  /* 0x000000d100ce7202 */ /* 0x000fe40000000f00 */
[----:B0-----:R-:W-:Y:S02]  /*c330*/  MOV R213, 0xffffffff ;  /* 0xffffffff00d57802 */ /* 0x001fe40000000f00 */
[----:B------:R-:W-:Y:S02]  /*c340*/  MOV R64, 0xc360 ;  /* 0x0000c36000407802 */ /* 0x000fe40000000f00 */
[----:B------:R-:W-:Y:S05]  /*c350*/  CALL.REL.NOINC `($__internal_138_$__cuda_sm70_shflsync_down) ;  /* 0x0000016000007944 */ /* 0x000fea0003c00000 */
[----:B0-----:R-:W-:Y:S01]  /*c360*/  HFMA2.MMA R211, -RZ, RZ, 0, 5.9604644775390625e-08 ;  /* 0x00000001ffd37435 */ /* 0x001fe200000001ff */
[----:B-1----:R-:W-:Y:S01]  /*c370*/  IMAD.MOV.U32 R66, RZ, RZ, R206 ;  /* 0x000000ffff427224 */ /* 0x002fe200078e00ce */
[----:B------:R-:W-:Y:S01]  /*c380*/  MOV R206, R67 ;  /* 0x0000004300ce7202 */ /* 0x000fe20000000f00 */
[----:B------:R-:W-:Y:S01]  /*c390*/  IMAD.MOV.U32 R208, RZ, RZ, 0x1f ;  /* 0x0000001fffd07424 */ /* 0x000fe200078e00ff */
[----:B------:R-:W-:-:S02]  /*c3a0*/  MOV R213, 0xffffffff ;  /* 0xffffffff00d57802 */ /* 0x000fc40000000f00 */
[----:B------:R-:W-:Y:S02]  /*c3b0*/  MOV R64, 0xc3d0 ;  /* 0x0000c3d000407802 */ /* 0x000fe40000000f00 */
[----:B------:R-:W-:Y:S05]  /*c3c0*/  CALL.REL.NOINC `($__internal_138_$__cuda_sm70_shflsync_down) ;  /* 0x000000f000007944 */ /* 0x000fea0003c00000 */
[----:B0-----:R-:W-:Y:S01]  /*c3d0*/  HFMA2.MMA R213, -RZ, RZ, 0, 0 ;  /* 0x00000000ffd57435 */ /* 0x001fe200000001ff */
[----:B------:R-:W-:Y:S01]  /*c3e0*/  MOV R209, R66 ;  /* 0x0000004200d17202 */ /* 0x000fe20000000f00 */
[----:B------:R-:W-:Y:S01]  /*c3f0*/  IMAD.MOV.U32 R212, RZ, RZ, R130 ;  /* 0x000000ffffd47224 */ /* 0x000fe200078e0082 */
[----:B------:R-:W-:Y:S01]  /*c400*/  MOV R210, 0x1f ;  /* 0x0000001f00d27802 */ /* 0x000fe20000000f00 */
[----:B------:R-:W-:Y:S01]  /*c410*/  IMAD.MOV.U32 R215, RZ, RZ, -0x1 ;  /* 0xffffffffffd77424 */ /* 0x000fe200078e00ff */
[----:B------:R-:W-:Y:S02]  /*c420*/  MOV R64, 0xc440 ;  /* 0x0000c44000407802 */ /* 0x000fe40000000f00 */
[----:B-1----:R-:W-:Y:S05]  /*c430*/  CALL.REL.NOINC `($__internal_139_$__cuda_sm70_shflsync_idx_p) ;  /* 0x000000c000007944 */ /* 0x002fea0003c00000 */
[----:B-1----:R-:W-:Y:S01]  /*c440*/  MOV R208, R210 ;  /* 0x000000d200d07202 */ /* 0x002fe20000000f00 */
[----:B------:R-:W-:Y:S01]  /*c450*/  HFMA2.MMA R210, -RZ, RZ, 0, 1.847743988037109375e-06 ;  /* 0x0000001fffd27435 */ /* 0x000fe200000001ff */
[----:B0-----:R-:W-:Y:S01]  /*c460*/  MOV R212, R131 ;  /* 0x0000008300d47202 */ /* 0x001fe20000000f00 */
[----:B------:R-:W-:Y:S01]  /*c470*/  IMAD.MOV.U32 R213, RZ, RZ, RZ ;  /* 0x000000ffffd57224 */ /* 0x000fe200078e00ff */
[----:B------:R-:W-:Y:S02]  /*c480*/  MOV R215, 0xffffffff ;  /* 0xffffffff00d77802 */ /* 0x000fe40000000f00 */
[----:B------:R-:W-:-:S02]  /*c490*/  MOV R64, 0xc4b0 ;  /* 0x0000c4b000407802 */ /* 0x000fc40000000f00 */
[----:B------:R-:W-:Y:S05]  /*c4a0*/  CALL.REL.NOINC `($__internal_139_$__cuda_sm70_shflsync_idx_p) ;  /* 0x0000005000007944 */ /* 0x000fea0003c00000 */
[----:B01----:R-:W-:Y:S05]  /*c4b0*/  BRA `(.L_x_3531) ;  /* 0xffffa98000007947 */ /* 0x003fea000383ffff */
        .weak           $__internal_138_$__cuda_sm70_shflsync_down
        .type           $__internal_138_$__cuda_sm70_shflsync_down,@function
        .size           $__internal_138_$__cuda_sm70_shflsync_down,($__internal_139_$__cuda_sm70_shflsync_idx_p - $__internal_138_$__cuda_sm70_shflsync_down)
$__internal_138_$__cuda_sm70_shflsync_down:
[----:B------:R-:W-:Y:S01]  /*c4c0*/  IMAD.MOV.U32 R65, RZ, RZ, 0x0 ;  /* 0x00000000ff417424 */ /* 0x000fe200078e00ff */
[----:B------:R-:W-:Y:S04]  /*c4d0*/  WARPSYNC R213 ;  /* 0x000000d500007348 */ /* 0x000fe80003800000 */
[----:B------:R0:W1:Y:S01]  /*c4e0*/  SHFL.DOWN PT, R206, R206, R211, R208 ;  /* 0x080000d3cece7389 */ /* 0x00006200000e00d0 */
[----:B------:R-:W-:Y:S05]  /*c4f0*/  RET.REL.NODEC R64 `(_Z25selective_scan_bwd_kernelI32Selective_Scan_bwd_kernel_traitsILi64ELi16ELb0ELb1ELb1ELb1ELb0EN3c104HalfEfEEv12SSMParamsBwd) ;  /* 0xffff3b0040007950 */ /* 0x000fea0003c3ffff */
        .weak           $__internal_139_$__cuda_sm70_shflsync_idx_p
        .type           $__internal_139_$__cuda_sm70_shflsync_idx_p,@function
        .size           $__internal_139_$__cuda_sm70_shflsync_idx_p,($__internal_140_$__cuda_sm70_shflsync_up - $__internal_139_$__cuda_sm70_shflsync_idx_p)
$__internal_139_$__cuda_sm70_shflsync_idx_p:
[----:B------:R-:W-:Y:S01]  /*c500*/  HFMA2.MMA R65, -RZ, RZ, 0, 0 ;  /* 0x00000000ff417435 */ /* 0x000fe200000001ff */
[----:B------:R-:W-:Y:S04]  /*c510*/  WARPSYNC R215 ;  /* 0x000000d700007348 */ /* 0x000fe80003800000 */
[----:B------:R0:W1:Y:S01]  /*c520*/  SHFL.IDX PT, R210, R212, R213, R210 ;  /* 0x000000d5d4d27389 */ /* 0x00006200000e00d2 */
[----:B------:R-:W-:Y:S05]  /*c530*/  RET.REL.NODEC R64 `(_Z25selective_scan_bwd_kernelI32Selective_Scan_bwd_kernel_traitsILi64ELi16ELb0ELb1ELb1ELb1ELb0EN3c104HalfEfEEv12SSMParamsBwd) ;  /* 0xffff3ac040007950 */ /* 0x000fea0003c3ffff */
        .weak           $__internal_140_$__cuda_sm70_shflsync_up
        .type           $__internal_140_$__cuda_sm70_shflsync_up,@function
        .size           $__internal_140_$__cuda_sm70_shflsync_up,(.L_x_8952 - $__internal_140_$__cuda_sm70_shflsync_up)
$__internal_140_$__cuda_sm70_shflsync_up:
[----:B------:R-:W-:Y:S01]  /*c540*/  MOV R65, 0x0 ;  /* 0x0000000000417802 */ /* 0x000fe20000000f00 */
[----:B------:R-:W-:Y:S04]  /*c550*/  WARPSYNC R215 ;  /* 0x000000d700007348 */ /* 0x000fe80003800000 */
[----:B------:R0:W1:Y:S01]  /*c560*/  SHFL.UP PT, R208, R208, R213, R210 ;  /* 0x040000d5d0d07389 */ /* 0x00006200000e00d2 */
[----:B------:R-:W-:Y:S05]  /*c570*/  RET.REL.NODEC R64 `(_Z25selective_scan_bwd_kernelI32Selective_Scan_bwd_kernel_traitsILi64ELi16ELb0ELb1ELb1ELb1ELb0EN3c104HalfEfEEv12SSMParamsBwd) ;  /* 0xffff3a8040007950 */ /* 0x000fea0003c3ffff */
.L_x_3532:
        /* <DEDUP_REMOVED lines=16> */
.L_x_8952:


//--------------------- .text._Z25selective_scan_bwd_kernelI32Selective_Scan_bwd_kernel_traitsILi64ELi16ELb0ELb1ELb1ELb1ELb1EN3c104HalfEfEEv12SSMParamsBwd --------------------------
	.section	.text._Z25selective_scan_bwd_kernelI32Selective_Scan_bwd_kernel_traitsILi64ELi16ELb0ELb1ELb1ELb1ELb1EN3c104HalfEfEEv12SSMParamsBwd,"ax",@progbits
	.sectioninfo	@"SHI_REGISTERS=254"
	.align	128
        .global         _Z25selective_scan_bwd_kernelI32Selective_Scan_bwd_kernel_traitsILi64ELi16ELb0ELb1ELb1ELb1ELb1EN3c104HalfEfEEv12SSMParamsBwd
        .type           _Z25selective_scan_bwd_kernelI32Selective_Scan_bwd_kernel_traitsILi64ELi16ELb0ELb1ELb1ELb1ELb1EN3c104HalfEfEEv12SSMParamsBwd,@function
        .size           _Z25selective_scan_bwd_kernelI32Selective_Scan_bwd_kernel_traitsILi64ELi16ELb0ELb1ELb1ELb1ELb1EN3c104HalfEfEEv12SSMParamsBwd,(.L_x_8955 - _Z25selective_scan_bwd_kernelI32Selective_Scan_bwd_kernel_traitsILi64ELi16ELb0ELb1ELb1ELb1ELb1EN3c104HalfEfEEv12SSMParamsBwd)
        .other          _Z25selective_scan_bwd_kernelI32Selective_Scan_bwd_kernel_traitsILi64ELi16ELb0ELb1ELb1ELb1ELb1EN3c104HalfEfEEv12SSMParamsBwd,@"STO_CUDA_ENTRY STV_DEFAULT"
_Z25selective_scan_bwd_kernelI32Selective_Scan_bwd_kernel_traitsILi64ELi16ELb0ELb1ELb1ELb1ELb1EN3c104HalfEfEEv12SSMParamsBwd:
.text._Z25selective_scan_bwd_kernelI32Selective_Scan_bwd_kernel_traitsILi64ELi16ELb0ELb1ELb1ELb1ELb1EN3c104HalfEfEEv12SSMParamsBwd:
        /* <DEDUP_REMOVED lines=14> */
[----:B------:R-:W-:Y:S01]  /*00e0*/  IABS R11, c[0x0][0x178] ;  /* 0x00005e00000b7a13 */ /* 0x000fe20000000000 */
[----:B------:R-:W-:Y:S01]  /*00f0*/  IMAD R14, R198, c[0x0][0x280], RZ ;  /* 0x0000a000c60e7a24 */ /* 0x000fe200078e02ff */
[----:B------:R-:W-:Y:S01]  /*0100*/  MOV R15, c[0x0][0x174] ;  /* 0x00005d00000f7a02 */ /* 0x000fe20000000f00 */
[----:B------:R-:W4:Y:S01]  /*0110*/  S2R R199, SR_CTAID.X ;  /* 0x0000000000c77919 */ /* 0x000f220000002500 */
[----:B------:R-:W5:Y:S01]  /*0120*/  I2F.RP R0, R11 ;  /* 0x0000000b00007306 */ /* 0x000f620000209400 */
[----:B0-----:R-:W-:Y:S01]  /*0130*/  IABS R2, R201 ;  /* 0x000000c900027213 */ /* 0x001fe20000000000 */
[----:B------:R-:W-:Y:S01]  /*0140*/  UMOV UR4, URZ ;  /* 0x0000003f00047c82 */ /* 0x000fe20008000000 */
[C---:B------:R-:W-:Y:S01]  /*0150*/  ISETP.GE.AND P5, PT, R15.reuse, 0x1, PT ;  /* 0x000000010f00780c */ /* 0x040fe20003fa6270 */
[----:B------:R-:W-:Y:S01]  /*0160*/  UMOV UR5, URZ ;  /* 0x0000003f00057c82 */ /* 0x000fe20008000000 */
[----:B------:R-:W-:Y:S01]  /*0170*/  LEA R15, R15, 0xfffffc00, 0xa ;  /* 0xfffffc000f0f7811 */ /* 0x000fe200078e50ff */
[----:B------:R-:W-:Y:S01]  /*0180*/  CS2R R124, SRZ ;  /* 0x00000000007c7805 */ /* 0x000fe2000001ff00 */
[----:B------:R-:W-:Y:S01]  /*0190*/  CS2R R122, SRZ ;  /* 0x00000000007a7805 */ /* 0x000fe2000001ff00 */
[----:B------:R-:W-:Y:S01]  /*01a0*/  HFMA2.MMA R193, -RZ, RZ, 0, 0 ;  /* 0x00000000ffc17435 */ /* 0x000fe200000001ff */
[----:B------:R-:W-:Y:S01]  /*01b0*/  IMAD.MOV.U32 R194, RZ, RZ, RZ ;  /* 0x000000ffffc27224 */ /* 0x000fe200078e00ff */
[----:B-----5:R-:W0:Y:S01]  /*01c0*/  MUFU.RCP R0, R0 ;  /* 0x0000000000007308 */ /* 0x020e220000001000 */
[----:B----4-:R-:W-:Y:S01]  /*01d0*/  SHF.R.S32.HI R197, RZ, 0x1f, R199 ;  /* 0x0000001fffc57819 */ /* 0x010fe200000114c7 */
[----:B-1----:R-:W-:-:S04]  /*01e0*/  IMAD.WIDE.U32 R4, R199, c[0x0][0x1e0], RZ ;  /* 0x00007800c7047a25 */ /* 0x002fc800078e00ff */
[----:B------:R-:W-:Y:S01]  /*01f0*/  IMAD R10, R197, c[0x0][0x190], RZ ;  /* 0x00006400c50a7a24 */ /* 0x000fe200078e02ff */
[----:B0-----:R-:W-:-:S03]  /*0200*/  IADD3 R6, R0, 0xffffffe, RZ ;  /* 0x0ffffffe00067810 */ /* 0x001fc60007ffe0ff */
[----:B------:R-:W-:Y:S01]  /*0210*/  IMAD R17, R199, c[0x0][0x194], R10 ;  /* 0x00006500c7117a24 */ /* 0x000fe200078e020a */
[----:B------:R0:W1:Y:S02]  /*0220*/  F2I.FTZ.U32.TRUNC.NTZ R7, R6 ;  /* 0x0000000600077305 */ /* 0x000064000021f000 */
[----:B0-----:R-:W-:Y:S01]  /*0230*/  IMAD.MOV.U32 R6, RZ, RZ, RZ ;  /* 0x000000ffff067224 */ /* 0x001fe200078e00ff */
[----:B-1----:R-:W-:-:S05]  /*0240*/  IADD3 R8, RZ, -R7, RZ ;  /* 0x80000007ff087210 */ /* 0x002fca0007ffe0ff */
[----:B------:R-:W-:Y:S02]  /*0250*/  IMAD R3, R8, R11, RZ ;  /* 0x0000000b08037224 */ /* 0x000fe400078e02ff */
[----:B------:R-:W-:Y:S02]  /*0260*/  IMAD R8, R197, c[0x0][0x1e0], RZ ;  /* 0x00007800c5087a24 */ /* 0x000fe400078e02ff */
[----:B------:R-:W-:-:S04]  /*0270*/  IMAD.HI.U32 R7, R7, R3, R6 ;  /* 0x0000000307077227 */ /* 0x000fc800078e0006 */
[----:B------:R-:W-:Y:S02]  /*0280*/  IMAD R6, R197, c[0x0][0x1d0], RZ ;  /* 0x00007400c5067a24 */ /* 0x000fe400078e02ff */
[----:B------:R-:W-:-:S04]  /*0290*/  IMAD.HI.U32 R196, R7, R2, RZ ;  /* 0x0000000207c47227 */ /* 0x000fc800078e00ff */
[C---:B------:R-:W-:Y:S01]  /*02a0*/  IMAD R7, R199.reuse, c[0x0][0x1d4], R6 ;  /* 0x00007500c7077a24 */ /* 0x040fe200078e0206 */
[----:B------:R-:W-:Y:S01]  /*02b0*/  IADD3 R0, -R196, RZ, RZ ;  /* 0x000000ffc4007210 */ /* 0x000fe20007ffe1ff */
[----:B------:R-:W-:Y:S01]  /*02c0*/  IMAD R9, R199, c[0x0][0x1e4], R8 ;  /* 0x00007900c7097a24 */ /* 0x000fe200078e0208 */
[----:B------:R-:W-:-:S03]  /*02d0*/  LOP3.LUT R6, R201, c[0x0][0x178], RZ, 0x3c, !PT ;  /* 0x00005e00c9067a12 */ /* 0x000fc600078e3cff */
[----:B------:R-:W-:Y:S01]  /*02e0*/  IMAD R0, R11, R0, R2 ;  /* 0x000000000b007224 */ /* 0x000fe200078e0202 */
[----:B------:R-:W-:Y:S01]  /*02f0*/  ISETP.GE.AND P3, PT, R6, RZ, PT ;  /* 0x000000ff0600720c */ /* 0x000fe20003f66270 */
[----:B------:R-:W-:-:S03]  /*0300*/  IMAD.WIDE.U32 R2, R199, c[0x0][0x1d0], RZ ;  /* 0x00007400c7027a25 */ /* 0x000fc600078e00ff */
[----:B------:R-:W-:Y:S01]  /*0310*/  ISETP.GT.U32.AND P4, PT, R11, R0, PT ;  /* 0x000000000b00720c */ /* 0x000fe20003f84070 */
[----:B------:R-:W-:Y:S01]  /*0320*/  IMAD.IADD R5, R5, 0x1, R9 ;  /* 0x0000000105057824 */ /* 0x000fe200078e0209 */
[----:B------:R-:W-:Y:S01]  /*0330*/  IADD3 R3, R3, R7, RZ ;  /* 0x0000000703037210 */ /* 0x000fe20007ffe0ff */
[----:B------:R-:W-:-:S04]  /*0340*/  IMAD.WIDE.U32 R8, R199, c[0x0][0x190], RZ ;  /* 0x00006400c7087a25 */ /* 0x000fc800078e00ff */
[----:B------:R-:W-:Y:S01]  /*0350*/  IMAD.WIDE.U32 R2, R201, c[0x0][0x1d8], R2 ;  /* 0x00007600c9027a25 */ /* 0x000fe200078e0002 */
[----:B------:R-:W-:Y:S02]  /*0360*/  IADD3 R9, R9, R17, RZ ;  /* 0x0000001109097210 */ /* 0x000fe40007ffe0ff */
[----:B------:R-:W-:Y:S01]  /*0370*/  SHF.R.S32.HI R17, RZ, 0x1f, R15 ;  /* 0x0000001fff117819 */ /* 0x000fe2000001140f */
[----:B------:R-:W-:Y:S01]  /*0380*/  IMAD.WIDE.U32 R6, R199, c[0x0][0x278], RZ ;  /* 0x00009e00c7067a25 */ /* 0x000fe200078e00ff */
[----:B------:R-:W-:Y:S02]  /*0390*/  IADD3 R16, P6, R15, R2, RZ ;  /* 0x000000020f107210 */ /* 0x000fe40007fde0ff */
[-C--:B------:R-:W-:Y:S01]  /*03a0*/  @!P4 IADD3 R0, R0, -R11.reuse, RZ ;  /* 0x8000000b0000c210 */ /* 0x080fe20007ffe0ff */
[C---:B------:R-:W-:Y:S01]  /*03b0*/  IMAD R2, R197.reuse, c[0x0][0x1b0], RZ ;  /* 0x00006c00c5027a24 */ /* 0x040fe200078e02ff */
[----:B------:R-:W-:Y:S02]  /*03c0*/  @!P4 IADD3 R196, R196, 0x1, RZ ;  /* 0x00000001c4c4c810 */ /* 0x000fe40007ffe0ff */
[----:B------:R-:W-:Y:S01]  /*03d0*/  ISETP.GE.U32.AND P0, PT, R0, R11, PT ;  /* 0x0000000b0000720c */ /* 0x000fe20003f06070 */
[----:B------:R-:W-:Y:S01]  /*03e0*/  IMAD R0, R197, c[0x0][0x278], RZ ;  /* 0x00009e00c5007a24 */ /* 0x000fe200078e02ff */
[----:B------:R-:W-:Y:S01]  /*03f0*/  ISETP.NE.AND P4, PT, RZ, c[0x0][0x178], PT ;  /* 0x00005e00ff007a0c */ /* 0x000fe20003f85270 */
[----:B------:R-:W-:-:S02]  /*0400*/  IMAD R21, R199, c[0x0][0x1b4], R2 ;  /* 0x00006d00c7157a24 */ /* 0x000fc400078e0202 */
[----:B------:R-:W-:Y:S02]  /*0410*/  IMAD R11, R199, c[0x0][0x27c], R0 ;  /* 0x00009f00c70b7a24 */ /* 0x000fe400078e0200 */
[----:B------:R-:W-:Y:S02]  /*0420*/  IMAD R0, R198, c[0x0][0x1d8], RZ ;  /* 0x00007600c6007a24 */ /* 0x000fe400078e02ff */
[----:B------:R-:W-:Y:S02]  /*0430*/  IMAD.IADD R7, R7, 0x1, R11 ;  /* 0x0000000107077824 */ /* 0x000fe400078e020b */
[----:B------:R-:W-:Y:S02]  /*0440*/  IMAD R0, R201, c[0x0][0x1dc], R0 ;  /* 0x00007700c9007a24 */ /* 0x000fe400078e0200 */
[----:B------:R-:W-:Y:S01]  /*0450*/  @P0 IADD3 R196, R196, 0x1, RZ ;  /* 0x00000001c4c40810 */ /* 0x000fe20007ffe0ff */
[----:B------:R-:W-:Y:S02]  /*0460*/  IMAD.WIDE.U32 R10, R199, c[0x0][0x1b0], RZ ;  /* 0x00006c00c70a7a25 */ /* 0x000fe400078e00ff */
[----:B------:R-:W-:-:S02]  /*0470*/  IADD3.X R19, R17, R3, R0, P6, !PT ;  /* 0x0000000311137210 */ /* 0x000fc400037fe400 */
[----:B------:R-:W-:Y:S01]  /*0480*/  IMAD R0, R198, c[0x0][0x1e8], RZ ;  /* 0x00007a00c6007a24 */ /* 0x000fe200078e02ff */
[----:B------:R-:W-:Y:S01]  /*0490*/  @!P3 IADD3 R196, -R196, RZ, RZ ;  /* 0x000000ffc4c4b210 */ /* 0x000fe20007ffe1ff */
[----:B------:R-:W-:Y:S01]  /*04a0*/  IMAD.WIDE.U32 R2, R201, c[0x0][0x1e8], R4 ;  /* 0x00007a00c9027a25 */ /* 0x000fe200078e0004 */
[----:B------:R-:W-:-:S03]  /*04b0*/  @!P4 LOP3.LUT R196, RZ, c[0x0][0x178], RZ, 0x33, !PT ;  /* 0x00005e00ffc4ca12 */ /* 0x000fc600078e33ff */
[----:B------:R-:W-:Y:S01]  /*04c0*/  IMAD.WIDE.U32 R4, R201, c[0x0][0x280], R6 ;  /* 0x0000a000c9047a25 */ /* 0x000fe200078e0006 */
[----:B------:R-:W-:Y:S02]  /*04d0*/  IADD3 R7, P3, R15, R2, RZ ;  /* 0x000000020f077210 */ /* 0x000fe40007f7e0ff */
[----:B------:R-:W-:Y:S01]  /*04e0*/  SHF.R.S32.HI R195, RZ, 0x1f, R196 ;  /* 0x0000001fffc37819 */ /* 0x000fe200000114c4 */
[----:B------:R-:W-:Y:S01]  /*04f0*/  IMAD R0, R201, c[0x0][0x1ec], R0 ;  /* 0x00007b00c9007a24 */ /* 0x000fe200078e0200 */
[----:B------:R-:W-:Y:S01]  /*0500*/  IADD3 R4, P4, R15, R4, RZ ;  /* 0x000000040f047210 */ /* 0x000fe20007f9e0ff */
[----:B------:R-:W-:Y:S01]  /*0510*/  IMAD R6, R201, c[0x0][0x284], R14 ;  /* 0x0000a100c9067a24 */ /* 0x000fe200078e020e */
[----:B------:R-:W-:Y:S01]  /*0520*/  LEA R14, P0, R16, c[0x0][0x240], 0x1 ;  /* 0x00009000100e7a11 */ /* 0x000fe200078008ff */
[----:B------:R-:W-:Y:S01]  /*0530*/  IMAD.IADD R11, R11, 0x1, R21 ;  /* 0x000000010b0b7824 */ /* 0x000fe200078e0215 */
[----:B------:R-:W-:Y:S01]  /*0540*/  IADD3.X R2, R17, R3, R0, P3, !PT ;  /* 0x0000000311027210 */ /* 0x000fe20001ffe400 */
[----:B------:R-:W-:Y:S01]  /*0550*/  IMAD R3, R195, c[0x0][0x1a8], RZ ;  /* 0x00006a00c3037a24 */ /* 0x000fe200078e02ff */
[----:B------:R-:W-:Y:S01]  /*0560*/  IADD3.X R5, R17, R5, R6, P4, !PT ;  /* 0x0000000511057210 */ /* 0x000fe200027fe406 */
[----:B------:R-:W-:Y:S01]  /*0570*/  IMAD.WIDE.U32 R8, R196, c[0x0][0x1a8], R8 ;  /* 0x00006a00c4087a25 */ /* 0x000fe200078e0008 */
[----:B------:R-:W-:-:S02]  /*0580*/  LEA.HI.X R16, R16, c[0x0][0x244], R19, 0x1, P0 ;  /* 0x0000910010107a11 */ /* 0x000fc400000f0c13 */
[----:B------:R-:W-:Y:S01]  /*0590*/  LEA R6, P0, R7, c[0x0][0x248], 0x1 ;  /* 0x0000920007067a11 */ /* 0x000fe200078008ff */
[----:B------:R-:W-:Y:S01]  /*05a0*/  IMAD R19, R195, c[0x0][0x1c8], RZ ;  /* 0x00007200c3137a24 */ /* 0x000fe200078e02ff */
[----:B------:R-:W-:Y:S01]  /*05b0*/  IADD3 R190, P3, R15, R8, RZ ;  /* 0x000000080fbe7210 */ /* 0x000fe20007f7e0ff */
[C---:B------:R-:W-:Y:S01]  /*05c0*/  IMAD R3, R196.reuse, c[0x0][0x1ac], R3 ;  /* 0x00006b00c4037a24 */ /* 0x040fe200078e0203 */
[----:B------:R-:W-:Y:S01]  /*05d0*/  LEA.HI.X R7, R7, c[0x0][0x24c], R2, 0x1, P0 ;  /* 0x0000930007077a11 */ /* 0x000fe200000f0c02 */
[C---:B------:R-:W-:Y:S01]  /*05e0*/  IMAD.WIDE.U32 R10, R196.reuse, c[0x0][0x1c8], R10 ;  /* 0x00007200c40a7a25 */ /* 0x040fe200078e000a */
[----:B------:R-:W-:Y:S02]  /*05f0*/  ISETP.NE.U32.AND P0, PT, RZ, c[0x0][0x260], PT ;  /* 0x00009800ff007a0c */ /* 0x000fe40003f05070 */
[----:B------:R-:W-:Y:S01]  /*0600*/  IADD3 R8, R9, R3, RZ ;  /* 0x0000000309087210 */ /* 0x000fe20007ffe0ff */
[----:B------:R-:W-:Y:S01]  /*0610*/  IMAD R19, R196, c[0x0][0x1cc], R19 ;  /* 0x00007300c4137a24 */ /* 0x000fe200078e0213 */
[----:B------:R-:W-:-:S02]  /*0620*/  IADD3 R15, P4, R15, R10, RZ ;  /* 0x0000000a0f0f7210 */ /* 0x000fc40007f9e0ff */
[----:B------:R-:W-:Y:S01]  /*0630*/  ISETP.NE.AND.EX P0, PT, RZ, c[0x0][0x264], PT, P0 ;  /* 0x00009900ff007a0c */ /* 0x000fe20003f05300 */
[----:B------:R-:W-:Y:S01]  /*0640*/  IMAD.X R3, R17, 0x1, R8, P3 ;  /* 0x0000000111037824 */ /* 0x000fe200018e0608 */
[----:B------:R-:W-:Y:S02]  /*0650*/  IADD3 R188, R11, R19, RZ ;  /* 0x000000130bbc7210 */ /* 0x000fe40007ffe0ff */
[----:B------:R-:W-:Y:S02]  /*0660*/  ISETP.NE.U32.AND P3, PT, RZ, c[0x0][0x328], PT ;  /* 0x0000ca00ff007a0c */ /* 0x000fe40003f65070 */
[----:B------:R-:W-:Y:S02]  /*0670*/  IADD3.X R188, R17, R188, RZ, P4, !PT ;  /* 0x000000bc11bc7210 */ /* 0x000fe400027fe4ff */
[----:B------:R-:W-:Y:S02]  /*0680*/  ISETP.NE.U32.AND P4, PT, RZ, c[0x0][0x348], PT ;  /* 0x0000d200ff007a0c */ /* 0x000fe40003f85070 */
[----:B------:R-:W-:-:S02]  /*0690*/  ISETP.NE.AND.EX P3, PT, RZ, c[0x0][0x32c], PT, P3 ;  /* 0x0000cb00ff007a0c */ /* 0x000fc40003f65330 */
[----:B------:R-:W-:Y:S01]  /*06a0*/  ISETP.NE.AND.EX P4, PT, RZ, c[0x0][0x34c], PT, P4 ;  /* 0x0000d300ff007a0c */ /* 0x000fe20003f85340 */
[----:B------:R-:W-:Y:S01]  /*06b0*/  @P0 IMAD R0, R199, c[0x0][0x164], R201 ;  /* 0x00005900c7000a24 */ /* 0x000fe200078e02c9 */
[----:B------:R-:W-:Y:S02]  /*06c0*/  LEA R2, P6, R4, c[0x0][0x308], 0x1 ;  /* 0x0000c20004027a11 */ /* 0x000fe400078c08ff */
[----:B------:R-:W-:Y:S01]  /*06d0*/  @P0 MOV R127, 0x8 ;  /* 0x00000008007f0802 */ /* 0x000fe20000000f00 */
[----:B------:R-:W-:Y:S01]  /*06e0*/  @P0 IMAD R0, R0, c[0x0][0x174], RZ ;  /* 0x00005d0000000a24 */ /* 0x000fe200078e02ff */
[----:B------:R-:W-:Y:S02]  /*06f0*/  LEA.HI.X R4, R4, c[0x0][0x30c], R5, 0x1, P6 ;  /* 0x0000c30004047a11 */ /* 0x000fe400030f0c05 */
[----:B------:R-:W-:Y:S01]  /*0700*/  LEA R191, P6, R190, c[0x0][0x228], 0x1 ;  /* 0x00008a00bebf7a11 */ /* 0x000fe200078c08ff */
[----:B------:R-:W-:-:S03]  /*0710*/  @P0 IMAD R0, R0, c[0x0][0x16c], RZ ;  /* 0x00005b0000000a24 */ /* 0x000fc600078e02ff */
[----:B------:R-:W-:Y:S01]  /*0720*/  LEA.HI.X R190, R190, c[0x0][0x22c], R3, 0x1, P6 ;  /* 0x00008b00bebe7a11 */ /* 0x000fe200030f0c03 */
[----:B------:R-:W-:Y:S01]  /*0730*/  @P0 IMAD.WIDE R126, R0, R127, c[0x0][0x260] ;  /* 0x00009800007e0625 */ /* 0x000fe200078e027f */
[----:B------:R-:W-:Y:S01]  /*0740*/  LEA R189, P6, R15, c[0x0][0x230], 0x1 ;  /* 0x00008c000fbd7a11 */ /* 0x000fe200078c08ff */
[----:B------:R-:W-:-:S03]  /*0750*/  @!P0 CS2R R126, SRZ ;  /* 0x00000000007e8805 */ /* 0x000fc6000001ff00 */
[----:B------:R-:W-:Y:S01]  /*0760*/  LEA.HI.X R188, R15, c[0x0][0x234], R188, 0x1, P6 ;  /* 0x00008d000fbc7a11 */ /* 0x000fe200030f0cbc */
        /* <DEDUP_REMOVED lines=9> */
[----:B------:R-:W-:Y:S01]  /*0800*/  IMAD.MOV.U32 R193, RZ, RZ, RZ ;  /* 0x000000ffffc17224 */ /* 0x000fe200078e00ff */
[----:B------:R-:W-:Y:S01]  /*0810*/  MOV R186, RZ ;  /* 0x000000ff00ba7202 */ /* 0x000fe20000000f00 */
[----:B------:R-:W2:Y:S01]  /*0820*/  S2R R187, SR_LANEID ;  /* 0x0000000000bb7919 */ /* 0x000ea20000000000 */
[----:B------:R-:W-:-:S04]  /*0830*/  MOV R194, RZ ;  /* 0x000000ff00c27202 */ /* 0x000fc80000000f00 */
[----:B------:R4:W1:Y:S08]  /*0840*/  R2UR UR21, R16 ;  /* 0x00000000101573c2 */ /* 0x00087000000e0000 */
[----:B------:R4:W0:Y:S01]  /*0850*/  R2UR UR18, R6 ;  /* 0x00000000061273c2 */ /* 0x00082200000e0000 */
[----:B---3--:R-:W-:-:S07]  /*0860*/  SHF.L.U32 R0, R192, 0x4, RZ ;  /* 0x00000004c0007819 */ /* 0x008fce00000006ff */
[----:B------:R4:W3:Y:S01]  /*0870*/  R2UR UR19, R7 ;  /* 0x00000000071373c2 */ /* 0x0008e200000e0000 */
        /* <DEDUP_REMOVED lines=24> */
.L_x_3624:
        /* <DEDUP_REMOVED lines=26> */
[----:B------:R0:W5:Y:S01]  /*0ba0*/  @!P4 LDG.E.U16 R7, [R2.64+0xc0] ;  /* 0x0000c00e0207c981 */ /* 0x000162000c1e1500 */
[----:B------:R-:W-:-:S02]  /*0bb0*/  PRMT R12, RZ, 0x7610, R12 ;  /* 0x00007610ff0c7816 */ /* 0x000fc4000000000c */
[-C--:B------:R-:W-:Y:S01]  /*0bc0*/  ISETP.GE.AND P0, PT, R175, R0.reuse, PT ;  /* 0x00000000af00720c */ /* 0x080fe20003f06270 */
[----:B------:R0:W5:Y:S01]  /*0bd0*/  @!P6 LDG.E.U16 R8, [R2.64+0x100] ;  /* 0x0001000e0208e981 */ /* 0x000162000c1e1500 */
[-C--:B------:R-:W-:Y:S02]  /*0be0*/  ISETP.GE.AND P4, PT, R174, R0.reuse, PT ;  /* 0x00000000ae00720c */ /* 0x080fe40003f86270 */
[-C--:B------:R-:W-:Y:S01]  /*0bf0*/  ISETP.GE.AND P6, PT, R173, R0.reuse, PT ;  /* 0x00000000ad00720c */ /* 0x080fe20003fc6270 */
[----:B------:R0:W5:Y:S01]  /*0c00*/  @!P5 LDG.E.U16 R9, [R2.64+0x140] ;  /* 0x0001400e0209d981 */ /* 0x000162000c1e1500 */
[-C--:B------:R-:W-:Y:S02]  /*0c10*/  ISETP.GE.AND P5, PT, R172, R0.reuse, PT ;  /* 0x00000000ac00720c */ /* 0x080fe40003fa6270 */
[----:B------:R-:W-:Y:S01]  /*0c20*/  PRMT R13, RZ, 0x7610, R13 ;  /* 0x00007610ff0d7816 */ /* 0x000fe2000000000d */
[----:B------:R0:W5:Y:S01]  /*0c30*/  @!P3 LDG.E.U16 R10, [R2.64+0x180] ;  /* 0x0001800e020ab981 */ /* 0x000162000c1e1500 */
[----:B------:R-:W-:-:S02]  /*0c40*/  ISETP.GE.AND P3, PT, R171, R0, PT ;  /* 0x00000000ab00720c */ /* 0x000fc40003f66270 */
[----:B------:R-:W-:Y:S01]  /*0c50*/  PRMT R14, RZ, 0x7610, R14 ;  /* 0x00007610ff0e7816 */ /* 0x000fe2000000000e */
[----:B------:R0:W5:Y:S01]  /*0c60*/  @!P2 LDG.E.U16 R11, [R2.64+0x1c0] ;  /* 0x0001c00e020ba981 */ /* 0x000162000c1e1500 */
[----:B------:R-:W-:-:S03]  /*0c70*/  ISETP.GE.AND P2, PT, R170, R0, PT ;  /* 0x00000000aa00720c */ /* 0x000fc60003f46270 */
[----:B------:R0:W5:Y:S01]  /*0c80*/  @!P1 LDG.E.U16 R12, [R2.64+0x200] ;  /* 0x0002000e020c9981 */ /* 0x000162000c1e1500 */
[----:B------:R-:W-:Y:S02]  /*0c90*/  ISETP.GE.AND P1, PT, R169, R0, PT ;  /* 0x00000000a900720c */ /* 0x000fe40003f26270 */
[----:B------:R-:W-:Y:S01]  /*0ca0*/  PRMT R15, RZ, 0x7610, R15 ;  /* 0x00007610ff0f7816 */ /* 0x000fe2000000000f */
[----:B------:R0:W5:Y:S01]  /*0cb0*/  @!P0 LDG.E.U16 R13, [R2.64+0x240] ;  /* 0x0002400e020d8981 */ /* 0x000162000c1e1500 */
[----:B------:R-:W-:Y:S02]  /*0cc0*/  PRMT R16, RZ, 0x7610, R16 ;  /* 0x00007610ff107816 */ /* 0x000fe40000000010 */
[----:B------:R-:W-:Y:S01]  /*0cd0*/  PRMT R17, RZ, 0x7610, R17 ;  /* 0x00007610ff117816 */ /* 0x000fe20000000011 */
[----:B------:R0:W5:Y:S01]  /*0ce0*/  @!P4 LDG.E.U16 R14, [R2.64+0x280] ;  /* 0x0002800e020ec981 */ /* 0x000162000c1e1500 */
[----:B------:R-:W-:Y:S02]  /*0cf0*/  PRMT R18, RZ, 0x7610, R18 ;  /* 0x00007610ff127816 */ /* 0x000fe40000000012 */
[----:B------:R-:W-:Y:S01]  /*0d00*/  PRMT R19, RZ, 0x7610, R19 ;  /* 0x00007610ff137816 */ /* 0x000fe20000000013 */
[----:B------:R0:W5:Y:S04]  /*0d10*/  @!P6 LDG.E.U16 R15, [R2.64+0x2c0] ;  /* 0x0002c00e020fe981 */ /* 0x000168000c1e1500 */
[----:B------:R0:W5:Y:S04]  /*0d20*/  @!P5 LDG.E.U16 R16, [R2.64+0x300] ;  /* 0x0003000e0210d981 */ /* 0x000168000c1e1500 */
[----:B------:R0:W5:Y:S04]  /*0d30*/  @!P3 LDG.E.U16 R17, [R2.64+0x340] ;  /* 0x0003400e0211b981 */ /* 0x000168000c1e1500 */
[----:B------:R0:W5:Y:S04]  /*0d40*/  @!P2 LDG.E.U16 R18, [R2.64+0x380] ;  /* 0x0003800e0212a981 */ /* 0x000168000c1e1500 */
[----:B------:R0:W5:Y:S01]  /*0d50*/  @!P1 LDG.E.U16 R19, [R2.64+0x3c0] ;  /* 0x0003c00e02139981 */ /* 0x000162000c1e1500 */
[----:B------:R-:W-:-:S05]  /*0d60*/  IMAD.SHL.U32 R167, R192, 0x10, RZ ;  /* 0x00000010c0a77824 */ /* 0x000fca00078e00ff */
[----:B------:R-:W-:-:S04]  /*0d70*/  LOP3.LUT R166, R167, 0xfffffe00, RZ, 0xc0, !PT ;  /* 0xfffffe00a7a67812 */ /* 0x000fc800078ec0ff */
        /* <DEDUP_REMOVED lines=9> */
[C---:B0-----:R-:W-:Y:S02]  /*0e10*/  IADD3 R3, R20.reuse, 0xe0, RZ ;  /* 0x000000e014037810 */ /* 0x041fe40007ffe0ff */
[-C--:B------:R-:W-:Y:S02]  /*0e20*/  LEA.HI.SX32 R23, R23, R20.reuse, 0x1b ;  /* 0x0000001417177211 */ /* 0x080fe400078fdaff */
[-C--:B------:R-:W-:Y:S02]  /*0e30*/  LEA.HI.SX32 R25, R25, R20.reuse, 0x1b ;  /* 0x0000001419197211 */ /* 0x080fe400078fdaff */
[----:B------:R-:W-:Y:S01]  /*0e40*/  LEA.HI.SX32 R27, R27, R20, 0x1b ;  /* 0x000000141b1b7211 */ /* 0x000fe200078fdaff */
[----:B------:R-:W-:Y:S01]  /*0e50*/  IMAD.SHL.U32 R164, R21, 0x2, RZ ;  /* 0x0000000215a47824 */ /* 0x000fe200078e00ff */
[----:B------:R-:W-:-:S02]  /*0e60*/  IADD3 R33, R20, 0x100, RZ ;  /* 0x0000010014217810 */ /* 0x000fc40007ffe0ff */
[----:B------:R-:W-:Y:S02]  /*0e70*/  SHF.L.U32 R165, R165, 0x1, RZ ;  /* 0x00000001a5a57819 */ /* 0x000fe400000006ff */
[C---:B------:R-:W-:Y:S02]  /*0e80*/  IADD3 R35, R20.reuse, 0x120, RZ ;  /* 0x0000012014237810 */ /* 0x040fe40007ffe0ff */
[-C--:B------:R-:W-:Y:S02]  /*0e90*/  LEA.HI.SX32 R29, R29, R20.reuse, 0x1b ;  /* 0x000000141d1d7211 */ /* 0x080fe400078fdaff */
[C---:B------:R-:W-:Y:S02]  /*0ea0*/  IADD3 R37, R20.reuse, 0x140, RZ ;  /* 0x0000014014257810 */ /* 0x040fe40007ffe0ff */
[----:B------:R-:W-:Y:S02]  /*0eb0*/  IADD3 R39, R20, 0x160, RZ ;  /* 0x0000016014277810 */ /* 0x000fe40007ffe0ff */
[----:B------:R-:W-:-:S02]  /*0ec0*/  LEA.HI.SX32 R31, R31, R20, 0x1b ;  /* 0x000000141f1f7211 */ /* 0x000fc400078fdaff */
[-C--:B------:R-:W-:Y:S02]  /*0ed0*/  LEA.HI.SX32 R3, R3, R20.reuse, 0x1b ;  /* 0x0000001403037211 */ /* 0x080fe400078fdaff */
[----:B------:R-:W-:Y:S01]  /*0ee0*/  SHF.L.U32 R163, R23, 0x1, RZ ;  /* 0x0000000117a37819 */ /* 0x000fe200000006ff */
[----:B------:R-:W-:Y:S01]  /*0ef0*/  IMAD.SHL.U32 R161, R27, 0x2, RZ ;  /* 0x000000021ba17824 */ /* 0x000fe200078e00ff */
[----:B------:R-:W-:Y:S02]  /*0f00*/  SHF.L.U32 R162, R25, 0x1, RZ ;  /* 0x0000000119a27819 */ /* 0x000fe400000006ff */
[C---:B------:R-:W-:Y:S02]  /*0f10*/  IADD3 R41, R20.reuse, 0x180, RZ ;  /* 0x0000018014297810 */ /* 0x040fe40007ffe0ff */
[----:B------:R-:W-:Y:S02]  /*0f20*/  LEA.HI.SX32 R33, R33, R20, 0x1b ;  /* 0x0000001421217211 */ /* 0x000fe400078fdaff */
[----:B------:R-:W-:-:S02]  /*0f30*/  IADD3 R43, R20, 0x1a0, RZ ;  /* 0x000001a0142b7810 */ /* 0x000fc40007ffe0ff */
[-C--:B------:R-:W-:Y:S02]  /*0f40*/  LEA.HI.SX32 R35, R35, R20.reuse, 0x1b ;  /* 0x0000001423237211 */ /* 0x080fe400078fdaff */
[----:B------:R-:W-:Y:S01]  /*0f50*/  SHF.L.U32 R160, R29, 0x1, RZ ;  /* 0x000000011da07819 */ /* 0x000fe200000006ff */
[----:B------:R-:W-:Y:S01]  /*0f60*/  IMAD.SHL.U32 R158, R3, 0x2, RZ ;  /* 0x00000002039e7824 */ /* 0x000fe200078e00ff */
[C---:B------:R-:W-:Y:S02]  /*0f70*/  IADD3 R45, R20.reuse, 0x1c0, RZ ;  /* 0x000001c0142d7810 */ /* 0x040fe40007ffe0ff */
[----:B------:R-:W-:Y:S02]  /*0f80*/  IADD3 R47, R20, 0x1e0, RZ ;  /* 0x000001e0142f7810 */ /* 0x000fe40007ffe0ff */
[-C--:B------:R-:W-:Y:S02]  /*0f90*/  LEA.HI.SX32 R37, R37, R20.reuse, 0x1b ;  /* 0x0000001425257211 */ /* 0x080fe400078fdaff */
[----:B------:R-:W-:-:S02]  /*0fa0*/  LEA.HI.SX32 R39, R39, R20, 0x1b ;  /* 0x0000001427277211 */ /* 0x000fc400078fdaff */
[----:B------:R-:W-:Y:S02]  /*0fb0*/  SHF.L.U32 R159, R31, 0x1, RZ ;  /* 0x000000011f9f7819 */ /* 0x000fe400000006ff */
[-C--:B------:R-:W-:Y:S02]  /*0fc0*/  LEA.HI.SX32 R41, R41, R20.reuse, 0x1b ;  /* 0x0000001429297211 */ /* 0x080fe400078fdaff */
[----:B------:R-:W-:Y:S02]  /*0fd0*/  SHF.L.U32 R157, R33, 0x1, RZ ;  /* 0x00000001219d7819 */ /* 0x000fe400000006ff */
[-C--:B------:R-:W-:Y:S02]  /*0fe0*/  LEA.HI.SX32 R43, R43, R20.reuse, 0x1b ;  /* 0x000000142b2b7211 */ /* 0x080fe400078fdaff */
[----:B------:R-:W-:Y:S01]  /*0ff0*/  SHF.L.U32 R156, R35, 0x1, RZ ;  /* 0x00000001239c7819 */ /* 0x000fe200000006ff */
[----:B------:R-:W-:Y:S01]  /*1000*/  IMAD.SHL.U32 R154, R39, 0x2, RZ ;  /* 0x00000002279a7824 */ /* 0x000fe200078e00ff */
[----:B------:R-:W-:-:S02]  /*1010*/  LEA.HI.SX32 R45, R45, R20, 0x1b ;  /* 0x000000142d2d7211 */ /* 0x000fc400078fdaff */
[----:B------:R-:W-:Y:S02]  /*1020*/  LEA.HI.SX32 R47, R47, R20, 0x1b ;  /* 0x000000142f2f7211 */ /* 0x000fe400078fdaff */
[----:B------:R-:W-:Y:S02]  /*1030*/  SHF.L.U32 R155, R37, 0x1, RZ ;  /* 0x00000001259b7819 */ /* 0x000fe400000006ff */
        /* <DEDUP_REMOVED lines=8> */
[CC--:B------:R-:W-:Y:S02]  /*10c0*/  ISETP.GE.AND P0, PT, R120.reuse, R0.reuse, PT ;  /* 0x000000007800720c */ /* 0x0c0fe40003f06270 */
[----:B------:R-:W-:Y:S02]  /*10d0*/  PRMT R41, RZ, 0x7610, R41 ;  /* 0x00007610ff297816 */ /* 0x000fe40000000029 */
[----:B------:R-:W-:Y:S02]  /*10e0*/  LEA R2, P1, R120, UR16, 0x1 ;  /* 0x0000001078027c11 */ /* 0x000fe4000f8208ff */
[----:B------:R-:W-:Y:S02]  /*10f0*/  ISETP.GE.AND P2, PT, R182, R0, PT ;  /* 0x00000000b600720c */ /* 0x000fe40003f46270 */
[----:B------:R-:W-:-:S02]  /*1100*/  LEA.HI.X R3, R120, UR17, R121, 0x1, P1 ;  /* 0x0000001178037c11 */ /* 0x000fc400088f0c79 */
        /* <DEDUP_REMOVED lines=10> */
[----:B------:R-:W-:Y:S01]  /*11b0*/  PRMT R47, RZ, 0x7610, R47 ;  /* 0x00007610ff2f7816 */ /* 0x000fe2000000002f */
[----:B--2---:R0:W-:Y:S04]  /*11c0*/  STS.U16 [R165], R4 ;  /* 0x00000004a5007388 */ /* 0x0041e80000000400 */
[----:B---3--:R1:W-:Y:S04]  /*11d0*/  STS.U16 [R164+0x40], R5 ;  /* 0x00004005a4007388 */ /* 0x0083e80000000400 */
[----:B----4-:R-:W-:Y:S04]  /*11e0*/  STS.U16 [R163+0x80], R6 ;  /* 0x00008006a3007388 */ /* 0x010fe80000000400 */
[----:B-----5:R2:W-:Y:S04]  /*11f0*/  STS.U16 [R162+0xc0], R7 ;  /* 0x0000c007a2007388 */ /* 0x0205e80000000400 */
[----:B------:R-:W-:Y:S04]  /*1200*/  STS.U16 [R161+0x100], R8 ;  /* 0x00010008a1007388 */ /* 0x000fe80000000400 */
[----:B------:R3:W-:Y:S04]  /*1210*/  STS.U16 [R160+0x140], R9 ;  /* 0x00014009a0007388 */ /* 0x0007e80000000400 */
[----:B------:R-:W-:Y:S04]  /*1220*/  STS.U16 [R159+0x180], R10 ;  /* 0x0001800a9f007388 */ /* 0x000fe80000000400 */
[----:B------:R4:W-:Y:S04]  /*1230*/  STS.U16 [R158+0x1c0], R11 ;  /* 0x0001c00b9e007388 */ /* 0x0009e80000000400 */
[----:B------:R-:W-:Y:S01]  /*1240*/  STS.U16 [R157+0x200], R12 ;  /* 0x0002000c9d007388 */ /* 0x000fe20000000400 */
[----:B0-----:R-:W-:-:S03]  /*1250*/  LEA R4, R187, R166, 0x4 ;  /* 0x000000a6bb047211 */ /* 0x001fc600078e20ff */
[----:B------:R0:W-:Y:S04]  /*1260*/  STS.U16 [R156+0x240], R13 ;  /* 0x0002400d9c007388 */ /* 0x0001e80000000400 */
[----:B------:R-:W-:Y:S04]  /*1270*/  STS.U16 [R155+0x280], R14 ;  /* 0x0002800e9b007388 */ /* 0x000fe80000000400 */
[----:B------:R5:W-:Y:S04]  /*1280*/  STS.U16 [R154+0x2c0], R15 ;  /* 0x0002c00f9a007388 */ /* 0x000be80000000400 */
[----:B------:R-:W-:Y:S01]  /*1290*/  STS.U16 [R153+0x300], R16 ;  /* 0x0003001099007388 */ /* 0x000fe20000000400 */
[----:B-1----:R-:W-:-:S03]  /*12a0*/  IADD3 R5, R4, 0x1, RZ ;  /* 0x0000000104057810 */ /* 0x002fc60007ffe0ff */
[----:B------:R1:W-:Y:S01]  /*12b0*/  STS.U16 [R152+0x340], R17 ;  /* 0x0003401198007388 */ /* 0x0003e20000000400 */
[----:B--2---:R-:W-:-:S03]  /*12c0*/  IADD3 R7, R4, 0x2, RZ ;  /* 0x0000000204077810 */ /* 0x004fc60007ffe0ff */
[----:B------:R-:W-:Y:S01]  /*12d0*/  STS.U16 [R151+0x380], R18 ;  /* 0x0003801297007388 */ /* 0x000fe20000000400 */
[C---:B---3--:R-:W-:Y:S02]  /*12e0*/  IADD3 R9, R4.reuse, 0x3, RZ ;  /* 0x0000000304097810 */ /* 0x048fe40007ffe0ff */
[C---:B----4-:R-:W-:Y:S01]  /*12f0*/  IADD3 R11, R4.reuse, 0x4, RZ ;  /* 0x00000004040b7810 */ /* 0x050fe20007ffe0ff */
[----:B------:R2:W-:Y:S01]  /*1300*/  STS.U16 [R150+0x3c0], R19 ;  /* 0x0003c01396007388 */ /* 0x0005e20000000400 */
[C---:B0-----:R-:W-:Y:S02]  /*1310*/  IADD3 R13, R4.reuse, 0x5, RZ ;  /* 0x00000005040d7810 */ /* 0x041fe40007ffe0ff */
[C---:B-----5:R-:W-:Y:S02]  /*1320*/  IADD3 R15, R4.reuse, 0x6, RZ ;  /* 0x00000006040f7810 */ /* 0x060fe40007ffe0ff */
[C---:B-1----:R-:W-:Y:S02]  /*1330*/  IADD3 R17, R4.reuse, 0x7, RZ ;  /* 0x0000000704117810 */ /* 0x042fe40007ffe0ff */
        /* <DEDUP_REMOVED lines=34> */
[----:B------:R-:W-:Y:S01]  /*1560*/  LDS.U16 R115, [R147] ;  /* 0x0000000093737984 */ /* 0x000fe20000000400 */
[----:B------:R-:W-:Y:S02]  /*1570*/  SHF.L.U32 R140, R17, 0x1, RZ ;  /* 0x00000001118c7819 */ /* 0x000fe400000006ff */
[----:B------:R-:W-:Y:S01]  /*1580*/  SHF.L.U32 R139, R19, 0x1, RZ ;  /* 0x00000001138b7819 */ /* 0x000fe200000006ff */
[----:B------:R-:W-:Y:S01]  /*1590*/  LDS.U16 R114, [R146+0x2] ;  /* 0x0000020092727984 */ /* 0x000fe20000000400 */
[----:B------:R-:W-:Y:S02]  /*15a0*/  SHF.L.U32 R137, R23, 0x1, RZ ;  /* 0x0000000117897819 */ /* 0x000fe400000006ff */
[----:B------:R-:W-:Y:S01]  /*15b0*/  SHF.L.U32 R136, R25, 0x1, RZ ;  /* 0x0000000119887819 */ /* 0x000fe200000006ff */
[----:B------:R-:W-:Y:S01]  /*15c0*/  LDS.U16 R113, [R145+0x4] ;  /* 0x0000040091717984 */ /* 0x000fe20000000400 */
[----:B------:R-:W-:-:S02]  /*15d0*/  SHF.L.U32 R135, R27, 0x1, RZ ;  /* 0x000000011b877819 */ /* 0x000fc400000006ff */
[----:B------:R-:W-:Y:S01]  /*15e0*/  SHF.L.U32 R131, R31, 0x1, RZ ;  /* 0x000000011f837819 */ /* 0x000fe200000006ff */
[----:B------:R-:W-:Y:S01]  /*15f0*/  LDS.U16 R112, [R144+0x6] ;  /* 0x0000060090707984 */ /* 0x000fe20000000400 */
        /* <DEDUP_REMOVED lines=14> */
[----:B------:R-:W-:-:S06]  /*16e0*/  PRMT R6, RZ, 0x7610, R6 ;  /* 0x00007610ff067816 */ /* 0x000fcc0000000006 */
[----:B------:R-:W2:Y:S01]  /*16f0*/  @!P0 LDG.E.U16 R6, [R116.64] ;  /* 0x0000000e74068981 */ /* 0x000ea2000c1e1500 */
[----:B------:R-:W-:Y:S02]  /*1700*/  ISETP.GE.AND P0, PT, R177, R0, PT ;  /* 0x00000000b100720c */ /* 0x000fe40003f06270 */
[----:B------:R-:W-:Y:S01]  /*1710*/  PRMT R14, RZ, 0x7610, R14 ;  /* 0x00007610ff0e7816 */ /* 0x000fe2000000000e */
[----:B------:R-:W3:Y:S01]  /*1720*/  @!P1 LDG.E.U16 R35, [R116.64+0x40] ;  /* 0x0000400e74239981 */ /* 0x000ee2000c1e1500 */
[----:B------:R-:W-:Y:S02]  /*1730*/  PRMT R8, RZ, 0x7610, R8 ;  /* 0x00007610ff087816 */ /* 0x000fe40000000008 */
[----:B------:R-:W-:Y:S01]  /*1740*/  PRMT R12, RZ, 0x7610, R12 ;  /* 0x00007610ff0c7816 */ /* 0x000fe2000000000c */
[----:B------:R-:W4:Y:S01]  /*1750*/  @!P3 LDG.E.U16 R37, [R116.64+0xc0] ;  /* 0x0000c00e7425b981 */ /* 0x000f22000c1e1500 */
[----:B------:R-:W-:-:S03]  /*1760*/  PRMT R10, RZ, 0x7610, R10 ;  /* 0x00007610ff0a7816 */ /* 0x000fc6000000000a */
[----:B------:R-:W5:Y:S04]  /*1770*/  @!P6 LDG.E.U16 R39, [R116.64+0x140] ;  /* 0x0001400e7427e981 */ /* 0x000f68000c1e1500 */
[----:B------:R-:W4:Y:S01]  /*1780*/  @!P0 LDG.E.U16 R41, [R116.64+0x1c0] ;  /* 0x0001c00e74298981 */ /* 0x000f22000c1e1500 */
[-C--:B------:R-:W-:Y:S02]  /*1790*/  ISETP.GE.AND P0, PT, R176, R0.reuse, PT ;  /* 0x00000000b000720c */ /* 0x080fe40003f06270 */
[-C--:B------:R-:W-:Y:S01]  /*17a0*/  ISETP.GE.AND P1, PT, R174, R0.reuse, PT ;  /* 0x00000000ae00720c */ /* 0x080fe20003f26270 */
[----:B------:R-:W4:Y:S01]  /*17b0*/  @!P2 LDG.E.U16 R8, [R116.64+0x80] ;  /* 0x0000800e7408a981 */ /* 0x000f22000c1e1500 */
[-C--:B------:R-:W-:Y:S02]  /*17c0*/  ISETP.GE.AND P2, PT, R173, R0.reuse, PT ;  /* 0x00000000ad00720c */ /* 0x080fe40003f46270 */
[-C--:B------:R-:W-:Y:S01]  /*17d0*/  ISETP.GE.AND P3, PT, R172, R0.reuse, PT ;  /* 0x00000000ac00720c */ /* 0x080fe20003f66270 */
[----:B------:R-:W5:Y:S01]  /*17e0*/  @!P4 LDG.E.U16 R12, [R116.64+0x180] ;  /* 0x0001800e740cc981 */ /* 0x000f62000c1e1500 */
[----:B------:R-:W-:-:S03]  /*17f0*/  ISETP.GE.AND P4, PT, R171, R0, PT ;  /* 0x00000000ab00720c */ /* 0x000fc60003f86270 */
[----:B------:R-:W5:Y:S04]  /*1800*/  @!P5 LDG.E.U16 R10, [R116.64+0x100] ;  /* 0x0001000e740ad981 */ /* 0x000f68000c1e1500 */
[----:B------:R-:W5:Y:S01]  /*1810*/  @!P0 LDG.E.U16 R14, [R116.64+0x200] ;  /* 0x0002000e740e8981 */ /* 0x000f62000c1e1500 */
[-C--:B------:R-:W-:Y:S02]  /*1820*/  ISETP.GE.AND P0, PT, R175, R0.reuse, PT ;  /* 0x00000000af00720c */ /* 0x080fe40003f06270 */
[-C--:B------:R-:W-:Y:S01]  /*1830*/  ISETP.GE.AND P5, PT, R170, R0.reuse, PT ;  /* 0x00000000aa00720c */ /* 0x080fe20003fa6270 */
[----:B------:R-:W5:Y:S01]  /*1840*/  @!P2 LDG.E.U16 R45, [R116.64+0x2c0] ;  /* 0x0002c00e742da981 */ /* 0x000f62000c1e1500 */
[----:B------:R-:W-:Y:S02]  /*1850*/  ISETP.GE.AND P6, PT, R169, R0, PT ;  /* 0x00000000a900720c */ /* 0x000fe40003fc6270 */
[----:B------:R-:W-:Y:S01]  /*1860*/  PRMT R16, RZ, 0x7610, R16 ;  /* 0x00007610ff107816 */ /* 0x000fe20000000010 */
[----:B------:R-:W5:Y:S01]  /*1870*/  @!P4 LDG.E.U16 R47, [R116.64+0x340] ;  /* 0x0003400e742fc981 */ /* 0x000f62000c1e1500 */
[----:B------:R-:W-:-:S02]  /*1880*/  PRMT R18, RZ, 0x7610, R18 ;  /* 0x00007610ff127816 */ /* 0x000fc40000000012 */
[----:B------:R-:W-:Y:S02]  /*1890*/  PRMT R20, RZ, 0x7610, R20 ;  /* 0x00007610ff147816 */ /* 0x000fe40000000014 */
[----:B------:R-:W-:Y:S01]  /*18a0*/  PRMT R49, RZ, 0x7610, R49 ;  /* 0x00007610ff317816 */ /* 0x000fe20000000031 */
[----:B------:R-:W5:Y:S04]  /*18b0*/  @!P0 LDG.E.U16 R43, [R116.64+0x240] ;  /* 0x0002400e742b8981 */ /* 0x000f68000c1e1500 */
[----:B------:R-:W5:Y:S04]  /*18c0*/  @!P1 LDG.E.U16 R16, [R116.64+0x280] ;  /* 0x0002800e74109981 */ /* 0x000f68000c1e1500 */
[----:B------:R-:W5:Y:S04]  /*18d0*/  @!P3 LDG.E.U16 R18, [R116.64+0x300] ;  /* 0x0003000e7412b981 */ /* 0x000f68000c1e1500 */
[----:B------:R-:W5:Y:S04]  /*18e0*/  @!P5 LDG.E.U16 R20, [R116.64+0x380] ;  /* 0x0003800e7414d981 */ /* 0x000f68000c1e1500 */
[----:B------:R-:W5:Y:S01]  /*18f0*/  @!P6 LDG.E.U16 R49, [R116.64+0x3c0] ;  /* 0x0003c00e7431e981 */ /* 0x000f62000c1e1500 */
[----:B------:R-:W-:-:S02]  /*1900*/  P2R R5, PR, RZ, 0x1 ;  /* 0x00000001ff057803 */ /* 0x000fc40000000000 */
[-C--:B------:R-:W-:Y:S02]  /*1910*/  ISETP.GE.AND P0, PT, R120, R0.reuse, PT ;  /* 0x000000007800720c */ /* 0x080fe40003f06270 */
[----:B------:R-:W-:Y:S02]  /*1920*/  P2R R4, PR, RZ, 0x2 ;  /* 0x00000002ff047803 */ /* 0x000fe40000000000 */
[----:B------:R-:W-:Y:S02]  /*1930*/  ISETP.GE.AND P1, PT, R183, R0, PT ;  /* 0x00000000b700720c */ /* 0x000fe40003f26270 */
        /* <DEDUP_REMOVED lines=12> */
[----:B-----5:R0:W-:Y:S04]  /*1a00*/  STS.U16 [R161+0x100], R10 ;  /* 0x0001000aa1007388 */ /* 0x0201e80000000400 */
        /* <DEDUP_REMOVED lines=8> */
[----:B------:R2:W-:Y:S04]  /*1a90*/  STS.U16 [R152+0x340], R47 ;  /* 0x0003402f98007388 */ /* 0x0005e80000000400 */
[----:B------:R-:W-:Y:S04]  /*1aa0*/  STS.U16 [R151+0x380], R20 ;  /* 0x0003801497007388 */ /* 0x000fe80000000400 */
        /* <DEDUP_REMOVED lines=20> */
[----:B-1----:R-:W-:-:S04]  /*1bf0*/  PRMT R12, RZ, 0x7610, R12 ;  /* 0x00007610ff0c7816 */ /* 0x002fc8000000000c */
[----:B------:R0:W5:Y:S01]  /*1c00*/  @!P0 LDG.E.U16 R10, [R2.64] ;  /* 0x0000000e020a8981 */ /* 0x000162000c1e1500 */
[----:B------:R-:W-:-:S03]  /*1c10*/  ISETP.GE.AND P0, PT, R182, R0, PT ;  /* 0x00000000b600720c */ /* 0x000fc60003f06270 */
[----:B------:R0:W5:Y:S01]  /*1c20*/  @!P1 LDG.E.U16 R11, [R2.64+0x40] ;  /* 0x0000400e020b9981 */ /* 0x000162000c1e1500 */
[-C--:B------:R-:W-:Y:S02]  /*1c30*/  ISETP.GE.AND P1, PT, R181, R0.reuse, PT ;  /* 0x00000000b500720c */ /* 0x080fe40003f26270 */
[----:B--2---:R-:W-:Y:S01]  /*1c40*/  PRMT R14, RZ, 0x7610, R14 ;  /* 0x00007610ff0e7816 */ /* 0x004fe2000000000e */
[----:B------:R0:W2:Y:S01]  /*1c50*/  @!P3 LDG.E.U16 R24, [R2.64+0x300] ;  /* 0x0003000e0218b981 */ /* 0x0000a2000c1e1500 */
[----:B---3--:R-:W-:Y:S02]  /*1c60*/  PRMT R16, RZ, 0x7610, R16 ;  /* 0x00007610ff107816 */ /* 0x008fe40000000010 */
[----:B----4-:R-:W-:Y:S01]  /*1c70*/  PRMT R18, RZ, 0x7610, R18 ;  /* 0x00007610ff127816 */ /* 0x010fe20000000012 */
[----:B------:R0:W3:Y:S04]  /*1c80*/  @!P5 LDG.E.U16 R42, [R2.64+0x380] ;  /* 0x0003800e022ad981 */ /* 0x0000e8000c1e1500 */
[----:B------:R0:W4:Y:S01]  /*1c90*/  @!P0 LDG.E.U16 R12, [R2.64+0x80] ;  /* 0x0000800e020c8981 */ /* 0x000122000c1e1500 */
[----:B------:R-:W-:-:S03]  /*1ca0*/  ISETP.GE.AND P0, PT, R180, R0, PT ;  /* 0x00000000b400720c */ /* 0x000fc60003f06270 */
[----:B------:R0:W2:Y:S01]  /*1cb0*/  @!P1 LDG.E.U16 R13, [R2.64+0xc0] ;  /* 0x0000c00e020d9981 */ /* 0x0000a2000c1e1500 */
[----:B------:R-:W-:-:S09]  /*1cc0*/  ISETP.GE.AND P1, PT, R179, R0, PT ;  /* 0x00000000b300720c */ /* 0x000fd20003f26270 */
        /* <DEDUP_REMOVED lines=12> */
[----:B------:R-:W-:Y:S02]  /*1d90*/  PRMT R45, RZ, 0x7610, R45 ;  /* 0x00007610ff2d7816 */ /* 0x000fe4000000002d */
[----:B------:R-:W-:Y:S02]  /*1da0*/  PRMT R47, RZ, 0x7610, R47 ;  /* 0x00007610ff2f7816 */ /* 0x000fe4000000002f */
[----:B------:R0:W3:Y:S04]  /*1db0*/  @!P2 LDG.E.U16 R43, [R2.64+0x2c0] ;  /* 0x0002c00e022ba981 */ /* 0x0000e8000c1e1500 */
        /* <DEDUP_REMOVED lines=8> */
[----:B------:R-:W-:-:S06]  /*1e40*/  IMAD R49, R199, c[0x0][0x204], R26 ;  /* 0x00008100c7317a24 */ /* 0x000fcc00078e021a */
[----:B------:R-:W-:Y:S02]  /*1e50*/  @!P0 MOV R8, R118 ;  /* 0x0000007600088202 */ /* 0x000fe40000000f00 */
[----:B------:R-:W-:Y:S01]  /*1e60*/  @!P0 MOV R9, R119 ;  /* 0x0000007700098202 */ /* 0x000fe20000000f00 */
[----:B------:R-:W-:-:S04]  /*1e70*/  IMAD.WIDE.U32 R4, R199, c[0x0][0x1f0], RZ ;  /* 0x00007c00c7047a25 */ /* 0x000fc800078e00ff */
[----:B------:R-:W-:-:S04]  /*1e80*/  IMAD.WIDE.U32 R6, R199, c[0x0][0x200], RZ ;  /* 0x00008000c7067a25 */ /* 0x000fc800078e00ff */
[----:B0-----:R-:W-:-:S04]  /*1e90*/  @!P0 IMAD.WIDE.U32 R2, R199, c[0x0][0x1f0], R118 ;  /* 0x00007c00c7028a25 */ /* 0x001fc800078e0076 */
[----:B------:R-:W-:-:S04]  /*1ea0*/  @!P0 IMAD.WIDE.U32 R8, R199, c[0x0][0x200], R8 ;  /* 0x00008000c7088a25 */ /* 0x000fc800078e0008 */
[C---:B------:R-:W-:Y:S02]  /*1eb0*/  IMAD R26, R198.reuse, c[0x0][0x1f8], RZ ;  /* 0x00007e00c61a7a24 */ /* 0x040fe400078e02ff */
[----:B------:R-:W-:Y:S01]  /*1ec0*/  IMAD R30, R198, c[0x0][0x208], RZ ;  /* 0x00008200c61e7a24 */ /* 0x000fe200078e02ff */
[----:B------:R-:W-:Y:S01]  /*1ed0*/  IADD3 R5, R5, R31, RZ ;  /* 0x0000001f05057210 */ /* 0x000fe20007ffe0ff */
[----:B------:R-:W-:Y:S01]  /*1ee0*/  IMAD.IADD R7, R7, 0x1, R49 ;  /* 0x0000000107077824 */ /* 0x000fe200078e0231 */
[----:B------:R-:W-:Y:S01]  /*1ef0*/  @!P0 IADD3 R3, R31, R3, RZ ;  /* 0x000000031f038210 */ /* 0x000fe20007ffe0ff */
[----:B------:R-:W-:Y:S02]  /*1f00*/  @!P0 IMAD.IADD R9, R49, 0x1, R9 ;  /* 0x0000000131098824 */ /* 0x000fe400078e0209 */
[C---:B------:R-:W-:Y:S02]  /*1f10*/  IMAD R53, R201.reuse, c[0x0][0x1fc], R26 ;  /* 0x00007f00c9357a24 */ /* 0x040fe400078e021a */
[C---:B------:R-:W-:Y:S01]  /*1f20*/  IMAD R49, R201.reuse, c[0x0][0x20c], R30 ;  /* 0x00008300c9317a24 */ /* 0x040fe200078e021e */
[----:B------:R-:W-:Y:S01]  /*1f30*/  IADD3 R99, R186, -c[0x0][0x174], RZ ;  /* 0x80005d00ba637a10 */ /* 0x000fe20007ffe0ff */
[----:B------:R-:W-:Y:S01]  /*1f40*/  HADD2.F32 R34, -RZ, R34.H0_H0 ;  /* 0x20000022ff227230 */ /* 0x000fe20000004100 */
[----:B------:R-:W-:-:S04]  /*1f50*/  IMAD.WIDE.U32 R4, R201, c[0x0][0x1f8], R4 ;  /* 0x00007e00c9047a25 */ /* 0x000fc800078e0004 */
[----:B------:R-:W-:Y:S02]  /*1f60*/  IMAD R99, R99, -0x400, RZ ;  /* 0xfffffc0063637824 */ /* 0x000fe400078e02ff */
[----:B------:R-:W-:-:S04]  /*1f70*/  @!P0 IMAD.WIDE.U32 R2, R201, c[0x0][0x1f8], R2 ;  /* 0x00007e00c9028a25 */ /* 0x000fc800078e0002 */
[----:B------:R-:W-:Y:S01]  /*1f80*/  FADD.FTZ R96, R34, UR5 ;  /* 0x0000000522607e21 */ /* 0x000fe20008010000 */
[----:B------:R-:W-:Y:S01]  /*1f90*/  SHF.R.S32.HI R98, RZ, 0x1f, R99 ;  /* 0x0000001fff627819 */ /* 0x000fe20000011463 */
[----:B------:R-:W-:Y:S01]  /*1fa0*/  IMAD.WIDE.U32 R6, R201, c[0x0][0x208], R6 ;  /* 0x00008200c9067a25 */ /* 0x000fe200078e0006 */
[----:B------:R-:W-:Y:S02]  /*1fb0*/  IADD3 R48, P2, R99, R4, RZ ;  /* 0x0000000463307210 */ /* 0x000fe40007f5e0ff */
[----:B------:R-:W-:Y:S01]  /*1fc0*/  @!P0 IADD3 R52, P1, R120, R2, RZ ;  /* 0x0000000278348210 */ /* 0x000fe20007f3e0ff */
[----:B------:R-:W-:Y:S01]  /*1fd0*/  @!P0 IMAD.WIDE.U32 R8, R201, c[0x0][0x208], R8 ;  /* 0x00008200c9088a25 */ /* 0x000fe200078e0008 */
[----:B------:R-:W-:Y:S02]  /*1fe0*/  FSETP.GTU.FTZ.AND P5, PT, R96, 20, PT ;  /* 0x41a000006000780b */ /* 0x000fe40003fbc000 */
[----:B------:R-:W-:Y:S02]  /*1ff0*/  IADD3 R44, P4, R99, R6, RZ ;  /* 0x00000006632c7210 */ /* 0x000fe40007f9e0ff */
[----:B------:R-:W-:Y:S01]  /*2000*/  IADD3.X R51, R98, R53, R5, P2, !PT ;  /* 0x0000003562337210 */ /* 0x000fe200017fe405 */
[----:B------:R-:W-:Y:S01]  /*2010*/  HADD2.F32 R35, -RZ, R35.H0_H0 ;  /* 0x20000023ff237230 */ /* 0x000fe20000004100 */
[C---:B------:R-:W-:Y:S01]  /*2020*/  @!P0 IADD3 R46, P3, R120.reuse, R8, RZ ;  /* 0x00000008782e8210 */ /* 0x040fe20007f7e0ff */
[----:B------:R-:W-:Y:S01]  /*2030*/  HADD2.F32 R36, -RZ, R36.H0_H0 ;  /* 0x20000024ff247230 */ /* 0x000fe20000004100 */
[----:B------:R-:W-:Y:S01]  /*2040*/  @!P0 IADD3.X R53, R121, R3, R53, P1, !PT ;  /* 0x0000000379358210 */ /* 0x000fe20000ffe435 */
[----:B------:R-:W-:Y:S01]  /*2050*/  HADD2.F32 R37, -RZ, R37.H0_H0 ;  /* 0x20000025ff257230 */ /* 0x000fe20000004100 */
[C---:B------:R-:W-:Y:S01]  /*2060*/  LEA R3, P1, R120.reuse, c[0x0][0x268], 0x1 ;  /* 0x00009a0078037a11 */ /* 0x040fe200078208ff */
[----:B------:R-:W-:Y:S01]  /*2070*/  HADD2.F32 R38, -RZ, R38.H0_H0 ;  /* 0x20000026ff267230 */ /* 0x000fe20000004100 */
[----:B------:R-:W-:Y:S01]  /*2080*/  LEA R5, P2, R120, c[0x0][0x258], 0x1 ;  /* 0x0000960078057a11 */ /* 0x000fe200078408ff */
[----:B------:R-:W-:Y:S01]  /*2090*/  HADD2.F32 R39, -RZ, R39.H0_H0 ;  /* 0x20000027ff277230 */ /* 0x000fe20000004100 */
[----:B------:R-:W-:-:S02]  /*20a0*/  IADD3.X R7, R98, R49, R7, P4, !PT ;  /* 0x0000003162077210 */ /* 0x000fc400027fe407 */
[----:B------:R-:W-:Y:S01]  /*20b0*/  @!P0 IADD3.X R49, R121, R9, R49, P3, !PT ;  /* 0x0000000979318210 */ /* 0x000fe20001ffe431 */
[----:B------:R-:W-:Y:S01]  /*20c0*/  FADD.FTZ R97, R35, UR5 ;  /* 0x0000000523617e21 */ /* 0x000fe20008010000 */
[--C-:B------:R-:W-:Y:S01]  /*20d0*/  LEA.HI.X R50, R120, c[0x0][0x26c], R121.reuse, 0x1, P1 ;  /* 0x00009b0078327a11 */ /* 0x100fe200008f0c79 */
        /* <DEDUP_REMOVED lines=8> */
[----:B------:R-:W-:Y:S01]  /*2160*/  HADD2.F32 R40, -RZ, R40.H0_H0 ;  /* 0x20000028ff287230 */ /* 0x000fe20000004100 */
[----:B------:R-:W-:Y:S01]  /*2170*/  @!P0 LEA R8, P3, R46, c[0x0][0x258], 0x1 ;  /* 0x000096002e088a11 */ /* 0x000fe200078608ff */
        /* <DEDUP_REMOVED lines=11> */
[----:B-----5:R0:W-:Y:S04]  /*2230*/  STS.U16 [R165], R10 ;  /* 0x0000000aa5007388 */ /* 0x0201e80000000400 */
[----:B------:R0:W-:Y:S04]  /*2240*/  STS.U16 [R164+0x40], R11 ;  /* 0x0000400ba4007388 */ /* 0x0001e80000000400 */
[----:B----4-:R0:W-:Y:S04]  /*2250*/  STS.U16 [R163+0x80], R12 ;  /* 0x0000800ca3007388 */ /* 0x0101e80000000400 */
        /* <DEDUP_REMOVED lines=62> */
.L_x_3535:
[----:B-1234-:R-:W-:Y:S05]  /*2640*/  BSYNC B0 ;  /* 0x0000000000007941 */ /* 0x01efea0003800000 */
.L_x_3534:
        /* <DEDUP_REMOVED lines=36> */
.L_x_3537:
[----:B------:R-:W-:Y:S05]  /*2890*/  BSYNC B0 ;  /* 0x0000000000007941 */ /* 0x000fea0003800000 */
.L_x_3536:
        /* <DEDUP_REMOVED lines=36> */
.L_x_3539:
[----:B------:R-:W-:Y:S05]  /*2ae0*/  BSYNC B0 ;  /* 0x0000000000007941 */ /* 0x000fea0003800000 */
.L_x_3538:
        /* <DEDUP_REMOVED lines=36> */
.L_x_3541:
[----:B------:R-:W-:Y:S05]  /*2d30*/  BSYNC B0 ;  /* 0x0000000000007941 */ /* 0x000fea0003800000 */
.L_x_3540:
        /* <DEDUP_REMOVED lines=36> */
.L_x_3543:
[----:B------:R-:W-:Y:S05]  /*2f80*/  BSYNC B0 ;  /* 0x0000000000007941 */ /* 0x000fea0003800000 */
.L_x_3542:
        /* <DEDUP_REMOVED lines=36> */
.L_x_3545:
[----:B------:R-:W-:Y:S05]  /*31d0*/  BSYNC B0 ;  /* 0x0000000000007941 */ /* 0x000fea0003800000 */
.L_x_3544:
        /* <DEDUP_REMOVED lines=36> */
.L_x_3547:
[----:B------:R-:W-:Y:S05]  /*3420*/  BSYNC B0 ;  /* 0x0000000000007941 */ /* 0x000fea0003800000 */
.L_x_3546:
        /* <DEDUP_REMOVED lines=36> */
.L_x_3549:
[----:B------:R-:W-:Y:S05]  /*3670*/  BSYNC B0 ;  /* 0x0000000000007941 */ /* 0x000fea0003800000 */
.L_x_3548:
        /* <DEDUP_REMOVED lines=36> */
.L_x_3551:
[----:B------:R-:W-:Y:S05]  /*38c0*/  BSYNC B0 ;  /* 0x0000000000007941 */ /* 0x000fea0003800000 */
.L_x_3550:
        /* <DEDUP_REMOVED lines=36> */
.L_x_3553:
[----:B------:R-:W-:Y:S05]  /*3b10*/  BSYNC B0 ;  /* 0x0000000000007941 */ /* 0x000fea0003800000 */
.L_x_3552:
        /* <DEDUP_REMOVED lines=35> */
.L_x_3555:
[----:B------:R-:W-:Y:S05]  /*3d50*/  BSYNC B0 ;  /* 0x0000000000007941 */ /* 0x000fea0003800000 */
.L_x_3554:
        /* <DEDUP_REMOVED lines=33> */
.L_x_3557:
[----:B------:R-:W-:Y:S05]  /*3f70*/  BSYNC B0 ;  /* 0x0000000000007941 */ /* 0x000fea0003800000 */
.L_x_3556:
        /* <DEDUP_REMOVED lines=33> */
.L_x_3559:
[----:B------:R-:W-:Y:S05]  /*4190*/  BSYNC B0 ;  /* 0x0000000000007941 */ /* 0x000fea0003800000 */
.L_x_3558:
        /* <DEDUP_REMOVED lines=33> */
.L_x_3561:
[----:B------:R-:W-:Y:S05]  /*43b0*/  BSYNC B0 ;  /* 0x0000000000007941 */ /* 0x000fea0003800000 */
.L_x_3560:
        /* <DEDUP_REMOVED lines=33> */
.L_x_3563:
[----:B------:R-:W-:Y:S05]  /*45d0*/  BSYNC B0 ;  /* 0x0000000000007941 */ /* 0x000fea0003800000 */
.L_x_3562:
        /* <DEDUP_REMOVED lines=33> */
.L_x_3565:
[----:B------:R-:W-:Y:S05]  /*47f0*/  BSYNC B0 ;  /* 0x0000000000007941 */ /* 0x000fea0003800000 */
.L_x_3564:
        /* <DEDUP_REMOVED lines=34> */
[----:B0-----:R-:W-:Y:S01]  /*4a20*/  PRMT R42, RZ, 0x7610, R42 ;  /* 0x00007610ff2a7816 */ /* 0x001fe2000000002a */
        /* <DEDUP_REMOVED lines=47> */
[----:B------:R-:W2:Y:S04]  /*4d20*/  LDS.U16 R3, [R146+0x2] ;  /* 0x0000020092037984 */ /* 0x000ea80000000400 */
[----:B------:R-:W3:Y:S04]  /*4d30*/  LDS.U16 R28, [R145+0x4] ;  /* 0x00000400911c7984 */ /* 0x000ee80000000400 */
[----:B------:R-:W4:Y:S04]  /*4d40*/  LDS.U16 R20, [R144+0x6] ;  /* 0x0000060090147984 */ /* 0x000f280000000400 */
[----:B------:R-:W2:Y:S04]  /*4d50*/  LDS.U16 R21, [R143+0x8] ;  /* 0x000008008f157984 */ /* 0x000ea80000000400 */
[----:B------:R-:W-:Y:S04]  /*4d60*/  LDS.U16 R23, [R142+0xa] ;  /* 0x00000a008e177984 */ /* 0x000fe80000000400 */
[----:B------:R-:W-:Y:S04]  /*4d70*/  LDS.U16 R25, [R141+0xc] ;  /* 0x00000c008d197984 */ /* 0x000fe80000000400 */
[----:B------:R-:W1:Y:S04]  /*4d80*/  LDS.U16 R27, [R140+0xe] ;  /* 0x00000e008c1b7984 */ /* 0x000e680000000400 */
[----:B------:R-:W-:Y:S04]  /*4d90*/  LDS.U16 R29, [R139+0x10] ;  /* 0x000010008b1d7984 */ /* 0x000fe80000000400 */
[----:B------:R-:W-:Y:S04]  /*4da0*/  LDS.U16 R34, [R138+0x12] ;  /* 0x000012008a227984 */ /* 0x000fe80000000400 */
[----:B------:R-:W1:Y:S04]  /*4db0*/  LDS.U16 R35, [R137+0x14] ;  /* 0x0000140089237984 */ /* 0x000e680000000400 */
[----:B------:R-:W1:Y:S04]  /*4dc0*/  LDS.U16 R36, [R136+0x16] ;  /* 0x0000160088247984 */ /* 0x000e680000000400 */
[----:B------:R-:W-:Y:S04]  /*4dd0*/  LDS.U16 R37, [R135+0x18] ;  /* 0x0000180087257984 */ /* 0x000fe80000000400 */
        /* <DEDUP_REMOVED lines=25> */
[----:B------:R-:W-:-:S09]  /*4f70*/  ISETP.NE.AND P1, PT, R46, RZ, PT ;  /* 0x000000ff2e00720c */ /* 0x000fd20003f25270 */
[----:B------:R0:W5:Y:S01]  /*4f80*/  @!P0 LDG.E.U16 R54, [R4.64+-0x600] ;  /* 0xfffa000e04368981 */ /* 0x000162000c1e1500 */
[----:B------:R-:W-:-:S03]  /*4f90*/  ISETP.GE.AND P0, PT, R175, R0, PT ;  /* 0x00000000af00720c */ /* 0x000fc60003f06270 */
[----:B------:R0:W5:Y:S10]  /*4fa0*/  @!P1 LDG.E.U16 R56, [R4.64+-0x580] ;  /* 0xfffa800e04389981 */ /* 0x000174000c1e1500 */
[----:B------:R0:W5:Y:S01]  /*4fb0*/  @!P0 LDG.E.U16 R51, [R4.64+-0x5c0] ;  /* 0xfffa400e04338981 */ /* 0x000162000c1e1500 */
[----:B-1----:R-:W-:-:S05]  /*4fc0*/  HADD2.F32 R7, -RZ, R2.H0_H0 ;  /* 0x20000002ff077230 */ /* 0x002fca0000004100 */
[----:B------:R-:W-:Y:S01]  /*4fd0*/  FMUL.FTZ R2, R7, -1.4426950216293334961 ;  /* 0xbfb8aa3b07027820 */ /* 0x000fe20000410000 */
[----:B--2---:R-:W-:Y:S02]  /*4fe0*/  HADD2.F32 R6, -RZ, R3.H0_H0 ;  /* 0x20000003ff067230 */ /* 0x004fe40000004100 */
[----:B---3--:R-:W-:Y:S01]  /*4ff0*/  HADD2.F32 R28, -RZ, R28.H0_H0 ;  /* 0x2000001cff1c7230 */ /* 0x008fe20000004100 */
[----:B------:R-:W1:Y:S01]  /*5000*/  MUFU.EX2 R59, R2 ;  /* 0x00000002003b7308 */ /* 0x000e620000000800 */
[----:B----4-:R-:W-:Y:S01]  /*5010*/  HADD2.F32 R33, -RZ, R20.H0_H0 ;  /* 0x20000014ff217230 */ /* 0x010fe20000004100 */
[----:B------:R-:W-:Y:S01]  /*5020*/  FMUL.FTZ R3, R6, -1.4426950216293334961 ;  /* 0xbfb8aa3b06037820 */ /* 0x000fe20000410000 */
[----:B------:R-:W-:Y:S01]  /*5030*/  HADD2.F32 R8, -RZ, R21.H0_H0 ;  /* 0x20000015ff087230 */ /* 0x000fe20000004100 */
[----:B------:R-:W-:Y:S01]  /*5040*/  FMUL.FTZ R46, R28, -1.4426950216293334961 ;  /* 0xbfb8aa3b1c2e7820 */ /* 0x000fe20000410000 */
[----:B------:R-:W-:Y:S01]  /*5050*/  HADD2.F32 R21, -RZ, R27.H0_H0 ;  /* 0x2000001bff157230 */ /* 0x000fe20000004100 */
[----:B0-----:R-:W-:-:S02]  /*5060*/  FMUL.FTZ R4, R33, -1.4426950216293334961 ;  /* 0xbfb8aa3b21047820 */ /* 0x001fc40000410000 */
[----:B------:R-:W0:Y:S01]  /*5070*/  MUFU.EX2 R61, R3 ;  /* 0x00000003003d7308 */ /* 0x000e220000000800 */
[----:B------:R-:W-:Y:S01]  /*5080*/  FMUL.FTZ R5, R8, -1.4426950216293334961 ;  /* 0xbfb8aa3b08057820 */ /* 0x000fe20000410000 */
[----:B------:R-:W-:-:S06]  /*5090*/  HADD2.F32 R27, -RZ, R35.H0_H0 ;  /* 0x20000023ff1b7230 */ /* 0x000fcc0000004100 */
[----:B------:R-:W-:Y:S08]  /*50a0*/  MUFU.EX2 R62, R46 ;  /* 0x0000002e003e7308 */ /* 0x000ff00000000800 */
[----:B------:R2:W-:Y:S01]  /*50b0*/  MUFU.EX2 R63, R4 ;  /* 0x00000004003f7308 */ /* 0x0005e20000000800 */
[----:B------:R-:W-:Y:S01]  /*50c0*/  HADD2.F32 R9, -RZ, R23.H0_H0 ;  /* 0x20000017ff097230 */ /* 0x000fe20000004100 */
[----:B--2---:R-:W-:-:S06]  /*50d0*/  FMUL.FTZ R4, R21, -1.4426950216293334961 ;  /* 0xbfb8aa3b15047820 */ /* 0x004fcc0000410000 */
[----:B------:R2:W3:Y:S08]  /*50e0*/  MUFU.EX2 R64, R5 ;  /* 0x0000000500407308 */ /* 0x0004f00000000800 */
[----:B------:R1:W-:Y:S01]  /*50f0*/  MUFU.EX2 R67, R4 ;  /* 0x0000000400437308 */ /* 0x0003e20000000800 */
[----:B--2---:R-:W-:Y:S02]  /*5100*/  FMUL.FTZ R5, R27, -1.4426950216293334961 ;  /* 0xbfb8aa3b1b057820 */ /* 0x004fe40000410000 */
[----:B-1----:R-:W-:Y:S01]  /*5110*/  FADD.FTZ R4, R59, 1 ;  /* 0x3f8000003b047421 */ /* 0x002fe20000010000 */
[----:B------:R-:W-:Y:S01]  /*5120*/  HADD2.F32 R20, -RZ, R25.H0_H0 ;  /* 0x20000019ff147230 */ /* 0x000fe20000004100 */
[----:B------:R-:W-:-:S03]  /*5130*/  FMUL.FTZ R2, R9, -1.4426950216293334961 ;  /* 0xbfb8aa3b09027820 */ /* 0x000fc60000410000 */
[----:B------:R0:W-:Y:S08]  /*5140*/  MUFU.EX2 R70, R5 ;  /* 0x0000000500467308 */ /* 0x0001f00000000800 */
[----:B------:R-:W1:Y:S01]  /*5150*/  MUFU.RCP R4, R4 ;  /* 0x0000000400047308 */ /* 0x000e620000001000 */
[----:B0-----:R-:W-:Y:S02]  /*5160*/  FADD.FTZ R5, R61, 1 ;  /* 0x3f8000003d057421 */ /* 0x001fe40000010000 */
[----:B------:R-:W-:Y:S01]  /*5170*/  FMUL.FTZ R3, R20, -1.4426950216293334961 ;  /* 0xbfb8aa3b14037820 */ /* 0x000fe20000410000 */
[----:B------:R-:W-:-:S04]  /*5180*/  HADD2.F32 R23, -RZ, R29.H0_H0 ;  /* 0x2000001dff177230 */ /* 0x000fc80000004100 */
[----:B------:R-:W0:Y:S01]  /*5190*/  MUFU.EX2 R65, R2 ;  /* 0x0000000200417308 */ /* 0x000e220000000800 */
[----:B------:R-:W-:Y:S02]  /*51a0*/  HADD2.F32 R29, -RZ, R36.H0_H0 ;  /* 0x20000024ff1d7230 */ /* 0x000fe40000004100 */
[----:B------:R-:W-:Y:S01]  /*51b0*/  HADD2.F32 R36, -RZ, R39.H0_H0 ;  /* 0x20000027ff247230 */ /* 0x000fe20000004100 */
[----:B---3--:R-:W-:-:S04]  /*51c0*/  FADD.FTZ R39, R64, 1 ;  /* 0x3f80000040277421 */ /* 0x008fc80000010000 */
[----:B------:R-:W-:Y:S01]  /*51d0*/  MUFU.RCP R5, R5 ;  /* 0x0000000500057308 */ /* 0x000fe20000001000 */
[----:B------:R-:W-:Y:S01]  /*51e0*/  HADD2.F32 R81, -RZ, R32.H0_H0 ;  /* 0x20000020ff517230 */ /* 0x000fe20000004100 */
[----:B-1----:R-:W-:-:S06]  /*51f0*/  FADD.FTZ R32, -R4, 1 ;  /* 0x3f80000004207421 */ /* 0x002fcc0000010100 */
[----:B------:R-:W-:Y:S01]  /*5200*/  MUFU.EX2 R66, R3 ;  /* 0x0000000300427308 */ /* 0x000fe20000000800 */
[----:B------:R-:W-:Y:S02]  /*5210*/  HADD2.F32 R79, -RZ, R30.H0_H0 ;  /* 0x2000001eff4f7230 */ /* 0x000fe40000004100 */
[----:B------:R-:W-:Y:S02]  /*5220*/  HADD2.F32 R80, -RZ, R31.H0_H0 ;  /* 0x2000001fff507230 */ /* 0x000fe40000004100 */
[----:B------:R-:W-:-:S03]  /*5230*/  HADD2.F32 R35, -RZ, R38.H0_H0 ;  /* 0x20000026ff237230 */ /* 0x000fc60000004100 */
[----:B------:R-:W1:Y:S01]  /*5240*/  MUFU.RCP R39, R39 ;  /* 0x0000002700277308 */ /* 0x000e620000001000 */
[----:B0-----:R-:W-:Y:S02]  /*5250*/  FADD.FTZ R38, R65, 1 ;  /* 0x3f80000041267421 */ /* 0x001fe40000010000 */
[----:B------:R-:W-:Y:S01]  /*5260*/  FMUL.FTZ R46, R23, -1.4426950216293334961 ;  /* 0xbfb8aa3b172e7820 */ /* 0x000fe20000410000 */
[----:B------:R-:W-:Y:S01]  /*5270*/  HADD2.F32 R25, -RZ, R34.H0_H0 ;  /* 0x20000022ff197230 */ /* 0x000fe20000004100 */
[----:B------:R-:W-:Y:S01]  /*5280*/  FMUL.FTZ R50, R29, -1.4426950216293334961 ;  /* 0xbfb8aa3b1d327820 */ /* 0x000fe20000410000 */
[----:B------:R-:W-:Y:S02]  /*5290*/  HADD2.F32 R34, -RZ, R37.H0_H0 ;  /* 0x20000025ff227230 */ /* 0x000fe40000004100 */
[----:B------:R-:W0:Y:S01]  /*52a0*/  MUFU.EX2 R68, R46 ;  /* 0x0000002e00447308 */ /* 0x000e220000000800 */
[----:B------:R-:W-:Y:S01]  /*52b0*/  HADD2.F32 R77, -RZ, R24.H0_H0 ;  /* 0x20000018ff4d7230 */ /* 0x000fe20000004100 */
[----:B------:R-:W-:-:S02]  /*52c0*/  FMUL.FTZ R2, R25, -1.4426950216293334961 ;  /* 0xbfb8aa3b19027820 */ /* 0x000fc40000410000 */
[----:B------:R-:W-:-:S04]  /*52d0*/  FMUL.FTZ R49, R34, -1.4426950216293334961 ;  /* 0xbfb8aa3b22317820 */ /* 0x000fc80000410000 */
[----:B------:R-:W-:Y:S01]  /*52e0*/  MUFU.RCP R38, R38 ;  /* 0x0000002600267308 */ /* 0x000fe20000001000 */
[----:B-1----:R-:W-:Y:S01]  /*52f0*/  FADD.FTZ R61, -R39, 1 ;  /* 0x3f800000273d7421 */ /* 0x002fe20000010100 */
[----:B------:R-:W-:Y:S01]  /*5300*/  HADD2.F32 R37, -RZ, R40.H0_H0 ;  /* 0x20000028ff257230 */ /* 0x000fe20000004100 */
[----:B------:R-:W-:-:S05]  /*5310*/  FADD.FTZ R40, R67, 1 ;  /* 0x3f80000043287421 */ /* 0x000fca0000010000 */
[----:B------:R-:W-:Y:S01]  /*5320*/  MUFU.EX2 R50, R50 ;  /* 0x0000003200327308 */ /* 0x000fe20000000800 */
[----:B------:R-:W-:-:S07]  /*5330*/  FFMA.FTZ R61, R8, R61, 1 ;  /* 0x3f800000083d7423 */ /* 0x000fce000001003d */
[----:B------:R-:W-:Y:S01]  /*5340*/  MUFU.EX2 R69, R2 ;  /* 0x0000000200457308 */ /* 0x000fe20000000800 */
[----:B0-----:R-:W-:-:S07]  /*5350*/  FADD.FTZ R68, R68, 1 ;  /* 0x3f80000044447421 */ /* 0x001fce0000010000 */
[----:B------:R-:W-:Y:S01]  /*5360*/  MUFU.EX2 R49, R49 ;  /* 0x0000003100317308 */ /* 0x000fe20000000800 */
[----:B-----5:R-:W-:Y:S04]  /*5370*/  STS.U16 [R165], R44 ;  /* 0x0000002ca5007388 */ /* 0x020fe80000000400 */
        /* <DEDUP_REMOVED lines=20> */
[----:B------:R-:W5:Y:S01]  /*54c0*/  LDS.U16 R52, [R144+0x6] ;  /* 0x0000060090347984 */ /* 0x000f620000000400 */
[----:B0-----:R-:W-:-:S03]  /*54d0*/  FADD.FTZ R43, R62, 1 ;  /* 0x3f8000003e2b7421 */ /* 0x001fc60000010000 */
[----:B------:R-:W0:Y:S04]  /*54e0*/  LDS.U16 R56, [R141+0xc] ;  /* 0x00000c008d387984 */ /* 0x000e280000000400 */
[----:B------:R-:W0:Y:S01]  /*54f0*/  LDS.U16 R54, [R142+0xa] ;  /* 0x00000a008e367984 */ /* 0x000e220000000400 */
[----:B------:R-:W3:Y:S03]  /*5500*/  MUFU.RCP R43, R43 ;  /* 0x0000002b002b7308 */ /* 0x000ee60000001000 */
[----:B------:R-:W0:Y:S01]  /*5510*/  LDS.U16 R57, [R140+0xe] ;  /* 0x00000e008c397984 */ /* 0x000e220000000400 */
[----:B------:R-:W-:-:S03]  /*5520*/  FADD.FTZ R42, R63, 1 ;  /* 0x3f8000003f2a7421 */ /* 0x000fc60000010000 */
[----:B------:R-:W0:Y:S01]  /*5530*/  LDS.U16 R59, [R139+0x10] ;  /* 0x000010008b3b7984 */ /* 0x000e220000000400 */
[----:B-1----:R-:W-:Y:S02]  /*5540*/  FADD.FTZ R51, -R5, 1 ;  /* 0x3f80000005337421 */ /* 0x002fe40000010100 */
[----:B------:R-:W-:Y:S01]  /*5550*/  FADD.FTZ R41, R66, 1 ;  /* 0x3f80000042297421 */ /* 0x000fe20000010000 */
[----:B------:R-:W-:Y:S01]  /*5560*/  MUFU.RCP R40, R40 ;  /* 0x0000002800287308 */ /* 0x000fe20000001000 */
[----:B------:R-:W-:Y:S01]  /*5570*/  FMUL.FTZ R3, R36, -1.4426950216293334961 ;  /* 0xbfb8aa3b24037820 */ /* 0x000fe20000410000 */
[----:B------:R-:W1:Y:S01]  /*5580*/  LDS.U16 R64, [R136+0x16] ;  /* 0x0000160088407984 */ /* 0x000e620000000400 */
[----:B--2---:R-:W-:Y:S01]  /*5590*/  HADD2.F32 R30, -RZ, R44.H0_H0 ;  /* 0x2000002cff1e7230 */ /* 0x004fe20000004100 */
[----:B------:R-:W-:Y:S02]  /*55a0*/  FFMA.FTZ R44, R7, R32, 1 ;  /* 0x3f800000072c7423 */ /* 0x000fe40000010020 */
[----:B------:R-:W2:Y:S01]  /*55b0*/  LDS.U16 R67, [R135+0x18] ;  /* 0x0000180087437984 */ /* 0x000ea20000000400 */
[----:B---3--:R-:W-:Y:S01]  /*55c0*/  HADD2.F32 R31, -RZ, R45.H0_H0 ;  /* 0x2000002dff1f7230 */ /* 0x008fe20000004100 */
[----:B------:R-:W-:-:S02]  /*55d0*/  FMUL.FTZ R45, R81, R30 ;  /* 0x0000001e512d7220 */ /* 0x000fc40000410000 */
[----:B------:R-:W-:Y:S01]  /*55e0*/  LDS.U16 R71, [R131+0x1c] ;  /* 0x00001c0083477984 */ /* 0x000fe20000000400 */
[----:B----4-:R-:W-:Y:S01]  /*55f0*/  HADD2.F32 R32, -RZ, R47.H0_H0 ;  /* 0x2000002fff207230 */ /* 0x010fe20000004100 */
[----:B------:R-:W3:Y:S01]  /*5600*/  MUFU.RCP R42, R42 ;  /* 0x0000002a002a7308 */ /* 0x000ee20000001000 */
[----:B------:R-:W-:Y:S02]  /*5610*/  FMUL.FTZ R48, R80, R31 ;  /* 0x0000001f50307220 */ /* 0x000fe40000410000 */
[----:B------:R-:W-:Y:S02]  /*5620*/  FADD.FTZ R55, -R43, 1 ;  /* 0x3f8000002b377421 */ /* 0x000fe40000010100 */
[----:B------:R-:W-:Y:S02]  /*5630*/  FMUL.FTZ R58, R79, R32 ;  /* 0x000000204f3a7220 */ /* 0x000fe40000410000 */
[----:B------:R-:W-:Y:S01]  /*5640*/  FMUL.FTZ R45, R4, R45 ;  /* 0x0000002d042d7220 */ /* 0x000fe20000410000 */
[----:B-----5:R-:W-:Y:S01]  /*5650*/  HADD2.F32 R24, -RZ, R53.H0_H0 ;  /* 0x20000035ff187230 */ /* 0x020fe20000004100 */
[----:B------:R-:W-:-:S02]  /*5660*/  FFMA.FTZ R51, R6, R51, 1 ;  /* 0x3f80000006337423 */ /* 0x000fc40000010033 */
[----:B------:R-:W-:Y:S02]  /*5670*/  FMUL.FTZ R48, R5, R48 ;  /* 0x0000003005307220 */ /* 0x000fe40000410000 */
[----:B------:R-:W-:Y:S02]  /*5680*/  FFMA.FTZ R60, R28, R55, 1 ;  /* 0x3f8000001c3c7423 */ /* 0x000fe40000010037 */
[----:B------:R-:W-:Y:S02]  /*5690*/  FMUL.FTZ R47, R43, R58 ;  /* 0x0000003a2b2f7220 */ /* 0x000fe40000410000 */
[----:B------:R-:W-:Y:S01]  /*56a0*/  FMUL.FTZ R55, R45, R44 ;  /* 0x0000002c2d377220 */ /* 0x000fe20000410000 */
[----:B------:R-:W-:Y:S01]  /*56b0*/  HADD2.F32 R45, -RZ, R22.H0_H0 ;  /* 0x20000016ff2d7230 */ /* 0x000fe20000004100 */
[----:B------:R-:W4:Y:S01]  /*56c0*/  MUFU.RCP R41, R41 ;  /* 0x0000002900297308 */ /* 0x000f220000001000 */
[----:B------:R-:W-:Y:S01]  /*56d0*/  FMUL.FTZ R58, R48, R51 ;  /* 0x00000033303a7220 */ /* 0x000fe20000410000 */
[----:B------:R-:W-:Y:S01]  /*56e0*/  HADD2.F32 R22, -RZ, R52.H0_H0 ;  /* 0x20000034ff167230 */ /* 0x000fe20000004100 */
[----:B------:R-:W-:Y:S01]  /*56f0*/  FMUL.FTZ R51, R47, R60 ;  /* 0x0000003c2f337220 */ /* 0x000fe20000410000 */
[----:B------:R-:W-:Y:S01]  /*5700*/  HADD2.F32 R47, -RZ, R26.H0_H0 ;  /* 0x2000001aff2f7230 */ /* 0x000fe20000004100 */
[----:B------:R-:W-:-:S02]  /*5710*/  FMUL.FTZ R52, R77, R24 ;  /* 0x000000184d347220 */ /* 0x000fc40000410000 */
[----:B---3--:R-:W-:Y:S02]  /*5720*/  FADD.FTZ R60, -R42, 1 ;  /* 0x3f8000002a3c7421 */ /* 0x008fe40000010100 */
[----:B------:R-:W-:Y:S02]  /*5730*/  FMUL.FTZ R52, R39, R52 ;  /* 0x0000003427347220 */ /* 0x000fe40000410000 */
[----:B------:R-:W-:Y:S02]  /*5740*/  FMUL.FTZ R53, R47, R22 ;  /* 0x000000162f357220 */ /* 0x000fe40000410000 */
[----:B------:R-:W-:Y:S01]  /*5750*/  FMUL.FTZ R61, R52, R61 ;  /* 0x0000003d343d7220 */ /* 0x000fe20000410000 */
[----:B------:R-:W-:Y:S01]  /*5760*/  HADD2.F32 R52, -RZ, R19.H0_H0 ;  /* 0x20000013ff347230 */ /* 0x000fe20000004100 */
[----:B------:R-:W-:Y:S01]  /*5770*/  FADD.FTZ R62, -R38, 1 ;  /* 0x3f800000263e7421 */ /* 0x000fe20000010100 */
[----:B0-----:R-:W-:Y:S01]  /*5780*/  HADD2.F32 R19, -RZ, R56.H0_H0 ;  /* 0x20000038ff137230 */ /* 0x001fe20000004100 */
[----:B------:R-:W-:Y:S01]  /*5790*/  FFMA.FTZ R60, R33, R60, 1 ;  /* 0x3f800000213c7423 */ /* 0x000fe2000001003c */
[----:B------:R-:W-:Y:S01]  /*57a0*/  HADD2.F32 R26, -RZ, R54.H0_H0 ;  /* 0x20000036ff1a7230 */ /* 0x000fe20000004100 */
[----:B------:R-:W-:Y:S01]  /*57b0*/  FMUL.FTZ R53, R42, R53 ;  /* 0x000000352a357220 */ /* 0x000fe20000410000 */
[----:B------:R0:W3:Y:S01]  /*57c0*/  MUFU.RCP R44, R68 ;  /* 0x00000044002c7308 */ /* 0x0000e20000001000 */
[----:B------:R-:W-:-:S02]  /*57d0*/  FADD.FTZ R66, R50, 1 ;  /* 0x3f80000032427421 */ /* 0x000fc40000010000 */
[----:B------:R-:W-:Y:S02]  /*57e0*/  FMUL.FTZ R50, R52, R19 ;  /* 0x0000001334327220 */ /* 0x000fe40000410000 */
[----:B------:R-:W-:Y:S02]  /*57f0*/  FMUL.FTZ R63, R45, R26 ;  /* 0x0000001a2d3f7220 */ /* 0x000fe40000410000 */
[----:B0-----:R-:W-:Y:S02]  /*5800*/  FFMA.FTZ R68, R9, R62, 1 ;  /* 0x3f80000009447423 */ /* 0x001fe4000001003e */
[----:B------:R-:W-:Y:S02]  /*5810*/  FMUL.FTZ R62, R53, R60 ;  /* 0x0000003c353e7220 */ /* 0x000fe40000410000 */
[----:B----4-:R-:W-:Y:S01]  /*5820*/  FADD.FTZ R53, -R41, 1 ;  /* 0x3f80000029357421 */ /* 0x010fe20000010100 */
[----:B------:R-:W0:Y:S01]  /*5830*/  MUFU.EX2 R3, R3 ;  /* 0x0000000300037308 */ /* 0x000e220000000800 */
[----:B------:R-:W-:Y:S01]  /*5840*/  FADD.FTZ R48, R69, 1 ;  /* 0x3f80000045307421 */ /* 0x000fe20000010000 */
[----:B------:R-:W4:Y:S01]  /*5850*/  LDS.U16 R60, [R138+0x12] ;  /* 0x000012008a3c7984 */ /* 0x000f220000000400 */
[----:B------:R-:W-:Y:S01]  /*5860*/  FADD.FTZ R69, R49, 1 ;  /* 0x3f80000031457421 */ /* 0x000fe20000010000 */
[----:B------:R-:W-:Y:S01]  /*5870*/  HADD2.F32 R49, -RZ, R18.H0_H0 ;  /* 0x20000012ff317230 */ /* 0x000fe20000004100 */
[----:B------:R-:W-:Y:S01]  /*5880*/  FFMA.FTZ R65, R20, R53, 1 ;  /* 0x3f80000014417423 */ /* 0x000fe20000010035 */
[----:B------:R-:W-:Y:S01]  /*5890*/  HADD2.F32 R18, -RZ, R57.H0_H0 ;  /* 0x20000039ff127230 */ /* 0x000fe20000004100 */
[----:B------:R-:W-:-:S02]  /*58a0*/  FMUL.FTZ R50, R41, R50 ;  /* 0x0000003229327220 */ /* 0x000fc40000410000 */
[----:B------:R-:W-:Y:S01]  /*58b0*/  FMUL.FTZ R63, R38, R63 ;  /* 0x0000003f263f7220 */ /* 0x000fe20000410000 */
[----:B------:R5:W-:Y:S01]  /*58c0*/  MUFU.RCP R56, R66 ;  /* 0x0000004200387308 */ /* 0x000be20000001000 */
[----:B------:R-:W-:Y:S01]  /*58d0*/  FMUL.FTZ R65, R50, R65 ;  /* 0x0000004132417220 */ /* 0x000fe20000410000 */
[----:B------:R-:W-:Y:S01]  /*58e0*/  HADD2.F32 R50, -RZ, R17.H0_H0 ;  /* 0x20000011ff327230 */ /* 0x000fe20000004100 */
[----:B------:R-:W-:Y:S01]  /*58f0*/  FMUL.FTZ R68, R63, R68 ;  /* 0x000000443f447220 */ /* 0x000fe20000410000 */
[----:B------:R-:W-:Y:S01]  /*5900*/  HADD2.F32 R17, -RZ, R59.H0_H0 ;  /* 0x2000003bff117230 */ /* 0x000fe20000004100 */
[----:B------:R-:W-:Y:S01]  /*5910*/  FMUL.FTZ R57, R49, R18 ;  /* 0x0000001231397220 */ /* 0x000fe20000410000 */
[----:B------:R-:W1:Y:S01]  /*5920*/  LDS.U16 R63, [R137+0x14] ;  /* 0x00001400893f7984 */ /* 0x000e620000000400 */
[----:B-----5:R-:W-:Y:S02]  /*5930*/  FADD.FTZ R66, -R40, 1 ;  /* 0x3f80000028427421 */ /* 0x020fe40000010100 */
[----:B------:R-:W-:-:S02]  /*5940*/  FADD.FTZ R70, R70, 1 ;  /* 0x3f80000046467421 */ /* 0x000fc40000010000 */
[----:B------:R-:W-:Y:S02]  /*5950*/  FFMA.FTZ R66, R21, R66, 1 ;  /* 0x3f80000015427423 */ /* 0x000fe40000010042 */
[----:B------:R-:W-:Y:S02]  /*5960*/  FMUL.FTZ R57, R40, R57 ;  /* 0x0000003928397220 */ /* 0x000fe40000410000 */
[----:B---3--:R-:W-:Y:S02]  /*5970*/  FADD.FTZ R72, -R44, 1 ;  /* 0x3f8000002c487421 */ /* 0x008fe40000010100 */
[----:B------:R-:W-:Y:S01]  /*5980*/  FMUL.FTZ R59, R50, R17 ;  /* 0x00000011323b7220 */ /* 0x000fe20000410000 */
[----:B------:R3:W-:Y:S01]  /*5990*/  MUFU.RCP R54, R70 ;  /* 0x0000004600367308 */ /* 0x0007e20000001000 */
[----:B------:R-:W-:Y:S02]  /*59a0*/  FFMA.FTZ R72, R23, R72, 1 ;  /* 0x3f80000017487423 */ /* 0x000fe40000010048 */
[----:B0-----:R-:W-:-:S02]  /*59b0*/  FADD.FTZ R74, R3, 1 ;  /* 0x3f800000034a7421 */ /* 0x001fc40000010000 */
[----:B------:R-:W0:Y:S01]  /*59c0*/  LDS.U16 R3, [R134+0x1a] ;  /* 0x00001a0086037984 */ /* 0x000e220000000400 */
[----:B---3--:R-:W-:Y:S02]  /*59d0*/  FMUL.FTZ R70, R57, R66 ;  /* 0x0000004239467220 */ /* 0x008fe40000410000 */
[----:B------:R-:W-:Y:S02]  /*59e0*/  FMUL.FTZ R57, R44, R59 ;  /* 0x0000003b2c397220 */ /* 0x000fe40000410000 */
[----:B------:R-:W-:Y:S02]  /*59f0*/  FMUL.FTZ R46, R35, -1.4426950216293334961 ;  /* 0xbfb8aa3b232e7820 */ /* 0x000fe40000410000 */
[----:B------:R-:W-:Y:S02]  /*5a00*/  FMUL.FTZ R73, R57, R72 ;  /* 0x0000004839497220 */ /* 0x000fe40000410000 */
[----:B------:R-:W3:Y:S01]  /*5a10*/  LDS.U16 R72, [R130+0x1e] ;  /* 0x00001e0082487984 */ /* 0x000ee20000000400 */
[----:B------:R-:W-:Y:S01]  /*5a20*/  FMUL.FTZ R2, R37, -1.4426950216293334961 ;  /* 0xbfb8aa3b25027820 */ /* 0x000fe20000410000 */
[----:B------:R-:W5:Y:S08]  /*5a30*/  MUFU.EX2 R46, R46 ;  /* 0x0000002e002e7308 */ /* 0x000f700000000800 */
[----:B------:R-:W0:Y:S08]  /*5a40*/  MUFU.EX2 R2, R2 ;  /* 0x0000000200027308 */ /* 0x000e300000000800 */
[----:B------:R-:W3:Y:S08]  /*5a50*/  MUFU.RCP R48, R48 ;  /* 0x0000003000307308 */ /* 0x000ef00000001000 */
[----:B------:R4:W3:Y:S01]  /*5a60*/  MUFU.RCP R53, R69 ;  /* 0x0000004500357308 */ /* 0x0008e20000001000 */
[----:B-----5:R-:W-:Y:S01]  /*5a70*/  FADD.FTZ R46, R46, 1 ;  /* 0x3f8000002e2e7421 */ /* 0x020fe20000010000 */
[----:B------:R-:W-:Y:S01]  /*5a80*/  HADD2.F32 R16, -RZ, R16.H0_H0 ;  /* 0x20000010ff107230 */ /* 0x000fe20000004100 */
[----:B0-----:R-:W-:Y:S01]  /*5a90*/  FADD.FTZ R66, R2, 1 ;  /* 0x3f80000002427421 */ /* 0x001fe20000010000 */
[----:B-1----:R-:W-:-:S02]  /*5aa0*/  HADD2.F32 R57, -RZ, R64.H0_H0 ;  /* 0x20000040ff397230 */ /* 0x002fc40000004100 */
[----:B--2---:R-:W-:Y:S02]  /*5ab0*/  HADD2.F32 R64, -RZ, R67.H0_H0 ;  /* 0x20000043ff407230 */ /* 0x004fe40000004100 */
[----:B----4-:R-:W-:Y:S02]  /*5ac0*/  HADD2.F32 R69, -RZ, R13.H0_H0 ;  /* 0x2000000dff457230 */ /* 0x010fe40000004100 */
[----:B------:R-:W-:Y:S01]  /*5ad0*/  HADD2.F32 R13, -RZ, R60.H0_H0 ;  /* 0x2000003cff0d7230 */ /* 0x000fe20000004100 */
[----:B------:R-:W0:Y:S01]  /*5ae0*/  MUFU.RCP R46, R46 ;  /* 0x0000002e002e7308 */ /* 0x000e220000001000 */
[----:B------:R-:W-:Y:S01]  /*5af0*/  HADD2.F32 R60, -RZ, R63.H0_H0 ;  /* 0x2000003fff3c7230 */ /* 0x000fe20000004100 */
[----:B---3--:R-:W-:Y:S02]  /*5b00*/  FADD.FTZ R2, -R48, 1 ;  /* 0x3f80000030027421 */ /* 0x008fe40000010100 */
[----:B------:R-:W-:Y:S01]  /*5b10*/  FMUL.FTZ R63, R16, R13 ;  /* 0x0000000d103f7220 */ /* 0x000fe20000410000 */
[----:B------:R-:W-:Y:S01]  /*5b20*/  HADD2.F32 R15, -RZ, R15.H0_H0 ;  /* 0x2000000fff0f7230 */ /* 0x000fe20000004100 */
[----:B------:R-:W-:-:S02]  /*5b30*/  FADD.FTZ R75, -R53, 1 ;  /* 0x3f800000354b7421 */ /* 0x000fc40000010100 */
[----:B------:R1:W2:Y:S01]  /*5b40*/  MUFU.RCP R59, R74 ;  /* 0x0000004a003b7308 */ /* 0x0002a20000001000 */
[----:B------:R-:W-:Y:S01]  /*5b50*/  FMUL.FTZ R78, R69, R64 ;  /* 0x00000040454e7220 */ /* 0x000fe20000410000 */
[----:B------:R-:W-:Y:S01]  /*5b60*/  HADD2.F32 R14, -RZ, R14.H0_H0 ;  /* 0x2000000eff0e7230 */ /* 0x000fe20000004100 */
[----:B------:R-:W-:Y:S02]  /*5b70*/  FFMA.FTZ R2, R25, R2, 1 ;  /* 0x3f80000019027423 */ /* 0x000fe40000010002 */
[----:B------:R-:W-:-:S03]  /*5b80*/  FMUL.FTZ R63, R48, R63 ;  /* 0x0000003f303f7220 */ /* 0x000fc60000410000 */
[----:B------:R-:W3:Y:S01]  /*5b90*/  MUFU.RCP R66, R66 ;  /* 0x0000004200427308 */ /* 0x000ee20000001000 */
[----:B------:R-:W-:Y:S02]  /*5ba0*/  FFMA.FTZ R129, R34, R75, 1 ;  /* 0x3f80000022817423 */ /* 0x000fe4000001004b */
[----:B------:R-:W-:Y:S02]  /*5bb0*/  FMUL.FTZ R78, R53, R78 ;  /* 0x0000004e354e7220 */ /* 0x000fe40000410000 */
[----:B-1----:R-:W-:Y:S02]  /*5bc0*/  FADD.FTZ R74, -R54, 1 ;  /* 0x3f800000364a7421 */ /* 0x002fe40000010100 */
[----:B------:R-:W-:Y:S02]  /*5bd0*/  FMUL.FTZ R67, R15, R60 ;  /* 0x0000003c0f437220 */ /* 0x000fe40000410000 */
[----:B------:R-:W-:Y:S02]  /*5be0*/  FADD.FTZ R76, -R56, 1 ;  /* 0x3f800000384c7421 */ /* 0x000fe40000010100 */
[----:B------:R-:W-:-:S02]  /*5bf0*/  FMUL.FTZ R75, R14, R57 ;  /* 0x000000390e4b7220 */ /* 0x000fc40000410000 */
[----:B------:R-:W-:Y:S01]  /*5c00*/  FMUL.FTZ R2, R63, R2 ;  /* 0x000000023f027220 */ /* 0x000fe20000410000 */
[----:B------:R-:W-:Y:S01]  /*5c10*/  HADD2.F32 R63, -RZ, R11.H0_H0 ;  /* 0x2000000bff3f7230 */ /* 0x000fe20000004100 */
[----:B------:R-:W-:Y:S01]  /*5c20*/  FMUL.FTZ R78, R78, R129 ;  /* 0x000000814e4e7220 */ /* 0x000fe20000410000 */
[----:B------:R-:W-:Y:S01]  /*5c30*/  F2FP.PACK_AB R129, R58, R55 ;  /* 0x000000373a81723e */ /* 0x000fe200000000ff */
[----:B------:R-:W-:Y:S01]  /*5c40*/  BAR.SYNC.DEFER_BLOCKING 0x0 ;  /* 0x0000000000007b1d */ /* 0x000fe20000010000 */
[----:B------:R-:W-:Y:S01]  /*5c50*/  HADD2.F32 R11, -RZ, R10.H0_H0 ;  /* 0x2000000aff0b7230 */ /* 0x000fe20000004100 */
[----:B------:R-:W-:Y:S01]  /*5c60*/  FFMA.FTZ R74, R27, R74, 1 ;  /* 0x3f8000001b4a7423 */ /* 0x000fe2000001004a */
[----:B------:R-:W-:Y:S01]  /*5c70*/  HADD2.F32 R55, -RZ, R12.H0_H0 ;  /* 0x2000000cff377230 */ /* 0x000fe20000004100 */
[----:B------:R-:W-:Y:S01]  /*5c80*/  FMUL.FTZ R67, R54, R67 ;  /* 0x0000004336437220 */ /* 0x000fe20000410000 */
[----:B------:R-:W-:Y:S01]  /*5c90*/  HADD2.F32 R10, -RZ, R3.H0_H0 ;  /* 0x20000003ff0a7230 */ /* 0x000fe20000004100 */
[----:B------:R-:W-:Y:S01]  /*5ca0*/  FFMA.FTZ R76, R29, R76, 1 ;  /* 0x3f8000001d4c7423 */ /* 0x000fe2000001004c */
[----:B------:R-:W-:Y:S01]  /*5cb0*/  HADD2.F32 R12, -RZ, R71.H0_H0 ;  /* 0x20000047ff0c7230 */ /* 0x000fe20000004100 */
[----:B------:R-:W-:Y:S01]  /*5cc0*/  FMUL.FTZ R75, R56, R75 ;  /* 0x0000004b384b7220 */ /* 0x000fe20000410000 */
[----:B------:R-:W-:Y:S01]  /*5cd0*/  HADD2.F32 R58, -RZ, R72.H0_H0 ;  /* 0x20000048ff3a7230 */ /* 0x000fe20000004100 */
[----:B------:R-:W-:-:S02]  /*5ce0*/  FMUL.FTZ R67, R67, R74 ;  /* 0x0000004a43437220 */ /* 0x000fc40000410000 */
[----:B------:R-:W-:Y:S02]  /*5cf0*/  FMUL.FTZ R76, R75, R76 ;  /* 0x0000004c4b4c7220 */ /* 0x000fe40000410000 */
[----:B0-----:R-:W-:Y:S02]  /*5d00*/  FADD.FTZ R74, -R46, 1 ;  /* 0x3f8000002e4a7421 */ /* 0x001fe40000010100 */
[----:B------:R-:W-:Y:S02]  /*5d10*/  FMUL.FTZ R3, R55, R10 ;  /* 0x0000000a37037220 */ /* 0x000fe40000410000 */
[----:B--2---:R-:W-:Y:S02]  /*5d20*/  FADD.FTZ R75, -R59, 1 ;  /* 0x3f8000003b4b7421 */ /* 0x004fe40000010100 */
[----:B---3--:R-:W-:Y:S02]  /*5d30*/  FADD.FTZ R128, -R66, 1 ;  /* 0x3f80000042807421 */ /* 0x008fe40000010100 */
[----:B------:R-:W-:-:S02]  /*5d40*/  FMUL.FTZ R72, R63, R12 ;  /* 0x0000000c3f487220 */ /* 0x000fc40000410000 */
[----:B------:R-:W-:Y:S01]  /*5d50*/  FMUL.FTZ R71, R11, R58 ;  /* 0x0000003a0b477220 */ /* 0x000fe20000410000 */
[----:B------:R-:W-:Y:S01]  /*5d60*/  F2FP.PACK_AB R51, R62, R51 ;  /* 0x000000333e33723e */ /* 0x000fe200000000ff */
[----:B------:R-:W-:Y:S01]  /*5d70*/  FFMA.FTZ R74, R35, R74, 1 ;  /* 0x3f800000234a7423 */ /* 0x000fe2000001004a */
[----:B------:R-:W-:Y:S01]  /*5d80*/  PRMT R62, R129, 0x7632, R62 ;  /* 0x00007632813e7816 */ /* 0x000fe2000000003e */
[----:B------:R-:W-:Y:S01]  /*5d90*/  FMUL.FTZ R3, R46, R3 ;  /* 0x000000032e037220 */ /* 0x000fe20000410000 */
[----:B------:R-:W-:Y:S01]  /*5da0*/  F2FP.PACK_AB R61, R68, R61 ;  /* 0x0000003d443d723e */ /* 0x000fe200000000ff */
[----:B------:R-:W-:Y:S02]  /*5db0*/  FFMA.FTZ R75, R36, R75, 1 ;  /* 0x3f800000244b7423 */ /* 0x000fe4000001004b */
[----:B------:R-:W-:Y:S02]  /*5dc0*/  FMUL.FTZ R72, R59, R72 ;  /* 0x000000483b487220 */ /* 0x000fe40000410000 */
[----:B------:R-:W-:-:S02]  /*5dd0*/  FFMA.FTZ R128, R37, R128, 1 ;  /* 0x3f80000025807423 */ /* 0x000fc40000010080 */
[----:B------:R-:W-:Y:S01]  /*5de0*/  FMUL.FTZ R71, R66, R71 ;  /* 0x0000004742477220 */ /* 0x000fe20000410000 */
[----:B------:R-:W-:Y:S01]  /*5df0*/  PRMT R68, R51, 0x7632, R68 ;  /* 0x0000763233447816 */ /* 0x000fe20000000044 */
[----:B------:R-:W-:Y:S01]  /*5e00*/  FMUL.FTZ R3, R3, R74 ;  /* 0x0000004a03037220 */ /* 0x000fe20000410000 */
[----:B------:R-:W-:Y:S01]  /*5e10*/  F2FP.PACK_AB R65, R70, R65 ;  /* 0x000000414641723e */ /* 0x000fe200000000ff */
[----:B------:R-:W-:Y:S01]  /*5e20*/  FMUL.FTZ R72, R72, R75 ;  /* 0x0000004b48487220 */ /* 0x000fe20000410000 */
[----:B------:R-:W-:Y:S01]  /*5e30*/  STS.U16 [R147], R129 ;  /* 0x0000008193007388 */ /* 0x000fe20000000400 */
[----:B------:R-:W-:Y:S01]  /*5e40*/  FMUL.FTZ R71, R71, R128 ;  /* 0x0000008047477220 */ /* 0x000fe20000410000 */
[----:B------:R-:W-:Y:S02]  /*5e50*/  PRMT R74, R61, 0x7632, R74 ;  /* 0x000076323d4a7816 */ /* 0x000fe4000000004a */
[----:B------:R-:W-:Y:S01]  /*5e60*/  F2FP.PACK_AB R2, R2, R73 ;  /* 0x000000490202723e */ /* 0x000fe200000000ff */
[----:B------:R0:W-:Y:S01]  /*5e70*/  STS.U16 [R146+0x2], R62 ;  /* 0x0000023e92007388 */ /* 0x0001e20000000400 */
[----:B------:R-:W-:-:S02]  /*5e80*/  PRMT R70, R65, 0x7632, R70 ;  /* 0x0000763241467816 */ /* 0x000fc40000000046 */
[----:B------:R-:W-:Y:S01]  /*5e90*/  F2FP.PACK_AB R67, R76, R67 ;  /* 0x000000434c43723e */ /* 0x000fe200000000ff */
[----:B------:R-:W-:Y:S01]  /*5ea0*/  STS.U16 [R145+0x4], R51 ;  /* 0x0000043391007388 */ /* 0x000fe20000000400 */
[----:B------:R-:W-:-:S03]  /*5eb0*/  F2FP.PACK_AB R3, R3, R78 ;  /* 0x0000004e0303723e */ /* 0x000fc600000000ff */
[----:B------:R1:W-:Y:S01]  /*5ec0*/  STS.U16 [R144+0x6], R68 ;  /* 0x0000064490007388 */ /* 0x0003e20000000400 */
[----:B------:R-:W-:Y:S02]  /*5ed0*/  F2FP.PACK_AB R71, R71, R72 ;  /* 0x000000484747723e */ /* 0x000fe400000000ff */
[----:B0-----:R-:W-:Y:S01]  /*5ee0*/  PRMT R62, R2, 0x7632, R62 ;  /* 0x00007632023e7816 */ /* 0x001fe2000000003e */
[----:B------:R0:W-:Y:S01]  /*5ef0*/  STS.U16 [R143+0x8], R61 ;  /* 0x0000083d8f007388 */ /* 0x0001e20000000400 */
[----:B------:R-:W-:-:S03]  /*5f00*/  ISETP.NE.AND P6, PT, R192, RZ, PT ;  /* 0x000000ffc000720c */ /* 0x000fc60003fc5270 */
[----:B------:R-:W-:Y:S01]  /*5f10*/  STS.U16 [R142+0xa], R74 ;  /* 0x00000a4a8e007388 */ /* 0x000fe20000000400 */
[----:B-1----:R-:W-:-:S03]  /*5f20*/  PRMT R68, R67, 0x7632, R68 ;  /* 0x0000763243447816 */ /* 0x002fc60000000044 */
[----:B------:R-:W-:Y:S01]  /*5f30*/  STS.U16 [R141+0xc], R65 ;  /* 0x00000c418d007388 */ /* 0x000fe20000000400 */
[----:B------:R-:W-:-:S03]  /*5f40*/  PRMT R51, R3, 0x7632, R51 ;  /* 0x0000763203337816 */ /* 0x000fc60000000033 */
[----:B------:R1:W-:Y:S01]  /*5f50*/  STS.U16 [R140+0xe], R70 ;  /* 0x00000e468c007388 */ /* 0x0003e20000000400 */
[----:B0-----:R-:W-:-:S03]  /*5f60*/  PRMT R61, R71, 0x7610, R61 ;  /* 0x00007610473d7816 */ /* 0x001fc6000000003d */
[----:B------:R-:W-:Y:S04]  /*5f70*/  STS.U16 [R139+0x10], R2 ;  /* 0x000010028b007388 */ /* 0x000fe80000000400 */
[----:B------:R-:W-:Y:S01]  /*5f80*/  STS.U16 [R138+0x12], R62 ;  /* 0x0000123e8a007388 */ /* 0x000fe20000000400 */
[----:B-1----:R-:W-:-:S03]  /*5f90*/  PRMT R70, R71, 0x7632, R70 ;  /* 0x0000763247467816 */ /* 0x002fc60000000046 */
[----:B------:R-:W-:Y:S04]  /*5fa0*/  STS.U16 [R137+0x14], R67 ;  /* 0x0000144389007388 */ /* 0x000fe80000000400 */
        /* <DEDUP_REMOVED lines=45> */
[-C--:B------:R-:W-:Y:S01]  /*6280*/  ISETP.GE.AND P0, PT, R181, R62.reuse, PT ;  /* 0x0000003eb500720c */ /* 0x080fe20003f06270 */
[----:B------:R-:W-:Y:S01]  /*6290*/  FMUL.FTZ R28, R28, R43 ;  /* 0x0000002b1c1c7220 */ /* 0x000fe20000410000 */
[----:B------:R-:W-:Y:S01]  /*62a0*/  ISETP.GE.AND P1, PT, R180, R62, PT ;  /* 0x0000003eb400720c */ /* 0x000fe20003f26270 */
[----:B------:R-:W-:Y:S01]  /*62b0*/  FMUL.FTZ R33, R33, R42 ;  /* 0x0000002a21217220 */ /* 0x000fe20000410000 */
        /* <DEDUP_REMOVED lines=11> */
.L_x_3567:
[----:B------:R-:W-:Y:S05]  /*6370*/  BSYNC B0 ;  /* 0x0000000000007941 */ /* 0x000fea0003800000 */
.L_x_3566:
[----:B------:R-:W-:Y:S01]  /*6380*/  @!P2 STG.E.U16 [R2.64+-0x780], R71 ;  /* 0xfff880470200a986 */ /* 0x000fe2000c10150e */
[-C--:B------:R-:W-:Y:S01]  /*6390*/  ISETP.GE.AND P2, PT, R178, R62.reuse, PT ;  /* 0x0000003eb200720c */ /* 0x080fe20003f46270 */
        /* <DEDUP_REMOVED lines=45> */
[----:B-1----:R-:W-:Y:S02]  /*6670*/  FMUL.FTZ R75, R52, R20 ;  /* 0x00000014344b7220 */ /* 0x002fe40000410000 */
        /* <DEDUP_REMOVED lines=10> */
[----:B--2---:R-:W-:Y:S01]  /*6720*/  BAR.SYNC.DEFER_BLOCKING 0x0 ;  /* 0x0000000000007b1d */ /* 0x004fe20000010000 */
        /* <DEDUP_REMOVED lines=18> */
[----:B0-----:R-:W-:Y:S01]  /*6850*/  PRMT R6, R8, 0x7632, R6 ;  /* 0x0000763208067816 */ /* 0x001fe20000000006 */
[----:B------:R-:W-:Y:S01]  /*6860*/  FMUL.FTZ R4, R29, R57 ;  /* 0x000000391d047220 */ /* 0x000fe20000410000 */
[----:B------:R-:W-:Y:S01]  /*6870*/  STS.U16 [R147], R30 ;  /* 0x0000001e93007388 */ /* 0x000fe20000000400 */
[----:B------:R-:W-:Y:S01]  /*6880*/  FMUL.FTZ R34, R34, R64 ;  /* 0x0000004022227220 */ /* 0x000fe20000410000 */
[----:B------:R-:W-:Y:S01]  /*6890*/  F2FP.PACK_AB R2, R2, R17 ;  /* 0x000000110202723e */ /* 0x000fe200000000ff */
[----:B------:R-:W-:Y:S01]  /*68a0*/  FMUL.FTZ R35, R35, R10 ;  /* 0x0000000a23237220 */ /* 0x000fe20000410000 */
[----:B------:R0:W-:Y:S01]  /*68b0*/  STS.U16 [R146+0x2], R3 ;  /* 0x0000020392007388 */ /* 0x0001e20000000400 */
[----:B------:R-:W-:Y:S01]  /*68c0*/  FMUL.FTZ R12, R36, R12 ;  /* 0x0000000c240c7220 */ /* 0x000fe20000410000 */
[----:B------:R-:W-:Y:S01]  /*68d0*/  PRMT R7, R18, 0x7632, R7 ;  /* 0x0000763212077816 */ /* 0x000fe20000000007 */
[----:B------:R-:W-:Y:S01]  /*68e0*/  FMUL.FTZ R37, R37, R58 ;  /* 0x0000003a25257220 */ /* 0x000fe20000410000 */
[----:B------:R-:W-:Y:S01]  /*68f0*/  STS.U16 [R145+0x4], R28 ;  /* 0x0000041c91007388 */ /* 0x000fe20000000400 */
[----:B------:R-:W-:-:S02]  /*6900*/  F2FP.PACK_AB R4, R4, R27 ;  /* 0x0000001b0404723e */ /* 0x000fc400000000ff */
[----:B------:R-:W-:Y:S01]  /*6910*/  F2FP.PACK_AB R34, R35, R34 ;  /* 0x000000222322723e */ /* 0x000fe200000000ff */
[----:B------:R1:W-:Y:S01]  /*6920*/  STS.U16 [R144+0x6], R5 ;  /* 0x0000060590007388 */ /* 0x0003e20000000400 */
[----:B------:R-:W-:Y:S02]  /*6930*/  F2FP.PACK_AB R12, R37, R12 ;  /* 0x0000000c250c723e */ /* 0x000fe400000000ff */
[----:B0-----:R-:W-:Y:S01]  /*6940*/  PRMT R3, R2, 0x7632, R3 ;  /* 0x0000763202037816 */ /* 0x001fe20000000003 */
[----:B------:R-:W-:Y:S01]  /*6950*/  STS.U16 [R143+0x8], R8 ;  /* 0x000008088f007388 */ /* 0x000fe20000000400 */
[----:B------:R-:W-:Y:S02]  /*6960*/  PRMT R67, R34, 0x7632, R67 ;  /* 0x0000763222437816 */ /* 0x000fe40000000043 */
[----:B------:R-:W-:Y:S01]  /*6970*/  PRMT R65, R12, 0x7632, R65 ;  /* 0x000076320c417816 */ /* 0x000fe20000000041 */
        /* <DEDUP_REMOVED lines=9> */
[----:B------:R-:W-:Y:S01]  /*6a10*/  STS.U16 [R135+0x18], R34 ;  /* 0x0000182287007388 */ /* 0x000fe20000000400 */
[----:B-1----:R-:W-:-:S03]  /*6a20*/  IMAD R4, R197, c[0x0][0x210], RZ ;  /* 0x00008400c5047a24 */ /* 0x002fc600078e02ff */
[----:B------:R-:W-:Y:S01]  /*6a30*/  STS.U16 [R134+0x1a], R67 ;  /* 0x00001a4386007388 */ /* 0x000fe20000000400 */
[----:B------:R-:W-:Y:S01]  /*6a40*/  IMAD R41, R199, c[0x0][0x214], R4 ;  /* 0x00008500c7297a24 */ /* 0x000fe200078e0204 */
[----:B--2---:R-:W-:Y:S02]  /*6a50*/  LEA R5, P4, R120, c[0x0][0x270], 0x1 ;  /* 0x00009c0078057a11 */ /* 0x004fe400078808ff */
[----:B------:R-:W-:Y:S01]  /*6a60*/  STS.U16 [R131+0x1c], R12 ;  /* 0x00001c0c83007388 */ /* 0x000fe20000000400 */
[----:B------:R-:W-:Y:S01]  /*6a70*/  IMAD R4, R198, c[0x0][0x218], RZ ;  /* 0x00008600c6047a24 */ /* 0x000fe200078e02ff */
[----:B------:R-:W-:Y:S02]  /*6a80*/  IADD3 R3, R3, R41, RZ ;  /* 0x0000002903037210 */ /* 0x000fe40007ffe0ff */
[----:B------:R-:W-:Y:S01]  /*6a90*/  STS.U16 [R130+0x1e], R65 ;  /* 0x00001e4182007388 */ /* 0x000fe20000000400 */
[----:B------:R-:W-:-:S06]  /*6aa0*/  NOP ;  /* 0x0000000000007918 */ /* 0x000fcc0000000000 */
[----:B------:R-:W-:Y:S01]  /*6ab0*/  LDS.U16 R9, [R165] ;  /* 0x00000000a5097984 */ /* 0x000fe20000000400 */
[----:B------:R-:W-:-:S03]  /*6ac0*/  IMAD.WIDE.U32 R2, R201, c[0x0][0x218], R2 ;  /* 0x00008600c9027a25 */ /* 0x000fc600078e0002 */
[----:B------:R-:W-:Y:S01]  /*6ad0*/  LDS.U16 R11, [R164+0x40] ;  /* 0x00004000a40b7984 */ /* 0x000fe20000000400 */
[----:B------:R-:W-:Y:S01]  /*6ae0*/  IMAD R7, R201, c[0x0][0x21c], R4 ;  /* 0x00008700c9077a24 */ /* 0x000fe200078e0204 */
[----:B------:R-:W-:Y:S02]  /*6af0*/  LEA.HI.X R4, R120, c[0x0][0x274], R121, 0x1, P4 ;  /* 0x00009d0078047a11 */ /* 0x000fe400020f0c79 */
        /* <DEDUP_REMOVED lines=37> */
.L_x_3570:
[----:B------:R-:W-:Y:S05]  /*6d50*/  BSYNC B0 ;  /* 0x0000000000007941 */ /* 0x000fea0003800000 */
.L_x_3569:
        /* <DEDUP_REMOVED lines=27> */
.L_x_3568:
[----:B--2---:R-:W-:Y:S01]  /*6f10*/  HADD2.F32 R0, -RZ, R115.H0_H0 ;  /* 0x20000073ff007230 */ /* 0x004fe20000004100 */
[----:B------:R-:W-:Y:S01]  /*6f20*/  BAR.SYNC.DEFER_BLOCKING 0x0 ;  /* 0x0000000000007b1d */ /* 0x000fe20000010000 */
[----:B-1----:R-:W-:Y:S01]  /*6f30*/  HADD2.F32 R2, -RZ, R114.H0_H0 ;  /* 0x20000072ff027230 */ /* 0x002fe20000004100 */
[C---:B------:R-:W-:Y:S01]  /*6f40*/  FMUL.FTZ R61, R81.reuse, UR4 ;  /* 0x00000004513d7c20 */ /* 0x040fe20008410000 */
[----:B0-----:R-:W-:Y:S01]  /*6f50*/  HADD2.F32 R4, -RZ, R112.H0_H0 ;  /* 0x20000070ff047230 */ /* 0x001fe20000004100 */
        /* <DEDUP_REMOVED lines=49> */
[----:B------:R-:W-:Y:S02]  /*7270*/  FFMA.FTZ R2, R68, R2, R3 ;  /* 0x0000000244027223 */ /* 0x000fe40000010003 */
[C---:B------:R-:W-:Y:S02]  /*7280*/  FMUL.FTZ R47, R63.reuse, UR4 ;  /* 0x000000043f2f7c20 */ /* 0x040fe40008410000 */
[----:B------:R-:W-:Y:S02]  /*7290*/  FFMA.FTZ R3, R63, R0, R2 ;  /* 0x000000003f037223 */ /* 0x000fe40000010002 */
[C---:B------:R-:W-:Y:S02]  /*72a0*/  FMUL.FTZ R46, R62.reuse, UR4 ;  /* 0x000000043e2e7c20 */ /* 0x040fe40008410000 */
[----:B------:R-:W-:-:S04]  /*72b0*/  FFMA.FTZ R194, R62, R194, R3 ;  /* 0x000000c23ec27223 */ /* 0x000fc80000010003 */
[----:B------:R-:W-:Y:S05]  /*72c0*/  @!P0 BRA `(.L_x_3571) ;  /* 0x000046c000008947 */ /* 0x000fea0003800000 */
[----:B------:R-:W-:Y:S01]  /*72d0*/  IADD3 R28, R168, -0x1, RZ ;  /* 0xffffffffa81c7810 */ /* 0x000fe20007ffe0ff */
[----:B------:R-:W-:Y:S01]  /*72e0*/  HFMA2.MMA R29, -RZ, RZ, 0, 0 ;  /* 0x00000000ff1d7435 */ /* 0x000fe200000001ff */
        /* <DEDUP_REMOVED lines=10> */
[----:B------:R-:W-:Y:S01]  /*7390*/  UMOV UR6, URZ ;  /* 0x0000003f00067c82 */ /* 0x000fe20008000000 */
[----:B------:R-:W-:Y:S01]  /*73a0*/  IMAD.IADD R28, R28, 0x1, -R3 ;  /* 0x000000011c1c7824 */ /* 0x000fe200078e0a03 */
[----:B------:R-:W-:-:S02]  /*73b0*/  UMOV UR7, URZ ;  /* 0x0000003f00077c82 */ /* 0x000fc40008000000 */
.L_x_3619:
[----:B------:R-:W-:Y:S01]  /*73c0*/  SHF.R.S32.HI R27, RZ, 0x1f, R29 ;  /* 0x0000001fff1b7819 */ /* 0x000fe2000001141d */
[----:B------:R-:W-:Y:S01]  /*73d0*/  IMAD.WIDE.U32 R2, R29, c[0x0][0x1a0], R120 ;  /* 0x000068001d027a25 */ /* 0x000fe200078e0078 */
[----:B------:R-:W-:-:S02]  /*73e0*/  IADD3 R24, -R118, c[0x0][0x168], RZ ;  /* 0x00005a0076187a10 */ /* 0x000fc40007ffe1ff */
[----:B------:R-:W-:Y:S01]  /*73f0*/  PRMT R9, RZ, 0x7610, R9 ;  /* 0x00007610ff097816 */ /* 0x000fe20000000009 */
[----:B------:R-:W-:Y:S01]  /*7400*/  IMAD R0, R27, c[0x0][0x1a0], RZ ;  /* 0x000068001b007a24 */ /* 0x000fe200078e02ff */
[-C--:B------:R-:W-:Y:S02]  /*7410*/  ISETP.GE.AND P1, PT, R120, R24.reuse, PT ;  /* 0x000000187800720c */ /* 0x080fe40003f26270 */
[-C--:B------:R-:W-:Y:S01]  /*7420*/  ISETP.GE.AND P2, PT, R183, R24.reuse, PT ;  /* 0x00000018b700720c */ /* 0x080fe20003f46270 */
[----:B------:R-:W-:Y:S01]  /*7430*/  IMAD R5, R29, c[0x0][0x1a4], R0 ;  /* 0x000069001d057a24 */ /* 0x000fe200078e0200 */
[-C--:B------:R-:W-:Y:S02]  /*7440*/  ISETP.GE.AND P3, PT, R182, R24.reuse, PT ;  /* 0x00000018b600720c */ /* 0x080fe40003f66270 */
[----:B------:R-:W-:Y:S02]  /*7450*/  ISETP.GE.AND P4, PT, R181, R24, PT ;  /* 0x00000018b500720c */ /* 0x000fe40003f86270 */
[----:B------:R-:W-:-:S02]  /*7460*/  LEA R6, P0, R2, R191, 0x1 ;  /* 0x000000bf02067211 */ /* 0x000fc400078008ff */
[----:B------:R-:W-:Y:S02]  /*7470*/  IADD3 R3, R3, R5, RZ ;  /* 0x0000000503037210 */ /* 0x000fe40007ffe0ff */
[----:B------:R-:W-:Y:S02]  /*7480*/  PRMT R0, RZ, 0x7610, R0 ;  /* 0x00007610ff007816 */ /* 0x000fe40000000000 */
[----:B------:R-:W-:Y:S02]  /*7490*/  LEA.HI.X R7, R2, R190, R3, 0x1, P0 ;  /* 0x000000be02077211 */ /* 0x000fe400000f0c03 */
[----:B------:R-:W-:Y:S02]  /*74a0*/  PRMT R8, RZ, 0x7610, R8 ;  /* 0x00007610ff087816 */ /* 0x000fe40000000008 */
[----:B------:R-:W-:Y:S01]  /*74b0*/  PRMT R11, RZ, 0x7610, R11 ;  /* 0x00007610ff0b7816 */ /* 0x000fe2000000000b */
[----:B------:R0:W2:Y:S01]  /*74c0*/  @!P1 LDG.E.U16 R0, [R6.64] ;  /* 0x0000000e06009981 */ /* 0x0000a2000c1e1500 */
[----:B------:R-:W-:-:S02]  /*74d0*/  ISETP.GE.AND P5, PT, R180, R24, PT ;  /* 0x00000018b400720c */ /* 0x000fc40003fa6270 */
[-C--:B------:R-:W-:Y:S01]  /*74e0*/  ISETP.GE.AND P0, PT, R179, R24.reuse, PT ;  /* 0x00000018b300720c */ /* 0x080fe20003f06270 */
[----:B------:R0:W3:Y:S01]  /*74f0*/  @!P2 LDG.E.U16 R9, [R6.64+0x40] ;  /* 0x0000400e0609a981 */ /* 0x0000e2000c1e1500 */
[-C--:B------:R-:W-:Y:S02]  /*7500*/  ISETP.GE.AND P1, PT, R178, R24.reuse, PT ;  /* 0x00000018b200720c */ /* 0x080fe40003f26270 */
[-C--:B------:R-:W-:Y:S01]  /*7510*/  ISETP.GE.AND P2, PT, R177, R24.reuse, PT ;  /* 0x00000018b100720c */ /* 0x080fe20003f46270 */
[----:B------:R0:W4:Y:S01]  /*7520*/  @!P3 LDG.E.U16 R8, [R6.64+0x80] ;  /* 0x0000800e0608b981 */ /* 0x000122000c1e1500 */
[-C--:B------:R-:W-:Y:S02]  /*7530*/  ISETP.GE.AND P3, PT, R176, R24.reuse, PT ;  /* 0x00000018b000720c */ /* 0x080fe40003f66270 */
[----:B------:R-:W-:Y:S01]  /*7540*/  PRMT R10, RZ, 0x7610, R10 ;  /* 0x00007610ff0a7816 */ /* 0x000fe2000000000a */
[----:B------:R0:W4:Y:S01]  /*7550*/  @!P4 LDG.E.U16 R11, [R6.64+0xc0] ;  /* 0x0000c00e060bc981 */ /* 0x000122000c1e1500 */
[----:B------:R-:W-:-:S02]  /*7560*/  ISETP.GE.AND P4, PT, R175, R24, PT ;  /* 0x00000018af00720c */ /* 0x000fc40003f86270 */
[----:B------:R-:W-:Y:S02]  /*7570*/  PRMT R13, RZ, 0x7610, R13 ;  /* 0x00007610ff0d7816 */ /* 0x000fe4000000000d */
[----:B------:R-:W-:Y:S01]  /*7580*/  PRMT R12, RZ, 0x7610, R12 ;  /* 0x00007610ff0c7816 */ /* 0x000fe2000000000c */
[----:B------:R0:W4:Y:S01]  /*7590*/  @!P5 LDG.E.U16 R10, [R6.64+0x100] ;  /* 0x0001000e060ad981 */ /* 0x000122000c1e1500 */
[----:B------:R-:W-:Y:S02]  /*75a0*/  PRMT R15, RZ, 0x7610, R15 ;  /* 0x00007610ff0f7816 */ /* 0x000fe4000000000f */
[----:B------:R-:W-:Y:S01]  /*75b0*/  PRMT R14, RZ, 0x7610, R14 ;  /* 0x00007610ff0e7816 */ /* 0x000fe2000000000e */
[----:B------:R0:W4:Y:S01]  /*75c0*/  @!P0 LDG.E.U16 R13, [R6.64+0x140] ;  /* 0x0001400e060d8981 */ /* 0x000122000c1e1500 */
[----:B------:R-:W-:Y:S02]  /*75d0*/  PRMT R17, RZ, 0x7610, R17 ;  /* 0x00007610ff117816 */ /* 0x000fe40000000011 */
[-C--:B------:R-:W-:Y:S01]  /*75e0*/  ISETP.GE.AND P5, PT, R174, R24.reuse, PT ;  /* 0x00000018ae00720c */ /* 0x080fe20003fa6270 */
        /* <DEDUP_REMOVED lines=26> */
[----:B------:R-:W-:Y:S02]  /*7790*/  IMAD R25, R29, c[0x0][0x18c], R4 ;  /* 0x000063001d197a24 */ /* 0x000fe400078e0204 */
[----:B------:R-:W-:Y:S02]  /*77a0*/  IMAD R22, R27, c[0x0][0x1c0], RZ ;  /* 0x000070001b167a24 */ /* 0x000fe400078e02ff */
[----:B------:R-:W-:Y:S01]  /*77b0*/  IMAD.WIDE.U32 R2, R29, c[0x0][0x188], R2 ;  /* 0x000062001d027a25 */ /* 0x000fe200078e0002 */
[----:B------:R-:W-:-:S03]  /*77c0*/  ISETP.GE.AND P1, PT, R120, R24, PT ;  /* 0x000000187800720c */ /* 0x000fc60003f26270 */
[----:B------:R-:W-:Y:S01]  /*77d0*/  IMAD.WIDE.U32 R4, R29, c[0x0][0x1c0], R120 ;  /* 0x000070001d047a25 */ /* 0x000fe200078e0078 */
[----:B------:R-:W-:Y:S02]  /*77e0*/  IADD3 R3, R3, R25, RZ ;  /* 0x0000001903037210 */ /* 0x000fe40007ffe0ff */
[C---:B0-----:R-:W-:Y:S01]  /*77f0*/  LEA R6, P0, R2.reuse, c[0x0][0x220], 0x2 ;  /* 0x0000880002067a11 */ /* 0x041fe200078010ff */
[----:B------:R-:W-:Y:S01]  /*7800*/  IMAD R25, R29, c[0x0][0x1c4], R22 ;  /* 0x000071001d197a24 */ /* 0x000fe200078e0216 */
[-C--:B------:R-:W-:Y:S02]  /*7810*/  ISETP.GE.AND P2, PT, R183, R24.reuse, PT ;  /* 0x00000018b700720c */ /* 0x080fe40003f46270 */
[----:B------:R-:W-:Y:S01]  /*7820*/  LEA.HI.X R7, R2, c[0x0][0x224], R3, 0x2, P0 ;  /* 0x0000890002077a11 */ /* 0x000fe200000f1403 */
[----:B------:R-:W-:Y:S01]  /*7830*/  IMAD.IADD R3, R5, 0x1, R25 ;  /* 0x0000000105037824 */ /* 0x000fe200078e0219 */
[-C--:B------:R-:W-:Y:S02]  /*7840*/  ISETP.GE.AND P3, PT, R182, R24.reuse, PT ;  /* 0x00000018b600720c */ /* 0x080fe40003f66270 */
[----:B------:R-:W-:Y:S01]  /*7850*/  ISETP.GE.AND P4, PT, R181, R24, PT ;  /* 0x00000018b500720c */ /* 0x000fe20003f86270 */
[----:B------:R0:W4:Y:S01]  /*7860*/  LDG.E R26, [R6.64] ;  /* 0x0000000e061a7981 */ /* 0x000122000c1e1900 */
[----:B------:R-:W-:-:S02]  /*7870*/  LEA R2, P0, R4, R189, 0x1 ;  /* 0x000000bd04027211 */ /* 0x000fc400078008ff */
[----:B------:R-:W-:Y:S02]  /*7880*/  PRMT R22, RZ, 0x7610, R22 ;  /* 0x00007610ff167816 */ /* 0x000fe40000000016 */
[----:B------:R-:W-:Y:S02]  /*7890*/  LEA.HI.X R3, R4, R188, R3, 0x1, P0 ;  /* 0x000000bc04037211 */ /* 0x000fe400000f0c03 */
[-C--:B------:R-:W-:Y:S02]  /*78a0*/  ISETP.GE.AND P5, PT, R180, R24.reuse, PT ;  /* 0x00000018b400720c */ /* 0x080fe40003fa6270 */
        /* <DEDUP_REMOVED lines=9> */
[----:B------:R2:W-:Y:S04]  /*7940*/  STS.U16 [R159+0x180], R12 ;  /* 0x0001800c9f007388 */ /* 0x0005e80000000400 */
[----:B------:R-:W-:Y:S04]  /*7950*/  STS.U16 [R158+0x1c0], R15 ;  /* 0x0001c00f9e007388 */ /* 0x000fe80000000400 */
[----:B------:R3:W-:Y:S01]  /*7960*/  STS.U16 [R157+0x200], R14 ;  /* 0x0002000e9d007388 */ /* 0x0007e20000000400 */
[----:B-1----:R-:W-:-:S03]  /*7970*/  PRMT R11, RZ, 0x7610, R11 ;  /* 0x00007610ff0b7816 */ /* 0x002fc6000000000b */
[----:B------:R-:W-:Y:S01]  /*7980*/  STS.U16 [R156+0x240], R17 ;  /* 0x000240119c007388 */ /* 0x000fe20000000400 */
[----:B--2---:R-:W-:Y:S02]  /*7990*/  PRMT R12, RZ, 0x7610, R12 ;  /* 0x00007610ff0c7816 */ /* 0x004fe4000000000c */
[----:B------:R-:W-:Y:S01]  /*79a0*/  PRMT R13, RZ, 0x7610, R13 ;  /* 0x00007610ff0d7816 */ /* 0x000fe2000000000d */
[----:B------:R1:W-:Y:S04]  /*79b0*/  STS.U16 [R155+0x280], R16 ;  /* 0x000280109b007388 */ /* 0x0003e80000000400 */
        /* <DEDUP_REMOVED lines=13> */
[----:B------:R-:W-:Y:S02]  /*7a90*/  ISETP.GE.AND P4, PT, R175, R24, PT ;  /* 0x00000018af00720c */ /* 0x000fe40003f86270 */
[----:B---3--:R-:W-:Y:S01]  /*7aa0*/  PRMT R14, RZ, 0x7610, R14 ;  /* 0x00007610ff0e7816 */ /* 0x008fe2000000000e */
[----:B------:R-:W3:Y:S01]  /*7ab0*/  LDS.U16 R10, [R147] ;  /* 0x00000000930a7984 */ /* 0x000ee20000000400 */
[----:B------:R-:W-:Y:S02]  /*7ac0*/  PRMT R15, RZ, 0x7610, R15 ;  /* 0x00007610ff0f7816 */ /* 0x000fe4000000000f */
[----:B-1----:R-:W-:Y:S01]  /*7ad0*/  PRMT R16, RZ, 0x7610, R16 ;  /* 0x00007610ff107816 */ /* 0x002fe20000000010 */
[----:B------:R-:W-:Y:S01]  /*7ae0*/  LDS.U16 R8, [R145+0x4] ;  /* 0x0000040091087984 */ /* 0x000fe20000000400 */
[----:B------:R-:W-:Y:S02]  /*7af0*/  PRMT R17, RZ, 0x7610, R17 ;  /* 0x00007610ff117816 */ /* 0x000fe40000000011 */
[----:B--2---:R-:W-:Y:S01]  /*7b00*/  PRMT R18, RZ, 0x7610, R18 ;  /* 0x00007610ff127816 */ /* 0x004fe20000000012 */
[----:B------:R1:W2:Y:S01]  /*7b10*/  @!P5 LDG.E.U16 R14, [R2.64+0x100] ;  /* 0x0001000e020ed981 */ /* 0x0002a2000c1e1500 */
[----:B------:R-:W-:-:S02]  /*7b20*/  PRMT R19, RZ, 0x7610, R19 ;  /* 0x00007610ff137816 */ /* 0x000fc40000000013 */
[-C--:B------:R-:W-:Y:S01]  /*7b30*/  ISETP.GE.AND P5, PT, R174, R24.reuse, PT ;  /* 0x00000018ae00720c */ /* 0x080fe20003fa6270 */
[----:B------:R1:W2:Y:S01]  /*7b40*/  @!P0 LDG.E.U16 R15, [R2.64+0x140] ;  /* 0x0001400e020f8981 */ /* 0x0002a2000c1e1500 */
[----:B------:R-:W-:-:S03]  /*7b50*/  ISETP.GE.AND P0, PT, R173, R24, PT ;  /* 0x00000018ad00720c */ /* 0x000fc60003f06270 */
[----:B------:R1:W2:Y:S01]  /*7b60*/  @!P1 LDG.E.U16 R16, [R2.64+0x180] ;  /* 0x0001800e02109981 */ /* 0x0002a2000c1e1500 */
[----:B------:R-:W-:-:S03]  /*7b70*/  ISETP.GE.AND P1, PT, R172, R24, PT ;  /* 0x00000018ac00720c */ /* 0x000fc60003f26270 */
[----:B------:R1:W2:Y:S01]  /*7b80*/  @!P2 LDG.E.U16 R17, [R2.64+0x1c0] ;  /* 0x0001c00e0211a981 */ /* 0x0002a2000c1e1500 */
[----:B------:R-:W-:-:S03]  /*7b90*/  ISETP.GE.AND P2, PT, R171, R24, PT ;  /* 0x00000018ab00720c */ /* 0x000fc60003f46270 */
[----:B------:R1:W2:Y:S01]  /*7ba0*/  @!P3 LDG.E.U16 R18, [R2.64+0x200] ;  /* 0x0002000e0212b981 */ /* 0x0002a2000c1e1500 */
[----:B------:R-:W-:-:S03]  /*7bb0*/  ISETP.GE.AND P3, PT, R170, R24, PT ;  /* 0x00000018aa00720c */ /* 0x000fc60003f66270 */
[----:B------:R1:W2:Y:S01]  /*7bc0*/  @!P4 LDG.E.U16 R19, [R2.64+0x240] ;  /* 0x0002400e0213c981 */ /* 0x0002a2000c1e1500 */
[----:B------:R-:W-:Y:S02]  /*7bd0*/  ISETP.GE.AND P4, PT, R169, R24, PT ;  /* 0x00000018a900720c */ /* 0x000fe40003f86270 */
[----:B------:R-:W-:Y:S01]  /*7be0*/  PRMT R20, RZ, 0x7610, R20 ;  /* 0x00007610ff147816 */ /* 0x000fe20000000014 */
[----:B0-----:R-:W-:Y:S01]  /*7bf0*/  LDS.U16 R6, [R143+0x8] ;  /* 0x000008008f067984 */ /* 0x001fe20000000400 */
[----:B------:R-:W-:Y:S02]  /*7c00*/  PRMT R21, RZ, 0x7610, R21 ;  /* 0x00007610ff157816 */ /* 0x000fe40000000015 */
[----:B------:R-:W-:Y:S01]  /*7c10*/  PRMT R24, RZ, 0x7610, R24 ;  /* 0x00007610ff187816 */ /* 0x000fe20000000018 */
[----:B------:R-:W-:Y:S01]  /*7c20*/  LDS.U16 R4, [R141+0xc] ;  /* 0x00000c008d047984 */ /* 0x000fe20000000400 */
[----:B------:R-:W-:-:S03]  /*7c30*/  PRMT R23, RZ, 0x7610, R23 ;  /* 0x00007610ff177816 */ /* 0x000fc60000000017 */
[----:B------:R1:W2:Y:S04]  /*7c40*/  @!P5 LDG.E.U16 R20, [R2.64+0x280] ;  /* 0x0002800e0214d981 */ /* 0x0002a8000c1e1500 */
[----:B------:R1:W2:Y:S04]  /*7c50*/  @!P0 LDG.E.U16 R21, [R2.64+0x2c0] ;  /* 0x0002c00e02158981 */ /* 0x0002a8000c1e1500 */
[----:B------:R1:W2:Y:S04]  /*7c60*/  @!P1 LDG.E.U16 R24, [R2.64+0x300] ;  /* 0x0003000e02189981 */ /* 0x0002a8000c1e1500 */
[----:B------:R1:W2:Y:S04]  /*7c70*/  @!P2 LDG.E.U16 R23, [R2.64+0x340] ;  /* 0x0003400e0217a981 */ /* 0x0002a8000c1e1500 */
[----:B------:R1:W2:Y:S04]  /*7c80*/  @!P3 LDG.E.U16 R64, [R2.64+0x380] ;  /* 0x0003800e0240b981 */ /* 0x0002a8000c1e1500 */
[----:B------:R1:W2:Y:S01]  /*7c90*/  @!P4 LDG.E.U16 R25, [R2.64+0x3c0] ;  /* 0x0003c00e0219c981 */ /* 0x0002a2000c1e1500 */
[----:B------:R-:W-:-:S03]  /*7ca0*/  IADD3 R0, R166, R187, RZ ;  /* 0x000000bba6007210 */ /* 0x000fc60007ffe0ff */
[----:B------:R-:W-:Y:S01]  /*7cb0*/  LDS.U16 R224, [R140+0xe] ;  /* 0x00000e008ce07984 */ /* 0x000fe20000000400 */
[C---:B------:R-:W-:Y:S02]  /*7cc0*/  IADD3 R203, R0.reuse, 0x20, RZ ;  /* 0x0000002000cb7810 */ /* 0x040fe40007ffe0ff */
[C---:B------:R-:W-:Y:S01]  /*7cd0*/  IADD3 R163, R0.reuse, 0x60, RZ ;  /* 0x0000006000a37810 */ /* 0x040fe20007ffe0ff */
[----:B------:R-:W-:Y:S01]  /*7ce0*/  LDS.U16 R222, [R139+0x10] ;  /* 0x000010008bde7984 */ /* 0x000fe20000000400 */
[C---:B------:R-:W-:Y:S02]  /*7cf0*/  IADD3 R165, R0.reuse, 0x40, RZ ;  /* 0x0000004000a57810 */ /* 0x040fe40007ffe0ff */
[CC--:B-1----:R-:W-:Y:S01]  /*7d00*/  LEA.HI.SX32 R2, R0.reuse, R0.reuse, 0x1b ;  /* 0x0000000000027211 */ /* 0x0c2fe200078fdaff */
[----:B------:R-:W-:Y:S01]  /*7d10*/  LDS.U16 R200, [R137+0x14] ;  /* 0x0000140089c87984 */ /* 0x000fe20000000400 */
[----:B------:R-:W-:Y:S02]  /*7d20*/  LEA.HI.SX32 R203, R203, R0, 0x1b ;  /* 0x00000000cbcb7211 */ /* 0x000fe400078fdaff */
[C---:B------:R-:W-:Y:S01]  /*7d30*/  IADD3 R5, R0.reuse, 0x1e0, RZ ;  /* 0x000001e000057810 */ /* 0x040fe20007ffe0ff */
[----:B------:R-:W-:Y:S01]  /*7d40*/  LDS.U16 R202, [R136+0x16] ;  /* 0x0000160088ca7984 */ /* 0x000fe20000000400 */
[----:B------:R-:W-:-:S02]  /*7d50*/  IADD3 R7, R0, 0x1c0, RZ ;  /* 0x000001c000077810 */ /* 0x000fc40007ffe0ff */
[C---:B------:R-:W-:Y:S01]  /*7d60*/  IADD3 R9, R0.reuse, 0x1a0, RZ ;  /* 0x000001a000097810 */ /* 0x040fe20007ffe0ff */
        /* <DEDUP_REMOVED lines=8> */
[C---:B------:R-:W-:Y:S02]  /*7df0*/  IADD3 R155, R0.reuse, 0x100, RZ ;  /* 0x00000100009b7810 */ /* 0x040fe40007ffe0ff */
[C---:B------:R-:W-:Y:S02]  /*7e00*/  IADD3 R157, R0.reuse, 0xe0, RZ ;  /* 0x000000e0009d7810 */ /* 0x040fe40007ffe0ff */
[C---:B------:R-:W-:Y:S02]  /*7e10*/  IADD3 R3, R0.reuse, 0xc0, RZ ;  /* 0x000000c000037810 */ /* 0x040fe40007ffe0ff */
[C---:B------:R-:W-:Y:S02]  /*7e20*/  IADD3 R159, R0.reuse, 0xa0, RZ ;  /* 0x000000a0009f7810 */ /* 0x040fe40007ffe0ff */
[----:B------:R-:W-:Y:S02]  /*7e30*/  IADD3 R161, R0, 0x80, RZ ;  /* 0x0000008000a17810 */ /* 0x000fe40007ffe0ff */
[----:B------:R-:W-:-:S02]  /*7e40*/  LEA.HI.SX32 R163, R165, R0, 0x1b ;  /* 0x00000000a5a37211 */ /* 0x000fc400078fdaff */
[----:B------:R-:W-:Y:S02]  /*7e50*/  SHF.L.U32 R165, R2, 0x1, RZ ;  /* 0x0000000102a57819 */ /* 0x000fe400000006ff */
[----:B------:R-:W-:Y:S02]  /*7e60*/  SHF.L.U32 R164, R203, 0x1, RZ ;  /* 0x00000001cba47819 */ /* 0x000fe400000006ff */
[-C--:B------:R-:W-:Y:S01]  /*7e70*/  LEA.HI.SX32 R150, R5, R0.reuse, 0x1b ;  /* 0x0000000005967211 */ /* 0x080fe200078fdaff */
[----:B------:R-:W-:Y:S01]  /*7e80*/  LDS.U16 R203, [R135+0x18] ;  /* 0x0000180087cb7984 */ /* 0x000fe20000000400 */
[-C--:B------:R-:W-:Y:S02]  /*7e90*/  LEA.HI.SX32 R151, R7, R0.reuse, 0x1b ;  /* 0x0000000007977211 */ /* 0x080fe400078fdaff */
[-C--:B------:R-:W-:Y:S01]  /*7ea0*/  LEA.HI.SX32 R152, R9, R0.reuse, 0x1b ;  /* 0x0000000009987211 */ /* 0x080fe200078fdaff */
[----:B------:R-:W-:Y:S01]  /*7eb0*/  LDS.U16 R7, [R144+0x6] ;  /* 0x0000060090077984 */ /* 0x000fe20000000400 */
[----:B------:R-:W-:-:S02]  /*7ec0*/  LEA.HI.SX32 R65, R65, R0, 0x1b ;  /* 0x0000000041417211 */ /* 0x000fc400078fdaff */
[-C--:B------:R-:W-:Y:S01]  /*7ed0*/  LEA.HI.SX32 R67, R67, R0.reuse, 0x1b ;  /* 0x0000000043437211 */ /* 0x080fe200078fdaff */
[----:B------:R-:W0:Y:S01]  /*7ee0*/  LDS.U16 R9, [R146+0x2] ;  /* 0x0000020092097984 */ /* 0x000e220000000400 */
[-C--:B------:R-:W-:Y:S02]  /*7ef0*/  LEA.HI.SX32 R133, R133, R0.reuse, 0x1b ;  /* 0x0000000085857211 */ /* 0x080fe400078fdaff */
[-C--:B------:R-:W-:Y:S01]  /*7f00*/  LEA.HI.SX32 R153, R153, R0.reuse, 0x1b ;  /* 0x0000000099997211 */ /* 0x080fe200078fdaff */
[----:B------:R-:W1:Y:S01]  /*7f10*/  LDS.U16 R5, [R142+0xa] ;  /* 0x00000a008e057984 */ /* 0x000e620000000400 */
[-C--:B------:R-:W-:Y:S02]  /*7f20*/  LEA.HI.SX32 R155, R155, R0.reuse, 0x1b ;  /* 0x000000009b9b7211 */ /* 0x080fe400078fdaff */
[-C--:B------:R-:W-:Y:S02]  /*7f30*/  LEA.HI.SX32 R157, R157, R0.reuse, 0x1b ;  /* 0x000000009d9d7211 */ /* 0x080fe400078fdaff */
[----:B------:R-:W-:-:S02]  /*7f40*/  LEA.HI.SX32 R3, R3, R0, 0x1b ;  /* 0x0000000003037211 */ /* 0x000fc400078fdaff */
[-C--:B------:R-:W-:Y:S02]  /*7f50*/  LEA.HI.SX32 R159, R159, R0.reuse, 0x1b ;  /* 0x000000009f9f7211 */ /* 0x080fe400078fdaff */
[----:B------:R-:W-:Y:S02]  /*7f60*/  LEA.HI.SX32 R161, R161, R0, 0x1b ;  /* 0x00000000a1a17211 */ /* 0x000fe400078fdaff */
[----:B------:R-:W0:Y:S01]  /*7f70*/  LDS.U16 R0, [R138+0x12] ;  /* 0x000012008a007984 */ /* 0x000e220000000400 */
[----:B------:R-:W-:Y:S01]  /*7f80*/  ISETP.NE.AND P1, PT, R192, RZ, PT ;  /* 0x000000ffc000720c */ /* 0x000fe20003f25270 */
[----:B------:R-:W-:Y:S01]  /*7f90*/  IMAD.SHL.U32 R163, R163, 0x2, RZ ;  /* 0x00000002a3a37824 */ /* 0x000fe200078e00ff */
[----:B------:R-:W-:Y:S02]  /*7fa0*/  SHF.L.U32 R162, R162, 0x1, RZ ;  /* 0x00000001a2a27819 */ /* 0x000fe400000006ff */
[----:B------:R-:W-:Y:S02]  /*7fb0*/  SHF.L.U32 R161, R161, 0x1, RZ ;  /* 0x00000001a1a17819 */ /* 0x000fe400000006ff */
[----:B------:R-:W-:Y:S01]  /*7fc0*/  SHF.L.U32 R160, R159, 0x1, RZ ;  /* 0x000000019fa07819 */ /* 0x000fe200000006ff */
[----:B------:R-:W-:Y:S01]  /*7fd0*/  IMAD.SHL.U32 R159, R3, 0x2, RZ ;  /* 0x00000002039f7824 */ /* 0x000fe200078e00ff */
[----:B------:R-:W-:-:S02]  /*7fe0*/  SHF.L.U32 R158, R157, 0x1, RZ ;  /* 0x000000019d9e7819 */ /* 0x000fc400000006ff */
[----:B------:R-:W-:Y:S01]  /*7ff0*/  SHF.L.U32 R157, R155, 0x1, RZ ;  /* 0x000000019b9d7819 */ /* 0x000fe200000006ff */
[----:B------:R-:W-:Y:S01]  /*8000*/  IMAD.SHL.U32 R155, R133, 0x2, RZ ;  /* 0x00000002859b7824 */ /* 0x000fe200078e00ff */
[----:B------:R-:W-:Y:S02]  /*8010*/  SHF.L.U32 R156, R153, 0x1, RZ ;  /* 0x00000001999c7819 */ /* 0x000fe400000006ff */
[----:B------:R-:W-:Y:S02]  /*8020*/  SHF.L.U32 R154, R67, 0x1, RZ ;  /* 0x00000001439a7819 */ /* 0x000fe400000006ff */
[----:B------:R-:W-:Y:S01]  /*8030*/  SHF.L.U32 R153, R65, 0x1, RZ ;  /* 0x0000000141997819 */ /* 0x000fe200000006ff */
[----:B------:R-:W-:Y:S01]  /*8040*/  IMAD.SHL.U32 R151, R151, 0x2, RZ ;  /* 0x0000000297977824 */ /* 0x000fe200078e00ff */
[----:B------:R-:W-:Y:S02]  /*8050*/  SHF.L.U32 R152, R152, 0x1, RZ ;  /* 0x0000000198987819 */ /* 0x000fe400000006ff */
[----:B------:R-:W-:-:S02]  /*8060*/  LEA R2, R28, R29, 0x8 ;  /* 0x0000001d1c027211 */ /* 0x000fc400078e40ff */
[----:B------:R-:W-:Y:S02]  /*8070*/  @P1 IADD3 R2, R192, 0x200, RZ ;  /* 0x00000200c0021810 */ /* 0x000fe40007ffe0ff */
[----:B------:R-:W-:Y:S02]  /*8080*/  SHF.L.U32 R150, R150, 0x1, RZ ;  /* 0x0000000196967819 */ /* 0x000fe400000006ff */
[----:B------:R-:W-:-:S04]  /*8090*/  ISETP.GE.AND P0, PT, R168, 0x2, PT ;  /* 0x00000002a800780c */ /* 0x000fc80003f06270 */
[----:B------:R-:W-:Y:S01]  /*80a0*/  ISETP.NE.OR P0, PT, R185, RZ, !P0 ;  /* 0x000000ffb900720c */ /* 0x000fe20004705670 */
[----:B------:R-:W-:Y:S01]  /*80b0*/  IMAD.MOV.U32 R133, RZ, RZ, RZ ;  /* 0x000000ffff857224 */ /* 0x000fe200078e00ff */
[----:B------:R-:W-:Y:S01]  /*80c0*/  MOV R132, 0x3f800000 ;  /* 0x3f80000000847802 */ /* 0x000fe20000000f00 */
[----:B------:R-:W-:Y:S02]  /*80d0*/  HADD2.F32 R237, -RZ, R115.H0_H0 ;  /* 0x20000073ffed7230 */ /* 0x000fe40000004100 */
[----:B------:R-:W-:Y:S02]  /*80e0*/  HADD2.F32 R240, -RZ, R114.H0_H0 ;  /* 0x20000072fff07230 */ /* 0x000fe40000004100 */
[----:B------:R-:W-:Y:S01]  /*80f0*/  HADD2.F32 R226, -RZ, R102.H0_H0 ;  /* 0x20000066ffe27230 */ /* 0x000fe20000004100 */
[----:B------:R-:W-:Y:S01]  /*8100*/  FMUL.FTZ R237, R237, R96 ;  /* 0x00000060eded7220 */ /* 0x000fe20000410000 */
[----:B------:R-:W-:Y:S01]  /*8110*/  HADD2.F32 R235, -RZ, R113.H0_H0 ;  /* 0x20000071ffeb7230 */ /* 0x000fe20000004100 */
[----:B------:R-:W-:Y:S01]  /*8120*/  FMUL.FTZ R240, R240, R97 ;  /* 0x00000061f0f07220 */ /* 0x000fe20000410000 */
[----:B---3--:R-:W-:-:S02]  /*8130*/  HADD2.F32 R10, -RZ, R10.H0_H0 ;  /* 0x2000000aff0a7230 */ /* 0x008fc40000004100 */
[----:B0-----:R-:W-:Y:S01]  /*8140*/  HADD2.F32 R9, -RZ, R9.H0_H0 ;  /* 0x20000009ff097230 */ /* 0x001fe20000004100 */
[----:B------:R-:W-:Y:S01]  /*8150*/  FMUL.FTZ R223, R226, R85 ;  /* 0x00000055e2df7220 */ /* 0x000fe20000410000 */
[----:B------:R-:W-:Y:S01]  /*8160*/  HADD2.F32 R238, -RZ, R112.H0_H0 ;  /* 0x20000070ffee7230 */ /* 0x000fe20000004100 */
[----:B------:R-:W-:Y:S01]  /*8170*/  FMUL.FTZ R235, R235, R94 ;  /* 0x0000005eebeb7220 */ /* 0x000fe20000410000 */
[----:B------:R-:W-:Y:S01]  /*8180*/  HADD2.F32 R8, -RZ, R8.H0_H0 ;  /* 0x20000008ff087230 */ /* 0x000fe20000004100 */
        /* <DEDUP_REMOVED lines=10> */
[----:B-1----:R-:W-:Y:S01]  /*8230*/  HADD2.F32 R5, -RZ, R5.H0_H0 ;  /* 0x20000005ff057230 */ /* 0x002fe20000004100 */
[----:B------:R-:W-:-:S02]  /*8240*/  FMUL.FTZ R236, R236, R93 ;  /* 0x0000005decec7220 */ /* 0x000fc40000410000 */
[----:B------:R-:W-:Y:S02]  /*8250*/  FMUL.FTZ R233, R6, R233 ;  /* 0x000000e906e97220 */ /* 0x000fe40000410000 */
[----:B------:R-:W-:Y:S01]  /*8260*/  FMUL.FTZ R236, R5, R236 ;  /* 0x000000ec05ec7220 */ /* 0x000fe20000410000 */
[----:B----4-:R-:W-:Y:S04]  /*8270*/  STS.U16 [R165+0x840], R22 ;  /* 0x00084016a5007388 */ /* 0x010fe80000000400 */
[----:B------:R0:W-:Y:S02]  /*8280*/  STS.U16 [R164+0x880], R11 ;  /* 0x0008800ba4007388 */ /* 0x0001e40000000400 */
[----:B0-----:R-:W-:-:S04]  /*8290*/  FMUL.FTZ R11, R26, 1.4426950216293334961 ;  /* 0x3fb8aa3b1a0b7820 */ /* 0x001fc80000410000 */
[----:B------:R-:W-:Y:S01]  /*82a0*/  FMUL.FTZ R242, R11, R96 ;  /* 0x000000600bf27220 */ /* 0x000fe20000410000 */
[----:B------:R-:W-:Y:S04]  /*82b0*/  STS.U16 [R163+0x8c0], R12 ;  /* 0x0008c00ca3007388 */ /* 0x000fe80000000400 */
[----:B------:R0:W-:Y:S01]  /*82c0*/  STS.U16 [R162+0x900], R13 ;  /* 0x0009000da2007388 */ /* 0x0001e20000000400 */
[----:B------:R-:W1:Y:S03]  /*82d0*/  MUFU.EX2 R242, R242 ;  /* 0x000000f200f27308 */ /* 0x000e660000000800 */
[----:B--2---:R-:W-:Y:S04]  /*82e0*/  STS.U16 [R161+0x940], R14 ;  /* 0x0009400ea1007388 */ /* 0x004fe80000000400 */
[----:B------:R-:W-:Y:S01]  /*82f0*/  STS.U16 [R160+0x980], R15 ;  /* 0x0009800fa0007388 */ /* 0x000fe20000000400 */
[----:B0-----:R-:W-:-:S03]  /*8300*/  LEA R13, R187, R166, 0x4 ;  /* 0x000000a6bb0d7211 */ /* 0x001fc600078e20ff */
[----:B------:R-:W-:Y:S01]  /*8310*/  STS.U16 [R159+0x9c0], R16 ;  /* 0x0009c0109f007388 */ /* 0x000fe20000000400 */
[----:B------:R-:W-:-:S03]  /*8320*/  LEA.HI.SX32 R147, R13, R13, 0x1b ;  /* 0x0000000d0d937211 */ /* 0x000fc600078fdaff */
[----:B------:R-:W-:Y:S04]  /*8330*/  STS.U16 [R158+0xa00], R17 ;  /* 0x000a00119e007388 */ /* 0x000fe80000000400 */
[----:B------:R-:W-:Y:S01]  /*8340*/  STS.U16 [R157+0xa40], R18 ;  /* 0x000a40129d007388 */ /* 0x000fe20000000400 */
[----:B------:R-:W-:-:S03]  /*8350*/  SHF.L.U32 R147, R147, 0x1, RZ ;  /* 0x0000000193937819 */ /* 0x000fc600000006ff */
[----:B------:R-:W-:Y:S01]  /*8360*/  STS.U16 [R156+0xa80], R19 ;  /* 0x000a80139c007388 */ /* 0x000fe20000000400 */
[----:B------:R-:W-:-:S03]  /*8370*/  SHF.L.U32 R13, R2, 0x2, RZ ;  /* 0x00000002020d7819 */ /* 0x000fc600000006ff */
[----:B------:R-:W-:Y:S04]  /*8380*/  STS.U16 [R155+0xac0], R20 ;  /* 0x000ac0149b007388 */ /* 0x000fe80000000400 */
[----:B------:R-:W-:Y:S04]  /*8390*/  STS.U16 [R154+0xb00], R21 ;  /* 0x000b00159a007388 */ /* 0x000fe80000000400 */
[----:B------:R-:W-:Y:S04]  /*83a0*/  STS.U16 [R153+0xb40], R24 ;  /* 0x000b401899007388 */ /* 0x000fe80000000400 */
[----:B------:R-:W-:Y:S04]  /*83b0*/  STS.U16 [R152+0xb80], R23 ;  /* 0x000b801798007388 */ /* 0x000fe80000000400 */
[----:B------:R-:W-:Y:S04]  /*83c0*/  STS.U16 [R151+0xbc0], R64 ;  /* 0x000bc04097007388 */ /* 0x000fe80000000400 */
[----:B------:R0:W-:Y:S01]  /*83d0*/  STS.U16 [R150+0xc00], R25 ;  /* 0x000c001996007388 */ /* 0x0001e20000000400 */
[----:B------:R-:W-:-:S06]  /*83e0*/  NOP ;  /* 0x0000000000007918 */ /* 0x000fcc0000000000 */
[----:B------:R-:W2:Y:S04]  /*83f0*/  LDS.U16 R66, [R146+0x842] ;  /* 0x0008420092427984 */ /* 0x000ea80000000400 */
        /* <DEDUP_REMOVED lines=16> */
[----:B------:R-:W-:Y:S01]  /*8500*/  @!P0 IADD3 R12, R168, -0x2, RZ ;  /* 0xfffffffea80c8810 */ /* 0x000fe20007ffe0ff */
[----:B0-----:R-:W-:-:S04]  /*8510*/  FMUL.FTZ R25, R11, R97 ;  /* 0x000000610b197220 */ /* 0x001fc80000410000 */
[----:B------:R-:W-:Y:S02]  /*8520*/  @!P0 IMAD R3, R12, c[0x0][0x16c], R29 ;  /* 0x00005b000c038a24 */ /* 0x000fe400078e021d */
[----:B------:R-:W-:Y:S02]  /*8530*/  FMUL.FTZ R24, R11, R94 ;  /* 0x0000005e0b187220 */ /* 0x000fe40000410000 */
[----:B------:R-:W-:Y:S01]  /*8540*/  @!P0 IMAD.WIDE R2, R3, 0x8, R126 ;  /* 0x0000000803028825 */ /* 0x000fe200078e027e */
[----:B------:R-:W-:Y:S03]  /*8550*/  BAR.SYNC.DEFER_BLOCKING 0x0 ;  /* 0x0000000000007b1d */ /* 0x000fe60000010000 */
[----:B------:R-:W-:-:S03]  /*8560*/  FMUL.FTZ R23, R11, R95 ;  /* 0x0000005f0b177220 */ /* 0x000fc60000410000 */
[----:B------:R-:W0:Y:S01]  /*8570*/  MUFU.EX2 R25, R25 ;  /* 0x0000001900197308 */ /* 0x000e220000000800 */
[----:B------:R-:W-:Y:S01]  /*8580*/  FMUL.FTZ R22, R11, R92 ;  /* 0x0000005c0b167220 */ /* 0x000fe20000410000 */
[----:B------:R-:W-:-:S06]  /*8590*/  HADD2.F32 R64, -RZ, R104.H0_H0 ;  /* 0x20000068ff407230 */ /* 0x000fcc0000004100 */
[----:B------:R-:W0:Y:S01]  /*85a0*/  MUFU.EX2 R24, R24 ;  /* 0x0000001800187308 */ /* 0x000e220000000800 */
[----:B------:R-:W-:Y:S01]  /*85b0*/  FMUL.FTZ R21, R11, R93 ;  /* 0x0000005d0b157220 */ /* 0x000fe20000410000 */
[----:B------:R0:W5:Y:S06]  /*85c0*/  @!P0 LDG.E.64 R132, [R2.64] ;  /* 0x0000000e02848981 */ /* 0x00016c000c1e1b00 */
[----:B------:R-:W1:Y:S01]  /*85d0*/  MUFU.EX2 R23, R23 ;  /* 0x0000001700177308 */ /* 0x000e620000000800 */
[----:B0-----:R-:W-:-:S07]  /*85e0*/  HADD2.F32 R3, -RZ, R103.H0_H0 ;  /* 0x20000067ff037230 */ /* 0x001fce0000004100 */
[----:B------:R-:W0:Y:S01]  /*85f0*/  MUFU.EX2 R22, R22 ;  /* 0x0000001600167308 */ /* 0x000e220000000800 */
[----:B------:R-:W-:Y:S01]  /*8600*/  FMUL.FTZ R208, R3, R84 ;  /* 0x0000005403d07220 */ /* 0x000fe20000410000 */
[----:B------:R-:W-:Y:S01]  /*8610*/  HADD2.F32 R3, -RZ, R101.H0_H0 ;  /* 0x20000065ff037230 */ /* 0x000fe20000004100 */
[----:B------:R-:W-:Y:S01]  /*8620*/  FMUL.FTZ R20, R11, R90 ;  /* 0x0000005a0b147220 */ /* 0x000fe20000410000 */
[----:B------:R-:W-:Y:S01]  /*8630*/  HADD2.F32 R2, -RZ, R106.H0_H0 ;  /* 0x2000006aff027230 */ /* 0x000fe20000004100 */
[----:B------:R-:W-:-:S03]  /*8640*/  FMUL.FTZ R225, R64, R87 ;  /* 0x0000005740e17220 */ /* 0x000fc60000410000 */
[----:B------:R-:W0:Y:S01]  /*8650*/  MUFU.EX2 R21, R21 ;  /* 0x0000001500157308 */ /* 0x000e220000000800 */
[----:B------:R-:W-:Y:S02]  /*8660*/  FMUL.FTZ R64, R3, R82 ;  /* 0x0000005203407220 */ /* 0x000fe40000410000 */
[----:B------:R-:W-:Y:S02]  /*8670*/  FMUL.FTZ R3, R242, R25 ;  /* 0x00000019f2037220 */ /* 0x000fe40000410000 */
[----:B------:R-:W-:Y:S02]  /*8680*/  FMUL.FTZ R19, R11, R91 ;  /* 0x0000005b0b137220 */ /* 0x000fe40000410000 */
[----:B------:R-:W-:Y:S01]  /*8690*/  FMUL.FTZ R239, R2, R89 ;  /* 0x0000005902ef7220 */ /* 0x000fe20000410000 */
[----:B------:R-:W2:Y:S01]  /*86a0*/  MUFU.EX2 R20, R20 ;  /* 0x0000001400147308 */ /* 0x000ea20000000800 */
[----:B------:R-:W-:Y:S01]  /*86b0*/  HADD2.F32 R2, -RZ, R100.H0_H0 ;  /* 0x20000064ff027230 */ /* 0x000fe20000004100 */
[----:B------:R-:W-:-:S02]  /*86c0*/  FMUL.FTZ R226, R24, R3 ;  /* 0x0000000318e27220 */ /* 0x000fc40000410000 */
[----:B------:R-:W-:Y:S02]  /*86d0*/  FMUL.FTZ R18, R11, R88 ;  /* 0x000000580b127220 */ /* 0x000fe40000410000 */
[----:B-1----:R-:W-:Y:S02]  /*86e0*/  FMUL.FTZ R3, R23, R226 ;  /* 0x000000e217037220 */ /* 0x002fe40000410000 */
[----:B------:R-:W1:Y:S01]  /*86f0*/  MUFU.EX2 R19, R19 ;  /* 0x0000001300137308 */ /* 0x000e620000000800 */
[----:B------:R-:W-:Y:S02]  /*8700*/  FMUL.FTZ R65, R2, R83 ;  /* 0x0000005302417220 */ /* 0x000fe40000410000 */
[----:B------:R-:W-:Y:S02]  /*8710*/  FMUL.FTZ R17, R11, R89 ;  /* 0x000000590b117220 */ /* 0x000fe40000410000 */
[----:B------:R-:W-:Y:S02]  /*8720*/  FFMA.FTZ R2, R237, R25, R240 ;  /* 0x00000019ed027223 */ /* 0x000fe400000100f0 */
[----:B0-----:R-:W-:Y:S01]  /*8730*/  FMUL.FTZ R226, R22, R3 ;  /* 0x0000000316e27220 */ /* 0x001fe20000410000 */
[----:B------:R-:W0:Y:S01]  /*8740*/  MUFU.EX2 R18, R18 ;  /* 0x0000001200127308 */ /* 0x000e220000000800 */
[----:B------:R-:W-:-:S02]  /*8750*/  FMUL.FTZ R16, R11, R86 ;  /* 0x000000560b107220 */ /* 0x000fc40000410000 */
[----:B------:R-:W-:Y:S02]  /*8760*/  FFMA.FTZ R2, R24, R2, R235 ;  /* 0x0000000218027223 */ /* 0x000fe400000100eb */
[----:B------:R-:W-:-:S03]  /*8770*/  FMUL.FTZ R241, R21, R226 ;  /* 0x000000e215f17220 */ /* 0x000fc60000410000 */
[----:B------:R-:W0:Y:S01]  /*8780*/  MUFU.EX2 R17, R17 ;  /* 0x0000001100117308 */ /* 0x000e220000000800 */
[----:B------:R-:W-:Y:S02]  /*8790*/  FMUL.FTZ R15, R11, R87 ;  /* 0x000000570b0f7220 */ /* 0x000fe40000410000 */
[----:B------:R-:W-:Y:S02]  /*87a0*/  FFMA.FTZ R2, R23, R2, R238 ;  /* 0x0000000217027223 */ /* 0x000fe400000100ee */
[----:B--2---:R-:W-:-:S03]  /*87b0*/  FMUL.FTZ R226, R20, R241 ;  /* 0x000000f114e27220 */ /* 0x004fc60000410000 */
[----:B------:R-:W2:Y:S01]  /*87c0*/  MUFU.EX2 R16, R16 ;  /* 0x0000001000107308 */ /* 0x000ea20000000800 */
[----:B------:R-:W-:Y:S02]  /*87d0*/  FMUL.FTZ R14, R11, R84 ;  /* 0x000000540b0e7220 */ /* 0x000fe40000410000 */
[----:B------:R-:W-:Y:S01]  /*87e0*/  FFMA.FTZ R2, R22, R2, R233 ;  /* 0x0000000216027223 */ /* 0x000fe200000100e9 */
[----:B------:R-:W-:Y:S01]  /*87f0*/  HADD2.F32 R3, -RZ, R224.H0_H0 ;  /* 0x200000e0ff037230 */ /* 0x000fe20000004100 */
[----:B-1----:R-:W-:Y:S01]  /*8800*/  FMUL.FTZ R241, R19, R226 ;  /* 0x000000e213f17220 */ /* 0x002fe20000410000 */
[----:B------:R-:W-:Y:S02]  /*8810*/  HADD2.F32 R0, -RZ, R0.H0_H0 ;  /* 0x20000000ff007230 */ /* 0x000fe40000004100 */
[----:B------:R-:W1:Y:S01]  /*8820*/  MUFU.EX2 R15, R15 ;  /* 0x0000000f000f7308 */ /* 0x000e620000000800 */
[----:B------:R-:W-:Y:S01]  /*8830*/  FFMA.FTZ R224, R21, R2, R236 ;  /* 0x0000000215e07223 */ /* 0x000fe200000100ec */
[----:B------:R-:W-:Y:S01]  /*8840*/  HADD2.F32 R2, -RZ, R222.H0_H0 ;  /* 0x200000deff027230 */ /* 0x000fe20000004100 */
[----:B------:R-:W-:-:S02]  /*8850*/  FMUL.FTZ R13, R11, R85 ;  /* 0x000000550b0d7220 */ /* 0x000fc40000410000 */
[----:B0-----:R-:W-:-:S03]  /*8860*/  FMUL.FTZ R222, R18, R241 ;  /* 0x000000f112de7220 */ /* 0x001fc60000410000 */
[----:B------:R-:W0:Y:S01]  /*8870*/  MUFU.EX2 R14, R14 ;  /* 0x0000000e000e7308 */ /* 0x000e220000000800 */
[----:B------:R-:W-:Y:S02]  /*8880*/  FMUL.FTZ R232, R0, R239 ;  /* 0x000000ef00e87220 */ /* 0x000fe40000410000 */
[----:B------:R-:W-:Y:S01]  /*8890*/  FMUL.FTZ R239, R17, R222 ;  /* 0x000000de11ef7220 */ /* 0x000fe20000410000 */
[----:B------:R-:W-:-:S04]  /*88a0*/  ISETP.NE.AND P0, PT, R192, 0x3f, PT ;  /* 0x0000003fc000780c */ /* 0x000fc80003f05270 */
[----:B------:R-:W3:Y:S01]  /*88b0*/  MUFU.EX2 R13, R13 ;  /* 0x0000000d000d7308 */ /* 0x000ee20000000800 */
[----:B--2---:R-:W-:Y:S01]  /*88c0*/  FMUL.FTZ R222, R16, R239 ;  /* 0x000000ef10de7220 */ /* 0x004fe20000410000 */
[----:B------:R-:W-:Y:S02]  /*88d0*/  HADD2.F32 R231, -RZ, R109.H0_H0 ;  /* 0x2000006dffe77230 */ /* 0x000fe40000004100 */
[----:B------:R-:W-:Y:S02]  /*88e0*/  HADD2.F32 R202, -RZ, R202.H0_H0 ;  /* 0x200000caffca7230 */ /* 0x000fe40000004100 */
[----:B------:R-:W-:Y:S01]  /*88f0*/  HADD2.F32 R203, -RZ, R203.H0_H0 ;  /* 0x200000cbffcb7230 */ /* 0x000fe20000004100 */
[----:B-1----:R-:W-:Y:S01]  /*8900*/  FMUL.FTZ R239, R15, R222 ;  /* 0x000000de0fef7220 */ /* 0x002fe20000410000 */
[----:B------:R-:W-:Y:S01]  /*8910*/  HADD2.F32 R234, -RZ, R108.H0_H0 ;  /* 0x2000006cffea7230 */ /* 0x000fe20000004100 */
[----:B------:R-:W-:Y:S01]  /*8920*/  FMUL.FTZ R231, R231, R90 ;  /* 0x0000005ae7e77220 */ /* 0x000fe20000410000 */
[----:B------:R-:W-:Y:S01]  /*8930*/  HADD2.F32 R4, -RZ, R4.H0_H0 ;  /* 0x20000004ff047230 */ /* 0x000fe20000004100 */
[----:B------:R-:W-:-:S02]  /*8940*/  FMUL.FTZ R230, R202, R225 ;  /* 0x000000e1cae67220 */ /* 0x000fc40000410000 */
[----:B------:R-:W-:Y:S01]  /*8950*/  FMUL.FTZ R225, R203, R208 ;  /* 0x000000d0cbe17220 */ /* 0x000fe20000410000 */
[----:B------:R-:W-:Y:S01]  /*8960*/  HADD2.F32 R229, -RZ, R107.H0_H0 ;  /* 0x2000006bffe57230 */ /* 0x000fe20000004100 */
[----:B0-----:R-:W-:Y:S02]  /*8970*/  FMUL.FTZ R208, R14, R239 ;  /* 0x000000ef0ed07220 */ /* 0x001fe40000410000 */
[----:B------:R-:W-:Y:S02]  /*8980*/  FMUL.FTZ R234, R234, R91 ;  /* 0x0000005beaea7220 */ /* 0x000fe40000410000 */
[----:B------:R-:W-:Y:S02]  /*8990*/  FMUL.FTZ R231, R4, R231 ;  /* 0x000000e704e77220 */ /* 0x000fe40000410000 */
[----:B---3--:R-:W-:Y:S02]  /*89a0*/  FMUL.FTZ R239, R13, R208 ;  /* 0x000000d00def7220 */ /* 0x008fe40000410000 */
[----:B------:R-:W-:Y:S01]  /*89b0*/  FMUL.FTZ R229, R229, R88 ;  /* 0x00000058e5e57220 */ /* 0x000fe20000410000 */
[----:B------:R0:W1:Y:S01]  /*89c0*/  @P0 LDS R208, [R192.X4+0x3dc4] ;  /* 0x003dc400c0d00984 */ /* 0x0000620000004800 */
[----:B------:R-:W-:-:S02]  /*89d0*/  FMUL.FTZ R234, R3, R234 ;  /* 0x000000ea03ea7220 */ /* 0x000fc40000410000 */
[----:B------:R-:W-:Y:S01]  /*89e0*/  FFMA.FTZ R224, R20, R224, R231 ;  /* 0x000000e014e07223 */ /* 0x000fe200000100e7 */
[----:B------:R-:W-:Y:S01]  /*89f0*/  HADD2.F32 R227, -RZ, R105.H0_H0 ;  /* 0x20000069ffe37230 */ /* 0x000fe20000004100 */
[----:B------:R-:W-:Y:S02]  /*8a00*/  FMUL.FTZ R229, R2, R229 ;  /* 0x000000e502e57220 */ /* 0x000fe40000410000 */
[----:B------:R-:W-:Y:S01]  /*8a10*/  FFMA.FTZ R224, R19, R224, R234 ;  /* 0x000000e013e07223 */ /* 0x000fe200000100ea */
[----:B------:R-:W-:Y:S01]  /*8a20*/  HADD2.F32 R200, -RZ, R200.H0_H0 ;  /* 0x200000c8ffc87230 */ /* 0x000fe20000004100 */
[----:B------:R-:W-:Y:S02]  /*8a30*/  FMUL.FTZ R227, R227, R86 ;  /* 0x00000056e3e37220 */ /* 0x000fe40000410000 */
[----:B------:R-:W-:Y:S02]  /*8a40*/  FFMA.FTZ R224, R18, R224, R229 ;  /* 0x000000e012e07223 */ /* 0x000fe400000100e5 */
[----:B------:R-:W-:-:S02]  /*8a50*/  FMUL.FTZ R12, R11, R82 ;  /* 0x000000520b0c7220 */ /* 0x000fc40000410000 */
[----:B------:R-:W-:Y:S02]  /*8a60*/  FMUL.FTZ R227, R200, R227 ;  /* 0x000000e3c8e37220 */ /* 0x000fe40000410000 */
[----:B------:R-:W-:Y:S02]  /*8a70*/  FFMA.FTZ R224, R17, R224, R232 ;  /* 0x000000e011e07223 */ /* 0x000fe400000100e8 */
[----:B------:R-:W-:Y:S01]  /*8a80*/  FMUL.FTZ R11, R11, R83 ;  /* 0x000000530b0b7220 */ /* 0x000fe20000410000 */
[----:B------:R-:W2:Y:S01]  /*8a90*/  MUFU.EX2 R12, R12 ;  /* 0x0000000c000c7308 */ /* 0x000ea20000000800 */
[----:B------:R-:W-:Y:S01]  /*8aa0*/  FFMA.FTZ R224, R16, R224, R227 ;  /* 0x000000e010e07223 */ /* 0x000fe200000100e3 */
[----:B------:R-:W-:-:S03]  /*8ab0*/  HADD2.F32 R204, -RZ, R204.H0_H0 ;  /* 0x200000ccffcc7230 */ /* 0x000fc60000004100 */
[----:B------:R-:W-:-:S03]  /*8ac0*/  FFMA.FTZ R224, R15, R224, R230 ;  /* 0x000000e00fe07223 */ /* 0x000fc600000100e6 */
[----:B------:R-:W3:Y:S01]  /*8ad0*/  MUFU.EX2 R11, R11 ;  /* 0x0000000b000b7308 */ /* 0x000ee20000000800 */
[----:B------:R-:W-:Y:S01]  /*8ae0*/  HADD2.F32 R205, -RZ, R205.H0_H0 ;  /* 0x200000cdffcd7230 */ /* 0x000fe20000004100 */
[----:B------:R-:W-:Y:S02]  /*8af0*/  FMUL.FTZ R228, R204, R223 ;  /* 0x000000dfcce47220 */ /* 0x000fe40000410000 */
[----:B------:R-:W-:Y:S01]  /*8b00*/  FFMA.FTZ R224, R14, R224, R225 ;  /* 0x000000e00ee07223 */ /* 0x000fe200000100e1 */
[----:B------:R-:W-:Y:S01]  /*8b10*/  HADD2.F32 R206, -RZ, R206.H0_H0 ;  /* 0x200000ceffce7230 */ /* 0x000fe20000004100 */
[----:B------:R-:W-:Y:S02]  /*8b20*/  FMUL.FTZ R223, R205, R64 ;  /* 0x00000040cddf7220 */ /* 0x000fe40000410000 */
[----:B------:R-:W-:Y:S02]  /*8b30*/  FFMA.FTZ R224, R13, R224, R228 ;  /* 0x000000e00de07223 */ /* 0x000fe400000100e4 */
[----:B------:R-:W-:Y:S01]  /*8b40*/  FMUL.FTZ R226, R206, R65 ;  /* 0x00000041cee27220 */ /* 0x000fe20000410000 */
[----:B------:R-:W-:Y:S01]  /*8b50*/  BSSY B0, `(.L_x_3572) ;  /* 0x000000e000007945 */ /* 0x000fe20003800000 */
[----:B--2---:R-:W-:-:S02]  /*8b60*/  FMUL.FTZ R64, R12, R239 ;  /* 0x000000ef0c407220 */ /* 0x004fc40000410000 */
[----:B------:R-:W-:Y:S02]  /*8b70*/  FFMA.FTZ R65, R12, R224, R223 ;  /* 0x000000e00c417223 */ /* 0x000fe400000100df */
[C---:B---3--:R-:W-:Y:S02]  /*8b80*/  FMUL.FTZ R64, R11.reuse, R64 ;  /* 0x000000400b407220 */ /* 0x048fe40000410000 */
[----:B------:R-:W-:Y:S01]  /*8b90*/  FFMA.FTZ R65, R11, R65, R226 ;  /* 0x000000410b417223 */ /* 0x000fe200000100e2 */
[----:B------:R-:W-:Y:S05]  /*8ba0*/  @P0 BRA `(.L_x_3573) ;  /* 0x0000008000000947 */ /* 0x000fea0003800000 */
[----:B01--4-:R-:W-:-:S13]  /*8bb0*/  ISETP.NE.AND P0, PT, R168, c[0x0][0x174], PT ;  /* 0x00005d00a8007a0c */ /* 0x013fda0003f05270 */
[----:B------:R-:W-:-:S04]  /*8bc0*/  @P0 IADD3 R239, -R186, c[0x0][0x174], RZ ;  /* 0x00005d00baef0a10 */ /* 0x000fc80007ffe1ff */
[----:B------:R-:W-:-:S04]  /*8bd0*/  @P0 LEA.HI R208, R239, R239, RZ, 0x1 ;  /* 0x000000efefd00211 */ /* 0x000fc800078f08ff */
[----:B------:R-:W-:-:S05]  /*8be0*/  @P0 LOP3.LUT R208, R208, 0xfffffe, RZ, 0xc0, !PT ;  /* 0x00fffffed0d00812 */ /* 0x000fca00078ec0ff */
[----:B------:R-:W-:-:S05]  /*8bf0*/  @P0 IMAD.IADD R208, R239, 0x1, -R208 ;  /* 0x00000001efd00824 */ /* 0x000fca00078e0ad0 */
[----:B------:R-:W-:Y:S01]  /*8c00*/  @P0 LEA R222, R208, R29, 0x8 ;  /* 0x0000001dd0de0211 */ /* 0x000fe200078e40ff */
[----:B------:R-:W-:-:S10]  /*8c10*/  HFMA2.MMA R208, -RZ, RZ, 1.875, 0 ;  /* 0x3f800000ffd07435 */ /* 0x000fd400000001ff */
[----:B------:R0:W1:Y:S02]  /*8c20*/  @P0 LDS R208, [R222.X4+0x35c0] ;  /* 0x0035c000ded00984 */ /* 0x0000640000004800 */
.L_x_3573:
[----:B01--4-:R-:W-:Y:S05]  /*8c30*/  BSYNC B0 ;  /* 0x0000000000007941 */ /* 0x013fea0003800000 */
.L_x_3572:
[----:B------:R-:W-:Y:S01]  /*8c40*/  ISETP.GT.U32.AND P0, PT, R192, 0x1f, PT ;  /* 0x0000001fc000780c */ /* 0x000fe20003f04070 */
[----:B------:R-:W-:Y:S01]  /*8c50*/  HADD2.F32 R239, -RZ, R66.H0_H0 ;  /* 0x20000042ffef7230 */ /* 0x000fe20000004100 */
[----:B------:R0:W-:Y:S01]  /*8c60*/  STS.64 [R192.X8+0x31b0], R64 ;  /* 0x0031b040c0007388 */ /* 0x0001e20000008a00 */
[----:B------:R-:W-:Y:S01]  /*8c70*/  HADD2.F32 R66, -RZ, R67.H0_H0 ;  /* 0x20000043ff427230 */ /* 0x000fe20000004100 */
[----:B------:R-:W-:Y:S01]  /*8c80*/  BSSY B0, `(.L_x_3574) ;  /* 0x000005b000007945 */ /* 0x000fe20003800000 */
        /* <DEDUP_REMOVED lines=37> */
.L_x_3631:
        /* <DEDUP_REMOVED lines=21> */
[----:B------:R-:W-:Y:S01]  /*9030*/  MOV R241, R67 ;  /* 0x0000004300f17202 */ /* 0x000fe20000000f00 */
[----:B------:R-:W-:Y:S02]  /*9040*/  IMAD.MOV.U32 R247, RZ, RZ, R66 ;  /* 0x000000fffff77224 */ /* 0x000fe400078e0042 */
[----:B------:R0:W2:Y:S04]  /*9050*/  SHFL.UP PT, R239, R66, 0x10, RZ ;  /* 0x0600000042ef7989 */ /* 0x0000a800000e00ff */
.L_x_3632:
[----:B------:R-:W-:-:S13]  /*9060*/  ISETP.GE.AND P0, PT, R187, 0x10, PT ;  /* 0x00000010bb00780c */ /* 0x000fda0003f06270 */
[-C--:B-1----:R-:W-:Y:S02]  /*9070*/  @P0 FFMA.FTZ R241, R246, R247.reuse, R241 ;  /* 0x000000f7f6f10223 */ /* 0x082fe400000100f1 */
[----:B--2---:R-:W-:Y:S01]  /*9080*/  @P0 FMUL.FTZ R247, R239, R247 ;  /* 0x000000f7eff70220 */ /* 0x004fe20000410000 */
[----:B------:R-:W-:Y:S05]  /*9090*/  BRA.CONV ~URZ, `(.L_x_3578) ;  /* 0x000000637f007947 */ /* 0x000fea000b800000 */
[----:B0-----:R-:W-:Y:S01]  /*90a0*/  HFMA2.MMA R66, -RZ, RZ, 0, 1.847743988037109375e-06 ;  /* 0x0000001fff427435 */ /* 0x001fe200000001ff */
[----:B------:R-:W-:Y:S01]  /*90b0*/  MOV R67, R247 ;  /* 0x000000f700437202 */ /* 0x000fe20000000f00 */
[----:B------:R-:W-:Y:S01]  /*90c0*/  IMAD.MOV.U32 R64, RZ, RZ, -0x1 ;  /* 0xffffffffff407424 */ /* 0x000fe200078e00ff */
[----:B------:R-:W-:Y:S02]  /*90d0*/  MOV R65, 0x1f ;  /* 0x0000001f00417802 */ /* 0x000fe40000000f00 */
[----:B------:R-:W-:Y:S02]  /*90e0*/  MOV R244, 0x9100 ;  /* 0x0000910000f47802 */ /* 0x000fe40000000f00 */
[----:B-----5:R-:W-:Y:S05]  /*90f0*/  CALL.REL.NOINC `($__internal_142_$__cuda_sm70_shflsync_idx_p) ;  /* 0x000059e000007944 */ /* 0x020fea0003c00000 */
.L_x_3578:
[----:B------:R-:W-:Y:S05]  /*9100*/  BRA.CONV ~URZ, `(.L_x_3579) ;  /* 0x000000637f007947 */ /* 0x000fea000b800000 */
[----:B0-----:R-:W-:Y:S01]  /*9110*/  HFMA2.MMA R66, -RZ, RZ, 0, 1.847743988037109375e-06 ;  /* 0x0000001fff427435 */ /* 0x001fe200000001ff */
[----:B------:R-:W-:Y:S01]  /*9120*/  MOV R67, R241 ;  /* 0x000000f100437202 */ /* 0x000fe20000000f00 */
[----:B------:R-:W-:Y:S01]  /*9130*/  IMAD.MOV.U32 R64, RZ, RZ, -0x1 ;  /* 0xffffffffff407424 */ /* 0x000fe200078e00ff */
[----:B-1----:R-:W-:-:S02]  /*9140*/  MOV R65, 0x1f ;  /* 0x0000001f00417802 */ /* 0x002fc40000000f00 */
[----:B------:R-:W-:Y:S02]  /*9150*/  MOV R244, 0x9170 ;  /* 0x0000917000f47802 */ /* 0x000fe40000000f00 */
[----:B-----5:R-:W-:Y:S05]  /*9160*/  CALL.REL.NOINC `($__internal_142_$__cuda_sm70_shflsync_idx_p) ;  /* 0x0000597000007944 */ /* 0x020fea0003c00000 */
.L_x_3579:
[----:B------:R-:W-:Y:S05]  /*9170*/  BRA.DIV ~URZ, `(.L_x_3580) ;  /* 0x00004fc27f007947 */ /* 0x000fea000b800000 */
[----:B-----5:R-:W2:Y:S04]  /*9180*/  SHFL.IDX PT, R132, R132, RZ, 0x1f ;  /* 0x00001fff84847589 */ /* 0x020ea800000e0000 */
[----:B-1----:R1:W3:Y:S04]  /*9190*/  SHFL.IDX PT, R65, R133, RZ, 0x1f ;  /* 0x00001fff85417589 */ /* 0x0022e800000e0000 */
[----:B------:R1:W4:Y:S04]  /*91a0*/  SHFL.UP PT, R239, R247, 0x1, RZ ;  /* 0x04200000f7ef7989 */ /* 0x00032800000e00ff */
[----:B------:R1:W0:Y:S02]  /*91b0*/  SHFL.UP PT, R246, R241, 0x1, RZ ;  /* 0x04200000f1f67989 */ /* 0x00022400000e00ff */
.L_x_3633:
[----:B0-----:R-:W0:Y:S01]  /*91c0*/  LDS.64 R66, [R192.X16+0x31b0] ;  /* 0x0031b000c0427984 */ /* 0x001e22000000ca00 */
[----:B--2---:R-:W-:Y:S01]  /*91d0*/  MOV R64, R132 ;  /* 0x0000008400407202 */ /* 0x004fe20000000f00 */
[----:B---34-:R-:W-:-:S04]  /*91e0*/  @P1 FFMA.FTZ R65, R65, R239, R246 ;  /* 0x000000ef41411223 */ /* 0x018fc800000100f6 */
[----:B------:R-:W-:Y:S02]  /*91f0*/  @P1 FMUL.FTZ R64, R64, R239 ;  /* 0x000000ef40401220 */ /* 0x000fe40000410000 */
[C---:B0-----:R-:W-:Y:S02]  /*9200*/  FFMA.FTZ R67, R66.reuse, R65, R67 ;  /* 0x0000004142437223 */ /* 0x041fe40000010043 */
[----:B------:R-:W-:-:S05]  /*9210*/  FMUL.FTZ R66, R66, R64 ;  /* 0x0000004042427220 */ /* 0x000fca0000410000 */
[----:B------:R0:W-:Y:S02]  /*9220*/  STS.128 [R192.X16+0x31b0], R64 ;  /* 0x0031b040c0007388 */ /* 0x0001e4000000cc00 */
.L_x_3575:
[----:B------:R-:W-:Y:S05]  /*9230*/  BSYNC B0 ;  /* 0x0000000000007941 */ /* 0x000fea0003800000 */
.L_x_3574:
[----:B------:R-:W-:Y:S01]  /*9240*/  WARPSYNC 0xffffffff ;  /* 0xffffffff00007948 */ /* 0x000fe20003800000 */
[----:B------:R-:W-:Y:S01]  /*9250*/  BAR.SYNC.DEFER_BLOCKING 0x0 ;  /* 0x0000000000007b1d */ /* 0x000fe20000010000 */
[----:B0-----:R-:W-:Y:S01]  /*9260*/  FMUL.FTZ R65, R11, R208 ;  /* 0x000000d00b417220 */ /* 0x001fe20000410000 */
[----:B------:R-:W-:Y:S01]  /*9270*/  ISETP.GE.AND P0, PT, R168, c[0x0][0x174], PT ;  /* 0x00005d00a8007a0c */ /* 0x000fe20003f06270 */
[----:B-1---5:R-:W-:Y:S01]  /*9280*/  HFMA2.MMA R133, -RZ, RZ, 0, 0 ;  /* 0x00000000ff857435 */ /* 0x022fe200000001ff */
[----:B------:R-:W-:Y:S01]  /*9290*/  MOV R132, 0x3f800000 ;  /* 0x3f80000000847802 */ /* 0x000fe20000000f00 */
[----:B------:R-:W-:Y:S01]  /*92a0*/  FMUL.FTZ R66, R12, R65 ;  /* 0x000000410c427220 */ /* 0x000fe20000410000 */
[----:B------:R-:W-:Y:S01]  /*92b0*/  ISETP.NE.OR P0, PT, R185, RZ, P0 ;  /* 0x000000ffb900720c */ /* 0x000fe20000705670 */
[----:B------:R-:W-:Y:S02]  /*92c0*/  BSSY B0, `(.L_x_3581) ;  /* 0x0000062000007945 */ /* 0x000fe40003800000 */
[----:B------:R-:W-:-:S04]  /*92d0*/  FMUL.FTZ R65, R13, R66 ;  /* 0x000000420d417220 */ /* 0x000fc80000410000 */
[----:B------:R-:W-:-:S04]  /*92e0*/  FMUL.FTZ R66, R14, R65 ;  /* 0x000000410e427220 */ /* 0x000fc80000410000 */
[----:B------:R-:W-:-:S04]  /*92f0*/  FMUL.FTZ R65, R15, R66 ;  /* 0x000000420f417220 */ /* 0x000fc80000410000 */
[----:B------:R-:W-:Y:S01]  /*9300*/  FMUL.FTZ R66, R16, R65 ;  /* 0x0000004110427220 */ /* 0x000fe20000410000 */
[----:B------:R-:W0:Y:S03]  /*9310*/  LDS R64, [R192.X8+0x31b4] ;  /* 0x0031b400c0407984 */ /* 0x000e260000008800 */
[----:B------:R-:W-:Y:S01]  /*9320*/  FMUL.FTZ R65, R17, R66 ;  /* 0x0000004211417220 */ /* 0x000fe20000410000 */
[----:B------:R1:W2:Y:S03]  /*9330*/  @!P0 LDS.64 R132, [R29.X8+0x3ec0] ;  /* 0x003ec0001d848984 */ /* 0x0002a60000008a00 */
[----:B------:R-:W-:Y:S01]  /*9340*/  FMUL.FTZ R66, R18, R65 ;  /* 0x0000004112427220 */ /* 0x000fe20000410000 */
[----:B------:R-:W-:-:S03]  /*9350*/  ISETP.GT.U32.AND P0, PT, R192, 0x1f, PT ;  /* 0x0000001fc000780c */ /* 0x000fc60003f04070 */
[----:B------:R-:W-:-:S04]  /*9360*/  FMUL.FTZ R65, R19, R66 ;  /* 0x0000004213417220 */ /* 0x000fc80000410000 */
[----:B------:R-:W-:-:S04]  /*9370*/  FMUL.FTZ R66, R20, R65 ;  /* 0x0000004114427220 */ /* 0x000fc80000410000 */
[----:B------:R-:W-:-:S04]  /*9380*/  FMUL.FTZ R65, R21, R66 ;  /* 0x0000004215417220 */ /* 0x000fc80000410000 */
[----:B------:R-:W-:-:S04]  /*9390*/  FMUL.FTZ R66, R22, R65 ;  /* 0x0000004116427220 */ /* 0x000fc80000410000 */
        /* <DEDUP_REMOVED lines=30> */
[----:B------:R-:W-:-:S02]  /*9580*/  FMUL.FTZ R64, R25, R66 ;  /* 0x0000004219407220 */ /* 0x000fc40000410000 */
[----:B------:R-:W-:Y:S02]  /*9590*/  FFMA.FTZ R65, R25, R65, R210 ;  /* 0x0000004119417223 */ /* 0x000fe400000100d2 */
[----:B------:R-:W-:-:S03]  /*95a0*/  FFMA.FTZ R228, R12, R225, R223 ;  /* 0x000000e10ce47223 */ /* 0x000fc600000100df */
[----:B------:R1:W-:Y:S01]  /*95b0*/  STS.64 [R192.X8+0x33c0], R64 ;  /* 0x0033c040c0007388 */ /* 0x0003e20000008a00 */
[----:B------:R-:W-:-:S03]  /*95c0*/  FFMA.FTZ R223, R11, R228, R226 ;  /* 0x000000e40bdf7223 */ /* 0x000fc600000100e2 */
[----:B------:R-:W-:Y:S06]  /*95d0*/  BAR.SYNC.DEFER_BLOCKING 0x0 ;  /* 0x0000000000007b1d */ /* 0x000fec0000010000 */
[----:B------:R-:W-:Y:S05]  /*95e0*/  @P0 BRA `(.L_x_3582) ;  /* 0x000002f000000947 */ /* 0x000fea0003800000 */
[----:B-12---:R-:W0:Y:S01]  /*95f0*/  LDS.128 R64, [R192.X16+0x33c0] ;  /* 0x0033c000c0407984 */ /* 0x006e22000000cc00 */
[C---:B------:R-:W-:Y:S02]  /*9600*/  ISETP.GE.U32.AND P0, PT, R185.reuse, 0x10, PT ;  /* 0x00000010b900780c */ /* 0x040fe40003f06070 */
[C---:B------:R-:W-:Y:S02]  /*9610*/  ISETP.GE.U32.AND P1, PT, R185.reuse, 0x18, PT ;  /* 0x00000018b900780c */ /* 0x040fe40003f26070 */
[----:B------:R-:W-:-:S02]  /*9620*/  ISETP.GE.U32.AND P2, PT, R185, 0x1c, PT ;  /* 0x0000001cb900780c */ /* 0x000fc40003f46070 */
[C---:B------:R-:W-:Y:S02]  /*9630*/  ISETP.GE.U32.AND P3, PT, R185.reuse, 0x1e, PT ;  /* 0x0000001eb900780c */ /* 0x040fe40003f66070 */
[----:B------:R-:W-:Y:S01]  /*9640*/  ISETP.NE.AND P4, PT, R185, 0x1f, PT ;  /* 0x0000001fb900780c */ /* 0x000fe20003f85270 */
[C---:B0-----:R-:W-:Y:S02]  /*9650*/  FFMA.FTZ R67, R64.reuse, R67, R65 ;  /* 0x0000004340437223 */ /* 0x041fe40000010041 */
[----:B------:R-:W-:Y:S01]  /*9660*/  FMUL.FTZ R66, R64, R66 ;  /* 0x0000004240427220 */ /* 0x000fe20000410000 */
[----:B------:R-:W-:Y:S07]  /*9670*/  BRA.DIV ~URZ, `(.L_x_3583) ;  /* 0x00004c727f007947 */ /* 0x000fee000b800000 */
[----:B------:R0:W1:Y:S02]  /*9680*/  SHFL.DOWN PT, R243, R66, 0x1, 0x1f ;  /* 0x08201f0042f37f89 */ /* 0x00006400000e0000 */
.L_x_3634:
        /* <DEDUP_REMOVED lines=26> */
.L_x_3635:
        /* <DEDUP_REMOVED lines=11> */
.L_x_3582:
[----:B--2---:R-:W-:Y:S05]  /*98e0*/  BSYNC B0 ;  /* 0x0000000000007941 */ /* 0x004fea0003800000 */
.L_x_3581:
[----:B------:R-:W-:Y:S01]  /*98f0*/  WARPSYNC 0xffffffff ;  /* 0xffffffff00007948 */ /* 0x000fe20003800000 */
[----:B------:R-:W-:Y:S01]  /*9900*/  BAR.SYNC.DEFER_BLOCKING 0x0 ;  /* 0x0000000000007b1d */ /* 0x000fe20000010000 */
[----:B0-----:R-:W-:Y:S01]  /*9910*/  HADD2.F32 R67, -RZ, R113.H0_H0 ;  /* 0x20000071ff437230 */ /* 0x001fe20000004100 */
[----:B------:R-:W-:Y:S01]  /*9920*/  ISETP.NE.AND P0, PT, R192, RZ, PT ;  /* 0x000000ffc000720c */ /* 0x000fe20003f05270 */
[----:B-1----:R-:W-:Y:S02]  /*9930*/  HADD2.F32 R65, -RZ, R111.H0_H0 ;  /* 0x2000006fff417230 */ /* 0x002fe40000004100 */
[----:B------:R-:W-:Y:S01]  /*9940*/  HADD2.F32 R66, -RZ, R110.H0_H0 ;  /* 0x2000006eff427230 */ /* 0x000fe20000004100 */
[----:B------:R-:W-:Y:S01]  /*9950*/  BSSY B0, `(.L_x_3585) ;  /* 0x0000131000007945 */ /* 0x000fe20003800000 */
[----:B------:R-:W-:Y:S01]  /*9960*/  HADD2.F32 R242, -RZ, R106.H0_H0 ;  /* 0x2000006afff27230 */ /* 0x000fe20000004100 */
[----:B------:R-:W0:Y:S07]  /*9970*/  LDS R64, [R192.X8+0x33c4] ;  /* 0x0033c400c0407984 */ /* 0x000e2e0000008800 */
[----:B------:R1:W-:Y:S01]  /*9980*/  @!P0 STS.64 [R29.X8+0x3ec0], R132 ;  /* 0x003ec0841d008388 */ /* 0x0003e20000008a00 */
[----:B0-----:R-:W-:Y:S01]  /*9990*/  FFMA.FTZ R221, R64, R208, R221 ;  /* 0x000000d040dd7223 */ /* 0x001fe200000100dd */
[----:B------:R-:W-:-:S03]  /*99a0*/  HADD2.F32 R208, -RZ, R112.H0_H0 ;  /* 0x20000070ffd07230 */ /* 0x000fc60000004100 */
[----:B------:R-:W-:Y:S02]  /*99b0*/  FFMA.FTZ R11, R11, R221, R224 ;  /* 0x000000dd0b0b7223 */ /* 0x000fe400000100e0 */
[----:B------:R-:W-:Y:S02]  /*99c0*/  FMUL.FTZ R224, R242, R89 ;  /* 0x00000059f2e07220 */ /* 0x000fe40000410000 */
[----:B------:R-:W-:Y:S02]  /*99d0*/  FFMA.FTZ R219, R12, R11, R219 ;  /* 0x0000000b0cdb7223 */ /* 0x000fe400000100db */
[----:B------:R-:W-:Y:S02]  /*99e0*/  FFMA.FTZ R224, R0, -R224, R239 ;  /* 0x800000e000e07223 */ /* 0x000fe400000100ef */
[----:B------:R-:W-:Y:S02]  /*99f0*/  FFMA.FTZ R13, R13, R219, R222 ;  /* 0x000000db0d0d7223 */ /* 0x000fe400000100de */
[----:B------:R-:W-:-:S02]  /*9a00*/  FMUL.FTZ R239, R72, R239 ;  /* 0x000000ef48ef7220 */ /* 0x000fc40000410000 */
[----:B------:R-:W-:-:S04]  /*9a10*/  FFMA.FTZ R217, R14, R13, R217 ;  /* 0x0000000d0ed97223 */ /* 0x000fc800000100d9 */
[----:B------:R-:W-:Y:S01]  /*9a20*/  FFMA.FTZ R243, R15, R217, R220 ;  /* 0x000000d90ff37223 */ /* 0x000fe200000100dc */
[----:B------:R-:W-:Y:S02]  /*9a30*/  HADD2.F32 R15, -RZ, R115.H0_H0 ;  /* 0x20000073ff0f7230 */ /* 0x000fe40000004100 */
[----:B------:R-:W-:Y:S01]  /*9a40*/  HADD2.F32 R220, -RZ, R108.H0_H0 ;  /* 0x2000006cffdc7230 */ /* 0x000fe20000004100 */
[----:B------:R-:W-:Y:S02]  /*9a50*/  FFMA.FTZ R215, R16, R243, R215 ;  /* 0x000000f310d77223 */ /* 0x000fe400000100d7 */
[----:B------:R-:W-:Y:S02]  /*9a60*/  FMUL.FTZ R64, R15, R96 ;  /* 0x000000600f407220 */ /* 0x000fe40000410000 */
[----:B------:R-:W-:Y:S01]  /*9a70*/  FFMA.FTZ R245, R17, R215, R218 ;  /* 0x000000d711f57223 */ /* 0x000fe200000100da */
[----:B------:R-:W-:Y:S01]  /*9a80*/  HADD2.F32 R17, -RZ, R109.H0_H0 ;  /* 0x2000006dff117230 */ /* 0x000fe20000004100 */
[----:B------:R-:W-:-:S02]  /*9a90*/  FFMA.FTZ R64, R10, -R64, R237 ;  /* 0x800000400a407223 */ /* 0x000fc400000100ed */
[----:B------:R-:W-:Y:S02]  /*9aa0*/  FFMA.FTZ R12, R18, R245, R213 ;  /* 0x000000f5120c7223 */ /* 0x000fe400000100d5 */
[----:B------:R-:W-:Y:S02]  /*9ab0*/  FMUL.FTZ R18, R208, R95 ;  /* 0x0000005fd0127220 */ /* 0x000fe40000410000 */
[----:B------:R-:W-:Y:S02]  /*9ac0*/  FFMA.FTZ R213, R19, R12, R216 ;  /* 0x0000000c13d57223 */ /* 0x000fe400000100d8 */
[----:B------:R-:W-:Y:S02]  /*9ad0*/  FMUL.FTZ R19, R67, R94 ;  /* 0x0000005e43137220 */ /* 0x000fe40000410000 */
[----:B------:R-:W-:Y:S02]  /*9ae0*/  FFMA.FTZ R20, R20, R213, R211 ;  /* 0x000000d514147223 */ /* 0x000fe400000100d3 */
[----:B------:R-:W-:-:S02]  /*9af0*/  FFMA.FTZ R19, R8, -R19, R235 ;  /* 0x8000001308137223 */ /* 0x000fc400000100eb */
        /* <DEDUP_REMOVED lines=10> */
[-C--:B------:R-:W-:Y:S02]  /*9ba0*/  FMUL.FTZ R209, R24, R97.reuse ;  /* 0x0000006118d17220 */ /* 0x080fe40000410000 */
[----:B------:R-:W-:Y:S02]  /*9bb0*/  FMUL.FTZ R214, R207, R96 ;  /* 0x00000060cfd67220 */ /* 0x000fe40000410000 */
[----:B------:R-:W-:-:S02]  /*9bc0*/  FMUL.FTZ R25, R210, R97 ;  /* 0x00000061d2197220 */ /* 0x000fc40000410000 */
[----:B------:R-:W-:Y:S02]  /*9bd0*/  FFMA.FTZ R14, R64, R214, RZ ;  /* 0x000000d6400e7223 */ /* 0x000fe400000100ff */
[----:B------:R-:W-:Y:S02]  /*9be0*/  FFMA.FTZ R25, R9, -R25, R240 ;  /* 0x8000001909197223 */ /* 0x000fe400000100f0 */
[----:B------:R-:W-:Y:S02]  /*9bf0*/  FFMA.FTZ R16, R6, -R16, R233 ;  /* 0x8000001006107223 */ /* 0x000fe400000100e9 */
[----:B------:R-:W-:Y:S02]  /*9c00*/  FFMA.FTZ R14, R25, R209, R14 ;  /* 0x000000d1190e7223 */ /* 0x000fe4000001000e */
[----:B------:R-:W-:Y:S02]  /*9c10*/  FMUL.FTZ R211, R21, R92 ;  /* 0x0000005c15d37220 */ /* 0x000fe40000410000 */
[----:B------:R-:W-:-:S02]  /*9c20*/  FFMA.FTZ R14, R19, R216, R14 ;  /* 0x000000d8130e7223 */ /* 0x000fc4000001000e */
[----:B------:R-:W-:Y:S02]  /*9c30*/  FMUL.FTZ R251, R17, R90 ;  /* 0x0000005a11fb7220 */ /* 0x000fe40000410000 */
[----:B-1----:R-:W-:Y:S02]  /*9c40*/  FFMA.FTZ R132, R18, R247, R14 ;  /* 0x000000f712847223 */ /* 0x002fe4000001000e */
[----:B------:R-:W-:Y:S02]  /*9c50*/  FMUL.FTZ R14, R66, R93 ;  /* 0x0000005d420e7220 */ /* 0x000fe40000410000 */
[----:B------:R-:W-:Y:S01]  /*9c60*/  FFMA.FTZ R133, R16, R211, R132 ;  /* 0x000000d310857223 */ /* 0x000fe20000010084 */
[----:B------:R-:W-:Y:S01]  /*9c70*/  HADD2.F32 R132, -RZ, R107.H0_H0 ;  /* 0x2000006bff847230 */ /* 0x000fe20000004100 */
[----:B------:R-:W-:Y:S02]  /*9c80*/  FFMA.FTZ R14, R5, -R14, R236 ;  /* 0x8000000e050e7223 */ /* 0x000fe400000100ec */
[----:B------:R-:W-:-:S02]  /*9c90*/  FMUL.FTZ R249, R20, R93 ;  /* 0x0000005d14f97220 */ /* 0x000fc40000410000 */
[----:B------:R-:W-:Y:S02]  /*9ca0*/  FFMA.FTZ R251, R4, -R251, R231 ;  /* 0x800000fb04fb7223 */ /* 0x000fe400000100e7 */
[----:B------:R-:W-:Y:S02]  /*9cb0*/  FFMA.FTZ R218, R14, R249, R133 ;  /* 0x000000f90eda7223 */ /* 0x000fe40000010085 */
[----:B------:R-:W-:Y:S02]  /*9cc0*/  FMUL.FTZ R212, R213, R90 ;  /* 0x0000005ad5d47220 */ /* 0x000fe40000410000 */
[----:B------:R-:W-:Y:S02]  /*9cd0*/  FMUL.FTZ R226, R220, R91 ;  /* 0x0000005bdce27220 */ /* 0x000fe40000410000 */
[----:B------:R-:W-:Y:S02]  /*9ce0*/  FFMA.FTZ R222, R251, R212, R218 ;  /* 0x000000d4fbde7223 */ /* 0x000fe400000100da */
[----:B------:R-:W-:-:S02]  /*9cf0*/  FMUL.FTZ R133, R132, R88 ;  /* 0x0000005884857220 */ /* 0x000fc40000410000 */
[----:B------:R-:W-:Y:S02]  /*9d00*/  FFMA.FTZ R226, R3, -R226, R234 ;  /* 0x800000e203e27223 */ /* 0x000fe400000100ea */
[----:B------:R-:W-:Y:S02]  /*9d10*/  FMUL.FTZ R218, R12, R91 ;  /* 0x0000005b0cda7220 */ /* 0x000fe40000410000 */
[-C--:B------:R-:W-:Y:S02]  /*9d20*/  FMUL.FTZ R246, R26, R215.reuse ;  /* 0x000000d71af67220 */ /* 0x080fe40000410000 */
[----:B------:R-:W-:Y:S02]  /*9d30*/  FMUL.FTZ R232, R0, R215 ;  /* 0x000000d700e87220 */ /* 0x000fe40000410000 */
[----:B------:R-:W-:Y:S02]  /*9d40*/  FFMA.FTZ R133, R2, -R133, R229 ;  /* 0x8000008502857223 */ /* 0x000fe400000100e5 */
[----:B------:R-:W-:-:S02]  /*9d50*/  FFMA.FTZ R222, R226, R218, R222 ;  /* 0x000000dae2de7223 */ /* 0x000fc400000100de */
[----:B------:R-:W-:Y:S02]  /*9d60*/  FMUL.FTZ R0, R245, R88 ;  /* 0x00000058f5007220 */ /* 0x000fe40000410000 */
[----:B------:R-:W-:Y:S02]  /*9d70*/  FMUL.FTZ R246, R224, R246 ;  /* 0x000000f6e0f67220 */ /* 0x000fe40000410000 */
[-C--:B------:R-:W-:Y:S02]  /*9d80*/  FMUL.FTZ R244, R215, R89.reuse ;  /* 0x00000059d7f47220 */ /* 0x080fe40000410000 */
[----:B------:R-:W-:Y:S02]  /*9d90*/  FFMA.FTZ R215, R133, R0, R222 ;  /* 0x0000000085d77223 */ /* 0x000fe400000100de */
[----:B------:R-:W-:Y:S02]  /*9da0*/  FFMA.FTZ R52, R232, R89, R52 ;  /* 0x00000059e8347223 */ /* 0x000fe40000010034 */
[----:B------:R-:W-:Y:S01]  /*9db0*/  FFMA.FTZ R222, R242, R232, R246 ;  /* 0x000000e8f2de7223 */ /* 0x000fe200000100f6 */
[----:B------:R-:W-:Y:S01]  /*9dc0*/  HADD2.F32 R232, -RZ, R105.H0_H0 ;  /* 0x20000069ffe87230 */ /* 0x000fe20000004100 */
[----:B------:R-:W-:-:S02]  /*9dd0*/  FFMA.FTZ R215, R224, R244, R215 ;  /* 0x000000f4e0d77223 */ /* 0x000fc400000100d7 */
[-C--:B------:R-:W-:Y:S02]  /*9de0*/  FMUL.FTZ R246, R26, R243.reuse ;  /* 0x000000f31af67220 */ /* 0x080fe40000410000 */
[-C--:B------:R-:W-:Y:S02]  /*9df0*/  FMUL.FTZ R224, R232, R86.reuse ;  /* 0x00000056e8e07220 */ /* 0x080fe40000410000 */
[----:B------:R-:W-:Y:S02]  /*9e00*/  FMUL.FTZ R248, R243, R86 ;  /* 0x00000056f3f87220 */ /* 0x000fe40000410000 */
[C---:B------:R-:W-:Y:S02]  /*9e10*/  FFMA.FTZ R224, R200.reuse, -R224, R227 ;  /* 0x800000e0c8e07223 */ /* 0x040fe400000100e3 */
[----:B------:R-:W-:Y:S02]  /*9e20*/  FMUL.FTZ R200, R200, R243 ;  /* 0x000000f3c8c87220 */ /* 0x000fe40000410000 */
[----:B------:R-:W-:-:S02]  /*9e30*/  FMUL.FTZ R246, R224, R246 ;  /* 0x000000f6e0f67220 */ /* 0x000fc40000410000 */
[----:B------:R-:W-:Y:S02]  /*9e40*/  FFMA.FTZ R51, R200, R86, R51 ;  /* 0x00000056c8337223 */ /* 0x000fe40000010033 */
[----:B------:R-:W-:Y:S01]  /*9e50*/  FFMA.FTZ R243, R232, R200, R246 ;  /* 0x000000c8e8f37223 */ /* 0x000fe200000100f6 */
[----:B------:R-:W-:Y:S01]  /*9e60*/  HADD2.F32 R200, -RZ, R104.H0_H0 ;  /* 0x20000068ffc87230 */ /* 0x000fe20000004100 */
[----:B------:R-:W-:Y:S02]  /*9e70*/  FFMA.FTZ R215, R224, R248, R215 ;  /* 0x000000f8e0d77223 */ /* 0x000fe400000100d7 */
[----:B------:R-:W-:Y:S02]  /*9e80*/  FMUL.FTZ R246, R26, R217 ;  /* 0x000000d91af67220 */ /* 0x000fe40000410000 */
[----:B------:R-:W-:Y:S02]  /*9e90*/  FMUL.FTZ R224, R200, R87 ;  /* 0x00000057c8e07220 */ /* 0x000fe40000410000 */
[----:B------:R-:W-:Y:S01]  /*9ea0*/  FMUL.FTZ R242, R242, R244 ;  /* 0x000000f4f2f27220 */ /* 0x000fe20000410000 */
[----:B------:R-:W-:Y:S01]  /*9eb0*/  HADD2.F32 R244, -RZ, R103.H0_H0 ;  /* 0x20000067fff47230 */ /* 0x000fe20000004100 */
[----:B------:R-:W-:-:S02]  /*9ec0*/  FFMA.FTZ R224, R202, -R224, R241 ;  /* 0x800000e0cae07223 */ /* 0x000fc400000100f1 */
[----:B------:R-:W-:Y:S02]  /*9ed0*/  FMUL.FTZ R202, R202, R217 ;  /* 0x000000d9caca7220 */ /* 0x000fe40000410000 */
[----:B------:R-:W-:Y:S02]  /*9ee0*/  FMUL.FTZ R246, R224, R246 ;  /* 0x000000f6e0f67220 */ /* 0x000fe40000410000 */
[----:B------:R-:W-:Y:S02]  /*9ef0*/  FFMA.FTZ R50, R202, R87, R50 ;  /* 0x00000057ca327223 */ /* 0x000fe40000010032 */
[----:B------:R-:W-:Y:S02]  /*9f00*/  FFMA.FTZ R246, R200, R202, R246 ;  /* 0x000000cac8f67223 */ /* 0x000fe400000100f6 */
[----:B------:R-:W-:Y:S02]  /*9f10*/  FMUL.FTZ R202, R244, R84 ;  /* 0x00000054f4ca7220 */ /* 0x000fe40000410000 */
[----:B------:R-:W-:-:S02]  /*9f20*/  FADD.FTZ R41, R246, R41 ;  /* 0x00000029f6297221 */ /* 0x000fc40000010000 */
[C---:B------:R-:W-:Y:S02]  /*9f30*/  FFMA.FTZ R202, R203.reuse, -R202, R230 ;  /* 0x800000cacbca7223 */ /* 0x040fe400000100e6 */
[-C--:B------:R-:W-:Y:S02]  /*9f40*/  FMUL.FTZ R246, R26, R13.reuse ;  /* 0x0000000d1af67220 */ /* 0x080fe40000410000 */
[----:B------:R-:W-:Y:S02]  /*9f50*/  FMUL.FTZ R203, R203, R13 ;  /* 0x0000000dcbcb7220 */ /* 0x000fe40000410000 */
[----:B------:R-:W-:Y:S02]  /*9f60*/  FMUL.FTZ R246, R202, R246 ;  /* 0x000000f6caf67220 */ /* 0x000fe40000410000 */
[----:B------:R-:W-:Y:S02]  /*9f70*/  FFMA.FTZ R49, R203, R84, R49 ;  /* 0x00000054cb317223 */ /* 0x000fe40000010031 */
[----:B------:R-:W-:-:S02]  /*9f80*/  FFMA.FTZ R203, R244, R203, R246 ;  /* 0x000000cbf4cb7223 */ /* 0x000fc400000100f6 */
[----:B------:R-:W-:Y:S02]  /*9f90*/  FMUL.FTZ R246, R26, R245 ;  /* 0x000000f51af67220 */ /* 0x000fe40000410000 */
[----:B------:R-:W-:Y:S02]  /*9fa0*/  FADD.FTZ R42, R203, R42 ;  /* 0x0000002acb2a7221 */ /* 0x000fe40000010000 */
[----:B------:R-:W-:Y:S01]  /*9fb0*/  FMUL.FTZ R133, R133, R246 ;  /* 0x000000f685857220 */ /* 0x000fe20000410000 */
[----:B------:R-:W-:Y:S01]  /*9fc0*/  HADD2.F32 R246, -RZ, R102.H0_H0 ;  /* 0x20000066fff67230 */ /* 0x000fe20000004100 */
[----:B------:R-:W-:Y:S02]  /*9fd0*/  FMUL.FTZ R232, R232, R248 ;  /* 0x000000f8e8e87220 */ /* 0x000fe40000410000 */
[----:B------:R-:W-:Y:S02]  /*9fe0*/  FMUL.FTZ R248, R26, R219 ;  /* 0x000000db1af87220 */ /* 0x000fe40000410000 */
[----:B------:R-:W-:-:S02]  /*9ff0*/  FMUL.FTZ R203, R246, R85 ;  /* 0x00000055f6cb7220 */ /* 0x000fc40000410000 */
[----:B------:R-:W-:Y:S02]  /*a000*/  FMUL.FTZ R2, R2, R245 ;  /* 0x000000f502027220 */ /* 0x000fe40000410000 */
[C---:B------:R-:W-:Y:S02]  /*a010*/  FFMA.FTZ R203, R204.reuse, -R203, R225 ;  /* 0x800000cbcccb7223 */ /* 0x040fe400000100e1 */
[----:B------:R-:W-:Y:S02]  /*a020*/  FMUL.FTZ R245, R204, R219 ;  /* 0x000000dbccf57220 */ /* 0x000fe40000410000 */
[----:B------:R-:W-:Y:S02]  /*a030*/  FMUL.FTZ R248, R203, R248 ;  /* 0x000000f8cbf87220 */ /* 0x000fe40000410000 */
[----:B------:R-:W-:Y:S02]  /*a040*/  FFMA.FTZ R48, R245, R85, R48 ;  /* 0x00000055f5307223 */ /* 0x000fe40000010030 */
[----:B------:R-:W-:Y:S01]  /*a050*/  FFMA.FTZ R248, R246, R245, R248 ;  /* 0x000000f5f6f87223 */ /* 0x000fe200000100f8 */
[----:B------:R-:W-:Y:S01]  /*a060*/  HADD2.F32 R245, -RZ, R101.H0_H0 ;  /* 0x20000065fff57230 */ /* 0x000fe20000004100 */
[----:B------:R-:W-:-:S02]  /*a070*/  FFMA.FTZ R53, R2, R88, R53 ;  /* 0x0000005802357223 */ /* 0x000fc40000010035 */
[----:B------:R-:W-:Y:S02]  /*a080*/  FADD.FTZ R43, R248, R43 ;  /* 0x0000002bf82b7221 */ /* 0x000fe40000010000 */
[----:B------:R-:W-:Y:S02]  /*a090*/  FMUL.FTZ R204, R245, R82 ;  /* 0x00000052f5cc7220 */ /* 0x000fe40000410000 */
[-C--:B------:R-:W-:Y:S02]  /*a0a0*/  FMUL.FTZ R248, R26, R11.reuse ;  /* 0x0000000b1af87220 */ /* 0x080fe40000410000 */
[C---:B------:R-:W-:Y:S02]  /*a0b0*/  FFMA.FTZ R204, R205.reuse, -R204, R228 ;  /* 0x800000cccdcc7223 */ /* 0x040fe400000100e4 */
[----:B------:R-:W-:Y:S02]  /*a0c0*/  FFMA.FTZ R133, R132, R2, R133 ;  /* 0x0000000284857223 */ /* 0x000fe40000010085 */
[----:B------:R-:W-:-:S02]  /*a0d0*/  FMUL.FTZ R2, R205, R11 ;  /* 0x0000000bcd027220 */ /* 0x000fc40000410000 */
[----:B------:R-:W-:Y:S02]  /*a0e0*/  FMUL.FTZ R248, R204, R248 ;  /* 0x000000f8ccf87220 */ /* 0x000fe40000410000 */
[----:B------:R-:W-:Y:S02]  /*a0f0*/  FFMA.FTZ R47, R2, R82, R47 ;  /* 0x00000052022f7223 */ /* 0x000fe4000001002f */
[----:B------:R-:W-:Y:S01]  /*a100*/  FFMA.FTZ R205, R245, R2, R248 ;  /* 0x00000002f5cd7223 */ /* 0x000fe200000100f8 */
[----:B------:R-:W-:Y:S01]  /*a110*/  HADD2.F32 R2, -RZ, R100.H0_H0 ;  /* 0x20000064ff027230 */ /* 0x000fe20000004100 */
[-C--:B------:R-:W-:Y:S02]  /*a120*/  FMUL.FTZ R3, R3, R12.reuse ;  /* 0x0000000c03037220 */ /* 0x080fe40000410000 */
[----:B------:R-:W-:Y:S02]  /*a130*/  FADD.FTZ R44, R205, R44 ;  /* 0x0000002ccd2c7221 */ /* 0x000fe40000010000 */
[----:B------:R-:W-:-:S02]  /*a140*/  FMUL.FTZ R12, R26, R12 ;  /* 0x0000000c1a0c7220 */ /* 0x000fc40000410000 */
[----:B------:R-:W-:Y:S02]  /*a150*/  FMUL.FTZ R205, R132, R0 ;  /* 0x0000000084cd7220 */ /* 0x000fe40000410000 */
[----:B------:R-:W-:Y:S02]  /*a160*/  FMUL.FTZ R0, R2, R83 ;  /* 0x0000005302007220 */ /* 0x000fe40000410000 */
[----:B------:R-:W-:Y:S02]  /*a170*/  FMUL.FTZ R132, R226, R12 ;  /* 0x0000000ce2847220 */ /* 0x000fe40000410000 */
[----:B------:R-:W-:Y:S02]  /*a180*/  FFMA.FTZ R0, R206, -R0, R223 ;  /* 0x80000000ce007223 */ /* 0x000fe400000100df */
[-C--:B------:R-:W-:Y:S02]  /*a190*/  FMUL.FTZ R12, R26, R221.reuse ;  /* 0x000000dd1a0c7220 */ /* 0x080fe40000410000 */
[----:B------:R-:W-:-:S02]  /*a1a0*/  FMUL.FTZ R206, R206, R221 ;  /* 0x000000ddcece7220 */ /* 0x000fc40000410000 */
[----:B------:R-:W-:Y:S02]  /*a1b0*/  FMUL.FTZ R12, R0, R12 ;  /* 0x0000000c000c7220 */ /* 0x000fe40000410000 */
[----:B------:R-:W-:Y:S02]  /*a1c0*/  FMUL.FTZ R221, R221, R83 ;  /* 0x00000053dddd7220 */ /* 0x000fe40000410000 */
[----:B------:R-:W-:Y:S02]  /*a1d0*/  FMUL.FTZ R11, R11, R82 ;  /* 0x000000520b0b7220 */ /* 0x000fe40000410000 */
[----:B------:R-:W-:Y:S02]  /*a1e0*/  FMUL.FTZ R217, R217, R87 ;  /* 0x00000057d9d97220 */ /* 0x000fe40000410000 */
[----:B------:R-:W-:Y:S02]  /*a1f0*/  FFMA.FTZ R46, R206, R83, R46 ;  /* 0x00000053ce2e7223 */ /* 0x000fe4000001002e */
[----:B------:R-:W-:-:S02]  /*a200*/  FFMA.FTZ R12, R2, R206, R12 ;  /* 0x000000ce020c7223 */ /* 0x000fc4000001000c */
[-C--:B------:R-:W-:Y:S02]  /*a210*/  FMUL.FTZ R0, R0, R221.reuse ;  /* 0x000000dd00007220 */ /* 0x080fe40000410000 */
[----:B------:R-:W-:Y:S01]  /*a220*/  FMUL.FTZ R206, R2, R221 ;  /* 0x000000dd02ce7220 */ /* 0x000fe20000410000 */
[----:B------:R-:W-:Y:S01]  /*a230*/  LEA.HI.SX32 R2, R167, R167, 0x1b ;  /* 0x000000a7a7027211 */ /* 0x000fe200078fdaff */
[----:B------:R-:W-:Y:S02]  /*a240*/  FMUL.FTZ R221, R245, R11 ;  /* 0x0000000bf5dd7220 */ /* 0x000fe40000410000 */
[----:B------:R-:W-:Y:S02]  /*a250*/  FMUL.FTZ R13, R13, R84 ;  /* 0x000000540d0d7220 */ /* 0x000fe40000410000 */
[----:B------:R-:W-:Y:S01]  /*a260*/  FFMA.FTZ R215, R224, R217, R215 ;  /* 0x000000d9e0d77223 */ /* 0x000fe200000100d7 */
[----:B------:R0:W-:Y:S01]  /*a270*/  STS [R2.X4+0x10b8], R221 ;  /* 0x0010b8dd02007388 */ /* 0x0001e20000004800 */
[----:B------:R-:W-:-:S02]  /*a280*/  FMUL.FTZ R219, R219, R85 ;  /* 0x00000055dbdb7220 */ /* 0x000fc40000410000 */
[----:B------:R-:W-:Y:S01]  /*a290*/  FMUL.FTZ R244, R244, R13 ;  /* 0x0000000df4f47220 */ /* 0x000fe20000410000 */
[----:B------:R1:W-:Y:S01]  /*a2a0*/  STS [R2.X4+0x10a0], R205 ;  /* 0x0010a0cd02007388 */ /* 0x0003e20000004800 */
[----:B------:R-:W-:Y:S02]  /*a2b0*/  FFMA.FTZ R54, R3, R91, R54 ;  /* 0x0000005b03367223 */ /* 0x000fe40000010036 */
[----:B------:R-:W-:Y:S01]  /*a2c0*/  FFMA.FTZ R132, R220, R3, R132 ;  /* 0x00000003dc847223 */ /* 0x000fe20000010084 */
[----:B------:R-:W-:Y:S01]  /*a2d0*/  STS [R2.X4+0x10bc], R206 ;  /* 0x0010bcce02007388 */ /* 0x000fe20000004800 */
[----:B------:R-:W-:Y:S01]  /*a2e0*/  FFMA.FTZ R202, R202, R13, R215 ;  /* 0x0000000dcaca7223 */ /* 0x000fe200000100d7 */
[----:B------:R-:W-:Y:S01]  /*a2f0*/  IADD3 R215, R192, 0x140, RZ ;  /* 0x00000140c0d77810 */ /* 0x000fe20007ffe0ff */
[----:B------:R-:W-:Y:S01]  /*a300*/  FMUL.FTZ R246, R246, R219 ;  /* 0x000000dbf6f67220 */ /* 0x000fe20000410000 */
[----:B------:R-:W-:Y:S01]  /*a310*/  STS [R2.X4+0x10b0], R244 ;  /* 0x0010b0f402007388 */ /* 0x000fe20000004800 */
[----:B------:R-:W-:Y:S01]  /*a320*/  FMUL.FTZ R245, R200, R217 ;  /* 0x000000d9c8f57220 */ /* 0x000fe20000410000 */
[----:B------:R-:W-:Y:S01]  /*a330*/  IADD3 R217, R192, 0x300, RZ ;  /* 0x00000300c0d97810 */ /* 0x000fe20007ffe0ff */
[----:B0-----:R-:W-:Y:S01]  /*a340*/  FMUL.FTZ R221, R220, R218 ;  /* 0x000000dadcdd7220 */ /* 0x001fe20000410000 */
[----:B------:R0:W-:Y:S01]  /*a350*/  STS [R2.X4+0x10b4], R246 ;  /* 0x0010b4f602007388 */ /* 0x0001e20000004800 */
[----:B------:R-:W-:Y:S01]  /*a360*/  FMUL.FTZ R3, R17, R212 ;  /* 0x000000d411037220 */ /* 0x000fe20000410000 */
[----:B------:R-:W-:Y:S01]  /*a370*/  LEA.HI.SX32 R226, R217, R192, 0x1b ;  /* 0x000000c0d9e27211 */ /* 0x000fe200078fdaff */
[----:B------:R-:W-:Y:S01]  /*a380*/  FMUL.FTZ R249, R66, R249 ;  /* 0x000000f942f97220 */ /* 0x000fe20000410000 */
[----:B------:R2:W-:Y:S01]  /*a390*/  STS [R2.X4+0x10ac], R245 ;  /* 0x0010acf502007388 */ /* 0x0005e20000004800 */
[----:B------:R-:W-:-:S02]  /*a3a0*/  FMUL.FTZ R211, R65, R211 ;  /* 0x000000d341d37220 */ /* 0x000fc40000410000 */
[----:B------:R-:W-:Y:S01]  /*a3b0*/  FMUL.FTZ R247, R208, R247 ;  /* 0x000000f7d0f77220 */ /* 0x000fe20000410000 */
[----:B------:R-:W-:Y:S01]  /*a3c0*/  STS [R2.X4+0x10a8], R232 ;  /* 0x0010a8e802007388 */ /* 0x000fe20000004800 */
[----:B-1----:R-:W-:Y:S01]  /*a3d0*/  FMUL.FTZ R205, R67, R216 ;  /* 0x000000d843cd7220 */ /* 0x002fe20000410000 */
[----:B0-----:R-:W-:Y:S01]  /*a3e0*/  LEA.HI.SX32 R246, R215, R192, 0x1b ;  /* 0x000000c0d7f67211 */ /* 0x001fe200078fdaff */
[----:B------:R-:W-:Y:S01]  /*a3f0*/  FMUL.FTZ R209, R210, R209 ;  /* 0x000000d1d2d17220 */ /* 0x000fe20000410000 */
[----:B------:R-:W-:Y:S01]  /*a400*/  STS [R2.X4+0x10a4], R242 ;  /* 0x0010a4f202007388 */ /* 0x000fe20000004800 */
[----:B------:R-:W-:Y:S01]  /*a410*/  FMUL.FTZ R13, R15, R214 ;  /* 0x000000d60f0d7220 */ /* 0x000fe20000410000 */
[----:B--2---:R-:W-:Y:S01]  /*a420*/  IADD3 R245, R192, 0x180, RZ ;  /* 0x00000180c0f57810 */ /* 0x004fe20007ffe0ff */
[-C--:B------:R-:W-:Y:S01]  /*a430*/  FMUL.FTZ R200, R4, R213.reuse ;  /* 0x000000d504c87220 */ /* 0x080fe20000410000 */
[----:B------:R0:W-:Y:S01]  /*a440*/  STS [R2.X4+0x109c], R221 ;  /* 0x00109cdd02007388 */ /* 0x0001e20000004800 */
[----:B------:R-:W-:Y:S01]  /*a450*/  FADD.FTZ R45, R12, R45 ;  /* 0x0000002d0c2d7221 */ /* 0x000fe20000010000 */
[----:B------:R-:W-:Y:S01]  /*a460*/  IADD3 R12, R192, 0x3c0, RZ ;  /* 0x000003c0c00c7810 */ /* 0x000fe20007ffe0ff */
[----:B------:R-:W-:Y:S01]  /*a470*/  FADD.FTZ R40, R243, R40 ;  /* 0x00000028f3287221 */ /* 0x000fe20000010000 */
[----:B------:R1:W-:Y:S01]  /*a480*/  STS [R2.X4+0x1098], R3 ;  /* 0x0010980302007388 */ /* 0x0003e20000004800 */
[----:B------:R-:W-:Y:S01]  /*a490*/  FMUL.FTZ R4, R26, R213 ;  /* 0x000000d51a047220 */ /* 0x000fe20000410000 */
[C---:B------:R-:W-:Y:S01]  /*a4a0*/  IADD3 R213, R192.reuse, 0x100, RZ ;  /* 0x00000100c0d57810 */ /* 0x040fe20007ffe0ff */
[----:B------:R-:W-:Y:S01]  /*a4b0*/  FFMA.FTZ R202, R203, R219, R202 ;  /* 0x000000dbcbca7223 */ /* 0x000fe200000100ca */
[----:B------:R2:W-:Y:S01]  /*a4c0*/  STS [R2.X4+0x1094], R249 ;  /* 0x001094f902007388 */ /* 0x0005e20000004800 */
[----:B------:R-:W-:Y:S01]  /*a4d0*/  IADD3 R203, R192, 0x40, RZ ;  /* 0x00000040c0cb7810 */ /* 0x000fe20007ffe0ff */
[----:B------:R-:W-:Y:S01]  /*a4e0*/  FADD.FTZ R39, R222, R39 ;  /* 0x00000027de277221 */ /* 0x000fe20000010000 */
[C---:B0-----:R-:W-:Y:S01]  /*a4f0*/  IADD3 R221, R192.reuse, 0x380, RZ ;  /* 0x00000380c0dd7810 */ /* 0x041fe20007ffe0ff */
[----:B------:R0:W-:Y:S01]  /*a500*/  STS [R2.X4+0x1090], R211 ;  /* 0x001090d302007388 */ /* 0x0001e20000004800 */
[C---:B------:R-:W-:Y:S01]  /*a510*/  IADD3 R243, R192.reuse, 0x200, RZ ;  /* 0x00000200c0f37810 */ /* 0x040fe20007ffe0ff */
[----:B-1----:R-:W-:Y:S01]  /*a520*/  FMUL.FTZ R3, R81, R237 ;  /* 0x000000ed51037220 */ /* 0x002fe20000410000 */
[C---:B------:R-:W-:Y:S01]  /*a530*/  IADD3 R237, R192.reuse, 0x280, RZ ;  /* 0x00000280c0ed7810 */ /* 0x040fe20007ffe0ff */
[----:B------:R-:W-:Y:S01]  /*a540*/  STS [R2.X4+0x108c], R247 ;  /* 0x00108cf702007388 */ /* 0x000fe20000004800 */
[C---:B------:R-:W-:Y:S01]  /*a550*/  IADD3 R219, R192.reuse, 0x340, RZ ;  /* 0x00000340c0db7810 */ /* 0x040fe20007ffe0ff */
[----:B------:R-:W-:Y:S01]  /*a560*/  FMUL.FTZ R4, R251, R4 ;  /* 0x00000004fb047220 */ /* 0x000fe20000410000 */
[----:B--2---:R-:W-:Y:S01]  /*a570*/  IADD3 R249, R192, 0x80, RZ ;  /* 0x00000080c0f97810 */ /* 0x004fe20007ffe0ff */
[----:B------:R1:W-:Y:S01]  /*a580*/  STS [R2.X4+0x1088], R205 ;  /* 0x001088cd02007388 */ /* 0x0003e20000004800 */
[-C--:B------:R-:W-:Y:S01]  /*a590*/  LEA.HI.SX32 R222, R221, R192.reuse, 0x1b ;  /* 0x000000c0ddde7211 */ /* 0x080fe200078fdaff */
[----:B------:R-:W-:Y:S01]  /*a5a0*/  FFMA.FTZ R11, R204, R11, R202 ;  /* 0x0000000bcc0b7223 */ /* 0x000fe200000100ca */
[C---:B0-----:R-:W-:Y:S01]  /*a5b0*/  IADD3 R211, R192.reuse, 0xc0, RZ ;  /* 0x000000c0c0d37810 */ /* 0x041fe20007ffe0ff */
[----:B------:R0:W-:Y:S01]  /*a5c0*/  STS [R2.X4+0x1084], R209 ;  /* 0x001084d102007388 */ /* 0x0001e20000004800 */
[CC--:B------:R-:W-:Y:S01]  /*a5d0*/  LEA.HI.SX32 R251, R192.reuse, R192.reuse, 0x1b ;  /* 0x000000c0c0fb7211 */ /* 0x0c0fe200078fdaff */
[----:B------:R-:W-:Y:S01]  /*a5e0*/  FMUL.FTZ R231, R75, R231 ;  /* 0x000000e74be77220 */ /* 0x000fe20000410000 */
[-C--:B------:R-:W-:Y:S01]  /*a5f0*/  LEA.HI.SX32 R250, R203, R192.reuse, 0x1b ;  /* 0x000000c0cbfa7211 */ /* 0x080fe200078fdaff */
[----:B------:R2:W-:Y:S01]  /*a600*/  STS [R2.X4+0x1080], R13 ;  /* 0x0010800d02007388 */ /* 0x0005e20000004800 */
[-C--:B------:R-:W-:Y:S01]  /*a610*/  LEA.HI.SX32 R249, R249, R192.reuse, 0x1b ;  /* 0x000000c0f9f97211 */ /* 0x080fe200078fdaff */
[----:B------:R-:W-:Y:S01]  /*a620*/  FMUL.FTZ R235, R79, R235 ;  /* 0x000000eb4feb7220 */ /* 0x000fe20000410000 */
[----:B-1----:R-:W-:Y:S01]  /*a630*/  IADD3 R205, R192, 0x1c0, RZ ;  /* 0x000001c0c0cd7810 */ /* 0x002fe20007ffe0ff */
[----:B------:R-:W-:Y:S01]  /*a640*/  BAR.SYNC.DEFER_BLOCKING 0x0 ;  /* 0x0000000000007b1d */ /* 0x000fe20000010000 */
[----:B------:R-:W-:Y:S01]  /*a650*/  LEA.HI.SX32 R248, R211, R192, 0x1b ;  /* 0x000000c0d3f87211 */ /* 0x000fe200078fdaff */
[----:B------:R-:W-:Y:S01]  /*a660*/  FMUL.FTZ R238, R78, R238 ;  /* 0x000000ee4eee7220 */ /* 0x000fe20000410000 */
[----:B0-----:R-:W-:Y:S01]  /*a670*/  IADD3 R209, R192, 0x2c0, RZ ;  /* 0x000002c0c0d17810 */ /* 0x001fe20007ffe0ff */
[----:B------:R-:W-:Y:S01]  /*a680*/  FMUL.FTZ R233, R77, R233 ;  /* 0x000000e94de97220 */ /* 0x000fe20000410000 */
[----:B------:R-:W-:Y:S01]  /*a690*/  LEA.HI.SX32 R247, R213, R192, 0x1b ;  /* 0x000000c0d5f77211 */ /* 0x000fe200078fdaff */
[----:B------:R-:W-:Y:S01]  /*a6a0*/  FMUL.FTZ R236, R76, R236 ;  /* 0x000000ec4cec7220 */ /* 0x000fe20000410000 */
[----:B--2---:R-:W-:Y:S01]  /*a6b0*/  IADD3 R13, R192, 0x240, RZ ;  /* 0x00000240c00d7810 */ /* 0x004fe20007ffe0ff */
[----:B------:R-:W-:Y:S01]  /*a6c0*/  FMUL.FTZ R229, R73, R229 ;  /* 0x000000e549e57220 */ /* 0x000fe20000410000 */
[-C--:B------:R-:W-:Y:S01]  /*a6d0*/  LEA.HI.SX32 R245, R245, R192.reuse, 0x1b ;  /* 0x000000c0f5f57211 */ /* 0x080fe200078fdaff */
        /* <DEDUP_REMOVED lines=9> */
[----:B------:R-:W-:-:S02]  /*a770*/  LEA.HI.SX32 R232, R209, R192, 0x1b ;  /* 0x000000c0d1e87211 */ /* 0x000fc400078fdaff */
        /* <DEDUP_REMOVED lines=22> */
[----:B------:R-:W-:Y:S01]  /*a8e0*/  STS [R2.X4+0x2108], R235 ;  /* 0x002108eb02007388 */ /* 0x000fe20000004800 */
[----:B------:R-:W-:Y:S02]  /*a8f0*/  IMAD R234, R197, c[0x0][0x2b8], RZ ;  /* 0x0000ae00c5ea7a24 */ /* 0x000fe400078e02ff */
[----:B-1----:R-:W-:Y:S01]  /*a900*/  FMUL.FTZ R13, R69, R230 ;  /* 0x000000e6450d7220 */ /* 0x002fe20000410000 */
[----:B------:R1:W-:Y:S01]  /*a910*/  STS [R2.X4+0x211c], R3 ;  /* 0x00211c0302007388 */ /* 0x0003e20000004800 */
[----:B------:R-:W-:Y:S02]  /*a920*/  IMAD R230, R197, c[0x0][0x298], RZ ;  /* 0x0000a600c5e67a24 */ /* 0x000fe400078e02ff */
[----:B--2---:R-:W-:Y:S01]  /*a930*/  FMUL.FTZ R231, R63, R228 ;  /* 0x000000e43fe77220 */ /* 0x004fe20000410000 */
[----:B------:R-:W-:Y:S04]  /*a940*/  STS [R2.X4+0x210c], R238 ;  /* 0x00210cee02007388 */ /* 0x000fe80000004800 */
[----:B------:R-:W-:Y:S01]  /*a950*/  STS [R2.X4+0x2110], R233 ;  /* 0x002110e902007388 */ /* 0x000fe20000004800 */
[----:B-1----:R-:W-:-:S03]  /*a960*/  HFMA2.MMA R3, -RZ, RZ, 0, 0 ;  /* 0x00000000ff037435 */ /* 0x002fc600000001ff */
[----:B------:R-:W-:Y:S04]  /*a970*/  STS [R2.X4+0x2114], R236 ;  /* 0x002114ec02007388 */ /* 0x000fe80000004800 */
[----:B------:R-:W-:Y:S04]  /*a980*/  STS [R2.X4+0x2120], R229 ;  /* 0x002120e502007388 */ /* 0x000fe80000004800 */
[----:B------:R-:W-:Y:S04]  /*a990*/  STS [R2.X4+0x2124], R239 ;  /* 0x002124ef02007388 */ /* 0x000fe80000004800 */
[----:B------:R1:W-:Y:S04]  /*a9a0*/  STS [R2.X4+0x2128], R227 ;  /* 0x002128e302007388 */ /* 0x0003e80000004800 */
[----:B------:R-:W-:Y:S04]  /*a9b0*/  STS [R2.X4+0x212c], R241 ;  /* 0x00212cf102007388 */ /* 0x000fe80000004800 */
[----:B------:R-:W-:Y:S01]  /*a9c0*/  STS [R2.X4+0x2130], R13 ;  /* 0x0021300d02007388 */ /* 0x000fe20000004800 */
[----:B-1----:R-:W-:-:S03]  /*a9d0*/  IMAD R227, R199, c[0x0][0x2bc], R234 ;  /* 0x0000af00c7e37a24 */ /* 0x002fc600078e02ea */
[----:B------:R1:W-:Y:S04]  /*a9e0*/  STS [R2.X4+0x2134], R225 ;  /* 0x002134e102007388 */ /* 0x0003e80000004800 */
[----:B------:R-:W-:Y:S04]  /*a9f0*/  STS [R2.X4+0x2138], R231 ;  /* 0x002138e702007388 */ /* 0x000fe80000004800 */
[----:B------:R2:W-:Y:S01]  /*aa00*/  STS [R2.X4+0x213c], R223 ;  /* 0x00213cdf02007388 */ /* 0x0005e20000004800 */
[----:B-1----:R-:W-:-:S03]  /*aa10*/  IADD3 R225, -R118, c[0x0][0x168], -R192 ;  /* 0x00005a0076e17a10 */ /* 0x002fc60007ffe9c0 */
[----:B------:R-:W-:Y:S01]  /*aa20*/  BAR.SYNC.DEFER_BLOCKING 0x0 ;  /* 0x0000000000007b1d */ /* 0x000fe20000010000 */
[----:B------:R-:W-:Y:S02]  /*aa30*/  ISETP.GE.AND P0, PT, R225, 0x1, PT ;  /* 0x00000001e100780c */ /* 0x000fe40003f06270 */
[----:B--2---:R-:W-:Y:S01]  /*aa40*/  MOV R2, R192 ;  /* 0x000000c000027202 */ /* 0x004fe20000000f00 */
[----:B------:R-:W-:-:S04]  /*aa50*/  IMAD R223, R195, c[0x0][0x2c0], RZ ;  /* 0x0000b000c3df7a24 */ /* 0x000fc800078e02ff */
[----:B------:R-:W-:-:S04]  /*aa60*/  IMAD.WIDE.U32 R228, R199, c[0x0][0x298], R2 ;  /* 0x0000a600c7e47a25 */ /* 0x000fc800078e0002 */
[----:B------:R-:W-:-:S04]  /*aa70*/  IMAD.WIDE.U32 R12, R199, c[0x0][0x2b8], R2 ;  /* 0x0000ae00c70c7a25 */ /* 0x000fc800078e0002 */
[----:B------:R-:W-:Y:S01]  /*aa80*/  IMAD R3, R199, c[0x0][0x29c], R230 ;  /* 0x0000a700c7037a24 */ /* 0x000fe200078e02e6 */
[----:B------:R-:W-:Y:S01]  /*aa90*/  IADD3 R13, R13, R227, RZ ;  /* 0x000000e30d0d7210 */ /* 0x000fe20007ffe0ff */
[C---:B------:R-:W-:Y:S02]  /*aaa0*/  IMAD R227, R196.reuse, c[0x0][0x2c4], R223 ;  /* 0x0000b100c4e37a24 */ /* 0x040fe400078e02df */
[----:B------:R-:W-:Y:S02]  /*aab0*/  IMAD.IADD R229, R229, 0x1, R3 ;  /* 0x00000001e5e57824 */ /* 0x000fe400078e0203 */
[----:B------:R-:W-:Y:S02]  /*aac0*/  IMAD R3, R195, c[0x0][0x2a0], RZ ;  /* 0x0000a800c3037a24 */ /* 0x000fe400078e02ff */
[----:B------:R-:W-:-:S04]  /*aad0*/  IMAD.WIDE.U32 R228, R196, c[0x0][0x2a0], R228 ;  /* 0x0000a800c4e47a25 */ /* 0x000fc800078e00e4 */
[----:B------:R-:W-:Y:S01]  /*aae0*/  IMAD R3, R196, c[0x0][0x2a4], R3 ;  /* 0x0000a900c4037a24 */ /* 0x000fe200078e0203 */
[----:B------:R-:W-:Y:S01]  /*aaf0*/  IADD3 R230, P1, R118, R228, RZ ;  /* 0x000000e476e67210 */ /* 0x000fe20007f3e0ff */
[----:B------:R-:W-:-:S03]  /*ab00*/  IMAD.WIDE.U32 R12, R196, c[0x0][0x2c0], R12 ;  /* 0x0000b000c40c7a25 */ /* 0x000fc600078e000c */
[----:B------:R-:W-:Y:S02]  /*ab10*/  IADD3 R223, R229, R3, RZ ;  /* 0x00000003e5df7210 */ /* 0x000fe40007ffe0ff */
[----:B------:R-:W-:Y:S02]  /*ab20*/  IADD3 R227, R13, R227, RZ ;  /* 0x000000e30de37210 */ /* 0x000fe40007ffe0ff */
[----:B------:R-:W-:Y:S01]  /*ab30*/  IADD3 R2, P2, R118, R12, RZ ;  /* 0x0000000c76027210 */ /* 0x000fe20007f5e0ff */
[----:B------:R-:W-:-:S03]  /*ab40*/  IMAD.X R231, R119, 0x1, R223, P1 ;  /* 0x0000000177e77824 */ /* 0x000fc600008e06df */
[----:B------:R-:W-:Y:S01]  /*ab50*/  IADD3.X R3, R119, R227, RZ, P2, !PT ;  /* 0x000000e377037210 */ /* 0x000fe200017fe4ff */
[----:B------:R-:W-:Y:S05]  /*ab60*/  @!P0 BRA `(.L_x_3586) ;  /* 0x000000f000008947 */ /* 0x000fea0003800000 */
[----:B0--34-:R-:W0:Y:S01]  /*ab70*/  LDS R251, [R251.X4+0x2100] ;  /* 0x00210000fbfb7984 */ /* 0x019e220000004800 */
[----:B------:R-:W-:Y:S02]  /*ab80*/  IMAD R234, R27, c[0x0][0x2b0], RZ ;  /* 0x0000ac001bea7a24 */ /* 0x000fe400078e02ff */
[----:B------:R-:W-:-:S04]  /*ab90*/  IMAD.WIDE.U32 R230, R29, c[0x0][0x2b0], R230 ;  /* 0x0000ac001de67a25 */ /* 0x000fc800078e00e6 */
[C---:B------:R-:W-:Y:S01]  /*aba0*/  IMAD R233, R29.reuse, c[0x0][0x2b4], R234 ;  /* 0x0000ad001de97a24 */ /* 0x040fe200078e02ea */
[----:B------:R-:W-:Y:S01]  /*abb0*/  LEA R234, P0, R230, c[0x0][0x318], 0x2 ;  /* 0x0000c600e6ea7a11 */ /* 0x000fe200078010ff */
[----:B------:R-:W-:-:S03]  /*abc0*/  IMAD.WIDE.U32 R2, R29, c[0x0][0x2d0], R2 ;  /* 0x0000b4001d027a25 */ /* 0x000fc600078e0002 */
[----:B------:R-:W-:-:S04]  /*abd0*/  IADD3 R233, R231, R233, RZ ;  /* 0x000000e9e7e97210 */ /* 0x000fc80007ffe0ff */
[----:B------:R-:W-:Y:S01]  /*abe0*/  LEA.HI.X R235, R230, c[0x0][0x31c], R233, 0x2, P0 ;  /* 0x0000c700e6eb7a11 */ /* 0x000fe200000f14e9 */
[----:B------:R-:W-:-:S04]  /*abf0*/  IMAD R230, R27, c[0x0][0x2d0], RZ ;  /* 0x0000b4001be67a24 */ /* 0x000fc800078e02ff */
[----:B------:R-:W-:Y:S01]  /*ac00*/  IMAD R27, R29, c[0x0][0x2d4], R230 ;  /* 0x0000b5001d1b7a24 */ /* 0x000fe200078e02e6 */
[----:B------:R-:W-:Y:S01]  /*ac10*/  LEA R230, P0, R2, c[0x0][0x320], 0x2 ;  /* 0x0000c80002e67a11 */ /* 0x000fe200078010ff */
[----:B------:R1:W-:Y:S03]  /*ac20*/  RED.E.ADD.F32.FTZ.RN.STRONG.GPU [R234.64], R220 ;  /* 0x000000dcea00798e */ /* 0x0003e6000c10e78e */
[----:B------:R-:W-:-:S04]  /*ac30*/  IADD3 R27, R3, R27, RZ ;  /* 0x0000001b031b7210 */ /* 0x000fc80007ffe0ff */
[----:B------:R-:W-:-:S05]  /*ac40*/  LEA.HI.X R231, R2, c[0x0][0x324], R27, 0x2, P0 ;  /* 0x0000c90002e77a11 */ /* 0x000fca00000f141b */
[----:B0-----:R1:W-:Y:S02]  /*ac50*/  RED.E.ADD.F32.FTZ.RN.STRONG.GPU [R230.64], R251 ;  /* 0x000000fbe600798e */ /* 0x0013e4000c10e78e */
.L_x_3586:
[----:B0--34-:R-:W-:Y:S05]  /*ac60*/  BSYNC B0 ;  /* 0x0000000000007941 */ /* 0x019fea0003800000 */
.L_x_3585:
[----:B------:R0:W2:Y:S01]  /*ac70*/  LDS R27, [R250.X4+0x2200] ;  /* 0x00220000fa1b7984 */ /* 0x0000a20000004800 */
[C---:B------:R-:W-:Y:S01]  /*ac80*/  LEA R2, P0, R228.reuse, c[0x0][0x318], 0x2 ;  /* 0x0000c600e4027a11 */ /* 0x040fe200078010ff */
        /* <DEDUP_REMOVED lines=15> */
[----:B-1----:R-:W-:-:S04]  /*ad80*/  IMAD.WIDE R230, R13, 0x4, R2 ;  /* 0x000000040de67825 */ /* 0x002fc800078e0202 */
[----:B------:R-:W-:Y:S01]  /*ad90*/  IMAD.WIDE R12, R13, 0x4, R228 ;  /* 0x000000040d0c7825 */ /* 0x000fe200078e02e4 */
[----:B------:R-:W-:Y:S05]  /*ada0*/  @!P0 BRA `(.L_x_3588) ;  /* 0x0000007000008947 */ /* 0x000fea0003800000 */
[----:B0-----:R-:W-:-:S04]  /*adb0*/  IMAD.U32 R223, RZ, RZ, UR22 ;  /* 0x00000016ffdf7e24 */ /* 0x001fc8000f8e00ff */
[----:B------:R-:W-:-:S04]  /*adc0*/  IMAD.WIDE.U32 R230, R223, c[0x0][0x2b0], R230 ;  /* 0x0000ac00dfe67a25 */ /* 0x000fc800078e00e6 */
[----:B------:R-:W-:Y:S01]  /*add0*/  IMAD.WIDE.U32 R12, R223, c[0x0][0x2d0], R12 ;  /* 0x0000b400df0c7a25 */ /* 0x000fe200078e000c */
[----:B------:R-:W-:-:S04]  /*ade0*/  IADD3 R231, R231, UR8, RZ ;  /* 0x00000008e7e77c10 */ /* 0x000fc8000fffe0ff */
[----:B------:R-:W-:Y:S01]  /*adf0*/  IADD3 R13, R13, UR9, RZ ;  /* 0x000000090d0d7c10 */ /* 0x000fe2000fffe0ff */
[----:B------:R0:W-:Y:S04]  /*ae00*/  RED.E.ADD.F32.FTZ.RN.STRONG.GPU [R230.64+-0xf00], R219 ;  /* 0xfff100dbe600798e */ /* 0x0001e8000c10e78e */
[----:B--2---:R0:W-:Y:S02]  /*ae10*/  RED.E.ADD.F32.FTZ.RN.STRONG.GPU [R12.64+-0xf00], R27 ;  /* 0xfff1001b0c00798e */ /* 0x0041e4000c10e78e */
.L_x_3588:
[----:B0-----:R-:W-:Y:S05]  /*ae20*/  BSYNC B0 ;  /* 0x0000000000007941 */ /* 0x001fea0003800000 */
.L_x_3587:
[----:B------:R-:W0:Y:S01]  /*ae30*/  LDS R249, [R249.X4+0x2300] ;  /* 0x00230000f9f97984 */ /* 0x000e220000004800 */
[----:B------:R-:W-:Y:S01]  /*ae40*/  SHF.L.U32 R13, R99, 0x2, RZ ;  /* 0x00000002630d7819 */ /* 0x000fe200000006ff */
[----:B--2---:R-:W-:Y:S01]  /*ae50*/  IMAD.U32 R27, RZ, RZ, UR22 ;  /* 0x00000016ff1b7e24 */ /* 0x004fe2000f8e00ff */
[----:B------:R-:W-:Y:S01]  /*ae60*/  ISETP.GE.AND P6, PT, R225, 0x81, PT ;  /* 0x00000081e100780c */ /* 0x000fe20003fc6270 */
[----:B------:R-:W-:Y:S01]  /*ae70*/  BSSY B0, `(.L_x_3589) ;  /* 0x0000015000007945 */ /* 0x000fe20003800000 */
[----:B------:R-:W-:Y:S01]  /*ae80*/  IADD3 R2, P0, R13, R2, RZ ;  /* 0x000000020d027210 */ /* 0x000fe20007f1e0ff */
[----:B------:R-:W-:Y:S01]  /*ae90*/  FADD.FTZ R0, R11, R0 ;  /* 0x000000000b007221 */ /* 0x000fe20000010000 */
[----:B------:R-:W-:-:S02]  /*aea0*/  IADD3 R12, P1, R13, R228, RZ ;  /* 0x000000e40d0c7210 */ /* 0x000fc40007f3e0ff */
[----:B------:R-:W-:Y:S02]  /*aeb0*/  SHF.L.U64.HI R13, R99, 0x2, R98 ;  /* 0x00000002630d7819 */ /* 0x000fe40000010262 */
[----:B------:R-:W-:Y:S02]  /*aec0*/  MOV R219, UR22 ;  /* 0x0000001600db7c02 */ /* 0x000fe40008000f00 */
[C---:B------:R-:W-:Y:S02]  /*aed0*/  IADD3.X R3, R13.reuse, R3, RZ, P0, !PT ;  /* 0x000000030d037210 */ /* 0x040fe400007fe4ff */
[----:B------:R-:W-:Y:S02]  /*aee0*/  IADD3.X R13, R13, R229, RZ, P1, !PT ;  /* 0x000000e50d0d7210 */ /* 0x000fe40000ffe4ff */
        /* <DEDUP_REMOVED lines=8> */
[C---:B------:R-:W-:Y:S02]  /*af70*/  ISETP.GE.AND P4, PT, R225.reuse, 0x1c1, PT ;  /* 0x000001c1e100780c */ /* 0x040fe40003f86270 */
[----:B------:R-:W-:Y:S01]  /*af80*/  ISETP.GE.AND P5, PT, R225, 0x201, PT ;  /* 0x00000201e100780c */ /* 0x000fe20003fa6270 */
[----:B------:R-:W-:Y:S07]  /*af90*/  @!P6 BRA `(.L_x_3590) ;  /* 0x000000200000e947 */ /* 0x000fee0003800000 */
[----:B------:R1:W-:Y:S04]  /*afa0*/  RED.E.ADD.F32.FTZ.RN.STRONG.GPU [R2.64+-0xe00], R218 ;  /* 0xfff200da0200798e */ /* 0x0003e8000c10e78e */
[----:B0-----:R1:W-:Y:S02]  /*afb0*/  RED.E.ADD.F32.FTZ.RN.STRONG.GPU [R12.64+-0xe00], R249 ;  /* 0xfff200f90c00798e */ /* 0x0013e4000c10e78e */
.L_x_3590:
[----:B------:R-:W-:Y:S05]  /*afc0*/  BSYNC B0 ;  /* 0x0000000000007941 */ /* 0x000fea0003800000 */
.L_x_3589:
[----:B------:R2:W3:Y:S01]  /*afd0*/  LDS R11, [R248.X4+0x2400] ;  /* 0x00240000f80b7984 */ /* 0x0004e20000004800 */
[----:B------:R-:W-:Y:S01]  /*afe0*/  BSSY B0, `(.L_x_3591) ;  /* 0x0000004000007945 */ /* 0x000fe20003800000 */
[----:B------:R-:W-:Y:S05]  /*aff0*/  @!P0 BRA `(.L_x_3592) ;  /* 0x0000002000008947 */ /* 0x000fea0003800000 */
[----:B------:R4:W-:Y:S04]  /*b000*/  RED.E.ADD.F32.FTZ.RN.STRONG.GPU [R2.64+-0xd00], R217 ;  /* 0xfff300d90200798e */ /* 0x0009e8000c10e78e */
[----:B---3--:R4:W-:Y:S02]  /*b010*/  RED.E.ADD.F32.FTZ.RN.STRONG.GPU [R12.64+-0xd00], R11 ;  /* 0xfff3000b0c00798e */ /* 0x0089e4000c10e78e */
.L_x_3592:
[----:B------:R-:W-:Y:S05]  /*b020*/  BSYNC B0 ;  /* 0x0000000000007941 */ /* 0x000fea0003800000 */
.L_x_3591:
[----:B------:R-:W1:Y:S01]  /*b030*/  LDS R247, [R247.X4+0x2500] ;  /* 0x00250000f7f77984 */ /* 0x000e620000004800 */
[----:B------:R-:W-:Y:S01]  /*b040*/  BSSY B0, `(.L_x_3593) ;  /* 0x0000004000007945 */ /* 0x000fe20003800000 */
[----:B------:R-:W-:Y:S05]  /*b050*/  @!P1 BRA `(.L_x_3594) ;  /* 0x0000002000009947 */ /* 0x000fea0003800000 */
[----:B------:R2:W-:Y:S04]  /*b060*/  RED.E.ADD.F32.FTZ.RN.STRONG.GPU [R2.64+-0xc00], R216 ;  /* 0xfff400d80200798e */ /* 0x0005e8000c10e78e */
[----:B-1----:R2:W-:Y:S02]  /*b070*/  RED.E.ADD.F32.FTZ.RN.STRONG.GPU [R12.64+-0xc00], R247 ;  /* 0xfff400f70c00798e */ /* 0x0025e4000c10e78e */
.L_x_3594:
[----:B------:R-:W-:Y:S05]  /*b080*/  BSYNC B0 ;  /* 0x0000000000007941 */ /* 0x000fea0003800000 */
.L_x_3593:
[----:B---34-:R3:W4:Y:S01]  /*b090*/  LDS R11, [R246.X4+0x2600] ;  /* 0x00260000f60b7984 */ /* 0x0187220000004800 */
[----:B------:R-:W-:Y:S01]  /*b0a0*/  BSSY B0, `(.L_x_3595) ;  /* 0x0000004000007945 */ /* 0x000fe20003800000 */
[----:B------:R-:W-:Y:S05]  /*b0b0*/  @!P2 BRA `(.L_x_3596) ;  /* 0x000000200000a947 */ /* 0x000fea0003800000 */
[----:B------:R2:W-:Y:S04]  /*b0c0*/  RED.E.ADD.F32.FTZ.RN.STRONG.GPU [R2.64+-0xb00], R215 ;  /* 0xfff500d70200798e */ /* 0x0005e8000c10e78e */
[----:B----4-:R2:W-:Y:S02]  /*b0d0*/  RED.E.ADD.F32.FTZ.RN.STRONG.GPU [R12.64+-0xb00], R11 ;  /* 0xfff5000b0c00798e */ /* 0x0105e4000c10e78e */
.L_x_3596:
[----:B------:R-:W-:Y:S05]  /*b0e0*/  BSYNC B0 ;  /* 0x0000000000007941 */ /* 0x000fea0003800000 */
.L_x_3595:
[----:B------:R-:W2:Y:S01]  /*b0f0*/  LDS R245, [R245.X4+0x2700] ;  /* 0x00270000f5f57984 */ /* 0x000ea20000004800 */
[----:B------:R-:W-:Y:S01]  /*b100*/  BSSY B0, `(.L_x_3597) ;  /* 0x0000004000007945 */ /* 0x000fe20003800000 */
[----:B------:R-:W-:Y:S05]  /*b110*/  @!P3 BRA `(.L_x_3598) ;  /* 0x000000200000b947 */ /* 0x000fea0003800000 */
[----:B------:R3:W-:Y:S04]  /*b120*/  RED.E.ADD.F32.FTZ.RN.STRONG.GPU [R2.64+-0xa00], R214 ;  /* 0xfff600d60200798e */ /* 0x0007e8000c10e78e */
[----:B--2---:R3:W-:Y:S02]  /*b130*/  RED.E.ADD.F32.FTZ.RN.STRONG.GPU [R12.64+-0xa00], R245 ;  /* 0xfff600f50c00798e */ /* 0x0047e4000c10e78e */
.L_x_3598:
[----:B------:R-:W-:Y:S05]  /*b140*/  BSYNC B0 ;  /* 0x0000000000007941 */ /* 0x000fea0003800000 */
.L_x_3597:
[----:B--2-4-:R2:W4:Y:S01]  /*b150*/  LDS R11, [R244.X4+0x2800] ;  /* 0x00280000f40b7984 */ /* 0x0145220000004800 */
[----:B------:R-:W-:Y:S01]  /*b160*/  BSSY B0, `(.L_x_3599) ;  /* 0x0000004000007945 */ /* 0x000fe20003800000 */
[----:B------:R-:W-:Y:S05]  /*b170*/  @!P4 BRA `(.L_x_3600) ;  /* 0x000000200000c947 */ /* 0x000fea0003800000 */
[----:B------:R2:W-:Y:S04]  /*b180*/  RED.E.ADD.F32.FTZ.RN.STRONG.GPU [R2.64+-0x900], R213 ;  /* 0xfff700d50200798e */ /* 0x0005e8000c10e78e */
[----:B----4-:R2:W-:Y:S02]  /*b190*/  RED.E.ADD.F32.FTZ.RN.STRONG.GPU [R12.64+-0x900], R11 ;  /* 0xfff7000b0c00798e */ /* 0x0105e4000c10e78e */
.L_x_3600:
[----:B------:R-:W-:Y:S05]  /*b1a0*/  BSYNC B0 ;  /* 0x0000000000007941 */ /* 0x000fea0003800000 */
.L_x_3599:
[----:B------:R-:W2:Y:S01]  /*b1b0*/  LDS R243, [R243.X4+0x2900] ;  /* 0x00290000f3f37984 */ /* 0x000ea20000004800 */
[----:B------:R-:W-:Y:S01]  /*b1c0*/  BSSY B0, `(.L_x_3601) ;  /* 0x0000004000007945 */ /* 0x000fe20003800000 */
[----:B------:R-:W-:Y:S05]  /*b1d0*/  @!P5 BRA `(.L_x_3602) ;  /* 0x000000200000d947 */ /* 0x000fea0003800000 */
[----:B------:R3:W-:Y:S04]  /*b1e0*/  RED.E.ADD.F32.FTZ.RN.STRONG.GPU [R2.64+-0x800], R212 ;  /* 0xfff800d40200798e */ /* 0x0007e8000c10e78e */
[----:B--2---:R3:W-:Y:S02]  /*b1f0*/  RED.E.ADD.F32.FTZ.RN.STRONG.GPU [R12.64+-0x800], R243 ;  /* 0xfff800f30c00798e */ /* 0x0047e4000c10e78e */
.L_x_3602:
[----:B------:R-:W-:Y:S05]  /*b200*/  BSYNC B0 ;  /* 0x0000000000007941 */ /* 0x000fea0003800000 */
.L_x_3601:
[----:B--2-4-:R2:W4:Y:S01]  /*b210*/  LDS R11, [R242.X4+0x2a00] ;  /* 0x002a0000f20b7984 */ /* 0x0145220000004800 */
        /* <DEDUP_REMOVED lines=9> */
[----:B--2---:R2:W-:Y:S04]  /*b2b0*/  RED.E.ADD.F32.FTZ.RN.STRONG.GPU [R2.64+-0x700], R211 ;  /* 0xfff900d30200798e */ /* 0x0045e8000c10e78e */
[----:B----4-:R2:W-:Y:S02]  /*b2c0*/  RED.E.ADD.F32.FTZ.RN.STRONG.GPU [R12.64+-0x700], R11 ;  /* 0xfff9000b0c00798e */ /* 0x0105e4000c10e78e */
.L_x_3604:
[----:B--2---:R-:W-:Y:S05]  /*b2d0*/  BSYNC B0 ;  /* 0x0000000000007941 */ /* 0x004fea0003800000 */
.L_x_3603:
[----:B------:R-:W2:Y:S01]  /*b2e0*/  LDS R237, [R237.X4+0x2b00] ;  /* 0x002b0000eded7984 */ /* 0x000ea20000004800 */
[----:B------:R-:W-:Y:S01]  /*b2f0*/  BSSY B0, `(.L_x_3605) ;  /* 0x0000004000007945 */ /* 0x000fe20003800000 */
[----:B------:R-:W-:Y:S05]  /*b300*/  @!P0 BRA `(.L_x_3606) ;  /* 0x0000002000008947 */ /* 0x000fea0003800000 */
[----:B------:R3:W-:Y:S04]  /*b310*/  RED.E.ADD.F32.FTZ.RN.STRONG.GPU [R2.64+-0x600], R209 ;  /* 0xfffa00d10200798e */ /* 0x0007e8000c10e78e */
[----:B--2---:R3:W-:Y:S02]  /*b320*/  RED.E.ADD.F32.FTZ.RN.STRONG.GPU [R12.64+-0x600], R237 ;  /* 0xfffa00ed0c00798e */ /* 0x0047e4000c10e78e */
.L_x_3606:
[----:B------:R-:W-:Y:S05]  /*b330*/  BSYNC B0 ;  /* 0x0000000000007941 */ /* 0x000fea0003800000 */
.L_x_3605:
[----:B----4-:R4:W3:Y:S01]  /*b340*/  LDS R11, [R232.X4+0x2c00] ;  /* 0x002c0000e80b7984 */ /* 0x0108e20000004800 */
[----:B------:R-:W-:Y:S01]  /*b350*/  BSSY B0, `(.L_x_3607) ;  /* 0x0000004000007945 */ /* 0x000fe20003800000 */
[----:B------:R-:W-:Y:S05]  /*b360*/  @!P1 BRA `(.L_x_3608) ;  /* 0x0000002000009947 */ /* 0x000fea0003800000 */
[----:B------:R4:W-:Y:S04]  /*b370*/  RED.E.ADD.F32.FTZ.RN.STRONG.GPU [R2.64+-0x500], R206 ;  /* 0xfffb00ce0200798e */ /* 0x0009e8000c10e78e */
[----:B---3--:R4:W-:Y:S02]  /*b380*/  RED.E.ADD.F32.FTZ.RN.STRONG.GPU [R12.64+-0x500], R11 ;  /* 0xfffb000b0c00798e */ /* 0x0089e4000c10e78e */
.L_x_3608:
[----:B------:R-:W-:Y:S05]  /*b390*/  BSYNC B0 ;  /* 0x0000000000007941 */ /* 0x000fea0003800000 */
.L_x_3607:
[----:B---34-:R3:W4:Y:S01]  /*b3a0*/  LDS R11, [R226.X4+0x2d00] ;  /* 0x002d0000e20b7984 */ /* 0x0187220000004800 */
[----:B------:R-:W-:Y:S01]  /*b3b0*/  BSSY B0, `(.L_x_3609) ;  /* 0x0000004000007945 */ /* 0x000fe20003800000 */
[----:B------:R-:W-:Y:S05]  /*b3c0*/  @!P2 BRA `(.L_x_3610) ;  /* 0x000000200000a947 */ /* 0x000fea0003800000 */
[----:B------:R3:W-:Y:S04]  /*b3d0*/  RED.E.ADD.F32.FTZ.RN.STRONG.GPU [R2.64+-0x400], R205 ;  /* 0xfffc00cd0200798e */ /* 0x0007e8000c10e78e */
[----:B----4-:R3:W-:Y:S02]  /*b3e0*/  RED.E.ADD.F32.FTZ.RN.STRONG.GPU [R12.64+-0x400], R11 ;  /* 0xfffc000b0c00798e */ /* 0x0107e4000c10e78e */
.L_x_3610:
[----:B------:R-:W-:Y:S05]  /*b3f0*/  BSYNC B0 ;  /* 0x0000000000007941 */ /* 0x000fea0003800000 */
.L_x_3609:
[----:B---34-:R3:W4:Y:S01]  /*b400*/  LDS R11, [R224.X4+0x2e00] ;  /* 0x002e0000e00b7984 */ /* 0x0187220000004800 */
[----:B------:R-:W-:Y:S01]  /*b410*/  BSSY B0, `(.L_x_3611) ;  /* 0x0000004000007945 */ /* 0x000fe20003800000 */
[----:B------:R-:W-:Y:S05]  /*b420*/  @!P3 BRA `(.L_x_3612) ;  /* 0x000000200000b947 */ /* 0x000fea0003800000 */
[----:B------:R3:W-:Y:S04]  /*b430*/  RED.E.ADD.F32.FTZ.RN.STRONG.GPU [R2.64+-0x300], R204 ;  /* 0xfffd00cc0200798e */ /* 0x0007e8000c10e78e */
[----:B----4-:R3:W-:Y:S02]  /*b440*/  RED.E.ADD.F32.FTZ.RN.STRONG.GPU [R12.64+-0x300], R11 ;  /* 0xfffd000b0c00798e */ /* 0x0107e4000c10e78e */
.L_x_3612:
[----:B------:R-:W-:Y:S05]  /*b450*/  BSYNC B0 ;  /* 0x0000000000007941 */ /* 0x000fea0003800000 */
.L_x_3611:
[----:B---34-:R3:W4:Y:S01]  /*b460*/  LDS R11, [R222.X4+0x2f00] ;  /* 0x002f0000de0b7984 */ /* 0x0187220000004800 */
[----:B------:R-:W-:Y:S01]  /*b470*/  BSSY B0, `(.L_x_3613) ;  /* 0x0000004000007945 */ /* 0x000fe20003800000 */
[----:B------:R-:W-:Y:S05]  /*b480*/  @!P4 BRA `(.L_x_3614) ;  /* 0x000000200000c947 */ /* 0x000fea0003800000 */
[----:B------:R3:W-:Y:S04]  /*b490*/  RED.E.ADD.F32.FTZ.RN.STRONG.GPU [R2.64+-0x200], R203 ;  /* 0xfffe00cb0200798e */ /* 0x0007e8000c10e78e */
[----:B----4-:R3:W-:Y:S02]  /*b4a0*/  RED.E.ADD.F32.FTZ.RN.STRONG.GPU [R12.64+-0x200], R11 ;  /* 0xfffe000b0c00798e */ /* 0x0107e4000c10e78e */
.L_x_3614:
[----:B------:R-:W-:Y:S05]  /*b4b0*/  BSYNC B0 ;  /* 0x0000000000007941 */ /* 0x000fea0003800000 */
.L_x_3613:
[----:B------:R-:W3:Y:S01]  /*b4c0*/  LDS R221, [R221.X4+0x3000] ;  /* 0x00300000dddd7984 */ /* 0x000ee20000004800 */
[----:B------:R-:W-:Y:S01]  /*b4d0*/  BSSY B0, `(.L_x_3615) ;  /* 0x0000004000007945 */ /* 0x000fe20003800000 */
[----:B------:R-:W-:Y:S05]  /*b4e0*/  @!P5 BRA `(.L_x_3616) ;  /* 0x000000200000d947 */ /* 0x000fea0003800000 */
[----:B------:R4:W-:Y:S04]  /*b4f0*/  RED.E.ADD.F32.FTZ.RN.STRONG.GPU [R2.64+-0x100], R202 ;  /* 0xffff00ca0200798e */ /* 0x0009e8000c10e78e */
[----:B---3--:R4:W-:Y:S02]  /*b500*/  RED.E.ADD.F32.FTZ.RN.STRONG.GPU [R12.64+-0x100], R221 ;  /* 0xffff00dd0c00798e */ /* 0x0089e4000c10e78e */
.L_x_3616:
[----:B------:R-:W-:Y:S05]  /*b510*/  BSYNC B0 ;  /* 0x0000000000007941 */ /* 0x000fea0003800000 */
.L_x_3615:
[----:B---34-:R-:W3:Y:S01]  /*b520*/  SHFL.DOWN P0, R11, R0, 0x1, 0x1f ;  /* 0x08201f00000b7f89 */ /* 0x018ee20000000000 */
[-C--:B-1----:R-:W-:Y:S01]  /*b530*/  FMUL.FTZ R3, R26, R20.reuse ;  /* 0x000000141a037220 */ /* 0x082fe20000410000 */
[----:B------:R-:W-:Y:S01]  /*b540*/  ISETP.NE.AND P2, PT, R192, RZ, PT ;  /* 0x000000ffc000720c */ /* 0x000fe20003f45270 */
[----:B------:R-:W-:Y:S01]  /*b550*/  FMUL.FTZ R5, R5, R20 ;  /* 0x0000001405057220 */ /* 0x000fe20000410000 */
[----:B------:R-:W-:Y:S01]  /*b560*/  BSSY B0, `(.L_x_3617) ;  /* 0x000003c000007945 */ /* 0x000fe20003800000 */
[----:B------:R-:W-:-:S02]  /*b570*/  FMUL.FTZ R3, R14, R3 ;  /* 0x000000030e037220 */ /* 0x000fc40000410000 */
[-C--:B------:R-:W-:Y:S02]  /*b580*/  FMUL.FTZ R7, R7, R22.reuse ;  /* 0x0000001607077220 */ /* 0x080fe40000410000 */
[----:B------:R-:W-:Y:S02]  /*b590*/  FFMA.FTZ R66, R66, R5, R3 ;  /* 0x0000000542427223 */ /* 0x000fe40000010003 */
[----:B------:R-:W-:Y:S02]  /*b5a0*/  FMUL.FTZ R3, R26, R22 ;  /* 0x000000161a037220 */ /* 0x000fe40000410000 */
[----:B------:R-:W-:Y:S02]  /*b5b0*/  FMUL.FTZ R6, R6, R21 ;  /* 0x0000001506067220 */ /* 0x000fe40000410000 */
[----:B------:R-:W-:Y:S02]  /*b5c0*/  FMUL.FTZ R3, R18, R3 ;  /* 0x0000000312037220 */ /* 0x000fe40000410000 */
[----:B------:R-:W-:-:S02]  /*b5d0*/  FMUL.FTZ R9, R9, R24 ;  /* 0x0000001809097220 */ /* 0x000fc40000410000 */
[----:B------:R-:W-:Y:S02]  /*b5e0*/  FFMA.FTZ R208, R208, R7, R3 ;  /* 0x00000007d0d07223 */ /* 0x000fe40000010003 */
[C---:B------:R-:W-:Y:S02]  /*b5f0*/  FMUL.FTZ R21, R26.reuse, R21 ;  /* 0x000000151a157220 */ /* 0x040fe40000410000 */
[----:B------:R-:W-:Y:S02]  /*b600*/  FMUL.FTZ R24, R26, R24 ;  /* 0x000000181a187220 */ /* 0x000fe40000410000 */
[----:B---3--:R-:W-:Y:S02]  /*b610*/  @P0 FADD R11, R0, R11 ;  /* 0x0000000b000b0221 */ /* 0x008fe40000000000 */
[C---:B------:R-:W-:Y:S02]  /*b620*/  FMUL.FTZ R0, R26.reuse, R23 ;  /* 0x000000171a007220 */ /* 0x040fe40000410000 */
[----:B------:R-:W-:Y:S01]  /*b630*/  FMUL.FTZ R3, R26, R207 ;  /* 0x000000cf1a037220 */ /* 0x000fe20000410000 */
[----:B------:R-:W1:Y:S01]  /*b640*/  SHFL.DOWN P0, R2, R11, 0x2, 0x1f ;  /* 0x08401f000b027f89 */ /* 0x000e620000000000 */
        /* <DEDUP_REMOVED lines=9> */
[----:B------:R-:W-:Y:S02]  /*b6e0*/  FFMA.FTZ R24, R210, R9, R24 ;  /* 0x00000009d2187223 */ /* 0x000fe40000010018 */
[----:B------:R-:W-:Y:S02]  /*b6f0*/  FFMA.FTZ R3, R15, R10, R3 ;  /* 0x0000000a0f037223 */ /* 0x000fe40000010003 */
[----:B------:R-:W-:Y:S02]  /*b700*/  FADD.FTZ R38, R133, R38 ;  /* 0x0000002685267221 */ /* 0x000fe40000010000 */
[----:B-1----:R-:W-:-:S02]  /*b710*/  @P0 FADD R2, R11, R2 ;  /* 0x000000020b020221 */ /* 0x002fc40000000000 */
[----:B------:R-:W-:Y:S02]  /*b720*/  FFMA.FTZ R55, R200, R90, R55 ;  /* 0x0000005ac8377223 */ /* 0x000fe40000010037 */
[----:B------:R-:W-:Y:S01]  /*b730*/  FADD.FTZ R37, R132, R37 ;  /* 0x0000002584257221 */ /* 0x000fe20000010000 */
[----:B------:R-:W1:Y:S01]  /*b740*/  SHFL.DOWN P0, R13, R2, 0x4, 0x1f ;  /* 0x08801f00020d7f89 */ /* 0x000e620000000000 */
        /* <DEDUP_REMOVED lines=9> */
[----:B------:R-:W-:-:S02]  /*b7e0*/  FFMA.FTZ R61, R10, R96, R61 ;  /* 0x000000600a3d7223 */ /* 0x000fc4000001003d */
[----:B------:R-:W-:Y:S02]  /*b7f0*/  FADD.FTZ R32, R67, R32 ;  /* 0x0000002043207221 */ /* 0x000fe40000010000 */
[----:B------:R-:W-:Y:S02]  /*b800*/  FADD.FTZ R31, R24, R31 ;  /* 0x0000001f181f7221 */ /* 0x000fe40000010000 */
[----:B-1----:R-:W-:Y:S02]  /*b810*/  @P0 FADD R13, R2, R13 ;  /* 0x0000000d020d0221 */ /* 0x002fe40000000000 */
[----:B------:R-:W-:-:S03]  /*b820*/  FADD.FTZ R30, R3, R30 ;  /* 0x0000001e031e7221 */ /* 0x000fc60000010000 */
[----:B------:R-:W1:Y:S02]  /*b830*/  SHFL.DOWN P0, R12, R13, 0x8, 0x1f ;  /* 0x09001f000d0c7f89 */ /* 0x000e640000000000 */
[----:B-1----:R-:W-:Y:S01]  /*b840*/  @P0 FADD R12, R13, R12 ;  /* 0x0000000c0d0c0221 */ /* 0x002fe20000000000 */
[----:B------:R-:W-:-:S04]  /*b850*/  ISETP.NE.AND P0, PT, R187, RZ, PT ;  /* 0x000000ffbb00720c */ /* 0x000fc80003f05270 */
[----:B------:R-:W1:Y:S02]  /*b860*/  SHFL.DOWN P1, R27, R12, 0x10, 0x1f ;  /* 0x0a001f000c1b7f89 */ /* 0x000e640000020000 */
[----:B-1----:R-:W-:-:S07]  /*b870*/  @P1 FADD R27, R12, R27 ;  /* 0x0000001b0c1b1221 */ /* 0x002fce0000000000 */
[----:B------:R1:W-:Y:S04]  /*b880*/  @!P0 STS [R184.X4+0x3184], R27 ;  /* 0x0031841bb8008388 */ /* 0x0003e80000004800 */
[----:B------:R-:W-:Y:S06]  /*b890*/  BAR.SYNC.DEFER_BLOCKING 0x0 ;  /* 0x0000000000007b1d */ /* 0x000fec0000010000 */
[----:B------:R-:W-:Y:S05]  /*b8a0*/  @P2 BRA `(.L_x_3618) ;  /* 0x0000007000002947 */ /* 0x000fea0003800000 */
[----:B-1----:R-:W-:Y:S01]  /*b8b0*/  ISETP.NE.AND P0, PT, R168, c[0x0][0x174], PT ;  /* 0x00005d00a8007a0c */ /* 0x002fe20003f05270 */
[----:B------:R-:W1:Y:S01]  /*b8c0*/  LDS R0, [0x3188] ;  /* 0x00318800ff007984 */ /* 0x000e620000000800 */
[----:B------:R-:W-:-:S11]  /*b8d0*/  SHF.L.U32 R4, R29, 0x2, RZ ;  /* 0x000000021d047819 */ /* 0x000fd600000006ff */
[----:B------:R-:W3:Y:S01]  /*b8e0*/  @P0 LDS R2, [R4+0x46c0] ;  /* 0x0046c00004020984 */ /* 0x000ee20000000800 */
[----:B-1----:R-:W-:-:S04]  /*b8f0*/  FADD.FTZ R27, R27, R0 ;  /* 0x000000001b1b7221 */ /* 0x002fc80000010000 */
[----:B---3--:R-:W-:-:S05]  /*b900*/  @P0 FADD.FTZ R27, R27, R2 ;  /* 0x000000021b1b0221 */ /* 0x008fca0000010000 */
[----:B------:R1:W-:Y:S02]  /*b910*/  STS [R4+0x46c0], R27 ;  /* 0x0046c01b04007388 */ /* 0x0003e40000000800 */
.L_x_3618:
[----:B-1----:R-:W-:Y:S05]  /*b920*/  BSYNC B0 ;  /* 0x0000000000007941 */ /* 0x002fea0003800000 */
.L_x_3617:
[----:B------:R-:W-:Y:S01]  /*b930*/  IADD3 R29, R29, 0x1, RZ ;  /* 0x000000011d1d7810 */ /* 0x000fe20007ffe0ff */
[----:B------:R-:W-:-:S03]  /*b940*/  UIADD3 UR6, UP0, UR6, 0x1, URZ ;  /* 0x0000000106067890 */ /* 0x000fc6000ff1e03f */
[----:B------:R-:W-:Y:S01]  /*b950*/  ISETP.GE.AND P0, PT, R29, c[0x0][0x16c], PT ;  /* 0x00005b001d007a0c */ /* 0x000fe20003f06270 */
[----:B------:R-:W-:-:S12]  /*b960*/  UIADD3.X UR7, URZ, UR7, URZ, UP0, !UPT ;  /* 0x000000073f077290 */ /* 0x000fd800087fe43f */
[----:B0-2---:R-:W-:Y:S01]  /*b970*/  @P0 CALL.REL.NOINC `(.L_x_3571) ;  /* 0x0000001000000944 */ /* 0x005fe20003c00000 */
[----:B------:R-:W-:Y:S05]  /*b980*/  BRA `(.L_x_3619) ;  /* 0xffffba3000007947 */ /* 0x000fea000383ffff */
.L_x_3571:
        /* <DEDUP_REMOVED lines=54> */
[----:B------:R-:W-:Y:S02]  /*bcf0*/  PRMT R72, R58, 0x7632, R72 ;  /* 0x000076323a487816 */ /* 0x000fe40000000048 */
[----:B------:R-:W-:Y:S02]  /*bd00*/  F2FP.PACK_AB R54, R54, R55 ;  /* 0x000000373636723e */ /* 0x000fe400000000ff */
[----:B------:R-:W-:-:S02]  /*bd10*/  PRMT R71, R56, 0x7632, R71 ;  /* 0x0000763238477816 */ /* 0x000fc40000000047 */
[----:B------:R-:W-:Y:S02]  /*bd20*/  F2FP.PACK_AB R52, R52, R53 ;  /* 0x000000353434723e */ /* 0x000fe400000000ff */
[----:B------:R-:W-:Y:S02]  /*bd30*/  PRMT R70, R54, 0x7632, R70 ;  /* 0x0000763236467816 */ /* 0x000fe40000000046 */
[----:B------:R-:W-:Y:S02]  /*bd40*/  F2FP.PACK_AB R50, R50, R51 ;  /* 0x000000333232723e */ /* 0x000fe400000000ff */
[----:B------:R-:W-:Y:S02]  /*bd50*/  PRMT R69, R52, 0x7632, R69 ;  /* 0x0000763234457816 */ /* 0x000fe40000000045 */
[----:B------:R-:W-:Y:S02]  /*bd60*/  F2FP.PACK_AB R48, R48, R49 ;  /* 0x000000313030723e */ /* 0x000fe400000000ff */
[----:B------:R-:W-:-:S02]  /*bd70*/  ISETP.NE.AND P6, PT, R192, RZ, PT ;  /* 0x000000ffc000720c */ /* 0x000fc40003fc5270 */
[----:B------:R-:W-:Y:S02]  /*bd80*/  PRMT R68, R50, 0x7632, R68 ;  /* 0x0000763232447816 */ /* 0x000fe40000000044 */
[----:B------:R-:W-:Y:S02]  /*bd90*/  F2FP.PACK_AB R46, R46, R47 ;  /* 0x0000002f2e2e723e */ /* 0x000fe400000000ff */
[----:B------:R-:W-:Y:S02]  /*bda0*/  PRMT R67, R48, 0x7632, R67 ;  /* 0x0000763230437816 */ /* 0x000fe40000000043 */
        /* <DEDUP_REMOVED lines=25> */
[----:B------:R-:W-:Y:S02]  /*bf40*/  FADD.FTZ R6, R0, UR5 ;  /* 0x0000000500067e21 */ /* 0x000fe40008010000 */
[----:B------:R-:W0:Y:S01]  /*bf50*/  LDS.U16 R0, [R143+0x8] ;  /* 0x000008008f007984 */ /* 0x000e220000000400 */
[----:B------:R-:W-:Y:S01]  /*bf60*/  FADD.FTZ R8, R2, UR5 ;  /* 0x0000000502087e21 */ /* 0x000fe20008010000 */
[----:B--2---:R-:W-:Y:S01]  /*bf70*/  HADD2.F32 R3, -RZ, R3.H0_H0 ;  /* 0x20000003ff037230 */ /* 0x004fe20000004100 */
[----:B------:R-:W-:Y:S01]  /*bf80*/  FSETP.GTU.FTZ.AND P2, PT, R6, 20, PT ;  /* 0x41a000000600780b */ /* 0x000fe20003f5c000 */
[----:B---3--:R-:W-:Y:S01]  /*bf90*/  HADD2.F32 R4, -RZ, R4.H0_H0 ;  /* 0x20000004ff047230 */ /* 0x008fe20000004100 */
[----:B------:R-:W1:Y:S01]  /*bfa0*/  LDS.U16 R2, [R142+0xa] ;  /* 0x00000a008e027984 */ /* 0x000e620000000400 */
[----:B------:R-:W-:Y:S01]  /*bfb0*/  FSETP.GTU.FTZ.AND P0, PT, R8, 20, PT ;  /* 0x41a000000800780b */ /* 0x000fe20003f1c000 */
[----:B------:R-:W-:Y:S02]  /*bfc0*/  FADD.FTZ R9, R3, UR5 ;  /* 0x0000000503097e21 */ /* 0x000fe40008010000 */
[----:B------:R-:W2:Y:S01]  /*bfd0*/  LDS.U16 R3, [R141+0xc] ;  /* 0x00000c008d037984 */ /* 0x000ea20000000400 */
[----:B------:R-:W-:-:S03]  /*bfe0*/  FADD.FTZ R10, R4, UR5 ;  /* 0x00000005040a7e21 */ /* 0x000fc60008010000 */
[----:B------:R-:W3:Y:S01]  /*bff0*/  LDS.U16 R4, [R140+0xe] ;  /* 0x00000e008c047984 */ /* 0x000ee20000000400 */
[C---:B------:R-:W-:Y:S02]  /*c000*/  FSETP.GTU.FTZ.AND P1, PT, R9.reuse, 20, PT ;  /* 0x41a000000900780b */ /* 0x040fe40003f3c000 */
[----:B------:R-:W-:Y:S01]  /*c010*/  @!P2 FMUL.FTZ R6, R6, -1.4426950216293334961 ;  /* 0xbfb8aa3b0606a820 */ /* 0x000fe20000410000 */
[----:B------:R-:W-:Y:S02]  /*c020*/  FSETP.GTU.FTZ.AND P5, PT, R10, 20, PT ;  /* 0x41a000000a00780b */ /* 0x000fe40003fbc000 */
[----:B------:R-:W-:Y:S01]  /*c030*/  @!P0 FMUL.FTZ R8, R8, -1.4426950216293334961 ;  /* 0xbfb8aa3b08088820 */ /* 0x000fe20000410000 */
[----:B------:R4:W5:Y:S08]  /*c040*/  @!P2 MUFU.EX2 R7, R6 ;  /* 0x000000060007a308 */ /* 0x0009700000000800 */
[----:B------:R-:W0:Y:S01]  /*c050*/  @!P0 MUFU.EX2 R8, R8 ;  /* 0x0000000800088308 */ /* 0x000e220000000800 */
[----:B----4-:R-:W4:Y:S01]  /*c060*/  LDS.U16 R6, [R138+0x12] ;  /* 0x000012008a067984 */ /* 0x010f220000000400 */
[----:B------:R-:W-:-:S02]  /*c070*/  @!P1 FMUL.FTZ R9, R9, -1.4426950216293334961 ;  /* 0xbfb8aa3b09099820 */ /* 0x000fc40000410000 */
[----:B------:R-:W-:-:S04]  /*c080*/  @!P5 FMUL.FTZ R10, R10, -1.4426950216293334961 ;  /* 0xbfb8aa3b0a0ad820 */ /* 0x000fc80000410000 */
[----:B------:R-:W2:Y:S01]  /*c090*/  @!P1 MUFU.EX2 R9, R9 ;  /* 0x0000000900099308 */ /* 0x000ea20000000800 */
[----:B-----5:R-:W-:-:S07]  /*c0a0*/  @!P2 FADD.FTZ R7, R7, 1 ;  /* 0x3f8000000707a421 */ /* 0x020fce0000010000 */
[----:B------:R-:W5:Y:S01]  /*c0b0*/  @!P5 MUFU.EX2 R10, R10 ;  /* 0x0000000a000ad308 */ /* 0x000f620000000800 */
[----:B0-----:R-:W-:Y:S01]  /*c0c0*/  @!P0 FADD.FTZ R8, R8, 1 ;  /* 0x3f80000008088421 */ /* 0x001fe20000010000 */
[----:B------:R-:W-:Y:S02]  /*c0d0*/  HADD2.F32 R0, -RZ, R0.H0_H0 ;  /* 0x20000000ff007230 */ /* 0x000fe40000004100 */
[----:B-1----:R-:W-:-:S04]  /*c0e0*/  HADD2.F32 R2, -RZ, R2.H0_H0 ;  /* 0x20000002ff027230 */ /* 0x002fc80000004100 */
[----:B------:R-:W0:Y:S01]  /*c0f0*/  @!P2 MUFU.RCP R7, R7 ;  /* 0x000000070007a308 */ /* 0x000e220000001000 */
[----:B------:R-:W-:Y:S01]  /*c100*/  FADD.FTZ R0, R0, UR5 ;  /* 0x0000000500007e21 */ /* 0x000fe20008010000 */
[----:B--2---:R-:W-:-:S06]  /*c110*/  HADD2.F32 R3, -RZ, R3.H0_H0 ;  /* 0x20000003ff037230 */ /* 0x004fcc0000004100 */
[----:B------:R-:W1:Y:S01]  /*c120*/  @!P0 MUFU.RCP R8, R8 ;  /* 0x0000000800088308 */ /* 0x000e620000001000 */
[----:B------:R-:W-:Y:S01]  /*c130*/  FADD.FTZ R2, R2, UR5 ;  /* 0x0000000502027e21 */ /* 0x000fe20008010000 */
[----:B---3--:R-:W-:Y:S01]  /*c140*/  HADD2.F32 R4, -RZ, R4.H0_H0 ;  /* 0x20000004ff047230 */ /* 0x008fe20000004100 */
[----:B------:R-:W-:Y:S01]  /*c150*/  @!P1 FADD.FTZ R9, R9, 1 ;  /* 0x3f80000009099421 */ /* 0x000fe20000010000 */
[----:B------:R-:W-:Y:S01]  /*c160*/  FSETP.GTU.FTZ.AND P4, PT, R0, 20, PT ;  /* 0x41a000000000780b */ /* 0x000fe20003f9c000 */
[----:B-----5:R-:W-:Y:S01]  /*c170*/  @!P5 FADD.FTZ R10, R10, 1 ;  /* 0x3f8000000a0ad421 */ /* 0x020fe20000010000 */
[----:B------:R-:W-:Y:S01]  /*c180*/  FSETP.GTU.FTZ.AND P3, PT, R2, 20, PT ;  /* 0x41a000000200780b */ /* 0x000fe20003f7c000 */
[----:B------:R-:W-:Y:S02]  /*c190*/  FADD.FTZ R3, R3, UR5 ;  /* 0x0000000503037e21 */ /* 0x000fe40008010000 */
[----:B------:R-:W-:Y:S01]  /*c1a0*/  FADD.FTZ R4, R4, UR5 ;  /* 0x0000000504047e21 */ /* 0x000fe20008010000 */
[----:B------:R-:W2:Y:S01]  /*c1b0*/  @!P1 MUFU.RCP R9, R9 ;  /* 0x0000000900099308 */ /* 0x000ea20000001000 */
[----:B0-----:R-:W-:Y:S01]  /*c1c0*/  @!P2 FMUL.FTZ R30, R30, R7 ;  /* 0x000000071e1ea220 */ /* 0x001fe20000410000 */
[----:B------:R-:W-:Y:S01]  /*c1d0*/  FSETP.GTU.FTZ.AND P2, PT, R3, 20, PT ;  /* 0x41a000000300780b */ /* 0x000fe20003f5c000 */
[----:B-1----:R-:W-:-:S05]  /*c1e0*/  @!P0 FMUL.FTZ R31, R31, R8 ;  /* 0x000000081f1f8220 */ /* 0x002fca0000410000 */
[----:B------:R-:W0:Y:S01]  /*c1f0*/  @!P5 MUFU.RCP R10, R10 ;  /* 0x0000000a000ad308 */ /* 0x000e220000001000 */
[----:B------:R-:W-:Y:S01]  /*c200*/  FSETP.GTU.FTZ.AND P0, PT, R4, 20, PT ;  /* 0x41a000000400780b */ /* 0x000fe20003f1c000 */
[----:B------:R-:W-:Y:S01]  /*c210*/  HADD2.F32 R5, -RZ, R5.H0_H0 ;  /* 0x20000005ff057230 */ /* 0x000fe20000004100 */
[----:B------:R-:W-:Y:S01]  /*c220*/  @!P4 FMUL.FTZ R0, R0, -1.4426950216293334961 ;  /* 0xbfb8aa3b0000c820 */ /* 0x000fe20000410000 */
[----:B----4-:R-:W-:Y:S01]  /*c230*/  HADD2.F32 R6, -RZ, R6.H0_H0 ;  /* 0x20000006ff067230 */ /* 0x010fe20000004100 */
[----:B------:R-:W-:Y:S02]  /*c240*/  @!P3 FMUL.FTZ R2, R2, -1.4426950216293334961 ;  /* 0xbfb8aa3b0202b820 */ /* 0x000fe40000410000 */
[----:B------:R-:W-:Y:S02]  /*c250*/  FADD.FTZ R5, R5, UR5 ;  /* 0x0000000505057e21 */ /* 0x000fe40008010000 */
[----:B------:R-:W-:Y:S01]  /*c260*/  FADD.FTZ R6, R6, UR5 ;  /* 0x0000000506067e21 */ /* 0x000fe20008010000 */
[----:B------:R-:W1:Y:S01]  /*c270*/  @!P4 MUFU.EX2 R0, R0 ;  /* 0x000000000000c308 */ /* 0x000e620000000800 */
[----:B------:R-:W-:-:S02]  /*c280*/  @!P2 FMUL.FTZ R3, R3, -1.4426950216293334961 ;  /* 0xbfb8aa3b0303a820 */ /* 0x000fc40000410000 */
[----:B--2---:R-:W-:Y:S01]  /*c290*/  @!P1 FMUL.FTZ R32, R32, R9 ;  /* 0x0000000920209220 */ /* 0x004fe20000410000 */
[----:B------:R-:W-:Y:S01]  /*c2a0*/  FSETP.GTU.FTZ.AND P1, PT, R5, 20, PT ;  /* 0x41a000000500780b */ /* 0x000fe20003f3c000 */
[----:B------:R-:W-:Y:S02]  /*c2b0*/  @!P0 FMUL.FTZ R4, R4, -1.4426950216293334961 ;  /* 0xbfb8aa3b04048820 */ /* 0x000fe40000410000 */
[----:B0-----:R-:W-:Y:S01]  /*c2c0*/  @!P5 FMUL.FTZ R33, R33, R10 ;  /* 0x0000000a2121d220 */ /* 0x001fe20000410000 */
[----:B------:R-:W0:Y:S01]  /*c2d0*/  @!P3 MUFU.EX2 R2, R2 ;  /* 0x000000020002b308 */ /* 0x000e220000000800 */
[----:B------:R-:W-:-:S07]  /*c2e0*/  FSETP.GTU.FTZ.AND P5, PT, R6, 20, PT ;  /* 0x41a000000600780b */ /* 0x000fce0003fbc000 */
[----:B------:R-:W2:Y:S01]  /*c2f0*/  @!P2 MUFU.EX2 R3, R3 ;  /* 0x000000030003a308 */ /* 0x000ea20000000800 */
[----:B------:R-:W-:-:S07]  /*c300*/  @!P1 FMUL.FTZ R8, R5, -1.4426950216293334961 ;  /* 0xbfb8aa3b05089820 */ /* 0x000fce0000410000 */
[----:B------:R-:W3:Y:S01]  /*c310*/  @!P0 MUFU.EX2 R4, R4 ;  /* 0x0000000400048308 */ /* 0x000ee20000000800 */
[----:B-1----:R-:W-:Y:S02]  /*c320*/  @!P4 FADD.FTZ R5, R0, 1 ;  /* 0x3f8000000005c421 */ /* 0x002fe40000010000 */
[----:B------:R-:W-:Y:S01]  /*c330*/  @!P5 FMUL.FTZ R10, R6, -1.4426950216293334961 ;  /* 0xbfb8aa3b060ad820 */ /* 0x000fe20000410000 */
[----:B------:R-:W1:Y:S01]  /*c340*/  LDS.U16 R0, [R137+0x14] ;  /* 0x0000140089007984 */ /* 0x000e620000000400 */
[----:B0-----:R-:W-:-:S03]  /*c350*/  @!P3 FADD.FTZ R6, R2, 1 ;  /* 0x3f8000000206b421 */ /* 0x001fc60000010000 */
[----:B------:R-:W0:Y:S01]  /*c360*/  LDS.U16 R2, [R136+0x16] ;  /* 0x0000160088027984 */ /* 0x000e220000000400 */
[----:B--2---:R-:W-:Y:S01]  /*c370*/  @!P2 FADD.FTZ R7, R3, 1 ;  /* 0x3f8000000307a421 */ /* 0x004fe20000010000 */
[----:B------:R3:W2:Y:S02]  /*c380*/  @!P1 MUFU.EX2 R9, R8 ;  /* 0x0000000800099308 */ /* 0x0006a40000000800 */
[----:B------:R-:W4:Y:S06]  /*c390*/  LDS.U16 R3, [R135+0x18] ;  /* 0x0000180087037984 */ /* 0x000f2c0000000400 */
[----:B------:R5:W-:Y:S01]  /*c3a0*/  @!P4 MUFU.RCP R11, R5 ;  /* 0x00000005000bc308 */ /* 0x000be20000001000 */
[----:B---3--:R-:W-:-:S02]  /*c3b0*/  @!P0 FADD.FTZ R8, R4, 1 ;  /* 0x3f80000004088421 */ /* 0x008fc40000010000 */
[----:B------:R-:W3:Y:S05]  /*c3c0*/  LDS.U16 R4, [R134+0x1a] ;  /* 0x00001a0086047984 */ /* 0x000eea0000000400 */
[----:B------:R2:W-:Y:S01]  /*c3d0*/  @!P3 MUFU.RCP R12, R6 ;  /* 0x00000006000cb308 */ /* 0x0005e20000001000 */
[----:B-----5:R-:W5:Y:S04]  /*c3e0*/  LDS.U16 R5, [R131+0x1c] ;  /* 0x00001c0083057984 */ /* 0x020f680000000400 */
[----:B--2---:R-:W2:Y:S03]  /*c3f0*/  LDS.U16 R6, [R130+0x1e] ;  /* 0x00001e0082067984 */ /* 0x004ea60000000400 */
[----:B------:R-:W0:Y:S01]  /*c400*/  @!P5 MUFU.EX2 R10, R10 ;  /* 0x0000000a000ad308 */ /* 0x000e220000000800 */
[----:B------:R-:W-:Y:S01]  /*c410*/  BAR.SYNC.DEFER_BLOCKING 0x0 ;  /* 0x0000000000007b1d */ /* 0x000fe20000010000 */
[----:B------:R-:W-:-:S06]  /*c420*/  @!P1 FADD.FTZ R9, R9, 1 ;  /* 0x3f80000009099421 */ /* 0x000fcc0000010000 */
[----:B------:R-:W2:Y:S01]  /*c430*/  @!P2 MUFU.RCP R7, R7 ;  /* 0x000000070007a308 */ /* 0x000ea20000001000 */
[----:B0-----:R-:W-:-:S07]  /*c440*/  @!P5 FADD.FTZ R10, R10, 1 ;  /* 0x3f8000000a0ad421 */ /* 0x001fce0000010000 */
[----:B------:R-:W0:Y:S01]  /*c450*/  @!P1 MUFU.RCP R9, R9 ;  /* 0x0000000900099308 */ /* 0x000e220000001000 */
[----:B-1----:R-:W-:-:S07]  /*c460*/  HADD2.F32 R0, -RZ, R0.H0_H0 ;  /* 0x20000000ff007230 */ /* 0x002fce0000004100 */
[----:B------:R-:W1:Y:S01]  /*c470*/  @!P5 MUFU.RCP R10, R10 ;  /* 0x0000000a000ad308 */ /* 0x000e620000001000 */
[----:B------:R-:W-:Y:S04]  /*c480*/  STS.U16 [R147], R60 ;  /* 0x0000003c93007388 */ /* 0x000fe80000000400 */
[----:B------:R-:W-:Y:S04]  /*c490*/  STS.U16 [R146+0x2], R73 ;  /* 0x0000024992007388 */ /* 0x000fe80000000400 */
[----:B------:R-:W-:Y:S04]  /*c4a0*/  STS.U16 [R145+0x4], R58 ;  /* 0x0000043a91007388 */ /* 0x000fe80000000400 */
[----:B------:R-:W-:Y:S04]  /*c4b0*/  STS.U16 [R144+0x6], R72 ;  /* 0x0000064890007388 */ /* 0x000fe80000000400 */
[----:B------:R-:W-:Y:S01]  /*c4c0*/  STS.U16 [R143+0x8], R56 ;  /* 0x000008388f007388 */ /* 0x000fe20000000400 */
[----:B------:R-:W-:-:S03]  /*c4d0*/  HADD2.F32 R2, -RZ, R2.H0_H0 ;  /* 0x20000002ff027230 */ /* 0x000fc60000004100 */
[----:B------:R-:W-:Y:S04]  /*c4e0*/  STS.U16 [R142+0xa], R71 ;  /* 0x00000a478e007388 */ /* 0x000fe80000000400 */
[----:B------:R-:W-:Y:S04]  /*c4f0*/  STS.U16 [R141+0xc], R54 ;  /* 0x00000c368d007388 */ /* 0x000fe80000000400 */
[----:B------:R-:W-:Y:S01]  /*c500*/  STS.U16 [R140+0xe], R70 ;  /* 0x00000e468c007388 */ /* 0x000fe20000000400 */
[----:B------:R-:W-:-:S03]  /*c510*/  FADD.FTZ R0, R0, UR5 ;  /* 0x0000000500007e21 */ /* 0x000fc60008010000 */
[----:B------:R-:W-:Y:S01]  /*c520*/  STS.U16 [R139+0x10], R52 ;  /* 0x000010348b007388 */ /* 0x000fe20000000400 */
[----:B----4-:R-:W-:-:S03]  /*c530*/  HADD2.F32 R3, -RZ, R3.H0_H0 ;  /* 0x20000003ff037230 */ /* 0x010fc60000004100 */
[----:B------:R-:W-:Y:S01]  /*c540*/  STS.U16 [R138+0x12], R69 ;  /* 0x000012458a007388 */ /* 0x000fe20000000400 */
[----:B------:R-:W-:-:S03]  /*c550*/  FADD.FTZ R2, R2, UR5 ;  /* 0x0000000502027e21 */ /* 0x000fc60008010000 */
[----:B------:R-:W-:Y:S01]  /*c560*/  STS.U16 [R137+0x14], R50 ;  /* 0x0000143289007388 */ /* 0x000fe20000000400 */
[----:B---3--:R-:W-:-:S03]  /*c570*/  HADD2.F32 R4, -RZ, R4.H0_H0 ;  /* 0x20000004ff047230 */ /* 0x008fc60000004100 */
[----:B------:R-:W-:Y:S01]  /*c580*/  STS.U16 [R136+0x16], R68 ;  /* 0x0000164488007388 */ /* 0x000fe20000000400 */
[----:B--2---:R-:W-:-:S03]  /*c590*/  @!P2 FMUL.FTZ R36, R36, R7 ;  /* 0x000000072424a220 */ /* 0x004fc60000410000 */
[----:B------:R-:W-:Y:S01]  /*c5a0*/  STS.U16 [R135+0x18], R48 ;  /* 0x0000183087007388 */ /* 0x000fe20000000400 */
[----:B------:R-:W-:-:S03]  /*c5b0*/  @!P4 FMUL.FTZ R34, R34, R11 ;  /* 0x0000000b2222c220 */ /* 0x000fc60000410000 */
[----:B------:R-:W-:Y:S01]  /*c5c0*/  STS.U16 [R134+0x1a], R67 ;  /* 0x00001a4386007388 */ /* 0x000fe20000000400 */
[----:B------:R-:W-:Y:S01]  /*c5d0*/  FSETP.GTU.FTZ.AND P2, PT, R0, 20, PT ;  /* 0x41a000000000780b */ /* 0x000fe20003f5c000 */
[----:B0-----:R-:W-:Y:S02]  /*c5e0*/  @!P1 FMUL.FTZ R38, R38, R9 ;  /* 0x0000000926269220 */ /* 0x001fe40000410000 */
[----:B------:R-:W-:Y:S01]  /*c5f0*/  STS.U16 [R131+0x1c], R46 ;  /* 0x00001c2e83007388 */ /* 0x000fe20000000400 */
[----:B-1----:R-:W-:-:S03]  /*c600*/  @!P5 FMUL.FTZ R39, R39, R10 ;  /* 0x0000000a2727d220 */ /* 0x002fc60000410000 */
[----:B------:R-:W-:Y:S01]  /*c610*/  STS.U16 [R130+0x1e], R65 ;  /* 0x00001e4182007388 */ /* 0x000fe20000000400 */
[----:B------:R-:W-:-:S06]  /*c620*/  NOP ;  /* 0x0000000000007918 */ /* 0x000fcc0000000000 */
[----:B------:R-:W-:Y:S01]  /*c630*/  FADD.FTZ R3, R3, UR5 ;  /* 0x0000000503037e21 */ /* 0x000fe20008010000 */
[----:B------:R-:W-:Y:S01]  /*c640*/  LDS.U16 R9, [R165] ;  /* 0x00000000a5097984 */ /* 0x000fe20000000400 */
[----:B------:R-:W-:Y:S01]  /*c650*/  FSETP.GTU.FTZ.AND P5, PT, R2, 20, PT ;  /* 0x41a000000200780b */ /* 0x000fe20003fbc000 */
[----:B------:R-:W-:Y:S02]  /*c660*/  FADD.FTZ R4, R4, UR5 ;  /* 0x0000000504047e21 */ /* 0x000fe40008010000 */
        /* <DEDUP_REMOVED lines=16> */
[----:B------:R-:W-:Y:S01]  /*c770*/  FSETP.GTU.FTZ.AND P4, PT, R3, 20, PT ;  /* 0x41a000000300780b */ /* 0x000fe20003f9c000 */
[----:B------:R-:W-:Y:S01]  /*c780*/  @!P3 FMUL.FTZ R35, R35, R12 ;  /* 0x0000000c2323b220 */ /* 0x000fe20000410000 */
[----:B------:R-:W0:Y:S01]  /*c790*/  @!P0 MUFU.RCP R8, R8 ;  /* 0x0000000800088308 */ /* 0x000e220000001000 */
[----:B------:R-:W-:Y:S01]  /*c7a0*/  FSETP.GTU.FTZ.AND P3, PT, R4, 20, PT ;  /* 0x41a000000400780b */ /* 0x000fe20003f7c000 */
[----:B------:R-:W-:Y:S01]  /*c7b0*/  @!P2 FMUL.FTZ R0, R0, -1.4426950216293334961 ;  /* 0xbfb8aa3b0000a820 */ /* 0x000fe20000410000 */
[----:B-----5:R-:W-:Y:S01]  /*c7c0*/  HADD2.F32 R5, -RZ, R5.H0_H0 ;  /* 0x20000005ff057230 */ /* 0x020fe20000004100 */
[----:B------:R-:W-:Y:S01]  /*c7d0*/  @!P5 FMUL.FTZ R2, R2, -1.4426950216293334961 ;  /* 0xbfb8aa3b0202d820 */ /* 0x000fe20000410000 */
[----:B------:R-:W-:-:S03]  /*c7e0*/  HADD2.F32 R6, -RZ, R6.H0_H0 ;  /* 0x20000006ff067230 */ /* 0x000fc60000004100 */
[----:B------:R-:W1:Y:S01]  /*c7f0*/  @!P2 MUFU.EX2 R0, R0 ;  /* 0x000000000000a308 */ /* 0x000e620000000800 */
[----:B------:R-:W-:Y:S02]  /*c800*/  FADD.FTZ R5, R5, UR5 ;  /* 0x0000000505057e21 */ /* 0x000fe40008010000 */
[----:B------:R-:W-:Y:S02]  /*c810*/  @!P4 FMUL.FTZ R3, R3, -1.4426950216293334961 ;  /* 0xbfb8aa3b0303c820 */ /* 0x000fe40000410000 */
[----:B------:R-:W-:Y:S02]  /*c820*/  FADD.FTZ R6, R6, UR5 ;  /* 0x0000000506067e21 */ /* 0x000fe40008010000 */
[----:B------:R-:W-:Y:S01]  /*c830*/  @!P3 FMUL.FTZ R4, R4, -1.4426950216293334961 ;  /* 0xbfb8aa3b0404b820 */ /* 0x000fe20000410000 */
[----:B------:R-:W2:Y:S01]  /*c840*/  @!P5 MUFU.EX2 R2, R2 ;  /* 0x000000020002d308 */ /* 0x000ea20000000800 */
[----:B0-----:R-:W-:Y:S01]  /*c850*/  @!P0 FMUL.FTZ R37, R37, R8 ;  /* 0x0000000825258220 */ /* 0x001fe20000410000 */
[----:B------:R-:W-:Y:S01]  /*c860*/  BAR.SYNC.DEFER_BLOCKING 0x0 ;  /* 0x0000000000007b1d */ /* 0x000fe20000010000 */
[----:B------:R-:W-:-:S02]  /*c870*/  FSETP.GTU.FTZ.AND P1, PT, R5, 20, PT ;  /* 0x41a000000500780b */ /* 0x000fc40003f3c000 */
[----:B------:R-:W-:-:S03]  /*c880*/  FSETP.GTU.FTZ.AND P0, PT, R6, 20, PT ;  /* 0x41a000000600780b */ /* 0x000fc60003f1c000 */
[----:B------:R-:W-:Y:S08]  /*c890*/  @!P4 MUFU.EX2 R3, R3 ;  /* 0x000000030003c308 */ /* 0x000ff00000000800 */
[----:B------:R-:W0:Y:S01]  /*c8a0*/  @!P3 MUFU.EX2 R4, R4 ;  /* 0x000000040004b308 */ /* 0x000e220000000800 */
[----:B-1----:R-:W-:Y:S01]  /*c8b0*/  @!P2 FADD.FTZ R0, R0, 1 ;  /* 0x3f8000000000a421 */ /* 0x002fe20000010000 */
[----:B------:R-:W1:Y:S01]  /*c8c0*/  LDS R8, [0x840] ;  /* 0x00084000ff087984 */ /* 0x000e620000000800 */
[----:B------:R-:W-:-:S02]  /*c8d0*/  @!P1 FMUL.FTZ R5, R5, -1.4426950216293334961 ;  /* 0xbfb8aa3b05059820 */ /* 0x000fc40000410000 */
[----:B--2---:R-:W-:-:S03]  /*c8e0*/  @!P5 FADD.FTZ R2, R2, 1 ;  /* 0x3f8000000202d421 */ /* 0x004fc60000010000 */
[----:B------:R2:W3:Y:S01]  /*c8f0*/  @!P2 MUFU.RCP R7, R0 ;  /* 0x000000000007a308 */ /* 0x0004e20000001000 */
[----:B------:R-:W-:Y:S02]  /*c900*/  @!P0 FMUL.FTZ R6, R6, -1.4426950216293334961 ;  /* 0xbfb8aa3b06068820 */ /* 0x000fe40000410000 */
[----:B------:R-:W-:Y:S02]  /*c910*/  IMAD R12, R197, c[0x0][0x2d8], RZ ;  /* 0x0000b600c50c7a24 */ /* 0x000fe400078e02ff */
[----:B0-----:R-:W-:Y:S02]  /*c920*/  @!P3 FADD.FTZ R4, R4, 1 ;  /* 0x3f8000000404b421 */ /* 0x001fe40000010000 */
[----:B------:R-:W-:Y:S01]  /*c930*/  IMAD R59, R199, c[0x0][0x2dc], R12 ;  /* 0x0000b700c73b7a24 */ /* 0x000fe200078e020c */
[----:B------:R0:W-:Y:S01]  /*c940*/  @!P5 MUFU.RCP R10, R2 ;  /* 0x00000002000ad308 */ /* 0x0001e20000001000 */
[----:B--2---:R-:W-:-:S07]  /*c950*/  @!P4 FADD.FTZ R0, R3, 1 ;  /* 0x3f8000000300c421 */ /* 0x004fce0000010000 */
[----:B------:R-:W2:Y:S01]  /*c960*/  @!P1 MUFU.EX2 R5, R5 ;  /* 0x0000000500059308 */ /* 0x000ea20000000800 */
[----:B0-----:R-:W-:-:S07]  /*c970*/  IMAD.WIDE.U32 R2, R199, c[0x0][0x2d8], RZ ;  /* 0x0000b600c7027a25 */ /* 0x001fce00078e00ff */
[----:B------:R-:W0:Y:S01]  /*c980*/  @!P0 MUFU.EX2 R6, R6 ;  /* 0x0000000600068308 */ /* 0x000e220000000800 */
[----:B------:R-:W-:Y:S01]  /*c990*/  IADD3 R3, R3, R59, RZ ;  /* 0x0000003b03037210 */ /* 0x000fe20007ffe0ff */
[----:B------:R-:W-:-:S06]  /*c9a0*/  IMAD R12, R198, c[0x0][0x2e0], RZ ;  /* 0x0000b800c60c7a24 */ /* 0x000fcc00078e02ff */
[----:B------:R-:W4:Y:S01]  /*c9b0*/  @!P3 MUFU.RCP R4, R4 ;  /* 0x000000040004b308 */ /* 0x000f220000001000 */
[----:B------:R-:W-:-:S04]  /*c9c0*/  IMAD.WIDE.U32 R2, R201, c[0x0][0x2e0], R2 ;  /* 0x0000b800c9027a25 */ /* 0x000fc800078e0002 */
[----:B---3--:R-:W-:Y:S02]  /*c9d0*/  @!P2 FMUL.FTZ R40, R40, R7 ;  /* 0x000000072828a220 */ /* 0x008fe40000410000 */
[----:B------:R-:W-:Y:S01]  /*c9e0*/  IMAD R7, R201, c[0x0][0x2e4], R12 ;  /* 0x0000b900c9077a24 */ /* 0x000fe200078e020c */
[----:B------:R3:W5:Y:S01]  /*c9f0*/  @!P4 MUFU.RCP R57, R0 ;  /* 0x000000000039c308 */ /* 0x0007620000001000 */
[----:B--2---:R-:W-:Y:S02]  /*ca00*/  @!P1 FADD.FTZ R5, R5, 1 ;  /* 0x3f80000005059421 */ /* 0x004fe40000010000 */
[----:B0-----:R-:W-:Y:S01]  /*ca10*/  @!P0 FADD.FTZ R6, R6, 1 ;  /* 0x3f80000006068421 */ /* 0x001fe20000010000 */
[----:B---3--:R-:W-:-:S04]  /*ca20*/  IADD3 R0, P2, R99, R2, RZ ;  /* 0x0000000263007210 */ /* 0x008fc80007f5e0ff */
[----:B------:R-:W-:Y:S02]  /*ca30*/  IADD3.X R3, R98, R7, R3, P2, !PT ;  /* 0x0000000762037210 */ /* 0x000fe400017fe403 */
[C---:B------:R-:W-:Y:S01]  /*ca40*/  LEA R7, P2, R120.reuse, c[0x0][0x330], 0x1 ;  /* 0x0000cc0078077a11 */ /* 0x040fe200078408ff */
[----:B------:R-:W0:Y:S01]  /*ca50*/  @!P1 MUFU.RCP R5, R5 ;  /* 0x0000000500059308 */ /* 0x000e220000001000 */
[----:B----4-:R-:W-:Y:S02]  /*ca60*/  @!P3 FMUL.FTZ R43, R43, R4 ;  /* 0x000000042b2bb220 */ /* 0x010fe40000410000 */
[C---:B------:R-:W-:Y:S02]  /*ca70*/  LEA.HI.X R4, R120.reuse, c[0x0][0x334], R121, 0x1, P2 ;  /* 0x0000cd0078047a11 */ /* 0x040fe400010f0c79 */
[----:B-1----:R-:W-:-:S03]  /*ca80*/  ISETP.GE.AND P2, PT, R120, R8, PT ;  /* 0x000000087800720c */ /* 0x002fc60003f46270 */
[----:B------:R-:W1:Y:S01]  /*ca90*/  @!P0 MUFU.RCP R6, R6 ;  /* 0x0000000600068308 */ /* 0x000e620000001000 */
[----:B------:R-:W-:Y:S01]  /*caa0*/  LEA R2, P3, R0, R7, 0x1 ;  /* 0x0000000700027211 */ /* 0x000fe200078608ff */
[----:B------:R-:W-:Y:S01]  /*cab0*/  BSSY B0, `(.L_x_3620) ;  /* 0x0000015000007945 */ /* 0x000fe20003800000 */
[----:B------:R-:W-:Y:S01]  /*cac0*/  @!P5 FMUL.FTZ R41, R41, R10 ;  /* 0x0000000a2929d220 */ /* 0x000fe20000410000 */
[-C--:B------:R-:W-:Y:S01]  /*cad0*/  ISETP.GE.AND P5, PT, R180, R8.reuse, PT ;  /* 0x00000008b400720c */ /* 0x080fe20003fa6270 */
[----:B-----5:R-:W-:Y:S01]  /*cae0*/  @!P4 FMUL.FTZ R42, R42, R57 ;  /* 0x000000392a2ac220 */ /* 0x020fe20000410000 */
[-C--:B------:R-:W-:Y:S01]  /*caf0*/  ISETP.GE.AND P4, PT, R181, R8.reuse, PT ;  /* 0x00000008b500720c */ /* 0x080fe20003f86270 */
[----:B0-----:R-:W-:Y:S01]  /*cb00*/  @!P1 FMUL.FTZ R44, R44, R5 ;  /* 0x000000052c2c9220 */ /* 0x001fe20000410000 */
[----:B------:R-:W-:Y:S02]  /*cb10*/  ISETP.GE.AND P1, PT, R182, R8, PT ;  /* 0x00000008b600720c */ /* 0x000fe40003f26270 */
[----:B------:R-:W-:Y:S01]  /*cb20*/  LEA.HI.X R3, R0, R4, R3, 0x1, P3 ;  /* 0x0000000400037211 */ /* 0x000fe200018f0c03 */
[----:B-1----:R-:W-:Y:S01]  /*cb30*/  @!P0 FMUL.FTZ R45, R45, R6 ;  /* 0x000000062d2d8220 */ /* 0x002fe20000410000 */
[----:B------:R-:W-:Y:S05]  /*cb40*/  @P2 BRA `(.L_x_3621) ;  /* 0x000000b000002947 */ /* 0x000fea0003800000 */
[----:B------:R-:W-:Y:S01]  /*cb50*/  MOV R5, R129 ;  /* 0x0000008100057202 */ /* 0x000fe20000000f00 */
[----:B------:R-:W-:-:S02]  /*cb60*/  IMAD.MOV.U32 R4, RZ, RZ, R128 ;  /* 0x000000ffff047224 */ /* 0x000fc400078e0080 */
        /* <DEDUP_REMOVED lines=9> */
.L_x_3621:
[----:B------:R-:W-:Y:S05]  /*cc00*/  BSYNC B0 ;  /* 0x0000000000007941 */ /* 0x000fea0003800000 */
.L_x_3620:
        /* <DEDUP_REMOVED lines=28> */
[C---:B------:R-:W-:Y:S01]  /*cdd0*/  PRMT R4, R0.reuse, 0x7610, R4 ;  /* 0x0000761000047816 */ /* 0x040fe20000000004 */
        /* <DEDUP_REMOVED lines=8> */
[----:B------:R-:W-:Y:S01]  /*ce60*/  FADD.FTZ R36, R35, R36 ;  /* 0x0000002423247221 */ /* 0x000fe20000010000 */
[C---:B0-----:R-:W-:Y:S01]  /*ce70*/  PRMT R6, R0.reuse, 0x7610, R6 ;  /* 0x0000761000067816 */ /* 0x041fe20000000006 */
[----:B------:R-:W-:Y:S01]  /*ce80*/  @!P2 STG.E.U16 [R2.64+-0x500], R49 ;  /* 0xfffb00310200a986 */ /* 0x000fe2000c10150e */
[----:B------:R-:W-:Y:S01]  /*ce90*/  PRMT R70, R0, 0x7632, R70 ;  /* 0x0000763200467816 */ /* 0x000fe20000000046 */
[----:B------:R-:W-:Y:S01]  /*cea0*/  FADD.FTZ R37, R36, R37 ;  /* 0x0000002524257221 */ /* 0x000fe20000010000 */
[----:B------:R-:W-:Y:S01]  /*ceb0*/  F2FP.PACK_AB R0, R43, R42 ;  /* 0x0000002a2b00723e */ /* 0x000fe200000000ff */
[----:B------:R-:W-:Y:S03]  /*cec0*/  @!P3 STG.E.U16 [R2.64+-0x4c0], R51 ;  /* 0xfffb40330200b986 */ /* 0x000fe6000c10150e */
[----:B------:R-:W-:Y:S01]  /*ced0*/  PRMT R67, R0, 0x7632, R67 ;  /* 0x0000763200437816 */ /* 0x000fe20000000043 */
        /* <DEDUP_REMOVED lines=17> */
[----:B------:R-:W-:Y:S03]  /*cff0*/  STS.U16 [R146+0x2], R73 ;  /* 0x0000024992007388 */ /* 0x000fe60000000400 */
[----:B------:R-:W-:Y:S01]  /*d000*/  FADD.FTZ R43, R42, R43 ;  /* 0x0000002b2a2b7221 */ /* 0x000fe20000010000 */
[----:B------:R-:W-:Y:S03]  /*d010*/  STS.U16 [R145+0x4], R32 ;  /* 0x0000042091007388 */ /* 0x000fe60000000400 */
[----:B------:R-:W-:Y:S01]  /*d020*/  FADD.FTZ R44, R43, R44 ;  /* 0x0000002c2b2c7221 */ /* 0x000fe20000010000 */
[----:B------:R-:W-:Y:S03]  /*d030*/  STS.U16 [R144+0x6], R72 ;  /* 0x0000064890007388 */ /* 0x000fe60000000400 */
[----:B------:R-:W-:Y:S01]  /*d040*/  FADD.FTZ R193, R44, R45 ;  /* 0x0000002d2cc17221 */ /* 0x000fe20000010000 */
[----:B------:R0:W-:Y:S04]  /*d050*/  STS.U16 [R143+0x8], R4 ;  /* 0x000008048f007388 */ /* 0x0001e80000000400 */
[----:B------:R-:W-:Y:S04]  /*d060*/  STS.U16 [R142+0xa], R71 ;  /* 0x00000a478e007388 */ /* 0x000fe80000000400 */
[----:B------:R-:W-:Y:S01]  /*d070*/  STS.U16 [R141+0xc], R6 ;  /* 0x00000c068d007388 */ /* 0x000fe20000000400 */
[----:B0-----:R-:W-:-:S03]  /*d080*/  IMAD R4, R197, c[0x0][0x2f8], RZ ;  /* 0x0000be00c5047a24 */ /* 0x001fc600078e02ff */
[----:B------:R-:W-:Y:S04]  /*d090*/  STS.U16 [R140+0xe], R70 ;  /* 0x00000e468c007388 */ /* 0x000fe80000000400 */
[----:B------:R0:W-:Y:S04]  /*d0a0*/  STS.U16 [R139+0x10], R7 ;  /* 0x000010078b007388 */ /* 0x0001e80000000400 */
[----:B------:R-:W-:Y:S04]  /*d0b0*/  STS.U16 [R138+0x12], R69 ;  /* 0x000012458a007388 */ /* 0x000fe80000000400 */
[----:B------:R-:W-:Y:S01]  /*d0c0*/  STS.U16 [R137+0x14], R3 ;  /* 0x0000140389007388 */ /* 0x000fe20000000400 */
[----:B0-----:R-:W-:-:S03]  /*d0d0*/  IMAD R7, R199, c[0x0][0x2fc], R4 ;  /* 0x0000bf00c7077a24 */ /* 0x001fc600078e0204 */
        /* <DEDUP_REMOVED lines=30> */
[----:B------:R-:W-:Y:S01]  /*d2c0*/  IMAD R6, R198, c[0x0][0x300], RZ ;  /* 0x0000c000c6067a24 */ /* 0x000fe200078e02ff */
[----:B------:R-:W-:-:S05]  /*d2d0*/  MOV R5, R129 ;  /* 0x0000008100057202 */ /* 0x000fca0000000f00 */
        /* <DEDUP_REMOVED lines=8> */
.L_x_3623:
[----:B------:R-:W-:Y:S05]  /*d360*/  BSYNC B0 ;  /* 0x0000000000007941 */ /* 0x000fea0003800000 */
.L_x_3622:
        /* <DEDUP_REMOVED lines=54> */
[----:B0-----:R-:W-:Y:S01]  /*d6d0*/  @!P0 CALL.REL.NOINC `(.L_x_3533) ;  /* 0x0000001000008944 */ /* 0x001fe20003c00000 */
[----:B------:R-:W-:Y:S05]  /*d6e0*/  BRA `(.L_x_3624) ;  /* 0xffff331000007947 */ /* 0x000fea000383ffff */
.L_x_3533:
        /* <DEDUP_REMOVED lines=11> */
[----:B------:R-:W3:Y:S01]  /*d7a0*/  SHFL.DOWN P1, R0, R3, 0x2, 0x1f ;  /* 0x08401f0003007f89 */ /* 0x000ee20000020000 */
[----:B-----5:R-:W-:-:S08]  /*d7b0*/  ISETP.NE.AND P3, PT, R6, RZ, PT ;  /* 0x000000ff0600720c */ /* 0x020fd00003f65270 */
[----:B------:R-:W-:-:S04]  /*d7c0*/  @!P2 SHF.R.S32.HI R9, RZ, 0x1f, R6 ;  /* 0x0000001fff09a819 */ /* 0x000fc80000011406 */
[----:B------:R-:W-:-:S04]  /*d7d0*/  @!P2 LEA.HI R9, R9, R6, RZ, 0x5 ;  /* 0x000000060909a211 */ /* 0x000fc800078f28ff */
[----:B------:R-:W-:Y:S01]  /*d7e0*/  @!P2 SHF.R.S32.HI R4, RZ, 0x5, R9 ;  /* 0x00000005ff04a819 */ /* 0x000fe20000011409 */
[----:B---3--:R-:W-:-:S05]  /*d7f0*/  @P1 FADD R0, R3, R0 ;  /* 0x0000000003001221 */ /* 0x008fca0000000000 */
[----:B------:R-:W3:Y:S02]  /*d800*/  SHFL.DOWN P1, R5, R0, 0x4, 0x1f ;  /* 0x08801f0000057f89 */ /* 0x000ee40000020000 */
[----:B---3--:R-:W-:-:S05]  /*d810*/  @P1 FADD R5, R0, R5 ;  /* 0x0000000500051221 */ /* 0x008fca0000000000 */
[----:B------:R-:W3:Y:S02]  /*d820*/  SHFL.DOWN P1, R2, R5, 0x8, 0x1f ;  /* 0x09001f0005027f89 */ /* 0x000ee40000020000 */
[----:B---3--:R-:W-:-:S05]  /*d830*/  @P1 FADD R2, R5, R2 ;  /* 0x0000000205021221 */ /* 0x008fca0000000000 */
[----:B------:R-:W3:Y:S02]  /*d840*/  SHFL.DOWN P1, R7, R2, 0x10, 0x1f ;  /* 0x0a001f0002077f89 */ /* 0x000ee40000020000 */
[----:B---3--:R-:W-:-:S05]  /*d850*/  @P1 FADD R7, R2, R7 ;  /* 0x0000000702071221 */ /* 0x008fca0000000000 */
[----:B------:R-:W-:Y:S04]  /*d860*/  @!P2 STS [R4.X4+0x3184], R7 ;  /* 0x003184070400a388 */ /* 0x000fe80000004800 */
[----:B------:R-:W-:Y:S06]  /*d870*/  BAR.SYNC.DEFER_BLOCKING 0x0 ;  /* 0x0000000000007b1d */ /* 0x000fec0000010000 */
[----:B------:R-:W3:Y:S02]  /*d880*/  @!P3 LDS R0, [0x3188] ;  /* 0x00318800ff00b984 */ /* 0x000ee40000000800 */
[----:B---3--:R-:W-:Y:S01]  /*d890*/  @!P3 FADD.FTZ R7, R7, R0 ;  /* 0x000000000707b221 */ /* 0x008fe20000010000 */
[----:B------:R-:W-:Y:S05]  /*d8a0*/  @P3 BRA `(.L_x_3626) ;  /* 0x0000001000003947 */ /* 0x000fea0003800000 */
[----:B------:R3:W-:Y:S02]  /*d8b0*/  RED.E.ADD.F32.FTZ.RN.STRONG.GPU [R124.64], R7 ;  /* 0x000000077c00798e */ /* 0x0007e4000c10e78e */
.L_x_3626:
[----:B------:R-:W-:Y:S05]  /*d8c0*/  BSYNC B0 ;  /* 0x0000000000007941 */ /* 0x000fea0003800000 */
.L_x_3625:
[----:B------:R-:W-:Y:S01]  /*d8d0*/  BSSY B0, `(.L_x_3627) ;  /* 0x000001d000007945 */ /* 0x000fe20003800000 */
[----:B------:R-:W-:Y:S05]  /*d8e0*/  @!P0 BRA `(.L_x_3628) ;  /* 0x000001a000008947 */ /* 0x000fea0003800000 */
[----:B------:R-:W-:Y:S06]  /*d8f0*/  BAR.SYNC.DEFER_BLOCKING 0x0 ;  /* 0x0000000000007b1d */ /* 0x000fec0000010000 */
[----:B------:R-:W4:Y:S04]  /*d900*/  SHFL.DOWN P0, R0, R193, 0x1, 0x1f ;  /* 0x08201f00c1007f89 */ /* 0x000f280000000000 */
[----:B------:R-:W5:Y:S04]  /*d910*/  S2R R6, SR_LANEID ;  /* 0x0000000000067919 */ /* 0x000f680000000000 */
[----:B------:R-:W0:Y:S01]  /*d920*/  S2R R9, SR_TID.X ;  /* 0x0000000000097919 */ /* 0x000e220000002100 */
[----:B----4-:R-:W-:Y:S01]  /*d930*/  @P0 FADD R0, R0, R193 ;  /* 0x000000c100000221 */ /* 0x010fe20000000000 */
[----:B-----5:R-:W-:-:S04]  /*d940*/  ISETP.NE.AND P2, PT, R6, RZ, PT ;  /* 0x000000ff0600720c */ /* 0x020fc80003f45270 */
[----:B------:R-:W4:Y:S01]  /*d950*/  SHFL.DOWN P0, R3, R0, 0x2, 0x1f ;  /* 0x08401f0000037f89 */ /* 0x000f220000000000 */
[----:B0-----:R-:W-:-:S08]  /*d960*/  ISETP.NE.AND P1, PT, R9, RZ, PT ;  /* 0x000000ff0900720c */ /* 0x001fd00003f25270 */
[----:B------:R-:W-:-:S04]  /*d970*/  @!P2 SHF.R.S32.HI R6, RZ, 0x1f, R9 ;  /* 0x0000001fff06a819 */ /* 0x000fc80000011409 */
[----:B------:R-:W-:Y:S01]  /*d980*/  @!P2 LEA.HI R6, R6, R9, RZ, 0x5 ;  /* 0x000000090606a211 */ /* 0x000fe200078f28ff */
[----:B----4-:R-:W-:-:S05]  /*d990*/  @P0 FADD R3, R0, R3 ;  /* 0x0000000300030221 */ /* 0x010fca0000000000 */
        /* <DEDUP_REMOVED lines=9> */
[----:B---3--:R-:W0:Y:S02]  /*da30*/  @!P1 LDS R7, [0x3188] ;  /* 0x00318800ff079984 */ /* 0x008e240000000800 */
[----:B0-----:R-:W-:Y:S01]  /*da40*/  @!P1 FADD.FTZ R4, R4, R7 ;  /* 0x0000000704049221 */ /* 0x001fe20000010000 */
[----:B------:R-:W-:Y:S05]  /*da50*/  @P1 BRA `(.L_x_3629) ;  /* 0x0000004000001947 */ /* 0x000fea0003800000 */
[----:B------:R0:W-:Y:S01]  /*da60*/  RED.E.ADD.F32.FTZ.RN.STRONG.GPU [R122.64], R4 ;  /* 0x000000047a00798e */ /* 0x0001e2000c10e78e */
[----:B------:R-:W-:Y:S01]  /*da70*/  HFMA2.MMA R9, -RZ, RZ, 0, 0 ;  /* 0x00000000ff097435 */ /* 0x000fe200000001ff */
[----:B------:R-:W-:Y:S05]  /*da80*/  BRA `(.L_x_3629) ;  /* 0x0000001000007947 */ /* 0x000fea0003800000 */
.L_x_3628:
[----:B------:R-:W4:Y:S02]  /*da90*/  S2R R9, SR_TID.X ;  /* 0x0000000000097919 */ /* 0x000f240000002100 */
.L_x_3629:
[----:B------:R-:W-:Y:S05]  /*daa0*/  BSYNC B0 ;  /* 0x0000000000007941 */ /* 0x000fea0003800000 */
.L_x_3627:
[----:B----4-:R-:W-:-:S13]  /*dab0*/  ISETP.GE.AND P0, PT, R9, c[0x0][0x16c], PT ;  /* 0x00005b0009007a0c */ /* 0x010fda0003f06270 */
[----:B------:R-:W-:Y:S05]  /*dac0*/  @P0 EXIT ;  /* 0x000000000000094d */ /* 0x000fea0003800000 */
[----:B------:R-:W-:Y:S02]  /*dad0*/  IMAD R198, R198, c[0x0][0x288], RZ ;  /* 0x0000a200c6c67a24 */ /* 0x000fe400078e02ff */
[----:B------:R-:W-:-:S04]  /*dae0*/  IMAD.WIDE.U32 R2, R201, c[0x0][0x288], RZ ;  /* 0x0000a200c9027a25 */ /* 0x000fc800078e00ff */
[----:B0-----:R-:W-:-:S05]  /*daf0*/  IMAD R13, R201, c[0x0][0x28c], R198 ;  /* 0x0000a300c90d7a24 */ /* 0x001fca00078e02c6 */
[----:B------:R-:W-:Y:S02]  /*db00*/  IADD3 R13, R3, R13, RZ ;  /* 0x0000000d030d7210 */ /* 0x000fe40007ffe0ff */
.L_x_3630:
[----:B0-----:R0:W4:Y:S01]  /*db10*/  LDS R11, [R9.X4+0x46c0] ;  /* 0x0046c000090b7984 */ /* 0x0011220000004800 */
[----:B------:R-:W-:Y:S01]  /*db20*/  SHF.R.S32.HI R0, RZ, 0x1f, R9 ;  /* 0x0000001fff007819 */ /* 0x000fe20000011409 */
[----:B------:R-:W-:Y:S01]  /*db30*/  IMAD.MOV.U32 R4, RZ, RZ, R2 ;  /* 0x000000ffff047224 */ /* 0x000fe200078e0002 */
[----:B------:R-:W-:Y:S01]  /*db40*/  MOV R5, R13 ;  /* 0x0000000d00057202 */ /* 0x000fe20000000f00 */
[----:B------:R-:W-:Y:S02]  /*db50*/  YIELD ;  /* 0x0000000000007946 */ /* 0x000fe40003800000 */
[----:B------:R-:W-:Y:S02]  /*db60*/  IMAD R0, R0, c[0x0][0x290], RZ ;  /* 0x0000a40000007a24 */ /* 0x000fe400078e02ff */
[----:B------:R-:W-:-:S04]  /*db70*/  IMAD.WIDE.U32 R4, R9, c[0x0][0x290], R4 ;  /* 0x0000a40009047a25 */ /* 0x000fc800078e0004 */
[C---:B---3--:R-:W-:Y:S01]  /*db80*/  IMAD R7, R9.reuse, c[0x0][0x294], R0 ;  /* 0x0000a50009077a24 */ /* 0x048fe200078e0200 */
[----:B------:R-:W-:Y:S02]  /*db90*/  LEA R6, P0, R4, c[0x0][0x310], 0x2 ;  /* 0x0000c40004067a11 */ /* 0x000fe400078010ff */
[----:B0-----:R-:W-:Y:S02]  /*dba0*/  IADD3 R9, R9, c[0x0][0x0], RZ ;  /* 0x0000000009097a10 */ /* 0x001fe40007ffe0ff */
[----:B------:R-:W-:-:S04]  /*dbb0*/  IADD3 R5, R5, R7, RZ ;  /* 0x0000000705057210 */ /* 0x000fc80007ffe0ff */
[----:B------:R-:W-:Y:S02]  /*dbc0*/  LEA.HI.X R7, R4, c[0x0][0x314], R5, 0x2, P0 ;  /* 0x0000c50004077a11 */ /* 0x000fe400000f1405 */
[----:B------:R-:W-:-:S03]  /*dbd0*/  ISETP.GE.AND P0, PT, R9, c[0x0][0x16c], PT ;  /* 0x00005b0009007a0c */ /* 0x000fc60003f06270 */
[----:B----4-:R0:W-:Y:S10]  /*dbe0*/  RED.E.ADD.F32.FTZ.RN.STRONG.GPU [R6.64], R11 ;  /* 0x0000000b0600798e */ /* 0x0101f4000c10e78e */
[----:B------:R-:W-:Y:S05]  /*dbf0*/  @!P0 BRA `(.L_x_3630) ;  /* 0xffffff1000008947 */ /* 0x000fea000383ffff */
[----:B------:R-:W-:Y:S05]  /*dc00*/  EXIT ;  /* 0x000000000000794d */ /* 0x000fea0003800000 */
.L_x_3576:
[----:B------:R-:W-:Y:S01]  /*dc10*/  HFMA2.MMA R243, -RZ, RZ, 0, 0 ;  /* 0x00000000fff37435 */ /* 0x000fe200000001ff */
[----:B------:R-:W-:Y:S01]  /*dc20*/  MOV R245, R66 ;  /* 0x0000004200f57202 */ /* 0x000fe20000000f00 */
[----:B------:R-:W-:Y:S01]  /*dc30*/  IMAD.MOV.U32 R244, RZ, RZ, 0x1 ;  /* 0x00000001fff47424 */ /* 0x000fe200078e00ff */
[----:B------:R-:W-:-:S02]  /*dc40*/  MOV R246, 0xffffffff ;  /* 0xffffffff00f67802 */ /* 0x000fc40000000f00 */
[----:B------:R-:W-:Y:S02]  /*dc50*/  MOV R64, 0xdc70 ;  /* 0x0000dc7000407802 */ /* 0x000fe40000000f00 */
[----:B-----5:R-:W-:Y:S05]  /*dc60*/  CALL.REL.NOINC `($__internal_143_$__cuda_sm70_shflsync_up) ;  /* 0x00000eb000007944 */ /* 0x020fea0003c00000 */
[----:B-1----:R-:W-:Y:S01]  /*dc70*/  MOV R239, R246 ;  /* 0x000000f600ef7202 */ /* 0x002fe20000000f00 */
[----:B0-----:R-:W-:Y:S05]  /*dc80*/  BRA `(.L_x_3631) ;  /* 0xffffb25000007947 */ /* 0x001fea000383ffff */
.L_x_3577:
[----:B------:R-:W-:Y:S01]  /*dc90*/  HFMA2.MMA R244, -RZ, RZ, 0, 5.9604644775390625e-08 ;  /* 0x00000001fff47435 */ /* 0x000fe200000001ff */
[----:B------:R-:W-:Y:S01]  /*dca0*/  IMAD.MOV.U32 R245, RZ, RZ, R67 ;  /* 0x000000fffff57224 */ /* 0x000fe200078e0043 */
[----:B------:R-:W-:Y:S02]  /*dcb0*/  MOV R243, RZ ;  /* 0x000000ff00f37202 */ /* 0x000fe40000000f00 */
[----:B------:R-:W-:Y:S02]  /*dcc0*/  MOV R246, 0xffffffff ;  /* 0xffffffff00f67802 */ /* 0x000fe40000000f00 */
[----:B------:R-:W-:Y:S02]  /*dcd0*/  MOV R64, 0xdcf0 ;  /* 0x0000dcf000407802 */ /* 0x000fe40000000f00 */
[----:B01---5:R-:W-:Y:S05]  /*dce0*/  CALL.REL.NOINC `($__internal_143_$__cuda_sm70_shflsync_up) ;  /* 0x00000e3000007944 */ /* 0x023fea0003c00000 */
        /* <DEDUP_REMOVED lines=10> */
[----:B------:R-:W-:Y:S05]  /*dd90*/  CALL.REL.NOINC `($__internal_143_$__cuda_sm70_shflsync_up) ;  /* 0x00000d8000007944 */ /* 0x000fea0003c00000 */
[----:B0-----:R-:W-:Y:S01]  /*dda0*/  HFMA2.MMA R244, -RZ, RZ, 0, 1.1920928955078125e-07 ;  /* 0x00000002fff47435 */ /* 0x001fe200000001ff */
[----:B-1----:R-:W-:Y:S01]  /*ddb0*/  IMAD.MOV.U32 R66, RZ, RZ, R246 ;  /* 0x000000ffff427224 */ /* 0x002fe200078e00f6 */
[----:B------:R-:W-:Y:S01]  /*ddc0*/  MOV R245, R67 ;  /* 0x0000004300f57202 */ /* 0x000fe20000000f00 */
[----:B------:R-:W-:Y:S01]  /*ddd0*/  IMAD.MOV.U32 R246, RZ, RZ, -0x1 ;  /* 0xfffffffffff67424 */ /* 0x000fe200078e00ff */
[----:B------:R-:W-:-:S02]  /*dde0*/  MOV R243, RZ ;  /* 0x000000ff00f37202 */ /* 0x000fc40000000f00 */
[----:B------:R-:W-:Y:S02]  /*ddf0*/  MOV R64, 0xde10 ;  /* 0x0000de1000407802 */ /* 0x000fe40000000f00 */
[----:B------:R-:W-:Y:S05]  /*de00*/  CALL.REL.NOINC `($__internal_143_$__cuda_sm70_shflsync_up) ;  /* 0x00000d1000007944 */ /* 0x000fea0003c00000 */
[----:B------:R-:W-:Y:S01]  /*de10*/  ISETP.GE.AND P0, PT, R187, 0x2, PT ;  /* 0x00000002bb00780c */ /* 0x000fe20003f06270 */
[----:B0-----:R-:W-:Y:S01]  /*de20*/  HFMA2.MMA R244, -RZ, RZ, 0, 2.384185791015625e-07 ;  /* 0x00000004fff47435 */ /* 0x001fe200000001ff */
[----:B------:R-:W-:Y:S02]  /*de30*/  MOV R243, RZ ;  /* 0x000000ff00f37202 */ /* 0x000fe40000000f00 */
[----:B------:R-:W-:-:S09]  /*de40*/  MOV R64, 0xdea0 ;  /* 0x0000dea000407802 */ /* 0x000fd20000000f00 */
[----:B-1----:R-:W-:Y:S01]  /*de50*/  @P0 FFMA.FTZ R67, R239, R246, R67 ;  /* 0x000000f6ef430223 */ /* 0x002fe20000010043 */
[----:B------:R-:W-:Y:S01]  /*de60*/  MOV R246, 0xffffffff ;  /* 0xffffffff00f67802 */ /* 0x000fe20000000f00 */
[----:B------:R-:W-:-:S04]  /*de70*/  @P0 FMUL.FTZ R239, R66, R239 ;  /* 0x000000ef42ef0220 */ /* 0x000fc80000410000 */
[----:B------:R-:W-:Y:S02]  /*de80*/  IMAD.MOV.U32 R245, RZ, RZ, R239 ;  /* 0x000000fffff57224 */ /* 0x000fe400078e00ef */
[----:B------:R-:W-:Y:S05]  /*de90*/  CALL.REL.NOINC `($__internal_143_$__cuda_sm70_shflsync_up) ;  /* 0x00000c8000007944 */ /* 0x000fea0003c00000 */
[----:B0-----:R-:W-:Y:S01]  /*dea0*/  HFMA2.MMA R244, -RZ, RZ, 0, 2.384185791015625e-07 ;  /* 0x00000004fff47435 */ /* 0x001fe200000001ff */
[----:B-1----:R-:W-:Y:S01]  /*deb0*/  MOV R66, R246 ;  /* 0x000000f600427202 */ /* 0x002fe20000000f00 */
[----:B------:R-:W-:Y:S01]  /*dec0*/  IMAD.MOV.U32 R243, RZ, RZ, RZ ;  /* 0x000000fffff37224 */ /* 0x000fe200078e00ff */
[----:B------:R-:W-:Y:S02]  /*ded0*/  MOV R245, R67 ;  /* 0x0000004300f57202 */ /* 0x000fe40000000f00 */
[----:B------:R-:W-:Y:S02]  /*dee0*/  MOV R246, 0xffffffff ;  /* 0xffffffff00f67802 */ /* 0x000fe40000000f00 */
[----:B------:R-:W-:Y:S02]  /*def0*/  MOV R64, 0xdf10 ;  /* 0x0000df1000407802 */ /* 0x000fe40000000f00 */
[----:B------:R-:W-:Y:S05]  /*df00*/  CALL.REL.NOINC `($__internal_143_$__cuda_sm70_shflsync_up) ;  /* 0x00000c1000007944 */ /* 0x000fea0003c00000 */
[----:B------:R-:W-:Y:S01]  /*df10*/  ISETP.GE.AND P0, PT, R187, 0x4, PT ;  /* 0x00000004bb00780c */ /* 0x000fe20003f06270 */
[----:B0-----:R-:W-:Y:S01]  /*df20*/  HFMA2.MMA R244, -RZ, RZ, 0, 4.76837158203125e-07 ;  /* 0x00000008fff47435 */ /* 0x001fe200000001ff */
[----:B------:R-:W-:Y:S02]  /*df30*/  MOV R243, RZ ;  /* 0x000000ff00f37202 */ /* 0x000fe40000000f00 */
[----:B------:R-:W-:-:S09]  /*df40*/  MOV R64, 0xdfa0 ;  /* 0x0000dfa000407802 */ /* 0x000fd20000000f00 */
[----:B-1----:R-:W-:Y:S02]  /*df50*/  @P0 FFMA.FTZ R67, R239, R246, R67 ;  /* 0x000000f6ef430223 */ /* 0x002fe40000010043 */
[----:B------:R-:W-:Y:S02]  /*df60*/  @P0 FMUL.FTZ R239, R66, R239 ;  /* 0x000000ef42ef0220 */ /* 0x000fe40000410000 */
[----:B------:R-:W-:-:S03]  /*df70*/  IMAD.MOV.U32 R246, RZ, RZ, -0x1 ;  /* 0xfffffffffff67424 */ /* 0x000fc600078e00ff */
[----:B------:R-:W-:Y:S02]  /*df80*/  MOV R245, R239 ;  /* 0x000000ef00f57202 */ /* 0x000fe40000000f00 */
[----:B------:R-:W-:Y:S05]  /*df90*/  CALL.REL.NOINC `($__internal_143_$__cuda_sm70_shflsync_up) ;  /* 0x00000b8000007944 */ /* 0x000fea0003c00000 */
[----:B0-----:R-:W-:Y:S01]  /*dfa0*/  HFMA2.MMA R243, -RZ, RZ, 0, 0 ;  /* 0x00000000fff37435 */ /* 0x001fe200000001ff */
[----:B-1----:R-:W-:Y:S01]  /*dfb0*/  MOV R66, R246 ;  /* 0x000000f600427202 */ /* 0x002fe20000000f00 */
[----:B------:R-:W-:Y:S01]  /*dfc0*/  IMAD.MOV.U32 R244, RZ, RZ, 0x8 ;  /* 0x00000008fff47424 */ /* 0x000fe200078e00ff */
[----:B------:R-:W-:Y:S02]  /*dfd0*/  MOV R245, R67 ;  /* 0x0000004300f57202 */ /* 0x000fe40000000f00 */
[----:B------:R-:W-:Y:S02]  /*dfe0*/  MOV R246, 0xffffffff ;  /* 0xffffffff00f67802 */ /* 0x000fe40000000f00 */
[----:B------:R-:W-:Y:S02]  /*dff0*/  MOV R64, 0xe010 ;  /* 0x0000e01000407802 */ /* 0x000fe40000000f00 */
[----:B------:R-:W-:Y:S05]  /*e000*/  CALL.REL.NOINC `($__internal_143_$__cuda_sm70_shflsync_up) ;  /* 0x00000b1000007944 */ /* 0x000fea0003c00000 */
[----:B------:R-:W-:Y:S01]  /*e010*/  ISETP.GE.AND P0, PT, R187, 0x8, PT ;  /* 0x00000008bb00780c */ /* 0x000fe20003f06270 */
[----:B0-----:R-:W-:Y:S01]  /*e020*/  HFMA2.MMA R244, -RZ, RZ, 0, 9.5367431640625e-07 ;  /* 0x00000010fff47435 */ /* 0x001fe200000001ff */
[----:B------:R-:W-:Y:S02]  /*e030*/  MOV R243, RZ ;  /* 0x000000ff00f37202 */ /* 0x000fe40000000f00 */
[----:B------:R-:W-:-:S09]  /*e040*/  MOV R64, 0xe0c0 ;  /* 0x0000e0c000407802 */ /* 0x000fd20000000f00 */
[----:B-1----:R-:W-:Y:S01]  /*e050*/  @P0 FFMA.FTZ R67, R239, R246, R67 ;  /* 0x000000f6ef430223 */ /* 0x002fe20000010043 */
[----:B------:R-:W-:Y:S01]  /*e060*/  MOV R246, 0xffffffff ;  /* 0xffffffff00f67802 */ /* 0x000fe20000000f00 */
[----:B------:R-:W-:Y:S02]  /*e070*/  @P0 FMUL.FTZ R239, R66, R239 ;  /* 0x000000ef42ef0220 */ /* 0x000fe40000410000 */
[----:B------:R-:W-:Y:S02]  /*e080*/  IMAD.MOV.U32 R241, RZ, RZ, R67 ;  /* 0x000000fffff17224 */ /* 0x000fe400078e0043 */
[----:B------:R-:W-:Y:S01]  /*e090*/  IMAD.MOV.U32 R245, RZ, RZ, R239 ;  /* 0x000000fffff57224 */ /* 0x000fe200078e00ef */
[----:B------:R-:W-:Y:S02]  /*e0a0*/  MOV R247, R239 ;  /* 0x000000ef00f77202 */ /* 0x000fe40000000f00 */
[----:B------:R-:W-:Y:S05]  /*e0b0*/  CALL.REL.NOINC `($__internal_143_$__cuda_sm70_shflsync_up) ;  /* 0x00000a6000007944 */ /* 0x000fea0003c00000 */
[----:B0-----:R-:W-:Y:S01]  /*e0c0*/  HFMA2.MMA R244, -RZ, RZ, 0, 9.5367431640625e-07 ;  /* 0x00000010fff47435 */ /* 0x001fe200000001ff */
[----:B-1----:R-:W-:Y:S01]  /*e0d0*/  MOV R239, R246 ;  /* 0x000000f600ef7202 */ /* 0x002fe20000000f00 */
[----:B------:R-:W-:Y:S01]  /*e0e0*/  IMAD.MOV.U32 R243, RZ, RZ, RZ ;  /* 0x000000fffff37224 */ /* 0x000fe200078e00ff */
[----:B------:R-:W-:-:S02]  /*e0f0*/  MOV R245, R67 ;  /* 0x0000004300f57202 */ /* 0x000fc40000000f00 */
[----:B------:R-:W-:Y:S02]  /*e100*/  MOV R246, 0xffffffff ;  /* 0xffffffff00f67802 */ /* 0x000fe40000000f00 */
[----:B------:R-:W-:Y:S02]  /*e110*/  MOV R64, 0xe130 ;  /* 0x0000e13000407802 */ /* 0x000fe40000000f00 */
[----:B------:R-:W-:Y:S05]  /*e120*/  CALL.REL.NOINC `($__internal_143_$__cuda_sm70_shflsync_up) ;  /* 0x000009f000007944 */ /* 0x000fea0003c00000 */
[----:B01----:R-:W-:Y:S05]  /*e130*/  BRA `(.L_x_3632) ;  /* 0xffffaf2000007947 */ /* 0x003fea000383ffff */
.L_x_3580:
[----:B------:R-:W-:Y:S01]  /*e140*/  HFMA2.MMA R244, -RZ, RZ, 0, 5.9604644775390625e-08 ;  /* 0x00000001fff47435 */ /* 0x000fe200000001ff */
[----:B------:R-:W-:Y:S01]  /*e150*/  MOV R245, R247 ;  /* 0x000000f700f57202 */ /* 0x000fe20000000f00 */
[----:B------:R-:W-:Y:S01]  /*e160*/  IMAD.MOV.U32 R243, RZ, RZ, RZ ;  /* 0x000000fffff37224 */ /* 0x000fe200078e00ff */
[----:B------:R-:W-:Y:S02]  /*e170*/  MOV R246, 0xffffffff ;  /* 0xffffffff00f67802 */ /* 0x000fe40000000f00 */
[----:B0-----:R-:W-:Y:S02]  /*e180*/  MOV R64, 0xe1a0 ;  /* 0x0000e1a000407802 */ /* 0x001fe40000000f00 */
[----:B-1---5:R-:W-:Y:S05]  /*e190*/  CALL.REL.NOINC `($__internal_143_$__cuda_sm70_shflsync_up) ;  /* 0x0000098000007944 */ /* 0x022fea0003c00000 */
[----:B0-----:R-:W-:Y:S01]  /*e1a0*/  HFMA2.MMA R243, -RZ, RZ, 0, 0 ;  /* 0x00000000fff37435 */ /* 0x001fe200000001ff */
[----:B-1----:R-:W-:Y:S01]  /*e1b0*/  MOV R239, R246 ;  /* 0x000000f600ef7202 */ /* 0x002fe20000000f00 */
[----:B------:R-:W-:Y:S01]  /*e1c0*/  IMAD.MOV.U32 R244, RZ, RZ, 0x1 ;  /* 0x00000001fff47424 */ /* 0x000fe200078e00ff */
[----:B------:R-:W-:-:S02]  /*e1d0*/  MOV R245, R241 ;  /* 0x000000f100f57202 */ /* 0x000fc40000000f00 */
[----:B------:R-:W-:Y:S02]  /*e1e0*/  MOV R246, 0xffffffff ;  /* 0xffffffff00f67802 */ /* 0x000fe40000000f00 */
[----:B------:R-:W-:Y:S02]  /*e1f0*/  MOV R64, 0xe210 ;  /* 0x0000e21000407802 */ /* 0x000fe40000000f00 */
[----:B------:R-:W-:Y:S05]  /*e200*/  CALL.REL.NOINC `($__internal_143_$__cuda_sm70_shflsync_up) ;  /* 0x0000091000007944 */ /* 0x000fea0003c00000 */
[----:B------:R-:W-:Y:S01]  /*e210*/  HFMA2.MMA R66, -RZ, RZ, 0, 1.847743988037109375e-06 ;  /* 0x0000001fff427435 */ /* 0x000fe200000001ff */
[----:B------:R-:W-:Y:S01]  /*e220*/  MOV R67, R132 ;  /* 0x0000008400437202 */ /* 0x000fe20000000f00 */
[----:B------:R-:W-:Y:S01]  /*e230*/  IMAD.MOV.U32 R65, RZ, RZ, RZ ;  /* 0x000000ffff417224 */ /* 0x000fe200078e00ff */
[----:B------:R-:W-:Y:S02]  /*e240*/  MOV R64, 0xffffffff ;  /* 0xffffffff00407802 */ /* 0x000fe40000000f00 */
[----:B0-----:R-:W-:Y:S02]  /*e250*/  MOV R244, 0xe270 ;  /* 0x0000e27000f47802 */ /* 0x001fe40000000f00 */
[----:B-1----:R-:W-:Y:S05]  /*e260*/  CALL.REL.NOINC `($__internal_142_$__cuda_sm70_shflsync_idx_p) ;  /* 0x0000087000007944 */ /* 0x002fea0003c00000 */
[----:B-1----:R-:W-:Y:S01]  /*e270*/  IMAD.MOV.U32 R132, RZ, RZ, R65 ;  /* 0x000000ffff847224 */ /* 0x002fe200078e0041 */
[----:B------:R-:W-:Y:S01]  /*e280*/  HFMA2.MMA R65, -RZ, RZ, 0, 0 ;  /* 0x00000000ff417435 */ /* 0x000fe200000001ff */
[----:B0-----:R-:W-:Y:S02]  /*e290*/  MOV R67, R133 ;  /* 0x0000008500437202 */ /* 0x001fe40000000f00 */
[----:B------:R-:W-:-:S02]  /*e2a0*/  MOV R66, 0x1f ;  /* 0x0000001f00427802 */ /* 0x000fc40000000f00 */
[----:B------:R-:W-:Y:S02]  /*e2b0*/  MOV R64, 0xffffffff ;  /* 0xffffffff00407802 */ /* 0x000fe40000000f00 */
[----:B------:R-:W-:Y:S02]  /*e2c0*/  MOV R244, 0xe2e0 ;  /* 0x0000e2e000f47802 */ /* 0x000fe40000000f00 */
[----:B------:R-:W-:Y:S05]  /*e2d0*/  CALL.REL.NOINC `($__internal_142_$__cuda_sm70_shflsync_idx_p) ;  /* 0x0000080000007944 */ /* 0x000fea0003c00000 */
[----:B01----:R-:W-:Y:S05]  /*e2e0*/  BRA `(.L_x_3633) ;  /* 0xffffaed000007947 */ /* 0x003fea000383ffff */
.L_x_3583:
[----:B------:R-:W-:Y:S01]  /*e2f0*/  HFMA2.MMA R244, -RZ, RZ, 0, 5.9604644775390625e-08 ;  /* 0x00000001fff47435 */ /* 0x000fe200000001ff */
[----:B------:R-:W-:Y:S01]  /*e300*/  IMAD.MOV.U32 R249, RZ, RZ, R66 ;  /* 0x000000fffff97224 */ /* 0x000fe200078e0042 */
[----:B------:R-:W-:Y:S02]  /*e310*/  MOV R245, 0x1f ;  /* 0x0000001f00f57802 */ /* 0x000fe40000000f00 */
[----:B------:R-:W-:Y:S02]  /*e320*/  MOV R242, 0xffffffff ;  /* 0xffffffff00f27802 */ /* 0x000fe40000000f00 */
[----:B------:R-:W-:Y:S02]  /*e330*/  MOV R64, 0xe350 ;  /* 0x0000e35000407802 */ /* 0x000fe40000000f00 */
[----:B------:R-:W-:Y:S05]  /*e340*/  CALL.REL.NOINC `($__internal_141_$__cuda_sm70_shflsync_down) ;  /* 0x0000075000007944 */ /* 0x000fea0003c00000 */
[----:B-1----:R-:W-:Y:S01]  /*e350*/  IMAD.MOV.U32 R243, RZ, RZ, R242 ;  /* 0x000000fffff37224 */ /* 0x002fe200078e00f2 */
[----:B0-----:R-:W-:Y:S05]  /*e360*/  BRA `(.L_x_3634) ;  /* 0xffffb32000007947 */ /* 0x001fea000383ffff */
.L_x_3584:
[----:B------:R-:W-:Y:S01]  /*e370*/  HFMA2.MMA R244, -RZ, RZ, 0, 5.9604644775390625e-08 ;  /* 0x00000001fff47435 */ /* 0x000fe200000001ff */
[----:B------:R-:W-:Y:S01]  /*e380*/  MOV R249, R67 ;  /* 0x0000004300f97202 */ /* 0x000fe20000000f00 */
[----:B------:R-:W-:Y:S01]  /*e390*/  IMAD.MOV.U32 R242, RZ, RZ, -0x1 ;  /* 0xfffffffffff27424 */ /* 0x000fe200078e00ff */
[----:B------:R-:W-:-:S02]  /*e3a0*/  MOV R245, 0x1f ;  /* 0x0000001f00f57802 */ /* 0x000fc40000000f00 */
[----:B------:R-:W-:Y:S02]  /*e3b0*/  MOV R64, 0xe3d0 ;  /* 0x0000e3d000407802 */ /* 0x000fe40000000f00 */
[----:B01----:R-:W-:Y:S05]  /*e3c0*/  CALL.REL.NOINC `($__internal_141_$__cuda_sm70_shflsync_down) ;  /* 0x000006d000007944 */ /* 0x003fea0003c00000 */
        /* <DEDUP_REMOVED lines=9> */
[----:B------:R-:W-:Y:S05]  /*e460*/  CALL.REL.NOINC `($__internal_141_$__cuda_sm70_shflsync_down) ;  /* 0x0000063000007944 */ /* 0x000fea0003c00000 */
[----:B0-----:R-:W-:Y:S01]  /*e470*/  HFMA2.MMA R244, -RZ, RZ, 0, 1.1920928955078125e-07 ;  /* 0x00000002fff47435 */ /* 0x001fe200000001ff */
[----:B-1----:R-:W-:Y:S01]  /*e480*/  MOV R66, R242 ;  /* 0x000000f200427202 */ /* 0x002fe20000000f00 */
[----:B------:R-:W-:Y:S01]  /*e490*/  IMAD.MOV.U32 R245, RZ, RZ, 0x1f ;  /* 0x0000001ffff57424 */ /* 0x000fe200078e00ff */
[----:B------:R-:W-:-:S02]  /*e4a0*/  MOV R249, R67 ;  /* 0x0000004300f97202 */ /* 0x000fc40000000f00 */
[----:B------:R-:W-:Y:S02]  /*e4b0*/  MOV R242, 0xffffffff ;  /* 0xffffffff00f27802 */ /* 0x000fe40000000f00 */
[----:B------:R-:W-:Y:S02]  /*e4c0*/  MOV R64, 0xe4e0 ;  /* 0x0000e4e000407802 */ /* 0x000fe40000000f00 */
[----:B------:R-:W-:Y:S05]  /*e4d0*/  CALL.REL.NOINC `($__internal_141_$__cuda_sm70_shflsync_down) ;  /* 0x000005c000007944 */ /* 0x000fea0003c00000 */
[----:B-1----:R-:W-:Y:S01]  /*e4e0*/  @!P3 FFMA.FTZ R67, R243, R242, R67 ;  /* 0x000000f2f343b223 */ /* 0x002fe20000010043 */
[----:B0-----:R-:W-:Y:S01]  /*e4f0*/  HFMA2.MMA R244, -RZ, RZ, 0, 2.384185791015625e-07 ;  /* 0x00000004fff47435 */ /* 0x001fe200000001ff */
[----:B------:R-:W-:Y:S01]  /*e500*/  @!P3 FMUL.FTZ R243, R66, R243 ;  /* 0x000000f342f3b220 */ /* 0x000fe20000410000 */
[----:B------:R-:W-:Y:S01]  /*e510*/  MOV R245, 0x1f ;  /* 0x0000001f00f57802 */ /* 0x000fe20000000f00 */
[----:B------:R-:W-:Y:S01]  /*e520*/  IMAD.MOV.U32 R242, RZ, RZ, -0x1 ;  /* 0xfffffffffff27424 */ /* 0x000fe200078e00ff */
[----:B------:R-:W-:Y:S02]  /*e530*/  MOV R64, 0xe560 ;  /* 0x0000e56000407802 */ /* 0x000fe40000000f00 */
[----:B------:R-:W-:Y:S02]  /*e540*/  MOV R249, R243 ;  /* 0x000000f300f97202 */ /* 0x000fe40000000f00 */
[----:B------:R-:W-:Y:S05]  /*e550*/  CALL.REL.NOINC `($__internal_141_$__cuda_sm70_shflsync_down) ;  /* 0x0000054000007944 */ /* 0x000fea0003c00000 */
[----:B0-----:R-:W-:Y:S01]  /*e560*/  HFMA2.MMA R245, -RZ, RZ, 0, 1.847743988037109375e-06 ;  /* 0x0000001ffff57435 */ /* 0x001fe200000001ff */
[----:B-1----:R-:W-:Y:S01]  /*e570*/  MOV R66, R242 ;  /* 0x000000f200427202 */ /* 0x002fe20000000f00 */
[----:B------:R-:W-:Y:S01]  /*e580*/  IMAD.MOV.U32 R244, RZ, RZ, 0x4 ;  /* 0x00000004fff47424 */ /* 0x000fe200078e00ff */
[----:B------:R-:W-:-:S02]  /*e590*/  MOV R249, R67 ;  /* 0x0000004300f97202 */ /* 0x000fc40000000f00 */
[----:B------:R-:W-:Y:S02]  /*e5a0*/  MOV R242, 0xffffffff ;  /* 0xffffffff00f27802 */ /* 0x000fe40000000f00 */
[----:B------:R-:W-:Y:S02]  /*e5b0*/  MOV R64, 0xe5d0 ;  /* 0x0000e5d000407802 */ /* 0x000fe40000000f00 */
[----:B------:R-:W-:Y:S05]  /*e5c0*/  CALL.REL.NOINC `($__internal_141_$__cuda_sm70_shflsync_down) ;  /* 0x000004d000007944 */ /* 0x000fea0003c00000 */
[----:B-1----:R-:W-:Y:S01]  /*e5d0*/  @!P2 FFMA.FTZ R67, R243, R242, R67 ;  /* 0x000000f2f343a223 */ /* 0x002fe20000010043 */
[----:B0-----:R-:W-:Y:S01]  /*e5e0*/  HFMA2.MMA R244, -RZ, RZ, 0, 4.76837158203125e-07 ;  /* 0x00000008fff47435 */ /* 0x001fe200000001ff */
[----:B------:R-:W-:Y:S01]  /*e5f0*/  @!P2 FMUL.FTZ R243, R66, R243 ;  /* 0x000000f342f3a220 */ /* 0x000fe20000410000 */
[----:B------:R-:W-:Y:S01]  /*e600*/  MOV R242, 0xffffffff ;  /* 0xffffffff00f27802 */ /* 0x000fe20000000f00 */
[----:B------:R-:W-:Y:S01]  /*e610*/  IMAD.MOV.U32 R245, RZ, RZ, 0x1f ;  /* 0x0000001ffff57424 */ /* 0x000fe200078e00ff */
[----:B------:R-:W-:Y:S02]  /*e620*/  MOV R64, 0xe650 ;  /* 0x0000e65000407802 */ /* 0x000fe40000000f00 */
[----:B------:R-:W-:Y:S02]  /*e630*/  MOV R249, R243 ;  /* 0x000000f300f97202 */ /* 0x000fe40000000f00 */
[----:B------:R-:W-:Y:S05]  /*e640*/  CALL.REL.NOINC `($__internal_141_$__cuda_sm70_shflsync_down) ;  /* 0x0000045000007944 */ /* 0x000fea0003c00000 */
[----:B0-----:R-:W-:Y:S01]  /*e650*/  HFMA2.MMA R244, -RZ, RZ, 0, 4.76837158203125e-07 ;  /* 0x00000008fff47435 */ /* 0x001fe200000001ff */
[----:B-1----:R-:W-:Y:S01]  /*e660*/  MOV R66, R242 ;  /* 0x000000f200427202 */ /* 0x002fe20000000f00 */
[----:B------:R-:W-:Y:S01]  /*e670*/  IMAD.MOV.U32 R249, RZ, RZ, R67 ;  /* 0x000000fffff97224 */ /* 0x000fe200078e0043 */
[----:B------:R-:W-:-:S02]  /*e680*/  MOV R245, 0x1f ;  /* 0x0000001f00f57802 */ /* 0x000fc40000000f00 */
[----:B------:R-:W-:Y:S02]  /*e690*/  MOV R242, 0xffffffff ;  /* 0xffffffff00f27802 */ /* 0x000fe40000000f00 */
[----:B------:R-:W-:Y:S02]  /*e6a0*/  MOV R64, 0xe6c0 ;  /* 0x0000e6c000407802 */ /* 0x000fe40000000f00 */
[----:B------:R-:W-:Y:S05]  /*e6b0*/  CALL.REL.NOINC `($__internal_141_$__cuda_sm70_shflsync_down) ;  /* 0x000003e000007944 */ /* 0x000fea0003c00000 */
[----:B-1----:R-:W-:Y:S01]  /*e6c0*/  @!P1 FFMA.FTZ R67, R243, R242, R67 ;  /* 0x000000f2f3439223 */ /* 0x002fe20000010043 */
[----:B0-----:R-:W-:Y:S01]  /*e6d0*/  HFMA2.MMA R244, -RZ, RZ, 0, 9.5367431640625e-07 ;  /* 0x00000010fff47435 */ /* 0x001fe200000001ff */
[----:B------:R-:W-:Y:S01]  /*e6e0*/  @!P1 FMUL.FTZ R243, R66, R243 ;  /* 0x000000f342f39220 */ /* 0x000fe20000410000 */
[----:B------:R-:W-:Y:S01]  /*e6f0*/  MOV R245, 0x1f ;  /* 0x0000001f00f57802 */ /* 0x000fe20000000f00 */
[----:B------:R-:W-:Y:S01]  /*e700*/  IMAD.MOV.U32 R232, RZ, RZ, R67 ;  /* 0x000000ffffe87224 */ /* 0x000fe200078e0043 */
[----:B------:R-:W-:Y:S01]  /*e710*/  MOV R64, 0xe760 ;  /* 0x0000e76000407802 */ /* 0x000fe20000000f00 */
[----:B------:R-:W-:Y:S01]  /*e720*/  IMAD.MOV.U32 R242, RZ, RZ, -0x1 ;  /* 0xfffffffffff27424 */ /* 0x000fe200078e00ff */
[----:B------:R-:W-:-:S04]  /*e730*/  MOV R247, R243 ;  /* 0x000000f300f77202 */ /* 0x000fc80000000f00 */
[----:B------:R-:W-:Y:S02]  /*e740*/  MOV R249, R247 ;  /* 0x000000f700f97202 */ /* 0x000fe40000000f00 */
[----:B------:R-:W-:Y:S05]  /*e750*/  CALL.REL.NOINC `($__internal_141_$__cuda_sm70_shflsync_down) ;  /* 0x0000034000007944 */ /* 0x000fea0003c00000 */
[----:B0-----:R-:W-:Y:S01]  /*e760*/  HFMA2.MMA R245, -RZ, RZ, 0, 1.847743988037109375e-06 ;  /* 0x0000001ffff57435 */ /* 0x001fe200000001ff */
[----:B-1----:R-:W-:Y:S01]  /*e770*/  MOV R66, R242 ;  /* 0x000000f200427202 */ /* 0x002fe20000000f00 */
[----:B------:R-:W-:Y:S01]  /*e780*/  IMAD.MOV.U32 R244, RZ, RZ, 0x10 ;  /* 0x00000010fff47424 */ /* 0x000fe200078e00ff */
[----:B------:R-:W-:Y:S02]  /*e790*/  MOV R249, R232 ;  /* 0x000000e800f97202 */ /* 0x000fe40000000f00 */
[----:B------:R-:W-:Y:S02]  /*e7a0*/  MOV R242, 0xffffffff ;  /* 0xffffffff00f27802 */ /* 0x000fe40000000f00 */
[----:B------:R-:W-:Y:S02]  /*e7b0*/  MOV R64, 0xe7d0 ;  /* 0x0000e7d000407802 */ /* 0x000fe40000000f00 */
[----:B------:R-:W-:Y:S05]  /*e7c0*/  CALL.REL.NOINC `($__internal_141_$__cuda_sm70_shflsync_down) ;  /* 0x000002d000007944 */ /* 0x000fea0003c00000 */
[----:B-1----:R-:W-:Y:S01]  /*e7d0*/  @!P0 FFMA.FTZ R232, R247, R242, R232 ;  /* 0x000000f2f7e88223 */ /* 0x002fe200000100e8 */
[----:B------:R-:W-:Y:S01]  /*e7e0*/  HFMA2.MMA R65, -RZ, RZ, 0, 0 ;  /* 0x00000000ff417435 */ /* 0x000fe200000001ff */
[----:B------:R-:W-:Y:S01]  /*e7f0*/  @!P0 FMUL.FTZ R247, R66, R247 ;  /* 0x000000f742f78220 */ /* 0x000fe20000410000 */
[----:B------:R-:W-:Y:S01]  /*e800*/  MOV R64, 0xffffffff ;  /* 0xffffffff00407802 */ /* 0x000fe20000000f00 */
[----:B------:R-:W-:Y:S01]  /*e810*/  IMAD.MOV.U32 R66, RZ, RZ, 0x1f ;  /* 0x0000001fff427424 */ /* 0x000fe200078e00ff */
[----:B0-----:R-:W-:-:S02]  /*e820*/  MOV R244, 0xe850 ;  /* 0x0000e85000f47802 */ /* 0x001fc40000000f00 */
[----:B------:R-:W-:Y:S02]  /*e830*/  MOV R67, R247 ;  /* 0x000000f700437202 */ /* 0x000fe40000000f00 */
[----:B------:R-:W-:Y:S05]  /*e840*/  CALL.REL.NOINC `($__internal_142_$__cuda_sm70_shflsync_idx_p) ;  /* 0x0000029000007944 */ /* 0x000fea0003c00000 */
[----:B-1----:R-:W-:Y:S01]  /*e850*/  MOV R243, R65 ;  /* 0x0000004100f37202 */ /* 0x002fe20000000f00 */
[----:B------:R-:W-:Y:S01]  /*e860*/  HFMA2.MMA R65, -RZ, RZ, 0, 0 ;  /* 0x00000000ff417435 */ /* 0x000fe200000001ff */
[----:B0-----:R-:W-:Y:S01]  /*e870*/  IMAD.MOV.U32 R67, RZ, RZ, R232 ;  /* 0x000000ffff437224 */ /* 0x001fe200078e00e8 */
[----:B------:R-:W-:Y:S02]  /*e880*/  MOV R66, 0x1f ;  /* 0x0000001f00427802 */ /* 0x000fe40000000f00 */
[----:B------:R-:W-:Y:S02]  /*e890*/  MOV R64, 0xffffffff ;  /* 0xffffffff00407802 */ /* 0x000fe40000000f00 */
[----:B------:R-:W-:Y:S02]  /*e8a0*/  MOV R244, 0xe8c0 ;  /* 0x0000e8c000f47802 */ /* 0x000fe40000000f00 */
[----:B------:R-:W-:Y:S05]  /*e8b0*/  CALL.REL.NOINC `($__internal_142_$__cuda_sm70_shflsync_idx_p) ;  /* 0x0000022000007944 */ /* 0x000fea0003c00000 */
[----:B------:R-:W-:Y:S01]  /*e8c0*/  HFMA2.MMA R244, -RZ, RZ, 0, 5.9604644775390625e-08 ;  /* 0x00000001fff47435 */ /* 0x000fe200000001ff */
[----:B-1----:R-:W-:Y:S01]  /*e8d0*/  IMAD.MOV.U32 R226, RZ, RZ, R65 ;  /* 0x000000ffffe27224 */ /* 0x002fe200078e0041 */
[----:B------:R-:W-:Y:S01]  /*e8e0*/  MOV R249, R247 ;  /* 0x000000f700f97202 */ /* 0x000fe20000000f00 */
[----:B------:R-:W-:Y:S01]  /*e8f0*/  IMAD.MOV.U32 R242, RZ, RZ, -0x1 ;  /* 0xfffffffffff27424 */ /* 0x000fe200078e00ff */
[----:B------:R-:W-:-:S02]  /*e900*/  MOV R245, 0x1f ;  /* 0x0000001f00f57802 */ /* 0x000fc40000000f00 */
[----:B0-----:R-:W-:Y:S02]  /*e910*/  MOV R64, 0xe930 ;  /* 0x0000e93000407802 */ /* 0x001fe40000000f00 */
[----:B------:R-:W-:Y:S05]  /*e920*/  CALL.REL.NOINC `($__internal_141_$__cuda_sm70_shflsync_down) ;  /* 0x0000017000007944 */ /* 0x000fea0003c00000 */
[----:B0-----:R-:W-:Y:S01]  /*e930*/  HFMA2.MMA R244, -RZ, RZ, 0, 5.9604644775390625e-08 ;  /* 0x00000001fff47435 */ /* 0x001fe200000001ff */
[----:B-1----:R-:W-:Y:S01]  /*e940*/  MOV R247, R242 ;  /* 0x000000f200f77202 */ /* 0x002fe20000000f00 */
[----:B------:R-:W-:Y:S01]  /*e950*/  IMAD.MOV.U32 R245, RZ, RZ, 0x1f ;  /* 0x0000001ffff57424 */ /* 0x000fe200078e00ff */
[----:B------:R-:W-:Y:S02]  /*e960*/  MOV R249, R232 ;  /* 0x000000e800f97202 */ /* 0x000fe40000000f00 */
[----:B------:R-:W-:Y:S02]  /*e970*/  MOV R242, 0xffffffff ;  /* 0xffffffff00f27802 */ /* 0x000fe40000000f00 */
[----:B------:R-:W-:Y:S02]  /*e980*/  MOV R64, 0xe9a0 ;  /* 0x0000e9a000407802 */ /* 0x000fe40000000f00 */
[----:B------:R-:W-:Y:S05]  /*e990*/  CALL.REL.NOINC `($__internal_141_$__cuda_sm70_shflsync_down) ;  /* 0x0000010000007944 */ /* 0x000fea0003c00000 */
[----:B------:R-:W-:Y:S01]  /*e9a0*/  HFMA2.MMA R66, -RZ, RZ, 0, 1.847743988037109375e-06 ;  /* 0x0000001fff427435 */ /* 0x000fe200000001ff */
[----:B-1----:R-:W-:Y:S01]  /*e9b0*/  MOV R232, R242 ;  /* 0x000000f200e87202 */ /* 0x002fe20000000f00 */
[----:B------:R-:W-:Y:S01]  /*e9c0*/  IMAD.MOV.U32 R65, RZ, RZ, RZ ;  /* 0x000000ffff417224 */ /* 0x000fe200078e00ff */
[----:B------:R-:W-:-:S02]  /*e9d0*/  MOV R67, R132 ;  /* 0x0000008400437202 */ /* 0x000fc40000000f00 */
[----:B------:R-:W-:Y:S02]  /*e9e0*/  MOV R64, 0xffffffff ;  /* 0xffffffff00407802 */ /* 0x000fe40000000f00 */
[----:B0-----:R-:W-:Y:S02]  /*e9f0*/  MOV R244, 0xea10 ;  /* 0x0000ea1000f47802 */ /* 0x001fe40000000f00 */
        /* <DEDUP_REMOVED lines=8> */
[----:B-1----:R-:W-:Y:S01]  /*ea80*/  IMAD.MOV.U32 R244, RZ, RZ, R65 ;  /* 0x000000fffff47224 */ /* 0x002fe200078e0041 */
[----:B0-----:R-:W-:Y:S05]  /*ea90*/  BRA `(.L_x_3635) ;  /* 0xffffad9000007947 */ /* 0x001fea000383ffff */
        .weak           $__internal_141_$__cuda_sm70_shflsync_down
        .type           $__internal_141_$__cuda_sm70_shflsync_down,@function
        .size           $__internal_141_$__cuda_sm70_shflsync_down,($__internal_142_$__cuda_sm70_shflsync_idx_p - $__internal_141_$__cuda_sm70_shflsync_down)
$__internal_141_$__cuda_sm70_shflsync_down:
[----:B------:R-:W-:Y:S01]  /*eaa0*/  HFMA2.MMA R65, -RZ, RZ, 0, 0 ;  /* 0x00000000ff417435 */ /* 0x000fe200000001ff */
[----:B------:R-:W-:Y:S04]  /*eab0*/  WARPSYNC R242 ;  /* 0x000000f200007348 */ /* 0x000fe80003800000 */
[----:B------:R0:W1:Y:S01]  /*eac0*/  SHFL.DOWN PT, R242, R249, R244, R245 ;  /* 0x080000f4f9f27389 */ /* 0x00006200000e00f5 */
[----:B------:R-:W-:Y:S05]  /*ead0*/  RET.REL.NODEC R64 `(_Z25selective_scan_bwd_kernelI32Selective_Scan_bwd_kernel_traitsILi64ELi16ELb0ELb1ELb1ELb1ELb1EN3c104HalfEfEEv12SSMParamsBwd) ;  /* 0xffff152040007950 */ /* 0x000fea0003c3ffff */
        .weak           $__internal_142_$__cuda_sm70_shflsync_idx_p
        .type           $__internal_142_$__cuda_sm70_shflsync_idx_p,@function
        .size           $__internal_142_$__cuda_sm70_shflsync_idx_p,($__internal_143_$__cuda_sm70_shflsync_up - $__internal_142_$__cuda_sm70_shflsync_idx_p)
$__internal_142_$__cuda_sm70_shflsync_idx_p:
[----:B------:R-:W-:Y:S01]  /*eae0*/  MOV R245, 0x0 ;  /* 0x0000000000f57802 */ /* 0x000fe20000000f00 */
[----:B------:R-:W-:Y:S04]  /*eaf0*/  WARPSYNC R64 ;  /* 0x0000004000007348 */ /* 0x000fe80003800000 */
[----:B------:R0:W1:Y:S01]  /*eb00*/  SHFL.IDX PT, R65, R67, R65, R66 ;  /* 0x0000004143417389 */ /* 0x00006200000e0042 */
[----:B------:R-:W-:Y:S05]  /*eb10*/  RET.REL.NODEC R244 `(_Z25selective_scan_bwd_kernelI32Selective_Scan_bwd_kernel_traitsILi64ELi16ELb0ELb1ELb1ELb1ELb1EN3c104HalfEfEEv12SSMParamsBwd) ;  /* 0xffff14e0f4007950 */ /* 0x000fea0003c3ffff */
        .weak           $__internal_143_$__cuda_sm70_shflsync_up
        .type           $__internal_143_$__cuda_sm70_shflsync_up,@function
        .size           $__internal_143_$__cuda_sm70_shflsync_up,(.L_x_8955 - $__internal_143_$__cuda_sm70_shflsync_up)
$__internal_143_$__cuda_sm70_shflsync_up:
[----:B------:R-:W-:Y:S01]  /*eb20*/  HFMA2.MMA R65, -RZ, RZ, 0, 0 ;  /* 0x00000000ff417435 */ /* 0x000fe200000001ff */
[----:B------:R-:W-:Y:S04]  /*eb30*/  WARPSYNC R246 ;  /* 0x000000f600007348 */ /* 0x000fe80003800000 */
[----:B------:R0:W1:Y:S01]  /*eb40*/  SHFL.UP PT, R246, R245, R244, R243 ;  /* 0x040000f4f5f67389 */ /* 0x00006200000e00f3 */
[----:B------:R-:W-:Y:S05]  /*eb50*/  RET.REL.NODEC R64 `(_Z25selective_scan_bwd_kernelI32Selective_Scan_bwd_kernel_traitsILi64ELi16ELb0ELb1ELb1ELb1ELb1EN3c104HalfEfEEv12SSMParamsBwd) ;  /* 0xffff14a040007950 */ /* 0x000fea0003c3ffff */
.L_x_3636:
        /* <DEDUP_REMOVED lines=10> */
.L_x_8955:


//--------------------- .text._Z25selective_scan_bwd_kernelI32Selective_Scan_bwd_kernel_traitsILi64ELi16ELb1ELb0ELb0ELb0ELb0EN3c104HalfEfEEv12SSMParamsBwd --------------------------
	.section	.text._Z25selective_scan_bwd_kernelI32Selective_Scan_bwd_kernel_traitsILi64ELi16ELb1ELb0ELb0ELb0ELb0EN3c104HalfEfEEv12SSMParamsBwd,"ax",@progbits
	.sectioninfo	@"SHI_REGISTERS=198"
	.align	128
        .global         _Z25selective_scan_bwd_kernelI32Selective_Scan_bwd_kernel_traitsILi64ELi16ELb1ELb0ELb0ELb0ELb0EN3c104HalfEfEEv12SSMParamsBwd
        .type           _Z25selective_scan_bwd_kernelI32Selective_Scan_bwd_kernel_traitsILi64ELi16ELb1ELb0ELb0ELb0ELb0EN3c104HalfEfEEv12SSMParamsBwd,@function
        .size           _Z25selective_scan_bwd_kernelI32Selective_Scan_bwd_kernel_traitsILi64ELi16ELb1ELb0ELb0ELb0ELb0EN3c104HalfEfEEv12SSMParamsBwd,(.L_x_8958 - _Z25selective_scan_bwd_kernelI32Selective_Scan_bwd_kernel_traitsILi64ELi16ELb1ELb0ELb0ELb0ELb0EN3c104HalfEfEEv12SSMParamsBwd)
        .other          _Z25selective_scan_bwd_kernelI32Selective_Scan_bwd_kernel_traitsILi64ELi16ELb1ELb0ELb0ELb0ELb0EN3c104HalfEfEEv12SSMParamsBwd,@"STO_CUDA_ENTRY STV_DEFAULT"
_Z25selective_scan_bwd_kernelI32Selective_Scan_bwd_kernel_traitsILi64ELi16ELb1ELb0ELb0ELb0ELb0EN3c104HalfEfEEv12SSMParamsBwd:
.text._Z25selective_scan_bwd_kernelI32Selective_Scan_bwd_kernel_traitsILi64ELi16ELb1ELb0ELb0ELb0ELb0EN3c104HalfEfEEv12SSMParamsBwd:
        /* <DEDUP_REMOVED lines=12> */
[C---:B------:R-:W-:Y:S02]  /*00c0*/  @P0 LEA R6, P2, R0.reuse, c[0x0][0x238], 0x2 ;  /* 0x00008e0000060a11 */ /* 0x040fe400078410ff */
[----:B------:R-:W-:Y:S01]  /*00d0*/  @P1 LEA R8, P3, R0, c[0x0][0x250], 0x2 ;  /* 0x0000940000081a11 */ /* 0x000fe200078610ff */
[----:B------:R-:W-:Y:S01]  /*00e0*/  IMAD R4, R28, c[0x0][0x1d0], RZ ;  /* 0x000074001c047a24 */ /* 0x000fe200078e02ff */
[--C-:B------:R-:W-:Y:S01]  /*00f0*/  @P0 LEA.HI.X R7, R0, c[0x0][0x23c], R25.reuse, 0x2, P2 ;  /* 0x00008f0000070a11 */ /* 0x100fe200010f1419 */
[----:B------:R-:W-:Y:S01]  /*0100*/  IMAD R10, R28, c[0x0][0x1e0], RZ ;  /* 0x000078001c0a7a24 */ /* 0x000fe200078e02ff */
[----:B------:R-:W-:Y:S01]  /*0110*/  @P1 LEA.HI.X R9, R0, c[0x0][0x254], R25, 0x2, P3 ;  /* 0x0000950000091a11 */ /* 0x000fe200018f1419 */
[----:B------:R-:W-:Y:S02]  /*0120*/  IMAD R12, R28, c[0x0][0x278], RZ ;  /* 0x00009e001c0c7a24 */ /* 0x000fe400078e02ff */
[C---:B------:R-:W-:Y:S01]  /*0130*/  IMAD R11, R27.reuse, c[0x0][0x1d4], R4 ;  /* 0x000075001b0b7a24 */ /* 0x040fe200078e0204 */
[----:B------:R0:W5:Y:S01]  /*0140*/  @P0 LDG.E R24, [R6.64] ;  /* 0x0000000606180981 */ /* 0x000162000c1e1900 */
[----:B------:R-:W-:-:S03]  /*0150*/  IMAD.WIDE.U32 R2, R27, c[0x0][0x1d0], RZ ;  /* 0x000074001b027a25 */ /* 0x000fc600078e00ff */
[----:B------:R1:W5:Y:S01]  /*0160*/  @P1 LDG.E R26, [R8.64] ;  /* 0x00000006081a1981 */ /* 0x000362000c1e1900 */
[----:B------:R-:W-:Y:S01]  /*0170*/  IMAD.WIDE.U32 R4, R27, c[0x0][0x1e0], RZ ;  /* 0x000078001b047a25 */ /* 0x000fe200078e00ff */
[----:B------:R-:W-:Y:S01]  /*0180*/  IADD3 R3, R3, R11, RZ ;  /* 0x0000000b03037210 */ /* 0x000fe20007ffe0ff */
[----:B------:R-:W-:Y:S01]  /*0190*/  CS2R R20, SRZ ;  /* 0x0000000000147805 */ /* 0x000fe2000001ff00 */
[----:B------:R-:W-:Y:S01]  /*01a0*/  ISETP.NE.U32.AND P0, PT, RZ, c[0x0][0x260], PT ;  /* 0x00009800ff007a0c */ /* 0x000fe20003f05070 */
[C---:B------:R-:W-:Y:S01]  /*01b0*/  IMAD R13, R27.reuse, c[0x0][0x1e4], R10 ;  /* 0x000079001b0d7a24 */ /* 0x040fe200078e020a */
[----:B------:R-:W-:Y:S01]  /*01c0*/  CS2R R22, SRZ ;  /* 0x0000000000167805 */ /* 0x000fe2000001ff00 */
[----:B0-----:R-:W-:Y:S01]  /*01d0*/  IMAD.WIDE.U32 R6, R27, c[0x0][0x278], RZ ;  /* 0x00009e001b067a25 */ /* 0x001fe200078e00ff */
[----:B------:R-:W-:Y:S01]  /*01e0*/  ISETP.NE.AND.EX P0, PT, RZ, c[0x0][0x264], PT, P0 ;  /* 0x00009900ff007a0c */ /* 0x000fe20003f05300 */
[----:B------:R-:W-:Y:S01]  /*01f0*/  HFMA2.MMA R29, -RZ, RZ, 0, 0 ;  /* 0x00000000ff1d7435 */ /* 0x000fe200000001ff */
[----:B------:R-:W-:Y:S01]  /*0200*/  IADD3 R5, R5, R13, RZ ;  /* 0x0000000d05057210 */ /* 0x000fe20007ffe0ff */
[----:B-1----:R-:W-:Y:S01]  /*0210*/  IMAD R9, R27, c[0x0][0x27c], R12 ;  /* 0x00009f001b097a24 */ /* 0x002fe200078e020c */
[----:B------:R-:W-:Y:S01]  /*0220*/  MOV R8, c[0x0][0x174] ;  /* 0x00005d0000087a02 */ /* 0x000fe20000000f00 */
[C---:B------:R-:W-:Y:S01]  /*0230*/  IMAD R13, R25.reuse, c[0x0][0x1d8], RZ ;  /* 0x00007600190d7a24 */ /* 0x040fe200078e02ff */
[----:B------:R-:W-:Y:S01]  /*0240*/  MOV R30, RZ ;  /* 0x000000ff001e7202 */ /* 0x000fe20000000f00 */
[----:B------:R-:W-:Y:S01]  /*0250*/  IMAD R15, R25, c[0x0][0x1e8], RZ ;  /* 0x00007a00190f7a24 */ /* 0x000fe200078e02ff */
[----:B------:R-:W-:Y:S01]  /*0260*/  IADD3 R7, R7, R9, RZ ;  /* 0x0000000907077210 */ /* 0x000fe20007ffe0ff */
[----:B------:R-:W-:Y:S01]  /*0270*/  IMAD.WIDE.U32 R2, R0, c[0x0][0x1d8], R2 ;  /* 0x0000760000027a25 */ /* 0x000fe200078e0002 */
[----:B------:R-:W-:-:S02]  /*0280*/  LEA R9, R8, 0xfffffc00, 0xa ;  /* 0xfffffc0008097811 */ /* 0x000fc400078e50ff */
[----:B------:R-:W-:Y:S01]  /*0290*/  ISETP.GE.AND P3, PT, R8, 0x1, PT ;  /* 0x000000010800780c */ /* 0x000fe20003f66270 */
[C---:B------:R-:W-:Y:S01]  /*02a0*/  IMAD.WIDE.U32 R4, R0.reuse, c[0x0][0x1e8], R4 ;  /* 0x00007a0000047a25 */ /* 0x040fe200078e0004 */
[----:B------:R-:W-:Y:S02]  /*02b0*/  SHF.R.S32.HI R11, RZ, 0x1f, R9 ;  /* 0x0000001fff0b7819 */ /* 0x000fe40000011409 */
[----:B------:R-:W-:Y:S01]  /*02c0*/  IADD3 R35, P1, R9, R2, RZ ;  /* 0x0000000209237210 */ /* 0x000fe20007f3e0ff */
[----:B------:R-:W-:Y:S01]  /*02d0*/  IMAD R17, R25, c[0x0][0x280], RZ ;  /* 0x0000a00019117a24 */ /* 0x000fe200078e02ff */
[----:B------:R-:W-:Y:S01]  /*02e0*/  IADD3 R37, P2, R9, R4, RZ ;  /* 0x0000000409257210 */ /* 0x000fe20007f5e0ff */
[----:B------:R-:W-:-:S03]  /*02f0*/  IMAD.WIDE.U32 R6, R0, c[0x0][0x280], R6 ;  /* 0x0000a00000067a25 */ /* 0x000fc600078e0006 */
[----:B------:R-:W-:Y:S01]  /*0300*/  LEA R36, P5, R37, c[0x0][0x248], 0x1 ;  /* 0x0000920025247a11 */ /* 0x000fe200078a08ff */
[C---:B------:R-:W-:Y:S01]  /*0310*/  IMAD R13, R0.reuse, c[0x0][0x1dc], R13 ;  /* 0x00007700000d7a24 */ /* 0x040fe200078e020d */
[----:B------:R-:W-:Y:S01]  /*0320*/  IADD3 R9, P4, R9, R6, RZ ;  /* 0x0000000609097210 */ /* 0x000fe20007f9e0ff */
[C---:B------:R-:W-:Y:S02]  /*0330*/  IMAD R15, R0.reuse, c[0x0][0x1ec], R15 ;  /* 0x00007b00000f7a24 */ /* 0x040fe400078e020f */
[----:B------:R-:W-:Y:S01]  /*0340*/  IMAD R17, R0, c[0x0][0x284], R17 ;  /* 0x0000a10000117a24 */ /* 0x000fe200078e0211 */
[C---:B------:R-:W-:Y:S02]  /*0350*/  IADD3.X R2, R11.reuse, R3, R13, P1, !PT ;  /* 0x000000030b027210 */ /* 0x040fe40000ffe40d */
[----:B------:R-:W-:Y:S02]  /*0360*/  IADD3.X R4, R11, R5, R15, P2, !PT ;  /* 0x000000050b047210 */ /* 0x000fe400017fe40f */
[----:B------:R-:W-:-:S02]  /*0370*/  ISETP.NE.U32.AND P1, PT, RZ, c[0x0][0x328], PT ;  /* 0x0000ca00ff007a0c */ /* 0x000fc40003f25070 */
[----:B------:R-:W-:Y:S02]  /*0380*/  ISETP.NE.U32.AND P2, PT, RZ, c[0x0][0x348], PT ;  /* 0x0000d200ff007a0c */ /* 0x000fe40003f45070 */
[----:B------:R-:W-:Y:S02]  /*0390*/  IADD3.X R6, R11, R7, R17, P4, !PT ;  /* 0x000000070b067210 */ /* 0x000fe400027fe411 */
[C---:B------:R-:W-:Y:S02]  /*03a0*/  LEA R34, P4, R35.reuse, c[0x0][0x240], 0x1 ;  /* 0x0000900023227a11 */ /* 0x040fe400078808ff */
[----:B------:R-:W-:Y:S02]  /*03b0*/  ISETP.NE.AND.EX P1, PT, RZ, c[0x0][0x32c], PT, P1 ;  /* 0x0000cb00ff007a0c */ /* 0x000fe40003f25310 */
[----:B------:R-:W-:Y:S02]  /*03c0*/  ISETP.NE.AND.EX P2, PT, RZ, c[0x0][0x34c], PT, P2 ;  /* 0x0000d300ff007a0c */ /* 0x000fe40003f45320 */
[----:B------:R-:W-:Y:S01]  /*03d0*/  LEA.HI.X R35, R35, c[0x0][0x244], R2, 0x1, P4 ;  /* 0x0000910023237a11 */ /* 0x000fe200020f0c02 */
[----:B------:R-:W-:Y:S01]  /*03e0*/  @P0 IMAD R2, R27, c[0x0][0x164], R0 ;  /* 0x000059001b020a24 */ /* 0x000fe200078e0200 */
[----:B------:R-:W-:-:S02]  /*03f0*/  @P0 MOV R3, 0x8 ;  /* 0x0000000800030802 */ /* 0x000fc40000000f00 */
[----:B------:R-:W-:Y:S01]  /*0400*/  LEA.HI.X R37, R37, c[0x0][0x24c], R4, 0x1, P5 ;  /* 0x0000930025257a11 */ /* 0x000fe200028f0c04 */
[----:B------:R-:W-:Y:S01]  /*0410*/  @P0 IMAD R2, R2, c[0x0][0x174], RZ ;  /* 0x00005d0002020a24 */ /* 0x000fe200078e02ff */
[----:B------:R-:W-:-:S03]  /*0420*/  LEA R38, P6, R9, c[0x0][0x308], 0x1 ;  /* 0x0000c20009267a11 */ /* 0x000fc600078c08ff */
[----:B------:R-:W-:Y:S01]  /*0430*/  @P0 IMAD R2, R2, c[0x0][0x16c], RZ ;  /* 0x00005b0002020a24 */ /* 0x000fe200078e02ff */
[C---:B------:R-:W-:Y:S02]  /*0440*/  @P1 LEA R20, P4, R0.reuse, c[0x0][0x328], 0x2 ;  /* 0x0000ca0000141a11 */ /* 0x040fe400078810ff */
        /* <DEDUP_REMOVED lines=8> */
[----:B------:R-:W-:-:S02]  /*04d0*/  MOV R33, c[0x0][0x174] ;  /* 0x00005d0000217a02 */ /* 0x000fc40000000f00 */
[----:B------:R-:W-:Y:S01]  /*04e0*/  MOV R30, RZ ;  /* 0x000000ff001e7202 */ /* 0x000fe20000000f00 */
[----:B------:R-:W1:Y:S01]  /*04f0*/  S2R R32, SR_LANEID ;  /* 0x0000000000207919 */ /* 0x000e620000000000 */
[----:B------:R-:W-:Y:S02]  /*0500*/  MOV R29, RZ ;  /* 0x000000ff001d7202 */ /* 0x000fe40000000f00 */
[----:B0-----:R-:W-:Y:S02]  /*0510*/  SHF.R.S32.HI R4, RZ, 0x1f, R31 ;  /* 0x0000001fff047819 */ /* 0x001fe4000001141f */
[----:B------:R-:W-:Y:S02]  /*0520*/  SHF.L.U32 R41, R31, 0x1, RZ ;  /* 0x000000011f297819 */ /* 0x000fe400000006ff */
[----:B------:R-:W-:Y:S02]  /*0530*/  LEA.HI R4, R4, R31, RZ, 0x5 ;  /* 0x0000001f04047211 */ /* 0x000fe400078f28ff */
[----:B------:R-:W-:-:S02]  /*0540*/  LOP3.LUT R41, R41, 0xffffffc0, RZ, 0xc0, !PT ;  /* 0xffffffc029297812 */ /* 0x000fc400078ec0ff */
[----:B-1----:R-:W-:Y:S02]  /*0550*/  SHF.R.S32.HI R40, RZ, 0x5, R4 ;  /* 0x00000005ff287819 */ /* 0x002fe40000011404 */
.L_x_3655:
[----:B------:R-:W-:Y:S01]  /*0560*/  BAR.SYNC.DEFER_BLOCKING 0x0 ;  /* 0x0000000000007b1d */ /* 0x000fe20000010000 */
[----:B------:R-:W-:-:S05]  /*0570*/  LOP3.LUT R42, R41, 0x1f, R31, 0xf8, !PT ;  /* 0x0000001f292a7812 */ /* 0x000fca00078ef81f */
[----:B------:R-:W-:-:S05]  /*0580*/  IMAD.WIDE R12, R42, 0x10, R34 ;  /* 0x000000102a0c7825 */ /* 0x000fca00078e0222 */
[----:B------:R-:W2:Y:S04]  /*0590*/  LDG.E.128 R16, [R12.64] ;  /* 0x000000060c107981 */ /* 0x000ea8000c1e1d00 */
[----:B------:R-:W3:Y:S01]  /*05a0*/  LDG.E.128 R48, [R12.64+0x200] ;  /* 0x000200060c307981 */ /* 0x000ee2000c1e1d00 */
[----:B------:R-:W-:Y:S01]  /*05b0*/  IADD3 R43, R41, R32, RZ ;  /* 0x00000020292b7210 */ /* 0x000fe20007ffe0ff */
[----:B------:R-:W-:-:S03]  /*05c0*/  IMAD.WIDE R44, R42, 0x10, R36 ;  /* 0x000000102a2c7825 */ /* 0x000fc600078e0224 */
[----:B------:R-:W-:Y:S01]  /*05d0*/  IADD3 R52, R43, R32, RZ ;  /* 0x000000202b347210 */ /* 0x000fe20007ffe0ff */
[----:B--2---:R-:W-:Y:S04]  /*05e0*/  STS.128 [R43.X16], R16 ;  /* 0x000000102b007388 */ /* 0x004fe8000000cc00 */
[----:B---3--:R0:W-:Y:S01]  /*05f0*/  STS.128 [R43.X16+0x200], R48 ;  /* 0x000200302b007388 */ /* 0x0081e2000000cc00 */
[----:B------:R-:W-:-:S06]  /*0600*/  NOP ;  /* 0x0000000000007918 */ /* 0x000fcc0000000000 */
[----:B------:R-:W1:Y:S04]  /*0610*/  LDS.128 R8, [R52.X16] ;  /* 0x0000000034087984 */ /* 0x000e68000000cc00 */
[----:B------:R-:W-:Y:S04]  /*0620*/  LDS.128 R4, [R52.X16+0x10] ;  /* 0x0000100034047984 */ /* 0x000fe8000000cc00 */
[----:B------:R-:W-:Y:S06]  /*0630*/  BAR.SYNC.DEFER_BLOCKING 0x0 ;  /* 0x0000000000007b1d */ /* 0x000fec0000010000 */
[----:B------:R-:W2:Y:S04]  /*0640*/  LDG.E.128 R56, [R44.64] ;  /* 0x000000062c387981 */ /* 0x000ea8000c1e1d00 */
[----:B------:R-:W3:Y:S01]  /*0650*/  LDG.E.128 R60, [R44.64+0x200] ;  /* 0x000200062c3c7981 */ /* 0x000ee2000c1e1d00 */
[----:B------:R-:W-:-:S03]  /*0660*/  IMAD.WIDE R46, R42, 0x10, R38 ;  /* 0x000000102a2e7825 */ /* 0x000fc600078e0226 */
[----:B--2---:R-:W-:Y:S04]  /*0670*/  STS.128 [R43.X16], R56 ;  /* 0x000000382b007388 */ /* 0x004fe8000000cc00 */
[----:B---3--:R2:W-:Y:S01]  /*0680*/  STS.128 [R43.X16+0x200], R60 ;  /* 0x0002003c2b007388 */ /* 0x0085e2000000cc00 */
        /* <DEDUP_REMOVED lines=9> */
[----:B------:R-:W-:Y:S01]  /*0720*/  HFMA2.MMA R85, -RZ, RZ, 0, 0 ;  /* 0x00000000ff557435 */ /* 0x000fe200000001ff */
[----:B--2---:R-:W-:Y:S01]  /*0730*/  MOV R62, RZ ;  /* 0x000000ff003e7202 */ /* 0x004fe20000000f00 */
[----:B------:R-:W-:Y:S01]  /*0740*/  HFMA2.MMA R81, -RZ, RZ, 0, 0 ;  /* 0x00000000ff517435 */ /* 0x000fe200000001ff */
[----:B------:R-:W-:Y:S01]  /*0750*/  MOV R68, RZ ;  /* 0x000000ff00447202 */ /* 0x000fe20000000f00 */
[----:B------:R-:W-:Y:S01]  /*0760*/  HFMA2.MMA R77, -RZ, RZ, 0, 0 ;  /* 0x00000000ff4d7435 */ /* 0x000fe200000001ff */
[----:B------:R-:W-:Y:S01]  /*0770*/  MOV R74, RZ ;  /* 0x000000ff004a7202 */ /* 0x000fe20000000f00 */
[----:B0-----:R-:W-:Y:S01]  /*0780*/  HADD2.F32 R46, -RZ, R9.H1_H1 ;  /* 0x30000009ff2e7230 */ /* 0x001fe20000004100 */
[----:B------:R-:W-:Y:S01]  /*0790*/  HFMA2.MMA R73, -RZ, RZ, 0, 0 ;  /* 0x00000000ff497435 */ /* 0x000fe200000001ff */
[----:B------:R-:W-:Y:S01]  /*07a0*/  MOV R97, RZ ;  /* 0x000000ff00617202 */ /* 0x000fe20000000f00 */
[----:B------:R-:W-:-:S02]  /*07b0*/  HFMA2.MMA R101, -RZ, RZ, 0, 0 ;  /* 0x00000000ff657435 */ /* 0x000fc400000001ff */
[----:B------:R-:W-:Y:S02]  /*07c0*/  HFMA2.MMA R99, -RZ, RZ, 0, 0 ;  /* 0x00000000ff637435 */ /* 0x000fe400000001ff */
[----:B------:R-:W-:Y:S01]  /*07d0*/  HFMA2.MMA R70, -RZ, RZ, 0, 0 ;  /* 0x00000000ff467435 */ /* 0x000fe200000001ff */
[----:B---3--:R0:W-:Y:S04]  /*07e0*/  STS.128 [R43.X16], R48 ;  /* 0x000000302b007388 */ /* 0x0081e8000000cc00 */
[----:B----4-:R-:W-:Y:S01]  /*07f0*/  STS.128 [R43.X16+0x200], R64 ;  /* 0x000200402b007388 */ /* 0x010fe2000000cc00 */
[----:B------:R-:W-:-:S06]  /*0800*/  NOP ;  /* 0x0000000000007918 */ /* 0x000fcc0000000000 */
[----:B------:R-:W1:Y:S04]  /*0810*/  LDS.128 R56, [R52.X16] ;  /* 0x0000000034387984 */ /* 0x000e68000000cc00 */
[----:B------:R-:W2:Y:S01]  /*0820*/  LDS.128 R92, [R52.X16+0x10] ;  /* 0x00001000345c7984 */ /* 0x000ea2000000cc00 */
[----:B0-----:R-:W-:Y:S01]  /*0830*/  HADD2.F32 R48, -RZ, R10.H1_H1 ;  /* 0x3000000aff307230 */ /* 0x001fe20000004100 */
[----:B------:R-:W-:-:S04]  /*0840*/  MOV R50, c[0x0][0x16c] ;  /* 0x00005b0000327a02 */ /* 0x000fc80000000f00 */
[----:B------:R-:W-:Y:S02]  /*0850*/  ISETP.GE.AND P0, PT, R50, 0x1, PT ;  /* 0x000000013200780c */ /* 0x000fe40003f06270 */
[----:B------:R-:W-:Y:S01]  /*0860*/  MOV R50, RZ ;  /* 0x000000ff00327202 */ /* 0x000fe20000000f00 */
[--C-:B-1----:R-:W-:Y:S02]  /*0870*/  HADD2.F32 R44, -RZ, R56.reuse.H0_H0 ;  /* 0x20000038ff2c7230 */ /* 0x102fe40000004100 */
[----:B------:R-:W-:Y:S02]  /*0880*/  HADD2.F32 R45, -RZ, R56.H1_H1 ;  /* 0x30000038ff2d7230 */ /* 0x000fe40000004100 */
[----:B------:R-:W-:Y:S01]  /*0890*/  HADD2.F32 R47, -RZ, R57.H0_H0 ;  /* 0x20000039ff2f7230 */ /* 0x000fe20000004100 */
[C---:B------:R-:W-:Y:S01]  /*08a0*/  FFMA.FTZ R54, R44.reuse, R53, R29 ;  /* 0x000000352c367223 */ /* 0x040fe2000001001d */
[----:B------:R-:W-:Y:S01]  /*08b0*/  HADD2.F32 R29, -RZ, R9.H0_H0 ;  /* 0x20000009ff1d7230 */ /* 0x000fe20000004100 */
[-C--:B-----5:R-:W-:Y:S01]  /*08c0*/  FMUL.FTZ R76, R44, R24.reuse ;  /* 0x000000182c4c7220 */ /* 0x0a0fe20000410000 */
[----:B------:R-:W-:Y:S01]  /*08d0*/  HADD2.F32 R49, -RZ, R57.H1_H1 ;  /* 0x30000039ff317230 */ /* 0x000fe20000004100 */
[C---:B------:R-:W-:Y:S01]  /*08e0*/  FFMA.FTZ R54, R45.reuse, R55, R54 ;  /* 0x000000372d367223 */ /* 0x040fe20000010036 */
[--C-:B------:R-:W-:Y:S01]  /*08f0*/  HADD2.F32 R51, -RZ, R58.reuse.H0_H0 ;  /* 0x2000003aff337230 */ /* 0x100fe20000004100 */
[----:B------:R-:W-:Y:S01]  /*0900*/  FMUL.FTZ R103, R45, R24 ;  /* 0x000000182d677220 */ /* 0x000fe20000410000 */
[----:B------:R-:W-:Y:S01]  /*0910*/  HADD2.F32 R53, -RZ, R58.H1_H1 ;  /* 0x3000003aff357230 */ /* 0x000fe20000004100 */
[----:B------:R-:W-:Y:S01]  /*0920*/  FFMA.FTZ R54, R47, R29, R54 ;  /* 0x0000001d2f367223 */ /* 0x000fe20000010036 */
[----:B------:R-:W-:Y:S01]  /*0930*/  HADD2.F32 R29, -RZ, R10.H0_H0 ;  /* 0x2000000aff1d7230 */ /* 0x000fe20000004100 */
[----:B------:R-:W-:Y:S01]  /*0940*/  MOV R58, RZ ;  /* 0x000000ff003a7202 */ /* 0x000fe20000000f00 */
[--C-:B------:R-:W-:Y:S01]  /*0950*/  HADD2.F32 R55, -RZ, R59.reuse.H0_H0 ;  /* 0x2000003bff377230 */ /* 0x100fe20000004100 */
[----:B------:R-:W-:Y:S01]  /*0960*/  FFMA.FTZ R46, R49, R46, R54 ;  /* 0x0000002e312e7223 */ /* 0x000fe20000010036 */
[----:B------:R-:W-:Y:S01]  /*0970*/  HADD2.F32 R57, -RZ, R59.H1_H1 ;  /* 0x3000003bff397230 */ /* 0x000fe20000004100 */
[----:B------:R-:W-:Y:S01]  /*0980*/  MOV R54, RZ ;  /* 0x000000ff00367202 */ /* 0x000fe20000000f00 */
[--C-:B--2---:R-:W-:Y:S01]  /*0990*/  HADD2.F32 R59, -RZ, R92.reuse.H0_H0 ;  /* 0x2000005cff3b7230 */ /* 0x104fe20000004100 */
[----:B------:R-:W-:Y:S01]  /*09a0*/  FFMA.FTZ R46, R51, R29, R46 ;  /* 0x0000001d332e7223 */ /* 0x000fe2000001002e */
[--C-:B------:R-:W-:Y:S01]  /*09b0*/  HADD2.F32 R29, -RZ, R11.reuse.H0_H0 ;  /* 0x2000000bff1d7230 */ /* 0x100fe20000004100 */
[----:B------:R-:W-:Y:S01]  /*09c0*/  FMUL.FTZ R105, R47, R24 ;  /* 0x000000182f697220 */ /* 0x000fe20000410000 */
[----:B------:R-:W-:Y:S01]  /*09d0*/  HADD2.F32 R61, -RZ, R92.H1_H1 ;  /* 0x3000005cff3d7230 */ /* 0x000fe20000004100 */
[----:B------:R-:W-:Y:S01]  /*09e0*/  FFMA.FTZ R46, R53, R48, R46 ;  /* 0x00000030352e7223 */ /* 0x000fe2000001002e */
[----:B------:R-:W-:Y:S01]  /*09f0*/  HADD2.F32 R48, -RZ, R11.H1_H1 ;  /* 0x3000000bff307230 */ /* 0x000fe20000004100 */
[-C--:B------:R-:W-:Y:S01]  /*0a00*/  FMUL.FTZ R72, R49, R24.reuse ;  /* 0x0000001831487220 */ /* 0x080fe20000410000 */
[--C-:B------:R-:W-:Y:S01]  /*0a10*/  HADD2.F32 R63, -RZ, R93.reuse.H0_H0 ;  /* 0x2000005dff3f7230 */ /* 0x100fe20000004100 */
        /* <DEDUP_REMOVED lines=22> */
[----:B------:R-:W-:-:S02]  /*0b80*/  FMUL.FTZ R60, R63, R24 ;  /* 0x000000183f3c7220 */ /* 0x000fc40000410000 */
[----:B------:R-:W-:Y:S01]  /*0b90*/  FFMA.FTZ R46, R67, R29, R46 ;  /* 0x0000001d432e7223 */ /* 0x000fe2000001002e */
[--C-:B------:R-:W-:Y:S01]  /*0ba0*/  HADD2.F32 R29, -RZ, R7.reuse.H0_H0 ;  /* 0x20000007ff1d7230 */ /* 0x100fe20000004100 */
[----:B------:R-:W-:Y:S02]  /*0bb0*/  FMUL.FTZ R87, R65, R24 ;  /* 0x0000001841577220 */ /* 0x000fe40000410000 */
[----:B------:R-:W-:Y:S01]  /*0bc0*/  FFMA.FTZ R46, R69, R48, R46 ;  /* 0x00000030452e7223 */ /* 0x000fe2000001002e */
[----:B------:R-:W-:Y:S01]  /*0bd0*/  HADD2.F32 R48, -RZ, R7.H1_H1 ;  /* 0x30000007ff307230 */ /* 0x000fe20000004100 */
[-C--:B------:R-:W-:Y:S02]  /*0be0*/  FMUL.FTZ R64, R67, R24.reuse ;  /* 0x0000001843407220 */ /* 0x080fe40000410000 */
[----:B------:R-:W-:Y:S02]  /*0bf0*/  FFMA.FTZ R46, R71, R29, R46 ;  /* 0x0000001d472e7223 */ /* 0x000fe4000001002e */
[----:B------:R-:W-:-:S02]  /*0c00*/  FMUL.FTZ R91, R69, R24 ;  /* 0x00000018455b7220 */ /* 0x000fc40000410000 */
[----:B------:R-:W-:Y:S01]  /*0c10*/  FFMA.FTZ R29, R95, R48, R46 ;  /* 0x000000305f1d7223 */ /* 0x000fe2000001002e */
[----:B------:R-:W-:Y:S01]  /*0c20*/  MOV R46, RZ ;  /* 0x000000ff002e7202 */ /* 0x000fe20000000f00 */
[-C--:B------:R-:W-:Y:S02]  /*0c30*/  FMUL.FTZ R48, R51, R24.reuse ;  /* 0x0000001833307220 */ /* 0x080fe40000410000 */
[-C--:B------:R-:W-:Y:S02]  /*0c40*/  FMUL.FTZ R66, R71, R24.reuse ;  /* 0x0000001847427220 */ /* 0x080fe40000410000 */
[----:B------:R-:W-:Y:S01]  /*0c50*/  FMUL.FTZ R93, R95, R24 ;  /* 0x000000185f5d7220 */ /* 0x000fe20000410000 */
[----:B------:R-:W-:Y:S06]  /*0c60*/  BAR.SYNC.DEFER_BLOCKING 0x0 ;  /* 0x0000000000007b1d */ /* 0x000fec0000010000 */
[----:B------:R-:W-:Y:S05]  /*0c70*/  @!P0 BRA `(.L_x_3638) ;  /* 0x0000280000008947 */ /* 0x000fea0003800000 */
[--C-:B------:R-:W-:Y:S01]  /*0c80*/  HADD2.F32 R125, -RZ, R19.reuse.H0_H0 ;  /* 0x20000013ff7d7230 */ /* 0x100fe20000004100 */
[----:B------:R-:W-:Y:S01]  /*0c90*/  IADD3 R46, R33, -0x1, RZ ;  /* 0xffffffff212e7810 */ /* 0x000fe20007ffe0ff */
[----:B------:R-:W-:Y:S01]  /*0ca0*/  HADD2.F32 R127, -RZ, R19.H1_H1 ;  /* 0x30000013ff7f7230 */ /* 0x000fe20000004100 */
[C---:B------:R-:W-:Y:S01]  /*0cb0*/  IMAD R19, R25.reuse, c[0x0][0x180], RZ ;  /* 0x0000600019137a24 */ /* 0x040fe200078e02ff */
[--C-:B------:R-:W-:Y:S01]  /*0cc0*/  HADD2.F32 R121, -RZ, R18.reuse.H0_H0 ;  /* 0x20000012ff797230 */ /* 0x100fe20000004100 */
[----:B------:R-:W-:Y:S01]  /*0cd0*/  IMAD R77, R25, c[0x0][0x198], RZ ;  /* 0x00006600194d7a24 */ /* 0x000fe200078e02ff */
[----:B------:R-:W-:Y:S01]  /*0ce0*/  HADD2.F32 R123, -RZ, R18.H1_H1 ;  /* 0x30000012ff7b7230 */ /* 0x000fe20000004100 */
[----:B------:R-:W-:Y:S01]  /*0cf0*/  IADD3 R18, R33, -0x2, RZ ;  /* 0xfffffffe21127810 */ /* 0x000fe20007ffe0ff */
[--C-:B------:R-:W-:Y:S01]  /*0d00*/  HADD2.F32 R129, -RZ, R12.reuse.H0_H0 ;  /* 0x2000000cff817230 */ /* 0x100fe20000004100 */
[----:B------:R-:W-:Y:S01]  /*0d10*/  IMAD R73, R0, c[0x0][0x184], R19 ;  /* 0x0000610000497a24 */ /* 0x000fe200078e0213 */
[----:B------:R-:W-:Y:S01]  /*0d20*/  HADD2.F32 R131, -RZ, R12.H1_H1 ;  /* 0x3000000cff837230 */ /* 0x000fe20000004100 */
[----:B------:R-:W-:Y:S01]  /*0d30*/  IMAD R81, R25, c[0x0][0x1b8], RZ ;  /* 0x00006e0019517a24 */ /* 0x000fe200078e02ff */
[--C-:B------:R-:W-:Y:S01]  /*0d40*/  HADD2.F32 R133, -RZ, R13.reuse.H0_H0 ;  /* 0x2000000dff857230 */ /* 0x100fe20000004100 */
[----:B------:R-:W-:Y:S01]  /*0d50*/  LEA.HI R19, R46, R46, RZ, 0x1 ;  /* 0x0000002e2e137211 */ /* 0x000fe200078f08ff */
[----:B------:R-:W-:Y:S01]  /*0d60*/  HADD2.F32 R135, -RZ, R13.H1_H1 ;  /* 0x3000000dff877230 */ /* 0x000fe20000004100 */
[----:B------:R-:W-:Y:S01]  /*0d70*/  IMAD.WIDE.U32 R12, R0, c[0x0][0x180], RZ ;  /* 0x00006000000c7a25 */ /* 0x000fe200078e00ff */
[--C-:B------:R-:W-:Y:S01]  /*0d80*/  HADD2.F32 R113, -RZ, R16.reuse.H0_H0 ;  /* 0x20000010ff717230 */ /* 0x100fe20000004100 */
[----:B------:R-:W-:Y:S01]  /*0d90*/  MOV R168, RZ ;  /* 0x000000ff00a87202 */ /* 0x000fe20000000f00 */
[----:B------:R-:W-:Y:S01]  /*0da0*/  HADD2.F32 R115, -RZ, R16.H1_H1 ;  /* 0x30000010ff737230 */ /* 0x000fe20000004100 */
[----:B------:R-:W-:Y:S01]  /*0db0*/  IMAD R111, R18, c[0x0][0x16c], RZ ;  /* 0x00005b00126f7a24 */ /* 0x000fe200078e02ff */
[--C-:B------:R-:W-:Y:S01]  /*0dc0*/  HADD2.F32 R117, -RZ, R17.reuse.H0_H0 ;  /* 0x20000011ff757230 */ /* 0x100fe20000004100 */
[C---:B------:R-:W-:Y:S01]  /*0dd0*/  IMAD R77, R0.reuse, c[0x0][0x19c], R77 ;  /* 0x00006700004d7a24 */ /* 0x040fe200078e024d */
[----:B------:R-:W-:Y:S01]  /*0de0*/  HADD2.F32 R119, -RZ, R17.H1_H1 ;  /* 0x30000011ff777230 */ /* 0x000fe20000004100 */
[C---:B------:R-:W-:Y:S01]  /*0df0*/  IMAD.WIDE.U32 R16, R0.reuse, c[0x0][0x1b8], RZ ;  /* 0x00006e0000107a25 */ /* 0x040fe200078e00ff */
[--C-:B------:R-:W-:Y:S01]  /*0e00*/  HADD2.F32 R137, -RZ, R14.reuse.H0_H0 ;  /* 0x2000000eff897230 */ /* 0x100fe20000004100 */
[----:B------:R-:W-:Y:S01]  /*0e10*/  IADD3 R73, R13, R73, RZ ;  /* 0x000000490d497210 */ /* 0x000fe20007ffe0ff */
[----:B------:R-:W-:Y:S01]  /*0e20*/  HADD2.F32 R139, -RZ, R14.H1_H1 ;  /* 0x3000000eff8b7230 */ /* 0x000fe20000004100 */
[C---:B------:R-:W-:Y:S01]  /*0e30*/  IMAD R81, R0.reuse, c[0x0][0x1bc], R81 ;  /* 0x00006f0000517a24 */ /* 0x040fe200078e0251 */
[--C-:B------:R-:W-:Y:S01]  /*0e40*/  HADD2.F32 R141, -RZ, R15.reuse.H0_H0 ;  /* 0x2000000fff8d7230 */ /* 0x100fe20000004100 */
[----:B------:R-:W-:Y:S01]  /*0e50*/  LOP3.LUT R13, R19, 0xfffffe, RZ, 0xc0, !PT ;  /* 0x00fffffe130d7812 */ /* 0x000fe200078ec0ff */
[----:B------:R-:W-:Y:S01]  /*0e60*/  HADD2.F32 R143, -RZ, R15.H1_H1 ;  /* 0x3000000fff8f7230 */ /* 0x000fe20000004100 */
[----:B------:R-:W-:Y:S01]  /*0e70*/  IMAD.WIDE.U32 R14, R0, c[0x0][0x198], RZ ;  /* 0x00006600000e7a25 */ /* 0x000fe200078e00ff */
[----:B------:R-:W-:Y:S01]  /*0e80*/  LEA R80, P0, R12, c[0x0][0x220], 0x2 ;  /* 0x000088000c507a11 */ /* 0x000fe200078010ff */
[----:B------:R-:W-:Y:S01]  /*0e90*/  CS2R R84, SRZ ;  /* 0x0000000000547805 */ /* 0x000fe2000001ff00 */
[----:B------:R-:W-:Y:S01]  /*0ea0*/  LEA R18, P2, R16, c[0x0][0x230], 0x2 ;  /* 0x00008c0010127a11 */ /* 0x000fe200078410ff */
[----:B------:R-:W-:Y:S01]  /*0eb0*/  IMAD.WIDE R110, R111, 0x8, R2 ;  /* 0x000000086f6e7825 */ /* 0x000fe200078e0202 */
[----:B------:R-:W-:Y:S01]  /*0ec0*/  LEA R78, P1, R14, c[0x0][0x228], 0x2 ;  /* 0x00008a000e4e7a11 */ /* 0x000fe200078210ff */
[----:B------:R-:W-:Y:S01]  /*0ed0*/  UMOV UR4, URZ ;  /* 0x0000003f00047c82 */ /* 0x000fe20008000000 */
[----:B------:R-:W-:Y:S01]  /*0ee0*/  IADD3 R107, R15, R77, RZ ;  /* 0x0000004d0f6b7210 */ /* 0x000fe20007ffe0ff */
[--C-:B------:R-:W-:Y:S01]  /*0ef0*/  FADD.FTZ R86, R113, R26.reuse ;  /* 0x0000001a71567221 */ /* 0x100fe20000010000 */
[----:B------:R-:W-:Y:S01]  /*0f00*/  IADD3 R109, R17, R81, RZ ;  /* 0x00000051116d7210 */ /* 0x000fe20007ffe0ff */
[--C-:B------:R-:W-:Y:S01]  /*0f10*/  FADD.FTZ R88, R115, R26.reuse ;  /* 0x0000001a73587221 */ /* 0x100fe20000010000 */
[----:B------:R-:W-:Y:S01]  /*0f20*/  IADD3 R13, R46, -R13, RZ ;  /* 0x8000000d2e0d7210 */ /* 0x000fe20007ffe0ff */
[--C-:B------:R-:W-:Y:S01]  /*0f30*/  FADD.FTZ R90, R117, R26.reuse ;  /* 0x0000001a755a7221 */ /* 0x100fe20000010000 */
[----:B------:R-:W-:Y:S01]  /*0f40*/  LEA.HI.X R19, R12, c[0x0][0x224], R73, 0x2, P0 ;  /* 0x000089000c137a11 */ /* 0x000fe200000f1449 */
[--C-:B------:R-:W-:Y:S01]  /*0f50*/  FADD.FTZ R92, R119, R26.reuse ;  /* 0x0000001a775c7221 */ /* 0x100fe20000010000 */
[----:B------:R-:W-:Y:S01]  /*0f60*/  MOV R82, R110 ;  /* 0x0000006e00527202 */ /* 0x000fe20000000f00 */
[--C-:B------:R-:W-:Y:S01]  /*0f70*/  FADD.FTZ R94, R121, R26.reuse ;  /* 0x0000001a795e7221 */ /* 0x100fe20000010000 */
[----:B------:R-:W-:Y:S01]  /*0f80*/  LEA.HI.X R107, R14, c[0x0][0x22c], R107, 0x2, P1 ;  /* 0x00008b000e6b7a11 */ /* 0x000fe200008f146b */
[--C-:B------:R-:W-:Y:S01]  /*0f90*/  FADD.FTZ R96, R123, R26.reuse ;  /* 0x0000001a7b607221 */ /* 0x100fe20000010000 */
[----:B------:R-:W-:Y:S01]  /*0fa0*/  LEA.HI.X R109, R16, c[0x0][0x234], R109, 0x2, P2 ;  /* 0x00008d00106d7a11 */ /* 0x000fe200010f146d */
[--C-:B------:R-:W-:Y:S01]  /*0fb0*/  FADD.FTZ R98, R125, R26.reuse ;  /* 0x0000001a7d627221 */ /* 0x100fe20000010000 */
[----:B------:R-:W-:Y:S01]  /*0fc0*/  MOV R89, RZ ;  /* 0x000000ff00597202 */ /* 0x000fe20000000f00 */
        /* <DEDUP_REMOVED lines=16> */
[----:B------:R-:W-:Y:S01]  /*10d0*/  FADD.FTZ R114, R143, R26 ;  /* 0x0000001a8f727221 */ /* 0x000fe20000010000 */
[----:B------:R-:W-:-:S02]  /*10e0*/  MOV R101, RZ ;  /* 0x000000ff00657202 */ /* 0x000fc40000000f00 */
[----:B------:R-:W-:Y:S02]  /*10f0*/  MOV R68, RZ ;  /* 0x000000ff00447202 */ /* 0x000fe40000000f00 */
[----:B------:R-:W-:Y:S02]  /*1100*/  MOV R99, RZ ;  /* 0x000000ff00637202 */ /* 0x000fe40000000f00 */
[----:B------:R-:W-:Y:S02]  /*1110*/  MOV R74, RZ ;  /* 0x000000ff004a7202 */ /* 0x000fe40000000f00 */
[----:B------:R-:W-:Y:S02]  /*1120*/  MOV R70, RZ ;  /* 0x000000ff00467202 */ /* 0x000fe40000000f00 */
[----:B------:R-:W-:Y:S02]  /*1130*/  MOV R97, RZ ;  /* 0x000000ff00617202 */ /* 0x000fe40000000f00 */
[----:B------:R-:W-:-:S02]  /*1140*/  SHF.L.U32 R115, R13, 0x8, RZ ;  /* 0x000000080d737819 */ /* 0x000fc400000006ff */
.L_x_3654:
[----:B------:R-:W-:Y:S02]  /*1150*/  MOV R12, R80 ;  /* 0x00000050000c7202 */ /* 0x000fe40000000f00 */
[----:B------:R-:W-:-:S05]  /*1160*/  MOV R13, R19 ;  /* 0x00000013000d7202 */ /* 0x000fca0000000f00 */
[----:B------:R0:W2:Y:S01]  /*1170*/  LDG.E R116, [R12.64] ;  /* 0x000000060c747981 */ /* 0x0000a2000c1e1900 */
[C---:B------:R-:W-:Y:S02]  /*1180*/  ISETP.NE.AND P1, PT, R31.reuse, RZ, PT ;  /* 0x000000ff1f00720c */ /* 0x040fe40003f25270 */
[C---:B------:R-:W-:Y:S02]  /*1190*/  IADD3 R16, R31.reuse, 0x200, RZ ;  /* 0x000002001f107810 */ /* 0x040fe40007ffe0ff */
[----:B------:R-:W-:Y:S02]  /*11a0*/  LOP3.LUT P0, RZ, R31, 0x1f, RZ, 0xc0, !PT ;  /* 0x0000001f1fff7812 */ /* 0x000fe4000780c0ff */
[----:B0-----:R-:W-:Y:S02]  /*11b0*/  MOV R12, R78 ;  /* 0x0000004e000c7202 */ /* 0x001fe40000000f00 */
[----:B------:R-:W-:Y:S02]  /*11c0*/  MOV R13, R107 ;  /* 0x0000006b000d7202 */ /* 0x000fe40000000f00 */
[----:B------:R-:W-:-:S02]  /*11d0*/  SEL R121, R115, R16, !P1 ;  /* 0x0000001073797207 */ /* 0x000fc40004800000 */
[----:B------:R-:W-:Y:S01]  /*11e0*/  ISETP.LT.OR P0, PT, R33, 0x2, P0 ;  /* 0x000000022100780c */ /* 0x000fe20000701670 */
[----:B------:R0:W3:Y:S02]  /*11f0*/  LDG.E R14, [R12.64] ;  /* 0x000000060c0e7981 */ /* 0x0000e4000c1e1900 */
[----:B0-----:R-:W-:Y:S02]  /*1200*/  MOV R12, R18 ;  /* 0x00000012000c7202 */ /* 0x001fe40000000f00 */
[----:B------:R-:W-:-:S05]  /*1210*/  MOV R13, R109 ;  /* 0x0000006d000d7202 */ /* 0x000fca0000000f00 */
[----:B------:R0:W3:Y:S01]  /*1220*/  LDG.E R133, [R12.64] ;  /* 0x000000060c857981 */ /* 0x0000e2000c1e1900 */
[----:B------:R-:W-:Y:S01]  /*1230*/  HFMA2.MMA R17, -RZ, RZ, 0, 0 ;  /* 0x00000000ff117435 */ /* 0x000fe200000001ff */
[----:B------:R-:W-:Y:S01]  /*1240*/  MOV R16, 0x3f800000 ;  /* 0x3f80000000107802 */ /* 0x000fe20000000f00 */
[----:B------:R-:W-:Y:S01]  /*1250*/  HADD2.F32 R143, -RZ, R8.H0_H0 ;  /* 0x20000008ff8f7230 */ /* 0x000fe20000004100 */
[----:B0-----:R-:W-:Y:S02]  /*1260*/  @!P0 MOV R12, R82 ;  /* 0x00000052000c8202 */ /* 0x001fe40000000f00 */
[----:B------:R-:W-:Y:S01]  /*1270*/  @!P0 MOV R13, R111 ;  /* 0x0000006f000d8202 */ /* 0x000fe20000000f00 */
        /* <DEDUP_REMOVED lines=24> */
[----:B------:R-:W-:Y:S01]  /*1400*/  HADD2.F32 R136, -RZ, R7.H0_H0 ;  /* 0x20000007ff887230 */ /* 0x000fe20000004100 */
[----:B------:R-:W-:-:S04]  /*1410*/  FMUL.FTZ R164, R112, R147 ;  /* 0x0000009370a47220 */ /* 0x000fc80000410000 */
[----:B------:R-:W-:Y:S01]  /*1420*/  FMUL.FTZ R163, R113, R136 ;  /* 0x0000008871a37220 */ /* 0x000fe20000410000 */
[----:B------:R-:W-:Y:S01]  /*1430*/  BSSY B0, `(.L_x_3639) ;  /* 0x0000053000007945 */ /* 0x000fe20003800000 */
[----:B--2---:R-:W-:-:S04]  /*1440*/  FMUL.FTZ R15, R116, 1.4426950216293334961 ;  /* 0x3fb8aa3b740f7820 */ /* 0x004fc80000410000 */
[----:B------:R-:W-:-:S06]  /*1450*/  FMUL.FTZ R132, R86, R15 ;  /* 0x0000000f56847220 */ /* 0x000fcc0000410000 */
[----:B------:R-:W0:Y:S01]  /*1460*/  MUFU.EX2 R132, R132 ;  /* 0x0000008400847308 */ /* 0x000e220000000800 */
[-C--:B------:R-:W-:Y:S01]  /*1470*/  FMUL.FTZ R117, R88, R15.reuse ;  /* 0x0000000f58757220 */ /* 0x080fe20000410000 */
[----:B0-----:R0:W-:Y:S04]  /*1480*/  STS [R121.X4+0xc90], R132 ;  /* 0x000c908479007388 */ /* 0x0011e80000004800 */
[----:B------:R-:W-:Y:S01]  /*1490*/  BAR.SYNC.DEFER_BLOCKING 0x0 ;  /* 0x0000000000007b1d */ /* 0x000fe20000010000 */
[-C--:B------:R-:W-:Y:S02]  /*14a0*/  FMUL.FTZ R118, R90, R15.reuse ;  /* 0x0000000f5a767220 */ /* 0x080fe40000410000 */
[----:B------:R-:W-:-:S03]  /*14b0*/  FMUL.FTZ R119, R92, R15 ;  /* 0x0000000f5c777220 */ /* 0x000fc60000410000 */
        /* <DEDUP_REMOVED lines=8> */
[----:B----4-:R-:W-:-:S05]  /*1540*/  HADD2.F32 R13, -RZ, R8.H1_H1 ;  /* 0x30000008ff0d7230 */ /* 0x010fca0000004100 */
[----:B------:R-:W-:Y:S02]  /*1550*/  FMUL.FTZ R142, R88, R13 ;  /* 0x0000000d588e7220 */ /* 0x000fe40000410000 */
[----:B------:R-:W4:Y:S01]  /*1560*/  MUFU.EX2 R121, R121 ;  /* 0x0000007900797308 */ /* 0x000f220000000800 */
[-C--:B-1----:R-:W-:Y:S02]  /*1570*/  FMUL.FTZ R13, R132, R117.reuse ;  /* 0x00000075840d7220 */ /* 0x082fe40000410000 */
[----:B------:R-:W-:Y:S02]  /*1580*/  FFMA.FTZ R12, R143, R117, R142 ;  /* 0x000000758f0c7223 */ /* 0x000fe4000001008e */
[----:B------:R-:W-:Y:S02]  /*1590*/  FMUL.FTZ R123, R100, R15 ;  /* 0x0000000f647b7220 */ /* 0x000fe40000410000 */
[C---:B--2---:R-:W-:Y:S01]  /*15a0*/  FMUL.FTZ R128, R118.reuse, R13 ;  /* 0x0000000d76807220 */ /* 0x044fe20000410000 */
[----:B------:R-:W1:Y:S01]  /*15b0*/  MUFU.EX2 R122, R122 ;  /* 0x0000007a007a7308 */ /* 0x000e620000000800 */
[----:B------:R-:W-:-:S02]  /*15c0*/  FFMA.FTZ R12, R118, R12, R137 ;  /* 0x0000000c760c7223 */ /* 0x000fc40000010089 */
[-C--:B------:R-:W-:Y:S01]  /*15d0*/  FMUL.FTZ R124, R102, R15.reuse ;  /* 0x0000000f667c7220 */ /* 0x080fe20000410000 */
[----:B------:R-:W-:Y:S01]  /*15e0*/  ISETP.NE.AND P0, PT, R31, 0x3f, PT ;  /* 0x0000003f1f00780c */ /* 0x000fe20003f05270 */
[C---:B0-----:R-:W-:Y:S02]  /*15f0*/  FMUL.FTZ R13, R119.reuse, R128 ;  /* 0x00000080770d7220 */ /* 0x041fe40000410000 */
[----:B------:R-:W-:Y:S01]  /*1600*/  FFMA.FTZ R12, R119, R12, R140 ;  /* 0x0000000c770c7223 */ /* 0x000fe2000001008c */
[----:B------:R-:W0:Y:S01]  /*1610*/  MUFU.EX2 R123, R123 ;  /* 0x0000007b007b7308 */ /* 0x000e220000000800 */
[----:B------:R-:W-:Y:S02]  /*1620*/  FMUL.FTZ R125, R104, R15 ;  /* 0x0000000f687d7220 */ /* 0x000fe40000410000 */
[C---:B------:R-:W-:Y:S02]  /*1630*/  FMUL.FTZ R130, R120.reuse, R13 ;  /* 0x0000000d78827220 */ /* 0x040fe40000410000 */
[----:B------:R-:W-:-:S03]  /*1640*/  FFMA.FTZ R12, R120, R12, R139 ;  /* 0x0000000c780c7223 */ /* 0x000fc6000001008b */
[----:B------:R-:W2:Y:S01]  /*1650*/  MUFU.EX2 R124, R124 ;  /* 0x0000007c007c7308 */ /* 0x000ea20000000800 */
[----:B------:R-:W-:Y:S01]  /*1660*/  FMUL.FTZ R126, R106, R15 ;  /* 0x0000000f6a7e7220 */ /* 0x000fe20000410000 */
[----:B------:R0:W3:Y:S01]  /*1670*/  @P0 LDS R146, [R31.X4+0x1494] ;  /* 0x001494001f920984 */ /* 0x0000e20000004800 */
        /* <DEDUP_REMOVED lines=23> */
[C---:B0-----:R-:W-:Y:S02]  /*17f0*/  FMUL.FTZ R13, R127.reuse, R134 ;  /* 0x000000867f0d7220 */ /* 0x041fe40000410000 */
[----:B------:R-:W-:Y:S02]  /*1800*/  FFMA.FTZ R12, R127, R12, R158 ;  /* 0x0000000c7f0c7223 */ /* 0x000fe4000001009e */
[----:B--2---:R-:W-:-:S03]  /*1810*/  FMUL.FTZ R134, R128, R13 ;  /* 0x0000000d80867220 */ /* 0x004fc60000410000 */
[----:B------:R-:W0:Y:S01]  /*1820*/  MUFU.EX2 R131, R131 ;  /* 0x0000008300837308 */ /* 0x000e220000000800 */
[----:B------:R-:W-:Y:S01]  /*1830*/  FFMA.FTZ R12, R128, R12, R159 ;  /* 0x0000000c800c7223 */ /* 0x000fe2000001009f */
[----:B------:R-:W-:Y:S01]  /*1840*/  HADD2.F32 R15, -RZ, R7.H1_H1 ;  /* 0x30000007ff0f7230 */ /* 0x000fe20000004100 */
[C---:B----4-:R-:W-:Y:S02]  /*1850*/  FMUL.FTZ R13, R129.reuse, R134 ;  /* 0x00000086810d7220 */ /* 0x050fe40000410000 */
[----:B------:R-:W-:Y:S02]  /*1860*/  FFMA.FTZ R12, R129, R12, R164 ;  /* 0x0000000c810c7223 */ /* 0x000fe400000100a4 */
[----:B------:R-:W-:Y:S02]  /*1870*/  FMUL.FTZ R166, R114, R15 ;  /* 0x0000000f72a67220 */ /* 0x000fe40000410000 */
[C---:B-1----:R-:W-:Y:S02]  /*1880*/  FMUL.FTZ R134, R130.reuse, R13 ;  /* 0x0000000d82867220 */ /* 0x042fe40000410000 */
[----:B------:R-:W-:-:S02]  /*1890*/  FFMA.FTZ R13, R130, R12, R163 ;  /* 0x0000000c820d7223 */ /* 0x000fc400000100a3 */
[----:B---3--:R-:W-:Y:S02]  /*18a0*/  FMUL.FTZ R14, R14, R133 ;  /* 0x000000850e0e7220 */ /* 0x008fe40000410000 */
[C---:B0-----:R-:W-:Y:S02]  /*18b0*/  FMUL.FTZ R12, R131.reuse, R134 ;  /* 0x00000086830c7220 */ /* 0x041fe40000410000 */
[----:B------:R-:W-:Y:S01]  /*18c0*/  FFMA.FTZ R13, R131, R13, R166 ;  /* 0x0000000d830d7223 */ /* 0x000fe200000100a6 */
[----:B------:R-:W-:Y:S05]  /*18d0*/  @P0 BRA `(.L_x_3640) ;  /* 0x0000008000000947 */ /* 0x000fea0003800000 */
[----:B------:R-:W-:Y:S02]  /*18e0*/  ISETP.NE.AND P0, PT, R33, c[0x0][0x174], PT ;  /* 0x00005d0021007a0c */ /* 0x000fe40003f05270 */
[----:B------:R-:W-:-:S11]  /*18f0*/  MOV R146, 0x3f800000 ;  /* 0x3f80000000927802 */ /* 0x000fd60000000f00 */
[----:B------:R-:W-:-:S04]  /*1900*/  @P0 LEA.HI R15, R33, R33, RZ, 0x1 ;  /* 0x00000021210f0211 */ /* 0x000fc800078f08ff */
[----:B------:R-:W-:-:S04]  /*1910*/  @P0 LOP3.LUT R134, R15, 0x3ffffe, RZ, 0xc0, !PT ;  /* 0x003ffffe0f860812 */ /* 0x000fc800078ec0ff */
[----:B------:R-:W-:-:S04]  /*1920*/  @P0 IADD3 R134, -R134, R33, RZ ;  /* 0x0000002186860210 */ /* 0x000fc80007ffe1ff */
[----:B------:R-:W-:-:S04]  /*1930*/  @P0 LEA R15, R134, 0xc90, 0xa ;  /* 0x00000c90860f0811 */ /* 0x000fc800078e50ff */
[----:B------:R-:W-:-:S05]  /*1940*/  @P0 IADD3 R15, R15, R84, RZ ;  /* 0x000000540f0f0210 */ /* 0x000fca0007ffe0ff */
[----:B------:R0:W1:Y:S02]  /*1950*/  @P0 LDS R146, [R15] ;  /* 0x000000000f920984 */ /* 0x0000640000000800 */
.L_x_3640:
[----:B------:R-:W-:Y:S05]  /*1960*/  BSYNC B0 ;  /* 0x0000000000007941 */ /* 0x000fea0003800000 */
.L_x_3639:
        /* <DEDUP_REMOVED lines=21> */
[----:B0-2---:R-:W0:Y:S02]  /*1ac0*/  LDS.128 R12, [R31.X16+0x880] ;  /* 0x000880001f0c7984 */ /* 0x005e24000000cc00 */
[----:B0-----:R-:W-:-:S02]  /*1ad0*/  FFMA.FTZ R15, R13, R14, R15 ;  /* 0x0000000e0d0f7223 */ /* 0x001fc4000001000f */
[----:B------:R-:W-:Y:S01]  /*1ae0*/  FMUL.FTZ R14, R12, R14 ;  /* 0x0000000e0c0e7220 */ /* 0x000fe20000410000 */
[----:B------:R-:W-:Y:S05]  /*1af0*/  BRA.DIV ~URZ, `(.L_x_3643) ;  /* 0x000027527f007947 */ /* 0x000fea000b800000 */
[----:B------:R0:W2:Y:S02]  /*1b00*/  SHFL.UP PT, R165, R14, 0x1, RZ ;  /* 0x042000000ea57989 */ /* 0x0000a400000e00ff */
.L_x_3662:
        /* <DEDUP_REMOVED lines=24> */
.L_x_3663:
        /* <DEDUP_REMOVED lines=10> */
[----:B-1---5:R-:W-:Y:S05]  /*1d30*/  CALL.REL.NOINC `($__internal_145_$__cuda_sm70_shflsync_idx_p) ;  /* 0x0000340000007944 */ /* 0x022fea0003c00000 */
.L_x_3645:
[----:B------:R-:W-:Y:S05]  /*1d40*/  BRA.CONV ~URZ, `(.L_x_3646) ;  /* 0x000000637f007947 */ /* 0x000fea000b800000 */
[----:B-1----:R-:W-:Y:S01]  /*1d50*/  HFMA2.MMA R169, -RZ, RZ, 0, 1.847743988037109375e-06 ;  /* 0x0000001fffa97435 */ /* 0x002fe200000001ff */
[----:B0-----:R-:W-:-:S02]  /*1d60*/  MOV R171, R15 ;  /* 0x0000000f00ab7202 */ /* 0x001fc40000000f00 */
[----:B------:R-:W-:Y:S02]  /*1d70*/  MOV R174, 0x1f ;  /* 0x0000001f00ae7802 */ /* 0x000fe40000000f00 */
[----:B------:R-:W-:Y:S02]  /*1d80*/  MOV R176, 0xffffffff ;  /* 0xffffffff00b07802 */ /* 0x000fe40000000f00 */
[----:B------:R-:W-:Y:S02]  /*1d90*/  MOV R12, 0x1db0 ;  /* 0x00001db0000c7802 */ /* 0x000fe40000000f00 */
[----:B-----5:R-:W-:Y:S05]  /*1da0*/  CALL.REL.NOINC `($__internal_145_$__cuda_sm70_shflsync_idx_p) ;  /* 0x0000339000007944 */ /* 0x020fea0003c00000 */
.L_x_3646:
[----:B------:R-:W-:Y:S05]  /*1db0*/  BRA.DIV ~URZ, `(.L_x_3647) ;  /* 0x000029d27f007947 */ /* 0x000fea000b800000 */
[----:B-----5:R-:W2:Y:S04]  /*1dc0*/  SHFL.IDX PT, R16, R16, RZ, 0x1f ;  /* 0x00001fff10107589 */ /* 0x020ea800000e0000 */
[----:B------:R3:W4:Y:S04]  /*1dd0*/  SHFL.IDX PT, R13, R17, RZ, 0x1f ;  /* 0x00001fff110d7589 */ /* 0x00072800000e0000 */
[----:B------:R3:W0:Y:S04]  /*1de0*/  SHFL.UP PT, R165, R167, 0x1, RZ ;  /* 0x04200000a7a57989 */ /* 0x00062800000e00ff */
[----:B------:R3:W1:Y:S02]  /*1df0*/  SHFL.UP PT, R170, R15, 0x1, RZ ;  /* 0x042000000faa7989 */ /* 0x00066400000e00ff */
.L_x_3664:
[----:B---3--:R-:W3:Y:S01]  /*1e00*/  LDS.64 R14, [R31.X16+0x880] ;  /* 0x000880001f0e7984 */ /* 0x008ee2000000ca00 */
[----:B--2---:R-:W-:Y:S01]  /*1e10*/  MOV R12, R16 ;  /* 0x00000010000c7202 */ /* 0x004fe20000000f00 */
[----:B01--4-:R-:W-:-:S04]  /*1e20*/  @P1 FFMA.FTZ R13, R13, R165, R170 ;  /* 0x000000a50d0d1223 */ /* 0x013fc800000100aa */
[----:B------:R-:W-:Y:S02]  /*1e30*/  @P1 FMUL.FTZ R12, R12, R165 ;  /* 0x000000a50c0c1220 */ /* 0x000fe40000410000 */
[C---:B---3--:R-:W-:Y:S02]  /*1e40*/  FFMA.FTZ R15, R14.reuse, R13, R15 ;  /* 0x0000000d0e0f7223 */ /* 0x048fe4000001000f */
[----:B------:R-:W-:-:S05]  /*1e50*/  FMUL.FTZ R14, R14, R12 ;  /* 0x0000000c0e0e7220 */ /* 0x000fca0000410000 */
[----:B------:R0:W-:Y:S02]  /*1e60*/  STS.128 [R31.X16+0x880], R12 ;  /* 0x0008800c1f007388 */ /* 0x0001e4000000cc00 */
.L_x_3642:
[----:B--2---:R-:W-:Y:S05]  /*1e70*/  BSYNC B0 ;  /* 0x0000000000007941 */ /* 0x004fea0003800000 */
.L_x_3641:
[----:B------:R-:W-:Y:S01]  /*1e80*/  WARPSYNC 0xffffffff ;  /* 0xffffffff00007948 */ /* 0x000fe20003800000 */
[----:B------:R-:W-:Y:S01]  /*1e90*/  BAR.SYNC.DEFER_BLOCKING 0x0 ;  /* 0x0000000000007b1d */ /* 0x000fe20000010000 */
[----:B01----:R-:W-:Y:S01]  /*1ea0*/  FMUL.FTZ R15, R131, R146 ;  /* 0x00000092830f7220 */ /* 0x003fe20000410000 */
[----:B------:R-:W-:Y:S01]  /*1eb0*/  LOP3.LUT P0, RZ, R31, 0x1f, RZ, 0xc0, !PT ;  /* 0x0000001f1fff7812 */ /* 0x000fe2000780c0ff */
[----:B------:R-:W-:Y:S01]  /*1ec0*/  FFMA.FTZ R13, R131, R161, R162 ;  /* 0x000000a1830d7223 */ /* 0x000fe200000100a2 */
[----:B-----5:R-:W-:Y:S01]  /*1ed0*/  HFMA2.MMA R17, -RZ, RZ, 0, 0 ;  /* 0x00000000ff117435 */ /* 0x020fe200000001ff */
[C---:B------:R-:W-:Y:S01]  /*1ee0*/  FMUL.FTZ R14, R130.reuse, R15 ;  /* 0x0000000f820e7220 */ /* 0x040fe20000410000 */
        /* <DEDUP_REMOVED lines=13> */
[----:B------:R-:W1:Y:S01]  /*1fc0*/  @!P0 LDS.64 R16, [UR4+0x1590] ;  /* 0x00159004ff108984 */ /* 0x000e620008000a00 */
        /* <DEDUP_REMOVED lines=38> */
[----:B01----:R-:W0:Y:S01]  /*2230*/  LDS.128 R12, [R31.X16+0xa90] ;  /* 0x000a90001f0c7984 */ /* 0x003e22000000cc00 */
        /* <DEDUP_REMOVED lines=10> */
.L_x_3665:
        /* <DEDUP_REMOVED lines=26> */
.L_x_3666:
        /* <DEDUP_REMOVED lines=11> */
.L_x_3649:
[----:B01----:R-:W-:Y:S05]  /*2530*/  BSYNC B0 ;  /* 0x0000000000007941 */ /* 0x003fea0003800000 */
.L_x_3648:
[----:B------:R-:W-:Y:S01]  /*2540*/  WARPSYNC 0xffffffff ;  /* 0xffffffff00007948 */ /* 0x000fe20003800000 */
[----:B------:R-:W-:Y:S01]  /*2550*/  BAR.SYNC.DEFER_BLOCKING 0x0 ;  /* 0x0000000000007b1d */ /* 0x000fe20000010000 */
[----:B------:R-:W-:Y:S01]  /*2560*/  FFMA.FTZ R12, R44, R143, RZ ;  /* 0x0000008f2c0c7223 */ /* 0x000fe200000100ff */
[C---:B------:R-:W-:Y:S01]  /*2570*/  ISETP.GT.AND P0, PT, R32.reuse, 0x1e, PT ;  /* 0x0000001e2000780c */ /* 0x040fe20003f04270 */
[----:B------:R-:W-:Y:S01]  /*2580*/  HADD2.F32 R14, -RZ, R8.H0_H0 ;  /* 0x20000008ff0e7230 */ /* 0x000fe20000004100 */
[C---:B------:R-:W-:Y:S01]  /*2590*/  ISETP.GT.AND P1, PT, R32.reuse, 0x1d, PT ;  /* 0x0000001d2000780c */ /* 0x040fe20003f24270 */
[----:B------:R-:W-:Y:S01]  /*25a0*/  FFMA.FTZ R12, R45, R142, R12 ;  /* 0x0000008e2d0c7223 */ /* 0x000fe2000001000c */
[----:B------:R-:W-:Y:S01]  /*25b0*/  HADD2.F32 R185, -RZ, R10.H1_H1 ;  /* 0x3000000affb97230 */ /* 0x000fe20000004100 */
[----:B------:R-:W-:Y:S01]  /*25c0*/  ISETP.GT.AND P2, PT, R32, 0x1b, PT ;  /* 0x0000001b2000780c */ /* 0x000fe20003f44270 */
[----:B------:R-:W-:Y:S01]  /*25d0*/  HADD2.F32 R187, -RZ, R11.H1_H1 ;  /* 0x3000000bffbb7230 */ /* 0x000fe20000004100 */
[----:B------:R-:W-:Y:S01]  /*25e0*/  FFMA.FTZ R12, R47, R137, R12 ;  /* 0x000000892f0c7223 */ /* 0x000fe2000001000c */
[--C-:B------:R-:W-:Y:S01]  /*25f0*/  HADD2.F32 R170, -RZ, R4.reuse.H0_H0 ;  /* 0x20000004ffaa7230 */ /* 0x100fe20000004100 */
[----:B------:R-:W-:Y:S01]  /*2600*/  FFMA.FTZ R169, -R96, R185, R144 ;  /* 0x000000b960a97223 */ /* 0x000fe20000010190 */
[----:B------:R-:W-:Y:S01]  /*2610*/  HADD2.F32 R189, -RZ, R4.H1_H1 ;  /* 0x30000004ffbd7230 */ /* 0x000fe20000004100 */
[----:B------:R-:W-:Y:S01]  /*2620*/  FFMA.FTZ R12, R49, R140, R12 ;  /* 0x0000008c310c7223 */ /* 0x000fe2000001000c */
[--C-:B------:R-:W-:Y:S01]  /*2630*/  HADD2.F32 R172, -RZ, R5.reuse.H0_H0 ;  /* 0x20000005ffac7230 */ /* 0x100fe20000004100 */
[----:B------:R-:W-:Y:S01]  /*2640*/  FFMA.FTZ R171, -R100, R187, R150 ;  /* 0x000000bb64ab7223 */ /* 0x000fe20000010196 */
[----:B------:R-:W-:Y:S01]  /*2650*/  HADD2.F32 R191, -RZ, R5.H1_H1 ;  /* 0x30000005ffbf7230 */ /* 0x000fe20000004100 */
[----:B------:R-:W-:Y:S01]  /*2660*/  FFMA.FTZ R12, R51, R139, R12 ;  /* 0x0000008b330c7223 */ /* 0x000fe2000001000c */
[----:B------:R-:W-:Y:S01]  /*2670*/  HADD2.F32 R193, -RZ, R6.H1_H1 ;  /* 0x30000006ffc17230 */ /* 0x000fe20000004100 */
[----:B------:R-:W-:Y:S01]  /*2680*/  FFMA.FTZ R173, -R104, R189, R156 ;  /* 0x000000bd68ad7223 */ /* 0x000fe2000001019c */
[----:B------:R-:W-:Y:S01]  /*2690*/  HADD2.F32 R195, -RZ, R7.H1_H1 ;  /* 0x30000007ffc37230 */ /* 0x000fe20000004100 */
[----:B------:R-:W-:Y:S01]  /*26a0*/  FFMA.FTZ R12, R53, R144, R12 ;  /* 0x00000090350c7223 */ /* 0x000fe2000001000c */
[----:B------:R-:W-:Y:S01]  /*26b0*/  ISETP.NE.AND P3, PT, R31, RZ, PT ;  /* 0x000000ff1f00720c */ /* 0x000fe20003f65270 */
[----:B------:R-:W-:Y:S01]  /*26c0*/  FFMA.FTZ R175, -R108, R191, R158 ;  /* 0x000000bf6caf7223 */ /* 0x000fe2000001019e */
[----:B------:R-:W0:Y:S01]  /*26d0*/  LDS R165, [R31.X8+0xa94] ;  /* 0x000a94001fa57984 */ /* 0x000e220000008800 */
[----:B------:R-:W-:Y:S01]  /*26e0*/  FFMA.FTZ R12, R55, R145, R12 ;  /* 0x00000091370c7223 */ /* 0x000fe2000001000c */
[----:B------:R-:W-:Y:S01]  /*26f0*/  BSSY B0, `(.L_x_3652) ;  /* 0x00000c3000007945 */ /* 0x000fe20003800000 */
[----:B------:R-:W-:-:S02]  /*2700*/  FFMA.FTZ R177, -R112, R193, R164 ;  /* 0x000000c170b17223 */ /* 0x000fc400000101a4 */
[----:B------:R-:W-:Y:S02]  /*2710*/  FFMA.FTZ R12, R57, R150, R12 ;  /* 0x00000096390c7223 */ /* 0x000fe4000001000c */
[----:B------:R-:W-:Y:S02]  /*2720*/  FFMA.FTZ R181, -R114, R195, R166 ;  /* 0x000000c372b57223 */ /* 0x000fe400000101a6 */
[----:B------:R-:W-:Y:S02]  /*2730*/  FFMA.FTZ R12, R59, R149, R12 ;  /* 0x000000953b0c7223 */ /* 0x000fe4000001000c */
[----:B------:R-:W-:Y:S02]  /*2740*/  @!P3 STS.64 [UR4+0x1590], R16 ;  /* 0x00159010ff00b988 */ /* 0x000fe40008000a04 */
[----:B------:R-:W-:Y:S01]  /*2750*/  FFMA.FTZ R12, R61, R156, R12 ;  /* 0x0000009c3d0c7223 */ /* 0x000fe2000001000c */
[----:B------:R-:W-:-:S03]  /*2760*/  HADD2.F32 R156, -RZ, R6.H0_H0 ;  /* 0x20000006ff9c7230 */ /* 0x000fc60000004100 */
[----:B------:R-:W-:-:S04]  /*2770*/  FFMA.FTZ R12, R63, R153, R12 ;  /* 0x000000993f0c7223 */ /* 0x000fc8000001000c */
[----:B------:R-:W-:Y:S01]  /*2780*/  FFMA.FTZ R12, R65, R158, R12 ;  /* 0x0000009e410c7223 */ /* 0x000fe2000001000c */
[----:B------:R-:W-:-:S03]  /*2790*/  HADD2.F32 R158, -RZ, R7.H0_H0 ;  /* 0x20000007ff9e7230 */ /* 0x000fc60000004100 */
[----:B------:R-:W-:-:S04]  /*27a0*/  FFMA.FTZ R12, R67, R159, R12 ;  /* 0x0000009f430c7223 */ /* 0x000fc8000001000c */
[----:B------:R-:W-:-:S04]  /*27b0*/  FFMA.FTZ R12, R69, R164, R12 ;  /* 0x000000a4450c7223 */ /* 0x000fc8000001000c */
[----:B------:R-:W-:Y:S02]  /*27c0*/  FFMA.FTZ R12, R71, R132, R12 ;  /* 0x00000084470c7223 */ /* 0x000fe4000001000c */
[----:B------:R-:W-:Y:S02]  /*27d0*/  FFMA.FTZ R132, -R113, R158, R132 ;  /* 0x0000009e71847223 */ /* 0x000fe40000010184 */
[----:B------:R-:W-:Y:S02]  /*27e0*/  FFMA.FTZ R13, R95, R166, R12 ;  /* 0x000000a65f0d7223 */ /* 0x000fe4000001000c */
[----:B0-----:R-:W-:-:S03]  /*27f0*/  FFMA.FTZ R165, R165, R146, R161 ;  /* 0x00000092a5a57223 */ /* 0x001fc600000100a1 */
[----:B------:R-:W0:Y:S01]  /*2800*/  SHFL.DOWN PT, R12, R13, 0x1, 0x1f ;  /* 0x08201f000d0c7f89 */ /* 0x000e2200000e0000 */
[----:B------:R-:W-:Y:S02]  /*2810*/  FFMA.FTZ R146, -R110, R156, R159 ;  /* 0x0000009c6e927223 */ /* 0x000fe4000001019f */
[----:B------:R-:W-:Y:S01]  /*2820*/  FFMA.FTZ R131, R131, R165, R162 ;  /* 0x000000a583837223 */ /* 0x000fe200000100a2 */
[----:B------:R-:W-:-:S03]  /*2830*/  HADD2.F32 R162, -RZ, R11.H0_H0 ;  /* 0x2000000bffa27230 */ /* 0x000fc60000004100 */
[----:B------:R-:W-:Y:S02]  /*2840*/  FFMA.FTZ R163, R130, R131, R157 ;  /* 0x0000008382a37223 */ /* 0x000fe4000001009d */
[----:B------:R-:W-:Y:S02]  /*2850*/  FFMA.FTZ R130, -R98, R162, R145 ;  /* 0x000000a262827223 */ /* 0x000fe40000010191 */
[----:B------:R-:W-:Y:S01]  /*2860*/  FFMA.FTZ R157, R129, R163, R160 ;  /* 0x000000a3819d7223 */ /* 0x000fe200000100a0 */
[----:B------:R-:W-:Y:S01]  /*2870*/  HADD2.F32 R160, -RZ, R10.H0_H0 ;  /* 0x2000000affa07230 */ /* 0x000fe20000004100 */
[----:B------:R-:W-:Y:S02]  /*2880*/  FMUL.FTZ R179, R113, R131 ;  /* 0x0000008371b37220 */ /* 0x000fe40000410000 */
[-C--:B------:R-:W-:Y:S02]  /*2890*/  FFMA.FTZ R155, R128, R157.reuse, R155 ;  /* 0x0000009d809b7223 */ /* 0x080fe4000001009b */
[----:B------:R-:W-:-:S02]  /*28a0*/  FMUL.FTZ R159, R110, R157 ;  /* 0x0000009d6e9f7220 */ /* 0x000fc40000410000 */
[-C--:B------:R-:W-:Y:S02]  /*28b0*/  FFMA.FTZ R161, R127, R155.reuse, R154 ;  /* 0x0000009b7fa17223 */ /* 0x080fe4000001009a */
[----:B------:R-:W-:Y:S02]  /*28c0*/  FMUL.FTZ R144, R108, R155 ;  /* 0x0000009b6c907220 */ /* 0x000fe40000410000 */
[----:B------:R-:W-:Y:S02]  /*28d0*/  FFMA.FTZ R151, R126, R161, R151 ;  /* 0x000000a17e977223 */ /* 0x000fe40000010097 */
[----:B0-----:R-:W-:Y:S02]  /*28e0*/  @!P0 FADD.FTZ R13, R13, R12 ;  /* 0x0000000c0d0d8221 */ /* 0x001fe40000010000 */
[----:B------:R-:W-:Y:S02]  /*28f0*/  FFMA.FTZ R129, R125, R151, R152 ;  /* 0x000000977d817223 */ /* 0x000fe40000010098 */
[----:B------:R-:W-:Y:S01]  /*2900*/  FFMA.FTZ R126, -R94, R160, R139 ;  /* 0x000000a05e7e7223 */ /* 0x000fe2000001018b */
[----:B------:R-:W0:Y:S01]  /*2910*/  SHFL.DOWN PT, R150, R13, 0x2, 0x1f ;  /* 0x08401f000d967f89 */ /* 0x000e2200000e0000 */
[----:B------:R-:W-:-:S02]  /*2920*/  FFMA.FTZ R147, R124, R129, R147 ;  /* 0x000000817c937223 */ /* 0x000fc40000010093 */
[----:B------:R-:W-:Y:S02]  /*2930*/  FMUL.FTZ R17, R116, R157 ;  /* 0x0000009d74117220 */ /* 0x000fe40000410000 */
[----:B------:R-:W-:Y:S02]  /*2940*/  FFMA.FTZ R127, R123, R147, R148 ;  /* 0x000000937b7f7223 */ /* 0x000fe40000010094 */
[----:B------:R-:W-:Y:S02]  /*2950*/  FMUL.FTZ R148, R112, R163 ;  /* 0x000000a370947220 */ /* 0x000fe40000410000 */
[-C--:B------:R-:W-:Y:S01]  /*2960*/  FFMA.FTZ R141, R122, R127.reuse, R141 ;  /* 0x0000007f7a8d7223 */ /* 0x080fe2000001008d */
[----:B------:R-:W-:Y:S01]  /*2970*/  HADD2.F32 R122, -RZ, R9.H0_H0 ;  /* 0x20000009ff7a7230 */ /* 0x000fe20000004100 */
[----:B------:R-:W-:Y:S02]  /*2980*/  FMUL.FTZ R145, R98, R127 ;  /* 0x0000007f62917220 */ /* 0x000fe40000410000 */
[----:B------:R-:W-:Y:S01]  /*2990*/  FFMA.FTZ R125, R121, R141, R138 ;  /* 0x0000008d797d7223 */ /* 0x000fe2000001008a */
[----:B------:R-:W-:Y:S01]  /*29a0*/  HADD2.F32 R121, -RZ, R8.H1_H1 ;  /* 0x30000008ff797230 */ /* 0x000fe20000004100 */
[----:B------:R-:W-:-:S02]  /*29b0*/  FFMA.FTZ R137, -R90, R122, R137 ;  /* 0x0000007a5a897223 */ /* 0x000fc40000010189 */
[----:B------:R-:W-:Y:S02]  /*29c0*/  FFMA.FTZ R135, R120, R125, R135 ;  /* 0x0000007d78877223 */ /* 0x000fe40000010087 */
[----:B------:R-:W-:Y:S01]  /*29d0*/  FFMA.FTZ R120, -R86, R14, R143 ;  /* 0x0000000e56787223 */ /* 0x000fe2000001018f */
[----:B------:R-:W-:Y:S01]  /*29e0*/  HADD2.F32 R143, -RZ, R9.H1_H1 ;  /* 0x30000009ff8f7230 */ /* 0x000fe20000004100 */
[----:B------:R-:W-:Y:S02]  /*29f0*/  FFMA.FTZ R119, R119, R135, R136 ;  /* 0x0000008777777223 */ /* 0x000fe40000010088 */
[----:B------:R-:W-:Y:S02]  /*2a00*/  FFMA.FTZ R123, -R88, R121, R142 ;  /* 0x00000079587b7223 */ /* 0x000fe4000001018e */
[-C--:B------:R-:W-:Y:S02]  /*2a10*/  FFMA.FTZ R133, R118, R119.reuse, R133 ;  /* 0x0000007776857223 */ /* 0x080fe40000010085 */
[----:B------:R-:W-:-:S02]  /*2a20*/  FMUL.FTZ R124, R90, R119 ;  /* 0x000000775a7c7220 */ /* 0x000fc40000410000 */
[-C--:B------:R-:W-:Y:S02]  /*2a30*/  FFMA.FTZ R117, R117, R133.reuse, R134 ;  /* 0x0000008575757223 */ /* 0x080fe40000010086 */
[----:B------:R-:W-:Y:S02]  /*2a40*/  FMUL.FTZ R118, R88, R133 ;  /* 0x0000008558767220 */ /* 0x000fe40000410000 */
[----:B------:R-:W-:Y:S02]  /*2a50*/  FMUL.FTZ R15, R86, R117 ;  /* 0x00000075560f7220 */ /* 0x000fe40000410000 */
[C---:B------:R-:W-:Y:S02]  /*2a60*/  FFMA.FTZ R140, -R92.reuse, R143, R140 ;  /* 0x0000008f5c8c7223 */ /* 0x040fe4000001018c */
[----:B------:R-:W-:Y:S02]  /*2a70*/  FFMA.FTZ R12, R15, R120, RZ ;  /* 0x000000780f0c7223 */ /* 0x000fe400000100ff */
        /* <DEDUP_REMOVED lines=8> */
[----:B------:R-:W-:Y:S02]  /*2b00*/  FFMA.FTZ R136, -R102, R170, R149 ;  /* 0x000000aa66887223 */ /* 0x000fe40000010195 */
[----:B------:R-:W-:Y:S02]  /*2b10*/  FFMA.FTZ R12, R128, R169, R12 ;  /* 0x000000a9800c7223 */ /* 0x000fe4000001000c */
[----:B------:R-:W-:Y:S02]  /*2b20*/  FMUL.FTZ R149, R102, R129 ;  /* 0x0000008166957220 */ /* 0x000fe40000410000 */
[----:B------:R-:W-:Y:S02]  /*2b30*/  FFMA.FTZ R12, R145, R130, R12 ;  /* 0x00000082910c7223 */ /* 0x000fe4000001000c */
[----:B------:R-:W-:-:S02]  /*2b40*/  FMUL.FTZ R138, R104, R151 ;  /* 0x00000097688a7220 */ /* 0x000fc40000410000 */
[----:B------:R-:W-:Y:S02]  /*2b50*/  FFMA.FTZ R12, R134, R171, R12 ;  /* 0x000000ab860c7223 */ /* 0x000fe4000001000c */
[C---:B------:R-:W-:Y:S02]  /*2b60*/  FFMA.FTZ R142, -R106.reuse, R172, R153 ;  /* 0x000000ac6a8e7223 */ /* 0x040fe40000010199 */
[----:B------:R-:W-:Y:S02]  /*2b70*/  FFMA.FTZ R12, R149, R136, R12 ;  /* 0x00000088950c7223 */ /* 0x000fe4000001000c */
[----:B------:R-:W-:Y:S02]  /*2b80*/  FMUL.FTZ R153, R106, R161 ;  /* 0x000000a16a997220 */ /* 0x000fe40000410000 */
[----:B------:R-:W-:Y:S02]  /*2b90*/  FFMA.FTZ R12, R138, R173, R12 ;  /* 0x000000ad8a0c7223 */ /* 0x000fe4000001000c */
[----:B0-----:R-:W-:-:S02]  /*2ba0*/  @!P1 FADD.FTZ R13, R13, R150 ;  /* 0x000000960d0d9221 */ /* 0x001fc40000010000 */
        /* <DEDUP_REMOVED lines=24> */
[----:B------:R-:W-:Y:S02]  /*2d30*/  FMUL.FTZ R140, R140, R17 ;  /* 0x000000118c8c7220 */ /* 0x000fe40000410000 */
[----:B0-----:R-:W-:-:S02]  /*2d40*/  @!P2 FADD.FTZ R13, R13, R12 ;  /* 0x0000000c0d0da221 */ /* 0x001fc40000010000 */
[----:B------:R-:W-:Y:S02]  /*2d50*/  FMUL.FTZ R17, R116, R117 ;  /* 0x0000007574117220 */ /* 0x000fe40000410000 */
[----:B-1----:R-:W-:Y:S01]  /*2d60*/  @!P0 FADD.FTZ R152, R152, R183 ;  /* 0x000000b798988221 */ /* 0x002fe20000010000 */
[----:B------:R-:W0:Y:S01]  /*2d70*/  SHFL.DOWN PT, R12, R13, 0x8, 0x1f ;  /* 0x09001f000d0c7f89 */ /* 0x000e2200000e0000 */
[----:B------:R-:W-:Y:S01]  /*2d80*/  ISETP.GT.AND P0, PT, R32, 0x17, PT ;  /* 0x000000172000780c */ /* 0x000fe20003f04270 */
[----:B------:R-:W-:Y:S02]  /*2d90*/  FMUL.FTZ R17, R120, R17 ;  /* 0x0000001178117220 */ /* 0x000fe40000410000 */
[----:B------:R-:W1:Y:S01]  /*2da0*/  SHFL.DOWN PT, R183, R152, 0x2, 0x1f ;  /* 0x08401f0098b77f89 */ /* 0x000e6200000e0000 */
        /* <DEDUP_REMOVED lines=10> */
[----:B0-----:R-:W-:Y:S02]  /*2e50*/  @!P0 FADD.FTZ R13, R13, R12 ;  /* 0x0000000c0d0d8221 */ /* 0x001fe40000010000 */
[----:B------:R-:W-:Y:S02]  /*2e60*/  FMUL.FTZ R12, R116, R165 ;  /* 0x000000a5740c7220 */ /* 0x000fe40000410000 */
[----:B-1----:R-:W-:Y:S01]  /*2e70*/  @!P1 FADD.FTZ R152, R152, R183 ;  /* 0x000000b798989221 */ /* 0x002fe20000010000 */
[----:B------:R-:W-:Y:S01]  /*2e80*/  SHFL.DOWN PT, R154, R13, 0x10, 0x1f ;  /* 0x0a001f000d9a7f89 */ /* 0x000fe200000e0000 */
[----:B------:R-:W-:Y:S01]  /*2e90*/  FMUL.FTZ R12, R181, R12 ;  /* 0x0000000cb50c7220 */ /* 0x000fe20000410000 */
[----:B------:R-:W-:Y:S01]  /*2ea0*/  ISETP.GT.AND P1, PT, R32, 0xf, PT ;  /* 0x0000000f2000780c */ /* 0x000fe20003f24270 */
[----:B------:R-:W-:Y:S01]  /*2eb0*/  FMUL.FTZ R181, R116, R131 ;  /* 0x0000008374b57220 */ /* 0x000fe20000410000 */
[----:B------:R-:W0:Y:S01]  /*2ec0*/  SHFL.DOWN PT, R183, R152, 0x4, 0x1f ;  /* 0x08801f0098b77f89 */ /* 0x000e2200000e0000 */
[----:B------:R-:W-:-:S02]  /*2ed0*/  FFMA.FTZ R150, R195, R165, R12 ;  /* 0x000000a5c3967223 */ /* 0x000fc4000001000c */
[----:B------:R-:W-:Y:S02]  /*2ee0*/  FMUL.FTZ R12, R116, R163 ;  /* 0x000000a3740c7220 */ /* 0x000fe40000410000 */
[----:B------:R-:W-:Y:S02]  /*2ef0*/  FMUL.FTZ R132, R132, R181 ;  /* 0x000000b584847220 */ /* 0x000fe40000410000 */
        /* <DEDUP_REMOVED lines=8> */
[----:B------:R-:W-:Y:S02]  /*2f80*/  FMUL.FTZ R12, R116, R151 ;  /* 0x00000097740c7220 */ /* 0x000fe40000410000 */
[----:B0-----:R-:W-:-:S02]  /*2f90*/  @!P2 FADD.FTZ R152, R152, R183 ;  /* 0x000000b79898a221 */ /* 0x001fc40000010000 */
[----:B------:R-:W-:Y:S02]  /*2fa0*/  FMUL.FTZ R12, R173, R12 ;  /* 0x0000000cad0c7220 */ /* 0x000fe40000410000 */
[----:B------:R-:W-:Y:S01]  /*2fb0*/  FADD.FTZ R81, R16, R81 ;  /* 0x0000005110517221 */ /* 0x000fe20000010000 */
[----:B------:R-:W0:Y:S01]  /*2fc0*/  SHFL.DOWN PT, R165, R152, 0x8, 0x1f ;  /* 0x09001f0098a57f89 */ /* 0x000e2200000e0000 */
[----:B------:R-:W-:Y:S02]  /*2fd0*/  FFMA.FTZ R16, R189, R151, R12 ;  /* 0x00000097bd107223 */ /* 0x000fe4000001000c */
[----:B------:R-:W-:Y:S02]  /*2fe0*/  FMUL.FTZ R12, R116, R147 ;  /* 0x00000093740c7220 */ /* 0x000fe40000410000 */
[----:B------:R-:W-:Y:S02]  /*2ff0*/  FADD.FTZ R77, R16, R77 ;  /* 0x0000004d104d7221 */ /* 0x000fe40000010000 */
[----:B------:R-:W-:-:S02]  /*3000*/  FMUL.FTZ R12, R171, R12 ;  /* 0x0000000cab0c7220 */ /* 0x000fc40000410000 */
[----:B------:R-:W-:Y:S02]  /*3010*/  @!P1 FADD.FTZ R13, R13, R154 ;  /* 0x0000009a0d0d9221 */ /* 0x000fe40000010000 */
[----:B------:R-:W-:Y:S02]  /*3020*/  FFMA.FTZ R16, R187, R147, R12 ;  /* 0x00000093bb107223 */ /* 0x000fe4000001000c */
[----:B------:R-:W-:Y:S02]  /*3030*/  FMUL.FTZ R12, R116, R141 ;  /* 0x0000008d740c7220 */ /* 0x000fe40000410000 */
[----:B------:R-:W-:Y:S02]  /*3040*/  FADD.FTZ R73, R16, R73 ;  /* 0x0000004910497221 */ /* 0x000fe40000010000 */
[----:B------:R-:W-:Y:S02]  /*3050*/  FMUL.FTZ R12, R169, R12 ;  /* 0x0000000ca90c7220 */ /* 0x000fe40000410000 */
[----:B------:R-:W-:-:S02]  /*3060*/  FADD.FTZ R89, R150, R89 ;  /* 0x0000005996597221 */ /* 0x000fc40000010000 */
[----:B------:R-:W-:Y:S02]  /*3070*/  FFMA.FTZ R16, R185, R141, R12 ;  /* 0x0000008db9107223 */ /* 0x000fe4000001000c */
[----:B------:R-:W-:Y:S02]  /*3080*/  FADD.FTZ R56, R149, R56 ;  /* 0x0000003895387221 */ /* 0x000fe40000010000 */
[----:B0-----:R-:W-:Y:S01]  /*3090*/  @!P0 FADD.FTZ R152, R152, R165 ;  /* 0x000000a598988221 */ /* 0x001fe20000010000 */
[----:B------:R-:W-:Y:S01]  /*30a0*/  ISETP.NE.AND P0, PT, R32, RZ, PT ;  /* 0x000000ff2000720c */ /* 0x000fe20003f05270 */
[----:B------:R-:W-:Y:S02]  /*30b0*/  FADD.FTZ R101, R16, R101 ;  /* 0x0000006510657221 */ /* 0x000fe40000010000 */
[----:B------:R-:W-:Y:S01]  /*30c0*/  FMUL.FTZ R16, R116, R119 ;  /* 0x0000007774107220 */ /* 0x000fe20000410000 */
[----:B------:R-:W0:Y:S01]  /*30d0*/  SHFL.DOWN PT, R131, R152, 0x10, 0x1f ;  /* 0x0a001f0098837f89 */ /* 0x000e2200000e0000 */
[----:B------:R-:W-:-:S02]  /*30e0*/  FADD.FTZ R54, R161, R54 ;  /* 0x00000036a1367221 */ /* 0x000fc40000010000 */
[----:B------:R-:W-:Y:S02]  /*30f0*/  FMUL.FTZ R137, R137, R16 ;  /* 0x0000001089897220 */ /* 0x000fe40000410000 */
[----:B------:R-:W-:Y:S02]  /*3100*/  FMUL.FTZ R16, R116, R133 ;  /* 0x0000008574107220 */ /* 0x000fe40000410000 */
[----:B------:R-:W-:Y:S02]  /*3110*/  FFMA.FTZ R137, R122, R119, R137 ;  /* 0x000000777a897223 */ /* 0x000fe40000010089 */
[----:B------:R-:W-:Y:S02]  /*3120*/  FMUL.FTZ R16, R123, R16 ;  /* 0x000000107b107220 */ /* 0x000fe40000410000 */
[----:B------:R-:W-:Y:S02]  /*3130*/  FADD.FTZ R79, R134, R79 ;  /* 0x0000004f864f7221 */ /* 0x000fe40000010000 */
[----:B------:R-:W-:-:S02]  /*3140*/  FFMA.FTZ R121, R121, R133, R16 ;  /* 0x0000008579797223 */ /* 0x000fc40000010010 */
        /* <DEDUP_REMOVED lines=20> */
[----:B------:R-:W0:-:S12]  /*3290*/  LDS.64 R14, [0x860] ;  /* 0x00086000ff0e7984 */ /* 0x000e180000000a00 */
        /* <DEDUP_REMOVED lines=8> */
.L_x_3653:
[----:B0-----:R-:W-:Y:S05]  /*3320*/  BSYNC B0 ;  /* 0x0000000000007941 */ /* 0x001fea0003800000 */
.L_x_3652:
[----:B------:R-:W-:Y:S01]  /*3330*/  MOV R12, c[0x0][0x1c0] ;  /* 0x00007000000c7a02 */ /* 0x000fe20000000f00 */
[----:B------:R-:W-:Y:S01]  /*3340*/  UIADD3 UR4, UR4, 0x8, URZ ;  /* 0x0000000804047890 */ /* 0x000fe2000fffe03f */
[----:B------:R-:W-:Y:S02]  /*3350*/  MOV R13, c[0x0][0x1c4] ;  /* 0x00007100000d7a02 */ /* 0x000fe40000000f00 */
[----:B------:R-:W-:Y:S02]  /*3360*/  LEA R18, P0, R12, R18, 0x2 ;  /* 0x000000120c127211 */ /* 0x000fe400078010ff */
[----:B------:R-:W-:-:S02]  /*3370*/  IADD3 R168, R168, 0x1, RZ ;  /* 0x00000001a8a87810 */ /* 0x000fc40007ffe0ff */
[----:B------:R-:W-:Y:S02]  /*3380*/  LEA.HI.X R109, R12, R109, R13, 0x2, P0 ;  /* 0x0000006d0c6d7211 */ /* 0x000fe400000f140d */
[----:B------:R-:W-:Y:S02]  /*3390*/  ISETP.GE.AND P0, PT, R168, c[0x0][0x16c], PT ;  /* 0x00005b00a8007a0c */ /* 0x000fe40003f06270 */
[----:B------:R-:W-:Y:S02]  /*33a0*/  MOV R12, c[0x0][0x1a0] ;  /* 0x00006800000c7a02 */ /* 0x000fe40000000f00 */
[----:B------:R-:W-:Y:S02]  /*33b0*/  MOV R14, c[0x0][0x188] ;  /* 0x00006200000e7a02 */ /* 0x000fe40000000f00 */
[----:B------:R-:W-:Y:S02]  /*33c0*/  IADD3 R82, P3, R82, 0x8, RZ ;  /* 0x0000000852527810 */ /* 0x000fe40007f7e0ff */
[----:B------:R-:W-:-:S02]  /*33d0*/  MOV R13, c[0x0][0x1a4] ;  /* 0x00006900000d7a02 */ /* 0x000fc40000000f00 */
[----:B------:R-:W-:Y:S02]  /*33e0*/  MOV R15, c[0x0][0x18c] ;  /* 0x00006300000f7a02 */ /* 0x000fe40000000f00 */
[----:B------:R-:W-:Y:S02]  /*33f0*/  LEA R78, P1, R12, R78, 0x2 ;  /* 0x0000004e0c4e7211 */ /* 0x000fe400078210ff */
[----:B------:R-:W-:Y:S02]  /*3400*/  LEA R80, P2, R14, R80, 0x2 ;  /* 0x000000500e507211 */ /* 0x000fe400078410ff */
[----:B------:R-:W-:Y:S02]  /*3410*/  LEA.HI.X R107, R12, R107, R13, 0x2, P1 ;  /* 0x0000006b0c6b7211 */ /* 0x000fe400008f140d */
[----:B------:R-:W-:Y:S02]  /*3420*/  LEA.HI.X R19, R14, R19, R15, 0x2, P2 ;  /* 0x000000130e137211 */ /* 0x000fe400010f140f */
[----:B------:R-:W-:-:S02]  /*3430*/  IADD3 R84, R84, 0x4, RZ ;  /* 0x0000000454547810 */ /* 0x000fc40007ffe0ff */
[----:B------:R-:W-:Y:S02]  /*3440*/  IADD3 R115, R115, 0x1, RZ ;  /* 0x0000000173737810 */ /* 0x000fe40007ffe0ff */
[----:B------:R-:W-:Y:S01]  /*3450*/  IADD3.X R111, RZ, R111, RZ, P3, !PT ;  /* 0x0000006fff6f7210 */ /* 0x000fe20001ffe4ff */
[----:B------:R-:W-:Y:S01]  /*3460*/  @P0 CALL.REL.NOINC `(.L_x_3638) ;  /* 0x0000001000000944 */ /* 0x000fe20003c00000 */
[----:B------:R-:W-:Y:S05]  /*3470*/  BRA `(.L_x_3654) ;  /* 0xffffdcd000007947 */ /* 0x000fea000383ffff */
.L_x_3638:
[----:B------:R-:W-:Y:S01]  /*3480*/  BAR.SYNC.DEFER_BLOCKING 0x0 ;  /* 0x0000000000007b1d */ /* 0x000fe20000010000 */
[----:B------:R-:W-:Y:S01]  /*3490*/  F2FP.PACK_AB R107, R79, R52 ;  /* 0x000000344f6b723e */ /* 0x000fe200000000ff */
[----:B------:R-:W-:Y:S01]  /*34a0*/  IMAD R4, R28, c[0x0][0x2d8], RZ ;  /* 0x0000b6001c047a24 */ /* 0x000fe200078e02ff */
[----:B------:R-:W-:Y:S02]  /*34b0*/  F2FP.PACK_AB R106, R75, R48 ;  /* 0x000000304b6a723e */ /* 0x000fe400000000ff */
[----:B------:R-:W-:Y:S01]  /*34c0*/  F2FP.PACK_AB R105, R72, R105 ;  /* 0x000000694869723e */ /* 0x000fe200000000ff */
[----:B------:R-:W-:Y:S01]  /*34d0*/  IMAD R13, R27, c[0x0][0x2dc], R4 ;  /* 0x0000b7001b0d7a24 */ /* 0x000fe200078e0204 */
[----:B------:R-:W-:-:S02]  /*34e0*/  F2FP.PACK_AB R104, R103, R76 ;  /* 0x0000004c6768723e */ /* 0x000fc400000000ff */
[----:B------:R-:W-:Y:S02]  /*34f0*/  F2FP.PACK_AB R11, R93, R66 ;  /* 0x000000425d0b723e */ /* 0x000fe400000000ff */
[----:B------:R-:W-:Y:S02]  /*3500*/  F2FP.PACK_AB R10, R91, R64 ;  /* 0x000000405b0a723e */ /* 0x000fe400000000ff */
[----:B------:R-:W-:Y:S02]  /*3510*/  F2FP.PACK_AB R9, R87, R60 ;  /* 0x0000003c5709723e */ /* 0x000fe400000000ff */
[----:B------:R-:W-:Y:S02]  /*3520*/  LEA R12, R32, R41, 0x1 ;  /* 0x00000029200c7211 */ /* 0x000fe400078e08ff */
[----:B------:R-:W-:Y:S02]  /*3530*/  F2FP.PACK_AB R8, R83, R56 ;  /* 0x000000385308723e */ /* 0x000fe400000000ff */
[----:B------:R-:W-:-:S02]  /*3540*/  IADD3 R14, R33, -0x1, RZ ;  /* 0xffffffff210e7810 */ /* 0x000fc40007ffe0ff */
[----:B------:R-:W-:Y:S02]  /*3550*/  F2FP.PACK_AB R93, R99, R74 ;  /* 0x0000004a635d723e */ /* 0x000fe400000000ff */
[----:B------:R-:W-:Y:S01]  /*3560*/  SHF.L.U32 R6, R14, 0xa, RZ ;  /* 0x0000000a0e067819 */ /* 0x000fe200000006ff */
[----:B------:R-:W-:Y:S01]  /*3570*/  STS.128 [R12.X16], R104 ;  /* 0x000000680c007388 */ /* 0x000fe2000000cc00 */
[----:B------:R-:W-:Y:S02]  /*3580*/  F2FP.PACK_AB R92, R70, R97 ;  /* 0x00000061465c723e */ /* 0x000fe400000000ff */
[----:B------:R-:W-:Y:S01]  /*3590*/  SHF.R.S32.HI R7, RZ, 0x1f, R6 ;  /* 0x0000001fff077819 */ /* 0x000fe20000011406 */
[----:B------:R0:W-:Y:S01]  /*35a0*/  STS.128 [R12.X16+0x10], R8 ;  /* 0x000010080c007388 */ /* 0x0001e2000000cc00 */
[----:B------:R-:W-:-:S06]  /*35b0*/  NOP ;  /* 0x0000000000007918 */ /* 0x000fcc0000000000 */
[----:B------:R-:W1:Y:S01]  /*35c0*/  LDS.128 R16, [R43.X16] ;  /* 0x000000002b107984 */ /* 0x000e62000000cc00 */
[--C-:B------:R-:W-:Y:S01]  /*35d0*/  IMAD.WIDE.U32 R4, R27, c[0x0][0x2d8], R6.reuse ;  /* 0x0000b6001b047a25 */ /* 0x100fe200078e0006 */
[----:B------:R-:W-:Y:S02]  /*35e0*/  F2FP.PACK_AB R95, R73, R46 ;  /* 0x0000002e495f723e */ /* 0x000fe400000000ff */
[----:B------:R-:W2:Y:S01]  /*35f0*/  LDS.128 R64, [R43.X16+0x200] ;  /* 0x000200002b407984 */ /* 0x000ea2000000cc00 */
[----:B------:R-:W-:Y:S01]  /*3600*/  F2FP.PACK_AB R94, R101, R68 ;  /* 0x00000044655e723e */ /* 0x000fe200000000ff */
[----:B------:R-:W-:Y:S01]  /*3610*/  IMAD.WIDE.U32 R6, R27, c[0x0][0x2f8], R6 ;  /* 0x0000be001b067a25 */ /* 0x000fe200078e0006 */
[----:B------:R-:W-:Y:S02]  /*3620*/  IADD3 R5, R5, R13, RZ ;  /* 0x0000000d05057210 */ /* 0x000fe40007ffe0ff */
[----:B------:R-:W-:Y:S01]  /*3630*/  F2FP.PACK_AB R98, R85, R58 ;  /* 0x0000003a5562723e */ /* 0x000fe200000000ff */
[----:B------:R-:W-:Y:S01]  /*3640*/  IMAD R13, R25, c[0x0][0x2e0], RZ ;  /* 0x0000b800190d7a24 */ /* 0x000fe200078e02ff */
[----:B------:R-:W-:Y:S01]  /*3650*/  F2FP.PACK_AB R96, R77, R50 ;  /* 0x000000324d60723e */ /* 0x000fe200000000ff */
[----:B0-----:R-:W-:Y:S01]  /*3660*/  FADD.FTZ R9, R30, R97 ;  /* 0x000000611e097221 */ /* 0x001fe20000010000 */
[----:B------:R-:W-:Y:S01]  /*3670*/  F2FP.PACK_AB R97, R81, R54 ;  /* 0x000000365161723e */ /* 0x000fe200000000ff */
[----:B------:R-:W-:Y:S01]  /*3680*/  IMAD R13, R0, c[0x0][0x2e4], R13 ;  /* 0x0000b900000d7a24 */ /* 0x000fe200078e020d */
[----:B------:R-:W-:Y:S01]  /*3690*/  IADD3 R38, P1, R38, -0x800, RZ ;  /* 0xfffff80026267810 */ /* 0x000fe20007f3e0ff */
[----:B------:R-:W-:Y:S01]  /*36a0*/  IMAD.WIDE.U32 R4, R0, c[0x0][0x2e0], R4 ;  /* 0x0000b80000047a25 */ /* 0x000fe200078e0004 */
[----:B------:R-:W-:-:S02]  /*36b0*/  IADD3 R36, P2, R36, -0x800, RZ ;  /* 0xfffff80024247810 */ /* 0x000fc40007f5e0ff */
[----:B------:R-:W-:Y:S01]  /*36c0*/  IADD3 R34, P3, R34, -0x800, RZ ;  /* 0xfffff80022227810 */ /* 0x000fe20007f7e0ff */
[----:B------:R-:W-:Y:S01]  /*36d0*/  FADD.FTZ R9, R9, R70 ;  /* 0x0000004609097221 */ /* 0x000fe20000010000 */
[----:B------:R-:W-:Y:S02]  /*36e0*/  IADD3 R5, R5, R13, RZ ;  /* 0x0000000d05057210 */ /* 0x000fe40007ffe0ff */
[C---:B------:R-:W-:Y:S01]  /*36f0*/  LEA R8, P0, R4.reuse, c[0x0][0x330], 0x1 ;  /* 0x0000cc0004087a11 */ /* 0x040fe200078008ff */
[----:B------:R-:W-:Y:S01]  /*3700*/  FADD.FTZ R10, R9, R74 ;  /* 0x0000004a090a7221 */ /* 0x000fe20000010000 */
[----:B------:R-:W-:Y:S02]  /*3710*/  IADD3.X R39, R39, -0x1, RZ, P1, !PT ;  /* 0xffffffff27277810 */ /* 0x000fe40000ffe4ff */
[----:B------:R-:W-:Y:S01]  /*3720*/  LEA.HI.X R9, R4, c[0x0][0x334], R5, 0x1, P0 ;  /* 0x0000cd0004097a11 */ /* 0x000fe200000f0c05 */
[----:B------:R-:W-:Y:S01]  /*3730*/  FADD.FTZ R11, R10, R99 ;  /* 0x000000630a0b7221 */ /* 0x000fe20000010000 */
[----:B------:R-:W-:-:S02]  /*3740*/  F2FP.PACK_AB R99, R89, R62 ;  /* 0x0000003e5963723e */ /* 0x000fc400000000ff */
[----:B------:R-:W-:Y:S01]  /*3750*/  IADD3.X R37, R37, -0x1, RZ, P2, !PT ;  /* 0xffffffff25257810 */ /* 0x000fe200017fe4ff */
[----:B------:R-:W-:Y:S01]  /*3760*/  IMAD.WIDE R4, R42, 0x10, R8 ;  /* 0x000000102a047825 */ /* 0x000fe200078e0208 */
[----:B------:R-:W-:-:S03]  /*3770*/  IADD3.X R35, R35, -0x1, RZ, P3, !PT ;  /* 0xffffffff23237810 */ /* 0x000fc60001ffe4ff */
[----:B------:R-:W-:Y:S02]  /*3780*/  IMAD R8, R28, c[0x0][0x2f8], RZ ;  /* 0x0000be001c087a24 */ /* 0x000fe400078e02ff */
[----:B------:R-:W-:Y:S01]  /*3790*/  FADD.FTZ R68, R11, R68 ;  /* 0x000000440b447221 */ /* 0x000fe20000010000 */
[----:B-1----:R-:W-:Y:S01]  /*37a0*/  STG.E.128 [R4.64], R16 ;  /* 0x0000001004007986 */ /* 0x002fe2000c101d06 */
[----:B------:R-:W-:Y:S02]  /*37b0*/  IMAD R9, R27, c[0x0][0x2fc], R8 ;  /* 0x0000bf001b097a24 */ /* 0x000fe400078e0208 */
[----:B------:R-:W-:Y:S01]  /*37c0*/  FADD.FTZ R101, R68, R101 ;  /* 0x0000006544657221 */ /* 0x000fe20000010000 */
[----:B--2---:R0:W-:Y:S02]  /*37d0*/  STG.E.128 [R4.64+0x200], R64 ;  /* 0x0002004004007986 */ /* 0x0041e4000c101d06 */
[----:B------:R-:W-:Y:S01]  /*37e0*/  IADD3 R7, R7, R9, RZ ;  /* 0x0000000907077210 */ /* 0x000fe20007ffe0ff */
[----:B------:R-:W-:Y:S01]  /*37f0*/  FADD.FTZ R46, R101, R46 ;  /* 0x0000002e652e7221 */ /* 0x000fe20000010000 */
[----:B------:R-:W-:Y:S03]  /*3800*/  BAR.SYNC.DEFER_BLOCKING 0x0 ;  /* 0x0000000000007b1d */ /* 0x000fe60000010000 */
[----:B------:R-:W-:-:S04]  /*3810*/  FADD.FTZ R73, R46, R73 ;  /* 0x000000492e497221 */ /* 0x000fc80000010000 */
[----:B------:R-:W-:-:S04]  /*3820*/  FADD.FTZ R50, R73, R50 ;  /* 0x0000003249327221 */ /* 0x000fc80000010000 */
[----:B------:R-:W-:Y:S02]  /*3830*/  FADD.FTZ R77, R50, R77 ;  /* 0x0000004d324d7221 */ /* 0x000fe40000010000 */
[----:B0-----:R-:W-:Y:S02]  /*3840*/  IMAD R5, R25, c[0x0][0x300], RZ ;  /* 0x0000c00019057a24 */ /* 0x001fe400078e02ff */
[----:B------:R-:W-:Y:S02]  /*3850*/  FADD.FTZ R54, R77, R54 ;  /* 0x000000364d367221 */ /* 0x000fe40000010000 */
[C---:B------:R-:W-:Y:S02]  /*3860*/  IMAD R9, R0.reuse, c[0x0][0x304], R5 ;  /* 0x0000c10000097a24 */ /* 0x040fe400078e0205 */
[----:B------:R-:W-:Y:S01]  /*3870*/  IMAD.WIDE.U32 R4, R0, c[0x0][0x300], R6 ;  /* 0x0000c00000047a25 */ /* 0x000fe200078e0006 */
[----:B------:R-:W-:Y:S04]  /*3880*/  STS.128 [R12.X16], R92 ;  /* 0x0000005c0c007388 */ /* 0x000fe8000000cc00 */
[----:B------:R-:W-:Y:S01]  /*3890*/  IADD3 R5, R5, R9, RZ ;  /* 0x0000000905057210 */ /* 0x000fe20007ffe0ff */
[----:B------:R-:W-:Y:S01]  /*38a0*/  FADD.FTZ R81, R54, R81 ;  /* 0x0000005136517221 */ /* 0x000fe20000010000 */
[----:B------:R-:W-:Y:S01]  /*38b0*/  LEA R6, P0, R4, c[0x0][0x340], 0x1 ;  /* 0x0000d00004067a11 */ /* 0x000fe200078008ff */
[----:B------:R-:W-:Y:S01]  /*38c0*/  STS.128 [R12.X16+0x10], R96 ;  /* 0x000010600c007388 */ /* 0x000fe2000000cc00 */
[----:B------:R-:W-:-:S06]  /*38d0*/  NOP ;  /* 0x0000000000007918 */ /* 0x000fcc0000000000 */
[----:B------:R-:W0:Y:S01]  /*38e0*/  LDS.128 R104, [R43.X16] ;  /* 0x000000002b687984 */ /* 0x000e22000000cc00 */
[----:B------:R-:W-:Y:S01]  /*38f0*/  LEA.HI.X R7, R4, c[0x0][0x344], R5, 0x1, P0 ;  /* 0x0000d10004077a11 */ /* 0x000fe200000f0c05 */
[----:B------:R-:W-:Y:S01]  /*3900*/  FADD.FTZ R58, R81, R58 ;  /* 0x0000003a513a7221 */ /* 0x000fe20000010000 */
[----:B------:R-:W-:Y:S01]  /*3910*/  ISETP.GT.AND P0, PT, R33, 0x1, PT ;  /* 0x000000012100780c */ /* 0x000fe20003f04270 */
[----:B------:R1:W2:Y:S01]  /*3920*/  LDS.128 R108, [R43.X16+0x200] ;  /* 0x000200002b6c7984 */ /* 0x0002a2000000cc00 */
[----:B------:R-:W-:Y:S01]  /*3930*/  MOV R33, R14 ;  /* 0x0000000e00217202 */ /* 0x000fe20000000f00 */
[----:B------:R-:W-:-:S04]  /*3940*/  FADD.FTZ R85, R58, R85 ;  /* 0x000000553a557221 */ /* 0x000fc80000010000 */
[----:B------:R-:W-:Y:S02]  /*3950*/  FADD.FTZ R30, R85, R62 ;  /* 0x0000003e551e7221 */ /* 0x000fe40000010000 */
[----:B-1----:R-:W-:-:S04]  /*3960*/  IMAD.WIDE R42, R42, 0x10, R6 ;  /* 0x000000102a2a7825 */ /* 0x002fc800078e0206 */
[----:B------:R-:W-:Y:S01]  /*3970*/  FADD.FTZ R30, R30, R89 ;  /* 0x000000591e1e7221 */ /* 0x000fe20000010000 */
[----:B0-----:R0:W-:Y:S04]  /*3980*/  STG.E.128 [R42.64], R104 ;  /* 0x000000682a007986 */ /* 0x0011e8000c101d06 */
[----:B--2---:R0:W-:Y:S02]  /*3990*/  STG.E.128 [R42.64+0x200], R108 ;  /* 0x0002006c2a007986 */ /* 0x0041e4000c101d06 */
[----:B0-----:R-:W-:Y:S01]  /*39a0*/  @!P0 CALL.REL.NOINC `(.L_x_3637) ;  /* 0x0000001000008944 */ /* 0x001fe20003c00000 */
[----:B------:R-:W-:Y:S05]  /*39b0*/  BRA `(.L_x_3655) ;  /* 0xffffcba000007947 */ /* 0x000fea000383ffff */
.L_x_3637:
        /* <DEDUP_REMOVED lines=29> */
.L_x_3657:
[----:B------:R-:W-:Y:S05]  /*3b90*/  BSYNC B0 ;  /* 0x0000000000007941 */ /* 0x000fea0003800000 */
.L_x_3656:
        /* <DEDUP_REMOVED lines=28> */
.L_x_3659:
[----:B0-----:R-:W0:Y:S02]  /*3d60*/  S2R R21, SR_TID.X ;  /* 0x0000000000157919 */ /* 0x001e240000002100 */
.L_x_3660:
[----:B------:R-:W-:Y:S05]  /*3d70*/  BSYNC B0 ;  /* 0x0000000000007941 */ /* 0x000fea0003800000 */
.L_x_3658:
[----:B0-----:R-:W-:-:S13]  /*3d80*/  ISETP.GE.AND P0, PT, R21, c[0x0][0x16c], PT ;  /* 0x00005b0015007a0c */ /* 0x001fda0003f06270 */
        /* <DEDUP_REMOVED lines=8> */
[----:B------:R-:W-:Y:S01]  /*3e10*/  IMAD.WIDE.U32 R16, R0, c[0x0][0x198], RZ ;  /* 0x0000660000107a25 */ /* 0x000fe200078e00ff */
[----:B------:R-:W-:-:S03]  /*3e20*/  IADD3 R31, R3, R31, RZ ;  /* 0x0000001f031f7210 */ /* 0x000fc60007ffe0ff */
        /* <DEDUP_REMOVED lines=9> */
[----:B------:R-:W-:-:S04]  /*3ec0*/  IADD3 R39, R19, R13, RZ ;  /* 0x0000000d13277210 */ /* 0x000fc80007ffe0ff */
[----:B------:R-:W-:Y:S02]  /*3ed0*/  IADD3 R27, R7, R25, RZ ;  /* 0x00000019071b7210 */ /* 0x000fe40007ffe0ff */
.L_x_3661:
        /* <DEDUP_REMOVED lines=25> */
[----:B-----5:R-:W-:Y:S02]  /*4070*/  IMAD R24, R20, c[0x0][0x1a0], RZ ;  /* 0x0000680014187a24 */ /* 0x020fe400078e02ff */
        /* <DEDUP_REMOVED lines=29> */
.L_x_3643:
[----:B------:R-:W-:Y:S01]  /*4250*/  HFMA2.MMA R171, -RZ, RZ, 0, 5.9604644775390625e-08 ;  /* 0x00000001ffab7435 */ /* 0x000fe200000001ff */
[----:B------:R-:W-:Y:S02]  /*4260*/  MOV R170, R14 ;  /* 0x0000000e00aa7202 */ /* 0x000fe40000000f00 */
[----:B------:R-:W-:-:S02]  /*4270*/  MOV R172, RZ ;  /* 0x000000ff00ac7202 */ /* 0x000fc40000000f00 */
[----:B------:R-:W-:Y:S02]  /*4280*/  MOV R173, 0xffffffff ;  /* 0xffffffff00ad7802 */ /* 0x000fe40000000f00 */
[----:B------:R-:W-:Y:S02]  /*4290*/  MOV R12, 0x42b0 ;  /* 0x000042b0000c7802 */ /* 0x000fe40000000f00 */
[----:B-1---5:R-:W-:Y:S05]  /*42a0*/  CALL.REL.NOINC `($__internal_146_$__cuda_sm70_shflsync_up) ;  /* 0x00000ed000007944 */ /* 0x022fea0003c00000 */
[----:B-1----:R-:W-:Y:S01]  /*42b0*/  MOV R165, R170 ;  /* 0x000000aa00a57202 */ /* 0x002fe20000000f00 */
[----:B0-----:R-:W-:Y:S05]  /*42c0*/  BRA `(.L_x_3662) ;  /* 0xffffd84000007947 */ /* 0x001fea000383ffff */
.L_x_3644:
[----:B------:R-:W-:Y:S01]  /*42d0*/  HFMA2.MMA R171, -RZ, RZ, 0, 5.9604644775390625e-08 ;  /* 0x00000001ffab7435 */ /* 0x000fe200000001ff */
[----:B------:R-:W-:Y:S02]  /*42e0*/  MOV R170, R15 ;  /* 0x0000000f00aa7202 */ /* 0x000fe40000000f00 */
[----:B------:R-:W-:Y:S02]  /*42f0*/  MOV R172, RZ ;  /* 0x000000ff00ac7202 */ /* 0x000fe40000000f00 */
[----:B------:R-:W-:Y:S02]  /*4300*/  MOV R173, 0xffffffff ;  /* 0xffffffff00ad7802 */ /* 0x000fe40000000f00 */
[----:B------:R-:W-:-:S02]  /*4310*/  MOV R12, 0x4330 ;  /* 0x00004330000c7802 */ /* 0x000fc40000000f00 */
[----:B012--5:R-:W-:Y:S05]  /*4320*/  CALL.REL.NOINC `($__internal_146_$__cuda_sm70_shflsync_up) ;  /* 0x00000e5000007944 */ /* 0x027fea0003c00000 */
        /* <DEDUP_REMOVED lines=10> */
[----:B------:R-:W-:Y:S05]  /*43d0*/  CALL.REL.NOINC `($__internal_146_$__cuda_sm70_shflsync_up) ;  /* 0x00000da000007944 */ /* 0x000fea0003c00000 */
[----:B0-----:R-:W-:Y:S01]  /*43e0*/  HFMA2.MMA R171, -RZ, RZ, 0, 1.1920928955078125e-07 ;  /* 0x00000002ffab7435 */ /* 0x001fe200000001ff */
[----:B-1----:R-:W-:Y:S02]  /*43f0*/  MOV R14, R170 ;  /* 0x000000aa000e7202 */ /* 0x002fe40000000f00 */
[----:B------:R-:W-:-:S02]  /*4400*/  MOV R170, R15 ;  /* 0x0000000f00aa7202 */ /* 0x000fc40000000f00 */
[----:B------:R-:W-:Y:S02]  /*4410*/  MOV R172, RZ ;  /* 0x000000ff00ac7202 */ /* 0x000fe40000000f00 */
[----:B------:R-:W-:Y:S02]  /*4420*/  MOV R173, 0xffffffff ;  /* 0xffffffff00ad7802 */ /* 0x000fe40000000f00 */
[----:B------:R-:W-:Y:S02]  /*4430*/  MOV R12, 0x4450 ;  /* 0x00004450000c7802 */ /* 0x000fe40000000f00 */
[----:B------:R-:W-:Y:S05]  /*4440*/  CALL.REL.NOINC `($__internal_146_$__cuda_sm70_shflsync_up) ;  /* 0x00000d3000007944 */ /* 0x000fea0003c00000 */
        /* <DEDUP_REMOVED lines=8> */
[----:B------:R-:W-:Y:S05]  /*44d0*/  CALL.REL.NOINC `($__internal_146_$__cuda_sm70_shflsync_up) ;  /* 0x00000ca000007944 */ /* 0x000fea0003c00000 */
[----:B0-----:R-:W-:Y:S01]  /*44e0*/  HFMA2.MMA R171, -RZ, RZ, 0, 2.384185791015625e-07 ;  /* 0x00000004ffab7435 */ /* 0x001fe200000001ff */
[----:B-1----:R-:W-:Y:S02]  /*44f0*/  MOV R14, R170 ;  /* 0x000000aa000e7202 */ /* 0x002fe40000000f00 */
[----:B------:R-:W-:Y:S02]  /*4500*/  MOV R170, R15 ;  /* 0x0000000f00aa7202 */ /* 0x000fe40000000f00 */
[----:B------:R-:W-:Y:S02]  /*4510*/  MOV R172, RZ ;  /* 0x000000ff00ac7202 */ /* 0x000fe40000000f00 */
[----:B------:R-:W-:Y:S02]  /*4520*/  MOV R173, 0xffffffff ;  /* 0xffffffff00ad7802 */ /* 0x000fe40000000f00 */
[----:B------:R-:W-:Y:S02]  /*4530*/  MOV R12, 0x4550 ;  /* 0x00004550000c7802 */ /* 0x000fe40000000f00 */
[----:B------:R-:W-:Y:S05]  /*4540*/  CALL.REL.NOINC `($__internal_146_$__cuda_sm70_shflsync_up) ;  /* 0x00000c3000007944 */ /* 0x000fea0003c00000 */
[----:B------:R-:W-:Y:S01]  /*4550*/  ISETP.GE.AND P0, PT, R32, 0x4, PT ;  /* 0x000000042000780c */ /* 0x000fe20003f06270 */
[----:B0-----:R-:W-:Y:S01]  /*4560*/  HFMA2.MMA R171, -RZ, RZ, 0, 4.76837158203125e-07 ;  /* 0x00000008ffab7435 */ /* 0x001fe200000001ff */
[----:B------:R-:W-:Y:S01]  /*4570*/  MOV R173, 0xffffffff ;  /* 0xffffffff00ad7802 */ /* 0x000fe20000000f00 */
[----:B------:R-:W-:Y:S01]  /*4580*/  HFMA2.MMA R172, -RZ, RZ, 0, 0 ;  /* 0x00000000ffac7435 */ /* 0x000fe200000001ff */
[----:B------:R-:W-:-:S09]  /*4590*/  MOV R12, 0x45f0 ;  /* 0x000045f0000c7802 */ /* 0x000fd20000000f00 */
[----:B-1----:R-:W-:Y:S02]  /*45a0*/  @P0 FFMA.FTZ R15, R165, R170, R15 ;  /* 0x000000aaa50f0223 */ /* 0x002fe4000001000f */
[----:B------:R-:W-:-:S05]  /*45b0*/  @P0 FMUL.FTZ R165, R14, R165 ;  /* 0x000000a50ea50220 */ /* 0x000fca0000410000 */
[----:B------:R-:W-:-:S04]  /*45c0*/  MOV R167, R165 ;  /* 0x000000a500a77202 */ /* 0x000fc80000000f00 */
[----:B------:R-:W-:Y:S02]  /*45d0*/  MOV R170, R167 ;  /* 0x000000a700aa7202 */ /* 0x000fe40000000f00 */
[----:B------:R-:W-:Y:S05]  /*45e0*/  CALL.REL.NOINC `($__internal_146_$__cuda_sm70_shflsync_up) ;  /* 0x00000b9000007944 */ /* 0x000fea0003c00000 */
[----:B0-----:R-:W-:Y:S01]  /*45f0*/  HFMA2.MMA R171, -RZ, RZ, 0, 4.76837158203125e-07 ;  /* 0x00000008ffab7435 */ /* 0x001fe200000001ff */
[----:B-1----:R-:W-:Y:S02]  /*4600*/  MOV R14, R170 ;  /* 0x000000aa000e7202 */ /* 0x002fe40000000f00 */
[----:B------:R-:W-:Y:S02]  /*4610*/  MOV R170, R15 ;  /* 0x0000000f00aa7202 */ /* 0x000fe40000000f00 */
[----:B------:R-:W-:Y:S02]  /*4620*/  MOV R172, RZ ;  /* 0x000000ff00ac7202 */ /* 0x000fe40000000f00 */
[----:B------:R-:W-:Y:S02]  /*4630*/  MOV R173, 0xffffffff ;  /* 0xffffffff00ad7802 */ /* 0x000fe40000000f00 */
[----:B------:R-:W-:Y:S02]  /*4640*/  MOV R12, 0x4660 ;  /* 0x00004660000c7802 */ /* 0x000fe40000000f00 */
[----:B------:R-:W-:Y:S05]  /*4650*/  CALL.REL.NOINC `($__internal_146_$__cuda_sm70_shflsync_up) ;  /* 0x00000b2000007944 */ /* 0x000fea0003c00000 */
[----:B------:R-:W-:Y:S01]  /*4660*/  ISETP.GE.AND P0, PT, R32, 0x8, PT ;  /* 0x000000082000780c */ /* 0x000fe20003f06270 */
[----:B0-----:R-:W-:Y:S01]  /*4670*/  HFMA2.MMA R171, -RZ, RZ, 0, 9.5367431640625e-07 ;  /* 0x00000010ffab7435 */ /* 0x001fe200000001ff */
[----:B------:R-:W-:-:S02]  /*4680*/  MOV R172, RZ ;  /* 0x000000ff00ac7202 */ /* 0x000fc40000000f00 */
[----:B------:R-:W-:Y:S02]  /*4690*/  MOV R173, 0xffffffff ;  /* 0xffffffff00ad7802 */ /* 0x000fe40000000f00 */
[----:B------:R-:W-:-:S07]  /*46a0*/  MOV R12, 0x4700 ;  /* 0x00004700000c7802 */ /* 0x000fce0000000f00 */
[----:B-1----:R-:W-:Y:S02]  /*46b0*/  @P0 FFMA.FTZ R15, R167, R170, R15 ;  /* 0x000000aaa70f0223 */ /* 0x002fe4000001000f */
[----:B------:R-:W-:-:S03]  /*46c0*/  @P0 FMUL.FTZ R167, R14, R167 ;  /* 0x000000a70ea70220 */ /* 0x000fc60000410000 */
[----:B------:R-:W-:Y:S02]  /*46d0*/  MOV R165, R15 ;  /* 0x0000000f00a57202 */ /* 0x000fe40000000f00 */
[----:B------:R-:W-:Y:S02]  /*46e0*/  MOV R170, R167 ;  /* 0x000000a700aa7202 */ /* 0x000fe40000000f00 */
[----:B------:R-:W-:Y:S05]  /*46f0*/  CALL.REL.NOINC `($__internal_146_$__cuda_sm70_shflsync_up) ;  /* 0x00000a8000007944 */ /* 0x000fea0003c00000 */
[----:B0-----:R-:W-:Y:S01]  /*4700*/  HFMA2.MMA R171, -RZ, RZ, 0, 9.5367431640625e-07 ;  /* 0x00000010ffab7435 */ /* 0x001fe200000001ff */
[----:B-1----:R-:W-:Y:S02]  /*4710*/  MOV R169, R170 ;  /* 0x000000aa00a97202 */ /* 0x002fe40000000f00 */
[----:B------:R-:W-:Y:S02]  /*4720*/  MOV R170, R15 ;  /* 0x0000000f00aa7202 */ /* 0x000fe40000000f00 */
[----:B------:R-:W-:Y:S02]  /*4730*/  MOV R172, RZ ;  /* 0x000000ff00ac7202 */ /* 0x000fe40000000f00 */
[----:B------:R-:W-:Y:S02]  /*4740*/  MOV R173, 0xffffffff ;  /* 0xffffffff00ad7802 */ /* 0x000fe40000000f00 */
[----:B------:R-:W-:-:S02]  /*4750*/  MOV R12, 0x4770 ;  /* 0x00004770000c7802 */ /* 0x000fc40000000f00 */
[----:B------:R-:W-:Y:S05]  /*4760*/  CALL.REL.NOINC `($__internal_146_$__cuda_sm70_shflsync_up) ;  /* 0x00000a1000007944 */ /* 0x000fea0003c00000 */
[----:B-1----:R-:W-:Y:S01]  /*4770*/  MOV R12, R170 ;  /* 0x000000aa000c7202 */ /* 0x002fe20000000f00 */
[----:B0-----:R-:W-:Y:S05]  /*4780*/  BRA `(.L_x_3663) ;  /* 0xffffd50000007947 */ /* 0x001fea000383ffff */
.L_x_3647:
[----:B0-----:R-:W-:Y:S01]  /*4790*/  HFMA2.MMA R171, -RZ, RZ, 0, 5.9604644775390625e-08 ;  /* 0x00000001ffab7435 */ /* 0x001fe200000001ff */
[----:B------:R-:W-:-:S02]  /*47a0*/  MOV R170, R167 ;  /* 0x000000a700aa7202 */ /* 0x000fc40000000f00 */
[----:B------:R-:W-:Y:S02]  /*47b0*/  MOV R172, RZ ;  /* 0x000000ff00ac7202 */ /* 0x000fe40000000f00 */
[----:B------:R-:W-:Y:S02]  /*47c0*/  MOV R173, 0xffffffff ;  /* 0xffffffff00ad7802 */ /* 0x000fe40000000f00 */
[----:B------:R-:W-:Y:S02]  /*47d0*/  MOV R12, 0x47f0 ;  /* 0x000047f0000c7802 */ /* 0x000fe40000000f00 */
[----:B-1---5:R-:W-:Y:S05]  /*47e0*/  CALL.REL.NOINC `($__internal_146_$__cuda_sm70_shflsync_up) ;  /* 0x0000099000007944 */ /* 0x022fea0003c00000 */
[----:B0-----:R-:W-:Y:S01]  /*47f0*/  HFMA2.MMA R171, -RZ, RZ, 0, 5.9604644775390625e-08 ;  /* 0x00000001ffab7435 */ /* 0x001fe200000001ff */
[----:B-1----:R-:W-:Y:S02]  /*4800*/  MOV R14, R170 ;  /* 0x000000aa000e7202 */ /* 0x002fe40000000f00 */
[----:B------:R-:W-:Y:S02]  /*4810*/  MOV R170, R15 ;  /* 0x0000000f00aa7202 */ /* 0x000fe40000000f00 */
[----:B------:R-:W-:Y:S02]  /*4820*/  MOV R172, RZ ;  /* 0x000000ff00ac7202 */ /* 0x000fe40000000f00 */
[----:B------:R-:W-:-:S02]  /*4830*/  MOV R173, 0xffffffff ;  /* 0xffffffff00ad7802 */ /* 0x000fc40000000f00 */
[----:B------:R-:W-:Y:S02]  /*4840*/  MOV R12, 0x4860 ;  /* 0x00004860000c7802 */ /* 0x000fe40000000f00 */
[----:B------:R-:W-:Y:S05]  /*4850*/  CALL.REL.NOINC `($__internal_146_$__cuda_sm70_shflsync_up) ;  /* 0x0000092000007944 */ /* 0x000fea0003c00000 */
[----:B------:R-:W-:Y:S01]  /*4860*/  HFMA2.MMA R174, -RZ, RZ, 0, 0 ;  /* 0x00000000ffae7435 */ /* 0x000fe200000001ff */
[----:B------:R-:W-:Y:S02]  /*4870*/  MOV R165, R14 ;  /* 0x0000000e00a57202 */ /* 0x000fe40000000f00 */
[----:B0-----:R-:W-:Y:S02]  /*4880*/  MOV R171, R16 ;  /* 0x0000001000ab7202 */ /* 0x001fe40000000f00 */
[----:B------:R-:W-:Y:S02]  /*4890*/  MOV R169, 0x1f ;  /* 0x0000001f00a97802 */ /* 0x000fe40000000f00 */
[----:B------:R-:W-:Y:S02]  /*48a0*/  MOV R176, 0xffffffff ;  /* 0xffffffff00b07802 */ /* 0x000fe40000000f00 */
[----:B------:R-:W-:Y:S02]  /*48b0*/  MOV R12, 0x48d0 ;  /* 0x000048d0000c7802 */ /* 0x000fe40000000f00 */
[----:B-1----:R-:W-:Y:S05]  /*48c0*/  CALL.REL.NOINC `($__internal_145_$__cuda_sm70_shflsync_idx_p) ;  /* 0x0000087000007944 */ /* 0x002fea0003c00000 */
[----:B0-----:R-:W-:Y:S01]  /*48d0*/  HFMA2.MMA R174, -RZ, RZ, 0, 0 ;  /* 0x00000000ffae7435 */ /* 0x001fe200000001ff */
[----:B-1----:R-:W-:-:S02]  /*48e0*/  MOV R16, R169 ;  /* 0x000000a900107202 */ /* 0x002fc40000000f00 */
[----:B------:R-:W-:Y:S02]  /*48f0*/  MOV R171, R17 ;  /* 0x0000001100ab7202 */ /* 0x000fe40000000f00 */
[----:B------:R-:W-:Y:S02]  /*4900*/  MOV R169, 0x1f ;  /* 0x0000001f00a97802 */ /* 0x000fe40000000f00 */
[----:B------:R-:W-:Y:S02]  /*4910*/  MOV R176, 0xffffffff ;  /* 0xffffffff00b07802 */ /* 0x000fe40000000f00 */
[----:B------:R-:W-:Y:S02]  /*4920*/  MOV R12, 0x4940 ;  /* 0x00004940000c7802 */ /* 0x000fe40000000f00 */
[----:B------:R-:W-:Y:S05]  /*4930*/  CALL.REL.NOINC `($__internal_145_$__cuda_sm70_shflsync_idx_p) ;  /* 0x0000080000007944 */ /* 0x000fea0003c00000 */
[----:B-1----:R-:W-:Y:S01]  /*4940*/  MOV R13, R169 ;  /* 0x000000a9000d7202 */ /* 0x002fe20000000f00 */
[----:B0-----:R-:W-:Y:S05]  /*4950*/  BRA `(.L_x_3664) ;  /* 0xffffd4a000007947 */ /* 0x001fea000383ffff */
.L_x_3650:
[----:B------:R-:W-:Y:S01]  /*4960*/  HFMA2.MMA R174, -RZ, RZ, 0, 5.9604644775390625e-08 ;  /* 0x00000001ffae7435 */ /* 0x000fe200000001ff */
[----:B------:R-:W-:Y:S02]  /*4970*/  MOV R167, R14 ;  /* 0x0000000e00a77202 */ /* 0x000fe40000000f00 */
[----:B------:R-:W-:-:S02]  /*4980*/  MOV R172, 0x1f ;  /* 0x0000001f00ac7802 */ /* 0x000fc40000000f00 */
[----:B------:R-:W-:Y:S02]  /*4990*/  MOV R169, 0xffffffff ;  /* 0xffffffff00a97802 */ /* 0x000fe40000000f00 */
[----:B------:R-:W-:Y:S02]  /*49a0*/  MOV R12, 0x49c0 ;  /* 0x000049c0000c7802 */ /* 0x000fe40000000f00 */
[----:B------:R-:W-:Y:S05]  /*49b0*/  CALL.REL.NOINC `($__internal_144_$__cuda_sm70_shflsync_down) ;  /* 0x0000074000007944 */ /* 0x000fea0003c00000 */
[----:B-1----:R-:W-:Y:S01]  /*49c0*/  MOV R163, R172 ;  /* 0x000000ac00a37202 */ /* 0x002fe20000000f00 */
[----:B0-----:R-:W-:Y:S05]  /*49d0*/  BRA `(.L_x_3665) ;  /* 0xffffd90000007947 */ /* 0x001fea000383ffff */
.L_x_3651:
[----:B------:R-:W-:Y:S01]  /*49e0*/  HFMA2.MMA R174, -RZ, RZ, 0, 5.9604644775390625e-08 ;  /* 0x00000001ffae7435 */ /* 0x000fe200000001ff */
[----:B------:R-:W-:Y:S02]  /*49f0*/  MOV R167, R15 ;  /* 0x0000000f00a77202 */ /* 0x000fe40000000f00 */
[----:B------:R-:W-:Y:S02]  /*4a00*/  MOV R172, 0x1f ;  /* 0x0000001f00ac7802 */ /* 0x000fe40000000f00 */
[----:B------:R-:W-:Y:S02]  /*4a10*/  MOV R169, 0xffffffff ;  /* 0xffffffff00a97802 */ /* 0x000fe40000000f00 */
[----:B------:R-:W-:-:S02]  /*4a20*/  MOV R12, 0x4a40 ;  /* 0x00004a40000c7802 */ /* 0x000fc40000000f00 */
[----:B01----:R-:W-:Y:S05]  /*4a30*/  CALL.REL.NOINC `($__internal_144_$__cuda_sm70_shflsync_down) ;  /* 0x000006c000007944 */ /* 0x003fea0003c00000 */
        /* <DEDUP_REMOVED lines=9> */
[----:B------:R-:W-:Y:S05]  /*4ad0*/  CALL.REL.NOINC `($__internal_144_$__cuda_sm70_shflsync_down) ;  /* 0x0000062000007944 */ /* 0x000fea0003c00000 */
[----:B0-----:R-:W-:Y:S01]  /*4ae0*/  HFMA2.MMA R174, -RZ, RZ, 0, 1.1920928955078125e-07 ;  /* 0x00000002ffae7435 */ /* 0x001fe200000001ff */
[----:B-1----:R-:W-:Y:S02]  /*4af0*/  MOV R14, R172 ;  /* 0x000000ac000e7202 */ /* 0x002fe40000000f00 */
[----:B------:R-:W-:-:S02]  /*4b00*/  MOV R167, R15 ;  /* 0x0000000f00a77202 */ /* 0x000fc40000000f00 */
[----:B------:R-:W-:Y:S02]  /*4b10*/  MOV R172, 0x1f ;  /* 0x0000001f00ac7802 */ /* 0x000fe40000000f00 */
[----:B------:R-:W-:Y:S02]  /*4b20*/  MOV R169, 0xffffffff ;  /* 0xffffffff00a97802 */ /* 0x000fe40000000f00 */
[----:B------:R-:W-:Y:S02]  /*4b30*/  MOV R12, 0x4b50 ;  /* 0x00004b50000c7802 */ /* 0x000fe40000000f00 */
[----:B------:R-:W-:Y:S05]  /*4b40*/  CALL.REL.NOINC `($__internal_144_$__cuda_sm70_shflsync_down) ;  /* 0x000005b000007944 */ /* 0x000fea0003c00000 */
[----:B-1----:R-:W-:Y:S01]  /*4b50*/  @!P3 FFMA.FTZ R15, R163, R172, R15 ;  /* 0x000000aca30fb223 */ /* 0x002fe2000001000f */
[----:B0-----:R-:W-:Y:S01]  /*4b60*/  HFMA2.MMA R174, -RZ, RZ, 0, 2.384185791015625e-07 ;  /* 0x00000004ffae7435 */ /* 0x001fe200000001ff */
[----:B------:R-:W-:Y:S01]  /*4b70*/  @!P3 FMUL.FTZ R163, R14, R163 ;  /* 0x000000a30ea3b220 */ /* 0x000fe20000410000 */
[----:B------:R-:W-:Y:S02]  /*4b80*/  MOV R172, 0x1f ;  /* 0x0000001f00ac7802 */ /* 0x000fe40000000f00 */
[----:B------:R-:W-:Y:S02]  /*4b90*/  MOV R169, 0xffffffff ;  /* 0xffffffff00a97802 */ /* 0x000fe40000000f00 */
[----:B------:R-:W-:-:S02]  /*4ba0*/  MOV R167, R163 ;  /* 0x000000a300a77202 */ /* 0x000fc40000000f00 */
[----:B------:R-:W-:Y:S02]  /*4bb0*/  MOV R12, 0x4bd0 ;  /* 0x00004bd0000c7802 */ /* 0x000fe40000000f00 */
[----:B------:R-:W-:Y:S05]  /*4bc0*/  CALL.REL.NOINC `($__internal_144_$__cuda_sm70_shflsync_down) ;  /* 0x0000053000007944 */ /* 0x000fea0003c00000 */
[----:B0-----:R-:W-:Y:S01]  /*4bd0*/  HFMA2.MMA R174, -RZ, RZ, 0, 2.384185791015625e-07 ;  /* 0x00000004ffae7435 */ /* 0x001fe200000001ff */
[----:B-1----:R-:W-:Y:S02]  /*4be0*/  MOV R14, R172 ;  /* 0x000000ac000e7202 */ /* 0x002fe40000000f00 */
[----:B------:R-:W-:Y:S02]  /*4bf0*/  MOV R167, R15 ;  /* 0x0000000f00a77202 */ /* 0x000fe40000000f00 */
[----:B------:R-:W-:Y:S02]  /*4c00*/  MOV R172, 0x1f ;  /* 0x0000001f00ac7802 */ /* 0x000fe40000000f00 */
[----:B------:R-:W-:Y:S02]  /*4c10*/  MOV R169, 0xffffffff ;  /* 0xffffffff00a97802 */ /* 0x000fe40000000f00 */
[----:B------:R-:W-:Y:S02]  /*4c20*/  MOV R12, 0x4c40 ;  /* 0x00004c40000c7802 */ /* 0x000fe40000000f00 */
[----:B------:R-:W-:Y:S05]  /*4c30*/  CALL.REL.NOINC `($__internal_144_$__cuda_sm70_shflsync_down) ;  /* 0x000004c000007944 */ /* 0x000fea0003c00000 */
[----:B-1----:R-:W-:Y:S01]  /*4c40*/  @!P2 FFMA.FTZ R15, R163, R172, R15 ;  /* 0x000000aca30fa223 */ /* 0x002fe2000001000f */
[----:B0-----:R-:W-:Y:S01]  /*4c50*/  HFMA2.MMA R174, -RZ, RZ, 0, 4.76837158203125e-07 ;  /* 0x00000008ffae7435 */ /* 0x001fe200000001ff */
[----:B------:R-:W-:Y:S01]  /*4c60*/  @!P2 FMUL.FTZ R163, R14, R163 ;  /* 0x000000a30ea3a220 */ /* 0x000fe20000410000 */
[----:B------:R-:W-:-:S02]  /*4c70*/  MOV R172, 0x1f ;  /* 0x0000001f00ac7802 */ /* 0x000fc40000000f00 */
[----:B------:R-:W-:Y:S02]  /*4c80*/  MOV R169, 0xffffffff ;  /* 0xffffffff00a97802 */ /* 0x000fe40000000f00 */
[----:B------:R-:W-:Y:S02]  /*4c90*/  MOV R167, R163 ;  /* 0x000000a300a77202 */ /* 0x000fe40000000f00 */
[----:B------:R-:W-:Y:S02]  /*4ca0*/  MOV R12, 0x4cc0 ;  /* 0x00004cc0000c7802 */ /* 0x000fe40000000f00 */
[----:B------:R-:W-:Y:S05]  /*4cb0*/  CALL.REL.NOINC `($__internal_144_$__cuda_sm70_shflsync_down) ;  /* 0x0000044000007944 */ /* 0x000fea0003c00000 */
[----:B0-----:R-:W-:Y:S01]  /*4cc0*/  HFMA2.MMA R174, -RZ, RZ, 0, 4.76837158203125e-07 ;  /* 0x00000008ffae7435 */ /* 0x001fe200000001ff */
[----:B-1----:R-:W-:Y:S02]  /*4cd0*/  MOV R14, R172 ;  /* 0x000000ac000e7202 */ /* 0x002fe40000000f00 */
[----:B------:R-:W-:Y:S02]  /*4ce0*/  MOV R167, R15 ;  /* 0x0000000f00a77202 */ /* 0x000fe40000000f00 */
[----:B------:R-:W-:Y:S02]  /*4cf0*/  MOV R172, 0x1f ;  /* 0x0000001f00ac7802 */ /* 0x000fe40000000f00 */
[----:B------:R-:W-:-:S02]  /*4d00*/  MOV R169, 0xffffffff ;  /* 0xffffffff00a97802 */ /* 0x000fc40000000f00 */
[----:B------:R-:W-:Y:S02]  /*4d10*/  MOV R12, 0x4d30 ;  /* 0x00004d30000c7802 */ /* 0x000fe40000000f00 */
[----:B------:R-:W-:Y:S05]  /*4d20*/  CALL.REL.NOINC `($__internal_144_$__cuda_sm70_shflsync_down) ;  /* 0x000003d000007944 */ /* 0x000fea0003c00000 */
[----:B-1----:R-:W-:Y:S01]  /*4d30*/  @!P1 FFMA.FTZ R15, R163, R172, R15 ;  /* 0x000000aca30f9223 */ /* 0x002fe2000001000f */
[----:B0-----:R-:W-:Y:S01]  /*4d40*/  HFMA2.MMA R174, -RZ, RZ, 0, 9.5367431640625e-07 ;  /* 0x00000010ffae7435 */ /* 0x001fe200000001ff */
[----:B------:R-:W-:Y:S01]  /*4d50*/  @!P1 FMUL.FTZ R163, R14, R163 ;  /* 0x000000a30ea39220 */ /* 0x000fe20000410000 */
[----:B------:R-:W-:Y:S01]  /*4d60*/  HFMA2.MMA R172, -RZ, RZ, 0, 1.847743988037109375e-06 ;  /* 0x0000001fffac7435 */ /* 0x000fe200000001ff */
[----:B------:R-:W-:Y:S02]  /*4d70*/  MOV R169, 0xffffffff ;  /* 0xffffffff00a97802 */ /* 0x000fe40000000f00 */
[----:B------:R-:W-:Y:S02]  /*4d80*/  MOV R12, 0x4dc0 ;  /* 0x00004dc0000c7802 */ /* 0x000fe40000000f00 */
[----:B------:R-:W-:-:S04]  /*4d90*/  MOV R165, R163 ;  /* 0x000000a300a57202 */ /* 0x000fc80000000f00 */
[----:B------:R-:W-:Y:S02]  /*4da0*/  MOV R167, R165 ;  /* 0x000000a500a77202 */ /* 0x000fe40000000f00 */
[----:B------:R-:W-:Y:S05]  /*4db0*/  CALL.REL.NOINC `($__internal_144_$__cuda_sm70_shflsync_down) ;  /* 0x0000034000007944 */ /* 0x000fea0003c00000 */
[----:B0-----:R-:W-:Y:S01]  /*4dc0*/  HFMA2.MMA R174, -RZ, RZ, 0, 9.5367431640625e-07 ;  /* 0x00000010ffae7435 */ /* 0x001fe200000001ff */
[----:B-1----:R-:W-:Y:S02]  /*4dd0*/  MOV R14, R172 ;  /* 0x000000ac000e7202 */ /* 0x002fe40000000f00 */
[----:B------:R-:W-:Y:S02]  /*4de0*/  MOV R167, R15 ;  /* 0x0000000f00a77202 */ /* 0x000fe40000000f00 */
[----:B------:R-:W-:Y:S02]  /*4df0*/  MOV R172, 0x1f ;  /* 0x0000001f00ac7802 */ /* 0x000fe40000000f00 */
[----:B------:R-:W-:Y:S02]  /*4e00*/  MOV R169, 0xffffffff ;  /* 0xffffffff00a97802 */ /* 0x000fe40000000f00 */
[----:B------:R-:W-:Y:S02]  /*4e10*/  MOV R12, 0x4e30 ;  /* 0x00004e30000c7802 */ /* 0x000fe40000000f00 */
[----:B------:R-:W-:Y:S05]  /*4e20*/  CALL.REL.NOINC `($__internal_144_$__cuda_sm70_shflsync_down) ;  /* 0x000002d000007944 */ /* 0x000fea0003c00000 */
[----:B-1----:R-:W-:Y:S01]  /*4e30*/  @!P0 FFMA.FTZ R15, R165, R172, R15 ;  /* 0x000000aca50f8223 */ /* 0x002fe2000001000f */
[----:B0-----:R-:W-:Y:S01]  /*4e40*/  HFMA2.MMA R174, -RZ, RZ, 0, 0 ;  /* 0x00000000ffae7435 */ /* 0x001fe200000001ff */
[----:B------:R-:W-:Y:S01]  /*4e50*/  @!P0 FMUL.FTZ R165, R14, R165 ;  /* 0x000000a50ea58220 */ /* 0x000fe20000410000 */
[----:B------:R-:W-:-:S02]  /*4e60*/  MOV R169, 0x1f ;  /* 0x0000001f00a97802 */ /* 0x000fc40000000f00 */
[----:B------:R-:W-:Y:S02]  /*4e70*/  MOV R176, 0xffffffff ;  /* 0xffffffff00b07802 */ /* 0x000fe40000000f00 */
[----:B------:R-:W-:Y:S02]  /*4e80*/  MOV R171, R165 ;  /* 0x000000a500ab7202 */ /* 0x000fe40000000f00 */
[----:B------:R-:W-:Y:S02]  /*4e90*/  MOV R12, 0x4eb0 ;  /* 0x00004eb0000c7802 */ /* 0x000fe40000000f00 */
[----:B------:R-:W-:Y:S05]  /*4ea0*/  CALL.REL.NOINC `($__internal_145_$__cuda_sm70_shflsync_idx_p) ;  /* 0x0000029000007944 */ /* 0x000fea0003c00000 */
[----:B0-----:R-:W-:Y:S01]  /*4eb0*/  HFMA2.MMA R174, -RZ, RZ, 0, 0 ;  /* 0x00000000ffae7435 */ /* 0x001fe200000001ff */
[----:B-1----:R-:W-:Y:S02]  /*4ec0*/  MOV R14, R169 ;  /* 0x000000a9000e7202 */ /* 0x002fe40000000f00 */
[----:B------:R-:W-:Y:S02]  /*4ed0*/  MOV R171, R15 ;  /* 0x0000000f00ab7202 */ /* 0x000fe40000000f00 */
[----:B------:R-:W-:Y:S02]  /*4ee0*/  MOV R169, 0x1f ;  /* 0x0000001f00a97802 */ /* 0x000fe40000000f00 */
[----:B------:R-:W-:-:S02]  /*4ef0*/  MOV R176, 0xffffffff ;  /* 0xffffffff00b07802 */ /* 0x000fc40000000f00 */
[----:B------:R-:W-:Y:S02]  /*4f00*/  MOV R12, 0x4f20 ;  /* 0x00004f20000c7802 */ /* 0x000fe40000000f00 */
[----:B------:R-:W-:Y:S05]  /*4f10*/  CALL.REL.NOINC `($__internal_145_$__cuda_sm70_shflsync_idx_p) ;  /* 0x0000022000007944 */ /* 0x000fea0003c00000 */
[----:B0-----:R-:W-:Y:S01]  /*4f20*/  HFMA2.MMA R174, -RZ, RZ, 0, 5.9604644775390625e-08 ;  /* 0x00000001ffae7435 */ /* 0x001fe200000001ff */
[----:B-1----:R-:W-:Y:S02]  /*4f30*/  MOV R170, R169 ;  /* 0x000000a900aa7202 */ /* 0x002fe40000000f00 */
[----:B------:R-:W-:Y:S02]  /*4f40*/  MOV R163, R14 ;  /* 0x0000000e00a37202 */ /* 0x000fe40000000f00 */
[----:B------:R-:W-:Y:S02]  /*4f50*/  MOV R167, R165 ;  /* 0x000000a500a77202 */ /* 0x000fe40000000f00 */
[----:B------:R-:W-:Y:S02]  /*4f60*/  MOV R172, 0x1f ;  /* 0x0000001f00ac7802 */ /* 0x000fe40000000f00 */
[----:B------:R-:W-:Y:S02]  /*4f70*/  MOV R169, 0xffffffff ;  /* 0xffffffff00a97802 */ /* 0x000fe40000000f00 */
[----:B------:R-:W-:-:S02]  /*4f80*/  MOV R12, 0x4fa0 ;  /* 0x00004fa0000c7802 */ /* 0x000fc40000000f00 */
[----:B------:R-:W-:Y:S05]  /*4f90*/  CALL.REL.NOINC `($__internal_144_$__cuda_sm70_shflsync_down) ;  /* 0x0000016000007944 */ /* 0x000fea0003c00000 */
[----:B0-----:R-:W-:Y:S01]  /*4fa0*/  HFMA2.MMA R174, -RZ, RZ, 0, 5.9604644775390625e-08 ;  /* 0x00000001ffae7435 */ /* 0x001fe200000001ff */
[----:B-1----:R-:W-:-:S02]  /*4fb0*/  MOV R14, R172 ;  /* 0x000000ac000e7202 */ /* 0x002fc40000000f00 */
[----:B------:R-:W-:Y:S02]  /*4fc0*/  MOV R167, R15 ;  /* 0x0000000f00a77202 */ /* 0x000fe40000000f00 */
[----:B------:R-:W-:Y:S02]  /*4fd0*/  MOV R172, 0x1f ;  /* 0x0000001f00ac7802 */ /* 0x000fe40000000f00 */
[----:B------:R-:W-:Y:S02]  /*4fe0*/  MOV R169, 0xffffffff ;  /* 0xffffffff00a97802 */ /* 0x000fe40000000f00 */
[----:B------:R-:W-:Y:S02]  /*4ff0*/  MOV R12, 0x5010 ;  /* 0x00005010000c7802 */ /* 0x000fe40000000f00 */
[----:B------:R-:W-:Y:S05]  /*5000*/  CALL.REL.NOINC `($__internal_144_$__cuda_sm70_shflsync_down) ;  /* 0x000000f000007944 */ /* 0x000fea0003c00000 */
[----:B0-----:R-:W-:Y:S01]  /*5010*/  HFMA2.MMA R174, -RZ, RZ, 0, 0 ;  /* 0x00000000ffae7435 */ /* 0x001fe200000001ff */
[----:B------:R-:W-:Y:S02]  /*5020*/  MOV R165, R14 ;  /* 0x0000000e00a57202 */ /* 0x000fe40000000f00 */
[----:B------:R-:W-:Y:S02]  /*5030*/  MOV R171, R16 ;  /* 0x0000001000ab7202 */ /* 0x000fe40000000f00 */
[----:B------:R-:W-:-:S02]  /*5040*/  MOV R169, 0x1f ;  /* 0x0000001f00a97802 */ /* 0x000fc40000000f00 */
[----:B------:R-:W-:Y:S02]  /*5050*/  MOV R176, 0xffffffff ;  /* 0xffffffff00b07802 */ /* 0x000fe40000000f00 */
[----:B------:R-:W-:Y:S02]  /*5060*/  MOV R12, 0x5080 ;  /* 0x00005080000c7802 */ /* 0x000fe40000000f00 */
[----:B-1----:R-:W-:Y:S05]  /*5070*/  CALL.REL.NOINC `($__internal_145_$__cuda_sm70_shflsync_idx_p) ;  /* 0x000000c000007944 */ /* 0x002fea0003c00000 */
[----:B0-----:R-:W-:Y:S01]  /*5080*/  HFMA2.MMA R174, -RZ, RZ, 0, 0 ;  /* 0x00000000ffae7435 */ /* 0x001fe200000001ff */
[----:B-1----:R-:W-:Y:S02]  /*5090*/  MOV R167, R169 ;  /* 0x000000a900a77202 */ /* 0x002fe40000000f00 */
[----:B------:R-:W-:Y:S02]  /*50a0*/  MOV R171, R17 ;  /* 0x0000001100ab7202 */ /* 0x000fe40000000f00 */
[----:B------:R-:W-:Y:S02]  /*50b0*/  MOV R169, 0x1f ;  /* 0x0000001f00a97802 */ /* 0x000fe40000000f00 */
[----:B------:R-:W-:Y:S02]  /*50c0*/  MOV R176, 0xffffffff ;  /* 0xffffffff00b07802 */ /* 0x000fe40000000f00 */
[----:B------:R-:W-:-:S02]  /*50d0*/  MOV R12, 0x50f0 ;  /* 0x000050f0000c7802 */ /* 0x000fc40000000f00 */
[----:B------:R-:W-:Y:S05]  /*50e0*/  CALL.REL.NOINC `($__internal_145_$__cuda_sm70_shflsync_idx_p) ;  /* 0x0000005000007944 */ /* 0x000fea0003c00000 */
[----:B01----:R-:W-:Y:S05]  /*50f0*/  BRA `(.L_x_3666) ;  /* 0xffffd38000007947 */ /* 0x003fea000383ffff */
        .weak           $__internal_144_$__cuda_sm70_shflsync_down
        .type           $__internal_144_$__cuda_sm70_shflsync_down,@function
        .size           $__internal_144_$__cuda_sm70_shflsync_down,($__internal_145_$__cuda_sm70_shflsync_idx_p - $__internal_144_$__cuda_sm70_shflsync_down)
$__internal_144_$__cuda_sm70_shflsync_down:
[----:B------:R-:W-:Y:S01]  /*5100*/  HFMA2.MMA R13, -RZ, RZ, 0, 0 ;  /* 0x00000000ff0d7435 */ /* 0x000fe200000001ff */
[----:B------:R-:W-:Y:S04]  /*5110*/  WARPSYNC R169 ;  /* 0x000000a900007348 */ /* 0x000fe80003800000 */
[----:B------:R0:W1:Y:S01]  /*5120*/  SHFL.DOWN PT, R172, R167, R174, R172 ;  /* 0x080000aea7ac7389 */ /* 0x00006200000e00ac */
[----:B------:R-:W-:Y:S05]  /*5130*/  RET.REL.NODEC R12 `(_Z25selective_scan_bwd_kernelI32Selective_Scan_bwd_kernel_traitsILi64ELi16ELb1ELb0ELb0ELb0ELb0EN3c104HalfEfEEv12SSMParamsBwd) ;  /* 0xffffaec00c007950 */ /* 0x000fea0003c3ffff */
        .weak           $__internal_145_$__cuda_sm70_shflsync_idx_p
        .type           $__internal_145_$__cuda_sm70_shflsync_idx_p,@function
        .size           $__internal_145_$__cuda_sm70_shflsync_idx_p,($__internal_146_$__cuda_sm70_shflsync_up - $__internal_145_$__cuda_sm70_shflsync_idx_p)
$__internal_145_$__cuda_sm70_shflsync_idx_p:
[----:B------:R-:W-:Y:S01]  /*5140*/  MOV R13, 0x0 ;  /* 0x00000000000d7802 */ /* 0x000fe20000000f00 */
[----:B------:R-:W-:Y:S04]  /*5150*/  WARPSYNC R176 ;  /* 0x000000b000007348 */ /* 0x000fe80003800000 */
[----:B------:R0:W1:Y:S01]  /*5160*/  SHFL.IDX PT, R169, R171, R174, R169 ;  /* 0x000000aeaba97389 */ /* 0x00006200000e00a9 */
[----:B------:R-:W-:Y:S05]  /*5170*/  RET.REL.NODEC R12 `(_Z25selective_scan_bwd_kernelI32Selective_Scan_bwd_kernel_traitsILi64ELi16ELb1ELb0ELb0ELb0ELb0EN3c104HalfEfEEv12SSMParamsBwd) ;  /* 0xffffae800c007950 */ /* 0x000fea0003c3ffff */
        .weak           $__internal_146_$__cuda_sm70_shflsync_up
        .type           $__internal_146_$__cuda_sm70_shflsync_up,@function
        .size           $__internal_146_$__cuda_sm70_shflsync_up,(.L_x_8958 - $__internal_146_$__cuda_sm70_shflsync_up)
$__internal_146_$__cuda_sm70_shflsync_up:
[----:B------:R-:W-:Y:S01]  /*5180*/  HFMA2.MMA R13, -RZ, RZ, 0, 0 ;  /* 0x00000000ff0d7435 */ /* 0x000fe200000001ff */
[----:B------:R-:W-:Y:S04]  /*5190*/  WARPSYNC R173 ;  /* 0x000000ad00007348 */ /* 0x000fe80003800000 */
[----:B------:R0:W1:Y:S01]  /*51a0*/  SHFL.UP PT, R170, R170, R171, R172 ;  /* 0x040000abaaaa7389 */ /* 0x00006200000e00ac */
[----:B------:R-:W-:Y:S05]  /*51b0*/  RET.REL.NODEC R12 `(_Z25selective_scan_bwd_kernelI32Selective_Scan_bwd_kernel_traitsILi64ELi16ELb1ELb0ELb0ELb0ELb0EN3c104HalfEfEEv12SSMParamsBwd) ;  /* 0xffffae400c007950 */ /* 0x000fea0003c3ffff */
.L_x_3667:
        /* <DEDUP_REMOVED lines=12> */
.L_x_8958:


//--------------------- .text._Z25selective_scan_bwd_kernelI32Selective_Scan_bwd_kernel_traitsILi64ELi16ELb1ELb0ELb0ELb0ELb1EN3c104HalfEfEEv12SSMParamsBwd --------------------------
	.section	.text._Z25selective_scan_bwd_kernelI32Selective_Scan_bwd_kernel_traitsILi64ELi16ELb1ELb0ELb0ELb0ELb1EN3c104HalfEfEEv12SSMParamsBwd,"ax",@progbits
	.sectioninfo	@"SHI_REGISTERS=188"
	.align	128
        .global         _Z25selective_scan_bwd_kernelI32Selective_Scan_bwd_kernel_traitsILi64ELi16ELb1ELb0ELb0ELb0ELb1EN3c104HalfEfEEv12SSMParamsBwd
        .type           _Z25selective_scan_bwd_kernelI32Selective_Scan_bwd_kernel_traitsILi64ELi16ELb1ELb0ELb0ELb0ELb1EN3c104HalfEfEEv12SSMParamsBwd,@function
        .size           _Z25selective_scan_bwd_kernelI32Selective_Scan_bwd_kernel_traitsILi64ELi16ELb1ELb0ELb0ELb0ELb1EN3c104HalfEfEEv12SSMParamsBwd,(.L_x_8961 - _Z25selective_scan_bwd_kernelI32Selective_Scan_bwd_kernel_traitsILi64ELi16ELb1ELb0ELb0ELb0ELb1EN3c104HalfEfEEv12SSMParamsBwd)
        .other          _Z25selective_scan_bwd_kernelI32Selective_Scan_bwd_kernel_traitsILi64ELi16ELb1ELb0ELb0ELb0ELb1EN3c104HalfEfEEv12SSMParamsBwd,@"STO_CUDA_ENTRY STV_DEFAULT"
_Z25selective_scan_bwd_kernelI32Selective_Scan_bwd_kernel_traitsILi64ELi16ELb1ELb0ELb0ELb0ELb1EN3c104HalfEfEEv12SSMParamsBwd:
.text._Z25selective_scan_bwd_kernelI32Selective_Scan_bwd_kernel_traitsILi64ELi16ELb1ELb0ELb0ELb0ELb1EN3c104HalfEfEEv12SSMParamsBwd:
        /* <DEDUP_REMOVED lines=12> */
[----:B------:R-:W-:Y:S02]  /*00c0*/  IMAD R0, R54, c[0x0][0x1d0], RZ ;  /* 0x0000740036007a24 */ /* 0x000fe400078e02ff */
[----:B------:R-:W-:Y:S01]  /*00d0*/  @P0 LEA R6, P2, R60, c[0x0][0x238], 0x2 ;  /* 0x00008e003c060a11 */ /* 0x000fe200078410ff */
        /* <DEDUP_REMOVED lines=12> */
[----:B------:R-:W-:Y:S01]  /*01a0*/  IMAD R15, R59, c[0x0][0x1e8], RZ ;  /* 0x00007a003b0f7a24 */ /* 0x000fe200078e02ff */
[----:B------:R-:W-:Y:S01]  /*01b0*/  IADD3 R5, R5, R13, RZ ;  /* 0x0000000d05057210 */ /* 0x000fe20007ffe0ff */
[----:B------:R-:W-:Y:S01]  /*01c0*/  IMAD R13, R59, c[0x0][0x1d8], RZ ;  /* 0x000076003b0d7a24 */ /* 0x000fe200078e02ff */
[----:B------:R-:W-:Y:S01]  /*01d0*/  MOV R0, c[0x0][0x174] ;  /* 0x00005d0000007a02 */ /* 0x000fe20000000f00 */
[C---:B0-----:R-:W-:Y:S01]  /*01e0*/  IMAD.WIDE.U32 R6, R57.reuse, c[0x0][0x278], RZ ;  /* 0x00009e0039067a25 */ /* 0x041fe200078e00ff */
[----:B------:R-:W-:Y:S01]  /*01f0*/  ISETP.NE.U32.AND P0, PT, RZ, c[0x0][0x260], PT ;  /* 0x00009800ff007a0c */ /* 0x000fe20003f05070 */
[----:B------:R-:W-:Y:S01]  /*0200*/  CS2R R18, SRZ ;  /* 0x0000000000127805 */ /* 0x000fe2000001ff00 */
[----:B------:R-:W-:Y:S01]  /*0210*/  ISETP.GE.AND P3, PT, R0, 0x1, PT ;  /* 0x000000010000780c */ /* 0x000fe20003f66270 */
[----:B-1----:R-:W-:Y:S01]  /*0220*/  IMAD R9, R57, c[0x0][0x27c], R12 ;  /* 0x00009f0039097a24 */ /* 0x002fe200078e020c */
[----:B------:R-:W-:Y:S01]  /*0230*/  ISETP.NE.AND.EX P0, PT, RZ, c[0x0][0x264], PT, P0 ;  /* 0x00009900ff007a0c */ /* 0x000fe20003f05300 */
[----:B------:R-:W-:Y:S01]  /*0240*/  IMAD.WIDE.U32 R2, R60, c[0x0][0x1d8], R2 ;  /* 0x000076003c027a25 */ /* 0x000fe200078e0002 */
[----:B------:R-:W-:Y:S01]  /*0250*/  HFMA2.MMA R36, -RZ, RZ, 0, 0 ;  /* 0x00000000ff247435 */ /* 0x000fe200000001ff */
[----:B------:R-:W-:-:S02]  /*0260*/  MOV R52, RZ ;  /* 0x000000ff00347202 */ /* 0x000fc40000000f00 */
[----:B------:R-:W-:Y:S01]  /*0270*/  IADD3 R7, R7, R9, RZ ;  /* 0x0000000907077210 */ /* 0x000fe20007ffe0ff */
[----:B------:R-:W-:Y:S01]  /*0280*/  IMAD.WIDE.U32 R4, R60, c[0x0][0x1e8], R4 ;  /* 0x00007a003c047a25 */ /* 0x000fe200078e0004 */
[----:B------:R-:W-:-:S03]  /*0290*/  LEA R9, R0, 0xfffffc00, 0xa ;  /* 0xfffffc0000097811 */ /* 0x000fc600078e50ff */
[C---:B------:R-:W-:Y:S01]  /*02a0*/  IMAD R13, R60.reuse, c[0x0][0x1dc], R13 ;  /* 0x000077003c0d7a24 */ /* 0x040fe200078e020d */
[----:B------:R-:W-:Y:S01]  /*02b0*/  SHF.R.S32.HI R11, RZ, 0x1f, R9 ;  /* 0x0000001fff0b7819 */ /* 0x000fe20000011409 */
[C---:B------:R-:W-:Y:S01]  /*02c0*/  IMAD R15, R60.reuse, c[0x0][0x1ec], R15 ;  /* 0x00007b003c0f7a24 */ /* 0x040fe200078e020f */
[----:B------:R-:W-:Y:S01]  /*02d0*/  IADD3 R51, P1, R9, R2, RZ ;  /* 0x0000000209337210 */ /* 0x000fe20007f3e0ff */
[----:B------:R-:W-:Y:S01]  /*02e0*/  IMAD R17, R59, c[0x0][0x280], RZ ;  /* 0x0000a0003b117a24 */ /* 0x000fe200078e02ff */
[----:B------:R-:W-:Y:S01]  /*02f0*/  IADD3 R49, P2, R9, R4, RZ ;  /* 0x0000000409317210 */ /* 0x000fe20007f5e0ff */
[C---:B------:R-:W-:Y:S01]  /*0300*/  IMAD.WIDE.U32 R6, R60.reuse, c[0x0][0x280], R6 ;  /* 0x0000a0003c067a25 */ /* 0x040fe200078e0006 */
[C---:B------:R-:W-:Y:S02]  /*0310*/  IADD3.X R2, R11.reuse, R3, R13, P1, !PT ;  /* 0x000000030b027210 */ /* 0x040fe40000ffe40d */
[----:B------:R-:W-:Y:S01]  /*0320*/  IADD3.X R4, R11, R5, R15, P2, !PT ;  /* 0x000000050b047210 */ /* 0x000fe200017fe40f */
[----:B------:R-:W-:Y:S01]  /*0330*/  IMAD R17, R60, c[0x0][0x284], R17 ;  /* 0x0000a1003c117a24 */ /* 0x000fe200078e0211 */
[----:B------:R-:W-:Y:S01]  /*0340*/  ISETP.NE.U32.AND P1, PT, RZ, c[0x0][0x328], PT ;  /* 0x0000ca00ff007a0c */ /* 0x000fe20003f25070 */
[----:B------:R-:W-:Y:S01]  /*0350*/  @P0 IMAD R0, R57, c[0x0][0x164], R60 ;  /* 0x0000590039000a24 */ /* 0x000fe200078e023c */
[----:B------:R-:W-:-:S02]  /*0360*/  ISETP.NE.U32.AND P2, PT, RZ, c[0x0][0x348], PT ;  /* 0x0000d200ff007a0c */ /* 0x000fc40003f45070 */
[----:B------:R-:W-:Y:S01]  /*0370*/  ISETP.NE.AND.EX P1, PT, RZ, c[0x0][0x32c], PT, P1 ;  /* 0x0000cb00ff007a0c */ /* 0x000fe20003f25310 */
[----:B------:R-:W-:Y:S01]  /*0380*/  @P0 IMAD R0, R0, c[0x0][0x174], RZ ;  /* 0x00005d0000000a24 */ /* 0x000fe200078e02ff */
[----:B------:R-:W-:Y:S02]  /*0390*/  ISETP.NE.AND.EX P2, PT, RZ, c[0x0][0x34c], PT, P2 ;  /* 0x0000d300ff007a0c */ /* 0x000fe40003f45320 */
[----:B------:R-:W-:Y:S01]  /*03a0*/  IADD3 R9, P4, R9, R6, RZ ;  /* 0x0000000609097210 */ /* 0x000fe20007f9e0ff */
[----:B------:R-:W-:Y:S01]  /*03b0*/  @P0 IMAD R0, R0, c[0x0][0x16c], RZ ;  /* 0x00005b0000000a24 */ /* 0x000fe200078e02ff */
[----:B------:R-:W-:Y:S02]  /*03c0*/  LEA R48, P5, R49, c[0x0][0x248], 0x1 ;  /* 0x0000920031307a11 */ /* 0x000fe400078a08ff */
        /* <DEDUP_REMOVED lines=16> */
[----:B------:R-:W-:Y:S02]  /*04d0*/  MOV R45, c[0x0][0x174] ;  /* 0x00005d00002d7a02 */ /* 0x000fe40000000f00 */
[----:B------:R-:W-:Y:S01]  /*04e0*/  MOV R52, RZ ;  /* 0x000000ff00347202 */ /* 0x000fe20000000f00 */
[----:B------:R-:W1:Y:S01]  /*04f0*/  S2R R53, SR_LANEID ;  /* 0x0000000000357919 */ /* 0x000e620000000000 */
[----:B------:R-:W-:Y:S02]  /*0500*/  MOV R36, RZ ;  /* 0x000000ff00247202 */ /* 0x000fe40000000f00 */
[----:B0-----:R-:W-:-:S02]  /*0510*/  SHF.R.S32.HI R0, RZ, 0x1f, R55 ;  /* 0x0000001fff007819 */ /* 0x001fc40000011437 */
[----:B------:R-:W-:Y:S02]  /*0520*/  SHF.L.U32 R44, R55, 0x1, RZ ;  /* 0x00000001372c7819 */ /* 0x000fe400000006ff */
[----:B------:R-:W-:Y:S02]  /*0530*/  LEA.HI R0, R0, R55, RZ, 0x5 ;  /* 0x0000003700007211 */ /* 0x000fe400078f28ff */
[----:B------:R-:W-:Y:S02]  /*0540*/  LOP3.LUT R44, R44, 0xffffffc0, RZ, 0xc0, !PT ;  /* 0xffffffc02c2c7812 */ /* 0x000fe400078ec0ff */
[----:B-1----:R-:W-:Y:S02]  /*0550*/  SHF.R.S32.HI R23, RZ, 0x5, R0 ;  /* 0x00000005ff177819 */ /* 0x002fe40000011400 */
.L_x_3687:
        /* <DEDUP_REMOVED lines=16> */
[----:B------:R-:W-:-:S03]  /*0660*/  IMAD.WIDE R30, R22, 0x10, R46 ;  /* 0x00000010161e7825 */ /* 0x000fc600078e022e */
[----:B--2---:R1:W-:Y:S04]  /*0670*/  STS.128 [R0.X16], R32 ;  /* 0x0000002000007388 */ /* 0x0043e8000000cc00 */
[----:B---3--:R2:W-:Y:S01]  /*0680*/  STS.128 [R0.X16+0x200], R40 ;  /* 0x0002002800007388 */ /* 0x0085e2000000cc00 */
[----:B------:R-:W-:-:S06]  /*0690*/  NOP ;  /* 0x0000000000007918 */ /* 0x000fcc0000000000 */
[----:B------:R-:W-:Y:S04]  /*06a0*/  LDS.128 R24, [R37.X16] ;  /* 0x0000000025187984 */ /* 0x000fe8000000cc00 */
[----:B------:R-:W-:Y:S04]  /*06b0*/  LDS.128 R12, [R37.X16+0x10] ;  /* 0x00001000250c7984 */ /* 0x000fe8000000cc00 */
[----:B------:R-:W-:Y:S06]  /*06c0*/  BAR.SYNC.DEFER_BLOCKING 0x0 ;  /* 0x0000000000007b1d */ /* 0x000fec0000010000 */
[----:B------:R3:W4:Y:S04]  /*06d0*/  LDG.E.128 R64, [R30.64] ;  /* 0x000000061e407981 */ /* 0x000728000c1e1d00 */
[----:B------:R3:W2:Y:S01]  /*06e0*/  LDG.E.128 R72, [R30.64+0x200] ;  /* 0x000200061e487981 */ /* 0x0006a2000c1e1d00 */
[----:B------:R-:W-:Y:S01]  /*06f0*/  LEA R2, R45, 0xfffffc00, 0xa ;  /* 0xfffffc002d027811 */ /* 0x000fe200078e50ff */
[----:B------:R-:W-:-:S03]  /*0700*/  IMAD R28, R54, c[0x0][0x1f0], RZ ;  /* 0x00007c00361c7a24 */ /* 0x000fc600078e02ff */
[----:B------:R-:W-:Y:S01]  /*0710*/  SHF.R.S32.HI R3, RZ, 0x1f, R2 ;  /* 0x0000001fff037819 */ /* 0x000fe20000011402 */
[----:B-1----:R-:W-:-:S04]  /*0720*/  IMAD R33, R57, c[0x0][0x1f4], R28 ;  /* 0x00007d0039217a24 */ /* 0x002fc800078e021c */
[----:B------:R-:W-:-:S05]  /*0730*/  IMAD.WIDE.U32 R28, R57, c[0x0][0x1f0], R2 ;  /* 0x00007c00391c7a25 */ /* 0x000fca00078e0002 */
[----:B------:R-:W-:Y:S01]  /*0740*/  IADD3 R29, R29, R33, RZ ;  /* 0x000000211d1d7210 */ /* 0x000fe20007ffe0ff */
[----:B------:R-:W-:-:S04]  /*0750*/  IMAD R33, R59, c[0x0][0x1f8], RZ ;  /* 0x00007e003b217a24 */ /* 0x000fc800078e02ff */
[C---:B------:R-:W-:Y:S02]  /*0760*/  IMAD R33, R60.reuse, c[0x0][0x1fc], R33 ;  /* 0x00007f003c217a24 */ /* 0x040fe400078e0221 */
[----:B------:R-:W-:-:S05]  /*0770*/  IMAD.WIDE.U32 R28, R60, c[0x0][0x1f8], R28 ;  /* 0x00007e003c1c7a25 */ /* 0x000fca00078e001c */
[----:B------:R-:W-:Y:S02]  /*0780*/  IADD3 R29, R29, R33, RZ ;  /* 0x000000211d1d7210 */ /* 0x000fe40007ffe0ff */
[----:B---3--:R-:W-:-:S04]  /*0790*/  LEA R30, P0, R28, c[0x0][0x268], 0x1 ;  /* 0x00009a001c1e7a11 */ /* 0x008fc800078008ff */
[----:B------:R-:W-:-:S05]  /*07a0*/  LEA.HI.X R31, R28, c[0x0][0x26c], R29, 0x1, P0 ;  /* 0x00009b001c1f7a11 */ /* 0x000fca00000f0c1d */
[----:B------:R-:W-:Y:S01]  /*07b0*/  IMAD.WIDE R28, R22, 0x10, R30 ;  /* 0x00000010161c7825 */ /* 0x000fe200078e021e */
[----:B----4-:R-:W-:Y:S04]  /*07c0*/  STS.128 [R0.X16], R64 ;  /* 0x0000004000007388 */ /* 0x010fe8000000cc00 */
[----:B--2---:R-:W-:Y:S01]  /*07d0*/  STS.128 [R0.X16+0x200], R72 ;  /* 0x0002004800007388 */ /* 0x004fe2000000cc00 */
[----:B------:R-:W-:-:S06]  /*07e0*/  NOP ;  /* 0x0000000000007918 */ /* 0x000fcc0000000000 */
[----:B------:R-:W-:Y:S04]  /*07f0*/  LDS.128 R68, [R37.X16] ;  /* 0x0000000025447984 */ /* 0x000fe8000000cc00 */
[----:B------:R-:W-:Y:S04]  /*0800*/  LDS.128 R32, [R37.X16+0x10] ;  /* 0x0000100025207984 */ /* 0x000fe8000000cc00 */
[----:B------:R-:W-:Y:S06]  /*0810*/  BAR.SYNC.DEFER_BLOCKING 0x0 ;  /* 0x0000000000007b1d */ /* 0x000fec0000010000 */
[----:B------:R-:W2:Y:S04]  /*0820*/  LDG.E.128 R80, [R28.64] ;  /* 0x000000061c507981 */ /* 0x000ea8000c1e1d00 */
[----:B------:R-:W3:Y:S01]  /*0830*/  LDG.E.128 R84, [R28.64+0x200] ;  /* 0x000200061c547981 */ /* 0x000ee2000c1e1d00 */
        /* <DEDUP_REMOVED lines=11> */
[----:B--2---:R-:W-:Y:S04]  /*08f0*/  STS.128 [R0.X16], R80 ;  /* 0x0000005000007388 */ /* 0x004fe8000000cc00 */
[----:B---3--:R1:W-:Y:S01]  /*0900*/  STS.128 [R0.X16+0x200], R84 ;  /* 0x0002005400007388 */ /* 0x0083e2000000cc00 */
[----:B------:R-:W-:-:S06]  /*0910*/  NOP ;  /* 0x0000000000007918 */ /* 0x000fcc0000000000 */
[----:B------:R-:W2:Y:S04]  /*0920*/  LDS.128 R64, [R37.X16] ;  /* 0x0000000025407984 */ /* 0x000ea8000000cc00 */
[----:B------:R-:W4:Y:S04]  /*0930*/  LDS.128 R28, [R37.X16+0x10] ;  /* 0x00001000251c7984 */ /* 0x000f28000000cc00 */
[----:B------:R-:W-:Y:S06]  /*0940*/  BAR.SYNC.DEFER_BLOCKING 0x0 ;  /* 0x0000000000007b1d */ /* 0x000fec0000010000 */
[----:B------:R4:W3:Y:S04]  /*0950*/  LDG.E.128 R40, [R38.64] ;  /* 0x0000000626287981 */ /* 0x0008e8000c1e1d00 */
[----:B------:R4:W3:Y:S01]  /*0960*/  LDG.E.128 R76, [R38.64+0x200] ;  /* 0x00020006264c7981 */ /* 0x0008e2000c1e1d00 */
[----:B-1----:R-:W-:Y:S01]  /*0970*/  IMAD R84, R54, c[0x0][0x2e8], RZ ;  /* 0x0000ba0036547a24 */ /* 0x002fe200078e02ff */
[----:B0-----:R-:W-:-:S02]  /*0980*/  HADD2.F32 R83, -RZ, R9.H0_H0 ;  /* 0x20000009ff537230 */ /* 0x001fc40000004100 */
[--C-:B--2---:R-:W-:Y:S02]  /*0990*/  HADD2.F32 R73, -RZ, R64.reuse.H0_H0 ;  /* 0x20000040ff497230 */ /* 0x104fe40000004100 */
[----:B------:R-:W-:Y:S02]  /*09a0*/  HADD2.F32 R75, -RZ, R64.H1_H1 ;  /* 0x30000040ff4b7230 */ /* 0x000fe40000004100 */
[--C-:B------:R-:W-:Y:S01]  /*09b0*/  HADD2.F32 R81, -RZ, R65.reuse.H0_H0 ;  /* 0x20000041ff517230 */ /* 0x100fe20000004100 */
[----:B------:R-:W-:Y:S01]  /*09c0*/  FMUL.FTZ R61, R73, -1.4426950216293334961 ;  /* 0xbfb8aa3b493d7820 */ /* 0x000fe20000410000 */
[----:B------:R-:W-:Y:S01]  /*09d0*/  HADD2.F32 R88, -RZ, R65.H1_H1 ;  /* 0x30000041ff587230 */ /* 0x000fe20000004100 */
[----:B------:R-:W-:Y:S01]  /*09e0*/  FMUL.FTZ R62, R75, -1.4426950216293334961 ;  /* 0xbfb8aa3b4b3e7820 */ /* 0x000fe20000410000 */
[----:B------:R-:W-:Y:S01]  /*09f0*/  HADD2.F32 R90, -RZ, R66.H0_H0 ;  /* 0x20000042ff5a7230 */ /* 0x000fe20000004100 */
[----:B------:R-:W-:Y:S01]  /*0a00*/  FMUL.FTZ R63, R81, -1.4426950216293334961 ;  /* 0xbfb8aa3b513f7820 */ /* 0x000fe20000410000 */
[----:B----4-:R-:W-:Y:S01]  /*0a10*/  HADD2.F32 R38, -RZ, R68.H0_H0 ;  /* 0x20000044ff267230 */ /* 0x010fe20000004100 */
[----:B------:R-:W0:Y:S01]  /*0a20*/  MUFU.EX2 R61, R61 ;  /* 0x0000003d003d7308 */ /* 0x000e220000000800 */
[----:B------:R-:W-:Y:S01]  /*0a30*/  FMUL.FTZ R39, R88, -1.4426950216293334961 ;  /* 0xbfb8aa3b58277820 */ /* 0x000fe20000410000 */
[----:B------:R-:W-:Y:S01]  /*0a40*/  HADD2.F32 R91, -RZ, R66.H1_H1 ;  /* 0x30000042ff5b7230 */ /* 0x000fe20000004100 */
[----:B------:R-:W-:Y:S01]  /*0a50*/  FMUL.FTZ R65, R90, -1.4426950216293334961 ;  /* 0xbfb8aa3b5a417820 */ /* 0x000fe20000410000 */
[----:B------:R-:W-:-:S02]  /*0a60*/  HADD2.F32 R92, -RZ, R67.H0_H0 ;  /* 0x20000043ff5c7230 */ /* 0x000fc40000004100 */
[----:B------:R-:W-:Y:S01]  /*0a70*/  HADD2.F32 R93, -RZ, R67.H1_H1 ;  /* 0x30000043ff5d7230 */ /* 0x000fe20000004100 */
[----:B------:R-:W-:Y:S01]  /*0a80*/  FMUL.FTZ R66, R91, -1.4426950216293334961 ;  /* 0xbfb8aa3b5b427820 */ /* 0x000fe20000410000 */
[----:B------:R-:W1:Y:S01]  /*0a90*/  MUFU.EX2 R62, R62 ;  /* 0x0000003e003e7308 */ /* 0x000e620000000800 */
[----:B------:R-:W-:Y:S01]  /*0aa0*/  FMUL.FTZ R67, R92, -1.4426950216293334961 ;  /* 0xbfb8aa3b5c437820 */ /* 0x000fe20000410000 */
[----:B------:R-:W-:Y:S02]  /*0ab0*/  HADD2.F32 R95, -RZ, R28.H0_H0 ;  /* 0x2000001cff5f7230 */ /* 0x000fe40000004100 */
[--C-:B------:R-:W-:Y:S02]  /*0ac0*/  HADD2.F32 R102, -RZ, R71.reuse.H0_H0 ;  /* 0x20000047ff667230 */ /* 0x100fe40000004100 */
[----:B------:R-:W-:Y:S01]  /*0ad0*/  HADD2.F32 R104, -RZ, R71.H1_H1 ;  /* 0x30000047ff687230 */ /* 0x000fe20000004100 */
[----:B0-----:R-:W-:Y:S01]  /*0ae0*/  FADD.FTZ R61, R61, 1 ;  /* 0x3f8000003d3d7421 */ /* 0x001fe20000010000 */
[----:B------:R-:W0:Y:S01]  /*0af0*/  MUFU.EX2 R63, R63 ;  /* 0x0000003f003f7308 */ /* 0x000e220000000800 */
[----:B------:R-:W-:-:S02]  /*0b00*/  HADD2.F32 R98, -RZ, R70.H0_H0 ;  /* 0x20000046ff627230 */ /* 0x000fc40000004100 */
[----:B------:R-:W-:Y:S02]  /*0b10*/  HADD2.F32 R100, -RZ, R70.H1_H1 ;  /* 0x30000046ff647230 */ /* 0x000fe40000004100 */
[----:B------:R-:W-:Y:S01]  /*0b20*/  HADD2.F32 R99, -RZ, R10.H0_H0 ;  /* 0x2000000aff637230 */ /* 0x000fe20000004100 */
[----:B-1----:R-:W-:Y:S02]  /*0b30*/  FADD.FTZ R62, R62, 1 ;  /* 0x3f8000003e3e7421 */ /* 0x002fe40000010000 */
[----:B------:R-:W1:Y:S01]  /*0b40*/  MUFU.RCP R106, R61 ;  /* 0x0000003d006a7308 */ /* 0x000e620000001000 */
[----:B------:R-:W-:Y:S02]  /*0b50*/  HADD2.F32 R97, -RZ, R28.H1_H1 ;  /* 0x3000001cff617230 */ /* 0x000fe40000004100 */
[----:B------:R-:W-:Y:S02]  /*0b60*/  HADD2.F32 R111, -RZ, R33.H0_H0 ;  /* 0x20000021ff6f7230 */ /* 0x000fe40000004100 */
[----:B------:R-:W-:-:S02]  /*0b70*/  HADD2.F32 R89, -RZ, R34.H0_H0 ;  /* 0x20000022ff597230 */ /* 0x000fc40000004100 */
[----:B------:R-:W-:Y:S01]  /*0b80*/  HADD2.F32 R87, -RZ, R34.H1_H1 ;  /* 0x30000022ff577230 */ /* 0x000fe20000004100 */
[----:B------:R-:W2:Y:S01]  /*0b90*/  MUFU.RCP R110, R62 ;  /* 0x0000003e006e7308 */ /* 0x000ea20000001000 */
[----:B0-----:R-:W-:Y:S01]  /*0ba0*/  FADD.FTZ R63, R63, 1 ;  /* 0x3f8000003f3f7421 */ /* 0x001fe20000010000 */
[--C-:B------:R-:W-:Y:S02]  /*0bb0*/  HADD2.F32 R107, -RZ, R32.reuse.H0_H0 ;  /* 0x20000020ff6b7230 */ /* 0x100fe40000004100 */
[----:B------:R-:W-:Y:S02]  /*0bc0*/  HADD2.F32 R109, -RZ, R32.H1_H1 ;  /* 0x30000020ff6d7230 */ /* 0x000fe40000004100 */
[----:B------:R-:W-:Y:S01]  /*0bd0*/  HADD2.F32 R103, -RZ, R11.H1_H1 ;  /* 0x3000000bff677230 */ /* 0x000fe20000004100 */
[C---:B-1----:R-:W-:Y:S01]  /*0be0*/  FMUL.FTZ R64, R73.reuse, R106 ;  /* 0x0000006a49407220 */ /* 0x042fe20000410000 */
[----:B------:R-:W0:Y:S01]  /*0bf0*/  MUFU.EX2 R39, R39 ;  /* 0x0000002700277308 */ /* 0x000e220000000800 */
[----:B------:R-:W-:Y:S01]  /*0c00*/  FADD.FTZ R28, -R106, 1 ;  /* 0x3f8000006a1c7421 */ /* 0x000fe20000010100 */
[----:B------:R-:W-:Y:S01]  /*0c10*/  HADD2.F32 R125, -RZ, R29.H1_H1 ;  /* 0x3000001dff7d7230 */ /* 0x000fe20000004100 */
[----:B------:R-:W-:Y:S01]  /*0c20*/  FMUL.FTZ R61, R38, R64 ;  /* 0x00000040263d7220 */ /* 0x000fe20000410000 */
[----:B------:R-:W-:Y:S01]  /*0c30*/  HADD2.F32 R129, -RZ, R30.H0_H0 ;  /* 0x2000001eff817230 */ /* 0x000fe20000004100 */
[----:B------:R-:W-:Y:S01]  /*0c40*/  FFMA.FTZ R108, R73, R28, 1 ;  /* 0x3f800000496c7423 */ /* 0x000fe2000001001c */
[--C-:B------:R-:W-:Y:S01]  /*0c50*/  HADD2.F32 R135, -RZ, R15.reuse.H0_H0 ;  /* 0x2000000fff877230 */ /* 0x100fe20000004100 */
[----:B--2---:R-:W-:Y:S01]  /*0c60*/  FADD.FTZ R28, -R110, 1 ;  /* 0x3f8000006e1c7421 */ /* 0x004fe20000010100 */
[----:B------:R1:W-:Y:S01]  /*0c70*/  MUFU.EX2 R72, R65 ;  /* 0x0000004100487308 */ /* 0x0003e20000000800 */
[----:B------:R-:W-:-:S07]  /*0c80*/  HADD2.F32 R137, -RZ, R15.H1_H1 ;  /* 0x3000000fff897230 */ /* 0x000fce0000004100 */
[----:B------:R2:W4:Y:S01]  /*0c90*/  MUFU.RCP R114, R63 ;  /* 0x0000003f00727308 */ /* 0x0005220000001000 */
[----:B-1----:R-:W-:Y:S01]  /*0ca0*/  HADD2.F32 R65, -RZ, R8.H0_H0 ;  /* 0x20000008ff417230 */ /* 0x002fe20000004100 */
[----:B0-----:R-:W-:Y:S01]  /*0cb0*/  FADD.FTZ R62, R39, 1 ;  /* 0x3f800000273e7421 */ /* 0x001fe20000010000 */
[----:B------:R-:W-:-:S03]  /*0cc0*/  HADD2.F32 R39, -RZ, R69.H0_H0 ;  /* 0x20000045ff277230 */ /* 0x000fc60000004100 */
[----:B------:R-:W-:Y:S01]  /*0cd0*/  FFMA.FTZ R74, R61, R65, R36 ;  /* 0x000000413d4a7223 */ /* 0x000fe20000010024 */
[----:B------:R-:W-:Y:S01]  /*0ce0*/  HADD2.F32 R36, -RZ, R68.H1_H1 ;  /* 0x30000044ff247230 */ /* 0x000fe20000004100 */
[----:B------:R0:W1:Y:S01]  /*0cf0*/  MUFU.EX2 R80, R66 ;  /* 0x0000004200507308 */ /* 0x0000620000000800 */
[----:B------:R-:W-:Y:S01]  /*0d00*/  HADD2.F32 R68, -RZ, R8.H1_H1 ;  /* 0x30000008ff447230 */ /* 0x000fe20000004100 */
[C---:B--2---:R-:W-:Y:S02]  /*0d10*/  IMAD R63, R57.reuse, c[0x0][0x2ec], R84 ;  /* 0x0000bb00393f7a24 */ /* 0x044fe400078e0254 */
[----:B------:R-:W-:-:S04]  /*0d20*/  IMAD.WIDE.U32 R84, R57, c[0x0][0x2e8], R2 ;  /* 0x0000ba0039547a25 */ /* 0x000fc800078e0002 */
[----:B------:R2:W1:Y:S01]  /*0d30*/  MUFU.RCP R113, R62 ;  /* 0x0000003e00717308 */ /* 0x0004620000001000 */
[----:B0-----:R-:W-:Y:S01]  /*0d40*/  FMUL.FTZ R66, R75, R110 ;  /* 0x0000006e4b427220 */ /* 0x001fe20000410000 */
[----:B------:R-:W-:Y:S01]  /*0d50*/  IADD3 R85, R85, R63, RZ ;  /* 0x0000003f55557210 */ /* 0x000fe20007ffe0ff */
[----:B----4-:R-:W-:Y:S02]  /*0d60*/  FADD.FTZ R32, -R114, 1 ;  /* 0x3f80000072207421 */ /* 0x010fe40000010100 */
[----:B------:R-:W-:Y:S02]  /*0d70*/  FMUL.FTZ R65, R36, R66 ;  /* 0x0000004224417220 */ /* 0x000fe40000410000 */
[----:B------:R-:W-:Y:S01]  /*0d80*/  FFMA.FTZ R116, R81, R32, 1 ;  /* 0x3f80000051747423 */ /* 0x000fe20000010020 */
[----:B------:R0:W4:Y:S01]  /*0d90*/  MUFU.EX2 R82, R67 ;  /* 0x0000004300527308 */ /* 0x0001220000000800 */
[----:B------:R-:W-:Y:S01]  /*0da0*/  FFMA.FTZ R74, R65, R68, R74 ;  /* 0x00000044414a7223 */ /* 0x000fe2000001004a */
[----:B--2---:R-:W-:Y:S01]  /*0db0*/  HADD2.F32 R62, -RZ, R69.H1_H1 ;  /* 0x30000045ff3e7230 */ /* 0x004fe20000004100 */
[----:B------:R-:W-:Y:S01]  /*0dc0*/  FMUL.FTZ R68, R81, R114 ;  /* 0x0000007251447220 */ /* 0x000fe20000410000 */
[----:B------:R-:W-:Y:S01]  /*0dd0*/  HADD2.F32 R32, -RZ, R11.H0_H0 ;  /* 0x2000000bff207230 */ /* 0x000fe20000004100 */
[----:B-1----:R-:W-:Y:S01]  /*0de0*/  FADD.FTZ R71, R80, 1 ;  /* 0x3f80000050477421 */ /* 0x002fe20000010000 */
[----:B------:R-:W-:Y:S01]  /*0df0*/  HADD2.F32 R80, -RZ, R35.H1_H1 ;  /* 0x30000023ff507230 */ /* 0x000fe20000004100 */
[----:B------:R-:W-:-:S02]  /*0e00*/  FMUL.FTZ R63, R39, R68 ;  /* 0x00000044273f7220 */ /* 0x000fc40000410000 */
[----:B0-----:R-:W-:Y:S01]  /*0e10*/  FMUL.FTZ R67, R93, -1.4426950216293334961 ;  /* 0xbfb8aa3b5d437820 */ /* 0x001fe20000410000 */
[----:B------:R-:W0:Y:S01]  /*0e20*/  MUFU.RCP R118, R71 ;  /* 0x0000004700767308 */ /* 0x000e220000001000 */
[----:B------:R-:W-:Y:S01]  /*0e30*/  FFMA.FTZ R86, R63, R83, R74 ;  /* 0x000000533f567223 */ /* 0x000fe2000001004a */
[----:B------:R-:W-:Y:S01]  /*0e40*/  HADD2.F32 R83, -RZ, R9.H1_H1 ;  /* 0x30000009ff537230 */ /* 0x000fe20000004100 */
[----:B------:R-:W-:Y:S02]  /*0e50*/  FADD.FTZ R74, R72, 1 ;  /* 0x3f800000484a7421 */ /* 0x000fe40000010000 */
[----:B------:R-:W-:Y:S02]  /*0e60*/  FMUL.FTZ R72, R88, R113 ;  /* 0x0000007158487220 */ /* 0x000fe40000410000 */
[----:B------:R-:W-:Y:S01]  /*0e70*/  FMUL.FTZ R69, R95, -1.4426950216293334961 ;  /* 0xbfb8aa3b5f457820 */ /* 0x000fe20000410000 */
[----:B------:R0:W1:Y:S01]  /*0e80*/  MUFU.RCP R117, R74 ;  /* 0x0000004a00757308 */ /* 0x0000620000001000 */
[----:B----4-:R-:W-:-:S07]  /*0e90*/  FADD.FTZ R82, R82, 1 ;  /* 0x3f80000052527421 */ /* 0x010fce0000010000 */
[----:B------:R2:W4:Y:S01]  /*0ea0*/  MUFU.EX2 R94, R67 ;  /* 0x00000043005e7308 */ /* 0x0005220000000800 */
[----:B0-----:R-:W-:-:S04]  /*0eb0*/  FMUL.FTZ R74, R91, R118 ;  /* 0x000000765b4a7220 */ /* 0x001fc80000410000 */
[----:B------:R-:W-:Y:S02]  /*0ec0*/  FMUL.FTZ R71, R100, R74 ;  /* 0x0000004a64477220 */ /* 0x000fe40000410000 */
[----:B-1----:R-:W-:Y:S01]  /*0ed0*/  FMUL.FTZ R70, R90, R117 ;  /* 0x000000755a467220 */ /* 0x002fe20000410000 */
[----:B------:R0:W1:Y:S01]  /*0ee0*/  MUFU.EX2 R96, R69 ;  /* 0x0000004500607308 */ /* 0x0000620000000800 */
[----:B--2---:R-:W-:-:S04]  /*0ef0*/  FMUL.FTZ R67, R62, R72 ;  /* 0x000000483e437220 */ /* 0x004fc80000410000 */
[----:B------:R-:W-:Y:S01]  /*0f00*/  FFMA.FTZ R112, R67, R83, R86 ;  /* 0x0000005343707223 */ /* 0x000fe20000010056 */
[----:B------:R-:W-:Y:S01]  /*0f10*/  HADD2.F32 R83, -RZ, R33.H1_H1 ;  /* 0x30000021ff537230 */ /* 0x000fe20000004100 */
[----:B------:R-:W-:Y:S01]  /*0f20*/  FMUL.FTZ R33, R97, -1.4426950216293334961 ;  /* 0xbfb8aa3b61217820 */ /* 0x000fe20000410000 */
[----:B------:R-:W2:Y:S01]  /*0f30*/  MUFU.RCP R121, R82 ;  /* 0x0000005200797308 */ /* 0x000ea20000001000 */
[----:B0-----:R-:W-:Y:S01]  /*0f40*/  FMUL.FTZ R69, R98, R70 ;  /* 0x0000004662457220 */ /* 0x001fe20000410000 */
[----:B------:R-:W-:Y:S01]  /*0f50*/  HADD2.F32 R86, -RZ, R35.H0_H0 ;  /* 0x20000023ff567230 */ /* 0x000fe20000004100 */
[----:B----4-:R-:W-:Y:S01]  /*0f60*/  FADD.FTZ R94, R94, 1 ;  /* 0x3f8000005e5e7421 */ /* 0x010fe20000010000 */
[----:B------:R-:W-:Y:S01]  /*0f70*/  HADD2.F32 R35, -RZ, R10.H1_H1 ;  /* 0x3000000aff237230 */ /* 0x000fe20000004100 */
[----:B------:R-:W-:Y:S01]  /*0f80*/  FFMA.FTZ R120, R69, R99, R112 ;  /* 0x0000006345787223 */ /* 0x000fe20000010070 */
[----:B------:R-:W-:Y:S01]  /*0f90*/  HADD2.F32 R99, -RZ, R29.H0_H0 ;  /* 0x2000001dff637230 */ /* 0x000fe20000004100 */
[----:B------:R-:W-:Y:S01]  /*0fa0*/  FFMA.FTZ R112, R75, R28, 1 ;  /* 0x3f8000004b707423 */ /* 0x000fe2000001001c */
[----:B------:R0:W4:Y:S01]  /*0fb0*/  MUFU.EX2 R34, R33 ;  /* 0x0000002100227308 */ /* 0x0001220000000800 */
[----:B------:R-:W-:-:S02]  /*0fc0*/  FFMA.FTZ R28, R71, R35, R120 ;  /* 0x00000023471c7223 */ /* 0x000fc40000010078 */
[----:B------:R-:W-:Y:S02]  /*0fd0*/  FMUL.FTZ R101, R99, -1.4426950216293334961 ;  /* 0xbfb8aa3b63657820 */ /* 0x000fe40000410000 */
[----:B------:R-:W-:Y:S02]  /*0fe0*/  FADD.FTZ R35, -R117, 1 ;  /* 0x3f80000075237421 */ /* 0x000fe40000010100 */
[----:B-1----:R-:W-:Y:S01]  /*0ff0*/  FADD.FTZ R96, R96, 1 ;  /* 0x3f80000060607421 */ /* 0x002fe20000010000 */
[----:B------:R1:W1:Y:S01]  /*1000*/  MUFU.RCP R120, R94 ;  /* 0x0000005e00787308 */ /* 0x0002620000001000 */
[----:B--2---:R-:W-:Y:S02]  /*1010*/  FMUL.FTZ R82, R92, R121 ;  /* 0x000000795c527220 */ /* 0x004fe40000410000 */
[----:B0-----:R-:W-:Y:S02]  /*1020*/  FADD.FTZ R33, -R113, 1 ;  /* 0x3f80000071217421 */ /* 0x001fe40000010100 */
[----:B------:R-:W-:-:S02]  /*1030*/  FMUL.FTZ R73, R102, R82 ;  /* 0x0000005266497220 */ /* 0x000fc40000410000 */
[----:B------:R-:W-:Y:S01]  /*1040*/  FFMA.FTZ R119, R90, R35, 1 ;  /* 0x3f8000005a777423 */ /* 0x000fe20000010023 */
[----:B------:R-:W0:Y:S01]  /*1050*/  MUFU.EX2 R101, R101 ;  /* 0x0000006500657308 */ /* 0x000e220000000800 */
[----:B----4-:R-:W-:Y:S01]  /*1060*/  FADD.FTZ R90, R34, 1 ;  /* 0x3f800000225a7421 */ /* 0x010fe20000010000 */
[----:B-1----:R-:W-:Y:S01]  /*1070*/  HADD2.F32 R94, -RZ, R31.H0_H0 ;  /* 0x2000001fff5e7230 */ /* 0x002fe20000004100 */
[----:B------:R-:W-:Y:S02]  /*1080*/  FFMA.FTZ R115, R88, R33, 1 ;  /* 0x3f80000058737423 */ /* 0x000fe40000010021 */
[----:B------:R-:W-:Y:S02]  /*1090*/  FFMA.FTZ R126, R73, R32, R28 ;  /* 0x00000020497e7223 */ /* 0x000fe4000001001c */
[----:B------:R-:W-:Y:S01]  /*10a0*/  FADD.FTZ R28, -R118, 1 ;  /* 0x3f800000761c7421 */ /* 0x000fe20000010100 */
[----:B------:R1:W-:Y:S01]  /*10b0*/  MUFU.RCP R122, R96 ;  /* 0x00000060007a7308 */ /* 0x0003e20000001000 */
[----:B------:R-:W-:-:S02]  /*10c0*/  FMUL.FTZ R88, R93, R120 ;  /* 0x000000785d587220 */ /* 0x000fc40000410000 */
[----:B------:R-:W-:Y:S02]  /*10d0*/  FADD.FTZ R81, -R121, 1 ;  /* 0x3f80000079517421 */ /* 0x000fe40000010100 */
[----:B------:R-:W-:Y:S02]  /*10e0*/  FMUL.FTZ R75, R104, R88 ;  /* 0x00000058684b7220 */ /* 0x000fe40000410000 */
[----:B------:R-:W-:Y:S01]  /*10f0*/  FMUL.FTZ R29, R125, -1.4426950216293334961 ;  /* 0xbfb8aa3b7d1d7820 */ /* 0x000fe20000410000 */
[----:B------:R-:W-:Y:S01]  /*1100*/  MUFU.RCP R124, R90 ;  /* 0x0000005a007c7308 */ /* 0x000fe20000001000 */
[----:B0-----:R-:W-:Y:S01]  /*1110*/  FADD.FTZ R101, R101, 1 ;  /* 0x3f80000065657421 */ /* 0x001fe20000010000 */
[----:B-1----:R-:W-:Y:S01]  /*1120*/  HADD2.F32 R96, -RZ, R30.H1_H1 ;  /* 0x3000001eff607230 */ /* 0x002fe20000004100 */
[----:B------:R-:W-:Y:S02]  /*1130*/  FFMA.FTZ R126, R75, R103, R126 ;  /* 0x000000674b7e7223 */ /* 0x000fe4000001007e */
[----:B------:R-:W-:-:S03]  /*1140*/  FMUL.FTZ R105, R94, -1.4426950216293334961 ;  /* 0xbfb8aa3b5e697820 */ /* 0x000fc60000410000 */
[----:B------:R-:W0:Y:S08]  /*1150*/  MUFU.RCP R128, R101 ;  /* 0x0000006500807308 */ /* 0x000e300000001000 */
[----:B------:R1:W2:Y:S01]  /*1160*/  MUFU.EX2 R127, R29 ;  /* 0x0000001d007f7308 */ /* 0x0002a20000000800 */
[----:B0-----:R-:W-:Y:S01]  /*1170*/  FMUL.FTZ R90, R99, R128 ;  /* 0x00000080635a7220 */ /* 0x001fe20000410000 */
[----:B-1----:R-:W-:Y:S01]  /*1180*/  HADD2.F32 R29, -RZ, R5.H0_H0 ;  /* 0x20000005ff1d7230 */ /* 0x002fe20000004100 */
[----:B------:R-:W-:-:S05]  /*1190*/  FADD.FTZ R30, -R128, 1 ;  /* 0x3f800000801e7421 */ /* 0x000fca0000010100 */
[----:B------:R-:W0:Y:S01]  /*11a0*/  MUFU.EX2 R133, R105 ;  /* 0x0000006900857308 */ /* 0x000e220000000800 */
[----:B------:R-:W-:Y:S02]  /*11b0*/  FFMA.FTZ R130, R99, R30, 1 ;  /* 0x3f80000063827423 */ /* 0x000fe4000001001e */
[----:B--2---:R-:W-:Y:S02]  /*11c0*/  FADD.FTZ R127, R127, 1 ;  /* 0x3f8000007f7f7421 */ /* 0x004fe40000010000 */
[----:B0-----:R-:W-:-:S06]  /*11d0*/  FADD.FTZ R133, R133, 1 ;  /* 0x3f80000085857421 */ /* 0x001fcc0000010000 */
[----:B------:R-:W-:Y:S01]  /*11e0*/  MUFU.RCP R133, R133 ;  /* 0x0000008500857308 */ /* 0x000fe20000001000 */
[----:B---3--:R0:W-:Y:S04]  /*11f0*/  STS.128 [R0.X16], R40 ;  /* 0x0000002800007388 */ /* 0x0081e8000000cc00 */
[----:B------:R1:W-:Y:S01]  /*1200*/  STS.128 [R0.X16+0x200], R76 ;  /* 0x0002004c00007388 */ /* 0x0003e2000000cc00 */
[----:B------:R-:W-:-:S06]  /*1210*/  NOP ;  /* 0x0000000000007918 */ /* 0x000fcc0000000000 */
[----:B------:R-:W2:Y:S01]  /*1220*/  LDS.128 R32, [R37.X16] ;  /* 0x0000000025207984 */ /* 0x000ea2000000cc00 */
[----:B0-----:R-:W-:Y:S01]  /*1230*/  FFMA.FTZ R40, R91, R28, 1 ;  /* 0x3f8000005b287423 */ /* 0x001fe2000001001c */
[--C-:B------:R-:W-:Y:S01]  /*1240*/  HADD2.F32 R41, -RZ, R4.reuse.H0_H0 ;  /* 0x20000004ff297230 */ /* 0x100fe20000004100 */
[----:B------:R-:W-:Y:S02]  /*1250*/  FADD.FTZ R28, -R120, 1 ;  /* 0x3f800000781c7421 */ /* 0x000fe40000010100 */
[----:B-1----:R-:W-:Y:S02]  /*1260*/  FMUL.FTZ R76, R95, R122 ;  /* 0x0000007a5f4c7220 */ /* 0x002fe40000410000 */
[----:B------:R-:W-:Y:S02]  /*1270*/  FMUL.FTZ R78, R97, R124 ;  /* 0x0000007c614e7220 */ /* 0x000fe40000410000 */
[----:B------:R-:W-:Y:S02]  /*1280*/  FMUL.FTZ R77, R107, R76 ;  /* 0x0000004c6b4d7220 */ /* 0x000fe40000410000 */
[----:B------:R-:W-:Y:S01]  /*1290*/  FFMA.FTZ R43, R92, R81, 1 ;  /* 0x3f8000005c2b7423 */ /* 0x000fe20000010051 */
[----:B------:R-:W-:Y:S01]  /*12a0*/  HADD2.F32 R81, -RZ, R4.H1_H1 ;  /* 0x30000004ff517230 */ /* 0x000fe20000004100 */
[----:B------:R-:W-:Y:S01]  /*12b0*/  FFMA.FTZ R123, R93, R28, 1 ;  /* 0x3f8000005d7b7423 */ /* 0x000fe2000001001c */
[----:B------:R-:W-:Y:S01]  /*12c0*/  HADD2.F32 R92, -RZ, R31.H1_H1 ;  /* 0x3000001fff5c7230 */ /* 0x000fe20000004100 */
[----:B------:R-:W-:-:S02]  /*12d0*/  FADD.FTZ R28, -R122, 1 ;  /* 0x3f8000007a1c7421 */ /* 0x000fc40000010100 */
[----:B------:R-:W-:Y:S02]  /*12e0*/  FFMA.FTZ R126, R77, R41, R126 ;  /* 0x000000294d7e7223 */ /* 0x000fe4000001007e */
[----:B------:R-:W-:Y:S02]  /*12f0*/  FMUL.FTZ R79, R109, R78 ;  /* 0x0000004e6d4f7220 */ /* 0x000fe40000410000 */
[----:B------:R-:W-:Y:S02]  /*1300*/  FFMA.FTZ R42, R95, R28, 1 ;  /* 0x3f8000005f2a7423 */ /* 0x000fe4000001001c */
[----:B------:R-:W-:Y:S02]  /*1310*/  FFMA.FTZ R134, R79, R81, R126 ;  /* 0x000000514f867223 */ /* 0x000fe4000001007e */
[----:B------:R-:W-:Y:S02]  /*1320*/  FADD.FTZ R28, -R124, 1 ;  /* 0x3f8000007c1c7421 */ /* 0x000fe40000010100 */
[----:B------:R-:W-:-:S02]  /*1330*/  FMUL.FTZ R81, R111, R90 ;  /* 0x0000005a6f517220 */ /* 0x000fc40000410000 */
[----:B------:R-:W-:Y:S02]  /*1340*/  FFMA.FTZ R126, R97, R28, 1 ;  /* 0x3f800000617e7423 */ /* 0x000fe4000001001c */
[----:B------:R-:W-:Y:S02]  /*1350*/  FFMA.FTZ R134, R81, R29, R134 ;  /* 0x0000001d51867223 */ /* 0x000fe40000010086 */
[----:B------:R0:W1:Y:S01]  /*1360*/  LDS.128 R28, [R37.X16+0x10] ;  /* 0x00001000251c7984 */ /* 0x000062000000cc00 */
[----:B------:R-:W-:Y:S01]  /*1370*/  FMUL.FTZ R93, R96, -1.4426950216293334961 ;  /* 0xbfb8aa3b605d7820 */ /* 0x000fe20000410000 */
[----:B--2---:R-:W-:Y:S01]  /*1380*/  HADD2.F32 R91, -RZ, R32.H0_H0 ;  /* 0x20000020ff5b7230 */ /* 0x004fe20000004100 */
[----:B------:R-:W-:Y:S02]  /*1390*/  FMUL.FTZ R41, R129, -1.4426950216293334961 ;  /* 0xbfb8aa3b81297820 */ /* 0x000fe40000410000 */
[----:B------:R2:W3:Y:S01]  /*13a0*/  MUFU.EX2 R132, R93 ;  /* 0x0000005d00847308 */ /* 0x0004e20000000800 */
[----:B------:R-:W-:-:S02]  /*13b0*/  HADD2.F32 R97, -RZ, R33.H1_H1 ;  /* 0x30000021ff617230 */ /* 0x000fc40000004100 */
[--C-:B------:R-:W-:Y:S02]  /*13c0*/  HADD2.F32 R99, -RZ, R34.reuse.H0_H0 ;  /* 0x20000022ff637230 */ /* 0x100fe40000004100 */
[----:B------:R-:W-:Y:S01]  /*13d0*/  HADD2.F32 R101, -RZ, R34.H1_H1 ;  /* 0x30000022ff657230 */ /* 0x000fe20000004100 */
[----:B------:R-:W-:Y:S01]  /*13e0*/  FMUL.FTZ R34, R92, -1.4426950216293334961 ;  /* 0xbfb8aa3b5c227820 */ /* 0x000fe20000410000 */
[----:B------:R-:W-:Y:S01]  /*13f0*/  HADD2.F32 R105, -RZ, R35.H1_H1 ;  /* 0x30000023ff697230 */ /* 0x000fe20000004100 */
[----:B------:R-:W4:Y:S01]  /*1400*/  MUFU.EX2 R131, R41 ;  /* 0x0000002900837308 */ /* 0x000f220000000800 */
[----:B--2---:R-:W-:Y:S01]  /*1410*/  HADD2.F32 R93, -RZ, R33.H0_H0 ;  /* 0x20000021ff5d7230 */ /* 0x004fe20000004100 */
[----:B------:R-:W-:Y:S01]  /*1420*/  FMUL.FTZ R33, R38, R91 ;  /* 0x0000005b26217220 */ /* 0x000fe20000410000 */
[----:B------:R-:W-:Y:S01]  /*1430*/  HADD2.F32 R95, -RZ, R32.H1_H1 ;  /* 0x30000020ff5f7230 */ /* 0x000fe20000004100 */
[----:B0-----:R-:W-:Y:S01]  /*1440*/  FMUL.FTZ R37, R104, R105 ;  /* 0x0000006968257220 */ /* 0x001fe20000410000 */
[----:B------:R-:W-:Y:S01]  /*1450*/  HADD2.F32 R103, -RZ, R35.H0_H0 ;  /* 0x20000023ff677230 */ /* 0x000fe20000004100 */
[----:B------:R-:W-:-:S02]  /*1460*/  FMUL.FTZ R33, R106, R33 ;  /* 0x000000216a217220 */ /* 0x000fc40000410000 */
[----:B------:R-:W0:Y:S01]  /*1470*/  MUFU.EX2 R106, R34 ;  /* 0x00000022006a7308 */ /* 0x000e220000000800 */
[----:B------:R-:W-:Y:S02]  /*1480*/  FMUL.FTZ R98, R98, R99 ;  /* 0x0000006362627220 */ /* 0x000fe40000410000 */
[----:B------:R-:W-:Y:S02]  /*1490*/  FMUL.FTZ R62, R62, R97 ;  /* 0x000000613e3e7220 */ /* 0x000fe40000410000 */
[----:B------:R-:W-:Y:S02]  /*14a0*/  FMUL.FTZ R120, R120, R37 ;  /* 0x0000002578787220 */ /* 0x000fe40000410000 */
[----:B---3--:R-:W-:Y:S01]  /*14b0*/  FADD.FTZ R132, R132, 1 ;  /* 0x3f80000084847421 */ /* 0x008fe20000010000 */
[----:B------:R2:W3:Y:S01]  /*14c0*/  MUFU.RCP R32, R127 ;  /* 0x0000007f00207308 */ /* 0x0004e20000001000 */
[----:B----4-:R-:W-:Y:S02]  /*14d0*/  FADD.FTZ R131, R131, 1 ;  /* 0x3f80000083837421 */ /* 0x010fe40000010000 */
[----:B------:R-:W-:-:S02]  /*14e0*/  FMUL.FTZ R39, R39, R93 ;  /* 0x0000005d27277220 */ /* 0x000fc40000410000 */
[----:B------:R-:W-:Y:S02]  /*14f0*/  FMUL.FTZ R41, R36, R95 ;  /* 0x0000005f24297220 */ /* 0x000fe40000410000 */
[----:B------:R-:W-:Y:S01]  /*1500*/  FMUL.FTZ R98, R117, R98 ;  /* 0x0000006275627220 */ /* 0x000fe20000410000 */
[----:B------:R4:W3:Y:S01]  /*1510*/  MUFU.RCP R34, R131 ;  /* 0x0000008300227308 */ /* 0x0008e20000001000 */
[----:B0-----:R-:W-:Y:S01]  /*1520*/  FADD.FTZ R106, R106, 1 ;  /* 0x3f8000006a6a7421 */ /* 0x001fe20000010000 */
[----:B------:R-:W-:Y:S01]  /*1530*/  HADD2.F32 R117, -RZ, R26.H1_H1 ;  /* 0x3000001aff757230 */ /* 0x000fe20000004100 */
[----:B------:R-:W-:Y:S01]  /*1540*/  FMUL.FTZ R102, R102, R103 ;  /* 0x0000006766667220 */ /* 0x000fe20000410000 */
[----:B--2---:R-:W-:Y:S01]  /*1550*/  HADD2.F32 R127, -RZ, R13.H0_H0 ;  /* 0x2000000dff7f7230 */ /* 0x004fe20000004100 */
[----:B------:R-:W-:Y:S02]  /*1560*/  FMUL.FTZ R62, R113, R62 ;  /* 0x0000003e713e7220 */ /* 0x000fe40000410000 */
[----:B------:R-:W-:Y:S01]  /*1570*/  FMUL.FTZ R120, R120, R123 ;  /* 0x0000007b78787220 */ /* 0x000fe20000410000 */
[----:B------:R-:W0:Y:S01]  /*1580*/  MUFU.RCP R113, R132 ;  /* 0x0000008400717308 */ /* 0x000e220000001000 */
[----:B------:R-:W-:Y:S01]  /*1590*/  FMUL.FTZ R39, R114, R39 ;  /* 0x0000002772277220 */ /* 0x000fe20000410000 */
[----:B-1----:R-:W-:Y:S01]  /*15a0*/  HADD2.F32 R114, -RZ, R30.H1_H1 ;  /* 0x3000001eff727230 */ /* 0x002fe20000004100 */
[----:B------:R-:W-:Y:S01]  /*15b0*/  FMUL.FTZ R41, R110, R41 ;  /* 0x000000296e297220 */ /* 0x000fe20000410000 */
[----:B----4-:R-:W-:Y:S01]  /*15c0*/  HADD2.F32 R131, -RZ, R14.H0_H0 ;  /* 0x2000000eff837230 */ /* 0x010fe20000004100 */
[----:B------:R-:W-:Y:S01]  /*15d0*/  FMUL.FTZ R102, R121, R102 ;  /* 0x0000006679667220 */ /* 0x000fe20000410000 */
[----:B------:R-:W-:Y:S01]  /*15e0*/  HADD2.F32 R121, -RZ, R27.H1_H1 ;  /* 0x3000001bff797230 */ /* 0x000fe20000004100 */
[----:B------:R-:W-:Y:S01]  /*15f0*/  FMUL.FTZ R33, R33, R108 ;  /* 0x0000006c21217220 */ /* 0x000fe20000410000 */
[----:B------:R-:W1:Y:S01]  /*1600*/  MUFU.RCP R123, R106 ;  /* 0x0000006a007b7308 */ /* 0x000e620000001000 */
[----:B------:R-:W-:Y:S01]  /*1610*/  FMUL.FTZ R38, R98, R119 ;  /* 0x0000007762267220 */ /* 0x000fe20000410000 */
[--C-:B------:R-:W-:Y:S01]  /*1620*/  HADD2.F32 R98, -RZ, R28.reuse.H0_H0 ;  /* 0x2000001cff627230 */ /* 0x100fe20000004100 */
[----:B------:R-:W-:Y:S01]  /*1630*/  FMUL.FTZ R37, R39, R116 ;  /* 0x0000007427257220 */ /* 0x000fe20000410000 */
[--C-:B------:R-:W-:Y:S01]  /*1640*/  HADD2.F32 R108, -RZ, R29.reuse.H1_H1 ;  /* 0x3000001dff6c7230 */ /* 0x100fe20000004100 */
[----:B------:R-:W-:Y:S01]  /*1650*/  FMUL.FTZ R35, R100, R101 ;  /* 0x0000006564237220 */ /* 0x000fe20000410000 */
[----:B------:R-:W-:Y:S01]  /*1660*/  HADD2.F32 R100, -RZ, R28.H1_H1 ;  /* 0x3000001cff647230 */ /* 0x000fe20000004100 */
[----:B------:R-:W-:Y:S01]  /*1670*/  FMUL.FTZ R36, R41, R112 ;  /* 0x0000007029247220 */ /* 0x000fe20000410000 */
[----:B------:R-:W-:Y:S01]  /*1680*/  HADD2.F32 R112, -RZ, R30.H0_H0 ;  /* 0x2000001eff707230 */ /* 0x000fe20000004100 */
[----:B------:R-:W-:Y:S01]  /*1690*/  FMUL.FTZ R39, R102, R43 ;  /* 0x0000002b66277220 */ /* 0x000fe20000410000 */
[----:B------:R-:W-:Y:S01]  /*16a0*/  HADD2.F32 R102, -RZ, R29.H0_H0 ;  /* 0x2000001dff667230 */ /* 0x000fe20000004100 */
[----:B------:R-:W-:Y:S01]  /*16b0*/  FMUL.FTZ R107, R107, R98 ;  /* 0x000000626b6b7220 */ /* 0x000fe20000410000 */
[--C-:B------:R-:W-:Y:S01]  /*16c0*/  HADD2.F32 R116, -RZ, R31.reuse.H0_H0 ;  /* 0x2000001fff747230 */ /* 0x100fe20000004100 */
[----:B---3--:R-:W-:Y:S01]  /*16d0*/  FADD.FTZ R28, -R32, 1 ;  /* 0x3f800000201c7421 */ /* 0x008fe20000010100 */
[----:B------:R-:W-:Y:S01]  /*16e0*/  F2FP.PACK_AB R36, R36, R33 ;  /* 0x000000212424723e */ /* 0x000fe200000000ff */
[----:B------:R-:W-:Y:S01]  /*16f0*/  FMUL.FTZ R29, R83, R108 ;  /* 0x0000006c531d7220 */ /* 0x000fe20000410000 */
[----:B------:R-:W-:Y:S01]  /*1700*/  F2FP.PACK_AB R39, R120, R39 ;  /* 0x000000277827723e */ /* 0x000fe200000000ff */
[----:B------:R-:W-:Y:S01]  /*1710*/  FMUL.FTZ R35, R118, R35 ;  /* 0x0000002376237220 */ /* 0x000fe20000410000 */
[----:B------:R-:W-:Y:S01]  /*1720*/  HADD2.F32 R118, -RZ, R31.H1_H1 ;  /* 0x3000001fff767230 */ /* 0x000fe20000004100 */
[----:B------:R-:W-:Y:S01]  /*1730*/  FMUL.FTZ R107, R122, R107 ;  /* 0x0000006b7a6b7220 */ /* 0x000fe20000410000 */
[----:B------:R-:W-:Y:S01]  /*1740*/  HADD2.F32 R119, -RZ, R27.H0_H0 ;  /* 0x2000001bff777230 */ /* 0x000fe20000004100 */
[----:B------:R-:W-:-:S02]  /*1750*/  FFMA.FTZ R28, R125, R28, 1 ;  /* 0x3f8000007d1c7423 */ /* 0x000fc4000001001c */
[----:B------:R-:W-:Y:S02]  /*1760*/  FMUL.FTZ R31, R89, R112 ;  /* 0x00000070591f7220 */ /* 0x000fe40000410000 */
[----:B------:R-:W-:Y:S02]  /*1770*/  FMUL.FTZ R29, R32, R29 ;  /* 0x0000001d201d7220 */ /* 0x000fe40000410000 */
[----:B------:R-:W-:Y:S02]  /*1780*/  FMUL.FTZ R35, R35, R40 ;  /* 0x0000002823237220 */ /* 0x000fe40000410000 */
[----:B------:R-:W-:Y:S01]  /*1790*/  FMUL.FTZ R104, R125, R32 ;  /* 0x000000207d687220 */ /* 0x000fe20000410000 */
[----:B------:R-:W-:Y:S01]  /*17a0*/  HADD2.F32 R125, -RZ, R12.H1_H1 ;  /* 0x3000000cff7d7230 */ /* 0x000fe20000004100 */
[----:B------:R-:W-:Y:S01]  /*17b0*/  FADD.FTZ R30, -R34, 1 ;  /* 0x3f800000221e7421 */ /* 0x000fe20000010100 */
[----:B------:R-:W-:Y:S01]  /*17c0*/  F2FP.PACK_AB R38, R35, R38 ;  /* 0x000000262326723e */ /* 0x000fe200000000ff */
[----:B------:R-:W-:-:S02]  /*17d0*/  FMUL.FTZ R110, R129, R34 ;  /* 0x00000022816e7220 */ /* 0x000fc40000410000 */
[----:B------:R-:W-:Y:S02]  /*17e0*/  FMUL.FTZ R31, R34, R31 ;  /* 0x0000001f221f7220 */ /* 0x000fe40000410000 */
[----:B------:R-:W-:Y:S02]  /*17f0*/  FMUL.FTZ R40, R107, R42 ;  /* 0x0000002a6b287220 */ /* 0x000fe40000410000 */
[----:B0-----:R-:W-:Y:S02]  /*1800*/  FADD.FTZ R43, -R113, 1 ;  /* 0x3f800000712b7421 */ /* 0x001fe40000010100 */
[----:B------:R-:W-:Y:S02]  /*1810*/  FMUL.FTZ R28, R29, R28 ;  /* 0x0000001c1d1c7220 */ /* 0x000fe40000410000 */
[----:B------:R-:W-:Y:S02]  /*1820*/  FMUL.FTZ R32, R87, R114 ;  /* 0x0000007257207220 */ /* 0x000fe40000410000 */
[----:B------:R-:W-:-:S02]  /*1830*/  FMUL.FTZ R109, R109, R100 ;  /* 0x000000646d6d7220 */ /* 0x000fc40000410000 */
[----:B------:R-:W-:Y:S02]  /*1840*/  FMUL.FTZ R111, R111, R102 ;  /* 0x000000666f6f7220 */ /* 0x000fe40000410000 */
[----:B------:R-:W-:Y:S02]  /*1850*/  FADD.FTZ R107, -R133, 1 ;  /* 0x3f800000856b7421 */ /* 0x000fe40000010100 */
[----:B-1----:R-:W-:Y:S02]  /*1860*/  FADD.FTZ R29, -R123, 1 ;  /* 0x3f8000007b1d7421 */ /* 0x002fe40000010100 */
[----:B------:R-:W-:Y:S02]  /*1870*/  FMUL.FTZ R34, R86, R116 ;  /* 0x0000007456227220 */ /* 0x000fe40000410000 */
[----:B------:R-:W-:Y:S02]  /*1880*/  FMUL.FTZ R42, R80, R118 ;  /* 0x00000076502a7220 */ /* 0x000fe40000410000 */
[----:B------:R-:W-:Y:S01]  /*1890*/  FFMA.FTZ R30, R129, R30, 1 ;  /* 0x3f800000811e7423 */ /* 0x000fe2000001001e */
[----:B------:R-:W-:Y:S01]  /*18a0*/  HADD2.F32 R129, -RZ, R13.H1_H1 ;  /* 0x3000000dff817230 */ /* 0x000fe20000004100 */
[----:B------:R-:W-:-:S02]  /*18b0*/  FFMA.FTZ R43, R96, R43, 1 ;  /* 0x3f800000602b7423 */ /* 0x000fc4000001002b */
[----:B------:R-:W-:Y:S02]  /*18c0*/  FMUL.FTZ R32, R113, R32 ;  /* 0x0000002071207220 */ /* 0x000fe40000410000 */
[----:B------:R-:W-:Y:S02]  /*18d0*/  FMUL.FTZ R109, R124, R109 ;  /* 0x0000006d7c6d7220 */ /* 0x000fe40000410000 */
[----:B------:R-:W-:Y:S02]  /*18e0*/  FMUL.FTZ R111, R128, R111 ;  /* 0x0000006f806f7220 */ /* 0x000fe40000410000 */
[----:B------:R-:W-:Y:S02]  /*18f0*/  FFMA.FTZ R107, R94, R107, 1 ;  /* 0x3f8000005e6b7423 */ /* 0x000fe4000001006b */
[----:B------:R-:W-:Y:S02]  /*1900*/  FFMA.FTZ R29, R92, R29, 1 ;  /* 0x3f8000005c1d7423 */ /* 0x000fe4000001001d */
[----:B------:R-:W-:-:S02]  /*1910*/  FMUL.FTZ R34, R133, R34 ;  /* 0x0000002285227220 */ /* 0x000fc40000410000 */
[----:B------:R-:W-:Y:S02]  /*1920*/  FMUL.FTZ R42, R123, R42 ;  /* 0x0000002a7b2a7220 */ /* 0x000fe40000410000 */
[----:B------:R-:W-:Y:S01]  /*1930*/  FMUL.FTZ R62, R62, R115 ;  /* 0x000000733e3e7220 */ /* 0x000fe20000410000 */
[----:B------:R-:W-:Y:S01]  /*1940*/  HADD2.F32 R115, -RZ, R26.H0_H0 ;  /* 0x2000001aff737230 */ /* 0x000fe20000004100 */
[----:B------:R-:W-:Y:S01]  /*1950*/  FMUL.FTZ R30, R31, R30 ;  /* 0x0000001e1f1e7220 */ /* 0x000fe20000410000 */
[----:B------:R-:W-:Y:S01]  /*1960*/  HADD2.F32 R26, -RZ, R7.H1_H1 ;  /* 0x30000007ff1a7230 */ /* 0x000fe20000004100 */
[----:B------:R-:W-:Y:S01]  /*1970*/  FMUL.FTZ R43, R32, R43 ;  /* 0x0000002b202b7220 */ /* 0x000fe20000410000 */
[----:B------:R-:W-:Y:S01]  /*1980*/  F2FP.PACK_AB R37, R62, R37 ;  /* 0x000000253e25723e */ /* 0x000fe200000000ff */
[----:B------:R-:W-:Y:S01]  /*1990*/  FMUL.FTZ R109, R109, R126 ;  /* 0x0000007e6d6d7220 */ /* 0x000fe20000410000 */
[----:B------:R-:W-:Y:S01]  /*19a0*/  LEA R62, R53, R44, 0x1 ;  /* 0x0000002c353e7211 */ /* 0x000fe200078e08ff */
[----:B------:R-:W-:Y:S01]  /*19b0*/  BAR.SYNC.DEFER_BLOCKING 0x0 ;  /* 0x0000000000007b1d */ /* 0x000fe20000010000 */
[----:B------:R-:W-:Y:S01]  /*19c0*/  FMUL.FTZ R41, R111, R130 ;  /* 0x000000826f297220 */ /* 0x000fe20000410000 */
[----:B------:R-:W-:Y:S01]  /*19d0*/  HADD2.F32 R111, -RZ, R25.H0_H0 ;  /* 0x20000019ff6f7230 */ /* 0x000fe20000004100 */
        /* <DEDUP_REMOVED lines=8> */
[----:B------:R-:W-:-:S02]  /*1a60*/  IMAD R29, R59, c[0x0][0x2f0], RZ ;  /* 0x0000bc003b1d7a24 */ /* 0x000fc400078e02ff */
[----:B------:R-:W-:Y:S01]  /*1a70*/  IMAD.WIDE.U32 R106, R60, c[0x0][0x2f0], R84 ;  /* 0x0000bc003c6a7a25 */ /* 0x000fe200078e0054 */
[----:B------:R-:W-:-:S03]  /*1a80*/  HADD2.F32 R84, -RZ, R6.H0_H0 ;  /* 0x20000006ff547230 */ /* 0x000fc60000004100 */
[----:B------:R-:W-:Y:S02]  /*1a90*/  FFMA.FTZ R134, R83, R28, R134 ;  /* 0x0000001c53867223 */ /* 0x000fe40000010086 */
[----:B------:R-:W-:Y:S02]  /*1aa0*/  IMAD R109, R60, c[0x0][0x2f4], R29 ;  /* 0x0000bd003c6d7a24 */ /* 0x000fe400078e021d */
[----:B------:R-:W-:Y:S01]  /*1ab0*/  FMUL.FTZ R96, R96, R113 ;  /* 0x0000007160607220 */ /* 0x000fe20000410000 */
[----:B------:R-:W-:Y:S01]  /*1ac0*/  HADD2.F32 R113, -RZ, R25.H1_H1 ;  /* 0x30000019ff717230 */ /* 0x000fe20000004100 */
[----:B------:R-:W-:Y:S01]  /*1ad0*/  FMUL.FTZ R85, R89, R110 ;  /* 0x0000006e59557220 */ /* 0x000fe20000410000 */
[----:B------:R0:W-:Y:S03]  /*1ae0*/  STS.128 [R62.X16], R36 ;  /* 0x000000243e007388 */ /* 0x0001e6000000cc00 */
[----:B------:R-:W-:Y:S01]  /*1af0*/  FFMA.FTZ R84, R85, R84, R134 ;  /* 0x0000005455547223 */ /* 0x000fe20000010086 */
[----:B------:R1:W-:Y:S01]  /*1b00*/  STS.128 [R62.X16+0x10], R40 ;  /* 0x000010283e007388 */ /* 0x0003e2000000cc00 */
[----:B------:R-:W-:-:S06]  /*1b10*/  NOP ;  /* 0x0000000000007918 */ /* 0x000fcc0000000000 */
[----:B------:R-:W2:Y:S04]  /*1b20*/  LDS.128 R28, [R0.X16] ;  /* 0x00000000001c7984 */ /* 0x000ea8000000cc00 */
[----:B------:R-:W3:Y:S01]  /*1b30*/  LDS.128 R32, [R0.X16+0x200] ;  /* 0x0002000000207984 */ /* 0x000ee2000000cc00 */
[----:B0-----:R-:W-:Y:S01]  /*1b40*/  IADD3 R39, R107, R109, RZ ;  /* 0x0000006d6b277210 */ /* 0x001fe20007ffe0ff */
[--C-:B------:R-:W-:Y:S01]  /*1b50*/  HADD2.F32 R107, -RZ, R24.reuse.H0_H0 ;  /* 0x20000018ff6b7230 */ /* 0x100fe20000004100 */
[----:B------:R-:W-:Y:S01]  /*1b60*/  MOV R38, c[0x0][0x16c] ;  /* 0x00005b0000267a02 */ /* 0x000fe20000000f00 */
[----:B------:R-:W-:Y:S01]  /*1b70*/  HADD2.F32 R109, -RZ, R24.H1_H1 ;  /* 0x30000018ff6d7230 */ /* 0x000fe20000004100 */
[----:B-1----:R-:W-:Y:S01]  /*1b80*/  LEA R40, P0, R106, c[0x0][0x338], 0x1 ;  /* 0x0000ce006a287a11 */ /* 0x002fe200078008ff */
[----:B------:R-:W-:Y:S01]  /*1b90*/  HADD2.F32 R36, -RZ, R6.H1_H1 ;  /* 0x30000006ff247230 */ /* 0x000fe20000004100 */
[----:B------:R-:W-:Y:S01]  /*1ba0*/  FMUL.FTZ R37, R87, R96 ;  /* 0x0000006057257220 */ /* 0x000fe20000410000 */
[----:B------:R-:W-:Y:S01]  /*1bb0*/  ISETP.GE.AND P1, PT, R38, 0x1, PT ;  /* 0x000000012600780c */ /* 0x000fe20003f26270 */
[----:B------:R-:W-:Y:S01]  /*1bc0*/  FMUL.FTZ R43, R94, R133 ;  /* 0x000000855e2b7220 */ /* 0x000fe20000410000 */
[----:B------:R-:W-:Y:S01]  /*1bd0*/  LEA.HI.X R41, R106, c[0x0][0x33c], R39, 0x1, P0 ;  /* 0x0000cf006a297a11 */ /* 0x000fe200000f0c27 */
[----:B------:R-:W-:Y:S01]  /*1be0*/  HADD2.F32 R38, -RZ, R7.H0_H0 ;  /* 0x20000007ff267230 */ /* 0x000fe20000004100 */
[----:B------:R-:W-:Y:S01]  /*1bf0*/  ISETP.NE.U32.AND P0, PT, RZ, c[0x0][0x270], PT ;  /* 0x00009c00ff007a0c */ /* 0x000fe20003f05070 */
[----:B------:R-:W-:Y:S01]  /*1c00*/  FFMA.FTZ R36, R37, R36, R84 ;  /* 0x0000002425247223 */ /* 0x000fe20000010054 */
[----:B------:R-:W-:Y:S01]  /*1c10*/  HADD2.F32 R133, -RZ, R14.H1_H1 ;  /* 0x3000000eff857230 */ /* 0x000fe20000004100 */
[----:B------:R-:W-:Y:S01]  /*1c20*/  IMAD.WIDE R24, R22, 0x10, R40 ;  /* 0x0000001016187825 */ /* 0x000fe200078e0228 */
[----:B------:R-:W-:-:S03]  /*1c30*/  ISETP.NE.AND.EX P0, PT, RZ, c[0x0][0x274], PT, P0 ;  /* 0x00009d00ff007a0c */ /* 0x000fc60003f05300 */
[----:B------:R-:W-:Y:S02]  /*1c40*/  FMUL.FTZ R39, R86, R43 ;  /* 0x0000002b56277220 */ /* 0x000fe40000410000 */
[----:B------:R-:W-:Y:S01]  /*1c50*/  FMUL.FTZ R87, R92, R123 ;  /* 0x0000007b5c577220 */ /* 0x000fe20000410000 */
[----:B------:R-:W-:Y:S01]  /*1c60*/  HADD2.F32 R123, -RZ, R12.H0_H0 ;  /* 0x2000000cff7b7230 */ /* 0x000fe20000004100 */
[----:B------:R-:W-:Y:S02]  /*1c70*/  FFMA.FTZ R36, R39, R38, R36 ;  /* 0x0000002627247223 */ /* 0x000fe40000010024 */
[----:B------:R-:W-:-:S04]  /*1c80*/  FMUL.FTZ R27, R80, R87 ;  /* 0x00000057501b7220 */ /* 0x000fc80000410000 */
[----:B------:R-:W-:Y:S01]  /*1c90*/  FFMA.FTZ R36, R27, R26, R36 ;  /* 0x0000001a1b247223 */ /* 0x000fe20000010024 */
[----:B--2---:R0:W-:Y:S04]  /*1ca0*/  STG.E.128 [R24.64], R28 ;  /* 0x0000001c18007986 */ /* 0x0041e8000c101d06 */
[----:B---3--:R0:W-:Y:S01]  /*1cb0*/  STG.E.128 [R24.64+0x200], R32 ;  /* 0x0002002018007986 */ /* 0x0081e2000c101d06 */
[----:B------:R-:W-:Y:S05]  /*1cc0*/  @!P0 BRA `(.L_x_3669) ;  /* 0x000002b000008947 */ /* 0x000fea0003800000 */
[----:B------:R-:W-:Y:S01]  /*1cd0*/  BAR.SYNC.DEFER_BLOCKING 0x0 ;  /* 0x0000000000007b1d */ /* 0x000fe20000010000 */
[----:B0-----:R-:W-:Y:S02]  /*1ce0*/  FMUL.FTZ R32, R64, R91 ;  /* 0x0000005b40207220 */ /* 0x001fe40000410000 */
[----:B------:R-:W-:Y:S02]  /*1cf0*/  FMUL.FTZ R95, R66, R95 ;  /* 0x0000005f425f7220 */ /* 0x000fe40000410000 */
        /* <DEDUP_REMOVED lines=33> */
[----:B------:R-:W-:-:S05]  /*1f10*/  IMAD.WIDE.U32 R24, R60, c[0x0][0x218], R24 ;  /* 0x000086003c187a25 */ /* 0x000fca00078e0018 */
[----:B------:R-:W-:Y:S02]  /*1f20*/  IADD3 R25, R25, R87, RZ ;  /* 0x0000005719197210 */ /* 0x000fe40007ffe0ff */
[----:B0-----:R-:W-:-:S04]  /*1f30*/  LEA R32, P0, R24, c[0x0][0x270], 0x1 ;  /* 0x00009c0018207a11 */ /* 0x001fc800078008ff */
[----:B------:R-:W-:-:S05]  /*1f40*/  LEA.HI.X R33, R24, c[0x0][0x274], R25, 0x1, P0 ;  /* 0x00009d0018217a11 */ /* 0x000fca00000f0c19 */
[----:B------:R-:W-:-:S05]  /*1f50*/  IMAD.WIDE R24, R22, 0x10, R32 ;  /* 0x0000001016187825 */ /* 0x000fca00078e0220 */
[----:B-1----:R0:W-:Y:S04]  /*1f60*/  STG.E.128 [R24.64], R12 ;  /* 0x0000000c18007986 */ /* 0x0021e8000c101d06 */
[----:B--2---:R0:W-:Y:S02]  /*1f70*/  STG.E.128 [R24.64+0x200], R28 ;  /* 0x0002001c18007986 */ /* 0x0041e4000c101d06 */
.L_x_3669:
[----:B------:R-:W-:Y:S01]  /*1f80*/  BAR.SYNC.DEFER_BLOCKING 0x0 ;  /* 0x0000000000007b1d */ /* 0x000fe20000010000 */
[----:B------:R-:W-:Y:S01]  /*1f90*/  HFMA2.MMA R114, -RZ, RZ, 0, 0 ;  /* 0x00000000ff727435 */ /* 0x000fe200000001ff */
[--C-:B-----5:R-:W-:Y:S01]  /*1fa0*/  FADD.FTZ R68, R107, R56.reuse ;  /* 0x000000386b447221 */ /* 0x120fe20000010000 */
[----:B------:R-:W-:Y:S01]  /*1fb0*/  HFMA2.MMA R87, -RZ, RZ, 0, 0 ;  /* 0x00000000ff577435 */ /* 0x000fe200000001ff */
[--C-:B------:R-:W-:Y:S01]  /*1fc0*/  FADD.FTZ R70, R109, R56.reuse ;  /* 0x000000386d467221 */ /* 0x100fe20000010000 */
[----:B------:R-:W-:Y:S01]  /*1fd0*/  HFMA2.MMA R89, -RZ, RZ, 0, 0 ;  /* 0x00000000ff597435 */ /* 0x000fe200000001ff */
[----:B0-----:R-:W-:Y:S01]  /*1fe0*/  CS2R R30, SRZ ;  /* 0x00000000001e7805 */ /* 0x001fe2000001ff00 */
[----:B------:R-:W-:Y:S01]  /*1ff0*/  HFMA2.MMA R41, -RZ, RZ, 0, 0 ;  /* 0x00000000ff297435 */ /* 0x000fe200000001ff */
[----:B------:R-:W-:Y:S01]  /*2000*/  MOV R64, RZ ;  /* 0x000000ff00407202 */ /* 0x000fe20000000f00 */
[----:B------:R-:W-:Y:S01]  /*2010*/  CS2R R34, SRZ ;  /* 0x0000000000227805 */ /* 0x000fe2000001ff00 */
[----:B------:R-:W-:Y:S01]  /*2020*/  MOV R66, RZ ;  /* 0x000000ff00427202 */ /* 0x000fe20000000f00 */
[----:B------:R-:W-:Y:S01]  /*2030*/  CS2R R28, SRZ ;  /* 0x00000000001c7805 */ /* 0x000fe2000001ff00 */
[----:B------:R-:W-:Y:S01]  /*2040*/  MOV R43, RZ ;  /* 0x000000ff002b7202 */ /* 0x000fe20000000f00 */
[----:B------:R-:W-:Y:S01]  /*2050*/  CS2R R32, SRZ ;  /* 0x0000000000207805 */ /* 0x000fe2000001ff00 */
[----:B------:R-:W-:Y:S01]  /*2060*/  MOV R26, RZ ;  /* 0x000000ff001a7202 */ /* 0x000fe20000000f00 */
        /* <DEDUP_REMOVED lines=13> */
[----:B------:R-:W-:Y:S02]  /*2140*/  FADD.FTZ R94, R137, R56 ;  /* 0x00000038895e7221 */ /* 0x000fe40000010000 */
        /* <DEDUP_REMOVED lines=17> */
[----:B------:R-:W-:Y:S01]  /*2260*/  IMAD R111, R59, c[0x0][0x180], RZ ;  /* 0x000060003b6f7a24 */ /* 0x000fe200078e02ff */
[C---:B------:R-:W-:Y:S01]  /*2270*/  IADD3 R112, R45.reuse, -0x1, RZ ;  /* 0xffffffff2d707810 */ /* 0x040fe20007ffe0ff */
[C---:B------:R-:W-:Y:S01]  /*2280*/  IMAD.WIDE.U32 R12, R60.reuse, c[0x0][0x180], RZ ;  /* 0x000060003c0c7a25 */ /* 0x040fe200078e00ff */
[----:B------:R-:W-:Y:S01]  /*2290*/  IADD3 R38, R45, -0x2, RZ ;  /* 0xfffffffe2d267810 */ /* 0x000fe20007ffe0ff */
[----:B------:R-:W-:Y:S01]  /*22a0*/  UMOV UR4, URZ ;  /* 0x0000003f00047c82 */ /* 0x000fe20008000000 */
[----:B------:R-:W-:Y:S01]  /*22b0*/  MOV R168, RZ ;  /* 0x000000ff00a87202 */ /* 0x000fe20000000f00 */
[----:B------:R-:W-:Y:S01]  /*22c0*/  IMAD R119, R60, c[0x0][0x184], R111 ;  /* 0x000061003c777a24 */ /* 0x000fe200078e026f */
[----:B------:R-:W-:Y:S01]  /*22d0*/  LEA.HI R111, R112, R112, RZ, 0x1 ;  /* 0x00000070706f7211 */ /* 0x000fe200078f08ff */
[C---:B------:R-:W-:Y:S01]  /*22e0*/  IMAD R113, R59.reuse, c[0x0][0x198], RZ ;  /* 0x000066003b717a24 */ /* 0x040fe200078e02ff */
[----:B------:R-:W-:Y:S01]  /*22f0*/  LEA R42, P0, R12, c[0x0][0x220], 0x2 ;  /* 0x000088000c2a7a11 */ /* 0x000fe200078010ff */
[----:B------:R-:W-:Y:S01]  /*2300*/  IMAD R115, R59, c[0x0][0x1b8], RZ ;  /* 0x00006e003b737a24 */ /* 0x000fe200078e02ff */
[----:B------:R-:W-:Y:S01]  /*2310*/  IADD3 R119, R13, R119, RZ ;  /* 0x000000770d777210 */ /* 0x000fe20007ffe0ff */
[----:B------:R-:W-:Y:S01]  /*2320*/  IMAD R117, R38, c[0x0][0x16c], RZ ;  /* 0x00005b0026757a24 */ /* 0x000fe200078e02ff */
[----:B------:R-:W-:Y:S01]  /*2330*/  LOP3.LUT R13, R111, 0xfffffe, RZ, 0xc0, !PT ;  /* 0x00fffffe6f0d7812 */ /* 0x000fe200078ec0ff */
[----:B------:R-:W-:Y:S01]  /*2340*/  IMAD.WIDE.U32 R14, R60, c[0x0][0x198], RZ ;  /* 0x000066003c0e7a25 */ /* 0x000fe200078e00ff */
[----:B------:R-:W-:-:S02]  /*2350*/  LEA.HI.X R111, R12, c[0x0][0x224], R119, 0x2, P0 ;  /* 0x000089000c6f7a11 */ /* 0x000fc400000f1477 */
[----:B------:R-:W-:Y:S01]  /*2360*/  IADD3 R13, R112, -R13, RZ ;  /* 0x8000000d700d7210 */ /* 0x000fe20007ffe0ff */
[----:B------:R-:W-:Y:S01]  /*2370*/  IMAD.WIDE.U32 R24, R60, c[0x0][0x1b8], RZ ;  /* 0x00006e003c187a25 */ /* 0x000fe200078e00ff */
[----:B------:R-:W-:Y:S02]  /*2380*/  LEA R40, P1, R14, c[0x0][0x228], 0x2 ;  /* 0x00008a000e287a11 */ /* 0x000fe400078210ff */
[----:B------:R-:W-:Y:S01]  /*2390*/  MOV R114, RZ ;  /* 0x000000ff00727202 */ /* 0x000fe20000000f00 */
[----:B------:R-:W-:Y:S01]  /*23a0*/  IMAD R113, R60, c[0x0][0x19c], R113 ;  /* 0x000067003c717a24 */ /* 0x000fe200078e0271 */
[----:B------:R-:W-:Y:S01]  /*23b0*/  LEA R38, P2, R24, c[0x0][0x230], 0x2 ;  /* 0x00008c0018267a11 */ /* 0x000fe200078410ff */
[----:B------:R-:W-:Y:S01]  /*23c0*/  IMAD R115, R60, c[0x0][0x1bc], R115 ;  /* 0x00006f003c737a24 */ /* 0x000fe200078e0273 */
[----:B------:R-:W-:Y:S01]  /*23d0*/  SHF.L.U32 R118, R13, 0x8, RZ ;  /* 0x000000080d767819 */ /* 0x000fe200000006ff */
[----:B------:R-:W-:Y:S01]  /*23e0*/  IMAD.WIDE R116, R117, 0x8, R20 ;  /* 0x0000000875747825 */ /* 0x000fe200078e0214 */
[----:B------:R-:W-:-:S02]  /*23f0*/  IADD3 R113, R15, R113, RZ ;  /* 0x000000710f717210 */ /* 0x000fc40007ffe0ff */
[----:B------:R-:W-:Y:S02]  /*2400*/  IADD3 R115, R25, R115, RZ ;  /* 0x0000007319737210 */ /* 0x000fe40007ffe0ff */
[----:B------:R-:W-:Y:S02]  /*2410*/  MOV R112, R116 ;  /* 0x0000007400707202 */ /* 0x000fe40000000f00 */
[----:B------:R-:W-:Y:S02]  /*2420*/  LEA.HI.X R113, R14, c[0x0][0x22c], R113, 0x2, P1 ;  /* 0x00008b000e717a11 */ /* 0x000fe400008f1471 */
[----:B------:R-:W-:Y:S02]  /*2430*/  LEA.HI.X R115, R24, c[0x0][0x234], R115, 0x2, P2 ;  /* 0x00008d0018737a11 */ /* 0x000fe400010f1473 */
[----:B------:R-:W-:Y:S02]  /*2440*/  MOV R116, RZ ;  /* 0x000000ff00747202 */ /* 0x000fe40000000f00 */
.L_x_3686:
        /* <DEDUP_REMOVED lines=16> */
[----:B------:R-:W-:Y:S01]  /*2550*/  HADD2.F32 R145, -RZ, R8.H1_H1 ;  /* 0x30000008ff917230 */ /* 0x000fe20000004100 */
        /* <DEDUP_REMOVED lines=11> */
[----:B------:R-:W-:Y:S01]  /*2610*/  FMUL.FTZ R147, R78, R147 ;  /* 0x000000934e937220 */ /* 0x000fe20000410000 */
[----:B------:R-:W-:Y:S02]  /*2620*/  HADD2.F32 R149, -RZ, R5.H0_H0 ;  /* 0x20000005ff957230 */ /* 0x000fe40000004100 */
[----:B------:R-:W-:Y:S01]  /*2630*/  HADD2.F32 R153, -RZ, R11.H1_H1 ;  /* 0x3000000bff997230 */ /* 0x000fe20000004100 */
[----:B------:R-:W-:Y:S01]  /*2640*/  FMUL.FTZ R148, R80, R139 ;  /* 0x0000008b50947220 */ /* 0x000fe20000410000 */
[--C-:B------:R-:W-:Y:S01]  /*2650*/  HADD2.F32 R141, -RZ, R4.reuse.H0_H0 ;  /* 0x20000004ff8d7230 */ /* 0x100fe20000004100 */
[----:B------:R-:W-:Y:S02]  /*2660*/  FMUL.FTZ R156, R88, R149 ;  /* 0x00000095589c7220 */ /* 0x000fe40000410000 */
[----:B------:R-:W-:Y:S01]  /*2670*/  FMUL.FTZ R153, R82, R153 ;  /* 0x0000009952997220 */ /* 0x000fe20000410000 */
[----:B------:R-:W-:Y:S01]  /*2680*/  HADD2.F32 R159, -RZ, R4.H1_H1 ;  /* 0x30000004ff9f7230 */ /* 0x000fe20000004100 */
        /* <DEDUP_REMOVED lines=12> */
[----:B------:R-:W-:Y:S02]  /*2750*/  FMUL.FTZ R169, R94, R169 ;  /* 0x000000a95ea97220 */ /* 0x000fe40000410000 */
        /* <DEDUP_REMOVED lines=17> */
[----:B-1----:R-:W-:-:S04]  /*2870*/  FMUL.FTZ R132, R135, R120 ;  /* 0x0000007887847220 */ /* 0x002fc80000410000 */
[----:B------:R-:W-:Y:S02]  /*2880*/  FMUL.FTZ R146, R68, R13 ;  /* 0x0000000d44927220 */ /* 0x000fe40000410000 */
[----:B------:R-:W1:Y:S01]  /*2890*/  MUFU.EX2 R124, R124 ;  /* 0x0000007c007c7308 */ /* 0x000e620000000800 */
[-C--:B------:R-:W-:Y:S02]  /*28a0*/  FMUL.FTZ R126, R82, R15.reuse ;  /* 0x0000000f527e7220 */ /* 0x080fe40000410000 */
[----:B------:R-:W-:Y:S02]  /*28b0*/  FFMA.FTZ R12, R146, R120, R145 ;  /* 0x00000078920c7223 */ /* 0x000fe40000010091 */
[C---:B--2---:R-:W-:Y:S02]  /*28c0*/  FMUL.FTZ R13, R121.reuse, R132 ;  /* 0x00000084790d7220 */ /* 0x044fe40000410000 */
[----:B------:R-:W-:Y:S01]  /*28d0*/  FFMA.FTZ R12, R121, R12, R140 ;  /* 0x0000000c790c7223 */ /* 0x000fe2000001008c */
[----:B------:R-:W2:Y:S01]  /*28e0*/  MUFU.EX2 R125, R125 ;  /* 0x0000007d007d7308 */ /* 0x000ea20000000800 */
[----:B------:R-:W-:Y:S01]  /*28f0*/  FMUL.FTZ R127, R84, R15 ;  /* 0x0000000f547f7220 */ /* 0x000fe20000410000 */
[----:B------:R-:W-:Y:S01]  /*2900*/  ISETP.NE.AND P0, PT, R55, 0x3f, PT ;  /* 0x0000003f3700780c */ /* 0x000fe20003f05270 */
[----:B0-----:R-:W-:-:S02]  /*2910*/  FMUL.FTZ R132, R122, R13 ;  /* 0x0000000d7a847220 */ /* 0x001fc40000410000 */
[----:B------:R-:W-:-:S03]  /*2920*/  FFMA.FTZ R12, R122, R12, R143 ;  /* 0x0000000c7a0c7223 */ /* 0x000fc6000001008f */
        /* <DEDUP_REMOVED lines=30> */
[C---:B0-----:R-:W-:Y:S02]  /*2b10*/  FMUL.FTZ R136, R130.reuse, R13 ;  /* 0x0000000d82887220 */ /* 0x041fe40000410000 */
[----:B------:R-:W-:-:S05]  /*2b20*/  FFMA.FTZ R12, R130, R12, R161 ;  /* 0x0000000c820c7223 */ /* 0x000fca00000100a1 */
[----:B------:R-:W0:Y:S01]  /*2b30*/  MUFU.EX2 R134, R134 ;  /* 0x0000008600867308 */ /* 0x000e220000000800 */
[C---:B----4-:R-:W-:Y:S02]  /*2b40*/  FMUL.FTZ R13, R131.reuse, R136 ;  /* 0x00000088830d7220 */ /* 0x050fe40000410000 */
[----:B------:R-:W-:Y:S02]  /*2b50*/  FFMA.FTZ R12, R131, R12, R162 ;  /* 0x0000000c830c7223 */ /* 0x000fe400000100a2 */
[C---:B-1----:R-:W-:Y:S02]  /*2b60*/  FMUL.FTZ R136, R132.reuse, R13 ;  /* 0x0000000d84887220 */ /* 0x042fe40000410000 */
[----:B------:R-:W-:Y:S02]  /*2b70*/  FFMA.FTZ R12, R132, R12, R167 ;  /* 0x0000000c840c7223 */ /* 0x000fe400000100a7 */
[C---:B--2---:R-:W-:Y:S02]  /*2b80*/  FMUL.FTZ R13, R133.reuse, R136 ;  /* 0x00000088850d7220 */ /* 0x044fe40000410000 */
        /* <DEDUP_REMOVED lines=13> */
.L_x_3672:
[----:B------:R-:W-:Y:S05]  /*2c60*/  BSYNC B0 ;  /* 0x0000000000007941 */ /* 0x000fea0003800000 */
.L_x_3671:
        /* <DEDUP_REMOVED lines=26> */
.L_x_3694:
        /* <DEDUP_REMOVED lines=24> */
.L_x_3695:
        /* <DEDUP_REMOVED lines=10> */
[----:B-1---5:R-:W-:Y:S05]  /*3030*/  CALL.REL.NOINC `($__internal_148_$__cuda_sm70_shflsync_idx_p) ;  /* 0x000033c000007944 */ /* 0x022fea0003c00000 */
.L_x_3677:
[----:B------:R-:W-:Y:S05]  /*3040*/  BRA.CONV ~URZ, `(.L_x_3678) ;  /* 0x000000637f007947 */ /* 0x000fea000b800000 */
[----:B0-----:R-:W-:Y:S01]  /*3050*/  HFMA2.MMA R176, -RZ, RZ, 0, 1.847743988037109375e-06 ;  /* 0x0000001fffb07435 */ /* 0x001fe200000001ff */
[----:B------:R-:W-:-:S02]  /*3060*/  MOV R175, R15 ;  /* 0x0000000f00af7202 */ /* 0x000fc40000000f00 */
[----:B-1----:R-:W-:Y:S02]  /*3070*/  MOV R174, 0x1f ;  /* 0x0000001f00ae7802 */ /* 0x002fe40000000f00 */
[----:B------:R-:W-:Y:S02]  /*3080*/  MOV R177, 0xffffffff ;  /* 0xffffffff00b17802 */ /* 0x000fe40000000f00 */
[----:B------:R-:W-:Y:S02]  /*3090*/  MOV R12, 0x30b0 ;  /* 0x000030b0000c7802 */ /* 0x000fe40000000f00 */
[----:B-----5:R-:W-:Y:S05]  /*30a0*/  CALL.REL.NOINC `($__internal_148_$__cuda_sm70_shflsync_idx_p) ;  /* 0x0000335000007944 */ /* 0x020fea0003c00000 */
.L_x_3678:
[----:B------:R-:W-:Y:S05]  /*30b0*/  BRA.DIV ~URZ, `(.L_x_3679) ;  /* 0x000029927f007947 */ /* 0x000fea000b800000 */
[----:B------:R2:W3:Y:S04]  /*30c0*/  SHFL.UP PT, R170, R171, 0x1, RZ ;  /* 0x04200000abaa7989 */ /* 0x0004e800000e00ff */
[----:B-----5:R-:W4:Y:S04]  /*30d0*/  SHFL.IDX PT, R24, R24, RZ, 0x1f ;  /* 0x00001fff18187589 */ /* 0x020f2800000e0000 */
[----:B------:R2:W0:Y:S04]  /*30e0*/  SHFL.IDX PT, R13, R25, RZ, 0x1f ;  /* 0x00001fff190d7589 */ /* 0x00042800000e0000 */
[----:B------:R2:W1:Y:S02]  /*30f0*/  SHFL.UP PT, R171, R15, 0x1, RZ ;  /* 0x042000000fab7989 */ /* 0x00046400000e00ff */
.L_x_3696:
[----:B--2---:R-:W2:Y:S01]  /*3100*/  LDS.64 R14, [R55.X16+0x880] ;  /* 0x00088000370e7984 */ /* 0x004ea2000000ca00 */
[----:B----4-:R-:W-:Y:S01]  /*3110*/  MOV R12, R24 ;  /* 0x00000018000c7202 */ /* 0x010fe20000000f00 */
[----:B01-3--:R-:W-:-:S04]  /*3120*/  @P1 FFMA.FTZ R13, R13, R170, R171 ;  /* 0x000000aa0d0d1223 */ /* 0x00bfc800000100ab */
[----:B------:R-:W-:Y:S02]  /*3130*/  @P1 FMUL.FTZ R12, R12, R170 ;  /* 0x000000aa0c0c1220 */ /* 0x000fe40000410000 */
[C---:B--2---:R-:W-:Y:S02]  /*3140*/  FFMA.FTZ R15, R14.reuse, R13, R15 ;  /* 0x0000000d0e0f7223 */ /* 0x044fe4000001000f */
[----:B------:R-:W-:-:S05]  /*3150*/  FMUL.FTZ R14, R14, R12 ;  /* 0x0000000c0e0e7220 */ /* 0x000fca0000410000 */
[----:B------:R0:W-:Y:S02]  /*3160*/  STS.128 [R55.X16+0x880], R12 ;  /* 0x0008800c37007388 */ /* 0x0001e4000000cc00 */
.L_x_3674:
[----:B--2---:R-:W-:Y:S05]  /*3170*/  BSYNC B0 ;  /* 0x0000000000007941 */ /* 0x004fea0003800000 */
.L_x_3673:
[----:B------:R-:W-:Y:S01]  /*3180*/  WARPSYNC 0xffffffff ;  /* 0xffffffff00007948 */ /* 0x000fe20003800000 */
[----:B------:R-:W-:Y:S01]  /*3190*/  BAR.SYNC.DEFER_BLOCKING 0x0 ;  /* 0x0000000000007b1d */ /* 0x000fe20000010000 */
[C---:B01----:R-:W-:Y:S01]  /*31a0*/  FMUL.FTZ R14, R134.reuse, R149 ;  /* 0x00000095860e7220 */ /* 0x043fe20000410000 */
        /* <DEDUP_REMOVED lines=18> */
[----:B------:R-:W1:Y:S01]  /*32d0*/  @!P0 LDS.64 R24, [UR4+0x1590] ;  /* 0x00159004ff188984 */ /* 0x000e620008000a00 */
        /* <DEDUP_REMOVED lines=48> */
.L_x_3697:
        /* <DEDUP_REMOVED lines=26> */
.L_x_3698:
        /* <DEDUP_REMOVED lines=11> */
.L_x_3681:
[----:B01----:R-:W-:Y:S05]  /*3830*/  BSYNC B0 ;  /* 0x0000000000007941 */ /* 0x003fea0003800000 */
.L_x_3680:
[----:B------:R-:W-:Y:S01]  /*3840*/  WARPSYNC 0xffffffff ;  /* 0xffffffff00007948 */ /* 0x000fe20003800000 */
[----:B------:R-:W-:Y:S01]  /*3850*/  BAR.SYNC.DEFER_BLOCKING 0x0 ;  /* 0x0000000000007b1d */ /* 0x000fe20000010000 */
[----:B------:R-:W-:Y:S01]  /*3860*/  FFMA.FTZ R14, R61, R135, RZ ;  /* 0x000000873d0e7223 */ /* 0x000fe200000100ff */
[C---:B------:R-:W-:Y:S01]  /*3870*/  ISETP.GT.AND P0, PT, R53.reuse, 0x1e, PT ;  /* 0x0000001e3500780c */ /* 0x040fe20003f04270 */
[----:B------:R-:W-:Y:S01]  /*3880*/  HADD2.F32 R173, -RZ, R10.H1_H1 ;  /* 0x3000000affad7230 */ /* 0x000fe20000004100 */
[----:B------:R-:W-:Y:S01]  /*3890*/  ISETP.GT.AND P1, PT, R53, 0x1d, PT ;  /* 0x0000001d3500780c */ /* 0x000fe20003f24270 */
[----:B------:R-:W-:Y:S01]  /*38a0*/  FFMA.FTZ R14, R65, R145, R14 ;  /* 0x00000091410e7223 */ /* 0x000fe2000001000e */
[--C-:B------:R-:W-:Y:S01]  /*38b0*/  HADD2.F32 R175, -RZ, R11.reuse.H0_H0 ;  /* 0x2000000bffaf7230 */ /* 0x100fe20000004100 */
[----:B------:R-:W-:Y:S01]  /*38c0*/  ISETP.GT.AND P2, PT, R53, 0x1b, PT ;  /* 0x0000001b3500780c */ /* 0x000fe20003f44270 */
[----:B------:R-:W-:Y:S01]  /*38d0*/  HADD2.F32 R177, -RZ, R11.H1_H1 ;  /* 0x3000000bffb17230 */ /* 0x000fe20000004100 */
[----:B------:R-:W-:Y:S01]  /*38e0*/  FFMA.FTZ R14, R63, R140, R14 ;  /* 0x0000008c3f0e7223 */ /* 0x000fe2000001000e */
[--C-:B------:R-:W-:Y:S01]  /*38f0*/  HADD2.F32 R179, -RZ, R4.reuse.H0_H0 ;  /* 0x20000004ffb37230 */ /* 0x100fe20000004100 */
[----:B------:R-:W-:Y:S01]  /*3900*/  ISETP.NE.AND P3, PT, R55, RZ, PT ;  /* 0x000000ff3700720c */ /* 0x000fe20003f65270 */
[----:B------:R-:W-:Y:S01]  /*3910*/  HADD2.F32 R178, -RZ, R4.H1_H1 ;  /* 0x30000004ffb27230 */ /* 0x000fe20000004100 */
[----:B------:R-:W-:Y:S01]  /*3920*/  FFMA.FTZ R14, R67, R143, R14 ;  /* 0x0000008f430e7223 */ /* 0x000fe2000001000e */
[--C-:B------:R-:W-:Y:S01]  /*3930*/  HADD2.F32 R181, -RZ, R5.reuse.H0_H0 ;  /* 0x20000005ffb57230 */ /* 0x100fe20000004100 */
[----:B------:R-:W-:Y:S01]  /*3940*/  BSSY B0, `(.L_x_3684) ;  /* 0x00000ce000007945 */ /* 0x000fe20003800000 */
[----:B------:R-:W-:Y:S01]  /*3950*/  HADD2.F32 R180, -RZ, R5.H1_H1 ;  /* 0x30000005ffb47230 */ /* 0x000fe20000004100 */
[----:B------:R-:W-:Y:S01]  /*3960*/  FFMA.FTZ R14, R69, R142, R14 ;  /* 0x0000008e450e7223 */ /* 0x000fe2000001000e */
[----:B------:R-:W-:-:S02]  /*3970*/  HADD2.F32 R182, -RZ, R6.H0_H0 ;  /* 0x20000006ffb67230 */ /* 0x000fc40000004100 */
[----:B------:R-:W-:Y:S01]  /*3980*/  HADD2.F32 R183, -RZ, R6.H1_H1 ;  /* 0x30000006ffb77230 */ /* 0x000fe20000004100 */
[----:B------:R-:W-:Y:S01]  /*3990*/  FFMA.FTZ R14, R71, R147, R14 ;  /* 0x00000093470e7223 */ /* 0x000fe2000001000e */
[--C-:B------:R-:W-:Y:S01]  /*39a0*/  HADD2.F32 R184, -RZ, R7.reuse.H0_H0 ;  /* 0x20000007ffb87230 */ /* 0x100fe20000004100 */
[----:B------:R-:W0:Y:S02]  /*39b0*/  LDS R12, [R55.X8+0xa94] ;  /* 0x000a9400370c7984 */ /* 0x000e240000008800 */
[----:B------:R-:W-:Y:S01]  /*39c0*/  FFMA.FTZ R14, R73, R148, R14 ;  /* 0x00000094490e7223 */ /* 0x000fe2000001000e */
[----:B------:R-:W-:Y:S01]  /*39d0*/  HADD2.F32 R185, -RZ, R7.H1_H1 ;  /* 0x30000007ffb97230 */ /* 0x000fe20000004100 */
[----:B------:R-:W-:Y:S01]  /*39e0*/  FFMA.FTZ R170, -R92, R183, R167 ;  /* 0x000000b75caa7223 */ /* 0x000fe200000101a7 */
[----:B------:R-:W-:Y:S01]  /*39f0*/  @!P3 STS.64 [UR4+0x1590], R24 ;  /* 0x00159018ff00b988 */ /* 0x000fe20008000a04 */
[----:B------:R-:W-:-:S04]  /*3a00*/  FFMA.FTZ R14, R75, R153, R14 ;  /* 0x000000994b0e7223 */ /* 0x000fc8000001000e */
[----:B------:R-:W-:-:S04]  /*3a10*/  FFMA.FTZ R14, R77, R152, R14 ;  /* 0x000000984d0e7223 */ /* 0x000fc8000001000e */
[----:B------:R-:W-:Y:S02]  /*3a20*/  FFMA.FTZ R14, R79, R159, R14 ;  /* 0x0000009f4f0e7223 */ /* 0x000fe4000001000e */
[----:B------:R-:W-:Y:S02]  /*3a30*/  FFMA.FTZ R159, -R86, R178, R159 ;  /* 0x000000b2569f7223 */ /* 0x000fe4000001019f */
[----:B------:R-:W-:-:S04]  /*3a40*/  FFMA.FTZ R14, R81, R156, R14 ;  /* 0x0000009c510e7223 */ /* 0x000fc8000001000e */
[----:B------:R-:W-:-:S04]  /*3a50*/  FFMA.FTZ R14, R83, R161, R14 ;  /* 0x000000a1530e7223 */ /* 0x000fc8000001000e */
[----:B------:R-:W-:-:S04]  /*3a60*/  FFMA.FTZ R14, R85, R162, R14 ;  /* 0x000000a2550e7223 */ /* 0x000fc8000001000e */
[----:B------:R-:W-:Y:S02]  /*3a70*/  FFMA.FTZ R14, R37, R167, R14 ;  /* 0x000000a7250e7223 */ /* 0x000fe4000001000e */
[----:B------:R-:W-:Y:S02]  /*3a80*/  FFMA.FTZ R167, -R93, R184, R166 ;  /* 0x000000b85da77223 */ /* 0x000fe400000101a6 */
[----:B------:R-:W-:-:S04]  /*3a90*/  FFMA.FTZ R14, R39, R166, R14 ;  /* 0x000000a6270e7223 */ /* 0x000fc8000001000e */
[----:B------:R-:W-:Y:S01]  /*3aa0*/  FFMA.FTZ R13, R27, R169, R14 ;  /* 0x000000a91b0d7223 */ /* 0x000fe2000001000e */
[----:B------:R-:W-:Y:S01]  /*3ab0*/  HADD2.F32 R14, -RZ, R8.H0_H0 ;  /* 0x20000008ff0e7230 */ /* 0x000fe20000004100 */
[----:B0-----:R-:W-:-:S03]  /*3ac0*/  FFMA.FTZ R149, R12, R149, R164 ;  /* 0x000000950c957223 */ /* 0x001fc600000100a4 */
[----:B------:R-:W0:Y:S01]  /*3ad0*/  SHFL.DOWN PT, R12, R13, 0x1, 0x1f ;  /* 0x08201f000d0c7f89 */ /* 0x000e2200000e0000 */
[----:B------:R-:W-:Y:S02]  /*3ae0*/  FFMA.FTZ R135, -R68, R14, R135 ;  /* 0x0000000e44877223 */ /* 0x000fe40000010187 */
[----:B------:R-:W-:Y:S02]  /*3af0*/  FFMA.FTZ R134, R134, R149, R165 ;  /* 0x0000009586867223 */ /* 0x000fe400000100a5 */
[----:B------:R-:W-:Y:S02]  /*3b00*/  FFMA.FTZ R164, -R90, R180, R161 ;  /* 0x000000b45aa47223 */ /* 0x000fe400000101a1 */
[----:B------:R-:W-:Y:S02]  /*3b10*/  FFMA.FTZ R133, R133, R134, R160 ;  /* 0x0000008685857223 */ /* 0x000fe400000100a0 */
[----:B------:R-:W-:Y:S02]  /*3b20*/  FFMA.FTZ R160, -R88, R181, R156 ;  /* 0x000000b558a07223 */ /* 0x000fe4000001019c */
[----:B------:R-:W-:-:S02]  /*3b30*/  FFMA.FTZ R132, R132, R133, R163 ;  /* 0x0000008584847223 */ /* 0x000fc400000100a3 */
[----:B------:R-:W-:Y:S02]  /*3b40*/  FFMA.FTZ R163, -R91, R182, R162 ;  /* 0x000000b65ba37223 */ /* 0x000fe400000101a2 */
[-C--:B------:R-:W-:Y:S02]  /*3b50*/  FFMA.FTZ R131, R131, R132.reuse, R158 ;  /* 0x0000008483837223 */ /* 0x080fe4000001009e */
[----:B------:R-:W-:Y:S02]  /*3b60*/  FMUL.FTZ R162, R91, R132 ;  /* 0x000000845ba27220 */ /* 0x000fe40000410000 */
[----:B------:R-:W-:Y:S02]  /*3b70*/  FFMA.FTZ R130, R130, R131, R157 ;  /* 0x0000008382827223 */ /* 0x000fe4000001009d */
[----:B------:R-:W-:Y:S02]  /*3b80*/  FFMA.FTZ R157, -R84, R179, R152 ;  /* 0x000000b3549d7223 */ /* 0x000fe40000010198 */
[----:B------:R-:W-:-:S02]  /*3b90*/  FFMA.FTZ R129, R129, R130, R154 ;  /* 0x0000008281817223 */ /* 0x000fc4000001009a */
[----:B0-----:R-:W-:Y:S02]  /*3ba0*/  @!P0 FADD.FTZ R13, R13, R12 ;  /* 0x0000000c0d0d8221 */ /* 0x001fe40000010000 */
[----:B------:R-:W-:Y:S02]  /*3bb0*/  FFMA.FTZ R128, R128, R129, R155 ;  /* 0x0000008180807223 */ /* 0x000fe4000001009b */
[----:B------:R-:W-:Y:S01]  /*3bc0*/  FFMA.FTZ R154, -R82, R177, R153 ;  /* 0x000000b1529a7223 */ /* 0x000fe20000010199 */
[----:B------:R-:W0:Y:S01]  /*3bd0*/  SHFL.DOWN PT, R172, R13, 0x2, 0x1f ;  /* 0x08401f000dac7f89 */ /* 0x000e2200000e0000 */
[----:B------:R-:W-:Y:S02]  /*3be0*/  FFMA.FTZ R127, R127, R128, R150 ;  /* 0x000000807f7f7223 */ /* 0x000fe40000010096 */
[----:B------:R-:W-:Y:S02]  /*3bf0*/  FFMA.FTZ R150, -R78, R173, R147 ;  /* 0x000000ad4e967223 */ /* 0x000fe40000010193 */
[----:B------:R-:W-:-:S02]  /*3c00*/  FFMA.FTZ R151, R126, R127, R151 ;  /* 0x0000007f7e977223 */ /* 0x000fc40000010097 */
[C---:B------:R-:W-:Y:S02]  /*3c10*/  FFMA.FTZ R147, -R80.reuse, R175, R148 ;  /* 0x000000af50937223 */ /* 0x040fe40000010194 */
[-C--:B------:R-:W-:Y:S01]  /*3c20*/  FFMA.FTZ R144, R125, R151.reuse, R144 ;  /* 0x000000977d907223 */ /* 0x080fe20000010090 */
[----:B------:R-:W-:Y:S01]  /*3c30*/  HADD2.F32 R125, -RZ, R9.H0_H0 ;  /* 0x20000009ff7d7230 */ /* 0x000fe20000004100 */
[----:B------:R-:W-:Y:S02]  /*3c40*/  FMUL.FTZ R148, R80, R151 ;  /* 0x0000009750947220 */ /* 0x000fe40000410000 */
[----:B------:R-:W-:Y:S01]  /*3c50*/  FFMA.FTZ R141, R124, R144, R141 ;  /* 0x000000907c8d7223 */ /* 0x000fe2000001008d */
[----:B------:R-:W-:Y:S01]  /*3c60*/  HADD2.F32 R124, -RZ, R8.H1_H1 ;  /* 0x30000008ff7c7230 */ /* 0x000fe20000004100 */
[----:B------:R-:W-:Y:S02]  /*3c70*/  FFMA.FTZ R140, -R72, R125, R140 ;  /* 0x0000007d488c7223 */ /* 0x000fe4000001018c */
[----:B------:R-:W-:-:S02]  /*3c80*/  FFMA.FTZ R123, R123, R141, R138 ;  /* 0x0000008d7b7b7223 */ /* 0x000fc4000001008a */
[----:B------:R-:W-:Y:S01]  /*3c90*/  FFMA.FTZ R126, -R70, R124, R145 ;  /* 0x0000007c467e7223 */ /* 0x000fe20000010191 */
[----:B------:R-:W-:Y:S01]  /*3ca0*/  HADD2.F32 R145, -RZ, R10.H0_H0 ;  /* 0x2000000aff917230 */ /* 0x000fe20000004100 */
[-C--:B------:R-:W-:Y:S02]  /*3cb0*/  FFMA.FTZ R122, R122, R123.reuse, R139 ;  /* 0x0000007b7a7a7223 */ /* 0x080fe4000001008b */
[----:B------:R-:W-:Y:S02]  /*3cc0*/  FMUL.FTZ R139, R74, R123 ;  /* 0x0000007b4a8b7220 */ /* 0x000fe40000410000 */
[-C--:B------:R-:W-:Y:S01]  /*3cd0*/  FFMA.FTZ R121, R121, R122.reuse, R136 ;  /* 0x0000007a79797223 */ /* 0x080fe20000010088 */
[----:B------:R-:W-:Y:S01]  /*3ce0*/  HADD2.F32 R136, -RZ, R9.H1_H1 ;  /* 0x30000009ff887230 */ /* 0x000fe20000004100 */
[----:B------:R-:W-:Y:S02]  /*3cf0*/  FMUL.FTZ R138, R72, R122 ;  /* 0x0000007a488a7220 */ /* 0x000fe40000410000 */
[----:B------:R-:W-:-:S02]  /*3d00*/  FFMA.FTZ R137, R120, R121, R137 ;  /* 0x0000007978897223 */ /* 0x000fc40000010089 */
[----:B------:R-:W-:Y:S02]  /*3d10*/  FMUL.FTZ R15, R70, R121 ;  /* 0x00000079460f7220 */ /* 0x000fe40000410000 */
[----:B------:R-:W-:Y:S02]  /*3d20*/  FMUL.FTZ R120, R68, R137 ;  /* 0x0000008944787220 */ /* 0x000fe40000410000 */
[----:B------:R-:W-:Y:S02]  /*3d30*/  FFMA.FTZ R146, -R74, R136, R143 ;  /* 0x000000884a927223 */ /* 0x000fe4000001018f */
[----:B------:R-:W-:Y:S02]  /*3d40*/  FFMA.FTZ R12, R120, R135, RZ ;  /* 0x00000087780c7223 */ /* 0x000fe400000100ff */
[----:B------:R-:W-:Y:S02]  /*3d50*/  FFMA.FTZ R142, -R76, R145, R142 ;  /* 0x000000914c8e7223 */ /* 0x000fe4000001018e */
        /* <DEDUP_REMOVED lines=21> */
[----:B------:R-:W-:Y:S01]  /*3eb0*/  FFMA.FTZ R172, -R94, R185, R169 ;  /* 0x000000b95eac7223 */ /* 0x000fe200000101a9 */
[----:B------:R-:W0:Y:S01]  /*3ec0*/  SHFL.DOWN PT, R176, R13, 0x4, 0x1f ;  /* 0x08801f000db07f89 */ /* 0x000e2200000e0000 */
[----:B------:R-:W-:Y:S02]  /*3ed0*/  FFMA.FTZ R155, R162, R163, R155 ;  /* 0x000000a3a29b7223 */ /* 0x000fe4000001009b */
[----:B------:R-:W-:Y:S02]  /*3ee0*/  FMUL.FTZ R169, R94, R149 ;  /* 0x000000955ea97220 */ /* 0x000fe40000410000 */
[----:B------:R-:W-:-:S02]  /*3ef0*/  FFMA.FTZ R155, R165, R170, R155 ;  /* 0x000000aaa59b7223 */ /* 0x000fc4000001009b */
[C---:B------:R-:W-:Y:S02]  /*3f00*/  FMUL.FTZ R24, R119.reuse, R132 ;  /* 0x0000008477187220 */ /* 0x040fe40000410000 */
[----:B------:R-:W-:Y:S02]  /*3f10*/  FFMA.FTZ R155, R166, R167, R155 ;  /* 0x000000a7a69b7223 */ /* 0x000fe4000001009b */
[----:B------:R-:W-:Y:S02]  /*3f20*/  FMUL.FTZ R25, R119, R131 ;  /* 0x0000008377197220 */ /* 0x000fe40000410000 */
[----:B------:R-:W-:Y:S02]  /*3f30*/  FFMA.FTZ R171, R169, R172, R155 ;  /* 0x000000aca9ab7223 */ /* 0x000fe4000001009b */
[----:B------:R-:W-:Y:S02]  /*3f40*/  FMUL.FTZ R155, R119, R149 ;  /* 0x00000095779b7220 */ /* 0x000fe40000410000 */
[----:B------:R-:W-:Y:S01]  /*3f50*/  FMUL.FTZ R163, R163, R24 ;  /* 0x00000018a3a37220 */ /* 0x000fe20000410000 */
[----:B------:R-:W1:Y:S01]  /*3f60*/  SHFL.DOWN PT, R174, R171, 0x1, 0x1f ;  /* 0x08201f00abae7f89 */ /* 0x000e6200000e0000 */
[----:B------:R-:W-:-:S02]  /*3f70*/  FMUL.FTZ R164, R164, R25 ;  /* 0x00000019a4a47220 */ /* 0x000fc40000410000 */
[----:B------:R-:W-:Y:S02]  /*3f80*/  FMUL.FTZ R25, R119, R130 ;  /* 0x0000008277197220 */ /* 0x000fe40000410000 */
[----:B------:R-:W-:Y:S02]  /*3f90*/  FFMA.FTZ R132, R182, R132, R163 ;  /* 0x00000084b6847223 */ /* 0x000fe400000100a3 */
[----:B0-----:R-:W-:Y:S02]  /*3fa0*/  @!P2 FADD.FTZ R13, R13, R176 ;  /* 0x000000b00d0da221 */ /* 0x001fe40000010000 */
[----:B------:R-:W-:Y:S02]  /*3fb0*/  FMUL.FTZ R25, R160, R25 ;  /* 0x00000019a0197220 */ /* 0x000fe40000410000 */
[----:B------:R-:W-:Y:S01]  /*3fc0*/  FADD.FTZ R35, R132, R35 ;  /* 0x0000002384237221 */ /* 0x000fe20000010000 */
[----:B------:R-:W0:Y:S01]  /*3fd0*/  SHFL.DOWN PT, R176, R13, 0x8, 0x1f ;  /* 0x09001f000db07f89 */ /* 0x000e2200000e0000 */
[----:B------:R-:W-:-:S02]  /*3fe0*/  FFMA.FTZ R132, R181, R130, R25 ;  /* 0x00000082b5847223 */ /* 0x000fc40000010019 */
[C---:B------:R-:W-:Y:S02]  /*3ff0*/  FMUL.FTZ R25, R119.reuse, R127 ;  /* 0x0000007f77197220 */ /* 0x040fe40000410000 */
[C---:B------:R-:W-:Y:S02]  /*4000*/  FMUL.FTZ R24, R119.reuse, R129 ;  /* 0x0000008177187220 */ /* 0x040fe40000410000 */
[----:B------:R-:W-:Y:S02]  /*4010*/  FMUL.FTZ R154, R154, R25 ;  /* 0x000000199a9a7220 */ /* 0x000fe40000410000 */
[----:B------:R-:W-:Y:S02]  /*4020*/  FMUL.FTZ R25, R119, R144 ;  /* 0x0000009077197220 */ /* 0x000fe40000410000 */
[----:B------:R-:W-:Y:S02]  /*4030*/  FFMA.FTZ R154, R177, R127, R154 ;  /* 0x0000007fb19a7223 */ /* 0x000fe4000001009a */
[----:B-1----:R-:W-:Y:S01]  /*4040*/  @!P0 FADD.FTZ R171, R171, R174 ;  /* 0x000000aeabab8221 */ /* 0x002fe20000010000 */
[----:B------:R-:W-:Y:S01]  /*4050*/  ISETP.GT.AND P0, PT, R53, 0x17, PT ;  /* 0x000000173500780c */ /* 0x000fe20003f04270 */
[----:B------:R-:W-:-:S02]  /*4060*/  FMUL.FTZ R127, R150, R25 ;  /* 0x00000019967f7220 */ /* 0x000fc40000410000 */
[----:B------:R-:W-:Y:S01]  /*4070*/  FMUL.FTZ R130, R159, R24 ;  /* 0x000000189f827220 */ /* 0x000fe20000410000 */
[----:B------:R-:W1:Y:S01]  /*4080*/  SHFL.DOWN PT, R174, R171, 0x2, 0x1f ;  /* 0x08401f00abae7f89 */ /* 0x000e6200000e0000 */
[C---:B------:R-:W-:Y:S02]  /*4090*/  FMUL.FTZ R25, R119.reuse, R141 ;  /* 0x0000008d77197220 */ /* 0x040fe40000410000 */
[----:B------:R-:W-:Y:S02]  /*40a0*/  FMUL.FTZ R24, R119, R128 ;  /* 0x0000008077187220 */ /* 0x000fe40000410000 */
[----:B------:R-:W-:Y:S02]  /*40b0*/  FMUL.FTZ R142, R142, R25 ;  /* 0x000000198e8e7220 */ /* 0x000fe40000410000 */
[----:B------:R-:W-:Y:S02]  /*40c0*/  FMUL.FTZ R157, R157, R24 ;  /* 0x000000189d9d7220 */ /* 0x000fe40000410000 */
[----:B0-----:R-:W-:-:S02]  /*40d0*/  @!P0 FADD.FTZ R13, R13, R176 ;  /* 0x000000b00d0d8221 */ /* 0x001fc40000010000 */
[C---:B------:R-:W-:Y:S02]  /*40e0*/  FMUL.FTZ R25, R119.reuse, R123 ;  /* 0x0000007b77197220 */ /* 0x040fe40000410000 */
[----:B------:R-:W-:Y:S02]  /*40f0*/  FMUL.FTZ R24, R119, R151 ;  /* 0x0000009777187220 */ /* 0x000fe40000410000 */
[----:B------:R-:W-:Y:S02]  /*4100*/  FMUL.FTZ R146, R146, R25 ;  /* 0x0000001992927220 */ /* 0x000fe40000410000 */
[----:B------:R-:W-:Y:S02]  /*4110*/  FMUL.FTZ R24, R147, R24 ;  /* 0x0000001893187220 */ /* 0x000fe40000410000 */
[----:B------:R-:W-:Y:S02]  /*4120*/  FMUL.FTZ R25, R119, R122 ;  /* 0x0000007a77197220 */ /* 0x000fe40000410000 */
[----:B------:R-:W-:-:S02]  /*4130*/  FFMA.FTZ R151, R175, R151, R24 ;  /* 0x00000097af977223 */ /* 0x000fc40000010018 */
[----:B------:R-:W-:Y:S02]  /*4140*/  FMUL.FTZ R140, R140, R25 ;  /* 0x000000198c8c7220 */ /* 0x000fe40000410000 */
[----:B-1----:R-:W-:Y:S01]  /*4150*/  @!P1 FADD.FTZ R171, R171, R174 ;  /* 0x000000aeabab9221 */ /* 0x002fe20000010000 */
[----:B------:R-:W-:Y:S01]  /*4160*/  ISETP.GT.AND P1, PT, R53, 0xf, PT ;  /* 0x0000000f3500780c */ /* 0x000fe20003f24270 */
[----:B------:R-:W0:Y:S01]  /*4170*/  SHFL.DOWN PT, R174, R13, 0x10, 0x1f ;  /* 0x0a001f000dae7f89 */ /* 0x000e2200000e0000 */
[C---:B------:R-:W-:Y:S02]  /*4180*/  FMUL.FTZ R25, R119.reuse, R121 ;  /* 0x0000007977197220 */ /* 0x040fe40000410000 */
[----:B------:R-:W-:Y:S01]  /*4190*/  FMUL.FTZ R24, R119, R137 ;  /* 0x0000008977187220 */ /* 0x000fe20000410000 */
[----:B------:R-:W1:Y:S01]  /*41a0*/  SHFL.DOWN PT, R176, R171, 0x4, 0x1f ;  /* 0x08801f00abb07f89 */ /* 0x000e6200000e0000 */
[----:B------:R-:W-:Y:S02]  /*41b0*/  FADD.FTZ R99, R12, R99 ;  /* 0x000000630c637221 */ /* 0x000fe40000010000 */
        /* <DEDUP_REMOVED lines=9> */
[----:B0-----:R-:W-:Y:S02]  /*4250*/  @!P1 FADD.FTZ R13, R13, R174 ;  /* 0x000000ae0d0d9221 */ /* 0x001fe40000010000 */
[----:B------:R-:W-:Y:S02]  /*4260*/  FMUL.FTZ R174, R172, R155 ;  /* 0x0000009bacae7220 */ /* 0x000fe40000410000 */
[----:B------:R-:W-:Y:S02]  /*4270*/  FMUL.FTZ R172, R119, R134 ;  /* 0x0000008677ac7220 */ /* 0x000fe40000410000 */
[----:B-1----:R-:W-:-:S02]  /*4280*/  @!P2 FADD.FTZ R171, R171, R176 ;  /* 0x000000b0ababa221 */ /* 0x002fc40000010000 */
[----:B------:R-:W-:Y:S02]  /*4290*/  FMUL.FTZ R167, R167, R172 ;  /* 0x000000aca7a77220 */ /* 0x000fe40000410000 */
[----:B------:R-:W-:Y:S01]  /*42a0*/  FFMA.FTZ R155, R185, R149, R174 ;  /* 0x00000095b99b7223 */ /* 0x000fe200000100ae */
[----:B------:R-:W0:Y:S01]  /*42b0*/  SHFL.DOWN PT, R172, R171, 0x8, 0x1f ;  /* 0x09001f00abac7f89 */ /* 0x000e2200000e0000 */
[----:B------:R-:W-:Y:S02]  /*42c0*/  FFMA.FTZ R134, R184, R134, R167 ;  /* 0x00000086b8867223 */ /* 0x000fe400000100a7 */
[----:B------:R-:W-:Y:S02]  /*42d0*/  FMUL.FTZ R149, R119, R133 ;  /* 0x0000008577957220 */ /* 0x000fe40000410000 */
[----:B------:R-:W-:Y:S02]  /*42e0*/  FADD.FTZ R29, R134, R29 ;  /* 0x0000001d861d7221 */ /* 0x000fe40000010000 */
[----:B------:R-:W-:-:S02]  /*42f0*/  FMUL.FTZ R170, R170, R149 ;  /* 0x00000095aaaa7220 */ /* 0x000fc40000410000 */
        /* <DEDUP_REMOVED lines=50> */
.L_x_3685:
[----:B0-----:R-:W-:Y:S05]  /*4620*/  BSYNC B0 ;  /* 0x0000000000007941 */ /* 0x001fea0003800000 */
.L_x_3684:
        /* <DEDUP_REMOVED lines=21> */
.L_x_3670:
        /* <DEDUP_REMOVED lines=10> */
[----:B------:R-:W-:Y:S02]  /*4820*/  F2FP.PACK_AB R8, R104, R103 ;  /* 0x000000676808723e */ /* 0x000fe400000000ff */
[----:B------:R-:W-:Y:S02]  /*4830*/  F2FP.PACK_AB R65, R64, R87 ;  /* 0x000000574041723e */ /* 0x000fe400000000ff */
[----:B------:R-:W-:-:S02]  /*4840*/  F2FP.PACK_AB R67, R43, R34 ;  /* 0x000000222b43723e */ /* 0x000fc400000000ff */
[----:B------:R-:W-:Y:S02]  /*4850*/  F2FP.PACK_AB R75, R26, R29 ;  /* 0x0000001d1a4b723e */ /* 0x000fe400000000ff */
[----:B------:R-:W-:Y:S01]  /*4860*/  F2FP.PACK_AB R74, R30, R35 ;  /* 0x000000231e4a723e */ /* 0x000fe200000000ff */
[----:B------:R0:W-:Y:S01]  /*4870*/  STS.128 [R62.X16], R4 ;  /* 0x000000043e007388 */ /* 0x0001e2000000cc00 */
[----:B------:R-:W-:Y:S02]  /*4880*/  F2FP.PACK_AB R73, R32, R33 ;  /* 0x000000212049723e */ /* 0x000fe400000000ff */
[----:B------:R-:W-:Y:S01]  /*4890*/  F2FP.PACK_AB R72, R41, R28 ;  /* 0x0000001c2948723e */ /* 0x000fe200000000ff */
[----:B------:R1:W-:Y:S01]  /*48a0*/  STS.128 [R62.X16+0x10], R8 ;  /* 0x000010083e007388 */ /* 0x0003e2000000cc00 */
[----:B------:R-:W-:-:S06]  /*48b0*/  NOP ;  /* 0x0000000000007918 */ /* 0x000fcc0000000000 */
[----:B------:R-:W2:Y:S01]  /*48c0*/  LDS.128 R12, [R0.X16] ;  /* 0x00000000000c7984 */ /* 0x000ea2000000cc00 */
[----:B------:R-:W-:Y:S02]  /*48d0*/  IADD3 R50, P1, R50, -0x800, RZ ;  /* 0xfffff80032327810 */ /* 0x000fe40007f3e0ff */
[----:B------:R-:W-:Y:S01]  /*48e0*/  IADD3 R48, P2, R48, -0x800, RZ ;  /* 0xfffff80030307810 */ /* 0x000fe20007f5e0ff */
[----:B------:R-:W3:Y:S01]  /*48f0*/  LDS.128 R68, [R0.X16+0x200] ;  /* 0x0002000000447984 */ /* 0x000ee2000000cc00 */
[----:B0-----:R-:W-:Y:S01]  /*4900*/  MOV R6, R2 ;  /* 0x0000000200067202 */ /* 0x001fe20000000f00 */
[----:B------:R-:W-:Y:S01]  /*4910*/  FADD.FTZ R5, R52, R89 ;  /* 0x0000005934057221 */ /* 0x000fe20000010000 */
[----:B------:R-:W-:Y:S01]  /*4920*/  MOV R7, R3 ;  /* 0x0000000300077202 */ /* 0x000fe20000000f00 */
[----:B-1----:R-:W-:Y:S01]  /*4930*/  IMAD R10, R54, c[0x0][0x2f8], RZ ;  /* 0x0000be00360a7a24 */ /* 0x002fe200078e02ff */
[----:B------:R-:W-:Y:S01]  /*4940*/  IADD3 R46, P3, R46, -0x800, RZ ;  /* 0xfffff8002e2e7810 */ /* 0x000fe20007f7e0ff */
[----:B------:R-:W-:Y:S01]  /*4950*/  FADD.FTZ R8, R5, R66 ;  /* 0x0000004205087221 */ /* 0x000fe20000010000 */
[----:B------:R-:W-:Y:S01]  /*4960*/  IADD3.X R51, R51, -0x1, RZ, P1, !PT ;  /* 0xffffffff33337810 */ /* 0x000fe20000ffe4ff */
[----:B------:R-:W-:Y:S01]  /*4970*/  IMAD.WIDE.U32 R2, R57, c[0x0][0x2d8], R6 ;  /* 0x0000b60039027a25 */ /* 0x000fe200078e0006 */
[----:B------:R-:W-:-:S02]  /*4980*/  IADD3.X R49, R49, -0x1, RZ, P2, !PT ;  /* 0xffffffff31317810 */ /* 0x000fc400017fe4ff */
[----:B------:R-:W-:Y:S02]  /*4990*/  IADD3.X R47, R47, -0x1, RZ, P3, !PT ;  /* 0xffffffff2f2f7810 */ /* 0x000fe40001ffe4ff */
[----:B------:R-:W-:Y:S01]  /*49a0*/  IADD3 R3, R3, R25, RZ ;  /* 0x0000001903037210 */ /* 0x000fe20007ffe0ff */
[----:B------:R-:W-:-:S04]  /*49b0*/  IMAD R25, R59, c[0x0][0x2e0], RZ ;  /* 0x0000b8003b197a24 */ /* 0x000fc800078e02ff */
[C---:B------:R-:W-:Y:S02]  /*49c0*/  IMAD R25, R60.reuse, c[0x0][0x2e4], R25 ;  /* 0x0000b9003c197a24 */ /* 0x040fe400078e0219 */
[----:B------:R-:W-:-:S05]  /*49d0*/  IMAD.WIDE.U32 R2, R60, c[0x0][0x2e0], R2 ;  /* 0x0000b8003c027a25 */ /* 0x000fca00078e0002 */
[----:B------:R-:W-:Y:S01]  /*49e0*/  IADD3 R5, R3, R25, RZ ;  /* 0x0000001903057210 */ /* 0x000fe20007ffe0ff */
[----:B------:R-:W-:Y:S01]  /*49f0*/  FADD.FTZ R3, R8, R87 ;  /* 0x0000005708037221 */ /* 0x000fe20000010000 */
[----:B------:R-:W-:-:S03]  /*4a00*/  LEA R4, P0, R2, c[0x0][0x330], 0x1 ;  /* 0x0000cc0002047a11 */ /* 0x000fc600078008ff */
[----:B------:R-:W-:Y:S01]  /*4a10*/  FADD.FTZ R8, R3, R64 ;  /* 0x0000004003087221 */ /* 0x000fe20000010000 */
[----:B------:R-:W-:Y:S02]  /*4a20*/  LEA.HI.X R5, R2, c[0x0][0x334], R5, 0x1, P0 ;  /* 0x0000cd0002057a11 */ /* 0x000fe400000f0c05 */
[----:B------:R-:W-:Y:S02]  /*4a30*/  F2FP.PACK_AB R64, R66, R89 ;  /* 0x000000594240723e */ /* 0x000fe400000000ff */
[----:B------:R-:W-:Y:S01]  /*4a40*/  F2FP.PACK_AB R66, R114, R31 ;  /* 0x0000001f7242723e */ /* 0x000fe200000000ff */
[----:B------:R-:W-:-:S04]  /*4a50*/  IMAD.WIDE R2, R22, 0x10, R4 ;  /* 0x0000001016027825 */ /* 0x000fc800078e0204 */
[C---:B------:R-:W-:Y:S01]  /*4a60*/  IMAD.WIDE.U32 R4, R57.reuse, c[0x0][0x2f8], R6 ;  /* 0x0000be0039047a25 */ /* 0x040fe200078e0006 */
[----:B--2---:R-:W-:Y:S03]  /*4a70*/  STG.E.128 [R2.64], R12 ;  /* 0x0000000c02007986 */ /* 0x004fe6000c101d06 */
[----:B------:R-:W-:Y:S01]  /*4a80*/  IMAD R7, R57, c[0x0][0x2fc], R10 ;  /* 0x0000bf0039077a24 */ /* 0x000fe200078e020a */
[----:B---3--:R0:W-:Y:S01]  /*4a90*/  STG.E.128 [R2.64+0x200], R68 ;  /* 0x0002004402007986 */ /* 0x0081e2000c101d06 */
[----:B------:R-:W-:-:S03]  /*4aa0*/  FADD.FTZ R31, R8, R31 ;  /* 0x0000001f081f7221 */ /* 0x000fc60000010000 */
[----:B------:R-:W-:Y:S01]  /*4ab0*/  BAR.SYNC.DEFER_BLOCKING 0x0 ;  /* 0x0000000000007b1d */ /* 0x000fe20000010000 */
[----:B------:R-:W-:Y:S01]  /*4ac0*/  IADD3 R5, R5, R7, RZ ;  /* 0x0000000705057210 */ /* 0x000fe20007ffe0ff */
        /* <DEDUP_REMOVED lines=16> */
[C---:B------:R-:W-:Y:S01]  /*4bd0*/  ISETP.GT.AND P0, PT, R45.reuse, 0x1, PT ;  /* 0x000000012d00780c */ /* 0x040fe20003f04270 */
[----:B------:R-:W1:Y:S01]  /*4be0*/  LDS.128 R80, [R0.X16+0x200] ;  /* 0x0002000000507984 */ /* 0x000e62000000cc00 */
[----:B------:R-:W-:Y:S01]  /*4bf0*/  IADD3 R45, R45, -0x1, RZ ;  /* 0xffffffff2d2d7810 */ /* 0x000fe20007ffe0ff */
[----:B------:R-:W-:-:S04]  /*4c00*/  IMAD.WIDE R2, R22, 0x10, R4 ;  /* 0x0000001016027825 */ /* 0x000fc800078e0204 */
        /* <DEDUP_REMOVED lines=9> */
.L_x_3668:
        /* <DEDUP_REMOVED lines=29> */
.L_x_3689:
[----:B------:R-:W-:Y:S05]  /*4e70*/  BSYNC B0 ;  /* 0x0000000000007941 */ /* 0x000fea0003800000 */
.L_x_3688:
[----:B------:R-:W-:Y:S01]  /*4e80*/  BSSY B0, `(.L_x_3690) ;  /* 0x000001d000007945 */ /* 0x000fe20003800000 */
[----:B------:R-:W-:Y:S05]  /*4e90*/  @!P0 BRA `(.L_x_3691) ;  /* 0x000001a000008947 */ /* 0x000fea0003800000 */
[----:B------:R-:W-:Y:S06]  /*4ea0*/  BAR.SYNC.DEFER_BLOCKING 0x0 ;  /* 0x0000000000007b1d */ /* 0x000fec0000010000 */
[----:B------:R-:W1:Y:S04]  /*4eb0*/  SHFL.DOWN P0, R3, R52, 0x1, 0x1f ;  /* 0x08201f0034037f89 */ /* 0x000e680000000000 */
[----:B------:R-:W2:Y:S04]  /*4ec0*/  S2R R4, SR_LANEID ;  /* 0x0000000000047919 */ /* 0x000ea80000000000 */
[----:B0-----:R-:W0:Y:S01]  /*4ed0*/  S2R R19, SR_TID.X ;  /* 0x0000000000137919 */ /* 0x001e220000002100 */
[----:B-1----:R-:W-:Y:S01]  /*4ee0*/  @P0 FADD R3, R3, R52 ;  /* 0x0000003403030221 */ /* 0x002fe20000000000 */
[----:B--2---:R-:W-:-:S04]  /*4ef0*/  ISETP.NE.AND P2, PT, R4, RZ, PT ;  /* 0x000000ff0400720c */ /* 0x004fc80003f45270 */
[----:B------:R-:W1:Y:S01]  /*4f00*/  SHFL.DOWN P0, R0, R3, 0x2, 0x1f ;  /* 0x08401f0003007f89 */ /* 0x000e620000000000 */
[----:B0-----:R-:W-:-:S08]  /*4f10*/  ISETP.NE.AND P1, PT, R19, RZ, PT ;  /* 0x000000ff1300720c */ /* 0x001fd00003f25270 */
[----:B------:R-:W-:-:S04]  /*4f20*/  @!P2 SHF.R.S32.HI R4, RZ, 0x1f, R19 ;  /* 0x0000001fff04a819 */ /* 0x000fc80000011413 */
[----:B------:R-:W-:-:S04]  /*4f30*/  @!P2 LEA.HI R4, R4, R19, RZ, 0x5 ;  /* 0x000000130404a211 */ /* 0x000fc800078f28ff */
[----:B------:R-:W-:Y:S01]  /*4f40*/  @!P2 SHF.R.S32.HI R4, RZ, 0x5, R4 ;  /* 0x00000005ff04a819 */ /* 0x000fe20000011404 */
[----:B-1----:R-:W-:-:S05]  /*4f50*/  @P0 FADD R0, R3, R0 ;  /* 0x0000000003000221 */ /* 0x002fca0000000000 */
        /* <DEDUP_REMOVED lines=14> */
.L_x_3691:
[----:B0-----:R-:W0:Y:S02]  /*5040*/  S2R R19, SR_TID.X ;  /* 0x0000000000137919 */ /* 0x001e240000002100 */
.L_x_3692:
[----:B------:R-:W-:Y:S05]  /*5050*/  BSYNC B0 ;  /* 0x0000000000007941 */ /* 0x000fea0003800000 */
.L_x_3690:
[----:B0-----:R-:W-:-:S13]  /*5060*/  ISETP.GE.AND P0, PT, R19, c[0x0][0x16c], PT ;  /* 0x00005b0013007a0c */ /* 0x001fda0003f06270 */
        /* <DEDUP_REMOVED lines=21> */
.L_x_3693:
        /* <DEDUP_REMOVED lines=55> */
.L_x_3675:
[----:B------:R-:W-:Y:S01]  /*5530*/  HFMA2.MMA R174, -RZ, RZ, 0, 5.9604644775390625e-08 ;  /* 0x00000001ffae7435 */ /* 0x000fe200000001ff */
[----:B------:R-:W-:Y:S02]  /*5540*/  MOV R173, R14 ;  /* 0x0000000e00ad7202 */ /* 0x000fe40000000f00 */
[----:B------:R-:W-:-:S02]  /*5550*/  MOV R175, RZ ;  /* 0x000000ff00af7202 */ /* 0x000fc40000000f00 */
[----:B------:R-:W-:Y:S02]  /*5560*/  MOV R176, 0xffffffff ;  /* 0xffffffff00b07802 */ /* 0x000fe40000000f00 */
[----:B------:R-:W-:Y:S02]  /*5570*/  MOV R12, 0x5590 ;  /* 0x00005590000c7802 */ /* 0x000fe40000000f00 */
[----:B-1---5:R-:W-:Y:S05]  /*5580*/  CALL.REL.NOINC `($__internal_149_$__cuda_sm70_shflsync_up) ;  /* 0x00000eb000007944 */ /* 0x022fea0003c00000 */
[----:B-1----:R-:W-:Y:S01]  /*5590*/  MOV R171, R173 ;  /* 0x000000ad00ab7202 */ /* 0x002fe20000000f00 */
[----:B0-----:R-:W-:Y:S05]  /*55a0*/  BRA `(.L_x_3694) ;  /* 0xffffd86000007947 */ /* 0x001fea000383ffff */
.L_x_3676:
[----:B------:R-:W-:Y:S01]  /*55b0*/  HFMA2.MMA R174, -RZ, RZ, 0, 5.9604644775390625e-08 ;  /* 0x00000001ffae7435 */ /* 0x000fe200000001ff */
[----:B------:R-:W-:Y:S02]  /*55c0*/  MOV R173, R15 ;  /* 0x0000000f00ad7202 */ /* 0x000fe40000000f00 */
[----:B------:R-:W-:Y:S02]  /*55d0*/  MOV R175, RZ ;  /* 0x000000ff00af7202 */ /* 0x000fe40000000f00 */
[----:B------:R-:W-:Y:S02]  /*55e0*/  MOV R176, 0xffffffff ;  /* 0xffffffff00b07802 */ /* 0x000fe40000000f00 */
[----:B------:R-:W-:-:S02]  /*55f0*/  MOV R12, 0x5610 ;  /* 0x00005610000c7802 */ /* 0x000fc40000000f00 */
[----:B012--5:R-:W-:Y:S05]  /*5600*/  CALL.REL.NOINC `($__internal_149_$__cuda_sm70_shflsync_up) ;  /* 0x00000e3000007944 */ /* 0x027fea0003c00000 */
        /* <DEDUP_REMOVED lines=10> */
[----:B------:R-:W-:Y:S05]  /*56b0*/  CALL.REL.NOINC `($__internal_149_$__cuda_sm70_shflsync_up) ;  /* 0x00000d8000007944 */ /* 0x000fea0003c00000 */
[----:B0-----:R-:W-:Y:S01]  /*56c0*/  HFMA2.MMA R174, -RZ, RZ, 0, 1.1920928955078125e-07 ;  /* 0x00000002ffae7435 */ /* 0x001fe200000001ff */
[----:B-1----:R-:W-:Y:S02]  /*56d0*/  MOV R14, R173 ;  /* 0x000000ad000e7202 */ /* 0x002fe40000000f00 */
[----:B------:R-:W-:-:S02]  /*56e0*/  MOV R173, R170 ;  /* 0x000000aa00ad7202 */ /* 0x000fc40000000f00 */
[----:B------:R-:W-:Y:S02]  /*56f0*/  MOV R175, RZ ;  /* 0x000000ff00af7202 */ /* 0x000fe40000000f00 */
[----:B------:R-:W-:Y:S02]  /*5700*/  MOV R176, 0xffffffff ;  /* 0xffffffff00b07802 */ /* 0x000fe40000000f00 */
[----:B------:R-:W-:Y:S02]  /*5710*/  MOV R12, 0x5730 ;  /* 0x00005730000c7802 */ /* 0x000fe40000000f00 */
[----:B------:R-:W-:Y:S05]  /*5720*/  CALL.REL.NOINC `($__internal_149_$__cuda_sm70_shflsync_up) ;  /* 0x00000d1000007944 */ /* 0x000fea0003c00000 */
        /* <DEDUP_REMOVED lines=8> */
[----:B------:R-:W-:Y:S05]  /*57b0*/  CALL.REL.NOINC `($__internal_149_$__cuda_sm70_shflsync_up) ;  /* 0x00000c8000007944 */ /* 0x000fea0003c00000 */
[----:B0-----:R-:W-:Y:S01]  /*57c0*/  HFMA2.MMA R174, -RZ, RZ, 0, 2.384185791015625e-07 ;  /* 0x00000004ffae7435 */ /* 0x001fe200000001ff */
[----:B-1----:R-:W-:Y:S02]  /*57d0*/  MOV R14, R173 ;  /* 0x000000ad000e7202 */ /* 0x002fe40000000f00 */
[----:B------:R-:W-:Y:S02]  /*57e0*/  MOV R173, R170 ;  /* 0x000000aa00ad7202 */ /* 0x000fe40000000f00 */
[----:B------:R-:W-:Y:S02]  /*57f0*/  MOV R175, RZ ;  /* 0x000000ff00af7202 */ /* 0x000fe40000000f00 */
[----:B------:R-:W-:Y:S02]  /*5800*/  MOV R176, 0xffffffff ;  /* 0xffffffff00b07802 */ /* 0x000fe40000000f00 */
[----:B------:R-:W-:Y:S02]  /*5810*/  MOV R12, 0x5830 ;  /* 0x00005830000c7802 */ /* 0x000fe40000000f00 */
[----:B------:R-:W-:Y:S05]  /*5820*/  CALL.REL.NOINC `($__internal_149_$__cuda_sm70_shflsync_up) ;  /* 0x00000c1000007944 */ /* 0x000fea0003c00000 */
[----:B------:R-:W-:Y:S01]  /*5830*/  ISETP.GE.AND P0, PT, R53, 0x4, PT ;  /* 0x000000043500780c */ /* 0x000fe20003f06270 */
[----:B0-----:R-:W-:Y:S01]  /*5840*/  HFMA2.MMA R174, -RZ, RZ, 0, 4.76837158203125e-07 ;  /* 0x00000008ffae7435 */ /* 0x001fe200000001ff */
[----:B------:R-:W-:-:S02]  /*5850*/  MOV R175, RZ ;  /* 0x000000ff00af7202 */ /* 0x000fc40000000f00 */
[----:B------:R-:W-:Y:S02]  /*5860*/  MOV R176, 0xffffffff ;  /* 0xffffffff00b07802 */ /* 0x000fe40000000f00 */
[----:B------:R-:W-:-:S07]  /*5870*/  MOV R12, 0x58c0 ;  /* 0x000058c0000c7802 */ /* 0x000fce0000000f00 */
[----:B-1----:R-:W-:Y:S02]  /*5880*/  @P0 FFMA.FTZ R170, R171, R173, R170 ;  /* 0x000000adabaa0223 */ /* 0x002fe400000100aa */
[----:B------:R-:W-:-:S05]  /*5890*/  @P0 FMUL.FTZ R171, R14, R171 ;  /* 0x000000ab0eab0220 */ /* 0x000fca0000410000 */
[----:B------:R-:W-:Y:S02]  /*58a0*/  MOV R173, R171 ;  /* 0x000000ab00ad7202 */ /* 0x000fe40000000f00 */
[----:B------:R-:W-:Y:S05]  /*58b0*/  CALL.REL.NOINC `($__internal_149_$__cuda_sm70_shflsync_up) ;  /* 0x00000b8000007944 */ /* 0x000fea0003c00000 */
[----:B0-----:R-:W-:Y:S01]  /*58c0*/  HFMA2.MMA R174, -RZ, RZ, 0, 4.76837158203125e-07 ;  /* 0x00000008ffae7435 */ /* 0x001fe200000001ff */
[----:B-1----:R-:W-:Y:S02]  /*58d0*/  MOV R14, R173 ;  /* 0x000000ad000e7202 */ /* 0x002fe40000000f00 */
[----:B------:R-:W-:Y:S02]  /*58e0*/  MOV R173, R170 ;  /* 0x000000aa00ad7202 */ /* 0x000fe40000000f00 */
[----:B------:R-:W-:Y:S02]  /*58f0*/  MOV R175, RZ ;  /* 0x000000ff00af7202 */ /* 0x000fe40000000f00 */
[----:B------:R-:W-:Y:S02]  /*5900*/  MOV R176, 0xffffffff ;  /* 0xffffffff00b07802 */ /* 0x000fe40000000f00 */
[----:B------:R-:W-:Y:S02]  /*5910*/  MOV R12, 0x5930 ;  /* 0x00005930000c7802 */ /* 0x000fe40000000f00 */
[----:B------:R-:W-:Y:S05]  /*5920*/  CALL.REL.NOINC `($__internal_149_$__cuda_sm70_shflsync_up) ;  /* 0x00000b1000007944 */ /* 0x000fea0003c00000 */
[----:B------:R-:W-:Y:S01]  /*5930*/  ISETP.GE.AND P0, PT, R53, 0x8, PT ;  /* 0x000000083500780c */ /* 0x000fe20003f06270 */
[----:B0-----:R-:W-:Y:S01]  /*5940*/  HFMA2.MMA R174, -RZ, RZ, 0, 9.5367431640625e-07 ;  /* 0x00000010ffae7435 */ /* 0x001fe200000001ff */
[----:B------:R-:W-:-:S02]  /*5950*/  MOV R175, RZ ;  /* 0x000000ff00af7202 */ /* 0x000fc40000000f00 */
[----:B------:R-:W-:Y:S02]  /*5960*/  MOV R176, 0xffffffff ;  /* 0xffffffff00b07802 */ /* 0x000fe40000000f00 */
[----:B------:R-:W-:-:S07]  /*5970*/  MOV R12, 0x59c0 ;  /* 0x000059c0000c7802 */ /* 0x000fce0000000f00 */
[----:B-1----:R-:W-:Y:S02]  /*5980*/  @P0 FFMA.FTZ R170, R171, R173, R170 ;  /* 0x000000adabaa0223 */ /* 0x002fe400000100aa */
[----:B------:R-:W-:-:S05]  /*5990*/  @P0 FMUL.FTZ R171, R14, R171 ;  /* 0x000000ab0eab0220 */ /* 0x000fca0000410000 */
[----:B------:R-:W-:Y:S02]  /*59a0*/  MOV R173, R171 ;  /* 0x000000ab00ad7202 */ /* 0x000fe40000000f00 */
[----:B------:R-:W-:Y:S05]  /*59b0*/  CALL.REL.NOINC `($__internal_149_$__cuda_sm70_shflsync_up) ;  /* 0x00000a8000007944 */ /* 0x000fea0003c00000 */
[----:B0-----:R-:W-:Y:S01]  /*59c0*/  HFMA2.MMA R174, -RZ, RZ, 0, 9.5367431640625e-07 ;  /* 0x00000010ffae7435 */ /* 0x001fe200000001ff */
[----:B-1----:R-:W-:Y:S02]  /*59d0*/  MOV R172, R173 ;  /* 0x000000ad00ac7202 */ /* 0x002fe40000000f00 */
[----:B------:R-:W-:Y:S02]  /*59e0*/  MOV R173, R170 ;  /* 0x000000aa00ad7202 */ /* 0x000fe40000000f00 */
[----:B------:R-:W-:Y:S02]  /*59f0*/  MOV R175, RZ ;  /* 0x000000ff00af7202 */ /* 0x000fe40000000f00 */
[----:B------:R-:W-:Y:S02]  /*5a00*/  MOV R176, 0xffffffff ;  /* 0xffffffff00b07802 */ /* 0x000fe40000000f00 */
[----:B------:R-:W-:Y:S02]  /*5a10*/  MOV R12, 0x5a30 ;  /* 0x00005a30000c7802 */ /* 0x000fe40000000f00 */
[----:B------:R-:W-:Y:S05]  /*5a20*/  CALL.REL.NOINC `($__internal_149_$__cuda_sm70_shflsync_up) ;  /* 0x00000a1000007944 */ /* 0x000fea0003c00000 */
[----:B-1----:R-:W-:Y:S01]  /*5a30*/  MOV R12, R173 ;  /* 0x000000ad000c7202 */ /* 0x002fe20000000f00 */
[----:B0-----:R-:W-:Y:S05]  /*5a40*/  BRA `(.L_x_3695) ;  /* 0xffffd54000007947 */ /* 0x001fea000383ffff */
.L_x_3679:
[----:B-1----:R-:W-:Y:S01]  /*5a50*/  HFMA2.MMA R174, -RZ, RZ, 0, 5.9604644775390625e-08 ;  /* 0x00000001ffae7435 */ /* 0x002fe200000001ff */
[----:B------:R-:W-:-:S02]  /*5a60*/  MOV R173, R171 ;  /* 0x000000ab00ad7202 */ /* 0x000fc40000000f00 */
[----:B0-----:R-:W-:Y:S02]  /*5a70*/  MOV R175, RZ ;  /* 0x000000ff00af7202 */ /* 0x001fe40000000f00 */
[----:B------:R-:W-:Y:S02]  /*5a80*/  MOV R176, 0xffffffff ;  /* 0xffffffff00b07802 */ /* 0x000fe40000000f00 */
[----:B------:R-:W-:Y:S02]  /*5a90*/  MOV R12, 0x5ab0 ;  /* 0x00005ab0000c7802 */ /* 0x000fe40000000f00 */
[----:B-----5:R-:W-:Y:S05]  /*5aa0*/  CALL.REL.NOINC `($__internal_149_$__cuda_sm70_shflsync_up) ;  /* 0x0000099000007944 */ /* 0x020fea0003c00000 */
[----:B0-----:R-:W-:Y:S01]  /*5ab0*/  HFMA2.MMA R174, -RZ, RZ, 0, 5.9604644775390625e-08 ;  /* 0x00000001ffae7435 */ /* 0x001fe200000001ff */
[----:B-1----:R-:W-:Y:S02]  /*5ac0*/  MOV R14, R173 ;  /* 0x000000ad000e7202 */ /* 0x002fe40000000f00 */
[----:B------:R-:W-:Y:S02]  /*5ad0*/  MOV R173, R15 ;  /* 0x0000000f00ad7202 */ /* 0x000fe40000000f00 */
[----:B------:R-:W-:Y:S02]  /*5ae0*/  MOV R175, RZ ;  /* 0x000000ff00af7202 */ /* 0x000fe40000000f00 */
[----:B------:R-:W-:-:S02]  /*5af0*/  MOV R176, 0xffffffff ;  /* 0xffffffff00b07802 */ /* 0x000fc40000000f00 */
[----:B------:R-:W-:Y:S02]  /*5b00*/  MOV R12, 0x5b20 ;  /* 0x00005b20000c7802 */ /* 0x000fe40000000f00 */
[----:B------:R-:W-:Y:S05]  /*5b10*/  CALL.REL.NOINC `($__internal_149_$__cuda_sm70_shflsync_up) ;  /* 0x0000092000007944 */ /* 0x000fea0003c00000 */
[----:B0-----:R-:W-:Y:S01]  /*5b20*/  HFMA2.MMA R174, -RZ, RZ, 0, 0 ;  /* 0x00000000ffae7435 */ /* 0x001fe200000001ff */
[----:B------:R-:W-:Y:S02]  /*5b30*/  MOV R170, R14 ;  /* 0x0000000e00aa7202 */ /* 0x000fe40000000f00 */
[----:B-1----:R-:W-:Y:S02]  /*5b40*/  MOV R171, R173 ;  /* 0x000000ad00ab7202 */ /* 0x002fe40000000f00 */
[----:B------:R-:W-:Y:S02]  /*5b50*/  MOV R175, R24 ;  /* 0x0000001800af7202 */ /* 0x000fe40000000f00 */
[----:B------:R-:W-:Y:S02]  /*5b60*/  MOV R176, 0x1f ;  /* 0x0000001f00b07802 */ /* 0x000fe40000000f00 */
[----:B------:R-:W-:Y:S02]  /*5b70*/  MOV R177, 0xffffffff ;  /* 0xffffffff00b17802 */ /* 0x000fe40000000f00 */
[----:B------:R-:W-:-:S02]  /*5b80*/  MOV R12, 0x5ba0 ;  /* 0x00005ba0000c7802 */ /* 0x000fc40000000f00 */
[----:B------:R-:W-:Y:S05]  /*5b90*/  CALL.REL.NOINC `($__internal_148_$__cuda_sm70_shflsync_idx_p) ;  /* 0x0000086000007944 */ /* 0x000fea0003c00000 */
[----:B-1----:R-:W-:Y:S01]  /*5ba0*/  MOV R24, R174 ;  /* 0x000000ae00187202 */ /* 0x002fe20000000f00 */
[----:B------:R-:W-:Y:S01]  /*5bb0*/  HFMA2.MMA R174, -RZ, RZ, 0, 0 ;  /* 0x00000000ffae7435 */ /* 0x000fe200000001ff */
[----:B0-----:R-:W-:-:S02]  /*5bc0*/  MOV R175, R25 ;  /* 0x0000001900af7202 */ /* 0x001fc40000000f00 */
[----:B------:R-:W-:Y:S02]  /*5bd0*/  MOV R176, 0x1f ;  /* 0x0000001f00b07802 */ /* 0x000fe40000000f00 */
[----:B------:R-:W-:Y:S02]  /*5be0*/  MOV R177, 0xffffffff ;  /* 0xffffffff00b17802 */ /* 0x000fe40000000f00 */
[----:B------:R-:W-:Y:S02]  /*5bf0*/  MOV R12, 0x5c10 ;  /* 0x00005c10000c7802 */ /* 0x000fe40000000f00 */
[----:B------:R-:W-:Y:S05]  /*5c00*/  CALL.REL.NOINC `($__internal_148_$__cuda_sm70_shflsync_idx_p) ;  /* 0x000007f000007944 */ /* 0x000fea0003c00000 */
[----:B-1----:R-:W-:Y:S01]  /*5c10*/  MOV R13, R174 ;  /* 0x000000ae000d7202 */ /* 0x002fe20000000f00 */
[----:B0-----:R-:W-:Y:S05]  /*5c20*/  BRA `(.L_x_3696) ;  /* 0xffffd4d000007947 */ /* 0x001fea000383ffff */
.L_x_3682:
[----:B------:R-:W-:Y:S01]  /*5c30*/  HFMA2.MMA R173, -RZ, RZ, 0, 5.9604644775390625e-08 ;  /* 0x00000001ffad7435 */ /* 0x000fe200000001ff */
[----:B------:R-:W-:Y:S02]  /*5c40*/  MOV R172, R14 ;  /* 0x0000000e00ac7202 */ /* 0x000fe40000000f00 */
[----:B------:R-:W-:Y:S02]  /*5c50*/  MOV R174, 0x1f ;  /* 0x0000001f00ae7802 */ /* 0x000fe40000000f00 */
[----:B------:R-:W-:-:S02]  /*5c60*/  MOV R175, 0xffffffff ;  /* 0xffffffff00af7802 */ /* 0x000fc40000000f00 */
[----:B------:R-:W-:Y:S02]  /*5c70*/  MOV R12, 0x5c90 ;  /* 0x00005c90000c7802 */ /* 0x000fe40000000f00 */
[----:B------:R-:W-:Y:S05]  /*5c80*/  CALL.REL.NOINC `($__internal_147_$__cuda_sm70_shflsync_down) ;  /* 0x0000073000007944 */ /* 0x000fea0003c00000 */
[----:B-1----:R-:W-:Y:S01]  /*5c90*/  MOV R171, R172 ;  /* 0x000000ac00ab7202 */ /* 0x002fe20000000f00 */
[----:B0-----:R-:W-:Y:S05]  /*5ca0*/  BRA `(.L_x_3697) ;  /* 0xffffd93000007947 */ /* 0x001fea000383ffff */
.L_x_3683:
[----:B------:R-:W-:Y:S01]  /*5cb0*/  HFMA2.MMA R173, -RZ, RZ, 0, 5.9604644775390625e-08 ;  /* 0x00000001ffad7435 */ /* 0x000fe200000001ff */
[----:B------:R-:W-:Y:S02]  /*5cc0*/  MOV R172, R15 ;  /* 0x0000000f00ac7202 */ /* 0x000fe40000000f00 */
[----:B------:R-:W-:Y:S02]  /*5cd0*/  MOV R174, 0x1f ;  /* 0x0000001f00ae7802 */ /* 0x000fe40000000f00 */
[----:B------:R-:W-:Y:S02]  /*5ce0*/  MOV R175, 0xffffffff ;  /* 0xffffffff00af7802 */ /* 0x000fe40000000f00 */
[----:B------:R-:W-:Y:S02]  /*5cf0*/  MOV R12, 0x5d10 ;  /* 0x00005d10000c7802 */ /* 0x000fe40000000f00 */
[----:B01----:R-:W-:Y:S05]  /*5d00*/  CALL.REL.NOINC `($__internal_147_$__cuda_sm70_shflsync_down) ;  /* 0x000006b000007944 */ /* 0x003fea0003c00000 */
        /* <DEDUP_REMOVED lines=9> */
[----:B------:R-:W-:Y:S05]  /*5da0*/  CALL.REL.NOINC `($__internal_147_$__cuda_sm70_shflsync_down) ;  /* 0x0000061000007944 */ /* 0x000fea0003c00000 */
[----:B0-----:R-:W-:Y:S01]  /*5db0*/  HFMA2.MMA R173, -RZ, RZ, 0, 1.1920928955078125e-07 ;  /* 0x00000002ffad7435 */ /* 0x001fe200000001ff */
[----:B-1----:R-:W-:Y:S02]  /*5dc0*/  MOV R14, R172 ;  /* 0x000000ac000e7202 */ /* 0x002fe40000000f00 */
[----:B------:R-:W-:-:S02]  /*5dd0*/  MOV R172, R15 ;  /* 0x0000000f00ac7202 */ /* 0x000fc40000000f00 */
[----:B------:R-:W-:Y:S02]  /*5de0*/  MOV R174, 0x1f ;  /* 0x0000001f00ae7802 */ /* 0x000fe40000000f00 */
[----:B------:R-:W-:Y:S02]  /*5df0*/  MOV R175, 0xffffffff ;  /* 0xffffffff00af7802 */ /* 0x000fe40000000f00 */
[----:B------:R-:W-:Y:S02]  /*5e00*/  MOV R12, 0x5e20 ;  /* 0x00005e20000c7802 */ /* 0x000fe40000000f00 */
[----:B------:R-:W-:Y:S05]  /*5e10*/  CALL.REL.NOINC `($__internal_147_$__cuda_sm70_shflsync_down) ;  /* 0x000005a000007944 */ /* 0x000fea0003c00000 */
[----:B-1----:R-:W-:Y:S01]  /*5e20*/  @!P3 FFMA.FTZ R15, R171, R172, R15 ;  /* 0x000000acab0fb223 */ /* 0x002fe2000001000f */
[----:B0-----:R-:W-:Y:S01]  /*5e30*/  HFMA2.MMA R173, -RZ, RZ, 0, 2.384185791015625e-07 ;  /* 0x00000004ffad7435 */ /* 0x001fe200000001ff */
[----:B------:R-:W-:Y:S01]  /*5e40*/  @!P3 FMUL.FTZ R171, R14, R171 ;  /* 0x000000ab0eabb220 */ /* 0x000fe20000410000 */
[----:B------:R-:W-:Y:S02]  /*5e50*/  MOV R174, 0x1f ;  /* 0x0000001f00ae7802 */ /* 0x000fe40000000f00 */
[----:B------:R-:W-:Y:S02]  /*5e60*/  MOV R175, 0xffffffff ;  /* 0xffffffff00af7802 */ /* 0x000fe40000000f00 */
[----:B------:R-:W-:-:S02]  /*5e70*/  MOV R172, R171 ;  /* 0x000000ab00ac7202 */ /* 0x000fc40000000f00 */
[----:B------:R-:W-:Y:S02]  /*5e80*/  MOV R12, 0x5ea0 ;  /* 0x00005ea0000c7802 */ /* 0x000fe40000000f00 */
[----:B------:R-:W-:Y:S05]  /*5e90*/  CALL.REL.NOINC `($__internal_147_$__cuda_sm70_shflsync_down) ;  /* 0x0000052000007944 */ /* 0x000fea0003c00000 */
[----:B0-----:R-:W-:Y:S01]  /*5ea0*/  HFMA2.MMA R173, -RZ, RZ, 0, 2.384185791015625e-07 ;  /* 0x00000004ffad7435 */ /* 0x001fe200000001ff */
[----:B-1----:R-:W-:Y:S02]  /*5eb0*/  MOV R14, R172 ;  /* 0x000000ac000e7202 */ /* 0x002fe40000000f00 */
[----:B------:R-:W-:Y:S02]  /*5ec0*/  MOV R172, R15 ;  /* 0x0000000f00ac7202 */ /* 0x000fe40000000f00 */
[----:B------:R-:W-:Y:S02]  /*5ed0*/  MOV R174, 0x1f ;  /* 0x0000001f00ae7802 */ /* 0x000fe40000000f00 */
[----:B------:R-:W-:Y:S02]  /*5ee0*/  MOV R175, 0xffffffff ;  /* 0xffffffff00af7802 */ /* 0x000fe40000000f00 */
[----:B------:R-:W-:Y:S02]  /*5ef0*/  MOV R12, 0x5f10 ;  /* 0x00005f10000c7802 */ /* 0x000fe40000000f00 */
[----:B------:R-:W-:Y:S05]  /*5f00*/  CALL.REL.NOINC `($__internal_147_$__cuda_sm70_shflsync_down) ;  /* 0x000004b000007944 */ /* 0x000fea0003c00000 */
[----:B-1----:R-:W-:Y:S01]  /*5f10*/  @!P2 FFMA.FTZ R15, R171, R172, R15 ;  /* 0x000000acab0fa223 */ /* 0x002fe2000001000f */
[----:B0-----:R-:W-:Y:S01]  /*5f20*/  HFMA2.MMA R173, -RZ, RZ, 0, 4.76837158203125e-07 ;  /* 0x00000008ffad7435 */ /* 0x001fe200000001ff */
[----:B------:R-:W-:Y:S01]  /*5f30*/  @!P2 FMUL.FTZ R171, R14, R171 ;  /* 0x000000ab0eaba220 */ /* 0x000fe20000410000 */
[----:B------:R-:W-:-:S02]  /*5f40*/  MOV R174, 0x1f ;  /* 0x0000001f00ae7802 */ /* 0x000fc40000000f00 */
[----:B------:R-:W-:Y:S02]  /*5f50*/  MOV R175, 0xffffffff ;  /* 0xffffffff00af7802 */ /* 0x000fe40000000f00 */
[----:B------:R-:W-:Y:S02]  /*5f60*/  MOV R172, R171 ;  /* 0x000000ab00ac7202 */ /* 0x000fe40000000f00 */
[----:B------:R-:W-:Y:S02]  /*5f70*/  MOV R12, 0x5f90 ;  /* 0x00005f90000c7802 */ /* 0x000fe40000000f00 */
[----:B------:R-:W-:Y:S05]  /*5f80*/  CALL.REL.NOINC `($__internal_147_$__cuda_sm70_shflsync_down) ;  /* 0x0000043000007944 */ /* 0x000fea0003c00000 */
[----:B0-----:R-:W-:Y:S01]  /*5f90*/  HFMA2.MMA R173, -RZ, RZ, 0, 4.76837158203125e-07 ;  /* 0x00000008ffad7435 */ /* 0x001fe200000001ff */
[----:B-1----:R-:W-:Y:S02]  /*5fa0*/  MOV R14, R172 ;  /* 0x000000ac000e7202 */ /* 0x002fe40000000f00 */
[----:B------:R-:W-:Y:S02]  /*5fb0*/  MOV R172, R15 ;  /* 0x0000000f00ac7202 */ /* 0x000fe40000000f00 */
[----:B------:R-:W-:Y:S02]  /*5fc0*/  MOV R174, 0x1f ;  /* 0x0000001f00ae7802 */ /* 0x000fe40000000f00 */
[----:B------:R-:W-:-:S02]  /*5fd0*/  MOV R175, 0xffffffff ;  /* 0xffffffff00af7802 */ /* 0x000fc40000000f00 */
[----:B------:R-:W-:Y:S02]  /*5fe0*/  MOV R12, 0x6000 ;  /* 0x00006000000c7802 */ /* 0x000fe40000000f00 */
[----:B------:R-:W-:Y:S05]  /*5ff0*/  CALL.REL.NOINC `($__internal_147_$__cuda_sm70_shflsync_down) ;  /* 0x000003c000007944 */ /* 0x000fea0003c00000 */
[----:B-1----:R-:W-:Y:S01]  /*6000*/  @!P1 FFMA.FTZ R15, R171, R172, R15 ;  /* 0x000000acab0f9223 */ /* 0x002fe2000001000f */
[----:B0-----:R-:W-:Y:S01]  /*6010*/  HFMA2.MMA R173, -RZ, RZ, 0, 9.5367431640625e-07 ;  /* 0x00000010ffad7435 */ /* 0x001fe200000001ff */
[----:B------:R-:W-:Y:S01]  /*6020*/  @!P1 FMUL.FTZ R171, R14, R171 ;  /* 0x000000ab0eab9220 */ /* 0x000fe20000410000 */
[----:B------:R-:W-:Y:S02]  /*6030*/  MOV R174, 0x1f ;  /* 0x0000001f00ae7802 */ /* 0x000fe40000000f00 */
[----:B------:R-:W-:Y:S02]  /*6040*/  MOV R175, 0xffffffff ;  /* 0xffffffff00af7802 */ /* 0x000fe40000000f00 */
[----:B------:R-:W-:Y:S02]  /*6050*/  MOV R172, R171 ;  /* 0x000000ab00ac7202 */ /* 0x000fe40000000f00 */
[----:B------:R-:W-:Y:S02]  /*6060*/  MOV R12, 0x6080 ;  /* 0x00006080000c7802 */ /* 0x000fe40000000f00 */
[----:B------:R-:W-:Y:S05]  /*6070*/  CALL.REL.NOINC `($__internal_147_$__cuda_sm70_shflsync_down) ;  /* 0x0000034000007944 */ /* 0x000fea0003c00000 */
[----:B0-----:R-:W-:Y:S01]  /*6080*/  HFMA2.MMA R173, -RZ, RZ, 0, 9.5367431640625e-07 ;  /* 0x00000010ffad7435 */ /* 0x001fe200000001ff */
[----:B-1----:R-:W-:-:S02]  /*6090*/  MOV R14, R172 ;  /* 0x000000ac000e7202 */ /* 0x002fc40000000f00 */
[----:B------:R-:W-:Y:S02]  /*60a0*/  MOV R172, R15 ;  /* 0x0000000f00ac7202 */ /* 0x000fe40000000f00 */
[----:B------:R-:W-:Y:S02]  /*60b0*/  MOV R174, 0x1f ;  /* 0x0000001f00ae7802 */ /* 0x000fe40000000f00 */
[----:B------:R-:W-:Y:S02]  /*60c0*/  MOV R175, 0xffffffff ;  /* 0xffffffff00af7802 */ /* 0x000fe40000000f00 */
[----:B------:R-:W-:Y:S02]  /*60d0*/  MOV R12, 0x60f0 ;  /* 0x000060f0000c7802 */ /* 0x000fe40000000f00 */
[----:B------:R-:W-:Y:S05]  /*60e0*/  CALL.REL.NOINC `($__internal_147_$__cuda_sm70_shflsync_down) ;  /* 0x000002d000007944 */ /* 0x000fea0003c00000 */
[----:B-1----:R-:W-:Y:S01]  /*60f0*/  @!P0 FFMA.FTZ R15, R171, R172, R15 ;  /* 0x000000acab0f8223 */ /* 0x002fe2000001000f */
[----:B0-----:R-:W-:Y:S01]  /*6100*/  HFMA2.MMA R174, -RZ, RZ, 0, 0 ;  /* 0x00000000ffae7435 */ /* 0x001fe200000001ff */
[----:B------:R-:W-:Y:S01]  /*6110*/  @!P0 FMUL.FTZ R171, R14, R171 ;  /* 0x000000ab0eab8220 */ /* 0x000fe20000410000 */
[----:B------:R-:W-:Y:S02]  /*6120*/  MOV R176, 0x1f ;  /* 0x0000001f00b07802 */ /* 0x000fe40000000f00 */
[----:B------:R-:W-:-:S02]  /*6130*/  MOV R177, 0xffffffff ;  /* 0xffffffff00b17802 */ /* 0x000fc40000000f00 */
[----:B------:R-:W-:Y:S02]  /*6140*/  MOV R175, R171 ;  /* 0x000000ab00af7202 */ /* 0x000fe40000000f00 */
[----:B------:R-:W-:Y:S02]  /*6150*/  MOV R12, 0x6170 ;  /* 0x00006170000c7802 */ /* 0x000fe40000000f00 */
[----:B------:R-:W-:Y:S05]  /*6160*/  CALL.REL.NOINC `($__internal_148_$__cuda_sm70_shflsync_idx_p) ;  /* 0x0000029000007944 */ /* 0x000fea0003c00000 */
[----:B-1----:R-:W-:Y:S01]  /*6170*/  MOV R14, R174 ;  /* 0x000000ae000e7202 */ /* 0x002fe20000000f00 */
[----:B------:R-:W-:Y:S01]  /*6180*/  HFMA2.MMA R174, -RZ, RZ, 0, 0 ;  /* 0x00000000ffae7435 */ /* 0x000fe200000001ff */
[----:B0-----:R-:W-:Y:S02]  /*6190*/  MOV R175, R15 ;  /* 0x0000000f00af7202 */ /* 0x001fe40000000f00 */
[----:B------:R-:W-:Y:S02]  /*61a0*/  MOV R176, 0x1f ;  /* 0x0000001f00b07802 */ /* 0x000fe40000000f00 */
[----:B------:R-:W-:Y:S02]  /*61b0*/  MOV R177, 0xffffffff ;  /* 0xffffffff00b17802 */ /* 0x000fe40000000f00 */
[----:B------:R-:W-:-:S02]  /*61c0*/  MOV R12, 0x61e0 ;  /* 0x000061e0000c7802 */ /* 0x000fc40000000f00 */
[----:B------:R-:W-:Y:S05]  /*61d0*/  CALL.REL.NOINC `($__internal_148_$__cuda_sm70_shflsync_idx_p) ;  /* 0x0000022000007944 */ /* 0x000fea0003c00000 */
[----:B------:R-:W-:Y:S01]  /*61e0*/  HFMA2.MMA R173, -RZ, RZ, 0, 5.9604644775390625e-08 ;  /* 0x00000001ffad7435 */ /* 0x000fe200000001ff */
[----:B-1----:R-:W-:-:S02]  /*61f0*/  MOV R170, R174 ;  /* 0x000000ae00aa7202 */ /* 0x002fc40000000f00 */
[----:B------:R-:W-:Y:S02]  /*6200*/  MOV R146, R14 ;  /* 0x0000000e00927202 */ /* 0x000fe40000000f00 */
[----:B------:R-:W-:Y:S02]  /*6210*/  MOV R172, R171 ;  /* 0x000000ab00ac7202 */ /* 0x000fe40000000f00 */
[----:B------:R-:W-:Y:S02]  /*6220*/  MOV R174, 0x1f ;  /* 0x0000001f00ae7802 */ /* 0x000fe40000000f00 */
[----:B0-----:R-:W-:Y:S02]  /*6230*/  MOV R175, 0xffffffff ;  /* 0xffffffff00af7802 */ /* 0x001fe40000000f00 */
[----:B------:R-:W-:Y:S02]  /*6240*/  MOV R12, 0x6260 ;  /* 0x00006260000c7802 */ /* 0x000fe40000000f00 */
[----:B------:R-:W-:Y:S05]  /*6250*/  CALL.REL.NOINC `($__internal_147_$__cuda_sm70_shflsync_down) ;  /* 0x0000016000007944 */ /* 0x000fea0003c00000 */
[----:B0-----:R-:W-:Y:S01]  /*6260*/  HFMA2.MMA R173, -RZ, RZ, 0, 5.9604644775390625e-08 ;  /* 0x00000001ffad7435 */ /* 0x001fe200000001ff */
[----:B-1----:R-:W-:Y:S02]  /*6270*/  MOV R14, R172 ;  /* 0x000000ac000e7202 */ /* 0x002fe40000000f00 */
[----:B------:R-:W-:-:S02]  /*6280*/  MOV R172, R15 ;  /* 0x0000000f00ac7202 */ /* 0x000fc40000000f00 */
[----:B------:R-:W-:Y:S02]  /*6290*/  MOV R174, 0x1f ;  /* 0x0000001f00ae7802 */ /* 0x000fe40000000f00 */
[----:B------:R-:W-:Y:S02]  /*62a0*/  MOV R175, 0xffffffff ;  /* 0xffffffff00af7802 */ /* 0x000fe40000000f00 */
[----:B------:R-:W-:Y:S02]  /*62b0*/  MOV R12, 0x62d0 ;  /* 0x000062d0000c7802 */ /* 0x000fe40000000f00 */
[----:B------:R-:W-:Y:S05]  /*62c0*/  CALL.REL.NOINC `($__internal_147_$__cuda_sm70_shflsync_down) ;  /* 0x000000f000007944 */ /* 0x000fea0003c00000 */
[----:B0-----:R-:W-:Y:S01]  /*62d0*/  HFMA2.MMA R174, -RZ, RZ, 0, 0 ;  /* 0x00000000ffae7435 */ /* 0x001fe200000001ff */
[----:B------:R-:W-:Y:S02]  /*62e0*/  MOV R171, R14 ;  /* 0x0000000e00ab7202 */ /* 0x000fe40000000f00 */
[----:B------:R-:W-:Y:S02]  /*62f0*/  MOV R175, R24 ;  /* 0x0000001800af7202 */ /* 0x000fe40000000f00 */
[----:B------:R-:W-:Y:S02]  /*6300*/  MOV R176, 0x1f ;  /* 0x0000001f00b07802 */ /* 0x000fe40000000f00 */
[----:B------:R-:W-:-:S02]  /*6310*/  MOV R177, 0xffffffff ;  /* 0xffffffff00b17802 */ /* 0x000fc40000000f00 */
[----:B------:R-:W-:Y:S02]  /*6320*/  MOV R12, 0x6340 ;  /* 0x00006340000c7802 */ /* 0x000fe40000000f00 */
[----:B-1----:R-:W-:Y:S05]  /*6330*/  CALL.REL.NOINC `($__internal_148_$__cuda_sm70_shflsync_idx_p) ;  /* 0x000000c000007944 */ /* 0x002fea0003c00000 */
[----:B-1----:R-:W-:Y:S01]  /*6340*/  MOV R173, R174 ;  /* 0x000000ae00ad7202 */ /* 0x002fe20000000f00 */
[----:B------:R-:W-:Y:S01]  /*6350*/  HFMA2.MMA R174, -RZ, RZ, 0, 0 ;  /* 0x00000000ffae7435 */ /* 0x000fe200000001ff */
[----:B0-----:R-:W-:Y:S02]  /*6360*/  MOV R175, R25 ;  /* 0x0000001900af7202 */ /* 0x001fe40000000f00 */
[----:B------:R-:W-:Y:S02]  /*6370*/  MOV R176, 0x1f ;  /* 0x0000001f00b07802 */ /* 0x000fe40000000f00 */
[----:B------:R-:W-:Y:S02]  /*6380*/  MOV R177, 0xffffffff ;  /* 0xffffffff00b17802 */ /* 0x000fe40000000f00 */
[----:B------:R-:W-:Y:S02]  /*6390*/  MOV R12, 0x63b0 ;  /* 0x000063b0000c7802 */ /* 0x000fe40000000f00 */
[----:B------:R-:W-:Y:S05]  /*63a0*/  CALL.REL.NOINC `($__internal_148_$__cuda_sm70_shflsync_idx_p) ;  /* 0x0000005000007944 */ /* 0x000fea0003c00000 */
[----:B01----:R-:W-:Y:S05]  /*63b0*/  BRA `(.L_x_3698) ;  /* 0xffffd3c000007947 */ /* 0x003fea000383ffff */
        .weak           $__internal_147_$__cuda_sm70_shflsync_down
        .type           $__internal_147_$__cuda_sm70_shflsync_down,@function
        .size           $__internal_147_$__cuda_sm70_shflsync_down,($__internal_148_$__cuda_sm70_shflsync_idx_p - $__internal_147_$__cuda_sm70_shflsync_down)
$__internal_147_$__cuda_sm70_shflsync_down:
[----:B------:R-:W-:Y:S01]  /*63c0*/  HFMA2.MMA R13, -RZ, RZ, 0, 0 ;  /* 0x00000000ff0d7435 */ /* 0x000fe200000001ff */
[----:B------:R-:W-:Y:S04]  /*63d0*/  WARPSYNC R175 ;  /* 0x000000af00007348 */ /* 0x000fe80003800000 */
[----:B------:R0:W1:Y:S01]  /*63e0*/  SHFL.DOWN PT, R172, R172, R173, R174 ;  /* 0x080000adacac7389 */ /* 0x00006200000e00ae */
[----:B------:R-:W-:Y:S05]  /*63f0*/  RET.REL.NODEC R12 `(_Z25selective_scan_bwd_kernelI32Selective_Scan_bwd_kernel_traitsILi64ELi16ELb1ELb0ELb0ELb0ELb1EN3c104HalfEfEEv12SSMParamsBwd) ;  /* 0xffff9c000c007950 */ /* 0x000fea0003c3ffff */
        .weak           $__internal_148_$__cuda_sm70_shflsync_idx_p
        .type           $__internal_148_$__cuda_sm70_shflsync_idx_p,@function
        .size           $__internal_148_$__cuda_sm70_shflsync_idx_p,($__internal_149_$__cuda_sm70_shflsync_up - $__internal_148_$__cuda_sm70_shflsync_idx_p)
$__internal_148_$__cuda_sm70_shflsync_idx_p:
[----:B------:R-:W-:Y:S01]  /*6400*/  MOV R13, 0x0 ;  /* 0x00000000000d7802 */ /* 0x000fe20000000f00 */
[----:B------:R-:W-:Y:S04]  /*6410*/  WARPSYNC R177 ;  /* 0x000000b100007348 */ /* 0x000fe80003800000 */
[----:B------:R0:W1:Y:S01]  /*6420*/  SHFL.IDX PT, R174, R175, R174, R176 ;  /* 0x000000aeafae7389 */ /* 0x00006200000e00b0 */
[----:B------:R-:W-:Y:S05]  /*6430*/  RET.REL.NODEC R12 `(_Z25selective_scan_bwd_kernelI32Selective_Scan_bwd_kernel_traitsILi64ELi16ELb1ELb0ELb0ELb0ELb1EN3c104HalfEfEEv12SSMParamsBwd) ;  /* 0xffff9bc00c007950 */ /* 0x000fea0003c3ffff */
        .weak           $__internal_149_$__cuda_sm70_shflsync_up
        .type           $__internal_149_$__cuda_sm70_shflsync_up,@function
        .size           $__internal_149_$__cuda_sm70_shflsync_up,(.L_x_8961 - $__internal_149_$__cuda_sm70_shflsync_up)
$__internal_149_$__cuda_sm70_shflsync_up:
[----:B------:R-:W-:Y:S01]  /*6440*/  HFMA2.MMA R13, -RZ, RZ, 0, 0 ;  /* 0x00000000ff0d7435 */ /* 0x000fe200000001ff */
[----:B------:R-:W-:Y:S04]  /*6450*/  WARPSYNC R176 ;  /* 0x000000b000007348 */ /* 0x000fe80003800000 */
[----:B------:R0:W1:Y:S01]  /*6460*/  SHFL.UP PT, R173, R173, R174, R175 ;  /* 0x040000aeadad7389 */ /* 0x00006200000e00af */
[----:B------:R-:W-:Y:S05]  /*6470*/  RET.REL.NODEC R12 `(_Z25selective_scan_bwd_kernelI32Selective_Scan_bwd_kernel_traitsILi64ELi16ELb1ELb0ELb0ELb0ELb1EN3c104HalfEfEEv12SSMParamsBwd) ;  /* 0xffff9b800c007950 */ /* 0x000fea0003c3ffff */
.L_x_3699:
        /* <DEDUP_REMOVED lines=16> */
.L_x_8961:


//--------------------- .text._Z25selective_scan_bwd_kernelI32Selective_Scan_bwd_kernel_traitsILi64ELi16ELb1ELb0ELb0ELb1ELb0EN3c104HalfEfEEv12SSMParamsBwd --------------------------
	.section	.text._Z25selective_scan_bwd_kernelI32Selective_Scan_bwd_kernel_traitsILi64ELi16ELb1ELb0ELb0ELb1ELb0EN3c104HalfEfEEv12SSMParamsBwd,"ax",@progbits
	.sectioninfo	@"SHI_REGISTERS=200"
	.align	128
        .global         _Z25selective_scan_bwd_kernelI32Selective_Scan_bwd_kernel_traitsILi64ELi16ELb1ELb0ELb0ELb1ELb0EN3c104HalfEfEEv12SSMParamsBwd
        .type           _Z25selective_scan_bwd_kernelI32Selective_Scan_bwd_kernel_traitsILi64ELi16ELb1ELb0ELb0ELb1ELb0EN3c104HalfEfEEv12SSMParamsBwd,@function
        .size           _Z25selective_scan_bwd_kernelI32Selective_Scan_bwd_kernel_traitsILi64ELi16ELb1ELb0ELb0ELb1ELb0EN3c104HalfEfEEv12SSMParamsBwd,(.L_x_8964 - _Z25selective_scan_bwd_kernelI32Selective_Scan_bwd_kernel_traitsILi64ELi16ELb1ELb0ELb0ELb1ELb0EN3c104HalfEfEEv12SSMParamsBwd)
        .other          _Z25selective_scan_bwd_kernelI32Selective_Scan_bwd_kernel_traitsILi64ELi16ELb1ELb0ELb0ELb1ELb0EN3c104HalfEfEEv12SSMParamsBwd,@"STO_CUDA_ENTRY STV_DEFAULT"
_Z25selective_scan_bwd_kernelI32Selective_Scan_bwd_kernel_traitsILi64ELi16ELb1ELb0ELb0ELb1ELb0EN3c104HalfEfEEv12SSMParamsBwd:
.text._Z25selective_scan_bwd_kernelI32Selective_Scan_bwd_kernel_traitsILi64ELi16ELb1ELb0ELb0ELb1ELb0EN3c104HalfEfEEv12SSMParamsBwd:
        /* <DEDUP_REMOVED lines=13> */
[C---:B------:R-:W-:Y:S02]  /*00d0*/  @P0 LEA R6, P2, R0.reuse, c[0x0][0x238], 0x2 ;  /* 0x00008e0000060a11 */ /* 0x040fe400078410ff */
[----:B------:R-:W-:Y:S01]  /*00e0*/  @P1 LEA R8, P3, R0, c[0x0][0x250], 0x2 ;  /* 0x0000940000081a11 */ /* 0x000fe200078610ff */
[----:B------:R-:W-:Y:S01]  /*00f0*/  IMAD R10, R28, c[0x0][0x1e0], RZ ;  /* 0x000078001c0a7a24 */ /* 0x000fe200078e02ff */
[C-C-:B------:R-:W-:Y:S01]  /*0100*/  @P0 LEA.HI.X R7, R0.reuse, c[0x0][0x23c], R25.reuse, 0x2, P2 ;  /* 0x00008f0000070a11 */ /* 0x140fe200010f1419 */
[----:B------:R-:W-:Y:S01]  /*0110*/  IMAD.WIDE.U32 R2, R27, c[0x0][0x1d0], RZ ;  /* 0x000074001b027a25 */ /* 0x000fe200078e00ff */
[----:B------:R-:W-:-:S03]  /*0120*/  @P1 LEA.HI.X R9, R0, c[0x0][0x254], R25, 0x2, P3 ;  /* 0x0000950000091a11 */ /* 0x000fc600018f1419 */
[C---:B------:R-:W-:Y:S01]  /*0130*/  IMAD R11, R27.reuse, c[0x0][0x1d4], R4 ;  /* 0x000075001b0b7a24 */ /* 0x040fe200078e0204 */
[----:B------:R0:W5:Y:S01]  /*0140*/  @P0 LDG.E R24, [R6.64] ;  /* 0x0000000606180981 */ /* 0x000162000c1e1900 */
[----:B------:R-:W-:Y:S02]  /*0150*/  IMAD R12, R28, c[0x0][0x278], RZ ;  /* 0x00009e001c0c7a24 */ /* 0x000fe400078e02ff */
[----:B------:R-:W-:Y:S01]  /*0160*/  IMAD.WIDE.U32 R4, R27, c[0x0][0x1e0], RZ ;  /* 0x000078001b047a25 */ /* 0x000fe200078e00ff */
[----:B------:R1:W5:Y:S01]  /*0170*/  @P1 LDG.E R26, [R8.64] ;  /* 0x00000006081a1981 */ /* 0x000362000c1e1900 */
[----:B------:R-:W-:Y:S01]  /*0180*/  IADD3 R3, R3, R11, RZ ;  /* 0x0000000b03037210 */ /* 0x000fe20007ffe0ff */
[----:B------:R-:W-:Y:S01]  /*0190*/  CS2R R18, SRZ ;  /* 0x0000000000127805 */ /* 0x000fe2000001ff00 */
[----:B------:R-:W-:Y:S01]  /*01a0*/  IMAD R13, R27, c[0x0][0x1e4], R10 ;  /* 0x000079001b0d7a24 */ /* 0x000fe200078e020a */
[----:B------:R-:W-:Y:S01]  /*01b0*/  ISETP.NE.U32.AND P0, PT, RZ, c[0x0][0x260], PT ;  /* 0x00009800ff007a0c */ /* 0x000fe20003f05070 */
[----:B------:R-:W-:Y:S01]  /*01c0*/  IMAD R15, R25, c[0x0][0x1e8], RZ ;  /* 0x00007a00190f7a24 */ /* 0x000fe200078e02ff */
[----:B------:R-:W-:Y:S01]  /*01d0*/  HFMA2.MMA R40, -RZ, RZ, 0, 0 ;  /* 0x00000000ff287435 */ /* 0x000fe200000001ff */
[----:B0-----:R-:W-:Y:S01]  /*01e0*/  IMAD.WIDE.U32 R6, R27, c[0x0][0x278], RZ ;  /* 0x00009e001b067a25 */ /* 0x001fe200078e00ff */
[----:B------:R-:W-:-:S02]  /*01f0*/  IADD3 R5, R5, R13, RZ ;  /* 0x0000000d05057210 */ /* 0x000fc40007ffe0ff */
[----:B-1----:R-:W-:Y:S01]  /*0200*/  MOV R8, c[0x0][0x174] ;  /* 0x00005d0000087a02 */ /* 0x002fe20000000f00 */
[----:B------:R-:W-:Y:S01]  /*0210*/  IMAD R9, R27, c[0x0][0x27c], R12 ;  /* 0x00009f001b097a24 */ /* 0x000fe200078e020c */
[----:B------:R-:W-:Y:S01]  /*0220*/  ISETP.NE.AND.EX P0, PT, RZ, c[0x0][0x264], PT, P0 ;  /* 0x00009900ff007a0c */ /* 0x000fe20003f05300 */
[----:B------:R-:W-:Y:S01]  /*0230*/  IMAD.WIDE.U32 R2, R0, c[0x0][0x1d8], R2 ;  /* 0x0000760000027a25 */ /* 0x000fe200078e0002 */
[C---:B------:R-:W-:Y:S02]  /*0240*/  ISETP.GE.AND P3, PT, R8.reuse, 0x1, PT ;  /* 0x000000010800780c */ /* 0x040fe40003f66270 */
[----:B------:R-:W-:Y:S01]  /*0250*/  IADD3 R7, R7, R9, RZ ;  /* 0x0000000907077210 */ /* 0x000fe20007ffe0ff */
[----:B------:R-:W-:Y:S01]  /*0260*/  IMAD R13, R25, c[0x0][0x1d8], RZ ;  /* 0x00007600190d7a24 */ /* 0x000fe200078e02ff */
[----:B------:R-:W-:Y:S01]  /*0270*/  LEA R9, R8, 0xfffffc00, 0xa ;  /* 0xfffffc0008097811 */ /* 0x000fe200078e50ff */
[----:B------:R-:W-:Y:S01]  /*0280*/  IMAD.WIDE.U32 R4, R0, c[0x0][0x1e8], R4 ;  /* 0x00007a0000047a25 */ /* 0x000fe200078e0004 */
[----:B------:R-:W-:-:S02]  /*0290*/  MOV R38, RZ ;  /* 0x000000ff00267202 */ /* 0x000fc40000000f00 */
[C---:B------:R-:W-:Y:S01]  /*02a0*/  IADD3 R35, P1, R9.reuse, R2, RZ ;  /* 0x0000000209237210 */ /* 0x040fe20007f3e0ff */
[C---:B------:R-:W-:Y:S01]  /*02b0*/  IMAD R13, R0.reuse, c[0x0][0x1dc], R13 ;  /* 0x00007700000d7a24 */ /* 0x040fe200078e020d */
[----:B------:R-:W-:Y:S01]  /*02c0*/  SHF.R.S32.HI R11, RZ, 0x1f, R9 ;  /* 0x0000001fff0b7819 */ /* 0x000fe20000011409 */
[C---:B------:R-:W-:Y:S01]  /*02d0*/  IMAD R15, R0.reuse, c[0x0][0x1ec], R15 ;  /* 0x00007b00000f7a24 */ /* 0x040fe200078e020f */
[----:B------:R-:W-:Y:S01]  /*02e0*/  IADD3 R2, P2, R9, R4, RZ ;  /* 0x0000000409027210 */ /* 0x000fe20007f5e0ff */
[----:B------:R-:W-:Y:S01]  /*02f0*/  IMAD R17, R25, c[0x0][0x280], RZ ;  /* 0x0000a00019117a24 */ /* 0x000fe200078e02ff */
[C---:B------:R-:W-:Y:S01]  /*0300*/  IADD3.X R4, R11.reuse, R3, R13, P1, !PT ;  /* 0x000000030b047210 */ /* 0x040fe20000ffe40d */
[C---:B------:R-:W-:Y:S01]  /*0310*/  IMAD.WIDE.U32 R6, R0.reuse, c[0x0][0x280], R6 ;  /* 0x0000a00000067a25 */ /* 0x040fe200078e0006 */
[----:B------:R-:W-:Y:S02]  /*0320*/  IADD3.X R5, R11, R5, R15, P2, !PT ;  /* 0x000000050b057210 */ /* 0x000fe400017fe40f */
[----:B------:R-:W-:Y:S01]  /*0330*/  ISETP.NE.U32.AND P1, PT, RZ, c[0x0][0x328], PT ;  /* 0x0000ca00ff007a0c */ /* 0x000fe20003f25070 */
[----:B------:R-:W-:Y:S01]  /*0340*/  IMAD R17, R0, c[0x0][0x284], R17 ;  /* 0x0000a10000117a24 */ /* 0x000fe200078e0211 */
[----:B------:R-:W-:-:S02]  /*0350*/  ISETP.NE.U32.AND P2, PT, RZ, c[0x0][0x348], PT ;  /* 0x0000d200ff007a0c */ /* 0x000fc40003f45070 */
[----:B------:R-:W-:Y:S02]  /*0360*/  IADD3 R9, P4, R9, R6, RZ ;  /* 0x0000000609097210 */ /* 0x000fe40007f9e0ff */
[C---:B------:R-:W-:Y:S02]  /*0370*/  LEA R3, P5, R2.reuse, c[0x0][0x248], 0x1 ;  /* 0x0000920002037a11 */ /* 0x040fe400078a08ff */
[----:B------:R-:W-:Y:S02]  /*0380*/  ISETP.NE.AND.EX P1, PT, RZ, c[0x0][0x32c], PT, P1 ;  /* 0x0000cb00ff007a0c */ /* 0x000fe40003f25310 */
[----:B------:R-:W-:Y:S02]  /*0390*/  ISETP.NE.AND.EX P2, PT, RZ, c[0x0][0x34c], PT, P2 ;  /* 0x0000d300ff007a0c */ /* 0x000fe40003f45320 */
[----:B------:R-:W-:Y:S02]  /*03a0*/  IADD3.X R6, R11, R7, R17, P4, !PT ;  /* 0x000000070b067210 */ /* 0x000fe400027fe411 */
[----:B------:R-:W-:Y:S01]  /*03b0*/  LEA.HI.X R7, R2, c[0x0][0x24c], R5, 0x1, P5 ;  /* 0x0000930002077a11 */ /* 0x000fe200028f0c05 */
[----:B------:R-:W-:Y:S01]  /*03c0*/  @P0 IMAD R2, R27, c[0x0][0x164], R0 ;  /* 0x000059001b020a24 */ /* 0x000fe200078e0200 */
[C---:B------:R-:W-:Y:S01]  /*03d0*/  LEA R34, P4, R35.reuse, c[0x0][0x240], 0x1 ;  /* 0x0000900023227a11 */ /* 0x040fe200078808ff */
[----:B------:R-:W-:Y:S01]  /*03e0*/  CS2R R16, SRZ ;  /* 0x0000000000107805 */ /* 0x000fe2000001ff00 */
[----:B------:R-:W-:Y:S01]  /*03f0*/  @P0 MOV R21, 0x8 ;  /* 0x0000000800150802 */ /* 0x000fe20000000f00 */
[----:B------:R-:W-:Y:S01]  /*0400*/  @P0 IMAD R2, R2, c[0x0][0x174], RZ ;  /* 0x00005d0002020a24 */ /* 0x000fe200078e02ff */
[----:B------:R-:W-:-:S02]  /*0410*/  LEA.HI.X R35, R35, c[0x0][0x244], R4, 0x1, P4 ;  /* 0x0000910023237a11 */ /* 0x000fc400020f0c04 */
[C---:B------:R-:W-:Y:S01]  /*0420*/  LEA R32, P6, R9.reuse, c[0x0][0x308], 0x1 ;  /* 0x0000c20009207a11 */ /* 0x040fe200078c08ff */
        /* <DEDUP_REMOVED lines=10> */
[----:B------:R-:W-:-:S02]  /*04d0*/  MOV R6, R3 ;  /* 0x0000000300067202 */ /* 0x000fc40000000f00 */
[----:B------:R-:W-:Y:S01]  /*04e0*/  MOV R37, c[0x0][0x174] ;  /* 0x00005d0000257a02 */ /* 0x000fe20000000f00 */
[----:B------:R-:W1:Y:S01]  /*04f0*/  S2R R30, SR_LANEID ;  /* 0x00000000001e7919 */ /* 0x000e620000000000 */
[----:B------:R-:W-:Y:S02]  /*0500*/  MOV R38, RZ ;  /* 0x000000ff00267202 */ /* 0x000fe40000000f00 */
[----:B------:R-:W-:Y:S02]  /*0510*/  MOV R40, RZ ;  /* 0x000000ff00287202 */ /* 0x000fe40000000f00 */
[----:B0-----:R-:W-:Y:S02]  /*0520*/  SHF.R.S32.HI R2, RZ, 0x1f, R29 ;  /* 0x0000001fff027819 */ /* 0x001fe4000001141d */
[----:B------:R-:W-:Y:S02]  /*0530*/  SHF.L.U32 R36, R29, 0x1, RZ ;  /* 0x000000011d247819 */ /* 0x000fe400000006ff */
[----:B------:R-:W-:-:S02]  /*0540*/  LEA.HI R2, R2, R29, RZ, 0x5 ;  /* 0x0000001d02027211 */ /* 0x000fc400078f28ff */
[----:B------:R-:W-:Y:S02]  /*0550*/  LOP3.LUT R36, R36, 0xffffffc0, RZ, 0xc0, !PT ;  /* 0xffffffc024247812 */ /* 0x000fe400078ec0ff */
[----:B-1----:R-:W-:Y:S02]  /*0560*/  SHF.R.S32.HI R31, RZ, 0x5, R2 ;  /* 0x00000005ff1f7819 */ /* 0x002fe40000011402 */
.L_x_3750:
[----:B------:R-:W-:Y:S01]  /*0570*/  BAR.SYNC.DEFER_BLOCKING 0x0 ;  /* 0x0000000000007b1d */ /* 0x000fe20000010000 */
[----:B------:R-:W-:-:S05]  /*0580*/  LOP3.LUT R43, R36, 0x1f, R29, 0xf8, !PT ;  /* 0x0000001f242b7812 */ /* 0x000fca00078ef81d */
[----:B------:R-:W-:-:S05]  /*0590*/  IMAD.WIDE R2, R43, 0x10, R34 ;  /* 0x000000102b027825 */ /* 0x000fca00078e0222 */
[----:B------:R0:W2:Y:S04]  /*05a0*/  LDG.E.128 R12, [R2.64] ;  /* 0x00000006020c7981 */ /* 0x0000a8000c1e1d00 */
[----:B------:R0:W3:Y:S01]  /*05b0*/  LDG.E.128 R44, [R2.64+0x200] ;  /* 0x00020006022c7981 */ /* 0x0000e2000c1e1d00 */
[----:B------:R-:W-:-:S04]  /*05c0*/  IADD3 R39, R36, R30, RZ ;  /* 0x0000001e24277210 */ /* 0x000fc80007ffe0ff */
[----:B------:R-:W-:Y:S02]  /*05d0*/  IADD3 R41, R39, R30, RZ ;  /* 0x0000001e27297210 */ /* 0x000fe40007ffe0ff */
[----:B0-----:R-:W-:Y:S02]  /*05e0*/  MOV R2, R6 ;  /* 0x0000000600027202 */ /* 0x001fe40000000f00 */
[----:B------:R-:W-:-:S05]  /*05f0*/  MOV R3, R7 ;  /* 0x0000000700037202 */ /* 0x000fca0000000f00 */
[----:B------:R-:W-:Y:S01]  /*0600*/  IMAD.WIDE R22, R43, 0x10, R2 ;  /* 0x000000102b167825 */ /* 0x000fe200078e0202 */
        /* <DEDUP_REMOVED lines=10> */
[----:B---3--:R-:W-:Y:S01]  /*06b0*/  STS.128 [R39.X16+0x200], R56 ;  /* 0x0002003827007388 */ /* 0x008fe2000000cc00 */
[----:B------:R-:W-:-:S06]  /*06c0*/  NOP ;  /* 0x0000000000007918 */ /* 0x000fcc0000000000 */
[----:B------:R-:W2:Y:S04]  /*06d0*/  LDS.128 R48, [R41.X16] ;  /* 0x0000000029307984 */ /* 0x000ea8000000cc00 */
[----:B------:R-:W-:Y:S04]  /*06e0*/  LDS.128 R12, [R41.X16+0x10] ;  /* 0x00001000290c7984 */ /* 0x000fe8000000cc00 */
[----:B------:R-:W-:Y:S06]  /*06f0*/  BAR.SYNC.DEFER_BLOCKING 0x0 ;  /* 0x0000000000007b1d */ /* 0x000fec0000010000 */
[----:B0-----:R0:W3:Y:S04]  /*0700*/  LDG.E.128 R44, [R42.64] ;  /* 0x000000062a2c7981 */ /* 0x0010e8000c1e1d00 */
[----:B------:R0:W4:Y:S01]  /*0710*/  LDG.E.128 R60, [R42.64+0x200] ;  /* 0x000200062a3c7981 */ /* 0x000122000c1e1d00 */
[--C-:B-1----:R-:W-:Y:S01]  /*0720*/  HADD2.F32 R22, -RZ, R8.reuse.H0_H0 ;  /* 0x20000008ff167230 */ /* 0x102fe20000004100 */
[----:B------:R-:W-:Y:S01]  /*0730*/  BSSY B0, `(.L_x_3701) ;  /* 0x0000056000007945 */ /* 0x000fe20003800000 */
[----:B------:R-:W-:-:S02]  /*0740*/  HADD2.F32 R23, -RZ, R8.H1_H1 ;  /* 0x30000008ff177230 */ /* 0x000fc40000004100 */
[--C-:B--2---:R-:W-:Y:S02]  /*0750*/  HADD2.F32 R53, -RZ, R49.reuse.H0_H0 ;  /* 0x20000031ff357230 */ /* 0x104fe40000004100 */
[----:B------:R-:W-:Y:S02]  /*0760*/  HADD2.F32 R49, -RZ, R49.H1_H1 ;  /* 0x30000031ff317230 */ /* 0x000fe40000004100 */
[----:B------:R-:W-:Y:S01]  /*0770*/  HADD2.F32 R55, -RZ, R50.H0_H0 ;  /* 0x20000032ff377230 */ /* 0x000fe20000004100 */
[----:B0-----:R-:W-:Y:S01]  /*0780*/  MOV R42, c[0x0][0x16c] ;  /* 0x00005b00002a7a02 */ /* 0x001fe20000000f00 */
[----:B------:R-:W-:Y:S01]  /*0790*/  HADD2.F32 R43, -RZ, R48.H1_H1 ;  /* 0x30000030ff2b7230 */ /* 0x000fe20000004100 */
[--C-:B-----5:R-:W-:Y:S01]  /*07a0*/  FADD.FTZ R78, R53, R26.reuse ;  /* 0x0000001a354e7221 */ /* 0x120fe20000010000 */
[----:B------:R-:W-:Y:S01]  /*07b0*/  HADD2.F32 R57, -RZ, R50.H1_H1 ;  /* 0x30000032ff397230 */ /* 0x000fe20000004100 */
[----:B------:R-:W-:Y:S01]  /*07c0*/  ISETP.GE.AND P5, PT, R42, 0x1, PT ;  /* 0x000000012a00780c */ /* 0x000fe20003fa6270 */
[--C-:B------:R-:W-:Y:S01]  /*07d0*/  HADD2.F32 R59, -RZ, R51.reuse.H0_H0 ;  /* 0x20000033ff3b7230 */ /* 0x100fe20000004100 */
[--C-:B------:R-:W-:Y:S01]  /*07e0*/  FADD.FTZ R76, R43, R26.reuse ;  /* 0x0000001a2b4c7221 */ /* 0x100fe20000010000 */
[----:B------:R-:W-:Y:S01]  /*07f0*/  FSETP.GTU.FTZ.AND P2, PT, R78, 20, PT ;  /* 0x41a000004e00780b */ /* 0x000fe20003f5c000 */
[--C-:B------:R-:W-:Y:S01]  /*0800*/  FADD.FTZ R84, R57, R26.reuse ;  /* 0x0000001a39547221 */ /* 0x100fe20000010000 */
[----:B------:R-:W-:Y:S01]  /*0810*/  HADD2.F32 R51, -RZ, R51.H1_H1 ;  /* 0x30000033ff337230 */ /* 0x000fe20000004100 */
[----:B------:R-:W-:Y:S01]  /*0820*/  FADD.FTZ R86, R59, R26 ;  /* 0x0000001a3b567221 */ /* 0x000fe20000010000 */
[----:B------:R-:W-:Y:S01]  /*0830*/  FSETP.GTU.FTZ.AND P3, PT, R76, 20, PT ;  /* 0x41a000004c00780b */ /* 0x000fe20003f7c000 */
[----:B------:R-:W-:Y:S01]  /*0840*/  HADD2.F32 R43, -RZ, R4.H0_H0 ;  /* 0x20000004ff2b7230 */ /* 0x000fe20000004100 */
[----:B------:R-:W-:Y:S01]  /*0850*/  FSETP.GTU.FTZ.AND P6, PT, R84, 20, PT ;  /* 0x41a000005400780b */ /* 0x000fe20003fdc000 */
[----:B---3--:R-:W-:Y:S04]  /*0860*/  STS.128 [R39.X16], R44 ;  /* 0x0000002c27007388 */ /* 0x008fe8000000cc00 */
[----:B----4-:R-:W-:Y:S01]  /*0870*/  STS.128 [R39.X16+0x200], R60 ;  /* 0x0002003c27007388 */ /* 0x010fe2000000cc00 */
[----:B------:R-:W-:-:S06]  /*0880*/  NOP ;  /* 0x0000000000007918 */ /* 0x000fcc0000000000 */
[----:B------:R-:W0:Y:S04]  /*0890*/  LDS.128 R80, [R41.X16] ;  /* 0x0000000029507984 */ /* 0x000e28000000cc00 */
[----:B------:R-:W1:Y:S01]  /*08a0*/  LDS.128 R44, [R41.X16+0x10] ;  /* 0x00001000292c7984 */ /* 0x000e62000000cc00 */
[--C-:B0-----:R-:W-:Y:S02]  /*08b0*/  HADD2.F32 R69, -RZ, R80.reuse.H0_H0 ;  /* 0x20000050ff457230 */ /* 0x101fe40000004100 */
[----:B------:R-:W-:Y:S01]  /*08c0*/  HADD2.F32 R71, -RZ, R80.H1_H1 ;  /* 0x30000050ff477230 */ /* 0x000fe20000004100 */
[----:B------:R-:W-:Y:S01]  /*08d0*/  FADD.FTZ R80, R49, R26 ;  /* 0x0000001a31507221 */ /* 0x000fe20000010000 */
[----:B------:R-:W-:Y:S01]  /*08e0*/  HADD2.F32 R73, -RZ, R81.H0_H0 ;  /* 0x20000051ff497230 */ /* 0x000fe20000004100 */
[----:B------:R-:W-:Y:S01]  /*08f0*/  FFMA.FTZ R22, R69, R22, R40 ;  /* 0x0000001645167223 */ /* 0x000fe20000010028 */
[----:B------:R-:W-:-:S02]  /*0900*/  HADD2.F32 R40, -RZ, R9.H0_H0 ;  /* 0x20000009ff287230 */ /* 0x000fc40000004100 */
[----:B------:R-:W-:Y:S01]  /*0910*/  HADD2.F32 R75, -RZ, R81.H1_H1 ;  /* 0x30000051ff4b7230 */ /* 0x000fe20000004100 */
[----:B------:R-:W-:Y:S01]  /*0920*/  FFMA.FTZ R22, R71, R23, R22 ;  /* 0x0000001747167223 */ /* 0x000fe20000010016 */
[----:B------:R-:W-:Y:S01]  /*0930*/  HADD2.F32 R23, -RZ, R9.H1_H1 ;  /* 0x30000009ff177230 */ /* 0x000fe20000004100 */
[----:B------:R-:W-:Y:S01]  /*0940*/  FSETP.GTU.FTZ.AND P1, PT, R80, 20, PT ;  /* 0x41a000005000780b */ /* 0x000fe20003f3c000 */
[----:B------:R-:W-:Y:S01]  /*0950*/  HADD2.F32 R77, -RZ, R82.H0_H0 ;  /* 0x20000052ff4d7230 */ /* 0x000fe20000004100 */
[----:B------:R-:W-:Y:S01]  /*0960*/  FFMA.FTZ R22, R73, R40, R22 ;  /* 0x0000002849167223 */ /* 0x000fe20000010016 */
[----:B------:R-:W-:Y:S02]  /*0970*/  HADD2.F32 R40, -RZ, R10.H0_H0 ;  /* 0x2000000aff287230 */ /* 0x000fe40000004100 */
[----:B------:R-:W-:Y:S01]  /*0980*/  HADD2.F32 R79, -RZ, R82.H1_H1 ;  /* 0x30000052ff4f7230 */ /* 0x000fe20000004100 */
[----:B------:R-:W-:Y:S01]  /*0990*/  FFMA.FTZ R22, R75, R23, R22 ;  /* 0x000000174b167223 */ /* 0x000fe20000010016 */
[----:B------:R-:W-:Y:S01]  /*09a0*/  HADD2.F32 R23, -RZ, R10.H1_H1 ;  /* 0x3000000aff177230 */ /* 0x000fe20000004100 */
[----:B------:R-:W-:Y:S01]  /*09b0*/  FADD.FTZ R82, R55, R26 ;  /* 0x0000001a37527221 */ /* 0x000fe20000010000 */
[----:B------:R-:W-:Y:S01]  /*09c0*/  HADD2.F32 R81, -RZ, R83.H0_H0 ;  /* 0x20000053ff517230 */ /* 0x000fe20000004100 */
[----:B------:R-:W-:Y:S01]  /*09d0*/  FFMA.FTZ R22, R77, R40, R22 ;  /* 0x000000284d167223 */ /* 0x000fe20000010016 */
[----:B------:R-:W-:-:S02]  /*09e0*/  HADD2.F32 R40, -RZ, R11.H0_H0 ;  /* 0x2000000bff287230 */ /* 0x000fc40000004100 */
[----:B------:R-:W-:Y:S01]  /*09f0*/  HADD2.F32 R83, -RZ, R83.H1_H1 ;  /* 0x30000053ff537230 */ /* 0x000fe20000004100 */
[----:B------:R-:W-:Y:S01]  /*0a00*/  FFMA.FTZ R22, R79, R23, R22 ;  /* 0x000000174f167223 */ /* 0x000fe20000010016 */
[----:B------:R-:W-:Y:S01]  /*0a10*/  HADD2.F32 R23, -RZ, R48.H0_H0 ;  /* 0x20000030ff177230 */ /* 0x000fe20000004100 */
[----:B------:R-:W-:Y:S01]  /*0a20*/  FSETP.GTU.FTZ.AND P0, PT, R82, 20, PT ;  /* 0x41a000005200780b */ /* 0x000fe20003f1c000 */
[----:B-1----:R-:W-:Y:S01]  /*0a30*/  HADD2.F32 R91, -RZ, R44.H0_H0 ;  /* 0x2000002cff5b7230 */ /* 0x002fe20000004100 */
[----:B------:R-:W-:Y:S01]  /*0a40*/  FFMA.FTZ R22, R81, R40, R22 ;  /* 0x0000002851167223 */ /* 0x000fe20000010016 */
[----:B------:R-:W-:Y:S01]  /*0a50*/  HADD2.F32 R40, -RZ, R11.H1_H1 ;  /* 0x3000000bff287230 */ /* 0x000fe20000004100 */
[----:B------:R-:W-:-:S04]  /*0a60*/  FADD.FTZ R74, R23, R26 ;  /* 0x0000001a174a7221 */ /* 0x000fc80000010000 */
[----:B------:R-:W-:Y:S01]  /*0a70*/  FFMA.FTZ R42, R83, R40, R22 ;  /* 0x00000028532a7223 */ /* 0x000fe20000010016 */
[----:B------:R-:W-:-:S13]  /*0a80*/  FSETP.GTU.FTZ.AND P4, PT, R74, 20, PT ;  /* 0x41a000004a00780b */ /* 0x000fda0003f9c000 */
        /* <DEDUP_REMOVED lines=32> */
.L_x_3702:
[----:B------:R-:W-:Y:S05]  /*0c90*/  BSYNC B0 ;  /* 0x0000000000007941 */ /* 0x000fea0003800000 */
.L_x_3701:
[----:B------:R-:W-:Y:S01]  /*0ca0*/  BSSY B0, `(.L_x_3703) ;  /* 0x0000027000007945 */ /* 0x000fe20003800000 */
[----:B------:R-:W-:Y:S01]  /*0cb0*/  FFMA.FTZ R42, R91, R43, R42 ;  /* 0x0000002b5b2a7223 */ /* 0x000fe2000001002a */
[----:B------:R-:W-:Y:S01]  /*0cc0*/  FSETP.GTU.FTZ.AND P4, PT, R86, 20, PT ;  /* 0x41a000005600780b */ /* 0x000fe20003f9c000 */
[----:B------:R-:W-:Y:S01]  /*0cd0*/  HADD2.F32 R48, -RZ, R4.H1_H1 ;  /* 0x30000004ff307230 */ /* 0x000fe20000004100 */
[----:B------:R-:W-:Y:S01]  /*0ce0*/  FADD.FTZ R88, R51, R26 ;  /* 0x0000001a33587221 */ /* 0x000fe20000010000 */
        /* <DEDUP_REMOVED lines=34> */
.L_x_3704:
[----:B------:R-:W-:Y:S05]  /*0f10*/  BSYNC B0 ;  /* 0x0000000000007941 */ /* 0x000fea0003800000 */
.L_x_3703:
[----:B------:R-:W-:Y:S01]  /*0f20*/  BSSY B0, `(.L_x_3705) ;  /* 0x0000027000007945 */ /* 0x000fe20003800000 */
[----:B------:R-:W-:Y:S01]  /*0f30*/  FSETP.GTU.FTZ.AND P3, PT, R88, 20, PT ;  /* 0x41a000005800780b */ /* 0x000fe20003f7c000 */
[----:B------:R-:W-:Y:S01]  /*0f40*/  FFMA.FTZ R42, R93, R48, R42 ;  /* 0x000000305d2a7223 */ /* 0x000fe2000001002a */
[----:B------:R-:W-:Y:S01]  /*0f50*/  HADD2.F32 R40, -RZ, R5.H0_H0 ;  /* 0x20000005ff287230 */ /* 0x000fe20000004100 */
[----:B------:R-:W-:Y:S01]  /*0f60*/  FADD.FTZ R90, R43, R26 ;  /* 0x0000001a2b5a7221 */ /* 0x000fe20000010000 */
        /* <DEDUP_REMOVED lines=34> */
.L_x_3706:
[----:B------:R-:W-:Y:S05]  /*1190*/  BSYNC B0 ;  /* 0x0000000000007941 */ /* 0x000fea0003800000 */
.L_x_3705:
        /* <DEDUP_REMOVED lines=39> */
.L_x_3708:
[----:B------:R-:W-:Y:S05]  /*1410*/  BSYNC B0 ;  /* 0x0000000000007941 */ /* 0x000fea0003800000 */
.L_x_3707:
[----:B------:R-:W-:Y:S01]  /*1420*/  BSSY B0, `(.L_x_3709) ;  /* 0x0000027000007945 */ /* 0x000fe20003800000 */
[----:B------:R-:W-:Y:S01]  /*1430*/  FFMA.FTZ R40, R97, R42, R40 ;  /* 0x0000002a61287223 */ /* 0x000fe20000010028 */
[----:B------:R-:W-:Y:S01]  /*1440*/  FSETP.GTU.FTZ.AND P1, PT, R92, 20, PT ;  /* 0x41a000005c00780b */ /* 0x000fe20003f3c000 */
        /* <DEDUP_REMOVED lines=36> */
.L_x_3710:
[----:B------:R-:W-:Y:S05]  /*1690*/  BSYNC B0 ;  /* 0x0000000000007941 */ /* 0x000fea0003800000 */
.L_x_3709:
        /* <DEDUP_REMOVED lines=39> */
.L_x_3712:
[----:B------:R-:W-:Y:S05]  /*1910*/  BSYNC B0 ;  /* 0x0000000000007941 */ /* 0x000fea0003800000 */
.L_x_3711:
        /* <DEDUP_REMOVED lines=39> */
.L_x_3714:
[----:B------:R-:W-:Y:S05]  /*1b90*/  BSYNC B0 ;  /* 0x0000000000007941 */ /* 0x000fea0003800000 */
.L_x_3713:
[----:B------:R-:W-:Y:S01]  /*1ba0*/  BSSY B0, `(.L_x_3715) ;  /* 0x0000028000007945 */ /* 0x000fe20003800000 */
[--C-:B------:R-:W-:Y:S01]  /*1bb0*/  HADD2.F32 R107, -RZ, R15.reuse.H0_H0 ;  /* 0x2000000fff6b7230 */ /* 0x100fe20000004100 */
[----:B------:R-:W-:Y:S01]  /*1bc0*/  FFMA.FTZ R40, R103, R22, R40 ;  /* 0x0000001667287223 */ /* 0x000fe20000010028 */
[----:B------:R-:W-:Y:S01]  /*1bd0*/  FSETP.GTU.FTZ.AND P4, PT, R98, 20, PT ;  /* 0x41a000006200780b */ /* 0x000fe20003f9c000 */
[----:B------:R-:W-:Y:S01]  /*1be0*/  HADD2.F32 R15, -RZ, R15.H1_H1 ;  /* 0x3000000fff0f7230 */ /* 0x000fe20000004100 */
[----:B------:R-:W-:Y:S01]  /*1bf0*/  FADD.FTZ R106, R23, R26 ;  /* 0x0000001a176a7221 */ /* 0x000fe20000010000 */
        /* <DEDUP_REMOVED lines=34> */
.L_x_3716:
[----:B------:R-:W-:Y:S05]  /*1e20*/  BSYNC B0 ;  /* 0x0000000000007941 */ /* 0x000fea0003800000 */
.L_x_3715:
[----:B------:R-:W-:Y:S01]  /*1e30*/  BSSY B0, `(.L_x_3717) ;  /* 0x0000028000007945 */ /* 0x000fe20003800000 */
[----:B------:R-:W-:Y:S01]  /*1e40*/  HFMA2.MMA R49, -RZ, RZ, 0, 0 ;  /* 0x00000000ff317435 */ /* 0x000fe200000001ff */
[----:B------:R-:W-:Y:S01]  /*1e50*/  FSETP.GTU.FTZ.AND P3, PT, R106, 20, PT ;  /* 0x41a000006a00780b */ /* 0x000fe20003f7c000 */
[----:B------:R-:W-:Y:S01]  /*1e60*/  HFMA2.MMA R45, -RZ, RZ, 0, 0 ;  /* 0x00000000ff2d7435 */ /* 0x000fe200000001ff */
[----:B------:R-:W-:Y:S01]  /*1e70*/  FFMA.FTZ R40, R105, R22, R40 ;  /* 0x0000001669287223 */ /* 0x000fe20000010028 */
[----:B------:R-:W-:Y:S01]  /*1e80*/  MOV R46, RZ ;  /* 0x000000ff002e7202 */ /* 0x000fe20000000f00 */
[----:B------:R-:W-:Y:S01]  /*1e90*/  FADD.FTZ R107, R107, R26 ;  /* 0x0000001a6b6b7221 */ /* 0x000fe20000010000 */
        /* <DEDUP_REMOVED lines=33> */
.L_x_3718:
[----:B------:R-:W-:Y:S05]  /*20b0*/  BSYNC B0 ;  /* 0x0000000000007941 */ /* 0x000fea0003800000 */
.L_x_3717:
[----:B------:R-:W-:Y:S01]  /*20c0*/  BSSY B0, `(.L_x_3719) ;  /* 0x0000026000007945 */ /* 0x000fe20003800000 */
[----:B------:R-:W-:Y:S01]  /*20d0*/  HFMA2.MMA R59, -RZ, RZ, 0, 0 ;  /* 0x00000000ff3b7435 */ /* 0x000fe200000001ff */
[----:B------:R-:W-:Y:S01]  /*20e0*/  FSETP.GTU.FTZ.AND P2, PT, R107, 20, PT ;  /* 0x41a000006b00780b */ /* 0x000fe20003f5c000 */
[----:B------:R-:W-:Y:S01]  /*20f0*/  CS2R R62, SRZ ;  /* 0x00000000003e7805 */ /* 0x000fe2000001ff00 */
[----:B------:R-:W-:Y:S01]  /*2100*/  CS2R R60, SRZ ;  /* 0x00000000003c7805 */ /* 0x000fe2000001ff00 */
        /* <DEDUP_REMOVED lines=33> */
.L_x_3720:
[----:B------:R-:W-:Y:S05]  /*2320*/  BSYNC B0 ;  /* 0x0000000000007941 */ /* 0x000fea0003800000 */
.L_x_3719:
[----:B------:R-:W-:Y:S01]  /*2330*/  BSSY B0, `(.L_x_3721) ;  /* 0x0000027000007945 */ /* 0x000fe20003800000 */
[----:B------:R-:W-:Y:S01]  /*2340*/  HFMA2.MMA R64, -RZ, RZ, 0, 0 ;  /* 0x00000000ff407435 */ /* 0x000fe200000001ff */
[----:B------:R-:W-:Y:S01]  /*2350*/  FSETP.GTU.FTZ.AND P1, PT, R108, 20, PT ;  /* 0x41a000006c00780b */ /* 0x000fe20003f3c000 */
[----:B------:R-:W-:Y:S01]  /*2360*/  HFMA2.MMA R53, -RZ, RZ, 0, 0 ;  /* 0x00000000ff357435 */ /* 0x000fe200000001ff */
[----:B------:R-:W-:Y:S01]  /*2370*/  MOV R58, RZ ;  /* 0x000000ff003a7202 */ /* 0x000fe20000000f00 */
        /* <DEDUP_REMOVED lines=34> */
.L_x_3722:
[----:B------:R-:W-:Y:S05]  /*25a0*/  BSYNC B0 ;  /* 0x0000000000007941 */ /* 0x000fea0003800000 */
.L_x_3721:
        /* <DEDUP_REMOVED lines=33> */
.L_x_3724:
[----:B------:R-:W-:Y:S05]  /*27c0*/  BSYNC B0 ;  /* 0x0000000000007941 */ /* 0x000fea0003800000 */
.L_x_3723:
        /* <DEDUP_REMOVED lines=33> */
.L_x_3726:
[----:B------:R-:W-:Y:S05]  /*29e0*/  BSYNC B0 ;  /* 0x0000000000007941 */ /* 0x000fea0003800000 */
.L_x_3725:
        /* <DEDUP_REMOVED lines=33> */
.L_x_3728:
[----:B------:R-:W-:Y:S05]  /*2c00*/  BSYNC B0 ;  /* 0x0000000000007941 */ /* 0x000fea0003800000 */
.L_x_3727:
        /* <DEDUP_REMOVED lines=33> */
.L_x_3730:
[----:B------:R-:W-:Y:S05]  /*2e20*/  BSYNC B0 ;  /* 0x0000000000007941 */ /* 0x000fea0003800000 */
.L_x_3729:
        /* <DEDUP_REMOVED lines=33> */
.L_x_3732:
[----:B------:R-:W-:Y:S05]  /*3040*/  BSYNC B0 ;  /* 0x0000000000007941 */ /* 0x000fea0003800000 */
.L_x_3731:
        /* <DEDUP_REMOVED lines=20> */
[----:B------:R-:W-:Y:S01]  /*3190*/  IADD3 R49, R37, -0x1, RZ ;  /* 0xffffffff25317810 */ /* 0x000fe20007ffe0ff */
[----:B------:R-:W-:Y:S01]  /*31a0*/  IMAD R115, R25, c[0x0][0x1b8], RZ ;  /* 0x00006e0019737a24 */ /* 0x000fe200078e02ff */
[----:B------:R-:W-:Y:S01]  /*31b0*/  IADD3 R100, R37, -0x2, RZ ;  /* 0xfffffffe25647810 */ /* 0x000fe20007ffe0ff */
[----:B------:R-:W-:Y:S01]  /*31c0*/  IMAD R113, R25, c[0x0][0x198], RZ ;  /* 0x0000660019717a24 */ /* 0x000fe200078e02ff */
[----:B------:R-:W-:Y:S01]  /*31d0*/  MOV R169, RZ ;  /* 0x000000ff00a97202 */ /* 0x000fe20000000f00 */
[----:B------:R-:W-:Y:S01]  /*31e0*/  IMAD.WIDE.U32 R12, R0, c[0x0][0x180], RZ ;  /* 0x00006000000c7a25 */ /* 0x000fe200078e00ff */
[----:B------:R-:W-:Y:S01]  /*31f0*/  MOV R112, RZ ;  /* 0x000000ff00707202 */ /* 0x000fe20000000f00 */
[----:B------:R-:W-:-:S02]  /*3200*/  UMOV UR4, URZ ;  /* 0x0000003f00047c82 */ /* 0x000fc40008000000 */
[C---:B------:R-:W-:Y:S01]  /*3210*/  IMAD R111, R0.reuse, c[0x0][0x184], R109 ;  /* 0x00006100006f7a24 */ /* 0x040fe200078e026d */
[----:B------:R-:W-:Y:S01]  /*3220*/  LEA.HI R109, R49, R49, RZ, 0x1 ;  /* 0x00000031316d7211 */ /* 0x000fe200078f08ff */
[----:B------:R-:W-:Y:S01]  /*3230*/  IMAD R117, R0, c[0x0][0x1bc], R115 ;  /* 0x00006f0000757a24 */ /* 0x000fe200078e0273 */
[----:B------:R-:W-:Y:S01]  /*3240*/  LEA R104, P0, R12, c[0x0][0x220], 0x2 ;  /* 0x000088000c687a11 */ /* 0x000fe200078010ff */
[C---:B------:R-:W-:Y:S01]  /*3250*/  IMAD.WIDE.U32 R14, R0.reuse, c[0x0][0x198], RZ ;  /* 0x00006600000e7a25 */ /* 0x040fe200078e00ff */
[----:B------:R-:W-:Y:S02]  /*3260*/  IADD3 R13, R13, R111, RZ ;  /* 0x0000006f0d0d7210 */ /* 0x000fe40007ffe0ff */
[----:B------:R-:W-:Y:S01]  /*3270*/  LOP3.LUT R110, R109, 0xfffffe, RZ, 0xc0, !PT ;  /* 0x00fffffe6d6e7812 */ /* 0x000fe200078ec0ff */
[----:B------:R-:W-:Y:S01]  /*3280*/  IMAD R113, R0, c[0x0][0x19c], R113 ;  /* 0x0000670000717a24 */ /* 0x000fe200078e0271 */
[----:B------:R-:W-:Y:S01]  /*3290*/  LEA.HI.X R109, R12, c[0x0][0x224], R13, 0x2, P0 ;  /* 0x000089000c6d7a11 */ /* 0x000fe200000f140d */
[----:B------:R-:W-:Y:S01]  /*32a0*/  IMAD R115, R100, c[0x0][0x16c], RZ ;  /* 0x00005b0064737a24 */ /* 0x000fe200078e02ff */
[----:B------:R-:W-:Y:S01]  /*32b0*/  LEA R102, P1, R14, c[0x0][0x228], 0x2 ;  /* 0x00008a000e667a11 */ /* 0x000fe200078210ff */
[----:B------:R-:W-:Y:S01]  /*32c0*/  IMAD.WIDE.U32 R22, R0, c[0x0][0x1b8], RZ ;  /* 0x00006e0000167a25 */ /* 0x000fe200078e00ff */
[----:B------:R-:W-:-:S02]  /*32d0*/  IADD3 R111, R15, R113, RZ ;  /* 0x000000710f6f7210 */ /* 0x000fc40007ffe0ff */
[----:B------:R-:W-:Y:S01]  /*32e0*/  IADD3 R12, R49, -R110, RZ ;  /* 0x8000006e310c7210 */ /* 0x000fe20007ffe0ff */
[----:B------:R-:W-:Y:S01]  /*32f0*/  IMAD.WIDE R114, R115, 0x8, R20 ;  /* 0x0000000873727825 */ /* 0x000fe200078e0214 */
[----:B------:R-:W-:Y:S02]  /*3300*/  LEA R100, P2, R22, c[0x0][0x230], 0x2 ;  /* 0x00008c0016647a11 */ /* 0x000fe400078410ff */
[----:B------:R-:W-:Y:S02]  /*3310*/  IADD3 R113, R23, R117, RZ ;  /* 0x0000007517717210 */ /* 0x000fe40007ffe0ff */
[----:B------:R-:W-:Y:S02]  /*3320*/  MOV R110, R114 ;  /* 0x00000072006e7202 */ /* 0x000fe40000000f00 */
[----:B------:R-:W-:Y:S02]  /*3330*/  LEA.HI.X R111, R14, c[0x0][0x22c], R111, 0x2, P1 ;  /* 0x00008b000e6f7a11 */ /* 0x000fe400008f146f */
[----:B------:R-:W-:-:S02]  /*3340*/  LEA.HI.X R113, R22, c[0x0][0x234], R113, 0x2, P2 ;  /* 0x00008d0016717a11 */ /* 0x000fc400010f1471 */
[----:B------:R-:W-:Y:S02]  /*3350*/  MOV R49, RZ ;  /* 0x000000ff00317202 */ /* 0x000fe40000000f00 */
[----:B------:R-:W-:Y:S02]  /*3360*/  SHF.L.U32 R114, R12, 0x8, RZ ;  /* 0x000000080c727819 */ /* 0x000fe400000006ff */
.L_x_3749:
        /* <DEDUP_REMOVED lines=50> */
[C---:B------:R-:W-:Y:S01]  /*3690*/  FMUL.FTZ R117, R15.reuse, R76 ;  /* 0x0000004c0f757220 */ /* 0x040fe20000410000 */
[----:B0-----:R0:W-:Y:S04]  /*36a0*/  STS [R121.X4+0xc90], R132 ;  /* 0x000c908479007388 */ /* 0x0011e80000004800 */
[----:B------:R-:W-:Y:S01]  /*36b0*/  BAR.SYNC.DEFER_BLOCKING 0x0 ;  /* 0x0000000000007b1d */ /* 0x000fe20000010000 */
[C---:B------:R-:W-:Y:S02]  /*36c0*/  FMUL.FTZ R118, R15.reuse, R78 ;  /* 0x0000004e0f767220 */ /* 0x040fe40000410000 */
        /* <DEDUP_REMOVED lines=18> */
[----:B------:R-:W-:Y:S01]  /*37f0*/  FMUL.FTZ R124, R15, R90 ;  /* 0x0000005a0f7c7220 */ /* 0x000fe20000410000 */
        /* <DEDUP_REMOVED lines=56> */
.L_x_3735:
[----:B------:R-:W-:Y:S05]  /*3b80*/  BSYNC B0 ;  /* 0x0000000000007941 */ /* 0x000fea0003800000 */
.L_x_3734:
        /* <DEDUP_REMOVED lines=26> */
.L_x_3757:
        /* <DEDUP_REMOVED lines=24> */
.L_x_3758:
        /* <DEDUP_REMOVED lines=11> */
[----:B-1---5:R-:W-:Y:S05]  /*3f60*/  CALL.REL.NOINC `($__internal_151_$__cuda_sm70_shflsync_idx_p) ;  /* 0x00003cb000007944 */ /* 0x022fea0003c00000 */
.L_x_3740:
[----:B------:R-:W-:Y:S05]  /*3f70*/  BRA.CONV ~URZ, `(.L_x_3741) ;  /* 0x000000637f007947 */ /* 0x000fea000b800000 */
[----:B-1----:R-:W-:Y:S01]  /*3f80*/  HFMA2.MMA R167, -RZ, RZ, 0, 1.847743988037109375e-06 ;  /* 0x0000001fffa77435 */ /* 0x002fe200000001ff */
[----:B0-----:R-:W-:-:S02]  /*3f90*/  MOV R171, R15 ;  /* 0x0000000f00ab7202 */ /* 0x001fc40000000f00 */
[----:B------:R-:W-:Y:S02]  /*3fa0*/  MOV R174, 0x1f ;  /* 0x0000001f00ae7802 */ /* 0x000fe40000000f00 */
[----:B------:R-:W-:Y:S02]  /*3fb0*/  MOV R176, 0xffffffff ;  /* 0xffffffff00b07802 */ /* 0x000fe40000000f00 */
[----:B------:R-:W-:Y:S02]  /*3fc0*/  MOV R12, 0x3fe0 ;  /* 0x00003fe0000c7802 */ /* 0x000fe40000000f00 */
[----:B-----5:R-:W-:Y:S05]  /*3fd0*/  CALL.REL.NOINC `($__internal_151_$__cuda_sm70_shflsync_idx_p) ;  /* 0x00003c4000007944 */ /* 0x020fea0003c00000 */
.L_x_3741:
[----:B------:R-:W-:Y:S05]  /*3fe0*/  BRA.DIV ~URZ, `(.L_x_3742) ;  /* 0x000032727f007947 */ /* 0x000fea000b800000 */
[----:B-----5:R-:W2:Y:S04]  /*3ff0*/  SHFL.IDX PT, R22, R22, RZ, 0x1f ;  /* 0x00001fff16167589 */ /* 0x020ea800000e0000 */
[----:B------:R3:W4:Y:S04]  /*4000*/  SHFL.IDX PT, R13, R23, RZ, 0x1f ;  /* 0x00001fff170d7589 */ /* 0x00072800000e0000 */
[----:B------:R-:W0:Y:S04]  /*4010*/  SHFL.UP PT, R165, R165, 0x1, RZ ;  /* 0x04200000a5a57989 */ /* 0x000e2800000e00ff */
[----:B------:R3:W1:Y:S02]  /*4020*/  SHFL.UP PT, R168, R15, 0x1, RZ ;  /* 0x042000000fa87989 */ /* 0x00066400000e00ff */
.L_x_3759:
[----:B---3--:R-:W3:Y:S01]  /*4030*/  LDS.64 R14, [R29.X16+0x880] ;  /* 0x000880001d0e7984 */ /* 0x008ee2000000ca00 */
[----:B--2---:R-:W-:Y:S01]  /*4040*/  MOV R12, R22 ;  /* 0x00000016000c7202 */ /* 0x004fe20000000f00 */
[----:B01--4-:R-:W-:-:S04]  /*4050*/  @P1 FFMA.FTZ R13, R13, R165, R168 ;  /* 0x000000a50d0d1223 */ /* 0x013fc800000100a8 */
[----:B------:R-:W-:Y:S02]  /*4060*/  @P1 FMUL.FTZ R12, R12, R165 ;  /* 0x000000a50c0c1220 */ /* 0x000fe40000410000 */
[C---:B---3--:R-:W-:Y:S02]  /*4070*/  FFMA.FTZ R15, R14.reuse, R13, R15 ;  /* 0x0000000d0e0f7223 */ /* 0x048fe4000001000f */
[----:B------:R-:W-:-:S05]  /*4080*/  FMUL.FTZ R14, R14, R12 ;  /* 0x0000000c0e0e7220 */ /* 0x000fca0000410000 */
[----:B------:R0:W-:Y:S02]  /*4090*/  STS.128 [R29.X16+0x880], R12 ;  /* 0x0008800c1d007388 */ /* 0x0001e4000000cc00 */
.L_x_3737:
[----:B--2---:R-:W-:Y:S05]  /*40a0*/  BSYNC B0 ;  /* 0x0000000000007941 */ /* 0x004fea0003800000 */
.L_x_3736:
        /* <DEDUP_REMOVED lines=70> */
.L_x_3760:
        /* <DEDUP_REMOVED lines=26> */
.L_x_3761:
        /* <DEDUP_REMOVED lines=11> */
.L_x_3744:
[----:B01----:R-:W-:Y:S05]  /*4760*/  BSYNC B0 ;  /* 0x0000000000007941 */ /* 0x003fea0003800000 */
.L_x_3743:
        /* <DEDUP_REMOVED lines=9> */
[----:B------:R-:W-:Y:S01]  /*4800*/  FFMA.FTZ R132, R15, -R74, R132 ;  /* 0x8000004a0f847223 */ /* 0x000fe20000010084 */
[----:B------:R-:W-:Y:S01]  /*4810*/  HADD2.F32 R187, -RZ, R10.H1_H1 ;  /* 0x3000000affbb7230 */ /* 0x000fe20000004100 */
[----:B------:R-:W-:Y:S01]  /*4820*/  FFMA.FTZ R12, R73, R137, R12 ;  /* 0x00000089490c7223 */ /* 0x000fe2000001000c */
[----:B------:R-:W-:Y:S01]  /*4830*/  HADD2.F32 R189, -RZ, R11.H1_H1 ;  /* 0x3000000bffbd7230 */ /* 0x000fe20000004100 */
[----:B------:R-:W-:Y:S01]  /*4840*/  ISETP.NE.AND P3, PT, R29, RZ, PT ;  /* 0x000000ff1d00720c */ /* 0x000fe20003f65270 */
[----:B------:R-:W-:Y:S01]  /*4850*/  HADD2.F32 R191, -RZ, R4.H1_H1 ;  /* 0x30000004ffbf7230 */ /* 0x000fe20000004100 */
[----:B------:R-:W-:Y:S01]  /*4860*/  FFMA.FTZ R12, R75, R140, R12 ;  /* 0x0000008c4b0c7223 */ /* 0x000fe2000001000c */
[----:B------:R-:W-:Y:S01]  /*4870*/  HADD2.F32 R193, -RZ, R5.H1_H1 ;  /* 0x30000005ffc17230 */ /* 0x000fe20000004100 */
[----:B------:R-:W-:Y:S01]  /*4880*/  FFMA.FTZ R140, R163, -R80, R140 ;  /* 0x80000050a38c7223 */ /* 0x000fe2000001008c */
[----:B------:R-:W-:Y:S01]  /*4890*/  HADD2.F32 R195, -RZ, R6.H1_H1 ;  /* 0x30000006ffc37230 */ /* 0x000fe20000004100 */
[----:B------:R-:W-:Y:S01]  /*48a0*/  FFMA.FTZ R12, R77, R139, R12 ;  /* 0x0000008b4d0c7223 */ /* 0x000fe2000001000c */
[----:B------:R-:W-:Y:S01]  /*48b0*/  HADD2.F32 R197, -RZ, R7.H1_H1 ;  /* 0x30000007ffc57230 */ /* 0x000fe20000004100 */
[----:B------:R-:W-:Y:S01]  /*48c0*/  FFMA.FTZ R173, R189, -R88, R150 ;  /* 0x80000058bdad7223 */ /* 0x000fe20000010096 */
[----:B------:R-:W-:Y:S01]  /*48d0*/  BSSY B0, `(.L_x_3747) ;  /* 0x00000c8000007945 */ /* 0x000fe20003800000 */
[----:B------:R-:W-:Y:S01]  /*48e0*/  FFMA.FTZ R12, R79, R144, R12 ;  /* 0x000000904f0c7223 */ /* 0x000fe2000001000c */
[----:B------:R-:W0:Y:S01]  /*48f0*/  LDS R165, [R29.X8+0xa94] ;  /* 0x000a94001da57984 */ /* 0x000e220000008800 */
[----:B------:R-:W-:-:S02]  /*4900*/  FFMA.FTZ R144, R187, -R84, R144 ;  /* 0x80000054bb907223 */ /* 0x000fc40000010090 */
[----:B------:R-:W-:Y:S01]  /*4910*/  FFMA.FTZ R12, R81, R145, R12 ;  /* 0x00000091510c7223 */ /* 0x000fe2000001000c */
[----:B------:R-:W-:Y:S01]  /*4920*/  @!P3 STS.64 [UR4+0x1590], R22 ;  /* 0x00159016ff00b988 */ /* 0x000fe20008000a04 */
[----:B------:R-:W-:Y:S02]  /*4930*/  FFMA.FTZ R183, R197, -R108, R166 ;  /* 0x8000006cc5b77223 */ /* 0x000fe400000100a6 */
[----:B------:R-:W-:Y:S01]  /*4940*/  FFMA.FTZ R12, R83, R150, R12 ;  /* 0x00000096530c7223 */ /* 0x000fe2000001000c */
[----:B------:R-:W-:-:S03]  /*4950*/  HADD2.F32 R150, -RZ, R5.H0_H0 ;  /* 0x20000005ff967230 */ /* 0x000fc60000004100 */
[----:B------:R-:W-:-:S04]  /*4960*/  FFMA.FTZ R12, R91, R149, R12 ;  /* 0x000000955b0c7223 */ /* 0x000fc8000001000c */
[----:B------:R-:W-:Y:S02]  /*4970*/  FFMA.FTZ R12, R93, R156, R12 ;  /* 0x0000009c5d0c7223 */ /* 0x000fe4000001000c */
[----:B------:R-:W-:Y:S02]  /*4980*/  FFMA.FTZ R156, R191, -R92, R156 ;  /* 0x8000005cbf9c7223 */ /* 0x000fe4000001009c */
[----:B------:R-:W-:Y:S02]  /*4990*/  FFMA.FTZ R12, R95, R153, R12 ;  /* 0x000000995f0c7223 */ /* 0x000fe4000001000c */
[----:B------:R-:W-:Y:S02]  /*49a0*/  FFMA.FTZ R153, R150, -R94, R153 ;  /* 0x8000005e96997223 */ /* 0x000fe40000010099 */
[----:B------:R-:W-:Y:S02]  /*49b0*/  FFMA.FTZ R12, R97, R158, R12 ;  /* 0x0000009e610c7223 */ /* 0x000fe4000001000c */
[----:B------:R-:W-:-:S02]  /*49c0*/  FFMA.FTZ R158, R193, -R96, R158 ;  /* 0x80000060c19e7223 */ /* 0x000fc4000001009e */
[----:B------:R-:W-:-:S04]  /*49d0*/  FFMA.FTZ R12, R99, R159, R12 ;  /* 0x0000009f630c7223 */ /* 0x000fc8000001000c */
[----:B------:R-:W-:Y:S02]  /*49e0*/  FFMA.FTZ R12, R101, R164, R12 ;  /* 0x000000a4650c7223 */ /* 0x000fe4000001000c */
[----:B------:R-:W-:Y:S02]  /*49f0*/  FFMA.FTZ R164, R195, -R106, R164 ;  /* 0x8000006ac3a47223 */ /* 0x000fe400000100a4 */
[----:B------:R-:W-:-:S04]  /*4a00*/  FFMA.FTZ R12, R103, R168, R12 ;  /* 0x000000a8670c7223 */ /* 0x000fc8000001000c */
[----:B------:R-:W-:Y:S02]  /*4a10*/  FFMA.FTZ R13, R105, R166, R12 ;  /* 0x000000a6690d7223 */ /* 0x000fe4000001000c */
[----:B0-----:R-:W-:Y:S01]  /*4a20*/  FFMA.FTZ R165, R165, R146, R161 ;  /* 0x00000092a5a57223 */ /* 0x001fe200000100a1 */
[----:B------:R-:W-:Y:S02]  /*4a30*/  HADD2.F32 R146, -RZ, R10.H0_H0 ;  /* 0x2000000aff927230 */ /* 0x000fe40000004100 */
[----:B------:R-:W0:Y:S01]  /*4a40*/  SHFL.DOWN PT, R12, R13, 0x1, 0x1f ;  /* 0x08201f000d0c7f89 */ /* 0x000e2200000e0000 */
        /* <DEDUP_REMOVED lines=8> */
[----:B------:R-:W-:Y:S02]  /*4ad0*/  FFMA.FTZ R168, R160, -R107, R168 ;  /* 0x8000006ba0a87223 */ /* 0x000fe400000100a8 */
[----:B------:R-:W-:Y:S01]  /*4ae0*/  FFMA.FTZ R157, R127, R155, R154 ;  /* 0x0000009b7f9d7223 */ /* 0x000fe2000001009a */
[----:B------:R-:W-:Y:S01]  /*4af0*/  HADD2.F32 R154, -RZ, R6.H0_H0 ;  /* 0x20000006ff9a7230 */ /* 0x000fe20000004100 */
[----:B------:R-:W-:-:S02]  /*4b00*/  FMUL.FTZ R177, R155, R96 ;  /* 0x000000609bb17220 */ /* 0x000fc40000410000 */
[----:B------:R-:W-:Y:S02]  /*4b10*/  FFMA.FTZ R151, R126, R157, R151 ;  /* 0x0000009d7e977223 */ /* 0x000fe40000010097 */
[----:B------:R-:W-:Y:S02]  /*4b20*/  FMUL.FTZ R130, R157, R94 ;  /* 0x0000005e9d827220 */ /* 0x000fe40000410000 */
[----:B------:R-:W-:Y:S01]  /*4b30*/  FFMA.FTZ R131, R125, R151, R152 ;  /* 0x000000977d837223 */ /* 0x000fe20000010098 */
[----:B------:R-:W-:Y:S01]  /*4b40*/  HADD2.F32 R152, -RZ, R4.H0_H0 ;  /* 0x20000004ff987230 */ /* 0x000fe20000004100 */
[----:B0-----:R-:W-:Y:S02]  /*4b50*/  @!P0 FADD.FTZ R13, R13, R12 ;  /* 0x0000000c0d0d8221 */ /* 0x001fe40000010000 */
[----:B------:R-:W-:Y:S02]  /*4b60*/  FFMA.FTZ R147, R124, R131, R147 ;  /* 0x000000837c937223 */ /* 0x000fe40000010093 */
[----:B------:R-:W-:-:S02]  /*4b70*/  FFMA.FTZ R149, R152, -R90, R149 ;  /* 0x8000005a98957223 */ /* 0x000fc40000010095 */
[----:B------:R-:W-:Y:S01]  /*4b80*/  FFMA.FTZ R129, R123, R147, R148 ;  /* 0x000000937b817223 */ /* 0x000fe20000010094 */
[----:B------:R-:W-:Y:S01]  /*4b90*/  HADD2.F32 R123, -RZ, R8.H1_H1 ;  /* 0x30000008ff7b7230 */ /* 0x000fe20000004100 */
[----:B------:R-:W-:Y:S01]  /*4ba0*/  FMUL.FTZ R126, R147, R88 ;  /* 0x00000058937e7220 */ /* 0x000fe20000410000 */
[----:B------:R-:W-:Y:S01]  /*4bb0*/  HADD2.F32 R148, -RZ, R11.H0_H0 ;  /* 0x2000000bff947230 */ /* 0x000fe20000004100 */
[----:B------:R-:W-:Y:S02]  /*4bc0*/  FFMA.FTZ R141, R122, R129, R141 ;  /* 0x000000817a8d7223 */ /* 0x000fe4000001008d */
[----:B------:R-:W-:Y:S02]  /*4bd0*/  FFMA.FTZ R125, R123, -R76, R142 ;  /* 0x8000004c7b7d7223 */ /* 0x000fe4000001008e */
[----:B------:R-:W-:Y:S02]  /*4be0*/  FFMA.FTZ R127, R121, R141, R138 ;  /* 0x0000008d797f7223 */ /* 0x000fe4000001008a */
[----:B------:R-:W-:-:S02]  /*4bf0*/  FMUL.FTZ R171, R141, R84 ;  /* 0x000000548dab7220 */ /* 0x000fc40000410000 */
[----:B------:R-:W-:Y:S02]  /*4c00*/  FFMA.FTZ R135, R120, R127, R135 ;  /* 0x0000007f78877223 */ /* 0x000fe40000010087 */
[----:B------:R-:W-:Y:S02]  /*4c10*/  FMUL.FTZ R122, R127, R82 ;  /* 0x000000527f7a7220 */ /* 0x000fe40000410000 */
[----:B------:R-:W-:Y:S02]  /*4c20*/  FFMA.FTZ R119, R119, R135, R136 ;  /* 0x0000008777777223 */ /* 0x000fe40000010088 */
[----:B------:R-:W-:Y:S01]  /*4c30*/  FMUL.FTZ R167, R135, R80 ;  /* 0x0000005087a77220 */ /* 0x000fe20000410000 */
[----:B------:R-:W0:Y:S01]  /*4c40*/  SHFL.DOWN PT, R136, R13, 0x2, 0x1f ;  /* 0x08401f000d887f89 */ /* 0x000e2200000e0000 */
[----:B------:R-:W-:Y:S01]  /*4c50*/  FFMA.FTZ R133, R118, R119, R133 ;  /* 0x0000007776857223 */ /* 0x000fe20000010085 */
[----:B------:R-:W-:Y:S01]  /*4c60*/  HADD2.F32 R118, -RZ, R9.H0_H0 ;  /* 0x20000009ff767230 */ /* 0x000fe20000004100 */
[----:B------:R-:W-:-:S02]  /*4c70*/  FMUL.FTZ R120, R119, R78 ;  /* 0x0000004e77787220 */ /* 0x000fc40000410000 */
[----:B------:R-:W-:Y:S02]  /*4c80*/  FFMA.FTZ R121, R117, R133, R134 ;  /* 0x0000008575797223 */ /* 0x000fe40000010086 */
[----:B------:R-:W-:Y:S02]  /*4c90*/  FMUL.FTZ R14, R133, R76 ;  /* 0x0000004c850e7220 */ /* 0x000fe40000410000 */
[----:B------:R-:W-:Y:S02]  /*4ca0*/  FMUL.FTZ R117, R121, R74 ;  /* 0x0000004a79757220 */ /* 0x000fe40000410000 */
[----:B------:R-:W-:Y:S02]  /*4cb0*/  FFMA.FTZ R137, R118, -R78, R137 ;  /* 0x8000004e76897223 */ /* 0x000fe40000010089 */
        /* <DEDUP_REMOVED lines=21> */
[----:B------:R-:W-:Y:S02]  /*4e10*/  FADD.FTZ R87, R122, R87 ;  /* 0x000000577a577221 */ /* 0x000fe40000010000 */
        /* <DEDUP_REMOVED lines=11> */
[----:B------:R-:W-:Y:S01]  /*4ed0*/  FMUL.FTZ R23, R116, R141 ;  /* 0x0000008d74177220 */ /* 0x000fe20000410000 */
[----:B------:R-:W1:Y:S01]  /*4ee0*/  SHFL.DOWN PT, R185, R138, 0x1, 0x1f ;  /* 0x08201f008ab97f89 */ /* 0x000e6200000e0000 */
[----:B------:R-:W-:Y:S02]  /*4ef0*/  FFMA.FTZ R158, R193, R155, R158 ;  /* 0x0000009bc19e7223 */ /* 0x000fe4000001009e */
[----:B------:R-:W-:Y:S02]  /*4f00*/  FMUL.FTZ R144, R144, R23 ;  /* 0x0000001790907220 */ /* 0x000fe40000410000 */
[----:B------:R-:W-:Y:S02]  /*4f10*/  FMUL.FTZ R23, R116, R135 ;  /* 0x0000008774177220 */ /* 0x000fe40000410000 */
[----:B------:R-:W-:Y:S02]  /*4f20*/  FFMA.FTZ R156, R191, R151, R156 ;  /* 0x00000097bf9c7223 */ /* 0x000fe4000001009c */
[----:B------:R-:W-:-:S02]  /*4f30*/  FMUL.FTZ R140, R140, R23 ;  /* 0x000000178c8c7220 */ /* 0x000fc40000410000 */
[----:B------:R-:W-:Y:S02]  /*4f40*/  FMUL.FTZ R23, R116, R121 ;  /* 0x0000007974177220 */ /* 0x000fe40000410000 */
[----:B------:R-:W-:Y:S02]  /*4f50*/  FFMA.FTZ R129, R148, R129, R124 ;  /* 0x0000008194817223 */ /* 0x000fe4000001007c */
[----:B------:R-:W-:Y:S02]  /*4f60*/  FMUL.FTZ R132, R132, R23 ;  /* 0x0000001784847220 */ /* 0x000fe40000410000 */
[----:B------:R-:W-:Y:S02]  /*4f70*/  FFMA.FTZ R141, R187, R141, R144 ;  /* 0x0000008dbb8d7223 */ /* 0x000fe40000010090 */
[----:B------:R-:W-:Y:S02]  /*4f80*/  FFMA.FTZ R140, R163, R135, R140 ;  /* 0x00000087a38c7223 */ /* 0x000fe4000001008c */
[----:B0-----:R-:W-:-:S02]  /*4f90*/  @!P2 FADD.FTZ R13, R13, R12 ;  /* 0x0000000c0d0da221 */ /* 0x001fc40000010000 */
[----:B------:R-:W-:Y:S02]  /*4fa0*/  FFMA.FTZ R132, R15, R121, R132 ;  /* 0x000000790f847223 */ /* 0x000fe40000010084 */
[----:B-1----:R-:W-:Y:S01]  /*4fb0*/  @!P0 FADD.FTZ R138, R138, R185 ;  /* 0x000000b98a8a8221 */ /* 0x002fe20000010000 */
[----:B------:R-:W0:Y:S01]  /*4fc0*/  SHFL.DOWN PT, R12, R13, 0x8, 0x1f ;  /* 0x09001f000d0c7f89 */ /* 0x000e2200000e0000 */
[----:B------:R-:W-:Y:S01]  /*4fd0*/  ISETP.GT.AND P0, PT, R30, 0x17, PT ;  /* 0x000000171e00780c */ /* 0x000fe20003f04270 */
[----:B------:R-:W-:Y:S02]  /*4fe0*/  FADD.FTZ R50, R181, R50 ;  /* 0x00000032b5327221 */ /* 0x000fe40000010000 */
[----:B------:R-:W1:Y:S01]  /*4ff0*/  SHFL.DOWN PT, R185, R138, 0x2, 0x1f ;  /* 0x08401f008ab97f89 */ /* 0x000e6200000e0000 */
        /* <DEDUP_REMOVED lines=11> */
[-C--:B------:R-:W-:Y:S02]  /*50b0*/  FMUL.FTZ R12, R116, R165.reuse ;  /* 0x000000a5740c7220 */ /* 0x080fe40000410000 */
[----:B-1----:R-:W-:Y:S01]  /*50c0*/  @!P1 FADD.FTZ R138, R138, R185 ;  /* 0x000000b98a8a9221 */ /* 0x002fe20000010000 */
[----:B------:R-:W-:Y:S01]  /*50d0*/  SHFL.DOWN PT, R142, R13, 0x10, 0x1f ;  /* 0x0a001f000d8e7f89 */ /* 0x000fe200000e0000 */
[----:B------:R-:W-:Y:S01]  /*50e0*/  FMUL.FTZ R12, R183, R12 ;  /* 0x0000000cb70c7220 */ /* 0x000fe20000410000 */
[----:B------:R-:W-:Y:S01]  /*50f0*/  ISETP.GT.AND P1, PT, R30, 0xf, PT ;  /* 0x0000000f1e00780c */ /* 0x000fe20003f24270 */
[----:B------:R-:W-:Y:S01]  /*5100*/  FMUL.FTZ R183, R116, R162 ;  /* 0x000000a274b77220 */ /* 0x000fe20000410000 */
[----:B------:R-:W0:Y:S01]  /*5110*/  SHFL.DOWN PT, R185, R138, 0x4, 0x1f ;  /* 0x08801f008ab97f89 */ /* 0x000e2200000e0000 */
[----:B------:R-:W-:-:S02]  /*5120*/  FFMA.FTZ R136, R197, R165, R12 ;  /* 0x000000a5c5887223 */ /* 0x000fc4000001000c */
[C---:B------:R-:W-:Y:S02]  /*5130*/  FMUL.FTZ R12, R116.reuse, R143 ;  /* 0x0000008f740c7220 */ /* 0x040fe40000410000 */
[----:B------:R-:W-:Y:S02]  /*5140*/  FMUL.FTZ R165, R116, R161 ;  /* 0x000000a174a57220 */ /* 0x000fe40000410000 */
[----:B------:R-:W-:Y:S02]  /*5150*/  FMUL.FTZ R12, R159, R12 ;  /* 0x0000000c9f0c7220 */ /* 0x000fe40000410000 */
[----:B------:R-:W-:Y:S02]  /*5160*/  FMUL.FTZ R183, R168, R183 ;  /* 0x000000b7a8b77220 */ /* 0x000fe40000410000 */
[----:B------:R-:W-:Y:S02]  /*5170*/  FFMA.FTZ R143, R154, R143, R12 ;  /* 0x0000008f9a8f7223 */ /* 0x000fe4000001000c */
[----:B------:R-:W-:-:S02]  /*5180*/  FMUL.FTZ R12, R116, R157 ;  /* 0x0000009d740c7220 */ /* 0x000fc40000410000 */
[----:B------:R-:W-:Y:S02]  /*5190*/  FADD.FTZ R42, R143, R42 ;  /* 0x0000002a8f2a7221 */ /* 0x000fe40000010000 */
[----:B------:R-:W-:Y:S02]  /*51a0*/  FMUL.FTZ R12, R153, R12 ;  /* 0x0000000c990c7220 */ /* 0x000fe40000410000 */
[----:B------:R-:W-:Y:S02]  /*51b0*/  FMUL.FTZ R164, R164, R165 ;  /* 0x000000a5a4a47220 */ /* 0x000fe40000410000 */
[----:B------:R-:W-:Y:S02]  /*51c0*/  FFMA.FTZ R157, R150, R157, R12 ;  /* 0x0000009d969d7223 */ /* 0x000fe4000001000c */
[----:B------:R-:W-:Y:S02]  /*51d0*/  FMUL.FTZ R12, R116, R131 ;  /* 0x00000083740c7220 */ /* 0x000fe40000410000 */
[----:B0-----:R-:W-:-:S02]  /*51e0*/  @!P2 FADD.FTZ R138, R138, R185 ;  /* 0x000000b98a8aa221 */ /* 0x001fc40000010000 */
[----:B------:R-:W-:Y:S02]  /*51f0*/  FMUL.FTZ R22, R149, R12 ;  /* 0x0000000c95167220 */ /* 0x000fe40000410000 */
[----:B------:R-:W-:Y:S01]  /*5200*/  FMUL.FTZ R12, R116, R147 ;  /* 0x00000093740c7220 */ /* 0x000fe20000410000 */
[----:B------:R-:W0:Y:S01]  /*5210*/  SHFL.DOWN PT, R185, R138, 0x8, 0x1f ;  /* 0x09001f008ab97f89 */ /* 0x000e2200000e0000 */
[----:B------:R-:W-:Y:S02]  /*5220*/  FFMA.FTZ R131, R152, R131, R22 ;  /* 0x0000008398837223 */ /* 0x000fe40000010016 */
[----:B------:R-:W-:Y:S02]  /*5230*/  FMUL.FTZ R12, R173, R12 ;  /* 0x0000000cad0c7220 */ /* 0x000fe40000410000 */
[----:B------:R-:W-:Y:S02]  /*5240*/  @!P1 FADD.FTZ R13, R13, R142 ;  /* 0x0000008e0d0d9221 */ /* 0x000fe40000010000 */
[----:B------:R-:W-:-:S02]  /*5250*/  FFMA.FTZ R22, R189, R147, R12 ;  /* 0x00000093bd167223 */ /* 0x000fc4000001000c */
[----:B------:R-:W-:Y:S02]  /*5260*/  FMUL.FTZ R12, R116, R127 ;  /* 0x0000007f740c7220 */ /* 0x000fe40000410000 */
[----:B------:R-:W-:Y:S02]  /*5270*/  FADD.FTZ R63, R22, R63 ;  /* 0x0000003f163f7221 */ /* 0x000fe40000010000 */
[C---:B------:R-:W-:Y:S02]  /*5280*/  FMUL.FTZ R22, R116.reuse, R119 ;  /* 0x0000007774167220 */ /* 0x040fe40000410000 */
[----:B------:R-:W-:Y:S02]  /*5290*/  FMUL.FTZ R12, R139, R12 ;  /* 0x0000000c8b0c7220 */ /* 0x000fe40000410000 */
[----:B------:R-:W-:Y:S02]  /*52a0*/  FMUL.FTZ R137, R137, R22 ;  /* 0x0000001689897220 */ /* 0x000fe40000410000 */
[----:B------:R-:W-:-:S02]  /*52b0*/  FMUL.FTZ R22, R116, R133 ;  /* 0x0000008574167220 */ /* 0x000fc40000410000 */
[----:B------:R-:W-:Y:S02]  /*52c0*/  FFMA.FTZ R122, R146, R127, R12 ;  /* 0x0000007f927a7223 */ /* 0x000fe4000001000c */
[----:B------:R-:W-:Y:S02]  /*52d0*/  FMUL.FTZ R22, R125, R22 ;  /* 0x000000167d167220 */ /* 0x000fe40000410000 */
[----:B0-----:R-:W-:Y:S01]  /*52e0*/  @!P0 FADD.FTZ R138, R138, R185 ;  /* 0x000000b98a8a8221 */ /* 0x001fe20000010000 */
[----:B------:R-:W-:Y:S01]  /*52f0*/  ISETP.NE.AND P0, PT, R30, RZ, PT ;  /* 0x000000ff1e00720c */ /* 0x000fe20003f05270 */
[----:B------:R-:W-:Y:S02]  /*5300*/  FFMA.FTZ R183, R160, R162, R183 ;  /* 0x000000a2a0b77223 */ /* 0x000fe400000100b7 */
[----:B------:R-:W-:Y:S01]  /*5310*/  FFMA.FTZ R164, R195, R161, R164 ;  /* 0x000000a1c3a47223 */ /* 0x000fe200000100a4 */
[----:B------:R-:W0:Y:S01]  /*5320*/  SHFL.DOWN PT, R143, R138, 0x10, 0x1f ;  /* 0x0a001f008a8f7f89 */ /* 0x000e2200000e0000 */
        /* <DEDUP_REMOVED lines=34> */
.L_x_3748:
[----:B0-----:R-:W-:Y:S05]  /*5550*/  BSYNC B0 ;  /* 0x0000000000007941 */ /* 0x001fea0003800000 */
.L_x_3747:
        /* <DEDUP_REMOVED lines=21> */
.L_x_3733:
[----:B------:R-:W-:Y:S01]  /*56b0*/  BAR.SYNC.DEFER_BLOCKING 0x0 ;  /* 0x0000000000007b1d */ /* 0x000fe20000010000 */
[----:B------:R-:W-:-:S05]  /*56c0*/  LOP3.LUT R93, R36, 0x1f, R29, 0xf8, !PT ;  /* 0x0000001f245d7812 */ /* 0x000fca00078ef81d */
[----:B------:R-:W-:-:S05]  /*56d0*/  IMAD.WIDE R4, R93, 0x10, R2 ;  /* 0x000000105d047825 */ /* 0x000fca00078e0202 */
[----:B------:R-:W2:Y:S04]  /*56e0*/  LDG.E.128 R12, [R4.64] ;  /* 0x00000006040c7981 */ /* 0x000ea8000c1e1d00 */
[----:B------:R-:W3:Y:S01]  /*56f0*/  LDG.E.128 R76, [R4.64+0x200] ;  /* 0x00020006044c7981 */ /* 0x000ee2000c1e1d00 */
[----:B------:R-:W-:Y:S02]  /*5700*/  IADD3 R92, R37, -0x1, RZ ;  /* 0xffffffff255c7810 */ /* 0x000fe40007ffe0ff */
[----:B------:R-:W-:Y:S02]  /*5710*/  F2FP.PACK_AB R70, R70, R87 ;  /* 0x000000574646723e */ /* 0x000fe400000000ff */
[----:B------:R-:W-:Y:S01]  /*5720*/  F2FP.PACK_AB R75, R51, R50 ;  /* 0x00000032334b723e */ /* 0x000fe200000000ff */
[----:B--2---:R-:W-:Y:S04]  /*5730*/  STS.128 [R39.X16], R12 ;  /* 0x0000000c27007388 */ /* 0x004fe8000000cc00 */
[----:B---3--:R-:W-:Y:S01]  /*5740*/  STS.128 [R39.X16+0x200], R76 ;  /* 0x0002004c27007388 */ /* 0x008fe2000000cc00 */
[----:B------:R-:W-:-:S06]  /*5750*/  NOP ;  /* 0x0000000000007918 */ /* 0x000fcc0000000000 */
[----:B------:R-:W0:Y:S02]  /*5760*/  LDS.128 R8, [R41.X16] ;  /* 0x0000000029087984 */ /* 0x000e24000000cc00 */
[--C-:B0-----:R-:W-:Y:S02]  /*5770*/  HADD2.F32 R7, -RZ, R8.reuse.H0_H0 ;  /* 0x20000008ff077230 */ /* 0x101fe40000004100 */
[--C-:B------:R-:W-:Y:S02]  /*5780*/  HADD2.F32 R23, -RZ, R9.reuse.H0_H0 ;  /* 0x20000009ff177230 */ /* 0x100fe40000004100 */
[----:B------:R-:W-:Y:S01]  /*5790*/  HADD2.F32 R9, -RZ, R9.H1_H1 ;  /* 0x30000009ff097230 */ /* 0x000fe20000004100 */
[--C-:B------:R-:W-:Y:S01]  /*57a0*/  FADD.FTZ R6, R7, R26.reuse ;  /* 0x0000001a07067221 */ /* 0x100fe20000010000 */
[----:B------:R-:W-:Y:S01]  /*57b0*/  HADD2.F32 R7, -RZ, R8.H1_H1 ;  /* 0x30000008ff077230 */ /* 0x000fe20000004100 */
[----:B------:R-:W-:Y:S01]  /*57c0*/  FADD.FTZ R23, R23, R26 ;  /* 0x0000001a17177221 */ /* 0x000fe20000010000 */
[----:B------:R-:W-:-:S02]  /*57d0*/  HADD2.F32 R15, -RZ, R10.H0_H0 ;  /* 0x2000000aff0f7230 */ /* 0x000fc40000004100 */
[----:B------:R-:W-:Y:S01]  /*57e0*/  FSETP.GTU.FTZ.AND P4, PT, R6, 20, PT ;  /* 0x41a000000600780b */ /* 0x000fe20003f9c000 */
[----:B------:R-:W-:Y:S01]  /*57f0*/  FADD.FTZ R22, R7, R26 ;  /* 0x0000001a07167221 */ /* 0x000fe20000010000 */
[----:B------:R-:W-:-:S04]  /*5800*/  FSETP.GTU.FTZ.AND P6, PT, R23, 20, PT ;  /* 0x41a000001700780b */ /* 0x000fc80003fdc000 */
[----:B------:R-:W-:-:S07]  /*5810*/  FSETP.GTU.FTZ.AND P5, PT, R22, 20, PT ;  /* 0x41a000001600780b */ /* 0x000fce0003fbc000 */
[----:B------:R-:W-:Y:S02]  /*5820*/  @!P4 FMUL.FTZ R8, R6, -1.4426950216293334961 ;  /* 0xbfb8aa3b0608c820 */ /* 0x000fe40000410000 */
[----:B------:R0:W1:Y:S01]  /*5830*/  LDS.128 R4, [R41.X16+0x10] ;  /* 0x0000100029047984 */ /* 0x000062000000cc00 */
[----:B------:R-:W-:-:S03]  /*5840*/  @!P6 FMUL.FTZ R13, R23, -1.4426950216293334961 ;  /* 0xbfb8aa3b170de820 */ /* 0x000fc60000410000 */
[----:B------:R-:W2:Y:S01]  /*5850*/  @!P4 MUFU.EX2 R8, R8 ;  /* 0x000000080008c308 */ /* 0x000ea20000000800 */
[----:B------:R-:W-:Y:S02]  /*5860*/  @!P5 FMUL.FTZ R12, R22, -1.4426950216293334961 ;  /* 0xbfb8aa3b160cd820 */ /* 0x000fe40000410000 */
[--C-:B------:R-:W-:Y:S02]  /*5870*/  FADD.FTZ R22, R9, R26.reuse ;  /* 0x0000001a09167221 */ /* 0x100fe40000010000 */
[--C-:B0-----:R-:W-:Y:S01]  /*5880*/  FADD.FTZ R41, R15, R26.reuse ;  /* 0x0000001a0f297221 */ /* 0x101fe20000010000 */
[----:B------:R-:W-:Y:S01]  /*5890*/  HADD2.F32 R15, -RZ, R10.H1_H1 ;  /* 0x3000000aff0f7230 */ /* 0x000fe20000004100 */
[----:B------:R-:W-:Y:S01]  /*58a0*/  BAR.SYNC.DEFER_BLOCKING 0x0 ;  /* 0x0000000000007b1d */ /* 0x000fe20000010000 */
[----:B------:R-:W-:Y:S02]  /*58b0*/  FSETP.GTU.FTZ.AND P0, PT, R22, 20, PT ;  /* 0x41a000001600780b */ /* 0x000fe40003f1c000 */
[----:B------:R-:W-:Y:S01]  /*58c0*/  FSETP.GTU.FTZ.AND P1, PT, R41, 20, PT ;  /* 0x41a000002900780b */ /* 0x000fe20003f3c000 */
[----:B------:R-:W-:Y:S01]  /*58d0*/  FADD.FTZ R10, R15, R26 ;  /* 0x0000001a0f0a7221 */ /* 0x000fe20000010000 */
[--C-:B------:R-:W-:Y:S01]  /*58e0*/  HADD2.F32 R15, -RZ, R11.reuse.H0_H0 ;  /* 0x2000000bff0f7230 */ /* 0x100fe20000004100 */
[----:B------:R-:W0:Y:S01]  /*58f0*/  @!P5 MUFU.EX2 R12, R12 ;  /* 0x0000000c000cd308 */ /* 0x000e220000000800 */
[----:B------:R-:W-:Y:S01]  /*5900*/  HADD2.F32 R11, -RZ, R11.H1_H1 ;  /* 0x3000000bff0b7230 */ /* 0x000fe20000004100 */
[----:B--2---:R-:W-:Y:S01]  /*5910*/  @!P4 FADD.FTZ R9, R8, 1 ;  /* 0x3f8000000809c421 */ /* 0x004fe20000010000 */
[----:B------:R-:W-:-:S05]  /*5920*/  FSETP.GTU.FTZ.AND P2, PT, R10, 20, PT ;  /* 0x41a000000a00780b */ /* 0x000fca0003f5c000 */
[----:B------:R2:W3:Y:S01]  /*5930*/  @!P4 MUFU.RCP R14, R9 ;  /* 0x00000009000ec308 */ /* 0x0004e20000001000 */
[----:B------:R-:W-:Y:S02]  /*5940*/  @!P0 FMUL.FTZ R8, R22, -1.4426950216293334961 ;  /* 0xbfb8aa3b16088820 */ /* 0x000fe40000410000 */
[----:B------:R-:W-:-:S05]  /*5950*/  FADD.FTZ R22, R15, R26 ;  /* 0x0000001a0f167221 */ /* 0x000fca0000010000 */
[----:B------:R-:W4:Y:S01]  /*5960*/  @!P6 MUFU.EX2 R13, R13 ;  /* 0x0000000d000de308 */ /* 0x000f220000000800 */
[----:B0-----:R-:W-:Y:S01]  /*5970*/  @!P5 FADD.FTZ R12, R12, 1 ;  /* 0x3f8000000c0cd421 */ /* 0x001fe20000010000 */
[----:B------:R-:W-:Y:S01]  /*5980*/  FSETP.GTU.FTZ.AND P3, PT, R22, 20, PT ;  /* 0x41a000001600780b */ /* 0x000fe20003f7c000 */
[----:B--2---:R-:W-:Y:S02]  /*5990*/  @!P1 FMUL.FTZ R9, R41, -1.4426950216293334961 ;  /* 0xbfb8aa3b29099820 */ /* 0x004fe40000410000 */
[----:B------:R-:W-:Y:S01]  /*59a0*/  FADD.FTZ R41, R11, R26 ;  /* 0x0000001a0b297221 */ /* 0x000fe20000010000 */
[----:B-1----:R-:W-:Y:S02]  /*59b0*/  HADD2.F32 R15, -RZ, R4.H0_H0 ;  /* 0x20000004ff0f7230 */ /* 0x002fe40000004100 */
[----:B------:R-:W0:Y:S01]  /*59c0*/  @!P5 MUFU.RCP R23, R12 ;  /* 0x0000000c0017d308 */ /* 0x000e220000001000 */
[----:B---3--:R-:W-:Y:S01]  /*59d0*/  @!P4 FMUL.FTZ R55, R55, R14 ;  /* 0x0000000e3737c220 */ /* 0x008fe20000410000 */
[----:B------:R-:W-:Y:S01]  /*59e0*/  FSETP.GTU.FTZ.AND P4, PT, R41, 20, PT ;  /* 0x41a000002900780b */ /* 0x000fe20003f9c000 */
[----:B------:R-:W-:-:S02]  /*59f0*/  @!P2 FMUL.FTZ R11, R10, -1.4426950216293334961 ;  /* 0xbfb8aa3b0a0ba820 */ /* 0x000fc40000410000 */
[----:B------:R-:W-:Y:S02]  /*5a00*/  FADD.FTZ R69, R15, R26 ;  /* 0x0000001a0f457221 */ /* 0x000fe40000010000 */
[----:B------:R-:W-:Y:S01]  /*5a10*/  @!P3 FMUL.FTZ R14, R22, -1.4426950216293334961 ;  /* 0xbfb8aa3b160eb820 */ /* 0x000fe20000410000 */
[----:B------:R-:W1:Y:S01]  /*5a20*/  @!P0 MUFU.EX2 R8, R8 ;  /* 0x0000000800088308 */ /* 0x000e620000000800 */
[----:B----4-:R-:W-:-:S06]  /*5a30*/  @!P6 FADD.FTZ R13, R13, 1 ;  /* 0x3f8000000d0de421 */ /* 0x010fcc0000010000 */
[----:B------:R-:W-:Y:S01]  /*5a40*/  @!P4 FMUL.FTZ R15, R41, -1.4426950216293334961 ;  /* 0xbfb8aa3b290fc820 */ /* 0x000fe20000410000 */
[----:B------:R-:W-:Y:S01]  /*5a50*/  @!P1 MUFU.EX2 R9, R9 ;  /* 0x0000000900099308 */ /* 0x000fe20000000800 */
[----:B0-----:R-:W-:Y:S01]  /*5a60*/  @!P5 FMUL.FTZ R54, R54, R23 ;  /* 0x000000173636d220 */ /* 0x001fe20000410000 */
[----:B------:R-:W-:Y:S01]  /*5a70*/  FSETP.GTU.FTZ.AND P5, PT, R69, 20, PT ;  /* 0x41a000004500780b */ /* 0x000fe20003fbc000 */
[----:B------:R-:W-:Y:S01]  /*5a80*/  HADD2.F32 R23, -RZ, R4.H1_H1 ;  /* 0x30000004ff177230 */ /* 0x000fe20000004100 */
[----:B------:R-:W-:-:S04]  /*5a90*/  IMAD R4, R28, c[0x0][0x2d8], RZ ;  /* 0x0000b6001c047a24 */ /* 0x000fc800078e02ff */
[----:B------:R-:W0:Y:S01]  /*5aa0*/  @!P3 MUFU.EX2 R14, R14 ;  /* 0x0000000e000eb308 */ /* 0x000e220000000800 */
[----:B-1----:R-:W-:Y:S01]  /*5ab0*/  @!P0 FADD.FTZ R10, R8, 1 ;  /* 0x3f800000080a8421 */ /* 0x002fe20000010000 */
[----:B------:R-:W-:-:S05]  /*5ac0*/  SHF.L.U32 R8, R92, 0xa, RZ ;  /* 0x0000000a5c087819 */ /* 0x000fca00000006ff */
[----:B------:R-:W-:Y:S01]  /*5ad0*/  @!P5 FMUL.FTZ R22, R69, -1.4426950216293334961 ;  /* 0xbfb8aa3b4516d820 */ /* 0x000fe20000410000 */
[----:B------:R-:W1:Y:S01]  /*5ae0*/  @!P6 MUFU.RCP R13, R13 ;  /* 0x0000000d000de308 */ /* 0x000e620000001000 */
[----:B------:R-:W-:-:S07]  /*5af0*/  FADD.FTZ R69, R23, R26 ;  /* 0x0000001a17457221 */ /* 0x000fce0000010000 */
[----:B------:R-:W2:Y:S01]  /*5b00*/  @!P4 MUFU.EX2 R15, R15 ;  /* 0x0000000f000fc308 */ /* 0x000ea20000000800 */
[----:B0-----:R-:W-:-:S07]  /*5b10*/  @!P3 FADD.FTZ R14, R14, 1 ;  /* 0x3f8000000e0eb421 */ /* 0x001fce0000010000 */
[----:B------:R0:W3:Y:S01]  /*5b20*/  @!P2 MUFU.EX2 R12, R11 ;  /* 0x0000000b000ca308 */ /* 0x0000e20000000800 */
[----:B-1----:R-:W-:Y:S01]  /*5b30*/  @!P6 FMUL.FTZ R56, R56, R13 ;  /* 0x0000000d3838e220 */ /* 0x002fe20000410000 */
[----:B------:R-:W-:Y:S01]  /*5b40*/  FSETP.GTU.FTZ.AND P6, PT, R69, 20, PT ;  /* 0x41a000004500780b */ /* 0x000fe20003fdc000 */
[----:B------:R-:W-:-:S05]  /*5b50*/  IMAD R13, R27, c[0x0][0x2dc], R4 ;  /* 0x0000b7001b0d7a24 */ /* 0x000fca00078e0204 */
[----:B------:R-:W1:Y:S01]  /*5b60*/  @!P0 MUFU.RCP R74, R10 ;  /* 0x0000000a004a8308 */ /* 0x000e620000001000 */
[----:B0-----:R-:W-:Y:S01]  /*5b70*/  @!P1 FADD.FTZ R11, R9, 1 ;  /* 0x3f800000090b9421 */ /* 0x001fe20000010000 */
[----:B------:R-:W-:Y:S01]  /*5b80*/  SHF.R.S32.HI R9, RZ, 0x1f, R8 ;  /* 0x0000001fff097819 */ /* 0x000fe20000011408 */
[----:B--2---:R-:W-:-:S04]  /*5b90*/  @!P4 FADD.FTZ R15, R15, 1 ;  /* 0x3f8000000f0fc421 */ /* 0x004fc80000010000 */
[----:B------:R-:W-:Y:S01]  /*5ba0*/  @!P6 FMUL.FTZ R4, R69, -1.4426950216293334961 ;  /* 0xbfb8aa3b4504e820 */ /* 0x000fe20000410000 */
[----:B------:R0:W2:Y:S01]  /*5bb0*/  @!P1 MUFU.RCP R76, R11 ;  /* 0x0000000b004c9308 */ /* 0x0000a20000001000 */
[----:B---3--:R-:W-:-:S07]  /*5bc0*/  @!P2 FADD.FTZ R12, R12, 1 ;  /* 0x3f8000000c0ca421 */ /* 0x008fce0000010000 */
[----:B------:R3:W4:Y:S01]  /*5bd0*/  @!P3 MUFU.RCP R23, R14 ;  /* 0x0000000e0017b308 */ /* 0x0007220000001000 */
[----:B0-----:R-:W-:-:S04]  /*5be0*/  IMAD.WIDE.U32 R10, R27, c[0x0][0x2d8], R8 ;  /* 0x0000b6001b0a7a25 */ /* 0x001fc800078e0008 */
[----:B-1----:R-:W-:Y:S01]  /*5bf0*/  @!P0 FMUL.FTZ R57, R57, R74 ;  /* 0x0000004a39398220 */ /* 0x002fe20000410000 */
[----:B------:R-:W-:Y:S01]  /*5c00*/  IADD3 R11, R11, R13, RZ ;  /* 0x0000000d0b0b7210 */ /* 0x000fe20007ffe0ff */
[--C-:B------:R-:W-:Y:S01]  /*5c10*/  HADD2.F32 R13, -RZ, R5.reuse.H0_H0 ;  /* 0x20000005ff0d7230 */ /* 0x100fe20000004100 */
[----:B------:R0:W1:Y:S01]  /*5c20*/  @!P4 MUFU.RCP R78, R15 ;  /* 0x0000000f004ec308 */ /* 0x0000620000001000 */
[----:B------:R-:W-:Y:S01]  /*5c30*/  HADD2.F32 R5, -RZ, R5.H1_H1 ;  /* 0x30000005ff057230 */ /* 0x000fe20000004100 */
[----:B--2---:R-:W-:Y:S01]  /*5c40*/  @!P1 FMUL.FTZ R53, R53, R76 ;  /* 0x0000004c35359220 */ /* 0x004fe20000410000 */
[----:B------:R-:W-:Y:S01]  /*5c50*/  F2FP.PACK_AB R74, R48, R47 ;  /* 0x0000002f304a723e */ /* 0x000fe200000000ff */
[--C-:B------:R-:W-:Y:S02]  /*5c60*/  FADD.FTZ R71, R13, R26.reuse ;  /* 0x0000001a0d477221 */ /* 0x100fe40000010000 */
[--C-:B---3--:R-:W-:Y:S01]  /*5c70*/  FADD.FTZ R14, R5, R26.reuse ;  /* 0x0000001a050e7221 */ /* 0x108fe20000010000 */
[--C-:B------:R-:W-:Y:S01]  /*5c80*/  HADD2.F32 R5, -RZ, R6.reuse.H0_H0 ;  /* 0x20000006ff057230 */ /* 0x100fe20000004100 */
[----:B------:R-:W2:Y:S01]  /*5c90*/  @!P5 MUFU.EX2 R22, R22 ;  /* 0x000000160016d308 */ /* 0x000ea20000000800 */
[----:B------:R-:W-:Y:S01]  /*5ca0*/  IMAD R13, R25, c[0x0][0x2e0], RZ ;  /* 0x0000b800190d7a24 */ /* 0x000fe200078e02ff */
[----:B0-----:R-:W-:Y:S01]  /*5cb0*/  HADD2.F32 R15, -RZ, R6.H1_H1 ;  /* 0x30000006ff0f7230 */ /* 0x001fe20000004100 */
[----:B----4-:R-:W-:Y:S01]  /*5cc0*/  @!P3 FMUL.FTZ R64, R64, R23 ;  /* 0x000000174040b220 */ /* 0x010fe20000410000 */
[----:B------:R-:W-:Y:S01]  /*5cd0*/  HADD2.F32 R23, -RZ, R7.H0_H0 ;  /* 0x20000007ff177230 */ /* 0x000fe20000004100 */
[--C-:B------:R-:W-:Y:S01]  /*5ce0*/  FADD.FTZ R73, R5, R26.reuse ;  /* 0x0000001a05497221 */ /* 0x100fe20000010000 */
[----:B------:R-:W-:Y:S01]  /*5cf0*/  FSETP.GTU.FTZ.AND P0, PT, R71, 20, PT ;  /* 0x41a000004700780b */ /* 0x000fe20003f1c000 */
[----:B------:R-:W-:Y:S01]  /*5d00*/  IMAD R69, R0, c[0x0][0x2e4], R13 ;  /* 0x0000b90000457a24 */ /* 0x000fe200078e020d */
[----:B------:R-:W0:Y:S01]  /*5d10*/  @!P2 MUFU.RCP R41, R12 ;  /* 0x0000000c0029a308 */ /* 0x000e220000001000 */
[--C-:B------:R-:W-:Y:S01]  /*5d20*/  FADD.FTZ R23, R23, R26.reuse ;  /* 0x0000001a17177221 */ /* 0x100fe20000010000 */
[----:B------:R-:W-:Y:S01]  /*5d30*/  FSETP.GTU.FTZ.AND P3, PT, R73, 20, PT ;  /* 0x41a000004900780b */ /* 0x000fe20003f7c000 */
[----:B-1----:R-:W-:Y:S01]  /*5d40*/  @!P4 FMUL.FTZ R63, R63, R78 ;  /* 0x0000004e3f3fc220 */ /* 0x002fe20000410000 */
[----:B------:R-:W-:Y:S01]  /*5d50*/  FSETP.GTU.FTZ.AND P4, PT, R14, 20, PT ;  /* 0x41a000000e00780b */ /* 0x000fe20003f9c000 */
[----:B------:R-:W-:-:S02]  /*5d60*/  FADD.FTZ R15, R15, R26 ;  /* 0x0000001a0f0f7221 */ /* 0x000fc40000010000 */
[----:B------:R-:W-:Y:S01]  /*5d70*/  IMAD.WIDE.U32 R8, R27, c[0x0][0x2f8], R8 ;  /* 0x0000be001b087a25 */ /* 0x000fe200078e0008 */
[----:B------:R1:W3:Y:S03]  /*5d80*/  @!P6 MUFU.EX2 R12, R4 ;  /* 0x00000004000ce308 */ /* 0x0002e60000000800 */
[----:B--2---:R-:W-:Y:S02]  /*5d90*/  @!P5 FADD.FTZ R22, R22, 1 ;  /* 0x3f8000001616d421 */ /* 0x004fe40000010000 */
[----:B------:R-:W-:Y:S01]  /*5da0*/  @!P0 FMUL.FTZ R13, R71, -1.4426950216293334961 ;  /* 0xbfb8aa3b470d8820 */ /* 0x000fe20000410000 */
[----:B------:R-:W-:Y:S01]  /*5db0*/  F2FP.PACK_AB R71, R89, R72 ;  /* 0x000000485947723e */ /* 0x000fe200000000ff */
[----:B0-----:R-:W-:Y:S01]  /*5dc0*/  @!P2 FMUL.FTZ R58, R58, R41 ;  /* 0x000000293a3aa220 */ /* 0x001fe20000410000 */
[----:B------:R-:W-:Y:S01]  /*5dd0*/  F2FP.PACK_AB R72, R52, R65 ;  /* 0x000000413448723e */ /* 0x000fe200000000ff */
[----:B-1----:R-:W-:Y:S01]  /*5de0*/  IMAD.WIDE.U32 R4, R0, c[0x0][0x2e0], R10 ;  /* 0x0000b80000047a25 */ /* 0x002fe200078e000a */
[----:B------:R-:W-:Y:S01]  /*5df0*/  HADD2.F32 R11, -RZ, R7.H1_H1 ;  /* 0x30000007ff0b7230 */ /* 0x000fe20000004100 */
[----:B------:R-:W0:Y:S01]  /*5e00*/  @!P5 MUFU.RCP R41, R22 ;  /* 0x000000160029d308 */ /* 0x000e220000001000 */
[----:B------:R-:W-:-:S02]  /*5e10*/  FSETP.GTU.FTZ.AND P2, PT, R15, 20, PT ;  /* 0x41a000000f00780b */ /* 0x000fc40003f5c000 */
[----:B------:R-:W-:Y:S01]  /*5e20*/  IADD3 R7, R5, R69, RZ ;  /* 0x0000004505077210 */ /* 0x000fe20007ffe0ff */
[----:B------:R-:W-:Y:S01]  /*5e30*/  @!P4 FMUL.FTZ R5, R14, -1.4426950216293334961 ;  /* 0xbfb8aa3b0e05c820 */ /* 0x000fe20000410000 */
[----:B------:R-:W-:Y:S01]  /*5e40*/  LEA R6, P1, R4, c[0x0][0x330], 0x1 ;  /* 0x0000cc0004067a11 */ /* 0x000fe200078208ff */
[----:B------:R-:W-:Y:S01]  /*5e50*/  FADD.FTZ R14, R11, R26 ;  /* 0x0000001a0b0e7221 */ /* 0x000fe20000010000 */
[----:B------:R-:W-:Y:S01]  /*5e60*/  F2FP.PACK_AB R69, R68, R85 ;  /* 0x000000554445723e */ /* 0x000fe200000000ff */
[----:B---3--:R-:W-:Y:S01]  /*5e70*/  @!P6 FADD.FTZ R12, R12, 1 ;  /* 0x3f8000000c0ce421 */ /* 0x008fe20000010000 */
[----:B------:R-:W-:Y:S01]  /*5e80*/  LEA.HI.X R7, R4, c[0x0][0x334], R7, 0x1, P1 ;  /* 0x0000cd0004077a11 */ /* 0x000fe200008f0c07 */
[----:B------:R-:W-:Y:S01]  /*5e90*/  @!P3 FMUL.FTZ R4, R73, -1.4426950216293334961 ;  /* 0xbfb8aa3b4904b820 */ /* 0x000fe20000410000 */
[----:B------:R-:W-:Y:S01]  /*5ea0*/  FSETP.GTU.FTZ.AND P1, PT, R23, 20, PT ;  /* 0x41a000001700780b */ /* 0x000fe20003f3c000 */
[----:B------:R1:W2:Y:S01]  /*5eb0*/  @!P6 MUFU.RCP R22, R12 ;  /* 0x0000000c0016e308 */ /* 0x0002a20000001000 */
[----:B------:R-:W-:Y:S01]  /*5ec0*/  F2FP.PACK_AB R68, R67, R66 ;  /* 0x000000424344723e */ /* 0x000fe200000000ff */
[----:B------:R-:W-:Y:S01]  /*5ed0*/  @!P2 FMUL.FTZ R10, R15, -1.4426950216293334961 ;  /* 0xbfb8aa3b0f0aa820 */ /* 0x000fe20000410000 */
[----:B------:R-:W-:Y:S01]  /*5ee0*/  F2FP.PACK_AB R73, R44, R43 ;  /* 0x0000002b2c49723e */ /* 0x000fe200000000ff */
[----:B0-----:R-:W-:Y:S01]  /*5ef0*/  @!P5 FMUL.FTZ R60, R60, R41 ;  /* 0x000000293c3cd220 */ /* 0x001fe20000410000 */
[----:B------:R-:W-:-:S03]  /*5f00*/  FSETP.GTU.FTZ.AND P5, PT, R14, 20, PT ;  /* 0x41a000000e00780b */ /* 0x000fc60003fbc000 */
[----:B------:R-:W0:Y:S01]  /*5f10*/  @!P4 MUFU.EX2 R5, R5 ;  /* 0x000000050005c308 */ /* 0x000e220000000800 */
[----:B-1----:R-:W-:-:S03]  /*5f20*/  LEA R12, R30, R36, 0x1 ;  /* 0x000000241e0c7211 */ /* 0x002fc600078e08ff */
[----:B------:R-:W-:Y:S02]  /*5f30*/  @!P1 FMUL.FTZ R11, R23, -1.4426950216293334961 ;  /* 0xbfb8aa3b170b9820 */ /* 0x000fe40000410000 */
[----:B------:R1:W-:Y:S02]  /*5f40*/  STS.128 [R12.X16], R68 ;  /* 0x000000440c007388 */ /* 0x0003e4000000cc00 */
[----:B------:R-:W3:Y:S01]  /*5f50*/  @!P3 MUFU.EX2 R4, R4 ;  /* 0x000000040004b308 */ /* 0x000ee20000000800 */
[----:B--2---:R-:W-:Y:S01]  /*5f60*/  @!P6 FMUL.FTZ R61, R61, R22 ;  /* 0x000000163d3de220 */ /* 0x004fe20000410000 */
[----:B------:R2:W-:Y:S01]  /*5f70*/  STS.128 [R12.X16+0x10], R72 ;  /* 0x000010480c007388 */ /* 0x0005e2000000cc00 */
[----:B------:R-:W-:-:S06]  /*5f80*/  NOP ;  /* 0x0000000000007918 */ /* 0x000fcc0000000000 */
[----:B------:R-:W4:Y:S01]  /*5f90*/  @!P1 MUFU.EX2 R11, R11 ;  /* 0x0000000b000b9308 */ /* 0x000f220000000800 */
[----:B------:R-:W5:Y:S01]  /*5fa0*/  LDS.128 R76, [R39.X16] ;  /* 0x00000000274c7984 */ /* 0x000f62000000cc00 */
[----:B------:R-:W-:Y:S02]  /*5fb0*/  @!P5 FMUL.FTZ R14, R14, -1.4426950216293334961 ;  /* 0xbfb8aa3b0e0ed820 */ /* 0x000fe40000410000 */
[----:B0-----:R-:W-:Y:S01]  /*5fc0*/  @!P4 FADD.FTZ R5, R5, 1 ;  /* 0x3f8000000505c421 */ /* 0x001fe20000010000 */
[----:B------:R-:W0:Y:S01]  /*5fd0*/  LDS.128 R80, [R39.X16+0x200] ;  /* 0x0002000027507984 */ /* 0x000e22000000cc00 */
[----:B-1----:R-:W-:Y:S01]  /*5fe0*/  F2FP.PACK_AB R68, R54, R55 ;  /* 0x000000373644723e */ /* 0x002fe200000000ff */
[----:B---3--:R-:W-:Y:S01]  /*5ff0*/  @!P3 FADD.FTZ R4, R4, 1 ;  /* 0x3f8000000404b421 */ /* 0x008fe20000010000 */
[----:B------:R-:W1:Y:S01]  /*6000*/  @!P0 MUFU.EX2 R13, R13 ;  /* 0x0000000d000d8308 */ /* 0x000e620000000800 */
[----:B------:R-:W-:Y:S02]  /*6010*/  F2FP.PACK_AB R71, R63, R64 ;  /* 0x000000403f47723e */ /* 0x000fe400000000ff */
[----:B------:R-:W-:-:S02]  /*6020*/  F2FP.PACK_AB R70, R58, R53 ;  /* 0x000000353a46723e */ /* 0x000fc400000000ff */
[----:B------:R-:W-:Y:S02]  /*6030*/  F2FP.PACK_AB R69, R57, R56 ;  /* 0x000000383945723e */ /* 0x000fe400000000ff */
[----:B--2---:R-:W-:Y:S01]  /*6040*/  F2FP.PACK_AB R72, R61, R60 ;  /* 0x0000003c3d48723e */ /* 0x004fe200000000ff */
[----:B----4-:R-:W-:Y:S01]  /*6050*/  @!P1 FADD.FTZ R11, R11, 1 ;  /* 0x3f8000000b0b9421 */ /* 0x010fe20000010000 */
[----:B------:R-:W2:Y:S01]  /*6060*/  @!P2 MUFU.EX2 R10, R10 ;  /* 0x0000000a000aa308 */ /* 0x000ea20000000800 */
[----:B-1----:R-:W-:-:S07]  /*6070*/  @!P0 FADD.FTZ R13, R13, 1 ;  /* 0x3f8000000d0d8421 */ /* 0x002fce0000010000 */
[----:B------:R-:W1:Y:S08]  /*6080*/  @!P5 MUFU.EX2 R14, R14 ;  /* 0x0000000e000ed308 */ /* 0x000e700000000800 */
[----:B------:R-:W3:Y:S01]  /*6090*/  @!P1 MUFU.RCP R11, R11 ;  /* 0x0000000b000b9308 */ /* 0x000ee20000001000 */
[----:B--2---:R-:W-:-:S07]  /*60a0*/  @!P2 FADD.FTZ R10, R10, 1 ;  /* 0x3f8000000a0aa421 */ /* 0x004fce0000010000 */
[----:B------:R2:W4:Y:S01]  /*60b0*/  @!P4 MUFU.RCP R44, R5 ;  /* 0x00000005002cc308 */ /* 0x0005220000001000 */
[----:B-1----:R-:W-:Y:S02]  /*60c0*/  @!P5 FADD.FTZ R14, R14, 1 ;  /* 0x3f8000000e0ed421 */ /* 0x002fe40000010000 */
[----:B---3--:R-:W-:-:S05]  /*60d0*/  @!P1 FMUL.FTZ R46, R46, R11 ;  /* 0x0000000b2e2e9220 */ /* 0x008fca0000410000 */
[----:B------:R1:W3:Y:S01]  /*60e0*/  @!P3 MUFU.RCP R15, R4 ;  /* 0x00000004000fb308 */ /* 0x0002e20000001000 */
[----:B--2---:R-:W-:-:S04]  /*60f0*/  FADD.FTZ R5, R55, R38 ;  /* 0x0000002637057221 */ /* 0x004fc80000010000 */
[----:B------:R-:W-:Y:S02]  /*6100*/  FADD.FTZ R11, R5, R54 ;  /* 0x00000036050b7221 */ /* 0x000fe40000010000 */
[----:B----4-:R-:W-:Y:S01]  /*6110*/  @!P4 FMUL.FTZ R59, R59, R44 ;  /* 0x0000002c3b3bc220 */ /* 0x010fe20000410000 */
[----:B------:R-:W2:Y:S01]  /*6120*/  @!P0 MUFU.RCP R13, R13 ;  /* 0x0000000d000d8308 */ /* 0x000ea20000001000 */
[----:B-1----:R-:W-:-:S04]  /*6130*/  IMAD.WIDE R4, R93, 0x10, R6 ;  /* 0x000000105d047825 */ /* 0x002fc800078e0206 */
[----:B------:R-:W-:Y:S01]  /*6140*/  IMAD R6, R28, c[0x0][0x2f8], RZ ;  /* 0x0000be001c067a24 */ /* 0x000fe200078e02ff */
[----:B-----5:R-:W-:Y:S01]  /*6150*/  STG.E.128 [R4.64], R76 ;  /* 0x0000004c04007986 */ /* 0x020fe2000c101d06 */
[----:B------:R-:W-:Y:S01]  /*6160*/  FADD.FTZ R56, R11, R56 ;  /* 0x000000380b387221 */ /* 0x000fe20000010000 */
[----:B------:R-:W1:Y:S01]  /*6170*/  @!P2 MUFU.RCP R10, R10 ;  /* 0x0000000a000aa308 */ /* 0x000e620000001000 */
[----:B---3--:R-:W-:Y:S01]  /*6180*/  @!P3 FMUL.FTZ R42, R42, R15 ;  /* 0x0000000f2a2ab220 */ /* 0x008fe20000410000 */
[----:B0-----:R0:W-:Y:S01]  /*6190*/  STG.E.128 [R4.64+0x200], R80 ;  /* 0x0002005004007986 */ /* 0x0011e2000c101d06 */
[----:B------:R-:W-:-:S03]  /*61a0*/  IMAD R7, R27, c[0x0][0x2fc], R6 ;  /* 0x0000bf001b077a24 */ /* 0x000fc600078e0206 */
[----:B------:R-:W-:Y:S01]  /*61b0*/  BAR.SYNC.DEFER_BLOCKING 0x0 ;  /* 0x0000000000007b1d */ /* 0x000fe20000010000 */
[----:B------:R-:W-:Y:S01]  /*61c0*/  FADD.FTZ R56, R56, R57 ;  /* 0x0000003938387221 */ /* 0x000fe20000010000 */
[----:B------:R-:W-:Y:S01]  /*61d0*/  IADD3 R9, R9, R7, RZ ;  /* 0x0000000709097210 */ /* 0x000fe20007ffe0ff */
[----:B--2---:R-:W-:Y:S01]  /*61e0*/  @!P0 FMUL.FTZ R62, R62, R13 ;  /* 0x0000000d3e3e8220 */ /* 0x004fe20000410000 */
[----:B------:R-:W-:Y:S01]  /*61f0*/  IADD3 R32, P3, R32, -0x800, RZ ;  /* 0xfffff80020207810 */ /* 0x000fe20007f7e0ff */
[----:B------:R-:W-:Y:S01]  /*6200*/  FADD.FTZ R53, R56, R53 ;  /* 0x0000003538357221 */ /* 0x000fe20000010000 */
[----:B------:R-:W2:Y:S02]  /*6210*/  @!P5 MUFU.RCP R14, R14 ;  /* 0x0000000e000ed308 */ /* 0x000ea40000001000 */
[----:B------:R-:W-:Y:S01]  /*6220*/  F2FP.PACK_AB R73, R59, R62 ;  /* 0x0000003e3b49723e */ /* 0x000fe200000000ff */
[----:B------:R-:W-:Y:S01]  /*6230*/  FADD.FTZ R53, R53, R58 ;  /* 0x0000003a35357221 */ /* 0x000fe20000010000 */
[----:B------:R-:W-:Y:S01]  /*6240*/  IADD3.X R33, R33, -0x1, RZ, P3, !PT ;  /* 0xffffffff21217810 */ /* 0x000fe20001ffe4ff */
[----:B-1----:R-:W-:Y:S01]  /*6250*/  @!P2 FMUL.FTZ R45, R45, R10 ;  /* 0x0000000a2d2da220 */ /* 0x002fe20000410000 */
[----:B------:R-:W-:Y:S01]  /*6260*/  IADD3 R34, P2, R34, -0x800, RZ ;  /* 0xfffff80022227810 */ /* 0x000fe20007f5e0ff */
[----:B------:R-:W-:-:S02]  /*6270*/  FADD.FTZ R64, R53, R64 ;  /* 0x0000004035407221 */ /* 0x000fc40000010000 */
[----:B0-----:R-:W-:Y:S01]  /*6280*/  IMAD R5, R25, c[0x0][0x300], RZ ;  /* 0x0000c00019057a24 */ /* 0x001fe200078e02ff */
[----:B------:R-:W-:Y:S01]  /*6290*/  F2FP.PACK_AB R74, R45, R42 ;  /* 0x0000002a2d4a723e */ /* 0x000fe200000000ff */
[----:B------:R-:W-:Y:S01]  /*62a0*/  FADD.FTZ R63, R64, R63 ;  /* 0x0000003f403f7221 */ /* 0x000fe20000010000 */
[----:B------:R-:W-:Y:S01]  /*62b0*/  IADD3.X R35, R35, -0x1, RZ, P2, !PT ;  /* 0xffffffff23237810 */ /* 0x000fe200017fe4ff */
[C---:B------:R-:W-:Y:S02]  /*62c0*/  IMAD R7, R0.reuse, c[0x0][0x304], R5 ;  /* 0x0000c10000077a24 */ /* 0x040fe400078e0205 */
[----:B------:R-:W-:Y:S01]  /*62d0*/  IMAD.WIDE.U32 R4, R0, c[0x0][0x300], R8 ;  /* 0x0000c00000047a25 */ /* 0x000fe200078e0008 */
[----:B------:R-:W-:Y:S03]  /*62e0*/  STS.128 [R12.X16], R68 ;  /* 0x000000440c007388 */ /* 0x000fe6000000cc00 */
[----:B--2---:R-:W-:Y:S01]  /*62f0*/  @!P5 FMUL.FTZ R49, R49, R14 ;  /* 0x0000000e3131d220 */ /* 0x004fe20000410000 */
[----:B------:R-:W-:Y:S01]  /*6300*/  IADD3 R5, R5, R7, RZ ;  /* 0x0000000705057210 */ /* 0x000fe20007ffe0ff */
[----:B------:R-:W-:Y:S01]  /*6310*/  FADD.FTZ R60, R63, R60 ;  /* 0x0000003c3f3c7221 */ /* 0x000fe20000010000 */
[----:B------:R-:W-:-:S02]  /*6320*/  LEA R6, P0, R4, c[0x0][0x340], 0x1 ;  /* 0x0000d00004067a11 */ /* 0x000fc400078008ff */
[----:B------:R-:W-:Y:S01]  /*6330*/  F2FP.PACK_AB R75, R49, R46 ;  /* 0x0000002e314b723e */ /* 0x000fe200000000ff */
[----:B------:R-:W-:Y:S01]  /*6340*/  FADD.FTZ R61, R60, R61 ;  /* 0x0000003d3c3d7221 */ /* 0x000fe20000010000 */
[----:B------:R-:W-:Y:S02]  /*6350*/  LEA.HI.X R7, R4, c[0x0][0x344], R5, 0x1, P0 ;  /* 0x0000d10004077a11 */ /* 0x000fe400000f0c05 */
[----:B------:R-:W-:Y:S01]  /*6360*/  ISETP.GT.AND P0, PT, R37, 0x1, PT ;  /* 0x000000012500780c */ /* 0x000fe20003f04270 */
[----:B------:R-:W-:Y:S01]  /*6370*/  STS.128 [R12.X16+0x10], R72 ;  /* 0x000010480c007388 */ /* 0x000fe2000000cc00 */
[----:B------:R-:W-:-:S06]  /*6380*/  NOP ;  /* 0x0000000000007918 */ /* 0x000fcc0000000000 */
[----:B------:R-:W0:Y:S01]  /*6390*/  LDS.128 R84, [R39.X16] ;  /* 0x0000000027547984 */ /* 0x000e22000000cc00 */
[----:B------:R-:W-:Y:S01]  /*63a0*/  IMAD.WIDE R4, R93, 0x10, R6 ;  /* 0x000000105d047825 */ /* 0x000fe200078e0206 */
[----:B------:R-:W-:Y:S02]  /*63b0*/  IADD3 R6, P1, R2, -0x800, RZ ;  /* 0xfffff80002067810 */ /* 0x000fe40007f3e0ff */
[----:B------:R-:W1:Y:S01]  /*63c0*/  LDS.128 R88, [R39.X16+0x200] ;  /* 0x0002000027587984 */ /* 0x000e62000000cc00 */
[----:B------:R-:W-:Y:S01]  /*63d0*/  FADD.FTZ R62, R61, R62 ;  /* 0x0000003e3d3e7221 */ /* 0x000fe20000010000 */
[----:B------:R-:W-:Y:S02]  /*63e0*/  IADD3.X R7, R3, -0x1, RZ, P1, !PT ;  /* 0xffffffff03077810 */ /* 0x000fe40000ffe4ff */
[----:B------:R-:W-:Y:S01]  /*63f0*/  MOV R37, R92 ;  /* 0x0000005c00257202 */ /* 0x000fe20000000f00 */
        /* <DEDUP_REMOVED lines=9> */
.L_x_3700:
        /* <DEDUP_REMOVED lines=29> */
.L_x_3752:
[----:B------:R-:W-:Y:S05]  /*6660*/  BSYNC B0 ;  /* 0x0000000000007941 */ /* 0x000fea0003800000 */
.L_x_3751:
        /* <DEDUP_REMOVED lines=11> */
[----:B------:R-:W-:-:S04]  /*6720*/  @!P2 LEA.HI R6, R6, R21, RZ, 0x5 ;  /* 0x000000150606a211 */ /* 0x000fc800078f28ff */
[----:B------:R-:W-:Y:S01]  /*6730*/  @!P2 SHF.R.S32.HI R6, RZ, 0x5, R6 ;  /* 0x00000005ff06a819 */ /* 0x000fe20000011406 */
[----:B-1----:R-:W-:-:S05]  /*6740*/  @P0 FADD R2, R3, R2 ;  /* 0x0000000203020221 */ /* 0x002fca0000000000 */
[----:B------:R-:W1:Y:S02]  /*6750*/  SHFL.DOWN P0, R5, R2, 0x4, 0x1f ;  /* 0x08801f0002057f89 */ /* 0x000e640000000000 */
[----:B-1----:R-:W-:-:S05]  /*6760*/  @P0 FADD R5, R2, R5 ;  /* 0x0000000502050221 */ /* 0x002fca0000000000 */
        /* <DEDUP_REMOVED lines=12> */
.L_x_3754:
[----:B------:R-:W1:Y:S02]  /*6830*/  S2R R21, SR_TID.X ;  /* 0x0000000000157919 */ /* 0x000e640000002100 */
.L_x_3755:
[----:B------:R-:W-:Y:S05]  /*6840*/  BSYNC B0 ;  /* 0x0000000000007941 */ /* 0x000fea0003800000 */
.L_x_3753:
[----:B-1----:R-:W-:-:S13]  /*6850*/  ISETP.GE.AND P0, PT, R21, c[0x0][0x16c], PT ;  /* 0x00005b0015007a0c */ /* 0x002fda0003f06270 */
[----:B------:R-:W-:Y:S05]  /*6860*/  @P0 EXIT ;  /* 0x000000000000094d */ /* 0x000fea0003800000 */
[C---:B0-----:R-:W-:Y:S02]  /*6870*/  IMAD R7, R25.reuse, c[0x0][0x2c8], RZ ;  /* 0x0000b20019077a24 */ /* 0x041fe400078e02ff */
        /* <DEDUP_REMOVED lines=19> */
.L_x_3756:
        /* <DEDUP_REMOVED lines=55> */
.L_x_3738:
[----:B------:R-:W-:Y:S01]  /*6d20*/  HFMA2.MMA R171, -RZ, RZ, 0, 5.9604644775390625e-08 ;  /* 0x00000001ffab7435 */ /* 0x000fe200000001ff */
[----:B------:R-:W-:Y:S02]  /*6d30*/  MOV R170, R14 ;  /* 0x0000000e00aa7202 */ /* 0x000fe40000000f00 */
[----:B------:R-:W-:-:S02]  /*6d40*/  MOV R172, RZ ;  /* 0x000000ff00ac7202 */ /* 0x000fc40000000f00 */
[----:B------:R-:W-:Y:S02]  /*6d50*/  MOV R173, 0xffffffff ;  /* 0xffffffff00ad7802 */ /* 0x000fe40000000f00 */
[----:B------:R-:W-:Y:S02]  /*6d60*/  MOV R12, 0x6d80 ;  /* 0x00006d80000c7802 */ /* 0x000fe40000000f00 */
[----:B-1---5:R-:W-:Y:S05]  /*6d70*/  CALL.REL.NOINC `($__internal_152_$__cuda_sm70_shflsync_up) ;  /* 0x00000ee000007944 */ /* 0x022fea0003c00000 */
[----:B-1----:R-:W-:Y:S01]  /*6d80*/  MOV R165, R170 ;  /* 0x000000aa00a57202 */ /* 0x002fe20000000f00 */
[----:B0-----:R-:W-:Y:S05]  /*6d90*/  BRA `(.L_x_3757) ;  /* 0xffffcf9000007947 */ /* 0x001fea000383ffff */
.L_x_3739:
[----:B------:R-:W-:Y:S01]  /*6da0*/  HFMA2.MMA R171, -RZ, RZ, 0, 5.9604644775390625e-08 ;  /* 0x00000001ffab7435 */ /* 0x000fe200000001ff */
[----:B------:R-:W-:Y:S02]  /*6db0*/  MOV R170, R15 ;  /* 0x0000000f00aa7202 */ /* 0x000fe40000000f00 */
[----:B------:R-:W-:Y:S02]  /*6dc0*/  MOV R172, RZ ;  /* 0x000000ff00ac7202 */ /* 0x000fe40000000f00 */
[----:B------:R-:W-:Y:S02]  /*6dd0*/  MOV R173, 0xffffffff ;  /* 0xffffffff00ad7802 */ /* 0x000fe40000000f00 */
[----:B------:R-:W-:-:S02]  /*6de0*/  MOV R12, 0x6e00 ;  /* 0x00006e00000c7802 */ /* 0x000fc40000000f00 */
[----:B012--5:R-:W-:Y:S05]  /*6df0*/  CALL.REL.NOINC `($__internal_152_$__cuda_sm70_shflsync_up) ;  /* 0x00000e6000007944 */ /* 0x027fea0003c00000 */
        /* <DEDUP_REMOVED lines=10> */
[----:B------:R-:W-:Y:S05]  /*6ea0*/  CALL.REL.NOINC `($__internal_152_$__cuda_sm70_shflsync_up) ;  /* 0x00000db000007944 */ /* 0x000fea0003c00000 */
[----:B0-----:R-:W-:Y:S01]  /*6eb0*/  HFMA2.MMA R171, -RZ, RZ, 0, 1.1920928955078125e-07 ;  /* 0x00000002ffab7435 */ /* 0x001fe200000001ff */
[----:B-1----:R-:W-:Y:S02]  /*6ec0*/  MOV R14, R170 ;  /* 0x000000aa000e7202 */ /* 0x002fe40000000f00 */
[----:B------:R-:W-:-:S02]  /*6ed0*/  MOV R170, R15 ;  /* 0x0000000f00aa7202 */ /* 0x000fc40000000f00 */
[----:B------:R-:W-:Y:S02]  /*6ee0*/  MOV R172, RZ ;  /* 0x000000ff00ac7202 */ /* 0x000fe40000000f00 */
[----:B------:R-:W-:Y:S02]  /*6ef0*/  MOV R173, 0xffffffff ;  /* 0xffffffff00ad7802 */ /* 0x000fe40000000f00 */
[----:B------:R-:W-:Y:S02]  /*6f00*/  MOV R12, 0x6f20 ;  /* 0x00006f20000c7802 */ /* 0x000fe40000000f00 */
[----:B------:R-:W-:Y:S05]  /*6f10*/  CALL.REL.NOINC `($__internal_152_$__cuda_sm70_shflsync_up) ;  /* 0x00000d4000007944 */ /* 0x000fea0003c00000 */
        /* <DEDUP_REMOVED lines=8> */
[----:B------:R-:W-:Y:S05]  /*6fa0*/  CALL.REL.NOINC `($__internal_152_$__cuda_sm70_shflsync_up) ;  /* 0x00000cb000007944 */ /* 0x000fea0003c00000 */
[----:B0-----:R-:W-:Y:S01]  /*6fb0*/  HFMA2.MMA R171, -RZ, RZ, 0, 2.384185791015625e-07 ;  /* 0x00000004ffab7435 */ /* 0x001fe200000001ff */
[----:B-1----:R-:W-:Y:S02]  /*6fc0*/  MOV R14, R170 ;  /* 0x000000aa000e7202 */ /* 0x002fe40000000f00 */
[----:B------:R-:W-:Y:S02]  /*6fd0*/  MOV R170, R15 ;  /* 0x0000000f00aa7202 */ /* 0x000fe40000000f00 */
[----:B------:R-:W-:Y:S02]  /*6fe0*/  MOV R172, RZ ;  /* 0x000000ff00ac7202 */ /* 0x000fe40000000f00 */
[----:B------:R-:W-:Y:S02]  /*6ff0*/  MOV R173, 0xffffffff ;  /* 0xffffffff00ad7802 */ /* 0x000fe40000000f00 */
[----:B------:R-:W-:Y:S02]  /*7000*/  MOV R12, 0x7020 ;  /* 0x00007020000c7802 */ /* 0x000fe40000000f00 */
[----:B------:R-:W-:Y:S05]  /*7010*/  CALL.REL.NOINC `($__internal_152_$__cuda_sm70_shflsync_up) ;  /* 0x00000c4000007944 */ /* 0x000fea0003c00000 */
        /* <DEDUP_REMOVED lines=9> */
[----:B------:R-:W-:Y:S05]  /*70b0*/  CALL.REL.NOINC `($__internal_152_$__cuda_sm70_shflsync_up) ;  /* 0x00000ba000007944 */ /* 0x000fea0003c00000 */
[----:B0-----:R-:W-:Y:S01]  /*70c0*/  HFMA2.MMA R171, -RZ, RZ, 0, 4.76837158203125e-07 ;  /* 0x00000008ffab7435 */ /* 0x001fe200000001ff */
[----:B-1----:R-:W-:Y:S02]  /*70d0*/  MOV R14, R170 ;  /* 0x000000aa000e7202 */ /* 0x002fe40000000f00 */
[----:B------:R-:W-:Y:S02]  /*70e0*/  MOV R170, R15 ;  /* 0x0000000f00aa7202 */ /* 0x000fe40000000f00 */
[----:B------:R-:W-:Y:S02]  /*70f0*/  MOV R172, RZ ;  /* 0x000000ff00ac7202 */ /* 0x000fe40000000f00 */
[----:B------:R-:W-:Y:S02]  /*7100*/  MOV R173, 0xffffffff ;  /* 0xffffffff00ad7802 */ /* 0x000fe40000000f00 */
[----:B------:R-:W-:Y:S02]  /*7110*/  MOV R12, 0x7130 ;  /* 0x00007130000c7802 */ /* 0x000fe40000000f00 */
[----:B------:R-:W-:Y:S05]  /*7120*/  CALL.REL.NOINC `($__internal_152_$__cuda_sm70_shflsync_up) ;  /* 0x00000b3000007944 */ /* 0x000fea0003c00000 */
        /* <DEDUP_REMOVED lines=9> */
[----:B------:R-:W-:Y:S05]  /*71c0*/  CALL.REL.NOINC `($__internal_152_$__cuda_sm70_shflsync_up) ;  /* 0x00000a9000007944 */ /* 0x000fea0003c00000 */
[----:B0-----:R-:W-:Y:S01]  /*71d0*/  HFMA2.MMA R171, -RZ, RZ, 0, 9.5367431640625e-07 ;  /* 0x00000010ffab7435 */ /* 0x001fe200000001ff */
[----:B-1----:R-:W-:Y:S02]  /*71e0*/  MOV R168, R170 ;  /* 0x000000aa00a87202 */ /* 0x002fe40000000f00 */
[----:B------:R-:W-:Y:S02]  /*71f0*/  MOV R170, R15 ;  /* 0x0000000f00aa7202 */ /* 0x000fe40000000f00 */
[----:B------:R-:W-:Y:S02]  /*7200*/  MOV R172, RZ ;  /* 0x000000ff00ac7202 */ /* 0x000fe40000000f00 */
[----:B------:R-:W-:Y:S02]  /*7210*/  MOV R173, 0xffffffff ;  /* 0xffffffff00ad7802 */ /* 0x000fe40000000f00 */
[----:B------:R-:W-:-:S02]  /*7220*/  MOV R12, 0x7240 ;  /* 0x00007240000c7802 */ /* 0x000fc40000000f00 */
[----:B------:R-:W-:Y:S05]  /*7230*/  CALL.REL.NOINC `($__internal_152_$__cuda_sm70_shflsync_up) ;  /* 0x00000a2000007944 */ /* 0x000fea0003c00000 */
[----:B-1----:R-:W-:Y:S01]  /*7240*/  MOV R12, R170 ;  /* 0x000000aa000c7202 */ /* 0x002fe20000000f00 */
[----:B0-----:R-:W-:Y:S05]  /*7250*/  BRA `(.L_x_3758) ;  /* 0xffffcc5000007947 */ /* 0x001fea000383ffff */
.L_x_3742:
[----:B0-----:R-:W-:Y:S01]  /*7260*/  HFMA2.MMA R171, -RZ, RZ, 0, 5.9604644775390625e-08 ;  /* 0x00000001ffab7435 */ /* 0x001fe200000001ff */
[----:B------:R-:W-:-:S02]  /*7270*/  MOV R170, R165 ;  /* 0x000000a500aa7202 */ /* 0x000fc40000000f00 */
[----:B------:R-:W-:Y:S02]  /*7280*/  MOV R172, RZ ;  /* 0x000000ff00ac7202 */ /* 0x000fe40000000f00 */
[----:B------:R-:W-:Y:S02]  /*7290*/  MOV R173, 0xffffffff ;  /* 0xffffffff00ad7802 */ /* 0x000fe40000000f00 */
[----:B------:R-:W-:Y:S02]  /*72a0*/  MOV R12, 0x72c0 ;  /* 0x000072c0000c7802 */ /* 0x000fe40000000f00 */
[----:B-1---5:R-:W-:Y:S05]  /*72b0*/  CALL.REL.NOINC `($__internal_152_$__cuda_sm70_shflsync_up) ;  /* 0x000009a000007944 */ /* 0x022fea0003c00000 */
[----:B0-----:R-:W-:Y:S01]  /*72c0*/  HFMA2.MMA R171, -RZ, RZ, 0, 5.9604644775390625e-08 ;  /* 0x00000001ffab7435 */ /* 0x001fe200000001ff */
[----:B-1----:R-:W-:Y:S02]  /*72d0*/  MOV R14, R170 ;  /* 0x000000aa000e7202 */ /* 0x002fe40000000f00 */
[----:B------:R-:W-:Y:S02]  /*72e0*/  MOV R170, R15 ;  /* 0x0000000f00aa7202 */ /* 0x000fe40000000f00 */
[----:B------:R-:W-:Y:S02]  /*72f0*/  MOV R172, RZ ;  /* 0x000000ff00ac7202 */ /* 0x000fe40000000f00 */
[----:B------:R-:W-:-:S02]  /*7300*/  MOV R173, 0xffffffff ;  /* 0xffffffff00ad7802 */ /* 0x000fc40000000f00 */
[----:B------:R-:W-:Y:S02]  /*7310*/  MOV R12, 0x7330 ;  /* 0x00007330000c7802 */ /* 0x000fe40000000f00 */
[----:B------:R-:W-:Y:S05]  /*7320*/  CALL.REL.NOINC `($__internal_152_$__cuda_sm70_shflsync_up) ;  /* 0x0000093000007944 */ /* 0x000fea0003c00000 */
[----:B------:R-:W-:Y:S01]  /*7330*/  HFMA2.MMA R174, -RZ, RZ, 0, 0 ;  /* 0x00000000ffae7435 */ /* 0x000fe200000001ff */
[----:B------:R-:W-:Y:S02]  /*7340*/  MOV R165, R14 ;  /* 0x0000000e00a57202 */ /* 0x000fe40000000f00 */
[----:B-1----:R-:W-:Y:S02]  /*7350*/  MOV R168, R170 ;  /* 0x000000aa00a87202 */ /* 0x002fe40000000f00 */
[----:B0-----:R-:W-:Y:S02]  /*7360*/  MOV R171, R22 ;  /* 0x0000001600ab7202 */ /* 0x001fe40000000f00 */
[----:B------:R-:W-:Y:S02]  /*7370*/  MOV R167, 0x1f ;  /* 0x0000001f00a77802 */ /* 0x000fe40000000f00 */
[----:B------:R-:W-:Y:S02]  /*7380*/  MOV R176, 0xffffffff ;  /* 0xffffffff00b07802 */ /* 0x000fe40000000f00 */
[----:B------:R-:W-:-:S02]  /*7390*/  MOV R12, 0x73b0 ;  /* 0x000073b0000c7802 */ /* 0x000fc40000000f00 */
[----:B------:R-:W-:Y:S05]  /*73a0*/  CALL.REL.NOINC `($__internal_151_$__cuda_sm70_shflsync_idx_p) ;  /* 0x0000087000007944 */ /* 0x000fea0003c00000 */
[----:B0-----:R-:W-:Y:S01]  /*73b0*/  HFMA2.MMA R174, -RZ, RZ, 0, 0 ;  /* 0x00000000ffae7435 */ /* 0x001fe200000001ff */
[----:B-1----:R-:W-:-:S02]  /*73c0*/  MOV R22, R167 ;  /* 0x000000a700167202 */ /* 0x002fc40000000f00 */
[----:B------:R-:W-:Y:S02]  /*73d0*/  MOV R171, R23 ;  /* 0x0000001700ab7202 */ /* 0x000fe40000000f00 */
[----:B------:R-:W-:Y:S02]  /*73e0*/  MOV R167, 0x1f ;  /* 0x0000001f00a77802 */ /* 0x000fe40000000f00 */
[----:B------:R-:W-:Y:S02]  /*73f0*/  MOV R176, 0xffffffff ;  /* 0xffffffff00b07802 */ /* 0x000fe40000000f00 */
[----:B------:R-:W-:Y:S02]  /*7400*/  MOV R12, 0x7420 ;  /* 0x00007420000c7802 */ /* 0x000fe40000000f00 */
[----:B------:R-:W-:Y:S05]  /*7410*/  CALL.REL.NOINC `($__internal_151_$__cuda_sm70_shflsync_idx_p) ;  /* 0x0000080000007944 */ /* 0x000fea0003c00000 */
[----:B-1----:R-:W-:Y:S01]  /*7420*/  MOV R13, R167 ;  /* 0x000000a7000d7202 */ /* 0x002fe20000000f00 */
[----:B0-----:R-:W-:Y:S05]  /*7430*/  BRA `(.L_x_3759) ;  /* 0xffffcbf000007947 */ /* 0x001fea000383ffff */
.L_x_3745:
[----:B------:R-:W-:Y:S01]  /*7440*/  HFMA2.MMA R174, -RZ, RZ, 0, 5.9604644775390625e-08 ;  /* 0x00000001ffae7435 */ /* 0x000fe200000001ff */
[----:B------:R-:W-:Y:S02]  /*7450*/  MOV R165, R14 ;  /* 0x0000000e00a57202 */ /* 0x000fe40000000f00 */
[----:B------:R-:W-:-:S02]  /*7460*/  MOV R172, 0x1f ;  /* 0x0000001f00ac7802 */ /* 0x000fc40000000f00 */
[----:B------:R-:W-:Y:S02]  /*7470*/  MOV R167, 0xffffffff ;  /* 0xffffffff00a77802 */ /* 0x000fe40000000f00 */
[----:B------:R-:W-:Y:S02]  /*7480*/  MOV R12, 0x74a0 ;  /* 0x000074a0000c7802 */ /* 0x000fe40000000f00 */
[----:B------:R-:W-:Y:S05]  /*7490*/  CALL.REL.NOINC `($__internal_150_$__cuda_sm70_shflsync_down) ;  /* 0x0000074000007944 */ /* 0x000fea0003c00000 */
[----:B-1----:R-:W-:Y:S01]  /*74a0*/  MOV R143, R172 ;  /* 0x000000ac008f7202 */ /* 0x002fe20000000f00 */
[----:B0-----:R-:W-:Y:S05]  /*74b0*/  BRA `(.L_x_3760) ;  /* 0xffffd05000007947 */ /* 0x001fea000383ffff */
.L_x_3746:
[----:B------:R-:W-:Y:S01]  /*74c0*/  HFMA2.MMA R174, -RZ, RZ, 0, 5.9604644775390625e-08 ;  /* 0x00000001ffae7435 */ /* 0x000fe200000001ff */
[----:B------:R-:W-:Y:S02]  /*74d0*/  MOV R165, R15 ;  /* 0x0000000f00a57202 */ /* 0x000fe40000000f00 */
[----:B------:R-:W-:Y:S02]  /*74e0*/  MOV R172, 0x1f ;  /* 0x0000001f00ac7802 */ /* 0x000fe40000000f00 */
[----:B------:R-:W-:Y:S02]  /*74f0*/  MOV R167, 0xffffffff ;  /* 0xffffffff00a77802 */ /* 0x000fe40000000f00 */
[----:B------:R-:W-:-:S02]  /*7500*/  MOV R12, 0x7520 ;  /* 0x00007520000c7802 */ /* 0x000fc40000000f00 */
[----:B01----:R-:W-:Y:S05]  /*7510*/  CALL.REL.NOINC `($__internal_150_$__cuda_sm70_shflsync_down) ;  /* 0x000006c000007944 */ /* 0x003fea0003c00000 */
        /* <DEDUP_REMOVED lines=9> */
[----:B------:R-:W-:Y:S05]  /*75b0*/  CALL.REL.NOINC `($__internal_150_$__cuda_sm70_shflsync_down) ;  /* 0x0000062000007944 */ /* 0x000fea0003c00000 */
[----:B0-----:R-:W-:Y:S01]  /*75c0*/  HFMA2.MMA R174, -RZ, RZ, 0, 1.1920928955078125e-07 ;  /* 0x00000002ffae7435 */ /* 0x001fe200000001ff */
[----:B-1----:R-:W-:Y:S02]  /*75d0*/  MOV R14, R172 ;  /* 0x000000ac000e7202 */ /* 0x002fe40000000f00 */
[----:B------:R-:W-:-:S02]  /*75e0*/  MOV R165, R15 ;  /* 0x0000000f00a57202 */ /* 0x000fc40000000f00 */
[----:B------:R-:W-:Y:S02]  /*75f0*/  MOV R172, 0x1f ;  /* 0x0000001f00ac7802 */ /* 0x000fe40000000f00 */
[----:B------:R-:W-:Y:S02]  /*7600*/  MOV R167, 0xffffffff ;  /* 0xffffffff00a77802 */ /* 0x000fe40000000f00 */
[----:B------:R-:W-:Y:S02]  /*7610*/  MOV R12, 0x7630 ;  /* 0x00007630000c7802 */ /* 0x000fe40000000f00 */
[----:B------:R-:W-:Y:S05]  /*7620*/  CALL.REL.NOINC `($__internal_150_$__cuda_sm70_shflsync_down) ;  /* 0x000005b000007944 */ /* 0x000fea0003c00000 */
[----:B-1----:R-:W-:Y:S01]  /*7630*/  @!P3 FFMA.FTZ R15, R143, R172, R15 ;  /* 0x000000ac8f0fb223 */ /* 0x002fe2000001000f */
[----:B0-----:R-:W-:Y:S01]  /*7640*/  HFMA2.MMA R174, -RZ, RZ, 0, 2.384185791015625e-07 ;  /* 0x00000004ffae7435 */ /* 0x001fe200000001ff */
[----:B------:R-:W-:Y:S01]  /*7650*/  @!P3 FMUL.FTZ R143, R14, R143 ;  /* 0x0000008f0e8fb220 */ /* 0x000fe20000410000 */
[----:B------:R-:W-:Y:S02]  /*7660*/  MOV R172, 0x1f ;  /* 0x0000001f00ac7802 */ /* 0x000fe40000000f00 */
[----:B------:R-:W-:Y:S02]  /*7670*/  MOV R167, 0xffffffff ;  /* 0xffffffff00a77802 */ /* 0x000fe40000000f00 */
[----:B------:R-:W-:-:S02]  /*7680*/  MOV R165, R143 ;  /* 0x0000008f00a57202 */ /* 0x000fc40000000f00 */
[----:B------:R-:W-:Y:S02]  /*7690*/  MOV R12, 0x76b0 ;  /* 0x000076b0000c7802 */ /* 0x000fe40000000f00 */
[----:B------:R-:W-:Y:S05]  /*76a0*/  CALL.REL.NOINC `($__internal_150_$__cuda_sm70_shflsync_down) ;  /* 0x0000053000007944 */ /* 0x000fea0003c00000 */
[----:B0-----:R-:W-:Y:S01]  /*76b0*/  HFMA2.MMA R174, -RZ, RZ, 0, 2.384185791015625e-07 ;  /* 0x00000004ffae7435 */ /* 0x001fe200000001ff */
[----:B-1----:R-:W-:Y:S02]  /*76c0*/  MOV R14, R172 ;  /* 0x000000ac000e7202 */ /* 0x002fe40000000f00 */
[----:B------:R-:W-:Y:S02]  /*76d0*/  MOV R165, R15 ;  /* 0x0000000f00a57202 */ /* 0x000fe40000000f00 */
[----:B------:R-:W-:Y:S02]  /*76e0*/  MOV R172, 0x1f ;  /* 0x0000001f00ac7802 */ /* 0x000fe40000000f00 */
[----:B------:R-:W-:Y:S02]  /*76f0*/  MOV R167, 0xffffffff ;  /* 0xffffffff00a77802 */ /* 0x000fe40000000f00 */
[----:B------:R-:W-:Y:S02]  /*7700*/  MOV R12, 0x7720 ;  /* 0x00007720000c7802 */ /* 0x000fe40000000f00 */
[----:B------:R-:W-:Y:S05]  /*7710*/  CALL.REL.NOINC `($__internal_150_$__cuda_sm70_shflsync_down) ;  /* 0x000004c000007944 */ /* 0x000fea0003c00000 */
[----:B-1----:R-:W-:Y:S01]  /*7720*/  @!P2 FFMA.FTZ R15, R143, R172, R15 ;  /* 0x000000ac8f0fa223 */ /* 0x002fe2000001000f */
[----:B0-----:R-:W-:Y:S01]  /*7730*/  HFMA2.MMA R174, -RZ, RZ, 0, 4.76837158203125e-07 ;  /* 0x00000008ffae7435 */ /* 0x001fe200000001ff */
[----:B------:R-:W-:Y:S01]  /*7740*/  @!P2 FMUL.FTZ R143, R14, R143 ;  /* 0x0000008f0e8fa220 */ /* 0x000fe20000410000 */
[----:B------:R-:W-:-:S02]  /*7750*/  MOV R172, 0x1f ;  /* 0x0000001f00ac7802 */ /* 0x000fc40000000f00 */
[----:B------:R-:W-:Y:S02]  /*7760*/  MOV R167, 0xffffffff ;  /* 0xffffffff00a77802 */ /* 0x000fe40000000f00 */
[----:B------:R-:W-:Y:S02]  /*7770*/  MOV R165, R143 ;  /* 0x0000008f00a57202 */ /* 0x000fe40000000f00 */
[----:B------:R-:W-:Y:S02]  /*7780*/  MOV R12, 0x77a0 ;  /* 0x000077a0000c7802 */ /* 0x000fe40000000f00 */
[----:B------:R-:W-:Y:S05]  /*7790*/  CALL.REL.NOINC `($__internal_150_$__cuda_sm70_shflsync_down) ;  /* 0x0000044000007944 */ /* 0x000fea0003c00000 */
[----:B0-----:R-:W-:Y:S01]  /*77a0*/  HFMA2.MMA R174, -RZ, RZ, 0, 4.76837158203125e-07 ;  /* 0x00000008ffae7435 */ /* 0x001fe200000001ff */
[----:B-1----:R-:W-:Y:S02]  /*77b0*/  MOV R14, R172 ;  /* 0x000000ac000e7202 */ /* 0x002fe40000000f00 */
[----:B------:R-:W-:Y:S02]  /*77c0*/  MOV R165, R15 ;  /* 0x0000000f00a57202 */ /* 0x000fe40000000f00 */
[----:B------:R-:W-:Y:S02]  /*77d0*/  MOV R172, 0x1f ;  /* 0x0000001f00ac7802 */ /* 0x000fe40000000f00 */
[----:B------:R-:W-:-:S02]  /*77e0*/  MOV R167, 0xffffffff ;  /* 0xffffffff00a77802 */ /* 0x000fc40000000f00 */
[----:B------:R-:W-:Y:S02]  /*77f0*/  MOV R12, 0x7810 ;  /* 0x00007810000c7802 */ /* 0x000fe40000000f00 */
[----:B------:R-:W-:Y:S05]  /*7800*/  CALL.REL.NOINC `($__internal_150_$__cuda_sm70_shflsync_down) ;  /* 0x000003d000007944 */ /* 0x000fea0003c00000 */
        /* <DEDUP_REMOVED lines=8> */
[----:B------:R-:W-:Y:S05]  /*7890*/  CALL.REL.NOINC `($__internal_150_$__cuda_sm70_shflsync_down) ;  /* 0x0000034000007944 */ /* 0x000fea0003c00000 */
[----:B0-----:R-:W-:Y:S01]  /*78a0*/  HFMA2.MMA R174, -RZ, RZ, 0, 9.5367431640625e-07 ;  /* 0x00000010ffae7435 */ /* 0x001fe200000001ff */
[----:B-1----:R-:W-:Y:S02]  /*78b0*/  MOV R14, R172 ;  /* 0x000000ac000e7202 */ /* 0x002fe40000000f00 */
[----:B------:R-:W-:Y:S02]  /*78c0*/  MOV R165, R15 ;  /* 0x0000000f00a57202 */ /* 0x000fe40000000f00 */
[----:B------:R-:W-:Y:S02]  /*78d0*/  MOV R172, 0x1f ;  /* 0x0000001f00ac7802 */ /* 0x000fe40000000f00 */
[----:B------:R-:W-:Y:S02]  /*78e0*/  MOV R167, 0xffffffff ;  /* 0xffffffff00a77802 */ /* 0x000fe40000000f00 */
[----:B------:R-:W-:Y:S02]  /*78f0*/  MOV R12, 0x7910 ;  /* 0x00007910000c7802 */ /* 0x000fe40000000f00 */
[----:B------:R-:W-:Y:S05]  /*7900*/  CALL.REL.NOINC `($__internal_150_$__cuda_sm70_shflsync_down) ;  /* 0x000002d000007944 */ /* 0x000fea0003c00000 */
[----:B-1----:R-:W-:Y:S01]  /*7910*/  @!P0 FFMA.FTZ R15, R163, R172, R15 ;  /* 0x000000aca30f8223 */ /* 0x002fe2000001000f */
[----:B0-----:R-:W-:Y:S01]  /*7920*/  HFMA2.MMA R174, -RZ, RZ, 0, 0 ;  /* 0x00000000ffae7435 */ /* 0x001fe200000001ff */
[----:B------:R-:W-:Y:S01]  /*7930*/  @!P0 FMUL.FTZ R163, R14, R163 ;  /* 0x000000a30ea38220 */ /* 0x000fe20000410000 */
[----:B------:R-:W-:-:S02]  /*7940*/  MOV R167, 0x1f ;  /* 0x0000001f00a77802 */ /* 0x000fc40000000f00 */
[----:B------:R-:W-:Y:S02]  /*7950*/  MOV R176, 0xffffffff ;  /* 0xffffffff00b07802 */ /* 0x000fe40000000f00 */
[----:B------:R-:W-:Y:S02]  /*7960*/  MOV R171, R163 ;  /* 0x000000a300ab7202 */ /* 0x000fe40000000f00 */
[----:B------:R-:W-:Y:S02]  /*7970*/  MOV R12, 0x7990 ;  /* 0x00007990000c7802 */ /* 0x000fe40000000f00 */
[----:B------:R-:W-:Y:S05]  /*7980*/  CALL.REL.NOINC `($__internal_151_$__cuda_sm70_shflsync_idx_p) ;  /* 0x0000029000007944 */ /* 0x000fea0003c00000 */
[----:B0-----:R-:W-:Y:S01]  /*7990*/  HFMA2.MMA R174, -RZ, RZ, 0, 0 ;  /* 0x00000000ffae7435 */ /* 0x001fe200000001ff */
[----:B-1----:R-:W-:Y:S02]  /*79a0*/  MOV R14, R167 ;  /* 0x000000a7000e7202 */ /* 0x002fe40000000f00 */
[----:B------:R-:W-:Y:S02]  /*79b0*/  MOV R171, R15 ;  /* 0x0000000f00ab7202 */ /* 0x000fe40000000f00 */
[----:B------:R-:W-:Y:S02]  /*79c0*/  MOV R167, 0x1f ;  /* 0x0000001f00a77802 */ /* 0x000fe40000000f00 */
[----:B------:R-:W-:-:S02]  /*79d0*/  MOV R176, 0xffffffff ;  /* 0xffffffff00b07802 */ /* 0x000fc40000000f00 */
[----:B------:R-:W-:Y:S02]  /*79e0*/  MOV R12, 0x7a00 ;  /* 0x00007a00000c7802 */ /* 0x000fe40000000f00 */
[----:B------:R-:W-:Y:S05]  /*79f0*/  CALL.REL.NOINC `($__internal_151_$__cuda_sm70_shflsync_idx_p) ;  /* 0x0000022000007944 */ /* 0x000fea0003c00000 */
[----:B0-----:R-:W-:Y:S01]  /*7a00*/  HFMA2.MMA R174, -RZ, RZ, 0, 5.9604644775390625e-08 ;  /* 0x00000001ffae7435 */ /* 0x001fe200000001ff */
[----:B-1----:R-:W-:Y:S02]  /*7a10*/  MOV R170, R167 ;  /* 0x000000a700aa7202 */ /* 0x002fe40000000f00 */
[----:B------:R-:W-:Y:S02]  /*7a20*/  MOV R143, R14 ;  /* 0x0000000e008f7202 */ /* 0x000fe40000000f00 */
[----:B------:R-:W-:Y:S02]  /*7a30*/  MOV R165, R163 ;  /* 0x000000a300a57202 */ /* 0x000fe40000000f00 */
[----:B------:R-:W-:Y:S02]  /*7a40*/  MOV R172, 0x1f ;  /* 0x0000001f00ac7802 */ /* 0x000fe40000000f00 */
[----:B------:R-:W-:Y:S02]  /*7a50*/  MOV R167, 0xffffffff ;  /* 0xffffffff00a77802 */ /* 0x000fe40000000f00 */
[----:B------:R-:W-:-:S02]  /*7a60*/  MOV R12, 0x7a80 ;  /* 0x00007a80000c7802 */ /* 0x000fc40000000f00 */
[----:B------:R-:W-:Y:S05]  /*7a70*/  CALL.REL.NOINC `($__internal_150_$__cuda_sm70_shflsync_down) ;  /* 0x0000016000007944 */ /* 0x000fea0003c00000 */
[----:B0-----:R-:W-:Y:S01]  /*7a80*/  HFMA2.MMA R174, -RZ, RZ, 0, 5.9604644775390625e-08 ;  /* 0x00000001ffae7435 */ /* 0x001fe200000001ff */
[----:B-1----:R-:W-:-:S02]  /*7a90*/  MOV R14, R172 ;  /* 0x000000ac000e7202 */ /* 0x002fc40000000f00 */
[----:B------:R-:W-:Y:S02]  /*7aa0*/  MOV R165, R15 ;  /* 0x0000000f00a57202 */ /* 0x000fe40000000f00 */
[----:B------:R-:W-:Y:S02]  /*7ab0*/  MOV R172, 0x1f ;  /* 0x0000001f00ac7802 */ /* 0x000fe40000000f00 */
[----:B------:R-:W-:Y:S02]  /*7ac0*/  MOV R167, 0xffffffff ;  /* 0xffffffff00a77802 */ /* 0x000fe40000000f00 */
[----:B------:R-:W-:Y:S02]  /*7ad0*/  MOV R12, 0x7af0 ;  /* 0x00007af0000c7802 */ /* 0x000fe40000000f00 */
[----:B------:R-:W-:Y:S05]  /*7ae0*/  CALL.REL.NOINC `($__internal_150_$__cuda_sm70_shflsync_down) ;  /* 0x000000f000007944 */ /* 0x000fea0003c00000 */
[----:B0-----:R-:W-:Y:S01]  /*7af0*/  HFMA2.MMA R174, -RZ, RZ, 0, 0 ;  /* 0x00000000ffae7435 */ /* 0x001fe200000001ff */
[----:B------:R-:W-:Y:S02]  /*7b00*/  MOV R163, R14 ;  /* 0x0000000e00a37202 */ /* 0x000fe40000000f00 */
[----:B------:R-:W-:Y:S02]  /*7b10*/  MOV R171, R22 ;  /* 0x0000001600ab7202 */ /* 0x000fe40000000f00 */
[----:B------:R-:W-:-:S02]  /*7b20*/  MOV R167, 0x1f ;  /* 0x0000001f00a77802 */ /* 0x000fc40000000f00 */
[----:B------:R-:W-:Y:S02]  /*7b30*/  MOV R176, 0xffffffff ;  /* 0xffffffff00b07802 */ /* 0x000fe40000000f00 */
[----:B------:R-:W-:Y:S02]  /*7b40*/  MOV R12, 0x7b60 ;  /* 0x00007b60000c7802 */ /* 0x000fe40000000f00 */
[----:B-1----:R-:W-:Y:S05]  /*7b50*/  CALL.REL.NOINC `($__internal_151_$__cuda_sm70_shflsync_idx_p) ;  /* 0x000000c000007944 */ /* 0x002fea0003c00000 */
[----:B0-----:R-:W-:Y:S01]  /*7b60*/  HFMA2.MMA R174, -RZ, RZ, 0, 0 ;  /* 0x00000000ffae7435 */ /* 0x001fe200000001ff */
[----:B-1----:R-:W-:Y:S02]  /*7b70*/  MOV R165, R167 ;  /* 0x000000a700a57202 */ /* 0x002fe40000000f00 */
[----:B------:R-:W-:Y:S02]  /*7b80*/  MOV R171, R23 ;  /* 0x0000001700ab7202 */ /* 0x000fe40000000f00 */
[----:B------:R-:W-:Y:S02]  /*7b90*/  MOV R167, 0x1f ;  /* 0x0000001f00a77802 */ /* 0x000fe40000000f00 */
[----:B------:R-:W-:Y:S02]  /*7ba0*/  MOV R176, 0xffffffff ;  /* 0xffffffff00b07802 */ /* 0x000fe40000000f00 */
[----:B------:R-:W-:-:S02]  /*7bb0*/  MOV R12, 0x7bd0 ;  /* 0x00007bd0000c7802 */ /* 0x000fc40000000f00 */
[----:B------:R-:W-:Y:S05]  /*7bc0*/  CALL.REL.NOINC `($__internal_151_$__cuda_sm70_shflsync_idx_p) ;  /* 0x0000005000007944 */ /* 0x000fea0003c00000 */
[----:B01----:R-:W-:Y:S05]  /*7bd0*/  BRA `(.L_x_3761) ;  /* 0xffffcad000007947 */ /* 0x003fea000383ffff */
        .weak           $__internal_150_$__cuda_sm70_shflsync_down
        .type           $__internal_150_$__cuda_sm70_shflsync_down,@function
        .size           $__internal_150_$__cuda_sm70_shflsync_down,($__internal_151_$__cuda_sm70_shflsync_idx_p - $__internal_150_$__cuda_sm70_shflsync_down)
$__internal_150_$__cuda_sm70_shflsync_down:
[----:B------:R-:W-:Y:S01]  /*7be0*/  HFMA2.MMA R13, -RZ, RZ, 0, 0 ;  /* 0x00000000ff0d7435 */ /* 0x000fe200000001ff */
[----:B------:R-:W-:Y:S04]  /*7bf0*/  WARPSYNC R167 ;  /* 0x000000a700007348 */ /* 0x000fe80003800000 */
[----:B------:R0:W1:Y:S01]  /*7c00*/  SHFL.DOWN PT, R172, R165, R174, R172 ;  /* 0x080000aea5ac7389 */ /* 0x00006200000e00ac */
[----:B------:R-:W-:Y:S05]  /*7c10*/  RET.REL.NODEC R12 `(_Z25selective_scan_bwd_kernelI32Selective_Scan_bwd_kernel_traitsILi64ELi16ELb1ELb0ELb0ELb1ELb0EN3c104HalfEfEEv12SSMParamsBwd) ;  /* 0xffff83e00c007950 */ /* 0x000fea0003c3ffff */
        .weak           $__internal_151_$__cuda_sm70_shflsync_idx_p
        .type           $__internal_151_$__cuda_sm70_shflsync_idx_p,@function
        .size           $__internal_151_$__cuda_sm70_shflsync_idx_p,($__internal_152_$__cuda_sm70_shflsync_up - $__internal_151_$__cuda_sm70_shflsync_idx_p)
$__internal_151_$__cuda_sm70_shflsync_idx_p:
[----:B------:R-:W-:Y:S01]  /*7c20*/  MOV R13, 0x0 ;  /* 0x00000000000d7802 */ /* 0x000fe20000000f00 */
[----:B------:R-:W-:Y:S04]  /*7c30*/  WARPSYNC R176 ;  /* 0x000000b000007348 */ /* 0x000fe80003800000 */
[----:B------:R0:W1:Y:S01]  /*7c40*/  SHFL.IDX PT, R167, R171, R174, R167 ;  /* 0x000000aeaba77389 */ /* 0x00006200000e00a7 */
[----:B------:R-:W-:Y:S05]  /*7c50*/  RET.REL.NODEC R12 `(_Z25selective_scan_bwd_kernelI32Selective_Scan_bwd_kernel_traitsILi64ELi16ELb1ELb0ELb0ELb1ELb0EN3c104HalfEfEEv12SSMParamsBwd) ;  /* 0xffff83a00c007950 */ /* 0x000fea0003c3ffff */
        .weak           $__internal_152_$__cuda_sm70_shflsync_up
        .type           $__internal_152_$__cuda_sm70_shflsync_up,@function
        .size           $__internal_152_$__cuda_sm70_shflsync_up,(.L_x_8964 - $__internal_152_$__cuda_sm70_shflsync_up)
$__internal_152_$__cuda_sm70_shflsync_up:
[----:B------:R-:W-:Y:S01]  /*7c60*/  HFMA2.MMA R13, -RZ, RZ, 0, 0 ;  /* 0x00000000ff0d7435 */ /* 0x000fe200000001ff */
[----:B------:R-:W-:Y:S04]  /*7c70*/  WARPSYNC R173 ;  /* 0x000000ad00007348 */ /* 0x000fe80003800000 */
[----:B------:R0:W1:Y:S01]  /*7c80*/  SHFL.UP PT, R170, R170, R171, R172 ;  /* 0x040000abaaaa7389 */ /* 0x00006200000e00ac */
[----:B------:R-:W-:Y:S05]  /*7c90*/  RET.REL.NODEC R12 `(_Z25selective_scan_bwd_kernelI32Selective_Scan_bwd_kernel_traitsILi64ELi16ELb1ELb0ELb0ELb1ELb0EN3c104HalfEfEEv12SSMParamsBwd) ;  /* 0xffff83600c007950 */ /* 0x000fea0003c3ffff */
.L_x_3762:
        /* <DEDUP_REMOVED lines=14> */
.L_x_8964:


//--------------------- .text._Z25selective_scan_bwd_kernelI32Selective_Scan_bwd_kernel_traitsILi64ELi16ELb1ELb0ELb0ELb1ELb1EN3c104HalfEfEEv12SSMParamsBwd --------------------------
	.section	.text._Z25selective_scan_bwd_kernelI32Selective_Scan_bwd_kernel_traitsILi64ELi16ELb1ELb0ELb0ELb1ELb1EN3c104HalfEfEEv12SSMParamsBwd,"ax",@progbits
	.sectioninfo	@"SHI_REGISTERS=199"
	.align	128
        .global         _Z25selective_scan_bwd_kernelI32Selective_Scan_bwd_kernel_traitsILi64ELi16ELb1ELb0ELb0ELb1ELb1EN3c104HalfEfEEv12SSMParamsBwd
        .type           _Z25selective_scan_bwd_kernelI32Selective_Scan_bwd_kernel_traitsILi64ELi16ELb1ELb0ELb0ELb1ELb1EN3c104HalfEfEEv12SSMParamsBwd,@function
        .size           _Z25selective_scan_bwd_kernelI32Selective_Scan_bwd_kernel_traitsILi64ELi16ELb1ELb0ELb0ELb1ELb1EN3c104HalfEfEEv12SSMParamsBwd,(.L_x_8967 - _Z25selective_scan_bwd_kernelI32Selective_Scan_bwd_kernel_traitsILi64ELi16ELb1ELb0ELb0ELb1ELb1EN3c104HalfEfEEv12SSMParamsBwd)
        .other          _Z25selective_scan_bwd_kernelI32Selective_Scan_bwd_kernel_traitsILi64ELi16ELb1ELb0ELb0ELb1ELb1EN3c104HalfEfEEv12SSMParamsBwd,@"STO_CUDA_ENTRY STV_DEFAULT"
_Z25selective_scan_bwd_kernelI32Selective_Scan_bwd_kernel_traitsILi64ELi16ELb1ELb0ELb0ELb1ELb1EN3c104HalfEfEEv12SSMParamsBwd:
.text._Z25selective_scan_bwd_kernelI32Selective_Scan_bwd_kernel_traitsILi64ELi16ELb1ELb0ELb0ELb1ELb1EN3c104HalfEfEEv12SSMParamsBwd:
[----:B------:R-:W-:Y:S02]  /*0000*/  MOV R1, c[0x0][0x28] ;  /* 0x00000a0000017a02 */ /* 0x000fe40000000f00 */
[----:B------:R-:W0:Y:S01]  /*0010*/  S2R R57, SR_CTAID.X ;  /* 0x0000000000397919 */ /* 0x000e220000002500 */
[----:B------:R-:W-:Y:S01]  /*0020*/  ISETP.NE.U32.AND P0, PT, RZ, c[0x0][0x238], PT ;  /* 0x00008e00ff007a0c */ /* 0x000fe20003f05070 */
[----:B------:R-:W-:Y:S01]  /*0030*/  CS2R R58, SRZ ;  /* 0x00000000003a7805 */ /* 0x000fe2000001ff00 */
[----:B------:R-:W-:Y:S01]  /*0040*/  ISETP.NE.U32.AND P1, PT, RZ, c[0x0][0x250], PT ;  /* 0x00009400ff007a0c */ /* 0x000fe20003f25070 */
[----:B------:R-:W1:Y:S01]  /*0050*/  S2R R61, SR_CTAID.Y ;  /* 0x00000000003d7919 */ /* 0x000e620000002600 */
[----:B------:R-:W-:Y:S01]  /*0060*/  ISETP.NE.AND.EX P0, PT, RZ, c[0x0][0x23c], PT, P0 ;  /* 0x00008f00ff007a0c */ /* 0x000fe20003f05300 */
[----:B------:R-:W-:Y:S01]  /*0070*/  ULDC.64 UR6, c[0x0][0x118] ;  /* 0x0000460000067ab9 */ /* 0x000fe20000000a00 */
[----:B------:R-:W-:Y:S02]  /*0080*/  ISETP.NE.AND.EX P1, PT, RZ, c[0x0][0x254], PT, P1 ;  /* 0x00009500ff007a0c */ /* 0x000fe40003f25310 */
[----:B0-----:R-:W-:Y:S02]  /*0090*/  SHF.R.S32.HI R55, RZ, 0x1f, R57 ;  /* 0x0000001fff377819 */ /* 0x001fe40000011439 */
[----:B-1----:R-:W-:-:S03]  /*00a0*/  SHF.R.S32.HI R60, RZ, 0x1f, R61 ;  /* 0x0000001fff3c7819 */ /* 0x002fc6000001143d */
[----:B------:R-:W-:-:S04]  /*00b0*/  IMAD R0, R55, c[0x0][0x1d0], RZ ;  /* 0x0000740037007a24 */ /* 0x000fc800078e02ff */
[----:B------:R-:W-:Y:S01]  /*00c0*/  @P0 LEA R6, P2, R61, c[0x0][0x238], 0x2 ;  /* 0x00008e003d060a11 */ /* 0x000fe200078410ff */
[----:B------:R-:W-:Y:S01]  /*00d0*/  IMAD R10, R55, c[0x0][0x1e0], RZ ;  /* 0x00007800370a7a24 */ /* 0x000fe200078e02ff */
[----:B------:R-:W-:Y:S01]  /*00e0*/  @P1 LEA R8, P3, R61, c[0x0][0x250], 0x2 ;  /* 0x000094003d081a11 */ /* 0x000fe200078610ff */
[----:B------:R-:W-:Y:S01]  /*00f0*/  IMAD.WIDE.U32 R2, R57, c[0x0][0x1d0], RZ ;  /* 0x0000740039027a25 */ /* 0x000fe200078e00ff */
        /* <DEDUP_REMOVED lines=9> */
[C---:B------:R-:W-:Y:S01]  /*0190*/  IMAD R0, R60.reuse, c[0x0][0x1d8], RZ ;  /* 0x000076003c007a24 */ /* 0x040fe200078e02ff */
[----:B------:R-:W-:Y:S01]  /*01a0*/  IADD3 R5, R5, R13, RZ ;  /* 0x0000000d05057210 */ /* 0x000fe20007ffe0ff */
[----:B------:R-:W-:Y:S01]  /*01b0*/  IMAD R10, R60, c[0x0][0x1e8], RZ ;  /* 0x00007a003c0a7a24 */ /* 0x000fe200078e02ff */
[----:B------:R-:W-:Y:S01]  /*01c0*/  MOV R13, c[0x0][0x174] ;  /* 0x00005d00000d7a02 */ /* 0x000fe20000000f00 */
[----:B0-----:R-:W-:Y:S01]  /*01d0*/  IMAD.WIDE.U32 R6, R57, c[0x0][0x278], RZ ;  /* 0x00009e0039067a25 */ /* 0x001fe200078e00ff */
[----:B------:R-:W-:Y:S01]  /*01e0*/  ISETP.NE.U32.AND P0, PT, RZ, c[0x0][0x260], PT ;  /* 0x00009800ff007a0c */ /* 0x000fe20003f05070 */
[----:B------:R-:W-:Y:S01]  /*01f0*/  CS2R R18, SRZ ;  /* 0x0000000000127805 */ /* 0x000fe2000001ff00 */
[----:B------:R-:W-:Y:S01]  /*0200*/  ISETP.GE.AND P3, PT, R13, 0x1, PT ;  /* 0x000000010d00780c */ /* 0x000fe20003f66270 */
[----:B-1----:R-:W-:Y:S01]  /*0210*/  IMAD R9, R57, c[0x0][0x27c], R12 ;  /* 0x00009f0039097a24 */ /* 0x002fe200078e020c */
[----:B------:R-:W-:Y:S01]  /*0220*/  ISETP.NE.AND.EX P0, PT, RZ, c[0x0][0x264], PT, P0 ;  /* 0x00009900ff007a0c */ /* 0x000fe20003f05300 */
[----:B------:R-:W-:Y:S01]  /*0230*/  IMAD.WIDE.U32 R2, R61, c[0x0][0x1d8], R2 ;  /* 0x000076003d027a25 */ /* 0x000fe200078e0002 */
[----:B------:R-:W-:Y:S01]  /*0240*/  CS2R R16, SRZ ;  /* 0x0000000000107805 */ /* 0x000fe2000001ff00 */
[----:B------:R-:W-:Y:S01]  /*0250*/  HFMA2.MMA R71, -RZ, RZ, 0, 0 ;  /* 0x00000000ff477435 */ /* 0x000fe200000001ff */
[----:B------:R-:W-:Y:S01]  /*0260*/  IADD3 R7, R7, R9, RZ ;  /* 0x0000000907077210 */ /* 0x000fe20007ffe0ff */
[----:B------:R-:W-:Y:S01]  /*0270*/  IMAD.WIDE.U32 R4, R61, c[0x0][0x1e8], R4 ;  /* 0x00007a003d047a25 */ /* 0x000fe200078e0004 */
[----:B------:R-:W-:-:S02]  /*0280*/  LEA R9, R13, 0xfffffc00, 0xa ;  /* 0xfffffc000d097811 */ /* 0x000fc400078e50ff */
[----:B------:R-:W-:Y:S01]  /*0290*/  MOV R53, RZ ;  /* 0x000000ff00357202 */ /* 0x000fe20000000f00 */
[C---:B------:R-:W-:Y:S01]  /*02a0*/  IMAD R8, R61.reuse, c[0x0][0x1dc], R0 ;  /* 0x000077003d087a24 */ /* 0x040fe200078e0200 */
[----:B------:R-:W-:Y:S01]  /*02b0*/  SHF.R.S32.HI R11, RZ, 0x1f, R9 ;  /* 0x0000001fff0b7819 */ /* 0x000fe20000011409 */
[----:B------:R-:W-:Y:S01]  /*02c0*/  IMAD R10, R61, c[0x0][0x1ec], R10 ;  /* 0x00007b003d0a7a24 */ /* 0x000fe200078e020a */
[C---:B------:R-:W-:Y:S01]  /*02d0*/  IADD3 R51, P1, R9.reuse, R2, RZ ;  /* 0x0000000209337210 */ /* 0x040fe20007f3e0ff */
[----:B------:R-:W-:Y:S01]  /*02e0*/  IMAD R12, R60, c[0x0][0x280], RZ ;  /* 0x0000a0003c0c7a24 */ /* 0x000fe200078e02ff */
[----:B------:R-:W-:Y:S01]  /*02f0*/  IADD3 R0, P2, R9, R4, RZ ;  /* 0x0000000409007210 */ /* 0x000fe20007f5e0ff */
[----:B------:R-:W-:Y:S01]  /*0300*/  IMAD.WIDE.U32 R6, R61, c[0x0][0x280], R6 ;  /* 0x0000a0003d067a25 */ /* 0x000fe200078e0006 */
[C---:B------:R-:W-:Y:S02]  /*0310*/  IADD3.X R4, R11.reuse, R3, R8, P1, !PT ;  /* 0x000000030b047210 */ /* 0x040fe40000ffe408 */
[----:B------:R-:W-:Y:S01]  /*0320*/  IADD3.X R5, R11, R5, R10, P2, !PT ;  /* 0x000000050b057210 */ /* 0x000fe200017fe40a */
[----:B------:R-:W-:Y:S01]  /*0330*/  IMAD R12, R61, c[0x0][0x284], R12 ;  /* 0x0000a1003d0c7a24 */ /* 0x000fe200078e020c */
[----:B------:R-:W-:-:S02]  /*0340*/  ISETP.NE.U32.AND P1, PT, RZ, c[0x0][0x328], PT ;  /* 0x0000ca00ff007a0c */ /* 0x000fc40003f25070 */
[----:B------:R-:W-:Y:S02]  /*0350*/  ISETP.NE.U32.AND P2, PT, RZ, c[0x0][0x348], PT ;  /* 0x0000d200ff007a0c */ /* 0x000fe40003f45070 */
[----:B------:R-:W-:Y:S02]  /*0360*/  IADD3 R9, P4, R9, R6, RZ ;  /* 0x0000000609097210 */ /* 0x000fe40007f9e0ff */
[----:B------:R-:W-:Y:S02]  /*0370*/  LEA R2, P5, R0, c[0x0][0x248], 0x1 ;  /* 0x0000920000027a11 */ /* 0x000fe400078a08ff */
[----:B------:R-:W-:Y:S02]  /*0380*/  ISETP.NE.AND.EX P1, PT, RZ, c[0x0][0x32c], PT, P1 ;  /* 0x0000cb00ff007a0c */ /* 0x000fe40003f25310 */
[----:B------:R-:W-:Y:S02]  /*0390*/  ISETP.NE.AND.EX P2, PT, RZ, c[0x0][0x34c], PT, P2 ;  /* 0x0000d300ff007a0c */ /* 0x000fe40003f45320 */
[----:B------:R-:W-:-:S02]  /*03a0*/  IADD3.X R6, R11, R7, R12, P4, !PT ;  /* 0x000000070b067210 */ /* 0x000fc400027fe40c */
[----:B------:R-:W-:Y:S01]  /*03b0*/  LEA.HI.X R7, R0, c[0x0][0x24c], R5, 0x1, P5 ;  /* 0x0000930000077a11 */ /* 0x000fe200028f0c05 */
[----:B------:R-:W-:Y:S01]  /*03c0*/  @P0 IMAD R0, R57, c[0x0][0x164], R61 ;  /* 0x0000590039000a24 */ /* 0x000fe200078e023d */
[C---:B------:R-:W-:Y:S02]  /*03d0*/  LEA R52, P4, R51.reuse, c[0x0][0x240], 0x1 ;  /* 0x0000900033347a11 */ /* 0x040fe400078808ff */
[----:B------:R-:W-:Y:S01]  /*03e0*/  @P0 MOV R21, 0x8 ;  /* 0x0000000800150802 */ /* 0x000fe20000000f00 */
[----:B------:R-:W-:Y:S01]  /*03f0*/  @P0 IMAD R0, R0, c[0x0][0x174], RZ ;  /* 0x00005d0000000a24 */ /* 0x000fe200078e02ff */
[----:B------:R-:W-:Y:S02]  /*0400*/  LEA.HI.X R51, R51, c[0x0][0x244], R4, 0x1, P4 ;  /* 0x0000910033337a11 */ /* 0x000fe400020f0c04 */
[----:B------:R-:W-:Y:S01]  /*0410*/  LEA R50, P6, R9, c[0x0][0x308], 0x1 ;  /* 0x0000c20009327a11 */ /* 0x000fe200078c08ff */
        /* <DEDUP_REMOVED lines=10> */
[----:B------:R-:W-:Y:S02]  /*04c0*/  MOV R0, R2 ;  /* 0x0000000200007202 */ /* 0x000fe40000000f00 */
[----:B------:R-:W-:Y:S01]  /*04d0*/  MOV R48, c[0x0][0x174] ;  /* 0x00005d0000307a02 */ /* 0x000fe20000000f00 */
[----:B------:R-:W1:Y:S01]  /*04e0*/  S2R R54, SR_LANEID ;  /* 0x0000000000367919 */ /* 0x000e620000000000 */
[----:B------:R-:W-:-:S02]  /*04f0*/  MOV R53, RZ ;  /* 0x000000ff00357202 */ /* 0x000fc40000000f00 */
[----:B------:R-:W-:Y:S02]  /*0500*/  MOV R71, RZ ;  /* 0x000000ff00477202 */ /* 0x000fe40000000f00 */
[----:B0-----:R-:W-:Y:S02]  /*0510*/  SHF.R.S32.HI R3, RZ, 0x1f, R56 ;  /* 0x0000001fff037819 */ /* 0x001fe40000011438 */
[----:B------:R-:W-:Y:S02]  /*0520*/  SHF.L.U32 R47, R56, 0x1, RZ ;  /* 0x00000001382f7819 */ /* 0x000fe400000006ff */
[----:B------:R-:W-:Y:S02]  /*0530*/  LEA.HI R3, R3, R56, RZ, 0x5 ;  /* 0x0000003803037211 */ /* 0x000fe400078f28ff */
[----:B------:R-:W-:Y:S02]  /*0540*/  LOP3.LUT R47, R47, 0xffffffc0, RZ, 0xc0, !PT ;  /* 0xffffffc02f2f7812 */ /* 0x000fe400078ec0ff */
[----:B-1----:R-:W-:-:S02]  /*0550*/  SHF.R.S32.HI R46, RZ, 0x5, R3 ;  /* 0x00000005ff2e7819 */ /* 0x002fc40000011403 */
.L_x_3814:
[----:B------:R-:W-:Y:S01]  /*0560*/  BAR.SYNC.DEFER_BLOCKING 0x0 ;  /* 0x0000000000007b1d */ /* 0x000fe20000010000 */
[----:B------:R-:W-:-:S02]  /*0570*/  LOP3.LUT R77, R47, 0x1f, R56, 0xf8, !PT ;  /* 0x0000001f2f4d7812 */ /* 0x000fc400078ef838 */
[----:B------:R-:W-:Y:S02]  /*0580*/  MOV R2, R52 ;  /* 0x0000003400027202 */ /* 0x000fe40000000f00 */
[----:B------:R-:W-:-:S05]  /*0590*/  MOV R3, R51 ;  /* 0x0000003300037202 */ /* 0x000fca0000000f00 */
        /* <DEDUP_REMOVED lines=8> */
[----:B--2---:R0:W-:Y:S04]  /*0620*/  STS.128 [R45.X16], R12 ;  /* 0x0000000c2d007388 */ /* 0x0041e8000000cc00 */
[----:B---3--:R-:W-:Y:S01]  /*0630*/  STS.128 [R45.X16+0x200], R28 ;  /* 0x0002001c2d007388 */ /* 0x008fe2000000cc00 */
[----:B------:R-:W-:-:S06]  /*0640*/  NOP ;  /* 0x0000000000007918 */ /* 0x000fcc0000000000 */
[----:B------:R-:W-:Y:S04]  /*0650*/  LDS.128 R4, [R44.X16] ;  /* 0x000000002c047984 */ /* 0x000fe8000000cc00 */
[----:B------:R-:W-:Y:S04]  /*0660*/  LDS.128 R8, [R44.X16+0x10] ;  /* 0x000010002c087984 */ /* 0x000fe8000000cc00 */
[----:B------:R-:W-:Y:S06]  /*0670*/  BAR.SYNC.DEFER_BLOCKING 0x0 ;  /* 0x0000000000007b1d */ /* 0x000fec0000010000 */
[----:B------:R-:W2:Y:S04]  /*0680*/  LDG.E.128 R32, [R22.64] ;  /* 0x0000000616207981 */ /* 0x000ea8000c1e1d00 */
[----:B------:R-:W3:Y:S01]  /*0690*/  LDG.E.128 R36, [R22.64+0x200] ;  /* 0x0002000616247981 */ /* 0x000ee2000c1e1d00 */
[----:B0-----:R-:W-:-:S02]  /*06a0*/  MOV R12, R50 ;  /* 0x00000032000c7202 */ /* 0x001fc40000000f00 */
        /* <DEDUP_REMOVED lines=13> */
[----:B0-----:R-:W-:Y:S01]  /*0780*/  HADD2.F32 R37, -RZ, R28.H1_H1 ;  /* 0x3000001cff257230 */ /* 0x001fe20000004100 */
[----:B------:R-:W-:Y:S01]  /*0790*/  SHF.R.S32.HI R23, RZ, 0x1f, R22 ;  /* 0x0000001fff177819 */ /* 0x000fe20000011416 */
[C---:B------:R-:W-:Y:S01]  /*07a0*/  IMAD R33, R57.reuse, c[0x0][0x1f4], R0 ;  /* 0x00007d0039217a24 */ /* 0x040fe200078e0200 */
[--C-:B------:R-:W-:Y:S01]  /*07b0*/  HADD2.F32 R39, -RZ, R30.reuse.H0_H0 ;  /* 0x2000001eff277230 */ /* 0x100fe20000004100 */
[----:B------:R-:W-:Y:S01]  /*07c0*/  IMAD R0, R60, c[0x0][0x1f8], RZ ;  /* 0x00007e003c007a24 */ /* 0x000fe200078e02ff */
[----:B------:R-:W-:Y:S01]  /*07d0*/  HADD2.F32 R63, -RZ, R30.H1_H1 ;  /* 0x3000001eff3f7230 */ /* 0x000fe20000004100 */
[----:B------:R-:W-:-:S04]  /*07e0*/  IMAD.WIDE.U32 R26, R57, c[0x0][0x1f0], R22 ;  /* 0x00007c00391a7a25 */ /* 0x000fc800078e0016 */
[----:B--2---:R-:W-:Y:S01]  /*07f0*/  IMAD R25, R61, c[0x0][0x1fc], R0 ;  /* 0x00007f003d197a24 */ /* 0x004fe200078e0200 */
[----:B------:R-:W-:Y:S01]  /*0800*/  IADD3 R27, R27, R33, RZ ;  /* 0x000000211b1b7210 */ /* 0x000fe20007ffe0ff */
[--C-:B-----5:R-:W-:Y:S02]  /*0810*/  FADD.FTZ R39, R39, R58.reuse ;  /* 0x0000003a27277221 */ /* 0x120fe40000010000 */
[----:B------:R-:W-:Y:S02]  /*0820*/  FADD.FTZ R38, R63, R58 ;  /* 0x0000003a3f267221 */ /* 0x000fe40000010000 */
[----:B------:R-:W-:Y:S01]  /*0830*/  IMAD.WIDE.U32 R26, R61, c[0x0][0x1f8], R26 ;  /* 0x00007e003d1a7a25 */ /* 0x000fe200078e001a */
[----:B------:R-:W-:-:S04]  /*0840*/  FSETP.GTU.FTZ.AND P6, PT, R39, 20, PT ;  /* 0x41a000002700780b */ /* 0x000fc80003fdc000 */
[----:B------:R-:W-:Y:S01]  /*0850*/  IADD3 R25, R27, R25, RZ ;  /* 0x000000191b197210 */ /* 0x000fe20007ffe0ff */
[----:B------:R-:W-:Y:S01]  /*0860*/  HADD2.F32 R27, -RZ, R28.H0_H0 ;  /* 0x2000001cff1b7230 */ /* 0x000fe20000004100 */
[----:B------:R-:W-:-:S04]  /*0870*/  LEA R24, P0, R26, c[0x0][0x268], 0x1 ;  /* 0x00009a001a187a11 */ /* 0x000fc800078008ff */
[----:B------:R-:W-:Y:S02]  /*0880*/  LEA.HI.X R25, R26, c[0x0][0x26c], R25, 0x1, P0 ;  /* 0x00009b001a197a11 */ /* 0x000fe400000f0c19 */
[----:B------:R-:W-:Y:S01]  /*0890*/  FSETP.GTU.FTZ.AND P0, PT, R38, 20, PT ;  /* 0x41a000002600780b */ /* 0x000fe20003f1c000 */
[----:B---3--:R0:W-:Y:S04]  /*08a0*/  STS.128 [R45.X16], R40 ;  /* 0x000000282d007388 */ /* 0x0081e8000000cc00 */
[----:B----4-:R2:W-:Y:S01]  /*08b0*/  STS.128 [R45.X16+0x200], R64 ;  /* 0x000200402d007388 */ /* 0x0105e2000000cc00 */
[----:B------:R-:W-:-:S06]  /*08c0*/  NOP ;  /* 0x0000000000007918 */ /* 0x000fcc0000000000 */
[----:B------:R3:W4:Y:S04]  /*08d0*/  LDS.128 R72, [R44.X16] ;  /* 0x000000002c487984 */ /* 0x000728000000cc00 */
[----:B------:R3:W1:Y:S01]  /*08e0*/  LDS.128 R32, [R44.X16+0x10] ;  /* 0x000010002c207984 */ /* 0x000662000000cc00 */
[--C-:B0-----:R-:W-:Y:S01]  /*08f0*/  FADD.FTZ R43, R27, R58.reuse ;  /* 0x0000003a1b2b7221 */ /* 0x101fe20000010000 */
[--C-:B------:R-:W-:Y:S01]  /*0900*/  HADD2.F32 R41, -RZ, R29.reuse.H0_H0 ;  /* 0x2000001dff297230 */ /* 0x100fe20000004100 */
[--C-:B------:R-:W-:Y:S01]  /*0910*/  FADD.FTZ R42, R37, R58.reuse ;  /* 0x0000003a252a7221 */ /* 0x100fe20000010000 */
[----:B------:R-:W-:Y:S02]  /*0920*/  HADD2.F32 R29, -RZ, R29.H1_H1 ;  /* 0x3000001dff1d7230 */ /* 0x000fe40000004100 */
[----:B------:R-:W-:Y:S01]  /*0930*/  FSETP.GTU.FTZ.AND P2, PT, R43, 20, PT ;  /* 0x41a000002b00780b */ /* 0x000fe20003f5c000 */
[--C-:B--2---:R-:W-:Y:S01]  /*0940*/  HADD2.F32 R65, -RZ, R31.reuse.H0_H0 ;  /* 0x2000001fff417230 */ /* 0x104fe20000004100 */
[--C-:B------:R-:W-:Y:S01]  /*0950*/  FADD.FTZ R41, R41, R58.reuse ;  /* 0x0000003a29297221 */ /* 0x100fe20000010000 */
[----:B------:R-:W-:Y:S01]  /*0960*/  HADD2.F32 R31, -RZ, R31.H1_H1 ;  /* 0x3000001fff1f7230 */ /* 0x000fe20000004100 */
[--C-:B------:R-:W-:Y:S01]  /*0970*/  FADD.FTZ R40, R29, R58.reuse ;  /* 0x0000003a1d287221 */ /* 0x100fe20000010000 */
[----:B------:R-:W-:Y:S01]  /*0980*/  FSETP.GTU.FTZ.AND P3, PT, R42, 20, PT ;  /* 0x41a000002a00780b */ /* 0x000fe20003f7c000 */
[--C-:B------:R-:W-:Y:S01]  /*0990*/  FADD.FTZ R37, R65, R58.reuse ;  /* 0x0000003a41257221 */ /* 0x100fe20000010000 */
[----:B------:R-:W-:Y:S01]  /*09a0*/  FSETP.GTU.FTZ.AND P4, PT, R41, 20, PT ;  /* 0x41a000002900780b */ /* 0x000fe20003f9c000 */
[----:B------:R-:W-:Y:S01]  /*09b0*/  FADD.FTZ R36, R31, R58 ;  /* 0x0000003a1f247221 */ /* 0x000fe20000010000 */
[----:B------:R-:W-:-:S02]  /*09c0*/  FSETP.GTU.FTZ.AND P5, PT, R40, 20, PT ;  /* 0x41a000002800780b */ /* 0x000fc40003fbc000 */
[----:B------:R-:W-:Y:S02]  /*09d0*/  FSETP.GTU.FTZ.AND P1, PT, R37, 20, PT ;  /* 0x41a000002500780b */ /* 0x000fe40003f3c000 */
[----:B------:R-:W-:Y:S06]  /*09e0*/  @P2 BRA `(.L_x_3765) ;  /* 0x000001f000002947 */ /* 0x000fec0003800000 */
[----:B---3--:R-:W-:Y:S01]  /*09f0*/  FMUL.FTZ R43, R43, 1.4426950216293334961 ;  /* 0x3fb8aa3b2b2b7820 */ /* 0x008fe20000410000 */
        /* <DEDUP_REMOVED lines=30> */
.L_x_3765:
[----:B---3--:R-:W-:Y:S05]  /*0be0*/  BSYNC B0 ;  /* 0x0000000000007941 */ /* 0x008fea0003800000 */
.L_x_3764:
[----:B-1----:R-:W-:Y:S01]  /*0bf0*/  HADD2.F32 R27, -RZ, R12.H0_H0 ;  /* 0x2000000cff1b7230 */ /* 0x002fe20000004100 */
        /* <DEDUP_REMOVED lines=35> */
.L_x_3767:
[----:B------:R-:W-:Y:S05]  /*0e30*/  BSYNC B0 ;  /* 0x0000000000007941 */ /* 0x000fea0003800000 */
.L_x_3766:
        /* <DEDUP_REMOVED lines=36> */
.L_x_3769:
[----:B------:R-:W-:Y:S05]  /*1080*/  BSYNC B0 ;  /* 0x0000000000007941 */ /* 0x000fea0003800000 */
.L_x_3768:
        /* <DEDUP_REMOVED lines=36> */
.L_x_3771:
[----:B------:R-:W-:Y:S05]  /*12d0*/  BSYNC B0 ;  /* 0x0000000000007941 */ /* 0x000fea0003800000 */
.L_x_3770:
        /* <DEDUP_REMOVED lines=36> */
.L_x_3773:
[----:B------:R-:W-:Y:S05]  /*1520*/  BSYNC B0 ;  /* 0x0000000000007941 */ /* 0x000fea0003800000 */
.L_x_3772:
        /* <DEDUP_REMOVED lines=36> */
.L_x_3775:
[----:B------:R-:W-:Y:S05]  /*1770*/  BSYNC B0 ;  /* 0x0000000000007941 */ /* 0x000fea0003800000 */
.L_x_3774:
        /* <DEDUP_REMOVED lines=36> */
.L_x_3777:
[----:B------:R-:W-:Y:S05]  /*19c0*/  BSYNC B0 ;  /* 0x0000000000007941 */ /* 0x000fea0003800000 */
.L_x_3776:
        /* <DEDUP_REMOVED lines=36> */
.L_x_3779:
[----:B------:R-:W-:Y:S05]  /*1c10*/  BSYNC B0 ;  /* 0x0000000000007941 */ /* 0x000fea0003800000 */
.L_x_3778:
        /* <DEDUP_REMOVED lines=36> */
.L_x_3781:
[----:B------:R-:W-:Y:S05]  /*1e60*/  BSYNC B0 ;  /* 0x0000000000007941 */ /* 0x000fea0003800000 */
.L_x_3780:
        /* <DEDUP_REMOVED lines=35> */
.L_x_3783:
[----:B------:R-:W-:Y:S05]  /*20a0*/  BSYNC B0 ;  /* 0x0000000000007941 */ /* 0x000fea0003800000 */
.L_x_3782:
        /* <DEDUP_REMOVED lines=33> */
.L_x_3785:
[----:B------:R-:W-:Y:S05]  /*22c0*/  BSYNC B0 ;  /* 0x0000000000007941 */ /* 0x000fea0003800000 */
.L_x_3784:
        /* <DEDUP_REMOVED lines=33> */
.L_x_3787:
[----:B------:R-:W-:Y:S05]  /*24e0*/  BSYNC B0 ;  /* 0x0000000000007941 */ /* 0x000fea0003800000 */
.L_x_3786:
        /* <DEDUP_REMOVED lines=33> */
.L_x_3789:
[----:B------:R-:W-:Y:S05]  /*2700*/  BSYNC B0 ;  /* 0x0000000000007941 */ /* 0x000fea0003800000 */
.L_x_3788:
        /* <DEDUP_REMOVED lines=33> */
.L_x_3791:
[----:B------:R-:W-:Y:S05]  /*2920*/  BSYNC B0 ;  /* 0x0000000000007941 */ /* 0x000fea0003800000 */
.L_x_3790:
        /* <DEDUP_REMOVED lines=33> */
.L_x_3793:
[----:B------:R-:W-:Y:S05]  /*2b40*/  BSYNC B0 ;  /* 0x0000000000007941 */ /* 0x000fea0003800000 */
.L_x_3792:
        /* <DEDUP_REMOVED lines=33> */
.L_x_3795:
[----:B------:R-:W-:Y:S05]  /*2d60*/  BSYNC B0 ;  /* 0x0000000000007941 */ /* 0x000fea0003800000 */
.L_x_3794:
[----:B------:R-:W-:Y:S06]  /*2d70*/  BAR.SYNC.DEFER_BLOCKING 0x0 ;  /* 0x0000000000007b1d */ /* 0x000fec0000010000 */
[----:B------:R-:W2:Y:S04]  /*2d80*/  LDG.E.128 R84, [R24.64] ;  /* 0x0000000618547981 */ /* 0x000ea8000c1e1d00 */
[----:B------:R-:W3:Y:S01]  /*2d90*/  LDG.E.128 R88, [R24.64+0x200] ;  /* 0x0002000618587981 */ /* 0x000ee2000c1e1d00 */
[----:B------:R-:W-:-:S02]  /*2da0*/  IMAD R12, R55, c[0x0][0x200], RZ ;  /* 0x00008000370c7a24 */ /* 0x000fc400078e02ff */
[----:B------:R-:W-:Y:S02]  /*2db0*/  IMAD R14, R60, c[0x0][0x208], RZ ;  /* 0x000082003c0e7a24 */ /* 0x000fe400078e02ff */
[C---:B------:R-:W-:Y:S02]  /*2dc0*/  IMAD R15, R57.reuse, c[0x0][0x204], R12 ;  /* 0x00008100390f7a24 */ /* 0x040fe400078e020c */
[----:B------:R-:W-:-:S05]  /*2dd0*/  IMAD.WIDE.U32 R12, R57, c[0x0][0x200], R22 ;  /* 0x00008000390c7a25 */ /* 0x000fca00078e0016 */
[----:B------:R-:W-:Y:S01]  /*2de0*/  IADD3 R13, R13, R15, RZ ;  /* 0x0000000f0d0d7210 */ /* 0x000fe20007ffe0ff */
[----:B------:R-:W-:-:S04]  /*2df0*/  IMAD R15, R61, c[0x0][0x20c], R14 ;  /* 0x000083003d0f7a24 */ /* 0x000fc800078e020e */
[----:B------:R-:W-:-:S05]  /*2e00*/  IMAD.WIDE.U32 R12, R61, c[0x0][0x208], R12 ;  /* 0x000082003d0c7a25 */ /* 0x000fca00078e000c */
[----:B------:R-:W-:Y:S02]  /*2e10*/  IADD3 R13, R13, R15, RZ ;  /* 0x0000000f0d0d7210 */ /* 0x000fe40007ffe0ff */
[----:B------:R-:W-:-:S04]  /*2e20*/  LEA R78, P0, R12, c[0x0][0x258], 0x1 ;  /* 0x000096000c4e7a11 */ /* 0x000fc800078008ff */
[----:B------:R-:W-:-:S05]  /*2e30*/  LEA.HI.X R79, R12, c[0x0][0x25c], R13, 0x1, P0 ;  /* 0x000097000c4f7a11 */ /* 0x000fca00000f0c0d */
[----:B------:R-:W-:Y:S01]  /*2e40*/  IMAD.WIDE R78, R77, 0x10, R78 ;  /* 0x000000104d4e7825 */ /* 0x000fe200078e024e */
[----:B--2---:R-:W-:Y:S04]  /*2e50*/  STS.128 [R45.X16], R84 ;  /* 0x000000542d007388 */ /* 0x004fe8000000cc00 */
[----:B---3--:R-:W-:Y:S01]  /*2e60*/  STS.128 [R45.X16+0x200], R88 ;  /* 0x000200582d007388 */ /* 0x008fe2000000cc00 */
[----:B------:R-:W-:-:S06]  /*2e70*/  NOP ;  /* 0x0000000000007918 */ /* 0x000fcc0000000000 */
[----:B------:R-:W0:Y:S04]  /*2e80*/  LDS.128 R80, [R44.X16] ;  /* 0x000000002c507984 */ /* 0x000e28000000cc00 */
[----:B------:R-:W1:Y:S04]  /*2e90*/  LDS.128 R12, [R44.X16+0x10] ;  /* 0x000010002c0c7984 */ /* 0x000e68000000cc00 */
[----:B------:R-:W-:Y:S06]  /*2ea0*/  BAR.SYNC.DEFER_BLOCKING 0x0 ;  /* 0x0000000000007b1d */ /* 0x000fec0000010000 */
[----:B------:R2:W3:Y:S04]  /*2eb0*/  LDG.E.128 R24, [R78.64+0x200] ;  /* 0x000200064e187981 */ /* 0x0004e8000c1e1d00 */
[----:B------:R2:W5:Y:S01]  /*2ec0*/  LDG.E.128 R28, [R78.64] ;  /* 0x000000064e1c7981 */ /* 0x000562000c1e1d00 */
[----:B0-----:R-:W-:-:S05]  /*2ed0*/  HADD2.F32 R95, -RZ, R80.H0_H0 ;  /* 0x20000050ff5f7230 */ /* 0x001fca0000004100 */
[----:B------:R-:W-:Y:S01]  /*2ee0*/  FMUL.FTZ R69, R95, -1.4426950216293334961 ;  /* 0xbfb8aa3b5f457820 */ /* 0x000fe20000410000 */
[----:B------:R-:W-:-:S05]  /*2ef0*/  HADD2.F32 R80, -RZ, R80.H1_H1 ;  /* 0x30000050ff507230 */ /* 0x000fca0000004100 */
[----:B------:R-:W0:Y:S01]  /*2f00*/  MUFU.EX2 R69, R69 ;  /* 0x0000004500457308 */ /* 0x000e220000000800 */
[----:B------:R-:W-:Y:S01]  /*2f10*/  HADD2.F32 R84, -RZ, R81.H0_H0 ;  /* 0x20000051ff547230 */ /* 0x000fe20000004100 */
[----:B------:R-:W-:-:S04]  /*2f20*/  FMUL.FTZ R70, R80, -1.4426950216293334961 ;  /* 0xbfb8aa3b50467820 */ /* 0x000fc80000410000 */
[----:B------:R-:W-:Y:S02]  /*2f30*/  FMUL.FTZ R85, R84, -1.4426950216293334961 ;  /* 0xbfb8aa3b54557820 */ /* 0x000fe40000410000 */
[----:B------:R0:W4:Y:S01]  /*2f40*/  MUFU.EX2 R76, R70 ;  /* 0x00000046004c7308 */ /* 0x0001220000000800 */
[----:B------:R-:W-:Y:S02]  /*2f50*/  HADD2.F32 R99, -RZ, R81.H1_H1 ;  /* 0x30000051ff637230 */ /* 0x000fe40000004100 */
[----:B------:R-:W-:-:S05]  /*2f60*/  HADD2.F32 R100, -RZ, R82.H0_H0 ;  /* 0x20000052ff647230 */ /* 0x000fca0000004100 */
[----:B------:R-:W1:Y:S01]  /*2f70*/  MUFU.EX2 R85, R85 ;  /* 0x0000005500557308 */ /* 0x000e620000000800 */
[----:B0-----:R-:W-:Y:S02]  /*2f80*/  FADD.FTZ R70, R69, 1 ;  /* 0x3f80000045467421 */ /* 0x001fe40000010000 */
[----:B--2---:R-:W-:-:S05]  /*2f90*/  FMUL.FTZ R78, R99, -1.4426950216293334961 ;  /* 0xbfb8aa3b634e7820 */ /* 0x004fca0000410000 */
[----:B------:R-:W0:Y:S01]  /*2fa0*/  MUFU.RCP R118, R70 ;  /* 0x0000004600767308 */ /* 0x000e220000001000 */
[----:B------:R-:W-:Y:S01]  /*2fb0*/  FMUL.FTZ R79, R100, -1.4426950216293334961 ;  /* 0xbfb8aa3b644f7820 */ /* 0x000fe20000410000 */
[----:B------:R-:W-:Y:S01]  /*2fc0*/  HADD2.F32 R101, -RZ, R82.H1_H1 ;  /* 0x30000052ff657230 */ /* 0x000fe20000004100 */
[----:B----4-:R-:W-:-:S05]  /*2fd0*/  FADD.FTZ R76, R76, 1 ;  /* 0x3f8000004c4c7421 */ /* 0x010fca0000010000 */
[----:B------:R-:W2:Y:S01]  /*2fe0*/  MUFU.EX2 R78, R78 ;  /* 0x0000004e004e7308 */ /* 0x000ea20000000800 */
[----:B------:R-:W-:Y:S01]  /*2ff0*/  HADD2.F32 R104, -RZ, R83.H1_H1 ;  /* 0x30000053ff687230 */ /* 0x000fe20000004100 */
[----:B------:R-:W-:Y:S02]  /*3000*/  FMUL.FTZ R81, R101, -1.4426950216293334961 ;  /* 0xbfb8aa3b65517820 */ /* 0x000fe40000410000 */
[----:B-1----:R-:W-:-:S04]  /*3010*/  FADD.FTZ R85, R85, 1 ;  /* 0x3f80000055557421 */ /* 0x002fc80000010000 */
[----:B------:R0:W1:Y:S01]  /*3020*/  MUFU.EX2 R82, R79 ;  /* 0x0000004f00527308 */ /* 0x0000620000000800 */
[----:B------:R-:W-:Y:S01]  /*3030*/  HADD2.F32 R102, -RZ, R83.H0_H0 ;  /* 0x20000053ff667230 */ /* 0x000fe20000004100 */
[----:B------:R-:W-:-:S06]  /*3040*/  FMUL.FTZ R87, R104, -1.4426950216293334961 ;  /* 0xbfb8aa3b68577820 */ /* 0x000fcc0000410000 */
[----:B------:R-:W4:Y:S01]  /*3050*/  MUFU.RCP R117, R76 ;  /* 0x0000004c00757308 */ /* 0x000f220000001000 */
[----:B------:R-:W-:Y:S01]  /*3060*/  HADD2.F32 R103, -RZ, R72.H0_H0 ;  /* 0x20000048ff677230 */ /* 0x000fe20000004100 */
[----:B0-----:R-:W-:Y:S01]  /*3070*/  FMUL.FTZ R79, R95, R118 ;  /* 0x000000765f4f7220 */ /* 0x001fe20000410000 */
[----:B------:R-:W-:Y:S01]  /*3080*/  HADD2.F32 R69, -RZ, R12.H1_H1 ;  /* 0x3000000cff457230 */ /* 0x000fe20000004100 */
[----:B------:R-:W-:-:S04]  /*3090*/  FMUL.FTZ R86, R102, -1.4426950216293334961 ;  /* 0xbfb8aa3b66567820 */ /* 0x000fc80000410000 */
[----:B------:R0:W1:Y:S01]  /*30a0*/  MUFU.EX2 R96, R81 ;  /* 0x0000005100607308 */ /* 0x0000620000000800 */
[----:B------:R-:W-:Y:S02]  /*30b0*/  FMUL.FTZ R70, R103, R79 ;  /* 0x0000004f67467220 */ /* 0x000fe40000410000 */
[----:B--2---:R-:W-:-:S05]  /*30c0*/  FADD.FTZ R78, R78, 1 ;  /* 0x3f8000004e4e7421 */ /* 0x004fca0000010000 */
[----:B------:R-:W2:Y:S01]  /*30d0*/  MUFU.RCP R121, R85 ;  /* 0x0000005500797308 */ /* 0x000ea20000001000 */
[----:B------:R-:W-:Y:S01]  /*30e0*/  HADD2.F32 R105, -RZ, R12.H0_H0 ;  /* 0x2000000cff697230 */ /* 0x000fe20000004100 */
[----:B------:R-:W-:Y:S01]  /*30f0*/  FMUL.FTZ R12, R69, -1.4426950216293334961 ;  /* 0xbfb8aa3b450c7820 */ /* 0x000fe20000410000 */
[----:B0-----:R-:W-:-:S05]  /*3100*/  HADD2.F32 R81, -RZ, R13.H1_H1 ;  /* 0x3000000dff517230 */ /* 0x001fca0000004100 */
[----:B------:R0:W-:Y:S01]  /*3110*/  MUFU.EX2 R98, R87 ;  /* 0x0000005700627308 */ /* 0x0001e20000000800 */
[----:B------:R-:W-:Y:S01]  /*3120*/  HADD2.F32 R107, -RZ, R72.H1_H1 ;  /* 0x30000048ff6b7230 */ /* 0x000fe20000004100 */
[----:B-1----:R-:W-:Y:S01]  /*3130*/  FADD.FTZ R82, R82, 1 ;  /* 0x3f80000052527421 */ /* 0x002fe20000010000 */
[----:B0-----:R-:W-:-:S05]  /*3140*/  HADD2.F32 R87, -RZ, R4.H0_H0 ;  /* 0x20000004ff577230 */ /* 0x001fca0000004100 */
[----:B------:R-:W0:Y:S01]  /*3150*/  MUFU.EX2 R97, R86 ;  /* 0x0000005600617308 */ /* 0x000e220000000800 */
[----:B------:R-:W-:Y:S01]  /*3160*/  HADD2.F32 R83, -RZ, R13.H0_H0 ;  /* 0x2000000dff537230 */ /* 0x000fe20000004100 */
[----:B------:R-:W-:Y:S02]  /*3170*/  FFMA.FTZ R89, R70, R87, R71 ;  /* 0x0000005746597223 */ /* 0x000fe40000010047 */
[----:B----4-:R-:W-:-:S04]  /*3180*/  FMUL.FTZ R71, R80, R117 ;  /* 0x0000007550477220 */ /* 0x010fc80000410000 */
[----:B------:R-:W1:Y:S01]  /*3190*/  MUFU.RCP R122, R78 ;  /* 0x0000004e007a7308 */ /* 0x000e620000001000 */
[----:B------:R-:W-:Y:S01]  /*31a0*/  FMUL.FTZ R13, R81, -1.4426950216293334961 ;  /* 0xbfb8aa3b510d7820 */ /* 0x000fe20000410000 */
[----:B------:R-:W-:Y:S01]  /*31b0*/  HADD2.F32 R87, -RZ, R14.H0_H0 ;  /* 0x2000000eff577230 */ /* 0x000fe20000004100 */
[----:B------:R-:W-:Y:S01]  /*31c0*/  FMUL.FTZ R72, R107, R71 ;  /* 0x000000476b487220 */ /* 0x000fe20000410000 */
[----:B------:R-:W-:Y:S01]  /*31d0*/  HADD2.F32 R109, -RZ, R73.H0_H0 ;  /* 0x20000049ff6d7230 */ /* 0x000fe20000004100 */
[----:B------:R-:W-:-:S03]  /*31e0*/  FADD.FTZ R96, R96, 1 ;  /* 0x3f80000060607421 */ /* 0x000fc60000010000 */
[----:B------:R4:W-:Y:S01]  /*31f0*/  MUFU.EX2 R108, R12 ;  /* 0x0000000c006c7308 */ /* 0x0009e20000000800 */
[----:B------:R-:W-:Y:S01]  /*3200*/  HADD2.F32 R111, -RZ, R73.H1_H1 ;  /* 0x30000049ff6f7230 */ /* 0x000fe20000004100 */
[----:B--2---:R-:W-:Y:S01]  /*3210*/  FMUL.FTZ R73, R84, R121 ;  /* 0x0000007954497220 */ /* 0x004fe20000410000 */
[----:B------:R-:W-:-:S05]  /*3220*/  HADD2.F32 R115, -RZ, R75.H0_H0 ;  /* 0x2000004bff737230 */ /* 0x000fca0000004100 */
[----:B------:R-:W2:Y:S01]  /*3230*/  MUFU.RCP R123, R82 ;  /* 0x00000052007b7308 */ /* 0x000ea20000001000 */
[----:B----4-:R-:W-:Y:S02]  /*3240*/  HADD2.F32 R12, -RZ, R4.H1_H1 ;  /* 0x30000004ff0c7230 */ /* 0x010fe40000004100 */
[----:B------:R-:W-:Y:S02]  /*3250*/  HADD2.F32 R116, -RZ, R75.H1_H1 ;  /* 0x3000004bff747230 */ /* 0x000fe40000004100 */
[----:B------:R-:W-:-:S03]  /*3260*/  HADD2.F32 R113, -RZ, R74.H0_H0 ;  /* 0x2000004aff717230 */ /* 0x000fc60000004100 */
[----:B------:R4:W-:Y:S01]  /*3270*/  MUFU.EX2 R132, R13 ;  /* 0x0000000d00847308 */ /* 0x0009e20000000800 */
[----:B------:R-:W-:Y:S01]  /*3280*/  HADD2.F32 R114, -RZ, R74.H1_H1 ;  /* 0x3000004aff727230 */ /* 0x000fe20000004100 */
[----:B------:R-:W-:Y:S01]  /*3290*/  FMUL.FTZ R74, R109, R73 ;  /* 0x000000496d4a7220 */ /* 0x000fe20000410000 */
[----:B------:R-:W-:Y:S02]  /*32a0*/  HADD2.F32 R75, -RZ, R5.H0_H0 ;  /* 0x20000005ff4b7230 */ /* 0x000fe40000004100 */
[----:B------:R-:W-:-:S03]  /*32b0*/  HADD2.F32 R85, -RZ, R14.H1_H1 ;  /* 0x3000000eff557230 */ /* 0x000fc60000004100 */
[----:B------:R-:W2:Y:S01]  /*32c0*/  MUFU.RCP R124, R96 ;  /* 0x00000060007c7308 */ /* 0x000ea20000001000 */
[----:B----4-:R-:W-:Y:S02]  /*32d0*/  FFMA.FTZ R13, R72, R12, R89 ;  /* 0x0000000c480d7223 */ /* 0x010fe40000010059 */
[----:B------:R-:W-:Y:S01]  /*32e0*/  FMUL.FTZ R12, R87, -1.4426950216293334961 ;  /* 0xbfb8aa3b570c7820 */ /* 0x000fe20000410000 */
[--C-:B------:R-:W-:Y:S01]  /*32f0*/  HADD2.F32 R93, -RZ, R33.reuse.H0_H0 ;  /* 0x20000021ff5d7230 */ /* 0x100fe20000004100 */
[----:B------:R-:W-:Y:S01]  /*3300*/  FMUL.FTZ R88, R105, -1.4426950216293334961 ;  /* 0xbfb8aa3b69587820 */ /* 0x000fe20000410000 */
[----:B------:R-:W-:Y:S01]  /*3310*/  HADD2.F32 R94, -RZ, R33.H1_H1 ;  /* 0x30000021ff5e7230 */ /* 0x000fe20000004100 */
[----:B------:R-:W-:Y:S01]  /*3320*/  FMUL.FTZ R86, R83, -1.4426950216293334961 ;  /* 0xbfb8aa3b53567820 */ /* 0x000fe20000410000 */
[----:B------:R4:W-:Y:S01]  /*3330*/  MUFU.EX2 R134, R12 ;  /* 0x0000000c00867308 */ /* 0x0009e20000000800 */
[----:B0-----:R-:W-:Y:S02]  /*3340*/  FADD.FTZ R97, R97, 1 ;  /* 0x3f80000061617421 */ /* 0x001fe40000010000 */
[----:B------:R-:W-:-:S02]  /*3350*/  FMUL.FTZ R14, R85, -1.4426950216293334961 ;  /* 0xbfb8aa3b550e7820 */ /* 0x000fc40000410000 */
[----:B------:R-:W-:Y:S02]  /*3360*/  FFMA.FTZ R33, R74, R75, R13 ;  /* 0x0000004b4a217223 */ /* 0x000fe4000001000d */
[----:B-1----:R-:W-:Y:S02]  /*3370*/  FMUL.FTZ R75, R99, R122 ;  /* 0x0000007a634b7220 */ /* 0x002fe40000410000 */
[----:B----4-:R-:W-:Y:S01]  /*3380*/  FADD.FTZ R12, -R118, 1 ;  /* 0x3f800000760c7421 */ /* 0x010fe20000010100 */
[----:B------:R0:W1:Y:S01]  /*3390*/  MUFU.EX2 R106, R88 ;  /* 0x00000058006a7308 */ /* 0x0000620000000800 */
[----:B------:R-:W-:Y:S02]  /*33a0*/  FADD.FTZ R13, -R117, 1 ;  /* 0x3f800000750d7421 */ /* 0x000fe40000010100 */
[----:B------:R-:W-:Y:S02]  /*33b0*/  FFMA.FTZ R120, R95, R12, 1 ;  /* 0x3f8000005f787423 */ /* 0x000fe4000001000c */
[----:B------:R-:W-:-:S03]  /*33c0*/  FMUL.FTZ R76, R111, R75 ;  /* 0x0000004b6f4c7220 */ /* 0x000fc60000410000 */
[----:B------:R4:W1:Y:S01]  /*33d0*/  MUFU.EX2 R130, R86 ;  /* 0x0000005600827308 */ /* 0x0008620000000800 */
[----:B0-----:R-:W-:Y:S01]  /*33e0*/  HADD2.F32 R88, -RZ, R32.H1_H1 ;  /* 0x30000020ff587230 */ /* 0x001fe20000004100 */
[----:B--2---:R-:W-:Y:S01]  /*33f0*/  FMUL.FTZ R95, R100, R123 ;  /* 0x0000007b645f7220 */ /* 0x004fe20000410000 */
[----:B------:R-:W-:-:S05]  /*3400*/  HADD2.F32 R12, -RZ, R6.H0_H0 ;  /* 0x20000006ff0c7230 */ /* 0x000fca0000004100 */
[----:B------:R-:W-:Y:S01]  /*3410*/  MUFU.RCP R127, R97 ;  /* 0x00000061007f7308 */ /* 0x000fe20000001000 */
[----:B----4-:R-:W-:Y:S02]  /*3420*/  HADD2.F32 R86, -RZ, R32.H0_H0 ;  /* 0x20000020ff567230 */ /* 0x010fe40000004100 */
[----:B------:R-:W-:Y:S01]  /*3430*/  HADD2.F32 R32, -RZ, R5.H1_H1 ;  /* 0x30000005ff207230 */ /* 0x000fe20000004100 */
[----:B------:R-:W-:-:S04]  /*3440*/  FFMA.FTZ R119, R80, R13, 1 ;  /* 0x3f80000050777423 */ /* 0x000fc8000001000d */
[----:B------:R0:W2:Y:S01]  /*3450*/  MUFU.EX2 R135, R14 ;  /* 0x0000000e00877308 */ /* 0x0000a20000000800 */
[----:B------:R-:W-:Y:S02]  /*3460*/  FFMA.FTZ R125, R76, R32, R33 ;  /* 0x000000204c7d7223 */ /* 0x000fe40000010021 */
[----:B------:R-:W-:Y:S02]  /*3470*/  FADD.FTZ R13, -R121, 1 ;  /* 0x3f800000790d7421 */ /* 0x000fe40000010100 */
[----:B------:R-:W-:Y:S02]  /*3480*/  FMUL.FTZ R80, R113, R95 ;  /* 0x0000005f71507220 */ /* 0x000fe40000410000 */
[----:B0-----:R-:W-:Y:S02]  /*3490*/  FADD.FTZ R14, R98, 1 ;  /* 0x3f800000620e7421 */ /* 0x001fe40000010000 */
[----:B------:R-:W-:Y:S02]  /*34a0*/  FMUL.FTZ R96, R101, R124 ;  /* 0x0000007c65607220 */ /* 0x000fe40000410000 */
[----:B------:R0:W-:Y:S01]  /*34b0*/  MUFU.RCP R131, R14 ;  /* 0x0000000e00837308 */ /* 0x0001e20000001000 */
[----:B------:R-:W-:Y:S01]  /*34c0*/  FFMA.FTZ R125, R80, R12, R125 ;  /* 0x0000000c507d7223 */ /* 0x000fe2000001007d */
[--C-:B------:R-:W-:Y:S01]  /*34d0*/  HADD2.F32 R91, -RZ, R34.reuse.H0_H0 ;  /* 0x20000022ff5b7230 */ /* 0x100fe20000004100 */
[----:B------:R-:W-:Y:S01]  /*34e0*/  FADD.FTZ R12, -R122, 1 ;  /* 0x3f8000007a0c7421 */ /* 0x000fe20000010100 */
[----:B------:R-:W-:Y:S01]  /*34f0*/  HADD2.F32 R89, -RZ, R34.H1_H1 ;  /* 0x30000022ff597230 */ /* 0x000fe20000004100 */
[----:B------:R-:W-:Y:S01]  /*3500*/  FMUL.FTZ R78, R114, R96 ;  /* 0x00000060724e7220 */ /* 0x000fe20000410000 */
[----:B------:R-:W-:-:S02]  /*3510*/  HADD2.F32 R90, -RZ, R35.H0_H0 ;  /* 0x20000023ff5a7230 */ /* 0x000fc40000004100 */
[----:B------:R-:W-:Y:S02]  /*3520*/  HADD2.F32 R92, -RZ, R35.H1_H1 ;  /* 0x30000023ff5c7230 */ /* 0x000fe40000004100 */
[--C-:B------:R-:W-:Y:S02]  /*3530*/  HADD2.F32 R98, -RZ, R15.reuse.H0_H0 ;  /* 0x2000000fff627230 */ /* 0x100fe40000004100 */
[----:B------:R-:W-:-:S05]  /*3540*/  HADD2.F32 R97, -RZ, R15.H1_H1 ;  /* 0x3000000fff617230 */ /* 0x000fca0000004100 */
[----:B0-----:R-:W-:-:S04]  /*3550*/  FMUL.FTZ R14, R97, -1.4426950216293334961 ;  /* 0xbfb8aa3b610e7820 */ /* 0x001fc80000410000 */
[----:B------:R-:W0:Y:S01]  /*3560*/  MUFU.EX2 R137, R14 ;  /* 0x0000000e00897308 */ /* 0x000e220000000800 */
[----:B------:R-:W-:Y:S02]  /*3570*/  FADD.FTZ R132, R132, 1 ;  /* 0x3f80000084847421 */ /* 0x000fe40000010000 */
[----:B-1----:R-:W-:Y:S02]  /*3580*/  FADD.FTZ R106, R106, 1 ;  /* 0x3f8000006a6a7421 */ /* 0x002fe40000010000 */
[----:B------:R-:W-:-:S03]  /*3590*/  FADD.FTZ R130, R130, 1 ;  /* 0x3f80000082827421 */ /* 0x000fc60000010000 */
[----:B------:R1:W-:Y:S01]  /*35a0*/  MUFU.RCP R126, R106 ;  /* 0x0000006a007e7308 */ /* 0x0003e20000001000 */
[----:B--2---:R-:W-:-:S07]  /*35b0*/  FADD.FTZ R135, R135, 1 ;  /* 0x3f80000087877421 */ /* 0x004fce0000010000 */
[----:B------:R-:W-:Y:S01]  /*35c0*/  MUFU.RCP R132, R132 ;  /* 0x0000008400847308 */ /* 0x000fe20000001000 */
[----:B0-----:R-:W-:Y:S02]  /*35d0*/  FADD.FTZ R137, R137, 1 ;  /* 0x3f80000089897421 */ /* 0x001fe40000010000 */
[----:B------:R-:W-:-:S05]  /*35e0*/  FADD.FTZ R134, R134, 1 ;  /* 0x3f80000086867421 */ /* 0x000fca0000010000 */
[----:B------:R-:W-:Y:S01]  /*35f0*/  MUFU.RCP R130, R130 ;  /* 0x0000008200827308 */ /* 0x000fe20000001000 */
[----:B---3--:R0:W-:Y:S04]  /*3600*/  STS.128 [R45.X16+0x200], R24 ;  /* 0x000200182d007388 */ /* 0x0081e8000000cc00 */
[----:B-----5:R2:W-:Y:S01]  /*3610*/  STS.128 [R45.X16], R28 ;  /* 0x0000001c2d007388 */ /* 0x0205e2000000cc00 */
[----:B------:R-:W-:-:S06]  /*3620*/  NOP ;  /* 0x0000000000007918 */ /* 0x000fcc0000000000 */
[----:B------:R-:W3:Y:S01]  /*3630*/  LDS.128 R32, [R44.X16] ;  /* 0x000000002c207984 */ /* 0x000ee2000000cc00 */
[----:B0-----:R-:W-:Y:S01]  /*3640*/  FFMA.FTZ R27, R84, R13, 1 ;  /* 0x3f800000541b7423 */ /* 0x001fe2000001000d */
[----:B------:R-:W-:Y:S01]  /*3650*/  HADD2.F32 R13, -RZ, R6.H1_H1 ;  /* 0x30000006ff0d7230 */ /* 0x000fe20000004100 */
[----:B--2---:R-:W-:-:S04]  /*3660*/  FFMA.FTZ R28, R99, R12, 1 ;  /* 0x3f800000631c7423 */ /* 0x004fc8000001000c */
[----:B------:R-:W-:Y:S02]  /*3670*/  FFMA.FTZ R15, R78, R13, R125 ;  /* 0x0000000d4e0f7223 */ /* 0x000fe4000001007d */
[----:B------:R-:W-:Y:S02]  /*3680*/  FMUL.FTZ R99, R102, R127 ;  /* 0x0000007f66637220 */ /* 0x000fe40000410000 */
[----:B------:R-:W-:Y:S01]  /*3690*/  FADD.FTZ R13, -R123, 1 ;  /* 0x3f8000007b0d7421 */ /* 0x000fe20000010100 */
[----:B------:R-:W-:Y:S01]  /*36a0*/  HADD2.F32 R25, -RZ, R7.H0_H0 ;  /* 0x20000007ff197230 */ /* 0x000fe20000004100 */
[----:B------:R-:W-:Y:S02]  /*36b0*/  FADD.FTZ R12, -R124, 1 ;  /* 0x3f8000007c0c7421 */ /* 0x000fe40000010100 */
[----:B------:R-:W-:Y:S02]  /*36c0*/  FMUL.FTZ R84, R115, R99 ;  /* 0x0000006373547220 */ /* 0x000fe40000410000 */
[----:B------:R-:W-:-:S02]  /*36d0*/  FFMA.FTZ R31, R100, R13, 1 ;  /* 0x3f800000641f7423 */ /* 0x000fc4000001000d */
[----:B------:R-:W-:Y:S02]  /*36e0*/  FMUL.FTZ R100, R104, R131 ;  /* 0x0000008368647220 */ /* 0x000fe40000410000 */
[----:B------:R-:W-:Y:S01]  /*36f0*/  FFMA.FTZ R125, R101, R12, 1 ;  /* 0x3f800000657d7423 */ /* 0x000fe2000001000c */
[----:B------:R-:W-:Y:S01]  /*3700*/  HADD2.F32 R12, -RZ, R7.H1_H1 ;  /* 0x30000007ff0c7230 */ /* 0x000fe20000004100 */
[----:B------:R-:W-:Y:S02]  /*3710*/  FFMA.FTZ R25, R84, R25, R15 ;  /* 0x0000001954197223 */ /* 0x000fe4000001000f */
[----:B------:R-:W-:Y:S02]  /*3720*/  FADD.FTZ R13, -R127, 1 ;  /* 0x3f8000007f0d7421 */ /* 0x000fe40000010100 */
[----:B------:R-:W-:Y:S02]  /*3730*/  FADD.FTZ R15, -R131, 1 ;  /* 0x3f800000830f7421 */ /* 0x000fe40000010100 */
[----:B------:R-:W-:-:S02]  /*3740*/  FMUL.FTZ R82, R116, R100 ;  /* 0x0000006474527220 */ /* 0x000fc40000410000 */
[----:B------:R-:W-:Y:S02]  /*3750*/  FFMA.FTZ R129, R102, R13, 1 ;  /* 0x3f80000066817423 */ /* 0x000fe4000001000d */
[----:B------:R-:W-:Y:S02]  /*3760*/  FFMA.FTZ R133, R104, R15, 1 ;  /* 0x3f80000068857423 */ /* 0x000fe4000001000f */
[----:B------:R-:W-:Y:S02]  /*3770*/  FFMA.FTZ R139, R82, R12, R25 ;  /* 0x0000000c528b7223 */ /* 0x000fe40000010019 */
[----:B------:R-:W0:Y:S01]  /*3780*/  LDS.128 R12, [R44.X16+0x10] ;  /* 0x000010002c0c7984 */ /* 0x000e22000000cc00 */
[----:B------:R-:W-:Y:S01]  /*3790*/  FMUL.FTZ R24, R98, -1.4426950216293334961 ;  /* 0xbfb8aa3b62187820 */ /* 0x000fe20000410000 */
[----:B---3--:R-:W-:-:S03]  /*37a0*/  HADD2.F32 R101, -RZ, R34.H1_H1 ;  /* 0x30000022ff657230 */ /* 0x008fc60000004100 */
[----:B------:R2:W3:Y:S01]  /*37b0*/  MUFU.EX2 R136, R24 ;  /* 0x0000001800887308 */ /* 0x0004e20000000800 */
[----:B------:R-:W-:Y:S01]  /*37c0*/  FADD.FTZ R26, R108, 1 ;  /* 0x3f8000006c1a7421 */ /* 0x000fe20000010000 */
[--C-:B------:R-:W-:Y:S01]  /*37d0*/  HADD2.F32 R102, -RZ, R32.reuse.H0_H0 ;  /* 0x20000020ff667230 */ /* 0x100fe20000004100 */
[----:B------:R-:W-:Y:S01]  /*37e0*/  FMUL.FTZ R29, R114, R101 ;  /* 0x00000065721d7220 */ /* 0x000fe20000410000 */
[----:B------:R-:W-:Y:S02]  /*37f0*/  HADD2.F32 R110, -RZ, R33.H1_H1 ;  /* 0x30000021ff6e7230 */ /* 0x000fe40000004100 */
[----:B-1----:R-:W-:Y:S01]  /*3800*/  HADD2.F32 R106, -RZ, R32.H1_H1 ;  /* 0x30000020ff6a7230 */ /* 0x002fe20000004100 */
[----:B------:R-:W-:Y:S01]  /*3810*/  FMUL.FTZ R25, R103, R102 ;  /* 0x0000006667197220 */ /* 0x000fe20000410000 */
[----:B------:R1:W4:Y:S01]  /*3820*/  MUFU.RCP R128, R26 ;  /* 0x0000001a00807308 */ /* 0x0003220000001000 */
[----:B------:R-:W-:Y:S01]  /*3830*/  HADD2.F32 R108, -RZ, R34.H0_H0 ;  /* 0x20000022ff6c7230 */ /* 0x000fe20000004100 */
[----:B------:R-:W-:Y:S01]  /*3840*/  FMUL.FTZ R111, R111, R110 ;  /* 0x0000006e6f6f7220 */ /* 0x000fe20000410000 */
[----:B------:R-:W-:Y:S01]  /*3850*/  HADD2.F32 R112, -RZ, R35.H0_H0 ;  /* 0x20000023ff707230 */ /* 0x000fe20000004100 */
[----:B------:R-:W-:Y:S01]  /*3860*/  FMUL.FTZ R124, R124, R29 ;  /* 0x0000001d7c7c7220 */ /* 0x000fe20000410000 */
[----:B------:R-:W-:Y:S01]  /*3870*/  HADD2.F32 R104, -RZ, R33.H0_H0 ;  /* 0x20000021ff687230 */ /* 0x000fe20000004100 */
[----:B------:R-:W-:-:S02]  /*3880*/  FMUL.FTZ R25, R118, R25 ;  /* 0x0000001976197220 */ /* 0x000fc40000410000 */
[----:B--2---:R-:W-:Y:S02]  /*3890*/  FMUL.FTZ R24, R107, R106 ;  /* 0x0000006a6b187220 */ /* 0x004fe40000410000 */
[----:B------:R-:W-:Y:S02]  /*38a0*/  FMUL.FTZ R30, R113, R108 ;  /* 0x0000006c711e7220 */ /* 0x000fe40000410000 */
[----:B------:R-:W-:Y:S02]  /*38b0*/  FMUL.FTZ R111, R122, R111 ;  /* 0x0000006f7a6f7220 */ /* 0x000fe40000410000 */
[----:B------:R-:W-:Y:S02]  /*38c0*/  FMUL.FTZ R125, R124, R125 ;  /* 0x0000007d7c7d7220 */ /* 0x000fe40000410000 */
[----:B---3--:R-:W-:Y:S01]  /*38d0*/  FADD.FTZ R136, R136, 1 ;  /* 0x3f80000088887421 */ /* 0x008fe20000010000 */
[----:B------:R-:W2:Y:S01]  /*38e0*/  MUFU.RCP R124, R137 ;  /* 0x00000089007c7308 */ /* 0x000ea20000001000 */
[----:B------:R-:W-:-:S02]  /*38f0*/  FMUL.FTZ R32, R115, R112 ;  /* 0x0000007073207220 */ /* 0x000fc40000410000 */
[----:B------:R-:W-:Y:S02]  /*3900*/  FMUL.FTZ R25, R25, R120 ;  /* 0x0000007819197220 */ /* 0x000fe40000410000 */
[----:B------:R-:W-:Y:S02]  /*3910*/  FMUL.FTZ R24, R117, R24 ;  /* 0x0000001875187220 */ /* 0x000fe40000410000 */
[----:B-1----:R-:W-:Y:S01]  /*3920*/  FMUL.FTZ R26, R109, R104 ;  /* 0x000000686d1a7220 */ /* 0x002fe20000410000 */
[----:B------:R-:W1:Y:S01]  /*3930*/  MUFU.RCP R120, R135 ;  /* 0x0000008700787308 */ /* 0x000e620000001000 */
[----:B------:R-:W-:Y:S02]  /*3940*/  FMUL.FTZ R30, R123, R30 ;  /* 0x0000001e7b1e7220 */ /* 0x000fe40000410000 */
[----:B------:R-:W-:Y:S01]  /*3950*/  FMUL.FTZ R29, R111, R28 ;  /* 0x0000001c6f1d7220 */ /* 0x000fe20000410000 */
[----:B0-----:R-:W-:Y:S01]  /*3960*/  HADD2.F32 R111, -RZ, R12.H1_H1 ;  /* 0x3000000cff6f7230 */ /* 0x001fe20000004100 */
[----:B------:R-:W-:Y:S01]  /*3970*/  FMUL.FTZ R32, R127, R32 ;  /* 0x000000207f207220 */ /* 0x000fe20000410000 */
[----:B------:R-:W-:-:S02]  /*3980*/  HADD2.F32 R118, -RZ, R13.H1_H1 ;  /* 0x3000000dff767230 */ /* 0x000fc40000004100 */
[----:B------:R-:W0:Y:S01]  /*3990*/  MUFU.RCP R123, R136 ;  /* 0x00000088007b7308 */ /* 0x000e220000001000 */
[----:B------:R-:W-:Y:S01]  /*39a0*/  HADD2.F32 R107, -RZ, R12.H0_H0 ;  /* 0x2000000cff6b7230 */ /* 0x000fe20000004100 */
[----:B------:R-:W-:Y:S01]  /*39b0*/  FMUL.FTZ R26, R121, R26 ;  /* 0x0000001a791a7220 */ /* 0x000fe20000410000 */
[--C-:B------:R-:W-:Y:S01]  /*39c0*/  HADD2.F32 R121, -RZ, R14.reuse.H1_H1 ;  /* 0x3000000eff797230 */ /* 0x100fe20000004100 */
[----:B------:R-:W-:Y:S01]  /*39d0*/  FMUL.FTZ R24, R24, R119 ;  /* 0x0000007718187220 */ /* 0x000fe20000410000 */
[----:B------:R-:W-:Y:S01]  /*39e0*/  HADD2.F32 R119, -RZ, R14.H0_H0 ;  /* 0x2000000eff777230 */ /* 0x000fe20000004100 */
[----:B------:R-:W-:Y:S01]  /*39f0*/  FMUL.FTZ R30, R30, R31 ;  /* 0x0000001f1e1e7220 */ /* 0x000fe20000410000 */
[--C-:B------:R-:W-:Y:S01]  /*3a00*/  HADD2.F32 R122, -RZ, R15.reuse.H0_H0 ;  /* 0x2000000fff7a7230 */ /* 0x100fe20000004100 */
[----:B------:R-:W3:Y:S01]  /*3a10*/  MUFU.RCP R134, R134 ;  /* 0x0000008600867308 */ /* 0x000ee20000001000 */
[----:B------:R-:W-:Y:S01]  /*3a20*/  HADD2.F32 R127, -RZ, R15.H1_H1 ;  /* 0x3000000fff7f7230 */ /* 0x000fe20000004100 */
[----:B------:R-:W-:Y:S01]  /*3a30*/  FMUL.FTZ R31, R32, R129 ;  /* 0x00000081201f7220 */ /* 0x000fe20000410000 */
[----:B------:R-:W-:Y:S01]  /*3a40*/  HADD2.F32 R113, -RZ, R13.H0_H0 ;  /* 0x2000000dff717230 */ /* 0x000fe20000004100 */
[----:B----4-:R-:W-:-:S02]  /*3a50*/  FADD.FTZ R14, -R128, 1 ;  /* 0x3f800000800e7421 */ /* 0x010fc40000010100 */
[----:B------:R-:W-:Y:S02]  /*3a60*/  FMUL.FTZ R15, R88, R111 ;  /* 0x0000006f580f7220 */ /* 0x000fe40000410000 */
[----:B------:R-:W-:Y:S02]  /*3a70*/  FADD.FTZ R32, -R132, 1 ;  /* 0x3f80000084207421 */ /* 0x000fe40000010100 */
[----:B------:R-:W-:Y:S02]  /*3a80*/  FMUL.FTZ R33, R94, R118 ;  /* 0x000000765e217220 */ /* 0x000fe40000410000 */
[----:B------:R-:W-:Y:S02]  /*3a90*/  FADD.FTZ R12, -R126, 1 ;  /* 0x3f8000007e0c7421 */ /* 0x000fe40000010100 */
[----:B------:R-:W-:Y:S02]  /*3aa0*/  FMUL.FTZ R13, R86, R107 ;  /* 0x0000006b560d7220 */ /* 0x000fe40000410000 */
[----:B------:R-:W-:-:S02]  /*3ab0*/  FFMA.FTZ R14, R69, R14, 1 ;  /* 0x3f800000450e7423 */ /* 0x000fc4000001000e */
[----:B------:R-:W-:Y:S02]  /*3ac0*/  FMUL.FTZ R15, R128, R15 ;  /* 0x0000000f800f7220 */ /* 0x000fe40000410000 */
[----:B------:R-:W-:Y:S02]  /*3ad0*/  FFMA.FTZ R32, R81, R32, 1 ;  /* 0x3f80000051207423 */ /* 0x000fe40000010020 */
[----:B------:R-:W-:Y:S02]  /*3ae0*/  FMUL.FTZ R33, R132, R33 ;  /* 0x0000002184217220 */ /* 0x000fe40000410000 */
[----:B------:R-:W-:Y:S02]  /*3af0*/  FMUL.FTZ R26, R26, R27 ;  /* 0x0000001b1a1a7220 */ /* 0x000fe40000410000 */
[----:B------:R-:W-:Y:S02]  /*3b00*/  FFMA.FTZ R12, R105, R12, 1 ;  /* 0x3f800000690c7423 */ /* 0x000fe4000001000c */
[----:B------:R-:W-:-:S02]  /*3b10*/  FMUL.FTZ R13, R126, R13 ;  /* 0x0000000d7e0d7220 */ /* 0x000fc40000410000 */
[----:B------:R-:W-:Y:S02]  /*3b20*/  FADD.FTZ R28, -R130, 1 ;  /* 0x3f800000821c7421 */ /* 0x000fe40000010100 */
[----:B------:R-:W-:Y:S02]  /*3b30*/  FMUL.FTZ R27, R93, R113 ;  /* 0x000000715d1b7220 */ /* 0x000fe40000410000 */
[----:B------:R-:W-:Y:S02]  /*3b40*/  FMUL.FTZ R15, R15, R14 ;  /* 0x0000000e0f0f7220 */ /* 0x000fe40000410000 */
[----:B--2---:R-:W-:Y:S02]  /*3b50*/  FADD.FTZ R34, -R124, 1 ;  /* 0x3f8000007c227421 */ /* 0x004fe40000010100 */
[----:B------:R-:W-:Y:S01]  /*3b60*/  FMUL.FTZ R14, R33, R32 ;  /* 0x00000020210e7220 */ /* 0x000fe20000410000 */
[----:B------:R-:W-:Y:S01]  /*3b70*/  HADD2.F32 R103, -RZ, R35.H1_H1 ;  /* 0x30000023ff677230 */ /* 0x000fe20000004100 */
[----:B------:R-:W-:-:S02]  /*3b80*/  FMUL.FTZ R12, R13, R12 ;  /* 0x0000000c0d0c7220 */ /* 0x000fc40000410000 */
[----:B-1----:R-:W-:Y:S02]  /*3b90*/  FADD.FTZ R32, -R120, 1 ;  /* 0x3f80000078207421 */ /* 0x002fe40000010100 */
[----:B------:R-:W-:Y:S02]  /*3ba0*/  FMUL.FTZ R33, R89, R121 ;  /* 0x0000007959217220 */ /* 0x000fe40000410000 */
[----:B------:R-:W-:Y:S02]  /*3bb0*/  FMUL.FTZ R105, R105, R126 ;  /* 0x0000007e69697220 */ /* 0x000fe40000410000 */
[----:B------:R-:W-:Y:S02]  /*3bc0*/  FFMA.FTZ R28, R83, R28, 1 ;  /* 0x3f800000531c7423 */ /* 0x000fe4000001001c */
[----:B------:R-:W-:Y:S02]  /*3bd0*/  FMUL.FTZ R27, R130, R27 ;  /* 0x0000001b821b7220 */ /* 0x000fe40000410000 */
[----:B0-----:R-:W-:-:S02]  /*3be0*/  FADD.FTZ R13, -R123, 1 ;  /* 0x3f8000007b0d7421 */ /* 0x001fc40000010100 */
[----:B------:R-:W-:Y:S02]  /*3bf0*/  FFMA.FTZ R126, R97, R34, 1 ;  /* 0x3f800000617e7423 */ /* 0x000fe40000010022 */
[----:B------:R-:W-:Y:S02]  /*3c00*/  FMUL.FTZ R34, R90, R122 ;  /* 0x0000007a5a227220 */ /* 0x000fe40000410000 */
[----:B------:R-:W-:Y:S02]  /*3c10*/  FFMA.FTZ R32, R85, R32, 1 ;  /* 0x3f80000055207423 */ /* 0x000fe40000010020 */
[----:B------:R-:W-:Y:S02]  /*3c20*/  FMUL.FTZ R33, R120, R33 ;  /* 0x0000002178217220 */ /* 0x000fe40000410000 */
[----:B------:R-:W-:Y:S02]  /*3c30*/  FMUL.FTZ R109, R69, R128 ;  /* 0x00000080456d7220 */ /* 0x000fe40000410000 */
[----:B------:R-:W-:-:S02]  /*3c40*/  FMUL.FTZ R27, R27, R28 ;  /* 0x0000001c1b1b7220 */ /* 0x000fc40000410000 */
[----:B------:R-:W-:Y:S02]  /*3c50*/  FFMA.FTZ R114, R98, R13, 1 ;  /* 0x3f80000062727423 */ /* 0x000fe4000001000d */
[----:B------:R-:W-:Y:S02]  /*3c60*/  FMUL.FTZ R116, R116, R103 ;  /* 0x0000006774747220 */ /* 0x000fe40000410000 */
[----:B---3--:R-:W-:Y:S02]  /*3c70*/  FADD.FTZ R28, -R134, 1 ;  /* 0x3f800000861c7421 */ /* 0x008fe40000010100 */
[----:B------:R-:W-:Y:S02]  /*3c80*/  FMUL.FTZ R13, R91, R119 ;  /* 0x000000775b0d7220 */ /* 0x000fe40000410000 */
[----:B------:R-:W-:Y:S02]  /*3c90*/  FMUL.FTZ R69, R92, R127 ;  /* 0x0000007f5c457220 */ /* 0x000fe40000410000 */
[----:B------:R-:W-:-:S02]  /*3ca0*/  FMUL.FTZ R35, R123, R34 ;  /* 0x000000227b237220 */ /* 0x000fc40000410000 */
[----:B------:R-:W-:Y:S01]  /*3cb0*/  FMUL.FTZ R34, R33, R32 ;  /* 0x0000002021227220 */ /* 0x000fe20000410000 */
[----:B------:R-:W-:Y:S01]  /*3cc0*/  F2FP.PACK_AB R32, R15, R12 ;  /* 0x0000000c0f20723e */ /* 0x000fe200000000ff */
[----:B------:R-:W-:Y:S01]  /*3cd0*/  FMUL.FTZ R116, R131, R116 ;  /* 0x0000007483747220 */ /* 0x000fe20000410000 */
[----:B------:R-:W-:Y:S01]  /*3ce0*/  HADD2.F32 R12, -RZ, R8.H0_H0 ;  /* 0x20000008ff0c7230 */ /* 0x000fe20000004100 */
[----:B------:R-:W-:Y:S02]  /*3cf0*/  FFMA.FTZ R28, R87, R28, 1 ;  /* 0x3f800000571c7423 */ /* 0x000fe4000001001c */
[----:B------:R-:W-:Y:S02]  /*3d00*/  FMUL.FTZ R13, R134, R13 ;  /* 0x0000000d860d7220 */ /* 0x000fe40000410000 */
[----:B------:R-:W-:Y:S02]  /*3d10*/  FMUL.FTZ R69, R124, R69 ;  /* 0x000000457c457220 */ /* 0x000fe40000410000 */
[----:B------:R-:W-:-:S02]  /*3d20*/  FMUL.FTZ R86, R86, R105 ;  /* 0x0000006956567220 */ /* 0x000fc40000410000 */
[----:B------:R-:W-:Y:S02]  /*3d30*/  FMUL.FTZ R116, R116, R133 ;  /* 0x0000008574747220 */ /* 0x000fe40000410000 */
[----:B------:R-:W-:Y:S02]  /*3d40*/  FMUL.FTZ R13, R13, R28 ;  /* 0x0000001c0d0d7220 */ /* 0x000fe40000410000 */
[----:B------:R-:W-:Y:S02]  /*3d50*/  FMUL.FTZ R35, R35, R114 ;  /* 0x0000007223237220 */ /* 0x000fe40000410000 */
[----:B------:R-:W-:Y:S02]  /*3d60*/  FMUL.FTZ R126, R69, R126 ;  /* 0x0000007e457e7220 */ /* 0x000fe40000410000 */
[----:B------:R-:W-:Y:S02]  /*3d70*/  FFMA.FTZ R139, R86, R12, R139 ;  /* 0x0000000c568b7223 */ /* 0x000fe4000001008b */
[----:B------:R-:W-:Y:S01]  /*3d80*/  IMAD R12, R55, c[0x0][0x2e8], RZ ;  /* 0x0000ba00370c7a24 */ /* 0x000fe200078e02ff */
[----:B------:R-:W-:Y:S01]  /*3d90*/  F2FP.PACK_AB R28, R24, R25 ;  /* 0x00000019181c723e */ /* 0x000fe200000000ff */
[----:B------:R-:W-:Y:S01]  /*3da0*/  IMAD.WIDE.U32 R114, R57, c[0x0][0x2e8], R22 ;  /* 0x0000ba0039727a25 */ /* 0x000fe200078e0016 */
[----:B------:R-:W-:-:S02]  /*3db0*/  F2FP.PACK_AB R29, R29, R26 ;  /* 0x0000001a1d1d723e */ /* 0x000fc400000000ff */
[----:B------:R-:W-:Y:S02]  /*3dc0*/  F2FP.PACK_AB R30, R125, R30 ;  /* 0x0000001e7d1e723e */ /* 0x000fe400000000ff */
[----:B------:R-:W-:Y:S02]  /*3dd0*/  F2FP.PACK_AB R31, R116, R31 ;  /* 0x0000001f741f723e */ /* 0x000fe400000000ff */
[----:B------:R-:W-:Y:S01]  /*3de0*/  F2FP.PACK_AB R33, R14, R27 ;  /* 0x0000001b0e21723e */ /* 0x000fe200000000ff */
[----:B------:R-:W-:Y:S01]  /*3df0*/  BAR.SYNC.DEFER_BLOCKING 0x0 ;  /* 0x0000000000007b1d */ /* 0x000fe20000010000 */
[----:B------:R-:W-:Y:S01]  /*3e00*/  F2FP.PACK_AB R34, R34, R13 ;  /* 0x0000000d2222723e */ /* 0x000fe200000000ff */
[----:B------:R-:W-:Y:S01]  /*3e10*/  IMAD R13, R57, c[0x0][0x2ec], R12 ;  /* 0x0000bb00390d7a24 */ /* 0x000fe200078e020c */
[----:B------:R-:W-:Y:S02]  /*3e20*/  LEA R69, R54, R47, 0x1 ;  /* 0x0000002f36457211 */ /* 0x000fe400078e08ff */
[----:B------:R-:W-:-:S02]  /*3e30*/  F2FP.PACK_AB R35, R126, R35 ;  /* 0x000000237e23723e */ /* 0x000fc400000000ff */
[----:B------:R-:W-:Y:S01]  /*3e40*/  IADD3 R115, R115, R13, RZ ;  /* 0x0000000d73737210 */ /* 0x000fe20007ffe0ff */
[----:B------:R-:W-:Y:S04]  /*3e50*/  STS.128 [R69.X16], R28 ;  /* 0x0000001c45007388 */ /* 0x000fe8000000cc00 */
[----:B------:R0:W-:Y:S01]  /*3e60*/  STS.128 [R69.X16+0x10], R32 ;  /* 0x0000102045007388 */ /* 0x0001e2000000cc00 */
[----:B------:R-:W-:-:S06]  /*3e70*/  NOP ;  /* 0x0000000000007918 */ /* 0x000fcc0000000000 */
[----:B------:R-:W1:Y:S04]  /*3e80*/  LDS.128 R24, [R45.X16] ;  /* 0x000000002d187984 */ /* 0x000e68000000cc00 */
[----:B------:R-:W2:Y:S01]  /*3e90*/  LDS.128 R12, [R45.X16+0x200] ;  /* 0x000200002d0c7984 */ /* 0x000ea2000000cc00 */
[----:B------:R-:W-:Y:S01]  /*3ea0*/  HADD2.F32 R116, -RZ, R8.H1_H1 ;  /* 0x30000008ff747230 */ /* 0x000fe20000004100 */
[----:B0-----:R-:W-:Y:S02]  /*3eb0*/  IMAD R32, R60, c[0x0][0x2f0], RZ ;  /* 0x0000bc003c207a24 */ /* 0x001fe400078e02ff */
[----:B------:R-:W-:Y:S02]  /*3ec0*/  FMUL.FTZ R88, R88, R109 ;  /* 0x0000006d58587220 */ /* 0x000fe40000410000 */
[----:B------:R-:W-:-:S02]  /*3ed0*/  IMAD R33, R61, c[0x0][0x2f4], R32 ;  /* 0x0000bd003d217a24 */ /* 0x000fc400078e0220 */
[----:B------:R-:W-:-:S04]  /*3ee0*/  IMAD.WIDE.U32 R114, R61, c[0x0][0x2f0], R114 ;  /* 0x0000bc003d727a25 */ /* 0x000fc800078e0072 */
[----:B------:R-:W-:Y:S01]  /*3ef0*/  FFMA.FTZ R139, R88, R116, R139 ;  /* 0x00000074588b7223 */ /* 0x000fe2000001008b */
[----:B------:R-:W-:Y:S02]  /*3f00*/  IADD3 R33, R115, R33, RZ ;  /* 0x0000002173217210 */ /* 0x000fe40007ffe0ff */
[C---:B------:R-:W-:Y:S01]  /*3f10*/  LEA R116, P0, R114.reuse, c[0x0][0x338], 0x1 ;  /* 0x0000ce0072747a11 */ /* 0x040fe200078008ff */
[----:B------:R-:W-:Y:S01]  /*3f20*/  FMUL.FTZ R130, R83, R130 ;  /* 0x0000008253827220 */ /* 0x000fe20000410000 */
[--C-:B------:R-:W-:Y:S02]  /*3f30*/  HADD2.F32 R29, -RZ, R9.reuse.H0_H0 ;  /* 0x20000009ff1d7230 */ /* 0x100fe40000004100 */
[----:B------:R-:W-:Y:S01]  /*3f40*/  LEA.HI.X R117, R114, c[0x0][0x33c], R33, 0x1, P0 ;  /* 0x0000cf0072757a11 */ /* 0x000fe200000f0c21 */
[----:B------:R-:W-:Y:S02]  /*3f50*/  FMUL.FTZ R28, R93, R130 ;  /* 0x000000825d1c7220 */ /* 0x000fe40000410000 */
[----:B------:R-:W-:Y:S01]  /*3f60*/  FMUL.FTZ R81, R81, R132 ;  /* 0x0000008451517220 */ /* 0x000fe20000410000 */
[----:B------:R-:W-:Y:S01]  /*3f70*/  HADD2.F32 R31, -RZ, R9.H1_H1 ;  /* 0x30000009ff1f7230 */ /* 0x000fe20000004100 */
[----:B------:R-:W-:-:S04]  /*3f80*/  IMAD.WIDE R114, R77, 0x10, R116 ;  /* 0x000000104d727825 */ /* 0x000fc800078e0274 */
[----:B------:R-:W-:Y:S02]  /*3f90*/  FFMA.FTZ R29, R28, R29, R139 ;  /* 0x0000001d1c1d7223 */ /* 0x000fe4000001008b */
[----:B------:R-:W-:Y:S02]  /*3fa0*/  FMUL.FTZ R30, R94, R81 ;  /* 0x000000515e1e7220 */ /* 0x000fe40000410000 */
[----:B------:R-:W-:Y:S01]  /*3fb0*/  FMUL.FTZ R134, R87, R134 ;  /* 0x0000008657867220 */ /* 0x000fe20000410000 */
[----:B-1----:R0:W-:Y:S01]  /*3fc0*/  STG.E.128 [R114.64], R24 ;  /* 0x0000001872007986 */ /* 0x0021e2000c101d06 */
[----:B------:R-:W-:Y:S01]  /*3fd0*/  FFMA.FTZ R29, R30, R31, R29 ;  /* 0x0000001f1e1d7223 */ /* 0x000fe2000001001d */
[----:B------:R-:W-:Y:S02]  /*3fe0*/  ISETP.NE.U32.AND P0, PT, RZ, c[0x0][0x270], PT ;  /* 0x00009c00ff007a0c */ /* 0x000fe40003f05070 */
[----:B--2---:R0:W-:Y:S01]  /*3ff0*/  STG.E.128 [R114.64+0x200], R12 ;  /* 0x0002000c72007986 */ /* 0x0041e2000c101d06 */
[----:B------:R-:W-:Y:S01]  /*4000*/  HADD2.F32 R31, -RZ, R10.H0_H0 ;  /* 0x2000000aff1f7230 */ /* 0x000fe20000004100 */
[----:B------:R-:W-:Y:S01]  /*4010*/  FMUL.FTZ R32, R91, R134 ;  /* 0x000000865b207220 */ /* 0x000fe20000410000 */
[----:B------:R-:W-:Y:S01]  /*4020*/  ISETP.NE.AND.EX P0, PT, RZ, c[0x0][0x274], PT, P0 ;  /* 0x00009d00ff007a0c */ /* 0x000fe20003f05300 */
[----:B------:R-:W-:-:S02]  /*4030*/  FMUL.FTZ R120, R85, R120 ;  /* 0x0000007855787220 */ /* 0x000fc40000410000 */
[----:B------:R-:W-:Y:S01]  /*4040*/  FFMA.FTZ R29, R32, R31, R29 ;  /* 0x0000001f201d7223 */ /* 0x000fe2000001001d */
[----:B------:R-:W-:Y:S01]  /*4050*/  HADD2.F32 R31, -RZ, R10.H1_H1 ;  /* 0x3000000aff1f7230 */ /* 0x000fe20000004100 */
[----:B------:R-:W-:Y:S02]  /*4060*/  FMUL.FTZ R34, R89, R120 ;  /* 0x0000007859227220 */ /* 0x000fe40000410000 */
[----:B------:R-:W-:Y:S02]  /*4070*/  FMUL.FTZ R123, R98, R123 ;  /* 0x0000007b627b7220 */ /* 0x000fe40000410000 */
[----:B------:R-:W-:Y:S01]  /*4080*/  FFMA.FTZ R29, R34, R31, R29 ;  /* 0x0000001f221d7223 */ /* 0x000fe2000001001d */
[----:B------:R-:W-:Y:S01]  /*4090*/  HADD2.F32 R31, -RZ, R11.H0_H0 ;  /* 0x2000000bff1f7230 */ /* 0x000fe20000004100 */
[----:B------:R-:W-:Y:S01]  /*40a0*/  FMUL.FTZ R90, R90, R123 ;  /* 0x0000007b5a5a7220 */ /* 0x000fe20000410000 */
[----:B------:R-:W-:Y:S01]  /*40b0*/  MOV R33, c[0x0][0x16c] ;  /* 0x00005b0000217a02 */ /* 0x000fe20000000f00 */
[----:B------:R-:W-:-:S02]  /*40c0*/  FMUL.FTZ R97, R97, R124 ;  /* 0x0000007c61617220 */ /* 0x000fc40000410000 */
[----:B------:R-:W-:Y:S01]  /*40d0*/  FFMA.FTZ R29, R90, R31, R29 ;  /* 0x0000001f5a1d7223 */ /* 0x000fe2000001001d */
[----:B------:R-:W-:Y:S01]  /*40e0*/  ISETP.GE.AND P1, PT, R33, 0x1, PT ;  /* 0x000000012100780c */ /* 0x000fe20003f26270 */
[----:B------:R-:W-:Y:S01]  /*40f0*/  HADD2.F32 R31, -RZ, R11.H1_H1 ;  /* 0x3000000bff1f7230 */ /* 0x000fe20000004100 */
[----:B------:R-:W-:Y:S01]  /*4100*/  FMUL.FTZ R92, R92, R97 ;  /* 0x000000615c5c7220 */ /* 0x000fe20000410000 */
[----:B------:R-:W-:Y:S05]  /*4110*/  @!P0 BRA `(.L_x_3796) ;  /* 0x000002b000008947 */ /* 0x000fea0003800000 */
[----:B0-----:R-:W-:Y:S01]  /*4120*/  BAR.SYNC.DEFER_BLOCKING 0x0 ;  /* 0x0000000000007b1d */ /* 0x001fe20000010000 */
[----:B------:R-:W-:Y:S02]  /*4130*/  FMUL.FTZ R79, R79, R102 ;  /* 0x000000664f4f7220 */ /* 0x000fe40000410000 */
[----:B------:R-:W-:Y:S02]  /*4140*/  FMUL.FTZ R98, R95, R108 ;  /* 0x0000006c5f627220 */ /* 0x000fe40000410000 */
[----:B------:R-:W-:Y:S02]  /*4150*/  FMUL.FTZ R101, R96, R101 ;  /* 0x0000006560657220 */ /* 0x000fe40000410000 */
[----:B------:R-:W-:-:S02]  /*4160*/  FMUL.FTZ R99, R99, R112 ;  /* 0x0000007063637220 */ /* 0x000fc40000410000 */
[----:B------:R-:W-:Y:S01]  /*4170*/  FMUL.FTZ R100, R100, R103 ;  /* 0x0000006764647220 */ /* 0x000fe20000410000 */
[----:B------:R-:W-:Y:S01]  /*4180*/  F2FP.PACK_AB R98, R101, R98 ;  /* 0x000000626562723e */ /* 0x000fe200000000ff */
[----:B------:R-:W-:Y:S02]  /*4190*/  FMUL.FTZ R106, R71, R106 ;  /* 0x0000006a476a7220 */ /* 0x000fe40000410000 */
[----:B------:R-:W-:Y:S01]  /*41a0*/  FMUL.FTZ R73, R73, R104 ;  /* 0x0000006849497220 */ /* 0x000fe20000410000 */
[----:B------:R-:W-:Y:S01]  /*41b0*/  F2FP.PACK_AB R99, R100, R99 ;  /* 0x000000636463723e */ /* 0x000fe200000000ff */
[----:B------:R-:W-:Y:S01]  /*41c0*/  FMUL.FTZ R110, R75, R110 ;  /* 0x0000006e4b6e7220 */ /* 0x000fe20000410000 */
[----:B------:R-:W-:Y:S01]  /*41d0*/  F2FP.PACK_AB R96, R106, R79 ;  /* 0x0000004f6a60723e */ /* 0x000fe200000000ff */
[----:B------:R-:W-:Y:S02]  /*41e0*/  FMUL.FTZ R105, R105, R107 ;  /* 0x0000006b69697220 */ /* 0x000fe40000410000 */
[----:B------:R-:W-:-:S02]  /*41f0*/  FMUL.FTZ R12, R109, R111 ;  /* 0x0000006f6d0c7220 */ /* 0x000fc40000410000 */
[----:B------:R-:W-:Y:S02]  /*4200*/  FMUL.FTZ R113, R130, R113 ;  /* 0x0000007182717220 */ /* 0x000fe40000410000 */
        /* <DEDUP_REMOVED lines=8> */
[----:B------:R-:W-:Y:S01]  /*4290*/  IMAD R94, R55, c[0x0][0x210], RZ ;  /* 0x00008400375e7a24 */ /* 0x000fe200078e02ff */
[----:B------:R-:W-:Y:S01]  /*42a0*/  F2FP.PACK_AB R102, R121, R102 ;  /* 0x000000667966723e */ /* 0x000fe200000000ff */
[C---:B------:R-:W-:Y:S01]  /*42b0*/  IMAD.WIDE.U32 R22, R57.reuse, c[0x0][0x210], R22 ;  /* 0x0000840039167a25 */ /* 0x040fe200078e0016 */
[----:B------:R-:W-:Y:S01]  /*42c0*/  F2FP.PACK_AB R103, R14, R103 ;  /* 0x000000670e67723e */ /* 0x000fe200000000ff */
[----:B------:R-:W-:Y:S02]  /*42d0*/  STS.128 [R69.X16], R96 ;  /* 0x0000006045007388 */ /* 0x000fe4000000cc00 */
[----:B------:R-:W-:-:S02]  /*42e0*/  IMAD R33, R57, c[0x0][0x214], R94 ;  /* 0x0000850039217a24 */ /* 0x000fc400078e025e */
        /* <DEDUP_REMOVED lines=14> */
.L_x_3796:
[----:B0-----:R-:W-:Y:S01]  /*43d0*/  BAR.SYNC.DEFER_BLOCKING 0x0 ;  /* 0x0000000000007b1d */ /* 0x001fe20000010000 */
[----:B------:R-:W-:Y:S01]  /*43e0*/  HFMA2.MMA R27, -RZ, RZ, 0, 0 ;  /* 0x00000000ff1b7435 */ /* 0x000fe200000001ff */
[----:B------:R-:W-:Y:S01]  /*43f0*/  FFMA.FTZ R71, R92, R31, R29 ;  /* 0x0000001f5c477223 */ /* 0x000fe2000001001d */
[----:B------:R-:W-:Y:S01]  /*4400*/  HFMA2.MMA R106, -RZ, RZ, 0, 0 ;  /* 0x00000000ff6a7435 */ /* 0x000fe200000001ff */
[----:B------:R-:W-:Y:S01]  /*4410*/  MOV R24, RZ ;  /* 0x000000ff00187202 */ /* 0x000fe20000000f00 */
        /* <DEDUP_REMOVED lines=12> */
[-C--:B------:R-:W-:Y:S01]  /*44e0*/  FMUL.FTZ R85, R70, R59.reuse ;  /* 0x0000003b46557220 */ /* 0x080fe20000410000 */
[----:B------:R-:W-:Y:S01]  /*44f0*/  MOV R96, RZ ;  /* 0x000000ff00607202 */ /* 0x000fe20000000f00 */
        /* <DEDUP_REMOVED lines=14> */
[----:B------:R-:W-:Y:S01]  /*45e0*/  FMUL.FTZ R94, R92, R59 ;  /* 0x0000003b5c5e7220 */ /* 0x000fe20000410000 */
[----:B------:R-:W-:Y:S05]  /*45f0*/  @!P1 BRA `(.L_x_3797) ;  /* 0x0000249000009947 */ /* 0x000fea0003800000 */
[----:B------:R-:W-:Y:S01]  /*4600*/  IADD3 R93, R48, -0x2, RZ ;  /* 0xfffffffe305d7810 */ /* 0x000fe20007ffe0ff */
[----:B------:R-:W-:Y:S01]  /*4610*/  IMAD R122, R60, c[0x0][0x180], RZ ;  /* 0x000060003c7a7a24 */ /* 0x000fe200078e02ff */
[----:B------:R-:W-:Y:S01]  /*4620*/  IADD3 R27, R48, -0x1, RZ ;  /* 0xffffffff301b7810 */ /* 0x000fe20007ffe0ff */
[C---:B------:R-:W-:Y:S01]  /*4630*/  IMAD R124, R60.reuse, c[0x0][0x198], RZ ;  /* 0x000066003c7c7a24 */ /* 0x040fe200078e02ff */
[----:B------:R-:W-:Y:S01]  /*4640*/  MOV R159, RZ ;  /* 0x000000ff009f7202 */ /* 0x000fe20000000f00 */
[----:B------:R-:W-:Y:S01]  /*4650*/  IMAD R126, R60, c[0x0][0x1b8], RZ ;  /* 0x00006e003c7e7a24 */ /* 0x000fe200078e02ff */
[----:B------:R-:W-:Y:S01]  /*4660*/  UMOV UR4, URZ ;  /* 0x0000003f00047c82 */ /* 0x000fe20008000000 */
[----:B------:R-:W-:Y:S01]  /*4670*/  IMAD R129, R93, c[0x0][0x16c], RZ ;  /* 0x00005b005d817a24 */ /* 0x000fe200078e02ff */
[----:B------:R-:W-:Y:S01]  /*4680*/  LEA.HI R93, R27, R27, RZ, 0x1 ;  /* 0x0000001b1b5d7211 */ /* 0x000fe200078f08ff */
[----:B------:R-:W-:-:S03]  /*4690*/  IMAD.WIDE.U32 R12, R61, c[0x0][0x180], RZ ;  /* 0x000060003d0c7a25 */ /* 0x000fc600078e00ff */
[----:B------:R-:W-:Y:S01]  /*46a0*/  LOP3.LUT R130, R93, 0xfffffe, RZ, 0xc0, !PT ;  /* 0x00fffffe5d827812 */ /* 0x000fe200078ec0ff */
[----:B------:R-:W-:Y:S01]  /*46b0*/  IMAD.WIDE.U32 R14, R61, c[0x0][0x198], RZ ;  /* 0x000066003d0e7a25 */ /* 0x000fe200078e00ff */
[----:B------:R-:W-:Y:S02]  /*46c0*/  MOV R93, RZ ;  /* 0x000000ff005d7202 */ /* 0x000fe40000000f00 */
[----:B------:R-:W-:Y:S01]  /*46d0*/  IADD3 R130, R27, -R130, RZ ;  /* 0x800000821b827210 */ /* 0x000fe20007ffe0ff */
[C---:B------:R-:W-:Y:S01]  /*46e0*/  IMAD.WIDE.U32 R22, R61.reuse, c[0x0][0x1b8], RZ ;  /* 0x00006e003d167a25 */ /* 0x040fe200078e00ff */
[----:B------:R-:W-:Y:S02]  /*46f0*/  MOV R27, RZ ;  /* 0x000000ff001b7202 */ /* 0x000fe40000000f00 */
[----:B------:R-:W-:Y:S01]  /*4700*/  SHF.L.U32 R95, R130, 0x8, RZ ;  /* 0x00000008825f7819 */ /* 0x000fe200000006ff */
[C---:B------:R-:W-:Y:S01]  /*4710*/  IMAD R127, R61.reuse, c[0x0][0x184], R122 ;  /* 0x000061003d7f7a24 */ /* 0x040fe200078e027a */
[----:B------:R-:W-:Y:S01]  /*4720*/  LEA R122, P2, R22, c[0x0][0x230], 0x2 ;  /* 0x00008c00167a7a11 */ /* 0x000fe200078410ff */
[C---:B------:R-:W-:Y:S01]  /*4730*/  IMAD R125, R61.reuse, c[0x0][0x19c], R124 ;  /* 0x000067003d7d7a24 */ /* 0x040fe200078e027c */
[----:B------:R-:W-:Y:S01]  /*4740*/  LEA R124, P1, R14, c[0x0][0x228], 0x2 ;  /* 0x00008a000e7c7a11 */ /* 0x000fe200078210ff */
[----:B------:R-:W-:Y:S01]  /*4750*/  IMAD R123, R61, c[0x0][0x1bc], R126 ;  /* 0x00006f003d7b7a24 */ /* 0x000fe200078e027e */
[----:B------:R-:W-:Y:S01]  /*4760*/  LEA R126, P0, R12, c[0x0][0x220], 0x2 ;  /* 0x000088000c7e7a11 */ /* 0x000fe200078010ff */
[----:B------:R-:W-:Y:S01]  /*4770*/  IMAD.WIDE R128, R129, 0x8, R20 ;  /* 0x0000000881807825 */ /* 0x000fe200078e0214 */
[----:B------:R-:W-:-:S02]  /*4780*/  IADD3 R127, R13, R127, RZ ;  /* 0x0000007f0d7f7210 */ /* 0x000fc40007ffe0ff */
[----:B------:R-:W-:Y:S02]  /*4790*/  IADD3 R125, R15, R125, RZ ;  /* 0x0000007d0f7d7210 */ /* 0x000fe40007ffe0ff */
[----:B------:R-:W-:Y:S02]  /*47a0*/  IADD3 R123, R23, R123, RZ ;  /* 0x0000007b177b7210 */ /* 0x000fe40007ffe0ff */
[----:B------:R-:W-:Y:S02]  /*47b0*/  LEA.HI.X R127, R12, c[0x0][0x224], R127, 0x2, P0 ;  /* 0x000089000c7f7a11 */ /* 0x000fe400000f147f */
[----:B------:R-:W-:Y:S02]  /*47c0*/  LEA.HI.X R125, R14, c[0x0][0x22c], R125, 0x2, P1 ;  /* 0x00008b000e7d7a11 */ /* 0x000fe400008f147d */
[----:B------:R-:W-:Y:S02]  /*47d0*/  LEA.HI.X R123, R22, c[0x0][0x234], R123, 0x2, P2 ;  /* 0x00008d00167b7a11 */ /* 0x000fe400010f147b */
.L_x_3813:
[----:B------:R-:W2:Y:S01]  /*47e0*/  LDG.E R97, [R126.64] ;  /* 0x000000067e617981 */ /* 0x000ea2000c1e1900 */
[C---:B------:R-:W-:Y:S02]  /*47f0*/  ISETP.NE.AND P1, PT, R56.reuse, RZ, PT ;  /* 0x000000ff3800720c */ /* 0x040fe40003f25270 */
[C---:B------:R-:W-:Y:S01]  /*4800*/  IADD3 R14, R56.reuse, 0x200, RZ ;  /* 0x00000200380e7810 */ /* 0x040fe20007ffe0ff */
[----:B------:R-:W3:Y:S01]  /*4810*/  LDG.E R12, [R124.64] ;  /* 0x000000067c0c7981 */ /* 0x000ee2000c1e1900 */
[----:B------:R-:W-:-:S03]  /*4820*/  LOP3.LUT P0, RZ, R56, 0x1f, RZ, 0xc0, !PT ;  /* 0x0000001f38ff7812 */ /* 0x000fc6000780c0ff */
[----:B------:R-:W3:Y:S01]  /*4830*/  LDG.E R15, [R122.64] ;  /* 0x000000067a0f7981 */ /* 0x000ee2000c1e1900 */
[----:B------:R-:W-:Y:S01]  /*4840*/  SEL R105, R95, R14, !P1 ;  /* 0x0000000e5f697207 */ /* 0x000fe20004800000 */
[--C-:B------:R-:W-:Y:S01]  /*4850*/  HADD2.F32 R130, -RZ, R4.reuse.H0_H0 ;  /* 0x20000004ff827230 */ /* 0x100fe20000004100 */
[----:B------:R-:W-:Y:S01]  /*4860*/  ISETP.LT.OR P0, PT, R48, 0x2, P0 ;  /* 0x000000023000780c */ /* 0x000fe20000701670 */
[----:B------:R-:W-:Y:S01]  /*4870*/  HADD2.F32 R119, -RZ, R4.H1_H1 ;  /* 0x30000004ff777230 */ /* 0x000fe20000004100 */
[----:B------:R-:W-:Y:S01]  /*4880*/  HFMA2.MMA R23, -RZ, RZ, 0, 0 ;  /* 0x00000000ff177435 */ /* 0x000fe200000001ff */
[--C-:B------:R-:W-:Y:S01]  /*4890*/  HADD2.F32 R144, -RZ, R5.reuse.H0_H0 ;  /* 0x20000005ff907230 */ /* 0x100fe20000004100 */
[----:B------:R-:W-:Y:S02]  /*48a0*/  FMUL.FTZ R135, R130, R43 ;  /* 0x0000002b82877220 */ /* 0x000fe40000410000 */
[----:B------:R-:W-:Y:S01]  /*48b0*/  FMUL.FTZ R152, R119, R42 ;  /* 0x0000002a77987220 */ /* 0x000fe20000410000 */
[----:B------:R-:W-:Y:S01]  /*48c0*/  HADD2.F32 R121, -RZ, R5.H1_H1 ;  /* 0x30000005ff797230 */ /* 0x000fe20000004100 */
[----:B------:R-:W-:Y:S01]  /*48d0*/  MOV R22, 0x3f800000 ;  /* 0x3f80000000167802 */ /* 0x000fe20000000f00 */
[----:B------:R-:W-:Y:S01]  /*48e0*/  FMUL.FTZ R144, R144, R41 ;  /* 0x0000002990907220 */ /* 0x000fe20000410000 */
[----:B------:R-:W-:-:S02]  /*48f0*/  HADD2.F32 R146, -RZ, R6.H0_H0 ;  /* 0x20000006ff927230 */ /* 0x000fc40000004100 */
[----:B------:R-:W-:Y:S01]  /*4900*/  FMUL.FTZ R148, R121, R40 ;  /* 0x0000002879947220 */ /* 0x000fe20000410000 */
[----:B------:R-:W-:Y:S02]  /*4910*/  HADD2.F32 R131, -RZ, R6.H1_H1 ;  /* 0x30000006ff837230 */ /* 0x000fe40000004100 */
[----:B------:R-:W-:Y:S01]  /*4920*/  FMUL.FTZ R146, R146, R39 ;  /* 0x0000002792927220 */ /* 0x000fe20000410000 */
[--C-:B------:R-:W-:Y:S02]  /*4930*/  HADD2.F32 R160, -RZ, R7.reuse.H0_H0 ;  /* 0x20000007ffa07230 */ /* 0x100fe40000004100 */
[----:B------:R-:W-:Y:S01]  /*4940*/  FMUL.FTZ R154, R131, R38 ;  /* 0x00000026839a7220 */ /* 0x000fe20000410000 */
[----:B------:R-:W-:Y:S02]  /*4950*/  HADD2.F32 R133, -RZ, R7.H1_H1 ;  /* 0x30000007ff857230 */ /* 0x000fe40000004100 */
        /* <DEDUP_REMOVED lines=17> */
[----:B------:R-:W-:Y:S02]  /*4a70*/  BSSY B0, `(.L_x_3798) ;  /* 0x0000050000007945 */ /* 0x000fe40003800000 */
[----:B------:R-:W-:-:S02]  /*4a80*/  FMUL.FTZ R190, R141, R68 ;  /* 0x000000448dbe7220 */ /* 0x000fc40000410000 */
[----:B--2---:R-:W-:-:S04]  /*4a90*/  FMUL.FTZ R13, R97, 1.4426950216293334961 ;  /* 0x3fb8aa3b610d7820 */ /* 0x004fc80000410000 */
[----:B------:R-:W-:-:S06]  /*4aa0*/  FMUL.FTZ R132, R13, R43 ;  /* 0x0000002b0d847220 */ /* 0x000fcc0000410000 */
[----:B------:R-:W0:Y:S01]  /*4ab0*/  MUFU.EX2 R132, R132 ;  /* 0x0000008400847308 */ /* 0x000e220000000800 */
[C---:B------:R-:W-:Y:S02]  /*4ac0*/  FMUL.FTZ R99, R13.reuse, R42 ;  /* 0x0000002a0d637220 */ /* 0x040fe40000410000 */
[C---:B------:R-:W-:Y:S02]  /*4ad0*/  FMUL.FTZ R101, R13.reuse, R41 ;  /* 0x000000290d657220 */ /* 0x040fe40000410000 */
[----:B------:R-:W-:-:S03]  /*4ae0*/  FMUL.FTZ R103, R13, R40 ;  /* 0x000000280d677220 */ /* 0x000fc60000410000 */
[----:B------:R-:W1:Y:S01]  /*4af0*/  MUFU.EX2 R99, R99 ;  /* 0x0000006300637308 */ /* 0x000e620000000800 */
[----:B0-----:R0:W-:Y:S04]  /*4b00*/  STS [R105.X4+0xc90], R132 ;  /* 0x000c908469007388 */ /* 0x0011e80000004800 */
[----:B------:R-:W-:Y:S01]  /*4b10*/  BAR.SYNC.DEFER_BLOCKING 0x0 ;  /* 0x0000000000007b1d */ /* 0x000fe20000010000 */
[----:B------:R-:W-:-:S05]  /*4b20*/  FMUL.FTZ R14, R13, R39 ;  /* 0x000000270d0e7220 */ /* 0x000fca0000410000 */
[----:B------:R-:W2:Y:S01]  /*4b30*/  MUFU.EX2 R101, R101 ;  /* 0x0000006500657308 */ /* 0x000ea20000000800 */
[----:B------:R-:W-:-:S07]  /*4b40*/  FMUL.FTZ R107, R13, R38 ;  /* 0x000000260d6b7220 */ /* 0x000fce0000410000 */
[----:B------:R-:W4:Y:S01]  /*4b50*/  MUFU.EX2 R103, R103 ;  /* 0x0000006700677308 */ /* 0x000f220000000800 */
[----:B------:R-:W-:Y:S02]  /*4b60*/  FMUL.FTZ R109, R13, R37 ;  /* 0x000000250d6d7220 */ /* 0x000fe40000410000 */
[----:B-1----:R-:W-:-:S05]  /*4b70*/  FMUL.FTZ R130, R132, R99 ;  /* 0x0000006384827220 */ /* 0x002fca0000410000 */
[----:B0-----:R0:W1:Y:S01]  /*4b80*/  MUFU.EX2 R105, R14 ;  /* 0x0000000e00697308 */ /* 0x0010620000000800 */
[----:B------:R-:W-:Y:S01]  /*4b90*/  FMUL.FTZ R111, R13, R36 ;  /* 0x000000240d6f7220 */ /* 0x000fe20000410000 */
[----:B------:R1:W5:Y:S01]  /*4ba0*/  @!P0 LDG.E.64 R22, [R128.64] ;  /* 0x0000000680168981 */ /* 0x000362000c1e1b00 */
[----:B--2---:R-:W-:-:S05]  /*4bb0*/  FMUL.FTZ R130, R101, R130 ;  /* 0x0000008265827220 */ /* 0x004fca0000410000 */
[----:B------:R-:W2:Y:S01]  /*4bc0*/  MUFU.EX2 R107, R107 ;  /* 0x0000006b006b7308 */ /* 0x000ea20000000800 */
[----:B0-----:R-:W-:Y:S01]  /*4bd0*/  FFMA.FTZ R14, R135, R99, R152 ;  /* 0x00000063870e7223 */ /* 0x001fe20000010098 */
[----:B------:R-:W-:Y:S01]  /*4be0*/  ISETP.NE.AND P0, PT, R56, 0x3f, PT ;  /* 0x0000003f3800780c */ /* 0x000fe20003f05270 */
[----:B------:R-:W-:Y:S02]  /*4bf0*/  FMUL.FTZ R113, R13, R0 ;  /* 0x000000000d717220 */ /* 0x000fe40000410000 */
[----:B------:R-:W-:-:S03]  /*4c00*/  FFMA.FTZ R14, R101, R14, R144 ;  /* 0x0000000e650e7223 */ /* 0x000fc60000010090 */
[----:B------:R-:W0:Y:S01]  /*4c10*/  MUFU.EX2 R109, R109 ;  /* 0x0000006d006d7308 */ /* 0x000e220000000800 */
[C---:B----4-:R-:W-:Y:S02]  /*4c20*/  FMUL.FTZ R130, R103.reuse, R130 ;  /* 0x0000008267827220 */ /* 0x050fe40000410000 */
[----:B------:R-:W-:Y:S02]  /*4c30*/  FFMA.FTZ R14, R103, R14, R148 ;  /* 0x0000000e670e7223 */ /* 0x000fe40000010094 */
[----:B------:R-:W-:-:S03]  /*4c40*/  FMUL.FTZ R115, R13, R63 ;  /* 0x0000003f0d737220 */ /* 0x000fc60000410000 */
[----:B------:R-:W4:Y:S01]  /*4c50*/  MUFU.EX2 R111, R111 ;  /* 0x0000006f006f7308 */ /* 0x000f220000000800 */
[C---:B-1----:R-:W-:Y:S01]  /*4c60*/  FMUL.FTZ R130, R105.reuse, R130 ;  /* 0x0000008269827220 */ /* 0x042fe20000410000 */
[----:B------:R1:W1:Y:S01]  /*4c70*/  @P0 LDS R156, [R56.X4+0x1494] ;  /* 0x00149400389c0984 */ /* 0x0002620000004800 */
[----:B------:R-:W-:Y:S02]  /*4c80*/  FFMA.FTZ R14, R105, R14, R146 ;  /* 0x0000000e690e7223 */ /* 0x000fe40000010092 */
[----:B------:R-:W-:-:S03]  /*4c90*/  FMUL.FTZ R117, R13, R62 ;  /* 0x0000003e0d757220 */ /* 0x000fc60000410000 */
[----:B------:R-:W3:Y:S01]  /*4ca0*/  MUFU.EX2 R113, R113 ;  /* 0x0000007100717308 */ /* 0x000ee20000000800 */
[C---:B--2---:R-:W-:Y:S02]  /*4cb0*/  FMUL.FTZ R134, R107.reuse, R130 ;  /* 0x000000826b867220 */ /* 0x044fe40000410000 */
[----:B------:R-:W-:Y:S02]  /*4cc0*/  FFMA.FTZ R14, R107, R14, R154 ;  /* 0x0000000e6b0e7223 */ /* 0x000fe4000001009a */
[----:B------:R-:W-:-:S03]  /*4cd0*/  FMUL.FTZ R119, R13, R65 ;  /* 0x000000410d777220 */ /* 0x000fc60000410000 */
[----:B------:R-:W2:Y:S01]  /*4ce0*/  MUFU.EX2 R115, R115 ;  /* 0x0000007300737308 */ /* 0x000ea20000000800 */
[C---:B0-----:R-:W-:Y:S02]  /*4cf0*/  FMUL.FTZ R134, R109.reuse, R134 ;  /* 0x000000866d867220 */ /* 0x041fe40000410000 */
[----:B------:R-:W-:Y:S02]  /*4d00*/  FFMA.FTZ R14, R109, R14, R160 ;  /* 0x0000000e6d0e7223 */ /* 0x000fe400000100a0 */
[----:B------:R-:W-:-:S03]  /*4d10*/  FMUL.FTZ R121, R13, R64 ;  /* 0x000000400d797220 */ /* 0x000fc60000410000 */
[----:B------:R-:W0:Y:S01]  /*4d20*/  MUFU.EX2 R117, R117 ;  /* 0x0000007500757308 */ /* 0x000e220000000800 */
        /* <DEDUP_REMOVED lines=13> */
[----:B------:R-:W-:-:S05]  /*4e00*/  FFMA.FTZ R14, R117, R14, R172 ;  /* 0x0000000e750e7223 */ /* 0x000fca00000100ac */
[----:B------:R-:W0:Y:S01]  /*4e10*/  MUFU.EX2 R131, R131 ;  /* 0x0000008300837308 */ /* 0x000e220000000800 */
[C---:B----4-:R-:W-:Y:S02]  /*4e20*/  FMUL.FTZ R134, R119.reuse, R134 ;  /* 0x0000008677867220 */ /* 0x050fe40000410000 */
[----:B------:R-:W-:-:S05]  /*4e30*/  FFMA.FTZ R14, R119, R14, R180 ;  /* 0x0000000e770e7223 */ /* 0x000fca00000100b4 */
[----:B------:R-:W4:Y:S01]  /*4e40*/  MUFU.EX2 R133, R133 ;  /* 0x0000008500857308 */ /* 0x000f220000000800 */
[C---:B---3--:R-:W-:Y:S02]  /*4e50*/  FMUL.FTZ R13, R121.reuse, R134 ;  /* 0x00000086790d7220 */ /* 0x048fe40000410000 */
[----:B------:R-:W-:Y:S02]  /*4e60*/  FFMA.FTZ R14, R121, R14, R184 ;  /* 0x0000000e790e7223 */ /* 0x000fe400000100b8 */
[C---:B--2---:R-:W-:Y:S02]  /*4e70*/  FMUL.FTZ R134, R130.reuse, R13 ;  /* 0x0000000d82867220 */ /* 0x044fe40000410000 */
[----:B------:R-:W-:Y:S02]  /*4e80*/  FFMA.FTZ R14, R130, R14, R139 ;  /* 0x0000000e820e7223 */ /* 0x000fe4000001008b */
[C---:B0-----:R-:W-:Y:S02]  /*4e90*/  FMUL.FTZ R134, R131.reuse, R134 ;  /* 0x0000008683867220 */ /* 0x041fe40000410000 */
[----:B------:R-:W-:-:S02]  /*4ea0*/  FFMA.FTZ R13, R131, R14, R188 ;  /* 0x0000000e830d7223 */ /* 0x000fc400000100bc */
[----:B------:R-:W-:Y:S02]  /*4eb0*/  FMUL.FTZ R15, R12, R15 ;  /* 0x0000000f0c0f7220 */ /* 0x000fe40000410000 */
[C---:B----4-:R-:W-:Y:S02]  /*4ec0*/  FMUL.FTZ R12, R133.reuse, R134 ;  /* 0x00000086850c7220 */ /* 0x050fe40000410000 */
[----:B------:R-:W-:Y:S01]  /*4ed0*/  FFMA.FTZ R13, R133, R13, R190 ;  /* 0x0000000d850d7223 */ /* 0x000fe200000100be */
[----:B------:R-:W-:Y:S05]  /*4ee0*/  @P0 BRA `(.L_x_3799) ;  /* 0x0000008000000947 */ /* 0x000fea0003800000 */
[----:B-1----:R-:W-:Y:S02]  /*4ef0*/  ISETP.NE.AND P0, PT, R48, c[0x0][0x174], PT ;  /* 0x00005d0030007a0c */ /* 0x002fe40003f05270 */
[----:B------:R-:W-:-:S11]  /*4f00*/  MOV R156, 0x3f800000 ;  /* 0x3f800000009c7802 */ /* 0x000fd60000000f00 */
[----:B------:R-:W-:-:S04]  /*4f10*/  @P0 LEA.HI R14, R48, R48, RZ, 0x1 ;  /* 0x00000030300e0211 */ /* 0x000fc800078f08ff */
[----:B------:R-:W-:-:S04]  /*4f20*/  @P0 LOP3.LUT R137, R14, 0x3ffffe, RZ, 0xc0, !PT ;  /* 0x003ffffe0e890812 */ /* 0x000fc800078ec0ff */
[----:B------:R-:W-:-:S04]  /*4f30*/  @P0 IADD3 R137, -R137, R48, RZ ;  /* 0x0000003089890210 */ /* 0x000fc80007ffe1ff */
[----:B------:R-:W-:-:S04]  /*4f40*/  @P0 LEA R14, R137, 0xc90, 0xa ;  /* 0x00000c90890e0811 */ /* 0x000fc800078e50ff */
[----:B------:R-:W-:-:S05]  /*4f50*/  @P0 IADD3 R14, R14, R93, RZ ;  /* 0x0000005d0e0e0210 */ /* 0x000fca0007ffe0ff */
[----:B------:R0:W1:Y:S02]  /*4f60*/  @P0 LDS R156, [R14] ;  /* 0x000000000e9c0984 */ /* 0x0000640000000800 */
.L_x_3799:
[----:B-1----:R-:W-:Y:S05]  /*4f70*/  BSYNC B0 ;  /* 0x0000000000007941 */ /* 0x002fea0003800000 */
.L_x_3798:
        /* <DEDUP_REMOVED lines=26> */
.L_x_3821:
        /* <DEDUP_REMOVED lines=24> */
.L_x_3822:
[----:B------:R-:W-:Y:S02]  /*52a0*/  ISETP.GE.AND P0, PT, R54, 0x10, PT ;  /* 0x000000103600780c */ /* 0x000fe40003f06270 */
[----:B------:R-:W-:-:S11]  /*52b0*/  MOV R149, R143 ;  /* 0x0000008f00957202 */ /* 0x000fd60000000f00 */
[-C--:B-1----:R-:W-:Y:S02]  /*52c0*/  @P0 FFMA.FTZ R149, R12, R145.reuse, R149 ;  /* 0x000000910c950223 */ /* 0x082fe40000010095 */
[----:B--2---:R-:W-:Y:S01]  /*52d0*/  @P0 FMUL.FTZ R145, R147, R145 ;  /* 0x0000009193910220 */ /* 0x004fe20000410000 */
[----:B------:R-:W-:Y:S05]  /*52e0*/  BRA.CONV ~URZ, `(.L_x_3804) ;  /* 0x000000637f007947 */ /* 0x000fea000b800000 */
[----:B0-----:R-:W-:Y:S01]  /*52f0*/  HFMA2.MMA R15, -RZ, RZ, 0, 1.847743988037109375e-06 ;  /* 0x0000001fff0f7435 */ /* 0x001fe200000001ff */
[----:B------:R-:W-:Y:S02]  /*5300*/  MOV R165, R145 ;  /* 0x0000009100a57202 */ /* 0x000fe40000000f00 */
[----:B------:R-:W-:Y:S02]  /*5310*/  MOV R194, 0x1f ;  /* 0x0000001f00c27802 */ /* 0x000fe40000000f00 */
[----:B------:R-:W-:Y:S02]  /*5320*/  MOV R196, 0xffffffff ;  /* 0xffffffff00c47802 */ /* 0x000fe40000000f00 */
[----:B------:R-:W-:-:S02]  /*5330*/  MOV R12, 0x5350 ;  /* 0x00005350000c7802 */ /* 0x000fc40000000f00 */
[----:B-----5:R-:W-:Y:S05]  /*5340*/  CALL.REL.NOINC `($__internal_154_$__cuda_sm70_shflsync_idx_p) ;  /* 0x00003cb000007944 */ /* 0x020fea0003c00000 */
.L_x_3804:
[----:B------:R-:W-:Y:S05]  /*5350*/  BRA.CONV ~URZ, `(.L_x_3805) ;  /* 0x000000637f007947 */ /* 0x000fea000b800000 */
[----:B01----:R-:W-:Y:S01]  /*5360*/  HFMA2.MMA R15, -RZ, RZ, 0, 1.847743988037109375e-06 ;  /* 0x0000001fff0f7435 */ /* 0x003fe200000001ff */
[----:B------:R-:W-:-:S02]  /*5370*/  MOV R165, R149 ;  /* 0x0000009500a57202 */ /* 0x000fc40000000f00 */
[----:B------:R-:W-:Y:S02]  /*5380*/  MOV R194, 0x1f ;  /* 0x0000001f00c27802 */ /* 0x000fe40000000f00 */
[----:B------:R-:W-:Y:S02]  /*5390*/  MOV R196, 0xffffffff ;  /* 0xffffffff00c47802 */ /* 0x000fe40000000f00 */
[----:B------:R-:W-:Y:S02]  /*53a0*/  MOV R12, 0x53c0 ;  /* 0x000053c0000c7802 */ /* 0x000fe40000000f00 */
[----:B-----5:R-:W-:Y:S05]  /*53b0*/  CALL.REL.NOINC `($__internal_154_$__cuda_sm70_shflsync_idx_p) ;  /* 0x00003c4000007944 */ /* 0x020fea0003c00000 */
.L_x_3805:
[----:B------:R-:W-:Y:S05]  /*53c0*/  BRA.DIV ~URZ, `(.L_x_3806) ;  /* 0x000032627f007947 */ /* 0x000fea000b800000 */
[----:B-----5:R-:W2:Y:S04]  /*53d0*/  SHFL.IDX PT, R22, R22, RZ, 0x1f ;  /* 0x00001fff16167589 */ /* 0x020ea800000e0000 */
[----:B------:R3:W4:Y:S04]  /*53e0*/  SHFL.IDX PT, R13, R23, RZ, 0x1f ;  /* 0x00001fff170d7589 */ /* 0x00072800000e0000 */
[----:B------:R3:W0:Y:S04]  /*53f0*/  SHFL.UP PT, R143, R145, 0x1, RZ ;  /* 0x04200000918f7989 */ /* 0x00062800000e00ff */
[----:B------:R3:W1:Y:S02]  /*5400*/  SHFL.UP PT, R192, R149, 0x1, RZ ;  /* 0x0420000095c07989 */ /* 0x00066400000e00ff */
.L_x_3823:
[----:B01----:R-:W0:Y:S01]  /*5410*/  LDS.64 R14, [R56.X16+0x880] ;  /* 0x00088000380e7984 */ /* 0x003e22000000ca00 */
[----:B--2---:R-:W-:Y:S01]  /*5420*/  MOV R12, R22 ;  /* 0x00000016000c7202 */ /* 0x004fe20000000f00 */
[----:B----4-:R-:W-:-:S04]  /*5430*/  @P1 FFMA.FTZ R13, R13, R143, R192 ;  /* 0x0000008f0d0d1223 */ /* 0x010fc800000100c0 */
[----:B------:R-:W-:Y:S02]  /*5440*/  @P1 FMUL.FTZ R12, R12, R143 ;  /* 0x0000008f0c0c1220 */ /* 0x000fe40000410000 */
[C---:B0-----:R-:W-:Y:S02]  /*5450*/  FFMA.FTZ R15, R14.reuse, R13, R15 ;  /* 0x0000000d0e0f7223 */ /* 0x041fe4000001000f */
[----:B------:R-:W-:-:S05]  /*5460*/  FMUL.FTZ R14, R14, R12 ;  /* 0x0000000c0e0e7220 */ /* 0x000fca0000410000 */
[----:B------:R0:W-:Y:S02]  /*5470*/  STS.128 [R56.X16+0x880], R12 ;  /* 0x0008800c38007388 */ /* 0x0001e4000000cc00 */
.L_x_3801:
[----:B-1----:R-:W-:Y:S05]  /*5480*/  BSYNC B0 ;  /* 0x0000000000007941 */ /* 0x002fea0003800000 */
.L_x_3800:
[----:B------:R-:W-:Y:S01]  /*5490*/  WARPSYNC 0xffffffff ;  /* 0xffffffff00007948 */ /* 0x000fe20003800000 */
[----:B------:R-:W-:Y:S01]  /*54a0*/  BAR.SYNC.DEFER_BLOCKING 0x0 ;  /* 0x0000000000007b1d */ /* 0x000fe20000010000 */
[C---:B0-----:R-:W-:Y:S01]  /*54b0*/  FMUL.FTZ R14, R133.reuse, R156 ;  /* 0x0000009c850e7220 */ /* 0x041fe20000410000 */
[----:B------:R-:W-:Y:S01]  /*54c0*/  LOP3.LUT P0, RZ, R56, 0x1f, RZ, 0xc0, !PT ;  /* 0x0000001f38ff7812 */ /* 0x000fe2000780c0ff */
[----:B------:R-:W-:Y:S01]  /*54d0*/  FFMA.FTZ R13, R133, R141, R186 ;  /* 0x0000008d850d7223 */ /* 0x000fe200000100ba */
[----:B---3-5:R-:W-:Y:S01]  /*54e0*/  HFMA2.MMA R23, -RZ, RZ, 0, 0 ;  /* 0x00000000ff177435 */ /* 0x028fe200000001ff */
        /* <DEDUP_REMOVED lines=16> */
[----:B------:R-:W1:Y:S01]  /*55f0*/  @!P0 LDS.64 R22, [UR4+0x1590] ;  /* 0x00159004ff168984 */ /* 0x000e620008000a00 */
        /* <DEDUP_REMOVED lines=12> */
[----:B------:R-:W-:-:S04]  /*56c0*/  FFMA.FTZ R13, R103, R13, R138 ;  /* 0x0000000d670d7223 */ /* 0x000fc8000001008a */
[----:B------:R-:W-:-:S04]  /*56d0*/  FFMA.FTZ R13, R101, R13, R136 ;  /* 0x0000000d650d7223 */ /* 0x000fc80000010088 */
[----:B------:R-:W-:Y:S02]  /*56e0*/  FFMA.FTZ R13, R99, R13, R134 ;  /* 0x0000000d630d7223 */ /* 0x000fe40000010086 */
[----:B0-----:R-:W-:Y:S02]  /*56f0*/  FFMA.FTZ R132, R132, R12, R135 ;  /* 0x0000000c84847223 */ /* 0x001fe40000010087 */
[----:B------:R-:W-:Y:S02]  /*5700*/  FMUL.FTZ R12, R101, R14 ;  /* 0x0000000e650c7220 */ /* 0x000fe40000410000 */
[C---:B------:R-:W-:Y:S02]  /*5710*/  FFMA.FTZ R135, R99.reuse, R132, R152 ;  /* 0x0000008463877223 */ /* 0x040fe40000010098 */
        /* <DEDUP_REMOVED lines=29> */
.L_x_3824:
        /* <DEDUP_REMOVED lines=26> */
.L_x_3825:
        /* <DEDUP_REMOVED lines=11> */
.L_x_3808:
[----:B01----:R-:W-:Y:S05]  /*5b40*/  BSYNC B0 ;  /* 0x0000000000007941 */ /* 0x003fea0003800000 */
.L_x_3807:
[----:B------:R-:W-:Y:S01]  /*5b50*/  WARPSYNC 0xffffffff ;  /* 0xffffffff00007948 */ /* 0x000fe20003800000 */
[----:B------:R-:W-:Y:S01]  /*5b60*/  BAR.SYNC.DEFER_BLOCKING 0x0 ;  /* 0x0000000000007b1d */ /* 0x000fe20000010000 */
[----:B------:R-:W-:Y:S01]  /*5b70*/  FFMA.FTZ R13, R70, R132, RZ ;  /* 0x00000084460d7223 */ /* 0x000fe200000100ff */
[C---:B------:R-:W-:Y:S01]  /*5b80*/  ISETP.GT.AND P0, PT, R54.reuse, 0x1e, PT ;  /* 0x0000001e3600780c */ /* 0x040fe20003f04270 */
[----:B------:R-:W-:Y:S01]  /*5b90*/  HADD2.F32 R14, -RZ, R4.H0_H0 ;  /* 0x20000004ff0e7230 */ /* 0x000fe20000004100 */
[----:B------:R-:W-:Y:S01]  /*5ba0*/  ISETP.GT.AND P1, PT, R54, 0x1d, PT ;  /* 0x0000001d3600780c */ /* 0x000fe20003f24270 */
[----:B------:R-:W-:Y:S01]  /*5bb0*/  FFMA.FTZ R13, R72, R135, R13 ;  /* 0x00000087480d7223 */ /* 0x000fe2000001000d */
[----:B------:R-:W-:Y:S01]  /*5bc0*/  HADD2.F32 R171, -RZ, R6.H1_H1 ;  /* 0x30000006ffab7230 */ /* 0x000fe20000004100 */
[----:B------:R-:W-:Y:S01]  /*5bd0*/  ISETP.GT.AND P2, PT, R54, 0x1b, PT ;  /* 0x0000001b3600780c */ /* 0x000fe20003f44270 */
[--C-:B------:R-:W-:Y:S01]  /*5be0*/  HADD2.F32 R172, -RZ, R7.reuse.H0_H0 ;  /* 0x20000007ffac7230 */ /* 0x100fe20000004100 */
[----:B------:R-:W-:Y:S01]  /*5bf0*/  FFMA.FTZ R13, R74, R144, R13 ;  /* 0x000000904a0d7223 */ /* 0x000fe2000001000d */
[----:B------:R-:W-:Y:S01]  /*5c00*/  HADD2.F32 R173, -RZ, R7.H1_H1 ;  /* 0x30000007ffad7230 */ /* 0x000fe20000004100 */
[----:B------:R-:W-:Y:S01]  /*5c10*/  ISETP.NE.AND P3, PT, R56, RZ, PT ;  /* 0x000000ff3800720c */ /* 0x000fe20003f65270 */
[----:B------:R-:W-:Y:S01]  /*5c20*/  HADD2.F32 R175, -RZ, R8.H1_H1 ;  /* 0x30000008ffaf7230 */ /* 0x000fe20000004100 */
[----:B------:R-:W-:Y:S01]  /*5c30*/  FFMA.FTZ R13, R76, R143, R13 ;  /* 0x0000008f4c0d7223 */ /* 0x000fe2000001000d */
[----:B------:R-:W-:Y:S01]  /*5c40*/  HADD2.F32 R177, -RZ, R9.H0_H0 ;  /* 0x20000009ffb17230 */ /* 0x000fe20000004100 */
[----:B------:R-:W-:Y:S01]  /*5c50*/  BSSY B0, `(.L_x_3811) ;  /* 0x00000ce000007945 */ /* 0x000fe20003800000 */
[----:B------:R-:W-:Y:S01]  /*5c60*/  HADD2.F32 R179, -RZ, R10.H0_H0 ;  /* 0x2000000affb37230 */ /* 0x000fe20000004100 */
[----:B------:R-:W-:Y:S01]  /*5c70*/  FFMA.FTZ R13, R80, R146, R13 ;  /* 0x00000092500d7223 */ /* 0x000fe2000001000d */
[--C-:B------:R-:W-:Y:S01]  /*5c80*/  HADD2.F32 R181, -RZ, R11.reuse.H0_H0 ;  /* 0x2000000bffb57230 */ /* 0x100fe20000004100 */
[----:B------:R-:W-:Y:S01]  /*5c90*/  FFMA.FTZ R161, R175, -R63, R176 ;  /* 0x8000003fafa17223 */ /* 0x000fe200000100b0 */
[----:B------:R-:W-:Y:S01]  /*5ca0*/  HADD2.F32 R183, -RZ, R11.H1_H1 ;  /* 0x3000000bffb77230 */ /* 0x000fe20000004100 */
[----:B------:R-:W-:-:S02]  /*5cb0*/  FFMA.FTZ R13, R78, R145, R13 ;  /* 0x000000914e0d7223 */ /* 0x000fc4000001000d */
[----:B------:R-:W-:Y:S01]  /*5cc0*/  FFMA.FTZ R145, R171, -R38, R145 ;  /* 0x80000026ab917223 */ /* 0x000fe20000010091 */
[----:B------:R-:W0:Y:S01]  /*5cd0*/  LDS R12, [R56.X8+0xa94] ;  /* 0x000a9400380c7984 */ /* 0x000e220000008800 */
[----:B------:R-:W-:Y:S02]  /*5ce0*/  FFMA.FTZ R13, R84, R160, R13 ;  /* 0x000000a0540d7223 */ /* 0x000fe4000001000d */
[----:B------:R-:W-:Y:S01]  /*5cf0*/  FFMA.FTZ R160, R172, -R37, R160 ;  /* 0x80000025aca07223 */ /* 0x000fe200000100a0 */
[----:B------:R1:W-:Y:S01]  /*5d00*/  @!P3 STS.64 [UR4+0x1590], R22 ;  /* 0x00159016ff00b988 */ /* 0x0003e20008000a04 */
[----:B------:R-:W-:Y:S02]  /*5d10*/  FFMA.FTZ R13, R82, R147, R13 ;  /* 0x00000093520d7223 */ /* 0x000fe4000001000d */
[----:B------:R-:W-:Y:S02]  /*5d20*/  FFMA.FTZ R147, R173, -R36, R147 ;  /* 0x80000024ad937223 */ /* 0x000fe40000010093 */
[----:B------:R-:W-:-:S02]  /*5d30*/  FFMA.FTZ R13, R86, R149, R13 ;  /* 0x00000095560d7223 */ /* 0x000fc4000001000d */
[----:B------:R-:W-:Y:S02]  /*5d40*/  FFMA.FTZ R154, R177, -R62, R151 ;  /* 0x8000003eb19a7223 */ /* 0x000fe40000010097 */
[----:B------:R-:W-:Y:S01]  /*5d50*/  FFMA.FTZ R13, R88, R176, R13 ;  /* 0x000000b0580d7223 */ /* 0x000fe2000001000d */
[----:B------:R-:W-:Y:S01]  /*5d60*/  HADD2.F32 R176, -RZ, R9.H1_H1 ;  /* 0x30000009ffb07230 */ /* 0x000fe20000004100 */
[----:B------:R-:W-:Y:S02]  /*5d70*/  FFMA.FTZ R165, R181, -R66, R155 ;  /* 0x80000042b5a57223 */ /* 0x000fe4000001009b */
[----:B------:R-:W-:Y:S02]  /*5d80*/  FFMA.FTZ R13, R28, R151, R13 ;  /* 0x000000971c0d7223 */ /* 0x000fe4000001000d */
[----:B------:R-:W-:Y:S02]  /*5d90*/  FFMA.FTZ R163, R176, -R65, R180 ;  /* 0x80000041b0a37223 */ /* 0x000fe400000100b4 */
[----:B------:R-:W-:Y:S01]  /*5da0*/  FFMA.FTZ R13, R30, R180, R13 ;  /* 0x000000b41e0d7223 */ /* 0x000fe2000001000d */
[----:B------:R-:W-:-:S03]  /*5db0*/  HADD2.F32 R180, -RZ, R10.H1_H1 ;  /* 0x3000000affb47230 */ /* 0x000fc60000004100 */
[----:B------:R-:W-:Y:S02]  /*5dc0*/  FFMA.FTZ R13, R32, R153, R13 ;  /* 0x00000099200d7223 */ /* 0x000fe4000001000d */
[----:B------:R-:W-:Y:S02]  /*5dd0*/  FFMA.FTZ R164, R180, -R67, R139 ;  /* 0x80000043b4a47223 */ /* 0x000fe4000001008b */
[----:B------:R-:W-:-:S04]  /*5de0*/  FFMA.FTZ R13, R34, R139, R13 ;  /* 0x0000008b220d7223 */ /* 0x000fc8000001000d */
[----:B------:R-:W-:-:S04]  /*5df0*/  FFMA.FTZ R13, R90, R155, R13 ;  /* 0x0000009b5a0d7223 */ /* 0x000fc8000001000d */
[----:B------:R-:W-:Y:S02]  /*5e00*/  FFMA.FTZ R13, R92, R157, R13 ;  /* 0x0000009d5c0d7223 */ /* 0x000fe4000001000d */
[----:B0-----:R-:W-:-:S03]  /*5e10*/  FFMA.FTZ R141, R12, R156, R141 ;  /* 0x0000009c0c8d7223 */ /* 0x001fc6000001008d */
[----:B------:R-:W0:Y:S01]  /*5e20*/  SHFL.DOWN PT, R12, R13, 0x1, 0x1f ;  /* 0x08201f000d0c7f89 */ /* 0x000e2200000e0000 */
[----:B------:R-:W-:-:S04]  /*5e30*/  FFMA.FTZ R133, R133, R141, R186 ;  /* 0x0000008d85857223 */ /* 0x000fc800000100ba */
[----:B------:R-:W-:Y:S02]  /*5e40*/  FFMA.FTZ R182, R131, R133, R182 ;  /* 0x0000008583b67223 */ /* 0x000fe400000100b6 */
[----:B------:R-:W-:Y:S02]  /*5e50*/  FMUL.FTZ R155, R133, R66 ;  /* 0x00000042859b7220 */ /* 0x000fe40000410000 */
[----:B------:R-:W-:Y:S02]  /*5e60*/  FFMA.FTZ R137, R130, R182, R137 ;  /* 0x000000b682897223 */ /* 0x000fe40000010089 */
[----:B------:R-:W-:Y:S02]  /*5e70*/  FMUL.FTZ R139, R182, R67 ;  /* 0x00000043b68b7220 */ /* 0x000fe40000410000 */
[-C--:B------:R-:W-:Y:S02]  /*5e80*/  FFMA.FTZ R178, R121, R137.reuse, R178 ;  /* 0x0000008979b27223 */ /* 0x080fe400000100b2 */
[----:B-1----:R-:W-:-:S02]  /*5e90*/  FMUL.FTZ R23, R97, R137 ;  /* 0x0000008961177220 */ /* 0x002fc40000410000 */
[----:B------:R-:W-:Y:S01]  /*5ea0*/  FFMA.FTZ R119, R119, R178, R174 ;  /* 0x000000b277777223 */ /* 0x000fe200000100ae */
[----:B------:R-:W-:Y:S01]  /*5eb0*/  HADD2.F32 R174, -RZ, R8.H0_H0 ;  /* 0x20000008ffae7230 */ /* 0x000fe20000004100 */
[----:B------:R-:W-:Y:S02]  /*5ec0*/  FMUL.FTZ R156, R178, R65 ;  /* 0x00000041b29c7220 */ /* 0x000fe40000410000 */
[----:B------:R-:W-:Y:S02]  /*5ed0*/  FFMA.FTZ R170, R117, R119, R170 ;  /* 0x0000007775aa7223 */ /* 0x000fe400000100aa */
[----:B0-----:R-:W-:Y:S02]  /*5ee0*/  @!P0 FADD.FTZ R13, R13, R12 ;  /* 0x0000000c0d0d8221 */ /* 0x001fe40000010000 */
[----:B------:R-:W-:Y:S02]  /*5ef0*/  FFMA.FTZ R115, R115, R170, R166 ;  /* 0x000000aa73737223 */ /* 0x000fe400000100a6 */
[----:B------:R-:W-:Y:S01]  /*5f00*/  FMUL.FTZ R152, R170, R63 ;  /* 0x0000003faa987220 */ /* 0x000fe20000410000 */
[----:B------:R-:W0:Y:S01]  /*5f10*/  SHFL.DOWN PT, R166, R13, 0x2, 0x1f ;  /* 0x08401f000da67f89 */ /* 0x000e2200000e0000 */
[----:B------:R-:W-:-:S02]  /*5f20*/  FFMA.FTZ R113, R113, R115, R162 ;  /* 0x0000007371717223 */ /* 0x000fc400000100a2 */
[----:B------:R-:W-:Y:S02]  /*5f30*/  FMUL.FTZ R151, R119, R62 ;  /* 0x0000003e77977220 */ /* 0x000fe40000410000 */
[----:B------:R-:W-:Y:S01]  /*5f40*/  FFMA.FTZ R158, R111, R113, R158 ;  /* 0x000000716f9e7223 */ /* 0x000fe2000001009e */
[----:B------:R-:W-:Y:S01]  /*5f50*/  HADD2.F32 R111, -RZ, R6.H0_H0 ;  /* 0x20000006ff6f7230 */ /* 0x000fe20000004100 */
[----:B------:R-:W-:Y:S02]  /*5f60*/  FFMA.FTZ R162, R179, -R64, R153 ;  /* 0x80000040b3a27223 */ /* 0x000fe40000010099 */
[----:B------:R-:W-:Y:S02]  /*5f70*/  FFMA.FTZ R109, R109, R158, R150 ;  /* 0x0000009e6d6d7223 */ /* 0x000fe40000010096 */
[----:B------:R-:W-:Y:S02]  /*5f80*/  FFMA.FTZ R146, R111, -R39, R146 ;  /* 0x800000276f927223 */ /* 0x000fe40000010092 */
[----:B------:R-:W-:-:S02]  /*5f90*/  FFMA.FTZ R142, R107, R109, R142 ;  /* 0x0000006d6b8e7223 */ /* 0x000fc4000001008e */
[----:B------:R-:W-:Y:S02]  /*5fa0*/  FMUL.FTZ R121, R109, R38 ;  /* 0x000000266d797220 */ /* 0x000fe40000410000 */
[----:B------:R-:W-:Y:S01]  /*5fb0*/  FFMA.FTZ R105, R105, R142, R140 ;  /* 0x0000008e69697223 */ /* 0x000fe2000001008c */
[--C-:B------:R-:W-:Y:S01]  /*5fc0*/  HADD2.F32 R140, -RZ, R5.reuse.H1_H1 ;  /* 0x30000005ff8c7230 */ /* 0x100fe20000004100 */
[----:B------:R-:W-:Y:S02]  /*5fd0*/  FMUL.FTZ R117, R142, R39 ;  /* 0x000000278e757220 */ /* 0x000fe40000410000 */
[----:B------:R-:W-:Y:S01]  /*5fe0*/  FFMA.FTZ R138, R103, R105, R138 ;  /* 0x00000069678a7223 */ /* 0x000fe2000001008a */
[----:B------:R-:W-:Y:S01]  /*5ff0*/  HADD2.F32 R103, -RZ, R5.H0_H0 ;  /* 0x20000005ff677230 */ /* 0x000fe20000004100 */
[----:B------:R-:W-:Y:S02]  /*6000*/  FFMA.FTZ R143, R140, -R40, R143 ;  /* 0x800000288c8f7223 */ /* 0x000fe4000001008f */
[----:B------:R-:W-:Y:S01]  /*6010*/  FFMA.FTZ R101, R101, R138, R136 ;  /* 0x0000008a65657223 */ /* 0x000fe20000010088 */
[----:B------:R-:W-:Y:S01]  /*6020*/  HADD2.F32 R136, -RZ, R4.H1_H1 ;  /* 0x30000004ff887230 */ /* 0x000fe20000004100 */
[----:B------:R-:W-:-:S02]  /*6030*/  FFMA.FTZ R144, R103, -R41, R144 ;  /* 0x8000002967907223 */ /* 0x000fc40000010090 */
[----:B------:R-:W-:Y:S02]  /*6040*/  FFMA.FTZ R134, R99, R101, R134 ;  /* 0x0000006563867223 */ /* 0x000fe40000010086 */
[-C--:B------:R-:W-:Y:S02]  /*6050*/  FFMA.FTZ R99, R14, -R43.reuse, R132 ;  /* 0x8000002b0e637223 */ /* 0x080fe40000010084 */
[----:B------:R-:W-:Y:S02]  /*6060*/  FMUL.FTZ R130, R134, R43 ;  /* 0x0000002b86827220 */ /* 0x000fe40000410000 */
[-C--:B------:R-:W-:Y:S02]  /*6070*/  FFMA.FTZ R132, R136, -R42.reuse, R135 ;  /* 0x8000002a88847223 */ /* 0x080fe40000010087 */
[----:B------:R-:W-:Y:S02]  /*6080*/  FMUL.FTZ R15, R101, R42 ;  /* 0x0000002a650f7220 */ /* 0x000fe40000410000 */
[----:B------:R-:W-:-:S02]  /*6090*/  FFMA.FTZ R12, R130, R99, RZ ;  /* 0x00000063820c7223 */ /* 0x000fc400000100ff */
        /* <DEDUP_REMOVED lines=8> */
[-C--:B------:R-:W-:Y:S02]  /*6120*/  FFMA.FTZ R150, R174, -R0.reuse, R149 ;  /* 0x80000000ae967223 */ /* 0x080fe40000010095 */
[----:B------:R-:W-:Y:S02]  /*6130*/  FFMA.FTZ R12, R121, R145, R12 ;  /* 0x00000091790c7223 */ /* 0x000fe4000001000c */
[----:B------:R-:W-:Y:S02]  /*6140*/  FMUL.FTZ R149, R115, R0 ;  /* 0x0000000073957220 */ /* 0x000fe40000410000 */
[----:B------:R-:W-:-:S02]  /*6150*/  FFMA.FTZ R12, R131, R160, R12 ;  /* 0x000000a0830c7223 */ /* 0x000fc4000001000c */
[----:B------:R-:W-:Y:S02]  /*6160*/  FMUL.FTZ R153, R137, R64 ;  /* 0x0000004089997220 */ /* 0x000fe40000410000 */
[----:B------:R-:W-:Y:S02]  /*6170*/  FFMA.FTZ R12, R135, R147, R12 ;  /* 0x00000093870c7223 */ /* 0x000fe4000001000c */
[----:B0-----:R-:W-:Y:S02]  /*6180*/  @!P1 FADD.FTZ R13, R13, R166 ;  /* 0x000000a60d0d9221 */ /* 0x001fe40000010000 */
[----:B------:R-:W-:Y:S02]  /*6190*/  FFMA.FTZ R12, R149, R150, R12 ;  /* 0x00000096950c7223 */ /* 0x000fe4000001000c */
[----:B------:R-:W-:Y:S02]  /*61a0*/  FFMA.FTZ R166, R183, -R68, R157 ;  /* 0x80000044b7a67223 */ /* 0x000fe4000001009d */
[----:B------:R-:W-:-:S02]  /*61b0*/  FFMA.FTZ R12, R152, R161, R12 ;  /* 0x000000a1980c7223 */ /* 0x000fc4000001000c */
[----:B------:R-:W-:Y:S02]  /*61c0*/  FMUL.FTZ R157, R141, R68 ;  /* 0x000000448d9d7220 */ /* 0x000fe40000410000 */
[----:B------:R-:W-:Y:S02]  /*61d0*/  FFMA.FTZ R12, R151, R154, R12 ;  /* 0x0000009a970c7223 */ /* 0x000fe4000001000c */
[----:B------:R-:W-:Y:S02]  /*61e0*/  FADD.FTZ R94, R157, R94 ;  /* 0x0000005e9d5e7221 */ /* 0x000fe40000010000 */
[----:B------:R-:W-:Y:S02]  /*61f0*/  FFMA.FTZ R12, R156, R163, R12 ;  /* 0x000000a39c0c7223 */ /* 0x000fe4000001000c */
[----:B------:R-:W-:Y:S02]  /*6200*/  FADD.FTZ R29, R155, R29 ;  /* 0x0000001d9b1d7221 */ /* 0x000fe40000010000 */
[----:B------:R-:W-:-:S02]  /*6210*/  FFMA.FTZ R12, R153, R162, R12 ;  /* 0x000000a2990c7223 */ /* 0x000fc4000001000c */
[----:B------:R-:W-:Y:S02]  /*6220*/  FMUL.FTZ R162, R162, R23 ;  /* 0x00000017a2a27220 */ /* 0x000fe40000410000 */
[----:B------:R-:W-:Y:S02]  /*6230*/  FFMA.FTZ R12, R139, R164, R12 ;  /* 0x000000a48b0c7223 */ /* 0x000fe4000001000c */
[----:B------:R-:W-:Y:S02]  /*6240*/  FMUL.FTZ R23, R97, R119 ;  /* 0x0000007761177220 */ /* 0x000fe40000410000 */
[----:B------:R-:W-:Y:S02]  /*6250*/  FFMA.FTZ R12, R155, R165, R12 ;  /* 0x000000a59b0c7223 */ /* 0x000fe4000001000c */
[----:B------:R-:W-:Y:S02]  /*6260*/  FMUL.FTZ R154, R154, R23 ;  /* 0x000000179a9a7220 */ /* 0x000fe40000410000 */
[----:B------:R-:W-:-:S02]  /*6270*/  FFMA.FTZ R168, R157, R166, R12 ;  /* 0x000000a69da87223 */ /* 0x000fc4000001000c */
[----:B------:R-:W0:Y:S01]  /*6280*/  SHFL.DOWN PT, R12, R13, 0x4, 0x1f ;  /* 0x08801f000d0c7f89 */ /* 0x000e2200000e0000 */
[----:B------:R-:W-:Y:S02]  /*6290*/  FMUL.FTZ R23, R97, R115 ;  /* 0x0000007361177220 */ /* 0x000fe40000410000 */
[----:B------:R-:W-:Y:S01]  /*62a0*/  FFMA.FTZ R162, R179, R137, R162 ;  /* 0x00000089b3a27223 */ /* 0x000fe200000100a2 */
[----:B------:R-:W1:Y:S01]  /*62b0*/  SHFL.DOWN PT, R167, R168, 0x1, 0x1f ;  /* 0x08201f00a8a77f89 */ /* 0x000e6200000e0000 */
[----:B------:R-:W-:Y:S02]  /*62c0*/  FMUL.FTZ R150, R150, R23 ;  /* 0x0000001796967220 */ /* 0x000fe40000410000 */
[----:B------:R-:W-:Y:S02]  /*62d0*/  FMUL.FTZ R23, R97, R158 ;  /* 0x0000009e61177220 */ /* 0x000fe40000410000 */
[----:B------:R-:W-:Y:S02]  /*62e0*/  FFMA.FTZ R119, R177, R119, R154 ;  /* 0x00000077b1777223 */ /* 0x000fe4000001009a */
[----:B------:R-:W-:-:S02]  /*62f0*/  FMUL.FTZ R23, R160, R23 ;  /* 0x00000017a0177220 */ /* 0x000fc40000410000 */
[----:B------:R-:W-:Y:S02]  /*6300*/  FFMA.FTZ R150, R174, R115, R150 ;  /* 0x00000073ae967223 */ /* 0x000fe40000010096 */
[----:B------:R-:W-:Y:S02]  /*6310*/  FADD.FTZ R26, R139, R26 ;  /* 0x0000001a8b1a7221 */ /* 0x000fe40000010000 */
[----:B------:R-:W-:Y:S02]  /*6320*/  FADD.FTZ R25, R153, R25 ;  /* 0x0000001999197221 */ /* 0x000fe40000010000 */
[----:B------:R-:W-:Y:S02]  /*6330*/  FADD.FTZ R79, R156, R79 ;  /* 0x0000004f9c4f7221 */ /* 0x000fe40000010000 */
[----:B------:R-:W-:Y:S02]  /*6340*/  FADD.FTZ R108, R151, R108 ;  /* 0x0000006c976c7221 */ /* 0x000fe40000010000 */
[----:B------:R-:W-:-:S02]  /*6350*/  FADD.FTZ R81, R162, R81 ;  /* 0x00000051a2517221 */ /* 0x000fc40000010000 */
[----:B0-----:R-:W-:Y:S02]  /*6360*/  @!P2 FADD.FTZ R13, R13, R12 ;  /* 0x0000000c0d0da221 */ /* 0x001fe40000010000 */
[----:B------:R-:W-:Y:S02]  /*6370*/  FADD.FTZ R31, R152, R31 ;  /* 0x0000001f981f7221 */ /* 0x000fe40000010000 */
[----:B-1----:R-:W-:Y:S01]  /*6380*/  @!P0 FADD.FTZ R168, R168, R167 ;  /* 0x000000a7a8a88221 */ /* 0x002fe20000010000 */
[----:B------:R-:W0:Y:S01]  /*6390*/  SHFL.DOWN PT, R12, R13, 0x8, 0x1f ;  /* 0x09001f000d0c7f89 */ /* 0x000e2200000e0000 */
[----:B------:R-:W-:Y:S01]  /*63a0*/  ISETP.GT.AND P0, PT, R54, 0x17, PT ;  /* 0x000000173600780c */ /* 0x000fe20003f04270 */
[----:B------:R-:W-:Y:S02]  /*63b0*/  FADD.FTZ R112, R149, R112 ;  /* 0x0000007095707221 */ /* 0x000fe40000010000 */
[----:B------:R-:W1:Y:S01]  /*63c0*/  SHFL.DOWN PT, R167, R168, 0x2, 0x1f ;  /* 0x08401f00a8a77f89 */ /* 0x000e6200000e0000 */
        /* <DEDUP_REMOVED lines=11> */
[----:B-1----:R-:W-:Y:S01]  /*6480*/  @!P1 FADD.FTZ R168, R168, R167 ;  /* 0x000000a7a8a89221 */ /* 0x002fe20000010000 */
[----:B------:R-:W-:Y:S02]  /*6490*/  ISETP.GT.AND P1, PT, R54, 0xf, PT ;  /* 0x0000000f3600780c */ /* 0x000fe40003f24270 */
[----:B------:R-:W0:Y:S01]  /*64a0*/  SHFL.DOWN PT, R12, R13, 0x10, 0x1f ;  /* 0x0a001f000d0c7f89 */ /* 0x000e2200000e0000 */
[----:B------:R-:W-:-:S03]  /*64b0*/  FMUL.FTZ R167, R97, R141 ;  /* 0x0000008d61a77220 */ /* 0x000fc60000410000 */
[----:B------:R-:W1:Y:S01]  /*64c0*/  SHFL.DOWN PT, R169, R168, 0x4, 0x1f ;  /* 0x08801f00a8a97f89 */ /* 0x000e6200000e0000 */
[----:B------:R-:W-:-:S04]  /*64d0*/  FMUL.FTZ R166, R166, R167 ;  /* 0x000000a7a6a67220 */ /* 0x000fc80000410000 */
[----:B------:R-:W-:Y:S02]  /*64e0*/  FFMA.FTZ R166, R183, R141, R166 ;  /* 0x0000008db7a67223 */ /* 0x000fe400000100a6 */
[----:B------:R-:W-:Y:S02]  /*64f0*/  FMUL.FTZ R141, R97, R182 ;  /* 0x000000b6618d7220 */ /* 0x000fe40000410000 */
[----:B------:R-:W-:Y:S02]  /*6500*/  FADD.FTZ R27, R166, R27 ;  /* 0x0000001ba61b7221 */ /* 0x000fe40000010000 */
[----:B------:R-:W-:-:S04]  /*6510*/  FMUL.FTZ R141, R164, R141 ;  /* 0x0000008da48d7220 */ /* 0x000fc80000410000 */
[----:B------:R-:W-:-:S04]  /*6520*/  FFMA.FTZ R141, R180, R182, R141 ;  /* 0x000000b6b48d7223 */ /* 0x000fc8000001008d */
[----:B------:R-:W-:Y:S02]  /*6530*/  FADD.FTZ R106, R141, R106 ;  /* 0x0000006a8d6a7221 */ /* 0x000fe40000010000 */
[----:B0-----:R-:W-:Y:S02]  /*6540*/  @!P1 FADD.FTZ R13, R13, R12 ;  /* 0x0000000c0d0d9221 */ /* 0x001fe40000010000 */
[----:B------:R-:W-:Y:S02]  /*6550*/  FMUL.FTZ R12, R97, R133 ;  /* 0x00000085610c7220 */ /* 0x000fe40000410000 */
[----:B-1----:R-:W-:Y:S02]  /*6560*/  @!P2 FADD.FTZ R168, R168, R169 ;  /* 0x000000a9a8a8a221 */ /* 0x002fe40000010000 */
[----:B------:R-:W-:-:S03]  /*6570*/  FMUL.FTZ R12, R165, R12 ;  /* 0x0000000ca50c7220 */ /* 0x000fc60000410000 */
[----:B------:R-:W0:Y:S01]  /*6580*/  SHFL.DOWN PT, R157, R168, 0x8, 0x1f ;  /* 0x09001f00a89d7f89 */ /* 0x000e2200000e0000 */
[----:B------:R-:W-:Y:S02]  /*6590*/  FFMA.FTZ R133, R181, R133, R12 ;  /* 0x00000085b5857223 */ /* 0x000fe4000001000c */
[----:B------:R-:W-:Y:S02]  /*65a0*/  FMUL.FTZ R12, R97, R178 ;  /* 0x000000b2610c7220 */ /* 0x000fe40000410000 */
[----:B------:R-:W-:Y:S02]  /*65b0*/  FADD.FTZ R24, R133, R24 ;  /* 0x0000001885187221 */ /* 0x000fe40000010000 */
[----:B------:R-:W-:Y:S02]  /*65c0*/  FMUL.FTZ R163, R163, R12 ;  /* 0x0000000ca3a37220 */ /* 0x000fe40000410000 */
[----:B------:R-:W-:Y:S02]  /*65d0*/  FMUL.FTZ R12, R97, R170 ;  /* 0x000000aa610c7220 */ /* 0x000fe40000410000 */
[----:B------:R-:W-:-:S02]  /*65e0*/  FFMA.FTZ R178, R176, R178, R163 ;  /* 0x000000b2b0b27223 */ /* 0x000fc400000100a3 */
[----:B------:R-:W-:Y:S02]  /*65f0*/  FMUL.FTZ R161, R161, R12 ;  /* 0x0000000ca1a17220 */ /* 0x000fe40000410000 */
[-C--:B------:R-:W-:Y:S02]  /*6600*/  FMUL.FTZ R12, R97, R113.reuse ;  /* 0x00000071610c7220 */ /* 0x080fe40000410000 */
[----:B------:R-:W-:Y:S02]  /*6610*/  FFMA.FTZ R161, R175, R170, R161 ;  /* 0x000000aaafa17223 */ /* 0x000fe400000100a1 */
[----:B------:R-:W-:Y:S02]  /*6620*/  FMUL.FTZ R12, R147, R12 ;  /* 0x0000000c930c7220 */ /* 0x000fe40000410000 */
[----:B------:R-:W-:Y:S02]  /*6630*/  FADD.FTZ R75, R178, R75 ;  /* 0x0000004bb24b7221 */ /* 0x000fe40000010000 */
[----:B------:R-:W-:-:S02]  /*6640*/  FFMA.FTZ R22, R173, R113, R12 ;  /* 0x00000071ad167223 */ /* 0x000fc4000001000c */
[----:B0-----:R-:W-:Y:S01]  /*6650*/  @!P0 FADD.FTZ R168, R168, R157 ;  /* 0x0000009da8a88221 */ /* 0x001fe20000010000 */
[----:B------:R-:W-:Y:S01]  /*6660*/  ISETP.NE.AND P0, PT, R54, RZ, PT ;  /* 0x000000ff3600720c */ /* 0x000fe20003f05270 */
[----:B------:R-:W-:Y:S02]  /*6670*/  FFMA.FTZ R113, R172, R158, R23 ;  /* 0x0000009eac717223 */ /* 0x000fe40000010017 */
[C---:B------:R-:W-:Y:S01]  /*6680*/  FMUL.FTZ R23, R97.reuse, R142 ;  /* 0x0000008e61177220 */ /* 0x040fe20000410000 */
[----:B------:R-:W0:Y:S01]  /*6690*/  SHFL.DOWN PT, R133, R168, 0x10, 0x1f ;  /* 0x0a001f00a8857f89 */ /* 0x000e2200000e0000 */
[----:B------:R-:W-:Y:S02]  /*66a0*/  FADD.FTZ R83, R22, R83 ;  /* 0x0000005316537221 */ /* 0x000fe40000010000 */
[----:B------:R-:W-:Y:S02]  /*66b0*/  FMUL.FTZ R23, R146, R23 ;  /* 0x0000001792177220 */ /* 0x000fe40000410000 */
[----:B------:R-:W-:-:S02]  /*66c0*/  FMUL.FTZ R22, R97, R105 ;  /* 0x0000006961167220 */ /* 0x000fc40000410000 */
[----:B------:R-:W-:Y:S02]  /*66d0*/  FMUL.FTZ R12, R97, R109 ;  /* 0x0000006d610c7220 */ /* 0x000fe40000410000 */
[----:B------:R-:W-:Y:S02]  /*66e0*/  FFMA.FTZ R142, R111, R142, R23 ;  /* 0x0000008e6f8e7223 */ /* 0x000fe40000010017 */
[----:B------:R-:W-:Y:S02]  /*66f0*/  FMUL.FTZ R22, R143, R22 ;  /* 0x000000168f167220 */ /* 0x000fe40000410000 */
[----:B------:R-:W-:Y:S02]  /*6700*/  FMUL.FTZ R23, R97, R138 ;  /* 0x0000008a61177220 */ /* 0x000fe40000410000 */
[----:B------:R-:W-:Y:S02]  /*6710*/  FMUL.FTZ R12, R145, R12 ;  /* 0x0000000c910c7220 */ /* 0x000fe40000410000 */
[----:B------:R-:W-:-:S02]  /*6720*/  FFMA.FTZ R105, R140, R105, R22 ;  /* 0x000000698c697223 */ /* 0x000fc40000010016 */
[----:B------:R-:W-:Y:S02]  /*6730*/  FMUL.FTZ R144, R144, R23 ;  /* 0x0000001790907220 */ /* 0x000fe40000410000 */
[C---:B------:R-:W-:Y:S02]  /*6740*/  FMUL.FTZ R23, R97.reuse, R101 ;  /* 0x0000006561177220 */ /* 0x040fe40000410000 */
[----:B------:R-:W-:Y:S02]  /*6750*/  FMUL.FTZ R22, R97, R134 ;  /* 0x0000008661167220 */ /* 0x000fe40000410000 */
[----:B0-----:R-:W-:Y:S02]  /*6760*/  @!P1 FADD.FTZ R168, R168, R133 ;  /* 0x00000085a8a89221 */ /* 0x001fe40000010000 */
[----:B------:R-:W-:Y:S02]  /*6770*/  FFMA.FTZ R109, R171, R109, R12 ;  /* 0x0000006dab6d7223 */ /* 0x000fe4000001000c */
[----:B------:R-:W-:Y:S01]  /*6780*/  FMUL.FTZ R23, R132, R23 ;  /* 0x0000001784177220 */ /* 0x000fe20000410000 */
[----:B------:R-:W-:Y:S01]  /*6790*/  MOV R12, R168 ;  /* 0x000000a8000c7202 */ /* 0x000fe20000000f00 */
[----:B------:R-:W-:-:S02]  /*67a0*/  FMUL.FTZ R99, R99, R22 ;  /* 0x0000001663637220 */ /* 0x000fc40000410000 */
[----:B------:R-:W-:Y:S02]  /*67b0*/  FFMA.FTZ R144, R103, R138, R144 ;  /* 0x0000008a67907223 */ /* 0x000fe40000010090 */
[----:B------:R0:W-:Y:S01]  /*67c0*/  @!P0 STS.64 [R46.X8+0x858], R12 ;  /* 0x0008580c2e008388 */ /* 0x0001e20000008a00 */
        /* <DEDUP_REMOVED lines=22> */
.L_x_3812:
[----:B0-----:R-:W-:Y:S05]  /*6930*/  BSYNC B0 ;  /* 0x0000000000007941 */ /* 0x001fea0003800000 */
.L_x_3811:
        /* <DEDUP_REMOVED lines=21> */
.L_x_3797:
[----:B------:R-:W-:Y:S01]  /*6a90*/  BAR.SYNC.DEFER_BLOCKING 0x0 ;  /* 0x0000000000007b1d */ /* 0x000fe20000010000 */
[----:B------:R-:W-:-:S05]  /*6aa0*/  LOP3.LUT R63, R47, 0x1f, R56, 0xf8, !PT ;  /* 0x0000001f2f3f7812 */ /* 0x000fca00078ef838 */
[----:B------:R-:W-:-:S05]  /*6ab0*/  IMAD.WIDE R4, R63, 0x10, R2 ;  /* 0x000000103f047825 */ /* 0x000fca00078e0202 */
[----:B------:R-:W2:Y:S04]  /*6ac0*/  LDG.E.128 R12, [R4.64] ;  /* 0x00000006040c7981 */ /* 0x000ea8000c1e1d00 */
[----:B------:R-:W3:Y:S01]  /*6ad0*/  LDG.E.128 R36, [R4.64+0x200] ;  /* 0x0002000604247981 */ /* 0x000ee2000c1e1d00 */
[----:B------:R-:W-:Y:S02]  /*6ae0*/  IADD3 R32, R48, -0x1, RZ ;  /* 0xffffffff30207810 */ /* 0x000fe40007ffe0ff */
[----:B------:R-:W-:Y:S02]  /*6af0*/  F2FP.PACK_AB R90, R118, R89 ;  /* 0x00000059765a723e */ /* 0x000fe400000000ff */
[----:B------:R-:W-:Y:S02]  /*6b00*/  F2FP.PACK_AB R88, R114, R85 ;  /* 0x000000557258723e */ /* 0x000fe400000000ff */
[----:B------:R-:W-:-:S02]  /*6b10*/  F2FP.PACK_AB R91, R91, R120 ;  /* 0x000000785b5b723e */ /* 0x000fc400000000ff */
[----:B------:R-:W-:Y:S02]  /*6b20*/  F2FP.PACK_AB R89, R87, R116 ;  /* 0x000000745759723e */ /* 0x000fe400000000ff */
[----:B------:R-:W-:Y:S02]  /*6b30*/  F2FP.PACK_AB R115, R94, R29 ;  /* 0x0000001d5e73723e */ /* 0x000fe400000000ff */
[----:B------:R-:W-:Y:S02]  /*6b40*/  F2FP.PACK_AB R114, R26, R25 ;  /* 0x000000191a72723e */ /* 0x000fe400000000ff */
        /* <DEDUP_REMOVED lines=11> */
[--C-:B------:R-:W-:Y:S02]  /*6c00*/  FADD.FTZ R23, R23, R58.reuse ;  /* 0x0000003a17177221 */ /* 0x100fe40000010000 */
[--C-:B------:R-:W-:Y:S01]  /*6c10*/  FADD.FTZ R14, R13, R58.reuse ;  /* 0x0000003a0d0e7221 */ /* 0x100fe20000010000 */
[----:B------:R-:W-:Y:S01]  /*6c20*/  FSETP.GTU.FTZ.AND P4, PT, R0, 20, PT ;  /* 0x41a000000000780b */ /* 0x000fe20003f9c000 */
[----:B------:R-:W-:Y:S01]  /*6c30*/  FADD.FTZ R8, R7, R58 ;  /* 0x0000003a07087221 */ /* 0x000fe20000010000 */
[----:B------:R-:W-:Y:S01]  /*6c40*/  FSETP.GTU.FTZ.AND P6, PT, R23, 20, PT ;  /* 0x41a000001700780b */ /* 0x000fe20003fdc000 */
[----:B------:R-:W0:Y:S01]  /*6c50*/  LDS.128 R4, [R44.X16+0x10] ;  /* 0x000010002c047984 */ /* 0x000e22000000cc00 */
[----:B------:R-:W-:-:S03]  /*6c60*/  HADD2.F32 R13, -RZ, R10.H0_H0 ;  /* 0x2000000aff0d7230 */ /* 0x000fc60000004100 */
[----:B------:R-:W-:Y:S01]  /*6c70*/  BAR.SYNC.DEFER_BLOCKING 0x0 ;  /* 0x0000000000007b1d */ /* 0x000fe20000010000 */
[----:B------:R-:W-:Y:S01]  /*6c80*/  FSETP.GTU.FTZ.AND P5, PT, R8, 20, PT ;  /* 0x41a000000800780b */ /* 0x000fe20003fbc000 */
[--C-:B------:R-:W-:Y:S01]  /*6c90*/  FADD.FTZ R22, R13, R58.reuse ;  /* 0x0000003a0d167221 */ /* 0x100fe20000010000 */
[----:B------:R-:W-:Y:S01]  /*6ca0*/  FSETP.GTU.FTZ.AND P0, PT, R14, 20, PT ;  /* 0x41a000000e00780b */ /* 0x000fe20003f1c000 */
[----:B------:R-:W-:Y:S02]  /*6cb0*/  HADD2.F32 R13, -RZ, R10.H1_H1 ;  /* 0x3000000aff0d7230 */ /* 0x000fe40000004100 */
[----:B------:R-:W-:Y:S01]  /*6cc0*/  @!P4 FMUL.FTZ R0, R0, -1.4426950216293334961 ;  /* 0xbfb8aa3b0000c820 */ /* 0x000fe20000410000 */
[----:B------:R-:W-:Y:S01]  /*6cd0*/  FSETP.GTU.FTZ.AND P1, PT, R22, 20, PT ;  /* 0x41a000001600780b */ /* 0x000fe20003f3c000 */
[----:B------:R-:W-:Y:S02]  /*6ce0*/  @!P6 FMUL.FTZ R9, R23, -1.4426950216293334961 ;  /* 0xbfb8aa3b1709e820 */ /* 0x000fe40000410000 */
[----:B------:R-:W-:Y:S01]  /*6cf0*/  FADD.FTZ R23, R13, R58 ;  /* 0x0000003a0d177221 */ /* 0x000fe20000010000 */
[--C-:B------:R-:W-:Y:S01]  /*6d00*/  HADD2.F32 R13, -RZ, R11.reuse.H0_H0 ;  /* 0x2000000bff0d7230 */ /* 0x100fe20000004100 */
[----:B------:R-:W1:Y:S01]  /*6d10*/  @!P4 MUFU.EX2 R0, R0 ;  /* 0x000000000000c308 */ /* 0x000e620000000800 */
[----:B------:R-:W-:Y:S01]  /*6d20*/  HADD2.F32 R11, -RZ, R11.H1_H1 ;  /* 0x3000000bff0b7230 */ /* 0x000fe20000004100 */
[----:B------:R-:W-:Y:S01]  /*6d30*/  @!P5 FMUL.FTZ R12, R8, -1.4426950216293334961 ;  /* 0xbfb8aa3b080cd820 */ /* 0x000fe20000410000 */
[----:B------:R-:W-:-:S05]  /*6d40*/  FSETP.GTU.FTZ.AND P2, PT, R23, 20, PT ;  /* 0x41a000001700780b */ /* 0x000fca0003f5c000 */
[----:B------:R-:W2:Y:S01]  /*6d50*/  @!P5 MUFU.EX2 R12, R12 ;  /* 0x0000000c000cd308 */ /* 0x000ea20000000800 */
[----:B------:R-:W-:Y:S01]  /*6d60*/  STS.128 [R69.X16], R88 ;  /* 0x0000005845007388 */ /* 0x000fe2000000cc00 */
[----:B-1----:R-:W-:-:S06]  /*6d70*/  @!P4 FADD.FTZ R8, R0, 1 ;  /* 0x3f8000000008c421 */ /* 0x002fcc0000010000 */
[----:B------:R-:W-:Y:S01]  /*6d80*/  @!P6 MUFU.EX2 R9, R9 ;  /* 0x000000090009e308 */ /* 0x000fe20000000800 */
[----:B------:R-:W-:Y:S01]  /*6d90*/  @!P0 FMUL.FTZ R0, R14, -1.4426950216293334961 ;  /* 0xbfb8aa3b0e008820 */ /* 0x000fe20000410000 */
[----:B------:R-:W-:Y:S01]  /*6da0*/  STS.128 [R69.X16+0x10], R112 ;  /* 0x0000107045007388 */ /* 0x000fe2000000cc00 */
[----:B------:R-:W-:Y:S02]  /*6db0*/  FADD.FTZ R14, R13, R58 ;  /* 0x0000003a0d0e7221 */ /* 0x000fe40000010000 */
[----:B--2---:R-:W-:-:S03]  /*6dc0*/  @!P5 FADD.FTZ R12, R12, 1 ;  /* 0x3f8000000c0cd421 */ /* 0x004fc60000010000 */
[----:B------:R1:W2:Y:S01]  /*6dd0*/  @!P4 MUFU.RCP R15, R8 ;  /* 0x00000008000fc308 */ /* 0x0002a20000001000 */
[----:B------:R-:W-:Y:S01]  /*6de0*/  FSETP.GTU.FTZ.AND P3, PT, R14, 20, PT ;  /* 0x41a000000e00780b */ /* 0x000fe20003f7c000 */
[----:B0-----:R-:W-:-:S06]  /*6df0*/  HADD2.F32 R13, -RZ, R4.H0_H0 ;  /* 0x20000004ff0d7230 */ /* 0x001fcc0000004100 */
[----:B------:R-:W0:Y:S01]  /*6e00*/  @!P5 MUFU.RCP R12, R12 ;  /* 0x0000000c000cd308 */ /* 0x000e220000001000 */
[----:B-1----:R-:W-:Y:S02]  /*6e10*/  @!P1 FMUL.FTZ R8, R22, -1.4426950216293334961 ;  /* 0xbfb8aa3b16089820 */ /* 0x002fe40000410000 */
[--C-:B------:R-:W-:Y:S02]  /*6e20*/  FADD.FTZ R22, R11, R58.reuse ;  /* 0x0000003a0b167221 */ /* 0x100fe40000010000 */
[----:B------:R-:W-:Y:S01]  /*6e30*/  @!P2 FMUL.FTZ R11, R23, -1.4426950216293334961 ;  /* 0xbfb8aa3b170ba820 */ /* 0x000fe20000410000 */
[----:B------:R-:W-:Y:S01]  /*6e40*/  HADD2.F32 R23, -RZ, R4.H1_H1 ;  /* 0x30000004ff177230 */ /* 0x000fe20000004100 */
[----:B------:R-:W-:Y:S01]  /*6e50*/  IMAD R4, R55, c[0x0][0x2d8], RZ ;  /* 0x0000b60037047a24 */ /* 0x000fe200078e02ff */
[----:B------:R-:W-:Y:S01]  /*6e60*/  @!P1 MUFU.EX2 R8, R8 ;  /* 0x0000000800089308 */ /* 0x000fe20000000800 */
[----:B--2---:R-:W-:Y:S01]  /*6e70*/  @!P4 FMUL.FTZ R96, R96, R15 ;  /* 0x0000000f6060c220 */ /* 0x004fe20000410000 */
[----:B------:R-:W-:Y:S01]  /*6e80*/  FSETP.GTU.FTZ.AND P4, PT, R22, 20, PT ;  /* 0x41a000001600780b */ /* 0x000fe20003f9c000 */
[----:B------:R-:W-:-:S02]  /*6e90*/  FADD.FTZ R15, R13, R58 ;  /* 0x0000003a0d0f7221 */ /* 0x000fc40000010000 */
[----:B------:R-:W-:-:S03]  /*6ea0*/  @!P3 FMUL.FTZ R13, R14, -1.4426950216293334961 ;  /* 0xbfb8aa3b0e0db820 */ /* 0x000fc60000410000 */
[----:B------:R1:W2:Y:S01]  /*6eb0*/  @!P0 MUFU.EX2 R10, R0 ;  /* 0x00000000000a8308 */ /* 0x0002a20000000800 */
[----:B0-----:R-:W-:Y:S01]  /*6ec0*/  @!P5 FMUL.FTZ R35, R35, R12 ;  /* 0x0000000c2323d220 */ /* 0x001fe20000410000 */
[----:B------:R-:W-:-:S05]  /*6ed0*/  FSETP.GTU.FTZ.AND P5, PT, R15, 20, PT ;  /* 0x41a000000f00780b */ /* 0x000fca0003fbc000 */
[----:B------:R-:W-:Y:S01]  /*6ee0*/  @!P4 FMUL.FTZ R14, R22, -1.4426950216293334961 ;  /* 0xbfb8aa3b160ec820 */ /* 0x000fe20000410000 */
[----:B------:R-:W0:Y:S01]  /*6ef0*/  @!P3 MUFU.EX2 R13, R13 ;  /* 0x0000000d000db308 */ /* 0x000e220000000800 */
[----:B-1----:R-:W-:-:S06]  /*6f00*/  @!P6 FADD.FTZ R0, R9, 1 ;  /* 0x3f8000000900e421 */ /* 0x002fcc0000010000 */
[----:B------:R-:W-:Y:S01]  /*6f10*/  @!P5 FMUL.FTZ R15, R15, -1.4426950216293334961 ;  /* 0xbfb8aa3b0f0fd820 */ /* 0x000fe20000410000 */
[----:B------:R-:W1:Y:S01]  /*6f20*/  @!P6 MUFU.RCP R0, R0 ;  /* 0x000000000000e308 */ /* 0x000e620000001000 */
[----:B--2---:R-:W-:-:S07]  /*6f30*/  @!P0 FADD.FTZ R10, R10, 1 ;  /* 0x3f8000000a0a8421 */ /* 0x004fce0000010000 */
[----:B------:R2:W3:Y:S01]  /*6f40*/  @!P2 MUFU.EX2 R12, R11 ;  /* 0x0000000b000ca308 */ /* 0x0004e20000000800 */
[----:B0-----:R-:W-:-:S07]  /*6f50*/  @!P3 FADD.FTZ R13, R13, 1 ;  /* 0x3f8000000d0db421 */ /* 0x001fce0000010000 */
[----:B------:R-:W0:Y:S01]  /*6f60*/  @!P4 MUFU.EX2 R14, R14 ;  /* 0x0000000e000ec308 */ /* 0x000e220000000800 */
[----:B--2---:R-:W-:Y:S01]  /*6f70*/  @!P1 FADD.FTZ R11, R8, 1 ;  /* 0x3f800000080b9421 */ /* 0x004fe20000010000 */
[----:B------:R-:W-:Y:S01]  /*6f80*/  SHF.L.U32 R8, R32, 0xa, RZ ;  /* 0x0000000a20087819 */ /* 0x000fe200000006ff */
[----:B-1----:R-:W-:Y:S02]  /*6f90*/  @!P6 FMUL.FTZ R73, R73, R0 ;  /* 0x000000004949e220 */ /* 0x002fe40000410000 */
[----:B------:R-:W-:Y:S01]  /*6fa0*/  FADD.FTZ R0, R23, R58 ;  /* 0x0000003a17007221 */ /* 0x000fe20000010000 */
[----:B------:R-:W-:Y:S01]  /*6fb0*/  SHF.R.S32.HI R9, RZ, 0x1f, R8 ;  /* 0x0000001fff097819 */ /* 0x000fe20000011408 */
[----:B------:R-:W-:Y:S01]  /*6fc0*/  IMAD R23, R57, c[0x0][0x2dc], R4 ;  /* 0x0000b70039177a24 */ /* 0x000fe200078e0204 */
[----:B------:R-:W1:Y:S01]  /*6fd0*/  @!P1 MUFU.RCP R22, R11 ;  /* 0x0000000b00169308 */ /* 0x000e620000001000 */
[----:B------:R-:W-:Y:S01]  /*6fe0*/  IMAD R4, R60, c[0x0][0x2e0], RZ ;  /* 0x0000b8003c047a24 */ /* 0x000fe200078e02ff */
[----:B------:R-:W-:Y:S01]  /*6ff0*/  FSETP.GTU.FTZ.AND P6, PT, R0, 20, PT ;  /* 0x41a000000000780b */ /* 0x000fe20003fdc000 */
[----:B---3--:R-:W-:-:S05]  /*7000*/  @!P2 FADD.FTZ R12, R12, 1 ;  /* 0x3f8000000c0ca421 */ /* 0x008fca0000010000 */
[----:B------:R2:W3:Y:S01]  /*7010*/  @!P0 MUFU.RCP R37, R10 ;  /* 0x0000000a00258308 */ /* 0x0004e20000001000 */
[----:B0-----:R-:W-:-:S06]  /*7020*/  @!P4 FADD.FTZ R14, R14, 1 ;  /* 0x3f8000000e0ec421 */ /* 0x001fcc0000010000 */
[----:B------:R-:W-:Y:S01]  /*7030*/  @!P6 FMUL.FTZ R0, R0, -1.4426950216293334961 ;  /* 0xbfb8aa3b0000e820 */ /* 0x000fe20000410000 */
[----:B------:R-:W0:Y:S01]  /*7040*/  @!P3 MUFU.RCP R13, R13 ;  /* 0x0000000d000db308 */ /* 0x000e220000001000 */
[----:B--2---:R-:W-:-:S04]  /*7050*/  IMAD.WIDE.U32 R10, R57, c[0x0][0x2d8], R8 ;  /* 0x0000b600390a7a25 */ /* 0x004fc800078e0008 */
[----:B-1----:R-:W-:Y:S01]  /*7060*/  @!P1 FMUL.FTZ R33, R33, R22 ;  /* 0x0000001621219220 */ /* 0x002fe20000410000 */
[----:B------:R-:W-:Y:S01]  /*7070*/  IADD3 R11, R11, R23, RZ ;  /* 0x000000170b0b7210 */ /* 0x000fe20007ffe0ff */
[--C-:B------:R-:W-:Y:S01]  /*7080*/  HADD2.F32 R23, -RZ, R5.reuse.H0_H0 ;  /* 0x20000005ff177230 */ /* 0x100fe20000004100 */
[----:B------:R-:W1:Y:S01]  /*7090*/  @!P5 MUFU.EX2 R15, R15 ;  /* 0x0000000f000fd308 */ /* 0x000e620000000800 */
[----:B------:R-:W-:Y:S01]  /*70a0*/  HADD2.F32 R5, -RZ, R5.H1_H1 ;  /* 0x30000005ff057230 */ /* 0x000fe20000004100 */
[----:B---3--:R-:W-:Y:S02]  /*70b0*/  @!P0 FMUL.FTZ R98, R98, R37 ;  /* 0x0000002562628220 */ /* 0x008fe40000410000 */
[--C-:B------:R-:W-:Y:S02]  /*70c0*/  FADD.FTZ R23, R23, R58.reuse ;  /* 0x0000003a17177221 */ /* 0x100fe40000010000 */
[--C-:B------:R-:W-:Y:S01]  /*70d0*/  FADD.FTZ R22, R5, R58.reuse ;  /* 0x0000003a05167221 */ /* 0x100fe20000010000 */
[--C-:B------:R-:W-:Y:S01]  /*70e0*/  HADD2.F32 R5, -RZ, R6.reuse.H0_H0 ;  /* 0x20000006ff057230 */ /* 0x100fe20000004100 */
[----:B------:R-:W2:Y:S01]  /*70f0*/  @!P4 MUFU.RCP R14, R14 ;  /* 0x0000000e000ec308 */ /* 0x000ea20000001000 */
[----:B------:R-:W-:Y:S01]  /*7100*/  FSETP.GTU.FTZ.AND P0, PT, R23, 20, PT ;  /* 0x41a000001700780b */ /* 0x000fe20003f1c000 */
[----:B0-----:R-:W-:Y:S01]  /*7110*/  @!P3 FMUL.FTZ R110, R110, R13 ;  /* 0x0000000d6e6eb220 */ /* 0x001fe20000410000 */
[----:B------:R-:W-:Y:S01]  /*7120*/  HADD2.F32 R13, -RZ, R6.H1_H1 ;  /* 0x30000006ff0d7230 */ /* 0x000fe20000004100 */
[----:B------:R-:W-:-:S02]  /*7130*/  FADD.FTZ R28, R5, R58 ;  /* 0x0000003a051c7221 */ /* 0x000fc40000010000 */
[----:B------:R-:W-:Y:S02]  /*7140*/  IMAD R37, R61, c[0x0][0x2e4], R4 ;  /* 0x0000b9003d257a24 */ /* 0x000fe400078e0204 */
[----:B-1----:R-:W-:Y:S01]  /*7150*/  @!P5 FADD.FTZ R15, R15, 1 ;  /* 0x3f8000000f0fd421 */ /* 0x002fe20000010000 */
[----:B------:R-:W-:Y:S01]  /*7160*/  FSETP.GTU.FTZ.AND P3, PT, R28, 20, PT ;  /* 0x41a000001c00780b */ /* 0x000fe20003f7c000 */
[----:B------:R-:W-:Y:S01]  /*7170*/  IMAD.WIDE.U32 R4, R61, c[0x0][0x2e0], R10 ;  /* 0x0000b8003d047a25 */ /* 0x000fe200078e000a */
[----:B------:R0:W1:Y:S01]  /*7180*/  @!P2 MUFU.RCP R39, R12 ;  /* 0x0000000c0027a308 */ /* 0x0000620000001000 */
[--C-:B------:R-:W-:Y:S02]  /*7190*/  HADD2.F32 R11, -RZ, R7.reuse.H1_H1 ;  /* 0x30000007ff0b7230 */ /* 0x100fe40000004100 */
[----:B------:R-:W-:Y:S01]  /*71a0*/  FADD.FTZ R13, R13, R58 ;  /* 0x0000003a0d0d7221 */ /* 0x000fe20000010000 */
[----:B------:R-:W-:Y:S01]  /*71b0*/  LEA R6, P1, R4, c[0x0][0x330], 0x1 ;  /* 0x0000cc0004067a11 */ /* 0x000fe200078208ff */
[----:B--2---:R-:W-:Y:S01]  /*71c0*/  @!P4 FMUL.FTZ R83, R83, R14 ;  /* 0x0000000e5353c220 */ /* 0x004fe20000410000 */
[----:B------:R-:W-:Y:S01]  /*71d0*/  FSETP.GTU.FTZ.AND P4, PT, R22, 20, PT ;  /* 0x41a000001600780b */ /* 0x000fe20003f9c000 */
[----:B------:R-:W-:Y:S01]  /*71e0*/  IMAD.WIDE.U32 R8, R57, c[0x0][0x2f8], R8 ;  /* 0x0000be0039087a25 */ /* 0x000fe200078e0008 */
[----:B------:R2:W3:Y:S03]  /*71f0*/  @!P5 MUFU.RCP R14, R15 ;  /* 0x0000000f000ed308 */ /* 0x0004e60000001000 */
[----:B0-----:R-:W-:Y:S01]  /*7200*/  @!P0 FMUL.FTZ R12, R23, -1.4426950216293334961 ;  /* 0xbfb8aa3b170c8820 */ /* 0x001fe20000410000 */
[----:B------:R-:W-:Y:S01]  /*7210*/  HADD2.F32 R23, -RZ, R7.H0_H0 ;  /* 0x20000007ff177230 */ /* 0x000fe20000004100 */
[----:B------:R-:W-:Y:S01]  /*7220*/  IADD3 R7, R5, R37, RZ ;  /* 0x0000002505077210 */ /* 0x000fe20007ffe0ff */
[----:B-1----:R-:W-:-:S03]  /*7230*/  @!P2 FMUL.FTZ R100, R100, R39 ;  /* 0x000000276464a220 */ /* 0x002fc60000410000 */
[----:B------:R-:W-:Y:S01]  /*7240*/  LEA.HI.X R7, R4, c[0x0][0x334], R7, 0x1, P1 ;  /* 0x0000cd0004077a11 */ /* 0x000fe200008f0c07 */
[----:B------:R-:W-:Y:S01]  /*7250*/  @!P3 FMUL.FTZ R4, R28, -1.4426950216293334961 ;  /* 0xbfb8aa3b1c04b820 */ /* 0x000fe20000410000 */
[----:B------:R-:W-:Y:S01]  /*7260*/  FSETP.GTU.FTZ.AND P2, PT, R13, 20, PT ;  /* 0x41a000000d00780b */ /* 0x000fe20003f5c000 */
[----:B------:R-:W-:Y:S01]  /*7270*/  FADD.FTZ R23, R23, R58 ;  /* 0x0000003a17177221 */ /* 0x000fe20000010000 */
[----:B------:R-:W-:-:S06]  /*7280*/  NOP ;  /* 0x0000000000007918 */ /* 0x000fcc0000000000 */
[----:B--2---:R-:W-:Y:S01]  /*7290*/  FADD.FTZ R15, R11, R58 ;  /* 0x0000003a0b0f7221 */ /* 0x004fe20000010000 */
[----:B------:R-:W0:Y:S01]  /*72a0*/  @!P3 MUFU.EX2 R4, R4 ;  /* 0x000000040004b308 */ /* 0x000e220000000800 */
[----:B------:R-:W-:Y:S01]  /*72b0*/  FSETP.GTU.FTZ.AND P1, PT, R23, 20, PT ;  /* 0x41a000001700780b */ /* 0x000fe20003f3c000 */
[----:B---3--:R-:W-:Y:S01]  /*72c0*/  @!P5 FMUL.FTZ R77, R77, R14 ;  /* 0x0000000e4d4dd220 */ /* 0x008fe20000410000 */
[----:B------:R-:W1:Y:S01]  /*72d0*/  LDS.128 R28, [R45.X16] ;  /* 0x000000002d1c7984 */ /* 0x000e62000000cc00 */
[----:B------:R-:W-:Y:S01]  /*72e0*/  FSETP.GTU.FTZ.AND P5, PT, R15, 20, PT ;  /* 0x41a000000f00780b */ /* 0x000fe20003fbc000 */
[----:B------:R-:W-:Y:S02]  /*72f0*/  @!P4 FMUL.FTZ R5, R22, -1.4426950216293334961 ;  /* 0xbfb8aa3b1605c820 */ /* 0x000fe40000410000 */
[----:B------:R-:W2:Y:S01]  /*7300*/  LDS.128 R36, [R45.X16+0x200] ;  /* 0x000200002d247984 */ /* 0x000ea2000000cc00 */
[----:B------:R-:W-:Y:S01]  /*7310*/  @!P2 FMUL.FTZ R10, R13, -1.4426950216293334961 ;  /* 0xbfb8aa3b0d0aa820 */ /* 0x000fe20000410000 */
[----:B------:R-:W3:Y:S05]  /*7320*/  @!P0 MUFU.EX2 R12, R12 ;  /* 0x0000000c000c8308 */ /* 0x000eea0000000800 */
[----:B------:R-:W-:-:S02]  /*7330*/  @!P1 FMUL.FTZ R11, R23, -1.4426950216293334961 ;  /* 0xbfb8aa3b170b9820 */ /* 0x000fc40000410000 */
[----:B0-----:R-:W-:Y:S01]  /*7340*/  @!P3 FADD.FTZ R4, R4, 1 ;  /* 0x3f8000000404b421 */ /* 0x001fe20000010000 */
[----:B------:R-:W0:Y:S01]  /*7350*/  @!P4 MUFU.EX2 R5, R5 ;  /* 0x000000050005c308 */ /* 0x000e220000000800 */
[----:B------:R-:W-:-:S07]  /*7360*/  @!P5 FMUL.FTZ R13, R15, -1.4426950216293334961 ;  /* 0xbfb8aa3b0f0dd820 */ /* 0x000fce0000410000 */
[----:B------:R-:W4:Y:S01]  /*7370*/  @!P1 MUFU.EX2 R11, R11 ;  /* 0x0000000b000b9308 */ /* 0x000f220000000800 */
[----:B---3--:R-:W-:-:S07]  /*7380*/  @!P0 FADD.FTZ R12, R12, 1 ;  /* 0x3f8000000c0c8421 */ /* 0x008fce0000010000 */
[----:B------:R-:W3:Y:S01]  /*7390*/  @!P3 MUFU.RCP R4, R4 ;  /* 0x000000040004b308 */ /* 0x000ee20000001000 */
[----:B0-----:R-:W-:-:S07]  /*73a0*/  @!P4 FADD.FTZ R5, R5, 1 ;  /* 0x3f8000000505c421 */ /* 0x001fce0000010000 */
[----:B------:R-:W0:Y:S01]  /*73b0*/  @!P6 MUFU.EX2 R0, R0 ;  /* 0x000000000000e308 */ /* 0x000e220000000800 */
[----:B----4-:R-:W-:-:S07]  /*73c0*/  @!P1 FADD.FTZ R11, R11, 1 ;  /* 0x3f8000000b0b9421 */ /* 0x010fce0000010000 */
[----:B------:R-:W4:Y:S01]  /*73d0*/  @!P2 MUFU.EX2 R10, R10 ;  /* 0x0000000a000aa308 */ /* 0x000f220000000800 */
[----:B---3--:R-:W-:Y:S01]  /*73e0*/  @!P3 FMUL.FTZ R81, R81, R4 ;  /* 0x000000045151b220 */ /* 0x008fe20000410000 */
[----:B------:R-:W-:-:S04]  /*73f0*/  IADD3 R52, P3, R52, -0x800, RZ ;  /* 0xfffff80034347810 */ /* 0x000fc80007f7e0ff */
[----:B------:R-:W-:Y:S02]  /*7400*/  IADD3.X R51, R51, -0x1, RZ, P3, !PT ;  /* 0xffffffff33337810 */ /* 0x000fe40001ffe4ff */
[----:B------:R-:W3:Y:S01]  /*7410*/  @!P5 MUFU.EX2 R13, R13 ;  /* 0x0000000d000dd308 */ /* 0x000ee20000000800 */
[----:B0-----:R-:W-:-:S07]  /*7420*/  @!P6 FADD.FTZ R0, R0, 1 ;  /* 0x3f8000000000e421 */ /* 0x001fce0000010000 */
[----:B------:R0:W5:Y:S01]  /*7430*/  @!P4 MUFU.RCP R14, R5 ;  /* 0x00000005000ec308 */ /* 0x0001620000001000 */
[----:B----4-:R-:W-:Y:S02]  /*7440*/  @!P2 FADD.FTZ R10, R10, 1 ;  /* 0x3f8000000a0aa421 */ /* 0x010fe40000010000 */
[----:B---3--:R-:W-:-:S05]  /*7450*/  @!P5 FADD.FTZ R13, R13, 1 ;  /* 0x3f8000000d0dd421 */ /* 0x008fca0000010000 */
[----:B------:R-:W3:Y:S01]  /*7460*/  @!P0 MUFU.RCP R23, R12 ;  /* 0x0000000c00178308 */ /* 0x000ee20000001000 */
[----:B0-----:R-:W-:-:S05]  /*7470*/  IMAD.WIDE R4, R63, 0x10, R6 ;  /* 0x000000103f047825 */ /* 0x001fca00078e0206 */
[----:B-1----:R-:W-:Y:S01]  /*7480*/  STG.E.128 [R4.64], R28 ;  /* 0x0000001c04007986 */ /* 0x002fe2000c101d06 */
[----:B-----5:R-:W-:Y:S01]  /*7490*/  @!P4 FMUL.FTZ R75, R75, R14 ;  /* 0x0000000e4b4bc220 */ /* 0x020fe20000410000 */
[----:B------:R0:W1:Y:S01]  /*74a0*/  @!P6 MUFU.RCP R15, R0 ;  /* 0x00000000000fe308 */ /* 0x0000620000001000 */
[----:B------:R-:W-:Y:S01]  /*74b0*/  F2FP.PACK_AB R14, R100, R33 ;  /* 0x00000021640e723e */ /* 0x000fe200000000ff */
[----:B--2---:R2:W-:Y:S06]  /*74c0*/  STG.E.128 [R4.64+0x200], R36 ;  /* 0x0002002404007986 */ /* 0x0045ec000c101d06 */
[----:B------:R-:W4:Y:S01]  /*74d0*/  @!P2 MUFU.RCP R25, R10 ;  /* 0x0000000a0019a308 */ /* 0x000f220000001000 */
[----:B---3--:R-:W-:-:S02]  /*74e0*/  @!P0 FMUL.FTZ R104, R104, R23 ;  /* 0x0000001768688220 */ /* 0x008fc40000410000 */
[----:B0-----:R-:W-:-:S03]  /*74f0*/  FADD.FTZ R0, R96, R53 ;  /* 0x0000003560007221 */ /* 0x001fc60000010000 */
[----:B------:R-:W-:Y:S01]  /*7500*/  F2FP.PACK_AB R41, R75, R104 ;  /* 0x000000684b29723e */ /* 0x000fe200000000ff */
[----:B------:R-:W-:Y:S01]  /*7510*/  FADD.FTZ R0, R0, R35 ;  /* 0x0000002300007221 */ /* 0x000fe20000010000 */
[----:B------:R-:W0:Y:S01]  /*7520*/  @!P1 MUFU.RCP R11, R11 ;  /* 0x0000000b000b9308 */ /* 0x000e220000001000 */
[----:B-1----:R-:W-:Y:S01]  /*7530*/  @!P6 FMUL.FTZ R102, R102, R15 ;  /* 0x0000000f6666e220 */ /* 0x002fe20000410000 */
[----:B------:R-:W-:-:S04]  /*7540*/  F2FP.PACK_AB R15, R83, R110 ;  /* 0x0000006e530f723e */ /* 0x000fc800000000ff */
[----:B------:R-:W-:Y:S02]  /*7550*/  F2FP.PACK_AB R40, R102, R77 ;  /* 0x0000004d6628723e */ /* 0x000fe400000000ff */
[----:B------:R1:W3:Y:S01]  /*7560*/  @!P5 MUFU.RCP R12, R13 ;  /* 0x0000000d000cd308 */ /* 0x0002e20000001000 */
[----:B----4-:R-:W-:Y:S01]  /*7570*/  @!P2 FMUL.FTZ R106, R106, R25 ;  /* 0x000000196a6aa220 */ /* 0x010fe20000410000 */
[----:B------:R-:W-:Y:S01]  /*7580*/  BAR.SYNC.DEFER_BLOCKING 0x0 ;  /* 0x0000000000007b1d */ /* 0x000fe20000010000 */
[----:B------:R-:W-:-:S03]  /*7590*/  IADD3 R50, P2, R50, -0x800, RZ ;  /* 0xfffff80032327810 */ /* 0x000fc60007f5e0ff */
[----:B------:R-:W-:Y:S01]  /*75a0*/  F2FP.PACK_AB R42, R106, R81 ;  /* 0x000000516a2a723e */ /* 0x000fe200000000ff */
[----:B0-----:R-:W-:Y:S01]  /*75b0*/  @!P1 FMUL.FTZ R24, R24, R11 ;  /* 0x0000000b18189220 */ /* 0x001fe20000410000 */
[----:B-1----:R-:W-:Y:S01]  /*75c0*/  F2FP.PACK_AB R13, R98, R73 ;  /* 0x00000049620d723e */ /* 0x002fe200000000ff */
[----:B------:R-:W-:Y:S01]  /*75d0*/  FADD.FTZ R73, R0, R73 ;  /* 0x0000004900497221 */ /* 0x000fe20000010000 */
[----:B------:R-:W-:Y:S01]  /*75e0*/  IADD3.X R49, R49, -0x1, RZ, P2, !PT ;  /* 0xffffffff31317810 */ /* 0x000fe200017fe4ff */
[----:B------:R-:W-:Y:S02]  /*75f0*/  IMAD R0, R55, c[0x0][0x2f8], RZ ;  /* 0x0000be0037007a24 */ /* 0x000fe400078e02ff */
[----:B------:R-:W-:Y:S02]  /*7600*/  FADD.FTZ R98, R73, R98 ;  /* 0x0000006249627221 */ /* 0x000fe40000010000 */
[----:B---3--:R-:W-:Y:S01]  /*7610*/  @!P5 FMUL.FTZ R27, R27, R12 ;  /* 0x0000000c1b1bd220 */ /* 0x008fe20000410000 */
[----:B------:R-:W-:Y:S01]  /*7620*/  F2FP.PACK_AB R12, R35, R96 ;  /* 0x00000060230c723e */ /* 0x000fe200000000ff */
[----:B------:R-:W-:-:S02]  /*7630*/  IMAD R7, R57, c[0x0][0x2fc], R0 ;  /* 0x0000bf0039077a24 */ /* 0x000fc400078e0200 */
[----:B------:R-:W-:Y:S01]  /*7640*/  FADD.FTZ R33, R98, R33 ;  /* 0x0000002162217221 */ /* 0x000fe20000010000 */
[----:B------:R-:W-:Y:S01]  /*7650*/  F2FP.PACK_AB R43, R27, R24 ;  /* 0x000000181b2b723e */ /* 0x000fe200000000ff */
[----:B------:R-:W-:Y:S01]  /*7660*/  IMAD R0, R60, c[0x0][0x300], RZ ;  /* 0x0000c0003c007a24 */ /* 0x000fe200078e02ff */
[----:B------:R-:W-:Y:S01]  /*7670*/  IADD3 R9, R9, R7, RZ ;  /* 0x0000000709097210 */ /* 0x000fe20007ffe0ff */
[----:B------:R-:W-:Y:S01]  /*7680*/  FADD.FTZ R33, R33, R100 ;  /* 0x0000006421217221 */ /* 0x000fe20000010000 */
[----:B------:R-:W-:Y:S01]  /*7690*/  STS.128 [R69.X16], R12 ;  /* 0x0000000c45007388 */ /* 0x000fe2000000cc00 */
[C---:B------:R-:W-:Y:S01]  /*76a0*/  IMAD R7, R61.reuse, c[0x0][0x304], R0 ;  /* 0x0000c1003d077a24 */ /* 0x040fe200078e0200 */
[----:B------:R-:W-:Y:S01]  /*76b0*/  IADD3 R0, P1, R2, -0x800, RZ ;  /* 0xfffff80002007810 */ /* 0x000fe20007f3e0ff */
[----:B--2---:R-:W-:Y:S01]  /*76c0*/  IMAD.WIDE.U32 R4, R61, c[0x0][0x300], R8 ;  /* 0x0000c0003d047a25 */ /* 0x004fe200078e0008 */
        /* <DEDUP_REMOVED lines=12> */
[----:B------:R-:W-:Y:S01]  /*7790*/  IMAD.WIDE R4, R63, 0x10, R6 ;  /* 0x000000103f047825 */ /* 0x000fe200078e0206 */
[----:B------:R-:W-:-:S03]  /*77a0*/  IADD3.X R7, R3, -0x1, RZ, P1, !PT ;  /* 0xffffffff03077810 */ /* 0x000fc60000ffe4ff */
        /* <DEDUP_REMOVED lines=11> */
.L_x_3763:
        /* <DEDUP_REMOVED lines=29> */
.L_x_3816:
[----:B------:R-:W-:Y:S05]  /*7a30*/  BSYNC B0 ;  /* 0x0000000000007941 */ /* 0x000fea0003800000 */
.L_x_3815:
        /* <DEDUP_REMOVED lines=28> */
.L_x_3818:
[----:B------:R-:W1:Y:S02]  /*7c00*/  S2R R21, SR_TID.X ;  /* 0x0000000000157919 */ /* 0x000e640000002100 */
.L_x_3819:
[----:B------:R-:W-:Y:S05]  /*7c10*/  BSYNC B0 ;  /* 0x0000000000007941 */ /* 0x000fea0003800000 */
.L_x_3817:
[----:B-1----:R-:W-:-:S13]  /*7c20*/  ISETP.GE.AND P0, PT, R21, c[0x0][0x16c], PT ;  /* 0x00005b0015007a0c */ /* 0x002fda0003f06270 */
        /* <DEDUP_REMOVED lines=8> */
[----:B0-----:R-:W-:-:S04]  /*7cb0*/  IMAD.WIDE.U32 R16, R61, c[0x0][0x198], RZ ;  /* 0x000066003d107a25 */ /* 0x001fc800078e00ff */
[----:B------:R-:W-:-:S04]  /*7cc0*/  IMAD.WIDE.U32 R4, R61, c[0x0][0x288], RZ ;  /* 0x0000a2003d047a25 */ /* 0x000fc800078e00ff */
[----:B------:R-:W-:Y:S01]  /*7cd0*/  IMAD.WIDE.U32 R18, R61, c[0x0][0x1b8], RZ ;  /* 0x00006e003d127a25 */ /* 0x000fe200078e00ff */
[----:B------:R-:W-:-:S03]  /*7ce0*/  IADD3 R29, R5, R29, RZ ;  /* 0x0000001d051d7210 */ /* 0x000fc60007ffe0ff */
[C---:B------:R-:W-:Y:S02]  /*7cf0*/  IMAD R31, R61.reuse, c[0x0][0x2cc], R0 ;  /* 0x0000b3003d1f7a24 */ /* 0x040fe400078e0200 */
[C---:B------:R-:W-:Y:S02]  /*7d00*/  IMAD R9, R61.reuse, c[0x0][0x19c], R8 ;  /* 0x000067003d097a24 */ /* 0x040fe400078e0208 */
[----:B------:R-:W-:Y:S01]  /*7d10*/  IMAD R11, R61, c[0x0][0x1bc], R10 ;  /* 0x00006f003d0b7a24 */ /* 0x000fe200078e020a */
[----:B------:R-:W-:Y:S01]  /*7d20*/  IADD3 R31, R3, R31, RZ ;  /* 0x0000001f031f7210 */ /* 0x000fe20007ffe0ff */
[----:B------:R-:W-:Y:S01]  /*7d30*/  IMAD R27, R61, c[0x0][0x2ac], R60 ;  /* 0x0000ab003d1b7a24 */ /* 0x000fe200078e023c */
[----:B------:R-:W-:Y:S01]  /*7d40*/  IADD3 R37, R17, R9, RZ ;  /* 0x0000000911257210 */ /* 0x000fe20007ffe0ff */
[----:B------:R-:W-:Y:S01]  /*7d50*/  IMAD.WIDE.U32 R6, R61, c[0x0][0x2a8], RZ ;  /* 0x0000aa003d067a25 */ /* 0x000fe200078e00ff */
[----:B------:R-:W-:-:S04]  /*7d60*/  IADD3 R39, R19, R11, RZ ;  /* 0x0000000b13277210 */ /* 0x000fc80007ffe0ff */
[----:B------:R-:W-:Y:S02]  /*7d70*/  IADD3 R27, R7, R27, RZ ;  /* 0x0000001b071b7210 */ /* 0x000fe40007ffe0ff */
.L_x_3820:
        /* <DEDUP_REMOVED lines=55> */
.L_x_3802:
[----:B------:R-:W-:Y:S01]  /*80f0*/  HFMA2.MMA R192, -RZ, RZ, 0, 5.9604644775390625e-08 ;  /* 0x00000001ffc07435 */ /* 0x000fe200000001ff */
[----:B------:R-:W-:Y:S02]  /*8100*/  MOV R151, R14 ;  /* 0x0000000e00977202 */ /* 0x000fe40000000f00 */
[----:B------:R-:W-:-:S02]  /*8110*/  MOV R153, RZ ;  /* 0x000000ff00997202 */ /* 0x000fc40000000f00 */
[----:B------:R-:W-:Y:S02]  /*8120*/  MOV R194, 0xffffffff ;  /* 0xffffffff00c27802 */ /* 0x000fe40000000f00 */
[----:B------:R-:W-:Y:S02]  /*8130*/  MOV R12, 0x8150 ;  /* 0x00008150000c7802 */ /* 0x000fe40000000f00 */
[----:B-----5:R-:W-:Y:S05]  /*8140*/  CALL.REL.NOINC `($__internal_155_$__cuda_sm70_shflsync_up) ;  /* 0x00000ef000007944 */ /* 0x020fea0003c00000 */
[----:B-1----:R-:W-:Y:S01]  /*8150*/  MOV R143, R192 ;  /* 0x000000c0008f7202 */ /* 0x002fe20000000f00 */
[----:B0-----:R-:W-:Y:S05]  /*8160*/  BRA `(.L_x_3821) ;  /* 0xffffcfb000007947 */ /* 0x001fea000383ffff */
.L_x_3803:
[----:B------:R-:W-:Y:S01]  /*8170*/  HFMA2.MMA R192, -RZ, RZ, 0, 5.9604644775390625e-08 ;  /* 0x00000001ffc07435 */ /* 0x000fe200000001ff */
[----:B------:R-:W-:Y:S02]  /*8180*/  MOV R151, R15 ;  /* 0x0000000f00977202 */ /* 0x000fe40000000f00 */
[----:B------:R-:W-:Y:S02]  /*8190*/  MOV R153, RZ ;  /* 0x000000ff00997202 */ /* 0x000fe40000000f00 */
[----:B------:R-:W-:Y:S02]  /*81a0*/  MOV R194, 0xffffffff ;  /* 0xffffffff00c27802 */ /* 0x000fe40000000f00 */
[----:B------:R-:W-:-:S02]  /*81b0*/  MOV R12, 0x81d0 ;  /* 0x000081d0000c7802 */ /* 0x000fc40000000f00 */
[----:B01---5:R-:W-:Y:S05]  /*81c0*/  CALL.REL.NOINC `($__internal_155_$__cuda_sm70_shflsync_up) ;  /* 0x00000e7000007944 */ /* 0x023fea0003c00000 */
        /* <DEDUP_REMOVED lines=10> */
[----:B------:R-:W-:Y:S05]  /*8270*/  CALL.REL.NOINC `($__internal_155_$__cuda_sm70_shflsync_up) ;  /* 0x00000dc000007944 */ /* 0x000fea0003c00000 */
[----:B-1----:R-:W-:Y:S01]  /*8280*/  MOV R14, R192 ;  /* 0x000000c0000e7202 */ /* 0x002fe20000000f00 */
[----:B------:R-:W-:Y:S01]  /*8290*/  HFMA2.MMA R192, -RZ, RZ, 0, 1.1920928955078125e-07 ;  /* 0x00000002ffc07435 */ /* 0x000fe200000001ff */
[----:B0-----:R-:W-:-:S02]  /*82a0*/  MOV R151, R15 ;  /* 0x0000000f00977202 */ /* 0x001fc40000000f00 */
[----:B------:R-:W-:Y:S02]  /*82b0*/  MOV R153, RZ ;  /* 0x000000ff00997202 */ /* 0x000fe40000000f00 */
[----:B------:R-:W-:Y:S02]  /*82c0*/  MOV R194, 0xffffffff ;  /* 0xffffffff00c27802 */ /* 0x000fe40000000f00 */
[----:B------:R-:W-:Y:S02]  /*82d0*/  MOV R12, 0x82f0 ;  /* 0x000082f0000c7802 */ /* 0x000fe40000000f00 */
[----:B------:R-:W-:Y:S05]  /*82e0*/  CALL.REL.NOINC `($__internal_155_$__cuda_sm70_shflsync_up) ;  /* 0x00000d5000007944 */ /* 0x000fea0003c00000 */
        /* <DEDUP_REMOVED lines=8> */
[----:B------:R-:W-:Y:S05]  /*8370*/  CALL.REL.NOINC `($__internal_155_$__cuda_sm70_shflsync_up) ;  /* 0x00000cc000007944 */ /* 0x000fea0003c00000 */
[----:B-1----:R-:W-:Y:S01]  /*8380*/  MOV R14, R192 ;  /* 0x000000c0000e7202 */ /* 0x002fe20000000f00 */
[----:B------:R-:W-:Y:S01]  /*8390*/  HFMA2.MMA R192, -RZ, RZ, 0, 2.384185791015625e-07 ;  /* 0x00000004ffc07435 */ /* 0x000fe200000001ff */
[----:B0-----:R-:W-:Y:S02]  /*83a0*/  MOV R151, R15 ;  /* 0x0000000f00977202 */ /* 0x001fe40000000f00 */
[----:B------:R-:W-:Y:S02]  /*83b0*/  MOV R153, RZ ;  /* 0x000000ff00997202 */ /* 0x000fe40000000f00 */
[----:B------:R-:W-:Y:S02]  /*83c0*/  MOV R194, 0xffffffff ;  /* 0xffffffff00c27802 */ /* 0x000fe40000000f00 */
[----:B------:R-:W-:Y:S02]  /*83d0*/  MOV R12, 0x83f0 ;  /* 0x000083f0000c7802 */ /* 0x000fe40000000f00 */
[----:B------:R-:W-:Y:S05]  /*83e0*/  CALL.REL.NOINC `($__internal_155_$__cuda_sm70_shflsync_up) ;  /* 0x00000c5000007944 */ /* 0x000fea0003c00000 */
[----:B------:R-:W-:Y:S01]  /*83f0*/  ISETP.GE.AND P0, PT, R54, 0x4, PT ;  /* 0x000000043600780c */ /* 0x000fe20003f06270 */
[----:B0-----:R-:W-:Y:S01]  /*8400*/  HFMA2.MMA R153, -RZ, RZ, 0, 0 ;  /* 0x00000000ff997435 */ /* 0x001fe200000001ff */
[----:B------:R-:W-:-:S02]  /*8410*/  MOV R194, 0xffffffff ;  /* 0xffffffff00c27802 */ /* 0x000fc40000000f00 */
[----:B------:R-:W-:-:S09]  /*8420*/  MOV R12, 0x8490 ;  /* 0x00008490000c7802 */ /* 0x000fd20000000f00 */
[----:B-1----:R-:W-:Y:S01]  /*8430*/  @P0 FFMA.FTZ R15, R143, R192, R15 ;  /* 0x000000c08f0f0223 */ /* 0x002fe2000001000f */
[----:B------:R-:W-:Y:S01]  /*8440*/  HFMA2.MMA R192, -RZ, RZ, 0, 4.76837158203125e-07 ;  /* 0x00000008ffc07435 */ /* 0x000fe200000001ff */
[----:B------:R-:W-:-:S05]  /*8450*/  @P0 FMUL.FTZ R143, R14, R143 ;  /* 0x0000008f0e8f0220 */ /* 0x000fca0000410000 */
[----:B------:R-:W-:-:S04]  /*8460*/  MOV R145, R143 ;  /* 0x0000008f00917202 */ /* 0x000fc80000000f00 */
[----:B------:R-:W-:Y:S02]  /*8470*/  MOV R151, R145 ;  /* 0x0000009100977202 */ /* 0x000fe40000000f00 */
[----:B------:R-:W-:Y:S05]  /*8480*/  CALL.REL.NOINC `($__internal_155_$__cuda_sm70_shflsync_up) ;  /* 0x00000bb000007944 */ /* 0x000fea0003c00000 */
[----:B-1----:R-:W-:Y:S01]  /*8490*/  MOV R14, R192 ;  /* 0x000000c0000e7202 */ /* 0x002fe20000000f00 */
[----:B------:R-:W-:Y:S01]  /*84a0*/  HFMA2.MMA R192, -RZ, RZ, 0, 4.76837158203125e-07 ;  /* 0x00000008ffc07435 */ /* 0x000fe200000001ff */
[----:B0-----:R-:W-:Y:S02]  /*84b0*/  MOV R151, R15 ;  /* 0x0000000f00977202 */ /* 0x001fe40000000f00 */
[----:B------:R-:W-:Y:S02]  /*84c0*/  MOV R153, RZ ;  /* 0x000000ff00997202 */ /* 0x000fe40000000f00 */
[----:B------:R-:W-:Y:S02]  /*84d0*/  MOV R194, 0xffffffff ;  /* 0xffffffff00c27802 */ /* 0x000fe40000000f00 */
[----:B------:R-:W-:Y:S02]  /*84e0*/  MOV R12, 0x8500 ;  /* 0x00008500000c7802 */ /* 0x000fe40000000f00 */
[----:B------:R-:W-:Y:S05]  /*84f0*/  CALL.REL.NOINC `($__internal_155_$__cuda_sm70_shflsync_up) ;  /* 0x00000b4000007944 */ /* 0x000fea0003c00000 */
        /* <DEDUP_REMOVED lines=8> */
[----:B------:R-:W-:Y:S02]  /*8580*/  MOV R151, R145 ;  /* 0x0000009100977202 */ /* 0x000fe40000000f00 */
[----:B------:R-:W-:Y:S05]  /*8590*/  CALL.REL.NOINC `($__internal_155_$__cuda_sm70_shflsync_up) ;  /* 0x00000aa000007944 */ /* 0x000fea0003c00000 */
[----:B-1----:R-:W-:Y:S01]  /*85a0*/  MOV R147, R192 ;  /* 0x000000c000937202 */ /* 0x002fe20000000f00 */
[----:B------:R-:W-:Y:S01]  /*85b0*/  HFMA2.MMA R192, -RZ, RZ, 0, 9.5367431640625e-07 ;  /* 0x00000010ffc07435 */ /* 0x000fe200000001ff */
[----:B0-----:R-:W-:Y:S02]  /*85c0*/  MOV R151, R15 ;  /* 0x0000000f00977202 */ /* 0x001fe40000000f00 */
[----:B------:R-:W-:Y:S02]  /*85d0*/  MOV R153, RZ ;  /* 0x000000ff00997202 */ /* 0x000fe40000000f00 */
[----:B------:R-:W-:Y:S02]  /*85e0*/  MOV R194, 0xffffffff ;  /* 0xffffffff00c27802 */ /* 0x000fe40000000f00 */
[----:B------:R-:W-:-:S02]  /*85f0*/  MOV R12, 0x8610 ;  /* 0x00008610000c7802 */ /* 0x000fc40000000f00 */
[----:B------:R-:W-:Y:S05]  /*8600*/  CALL.REL.NOINC `($__internal_155_$__cuda_sm70_shflsync_up) ;  /* 0x00000a3000007944 */ /* 0x000fea0003c00000 */
[----:B-1----:R-:W-:Y:S01]  /*8610*/  MOV R12, R192 ;  /* 0x000000c0000c7202 */ /* 0x002fe20000000f00 */
[----:B0-----:R-:W-:Y:S05]  /*8620*/  BRA `(.L_x_3822) ;  /* 0xffffcc7000007947 */ /* 0x001fea000383ffff */
.L_x_3806:
[----:B------:R-:W-:Y:S01]  /*8630*/  HFMA2.MMA R192, -RZ, RZ, 0, 5.9604644775390625e-08 ;  /* 0x00000001ffc07435 */ /* 0x000fe200000001ff */
[----:B------:R-:W-:-:S02]  /*8640*/  MOV R151, R145 ;  /* 0x0000009100977202 */ /* 0x000fc40000000f00 */
[----:B------:R-:W-:Y:S02]  /*8650*/  MOV R153, RZ ;  /* 0x000000ff00997202 */ /* 0x000fe40000000f00 */
[----:B0-----:R-:W-:Y:S02]  /*8660*/  MOV R194, 0xffffffff ;  /* 0xffffffff00c27802 */ /* 0x001fe40000000f00 */
[----:B------:R-:W-:Y:S02]  /*8670*/  MOV R12, 0x8690 ;  /* 0x00008690000c7802 */ /* 0x000fe40000000f00 */
[----:B-1---5:R-:W-:Y:S05]  /*8680*/  CALL.REL.NOINC `($__internal_155_$__cuda_sm70_shflsync_up) ;  /* 0x000009b000007944 */ /* 0x022fea0003c00000 */
[----:B-1----:R-:W-:Y:S01]  /*8690*/  MOV R14, R192 ;  /* 0x000000c0000e7202 */ /* 0x002fe20000000f00 */
[----:B------:R-:W-:Y:S01]  /*86a0*/  HFMA2.MMA R192, -RZ, RZ, 0, 5.9604644775390625e-08 ;  /* 0x00000001ffc07435 */ /* 0x000fe200000001ff */
[----:B0-----:R-:W-:Y:S02]  /*86b0*/  MOV R151, R149 ;  /* 0x0000009500977202 */ /* 0x001fe40000000f00 */
[----:B------:R-:W-:Y:S02]  /*86c0*/  MOV R153, RZ ;  /* 0x000000ff00997202 */ /* 0x000fe40000000f00 */
[----:B------:R-:W-:-:S02]  /*86d0*/  MOV R194, 0xffffffff ;  /* 0xffffffff00c27802 */ /* 0x000fc40000000f00 */
[----:B------:R-:W-:Y:S02]  /*86e0*/  MOV R12, 0x8700 ;  /* 0x00008700000c7802 */ /* 0x000fe40000000f00 */
[----:B------:R-:W-:Y:S05]  /*86f0*/  CALL.REL.NOINC `($__internal_155_$__cuda_sm70_shflsync_up) ;  /* 0x0000094000007944 */ /* 0x000fea0003c00000 */
[----:B0-----:R-:W-:Y:S01]  /*8700*/  HFMA2.MMA R194, -RZ, RZ, 0, 0 ;  /* 0x00000000ffc27435 */ /* 0x001fe200000001ff */
[----:B------:R-:W-:Y:S02]  /*8710*/  MOV R143, R14 ;  /* 0x0000000e008f7202 */ /* 0x000fe40000000f00 */
[----:B------:R-:W-:Y:S02]  /*8720*/  MOV R165, R22 ;  /* 0x0000001600a57202 */ /* 0x000fe40000000f00 */
[----:B------:R-:W-:Y:S02]  /*8730*/  MOV R15, 0x1f ;  /* 0x0000001f000f7802 */ /* 0x000fe40000000f00 */
[----:B------:R-:W-:Y:S02]  /*8740*/  MOV R196, 0xffffffff ;  /* 0xffffffff00c47802 */ /* 0x000fe40000000f00 */
[----:B------:R-:W-:Y:S02]  /*8750*/  MOV R12, 0x8770 ;  /* 0x00008770000c7802 */ /* 0x000fe40000000f00 */
[----:B-1----:R-:W-:Y:S05]  /*8760*/  CALL.REL.NOINC `($__internal_154_$__cuda_sm70_shflsync_idx_p) ;  /* 0x0000089000007944 */ /* 0x002fea0003c00000 */
[----:B0-----:R-:W-:Y:S01]  /*8770*/  HFMA2.MMA R194, -RZ, RZ, 0, 0 ;  /* 0x00000000ffc27435 */ /* 0x001fe200000001ff */
[----:B-1----:R-:W-:-:S02]  /*8780*/  MOV R22, R15 ;  /* 0x0000000f00167202 */ /* 0x002fc40000000f00 */
[----:B------:R-:W-:Y:S02]  /*8790*/  MOV R165, R23 ;  /* 0x0000001700a57202 */ /* 0x000fe40000000f00 */
[----:B------:R-:W-:Y:S02]  /*87a0*/  MOV R15, 0x1f ;  /* 0x0000001f000f7802 */ /* 0x000fe40000000f00 */
[----:B------:R-:W-:Y:S02]  /*87b0*/  MOV R196, 0xffffffff ;  /* 0xffffffff00c47802 */ /* 0x000fe40000000f00 */
[----:B------:R-:W-:Y:S02]  /*87c0*/  MOV R12, 0x87e0 ;  /* 0x000087e0000c7802 */ /* 0x000fe40000000f00 */
[----:B------:R-:W-:Y:S05]  /*87d0*/  CALL.REL.NOINC `($__internal_154_$__cuda_sm70_shflsync_idx_p) ;  /* 0x0000082000007944 */ /* 0x000fea0003c00000 */
[----:B-1----:R-:W-:Y:S01]  /*87e0*/  MOV R13, R15 ;  /* 0x0000000f000d7202 */ /* 0x002fe20000000f00 */
[----:B0-----:R-:W-:Y:S05]  /*87f0*/  BRA `(.L_x_3823) ;  /* 0xffffcc1000007947 */ /* 0x001fea000383ffff */
.L_x_3809:
[----:B------:R-:W-:Y:S01]  /*8800*/  HFMA2.MMA R165, -RZ, RZ, 0, 5.9604644775390625e-08 ;  /* 0x00000001ffa57435 */ /* 0x000fe200000001ff */
[----:B------:R-:W-:Y:S02]  /*8810*/  MOV R154, R14 ;  /* 0x0000000e009a7202 */ /* 0x000fe40000000f00 */
[----:B------:R-:W-:-:S02]  /*8820*/  MOV R164, 0x1f ;  /* 0x0000001f00a47802 */ /* 0x000fc40000000f00 */
[----:B------:R-:W-:Y:S02]  /*8830*/  MOV R167, 0xffffffff ;  /* 0xffffffff00a77802 */ /* 0x000fe40000000f00 */
[----:B------:R-:W-:Y:S02]  /*8840*/  MOV R12, 0x8860 ;  /* 0x00008860000c7802 */ /* 0x000fe40000000f00 */
[----:B------:R-:W-:Y:S05]  /*8850*/  CALL.REL.NOINC `($__internal_153_$__cuda_sm70_shflsync_down) ;  /* 0x0000076000007944 */ /* 0x000fea0003c00000 */
[----:B-1----:R-:W-:Y:S01]  /*8860*/  MOV R161, R154 ;  /* 0x0000009a00a17202 */ /* 0x002fe20000000f00 */
[----:B0-----:R-:W-:Y:S05]  /*8870*/  BRA `(.L_x_3824) ;  /* 0xffffd07000007947 */ /* 0x001fea000383ffff */
.L_x_3810:
[----:B------:R-:W-:Y:S01]  /*8880*/  HFMA2.MMA R165, -RZ, RZ, 0, 5.9604644775390625e-08 ;  /* 0x00000001ffa57435 */ /* 0x000fe200000001ff */
[----:B------:R-:W-:Y:S02]  /*8890*/  MOV R154, R15 ;  /* 0x0000000f009a7202 */ /* 0x000fe40000000f00 */
[----:B------:R-:W-:Y:S02]  /*88a0*/  MOV R164, 0x1f ;  /* 0x0000001f00a47802 */ /* 0x000fe40000000f00 */
[----:B------:R-:W-:Y:S02]  /*88b0*/  MOV R167, 0xffffffff ;  /* 0xffffffff00a77802 */ /* 0x000fe40000000f00 */
[----:B------:R-:W-:-:S02]  /*88c0*/  MOV R12, 0x88e0 ;  /* 0x000088e0000c7802 */ /* 0x000fc40000000f00 */
[----:B01----:R-:W-:Y:S05]  /*88d0*/  CALL.REL.NOINC `($__internal_153_$__cuda_sm70_shflsync_down) ;  /* 0x000006e000007944 */ /* 0x003fea0003c00000 */
        /* <DEDUP_REMOVED lines=9> */
[----:B------:R-:W-:Y:S05]  /*8970*/  CALL.REL.NOINC `($__internal_153_$__cuda_sm70_shflsync_down) ;  /* 0x0000064000007944 */ /* 0x000fea0003c00000 */
[----:B0-----:R-:W-:Y:S01]  /*8980*/  HFMA2.MMA R165, -RZ, RZ, 0, 1.1920928955078125e-07 ;  /* 0x00000002ffa57435 */ /* 0x001fe200000001ff */
[----:B-1----:R-:W-:Y:S02]  /*8990*/  MOV R14, R154 ;  /* 0x0000009a000e7202 */ /* 0x002fe40000000f00 */
[----:B------:R-:W-:-:S02]  /*89a0*/  MOV R154, R15 ;  /* 0x0000000f009a7202 */ /* 0x000fc40000000f00 */
[----:B------:R-:W-:Y:S02]  /*89b0*/  MOV R164, 0x1f ;  /* 0x0000001f00a47802 */ /* 0x000fe40000000f00 */
[----:B------:R-:W-:Y:S02]  /*89c0*/  MOV R167, 0xffffffff ;  /* 0xffffffff00a77802 */ /* 0x000fe40000000f00 */
[----:B------:R-:W-:Y:S02]  /*89d0*/  MOV R12, 0x89f0 ;  /* 0x000089f0000c7802 */ /* 0x000fe40000000f00 */
[----:B------:R-:W-:Y:S05]  /*89e0*/  CALL.REL.NOINC `($__internal_153_$__cuda_sm70_shflsync_down) ;  /* 0x000005d000007944 */ /* 0x000fea0003c00000 */
[----:B-1----:R-:W-:Y:S01]  /*89f0*/  @!P3 FFMA.FTZ R15, R161, R154, R15 ;  /* 0x0000009aa10fb223 */ /* 0x002fe2000001000f */
[----:B0-----:R-:W-:Y:S01]  /*8a00*/  HFMA2.MMA R165, -RZ, RZ, 0, 2.384185791015625e-07 ;  /* 0x00000004ffa57435 */ /* 0x001fe200000001ff */
[----:B------:R-:W-:Y:S01]  /*8a10*/  @!P3 FMUL.FTZ R161, R14, R161 ;  /* 0x000000a10ea1b220 */ /* 0x000fe20000410000 */
[----:B------:R-:W-:Y:S02]  /*8a20*/  MOV R164, 0x1f ;  /* 0x0000001f00a47802 */ /* 0x000fe40000000f00 */
[----:B------:R-:W-:Y:S02]  /*8a30*/  MOV R167, 0xffffffff ;  /* 0xffffffff00a77802 */ /* 0x000fe40000000f00 */
[----:B------:R-:W-:-:S02]  /*8a40*/  MOV R154, R161 ;  /* 0x000000a1009a7202 */ /* 0x000fc40000000f00 */
[----:B------:R-:W-:Y:S02]  /*8a50*/  MOV R12, 0x8a70 ;  /* 0x00008a70000c7802 */ /* 0x000fe40000000f00 */
[----:B------:R-:W-:Y:S05]  /*8a60*/  CALL.REL.NOINC `($__internal_153_$__cuda_sm70_shflsync_down) ;  /* 0x0000055000007944 */ /* 0x000fea0003c00000 */
[----:B0-----:R-:W-:Y:S01]  /*8a70*/  HFMA2.MMA R165, -RZ, RZ, 0, 2.384185791015625e-07 ;  /* 0x00000004ffa57435 */ /* 0x001fe200000001ff */
[----:B-1----:R-:W-:Y:S02]  /*8a80*/  MOV R14, R154 ;  /* 0x0000009a000e7202 */ /* 0x002fe40000000f00 */
[----:B------:R-:W-:Y:S02]  /*8a90*/  MOV R154, R15 ;  /* 0x0000000f009a7202 */ /* 0x000fe40000000f00 */
[----:B------:R-:W-:Y:S02]  /*8aa0*/  MOV R164, 0x1f ;  /* 0x0000001f00a47802 */ /* 0x000fe40000000f00 */
[----:B------:R-:W-:Y:S02]  /*8ab0*/  MOV R167, 0xffffffff ;  /* 0xffffffff00a77802 */ /* 0x000fe40000000f00 */
[----:B------:R-:W-:Y:S02]  /*8ac0*/  MOV R12, 0x8ae0 ;  /* 0x00008ae0000c7802 */ /* 0x000fe40000000f00 */
[----:B------:R-:W-:Y:S05]  /*8ad0*/  CALL.REL.NOINC `($__internal_153_$__cuda_sm70_shflsync_down) ;  /* 0x000004e000007944 */ /* 0x000fea0003c00000 */
[----:B-1----:R-:W-:Y:S01]  /*8ae0*/  @!P2 FFMA.FTZ R15, R161, R154, R15 ;  /* 0x0000009aa10fa223 */ /* 0x002fe2000001000f */
[----:B0-----:R-:W-:Y:S01]  /*8af0*/  HFMA2.MMA R165, -RZ, RZ, 0, 4.76837158203125e-07 ;  /* 0x00000008ffa57435 */ /* 0x001fe200000001ff */
[----:B------:R-:W-:Y:S01]  /*8b00*/  @!P2 FMUL.FTZ R161, R14, R161 ;  /* 0x000000a10ea1a220 */ /* 0x000fe20000410000 */
[----:B------:R-:W-:-:S02]  /*8b10*/  MOV R164, 0x1f ;  /* 0x0000001f00a47802 */ /* 0x000fc40000000f00 */
[----:B------:R-:W-:Y:S02]  /*8b20*/  MOV R167, 0xffffffff ;  /* 0xffffffff00a77802 */ /* 0x000fe40000000f00 */
[----:B------:R-:W-:Y:S02]  /*8b30*/  MOV R154, R161 ;  /* 0x000000a1009a7202 */ /* 0x000fe40000000f00 */
[----:B------:R-:W-:Y:S02]  /*8b40*/  MOV R12, 0x8b60 ;  /* 0x00008b60000c7802 */ /* 0x000fe40000000f00 */
[----:B------:R-:W-:Y:S05]  /*8b50*/  CALL.REL.NOINC `($__internal_153_$__cuda_sm70_shflsync_down) ;  /* 0x0000046000007944 */ /* 0x000fea0003c00000 */
[----:B0-----:R-:W-:Y:S01]  /*8b60*/  HFMA2.MMA R165, -RZ, RZ, 0, 4.76837158203125e-07 ;  /* 0x00000008ffa57435 */ /* 0x001fe200000001ff */
[----:B-1----:R-:W-:Y:S02]  /*8b70*/  MOV R14, R154 ;  /* 0x0000009a000e7202 */ /* 0x002fe40000000f00 */
[----:B------:R-:W-:Y:S02]  /*8b80*/  MOV R154, R15 ;  /* 0x0000000f009a7202 */ /* 0x000fe40000000f00 */
[----:B------:R-:W-:Y:S02]  /*8b90*/  MOV R164, 0x1f ;  /* 0x0000001f00a47802 */ /* 0x000fe40000000f00 */
[----:B------:R-:W-:-:S02]  /*8ba0*/  MOV R167, 0xffffffff ;  /* 0xffffffff00a77802 */ /* 0x000fc40000000f00 */
[----:B------:R-:W-:Y:S02]  /*8bb0*/  MOV R12, 0x8bd0 ;  /* 0x00008bd0000c7802 */ /* 0x000fe40000000f00 */
[----:B------:R-:W-:Y:S05]  /*8bc0*/  CALL.REL.NOINC `($__internal_153_$__cuda_sm70_shflsync_down) ;  /* 0x000003f000007944 */ /* 0x000fea0003c00000 */
[----:B-1----:R-:W-:Y:S01]  /*8bd0*/  @!P1 FFMA.FTZ R15, R161, R154, R15 ;  /* 0x0000009aa10f9223 */ /* 0x002fe2000001000f */
[----:B0-----:R-:W-:Y:S01]  /*8be0*/  HFMA2.MMA R165, -RZ, RZ, 0, 9.5367431640625e-07 ;  /* 0x00000010ffa57435 */ /* 0x001fe200000001ff */
[----:B------:R-:W-:Y:S01]  /*8bf0*/  @!P1 FMUL.FTZ R161, R14, R161 ;  /* 0x000000a10ea19220 */ /* 0x000fe20000410000 */
[----:B------:R-:W-:Y:S01]  /*8c00*/  HFMA2.MMA R164, -RZ, RZ, 0, 1.847743988037109375e-06 ;  /* 0x0000001fffa47435 */ /* 0x000fe200000001ff */
[----:B------:R-:W-:Y:S02]  /*8c10*/  MOV R167, 0xffffffff ;  /* 0xffffffff00a77802 */ /* 0x000fe40000000f00 */
[----:B------:R-:W-:Y:S02]  /*8c20*/  MOV R12, 0x8c70 ;  /* 0x00008c70000c7802 */ /* 0x000fe40000000f00 */
[----:B------:R-:W-:Y:S02]  /*8c30*/  MOV R163, R161 ;  /* 0x000000a100a37202 */ /* 0x000fe40000000f00 */
[----:B------:R-:W-:-:S02]  /*8c40*/  MOV R161, R15 ;  /* 0x0000000f00a17202 */ /* 0x000fc40000000f00 */
[----:B------:R-:W-:Y:S02]  /*8c50*/  MOV R154, R163 ;  /* 0x000000a3009a7202 */ /* 0x000fe40000000f00 */
[----:B------:R-:W-:Y:S05]  /*8c60*/  CALL.REL.NOINC `($__internal_153_$__cuda_sm70_shflsync_down) ;  /* 0x0000035000007944 */ /* 0x000fea0003c00000 */
[----:B0-----:R-:W-:Y:S01]  /*8c70*/  HFMA2.MMA R165, -RZ, RZ, 0, 9.5367431640625e-07 ;  /* 0x00000010ffa57435 */ /* 0x001fe200000001ff */
[----:B-1----:R-:W-:Y:S02]  /*8c80*/  MOV R14, R154 ;  /* 0x0000009a000e7202 */ /* 0x002fe40000000f00 */
[----:B------:R-:W-:Y:S02]  /*8c90*/  MOV R154, R161 ;  /* 0x000000a1009a7202 */ /* 0x000fe40000000f00 */
[----:B------:R-:W-:Y:S02]  /*8ca0*/  MOV R164, 0x1f ;  /* 0x0000001f00a47802 */ /* 0x000fe40000000f00 */
[----:B------:R-:W-:Y:S02]  /*8cb0*/  MOV R167, 0xffffffff ;  /* 0xffffffff00a77802 */ /* 0x000fe40000000f00 */
[----:B------:R-:W-:Y:S02]  /*8cc0*/  MOV R12, 0x8ce0 ;  /* 0x00008ce0000c7802 */ /* 0x000fe40000000f00 */
[----:B------:R-:W-:Y:S05]  /*8cd0*/  CALL.REL.NOINC `($__internal_153_$__cuda_sm70_shflsync_down) ;  /* 0x000002e000007944 */ /* 0x000fea0003c00000 */
[----:B-1----:R-:W-:Y:S01]  /*8ce0*/  @!P0 FFMA.FTZ R161, R163, R154, R161 ;  /* 0x0000009aa3a18223 */ /* 0x002fe200000100a1 */
[----:B------:R-:W-:Y:S01]  /*8cf0*/  HFMA2.MMA R194, -RZ, RZ, 0, 0 ;  /* 0x00000000ffc27435 */ /* 0x000fe200000001ff */
[----:B------:R-:W-:Y:S01]  /*8d00*/  @!P0 FMUL.FTZ R163, R14, R163 ;  /* 0x000000a30ea38220 */ /* 0x000fe20000410000 */
[----:B------:R-:W-:-:S02]  /*8d10*/  MOV R15, 0x1f ;  /* 0x0000001f000f7802 */ /* 0x000fc40000000f00 */
[----:B------:R-:W-:Y:S02]  /*8d20*/  MOV R196, 0xffffffff ;  /* 0xffffffff00c47802 */ /* 0x000fe40000000f00 */
[----:B0-----:R-:W-:Y:S02]  /*8d30*/  MOV R165, R163 ;  /* 0x000000a300a57202 */ /* 0x001fe40000000f00 */
[----:B------:R-:W-:Y:S02]  /*8d40*/  MOV R12, 0x8d60 ;  /* 0x00008d60000c7802 */ /* 0x000fe40000000f00 */
[----:B------:R-:W-:Y:S05]  /*8d50*/  CALL.REL.NOINC `($__internal_154_$__cuda_sm70_shflsync_idx_p) ;  /* 0x000002a000007944 */ /* 0x000fea0003c00000 */
[----:B0-----:R-:W-:Y:S01]  /*8d60*/  HFMA2.MMA R194, -RZ, RZ, 0, 0 ;  /* 0x00000000ffc27435 */ /* 0x001fe200000001ff */
[----:B-1----:R-:W-:Y:S02]  /*8d70*/  MOV R14, R15 ;  /* 0x0000000f000e7202 */ /* 0x002fe40000000f00 */
[----:B------:R-:W-:Y:S02]  /*8d80*/  MOV R165, R161 ;  /* 0x000000a100a57202 */ /* 0x000fe40000000f00 */
[----:B------:R-:W-:Y:S02]  /*8d90*/  MOV R15, 0x1f ;  /* 0x0000001f000f7802 */ /* 0x000fe40000000f00 */
[----:B------:R-:W-:-:S02]  /*8da0*/  MOV R196, 0xffffffff ;  /* 0xffffffff00c47802 */ /* 0x000fc40000000f00 */
[----:B------:R-:W-:Y:S02]  /*8db0*/  MOV R12, 0x8dd0 ;  /* 0x00008dd0000c7802 */ /* 0x000fe40000000f00 */
[----:B------:R-:W-:Y:S05]  /*8dc0*/  CALL.REL.NOINC `($__internal_154_$__cuda_sm70_shflsync_idx_p) ;  /* 0x0000023000007944 */ /* 0x000fea0003c00000 */
[----:B0-----:R-:W-:Y:S01]  /*8dd0*/  HFMA2.MMA R165, -RZ, RZ, 0, 5.9604644775390625e-08 ;  /* 0x00000001ffa57435 */ /* 0x001fe200000001ff */
[----:B------:R-:W-:Y:S02]  /*8de0*/  MOV R148, R14 ;  /* 0x0000000e00947202 */ /* 0x000fe40000000f00 */
[----:B-1----:R-:W-:Y:S02]  /*8df0*/  MOV R152, R15 ;  /* 0x0000000f00987202 */ /* 0x002fe40000000f00 */
[----:B------:R-:W-:Y:S02]  /*8e00*/  MOV R154, R163 ;  /* 0x000000a3009a7202 */ /* 0x000fe40000000f00 */
[----:B------:R-:W-:Y:S02]  /*8e10*/  MOV R164, 0x1f ;  /* 0x0000001f00a47802 */ /* 0x000fe40000000f00 */
[----:B------:R-:W-:Y:S02]  /*8e20*/  MOV R167, 0xffffffff ;  /* 0xffffffff00a77802 */ /* 0x000fe40000000f00 */
[----:B------:R-:W-:-:S02]  /*8e30*/  MOV R12, 0x8e50 ;  /* 0x00008e50000c7802 */ /* 0x000fc40000000f00 */
[----:B------:R-:W-:Y:S05]  /*8e40*/  CALL.REL.NOINC `($__internal_153_$__cuda_sm70_shflsync_down) ;  /* 0x0000017000007944 */ /* 0x000fea0003c00000 */
[----:B0-----:R-:W-:Y:S01]  /*8e50*/  HFMA2.MMA R165, -RZ, RZ, 0, 5.9604644775390625e-08 ;  /* 0x00000001ffa57435 */ /* 0x001fe200000001ff */
[----:B-1----:R-:W-:-:S02]  /*8e60*/  MOV R14, R154 ;  /* 0x0000009a000e7202 */ /* 0x002fc40000000f00 */
[----:B------:R-:W-:Y:S02]  /*8e70*/  MOV R154, R161 ;  /* 0x000000a1009a7202 */ /* 0x000fe40000000f00 */
[----:B------:R-:W-:Y:S02]  /*8e80*/  MOV R164, 0x1f ;  /* 0x0000001f00a47802 */ /* 0x000fe40000000f00 */
[----:B------:R-:W-:Y:S02]  /*8e90*/  MOV R167, 0xffffffff ;  /* 0xffffffff00a77802 */ /* 0x000fe40000000f00 */
[----:B------:R-:W-:Y:S02]  /*8ea0*/  MOV R12, 0x8ec0 ;  /* 0x00008ec0000c7802 */ /* 0x000fe40000000f00 */
[----:B------:R-:W-:Y:S05]  /*8eb0*/  CALL.REL.NOINC `($__internal_153_$__cuda_sm70_shflsync_down) ;  /* 0x0000010000007944 */ /* 0x000fea0003c00000 */
[----:B------:R-:W-:Y:S01]  /*8ec0*/  HFMA2.MMA R194, -RZ, RZ, 0, 0 ;  /* 0x00000000ffc27435 */ /* 0x000fe200000001ff */
[----:B------:R-:W-:Y:S02]  /*8ed0*/  MOV R161, R14 ;  /* 0x0000000e00a17202 */ /* 0x000fe40000000f00 */
[----:B0-----:R-:W-:Y:S02]  /*8ee0*/  MOV R165, R22 ;  /* 0x0000001600a57202 */ /* 0x001fe40000000f00 */
[----:B------:R-:W-:-:S02]  /*8ef0*/  MOV R15, 0x1f ;  /* 0x0000001f000f7802 */ /* 0x000fc40000000f00 */
[----:B------:R-:W-:Y:S02]  /*8f00*/  MOV R196, 0xffffffff ;  /* 0xffffffff00c47802 */ /* 0x000fe40000000f00 */
[----:B------:R-:W-:Y:S02]  /*8f10*/  MOV R12, 0x8f30 ;  /* 0x00008f30000c7802 */ /* 0x000fe40000000f00 */
[----:B-1----:R-:W-:Y:S05]  /*8f20*/  CALL.REL.NOINC `($__internal_154_$__cuda_sm70_shflsync_idx_p) ;  /* 0x000000d000007944 */ /* 0x002fea0003c00000 */
[----:B0-----:R-:W-:Y:S01]  /*8f30*/  HFMA2.MMA R194, -RZ, RZ, 0, 0 ;  /* 0x00000000ffc27435 */ /* 0x001fe200000001ff */
[----:B-1----:R-:W-:Y:S02]  /*8f40*/  MOV R163, R15 ;  /* 0x0000000f00a37202 */ /* 0x002fe40000000f00 */
[----:B------:R-:W-:Y:S02]  /*8f50*/  MOV R165, R23 ;  /* 0x0000001700a57202 */ /* 0x000fe40000000f00 */
[----:B------:R-:W-:Y:S02]  /*8f60*/  MOV R15, 0x1f ;  /* 0x0000001f000f7802 */ /* 0x000fe40000000f00 */
[----:B------:R-:W-:Y:S02]  /*8f70*/  MOV R196, 0xffffffff ;  /* 0xffffffff00c47802 */ /* 0x000fe40000000f00 */
[----:B------:R-:W-:-:S02]  /*8f80*/  MOV R12, 0x8fa0 ;  /* 0x00008fa0000c7802 */ /* 0x000fc40000000f00 */
[----:B------:R-:W-:Y:S05]  /*8f90*/  CALL.REL.NOINC `($__internal_154_$__cuda_sm70_shflsync_idx_p) ;  /* 0x0000006000007944 */ /* 0x000fea0003c00000 */
[----:B-1----:R-:W-:Y:S01]  /*8fa0*/  MOV R164, R15 ;  /* 0x0000000f00a47202 */ /* 0x002fe20000000f00 */
[----:B0-----:R-:W-:Y:S05]  /*8fb0*/  BRA `(.L_x_3825) ;  /* 0xffffcad000007947 */ /* 0x001fea000383ffff */
        .weak           $__internal_153_$__cuda_sm70_shflsync_down
        .type           $__internal_153_$__cuda_sm70_shflsync_down,@function
        .size           $__internal_153_$__cuda_sm70_shflsync_down,($__internal_154_$__cuda_sm70_shflsync_idx_p - $__internal_153_$__cuda_sm70_shflsync_down)
$__internal_153_$__cuda_sm70_shflsync_down:
[----:B------:R-:W-:Y:S01]  /*8fc0*/  HFMA2.MMA R13, -RZ, RZ, 0, 0 ;  /* 0x00000000ff0d7435 */ /* 0x000fe200000001ff */
[----:B------:R-:W-:Y:S04]  /*8fd0*/  WARPSYNC R167 ;  /* 0x000000a700007348 */ /* 0x000fe80003800000 */
[----:B------:R0:W1:Y:S01]  /*8fe0*/  SHFL.DOWN PT, R154, R154, R165, R164 ;  /* 0x080000a59a9a7389 */ /* 0x00006200000e00a4 */
[----:B------:R-:W-:Y:S05]  /*8ff0*/  RET.REL.NODEC R12 `(_Z25selective_scan_bwd_kernelI32Selective_Scan_bwd_kernel_traitsILi64ELi16ELb1ELb0ELb0ELb1ELb1EN3c104HalfEfEEv12SSMParamsBwd) ;  /* 0xffff70000c007950 */ /* 0x000fea0003c3ffff */
        .weak           $__internal_154_$__cuda_sm70_shflsync_idx_p
        .type           $__internal_154_$__cuda_sm70_shflsync_idx_p,@function
        .size           $__internal_154_$__cuda_sm70_shflsync_idx_p,($__internal_155_$__cuda_sm70_shflsync_up - $__internal_154_$__cuda_sm70_shflsync_idx_p)
$__internal_154_$__cuda_sm70_shflsync_idx_p:
[----:B------:R-:W-:Y:S01]  /*9000*/  MOV R13, 0x0 ;  /* 0x00000000000d7802 */ /* 0x000fe20000000f00 */
[----:B------:R-:W-:Y:S04]  /*9010*/  WARPSYNC R196 ;  /* 0x000000c400007348 */ /* 0x000fe80003800000 */
[----:B------:R0:W1:Y:S01]  /*9020*/  SHFL.IDX PT, R15, R165, R194, R15 ;  /* 0x000000c2a50f7389 */ /* 0x00006200000e000f */
[----:B------:R-:W-:Y:S05]  /*9030*/  RET.REL.NODEC R12 `(_Z25selective_scan_bwd_kernelI32Selective_Scan_bwd_kernel_traitsILi64ELi16ELb1ELb0ELb0ELb1ELb1EN3c104HalfEfEEv12SSMParamsBwd) ;  /* 0xffff6fc00c007950 */ /* 0x000fea0003c3ffff */
        .weak           $__internal_155_$__cuda_sm70_shflsync_up
        .type           $__internal_155_$__cuda_sm70_shflsync_up,@function
        .size           $__internal_155_$__cuda_sm70_shflsync_up,(.L_x_8967 - $__internal_155_$__cuda_sm70_shflsync_up)
$__internal_155_$__cuda_sm70_shflsync_up:
[----:B------:R-:W-:Y:S01]  /*9040*/  HFMA2.MMA R13, -RZ, RZ, 0, 0 ;  /* 0x00000000ff0d7435 */ /* 0x000fe200000001ff */
[----:B------:R-:W-:Y:S04]  /*9050*/  WARPSYNC R194 ;  /* 0x000000c200007348 */ /* 0x000fe80003800000 */
[----:B------:R0:W1:Y:S01]  /*9060*/  SHFL.UP PT, R192, R151, R192, R153 ;  /* 0x040000c097c07389 */ /* 0x00006200000e0099 */
[----:B------:R-:W-:Y:S05]  /*9070*/  RET.REL.NODEC R12 `(_Z25selective_scan_bwd_kernelI32Selective_Scan_bwd_kernel_traitsILi64ELi16ELb1ELb0ELb0ELb1ELb1EN3c104HalfEfEEv12SSMParamsBwd) ;  /* 0xffff6f800c007950 */ /* 0x000fea0003c3ffff */
.L_x_3826:
        /* <DEDUP_REMOVED lines=16> */
.L_x_8967:


//--------------------- .text._Z25selective_scan_bwd_kernelI32Selective_Scan_bwd_kernel_traitsILi64ELi16ELb1ELb0ELb1ELb0ELb0EN3c104HalfEfEEv12SSMParamsBwd --------------------------
	.section	.text._Z25selective_scan_bwd_kernelI32Selective_Scan_bwd_kernel_traitsILi64ELi16ELb1ELb0ELb1ELb0ELb0EN3c104HalfEfEEv12SSMParamsBwd,"ax",@progbits
	.sectioninfo	@"SHI_REGISTERS=198"
	.align	128
        .global         _Z25selective_scan_bwd_kernelI32Selective_Scan_bwd_kernel_traitsILi64ELi16ELb1ELb0ELb1ELb0ELb0EN3c104HalfEfEEv12SSMParamsBwd
        .type           _Z25selective_scan_bwd_kernelI32Selective_Scan_bwd_kernel_traitsILi64ELi16ELb1ELb0ELb1ELb0ELb0EN3c104HalfEfEEv12SSMParamsBwd,@function
        .size           _Z25selective_scan_bwd_kernelI32Selective_Scan_bwd_kernel_traitsILi64ELi16ELb1ELb0ELb1ELb0ELb0EN3c104HalfEfEEv12SSMParamsBwd,(.L_x_8970 - _Z25selective_scan_bwd_kernelI32Selective_Scan_bwd_kernel_traitsILi64ELi16ELb1ELb0ELb1ELb0ELb0EN3c104HalfEfEEv12SSMParamsBwd)
        .other          _Z25selective_scan_bwd_kernelI32Selective_Scan_bwd_kernel_traitsILi64ELi16ELb1ELb0ELb1ELb0ELb0EN3c104HalfEfEEv12SSMParamsBwd,@"STO_CUDA_ENTRY STV_DEFAULT"
_Z25selective_scan_bwd_kernelI32Selective_Scan_bwd_kernel_traitsILi64ELi16ELb1ELb0ELb1ELb0ELb0EN3c104HalfEfEEv12SSMParamsBwd:
.text._Z25selective_scan_bwd_kernelI32Selective_Scan_bwd_kernel_traitsILi64ELi16ELb1ELb0ELb1ELb0ELb0EN3c104HalfEfEEv12SSMParamsBwd:
[----:B------:R-:W-:Y:S02]  /*0000*/  MOV R1, c[0x0][0x28] ;  /* 0x00000a0000017a02 */ /* 0x000fe40000000f00 */
[----:B------:R-:W-:Y:S01]  /*0010*/  IABS R11, c[0x0][0x178] ;  /* 0x00005e00000b7a13 */ /* 0x000fe20000000000 */
[----:B------:R-:W0:Y:S01]  /*0020*/  S2R R57, SR_CTAID.Y ;  /* 0x0000000000397919 */ /* 0x000e220000002600 */
[----:B------:R-:W-:Y:S01]  /*0030*/  ISETP.NE.U32.AND P0, PT, RZ, c[0x0][0x238], PT ;  /* 0x00008e00ff007a0c */ /* 0x000fe20003f05070 */
[----:B------:R-:W-:Y:S01]  /*0040*/  CS2R R54, SRZ ;  /* 0x0000000000367805 */ /* 0x000fe2000001ff00 */
[----:B------:R-:W1:Y:S01]  /*0050*/  I2F.RP R0, R11 ;  /* 0x0000000b00007306 */ /* 0x000e620000209400 */
[----:B------:R-:W-:Y:S01]  /*0060*/  ISETP.NE.U32.AND P1, PT, RZ, c[0x0][0x250], PT ;  /* 0x00009400ff007a0c */ /* 0x000fe20003f25070 */
[----:B------:R-:W-:Y:S01]  /*0070*/  ULDC.64 UR4, c[0x0][0x118] ;  /* 0x0000460000047ab9 */ /* 0x000fe20000000a00 */
[----:B------:R-:W-:Y:S01]  /*0080*/  ISETP.NE.AND.EX P0, PT, RZ, c[0x0][0x23c], PT, P0 ;  /* 0x00008f00ff007a0c */ /* 0x000fe20003f05300 */
[----:B------:R-:W2:Y:S01]  /*0090*/  S2R R53, SR_CTAID.X ;  /* 0x0000000000357919 */ /* 0x000ea20000002500 */
[----:B------:R-:W-:-:S03]  /*00a0*/  ISETP.NE.AND.EX P1, PT, RZ, c[0x0][0x254], PT, P1 ;  /* 0x00009500ff007a0c */ /* 0x000fc60003f25310 */
        /* <DEDUP_REMOVED lines=13> */
[----:B------:R-:W-:Y:S01]  /*0180*/  CS2R R20, SRZ ;  /* 0x0000000000147805 */ /* 0x000fe2000001ff00 */
[----:B------:R-:W-:Y:S01]  /*0190*/  IMAD R10, R168, c[0x0][0x1b0], RZ ;  /* 0x00006c00a80a7a24 */ /* 0x000fe200078e02ff */
[----:B0-----:R-:W-:Y:S01]  /*01a0*/  IABS R2, R57 ;  /* 0x0000003900027213 */ /* 0x001fe20000000000 */
[----:B------:R-:W-:Y:S01]  /*01b0*/  IMAD R12, R57, c[0x0][0x284], R12 ;  /* 0x0000a100390c7a24 */ /* 0x000fe200078e020c */
[----:B-1----:R-:W-:Y:S01]  /*01c0*/  HFMA2.MMA R6, -RZ, RZ, 0, 0 ;  /* 0x00000000ff067435 */ /* 0x002fe200000001ff */
[C---:B------:R-:W-:Y:S01]  /*01d0*/  ISETP.GE.AND P3, PT, R52.reuse, 0x1, PT ;  /* 0x000000013400780c */ /* 0x040fe20003f66270 */
[C---:B------:R-:W-:Y:S01]  /*01e0*/  IMAD R13, R53.reuse, c[0x0][0x1b4], R10 ;  /* 0x00006d00350d7a24 */ /* 0x040fe200078e020a */
[----:B------:R-:W-:Y:S01]  /*01f0*/  SHF.L.U32 R52, R52, 0xa, RZ ;  /* 0x0000000a34347819 */ /* 0x000fe200000006ff */
[----:B--2---:R-:W-:Y:S01]  /*0200*/  IMAD R4, R168, c[0x0][0x1d0], RZ ;  /* 0x00007400a8047a24 */ /* 0x004fe200078e02ff */
[----:B------:R-:W-:Y:S01]  /*0210*/  HFMA2.MMA R50, -RZ, RZ, 0, 0 ;  /* 0x00000000ff327435 */ /* 0x000fe200000001ff */
[----:B------:R-:W-:Y:S01]  /*0220*/  IMAD R10, R56, c[0x0][0x1e8], RZ ;  /* 0x00007a00380a7a24 */ /* 0x000fe200078e02ff */
[----:B---3--:R-:W-:Y:S01]  /*0230*/  IADD3 R8, RZ, -R7, RZ ;  /* 0x80000007ff087210 */ /* 0x008fe20007ffe0ff */
[----:B------:R-:W-:Y:S01]  /*0240*/  IMAD R5, R53, c[0x0][0x1d4], R4 ;  /* 0x0000750035057a24 */ /* 0x000fe200078e0204 */
[----:B------:R-:W-:Y:S01]  /*0250*/  MOV R49, RZ ;  /* 0x000000ff00317202 */ /* 0x000fe20000000f00 */
[----:B------:R-:W-:-:S02]  /*0260*/  IMAD R10, R57, c[0x0][0x1ec], R10 ;  /* 0x00007b00390a7a24 */ /* 0x000fc400078e020a */
[----:B------:R-:W-:Y:S01]  /*0270*/  IMAD R3, R8, R11, RZ ;  /* 0x0000000b08037224 */ /* 0x000fe200078e02ff */
[----:B------:R-:W-:-:S03]  /*0280*/  LOP3.LUT R8, R57, c[0x0][0x178], RZ, 0x3c, !PT ;  /* 0x00005e0039087a12 */ /* 0x000fc600078e3cff */
        /* <DEDUP_REMOVED lines=16> */
[----:B------:R-:W-:Y:S02]  /*0390*/  @!P1 IADD3 R0, R0, -R11, RZ ;  /* 0x8000000b00009210 */ /* 0x000fe40007ffe0ff */
[----:B------:R-:W-:Y:S02]  /*03a0*/  @!P1 IADD3 R51, R51, 0x1, RZ ;  /* 0x0000000133339810 */ /* 0x000fe40007ffe0ff */
[----:B------:R-:W-:Y:S01]  /*03b0*/  IADD3 R7, R7, R9, RZ ;  /* 0x0000000907077210 */ /* 0x000fe20007ffe0ff */
[----:B------:R-:W-:Y:S01]  /*03c0*/  IMAD.WIDE.U32 R8, R53, c[0x0][0x1b0], RZ ;  /* 0x00006c0035087a25 */ /* 0x000fe200078e00ff */
[----:B------:R-:W-:Y:S02]  /*03d0*/  ISETP.GE.U32.AND P0, PT, R0, R11, PT ;  /* 0x0000000b0000720c */ /* 0x000fe40003f06070 */
[----:B------:R-:W-:Y:S01]  /*03e0*/  IADD3 R11, R52, -0x400, RZ ;  /* 0xfffffc00340b7810 */ /* 0x000fe20007ffe0ff */
[----:B------:R-:W-:Y:S01]  /*03f0*/  IMAD R0, R56, c[0x0][0x1d8], RZ ;  /* 0x0000760038007a24 */ /* 0x000fe200078e02ff */
[----:B------:R-:W-:-:S02]  /*0400*/  IADD3 R9, R9, R13, RZ ;  /* 0x0000000d09097210 */ /* 0x000fc40007ffe0ff */
[----:B------:R-:W-:Y:S01]  /*0410*/  SHF.R.S32.HI R13, RZ, 0x1f, R11 ;  /* 0x0000001fff0d7819 */ /* 0x000fe2000001140b */
[----:B------:R-:W-:Y:S01]  /*0420*/  IMAD R0, R57, c[0x0][0x1dc], R0 ;  /* 0x0000770039007a24 */ /* 0x000fe200078e0200 */
[----:B------:R-:W-:Y:S02]  /*0430*/  IADD3 R45, P4, R11, R2, RZ ;  /* 0x000000020b2d7210 */ /* 0x000fe40007f9e0ff */
[----:B------:R-:W-:Y:S02]  /*0440*/  ISETP.NE.AND P1, PT, RZ, c[0x0][0x178], PT ;  /* 0x00005e00ff007a0c */ /* 0x000fe40003f25270 */
[----:B------:R-:W-:Y:S01]  /*0450*/  IADD3.X R0, R13, R3, R0, P4, !PT ;  /* 0x000000030d007210 */ /* 0x000fe200027fe400 */
[----:B------:R-:W-:Y:S01]  /*0460*/  IMAD.WIDE.U32 R2, R57, c[0x0][0x1e8], R4 ;  /* 0x00007a0039027a25 */ /* 0x000fe200078e0004 */
[----:B------:R-:W-:-:S03]  /*0470*/  @P0 IADD3 R51, R51, 0x1, RZ ;  /* 0x0000000133330810 */ /* 0x000fc60007ffe0ff */
[----:B------:R-:W-:Y:S01]  /*0480*/  IMAD.WIDE.U32 R4, R57, c[0x0][0x280], R6 ;  /* 0x0000a00039047a25 */ /* 0x000fe200078e0006 */
[----:B------:R-:W-:Y:S02]  /*0490*/  IADD3 R43, P0, R11, R2, RZ ;  /* 0x000000020b2b7210 */ /* 0x000fe40007f1e0ff */
[----:B------:R-:W-:Y:S02]  /*04a0*/  @!P2 IADD3 R51, -R51, RZ, RZ ;  /* 0x000000ff3333a210 */ /* 0x000fe40007ffe1ff */
[----:B------:R-:W-:Y:S02]  /*04b0*/  IADD3 R41, P2, R11, R4, RZ ;  /* 0x000000040b297210 */ /* 0x000fe40007f5e0ff */
[----:B------:R-:W-:Y:S02]  /*04c0*/  IADD3.X R2, R13, R3, R10, P0, !PT ;  /* 0x000000030d027210 */ /* 0x000fe400007fe40a */
[----:B------:R-:W-:Y:S02]  /*04d0*/  ISETP.NE.U32.AND P0, PT, RZ, c[0x0][0x260], PT ;  /* 0x00009800ff007a0c */ /* 0x000fe40003f05070 */
[----:B------:R-:W-:-:S02]  /*04e0*/  @!P1 LOP3.LUT R51, RZ, c[0x0][0x178], RZ, 0x33, !PT ;  /* 0x00005e00ff339a12 */ /* 0x000fc400078e33ff */
[----:B------:R-:W-:Y:S02]  /*04f0*/  IADD3.X R4, R13, R5, R12, P2, !PT ;  /* 0x000000050d047210 */ /* 0x000fe400017fe40c */
[----:B------:R-:W-:Y:S01]  /*0500*/  LEA R46, P1, R45, c[0x0][0x240], 0x1 ;  /* 0x000090002d2e7a11 */ /* 0x000fe200078208ff */
[----:B------:R-:W-:Y:S01]  /*0510*/  IMAD.WIDE.U32 R8, R51, c[0x0][0x1c8], R8 ;  /* 0x0000720033087a25 */ /* 0x000fe200078e0008 */
[----:B------:R-:W-:Y:S02]  /*0520*/  LEA R44, P2, R43, c[0x0][0x248], 0x1 ;  /* 0x000092002b2c7a11 */ /* 0x000fe400078408ff */
[----:B------:R-:W-:Y:S02]  /*0530*/  ISETP.NE.AND.EX P0, PT, RZ, c[0x0][0x264], PT, P0 ;  /* 0x00009900ff007a0c */ /* 0x000fe40003f05300 */
[----:B------:R-:W-:Y:S02]  /*0540*/  SHF.R.S32.HI R167, RZ, 0x1f, R51 ;  /* 0x0000001fffa77819 */ /* 0x000fe40000011433 */
[----:B------:R-:W-:-:S02]  /*0550*/  LEA.HI.X R45, R45, c[0x0][0x244], R0, 0x1, P1 ;  /* 0x000091002d2d7a11 */ /* 0x000fc400008f0c00 */
[----:B------:R-:W-:Y:S01]  /*0560*/  LEA.HI.X R43, R43, c[0x0][0x24c], R2, 0x1, P2 ;  /* 0x000093002b2b7a11 */ /* 0x000fe200010f0c02 */
[----:B------:R-:W-:Y:S01]  /*0570*/  IMAD R0, R167, c[0x0][0x1c8], RZ ;  /* 0x00007200a7007a24 */ /* 0x000fe200078e02ff */
[----:B------:R-:W-:Y:S02]  /*0580*/  ISETP.NE.U32.AND P1, PT, RZ, c[0x0][0x328], PT ;  /* 0x0000ca00ff007a0c */ /* 0x000fe40003f25070 */
[----:B------:R-:W-:Y:S01]  /*0590*/  ISETP.NE.U32.AND P2, PT, RZ, c[0x0][0x348], PT ;  /* 0x0000d200ff007a0c */ /* 0x000fe20003f45070 */
[----:B------:R-:W-:Y:S01]  /*05a0*/  IMAD R3, R51, c[0x0][0x1cc], R0 ;  /* 0x0000730033037a24 */ /* 0x000fe200078e0200 */
[----:B------:R-:W-:Y:S01]  /*05b0*/  ISETP.NE.AND.EX P1, PT, RZ, c[0x0][0x32c], PT, P1 ;  /* 0x0000cb00ff007a0c */ /* 0x000fe20003f25310 */
[----:B------:R-:W-:Y:S01]  /*05c0*/  @P0 IMAD R0, R53, c[0x0][0x164], R57 ;  /* 0x0000590035000a24 */ /* 0x000fe200078e0239 */
[----:B------:R-:W-:Y:S02]  /*05d0*/  ISETP.NE.AND.EX P2, PT, RZ, c[0x0][0x34c], PT, P2 ;  /* 0x0000d300ff007a0c */ /* 0x000fe40003f45320 */
[----:B------:R-:W-:Y:S01]  /*05e0*/  LEA R42, P4, R41, c[0x0][0x308], 0x1 ;  /* 0x0000c200292a7a11 */ /* 0x000fe200078808ff */
[----:B------:R-:W-:Y:S01]  /*05f0*/  @P0 IMAD R0, R0, c[0x0][0x174], RZ ;  /* 0x00005d0000000a24 */ /* 0x000fe200078e02ff */
[----:B------:R-:W-:-:S02]  /*0600*/  IADD3 R11, P5, R11, R8, RZ ;  /* 0x000000080b0b7210 */ /* 0x000fc40007fbe0ff */
[----:B------:R-:W-:Y:S01]  /*0610*/  LEA.HI.X R41, R41, c[0x0][0x30c], R4, 0x1, P4 ;  /* 0x0000c30029297a11 */ /* 0x000fe200020f0c04 */
[----:B------:R-:W-:Y:S01]  /*0620*/  HFMA2.MMA R4, -RZ, RZ, 0, 0 ;  /* 0x00000000ff047435 */ /* 0x000fe200000001ff */
[----:B------:R-:W-:Y:S01]  /*0630*/  IADD3 R2, R9, R3, RZ ;  /* 0x0000000309027210 */ /* 0x000fe20007ffe0ff */
[----:B------:R-:W-:Y:S01]  /*0640*/  @P0 IMAD R0, R0, c[0x0][0x16c], RZ ;  /* 0x00005b0000000a24 */ /* 0x000fe200078e02ff */
[----:B------:R-:W-:Y:S02]  /*0650*/  @P0 MOV R23, 0x8 ;  /* 0x0000000800170802 */ /* 0x000fe40000000f00 */
[----:B------:R-:W-:Y:S02]  /*0660*/  IADD3.X R2, R13, R2, RZ, P5, !PT ;  /* 0x000000020d027210 */ /* 0x000fe40002ffe4ff */
[----:B------:R-:W-:Y:S01]  /*0670*/  LEA R40, P6, R11, c[0x0][0x230], 0x1 ;  /* 0x00008c000b287a11 */ /* 0x000fe200078c08ff */
[----:B------:R-:W-:Y:S01]  /*0680*/  @P0 IMAD.WIDE R22, R0, R23, c[0x0][0x260] ;  /* 0x0000980000160625 */ /* 0x000fe200078e0217 */
[C---:B------:R-:W-:Y:S01]  /*0690*/  @P1 LEA R20, P4, R57.reuse, c[0x0][0x328], 0x2 ;  /* 0x0000ca0039141a11 */ /* 0x040fe200078810ff */
[----:B------:R-:W-:Y:S01]  /*06a0*/  @!P0 CS2R R22, SRZ ;  /* 0x0000000000168805 */ /* 0x000fe2000001ff00 */
[----:B------:R-:W-:-:S02]  /*06b0*/  @P2 LEA R4, P5, R57, c[0x0][0x348], 0x2 ;  /* 0x0000d20039042a11 */ /* 0x000fc400078a10ff */
[----:B------:R-:W-:Y:S02]  /*06c0*/  MOV R3, RZ ;  /* 0x000000ff00037202 */ /* 0x000fe40000000f00 */
[----:B------:R-:W-:Y:S02]  /*06d0*/  LEA.HI.X R39, R11, c[0x0][0x234], R2, 0x1, P6 ;  /* 0x00008d000b277a11 */ /* 0x000fe400030f0c02 */
[C-C-:B------:R-:W-:Y:S02]  /*06e0*/  @P1 LEA.HI.X R21, R57.reuse, c[0x0][0x32c], R56.reuse, 0x2, P4 ;  /* 0x0000cb0039151a11 */ /* 0x140fe400020f1438 */
[----:B------:R-:W-:Y:S02]  /*06f0*/  @P2 LEA.HI.X R3, R57, c[0x0][0x34c], R56, 0x2, P5 ;  /* 0x0000d30039032a11 */ /* 0x000fe400028f1438 */
[----:B------:R-:W-:Y:S01]  /*0700*/  MOV R2, R4 ;  /* 0x0000000400027202 */ /* 0x000fe20000000f00 */
[----:B------:R-:W-:Y:S05]  /*0710*/  @!P3 BRA `(.L_x_3827) ;  /* 0x000045500000b947 */ /* 0x000fea0003800000 */
[----:B------:R-:W0:Y:S01]  /*0720*/  S2R R48, SR_TID.X ;  /* 0x0000000000307919 */ /* 0x000e220000002100 */
[----:B------:R-:W-:-:S02]  /*0730*/  MOV R38, c[0x0][0x174] ;  /* 0x00005d0000267a02 */ /* 0x000fc40000000f00 */
[----:B------:R-:W-:Y:S01]  /*0740*/  MOV R49, RZ ;  /* 0x000000ff00317202 */ /* 0x000fe20000000f00 */
[----:B------:R-:W1:Y:S01]  /*0750*/  S2R R47, SR_LANEID ;  /* 0x00000000002f7919 */ /* 0x000e620000000000 */
[----:B------:R-:W-:Y:S02]  /*0760*/  MOV R37, RZ ;  /* 0x000000ff00257202 */ /* 0x000fe40000000f00 */
[----:B------:R-:W-:Y:S02]  /*0770*/  MOV R50, RZ ;  /* 0x000000ff00327202 */ /* 0x000fe40000000f00 */
[----:B0-----:R-:W-:-:S04]  /*0780*/  SHF.R.S32.HI R5, RZ, 0x1f, R48 ;  /* 0x0000001fff057819 */ /* 0x001fc80000011430 */
[----:B------:R-:W-:-:S04]  /*0790*/  LEA.HI R5, R5, R48, RZ, 0x5 ;  /* 0x0000003005057211 */ /* 0x000fc800078f28ff */
[----:B-1----:R-:W-:Y:S02]  /*07a0*/  SHF.R.S32.HI R36, RZ, 0x5, R5 ;  /* 0x00000005ff247819 */ /* 0x002fe40000011405 */
.L_x_3878:
[----:B------:R-:W-:Y:S01]  /*07b0*/  BAR.SYNC.DEFER_BLOCKING 0x0 ;  /* 0x0000000000007b1d */ /* 0x000fe20000010000 */
[----:B------:R-:W-:Y:S02]  /*07c0*/  SHF.L.U32 R0, R48, 0x1, RZ ;  /* 0x0000000130007819 */ /* 0x000fe400000006ff */
[----:B------:R-:W-:Y:S02]  /*07d0*/  MOV R4, R46 ;  /* 0x0000002e00047202 */ /* 0x000fe40000000f00 */
[----:B------:R-:W-:Y:S02]  /*07e0*/  LOP3.LUT R0, R0, 0xffffffc0, RZ, 0xc0, !PT ;  /* 0xffffffc000007812 */ /* 0x000fe400078ec0ff */
[----:B------:R-:W-:Y:S02]  /*07f0*/  MOV R5, R45 ;  /* 0x0000002d00057202 */ /* 0x000fe40000000f00 */
[----:B------:R-:W-:-:S05]  /*0800*/  LOP3.LUT R35, R0, 0x1f, R48, 0xf8, !PT ;  /* 0x0000001f00237812 */ /* 0x000fca00078ef830 */
[----:B------:R-:W-:-:S05]  /*0810*/  IMAD.WIDE R12, R35, 0x10, R4 ;  /* 0x00000010230c7825 */ /* 0x000fca00078e0204 */
[----:B------:R-:W2:Y:S04]  /*0820*/  LDG.E.128 R16, [R12.64] ;  /* 0x000000040c107981 */ /* 0x000ea8000c1e1d00 */
[----:B------:R-:W3:Y:S01]  /*0830*/  LDG.E.128 R28, [R12.64+0x200] ;  /* 0x000200040c1c7981 */ /* 0x000ee2000c1e1d00 */
[----:B------:R-:W-:Y:S02]  /*0840*/  IADD3 R34, R0, R47, RZ ;  /* 0x0000002f00227210 */ /* 0x000fe40007ffe0ff */
[----:B------:R-:W-:Y:S02]  /*0850*/  MOV R4, R44 ;  /* 0x0000002c00047202 */ /* 0x000fe40000000f00 */
[----:B------:R-:W-:Y:S02]  /*0860*/  MOV R5, R43 ;  /* 0x0000002b00057202 */ /* 0x000fe40000000f00 */
[----:B------:R-:W-:-:S03]  /*0870*/  IADD3 R0, R34, R47, RZ ;  /* 0x0000002f22007210 */ /* 0x000fc60007ffe0ff */
        /* <DEDUP_REMOVED lines=15> */
[----:B------:R-:W2:Y:S04]  /*0970*/  LDS.128 R16, [R0.X16] ;  /* 0x0000000000107984 */ /* 0x000ea8000000cc00 */
[----:B------:R-:W3:Y:S04]  /*0980*/  LDS.128 R12, [R0.X16+0x10] ;  /* 0x00001000000c7984 */ /* 0x000ee8000000cc00 */
[----:B------:R-:W-:Y:S06]  /*0990*/  BAR.SYNC.DEFER_BLOCKING 0x0 ;  /* 0x0000000000007b1d */ /* 0x000fec0000010000 */
[----:B0-----:R0:W4:Y:S04]  /*09a0*/  LDG.E.128 R28, [R26.64] ;  /* 0x000000041a1c7981 */ /* 0x001128000c1e1d00 */
[----:B------:R0:W4:Y:S01]  /*09b0*/  LDG.E.128 R68, [R26.64+0x200] ;  /* 0x000200041a447981 */ /* 0x000122000c1e1d00 */
[--C-:B-1----:R-:W-:Y:S01]  /*09c0*/  HADD2.F32 R24, -RZ, R4.reuse.H0_H0 ;  /* 0x20000004ff187230 */ /* 0x102fe20000004100 */
[----:B------:R-:W-:Y:S01]  /*09d0*/  ISETP.LT.AND P0, PT, RZ, c[0x0][0x16c], PT ;  /* 0x00005b00ff007a0c */ /* 0x000fe20003f01270 */
[----:B------:R-:W-:-:S02]  /*09e0*/  HADD2.F32 R58, -RZ, R4.H1_H1 ;  /* 0x30000004ff3a7230 */ /* 0x000fc40000004100 */
[----:B--2---:R-:W-:Y:S02]  /*09f0*/  HADD2.F32 R113, -RZ, R17.H1_H1 ;  /* 0x30000011ff717230 */ /* 0x004fe40000004100 */
[----:B------:R-:W-:Y:S02]  /*0a00*/  HADD2.F32 R109, -RZ, R19.H1_H1 ;  /* 0x30000013ff6d7230 */ /* 0x000fe40000004100 */
[----:B------:R-:W-:Y:S01]  /*0a10*/  HADD2.F32 R115, -RZ, R16.H1_H1 ;  /* 0x30000010ff737230 */ /* 0x000fe20000004100 */
[--C-:B-----5:R-:W-:Y:S01]  /*0a20*/  FADD.FTZ R113, R113, R54.reuse ;  /* 0x0000003671717221 */ /* 0x120fe20000010000 */
[----:B0-----:R-:W-:Y:S01]  /*0a30*/  HADD2.F32 R26, -RZ, R5.H1_H1 ;  /* 0x30000005ff1a7230 */ /* 0x001fe20000004100 */
[--C-:B------:R-:W-:Y:S01]  /*0a40*/  FADD.FTZ R109, R109, R54.reuse ;  /* 0x000000366d6d7221 */ /* 0x100fe20000010000 */
[----:B------:R-:W-:Y:S01]  /*0a50*/  HADD2.F32 R111, -RZ, R18.H1_H1 ;  /* 0x30000012ff6f7230 */ /* 0x000fe20000004100 */
[----:B------:R-:W-:Y:S01]  /*0a60*/  FADD.FTZ R115, R115, R54 ;  /* 0x0000003673737221 */ /* 0x000fe20000010000 */
[----:B---3--:R-:W-:-:S02]  /*0a70*/  HADD2.F32 R107, -RZ, R12.H1_H1 ;  /* 0x3000000cff6b7230 */ /* 0x008fc40000004100 */
[----:B------:R-:W-:Y:S01]  /*0a80*/  HADD2.F32 R105, -RZ, R13.H1_H1 ;  /* 0x3000000dff697230 */ /* 0x000fe20000004100 */
[--C-:B------:R-:W-:Y:S01]  /*0a90*/  FADD.FTZ R111, R111, R54.reuse ;  /* 0x000000366f6f7221 */ /* 0x100fe20000010000 */
[--C-:B------:R-:W-:Y:S01]  /*0aa0*/  HADD2.F32 R103, -RZ, R14.reuse.H0_H0 ;  /* 0x2000000eff677230 */ /* 0x100fe20000004100 */
[--C-:B------:R-:W-:Y:S01]  /*0ab0*/  FADD.FTZ R107, R107, R54.reuse ;  /* 0x000000366b6b7221 */ /* 0x100fe20000010000 */
[----:B------:R-:W-:Y:S01]  /*0ac0*/  HADD2.F32 R101, -RZ, R14.H1_H1 ;  /* 0x3000000eff657230 */ /* 0x000fe20000004100 */
[--C-:B------:R-:W-:Y:S01]  /*0ad0*/  FADD.FTZ R105, R105, R54.reuse ;  /* 0x0000003669697221 */ /* 0x100fe20000010000 */
[--C-:B------:R-:W-:Y:S01]  /*0ae0*/  HADD2.F32 R99, -RZ, R15.reuse.H0_H0 ;  /* 0x2000000fff637230 */ /* 0x100fe20000004100 */
[--C-:B------:R-:W-:Y:S01]  /*0af0*/  FADD.FTZ R103, R103, R54.reuse ;  /* 0x0000003667677221 */ /* 0x100fe20000010000 */
[----:B------:R-:W-:Y:S01]  /*0b00*/  HADD2.F32 R97, -RZ, R15.H1_H1 ;  /* 0x3000000fff617230 */ /* 0x000fe20000004100 */
[--C-:B------:R-:W-:Y:S02]  /*0b10*/  FADD.FTZ R101, R101, R54.reuse ;  /* 0x0000003665657221 */ /* 0x100fe40000010000 */
[----:B------:R-:W-:-:S02]  /*0b20*/  FADD.FTZ R99, R99, R54 ;  /* 0x0000003663637221 */ /* 0x000fc40000010000 */
        /* <DEDUP_REMOVED lines=9> */
[----:B------:R-:W-:Y:S01]  /*0bc0*/  HADD2.F32 R31, -RZ, R61.H0_H0 ;  /* 0x2000003dff1f7230 */ /* 0x000fe20000004100 */
[C---:B------:R-:W-:Y:S01]  /*0bd0*/  FFMA.FTZ R25, R33.reuse, R24, R50 ;  /* 0x0000001821197223 */ /* 0x040fe20000010032 */
[----:B------:R-:W-:Y:S01]  /*0be0*/  HADD2.F32 R24, -RZ, R5.H0_H0 ;  /* 0x20000005ff187230 */ /* 0x000fe20000004100 */
[-C--:B------:R-:W-:Y:S01]  /*0bf0*/  FMUL.FTZ R104, R33, R55.reuse ;  /* 0x0000003721687220 */ /* 0x080fe20000410000 */
[----:B------:R-:W-:Y:S01]  /*0c00*/  HADD2.F32 R30, -RZ, R61.H1_H1 ;  /* 0x3000003dff1e7230 */ /* 0x000fe20000004100 */
[C---:B------:R-:W-:Y:S01]  /*0c10*/  FFMA.FTZ R58, R32.reuse, R58, R25 ;  /* 0x0000003a203a7223 */ /* 0x040fe20000010019 */
[--C-:B------:R-:W-:Y:S01]  /*0c20*/  HADD2.F32 R29, -RZ, R62.reuse.H0_H0 ;  /* 0x2000003eff1d7230 */ /* 0x100fe20000004100 */
[-C--:B------:R-:W-:Y:S01]  /*0c30*/  FMUL.FTZ R95, R32, R55.reuse ;  /* 0x00000037205f7220 */ /* 0x080fe20000410000 */
[----:B------:R-:W-:Y:S01]  /*0c40*/  HADD2.F32 R28, -RZ, R62.H1_H1 ;  /* 0x3000003eff1c7230 */ /* 0x000fe20000004100 */
[C---:B------:R-:W-:Y:S01]  /*0c50*/  FFMA.FTZ R25, R31.reuse, R24, R58 ;  /* 0x000000181f197223 */ /* 0x040fe2000001003a */
[----:B------:R-:W-:Y:S01]  /*0c60*/  HADD2.F32 R24, -RZ, R6.H1_H1 ;  /* 0x30000006ff187230 */ /* 0x000fe20000004100 */
[-C--:B------:R-:W-:Y:S01]  /*0c70*/  FMUL.FTZ R102, R31, R55.reuse ;  /* 0x000000371f667220 */ /* 0x080fe20000410000 */
[----:B------:R-:W-:Y:S01]  /*0c80*/  HADD2.F32 R27, -RZ, R63.H0_H0 ;  /* 0x2000003fff1b7230 */ /* 0x000fe20000004100 */
[C---:B------:R-:W-:Y:S01]  /*0c90*/  FFMA.FTZ R26, R30.reuse, R26, R25 ;  /* 0x0000001a1e1a7223 */ /* 0x040fe20000010019 */
[--C-:B------:R-:W-:Y:S01]  /*0ca0*/  HADD2.F32 R50, -RZ, R7.reuse.H1_H1 ;  /* 0x30000007ff327230 */ /* 0x100fe20000004100 */
[-C--:B------:R-:W-:Y:S01]  /*0cb0*/  FMUL.FTZ R93, R30, R55.reuse ;  /* 0x000000371e5d7220 */ /* 0x080fe20000410000 */
[----:B--2---:R-:W-:Y:S01]  /*0cc0*/  HADD2.F32 R60, -RZ, R64.H1_H1 ;  /* 0x30000040ff3c7230 */ /* 0x004fe20000004100 */
[C---:B------:R-:W-:Y:S01]  /*0cd0*/  FFMA.FTZ R25, R29.reuse, R0, R26 ;  /* 0x000000001d197223 */ /* 0x040fe2000001001a */
[----:B------:R-:W-:Y:S01]  /*0ce0*/  HADD2.F32 R0, -RZ, R7.H0_H0 ;  /* 0x20000007ff007230 */ /* 0x000fe20000004100 */
[-C--:B------:R-:W-:Y:S01]  /*0cf0*/  FMUL.FTZ R100, R29, R55.reuse ;  /* 0x000000371d647220 */ /* 0x080fe20000410000 */
[----:B------:R-:W-:Y:S01]  /*0d00*/  HADD2.F32 R26, -RZ, R63.H1_H1 ;  /* 0x3000003fff1a7230 */ /* 0x000fe20000004100 */
[C---:B------:R-:W-:Y:S01]  /*0d10*/  FFMA.FTZ R24, R28.reuse, R24, R25 ;  /* 0x000000181c187223 */ /* 0x040fe20000010019 */
[--C-:B------:R-:W-:Y:S01]  /*0d20*/  HADD2.F32 R58, -RZ, R65.reuse.H0_H0 ;  /* 0x20000041ff3a7230 */ /* 0x100fe20000004100 */
[-C--:B------:R-:W-:Y:S01]  /*0d30*/  FMUL.FTZ R91, R28, R55.reuse ;  /* 0x000000371c5b7220 */ /* 0x080fe20000410000 */
[----:B------:R-:W-:Y:S01]  /*0d40*/  HADD2.F32 R62, -RZ, R66.H0_H0 ;  /* 0x20000042ff3e7230 */ /* 0x000fe20000004100 */
[C---:B------:R-:W-:Y:S01]  /*0d50*/  FFMA.FTZ R25, R27.reuse, R0, R24 ;  /* 0x000000001b197223 */ /* 0x040fe20000010018 */
[----:B------:R-:W-:Y:S01]  /*0d60*/  HADD2.F32 R24, -RZ, R8.H0_H0 ;  /* 0x20000008ff187230 */ /* 0x000fe20000004100 */
[-C--:B------:R-:W-:Y:S01]  /*0d70*/  FMUL.FTZ R98, R27, R55.reuse ;  /* 0x000000371b627220 */ /* 0x080fe20000410000 */
[----:B------:R-:W-:Y:S01]  /*0d80*/  HADD2.F32 R0, -RZ, R64.H0_H0 ;  /* 0x20000040ff007230 */ /* 0x000fe20000004100 */
[C---:B------:R-:W-:Y:S01]  /*0d90*/  FFMA.FTZ R25, R26.reuse, R50, R25 ;  /* 0x000000321a197223 */ /* 0x040fe20000010019 */
[----:B------:R-:W-:Y:S01]  /*0da0*/  HADD2.F32 R50, -RZ, R8.H1_H1 ;  /* 0x30000008ff327230 */ /* 0x000fe20000004100 */
        /* <DEDUP_REMOVED lines=11> */
[--C-:B------:R-:W-:Y:S01]  /*0e60*/  HADD2.F32 R24, -RZ, R10.reuse.H0_H0 ;  /* 0x2000000aff187230 */ /* 0x100fe20000004100 */
[-C--:B------:R-:W-:Y:S01]  /*0e70*/  FMUL.FTZ R94, R58, R55.reuse ;  /* 0x000000373a5e7220 */ /* 0x080fe20000410000 */
[----:B------:R-:W-:Y:S01]  /*0e80*/  HADD2.F32 R61, -RZ, R19.H0_H0 ;  /* 0x20000013ff3d7230 */ /* 0x000fe20000004100 */
[C---:B------:R-:W-:Y:S01]  /*0e90*/  FFMA.FTZ R25, R64.reuse, R50, R25 ;  /* 0x0000003240197223 */ /* 0x040fe20000010019 */
[----:B------:R-:W-:Y:S01]  /*0ea0*/  HADD2.F32 R50, -RZ, R10.H1_H1 ;  /* 0x3000000aff327230 */ /* 0x000fe20000004100 */
[-C--:B------:R-:W-:Y:S01]  /*0eb0*/  FMUL.FTZ R85, R64, R55.reuse ;  /* 0x0000003740557220 */ /* 0x080fe20000410000 */
[----:B------:R-:W-:Y:S01]  /*0ec0*/  HADD2.F32 R70, -RZ, R67.H1_H1 ;  /* 0x30000043ff467230 */ /* 0x000fe20000004100 */
[----:B------:R-:W-:Y:S01]  /*0ed0*/  FFMA.FTZ R59, R62, R24, R25 ;  /* 0x000000183e3b7223 */ /* 0x000fe20000010019 */
[----:B------:R-:W-:Y:S01]  /*0ee0*/  HADD2.F32 R24, -RZ, R11.H0_H0 ;  /* 0x2000000bff187230 */ /* 0x000fe20000004100 */
[--C-:B------:R-:W-:Y:S01]  /*0ef0*/  FADD.FTZ R110, R61, R54.reuse ;  /* 0x000000363d6e7221 */ /* 0x100fe20000010000 */
[----:B------:R-:W-:Y:S01]  /*0f00*/  HADD2.F32 R25, -RZ, R16.H0_H0 ;  /* 0x20000010ff197230 */ /* 0x000fe20000004100 */
[----:B------:R-:W-:Y:S01]  /*0f10*/  FFMA.FTZ R63, R66, R50, R59 ;  /* 0x00000032423f7223 */ /* 0x000fe2000001003b */
[----:B------:R-:W-:Y:S01]  /*0f20*/  HADD2.F32 R59, -RZ, R17.H0_H0 ;  /* 0x20000011ff3b7230 */ /* 0x000fe20000004100 */
[----:B------:R-:W-:Y:S01]  /*0f30*/  FMUL.FTZ R92, R62, R55 ;  /* 0x000000373e5c7220 */ /* 0x000fe20000410000 */
[----:B------:R-:W-:Y:S01]  /*0f40*/  HADD2.F32 R17, -RZ, R18.H0_H0 ;  /* 0x20000012ff117230 */ /* 0x000fe20000004100 */
[----:B------:R-:W-:Y:S01]  /*0f50*/  FFMA.FTZ R65, R68, R24, R63 ;  /* 0x0000001844417223 */ /* 0x000fe2000001003f */
        /* <DEDUP_REMOVED lines=11> */
[----:B------:R-:W-:Y:S01]  /*1010*/  FMUL.FTZ R81, R70, R55 ;  /* 0x0000003746517220 */ /* 0x000fe20000410000 */
[----:B------:R-:W-:Y:S06]  /*1020*/  BAR.SYNC.DEFER_BLOCKING 0x0 ;  /* 0x0000000000007b1d */ /* 0x000fec0000010000 */
[----:B------:R-:W-:Y:S05]  /*1030*/  @P0 BRA `(.L_x_3828) ;  /* 0x000000e000000947 */ /* 0x000fea0003800000 */
[----:B------:R-:W-:Y:S01]  /*1040*/  HFMA2.MMA R88, -RZ, RZ, 0, 0 ;  /* 0x00000000ff587435 */ /* 0x000fe200000001ff */
[----:B------:R-:W-:Y:S01]  /*1050*/  CS2R R78, SRZ ;  /* 0x00000000004e7805 */ /* 0x000fe2000001ff00 */
[----:B------:R-:W-:Y:S01]  /*1060*/  HFMA2.MMA R84, -RZ, RZ, 0, 0 ;  /* 0x00000000ff547435 */ /* 0x000fe200000001ff */
[----:B------:R-:W-:Y:S01]  /*1070*/  MOV R86, RZ ;  /* 0x000000ff00567202 */ /* 0x000fe20000000f00 */
[----:B------:R-:W-:Y:S01]  /*1080*/  HFMA2.MMA R73, -RZ, RZ, 0, 0 ;  /* 0x00000000ff497435 */ /* 0x000fe200000001ff */
[----:B------:R-:W-:Y:S01]  /*1090*/  CS2R R76, SRZ ;  /* 0x00000000004c7805 */ /* 0x000fe2000001ff00 */
[----:B------:R-:W-:Y:S01]  /*10a0*/  HFMA2.MMA R71, -RZ, RZ, 0, 0 ;  /* 0x00000000ff477435 */ /* 0x000fe200000001ff */
[----:B------:R-:W-:Y:S01]  /*10b0*/  CS2R R74, SRZ ;  /* 0x00000000004a7805 */ /* 0x000fe2000001ff00 */
[----:B------:R-:W-:Y:S01]  /*10c0*/  HFMA2.MMA R67, -RZ, RZ, 0, 0 ;  /* 0x00000000ff437435 */ /* 0x000fe200000001ff */
[----:B------:R-:W-:-:S02]  /*10d0*/  MOV R82, RZ ;  /* 0x000000ff00527202 */ /* 0x000fc40000000f00 */
[----:B------:R-:W-:Y:S02]  /*10e0*/  MOV R80, RZ ;  /* 0x000000ff00507202 */ /* 0x000fe40000000f00 */
[----:B------:R-:W-:Y:S02]  /*10f0*/  MOV R69, RZ ;  /* 0x000000ff00457202 */ /* 0x000fe40000000f00 */
[----:B------:R-:W-:Y:S01]  /*1100*/  MOV R65, RZ ;  /* 0x000000ff00417202 */ /* 0x000fe20000000f00 */
[----:B------:R-:W-:Y:S05]  /*1110*/  BRA `(.L_x_3829) ;  /* 0x000035c000007947 */ /* 0x000fea0003800000 */
.L_x_3828:
[----:B------:R-:W-:Y:S01]  /*1120*/  HFMA2.MMA R63, -RZ, RZ, 0, 0 ;  /* 0x00000000ff3f7435 */ /* 0x000fe200000001ff */
[----:B------:R-:W-:Y:S01]  /*1130*/  MOV R88, RZ ;  /* 0x000000ff00587202 */ /* 0x000fe20000000f00 */
[----:B------:R-:W-:Y:S01]  /*1140*/  HFMA2.MMA R61, -RZ, RZ, 0, 0 ;  /* 0x00000000ff3d7435 */ /* 0x000fe200000001ff */
[----:B------:R-:W-:Y:S01]  /*1150*/  CS2R R72, SRZ ;  /* 0x0000000000487805 */ /* 0x000fe2000001ff00 */
        /* <DEDUP_REMOVED lines=8> */
[----:B------:R-:W-:-:S02]  /*11e0*/  MOV R82, RZ ;  /* 0x000000ff00527202 */ /* 0x000fc40000000f00 */
[----:B------:R-:W-:Y:S02]  /*11f0*/  MOV R71, RZ ;  /* 0x000000ff00477202 */ /* 0x000fe40000000f00 */
[----:B------:R-:W-:Y:S02]  /*1200*/  MOV R67, RZ ;  /* 0x000000ff00437202 */ /* 0x000fe40000000f00 */
.L_x_3877:
[----:B------:R-:W-:Y:S01]  /*1210*/  IMAD R14, R56, c[0x0][0x180], RZ ;  /* 0x00006000380e7a24 */ /* 0x000fe200078e02ff */
[----:B------:R-:W-:Y:S01]  /*1220*/  SHF.R.S32.HI R122, RZ, 0x1f, R63 ;  /* 0x0000001fff7a7819 */ /* 0x000fe2000001143f */
[----:B------:R-:W-:-:S04]  /*1230*/  IMAD.WIDE.U32 R12, R57, c[0x0][0x180], RZ ;  /* 0x00006000390c7a25 */ /* 0x000fc800078e00ff */
[----:B------:R-:W-:Y:S02]  /*1240*/  IMAD R15, R57, c[0x0][0x184], R14 ;  /* 0x00006100390f7a24 */ /* 0x000fe400078e020e */
[C---:B------:R-:W-:Y:S02]  /*1250*/  IMAD R18, R122.reuse, c[0x0][0x1c0], RZ ;  /* 0x000070007a127a24 */ /* 0x040fe400078e02ff */
[----:B------:R-:W-:Y:S01]  /*1260*/  IMAD R16, R122, c[0x0][0x188], RZ ;  /* 0x000062007a107a24 */ /* 0x000fe200078e02ff */
[----:B------:R-:W-:Y:S01]  /*1270*/  IADD3 R13, R13, R15, RZ ;  /* 0x0000000f0d0d7210 */ /* 0x000fe20007ffe0ff */
[----:B------:R-:W-:-:S04]  /*1280*/  IMAD.WIDE.U32 R14, R63, c[0x0][0x1c0], RZ ;  /* 0x000070003f0e7a25 */ /* 0x000fc800078e00ff */
[C---:B------:R-:W-:Y:S01]  /*1290*/  IMAD R19, R63.reuse, c[0x0][0x1c4], R18 ;  /* 0x000071003f137a24 */ /* 0x040fe200078e0212 */
[----:B------:R-:W-:Y:S01]  /*12a0*/  LEA R24, P1, R14, R40, 0x1 ;  /* 0x000000280e187211 */ /* 0x000fe200078208ff */
[C---:B------:R-:W-:Y:S02]  /*12b0*/  IMAD R17, R63.reuse, c[0x0][0x18c], R16 ;  /* 0x000063003f117a24 */ /* 0x040fe400078e0210 */
[----:B------:R-:W-:Y:S01]  /*12c0*/  IMAD.WIDE.U32 R12, R63, c[0x0][0x188], R12 ;  /* 0x000062003f0c7a25 */ /* 0x000fe200078e000c */
[----:B------:R-:W-:-:S04]  /*12d0*/  IADD3 R15, R15, R19, RZ ;  /* 0x000000130f0f7210 */ /* 0x000fc80007ffe0ff */
[----:B------:R-:W-:Y:S02]  /*12e0*/  LEA.HI.X R25, R14, R39, R15, 0x1, P1 ;  /* 0x000000270e197211 */ /* 0x000fe400008f0c0f */
[----:B------:R-:W-:Y:S02]  /*12f0*/  IADD3 R13, R13, R17, RZ ;  /* 0x000000110d0d7210 */ /* 0x000fe40007ffe0ff */
[----:B------:R-:W-:Y:S01]  /*1300*/  LEA R118, P0, R12, c[0x0][0x220], 0x2 ;  /* 0x000088000c767a11 */ /* 0x000fe200078010ff */
[----:B------:R-:W-:-:S03]  /*1310*/  IMAD.WIDE R24, R35, 0x10, R24 ;  /* 0x0000001023187825 */ /* 0x000fc600078e0218 */
[----:B------:R-:W-:Y:S02]  /*1320*/  LEA.HI.X R119, R12, c[0x0][0x224], R13, 0x2, P0 ;  /* 0x000089000c777a11 */ /* 0x000fe400000f140d */
[----:B------:R0:W2:Y:S04]  /*1330*/  LDG.E.128 R12, [R24.64] ;  /* 0x00000004180c7981 */ /* 0x0000a8000c1e1d00 */
[----:B------:R0:W3:Y:S04]  /*1340*/  LDG.E.128 R16, [R24.64+0x200] ;  /* 0x0002000418107981 */ /* 0x0000e8000c1e1d00 */
[----:B------:R1:W4:Y:S01]  /*1350*/  LDG.E R59, [R118.64] ;  /* 0x00000004763b7981 */ /* 0x000322000c1e1900 */
[----:B------:R-:W-:-:S02]  /*1360*/  IMAD R124, R56, c[0x0][0x198], RZ ;  /* 0x00006600387c7a24 */ /* 0x000fc400078e02ff */
[----:B------:R-:W-:-:S04]  /*1370*/  IMAD.WIDE.U32 R120, R57, c[0x0][0x198], RZ ;  /* 0x0000660039787a25 */ /* 0x000fc800078e00ff */
[----:B------:R-:W-:Y:S02]  /*1380*/  IMAD R117, R57, c[0x0][0x19c], R124 ;  /* 0x0000670039757a24 */ /* 0x000fe400078e027c */
[----:B------:R-:W-:-:S03]  /*1390*/  IMAD R122, R122, c[0x0][0x1a0], RZ ;  /* 0x000068007a7a7a24 */ /* 0x000fc600078e02ff */
[----:B------:R-:W-:Y:S02]  /*13a0*/  IADD3 R121, R121, R117, RZ ;  /* 0x0000007579797210 */ /* 0x000fe40007ffe0ff */
[----:B------:R-:W-:Y:S01]  /*13b0*/  IADD3 R117, R38, -0x1, RZ ;  /* 0xffffffff26757810 */ /* 0x000fe20007ffe0ff */
[C---:B-1----:R-:W-:Y:S01]  /*13c0*/  IMAD R119, R63.reuse, c[0x0][0x1a4], R122 ;  /* 0x000069003f777a24 */ /* 0x042fe200078e027a */
[----:B------:R-:W-:Y:S01]  /*13d0*/  ISETP.NE.AND P1, PT, R48, RZ, PT ;  /* 0x000000ff3000720c */ /* 0x000fe20003f25270 */
[----:B0-----:R-:W-:Y:S01]  /*13e0*/  IMAD.WIDE.U32 R24, R63, c[0x0][0x1a0], R120 ;  /* 0x000068003f187a25 */ /* 0x001fe200078e0078 */
[----:B------:R-:W-:-:S04]  /*13f0*/  LEA.HI R118, R117, R117, RZ, 0x1 ;  /* 0x0000007575767211 */ /* 0x000fc800078f08ff */
[----:B------:R-:W-:Y:S02]  /*1400*/  LOP3.LUT R120, R118, 0xfffffe, RZ, 0xc0, !PT ;  /* 0x00fffffe76787812 */ /* 0x000fe400078ec0ff */
[----:B------:R-:W-:Y:S02]  /*1410*/  IADD3 R25, R25, R119, RZ ;  /* 0x0000007719197210 */ /* 0x000fe40007ffe0ff */
[C---:B------:R-:W-:Y:S02]  /*1420*/  LEA R118, P2, R24.reuse, c[0x0][0x228], 0x2 ;  /* 0x00008a0018767a11 */ /* 0x040fe400078410ff */
[----:B------:R-:W-:Y:S02]  /*1430*/  IADD3 R120, R117, -R120, RZ ;  /* 0x8000007875787210 */ /* 0x000fe40007ffe0ff */
[----:B------:R-:W-:Y:S02]  /*1440*/  LEA.HI.X R119, R24, c[0x0][0x22c], R25, 0x2, P2 ;  /* 0x00008b0018777a11 */ /* 0x000fe400010f1419 */
[----:B------:R-:W-:-:S02]  /*1450*/  SHF.L.U32 R25, R48, 0x1, RZ ;  /* 0x0000000130197819 */ /* 0x000fc400000006ff */
[----:B------:R-:W-:Y:S01]  /*1460*/  IADD3 R121, R48, 0x200, RZ ;  /* 0x0000020030797810 */ /* 0x000fe20007ffe0ff */
[----:B------:R0:W5:Y:S01]  /*1470*/  LDG.E R117, [R118.64] ;  /* 0x0000000476757981 */ /* 0x000162000c1e1900 */
[----:B------:R-:W-:Y:S02]  /*1480*/  @!P1 LEA R121, R120, R63, 0x8 ;  /* 0x0000003f78799211 */ /* 0x000fe400078e40ff */
[----:B------:R-:W-:-:S04]  /*1490*/  LOP3.LUT R120, R25, 0xffffffc0, RZ, 0xc0, !PT ;  /* 0xffffffc019787812 */ /* 0x000fc800078ec0ff */
[----:B0-----:R-:W-:Y:S02]  /*14a0*/  IADD3 R118, R47, R47, R120 ;  /* 0x0000002f2f767210 */ /* 0x001fe40007ffe078 */
[----:B------:R-:W-:Y:S02]  /*14b0*/  LOP3.LUT P0, RZ, R48, 0x1f, RZ, 0xc0, !PT ;  /* 0x0000001f30ff7812 */ /* 0x000fe4000780c0ff */
[----:B------:R-:W-:Y:S02]  /*14c0*/  SHF.L.U32 R126, R121, 0x2, RZ ;  /* 0x00000002797e7819 */ /* 0x000fe400000006ff */
[----:B------:R-:W-:Y:S02]  /*14d0*/  ISETP.LT.OR P0, PT, R38, 0x2, P0 ;  /* 0x000000022600780c */ /* 0x000fe40000701670 */
[----:B------:R-:W-:-:S11]  /*14e0*/  MOV R25, RZ ;  /* 0x000000ff00197202 */ /* 0x000fd60000000f00 */
[----:B------:R-:W-:-:S05]  /*14f0*/  @!P0 IADD3 R24, R38, -0x2, RZ ;  /* 0xfffffffe26188810 */ /* 0x000fca0007ffe0ff */
[----:B------:R-:W-:Y:S01]  /*1500*/  @!P0 IMAD R125, R24, c[0x0][0x16c], R63 ;  /* 0x00005b00187d8a24 */ /* 0x000fe200078e023f */
[----:B------:R-:W-:-:S03]  /*1510*/  MOV R24, 0x3f800000 ;  /* 0x3f80000000187802 */ /* 0x000fc60000000f00 */
[----:B------:R-:W-:Y:S01]  /*1520*/  @!P0 IMAD.WIDE R124, R125, 0x8, R22 ;  /* 0x000000087d7c8825 */ /* 0x000fe200078e0216 */
[--C-:B------:R-:W-:Y:S02]  /*1530*/  HADD2.F32 R131, -RZ, R7.reuse.H0_H0 ;  /* 0x20000007ff837230 */ /* 0x100fe40000004100 */
        /* <DEDUP_REMOVED lines=20> */
[----:B--2---:R-:W-:Y:S04]  /*1680*/  STS.128 [R34.X16], R12 ;  /* 0x0000000c22007388 */ /* 0x004fe8000000cc00 */
[----:B---3--:R-:W-:Y:S01]  /*1690*/  STS.128 [R34.X16+0x200], R16 ;  /* 0x0002001022007388 */ /* 0x008fe2000000cc00 */
[----:B------:R-:W-:-:S06]  /*16a0*/  NOP ;  /* 0x0000000000007918 */ /* 0x000fcc0000000000 */
[----:B------:R-:W0:Y:S01]  /*16b0*/  LDS.128 R12, [R118.X16] ;  /* 0x00000000760c7984 */ /* 0x000e22000000cc00 */
[----:B----4-:R-:W-:-:S03]  /*16c0*/  FMUL.FTZ R132, R59, 1.4426950216293334961 ;  /* 0x3fb8aa3b3b847820 */ /* 0x010fc60000410000 */
[----:B------:R1:W2:Y:S01]  /*16d0*/  LDS.128 R16, [R118.X16+0x10] ;  /* 0x0000100076107984 */ /* 0x0002a2000000cc00 */
[----:B------:R-:W-:-:S06]  /*16e0*/  FMUL.FTZ R147, R116, R132 ;  /* 0x0000008474937220 */ /* 0x000fcc0000410000 */
[----:B------:R-:W3:Y:S01]  /*16f0*/  MUFU.EX2 R147, R147 ;  /* 0x0000009300937308 */ /* 0x000ee20000000800 */
[-C--:B------:R-:W-:Y:S02]  /*1700*/  FMUL.FTZ R122, R115, R132.reuse ;  /* 0x00000084737a7220 */ /* 0x080fe40000410000 */
[-C--:B------:R-:W-:Y:S02]  /*1710*/  FMUL.FTZ R121, R114, R132.reuse ;  /* 0x0000008472797220 */ /* 0x080fe40000410000 */
[----:B------:R-:W-:-:S03]  /*1720*/  FMUL.FTZ R120, R113, R132 ;  /* 0x0000008471787220 */ /* 0x000fc60000410000 */
[----:B------:R-:W4:Y:S01]  /*1730*/  MUFU.EX2 R122, R122 ;  /* 0x0000007a007a7308 */ /* 0x000f220000000800 */
[----:B---3--:R3:W-:Y:S04]  /*1740*/  STS [R126+0x1d10], R147 ;  /* 0x001d10937e007388 */ /* 0x0087e80000000800 */
[----:B------:R-:W-:Y:S01]  /*1750*/  BAR.SYNC.DEFER_BLOCKING 0x0 ;  /* 0x0000000000007b1d */ /* 0x000fe20000010000 */
[----:B------:R-:W-:-:S05]  /*1760*/  FMUL.FTZ R119, R112, R132 ;  /* 0x0000008470777220 */ /* 0x000fca0000410000 */
[----:B------:R-:W2:Y:S01]  /*1770*/  MUFU.EX2 R121, R121 ;  /* 0x0000007900797308 */ /* 0x000ea20000000800 */
[--C-:B0-----:R-:W-:Y:S02]  /*1780*/  HADD2.F32 R162, -RZ, R12.reuse.H0_H0 ;  /* 0x2000000cffa27230 */ /* 0x101fe40000004100 */
[----:B------:R-:W-:Y:S02]  /*1790*/  HADD2.F32 R163, -RZ, R12.H1_H1 ;  /* 0x3000000cffa37230 */ /* 0x000fe40000004100 */
[--C-:B------:R-:W-:Y:S02]  /*17a0*/  HADD2.F32 R166, -RZ, R13.reuse.H0_H0 ;  /* 0x2000000dffa67230 */ /* 0x100fe40000004100 */
[----:B------:R-:W-:Y:S01]  /*17b0*/  HADD2.F32 R165, -RZ, R13.H1_H1 ;  /* 0x3000000dffa57230 */ /* 0x000fe20000004100 */
[----:B------:R-:W0:Y:S01]  /*17c0*/  MUFU.EX2 R120, R120 ;  /* 0x0000007800787308 */ /* 0x000e220000000800 */
[--C-:B------:R-:W-:Y:S02]  /*17d0*/  HADD2.F32 R13, -RZ, R4.reuse.H0_H0 ;  /* 0x20000004ff0d7230 */ /* 0x100fe40000004100 */
[----:B------:R-:W-:Y:S01]  /*17e0*/  HADD2.F32 R12, -RZ, R4.H1_H1 ;  /* 0x30000004ff0c7230 */ /* 0x000fe20000004100 */
[----:B-1----:R-:W-:Y:S01]  /*17f0*/  FMUL.FTZ R118, R111, R132 ;  /* 0x000000846f767220 */ /* 0x002fe20000410000 */
[----:B------:R-:W-:-:S02]  /*1800*/  HADD2.F32 R170, -RZ, R14.H0_H0 ;  /* 0x2000000effaa7230 */ /* 0x000fc40000004100 */
[----:B------:R-:W-:Y:S02]  /*1810*/  HADD2.F32 R169, -RZ, R14.H1_H1 ;  /* 0x3000000effa97230 */ /* 0x000fe40000004100 */
[--C-:B------:R-:W-:Y:S02]  /*1820*/  HADD2.F32 R172, -RZ, R15.reuse.H0_H0 ;  /* 0x2000000fffac7230 */ /* 0x100fe40000004100 */
[----:B------:R-:W-:Y:S01]  /*1830*/  HADD2.F32 R171, -RZ, R15.H1_H1 ;  /* 0x3000000fffab7230 */ /* 0x000fe20000004100 */
[----:B------:R-:W-:Y:S01]  /*1840*/  FMUL.FTZ R123, R110, R132 ;  /* 0x000000846e7b7220 */ /* 0x000fe20000410000 */
[--C-:B------:R-:W-:Y:S01]  /*1850*/  HADD2.F32 R14, -RZ, R5.reuse.H1_H1 ;  /* 0x30000005ff0e7230 */ /* 0x100fe20000004100 */
[----:B------:R-:W1:Y:S01]  /*1860*/  MUFU.EX2 R119, R119 ;  /* 0x0000007700777308 */ /* 0x000e620000000800 */
[----:B------:R-:W-:Y:S01]  /*1870*/  HADD2.F32 R15, -RZ, R5.H0_H0 ;  /* 0x20000005ff0f7230 */ /* 0x000fe20000004100 */
[----:B------:R-:W-:Y:S01]  /*1880*/  FMUL.FTZ R144, R116, R13 ;  /* 0x0000000d74907220 */ /* 0x000fe20000410000 */
[----:B------:R0:W5:Y:S01]  /*1890*/  @!P0 LDG.E.64 R24, [R124.64] ;  /* 0x000000047c188981 */ /* 0x000162000c1e1b00 */
[----:B------:R-:W-:-:S02]  /*18a0*/  FMUL.FTZ R181, R115, R12 ;  /* 0x0000000c73b57220 */ /* 0x000fc40000410000 */
[----:B------:R-:W-:Y:S02]  /*18b0*/  FMUL.FTZ R143, R113, R14 ;  /* 0x0000000e718f7220 */ /* 0x000fe40000410000 */
[----:B------:R-:W1:Y:S01]  /*18c0*/  MUFU.EX2 R118, R118 ;  /* 0x0000007600767308 */ /* 0x000e620000000800 */
[----:B------:R-:W-:Y:S02]  /*18d0*/  FMUL.FTZ R148, R114, R15 ;  /* 0x0000000f72947220 */ /* 0x000fe40000410000 */
[-C--:B----4-:R-:W-:Y:S02]  /*18e0*/  FMUL.FTZ R14, R147, R122.reuse ;  /* 0x0000007a930e7220 */ /* 0x090fe40000410000 */
[----:B------:R-:W-:Y:S01]  /*18f0*/  FFMA.FTZ R12, R144, R122, R181 ;  /* 0x0000007a900c7223 */ /* 0x000fe200000100b5 */
[----:B0-----:R-:W-:Y:S01]  /*1900*/  HADD2.F32 R125, -RZ, R6.H0_H0 ;  /* 0x20000006ff7d7230 */ /* 0x001fe20000004100 */
[----:B------:R-:W-:Y:S01]  /*1910*/  FMUL.FTZ R128, R109, R132 ;  /* 0x000000846d807220 */ /* 0x000fe20000410000 */
[----:B------:R-:W0:Y:S01]  /*1920*/  MUFU.EX2 R123, R123 ;  /* 0x0000007b007b7308 */ /* 0x000e220000000800 */
[----:B--2---:R-:W-:-:S02]  /*1930*/  FMUL.FTZ R13, R121, R14 ;  /* 0x0000000e790d7220 */ /* 0x004fc40000410000 */
[----:B------:R-:W-:Y:S01]  /*1940*/  FFMA.FTZ R12, R121, R12, R148 ;  /* 0x0000000c790c7223 */ /* 0x000fe20000010094 */
[----:B------:R-:W-:Y:S01]  /*1950*/  ISETP.NE.AND P0, PT, R48, 0x3f, PT ;  /* 0x0000003f3000780c */ /* 0x000fe20003f05270 */
[----:B---3--:R-:W-:Y:S01]  /*1960*/  FMUL.FTZ R126, R108, R132 ;  /* 0x000000846c7e7220 */ /* 0x008fe20000410000 */
[----:B------:R-:W-:Y:S01]  /*1970*/  HADD2.F32 R124, -RZ, R6.H1_H1 ;  /* 0x30000006ff7c7230 */ /* 0x000fe20000004100 */
[----:B------:R-:W-:Y:S01]  /*1980*/  FMUL.FTZ R142, R112, R125 ;  /* 0x0000007d708e7220 */ /* 0x000fe20000410000 */
[----:B------:R-:W2:Y:S01]  /*1990*/  MUFU.EX2 R128, R128 ;  /* 0x0000008000807308 */ /* 0x000ea20000000800 */
[C---:B------:R-:W-:Y:S02]  /*19a0*/  FMUL.FTZ R14, R120.reuse, R13 ;  /* 0x0000000d780e7220 */ /* 0x040fe40000410000 */
[----:B------:R-:W-:Y:S02]  /*19b0*/  FFMA.FTZ R12, R120, R12, R143 ;  /* 0x0000000c780c7223 */ /* 0x000fe4000001008f */
[----:B------:R-:W-:-:S02]  /*19c0*/  FMUL.FTZ R127, R107, R132 ;  /* 0x000000846b7f7220 */ /* 0x000fc40000410000 */
[----:B------:R-:W-:Y:S01]  /*19d0*/  FMUL.FTZ R145, R111, R124 ;  /* 0x0000007c6f917220 */ /* 0x000fe20000410000 */
[----:B------:R-:W3:Y:S01]  /*19e0*/  MUFU.EX2 R126, R126 ;  /* 0x0000007e007e7308 */ /* 0x000ee20000000800 */
[C---:B-1----:R-:W-:Y:S01]  /*19f0*/  FMUL.FTZ R13, R119.reuse, R14 ;  /* 0x0000000e770d7220 */ /* 0x042fe20000410000 */
[----:B------:R1:W4:Y:S01]  /*1a00*/  @P0 LDS R164, [R48.X4+0x2514] ;  /* 0x0025140030a40984 */ /* 0x0003220000004800 */
[----:B------:R-:W-:Y:S02]  /*1a10*/  FFMA.FTZ R12, R119, R12, R142 ;  /* 0x0000000c770c7223 */ /* 0x000fe4000001008e */
[----:B------:R-:W-:Y:S02]  /*1a20*/  FMUL.FTZ R129, R106, R132 ;  /* 0x000000846a817220 */ /* 0x000fe40000410000 */
[C---:B------:R-:W-:Y:S01]  /*1a30*/  FMUL.FTZ R14, R118.reuse, R13 ;  /* 0x0000000d760e7220 */ /* 0x040fe20000410000 */
[----:B------:R-:W1:Y:S01]  /*1a40*/  MUFU.EX2 R127, R127 ;  /* 0x0000007f007f7308 */ /* 0x000e620000000800 */
[----:B------:R-:W-:-:S02]  /*1a50*/  FFMA.FTZ R12, R118, R12, R145 ;  /* 0x0000000c760c7223 */ /* 0x000fc40000010091 */
[----:B------:R-:W-:Y:S02]  /*1a60*/  FMUL.FTZ R124, R105, R132 ;  /* 0x00000084697c7220 */ /* 0x000fe40000410000 */
[C---:B0-----:R-:W-:Y:S02]  /*1a70*/  FMUL.FTZ R13, R123.reuse, R14 ;  /* 0x0000000e7b0d7220 */ /* 0x041fe40000410000 */
[----:B------:R-:W-:Y:S01]  /*1a80*/  FFMA.FTZ R12, R123, R12, R146 ;  /* 0x0000000c7b0c7223 */ /* 0x000fe20000010092 */
[----:B------:R-:W0:Y:S01]  /*1a90*/  MUFU.EX2 R129, R129 ;  /* 0x0000008100817308 */ /* 0x000e220000000800 */
[----:B------:R-:W-:Y:S02]  /*1aa0*/  FMUL.FTZ R125, R103, R132 ;  /* 0x00000084677d7220 */ /* 0x000fe40000410000 */
[C---:B--2---:R-:W-:Y:S02]  /*1ab0*/  FMUL.FTZ R13, R128.reuse, R13 ;  /* 0x0000000d800d7220 */ /* 0x044fe40000410000 */
[----:B------:R-:W-:-:S03]  /*1ac0*/  FFMA.FTZ R12, R128, R12, R149 ;  /* 0x0000000c800c7223 */ /* 0x000fc60000010095 */
[----:B------:R-:W2:Y:S01]  /*1ad0*/  MUFU.EX2 R124, R124 ;  /* 0x0000007c007c7308 */ /* 0x000ea20000000800 */
[----:B------:R-:W-:Y:S02]  /*1ae0*/  FMUL.FTZ R130, R101, R132 ;  /* 0x0000008465827220 */ /* 0x000fe40000410000 */
[C---:B---3--:R-:W-:Y:S02]  /*1af0*/  FMUL.FTZ R14, R126.reuse, R13 ;  /* 0x0000000d7e0e7220 */ /* 0x048fe40000410000 */
[----:B------:R-:W-:-:S03]  /*1b00*/  FFMA.FTZ R12, R126, R12, R177 ;  /* 0x0000000c7e0c7223 */ /* 0x000fc600000100b1 */
[----:B------:R-:W3:Y:S01]  /*1b10*/  MUFU.EX2 R125, R125 ;  /* 0x0000007d007d7308 */ /* 0x000ee20000000800 */
        /* <DEDUP_REMOVED lines=9> */
[----:B------:R-:W-:-:S05]  /*1bb0*/  FFMA.FTZ R12, R124, R12, R179 ;  /* 0x0000000c7c0c7223 */ /* 0x000fca00000100b3 */
[----:B------:R-:W2:Y:S01]  /*1bc0*/  MUFU.EX2 R151, R151 ;  /* 0x0000009700977308 */ /* 0x000ea20000000800 */
[C---:B---3--:R-:W-:Y:S02]  /*1bd0*/  FMUL.FTZ R13, R125.reuse, R14 ;  /* 0x0000000e7d0d7220 */ /* 0x048fe40000410000 */
[----:B------:R-:W-:Y:S02]  /*1be0*/  FFMA.FTZ R12, R125, R12, R154 ;  /* 0x0000000c7d0c7223 */ /* 0x000fe4000001009a */
[C---:B-1----:R-:W-:Y:S02]  /*1bf0*/  FMUL.FTZ R14, R130.reuse, R13 ;  /* 0x0000000d820e7220 */ /* 0x042fe40000410000 */
[----:B------:R-:W-:Y:S02]  /*1c00*/  FFMA.FTZ R12, R130, R12, R183 ;  /* 0x0000000c820c7223 */ /* 0x000fe400000100b7 */
[C---:B0-----:R-:W-:Y:S02]  /*1c10*/  FMUL.FTZ R14, R131.reuse, R14 ;  /* 0x0000000e830e7220 */ /* 0x041fe40000410000 */
[----:B------:R-:W-:Y:S01]  /*1c20*/  FFMA.FTZ R13, R131, R12, R158 ;  /* 0x0000000c830d7223 */ /* 0x000fe2000001009e */
[----:B------:R-:W-:-:S02]  /*1c30*/  HADD2.F32 R176, -RZ, R16.H0_H0 ;  /* 0x20000010ffb07230 */ /* 0x000fc40000004100 */
[----:B------:R-:W-:Y:S02]  /*1c40*/  HADD2.F32 R175, -RZ, R16.H1_H1 ;  /* 0x30000010ffaf7230 */ /* 0x000fe40000004100 */
[--C-:B------:R-:W-:Y:S01]  /*1c50*/  HADD2.F32 R174, -RZ, R17.reuse.H0_H0 ;  /* 0x20000011ffae7230 */ /* 0x100fe20000004100 */
[C---:B--2---:R-:W-:Y:S01]  /*1c60*/  FMUL.FTZ R12, R151.reuse, R14 ;  /* 0x0000000e970c7220 */ /* 0x044fe20000410000 */
[----:B------:R-:W-:Y:S01]  /*1c70*/  HADD2.F32 R159, -RZ, R17.H1_H1 ;  /* 0x30000011ff9f7230 */ /* 0x000fe20000004100 */
[----:B------:R-:W-:Y:S01]  /*1c80*/  FFMA.FTZ R13, R151, R13, R160 ;  /* 0x0000000d970d7223 */ /* 0x000fe200000100a0 */
[--C-:B------:R-:W-:Y:S02]  /*1c90*/  HADD2.F32 R161, -RZ, R18.reuse.H0_H0 ;  /* 0x20000012ffa17230 */ /* 0x100fe40000004100 */
[----:B------:R-:W-:Y:S02]  /*1ca0*/  HADD2.F32 R157, -RZ, R18.H1_H1 ;  /* 0x30000012ff9d7230 */ /* 0x000fe40000004100 */
[----:B------:R-:W-:-:S02]  /*1cb0*/  HADD2.F32 R153, -RZ, R19.H0_H0 ;  /* 0x20000013ff997230 */ /* 0x000fc40000004100 */
[----:B------:R-:W-:Y:S01]  /*1cc0*/  HADD2.F32 R155, -RZ, R19.H1_H1 ;  /* 0x30000013ff9b7230 */ /* 0x000fe20000004100 */
[----:B------:R-:W-:Y:S05]  /*1cd0*/  @P0 BRA `(.L_x_3831) ;  /* 0x0000007000000947 */ /* 0x000fea0003800000 */
[----:B----4-:R-:W-:Y:S02]  /*1ce0*/  ISETP.NE.AND P0, PT, R38, c[0x0][0x174], PT ;  /* 0x00005d0026007a0c */ /* 0x010fe40003f05270 */
[----:B------:R-:W-:-:S11]  /*1cf0*/  MOV R164, 0x3f800000 ;  /* 0x3f80000000a47802 */ /* 0x000fd60000000f00 */
[----:B------:R-:W-:-:S04]  /*1d00*/  @P0 LEA.HI R14, R38, R38, RZ, 0x1 ;  /* 0x00000026260e0211 */ /* 0x000fc800078f08ff */
[----:B------:R-:W-:-:S04]  /*1d10*/  @P0 LOP3.LUT R15, R14, 0xfffffe, RZ, 0xc0, !PT ;  /* 0x00fffffe0e0f0812 */ /* 0x000fc800078ec0ff */
[----:B------:R-:W-:-:S04]  /*1d20*/  @P0 IADD3 R14, -R15, R38, RZ ;  /* 0x000000260f0e0210 */ /* 0x000fc80007ffe1ff */
[----:B------:R-:W-:-:S05]  /*1d30*/  @P0 LEA R14, R14, R63, 0x8 ;  /* 0x0000003f0e0e0211 */ /* 0x000fca00078e40ff */
[----:B------:R0:W1:Y:S02]  /*1d40*/  @P0 LDS R164, [R14.X4+0x1d10] ;  /* 0x001d10000ea40984 */ /* 0x0000640000004800 */
.L_x_3831:
[----:B----4-:R-:W-:Y:S05]  /*1d50*/  BSYNC B0 ;  /* 0x0000000000007941 */ /* 0x010fea0003800000 */
.L_x_3830:
[----:B------:R-:W-:Y:S01]  /*1d60*/  ISETP.GT.U32.AND P0, PT, R48, 0x1f, PT ;  /* 0x0000001f3000780c */ /* 0x000fe20003f04070 */
[C---:B-----5:R-:W-:Y:S01]  /*1d70*/  FMUL.FTZ R19, R117.reuse, R169 ;  /* 0x000000a975137220 */ /* 0x060fe20000410000 */
[----:B------:R2:W-:Y:S01]  /*1d80*/  STS.64 [R48.X8+0x1900], R12 ;  /* 0x0019000c30007388 */ /* 0x0005e20000008a00 */
[C---:B------:R-:W-:Y:S01]  /*1d90*/  FMUL.FTZ R18, R117.reuse, R170 ;  /* 0x000000aa75127220 */ /* 0x040fe20000410000 */
[----:B------:R-:W-:Y:S01]  /*1da0*/  BSSY B0, `(.L_x_3832) ;  /* 0x000005c000007945 */ /* 0x000fe20003800000 */
[C---:B------:R-:W-:Y:S02]  /*1db0*/  FMUL.FTZ R132, R117.reuse, R172 ;  /* 0x000000ac75847220 */ /* 0x040fe40000410000 */
[C---:B------:R-:W-:Y:S02]  /*1dc0*/  FMUL.FTZ R173, R117.reuse, R176 ;  /* 0x000000b075ad7220 */ /* 0x040fe40000410000 */
[C---:B------:R-:W-:Y:S02]  /*1dd0*/  FMUL.FTZ R185, R117.reuse, R174 ;  /* 0x000000ae75b97220 */ /* 0x040fe40000410000 */
[----:B0-----:R-:W-:-:S02]  /*1de0*/  FMUL.FTZ R14, R117, R162 ;  /* 0x000000a2750e7220 */ /* 0x001fc40000410000 */
[C---:B------:R-:W-:Y:S02]  /*1df0*/  FMUL.FTZ R15, R117.reuse, R163 ;  /* 0x000000a3750f7220 */ /* 0x040fe40000410000 */
[C---:B------:R-:W-:Y:S02]  /*1e00*/  FMUL.FTZ R16, R117.reuse, R166 ;  /* 0x000000a675107220 */ /* 0x040fe40000410000 */
[C---:B------:R-:W-:Y:S02]  /*1e10*/  FMUL.FTZ R17, R117.reuse, R165 ;  /* 0x000000a575117220 */ /* 0x040fe40000410000 */
[C---:B------:R-:W-:Y:S02]  /*1e20*/  FMUL.FTZ R133, R117.reuse, R171 ;  /* 0x000000ab75857220 */ /* 0x040fe40000410000 */
[C---:B--2---:R-:W-:Y:S02]  /*1e30*/  FMUL.FTZ R13, R117.reuse, R175 ;  /* 0x000000af750d7220 */ /* 0x044fe40000410000 */
        /* <DEDUP_REMOVED lines=28> */
.L_x_3885:
        /* <DEDUP_REMOVED lines=24> */
.L_x_3886:
[----:B------:R-:W-:Y:S02]  /*2180*/  ISETP.GE.AND P0, PT, R47, 0x10, PT ;  /* 0x000000102f00780c */ /* 0x000fe40003f06270 */
[----:B------:R-:W-:-:S11]  /*2190*/  MOV R184, R16 ;  /* 0x0000001000b87202 */ /* 0x000fd60000000f00 */
        /* <DEDUP_REMOVED lines=8> */
[----:B-1----:R-:W-:Y:S05]  /*2220*/  CALL.REL.NOINC `($__internal_157_$__cuda_sm70_shflsync_idx_p) ;  /* 0x00003f5000007944 */ /* 0x002fea0003c00000 */
.L_x_3836:
[----:B------:R-:W-:Y:S05]  /*2230*/  BRA.CONV ~URZ, `(.L_x_3837) ;  /* 0x000000637f007947 */ /* 0x000fea000b800000 */
[----:B0-----:R-:W-:Y:S01]  /*2240*/  HFMA2.MMA R187, -RZ, RZ, 0, 1.847743988037109375e-06 ;  /* 0x0000001fffbb7435 */ /* 0x001fe200000001ff */
[----:B------:R-:W-:-:S02]  /*2250*/  MOV R186, R184 ;  /* 0x000000b800ba7202 */ /* 0x000fc40000000f00 */
[----:B-1----:R-:W-:Y:S02]  /*2260*/  MOV R15, 0x1f ;  /* 0x0000001f000f7802 */ /* 0x002fe40000000f00 */
[----:B------:R-:W-:Y:S02]  /*2270*/  MOV R188, 0xffffffff ;  /* 0xffffffff00bc7802 */ /* 0x000fe40000000f00 */
[----:B------:R-:W-:Y:S02]  /*2280*/  MOV R12, 0x22a0 ;  /* 0x000022a0000c7802 */ /* 0x000fe40000000f00 */
[----:B------:R-:W-:Y:S05]  /*2290*/  CALL.REL.NOINC `($__internal_157_$__cuda_sm70_shflsync_idx_p) ;  /* 0x00003ee000007944 */ /* 0x000fea0003c00000 */
.L_x_3837:
[----:B------:R-:W-:Y:S05]  /*22a0*/  BRA.DIV ~URZ, `(.L_x_3838) ;  /* 0x000034f27f007947 */ /* 0x000fea000b800000 */
[----:B------:R2:W3:Y:S04]  /*22b0*/  SHFL.UP PT, R16, R17, 0x1, RZ ;  /* 0x0420000011107989 */ /* 0x0004e800000e00ff */
[----:B------:R-:W4:Y:S04]  /*22c0*/  SHFL.IDX PT, R24, R24, RZ, 0x1f ;  /* 0x00001fff18187589 */ /* 0x000f2800000e0000 */
[----:B------:R2:W0:Y:S04]  /*22d0*/  SHFL.IDX PT, R13, R25, RZ, 0x1f ;  /* 0x00001fff190d7589 */ /* 0x00042800000e0000 */
[----:B------:R2:W1:Y:S02]  /*22e0*/  SHFL.UP PT, R17, R184, 0x1, RZ ;  /* 0x04200000b8117989 */ /* 0x00046400000e00ff */
.L_x_3887:
[----:B01----:R-:W0:Y:S01]  /*22f0*/  LDS.64 R14, [R48.X16+0x1900] ;  /* 0x00190000300e7984 */ /* 0x003e22000000ca00 */
[----:B----4-:R-:W-:Y:S01]  /*2300*/  MOV R12, R24 ;  /* 0x00000018000c7202 */ /* 0x010fe20000000f00 */
[----:B---3--:R-:W-:-:S04]  /*2310*/  @P1 FFMA.FTZ R13, R13, R16, R17 ;  /* 0x000000100d0d1223 */ /* 0x008fc80000010011 */
[----:B------:R-:W-:Y:S02]  /*2320*/  @P1 FMUL.FTZ R12, R12, R16 ;  /* 0x000000100c0c1220 */ /* 0x000fe40000410000 */
[C---:B0-----:R-:W-:Y:S02]  /*2330*/  FFMA.FTZ R15, R14.reuse, R13, R15 ;  /* 0x0000000d0e0f7223 */ /* 0x041fe4000001000f */
[----:B------:R-:W-:-:S05]  /*2340*/  FMUL.FTZ R14, R14, R12 ;  /* 0x0000000c0e0e7220 */ /* 0x000fca0000410000 */
[----:B------:R0:W-:Y:S02]  /*2350*/  STS.128 [R48.X16+0x1900], R12 ;  /* 0x0019000c30007388 */ /* 0x0001e4000000cc00 */
.L_x_3833:
[----:B------:R-:W-:Y:S05]  /*2360*/  BSYNC B0 ;  /* 0x0000000000007941 */ /* 0x000fea0003800000 */
.L_x_3832:
[----:B------:R-:W-:Y:S01]  /*2370*/  WARPSYNC 0xffffffff ;  /* 0xffffffff00007948 */ /* 0x000fe20003800000 */
[----:B------:R-:W-:Y:S01]  /*2380*/  BAR.SYNC.DEFER_BLOCKING 0x0 ;  /* 0x0000000000007b1d */ /* 0x000fe20000010000 */
[C---:B01----:R-:W-:Y:S01]  /*2390*/  FMUL.FTZ R14, R151.reuse, R164 ;  /* 0x000000a4970e7220 */ /* 0x043fe20000410000 */
[----:B------:R-:W-:Y:S01]  /*23a0*/  LOP3.LUT P0, RZ, R48, 0x1f, RZ, 0xc0, !PT ;  /* 0x0000001f30ff7812 */ /* 0x000fe2000780c0ff */
[----:B------:R-:W-:Y:S01]  /*23b0*/  FFMA.FTZ R13, R151, R185, R180 ;  /* 0x000000b9970d7223 */ /* 0x000fe200000100b4 */
[----:B--2---:R-:W-:Y:S01]  /*23c0*/  HFMA2.MMA R17, -RZ, RZ, 0, 0 ;  /* 0x00000000ff117435 */ /* 0x004fe200000001ff */
        /* <DEDUP_REMOVED lines=64> */
.L_x_3888:
        /* <DEDUP_REMOVED lines=26> */
.L_x_3889:
        /* <DEDUP_REMOVED lines=11> */
.L_x_3840:
[----:B-12---:R-:W-:Y:S05]  /*2a20*/  BSYNC B0 ;  /* 0x0000000000007941 */ /* 0x006fea0003800000 */
.L_x_3839:
[----:B------:R-:W-:Y:S01]  /*2a30*/  WARPSYNC 0xffffffff ;  /* 0xffffffff00007948 */ /* 0x000fe20003800000 */
[----:B------:R-:W-:Y:S01]  /*2a40*/  BAR.SYNC.DEFER_BLOCKING 0x0 ;  /* 0x0000000000007b1d */ /* 0x000fe20000010000 */
[----:B------:R-:W-:Y:S01]  /*2a50*/  FMUL.FTZ R162, R162, R147 ;  /* 0x00000093a2a27220 */ /* 0x000fe20000410000 */
[C---:B------:R-:W-:Y:S01]  /*2a60*/  ISETP.NE.AND P1, PT, R48.reuse, RZ, PT ;  /* 0x000000ff3000720c */ /* 0x040fe20003f25270 */
[----:B------:R-:W-:Y:S01]  /*2a70*/  FMUL.FTZ R163, R163, R144 ;  /* 0x00000090a3a37220 */ /* 0x000fe20000410000 */
[----:B------:R-:W-:Y:S01]  /*2a80*/  IADD3 R181, R48, 0x40, RZ ;  /* 0x0000004030b57810 */ /* 0x000fe20007ffe0ff */
[----:B0-----:R-:W-:Y:S01]  /*2a90*/  FFMA.FTZ R13, R33, R162, RZ ;  /* 0x000000a2210d7223 */ /* 0x001fe200000100ff */
[----:B------:R-:W-:Y:S01]  /*2aa0*/  BSSY B0, `(.L_x_3843) ;  /* 0x00000cb000007945 */ /* 0x000fe20003800000 */
[----:B------:R-:W-:Y:S01]  /*2ab0*/  FMUL.FTZ R166, R166, R25 ;  /* 0x00000019a6a67220 */ /* 0x000fe20000410000 */
[----:B------:R-:W-:Y:S01]  /*2ac0*/  LEA.HI.SX32 R181, R181, R48, 0x1b ;  /* 0x00000030b5b57211 */ /* 0x000fe200078fdaff */
[----:B------:R-:W-:-:S02]  /*2ad0*/  FFMA.FTZ R12, R32, R163, R13 ;  /* 0x000000a3200c7223 */ /* 0x000fc4000001000d */
[----:B------:R-:W-:Y:S02]  /*2ae0*/  FMUL.FTZ R165, R165, R24 ;  /* 0x00000018a5a57220 */ /* 0x000fe40000410000 */
[----:B------:R-:W-:Y:S02]  /*2af0*/  FFMA.FTZ R13, R31, R166, R12 ;  /* 0x000000a61f0d7223 */ /* 0x000fe4000001000c */
[----:B------:R-:W-:Y:S02]  /*2b00*/  FMUL.FTZ R170, R170, R143 ;  /* 0x0000008faaaa7220 */ /* 0x000fe40000410000 */
[----:B------:R-:W-:Y:S01]  /*2b10*/  FFMA.FTZ R12, R30, R165, R13 ;  /* 0x000000a51e0c7223 */ /* 0x000fe2000001000d */
[----:B------:R-:W-:Y:S01]  /*2b20*/  SHF.L.U64.HI R165, R72, 0x2, R61 ;  /* 0x0000000248a57819 */ /* 0x000fe2000001023d */
[----:B------:R-:W-:Y:S02]  /*2b30*/  FMUL.FTZ R169, R169, R142 ;  /* 0x0000008ea9a97220 */ /* 0x000fe40000410000 */
[----:B------:R-:W-:Y:S01]  /*2b40*/  FFMA.FTZ R13, R29, R170, R12 ;  /* 0x000000aa1d0d7223 */ /* 0x000fe2000001000c */
[----:B------:R-:W-:Y:S01]  /*2b50*/  SHF.L.U32 R170, R48, 0x4, RZ ;  /* 0x0000000430aa7819 */ /* 0x000fe200000006ff */
[----:B------:R-:W-:Y:S01]  /*2b60*/  FMUL.FTZ R172, R172, R145 ;  /* 0x00000091acac7220 */ /* 0x000fe20000410000 */
[----:B------:R-:W0:Y:S01]  /*2b70*/  LDS R162, [R48.X8+0x1b14] ;  /* 0x001b140030a27984 */ /* 0x000e220000008800 */
[----:B------:R-:W-:Y:S01]  /*2b80*/  FFMA.FTZ R12, R28, R169, R13 ;  /* 0x000000a91c0c7223 */ /* 0x000fe2000001000d */
[----:B------:R-:W-:Y:S01]  /*2b90*/  HFMA2.MMA R13, -RZ, RZ, 0, 0 ;  /* 0x00000000ff0d7435 */ /* 0x000fe200000001ff */
[----:B------:R-:W-:Y:S01]  /*2ba0*/  IMAD R14, R168, c[0x0][0x2b8], RZ ;  /* 0x0000ae00a80e7a24 */ /* 0x000fe200078e02ff */
[----:B------:R1:W-:Y:S01]  /*2bb0*/  @!P1 STS.64 [R63.X8+0x2610], R16 ;  /* 0x002610103f009388 */ /* 0x0003e20000008a00 */
[----:B------:R-:W-:Y:S01]  /*2bc0*/  FFMA.FTZ R15, R27, R172, R12 ;  /* 0x000000ac1b0f7223 */ /* 0x000fe2000001000c */
[----:B------:R-:W-:Y:S01]  /*2bd0*/  MOV R12, R48 ;  /* 0x00000030000c7202 */ /* 0x000fe20000000f00 */
[----:B------:R-:W-:Y:S01]  /*2be0*/  FMUL.FTZ R171, R171, R146 ;  /* 0x00000092abab7220 */ /* 0x000fe20000410000 */
[----:B------:R-:W-:Y:S01]  /*2bf0*/  LEA.HI.SX32 R170, R170, R170, 0x1b ;  /* 0x000000aaaaaa7211 */ /* 0x000fe200078fdaff */
[----:B------:R-:W-:Y:S01]  /*2c00*/  IMAD R163, R53, c[0x0][0x2bc], R14 ;  /* 0x0000af0035a37a24 */ /* 0x000fe200078e020e */
[----:B------:R-:W-:Y:S01]  /*2c10*/  HADD2.F32 R169, -RZ, R10.H1_H1 ;  /* 0x3000000affa97230 */ /* 0x000fe20000004100 */
[----:B------:R-:W-:-:S02]  /*2c20*/  FFMA.FTZ R15, R26, R171, R15 ;  /* 0x000000ab1a0f7223 */ /* 0x000fc4000001000f */
[----:B------:R-:W-:-:S04]  /*2c30*/  IMAD.WIDE.U32 R12, R53, c[0x0][0x2b8], R12 ;  /* 0x0000ae00350c7a25 */ /* 0x000fc800078e000c */
[----:B------:R-:W-:Y:S01]  /*2c40*/  FMUL.FTZ R176, R176, R148 ;  /* 0x00000094b0b07220 */ /* 0x000fe20000410000 */
[----:B------:R-:W-:Y:S01]  /*2c50*/  IADD3 R13, R13, R163, RZ ;  /* 0x000000a30d0d7210 */ /* 0x000fe20007ffe0ff */
[----:B------:R-:W-:Y:S02]  /*2c60*/  IMAD R14, R167, c[0x0][0x2c0], RZ ;  /* 0x0000b000a70e7a24 */ /* 0x000fe400078e02ff */
        /* <DEDUP_REMOVED lines=8> */
[----:B------:R-:W-:Y:S01]  /*2cf0*/  FMUL.FTZ R159, R159, R152 ;  /* 0x000000989f9f7220 */ /* 0x000fe20000410000 */
[----:B------:R-:W-:Y:S01]  /*2d00*/  HADD2.F32 R175, -RZ, R11.H1_H1 ;  /* 0x3000000bffaf7230 */ /* 0x000fe20000004100 */
[----:B------:R-:W-:Y:S01]  /*2d10*/  FFMA.FTZ R163, R58, R174, R15 ;  /* 0x000000ae3aa37223 */ /* 0x000fe2000001000f */
[----:B------:R-:W-:Y:S01]  /*2d20*/  LEA.HI.X R15, R12, c[0x0][0x324], R13, 0x2, P0 ;  /* 0x0000c9000c0f7a11 */ /* 0x000fe200000f140d */
[----:B------:R-:W-:Y:S02]  /*2d30*/  FMUL.FTZ R161, R161, R154 ;  /* 0x0000009aa1a17220 */ /* 0x000fe40000410000 */
[----:B0-----:R-:W-:-:S02]  /*2d40*/  FFMA.FTZ R164, R162, R164, R185 ;  /* 0x000000a4a2a47223 */ /* 0x001fc400000100b9 */
[----:B------:R-:W-:Y:S02]  /*2d50*/  FFMA.FTZ R159, R64, R159, R163 ;  /* 0x0000009f409f7223 */ /* 0x000fe400000100a3 */
[----:B------:R-:W-:Y:S01]  /*2d60*/  FFMA.FTZ R180, R151, R164, R180 ;  /* 0x000000a497b47223 */ /* 0x000fe200000100b4 */
[----:B------:R-:W-:Y:S01]  /*2d70*/  P2R R151, PR, RZ, 0x2 ;  /* 0x00000002ff977803 */ /* 0x000fe20000000000 */
[----:B------:R-:W-:Y:S01]  /*2d80*/  FFMA.FTZ R159, R62, R161, R159 ;  /* 0x000000a13e9f7223 */ /* 0x000fe2000001009f */
[----:B------:R-:W-:Y:S01]  /*2d90*/  LEA R151, R38, 0xfffffc00, 0xa ;  /* 0xfffffc0026977811 */ /* 0x000fe200078e50ff */
[----:B------:R-:W-:Y:S02]  /*2da0*/  FFMA.FTZ R178, R131, R180, R178 ;  /* 0x000000b483b27223 */ /* 0x000fe400000100b2 */
[----:B------:R-:W-:Y:S01]  /*2db0*/  FMUL.FTZ R157, R157, R156 ;  /* 0x0000009c9d9d7220 */ /* 0x000fe20000410000 */
[C---:B------:R-:W-:Y:S01]  /*2dc0*/  IADD3 R12, P0, R151.reuse, R12, RZ ;  /* 0x0000000c970c7210 */ /* 0x040fe20007f1e0ff */
[----:B------:R-:W-:Y:S01]  /*2dd0*/  FFMA.FTZ R130, R130, R178, R173 ;  /* 0x000000b282827223 */ /* 0x000fe200000100ad */
[C---:B------:R-:W-:Y:S01]  /*2de0*/  IADD3 R184, -R151.reuse, c[0x0][0x168], -R48 ;  /* 0x00005a0097b87a10 */ /* 0x040fe20007ffe930 */
[----:B------:R-:W-:Y:S01]  /*2df0*/  FFMA.FTZ R157, R66, R157, R159 ;  /* 0x0000009d429d7223 */ /* 0x000fe2000001009f */
[----:B------:R-:W-:Y:S01]  /*2e00*/  LEA.HI.X.SX32 R13, R151, R13, 0x1, P0 ;  /* 0x0000000d970d7211 */ /* 0x000fe200000f0eff */
[----:B------:R-:W-:Y:S01]  /*2e10*/  FFMA.FTZ R18, R125, R130, R18 ;  /* 0x000000827d127223 */ /* 0x000fe20000010012 */
[----:B------:R-:W-:Y:S01]  /*2e20*/  ISETP.GE.AND P0, PT, R184, 0x1, PT ;  /* 0x00000001b800780c */ /* 0x000fe20003f06270 */
[----:B------:R-:W-:Y:S01]  /*2e30*/  FMUL.FTZ R153, R153, R158 ;  /* 0x0000009e99997220 */ /* 0x000fe20000410000 */
[----:B------:R-:W-:Y:S01]  /*2e40*/  HADD2.F32 R173, -RZ, R11.H0_H0 ;  /* 0x2000000bffad7230 */ /* 0x000fe20000004100 */
[----:B------:R-:W-:Y:S01]  /*2e50*/  FFMA.FTZ R19, R124, R18, R19 ;  /* 0x000000127c137223 */ /* 0x000fe20000010013 */
[----:B------:R-:W-:Y:S01]  /*2e60*/  ISETP.GE.AND P1, PT, R184, 0x41, PT ;  /* 0x00000041b800780c */ /* 0x000fe20003f26270 */
[----:B------:R-:W-:-:S02]  /*2e70*/  FMUL.FTZ R155, R155, R160 ;  /* 0x000000a09b9b7220 */ /* 0x000fc40000410000 */
[----:B------:R-:W-:Y:S02]  /*2e80*/  FFMA.FTZ R132, R129, R19, R132 ;  /* 0x0000001381847223 */ /* 0x000fe40000010084 */
[----:B------:R-:W-:Y:S01]  /*2e90*/  FFMA.FTZ R153, R68, R153, R157 ;  /* 0x0000009944997223 */ /* 0x000fe2000001009d */
[----:B------:R-:W-:Y:S01]  /*2ea0*/  HADD2.F32 R157, -RZ, R8.H1_H1 ;  /* 0x30000008ff9d7230 */ /* 0x000fe20000004100 */
[----:B------:R-:W-:Y:S01]  /*2eb0*/  FFMA.FTZ R127, R127, R132, R134 ;  /* 0x000000847f7f7223 */ /* 0x000fe20000010086 */
[----:B------:R-:W-:Y:S01]  /*2ec0*/  HADD2.F32 R134, -RZ, R6.H0_H0 ;  /* 0x20000006ff867230 */ /* 0x000fe20000004100 */
[----:B------:R-:W-:Y:S02]  /*2ed0*/  FMUL.FTZ R162, R70, R155 ;  /* 0x0000009b46a27220 */ /* 0x000fe40000410000 */
[----:B------:R-:W-:Y:S02]  /*2ee0*/  FFMA.FTZ R126, R126, R127, R133 ;  /* 0x0000007f7e7e7223 */ /* 0x000fe40000010085 */
[----:B------:R-:W-:-:S02]  /*2ef0*/  IMAD R163, R37, -0x400, R52 ;  /* 0xfffffc0025a37824 */ /* 0x000fc400078e0234 */
[----:B------:R-:W-:Y:S02]  /*2f00*/  FFMA.FTZ R128, R128, R126, R135 ;  /* 0x0000007e80807223 */ /* 0x000fe40000010087 */
[----:B------:R-:W-:Y:S02]  /*2f10*/  FADD.FTZ R131, R153, R162 ;  /* 0x000000a299837221 */ /* 0x000fe40000010000 */
[----:B------:R-:W-:Y:S02]  /*2f20*/  FFMA.FTZ R136, R123, R128, R136 ;  /* 0x000000807b887223 */ /* 0x000fe40000010088 */
[C---:B------:R-:W-:Y:S02]  /*2f30*/  FMUL.FTZ R153, R117.reuse, R144 ;  /* 0x0000009075997220 */ /* 0x040fe40000410000 */
[----:B-1----:R-:W-:Y:S02]  /*2f40*/  FMUL.FTZ R17, R117, R142 ;  /* 0x0000008e75117220 */ /* 0x002fe40000410000 */
[----:B------:R-:W-:Y:S01]  /*2f50*/  FFMA.FTZ R137, R118, R136, R137 ;  /* 0x0000008876897223 */ /* 0x000fe20000010089 */
[----:B------:R-:W-:Y:S01]  /*2f60*/  HADD2.F32 R118, -RZ, R4.H0_H0 ;  /* 0x20000004ff767230 */ /* 0x000fe20000004100 */
[----:B------:R-:W-:Y:S01]  /*2f70*/  IMAD.WIDE R14, R163, 0x4, R14 ;  /* 0x00000004a30e7825 */ /* 0x000fe200078e020e */
[----:B------:R-:W-:-:S03]  /*2f80*/  SHF.L.U32 R163, R72, 0x2, RZ ;  /* 0x0000000248a37819 */ /* 0x000fc600000006ff */
[----:B------:R-:W-:Y:S02]  /*2f90*/  FMUL.FTZ R153, R32, R153 ;  /* 0x0000009920997220 */ /* 0x000fe40000410000 */
[----:B------:R-:W-:Y:S02]  /*2fa0*/  FMUL.FTZ R17, R28, R17 ;  /* 0x000000111c117220 */ /* 0x000fe40000410000 */
[----:B------:R-:W-:Y:S01]  /*2fb0*/  IMAD R166, R165, c[0x0][0x2d0], RZ ;  /* 0x0000b400a5a67a24 */ /* 0x000fe200078e02ff */
[----:B------:R0:W-:Y:S01]  /*2fc0*/  STS [R170.X4+0x854], R153 ;  /* 0x00085499aa007388 */ /* 0x0001e20000004800 */
[----:B------:R-:W-:Y:S01]  /*2fd0*/  FFMA.FTZ R138, R119, R137, R138 ;  /* 0x00000089778a7223 */ /* 0x000fe2000001008a */
[----:B------:R-:W-:Y:S01]  /*2fe0*/  HADD2.F32 R165, -RZ, R10.H0_H0 ;  /* 0x2000000affa57230 */ /* 0x000fe20000004100 */
[----:B------:R-:W-:Y:S01]  /*2ff0*/  IMAD R161, R163, c[0x0][0x2d4], R166 ;  /* 0x0000b500a3a17a24 */ /* 0x000fe200078e02a6 */
[----:B------:R1:W-:Y:S01]  /*3000*/  STS [R170.X4+0x864], R17 ;  /* 0x00086411aa007388 */ /* 0x0003e20000004800 */
[----:B------:R-:W-:-:S02]  /*3010*/  FMUL.FTZ R16, R117, R143 ;  /* 0x0000008f75107220 */ /* 0x000fc40000410000 */
[----:B------:R-:W-:Y:S01]  /*3020*/  FFMA.FTZ R120, R120, R138, R139 ;  /* 0x0000008a78787223 */ /* 0x000fe2000001008b */
[----:B------:R-:W-:Y:S01]  /*3030*/  HADD2.F32 R139, -RZ, R7.H0_H0 ;  /* 0x20000007ff8b7230 */ /* 0x000fe20000004100 */
[C---:B------:R-:W-:Y:S02]  /*3040*/  FMUL.FTZ R162, R117.reuse, R147 ;  /* 0x0000009375a27220 */ /* 0x040fe40000410000 */
[C---:B------:R-:W-:Y:S02]  /*3050*/  FMUL.FTZ R166, R117.reuse, R25 ;  /* 0x0000001975a67220 */ /* 0x040fe40000410000 */
[C---:B------:R-:W-:Y:S02]  /*3060*/  FMUL.FTZ R155, R117.reuse, R24 ;  /* 0x00000018759b7220 */ /* 0x040fe40000410000 */
[C---:B------:R-:W-:Y:S02]  /*3070*/  FMUL.FTZ R124, R117.reuse, R145 ;  /* 0x00000091757c7220 */ /* 0x040fe40000410000 */
[----:B------:R-:W-:-:S02]  /*3080*/  FMUL.FTZ R125, R117, R146 ;  /* 0x00000092757d7220 */ /* 0x000fc40000410000 */
[C---:B------:R-:W-:Y:S02]  /*3090*/  FMUL.FTZ R129, R117.reuse, R148 ;  /* 0x0000009475817220 */ /* 0x040fe40000410000 */
[C---:B------:R-:W-:Y:S02]  /*30a0*/  FMUL.FTZ R133, R117.reuse, R150 ;  /* 0x0000009675857220 */ /* 0x040fe40000410000 */
[C---:B------:R-:W-:Y:S02]  /*30b0*/  FMUL.FTZ R135, R117.reuse, R149 ;  /* 0x0000009575877220 */ /* 0x040fe40000410000 */
[C---:B0-----:R-:W-:Y:S02]  /*30c0*/  FMUL.FTZ R153, R117.reuse, R152 ;  /* 0x0000009875997220 */ /* 0x041fe40000410000 */
[C---:B-1----:R-:W-:Y:S02]  /*30d0*/  FMUL.FTZ R17, R117.reuse, R154 ;  /* 0x0000009a75117220 */ /* 0x042fe40000410000 */
        /* <DEDUP_REMOVED lines=9> */
[----:B------:R-:W-:Y:S01]  /*3170*/  FFMA.FTZ R141, R122, R140, R141 ;  /* 0x0000008c7a8d7223 */ /* 0x000fe2000001008d */
[----:B------:R1:W-:Y:S01]  /*3180*/  STS [R170.X4+0x868], R124 ;  /* 0x0008687caa007388 */ /* 0x0003e20000004800 */
[----:B------:R-:W-:Y:S02]  /*3190*/  FMUL.FTZ R123, R68, R123 ;  /* 0x0000007b447b7220 */ /* 0x000fe40000410000 */
[----:B------:R-:W-:Y:S01]  /*31a0*/  FMUL.FTZ R125, R26, R125 ;  /* 0x0000007d1a7d7220 */ /* 0x000fe20000410000 */
[----:B------:R2:W-:Y:S01]  /*31b0*/  STS [R170.X4+0x88c], R117 ;  /* 0x00088c75aa007388 */ /* 0x0005e20000004800 */
[----:B------:R-:W-:Y:S02]  /*31c0*/  FMUL.FTZ R129, R0, R129 ;  /* 0x0000008100817220 */ /* 0x000fe40000410000 */
[----:B0-----:R-:W-:Y:S01]  /*31d0*/  FMUL.FTZ R16, R66, R119 ;  /* 0x0000007742107220 */ /* 0x001fe20000410000 */
[----:B------:R-:W-:Y:S01]  /*31e0*/  HADD2.F32 R119, -RZ, R4.H1_H1 ;  /* 0x30000004ff777230 */ /* 0x000fe20000004100 */
[----:B------:R0:W-:Y:S01]  /*31f0*/  STS [R170.X4+0x888], R123 ;  /* 0x0008887baa007388 */ /* 0x0001e20000004800 */
[----:B-1----:R-:W-:-:S02]  /*3200*/  FFMA.FTZ R124, -R116, R118, R147 ;  /* 0x00000076747c7223 */ /* 0x002fc40000010193 */
[C---:B------:R-:W-:Y:S01]  /*3210*/  FMUL.FTZ R122, R115.reuse, R140 ;  /* 0x0000008c737a7220 */ /* 0x040fe20000410000 */
[----:B------:R1:W-:Y:S01]  /*3220*/  STS [R170.X4+0x884], R16 ;  /* 0x00088410aa007388 */ /* 0x0003e20000004800 */
[----:B--2---:R-:W-:Y:S02]  /*3230*/  FMUL.FTZ R117, R116, R141 ;  /* 0x0000008d74757220 */ /* 0x004fe40000410000 */
[----:B------:R-:W-:Y:S01]  /*3240*/  FMUL.FTZ R133, R60, R133 ;  /* 0x000000853c857220 */ /* 0x000fe20000410000 */
[----:B------:R2:W-:Y:S01]  /*3250*/  STS [R170.X4+0x86c], R125 ;  /* 0x00086c7daa007388 */ /* 0x0005e20000004800 */
[----:B------:R-:W-:Y:S02]  /*3260*/  FMUL.FTZ R135, R58, R135 ;  /* 0x000000873a877220 */ /* 0x000fe40000410000 */
[----:B0-----:R-:W-:Y:S01]  /*3270*/  FFMA.FTZ R123, -R115, R119, R144 ;  /* 0x00000077737b7223 */ /* 0x001fe20000010190 */
[----:B------:R0:W-:Y:S01]  /*3280*/  STS [R170.X4+0x870], R129 ;  /* 0x00087081aa007388 */ /* 0x0001e20000004800 */
[----:B------:R-:W-:-:S02]  /*3290*/  FFMA.FTZ R25, -R114, R121, R25 ;  /* 0x0000007972197223 */ /* 0x000fc40000010119 */
[----:B-1----:R-:W-:Y:S01]  /*32a0*/  FFMA.FTZ R16, R117, R124, RZ ;  /* 0x0000007c75107223 */ /* 0x002fe200000100ff */
[----:B------:R1:W-:Y:S01]  /*32b0*/  STS [R170.X4+0x874], R133 ;  /* 0x00087485aa007388 */ /* 0x0003e20000004800 */
[----:B------:R-:W-:Y:S01]  /*32c0*/  FFMA.FTZ R144, -R112, R134, R143 ;  /* 0x0000008670907223 */ /* 0x000fe2000001018f */
[----:B--2---:R-:W-:Y:S01]  /*32d0*/  HADD2.F32 R125, -RZ, R5.H1_H1 ;  /* 0x30000005ff7d7230 */ /* 0x004fe20000004100 */
[----:B------:R-:W-:Y:S01]  /*32e0*/  FFMA.FTZ R16, R122, R123, R16 ;  /* 0x0000007b7a107223 */ /* 0x000fe20000010010 */
[----:B------:R2:W-:Y:S01]  /*32f0*/  STS [R170.X4+0x878], R135 ;  /* 0x00087887aa007388 */ /* 0x0005e20000004800 */
[----:B------:R-:W-:Y:S02]  /*3300*/  FMUL.FTZ R153, R64, R153 ;  /* 0x0000009940997220 */ /* 0x000fe40000410000 */
[----:B0-----:R-:W-:Y:S02]  /*3310*/  FMUL.FTZ R129, R114, R120 ;  /* 0x0000007872817220 */ /* 0x001fe40000410000 */
[C---:B------:R-:W-:Y:S01]  /*3320*/  FFMA.FTZ R24, -R113.reuse, R125, R24 ;  /* 0x0000007d71187223 */ /* 0x040fe20000010118 */
[----:B------:R0:W-:Y:S01]  /*3330*/  STS [R170.X4+0x87c], R153 ;  /* 0x00087c99aa007388 */ /* 0x0001e20000004800 */
[----:B-1----:R-:W-:-:S02]  /*3340*/  FMUL.FTZ R133, R113, R138 ;  /* 0x0000008a71857220 */ /* 0x002fc40000410000 */
[----:B------:R-:W-:Y:S01]  /*3350*/  FFMA.FTZ R16, R129, R25, R16 ;  /* 0x0000001981107223 */ /* 0x000fe20000010010 */
[----:B--2---:R-:W-:Y:S01]  /*3360*/  HADD2.F32 R135, -RZ, R6.H1_H1 ;  /* 0x30000006ff877230 */ /* 0x004fe20000004100 */
[----:B------:R-:W-:Y:S02]  /*3370*/  FMUL.FTZ R143, R112, R137 ;  /* 0x00000089708f7220 */ /* 0x000fe40000410000 */
[----:B------:R-:W-:Y:S02]  /*3380*/  FFMA.FTZ R16, R133, R24, R16 ;  /* 0x0000001885107223 */ /* 0x000fe40000010010 */
[----:B------:R-:W-:Y:S01]  /*3390*/  FMUL.FTZ R162, R33, R162 ;  /* 0x000000a221a27220 */ /* 0x000fe20000410000 */
[----:B0-----:R-:W-:Y:S01]  /*33a0*/  HADD2.F32 R153, -RZ, R7.H1_H1 ;  /* 0x30000007ff997230 */ /* 0x001fe20000004100 */
[C---:B------:R-:W-:Y:S02]  /*33b0*/  FFMA.FTZ R147, -R111.reuse, R135, R142 ;  /* 0x000000876f937223 */ /* 0x040fe4000001018e */
[----:B------:R-:W-:Y:S01]  /*33c0*/  FMUL.FTZ R142, R111, R136 ;  /* 0x000000886f8e7220 */ /* 0x000fe20000410000 */
[----:B------:R0:W-:Y:S01]  /*33d0*/  STS [R170.X4+0x850], R162 ;  /* 0x000850a2aa007388 */ /* 0x0001e20000004800 */
[----:B------:R-:W-:-:S02]  /*33e0*/  FFMA.FTZ R16, R143, R144, R16 ;  /* 0x000000908f107223 */ /* 0x000fc40000010010 */
[----:B------:R-:W-:Y:S02]  /*33f0*/  FMUL.FTZ R155, R30, R155 ;  /* 0x0000009b1e9b7220 */ /* 0x000fe40000410000 */
[----:B------:R-:W-:Y:S02]  /*3400*/  FMUL.FTZ R166, R31, R166 ;  /* 0x000000a61fa67220 */ /* 0x000fe40000410000 */
[----:B------:R-:W-:Y:S01]  /*3410*/  FFMA.FTZ R16, R142, R147, R16 ;  /* 0x000000938e107223 */ /* 0x000fe20000010010 */
[----:B------:R1:W-:Y:S01]  /*3420*/  STS [R170.X4+0x85c], R155 ;  /* 0x00085c9baa007388 */ /* 0x0003e20000004800 */
[----:B------:R-:W-:Y:S02]  /*3430*/  FFMA.FTZ R159, -R109, R153, R146 ;  /* 0x000000996d9f7223 */ /* 0x000fe40000010192 */
[C---:B0-----:R-:W-:Y:S01]  /*3440*/  FFMA.FTZ R162, -R110.reuse, R139, R145 ;  /* 0x0000008b6ea27223 */ /* 0x041fe20000010191 */
[----:B------:R0:W-:Y:S01]  /*3450*/  STS [R170.X4+0x858], R166 ;  /* 0x000858a6aa007388 */ /* 0x0001e20000004800 */
[----:B------:R-:W-:-:S02]  /*3460*/  FMUL.FTZ R145, R110, R128 ;  /* 0x000000806e917220 */ /* 0x000fc40000410000 */
[----:B------:R-:W-:Y:S02]  /*3470*/  FMUL.FTZ R146, R109, R126 ;  /* 0x0000007e6d927220 */ /* 0x000fe40000410000 */
[----:B------:R-:W-:Y:S01]  /*3480*/  FFMA.FTZ R16, R145, R162, R16 ;  /* 0x000000a291107223 */ /* 0x000fe20000010010 */
[----:B-1----:R-:W-:Y:S01]  /*3490*/  HADD2.F32 R155, -RZ, R8.H0_H0 ;  /* 0x20000008ff9b7230 */ /* 0x002fe20000004100 */
[----:B------:R-:W-:Y:S02]  /*34a0*/  FMUL.FTZ R17, R62, R17 ;  /* 0x000000113e117220 */ /* 0x000fe40000410000 */
[----:B------:R-:W-:Y:S01]  /*34b0*/  IMAD.WIDE.U32 R14, R163, c[0x0][0x2d0], R14 ;  /* 0x0000b400a30e7a25 */ /* 0x000fe200078e000e */
[--C-:B0-----:R-:W-:Y:S02]  /*34c0*/  HADD2.F32 R166, -RZ, R9.reuse.H0_H0 ;  /* 0x20000009ffa67230 */ /* 0x101fe40000004100 */
[----:B------:R0:W-:Y:S01]  /*34d0*/  STS [R170.X4+0x880], R17 ;  /* 0x00088011aa007388 */ /* 0x0001e20000004800 */
[C---:B------:R-:W-:Y:S01]  /*34e0*/  FFMA.FTZ R148, -R108.reuse, R155, R148 ;  /* 0x0000009b6c947223 */ /* 0x040fe20000010194 */
[----:B------:R-:W-:Y:S01]  /*34f0*/  IADD3 R15, R15, R161, RZ ;  /* 0x000000a10f0f7210 */ /* 0x000fe20007ffe0ff */
[----:B------:R-:W-:Y:S01]  /*3500*/  FMUL.FTZ R163, R108, R127 ;  /* 0x0000007f6ca37220 */ /* 0x000fe20000410000 */
[----:B------:R-:W-:Y:S01]  /*3510*/  HADD2.F32 R161, -RZ, R9.H1_H1 ;  /* 0x30000009ffa17230 */ /* 0x000fe20000004100 */
[----:B------:R-:W-:-:S02]  /*3520*/  FFMA.FTZ R16, R146, R159, R16 ;  /* 0x0000009f92107223 */ /* 0x000fc40000010010 */
[----:B------:R-:W-:Y:S02]  /*3530*/  FFMA.FTZ R150, -R107, R157, R150 ;  /* 0x0000009d6b967223 */ /* 0x000fe40000010196 */
[----:B------:R-:W-:Y:S02]  /*3540*/  FFMA.FTZ R16, R163, R148, R16 ;  /* 0x00000094a3107223 */ /* 0x000fe40000010010 */
[C---:B0-----:R-:W-:Y:S02]  /*3550*/  FFMA.FTZ R170, -R106.reuse, R166, R149 ;  /* 0x000000a66aaa7223 */ /* 0x041fe40000010195 */
[----:B------:R-:W-:Y:S02]  /*3560*/  FMUL.FTZ R149, R107, R132 ;  /* 0x000000846b957220 */ /* 0x000fe40000410000 */
[----:B------:R-:W-:Y:S02]  /*3570*/  FMUL.FTZ R171, R106, R19 ;  /* 0x000000136aab7220 */ /* 0x000fe40000410000 */
[----:B------:R-:W-:-:S02]  /*3580*/  FFMA.FTZ R16, R149, R150, R16 ;  /* 0x0000009695107223 */ /* 0x000fc40000010010 */
[----:B------:R-:W-:Y:S02]  /*3590*/  FFMA.FTZ R172, -R103, R165, R154 ;  /* 0x000000a567ac7223 */ /* 0x000fe4000001019a */
[C---:B------:R-:W-:Y:S02]  /*35a0*/  FFMA.FTZ R152, -R105.reuse, R161, R152 ;  /* 0x000000a169987223 */ /* 0x040fe40000010198 */
[----:B------:R-:W-:Y:S02]  /*35b0*/  FMUL.FTZ R154, R105, R18 ;  /* 0x00000012699a7220 */ /* 0x000fe40000410000 */
[----:B------:R-:W-:Y:S02]  /*35c0*/  FFMA.FTZ R17, R171, R170, R16 ;  /* 0x000000aaab117223 */ /* 0x000fe40000010010 */
[----:B------:R-:W-:Y:S02]  /*35d0*/  FMUL.FTZ R151, R103, R130 ;  /* 0x0000008267977220 */ /* 0x000fe40000410000 */
[----:B------:R-:W-:-:S02]  /*35e0*/  FFMA.FTZ R17, R154, R152, R17 ;  /* 0x000000989a117223 */ /* 0x000fc40000010011 */
[----:B------:R-:W-:Y:S02]  /*35f0*/  FFMA.FTZ R179, -R97, R175, R160 ;  /* 0x000000af61b37223 */ /* 0x000fe400000101a0 */
[C---:B------:R-:W-:Y:S02]  /*3600*/  FFMA.FTZ R156, -R101.reuse, R169, R156 ;  /* 0x000000a9659c7223 */ /* 0x040fe4000001019c */
[----:B------:R-:W-:Y:S02]  /*3610*/  FMUL.FTZ R160, R101, R178 ;  /* 0x000000b265a07220 */ /* 0x000fe40000410000 */
[----:B------:R-:W-:Y:S02]  /*3620*/  FFMA.FTZ R17, R151, R172, R17 ;  /* 0x000000ac97117223 */ /* 0x000fe40000010011 */
[----:B------:R-:W-:Y:S02]  /*3630*/  FFMA.FTZ R158, -R99, R173, R158 ;  /* 0x000000ad639e7223 */ /* 0x000fe4000001019e */
[----:B------:R-:W-:-:S02]  /*3640*/  FMUL.FTZ R174, R97, R164 ;  /* 0x000000a461ae7220 */ /* 0x000fc40000410000 */
        /* <DEDUP_REMOVED lines=16> */
.L_x_3844:
[----:B------:R-:W-:Y:S05]  /*3750*/  BSYNC B0 ;  /* 0x0000000000007941 */ /* 0x000fea0003800000 */
.L_x_3843:
[----:B------:R-:W1:Y:S01]  /*3760*/  LDS R181, [R181.X4+0x950] ;  /* 0x00095000b5b57984 */ /* 0x000e620000004800 */
[----:B------:R-:W-:Y:S01]  /*3770*/  BSSY B0, `(.L_x_3845) ;  /* 0x0000006000007945 */ /* 0x000fe20003800000 */
[----:B------:R-:W-:Y:S01]  /*3780*/  FADD.FTZ R12, R182, R185 ;  /* 0x000000b9b60c7221 */ /* 0x000fe20000010000 */
[C---:B------:R-:W-:Y:S02]  /*3790*/  IADD3 R13, R48.reuse, 0x80, RZ ;  /* 0x00000080300d7810 */ /* 0x040fe40007ffe0ff */
[----:B0-----:R-:W-:Y:S01]  /*37a0*/  IADD3 R17, R48, 0xc0, RZ ;  /* 0x000000c030117810 */ /* 0x001fe20007ffe0ff */
[----:B------:R-:W-:Y:S05]  /*37b0*/  @!P1 BRA `(.L_x_3846) ;  /* 0x0000001000009947 */ /* 0x000fea0003800000 */
[----:B-1----:R0:W-:Y:S02]  /*37c0*/  RED.E.ADD.F32.FTZ.RN.STRONG.GPU [R14.64+-0xf00], R181 ;  /* 0xfff100b50e00798e */ /* 0x0021e4000c10e784 */
.L_x_3846:
[----:B------:R-:W-:Y:S05]  /*37d0*/  BSYNC B0 ;  /* 0x0000000000007941 */ /* 0x000fea0003800000 */
.L_x_3845:
[----:B------:R-:W-:Y:S01]  /*37e0*/  LEA.HI.SX32 R13, R13, R48, 0x1b ;  /* 0x000000300d0d7211 */ /* 0x000fe200078fdaff */
[----:B------:R-:W-:Y:S01]  /*37f0*/  BSSY B0, `(.L_x_3847) ;  /* 0x000000d000007945 */ /* 0x000fe20003800000 */
[----:B------:R-:W-:Y:S02]  /*3800*/  ISETP.GE.AND P6, PT, R184, 0x81, PT ;  /* 0x00000081b800780c */ /* 0x000fe40003fc6270 */
[----:B01----:R-:W-:-:S02]  /*3810*/  IADD3 R181, R48, 0x100, RZ ;  /* 0x0000010030b57810 */ /* 0x003fc40007ffe0ff */
[----:B------:R-:W0:Y:S01]  /*3820*/  LDS R13, [R13.X4+0xa50] ;  /* 0x000a50000d0d7984 */ /* 0x000e220000004800 */
[----:B------:R-:W-:Y:S02]  /*3830*/  LEA.HI.SX32 R17, R17, R48, 0x1b ;  /* 0x0000003011117211 */ /* 0x000fe400078fdaff */
[C---:B------:R-:W-:Y:S02]  /*3840*/  ISETP.GE.AND P0, PT, R184.reuse, 0xc1, PT ;  /* 0x000000c1b800780c */ /* 0x040fe40003f06270 */
[C---:B------:R-:W-:Y:S02]  /*3850*/  ISETP.GE.AND P1, PT, R184.reuse, 0x101, PT ;  /* 0x00000101b800780c */ /* 0x040fe40003f26270 */
[C---:B------:R-:W-:Y:S02]  /*3860*/  ISETP.GE.AND P2, PT, R184.reuse, 0x141, PT ;  /* 0x00000141b800780c */ /* 0x040fe40003f46270 */
[C---:B------:R-:W-:Y:S02]  /*3870*/  ISETP.GE.AND P3, PT, R184.reuse, 0x181, PT ;  /* 0x00000181b800780c */ /* 0x040fe40003f66270 */
[----:B------:R-:W-:-:S02]  /*3880*/  ISETP.GE.AND P4, PT, R184, 0x1c1, PT ;  /* 0x000001c1b800780c */ /* 0x000fc40003f86270 */
[----:B------:R-:W-:Y:S01]  /*3890*/  ISETP.GE.AND P5, PT, R184, 0x201, PT ;  /* 0x00000201b800780c */ /* 0x000fe20003fa6270 */
[----:B------:R-:W-:Y:S10]  /*38a0*/  @!P6 BRA `(.L_x_3848) ;  /* 0x000000100000e947 */ /* 0x000ff40003800000 */
[----:B0-----:R0:W-:Y:S02]  /*38b0*/  RED.E.ADD.F32.FTZ.RN.STRONG.GPU [R14.64+-0xe00], R13 ;  /* 0xfff2000d0e00798e */ /* 0x0011e4000c10e784 */
.L_x_3848:
[----:B------:R-:W-:Y:S05]  /*38c0*/  BSYNC B0 ;  /* 0x0000000000007941 */ /* 0x000fea0003800000 */
.L_x_3847:
[----:B------:R-:W1:Y:S01]  /*38d0*/  LDS R17, [R17.X4+0xb50] ;  /* 0x000b500011117984 */ /* 0x000e620000004800 */
[----:B------:R-:W-:Y:S01]  /*38e0*/  BSSY B0, `(.L_x_3849) ;  /* 0x0000005000007945 */ /* 0x000fe20003800000 */
[----:B0-----:R-:W-:Y:S02]  /*38f0*/  IADD3 R13, R48, 0x140, RZ ;  /* 0x00000140300d7810 */ /* 0x001fe40007ffe0ff */
[----:B------:R-:W-:Y:S01]  /*3900*/  LEA.HI.SX32 R181, R181, R48, 0x1b ;  /* 0x00000030b5b57211 */ /* 0x000fe200078fdaff */
[----:B------:R-:W-:Y:S05]  /*3910*/  @!P0 BRA `(.L_x_3850) ;  /* 0x0000001000008947 */ /* 0x000fea0003800000 */
[----:B-1----:R0:W-:Y:S02]  /*3920*/  RED.E.ADD.F32.FTZ.RN.STRONG.GPU [R14.64+-0xd00], R17 ;  /* 0xfff300110e00798e */ /* 0x0021e4000c10e784 */
.L_x_3850:
[----:B------:R-:W-:Y:S05]  /*3930*/  BSYNC B0 ;  /* 0x0000000000007941 */ /* 0x000fea0003800000 */
.L_x_3849:
[----:B------:R-:W2:Y:S01]  /*3940*/  LDS R181, [R181.X4+0xc50] ;  /* 0x000c5000b5b57984 */ /* 0x000ea20000004800 */
[----:B------:R-:W-:Y:S01]  /*3950*/  BSSY B0, `(.L_x_3851) ;  /* 0x0000005000007945 */ /* 0x000fe20003800000 */
[----:B01----:R-:W-:Y:S02]  /*3960*/  IADD3 R17, R48, 0x180, RZ ;  /* 0x0000018030117810 */ /* 0x003fe40007ffe0ff */
[----:B------:R-:W-:Y:S01]  /*3970*/  LEA.HI.SX32 R13, R13, R48, 0x1b ;  /* 0x000000300d0d7211 */ /* 0x000fe200078fdaff */
[----:B------:R-:W-:Y:S05]  /*3980*/  @!P1 BRA `(.L_x_3852) ;  /* 0x0000001000009947 */ /* 0x000fea0003800000 */
[----:B--2---:R0:W-:Y:S02]  /*3990*/  RED.E.ADD.F32.FTZ.RN.STRONG.GPU [R14.64+-0xc00], R181 ;  /* 0xfff400b50e00798e */ /* 0x0041e4000c10e784 */
.L_x_3852:
[----:B------:R-:W-:Y:S05]  /*39a0*/  BSYNC B0 ;  /* 0x0000000000007941 */ /* 0x000fea0003800000 */
.L_x_3851:
[----:B------:R-:W1:Y:S01]  /*39b0*/  LDS R13, [R13.X4+0xd50] ;  /* 0x000d50000d0d7984 */ /* 0x000e620000004800 */
[----:B------:R-:W-:Y:S01]  /*39c0*/  BSSY B0, `(.L_x_3853) ;  /* 0x0000005000007945 */ /* 0x000fe20003800000 */
[----:B0-2---:R-:W-:-:S02]  /*39d0*/  IADD3 R181, R48, 0x1c0, RZ ;  /* 0x000001c030b57810 */ /* 0x005fc40007ffe0ff */
[----:B------:R-:W-:Y:S01]  /*39e0*/  LEA.HI.SX32 R17, R17, R48, 0x1b ;  /* 0x0000003011117211 */ /* 0x000fe200078fdaff */
[----:B------:R-:W-:Y:S05]  /*39f0*/  @!P2 BRA `(.L_x_3854) ;  /* 0x000000100000a947 */ /* 0x000fea0003800000 */
[----:B-1----:R0:W-:Y:S02]  /*3a00*/  RED.E.ADD.F32.FTZ.RN.STRONG.GPU [R14.64+-0xb00], R13 ;  /* 0xfff5000d0e00798e */ /* 0x0021e4000c10e784 */
.L_x_3854:
[----:B------:R-:W-:Y:S05]  /*3a10*/  BSYNC B0 ;  /* 0x0000000000007941 */ /* 0x000fea0003800000 */
.L_x_3853:
[----:B------:R-:W2:Y:S01]  /*3a20*/  LDS R17, [R17.X4+0xe50] ;  /* 0x000e500011117984 */ /* 0x000ea20000004800 */
[----:B------:R-:W-:Y:S01]  /*3a30*/  BSSY B0, `(.L_x_3855) ;  /* 0x0000005000007945 */ /* 0x000fe20003800000 */
[----:B01----:R-:W-:Y:S02]  /*3a40*/  IADD3 R13, R48, 0x200, RZ ;  /* 0x00000200300d7810 */ /* 0x003fe40007ffe0ff */
[----:B------:R-:W-:Y:S01]  /*3a50*/  LEA.HI.SX32 R181, R181, R48, 0x1b ;  /* 0x00000030b5b57211 */ /* 0x000fe200078fdaff */
[----:B------:R-:W-:Y:S05]  /*3a60*/  @!P3 BRA `(.L_x_3856) ;  /* 0x000000100000b947 */ /* 0x000fea0003800000 */
[----:B--2---:R0:W-:Y:S02]  /*3a70*/  RED.E.ADD.F32.FTZ.RN.STRONG.GPU [R14.64+-0xa00], R17 ;  /* 0xfff600110e00798e */ /* 0x0041e4000c10e784 */
.L_x_3856:
[----:B------:R-:W-:Y:S05]  /*3a80*/  BSYNC B0 ;  /* 0x0000000000007941 */ /* 0x000fea0003800000 */
.L_x_3855:
[----:B------:R-:W1:Y:S01]  /*3a90*/  LDS R181, [R181.X4+0xf50] ;  /* 0x000f5000b5b57984 */ /* 0x000e620000004800 */
[----:B------:R-:W-:Y:S01]  /*3aa0*/  BSSY B0, `(.L_x_3857) ;  /* 0x0000004000007945 */ /* 0x000fe20003800000 */
[----:B------:R-:W-:Y:S01]  /*3ab0*/  LEA.HI.SX32 R13, R13, R48, 0x1b ;  /* 0x000000300d0d7211 */ /* 0x000fe200078fdaff */
[----:B------:R-:W-:Y:S05]  /*3ac0*/  @!P4 BRA `(.L_x_3858) ;  /* 0x000000100000c947 */ /* 0x000fea0003800000 */
[----:B-1----:R1:W-:Y:S02]  /*3ad0*/  RED.E.ADD.F32.FTZ.RN.STRONG.GPU [R14.64+-0x900], R181 ;  /* 0xfff700b50e00798e */ /* 0x0023e4000c10e784 */
.L_x_3858:
[----:B------:R-:W-:Y:S05]  /*3ae0*/  BSYNC B0 ;  /* 0x0000000000007941 */ /* 0x000fea0003800000 */
.L_x_3857:
[----:B------:R-:W3:Y:S01]  /*3af0*/  LDS R13, [R13.X4+0x1050] ;  /* 0x001050000d0d7984 */ /* 0x000ee20000004800 */
[----:B------:R-:W-:Y:S01]  /*3b00*/  BSSY B0, `(.L_x_3859) ;  /* 0x0000005000007945 */ /* 0x000fe20003800000 */
[----:B0-2---:R-:W-:-:S02]  /*3b10*/  IADD3 R17, R48, 0x240, RZ ;  /* 0x0000024030117810 */ /* 0x005fc40007ffe0ff */
[----:B-1----:R-:W-:Y:S01]  /*3b20*/  IADD3 R181, R48, 0x280, RZ ;  /* 0x0000028030b57810 */ /* 0x002fe20007ffe0ff */
[----:B------:R-:W-:Y:S05]  /*3b30*/  @!P5 BRA `(.L_x_3860) ;  /* 0x000000100000d947 */ /* 0x000fea0003800000 */
[----:B---3--:R0:W-:Y:S02]  /*3b40*/  RED.E.ADD.F32.FTZ.RN.STRONG.GPU [R14.64+-0x800], R13 ;  /* 0xfff8000d0e00798e */ /* 0x0081e4000c10e784 */
.L_x_3860:
[----:B------:R-:W-:Y:S05]  /*3b50*/  BSYNC B0 ;  /* 0x0000000000007941 */ /* 0x000fea0003800000 */
.L_x_3859:
        /* <DEDUP_REMOVED lines=14> */
.L_x_3862:
[----:B------:R-:W-:Y:S05]  /*3c40*/  BSYNC B0 ;  /* 0x0000000000007941 */ /* 0x000fea0003800000 */
.L_x_3861:
[----:B------:R-:W1:Y:S01]  /*3c50*/  LDS R181, [R181.X4+0x1250] ;  /* 0x00125000b5b57984 */ /* 0x000e620000004800 */
[----:B------:R-:W-:Y:S01]  /*3c60*/  BSSY B0, `(.L_x_3863) ;  /* 0x0000005000007945 */ /* 0x000fe20003800000 */
[----:B0-----:R-:W-:-:S02]  /*3c70*/  IADD3 R17, R48, 0x300, RZ ;  /* 0x0000030030117810 */ /* 0x001fc40007ffe0ff */
[----:B------:R-:W-:Y:S01]  /*3c80*/  LEA.HI.SX32 R13, R13, R48, 0x1b ;  /* 0x000000300d0d7211 */ /* 0x000fe200078fdaff */
[----:B------:R-:W-:Y:S05]  /*3c90*/  @!P0 BRA `(.L_x_3864) ;  /* 0x0000001000008947 */ /* 0x000fea0003800000 */
[----:B-1----:R0:W-:Y:S02]  /*3ca0*/  RED.E.ADD.F32.FTZ.RN.STRONG.GPU [R14.64+-0x600], R181 ;  /* 0xfffa00b50e00798e */ /* 0x0021e4000c10e784 */
.L_x_3864:
[----:B------:R-:W-:Y:S05]  /*3cb0*/  BSYNC B0 ;  /* 0x0000000000007941 */ /* 0x000fea0003800000 */
.L_x_3863:
[----:B------:R-:W2:Y:S01]  /*3cc0*/  LDS R13, [R13.X4+0x1350] ;  /* 0x001350000d0d7984 */ /* 0x000ea20000004800 */
[----:B------:R-:W-:Y:S01]  /*3cd0*/  BSSY B0, `(.L_x_3865) ;  /* 0x0000005000007945 */ /* 0x000fe20003800000 */
[----:B01----:R-:W-:Y:S02]  /*3ce0*/  IADD3 R181, R48, 0x340, RZ ;  /* 0x0000034030b57810 */ /* 0x003fe40007ffe0ff */
[----:B------:R-:W-:Y:S01]  /*3cf0*/  LEA.HI.SX32 R17, R17, R48, 0x1b ;  /* 0x0000003011117211 */ /* 0x000fe200078fdaff */
[----:B------:R-:W-:Y:S05]  /*3d00*/  @!P1 BRA `(.L_x_3866) ;  /* 0x0000001000009947 */ /* 0x000fea0003800000 */
[----:B--2---:R0:W-:Y:S02]  /*3d10*/  RED.E.ADD.F32.FTZ.RN.STRONG.GPU [R14.64+-0x500], R13 ;  /* 0xfffb000d0e00798e */ /* 0x0041e4000c10e784 */
.L_x_3866:
[----:B------:R-:W-:Y:S05]  /*3d20*/  BSYNC B0 ;  /* 0x0000000000007941 */ /* 0x000fea0003800000 */
.L_x_3865:
[----:B------:R-:W1:Y:S01]  /*3d30*/  LDS R17, [R17.X4+0x1450] ;  /* 0x0014500011117984 */ /* 0x000e620000004800 */
[----:B------:R-:W-:Y:S01]  /*3d40*/  BSSY B0, `(.L_x_3867) ;  /* 0x0000005000007945 */ /* 0x000fe20003800000 */
[----:B0-2---:R-:W-:Y:S02]  /*3d50*/  IADD3 R13, R48, 0x380, RZ ;  /* 0x00000380300d7810 */ /* 0x005fe40007ffe0ff */
[----:B------:R-:W-:Y:S01]  /*3d60*/  LEA.HI.SX32 R181, R181, R48, 0x1b ;  /* 0x00000030b5b57211 */ /* 0x000fe200078fdaff */
[----:B------:R-:W-:Y:S05]  /*3d70*/  @!P2 BRA `(.L_x_3868) ;  /* 0x000000100000a947 */ /* 0x000fea0003800000 */
[----:B-1----:R0:W-:Y:S02]  /*3d80*/  RED.E.ADD.F32.FTZ.RN.STRONG.GPU [R14.64+-0x400], R17 ;  /* 0xfffc00110e00798e */ /* 0x0021e4000c10e784 */
.L_x_3868:
[----:B------:R-:W-:Y:S05]  /*3d90*/  BSYNC B0 ;  /* 0x0000000000007941 */ /* 0x000fea0003800000 */
.L_x_3867:
[----:B------:R-:W2:Y:S01]  /*3da0*/  LDS R181, [R181.X4+0x1550] ;  /* 0x00155000b5b57984 */ /* 0x000ea20000004800 */
[----:B------:R-:W-:Y:S01]  /*3db0*/  BSSY B0, `(.L_x_3869) ;  /* 0x0000005000007945 */ /* 0x000fe20003800000 */
[----:B01----:R-:W-:-:S02]  /*3dc0*/  IADD3 R17, R48, 0x3c0, RZ ;  /* 0x000003c030117810 */ /* 0x003fc40007ffe0ff */
[----:B------:R-:W-:Y:S01]  /*3dd0*/  LEA.HI.SX32 R13, R13, R48, 0x1b ;  /* 0x000000300d0d7211 */ /* 0x000fe200078fdaff */
[----:B------:R-:W-:Y:S05]  /*3de0*/  @!P3 BRA `(.L_x_3870) ;  /* 0x000000100000b947 */ /* 0x000fea0003800000 */
[----:B--2---:R0:W-:Y:S02]  /*3df0*/  RED.E.ADD.F32.FTZ.RN.STRONG.GPU [R14.64+-0x300], R181 ;  /* 0xfffd00b50e00798e */ /* 0x0041e4000c10e784 */
.L_x_3870:
[----:B------:R-:W-:Y:S05]  /*3e00*/  BSYNC B0 ;  /* 0x0000000000007941 */ /* 0x000fea0003800000 */
.L_x_3869:
[----:B------:R-:W1:Y:S01]  /*3e10*/  LDS R13, [R13.X4+0x1650] ;  /* 0x001650000d0d7984 */ /* 0x000e620000004800 */
[----:B------:R-:W-:Y:S01]  /*3e20*/  BSSY B0, `(.L_x_3871) ;  /* 0x0000004000007945 */ /* 0x000fe20003800000 */
[----:B------:R-:W-:Y:S01]  /*3e30*/  LEA.HI.SX32 R17, R17, R48, 0x1b ;  /* 0x0000003011117211 */ /* 0x000fe200078fdaff */
[----:B------:R-:W-:Y:S05]  /*3e40*/  @!P4 BRA `(.L_x_3872) ;  /* 0x000000100000c947 */ /* 0x000fea0003800000 */
[----:B-1----:R1:W-:Y:S02]  /*3e50*/  RED.E.ADD.F32.FTZ.RN.STRONG.GPU [R14.64+-0x200], R13 ;  /* 0xfffe000d0e00798e */ /* 0x0023e4000c10e784 */
.L_x_3872:
[----:B------:R-:W-:Y:S05]  /*3e60*/  BSYNC B0 ;  /* 0x0000000000007941 */ /* 0x000fea0003800000 */
.L_x_3871:
[----:B------:R-:W3:Y:S01]  /*3e70*/  LDS R17, [R17.X4+0x1750] ;  /* 0x0017500011117984 */ /* 0x000ee20000004800 */
[----:B------:R-:W-:Y:S01]  /*3e80*/  BSSY B0, `(.L_x_3873) ;  /* 0x0000003000007945 */ /* 0x000fe20003800000 */
[----:B------:R-:W-:Y:S05]  /*3e90*/  @!P5 BRA `(.L_x_3874) ;  /* 0x000000100000d947 */ /* 0x000fea0003800000 */
[----:B---3--:R3:W-:Y:S02]  /*3ea0*/  RED.E.ADD.F32.FTZ.RN.STRONG.GPU [R14.64+-0x100], R17 ;  /* 0xffff00110e00798e */ /* 0x0087e4000c10e784 */
.L_x_3874:
[----:B------:R-:W-:Y:S05]  /*3eb0*/  BSYNC B0 ;  /* 0x0000000000007941 */ /* 0x000fea0003800000 */
.L_x_3873:
[----:B-1----:R-:W1:Y:S01]  /*3ec0*/  SHFL.DOWN PT, R13, R12, 0x1, 0x1f ;  /* 0x08201f000c0d7f89 */ /* 0x002e6200000e0000 */
[C---:B------:R-:W-:Y:S01]  /*3ed0*/  ISETP.GT.AND P0, PT, R47.reuse, 0x1e, PT ;  /* 0x0000001e2f00780c */ /* 0x040fe20003f04270 */
[----:B------:R-:W-:Y:S01]  /*3ee0*/  BSSY B0, `(.L_x_3875) ;  /* 0x0000079000007945 */ /* 0x000fe20003800000 */
[----:B------:R-:W-:Y:S01]  /*3ef0*/  ISETP.NE.AND P1, PT, R47, RZ, PT ;  /* 0x000000ff2f00720c */ /* 0x000fe20003f25270 */
[----:B0--3--:R-:W0:Y:S01]  /*3f00*/  SHFL.DOWN PT, R14, R131, 0x1, 0x1f ;  /* 0x08201f00830e7f89 */ /* 0x009e2200000e0000 */
[----:B------:R-:W-:Y:S01]  /*3f10*/  ISETP.NE.AND P2, PT, R48, RZ, PT ;  /* 0x000000ff3000720c */ /* 0x000fe20003f45270 */
        /* <DEDUP_REMOVED lines=9> */
[----:B-1----:R-:W-:Y:S02]  /*3fb0*/  @!P0 FADD.FTZ R12, R12, R13 ;  /* 0x0000000d0c0c8221 */ /* 0x002fe40000010000 */
[----:B------:R-:W-:Y:S02]  /*3fc0*/  FADD.FTZ R98, R145, R98 ;  /* 0x0000006291627221 */ /* 0x000fe40000010000 */
[----:B0-----:R-:W-:Y:S01]  /*3fd0*/  @!P0 FADD.FTZ R131, R131, R14 ;  /* 0x0000000e83838221 */ /* 0x001fe20000010000 */
        /* <DEDUP_REMOVED lines=9> */
[----:B0-----:R-:W-:-:S02]  /*4070*/  @!P0 FADD.FTZ R12, R12, R13 ;  /* 0x0000000d0c0c8221 */ /* 0x001fc40000010000 */
[----:B------:R-:W-:Y:S02]  /*4080*/  FMUL.FTZ R13, R59, R180 ;  /* 0x000000b43b0d7220 */ /* 0x000fe40000410000 */
[----:B-1----:R-:W-:Y:S01]  /*4090*/  @!P0 FADD.FTZ R131, R131, R14 ;  /* 0x0000000e83838221 */ /* 0x002fe20000010000 */
[----:B------:R-:W0:Y:S01]  /*40a0*/  SHFL.DOWN PT, R15, R12, 0x4, 0x1f ;  /* 0x08801f000c0f7f89 */ /* 0x000e2200000e0000 */
[----:B------:R-:W-:Y:S01]  /*40b0*/  ISETP.GT.AND P0, PT, R47, 0x1b, PT ;  /* 0x0000001b2f00780c */ /* 0x000fe20003f04270 */
[----:B------:R-:W-:Y:S02]  /*40c0*/  FMUL.FTZ R14, R59, R164 ;  /* 0x000000a43b0e7220 */ /* 0x000fe40000410000 */
[----:B------:R-:W1:Y:S01]  /*40d0*/  SHFL.DOWN PT, R16, R131, 0x4, 0x1f ;  /* 0x08801f0083107f89 */ /* 0x000e6200000e0000 */
[----:B------:R-:W-:Y:S02]  /*40e0*/  FMUL.FTZ R13, R158, R13 ;  /* 0x0000000d9e0d7220 */ /* 0x000fe40000410000 */
[----:B------:R-:W-:-:S02]  /*40f0*/  FMUL.FTZ R14, R179, R14 ;  /* 0x0000000eb30e7220 */ /* 0x000fc40000410000 */
[----:B------:R-:W-:Y:S02]  /*4100*/  FFMA.FTZ R180, R173, R180, R13 ;  /* 0x000000b4adb47223 */ /* 0x000fe4000001000d */
[----:B------:R-:W-:Y:S02]  /*4110*/  FFMA.FTZ R175, R175, R164, R14 ;  /* 0x000000a4afaf7223 */ /* 0x000fe4000001000e */
[----:B------:R-:W-:Y:S02]  /*4120*/  FMUL.FTZ R13, R59, R178 ;  /* 0x000000b23b0d7220 */ /* 0x000fe40000410000 */
[----:B------:R-:W-:Y:S02]  /*4130*/  FADD.FTZ R88, R175, R88 ;  /* 0x00000058af587221 */ /* 0x000fe40000010000 */
[----:B------:R-:W-:Y:S02]  /*4140*/  FMUL.FTZ R156, R156, R13 ;  /* 0x0000000d9c9c7220 */ /* 0x000fe40000410000 */
[----:B------:R-:W-:-:S02]  /*4150*/  FMUL.FTZ R13, R59, R130 ;  /* 0x000000823b0d7220 */ /* 0x000fc40000410000 */
[----:B------:R-:W-:Y:S02]  /*4160*/  FFMA.FTZ R169, R169, R178, R156 ;  /* 0x000000b2a9a97223 */ /* 0x000fe4000001009c */
        /* <DEDUP_REMOVED lines=8> */
[----:B------:R-:W-:Y:S02]  /*41f0*/  FMUL.FTZ R13, R59, R19 ;  /* 0x000000133b0d7220 */ /* 0x000fe40000410000 */
[----:B------:R-:W-:Y:S02]  /*4200*/  FFMA.FTZ R172, R165, R130, R172 ;  /* 0x00000082a5ac7223 */ /* 0x000fe400000100ac */
[----:B------:R-:W-:Y:S02]  /*4210*/  FMUL.FTZ R170, R170, R13 ;  /* 0x0000000daaaa7220 */ /* 0x000fe40000410000 */
[----:B------:R-:W-:Y:S02]  /*4220*/  FMUL.FTZ R13, R59, R132 ;  /* 0x000000843b0d7220 */ /* 0x000fe40000410000 */
[----:B------:R-:W-:Y:S02]  /*4230*/  FFMA.FTZ R161, R161, R18, R152 ;  /* 0x00000012a1a17223 */ /* 0x000fe40000010098 */
[----:B------:R-:W-:-:S02]  /*4240*/  FMUL.FTZ R150, R150, R13 ;  /* 0x0000000d96967220 */ /* 0x000fc40000410000 */
[C---:B------:R-:W-:Y:S02]  /*4250*/  FMUL.FTZ R13, R59.reuse, R127 ;  /* 0x0000007f3b0d7220 */ /* 0x040fe40000410000 */
[----:B------:R-:W-:Y:S02]  /*4260*/  FFMA.FTZ R170, R166, R19, R170 ;  /* 0x00000013a6aa7223 */ /* 0x000fe400000100aa */
[----:B------:R-:W-:Y:S02]  /*4270*/  FMUL.FTZ R148, R148, R13 ;  /* 0x0000000d94947220 */ /* 0x000fe40000410000 */
[----:B------:R-:W-:Y:S02]  /*4280*/  FMUL.FTZ R13, R59, R128 ;  /* 0x000000803b0d7220 */ /* 0x000fe40000410000 */
[----:B0-----:R-:W-:Y:S02]  /*4290*/  @!P0 FADD.FTZ R12, R12, R15 ;  /* 0x0000000f0c0c8221 */ /* 0x001fe40000010000 */
[----:B------:R-:W-:-:S02]  /*42a0*/  FMUL.FTZ R13, R162, R13 ;  /* 0x0000000da20d7220 */ /* 0x000fc40000410000 */
[----:B-1----:R-:W-:Y:S01]  /*42b0*/  @!P0 FADD.FTZ R131, R131, R14 ;  /* 0x0000000e83838221 */ /* 0x002fe20000010000 */
[----:B------:R-:W0:Y:S01]  /*42c0*/  SHFL.DOWN PT, R15, R12, 0x10, 0x1f ;  /* 0x0a001f000c0f7f89 */ /* 0x000e2200000e0000 */
[----:B------:R-:W-:Y:S01]  /*42d0*/  FMUL.FTZ R14, R59, R126 ;  /* 0x0000007e3b0e7220 */ /* 0x000fe20000410000 */
[----:B------:R-:W-:Y:S01]  /*42e0*/  ISETP.GT.AND P0, PT, R47, 0xf, PT ;  /* 0x0000000f2f00780c */ /* 0x000fe20003f04270 */
[----:B------:R-:W-:Y:S01]  /*42f0*/  FFMA.FTZ R128, R139, R128, R13 ;  /* 0x000000808b807223 */ /* 0x000fe2000001000d */
[----:B------:R-:W1:Y:S01]  /*4300*/  SHFL.DOWN PT, R16, R131, 0x10, 0x1f ;  /* 0x0a001f0083107f89 */ /* 0x000e6200000e0000 */
[----:B------:R-:W-:Y:S02]  /*4310*/  FMUL.FTZ R14, R159, R14 ;  /* 0x0000000e9f0e7220 */ /* 0x000fe40000410000 */
[----:B------:R-:W-:Y:S02]  /*4320*/  FMUL.FTZ R13, R59, R137 ;  /* 0x000000893b0d7220 */ /* 0x000fe40000410000 */
[----:B------:R-:W-:-:S02]  /*4330*/  FFMA.FTZ R153, R153, R126, R14 ;  /* 0x0000007e99997223 */ /* 0x000fc4000001000e */
[----:B------:R-:W-:Y:S02]  /*4340*/  FMUL.FTZ R14, R59, R136 ;  /* 0x000000883b0e7220 */ /* 0x000fe40000410000 */
[----:B------:R-:W-:Y:S02]  /*4350*/  FMUL.FTZ R13, R144, R13 ;  /* 0x0000000d900d7220 */ /* 0x000fe40000410000 */
[----:B------:R-:W-:Y:S02]  /*4360*/  FMUL.FTZ R14, R147, R14 ;  /* 0x0000000e930e7220 */ /* 0x000fe40000410000 */
[----:B------:R-:W-:Y:S02]  /*4370*/  FFMA.FTZ R134, R134, R137, R13 ;  /* 0x0000008986867223 */ /* 0x000fe4000001000d */
[----:B------:R-:W-:Y:S02]  /*4380*/  FFMA.FTZ R135, R135, R136, R14 ;  /* 0x0000008887877223 */ /* 0x000fe4000001000e */
[----:B------:R-:W-:-:S02]  /*4390*/  FMUL.FTZ R14, R59, R120 ;  /* 0x000000783b0e7220 */ /* 0x000fc40000410000 */
[----:B------:R-:W-:Y:S02]  /*43a0*/  FFMA.FTZ R157, R157, R132, R150 ;  /* 0x000000849d9d7223 */ /* 0x000fe40000010096 */
[----:B0-----:R-:W-:Y:S02]  /*43b0*/  @!P0 FADD.FTZ R12, R12, R15 ;  /* 0x0000000f0c0c8221 */ /* 0x001fe40000010000 */
[----:B------:R-:W-:Y:S02]  /*43c0*/  FMUL.FTZ R25, R25, R14 ;  /* 0x0000000e19197220 */ /* 0x000fe40000410000 */
[----:B-1----:R-:W-:Y:S02]  /*43d0*/  @!P0 FADD.FTZ R131, R131, R16 ;  /* 0x0000001083838221 */ /* 0x002fe40000010000 */
[C---:B------:R-:W-:Y:S02]  /*43e0*/  FMUL.FTZ R15, R59.reuse, R138 ;  /* 0x0000008a3b0f7220 */ /* 0x040fe40000410000 */
[C---:B------:R-:W-:Y:S01]  /*43f0*/  FMUL.FTZ R14, R59.reuse, R140 ;  /* 0x0000008c3b0e7220 */ /* 0x040fe20000410000 */
[----:B------:R-:W-:Y:S01]  /*4400*/  MOV R13, R131 ;  /* 0x00000083000d7202 */ /* 0x000fe20000000f00 */
[----:B------:R-:W-:-:S02]  /*4410*/  FMUL.FTZ R59, R59, R141 ;  /* 0x0000008d3b3b7220 */ /* 0x000fc40000410000 */
[----:B------:R-:W-:Y:S02]  /*4420*/  FMUL.FTZ R15, R24, R15 ;  /* 0x0000000f180f7220 */ /* 0x000fe40000410000 */
[----:B------:R-:W-:Y:S01]  /*4430*/  FMUL.FTZ R14, R123, R14 ;  /* 0x0000000e7b0e7220 */ /* 0x000fe20000410000 */
[----:B------:R0:W-:Y:S01]  /*4440*/  @!P1 STS.64 [R36.X8+0x18d8], R12 ;  /* 0x0018d80c24009388 */ /* 0x0001e20000008a00 */
[----:B------:R-:W-:Y:S02]  /*4450*/  FMUL.FTZ R59, R124, R59 ;  /* 0x0000003b7c3b7220 */ /* 0x000fe40000410000 */
[----:B------:R-:W-:Y:S02]  /*4460*/  FFMA.FTZ R148, R155, R127, R148 ;  /* 0x0000007f9b947223 */ /* 0x000fe40000010094 */
[----:B------:R-:W-:Y:S02]  /*4470*/  FFMA.FTZ R15, R125, R138, R15 ;  /* 0x0000008a7d0f7223 */ /* 0x000fe4000001000f */
[----:B------:R-:W-:-:S02]  /*4480*/  FFMA.FTZ R120, R121, R120, R25 ;  /* 0x0000007879787223 */ /* 0x000fc40000010019 */
        /* <DEDUP_REMOVED lines=23> */
[----:B------:R-:W3:Y:S01]  /*4600*/  @P0 LDS R17, [R18+0x2e10] ;  /* 0x002e100012110984 */ /* 0x000ee20000000800 */
[----:B0-----:R-:W-:Y:S02]  /*4610*/  FADD.FTZ R13, R13, R15 ;  /* 0x0000000f0d0d7221 */ /* 0x001fe40000010000 */
[----:B------:R-:W-:Y:S02]  /*4620*/  FADD.FTZ R12, R12, R14 ;  /* 0x0000000e0c0c7221 */ /* 0x000fe40000010000 */
[----:B-1----:R-:W-:Y:S02]  /*4630*/  @P0 FADD.FTZ R13, R13, R16 ;  /* 0x000000100d0d0221 */ /* 0x002fe40000010000 */
[----:B---3--:R-:W-:-:S03]  /*4640*/  @P0 FADD.FTZ R12, R12, R17 ;  /* 0x000000110c0c0221 */ /* 0x008fc60000010000 */
[----:B------:R0:W-:Y:S04]  /*4650*/  STS [R18+0x3210], R13 ;  /* 0x0032100d12007388 */ /* 0x0001e80000000800 */
[----:B------:R0:W-:Y:S02]  /*4660*/  STS [R18+0x2e10], R12 ;  /* 0x002e100c12007388 */ /* 0x0001e40000000800 */
.L_x_3876:
[----:B0-----:R-:W-:Y:S05]  /*4670*/  BSYNC B0 ;  /* 0x0000000000007941 */ /* 0x001fea0003800000 */
.L_x_3875:
[----:B------:R-:W-:Y:S02]  /*4680*/  IADD3 R63, R63, 0x1, RZ ;  /* 0x000000013f3f7810 */ /* 0x000fe40007ffe0ff */
[----:B------:R-:W-:Y:S02]  /*4690*/  IADD3 R72, P1, R72, 0x1, RZ ;  /* 0x0000000148487810 */ /* 0x000fe40007f3e0ff */
[----:B------:R-:W-:Y:S02]  /*46a0*/  ISETP.GE.AND P0, PT, R63, c[0x0][0x16c], PT ;  /* 0x00005b003f007a0c */ /* 0x000fe40003f06270 */
[----:B------:R-:W-:-:S11]  /*46b0*/  IADD3.X R61, RZ, R61, RZ, P1, !PT ;  /* 0x0000003dff3d7210 */ /* 0x000fd60000ffe4ff */
[----:B--2---:R-:W-:Y:S01]  /*46c0*/  @P0 CALL.REL.NOINC `(.L_x_3829) ;  /* 0x0000001000000944 */ /* 0x004fe20003c00000 */
[----:B------:R-:W-:Y:S05]  /*46d0*/  BRA `(.L_x_3877) ;  /* 0xffffcb3000007947 */ /* 0x000fea000383ffff */
.L_x_3829:
[----:B------:R-:W-:Y:S01]  /*46e0*/  BAR.SYNC.DEFER_BLOCKING 0x0 ;  /* 0x0000000000007b1d */ /* 0x000fe20000010000 */
[----:B------:R-:W-:Y:S01]  /*46f0*/  SHF.L.U32 R0, R48, 0x1, RZ ;  /* 0x0000000130007819 */ /* 0x000fe200000006ff */
[----:B------:R-:W-:Y:S01]  /*4700*/  IMAD R14, R56, c[0x0][0x2e0], RZ ;  /* 0x0000b800380e7a24 */ /* 0x000fe200078e02ff */
[----:B------:R-:W-:Y:S02]  /*4710*/  F2FP.PACK_AB R107, R89, R98 ;  /* 0x00000062596b723e */ /* 0x000fe400000000ff */
[----:B------:R-:W-:Y:S01]  /*4720*/  LOP3.LUT R0, R0, 0xffffffc0, RZ, 0xc0, !PT ;  /* 0xffffffc000007812 */ /* 0x000fe200078ec0ff */
[----:B------:R-:W-:Y:S01]  /*4730*/  IMAD R17, R57, c[0x0][0x2e4], R14 ;  /* 0x0000b90039117a24 */ /* 0x000fe200078e020e */
[----:B------:R-:W-:Y:S02]  /*4740*/  F2FP.PACK_AB R106, R91, R100 ;  /* 0x000000645b6a723e */ /* 0x000fe400000000ff */
[----:B------:R-:W-:Y:S02]  /*4750*/  F2FP.PACK_AB R105, R93, R102 ;  /* 0x000000665d69723e */ /* 0x000fe400000000ff */
[----:B------:R-:W-:-:S02]  /*4760*/  F2FP.PACK_AB R104, R95, R104 ;  /* 0x000000685f68723e */ /* 0x000fc400000000ff */
[----:B------:R-:W-:Y:S02]  /*4770*/  F2FP.PACK_AB R99, R81, R90 ;  /* 0x0000005a5163723e */ /* 0x000fe400000000ff */
[----:B------:R-:W-:Y:S02]  /*4780*/  F2FP.PACK_AB R98, R83, R92 ;  /* 0x0000005c5362723e */ /* 0x000fe400000000ff */
[----:B------:R-:W-:Y:S02]  /*4790*/  F2FP.PACK_AB R97, R85, R94 ;  /* 0x0000005e5561723e */ /* 0x000fe400000000ff */
[----:B------:R-:W-:Y:S01]  /*47a0*/  LEA R24, R47, R0, 0x1 ;  /* 0x000000002f187211 */ /* 0x000fe200078e08ff */
[----:B------:R-:W-:Y:S01]  /*47b0*/  IMAD R0, R168, c[0x0][0x2d8], RZ ;  /* 0x0000b600a8007a24 */ /* 0x000fe200078e02ff */
[----:B------:R-:W-:Y:S02]  /*47c0*/  F2FP.PACK_AB R96, R87, R96 ;  /* 0x000000605760723e */ /* 0x000fe400000000ff */
[----:B------:R-:W-:Y:S01]  /*47d0*/  IADD3 R26, R38, -0x1, RZ ;  /* 0xffffffff261a7810 */ /* 0x000fe20007ffe0ff */
[----:B------:R-:W-:Y:S01]  /*47e0*/  STS.128 [R24.X16], R104 ;  /* 0x0000006818007388 */ /* 0x000fe2000000cc00 */
[----:B------:R-:W-:Y:S01]  /*47f0*/  IMAD R15, R53, c[0x0][0x2dc], R0 ;  /* 0x0000b700350f7a24 */ /* 0x000fe200078e0200 */
[----:B------:R-:W-:Y:S01]  /*4800*/  F2FP.PACK_AB R29, R76, R67 ;  /* 0x000000434c1d723e */ /* 0x000fe200000000ff */
[----:B------:R-:W-:Y:S01]  /*4810*/  FADD.FTZ R0, R49, R74 ;  /* 0x0000004a31007221 */ /* 0x000fe20000010000 */
[----:B------:R-:W-:Y:S01]  /*4820*/  STS.128 [R24.X16+0x10], R96 ;  /* 0x0000106018007388 */ /* 0x000fe2000000cc00 */
[----:B------:R-:W-:-:S06]  /*4830*/  NOP ;  /* 0x0000000000007918 */ /* 0x000fcc0000000000 */
[----:B------:R-:W0:Y:S01]  /*4840*/  LDS.128 R4, [R34.X16] ;  /* 0x0000000022047984 */ /* 0x000e22000000cc00 */
[----:B------:R-:W-:Y:S01]  /*4850*/  SHF.L.U32 R18, R26, 0xa, RZ ;  /* 0x0000000a1a127819 */ /* 0x000fe200000006ff */
[----:B------:R-:W-:Y:S01]  /*4860*/  FADD.FTZ R0, R0, R65 ;  /* 0x0000004100007221 */ /* 0x000fe20000010000 */
[----:B------:R-:W-:Y:S01]  /*4870*/  F2FP.PACK_AB R28, R65, R74 ;  /* 0x0000004a411c723e */ /* 0x000fe200000000ff */
[----:B------:R-:W1:Y:S01]  /*4880*/  LDS.128 R8, [R34.X16+0x200] ;  /* 0x0002000022087984 */ /* 0x000e62000000cc00 */
[--C-:B------:R-:W-:Y:S02]  /*4890*/  SHF.R.S32.HI R19, RZ, 0x1f, R18.reuse ;  /* 0x0000001fff137819 */ /* 0x100fe40000011412 */
[----:B------:R-:W-:Y:S02]  /*48a0*/  F2FP.PACK_AB R30, R78, R69 ;  /* 0x000000454e1e723e */ /* 0x000fe400000000ff */
[----:B------:R-:W-:Y:S01]  /*48b0*/  F2FP.PACK_AB R31, R80, R71 ;  /* 0x00000047501f723e */ /* 0x000fe200000000ff */
[----:B------:R-:W-:Y:S01]  /*48c0*/  IMAD.WIDE.U32 R12, R53, c[0x0][0x2d8], R18 ;  /* 0x0000b600350c7a25 */ /* 0x000fe200078e0012 */
[----:B------:R-:W-:-:S02]  /*48d0*/  F2FP.PACK_AB R63, R88, R79 ;  /* 0x0000004f583f723e */ /* 0x000fc400000000ff */
[----:B------:R-:W-:Y:S01]  /*48e0*/  F2FP.PACK_AB R62, R86, R77 ;  /* 0x0000004d563e723e */ /* 0x000fe200000000ff */
[----:B------:R-:W-:Y:S01]  /*48f0*/  IMAD.WIDE.U32 R18, R53, c[0x0][0x2f8], R18 ;  /* 0x0000be0035127a25 */ /* 0x000fe200078e0012 */
[----:B------:R-:W-:Y:S02]  /*4900*/  IADD3 R13, R13, R15, RZ ;  /* 0x0000000f0d0d7210 */ /* 0x000fe40007ffe0ff */
[----:B------:R-:W-:Y:S01]  /*4910*/  F2FP.PACK_AB R61, R84, R75 ;  /* 0x0000004b543d723e */ /* 0x000fe200000000ff */
[----:B------:R-:W-:Y:S01]  /*4920*/  FADD.FTZ R15, R0, R67 ;  /* 0x00000043000f7221 */ /* 0x000fe20000010000 */
[----:B------:R-:W-:Y:S01]  /*4930*/  F2FP.PACK_AB R60, R82, R73 ;  /* 0x00000049523c723e */ /* 0x000fe200000000ff */
[----:B------:R-:W-:Y:S01]  /*4940*/  IMAD.WIDE.U32 R12, R57, c[0x0][0x2e0], R12 ;  /* 0x0000b800390c7a25 */ /* 0x000fe200078e000c */
[----:B------:R-:W-:Y:S02]  /*4950*/  IADD3 R40, P1, R40, -0x800, RZ ;  /* 0xfffff80028287810 */ /* 0x000fe40007f3e0ff */
[----:B------:R-:W-:Y:S01]  /*4960*/  IADD3 R42, P2, R42, -0x800, RZ ;  /* 0xfffff8002a2a7810 */ /* 0x000fe20007f5e0ff */
[----:B------:R-:W-:Y:S01]  /*4970*/  FADD.FTZ R0, R15, R76 ;  /* 0x0000004c0f007221 */ /* 0x000fe20000010000 */
[----:B------:R-:W-:-:S02]  /*4980*/  IADD3 R13, R13, R17, RZ ;  /* 0x000000110d0d7210 */ /* 0x000fc40007ffe0ff */
[----:B------:R-:W-:Y:S01]  /*4990*/  LEA R16, P0, R12, c[0x0][0x330], 0x1 ;  /* 0x0000cc000c107a11 */ /* 0x000fe200078008ff */
[----:B------:R-:W-:Y:S01]  /*49a0*/  FADD.FTZ R25, R0, R69 ;  /* 0x0000004500197221 */ /* 0x000fe20000010000 */
[----:B------:R-:W-:Y:S01]  /*49b0*/  IADD3 R44, P3, R44, -0x800, RZ ;  /* 0xfffff8002c2c7810 */ /* 0x000fe20007f7e0ff */
[----:B------:R-:W-:Y:S01]  /*49c0*/  IMAD R0, R168, c[0x0][0x2f8], RZ ;  /* 0x0000be00a8007a24 */ /* 0x000fe200078e02ff */
[----:B------:R-:W-:Y:S01]  /*49d0*/  LEA.HI.X R17, R12, c[0x0][0x334], R13, 0x1, P0 ;  /* 0x0000cd000c117a11 */ /* 0x000fe200000f0c0d */
[----:B------:R-:W-:Y:S01]  /*49e0*/  FADD.FTZ R78, R25, R78 ;  /* 0x0000004e194e7221 */ /* 0x000fe20000010000 */
[----:B------:R-:W-:Y:S01]  /*49f0*/  IADD3 R46, P4, R46, -0x800, RZ ;  /* 0xfffff8002e2e7810 */ /* 0x000fe20007f9e0ff */
[----:B------:R-:W-:Y:S01]  /*4a00*/  IMAD R25, R53, c[0x0][0x2fc], R0 ;  /* 0x0000bf0035197a24 */ /* 0x000fe200078e0200 */
[----:B------:R-:W-:Y:S01]  /*4a10*/  IADD3 R37, R37, 0x1, RZ ;  /* 0x0000000125257810 */ /* 0x000fe20007ffe0ff */
[----:B------:R-:W-:Y:S01]  /*4a20*/  IMAD.WIDE R16, R35, 0x10, R16 ;  /* 0x0000001023107825 */ /* 0x000fe200078e0210 */
[----:B------:R-:W-:-:S02]  /*4a30*/  IADD3.X R39, R39, -0x1, RZ, P1, !PT ;  /* 0xffffffff27277810 */ /* 0x000fc40000ffe4ff */
[----:B------:R-:W-:Y:S01]  /*4a40*/  IADD3 R19, R19, R25, RZ ;  /* 0x0000001913137210 */ /* 0x000fe20007ffe0ff */
[----:B------:R-:W-:Y:S01]  /*4a50*/  IMAD R0, R56, c[0x0][0x300], RZ ;  /* 0x0000c00038007a24 */ /* 0x000fe200078e02ff */
[----:B0-----:R0:W-:Y:S01]  /*4a60*/  STG.E.128 [R16.64], R4 ;  /* 0x0000000410007986 */ /* 0x0011e2000c101d04 */
[----:B------:R-:W-:Y:S01]  /*4a70*/  FADD.FTZ R71, R78, R71 ;  /* 0x000000474e477221 */ /* 0x000fe20000010000 */
[----:B------:R-:W-:Y:S02]  /*4a80*/  IADD3.X R41, R41, -0x1, RZ, P2, !PT ;  /* 0xffffffff29297810 */ /* 0x000fe400017fe4ff */
[----:B-1----:R-:W-:Y:S01]  /*4a90*/  STG.E.128 [R16.64+0x200], R8 ;  /* 0x0002000810007986 */ /* 0x002fe2000c101d04 */
[----:B------:R-:W-:Y:S01]  /*4aa0*/  FADD.FTZ R80, R71, R80 ;  /* 0x0000005047507221 */ /* 0x000fe20000010000 */
[----:B------:R-:W-:Y:S02]  /*4ab0*/  IADD3.X R43, R43, -0x1, RZ, P3, !PT ;  /* 0xffffffff2b2b7810 */ /* 0x000fe40001ffe4ff */
[----:B------:R-:W-:Y:S01]  /*4ac0*/  BAR.SYNC.DEFER_BLOCKING 0x0 ;  /* 0x0000000000007b1d */ /* 0x000fe20000010000 */
[----:B------:R-:W-:Y:S01]  /*4ad0*/  FADD.FTZ R73, R80, R73 ;  /* 0x0000004950497221 */ /* 0x000fe20000010000 */
[----:B------:R-:W-:-:S03]  /*4ae0*/  IADD3.X R45, R45, -0x1, RZ, P4, !PT ;  /* 0xffffffff2d2d7810 */ /* 0x000fc600027fe4ff */
[----:B------:R-:W-:-:S04]  /*4af0*/  FADD.FTZ R82, R73, R82 ;  /* 0x0000005249527221 */ /* 0x000fc80000010000 */
[----:B------:R-:W-:Y:S02]  /*4b00*/  FADD.FTZ R75, R82, R75 ;  /* 0x0000004b524b7221 */ /* 0x000fe40000010000 */
[C---:B0-----:R-:W-:Y:S02]  /*4b10*/  IMAD R7, R57.reuse, c[0x0][0x304], R0 ;  /* 0x0000c10039077a24 */ /* 0x041fe400078e0200 */
[----:B------:R-:W-:-:S04]  /*4b20*/  IMAD.WIDE.U32 R4, R57, c[0x0][0x300], R18 ;  /* 0x0000c00039047a25 */ /* 0x000fc800078e0012 */
        /* <DEDUP_REMOVED lines=14> */
[----:B------:R-:W-:-:S04]  /*4c10*/  FADD.FTZ R49, R86, R79 ;  /* 0x0000004f56317221 */ /* 0x000fc80000010000 */
[----:B------:R-:W-:Y:S01]  /*4c20*/  FADD.FTZ R49, R49, R88 ;  /* 0x0000005831317221 */ /* 0x000fe20000010000 */
[----:B0-----:R0:W-:Y:S04]  /*4c30*/  STG.E.128 [R4.64], R12 ;  /* 0x0000000c04007986 */ /* 0x0011e8000c101d04 */
[----:B-1----:R0:W-:Y:S02]  /*4c40*/  STG.E.128 [R4.64+0x200], R64 ;  /* 0x0002004004007986 */ /* 0x0021e4000c101d04 */
[----:B0-----:R-:W-:Y:S01]  /*4c50*/  @!P0 CALL.REL.NOINC `(.L_x_3827) ;  /* 0x0000001000008944 */ /* 0x001fe20003c00000 */
[----:B------:R-:W-:Y:S05]  /*4c60*/  BRA `(.L_x_3878) ;  /* 0xffffbb4000007947 */ /* 0x000fea000383ffff */
.L_x_3827:
        /* <DEDUP_REMOVED lines=29> */
.L_x_3880:
[----:B------:R-:W-:Y:S05]  /*4e40*/  BSYNC B0 ;  /* 0x0000000000007941 */ /* 0x000fea0003800000 */
.L_x_3879:
        /* <DEDUP_REMOVED lines=28> */
.L_x_3882:
[----:B------:R-:W1:Y:S02]  /*5010*/  S2R R15, SR_TID.X ;  /* 0x00000000000f7919 */ /* 0x000e640000002100 */
.L_x_3883:
[----:B------:R-:W-:Y:S05]  /*5020*/  BSYNC B0 ;  /* 0x0000000000007941 */ /* 0x000fea0003800000 */
.L_x_3881:
[----:B-1----:R-:W-:-:S13]  /*5030*/  ISETP.GE.AND P0, PT, R15, c[0x0][0x16c], PT ;  /* 0x00005b000f007a0c */ /* 0x002fda0003f06270 */
[----:B------:R-:W-:Y:S05]  /*5040*/  @P0 EXIT ;  /* 0x000000000000094d */ /* 0x000fea0003800000 */
[C---:B------:R-:W-:Y:S02]  /*5050*/  IMAD R0, R56.reuse, c[0x0][0x2a8], RZ ;  /* 0x0000aa0038007a24 */ /* 0x040fe400078e02ff */
[----:B------:R-:W-:Y:S02]  /*5060*/  IMAD R56, R56, c[0x0][0x288], RZ ;  /* 0x0000a20038387a24 */ /* 0x000fe400078e02ff */
[----:B0-----:R-:W-:-:S04]  /*5070*/  IMAD.WIDE.U32 R2, R57, c[0x0][0x2a8], RZ ;  /* 0x0000aa0039027a25 */ /* 0x001fc800078e00ff */
[C---:B------:R-:W-:Y:S02]  /*5080*/  IMAD R23, R57.reuse, c[0x0][0x2ac], R0 ;  /* 0x0000ab0039177a24 */ /* 0x040fe400078e0200 */
[C---:B------:R-:W-:Y:S02]  /*5090*/  IMAD R21, R57.reuse, c[0x0][0x28c], R56 ;  /* 0x0000a30039157a24 */ /* 0x040fe400078e0238 */
[----:B------:R-:W-:Y:S01]  /*50a0*/  IMAD.WIDE.U32 R4, R57, c[0x0][0x288], RZ ;  /* 0x0000a20039047a25 */ /* 0x000fe200078e00ff */
[----:B------:R-:W-:-:S04]  /*50b0*/  IADD3 R23, R3, R23, RZ ;  /* 0x0000001703177210 */ /* 0x000fc80007ffe0ff */
[----:B------:R-:W-:Y:S02]  /*50c0*/  IADD3 R21, R5, R21, RZ ;  /* 0x0000001505157210 */ /* 0x000fe40007ffe0ff */
.L_x_3884:
[----:B0-----:R-:W0:Y:S01]  /*50d0*/  LDS R17, [R15.X4+0x2e10] ;  /* 0x002e10000f117984 */ /* 0x001e220000004800 */
[----:B------:R-:W-:Y:S01]  /*50e0*/  SHF.R.S32.HI R0, RZ, 0x1f, R15 ;  /* 0x0000001fff007819 */ /* 0x000fe2000001140f */
[----:B------:R-:W-:Y:S01]  /*50f0*/  YIELD ;  /* 0x0000000000007946 */ /* 0x000fe20003800000 */
[----:B------:R-:W-:Y:S01]  /*5100*/  MOV R8, R2 ;  /* 0x0000000200087202 */ /* 0x000fe20000000f00 */
[----:B------:R1:W2:Y:S01]  /*5110*/  LDS R19, [R15.X4+0x3210] ;  /* 0x003210000f137984 */ /* 0x0002a20000004800 */
        /* <DEDUP_REMOVED lines=9> */
[C---:B------:R-:W-:Y:S01]  /*51b0*/  IMAD R13, R15.reuse, c[0x0][0x2b4], R0 ;  /* 0x0000ad000f0d7a24 */ /* 0x040fe200078e0200 */
[----:B-1----:R-:W-:Y:S02]  /*51c0*/  IADD3 R15, R15, c[0x0][0x0], RZ ;  /* 0x000000000f0f7a10 */ /* 0x002fe40007ffe0ff */
[----:B------:R-:W-:Y:S02]  /*51d0*/  IADD3 R9, R7, R9, RZ ;  /* 0x0000000907097210 */ /* 0x000fe40007ffe0ff */
[----:B------:R-:W-:Y:S02]  /*51e0*/  LEA R12, P1, R10, c[0x0][0x318], 0x2 ;  /* 0x0000c6000a0c7a11 */ /* 0x000fe400078210ff */
        /* <DEDUP_REMOVED lines=8> */
.L_x_3834:
[----:B------:R-:W-:Y:S01]  /*5270*/  HFMA2.MMA R187, -RZ, RZ, 0, 5.9604644775390625e-08 ;  /* 0x00000001ffbb7435 */ /* 0x000fe200000001ff */
[----:B------:R-:W-:Y:S02]  /*5280*/  MOV R182, R14 ;  /* 0x0000000e00b67202 */ /* 0x000fe40000000f00 */
[----:B------:R-:W-:-:S02]  /*5290*/  MOV R186, RZ ;  /* 0x000000ff00ba7202 */ /* 0x000fc40000000f00 */
[----:B------:R-:W-:Y:S02]  /*52a0*/  MOV R189, 0xffffffff ;  /* 0xffffffff00bd7802 */ /* 0x000fe40000000f00 */
[----:B------:R-:W-:Y:S02]  /*52b0*/  MOV R12, 0x52d0 ;  /* 0x000052d0000c7802 */ /* 0x000fe40000000f00 */
[----:B-1----:R-:W-:Y:S05]  /*52c0*/  CALL.REL.NOINC `($__internal_158_$__cuda_sm70_shflsync_up) ;  /* 0x00000ef000007944 */ /* 0x002fea0003c00000 */
[----:B-1----:R-:W-:Y:S01]  /*52d0*/  MOV R17, R182 ;  /* 0x000000b600117202 */ /* 0x002fe20000000f00 */
[----:B0-----:R-:W-:Y:S05]  /*52e0*/  BRA `(.L_x_3885) ;  /* 0xffffcd1000007947 */ /* 0x001fea000383ffff */
.L_x_3835:
[----:B------:R-:W-:Y:S01]  /*52f0*/  HFMA2.MMA R187, -RZ, RZ, 0, 5.9604644775390625e-08 ;  /* 0x00000001ffbb7435 */ /* 0x000fe200000001ff */
[----:B------:R-:W-:Y:S02]  /*5300*/  MOV R182, R15 ;  /* 0x0000000f00b67202 */ /* 0x000fe40000000f00 */
[----:B------:R-:W-:Y:S02]  /*5310*/  MOV R186, RZ ;  /* 0x000000ff00ba7202 */ /* 0x000fe40000000f00 */
[----:B------:R-:W-:Y:S02]  /*5320*/  MOV R189, 0xffffffff ;  /* 0xffffffff00bd7802 */ /* 0x000fe40000000f00 */
[----:B------:R-:W-:-:S02]  /*5330*/  MOV R12, 0x5350 ;  /* 0x00005350000c7802 */ /* 0x000fc40000000f00 */
[----:B012---:R-:W-:Y:S05]  /*5340*/  CALL.REL.NOINC `($__internal_158_$__cuda_sm70_shflsync_up) ;  /* 0x00000e7000007944 */ /* 0x007fea0003c00000 */
        /* <DEDUP_REMOVED lines=10> */
[----:B------:R-:W-:Y:S05]  /*53f0*/  CALL.REL.NOINC `($__internal_158_$__cuda_sm70_shflsync_up) ;  /* 0x00000dc000007944 */ /* 0x000fea0003c00000 */
[----:B0-----:R-:W-:Y:S01]  /*5400*/  HFMA2.MMA R187, -RZ, RZ, 0, 1.1920928955078125e-07 ;  /* 0x00000002ffbb7435 */ /* 0x001fe200000001ff */
[----:B-1----:R-:W-:Y:S02]  /*5410*/  MOV R14, R182 ;  /* 0x000000b6000e7202 */ /* 0x002fe40000000f00 */
[----:B------:R-:W-:-:S02]  /*5420*/  MOV R182, R15 ;  /* 0x0000000f00b67202 */ /* 0x000fc40000000f00 */
[----:B------:R-:W-:Y:S02]  /*5430*/  MOV R186, RZ ;  /* 0x000000ff00ba7202 */ /* 0x000fe40000000f00 */
[----:B------:R-:W-:Y:S02]  /*5440*/  MOV R189, 0xffffffff ;  /* 0xffffffff00bd7802 */ /* 0x000fe40000000f00 */
[----:B------:R-:W-:Y:S02]  /*5450*/  MOV R12, 0x5470 ;  /* 0x00005470000c7802 */ /* 0x000fe40000000f00 */
[----:B------:R-:W-:Y:S05]  /*5460*/  CALL.REL.NOINC `($__internal_158_$__cuda_sm70_shflsync_up) ;  /* 0x00000d5000007944 */ /* 0x000fea0003c00000 */
        /* <DEDUP_REMOVED lines=8> */
[----:B------:R-:W-:Y:S05]  /*54f0*/  CALL.REL.NOINC `($__internal_158_$__cuda_sm70_shflsync_up) ;  /* 0x00000cc000007944 */ /* 0x000fea0003c00000 */
[----:B0-----:R-:W-:Y:S01]  /*5500*/  HFMA2.MMA R187, -RZ, RZ, 0, 2.384185791015625e-07 ;  /* 0x00000004ffbb7435 */ /* 0x001fe200000001ff */
[----:B-1----:R-:W-:Y:S02]  /*5510*/  MOV R14, R182 ;  /* 0x000000b6000e7202 */ /* 0x002fe40000000f00 */
[----:B------:R-:W-:Y:S02]  /*5520*/  MOV R182, R15 ;  /* 0x0000000f00b67202 */ /* 0x000fe40000000f00 */
[----:B------:R-:W-:Y:S02]  /*5530*/  MOV R186, RZ ;  /* 0x000000ff00ba7202 */ /* 0x000fe40000000f00 */
[----:B------:R-:W-:Y:S02]  /*5540*/  MOV R189, 0xffffffff ;  /* 0xffffffff00bd7802 */ /* 0x000fe40000000f00 */
[----:B------:R-:W-:Y:S02]  /*5550*/  MOV R12, 0x5570 ;  /* 0x00005570000c7802 */ /* 0x000fe40000000f00 */
[----:B------:R-:W-:Y:S05]  /*5560*/  CALL.REL.NOINC `($__internal_158_$__cuda_sm70_shflsync_up) ;  /* 0x00000c5000007944 */ /* 0x000fea0003c00000 */
        /* <DEDUP_REMOVED lines=8> */
[----:B------:R-:W-:Y:S05]  /*55f0*/  CALL.REL.NOINC `($__internal_158_$__cuda_sm70_shflsync_up) ;  /* 0x00000bc000007944 */ /* 0x000fea0003c00000 */
[----:B0-----:R-:W-:Y:S01]  /*5600*/  HFMA2.MMA R187, -RZ, RZ, 0, 4.76837158203125e-07 ;  /* 0x00000008ffbb7435 */ /* 0x001fe200000001ff */
[----:B-1----:R-:W-:Y:S02]  /*5610*/  MOV R14, R182 ;  /* 0x000000b6000e7202 */ /* 0x002fe40000000f00 */
[----:B------:R-:W-:Y:S02]  /*5620*/  MOV R182, R15 ;  /* 0x0000000f00b67202 */ /* 0x000fe40000000f00 */
[----:B------:R-:W-:Y:S02]  /*5630*/  MOV R186, RZ ;  /* 0x000000ff00ba7202 */ /* 0x000fe40000000f00 */
[----:B------:R-:W-:Y:S02]  /*5640*/  MOV R189, 0xffffffff ;  /* 0xffffffff00bd7802 */ /* 0x000fe40000000f00 */
[----:B------:R-:W-:Y:S02]  /*5650*/  MOV R12, 0x5670 ;  /* 0x00005670000c7802 */ /* 0x000fe40000000f00 */
[----:B------:R-:W-:Y:S05]  /*5660*/  CALL.REL.NOINC `($__internal_158_$__cuda_sm70_shflsync_up) ;  /* 0x00000b5000007944 */ /* 0x000fea0003c00000 */
        /* <DEDUP_REMOVED lines=9> */
[----:B------:R-:W-:Y:S05]  /*5700*/  CALL.REL.NOINC `($__internal_158_$__cuda_sm70_shflsync_up) ;  /* 0x00000ab000007944 */ /* 0x000fea0003c00000 */
[----:B0-----:R-:W-:Y:S01]  /*5710*/  HFMA2.MMA R187, -RZ, RZ, 0, 9.5367431640625e-07 ;  /* 0x00000010ffbb7435 */ /* 0x001fe200000001ff */
[----:B-1----:R-:W-:Y:S02]  /*5720*/  MOV R156, R182 ;  /* 0x000000b6009c7202 */ /* 0x002fe40000000f00 */
[----:B------:R-:W-:Y:S02]  /*5730*/  MOV R182, R15 ;  /* 0x0000000f00b67202 */ /* 0x000fe40000000f00 */
[----:B------:R-:W-:Y:S02]  /*5740*/  MOV R186, RZ ;  /* 0x000000ff00ba7202 */ /* 0x000fe40000000f00 */
[----:B------:R-:W-:Y:S02]  /*5750*/  MOV R189, 0xffffffff ;  /* 0xffffffff00bd7802 */ /* 0x000fe40000000f00 */
[----:B------:R-:W-:-:S02]  /*5760*/  MOV R12, 0x5780 ;  /* 0x00005780000c7802 */ /* 0x000fc40000000f00 */
[----:B------:R-:W-:Y:S05]  /*5770*/  CALL.REL.NOINC `($__internal_158_$__cuda_sm70_shflsync_up) ;  /* 0x00000a4000007944 */ /* 0x000fea0003c00000 */
[----:B-1----:R-:W-:Y:S01]  /*5780*/  MOV R12, R182 ;  /* 0x000000b6000c7202 */ /* 0x002fe20000000f00 */
[----:B0-----:R-:W-:Y:S05]  /*5790*/  BRA `(.L_x_3886) ;  /* 0xffffc9e000007947 */ /* 0x001fea000383ffff */
.L_x_3838:
[----:B0-----:R-:W-:Y:S01]  /*57a0*/  HFMA2.MMA R187, -RZ, RZ, 0, 5.9604644775390625e-08 ;  /* 0x00000001ffbb7435 */ /* 0x001fe200000001ff */
[----:B------:R-:W-:-:S02]  /*57b0*/  MOV R182, R17 ;  /* 0x0000001100b67202 */ /* 0x000fc40000000f00 */
[----:B------:R-:W-:Y:S02]  /*57c0*/  MOV R186, RZ ;  /* 0x000000ff00ba7202 */ /* 0x000fe40000000f00 */
[----:B------:R-:W-:Y:S02]  /*57d0*/  MOV R189, 0xffffffff ;  /* 0xffffffff00bd7802 */ /* 0x000fe40000000f00 */
[----:B------:R-:W-:Y:S02]  /*57e0*/  MOV R12, 0x5800 ;  /* 0x00005800000c7802 */ /* 0x000fe40000000f00 */
[----:B-1----:R-:W-:Y:S05]  /*57f0*/  CALL.REL.NOINC `($__internal_158_$__cuda_sm70_shflsync_up) ;  /* 0x000009c000007944 */ /* 0x002fea0003c00000 */
[----:B0-----:R-:W-:Y:S01]  /*5800*/  HFMA2.MMA R187, -RZ, RZ, 0, 5.9604644775390625e-08 ;  /* 0x00000001ffbb7435 */ /* 0x001fe200000001ff */
[----:B-1----:R-:W-:Y:S02]  /*5810*/  MOV R14, R182 ;  /* 0x000000b6000e7202 */ /* 0x002fe40000000f00 */
[----:B------:R-:W-:Y:S02]  /*5820*/  MOV R182, R184 ;  /* 0x000000b800b67202 */ /* 0x000fe40000000f00 */
[----:B------:R-:W-:Y:S02]  /*5830*/  MOV R186, RZ ;  /* 0x000000ff00ba7202 */ /* 0x000fe40000000f00 */
[----:B------:R-:W-:-:S02]  /*5840*/  MOV R189, 0xffffffff ;  /* 0xffffffff00bd7802 */ /* 0x000fc40000000f00 */
[----:B------:R-:W-:Y:S02]  /*5850*/  MOV R12, 0x5870 ;  /* 0x00005870000c7802 */ /* 0x000fe40000000f00 */
[----:B------:R-:W-:Y:S05]  /*5860*/  CALL.REL.NOINC `($__internal_158_$__cuda_sm70_shflsync_up) ;  /* 0x0000095000007944 */ /* 0x000fea0003c00000 */
[----:B------:R-:W-:Y:S01]  /*5870*/  HFMA2.MMA R15, -RZ, RZ, 0, 0 ;  /* 0x00000000ff0f7435 */ /* 0x000fe200000001ff */
[----:B------:R-:W-:Y:S02]  /*5880*/  MOV R16, R14 ;  /* 0x0000000e00107202 */ /* 0x000fe40000000f00 */
[----:B-1----:R-:W-:Y:S02]  /*5890*/  MOV R17, R182 ;  /* 0x000000b600117202 */ /* 0x002fe40000000f00 */
[----:B0-----:R-:W-:Y:S02]  /*58a0*/  MOV R186, R24 ;  /* 0x0000001800ba7202 */ /* 0x001fe40000000f00 */
[----:B------:R-:W-:Y:S02]  /*58b0*/  MOV R187, 0x1f ;  /* 0x0000001f00bb7802 */ /* 0x000fe40000000f00 */
[----:B------:R-:W-:Y:S02]  /*58c0*/  MOV R188, 0xffffffff ;  /* 0xffffffff00bc7802 */ /* 0x000fe40000000f00 */
[----:B------:R-:W-:-:S02]  /*58d0*/  MOV R12, 0x58f0 ;  /* 0x000058f0000c7802 */ /* 0x000fc40000000f00 */
[----:B------:R-:W-:Y:S05]  /*58e0*/  CALL.REL.NOINC `($__internal_157_$__cuda_sm70_shflsync_idx_p) ;  /* 0x0000089000007944 */ /* 0x000fea0003c00000 */
[----:B-1----:R-:W-:Y:S01]  /*58f0*/  MOV R24, R15 ;  /* 0x0000000f00187202 */ /* 0x002fe20000000f00 */
[----:B------:R-:W-:Y:S01]  /*5900*/  HFMA2.MMA R15, -RZ, RZ, 0, 0 ;  /* 0x00000000ff0f7435 */ /* 0x000fe200000001ff */
[----:B0-----:R-:W-:-:S02]  /*5910*/  MOV R186, R25 ;  /* 0x0000001900ba7202 */ /* 0x001fc40000000f00 */
[----:B------:R-:W-:Y:S02]  /*5920*/  MOV R187, 0x1f ;  /* 0x0000001f00bb7802 */ /* 0x000fe40000000f00 */
[----:B------:R-:W-:Y:S02]  /*5930*/  MOV R188, 0xffffffff ;  /* 0xffffffff00bc7802 */ /* 0x000fe40000000f00 */
[----:B------:R-:W-:Y:S02]  /*5940*/  MOV R12, 0x5960 ;  /* 0x00005960000c7802 */ /* 0x000fe40000000f00 */
[----:B------:R-:W-:Y:S05]  /*5950*/  CALL.REL.NOINC `($__internal_157_$__cuda_sm70_shflsync_idx_p) ;  /* 0x0000082000007944 */ /* 0x000fea0003c00000 */
[----:B-1----:R-:W-:Y:S01]  /*5960*/  MOV R13, R15 ;  /* 0x0000000f000d7202 */ /* 0x002fe20000000f00 */
[----:B0-----:R-:W-:Y:S05]  /*5970*/  BRA `(.L_x_3887) ;  /* 0xffffc97000007947 */ /* 0x001fea000383ffff */
.L_x_3841:
[----:B------:R-:W-:Y:S01]  /*5980*/  HFMA2.MMA R186, -RZ, RZ, 0, 5.9604644775390625e-08 ;  /* 0x00000001ffba7435 */ /* 0x000fe200000001ff */
[----:B------:R-:W-:Y:S02]  /*5990*/  MOV R183, R14 ;  /* 0x0000000e00b77202 */ /* 0x000fe40000000f00 */
[----:B------:R-:W-:Y:S02]  /*59a0*/  MOV R184, 0x1f ;  /* 0x0000001f00b87802 */ /* 0x000fe40000000f00 */
[----:B------:R-:W-:-:S02]  /*59b0*/  MOV R187, 0xffffffff ;  /* 0xffffffff00bb7802 */ /* 0x000fc40000000f00 */
[----:B------:R-:W-:Y:S02]  /*59c0*/  MOV R12, 0x59e0 ;  /* 0x000059e0000c7802 */ /* 0x000fe40000000f00 */
[----:B------:R-:W-:Y:S05]  /*59d0*/  CALL.REL.NOINC `($__internal_156_$__cuda_sm70_shflsync_down) ;  /* 0x0000076000007944 */ /* 0x000fea0003c00000 */
[----:B-1----:R-:W-:Y:S01]  /*59e0*/  MOV R177, R184 ;  /* 0x000000b800b17202 */ /* 0x002fe20000000f00 */
[----:B0-----:R-:W-:Y:S05]  /*59f0*/  BRA `(.L_x_3888) ;  /* 0xffffcdd000007947 */ /* 0x001fea000383ffff */
.L_x_3842:
[----:B------:R-:W-:Y:S01]  /*5a00*/  HFMA2.MMA R186, -RZ, RZ, 0, 5.9604644775390625e-08 ;  /* 0x00000001ffba7435 */ /* 0x000fe200000001ff */
[----:B------:R-:W-:Y:S02]  /*5a10*/  MOV R183, R15 ;  /* 0x0000000f00b77202 */ /* 0x000fe40000000f00 */
[----:B------:R-:W-:Y:S02]  /*5a20*/  MOV R184, 0x1f ;  /* 0x0000001f00b87802 */ /* 0x000fe40000000f00 */
[----:B------:R-:W-:Y:S02]  /*5a30*/  MOV R187, 0xffffffff ;  /* 0xffffffff00bb7802 */ /* 0x000fe40000000f00 */
[----:B------:R-:W-:Y:S02]  /*5a40*/  MOV R12, 0x5a60 ;  /* 0x00005a60000c7802 */ /* 0x000fe40000000f00 */
[----:B01----:R-:W-:Y:S05]  /*5a50*/  CALL.REL.NOINC `($__internal_156_$__cuda_sm70_shflsync_down) ;  /* 0x000006e000007944 */ /* 0x003fea0003c00000 */
        /* <DEDUP_REMOVED lines=9> */
[----:B------:R-:W-:Y:S05]  /*5af0*/  CALL.REL.NOINC `($__internal_156_$__cuda_sm70_shflsync_down) ;  /* 0x0000064000007944 */ /* 0x000fea0003c00000 */
[----:B0-----:R-:W-:Y:S01]  /*5b00*/  HFMA2.MMA R186, -RZ, RZ, 0, 1.1920928955078125e-07 ;  /* 0x00000002ffba7435 */ /* 0x001fe200000001ff */
[----:B-1----:R-:W-:Y:S02]  /*5b10*/  MOV R14, R184 ;  /* 0x000000b8000e7202 */ /* 0x002fe40000000f00 */
[----:B------:R-:W-:-:S02]  /*5b20*/  MOV R183, R15 ;  /* 0x0000000f00b77202 */ /* 0x000fc40000000f00 */
[----:B------:R-:W-:Y:S02]  /*5b30*/  MOV R184, 0x1f ;  /* 0x0000001f00b87802 */ /* 0x000fe40000000f00 */
[----:B------:R-:W-:Y:S02]  /*5b40*/  MOV R187, 0xffffffff ;  /* 0xffffffff00bb7802 */ /* 0x000fe40000000f00 */
[----:B------:R-:W-:Y:S02]  /*5b50*/  MOV R12, 0x5b70 ;  /* 0x00005b70000c7802 */ /* 0x000fe40000000f00 */
[----:B------:R-:W-:Y:S05]  /*5b60*/  CALL.REL.NOINC `($__internal_156_$__cuda_sm70_shflsync_down) ;  /* 0x000005d000007944 */ /* 0x000fea0003c00000 */
[----:B-1----:R-:W-:Y:S01]  /*5b70*/  @!P3 FFMA.FTZ R15, R177, R184, R15 ;  /* 0x000000b8b10fb223 */ /* 0x002fe2000001000f */
[----:B0-----:R-:W-:Y:S01]  /*5b80*/  HFMA2.MMA R186, -RZ, RZ, 0, 2.384185791015625e-07 ;  /* 0x00000004ffba7435 */ /* 0x001fe200000001ff */
[----:B------:R-:W-:Y:S01]  /*5b90*/  @!P3 FMUL.FTZ R177, R14, R177 ;  /* 0x000000b10eb1b220 */ /* 0x000fe20000410000 */
[----:B------:R-:W-:Y:S02]  /*5ba0*/  MOV R184, 0x1f ;  /* 0x0000001f00b87802 */ /* 0x000fe40000000f00 */
[----:B------:R-:W-:Y:S02]  /*5bb0*/  MOV R187, 0xffffffff ;  /* 0xffffffff00bb7802 */ /* 0x000fe40000000f00 */
[----:B------:R-:W-:-:S02]  /*5bc0*/  MOV R183, R177 ;  /* 0x000000b100b77202 */ /* 0x000fc40000000f00 */
[----:B------:R-:W-:Y:S02]  /*5bd0*/  MOV R12, 0x5bf0 ;  /* 0x00005bf0000c7802 */ /* 0x000fe40000000f00 */
[----:B------:R-:W-:Y:S05]  /*5be0*/  CALL.REL.NOINC `($__internal_156_$__cuda_sm70_shflsync_down) ;  /* 0x0000055000007944 */ /* 0x000fea0003c00000 */
[----:B0-----:R-:W-:Y:S01]  /*5bf0*/  HFMA2.MMA R186, -RZ, RZ, 0, 2.384185791015625e-07 ;  /* 0x00000004ffba7435 */ /* 0x001fe200000001ff */
[----:B-1----:R-:W-:Y:S02]  /*5c00*/  MOV R14, R184 ;  /* 0x000000b8000e7202 */ /* 0x002fe40000000f00 */
[----:B------:R-:W-:Y:S02]  /*5c10*/  MOV R183, R15 ;  /* 0x0000000f00b77202 */ /* 0x000fe40000000f00 */
[----:B------:R-:W-:Y:S02]  /*5c20*/  MOV R184, 0x1f ;  /* 0x0000001f00b87802 */ /* 0x000fe40000000f00 */
[----:B------:R-:W-:Y:S02]  /*5c30*/  MOV R187, 0xffffffff ;  /* 0xffffffff00bb7802 */ /* 0x000fe40000000f00 */
[----:B------:R-:W-:Y:S02]  /*5c40*/  MOV R12, 0x5c60 ;  /* 0x00005c60000c7802 */ /* 0x000fe40000000f00 */
[----:B------:R-:W-:Y:S05]  /*5c50*/  CALL.REL.NOINC `($__internal_156_$__cuda_sm70_shflsync_down) ;  /* 0x000004e000007944 */ /* 0x000fea0003c00000 */
[----:B-1----:R-:W-:Y:S01]  /*5c60*/  @!P2 FFMA.FTZ R15, R177, R184, R15 ;  /* 0x000000b8b10fa223 */ /* 0x002fe2000001000f */
[----:B0-----:R-:W-:Y:S01]  /*5c70*/  HFMA2.MMA R186, -RZ, RZ, 0, 4.76837158203125e-07 ;  /* 0x00000008ffba7435 */ /* 0x001fe200000001ff */
[----:B------:R-:W-:Y:S01]  /*5c80*/  @!P2 FMUL.FTZ R177, R14, R177 ;  /* 0x000000b10eb1a220 */ /* 0x000fe20000410000 */
[----:B------:R-:W-:-:S02]  /*5c90*/  MOV R184, 0x1f ;  /* 0x0000001f00b87802 */ /* 0x000fc40000000f00 */
[----:B------:R-:W-:Y:S02]  /*5ca0*/  MOV R187, 0xffffffff ;  /* 0xffffffff00bb7802 */ /* 0x000fe40000000f00 */
[----:B------:R-:W-:Y:S02]  /*5cb0*/  MOV R183, R177 ;  /* 0x000000b100b77202 */ /* 0x000fe40000000f00 */
[----:B------:R-:W-:Y:S02]  /*5cc0*/  MOV R12, 0x5ce0 ;  /* 0x00005ce0000c7802 */ /* 0x000fe40000000f00 */
[----:B------:R-:W-:Y:S05]  /*5cd0*/  CALL.REL.NOINC `($__internal_156_$__cuda_sm70_shflsync_down) ;  /* 0x0000046000007944 */ /* 0x000fea0003c00000 */
[----:B0-----:R-:W-:Y:S01]  /*5ce0*/  HFMA2.MMA R186, -RZ, RZ, 0, 4.76837158203125e-07 ;  /* 0x00000008ffba7435 */ /* 0x001fe200000001ff */
[----:B-1----:R-:W-:Y:S02]  /*5cf0*/  MOV R14, R184 ;  /* 0x000000b8000e7202 */ /* 0x002fe40000000f00 */
[----:B------:R-:W-:Y:S02]  /*5d00*/  MOV R183, R15 ;  /* 0x0000000f00b77202 */ /* 0x000fe40000000f00 */
[----:B------:R-:W-:Y:S02]  /*5d10*/  MOV R184, 0x1f ;  /* 0x0000001f00b87802 */ /* 0x000fe40000000f00 */
[----:B------:R-:W-:-:S02]  /*5d20*/  MOV R187, 0xffffffff ;  /* 0xffffffff00bb7802 */ /* 0x000fc40000000f00 */
[----:B------:R-:W-:Y:S02]  /*5d30*/  MOV R12, 0x5d50 ;  /* 0x00005d50000c7802 */ /* 0x000fe40000000f00 */
[----:B------:R-:W-:Y:S05]  /*5d40*/  CALL.REL.NOINC `($__internal_156_$__cuda_sm70_shflsync_down) ;  /* 0x000003f000007944 */ /* 0x000fea0003c00000 */
        /* <DEDUP_REMOVED lines=9> */
[----:B------:R-:W-:Y:S05]  /*5de0*/  CALL.REL.NOINC `($__internal_156_$__cuda_sm70_shflsync_down) ;  /* 0x0000035000007944 */ /* 0x000fea0003c00000 */
[----:B0-----:R-:W-:Y:S01]  /*5df0*/  HFMA2.MMA R186, -RZ, RZ, 0, 9.5367431640625e-07 ;  /* 0x00000010ffba7435 */ /* 0x001fe200000001ff */
[----:B-1----:R-:W-:Y:S02]  /*5e00*/  MOV R14, R184 ;  /* 0x000000b8000e7202 */ /* 0x002fe40000000f00 */
[----:B------:R-:W-:Y:S02]  /*5e10*/  MOV R183, R179 ;  /* 0x000000b300b77202 */ /* 0x000fe40000000f00 */
[----:B------:R-:W-:Y:S02]  /*5e20*/  MOV R184, 0x1f ;  /* 0x0000001f00b87802 */ /* 0x000fe40000000f00 */
[----:B------:R-:W-:Y:S02]  /*5e30*/  MOV R187, 0xffffffff ;  /* 0xffffffff00bb7802 */ /* 0x000fe40000000f00 */
[----:B------:R-:W-:Y:S02]  /*5e40*/  MOV R12, 0x5e60 ;  /* 0x00005e60000c7802 */ /* 0x000fe40000000f00 */
[----:B------:R-:W-:Y:S05]  /*5e50*/  CALL.REL.NOINC `($__internal_156_$__cuda_sm70_shflsync_down) ;  /* 0x000002e000007944 */ /* 0x000fea0003c00000 */
[----:B-1----:R-:W-:Y:S01]  /*5e60*/  @!P0 FFMA.FTZ R179, R181, R184, R179 ;  /* 0x000000b8b5b38223 */ /* 0x002fe200000100b3 */
[----:B------:R-:W-:Y:S01]  /*5e70*/  HFMA2.MMA R15, -RZ, RZ, 0, 0 ;  /* 0x00000000ff0f7435 */ /* 0x000fe200000001ff */
[----:B------:R-:W-:Y:S01]  /*5e80*/  @!P0 FMUL.FTZ R181, R14, R181 ;  /* 0x000000b50eb58220 */ /* 0x000fe20000410000 */
[----:B0-----:R-:W-:-:S02]  /*5e90*/  MOV R187, 0x1f ;  /* 0x0000001f00bb7802 */ /* 0x001fc40000000f00 */
[----:B------:R-:W-:Y:S02]  /*5ea0*/  MOV R188, 0xffffffff ;  /* 0xffffffff00bc7802 */ /* 0x000fe40000000f00 */
[----:B------:R-:W-:Y:S02]  /*5eb0*/  MOV R186, R181 ;  /* 0x000000b500ba7202 */ /* 0x000fe40000000f00 */
[----:B------:R-:W-:Y:S02]  /*5ec0*/  MOV R12, 0x5ee0 ;  /* 0x00005ee0000c7802 */ /* 0x000fe40000000f00 */
[----:B------:R-:W-:Y:S05]  /*5ed0*/  CALL.REL.NOINC `($__internal_157_$__cuda_sm70_shflsync_idx_p) ;  /* 0x000002a000007944 */ /* 0x000fea0003c00000 */
[----:B-1----:R-:W-:Y:S01]  /*5ee0*/  MOV R14, R15 ;  /* 0x0000000f000e7202 */ /* 0x002fe20000000f00 */
[----:B------:R-:W-:Y:S01]  /*5ef0*/  HFMA2.MMA R15, -RZ, RZ, 0, 0 ;  /* 0x00000000ff0f7435 */ /* 0x000fe200000001ff */
[----:B0-----:R-:W-:Y:S02]  /*5f00*/  MOV R186, R179 ;  /* 0x000000b300ba7202 */ /* 0x001fe40000000f00 */
[----:B------:R-:W-:Y:S02]  /*5f10*/  MOV R187, 0x1f ;  /* 0x0000001f00bb7802 */ /* 0x000fe40000000f00 */
[----:B------:R-:W-:-:S02]  /*5f20*/  MOV R188, 0xffffffff ;  /* 0xffffffff00bc7802 */ /* 0x000fc40000000f00 */
[----:B------:R-:W-:Y:S02]  /*5f30*/  MOV R12, 0x5f50 ;  /* 0x00005f50000c7802 */ /* 0x000fe40000000f00 */
[----:B------:R-:W-:Y:S05]  /*5f40*/  CALL.REL.NOINC `($__internal_157_$__cuda_sm70_shflsync_idx_p) ;  /* 0x0000023000007944 */ /* 0x000fea0003c00000 */
[----:B0-----:R-:W-:Y:S01]  /*5f50*/  HFMA2.MMA R186, -RZ, RZ, 0, 5.9604644775390625e-08 ;  /* 0x00000001ffba7435 */ /* 0x001fe200000001ff */
[----:B------:R-:W-:Y:S02]  /*5f60*/  MOV R177, R14 ;  /* 0x0000000e00b17202 */ /* 0x000fe40000000f00 */
[----:B-1----:R-:W-:Y:S02]  /*5f70*/  MOV R182, R15 ;  /* 0x0000000f00b67202 */ /* 0x002fe40000000f00 */
[----:B------:R-:W-:Y:S02]  /*5f80*/  MOV R183, R181 ;  /* 0x000000b500b77202 */ /* 0x000fe40000000f00 */
[----:B------:R-:W-:Y:S02]  /*5f90*/  MOV R184, 0x1f ;  /* 0x0000001f00b87802 */ /* 0x000fe40000000f00 */
[----:B------:R-:W-:Y:S02]  /*5fa0*/  MOV R187, 0xffffffff ;  /* 0xffffffff00bb7802 */ /* 0x000fe40000000f00 */
[----:B------:R-:W-:-:S02]  /*5fb0*/  MOV R12, 0x5fd0 ;  /* 0x00005fd0000c7802 */ /* 0x000fc40000000f00 */
[----:B------:R-:W-:Y:S05]  /*5fc0*/  CALL.REL.NOINC `($__internal_156_$__cuda_sm70_shflsync_down) ;  /* 0x0000017000007944 */ /* 0x000fea0003c00000 */
[----:B0-----:R-:W-:Y:S01]  /*5fd0*/  HFMA2.MMA R186, -RZ, RZ, 0, 5.9604644775390625e-08 ;  /* 0x00000001ffba7435 */ /* 0x001fe200000001ff */
[----:B-1----:R-:W-:-:S02]  /*5fe0*/  MOV R14, R184 ;  /* 0x000000b8000e7202 */ /* 0x002fc40000000f00 */
[----:B------:R-:W-:Y:S02]  /*5ff0*/  MOV R183, R179 ;  /* 0x000000b300b77202 */ /* 0x000fe40000000f00 */
[----:B------:R-:W-:Y:S02]  /*6000*/  MOV R184, 0x1f ;  /* 0x0000001f00b87802 */ /* 0x000fe40000000f00 */
[----:B------:R-:W-:Y:S02]  /*6010*/  MOV R187, 0xffffffff ;  /* 0xffffffff00bb7802 */ /* 0x000fe40000000f00 */
[----:B------:R-:W-:Y:S02]  /*6020*/  MOV R12, 0x6040 ;  /* 0x00006040000c7802 */ /* 0x000fe40000000f00 */
[----:B------:R-:W-:Y:S05]  /*6030*/  CALL.REL.NOINC `($__internal_156_$__cuda_sm70_shflsync_down) ;  /* 0x0000010000007944 */ /* 0x000fea0003c00000 */
[----:B------:R-:W-:Y:S01]  /*6040*/  HFMA2.MMA R15, -RZ, RZ, 0, 0 ;  /* 0x00000000ff0f7435 */ /* 0x000fe200000001ff */
[----:B------:R-:W-:Y:S02]  /*6050*/  MOV R179, R14 ;  /* 0x0000000e00b37202 */ /* 0x000fe40000000f00 */
[----:B0-----:R-:W-:Y:S02]  /*6060*/  MOV R186, R16 ;  /* 0x0000001000ba7202 */ /* 0x001fe40000000f00 */
[----:B------:R-:W-:-:S02]  /*6070*/  MOV R187, 0x1f ;  /* 0x0000001f00bb7802 */ /* 0x000fc40000000f00 */
[----:B------:R-:W-:Y:S02]  /*6080*/  MOV R188, 0xffffffff ;  /* 0xffffffff00bc7802 */ /* 0x000fe40000000f00 */
[----:B------:R-:W-:Y:S02]  /*6090*/  MOV R12, 0x60b0 ;  /* 0x000060b0000c7802 */ /* 0x000fe40000000f00 */
[----:B-1----:R-:W-:Y:S05]  /*60a0*/  CALL.REL.NOINC `($__internal_157_$__cuda_sm70_shflsync_idx_p) ;  /* 0x000000d000007944 */ /* 0x002fea0003c00000 */
[----:B-1----:R-:W-:Y:S01]  /*60b0*/  MOV R181, R15 ;  /* 0x0000000f00b57202 */ /* 0x002fe20000000f00 */
[----:B------:R-:W-:Y:S01]  /*60c0*/  HFMA2.MMA R15, -RZ, RZ, 0, 0 ;  /* 0x00000000ff0f7435 */ /* 0x000fe200000001ff */
[----:B0-----:R-:W-:Y:S02]  /*60d0*/  MOV R186, R17 ;  /* 0x0000001100ba7202 */ /* 0x001fe40000000f00 */
[----:B------:R-:W-:Y:S02]  /*60e0*/  MOV R187, 0x1f ;  /* 0x0000001f00bb7802 */ /* 0x000fe40000000f00 */
[----:B------:R-:W-:Y:S02]  /*60f0*/  MOV R188, 0xffffffff ;  /* 0xffffffff00bc7802 */ /* 0x000fe40000000f00 */
[----:B------:R-:W-:-:S02]  /*6100*/  MOV R12, 0x6120 ;  /* 0x00006120000c7802 */ /* 0x000fc40000000f00 */
[----:B------:R-:W-:Y:S05]  /*6110*/  CALL.REL.NOINC `($__internal_157_$__cuda_sm70_shflsync_idx_p) ;  /* 0x0000006000007944 */ /* 0x000fea0003c00000 */
[----:B-1----:R-:W-:Y:S01]  /*6120*/  MOV R183, R15 ;  /* 0x0000000f00b77202 */ /* 0x002fe20000000f00 */
[----:B0-----:R-:W-:Y:S05]  /*6130*/  BRA `(.L_x_3889) ;  /* 0xffffc83000007947 */ /* 0x001fea000383ffff */
        .weak           $__internal_156_$__cuda_sm70_shflsync_down
        .type           $__internal_156_$__cuda_sm70_shflsync_down,@function
        .size           $__internal_156_$__cuda_sm70_shflsync_down,($__internal_157_$__cuda_sm70_shflsync_idx_p - $__internal_156_$__cuda_sm70_shflsync_down)
$__internal_156_$__cuda_sm70_shflsync_down:
[----:B------:R-:W-:Y:S01]  /*6140*/  HFMA2.MMA R13, -RZ, RZ, 0, 0 ;  /* 0x00000000ff0d7435 */ /* 0x000fe200000001ff */
[----:B------:R-:W-:Y:S04]  /*6150*/  WARPSYNC R187 ;  /* 0x000000bb00007348 */ /* 0x000fe80003800000 */
[----:B------:R0:W1:Y:S01]  /*6160*/  SHFL.DOWN PT, R184, R183, R186, R184 ;  /* 0x080000bab7b87389 */ /* 0x00006200000e00b8 */
[----:B------:R-:W-:Y:S05]  /*6170*/  RET.REL.NODEC R12 `(_Z25selective_scan_bwd_kernelI32Selective_Scan_bwd_kernel_traitsILi64ELi16ELb1ELb0ELb1ELb0ELb0EN3c104HalfEfEEv12SSMParamsBwd) ;  /* 0xffff9e800c007950 */ /* 0x000fea0003c3ffff */
        .weak           $__internal_157_$__cuda_sm70_shflsync_idx_p
        .type           $__internal_157_$__cuda_sm70_shflsync_idx_p,@function
        .size           $__internal_157_$__cuda_sm70_shflsync_idx_p,($__internal_158_$__cuda_sm70_shflsync_up - $__internal_157_$__cuda_sm70_shflsync_idx_p)
$__internal_157_$__cuda_sm70_shflsync_idx_p:
[----:B------:R-:W-:Y:S01]  /*6180*/  MOV R13, 0x0 ;  /* 0x00000000000d7802 */ /* 0x000fe20000000f00 */
[----:B------:R-:W-:Y:S04]  /*6190*/  WARPSYNC R188 ;  /* 0x000000bc00007348 */ /* 0x000fe80003800000 */
[----:B------:R0:W1:Y:S01]  /*61a0*/  SHFL.IDX PT, R15, R186, R15, R187 ;  /* 0x0000000fba0f7389 */ /* 0x00006200000e00bb */
[----:B------:R-:W-:Y:S05]  /*61b0*/  RET.REL.NODEC R12 `(_Z25selective_scan_bwd_kernelI32Selective_Scan_bwd_kernel_traitsILi64ELi16ELb1ELb0ELb1ELb0ELb0EN3c104HalfEfEEv12SSMParamsBwd) ;  /* 0xffff9e400c007950 */ /* 0x000fea0003c3ffff */
        .weak           $__internal_158_$__cuda_sm70_shflsync_up
        .type           $__internal_158_$__cuda_sm70_shflsync_up,@function
        .size           $__internal_158_$__cuda_sm70_shflsync_up,(.L_x_8970 - $__internal_158_$__cuda_sm70_shflsync_up)
$__internal_158_$__cuda_sm70_shflsync_up:
[----:B------:R-:W-:Y:S01]  /*61c0*/  HFMA2.MMA R13, -RZ, RZ, 0, 0 ;  /* 0x00000000ff0d7435 */ /* 0x000fe200000001ff */
[----:B------:R-:W-:Y:S04]  /*61d0*/  WARPSYNC R189 ;  /* 0x000000bd00007348 */ /* 0x000fe80003800000 */
[----:B------:R0:W1:Y:S01]  /*61e0*/  SHFL.UP PT, R182, R182, R187, R186 ;  /* 0x040000bbb6b67389 */ /* 0x00006200000e00ba */
[----:B------:R-:W-:Y:S05]  /*61f0*/  RET.REL.NODEC R12 `(_Z25selective_scan_bwd_kernelI32Selective_Scan_bwd_kernel_traitsILi64ELi16ELb1ELb0ELb1ELb0ELb0EN3c104HalfEfEEv12SSMParamsBwd) ;  /* 0xffff9e000c007950 */ /* 0x000fea0003c3ffff */
.L_x_3890:
        /* <DEDUP_REMOVED lines=16> */
.L_x_8970:


//--------------------- .text._Z25selective_scan_bwd_kernelI32Selective_Scan_bwd_kernel_traitsILi64ELi16ELb1ELb0ELb1ELb0ELb1EN3c104HalfEfEEv12SSMParamsBwd --------------------------
	.section	.text._Z25selective_scan_bwd_kernelI32Selective_Scan_bwd_kernel_traitsILi64ELi16ELb1ELb0ELb1ELb0ELb1EN3c104HalfEfEEv12SSMParamsBwd,"ax",@progbits
	.sectioninfo	@"SHI_REGISTERS=202"
	.align	128
        .global         _Z25selective_scan_bwd_kernelI32Selective_Scan_bwd_kernel_traitsILi64ELi16ELb1ELb0ELb1ELb0ELb1EN3c104HalfEfEEv12SSMParamsBwd
        .type           _Z25selective_scan_bwd_kernelI32Selective_Scan_bwd_kernel_traitsILi64ELi16ELb1ELb0ELb1ELb0ELb1EN3c104HalfEfEEv12SSMParamsBwd,@function
        .size           _Z25selective_scan_bwd_kernelI32Selective_Scan_bwd_kernel_traitsILi64ELi16ELb1ELb0ELb1ELb0ELb1EN3c104HalfEfEEv12SSMParamsBwd,(.L_x_8973 - _Z25selective_scan_bwd_kernelI32Selective_Scan_bwd_kernel_traitsILi64ELi16ELb1ELb0ELb1ELb0ELb1EN3c104HalfEfEEv12SSMParamsBwd)
        .other          _Z25selective_scan_bwd_kernelI32Selective_Scan_bwd_kernel_traitsILi64ELi16ELb1ELb0ELb1ELb0ELb1EN3c104HalfEfEEv12SSMParamsBwd,@"STO_CUDA_ENTRY STV_DEFAULT"
_Z25selective_scan_bwd_kernelI32Selective_Scan_bwd_kernel_traitsILi64ELi16ELb1ELb0ELb1ELb0ELb1EN3c104HalfEfEEv12SSMParamsBwd:
.text._Z25selective_scan_bwd_kernelI32Selective_Scan_bwd_kernel_traitsILi64ELi16ELb1ELb0ELb1ELb0ELb1EN3c104HalfEfEEv12SSMParamsBwd:
[----:B------:R-:W-:Y:S02]  /*0000*/  MOV R1, c[0x0][0x28] ;  /* 0x00000a0000017a02 */ /* 0x000fe40000000f00 */
[----:B------:R-:W-:Y:S01]  /*0010*/  IABS R11, c[0x0][0x178] ;  /* 0x00005e00000b7a13 */ /* 0x000fe20000000000 */
[----:B------:R-:W0:Y:S01]  /*0020*/  S2R R53, SR_CTAID.Y ;  /* 0x0000000000357919 */ /* 0x000e220000002600 */
[----:B------:R-:W-:Y:S01]  /*0030*/  ISETP.NE.U32.AND P0, PT, RZ, c[0x0][0x238], PT ;  /* 0x00008e00ff007a0c */ /* 0x000fe20003f05070 */
[----:B------:R-:W-:Y:S01]  /*0040*/  HFMA2.MMA R51, -RZ, RZ, 0, 0 ;  /* 0x00000000ff337435 */ /* 0x000fe200000001ff */
[----:B------:R-:W1:Y:S01]  /*0050*/  I2F.RP R0, R11 ;  /* 0x0000000b00007306 */ /* 0x000e620000209400 */
[----:B------:R-:W-:Y:S01]  /*0060*/  ULDC.64 UR4, c[0x0][0x118] ;  /* 0x0000460000047ab9 */ /* 0x000fe20000000a00 */
[----:B------:R-:W-:Y:S02]  /*0070*/  ISETP.NE.AND.EX P0, PT, RZ, c[0x0][0x23c], PT, P0 ;  /* 0x00008f00ff007a0c */ /* 0x000fe40003f05300 */
[----:B------:R-:W-:Y:S01]  /*0080*/  ISETP.NE.U32.AND P1, PT, RZ, c[0x0][0x250], PT ;  /* 0x00009400ff007a0c */ /* 0x000fe20003f25070 */
[----:B------:R-:W2:Y:S01]  /*0090*/  S2R R49, SR_CTAID.X ;  /* 0x0000000000317919 */ /* 0x000ea20000002500 */
[----:B------:R-:W-:-:S02]  /*00a0*/  MOV R48, RZ ;  /* 0x000000ff00307202 */ /* 0x000fc40000000f00 */
[----:B------:R-:W-:Y:S01]  /*00b0*/  ISETP.NE.AND.EX P1, PT, RZ, c[0x0][0x254], PT, P1 ;  /* 0x00009500ff007a0c */ /* 0x000fe20003f25310 */
[----:B-1----:R-:W1:Y:S01]  /*00c0*/  MUFU.RCP R0, R0 ;  /* 0x0000000000007308 */ /* 0x002e620000001000 */
[----:B0-----:R-:W-:-:S05]  /*00d0*/  SHF.R.S32.HI R50, RZ, 0x1f, R53 ;  /* 0x0000001fff327819 */ /* 0x001fca0000011435 */
[----:B------:R-:W-:-:S06]  /*00e0*/  @P0 LEA R2, P2, R53, c[0x0][0x238], 0x2 ;  /* 0x00008e0035020a11 */ /* 0x000fcc00078410ff */
[C---:B------:R-:W-:Y:S02]  /*00f0*/  @P1 LEA R4, P3, R53.reuse, c[0x0][0x250], 0x2 ;  /* 0x0000940035041a11 */ /* 0x040fe400078610ff */
[C-C-:B------:R-:W-:Y:S02]  /*0100*/  @P0 LEA.HI.X R3, R53.reuse, c[0x0][0x23c], R50.reuse, 0x2, P2 ;  /* 0x00008f0035030a11 */ /* 0x140fe400010f1432 */
[C---:B------:R-:W-:Y:S02]  /*0110*/  @P1 LEA.HI.X R5, R53.reuse, c[0x0][0x254], R50, 0x2, P3 ;  /* 0x0000950035051a11 */ /* 0x040fe400018f1432 */
[----:B-1----:R-:W-:Y:S01]  /*0120*/  IADD3 R6, R0, 0xffffffe, RZ ;  /* 0x0ffffffe00067810 */ /* 0x002fe20007ffe0ff */
[----:B------:R0:W5:Y:S03]  /*0130*/  @P0 LDG.E R51, [R2.64] ;  /* 0x0000000402330981 */ /* 0x000166000c1e1900 */
[----:B------:R1:W3:Y:S01]  /*0140*/  F2I.FTZ.U32.TRUNC.NTZ R7, R6 ;  /* 0x0000000600077305 */ /* 0x0002e2000021f000 */
[----:B------:R4:W5:Y:S01]  /*0150*/  @P1 LDG.E R48, [R4.64] ;  /* 0x0000000404301981 */ /* 0x000962000c1e1900 */
[----:B--2---:R-:W-:Y:S01]  /*0160*/  SHF.R.S32.HI R146, RZ, 0x1f, R49 ;  /* 0x0000001fff927819 */ /* 0x004fe20000011431 */
[C---:B------:R-:W-:Y:S01]  /*0170*/  IMAD R10, R50.reuse, c[0x0][0x1e8], RZ ;  /* 0x00007a00320a7a24 */ /* 0x040fe200078e02ff */
[----:B------:R-:W-:Y:S01]  /*0180*/  CS2R R22, SRZ ;  /* 0x0000000000167805 */ /* 0x000fe2000001ff00 */
[----:B------:R-:W-:Y:S01]  /*0190*/  IMAD R12, R50, c[0x0][0x280], RZ ;  /* 0x0000a000320c7a24 */ /* 0x000fe200078e02ff */
[----:B------:R-:W-:Y:S01]  /*01a0*/  CS2R R20, SRZ ;  /* 0x0000000000147805 */ /* 0x000fe2000001ff00 */
[----:B0-----:R-:W-:Y:S01]  /*01b0*/  IABS R2, R53 ;  /* 0x0000003500027213 */ /* 0x001fe20000000000 */
[C---:B------:R-:W-:Y:S01]  /*01c0*/  IMAD R10, R53.reuse, c[0x0][0x1ec], R10 ;  /* 0x00007b00350a7a24 */ /* 0x040fe200078e020a */
[----:B-1----:R-:W-:Y:S01]  /*01d0*/  HFMA2.MMA R6, -RZ, RZ, 0, 0 ;  /* 0x00000000ff067435 */ /* 0x002fe200000001ff */
[----:B------:R-:W-:Y:S01]  /*01e0*/  IMAD R12, R53, c[0x0][0x284], R12 ;  /* 0x0000a100350c7a24 */ /* 0x000fe200078e020c */
[----:B------:R-:W-:Y:S01]  /*01f0*/  HFMA2.MMA R57, -RZ, RZ, 0, 0 ;  /* 0x00000000ff397435 */ /* 0x000fe200000001ff */
[----:B----4-:R-:W-:Y:S01]  /*0200*/  IMAD R4, R146, c[0x0][0x1d0], RZ ;  /* 0x0000740092047a24 */ /* 0x010fe200078e02ff */
[----:B------:R-:W-:-:S02]  /*0210*/  MOV R46, RZ ;  /* 0x000000ff002e7202 */ /* 0x000fc40000000f00 */
[----:B---3--:R-:W-:-:S05]  /*0220*/  IADD3 R8, RZ, -R7, RZ ;  /* 0x80000007ff087210 */ /* 0x008fca0007ffe0ff */
        /* <DEDUP_REMOVED lines=8> */
[----:B------:R-:W-:-:S04]  /*02b0*/  IMAD.WIDE.U32 R4, R49, c[0x0][0x1e0], RZ ;  /* 0x0000780031047a25 */ /* 0x000fc800078e00ff */
[----:B------:R-:W-:Y:S02]  /*02c0*/  IMAD R0, R11, R0, R2 ;  /* 0x000000000b007224 */ /* 0x000fe400078e0202 */
[----:B------:R-:W-:-:S03]  /*02d0*/  IMAD.WIDE.U32 R2, R49, c[0x0][0x1d0], RZ ;  /* 0x0000740031027a25 */ /* 0x000fc600078e00ff */
[----:B------:R-:W-:Y:S01]  /*02e0*/  ISETP.GT.U32.AND P1, PT, R11, R0, PT ;  /* 0x000000000b00720c */ /* 0x000fe20003f24070 */
[----:B------:R-:W-:Y:S01]  /*02f0*/  IMAD R9, R49, c[0x0][0x1e4], R6 ;  /* 0x0000790031097a24 */ /* 0x000fe200078e0206 */
[----:B------:R-:W-:Y:S01]  /*0300*/  IADD3 R3, R3, R7, RZ ;  /* 0x0000000703037210 */ /* 0x000fe20007ffe0ff */
[----:B------:R-:W-:Y:S02]  /*0310*/  IMAD R8, R146, c[0x0][0x278], RZ ;  /* 0x00009e0092087a24 */ /* 0x000fe400078e02ff */
[----:B------:R-:W-:Y:S01]  /*0320*/  IMAD.WIDE.U32 R6, R49, c[0x0][0x278], RZ ;  /* 0x00009e0031067a25 */ /* 0x000fe200078e00ff */
[----:B------:R-:W-:-:S03]  /*0330*/  IADD3 R5, R5, R9, RZ ;  /* 0x0000000905057210 */ /* 0x000fc60007ffe0ff */
[----:B------:R-:W-:Y:S01]  /*0340*/  IMAD R9, R49, c[0x0][0x27c], R8 ;  /* 0x00009f0031097a24 */ /* 0x000fe200078e0208 */
[----:B------:R-:W-:Y:S01]  /*0350*/  MOV R8, c[0x0][0x174] ;  /* 0x00005d0000087a02 */ /* 0x000fe20000000f00 */
[----:B------:R-:W-:Y:S02]  /*0360*/  IMAD.WIDE.U32 R2, R53, c[0x0][0x1d8], R2 ;  /* 0x0000760035027a25 */ /* 0x000fe400078e0002 */
[----:B------:R-:W-:Y:S02]  /*0370*/  @!P1 IADD3 R0, R0, -R11, RZ ;  /* 0x8000000b00009210 */ /* 0x000fe40007ffe0ff */
[----:B------:R-:W-:Y:S02]  /*0380*/  IADD3 R7, R7, R9, RZ ;  /* 0x0000000907077210 */ /* 0x000fe40007ffe0ff */
[----:B------:R-:W-:Y:S01]  /*0390*/  ISETP.GE.U32.AND P0, PT, R0, R11, PT ;  /* 0x0000000b0000720c */ /* 0x000fe20003f06070 */
[----:B------:R-:W-:Y:S01]  /*03a0*/  IMAD R0, R146, c[0x0][0x1b0], RZ ;  /* 0x00006c0092007a24 */ /* 0x000fe200078e02ff */
[----:B------:R-:W-:-:S02]  /*03b0*/  LEA R11, R8, 0xfffffc00, 0xa ;  /* 0xfffffc00080b7811 */ /* 0x000fc400078e50ff */
[----:B------:R-:W-:Y:S01]  /*03c0*/  @!P1 IADD3 R47, R47, 0x1, RZ ;  /* 0x000000012f2f9810 */ /* 0x000fe20007ffe0ff */
[----:B------:R-:W-:Y:S01]  /*03d0*/  IMAD R15, R49, c[0x0][0x1b4], R0 ;  /* 0x00006d00310f7a24 */ /* 0x000fe200078e0200 */
[----:B------:R-:W-:Y:S01]  /*03e0*/  SHF.R.S32.HI R13, RZ, 0x1f, R11 ;  /* 0x0000001fff0d7819 */ /* 0x000fe2000001140b */
[----:B------:R-:W-:Y:S01]  /*03f0*/  IMAD R0, R50, c[0x0][0x1d8], RZ ;  /* 0x0000760032007a24 */ /* 0x000fe200078e02ff */
[----:B------:R-:W-:Y:S02]  /*0400*/  IADD3 R43, P4, R11, R2, RZ ;  /* 0x000000020b2b7210 */ /* 0x000fe40007f9e0ff */
[----:B------:R-:W-:Y:S01]  /*0410*/  ISETP.NE.AND P1, PT, RZ, c[0x0][0x178], PT ;  /* 0x00005e00ff007a0c */ /* 0x000fe20003f25270 */
[----:B------:R-:W-:Y:S01]  /*0420*/  IMAD R0, R53, c[0x0][0x1dc], R0 ;  /* 0x0000770035007a24 */ /* 0x000fe200078e0200 */
[----:B------:R-:W-:Y:S01]  /*0430*/  ISETP.GE.AND P3, PT, R8, 0x1, PT ;  /* 0x000000010800780c */ /* 0x000fe20003f66270 */
[----:B------:R-:W-:Y:S01]  /*0440*/  IMAD.WIDE.U32 R8, R49, c[0x0][0x1b0], RZ ;  /* 0x00006c0031087a25 */ /* 0x000fe200078e00ff */
[----:B------:R-:W-:-:S02]  /*0450*/  @P0 IADD3 R47, R47, 0x1, RZ ;  /* 0x000000012f2f0810 */ /* 0x000fc40007ffe0ff */
[----:B------:R-:W-:Y:S01]  /*0460*/  IADD3.X R0, R13, R3, R0, P4, !PT ;  /* 0x000000030d007210 */ /* 0x000fe200027fe400 */
[----:B------:R-:W-:Y:S01]  /*0470*/  IMAD.WIDE.U32 R2, R53, c[0x0][0x1e8], R4 ;  /* 0x00007a0035027a25 */ /* 0x000fe200078e0004 */
[----:B------:R-:W-:Y:S02]  /*0480*/  @!P2 IADD3 R47, -R47, RZ, RZ ;  /* 0x000000ff2f2fa210 */ /* 0x000fe40007ffe1ff */
[----:B------:R-:W-:Y:S01]  /*0490*/  IADD3 R9, R9, R15, RZ ;  /* 0x0000000f09097210 */ /* 0x000fe20007ffe0ff */
[----:B------:R-:W-:Y:S01]  /*04a0*/  IMAD.WIDE.U32 R4, R53, c[0x0][0x280], R6 ;  /* 0x0000a00035047a25 */ /* 0x000fe200078e0006 */
[C---:B------:R-:W-:Y:S02]  /*04b0*/  IADD3 R41, P0, R11.reuse, R2, RZ ;  /* 0x000000020b297210 */ /* 0x040fe40007f1e0ff */
[----:B------:R-:W-:Y:S02]  /*04c0*/  @!P1 LOP3.LUT R47, RZ, c[0x0][0x178], RZ, 0x33, !PT ;  /* 0x00005e00ff2f9a12 */ /* 0x000fe400078e33ff */
[----:B------:R-:W-:-:S02]  /*04d0*/  IADD3 R39, P2, R11, R4, RZ ;  /* 0x000000040b277210 */ /* 0x000fc40007f5e0ff */
[----:B------:R-:W-:Y:S01]  /*04e0*/  IADD3.X R2, R13, R3, R10, P0, !PT ;  /* 0x000000030d027210 */ /* 0x000fe200007fe40a */
[----:B------:R-:W-:Y:S01]  /*04f0*/  IMAD.WIDE.U32 R8, R47, c[0x0][0x1c8], R8 ;  /* 0x000072002f087a25 */ /* 0x000fe200078e0008 */
[----:B------:R-:W-:Y:S02]  /*0500*/  ISETP.NE.U32.AND P0, PT, RZ, c[0x0][0x260], PT ;  /* 0x00009800ff007a0c */ /* 0x000fe40003f05070 */
[----:B------:R-:W-:Y:S02]  /*0510*/  IADD3.X R4, R13, R5, R12, P2, !PT ;  /* 0x000000050d047210 */ /* 0x000fe400017fe40c */
[----:B------:R-:W-:Y:S02]  /*0520*/  LEA R42, P1, R43, c[0x0][0x240], 0x1 ;  /* 0x000090002b2a7a11 */ /* 0x000fe400078208ff */
[----:B------:R-:W-:Y:S02]  /*0530*/  LEA R40, P2, R41, c[0x0][0x248], 0x1 ;  /* 0x0000920029287a11 */ /* 0x000fe400078408ff */
[----:B------:R-:W-:-:S02]  /*0540*/  ISETP.NE.AND.EX P0, PT, RZ, c[0x0][0x264], PT, P0 ;  /* 0x00009900ff007a0c */ /* 0x000fc40003f05300 */
[----:B------:R-:W-:Y:S02]  /*0550*/  SHF.R.S32.HI R144, RZ, 0x1f, R47 ;  /* 0x0000001fff907819 */ /* 0x000fe4000001142f */
[----:B------:R-:W-:Y:S02]  /*0560*/  LEA.HI.X R43, R43, c[0x0][0x244], R0, 0x1, P1 ;  /* 0x000091002b2b7a11 */ /* 0x000fe400008f0c00 */
[----:B------:R-:W-:Y:S01]  /*0570*/  LEA.HI.X R41, R41, c[0x0][0x24c], R2, 0x1, P2 ;  /* 0x0000930029297a11 */ /* 0x000fe200010f0c02 */
[----:B------:R-:W-:Y:S01]  /*0580*/  IMAD R0, R144, c[0x0][0x1c8], RZ ;  /* 0x0000720090007a24 */ /* 0x000fe200078e02ff */
[----:B------:R-:W-:Y:S02]  /*0590*/  ISETP.NE.U32.AND P1, PT, RZ, c[0x0][0x328], PT ;  /* 0x0000ca00ff007a0c */ /* 0x000fe40003f25070 */
[----:B------:R-:W-:Y:S01]  /*05a0*/  ISETP.NE.U32.AND P2, PT, RZ, c[0x0][0x348], PT ;  /* 0x0000d200ff007a0c */ /* 0x000fe20003f45070 */
[----:B------:R-:W-:Y:S01]  /*05b0*/  IMAD R3, R47, c[0x0][0x1cc], R0 ;  /* 0x000073002f037a24 */ /* 0x000fe200078e0200 */
[----:B------:R-:W-:Y:S01]  /*05c0*/  ISETP.NE.AND.EX P1, PT, RZ, c[0x0][0x32c], PT, P1 ;  /* 0x0000cb00ff007a0c */ /* 0x000fe20003f25310 */
[----:B------:R-:W-:Y:S01]  /*05d0*/  @P0 IMAD R0, R49, c[0x0][0x164], R53 ;  /* 0x0000590031000a24 */ /* 0x000fe200078e0235 */
[----:B------:R-:W-:-:S02]  /*05e0*/  ISETP.NE.AND.EX P2, PT, RZ, c[0x0][0x34c], PT, P2 ;  /* 0x0000d300ff007a0c */ /* 0x000fc40003f45320 */
[----:B------:R-:W-:Y:S01]  /*05f0*/  LEA R38, P4, R39, c[0x0][0x308], 0x1 ;  /* 0x0000c20027267a11 */ /* 0x000fe200078808ff */
[----:B------:R-:W-:Y:S01]  /*0600*/  @P0 IMAD R0, R0, c[0x0][0x174], RZ ;  /* 0x00005d0000000a24 */ /* 0x000fe200078e02ff */
[----:B------:R-:W-:Y:S02]  /*0610*/  IADD3 R11, P5, R11, R8, RZ ;  /* 0x000000080b0b7210 */ /* 0x000fe40007fbe0ff */
[----:B------:R-:W-:Y:S01]  /*0620*/  IADD3 R36, R9, R3, RZ ;  /* 0x0000000309247210 */ /* 0x000fe20007ffe0ff */
[----:B------:R-:W-:Y:S01]  /*0630*/  @P0 IMAD R0, R0, c[0x0][0x16c], RZ ;  /* 0x00005b0000000a24 */ /* 0x000fe200078e02ff */
[----:B------:R-:W-:Y:S02]  /*0640*/  @P0 MOV R25, 0x8 ;  /* 0x0000000800190802 */ /* 0x000fe40000000f00 */
[----:B------:R-:W-:Y:S02]  /*0650*/  LEA.HI.X R39, R39, c[0x0][0x30c], R4, 0x1, P4 ;  /* 0x0000c30027277a11 */ /* 0x000fe400020f0c04 */
[----:B------:R-:W-:Y:S01]  /*0660*/  IADD3.X R36, R13, R36, RZ, P5, !PT ;  /* 0x000000240d247210 */ /* 0x000fe20002ffe4ff */
[----:B------:R-:W-:Y:S01]  /*0670*/  @P0 IMAD.WIDE R24, R0, R25, c[0x0][0x260] ;  /* 0x0000980000180625 */ /* 0x000fe200078e0219 */
[----:B------:R-:W-:Y:S01]  /*0680*/  LEA R37, P6, R11, c[0x0][0x230], 0x1 ;  /* 0x00008c000b257a11 */ /* 0x000fe200078c08ff */
[----:B------:R-:W-:Y:S01]  /*0690*/  @!P0 CS2R R24, SRZ ;  /* 0x0000000000188805 */ /* 0x000fe2000001ff00 */
[----:B------:R-:W-:-:S02]  /*06a0*/  @P1 LEA R22, P4, R53, c[0x0][0x328], 0x2 ;  /* 0x0000ca0035161a11 */ /* 0x000fc400078810ff */
[----:B------:R-:W-:Y:S02]  /*06b0*/  @P2 LEA R20, P5, R53, c[0x0][0x348], 0x2 ;  /* 0x0000d20035142a11 */ /* 0x000fe400078a10ff */
        /* <DEDUP_REMOVED lines=9> */
[----:B------:R-:W-:Y:S02]  /*0750*/  MOV R57, RZ ;  /* 0x000000ff00397202 */ /* 0x000fe40000000f00 */
[----:B0-----:R-:W-:-:S04]  /*0760*/  SHF.R.S32.HI R0, RZ, 0x1f, R45 ;  /* 0x0000001fff007819 */ /* 0x001fc8000001142d */
[----:B------:R-:W-:-:S04]  /*0770*/  LEA.HI R0, R0, R45, RZ, 0x5 ;  /* 0x0000002d00007211 */ /* 0x000fc800078f28ff */
[----:B-1----:R-:W-:Y:S02]  /*0780*/  SHF.R.S32.HI R33, RZ, 0x5, R0 ;  /* 0x00000005ff217819 */ /* 0x002fe40000011400 */
.L_x_3942:
[----:B------:R-:W-:Y:S01]  /*0790*/  BAR.SYNC.DEFER_BLOCKING 0x0 ;  /* 0x0000000000007b1d */ /* 0x000fe20000010000 */
[----:B------:R-:W-:-:S04]  /*07a0*/  SHF.L.U32 R55, R45, 0x1, RZ ;  /* 0x000000012d377819 */ /* 0x000fc800000006ff */
[----:B------:R-:W-:-:S04]  /*07b0*/  LOP3.LUT R55, R55, 0xffffffc0, RZ, 0xc0, !PT ;  /* 0xffffffc037377812 */ /* 0x000fc800078ec0ff */
        /* <DEDUP_REMOVED lines=24> */
[----:B------:R-:W-:Y:S01]  /*0940*/  MOV R3, c[0x0][0x174] ;  /* 0x00005d0000037a02 */ /* 0x000fe20000000f00 */
[----:B------:R-:W-:-:S03]  /*0950*/  IMAD R0, R50, c[0x0][0x1f8], RZ ;  /* 0x00007e0032007a24 */ /* 0x000fc600078e02ff */
[----:B------:R-:W-:Y:S01]  /*0960*/  LEA R2, R3, R34, 0xa ;  /* 0x0000002203027211 */ /* 0x000fe200078e50ff */
[----:B------:R-:W-:Y:S02]  /*0970*/  IMAD R59, R53, c[0x0][0x1fc], R0 ;  /* 0x00007f00353b7a24 */ /* 0x000fe400078e0200 */
[----:B------:R-:W-:Y:S01]  /*0980*/  IMAD R0, R146, c[0x0][0x1f0], RZ ;  /* 0x00007c0092007a24 */ /* 0x000fe200078e02ff */
[----:B------:R-:W-:-:S05]  /*0990*/  SHF.R.S32.HI R3, RZ, 0x1f, R2 ;  /* 0x0000001fff037819 */ /* 0x000fca0000011402 */
[----:B------:R-:W-:-:S05]  /*09a0*/  IMAD.WIDE.U32 R26, R53, c[0x0][0x1f8], R2 ;  /* 0x00007e00351a7a25 */ /* 0x000fca00078e0002 */
[----:B------:R-:W-:Y:S01]  /*09b0*/  IADD3 R27, R27, R59, RZ ;  /* 0x0000003b1b1b7210 */ /* 0x000fe20007ffe0ff */
[----:B------:R-:W-:-:S04]  /*09c0*/  IMAD R59, R49, c[0x0][0x1f4], R0 ;  /* 0x00007d00313b7a24 */ /* 0x000fc800078e0200 */
[----:B------:R-:W-:-:S05]  /*09d0*/  IMAD.WIDE.U32 R26, R49, c[0x0][0x1f0], R26 ;  /* 0x00007c00311a7a25 */ /* 0x000fca00078e001a */
[----:B------:R-:W-:Y:S02]  /*09e0*/  IADD3 R27, R27, R59, RZ ;  /* 0x0000003b1b1b7210 */ /* 0x000fe40007ffe0ff */
[----:B-1----:R-:W-:-:S04]  /*09f0*/  LEA R28, P0, R26, c[0x0][0x268], 0x1 ;  /* 0x00009a001a1c7a11 */ /* 0x002fc800078008ff */
[----:B------:R-:W-:-:S05]  /*0a00*/  LEA.HI.X R29, R26, c[0x0][0x26c], R27, 0x1, P0 ;  /* 0x00009b001a1d7a11 */ /* 0x000fca00000f0c1b */
[----:B------:R-:W-:Y:S01]  /*0a10*/  IMAD.WIDE R26, R32, 0x10, R28 ;  /* 0x00000010201a7825 */ /* 0x000fe200078e021c */
[----:B--2---:R1:W-:Y:S04]  /*0a20*/  STS.128 [R31.X16], R72 ;  /* 0x000000481f007388 */ /* 0x0043e8000000cc00 */
[----:B---3--:R-:W-:Y:S01]  /*0a30*/  STS.128 [R31.X16+0x200], R80 ;  /* 0x000200501f007388 */ /* 0x008fe2000000cc00 */
[----:B------:R-:W-:-:S06]  /*0a40*/  NOP ;  /* 0x0000000000007918 */ /* 0x000fcc0000000000 */
[----:B------:R-:W-:Y:S04]  /*0a50*/  LDS.128 R76, [R84.X16] ;  /* 0x00000000544c7984 */ /* 0x000fe8000000cc00 */
[----:B------:R-:W2:Y:S04]  /*0a60*/  LDS.128 R68, [R84.X16+0x10] ;  /* 0x0000100054447984 */ /* 0x000ea8000000cc00 */
[----:B------:R-:W-:Y:S06]  /*0a70*/  BAR.SYNC.DEFER_BLOCKING 0x0 ;  /* 0x0000000000007b1d */ /* 0x000fec0000010000 */
[----:B------:R3:W4:Y:S04]  /*0a80*/  LDG.E.128 R88, [R26.64+-0x800] ;  /* 0xfff800041a587981 */ /* 0x000728000c1e1d00 */
[----:B------:R3:W2:Y:S01]  /*0a90*/  LDG.E.128 R92, [R26.64+-0x600] ;  /* 0xfffa00041a5c7981 */ /* 0x0006a2000c1e1d00 */
[----:B------:R-:W-:-:S02]  /*0aa0*/  IMAD R0, R50, c[0x0][0x208], RZ ;  /* 0x0000820032007a24 */ /* 0x000fc400078e02ff */
[----:B------:R-:W-:-:S04]  /*0ab0*/  IMAD.WIDE.U32 R28, R53, c[0x0][0x208], R2 ;  /* 0x00008200351c7a25 */ /* 0x000fc800078e0002 */
        /* <DEDUP_REMOVED lines=8> */
[----:B---3--:R-:W-:Y:S01]  /*0b40*/  IMAD.WIDE R26, R32, 0x10, R58 ;  /* 0x00000010201a7825 */ /* 0x008fe200078e023a */
[----:B----4-:R-:W-:Y:S04]  /*0b50*/  STS.128 [R31.X16], R88 ;  /* 0x000000581f007388 */ /* 0x010fe8000000cc00 */
[----:B--2---:R-:W-:Y:S01]  /*0b60*/  STS.128 [R31.X16+0x200], R92 ;  /* 0x0002005c1f007388 */ /* 0x004fe2000000cc00 */
[----:B------:R-:W-:-:S06]  /*0b70*/  NOP ;  /* 0x0000000000007918 */ /* 0x000fcc0000000000 */
[----:B------:R-:W2:Y:S04]  /*0b80*/  LDS.128 R80, [R84.X16] ;  /* 0x0000000054507984 */ /* 0x000ea8000000cc00 */
[----:B------:R-:W3:Y:S04]  /*0b90*/  LDS.128 R60, [R84.X16+0x10] ;  /* 0x00001000543c7984 */ /* 0x000ee8000000cc00 */
[----:B------:R-:W-:Y:S06]  /*0ba0*/  BAR.SYNC.DEFER_BLOCKING 0x0 ;  /* 0x0000000000007b1d */ /* 0x000fec0000010000 */
[----:B0-----:R0:W4:Y:S04]  /*0bb0*/  LDG.E.128 R64, [R26.64+-0x800] ;  /* 0xfff800041a407981 */ /* 0x001128000c1e1d00 */
[----:B-1----:R0:W4:Y:S01]  /*0bc0*/  LDG.E.128 R72, [R26.64+-0x600] ;  /* 0xfffa00041a487981 */ /* 0x002122000c1e1d00 */
[----:B------:R-:W-:Y:S01]  /*0bd0*/  IMAD R86, R50, c[0x0][0x2f0], RZ ;  /* 0x0000bc0032567a24 */ /* 0x000fe200078e02ff */
[----:B------:R-:W-:Y:S01]  /*0be0*/  HADD2.F32 R106, -RZ, R68.H0_H0 ;  /* 0x20000044ff6a7230 */ /* 0x000fe20000004100 */
[----:B------:R-:W-:Y:S01]  /*0bf0*/  LEA R55, R44, R55, 0x1 ;  /* 0x000000372c377211 */ /* 0x000fe200078e08ff */
[--C-:B--2---:R-:W-:Y:S01]  /*0c00*/  HADD2.F32 R52, -RZ, R80.reuse.H0_H0 ;  /* 0x20000050ff347230 */ /* 0x104fe20000004100 */
[----:B------:R-:W-:Y:S01]  /*0c10*/  IMAD R85, R53, c[0x0][0x2f4], R86 ;  /* 0x0000bd0035557a24 */ /* 0x000fe200078e0256 */
[----:B------:R-:W-:-:S02]  /*0c20*/  HADD2.F32 R54, -RZ, R80.H1_H1 ;  /* 0x30000050ff367230 */ /* 0x000fc40000004100 */
        /* <DEDUP_REMOVED lines=9> */
[--C-:B------:R-:W-:Y:S01]  /*0cc0*/  HADD2.F32 R80, -RZ, R76.reuse.H0_H0 ;  /* 0x2000004cff507230 */ /* 0x100fe20000004100 */
[----:B------:R-:W-:Y:S01]  /*0cd0*/  FMUL.FTZ R30, R97, -1.4426950216293334961 ;  /* 0xbfb8aa3b611e7820 */ /* 0x000fe20000410000 */
[----:B------:R-:W-:Y:S01]  /*0ce0*/  HADD2.F32 R99, -RZ, R83.H0_H0 ;  /* 0x20000053ff637230 */ /* 0x000fe20000004100 */
[----:B------:R-:W-:Y:S01]  /*0cf0*/  FMUL.FTZ R58, R98, -1.4426950216293334961 ;  /* 0xbfb8aa3b623a7820 */ /* 0x000fe20000410000 */
[----:B------:R-:W-:-:S02]  /*0d00*/  HADD2.F32 R81, -RZ, R76.H1_H1 ;  /* 0x3000004cff517230 */ /* 0x000fc40000004100 */
[----:B------:R-:W0:Y:S01]  /*0d10*/  MUFU.EX2 R28, R28 ;  /* 0x0000001c001c7308 */ /* 0x000e220000000800 */
[----:B------:R-:W-:Y:S02]  /*0d20*/  HADD2.F32 R76, -RZ, R8.H1_H1 ;  /* 0x30000008ff4c7230 */ /* 0x000fe40000004100 */
[----:B------:R-:W-:Y:S02]  /*0d30*/  HADD2.F32 R100, -RZ, R83.H1_H1 ;  /* 0x30000053ff647230 */ /* 0x000fe40000004100 */
[--C-:B---3--:R-:W-:Y:S02]  /*0d40*/  HADD2.F32 R102, -RZ, R60.reuse.H0_H0 ;  /* 0x2000003cff667230 */ /* 0x108fe40000004100 */
[----:B------:R-:W-:Y:S01]  /*0d50*/  HADD2.F32 R104, -RZ, R60.H1_H1 ;  /* 0x3000003cff687230 */ /* 0x000fe20000004100 */
[----:B-1----:R-:W-:Y:S01]  /*0d60*/  FADD.FTZ R0, R0, 1 ;  /* 0x3f80000000007421 */ /* 0x002fe20000010000 */
[----:B------:R-:W-:Y:S01]  /*0d70*/  MUFU.EX2 R29, R29 ;  /* 0x0000001d001d7308 */ /* 0x000fe20000000800 */
[----:B------:R-:W-:Y:S01]  /*0d80*/  FMUL.FTZ R91, R102, -1.4426950216293334961 ;  /* 0xbfb8aa3b665b7820 */ /* 0x000fe20000410000 */
[----:B------:R-:W-:Y:S01]  /*0d90*/  HADD2.F32 R108, -RZ, R68.H1_H1 ;  /* 0x30000044ff6c7230 */ /* 0x000fe20000004100 */
[----:B------:R-:W-:Y:S01]  /*0da0*/  FMUL.FTZ R60, R104, -1.4426950216293334961 ;  /* 0xbfb8aa3b683c7820 */ /* 0x000fe20000410000 */
[----:B------:R-:W-:-:S02]  /*0db0*/  HADD2.F32 R124, -RZ, R61.H0_H0 ;  /* 0x2000003dff7c7230 */ /* 0x000fc40000004100 */
[----:B------:R-:W-:Y:S01]  /*0dc0*/  HADD2.F32 R92, -RZ, R9.H1_H1 ;  /* 0x30000009ff5c7230 */ /* 0x000fe20000004100 */
[----:B0-----:R-:W-:Y:S01]  /*0dd0*/  FADD.FTZ R28, R28, 1 ;  /* 0x3f8000001c1c7421 */ /* 0x001fe20000010000 */
[----:B------:R-:W0:Y:S01]  /*0de0*/  MUFU.RCP R87, R0 ;  /* 0x0000000000577308 */ /* 0x000e220000001000 */
[----:B------:R-:W-:Y:S02]  /*0df0*/  HADD2.F32 R110, -RZ, R69.H0_H0 ;  /* 0x20000045ff6e7230 */ /* 0x000fe40000004100 */
[----:B------:R-:W-:Y:S02]  /*0e00*/  HADD2.F32 R94, -RZ, R71.H0_H0 ;  /* 0x20000047ff5e7230 */ /* 0x000fe40000004100 */
[--C-:B------:R-:W-:Y:S02]  /*0e10*/  HADD2.F32 R86, -RZ, R79.reuse.H0_H0 ;  /* 0x2000004fff567230 */ /* 0x100fe40000004100 */
[----:B------:R-:W-:Y:S01]  /*0e20*/  HADD2.F32 R79, -RZ, R79.H1_H1 ;  /* 0x3000004fff4f7230 */ /* 0x000fe20000004100 */
[----:B------:R1:W2:Y:S01]  /*0e30*/  MUFU.RCP R107, R28 ;  /* 0x0000001c006b7308 */ /* 0x0002a20000001000 */
[----:B------:R-:W-:-:S02]  /*0e40*/  HADD2.F32 R126, -RZ, R11.H1_H1 ;  /* 0x3000000bff7e7230 */ /* 0x000fc40000004100 */
[----:B------:R-:W-:-:S05]  /*0e50*/  HADD2.F32 R130, -RZ, R62.H0_H0 ;  /* 0x2000003eff827230 */ /* 0x000fca0000004100 */
[----:B------:R3:W2:Y:S01]  /*0e60*/  MUFU.EX2 R27, R26 ;  /* 0x0000001a001b7308 */ /* 0x0006a20000000800 */
[----:B0-----:R-:W-:Y:S02]  /*0e70*/  FMUL.FTZ R59, R52, R87 ;  /* 0x00000057343b7220 */ /* 0x001fe40000410000 */
[----:B-1----:R-:W-:-:S05]  /*0e80*/  FMUL.FTZ R28, R99, -1.4426950216293334961 ;  /* 0xbfb8aa3b631c7820 */ /* 0x002fca0000410000 */
[----:B------:R0:W1:Y:S01]  /*0e90*/  MUFU.EX2 R56, R30 ;  /* 0x0000001e00387308 */ /* 0x0000620000000800 */
[----:B---3--:R-:W-:Y:S01]  /*0ea0*/  FADD.FTZ R26, R29, 1 ;  /* 0x3f8000001d1a7421 */ /* 0x008fe20000010000 */
[----:B------:R-:W-:Y:S01]  /*0eb0*/  HADD2.F32 R29, -RZ, R8.H0_H0 ;  /* 0x20000008ff1d7230 */ /* 0x000fe20000004100 */
[----:B--2---:R-:W-:-:S05]  /*0ec0*/  FMUL.FTZ R88, R54, R107 ;  /* 0x0000006b36587220 */ /* 0x004fca0000410000 */
[----:B------:R2:W3:Y:S01]  /*0ed0*/  MUFU.RCP R112, R26 ;  /* 0x0000001a00707308 */ /* 0x0004e20000001000 */
[----:B0-----:R-:W-:Y:S02]  /*0ee0*/  FMUL.FTZ R30, R80, R59 ;  /* 0x0000003b501e7220 */ /* 0x001fe40000410000 */
[----:B------:R-:W-:Y:S02]  /*0ef0*/  FADD.FTZ R0, R27, 1 ;  /* 0x3f8000001b007421 */ /* 0x000fe40000010000 */
[----:B------:R-:W-:Y:S02]  /*0f00*/  FFMA.FTZ R82, R30, R29, R57 ;  /* 0x0000001d1e527223 */ /* 0x000fe40000010039 */
[----:B------:R-:W-:Y:S01]  /*0f10*/  FMUL.FTZ R29, R81, R88 ;  /* 0x00000058511d7220 */ /* 0x000fe20000410000 */
[----:B------:R-:W-:Y:S01]  /*0f20*/  MUFU.EX2 R58, R58 ;  /* 0x0000003a003a7308 */ /* 0x000fe20000000800 */
[----:B-1----:R-:W-:Y:S02]  /*0f30*/  FADD.FTZ R56, R56, 1 ;  /* 0x3f80000038387421 */ /* 0x002fe40000010000 */
[----:B------:R-:W-:Y:S01]  /*0f40*/  FFMA.FTZ R83, R29, R76, R82 ;  /* 0x0000004c1d537223 */ /* 0x000fe20000010052 */
[----:B------:R-:W-:Y:S01]  /*0f50*/  HADD2.F32 R82, -RZ, R77.H0_H0 ;  /* 0x2000004dff527230 */ /* 0x000fe20000004100 */
[----:B------:R-:W-:-:S02]  /*0f60*/  FMUL.FTZ R76, R100, -1.4426950216293334961 ;  /* 0xbfb8aa3b644c7820 */ /* 0x000fc40000410000 */
[----:B--2---:R-:W-:Y:S01]  /*0f70*/  IMAD.WIDE.U32 R26, R53, c[0x0][0x2f0], R2 ;  /* 0x0000bc00351a7a25 */ /* 0x004fe200078e0002 */
[----:B------:R0:W1:Y:S03]  /*0f80*/  MUFU.EX2 R57, R28 ;  /* 0x0000001c00397308 */ /* 0x0000660000000800 */
[----:B---3--:R-:W-:Y:S01]  /*0f90*/  FMUL.FTZ R89, R93, R112 ;  /* 0x000000705d597220 */ /* 0x008fe20000410000 */
[----:B------:R-:W-:Y:S01]  /*0fa0*/  IADD3 R27, R27, R85, RZ ;  /* 0x000000551b1b7210 */ /* 0x000fe20007ffe0ff */
[----:B------:R-:W-:-:S03]  /*0fb0*/  HADD2.F32 R85, -RZ, R9.H0_H0 ;  /* 0x20000009ff557230 */ /* 0x000fc60000004100 */
[----:B------:R-:W2:Y:S01]  /*0fc0*/  MUFU.RCP R111, R0 ;  /* 0x00000000006f7308 */ /* 0x000ea20000001000 */
[----:B0-----:R-:W-:Y:S02]  /*0fd0*/  FMUL.FTZ R28, R82, R89 ;  /* 0x00000059521c7220 */ /* 0x001fe40000410000 */
[----:B------:R-:W-:-:S04]  /*0fe0*/  IMAD.WIDE.U32 R26, R49, c[0x0][0x2e8], R26 ;  /* 0x0000ba00311a7a25 */ /* 0x000fc800078e001a */
[----:B------:R-:W-:Y:S01]  /*0ff0*/  FFMA.FTZ R95, R28, R85, R83 ;  /* 0x000000551c5f7223 */ /* 0x000fe20000010053 */
[----:B------:R0:W3:Y:S01]  /*1000*/  MUFU.EX2 R101, R76 ;  /* 0x0000004c00657308 */ /* 0x0000e20000000800 */
[----:B------:R-:W-:Y:S01]  /*1010*/  HADD2.F32 R83, -RZ, R77.H1_H1 ;  /* 0x3000004dff537230 */ /* 0x000fe20000004100 */
[----:B-1----:R-:W-:Y:S01]  /*1020*/  FADD.FTZ R68, R57, 1 ;  /* 0x3f80000039447421 */ /* 0x002fe20000010000 */
[--C-:B------:R-:W-:Y:S02]  /*1030*/  HADD2.F32 R85, -RZ, R78.reuse.H0_H0 ;  /* 0x2000004eff557230 */ /* 0x100fe40000004100 */
[----:B------:R-:W-:Y:S01]  /*1040*/  HADD2.F32 R77, -RZ, R69.H1_H1 ;  /* 0x30000045ff4d7230 */ /* 0x000fe20000004100 */
[----:B------:R-:W-:Y:S01]  /*1050*/  FADD.FTZ R69, -R87, 1 ;  /* 0x3f80000057457421 */ /* 0x000fe20000010100 */
[----:B------:R-:W-:Y:S01]  /*1060*/  HADD2.F32 R57, -RZ, R71.H1_H1 ;  /* 0x30000047ff397230 */ /* 0x000fe20000004100 */
[----:B------:R1:W3:Y:S01]  /*1070*/  MUFU.RCP R116, R56 ;  /* 0x0000003800747308 */ /* 0x0002e20000001000 */
[----:B--2---:R-:W-:Y:S01]  /*1080*/  FMUL.FTZ R90, R96, R111 ;  /* 0x0000006f605a7220 */ /* 0x004fe20000410000 */
[----:B------:R-:W-:Y:S01]  /*1090*/  HADD2.F32 R78, -RZ, R78.H1_H1 ;  /* 0x3000004eff4e7230 */ /* 0x000fe20000004100 */
[----:B------:R-:W-:Y:S01]  /*10a0*/  FFMA.FTZ R105, R52, R69, 1 ;  /* 0x3f80000034697423 */ /* 0x000fe20000010045 */
[----:B0-----:R-:W-:Y:S01]  /*10b0*/  HADD2.F32 R76, -RZ, R70.H0_H0 ;  /* 0x20000046ff4c7230 */ /* 0x001fe20000004100 */
[----:B------:R-:W-:-:S02]  /*10c0*/  FMUL.FTZ R0, R83, R90 ;  /* 0x0000005a53007220 */ /* 0x000fc40000410000 */
[----:B------:R-:W-:Y:S01]  /*10d0*/  FADD.FTZ R69, -R107, 1 ;  /* 0x3f8000006b457421 */ /* 0x000fe20000010100 */
[----:B------:R0:W2:Y:S01]  /*10e0*/  MUFU.EX2 R103, R91 ;  /* 0x0000005b00677308 */ /* 0x0000a20000000800 */
[----:B-1----:R-:W-:Y:S02]  /*10f0*/  FADD.FTZ R56, R58, 1 ;  /* 0x3f8000003a387421 */ /* 0x002fe40000010000 */
[----:B---3--:R-:W-:Y:S02]  /*1100*/  FADD.FTZ R101, R101, 1 ;  /* 0x3f80000065657421 */ /* 0x008fe40000010000 */
[----:B------:R-:W-:Y:S01]  /*1110*/  FFMA.FTZ R109, R0, R92, R95 ;  /* 0x0000005c006d7223 */ /* 0x000fe2000001005f */
[----:B------:R-:W-:Y:S01]  /*1120*/  HADD2.F32 R92, -RZ, R10.H0_H0 ;  /* 0x2000000aff5c7230 */ /* 0x000fe20000004100 */
[----:B------:R-:W-:Y:S01]  /*1130*/  FADD.FTZ R52, -R112, 1 ;  /* 0x3f80000070347421 */ /* 0x000fe20000010100 */
[----:B------:R-:W1:Y:S01]  /*1140*/  MUFU.RCP R115, R56 ;  /* 0x0000003800737308 */ /* 0x000e620000001000 */
[----:B0-----:R-:W-:Y:S01]  /*1150*/  FMUL.FTZ R91, R97, R116 ;  /* 0x00000074615b7220 */ /* 0x001fe20000410000 */
[----:B------:R-:W-:Y:S01]  /*1160*/  HADD2.F32 R95, -RZ, R70.H1_H1 ;  /* 0x30000046ff5f7230 */ /* 0x000fe20000004100 */
[----:B------:R-:W-:Y:S01]  /*1170*/  FFMA.FTZ R114, R93, R52, 1 ;  /* 0x3f8000005d727423 */ /* 0x000fe20000010034 */
[----:B------:R-:W-:Y:S01]  /*1180*/  HADD2.F32 R70, -RZ, R10.H1_H1 ;  /* 0x3000000aff467230 */ /* 0x000fe20000004100 */
[----:B------:R-:W-:-:S02]  /*1190*/  FMUL.FTZ R58, R85, R91 ;  /* 0x0000005b553a7220 */ /* 0x000fc40000410000 */
[----:B------:R-:W-:Y:S01]  /*11a0*/  FADD.FTZ R52, -R116, 1 ;  /* 0x3f80000074347421 */ /* 0x000fe20000010100 */
[----:B------:R-:W0:Y:S01]  /*11b0*/  MUFU.EX2 R60, R60 ;  /* 0x0000003c003c7308 */ /* 0x000e220000000800 */
[----:B------:R-:W-:Y:S02]  /*11c0*/  FFMA.FTZ R71, R58, R92, R109 ;  /* 0x0000005c3a477223 */ /* 0x000fe4000001006d */
[----:B--2---:R-:W-:Y:S02]  /*11d0*/  FADD.FTZ R103, R103, 1 ;  /* 0x3f80000067677421 */ /* 0x004fe40000010000 */
[----:B------:R-:W-:Y:S02]  /*11e0*/  FFMA.FTZ R109, R54, R69, 1 ;  /* 0x3f800000366d7423 */ /* 0x000fe40000010045 */
[----:B------:R-:W-:Y:S01]  /*11f0*/  FADD.FTZ R69, -R111, 1 ;  /* 0x3f8000006f457421 */ /* 0x000fe20000010100 */
[----:B------:R2:W3:Y:S01]  /*1200*/  MUFU.RCP R120, R68 ;  /* 0x0000004400787308 */ /* 0x0004e20000001000 */
[----:B-1----:R-:W-:-:S02]  /*1210*/  FMUL.FTZ R92, R98, R115 ;  /* 0x00000073625c7220 */ /* 0x002fc40000410000 */
[----:B------:R-:W-:Y:S02]  /*1220*/  FFMA.FTZ R113, R96, R69, 1 ;  /* 0x3f80000060717423 */ /* 0x000fe40000010045 */
[----:B------:R-:W-:Y:S02]  /*1230*/  FMUL.FTZ R56, R78, R92 ;  /* 0x0000005c4e387220 */ /* 0x000fe40000410000 */
[----:B------:R-:W-:Y:S01]  /*1240*/  FFMA.FTZ R118, R97, R52, 1 ;  /* 0x3f80000061767423 */ /* 0x000fe20000010034 */
[----:B------:R1:W1:Y:S01]  /*1250*/  MUFU.RCP R119, R101 ;  /* 0x0000006500777308 */ /* 0x0002620000001000 */
[----:B--2---:R-:W-:Y:S02]  /*1260*/  FMUL.FTZ R68, R124, -1.4426950216293334961 ;  /* 0xbfb8aa3b7c447820 */ /* 0x004fe40000410000 */
[----:B0-----:R-:W-:Y:S02]  /*1270*/  FADD.FTZ R121, R60, 1 ;  /* 0x3f8000003c797421 */ /* 0x001fe40000010000 */
[----:B------:R-:W-:Y:S01]  /*1280*/  FFMA.FTZ R71, R56, R70, R71 ;  /* 0x0000004638477223 */ /* 0x000fe20000010047 */
[----:B------:R-:W-:Y:S01]  /*1290*/  HADD2.F32 R70, -RZ, R11.H0_H0 ;  /* 0x2000000bff467230 */ /* 0x000fe20000004100 */
[----:B------:R-:W-:Y:S01]  /*12a0*/  FADD.FTZ R97, -R115, 1 ;  /* 0x3f80000073617421 */ /* 0x000fe20000010100 */
[----:B------:R-:W-:Y:S01]  /*12b0*/  MUFU.EX2 R122, R68 ;  /* 0x00000044007a7308 */ /* 0x000fe20000000800 */
[----:B---3--:R-:W-:Y:S01]  /*12c0*/  FMUL.FTZ R93, R99, R120 ;  /* 0x00000078635d7220 */ /* 0x008fe20000410000 */
[----:B-1----:R-:W-:Y:S01]  /*12d0*/  HADD2.F32 R101, -RZ, R63.H0_H0 ;  /* 0x2000003fff657230 */ /* 0x002fe20000004100 */
[----:B------:R-:W-:-:S02]  /*12e0*/  FADD.FTZ R60, -R120, 1 ;  /* 0x3f800000783c7421 */ /* 0x000fc40000010100 */
[----:B------:R-:W-:Y:S02]  /*12f0*/  FMUL.FTZ R54, R86, R93 ;  /* 0x0000005d56367220 */ /* 0x000fe40000410000 */
[----:B------:R-:W-:Y:S01]  /*1300*/  FMUL.FTZ R135, R101, -1.4426950216293334961 ;  /* 0xbfb8aa3b65877820 */ /* 0x000fe20000410000 */
[----:B------:R0:W1:Y:S01]  /*1310*/  MUFU.RCP R123, R103 ;  /* 0x00000067007b7308 */ /* 0x0000620000001000 */
[----:B------:R-:W-:Y:S02]  /*1320*/  FMUL.FTZ R96, R100, R119 ;  /* 0x0000007764607220 */ /* 0x000fe40000410000 */
[----:B------:R-:W-:Y:S02]  /*1330*/  FFMA.FTZ R125, R54, R70, R71 ;  /* 0x00000046367d7223 */ /* 0x000fe40000010047 */
[----:B------:R-:W-:Y:S02]  /*1340*/  FMUL.FTZ R52, R79, R96 ;  /* 0x000000604f347220 */ /* 0x000fe40000410000 */
[----:B------:R-:W-:Y:S01]  /*1350*/  FFMA.FTZ R117, R98, R97, 1 ;  /* 0x3f80000062757423 */ /* 0x000fe20000010061 */
[----:B------:R-:W-:Y:S01]  /*1360*/  MUFU.RCP R127, R121 ;  /* 0x00000079007f7308 */ /* 0x000fe20000001000 */
[----:B------:R-:W-:Y:S01]  /*1370*/  FFMA.FTZ R125, R52, R126, R125 ;  /* 0x0000007e347d7223 */ /* 0x000fe2000001007d */
[----:B------:R-:W-:-:S02]  /*1380*/  HADD2.F32 R126, -RZ, R61.H1_H1 ;  /* 0x3000003dff7e7230 */ /* 0x000fc40000004100 */
[----:B0-----:R-:W-:Y:S01]  /*1390*/  HADD2.F32 R103, -RZ, R62.H1_H1 ;  /* 0x3000003eff677230 */ /* 0x001fe20000004100 */
[----:B-1----:R-:W-:-:S03]  /*13a0*/  FMUL.FTZ R61, R102, R123 ;  /* 0x0000007b663d7220 */ /* 0x002fc60000410000 */
[----:B------:R-:W0:Y:S02]  /*13b0*/  MUFU.EX2 R135, R135 ;  /* 0x0000008700877308 */ /* 0x000e240000000800 */
[----:B0-----:R-:W-:Y:S01]  /*13c0*/  FADD.FTZ R135, R135, 1 ;  /* 0x3f80000087877421 */ /* 0x001fe20000010000 */
[----:B----4-:R0:W-:Y:S04]  /*13d0*/  STS.128 [R31.X16], R64 ;  /* 0x000000401f007388 */ /* 0x0101e8000000cc00 */
[----:B------:R1:W-:Y:S01]  /*13e0*/  STS.128 [R31.X16+0x200], R72 ;  /* 0x000200481f007388 */ /* 0x0003e2000000cc00 */
[----:B------:R-:W-:-:S06]  /*13f0*/  NOP ;  /* 0x0000000000007918 */ /* 0x000fcc0000000000 */
[----:B------:R-:W2:Y:S01]  /*1400*/  LDS.128 R68, [R84.X16] ;  /* 0x0000000054447984 */ /* 0x000ea2000000cc00 */
[----:B0-----:R-:W-:Y:S01]  /*1410*/  FADD.FTZ R64, R122, 1 ;  /* 0x3f8000007a407421 */ /* 0x001fe20000010000 */
[--C-:B------:R-:W-:Y:S01]  /*1420*/  HADD2.F32 R67, -RZ, R4.reuse.H0_H0 ;  /* 0x20000004ff437230 */ /* 0x100fe20000004100 */
[----:B------:R-:W-:Y:S02]  /*1430*/  FADD.FTZ R65, -R119, 1 ;  /* 0x3f80000077417421 */ /* 0x000fe40000010100 */
[----:B------:R0:W3:Y:S01]  /*1440*/  MUFU.RCP R131, R64 ;  /* 0x0000004000837308 */ /* 0x0000e20000001000 */
[----:B------:R-:W-:Y:S01]  /*1450*/  FFMA.FTZ R122, R99, R60, 1 ;  /* 0x3f800000637a7423 */ /* 0x000fe2000001003c */
[----:B-1----:R-:W-:Y:S01]  /*1460*/  HADD2.F32 R72, -RZ, R4.H1_H1 ;  /* 0x30000004ff487230 */ /* 0x002fe20000004100 */
[----:B------:R-:W-:Y:S01]  /*1470*/  FFMA.FTZ R121, R100, R65, 1 ;  /* 0x3f80000064797423 */ /* 0x000fe20000010041 */
[----:B------:R-:W-:Y:S01]  /*1480*/  HADD2.F32 R99, -RZ, R63.H1_H1 ;  /* 0x3000003fff637230 */ /* 0x000fe20000004100 */
[----:B------:R-:W-:-:S02]  /*1490*/  FMUL.FTZ R60, R106, R61 ;  /* 0x0000003d6a3c7220 */ /* 0x000fc40000410000 */
[----:B------:R-:W-:Y:S02]  /*14a0*/  FMUL.FTZ R65, R104, R127 ;  /* 0x0000007f68417220 */ /* 0x000fe40000410000 */
[----:B------:R-:W-:Y:S02]  /*14b0*/  FFMA.FTZ R73, R60, R67, R125 ;  /* 0x000000433c497223 */ /* 0x000fe4000001007d */
[----:B------:R-:W-:Y:S02]  /*14c0*/  FMUL.FTZ R62, R108, R65 ;  /* 0x000000416c3e7220 */ /* 0x000fe40000410000 */
[----:B0-----:R-:W-:Y:S02]  /*14d0*/  FMUL.FTZ R64, R130, -1.4426950216293334961 ;  /* 0xbfb8aa3b82407820 */ /* 0x001fe40000410000 */
[----:B------:R-:W-:Y:S01]  /*14e0*/  FFMA.FTZ R75, R62, R72, R73 ;  /* 0x000000483e4b7223 */ /* 0x000fe20000010049 */
[----:B------:R-:W-:Y:S01]  /*14f0*/  HADD2.F32 R72, -RZ, R5.H0_H0 ;  /* 0x20000005ff487230 */ /* 0x000fe20000004100 */
[----:B---3--:R-:W-:Y:S01]  /*1500*/  FMUL.FTZ R63, R124, R131 ;  /* 0x000000837c3f7220 */ /* 0x008fe20000410000 */
[----:B------:R0:W-:Y:S01]  /*1510*/  MUFU.EX2 R132, R64 ;  /* 0x0000004000847308 */ /* 0x0001e20000000800 */
[----:B------:R-:W-:-:S02]  /*1520*/  FADD.FTZ R73, -R131, 1 ;  /* 0x3f80000083497421 */ /* 0x000fc40000010100 */
[----:B------:R-:W-:Y:S02]  /*1530*/  FMUL.FTZ R66, R126, -1.4426950216293334961 ;  /* 0xbfb8aa3b7e427820 */ /* 0x000fe40000410000 */
[----:B------:R-:W-:Y:S02]  /*1540*/  FFMA.FTZ R133, R124, R73, 1 ;  /* 0x3f8000007c857423 */ /* 0x000fe40000010049 */
[----:B------:R-:W-:Y:S01]  /*1550*/  FADD.FTZ R67, -R123, 1 ;  /* 0x3f8000007b437421 */ /* 0x000fe20000010100 */
[----:B------:R1:W3:Y:S01]  /*1560*/  MUFU.EX2 R128, R66 ;  /* 0x0000004200807308 */ /* 0x0002e20000000800 */
[----:B0-----:R-:W-:Y:S02]  /*1570*/  FMUL.FTZ R64, R110, R63 ;  /* 0x0000003f6e407220 */ /* 0x001fe40000410000 */
[----:B------:R-:W-:Y:S02]  /*1580*/  FFMA.FTZ R125, R102, R67, 1 ;  /* 0x3f800000667d7423 */ /* 0x000fe40000010043 */
[----:B------:R-:W-:Y:S01]  /*1590*/  FFMA.FTZ R137, R64, R72, R75 ;  /* 0x0000004840897223 */ /* 0x000fe2000001004b */
[----:B--2---:R-:W-:Y:S01]  /*15a0*/  HADD2.F32 R100, -RZ, R69.H0_H0 ;  /* 0x20000045ff647230 */ /* 0x004fe20000004100 */
[----:B------:R0:W2:Y:S01]  /*15b0*/  LDS.128 R72, [R84.X16+0x10] ;  /* 0x0000100054487984 */ /* 0x0000a2000000cc00 */
[----:B------:R-:W-:Y:S01]  /*15c0*/  FADD.FTZ R67, -R127, 1 ;  /* 0x3f8000007f437421 */ /* 0x000fe20000010100 */
[--C-:B------:R-:W-:Y:S01]  /*15d0*/  HADD2.F32 R97, -RZ, R70.reuse.H1_H1 ;  /* 0x30000046ff617230 */ /* 0x100fe20000004100 */
[----:B-1----:R-:W-:Y:S01]  /*15e0*/  FMUL.FTZ R66, R103, -1.4426950216293334961 ;  /* 0xbfb8aa3b67427820 */ /* 0x002fe20000410000 */
[----:B------:R-:W-:Y:S01]  /*15f0*/  HADD2.F32 R102, -RZ, R70.H0_H0 ;  /* 0x20000046ff667230 */ /* 0x000fe20000004100 */
[----:B------:R-:W-:Y:S01]  /*1600*/  FFMA.FTZ R129, R104, R67, 1 ;  /* 0x3f80000068817423 */ /* 0x000fe20000010043 */
[--C-:B------:R-:W-:Y:S01]  /*1610*/  HADD2.F32 R67, -RZ, R68.reuse.H1_H1 ;  /* 0x30000044ff437230 */ /* 0x100fe20000004100 */
[----:B------:R1:W4:Y:S01]  /*1620*/  MUFU.EX2 R134, R66 ;  /* 0x0000004200867308 */ /* 0x0003220000000800 */
[----:B0-----:R-:W-:Y:S01]  /*1630*/  FMUL.FTZ R84, R99, -1.4426950216293334961 ;  /* 0xbfb8aa3b63547820 */ /* 0x001fe20000410000 */
[--C-:B------:R-:W-:Y:S01]  /*1640*/  HADD2.F32 R104, -RZ, R71.reuse.H0_H0 ;  /* 0x20000047ff687230 */ /* 0x100fe20000004100 */
[----:B---3--:R-:W-:Y:S01]  /*1650*/  FADD.FTZ R128, R128, 1 ;  /* 0x3f80000080807421 */ /* 0x008fe20000010000 */
[----:B------:R-:W-:Y:S01]  /*1660*/  HADD2.F32 R71, -RZ, R71.H1_H1 ;  /* 0x30000047ff477230 */ /* 0x000fe20000004100 */
[----:B------:R-:W-:Y:S01]  /*1670*/  FMUL.FTZ R78, R78, R97 ;  /* 0x000000614e4e7220 */ /* 0x000fe20000410000 */
[----:B------:R-:W-:Y:S01]  /*1680*/  HADD2.F32 R98, -RZ, R68.H0_H0 ;  /* 0x20000044ff627230 */ /* 0x000fe20000004100 */
[----:B------:R-:W-:Y:S01]  /*1690*/  FMUL.FTZ R85, R85, R102 ;  /* 0x0000006655557220 */ /* 0x000fe20000410000 */
[----:B------:R-:W0:Y:S01]  /*16a0*/  MUFU.EX2 R84, R84 ;  /* 0x0000005400547308 */ /* 0x000e220000000800 */
[----:B-1----:R-:W-:Y:S01]  /*16b0*/  FMUL.FTZ R66, R81, R67 ;  /* 0x0000004351427220 */ /* 0x002fe20000410000 */
[----:B------:R-:W-:Y:S01]  /*16c0*/  HADD2.F32 R69, -RZ, R69.H1_H1 ;  /* 0x30000045ff457230 */ /* 0x000fe20000004100 */
[----:B------:R-:W-:-:S02]  /*16d0*/  FMUL.FTZ R81, R82, R100 ;  /* 0x0000006452517220 */ /* 0x000fc40000410000 */
[----:B------:R-:W-:Y:S02]  /*16e0*/  FMUL.FTZ R70, R79, R71 ;  /* 0x000000474f467220 */ /* 0x000fe40000410000 */
[----:B------:R-:W-:Y:S01]  /*16f0*/  FMUL.FTZ R81, R112, R81 ;  /* 0x0000005170517220 */ /* 0x000fe20000410000 */
[----:B------:R-:W1:Y:S01]  /*1700*/  MUFU.RCP R79, R128 ;  /* 0x00000080004f7308 */ /* 0x000e620000001000 */
[----:B----4-:R-:W-:Y:S02]  /*1710*/  FADD.FTZ R134, R134, 1 ;  /* 0x3f80000086867421 */ /* 0x010fe40000010000 */
[----:B------:R-:W-:Y:S02]  /*1720*/  FMUL.FTZ R78, R115, R78 ;  /* 0x0000004e734e7220 */ /* 0x000fe40000410000 */
[----:B------:R-:W-:Y:S02]  /*1730*/  FMUL.FTZ R81, R81, R114 ;  /* 0x0000007251517220 */ /* 0x000fe40000410000 */
[----:B------:R-:W-:Y:S01]  /*1740*/  FMUL.FTZ R80, R80, R98 ;  /* 0x0000006250507220 */ /* 0x000fe20000410000 */
[----:B------:R-:W3:Y:S01]  /*1750*/  MUFU.RCP R134, R134 ;  /* 0x0000008600867308 */ /* 0x000ee20000001000 */
[----:B------:R-:W-:-:S02]  /*1760*/  FMUL.FTZ R85, R116, R85 ;  /* 0x0000005574557220 */ /* 0x000fc40000410000 */
[----:B------:R-:W-:Y:S02]  /*1770*/  FADD.FTZ R132, R132, 1 ;  /* 0x3f80000084847421 */ /* 0x000fe40000010000 */
[----:B------:R-:W-:Y:S02]  /*1780*/  FMUL.FTZ R80, R87, R80 ;  /* 0x0000005057507220 */ /* 0x000fe40000410000 */
[----:B------:R-:W-:Y:S01]  /*1790*/  FMUL.FTZ R85, R85, R118 ;  /* 0x0000007655557220 */ /* 0x000fe20000410000 */
[----:B------:R4:W3:Y:S01]  /*17a0*/  MUFU.RCP R116, R135 ;  /* 0x0000008700747308 */ /* 0x0008e20000001000 */
[--C-:B--2---:R-:W-:Y:S01]  /*17b0*/  HADD2.F32 R114, -RZ, R74.reuse.H0_H0 ;  /* 0x2000004aff727230 */ /* 0x104fe20000004100 */
[----:B------:R-:W-:Y:S01]  /*17c0*/  FMUL.FTZ R68, R83, R69 ;  /* 0x0000004553447220 */ /* 0x000fe20000410000 */
[----:B------:R-:W-:Y:S01]  /*17d0*/  HADD2.F32 R115, -RZ, R74.H1_H1 ;  /* 0x3000004aff737230 */ /* 0x000fe20000004100 */
[----:B0-----:R-:W-:Y:S01]  /*17e0*/  FADD.FTZ R74, R84, 1 ;  /* 0x3f800000544a7421 */ /* 0x001fe20000010000 */
[--C-:B------:R-:W-:Y:S01]  /*17f0*/  HADD2.F32 R112, -RZ, R73.reuse.H1_H1 ;  /* 0x30000049ff707230 */ /* 0x100fe20000004100 */
[----:B------:R-:W-:Y:S01]  /*1800*/  FMUL.FTZ R66, R107, R66 ;  /* 0x000000426b427220 */ /* 0x000fe20000410000 */
[----:B------:R-:W-:Y:S01]  /*1810*/  HADD2.F32 R107, -RZ, R72.H1_H1 ;  /* 0x30000048ff6b7230 */ /* 0x000fe20000004100 */
[----:B------:R-:W0:Y:S01]  /*1820*/  MUFU.RCP R87, R132 ;  /* 0x0000008400577308 */ /* 0x000e220000001000 */
[----:B------:R-:W-:Y:S01]  /*1830*/  FMUL.FTZ R68, R111, R68 ;  /* 0x000000446f447220 */ /* 0x000fe20000410000 */
[----:B------:R-:W-:Y:S01]  /*1840*/  HADD2.F32 R111, -RZ, R73.H0_H0 ;  /* 0x20000049ff6f7230 */ /* 0x000fe20000004100 */
[----:B------:R-:W-:Y:S01]  /*1850*/  FMUL.FTZ R109, R66, R109 ;  /* 0x0000006d426d7220 */ /* 0x000fe20000410000 */
[----:B----4-:R-:W-:Y:S01]  /*1860*/  HADD2.F32 R135, -RZ, R15.H0_H0 ;  /* 0x2000000fff877230 */ /* 0x010fe20000004100 */
[----:B-1----:R-:W-:-:S02]  /*1870*/  FADD.FTZ R73, -R79, 1 ;  /* 0x3f8000004f497421 */ /* 0x002fc40000010100 */
[----:B------:R-:W-:Y:S01]  /*1880*/  FMUL.FTZ R66, R77, R112 ;  /* 0x000000704d427220 */ /* 0x000fe20000410000 */
[----:B------:R3:W1:Y:S01]  /*1890*/  MUFU.RCP R118, R74 ;  /* 0x0000004a00767308 */ /* 0x0006620000001000 */
[----:B------:R-:W-:Y:S02]  /*18a0*/  FMUL.FTZ R83, R86, R104 ;  /* 0x0000006856537220 */ /* 0x000fe40000410000 */
[----:B------:R-:W-:Y:S01]  /*18b0*/  FMUL.FTZ R80, R80, R105 ;  /* 0x0000006950507220 */ /* 0x000fe20000410000 */
[----:B------:R-:W-:Y:S01]  /*18c0*/  HADD2.F32 R105, -RZ, R72.H0_H0 ;  /* 0x20000048ff697230 */ /* 0x000fe20000004100 */
[----:B------:R-:W-:Y:S02]  /*18d0*/  FFMA.FTZ R73, R126, R73, 1 ;  /* 0x3f8000007e497423 */ /* 0x000fe40000010049 */
[----:B------:R-:W-:Y:S02]  /*18e0*/  FMUL.FTZ R66, R79, R66 ;  /* 0x000000424f427220 */ /* 0x000fe40000410000 */
[----:B------:R-:W-:Y:S01]  /*18f0*/  FMUL.FTZ R83, R120, R83 ;  /* 0x0000005378537220 */ /* 0x000fe20000410000 */
[--C-:B------:R-:W-:Y:S01]  /*1900*/  HADD2.F32 R120, -RZ, R75.reuse.H1_H1 ;  /* 0x3000004bff787230 */ /* 0x100fe20000004100 */
[----:B------:R-:W-:Y:S01]  /*1910*/  FMUL.FTZ R78, R78, R117 ;  /* 0x000000754e4e7220 */ /* 0x000fe20000410000 */
[----:B------:R-:W-:Y:S01]  /*1920*/  HADD2.F32 R117, -RZ, R75.H0_H0 ;  /* 0x2000004bff757230 */ /* 0x000fe20000004100 */
[----:B------:R-:W-:-:S02]  /*1930*/  FMUL.FTZ R70, R119, R70 ;  /* 0x0000004677467220 */ /* 0x000fc40000410000 */
[----:B------:R-:W-:Y:S02]  /*1940*/  FMUL.FTZ R72, R76, R114 ;  /* 0x000000724c487220 */ /* 0x000fe40000410000 */
[----:B------:R-:W-:Y:S02]  /*1950*/  FMUL.FTZ R126, R126, R79 ;  /* 0x0000004f7e7e7220 */ /* 0x000fe40000410000 */
[----:B------:R-:W-:Y:S02]  /*1960*/  FMUL.FTZ R79, R66, R73 ;  /* 0x00000049424f7220 */ /* 0x000fe40000410000 */
[----:B------:R-:W-:Y:S02]  /*1970*/  FMUL.FTZ R68, R68, R113 ;  /* 0x0000007144447220 */ /* 0x000fe40000410000 */
[----:B---3--:R-:W-:Y:S02]  /*1980*/  FADD.FTZ R74, -R134, 1 ;  /* 0x3f800000864a7421 */ /* 0x008fe40000010100 */
[----:B------:R-:W-:-:S02]  /*1990*/  FADD.FTZ R82, -R116, 1 ;  /* 0x3f80000074527421 */ /* 0x000fc40000010100 */
[----:B------:R-:W-:Y:S02]  /*19a0*/  FMUL.FTZ R73, R95, R115 ;  /* 0x000000735f497220 */ /* 0x000fe40000410000 */
[----:B------:R-:W-:Y:S02]  /*19b0*/  FMUL.FTZ R70, R70, R121 ;  /* 0x0000007946467220 */ /* 0x000fe40000410000 */
[C---:B0-----:R-:W-:Y:S02]  /*19c0*/  FADD.FTZ R75, -R87.reuse, 1 ;  /* 0x3f800000574b7421 */ /* 0x041fe40000010100 */
[----:B------:R-:W-:Y:S02]  /*19d0*/  FMUL.FTZ R113, R130, R87 ;  /* 0x0000005782717220 */ /* 0x000fe40000410000 */
[----:B------:R-:W-:Y:S02]  /*19e0*/  FMUL.FTZ R72, R87, R72 ;  /* 0x0000004857487220 */ /* 0x000fe40000410000 */
[----:B-1----:R-:W-:-:S02]  /*19f0*/  FADD.FTZ R66, -R118, 1 ;  /* 0x3f80000076427421 */ /* 0x002fc40000010100 */
[----:B------:R-:W-:Y:S02]  /*1a00*/  FMUL.FTZ R106, R106, R105 ;  /* 0x000000696a6a7220 */ /* 0x000fe40000410000 */
[----:B------:R-:W-:Y:S02]  /*1a10*/  FMUL.FTZ R108, R108, R107 ;  /* 0x0000006b6c6c7220 */ /* 0x000fe40000410000 */
[----:B------:R-:W-:Y:S02]  /*1a20*/  FMUL.FTZ R110, R110, R111 ;  /* 0x0000006f6e6e7220 */ /* 0x000fe40000410000 */
[----:B------:R-:W-:Y:S02]  /*1a30*/  FMUL.FTZ R87, R94, R117 ;  /* 0x000000755e577220 */ /* 0x000fe40000410000 */
[----:B------:R-:W-:Y:S02]  /*1a40*/  FMUL.FTZ R121, R57, R120 ;  /* 0x0000007839797220 */ /* 0x000fe40000410000 */
[----:B------:R-:W-:-:S02]  /*1a50*/  FFMA.FTZ R74, R103, R74, 1 ;  /* 0x3f800000674a7423 */ /* 0x000fc4000001004a */
[----:B------:R-:W-:Y:S02]  /*1a60*/  FFMA.FTZ R119, R101, R82, 1 ;  /* 0x3f80000065777423 */ /* 0x000fe40000010052 */
[----:B------:R-:W-:Y:S02]  /*1a70*/  FMUL.FTZ R73, R134, R73 ;  /* 0x0000004986497220 */ /* 0x000fe40000410000 */
[----:B------:R-:W-:Y:S02]  /*1a80*/  FFMA.FTZ R75, R130, R75, 1 ;  /* 0x3f800000824b7423 */ /* 0x000fe4000001004b */
[----:B------:R-:W-:Y:S02]  /*1a90*/  FFMA.FTZ R82, R99, R66, 1 ;  /* 0x3f80000063527423 */ /* 0x000fe40000010042 */
[----:B------:R-:W-:Y:S01]  /*1aa0*/  FMUL.FTZ R106, R123, R106 ;  /* 0x0000006a7b6a7220 */ /* 0x000fe20000410000 */
[----:B------:R-:W-:Y:S01]  /*1ab0*/  HADD2.F32 R123, -RZ, R19.H1_H1 ;  /* 0x30000013ff7b7230 */ /* 0x000fe20000004100 */
[----:B------:R-:W-:Y:S01]  /*1ac0*/  FMUL.FTZ R108, R127, R108 ;  /* 0x0000006c7f6c7220 */ /* 0x000fe20000410000 */
[----:B------:R-:W-:Y:S01]  /*1ad0*/  HADD2.F32 R127, -RZ, R13.H0_H0 ;  /* 0x2000000dff7f7230 */ /* 0x000fe20000004100 */
[----:B------:R-:W-:Y:S01]  /*1ae0*/  FMUL.FTZ R110, R131, R110 ;  /* 0x0000006e836e7220 */ /* 0x000fe20000410000 */
[----:B------:R-:W-:Y:S01]  /*1af0*/  HADD2.F32 R131, -RZ, R14.H0_H0 ;  /* 0x2000000eff837230 */ /* 0x000fe20000004100 */
[----:B------:R-:W-:-:S02]  /*1b00*/  FMUL.FTZ R66, R116, R87 ;  /* 0x0000005774427220 */ /* 0x000fc40000410000 */
[----:B------:R-:W-:Y:S02]  /*1b10*/  FMUL.FTZ R121, R118, R121 ;  /* 0x0000007976797220 */ /* 0x000fe40000410000 */
[----:B------:R-:W-:Y:S01]  /*1b20*/  FMUL.FTZ R87, R73, R74 ;  /* 0x0000004a49577220 */ /* 0x000fe20000410000 */
[----:B------:R-:W-:Y:S01]  /*1b30*/  F2FP.PACK_AB R73, R68, R81 ;  /* 0x000000514449723e */ /* 0x000fe200000000ff */
[----:B------:R-:W-:Y:S01]  /*1b40*/  FMUL.FTZ R86, R72, R75 ;  /* 0x0000004b48567220 */ /* 0x000fe20000410000 */
[----:B------:R-:W-:Y:S01]  /*1b50*/  HADD2.F32 R68, -RZ, R5.H1_H1 ;  /* 0x30000005ff447230 */ /* 0x000fe20000004100 */
        /* <DEDUP_REMOVED lines=11> */
[----:B------:R-:W-:Y:S01]  /*1c10*/  FMUL.FTZ R82, R121, R82 ;  /* 0x0000005279527220 */ /* 0x000fe20000410000 */
[----:B------:R-:W-:Y:S01]  /*1c20*/  F2FP.PACK_AB R85, R79, R110 ;  /* 0x0000006e4f55723e */ /* 0x000fe200000000ff */
[----:B------:R-:W-:Y:S01]  /*1c30*/  FMUL.FTZ R66, R77, R126 ;  /* 0x0000007e4d427220 */ /* 0x000fe20000410000 */
[----:B------:R-:W-:Y:S01]  /*1c40*/  HADD2.F32 R70, -RZ, R6.H0_H0 ;  /* 0x20000006ff467230 */ /* 0x000fe20000004100 */
[----:B------:R-:W-:Y:S01]  /*1c50*/  FMUL.FTZ R134, R103, R134 ;  /* 0x0000008667867220 */ /* 0x000fe20000410000 */
[----:B------:R-:W-:Y:S01]  /*1c60*/  F2FP.PACK_AB R87, R82, R119 ;  /* 0x000000775257723e */ /* 0x000fe200000000ff */
[----:B------:R-:W-:Y:S01]  /*1c70*/  FFMA.FTZ R137, R66, R68, R137 ;  /* 0x0000004442897223 */ /* 0x000fe20000010089 */
[----:B------:R-:W-:Y:S01]  /*1c80*/  HADD2.F32 R119, -RZ, R18.H1_H1 ;  /* 0x30000012ff777230 */ /* 0x000fe20000004100 */
[----:B------:R-:W-:Y:S01]  /*1c90*/  IMAD R68, R146, c[0x0][0x2e8], RZ ;  /* 0x0000ba0092447a24 */ /* 0x000fe200078e02ff */
[----:B------:R-:W-:Y:S01]  /*1ca0*/  HADD2.F32 R121, -RZ, R19.H0_H0 ;  /* 0x20000013ff797230 */ /* 0x000fe20000004100 */
[----:B------:R-:W-:Y:S01]  /*1cb0*/  FMUL.FTZ R118, R99, R118 ;  /* 0x0000007663767220 */ /* 0x000fe20000410000 */
[----:B------:R-:W-:Y:S01]  /*1cc0*/  HADD2.F32 R125, -RZ, R12.H1_H1 ;  /* 0x3000000cff7d7230 */ /* 0x000fe20000004100 */
[----:B------:R-:W-:Y:S01]  /*1cd0*/  IMAD R109, R49, c[0x0][0x2ec], R68 ;  /* 0x0000bb00316d7a24 */ /* 0x000fe200078e0244 */
[----:B------:R-:W-:Y:S01]  /*1ce0*/  HADD2.F32 R129, -RZ, R13.H1_H1 ;  /* 0x3000000dff817230 */ /* 0x000fe20000004100 */
[----:B------:R-:W-:Y:S01]  /*1cf0*/  FMUL.FTZ R68, R76, R113 ;  /* 0x000000714c447220 */ /* 0x000fe20000410000 */
[----:B------:R-:W-:-:S02]  /*1d00*/  HADD2.F32 R133, -RZ, R14.H1_H1 ;  /* 0x3000000eff857230 */ /* 0x000fc40000004100 */
[----:B------:R-:W-:Y:S01]  /*1d10*/  IADD3 R27, R27, R109, RZ ;  /* 0x0000006d1b1b7210 */ /* 0x000fe20007ffe0ff */
[----:B------:R-:W-:Y:S02]  /*1d20*/  FFMA.FTZ R137, R68, R70, R137 ;  /* 0x0000004644897223 */ /* 0x000fe40000010089 */
[----:B------:R-:W-:Y:S01]  /*1d30*/  FMUL.FTZ R70, R95, R134 ;  /* 0x000000865f467220 */ /* 0x000fe20000410000 */
[----:B------:R0:W-:Y:S01]  /*1d40*/  STS.128 [R55.X16], R72 ;  /* 0x0000004837007388 */ /* 0x0001e2000000cc00 */
[----:B------:R-:W-:Y:S02]  /*1d50*/  HADD2.F32 R95, -RZ, R18.H0_H0 ;  /* 0x20000012ff5f7230 */ /* 0x000fe40000004100 */
[----:B------:R-:W-:Y:S01]  /*1d60*/  HADD2.F32 R18, -RZ, R7.H1_H1 ;  /* 0x30000007ff127230 */ /* 0x000fe20000004100 */
[----:B------:R1:W-:Y:S01]  /*1d70*/  STS.128 [R55.X16+0x10], R84 ;  /* 0x0000105437007388 */ /* 0x0003e2000000cc00 */
[----:B------:R-:W-:-:S06]  /*1d80*/  NOP ;  /* 0x0000000000007918 */ /* 0x000fcc0000000000 */
[----:B------:R-:W2:Y:S04]  /*1d90*/  LDS.128 R76, [R31.X16] ;  /* 0x000000001f4c7984 */ /* 0x000ea8000000cc00 */
[----:B------:R-:W3:Y:S01]  /*1da0*/  LDS.128 R80, [R31.X16+0x200] ;  /* 0x000200001f507984 */ /* 0x000ee2000000cc00 */
[C---:B0-----:R-:W-:Y:S01]  /*1db0*/  LEA R74, P0, R26.reuse, c[0x0][0x338], 0x1 ;  /* 0x0000ce001a4a7a11 */ /* 0x041fe200078008ff */
[----:B------:R-:W-:Y:S01]  /*1dc0*/  HADD2.F32 R72, -RZ, R6.H1_H1 ;  /* 0x30000006ff487230 */ /* 0x000fe20000004100 */
[----:B------:R-:W-:Y:S02]  /*1dd0*/  MOV R73, c[0x0][0x16c] ;  /* 0x00005b0000497a02 */ /* 0x000fe40000000f00 */
[----:B------:R-:W-:Y:S01]  /*1de0*/  LEA.HI.X R75, R26, c[0x0][0x33c], R27, 0x1, P0 ;  /* 0x0000cf001a4b7a11 */ /* 0x000fe200000f0c1b */
[----:B------:R-:W-:Y:S01]  /*1df0*/  FMUL.FTZ R27, R101, R116 ;  /* 0x00000074651b7220 */ /* 0x000fe20000410000 */
[----:B------:R-:W-:Y:S01]  /*1e00*/  ISETP.GE.AND P1, PT, R73, 0x1, PT ;  /* 0x000000014900780c */ /* 0x000fe20003f26270 */
[--C-:B------:R-:W-:Y:S01]  /*1e10*/  HADD2.F32 R73, -RZ, R16.reuse.H0_H0 ;  /* 0x20000010ff497230 */ /* 0x100fe20000004100 */
[----:B------:R-:W-:Y:S01]  /*1e20*/  ISETP.NE.U32.AND P0, PT, RZ, c[0x0][0x270], PT ;  /* 0x00009c00ff007a0c */ /* 0x000fe20003f05070 */
[----:B------:R-:W-:Y:S01]  /*1e30*/  HADD2.F32 R101, -RZ, R16.H1_H1 ;  /* 0x30000010ff657230 */ /* 0x000fe20000004100 */
[----:B------:R-:W-:Y:S01]  /*1e40*/  FFMA.FTZ R137, R70, R72, R137 ;  /* 0x0000004846897223 */ /* 0x000fe20000010089 */
[--C-:B-1----:R-:W-:Y:S01]  /*1e50*/  HADD2.F32 R85, -RZ, R17.reuse.H0_H0 ;  /* 0x20000011ff557230 */ /* 0x102fe20000004100 */
[----:B------:R-:W-:Y:S01]  /*1e60*/  ISETP.NE.AND.EX P0, PT, RZ, c[0x0][0x274], PT, P0 ;  /* 0x00009d00ff007a0c */ /* 0x000fe20003f05300 */
[----:B------:R-:W-:Y:S01]  /*1e70*/  HADD2.F32 R87, -RZ, R17.H1_H1 ;  /* 0x30000011ff577230 */ /* 0x000fe20000004100 */
[----:B------:R-:W-:Y:S01]  /*1e80*/  IMAD.WIDE R16, R32, 0x10, R74 ;  /* 0x0000001020107825 */ /* 0x000fe200078e024a */
[----:B------:R-:W-:-:S02]  /*1e90*/  HADD2.F32 R26, -RZ, R7.H0_H0 ;  /* 0x20000007ff1a7230 */ /* 0x000fc40000004100 */
[----:B------:R-:W-:Y:S01]  /*1ea0*/  HADD2.F32 R75, -RZ, R12.H0_H0 ;  /* 0x2000000cff4b7230 */ /* 0x000fe20000004100 */
[----:B------:R-:W-:Y:S02]  /*1eb0*/  FMUL.FTZ R72, R94, R27 ;  /* 0x0000001b5e487220 */ /* 0x000fe40000410000 */
[----:B------:R-:W-:Y:S02]  /*1ec0*/  FMUL.FTZ R74, R57, R118 ;  /* 0x00000076394a7220 */ /* 0x000fe40000410000 */
[----:B------:R-:W-:Y:S01]  /*1ed0*/  FFMA.FTZ R19, R72, R26, R137 ;  /* 0x0000001a48137223 */ /* 0x000fe20000010089 */
[----:B------:R-:W-:-:S03]  /*1ee0*/  HADD2.F32 R137, -RZ, R15.H1_H1 ;  /* 0x3000000fff897230 */ /* 0x000fc60000004100 */
[----:B------:R-:W-:Y:S01]  /*1ef0*/  FFMA.FTZ R57, R74, R18, R19 ;  /* 0x000000124a397223 */ /* 0x000fe20000010013 */
[----:B--2---:R0:W-:Y:S04]  /*1f00*/  STG.E.128 [R16.64+-0x800], R76 ;  /* 0xfff8004c10007986 */ /* 0x0041e8000c101d04 */
[----:B---3--:R0:W-:Y:S01]  /*1f10*/  STG.E.128 [R16.64+-0x600], R80 ;  /* 0xfffa005010007986 */ /* 0x0081e2000c101d04 */
        /* <DEDUP_REMOVED lines=42> */
[----:B-1----:R0:W-:Y:S04]  /*21c0*/  STG.E.128 [R26.64+-0x800], R12 ;  /* 0xfff8000c1a007986 */ /* 0x0021e8000c101d04 */
[----:B--2---:R0:W-:Y:S02]  /*21d0*/  STG.E.128 [R26.64+-0x600], R16 ;  /* 0xfffa00101a007986 */ /* 0x0041e4000c101d04 */
.L_x_3892:
[----:B------:R-:W-:Y:S01]  /*21e0*/  BAR.SYNC.DEFER_BLOCKING 0x0 ;  /* 0x0000000000007b1d */ /* 0x000fe20000010000 */
[----:B------:R-:W-:Y:S01]  /*21f0*/  HFMA2.MMA R118, -RZ, RZ, 0, 0 ;  /* 0x00000000ff767435 */ /* 0x000fe200000001ff */
[--C-:B-----5:R-:W-:Y:S01]  /*2200*/  FADD.FTZ R102, R73, R48.reuse ;  /* 0x0000003049667221 */ /* 0x120fe20000010000 */
[----:B------:R-:W-:Y:S01]  /*2210*/  CS2R R116, SRZ ;  /* 0x0000000000747805 */ /* 0x000fe2000001ff00 */
[--C-:B------:R-:W-:Y:S01]  /*2220*/  FADD.FTZ R100, R85, R48.reuse ;  /* 0x0000003055647221 */ /* 0x100fe20000010000 */
[----:B------:R-:W-:Y:S01]  /*2230*/  CS2R R114, SRZ ;  /* 0x0000000000727805 */ /* 0x000fe2000001ff00 */
[--C-:B------:R-:W-:Y:S01]  /*2240*/  FADD.FTZ R99, R87, R48.reuse ;  /* 0x0000003057637221 */ /* 0x100fe20000010000 */
[----:B------:R-:W-:Y:S01]  /*2250*/  CS2R R112, SRZ ;  /* 0x0000000000707805 */ /* 0x000fe2000001ff00 */
[--C-:B------:R-:W-:Y:S01]  /*2260*/  FADD.FTZ R98, R95, R48.reuse ;  /* 0x000000305f627221 */ /* 0x100fe20000010000 */
[----:B------:R-:W-:Y:S01]  /*2270*/  CS2R R110, SRZ ;  /* 0x00000000006e7805 */ /* 0x000fe2000001ff00 */
[--C-:B------:R-:W-:Y:S01]  /*2280*/  FADD.FTZ R94, R75, R48.reuse ;  /* 0x000000304b5e7221 */ /* 0x100fe20000010000 */
[----:B------:R-:W-:Y:S01]  /*2290*/  CS2R R108, SRZ ;  /* 0x00000000006c7805 */ /* 0x000fe2000001ff00 */
[----:B------:R-:W-:Y:S01]  /*22a0*/  CS2R R106, SRZ ;  /* 0x00000000006a7805 */ /* 0x000fe2000001ff00 */
        /* <DEDUP_REMOVED lines=11> */
[--C-:B0-----:R-:W-:Y:S02]  /*2360*/  FADD.FTZ R83, R135, R48.reuse ;  /* 0x0000003087537221 */ /* 0x101fe40000010000 */
        /* <DEDUP_REMOVED lines=18> */
[----:B------:R-:W-:Y:S02]  /*2490*/  MOV R63, RZ ;  /* 0x000000ff003f7202 */ /* 0x000fe40000000f00 */
[----:B------:R-:W-:Y:S02]  /*24a0*/  MOV R118, RZ ;  /* 0x000000ff00767202 */ /* 0x000fe40000000f00 */
[----:B------:R-:W-:Y:S02]  /*24b0*/  MOV R76, RZ ;  /* 0x000000ff004c7202 */ /* 0x000fe40000000f00 */
[----:B------:R-:W-:Y:S02]  /*24c0*/  MOV R61, RZ ;  /* 0x000000ff003d7202 */ /* 0x000fe40000000f00 */
.L_x_3941:
        /* <DEDUP_REMOVED lines=27> */
[C---:B-1----:R-:W-:Y:S02]  /*2680*/  IMAD R121, R63.reuse, c[0x0][0x1a4], R124 ;  /* 0x000069003f797a24 */ /* 0x042fe400078e027c */
[----:B0-----:R-:W-:Y:S01]  /*2690*/  IMAD.WIDE.U32 R26, R63, c[0x0][0x1a0], R122 ;  /* 0x000068003f1a7a25 */ /* 0x001fe200078e007a */
[----:B------:R-:W-:-:S04]  /*26a0*/  LEA.HI R120, R119, R119, RZ, 0x1 ;  /* 0x0000007777787211 */ /* 0x000fc800078f08ff */
[----:B------:R-:W-:Y:S02]  /*26b0*/  LOP3.LUT R122, R120, 0xfffffe, RZ, 0xc0, !PT ;  /* 0x00fffffe787a7812 */ /* 0x000fe400078ec0ff */
[----:B------:R-:W-:Y:S02]  /*26c0*/  IADD3 R27, R27, R121, RZ ;  /* 0x000000791b1b7210 */ /* 0x000fe40007ffe0ff */
[----:B------:R-:W-:-:S04]  /*26d0*/  LEA R120, P2, R26, c[0x0][0x228], 0x2 ;  /* 0x00008a001a787a11 */ /* 0x000fc800078410ff */
[----:B------:R-:W-:Y:S02]  /*26e0*/  LEA.HI.X R121, R26, c[0x0][0x22c], R27, 0x2, P2 ;  /* 0x00008b001a797a11 */ /* 0x000fe400010f141b */
[----:B------:R-:W-:Y:S02]  /*26f0*/  SHF.L.U32 R27, R45, 0x1, RZ ;  /* 0x000000012d1b7819 */ /* 0x000fe400000006ff */
[----:B------:R-:W-:Y:S02]  /*2700*/  IADD3 R122, R119, -R122, RZ ;  /* 0x8000007a777a7210 */ /* 0x000fe40007ffe0ff */
[----:B------:R-:W-:Y:S01]  /*2710*/  LOP3.LUT R125, R27, 0xffffffc0, RZ, 0xc0, !PT ;  /* 0xffffffc01b7d7812 */ /* 0x000fe200078ec0ff */
[----:B------:R0:W5:Y:S03]  /*2720*/  LDG.E R119, [R120.64] ;  /* 0x0000000478777981 */ /* 0x000166000c1e1900 */
[----:B0-----:R-:W-:-:S02]  /*2730*/  IADD3 R120, R44, R44, R125 ;  /* 0x0000002c2c787210 */ /* 0x001fc40007ffe07d */
[C---:B------:R-:W-:Y:S02]  /*2740*/  ISETP.NE.AND P1, PT, R45.reuse, RZ, PT ;  /* 0x000000ff2d00720c */ /* 0x040fe40003f25270 */
[C---:B------:R-:W-:Y:S02]  /*2750*/  IADD3 R123, R45.reuse, 0x200, RZ ;  /* 0x000002002d7b7810 */ /* 0x040fe40007ffe0ff */
[----:B------:R-:W-:-:S09]  /*2760*/  LOP3.LUT P0, RZ, R45, 0x1f, RZ, 0xc0, !PT ;  /* 0x0000001f2dff7812 */ /* 0x000fd2000780c0ff */
[----:B------:R-:W-:-:S04]  /*2770*/  @!P1 LEA R123, R122, R63, 0x8 ;  /* 0x0000003f7a7b9211 */ /* 0x000fc800078e40ff */
[----:B------:R-:W-:Y:S02]  /*2780*/  SHF.L.U32 R128, R123, 0x2, RZ ;  /* 0x000000027b807819 */ /* 0x000fe400000006ff */
[----:B------:R-:W-:Y:S01]  /*2790*/  ISETP.LT.OR P0, PT, R35, 0x2, P0 ;  /* 0x000000022300780c */ /* 0x000fe20000701670 */
[----:B------:R-:W-:-:S12]  /*27a0*/  HFMA2.MMA R27, -RZ, RZ, 0, 0 ;  /* 0x00000000ff1b7435 */ /* 0x000fd800000001ff */
        /* <DEDUP_REMOVED lines=43> */
[----:B------:R-:W-:-:S03]  /*2a60*/  HADD2.F32 R174, -RZ, R13.H0_H0 ;  /* 0x2000000dffae7230 */ /* 0x000fc60000004100 */
[----:B------:R-:W0:Y:S01]  /*2a70*/  MUFU.EX2 R122, R122 ;  /* 0x0000007a007a7308 */ /* 0x000e220000000800 */
[----:B------:R-:W-:Y:S02]  /*2a80*/  HADD2.F32 R161, -RZ, R13.H1_H1 ;  /* 0x3000000dffa17230 */ /* 0x000fe40000004100 */
[--C-:B------:R-:W-:Y:S02]  /*2a90*/  HADD2.F32 R13, -RZ, R8.reuse.H0_H0 ;  /* 0x20000008ff0d7230 */ /* 0x100fe40000004100 */
[----:B------:R-:W-:Y:S01]  /*2aa0*/  HADD2.F32 R12, -RZ, R8.H1_H1 ;  /* 0x30000008ff0c7230 */ /* 0x000fe20000004100 */
[----:B-1----:R-:W-:Y:S01]  /*2ab0*/  FMUL.FTZ R120, R97, R134 ;  /* 0x0000008661787220 */ /* 0x002fe20000410000 */
[--C-:B------:R-:W-:Y:S02]  /*2ac0*/  HADD2.F32 R176, -RZ, R14.reuse.H0_H0 ;  /* 0x2000000effb07230 */ /* 0x100fe40000004100 */
[----:B------:R-:W-:Y:S02]  /*2ad0*/  HADD2.F32 R163, -RZ, R14.H1_H1 ;  /* 0x3000000effa37230 */ /* 0x000fe40000004100 */
[----:B------:R-:W-:-:S02]  /*2ae0*/  HADD2.F32 R165, -RZ, R15.H0_H0 ;  /* 0x2000000fffa57230 */ /* 0x000fc40000004100 */
[----:B------:R-:W-:Y:S01]  /*2af0*/  HADD2.F32 R169, -RZ, R15.H1_H1 ;  /* 0x3000000fffa97230 */ /* 0x000fe20000004100 */
[----:B------:R-:W-:Y:S01]  /*2b00*/  FMUL.FTZ R125, R96, R134 ;  /* 0x00000086607d7220 */ /* 0x000fe20000410000 */
[--C-:B------:R-:W-:Y:S01]  /*2b10*/  HADD2.F32 R14, -RZ, R9.reuse.H1_H1 ;  /* 0x30000009ff0e7230 */ /* 0x100fe20000004100 */
[----:B------:R-:W1:Y:S01]  /*2b20*/  MUFU.EX2 R121, R121 ;  /* 0x0000007900797308 */ /* 0x000e620000000800 */
[----:B------:R-:W-:Y:S01]  /*2b30*/  HADD2.F32 R15, -RZ, R9.H0_H0 ;  /* 0x20000009ff0f7230 */ /* 0x000fe20000004100 */
[----:B------:R-:W-:Y:S01]  /*2b40*/  FMUL.FTZ R150, R102, R13 ;  /* 0x0000000d66967220 */ /* 0x000fe20000410000 */
[----:B------:R0:W5:Y:S01]  /*2b50*/  @!P0 LDG.E.64 R26, [R126.64] ;  /* 0x000000047e1a8981 */ /* 0x000162000c1e1b00 */
[----:B------:R-:W-:Y:S02]  /*2b60*/  FMUL.FTZ R183, R101, R12 ;  /* 0x0000000c65b77220 */ /* 0x000fe40000410000 */
[----:B------:R-:W-:Y:S02]  /*2b70*/  FMUL.FTZ R145, R99, R14 ;  /* 0x0000000e63917220 */ /* 0x000fe40000410000 */
[----:B------:R-:W1:Y:S01]  /*2b80*/  MUFU.EX2 R120, R120 ;  /* 0x0000007800787308 */ /* 0x000e620000000800 */
[----:B----4-:R-:W-:-:S02]  /*2b90*/  FMUL.FTZ R14, R147, R124 ;  /* 0x0000007c930e7220 */ /* 0x010fc40000410000 */
[----:B------:R-:W-:Y:S02]  /*2ba0*/  FMUL.FTZ R156, R100, R15 ;  /* 0x0000000f649c7220 */ /* 0x000fe40000410000 */
[----:B------:R-:W-:Y:S02]  /*2bb0*/  FFMA.FTZ R12, R150, R124, R183 ;  /* 0x0000007c960c7223 */ /* 0x000fe400000100b7 */
[----:B------:R-:W-:Y:S01]  /*2bc0*/  FMUL.FTZ R133, R95, R134 ;  /* 0x000000865f857220 */ /* 0x000fe20000410000 */
[----:B------:R-:W4:Y:S01]  /*2bd0*/  MUFU.EX2 R125, R125 ;  /* 0x0000007d007d7308 */ /* 0x000f220000000800 */
[--C-:B0-----:R-:W-:Y:S01]  /*2be0*/  HADD2.F32 R127, -RZ, R10.reuse.H0_H0 ;  /* 0x2000000aff7f7230 */ /* 0x101fe20000004100 */
[C---:B--2---:R-:W-:Y:S02]  /*2bf0*/  FMUL.FTZ R13, R123.reuse, R14 ;  /* 0x0000000e7b0d7220 */ /* 0x044fe40000410000 */
[----:B------:R-:W-:Y:S02]  /*2c00*/  FFMA.FTZ R12, R123, R12, R156 ;  /* 0x0000000c7b0c7223 */ /* 0x000fe4000001009c */
[----:B------:R-:W-:Y:S01]  /*2c10*/  FMUL.FTZ R132, R94, R134 ;  /* 0x000000865e847220 */ /* 0x000fe20000410000 */
[----:B------:R-:W-:Y:S01]  /*2c20*/  ISETP.NE.AND P0, PT, R45, 0x3f, PT ;  /* 0x0000003f2d00780c */ /* 0x000fe20003f05270 */
[----:B------:R-:W0:Y:S01]  /*2c30*/  MUFU.EX2 R133, R133 ;  /* 0x0000008500857308 */ /* 0x000e220000000800 */
[----:B------:R-:W-:Y:S01]  /*2c40*/  HADD2.F32 R126, -RZ, R10.H1_H1 ;  /* 0x3000000aff7e7230 */ /* 0x000fe20000004100 */
[----:B------:R-:W-:-:S02]  /*2c50*/  FMUL.FTZ R14, R122, R13 ;  /* 0x0000000d7a0e7220 */ /* 0x000fc40000410000 */
[----:B------:R-:W-:Y:S02]  /*2c60*/  FMUL.FTZ R148, R98, R127 ;  /* 0x0000007f62947220 */ /* 0x000fe40000410000 */
[----:B------:R-:W-:Y:S02]  /*2c70*/  FFMA.FTZ R12, R122, R12, R145 ;  /* 0x0000000c7a0c7223 */ /* 0x000fe40000010091 */
[----:B------:R-:W-:Y:S01]  /*2c80*/  FMUL.FTZ R131, R93, R134 ;  /* 0x000000865d837220 */ /* 0x000fe20000410000 */
[----:B------:R-:W2:Y:S01]  /*2c90*/  MUFU.EX2 R132, R132 ;  /* 0x0000008400847308 */ /* 0x000ea20000000800 */
[----:B-1----:R-:W-:Y:S02]  /*2ca0*/  FMUL.FTZ R13, R121, R14 ;  /* 0x0000000e790d7220 */ /* 0x002fe40000410000 */
[----:B------:R-:W-:Y:S01]  /*2cb0*/  FMUL.FTZ R177, R97, R126 ;  /* 0x0000007e61b17220 */ /* 0x000fe20000410000 */
[----:B------:R1:W1:Y:S01]  /*2cc0*/  @P0 LDS R178, [R45.X4+0x2514] ;  /* 0x002514002db20984 */ /* 0x0002620000004800 */
[----:B------:R-:W-:-:S02]  /*2cd0*/  FFMA.FTZ R12, R121, R12, R148 ;  /* 0x0000000c790c7223 */ /* 0x000fc40000010094 */
[----:B------:R-:W-:Y:S01]  /*2ce0*/  FMUL.FTZ R130, R91, R134 ;  /* 0x000000865b827220 */ /* 0x000fe20000410000 */
[----:B------:R-:W2:Y:S01]  /*2cf0*/  MUFU.EX2 R131, R131 ;  /* 0x0000008300837308 */ /* 0x000ea20000000800 */
[C---:B------:R-:W-:Y:S02]  /*2d00*/  FMUL.FTZ R14, R120.reuse, R13 ;  /* 0x0000000d780e7220 */ /* 0x040fe40000410000 */
[----:B------:R-:W-:Y:S02]  /*2d10*/  FFMA.FTZ R12, R120, R12, R177 ;  /* 0x0000000c780c7223 */ /* 0x000fe400000100b1 */
[----:B------:R-:W-:Y:S02]  /*2d20*/  FMUL.FTZ R129, R89, R134 ;  /* 0x0000008659817220 */ /* 0x000fe40000410000 */
[C---:B----4-:R-:W-:Y:S01]  /*2d30*/  FMUL.FTZ R14, R125.reuse, R14 ;  /* 0x0000000e7d0e7220 */ /* 0x050fe20000410000 */
[----:B------:R-:W4:Y:S01]  /*2d40*/  MUFU.EX2 R130, R130 ;  /* 0x0000008200827308 */ /* 0x000f220000000800 */
[----:B------:R-:W-:-:S02]  /*2d50*/  FFMA.FTZ R12, R125, R12, R152 ;  /* 0x0000000c7d0c7223 */ /* 0x000fc40000010098 */
[----:B---3--:R-:W-:Y:S02]  /*2d60*/  FMUL.FTZ R128, R87, R134 ;  /* 0x0000008657807220 */ /* 0x008fe40000410000 */
        /* <DEDUP_REMOVED lines=8> */
[C---:B------:R-:W-:Y:S02]  /*2df0*/  FMUL.FTZ R13, R131.reuse, R14 ;  /* 0x0000000e830d7220 */ /* 0x040fe40000410000 */
[----:B------:R-:W-:-:S03]  /*2e00*/  FFMA.FTZ R12, R131, R12, R158 ;  /* 0x0000000c830c7223 */ /* 0x000fc6000001009e */
[----:B------:R-:W3:Y:S01]  /*2e10*/  MUFU.EX2 R127, R127 ;  /* 0x0000007f007f7308 */ /* 0x000ee20000000800 */
[----:B------:R-:W-:Y:S02]  /*2e20*/  FMUL.FTZ R149, R81, R134 ;  /* 0x0000008651957220 */ /* 0x000fe40000410000 */
[C---:B----4-:R-:W-:Y:S02]  /*2e30*/  FMUL.FTZ R14, R130.reuse, R13 ;  /* 0x0000000d820e7220 */ /* 0x050fe40000410000 */
[----:B------:R-:W-:-:S03]  /*2e40*/  FFMA.FTZ R12, R130, R12, R181 ;  /* 0x0000000c820c7223 */ /* 0x000fc600000100b5 */
[----:B------:R-:W4:Y:S01]  /*2e50*/  MUFU.EX2 R126, R126 ;  /* 0x0000007e007e7308 */ /* 0x000f220000000800 */
[C---:B0-----:R-:W-:Y:S02]  /*2e60*/  FMUL.FTZ R13, R129.reuse, R14 ;  /* 0x0000000e810d7220 */ /* 0x041fe40000410000 */
[----:B------:R-:W-:Y:S02]  /*2e70*/  FFMA.FTZ R12, R129, R12, R162 ;  /* 0x0000000c810c7223 */ /* 0x000fe400000100a2 */
[----:B--2---:R-:W-:-:S03]  /*2e80*/  FMUL.FTZ R14, R128, R13 ;  /* 0x0000000d800e7220 */ /* 0x004fc60000410000 */
[----:B------:R-:W0:Y:S01]  /*2e90*/  MUFU.EX2 R149, R149 ;  /* 0x0000009500957308 */ /* 0x000e220000000800 */
[----:B------:R-:W-:Y:S02]  /*2ea0*/  FFMA.FTZ R12, R128, R12, R185 ;  /* 0x0000000c800c7223 */ /* 0x000fe400000100b9 */
[C---:B---3--:R-:W-:Y:S02]  /*2eb0*/  FMUL.FTZ R13, R127.reuse, R14 ;  /* 0x0000000e7f0d7220 */ /* 0x048fe40000410000 */
[----:B------:R-:W-:Y:S02]  /*2ec0*/  FFMA.FTZ R12, R127, R12, R166 ;  /* 0x0000000c7f0c7223 */ /* 0x000fe400000100a6 */
[C---:B----4-:R-:W-:Y:S02]  /*2ed0*/  FMUL.FTZ R14, R126.reuse, R13 ;  /* 0x0000000d7e0e7220 */ /* 0x050fe40000410000 */
[----:B------:R-:W-:Y:S01]  /*2ee0*/  FFMA.FTZ R13, R126, R12, R187 ;  /* 0x0000000c7e0d7223 */ /* 0x000fe200000100bb */
[----:B------:R-:W-:-:S02]  /*2ef0*/  HADD2.F32 R175, -RZ, R16.H0_H0 ;  /* 0x20000010ffaf7230 */ /* 0x000fc40000004100 */
[----:B------:R-:W-:Y:S02]  /*2f00*/  HADD2.F32 R173, -RZ, R16.H1_H1 ;  /* 0x30000010ffad7230 */ /* 0x000fe40000004100 */
[--C-:B------:R-:W-:Y:S01]  /*2f10*/  HADD2.F32 R171, -RZ, R17.reuse.H0_H0 ;  /* 0x20000011ffab7230 */ /* 0x100fe20000004100 */
[C---:B0-----:R-:W-:Y:S01]  /*2f20*/  FMUL.FTZ R12, R149.reuse, R14 ;  /* 0x0000000e950c7220 */ /* 0x041fe20000410000 */
[----:B------:R-:W-:Y:S01]  /*2f30*/  HADD2.F32 R167, -RZ, R17.H1_H1 ;  /* 0x30000011ffa77230 */ /* 0x000fe20000004100 */
[----:B------:R-:W-:Y:S01]  /*2f40*/  FFMA.FTZ R13, R149, R13, R170 ;  /* 0x0000000d950d7223 */ /* 0x000fe200000100aa */
[--C-:B------:R-:W-:Y:S02]  /*2f50*/  HADD2.F32 R155, -RZ, R18.reuse.H0_H0 ;  /* 0x20000012ff9b7230 */ /* 0x100fe40000004100 */
[----:B------:R-:W-:Y:S02]  /*2f60*/  HADD2.F32 R157, -RZ, R18.H1_H1 ;  /* 0x30000012ff9d7230 */ /* 0x000fe40000004100 */
[----:B------:R-:W-:-:S02]  /*2f70*/  HADD2.F32 R151, -RZ, R19.H0_H0 ;  /* 0x20000013ff977230 */ /* 0x000fc40000004100 */
[----:B------:R-:W-:Y:S01]  /*2f80*/  HADD2.F32 R153, -RZ, R19.H1_H1 ;  /* 0x30000013ff997230 */ /* 0x000fe20000004100 */
[----:B------:R-:W-:Y:S05]  /*2f90*/  @P0 BRA `(.L_x_3895) ;  /* 0x0000007000000947 */ /* 0x000fea0003800000 */
[----:B-1----:R-:W-:Y:S02]  /*2fa0*/  ISETP.NE.AND P0, PT, R35, c[0x0][0x174], PT ;  /* 0x00005d0023007a0c */ /* 0x002fe40003f05270 */
[----:B------:R-:W-:-:S11]  /*2fb0*/  MOV R178, 0x3f800000 ;  /* 0x3f80000000b27802 */ /* 0x000fd60000000f00 */
[----:B------:R-:W-:-:S04]  /*2fc0*/  @P0 LEA.HI R14, R35, R35, RZ, 0x1 ;  /* 0x00000023230e0211 */ /* 0x000fc800078f08ff */
[----:B------:R-:W-:-:S04]  /*2fd0*/  @P0 LOP3.LUT R14, R14, 0xfffffe, RZ, 0xc0, !PT ;  /* 0x00fffffe0e0e0812 */ /* 0x000fc800078ec0ff */
[----:B------:R-:W-:-:S04]  /*2fe0*/  @P0 IADD3 R14, -R14, R35, RZ ;  /* 0x000000230e0e0210 */ /* 0x000fc80007ffe1ff */
[----:B------:R-:W-:-:S05]  /*2ff0*/  @P0 LEA R14, R14, R63, 0x8 ;  /* 0x0000003f0e0e0211 */ /* 0x000fca00078e40ff */
[----:B------:R0:W1:Y:S02]  /*3000*/  @P0 LDS R178, [R14.X4+0x1d10] ;  /* 0x001d10000eb20984 */ /* 0x0000640000004800 */
.L_x_3895:
[----:B-1----:R-:W-:Y:S05]  /*3010*/  BSYNC B0 ;  /* 0x0000000000007941 */ /* 0x002fea0003800000 */
.L_x_3894:
        /* <DEDUP_REMOVED lines=8> */
[----:B------:R-:W-:-:S02]  /*30a0*/  FMUL.FTZ R142, R119, R159 ;  /* 0x0000009f778e7220 */ /* 0x000fc40000410000 */
[C---:B------:R-:W-:Y:S02]  /*30b0*/  FMUL.FTZ R141, R119.reuse, R174 ;  /* 0x000000ae778d7220 */ /* 0x040fe40000410000 */
[C---:B------:R-:W-:Y:S02]  /*30c0*/  FMUL.FTZ R15, R119.reuse, R161 ;  /* 0x000000a1770f7220 */ /* 0x040fe40000410000 */
[C---:B------:R-:W-:Y:S02]  /*30d0*/  FMUL.FTZ R139, R119.reuse, R176 ;  /* 0x000000b0778b7220 */ /* 0x040fe40000410000 */
[C---:B------:R-:W-:Y:S02]  /*30e0*/  FMUL.FTZ R17, R119.reuse, R163 ;  /* 0x000000a377117220 */ /* 0x040fe40000410000 */
[C---:B------:R-:W-:Y:S02]  /*30f0*/  FMUL.FTZ R137, R119.reuse, R169 ;  /* 0x000000a977897220 */ /* 0x040fe40000410000 */
[----:B-1----:R-:W-:-:S02]  /*3100*/  FMUL.FTZ R13, R119, R173 ;  /* 0x000000ad770d7220 */ /* 0x002fc40000410000 */
        /* <DEDUP_REMOVED lines=26> */
[----:B------:R0:W1:Y:S02]  /*32b0*/  SHFL.UP PT, R17, R14, 0x1, RZ ;  /* 0x042000000e117989 */ /* 0x00006400000e00ff */
.L_x_3949:
        /* <DEDUP_REMOVED lines=24> */
.L_x_3950:
[----:B------:R-:W-:Y:S02]  /*3440*/  ISETP.GE.AND P0, PT, R44, 0x10, PT ;  /* 0x000000102c00780c */ /* 0x000fe40003f06270 */
[----:B------:R-:W-:-:S11]  /*3450*/  MOV R168, R16 ;  /* 0x0000001000a87202 */ /* 0x000fd60000000f00 */
[-C--:B-1----:R-:W-:Y:S02]  /*3460*/  @P0 FFMA.FTZ R168, R12, R17.reuse, R168 ;  /* 0x000000110ca80223 */ /* 0x082fe400000100a8 */
[----:B--2---:R-:W-:Y:S01]  /*3470*/  @P0 FMUL.FTZ R17, R160, R17 ;  /* 0x00000011a0110220 */ /* 0x004fe20000410000 */
[----:B------:R-:W-:Y:S05]  /*3480*/  BRA.CONV ~URZ, `(.L_x_3900) ;  /* 0x000000637f007947 */ /* 0x000fea000b800000 */
[----:B------:R-:W-:Y:S01]  /*3490*/  HFMA2.MMA R190, -RZ, RZ, 0, 1.847743988037109375e-06 ;  /* 0x0000001fffbe7435 */ /* 0x000fe200000001ff */
[----:B------:R-:W-:Y:S02]  /*34a0*/  MOV R188, R17 ;  /* 0x0000001100bc7202 */ /* 0x000fe40000000f00 */
[----:B0-----:R-:W-:Y:S02]  /*34b0*/  MOV R15, 0x1f ;  /* 0x0000001f000f7802 */ /* 0x001fe40000000f00 */
[----:B------:R-:W-:Y:S02]  /*34c0*/  MOV R193, 0xffffffff ;  /* 0xffffffff00c17802 */ /* 0x000fe40000000f00 */
[----:B------:R-:W-:-:S02]  /*34d0*/  MOV R12, 0x34f0 ;  /* 0x000034f0000c7802 */ /* 0x000fc40000000f00 */
[----:B------:R-:W-:Y:S05]  /*34e0*/  CALL.REL.NOINC `($__internal_160_$__cuda_sm70_shflsync_idx_p) ;  /* 0x00003f1000007944 */ /* 0x000fea0003c00000 */
.L_x_3900:
[----:B------:R-:W-:Y:S05]  /*34f0*/  BRA.CONV ~URZ, `(.L_x_3901) ;  /* 0x000000637f007947 */ /* 0x000fea000b800000 */
[----:B0-----:R-:W-:Y:S01]  /*3500*/  HFMA2.MMA R190, -RZ, RZ, 0, 1.847743988037109375e-06 ;  /* 0x0000001fffbe7435 */ /* 0x001fe200000001ff */
[----:B------:R-:W-:-:S02]  /*3510*/  MOV R188, R168 ;  /* 0x000000a800bc7202 */ /* 0x000fc40000000f00 */
[----:B-1----:R-:W-:Y:S02]  /*3520*/  MOV R15, 0x1f ;  /* 0x0000001f000f7802 */ /* 0x002fe40000000f00 */
[----:B------:R-:W-:Y:S02]  /*3530*/  MOV R193, 0xffffffff ;  /* 0xffffffff00c17802 */ /* 0x000fe40000000f00 */
[----:B------:R-:W-:Y:S02]  /*3540*/  MOV R12, 0x3560 ;  /* 0x00003560000c7802 */ /* 0x000fe40000000f00 */
[----:B------:R-:W-:Y:S05]  /*3550*/  CALL.REL.NOINC `($__internal_160_$__cuda_sm70_shflsync_idx_p) ;  /* 0x00003ea000007944 */ /* 0x000fea0003c00000 */
.L_x_3901:
[----:B------:R-:W-:Y:S05]  /*3560*/  BRA.DIV ~URZ, `(.L_x_3902) ;  /* 0x000034b27f007947 */ /* 0x000fea000b800000 */
[----:B------:R2:W3:Y:S04]  /*3570*/  SHFL.UP PT, R16, R17, 0x1, RZ ;  /* 0x0420000011107989 */ /* 0x0004e800000e00ff */
[----:B------:R-:W4:Y:S04]  /*3580*/  SHFL.IDX PT, R26, R26, RZ, 0x1f ;  /* 0x00001fff1a1a7589 */ /* 0x000f2800000e0000 */
[----:B------:R2:W0:Y:S04]  /*3590*/  SHFL.IDX PT, R13, R27, RZ, 0x1f ;  /* 0x00001fff1b0d7589 */ /* 0x00042800000e0000 */
[----:B------:R2:W1:Y:S02]  /*35a0*/  SHFL.UP PT, R17, R168, 0x1, RZ ;  /* 0x04200000a8117989 */ /* 0x00046400000e00ff */
.L_x_3951:
[----:B01----:R-:W0:Y:S01]  /*35b0*/  LDS.64 R14, [R45.X16+0x1900] ;  /* 0x001900002d0e7984 */ /* 0x003e22000000ca00 */
[----:B----4-:R-:W-:Y:S01]  /*35c0*/  MOV R12, R26 ;  /* 0x0000001a000c7202 */ /* 0x010fe20000000f00 */
[----:B---3--:R-:W-:-:S04]  /*35d0*/  @P1 FFMA.FTZ R13, R13, R16, R17 ;  /* 0x000000100d0d1223 */ /* 0x008fc80000010011 */
[----:B------:R-:W-:Y:S02]  /*35e0*/  @P1 FMUL.FTZ R12, R12, R16 ;  /* 0x000000100c0c1220 */ /* 0x000fe40000410000 */
[C---:B0-----:R-:W-:Y:S02]  /*35f0*/  FFMA.FTZ R15, R14.reuse, R13, R15 ;  /* 0x0000000d0e0f7223 */ /* 0x041fe4000001000f */
[----:B------:R-:W-:-:S05]  /*3600*/  FMUL.FTZ R14, R14, R12 ;  /* 0x0000000c0e0e7220 */ /* 0x000fca0000410000 */
[----:B------:R0:W-:Y:S02]  /*3610*/  STS.128 [R45.X16+0x1900], R12 ;  /* 0x0019000c2d007388 */ /* 0x0001e4000000cc00 */
.L_x_3897:
[----:B------:R-:W-:Y:S05]  /*3620*/  BSYNC B0 ;  /* 0x0000000000007941 */ /* 0x000fea0003800000 */
.L_x_3896:
[----:B------:R-:W-:Y:S01]  /*3630*/  WARPSYNC 0xffffffff ;  /* 0xffffffff00007948 */ /* 0x000fe20003800000 */
[----:B------:R-:W-:Y:S01]  /*3640*/  BAR.SYNC.DEFER_BLOCKING 0x0 ;  /* 0x0000000000007b1d */ /* 0x000fe20000010000 */
[----:B0-----:R-:W-:Y:S01]  /*3650*/  FMUL.FTZ R15, R149, R178 ;  /* 0x000000b2950f7220 */ /* 0x001fe20000410000 */
        /* <DEDUP_REMOVED lines=67> */
.L_x_3952:
        /* <DEDUP_REMOVED lines=26> */
.L_x_3953:
        /* <DEDUP_REMOVED lines=11> */
.L_x_3904:
[----:B-12---:R-:W-:Y:S05]  /*3ce0*/  BSYNC B0 ;  /* 0x0000000000007941 */ /* 0x006fea0003800000 */
.L_x_3903:
[----:B------:R-:W-:Y:S01]  /*3cf0*/  WARPSYNC 0xffffffff ;  /* 0xffffffff00007948 */ /* 0x000fe20003800000 */
[----:B------:R-:W-:Y:S01]  /*3d00*/  BAR.SYNC.DEFER_BLOCKING 0x0 ;  /* 0x0000000000007b1d */ /* 0x000fe20000010000 */
[----:B0-----:R-:W-:Y:S01]  /*3d10*/  FMUL.FTZ R13, R172, R147 ;  /* 0x00000093ac0d7220 */ /* 0x001fe20000410000 */
[----:B------:R-:W-:Y:S01]  /*3d20*/  ISETP.NE.AND P4, PT, R45, RZ, PT ;  /* 0x000000ff2d00720c */ /* 0x000fe20003f85270 */
[----:B------:R-:W-:Y:S01]  /*3d30*/  FMUL.FTZ R159, R159, R150 ;  /* 0x000000969f9f7220 */ /* 0x000fe20000410000 */
[----:B------:R-:W-:Y:S01]  /*3d40*/  IADD3 R184, R45, 0x40, RZ ;  /* 0x000000402db87810 */ /* 0x000fe20007ffe0ff */
[----:B------:R-:W-:Y:S01]  /*3d50*/  FFMA.FTZ R12, R30, R13, RZ ;  /* 0x0000000d1e0c7223 */ /* 0x000fe200000100ff */
[----:B------:R-:W-:Y:S01]  /*3d60*/  BSSY B0, `(.L_x_3907) ;  /* 0x00000cb000007945 */ /* 0x000fe20003800000 */
[----:B------:R-:W-:Y:S01]  /*3d70*/  FMUL.FTZ R174, R174, R27 ;  /* 0x0000001baeae7220 */ /* 0x000fe20000410000 */
[----:B------:R-:W-:Y:S01]  /*3d80*/  LEA.HI.SX32 R184, R184, R45, 0x1b ;  /* 0x0000002db8b87211 */ /* 0x000fe200078fdaff */
[----:B------:R-:W-:Y:S01]  /*3d90*/  FFMA.FTZ R159, R29, R159, R12 ;  /* 0x0000009f1d9f7223 */ /* 0x000fe2000001000c */
[----:B------:R-:W-:Y:S01]  /*3da0*/  MOV R12, R45 ;  /* 0x0000002d000c7202 */ /* 0x000fe20000000f00 */
[----:B------:R-:W-:-:S02]  /*3db0*/  FMUL.FTZ R161, R161, R26 ;  /* 0x0000001aa1a17220 */ /* 0x000fc40000410000 */
[----:B------:R-:W-:Y:S02]  /*3dc0*/  FFMA.FTZ R159, R28, R174, R159 ;  /* 0x000000ae1c9f7223 */ /* 0x000fe4000001009f */
[----:B------:R-:W-:Y:S02]  /*3dd0*/  FMUL.FTZ R176, R176, R145 ;  /* 0x00000091b0b07220 */ /* 0x000fe40000410000 */
[----:B------:R-:W-:Y:S02]  /*3de0*/  FFMA.FTZ R159, R0, R161, R159 ;  /* 0x000000a1009f7223 */ /* 0x000fe4000001009f */
[----:B------:R-:W-:Y:S02]  /*3df0*/  FMUL.FTZ R163, R163, R148 ;  /* 0x00000094a3a37220 */ /* 0x000fe40000410000 */
[----:B------:R-:W-:Y:S01]  /*3e00*/  FFMA.FTZ R13, R58, R176, R159 ;  /* 0x000000b03a0d7223 */ /* 0x000fe2000001009f */
[----:B------:R-:W-:Y:S01]  /*3e10*/  SHF.L.U32 R176, R45, 0x4, RZ ;  /* 0x000000042db07819 */ /* 0x000fe200000006ff */
[----:B------:R-:W-:Y:S01]  /*3e20*/  FMUL.FTZ R165, R165, R152 ;  /* 0x00000098a5a57220 */ /* 0x000fe20000410000 */
[----:B------:R-:W0:Y:S01]  /*3e30*/  LDS R159, [R45.X8+0x1b14] ;  /* 0x001b14002d9f7984 */ /* 0x000e220000008800 */
[----:B------:R-:W-:Y:S01]  /*3e40*/  FFMA.FTZ R13, R56, R163, R13 ;  /* 0x000000a3380d7223 */ /* 0x000fe2000001000d */
[----:B------:R-:W-:Y:S01]  /*3e50*/  SHF.L.U64.HI R163, R76, 0x2, R61 ;  /* 0x000000024ca37819 */ /* 0x000fe2000001023d */
[----:B------:R-:W-:Y:S01]  /*3e60*/  FMUL.FTZ R169, R169, R154 ;  /* 0x0000009aa9a97220 */ /* 0x000fe20000410000 */
[----:B------:R1:W-:Y:S01]  /*3e70*/  @!P4 STS.64 [R63.X8+0x2610], R16 ;  /* 0x002610103f00c388 */ /* 0x0003e20000008a00 */
[----:B------:R-:W-:Y:S01]  /*3e80*/  FFMA.FTZ R13, R54, R165, R13 ;  /* 0x000000a5360d7223 */ /* 0x000fe2000001000d */
[----:B------:R-:W-:Y:S01]  /*3e90*/  LEA.HI.SX32 R176, R176, R176, 0x1b ;  /* 0x000000b0b0b07211 */ /* 0x000fe200078fdaff */
[----:B------:R-:W-:Y:S01]  /*3ea0*/  IMAD R14, R146, c[0x0][0x2b8], RZ ;  /* 0x0000ae00920e7a24 */ /* 0x000fe200078e02ff */
[----:B------:R-:W-:Y:S01]  /*3eb0*/  HADD2.F32 R165, -RZ, R6.H0_H0 ;  /* 0x20000006ffa57230 */ /* 0x000fe20000004100 */
[----:B------:R-:W-:Y:S01]  /*3ec0*/  FFMA.FTZ R169, R52, R169, R13 ;  /* 0x000000a934a97223 */ /* 0x000fe2000001000d */
[----:B------:R-:W-:Y:S01]  /*3ed0*/  HFMA2.MMA R13, -RZ, RZ, 0, 0 ;  /* 0x00000000ff0d7435 */ /* 0x000fe200000001ff */
[----:B------:R-:W-:-:S02]  /*3ee0*/  IMAD R15, R49, c[0x0][0x2bc], R14 ;  /* 0x0000af00310f7a24 */ /* 0x000fc400078e020e */
[----:B------:R-:W-:Y:S02]  /*3ef0*/  IMAD R14, R144, c[0x0][0x2c0], RZ ;  /* 0x0000b000900e7a24 */ /* 0x000fe400078e02ff */
[----:B------:R-:W-:Y:S02]  /*3f00*/  IMAD R172, R163, c[0x0][0x2d0], RZ ;  /* 0x0000b400a3ac7a24 */ /* 0x000fe400078e02ff */
[----:B------:R-:W-:Y:S02]  /*3f10*/  IMAD R161, R47, c[0x0][0x2c4], R14 ;  /* 0x0000b1002fa17a24 */ /* 0x000fe400078e020e */
[----:B------:R-:W-:Y:S02]  /*3f20*/  FMUL.FTZ R175, R175, R156 ;  /* 0x0000009cafaf7220 */ /* 0x000fe40000410000 */
[----:B------:R-:W-:-:S04]  /*3f30*/  IMAD.WIDE.U32 R12, R49, c[0x0][0x2b8], R12 ;  /* 0x0000ae00310c7a25 */ /* 0x000fc800078e000c */
[----:B------:R-:W-:Y:S01]  /*3f40*/  FFMA.FTZ R169, R60, R175, R169 ;  /* 0x000000af3ca97223 */ /* 0x000fe200000100a9 */
[----:B------:R-:W-:Y:S01]  /*3f50*/  IADD3 R13, R13, R15, RZ ;  /* 0x0000000f0d0d7210 */ /* 0x000fe20007ffe0ff */
[----:B------:R-:W-:Y:S01]  /*3f60*/  FMUL.FTZ R173, R173, R158 ;  /* 0x0000009eadad7220 */ /* 0x000fe20000410000 */
[----:B------:R-:W-:Y:S01]  /*3f70*/  HADD2.F32 R175, -RZ, R7.H1_H1 ;  /* 0x30000007ffaf7230 */ /* 0x000fe20000004100 */
[----:B------:R-:W-:Y:S02]  /*3f80*/  FMUL.FTZ R171, R171, R160 ;  /* 0x000000a0abab7220 */ /* 0x000fe40000410000 */
[----:B------:R-:W-:-:S04]  /*3f90*/  IMAD.WIDE.U32 R12, R47, c[0x0][0x2c0], R12 ;  /* 0x0000b0002f0c7a25 */ /* 0x000fc800078e000c */
[----:B------:R-:W-:Y:S01]  /*3fa0*/  FFMA.FTZ R169, R62, R173, R169 ;  /* 0x000000ad3ea97223 */ /* 0x000fe200000100a9 */
[----:B------:R-:W-:Y:S01]  /*3fb0*/  IADD3 R13, R13, R161, RZ ;  /* 0x000000a10d0d7210 */ /* 0x000fe20007ffe0ff */
[----:B------:R-:W-:Y:S01]  /*3fc0*/  FMUL.FTZ R167, R167, R162 ;  /* 0x000000a2a7a77220 */ /* 0x000fe20000410000 */
[----:B------:R-:W-:Y:S01]  /*3fd0*/  SHF.L.U32 R161, R76, 0x2, RZ ;  /* 0x000000024ca17819 */ /* 0x000fe200000006ff */
[----:B------:R-:W-:Y:S01]  /*3fe0*/  FFMA.FTZ R169, R64, R171, R169 ;  /* 0x000000ab40a97223 */ /* 0x000fe200000100a9 */
[----:B------:R-:W-:Y:S01]  /*3ff0*/  LEA R15, P0, R12, c[0x0][0x320], 0x2 ;  /* 0x0000c8000c0f7a11 */ /* 0x000fe200078010ff */
[----:B0-----:R-:W-:Y:S01]  /*4000*/  FFMA.FTZ R178, R159, R178, R191 ;  /* 0x000000b29fb27223 */ /* 0x001fe200000100bf */
[----:B------:R-:W-:Y:S01]  /*4010*/  HADD2.F32 R171, -RZ, R7.H0_H0 ;  /* 0x20000007ffab7230 */ /* 0x000fe20000004100 */
[----:B------:R-:W-:Y:S01]  /*4020*/  IMAD R159, R161, c[0x0][0x2d4], R172 ;  /* 0x0000b500a19f7a24 */ /* 0x000fe200078e02ac */
[----:B------:R-:W-:Y:S01]  /*4030*/  LEA R14, P1, R2, R15, 0x2 ;  /* 0x0000000f020e7211 */ /* 0x000fe200078210ff */
[----:B------:R-:W-:Y:S01]  /*4040*/  FFMA.FTZ R182, R149, R178, R182 ;  /* 0x000000b295b67223 */ /* 0x000fe200000100b6 */
[----:B------:R-:W-:Y:S01]  /*4050*/  LEA.HI.X R15, R12, c[0x0][0x324], R13, 0x2, P0 ;  /* 0x0000c9000c0f7a11 */ /* 0x000fe200000f140d */
[----:B------:R-:W-:Y:S01]  /*4060*/  FFMA.FTZ R167, R66, R167, R169 ;  /* 0x000000a742a77223 */ /* 0x000fe200000100a9 */
[----:B------:R-:W-:Y:S01]  /*4070*/  P2R R149, PR, RZ, 0x10 ;  /* 0x00000010ff957803 */ /* 0x000fe20000000000 */
[----:B------:R-:W-:Y:S01]  /*4080*/  FFMA.FTZ R172, R126, R182, R189 ;  /* 0x000000b67eac7223 */ /* 0x000fe200000100bd */
[C---:B------:R-:W-:Y:S01]  /*4090*/  LEA.HI.X R15, R2.reuse, R15, R3, 0x2, P1 ;  /* 0x0000000f020f7211 */ /* 0x040fe200008f1403 */
[----:B------:R-:W-:Y:S01]  /*40a0*/  FMUL.FTZ R155, R155, R164 ;  /* 0x000000a49b9b7220 */ /* 0x000fe20000410000 */
[----:B------:R-:W-:Y:S01]  /*40b0*/  IADD3 R149, P2, R2, -0x400, RZ ;  /* 0xfffffc0002957810 */ /* 0x000fe20007f5e0ff */
[----:B------:R-:W-:-:S02]  /*40c0*/  FFMA.FTZ R180, R127, R172, R180 ;  /* 0x000000ac7fb47223 */ /* 0x000fc400000100b4 */
[----:B------:R-:W-:Y:S01]  /*40d0*/  FFMA.FTZ R155, R68, R155, R167 ;  /* 0x0000009b449b7223 */ /* 0x000fe200000100a7 */
[C---:B------:R-:W-:Y:S01]  /*40e0*/  IADD3 R185, -R149.reuse, c[0x0][0x168], -R45 ;  /* 0x00005a0095b97a10 */ /* 0x040fe20007ffe92d */
[----:B------:R-:W-:Y:S01]  /*40f0*/  FFMA.FTZ R128, R128, R180, R19 ;  /* 0x000000b480807223 */ /* 0x000fe20000010013 */
[----:B------:R-:W-:Y:S01]  /*4100*/  IADD3 R12, P3, R149, R12, RZ ;  /* 0x0000000c950c7210 */ /* 0x000fe20007f7e0ff */
[----:B------:R-:W-:Y:S01]  /*4110*/  FMUL.FTZ R157, R157, R166 ;  /* 0x000000a69d9d7220 */ /* 0x000fe20000410000 */
[----:B------:R-:W-:Y:S01]  /*4120*/  ISETP.GE.AND P0, PT, R185, 0x1, PT ;  /* 0x00000001b900780c */ /* 0x000fe20003f06270 */
[----:B------:R-:W-:Y:S01]  /*4130*/  FFMA.FTZ R18, R129, R128, R18 ;  /* 0x0000008081127223 */ /* 0x000fe20000010012 */
[----:B------:R-:W-:Y:S01]  /*4140*/  HADD2.F32 R167, -RZ, R6.H1_H1 ;  /* 0x30000006ffa77230 */ /* 0x000fe20000004100 */
[----:B------:R-:W-:Y:S01]  /*4150*/  FFMA.FTZ R155, R70, R157, R155 ;  /* 0x0000009d469b7223 */ /* 0x000fe2000001009b */
[----:B------:R-:W-:Y:S01]  /*4160*/  HADD2.F32 R157, -RZ, R5.H0_H0 ;  /* 0x20000005ff9d7230 */ /* 0x000fe20000004100 */
[----:B------:R-:W-:Y:S01]  /*4170*/  FFMA.FTZ R130, R130, R18, R135 ;  /* 0x0000001282827223 */ /* 0x000fe20000010087 */
[----:B------:R-:W-:Y:S01]  /*4180*/  ISETP.GE.AND P1, PT, R185, 0x41, PT ;  /* 0x00000041b900780c */ /* 0x000fe20003f26270 */
[----:B------:R-:W-:Y:S01]  /*4190*/  FMUL.FTZ R151, R151, R168 ;  /* 0x000000a897977220 */ /* 0x000fe20000410000 */
[----:B------:R-:W-:Y:S01]  /*41a0*/  IADD3.X R13, R13, -0x1, R3, P3, P2 ;  /* 0xffffffff0d0d7810 */ /* 0x000fe20001fe4403 */
[----:B------:R-:W-:-:S02]  /*41b0*/  FFMA.FTZ R131, R131, R130, R134 ;  /* 0x0000008283837223 */ /* 0x000fc40000010086 */
[----:B------:R-:W-:Y:S02]  /*41c0*/  FMUL.FTZ R153, R153, R170 ;  /* 0x000000aa99997220 */ /* 0x000fe40000410000 */
[----:B------:R-:W-:Y:S02]  /*41d0*/  FFMA.FTZ R132, R132, R131, R137 ;  /* 0x0000008384847223 */ /* 0x000fe40000010089 */
[----:B------:R-:W-:Y:S02]  /*41e0*/  FFMA.FTZ R151, R72, R151, R155 ;  /* 0x0000009748977223 */ /* 0x000fe4000001009b */
[----:B------:R-:W-:Y:S02]  /*41f0*/  FFMA.FTZ R133, R133, R132, R136 ;  /* 0x0000008485857223 */ /* 0x000fe40000010088 */
[----:B------:R-:W-:Y:S02]  /*4200*/  FMUL.FTZ R174, R74, R153 ;  /* 0x000000994aae7220 */ /* 0x000fe40000410000 */
[----:B------:R-:W-:-:S02]  /*4210*/  FFMA.FTZ R138, R125, R133, R138 ;  /* 0x000000857d8a7223 */ /* 0x000fc4000001008a */
[----:B------:R-:W-:Y:S02]  /*4220*/  FADD.FTZ R126, R151, R174 ;  /* 0x000000ae977e7221 */ /* 0x000fe40000010000 */
[C---:B------:R-:W-:Y:S02]  /*4230*/  FMUL.FTZ R127, R119.reuse, R147 ;  /* 0x00000093777f7220 */ /* 0x040fe40000410000 */
[C---:B------:R-:W-:Y:S02]  /*4240*/  FMUL.FTZ R151, R119.reuse, R27 ;  /* 0x0000001b77977220 */ /* 0x040fe40000410000 */
[C---:B------:R-:W-:Y:S02]  /*4250*/  FMUL.FTZ R153, R119.reuse, R26 ;  /* 0x0000001a77997220 */ /* 0x040fe40000410000 */
[C---:B-1----:R-:W-:Y:S02]  /*4260*/  FMUL.FTZ R17, R119.reuse, R145 ;  /* 0x0000009177117220 */ /* 0x042fe40000410000 */
[----:B------:R-:W-:-:S02]  /*4270*/  FMUL.FTZ R19, R119, R148 ;  /* 0x0000009477137220 */ /* 0x000fc40000410000 */
[----:B------:R-:W-:Y:S01]  /*4280*/  FFMA.FTZ R120, R120, R138, R139 ;  /* 0x0000008a78787223 */ /* 0x000fe2000001008b */
[----:B------:R-:W-:Y:S01]  /*4290*/  HADD2.F32 R139, -RZ, R10.H1_H1 ;  /* 0x3000000aff8b7230 */ /* 0x000fe20000004100 */
[----:B------:R-:W-:Y:S02]  /*42a0*/  FMUL.FTZ R127, R30, R127 ;  /* 0x0000007f1e7f7220 */ /* 0x000fe40000410000 */
[----:B------:R-:W-:Y:S02]  /*42b0*/  FMUL.FTZ R151, R28, R151 ;  /* 0x000000971c977220 */ /* 0x000fe40000410000 */
[----:B------:R-:W-:Y:S01]  /*42c0*/  FMUL.FTZ R153, R0, R153 ;  /* 0x0000009900997220 */ /* 0x000fe20000410000 */
[----:B------:R0:W-:Y:S01]  /*42d0*/  STS [R176.X4+0x850], R127 ;  /* 0x0008507fb0007388 */ /* 0x0001e20000004800 */
[----:B------:R-:W-:Y:S02]  /*42e0*/  FMUL.FTZ R17, R58, R17 ;  /* 0x000000113a117220 */ /* 0x000fe40000410000 */
[----:B------:R-:W-:Y:S01]  /*42f0*/  FMUL.FTZ R19, R56, R19 ;  /* 0x0000001338137220 */ /* 0x000fe20000410000 */
[----:B------:R1:W-:Y:S01]  /*4300*/  STS [R176.X4+0x858], R151 ;  /* 0x00085897b0007388 */ /* 0x0003e20000004800 */
[----:B------:R-:W-:-:S02]  /*4310*/  FFMA.FTZ R140, R121, R120, R140 ;  /* 0x00000078798c7223 */ /* 0x000fc4000001008c */
[C---:B------:R-:W-:Y:S01]  /*4320*/  FMUL.FTZ R174, R119.reuse, R150 ;  /* 0x0000009677ae7220 */ /* 0x040fe20000410000 */
[----:B------:R2:W-:Y:S01]  /*4330*/  STS [R176.X4+0x85c], R153 ;  /* 0x00085c99b0007388 */ /* 0x0005e20000004800 */
[----:B------:R-:W-:Y:S01]  /*4340*/  FFMA.FTZ R122, R122, R140, R141 ;  /* 0x0000008c7a7a7223 */ /* 0x000fe2000001008d */
[----:B------:R-:W-:Y:S01]  /*4350*/  HADD2.F32 R141, -RZ, R11.H0_H0 ;  /* 0x2000000bff8d7230 */ /* 0x000fe20000004100 */
[C---:B------:R-:W-:Y:S01]  /*4360*/  FMUL.FTZ R129, R119.reuse, R152 ;  /* 0x0000009877817220 */ /* 0x040fe20000410000 */
[----:B------:R3:W-:Y:S01]  /*4370*/  STS [R176.X4+0x860], R17 ;  /* 0x00086011b0007388 */ /* 0x0007e20000004800 */
[C---:B------:R-:W-:Y:S02]  /*4380*/  FMUL.FTZ R135, R119.reuse, R154 ;  /* 0x0000009a77877220 */ /* 0x040fe40000410000 */
[C---:B0-----:R-:W-:Y:S01]  /*4390*/  FMUL.FTZ R127, R119.reuse, R156 ;  /* 0x0000009c777f7220 */ /* 0x041fe20000410000 */
[----:B------:R0:W-:Y:S01]  /*43a0*/  STS [R176.X4+0x864], R19 ;  /* 0x00086413b0007388 */ /* 0x0001e20000004800 */
[----:B------:R-:W-:-:S02]  /*43b0*/  FMUL.FTZ R137, R119, R158 ;  /* 0x0000009e77897220 */ /* 0x000fc40000410000 */
[C---:B-1----:R-:W-:Y:S02]  /*43c0*/  FMUL.FTZ R151, R119.reuse, R160 ;  /* 0x000000a077977220 */ /* 0x042fe40000410000 */
[C---:B--2---:R-:W-:Y:S02]  /*43d0*/  FMUL.FTZ R153, R119.reuse, R162 ;  /* 0x000000a277997220 */ /* 0x044fe40000410000 */
[C---:B---3--:R-:W-:Y:S02]  /*43e0*/  FMUL.FTZ R17, R119.reuse, R164 ;  /* 0x000000a477117220 */ /* 0x048fe40000410000 */
[C---:B------:R-:W-:Y:S02]  /*43f0*/  FMUL.FTZ R121, R119.reuse, R168 ;  /* 0x000000a877797220 */ /* 0x040fe40000410000 */
[C---:B0-----:R-:W-:Y:S02]  /*4400*/  FMUL.FTZ R19, R119.reuse, R166 ;  /* 0x000000a677137220 */ /* 0x041fe40000410000 */
[----:B------:R-:W-:-:S02]  /*4410*/  FMUL.FTZ R119, R119, R170 ;  /* 0x000000aa77777220 */ /* 0x000fc40000410000 */
[----:B------:R-:W-:Y:S01]  /*4420*/  FFMA.FTZ R142, R123, R122, R142 ;  /* 0x0000007a7b8e7223 */ /* 0x000fe2000001008e */
[----:B------:R-:W-:Y:S01]  /*4430*/  HADD2.F32 R123, -RZ, R9.H0_H0 ;  /* 0x20000009ff7b7230 */ /* 0x000fe20000004100 */
[----:B------:R-:W-:Y:S02]  /*4440*/  FMUL.FTZ R19, R70, R19 ;  /* 0x0000001346137220 */ /* 0x000fe40000410000 */
[----:B------:R-:W-:Y:S01]  /*4450*/  FMUL.FTZ R125, R74, R119 ;  /* 0x000000774a7d7220 */ /* 0x000fe20000410000 */
[--C-:B------:R-:W-:Y:S01]  /*4460*/  HADD2.F32 R119, -RZ, R8.reuse.H0_H0 ;  /* 0x20000008ff777230 */ /* 0x100fe20000004100 */
[-C--:B------:R-:W-:Y:S01]  /*4470*/  FFMA.FTZ R124, R124, R142.reuse, R143 ;  /* 0x0000008e7c7c7223 */ /* 0x080fe2000001008f */
[----:B------:R0:W-:Y:S01]  /*4480*/  STS [R176.X4+0x884], R19 ;  /* 0x00088413b0007388 */ /* 0x0001e20000004800 */
[----:B------:R-:W-:Y:S01]  /*4490*/  FMUL.FTZ R16, R72, R121 ;  /* 0x0000007948107220 */ /* 0x000fe20000410000 */
[----:B------:R-:W-:Y:S01]  /*44a0*/  HADD2.F32 R121, -RZ, R8.H1_H1 ;  /* 0x30000008ff797230 */ /* 0x000fe20000004100 */
[----:B------:R-:W-:Y:S01]  /*44b0*/  FMUL.FTZ R127, R60, R127 ;  /* 0x0000007f3c7f7220 */ /* 0x000fe20000410000 */
[----:B------:R1:W-:Y:S01]  /*44c0*/  STS [R176.X4+0x88c], R125 ;  /* 0x00088c7db0007388 */ /* 0x0003e20000004800 */
[----:B------:R-:W-:Y:S01]  /*44d0*/  FFMA.FTZ R134, -R102, R119, R147 ;  /* 0x0000007766867223 */ /* 0x000fe20000010193 */
[----:B------:R-:W-:Y:S01]  /*44e0*/  HADD2.F32 R147, -RZ, R4.H1_H1 ;  /* 0x30000004ff937230 */ /* 0x000fe20000004100 */
[----:B------:R-:W-:Y:S01]  /*44f0*/  FMUL.FTZ R129, R54, R129 ;  /* 0x0000008136817220 */ /* 0x000fe20000410000 */
[----:B------:R2:W-:Y:S01]  /*4500*/  STS [R176.X4+0x888], R16 ;  /* 0x00088810b0007388 */ /* 0x0005e20000004800 */
[----:B------:R-:W-:-:S02]  /*4510*/  FMUL.FTZ R136, R101, R142 ;  /* 0x0000008e65887220 */ /* 0x000fc40000410000 */
[----:B0-----:R-:W-:Y:S01]  /*4520*/  FMUL.FTZ R19, R102, R124 ;  /* 0x0000007c66137220 */ /* 0x001fe20000410000 */
[----:B------:R0:W-:Y:S01]  /*4530*/  STS [R176.X4+0x870], R127 ;  /* 0x0008707fb0007388 */ /* 0x0001e20000004800 */
[----:B------:R-:W-:Y:S02]  /*4540*/  FMUL.FTZ R135, R52, R135 ;  /* 0x0000008734877220 */ /* 0x000fe40000410000 */
[----:B-1----:R-:W-:Y:S01]  /*4550*/  FFMA.FTZ R125, -R101, R121, R150 ;  /* 0x00000079657d7223 */ /* 0x002fe20000010196 */
[----:B------:R1:W-:Y:S01]  /*4560*/  STS [R176.X4+0x868], R129 ;  /* 0x00086881b0007388 */ /* 0x0003e20000004800 */
[----:B------:R-:W-:Y:S02]  /*4570*/  FMUL.FTZ R137, R62, R137 ;  /* 0x000000893e897220 */ /* 0x000fe40000410000 */
[----:B--2---:R-:W-:Y:S01]  /*4580*/  FFMA.FTZ R16, R19, R134, RZ ;  /* 0x0000008613107223 */ /* 0x004fe200000100ff */
[----:B------:R2:W-:Y:S01]  /*4590*/  STS [R176.X4+0x86c], R135 ;  /* 0x00086c87b0007388 */ /* 0x0005e20000004800 */
[----:B------:R-:W-:Y:S01]  /*45a0*/  FFMA.FTZ R27, -R100, R123, R27 ;  /* 0x0000007b641b7223 */ /* 0x000fe2000001011b */
[----:B0-----:R-:W-:Y:S01]  /*45b0*/  HADD2.F32 R127, -RZ, R9.H1_H1 ;  /* 0x30000009ff7f7230 */ /* 0x001fe20000004100 */
[----:B------:R-:W-:Y:S01]  /*45c0*/  FFMA.FTZ R16, R136, R125, R16 ;  /* 0x0000007d88107223 */ /* 0x000fe20000010010 */
[----:B------:R0:W-:Y:S01]  /*45d0*/  STS [R176.X4+0x874], R137 ;  /* 0x00087489b0007388 */ /* 0x0001e20000004800 */
[----:B------:R-:W-:-:S02]  /*45e0*/  FMUL.FTZ R151, R64, R151 ;  /* 0x0000009740977220 */ /* 0x000fc40000410000 */
[----:B-1----:R-:W-:Y:S02]  /*45f0*/  FMUL.FTZ R129, R100, R122 ;  /* 0x0000007a64817220 */ /* 0x002fe40000410000 */
[----:B------:R-:W-:Y:S01]  /*4600*/  FMUL.FTZ R143, R98, R120 ;  /* 0x00000078628f7220 */ /* 0x000fe20000410000 */
[----:B--2---:R-:W-:Y:S01]  /*4610*/  HADD2.F32 R135, -RZ, R10.H0_H0 ;  /* 0x2000000aff877230 */ /* 0x004fe20000004100 */
[----:B------:R-:W-:Y:S01]  /*4620*/  FFMA.FTZ R16, R129, R27, R16 ;  /* 0x0000001b81107223 */ /* 0x000fe20000010010 */
[----:B------:R1:W-:Y:S01]  /*4630*/  STS [R176.X4+0x878], R151 ;  /* 0x00087897b0007388 */ /* 0x0003e20000004800 */
[----:B------:R-:W-:Y:S01]  /*4640*/  IMAD.WIDE.U32 R14, R161, c[0x0][0x2d0], R14 ;  /* 0x0000b400a10e7a25 */ /* 0x000fe200078e000e */
[----:B------:R-:W-:-:S03]  /*4650*/  HADD2.F32 R161, -RZ, R5.H1_H1 ;  /* 0x30000005ffa17230 */ /* 0x000fc60000004100 */
[----:B0-----:R-:W-:Y:S01]  /*4660*/  FFMA.FTZ R137, -R99, R127, R26 ;  /* 0x0000007f63897223 */ /* 0x001fe2000001011a */
[----:B------:R-:W-:Y:S01]  /*4670*/  IADD3 R15, R15, R159, RZ ;  /* 0x0000009f0f0f7210 */ /* 0x000fe20007ffe0ff */
[----:B------:R-:W-:Y:S02]  /*4680*/  FMUL.FTZ R26, R99, R140 ;  /* 0x0000008c631a7220 */ /* 0x000fe40000410000 */
[----:B------:R-:W-:Y:S01]  /*4690*/  FFMA.FTZ R150, -R98, R135, R145 ;  /* 0x0000008762967223 */ /* 0x000fe20000010191 */
[----:B-1----:R-:W-:Y:S01]  /*46a0*/  HADD2.F32 R151, -RZ, R11.H1_H1 ;  /* 0x3000000bff977230 */ /* 0x002fe20000004100 */
[----:B------:R-:W-:Y:S02]  /*46b0*/  FFMA.FTZ R16, R26, R137, R16 ;  /* 0x000000891a107223 */ /* 0x000fe40000010010 */
[C---:B------:R-:W-:Y:S02]  /*46c0*/  FFMA.FTZ R145, -R97.reuse, R139, R148 ;  /* 0x0000008b61917223 */ /* 0x040fe40000010194 */
[----:B------:R-:W-:-:S02]  /*46d0*/  FMUL.FTZ R148, R97, R138 ;  /* 0x0000008a61947220 */ /* 0x000fc40000410000 */
[----:B------:R-:W-:Y:S02]  /*46e0*/  FFMA.FTZ R16, R143, R150, R16 ;  /* 0x000000968f107223 */ /* 0x000fe40000010010 */
[----:B------:R-:W-:Y:S02]  /*46f0*/  FMUL.FTZ R153, R66, R153 ;  /* 0x0000009942997220 */ /* 0x000fe40000410000 */
[C---:B------:R-:W-:Y:S02]  /*4700*/  FFMA.FTZ R152, -R96.reuse, R141, R152 ;  /* 0x0000008d60987223 */ /* 0x040fe40000010198 */
[----:B------:R-:W-:Y:S01]  /*4710*/  FMUL.FTZ R155, R96, R133 ;  /* 0x00000085609b7220 */ /* 0x000fe20000410000 */
[----:B------:R0:W-:Y:S01]  /*4720*/  STS [R176.X4+0x87c], R153 ;  /* 0x00087c99b0007388 */ /* 0x0001e20000004800 */
[----:B------:R-:W-:Y:S02]  /*4730*/  FFMA.FTZ R16, R148, R145, R16 ;  /* 0x0000009194107223 */ /* 0x000fe40000010010 */
[----:B------:R-:W-:-:S02]  /*4740*/  FFMA.FTZ R159, -R95, R151, R154 ;  /* 0x000000975f9f7223 */ /* 0x000fc4000001019a */
[----:B------:R-:W-:Y:S02]  /*4750*/  FMUL.FTZ R154, R95, R132 ;  /* 0x000000845f9a7220 */ /* 0x000fe40000410000 */
[----:B------:R-:W-:Y:S02]  /*4760*/  FFMA.FTZ R16, R155, R152, R16 ;  /* 0x000000989b107223 */ /* 0x000fe40000010010 */
[----:B------:R-:W-:Y:S01]  /*4770*/  FMUL.FTZ R17, R68, R17 ;  /* 0x0000001144117220 */ /* 0x000fe20000410000 */
[----:B0-----:R-:W-:Y:S01]  /*4780*/  HADD2.F32 R153, -RZ, R4.H0_H0 ;  /* 0x20000004ff997230 */ /* 0x001fe20000004100 */
[----:B------:R-:W-:Y:S02]  /*4790*/  FMUL.FTZ R163, R94, R131 ;  /* 0x000000835ea37220 */ /* 0x000fe40000410000 */
[----:B------:R-:W-:Y:S01]  /*47a0*/  FFMA.FTZ R16, R154, R159, R16 ;  /* 0x0000009f9a107223 */ /* 0x000fe20000010010 */
[----:B------:R0:W-:Y:S01]  /*47b0*/  STS [R176.X4+0x880], R17 ;  /* 0x00088011b0007388 */ /* 0x0001e20000004800 */
[----:B------:R-:W-:-:S02]  /*47c0*/  FFMA.FTZ R156, -R94, R153, R156 ;  /* 0x000000995e9c7223 */ /* 0x000fc4000001019c */
[----:B------:R-:W-:Y:S02]  /*47d0*/  FFMA.FTZ R169, -R91, R157, R160 ;  /* 0x0000009d5ba97223 */ /* 0x000fe400000101a0 */
[C---:B------:R-:W-:Y:S02]  /*47e0*/  FFMA.FTZ R158, -R93.reuse, R147, R158 ;  /* 0x000000935d9e7223 */ /* 0x040fe4000001019e */
[----:B------:R-:W-:Y:S02]  /*47f0*/  FMUL.FTZ R160, R93, R130 ;  /* 0x000000825da07220 */ /* 0x000fe40000410000 */
[----:B------:R-:W-:Y:S02]  /*4800*/  FMUL.FTZ R174, R29, R174 ;  /* 0x000000ae1dae7220 */ /* 0x000fe40000410000 */
[----:B0-----:R-:W-:Y:S02]  /*4810*/  FFMA.FTZ R17, R163, R156, R16 ;  /* 0x0000009ca3117223 */ /* 0x001fe40000010010 */
[----:B------:R-:W-:Y:S01]  /*4820*/  FFMA.FTZ R173, -R89, R161, R162 ;  /* 0x000000a159ad7223 */ /* 0x000fe200000101a2 */
[----:B------:R0:W-:Y:S01]  /*4830*/  STS [R176.X4+0x854], R174 ;  /* 0x000854aeb0007388 */ /* 0x0001e20000004800 */
[----:B------:R-:W-:-:S02]  /*4840*/  FMUL.FTZ R162, R91, R18 ;  /* 0x000000125ba27220 */ /* 0x000fc40000410000 */
[----:B------:R-:W-:Y:S02]  /*4850*/  FFMA.FTZ R17, R160, R158, R17 ;  /* 0x0000009ea0117223 */ /* 0x000fe40000010011 */
[----:B------:R-:W-:Y:S02]  /*4860*/  FMUL.FTZ R149, R87, R180 ;  /* 0x000000b457957220 */ /* 0x000fe40000410000 */
[----:B------:R-:W-:Y:S02]  /*4870*/  FFMA.FTZ R17, R162, R169, R17 ;  /* 0x000000a9a2117223 */ /* 0x000fe40000010011 */
[----:B------:R-:W-:Y:S02]  /*4880*/  FFMA.FTZ R179, -R81, R175, R170 ;  /* 0x000000af51b37223 */ /* 0x000fe400000101aa */
[----:B0-----:R-:W-:Y:S02]  /*4890*/  FFMA.FTZ R174, -R87, R165, R164 ;  /* 0x000000a557ae7223 */ /* 0x001fe400000101a4 */
[----:B------:R-:W-:-:S02]  /*48a0*/  FMUL.FTZ R164, R89, R128 ;  /* 0x0000008059a47220 */ /* 0x000fc40000410000 */
[C---:B------:R-:W-:Y:S02]  /*48b0*/  FFMA.FTZ R166, -R85.reuse, R167, R166 ;  /* 0x000000a755a67223 */ /* 0x040fe400000101a6 */
[----:B------:R-:W-:Y:S02]  /*48c0*/  FFMA.FTZ R17, R164, R173, R17 ;  /* 0x000000ada4117223 */ /* 0x000fe40000010011 */
        /* <DEDUP_REMOVED lines=20> */
.L_x_3908:
[----:B------:R-:W-:Y:S05]  /*4a10*/  BSYNC B0 ;  /* 0x0000000000007941 */ /* 0x000fea0003800000 */
.L_x_3907:
[----:B------:R1:W2:Y:S01]  /*4a20*/  LDS R13, [R184.X4+0x950] ;  /* 0x00095000b80d7984 */ /* 0x0002a20000004800 */
[----:B------:R-:W-:Y:S01]  /*4a30*/  BSSY B0, `(.L_x_3909) ;  /* 0x0000006000007945 */ /* 0x000fe20003800000 */
[----:B------:R-:W-:Y:S01]  /*4a40*/  FADD.FTZ R12, R183, R186 ;  /* 0x000000bab70c7221 */ /* 0x000fe20000010000 */
[C---:B0-----:R-:W-:Y:S02]  /*4a50*/  IADD3 R16, R45.reuse, 0x80, RZ ;  /* 0x000000802d107810 */ /* 0x041fe40007ffe0ff */
[----:B------:R-:W-:Y:S01]  /*4a60*/  IADD3 R186, R45, 0xc0, RZ ;  /* 0x000000c02dba7810 */ /* 0x000fe20007ffe0ff */
[----:B------:R-:W-:Y:S05]  /*4a70*/  @!P1 BRA `(.L_x_3910) ;  /* 0x0000001000009947 */ /* 0x000fea0003800000 */
[----:B--2---:R0:W-:Y:S02]  /*4a80*/  RED.E.ADD.F32.FTZ.RN.STRONG.GPU [R14.64+-0xf00], R13 ;  /* 0xfff1000d0e00798e */ /* 0x0041e4000c10e784 */
.L_x_3910:
[----:B------:R-:W-:Y:S05]  /*4a90*/  BSYNC B0 ;  /* 0x0000000000007941 */ /* 0x000fea0003800000 */
.L_x_3909:
[-C--:B------:R-:W-:Y:S01]  /*4aa0*/  LEA.HI.SX32 R16, R16, R45.reuse, 0x1b ;  /* 0x0000002d10107211 */ /* 0x080fe200078fdaff */
[----:B------:R-:W-:Y:S01]  /*4ab0*/  BSSY B0, `(.L_x_3911) ;  /* 0x000000d000007945 */ /* 0x000fe20003800000 */
[----:B------:R-:W-:Y:S02]  /*4ac0*/  ISETP.GE.AND P6, PT, R185, 0x81, PT ;  /* 0x00000081b900780c */ /* 0x000fe40003fc6270 */
[----:B-1----:R-:W-:Y:S01]  /*4ad0*/  IADD3 R184, R45, 0x100, RZ ;  /* 0x000001002db87810 */ /* 0x002fe20007ffe0ff */
[----:B0-2---:R0:W1:Y:S01]  /*4ae0*/  LDS R13, [R16.X4+0xa50] ;  /* 0x000a5000100d7984 */ /* 0x0050620000004800 */
[----:B------:R-:W-:-:S02]  /*4af0*/  LEA.HI.SX32 R186, R186, R45, 0x1b ;  /* 0x0000002dbaba7211 */ /* 0x000fc400078fdaff */
[C---:B------:R-:W-:Y:S02]  /*4b00*/  ISETP.GE.AND P0, PT, R185.reuse, 0xc1, PT ;  /* 0x000000c1b900780c */ /* 0x040fe40003f06270 */
[C---:B------:R-:W-:Y:S02]  /*4b10*/  ISETP.GE.AND P1, PT, R185.reuse, 0x101, PT ;  /* 0x00000101b900780c */ /* 0x040fe40003f26270 */
[C---:B------:R-:W-:Y:S02]  /*4b20*/  ISETP.GE.AND P2, PT, R185.reuse, 0x141, PT ;  /* 0x00000141b900780c */ /* 0x040fe40003f46270 */
[C---:B------:R-:W-:Y:S02]  /*4b30*/  ISETP.GE.AND P3, PT, R185.reuse, 0x181, PT ;  /* 0x00000181b900780c */ /* 0x040fe40003f66270 */
[C---:B------:R-:W-:Y:S02]  /*4b40*/  ISETP.GE.AND P4, PT, R185.reuse, 0x1c1, PT ;  /* 0x000001c1b900780c */ /* 0x040fe40003f86270 */
[----:B------:R-:W-:Y:S01]  /*4b50*/  ISETP.GE.AND P5, PT, R185, 0x201, PT ;  /* 0x00000201b900780c */ /* 0x000fe20003fa6270 */
[----:B------:R-:W-:Y:S10]  /*4b60*/  @!P6 BRA `(.L_x_3912) ;  /* 0x000000100000e947 */ /* 0x000ff40003800000 */
[----:B01----:R0:W-:Y:S02]  /*4b70*/  RED.E.ADD.F32.FTZ.RN.STRONG.GPU [R14.64+-0xe00], R13 ;  /* 0xfff2000d0e00798e */ /* 0x0031e4000c10e784 */
.L_x_3912:
[----:B0-----:R-:W-:Y:S05]  /*4b80*/  BSYNC B0 ;  /* 0x0000000000007941 */ /* 0x001fea0003800000 */
.L_x_3911:
[----:B-1----:R0:W1:Y:S01]  /*4b90*/  LDS R13, [R186.X4+0xb50] ;  /* 0x000b5000ba0d7984 */ /* 0x0020620000004800 */
[----:B------:R-:W-:Y:S01]  /*4ba0*/  BSSY B0, `(.L_x_3913) ;  /* 0x0000005000007945 */ /* 0x000fe20003800000 */
[----:B------:R-:W-:-:S02]  /*4bb0*/  IADD3 R16, R45, 0x140, RZ ;  /* 0x000001402d107810 */ /* 0x000fc40007ffe0ff */
[----:B------:R-:W-:Y:S01]  /*4bc0*/  LEA.HI.SX32 R184, R184, R45, 0x1b ;  /* 0x0000002db8b87211 */ /* 0x000fe200078fdaff */
[----:B------:R-:W-:Y:S05]  /*4bd0*/  @!P0 BRA `(.L_x_3914) ;  /* 0x0000001000008947 */ /* 0x000fea0003800000 */
[----:B-1----:R1:W-:Y:S02]  /*4be0*/  RED.E.ADD.F32.FTZ.RN.STRONG.GPU [R14.64+-0xd00], R13 ;  /* 0xfff3000d0e00798e */ /* 0x0023e4000c10e784 */
.L_x_3914:
[----:B------:R-:W-:Y:S05]  /*4bf0*/  BSYNC B0 ;  /* 0x0000000000007941 */ /* 0x000fea0003800000 */
.L_x_3913:
[----:B-1----:R1:W2:Y:S01]  /*4c00*/  LDS R13, [R184.X4+0xc50] ;  /* 0x000c5000b80d7984 */ /* 0x0022a20000004800 */
[----:B------:R-:W-:Y:S01]  /*4c10*/  BSSY B0, `(.L_x_3915) ;  /* 0x0000005000007945 */ /* 0x000fe20003800000 */
[----:B0-----:R-:W-:Y:S02]  /*4c20*/  IADD3 R186, R45, 0x180, RZ ;  /* 0x000001802dba7810 */ /* 0x001fe40007ffe0ff */
[----:B------:R-:W-:Y:S01]  /*4c30*/  LEA.HI.SX32 R16, R16, R45, 0x1b ;  /* 0x0000002d10107211 */ /* 0x000fe200078fdaff */
[----:B------:R-:W-:Y:S05]  /*4c40*/  @!P1 BRA `(.L_x_3916) ;  /* 0x0000001000009947 */ /* 0x000fea0003800000 */
[----:B--2---:R0:W-:Y:S02]  /*4c50*/  RED.E.ADD.F32.FTZ.RN.STRONG.GPU [R14.64+-0xc00], R13 ;  /* 0xfff4000d0e00798e */ /* 0x0041e4000c10e784 */
.L_x_3916:
[----:B------:R-:W-:Y:S05]  /*4c60*/  BSYNC B0 ;  /* 0x0000000000007941 */ /* 0x000fea0003800000 */
.L_x_3915:
[----:B0-2---:R0:W2:Y:S01]  /*4c70*/  LDS R13, [R16.X4+0xd50] ;  /* 0x000d5000100d7984 */ /* 0x0050a20000004800 */
[----:B------:R-:W-:Y:S01]  /*4c80*/  BSSY B0, `(.L_x_3917) ;  /* 0x0000005000007945 */ /* 0x000fe20003800000 */
[----:B-1----:R-:W-:Y:S02]  /*4c90*/  IADD3 R184, R45, 0x1c0, RZ ;  /* 0x000001c02db87810 */ /* 0x002fe40007ffe0ff */
[----:B------:R-:W-:Y:S01]  /*4ca0*/  LEA.HI.SX32 R186, R186, R45, 0x1b ;  /* 0x0000002dbaba7211 */ /* 0x000fe200078fdaff */
[----:B------:R-:W-:Y:S05]  /*4cb0*/  @!P2 BRA `(.L_x_3918) ;  /* 0x000000100000a947 */ /* 0x000fea0003800000 */
[----:B--2---:R1:W-:Y:S02]  /*4cc0*/  RED.E.ADD.F32.FTZ.RN.STRONG.GPU [R14.64+-0xb00], R13 ;  /* 0xfff5000d0e00798e */ /* 0x0043e4000c10e784 */
.L_x_3918:
[----:B------:R-:W-:Y:S05]  /*4cd0*/  BSYNC B0 ;  /* 0x0000000000007941 */ /* 0x000fea0003800000 */
.L_x_3917:
[----:B-12---:R1:W2:Y:S01]  /*4ce0*/  LDS R13, [R186.X4+0xe50] ;  /* 0x000e5000ba0d7984 */ /* 0x0062a20000004800 */
[----:B------:R-:W-:Y:S01]  /*4cf0*/  BSSY B0, `(.L_x_3919) ;  /* 0x0000005000007945 */ /* 0x000fe20003800000 */
[----:B0-----:R-:W-:-:S02]  /*4d00*/  IADD3 R16, R45, 0x200, RZ ;  /* 0x000002002d107810 */ /* 0x001fc40007ffe0ff */
[----:B------:R-:W-:Y:S01]  /*4d10*/  LEA.HI.SX32 R184, R184, R45, 0x1b ;  /* 0x0000002db8b87211 */ /* 0x000fe200078fdaff */
[----:B------:R-:W-:Y:S05]  /*4d20*/  @!P3 BRA `(.L_x_3920) ;  /* 0x000000100000b947 */ /* 0x000fea0003800000 */
[----:B--2---:R0:W-:Y:S02]  /*4d30*/  RED.E.ADD.F32.FTZ.RN.STRONG.GPU [R14.64+-0xa00], R13 ;  /* 0xfff6000d0e00798e */ /* 0x0041e4000c10e784 */
.L_x_3920:
[----:B------:R-:W-:Y:S05]  /*4d40*/  BSYNC B0 ;  /* 0x0000000000007941 */ /* 0x000fea0003800000 */
.L_x_3919:
[----:B0-2---:R0:W2:Y:S01]  /*4d50*/  LDS R13, [R184.X4+0xf50] ;  /* 0x000f5000b80d7984 */ /* 0x0050a20000004800 */
[----:B------:R-:W-:Y:S01]  /*4d60*/  BSSY B0, `(.L_x_3921) ;  /* 0x0000004000007945 */ /* 0x000fe20003800000 */
[----:B------:R-:W-:Y:S01]  /*4d70*/  LEA.HI.SX32 R16, R16, R45, 0x1b ;  /* 0x0000002d10107211 */ /* 0x000fe200078fdaff */
[----:B------:R-:W-:Y:S05]  /*4d80*/  @!P4 BRA `(.L_x_3922) ;  /* 0x000000100000c947 */ /* 0x000fea0003800000 */
[----:B--2---:R2:W-:Y:S02]  /*4d90*/  RED.E.ADD.F32.FTZ.RN.STRONG.GPU [R14.64+-0x900], R13 ;  /* 0xfff7000d0e00798e */ /* 0x0045e4000c10e784 */
.L_x_3922:
[----:B------:R-:W-:Y:S05]  /*4da0*/  BSYNC B0 ;  /* 0x0000000000007941 */ /* 0x000fea0003800000 */
.L_x_3921:
[----:B--2---:R2:W3:Y:S01]  /*4db0*/  LDS R13, [R16.X4+0x1050] ;  /* 0x00105000100d7984 */ /* 0x0044e20000004800 */
[----:B------:R-:W-:Y:S01]  /*4dc0*/  BSSY B0, `(.L_x_3923) ;  /* 0x0000005000007945 */ /* 0x000fe20003800000 */
[C---:B0-----:R-:W-:Y:S02]  /*4dd0*/  IADD3 R184, R45.reuse, 0x240, RZ ;  /* 0x000002402db87810 */ /* 0x041fe40007ffe0ff */
[----:B-1----:R-:W-:Y:S01]  /*4de0*/  IADD3 R186, R45, 0x280, RZ ;  /* 0x000002802dba7810 */ /* 0x002fe20007ffe0ff */
[----:B------:R-:W-:Y:S05]  /*4df0*/  @!P5 BRA `(.L_x_3924) ;  /* 0x000000100000d947 */ /* 0x000fea0003800000 */
[----:B---3--:R0:W-:Y:S02]  /*4e00*/  RED.E.ADD.F32.FTZ.RN.STRONG.GPU [R14.64+-0x800], R13 ;  /* 0xfff8000d0e00798e */ /* 0x0081e4000c10e784 */
.L_x_3924:
[----:B------:R-:W-:Y:S05]  /*4e10*/  BSYNC B0 ;  /* 0x0000000000007941 */ /* 0x000fea0003800000 */
.L_x_3923:
[----:B------:R-:W-:Y:S01]  /*4e20*/  LEA.HI.SX32 R184, R184, R45, 0x1b ;  /* 0x0000002db8b87211 */ /* 0x000fe200078fdaff */
[----:B------:R-:W-:Y:S01]  /*4e30*/  BSSY B0, `(.L_x_3925) ;  /* 0x000000d000007945 */ /* 0x000fe20003800000 */
[----:B------:R-:W-:-:S02]  /*4e40*/  ISETP.GE.AND P6, PT, R185, 0x241, PT ;  /* 0x00000241b900780c */ /* 0x000fc40003fc6270 */
[----:B--2---:R-:W-:Y:S01]  /*4e50*/  IADD3 R16, R45, 0x2c0, RZ ;  /* 0x000002c02d107810 */ /* 0x004fe20007ffe0ff */
[----:B0--3--:R0:W1:Y:S01]  /*4e60*/  LDS R13, [R184.X4+0x1150] ;  /* 0x00115000b80d7984 */ /* 0x0090620000004800 */
        /* <DEDUP_REMOVED lines=8> */
[----:B01----:R0:W-:Y:S02]  /*4ef0*/  RED.E.ADD.F32.FTZ.RN.STRONG.GPU [R14.64+-0x700], R13 ;  /* 0xfff9000d0e00798e */ /* 0x0031e4000c10e784 */
.L_x_3926:
[----:B0-----:R-:W-:Y:S05]  /*4f00*/  BSYNC B0 ;  /* 0x0000000000007941 */ /* 0x001fea0003800000 */
.L_x_3925:
[----:B-1----:R0:W1:Y:S01]  /*4f10*/  LDS R13, [R186.X4+0x1250] ;  /* 0x00125000ba0d7984 */ /* 0x0020620000004800 */
[----:B------:R-:W-:Y:S01]  /*4f20*/  BSSY B0, `(.L_x_3927) ;  /* 0x0000005000007945 */ /* 0x000fe20003800000 */
[----:B------:R-:W-:Y:S02]  /*4f30*/  IADD3 R184, R45, 0x300, RZ ;  /* 0x000003002db87810 */ /* 0x000fe40007ffe0ff */
[----:B------:R-:W-:Y:S01]  /*4f40*/  LEA.HI.SX32 R16, R16, R45, 0x1b ;  /* 0x0000002d10107211 */ /* 0x000fe200078fdaff */
[----:B------:R-:W-:Y:S05]  /*4f50*/  @!P0 BRA `(.L_x_3928) ;  /* 0x0000001000008947 */ /* 0x000fea0003800000 */
[----:B-1----:R1:W-:Y:S02]  /*4f60*/  RED.E.ADD.F32.FTZ.RN.STRONG.GPU [R14.64+-0x600], R13 ;  /* 0xfffa000d0e00798e */ /* 0x0023e4000c10e784 */
.L_x_3928:
[----:B------:R-:W-:Y:S05]  /*4f70*/  BSYNC B0 ;  /* 0x0000000000007941 */ /* 0x000fea0003800000 */
.L_x_3927:
[----:B-1----:R1:W2:Y:S01]  /*4f80*/  LDS R13, [R16.X4+0x1350] ;  /* 0x00135000100d7984 */ /* 0x0022a20000004800 */
[----:B------:R-:W-:Y:S01]  /*4f90*/  BSSY B0, `(.L_x_3929) ;  /* 0x0000005000007945 */ /* 0x000fe20003800000 */
[----:B0-----:R-:W-:-:S02]  /*4fa0*/  IADD3 R186, R45, 0x340, RZ ;  /* 0x000003402dba7810 */ /* 0x001fc40007ffe0ff */
[----:B------:R-:W-:Y:S01]  /*4fb0*/  LEA.HI.SX32 R184, R184, R45, 0x1b ;  /* 0x0000002db8b87211 */ /* 0x000fe200078fdaff */
[----:B------:R-:W-:Y:S05]  /*4fc0*/  @!P1 BRA `(.L_x_3930) ;  /* 0x0000001000009947 */ /* 0x000fea0003800000 */
[----:B--2---:R0:W-:Y:S02]  /*4fd0*/  RED.E.ADD.F32.FTZ.RN.STRONG.GPU [R14.64+-0x500], R13 ;  /* 0xfffb000d0e00798e */ /* 0x0041e4000c10e784 */
.L_x_3930:
[----:B------:R-:W-:Y:S05]  /*4fe0*/  BSYNC B0 ;  /* 0x0000000000007941 */ /* 0x000fea0003800000 */
.L_x_3929:
[----:B0-2---:R0:W2:Y:S01]  /*4ff0*/  LDS R13, [R184.X4+0x1450] ;  /* 0x00145000b80d7984 */ /* 0x0050a20000004800 */
[----:B------:R-:W-:Y:S01]  /*5000*/  BSSY B0, `(.L_x_3931) ;  /* 0x0000005000007945 */ /* 0x000fe20003800000 */
[----:B-1----:R-:W-:Y:S02]  /*5010*/  IADD3 R16, R45, 0x380, RZ ;  /* 0x000003802d107810 */ /* 0x002fe40007ffe0ff */
[----:B------:R-:W-:Y:S01]  /*5020*/  LEA.HI.SX32 R186, R186, R45, 0x1b ;  /* 0x0000002dbaba7211 */ /* 0x000fe200078fdaff */
[----:B------:R-:W-:Y:S05]  /*5030*/  @!P2 BRA `(.L_x_3932) ;  /* 0x000000100000a947 */ /* 0x000fea0003800000 */
[----:B--2---:R1:W-:Y:S02]  /*5040*/  RED.E.ADD.F32.FTZ.RN.STRONG.GPU [R14.64+-0x400], R13 ;  /* 0xfffc000d0e00798e */ /* 0x0043e4000c10e784 */
.L_x_3932:
[----:B------:R-:W-:Y:S05]  /*5050*/  BSYNC B0 ;  /* 0x0000000000007941 */ /* 0x000fea0003800000 */
.L_x_3931:
[----:B-12---:R1:W2:Y:S01]  /*5060*/  LDS R13, [R186.X4+0x1550] ;  /* 0x00155000ba0d7984 */ /* 0x0062a20000004800 */
[----:B------:R-:W-:Y:S01]  /*5070*/  BSSY B0, `(.L_x_3933) ;  /* 0x0000005000007945 */ /* 0x000fe20003800000 */
[----:B0-----:R-:W-:Y:S02]  /*5080*/  IADD3 R184, R45, 0x3c0, RZ ;  /* 0x000003c02db87810 */ /* 0x001fe40007ffe0ff */
[----:B------:R-:W-:Y:S01]  /*5090*/  LEA.HI.SX32 R16, R16, R45, 0x1b ;  /* 0x0000002d10107211 */ /* 0x000fe200078fdaff */
[----:B------:R-:W-:Y:S05]  /*50a0*/  @!P3 BRA `(.L_x_3934) ;  /* 0x000000100000b947 */ /* 0x000fea0003800000 */
[----:B--2---:R0:W-:Y:S02]  /*50b0*/  RED.E.ADD.F32.FTZ.RN.STRONG.GPU [R14.64+-0x300], R13 ;  /* 0xfffd000d0e00798e */ /* 0x0041e4000c10e784 */
.L_x_3934:
[----:B------:R-:W-:Y:S05]  /*50c0*/  BSYNC B0 ;  /* 0x0000000000007941 */ /* 0x000fea0003800000 */
.L_x_3933:
[----:B0-2---:R0:W2:Y:S01]  /*50d0*/  LDS R13, [R16.X4+0x1650] ;  /* 0x00165000100d7984 */ /* 0x0050a20000004800 */
[----:B------:R-:W-:Y:S01]  /*50e0*/  BSSY B0, `(.L_x_3935) ;  /* 0x0000004000007945 */ /* 0x000fe20003800000 */
[----:B------:R-:W-:Y:S01]  /*50f0*/  LEA.HI.SX32 R184, R184, R45, 0x1b ;  /* 0x0000002db8b87211 */ /* 0x000fe200078fdaff */
[----:B------:R-:W-:Y:S05]  /*5100*/  @!P4 BRA `(.L_x_3936) ;  /* 0x000000100000c947 */ /* 0x000fea0003800000 */
[----:B--2---:R2:W-:Y:S02]  /*5110*/  RED.E.ADD.F32.FTZ.RN.STRONG.GPU [R14.64+-0x200], R13 ;  /* 0xfffe000d0e00798e */ /* 0x0045e4000c10e784 */
.L_x_3936:
[----:B------:R-:W-:Y:S05]  /*5120*/  BSYNC B0 ;  /* 0x0000000000007941 */ /* 0x000fea0003800000 */
.L_x_3935:
[----:B--2---:R2:W3:Y:S01]  /*5130*/  LDS R13, [R184.X4+0x1750] ;  /* 0x00175000b80d7984 */ /* 0x0044e20000004800 */
[----:B------:R-:W-:Y:S01]  /*5140*/  BSSY B0, `(.L_x_3937) ;  /* 0x0000003000007945 */ /* 0x000fe20003800000 */
[----:B------:R-:W-:Y:S05]  /*5150*/  @!P5 BRA `(.L_x_3938) ;  /* 0x000000100000d947 */ /* 0x000fea0003800000 */
[----:B---3--:R3:W-:Y:S02]  /*5160*/  RED.E.ADD.F32.FTZ.RN.STRONG.GPU [R14.64+-0x100], R13 ;  /* 0xffff000d0e00798e */ /* 0x0087e4000c10e784 */
.L_x_3938:
[----:B------:R-:W-:Y:S05]  /*5170*/  BSYNC B0 ;  /* 0x0000000000007941 */ /* 0x000fea0003800000 */
.L_x_3937:
[----:B---3--:R-:W3:Y:S01]  /*5180*/  SHFL.DOWN PT, R15, R126, 0x1, 0x1f ;  /* 0x08201f007e0f7f89 */ /* 0x008ee200000e0000 */
[C---:B------:R-:W-:Y:S01]  /*5190*/  ISETP.GT.AND P0, PT, R44.reuse, 0x1e, PT ;  /* 0x0000001e2c00780c */ /* 0x040fe20003f04270 */
[----:B------:R-:W-:Y:S01]  /*51a0*/  FMUL.FTZ R14, R59, R178 ;  /* 0x000000b23b0e7220 */ /* 0x000fe20000410000 */
[----:B------:R-:W-:Y:S01]  /*51b0*/  ISETP.NE.AND P1, PT, R44, RZ, PT ;  /* 0x000000ff2c00720c */ /* 0x000fe20003f25270 */
[----:B------:R-:W4:Y:S01]  /*51c0*/  SHFL.DOWN PT, R13, R12, 0x1, 0x1f ;  /* 0x08201f000c0d7f89 */ /* 0x000f2200000e0000 */
[----:B------:R-:W-:Y:S01]  /*51d0*/  ISETP.NE.AND P2, PT, R45, RZ, PT ;  /* 0x000000ff2d00720c */ /* 0x000fe20003f45270 */
[----:B------:R-:W-:Y:S01]  /*51e0*/  FMUL.FTZ R14, R179, R14 ;  /* 0x0000000eb30e7220 */ /* 0x000fe20000410000 */
[----:B------:R-:W-:Y:S01]  /*51f0*/  BSSY B0, `(.L_x_3939) ;  /* 0x0000074000007945 */ /* 0x000fe20003800000 */
[----:B------:R-:W-:-:S02]  /*5200*/  FADD.FTZ R65, R176, R65 ;  /* 0x00000041b0417221 */ /* 0x000fc40000010000 */
[----:B------:R-:W-:Y:S02]  /*5210*/  FFMA.FTZ R14, R175, R178, R14 ;  /* 0x000000b2af0e7223 */ /* 0x000fe4000001000e */
[----:B------:R-:W-:Y:S02]  /*5220*/  FADD.FTZ R78, R177, R78 ;  /* 0x0000004eb14e7221 */ /* 0x000fe40000010000 */
[----:B------:R-:W-:Y:S02]  /*5230*/  FADD.FTZ R103, R14, R103 ;  /* 0x000000670e677221 */ /* 0x000fe40000010000 */
[----:B------:R-:W-:Y:S02]  /*5240*/  FMUL.FTZ R14, R59, R128 ;  /* 0x000000803b0e7220 */ /* 0x000fe40000410000 */
[----:B------:R-:W-:Y:S02]  /*5250*/  FADD.FTZ R67, R170, R67 ;  /* 0x00000043aa437221 */ /* 0x000fe40000010000 */
[----:B------:R-:W-:-:S02]  /*5260*/  FMUL.FTZ R173, R173, R14 ;  /* 0x0000000eadad7220 */ /* 0x000fc40000410000 */
[----:B------:R-:W-:Y:S02]  /*5270*/  FMUL.FTZ R14, R59, R18 ;  /* 0x000000123b0e7220 */ /* 0x000fe40000410000 */
[----:B---3--:R-:W-:Y:S02]  /*5280*/  @!P0 FADD.FTZ R126, R126, R15 ;  /* 0x0000000f7e7e8221 */ /* 0x008fe40000010000 */
[----:B------:R-:W-:Y:S02]  /*5290*/  FMUL.FTZ R14, R169, R14 ;  /* 0x0000000ea90e7220 */ /* 0x000fe40000410000 */
[----:B----4-:R-:W-:Y:S01]  /*52a0*/  @!P0 FADD.FTZ R12, R12, R13 ;  /* 0x0000000d0c0c8221 */ /* 0x010fe20000010000 */
[----:B------:R-:W3:Y:S01]  /*52b0*/  SHFL.DOWN PT, R15, R126, 0x2, 0x1f ;  /* 0x08401f007e0f7f89 */ /* 0x000ee200000e0000 */
[----:B------:R-:W-:Y:S01]  /*52c0*/  ISETP.GT.AND P0, PT, R44, 0x1d, PT ;  /* 0x0000001d2c00780c */ /* 0x000fe20003f04270 */
[----:B------:R-:W-:Y:S02]  /*52d0*/  FFMA.FTZ R157, R157, R18, R14 ;  /* 0x000000129d9d7223 */ /* 0x000fe4000001000e */
[----:B------:R-:W4:Y:S01]  /*52e0*/  SHFL.DOWN PT, R13, R12, 0x2, 0x1f ;  /* 0x08401f000c0d7f89 */ /* 0x000f2200000e0000 */
[----:B------:R-:W-:-:S02]  /*52f0*/  FMUL.FTZ R14, R59, R132 ;  /* 0x000000843b0e7220 */ /* 0x000fc40000410000 */
[----:B------:R-:W-:Y:S02]  /*5300*/  FFMA.FTZ R128, R161, R128, R173 ;  /* 0x00000080a1807223 */ /* 0x000fe400000100ad */
        /* <DEDUP_REMOVED lines=8> */
[----:B---3--:R-:W-:Y:S02]  /*5390*/  @!P0 FADD.FTZ R126, R126, R15 ;  /* 0x0000000f7e7e8221 */ /* 0x008fe40000010000 */
[C---:B------:R-:W-:Y:S02]  /*53a0*/  FMUL.FTZ R14, R59.reuse, R140 ;  /* 0x0000008c3b0e7220 */ /* 0x040fe40000410000 */
[----:B----4-:R-:W-:Y:S01]  /*53b0*/  @!P0 FADD.FTZ R12, R12, R13 ;  /* 0x0000000d0c0c8221 */ /* 0x010fe20000010000 */
[----:B------:R-:W3:Y:S01]  /*53c0*/  SHFL.DOWN PT, R17, R126, 0x4, 0x1f ;  /* 0x08801f007e117f89 */ /* 0x000ee200000e0000 */
[----:B------:R-:W-:Y:S01]  /*53d0*/  ISETP.GT.AND P0, PT, R44, 0x1b, PT ;  /* 0x0000001b2c00780c */ /* 0x000fe20003f04270 */
[----:B------:R-:W-:-:S02]  /*53e0*/  FMUL.FTZ R13, R59, R182 ;  /* 0x000000b63b0d7220 */ /* 0x000fc40000410000 */
[----:B------:R-:W4:Y:S01]  /*53f0*/  SHFL.DOWN PT, R15, R12, 0x4, 0x1f ;  /* 0x08801f000c0f7f89 */ /* 0x000f2200000e0000 */
[----:B------:R-:W-:Y:S02]  /*5400*/  FMUL.FTZ R137, R137, R14 ;  /* 0x0000000e89897220 */ /* 0x000fe40000410000 */
[----:B------:R-:W-:Y:S02]  /*5410*/  FMUL.FTZ R13, R168, R13 ;  /* 0x0000000da80d7220 */ /* 0x000fe40000410000 */
[----:B------:R-:W-:Y:S02]  /*5420*/  FMUL.FTZ R14, R59, R122 ;  /* 0x0000007a3b0e7220 */ /* 0x000fe40000410000 */
[----:B------:R-:W-:Y:S02]  /*5430*/  FFMA.FTZ R171, R171, R182, R13 ;  /* 0x000000b6abab7223 */ /* 0x000fe4000001000d */
[----:B------:R-:W-:Y:S02]  /*5440*/  FMUL.FTZ R13, R59, R172 ;  /* 0x000000ac3b0d7220 */ /* 0x000fe40000410000 */
[----:B------:R-:W-:-:S02]  /*5450*/  FMUL.FTZ R27, R27, R14 ;  /* 0x0000000e1b1b7220 */ /* 0x000fc40000410000 */
[----:B------:R-:W-:Y:S02]  /*5460*/  FMUL.FTZ R166, R166, R13 ;  /* 0x0000000da6a67220 */ /* 0x000fe40000410000 */
[C---:B------:R-:W-:Y:S02]  /*5470*/  FMUL.FTZ R13, R59.reuse, R180 ;  /* 0x000000b43b0d7220 */ /* 0x040fe40000410000 */
[----:B------:R-:W-:Y:S02]  /*5480*/  FMUL.FTZ R14, R59, R142 ;  /* 0x0000008e3b0e7220 */ /* 0x000fe40000410000 */
[----:B------:R-:W-:Y:S02]  /*5490*/  FMUL.FTZ R13, R174, R13 ;  /* 0x0000000dae0d7220 */ /* 0x000fe40000410000 */
[----:B---3--:R-:W-:Y:S02]  /*54a0*/  @!P0 FADD.FTZ R126, R126, R17 ;  /* 0x000000117e7e8221 */ /* 0x008fe40000010000 */
[----:B------:R-:W-:-:S02]  /*54b0*/  FFMA.FTZ R165, R165, R180, R13 ;  /* 0x000000b4a5a57223 */ /* 0x000fc4000001000d */
[----:B----4-:R-:W-:Y:S01]  /*54c0*/  @!P0 FADD.FTZ R12, R12, R15 ;  /* 0x0000000f0c0c8221 */ /* 0x010fe20000010000 */
[----:B------:R-:W3:Y:S01]  /*54d0*/  SHFL.DOWN PT, R17, R126, 0x8, 0x1f ;  /* 0x09001f007e117f89 */ /* 0x000ee200000e0000 */
[----:B------:R-:W-:Y:S01]  /*54e0*/  ISETP.GT.AND P0, PT, R44, 0x17, PT ;  /* 0x000000172c00780c */ /* 0x000fe20003f04270 */
[----:B------:R-:W-:Y:S02]  /*54f0*/  FMUL.FTZ R13, R59, R130 ;  /* 0x000000823b0d7220 */ /* 0x000fe40000410000 */
[----:B------:R-:W4:Y:S01]  /*5500*/  SHFL.DOWN PT, R15, R12, 0x8, 0x1f ;  /* 0x09001f000c0f7f89 */ /* 0x000f2200000e0000 */
[----:B------:R-:W-:Y:S02]  /*5510*/  FMUL.FTZ R14, R125, R14 ;  /* 0x0000000e7d0e7220 */ /* 0x000fe40000410000 */
[----:B------:R-:W-:Y:S02]  /*5520*/  FMUL.FTZ R158, R158, R13 ;  /* 0x0000000d9e9e7220 */ /* 0x000fe40000410000 */
[----:B------:R-:W-:-:S02]  /*5530*/  FMUL.FTZ R13, R59, R131 ;  /* 0x000000833b0d7220 */ /* 0x000fc40000410000 */
[----:B------:R-:W-:Y:S02]  /*5540*/  FFMA.FTZ R166, R167, R172, R166 ;  /* 0x000000aca7a67223 */ /* 0x000fe400000100a6 */
[----:B------:R-:W-:Y:S02]  /*5550*/  FMUL.FTZ R156, R156, R13 ;  /* 0x0000000d9c9c7220 */ /* 0x000fe40000410000 */
[----:B------:R-:W-:Y:S02]  /*5560*/  FMUL.FTZ R13, R59, R133 ;  /* 0x000000853b0d7220 */ /* 0x000fe40000410000 */
[----:B------:R-:W-:Y:S02]  /*5570*/  FFMA.FTZ R158, R147, R130, R158 ;  /* 0x00000082939e7223 */ /* 0x000fe4000001009e */
[----:B------:R-:W-:Y:S02]  /*5580*/  FMUL.FTZ R152, R152, R13 ;  /* 0x0000000d98987220 */ /* 0x000fe40000410000 */
        /* <DEDUP_REMOVED lines=19> */
[----:B---3--:R-:W-:Y:S02]  /*56c0*/  @!P0 FADD.FTZ R126, R126, R17 ;  /* 0x000000117e7e8221 */ /* 0x008fe40000010000 */
[----:B------:R-:W-:Y:S02]  /*56d0*/  FADD.FTZ R71, R160, R71 ;  /* 0x00000047a0477221 */ /* 0x000fe40000010000 */
[----:B----4-:R-:W-:Y:S01]  /*56e0*/  @!P0 FADD.FTZ R12, R12, R15 ;  /* 0x0000000f0c0c8221 */ /* 0x010fe20000010000 */
[----:B------:R-:W-:Y:S01]  /*56f0*/  MOV R13, R126 ;  /* 0x0000007e000d7202 */ /* 0x000fe20000000f00 */
[----:B------:R-:W-:-:S02]  /*5700*/  FADD.FTZ R107, R128, R107 ;  /* 0x0000006b806b7221 */ /* 0x000fc40000010000 */
[----:B------:R-:W-:Y:S02]  /*5710*/  FADD.FTZ R84, R163, R84 ;  /* 0x00000054a3547221 */ /* 0x000fe40000010000 */
        /* <DEDUP_REMOVED lines=22> */
[----:B---3--:R-:W-:Y:S01]  /*5880*/  ISETP.NE.AND P0, PT, R35, c[0x0][0x174], PT ;  /* 0x00005d0023007a0c */ /* 0x008fe20003f05270 */
[----:B------:R-:W3:Y:S01]  /*5890*/  LDS.64 R14, [0x18e0] ;  /* 0x0018e000ff0e7984 */ /* 0x000ee20000000a00 */
[----:B------:R-:W-:-:S11]  /*58a0*/  SHF.L.U32 R18, R63, 0x2, RZ ;  /* 0x000000023f127819 */ /* 0x000fd600000006ff */
[----:B0-----:R-:W0:Y:S04]  /*58b0*/  @P0 LDS R16, [R18+0x3210] ;  /* 0x0032100012100984 */ /* 0x001e280000000800 */
[----:B------:R-:W4:Y:S01]  /*58c0*/  @P0 LDS R17, [R18+0x2e10] ;  /* 0x002e100012110984 */ /* 0x000f220000000800 */
[----:B---3--:R-:W-:Y:S02]  /*58d0*/  FADD.FTZ R13, R13, R15 ;  /* 0x0000000f0d0d7221 */ /* 0x008fe40000010000 */
[----:B------:R-:W-:Y:S02]  /*58e0*/  FADD.FTZ R12, R12, R14 ;  /* 0x0000000e0c0c7221 */ /* 0x000fe40000010000 */
[----:B0-----:R-:W-:Y:S02]  /*58f0*/  @P0 FADD.FTZ R13, R13, R16 ;  /* 0x000000100d0d0221 */ /* 0x001fe40000010000 */
[----:B----4-:R-:W-:-:S03]  /*5900*/  @P0 FADD.FTZ R12, R12, R17 ;  /* 0x000000110c0c0221 */ /* 0x010fc60000010000 */
[----:B------:R0:W-:Y:S04]  /*5910*/  STS [R18+0x3210], R13 ;  /* 0x0032100d12007388 */ /* 0x0001e80000000800 */
[----:B------:R0:W-:Y:S02]  /*5920*/  STS [R18+0x2e10], R12 ;  /* 0x002e100c12007388 */ /* 0x0001e40000000800 */
.L_x_3940:
[----:B---3--:R-:W-:Y:S05]  /*5930*/  BSYNC B0 ;  /* 0x0000000000007941 */ /* 0x008fea0003800000 */
.L_x_3939:
[----:B------:R-:W-:Y:S02]  /*5940*/  IADD3 R63, R63, 0x1, RZ ;  /* 0x000000013f3f7810 */ /* 0x000fe40007ffe0ff */
[----:B------:R-:W-:Y:S02]  /*5950*/  IADD3 R76, P1, R76, 0x1, RZ ;  /* 0x000000014c4c7810 */ /* 0x000fe40007f3e0ff */
[----:B------:R-:W-:Y:S02]  /*5960*/  ISETP.GE.AND P0, PT, R63, c[0x0][0x16c], PT ;  /* 0x00005b003f007a0c */ /* 0x000fe40003f06270 */
[----:B------:R-:W-:-:S11]  /*5970*/  IADD3.X R61, RZ, R61, RZ, P1, !PT ;  /* 0x0000003dff3d7210 */ /* 0x000fd60000ffe4ff */
[----:B012---:R-:W-:Y:S01]  /*5980*/  @P0 CALL.REL.NOINC `(.L_x_3893) ;  /* 0x0000001000000944 */ /* 0x007fe20003c00000 */
[----:B------:R-:W-:Y:S05]  /*5990*/  BRA `(.L_x_3941) ;  /* 0xffffcb3000007947 */ /* 0x000fea000383ffff */
.L_x_3893:
[----:B------:R-:W-:Y:S01]  /*59a0*/  BAR.SYNC.DEFER_BLOCKING 0x0 ;  /* 0x0000000000007b1d */ /* 0x000fe20000010000 */
[----:B------:R-:W-:Y:S01]  /*59b0*/  F2FP.PACK_AB R95, R73, R86 ;  /* 0x00000056495f723e */ /* 0x000fe200000000ff */
[----:B------:R-:W-:Y:S01]  /*59c0*/  IMAD R0, R50, c[0x0][0x2e0], RZ ;  /* 0x0000b80032007a24 */ /* 0x000fe200078e02ff */
[----:B------:R-:W-:Y:S01]  /*59d0*/  F2FP.PACK_AB R94, R75, R88 ;  /* 0x000000584b5e723e */ /* 0x000fe200000000ff */
[----:B------:R-:W-:Y:S01]  /*59e0*/  FADD.FTZ R46, R46, R118 ;  /* 0x000000762e2e7221 */ /* 0x000fe20000010000 */
[----:B------:R-:W-:Y:S01]  /*59f0*/  F2FP.PACK_AB R93, R77, R90 ;  /* 0x0000005a4d5d723e */ /* 0x000fe200000000ff */
[----:B------:R-:W-:Y:S01]  /*5a00*/  IMAD R13, R53, c[0x0][0x2e4], R0 ;  /* 0x0000b900350d7a24 */ /* 0x000fe200078e0200 */
[----:B------:R-:W-:Y:S01]  /*5a10*/  F2FP.PACK_AB R92, R79, R92 ;  /* 0x0000005c4f5c723e */ /* 0x000fe200000000ff */
[----:B------:R-:W-:Y:S01]  /*5a20*/  IMAD R0, R146, c[0x0][0x2d8], RZ ;  /* 0x0000b60092007a24 */ /* 0x000fe200078e02ff */
[----:B------:R-:W-:Y:S01]  /*5a30*/  F2FP.PACK_AB R87, R65, R78 ;  /* 0x0000004e4157723e */ /* 0x000fe200000000ff */
[----:B------:R-:W-:Y:S01]  /*5a40*/  IMAD R26, R50, c[0x0][0x300], RZ ;  /* 0x0000c000321a7a24 */ /* 0x000fe200078e02ff */
[----:B------:R-:W-:Y:S01]  /*5a50*/  F2FP.PACK_AB R86, R67, R80 ;  /* 0x000000504356723e */ /* 0x000fe200000000ff */
[----:B------:R-:W-:Y:S01]  /*5a60*/  IMAD R17, R49, c[0x0][0x2dc], R0 ;  /* 0x0000b70031117a24 */ /* 0x000fe200078e0200 */
[----:B------:R-:W-:-:S02]  /*5a70*/  F2FP.PACK_AB R85, R69, R82 ;  /* 0x000000524555723e */ /* 0x000fc400000000ff */
[----:B------:R-:W-:Y:S02]  /*5a80*/  F2FP.PACK_AB R84, R71, R84 ;  /* 0x000000544754723e */ /* 0x000fe400000000ff */
[----:B------:R-:W-:Y:S02]  /*5a90*/  MOV R14, R2 ;  /* 0x00000002000e7202 */ /* 0x000fe40000000f00 */
[----:B------:R-:W-:Y:S02]  /*5aa0*/  MOV R15, R3 ;  /* 0x00000003000f7202 */ /* 0x000fe40000000f00 */
[----:B------:R-:W-:Y:S02]  /*5ab0*/  F2FP.PACK_AB R16, R117, R118 ;  /* 0x000000767510723e */ /* 0x000fe400000000ff */
[----:B------:R-:W-:Y:S01]  /*5ac0*/  F2FP.PACK_AB R18, R113, R114 ;  /* 0x000000727112723e */ /* 0x000fe200000000ff */
[----:B------:R-:W-:Y:S01]  /*5ad0*/  STS.128 [R55.X16], R92 ;  /* 0x0000005c37007388 */ /* 0x000fe2000000cc00 */
[----:B------:R-:W-:Y:S01]  /*5ae0*/  IMAD.WIDE.U32 R2, R53, c[0x0][0x2e0], R14 ;  /* 0x0000b80035027a25 */ /* 0x000fe200078e000e */
[----:B------:R-:W-:-:S02]  /*5af0*/  F2FP.PACK_AB R19, R111, R112 ;  /* 0x000000706f13723e */ /* 0x000fc400000000ff */
[----:B------:R-:W-:Y:S01]  /*5b00*/  STS.128 [R55.X16+0x10], R84 ;  /* 0x0000105437007388 */ /* 0x000fe2000000cc00 */
[----:B------:R-:W-:-:S06]  /*5b10*/  NOP ;  /* 0x0000000000007918 */ /* 0x000fcc0000000000 */
[----:B------:R-:W0:Y:S01]  /*5b20*/  LDS.128 R4, [R31.X16] ;  /* 0x000000001f047984 */ /* 0x000e22000000cc00 */
[----:B------:R-:W-:Y:S01]  /*5b30*/  IADD3 R3, R3, R13, RZ ;  /* 0x0000000d03037210 */ /* 0x000fe20007ffe0ff */
[----:B------:R-:W-:Y:S01]  /*5b40*/  FADD.FTZ R13, R46, R117 ;  /* 0x000000752e0d7221 */ /* 0x000fe20000010000 */
[----:B------:R-:W-:Y:S01]  /*5b50*/  F2FP.PACK_AB R63, R103, R104 ;  /* 0x00000068673f723e */ /* 0x000fe200000000ff */
[----:B------:R-:W1:Y:S01]  /*5b60*/  LDS.128 R8, [R31.X16+0x200] ;  /* 0x000200001f087984 */ /* 0x000e62000000cc00 */
[----:B------:R-:W-:Y:S01]  /*5b70*/  F2FP.PACK_AB R62, R105, R106 ;  /* 0x0000006a693e723e */ /* 0x000fe200000000ff */
[----:B------:R-:W-:Y:S01]  /*5b80*/  IMAD.WIDE.U32 R2, R49, c[0x0][0x2d8], R2 ;  /* 0x0000b60031027a25 */ /* 0x000fe200078e0002 */
[----:B------:R-:W-:Y:S02]  /*5b90*/  F2FP.PACK_AB R61, R107, R108 ;  /* 0x0000006c6b3d723e */ /* 0x000fe400000000ff */
[----:B------:R-:W-:Y:S01]  /*5ba0*/  F2FP.PACK_AB R60, R109, R110 ;  /* 0x0000006e6d3c723e */ /* 0x000fe200000000ff */
[----:B------:R-:W-:Y:S01]  /*5bb0*/  FADD.FTZ R0, R13, R116 ;  /* 0x000000740d007221 */ /* 0x000fe20000010000 */
[----:B------:R-:W-:-:S02]  /*5bc0*/  IADD3 R13, R3, R17, RZ ;  /* 0x00000011030d7210 */ /* 0x000fc40007ffe0ff */
[----:B------:R-:W-:Y:S01]  /*5bd0*/  LEA R12, P0, R2, c[0x0][0x330], 0x1 ;  /* 0x0000cc00020c7a11 */ /* 0x000fe200078008ff */
[----:B------:R-:W-:Y:S01]  /*5be0*/  FADD.FTZ R3, R0, R115 ;  /* 0x0000007300037221 */ /* 0x000fe20000010000 */
[----:B------:R-:W-:Y:S02]  /*5bf0*/  F2FP.PACK_AB R17, R115, R116 ;  /* 0x000000747311723e */ /* 0x000fe400000000ff */
[----:B------:R-:W-:Y:S01]  /*5c00*/  LEA.HI.X R13, R2, c[0x0][0x334], R13, 0x1, P0 ;  /* 0x0000cd00020d7a11 */ /* 0x000fe200000f0c0d */
[----:B------:R-:W-:Y:S01]  /*5c10*/  FADD.FTZ R0, R3, R114 ;  /* 0x0000007203007221 */ /* 0x000fe20000010000 */
[----:B------:R-:W-:Y:S02]  /*5c20*/  IADD3 R37, P1, R37, -0x800, RZ ;  /* 0xfffff80025257810 */ /* 0x000fe40007f3e0ff */
[----:B------:R-:W-:Y:S01]  /*5c30*/  IADD3 R42, P2, R42, -0x800, RZ ;  /* 0xfffff8002a2a7810 */ /* 0x000fe20007f5e0ff */
[----:B------:R-:W-:Y:S01]  /*5c40*/  IMAD.WIDE R2, R32, 0x10, R12 ;  /* 0x0000001020027825 */ /* 0x000fe200078e020c */
[----:B------:R-:W-:-:S02]  /*5c50*/  IADD3 R40, P3, R40, -0x800, RZ ;  /* 0xfffff80028287810 */ /* 0x000fc40007f7e0ff */
[----:B------:R-:W-:Y:S01]  /*5c60*/  IADD3 R38, P4, R38, -0x800, RZ ;  /* 0xfffff80026267810 */ /* 0x000fe20007f9e0ff */
[----:B------:R-:W-:Y:S01]  /*5c70*/  IMAD.WIDE.U32 R12, R53, c[0x0][0x300], R14 ;  /* 0x0000c000350c7a25 */ /* 0x000fe200078e000e */
[----:B------:R-:W-:Y:S02]  /*5c80*/  IADD3 R34, R34, -0x400, RZ ;  /* 0xfffffc0022227810 */ /* 0x000fe40007ffe0ff */
[----:B------:R-:W-:Y:S01]  /*5c90*/  IADD3.X R36, R36, -0x1, RZ, P1, !PT ;  /* 0xffffffff24247810 */ /* 0x000fe20000ffe4ff */
[----:B------:R-:W-:Y:S01]  /*5ca0*/  FADD.FTZ R113, R0, R113 ;  /* 0x0000007100717221 */ /* 0x000fe20000010000 */
[----:B------:R-:W-:Y:S01]  /*5cb0*/  IADD3.X R43, R43, -0x1, RZ, P2, !PT ;  /* 0xffffffff2b2b7810 */ /* 0x000fe200017fe4ff */
[----:B------:R-:W-:Y:S01]  /*5cc0*/  IMAD R0, R146, c[0x0][0x2f8], RZ ;  /* 0x0000be0092007a24 */ /* 0x000fe200078e02ff */
[----:B------:R-:W-:Y:S01]  /*5cd0*/  IADD3.X R41, R41, -0x1, RZ, P3, !PT ;  /* 0xffffffff29297810 */ /* 0x000fe20001ffe4ff */
[----:B------:R-:W-:Y:S01]  /*5ce0*/  FADD.FTZ R112, R113, R112 ;  /* 0x0000007071707221 */ /* 0x000fe20000010000 */
[----:B------:R-:W-:-:S03]  /*5cf0*/  IADD3.X R39, R39, -0x1, RZ, P4, !PT ;  /* 0xffffffff27277810 */ /* 0x000fc600027fe4ff */
[----:B------:R-:W-:Y:S01]  /*5d00*/  FADD.FTZ R111, R112, R111 ;  /* 0x0000006f706f7221 */ /* 0x000fe20000010000 */
[----:B0-----:R0:W-:Y:S03]  /*5d10*/  STG.E.128 [R2.64+-0x800], R4 ;  /* 0xfff8000402007986 */ /* 0x0011e6000c101d04 */
[----:B------:R-:W-:Y:S01]  /*5d20*/  FADD.FTZ R110, R111, R110 ;  /* 0x0000006e6f6e7221 */ /* 0x000fe20000010000 */
[----:B-1----:R1:W-:Y:S03]  /*5d30*/  STG.E.128 [R2.64+-0x600], R8 ;  /* 0xfffa000802007986 */ /* 0x0023e6000c101d04 */
[----:B------:R-:W-:Y:S01]  /*5d40*/  FADD.FTZ R109, R110, R109 ;  /* 0x0000006d6e6d7221 */ /* 0x000fe20000010000 */
[----:B------:R-:W-:Y:S03]  /*5d50*/  BAR.SYNC.DEFER_BLOCKING 0x0 ;  /* 0x0000000000007b1d */ /* 0x000fe60000010000 */
[----:B------:R-:W-:-:S04]  /*5d60*/  FADD.FTZ R108, R109, R108 ;  /* 0x0000006c6d6c7221 */ /* 0x000fc80000010000 */
[----:B------:R-:W-:Y:S02]  /*5d70*/  FADD.FTZ R107, R108, R107 ;  /* 0x0000006b6c6b7221 */ /* 0x000fe40000010000 */
[----:B0-----:R-:W-:Y:S02]  /*5d80*/  IMAD R5, R53, c[0x0][0x304], R26 ;  /* 0x0000c10035057a24 */ /* 0x001fe400078e021a */
[----:B------:R-:W-:-:S03]  /*5d90*/  FADD.FTZ R106, R107, R106 ;  /* 0x0000006a6b6a7221 */ /* 0x000fc60000010000 */
[----:B------:R-:W-:Y:S01]  /*5da0*/  IADD3 R13, R13, R5, RZ ;  /* 0x000000050d0d7210 */ /* 0x000fe20007ffe0ff */
[C---:B------:R-:W-:Y:S02]  /*5db0*/  IMAD R5, R49.reuse, c[0x0][0x2fc], R0 ;  /* 0x0000bf0031057a24 */ /* 0x040fe400078e0200 */
[----:B------:R-:W-:Y:S02]  /*5dc0*/  FADD.FTZ R105, R106, R105 ;  /* 0x000000696a697221 */ /* 0x000fe40000010000 */
[----:B-1----:R-:W-:Y:S01]  /*5dd0*/  IMAD.WIDE.U32 R2, R49, c[0x0][0x2f8], R12 ;  /* 0x0000be0031027a25 */ /* 0x002fe200078e000c */
        /* <DEDUP_REMOVED lines=12> */
[----:B------:R-:W-:-:S05]  /*5ea0*/  IMAD.WIDE R2, R32, 0x10, R4 ;  /* 0x0000001020027825 */ /* 0x000fca00078e0204 */
[----:B0-----:R0:W-:Y:S04]  /*5eb0*/  STG.E.128 [R2.64+-0x800], R64 ;  /* 0xfff8004002007986 */ /* 0x0011e8000c101d04 */
[----:B-1----:R0:W-:Y:S02]  /*5ec0*/  STG.E.128 [R2.64+-0x600], R68 ;  /* 0xfffa004402007986 */ /* 0x0021e4000c101d04 */
[----:B0-----:R-:W-:Y:S01]  /*5ed0*/  @!P0 CALL.REL.NOINC `(.L_x_3891) ;  /* 0x0000001000008944 */ /* 0x001fe20003c00000 */
[----:B------:R-:W-:Y:S05]  /*5ee0*/  BRA `(.L_x_3942) ;  /* 0xffffa8a000007947 */ /* 0x000fea000383ffff */
.L_x_3891:
        /* <DEDUP_REMOVED lines=29> */
.L_x_3944:
[----:B------:R-:W-:Y:S05]  /*60c0*/  BSYNC B0 ;  /* 0x0000000000007941 */ /* 0x000fea0003800000 */
.L_x_3943:
        /* <DEDUP_REMOVED lines=28> */
.L_x_3946:
[----:B------:R-:W1:Y:S02]  /*6290*/  S2R R15, SR_TID.X ;  /* 0x00000000000f7919 */ /* 0x000e640000002100 */
.L_x_3947:
[----:B------:R-:W-:Y:S05]  /*62a0*/  BSYNC B0 ;  /* 0x0000000000007941 */ /* 0x000fea0003800000 */
.L_x_3945:
[----:B-1----:R-:W-:-:S13]  /*62b0*/  ISETP.GE.AND P0, PT, R15, c[0x0][0x16c], PT ;  /* 0x00005b000f007a0c */ /* 0x002fda0003f06270 */
[----:B------:R-:W-:Y:S05]  /*62c0*/  @P0 EXIT ;  /* 0x000000000000094d */ /* 0x000fea0003800000 */
[C---:B------:R-:W-:Y:S02]  /*62d0*/  IMAD R0, R50.reuse, c[0x0][0x2a8], RZ ;  /* 0x0000aa0032007a24 */ /* 0x040fe400078e02ff */
[----:B------:R-:W-:Y:S02]  /*62e0*/  IMAD R50, R50, c[0x0][0x288], RZ ;  /* 0x0000a20032327a24 */ /* 0x000fe400078e02ff */
[----:B------:R-:W-:-:S04]  /*62f0*/  IMAD.WIDE.U32 R2, R53, c[0x0][0x2a8], RZ ;  /* 0x0000aa0035027a25 */ /* 0x000fc800078e00ff */
[C---:B0-----:R-:W-:Y:S02]  /*6300*/  IMAD R23, R53.reuse, c[0x0][0x2ac], R0 ;  /* 0x0000ab0035177a24 */ /* 0x041fe400078e0200 */
[C---:B------:R-:W-:Y:S02]  /*6310*/  IMAD R21, R53.reuse, c[0x0][0x28c], R50 ;  /* 0x0000a30035157a24 */ /* 0x040fe400078e0232 */
[----:B------:R-:W-:Y:S01]  /*6320*/  IMAD.WIDE.U32 R4, R53, c[0x0][0x288], RZ ;  /* 0x0000a20035047a25 */ /* 0x000fe200078e00ff */
[----:B------:R-:W-:-:S04]  /*6330*/  IADD3 R23, R3, R23, RZ ;  /* 0x0000001703177210 */ /* 0x000fc80007ffe0ff */
[----:B------:R-:W-:Y:S02]  /*6340*/  IADD3 R21, R5, R21, RZ ;  /* 0x0000001505157210 */ /* 0x000fe40007ffe0ff */
.L_x_3948:
        /* <DEDUP_REMOVED lines=26> */
.L_x_3898:
[----:B------:R-:W-:Y:S01]  /*64f0*/  HFMA2.MMA R193, -RZ, RZ, 0, 5.9604644775390625e-08 ;  /* 0x00000001ffc17435 */ /* 0x000fe200000001ff */
[----:B------:R-:W-:Y:S02]  /*6500*/  MOV R164, R14 ;  /* 0x0000000e00a47202 */ /* 0x000fe40000000f00 */
[----:B------:R-:W-:-:S02]  /*6510*/  MOV R184, RZ ;  /* 0x000000ff00b87202 */ /* 0x000fc40000000f00 */
[----:B------:R-:W-:Y:S02]  /*6520*/  MOV R195, 0xffffffff ;  /* 0xffffffff00c37802 */ /* 0x000fe40000000f00 */
[----:B------:R-:W-:Y:S02]  /*6530*/  MOV R12, 0x6550 ;  /* 0x00006550000c7802 */ /* 0x000fe40000000f00 */
[----:B------:R-:W-:Y:S05]  /*6540*/  CALL.REL.NOINC `($__internal_161_$__cuda_sm70_shflsync_up) ;  /* 0x00000ef000007944 */ /* 0x000fea0003c00000 */
[----:B-1----:R-:W-:Y:S01]  /*6550*/  MOV R17, R164 ;  /* 0x000000a400117202 */ /* 0x002fe20000000f00 */
[----:B0-----:R-:W-:Y:S05]  /*6560*/  BRA `(.L_x_3949) ;  /* 0xffffcd5000007947 */ /* 0x001fea000383ffff */
.L_x_3899:
[----:B------:R-:W-:Y:S01]  /*6570*/  HFMA2.MMA R193, -RZ, RZ, 0, 5.9604644775390625e-08 ;  /* 0x00000001ffc17435 */ /* 0x000fe200000001ff */
[----:B------:R-:W-:Y:S02]  /*6580*/  MOV R164, R15 ;  /* 0x0000000f00a47202 */ /* 0x000fe40000000f00 */
[----:B------:R-:W-:Y:S02]  /*6590*/  MOV R184, RZ ;  /* 0x000000ff00b87202 */ /* 0x000fe40000000f00 */
[----:B------:R-:W-:Y:S02]  /*65a0*/  MOV R195, 0xffffffff ;  /* 0xffffffff00c37802 */ /* 0x000fe40000000f00 */
[----:B------:R-:W-:-:S02]  /*65b0*/  MOV R12, 0x65d0 ;  /* 0x000065d0000c7802 */ /* 0x000fc40000000f00 */
[----:B01----:R-:W-:Y:S05]  /*65c0*/  CALL.REL.NOINC `($__internal_161_$__cuda_sm70_shflsync_up) ;  /* 0x00000e7000007944 */ /* 0x003fea0003c00000 */
        /* <DEDUP_REMOVED lines=10> */
[----:B------:R-:W-:Y:S05]  /*6670*/  CALL.REL.NOINC `($__internal_161_$__cuda_sm70_shflsync_up) ;  /* 0x00000dc000007944 */ /* 0x000fea0003c00000 */
[----:B0-----:R-:W-:Y:S01]  /*6680*/  HFMA2.MMA R193, -RZ, RZ, 0, 1.1920928955078125e-07 ;  /* 0x00000002ffc17435 */ /* 0x001fe200000001ff */
[----:B-1----:R-:W-:Y:S02]  /*6690*/  MOV R14, R164 ;  /* 0x000000a4000e7202 */ /* 0x002fe40000000f00 */
[----:B------:R-:W-:-:S02]  /*66a0*/  MOV R164, R15 ;  /* 0x0000000f00a47202 */ /* 0x000fc40000000f00 */
[----:B------:R-:W-:Y:S02]  /*66b0*/  MOV R184, RZ ;  /* 0x000000ff00b87202 */ /* 0x000fe40000000f00 */
[----:B------:R-:W-:Y:S02]  /*66c0*/  MOV R195, 0xffffffff ;  /* 0xffffffff00c37802 */ /* 0x000fe40000000f00 */
[----:B------:R-:W-:Y:S02]  /*66d0*/  MOV R12, 0x66f0 ;  /* 0x000066f0000c7802 */ /* 0x000fe40000000f00 */
[----:B------:R-:W-:Y:S05]  /*66e0*/  CALL.REL.NOINC `($__internal_161_$__cuda_sm70_shflsync_up) ;  /* 0x00000d5000007944 */ /* 0x000fea0003c00000 */
        /* <DEDUP_REMOVED lines=8> */
[----:B------:R-:W-:Y:S05]  /*6770*/  CALL.REL.NOINC `($__internal_161_$__cuda_sm70_shflsync_up) ;  /* 0x00000cc000007944 */ /* 0x000fea0003c00000 */
[----:B0-----:R-:W-:Y:S01]  /*6780*/  HFMA2.MMA R193, -RZ, RZ, 0, 2.384185791015625e-07 ;  /* 0x00000004ffc17435 */ /* 0x001fe200000001ff */
[----:B-1----:R-:W-:Y:S02]  /*6790*/  MOV R14, R164 ;  /* 0x000000a4000e7202 */ /* 0x002fe40000000f00 */
[----:B------:R-:W-:Y:S02]  /*67a0*/  MOV R164, R15 ;  /* 0x0000000f00a47202 */ /* 0x000fe40000000f00 */
[----:B------:R-:W-:Y:S02]  /*67b0*/  MOV R184, RZ ;  /* 0x000000ff00b87202 */ /* 0x000fe40000000f00 */
[----:B------:R-:W-:Y:S02]  /*67c0*/  MOV R195, 0xffffffff ;  /* 0xffffffff00c37802 */ /* 0x000fe40000000f00 */
[----:B------:R-:W-:Y:S02]  /*67d0*/  MOV R12, 0x67f0 ;  /* 0x000067f0000c7802 */ /* 0x000fe40000000f00 */
[----:B------:R-:W-:Y:S05]  /*67e0*/  CALL.REL.NOINC `($__internal_161_$__cuda_sm70_shflsync_up) ;  /* 0x00000c5000007944 */ /* 0x000fea0003c00000 */
        /* <DEDUP_REMOVED lines=8> */
[----:B------:R-:W-:Y:S05]  /*6870*/  CALL.REL.NOINC `($__internal_161_$__cuda_sm70_shflsync_up) ;  /* 0x00000bc000007944 */ /* 0x000fea0003c00000 */
[----:B0-----:R-:W-:Y:S01]  /*6880*/  HFMA2.MMA R193, -RZ, RZ, 0, 4.76837158203125e-07 ;  /* 0x00000008ffc17435 */ /* 0x001fe200000001ff */
[----:B-1----:R-:W-:Y:S02]  /*6890*/  MOV R14, R164 ;  /* 0x000000a4000e7202 */ /* 0x002fe40000000f00 */
[----:B------:R-:W-:Y:S02]  /*68a0*/  MOV R164, R15 ;  /* 0x0000000f00a47202 */ /* 0x000fe40000000f00 */
[----:B------:R-:W-:Y:S02]  /*68b0*/  MOV R184, RZ ;  /* 0x000000ff00b87202 */ /* 0x000fe40000000f00 */
[----:B------:R-:W-:Y:S02]  /*68c0*/  MOV R195, 0xffffffff ;  /* 0xffffffff00c37802 */ /* 0x000fe40000000f00 */
[----:B------:R-:W-:Y:S02]  /*68d0*/  MOV R12, 0x68f0 ;  /* 0x000068f0000c7802 */ /* 0x000fe40000000f00 */
[----:B------:R-:W-:Y:S05]  /*68e0*/  CALL.REL.NOINC `($__internal_161_$__cuda_sm70_shflsync_up) ;  /* 0x00000b5000007944 */ /* 0x000fea0003c00000 */
        /* <DEDUP_REMOVED lines=9> */
[----:B------:R-:W-:Y:S05]  /*6980*/  CALL.REL.NOINC `($__internal_161_$__cuda_sm70_shflsync_up) ;  /* 0x00000ab000007944 */ /* 0x000fea0003c00000 */
[----:B0-----:R-:W-:Y:S01]  /*6990*/  HFMA2.MMA R193, -RZ, RZ, 0, 9.5367431640625e-07 ;  /* 0x00000010ffc17435 */ /* 0x001fe200000001ff */
[----:B-1----:R-:W-:Y:S02]  /*69a0*/  MOV R160, R164 ;  /* 0x000000a400a07202 */ /* 0x002fe40000000f00 */
[----:B------:R-:W-:Y:S02]  /*69b0*/  MOV R164, R15 ;  /* 0x0000000f00a47202 */ /* 0x000fe40000000f00 */
[----:B------:R-:W-:Y:S02]  /*69c0*/  MOV R184, RZ ;  /* 0x000000ff00b87202 */ /* 0x000fe40000000f00 */
[----:B------:R-:W-:Y:S02]  /*69d0*/  MOV R195, 0xffffffff ;  /* 0xffffffff00c37802 */ /* 0x000fe40000000f00 */
[----:B------:R-:W-:-:S02]  /*69e0*/  MOV R12, 0x6a00 ;  /* 0x00006a00000c7802 */ /* 0x000fc40000000f00 */
[----:B------:R-:W-:Y:S05]  /*69f0*/  CALL.REL.NOINC `($__internal_161_$__cuda_sm70_shflsync_up) ;  /* 0x00000a4000007944 */ /* 0x000fea0003c00000 */
[----:B-1----:R-:W-:Y:S01]  /*6a00*/  MOV R12, R164 ;  /* 0x000000a4000c7202 */ /* 0x002fe20000000f00 */
[----:B0-----:R-:W-:Y:S05]  /*6a10*/  BRA `(.L_x_3950) ;  /* 0xffffca2000007947 */ /* 0x001fea000383ffff */
.L_x_3902:
[----:B0-----:R-:W-:Y:S01]  /*6a20*/  HFMA2.MMA R193, -RZ, RZ, 0, 5.9604644775390625e-08 ;  /* 0x00000001ffc17435 */ /* 0x001fe200000001ff */
[----:B------:R-:W-:-:S02]  /*6a30*/  MOV R164, R17 ;  /* 0x0000001100a47202 */ /* 0x000fc40000000f00 */
[----:B------:R-:W-:Y:S02]  /*6a40*/  MOV R184, RZ ;  /* 0x000000ff00b87202 */ /* 0x000fe40000000f00 */
[----:B------:R-:W-:Y:S02]  /*6a50*/  MOV R195, 0xffffffff ;  /* 0xffffffff00c37802 */ /* 0x000fe40000000f00 */
[----:B------:R-:W-:Y:S02]  /*6a60*/  MOV R12, 0x6a80 ;  /* 0x00006a80000c7802 */ /* 0x000fe40000000f00 */
[----:B-1----:R-:W-:Y:S05]  /*6a70*/  CALL.REL.NOINC `($__internal_161_$__cuda_sm70_shflsync_up) ;  /* 0x000009c000007944 */ /* 0x002fea0003c00000 */
[----:B0-----:R-:W-:Y:S01]  /*6a80*/  HFMA2.MMA R193, -RZ, RZ, 0, 5.9604644775390625e-08 ;  /* 0x00000001ffc17435 */ /* 0x001fe200000001ff */
[----:B-1----:R-:W-:Y:S02]  /*6a90*/  MOV R14, R164 ;  /* 0x000000a4000e7202 */ /* 0x002fe40000000f00 */
[----:B------:R-:W-:Y:S02]  /*6aa0*/  MOV R164, R168 ;  /* 0x000000a800a47202 */ /* 0x000fe40000000f00 */
[----:B------:R-:W-:Y:S02]  /*6ab0*/  MOV R184, RZ ;  /* 0x000000ff00b87202 */ /* 0x000fe40000000f00 */
[----:B------:R-:W-:-:S02]  /*6ac0*/  MOV R195, 0xffffffff ;  /* 0xffffffff00c37802 */ /* 0x000fc40000000f00 */
[----:B------:R-:W-:Y:S02]  /*6ad0*/  MOV R12, 0x6af0 ;  /* 0x00006af0000c7802 */ /* 0x000fe40000000f00 */
[----:B------:R-:W-:Y:S05]  /*6ae0*/  CALL.REL.NOINC `($__internal_161_$__cuda_sm70_shflsync_up) ;  /* 0x0000095000007944 */ /* 0x000fea0003c00000 */
[----:B------:R-:W-:Y:S01]  /*6af0*/  HFMA2.MMA R15, -RZ, RZ, 0, 0 ;  /* 0x00000000ff0f7435 */ /* 0x000fe200000001ff */
[----:B------:R-:W-:Y:S02]  /*6b00*/  MOV R16, R14 ;  /* 0x0000000e00107202 */ /* 0x000fe40000000f00 */
[----:B-1----:R-:W-:Y:S02]  /*6b10*/  MOV R17, R164 ;  /* 0x000000a400117202 */ /* 0x002fe40000000f00 */
[----:B------:R-:W-:Y:S02]  /*6b20*/  MOV R188, R26 ;  /* 0x0000001a00bc7202 */ /* 0x000fe40000000f00 */
[----:B------:R-:W-:Y:S02]  /*6b30*/  MOV R190, 0x1f ;  /* 0x0000001f00be7802 */ /* 0x000fe40000000f00 */
[----:B0-----:R-:W-:Y:S02]  /*6b40*/  MOV R193, 0xffffffff ;  /* 0xffffffff00c17802 */ /* 0x001fe40000000f00 */
[----:B------:R-:W-:-:S02]  /*6b50*/  MOV R12, 0x6b70 ;  /* 0x00006b70000c7802 */ /* 0x000fc40000000f00 */
[----:B------:R-:W-:Y:S05]  /*6b60*/  CALL.REL.NOINC `($__internal_160_$__cuda_sm70_shflsync_idx_p) ;  /* 0x0000089000007944 */ /* 0x000fea0003c00000 */
[----:B-1----:R-:W-:Y:S01]  /*6b70*/  MOV R26, R15 ;  /* 0x0000000f001a7202 */ /* 0x002fe20000000f00 */
[----:B------:R-:W-:Y:S01]  /*6b80*/  HFMA2.MMA R15, -RZ, RZ, 0, 0 ;  /* 0x00000000ff0f7435 */ /* 0x000fe200000001ff */
[----:B0-----:R-:W-:-:S02]  /*6b90*/  MOV R188, R27 ;  /* 0x0000001b00bc7202 */ /* 0x001fc40000000f00 */
[----:B------:R-:W-:Y:S02]  /*6ba0*/  MOV R190, 0x1f ;  /* 0x0000001f00be7802 */ /* 0x000fe40000000f00 */
[----:B------:R-:W-:Y:S02]  /*6bb0*/  MOV R193, 0xffffffff ;  /* 0xffffffff00c17802 */ /* 0x000fe40000000f00 */
[----:B------:R-:W-:Y:S02]  /*6bc0*/  MOV R12, 0x6be0 ;  /* 0x00006be0000c7802 */ /* 0x000fe40000000f00 */
[----:B------:R-:W-:Y:S05]  /*6bd0*/  CALL.REL.NOINC `($__internal_160_$__cuda_sm70_shflsync_idx_p) ;  /* 0x0000082000007944 */ /* 0x000fea0003c00000 */
[----:B-1----:R-:W-:Y:S01]  /*6be0*/  MOV R13, R15 ;  /* 0x0000000f000d7202 */ /* 0x002fe20000000f00 */
[----:B0-----:R-:W-:Y:S05]  /*6bf0*/  BRA `(.L_x_3951) ;  /* 0xffffc9b000007947 */ /* 0x001fea000383ffff */
.L_x_3905:
[----:B------:R-:W-:Y:S01]  /*6c00*/  HFMA2.MMA R188, -RZ, RZ, 0, 5.9604644775390625e-08 ;  /* 0x00000001ffbc7435 */ /* 0x000fe200000001ff */
[----:B------:R-:W-:Y:S02]  /*6c10*/  MOV R183, R14 ;  /* 0x0000000e00b77202 */ /* 0x000fe40000000f00 */
[----:B------:R-:W-:Y:S02]  /*6c20*/  MOV R186, 0x1f ;  /* 0x0000001f00ba7802 */ /* 0x000fe40000000f00 */
[----:B------:R-:W-:-:S02]  /*6c30*/  MOV R185, 0xffffffff ;  /* 0xffffffff00b97802 */ /* 0x000fc40000000f00 */
[----:B------:R-:W-:Y:S02]  /*6c40*/  MOV R12, 0x6c60 ;  /* 0x00006c60000c7802 */ /* 0x000fe40000000f00 */
[----:B------:R-:W-:Y:S05]  /*6c50*/  CALL.REL.NOINC `($__internal_159_$__cuda_sm70_shflsync_down) ;  /* 0x0000076000007944 */ /* 0x000fea0003c00000 */
[----:B-1----:R-:W-:Y:S01]  /*6c60*/  MOV R177, R186 ;  /* 0x000000ba00b17202 */ /* 0x002fe20000000f00 */
[----:B0-----:R-:W-:Y:S05]  /*6c70*/  BRA `(.L_x_3952) ;  /* 0xffffce1000007947 */ /* 0x001fea000383ffff */
.L_x_3906:
[----:B------:R-:W-:Y:S01]  /*6c80*/  HFMA2.MMA R188, -RZ, RZ, 0, 5.9604644775390625e-08 ;  /* 0x00000001ffbc7435 */ /* 0x000fe200000001ff */
[----:B------:R-:W-:Y:S02]  /*6c90*/  MOV R183, R15 ;  /* 0x0000000f00b77202 */ /* 0x000fe40000000f00 */
[----:B------:R-:W-:Y:S02]  /*6ca0*/  MOV R186, 0x1f ;  /* 0x0000001f00ba7802 */ /* 0x000fe40000000f00 */
[----:B------:R-:W-:Y:S02]  /*6cb0*/  MOV R185, 0xffffffff ;  /* 0xffffffff00b97802 */ /* 0x000fe40000000f00 */
[----:B------:R-:W-:Y:S02]  /*6cc0*/  MOV R12, 0x6ce0 ;  /* 0x00006ce0000c7802 */ /* 0x000fe40000000f00 */
[----:B01----:R-:W-:Y:S05]  /*6cd0*/  CALL.REL.NOINC `($__internal_159_$__cuda_sm70_shflsync_down) ;  /* 0x000006e000007944 */ /* 0x003fea0003c00000 */
        /* <DEDUP_REMOVED lines=9> */
[----:B------:R-:W-:Y:S05]  /*6d70*/  CALL.REL.NOINC `($__internal_159_$__cuda_sm70_shflsync_down) ;  /* 0x0000064000007944 */ /* 0x000fea0003c00000 */
[----:B0-----:R-:W-:Y:S01]  /*6d80*/  HFMA2.MMA R188, -RZ, RZ, 0, 1.1920928955078125e-07 ;  /* 0x00000002ffbc7435 */ /* 0x001fe200000001ff */
[----:B-1----:R-:W-:Y:S02]  /*6d90*/  MOV R14, R186 ;  /* 0x000000ba000e7202 */ /* 0x002fe40000000f00 */
[----:B------:R-:W-:-:S02]  /*6da0*/  MOV R183, R15 ;  /* 0x0000000f00b77202 */ /* 0x000fc40000000f00 */
[----:B------:R-:W-:Y:S02]  /*6db0*/  MOV R186, 0x1f ;  /* 0x0000001f00ba7802 */ /* 0x000fe40000000f00 */
[----:B------:R-:W-:Y:S02]  /*6dc0*/  MOV R185, 0xffffffff ;  /* 0xffffffff00b97802 */ /* 0x000fe40000000f00 */
[----:B------:R-:W-:Y:S02]  /*6dd0*/  MOV R12, 0x6df0 ;  /* 0x00006df0000c7802 */ /* 0x000fe40000000f00 */
[----:B------:R-:W-:Y:S05]  /*6de0*/  CALL.REL.NOINC `($__internal_159_$__cuda_sm70_shflsync_down) ;  /* 0x000005d000007944 */ /* 0x000fea0003c00000 */
[----:B-1----:R-:W-:Y:S01]  /*6df0*/  @!P3 FFMA.FTZ R15, R177, R186, R15 ;  /* 0x000000bab10fb223 */ /* 0x002fe2000001000f */
[----:B0-----:R-:W-:Y:S01]  /*6e00*/  HFMA2.MMA R188, -RZ, RZ, 0, 2.384185791015625e-07 ;  /* 0x00000004ffbc7435 */ /* 0x001fe200000001ff */
[----:B------:R-:W-:Y:S01]  /*6e10*/  @!P3 FMUL.FTZ R177, R14, R177 ;  /* 0x000000b10eb1b220 */ /* 0x000fe20000410000 */
[----:B------:R-:W-:Y:S02]  /*6e20*/  MOV R186, 0x1f ;  /* 0x0000001f00ba7802 */ /* 0x000fe40000000f00 */
[----:B------:R-:W-:Y:S02]  /*6e30*/  MOV R185, 0xffffffff ;  /* 0xffffffff00b97802 */ /* 0x000fe40000000f00 */
[----:B------:R-:W-:-:S02]  /*6e40*/  MOV R183, R177 ;  /* 0x000000b100b77202 */ /* 0x000fc40000000f00 */
[----:B------:R-:W-:Y:S02]  /*6e50*/  MOV R12, 0x6e70 ;  /* 0x00006e70000c7802 */ /* 0x000fe40000000f00 */
[----:B------:R-:W-:Y:S05]  /*6e60*/  CALL.REL.NOINC `($__internal_159_$__cuda_sm70_shflsync_down) ;  /* 0x0000055000007944 */ /* 0x000fea0003c00000 */
[----:B0-----:R-:W-:Y:S01]  /*6e70*/  HFMA2.MMA R188, -RZ, RZ, 0, 2.384185791015625e-07 ;  /* 0x00000004ffbc7435 */ /* 0x001fe200000001ff */
[----:B-1----:R-:W-:Y:S02]  /*6e80*/  MOV R14, R186 ;  /* 0x000000ba000e7202 */ /* 0x002fe40000000f00 */
[----:B------:R-:W-:Y:S02]  /*6e90*/  MOV R183, R15 ;  /* 0x0000000f00b77202 */ /* 0x000fe40000000f00 */
[----:B------:R-:W-:Y:S02]  /*6ea0*/  MOV R186, 0x1f ;  /* 0x0000001f00ba7802 */ /* 0x000fe40000000f00 */
[----:B------:R-:W-:Y:S02]  /*6eb0*/  MOV R185, 0xffffffff ;  /* 0xffffffff00b97802 */ /* 0x000fe40000000f00 */
[----:B------:R-:W-:Y:S02]  /*6ec0*/  MOV R12, 0x6ee0 ;  /* 0x00006ee0000c7802 */ /* 0x000fe40000000f00 */
[----:B------:R-:W-:Y:S05]  /*6ed0*/  CALL.REL.NOINC `($__internal_159_$__cuda_sm70_shflsync_down) ;  /* 0x000004e000007944 */ /* 0x000fea0003c00000 */
[----:B-1----:R-:W-:Y:S01]  /*6ee0*/  @!P2 FFMA.FTZ R15, R177, R186, R15 ;  /* 0x000000bab10fa223 */ /* 0x002fe2000001000f */
[----:B0-----:R-:W-:Y:S01]  /*6ef0*/  HFMA2.MMA R188, -RZ, RZ, 0, 4.76837158203125e-07 ;  /* 0x00000008ffbc7435 */ /* 0x001fe200000001ff */
[----:B------:R-:W-:Y:S01]  /*6f00*/  @!P2 FMUL.FTZ R177, R14, R177 ;  /* 0x000000b10eb1a220 */ /* 0x000fe20000410000 */
[----:B------:R-:W-:-:S02]  /*6f10*/  MOV R186, 0x1f ;  /* 0x0000001f00ba7802 */ /* 0x000fc40000000f00 */
[----:B------:R-:W-:Y:S02]  /*6f20*/  MOV R185, 0xffffffff ;  /* 0xffffffff00b97802 */ /* 0x000fe40000000f00 */
[----:B------:R-:W-:Y:S02]  /*6f30*/  MOV R183, R177 ;  /* 0x000000b100b77202 */ /* 0x000fe40000000f00 */
[----:B------:R-:W-:Y:S02]  /*6f40*/  MOV R12, 0x6f60 ;  /* 0x00006f60000c7802 */ /* 0x000fe40000000f00 */
[----:B------:R-:W-:Y:S05]  /*6f50*/  CALL.REL.NOINC `($__internal_159_$__cuda_sm70_shflsync_down) ;  /* 0x0000046000007944 */ /* 0x000fea0003c00000 */
[----:B0-----:R-:W-:Y:S01]  /*6f60*/  HFMA2.MMA R188, -RZ, RZ, 0, 4.76837158203125e-07 ;  /* 0x00000008ffbc7435 */ /* 0x001fe200000001ff */
[----:B-1----:R-:W-:Y:S02]  /*6f70*/  MOV R14, R186 ;  /* 0x000000ba000e7202 */ /* 0x002fe40000000f00 */
[----:B------:R-:W-:Y:S02]  /*6f80*/  MOV R183, R15 ;  /* 0x0000000f00b77202 */ /* 0x000fe40000000f00 */
[----:B------:R-:W-:Y:S02]  /*6f90*/  MOV R186, 0x1f ;  /* 0x0000001f00ba7802 */ /* 0x000fe40000000f00 */
[----:B------:R-:W-:-:S02]  /*6fa0*/  MOV R185, 0xffffffff ;  /* 0xffffffff00b97802 */ /* 0x000fc40000000f00 */
[----:B------:R-:W-:Y:S02]  /*6fb0*/  MOV R12, 0x6fd0 ;  /* 0x00006fd0000c7802 */ /* 0x000fe40000000f00 */
[----:B------:R-:W-:Y:S05]  /*6fc0*/  CALL.REL.NOINC `($__internal_159_$__cuda_sm70_shflsync_down) ;  /* 0x000003f000007944 */ /* 0x000fea0003c00000 */
        /* <DEDUP_REMOVED lines=9> */
[----:B------:R-:W-:Y:S05]  /*7060*/  CALL.REL.NOINC `($__internal_159_$__cuda_sm70_shflsync_down) ;  /* 0x0000035000007944 */ /* 0x000fea0003c00000 */
[----:B0-----:R-:W-:Y:S01]  /*7070*/  HFMA2.MMA R188, -RZ, RZ, 0, 9.5367431640625e-07 ;  /* 0x00000010ffbc7435 */ /* 0x001fe200000001ff */
[----:B-1----:R-:W-:Y:S02]  /*7080*/  MOV R14, R186 ;  /* 0x000000ba000e7202 */ /* 0x002fe40000000f00 */
[----:B------:R-:W-:Y:S02]  /*7090*/  MOV R183, R179 ;  /* 0x000000b300b77202 */ /* 0x000fe40000000f00 */
[----:B------:R-:W-:Y:S02]  /*70a0*/  MOV R186, 0x1f ;  /* 0x0000001f00ba7802 */ /* 0x000fe40000000f00 */
[----:B------:R-:W-:Y:S02]  /*70b0*/  MOV R185, 0xffffffff ;  /* 0xffffffff00b97802 */ /* 0x000fe40000000f00 */
[----:B------:R-:W-:Y:S02]  /*70c0*/  MOV R12, 0x70e0 ;  /* 0x000070e0000c7802 */ /* 0x000fe40000000f00 */
[----:B------:R-:W-:Y:S05]  /*70d0*/  CALL.REL.NOINC `($__internal_159_$__cuda_sm70_shflsync_down) ;  /* 0x000002e000007944 */ /* 0x000fea0003c00000 */
[----:B-1----:R-:W-:Y:S01]  /*70e0*/  @!P0 FFMA.FTZ R179, R181, R186, R179 ;  /* 0x000000bab5b38223 */ /* 0x002fe200000100b3 */
[----:B------:R-:W-:Y:S01]  /*70f0*/  HFMA2.MMA R15, -RZ, RZ, 0, 0 ;  /* 0x00000000ff0f7435 */ /* 0x000fe200000001ff */
[----:B------:R-:W-:Y:S01]  /*7100*/  @!P0 FMUL.FTZ R181, R14, R181 ;  /* 0x000000b50eb58220 */ /* 0x000fe20000410000 */
[----:B------:R-:W-:-:S02]  /*7110*/  MOV R190, 0x1f ;  /* 0x0000001f00be7802 */ /* 0x000fc40000000f00 */
[----:B------:R-:W-:Y:S02]  /*7120*/  MOV R193, 0xffffffff ;  /* 0xffffffff00c17802 */ /* 0x000fe40000000f00 */
[----:B0-----:R-:W-:Y:S02]  /*7130*/  MOV R188, R181 ;  /* 0x000000b500bc7202 */ /* 0x001fe40000000f00 */
[----:B------:R-:W-:Y:S02]  /*7140*/  MOV R12, 0x7160 ;  /* 0x00007160000c7802 */ /* 0x000fe40000000f00 */
[----:B------:R-:W-:Y:S05]  /*7150*/  CALL.REL.NOINC `($__internal_160_$__cuda_sm70_shflsync_idx_p) ;  /* 0x000002a000007944 */ /* 0x000fea0003c00000 */
[----:B-1----:R-:W-:Y:S01]  /*7160*/  MOV R14, R15 ;  /* 0x0000000f000e7202 */ /* 0x002fe20000000f00 */
[----:B------:R-:W-:Y:S01]  /*7170*/  HFMA2.MMA R15, -RZ, RZ, 0, 0 ;  /* 0x00000000ff0f7435 */ /* 0x000fe200000001ff */
[----:B0-----:R-:W-:Y:S02]  /*7180*/  MOV R188, R179 ;  /* 0x000000b300bc7202 */ /* 0x001fe40000000f00 */
[----:B------:R-:W-:Y:S02]  /*7190*/  MOV R190, 0x1f ;  /* 0x0000001f00be7802 */ /* 0x000fe40000000f00 */
[----:B------:R-:W-:-:S02]  /*71a0*/  MOV R193, 0xffffffff ;  /* 0xffffffff00c17802 */ /* 0x000fc40000000f00 */
[----:B------:R-:W-:Y:S02]  /*71b0*/  MOV R12, 0x71d0 ;  /* 0x000071d0000c7802 */ /* 0x000fe40000000f00 */
[----:B------:R-:W-:Y:S05]  /*71c0*/  CALL.REL.NOINC `($__internal_160_$__cuda_sm70_shflsync_idx_p) ;  /* 0x0000023000007944 */ /* 0x000fea0003c00000 */
[----:B0-----:R-:W-:Y:S01]  /*71d0*/  HFMA2.MMA R188, -RZ, RZ, 0, 5.9604644775390625e-08 ;  /* 0x00000001ffbc7435 */ /* 0x001fe200000001ff */
[----:B------:R-:W-:Y:S02]  /*71e0*/  MOV R177, R14 ;  /* 0x0000000e00b17202 */ /* 0x000fe40000000f00 */
[----:B-1----:R-:W-:Y:S02]  /*71f0*/  MOV R184, R15 ;  /* 0x0000000f00b87202 */ /* 0x002fe40000000f00 */
[----:B------:R-:W-:Y:S02]  /*7200*/  MOV R183, R181 ;  /* 0x000000b500b77202 */ /* 0x000fe40000000f00 */
[----:B------:R-:W-:Y:S02]  /*7210*/  MOV R186, 0x1f ;  /* 0x0000001f00ba7802 */ /* 0x000fe40000000f00 */
[----:B------:R-:W-:Y:S02]  /*7220*/  MOV R185, 0xffffffff ;  /* 0xffffffff00b97802 */ /* 0x000fe40000000f00 */
[----:B------:R-:W-:-:S02]  /*7230*/  MOV R12, 0x7250 ;  /* 0x00007250000c7802 */ /* 0x000fc40000000f00 */
[----:B------:R-:W-:Y:S05]  /*7240*/  CALL.REL.NOINC `($__internal_159_$__cuda_sm70_shflsync_down) ;  /* 0x0000017000007944 */ /* 0x000fea0003c00000 */
[----:B0-----:R-:W-:Y:S01]  /*7250*/  HFMA2.MMA R188, -RZ, RZ, 0, 5.9604644775390625e-08 ;  /* 0x00000001ffbc7435 */ /* 0x001fe200000001ff */
[----:B-1----:R-:W-:-:S02]  /*7260*/  MOV R14, R186 ;  /* 0x000000ba000e7202 */ /* 0x002fc40000000f00 */
[----:B------:R-:W-:Y:S02]  /*7270*/  MOV R183, R179 ;  /* 0x000000b300b77202 */ /* 0x000fe40000000f00 */
[----:B------:R-:W-:Y:S02]  /*7280*/  MOV R186, 0x1f ;  /* 0x0000001f00ba7802 */ /* 0x000fe40000000f00 */
[----:B------:R-:W-:Y:S02]  /*7290*/  MOV R185, 0xffffffff ;  /* 0xffffffff00b97802 */ /* 0x000fe40000000f00 */
[----:B------:R-:W-:Y:S02]  /*72a0*/  MOV R12, 0x72c0 ;  /* 0x000072c0000c7802 */ /* 0x000fe40000000f00 */
[----:B------:R-:W-:Y:S05]  /*72b0*/  CALL.REL.NOINC `($__internal_159_$__cuda_sm70_shflsync_down) ;  /* 0x0000010000007944 */ /* 0x000fea0003c00000 */
[----:B------:R-:W-:Y:S01]  /*72c0*/  HFMA2.MMA R15, -RZ, RZ, 0, 0 ;  /* 0x00000000ff0f7435 */ /* 0x000fe200000001ff */
[----:B------:R-:W-:Y:S02]  /*72d0*/  MOV R179, R14 ;  /* 0x0000000e00b37202 */ /* 0x000fe40000000f00 */
[----:B0-----:R-:W-:Y:S02]  /*72e0*/  MOV R188, R16 ;  /* 0x0000001000bc7202 */ /* 0x001fe40000000f00 */
[----:B------:R-:W-:-:S02]  /*72f0*/  MOV R190, 0x1f ;  /* 0x0000001f00be7802 */ /* 0x000fc40000000f00 */
[----:B------:R-:W-:Y:S02]  /*7300*/  MOV R193, 0xffffffff ;  /* 0xffffffff00c17802 */ /* 0x000fe40000000f00 */
[----:B------:R-:W-:Y:S02]  /*7310*/  MOV R12, 0x7330 ;  /* 0x00007330000c7802 */ /* 0x000fe40000000f00 */
[----:B-1----:R-:W-:Y:S05]  /*7320*/  CALL.REL.NOINC `($__internal_160_$__cuda_sm70_shflsync_idx_p) ;  /* 0x000000d000007944 */ /* 0x002fea0003c00000 */
[----:B-1----:R-:W-:Y:S01]  /*7330*/  MOV R181, R15 ;  /* 0x0000000f00b57202 */ /* 0x002fe20000000f00 */
[----:B------:R-:W-:Y:S01]  /*7340*/  HFMA2.MMA R15, -RZ, RZ, 0, 0 ;  /* 0x00000000ff0f7435 */ /* 0x000fe200000001ff */
[----:B0-----:R-:W-:Y:S02]  /*7350*/  MOV R188, R17 ;  /* 0x0000001100bc7202 */ /* 0x001fe40000000f00 */
[----:B------:R-:W-:Y:S02]  /*7360*/  MOV R190, 0x1f ;  /* 0x0000001f00be7802 */ /* 0x000fe40000000f00 */
[----:B------:R-:W-:Y:S02]  /*7370*/  MOV R193, 0xffffffff ;  /* 0xffffffff00c17802 */ /* 0x000fe40000000f00 */
[----:B------:R-:W-:-:S02]  /*7380*/  MOV R12, 0x73a0 ;  /* 0x000073a0000c7802 */ /* 0x000fc40000000f00 */
[----:B------:R-:W-:Y:S05]  /*7390*/  CALL.REL.NOINC `($__internal_160_$__cuda_sm70_shflsync_idx_p) ;  /* 0x0000006000007944 */ /* 0x000fea0003c00000 */
[----:B-1----:R-:W-:Y:S01]  /*73a0*/  MOV R183, R15 ;  /* 0x0000000f00b77202 */ /* 0x002fe20000000f00 */
[----:B0-----:R-:W-:Y:S05]  /*73b0*/  BRA `(.L_x_3953) ;  /* 0xffffc87000007947 */ /* 0x001fea000383ffff */
        .weak           $__internal_159_$__cuda_sm70_shflsync_down
        .type           $__internal_159_$__cuda_sm70_shflsync_down,@function
        .size           $__internal_159_$__cuda_sm70_shflsync_down,($__internal_160_$__cuda_sm70_shflsync_idx_p - $__internal_159_$__cuda_sm70_shflsync_down)
$__internal_159_$__cuda_sm70_shflsync_down:
[----:B------:R-:W-:Y:S01]  /*73c0*/  HFMA2.MMA R13, -RZ, RZ, 0, 0 ;  /* 0x00000000ff0d7435 */ /* 0x000fe200000001ff */
[----:B------:R-:W-:Y:S04]  /*73d0*/  WARPSYNC R185 ;  /* 0x000000b900007348 */ /* 0x000fe80003800000 */
[----:B------:R0:W1:Y:S01]  /*73e0*/  SHFL.DOWN PT, R186, R183, R188, R186 ;  /* 0x080000bcb7ba7389 */ /* 0x00006200000e00ba */
[----:B------:R-:W-:Y:S05]  /*73f0*/  RET.REL.NODEC R12 `(_Z25selective_scan_bwd_kernelI32Selective_Scan_bwd_kernel_traitsILi64ELi16ELb1ELb0ELb1ELb0ELb1EN3c104HalfEfEEv12SSMParamsBwd) ;  /* 0xffff8c000c007950 */ /* 0x000fea0003c3ffff */
        .weak           $__internal_160_$__cuda_sm70_shflsync_idx_p
        .type           $__internal_160_$__cuda_sm70_shflsync_idx_p,@function
        .size           $__internal_160_$__cuda_sm70_shflsync_idx_p,($__internal_161_$__cuda_sm70_shflsync_up - $__internal_160_$__cuda_sm70_shflsync_idx_p)
$__internal_160_$__cuda_sm70_shflsync_idx_p:
[----:B------:R-:W-:Y:S01]  /*7400*/  MOV R13, 0x0 ;  /* 0x00000000000d7802 */ /* 0x000fe20000000f00 */
[----:B------:R-:W-:Y:S04]  /*7410*/  WARPSYNC R193 ;  /* 0x000000c100007348 */ /* 0x000fe80003800000 */
[----:B------:R0:W1:Y:S01]  /*7420*/  SHFL.IDX PT, R15, R188, R15, R190 ;  /* 0x0000000fbc0f7389 */ /* 0x00006200000e00be */
[----:B------:R-:W-:Y:S05]  /*7430*/  RET.REL.NODEC R12 `(_Z25selective_scan_bwd_kernelI32Selective_Scan_bwd_kernel_traitsILi64ELi16ELb1ELb0ELb1ELb0ELb1EN3c104HalfEfEEv12SSMParamsBwd) ;  /* 0xffff8bc00c007950 */ /* 0x000fea0003c3ffff */
        .weak           $__internal_161_$__cuda_sm70_shflsync_up
        .type           $__internal_161_$__cuda_sm70_shflsync_up,@function
        .size           $__internal_161_$__cuda_sm70_shflsync_up,(.L_x_8973 - $__internal_161_$__cuda_sm70_shflsync_up)
$__internal_161_$__cuda_sm70_shflsync_up:
[----:B------:R-:W-:Y:S01]  /*7440*/  HFMA2.MMA R13, -RZ, RZ, 0, 0 ;  /* 0x00000000ff0d7435 */ /* 0x000fe200000001ff */
[----:B------:R-:W-:Y:S04]  /*7450*/  WARPSYNC R195 ;  /* 0x000000c300007348 */ /* 0x000fe80003800000 */
[----:B------:R0:W1:Y:S01]  /*7460*/  SHFL.UP PT, R164, R164, R193, R184 ;  /* 0x040000c1a4a47389 */ /* 0x00006200000e00b8 */
[----:B------:R-:W-:Y:S05]  /*7470*/  RET.REL.NODEC R12 `(_Z25selective_scan_bwd_kernelI32Selective_Scan_bwd_kernel_traitsILi64ELi16ELb1ELb0ELb1ELb0ELb1EN3c104HalfEfEEv12SSMParamsBwd) ;  /* 0xffff8b800c007950 */ /* 0x000fea0003c3ffff */
.L_x_3954:
        /* <DEDUP_REMOVED lines=16> */
.L_x_8973:


//--------------------- .text._Z25selective_scan_bwd_kernelI32Selective_Scan_bwd_kernel_traitsILi64ELi16ELb1ELb0ELb1ELb1ELb0EN3c104HalfEfEEv12SSMParamsBwd --------------------------
	.section	.text._Z25selective_scan_bwd_kernelI32Selective_Scan_bwd_kernel_traitsILi64ELi16ELb1ELb0ELb1ELb1ELb0EN3c104HalfEfEEv12SSMParamsBwd,"ax",@progbits
	.sectioninfo	@"SHI_REGISTERS=209"
	.align	128
        .global         _Z25selective_scan_bwd_kernelI32Selective_Scan_bwd_kernel_traitsILi64ELi16ELb1ELb0ELb1ELb1ELb0EN3c104HalfEfEEv12SSMParamsBwd
        .type           _Z25selective_scan_bwd_kernelI32Selective_Scan_bwd_kernel_traitsILi64ELi16ELb1ELb0ELb1ELb1ELb0EN3c104HalfEfEEv12SSMParamsBwd,@function
        .size           _Z25selective_scan_bwd_kernelI32Selective_Scan_bwd_kernel_traitsILi64ELi16ELb1ELb0ELb1ELb1ELb0EN3c104HalfEfEEv12SSMParamsBwd,(.L_x_8976 - _Z25selective_scan_bwd_kernelI32Selective_Scan_bwd_kernel_traitsILi64ELi16ELb1ELb0ELb1ELb1ELb0EN3c104HalfEfEEv12SSMParamsBwd)
        .other          _Z25selective_scan_bwd_kernelI32Selective_Scan_bwd_kernel_traitsILi64ELi16ELb1ELb0ELb1ELb1ELb0EN3c104HalfEfEEv12SSMParamsBwd,@"STO_CUDA_ENTRY STV_DEFAULT"
_Z25selective_scan_bwd_kernelI32Selective_Scan_bwd_kernel_traitsILi64ELi16ELb1ELb0ELb1ELb1ELb0EN3c104HalfEfEEv12SSMParamsBwd:
.text._Z25selective_scan_bwd_kernelI32Selective_Scan_bwd_kernel_traitsILi64ELi16ELb1ELb0ELb1ELb1ELb0EN3c104HalfEfEEv12SSMParamsBwd:
        /* <DEDUP_REMOVED lines=17> */
[----:B------:R-:W-:Y:S02]  /*0110*/  @P1 LEA.HI.X R5, R56, c[0x0][0x254], R55, 0x2, P3 ;  /* 0x0000950038051a11 */ /* 0x000fe400018f1437 */
[----:B-1----:R-:W-:Y:S01]  /*0120*/  IADD3 R6, R0, 0xffffffe, RZ ;  /* 0x0ffffffe00067810 */ /* 0x002fe20007ffe0ff */
[----:B------:R0:W5:Y:S03]  /*0130*/  @P0 LDG.E R54, [R2.64] ;  /* 0x0000000402360981 */ /* 0x000166000c1e1900 */
[----:B------:R1:W3:Y:S01]  /*0140*/  F2I.FTZ.U32.TRUNC.NTZ R7, R6 ;  /* 0x0000000600077305 */ /* 0x0002e2000021f000 */
[----:B------:R4:W5:Y:S01]  /*0150*/  @P1 LDG.E R52, [R4.64] ;  /* 0x0000000404341981 */ /* 0x000962000c1e1900 */
[----:B--2---:R-:W-:Y:S01]  /*0160*/  SHF.R.S32.HI R148, RZ, 0x1f, R53 ;  /* 0x0000001fff947819 */ /* 0x004fe20000011435 */
[----:B------:R-:W-:Y:S01]  /*0170*/  IMAD R15, R55, c[0x0][0x1d8], RZ ;  /* 0x00007600370f7a24 */ /* 0x000fe200078e02ff */
[----:B------:R-:W-:Y:S01]  /*0180*/  CS2R R28, SRZ ;  /* 0x00000000001c7805 */ /* 0x000fe2000001ff00 */
[----:B------:R-:W-:Y:S01]  /*0190*/  HFMA2.MMA R58, -RZ, RZ, 0, 0 ;  /* 0x00000000ff3a7435 */ /* 0x000fe200000001ff */
[----:B------:R-:W-:-:S02]  /*01a0*/  MOV R50, RZ ;  /* 0x000000ff00327202 */ /* 0x000fc40000000f00 */
[----:B0-----:R-:W-:Y:S01]  /*01b0*/  IABS R2, R56 ;  /* 0x0000003800027213 */ /* 0x001fe20000000000 */
[----:B-1----:R-:W-:Y:S01]  /*01c0*/  HFMA2.MMA R6, -RZ, RZ, 0, 0 ;  /* 0x00000000ff067435 */ /* 0x002fe200000001ff */
[----:B----4-:R-:W-:Y:S01]  /*01d0*/  IMAD R4, R148, c[0x0][0x1d0], RZ ;  /* 0x0000740094047a24 */ /* 0x010fe200078e02ff */
        /* <DEDUP_REMOVED lines=26> */
[----:B------:R-:W-:Y:S01]  /*0380*/  ISETP.GE.AND P3, PT, R8, 0x1, PT ;  /* 0x000000010800780c */ /* 0x000fe20003f66270 */
[----:B------:R-:W-:Y:S01]  /*0390*/  IMAD R17, R53, c[0x0][0x1b4], R0 ;  /* 0x00006d0035117a24 */ /* 0x000fe200078e0200 */
[----:B------:R-:W-:Y:S01]  /*03a0*/  SHF.R.S32.HI R13, RZ, 0x1f, R11 ;  /* 0x0000001fff0d7819 */ /* 0x000fe2000001140b */
[C---:B------:R-:W-:Y:S01]  /*03b0*/  IMAD R0, R56.reuse, c[0x0][0x1dc], R15 ;  /* 0x0000770038007a24 */ /* 0x040fe200078e020f */
[----:B------:R-:W-:Y:S01]  /*03c0*/  IADD3 R47, P4, R11, R2, RZ ;  /* 0x000000020b2f7210 */ /* 0x000fe20007f9e0ff */
[----:B------:R-:W-:Y:S01]  /*03d0*/  IMAD.WIDE.U32 R8, R53, c[0x0][0x1b0], RZ ;  /* 0x00006c0035087a25 */ /* 0x000fe200078e00ff */
[----:B------:R-:W-:Y:S02]  /*03e0*/  @!P1 IADD3 R51, R51, 0x1, RZ ;  /* 0x0000000133339810 */ /* 0x000fe40007ffe0ff */
[----:B------:R-:W-:Y:S01]  /*03f0*/  IADD3.X R0, R13, R3, R0, P4, !PT ;  /* 0x000000030d007210 */ /* 0x000fe200027fe400 */
[----:B------:R-:W-:Y:S01]  /*0400*/  IMAD R15, R55, c[0x0][0x1e8], RZ ;  /* 0x00007a00370f7a24 */ /* 0x000fe200078e02ff */
[----:B------:R-:W-:Y:S01]  /*0410*/  ISETP.NE.AND P1, PT, RZ, c[0x0][0x178], PT ;  /* 0x00005e00ff007a0c */ /* 0x000fe20003f25270 */
[----:B------:R-:W-:Y:S01]  /*0420*/  IMAD.WIDE.U32 R2, R56, c[0x0][0x1e8], R4 ;  /* 0x00007a0038027a25 */ /* 0x000fe200078e0004 */
[----:B------:R-:W-:-:S02]  /*0430*/  IADD3 R9, R9, R17, RZ ;  /* 0x0000001109097210 */ /* 0x000fc40007ffe0ff */
[----:B------:R-:W-:Y:S01]  /*0440*/  @P0 IADD3 R51, R51, 0x1, RZ ;  /* 0x0000000133330810 */ /* 0x000fe20007ffe0ff */
[----:B------:R-:W-:Y:S01]  /*0450*/  IMAD R17, R55, c[0x0][0x280], RZ ;  /* 0x0000a00037117a24 */ /* 0x000fe200078e02ff */
[----:B------:R-:W-:Y:S01]  /*0460*/  IADD3 R45, P0, R11, R2, RZ ;  /* 0x000000020b2d7210 */ /* 0x000fe20007f1e0ff */
[----:B------:R-:W-:Y:S01]  /*0470*/  IMAD.WIDE.U32 R4, R56, c[0x0][0x280], R6 ;  /* 0x0000a00038047a25 */ /* 0x000fe200078e0006 */
[----:B------:R-:W-:-:S03]  /*0480*/  @!P2 IADD3 R51, -R51, RZ, RZ ;  /* 0x000000ff3333a210 */ /* 0x000fc60007ffe1ff */
[C---:B------:R-:W-:Y:S01]  /*0490*/  IMAD R15, R56.reuse, c[0x0][0x1ec], R15 ;  /* 0x00007b00380f7a24 */ /* 0x040fe200078e020f */
[----:B------:R-:W-:Y:S01]  /*04a0*/  IADD3 R43, P2, R11, R4, RZ ;  /* 0x000000040b2b7210 */ /* 0x000fe20007f5e0ff */
[----:B------:R-:W-:Y:S01]  /*04b0*/  IMAD R17, R56, c[0x0][0x284], R17 ;  /* 0x0000a10038117a24 */ /* 0x000fe200078e0211 */
[----:B------:R-:W-:Y:S02]  /*04c0*/  @!P1 LOP3.LUT R51, RZ, c[0x0][0x178], RZ, 0x33, !PT ;  /* 0x00005e00ff339a12 */ /* 0x000fe400078e33ff */
[----:B------:R-:W-:Y:S02]  /*04d0*/  IADD3.X R2, R13, R3, R15, P0, !PT ;  /* 0x000000030d027210 */ /* 0x000fe400007fe40f */
[----:B------:R-:W-:Y:S01]  /*04e0*/  ISETP.NE.U32.AND P0, PT, RZ, c[0x0][0x260], PT ;  /* 0x00009800ff007a0c */ /* 0x000fe20003f05070 */
[----:B------:R-:W-:Y:S01]  /*04f0*/  IMAD.WIDE.U32 R8, R51, c[0x0][0x1c8], R8 ;  /* 0x0000720033087a25 */ /* 0x000fe200078e0008 */
[----:B------:R-:W-:Y:S02]  /*0500*/  IADD3.X R4, R13, R5, R17, P2, !PT ;  /* 0x000000050d047210 */ /* 0x000fe400017fe411 */
[----:B------:R-:W-:-:S02]  /*0510*/  LEA R46, P1, R47, c[0x0][0x240], 0x1 ;  /* 0x000090002f2e7a11 */ /* 0x000fc400078208ff */
[----:B------:R-:W-:Y:S02]  /*0520*/  LEA R44, P2, R45, c[0x0][0x248], 0x1 ;  /* 0x000092002d2c7a11 */ /* 0x000fe400078408ff */
[----:B------:R-:W-:Y:S02]  /*0530*/  ISETP.NE.AND.EX P0, PT, RZ, c[0x0][0x264], PT, P0 ;  /* 0x00009900ff007a0c */ /* 0x000fe40003f05300 */
[----:B------:R-:W-:Y:S02]  /*0540*/  SHF.R.S32.HI R146, RZ, 0x1f, R51 ;  /* 0x0000001fff927819 */ /* 0x000fe40000011433 */
[----:B------:R-:W-:Y:S02]  /*0550*/  LEA.HI.X R47, R47, c[0x0][0x244], R0, 0x1, P1 ;  /* 0x000091002f2f7a11 */ /* 0x000fe400008f0c00 */
[----:B------:R-:W-:Y:S01]  /*0560*/  LEA.HI.X R45, R45, c[0x0][0x24c], R2, 0x1, P2 ;  /* 0x000093002d2d7a11 */ /* 0x000fe200010f0c02 */
[----:B------:R-:W-:Y:S01]  /*0570*/  IMAD R0, R146, c[0x0][0x1c8], RZ ;  /* 0x0000720092007a24 */ /* 0x000fe200078e02ff */
[----:B------:R-:W-:-:S02]  /*0580*/  ISETP.NE.U32.AND P1, PT, RZ, c[0x0][0x328], PT ;  /* 0x0000ca00ff007a0c */ /* 0x000fc40003f25070 */
[----:B------:R-:W-:Y:S01]  /*0590*/  ISETP.NE.U32.AND P2, PT, RZ, c[0x0][0x348], PT ;  /* 0x0000d200ff007a0c */ /* 0x000fe20003f45070 */
[----:B------:R-:W-:Y:S01]  /*05a0*/  IMAD R3, R51, c[0x0][0x1cc], R0 ;  /* 0x0000730033037a24 */ /* 0x000fe200078e0200 */
[----:B------:R-:W-:Y:S01]  /*05b0*/  ISETP.NE.AND.EX P1, PT, RZ, c[0x0][0x32c], PT, P1 ;  /* 0x0000cb00ff007a0c */ /* 0x000fe20003f25310 */
[----:B------:R-:W-:Y:S01]  /*05c0*/  @P0 IMAD R0, R53, c[0x0][0x164], R56 ;  /* 0x0000590035000a24 */ /* 0x000fe200078e0238 */
[----:B------:R-:W-:Y:S02]  /*05d0*/  ISETP.NE.AND.EX P2, PT, RZ, c[0x0][0x34c], PT, P2 ;  /* 0x0000d300ff007a0c */ /* 0x000fe40003f45320 */
[----:B------:R-:W-:Y:S01]  /*05e0*/  LEA R42, P4, R43, c[0x0][0x308], 0x1 ;  /* 0x0000c2002b2a7a11 */ /* 0x000fe200078808ff */
[----:B------:R-:W-:Y:S01]  /*05f0*/  @P0 IMAD R0, R0, c[0x0][0x174], RZ ;  /* 0x00005d0000000a24 */ /* 0x000fe200078e02ff */
[----:B------:R-:W-:Y:S02]  /*0600*/  IADD3 R11, P5, R11, R8, RZ ;  /* 0x000000080b0b7210 */ /* 0x000fe40007fbe0ff */
[----:B------:R-:W-:Y:S01]  /*0610*/  IADD3 R40, R9, R3, RZ ;  /* 0x0000000309287210 */ /* 0x000fe20007ffe0ff */
[----:B------:R-:W-:Y:S01]  /*0620*/  @P0 IMAD R0, R0, c[0x0][0x16c], RZ ;  /* 0x00005b0000000a24 */ /* 0x000fe200078e02ff */
[----:B------:R-:W-:Y:S01]  /*0630*/  CS2R R2, SRZ ;  /* 0x0000000000027805 */ /* 0x000fe2000001ff00 */
[----:B------:R-:W-:-:S02]  /*0640*/  @P0 MOV R31, 0x8 ;  /* 0x00000008001f0802 */ /* 0x000fc40000000f00 */
[----:B------:R-:W-:Y:S02]  /*0650*/  LEA.HI.X R43, R43, c[0x0][0x30c], R4, 0x1, P4 ;  /* 0x0000c3002b2b7a11 */ /* 0x000fe400020f0c04 */
[----:B------:R-:W-:Y:S01]  /*0660*/  IADD3.X R40, R13, R40, RZ, P5, !PT ;  /* 0x000000280d287210 */ /* 0x000fe20002ffe4ff */
        /* <DEDUP_REMOVED lines=14> */
[----:B------:R-:W-:-:S02]  /*0750*/  MOV R58, RZ ;  /* 0x000000ff003a7202 */ /* 0x000fc40000000f00 */
[----:B0-----:R-:W-:-:S04]  /*0760*/  SHF.R.S32.HI R5, RZ, 0x1f, R48 ;  /* 0x0000001fff057819 */ /* 0x001fc80000011430 */
[----:B------:R-:W-:-:S04]  /*0770*/  LEA.HI R5, R5, R48, RZ, 0x5 ;  /* 0x0000003005057211 */ /* 0x000fc800078f28ff */
[----:B-1----:R-:W-:Y:S02]  /*0780*/  SHF.R.S32.HI R37, RZ, 0x5, R5 ;  /* 0x00000005ff257819 */ /* 0x002fe40000011405 */
.L_x_4037:
        /* <DEDUP_REMOVED lines=30> */
[----:B------:R-:W-:Y:S02]  /*0970*/  HADD2.F32 R34, -RZ, R9.H0_H0 ;  /* 0x20000009ff227230 */ /* 0x000fe40000004100 */
[----:B--2---:R-:W-:Y:S02]  /*0980*/  HADD2.F32 R35, -RZ, R18.H1_H1 ;  /* 0x30000012ff237230 */ /* 0x004fe40000004100 */
[----:B------:R-:W-:Y:S02]  /*0990*/  HADD2.F32 R59, -RZ, R19.H0_H0 ;  /* 0x20000013ff3b7230 */ /* 0x000fe40000004100 */
[----:B0-----:R-:W-:Y:S01]  /*09a0*/  HADD2.F32 R20, -RZ, R9.H1_H1 ;  /* 0x30000009ff147230 */ /* 0x001fe20000004100 */
[--C-:B-----5:R-:W-:Y:S01]  /*09b0*/  FADD.FTZ R92, R35, R52.reuse ;  /* 0x00000034235c7221 */ /* 0x120fe20000010000 */
[----:B------:R-:W-:Y:S01]  /*09c0*/  HADD2.F32 R21, -RZ, R10.H0_H0 ;  /* 0x2000000aff157230 */ /* 0x000fe20000004100 */
[----:B------:R-:W-:Y:S01]  /*09d0*/  FADD.FTZ R106, R59, R52 ;  /* 0x000000343b6a7221 */ /* 0x000fe20000010000 */
[----:B------:R-:W-:-:S02]  /*09e0*/  HADD2.F32 R19, -RZ, R19.H1_H1 ;  /* 0x30000013ff137230 */ /* 0x000fc40000004100 */
[----:B------:R-:W-:Y:S01]  /*09f0*/  FSETP.GTU.FTZ.AND P6, PT, R92, 20, PT ;  /* 0x41a000005c00780b */ /* 0x000fe20003fdc000 */
[----:B---3--:R0:W-:Y:S04]  /*0a00*/  STS.128 [R0.X16], R24 ;  /* 0x0000001800007388 */ /* 0x0081e8000000cc00 */
[----:B----4-:R-:W-:Y:S01]  /*0a10*/  STS.128 [R0.X16+0x200], R68 ;  /* 0x0002004400007388 */ /* 0x010fe2000000cc00 */
[----:B------:R-:W-:-:S06]  /*0a20*/  NOP ;  /* 0x0000000000007918 */ /* 0x000fcc0000000000 */
[----:B------:R-:W1:Y:S04]  /*0a30*/  LDS.128 R88, [R57.X16] ;  /* 0x0000000039587984 */ /* 0x000e68000000cc00 */
[----:B------:R-:W2:Y:S01]  /*0a40*/  LDS.128 R124, [R57.X16+0x10] ;  /* 0x00001000397c7984 */ /* 0x000ea2000000cc00 */
[--C-:B0-----:R-:W-:Y:S02]  /*0a50*/  HADD2.F32 R25, -RZ, R17.reuse.H0_H0 ;  /* 0x20000011ff197230 */ /* 0x101fe40000004100 */
[----:B------:R-:W-:Y:S02]  /*0a60*/  HADD2.F32 R17, -RZ, R17.H1_H1 ;  /* 0x30000011ff117230 */ /* 0x000fe40000004100 */
[----:B------:R-:W-:Y:S01]  /*0a70*/  HADD2.F32 R27, -RZ, R18.H0_H0 ;  /* 0x20000012ff1b7230 */ /* 0x000fe20000004100 */
[----:B------:R-:W-:-:S02]  /*0a80*/  FADD.FTZ R98, R25, R52 ;  /* 0x0000003419627221 */ /* 0x000fc40000010000 */
[--C-:B------:R-:W-:Y:S02]  /*0a90*/  FADD.FTZ R96, R17, R52.reuse ;  /* 0x0000003411607221 */ /* 0x100fe40000010000 */
[----:B------:R-:W-:Y:S01]  /*0aa0*/  FADD.FTZ R94, R27, R52 ;  /* 0x000000341b5e7221 */ /* 0x000fe20000010000 */
[----:B------:R-:W-:Y:S02]  /*0ab0*/  FSETP.GTU.FTZ.AND P2, PT, R98, 20, PT ;  /* 0x41a000006200780b */ /* 0x000fe40003f5c000 */
[----:B------:R-:W-:Y:S02]  /*0ac0*/  FSETP.GTU.FTZ.AND P1, PT, R96, 20, PT ;  /* 0x41a000006000780b */ /* 0x000fe40003f3c000 */
[----:B------:R-:W-:Y:S01]  /*0ad0*/  FSETP.GTU.FTZ.AND P0, PT, R94, 20, PT ;  /* 0x41a000005e00780b */ /* 0x000fe20003f1c000 */
[--C-:B-1----:R-:W-:Y:S02]  /*0ae0*/  HADD2.F32 R105, -RZ, R88.reuse.H0_H0 ;  /* 0x20000058ff697230 */ /* 0x102fe40000004100 */
[----:B------:R-:W-:-:S02]  /*0af0*/  HADD2.F32 R103, -RZ, R88.H1_H1 ;  /* 0x30000058ff677230 */ /* 0x000fc40000004100 */
[--C-:B------:R-:W-:Y:S01]  /*0b00*/  HADD2.F32 R101, -RZ, R89.reuse.H0_H0 ;  /* 0x20000059ff657230 */ /* 0x100fe20000004100 */
[----:B------:R-:W-:Y:S01]  /*0b10*/  FFMA.FTZ R22, R105, R22, R58 ;  /* 0x0000001669167223 */ /* 0x000fe2000001003a */
[----:B------:R-:W-:Y:S02]  /*0b20*/  HADD2.F32 R99, -RZ, R89.H1_H1 ;  /* 0x30000059ff637230 */ /* 0x000fe40000004100 */
[--C-:B------:R-:W-:Y:S01]  /*0b30*/  HADD2.F32 R97, -RZ, R90.reuse.H0_H0 ;  /* 0x2000005aff617230 */ /* 0x100fe20000004100 */
[----:B------:R-:W-:Y:S01]  /*0b40*/  FFMA.FTZ R22, R103, R23, R22 ;  /* 0x0000001767167223 */ /* 0x000fe20000010016 */
[----:B------:R-:W-:Y:S01]  /*0b50*/  HADD2.F32 R95, -RZ, R90.H1_H1 ;  /* 0x3000005aff5f7230 */ /* 0x000fe20000004100 */
[----:B------:R-:W-:Y:S01]  /*0b60*/  MOV R23, c[0x0][0x16c] ;  /* 0x00005b0000177a02 */ /* 0x000fe20000000f00 */
[--C-:B------:R-:W-:Y:S01]  /*0b70*/  HADD2.F32 R93, -RZ, R91.reuse.H0_H0 ;  /* 0x2000005bff5d7230 */ /* 0x100fe20000004100 */
[----:B------:R-:W-:Y:S01]  /*0b80*/  FFMA.FTZ R22, R101, R34, R22 ;  /* 0x0000002265167223 */ /* 0x000fe20000010016 */
[----:B------:R-:W-:Y:S01]  /*0b90*/  HADD2.F32 R91, -RZ, R91.H1_H1 ;  /* 0x3000005bff5b7230 */ /* 0x000fe20000004100 */
[----:B------:R-:W-:Y:S01]  /*0ba0*/  ISETP.GE.AND P5, PT, R23, 0x1, PT ;  /* 0x000000011700780c */ /* 0x000fe20003fa6270 */
[----:B------:R-:W-:Y:S01]  /*0bb0*/  HADD2.F32 R23, -RZ, R16.H1_H1 ;  /* 0x30000010ff177230 */ /* 0x000fe20000004100 */
[----:B------:R-:W-:Y:S01]  /*0bc0*/  FFMA.FTZ R20, R99, R20, R22 ;  /* 0x0000001463147223 */ /* 0x000fe20000010016 */
[----:B------:R-:W-:-:S02]  /*0bd0*/  HADD2.F32 R22, -RZ, R10.H1_H1 ;  /* 0x3000000aff167230 */ /* 0x000fc40000004100 */
[----:B--2---:R-:W-:Y:S01]  /*0be0*/  HADD2.F32 R107, -RZ, R124.H0_H0 ;  /* 0x2000007cff6b7230 */ /* 0x004fe20000004100 */
[----:B------:R-:W-:Y:S01]  /*0bf0*/  FFMA.FTZ R20, R97, R21, R20 ;  /* 0x0000001561147223 */ /* 0x000fe20000010014 */
[--C-:B------:R-:W-:Y:S01]  /*0c00*/  HADD2.F32 R21, -RZ, R11.reuse.H0_H0 ;  /* 0x2000000bff157230 */ /* 0x100fe20000004100 */
[----:B------:R-:W-:Y:S02]  /*0c10*/  FADD.FTZ R100, R23, R52 ;  /* 0x0000003417647221 */ /* 0x000fe40000010000 */
[----:B------:R-:W-:Y:S01]  /*0c20*/  FFMA.FTZ R20, R95, R22, R20 ;  /* 0x000000165f147223 */ /* 0x000fe20000010014 */
[----:B------:R-:W-:Y:S02]  /*0c30*/  HADD2.F32 R22, -RZ, R11.H1_H1 ;  /* 0x3000000bff167230 */ /* 0x000fe40000004100 */
[----:B------:R-:W-:Y:S01]  /*0c40*/  FSETP.GTU.FTZ.AND P3, PT, R100, 20, PT ;  /* 0x41a000006400780b */ /* 0x000fe20003f7c000 */
[----:B------:R-:W-:Y:S01]  /*0c50*/  FFMA.FTZ R20, R93, R21, R20 ;  /* 0x000000155d147223 */ /* 0x000fe20000010014 */
[----:B------:R-:W-:-:S03]  /*0c60*/  HADD2.F32 R21, -RZ, R16.H0_H0 ;  /* 0x20000010ff157230 */ /* 0x000fc60000004100 */
[----:B------:R-:W-:Y:S02]  /*0c70*/  FFMA.FTZ R20, R91, R22, R20 ;  /* 0x000000165b147223 */ /* 0x000fe40000010014 */
[----:B------:R-:W-:Y:S01]  /*0c80*/  FADD.FTZ R102, R21, R52 ;  /* 0x0000003415667221 */ /* 0x000fe20000010000 */
[----:B------:R-:W-:-:S04]  /*0c90*/  HADD2.F32 R21, -RZ, R4.H0_H0 ;  /* 0x20000004ff157230 */ /* 0x000fc80000004100 */
        /* <DEDUP_REMOVED lines=33> */
.L_x_3957:
[----:B------:R-:W-:Y:S05]  /*0eb0*/  BSYNC B0 ;  /* 0x0000000000007941 */ /* 0x000fea0003800000 */
.L_x_3956:
        /* <DEDUP_REMOVED lines=39> */
.L_x_3959:
[----:B------:R-:W-:Y:S05]  /*1130*/  BSYNC B0 ;  /* 0x0000000000007941 */ /* 0x000fea0003800000 */
.L_x_3958:
        /* <DEDUP_REMOVED lines=39> */
.L_x_3961:
[----:B------:R-:W-:Y:S05]  /*13b0*/  BSYNC B0 ;  /* 0x0000000000007941 */ /* 0x000fea0003800000 */
.L_x_3960:
        /* <DEDUP_REMOVED lines=39> */
.L_x_3963:
[----:B------:R-:W-:Y:S05]  /*1630*/  BSYNC B0 ;  /* 0x0000000000007941 */ /* 0x000fea0003800000 */
.L_x_3962:
        /* <DEDUP_REMOVED lines=39> */
.L_x_3965:
[----:B------:R-:W-:Y:S05]  /*18b0*/  BSYNC B0 ;  /* 0x0000000000007941 */ /* 0x000fea0003800000 */
.L_x_3964:
        /* <DEDUP_REMOVED lines=39> */
.L_x_3967:
[----:B------:R-:W-:Y:S05]  /*1b30*/  BSYNC B0 ;  /* 0x0000000000007941 */ /* 0x000fea0003800000 */
.L_x_3966:
        /* <DEDUP_REMOVED lines=39> */
.L_x_3969:
[----:B------:R-:W-:Y:S05]  /*1db0*/  BSYNC B0 ;  /* 0x0000000000007941 */ /* 0x000fea0003800000 */
.L_x_3968:
[----:B------:R-:W-:Y:S01]  /*1dc0*/  BSSY B0, `(.L_x_3970) ;  /* 0x0000028000007945 */ /* 0x000fe20003800000 */
[--C-:B------:R-:W-:Y:S01]  /*1dd0*/  HADD2.F32 R17, -RZ, R15.reuse.H0_H0 ;  /* 0x2000000fff117230 */ /* 0x100fe20000004100 */
[----:B------:R-:W-:Y:S01]  /*1de0*/  FSETP.GTU.FTZ.AND P4, PT, R116, 20, PT ;  /* 0x41a000007400780b */ /* 0x000fe20003f9c000 */
[----:B------:R-:W-:Y:S01]  /*1df0*/  HADD2.F32 R15, -RZ, R15.H1_H1 ;  /* 0x3000000fff0f7230 */ /* 0x000fe20000004100 */
[----:B------:R-:W-:Y:S01]  /*1e00*/  FFMA.FTZ R16, R119, R16, R18 ;  /* 0x0000001077107223 */ /* 0x000fe20000010012 */
[----:B------:R-:W-:Y:S01]  /*1e10*/  HADD2.F32 R127, -RZ, R127.H1_H1 ;  /* 0x3000007fff7f7230 */ /* 0x000fe20000004100 */
[----:B------:R-:W-:Y:S01]  /*1e20*/  FADD.FTZ R125, R125, R52 ;  /* 0x000000347d7d7221 */ /* 0x000fe20000010000 */
        /* <DEDUP_REMOVED lines=33> */
.L_x_3971:
[----:B------:R-:W-:Y:S05]  /*2040*/  BSYNC B0 ;  /* 0x0000000000007941 */ /* 0x000fea0003800000 */
.L_x_3970:
[----:B------:R-:W-:Y:S01]  /*2050*/  BSSY B0, `(.L_x_3972) ;  /* 0x0000027000007945 */ /* 0x000fe20003800000 */
[----:B------:R-:W-:Y:S01]  /*2060*/  HFMA2.MMA R90, -RZ, RZ, 0, 0 ;  /* 0x00000000ff5a7435 */ /* 0x000fe200000001ff */
[----:B------:R-:W-:Y:S01]  /*2070*/  FSETP.GTU.FTZ.AND P3, PT, R125, 20, PT ;  /* 0x41a000007d00780b */ /* 0x000fe20003f7c000 */
[----:B------:R-:W-:Y:S01]  /*2080*/  FFMA.FTZ R58, R127, R58, R16 ;  /* 0x0000003a7f3a7223 */ /* 0x000fe20000010010 */
[----:B------:R-:W-:Y:S01]  /*2090*/  CS2R R88, SRZ ;  /* 0x0000000000587805 */ /* 0x000fe2000001ff00 */
[----:B------:R-:W-:Y:S01]  /*20a0*/  MOV R87, RZ ;  /* 0x000000ff00577202 */ /* 0x000fe20000000f00 */
        /* <DEDUP_REMOVED lines=33> */
.L_x_3973:
[----:B------:R-:W-:Y:S05]  /*22c0*/  BSYNC B0 ;  /* 0x0000000000007941 */ /* 0x000fea0003800000 */
.L_x_3972:
        /* <DEDUP_REMOVED lines=38> */
.L_x_3975:
[----:B------:R-:W-:Y:S05]  /*2530*/  BSYNC B0 ;  /* 0x0000000000007941 */ /* 0x000fea0003800000 */
.L_x_3974:
        /* <DEDUP_REMOVED lines=37> */
.L_x_3977:
[----:B------:R-:W-:Y:S05]  /*2790*/  BSYNC B0 ;  /* 0x0000000000007941 */ /* 0x000fea0003800000 */
.L_x_3976:
        /* <DEDUP_REMOVED lines=33> */
.L_x_3979:
[----:B------:R-:W-:Y:S05]  /*29b0*/  BSYNC B0 ;  /* 0x0000000000007941 */ /* 0x000fea0003800000 */
.L_x_3978:
        /* <DEDUP_REMOVED lines=33> */
.L_x_3981:
[----:B------:R-:W-:Y:S05]  /*2bd0*/  BSYNC B0 ;  /* 0x0000000000007941 */ /* 0x000fea0003800000 */
.L_x_3980:
        /* <DEDUP_REMOVED lines=33> */
.L_x_3983:
[----:B------:R-:W-:Y:S05]  /*2df0*/  BSYNC B0 ;  /* 0x0000000000007941 */ /* 0x000fea0003800000 */
.L_x_3982:
        /* <DEDUP_REMOVED lines=33> */
.L_x_3985:
[----:B------:R-:W-:Y:S05]  /*3010*/  BSYNC B0 ;  /* 0x0000000000007941 */ /* 0x000fea0003800000 */
.L_x_3984:
        /* <DEDUP_REMOVED lines=33> */
.L_x_3987:
[----:B------:R-:W-:Y:S05]  /*3230*/  BSYNC B0 ;  /* 0x0000000000007941 */ /* 0x000fea0003800000 */
.L_x_3986:
        /* <DEDUP_REMOVED lines=19> */
[----:B------:R-:W-:Y:S01]  /*3370*/  MOV R123, RZ ;  /* 0x000000ff007b7202 */ /* 0x000fe20000000f00 */
[----:B------:R-:W-:Y:S01]  /*3380*/  CS2R R120, SRZ ;  /* 0x0000000000787805 */ /* 0x000fe2000001ff00 */
[----:B------:R-:W-:-:S02]  /*3390*/  MOV R90, RZ ;  /* 0x000000ff005a7202 */ /* 0x000fc40000000f00 */
.L_x_4036:
[----:B------:R-:W-:Y:S01]  /*33a0*/  IMAD R15, R55, c[0x0][0x180], RZ ;  /* 0x00006000370f7a24 */ /* 0x000fe200078e02ff */
[----:B------:R-:W-:Y:S01]  /*33b0*/  SHF.R.S32.HI R34, RZ, 0x1f, R123 ;  /* 0x0000001fff227819 */ /* 0x000fe2000001147b */
[----:B------:R-:W-:-:S04]  /*33c0*/  IMAD.WIDE.U32 R12, R56, c[0x0][0x180], RZ ;  /* 0x00006000380c7a25 */ /* 0x000fc800078e00ff */
[----:B------:R-:W-:Y:S02]  /*33d0*/  IMAD R15, R56, c[0x0][0x184], R15 ;  /* 0x00006100380f7a24 */ /* 0x000fe400078e020f */
[C---:B------:R-:W-:Y:S02]  /*33e0*/  IMAD R14, R34.reuse, c[0x0][0x188], RZ ;  /* 0x00006200220e7a24 */ /* 0x040fe400078e02ff */
[----:B------:R-:W-:Y:S01]  /*33f0*/  IMAD R18, R34, c[0x0][0x1c0], RZ ;  /* 0x0000700022127a24 */ /* 0x000fe200078e02ff */
[----:B------:R-:W-:Y:S01]  /*3400*/  IADD3 R13, R13, R15, RZ ;  /* 0x0000000f0d0d7210 */ /* 0x000fe20007ffe0ff */
[C---:B------:R-:W-:Y:S02]  /*3410*/  IMAD R15, R123.reuse, c[0x0][0x18c], R14 ;  /* 0x000063007b0f7a24 */ /* 0x040fe400078e020e */
[----:B------:R-:W-:-:S04]  /*3420*/  IMAD.WIDE.U32 R16, R123, c[0x0][0x1c0], RZ ;  /* 0x000070007b107a25 */ /* 0x000fc800078e00ff */
[----:B------:R-:W-:-:S04]  /*3430*/  IMAD.WIDE.U32 R12, R123, c[0x0][0x188], R12 ;  /* 0x000062007b0c7a25 */ /* 0x000fc800078e000c */
[----:B------:R-:W-:Y:S01]  /*3440*/  IMAD R19, R123, c[0x0][0x1c4], R18 ;  /* 0x000071007b137a24 */ /* 0x000fe200078e0212 */
[----:B------:R-:W-:Y:S02]  /*3450*/  IADD3 R15, R13, R15, RZ ;  /* 0x0000000f0d0f7210 */ /* 0x000fe40007ffe0ff */
[----:B------:R-:W-:Y:S02]  /*3460*/  LEA R18, P1, R16, R41, 0x1 ;  /* 0x0000002910127211 */ /* 0x000fe400078208ff */
[----:B------:R-:W-:Y:S02]  /*3470*/  IADD3 R13, R17, R19, RZ ;  /* 0x00000013110d7210 */ /* 0x000fe40007ffe0ff */
[----:B------:R-:W-:Y:S02]  /*3480*/  LEA R14, P0, R12, c[0x0][0x220], 0x2 ;  /* 0x000088000c0e7a11 */ /* 0x000fe400078010ff */
[----:B------:R-:W-:Y:S02]  /*3490*/  LEA.HI.X R19, R16, R40, R13, 0x1, P1 ;  /* 0x0000002810137211 */ /* 0x000fe400008f0c0d */
[----:B------:R-:W-:-:S03]  /*34a0*/  LEA.HI.X R15, R12, c[0x0][0x224], R15, 0x2, P0 ;  /* 0x000089000c0f7a11 */ /* 0x000fc600000f140f */
[----:B------:R-:W-:Y:S02]  /*34b0*/  IMAD.WIDE R12, R36, 0x10, R18 ;  /* 0x00000010240c7825 */ /* 0x000fe400078e0212 */
[----:B------:R0:W2:Y:S04]  /*34c0*/  LDG.E R118, [R14.64] ;  /* 0x000000040e767981 */ /* 0x0000a8000c1e1900 */
[----:B------:R1:W3:Y:S04]  /*34d0*/  LDG.E.128 R20, [R12.64] ;  /* 0x000000040c147981 */ /* 0x0002e8000c1e1d00 */
[----:B------:R1:W4:Y:S01]  /*34e0*/  LDG.E.128 R24, [R12.64+0x200] ;  /* 0x000200040c187981 */ /* 0x000322000c1e1d00 */
[----:B------:R-:W-:Y:S01]  /*34f0*/  IMAD R19, R55, c[0x0][0x198], RZ ;  /* 0x0000660037137a24 */ /* 0x000fe200078e02ff */
[----:B------:R-:W-:Y:S01]  /*3500*/  IADD3 R18, R39, -0x1, RZ ;  /* 0xffffffff27127810 */ /* 0x000fe20007ffe0ff */
[----:B------:R-:W-:Y:S01]  /*3510*/  IMAD.WIDE.U32 R16, R56, c[0x0][0x198], RZ ;  /* 0x0000660038107a25 */ /* 0x000fe200078e00ff */
[----:B------:R-:W-:-:S02]  /*3520*/  LOP3.LUT P0, RZ, R48, 0x1f, RZ, 0xc0, !PT ;  /* 0x0000001f30ff7812 */ /* 0x000fc4000780c0ff */
[----:B0-----:R-:W-:Y:S01]  /*3530*/  LEA.HI R14, R18, R18, RZ, 0x1 ;  /* 0x00000012120e7211 */ /* 0x001fe200078f08ff */
[----:B------:R-:W-:Y:S01]  /*3540*/  IMAD R19, R56, c[0x0][0x19c], R19 ;  /* 0x0000670038137a24 */ /* 0x000fe200078e0213 */
[----:B------:R-:W-:Y:S01]  /*3550*/  ISETP.NE.AND P1, PT, R48, RZ, PT ;  /* 0x000000ff3000720c */ /* 0x000fe20003f25270 */
[----:B------:R-:W-:Y:S01]  /*3560*/  IMAD R34, R34, c[0x0][0x1a0], RZ ;  /* 0x0000680022227a24 */ /* 0x000fe200078e02ff */
[----:B------:R-:W-:Y:S02]  /*3570*/  ISETP.LT.OR P0, PT, R39, 0x2, P0 ;  /* 0x000000022700780c */ /* 0x000fe40000701670 */
[----:B------:R-:W-:Y:S01]  /*3580*/  IADD3 R17, R17, R19, RZ ;  /* 0x0000001311117210 */ /* 0x000fe20007ffe0ff */
[----:B------:R-:W-:Y:S01]  /*3590*/  IMAD R19, R123, c[0x0][0x1a4], R34 ;  /* 0x000069007b137a24 */ /* 0x000fe200078e0222 */
[----:B------:R-:W-:-:S03]  /*35a0*/  LOP3.LUT R15, R14, 0xfffffe, RZ, 0xc0, !PT ;  /* 0x00fffffe0e0f7812 */ /* 0x000fc600078ec0ff */
[----:B-1----:R-:W-:Y:S01]  /*35b0*/  IMAD.WIDE.U32 R12, R123, c[0x0][0x1a0], R16 ;  /* 0x000068007b0c7a25 */ /* 0x002fe200078e0010 */
[----:B------:R-:W-:-:S04]  /*35c0*/  IADD3 R18, R18, -R15, RZ ;  /* 0x8000000f12127210 */ /* 0x000fc80007ffe0ff */
[----:B------:R-:W-:Y:S02]  /*35d0*/  IADD3 R15, R13, R19, RZ ;  /* 0x000000130d0f7210 */ /* 0x000fe40007ffe0ff */
[----:B------:R-:W-:Y:S02]  /*35e0*/  LEA R16, P2, R12, c[0x0][0x228], 0x2 ;  /* 0x00008a000c107a11 */ /* 0x000fe400078410ff */
[----:B------:R-:W-:Y:S02]  /*35f0*/  IADD3 R13, R48, 0x200, RZ ;  /* 0x00000200300d7810 */ /* 0x000fe40007ffe0ff */
[----:B------:R-:W-:Y:S02]  /*3600*/  LEA.HI.X R17, R12, c[0x0][0x22c], R15, 0x2, P2 ;  /* 0x00008b000c117a11 */ /* 0x000fe400010f140f */
[----:B------:R-:W-:Y:S02]  /*3610*/  @!P1 LEA R13, R18, R123, 0x8 ;  /* 0x0000007b120d9211 */ /* 0x000fe400078e40ff */
[----:B------:R-:W-:Y:S01]  /*3620*/  @!P0 IADD3 R12, R39, -0x2, RZ ;  /* 0xfffffffe270c8810 */ /* 0x000fe20007ffe0ff */
[----:B------:R0:W5:Y:S01]  /*3630*/  LDG.E R126, [R16.64] ;  /* 0x00000004107e7981 */ /* 0x000162000c1e1900 */
[----:B------:R-:W-:-:S03]  /*3640*/  SHF.L.U32 R130, R13, 0x2, RZ ;  /* 0x000000020d827819 */ /* 0x000fc600000006ff */
[----:B------:R-:W-:Y:S01]  /*3650*/  @!P0 IMAD R129, R12, c[0x0][0x16c], R123 ;  /* 0x00005b000c818a24 */ /* 0x000fe200078e027b */
[----:B------:R-:W-:Y:S01]  /*3660*/  HADD2.F32 R145, -RZ, R8.H1_H1 ;  /* 0x30000008ff917230 */ /* 0x000fe20000004100 */
[----:B------:R-:W-:Y:S01]  /*3670*/  HFMA2.MMA R34, -RZ, RZ, 1.875, 0 ;  /* 0x3f800000ff227435 */ /* 0x000fe200000001ff */
[----:B------:R-:W-:-:S03]  /*3680*/  HADD2.F32 R147, -RZ, R9.H1_H1 ;  /* 0x30000009ff937230 */ /* 0x000fc60000004100 */
[----:B------:R-:W-:Y:S01]  /*3690*/  FMUL.FTZ R145, R145, R100 ;  /* 0x0000006491917220 */ /* 0x000fe20000410000 */
[----:B------:R-:W-:Y:S01]  /*36a0*/  MOV R35, RZ ;  /* 0x000000ff00237202 */ /* 0x000fe20000000f00 */
[----:B------:R-:W-:Y:S01]  /*36b0*/  @!P0 IMAD.WIDE R128, R129, 0x8, R30 ;  /* 0x0000000881808825 */ /* 0x000fe200078e021e */
[----:B------:R-:W-:-:S03]  /*36c0*/  HADD2.F32 R153, -RZ, R10.H1_H1 ;  /* 0x3000000aff997230 */ /* 0x000fc60000004100 */
[----:B------:R-:W-:Y:S02]  /*36d0*/  FMUL.FTZ R147, R147, R96 ;  /* 0x0000006093937220 */ /* 0x000fe40000410000 */
[----:B------:R-:W-:Y:S01]  /*36e0*/  FMUL.FTZ R153, R153, R92 ;  /* 0x0000005c99997220 */ /* 0x000fe20000410000 */
        /* <DEDUP_REMOVED lines=17> */
[----:B------:R-:W-:Y:S03]  /*3800*/  BSSY B0, `(.L_x_3989) ;  /* 0x000006b000007945 */ /* 0x000fe60003800000 */
[----:B------:R-:W-:Y:S02]  /*3810*/  FMUL.FTZ R173, R173, R122 ;  /* 0x0000007aadad7220 */ /* 0x000fe40000410000 */
[----:B--2---:R-:W-:Y:S01]  /*3820*/  FMUL.FTZ R135, R118, 1.4426950216293334961 ;  /* 0x3fb8aa3b76877820 */ /* 0x004fe20000410000 */
[----:B---3--:R1:W-:Y:S03]  /*3830*/  STS.128 [R0.X16], R20 ;  /* 0x0000001400007388 */ /* 0x0083e6000000cc00 */
[----:B------:R-:W-:Y:S01]  /*3840*/  FMUL.FTZ R151, R135, R102 ;  /* 0x0000006687977220 */ /* 0x000fe20000410000 */
[----:B----4-:R2:W-:Y:S01]  /*3850*/  STS.128 [R0.X16+0x200], R24 ;  /* 0x0002001800007388 */ /* 0x0105e2000000cc00 */
[----:B------:R-:W-:-:S06]  /*3860*/  NOP ;  /* 0x0000000000007918 */ /* 0x000fcc0000000000 */
[----:B------:R-:W3:Y:S01]  /*3870*/  LDS.128 R12, [R57.X16] ;  /* 0x00000000390c7984 */ /* 0x000ee2000000cc00 */
[----:B------:R-:W4:Y:S03]  /*3880*/  MUFU.EX2 R151, R151 ;  /* 0x0000009700977308 */ /* 0x000f260000000800 */
[----:B0-----:R-:W0:Y:S01]  /*3890*/  LDS.128 R16, [R57.X16+0x10] ;  /* 0x0000100039107984 */ /* 0x001e22000000cc00 */
[C---:B-1----:R-:W-:Y:S02]  /*38a0*/  FMUL.FTZ R23, R135.reuse, R98 ;  /* 0x0000006287177220 */ /* 0x042fe40000410000 */
[C---:B--2---:R-:W-:Y:S02]  /*38b0*/  FMUL.FTZ R24, R135.reuse, R100 ;  /* 0x0000006487187220 */ /* 0x044fe40000410000 */
[----:B------:R-:W-:-:S04]  /*38c0*/  FMUL.FTZ R22, R135, R96 ;  /* 0x0000006087167220 */ /* 0x000fc80000410000 */
[----:B------:R-:W1:Y:S01]  /*38d0*/  MUFU.EX2 R24, R24 ;  /* 0x0000001800187308 */ /* 0x000e620000000800 */
[----:B----4-:R2:W-:Y:S04]  /*38e0*/  STS [R130+0x1d10], R151 ;  /* 0x001d109782007388 */ /* 0x0105e80000000800 */
[----:B------:R-:W-:Y:S01]  /*38f0*/  BAR.SYNC.DEFER_BLOCKING 0x0 ;  /* 0x0000000000007b1d */ /* 0x000fe20000010000 */
[----:B------:R-:W-:-:S05]  /*3900*/  FMUL.FTZ R21, R135, R94 ;  /* 0x0000005e87157220 */ /* 0x000fca0000410000 */
[----:B------:R-:W4:Y:S01]  /*3910*/  MUFU.EX2 R23, R23 ;  /* 0x0000001700177308 */ /* 0x000f220000000800 */
[----:B------:R-:W-:-:S07]  /*3920*/  FMUL.FTZ R20, R135, R92 ;  /* 0x0000005c87147220 */ /* 0x000fce0000410000 */
[----:B------:R-:W0:Y:S01]  /*3930*/  MUFU.EX2 R22, R22 ;  /* 0x0000001600167308 */ /* 0x000e220000000800 */
[--C-:B---3--:R-:W-:Y:S02]  /*3940*/  HADD2.F32 R164, -RZ, R13.reuse.H0_H0 ;  /* 0x2000000dffa47230 */ /* 0x108fe40000004100 */
[----:B------:R-:W-:Y:S02]  /*3950*/  HADD2.F32 R166, -RZ, R13.H1_H1 ;  /* 0x3000000dffa67230 */ /* 0x000fe40000004100 */
[----:B------:R-:W-:-:S03]  /*3960*/  HADD2.F32 R13, -RZ, R8.H0_H0 ;  /* 0x20000008ff0d7230 */ /* 0x000fc60000004100 */
[----:B------:R-:W3:Y:S01]  /*3970*/  MUFU.EX2 R21, R21 ;  /* 0x0000001500157308 */ /* 0x000ee20000000800 */
[--C-:B------:R-:W-:Y:S01]  /*3980*/  HADD2.F32 R172, -RZ, R15.reuse.H0_H0 ;  /* 0x2000000fffac7230 */ /* 0x100fe20000004100 */
[----:B------:R-:W-:Y:S01]  /*3990*/  FMUL.FTZ R25, R135, R106 ;  /* 0x0000006a87197220 */ /* 0x000fe20000410000 */
[----:B------:R-:W-:Y:S01]  /*39a0*/  HADD2.F32 R176, -RZ, R15.H1_H1 ;  /* 0x3000000fffb07230 */ /* 0x000fe20000004100 */
[----:B------:R-:W-:Y:S01]  /*39b0*/  FMUL.FTZ R192, R13, R102 ;  /* 0x000000660dc07220 */ /* 0x000fe20000410000 */
[----:B------:R-:W-:Y:S01]  /*39c0*/  HADD2.F32 R15, -RZ, R9.H0_H0 ;  /* 0x20000009ff0f7230 */ /* 0x000fe20000004100 */
[----:B------:R-:W-:Y:S01]  /*39d0*/  FMUL.FTZ R133, R135, R104 ;  /* 0x0000006887857220 */ /* 0x000fe20000410000 */
[--C-:B------:R-:W-:Y:S01]  /*39e0*/  HADD2.F32 R168, -RZ, R14.reuse.H0_H0 ;  /* 0x2000000effa87230 */ /* 0x100fe20000004100 */
[----:B------:R-:W2:Y:S01]  /*39f0*/  MUFU.EX2 R20, R20 ;  /* 0x0000001400147308 */ /* 0x000ea20000000800 */
[----:B------:R-:W-:Y:S01]  /*3a00*/  HADD2.F32 R170, -RZ, R14.H1_H1 ;  /* 0x3000000effaa7230 */ /* 0x000fe20000004100 */
[----:B-1----:R-:W-:Y:S01]  /*3a10*/  FMUL.FTZ R14, R151, R24 ;  /* 0x00000018970e7220 */ /* 0x002fe20000410000 */
[--C-:B------:R-:W-:Y:S01]  /*3a20*/  HADD2.F32 R160, -RZ, R12.reuse.H0_H0 ;  /* 0x2000000cffa07230 */ /* 0x100fe20000004100 */
[----:B------:R-:W-:Y:S01]  /*3a30*/  FMUL.FTZ R188, R15, R98 ;  /* 0x000000620fbc7220 */ /* 0x000fe20000410000 */
[----:B------:R-:W-:Y:S01]  /*3a40*/  HADD2.F32 R162, -RZ, R12.H1_H1 ;  /* 0x3000000cffa27230 */ /* 0x000fe20000004100 */
[----:B------:R-:W-:Y:S01]  /*3a50*/  FFMA.FTZ R12, R192, R24, R145 ;  /* 0x00000018c00c7223 */ /* 0x000fe20000010091 */
[----:B------:R-:W-:Y:S01]  /*3a60*/  HADD2.F32 R27, -RZ, R10.H0_H0 ;  /* 0x2000000aff1b7230 */ /* 0x000fe20000004100 */
[----:B------:R-:W1:Y:S01]  /*3a70*/  MUFU.EX2 R25, R25 ;  /* 0x0000001900197308 */ /* 0x000e620000000800 */
[C---:B----4-:R-:W-:Y:S01]  /*3a80*/  FMUL.FTZ R13, R23.reuse, R14 ;  /* 0x0000000e170d7220 */ /* 0x050fe20000410000 */
[----:B------:R4:W5:Y:S01]  /*3a90*/  @!P0 LDG.E.64 R34, [R128.64] ;  /* 0x0000000480228981 */ /* 0x000962000c1e1b00 */
[----:B------:R-:W-:-:S02]  /*3aa0*/  FFMA.FTZ R12, R23, R12, R188 ;  /* 0x0000000c170c7223 */ /* 0x000fc400000100bc */
[----:B------:R-:W-:Y:S01]  /*3ab0*/  FMUL.FTZ R132, R135, R110 ;  /* 0x0000006e87847220 */ /* 0x000fe20000410000 */
[----:B------:R-:W-:Y:S01]  /*3ac0*/  ISETP.NE.AND P0, PT, R48, 0x3f, PT ;  /* 0x0000003f3000780c */ /* 0x000fe20003f05270 */
[C---:B0-----:R-:W-:Y:S01]  /*3ad0*/  FMUL.FTZ R14, R22.reuse, R13 ;  /* 0x0000000d160e7220 */ /* 0x041fe20000410000 */
[----:B------:R-:W0:Y:S01]  /*3ae0*/  MUFU.EX2 R133, R133 ;  /* 0x0000008500857308 */ /* 0x000e220000000800 */
[----:B------:R-:W-:Y:S02]  /*3af0*/  FMUL.FTZ R184, R27, R94 ;  /* 0x0000005e1bb87220 */ /* 0x000fe40000410000 */
[----:B------:R-:W-:Y:S02]  /*3b00*/  FFMA.FTZ R12, R22, R12, R147 ;  /* 0x0000000c160c7223 */ /* 0x000fe40000010093 */
[----:B------:R-:W-:Y:S01]  /*3b10*/  FMUL.FTZ R131, R135, R108 ;  /* 0x0000006c87837220 */ /* 0x000fe20000410000 */
[----:B----4-:R-:W-:Y:S01]  /*3b20*/  HADD2.F32 R129, -RZ, R11.H0_H0 ;  /* 0x2000000bff817230 */ /* 0x010fe20000004100 */
[C---:B---3--:R-:W-:Y:S01]  /*3b30*/  FMUL.FTZ R13, R21.reuse, R14 ;  /* 0x0000000e150d7220 */ /* 0x048fe20000410000 */
[----:B------:R-:W3:Y:S01]  /*3b40*/  MUFU.EX2 R132, R132 ;  /* 0x0000008400847308 */ /* 0x000ee20000000800 */
[----:B------:R-:W-:-:S02]  /*3b50*/  FFMA.FTZ R12, R21, R12, R184 ;  /* 0x0000000c150c7223 */ /* 0x000fc400000100b8 */
[----:B--2---:R-:W-:Y:S01]  /*3b60*/  FMUL.FTZ R130, R135, R114 ;  /* 0x0000007287827220 */ /* 0x004fe20000410000 */
[----:B------:R2:W4:Y:S01]  /*3b70*/  @P0 LDS R175, [R48.X4+0x2514] ;  /* 0x0025140030af0984 */ /* 0x0005220000004800 */
[C---:B------:R-:W-:Y:S02]  /*3b80*/  FMUL.FTZ R14, R20.reuse, R13 ;  /* 0x0000000d140e7220 */ /* 0x040fe40000410000 */
[----:B------:R-:W-:Y:S01]  /*3b90*/  FMUL.FTZ R180, R129, R106 ;  /* 0x0000006a81b47220 */ /* 0x000fe20000410000 */
[----:B------:R-:W2:Y:S01]  /*3ba0*/  MUFU.EX2 R131, R131 ;  /* 0x0000008300837308 */ /* 0x000ea20000000800 */
[----:B------:R-:W-:Y:S02]  /*3bb0*/  FFMA.FTZ R12, R20, R12, R153 ;  /* 0x0000000c140c7223 */ /* 0x000fe40000010099 */
[----:B------:R-:W-:Y:S02]  /*3bc0*/  FMUL.FTZ R129, R135, R112 ;  /* 0x0000007087817220 */ /* 0x000fe40000410000 */
[----:B-1----:R-:W-:-:S02]  /*3bd0*/  FMUL.FTZ R14, R25, R14 ;  /* 0x0000000e190e7220 */ /* 0x002fc40000410000 */
[----:B------:R-:W-:Y:S01]  /*3be0*/  FFMA.FTZ R12, R25, R12, R180 ;  /* 0x0000000c190c7223 */ /* 0x000fe200000100b4 */
[----:B------:R-:W1:Y:S01]  /*3bf0*/  MUFU.EX2 R130, R130 ;  /* 0x0000008200827308 */ /* 0x000e620000000800 */
[----:B------:R-:W-:Y:S02]  /*3c00*/  FMUL.FTZ R128, R135, R116 ;  /* 0x0000007487807220 */ /* 0x000fe40000410000 */
[C---:B0-----:R-:W-:Y:S02]  /*3c10*/  FMUL.FTZ R13, R133.reuse, R14 ;  /* 0x0000000e850d7220 */ /* 0x041fe40000410000 */
[----:B------:R-:W-:-:S03]  /*3c20*/  FFMA.FTZ R12, R133, R12, R182 ;  /* 0x0000000c850c7223 */ /* 0x000fc600000100b6 */
[----:B------:R-:W0:Y:S01]  /*3c30*/  MUFU.EX2 R129, R129 ;  /* 0x0000008100817308 */ /* 0x000e220000000800 */
[----:B------:R-:W-:Y:S02]  /*3c40*/  FMUL.FTZ R27, R135, R125 ;  /* 0x0000007d871b7220 */ /* 0x000fe40000410000 */
[C---:B---3--:R-:W-:Y:S02]  /*3c50*/  FMUL.FTZ R14, R132.reuse, R13 ;  /* 0x0000000d840e7220 */ /* 0x048fe40000410000 */
[----:B------:R-:W-:-:S03]  /*3c60*/  FFMA.FTZ R12, R132, R12, R159 ;  /* 0x0000000c840c7223 */ /* 0x000fc6000001009f */
[----:B------:R-:W3:Y:S01]  /*3c70*/  MUFU.EX2 R128, R128 ;  /* 0x0000008000807308 */ /* 0x000ee20000000800 */
        /* <DEDUP_REMOVED lines=8> */
[C---:B0-----:R-:W-:Y:S02]  /*3d00*/  FMUL.FTZ R13, R129.reuse, R14 ;  /* 0x0000000e810d7220 */ /* 0x041fe40000410000 */
[----:B------:R-:W-:-:S05]  /*3d10*/  FFMA.FTZ R12, R129, R12, R190 ;  /* 0x0000000c810c7223 */ /* 0x000fca00000100be */
[----:B------:R-:W0:Y:S01]  /*3d20*/  MUFU.EX2 R150, R150 ;  /* 0x0000009600967308 */ /* 0x000e220000000800 */
[C---:B---3--:R-:W-:Y:S02]  /*3d30*/  FMUL.FTZ R14, R128.reuse, R13 ;  /* 0x0000000d800e7220 */ /* 0x048fe40000410000 */
[----:B------:R-:W-:Y:S02]  /*3d40*/  FFMA.FTZ R12, R128, R12, R167 ;  /* 0x0000000c800c7223 */ /* 0x000fe400000100a7 */
[C---:B--2---:R-:W-:Y:S02]  /*3d50*/  FMUL.FTZ R13, R27.reuse, R14 ;  /* 0x0000000e1b0d7220 */ /* 0x044fe40000410000 */
[----:B------:R-:W-:Y:S02]  /*3d60*/  FFMA.FTZ R12, R27, R12, R194 ;  /* 0x0000000c1b0c7223 */ /* 0x000fe400000100c2 */
[C---:B-1----:R-:W-:Y:S02]  /*3d70*/  FMUL.FTZ R13, R26.reuse, R13 ;  /* 0x0000000d1a0d7220 */ /* 0x042fe40000410000 */
[----:B------:R-:W-:Y:S01]  /*3d80*/  FFMA.FTZ R14, R26, R12, R171 ;  /* 0x0000000c1a0e7223 */ /* 0x000fe200000100ab */
[----:B------:R-:W-:-:S02]  /*3d90*/  HADD2.F32 R179, -RZ, R16.H0_H0 ;  /* 0x20000010ffb37230 */ /* 0x000fc40000004100 */
[----:B------:R-:W-:Y:S01]  /*3da0*/  HADD2.F32 R177, -RZ, R16.H1_H1 ;  /* 0x30000010ffb17230 */ /* 0x000fe20000004100 */
[C---:B0-----:R-:W-:Y:S01]  /*3db0*/  FMUL.FTZ R12, R150.reuse, R13 ;  /* 0x0000000d960c7220 */ /* 0x041fe20000410000 */
[--C-:B------:R-:W-:Y:S01]  /*3dc0*/  HADD2.F32 R178, -RZ, R17.reuse.H0_H0 ;  /* 0x20000011ffb27230 */ /* 0x100fe20000004100 */
[----:B------:R-:W-:Y:S01]  /*3dd0*/  FFMA.FTZ R13, R150, R14, R173 ;  /* 0x0000000e960d7223 */ /* 0x000fe200000100ad */
[----:B------:R-:W-:Y:S02]  /*3de0*/  HADD2.F32 R174, -RZ, R17.H1_H1 ;  /* 0x30000011ffae7230 */ /* 0x000fe40000004100 */
        /* <DEDUP_REMOVED lines=12> */
.L_x_3990:
[----:B----4-:R-:W-:Y:S05]  /*3eb0*/  BSYNC B0 ;  /* 0x0000000000007941 */ /* 0x010fea0003800000 */
.L_x_3989:
[----:B------:R-:W-:Y:S01]  /*3ec0*/  ISETP.GT.U32.AND P0, PT, R48, 0x1f, PT ;  /* 0x0000001f3000780c */ /* 0x000fe20003f04070 */
[C---:B-----5:R-:W-:Y:S01]  /*3ed0*/  FMUL.FTZ R134, R126.reuse, R176 ;  /* 0x000000b07e867220 */ /* 0x060fe20000410000 */
[----:B------:R2:W-:Y:S01]  /*3ee0*/  STS.64 [R48.X8+0x1900], R12 ;  /* 0x0019000c30007388 */ /* 0x0005e20000008a00 */
[C---:B------:R-:W-:Y:S01]  /*3ef0*/  FMUL.FTZ R18, R126.reuse, R168 ;  /* 0x000000a87e127220 */ /* 0x040fe20000410000 */
[----:B------:R-:W-:Y:S01]  /*3f00*/  BSSY B0, `(.L_x_3991) ;  /* 0x000005d000007945 */ /* 0x000fe20003800000 */
[C---:B------:R-:W-:Y:S02]  /*3f10*/  FMUL.FTZ R196, R126.reuse, R178 ;  /* 0x000000b27ec47220 */ /* 0x040fe40000410000 */
[C---:B0-----:R-:W-:Y:S02]  /*3f20*/  FMUL.FTZ R14, R126.reuse, R160 ;  /* 0x000000a07e0e7220 */ /* 0x041fe40000410000 */
[C---:B------:R-:W-:Y:S02]  /*3f30*/  FMUL.FTZ R144, R126.reuse, R162 ;  /* 0x000000a27e907220 */ /* 0x040fe40000410000 */
[----:B------:R-:W-:-:S02]  /*3f40*/  FMUL.FTZ R16, R126, R164 ;  /* 0x000000a47e107220 */ /* 0x000fc40000410000 */
        /* <DEDUP_REMOVED lines=33> */
.L_x_4044:
        /* <DEDUP_REMOVED lines=24> */
.L_x_4045:
[----:B------:R-:W-:Y:S02]  /*42e0*/  ISETP.GE.AND P0, PT, R49, 0x10, PT ;  /* 0x000000103100780c */ /* 0x000fe40003f06270 */
[----:B------:R-:W-:Y:S02]  /*42f0*/  MOV R157, R16 ;  /* 0x00000010009d7202 */ /* 0x000fe40000000f00 */
[----:B------:R-:W-:-:S09]  /*4300*/  MOV R16, R17 ;  /* 0x0000001100107202 */ /* 0x000fd20000000f00 */
[-C--:B--2---:R-:W-:Y:S02]  /*4310*/  @P0 FFMA.FTZ R157, R12, R16.reuse, R157 ;  /* 0x000000100c9d0223 */ /* 0x084fe4000001009d */
[----:B---3--:R-:W-:Y:S01]  /*4320*/  @P0 FMUL.FTZ R16, R149, R16 ;  /* 0x0000001095100220 */ /* 0x008fe20000410000 */
[----:B------:R-:W-:Y:S05]  /*4330*/  BRA.CONV ~URZ, `(.L_x_3995) ;  /* 0x000000637f007947 */ /* 0x000fea000b800000 */
[----:B0-----:R-:W-:Y:S01]  /*4340*/  HFMA2.MMA R15, -RZ, RZ, 0, 1.847743988037109375e-06 ;  /* 0x0000001fff0f7435 */ /* 0x001fe200000001ff */
[----:B------:R-:W-:Y:S02]  /*4350*/  MOV R189, R16 ;  /* 0x0000001000bd7202 */ /* 0x000fe40000000f00 */
[----:B------:R-:W-:Y:S02]  /*4360*/  MOV R198, 0x1f ;  /* 0x0000001f00c67802 */ /* 0x000fe40000000f00 */
[----:B------:R-:W-:Y:S02]  /*4370*/  MOV R200, 0xffffffff ;  /* 0xffffffff00c87802 */ /* 0x000fe40000000f00 */
[----:B------:R-:W-:-:S02]  /*4380*/  MOV R12, 0x43a0 ;  /* 0x000043a0000c7802 */ /* 0x000fc40000000f00 */
[----:B-1----:R-:W-:Y:S05]  /*4390*/  CALL.REL.NOINC `($__internal_163_$__cuda_sm70_shflsync_idx_p) ;  /* 0x000047d000007944 */ /* 0x002fea0003c00000 */
.L_x_3995:
[----:B------:R-:W-:Y:S05]  /*43a0*/  BRA.CONV ~URZ, `(.L_x_3996) ;  /* 0x000000637f007947 */ /* 0x000fea000b800000 */
[----:B01----:R-:W-:Y:S01]  /*43b0*/  HFMA2.MMA R15, -RZ, RZ, 0, 1.847743988037109375e-06 ;  /* 0x0000001fff0f7435 */ /* 0x003fe200000001ff */
[----:B------:R-:W-:-:S02]  /*43c0*/  MOV R189, R157 ;  /* 0x0000009d00bd7202 */ /* 0x000fc40000000f00 */
[----:B------:R-:W-:Y:S02]  /*43d0*/  MOV R198, 0x1f ;  /* 0x0000001f00c67802 */ /* 0x000fe40000000f00 */
[----:B------:R-:W-:Y:S02]  /*43e0*/  MOV R200, 0xffffffff ;  /* 0xffffffff00c87802 */ /* 0x000fe40000000f00 */
[----:B------:R-:W-:Y:S02]  /*43f0*/  MOV R12, 0x4410 ;  /* 0x00004410000c7802 */ /* 0x000fe40000000f00 */
[----:B------:R-:W-:Y:S05]  /*4400*/  CALL.REL.NOINC `($__internal_163_$__cuda_sm70_shflsync_idx_p) ;  /* 0x0000476000007944 */ /* 0x000fea0003c00000 */
.L_x_3996:
[----:B------:R-:W-:Y:S05]  /*4410*/  BRA.DIV ~URZ, `(.L_x_3997) ;  /* 0x00003d727f007947 */ /* 0x000fea000b800000 */
[----:B------:R-:W2:Y:S04]  /*4420*/  SHFL.IDX PT, R34, R34, RZ, 0x1f ;  /* 0x00001fff22227589 */ /* 0x000ea800000e0000 */
[----:B------:R3:W4:Y:S04]  /*4430*/  SHFL.IDX PT, R13, R35, RZ, 0x1f ;  /* 0x00001fff230d7589 */ /* 0x00072800000e0000 */
[----:B------:R-:W0:Y:S04]  /*4440*/  SHFL.UP PT, R16, R16, 0x1, RZ ;  /* 0x0420000010107989 */ /* 0x000e2800000e00ff */
[----:B------:R3:W1:Y:S02]  /*4450*/  SHFL.UP PT, R17, R157, 0x1, RZ ;  /* 0x042000009d117989 */ /* 0x00066400000e00ff */
.L_x_4046:
[----:B01----:R-:W0:Y:S01]  /*4460*/  LDS.64 R14, [R48.X16+0x1900] ;  /* 0x00190000300e7984 */ /* 0x003e22000000ca00 */
[----:B--2---:R-:W-:Y:S01]  /*4470*/  MOV R12, R34 ;  /* 0x00000022000c7202 */ /* 0x004fe20000000f00 */
[----:B----4-:R-:W-:-:S04]  /*4480*/  @P1 FFMA.FTZ R13, R13, R16, R17 ;  /* 0x000000100d0d1223 */ /* 0x010fc80000010011 */
[----:B------:R-:W-:Y:S02]  /*4490*/  @P1 FMUL.FTZ R12, R12, R16 ;  /* 0x000000100c0c1220 */ /* 0x000fe40000410000 */
[C---:B0-----:R-:W-:Y:S02]  /*44a0*/  FFMA.FTZ R15, R14.reuse, R13, R15 ;  /* 0x0000000d0e0f7223 */ /* 0x041fe4000001000f */
[----:B------:R-:W-:-:S05]  /*44b0*/  FMUL.FTZ R14, R14, R12 ;  /* 0x0000000c0e0e7220 */ /* 0x000fca0000410000 */
[----:B------:R0:W-:Y:S02]  /*44c0*/  STS.128 [R48.X16+0x1900], R12 ;  /* 0x0019000c30007388 */ /* 0x0001e4000000cc00 */
.L_x_3992:
[----:B------:R-:W-:Y:S05]  /*44d0*/  BSYNC B0 ;  /* 0x0000000000007941 */ /* 0x000fea0003800000 */
.L_x_3991:
[----:B------:R-:W-:Y:S01]  /*44e0*/  WARPSYNC 0xffffffff ;  /* 0xffffffff00007948 */ /* 0x000fe20003800000 */
[----:B------:R-:W-:Y:S01]  /*44f0*/  BAR.SYNC.DEFER_BLOCKING 0x0 ;  /* 0x0000000000007b1d */ /* 0x000fe20000010000 */
[----:B01----:R-:W-:Y:S01]  /*4500*/  FMUL.FTZ R15, R150, R175 ;  /* 0x000000af960f7220 */ /* 0x003fe20000410000 */
[----:B------:R-:W-:Y:S01]  /*4510*/  LOP3.LUT P0, RZ, R48, 0x1f, RZ, 0xc0, !PT ;  /* 0x0000001f30ff7812 */ /* 0x000fe2000780c0ff */
[----:B------:R-:W-:Y:S01]  /*4520*/  FFMA.FTZ R13, R150, R196, R183 ;  /* 0x000000c4960d7223 */ /* 0x000fe200000100b7 */
[----:B------:R-:W-:Y:S01]  /*4530*/  HFMA2.MMA R17, -RZ, RZ, 0, 0 ;  /* 0x00000000ff117435 */ /* 0x000fe200000001ff */
        /* <DEDUP_REMOVED lines=28> */
[----:B---3--:R-:W-:-:S02]  /*4700*/  FFMA.FTZ R35, R23, R145, R188 ;  /* 0x0000009117237223 */ /* 0x008fc400000100bc */
        /* <DEDUP_REMOVED lines=35> */
.L_x_4047:
        /* <DEDUP_REMOVED lines=26> */
.L_x_4048:
        /* <DEDUP_REMOVED lines=11> */
.L_x_3999:
[----:B-12---:R-:W-:Y:S05]  /*4b90*/  BSYNC B0 ;  /* 0x0000000000007941 */ /* 0x006fea0003800000 */
.L_x_3998:
[----:B------:R-:W-:Y:S01]  /*4ba0*/  WARPSYNC 0xffffffff ;  /* 0xffffffff00007948 */ /* 0x000fe20003800000 */
[----:B------:R-:W-:Y:S01]  /*4bb0*/  BAR.SYNC.DEFER_BLOCKING 0x0 ;  /* 0x0000000000007b1d */ /* 0x000fe20000010000 */
[----:B------:R-:W-:Y:S01]  /*4bc0*/  FMUL.FTZ R160, R160, R151 ;  /* 0x00000097a0a07220 */ /* 0x000fe20000410000 */
[----:B0-----:R-:W-:Y:S01]  /*4bd0*/  HFMA2.MMA R13, -RZ, RZ, 0, 0 ;  /* 0x00000000ff0d7435 */ /* 0x001fe200000001ff */
[----:B------:R-:W-:Y:S01]  /*4be0*/  FMUL.FTZ R162, R162, R145 ;  /* 0x00000091a2a27220 */ /* 0x000fe20000410000 */
[----:B------:R-:W-:Y:S01]  /*4bf0*/  MOV R12, R48 ;  /* 0x00000030000c7202 */ /* 0x000fe20000000f00 */
[----:B------:R-:W-:Y:S01]  /*4c00*/  FFMA.FTZ R160, R105, R160, RZ ;  /* 0x000000a069a07223 */ /* 0x000fe200000100ff */
[----:B------:R-:W-:Y:S01]  /*4c10*/  ISETP.NE.AND P1, PT, R48, RZ, PT ;  /* 0x000000ff3000720c */ /* 0x000fe20003f25270 */
[----:B------:R-:W-:Y:S01]  /*4c20*/  FMUL.FTZ R164, R164, R35 ;  /* 0x00000023a4a47220 */ /* 0x000fe20000410000 */
[----:B------:R-:W-:Y:S01]  /*4c30*/  SHF.L.U32 R185, R48, 0x4, RZ ;  /* 0x0000000430b97819 */ /* 0x000fe200000006ff */
[----:B------:R-:W-:Y:S01]  /*4c40*/  FFMA.FTZ R160, R103, R162, R160 ;  /* 0x000000a267a07223 */ /* 0x000fe200000100a0 */
[----:B------:R-:W-:Y:S01]  /*4c50*/  SHF.L.U64.HI R162, R121, 0x2, R120 ;  /* 0x0000000279a27819 */ /* 0x000fe20000010278 */
[----:B------:R-:W-:Y:S01]  /*4c60*/  FMUL.FTZ R166, R166, R147 ;  /* 0x00000093a6a67220 */ /* 0x000fe20000410000 */
[----:B------:R-:W-:Y:S01]  /*4c70*/  LEA.HI.SX32 R185, R185, R185, 0x1b ;  /* 0x000000b9b9b97211 */ /* 0x000fe200078fdaff */
[----:B------:R-:W-:Y:S01]  /*4c80*/  FFMA.FTZ R160, R101, R164, R160 ;  /* 0x000000a465a07223 */ /* 0x000fe200000100a0 */
[----:B------:R-:W-:Y:S01]  /*4c90*/  BSSY B0, `(.L_x_4002) ;  /* 0x00000c4000007945 */ /* 0x000fe20003800000 */
[----:B------:R-:W-:-:S02]  /*4ca0*/  FMUL.FTZ R168, R168, R149 ;  /* 0x00000095a8a87220 */ /* 0x000fc40000410000 */
[----:B------:R-:W-:Y:S01]  /*4cb0*/  FFMA.FTZ R160, R99, R166, R160 ;  /* 0x000000a663a07223 */ /* 0x000fe200000100a0 */
[----:B------:R-:W-:Y:S01]  /*4cc0*/  HADD2.F32 R166, -RZ, R6.H1_H1 ;  /* 0x30000006ffa67230 */ /* 0x000fe20000004100 */
[----:B------:R-:W-:Y:S02]  /*4cd0*/  FMUL.FTZ R170, R170, R153 ;  /* 0x00000099aaaa7220 */ /* 0x000fe40000410000 */
[----:B------:R-:W-:Y:S01]  /*4ce0*/  FFMA.FTZ R160, R97, R168, R160 ;  /* 0x000000a861a07223 */ /* 0x000fe200000100a0 */
[--C-:B------:R-:W-:Y:S01]  /*4cf0*/  HADD2.F32 R168, -RZ, R7.reuse.H0_H0 ;  /* 0x20000007ffa87230 */ /* 0x100fe20000004100 */
[----:B------:R-:W-:Y:S01]  /*4d00*/  IMAD R14, R148, c[0x0][0x2b8], RZ ;  /* 0x0000ae00940e7a24 */ /* 0x000fe200078e02ff */
[----:B------:R-:W0:Y:S01]  /*4d10*/  LDS R34, [R48.X8+0x1b14] ;  /* 0x001b140030227984 */ /* 0x000e220000008800 */
[----:B------:R-:W-:Y:S02]  /*4d20*/  FMUL.FTZ R172, R172, R155 ;  /* 0x0000009bacac7220 */ /* 0x000fe40000410000 */
[----:B------:R-:W-:Y:S01]  /*4d30*/  FFMA.FTZ R160, R95, R170, R160 ;  /* 0x000000aa5fa07223 */ /* 0x000fe200000100a0 */
[----:B------:R1:W-:Y:S01]  /*4d40*/  @!P1 STS.64 [R123.X8+0x2610], R16 ;  /* 0x002610107b009388 */ /* 0x0003e20000008a00 */
[----:B------:R-:W-:Y:S01]  /*4d50*/  IMAD.WIDE.U32 R12, R53, c[0x0][0x2b8], R12 ;  /* 0x0000ae00350c7a25 */ /* 0x000fe200078e000c */
[----:B------:R-:W-:-:S03]  /*4d60*/  HADD2.F32 R170, -RZ, R7.H1_H1 ;  /* 0x30000007ffaa7230 */ /* 0x000fc60000004100 */
        /* <DEDUP_REMOVED lines=16> */
[----:B------:R-:W-:Y:S01]  /*4e70*/  IADD3 R177, R38, -c[0x0][0x174], RZ ;  /* 0x80005d0026b17a10 */ /* 0x000fe20007ffe0ff */
[----:B------:R-:W-:Y:S01]  /*4e80*/  FFMA.FTZ R160, R111, R178, R160 ;  /* 0x000000b26fa07223 */ /* 0x000fe200000100a0 */
[----:B------:R-:W-:Y:S01]  /*4e90*/  LEA.HI.X R15, R12, c[0x0][0x324], R13, 0x2, P0 ;  /* 0x0000c9000c0f7a11 */ /* 0x000fe200000f140d */
[----:B------:R-:W-:Y:S02]  /*4ea0*/  FMUL.FTZ R158, R158, R167 ;  /* 0x000000a79e9e7220 */ /* 0x000fe40000410000 */
[----:B0-----:R-:W-:Y:S01]  /*4eb0*/  FFMA.FTZ R175, R34, R175, R196 ;  /* 0x000000af22af7223 */ /* 0x001fe200000100c4 */
[----:B------:R-:W-:Y:S01]  /*4ec0*/  P2R R34, PR, RZ, 0x2 ;  /* 0x00000002ff227803 */ /* 0x000fe20000000000 */
[----:B------:R-:W-:-:S02]  /*4ed0*/  IMAD R177, R177, -0x400, RZ ;  /* 0xfffffc00b1b17824 */ /* 0x000fc400078e02ff */
[----:B------:R-:W-:Y:S02]  /*4ee0*/  FFMA.FTZ R183, R150, R175, R183 ;  /* 0x000000af96b77223 */ /* 0x000fe400000100b7 */
[----:B------:R-:W-:Y:S02]  /*4ef0*/  FFMA.FTZ R160, R113, R174, R160 ;  /* 0x000000ae71a07223 */ /* 0x000fe400000100a0 */
[----:B------:R-:W-:Y:S02]  /*4f00*/  FFMA.FTZ R181, R26, R183, R181 ;  /* 0x000000b71ab57223 */ /* 0x000fe400000100b5 */
[----:B------:R-:W-:Y:S01]  /*4f10*/  IMAD.WIDE R14, R177, 0x4, R14 ;  /* 0x00000004b10e7825 */ /* 0x000fe200078e020e */
[----:B------:R-:W-:-:S03]  /*4f20*/  SHF.L.U32 R177, R121, 0x2, RZ ;  /* 0x0000000279b17819 */ /* 0x000fc600000006ff */
[----:B------:R-:W-:Y:S02]  /*4f30*/  FFMA.FTZ R27, R27, R181, R18 ;  /* 0x000000b51b1b7223 */ /* 0x000fe40000010012 */
[----:B------:R-:W-:Y:S02]  /*4f40*/  IMAD R162, R162, c[0x0][0x2d0], RZ ;  /* 0x0000b400a2a27a24 */ /* 0x000fe400078e02ff */
[----:B------:R-:W-:Y:S02]  /*4f50*/  FFMA.FTZ R19, R128, R27, R19 ;  /* 0x0000001b80137223 */ /* 0x000fe40000010013 */
[----:B------:R-:W-:Y:S02]  /*4f60*/  FFMA.FTZ R158, R115, R158, R160 ;  /* 0x0000009e739e7223 */ /* 0x000fe400000100a0 */
[----:B------:R-:W-:Y:S02]  /*4f70*/  FFMA.FTZ R129, R129, R19, R134 ;  /* 0x0000001381817223 */ /* 0x000fe40000010086 */
[----:B------:R-:W-:-:S02]  /*4f80*/  FMUL.FTZ R156, R156, R169 ;  /* 0x000000a99c9c7220 */ /* 0x000fc40000410000 */
[----:B------:R-:W-:Y:S02]  /*4f90*/  FFMA.FTZ R135, R130, R129, R135 ;  /* 0x0000008182877223 */ /* 0x000fe40000010087 */
[----:B------:R-:W-:Y:S01]  /*4fa0*/  IMAD R179, R177, c[0x0][0x2d4], R162 ;  /* 0x0000b500b1b37a24 */ /* 0x000fe200078e02a2 */
[----:B------:R-:W-:Y:S01]  /*4fb0*/  HADD2.F32 R162, -RZ, R6.H0_H0 ;  /* 0x20000006ffa27230 */ /* 0x000fe20000004100 */
[----:B------:R-:W-:Y:S02]  /*4fc0*/  FFMA.FTZ R131, R131, R135, R136 ;  /* 0x0000008783837223 */ /* 0x000fe40000010088 */
[----:B------:R-:W-:Y:S01]  /*4fd0*/  IMAD.WIDE.U32 R14, R177, c[0x0][0x2d0], R14 ;  /* 0x0000b400b10e7a25 */ /* 0x000fe200078e000e */
[----:B------:R-:W-:-:S03]  /*4fe0*/  LEA R177, R39, 0xfffffc00, 0xa ;  /* 0xfffffc0027b17811 */ /* 0x000fc600078e50ff */
[----:B------:R-:W-:Y:S01]  /*4ff0*/  FFMA.FTZ R137, R132, R131, R137 ;  /* 0x0000008384897223 */ /* 0x000fe20000010089 */
[----:B------:R-:W-:Y:S01]  /*5000*/  IADD3 R15, R15, R179, RZ ;  /* 0x000000b30f0f7210 */ /* 0x000fe20007ffe0ff */
[----:B------:R-:W-:Y:S01]  /*5010*/  FFMA.FTZ R156, R117, R156, R158 ;  /* 0x0000009c759c7223 */ /* 0x000fe2000001009e */
[--C-:B------:R-:W-:Y:S01]  /*5020*/  HADD2.F32 R158, -RZ, R5.reuse.H1_H1 ;  /* 0x30000005ff9e7230 */ /* 0x100fe20000004100 */
[----:B------:R-:W-:Y:S01]  /*5030*/  FMUL.FTZ R152, R152, R171 ;  /* 0x000000ab98987220 */ /* 0x000fe20000410000 */
[C---:B------:R-:W-:Y:S01]  /*5040*/  IADD3 R12, P0, R177.reuse, R12, RZ ;  /* 0x0000000cb10c7210 */ /* 0x040fe20007f1e0ff */
[----:B------:R-:W-:Y:S01]  /*5050*/  FMUL.FTZ R154, R154, R173 ;  /* 0x000000ad9a9a7220 */ /* 0x000fe20000410000 */
[----:B------:R-:W-:Y:S01]  /*5060*/  IADD3 R184, -R177, c[0x0][0x168], -R48 ;  /* 0x00005a00b1b87a10 */ /* 0x000fe20007ffe930 */
[----:B------:R-:W-:Y:S01]  /*5070*/  FFMA.FTZ R133, R133, R137, R138 ;  /* 0x0000008985857223 */ /* 0x000fe2000001008a */
[----:B------:R-:W-:Y:S01]  /*5080*/  LEA.HI.X.SX32 R13, R177, R13, 0x1, P0 ;  /* 0x0000000db10d7211 */ /* 0x000fe200000f0eff */
[----:B------:R-:W-:Y:S01]  /*5090*/  FFMA.FTZ R152, R119, R152, R156 ;  /* 0x0000009877987223 */ /* 0x000fe2000001009c */
[----:B------:R-:W-:Y:S01]  /*50a0*/  ISETP.GE.AND P0, PT, R184, 0x1, PT ;  /* 0x00000001b800780c */ /* 0x000fe20003f06270 */
[----:B------:R-:W-:Y:S01]  /*50b0*/  FMUL.FTZ R179, R127, R154 ;  /* 0x0000009a7fb37220 */ /* 0x000fe20000410000 */
[----:B------:R-:W-:Y:S01]  /*50c0*/  HADD2.F32 R154, -RZ, R5.H0_H0 ;  /* 0x20000005ff9a7230 */ /* 0x000fe20000004100 */
[----:B------:R-:W-:Y:S01]  /*50d0*/  FMUL.FTZ R18, R126, R151 ;  /* 0x000000977e127220 */ /* 0x000fe20000410000 */
[----:B------:R-:W-:Y:S01]  /*50e0*/  ISETP.GE.AND P1, PT, R184, 0x41, PT ;  /* 0x00000041b800780c */ /* 0x000fe20003f26270 */
[----:B------:R-:W-:Y:S01]  /*50f0*/  FFMA.FTZ R25, R25, R133, R140 ;  /* 0x0000008519197223 */ /* 0x000fe2000001008c */
[----:B------:R-:W-:Y:S01]  /*5100*/  HADD2.F32 R140, -RZ, R11.H1_H1 ;  /* 0x3000000bff8c7230 */ /* 0x000fe20000004100 */
[----:B------:R-:W-:-:S02]  /*5110*/  FADD.FTZ R26, R152, R179 ;  /* 0x000000b3981a7221 */ /* 0x000fc40000010000 */
[C---:B------:R-:W-:Y:S02]  /*5120*/  FMUL.FTZ R34, R126.reuse, R145 ;  /* 0x000000917e227220 */ /* 0x040fe40000410000 */
[----:B------:R-:W-:Y:S02]  /*5130*/  FMUL.FTZ R18, R105, R18 ;  /* 0x0000001269127220 */ /* 0x000fe40000410000 */
[C---:B-1----:R-:W-:Y:S02]  /*5140*/  FMUL.FTZ R16, R126.reuse, R149 ;  /* 0x000000957e107220 */ /* 0x042fe40000410000 */
[----:B------:R-:W-:Y:S01]  /*5150*/  FMUL.FTZ R128, R126, R153 ;  /* 0x000000997e807220 */ /* 0x000fe20000410000 */
[----:B------:R0:W-:Y:S01]  /*5160*/  STS [R185.X4+0x850], R18 ;  /* 0x00085012b9007388 */ /* 0x0001e20000004800 */
[----:B------:R-:W-:Y:S02]  /*5170*/  FFMA.FTZ R179, R20, R25, R139 ;  /* 0x0000001914b37223 */ /* 0x000fe4000001008b */
[----:B------:R-:W-:-:S02]  /*5180*/  FMUL.FTZ R34, R103, R34 ;  /* 0x0000002267227220 */ /* 0x000fc40000410000 */
[----:B------:R-:W-:Y:S02]  /*5190*/  FMUL.FTZ R16, R97, R16 ;  /* 0x0000001061107220 */ /* 0x000fe40000410000 */
[----:B------:R-:W-:Y:S01]  /*51a0*/  FMUL.FTZ R128, R95, R128 ;  /* 0x000000805f807220 */ /* 0x000fe20000410000 */
[----:B------:R1:W-:Y:S01]  /*51b0*/  STS [R185.X4+0x854], R34 ;  /* 0x00085422b9007388 */ /* 0x0003e20000004800 */
[----:B------:R-:W-:Y:S01]  /*51c0*/  FFMA.FTZ R21, R21, R179, R142 ;  /* 0x000000b315157223 */ /* 0x000fe2000001008e */
[----:B------:R-:W-:Y:S01]  /*51d0*/  HADD2.F32 R142, -RZ, R4.H0_H0 ;  /* 0x20000004ff8e7230 */ /* 0x000fe20000004100 */
[----:B0-----:R-:W-:Y:S01]  /*51e0*/  FMUL.FTZ R18, R126, R159 ;  /* 0x0000009f7e127220 */ /* 0x001fe20000410000 */
[----:B------:R0:W-:Y:S01]  /*51f0*/  STS [R185.X4+0x860], R16 ;  /* 0x00086010b9007388 */ /* 0x0001e20000004800 */
[----:B------:R-:W-:Y:S02]  /*5200*/  FFMA.FTZ R141, R22, R21, R141 ;  /* 0x00000015168d7223 */ /* 0x000fe4000001008d */
[C---:B------:R-:W-:Y:S01]  /*5210*/  FMUL.FTZ R150, R126.reuse, R35 ;  /* 0x000000237e967220 */ /* 0x040fe20000410000 */
[----:B------:R2:W-:Y:S01]  /*5220*/  STS [R185.X4+0x864], R128 ;  /* 0x00086480b9007388 */ /* 0x0005e20000004800 */
[----:B------:R-:W-:-:S02]  /*5230*/  FMUL.FTZ R152, R126, R147 ;  /* 0x000000937e987220 */ /* 0x000fc40000410000 */
[C---:B------:R-:W-:Y:S02]  /*5240*/  FMUL.FTZ R130, R126.reuse, R155 ;  /* 0x0000009b7e827220 */ /* 0x040fe40000410000 */
[C---:B------:R-:W-:Y:S02]  /*5250*/  FMUL.FTZ R134, R126.reuse, R157 ;  /* 0x0000009d7e867220 */ /* 0x040fe40000410000 */
[C---:B-1----:R-:W-:Y:S02]  /*5260*/  FMUL.FTZ R34, R126.reuse, R161 ;  /* 0x000000a17e227220 */ /* 0x042fe40000410000 */
[C---:B------:R-:W-:Y:S02]  /*5270*/  FMUL.FTZ R132, R126.reuse, R163 ;  /* 0x000000a37e847220 */ /* 0x040fe40000410000 */
[----:B------:R-:W-:Y:S02]  /*5280*/  FMUL.FTZ R136, R126, R165 ;  /* 0x000000a57e887220 */ /* 0x000fe40000410000 */
[----:B------:R-:W-:-:S02]  /*5290*/  FMUL.FTZ R18, R107, R18 ;  /* 0x000000126b127220 */ /* 0x000fc40000410000 */
[C---:B0-----:R-:W-:Y:S02]  /*52a0*/  FMUL.FTZ R16, R126.reuse, R167 ;  /* 0x000000a77e107220 */ /* 0x041fe40000410000 */
[C---:B------:R-:W-:Y:S01]  /*52b0*/  FMUL.FTZ R20, R126.reuse, R169 ;  /* 0x000000a97e147220 */ /* 0x040fe20000410000 */
[----:B------:R0:W-:Y:S01]  /*52c0*/  STS [R185.X4+0x870], R18 ;  /* 0x00087012b9007388 */ /* 0x0001e20000004800 */
[C---:B--2---:R-:W-:Y:S02]  /*52d0*/  FMUL.FTZ R128, R126.reuse, R171 ;  /* 0x000000ab7e807220 */ /* 0x044fe40000410000 */
[----:B------:R-:W-:Y:S02]  /*52e0*/  FMUL.FTZ R126, R126, R173 ;  /* 0x000000ad7e7e7220 */ /* 0x000fe40000410000 */
[----:B------:R-:W-:Y:S02]  /*52f0*/  FFMA.FTZ R23, R23, R141, R144 ;  /* 0x0000008d17177223 */ /* 0x000fe40000010090 */
[----:B------:R-:W-:Y:S01]  /*5300*/  FMUL.FTZ R22, R127, R126 ;  /* 0x0000007e7f167220 */ /* 0x000fe20000410000 */
[----:B------:R-:W-:Y:S01]  /*5310*/  HADD2.F32 R126, -RZ, R9.H1_H1 ;  /* 0x30000009ff7e7230 */ /* 0x000fe20000004100 */
[----:B------:R-:W-:Y:S01]  /*5320*/  FFMA.FTZ R143, R24, R23, R143 ;  /* 0x00000017188f7223 */ /* 0x000fe2000001008f */
[----:B0-----:R-:W-:Y:S01]  /*5330*/  HADD2.F32 R18, -RZ, R8.H0_H0 ;  /* 0x20000008ff127230 */ /* 0x001fe20000004100 */
[----:B------:R-:W-:Y:S01]  /*5340*/  FMUL.FTZ R34, R109, R34 ;  /* 0x000000226d227220 */ /* 0x000fe20000410000 */
[----:B------:R0:W-:Y:S01]  /*5350*/  STS [R185.X4+0x88c], R22 ;  /* 0x00088c16b9007388 */ /* 0x0001e20000004800 */
[----:B------:R-:W-:-:S02]  /*5360*/  FMUL.FTZ R16, R115, R16 ;  /* 0x0000001073107220 */ /* 0x000fc40000410000 */
[----:B------:R-:W-:Y:S01]  /*5370*/  FMUL.FTZ R17, R117, R20 ;  /* 0x0000001475117220 */ /* 0x000fe20000410000 */
[----:B------:R-:W-:Y:S01]  /*5380*/  HADD2.F32 R20, -RZ, R8.H1_H1 ;  /* 0x30000008ff147230 */ /* 0x000fe20000004100 */
[----:B------:R-:W-:Y:S01]  /*5390*/  FMUL.FTZ R139, R143, R102 ;  /* 0x000000668f8b7220 */ /* 0x000fe20000410000 */
[----:B------:R1:W-:Y:S01]  /*53a0*/  STS [R185.X4+0x874], R34 ;  /* 0x00087422b9007388 */ /* 0x0003e20000004800 */
[----:B------:R-:W-:Y:S02]  /*53b0*/  FMUL.FTZ R128, R119, R128 ;  /* 0x0000008077807220 */ /* 0x000fe40000410000 */
[----:B------:R-:W-:Y:S01]  /*53c0*/  FMUL.FTZ R130, R93, R130 ;  /* 0x000000825d827220 */ /* 0x000fe20000410000 */
[----:B------:R2:W-:Y:S01]  /*53d0*/  STS [R185.X4+0x880], R16 ;  /* 0x00088010b9007388 */ /* 0x0005e20000004800 */
[----:B0-----:R-:W-:Y:S02]  /*53e0*/  FFMA.FTZ R22, R18, -R102, R151 ;  /* 0x8000006612167223 */ /* 0x001fe40000010097 */
[-C--:B------:R-:W-:Y:S01]  /*53f0*/  FFMA.FTZ R145, R20, -R100.reuse, R145 ;  /* 0x8000006414917223 */ /* 0x080fe20000010091 */
[----:B------:R0:W-:Y:S01]  /*5400*/  STS [R185.X4+0x888], R128 ;  /* 0x00088880b9007388 */ /* 0x0001e20000004800 */
[----:B------:R-:W-:Y:S01]  /*5410*/  FMUL.FTZ R24, R23, R100 ;  /* 0x0000006417187220 */ /* 0x000fe20000410000 */
[----:B-1----:R-:W-:Y:S01]  /*5420*/  HADD2.F32 R34, -RZ, R9.H0_H0 ;  /* 0x20000009ff227230 */ /* 0x002fe20000004100 */
[----:B------:R-:W-:Y:S01]  /*5430*/  FMUL.FTZ R132, R111, R132 ;  /* 0x000000846f847220 */ /* 0x000fe20000410000 */
[----:B------:R1:W-:Y:S01]  /*5440*/  STS [R185.X4+0x868], R130 ;  /* 0x00086882b9007388 */ /* 0x0003e20000004800 */
[----:B------:R-:W-:-:S02]  /*5450*/  FMUL.FTZ R134, R91, R134 ;  /* 0x000000865b867220 */ /* 0x000fc40000410000 */
[----:B--2---:R-:W-:Y:S01]  /*5460*/  FFMA.FTZ R16, R139, R22, RZ ;  /* 0x000000168b107223 */ /* 0x004fe200000100ff */
[----:B------:R2:W-:Y:S01]  /*5470*/  STS [R185.X4+0x878], R132 ;  /* 0x00087884b9007388 */ /* 0x0005e20000004800 */
[-C--:B------:R-:W-:Y:S02]  /*5480*/  FFMA.FTZ R35, R34, -R98.reuse, R35 ;  /* 0x8000006222237223 */ /* 0x080fe40000010023 */
[----:B0-----:R-:W-:Y:S01]  /*5490*/  FMUL.FTZ R128, R141, R98 ;  /* 0x000000628d807220 */ /* 0x001fe20000410000 */
[----:B------:R0:W-:Y:S01]  /*54a0*/  STS [R185.X4+0x86c], R134 ;  /* 0x00086c86b9007388 */ /* 0x0001e20000004800 */
[----:B------:R-:W-:Y:S01]  /*54b0*/  FFMA.FTZ R16, R24, R145, R16 ;  /* 0x0000009118107223 */ /* 0x000fe20000010010 */
[----:B-1----:R-:W-:Y:S01]  /*54c0*/  HADD2.F32 R130, -RZ, R10.H0_H0 ;  /* 0x2000000aff827230 */ /* 0x002fe20000004100 */
[----:B------:R-:W-:Y:S01]  /*54d0*/  FFMA.FTZ R147, R126, -R96, R147 ;  /* 0x800000607e937223 */ /* 0x000fe20000010093 */
[----:B------:R1:W-:Y:S01]  /*54e0*/  STS [R185.X4+0x884], R17 ;  /* 0x00088411b9007388 */ /* 0x0003e20000004800 */
[----:B------:R-:W-:-:S02]  /*54f0*/  FFMA.FTZ R16, R128, R35, R16 ;  /* 0x0000002380107223 */ /* 0x000fc40000010010 */
[----:B--2---:R-:W-:Y:S02]  /*5500*/  FMUL.FTZ R132, R21, R96 ;  /* 0x0000006015847220 */ /* 0x004fe40000410000 */
[----:B------:R-:W-:Y:S01]  /*5510*/  FMUL.FTZ R136, R113, R136 ;  /* 0x0000008871887220 */ /* 0x000fe20000410000 */
[----:B0-----:R-:W-:Y:S01]  /*5520*/  HADD2.F32 R134, -RZ, R10.H1_H1 ;  /* 0x3000000aff867230 */ /* 0x001fe20000004100 */
[-C--:B------:R-:W-:Y:S02]  /*5530*/  FFMA.FTZ R138, R130, -R94.reuse, R149 ;  /* 0x8000005e828a7223 */ /* 0x080fe40000010095 */
[----:B------:R-:W-:Y:S01]  /*5540*/  FMUL.FTZ R149, R179, R94 ;  /* 0x0000005eb3957220 */ /* 0x000fe20000410000 */
[----:B------:R0:W-:Y:S01]  /*5550*/  STS [R185.X4+0x87c], R136 ;  /* 0x00087c88b9007388 */ /* 0x0001e20000004800 */
[----:B------:R-:W-:Y:S01]  /*5560*/  FFMA.FTZ R16, R132, R147, R16 ;  /* 0x0000009384107223 */ /* 0x000fe20000010010 */
[----:B-1----:R-:W-:Y:S01]  /*5570*/  IADD3 R17, R48, 0x40, RZ ;  /* 0x0000004030117810 */ /* 0x002fe20007ffe0ff */
[----:B------:R-:W-:-:S02]  /*5580*/  FMUL.FTZ R152, R99, R152 ;  /* 0x0000009863987220 */ /* 0x000fc40000410000 */
[----:B------:R-:W-:Y:S01]  /*5590*/  FFMA.FTZ R153, R134, -R92, R153 ;  /* 0x8000005c86997223 */ /* 0x000fe20000010099 */
[----:B------:R-:W-:Y:S01]  /*55a0*/  LEA.HI.SX32 R178, R17, R48, 0x1b ;  /* 0x0000003011b27211 */ /* 0x000fe200078fdaff */
[----:B------:R-:W-:Y:S01]  /*55b0*/  FMUL.FTZ R144, R25, R92 ;  /* 0x0000005c19907220 */ /* 0x000fe20000410000 */
[----:B------:R1:W-:Y:S01]  /*55c0*/  STS [R185.X4+0x85c], R152 ;  /* 0x00085c98b9007388 */ /* 0x0003e20000004800 */
[----:B------:R-:W-:Y:S01]  /*55d0*/  FFMA.FTZ R16, R149, R138, R16 ;  /* 0x0000008a95107223 */ /* 0x000fe20000010010 */
[----:B0-----:R-:W-:Y:S01]  /*55e0*/  HADD2.F32 R136, -RZ, R11.H0_H0 ;  /* 0x2000000bff887230 */ /* 0x001fe20000004100 */
[----:B------:R-:W-:Y:S02]  /*55f0*/  FMUL.FTZ R151, R133, R106 ;  /* 0x0000006a85977220 */ /* 0x000fe40000410000 */
[----:B------:R-:W-:Y:S02]  /*5600*/  FFMA.FTZ R16, R144, R153, R16 ;  /* 0x0000009990107223 */ /* 0x000fe40000010010 */
[----:B------:R-:W-:-:S02]  /*5610*/  FMUL.FTZ R150, R101, R150 ;  /* 0x0000009665967220 */ /* 0x000fc40000410000 */
[----:B------:R-:W-:Y:S02]  /*5620*/  FFMA.FTZ R157, R140, -R104, R157 ;  /* 0x800000688c9d7223 */ /* 0x000fe4000001009d */
[----:B-1----:R-:W-:Y:S01]  /*5630*/  FFMA.FTZ R152, R136, -R106, R155 ;  /* 0x8000006a88987223 */ /* 0x002fe2000001009b */
[----:B------:R0:W-:Y:S01]  /*5640*/  STS [R185.X4+0x858], R150 ;  /* 0x00085896b9007388 */ /* 0x0001e20000004800 */
[----:B------:R-:W-:Y:S02]  /*5650*/  FMUL.FTZ R156, R137, R104 ;  /* 0x00000068899c7220 */ /* 0x000fe40000410000 */
[----:B------:R-:W-:Y:S02]  /*5660*/  FFMA.FTZ R16, R151, R152, R16 ;  /* 0x0000009897107223 */ /* 0x000fe40000010010 */
[-C--:B------:R-:W-:Y:S02]  /*5670*/  FFMA.FTZ R160, R142, -R110.reuse, R159 ;  /* 0x8000006e8ea07223 */ /* 0x080fe4000001009f */
[----:B------:R-:W-:-:S02]  /*5680*/  FMUL.FTZ R155, R131, R110 ;  /* 0x0000006e839b7220 */ /* 0x000fc40000410000 */
[----:B------:R-:W-:Y:S01]  /*5690*/  FFMA.FTZ R16, R156, R157, R16 ;  /* 0x0000009d9c107223 */ /* 0x000fe20000010010 */
[----:B0-----:R-:W-:Y:S01]  /*56a0*/  HADD2.F32 R150, -RZ, R4.H1_H1 ;  /* 0x30000004ff967230 */ /* 0x001fe20000004100 */
[----:B------:R-:W-:Y:S02]  /*56b0*/  FMUL.FTZ R164, R135, R108 ;  /* 0x0000006c87a47220 */ /* 0x000fe40000410000 */
[----:B------:R-:W-:Y:S02]  /*56c0*/  FFMA.FTZ R16, R155, R160, R16 ;  /* 0x000000a09b107223 */ /* 0x000fe40000010010 */
[----:B------:R-:W-:Y:S02]  /*56d0*/  FFMA.FTZ R161, R150, -R108, R161 ;  /* 0x8000006c96a17223 */ /* 0x000fe400000100a1 */
[-C--:B------:R-:W-:Y:S02]  /*56e0*/  FFMA.FTZ R163, R154, -R114.reuse, R163 ;  /* 0x800000729aa37223 */ /* 0x080fe400000100a3 */
[----:B------:R-:W-:-:S02]  /*56f0*/  FMUL.FTZ R159, R129, R114 ;  /* 0x00000072819f7220 */ /* 0x000fc40000410000 */
[----:B------:R-:W-:Y:S02]  /*5700*/  FFMA.FTZ R16, R164, R161, R16 ;  /* 0x000000a1a4107223 */ /* 0x000fe40000010010 */
[-C--:B------:R-:W-:Y:S02]  /*5710*/  FFMA.FTZ R165, R158, -R112.reuse, R165 ;  /* 0x800000709ea57223 */ /* 0x080fe400000100a5 */
        /* <DEDUP_REMOVED lines=9> */
[----:B------:R-:W-:-:S02]  /*57b0*/  FFMA.FTZ R171, R168, -R124, R171 ;  /* 0x8000007ca8ab7223 */ /* 0x000fc400000100ab */
[----:B------:R-:W-:Y:S02]  /*57c0*/  FMUL.FTZ R176, R175, R122 ;  /* 0x0000007aafb07220 */ /* 0x000fe40000410000 */
        /* <DEDUP_REMOVED lines=16> */
.L_x_4003:
[----:B------:R-:W-:Y:S05]  /*58d0*/  BSYNC B0 ;  /* 0x0000000000007941 */ /* 0x000fea0003800000 */
.L_x_4002:
[----:B------:R1:W2:Y:S01]  /*58e0*/  LDS R13, [R178.X4+0x950] ;  /* 0x00095000b20d7984 */ /* 0x0002a20000004800 */
[----:B------:R-:W-:Y:S01]  /*58f0*/  BSSY B0, `(.L_x_4004) ;  /* 0x0000006000007945 */ /* 0x000fe20003800000 */
[----:B------:R-:W-:Y:S01]  /*5900*/  FADD.FTZ R12, R182, R189 ;  /* 0x000000bdb60c7221 */ /* 0x000fe20000010000 */
[C---:B0-----:R-:W-:Y:S02]  /*5910*/  IADD3 R17, R48.reuse, 0x80, RZ ;  /* 0x0000008030117810 */ /* 0x041fe40007ffe0ff */
[----:B------:R-:W-:Y:S01]  /*5920*/  IADD3 R187, R48, 0xc0, RZ ;  /* 0x000000c030bb7810 */ /* 0x000fe20007ffe0ff */
[----:B------:R-:W-:Y:S05]  /*5930*/  @!P1 BRA `(.L_x_4005) ;  /* 0x0000001000009947 */ /* 0x000fea0003800000 */
[----:B--2---:R0:W-:Y:S02]  /*5940*/  RED.E.ADD.F32.FTZ.RN.STRONG.GPU [R14.64+-0xf00], R13 ;  /* 0xfff1000d0e00798e */ /* 0x0041e4000c10e784 */
.L_x_4005:
[----:B------:R-:W-:Y:S05]  /*5950*/  BSYNC B0 ;  /* 0x0000000000007941 */ /* 0x000fea0003800000 */
.L_x_4004:
[----:B------:R-:W-:Y:S01]  /*5960*/  LEA.HI.SX32 R17, R17, R48, 0x1b ;  /* 0x0000003011117211 */ /* 0x000fe200078fdaff */
[----:B------:R-:W-:Y:S01]  /*5970*/  BSSY B0, `(.L_x_4006) ;  /* 0x000000d000007945 */ /* 0x000fe20003800000 */
[----:B------:R-:W-:Y:S02]  /*5980*/  ISETP.GE.AND P6, PT, R184, 0x81, PT ;  /* 0x00000081b800780c */ /* 0x000fe40003fc6270 */
[----:B0-2---:R-:W-:-:S02]  /*5990*/  IADD3 R13, R48, 0x100, RZ ;  /* 0x00000100300d7810 */ /* 0x005fc40007ffe0ff */
        /* <DEDUP_REMOVED lines=10> */
.L_x_4007:
[----:B------:R-:W-:Y:S05]  /*5a40*/  BSYNC B0 ;  /* 0x0000000000007941 */ /* 0x000fea0003800000 */
.L_x_4006:
[----:B------:R-:W2:Y:S01]  /*5a50*/  LDS R187, [R187.X4+0xb50] ;  /* 0x000b5000bbbb7984 */ /* 0x000ea20000004800 */
[----:B------:R-:W-:Y:S01]  /*5a60*/  BSSY B0, `(.L_x_4008) ;  /* 0x0000005000007945 */ /* 0x000fe20003800000 */
[----:B0-----:R-:W-:Y:S02]  /*5a70*/  IADD3 R17, R48, 0x140, RZ ;  /* 0x0000014030117810 */ /* 0x001fe40007ffe0ff */
[----:B------:R-:W-:Y:S01]  /*5a80*/  LEA.HI.SX32 R13, R13, R48, 0x1b ;  /* 0x000000300d0d7211 */ /* 0x000fe200078fdaff */
[----:B------:R-:W-:Y:S05]  /*5a90*/  @!P0 BRA `(.L_x_4009) ;  /* 0x0000001000008947 */ /* 0x000fea0003800000 */
[----:B--2---:R0:W-:Y:S02]  /*5aa0*/  RED.E.ADD.F32.FTZ.RN.STRONG.GPU [R14.64+-0xd00], R187 ;  /* 0xfff300bb0e00798e */ /* 0x0041e4000c10e784 */
.L_x_4009:
[----:B------:R-:W-:Y:S05]  /*5ab0*/  BSYNC B0 ;  /* 0x0000000000007941 */ /* 0x000fea0003800000 */
.L_x_4008:
[----:B------:R-:W3:Y:S01]  /*5ac0*/  LDS R13, [R13.X4+0xc50] ;  /* 0x000c50000d0d7984 */ /* 0x000ee20000004800 */
[----:B------:R-:W-:Y:S01]  /*5ad0*/  BSSY B0, `(.L_x_4010) ;  /* 0x0000005000007945 */ /* 0x000fe20003800000 */
[----:B0-2---:R-:W-:Y:S02]  /*5ae0*/  IADD3 R187, R48, 0x180, RZ ;  /* 0x0000018030bb7810 */ /* 0x005fe40007ffe0ff */
[----:B------:R-:W-:Y:S01]  /*5af0*/  LEA.HI.SX32 R17, R17, R48, 0x1b ;  /* 0x0000003011117211 */ /* 0x000fe200078fdaff */
[----:B------:R-:W-:Y:S05]  /*5b00*/  @!P1 BRA `(.L_x_4011) ;  /* 0x0000001000009947 */ /* 0x000fea0003800000 */
[----:B---3--:R0:W-:Y:S02]  /*5b10*/  RED.E.ADD.F32.FTZ.RN.STRONG.GPU [R14.64+-0xc00], R13 ;  /* 0xfff4000d0e00798e */ /* 0x0081e4000c10e784 */
.L_x_4011:
[----:B------:R-:W-:Y:S05]  /*5b20*/  BSYNC B0 ;  /* 0x0000000000007941 */ /* 0x000fea0003800000 */
.L_x_4010:
[----:B------:R-:W2:Y:S01]  /*5b30*/  LDS R17, [R17.X4+0xd50] ;  /* 0x000d500011117984 */ /* 0x000ea20000004800 */
[----:B------:R-:W-:Y:S01]  /*5b40*/  BSSY B0, `(.L_x_4012) ;  /* 0x0000005000007945 */ /* 0x000fe20003800000 */
[----:B0--3--:R-:W-:-:S02]  /*5b50*/  IADD3 R13, R48, 0x1c0, RZ ;  /* 0x000001c0300d7810 */ /* 0x009fc40007ffe0ff */
[----:B------:R-:W-:Y:S01]  /*5b60*/  LEA.HI.SX32 R187, R187, R48, 0x1b ;  /* 0x00000030bbbb7211 */ /* 0x000fe200078fdaff */
[----:B------:R-:W-:Y:S05]  /*5b70*/  @!P2 BRA `(.L_x_4013) ;  /* 0x000000100000a947 */ /* 0x000fea0003800000 */
[----:B--2---:R0:W-:Y:S02]  /*5b80*/  RED.E.ADD.F32.FTZ.RN.STRONG.GPU [R14.64+-0xb00], R17 ;  /* 0xfff500110e00798e */ /* 0x0041e4000c10e784 */
.L_x_4013:
[----:B------:R-:W-:Y:S05]  /*5b90*/  BSYNC B0 ;  /* 0x0000000000007941 */ /* 0x000fea0003800000 */
.L_x_4012:
[----:B------:R-:W3:Y:S01]  /*5ba0*/  LDS R187, [R187.X4+0xe50] ;  /* 0x000e5000bbbb7984 */ /* 0x000ee20000004800 */
[----:B------:R-:W-:Y:S01]  /*5bb0*/  BSSY B0, `(.L_x_4014) ;  /* 0x0000005000007945 */ /* 0x000fe20003800000 */
[----:B0-2---:R-:W-:Y:S02]  /*5bc0*/  IADD3 R17, R48, 0x200, RZ ;  /* 0x0000020030117810 */ /* 0x005fe40007ffe0ff */
[----:B------:R-:W-:Y:S01]  /*5bd0*/  LEA.HI.SX32 R13, R13, R48, 0x1b ;  /* 0x000000300d0d7211 */ /* 0x000fe200078fdaff */
[----:B------:R-:W-:Y:S05]  /*5be0*/  @!P3 BRA `(.L_x_4015) ;  /* 0x000000100000b947 */ /* 0x000fea0003800000 */
[----:B---3--:R0:W-:Y:S02]  /*5bf0*/  RED.E.ADD.F32.FTZ.RN.STRONG.GPU [R14.64+-0xa00], R187 ;  /* 0xfff600bb0e00798e */ /* 0x0081e4000c10e784 */
.L_x_4015:
[----:B------:R-:W-:Y:S05]  /*5c00*/  BSYNC B0 ;  /* 0x0000000000007941 */ /* 0x000fea0003800000 */
.L_x_4014:
[----:B------:R-:W2:Y:S01]  /*5c10*/  LDS R13, [R13.X4+0xf50] ;  /* 0x000f50000d0d7984 */ /* 0x000ea20000004800 */
[----:B------:R-:W-:Y:S01]  /*5c20*/  BSSY B0, `(.L_x_4016) ;  /* 0x0000004000007945 */ /* 0x000fe20003800000 */
[----:B------:R-:W-:Y:S01]  /*5c30*/  LEA.HI.SX32 R16, R17, R48, 0x1b ;  /* 0x0000003011107211 */ /* 0x000fe200078fdaff */
[----:B------:R-:W-:Y:S05]  /*5c40*/  @!P4 BRA `(.L_x_4017) ;  /* 0x000000100000c947 */ /* 0x000fea0003800000 */
[----:B--2---:R2:W-:Y:S02]  /*5c50*/  RED.E.ADD.F32.FTZ.RN.STRONG.GPU [R14.64+-0x900], R13 ;  /* 0xfff7000d0e00798e */ /* 0x0045e4000c10e784 */
.L_x_4017:
[----:B------:R-:W-:Y:S05]  /*5c60*/  BSYNC B0 ;  /* 0x0000000000007941 */ /* 0x000fea0003800000 */
.L_x_4016:
[----:B--2---:R2:W4:Y:S01]  /*5c70*/  LDS R13, [R16.X4+0x1050] ;  /* 0x00105000100d7984 */ /* 0x0045220000004800 */
[----:B------:R-:W-:Y:S01]  /*5c80*/  BSSY B0, `(.L_x_4018) ;  /* 0x0000005000007945 */ /* 0x000fe20003800000 */
[----:B------:R-:W-:-:S02]  /*5c90*/  IADD3 R17, R48, 0x240, RZ ;  /* 0x0000024030117810 */ /* 0x000fc40007ffe0ff */
[----:B0--3--:R-:W-:Y:S01]  /*5ca0*/  IADD3 R187, R48, 0x280, RZ ;  /* 0x0000028030bb7810 */ /* 0x009fe20007ffe0ff */
[----:B------:R-:W-:Y:S05]  /*5cb0*/  @!P5 BRA `(.L_x_4019) ;  /* 0x000000100000d947 */ /* 0x000fea0003800000 */
[----:B----4-:R0:W-:Y:S02]  /*5cc0*/  RED.E.ADD.F32.FTZ.RN.STRONG.GPU [R14.64+-0x800], R13 ;  /* 0xfff8000d0e00798e */ /* 0x0101e4000c10e784 */
.L_x_4019:
[----:B------:R-:W-:Y:S05]  /*5cd0*/  BSYNC B0 ;  /* 0x0000000000007941 */ /* 0x000fea0003800000 */
.L_x_4018:
        /* <DEDUP_REMOVED lines=14> */
.L_x_4021:
[----:B------:R-:W-:Y:S05]  /*5dc0*/  BSYNC B0 ;  /* 0x0000000000007941 */ /* 0x000fea0003800000 */
.L_x_4020:
[----:B------:R-:W3:Y:S01]  /*5dd0*/  LDS R187, [R187.X4+0x1250] ;  /* 0x00125000bbbb7984 */ /* 0x000ee20000004800 */
[----:B------:R-:W-:Y:S01]  /*5de0*/  BSSY B0, `(.L_x_4022) ;  /* 0x0000005000007945 */ /* 0x000fe20003800000 */
[----:B0-----:R-:W-:-:S02]  /*5df0*/  IADD3 R17, R48, 0x300, RZ ;  /* 0x0000030030117810 */ /* 0x001fc40007ffe0ff */
[----:B------:R-:W-:Y:S01]  /*5e00*/  LEA.HI.SX32 R13, R13, R48, 0x1b ;  /* 0x000000300d0d7211 */ /* 0x000fe200078fdaff */
[----:B------:R-:W-:Y:S05]  /*5e10*/  @!P0 BRA `(.L_x_4023) ;  /* 0x0000001000008947 */ /* 0x000fea0003800000 */
[----:B---3--:R0:W-:Y:S02]  /*5e20*/  RED.E.ADD.F32.FTZ.RN.STRONG.GPU [R14.64+-0x600], R187 ;  /* 0xfffa00bb0e00798e */ /* 0x0081e4000c10e784 */
.L_x_4023:
[----:B------:R-:W-:Y:S05]  /*5e30*/  BSYNC B0 ;  /* 0x0000000000007941 */ /* 0x000fea0003800000 */
.L_x_4022:
[----:B------:R-:W4:Y:S01]  /*5e40*/  LDS R13, [R13.X4+0x1350] ;  /* 0x001350000d0d7984 */ /* 0x000f220000004800 */
[----:B------:R-:W-:Y:S01]  /*5e50*/  BSSY B0, `(.L_x_4024) ;  /* 0x0000005000007945 */ /* 0x000fe20003800000 */
[----:B0--3--:R-:W-:Y:S02]  /*5e60*/  IADD3 R187, R48, 0x340, RZ ;  /* 0x0000034030bb7810 */ /* 0x009fe40007ffe0ff */
[----:B------:R-:W-:Y:S01]  /*5e70*/  LEA.HI.SX32 R17, R17, R48, 0x1b ;  /* 0x0000003011117211 */ /* 0x000fe200078fdaff */
[----:B------:R-:W-:Y:S05]  /*5e80*/  @!P1 BRA `(.L_x_4025) ;  /* 0x0000001000009947 */ /* 0x000fea0003800000 */
[----:B----4-:R0:W-:Y:S02]  /*5e90*/  RED.E.ADD.F32.FTZ.RN.STRONG.GPU [R14.64+-0x500], R13 ;  /* 0xfffb000d0e00798e */ /* 0x0101e4000c10e784 */
.L_x_4025:
[----:B------:R-:W-:Y:S05]  /*5ea0*/  BSYNC B0 ;  /* 0x0000000000007941 */ /* 0x000fea0003800000 */
.L_x_4024:
[----:B------:R-:W3:Y:S01]  /*5eb0*/  LDS R17, [R17.X4+0x1450] ;  /* 0x0014500011117984 */ /* 0x000ee20000004800 */
[----:B------:R-:W-:Y:S01]  /*5ec0*/  BSSY B0, `(.L_x_4026) ;  /* 0x0000005000007945 */ /* 0x000fe20003800000 */
[----:B0---4-:R-:W-:Y:S02]  /*5ed0*/  IADD3 R13, R48, 0x380, RZ ;  /* 0x00000380300d7810 */ /* 0x011fe40007ffe0ff */
[----:B------:R-:W-:Y:S01]  /*5ee0*/  LEA.HI.SX32 R187, R187, R48, 0x1b ;  /* 0x00000030bbbb7211 */ /* 0x000fe200078fdaff */
[----:B------:R-:W-:Y:S05]  /*5ef0*/  @!P2 BRA `(.L_x_4027) ;  /* 0x000000100000a947 */ /* 0x000fea0003800000 */
[----:B---3--:R0:W-:Y:S02]  /*5f00*/  RED.E.ADD.F32.FTZ.RN.STRONG.GPU [R14.64+-0x400], R17 ;  /* 0xfffc00110e00798e */ /* 0x0081e4000c10e784 */
.L_x_4027:
[----:B------:R-:W-:Y:S05]  /*5f10*/  BSYNC B0 ;  /* 0x0000000000007941 */ /* 0x000fea0003800000 */
.L_x_4026:
[----:B------:R-:W4:Y:S01]  /*5f20*/  LDS R187, [R187.X4+0x1550] ;  /* 0x00155000bbbb7984 */ /* 0x000f220000004800 */
[----:B------:R-:W-:Y:S01]  /*5f30*/  BSSY B0, `(.L_x_4028) ;  /* 0x0000005000007945 */ /* 0x000fe20003800000 */
[----:B0--3--:R-:W-:-:S02]  /*5f40*/  IADD3 R17, R48, 0x3c0, RZ ;  /* 0x000003c030117810 */ /* 0x009fc40007ffe0ff */
[----:B------:R-:W-:Y:S01]  /*5f50*/  LEA.HI.SX32 R13, R13, R48, 0x1b ;  /* 0x000000300d0d7211 */ /* 0x000fe200078fdaff */
[----:B------:R-:W-:Y:S05]  /*5f60*/  @!P3 BRA `(.L_x_4029) ;  /* 0x000000100000b947 */ /* 0x000fea0003800000 */
[----:B----4-:R0:W-:Y:S02]  /*5f70*/  RED.E.ADD.F32.FTZ.RN.STRONG.GPU [R14.64+-0x300], R187 ;  /* 0xfffd00bb0e00798e */ /* 0x0101e4000c10e784 */
.L_x_4029:
[----:B------:R-:W-:Y:S05]  /*5f80*/  BSYNC B0 ;  /* 0x0000000000007941 */ /* 0x000fea0003800000 */
.L_x_4028:
[----:B------:R-:W3:Y:S01]  /*5f90*/  LDS R13, [R13.X4+0x1650] ;  /* 0x001650000d0d7984 */ /* 0x000ee20000004800 */
[----:B------:R-:W-:Y:S01]  /*5fa0*/  BSSY B0, `(.L_x_4030) ;  /* 0x0000004000007945 */ /* 0x000fe20003800000 */
[----:B------:R-:W-:Y:S01]  /*5fb0*/  LEA.HI.SX32 R17, R17, R48, 0x1b ;  /* 0x0000003011117211 */ /* 0x000fe200078fdaff */
[----:B------:R-:W-:Y:S05]  /*5fc0*/  @!P4 BRA `(.L_x_4031) ;  /* 0x000000100000c947 */ /* 0x000fea0003800000 */
[----:B---3--:R3:W-:Y:S02]  /*5fd0*/  RED.E.ADD.F32.FTZ.RN.STRONG.GPU [R14.64+-0x200], R13 ;  /* 0xfffe000d0e00798e */ /* 0x0087e4000c10e784 */
.L_x_4031:
[----:B------:R-:W-:Y:S05]  /*5fe0*/  BSYNC B0 ;  /* 0x0000000000007941 */ /* 0x000fea0003800000 */
.L_x_4030:
[----:B------:R-:W0:Y:S01]  /*5ff0*/  LDS R17, [R17.X4+0x1750] ;  /* 0x0017500011117984 */ /* 0x000e220000004800 */
[----:B------:R-:W-:Y:S01]  /*6000*/  BSSY B0, `(.L_x_4032) ;  /* 0x0000003000007945 */ /* 0x000fe20003800000 */
[----:B------:R-:W-:Y:S05]  /*6010*/  @!P5 BRA `(.L_x_4033) ;  /* 0x000000100000d947 */ /* 0x000fea0003800000 */
[----:B0-----:R0:W-:Y:S02]  /*6020*/  RED.E.ADD.F32.FTZ.RN.STRONG.GPU [R14.64+-0x100], R17 ;  /* 0xffff00110e00798e */ /* 0x0011e4000c10e784 */
.L_x_4033:
[----:B------:R-:W-:Y:S05]  /*6030*/  BSYNC B0 ;  /* 0x0000000000007941 */ /* 0x000fea0003800000 */
.L_x_4032:
[----:B0--3--:R-:W0:Y:S01]  /*6040*/  SHFL.DOWN PT, R15, R26, 0x1, 0x1f ;  /* 0x08201f001a0f7f89 */ /* 0x009e2200000e0000 */
[C---:B------:R-:W-:Y:S01]  /*6050*/  ISETP.GT.AND P0, PT, R49.reuse, 0x1e, PT ;  /* 0x0000001e3100780c */ /* 0x040fe20003f04270 */
[----:B------:R-:W-:Y:S01]  /*6060*/  FMUL.FTZ R14, R118, R183 ;  /* 0x000000b7760e7220 */ /* 0x000fe20000410000 */
[----:B------:R-:W-:Y:S01]  /*6070*/  ISETP.NE.AND P1, PT, R49, RZ, PT ;  /* 0x000000ff3100720c */ /* 0x000fe20003f25270 */
[----:B------:R-:W3:Y:S01]  /*6080*/  SHFL.DOWN PT, R13, R12, 0x1, 0x1f ;  /* 0x08201f000c0d7f89 */ /* 0x000ee200000e0000 */
[----:B------:R-:W-:Y:S01]  /*6090*/  ISETP.NE.AND P2, PT, R48, RZ, PT ;  /* 0x000000ff3000720c */ /* 0x000fe20003f45270 */
[----:B------:R-:W-:Y:S01]  /*60a0*/  FMUL.FTZ R14, R171, R14 ;  /* 0x0000000eab0e7220 */ /* 0x000fe20000410000 */
[----:B------:R-:W-:Y:S01]  /*60b0*/  BSSY B0, `(.L_x_4034) ;  /* 0x0000074000007945 */ /* 0x000fe20003800000 */
[----:B--2---:R-:W-:-:S02]  /*60c0*/  FMUL.FTZ R16, R118, R175 ;  /* 0x000000af76107220 */ /* 0x004fc40000410000 */
[----:B------:R-:W-:Y:S02]  /*60d0*/  FFMA.FTZ R168, R168, R183, R14 ;  /* 0x000000b7a8a87223 */ /* 0x000fe4000001000e */
[C---:B------:R-:W-:Y:S02]  /*60e0*/  FMUL.FTZ R14, R118.reuse, R27 ;  /* 0x0000001b760e7220 */ /* 0x040fe40000410000 */
[----:B------:R-:W-:Y:S02]  /*60f0*/  FMUL.FTZ R16, R185, R16 ;  /* 0x00000010b9107220 */ /* 0x000fe40000410000 */
[----:B------:R-:W-:Y:S02]  /*6100*/  FMUL.FTZ R167, R167, R14 ;  /* 0x0000000ea7a77220 */ /* 0x000fe40000410000 */
[----:B------:R-:W-:Y:S02]  /*6110*/  FMUL.FTZ R14, R118, R19 ;  /* 0x00000013760e7220 */ /* 0x000fe40000410000 */
[----:B------:R-:W-:-:S02]  /*6120*/  FFMA.FTZ R175, R170, R175, R16 ;  /* 0x000000afaaaf7223 */ /* 0x000fc40000010010 */
[----:B------:R-:W-:Y:S02]  /*6130*/  FMUL.FTZ R165, R165, R14 ;  /* 0x0000000ea5a57220 */ /* 0x000fe40000410000 */
[----:B0-----:R-:W-:Y:S02]  /*6140*/  @!P0 FADD.FTZ R26, R26, R15 ;  /* 0x0000000f1a1a8221 */ /* 0x001fe40000010000 */
[----:B------:R-:W-:Y:S02]  /*6150*/  FMUL.FTZ R14, R118, R129 ;  /* 0x00000081760e7220 */ /* 0x000fe40000410000 */
[----:B---3--:R-:W-:Y:S01]  /*6160*/  @!P0 FADD.FTZ R12, R12, R13 ;  /* 0x0000000d0c0c8221 */ /* 0x008fe20000010000 */
[----:B------:R-:W0:Y:S01]  /*6170*/  SHFL.DOWN PT, R15, R26, 0x2, 0x1f ;  /* 0x08401f001a0f7f89 */ /* 0x000e2200000e0000 */
[----:B------:R-:W-:Y:S01]  /*6180*/  ISETP.GT.AND P0, PT, R49, 0x1d, PT ;  /* 0x0000001d3100780c */ /* 0x000fe20003f04270 */
[----:B------:R-:W-:Y:S02]  /*6190*/  FMUL.FTZ R163, R163, R14 ;  /* 0x0000000ea3a37220 */ /* 0x000fe40000410000 */
[----:B------:R-:W2:Y:S01]  /*61a0*/  SHFL.DOWN PT, R13, R12, 0x2, 0x1f ;  /* 0x08401f000c0d7f89 */ /* 0x000ea200000e0000 */
[----:B------:R-:W-:-:S02]  /*61b0*/  FMUL.FTZ R14, R118, R135 ;  /* 0x00000087760e7220 */ /* 0x000fc40000410000 */
[----:B------:R-:W-:Y:S02]  /*61c0*/  FFMA.FTZ R162, R162, R27, R167 ;  /* 0x0000001ba2a27223 */ /* 0x000fe400000100a7 */
[----:B------:R-:W-:Y:S02]  /*61d0*/  FMUL.FTZ R14, R161, R14 ;  /* 0x0000000ea10e7220 */ /* 0x000fe40000410000 */
[----:B------:R-:W-:Y:S02]  /*61e0*/  FFMA.FTZ R165, R158, R19, R165 ;  /* 0x000000139ea57223 */ /* 0x000fe400000100a5 */
[----:B------:R-:W-:Y:S02]  /*61f0*/  FFMA.FTZ R135, R150, R135, R14 ;  /* 0x0000008796877223 */ /* 0x000fe4000001000e */
[----:B------:R-:W-:Y:S02]  /*6200*/  FMUL.FTZ R14, R118, R137 ;  /* 0x00000089760e7220 */ /* 0x000fe40000410000 */
[----:B------:R-:W-:-:S02]  /*6210*/  FFMA.FTZ R154, R154, R129, R163 ;  /* 0x000000819a9a7223 */ /* 0x000fc400000100a3 */
[----:B------:R-:W-:Y:S02]  /*6220*/  FMUL.FTZ R14, R157, R14 ;  /* 0x0000000e9d0e7220 */ /* 0x000fe40000410000 */
[----:B------:R-:W-:Y:S02]  /*6230*/  FADD.FTZ R59, R176, R59 ;  /* 0x0000003bb03b7221 */ /* 0x000fe40000010000 */
[----:B------:R-:W-:Y:S02]  /*6240*/  FFMA.FTZ R137, R140, R137, R14 ;  /* 0x000000898c897223 */ /* 0x000fe4000001000e */
[----:B0-----:R-:W-:Y:S02]  /*6250*/  @!P0 FADD.FTZ R26, R26, R15 ;  /* 0x0000000f1a1a8221 */ /* 0x001fe40000010000 */
[----:B------:R-:W-:Y:S02]  /*6260*/  FMUL.FTZ R14, R118, R25 ;  /* 0x00000019760e7220 */ /* 0x000fe40000410000 */
[----:B--2---:R-:W-:Y:S01]  /*6270*/  @!P0 FADD.FTZ R12, R12, R13 ;  /* 0x0000000d0c0c8221 */ /* 0x004fe20000010000 */
[----:B------:R-:W0:Y:S01]  /*6280*/  SHFL.DOWN PT, R17, R26, 0x4, 0x1f ;  /* 0x08801f001a117f89 */ /* 0x000e2200000e0000 */
[----:B------:R-:W-:Y:S01]  /*6290*/  ISETP.GT.AND P0, PT, R49, 0x1b, PT ;  /* 0x0000001b3100780c */ /* 0x000fe20003f04270 */
[----:B------:R-:W-:-:S02]  /*62a0*/  FMUL.FTZ R13, R118, R181 ;  /* 0x000000b5760d7220 */ /* 0x000fc40000410000 */
[----:B------:R-:W2:Y:S01]  /*62b0*/  SHFL.DOWN PT, R15, R12, 0x4, 0x1f ;  /* 0x08801f000c0f7f89 */ /* 0x000ea200000e0000 */
[----:B------:R-:W-:Y:S02]  /*62c0*/  FMUL.FTZ R14, R153, R14 ;  /* 0x0000000e990e7220 */ /* 0x000fe40000410000 */
[----:B------:R-:W-:Y:S02]  /*62d0*/  FMUL.FTZ R13, R174, R13 ;  /* 0x0000000dae0d7220 */ /* 0x000fe40000410000 */
[----:B------:R-:W-:Y:S02]  /*62e0*/  FFMA.FTZ R25, R134, R25, R14 ;  /* 0x0000001986197223 */ /* 0x000fe4000001000e */
[----:B------:R-:W-:Y:S02]  /*62f0*/  FFMA.FTZ R13, R166, R181, R13 ;  /* 0x000000b5a60d7223 */ /* 0x000fe4000001000d */
[----:B------:R-:W-:Y:S02]  /*6300*/  FMUL.FTZ R14, R118, R21 ;  /* 0x00000015760e7220 */ /* 0x000fe40000410000 */
[----:B------:R-:W-:-:S02]  /*6310*/  FADD.FTZ R88, R13, R88 ;  /* 0x000000580d587221 */ /* 0x000fc40000010000 */
[----:B------:R-:W-:Y:S02]  /*6320*/  FMUL.FTZ R13, R118, R131 ;  /* 0x00000083760d7220 */ /* 0x000fe40000410000 */
[----:B------:R-:W-:Y:S02]  /*6330*/  FMUL.FTZ R147, R147, R14 ;  /* 0x0000000e93937220 */ /* 0x000fe40000410000 */
[----:B------:R-:W-:Y:S02]  /*6340*/  FMUL.FTZ R13, R160, R13 ;  /* 0x0000000da00d7220 */ /* 0x000fe40000410000 */
[----:B------:R-:W-:Y:S02]  /*6350*/  FMUL.FTZ R14, R118, R141 ;  /* 0x0000008d760e7220 */ /* 0x000fe40000410000 */
[----:B0-----:R-:W-:Y:S02]  /*6360*/  @!P0 FADD.FTZ R26, R26, R17 ;  /* 0x000000111a1a8221 */ /* 0x001fe40000010000 */
[----:B------:R-:W-:-:S02]  /*6370*/  FFMA.FTZ R142, R142, R131, R13 ;  /* 0x000000838e8e7223 */ /* 0x000fc4000001000d */
        /* <DEDUP_REMOVED lines=8> */
[----:B------:R-:W-:Y:S02]  /*6400*/  FFMA.FTZ R136, R136, R133, R13 ;  /* 0x0000008588887223 */ /* 0x000fe4000001000d */
[----:B------:R-:W-:Y:S02]  /*6410*/  FMUL.FTZ R13, R118, R179 ;  /* 0x000000b3760d7220 */ /* 0x000fe40000410000 */
[----:B------:R-:W-:Y:S02]  /*6420*/  FMUL.FTZ R14, R145, R14 ;  /* 0x0000000e910e7220 */ /* 0x000fe40000410000 */
[----:B------:R-:W-:Y:S02]  /*6430*/  FMUL.FTZ R13, R138, R13 ;  /* 0x0000000d8a0d7220 */ /* 0x000fe40000410000 */
[----:B------:R-:W-:Y:S02]  /*6440*/  FFMA.FTZ R147, R126, R21, R147 ;  /* 0x000000157e937223 */ /* 0x000fe40000010093 */
[----:B------:R-:W-:-:S02]  /*6450*/  FFMA.FTZ R130, R130, R179, R13 ;  /* 0x000000b382827223 */ /* 0x000fc4000001000d */
[----:B------:R-:W-:Y:S02]  /*6460*/  FFMA.FTZ R34, R34, R141, R35 ;  /* 0x0000008d22227223 */ /* 0x000fe40000010023 */
[----:B0-----:R-:W-:Y:S02]  /*6470*/  @!P0 FADD.FTZ R26, R26, R17 ;  /* 0x000000111a1a8221 */ /* 0x001fe40000010000 */
[----:B------:R-:W-:Y:S02]  /*6480*/  FFMA.FTZ R23, R20, R23, R14 ;  /* 0x0000001714177223 */ /* 0x000fe4000001000e */
[----:B--2---:R-:W-:Y:S01]  /*6490*/  @!P0 FADD.FTZ R12, R12, R15 ;  /* 0x0000000f0c0c8221 */ /* 0x004fe20000010000 */
[----:B------:R-:W0:Y:S01]  /*64a0*/  SHFL.DOWN PT, R17, R26, 0x10, 0x1f ;  /* 0x0a001f001a117f89 */ /* 0x000e2200000e0000 */
[----:B------:R-:W-:Y:S01]  /*64b0*/  ISETP.GT.AND P0, PT, R49, 0xf, PT ;  /* 0x0000000f3100780c */ /* 0x000fe20003f04270 */
[----:B------:R-:W-:Y:S02]  /*64c0*/  FADD.FTZ R60, R177, R60 ;  /* 0x0000003cb13c7221 */ /* 0x000fe40000010000 */
[----:B------:R-:W2:Y:S01]  /*64d0*/  SHFL.DOWN PT, R15, R12, 0x10, 0x1f ;  /* 0x0a001f000c0f7f89 */ /* 0x000ea200000e0000 */
        /* <DEDUP_REMOVED lines=13> */
[----:B------:R-:W-:Y:S01]  /*65b0*/  MOV R13, R26 ;  /* 0x0000001a000d7202 */ /* 0x000fe20000000f00 */
[----:B------:R-:W-:-:S02]  /*65c0*/  FMUL.FTZ R15, R118, R143 ;  /* 0x0000008f760f7220 */ /* 0x000fc40000410000 */
[----:B------:R-:W-:Y:S02]  /*65d0*/  FADD.FTZ R67, R156, R67 ;  /* 0x000000439c437221 */ /* 0x000fe40000010000 */
[----:B------:R-:W-:Y:S01]  /*65e0*/  FMUL.FTZ R15, R22, R15 ;  /* 0x0000000f160f7220 */ /* 0x000fe20000410000 */
[----:B------:R0:W-:Y:S01]  /*65f0*/  @!P1 STS.64 [R37.X8+0x18d8], R12 ;  /* 0x0018d80c25009388 */ /* 0x0001e20000008a00 */
[----:B------:R-:W-:Y:S02]  /*6600*/  FADD.FTZ R84, R135, R84 ;  /* 0x0000005487547221 */ /* 0x000fe40000010000 */
[----:B------:R-:W-:Y:S02]  /*6610*/  FFMA.FTZ R18, R18, R143, R15 ;  /* 0x0000008f12127223 */ /* 0x000fe4000001000f */
        /* <DEDUP_REMOVED lines=29> */
.L_x_4035:
[----:B0-----:R-:W-:Y:S05]  /*67f0*/  BSYNC B0 ;  /* 0x0000000000007941 */ /* 0x001fea0003800000 */
.L_x_4034:
[----:B------:R-:W-:Y:S02]  /*6800*/  IADD3 R123, R123, 0x1, RZ ;  /* 0x000000017b7b7810 */ /* 0x000fe40007ffe0ff */
[----:B------:R-:W-:Y:S02]  /*6810*/  IADD3 R121, P1, R121, 0x1, RZ ;  /* 0x0000000179797810 */ /* 0x000fe40007f3e0ff */
[----:B------:R-:W-:Y:S02]  /*6820*/  ISETP.GE.AND P0, PT, R123, c[0x0][0x16c], PT ;  /* 0x00005b007b007a0c */ /* 0x000fe40003f06270 */
[----:B------:R-:W-:-:S11]  /*6830*/  IADD3.X R120, RZ, R120, RZ, P1, !PT ;  /* 0x00000078ff787210 */ /* 0x000fd60000ffe4ff */
[----:B-1--4-:R-:W-:Y:S01]  /*6840*/  @P0 CALL.REL.NOINC `(.L_x_3988) ;  /* 0x0000001000000944 */ /* 0x012fe20003c00000 */
[----:B------:R-:W-:Y:S05]  /*6850*/  BRA `(.L_x_4036) ;  /* 0xffffcb4000007947 */ /* 0x000fea000383ffff */
.L_x_3988:
[----:B------:R-:W-:Y:S06]  /*6860*/  BAR.SYNC.DEFER_BLOCKING 0x0 ;  /* 0x0000000000007b1d */ /* 0x000fec0000010000 */
[----:B------:R-:W2:Y:S04]  /*6870*/  LDG.E.128 R4, [R32.64] ;  /* 0x0000000420047981 */ /* 0x000ea8000c1e1d00 */
[----:B------:R-:W3:Y:S01]  /*6880*/  LDG.E.128 R8, [R32.64+0x200] ;  /* 0x0002000420087981 */ /* 0x000ee2000c1e1d00 */
[----:B------:R-:W-:-:S03]  /*6890*/  IADD3 R38, R38, 0x1, RZ ;  /* 0x0000000126267810 */ /* 0x000fc60007ffe0ff */
[----:B--2---:R-:W-:Y:S04]  /*68a0*/  STS.128 [R0.X16], R4 ;  /* 0x0000000400007388 */ /* 0x004fe8000000cc00 */
[----:B---3--:R-:W-:Y:S01]  /*68b0*/  STS.128 [R0.X16+0x200], R8 ;  /* 0x0002000800007388 */ /* 0x008fe2000000cc00 */
[----:B------:R-:W-:-:S06]  /*68c0*/  NOP ;  /* 0x0000000000007918 */ /* 0x000fcc0000000000 */
[----:B------:R-:W0:Y:S04]  /*68d0*/  LDS.128 R12, [R57.X16] ;  /* 0x00000000390c7984 */ /* 0x000e28000000cc00 */
[----:B------:R1:W2:Y:S02]  /*68e0*/  LDS.128 R4, [R57.X16+0x10] ;  /* 0x0000100039047984 */ /* 0x0002a4000000cc00 */
[----:B-1----:R-:W-:Y:S01]  /*68f0*/  IADD3 R57, R39, -0x1, RZ ;  /* 0xffffffff27397810 */ /* 0x002fe20007ffe0ff */
[--C-:B0-----:R-:W-:Y:S02]  /*6900*/  HADD2.F32 R17, -RZ, R12.reuse.H0_H0 ;  /* 0x2000000cff117230 */ /* 0x101fe40000004100 */
[--C-:B------:R-:W-:Y:S02]  /*6910*/  HADD2.F32 R19, -RZ, R13.reuse.H0_H0 ;  /* 0x2000000dff137230 */ /* 0x100fe40000004100 */
[----:B------:R-:W-:Y:S01]  /*6920*/  HADD2.F32 R13, -RZ, R13.H1_H1 ;  /* 0x3000000dff0d7230 */ /* 0x000fe20000004100 */
[--C-:B------:R-:W-:Y:S01]  /*6930*/  FADD.FTZ R16, R17, R52.reuse ;  /* 0x0000003411107221 */ /* 0x100fe20000010000 */
[----:B------:R-:W-:Y:S01]  /*6940*/  HADD2.F32 R17, -RZ, R12.H1_H1 ;  /* 0x3000000cff117230 */ /* 0x000fe20000004100 */
[--C-:B------:R-:W-:Y:S01]  /*6950*/  FADD.FTZ R19, R19, R52.reuse ;  /* 0x0000003413137221 */ /* 0x100fe20000010000 */
[----:B------:R-:W-:Y:S02]  /*6960*/  BAR.SYNC.DEFER_BLOCKING 0x0 ;  /* 0x0000000000007b1d */ /* 0x000fe40000010000 */
[----:B------:R-:W-:Y:S01]  /*6970*/  FSETP.GTU.FTZ.AND P4, PT, R16, 20, PT ;  /* 0x41a000001000780b */ /* 0x000fe20003f9c000 */
[----:B------:R-:W-:Y:S01]  /*6980*/  FADD.FTZ R17, R17, R52 ;  /* 0x0000003411117221 */ /* 0x000fe20000010000 */
[----:B------:R-:W-:-:S04]  /*6990*/  FSETP.GTU.FTZ.AND P6, PT, R19, 20, PT ;  /* 0x41a000001300780b */ /* 0x000fc80003fdc000 */
[----:B------:R-:W-:-:S07]  /*69a0*/  FSETP.GTU.FTZ.AND P5, PT, R17, 20, PT ;  /* 0x41a000001100780b */ /* 0x000fce0003fbc000 */
[----:B------:R-:W-:Y:S02]  /*69b0*/  @!P4 FMUL.FTZ R8, R16, -1.4426950216293334961 ;  /* 0xbfb8aa3b1008c820 */ /* 0x000fe40000410000 */
[--C-:B------:R-:W-:Y:S01]  /*69c0*/  FADD.FTZ R16, R13, R52.reuse ;  /* 0x000000340d107221 */ /* 0x100fe20000010000 */
[--C-:B------:R-:W-:Y:S01]  /*69d0*/  HADD2.F32 R13, -RZ, R14.reuse.H0_H0 ;  /* 0x2000000eff0d7230 */ /* 0x100fe20000004100 */
[----:B------:R-:W-:Y:S02]  /*69e0*/  @!P6 FMUL.FTZ R11, R19, -1.4426950216293334961 ;  /* 0xbfb8aa3b130be820 */ /* 0x000fe40000410000 */
[----:B------:R-:W0:Y:S01]  /*69f0*/  @!P4 MUFU.EX2 R8, R8 ;  /* 0x000000080008c308 */ /* 0x000e220000000800 */
[----:B------:R-:W-:Y:S01]  /*6a00*/  @!P5 FMUL.FTZ R10, R17, -1.4426950216293334961 ;  /* 0xbfb8aa3b110ad820 */ /* 0x000fe20000410000 */
[----:B------:R-:W-:Y:S01]  /*6a10*/  FSETP.GTU.FTZ.AND P0, PT, R16, 20, PT ;  /* 0x41a000001000780b */ /* 0x000fe20003f1c000 */
[----:B------:R-:W-:Y:S01]  /*6a20*/  FADD.FTZ R18, R13, R52 ;  /* 0x000000340d127221 */ /* 0x000fe20000010000 */
[----:B------:R-:W-:-:S04]  /*6a30*/  HADD2.F32 R13, -RZ, R14.H1_H1 ;  /* 0x3000000eff0d7230 */ /* 0x000fc80000004100 */
[----:B------:R-:W1:Y:S01]  /*6a40*/  @!P5 MUFU.EX2 R10, R10 ;  /* 0x0000000a000ad308 */ /* 0x000e620000000800 */
[--C-:B------:R-:W-:Y:S01]  /*6a50*/  FADD.FTZ R14, R13, R52.reuse ;  /* 0x000000340d0e7221 */ /* 0x100fe20000010000 */
[--C-:B------:R-:W-:Y:S01]  /*6a60*/  HADD2.F32 R13, -RZ, R15.reuse.H0_H0 ;  /* 0x2000000fff0d7230 */ /* 0x100fe20000004100 */
[----:B------:R-:W-:Y:S01]  /*6a70*/  FSETP.GTU.FTZ.AND P1, PT, R18, 20, PT ;  /* 0x41a000001200780b */ /* 0x000fe20003f3c000 */
[----:B------:R-:W-:Y:S02]  /*6a80*/  HADD2.F32 R15, -RZ, R15.H1_H1 ;  /* 0x3000000fff0f7230 */ /* 0x000fe40000004100 */
[----:B------:R-:W-:Y:S01]  /*6a90*/  FSETP.GTU.FTZ.AND P2, PT, R14, 20, PT ;  /* 0x41a000000e00780b */ /* 0x000fe20003f5c000 */
[----:B0-----:R-:W-:Y:S01]  /*6aa0*/  @!P4 FADD.FTZ R9, R8, 1 ;  /* 0x3f8000000809c421 */ /* 0x001fe20000010000 */
[----:B------:R-:W0:Y:S01]  /*6ab0*/  @!P6 MUFU.EX2 R11, R11 ;  /* 0x0000000b000be308 */ /* 0x000e220000000800 */
[----:B------:R-:W-:Y:S02]  /*6ac0*/  @!P0 FMUL.FTZ R8, R16, -1.4426950216293334961 ;  /* 0xbfb8aa3b10088820 */ /* 0x000fe40000410000 */
[--C-:B------:R-:W-:Y:S01]  /*6ad0*/  FADD.FTZ R16, R13, R52.reuse ;  /* 0x000000340d107221 */ /* 0x100fe20000010000 */
[----:B--2---:R-:W-:Y:S01]  /*6ae0*/  HADD2.F32 R13, -RZ, R4.H0_H0 ;  /* 0x20000004ff0d7230 */ /* 0x004fe20000004100 */
[----:B------:R-:W-:-:S02]  /*6af0*/  FADD.FTZ R15, R15, R52 ;  /* 0x000000340f0f7221 */ /* 0x000fc40000010000 */
[----:B-1----:R-:W-:Y:S01]  /*6b00*/  @!P5 FADD.FTZ R10, R10, 1 ;  /* 0x3f8000000a0ad421 */ /* 0x002fe20000010000 */
[----:B------:R1:W2:Y:S01]  /*6b10*/  @!P4 MUFU.RCP R12, R9 ;  /* 0x00000009000cc308 */ /* 0x0002a20000001000 */
[----:B------:R-:W-:-:S07]  /*6b20*/  FSETP.GTU.FTZ.AND P3, PT, R16, 20, PT ;  /* 0x41a000001000780b */ /* 0x000fce0003f7c000 */
[----:B------:R3:W4:Y:S01]  /*6b30*/  @!P5 MUFU.RCP R17, R10 ;  /* 0x0000000a0011d308 */ /* 0x0007220000001000 */
[----:B-1----:R-:W-:Y:S02]  /*6b40*/  @!P1 FMUL.FTZ R9, R18, -1.4426950216293334961 ;  /* 0xbfb8aa3b12099820 */ /* 0x002fe40000410000 */
[----:B0-----:R-:W-:Y:S02]  /*6b50*/  @!P6 FADD.FTZ R11, R11, 1 ;  /* 0x3f8000000b0be421 */ /* 0x001fe40000010000 */
[----:B--2---:R-:W-:Y:S01]  /*6b60*/  @!P4 FMUL.FTZ R75, R75, R12 ;  /* 0x0000000c4b4bc220 */ /* 0x004fe20000410000 */
[----:B------:R-:W-:Y:S01]  /*6b70*/  FSETP.GTU.FTZ.AND P4, PT, R15, 20, PT ;  /* 0x41a000000f00780b */ /* 0x000fe20003f9c000 */
[----:B---3--:R-:W-:Y:S01]  /*6b80*/  FADD.FTZ R10, R13, R52 ;  /* 0x000000340d0a7221 */ /* 0x008fe20000010000 */
[----:B------:R-:W0:Y:S01]  /*6b90*/  @!P0 MUFU.EX2 R8, R8 ;  /* 0x0000000800088308 */ /* 0x000e220000000800 */
[----:B------:R-:W-:Y:S02]  /*6ba0*/  @!P2 FMUL.FTZ R12, R14, -1.4426950216293334961 ;  /* 0xbfb8aa3b0e0ca820 */ /* 0x000fe40000410000 */
[----:B------:R-:W-:-:S02]  /*6bb0*/  @!P3 FMUL.FTZ R14, R16, -1.4426950216293334961 ;  /* 0xbfb8aa3b100eb820 */ /* 0x000fc40000410000 */
[----:B----4-:R-:W-:Y:S01]  /*6bc0*/  @!P5 FMUL.FTZ R76, R76, R17 ;  /* 0x000000114c4cd220 */ /* 0x010fe20000410000 */
[----:B------:R-:W-:Y:S01]  /*6bd0*/  FSETP.GTU.FTZ.AND P5, PT, R10, 20, PT ;  /* 0x41a000000a00780b */ /* 0x000fe20003fbc000 */
[----:B------:R-:W-:Y:S01]  /*6be0*/  HADD2.F32 R17, -RZ, R4.H1_H1 ;  /* 0x30000004ff117230 */ /* 0x000fe20000004100 */
[----:B------:R-:W1:Y:S01]  /*6bf0*/  @!P2 MUFU.EX2 R13, R12 ;  /* 0x0000000c000da308 */ /* 0x000e620000000800 */
[----:B------:R-:W-:Y:S02]  /*6c00*/  IMAD R4, R148, c[0x0][0x2d8], RZ ;  /* 0x0000b60094047a24 */ /* 0x000fe400078e02ff */
[----:B------:R-:W-:-:S05]  /*6c10*/  @!P4 FMUL.FTZ R15, R15, -1.4426950216293334961 ;  /* 0xbfb8aa3b0f0fc820 */ /* 0x000fca0000410000 */
[----:B------:R-:W2:Y:S03]  /*6c20*/  @!P3 MUFU.EX2 R14, R14 ;  /* 0x0000000e000eb308 */ /* 0x000ea60000000800 */
[----:B------:R-:W-:Y:S02]  /*6c30*/  @!P5 FMUL.FTZ R16, R10, -1.4426950216293334961 ;  /* 0xbfb8aa3b0a10d820 */ /* 0x000fe40000410000 */
[----:B0-----:R-:W-:Y:S01]  /*6c40*/  @!P0 FADD.FTZ R10, R8, 1 ;  /* 0x3f800000080a8421 */ /* 0x001fe20000010000 */
[----:B------:R-:W-:Y:S02]  /*6c50*/  SHF.L.U32 R8, R57, 0xa, RZ ;  /* 0x0000000a39087819 */ /* 0x000fe400000006ff */
[----:B------:R-:W0:Y:S01]  /*6c60*/  @!P4 MUFU.EX2 R15, R15 ;  /* 0x0000000f000fc308 */ /* 0x000e220000000800 */
[----:B-1----:R-:W-:-:S07]  /*6c70*/  @!P2 FADD.FTZ R13, R13, 1 ;  /* 0x3f8000000d0da421 */ /* 0x002fce0000010000 */
[----:B------:R-:W1:Y:S01]  /*6c80*/  @!P1 MUFU.EX2 R9, R9 ;  /* 0x0000000900099308 */ /* 0x000e620000000800 */
[----:B--2---:R-:W-:-:S07]  /*6c90*/  @!P3 FADD.FTZ R14, R14, 1 ;  /* 0x3f8000000e0eb421 */ /* 0x004fce0000010000 */
[----:B------:R-:W2:Y:S01]  /*6ca0*/  @!P6 MUFU.RCP R18, R11 ;  /* 0x0000000b0012e308 */ /* 0x000ea20000001000 */
[----:B0-----:R-:W-:-:S07]  /*6cb0*/  @!P4 FADD.FTZ R15, R15, 1 ;  /* 0x3f8000000f0fc421 */ /* 0x001fce0000010000 */
[----:B------:R0:W3:Y:S01]  /*6cc0*/  @!P0 MUFU.RCP R19, R10 ;  /* 0x0000000a00138308 */ /* 0x0000e20000001000 */
[----:B-1----:R-:W-:Y:S01]  /*6cd0*/  @!P1 FADD.FTZ R12, R9, 1 ;  /* 0x3f800000090c9421 */ /* 0x002fe20000010000 */
[----:B------:R-:W-:-:S06]  /*6ce0*/  SHF.R.S32.HI R9, RZ, 0x1f, R8 ;  /* 0x0000001fff097819 */ /* 0x000fcc0000011408 */
[----:B------:R-:W1:Y:S01]  /*6cf0*/  @!P5 MUFU.EX2 R16, R16 ;  /* 0x000000100010d308 */ /* 0x000e620000000800 */
[----:B--2---:R-:W-:Y:S02]  /*6d00*/  @!P6 FMUL.FTZ R77, R77, R18 ;  /* 0x000000124d4de220 */ /* 0x004fe40000410000 */
[----:B------:R-:W-:Y:S02]  /*6d10*/  FADD.FTZ R18, R17, R52 ;  /* 0x0000003411127221 */ /* 0x000fe40000010000 */
[C---:B------:R-:W-:Y:S02]  /*6d20*/  IMAD R17, R53.reuse, c[0x0][0x2dc], R4 ;  /* 0x0000b70035117a24 */ /* 0x040fe400078e0204 */
[--C-:B0-----:R-:W-:Y:S01]  /*6d30*/  IMAD.WIDE.U32 R10, R53, c[0x0][0x2d8], R8.reuse ;  /* 0x0000b600350a7a25 */ /* 0x101fe200078e0008 */
[----:B------:R0:W-:Y:S01]  /*6d40*/  @!P2 MUFU.RCP R21, R13 ;  /* 0x0000000d0015a308 */ /* 0x0001e20000001000 */
[----:B------:R-:W-:Y:S02]  /*6d50*/  FSETP.GTU.FTZ.AND P6, PT, R18, 20, PT ;  /* 0x41a000001200780b */ /* 0x000fe40003fdc000 */
[----:B---3--:R-:W-:Y:S01]  /*6d60*/  @!P0 FMUL.FTZ R78, R78, R19 ;  /* 0x000000134e4e8220 */ /* 0x008fe20000410000 */
[----:B------:R-:W-:Y:S01]  /*6d70*/  IADD3 R11, R11, R17, RZ ;  /* 0x000000110b0b7210 */ /* 0x000fe20007ffe0ff */
[----:B------:R-:W-:-:S03]  /*6d80*/  IMAD.WIDE.U32 R8, R53, c[0x0][0x2f8], R8 ;  /* 0x0000be0035087a25 */ /* 0x000fc600078e0008 */
[----:B------:R-:W2:Y:S01]  /*6d90*/  @!P3 MUFU.RCP R14, R14 ;  /* 0x0000000e000eb308 */ /* 0x000ea20000001000 */
[--C-:B0-----:R-:W-:Y:S01]  /*6da0*/  HADD2.F32 R13, -RZ, R5.reuse.H0_H0 ;  /* 0x20000005ff0d7230 */ /* 0x101fe20000004100 */
[----:B-1----:R-:W-:Y:S01]  /*6db0*/  @!P5 FADD.FTZ R16, R16, 1 ;  /* 0x3f8000001010d421 */ /* 0x002fe20000010000 */
[----:B------:R-:W-:-:S03]  /*6dc0*/  HADD2.F32 R5, -RZ, R5.H1_H1 ;  /* 0x30000005ff057230 */ /* 0x000fc60000004100 */
[----:B------:R-:W-:Y:S02]  /*6dd0*/  FADD.FTZ R19, R13, R52 ;  /* 0x000000340d137221 */ /* 0x000fe40000010000 */
[----:B------:R-:W0:Y:S01]  /*6de0*/  @!P4 MUFU.RCP R15, R15 ;  /* 0x0000000f000fc308 */ /* 0x000e220000001000 */
[----:B------:R-:W-:Y:S02]  /*6df0*/  IMAD R13, R55, c[0x0][0x2e0], RZ ;  /* 0x0000b800370d7a24 */ /* 0x000fe400078e02ff */
[----:B------:R-:W-:Y:S01]  /*6e00*/  FSETP.GTU.FTZ.AND P0, PT, R19, 20, PT ;  /* 0x41a000001300780b */ /* 0x000fe20003f1c000 */
[----:B------:R-:W-:Y:S02]  /*6e10*/  @!P6 FMUL.FTZ R4, R18, -1.4426950216293334961 ;  /* 0xbfb8aa3b1204e820 */ /* 0x000fe40000410000 */
[----:B------:R-:W-:Y:S01]  /*6e20*/  IMAD R17, R56, c[0x0][0x2e4], R13 ;  /* 0x0000b90038117a24 */ /* 0x000fe200078e020d */
[----:B------:R-:W-:Y:S01]  /*6e30*/  HADD2.F32 R13, -RZ, R6.H1_H1 ;  /* 0x30000006ff0d7230 */ /* 0x000fe20000004100 */
[----:B------:R-:W1:Y:S01]  /*6e40*/  @!P1 MUFU.RCP R12, R12 ;  /* 0x0000000c000c9308 */ /* 0x000e620000001000 */
[----:B--2---:R-:W-:-:S02]  /*6e50*/  @!P3 FMUL.FTZ R81, R81, R14 ;  /* 0x0000000e5151b220 */ /* 0x004fc40000410000 */
[----:B------:R-:W-:Y:S01]  /*6e60*/  FADD.FTZ R14, R5, R52 ;  /* 0x00000034050e7221 */ /* 0x000fe20000010000 */
[----:B------:R-:W-:Y:S01]  /*6e70*/  HADD2.F32 R5, -RZ, R6.H0_H0 ;  /* 0x20000006ff057230 */ /* 0x000fe20000004100 */
[----:B------:R-:W-:-:S03]  /*6e80*/  @!P2 FMUL.FTZ R80, R80, R21 ;  /* 0x000000155050a220 */ /* 0x000fc60000410000 */
[----:B------:R-:W2:Y:S01]  /*6e90*/  @!P5 MUFU.RCP R16, R16 ;  /* 0x000000100010d308 */ /* 0x000ea20000001000 */
[----:B0-----:R-:W-:Y:S01]  /*6ea0*/  @!P4 FMUL.FTZ R82, R82, R15 ;  /* 0x0000000f5252c220 */ /* 0x001fe20000410000 */
[----:B------:R-:W-:Y:S01]  /*6eb0*/  FSETP.GTU.FTZ.AND P4, PT, R14, 20, PT ;  /* 0x41a000000e00780b */ /* 0x000fe20003f9c000 */
[----:B------:R-:W-:Y:S01]  /*6ec0*/  @!P0 FMUL.FTZ R6, R19, -1.4426950216293334961 ;  /* 0xbfb8aa3b13068820 */ /* 0x000fe20000410000 */
[--C-:B------:R-:W-:Y:S01]  /*6ed0*/  HADD2.F32 R15, -RZ, R7.reuse.H0_H0 ;  /* 0x20000007ff0f7230 */ /* 0x100fe20000004100 */
[--C-:B------:R-:W-:Y:S01]  /*6ee0*/  FADD.FTZ R18, R5, R52.reuse ;  /* 0x0000003405127221 */ /* 0x100fe20000010000 */
[----:B------:R-:W-:Y:S01]  /*6ef0*/  HADD2.F32 R7, -RZ, R7.H1_H1 ;  /* 0x30000007ff077230 */ /* 0x000fe20000004100 */
[--C-:B------:R-:W-:Y:S02]  /*6f00*/  FADD.FTZ R19, R13, R52.reuse ;  /* 0x000000340d137221 */ /* 0x100fe40000010000 */
[----:B-1----:R-:W-:Y:S01]  /*6f10*/  @!P1 FMUL.FTZ R79, R79, R12 ;  /* 0x0000000c4f4f9220 */ /* 0x002fe20000410000 */
[----:B------:R-:W-:Y:S01]  /*6f20*/  FSETP.GTU.FTZ.AND P3, PT, R18, 20, PT ;  /* 0x41a000001200780b */ /* 0x000fe20003f7c000 */
[----:B------:R0:W1:Y:S01]  /*6f30*/  @!P6 MUFU.EX2 R12, R4 ;  /* 0x00000004000ce308 */ /* 0x0000620000000800 */
[----:B------:R-:W-:Y:S01]  /*6f40*/  FSETP.GTU.FTZ.AND P2, PT, R19, 20, PT ;  /* 0x41a000001300780b */ /* 0x000fe20003f5c000 */
[----:B------:R-:W-:-:S02]  /*6f50*/  FADD.FTZ R7, R7, R52 ;  /* 0x0000003407077221 */ /* 0x000fc40000010000 */
[----:B------:R-:W-:Y:S02]  /*6f60*/  FADD.FTZ R15, R15, R52 ;  /* 0x000000340f0f7221 */ /* 0x000fe40000010000 */
[----:B--2---:R-:W-:Y:S01]  /*6f70*/  @!P5 FMUL.FTZ R83, R83, R16 ;  /* 0x000000105353d220 */ /* 0x004fe20000410000 */
[----:B------:R-:W-:Y:S01]  /*6f80*/  FSETP.GTU.FTZ.AND P5, PT, R7, 20, PT ;  /* 0x41a000000700780b */ /* 0x000fe20003fbc000 */
[----:B------:R-:W2:Y:S01]  /*6f90*/  @!P0 MUFU.EX2 R6, R6 ;  /* 0x0000000600068308 */ /* 0x000ea20000000800 */
[----:B0-----:R-:W-:-:S05]  /*6fa0*/  IMAD.WIDE.U32 R4, R56, c[0x0][0x2e0], R10 ;  /* 0x0000b80038047a25 */ /* 0x001fca00078e000a */
[----:B------:R-:W-:Y:S01]  /*6fb0*/  IADD3 R11, R5, R17, RZ ;  /* 0x00000011050b7210 */ /* 0x000fe20007ffe0ff */
[----:B------:R-:W-:Y:S01]  /*6fc0*/  @!P4 FMUL.FTZ R5, R14, -1.4426950216293334961 ;  /* 0xbfb8aa3b0e05c820 */ /* 0x000fe20000410000 */
[C---:B------:R-:W-:Y:S01]  /*6fd0*/  LEA R10, P1, R4.reuse, c[0x0][0x330], 0x1 ;  /* 0x0000cc00040a7a11 */ /* 0x040fe200078208ff */
[----:B------:R-:W-:Y:S02]  /*6fe0*/  @!P2 FMUL.FTZ R14, R19, -1.4426950216293334961 ;  /* 0xbfb8aa3b130ea820 */ /* 0x000fe40000410000 */
[----:B------:R0:W-:Y:S01]  /*6ff0*/  @!P4 MUFU.EX2 R13, R5 ;  /* 0x00000005000dc308 */ /* 0x0001e20000000800 */
[----:B------:R-:W-:Y:S01]  /*7000*/  LEA.HI.X R11, R4, c[0x0][0x334], R11, 0x1, P1 ;  /* 0x0000cd00040b7a11 */ /* 0x000fe200008f0c0b */
[----:B------:R-:W-:Y:S01]  /*7010*/  @!P3 FMUL.FTZ R4, R18, -1.4426950216293334961 ;  /* 0xbfb8aa3b1204b820 */ /* 0x000fe20000410000 */
[----:B------:R-:W-:Y:S01]  /*7020*/  FSETP.GTU.FTZ.AND P1, PT, R15, 20, PT ;  /* 0x41a000000f00780b */ /* 0x000fe20003f3c000 */
[----:B------:R-:W-:Y:S01]  /*7030*/  @!P5 FMUL.FTZ R17, R7, -1.4426950216293334961 ;  /* 0xbfb8aa3b0711d820 */ /* 0x000fe20000410000 */
[----:B------:R-:W-:Y:S01]  /*7040*/  F2FP.PACK_AB R7, R67, R68 ;  /* 0x000000444307723e */ /* 0x000fe200000000ff */
[----:B-1----:R-:W-:-:S02]  /*7050*/  @!P6 FADD.FTZ R12, R12, 1 ;  /* 0x3f8000000c0ce421 */ /* 0x002fc40000010000 */
[----:B------:R1:W3:Y:S01]  /*7060*/  @!P3 MUFU.EX2 R18, R4 ;  /* 0x000000040012b308 */ /* 0x0002e20000000800 */
[----:B--2---:R-:W-:Y:S01]  /*7070*/  @!P0 FADD.FTZ R16, R6, 1 ;  /* 0x3f80000006108421 */ /* 0x004fe20000010000 */
[----:B------:R-:W-:Y:S01]  /*7080*/  F2FP.PACK_AB R6, R69, R70 ;  /* 0x000000464506723e */ /* 0x000fe200000000ff */
[----:B------:R-:W-:Y:S01]  /*7090*/  IMAD.WIDE R10, R36, 0x10, R10 ;  /* 0x00000010240a7825 */ /* 0x000fe200078e020a */
[----:B0-----:R-:W-:-:S04]  /*70a0*/  F2FP.PACK_AB R5, R71, R72 ;  /* 0x000000484705723e */ /* 0x001fc800000000ff */
[----:B------:R0:W2:Y:S01]  /*70b0*/  @!P2 MUFU.EX2 R19, R14 ;  /* 0x0000000e0013a308 */ /* 0x0000a20000000800 */
[----:B------:R-:W-:Y:S01]  /*70c0*/  @!P1 FMUL.FTZ R15, R15, -1.4426950216293334961 ;  /* 0xbfb8aa3b0f0f9820 */ /* 0x000fe20000410000 */
[----:B-1----:R-:W-:-:S06]  /*70d0*/  F2FP.PACK_AB R4, R73, R74 ;  /* 0x0000004a4904723e */ /* 0x002fcc00000000ff */
[----:B------:R1:W4:Y:S01]  /*70e0*/  @!P5 MUFU.EX2 R27, R17 ;  /* 0x00000011001bd308 */ /* 0x0003220000000800 */
[----:B0-----:R-:W-:Y:S01]  /*70f0*/  SHF.L.U32 R14, R48, 0x1, RZ ;  /* 0x00000001300e7819 */ /* 0x001fe200000006ff */
[----:B---3--:R-:W-:-:S03]  /*7100*/  @!P3 FADD.FTZ R24, R18, 1 ;  /* 0x3f8000001218b421 */ /* 0x008fc60000010000 */
[----:B------:R-:W-:Y:S02]  /*7110*/  LOP3.LUT R32, R14, 0xffffffc0, RZ, 0xc0, !PT ;  /* 0xffffffc00e207812 */ /* 0x000fe400078ec0ff */
[----:B------:R-:W-:Y:S01]  /*7120*/  F2FP.PACK_AB R14, R61, R62 ;  /* 0x0000003e3d0e723e */ /* 0x000fe200000000ff */
[----:B------:R0:W3:Y:S01]  /*7130*/  @!P1 MUFU.EX2 R26, R15 ;  /* 0x0000000f001a9308 */ /* 0x0000e20000000800 */
[----:B-1----:R-:W-:Y:S01]  /*7140*/  @!P4 FADD.FTZ R17, R13, 1 ;  /* 0x3f8000000d11c421 */ /* 0x002fe20000010000 */
[----:B------:R-:W-:Y:S01]  /*7150*/  F2FP.PACK_AB R13, R63, R64 ;  /* 0x000000403f0d723e */ /* 0x000fe200000000ff */
[----:B--2---:R-:W-:Y:S01]  /*7160*/  @!P2 FADD.FTZ R25, R19, 1 ;  /* 0x3f8000001319a421 */ /* 0x004fe20000010000 */
[----:B------:R-:W-:-:S04]  /*7170*/  LEA R32, R49, R32, 0x1 ;  /* 0x0000002031207211 */ /* 0x000fc800078e08ff */
[----:B------:R1:W2:Y:S01]  /*7180*/  @!P6 MUFU.RCP R33, R12 ;  /* 0x0000000c0021e308 */ /* 0x0002a20000001000 */
[----:B0-----:R-:W-:Y:S01]  /*7190*/  F2FP.PACK_AB R15, R59, R60 ;  /* 0x0000003c3b0f723e */ /* 0x001fe200000000ff */
[----:B------:R0:W-:Y:S01]  /*71a0*/  STS.128 [R32.X16], R4 ;  /* 0x0000000420007388 */ /* 0x0001e2000000cc00 */
[----:B----4-:R-:W-:-:S05]  /*71b0*/  @!P5 FADD.FTZ R27, R27, 1 ;  /* 0x3f8000001b1bd421 */ /* 0x010fca0000010000 */
[----:B------:R-:W4:Y:S01]  /*71c0*/  @!P0 MUFU.RCP R34, R16 ;  /* 0x0000001000228308 */ /* 0x000f220000001000 */
[----:B-1----:R-:W-:Y:S01]  /*71d0*/  F2FP.PACK_AB R12, R65, R66 ;  /* 0x00000042410c723e */ /* 0x002fe200000000ff */
[----:B---3--:R-:W-:-:S04]  /*71e0*/  @!P1 FADD.FTZ R26, R26, 1 ;  /* 0x3f8000001a1a9421 */ /* 0x008fc80000010000 */
[----:B------:R-:W-:Y:S01]  /*71f0*/  STS.128 [R32.X16+0x10], R12 ;  /* 0x0000100c20007388 */ /* 0x000fe2000000cc00 */
[----:B------:R-:W-:-:S06]  /*7200*/  NOP ;  /* 0x0000000000007918 */ /* 0x000fcc0000000000 */
[----:B------:R1:W3:Y:S01]  /*7210*/  @!P4 MUFU.RCP R35, R17 ;  /* 0x000000110023c308 */ /* 0x0002e20000001000 */
[----:B------:R-:W5:Y:S01]  /*7220*/  LDS.128 R20, [R0.X16+0x200] ;  /* 0x0002000000147984 */ /* 0x000f62000000cc00 */
[----:B--2---:R-:W-:Y:S02]  /*7230*/  @!P6 FMUL.FTZ R84, R84, R33 ;  /* 0x000000215454e220 */ /* 0x004fe40000410000 */
[----:B----4-:R-:W-:Y:S02]  /*7240*/  @!P0 FMUL.FTZ R85, R85, R34 ;  /* 0x0000002255558220 */ /* 0x010fe40000410000 */
[----:B0-----:R-:W-:Y:S01]  /*7250*/  FADD.FTZ R5, R75, R50 ;  /* 0x000000324b057221 */ /* 0x001fe20000010000 */
[----:B------:R-:W-:Y:S01]  /*7260*/  F2FP.PACK_AB R60, R84, R83 ;  /* 0x00000053543c723e */ /* 0x000fe200000000ff */
[----:B------:R-:W0:Y:S01]  /*7270*/  @!P3 MUFU.RCP R24, R24 ;  /* 0x000000180018b308 */ /* 0x000e220000001000 */
[----:B-1----:R-:W1:Y:S01]  /*7280*/  LDS.128 R16, [R0.X16] ;  /* 0x0000000000107984 */ /* 0x002e62000000cc00 */
[----:B------:R-:W-:-:S02]  /*7290*/  FADD.FTZ R4, R5, R76 ;  /* 0x0000004c05047221 */ /* 0x000fc40000010000 */
[----:B------:R-:W-:-:S04]  /*72a0*/  IMAD R34, R148, c[0x0][0x2f8], RZ ;  /* 0x0000be0094227a24 */ /* 0x000fc800078e02ff */
[----:B------:R-:W2:Y:S01]  /*72b0*/  @!P2 MUFU.RCP R25, R25 ;  /* 0x000000190019a308 */ /* 0x000ea20000001000 */
[----:B---3--:R-:W-:Y:S01]  /*72c0*/  @!P4 FMUL.FTZ R86, R86, R35 ;  /* 0x000000235656c220 */ /* 0x008fe20000410000 */
[----:B------:R-:W-:-:S04]  /*72d0*/  IADD3 R42, P4, R42, -0x800, RZ ;  /* 0xfffff8002a2a7810 */ /* 0x000fc80007f9e0ff */
[----:B------:R-:W-:Y:S02]  /*72e0*/  F2FP.PACK_AB R61, R86, R85 ;  /* 0x00000055563d723e */ /* 0x000fe400000000ff */
[----:B------:R-:W3:Y:S01]  /*72f0*/  @!P1 MUFU.RCP R26, R26 ;  /* 0x0000001a001a9308 */ /* 0x000ee20000001000 */
[----:B0-----:R-:W-:Y:S01]  /*7300*/  @!P3 FMUL.FTZ R87, R87, R24 ;  /* 0x000000185757b220 */ /* 0x001fe20000410000 */
[----:B------:R-:W-:Y:S02]  /*7310*/  F2FP.PACK_AB R24, R76, R75 ;  /* 0x0000004b4c18723e */ /* 0x000fe400000000ff */
[----:B------:R-:W-:Y:S02]  /*7320*/  IADD3 R46, P3, R46, -0x800, RZ ;  /* 0xfffff8002e2e7810 */ /* 0x000fe40007f7e0ff */
[----:B------:R-:W-:Y:S02]  /*7330*/  IADD3.X R43, R43, -0x1, RZ, P4, !PT ;  /* 0xffffffff2b2b7810 */ /* 0x000fe400027fe4ff */
[----:B------:R-:W0:Y:S01]  /*7340*/  @!P5 MUFU.RCP R27, R27 ;  /* 0x0000001b001bd308 */ /* 0x000e220000001000 */
[----:B--2---:R-:W-:Y:S01]  /*7350*/  @!P2 FMUL.FTZ R88, R88, R25 ;  /* 0x000000195858a220 */ /* 0x004fe20000410000 */
[----:B------:R-:W-:Y:S01]  /*7360*/  F2FP.PACK_AB R25, R78, R77 ;  /* 0x0000004d4e19723e */ /* 0x000fe200000000ff */
[----:B------:R-:W-:Y:S01]  /*7370*/  FADD.FTZ R77, R4, R77 ;  /* 0x0000004d044d7221 */ /* 0x000fe20000010000 */
[----:B------:R-:W-:-:S02]  /*7380*/  IADD3 R41, P2, R41, -0x800, RZ ;  /* 0xfffff80029297810 */ /* 0x000fc40007f5e0ff */
[----:B------:R-:W-:Y:S01]  /*7390*/  F2FP.PACK_AB R62, R88, R87 ;  /* 0x00000057583e723e */ /* 0x000fe200000000ff */
[----:B------:R-:W-:Y:S01]  /*73a0*/  FADD.FTZ R78, R77, R78 ;  /* 0x0000004e4d4e7221 */ /* 0x000fe20000010000 */
[----:B------:R-:W-:Y:S01]  /*73b0*/  IADD3.X R40, R40, -0x1, RZ, P2, !PT ;  /* 0xffffffff28287810 */ /* 0x000fe200017fe4ff */
[----:B-----5:R-:W-:Y:S01]  /*73c0*/  STG.E.128 [R10.64+0x200], R20 ;  /* 0x000200140a007986 */ /* 0x020fe2000c101d04 */
[----:B---3--:R-:W-:Y:S01]  /*73d0*/  @!P1 FMUL.FTZ R89, R89, R26 ;  /* 0x0000001a59599220 */ /* 0x008fe20000410000 */
[----:B------:R-:W-:Y:S01]  /*73e0*/  F2FP.PACK_AB R26, R80, R79 ;  /* 0x0000004f501a723e */ /* 0x000fe200000000ff */
[----:B------:R-:W-:Y:S01]  /*73f0*/  FADD.FTZ R79, R78, R79 ;  /* 0x0000004f4e4f7221 */ /* 0x000fe20000010000 */
[----:B------:R-:W-:Y:S02]  /*7400*/  IADD3 R44, P1, R44, -0x800, RZ ;  /* 0xfffff8002c2c7810 */ /* 0x000fe40007f3e0ff */
[----:B------:R-:W-:Y:S01]  /*7410*/  IADD3.X R47, R47, -0x1, RZ, P3, !PT ;  /* 0xffffffff2f2f7810 */ /* 0x000fe20001ffe4ff */
[----:B0-----:R-:W-:Y:S01]  /*7420*/  @!P5 FMUL.FTZ R90, R90, R27 ;  /* 0x0000001b5a5ad220 */ /* 0x001fe20000410000 */
[----:B-1----:R0:W-:Y:S01]  /*7430*/  STG.E.128 [R10.64], R16 ;  /* 0x000000100a007986 */ /* 0x0021e2000c101d04 */
[----:B------:R-:W-:Y:S01]  /*7440*/  F2FP.PACK_AB R27, R82, R81 ;  /* 0x00000051521b723e */ /* 0x000fe200000000ff */
[----:B------:R-:W-:Y:S01]  /*7450*/  FADD.FTZ R80, R79, R80 ;  /* 0x000000504f507221 */ /* 0x000fe20000010000 */
[----:B------:R-:W-:Y:S01]  /*7460*/  IADD3.X R45, R45, -0x1, RZ, P1, !PT ;  /* 0xffffffff2d2d7810 */ /* 0x000fe20000ffe4ff */
[----:B------:R-:W-:Y:S01]  /*7470*/  BAR.SYNC.DEFER_BLOCKING 0x0 ;  /* 0x0000000000007b1d */ /* 0x000fe20000010000 */
[----:B------:R-:W-:Y:S01]  /*7480*/  F2FP.PACK_AB R63, R90, R89 ;  /* 0x000000595a3f723e */ /* 0x000fe200000000ff */
[----:B------:R-:W-:-:S04]  /*7490*/  FADD.FTZ R81, R80, R81 ;  /* 0x0000005150517221 */ /* 0x000fc80000010000 */
[----:B------:R-:W-:-:S04]  /*74a0*/  FADD.FTZ R82, R81, R82 ;  /* 0x0000005251527221 */ /* 0x000fc80000010000 */
[----:B------:R-:W-:Y:S02]  /*74b0*/  FADD.FTZ R83, R82, R83 ;  /* 0x0000005352537221 */ /* 0x000fe40000010000 */
[----:B0-----:R-:W-:Y:S02]  /*74c0*/  IMAD R11, R53, c[0x0][0x2fc], R34 ;  /* 0x0000bf00350b7a24 */ /* 0x001fe400078e0222 */
[----:B------:R-:W-:-:S03]  /*74d0*/  FADD.FTZ R84, R83, R84 ;  /* 0x0000005453547221 */ /* 0x000fc60000010000 */
[----:B------:R-:W-:Y:S01]  /*74e0*/  IADD3 R9, R9, R11, RZ ;  /* 0x0000000b09097210 */ /* 0x000fe20007ffe0ff */
[----:B------:R-:W-:Y:S02]  /*74f0*/  IMAD R11, R55, c[0x0][0x300], RZ ;  /* 0x0000c000370b7a24 */ /* 0x000fe400078e02ff */
[----:B------:R-:W-:Y:S01]  /*7500*/  FADD.FTZ R85, R84, R85 ;  /* 0x0000005554557221 */ /* 0x000fe20000010000 */
[----:B------:R-:W-:Y:S01]  /*7510*/  STS.128 [R32.X16], R24 ;  /* 0x0000001820007388 */ /* 0x000fe2000000cc00 */
[C---:B------:R-:W-:Y:S02]  /*7520*/  IMAD R11, R56.reuse, c[0x0][0x304], R11 ;  /* 0x0000c100380b7a24 */ /* 0x040fe400078e020b */
[----:B------:R-:W-:Y:S01]  /*7530*/  IMAD.WIDE.U32 R8, R56, c[0x0][0x300], R8 ;  /* 0x0000c00038087a25 */ /* 0x000fe200078e0008 */
[----:B------:R-:W-:Y:S01]  /*7540*/  STS.128 [R32.X16+0x10], R60 ;  /* 0x0000103c20007388 */ /* 0x000fe2000000cc00 */
[----:B------:R-:W-:-:S06]  /*7550*/  NOP ;  /* 0x0000000000007918 */ /* 0x000fcc0000000000 */
[----:B------:R-:W0:Y:S01]  /*7560*/  LDS.128 R4, [R0.X16] ;  /* 0x0000000000047984 */ /* 0x000e22000000cc00 */
[----:B------:R-:W-:Y:S01]  /*7570*/  IADD3 R9, R9, R11, RZ ;  /* 0x0000000b09097210 */ /* 0x000fe20007ffe0ff */
[----:B------:R-:W-:Y:S01]  /*7580*/  FADD.FTZ R86, R85, R86 ;  /* 0x0000005655567221 */ /* 0x000fe20000010000 */
[----:B------:R-:W-:Y:S01]  /*7590*/  LEA R10, P0, R8, c[0x0][0x340], 0x1 ;  /* 0x0000d000080a7a11 */ /* 0x000fe200078008ff */
[----:B------:R-:W1:Y:S02]  /*75a0*/  LDS.128 R12, [R0.X16+0x200] ;  /* 0x00020000000c7984 */ /* 0x000e64000000cc00 */
[----:B------:R-:W-:Y:S01]  /*75b0*/  FADD.FTZ R87, R86, R87 ;  /* 0x0000005756577221 */ /* 0x000fe20000010000 */
[----:B------:R-:W-:Y:S02]  /*75c0*/  LEA.HI.X R11, R8, c[0x0][0x344], R9, 0x1, P0 ;  /* 0x0000d100080b7a11 */ /* 0x000fe400000f0c09 */
[----:B------:R-:W-:Y:S01]  /*75d0*/  ISETP.GT.AND P0, PT, R39, 0x1, PT ;  /* 0x000000012700780c */ /* 0x000fe20003f04270 */
[----:B------:R-:W-:Y:S01]  /*75e0*/  FADD.FTZ R88, R87, R88 ;  /* 0x0000005857587221 */ /* 0x000fe20000010000 */
[----:B------:R-:W-:Y:S01]  /*75f0*/  MOV R39, R57 ;  /* 0x0000003900277202 */ /* 0x000fe20000000f00 */
[----:B------:R-:W-:-:S04]  /*7600*/  IMAD.WIDE R8, R36, 0x10, R10 ;  /* 0x0000001024087825 */ /* 0x000fc800078e020a */
[----:B------:R-:W-:-:S04]  /*7610*/  FADD.FTZ R89, R88, R89 ;  /* 0x0000005958597221 */ /* 0x000fc80000010000 */
[----:B------:R-:W-:Y:S01]  /*7620*/  FADD.FTZ R50, R89, R90 ;  /* 0x0000005a59327221 */ /* 0x000fe20000010000 */
[----:B0-----:R0:W-:Y:S04]  /*7630*/  STG.E.128 [R8.64], R4 ;  /* 0x0000000408007986 */ /* 0x0011e8000c101d04 */
[----:B-1----:R0:W-:Y:S02]  /*7640*/  STG.E.128 [R8.64+0x200], R12 ;  /* 0x0002000c08007986 */ /* 0x0021e4000c101d04 */
[----:B0-----:R-:W-:Y:S01]  /*7650*/  @!P0 CALL.REL.NOINC `(.L_x_3955) ;  /* 0x0000001000008944 */ /* 0x001fe20003c00000 */
[----:B------:R-:W-:Y:S05]  /*7660*/  BRA `(.L_x_4037) ;  /* 0xffff912000007947 */ /* 0x000fea000383ffff */
.L_x_3955:
        /* <DEDUP_REMOVED lines=29> */
.L_x_4039:
[----:B------:R-:W-:Y:S05]  /*7840*/  BSYNC B0 ;  /* 0x0000000000007941 */ /* 0x000fea0003800000 */
.L_x_4038:
        /* <DEDUP_REMOVED lines=28> */
.L_x_4041:
[----:B------:R-:W1:Y:S02]  /*7a10*/  S2R R13, SR_TID.X ;  /* 0x00000000000d7919 */ /* 0x000e640000002100 */
.L_x_4042:
[----:B------:R-:W-:Y:S05]  /*7a20*/  BSYNC B0 ;  /* 0x0000000000007941 */ /* 0x000fea0003800000 */
.L_x_4040:
        /* <DEDUP_REMOVED lines=10> */
.L_x_4043:
        /* <DEDUP_REMOVED lines=26> */
.L_x_3993:
[----:B------:R-:W-:Y:S01]  /*7c70*/  HFMA2.MMA R198, -RZ, RZ, 0, 5.9604644775390625e-08 ;  /* 0x00000001ffc67435 */ /* 0x000fe200000001ff */
[----:B------:R-:W-:Y:S02]  /*7c80*/  MOV R155, R14 ;  /* 0x0000000e009b7202 */ /* 0x000fe40000000f00 */
[----:B------:R-:W-:-:S02]  /*7c90*/  MOV R161, RZ ;  /* 0x000000ff00a17202 */ /* 0x000fc40000000f00 */
[----:B------:R-:W-:Y:S02]  /*7ca0*/  MOV R200, 0xffffffff ;  /* 0xffffffff00c87802 */ /* 0x000fe40000000f00 */
[----:B------:R-:W-:Y:S02]  /*7cb0*/  MOV R12, 0x7cd0 ;  /* 0x00007cd0000c7802 */ /* 0x000fe40000000f00 */
[----:B-1----:R-:W-:Y:S05]  /*7cc0*/  CALL.REL.NOINC `($__internal_164_$__cuda_sm70_shflsync_up) ;  /* 0x00000ee000007944 */ /* 0x002fea0003c00000 */
[----:B-1----:R-:W-:Y:S01]  /*7cd0*/  MOV R17, R155 ;  /* 0x0000009b00117202 */ /* 0x002fe20000000f00 */
[----:B0-----:R-:W-:Y:S05]  /*7ce0*/  BRA `(.L_x_4044) ;  /* 0xffffc47000007947 */ /* 0x001fea000383ffff */
.L_x_3994:
[----:B------:R-:W-:Y:S01]  /*7cf0*/  HFMA2.MMA R198, -RZ, RZ, 0, 5.9604644775390625e-08 ;  /* 0x00000001ffc67435 */ /* 0x000fe200000001ff */
[----:B------:R-:W-:Y:S02]  /*7d00*/  MOV R155, R15 ;  /* 0x0000000f009b7202 */ /* 0x000fe40000000f00 */
[----:B------:R-:W-:Y:S02]  /*7d10*/  MOV R161, RZ ;  /* 0x000000ff00a17202 */ /* 0x000fe40000000f00 */
[----:B------:R-:W-:Y:S02]  /*7d20*/  MOV R200, 0xffffffff ;  /* 0xffffffff00c87802 */ /* 0x000fe40000000f00 */
[----:B------:R-:W-:-:S02]  /*7d30*/  MOV R12, 0x7d50 ;  /* 0x00007d50000c7802 */ /* 0x000fc40000000f00 */
[----:B012---:R-:W-:Y:S05]  /*7d40*/  CALL.REL.NOINC `($__internal_164_$__cuda_sm70_shflsync_up) ;  /* 0x00000e6000007944 */ /* 0x007fea0003c00000 */
        /* <DEDUP_REMOVED lines=10> */
[----:B------:R-:W-:Y:S05]  /*7df0*/  CALL.REL.NOINC `($__internal_164_$__cuda_sm70_shflsync_up) ;  /* 0x00000db000007944 */ /* 0x000fea0003c00000 */
[----:B0-----:R-:W-:Y:S01]  /*7e00*/  HFMA2.MMA R198, -RZ, RZ, 0, 1.1920928955078125e-07 ;  /* 0x00000002ffc67435 */ /* 0x001fe200000001ff */
[----:B-1----:R-:W-:Y:S02]  /*7e10*/  MOV R14, R155 ;  /* 0x0000009b000e7202 */ /* 0x002fe40000000f00 */
[----:B------:R-:W-:-:S02]  /*7e20*/  MOV R155, R16 ;  /* 0x00000010009b7202 */ /* 0x000fc40000000f00 */
[----:B------:R-:W-:Y:S02]  /*7e30*/  MOV R161, RZ ;  /* 0x000000ff00a17202 */ /* 0x000fe40000000f00 */
[----:B------:R-:W-:Y:S02]  /*7e40*/  MOV R200, 0xffffffff ;  /* 0xffffffff00c87802 */ /* 0x000fe40000000f00 */
[----:B------:R-:W-:Y:S02]  /*7e50*/  MOV R12, 0x7e70 ;  /* 0x00007e70000c7802 */ /* 0x000fe40000000f00 */
[----:B------:R-:W-:Y:S05]  /*7e60*/  CALL.REL.NOINC `($__internal_164_$__cuda_sm70_shflsync_up) ;  /* 0x00000d4000007944 */ /* 0x000fea0003c00000 */
        /* <DEDUP_REMOVED lines=8> */
[----:B------:R-:W-:Y:S05]  /*7ef0*/  CALL.REL.NOINC `($__internal_164_$__cuda_sm70_shflsync_up) ;  /* 0x00000cb000007944 */ /* 0x000fea0003c00000 */
[----:B0-----:R-:W-:Y:S01]  /*7f00*/  HFMA2.MMA R198, -RZ, RZ, 0, 2.384185791015625e-07 ;  /* 0x00000004ffc67435 */ /* 0x001fe200000001ff */
[----:B-1----:R-:W-:Y:S02]  /*7f10*/  MOV R14, R155 ;  /* 0x0000009b000e7202 */ /* 0x002fe40000000f00 */
[----:B------:R-:W-:Y:S02]  /*7f20*/  MOV R155, R16 ;  /* 0x00000010009b7202 */ /* 0x000fe40000000f00 */
[----:B------:R-:W-:Y:S02]  /*7f30*/  MOV R161, RZ ;  /* 0x000000ff00a17202 */ /* 0x000fe40000000f00 */
[----:B------:R-:W-:Y:S02]  /*7f40*/  MOV R200, 0xffffffff ;  /* 0xffffffff00c87802 */ /* 0x000fe40000000f00 */
[----:B------:R-:W-:Y:S02]  /*7f50*/  MOV R12, 0x7f70 ;  /* 0x00007f70000c7802 */ /* 0x000fe40000000f00 */
[----:B------:R-:W-:Y:S05]  /*7f60*/  CALL.REL.NOINC `($__internal_164_$__cuda_sm70_shflsync_up) ;  /* 0x00000c4000007944 */ /* 0x000fea0003c00000 */
        /* <DEDUP_REMOVED lines=8> */
[----:B------:R-:W-:Y:S05]  /*7ff0*/  CALL.REL.NOINC `($__internal_164_$__cuda_sm70_shflsync_up) ;  /* 0x00000bb000007944 */ /* 0x000fea0003c00000 */
[----:B0-----:R-:W-:Y:S01]  /*8000*/  HFMA2.MMA R198, -RZ, RZ, 0, 4.76837158203125e-07 ;  /* 0x00000008ffc67435 */ /* 0x001fe200000001ff */
[----:B-1----:R-:W-:Y:S02]  /*8010*/  MOV R14, R155 ;  /* 0x0000009b000e7202 */ /* 0x002fe40000000f00 */
[----:B------:R-:W-:Y:S02]  /*8020*/  MOV R155, R16 ;  /* 0x00000010009b7202 */ /* 0x000fe40000000f00 */
[----:B------:R-:W-:Y:S02]  /*8030*/  MOV R161, RZ ;  /* 0x000000ff00a17202 */ /* 0x000fe40000000f00 */
[----:B------:R-:W-:Y:S02]  /*8040*/  MOV R200, 0xffffffff ;  /* 0xffffffff00c87802 */ /* 0x000fe40000000f00 */
[----:B------:R-:W-:Y:S02]  /*8050*/  MOV R12, 0x8070 ;  /* 0x00008070000c7802 */ /* 0x000fe40000000f00 */
[----:B------:R-:W-:Y:S05]  /*8060*/  CALL.REL.NOINC `($__internal_164_$__cuda_sm70_shflsync_up) ;  /* 0x00000b4000007944 */ /* 0x000fea0003c00000 */
        /* <DEDUP_REMOVED lines=8> */
[----:B------:R-:W-:Y:S05]  /*80f0*/  CALL.REL.NOINC `($__internal_164_$__cuda_sm70_shflsync_up) ;  /* 0x00000ab000007944 */ /* 0x000fea0003c00000 */
[----:B0-----:R-:W-:Y:S01]  /*8100*/  HFMA2.MMA R198, -RZ, RZ, 0, 9.5367431640625e-07 ;  /* 0x00000010ffc67435 */ /* 0x001fe200000001ff */
[----:B-1----:R-:W-:Y:S02]  /*8110*/  MOV R149, R155 ;  /* 0x0000009b00957202 */ /* 0x002fe40000000f00 */
[----:B------:R-:W-:Y:S02]  /*8120*/  MOV R155, R16 ;  /* 0x00000010009b7202 */ /* 0x000fe40000000f00 */
[----:B------:R-:W-:Y:S02]  /*8130*/  MOV R161, RZ ;  /* 0x000000ff00a17202 */ /* 0x000fe40000000f00 */
[----:B------:R-:W-:Y:S02]  /*8140*/  MOV R200, 0xffffffff ;  /* 0xffffffff00c87802 */ /* 0x000fe40000000f00 */
[----:B------:R-:W-:Y:S02]  /*8150*/  MOV R12, 0x8170 ;  /* 0x00008170000c7802 */ /* 0x000fe40000000f00 */
[----:B------:R-:W-:Y:S05]  /*8160*/  CALL.REL.NOINC `($__internal_164_$__cuda_sm70_shflsync_up) ;  /* 0x00000a4000007944 */ /* 0x000fea0003c00000 */
[----:B-1----:R-:W-:Y:S01]  /*8170*/  MOV R12, R155 ;  /* 0x0000009b000c7202 */ /* 0x002fe20000000f00 */
[----:B0-----:R-:W-:Y:S05]  /*8180*/  BRA `(.L_x_4045) ;  /* 0xffffc15000007947 */ /* 0x001fea000383ffff */
.L_x_3997:
[----:B0-----:R-:W-:Y:S01]  /*8190*/  HFMA2.MMA R198, -RZ, RZ, 0, 5.9604644775390625e-08 ;  /* 0x00000001ffc67435 */ /* 0x001fe200000001ff */
[----:B------:R-:W-:-:S02]  /*81a0*/  MOV R155, R16 ;  /* 0x00000010009b7202 */ /* 0x000fc40000000f00 */
[----:B------:R-:W-:Y:S02]  /*81b0*/  MOV R161, RZ ;  /* 0x000000ff00a17202 */ /* 0x000fe40000000f00 */
[----:B------:R-:W-:Y:S02]  /*81c0*/  MOV R200, 0xffffffff ;  /* 0xffffffff00c87802 */ /* 0x000fe40000000f00 */
[----:B------:R-:W-:Y:S02]  /*81d0*/  MOV R12, 0x81f0 ;  /* 0x000081f0000c7802 */ /* 0x000fe40000000f00 */
[----:B-1----:R-:W-:Y:S05]  /*81e0*/  CALL.REL.NOINC `($__internal_164_$__cuda_sm70_shflsync_up) ;  /* 0x000009c000007944 */ /* 0x002fea0003c00000 */
[----:B0-----:R-:W-:Y:S01]  /*81f0*/  HFMA2.MMA R198, -RZ, RZ, 0, 5.9604644775390625e-08 ;  /* 0x00000001ffc67435 */ /* 0x001fe200000001ff */
[----:B-1----:R-:W-:Y:S02]  /*8200*/  MOV R14, R155 ;  /* 0x0000009b000e7202 */ /* 0x002fe40000000f00 */
[----:B------:R-:W-:Y:S02]  /*8210*/  MOV R155, R157 ;  /* 0x0000009d009b7202 */ /* 0x000fe40000000f00 */
[----:B------:R-:W-:Y:S02]  /*8220*/  MOV R161, RZ ;  /* 0x000000ff00a17202 */ /* 0x000fe40000000f00 */
[----:B------:R-:W-:-:S02]  /*8230*/  MOV R200, 0xffffffff ;  /* 0xffffffff00c87802 */ /* 0x000fc40000000f00 */
[----:B------:R-:W-:Y:S02]  /*8240*/  MOV R12, 0x8260 ;  /* 0x00008260000c7802 */ /* 0x000fe40000000f00 */
[----:B------:R-:W-:Y:S05]  /*8250*/  CALL.REL.NOINC `($__internal_164_$__cuda_sm70_shflsync_up) ;  /* 0x0000095000007944 */ /* 0x000fea0003c00000 */
[----:B0-----:R-:W-:Y:S01]  /*8260*/  HFMA2.MMA R198, -RZ, RZ, 0, 0 ;  /* 0x00000000ffc67435 */ /* 0x001fe200000001ff */
[----:B------:R-:W-:Y:S02]  /*8270*/  MOV R16, R14 ;  /* 0x0000000e00107202 */ /* 0x000fe40000000f00 */
[----:B-1----:R-:W-:Y:S02]  /*8280*/  MOV R17, R155 ;  /* 0x0000009b00117202 */ /* 0x002fe40000000f00 */
[----:B------:R-:W-:Y:S02]  /*8290*/  MOV R189, R34 ;  /* 0x0000002200bd7202 */ /* 0x000fe40000000f00 */
[----:B------:R-:W-:Y:S02]  /*82a0*/  MOV R15, 0x1f ;  /* 0x0000001f000f7802 */ /* 0x000fe40000000f00 */
[----:B------:R-:W-:Y:S02]  /*82b0*/  MOV R200, 0xffffffff ;  /* 0xffffffff00c87802 */ /* 0x000fe40000000f00 */
[----:B------:R-:W-:-:S02]  /*82c0*/  MOV R12, 0x82e0 ;  /* 0x000082e0000c7802 */ /* 0x000fc40000000f00 */
[----:B------:R-:W-:Y:S05]  /*82d0*/  CALL.REL.NOINC `($__internal_163_$__cuda_sm70_shflsync_idx_p) ;  /* 0x0000089000007944 */ /* 0x000fea0003c00000 */
[----:B0-----:R-:W-:Y:S01]  /*82e0*/  HFMA2.MMA R198, -RZ, RZ, 0, 0 ;  /* 0x00000000ffc67435 */ /* 0x001fe200000001ff */
[----:B-1----:R-:W-:-:S02]  /*82f0*/  MOV R34, R15 ;  /* 0x0000000f00227202 */ /* 0x002fc40000000f00 */
[----:B------:R-:W-:Y:S02]  /*8300*/  MOV R189, R35 ;  /* 0x0000002300bd7202 */ /* 0x000fe40000000f00 */
[----:B------:R-:W-:Y:S02]  /*8310*/  MOV R15, 0x1f ;  /* 0x0000001f000f7802 */ /* 0x000fe40000000f00 */
[----:B------:R-:W-:Y:S02]  /*8320*/  MOV R200, 0xffffffff ;  /* 0xffffffff00c87802 */ /* 0x000fe40000000f00 */
[----:B------:R-:W-:Y:S02]  /*8330*/  MOV R12, 0x8350 ;  /* 0x00008350000c7802 */ /* 0x000fe40000000f00 */
[----:B------:R-:W-:Y:S05]  /*8340*/  CALL.REL.NOINC `($__internal_163_$__cuda_sm70_shflsync_idx_p) ;  /* 0x0000082000007944 */ /* 0x000fea0003c00000 */
[----:B-1----:R-:W-:Y:S01]  /*8350*/  MOV R13, R15 ;  /* 0x0000000f000d7202 */ /* 0x002fe20000000f00 */
[----:B0-----:R-:W-:Y:S05]  /*8360*/  BRA `(.L_x_4046) ;  /* 0xffffc0f000007947 */ /* 0x001fea000383ffff */
.L_x_4000:
[----:B------:R-:W-:Y:S01]  /*8370*/  HFMA2.MMA R189, -RZ, RZ, 0, 5.9604644775390625e-08 ;  /* 0x00000001ffbd7435 */ /* 0x000fe200000001ff */
[----:B------:R-:W-:Y:S02]  /*8380*/  MOV R182, R14 ;  /* 0x0000000e00b67202 */ /* 0x000fe40000000f00 */
[----:B------:R-:W-:-:S02]  /*8390*/  MOV R184, 0x1f ;  /* 0x0000001f00b87802 */ /* 0x000fc40000000f00 */
[----:B------:R-:W-:Y:S02]  /*83a0*/  MOV R191, 0xffffffff ;  /* 0xffffffff00bf7802 */ /* 0x000fe40000000f00 */
[----:B------:R-:W-:Y:S02]  /*83b0*/  MOV R12, 0x83d0 ;  /* 0x000083d0000c7802 */ /* 0x000fe40000000f00 */
[----:B------:R-:W-:Y:S05]  /*83c0*/  CALL.REL.NOINC `($__internal_162_$__cuda_sm70_shflsync_down) ;  /* 0x0000076000007944 */ /* 0x000fea0003c00000 */
[----:B-1----:R-:W-:Y:S01]  /*83d0*/  MOV R185, R182 ;  /* 0x000000b600b97202 */ /* 0x002fe20000000f00 */
[----:B0-----:R-:W-:Y:S05]  /*83e0*/  BRA `(.L_x_4047) ;  /* 0xffffc55000007947 */ /* 0x001fea000383ffff */
.L_x_4001:
[----:B------:R-:W-:Y:S01]  /*83f0*/  HFMA2.MMA R189, -RZ, RZ, 0, 5.9604644775390625e-08 ;  /* 0x00000001ffbd7435 */ /* 0x000fe200000001ff */
[----:B------:R-:W-:Y:S02]  /*8400*/  MOV R182, R15 ;  /* 0x0000000f00b67202 */ /* 0x000fe40000000f00 */
[----:B------:R-:W-:Y:S02]  /*8410*/  MOV R184, 0x1f ;  /* 0x0000001f00b87802 */ /* 0x000fe40000000f00 */
[----:B------:R-:W-:Y:S02]  /*8420*/  MOV R191, 0xffffffff ;  /* 0xffffffff00bf7802 */ /* 0x000fe40000000f00 */
[----:B------:R-:W-:-:S02]  /*8430*/  MOV R12, 0x8450 ;  /* 0x00008450000c7802 */ /* 0x000fc40000000f00 */
[----:B01----:R-:W-:Y:S05]  /*8440*/  CALL.REL.NOINC `($__internal_162_$__cuda_sm70_shflsync_down) ;  /* 0x000006e000007944 */ /* 0x003fea0003c00000 */
        /* <DEDUP_REMOVED lines=9> */
[----:B------:R-:W-:Y:S05]  /*84e0*/  CALL.REL.NOINC `($__internal_162_$__cuda_sm70_shflsync_down) ;  /* 0x0000064000007944 */ /* 0x000fea0003c00000 */
[----:B0-----:R-:W-:Y:S01]  /*84f0*/  HFMA2.MMA R189, -RZ, RZ, 0, 1.1920928955078125e-07 ;  /* 0x00000002ffbd7435 */ /* 0x001fe200000001ff */
[----:B-1----:R-:W-:Y:S02]  /*8500*/  MOV R14, R182 ;  /* 0x000000b6000e7202 */ /* 0x002fe40000000f00 */
[----:B------:R-:W-:-:S02]  /*8510*/  MOV R182, R15 ;  /* 0x0000000f00b67202 */ /* 0x000fc40000000f00 */
[----:B------:R-:W-:Y:S02]  /*8520*/  MOV R184, 0x1f ;  /* 0x0000001f00b87802 */ /* 0x000fe40000000f00 */
[----:B------:R-:W-:Y:S02]  /*8530*/  MOV R191, 0xffffffff ;  /* 0xffffffff00bf7802 */ /* 0x000fe40000000f00 */
[----:B------:R-:W-:Y:S02]  /*8540*/  MOV R12, 0x8560 ;  /* 0x00008560000c7802 */ /* 0x000fe40000000f00 */
[----:B------:R-:W-:Y:S05]  /*8550*/  CALL.REL.NOINC `($__internal_162_$__cuda_sm70_shflsync_down) ;  /* 0x000005d000007944 */ /* 0x000fea0003c00000 */
[----:B-1----:R-:W-:Y:S01]  /*8560*/  @!P3 FFMA.FTZ R15, R185, R182, R15 ;  /* 0x000000b6b90fb223 */ /* 0x002fe2000001000f */
[----:B0-----:R-:W-:Y:S01]  /*8570*/  HFMA2.MMA R189, -RZ, RZ, 0, 2.384185791015625e-07 ;  /* 0x00000004ffbd7435 */ /* 0x001fe200000001ff */
[----:B------:R-:W-:Y:S01]  /*8580*/  @!P3 FMUL.FTZ R185, R14, R185 ;  /* 0x000000b90eb9b220 */ /* 0x000fe20000410000 */
[----:B------:R-:W-:Y:S02]  /*8590*/  MOV R184, 0x1f ;  /* 0x0000001f00b87802 */ /* 0x000fe40000000f00 */
[----:B------:R-:W-:Y:S02]  /*85a0*/  MOV R191, 0xffffffff ;  /* 0xffffffff00bf7802 */ /* 0x000fe40000000f00 */
[----:B------:R-:W-:-:S02]  /*85b0*/  MOV R182, R185 ;  /* 0x000000b900b67202 */ /* 0x000fc40000000f00 */
[----:B------:R-:W-:Y:S02]  /*85c0*/  MOV R12, 0x85e0 ;  /* 0x000085e0000c7802 */ /* 0x000fe40000000f00 */
[----:B------:R-:W-:Y:S05]  /*85d0*/  CALL.REL.NOINC `($__internal_162_$__cuda_sm70_shflsync_down) ;  /* 0x0000055000007944 */ /* 0x000fea0003c00000 */
[----:B0-----:R-:W-:Y:S01]  /*85e0*/  HFMA2.MMA R189, -RZ, RZ, 0, 2.384185791015625e-07 ;  /* 0x00000004ffbd7435 */ /* 0x001fe200000001ff */
[----:B-1----:R-:W-:Y:S02]  /*85f0*/  MOV R14, R182 ;  /* 0x000000b6000e7202 */ /* 0x002fe40000000f00 */
[----:B------:R-:W-:Y:S02]  /*8600*/  MOV R182, R15 ;  /* 0x0000000f00b67202 */ /* 0x000fe40000000f00 */
[----:B------:R-:W-:Y:S02]  /*8610*/  MOV R184, 0x1f ;  /* 0x0000001f00b87802 */ /* 0x000fe40000000f00 */
[----:B------:R-:W-:Y:S02]  /*8620*/  MOV R191, 0xffffffff ;  /* 0xffffffff00bf7802 */ /* 0x000fe40000000f00 */
[----:B------:R-:W-:Y:S02]  /*8630*/  MOV R12, 0x8650 ;  /* 0x00008650000c7802 */ /* 0x000fe40000000f00 */
[----:B------:R-:W-:Y:S05]  /*8640*/  CALL.REL.NOINC `($__internal_162_$__cuda_sm70_shflsync_down) ;  /* 0x000004e000007944 */ /* 0x000fea0003c00000 */
[----:B-1----:R-:W-:Y:S01]  /*8650*/  @!P2 FFMA.FTZ R15, R185, R182, R15 ;  /* 0x000000b6b90fa223 */ /* 0x002fe2000001000f */
[----:B0-----:R-:W-:Y:S01]  /*8660*/  HFMA2.MMA R189, -RZ, RZ, 0, 4.76837158203125e-07 ;  /* 0x00000008ffbd7435 */ /* 0x001fe200000001ff */
[----:B------:R-:W-:Y:S01]  /*8670*/  @!P2 FMUL.FTZ R185, R14, R185 ;  /* 0x000000b90eb9a220 */ /* 0x000fe20000410000 */
[----:B------:R-:W-:-:S02]  /*8680*/  MOV R184, 0x1f ;  /* 0x0000001f00b87802 */ /* 0x000fc40000000f00 */
[----:B------:R-:W-:Y:S02]  /*8690*/  MOV R191, 0xffffffff ;  /* 0xffffffff00bf7802 */ /* 0x000fe40000000f00 */
[----:B------:R-:W-:Y:S02]  /*86a0*/  MOV R182, R185 ;  /* 0x000000b900b67202 */ /* 0x000fe40000000f00 */
[----:B------:R-:W-:Y:S02]  /*86b0*/  MOV R12, 0x86d0 ;  /* 0x000086d0000c7802 */ /* 0x000fe40000000f00 */
[----:B------:R-:W-:Y:S05]  /*86c0*/  CALL.REL.NOINC `($__internal_162_$__cuda_sm70_shflsync_down) ;  /* 0x0000046000007944 */ /* 0x000fea0003c00000 */
[----:B0-----:R-:W-:Y:S01]  /*86d0*/  HFMA2.MMA R189, -RZ, RZ, 0, 4.76837158203125e-07 ;  /* 0x00000008ffbd7435 */ /* 0x001fe200000001ff */
[----:B-1----:R-:W-:Y:S02]  /*86e0*/  MOV R14, R182 ;  /* 0x000000b6000e7202 */ /* 0x002fe40000000f00 */
[----:B------:R-:W-:Y:S02]  /*86f0*/  MOV R182, R15 ;  /* 0x0000000f00b67202 */ /* 0x000fe40000000f00 */
[----:B------:R-:W-:Y:S02]  /*8700*/  MOV R184, 0x1f ;  /* 0x0000001f00b87802 */ /* 0x000fe40000000f00 */
[----:B------:R-:W-:-:S02]  /*8710*/  MOV R191, 0xffffffff ;  /* 0xffffffff00bf7802 */ /* 0x000fc40000000f00 */
[----:B------:R-:W-:Y:S02]  /*8720*/  MOV R12, 0x8740 ;  /* 0x00008740000c7802 */ /* 0x000fe40000000f00 */
[----:B------:R-:W-:Y:S05]  /*8730*/  CALL.REL.NOINC `($__internal_162_$__cuda_sm70_shflsync_down) ;  /* 0x000003f000007944 */ /* 0x000fea0003c00000 */
        /* <DEDUP_REMOVED lines=9> */
[----:B------:R-:W-:Y:S05]  /*87d0*/  CALL.REL.NOINC `($__internal_162_$__cuda_sm70_shflsync_down) ;  /* 0x0000035000007944 */ /* 0x000fea0003c00000 */
[----:B0-----:R-:W-:Y:S01]  /*87e0*/  HFMA2.MMA R189, -RZ, RZ, 0, 9.5367431640625e-07 ;  /* 0x00000010ffbd7435 */ /* 0x001fe200000001ff */
[----:B-1----:R-:W-:Y:S02]  /*87f0*/  MOV R14, R182 ;  /* 0x000000b6000e7202 */ /* 0x002fe40000000f00 */
[----:B------:R-:W-:Y:S02]  /*8800*/  MOV R182, R185 ;  /* 0x000000b900b67202 */ /* 0x000fe40000000f00 */
[----:B------:R-:W-:Y:S02]  /*8810*/  MOV R184, 0x1f ;  /* 0x0000001f00b87802 */ /* 0x000fe40000000f00 */
[----:B------:R-:W-:Y:S02]  /*8820*/  MOV R191, 0xffffffff ;  /* 0xffffffff00bf7802 */ /* 0x000fe40000000f00 */
[----:B------:R-:W-:Y:S02]  /*8830*/  MOV R12, 0x8850 ;  /* 0x00008850000c7802 */ /* 0x000fe40000000f00 */
[----:B------:R-:W-:Y:S05]  /*8840*/  CALL.REL.NOINC `($__internal_162_$__cuda_sm70_shflsync_down) ;  /* 0x000002e000007944 */ /* 0x000fea0003c00000 */
[----:B-1----:R-:W-:Y:S01]  /*8850*/  @!P0 FFMA.FTZ R185, R187, R182, R185 ;  /* 0x000000b6bbb98223 */ /* 0x002fe200000100b9 */
[----:B------:R-:W-:Y:S01]  /*8860*/  HFMA2.MMA R198, -RZ, RZ, 0, 0 ;  /* 0x00000000ffc67435 */ /* 0x000fe200000001ff */
[----:B------:R-:W-:Y:S01]  /*8870*/  @!P0 FMUL.FTZ R187, R14, R187 ;  /* 0x000000bb0ebb8220 */ /* 0x000fe20000410000 */
[----:B------:R-:W-:-:S02]  /*8880*/  MOV R15, 0x1f ;  /* 0x0000001f000f7802 */ /* 0x000fc40000000f00 */
[----:B------:R-:W-:Y:S02]  /*8890*/  MOV R200, 0xffffffff ;  /* 0xffffffff00c87802 */ /* 0x000fe40000000f00 */
[----:B0-----:R-:W-:Y:S02]  /*88a0*/  MOV R189, R187 ;  /* 0x000000bb00bd7202 */ /* 0x001fe40000000f00 */
[----:B------:R-:W-:Y:S02]  /*88b0*/  MOV R12, 0x88d0 ;  /* 0x000088d0000c7802 */ /* 0x000fe40000000f00 */
[----:B------:R-:W-:Y:S05]  /*88c0*/  CALL.REL.NOINC `($__internal_163_$__cuda_sm70_shflsync_idx_p) ;  /* 0x000002a000007944 */ /* 0x000fea0003c00000 */
[----:B0-----:R-:W-:Y:S01]  /*88d0*/  HFMA2.MMA R198, -RZ, RZ, 0, 0 ;  /* 0x00000000ffc67435 */ /* 0x001fe200000001ff */
[----:B-1----:R-:W-:Y:S02]  /*88e0*/  MOV R14, R15 ;  /* 0x0000000f000e7202 */ /* 0x002fe40000000f00 */
[----:B------:R-:W-:Y:S02]  /*88f0*/  MOV R189, R185 ;  /* 0x000000b900bd7202 */ /* 0x000fe40000000f00 */
[----:B------:R-:W-:Y:S02]  /*8900*/  MOV R15, 0x1f ;  /* 0x0000001f000f7802 */ /* 0x000fe40000000f00 */
[----:B------:R-:W-:-:S02]  /*8910*/  MOV R200, 0xffffffff ;  /* 0xffffffff00c87802 */ /* 0x000fc40000000f00 */
[----:B------:R-:W-:Y:S02]  /*8920*/  MOV R12, 0x8940 ;  /* 0x00008940000c7802 */ /* 0x000fe40000000f00 */
[----:B------:R-:W-:Y:S05]  /*8930*/  CALL.REL.NOINC `($__internal_163_$__cuda_sm70_shflsync_idx_p) ;  /* 0x0000023000007944 */ /* 0x000fea0003c00000 */
[----:B0-----:R-:W-:Y:S01]  /*8940*/  HFMA2.MMA R189, -RZ, RZ, 0, 5.9604644775390625e-08 ;  /* 0x00000001ffbd7435 */ /* 0x001fe200000001ff */
[----:B------:R-:W-:Y:S02]  /*8950*/  MOV R34, R14 ;  /* 0x0000000e00227202 */ /* 0x000fe40000000f00 */
[----:B-1----:R-:W-:Y:S02]  /*8960*/  MOV R180, R15 ;  /* 0x0000000f00b47202 */ /* 0x002fe40000000f00 */
[----:B------:R-:W-:Y:S02]  /*8970*/  MOV R182, R187 ;  /* 0x000000bb00b67202 */ /* 0x000fe40000000f00 */
[----:B------:R-:W-:Y:S02]  /*8980*/  MOV R184, 0x1f ;  /* 0x0000001f00b87802 */ /* 0x000fe40000000f00 */
[----:B------:R-:W-:Y:S02]  /*8990*/  MOV R191, 0xffffffff ;  /* 0xffffffff00bf7802 */ /* 0x000fe40000000f00 */
[----:B------:R-:W-:-:S02]  /*89a0*/  MOV R12, 0x89c0 ;  /* 0x000089c0000c7802 */ /* 0x000fc40000000f00 */
[----:B------:R-:W-:Y:S05]  /*89b0*/  CALL.REL.NOINC `($__internal_162_$__cuda_sm70_shflsync_down) ;  /* 0x0000017000007944 */ /* 0x000fea0003c00000 */
[----:B0-----:R-:W-:Y:S01]  /*89c0*/  HFMA2.MMA R189, -RZ, RZ, 0, 5.9604644775390625e-08 ;  /* 0x00000001ffbd7435 */ /* 0x001fe200000001ff */
[----:B-1----:R-:W-:-:S02]  /*89d0*/  MOV R14, R182 ;  /* 0x000000b6000e7202 */ /* 0x002fc40000000f00 */
[----:B------:R-:W-:Y:S02]  /*89e0*/  MOV R182, R185 ;  /* 0x000000b900b67202 */ /* 0x000fe40000000f00 */
[----:B------:R-:W-:Y:S02]  /*89f0*/  MOV R184, 0x1f ;  /* 0x0000001f00b87802 */ /* 0x000fe40000000f00 */
[----:B------:R-:W-:Y:S02]  /*8a00*/  MOV R191, 0xffffffff ;  /* 0xffffffff00bf7802 */ /* 0x000fe40000000f00 */
[----:B------:R-:W-:Y:S02]  /*8a10*/  MOV R12, 0x8a30 ;  /* 0x00008a30000c7802 */ /* 0x000fe40000000f00 */
[----:B------:R-:W-:Y:S05]  /*8a20*/  CALL.REL.NOINC `($__internal_162_$__cuda_sm70_shflsync_down) ;  /* 0x0000010000007944 */ /* 0x000fea0003c00000 */
[----:B------:R-:W-:Y:S01]  /*8a30*/  HFMA2.MMA R198, -RZ, RZ, 0, 0 ;  /* 0x00000000ffc67435 */ /* 0x000fe200000001ff */
[----:B------:R-:W-:Y:S02]  /*8a40*/  MOV R185, R14 ;  /* 0x0000000e00b97202 */ /* 0x000fe40000000f00 */
[----:B0-----:R-:W-:Y:S02]  /*8a50*/  MOV R189, R16 ;  /* 0x0000001000bd7202 */ /* 0x001fe40000000f00 */
[----:B------:R-:W-:-:S02]  /*8a60*/  MOV R15, 0x1f ;  /* 0x0000001f000f7802 */ /* 0x000fc40000000f00 */
[----:B------:R-:W-:Y:S02]  /*8a70*/  MOV R200, 0xffffffff ;  /* 0xffffffff00c87802 */ /* 0x000fe40000000f00 */
[----:B------:R-:W-:Y:S02]  /*8a80*/  MOV R12, 0x8aa0 ;  /* 0x00008aa0000c7802 */ /* 0x000fe40000000f00 */
[----:B-1----:R-:W-:Y:S05]  /*8a90*/  CALL.REL.NOINC `($__internal_163_$__cuda_sm70_shflsync_idx_p) ;  /* 0x000000d000007944 */ /* 0x002fea0003c00000 */
[----:B0-----:R-:W-:Y:S01]  /*8aa0*/  HFMA2.MMA R198, -RZ, RZ, 0, 0 ;  /* 0x00000000ffc67435 */ /* 0x001fe200000001ff */
[----:B-1----:R-:W-:Y:S02]  /*8ab0*/  MOV R184, R15 ;  /* 0x0000000f00b87202 */ /* 0x002fe40000000f00 */
[----:B------:R-:W-:Y:S02]  /*8ac0*/  MOV R189, R17 ;  /* 0x0000001100bd7202 */ /* 0x000fe40000000f00 */
[----:B------:R-:W-:Y:S02]  /*8ad0*/  MOV R15, 0x1f ;  /* 0x0000001f000f7802 */ /* 0x000fe40000000f00 */
[----:B------:R-:W-:Y:S02]  /*8ae0*/  MOV R200, 0xffffffff ;  /* 0xffffffff00c87802 */ /* 0x000fe40000000f00 */
[----:B------:R-:W-:-:S02]  /*8af0*/  MOV R12, 0x8b10 ;  /* 0x00008b10000c7802 */ /* 0x000fc40000000f00 */
[----:B------:R-:W-:Y:S05]  /*8b00*/  CALL.REL.NOINC `($__internal_163_$__cuda_sm70_shflsync_idx_p) ;  /* 0x0000006000007944 */ /* 0x000fea0003c00000 */
[----:B-1----:R-:W-:Y:S01]  /*8b10*/  MOV R186, R15 ;  /* 0x0000000f00ba7202 */ /* 0x002fe20000000f00 */
[----:B0-----:R-:W-:Y:S05]  /*8b20*/  BRA `(.L_x_4048) ;  /* 0xffffbfb000007947 */ /* 0x001fea000383ffff */
        .weak           $__internal_162_$__cuda_sm70_shflsync_down
        .type           $__internal_162_$__cuda_sm70_shflsync_down,@function
        .size           $__internal_162_$__cuda_sm70_shflsync_down,($__internal_163_$__cuda_sm70_shflsync_idx_p - $__internal_162_$__cuda_sm70_shflsync_down)
$__internal_162_$__cuda_sm70_shflsync_down:
[----:B------:R-:W-:Y:S01]  /*8b30*/  HFMA2.MMA R13, -RZ, RZ, 0, 0 ;  /* 0x00000000ff0d7435 */ /* 0x000fe200000001ff */
[----:B------:R-:W-:Y:S04]  /*8b40*/  WARPSYNC R191 ;  /* 0x000000bf00007348 */ /* 0x000fe80003800000 */
[----:B------:R0:W1:Y:S01]  /*8b50*/  SHFL.DOWN PT, R182, R182, R189, R184 ;  /* 0x080000bdb6b67389 */ /* 0x00006200000e00b8 */
[----:B------:R-:W-:Y:S05]  /*8b60*/  RET.REL.NODEC R12 `(_Z25selective_scan_bwd_kernelI32Selective_Scan_bwd_kernel_traitsILi64ELi16ELb1ELb0ELb1ELb1ELb0EN3c104HalfEfEEv12SSMParamsBwd) ;  /* 0xffff74900c007950 */ /* 0x000fea0003c3ffff */
        .weak           $__internal_163_$__cuda_sm70_shflsync_idx_p
        .type           $__internal_163_$__cuda_sm70_shflsync_idx_p,@function
        .size           $__internal_163_$__cuda_sm70_shflsync_idx_p,($__internal_164_$__cuda_sm70_shflsync_up - $__internal_163_$__cuda_sm70_shflsync_idx_p)
$__internal_163_$__cuda_sm70_shflsync_idx_p:
[----:B------:R-:W-:Y:S01]  /*8b70*/  MOV R13, 0x0 ;  /* 0x00000000000d7802 */ /* 0x000fe20000000f00 */
[----:B------:R-:W-:Y:S04]  /*8b80*/  WARPSYNC R200 ;  /* 0x000000c800007348 */ /* 0x000fe80003800000 */
[----:B------:R0:W1:Y:S01]  /*8b90*/  SHFL.IDX PT, R15, R189, R198, R15 ;  /* 0x000000c6bd0f7389 */ /* 0x00006200000e000f */
[----:B------:R-:W-:Y:S05]  /*8ba0*/  RET.REL.NODEC R12 `(_Z25selective_scan_bwd_kernelI32Selective_Scan_bwd_kernel_traitsILi64ELi16ELb1ELb0ELb1ELb1ELb0EN3c104HalfEfEEv12SSMParamsBwd) ;  /* 0xffff74500c007950 */ /* 0x000fea0003c3ffff */
        .weak           $__internal_164_$__cuda_sm70_shflsync_up
        .type           $__internal_164_$__cuda_sm70_shflsync_up,@function
        .size           $__internal_164_$__cuda_sm70_shflsync_up,(.L_x_8976 - $__internal_164_$__cuda_sm70_shflsync_up)
$__internal_164_$__cuda_sm70_shflsync_up:
[----:B------:R-:W-:Y:S01]  /*8bb0*/  HFMA2.MMA R13, -RZ, RZ, 0, 0 ;  /* 0x00000000ff0d7435 */ /* 0x000fe200000001ff */
[----:B------:R-:W-:Y:S04]  /*8bc0*/  WARPSYNC R200 ;  /* 0x000000c800007348 */ /* 0x000fe80003800000 */
[----:B------:R0:W1:Y:S01]  /*8bd0*/  SHFL.UP PT, R155, R155, R198, R161 ;  /* 0x040000c69b9b7389 */ /* 0x00006200000e00a1 */
[----:B------:R-:W-:Y:S05]  /*8be0*/  RET.REL.NODEC R12 `(_Z25selective_scan_bwd_kernelI32Selective_Scan_bwd_kernel_traitsILi64ELi16ELb1ELb0ELb1ELb1ELb0EN3c104HalfEfEEv12SSMParamsBwd) ;  /* 0xffff74100c007950 */ /* 0x000fea0003c3ffff */
.L_x_4049:
        /* <DEDUP_REMOVED lines=9> */
.L_x_8976:


//--------------------- .text._Z25selective_scan_bwd_kernelI32Selective_Scan_bwd_kernel_traitsILi64ELi16ELb1ELb0ELb1ELb1ELb1EN3c104HalfEfEEv12SSMParamsBwd --------------------------
	.section	.text._Z25selective_scan_bwd_kernelI32Selective_Scan_bwd_kernel_traitsILi64ELi16ELb1ELb0ELb1ELb1ELb1EN3c104HalfEfEEv12SSMParamsBwd,"ax",@progbits
	.sectioninfo	@"SHI_REGISTERS=204"
	.align	128
        .global         _Z25selective_scan_bwd_kernelI32Selective_Scan_bwd_kernel_traitsILi64ELi16ELb1ELb0ELb1ELb1ELb1EN3c104HalfEfEEv12SSMParamsBwd
        .type           _Z25selective_scan_bwd_kernelI32Selective_Scan_bwd_kernel_traitsILi64ELi16ELb1ELb0ELb1ELb1ELb1EN3c104HalfEfEEv12SSMParamsBwd,@function
        .size           _Z25selective_scan_bwd_kernelI32Selective_Scan_bwd_kernel_traitsILi64ELi16ELb1ELb0ELb1ELb1ELb1EN3c104HalfEfEEv12SSMParamsBwd,(.L_x_8979 - _Z25selective_scan_bwd_kernelI32Selective_Scan_bwd_kernel_traitsILi64ELi16ELb1ELb0ELb1ELb1ELb1EN3c104HalfEfEEv12SSMParamsBwd)
        .other          _Z25selective_scan_bwd_kernelI32Selective_Scan_bwd_kernel_traitsILi64ELi16ELb1ELb0ELb1ELb1ELb1EN3c104HalfEfEEv12SSMParamsBwd,@"STO_CUDA_ENTRY STV_DEFAULT"
_Z25selective_scan_bwd_kernelI32Selective_Scan_bwd_kernel_traitsILi64ELi16ELb1ELb0ELb1ELb1ELb1EN3c104HalfEfEEv12SSMParamsBwd:
.text._Z25selective_scan_bwd_kernelI32Selective_Scan_bwd_kernel_traitsILi64ELi16ELb1ELb0ELb1ELb1ELb1EN3c104HalfEfEEv12SSMParamsBwd:
        /* <DEDUP_REMOVED lines=25> */
[----:B------:R-:W-:Y:S01]  /*0190*/  CS2R R28, SRZ ;  /* 0x00000000001c7805 */ /* 0x000fe2000001ff00 */
[----:B------:R-:W-:Y:S01]  /*01a0*/  HFMA2.MMA R26, -RZ, RZ, 0, 0 ;  /* 0x00000000ff1a7435 */ /* 0x000fe200000001ff */
[----:B0-----:R-:W-:Y:S01]  /*01b0*/  IABS R2, R56 ;  /* 0x0000003800027213 */ /* 0x001fe20000000000 */
[----:B-1----:R-:W-:Y:S01]  /*01c0*/  HFMA2.MMA R6, -RZ, RZ, 0, 0 ;  /* 0x00000000ff067435 */ /* 0x002fe200000001ff */
[----:B------:R-:W-:Y:S01]  /*01d0*/  MOV R50, RZ ;  /* 0x000000ff00327202 */ /* 0x000fe20000000f00 */
        /* <DEDUP_REMOVED lines=83> */
[----:B------:R-:W-:Y:S02]  /*0710*/  MOV R50, RZ ;  /* 0x000000ff00327202 */ /* 0x000fe40000000f00 */
[----:B------:R-:W-:Y:S01]  /*0720*/  MOV R39, RZ ;  /* 0x000000ff00277202 */ /* 0x000fe20000000f00 */
[----:B------:R-:W1:Y:S01]  /*0730*/  S2R R49, SR_LANEID ;  /* 0x0000000000317919 */ /* 0x000e620000000000 */
[----:B------:R-:W-:Y:S02]  /*0740*/  MOV R26, RZ ;  /* 0x000000ff001a7202 */ /* 0x000fe40000000f00 */
[----:B0-----:R-:W-:-:S04]  /*0750*/  SHF.R.S32.HI R3, RZ, 0x1f, R48 ;  /* 0x0000001fff037819 */ /* 0x001fc80000011430 */
[----:B------:R-:W-:-:S04]  /*0760*/  LEA.HI R3, R3, R48, RZ, 0x5 ;  /* 0x0000003003037211 */ /* 0x000fc800078f28ff */
[----:B-1----:R-:W-:Y:S02]  /*0770*/  SHF.R.S32.HI R38, RZ, 0x5, R3 ;  /* 0x00000005ff267819 */ /* 0x002fe40000011403 */
.L_x_4133:
        /* <DEDUP_REMOVED lines=22> */
[----:B------:R-:W0:Y:S04]  /*08e0*/  LDS.128 R60, [R57.X16] ;  /* 0x00000000393c7984 */ /* 0x000e28000000cc00 */
[----:B------:R1:W2:Y:S04]  /*08f0*/  LDS.128 R12, [R57.X16+0x10] ;  /* 0x00001000390c7984 */ /* 0x0002a8000000cc00 */
[----:B------:R-:W-:Y:S06]  /*0900*/  BAR.SYNC.DEFER_BLOCKING 0x0 ;  /* 0x0000000000007b1d */ /* 0x000fec0000010000 */
[----:B------:R-:W3:Y:S04]  /*0910*/  LDG.E.128 R76, [R16.64] ;  /* 0x00000004104c7981 */ /* 0x000ee8000c1e1d00 */
[----:B------:R-:W4:Y:S01]  /*0920*/  LDG.E.128 R80, [R16.64+0x200] ;  /* 0x0002000410507981 */ /* 0x000f22000c1e1d00 */
[----:B------:R-:W-:Y:S01]  /*0930*/  IADD3 R0, -R39, c[0x0][0x174], RZ ;  /* 0x00005d0027007a10 */ /* 0x000fe20007ffe1ff */
[----:B------:R-:W-:Y:S01]  /*0940*/  IMAD R18, R110, c[0x0][0x1f0], RZ ;  /* 0x00007c006e127a24 */ /* 0x000fe200078e02ff */
[----:B------:R-:W-:Y:S01]  /*0950*/  BSSY B0, `(.L_x_4051) ;  /* 0x0000048000007945 */ /* 0x000fe20003800000 */
[----:B0-----:R-:W-:Y:S01]  /*0960*/  HADD2.F32 R73, -RZ, R60.H0_H0 ;  /* 0x2000003cff497230 */ /* 0x001fe20000004100 */
[----:B------:R-:W-:Y:S01]  /*0970*/  LEA R2, R0, 0xfffffc00, 0xa ;  /* 0xfffffc0000027811 */ /* 0x000fe200078e50ff */
[----:B------:R-:W-:Y:S01]  /*0980*/  IMAD R21, R53, c[0x0][0x1f4], R18 ;  /* 0x00007d0035157a24 */ /* 0x000fe200078e0212 */
[----:B------:R-:W-:-:S02]  /*0990*/  HADD2.F32 R71, -RZ, R61.H0_H0 ;  /* 0x2000003dff477230 */ /* 0x000fc40000004100 */
[----:B------:R-:W-:Y:S01]  /*09a0*/  SHF.R.S32.HI R3, RZ, 0x1f, R2 ;  /* 0x0000001fff037819 */ /* 0x000fe20000011402 */
[--C-:B-----5:R-:W-:Y:S01]  /*09b0*/  FADD.FTZ R73, R73, R52.reuse ;  /* 0x0000003449497221 */ /* 0x120fe20000010000 */
[----:B------:R-:W-:Y:S01]  /*09c0*/  HADD2.F32 R27, -RZ, R60.H1_H1 ;  /* 0x3000003cff1b7230 */ /* 0x000fe20000004100 */
[----:B------:R-:W-:Y:S01]  /*09d0*/  FADD.FTZ R71, R71, R52 ;  /* 0x0000003447477221 */ /* 0x000fe20000010000 */
[----:B------:R-:W-:Y:S01]  /*09e0*/  HADD2.F32 R61, -RZ, R61.H1_H1 ;  /* 0x3000003dff3d7230 */ /* 0x000fe20000004100 */
[----:B------:R-:W-:Y:S01]  /*09f0*/  IMAD.WIDE.U32 R18, R53, c[0x0][0x1f0], R2 ;  /* 0x00007c0035127a25 */ /* 0x000fe200078e0002 */
[----:B------:R-:W-:Y:S01]  /*0a00*/  FSETP.GTU.FTZ.AND P2, PT, R73, 20, PT ;  /* 0x41a000004900780b */ /* 0x000fe20003f5c000 */
[----:B------:R-:W-:Y:S01]  /*0a10*/  HADD2.F32 R69, -RZ, R62.H0_H0 ;  /* 0x2000003eff457230 */ /* 0x000fe20000004100 */
[----:B------:R-:W-:Y:S01]  /*0a20*/  FSETP.GTU.FTZ.AND P4, PT, R71, 20, PT ;  /* 0x41a000004700780b */ /* 0x000fe20003f9c000 */
[--C-:B------:R-:W-:Y:S01]  /*0a30*/  HADD2.F32 R67, -RZ, R63.reuse.H0_H0 ;  /* 0x2000003fff437230 */ /* 0x100fe20000004100 */
[----:B------:R-:W-:Y:S01]  /*0a40*/  IADD3 R19, R19, R21, RZ ;  /* 0x0000001513137210 */ /* 0x000fe20007ffe0ff */
[----:B------:R-:W-:Y:S01]  /*0a50*/  IMAD R21, R55, c[0x0][0x1f8], RZ ;  /* 0x00007e0037157a24 */ /* 0x000fe200078e02ff */
[----:B------:R-:W-:Y:S01]  /*0a60*/  HADD2.F32 R63, -RZ, R63.H1_H1 ;  /* 0x3000003fff3f7230 */ /* 0x000fe20000004100 */
[----:B------:R-:W-:-:S02]  /*0a70*/  FADD.FTZ R72, R27, R52 ;  /* 0x000000341b487221 */ /* 0x000fc40000010000 */
[C---:B------:R-:W-:Y:S02]  /*0a80*/  IMAD R25, R56.reuse, c[0x0][0x1fc], R21 ;  /* 0x00007f0038197a24 */ /* 0x040fe400078e0215 */
[----:B------:R-:W-:Y:S01]  /*0a90*/  IMAD.WIDE.U32 R58, R56, c[0x0][0x1f8], R18 ;  /* 0x00007e00383a7a25 */ /* 0x000fe200078e0012 */
        /* <DEDUP_REMOVED lines=17> */
[----:B------:R1:W0:Y:S04]  /*0bb0*/  LDS.128 R20, [R57.X16] ;  /* 0x0000000039147984 */ /* 0x000228000000cc00 */
[----:B------:R1:W3:Y:S01]  /*0bc0*/  LDS.128 R16, [R57.X16+0x10] ;  /* 0x0000100039107984 */ /* 0x0002e2000000cc00 */
[----:B------:R-:W-:Y:S05]  /*0bd0*/  @P2 BRA `(.L_x_4052) ;  /* 0x000001f000002947 */ /* 0x000fea0003800000 */
[----:B--2---:R-:W-:Y:S01]  /*0be0*/  FMUL.FTZ R73, R73, 1.4426950216293334961 ;  /* 0x3fb8aa3b49497820 */ /* 0x004fe20000410000 */
[----:B------:R-:W-:Y:S01]  /*0bf0*/  HFMA2.MMA R60, -RZ, RZ, 1.625, 0 ;  /* 0x3e800000ff3c7435 */ /* 0x000fe200000001ff */
[----:B------:R-:W-:Y:S02]  /*0c00*/  MOV R61, 0x3d39bf78 ;  /* 0x3d39bf78003d7802 */ /* 0x000fe40000000f00 */
[----:B------:R-:W2:Y:S02]  /*0c10*/  MUFU.EX2 R62, R73 ;  /* 0x00000049003e7308 */ /* 0x000ea40000000800 */
[C---:B--2---:R-:W-:Y:S01]  /*0c20*/  FADD.FTZ.RZ R27, R62.reuse, 1 ;  /* 0x3f8000003e1b7421 */ /* 0x044fe2000001c000 */
[----:B------:R-:W-:-:S04]  /*0c30*/  ISETP.GE.U32.AND P2, PT, R62, 0x7f800000, PT ;  /* 0x7f8000003e00780c */ /* 0x000fc80003f46070 */
[----:B------:R-:W-:-:S04]  /*0c40*/  IADD3 R27, R27, -0x3f400000, RZ ;  /* 0xc0c000001b1b7810 */ /* 0x000fc80007ffe0ff */
[----:B------:R-:W-:-:S04]  /*0c50*/  LOP3.LUT R27, R27, 0xff800000, RZ, 0xc0, !PT ;  /* 0xff8000001b1b7812 */ /* 0x000fc800078ec0ff */
[----:B------:R-:W-:Y:S02]  /*0c60*/  IADD3 R59, -R27, 0x40800000, RZ ;  /* 0x408000001b3b7810 */ /* 0x000fe40007ffe1ff */
[----:B------:R-:W-:Y:S02]  /*0c70*/  IADD3 R58, R62, -R27, RZ ;  /* 0x8000001b3e3a7210 */ /* 0x000fe40007ffe0ff */
[----:B------:R-:W2:Y:S01]  /*0c80*/  I2F R27, R27 ;  /* 0x0000001b001b7306 */ /* 0x000ea20000201400 */
[----:B------:R-:W-:-:S04]  /*0c90*/  FFMA.FTZ R59, R59, R60, -1 ;  /* 0xbf8000003b3b7423 */ /* 0x000fc8000001003c */
[----:B------:R-:W-:-:S04]  /*0ca0*/  FADD.FTZ R58, R58, R59 ;  /* 0x0000003b3a3a7221 */ /* 0x000fc80000010000 */
[----:B------:R-:W-:-:S04]  /*0cb0*/  FFMA.FTZ R59, R58, -R61, 0.10546888411045074463 ;  /* 0x3dd800123a3b7423 */ /* 0x000fc8000001083d */
[C---:B------:R-:W-:Y:S02]  /*0cc0*/  FFMA.FTZ R59, R58.reuse, R59, -0.13229703903198242188 ;  /* 0xbe0778e03a3b7423 */ /* 0x040fe4000001003b */
[----:B--2---:R-:W-:Y:S02]  /*0cd0*/  FMUL.FTZ R73, R27, 1.1920928955078125e-07 ;  /* 0x340000001b497820 */ /* 0x004fe40000410000 */
        /* <DEDUP_REMOVED lines=15> */
.L_x_4052:
[----:B--2---:R-:W-:Y:S05]  /*0dd0*/  BSYNC B0 ;  /* 0x0000000000007941 */ /* 0x004fea0003800000 */
.L_x_4051:
        /* <DEDUP_REMOVED lines=36> */
.L_x_4054:
[----:B------:R-:W-:Y:S05]  /*1020*/  BSYNC B0 ;  /* 0x0000000000007941 */ /* 0x000fea0003800000 */
.L_x_4053:
        /* <DEDUP_REMOVED lines=36> */
.L_x_4056:
[----:B------:R-:W-:Y:S05]  /*1270*/  BSYNC B0 ;  /* 0x0000000000007941 */ /* 0x000fea0003800000 */
.L_x_4055:
        /* <DEDUP_REMOVED lines=36> */
.L_x_4058:
[----:B------:R-:W-:Y:S05]  /*14c0*/  BSYNC B0 ;  /* 0x0000000000007941 */ /* 0x000fea0003800000 */
.L_x_4057:
        /* <DEDUP_REMOVED lines=36> */
.L_x_4060:
[----:B------:R-:W-:Y:S05]  /*1710*/  BSYNC B0 ;  /* 0x0000000000007941 */ /* 0x000fea0003800000 */
.L_x_4059:
        /* <DEDUP_REMOVED lines=36> */
.L_x_4062:
[----:B------:R-:W-:Y:S05]  /*1960*/  BSYNC B0 ;  /* 0x0000000000007941 */ /* 0x000fea0003800000 */
.L_x_4061:
        /* <DEDUP_REMOVED lines=36> */
.L_x_4064:
[----:B------:R-:W-:Y:S05]  /*1bb0*/  BSYNC B0 ;  /* 0x0000000000007941 */ /* 0x000fea0003800000 */
.L_x_4063:
        /* <DEDUP_REMOVED lines=36> */
.L_x_4066:
[----:B------:R-:W-:Y:S05]  /*1e00*/  BSYNC B0 ;  /* 0x0000000000007941 */ /* 0x000fea0003800000 */
.L_x_4065:
[----:B------:R-:W-:Y:S01]  /*1e10*/  HADD2.F32 R15, -RZ, R15.H1_H1 ;  /* 0x3000000fff0f7230 */ /* 0x000fe20000004100 */
[----:B------:R-:W-:Y:S01]  /*1e20*/  BSSY B0, `(.L_x_4067) ;  /* 0x0000023000007945 */ /* 0x000fe20003800000 */
[----:B------:R-:W-:-:S03]  /*1e30*/  FSETP.GTU.FTZ.AND P2, PT, R59, 20, PT ;  /* 0x41a000003b00780b */ /* 0x000fc60003f5c000 */
[----:B------:R-:W-:Y:S01]  /*1e40*/  FADD.FTZ R58, R15, R52 ;  /* 0x000000340f3a7221 */ /* 0x000fe20000010000 */
[----:B------:R-:W-:Y:S05]  /*1e50*/  @P3 BRA `(.L_x_4068) ;  /* 0x000001f000003947 */ /* 0x000fea0003800000 */
[----:B------:R-:W-:Y:S01]  /*1e60*/  FMUL.FTZ R65, R65, 1.4426950216293334961 ;  /* 0x3fb8aa3b41417820 */ /* 0x000fe20000410000 */
[----:B------:R-:W-:Y:S01]  /*1e70*/  HFMA2.MMA R27, -RZ, RZ, 1.625, 0 ;  /* 0x3e800000ff1b7435 */ /* 0x000fe200000001ff */
[----:B-1----:R-:W-:Y:S02]  /*1e80*/  MOV R76, 0x3d39bf78 ;  /* 0x3d39bf78004c7802 */ /* 0x002fe40000000f00 */
        /* <DEDUP_REMOVED lines=28> */
.L_x_4068:
[----:B------:R-:W-:Y:S05]  /*2050*/  BSYNC B0 ;  /* 0x0000000000007941 */ /* 0x000fea0003800000 */
.L_x_4067:
[----:B------:R-:W-:Y:S01]  /*2060*/  BSSY B0, `(.L_x_4069) ;  /* 0x0000023000007945 */ /* 0x000fe20003800000 */
[----:B------:R-:W-:Y:S01]  /*2070*/  FSETP.GTU.FTZ.AND P3, PT, R58, 20, PT ;  /* 0x41a000003a00780b */ /* 0x000fe20003f7c000 */
[----:B------:R-:W-:Y:S01]  /*2080*/  IMAD.WIDE R24, R37, 0x10, R24 ;  /* 0x0000001025187825 */ /* 0x000fe200078e0218 */
[----:B------:R-:W-:Y:S06]  /*2090*/  @P4 BRA `(.L_x_4070) ;  /* 0x000001f000004947 */ /* 0x000fec0003800000 */
        /* <DEDUP_REMOVED lines=31> */
.L_x_4070:
[----:B------:R-:W-:Y:S05]  /*2290*/  BSYNC B0 ;  /* 0x0000000000007941 */ /* 0x000fea0003800000 */
.L_x_4069:
[----:B------:R-:W-:Y:S01]  /*22a0*/  BSSY B0, `(.L_x_4071) ;  /* 0x0000021000007945 */ /* 0x000fe20003800000 */
        /* <DEDUP_REMOVED lines=32> */
.L_x_4072:
[----:B------:R-:W-:Y:S05]  /*24b0*/  BSYNC B0 ;  /* 0x0000000000007941 */ /* 0x000fea0003800000 */
.L_x_4071:
        /* <DEDUP_REMOVED lines=33> */
.L_x_4074:
[----:B------:R-:W-:Y:S05]  /*26d0*/  BSYNC B0 ;  /* 0x0000000000007941 */ /* 0x000fea0003800000 */
.L_x_4073:
        /* <DEDUP_REMOVED lines=33> */
.L_x_4076:
[----:B------:R-:W-:Y:S05]  /*28f0*/  BSYNC B0 ;  /* 0x0000000000007941 */ /* 0x000fea0003800000 */
.L_x_4075:
        /* <DEDUP_REMOVED lines=33> */
.L_x_4078:
[----:B------:R-:W-:Y:S05]  /*2b10*/  BSYNC B0 ;  /* 0x0000000000007941 */ /* 0x000fea0003800000 */
.L_x_4077:
        /* <DEDUP_REMOVED lines=33> */
.L_x_4080:
[----:B------:R-:W-:Y:S05]  /*2d30*/  BSYNC B0 ;  /* 0x0000000000007941 */ /* 0x000fea0003800000 */
.L_x_4079:
        /* <DEDUP_REMOVED lines=33> */
.L_x_4082:
[----:B------:R-:W-:Y:S05]  /*2f50*/  BSYNC B0 ;  /* 0x0000000000007941 */ /* 0x000fea0003800000 */
.L_x_4081:
[----:B------:R-:W-:Y:S06]  /*2f60*/  BAR.SYNC.DEFER_BLOCKING 0x0 ;  /* 0x0000000000007b1d */ /* 0x000fec0000010000 */
[----:B-1----:R1:W2:Y:S04]  /*2f70*/  LDG.E.128 R80, [R24.64] ;  /* 0x0000000418507981 */ /* 0x0022a8000c1e1d00 */
[----:B------:R1:W4:Y:S01]  /*2f80*/  LDG.E.128 R92, [R24.64+0x200] ;  /* 0x00020004185c7981 */ /* 0x000322000c1e1d00 */
        /* <DEDUP_REMOVED lines=10> */
[----:B-1----:R-:W-:Y:S01]  /*3030*/  IMAD.WIDE R24, R37, 0x10, R14 ;  /* 0x0000001025187825 */ /* 0x002fe200078e020e */
[----:B--2---:R-:W-:Y:S04]  /*3040*/  STS.128 [R36.X16], R80 ;  /* 0x0000005024007388 */ /* 0x004fe8000000cc00 */
[----:B----4-:R-:W-:Y:S01]  /*3050*/  STS.128 [R36.X16+0x200], R92 ;  /* 0x0002005c24007388 */ /* 0x010fe2000000cc00 */
[----:B------:R-:W-:-:S06]  /*3060*/  NOP ;  /* 0x0000000000007918 */ /* 0x000fcc0000000000 */
[----:B------:R-:W1:Y:S04]  /*3070*/  LDS.128 R76, [R57.X16] ;  /* 0x00000000394c7984 */ /* 0x000e68000000cc00 */
[----:B------:R-:W2:Y:S04]  /*3080*/  LDS.128 R12, [R57.X16+0x10] ;  /* 0x00001000390c7984 */ /* 0x000ea8000000cc00 */
[----:B------:R-:W-:Y:S06]  /*3090*/  BAR.SYNC.DEFER_BLOCKING 0x0 ;  /* 0x0000000000007b1d */ /* 0x000fec0000010000 */
[----:B------:R2:W4:Y:S04]  /*30a0*/  LDG.E.128 R84, [R24.64] ;  /* 0x0000000418547981 */ /* 0x000528000c1e1d00 */
[----:B------:R2:W5:Y:S01]  /*30b0*/  LDG.E.128 R88, [R24.64+0x200] ;  /* 0x0002000418587981 */ /* 0x000562000c1e1d00 */
[----:B0-----:R-:W-:Y:S01]  /*30c0*/  HADD2.F32 R104, -RZ, R21.H0_H0 ;  /* 0x20000015ff687230 */ /* 0x001fe20000004100 */
[----:B------:R-:W-:Y:S01]  /*30d0*/  LEA R74, R49, R74, 0x1 ;  /* 0x0000004a314a7211 */ /* 0x000fe200078e08ff */
[----:B------:R-:W-:-:S02]  /*30e0*/  HADD2.F32 R122, -RZ, R9.H0_H0 ;  /* 0x20000009ff7a7230 */ /* 0x000fc40000004100 */
[--C-:B-1----:R-:W-:Y:S02]  /*30f0*/  HADD2.F32 R100, -RZ, R76.reuse.H0_H0 ;  /* 0x2000004cff647230 */ /* 0x102fe40000004100 */
[----:B------:R-:W-:Y:S02]  /*3100*/  HADD2.F32 R102, -RZ, R76.H1_H1 ;  /* 0x3000004cff667230 */ /* 0x000fe40000004100 */
[--C-:B------:R-:W-:Y:S01]  /*3110*/  HADD2.F32 R83, -RZ, R77.reuse.H0_H0 ;  /* 0x2000004dff537230 */ /* 0x100fe20000004100 */
[----:B------:R-:W-:Y:S01]  /*3120*/  FMUL.FTZ R27, R100, -1.4426950216293334961 ;  /* 0xbfb8aa3b641b7820 */ /* 0x000fe20000410000 */
[----:B------:R-:W-:Y:S01]  /*3130*/  HADD2.F32 R107, -RZ, R77.H1_H1 ;  /* 0x3000004dff6b7230 */ /* 0x000fe20000004100 */
[----:B------:R-:W-:Y:S01]  /*3140*/  FMUL.FTZ R75, R102, -1.4426950216293334961 ;  /* 0xbfb8aa3b664b7820 */ /* 0x000fe20000410000 */
[----:B--2---:R-:W-:Y:S01]  /*3150*/  HADD2.F32 R25, -RZ, R12.H0_H0 ;  /* 0x2000000cff197230 */ /* 0x004fe20000004100 */
[----:B------:R-:W-:Y:S01]  /*3160*/  FMUL.FTZ R80, R83, -1.4426950216293334961 ;  /* 0xbfb8aa3b53507820 */ /* 0x000fe20000410000 */
[----:B------:R-:W-:Y:S01]  /*3170*/  HADD2.F32 R92, -RZ, R13.H0_H0 ;  /* 0x2000000dff5c7230 */ /* 0x000fe20000004100 */
[----:B------:R-:W0:Y:S01]  /*3180*/  MUFU.EX2 R27, R27 ;  /* 0x0000001b001b7308 */ /* 0x000e220000000800 */
[----:B------:R-:W-:Y:S01]  /*3190*/  FMUL.FTZ R24, R107, -1.4426950216293334961 ;  /* 0xbfb8aa3b6b187820 */ /* 0x000fe20000410000 */
[----:B------:R-:W-:-:S02]  /*31a0*/  HADD2.F32 R111, -RZ, R78.H1_H1 ;  /* 0x3000004eff6f7230 */ /* 0x000fc40000004100 */
[----:B------:R-:W-:Y:S02]  /*31b0*/  HADD2.F32 R109, -RZ, R78.H0_H0 ;  /* 0x2000004eff6d7230 */ /* 0x000fe40000004100 */
[--C-:B------:R-:W-:Y:S01]  /*31c0*/  HADD2.F32 R117, -RZ, R79.reuse.H1_H1 ;  /* 0x3000004fff757230 */ /* 0x100fe20000004100 */
[----:B------:R-:W-:Y:S01]  /*31d0*/  FMUL.FTZ R78, R111, -1.4426950216293334961 ;  /* 0xbfb8aa3b6f4e7820 */ /* 0x000fe20000410000 */
[----:B------:R0:W1:Y:S01]  /*31e0*/  MUFU.EX2 R76, R75 ;  /* 0x0000004b004c7308 */ /* 0x0000620000000800 */
[----:B------:R-:W-:Y:S01]  /*31f0*/  FMUL.FTZ R82, R109, -1.4426950216293334961 ;  /* 0xbfb8aa3b6d527820 */ /* 0x000fe20000410000 */
[----:B------:R-:W-:Y:S01]  /*3200*/  HADD2.F32 R115, -RZ, R79.H0_H0 ;  /* 0x2000004fff737230 */ /* 0x000fe20000004100 */
[----:B------:R-:W-:Y:S01]  /*3210*/  FMUL.FTZ R79, R117, -1.4426950216293334961 ;  /* 0xbfb8aa3b754f7820 */ /* 0x000fe20000410000 */
[--C-:B------:R-:W-:Y:S02]  /*3220*/  HADD2.F32 R96, -RZ, R14.reuse.H0_H0 ;  /* 0x2000000eff607230 */ /* 0x100fe40000004100 */
[----:B------:R-:W-:Y:S01]  /*3230*/  HADD2.F32 R95, -RZ, R14.H1_H1 ;  /* 0x3000000eff5f7230 */ /* 0x000fe20000004100 */
[----:B------:R-:W-:Y:S01]  /*3240*/  FMUL.FTZ R93, R115, -1.4426950216293334961 ;  /* 0xbfb8aa3b735d7820 */ /* 0x000fe20000410000 */
[----:B------:R2:W-:Y:S01]  /*3250*/  MUFU.EX2 R77, R80 ;  /* 0x00000050004d7308 */ /* 0x0005e20000000800 */
[----:B0-----:R-:W-:Y:S01]  /*3260*/  FADD.FTZ R75, R27, 1 ;  /* 0x3f8000001b4b7421 */ /* 0x001fe20000010000 */
[--C-:B------:R-:W-:Y:S01]  /*3270*/  HADD2.F32 R27, -RZ, R20.reuse.H0_H0 ;  /* 0x20000014ff1b7230 */ /* 0x100fe20000004100 */
[----:B------:R-:W-:Y:S01]  /*3280*/  FMUL.FTZ R14, R95, -1.4426950216293334961 ;  /* 0xbfb8aa3b5f0e7820 */ /* 0x000fe20000410000 */
[----:B------:R-:W-:-:S02]  /*3290*/  HADD2.F32 R20, -RZ, R20.H1_H1 ;  /* 0x30000014ff147230 */ /* 0x000fc40000004100 */
[----:B------:R-:W-:Y:S02]  /*32a0*/  HADD2.F32 R21, -RZ, R21.H1_H1 ;  /* 0x30000015ff157230 */ /* 0x000fe40000004100 */
[----:B------:R-:W0:Y:S01]  /*32b0*/  MUFU.RCP R123, R75 ;  /* 0x0000004b007b7308 */ /* 0x000e220000001000 */
[----:B--2---:R-:W-:Y:S01]  /*32c0*/  FMUL.FTZ R80, R25, -1.4426950216293334961 ;  /* 0xbfb8aa3b19507820 */ /* 0x004fe20000410000 */
[----:B---3--:R-:W-:Y:S02]  /*32d0*/  HADD2.F32 R103, -RZ, R16.H1_H1 ;  /* 0x30000010ff677230 */ /* 0x008fe40000004100 */
[--C-:B------:R-:W-:Y:S02]  /*32e0*/  HADD2.F32 R106, -RZ, R22.reuse.H0_H0 ;  /* 0x20000016ff6a7230 */ /* 0x100fe40000004100 */
[----:B------:R-:W-:Y:S02]  /*32f0*/  HADD2.F32 R22, -RZ, R22.H1_H1 ;  /* 0x30000016ff167230 */ /* 0x000fe40000004100 */
[----:B------:R2:W3:Y:S01]  /*3300*/  MUFU.EX2 R81, R24 ;  /* 0x0000001800517308 */ /* 0x0004e20000000800 */
[----:B------:R-:W-:-:S02]  /*3310*/  HADD2.F32 R101, -RZ, R17.H0_H0 ;  /* 0x20000011ff657230 */ /* 0x000fc40000004100 */
[----:B------:R-:W-:Y:S02]  /*3320*/  HADD2.F32 R99, -RZ, R17.H1_H1 ;  /* 0x30000011ff637230 */ /* 0x000fe40000004100 */
[----:B------:R-:W-:Y:S02]  /*3330*/  HADD2.F32 R112, -RZ, R23.H0_H0 ;  /* 0x20000017ff707230 */ /* 0x000fe40000004100 */
[----:B------:R-:W-:Y:S01]  /*3340*/  HADD2.F32 R97, -RZ, R18.H0_H0 ;  /* 0x20000012ff617230 */ /* 0x000fe20000004100 */
[----:B------:R3:W3:Y:S01]  /*3350*/  MUFU.EX2 R121, R80 ;  /* 0x0000005000797308 */ /* 0x0006e20000000800 */
[----:B--2---:R-:W-:Y:S01]  /*3360*/  HADD2.F32 R24, -RZ, R12.H1_H1 ;  /* 0x3000000cff187230 */ /* 0x004fe20000004100 */
[----:B-1----:R-:W-:Y:S01]  /*3370*/  FADD.FTZ R12, R76, 1 ;  /* 0x3f8000004c0c7421 */ /* 0x002fe20000010000 */
[----:B------:R-:W-:Y:S01]  /*3380*/  HADD2.F32 R98, -RZ, R18.H1_H1 ;  /* 0x30000012ff627230 */ /* 0x000fe20000004100 */
[----:B0-----:R-:W-:Y:S01]  /*3390*/  FMUL.FTZ R76, R100, R123 ;  /* 0x0000007b644c7220 */ /* 0x001fe20000410000 */
[----:B------:R-:W-:-:S02]  /*33a0*/  HADD2.F32 R105, -RZ, R19.H1_H1 ;  /* 0x30000013ff697230 */ /* 0x000fc40000004100 */
[----:B------:R-:W-:Y:S01]  /*33b0*/  HADD2.F32 R23, -RZ, R23.H1_H1 ;  /* 0x30000017ff177230 */ /* 0x000fe20000004100 */
[----:B------:R0:W1:Y:S01]  /*33c0*/  MUFU.RCP R127, R12 ;  /* 0x0000000c007f7308 */ /* 0x0000620000001000 */
[----:B---3--:R-:W-:Y:S01]  /*33d0*/  HADD2.F32 R80, -RZ, R13.H1_H1 ;  /* 0x3000000dff507230 */ /* 0x008fe20000004100 */
[----:B------:R-:W-:Y:S01]  /*33e0*/  FMUL.FTZ R75, R27, R76 ;  /* 0x0000004c1b4b7220 */ /* 0x000fe20000410000 */
[----:B------:R-:W-:Y:S01]  /*33f0*/  HADD2.F32 R13, -RZ, R8.H0_H0 ;  /* 0x20000008ff0d7230 */ /* 0x000fe20000004100 */
[----:B------:R-:W-:-:S04]  /*3400*/  FADD.FTZ R81, R81, 1 ;  /* 0x3f80000051517421 */ /* 0x000fc80000010000 */
[----:B------:R-:W-:Y:S01]  /*3410*/  FFMA.FTZ R26, R75, R13, R26 ;  /* 0x0000000d4b1a7223 */ /* 0x000fe2000001001a */
[----:B------:R2:W3:Y:S01]  /*3420*/  MUFU.EX2 R113, R78 ;  /* 0x0000004e00717308 */ /* 0x0004e20000000800 */
[----:B------:R-:W-:Y:S02]  /*3430*/  FADD.FTZ R13, R77, 1 ;  /* 0x3f8000004d0d7421 */ /* 0x000fe40000010000 */
[----:B0-----:R-:W-:Y:S02]  /*3440*/  FMUL.FTZ R12, R96, -1.4426950216293334961 ;  /* 0xbfb8aa3b600c7820 */ /* 0x001fe40000410000 */
[----:B------:R-:W-:Y:S02]  /*3450*/  FADD.FTZ R121, R121, 1 ;  /* 0x3f80000079797421 */ /* 0x000fe40000010000 */
[----:B-1----:R-:W-:Y:S01]  /*3460*/  FADD.FTZ R17, -R127, 1 ;  /* 0x3f8000007f117421 */ /* 0x002fe20000010100 */
[----:B------:R0:W1:Y:S01]  /*3470*/  MUFU.RCP R114, R13 ;  /* 0x0000000d00727308 */ /* 0x0000620000001000 */
[----:B--2---:R-:W-:-:S02]  /*3480*/  FMUL.FTZ R78, R24, -1.4426950216293334961 ;  /* 0xbfb8aa3b184e7820 */ /* 0x004fc40000410000 */
[----:B------:R-:W-:-:S05]  /*3490*/  FFMA.FTZ R129, R102, R17, 1 ;  /* 0x3f80000066817423 */ /* 0x000fca0000010011 */
[----:B------:R2:W-:Y:S01]  /*34a0*/  MUFU.EX2 R94, R82 ;  /* 0x00000052005e7308 */ /* 0x0005e20000000800 */
[----:B---3--:R-:W-:Y:S02]  /*34b0*/  FADD.FTZ R113, R113, 1 ;  /* 0x3f80000071717421 */ /* 0x008fe40000010000 */
[----:B0-----:R-:W-:-:S04]  /*34c0*/  FADD.FTZ R13, -R123, 1 ;  /* 0x3f8000007b0d7421 */ /* 0x001fc80000010100 */
[----:B------:R-:W-:Y:S01]  /*34d0*/  FFMA.FTZ R125, R100, R13, 1 ;  /* 0x3f800000647d7423 */ /* 0x000fe2000001000d */
[----:B------:R0:W-:Y:S01]  /*34e0*/  MUFU.EX2 R131, R78 ;  /* 0x0000004e00837308 */ /* 0x0001e20000000800 */
[----:B--2---:R-:W-:-:S07]  /*34f0*/  FMUL.FTZ R82, R92, -1.4426950216293334961 ;  /* 0xbfb8aa3b5c527820 */ /* 0x004fce0000410000 */
[----:B------:R2:W3:Y:S01]  /*3500*/  MUFU.EX2 R135, R82 ;  /* 0x0000005200877308 */ /* 0x0004e20000000800 */
[----:B0-----:R-:W-:-:S04]  /*3510*/  FMUL.FTZ R78, R102, R127 ;  /* 0x0000007f664e7220 */ /* 0x001fc80000410000 */
[----:B------:R-:W-:-:S03]  /*3520*/  FMUL.FTZ R77, R20, R78 ;  /* 0x0000004e144d7220 */ /* 0x000fc60000410000 */
[----:B------:R0:W3:Y:S01]  /*3530*/  MUFU.EX2 R119, R79 ;  /* 0x0000004f00777308 */ /* 0x0000e20000000800 */
[----:B--2---:R-:W-:-:S05]  /*3540*/  HADD2.F32 R82, -RZ, R8.H1_H1 ;  /* 0x30000008ff527230 */ /* 0x004fca0000004100 */
[----:B------:R-:W-:Y:S01]  /*3550*/  FFMA.FTZ R120, R77, R82, R26 ;  /* 0x000000524d787223 */ /* 0x000fe2000001001a */
[----:B------:R-:W-:Y:S01]  /*3560*/  HADD2.F32 R26, -RZ, R16.H0_H0 ;  /* 0x20000010ff1a7230 */ /* 0x000fe20000004100 */
[----:B------:R2:W2:Y:S01]  /*3570*/  MUFU.EX2 R116, R93 ;  /* 0x0000005d00747308 */ /* 0x0004a20000000800 */
[----:B0-----:R-:W-:Y:S01]  /*3580*/  FMUL.FTZ R79, R80, -1.4426950216293334961 ;  /* 0xbfb8aa3b504f7820 */ /* 0x001fe20000410000 */
[----:B------:R-:W-:Y:S01]  /*3590*/  HADD2.F32 R16, -RZ, R9.H1_H1 ;  /* 0x30000009ff107230 */ /* 0x000fe20000004100 */
[----:B-1----:R-:W-:Y:S02]  /*35a0*/  FMUL.FTZ R82, R83, R114 ;  /* 0x0000007253527220 */ /* 0x002fe40000410000 */
[----:B---3--:R-:W-:-:S03]  /*35b0*/  FADD.FTZ R135, R135, 1 ;  /* 0x3f80000087877421 */ /* 0x008fc60000010000 */
[----:B------:R0:W1:Y:S01]  /*35c0*/  MUFU.EX2 R137, R79 ;  /* 0x0000004f00897308 */ /* 0x0000620000000800 */
[----:B------:R-:W-:Y:S01]  /*35d0*/  FADD.FTZ R119, R119, 1 ;  /* 0x3f80000077777421 */ /* 0x000fe20000010000 */
[----:B--2---:R-:W-:-:S06]  /*35e0*/  HADD2.F32 R93, -RZ, R19.H0_H0 ;  /* 0x20000013ff5d7230 */ /* 0x004fcc0000004100 */
[----:B------:R2:W3:Y:S01]  /*35f0*/  MUFU.EX2 R138, R12 ;  /* 0x0000000c008a7308 */ /* 0x0004e20000000800 */
[----:B0-----:R-:W-:Y:S02]  /*3600*/  FMUL.FTZ R79, R104, R82 ;  /* 0x00000052684f7220 */ /* 0x001fe40000410000 */
[----:B------:R-:W-:Y:S02]  /*3610*/  FADD.FTZ R13, R116, 1 ;  /* 0x3f800000740d7421 */ /* 0x000fe40000010000 */
[----:B------:R-:W-:-:S03]  /*3620*/  FFMA.FTZ R120, R79, R122, R120 ;  /* 0x0000007a4f787223 */ /* 0x000fc60000010078 */
[----:B------:R-:W0:Y:S01]  /*3630*/  MUFU.RCP R118, R81 ;  /* 0x0000005100767308 */ /* 0x000e220000001000 */
[----:B--2---:R-:W-:Y:S02]  /*3640*/  FADD.FTZ R12, R94, 1 ;  /* 0x3f8000005e0c7421 */ /* 0x004fe40000010000 */
[----:B-1----:R-:W-:-:S05]  /*3650*/  FADD.FTZ R137, R137, 1 ;  /* 0x3f80000089897421 */ /* 0x002fca0000010000 */
[----:B------:R1:W2:Y:S01]  /*3660*/  MUFU.RCP R122, R12 ;  /* 0x0000000c007a7308 */ /* 0x0002a20000001000 */
[----:B---3--:R-:W-:-:S07]  /*3670*/  FADD.FTZ R138, R138, 1 ;  /* 0x3f8000008a8a7421 */ /* 0x008fce0000010000 */
[----:B------:R-:W-:Y:S01]  /*3680*/  MUFU.RCP R126, R113 ;  /* 0x00000071007e7308 */ /* 0x000fe20000001000 */
[----:B0-----:R-:W-:Y:S02]  /*3690*/  FMUL.FTZ R94, R107, R118 ;  /* 0x000000766b5e7220 */ /* 0x001fe40000410000 */
[----:B-1----:R-:W-:Y:S02]  /*36a0*/  FADD.FTZ R12, -R114, 1 ;  /* 0x3f800000720c7421 */ /* 0x002fe40000010100 */
[----:B------:R-:W-:Y:S02]  /*36b0*/  FMUL.FTZ R81, R21, R94 ;  /* 0x0000005e15517220 */ /* 0x000fe40000410000 */
[----:B------:R-:W-:Y:S01]  /*36c0*/  FFMA.FTZ R116, R83, R12, 1 ;  /* 0x3f80000053747423 */ /* 0x000fe2000001000c */
[----:B------:R-:W-:Y:S01]  /*36d0*/  MUFU.RCP R130, R13 ;  /* 0x0000000d00827308 */ /* 0x000fe20000001000 */
[----:B--2---:R-:W-:Y:S02]  /*36e0*/  FMUL.FTZ R100, R109, R122 ;  /* 0x0000007a6d647220 */ /* 0x004fe40000410000 */
[----:B------:R-:W-:-:S02]  /*36f0*/  FFMA.FTZ R120, R81, R16, R120 ;  /* 0x0000001051787223 */ /* 0x000fc40000010078 */
[----:B------:R-:W-:-:S03]  /*3700*/  FADD.FTZ R12, -R118, 1 ;  /* 0x3f800000760c7421 */ /* 0x000fc60000010100 */
[----:B------:R0:W1:Y:S08]  /*3710*/  MUFU.EX2 R139, R14 ;  /* 0x0000000e008b7308 */ /* 0x0000700000000800 */
[----:B------:R-:W2:Y:S01]  /*3720*/  MUFU.RCP R134, R119 ;  /* 0x0000007700867308 */ /* 0x000ea20000001000 */
[----:B0-----:R-:W-:-:S07]  /*3730*/  HADD2.F32 R14, -RZ, R10.H0_H0 ;  /* 0x2000000aff0e7230 */ /* 0x001fce0000004100 */
[----:B------:R-:W-:Y:S01]  /*3740*/  MUFU.RCP R136, R121 ;  /* 0x0000007900887308 */ /* 0x000fe20000001000 */
[----:B-1----:R-:W-:-:S07]  /*3750*/  FADD.FTZ R139, R139, 1 ;  /* 0x3f8000008b8b7421 */ /* 0x002fce0000010000 */
[----:B------:R-:W-:Y:S08]  /*3760*/  MUFU.RCP R135, R135 ;  /* 0x0000008700877308 */ /* 0x000ff00000001000 */
[----:B------:R-:W-:Y:S01]  /*3770*/  MUFU.RCP R137, R137 ;  /* 0x0000008900897308 */ /* 0x000fe20000001000 */
[----:B----4-:R0:W-:Y:S04]  /*3780*/  STS.128 [R36.X16], R84 ;  /* 0x0000005424007388 */ /* 0x0101e8000000cc00 */
[----:B-----5:R1:W-:Y:S01]  /*3790*/  STS.128 [R36.X16+0x200], R88 ;  /* 0x0002005824007388 */ /* 0x0203e2000000cc00 */
[----:B------:R-:W-:-:S06]  /*37a0*/  NOP ;  /* 0x0000000000007918 */ /* 0x000fcc0000000000 */
[----:B------:R-:W3:Y:S01]  /*37b0*/  LDS.128 R16, [R57.X16] ;  /* 0x0000000039107984 */ /* 0x000ee2000000cc00 */
[----:B0-----:R-:W-:Y:S01]  /*37c0*/  FMUL.FTZ R85, R106, R100 ;  /* 0x000000646a557220 */ /* 0x001fe20000410000 */
[----:B------:R-:W-:Y:S01]  /*37d0*/  HADD2.F32 R87, -RZ, R10.H1_H1 ;  /* 0x3000000aff577230 */ /* 0x000fe20000004100 */
[----:B------:R-:W-:Y:S01]  /*37e0*/  FMUL.FTZ R84, R111, R126 ;  /* 0x0000007e6f547220 */ /* 0x000fe20000410000 */
[--C-:B------:R-:W-:Y:S01]  /*37f0*/  HADD2.F32 R86, -RZ, R15.reuse.H1_H1 ;  /* 0x3000000fff567230 */ /* 0x100fe20000004100 */
[----:B------:R-:W-:Y:S01]  /*3800*/  FFMA.FTZ R14, R85, R14, R120 ;  /* 0x0000000e550e7223 */ /* 0x000fe20000010078 */
[----:B-1----:R-:W-:Y:S01]  /*3810*/  HADD2.F32 R90, -RZ, R15.H0_H0 ;  /* 0x2000000fff5a7230 */ /* 0x002fe20000004100 */
[----:B------:R-:W-:Y:S02]  /*3820*/  FMUL.FTZ R83, R22, R84 ;  /* 0x0000005416537220 */ /* 0x000fe40000410000 */
[----:B------:R-:W-:Y:S02]  /*3830*/  FMUL.FTZ R88, R115, R130 ;  /* 0x0000008273587220 */ /* 0x000fe40000410000 */
[----:B------:R-:W-:Y:S01]  /*3840*/  FFMA.FTZ R102, R83, R87, R14 ;  /* 0x0000005753667223 */ /* 0x000fe2000001000e */
[----:B------:R-:W-:Y:S01]  /*3850*/  HADD2.F32 R87, -RZ, R11.H0_H0 ;  /* 0x2000000bff577230 */ /* 0x000fe20000004100 */
[----:B------:R-:W-:-:S02]  /*3860*/  FMUL.FTZ R89, R112, R88 ;  /* 0x0000005870597220 */ /* 0x000fc40000410000 */
[----:B------:R-:W-:Y:S02]  /*3870*/  FFMA.FTZ R120, R107, R12, 1 ;  /* 0x3f8000006b787423 */ /* 0x000fe4000001000c */
[----:B------:R-:W-:Y:S02]  /*3880*/  FMUL.FTZ R13, R90, -1.4426950216293334961 ;  /* 0xbfb8aa3b5a0d7820 */ /* 0x000fe40000410000 */
[----:B------:R-:W-:Y:S02]  /*3890*/  FADD.FTZ R12, -R122, 1 ;  /* 0x3f8000007a0c7421 */ /* 0x000fe40000010100 */
[----:B------:R-:W-:Y:S01]  /*38a0*/  FADD.FTZ R14, -R126, 1 ;  /* 0x3f8000007e0e7421 */ /* 0x000fe20000010100 */
[----:B------:R0:W1:Y:S01]  /*38b0*/  MUFU.EX2 R140, R13 ;  /* 0x0000000d008c7308 */ /* 0x0000620000000800 */
[----:B------:R-:W-:Y:S02]  /*38c0*/  FFMA.FTZ R142, R89, R87, R102 ;  /* 0x00000057598e7223 */ /* 0x000fe40000010066 */
[----:B--2---:R-:W-:-:S02]  /*38d0*/  FMUL.FTZ R102, R117, R134 ;  /* 0x0000008675667220 */ /* 0x004fc40000410000 */
[----:B------:R-:W-:Y:S02]  /*38e0*/  FFMA.FTZ R124, R109, R12, 1 ;  /* 0x3f8000006d7c7423 */ /* 0x000fe4000001000c */
[----:B------:R-:W-:Y:S02]  /*38f0*/  FFMA.FTZ R128, R111, R14, 1 ;  /* 0x3f8000006f807423 */ /* 0x000fe4000001000e */
[----:B------:R-:W-:Y:S01]  /*3900*/  FMUL.FTZ R15, R86, -1.4426950216293334961 ;  /* 0xbfb8aa3b560f7820 */ /* 0x000fe20000410000 */
[----:B0-----:R-:W-:Y:S01]  /*3910*/  HADD2.F32 R13, -RZ, R11.H1_H1 ;  /* 0x3000000bff0d7230 */ /* 0x001fe20000004100 */
[----:B------:R-:W-:Y:S02]  /*3920*/  FADD.FTZ R12, -R130, 1 ;  /* 0x3f800000820c7421 */ /* 0x000fe40000010100 */
[----:B------:R-:W-:Y:S01]  /*3930*/  FADD.FTZ R14, -R134, 1 ;  /* 0x3f800000860e7421 */ /* 0x000fe20000010100 */
[----:B------:R0:W2:Y:S01]  /*3940*/  MUFU.EX2 R141, R15 ;  /* 0x0000000f008d7308 */ /* 0x0000a20000000800 */
[----:B------:R-:W-:Y:S01]  /*3950*/  FMUL.FTZ R87, R23, R102 ;  /* 0x0000006617577220 */ /* 0x000fe20000410000 */
[--C-:B---3--:R-:W-:Y:S01]  /*3960*/  HADD2.F32 R121, -RZ, R19.reuse.H1_H1 ;  /* 0x30000013ff797230 */ /* 0x108fe20000004100 */
[----:B------:R-:W-:Y:S01]  /*3970*/  FADD.FTZ R91, R131, 1 ;  /* 0x3f800000835b7421 */ /* 0x000fe20000010000 */
[----:B------:R-:W-:Y:S01]  /*3980*/  HADD2.F32 R119, -RZ, R19.H0_H0 ;  /* 0x20000013ff777230 */ /* 0x000fe20000004100 */
[----:B------:R-:W-:Y:S01]  /*3990*/  FFMA.FTZ R132, R115, R12, 1 ;  /* 0x3f80000073847423 */ /* 0x000fe2000001000c */
[----:B------:R-:W-:Y:S01]  /*39a0*/  HADD2.F32 R115, -RZ, R18.H0_H0 ;  /* 0x20000012ff737230 */ /* 0x000fe20000004100 */
[----:B------:R-:W-:Y:S01]  /*39b0*/  FFMA.FTZ R131, R117, R14, 1 ;  /* 0x3f80000075837423 */ /* 0x000fe2000001000e */
[----:B------:R3:W4:Y:S01]  /*39c0*/  MUFU.RCP R133, R91 ;  /* 0x0000005b00857308 */ /* 0x0007220000001000 */
[----:B------:R-:W-:Y:S01]  /*39d0*/  FFMA.FTZ R142, R87, R13, R142 ;  /* 0x0000000d578e7223 */ /* 0x000fe2000001008e */
[----:B------:R-:W-:Y:S01]  /*39e0*/  HADD2.F32 R107, -RZ, R16.H0_H0 ;  /* 0x20000010ff6b7230 */ /* 0x000fe20000004100 */
[----:B0-----:R-:W0:Y:S01]  /*39f0*/  LDS.128 R12, [R57.X16+0x10] ;  /* 0x00001000390c7984 */ /* 0x001e22000000cc00 */
[----:B------:R-:W-:Y:S01]  /*3a00*/  FMUL.FTZ R19, R106, R115 ;  /* 0x000000736a137220 */ /* 0x000fe20000410000 */
[--C-:B------:R-:W-:Y:S01]  /*3a10*/  HADD2.F32 R111, -RZ, R17.reuse.H0_H0 ;  /* 0x20000011ff6f7230 */ /* 0x100fe20000004100 */
[----:B------:R-:W-:Y:S01]  /*3a20*/  FMUL.FTZ R23, R23, R121 ;  /* 0x0000007917177220 */ /* 0x000fe20000410000 */
[----:B------:R-:W-:Y:S01]  /*3a30*/  HADD2.F32 R117, -RZ, R18.H1_H1 ;  /* 0x30000012ff757230 */ /* 0x000fe20000004100 */
[----:B------:R-:W-:Y:S01]  /*3a40*/  FMUL.FTZ R19, R122, R19 ;  /* 0x000000137a137220 */ /* 0x000fe20000410000 */
[----:B------:R-:W-:Y:S01]  /*3a50*/  HADD2.F32 R113, -RZ, R17.H1_H1 ;  /* 0x30000011ff717230 */ /* 0x000fe20000004100 */
[----:B------:R-:W-:Y:S01]  /*3a60*/  FMUL.FTZ R134, R134, R23 ;  /* 0x0000001786867220 */ /* 0x000fe20000410000 */
[----:B------:R-:W-:Y:S01]  /*3a70*/  HADD2.F32 R109, -RZ, R16.H1_H1 ;  /* 0x30000010ff6d7230 */ /* 0x000fe20000004100 */
[----:B------:R-:W-:-:S02]  /*3a80*/  FMUL.FTZ R16, R27, R107 ;  /* 0x0000006b1b107220 */ /* 0x000fc40000410000 */
[----:B-1----:R-:W-:Y:S02]  /*3a90*/  FADD.FTZ R140, R140, 1 ;  /* 0x3f8000008c8c7421 */ /* 0x002fe40000010000 */
[----:B--2---:R-:W-:Y:S02]  /*3aa0*/  FADD.FTZ R141, R141, 1 ;  /* 0x3f8000008d8d7421 */ /* 0x004fe40000010000 */
[----:B------:R-:W-:Y:S02]  /*3ab0*/  FMUL.FTZ R17, R104, R111 ;  /* 0x0000006f68117220 */ /* 0x000fe40000410000 */
[----:B------:R-:W-:Y:S02]  /*3ac0*/  FMUL.FTZ R27, R22, R117 ;  /* 0x00000075161b7220 */ /* 0x000fe40000410000 */
[----:B------:R-:W-:Y:S01]  /*3ad0*/  FMUL.FTZ R21, R21, R113 ;  /* 0x0000007115157220 */ /* 0x000fe20000410000 */
[----:B------:R-:W-:Y:S01]  /*3ae0*/  MUFU.RCP R141, R141 ;  /* 0x0000008d008d7308 */ /* 0x000fe20000001000 */
[----:B------:R-:W-:-:S02]  /*3af0*/  FMUL.FTZ R19, R19, R124 ;  /* 0x0000007c13137220 */ /* 0x000fc40000410000 */
[----:B------:R-:W-:Y:S02]  /*3b00*/  FMUL.FTZ R134, R134, R131 ;  /* 0x0000008386867220 */ /* 0x000fe40000410000 */
[----:B------:R-:W-:Y:S02]  /*3b10*/  FMUL.FTZ R20, R20, R109 ;  /* 0x0000006d14147220 */ /* 0x000fe40000410000 */
[----:B------:R-:W-:Y:S01]  /*3b20*/  FMUL.FTZ R17, R114, R17 ;  /* 0x0000001172117220 */ /* 0x000fe20000410000 */
[----:B------:R-:W1:Y:S01]  /*3b30*/  MUFU.RCP R124, R139 ;  /* 0x0000008b007c7308 */ /* 0x000e620000001000 */
[----:B---3--:R-:W-:Y:S02]  /*3b40*/  FMUL.FTZ R91, R112, R119 ;  /* 0x00000077705b7220 */ /* 0x008fe40000410000 */
[----:B------:R-:W-:Y:S02]  /*3b50*/  FMUL.FTZ R27, R126, R27 ;  /* 0x0000001b7e1b7220 */ /* 0x000fe40000410000 */
[----:B------:R-:W-:-:S02]  /*3b60*/  FMUL.FTZ R21, R118, R21 ;  /* 0x0000001576157220 */ /* 0x000fc40000410000 */
[----:B------:R-:W-:Y:S01]  /*3b70*/  FMUL.FTZ R20, R127, R20 ;  /* 0x000000147f147220 */ /* 0x000fe20000410000 */
[----:B------:R-:W2:Y:S01]  /*3b80*/  MUFU.RCP R131, R140 ;  /* 0x0000008c00837308 */ /* 0x000ea20000001000 */
[----:B------:R-:W-:Y:S02]  /*3b90*/  FMUL.FTZ R16, R123, R16 ;  /* 0x000000107b107220 */ /* 0x000fe40000410000 */
[----:B------:R-:W-:Y:S01]  /*3ba0*/  FMUL.FTZ R91, R130, R91 ;  /* 0x0000005b825b7220 */ /* 0x000fe20000410000 */
[--C-:B0-----:R-:W-:Y:S01]  /*3bb0*/  HADD2.F32 R112, -RZ, R12.reuse.H1_H1 ;  /* 0x3000000cff707230 */ /* 0x101fe20000004100 */
[----:B------:R-:W-:Y:S01]  /*3bc0*/  FMUL.FTZ R17, R17, R116 ;  /* 0x0000007411117220 */ /* 0x000fe20000410000 */
[--C-:B------:R-:W-:Y:S01]  /*3bd0*/  HADD2.F32 R114, -RZ, R13.reuse.H0_H0 ;  /* 0x2000000dff727230 */ /* 0x100fe20000004100 */
[----:B------:R-:W-:Y:S01]  /*3be0*/  FMUL.FTZ R22, R27, R128 ;  /* 0x000000801b167220 */ /* 0x000fe20000410000 */
[----:B------:R-:W0:Y:S01]  /*3bf0*/  MUFU.RCP R127, R138 ;  /* 0x0000008a007f7308 */ /* 0x000e220000001000 */
[----:B------:R-:W-:Y:S01]  /*3c00*/  HADD2.F32 R104, -RZ, R12.H0_H0 ;  /* 0x2000000cff687230 */ /* 0x000fe20000004100 */
[----:B------:R-:W-:Y:S01]  /*3c10*/  FMUL.FTZ R120, R21, R120 ;  /* 0x0000007815787220 */ /* 0x000fe20000410000 */
[----:B------:R-:W-:Y:S01]  /*3c20*/  HADD2.F32 R116, -RZ, R13.H1_H1 ;  /* 0x3000000dff747230 */ /* 0x000fe20000004100 */
[----:B------:R-:W-:Y:S01]  /*3c30*/  FADD.FTZ R12, -R136, 1 ;  /* 0x3f800000880c7421 */ /* 0x000fe20000010100 */
[--C-:B------:R-:W-:Y:S01]  /*3c40*/  HADD2.F32 R118, -RZ, R14.reuse.H0_H0 ;  /* 0x2000000eff767230 */ /* 0x100fe20000004100 */
[----:B------:R-:W-:Y:S01]  /*3c50*/  FADD.FTZ R21, -R135, 1 ;  /* 0x3f80000087157421 */ /* 0x000fe20000010100 */
[----:B------:R-:W-:Y:S01]  /*3c60*/  HADD2.F32 R126, -RZ, R14.H1_H1 ;  /* 0x3000000eff7e7230 */ /* 0x000fe20000004100 */
[----:B------:R-:W-:Y:S01]  /*3c70*/  FMUL.FTZ R14, R103, R112 ;  /* 0x00000070670e7220 */ /* 0x000fe20000410000 */
[--C-:B------:R-:W-:Y:S01]  /*3c80*/  HADD2.F32 R128, -RZ, R15.reuse.H0_H0 ;  /* 0x2000000fff807230 */ /* 0x100fe20000004100 */
[----:B------:R-:W-:Y:S01]  /*3c90*/  FMUL.FTZ R18, R101, R114 ;  /* 0x0000007265127220 */ /* 0x000fe20000410000 */
[----:B------:R-:W-:Y:S01]  /*3ca0*/  HADD2.F32 R130, -RZ, R15.H1_H1 ;  /* 0x3000000fff827230 */ /* 0x000fe20000004100 */
[----:B----4-:R-:W-:Y:S01]  /*3cb0*/  FADD.FTZ R15, -R133, 1 ;  /* 0x3f800000850f7421 */ /* 0x010fe20000010100 */
[----:B------:R-:W-:Y:S01]  /*3cc0*/  F2FP.PACK_AB R22, R22, R19 ;  /* 0x000000131616723e */ /* 0x000fe200000000ff */
[----:B------:R-:W-:-:S02]  /*3cd0*/  FMUL.FTZ R16, R16, R125 ;  /* 0x0000007d10107220 */ /* 0x000fc40000410000 */
[----:B------:R-:W-:Y:S02]  /*3ce0*/  FMUL.FTZ R129, R20, R129 ;  /* 0x0000008114817220 */ /* 0x000fe40000410000 */
[C---:B------:R-:W-:Y:S02]  /*3cf0*/  FFMA.FTZ R12, R25.reuse, R12, 1 ;  /* 0x3f800000190c7423 */ /* 0x040fe4000001000c */
[----:B------:R-:W-:Y:S02]  /*3d00*/  FMUL.FTZ R125, R25, R136 ;  /* 0x00000088197d7220 */ /* 0x000fe40000410000 */
[----:B------:R-:W-:Y:S02]  /*3d10*/  FFMA.FTZ R15, R24, R15, 1 ;  /* 0x3f800000180f7423 */ /* 0x000fe4000001000f */
[----:B------:R-:W-:Y:S02]  /*3d20*/  FMUL.FTZ R14, R133, R14 ;  /* 0x0000000e850e7220 */ /* 0x000fe40000410000 */
[----:B------:R-:W-:-:S02]  /*3d30*/  FADD.FTZ R25, -R137, 1 ;  /* 0x3f80000089197421 */ /* 0x000fc40000010100 */
[----:B------:R-:W-:Y:S02]  /*3d40*/  FMUL.FTZ R20, R99, R116 ;  /* 0x0000007463147220 */ /* 0x000fe40000410000 */
[----:B------:R-:W-:Y:S02]  /*3d50*/  FFMA.FTZ R21, R92, R21, 1 ;  /* 0x3f8000005c157423 */ /* 0x000fe40000010015 */
[----:B------:R-:W-:Y:S02]  /*3d60*/  FMUL.FTZ R18, R135, R18 ;  /* 0x0000001287127220 */ /* 0x000fe40000410000 */
[----:B------:R-:W-:Y:S02]  /*3d70*/  FMUL.FTZ R13, R26, R104 ;  /* 0x000000681a0d7220 */ /* 0x000fe40000410000 */
[----:B------:R-:W-:Y:S02]  /*3d80*/  FMUL.FTZ R106, R24, R133 ;  /* 0x00000085186a7220 */ /* 0x000fe40000410000 */
[----:B------:R-:W-:-:S02]  /*3d90*/  FFMA.FTZ R25, R80, R25, 1 ;  /* 0x3f80000050197423 */ /* 0x000fc40000010019 */
[----:B------:R-:W-:Y:S02]  /*3da0*/  FMUL.FTZ R20, R137, R20 ;  /* 0x0000001489147220 */ /* 0x000fe40000410000 */
[----:B------:R-:W-:Y:S02]  /*3db0*/  FMUL.FTZ R15, R14, R15 ;  /* 0x0000000f0e0f7220 */ /* 0x000fe40000410000 */
[----:B------:R-:W-:Y:S02]  /*3dc0*/  FMUL.FTZ R18, R18, R21 ;  /* 0x0000001512127220 */ /* 0x000fe40000410000 */
[----:B------:R-:W-:Y:S02]  /*3dd0*/  FMUL.FTZ R13, R136, R13 ;  /* 0x0000000d880d7220 */ /* 0x000fe40000410000 */
[----:B-1----:R-:W-:Y:S02]  /*3de0*/  FADD.FTZ R14, -R124, 1 ;  /* 0x3f8000007c0e7421 */ /* 0x002fe40000010100 */
[----:B--2---:R-:W-:-:S02]  /*3df0*/  FADD.FTZ R21, -R131, 1 ;  /* 0x3f80000083157421 */ /* 0x004fc40000010100 */
[----:B------:R-:W-:Y:S02]  /*3e00*/  FMUL.FTZ R24, R93, R128 ;  /* 0x000000805d187220 */ /* 0x000fe40000410000 */
[----:B------:R-:W-:Y:S02]  /*3e10*/  FMUL.FTZ R23, R91, R132 ;  /* 0x000000845b177220 */ /* 0x000fe40000410000 */
[----:B------:R-:W-:Y:S02]  /*3e20*/  FADD.FTZ R91, -R141, 1 ;  /* 0x3f8000008d5b7421 */ /* 0x000fe40000010100 */
[----:B------:R-:W-:Y:S01]  /*3e30*/  FMUL.FTZ R122, R105, R130 ;  /* 0x00000082697a7220 */ /* 0x000fe20000410000 */
[----:B------:R-:W-:Y:S01]  /*3e40*/  F2FP.PACK_AB R23, R134, R23 ;  /* 0x000000178617723e */ /* 0x000fe200000000ff */
[----:B------:R-:W-:Y:S02]  /*3e50*/  FMUL.FTZ R25, R20, R25 ;  /* 0x0000001914197220 */ /* 0x000fe40000410000 */
[----:B------:R-:W-:-:S02]  /*3e60*/  FMUL.FTZ R12, R13, R12 ;  /* 0x0000000c0d0c7220 */ /* 0x000fc40000410000 */
[----:B------:R-:W-:Y:S01]  /*3e70*/  FFMA.FTZ R20, R95, R14, 1 ;  /* 0x3f8000005f147423 */ /* 0x000fe2000001000e */
[----:B------:R-:W-:Y:S01]  /*3e80*/  F2FP.PACK_AB R25, R25, R18 ;  /* 0x000000121919723e */ /* 0x000fe200000000ff */
[----:B------:R-:W-:Y:S02]  /*3e90*/  FFMA.FTZ R27, R90, R21, 1 ;  /* 0x3f8000005a1b7423 */ /* 0x000fe40000010015 */
[----:B------:R-:W-:Y:S02]  /*3ea0*/  FMUL.FTZ R24, R131, R24 ;  /* 0x0000001883187220 */ /* 0x000fe40000410000 */
[----:B0-----:R-:W-:Y:S02]  /*3eb0*/  FADD.FTZ R13, -R127, 1 ;  /* 0x3f8000007f0d7421 */ /* 0x001fe40000010100 */
[----:B------:R-:W-:Y:S02]  /*3ec0*/  FMUL.FTZ R14, R97, R118 ;  /* 0x00000076610e7220 */ /* 0x000fe40000410000 */
[----:B------:R-:W-:-:S02]  /*3ed0*/  FFMA.FTZ R91, R86, R91, 1 ;  /* 0x3f800000565b7423 */ /* 0x000fc4000001005b */
[----:B------:R-:W-:Y:S02]  /*3ee0*/  FMUL.FTZ R21, R98, R126 ;  /* 0x0000007e62157220 */ /* 0x000fe40000410000 */
[----:B------:R-:W-:Y:S02]  /*3ef0*/  FMUL.FTZ R122, R141, R122 ;  /* 0x0000007a8d7a7220 */ /* 0x000fe40000410000 */
[----:B------:R-:W-:Y:S01]  /*3f00*/  FMUL.FTZ R27, R24, R27 ;  /* 0x0000001b181b7220 */ /* 0x000fe20000410000 */
[----:B------:R-:W-:Y:S01]  /*3f10*/  F2FP.PACK_AB R24, R15, R12 ;  /* 0x0000000c0f18723e */ /* 0x000fe200000000ff */
[----:B------:R-:W-:Y:S01]  /*3f20*/  FFMA.FTZ R13, R96, R13, 1 ;  /* 0x3f800000600d7423 */ /* 0x000fe2000001000d */
[----:B------:R-:W-:Y:S01]  /*3f30*/  HADD2.F32 R12, -RZ, R4.H0_H0 ;  /* 0x20000004ff0c7230 */ /* 0x000fe20000004100 */
[----:B------:R-:W-:Y:S02]  /*3f40*/  FMUL.FTZ R14, R127, R14 ;  /* 0x0000000e7f0e7220 */ /* 0x000fe40000410000 */
[----:B------:R-:W-:-:S02]  /*3f50*/  FMUL.FTZ R21, R124, R21 ;  /* 0x000000157c157220 */ /* 0x000fc40000410000 */
[----:B------:R-:W-:Y:S02]  /*3f60*/  FMUL.FTZ R122, R122, R91 ;  /* 0x0000005b7a7a7220 */ /* 0x000fe40000410000 */
[----:B------:R-:W-:Y:S02]  /*3f70*/  FMUL.FTZ R91, R26, R125 ;  /* 0x0000007d1a5b7220 */ /* 0x000fe40000410000 */
[----:B------:R-:W-:Y:S01]  /*3f80*/  FMUL.FTZ R13, R14, R13 ;  /* 0x0000000d0e0d7220 */ /* 0x000fe20000410000 */
[----:B------:R-:W-:Y:S01]  /*3f90*/  F2FP.PACK_AB R27, R122, R27 ;  /* 0x0000001b7a1b723e */ /* 0x000fe200000000ff */
[----:B------:R-:W-:Y:S01]  /*3fa0*/  FMUL.FTZ R14, R21, R20 ;  /* 0x00000014150e7220 */ /* 0x000fe20000410000 */
[----:B------:R-:W-:Y:S01]  /*3fb0*/  F2FP.PACK_AB R20, R129, R16 ;  /* 0x000000108114723e */ /* 0x000fe200000000ff */
[----:B------:R-:W-:Y:S01]  /*3fc0*/  FFMA.FTZ R142, R91, R12, R142 ;  /* 0x0000000c5b8e7223 */ /* 0x000fe2000001008e */
[----:B------:R-:W-:Y:S01]  /*3fd0*/  F2FP.PACK_AB R21, R120, R17 ;  /* 0x000000117815723e */ /* 0x000fe200000000ff */
[----:B------:R-:W-:Y:S01]  /*3fe0*/  BAR.SYNC.DEFER_BLOCKING 0x0 ;  /* 0x0000000000007b1d */ /* 0x000fe20000010000 */
[----:B------:R-:W-:Y:S01]  /*3ff0*/  IMAD R12, R110, c[0x0][0x2e8], RZ ;  /* 0x0000ba006e0c7a24 */ /* 0x000fe200078e02ff */
[----:B------:R-:W-:Y:S01]  /*4000*/  F2FP.PACK_AB R26, R14, R13 ;  /* 0x0000000d0e1a723e */ /* 0x000fe200000000ff */
[----:B------:R-:W-:Y:S01]  /*4010*/  IMAD.WIDE.U32 R122, R53, c[0x0][0x2e8], R2 ;  /* 0x0000ba00357a7a25 */ /* 0x000fe200078e0002 */
[----:B------:R-:W-:-:S03]  /*4020*/  HADD2.F32 R120, -RZ, R4.H1_H1 ;  /* 0x30000004ff787230 */ /* 0x000fc60000004100 */
[----:B------:R-:W-:Y:S02]  /*4030*/  IMAD R17, R53, c[0x0][0x2ec], R12 ;  /* 0x0000bb0035117a24 */ /* 0x000fe400078e020c */
[----:B------:R-:W-:Y:S02]  /*4040*/  FMUL.FTZ R103, R103, R106 ;  /* 0x0000006a67677220 */ /* 0x000fe40000410000 */
[----:B------:R-:W-:Y:S01]  /*4050*/  FMUL.FTZ R92, R92, R135 ;  /* 0x000000875c5c7220 */ /* 0x000fe20000410000 */
[----:B------:R-:W-:Y:S01]  /*4060*/  IADD3 R123, R123, R17, RZ ;  /* 0x000000117b7b7210 */ /* 0x000fe20007ffe0ff */
[----:B------:R-:W-:Y:S02]  /*4070*/  FFMA.FTZ R120, R103, R120, R142 ;  /* 0x0000007867787223 */ /* 0x000fe4000001008e */
[----:B------:R-:W-:Y:S02]  /*4080*/  FMUL.FTZ R101, R101, R92 ;  /* 0x0000005c65657220 */ /* 0x000fe40000410000 */
[----:B------:R-:W-:-:S02]  /*4090*/  FMUL.FTZ R80, R80, R137 ;  /* 0x0000008950507220 */ /* 0x000fc40000410000 */
[----:B------:R-:W-:Y:S02]  /*40a0*/  FMUL.FTZ R96, R96, R127 ;  /* 0x0000007f60607220 */ /* 0x000fe40000410000 */
[----:B------:R-:W-:Y:S02]  /*40b0*/  FMUL.FTZ R99, R99, R80 ;  /* 0x0000005063637220 */ /* 0x000fe40000410000 */
[----:B------:R-:W-:Y:S01]  /*40c0*/  FMUL.FTZ R97, R97, R96 ;  /* 0x0000006061617220 */ /* 0x000fe20000410000 */
[----:B------:R0:W-:Y:S01]  /*40d0*/  STS.128 [R74.X16], R20 ;  /* 0x000000144a007388 */ /* 0x0001e2000000cc00 */
[----:B------:R-:W-:Y:S02]  /*40e0*/  FMUL.FTZ R90, R90, R131 ;  /* 0x000000835a5a7220 */ /* 0x000fe40000410000 */
[----:B------:R-:W-:Y:S01]  /*40f0*/  FMUL.FTZ R86, R86, R141 ;  /* 0x0000008d56567220 */ /* 0x000fe20000410000 */
[----:B------:R1:W-:Y:S01]  /*4100*/  STS.128 [R74.X16+0x10], R24 ;  /* 0x000010184a007388 */ /* 0x0003e2000000cc00 */
[----:B------:R-:W-:-:S06]  /*4110*/  NOP ;  /* 0x0000000000007918 */ /* 0x000fcc0000000000 */
[----:B------:R-:W2:Y:S01]  /*4120*/  LDS.128 R12, [R36.X16] ;  /* 0x00000000240c7984 */ /* 0x000ea2000000cc00 */
[----:B------:R-:W-:Y:S02]  /*4130*/  FMUL.FTZ R93, R93, R90 ;  /* 0x0000005a5d5d7220 */ /* 0x000fe40000410000 */
[----:B------:R-:W-:Y:S01]  /*4140*/  FMUL.FTZ R105, R105, R86 ;  /* 0x0000005669697220 */ /* 0x000fe20000410000 */
[----:B------:R-:W3:Y:S01]  /*4150*/  LDS.128 R16, [R36.X16+0x200] ;  /* 0x0002000024107984 */ /* 0x000ee2000000cc00 */
[--C-:B0-----:R-:W-:Y:S01]  /*4160*/  HADD2.F32 R20, -RZ, R5.reuse.H0_H0 ;  /* 0x20000005ff147230 */ /* 0x101fe20000004100 */
[----:B------:R-:W-:Y:S01]  /*4170*/  IMAD R21, R55, c[0x0][0x2f0], RZ ;  /* 0x0000bc0037157a24 */ /* 0x000fe200078e02ff */
[----:B------:R-:W-:Y:S02]  /*4180*/  HADD2.F32 R22, -RZ, R5.H1_H1 ;  /* 0x30000005ff167230 */ /* 0x000fe40000004100 */
[----:B------:R-:W-:Y:S01]  /*4190*/  HADD2.F32 R23, -RZ, R6.H0_H0 ;  /* 0x20000006ff177230 */ /* 0x000fe20000004100 */
[----:B------:R-:W-:Y:S01]  /*41a0*/  FFMA.FTZ R120, R101, R20, R120 ;  /* 0x0000001465787223 */ /* 0x000fe20000010078 */
[----:B-1----:R-:W-:Y:S01]  /*41b0*/  HADD2.F32 R24, -RZ, R7.H0_H0 ;  /* 0x20000007ff187230 */ /* 0x002fe20000004100 */
[C---:B------:R-:W-:Y:S01]  /*41c0*/  IMAD R27, R56.reuse, c[0x0][0x2f4], R21 ;  /* 0x0000bd00381b7a24 */ /* 0x040fe200078e0215 */
[----:B------:R-:W-:Y:S01]  /*41d0*/  MOV R26, c[0x0][0x16c] ;  /* 0x00005b00001a7a02 */ /* 0x000fe20000000f00 */
[----:B------:R-:W-:-:S03]  /*41e0*/  IMAD.WIDE.U32 R20, R56, c[0x0][0x2f0], R122 ;  /* 0x0000bc0038147a25 */ /* 0x000fc600078e007a */
[----:B------:R-:W-:Y:S01]  /*41f0*/  ISETP.GE.AND P1, PT, R26, 0x1, PT ;  /* 0x000000011a00780c */ /* 0x000fe20003f26270 */
[----:B------:R-:W-:Y:S01]  /*4200*/  FFMA.FTZ R120, R99, R22, R120 ;  /* 0x0000001663787223 */ /* 0x000fe20000010078 */
[----:B------:R-:W-:Y:S01]  /*4210*/  IADD3 R27, R21, R27, RZ ;  /* 0x0000001b151b7210 */ /* 0x000fe20007ffe0ff */
[----:B------:R-:W-:Y:S01]  /*4220*/  FMUL.FTZ R25, R95, R124 ;  /* 0x0000007c5f197220 */ /* 0x000fe20000410000 */
[----:B------:R-:W-:Y:S01]  /*4230*/  LEA R22, P0, R20, c[0x0][0x338], 0x1 ;  /* 0x0000ce0014167a11 */ /* 0x000fe200078008ff */
[----:B------:R-:W-:Y:S01]  /*4240*/  FFMA.FTZ R120, R97, R23, R120 ;  /* 0x0000001761787223 */ /* 0x000fe20000010078 */
[----:B------:R-:W-:Y:S01]  /*4250*/  HADD2.F32 R21, -RZ, R6.H1_H1 ;  /* 0x30000006ff157230 */ /* 0x000fe20000004100 */
[----:B------:R-:W-:Y:S01]  /*4260*/  FMUL.FTZ R95, R98, R25 ;  /* 0x00000019625f7220 */ /* 0x000fe20000410000 */
[----:B------:R-:W-:Y:S01]  /*4270*/  LEA.HI.X R23, R20, c[0x0][0x33c], R27, 0x1, P0 ;  /* 0x0000cf0014177a11 */ /* 0x000fe200000f0c1b */
[----:B------:R-:W-:Y:S01]  /*4280*/  HADD2.F32 R98, -RZ, R7.H1_H1 ;  /* 0x30000007ff627230 */ /* 0x000fe20000004100 */
[----:B------:R-:W-:Y:S01]  /*4290*/  ISETP.NE.U32.AND P0, PT, RZ, c[0x0][0x270], PT ;  /* 0x00009c00ff007a0c */ /* 0x000fe20003f05070 */
[----:B------:R-:W-:-:S02]  /*42a0*/  FFMA.FTZ R120, R95, R21, R120 ;  /* 0x000000155f787223 */ /* 0x000fc40000010078 */
[----:B------:R-:W-:Y:S01]  /*42b0*/  IMAD.WIDE R20, R37, 0x10, R22 ;  /* 0x0000001025147825 */ /* 0x000fe200078e0216 */
[----:B------:R-:W-:-:S03]  /*42c0*/  ISETP.NE.AND.EX P0, PT, RZ, c[0x0][0x274], PT, P0 ;  /* 0x00009d00ff007a0c */ /* 0x000fc60003f05300 */
[----:B------:R-:W-:Y:S01]  /*42d0*/  FFMA.FTZ R120, R93, R24, R120 ;  /* 0x000000185d787223 */ /* 0x000fe20000010078 */
[----:B--2---:R0:W-:Y:S04]  /*42e0*/  STG.E.128 [R20.64], R12 ;  /* 0x0000000c14007986 */ /* 0x0041e8000c101d04 */
[----:B---3--:R0:W-:Y:S05]  /*42f0*/  STG.E.128 [R20.64+0x200], R16 ;  /* 0x0002001014007986 */ /* 0x0081ea000c101d04 */
        /* <DEDUP_REMOVED lines=44> */
.L_x_4083:
[----:B------:R-:W-:Y:S01]  /*45c0*/  BAR.SYNC.DEFER_BLOCKING 0x0 ;  /* 0x0000000000007b1d */ /* 0x000fe20000010000 */
[----:B------:R-:W-:Y:S01]  /*45d0*/  HFMA2.MMA R135, -RZ, RZ, 0, 0 ;  /* 0x00000000ff877435 */ /* 0x000fe200000001ff */
[----:B0-----:R-:W-:Y:S01]  /*45e0*/  FFMA.FTZ R26, R105, R98, R120 ;  /* 0x00000062691a7223 */ /* 0x001fe20000010078 */
        /* <DEDUP_REMOVED lines=32> */
[----:B------:R-:W-:Y:S02]  /*47f0*/  IADD3 R116, R0, -0x1, RZ ;  /* 0xffffffff00747810 */ /* 0x000fe40007ffe0ff */
[----:B------:R-:W-:Y:S02]  /*4800*/  MOV R139, RZ ;  /* 0x000000ff008b7202 */ /* 0x000fe40000000f00 */
[----:B------:R-:W-:Y:S02]  /*4810*/  LEA.HI R12, R116, R116, RZ, 0x1 ;  /* 0x00000074740c7211 */ /* 0x000fe400078f08ff */
[----:B------:R-:W-:Y:S02]  /*4820*/  MOV R135, RZ ;  /* 0x000000ff00877202 */ /* 0x000fe40000000f00 */
[----:B------:R-:W-:-:S02]  /*4830*/  LOP3.LUT R13, R12, 0xfffffe, RZ, 0xc0, !PT ;  /* 0x00fffffe0c0d7812 */ /* 0x000fc400078ec0ff */
[----:B------:R-:W-:Y:S02]  /*4840*/  MOV R137, RZ ;  /* 0x000000ff00897202 */ /* 0x000fe40000000f00 */
[----:B------:R-:W-:Y:S02]  /*4850*/  IADD3 R116, R116, -R13, RZ ;  /* 0x8000000d74747210 */ /* 0x000fe40007ffe0ff */
[----:B------:R-:W-:Y:S02]  /*4860*/  MOV R114, RZ ;  /* 0x000000ff00727202 */ /* 0x000fe40000000f00 */
.L_x_4132:
        /* <DEDUP_REMOVED lines=22> */
[----:B------:R-:W-:Y:S01]  /*49d0*/  ISETP.NE.AND P1, PT, R48, RZ, PT ;  /* 0x000000ff3000720c */ /* 0x000fe20003f25270 */
[----:B------:R-:W-:Y:S01]  /*49e0*/  IMAD.WIDE.U32 R24, R56, c[0x0][0x198], RZ ;  /* 0x0000660038187a25 */ /* 0x000fe200078e00ff */
[----:B------:R-:W-:-:S03]  /*49f0*/  LOP3.LUT P0, RZ, R48, 0x1f, RZ, 0xc0, !PT ;  /* 0x0000001f30ff7812 */ /* 0x000fc6000780c0ff */
[----:B------:R-:W-:Y:S01]  /*4a00*/  IMAD R141, R56, c[0x0][0x19c], R141 ;  /* 0x00006700388d7a24 */ /* 0x000fe200078e028d */
[----:B------:R-:W-:Y:S01]  /*4a10*/  ISETP.LT.OR P0, PT, R0, 0x2, P0 ;  /* 0x000000020000780c */ /* 0x000fe20000701670 */
[----:B------:R-:W-:-:S03]  /*4a20*/  IMAD R118, R118, c[0x0][0x1a0], RZ ;  /* 0x0000680076767a24 */ /* 0x000fc600078e02ff */
[----:B------:R-:W-:Y:S01]  /*4a30*/  IADD3 R25, R25, R141, RZ ;  /* 0x0000008d19197210 */ /* 0x000fe20007ffe0ff */
[----:B------:R-:W-:-:S04]  /*4a40*/  IMAD R141, R139, c[0x0][0x1a4], R118 ;  /* 0x000069008b8d7a24 */ /* 0x000fc800078e0276 */
[----:B0-----:R-:W-:-:S05]  /*4a50*/  IMAD.WIDE.U32 R14, R139, c[0x0][0x1a0], R24 ;  /* 0x000068008b0e7a25 */ /* 0x001fca00078e0018 */
[----:B-1----:R-:W-:Y:S02]  /*4a60*/  IADD3 R13, R15, R141, RZ ;  /* 0x0000008d0f0d7210 */ /* 0x002fe40007ffe0ff */
[----:B------:R-:W-:-:S04]  /*4a70*/  LEA R12, P2, R14, c[0x0][0x228], 0x2 ;  /* 0x00008a000e0c7a11 */ /* 0x000fc800078410ff */
[----:B------:R-:W-:Y:S02]  /*4a80*/  LEA.HI.X R13, R14, c[0x0][0x22c], R13, 0x2, P2 ;  /* 0x00008b000e0d7a11 */ /* 0x000fe400010f140d */
[----:B------:R-:W-:Y:S02]  /*4a90*/  IADD3 R14, R48, 0x200, RZ ;  /* 0x00000200300e7810 */ /* 0x000fe40007ffe0ff */
[----:B------:R-:W-:Y:S01]  /*4aa0*/  @!P1 LEA R14, R116, R139, 0x8 ;  /* 0x0000008b740e9211 */ /* 0x000fe200078e40ff */
[----:B------:R0:W5:Y:S03]  /*4ab0*/  LDG.E R118, [R12.64] ;  /* 0x000000040c767981 */ /* 0x000166000c1e1900 */
[----:B------:R-:W-:Y:S01]  /*4ac0*/  SHF.L.U32 R122, R14, 0x2, RZ ;  /* 0x000000020e7a7819 */ /* 0x000fe200000006ff */
[--C-:B------:R-:W-:Y:S01]  /*4ad0*/  HADD2.F32 R178, -RZ, R8.reuse.H0_H0 ;  /* 0x20000008ffb27230 */ /* 0x100fe20000004100 */
[----:B------:R-:W-:Y:S01]  /*4ae0*/  @!P0 IADD3 R24, R0, -0x2, RZ ;  /* 0xfffffffe00188810 */ /* 0x000fe20007ffe0ff */
[----:B------:R-:W-:Y:S01]  /*4af0*/  HADD2.F32 R167, -RZ, R8.H1_H1 ;  /* 0x30000008ffa77230 */ /* 0x000fe20000004100 */
[----:B------:R-:W-:Y:S01]  /*4b00*/  HFMA2.MMA R25, -RZ, RZ, 0, 0 ;  /* 0x00000000ff197435 */ /* 0x000fe200000001ff */
[----:B------:R-:W-:Y:S01]  /*4b10*/  HADD2.F32 R176, -RZ, R9.H0_H0 ;  /* 0x20000009ffb07230 */ /* 0x000fe20000004100 */
[----:B------:R-:W-:-:S02]  /*4b20*/  FMUL.FTZ R178, R178, R73 ;  /* 0x00000049b2b27220 */ /* 0x000fc40000410000 */
[----:B------:R-:W-:Y:S02]  /*4b30*/  FMUL.FTZ R167, R167, R72 ;  /* 0x00000048a7a77220 */ /* 0x000fe40000410000 */
[----:B------:R-:W-:Y:S01]  /*4b40*/  @!P0 IMAD R141, R24, c[0x0][0x16c], R139 ;  /* 0x00005b00188d8a24 */ /* 0x000fe200078e028b */
[----:B------:R-:W-:Y:S01]  /*4b50*/  HADD2.F32 R169, -RZ, R9.H1_H1 ;  /* 0x30000009ffa97230 */ /* 0x000fe20000004100 */
[----:B------:R-:W-:Y:S01]  /*4b60*/  MOV R24, 0x3f800000 ;  /* 0x3f80000000187802 */ /* 0x000fe20000000f00 */
[----:B------:R-:W-:Y:S02]  /*4b70*/  FMUL.FTZ R176, R176, R71 ;  /* 0x00000047b0b07220 */ /* 0x000fe40000410000 */
[----:B------:R-:W-:Y:S01]  /*4b80*/  @!P0 IMAD.WIDE R140, R141, 0x8, R32 ;  /* 0x000000088d8c8825 */ /* 0x000fe200078e0220 */
        /* <DEDUP_REMOVED lines=9> */
[----:B------:R-:W-:Y:S02]  /*4c20*/  FMUL.FTZ R177, R177, R66 ;  /* 0x00000042b1b17220 */ /* 0x000fe40000410000 */
[----:B------:R-:W-:Y:S01]  /*4c30*/  FMUL.FTZ R179, R126, R65 ;  /* 0x000000417eb37220 */ /* 0x000fe20000410000 */
[----:B------:R-:W-:Y:S02]  /*4c40*/  HADD2.F32 R181, -RZ, R4.H1_H1 ;  /* 0x30000004ffb57230 */ /* 0x000fe40000004100 */
[----:B------:R-:W-:-:S03]  /*4c50*/  HADD2.F32 R138, -RZ, R5.H0_H0 ;  /* 0x20000005ff8a7230 */ /* 0x000fc60000004100 */
[----:B------:R-:W-:Y:S02]  /*4c60*/  FMUL.FTZ R181, R181, R64 ;  /* 0x00000040b5b57220 */ /* 0x000fe40000410000 */
[----:B------:R-:W-:Y:S01]  /*4c70*/  FMUL.FTZ R183, R138, R63 ;  /* 0x0000003f8ab77220 */ /* 0x000fe20000410000 */
[----:B------:R-:W-:Y:S02]  /*4c80*/  HADD2.F32 R185, -RZ, R5.H1_H1 ;  /* 0x30000005ffb97230 */ /* 0x000fe40000004100 */
        /* <DEDUP_REMOVED lines=8> */
[----:B--2---:R-:W-:Y:S01]  /*4d10*/  FMUL.FTZ R142, R112, 1.4426950216293334961 ;  /* 0x3fb8aa3b708e7820 */ /* 0x004fe20000410000 */
[----:B---3--:R-:W-:Y:S03]  /*4d20*/  STS.128 [R36.X16], R16 ;  /* 0x0000001024007388 */ /* 0x008fe6000000cc00 */
[----:B------:R-:W-:Y:S01]  /*4d30*/  FMUL.FTZ R165, R142, R73 ;  /* 0x000000498ea57220 */ /* 0x000fe20000410000 */
[----:B----4-:R1:W-:Y:S01]  /*4d40*/  STS.128 [R36.X16+0x200], R20 ;  /* 0x0002001424007388 */ /* 0x0103e2000000cc00 */
[----:B------:R-:W-:-:S06]  /*4d50*/  NOP ;  /* 0x0000000000007918 */ /* 0x000fcc0000000000 */
[----:B0-----:R-:W0:Y:S01]  /*4d60*/  LDS.128 R12, [R57.X16] ;  /* 0x00000000390c7984 */ /* 0x001e22000000cc00 */
[----:B------:R-:W2:Y:S01]  /*4d70*/  MUFU.EX2 R165, R165 ;  /* 0x000000a500a57308 */ /* 0x000ea20000000800 */
[C---:B------:R-:W-:Y:S02]  /*4d80*/  FMUL.FTZ R120, R142.reuse, R72 ;  /* 0x000000488e787220 */ /* 0x040fe40000410000 */
[----:B------:R-:W3:Y:S01]  /*4d90*/  LDS.128 R16, [R57.X16+0x10] ;  /* 0x0000100039107984 */ /* 0x000ee2000000cc00 */
[----:B-1----:R-:W-:-:S04]  /*4da0*/  FMUL.FTZ R23, R142, R71 ;  /* 0x000000478e177220 */ /* 0x002fc80000410000 */
[----:B------:R-:W1:Y:S01]  /*4db0*/  MUFU.EX2 R120, R120 ;  /* 0x0000007800787308 */ /* 0x000e620000000800 */
[C---:B------:R-:W-:Y:S01]  /*4dc0*/  FMUL.FTZ R22, R142.reuse, R70 ;  /* 0x000000468e167220 */ /* 0x040fe20000410000 */
[----:B--2---:R2:W-:Y:S04]  /*4dd0*/  STS [R122+0x1d10], R165 ;  /* 0x001d10a57a007388 */ /* 0x0045e80000000800 */
[----:B------:R-:W-:Y:S01]  /*4de0*/  BAR.SYNC.DEFER_BLOCKING 0x0 ;  /* 0x0000000000007b1d */ /* 0x000fe20000010000 */
[----:B------:R-:W-:-:S05]  /*4df0*/  FMUL.FTZ R21, R142, R69 ;  /* 0x000000458e157220 */ /* 0x000fca0000410000 */
[----:B------:R-:W4:Y:S01]  /*4e00*/  MUFU.EX2 R23, R23 ;  /* 0x0000001700177308 */ /* 0x000f220000000800 */
[----:B------:R-:W-:-:S07]  /*4e10*/  FMUL.FTZ R20, R142, R68 ;  /* 0x000000448e147220 */ /* 0x000fce0000410000 */
[----:B------:R-:W3:Y:S01]  /*4e20*/  MUFU.EX2 R22, R22 ;  /* 0x0000001600167308 */ /* 0x000ee20000000800 */
[----:B--2---:R-:W-:Y:S01]  /*4e30*/  FMUL.FTZ R122, R142, R67 ;  /* 0x000000438e7a7220 */ /* 0x004fe20000410000 */
[----:B0-----:R-:W-:-:S06]  /*4e40*/  HADD2.F32 R166, -RZ, R14.H0_H0 ;  /* 0x2000000effa67230 */ /* 0x001fcc0000004100 */
[----:B------:R-:W0:Y:S01]  /*4e50*/  MUFU.EX2 R21, R21 ;  /* 0x0000001500157308 */ /* 0x000e220000000800 */
[----:B------:R-:W-:Y:S01]  /*4e60*/  HADD2.F32 R170, -RZ, R14.H1_H1 ;  /* 0x3000000effaa7230 */ /* 0x000fe20000004100 */
[----:B-1----:R-:W-:Y:S01]  /*4e70*/  FMUL.FTZ R14, R165, R120 ;  /* 0x00000078a50e7220 */ /* 0x002fe20000410000 */
[--C-:B------:R-:W-:Y:S01]  /*4e80*/  HADD2.F32 R154, -RZ, R12.reuse.H0_H0 ;  /* 0x2000000cff9a7230 */ /* 0x100fe20000004100 */
[----:B------:R-:W-:Y:S01]  /*4e90*/  FMUL.FTZ R136, R142, R66 ;  /* 0x000000428e887220 */ /* 0x000fe20000410000 */
[----:B------:R-:W-:Y:S01]  /*4ea0*/  HADD2.F32 R158, -RZ, R12.H1_H1 ;  /* 0x3000000cff9e7230 */ /* 0x000fe20000004100 */
[----:B------:R-:W-:Y:S01]  /*4eb0*/  FFMA.FTZ R12, R178, R120, R167 ;  /* 0x00000078b20c7223 */ /* 0x000fe200000100a7 */
[--C-:B------:R-:W-:Y:S01]  /*4ec0*/  HADD2.F32 R160, -RZ, R13.reuse.H0_H0 ;  /* 0x2000000dffa07230 */ /* 0x100fe20000004100 */
[----:B------:R-:W1:Y:S01]  /*4ed0*/  MUFU.EX2 R20, R20 ;  /* 0x0000001400147308 */ /* 0x000e620000000800 */
[----:B------:R-:W-:Y:S01]  /*4ee0*/  HADD2.F32 R164, -RZ, R13.H1_H1 ;  /* 0x3000000dffa47230 */ /* 0x000fe20000004100 */
[C---:B----4-:R-:W-:Y:S01]  /*4ef0*/  FMUL.FTZ R13, R23.reuse, R14 ;  /* 0x0000000e170d7220 */ /* 0x050fe20000410000 */
[----:B------:R2:W5:Y:S01]  /*4f00*/  @!P0 LDG.E.64 R24, [R140.64] ;  /* 0x000000048c188981 */ /* 0x000562000c1e1b00 */
[----:B------:R-:W-:-:S02]  /*4f10*/  FFMA.FTZ R12, R23, R12, R176 ;  /* 0x0000000c170c7223 */ /* 0x000fc400000100b0 */
[----:B------:R-:W-:Y:S02]  /*4f20*/  FMUL.FTZ R134, R142, R65 ;  /* 0x000000418e867220 */ /* 0x000fe40000410000 */
[----:B------:R-:W4:Y:S01]  /*4f30*/  MUFU.EX2 R122, R122 ;  /* 0x0000007a007a7308 */ /* 0x000f220000000800 */
[----:B------:R-:W-:Y:S01]  /*4f40*/  ISETP.NE.AND P0, PT, R48, 0x3f, PT ;  /* 0x0000003f3000780c */ /* 0x000fe20003f05270 */
[C---:B---3--:R-:W-:Y:S02]  /*4f50*/  FMUL.FTZ R14, R22.reuse, R13 ;  /* 0x0000000d160e7220 */ /* 0x048fe40000410000 */
[----:B------:R-:W-:Y:S02]  /*4f60*/  FFMA.FTZ R12, R22, R12, R169 ;  /* 0x0000000c160c7223 */ /* 0x000fe400000100a9 */
[----:B------:R-:W-:Y:S02]  /*4f70*/  FMUL.FTZ R132, R142, R64 ;  /* 0x000000408e847220 */ /* 0x000fe40000410000 */
[----:B------:R-:W3:Y:S01]  /*4f80*/  MUFU.EX2 R136, R136 ;  /* 0x0000008800887308 */ /* 0x000ee20000000800 */
[----:B0-----:R-:W-:-:S02]  /*4f90*/  FMUL.FTZ R13, R21, R14 ;  /* 0x0000000e150d7220 */ /* 0x001fc40000410000 */
[----:B------:R-:W-:Y:S02]  /*4fa0*/  FFMA.FTZ R12, R21, R12, R174 ;  /* 0x0000000c150c7223 */ /* 0x000fe400000100ae */
[----:B------:R-:W-:Y:S01]  /*4fb0*/  FMUL.FTZ R130, R142, R63 ;  /* 0x0000003f8e827220 */ /* 0x000fe20000410000 */
[----:B------:R0:W0:Y:S02]  /*4fc0*/  @P0 LDS R193, [R48.X4+0x2514] ;  /* 0x0025140030c10984 */ /* 0x0000240000004800 */
[----:B------:R-:W2:Y:S01]  /*4fd0*/  MUFU.EX2 R134, R134 ;  /* 0x0000008600867308 */ /* 0x000ea20000000800 */
[C---:B-1----:R-:W-:Y:S02]  /*4fe0*/  FMUL.FTZ R13, R20.reuse, R13 ;  /* 0x0000000d140d7220 */ /* 0x042fe40000410000 */
[----:B------:R-:W-:Y:S02]  /*4ff0*/  FFMA.FTZ R12, R20, R12, R173 ;  /* 0x0000000c140c7223 */ /* 0x000fe400000100ad */
[----:B------:R-:W-:-:S03]  /*5000*/  FMUL.FTZ R128, R142, R62 ;  /* 0x0000003e8e807220 */ /* 0x000fc60000410000 */
[----:B------:R-:W1:Y:S01]  /*5010*/  MUFU.EX2 R132, R132 ;  /* 0x0000008400847308 */ /* 0x000e620000000800 */
        /* <DEDUP_REMOVED lines=8> */
[----:B--2---:R-:W-:Y:S01]  /*50a0*/  HADD2.F32 R140, -RZ, R6.H0_H0 ;  /* 0x20000006ff8c7230 */ /* 0x004fe20000004100 */
[C---:B------:R-:W-:Y:S02]  /*50b0*/  FMUL.FTZ R13, R134.reuse, R13 ;  /* 0x0000000d860d7220 */ /* 0x040fe40000410000 */
[----:B------:R-:W-:Y:S02]  /*50c0*/  FFMA.FTZ R12, R134, R12, R179 ;  /* 0x0000000c860c7223 */ /* 0x000fe400000100b3 */
[----:B------:R-:W-:Y:S02]  /*50d0*/  FMUL.FTZ R138, R142, R59 ;  /* 0x0000003b8e8a7220 */ /* 0x000fe40000410000 */
[----:B------:R-:W2:Y:S01]  /*50e0*/  MUFU.EX2 R126, R126 ;  /* 0x0000007e007e7308 */ /* 0x000ea20000000800 */
[----:B-1----:R-:W-:Y:S02]  /*50f0*/  FMUL.FTZ R13, R132, R13 ;  /* 0x0000000d840d7220 */ /* 0x002fe40000410000 */
[----:B------:R-:W-:-:S02]  /*5100*/  FMUL.FTZ R187, R140, R61 ;  /* 0x0000003d8cbb7220 */ /* 0x000fc40000410000 */
[----:B------:R-:W-:-:S03]  /*5110*/  FFMA.FTZ R12, R132, R12, R181 ;  /* 0x0000000c840c7223 */ /* 0x000fc600000100b5 */
[----:B------:R-:W1:Y:S01]  /*5120*/  MUFU.EX2 R124, R124 ;  /* 0x0000007c007c7308 */ /* 0x000e620000000800 */
[----:B------:R-:W-:Y:S02]  /*5130*/  FMUL.FTZ R140, R142, R58 ;  /* 0x0000003a8e8c7220 */ /* 0x000fe40000410000 */
[C---:B----4-:R-:W-:Y:S02]  /*5140*/  FMUL.FTZ R13, R130.reuse, R13 ;  /* 0x0000000d820d7220 */ /* 0x050fe40000410000 */
[----:B------:R-:W-:-:S03]  /*5150*/  FFMA.FTZ R12, R130, R12, R183 ;  /* 0x0000000c820c7223 */ /* 0x000fc600000100b7 */
[----:B------:R-:W4:Y:S01]  /*5160*/  MUFU.EX2 R138, R138 ;  /* 0x0000008a008a7308 */ /* 0x000f220000000800 */
[C---:B---3--:R-:W-:Y:S02]  /*5170*/  FMUL.FTZ R13, R128.reuse, R13 ;  /* 0x0000000d800d7220 */ /* 0x048fe40000410000 */
[----:B------:R-:W-:-:S05]  /*5180*/  FFMA.FTZ R12, R128, R12, R185 ;  /* 0x0000000c800c7223 */ /* 0x000fca00000100b9 */
[----:B------:R-:W3:Y:S01]  /*5190*/  MUFU.EX2 R140, R140 ;  /* 0x0000008c008c7308 */ /* 0x000ee20000000800 */
[C---:B--2---:R-:W-:Y:S02]  /*51a0*/  FMUL.FTZ R13, R126.reuse, R13 ;  /* 0x0000000d7e0d7220 */ /* 0x044fe40000410000 */
[----:B------:R-:W-:Y:S02]  /*51b0*/  FFMA.FTZ R12, R126, R12, R187 ;  /* 0x0000000c7e0c7223 */ /* 0x000fe400000100bb */
[C---:B-1----:R-:W-:Y:S02]  /*51c0*/  FMUL.FTZ R13, R124.reuse, R13 ;  /* 0x0000000d7c0d7220 */ /* 0x042fe40000410000 */
[----:B------:R-:W-:Y:S02]  /*51d0*/  FFMA.FTZ R12, R124, R12, R189 ;  /* 0x0000000c7c0c7223 */ /* 0x000fe400000100bd */
[C---:B----4-:R-:W-:Y:S02]  /*51e0*/  FMUL.FTZ R13, R138.reuse, R13 ;  /* 0x0000000d8a0d7220 */ /* 0x050fe40000410000 */
[----:B------:R-:W-:Y:S01]  /*51f0*/  FFMA.FTZ R14, R138, R12, R191 ;  /* 0x0000000c8a0e7223 */ /* 0x000fe200000100bf */
[----:B------:R-:W-:-:S02]  /*5200*/  HADD2.F32 R172, -RZ, R15.H0_H0 ;  /* 0x2000000fffac7230 */ /* 0x000fc40000004100 */
[----:B------:R-:W-:Y:S01]  /*5210*/  HADD2.F32 R162, -RZ, R15.H1_H1 ;  /* 0x3000000fffa27230 */ /* 0x000fe20000004100 */
[C---:B---3--:R-:W-:Y:S01]  /*5220*/  FMUL.FTZ R12, R140.reuse, R13 ;  /* 0x0000000d8c0c7220 */ /* 0x048fe20000410000 */
[--C-:B------:R-:W-:Y:S01]  /*5230*/  HADD2.F32 R156, -RZ, R16.reuse.H0_H0 ;  /* 0x20000010ff9c7230 */ /* 0x100fe20000004100 */
[----:B------:R-:W-:Y:S01]  /*5240*/  FFMA.FTZ R13, R140, R14, R195 ;  /* 0x0000000e8c0d7223 */ /* 0x000fe200000100c3 */
[----:B------:R-:W-:Y:S02]  /*5250*/  HADD2.F32 R168, -RZ, R16.H1_H1 ;  /* 0x30000010ffa87230 */ /* 0x000fe40000004100 */
[--C-:B------:R-:W-:Y:S02]  /*5260*/  HADD2.F32 R152, -RZ, R17.reuse.H0_H0 ;  /* 0x20000011ff987230 */ /* 0x100fe40000004100 */
[----:B------:R-:W-:Y:S02]  /*5270*/  HADD2.F32 R150, -RZ, R17.H1_H1 ;  /* 0x30000011ff967230 */ /* 0x000fe40000004100 */
[----:B------:R-:W-:-:S02]  /*5280*/  HADD2.F32 R146, -RZ, R18.H0_H0 ;  /* 0x20000012ff927230 */ /* 0x000fc40000004100 */
[----:B------:R-:W-:Y:S02]  /*5290*/  HADD2.F32 R148, -RZ, R18.H1_H1 ;  /* 0x30000012ff947230 */ /* 0x000fe40000004100 */
[--C-:B------:R-:W-:Y:S02]  /*52a0*/  HADD2.F32 R163, -RZ, R19.reuse.H0_H0 ;  /* 0x20000013ffa37230 */ /* 0x100fe40000004100 */
[----:B------:R-:W-:Y:S01]  /*52b0*/  HADD2.F32 R144, -RZ, R19.H1_H1 ;  /* 0x30000013ff907230 */ /* 0x000fe20000004100 */
        /* <DEDUP_REMOVED lines=9> */
.L_x_4086:
[----:B0-----:R-:W-:Y:S05]  /*5350*/  BSYNC B0 ;  /* 0x0000000000007941 */ /* 0x001fea0003800000 */
.L_x_4085:
[----:B------:R-:W-:Y:S01]  /*5360*/  ISETP.GT.U32.AND P0, PT, R48, 0x1f, PT ;  /* 0x0000001f3000780c */ /* 0x000fe20003f04070 */
[----:B------:R0:W-:Y:S01]  /*5370*/  STS.64 [R48.X8+0x1900], R12 ;  /* 0x0019000c30007388 */ /* 0x0001e20000008a00 */
[C---:B-----5:R-:W-:Y:S01]  /*5380*/  FMUL.FTZ R180, R118.reuse, R166 ;  /* 0x000000a676b47220 */ /* 0x060fe20000410000 */
        /* <DEDUP_REMOVED lines=9> */
[C---:B0-----:R-:W-:Y:S02]  /*5420*/  FMUL.FTZ R12, R118.reuse, R168 ;  /* 0x000000a8760c7220 */ /* 0x041fe40000410000 */
[----:B------:R-:W-:-:S02]  /*5430*/  FMUL.FTZ R190, R118, R152 ;  /* 0x0000009876be7220 */ /* 0x000fc40000410000 */
[C---:B------:R-:W-:Y:S02]  /*5440*/  FMUL.FTZ R192, R118.reuse, R150 ;  /* 0x0000009676c07220 */ /* 0x040fe40000410000 */
[C---:B------:R-:W-:Y:S02]  /*5450*/  FMUL.FTZ R194, R118.reuse, R146 ;  /* 0x0000009276c27220 */ /* 0x040fe40000410000 */
[C---:B------:R-:W-:Y:S02]  /*5460*/  FMUL.FTZ R196, R118.reuse, R148 ;  /* 0x0000009476c47220 */ /* 0x040fe40000410000 */
[C---:B------:R-:W-:Y:S02]  /*5470*/  FMUL.FTZ R198, R118.reuse, R163 ;  /* 0x000000a376c67220 */ /* 0x040fe40000410000 */
        /* <DEDUP_REMOVED lines=24> */
.L_x_4140:
        /* <DEDUP_REMOVED lines=24> */
.L_x_4141:
        /* <DEDUP_REMOVED lines=11> */
[----:B-1----:R-:W-:Y:S05]  /*5830*/  CALL.REL.NOINC `($__internal_166_$__cuda_sm70_shflsync_idx_p) ;  /* 0x0000475000007944 */ /* 0x002fea0003c00000 */
.L_x_4091:
[----:B------:R-:W-:Y:S05]  /*5840*/  BRA.CONV ~URZ, `(.L_x_4092) ;  /* 0x000000637f007947 */ /* 0x000fea000b800000 */
[----:B-1----:R-:W-:Y:S01]  /*5850*/  HFMA2.MMA R184, -RZ, RZ, 0, 1.847743988037109375e-06 ;  /* 0x0000001fffb87435 */ /* 0x002fe200000001ff */
[----:B0-----:R-:W-:-:S02]  /*5860*/  MOV R186, R15 ;  /* 0x0000000f00ba7202 */ /* 0x001fc40000000f00 */
[----:B------:R-:W-:Y:S02]  /*5870*/  MOV R199, 0x1f ;  /* 0x0000001f00c77802 */ /* 0x000fe40000000f00 */
[----:B------:R-:W-:Y:S02]  /*5880*/  MOV R201, 0xffffffff ;  /* 0xffffffff00c97802 */ /* 0x000fe40000000f00 */
[----:B------:R-:W-:Y:S02]  /*5890*/  MOV R12, 0x58b0 ;  /* 0x000058b0000c7802 */ /* 0x000fe40000000f00 */
[----:B------:R-:W-:Y:S05]  /*58a0*/  CALL.REL.NOINC `($__internal_166_$__cuda_sm70_shflsync_idx_p) ;  /* 0x000046e000007944 */ /* 0x000fea0003c00000 */
.L_x_4092:
[----:B------:R-:W-:Y:S05]  /*58b0*/  BRA.DIV ~URZ, `(.L_x_4093) ;  /* 0x00003d227f007947 */ /* 0x000fea000b800000 */
[----:B------:R-:W2:Y:S04]  /*58c0*/  SHFL.IDX PT, R24, R24, RZ, 0x1f ;  /* 0x00001fff18187589 */ /* 0x000ea800000e0000 */
[----:B------:R3:W4:Y:S04]  /*58d0*/  SHFL.IDX PT, R13, R25, RZ, 0x1f ;  /* 0x00001fff190d7589 */ /* 0x00072800000e0000 */
[----:B------:R-:W0:Y:S04]  /*58e0*/  SHFL.UP PT, R16, R16, 0x1, RZ ;  /* 0x0420000010107989 */ /* 0x000e2800000e00ff */
[----:B------:R3:W1:Y:S02]  /*58f0*/  SHFL.UP PT, R17, R15, 0x1, RZ ;  /* 0x042000000f117989 */ /* 0x00066400000e00ff */
.L_x_4142:
[----:B---3--:R-:W3:Y:S01]  /*5900*/  LDS.64 R14, [R48.X16+0x1900] ;  /* 0x00190000300e7984 */ /* 0x008ee2000000ca00 */
[----:B--2---:R-:W-:Y:S01]  /*5910*/  MOV R12, R24 ;  /* 0x00000018000c7202 */ /* 0x004fe20000000f00 */
[----:B01--4-:R-:W-:-:S04]  /*5920*/  @P1 FFMA.FTZ R13, R13, R16, R17 ;  /* 0x000000100d0d1223 */ /* 0x013fc80000010011 */
[----:B------:R-:W-:Y:S02]  /*5930*/  @P1 FMUL.FTZ R12, R12, R16 ;  /* 0x000000100c0c1220 */ /* 0x000fe40000410000 */
[C---:B---3--:R-:W-:Y:S02]  /*5940*/  FFMA.FTZ R15, R14.reuse, R13, R15 ;  /* 0x0000000d0e0f7223 */ /* 0x048fe4000001000f */
[----:B------:R-:W-:-:S05]  /*5950*/  FMUL.FTZ R14, R14, R12 ;  /* 0x0000000c0e0e7220 */ /* 0x000fca0000410000 */
[----:B------:R0:W-:Y:S02]  /*5960*/  STS.128 [R48.X16+0x1900], R12 ;  /* 0x0019000c30007388 */ /* 0x0001e4000000cc00 */
.L_x_4088:
[----:B------:R-:W-:Y:S05]  /*5970*/  BSYNC B0 ;  /* 0x0000000000007941 */ /* 0x000fea0003800000 */
.L_x_4087:
        /* <DEDUP_REMOVED lines=70> */
.L_x_4143:
        /* <DEDUP_REMOVED lines=26> */
.L_x_4144:
        /* <DEDUP_REMOVED lines=11> */
.L_x_4095:
[----:B-12---:R-:W-:Y:S05]  /*6030*/  BSYNC B0 ;  /* 0x0000000000007941 */ /* 0x006fea0003800000 */
.L_x_4094:
[----:B------:R-:W-:Y:S01]  /*6040*/  FMUL.FTZ R154, R154, R165 ;  /* 0x000000a59a9a7220 */ /* 0x000fe20000410000 */
[----:B------:R-:W-:Y:S01]  /*6050*/  WARPSYNC 0xffffffff ;  /* 0xffffffff00007948 */ /* 0x000fe20003800000 */
[----:B------:R-:W-:Y:S01]  /*6060*/  FMUL.FTZ R158, R158, R25 ;  /* 0x000000199e9e7220 */ /* 0x000fe20000410000 */
[----:B------:R-:W-:Y:S01]  /*6070*/  BAR.SYNC.DEFER_BLOCKING 0x0 ;  /* 0x0000000000007b1d */ /* 0x000fe20000010000 */
[----:B------:R-:W-:Y:S01]  /*6080*/  FFMA.FTZ R154, R75, R154, RZ ;  /* 0x0000009a4b9a7223 */ /* 0x000fe200000100ff */
[----:B0-----:R-:W-:Y:S01]  /*6090*/  HFMA2.MMA R13, -RZ, RZ, 0, 0 ;  /* 0x00000000ff0d7435 */ /* 0x001fe200000001ff */
[----:B------:R-:W-:Y:S01]  /*60a0*/  FMUL.FTZ R160, R160, R167 ;  /* 0x000000a7a0a07220 */ /* 0x000fe20000410000 */
[----:B------:R-:W-:Y:S01]  /*60b0*/  MOV R12, R48 ;  /* 0x00000030000c7202 */ /* 0x000fe20000000f00 */
[----:B------:R-:W-:Y:S01]  /*60c0*/  FFMA.FTZ R154, R77, R158, R154 ;  /* 0x0000009e4d9a7223 */ /* 0x000fe2000001009a */
[----:B------:R-:W-:Y:S01]  /*60d0*/  IADD3 R195, R39, -c[0x0][0x174], RZ ;  /* 0x80005d0027c37a10 */ /* 0x000fe20007ffe0ff */
[----:B------:R-:W-:Y:S01]  /*60e0*/  FMUL.FTZ R164, R164, R169 ;  /* 0x000000a9a4a47220 */ /* 0x000fe20000410000 */
[----:B------:R-:W-:Y:S01]  /*60f0*/  ISETP.NE.AND P1, PT, R48, RZ, PT ;  /* 0x000000ff3000720c */ /* 0x000fe20003f25270 */
[----:B------:R-:W-:Y:S01]  /*6100*/  FFMA.FTZ R154, R79, R160, R154 ;  /* 0x000000a04f9a7223 */ /* 0x000fe2000001009a */
[--C-:B------:R-:W-:Y:S01]  /*6110*/  HADD2.F32 R158, -RZ, R5.reuse.H0_H0 ;  /* 0x20000005ff9e7230 */ /* 0x100fe20000004100 */
[----:B------:R-:W-:Y:S01]  /*6120*/  FMUL.FTZ R166, R166, R171 ;  /* 0x000000aba6a67220 */ /* 0x000fe20000410000 */
[----:B------:R-:W-:Y:S01]  /*6130*/  HADD2.F32 R160, -RZ, R5.H1_H1 ;  /* 0x30000005ffa07230 */ /* 0x000fe20000004100 */
[----:B------:R-:W-:Y:S01]  /*6140*/  FFMA.FTZ R154, R81, R164, R154 ;  /* 0x000000a4519a7223 */ /* 0x000fe2000001009a */
[----:B------:R-:W-:Y:S01]  /*6150*/  HADD2.F32 R164, -RZ, R6.H0_H0 ;  /* 0x20000006ffa47230 */ /* 0x000fe20000004100 */
[----:B------:R-:W-:Y:S01]  /*6160*/  FMUL.FTZ R170, R170, R173 ;  /* 0x000000adaaaa7220 */ /* 0x000fe20000410000 */
[----:B------:R-:W-:Y:S01]  /*6170*/  BSSY B0, `(.L_x_4098) ;  /* 0x00000c1000007945 */ /* 0x000fe20003800000 */
[----:B------:R-:W-:-:S02]  /*6180*/  FFMA.FTZ R154, R85, R166, R154 ;  /* 0x000000a6559a7223 */ /* 0x000fc4000001009a */
[----:B------:R-:W-:Y:S02]  /*6190*/  FMUL.FTZ R172, R172, R175 ;  /* 0x000000afacac7220 */ /* 0x000fe40000410000 */
[----:B------:R-:W-:Y:S01]  /*61a0*/  FFMA.FTZ R154, R83, R170, R154 ;  /* 0x000000aa539a7223 */ /* 0x000fe2000001009a */
[----:B------:R-:W-:Y:S01]  /*61b0*/  HADD2.F32 R170, -RZ, R7.H1_H1 ;  /* 0x30000007ffaa7230 */ /* 0x000fe20000004100 */
[----:B------:R-:W-:Y:S02]  /*61c0*/  FMUL.FTZ R162, R162, R177 ;  /* 0x000000b1a2a27220 */ /* 0x000fe40000410000 */
[----:B------:R-:W-:Y:S02]  /*61d0*/  FFMA.FTZ R172, R89, R172, R154 ;  /* 0x000000ac59ac7223 */ /* 0x000fe4000001009a */
[----:B------:R-:W0:Y:S01]  /*61e0*/  LDS R154, [R48.X8+0x1b14] ;  /* 0x001b1400309a7984 */ /* 0x000e220000008800 */
[----:B------:R-:W-:Y:S02]  /*61f0*/  FMUL.FTZ R156, R156, R179 ;  /* 0x000000b39c9c7220 */ /* 0x000fe40000410000 */
[----:B------:R-:W-:Y:S01]  /*6200*/  FFMA.FTZ R162, R87, R162, R172 ;  /* 0x000000a257a27223 */ /* 0x000fe200000100ac */
[----:B------:R1:W-:Y:S01]  /*6210*/  @!P1 STS.64 [R139.X8+0x2610], R16 ;  /* 0x002610108b009388 */ /* 0x0003e20000008a00 */
[----:B------:R-:W-:-:S02]  /*6220*/  FMUL.FTZ R168, R168, R181 ;  /* 0x000000b5a8a87220 */ /* 0x000fc40000410000 */
[----:B------:R-:W-:Y:S02]  /*6230*/  FFMA.FTZ R156, R91, R156, R162 ;  /* 0x0000009c5b9c7223 */ /* 0x000fe400000100a2 */
[----:B------:R-:W-:Y:S02]  /*6240*/  FMUL.FTZ R152, R152, R183 ;  /* 0x000000b798987220 */ /* 0x000fe40000410000 */
[----:B------:R-:W-:Y:S01]  /*6250*/  FFMA.FTZ R156, R103, R168, R156 ;  /* 0x000000a8679c7223 */ /* 0x000fe2000001009c */
[----:B------:R-:W-:Y:S01]  /*6260*/  HADD2.F32 R168, -RZ, R6.H1_H1 ;  /* 0x30000006ffa87230 */ /* 0x000fe20000004100 */
[----:B------:R-:W-:Y:S02]  /*6270*/  FMUL.FTZ R150, R150, R185 ;  /* 0x000000b996967220 */ /* 0x000fe40000410000 */
[----:B------:R-:W-:Y:S01]  /*6280*/  FFMA.FTZ R152, R101, R152, R156 ;  /* 0x0000009865987223 */ /* 0x000fe2000001009c */
[----:B------:R-:W-:Y:S01]  /*6290*/  SHF.L.U64.HI R156, R137, 0x2, R114 ;  /* 0x00000002899c7819 */ /* 0x000fe20000010272 */
[----:B------:R-:W-:-:S02]  /*62a0*/  FMUL.FTZ R146, R146, R187 ;  /* 0x000000bb92927220 */ /* 0x000fc40000410000 */
[----:B------:R-:W-:Y:S02]  /*62b0*/  FFMA.FTZ R150, R99, R150, R152 ;  /* 0x0000009663967223 */ /* 0x000fe40000010098 */
[----:B------:R-:W-:Y:S02]  /*62c0*/  FMUL.FTZ R148, R148, R189 ;  /* 0x000000bd94947220 */ /* 0x000fe40000410000 */
[----:B------:R-:W-:Y:S02]  /*62d0*/  FFMA.FTZ R146, R97, R146, R150 ;  /* 0x0000009261927223 */ /* 0x000fe40000010096 */
[----:B------:R-:W-:Y:S02]  /*62e0*/  FMUL.FTZ R163, R163, R24 ;  /* 0x00000018a3a37220 */ /* 0x000fe40000410000 */
[----:B------:R-:W-:Y:S01]  /*62f0*/  FFMA.FTZ R146, R95, R148, R146 ;  /* 0x000000945f927223 */ /* 0x000fe20000010092 */
[----:B------:R-:W-:Y:S01]  /*6300*/  P2R R148, PR, RZ, 0x2 ;  /* 0x00000002ff947803 */ /* 0x000fe20000000000 */
[----:B------:R-:W-:-:S02]  /*6310*/  IMAD R14, R110, c[0x0][0x2b8], RZ ;  /* 0x0000ae006e0e7a24 */ /* 0x000fc400078e02ff */
[----:B------:R-:W-:Y:S02]  /*6320*/  FFMA.FTZ R146, R93, R163, R146 ;  /* 0x000000a35d927223 */ /* 0x000fe40000010092 */
[----:B------:R-:W-:-:S04]  /*6330*/  IMAD.WIDE.U32 R12, R53, c[0x0][0x2b8], R12 ;  /* 0x0000ae00350c7a25 */ /* 0x000fc800078e000c */
[----:B------:R-:W-:Y:S02]  /*6340*/  IMAD R15, R53, c[0x0][0x2bc], R14 ;  /* 0x0000af00350f7a24 */ /* 0x000fe400078e020e */
[----:B------:R-:W-:Y:S02]  /*6350*/  IMAD R14, R108, c[0x0][0x2c0], RZ ;  /* 0x0000b0006c0e7a24 */ /* 0x000fe400078e02ff */
[----:B0-----:R-:W-:Y:S01]  /*6360*/  FFMA.FTZ R193, R154, R193, R180 ;  /* 0x000000c19ac17223 */ /* 0x001fe200000100b4 */
[----:B------:R-:W-:Y:S01]  /*6370*/  IADD3 R13, R13, R15, RZ ;  /* 0x0000000f0d0d7210 */ /* 0x000fe20007ffe0ff */
[C---:B------:R-:W-:Y:S01]  /*6380*/  IMAD R15, R51.reuse, c[0x0][0x2c4], R14 ;  /* 0x0000b100330f7a24 */ /* 0x040fe200078e020e */
[----:B------:R-:W-:Y:S01]  /*6390*/  HADD2.F32 R154, -RZ, R4.H1_H1 ;  /* 0x30000004ff9a7230 */ /* 0x000fe20000004100 */
[----:B------:R-:W-:Y:S02]  /*63a0*/  FFMA.FTZ R140, R140, R193, R197 ;  /* 0x000000c18c8c7223 */ /* 0x000fe400000100c5 */
[----:B------:R-:W-:-:S04]  /*63b0*/  IMAD.WIDE.U32 R12, R51, c[0x0][0x2c0], R12 ;  /* 0x0000b000330c7a25 */ /* 0x000fc800078e000c */
[----:B------:R-:W-:Y:S01]  /*63c0*/  FFMA.FTZ R163, R138, R140, R19 ;  /* 0x0000008c8aa37223 */ /* 0x000fe20000010013 */
[----:B------:R-:W-:Y:S01]  /*63d0*/  IADD3 R13, R13, R15, RZ ;  /* 0x0000000f0d0d7210 */ /* 0x000fe20007ffe0ff */
[----:B------:R-:W-:Y:S01]  /*63e0*/  IMAD R195, R195, -0x400, RZ ;  /* 0xfffffc00c3c37824 */ /* 0x000fe200078e02ff */
[----:B------:R-:W-:Y:S01]  /*63f0*/  LEA R14, P0, R12, c[0x0][0x320], 0x2 ;  /* 0x0000c8000c0e7a11 */ /* 0x000fe200078010ff */
[----:B------:R-:W-:Y:S01]  /*6400*/  FFMA.FTZ R124, R124, R163, R161 ;  /* 0x000000a37c7c7223 */ /* 0x000fe200000100a1 */
[----:B------:R-:W-:Y:S01]  /*6410*/  SHF.L.U32 R161, R48, 0x4, RZ ;  /* 0x0000000430a17819 */ /* 0x000fe200000006ff */
[----:B------:R-:W-:Y:S01]  /*6420*/  IMAD R156, R156, c[0x0][0x2d0], RZ ;  /* 0x0000b4009c9c7a24 */ /* 0x000fe200078e02ff */
[----:B------:R-:W-:Y:S01]  /*6430*/  LEA.HI.X R15, R12, c[0x0][0x324], R13, 0x2, P0 ;  /* 0x0000c9000c0f7a11 */ /* 0x000fe200000f140d */
[----:B------:R-:W-:Y:S01]  /*6440*/  FFMA.FTZ R151, R126, R124, R151 ;  /* 0x0000007c7e977223 */ /* 0x000fe20000010097 */
[----:B------:R-:W-:Y:S01]  /*6450*/  LEA.HI.SX32 R161, R161, R161, 0x1b ;  /* 0x000000a1a1a17211 */ /* 0x000fe200078fdaff */
[----:B------:R-:W-:Y:S01]  /*6460*/  FMUL.FTZ R144, R144, R191 ;  /* 0x000000bf90907220 */ /* 0x000fe20000410000 */
[----:B------:R-:W-:Y:S01]  /*6470*/  IADD3 R12, P2, R2, R12, RZ ;  /* 0x0000000c020c7210 */ /* 0x000fe20007f5e0ff */
[----:B------:R-:W-:-:S02]  /*6480*/  FFMA.FTZ R128, R128, R151, R141 ;  /* 0x0000009780807223 */ /* 0x000fc4000001008d */
[----:B------:R-:W-:Y:S01]  /*6490*/  IMAD.WIDE R14, R195, 0x4, R14 ;  /* 0x00000004c30e7825 */ /* 0x000fe200078e020e */
[----:B------:R-:W-:Y:S02]  /*64a0*/  SHF.L.U32 R195, R137, 0x2, RZ ;  /* 0x0000000289c37819 */ /* 0x000fe400000006ff */
[----:B------:R-:W-:Y:S01]  /*64b0*/  IADD3.X R13, R3, R13, RZ, P2, !PT ;  /* 0x0000000d030d7210 */ /* 0x000fe200017fe4ff */
[----:B------:R-:W-:Y:S02]  /*64c0*/  FFMA.FTZ R159, R130, R128, R159 ;  /* 0x00000080829f7223 */ /* 0x000fe4000001009f */
[C---:B------:R-:W-:Y:S02]  /*64d0*/  IMAD R199, R195.reuse, c[0x0][0x2d4], R156 ;  /* 0x0000b500c3c77a24 */ /* 0x040fe400078e029c */
[----:B------:R-:W-:Y:S02]  /*64e0*/  FFMA.FTZ R132, R132, R159, R157 ;  /* 0x0000009f84847223 */ /* 0x000fe4000001009d */
[----:B------:R-:W-:-:S04]  /*64f0*/  IMAD.WIDE.U32 R14, R195, c[0x0][0x2d0], R14 ;  /* 0x0000b400c30e7a25 */ /* 0x000fc800078e000e */
[----:B------:R-:W-:Y:S01]  /*6500*/  FFMA.FTZ R143, R134, R132, R143 ;  /* 0x00000084868f7223 */ /* 0x000fe2000001008f */
[----:B------:R-:W-:Y:S01]  /*6510*/  IADD3 R15, R15, R199, RZ ;  /* 0x000000c70f0f7210 */ /* 0x000fe20007ffe0ff */
[----:B------:R-:W-:Y:S02]  /*6520*/  FMUL.FTZ R195, R105, R144 ;  /* 0x0000009069c37220 */ /* 0x000fe40000410000 */
[----:B------:R-:W-:Y:S02]  /*6530*/  FFMA.FTZ R136, R136, R143, R155 ;  /* 0x0000008f88887223 */ /* 0x000fe4000001009b */
[----:B------:R-:W-:Y:S02]  /*6540*/  FADD.FTZ R19, R146, R195 ;  /* 0x000000c392137221 */ /* 0x000fe40000010000 */
[----:B------:R-:W-:Y:S02]  /*6550*/  FFMA.FTZ R153, R122, R136, R153 ;  /* 0x000000887a997223 */ /* 0x000fe40000010099 */
[----:B------:R-:W-:-:S02]  /*6560*/  FMUL.FTZ R138, R118, R165 ;  /* 0x000000a5768a7220 */ /* 0x000fc40000410000 */
[----:B------:R-:W-:Y:S02]  /*6570*/  FFMA.FTZ R145, R20, R153, R145 ;  /* 0x0000009914917223 */ /* 0x000fe40000010091 */
[C---:B------:R-:W-:Y:S02]  /*6580*/  FMUL.FTZ R144, R118.reuse, R25 ;  /* 0x0000001976907220 */ /* 0x040fe40000410000 */
[C---:B------:R-:W-:Y:S02]  /*6590*/  FMUL.FTZ R146, R118.reuse, R167 ;  /* 0x000000a776927220 */ /* 0x040fe40000410000 */
[----:B-1----:R-:W-:Y:S02]  /*65a0*/  FMUL.FTZ R16, R118, R171 ;  /* 0x000000ab76107220 */ /* 0x002fe40000410000 */
[----:B------:R-:W-:Y:S01]  /*65b0*/  FFMA.FTZ R21, R21, R145, R142 ;  /* 0x0000009115157223 */ /* 0x000fe2000001008e */
[----:B------:R-:W-:Y:S01]  /*65c0*/  HADD2.F32 R142, -RZ, R10.H1_H1 ;  /* 0x3000000aff8e7230 */ /* 0x000fe20000004100 */
[----:B------:R-:W-:-:S02]  /*65d0*/  FMUL.FTZ R138, R75, R138 ;  /* 0x0000008a4b8a7220 */ /* 0x000fc40000410000 */
[----:B------:R-:W-:Y:S02]  /*65e0*/  FMUL.FTZ R144, R77, R144 ;  /* 0x000000904d907220 */ /* 0x000fe40000410000 */
[----:B------:R-:W-:Y:S01]  /*65f0*/  FMUL.FTZ R146, R79, R146 ;  /* 0x000000924f927220 */ /* 0x000fe20000410000 */
[----:B------:R0:W-:Y:S01]  /*6600*/  STS [R161.X4+0x850], R138 ;  /* 0x0008508aa1007388 */ /* 0x0001e20000004800 */
[----:B------:R-:W-:Y:S02]  /*6610*/  FMUL.FTZ R16, R85, R16 ;  /* 0x0000001055107220 */ /* 0x000fe40000410000 */
[----:B------:R-:W-:Y:S01]  /*6620*/  FMUL.FTZ R130, R118, R175 ;  /* 0x000000af76827220 */ /* 0x000fe20000410000 */
[----:B------:R1:W-:Y:S01]  /*6630*/  STS [R161.X4+0x854], R144 ;  /* 0x00085490a1007388 */ /* 0x0003e20000004800 */
[----:B------:R-:W-:Y:S02]  /*6640*/  FFMA.FTZ R22, R22, R21, R149 ;  /* 0x0000001516167223 */ /* 0x000fe40000010095 */
[----:B------:R-:W-:Y:S01]  /*6650*/  FMUL.FTZ R20, R118, R189 ;  /* 0x000000bd76147220 */ /* 0x000fe20000410000 */
[----:B------:R2:W-:Y:S01]  /*6660*/  STS [R161.X4+0x858], R146 ;  /* 0x00085892a1007388 */ /* 0x0005e20000004800 */
[----:B------:R-:W-:-:S02]  /*6670*/  FMUL.FTZ R130, R89, R130 ;  /* 0x0000008259827220 */ /* 0x000fc40000410000 */
[C---:B------:R-:W-:Y:S01]  /*6680*/  FMUL.FTZ R148, R118.reuse, R169 ;  /* 0x000000a976947220 */ /* 0x040fe20000410000 */
[----:B------:R3:W-:Y:S01]  /*6690*/  STS [R161.X4+0x860], R16 ;  /* 0x00086010a1007388 */ /* 0x0007e20000004800 */
[C---:B------:R-:W-:Y:S02]  /*66a0*/  FMUL.FTZ R126, R118.reuse, R173 ;  /* 0x000000ad767e7220 */ /* 0x040fe40000410000 */
[C---:B------:R-:W-:Y:S01]  /*66b0*/  FMUL.FTZ R150, R118.reuse, R177 ;  /* 0x000000b176967220 */ /* 0x040fe20000410000 */
[----:B------:R4:W-:Y:S01]  /*66c0*/  STS [R161.X4+0x868], R130 ;  /* 0x00086882a1007388 */ /* 0x0009e20000004800 */
[C---:B------:R-:W-:Y:S02]  /*66d0*/  FMUL.FTZ R134, R118.reuse, R179 ;  /* 0x000000b376867220 */ /* 0x040fe40000410000 */
[C---:B0-----:R-:W-:Y:S02]  /*66e0*/  FMUL.FTZ R138, R118.reuse, R181 ;  /* 0x000000b5768a7220 */ /* 0x041fe40000410000 */
[----:B-1----:R-:W-:-:S02]  /*66f0*/  FMUL.FTZ R144, R118, R183 ;  /* 0x000000b776907220 */ /* 0x002fc40000410000 */
[C---:B--2---:R-:W-:Y:S02]  /*6700*/  FMUL.FTZ R146, R118.reuse, R185 ;  /* 0x000000b976927220 */ /* 0x044fe40000410000 */
[C---:B---3--:R-:W-:Y:S02]  /*6710*/  FMUL.FTZ R16, R118.reuse, R187 ;  /* 0x000000bb76107220 */ /* 0x048fe40000410000 */
[C---:B------:R-:W-:Y:S02]  /*6720*/  FMUL.FTZ R122, R118.reuse, R24 ;  /* 0x00000018767a7220 */ /* 0x040fe40000410000 */
[----:B------:R-:W-:Y:S02]  /*6730*/  FFMA.FTZ R23, R23, R22, R18 ;  /* 0x0000001617177223 */ /* 0x000fe40000010012 */
[----:B------:R-:W-:Y:S02]  /*6740*/  FMUL.FTZ R118, R118, R191 ;  /* 0x000000bf76767220 */ /* 0x000fe40000410000 */
[----:B------:R-:W-:Y:S01]  /*6750*/  FMUL.FTZ R17, R95, R20 ;  /* 0x000000145f117220 */ /* 0x000fe20000410000 */
[--C-:B------:R-:W-:Y:S01]  /*6760*/  HADD2.F32 R20, -RZ, R8.reuse.H0_H0 ;  /* 0x20000008ff147230 */ /* 0x100fe20000004100 */
[----:B------:R-:W-:Y:S01]  /*6770*/  FFMA.FTZ R147, R120, R23, R147 ;  /* 0x0000001778937223 */ /* 0x000fe20000010093 */
[----:B------:R-:W-:Y:S01]  /*6780*/  HADD2.F32 R120, -RZ, R9.H0_H0 ;  /* 0x20000009ff787230 */ /* 0x000fe20000004100 */
[----:B------:R-:W-:Y:S01]  /*6790*/  FMUL.FTZ R122, R93, R122 ;  /* 0x0000007a5d7a7220 */ /* 0x000fe20000410000 */
[----:B------:R0:W-:Y:S01]  /*67a0*/  STS [R161.X4+0x884], R17 ;  /* 0x00088411a1007388 */ /* 0x0001e20000004800 */
[----:B----4-:R-:W-:Y:S01]  /*67b0*/  FMUL.FTZ R130, R105, R118 ;  /* 0x0000007669827220 */ /* 0x010fe20000410000 */
[----:B------:R-:W-:Y:S01]  /*67c0*/  HADD2.F32 R118, -RZ, R8.H1_H1 ;  /* 0x30000008ff767230 */ /* 0x000fe20000004100 */
[----:B------:R-:W-:Y:S01]  /*67d0*/  FMUL.FTZ R16, R97, R16 ;  /* 0x0000001061107220 */ /* 0x000fe20000410000 */
[----:B------:R1:W-:Y:S01]  /*67e0*/  STS [R161.X4+0x888], R122 ;  /* 0x0008887aa1007388 */ /* 0x0003e20000004800 */
[----:B------:R-:W-:-:S02]  /*67f0*/  FFMA.FTZ R165, R20, -R73, R165 ;  /* 0x8000004914a57223 */ /* 0x000fc400000100a5 */
[----:B------:R-:W-:Y:S01]  /*6800*/  FMUL.FTZ R18, R147, R73 ;  /* 0x0000004993127220 */ /* 0x000fe20000410000 */
[----:B------:R2:W-:Y:S01]  /*6810*/  STS [R161.X4+0x880], R16 ;  /* 0x00088010a1007388 */ /* 0x0005e20000004800 */
[----:B------:R-:W-:Y:S01]  /*6820*/  FMUL.FTZ R126, R83, R126 ;  /* 0x0000007e537e7220 */ /* 0x000fe20000410000 */
[----:B0-----:R-:W-:Y:S01]  /*6830*/  IADD3 R17, R48, 0x40, RZ ;  /* 0x0000004030117810 */ /* 0x001fe20007ffe0ff */
[----:B------:R-:W-:Y:S01]  /*6840*/  FMUL.FTZ R134, R91, R134 ;  /* 0x000000865b867220 */ /* 0x000fe20000410000 */
[----:B------:R0:W-:Y:S01]  /*6850*/  STS [R161.X4+0x88c], R130 ;  /* 0x00088c82a1007388 */ /* 0x0001e20000004800 */
[----:B------:R-:W-:Y:S02]  /*6860*/  FMUL.FTZ R138, R103, R138 ;  /* 0x0000008a678a7220 */ /* 0x000fe40000410000 */
[-C--:B-1----:R-:W-:Y:S01]  /*6870*/  FFMA.FTZ R122, R118, -R72.reuse, R25 ;  /* 0x80000048767a7223 */ /* 0x082fe20000010019 */
        /* <DEDUP_REMOVED lines=8> */
[----:B-1----:R-:W-:Y:S01]  /*6900*/  HADD2.F32 R126, -RZ, R9.H1_H1 ;  /* 0x30000009ff7e7230 */ /* 0x002fe20000004100 */
[----:B------:R-:W-:Y:S02]  /*6910*/  FMUL.FTZ R146, R99, R146 ;  /* 0x0000009263927220 */ /* 0x000fe40000410000 */
[----:B------:R-:W-:Y:S01]  /*6920*/  FMUL.FTZ R141, R21, R70 ;  /* 0x00000046158d7220 */ /* 0x000fe20000410000 */
[----:B--2---:R-:W-:Y:S01]  /*6930*/  HADD2.F32 R134, -RZ, R10.H0_H0 ;  /* 0x2000000aff867230 */ /* 0x004fe20000004100 */
[----:B------:R-:W-:Y:S01]  /*6940*/  FFMA.FTZ R16, R130, R167, R16 ;  /* 0x000000a782107223 */ /* 0x000fe20000010010 */
[----:B------:R1:W-:Y:S01]  /*6950*/  STS [R161.X4+0x87c], R146 ;  /* 0x00087c92a1007388 */ /* 0x0003e20000004800 */
[----:B------:R-:W-:-:S02]  /*6960*/  FMUL.FTZ R144, R101, R144 ;  /* 0x0000009065907220 */ /* 0x000fc40000410000 */
[----:B0-----:R-:W-:Y:S01]  /*6970*/  FFMA.FTZ R138, R126, -R70, R169 ;  /* 0x800000467e8a7223 */ /* 0x001fe200000100a9 */
[----:B------:R-:W-:Y:S01]  /*6980*/  IADD3 R169, -R39, c[0x0][0x174], RZ ;  /* 0x00005d0027a97a10 */ /* 0x000fe20007ffe1ff */
[-C--:B------:R-:W-:Y:S01]  /*6990*/  FFMA.FTZ R171, R134, -R69.reuse, R171 ;  /* 0x8000004586ab7223 */ /* 0x080fe200000100ab */
[----:B------:R0:W-:Y:S01]  /*69a0*/  STS [R161.X4+0x878], R144 ;  /* 0x00087890a1007388 */ /* 0x0001e20000004800 */
[----:B------:R-:W-:Y:S01]  /*69b0*/  FFMA.FTZ R16, R141, R138, R16 ;  /* 0x0000008a8d107223 */ /* 0x000fe20000010010 */
[----:B------:R-:W-:Y:S01]  /*69c0*/  LEA R169, R169, 0xfffffc00, 0xa ;  /* 0xfffffc00a9a97811 */ /* 0x000fe200078e50ff */
[----:B------:R-:W-:Y:S02]  /*69d0*/  FMUL.FTZ R148, R81, R148 ;  /* 0x0000009451947220 */ /* 0x000fe40000410000 */
[----:B-1----:R-:W-:Y:S01]  /*69e0*/  FMUL.FTZ R146, R145, R69 ;  /* 0x0000004591927220 */ /* 0x002fe20000410000 */
[----:B------:R-:W-:Y:S01]  /*69f0*/  IADD3 R184, -R169, c[0x0][0x168], -R48 ;  /* 0x00005a00a9b87a10 */ /* 0x000fe20007ffe930 */
[-C--:B------:R-:W-:Y:S01]  /*6a00*/  FFMA.FTZ R152, R142, -R68.reuse, R173 ;  /* 0x800000448e987223 */ /* 0x080fe200000100ad */
[----:B------:R1:W-:Y:S01]  /*6a10*/  STS [R161.X4+0x85c], R148 ;  /* 0x00085c94a1007388 */ /* 0x0003e20000004800 */
[----:B------:R-:W-:Y:S01]  /*6a20*/  FMUL.FTZ R149, R153, R68 ;  /* 0x0000004499957220 */ /* 0x000fe20000410000 */
[----:B0-----:R-:W-:Y:S01]  /*6a30*/  HADD2.F32 R144, -RZ, R11.H0_H0 ;  /* 0x2000000bff907230 */ /* 0x001fe20000004100 */
[----:B------:R-:W-:Y:S01]  /*6a40*/  FFMA.FTZ R16, R146, R171, R16 ;  /* 0x000000ab92107223 */ /* 0x000fe20000010010 */
[C---:B------:R-:W-:Y:S01]  /*6a50*/  ISETP.GE.AND P0, PT, R184.reuse, 0x1, PT ;  /* 0x00000001b800780c */ /* 0x040fe20003f06270 */
[----:B------:R-:W-:Y:S01]  /*6a60*/  FMUL.FTZ R150, R87, R150 ;  /* 0x0000009657967220 */ /* 0x000fe20000410000 */
[----:B------:R-:W-:Y:S01]  /*6a70*/  ISETP.GE.AND P1, PT, R184, 0x41, PT ;  /* 0x00000041b800780c */ /* 0x000fe20003f26270 */
[----:B------:R-:W-:-:S02]  /*6a80*/  FFMA.FTZ R175, R144, -R67, R175 ;  /* 0x8000004390af7223 */ /* 0x000fc400000100af */
[----:B------:R-:W-:Y:S01]  /*6a90*/  FMUL.FTZ R156, R136, R67 ;  /* 0x00000043889c7220 */ /* 0x000fe20000410000 */
[----:B-1----:R-:W-:Y:S01]  /*6aa0*/  HADD2.F32 R148, -RZ, R11.H1_H1 ;  /* 0x3000000bff947230 */ /* 0x002fe20000004100 */
[----:B------:R-:W-:Y:S01]  /*6ab0*/  FFMA.FTZ R16, R149, R152, R16 ;  /* 0x0000009895107223 */ /* 0x000fe20000010010 */
[----:B------:R0:W-:Y:S01]  /*6ac0*/  STS [R161.X4+0x86c], R150 ;  /* 0x00086c96a1007388 */ /* 0x0001e20000004800 */
[-C--:B------:R-:W-:Y:S02]  /*6ad0*/  FMUL.FTZ R155, R143, R66.reuse ;  /* 0x000000428f9b7220 */ /* 0x080fe40000410000 */
[----:B------:R-:W-:Y:S01]  /*6ae0*/  FFMA.FTZ R162, R148, -R66, R177 ;  /* 0x8000004294a27223 */ /* 0x000fe200000100b1 */
[----:B------:R-:W-:Y:S01]  /*6af0*/  LEA.HI.SX32 R177, R17, R48, 0x1b ;  /* 0x0000003011b17211 */ /* 0x000fe200078fdaff */
[----:B------:R-:W-:Y:S02]  /*6b00*/  FFMA.FTZ R16, R156, R175, R16 ;  /* 0x000000af9c107223 */ /* 0x000fe40000010010 */
[----:B------:R-:W-:-:S02]  /*6b10*/  FMUL.FTZ R166, R132, R65 ;  /* 0x0000004184a67220 */ /* 0x000fc40000410000 */
[----:B------:R-:W-:Y:S01]  /*6b20*/  FFMA.FTZ R16, R155, R162, R16 ;  /* 0x000000a29b107223 */ /* 0x000fe20000010010 */
[----:B0-----:R-:W-:Y:S01]  /*6b30*/  HADD2.F32 R150, -RZ, R4.H0_H0 ;  /* 0x20000004ff967230 */ /* 0x001fe20000004100 */
[-C--:B------:R-:W-:Y:S01]  /*6b40*/  FFMA.FTZ R181, R154, -R64.reuse, R181 ;  /* 0x800000409ab57223 */ /* 0x080fe200000100b5 */
[----:B------:R-:W-:Y:S01]  /*6b50*/  HADD2.F32 R161, -RZ, R7.H0_H0 ;  /* 0x20000007ffa17230 */ /* 0x000fe20000004100 */
[----:B------:R-:W-:Y:S02]  /*6b60*/  FMUL.FTZ R157, R159, R64 ;  /* 0x000000409f9d7220 */ /* 0x000fe40000410000 */
[----:B------:R-:W-:Y:S02]  /*6b70*/  FFMA.FTZ R179, R150, -R65, R179 ;  /* 0x8000004196b37223 */ /* 0x000fe400000100b3 */
[----:B------:R-:W-:Y:S02]  /*6b80*/  FFMA.FTZ R183, R158, -R63, R183 ;  /* 0x8000003f9eb77223 */ /* 0x000fe400000100b7 */
[----:B------:R-:W-:-:S02]  /*6b90*/  FFMA.FTZ R16, R166, R179, R16 ;  /* 0x000000b3a6107223 */ /* 0x000fc40000010010 */
[----:B------:R-:W-:Y:S02]  /*6ba0*/  FMUL.FTZ R172, R128, R63 ;  /* 0x0000003f80ac7220 */ /* 0x000fe40000410000 */
[----:B------:R-:W-:Y:S02]  /*6bb0*/  FFMA.FTZ R16, R157, R181, R16 ;  /* 0x000000b59d107223 */ /* 0x000fe40000010010 */
[----:B------:R-:W-:Y:S02]  /*6bc0*/  FFMA.FTZ R173, R161, -R59, R24 ;  /* 0x8000003ba1ad7223 */ /* 0x000fe40000010018 */
        /* <DEDUP_REMOVED lines=27> */
.L_x_4099:
[----:B------:R-:W-:Y:S05]  /*6d80*/  BSYNC B0 ;  /* 0x0000000000007941 */ /* 0x000fea0003800000 */
.L_x_4098:
[----:B------:R-:W1:Y:S01]  /*6d90*/  LDS R177, [R177.X4+0x950] ;  /* 0x00095000b1b17984 */ /* 0x000e620000004800 */
[----:B------:R-:W-:Y:S01]  /*6da0*/  BSSY B0, `(.L_x_4100) ;  /* 0x0000006000007945 */ /* 0x000fe20003800000 */
[----:B------:R-:W-:Y:S01]  /*6db0*/  FADD.FTZ R12, R182, R197 ;  /* 0x000000c5b60c7221 */ /* 0x000fe20000010000 */
[C---:B------:R-:W-:Y:S02]  /*6dc0*/  IADD3 R13, R48.reuse, 0x80, RZ ;  /* 0x00000080300d7810 */ /* 0x040fe40007ffe0ff */
[----:B0-----:R-:W-:Y:S01]  /*6dd0*/  IADD3 R17, R48, 0xc0, RZ ;  /* 0x000000c030117810 */ /* 0x001fe20007ffe0ff */
[----:B------:R-:W-:Y:S05]  /*6de0*/  @!P1 BRA `(.L_x_4101) ;  /* 0x0000001000009947 */ /* 0x000fea0003800000 */
[----:B-1----:R0:W-:Y:S02]  /*6df0*/  RED.E.ADD.F32.FTZ.RN.STRONG.GPU [R14.64+-0xf00], R177 ;  /* 0xfff100b10e00798e */ /* 0x0021e4000c10e784 */
.L_x_4101:
[----:B------:R-:W-:Y:S05]  /*6e00*/  BSYNC B0 ;  /* 0x0000000000007941 */ /* 0x000fea0003800000 */
.L_x_4100:
        /* <DEDUP_REMOVED lines=14> */
.L_x_4103:
[----:B------:R-:W-:Y:S05]  /*6ef0*/  BSYNC B0 ;  /* 0x0000000000007941 */ /* 0x000fea0003800000 */
.L_x_4102:
[----:B------:R-:W1:Y:S01]  /*6f00*/  LDS R17, [R17.X4+0xb50] ;  /* 0x000b500011117984 */ /* 0x000e620000004800 */
[----:B------:R-:W-:Y:S01]  /*6f10*/  BSSY B0, `(.L_x_4104) ;  /* 0x0000005000007945 */ /* 0x000fe20003800000 */
[----:B0-----:R-:W-:Y:S02]  /*6f20*/  IADD3 R13, R48, 0x140, RZ ;  /* 0x00000140300d7810 */ /* 0x001fe40007ffe0ff */
[----:B------:R-:W-:Y:S01]  /*6f30*/  LEA.HI.SX32 R177, R177, R48, 0x1b ;  /* 0x00000030b1b17211 */ /* 0x000fe200078fdaff */
[----:B------:R-:W-:Y:S05]  /*6f40*/  @!P0 BRA `(.L_x_4105) ;  /* 0x0000001000008947 */ /* 0x000fea0003800000 */
[----:B-1----:R0:W-:Y:S02]  /*6f50*/  RED.E.ADD.F32.FTZ.RN.STRONG.GPU [R14.64+-0xd00], R17 ;  /* 0xfff300110e00798e */ /* 0x0021e4000c10e784 */
.L_x_4105:
[----:B------:R-:W-:Y:S05]  /*6f60*/  BSYNC B0 ;  /* 0x0000000000007941 */ /* 0x000fea0003800000 */
.L_x_4104:
[----:B------:R-:W2:Y:S01]  /*6f70*/  LDS R177, [R177.X4+0xc50] ;  /* 0x000c5000b1b17984 */ /* 0x000ea20000004800 */
[----:B------:R-:W-:Y:S01]  /*6f80*/  BSSY B0, `(.L_x_4106) ;  /* 0x0000005000007945 */ /* 0x000fe20003800000 */
[----:B01----:R-:W-:Y:S02]  /*6f90*/  IADD3 R17, R48, 0x180, RZ ;  /* 0x0000018030117810 */ /* 0x003fe40007ffe0ff */
[----:B------:R-:W-:Y:S01]  /*6fa0*/  LEA.HI.SX32 R13, R13, R48, 0x1b ;  /* 0x000000300d0d7211 */ /* 0x000fe200078fdaff */
[----:B------:R-:W-:Y:S05]  /*6fb0*/  @!P1 BRA `(.L_x_4107) ;  /* 0x0000001000009947 */ /* 0x000fea0003800000 */
[----:B--2---:R0:W-:Y:S02]  /*6fc0*/  RED.E.ADD.F32.FTZ.RN.STRONG.GPU [R14.64+-0xc00], R177 ;  /* 0xfff400b10e00798e */ /* 0x0041e4000c10e784 */
.L_x_4107:
[----:B------:R-:W-:Y:S05]  /*6fd0*/  BSYNC B0 ;  /* 0x0000000000007941 */ /* 0x000fea0003800000 */
.L_x_4106:
[----:B------:R-:W1:Y:S01]  /*6fe0*/  LDS R13, [R13.X4+0xd50] ;  /* 0x000d50000d0d7984 */ /* 0x000e620000004800 */
[----:B------:R-:W-:Y:S01]  /*6ff0*/  BSSY B0, `(.L_x_4108) ;  /* 0x0000005000007945 */ /* 0x000fe20003800000 */
[----:B0-2---:R-:W-:-:S02]  /*7000*/  IADD3 R177, R48, 0x1c0, RZ ;  /* 0x000001c030b17810 */ /* 0x005fc40007ffe0ff */
[----:B------:R-:W-:Y:S01]  /*7010*/  LEA.HI.SX32 R17, R17, R48, 0x1b ;  /* 0x0000003011117211 */ /* 0x000fe200078fdaff */
[----:B------:R-:W-:Y:S05]  /*7020*/  @!P2 BRA `(.L_x_4109) ;  /* 0x000000100000a947 */ /* 0x000fea0003800000 */
[----:B-1----:R0:W-:Y:S02]  /*7030*/  RED.E.ADD.F32.FTZ.RN.STRONG.GPU [R14.64+-0xb00], R13 ;  /* 0xfff5000d0e00798e */ /* 0x0021e4000c10e784 */
.L_x_4109:
[----:B------:R-:W-:Y:S05]  /*7040*/  BSYNC B0 ;  /* 0x0000000000007941 */ /* 0x000fea0003800000 */
.L_x_4108:
[----:B------:R-:W2:Y:S01]  /*7050*/  LDS R17, [R17.X4+0xe50] ;  /* 0x000e500011117984 */ /* 0x000ea20000004800 */
[----:B------:R-:W-:Y:S01]  /*7060*/  BSSY B0, `(.L_x_4110) ;  /* 0x0000005000007945 */ /* 0x000fe20003800000 */
[----:B01----:R-:W-:Y:S02]  /*7070*/  IADD3 R13, R48, 0x200, RZ ;  /* 0x00000200300d7810 */ /* 0x003fe40007ffe0ff */
[----:B------:R-:W-:Y:S01]  /*7080*/  LEA.HI.SX32 R177, R177, R48, 0x1b ;  /* 0x00000030b1b17211 */ /* 0x000fe200078fdaff */
[----:B------:R-:W-:Y:S05]  /*7090*/  @!P3 BRA `(.L_x_4111) ;  /* 0x000000100000b947 */ /* 0x000fea0003800000 */
[----:B--2---:R0:W-:Y:S02]  /*70a0*/  RED.E.ADD.F32.FTZ.RN.STRONG.GPU [R14.64+-0xa00], R17 ;  /* 0xfff600110e00798e */ /* 0x0041e4000c10e784 */
.L_x_4111:
[----:B------:R-:W-:Y:S05]  /*70b0*/  BSYNC B0 ;  /* 0x0000000000007941 */ /* 0x000fea0003800000 */
.L_x_4110:
[----:B------:R-:W1:Y:S01]  /*70c0*/  LDS R177, [R177.X4+0xf50] ;  /* 0x000f5000b1b17984 */ /* 0x000e620000004800 */
[----:B------:R-:W-:Y:S01]  /*70d0*/  BSSY B0, `(.L_x_4112) ;  /* 0x0000004000007945 */ /* 0x000fe20003800000 */
[----:B------:R-:W-:Y:S01]  /*70e0*/  LEA.HI.SX32 R13, R13, R48, 0x1b ;  /* 0x000000300d0d7211 */ /* 0x000fe200078fdaff */
[----:B------:R-:W-:Y:S05]  /*70f0*/  @!P4 BRA `(.L_x_4113) ;  /* 0x000000100000c947 */ /* 0x000fea0003800000 */
[----:B-1----:R1:W-:Y:S02]  /*7100*/  RED.E.ADD.F32.FTZ.RN.STRONG.GPU [R14.64+-0x900], R177 ;  /* 0xfff700b10e00798e */ /* 0x0023e4000c10e784 */
.L_x_4113:
[----:B------:R-:W-:Y:S05]  /*7110*/  BSYNC B0 ;  /* 0x0000000000007941 */ /* 0x000fea0003800000 */
.L_x_4112:
[----:B------:R-:W3:Y:S01]  /*7120*/  LDS R13, [R13.X4+0x1050] ;  /* 0x001050000d0d7984 */ /* 0x000ee20000004800 */
[----:B------:R-:W-:Y:S01]  /*7130*/  BSSY B0, `(.L_x_4114) ;  /* 0x0000005000007945 */ /* 0x000fe20003800000 */
[----:B0-2---:R-:W-:-:S02]  /*7140*/  IADD3 R17, R48, 0x240, RZ ;  /* 0x0000024030117810 */ /* 0x005fc40007ffe0ff */
[----:B-1----:R-:W-:Y:S01]  /*7150*/  IADD3 R177, R48, 0x280, RZ ;  /* 0x0000028030b17810 */ /* 0x002fe20007ffe0ff */
[----:B------:R-:W-:Y:S05]  /*7160*/  @!P5 BRA `(.L_x_4115) ;  /* 0x000000100000d947 */ /* 0x000fea0003800000 */
[----:B---3--:R0:W-:Y:S02]  /*7170*/  RED.E.ADD.F32.FTZ.RN.STRONG.GPU [R14.64+-0x800], R13 ;  /* 0xfff8000d0e00798e */ /* 0x0081e4000c10e784 */
.L_x_4115:
[----:B------:R-:W-:Y:S05]  /*7180*/  BSYNC B0 ;  /* 0x0000000000007941 */ /* 0x000fea0003800000 */
.L_x_4114:
        /* <DEDUP_REMOVED lines=14> */
.L_x_4117:
[----:B------:R-:W-:Y:S05]  /*7270*/  BSYNC B0 ;  /* 0x0000000000007941 */ /* 0x000fea0003800000 */
.L_x_4116:
[----:B------:R-:W1:Y:S01]  /*7280*/  LDS R177, [R177.X4+0x1250] ;  /* 0x00125000b1b17984 */ /* 0x000e620000004800 */
[----:B------:R-:W-:Y:S01]  /*7290*/  BSSY B0, `(.L_x_4118) ;  /* 0x0000005000007945 */ /* 0x000fe20003800000 */
[----:B0-----:R-:W-:-:S02]  /*72a0*/  IADD3 R17, R48, 0x300, RZ ;  /* 0x0000030030117810 */ /* 0x001fc40007ffe0ff */
[----:B------:R-:W-:Y:S01]  /*72b0*/  LEA.HI.SX32 R13, R13, R48, 0x1b ;  /* 0x000000300d0d7211 */ /* 0x000fe200078fdaff */
[----:B------:R-:W-:Y:S05]  /*72c0*/  @!P0 BRA `(.L_x_4119) ;  /* 0x0000001000008947 */ /* 0x000fea0003800000 */
[----:B-1----:R0:W-:Y:S02]  /*72d0*/  RED.E.ADD.F32.FTZ.RN.STRONG.GPU [R14.64+-0x600], R177 ;  /* 0xfffa00b10e00798e */ /* 0x0021e4000c10e784 */
.L_x_4119:
[----:B------:R-:W-:Y:S05]  /*72e0*/  BSYNC B0 ;  /* 0x0000000000007941 */ /* 0x000fea0003800000 */
.L_x_4118:
[----:B------:R-:W2:Y:S01]  /*72f0*/  LDS R13, [R13.X4+0x1350] ;  /* 0x001350000d0d7984 */ /* 0x000ea20000004800 */
[----:B------:R-:W-:Y:S01]  /*7300*/  BSSY B0, `(.L_x_4120) ;  /* 0x0000005000007945 */ /* 0x000fe20003800000 */
[----:B01----:R-:W-:Y:S02]  /*7310*/  IADD3 R177, R48, 0x340, RZ ;  /* 0x0000034030b17810 */ /* 0x003fe40007ffe0ff */
[----:B------:R-:W-:Y:S01]  /*7320*/  LEA.HI.SX32 R17, R17, R48, 0x1b ;  /* 0x0000003011117211 */ /* 0x000fe200078fdaff */
[----:B------:R-:W-:Y:S05]  /*7330*/  @!P1 BRA `(.L_x_4121) ;  /* 0x0000001000009947 */ /* 0x000fea0003800000 */
[----:B--2---:R0:W-:Y:S02]  /*7340*/  RED.E.ADD.F32.FTZ.RN.STRONG.GPU [R14.64+-0x500], R13 ;  /* 0xfffb000d0e00798e */ /* 0x0041e4000c10e784 */
.L_x_4121:
[----:B------:R-:W-:Y:S05]  /*7350*/  BSYNC B0 ;  /* 0x0000000000007941 */ /* 0x000fea0003800000 */
.L_x_4120:
[----:B------:R-:W1:Y:S01]  /*7360*/  LDS R17, [R17.X4+0x1450] ;  /* 0x0014500011117984 */ /* 0x000e620000004800 */
[----:B------:R-:W-:Y:S01]  /*7370*/  BSSY B0, `(.L_x_4122) ;  /* 0x0000005000007945 */ /* 0x000fe20003800000 */
[----:B0-2---:R-:W-:Y:S02]  /*7380*/  IADD3 R13, R48, 0x380, RZ ;  /* 0x00000380300d7810 */ /* 0x005fe40007ffe0ff */
[----:B------:R-:W-:Y:S01]  /*7390*/  LEA.HI.SX32 R177, R177, R48, 0x1b ;  /* 0x00000030b1b17211 */ /* 0x000fe200078fdaff */
[----:B------:R-:W-:Y:S05]  /*73a0*/  @!P2 BRA `(.L_x_4123) ;  /* 0x000000100000a947 */ /* 0x000fea0003800000 */
[----:B-1----:R0:W-:Y:S02]  /*73b0*/  RED.E.ADD.F32.FTZ.RN.STRONG.GPU [R14.64+-0x400], R17 ;  /* 0xfffc00110e00798e */ /* 0x0021e4000c10e784 */
.L_x_4123:
[----:B------:R-:W-:Y:S05]  /*73c0*/  BSYNC B0 ;  /* 0x0000000000007941 */ /* 0x000fea0003800000 */
.L_x_4122:
[----:B------:R-:W2:Y:S01]  /*73d0*/  LDS R177, [R177.X4+0x1550] ;  /* 0x00155000b1b17984 */ /* 0x000ea20000004800 */
[----:B------:R-:W-:Y:S01]  /*73e0*/  BSSY B0, `(.L_x_4124) ;  /* 0x0000005000007945 */ /* 0x000fe20003800000 */
[----:B01----:R-:W-:-:S02]  /*73f0*/  IADD3 R17, R48, 0x3c0, RZ ;  /* 0x000003c030117810 */ /* 0x003fc40007ffe0ff */
[----:B------:R-:W-:Y:S01]  /*7400*/  LEA.HI.SX32 R13, R13, R48, 0x1b ;  /* 0x000000300d0d7211 */ /* 0x000fe200078fdaff */
[----:B------:R-:W-:Y:S05]  /*7410*/  @!P3 BRA `(.L_x_4125) ;  /* 0x000000100000b947 */ /* 0x000fea0003800000 */
[----:B--2---:R0:W-:Y:S02]  /*7420*/  RED.E.ADD.F32.FTZ.RN.STRONG.GPU [R14.64+-0x300], R177 ;  /* 0xfffd00b10e00798e */ /* 0x0041e4000c10e784 */
.L_x_4125:
[----:B------:R-:W-:Y:S05]  /*7430*/  BSYNC B0 ;  /* 0x0000000000007941 */ /* 0x000fea0003800000 */
.L_x_4124:
[----:B------:R-:W1:Y:S01]  /*7440*/  LDS R13, [R13.X4+0x1650] ;  /* 0x001650000d0d7984 */ /* 0x000e620000004800 */
[----:B------:R-:W-:Y:S01]  /*7450*/  BSSY B0, `(.L_x_4126) ;  /* 0x0000004000007945 */ /* 0x000fe20003800000 */
[----:B------:R-:W-:Y:S01]  /*7460*/  LEA.HI.SX32 R17, R17, R48, 0x1b ;  /* 0x0000003011117211 */ /* 0x000fe200078fdaff */
[----:B------:R-:W-:Y:S05]  /*7470*/  @!P4 BRA `(.L_x_4127) ;  /* 0x000000100000c947 */ /* 0x000fea0003800000 */
[----:B-1----:R1:W-:Y:S02]  /*7480*/  RED.E.ADD.F32.FTZ.RN.STRONG.GPU [R14.64+-0x200], R13 ;  /* 0xfffe000d0e00798e */ /* 0x0023e4000c10e784 */
.L_x_4127:
[----:B------:R-:W-:Y:S05]  /*7490*/  BSYNC B0 ;  /* 0x0000000000007941 */ /* 0x000fea0003800000 */
.L_x_4126:
[----:B------:R-:W3:Y:S01]  /*74a0*/  LDS R17, [R17.X4+0x1750] ;  /* 0x0017500011117984 */ /* 0x000ee20000004800 */
[----:B------:R-:W-:Y:S01]  /*74b0*/  BSSY B0, `(.L_x_4128) ;  /* 0x0000003000007945 */ /* 0x000fe20003800000 */
[----:B------:R-:W-:Y:S05]  /*74c0*/  @!P5 BRA `(.L_x_4129) ;  /* 0x000000100000d947 */ /* 0x000fea0003800000 */
[----:B---3--:R3:W-:Y:S02]  /*74d0*/  RED.E.ADD.F32.FTZ.RN.STRONG.GPU [R14.64+-0x100], R17 ;  /* 0xffff00110e00798e */ /* 0x0087e4000c10e784 */
.L_x_4129:
[----:B------:R-:W-:Y:S05]  /*74e0*/  BSYNC B0 ;  /* 0x0000000000007941 */ /* 0x000fea0003800000 */
.L_x_4128:
[----:B-1----:R-:W1:Y:S01]  /*74f0*/  SHFL.DOWN PT, R13, R12, 0x1, 0x1f ;  /* 0x08201f000c0d7f89 */ /* 0x002e6200000e0000 */
[C---:B------:R-:W-:Y:S01]  /*7500*/  ISETP.GT.AND P0, PT, R49.reuse, 0x1e, PT ;  /* 0x0000001e3100780c */ /* 0x040fe20003f04270 */
[----:B------:R-:W-:Y:S01]  /*7510*/  FMUL.FTZ R16, R112, R193 ;  /* 0x000000c170107220 */ /* 0x000fe20000410000 */
[----:B------:R-:W-:Y:S01]  /*7520*/  ISETP.NE.AND P1, PT, R49, RZ, PT ;  /* 0x000000ff3100720c */ /* 0x000fe20003f25270 */
[----:B0--3--:R-:W0:Y:S01]  /*7530*/  SHFL.DOWN PT, R14, R19, 0x1, 0x1f ;  /* 0x08201f00130e7f89 */ /* 0x009e2200000e0000 */
        /* <DEDUP_REMOVED lines=11> */
[----:B-1----:R-:W-:Y:S02]  /*75f0*/  @!P0 FADD.FTZ R12, R12, R13 ;  /* 0x0000000d0c0c8221 */ /* 0x002fe40000010000 */
[----:B------:R-:W-:Y:S02]  /*7600*/  FADD.FTZ R82, R157, R82 ;  /* 0x000000529d527221 */ /* 0x000fe40000010000 */
[----:B0-----:R-:W-:Y:S01]  /*7610*/  @!P0 FADD.FTZ R19, R19, R14 ;  /* 0x0000000e13138221 */ /* 0x001fe20000010000 */
        /* <DEDUP_REMOVED lines=13> */
[----:B-1----:R-:W-:-:S03]  /*76f0*/  @!P0 FADD.FTZ R19, R19, R14 ;  /* 0x0000000e13138221 */ /* 0x002fc60000010000 */
[----:B------:R-:W0:Y:S01]  /*7700*/  SHFL.DOWN PT, R13, R12, 0x4, 0x1f ;  /* 0x08801f000c0d7f89 */ /* 0x000e2200000e0000 */
[----:B------:R-:W-:Y:S01]  /*7710*/  ISETP.GT.AND P0, PT, R49, 0x1b, PT ;  /* 0x0000001b3100780c */ /* 0x000fe20003f04270 */
[----:B------:R-:W-:Y:S02]  /*7720*/  FMUL.FTZ R14, R112, R140 ;  /* 0x0000008c700e7220 */ /* 0x000fe40000410000 */
[----:B------:R-:W1:Y:S02]  /*7730*/  SHFL.DOWN PT, R180, R19, 0x4, 0x1f ;  /* 0x08801f0013b47f89 */ /* 0x000e6400000e0000 */
[----:B------:R-:W-:-:S04]  /*7740*/  FMUL.FTZ R14, R173, R14 ;  /* 0x0000000ead0e7220 */ /* 0x000fc80000410000 */
[----:B------:R-:W-:Y:S02]  /*7750*/  FFMA.FTZ R161, R161, R140, R14 ;  /* 0x0000008ca1a17223 */ /* 0x000fe4000001000e */
[CC--:B------:R-:W-:Y:S02]  /*7760*/  FMUL.FTZ R14, R112.reuse, R163.reuse ;  /* 0x000000a3700e7220 */ /* 0x0c0fe40000410000 */
[----:B------:R-:W-:Y:S02]  /*7770*/  FADD.FTZ R106, R161, R106 ;  /* 0x0000006aa16a7221 */ /* 0x000fe40000010000 */
[----:B------:R-:W-:Y:S02]  /*7780*/  FMUL.FTZ R189, R189, R14 ;  /* 0x0000000ebdbd7220 */ /* 0x000fe40000410000 */
[----:B------:R-:W-:Y:S02]  /*7790*/  FMUL.FTZ R14, R112, R124 ;  /* 0x0000007c700e7220 */ /* 0x000fe40000410000 */
[----:B------:R-:W-:-:S02]  /*77a0*/  FFMA.FTZ R168, R168, R163, R189 ;  /* 0x000000a3a8a87223 */ /* 0x000fc400000100bd */
[----:B------:R-:W-:Y:S02]  /*77b0*/  FMUL.FTZ R187, R187, R14 ;  /* 0x0000000ebbbb7220 */ /* 0x000fe40000410000 */
[----:B0-----:R-:W-:Y:S02]  /*77c0*/  @!P0 FADD.FTZ R12, R12, R13 ;  /* 0x0000000d0c0c8221 */ /* 0x001fe40000010000 */
[C---:B------:R-:W-:Y:S02]  /*77d0*/  FMUL.FTZ R14, R112.reuse, R151 ;  /* 0x00000097700e7220 */ /* 0x040fe40000410000 */
[----:B-1----:R-:W-:Y:S01]  /*77e0*/  @!P0 FADD.FTZ R19, R19, R180 ;  /* 0x000000b413138221 */ /* 0x002fe20000010000 */
[----:B------:R-:W0:Y:S01]  /*77f0*/  SHFL.DOWN PT, R13, R12, 0x8, 0x1f ;  /* 0x09001f000c0d7f89 */ /* 0x000e2200000e0000 */
[----:B------:R-:W-:Y:S01]  /*7800*/  ISETP.GT.AND P0, PT, R49, 0x17, PT ;  /* 0x000000173100780c */ /* 0x000fe20003f04270 */
[----:B------:R-:W-:Y:S02]  /*7810*/  FMUL.FTZ R185, R185, R14 ;  /* 0x0000000eb9b97220 */ /* 0x000fe40000410000 */
[----:B------:R-:W1:Y:S01]  /*7820*/  SHFL.DOWN PT, R140, R19, 0x8, 0x1f ;  /* 0x09001f00138c7f89 */ /* 0x000e6200000e0000 */
        /* <DEDUP_REMOVED lines=18> */
[----:B------:R-:W-:Y:S02]  /*7950*/  FMUL.FTZ R14, R112, R145 ;  /* 0x00000091700e7220 */ /* 0x000fe40000410000 */
[----:B------:R-:W-:Y:S02]  /*7960*/  FFMA.FTZ R148, R148, R143, R13 ;  /* 0x0000008f94947223 */ /* 0x000fe4000001000d */
[----:B------:R-:W-:Y:S02]  /*7970*/  FMUL.FTZ R13, R112, R153 ;  /* 0x00000099700d7220 */ /* 0x000fe40000410000 */
[----:B------:R-:W-:Y:S02]  /*7980*/  FMUL.FTZ R14, R171, R14 ;  /* 0x0000000eab0e7220 */ /* 0x000fe40000410000 */
[----:B------:R-:W-:-:S02]  /*7990*/  FMUL.FTZ R13, R152, R13 ;  /* 0x0000000d980d7220 */ /* 0x000fc40000410000 */
[----:B------:R-:W-:Y:S02]  /*79a0*/  FFMA.FTZ R145, R134, R145, R14 ;  /* 0x0000009186917223 */ /* 0x000fe4000001000e */
[----:B------:R-:W-:Y:S02]  /*79b0*/  FMUL.FTZ R14, R112, R22 ;  /* 0x00000016700e7220 */ /* 0x000fe40000410000 */
[----:B------:R-:W-:Y:S02]  /*79c0*/  FFMA.FTZ R142, R142, R153, R13 ;  /* 0x000000998e8e7223 */ /* 0x000fe4000001000d */
[----:B------:R-:W-:Y:S02]  /*79d0*/  FMUL.FTZ R167, R167, R14 ;  /* 0x0000000ea7a77220 */ /* 0x000fe40000410000 */
[----:B0-----:R-:W-:Y:S02]  /*79e0*/  @!P0 FADD.FTZ R12, R12, R15 ;  /* 0x0000000f0c0c8221 */ /* 0x001fe40000010000 */
[----:B------:R-:W-:-:S02]  /*79f0*/  FMUL.FTZ R15, R112, R21 ;  /* 0x00000015700f7220 */ /* 0x000fc40000410000 */
[----:B-1----:R-:W-:Y:S02]  /*7a00*/  @!P0 FADD.FTZ R19, R19, R16 ;  /* 0x0000001013138221 */ /* 0x002fe40000010000 */
[----:B------:R-:W-:Y:S02]  /*7a10*/  FMUL.FTZ R15, R138, R15 ;  /* 0x0000000f8a0f7220 */ /* 0x000fe40000410000 */
[----:B------:R-:W-:Y:S01]  /*7a20*/  FFMA.FTZ R154, R154, R159, R181 ;  /* 0x0000009f9a9a7223 */ /* 0x000fe200000100b5 */
        /* <DEDUP_REMOVED lines=39> */
.L_x_4131:
[----:B0-----:R-:W-:Y:S05]  /*7ca0*/  BSYNC B0 ;  /* 0x0000000000007941 */ /* 0x001fea0003800000 */
.L_x_4130:
[----:B------:R-:W-:Y:S02]  /*7cb0*/  IADD3 R139, R139, 0x1, RZ ;  /* 0x000000018b8b7810 */ /* 0x000fe40007ffe0ff */
[----:B------:R-:W-:Y:S02]  /*7cc0*/  IADD3 R137, P1, R137, 0x1, RZ ;  /* 0x0000000189897810 */ /* 0x000fe40007f3e0ff */
[----:B------:R-:W-:Y:S02]  /*7cd0*/  ISETP.GE.AND P0, PT, R139, c[0x0][0x16c], PT ;  /* 0x00005b008b007a0c */ /* 0x000fe40003f06270 */
[----:B------:R-:W-:-:S11]  /*7ce0*/  IADD3.X R114, RZ, R114, RZ, P1, !PT ;  /* 0x00000072ff727210 */ /* 0x000fd60000ffe4ff */
[----:B--2---:R-:W-:Y:S01]  /*7cf0*/  @P0 CALL.REL.NOINC `(.L_x_4084) ;  /* 0x0000001000000944 */ /* 0x004fe20003c00000 */
[----:B------:R-:W-:Y:S05]  /*7d00*/  BRA `(.L_x_4132) ;  /* 0xffffcb6000007947 */ /* 0x000fea000383ffff */
.L_x_4084:
[----:B------:R-:W-:Y:S06]  /*7d10*/  BAR.SYNC.DEFER_BLOCKING 0x0 ;  /* 0x0000000000007b1d */ /* 0x000fec0000010000 */
[----:B------:R-:W2:Y:S04]  /*7d20*/  LDG.E.128 R4, [R34.64] ;  /* 0x0000000422047981 */ /* 0x000ea8000c1e1d00 */
[----:B------:R-:W3:Y:S01]  /*7d30*/  LDG.E.128 R8, [R34.64+0x200] ;  /* 0x0002000422087981 */ /* 0x000ee2000c1e1d00 */
        /* <DEDUP_REMOVED lines=8> */
[----:B------:R-:W-:Y:S01]  /*7dc0*/  IADD3 R39, R39, 0x1, RZ ;  /* 0x0000000127277810 */ /* 0x000fe20007ffe0ff */
[----:B--2---:R-:W-:Y:S04]  /*7dd0*/  STS.128 [R36.X16], R4 ;  /* 0x0000000424007388 */ /* 0x004fe8000000cc00 */
[----:B---3--:R-:W-:Y:S01]  /*7de0*/  STS.128 [R36.X16+0x200], R8 ;  /* 0x0002000824007388 */ /* 0x008fe2000000cc00 */
[----:B------:R-:W-:-:S06]  /*7df0*/  NOP ;  /* 0x0000000000007918 */ /* 0x000fcc0000000000 */
[----:B------:R-:W0:Y:S04]  /*7e00*/  LDS.128 R12, [R57.X16] ;  /* 0x00000000390c7984 */ /* 0x000e28000000cc00 */
[----:B------:R-:W1:Y:S04]  /*7e10*/  LDS.128 R4, [R57.X16+0x10] ;  /* 0x0000100039047984 */ /* 0x000e68000000cc00 */
[----:B------:R-:W-:Y:S06]  /*7e20*/  BAR.SYNC.DEFER_BLOCKING 0x0 ;  /* 0x0000000000007b1d */ /* 0x000fec0000010000 */
[----:B------:R-:W-:Y:S04]  /*7e30*/  STS.128 [R74.X16], R84 ;  /* 0x000000544a007388 */ /* 0x000fe8000000cc00 */
[----:B------:R-:W-:Y:S01]  /*7e40*/  STS.128 [R74.X16+0x10], R76 ;  /* 0x0000104c4a007388 */ /* 0x000fe2000000cc00 */
[----:B0-----:R-:W-:-:S02]  /*7e50*/  HADD2.F32 R17, -RZ, R12.H0_H0 ;  /* 0x2000000cff117230 */ /* 0x001fc40000004100 */
        /* <DEDUP_REMOVED lines=9> */
[----:B------:R-:W-:Y:S01]  /*7ef0*/  IMAD R12, R110, c[0x0][0x2d8], RZ ;  /* 0x0000b6006e0c7a24 */ /* 0x000fe200078e02ff */
[----:B------:R-:W-:-:S02]  /*7f00*/  FSETP.GTU.FTZ.AND P4, PT, R9, 20, PT ;  /* 0x41a000000900780b */ /* 0x000fc40003f9c000 */
[----:B------:R-:W-:Y:S01]  /*7f10*/  FSETP.GTU.FTZ.AND P1, PT, R17, 20, PT ;  /* 0x41a000001100780b */ /* 0x000fe20003f3c000 */
[----:B------:R-:W-:-:S06]  /*7f20*/  IMAD R21, R53, c[0x0][0x2dc], R12 ;  /* 0x0000b70035157a24 */ /* 0x000fcc00078e020c */
[----:B------:R-:W-:Y:S02]  /*7f30*/  @!P2 FMUL.FTZ R8, R16, -1.4426950216293334961 ;  /* 0xbfb8aa3b1008a820 */ /* 0x000fe40000410000 */
[----:B------:R-:W-:Y:S01]  /*7f40*/  @!P0 FMUL.FTZ R13, R19, -1.4426950216293334961 ;  /* 0xbfb8aa3b130d8820 */ /* 0x000fe20000410000 */
[--C-:B------:R-:W-:Y:S01]  /*7f50*/  HADD2.F32 R19, -RZ, R14.reuse.H0_H0 ;  /* 0x2000000eff137230 */ /* 0x100fe20000004100 */
[----:B------:R0:W2:Y:S02]  /*7f60*/  @!P2 MUFU.EX2 R10, R8 ;  /* 0x00000008000aa308 */ /* 0x0000a40000000800 */
[----:B------:R-:W-:Y:S02]  /*7f70*/  @!P1 FMUL.FTZ R11, R17, -1.4426950216293334961 ;  /* 0xbfb8aa3b110b9820 */ /* 0x000fe40000410000 */
[----:B------:R-:W-:Y:S02]  /*7f80*/  @!P4 FMUL.FTZ R17, R9, -1.4426950216293334961 ;  /* 0xbfb8aa3b0911c820 */ /* 0x000fe40000410000 */
[----:B------:R-:W-:Y:S01]  /*7f90*/  FADD.FTZ R18, R19, R52 ;  /* 0x0000003413127221 */ /* 0x000fe20000010000 */
[----:B------:R-:W-:Y:S01]  /*7fa0*/  HADD2.F32 R19, -RZ, R14.H1_H1 ;  /* 0x3000000eff137230 */ /* 0x000fe20000004100 */
[----:B------:R-:W3:Y:S01]  /*7fb0*/  @!P1 MUFU.EX2 R11, R11 ;  /* 0x0000000b000b9308 */ /* 0x000ee20000000800 */
[----:B0-----:R-:W-:-:S02]  /*7fc0*/  IMAD.WIDE.U32 R8, R53, c[0x0][0x2d8], R2 ;  /* 0x0000b60035087a25 */ /* 0x001fc400078e0002 */
[----:B------:R-:W-:Y:S02]  /*7fd0*/  FSETP.GTU.FTZ.AND P6, PT, R18, 20, PT ;  /* 0x41a000001200780b */ /* 0x000fe40003fdc000 */
[----:B------:R-:W-:Y:S01]  /*7fe0*/  FADD.FTZ R14, R19, R52 ;  /* 0x00000034130e7221 */ /* 0x000fe20000010000 */
[----:B------:R-:W-:Y:S01]  /*7ff0*/  IADD3 R9, R9, R21, RZ ;  /* 0x0000001509097210 */ /* 0x000fe20007ffe0ff */
[----:B------:R-:W-:Y:S01]  /*8000*/  IMAD R21, R55, c[0x0][0x2e0], RZ ;  /* 0x0000b80037157a24 */ /* 0x000fe200078e02ff */
[----:B------:R3:W0:Y:S01]  /*8010*/  @!P0 MUFU.EX2 R16, R13 ;  /* 0x0000000d00108308 */ /* 0x0006220000000800 */
[----:B--2---:R-:W-:Y:S01]  /*8020*/  @!P2 FADD.FTZ R12, R10, 1 ;  /* 0x3f8000000a0ca421 */ /* 0x004fe20000010000 */
[----:B------:R-:W-:Y:S01]  /*8030*/  FSETP.GTU.FTZ.AND P5, PT, R14, 20, PT ;  /* 0x41a000000e00780b */ /* 0x000fe20003fbc000 */
[----:B------:R-:W-:Y:S02]  /*8040*/  IMAD R23, R56, c[0x0][0x2e4], R21 ;  /* 0x0000b90038177a24 */ /* 0x000fe400078e0215 */
[----:B------:R-:W-:-:S03]  /*8050*/  IMAD.WIDE.U32 R2, R53, c[0x0][0x2f8], R2 ;  /* 0x0000be0035027a25 */ /* 0x000fc600078e0002 */
[----:B------:R-:W2:Y:S01]  /*8060*/  @!P2 MUFU.RCP R12, R12 ;  /* 0x0000000c000ca308 */ /* 0x000ea20000001000 */
[----:B---3--:R-:W-:Y:S02]  /*8070*/  @!P1 FADD.FTZ R13, R11, 1 ;  /* 0x3f8000000b0d9421 */ /* 0x008fe40000010000 */
[----:B------:R-:W-:Y:S01]  /*8080*/  IMAD.WIDE.U32 R10, R56, c[0x0][0x2e0], R8 ;  /* 0x0000b800380a7a25 */ /* 0x000fe200078e0008 */
[--C-:B------:R-:W-:Y:S02]  /*8090*/  HADD2.F32 R9, -RZ, R15.reuse.H0_H0 ;  /* 0x2000000fff097230 */ /* 0x100fe40000004100 */
[----:B------:R-:W-:Y:S02]  /*80a0*/  HADD2.F32 R15, -RZ, R15.H1_H1 ;  /* 0x3000000fff0f7230 */ /* 0x000fe40000004100 */
[----:B------:R-:W-:Y:S01]  /*80b0*/  IADD3 R23, R11, R23, RZ ;  /* 0x000000170b177210 */ /* 0x000fe20007ffe0ff */
[----:B------:R-:W-:Y:S01]  /*80c0*/  FADD.FTZ R20, R9, R52 ;  /* 0x0000003409147221 */ /* 0x000fe20000010000 */
[----:B------:R-:W-:Y:S01]  /*80d0*/  LEA R8, P3, R10, c[0x0][0x330], 0x1 ;  /* 0x0000cc000a087a11 */ /* 0x000fe200078608ff */
[----:B------:R3:W4:Y:S01]  /*80e0*/  @!P1 MUFU.RCP R21, R13 ;  /* 0x0000000d00159308 */ /* 0x0007220000001000 */
[----:B0-----:R-:W-:-:S02]  /*80f0*/  @!P0 FADD.FTZ R16, R16, 1 ;  /* 0x3f80000010108421 */ /* 0x001fc40000010000 */
[----:B------:R-:W-:Y:S01]  /*8100*/  LEA.HI.X R9, R10, c[0x0][0x334], R23, 0x1, P3 ;  /* 0x0000cd000a097a11 */ /* 0x000fe200018f0c17 */
[----:B------:R-:W-:Y:S01]  /*8110*/  @!P6 FMUL.FTZ R11, R18, -1.4426950216293334961 ;  /* 0xbfb8aa3b120be820 */ /* 0x000fe20000410000 */
[----:B------:R-:W-:Y:S01]  /*8120*/  FSETP.GTU.FTZ.AND P3, PT, R20, 20, PT ;  /* 0x41a000001400780b */ /* 0x000fe20003f7c000 */
[--C-:B------:R-:W-:Y:S01]  /*8130*/  FADD.FTZ R18, R15, R52.reuse ;  /* 0x000000340f127221 */ /* 0x100fe20000010000 */
[--C-:B-1----:R-:W-:Y:S01]  /*8140*/  HADD2.F32 R15, -RZ, R4.reuse.H1_H1 ;  /* 0x30000004ff0f7230 */ /* 0x102fe20000004100 */
[----:B------:R-:W0:Y:S01]  /*8150*/  @!P4 MUFU.EX2 R17, R17 ;  /* 0x000000110011c308 */ /* 0x000e220000000800 */
[----:B---3--:R-:W-:Y:S01]  /*8160*/  HADD2.F32 R13, -RZ, R4.H0_H0 ;  /* 0x20000004ff0d7230 */ /* 0x008fe20000004100 */
[----:B------:R-:W-:Y:S02]  /*8170*/  @!P5 FMUL.FTZ R10, R14, -1.4426950216293334961 ;  /* 0xbfb8aa3b0e0ad820 */ /* 0x000fe40000410000 */
[----:B--2---:R-:W-:Y:S01]  /*8180*/  @!P2 FMUL.FTZ R121, R121, R12 ;  /* 0x0000000c7979a220 */ /* 0x004fe20000410000 */
[----:B------:R-:W-:Y:S01]  /*8190*/  FSETP.GTU.FTZ.AND P2, PT, R18, 20, PT ;  /* 0x41a000001200780b */ /* 0x000fe20003f5c000 */
[----:B------:R-:W-:-:S02]  /*81a0*/  FADD.FTZ R13, R13, R52 ;  /* 0x000000340d0d7221 */ /* 0x000fc40000010000 */
[----:B------:R-:W1:Y:S01]  /*81b0*/  @!P0 MUFU.RCP R19, R16 ;  /* 0x0000001000138308 */ /* 0x000e620000001000 */
[----:B----4-:R-:W-:Y:S02]  /*81c0*/  @!P1 FMUL.FTZ R92, R92, R21 ;  /* 0x000000155c5c9220 */ /* 0x010fe40000410000 */
[----:B------:R-:W-:Y:S01]  /*81d0*/  @!P3 FMUL.FTZ R4, R20, -1.4426950216293334961 ;  /* 0xbfb8aa3b1404b820 */ /* 0x000fe20000410000 */
[----:B------:R-:W-:Y:S01]  /*81e0*/  FSETP.GTU.FTZ.AND P1, PT, R13, 20, PT ;  /* 0x41a000000d00780b */ /* 0x000fe20003f3c000 */
[----:B------:R-:W-:Y:S01]  /*81f0*/  FADD.FTZ R15, R15, R52 ;  /* 0x000000340f0f7221 */ /* 0x000fe20000010000 */
[----:B------:R-:W-:Y:S02]  /*8200*/  F2FP.PACK_AB R60, R92, R121 ;  /* 0x000000795c3c723e */ /* 0x000fe400000000ff */
[----:B------:R-:W2:Y:S01]  /*8210*/  @!P6 MUFU.EX2 R11, R11 ;  /* 0x0000000b000be308 */ /* 0x000ea20000000800 */
[----:B0-----:R-:W-:Y:S02]  /*8220*/  @!P4 FADD.FTZ R17, R17, 1 ;  /* 0x3f8000001111c421 */ /* 0x001fe40000010000 */
[----:B------:R-:W-:-:S05]  /*8230*/  @!P2 FMUL.FTZ R12, R18, -1.4426950216293334961 ;  /* 0xbfb8aa3b120ca820 */ /* 0x000fca0000410000 */
[----:B------:R-:W0:Y:S01]  /*8240*/  @!P5 MUFU.EX2 R10, R10 ;  /* 0x0000000a000ad308 */ /* 0x000e220000000800 */
[----:B-1----:R-:W-:Y:S01]  /*8250*/  @!P0 FMUL.FTZ R94, R94, R19 ;  /* 0x000000135e5e8220 */ /* 0x002fe20000410000 */
[----:B------:R-:W-:Y:S01]  /*8260*/  FSETP.GTU.FTZ.AND P0, PT, R15, 20, PT ;  /* 0x41a000000f00780b */ /* 0x000fe20003f1c000 */
[----:B------:R-:W-:-:S05]  /*8270*/  @!P1 FMUL.FTZ R13, R13, -1.4426950216293334961 ;  /* 0xbfb8aa3b0d0d9820 */ /* 0x000fca0000410000 */
[----:B------:R-:W1:Y:S01]  /*8280*/  @!P3 MUFU.EX2 R4, R4 ;  /* 0x000000040004b308 */ /* 0x000e620000000800 */
[----:B--2---:R-:W-:-:S06]  /*8290*/  @!P6 FADD.FTZ R11, R11, 1 ;  /* 0x3f8000000b0be421 */ /* 0x004fcc0000010000 */
[----:B------:R-:W-:Y:S01]  /*82a0*/  @!P0 FMUL.FTZ R14, R15, -1.4426950216293334961 ;  /* 0xbfb8aa3b0f0e8820 */ /* 0x000fe20000410000 */
[----:B------:R-:W2:Y:S01]  /*82b0*/  @!P4 MUFU.RCP R16, R17 ;  /* 0x000000110010c308 */ /* 0x000ea20000001000 */
[----:B0-----:R-:W-:Y:S01]  /*82c0*/  @!P5 FADD.FTZ R10, R10, 1 ;  /* 0x3f8000000a0ad421 */ /* 0x001fe20000010000 */
[--C-:B------:R-:W-:Y:S02]  /*82d0*/  HADD2.F32 R15, -RZ, R5.reuse.H0_H0 ;  /* 0x20000005ff0f7230 */ /* 0x100fe40000004100 */
[----:B------:R-:W-:-:S03]  /*82e0*/  HADD2.F32 R5, -RZ, R5.H1_H1 ;  /* 0x30000005ff057230 */ /* 0x000fc60000004100 */
[----:B------:R-:W-:Y:S01]  /*82f0*/  FADD.FTZ R15, R15, R52 ;  /* 0x000000340f0f7221 */ /* 0x000fe20000010000 */
[----:B------:R-:W0:Y:S01]  /*8300*/  @!P2 MUFU.EX2 R12, R12 ;  /* 0x0000000c000ca308 */ /* 0x000e220000000800 */
[----:B-1----:R-:W-:-:S07]  /*8310*/  @!P3 FADD.FTZ R4, R4, 1 ;  /* 0x3f8000000404b421 */ /* 0x002fce0000010000 */
[----:B------:R-:W1:Y:S01]  /*8320*/  @!P1 MUFU.EX2 R13, R13 ;  /* 0x0000000d000d9308 */ /* 0x000e620000000800 */
[----:B--2---:R-:W-:Y:S01]  /*8330*/  @!P4 FMUL.FTZ R123, R123, R16 ;  /* 0x000000107b7bc220 */ /* 0x004fe20000410000 */
[----:B------:R-:W-:Y:S01]  /*8340*/  FSETP.GTU.FTZ.AND P4, PT, R15, 20, PT ;  /* 0x41a000000f00780b */ /* 0x000fe20003f9c000 */
[--C-:B------:R-:W-:Y:S01]  /*8350*/  FADD.FTZ R16, R5, R52.reuse ;  /* 0x0000003405107221 */ /* 0x100fe20000010000 */
[--C-:B------:R-:W-:Y:S02]  /*8360*/  HADD2.F32 R5, -RZ, R6.reuse.H0_H0 ;  /* 0x20000006ff057230 */ /* 0x100fe40000004100 */
[----:B------:R-:W-:Y:S02]  /*8370*/  F2FP.PACK_AB R61, R123, R94 ;  /* 0x0000005e7b3d723e */ /* 0x000fe400000000ff */
[----:B------:R-:W2:Y:S01]  /*8380*/  @!P6 MUFU.RCP R11, R11 ;  /* 0x0000000b000be308 */ /* 0x000ea20000001000 */
[----:B0-----:R-:W-:Y:S02]  /*8390*/  @!P2 FADD.FTZ R12, R12, 1 ;  /* 0x3f8000000c0ca421 */ /* 0x001fe40000010000 */
[----:B------:R-:W-:Y:S01]  /*83a0*/  FADD.FTZ R17, R5, R52 ;  /* 0x0000003405117221 */ /* 0x000fe20000010000 */
[----:B------:R-:W-:-:S04]  /*83b0*/  HADD2.F32 R5, -RZ, R6.H1_H1 ;  /* 0x30000006ff057230 */ /* 0x000fc80000004100 */
[----:B------:R-:W0:Y:S01]  /*83c0*/  @!P5 MUFU.RCP R10, R10 ;  /* 0x0000000a000ad308 */ /* 0x000e220000001000 */
[----:B-1----:R-:W-:-:S07]  /*83d0*/  @!P1 FADD.FTZ R13, R13, 1 ;  /* 0x3f8000000d0d9421 */ /* 0x002fce0000010000 */
[----:B------:R1:W3:Y:S01]  /*83e0*/  @!P3 MUFU.RCP R19, R4 ;  /* 0x000000040013b308 */ /* 0x0002e20000001000 */
[----:B--2---:R-:W-:Y:S01]  /*83f0*/  @!P6 FMUL.FTZ R96, R96, R11 ;  /* 0x0000000b6060e220 */ /* 0x004fe20000410000 */
[----:B------:R-:W-:Y:S01]  /*8400*/  FSETP.GTU.FTZ.AND P6, PT, R16, 20, PT ;  /* 0x41a000001000780b */ /* 0x000fe20003fdc000 */
[--C-:B------:R-:W-:Y:S02]  /*8410*/  HADD2.F32 R11, -RZ, R7.reuse.H0_H0 ;  /* 0x20000007ff0b7230 */ /* 0x100fe40000004100 */
[----:B------:R-:W-:Y:S01]  /*8420*/  HADD2.F32 R7, -RZ, R7.H1_H1 ;  /* 0x30000007ff077230 */ /* 0x000fe20000004100 */
[----:B0-----:R-:W-:Y:S02]  /*8430*/  @!P5 FMUL.FTZ R125, R125, R10 ;  /* 0x0000000a7d7dd220 */ /* 0x001fe40000410000 */
[----:B------:R-:W0:Y:S01]  /*8440*/  @!P2 MUFU.RCP R12, R12 ;  /* 0x0000000c000ca308 */ /* 0x000e220000001000 */
[--C-:B------:R-:W-:Y:S01]  /*8450*/  FADD.FTZ R10, R5, R52.reuse ;  /* 0x00000034050a7221 */ /* 0x100fe20000010000 */
[----:B------:R-:W-:Y:S01]  /*8460*/  FSETP.GTU.FTZ.AND P5, PT, R17, 20, PT ;  /* 0x41a000001100780b */ /* 0x000fe20003fbc000 */
[----:B-1----:R-:W-:Y:S01]  /*8470*/  @!P4 FMUL.FTZ R4, R15, -1.4426950216293334961 ;  /* 0xbfb8aa3b0f04c820 */ /* 0x002fe20000410000 */
[----:B------:R-:W-:Y:S01]  /*8480*/  F2FP.PACK_AB R62, R125, R96 ;  /* 0x000000607d3e723e */ /* 0x000fe200000000ff */
[----:B------:R-:W-:-:S02]  /*8490*/  FADD.FTZ R11, R11, R52 ;  /* 0x000000340b0b7221 */ /* 0x000fc40000010000 */
[----:B---3--:R-:W-:Y:S01]  /*84a0*/  @!P3 FMUL.FTZ R98, R98, R19 ;  /* 0x000000136262b220 */ /* 0x008fe20000410000 */
[----:B------:R-:W1:Y:S01]  /*84b0*/  @!P1 MUFU.RCP R13, R13 ;  /* 0x0000000d000d9308 */ /* 0x000e620000001000 */
[----:B------:R-:W-:Y:S01]  /*84c0*/  FSETP.GTU.FTZ.AND P3, PT, R10, 20, PT ;  /* 0x41a000000a00780b */ /* 0x000fe20003f7c000 */
[----:B------:R-:W-:-:S05]  /*84d0*/  @!P6 FMUL.FTZ R5, R16, -1.4426950216293334961 ;  /* 0xbfb8aa3b1005e820 */ /* 0x000fca0000410000 */
[----:B------:R-:W-:Y:S01]  /*84e0*/  @!P5 FMUL.FTZ R6, R17, -1.4426950216293334961 ;  /* 0xbfb8aa3b1106d820 */ /* 0x000fe20000410000 */
[----:B------:R-:W2:Y:S01]  /*84f0*/  @!P0 MUFU.EX2 R14, R14 ;  /* 0x0000000e000e8308 */ /* 0x000ea20000000800 */
[----:B0-----:R-:W-:Y:S01]  /*8500*/  @!P2 FMUL.FTZ R127, R127, R12 ;  /* 0x0000000c7f7fa220 */ /* 0x001fe20000410000 */
[----:B------:R-:W-:Y:S01]  /*8510*/  FSETP.GTU.FTZ.AND P2, PT, R11, 20, PT ;  /* 0x41a000000b00780b */ /* 0x000fe20003f5c000 */
[----:B------:R-:W-:-:S03]  /*8520*/  FADD.FTZ R12, R7, R52 ;  /* 0x00000034070c7221 */ /* 0x000fc60000010000 */
[----:B------:R-:W-:Y:S01]  /*8530*/  @!P3 FMUL.FTZ R7, R10, -1.4426950216293334961 ;  /* 0xbfb8aa3b0a07b820 */ /* 0x000fe20000410000 */
[----:B------:R-:W-:Y:S01]  /*8540*/  F2FP.PACK_AB R63, R127, R98 ;  /* 0x000000627f3f723e */ /* 0x000fe200000000ff */
[----:B------:R-:W0:Y:S01]  /*8550*/  @!P4 MUFU.EX2 R4, R4 ;  /* 0x000000040004c308 */ /* 0x000e220000000800 */
[----:B-1----:R-:W-:Y:S01]  /*8560*/  @!P1 FMUL.FTZ R100, R100, R13 ;  /* 0x0000000d64649220 */ /* 0x002fe20000410000 */
[----:B------:R-:W-:-:S05]  /*8570*/  FSETP.GTU.FTZ.AND P1, PT, R12, 20, PT ;  /* 0x41a000000c00780b */ /* 0x000fca0003f3c000 */
[----:B------:R-:W-:Y:S01]  /*8580*/  @!P2 FMUL.FTZ R10, R11, -1.4426950216293334961 ;  /* 0xbfb8aa3b0b0aa820 */ /* 0x000fe20000410000 */
[----:B------:R-:W1:Y:S01]  /*8590*/  @!P6 MUFU.EX2 R5, R5 ;  /* 0x000000050005e308 */ /* 0x000e620000000800 */
[----:B--2---:R-:W-:-:S06]  /*85a0*/  @!P0 FADD.FTZ R14, R14, 1 ;  /* 0x3f8000000e0e8421 */ /* 0x004fcc0000010000 */
[----:B------:R-:W-:Y:S01]  /*85b0*/  @!P1 FMUL.FTZ R11, R12, -1.4426950216293334961 ;  /* 0xbfb8aa3b0c0b9820 */ /* 0x000fe20000410000 */
[----:B------:R-:W2:Y:S01]  /*85c0*/  @!P5 MUFU.EX2 R6, R6 ;  /* 0x000000060006d308 */ /* 0x000ea20000000800 */
[----:B0-----:R-:W-:-:S07]  /*85d0*/  @!P4 FADD.FTZ R4, R4, 1 ;  /* 0x3f8000000404c421 */ /* 0x001fce0000010000 */
[----:B------:R-:W0:Y:S01]  /*85e0*/  @!P3 MUFU.EX2 R7, R7 ;  /* 0x000000070007b308 */ /* 0x000e220000000800 */
[----:B-1----:R-:W-:-:S07]  /*85f0*/  @!P6 FADD.FTZ R5, R5, 1 ;  /* 0x3f8000000505e421 */ /* 0x002fce0000010000 */
[----:B------:R2:W1:Y:S08]  /*8600*/  @!P2 MUFU.EX2 R16, R10 ;  /* 0x0000000a0010a308 */ /* 0x0004700000000800 */
[----:B------:R0:W3:Y:S01]  /*8610*/  @!P1 MUFU.EX2 R17, R11 ;  /* 0x0000000b00119308 */ /* 0x0000e20000000800 */
[----:B--2---:R-:W-:-:S07]  /*8620*/  @!P5 FADD.FTZ R10, R6, 1 ;  /* 0x3f800000060ad421 */ /* 0x004fce0000010000 */
[----:B------:R2:W4:Y:S01]  /*8630*/  @!P0 MUFU.RCP R18, R14 ;  /* 0x0000000e00128308 */ /* 0x0005220000001000 */
[----:B0-----:R-:W-:Y:S01]  /*8640*/  @!P3 FADD.FTZ R11, R7, 1 ;  /* 0x3f800000070bb421 */ /* 0x001fe20000010000 */
[----:B------:R-:W-:-:S06]  /*8650*/  NOP ;  /* 0x0000000000007918 */ /* 0x000fcc0000000000 */
[----:B------:R-:W0:Y:S01]  /*8660*/  @!P4 MUFU.RCP R19, R4 ;  /* 0x000000040013c308 */ /* 0x000e220000001000 */
[----:B--2---:R-:W2:Y:S01]  /*8670*/  LDS.128 R12, [R36.X16+0x200] ;  /* 0x00020000240c7984 */ /* 0x004ea2000000cc00 */
[----:B-1----:R-:W-:Y:S02]  /*8680*/  @!P2 FADD.FTZ R16, R16, 1 ;  /* 0x3f8000001010a421 */ /* 0x002fe40000010000 */
[----:B---3--:R-:W-:-:S04]  /*8690*/  @!P1 FADD.FTZ R17, R17, 1 ;  /* 0x3f80000011119421 */ /* 0x008fc80000010000 */
[----:B------:R1:W3:Y:S01]  /*86a0*/  @!P6 MUFU.RCP R20, R5 ;  /* 0x000000050014e308 */ /* 0x0002e20000001000 */
[----:B----4-:R-:W-:-:S05]  /*86b0*/  @!P0 FMUL.FTZ R129, R129, R18 ;  /* 0x0000001281818220 */ /* 0x010fca0000410000 */
[----:B------:R-:W-:Y:S02]  /*86c0*/  F2FP.PACK_AB R64, R129, R100 ;  /* 0x000000648140723e */ /* 0x000fe400000000ff */
[----:B------:R-:W4:Y:S01]  /*86d0*/  @!P5 MUFU.RCP R21, R10 ;  /* 0x0000000a0015d308 */ /* 0x000f220000001000 */
[----:B-1----:R-:W1:Y:S01]  /*86e0*/  LDS.128 R4, [R36.X16] ;  /* 0x0000000024047984 */ /* 0x002e62000000cc00 */
[----:B0-----:R-:W-:Y:S01]  /*86f0*/  @!P4 FMUL.FTZ R102, R102, R19 ;  /* 0x000000136666c220 */ /* 0x001fe20000410000 */
[----:B------:R-:W-:-:S04]  /*8700*/  IADD3 R46, P4, R46, -0x800, RZ ;  /* 0xfffff8002e2e7810 */ /* 0x000fc80007f9e0ff */
[----:B------:R-:W-:Y:S01]  /*8710*/  IADD3.X R47, R47, -0x1, RZ, P4, !PT ;  /* 0xffffffff2f2f7810 */ /* 0x000fe200027fe4ff */
[----:B---3--:R-:W-:Y:S01]  /*8720*/  @!P6 FMUL.FTZ R131, R131, R20 ;  /* 0x000000148383e220 */ /* 0x008fe20000410000 */
[----:B------:R0:W3:Y:S04]  /*8730*/  @!P3 MUFU.RCP R22, R11 ;  /* 0x0000000b0016b308 */ /* 0x0000e80000001000 */
[----:B------:R-:W-:Y:S01]  /*8740*/  F2FP.PACK_AB R65, R131, R102 ;  /* 0x000000668341723e */ /* 0x000fe200000000ff */
[----:B----4-:R-:W-:-:S03]  /*8750*/  @!P5 FMUL.FTZ R104, R104, R21 ;  /* 0x000000156868d220 */ /* 0x010fc60000410000 */
[----:B------:R-:W4:Y:S01]  /*8760*/  @!P2 MUFU.RCP R23, R16 ;  /* 0x000000100017a308 */ /* 0x000f220000001000 */
[----:B------:R-:W-:-:S04]  /*8770*/  IMAD.WIDE R20, R37, 0x10, R8 ;  /* 0x0000001025147825 */ /* 0x000fc800078e0208 */
[----:B0-----:R-:W-:-:S03]  /*8780*/  FADD.FTZ R11, R121, R50 ;  /* 0x00000032790b7221 */ /* 0x001fc60000010000 */
[----:B------:R-:W0:Y:S01]  /*8790*/  @!P1 MUFU.RCP R24, R17 ;  /* 0x0000001100189308 */ /* 0x000e220000001000 */
[----:B--2---:R-:W-:Y:S01]  /*87a0*/  STG.E.128 [R20.64+0x200], R12 ;  /* 0x0002000c14007986 */ /* 0x004fe2000c101d04 */
[----:B---3--:R-:W-:Y:S01]  /*87b0*/  @!P3 FMUL.FTZ R133, R133, R22 ;  /* 0x000000168585b220 */ /* 0x008fe20000410000 */
[----:B------:R-:W-:Y:S01]  /*87c0*/  IADD3 R42, P3, R42, -0x800, RZ ;  /* 0xfffff8002a2a7810 */ /* 0x000fe20007f7e0ff */
[----:B------:R-:W-:Y:S02]  /*87d0*/  FADD.FTZ R11, R11, R92 ;  /* 0x0000005c0b0b7221 */ /* 0x000fe40000010000 */
[----:B------:R-:W-:Y:S01]  /*87e0*/  IMAD R22, R110, c[0x0][0x2f8], RZ ;  /* 0x0000be006e167a24 */ /* 0x000fe200078e02ff */
[----:B------:R-:W-:Y:S01]  /*87f0*/  F2FP.PACK_AB R66, R133, R104 ;  /* 0x000000688542723e */ /* 0x000fe200000000ff */
[----:B----4-:R-:W-:Y:S01]  /*8800*/  @!P2 FMUL.FTZ R106, R106, R23 ;  /* 0x000000176a6aa220 */ /* 0x010fe20000410000 */
[----:B------:R-:W-:Y:S01]  /*8810*/  IADD3 R41, P2, R41, -0x800, RZ ;  /* 0xfffff80029297810 */ /* 0x000fe20007f5e0ff */
[----:B------:R-:W-:Y:S01]  /*8820*/  FADD.FTZ R94, R11, R94 ;  /* 0x0000005e0b5e7221 */ /* 0x000fe20000010000 */
[----:B------:R-:W-:-:S02]  /*8830*/  IADD3.X R43, R43, -0x1, RZ, P3, !PT ;  /* 0xffffffff2b2b7810 */ /* 0x000fc40001ffe4ff */
[----:B------:R-:W-:Y:S01]  /*8840*/  IADD3.X R40, R40, -0x1, RZ, P2, !PT ;  /* 0xffffffff28287810 */ /* 0x000fe200017fe4ff */
[----:B------:R-:W-:Y:S01]  /*8850*/  FADD.FTZ R123, R94, R123 ;  /* 0x0000007b5e7b7221 */ /* 0x000fe20000010000 */
[----:B-1----:R1:W-:Y:S01]  /*8860*/  STG.E.128 [R20.64], R4 ;  /* 0x0000000414007986 */ /* 0x0023e2000c101d04 */
[----:B0-----:R-:W-:-:S03]  /*8870*/  @!P1 FMUL.FTZ R135, R135, R24 ;  /* 0x0000001887879220 */ /* 0x001fc60000410000 */
[----:B------:R-:W-:Y:S01]  /*8880*/  BAR.SYNC.DEFER_BLOCKING 0x0 ;  /* 0x0000000000007b1d */ /* 0x000fe20000010000 */
[----:B------:R-:W-:Y:S01]  /*8890*/  FADD.FTZ R96, R123, R96 ;  /* 0x000000607b607221 */ /* 0x000fe20000010000 */
[----:B------:R-:W-:Y:S02]  /*88a0*/  F2FP.PACK_AB R67, R135, R106 ;  /* 0x0000006a8743723e */ /* 0x000fe400000000ff */
[----:B------:R-:W-:Y:S01]  /*88b0*/  IADD3 R44, P1, R44, -0x800, RZ ;  /* 0xfffff8002c2c7810 */ /* 0x000fe20007f3e0ff */
[----:B------:R-:W-:-:S03]  /*88c0*/  FADD.FTZ R125, R96, R125 ;  /* 0x0000007d607d7221 */ /* 0x000fc60000010000 */
[----:B------:R-:W-:Y:S01]  /*88d0*/  IADD3.X R45, R45, -0x1, RZ, P1, !PT ;  /* 0xffffffff2d2d7810 */ /* 0x000fe20000ffe4ff */
[----:B------:R-:W-:-:S04]  /*88e0*/  FADD.FTZ R98, R125, R98 ;  /* 0x000000627d627221 */ /* 0x000fc80000010000 */
[----:B------:R-:W-:Y:S02]  /*88f0*/  FADD.FTZ R127, R98, R127 ;  /* 0x0000007f627f7221 */ /* 0x000fe40000010000 */
[----:B-1----:R-:W-:Y:S02]  /*8900*/  IMAD R5, R53, c[0x0][0x2fc], R22 ;  /* 0x0000bf0035057a24 */ /* 0x002fe400078e0216 */
        /* <DEDUP_REMOVED lines=17> */
[----:B------:R-:W-:-:S02]  /*8a20*/  FADD.FTZ R104, R131, R104 ;  /* 0x0000006883687221 */ /* 0x000fc40000010000 */
[----:B------:R-:W-:-:S04]  /*8a30*/  IMAD.WIDE R2, R37, 0x10, R4 ;  /* 0x0000001025027825 */ /* 0x000fc800078e0204 */
[----:B------:R-:W-:-:S04]  /*8a40*/  FADD.FTZ R133, R104, R133 ;  /* 0x0000008568857221 */ /* 0x000fc80000010000 */
[----:B------:R-:W-:-:S04]  /*8a50*/  FADD.FTZ R50, R133, R106 ;  /* 0x0000006a85327221 */ /* 0x000fc80000010000 */
[----:B------:R-:W-:Y:S01]  /*8a60*/  FADD.FTZ R50, R50, R135 ;  /* 0x0000008732327221 */ /* 0x000fe20000010000 */
[----:B0-----:R0:W-:Y:S04]  /*8a70*/  STG.E.128 [R2.64], R16 ;  /* 0x0000001002007986 */ /* 0x0011e8000c101d04 */
[----:B-1----:R0:W-:Y:S02]  /*8a80*/  STG.E.128 [R2.64+0x200], R8 ;  /* 0x0002000802007986 */ /* 0x0021e4000c101d04 */
[----:B0-----:R-:W-:Y:S01]  /*8a90*/  @!P0 CALL.REL.NOINC `(.L_x_4050) ;  /* 0x0000001000008944 */ /* 0x001fe20003c00000 */
[----:B------:R-:W-:Y:S05]  /*8aa0*/  BRA `(.L_x_4133) ;  /* 0xffff7cd000007947 */ /* 0x000fea000383ffff */
.L_x_4050:
        /* <DEDUP_REMOVED lines=29> */
.L_x_4135:
[----:B------:R-:W-:Y:S05]  /*8c80*/  BSYNC B0 ;  /* 0x0000000000007941 */ /* 0x000fea0003800000 */
.L_x_4134:
        /* <DEDUP_REMOVED lines=28> */
.L_x_4137:
[----:B------:R-:W1:Y:S02]  /*8e50*/  S2R R13, SR_TID.X ;  /* 0x00000000000d7919 */ /* 0x000e640000002100 */
.L_x_4138:
[----:B------:R-:W-:Y:S05]  /*8e60*/  BSYNC B0 ;  /* 0x0000000000007941 */ /* 0x000fea0003800000 */
.L_x_4136:
[----:B-1----:R-:W-:-:S13]  /*8e70*/  ISETP.GE.AND P0, PT, R13, c[0x0][0x16c], PT ;  /* 0x00005b000d007a0c */ /* 0x002fda0003f06270 */
        /* <DEDUP_REMOVED lines=9> */
.L_x_4139:
[----:B0-----:R-:W1:Y:S01]  /*8f10*/  LDS R15, [R13.X4+0x2e10] ;  /* 0x002e10000d0f7984 */ /* 0x001e620000004800 */
[----:B------:R-:W-:Y:S01]  /*8f20*/  SHF.R.S32.HI R0, RZ, 0x1f, R13 ;  /* 0x0000001fff007819 */ /* 0x000fe2000001140d */
[----:B------:R-:W-:Y:S01]  /*8f30*/  YIELD ;  /* 0x0000000000007946 */ /* 0x000fe20003800000 */
[----:B------:R-:W-:Y:S01]  /*8f40*/  MOV R6, R2 ;  /* 0x0000000200067202 */ /* 0x000fe20000000f00 */
[----:B------:R2:W3:Y:S01]  /*8f50*/  LDS R17, [R13.X4+0x3210] ;  /* 0x003210000d117984 */ /* 0x0004e20000004800 */
[----:B0-----:R-:W-:Y:S01]  /*8f60*/  MOV R7, R21 ;  /* 0x0000001500077202 */ /* 0x001fe20000000f00 */
        /* <DEDUP_REMOVED lines=16> */
[----:B-1----:R0:W-:Y:S04]  /*9070*/  RED.E.ADD.F32.FTZ.RN.STRONG.GPU [R6.64], R15 ;  /* 0x0000000f0600798e */ /* 0x0021e8000c10e784 */
[----:B---3--:R0:W-:Y:S02]  /*9080*/  RED.E.ADD.F32.FTZ.RN.STRONG.GPU [R10.64], R17 ;  /* 0x000000110a00798e */ /* 0x0081e4000c10e784 */
[----:B------:R-:W-:Y:S05]  /*9090*/  @!P0 BRA `(.L_x_4139) ;  /* 0xfffffe7000008947 */ /* 0x000fea000383ffff */
[----:B------:R-:W-:Y:S05]  /*90a0*/  EXIT ;  /* 0x000000000000794d */ /* 0x000fea0003800000 */
.L_x_4089:
[----:B------:R-:W-:Y:S01]  /*90b0*/  HFMA2.MMA R199, -RZ, RZ, 0, 5.9604644775390625e-08 ;  /* 0x00000001ffc77435 */ /* 0x000fe200000001ff */
[----:B------:R-:W-:Y:S02]  /*90c0*/  MOV R182, R14 ;  /* 0x0000000e00b67202 */ /* 0x000fe40000000f00 */
[----:B------:R-:W-:-:S02]  /*90d0*/  MOV R184, RZ ;  /* 0x000000ff00b87202 */ /* 0x000fc40000000f00 */
[----:B------:R-:W-:Y:S02]  /*90e0*/  MOV R201, 0xffffffff ;  /* 0xffffffff00c97802 */ /* 0x000fe40000000f00 */
[----:B------:R-:W-:Y:S02]  /*90f0*/  MOV R12, 0x9110 ;  /* 0x00009110000c7802 */ /* 0x000fe40000000f00 */
[----:B-1----:R-:W-:Y:S05]  /*9100*/  CALL.REL.NOINC `($__internal_167_$__cuda_sm70_shflsync_up) ;  /* 0x00000ec000007944 */ /* 0x002fea0003c00000 */
[----:B-1----:R-:W-:Y:S01]  /*9110*/  MOV R17, R182 ;  /* 0x000000b600117202 */ /* 0x002fe20000000f00 */
[----:B0-----:R-:W-:Y:S05]  /*9120*/  BRA `(.L_x_4140) ;  /* 0xffffc4d000007947 */ /* 0x001fea000383ffff */
.L_x_4090:
[----:B------:R-:W-:Y:S01]  /*9130*/  HFMA2.MMA R199, -RZ, RZ, 0, 5.9604644775390625e-08 ;  /* 0x00000001ffc77435 */ /* 0x000fe200000001ff */
[----:B------:R-:W-:Y:S02]  /*9140*/  MOV R182, R15 ;  /* 0x0000000f00b67202 */ /* 0x000fe40000000f00 */
[----:B------:R-:W-:Y:S02]  /*9150*/  MOV R184, RZ ;  /* 0x000000ff00b87202 */ /* 0x000fe40000000f00 */
[----:B------:R-:W-:Y:S02]  /*9160*/  MOV R201, 0xffffffff ;  /* 0xffffffff00c97802 */ /* 0x000fe40000000f00 */
[----:B------:R-:W-:-:S02]  /*9170*/  MOV R12, 0x9190 ;  /* 0x00009190000c7802 */ /* 0x000fc40000000f00 */
[----:B012---:R-:W-:Y:S05]  /*9180*/  CALL.REL.NOINC `($__internal_167_$__cuda_sm70_shflsync_up) ;  /* 0x00000e4000007944 */ /* 0x007fea0003c00000 */
        /* <DEDUP_REMOVED lines=10> */
[----:B------:R-:W-:Y:S05]  /*9230*/  CALL.REL.NOINC `($__internal_167_$__cuda_sm70_shflsync_up) ;  /* 0x00000d9000007944 */ /* 0x000fea0003c00000 */
[----:B0-----:R-:W-:Y:S01]  /*9240*/  HFMA2.MMA R199, -RZ, RZ, 0, 1.1920928955078125e-07 ;  /* 0x00000002ffc77435 */ /* 0x001fe200000001ff */
[----:B-1----:R-:W-:Y:S02]  /*9250*/  MOV R14, R182 ;  /* 0x000000b6000e7202 */ /* 0x002fe40000000f00 */
[----:B------:R-:W-:-:S02]  /*9260*/  MOV R182, R15 ;  /* 0x0000000f00b67202 */ /* 0x000fc40000000f00 */
[----:B------:R-:W-:Y:S02]  /*9270*/  MOV R184, RZ ;  /* 0x000000ff00b87202 */ /* 0x000fe40000000f00 */
[----:B------:R-:W-:Y:S02]  /*9280*/  MOV R201, 0xffffffff ;  /* 0xffffffff00c97802 */ /* 0x000fe40000000f00 */
[----:B------:R-:W-:Y:S02]  /*9290*/  MOV R12, 0x92b0 ;  /* 0x000092b0000c7802 */ /* 0x000fe40000000f00 */
[----:B------:R-:W-:Y:S05]  /*92a0*/  CALL.REL.NOINC `($__internal_167_$__cuda_sm70_shflsync_up) ;  /* 0x00000d2000007944 */ /* 0x000fea0003c00000 */
        /* <DEDUP_REMOVED lines=8> */
[----:B------:R-:W-:Y:S05]  /*9330*/  CALL.REL.NOINC `($__internal_167_$__cuda_sm70_shflsync_up) ;  /* 0x00000c9000007944 */ /* 0x000fea0003c00000 */
[----:B0-----:R-:W-:Y:S01]  /*9340*/  HFMA2.MMA R199, -RZ, RZ, 0, 2.384185791015625e-07 ;  /* 0x00000004ffc77435 */ /* 0x001fe200000001ff */
[----:B-1----:R-:W-:Y:S02]  /*9350*/  MOV R14, R182 ;  /* 0x000000b6000e7202 */ /* 0x002fe40000000f00 */
[----:B------:R-:W-:Y:S02]  /*9360*/  MOV R182, R15 ;  /* 0x0000000f00b67202 */ /* 0x000fe40000000f00 */
[----:B------:R-:W-:Y:S02]  /*9370*/  MOV R184, RZ ;  /* 0x000000ff00b87202 */ /* 0x000fe40000000f00 */
[----:B------:R-:W-:Y:S02]  /*9380*/  MOV R201, 0xffffffff ;  /* 0xffffffff00c97802 */ /* 0x000fe40000000f00 */
[----:B------:R-:W-:Y:S02]  /*9390*/  MOV R12, 0x93b0 ;  /* 0x000093b0000c7802 */ /* 0x000fe40000000f00 */
[----:B------:R-:W-:Y:S05]  /*93a0*/  CALL.REL.NOINC `($__internal_167_$__cuda_sm70_shflsync_up) ;  /* 0x00000c2000007944 */ /* 0x000fea0003c00000 */
        /* <DEDUP_REMOVED lines=8> */
[----:B------:R-:W-:Y:S05]  /*9430*/  CALL.REL.NOINC `($__internal_167_$__cuda_sm70_shflsync_up) ;  /* 0x00000b9000007944 */ /* 0x000fea0003c00000 */
[----:B0-----:R-:W-:Y:S01]  /*9440*/  HFMA2.MMA R199, -RZ, RZ, 0, 4.76837158203125e-07 ;  /* 0x00000008ffc77435 */ /* 0x001fe200000001ff */
[----:B-1----:R-:W-:Y:S02]  /*9450*/  MOV R14, R182 ;  /* 0x000000b6000e7202 */ /* 0x002fe40000000f00 */
[----:B------:R-:W-:Y:S02]  /*9460*/  MOV R182, R15 ;  /* 0x0000000f00b67202 */ /* 0x000fe40000000f00 */
[----:B------:R-:W-:Y:S02]  /*9470*/  MOV R184, RZ ;  /* 0x000000ff00b87202 */ /* 0x000fe40000000f00 */
[----:B------:R-:W-:Y:S02]  /*9480*/  MOV R201, 0xffffffff ;  /* 0xffffffff00c97802 */ /* 0x000fe40000000f00 */
[----:B------:R-:W-:Y:S02]  /*9490*/  MOV R12, 0x94b0 ;  /* 0x000094b0000c7802 */ /* 0x000fe40000000f00 */
[----:B------:R-:W-:Y:S05]  /*94a0*/  CALL.REL.NOINC `($__internal_167_$__cuda_sm70_shflsync_up) ;  /* 0x00000b2000007944 */ /* 0x000fea0003c00000 */
        /* <DEDUP_REMOVED lines=9> */
[----:B------:R-:W-:Y:S05]  /*9540*/  CALL.REL.NOINC `($__internal_167_$__cuda_sm70_shflsync_up) ;  /* 0x00000a8000007944 */ /* 0x000fea0003c00000 */
[----:B0-----:R-:W-:Y:S01]  /*9550*/  HFMA2.MMA R199, -RZ, RZ, 0, 9.5367431640625e-07 ;  /* 0x00000010ffc77435 */ /* 0x001fe200000001ff */
[----:B-1----:R-:W-:Y:S02]  /*9560*/  MOV R171, R182 ;  /* 0x000000b600ab7202 */ /* 0x002fe40000000f00 */
[----:B------:R-:W-:Y:S02]  /*9570*/  MOV R182, R15 ;  /* 0x0000000f00b67202 */ /* 0x000fe40000000f00 */
[----:B------:R-:W-:Y:S02]  /*9580*/  MOV R184, RZ ;  /* 0x000000ff00b87202 */ /* 0x000fe40000000f00 */
[----:B------:R-:W-:Y:S02]  /*9590*/  MOV R201, 0xffffffff ;  /* 0xffffffff00c97802 */ /* 0x000fe40000000f00 */
[----:B------:R-:W-:-:S02]  /*95a0*/  MOV R12, 0x95c0 ;  /* 0x000095c0000c7802 */ /* 0x000fc40000000f00 */
[----:B------:R-:W-:Y:S05]  /*95b0*/  CALL.REL.NOINC `($__internal_167_$__cuda_sm70_shflsync_up) ;  /* 0x00000a1000007944 */ /* 0x000fea0003c00000 */
[----:B-1----:R-:W-:Y:S01]  /*95c0*/  MOV R12, R182 ;  /* 0x000000b6000c7202 */ /* 0x002fe20000000f00 */
[----:B0-----:R-:W-:Y:S05]  /*95d0*/  BRA `(.L_x_4141) ;  /* 0xffffc1a000007947 */ /* 0x001fea000383ffff */
.L_x_4093:
[----:B0-----:R-:W-:Y:S01]  /*95e0*/  HFMA2.MMA R199, -RZ, RZ, 0, 5.9604644775390625e-08 ;  /* 0x00000001ffc77435 */ /* 0x001fe200000001ff */
[----:B------:R-:W-:-:S02]  /*95f0*/  MOV R182, R16 ;  /* 0x0000001000b67202 */ /* 0x000fc40000000f00 */
[----:B-1----:R-:W-:Y:S02]  /*9600*/  MOV R184, RZ ;  /* 0x000000ff00b87202 */ /* 0x002fe40000000f00 */
[----:B------:R-:W-:Y:S02]  /*9610*/  MOV R201, 0xffffffff ;  /* 0xffffffff00c97802 */ /* 0x000fe40000000f00 */
[----:B------:R-:W-:Y:S02]  /*9620*/  MOV R12, 0x9640 ;  /* 0x00009640000c7802 */ /* 0x000fe40000000f00 */
[----:B------:R-:W-:Y:S05]  /*9630*/  CALL.REL.NOINC `($__internal_167_$__cuda_sm70_shflsync_up) ;  /* 0x0000099000007944 */ /* 0x000fea0003c00000 */
[----:B0-----:R-:W-:Y:S01]  /*9640*/  HFMA2.MMA R199, -RZ, RZ, 0, 5.9604644775390625e-08 ;  /* 0x00000001ffc77435 */ /* 0x001fe200000001ff */
[----:B-1----:R-:W-:Y:S02]  /*9650*/  MOV R14, R182 ;  /* 0x000000b6000e7202 */ /* 0x002fe40000000f00 */
[----:B------:R-:W-:Y:S02]  /*9660*/  MOV R182, R15 ;  /* 0x0000000f00b67202 */ /* 0x000fe40000000f00 */
[----:B------:R-:W-:Y:S02]  /*9670*/  MOV R184, RZ ;  /* 0x000000ff00b87202 */ /* 0x000fe40000000f00 */
[----:B------:R-:W-:-:S02]  /*9680*/  MOV R201, 0xffffffff ;  /* 0xffffffff00c97802 */ /* 0x000fc40000000f00 */
[----:B------:R-:W-:Y:S02]  /*9690*/  MOV R12, 0x96b0 ;  /* 0x000096b0000c7802 */ /* 0x000fe40000000f00 */
[----:B------:R-:W-:Y:S05]  /*96a0*/  CALL.REL.NOINC `($__internal_167_$__cuda_sm70_shflsync_up) ;  /* 0x0000092000007944 */ /* 0x000fea0003c00000 */
[----:B0-----:R-:W-:Y:S01]  /*96b0*/  HFMA2.MMA R199, -RZ, RZ, 0, 0 ;  /* 0x00000000ffc77435 */ /* 0x001fe200000001ff */
[----:B------:R-:W-:Y:S02]  /*96c0*/  MOV R16, R14 ;  /* 0x0000000e00107202 */ /* 0x000fe40000000f00 */
[----:B-1----:R-:W-:Y:S02]  /*96d0*/  MOV R17, R182 ;  /* 0x000000b600117202 */ /* 0x002fe40000000f00 */
[----:B------:R-:W-:Y:S02]  /*96e0*/  MOV R186, R24 ;  /* 0x0000001800ba7202 */ /* 0x000fe40000000f00 */
[----:B------:R-:W-:Y:S02]  /*96f0*/  MOV R184, 0x1f ;  /* 0x0000001f00b87802 */ /* 0x000fe40000000f00 */
[----:B------:R-:W-:Y:S02]  /*9700*/  MOV R201, 0xffffffff ;  /* 0xffffffff00c97802 */ /* 0x000fe40000000f00 */
[----:B------:R-:W-:-:S02]  /*9710*/  MOV R12, 0x9730 ;  /* 0x00009730000c7802 */ /* 0x000fc40000000f00 */
[----:B------:R-:W-:Y:S05]  /*9720*/  CALL.REL.NOINC `($__internal_166_$__cuda_sm70_shflsync_idx_p) ;  /* 0x0000086000007944 */ /* 0x000fea0003c00000 */
[----:B0-----:R-:W-:Y:S01]  /*9730*/  HFMA2.MMA R199, -RZ, RZ, 0, 0 ;  /* 0x00000000ffc77435 */ /* 0x001fe200000001ff */
[----:B-1----:R-:W-:-:S02]  /*9740*/  MOV R24, R184 ;  /* 0x000000b800187202 */ /* 0x002fc40000000f00 */
[----:B------:R-:W-:Y:S02]  /*9750*/  MOV R186, R25 ;  /* 0x0000001900ba7202 */ /* 0x000fe40000000f00 */
[----:B------:R-:W-:Y:S02]  /*9760*/  MOV R184, 0x1f ;  /* 0x0000001f00b87802 */ /* 0x000fe40000000f00 */
[----:B------:R-:W-:Y:S02]  /*9770*/  MOV R201, 0xffffffff ;  /* 0xffffffff00c97802 */ /* 0x000fe40000000f00 */
[----:B------:R-:W-:Y:S02]  /*9780*/  MOV R12, 0x97a0 ;  /* 0x000097a0000c7802 */ /* 0x000fe40000000f00 */
[----:B------:R-:W-:Y:S05]  /*9790*/  CALL.REL.NOINC `($__internal_166_$__cuda_sm70_shflsync_idx_p) ;  /* 0x000007f000007944 */ /* 0x000fea0003c00000 */
[----:B-1----:R-:W-:Y:S01]  /*97a0*/  MOV R13, R184 ;  /* 0x000000b8000d7202 */ /* 0x002fe20000000f00 */
[----:B0-----:R-:W-:Y:S05]  /*97b0*/  BRA `(.L_x_4142) ;  /* 0xffffc14000007947 */ /* 0x001fea000383ffff */
.L_x_4096:
[----:B------:R-:W-:Y:S01]  /*97c0*/  HFMA2.MMA R199, -RZ, RZ, 0, 5.9604644775390625e-08 ;  /* 0x00000001ffc77435 */ /* 0x000fe200000001ff */
[----:B------:R-:W-:Y:S02]  /*97d0*/  MOV R178, R14 ;  /* 0x0000000e00b27202 */ /* 0x000fe40000000f00 */
[----:B------:R-:W-:-:S02]  /*97e0*/  MOV R182, 0x1f ;  /* 0x0000001f00b67802 */ /* 0x000fc40000000f00 */
[----:B------:R-:W-:Y:S02]  /*97f0*/  MOV R201, 0xffffffff ;  /* 0xffffffff00c97802 */ /* 0x000fe40000000f00 */
[----:B------:R-:W-:Y:S02]  /*9800*/  MOV R12, 0x9820 ;  /* 0x00009820000c7802 */ /* 0x000fe40000000f00 */
[----:B------:R-:W-:Y:S05]  /*9810*/  CALL.REL.NOINC `($__internal_165_$__cuda_sm70_shflsync_down) ;  /* 0x0000073000007944 */ /* 0x000fea0003c00000 */
[----:B-1----:R-:W-:Y:S01]  /*9820*/  MOV R195, R178 ;  /* 0x000000b200c37202 */ /* 0x002fe20000000f00 */
[----:B0-----:R-:W-:Y:S05]  /*9830*/  BRA `(.L_x_4143) ;  /* 0xffffc5a000007947 */ /* 0x001fea000383ffff */
.L_x_4097:
[----:B------:R-:W-:Y:S01]  /*9840*/  HFMA2.MMA R199, -RZ, RZ, 0, 5.9604644775390625e-08 ;  /* 0x00000001ffc77435 */ /* 0x000fe200000001ff */
[----:B------:R-:W-:Y:S02]  /*9850*/  MOV R178, R15 ;  /* 0x0000000f00b27202 */ /* 0x000fe40000000f00 */
[----:B------:R-:W-:Y:S02]  /*9860*/  MOV R182, 0x1f ;  /* 0x0000001f00b67802 */ /* 0x000fe40000000f00 */
[----:B------:R-:W-:Y:S02]  /*9870*/  MOV R201, 0xffffffff ;  /* 0xffffffff00c97802 */ /* 0x000fe40000000f00 */
[----:B------:R-:W-:-:S02]  /*9880*/  MOV R12, 0x98a0 ;  /* 0x000098a0000c7802 */ /* 0x000fc40000000f00 */
[----:B01----:R-:W-:Y:S05]  /*9890*/  CALL.REL.NOINC `($__internal_165_$__cuda_sm70_shflsync_down) ;  /* 0x000006b000007944 */ /* 0x003fea0003c00000 */
        /* <DEDUP_REMOVED lines=9> */
[----:B------:R-:W-:Y:S05]  /*9930*/  CALL.REL.NOINC `($__internal_165_$__cuda_sm70_shflsync_down) ;  /* 0x0000061000007944 */ /* 0x000fea0003c00000 */
[----:B0-----:R-:W-:Y:S01]  /*9940*/  HFMA2.MMA R199, -RZ, RZ, 0, 1.1920928955078125e-07 ;  /* 0x00000002ffc77435 */ /* 0x001fe200000001ff */
[----:B-1----:R-:W-:Y:S02]  /*9950*/  MOV R14, R178 ;  /* 0x000000b2000e7202 */ /* 0x002fe40000000f00 */
[----:B------:R-:W-:-:S02]  /*9960*/  MOV R178, R15 ;  /* 0x0000000f00b27202 */ /* 0x000fc40000000f00 */
[----:B------:R-:W-:Y:S02]  /*9970*/  MOV R182, 0x1f ;  /* 0x0000001f00b67802 */ /* 0x000fe40000000f00 */
[----:B------:R-:W-:Y:S02]  /*9980*/  MOV R201, 0xffffffff ;  /* 0xffffffff00c97802 */ /* 0x000fe40000000f00 */
[----:B------:R-:W-:Y:S02]  /*9990*/  MOV R12, 0x99b0 ;  /* 0x000099b0000c7802 */ /* 0x000fe40000000f00 */
[----:B------:R-:W-:Y:S05]  /*99a0*/  CALL.REL.NOINC `($__internal_165_$__cuda_sm70_shflsync_down) ;  /* 0x000005a000007944 */ /* 0x000fea0003c00000 */
[----:B-1----:R-:W-:Y:S01]  /*99b0*/  @!P3 FFMA.FTZ R15, R195, R178, R15 ;  /* 0x000000b2c30fb223 */ /* 0x002fe2000001000f */
[----:B0-----:R-:W-:Y:S01]  /*99c0*/  HFMA2.MMA R199, -RZ, RZ, 0, 2.384185791015625e-07 ;  /* 0x00000004ffc77435 */ /* 0x001fe200000001ff */
[----:B------:R-:W-:Y:S01]  /*99d0*/  @!P3 FMUL.FTZ R195, R14, R195 ;  /* 0x000000c30ec3b220 */ /* 0x000fe20000410000 */
[----:B------:R-:W-:Y:S02]  /*99e0*/  MOV R182, 0x1f ;  /* 0x0000001f00b67802 */ /* 0x000fe40000000f00 */
[----:B------:R-:W-:Y:S02]  /*99f0*/  MOV R201, 0xffffffff ;  /* 0xffffffff00c97802 */ /* 0x000fe40000000f00 */
[----:B------:R-:W-:-:S02]  /*9a00*/  MOV R178, R195 ;  /* 0x000000c300b27202 */ /* 0x000fc40000000f00 */
[----:B------:R-:W-:Y:S02]  /*9a10*/  MOV R12, 0x9a30 ;  /* 0x00009a30000c7802 */ /* 0x000fe40000000f00 */
[----:B------:R-:W-:Y:S05]  /*9a20*/  CALL.REL.NOINC `($__internal_165_$__cuda_sm70_shflsync_down) ;  /* 0x0000052000007944 */ /* 0x000fea0003c00000 */
[----:B0-----:R-:W-:Y:S01]  /*9a30*/  HFMA2.MMA R199, -RZ, RZ, 0, 2.384185791015625e-07 ;  /* 0x00000004ffc77435 */ /* 0x001fe200000001ff */
[----:B-1----:R-:W-:Y:S02]  /*9a40*/  MOV R14, R178 ;  /* 0x000000b2000e7202 */ /* 0x002fe40000000f00 */
[----:B------:R-:W-:Y:S02]  /*9a50*/  MOV R178, R15 ;  /* 0x0000000f00b27202 */ /* 0x000fe40000000f00 */
[----:B------:R-:W-:Y:S02]  /*9a60*/  MOV R182, 0x1f ;  /* 0x0000001f00b67802 */ /* 0x000fe40000000f00 */
[----:B------:R-:W-:Y:S02]  /*9a70*/  MOV R201, 0xffffffff ;  /* 0xffffffff00c97802 */ /* 0x000fe40000000f00 */
[----:B------:R-:W-:Y:S02]  /*9a80*/  MOV R12, 0x9aa0 ;  /* 0x00009aa0000c7802 */ /* 0x000fe40000000f00 */
[----:B------:R-:W-:Y:S05]  /*9a90*/  CALL.REL.NOINC `($__internal_165_$__cuda_sm70_shflsync_down) ;  /* 0x000004b000007944 */ /* 0x000fea0003c00000 */
[----:B-1----:R-:W-:Y:S01]  /*9aa0*/  @!P2 FFMA.FTZ R15, R195, R178, R15 ;  /* 0x000000b2c30fa223 */ /* 0x002fe2000001000f */
[----:B0-----:R-:W-:Y:S01]  /*9ab0*/  HFMA2.MMA R199, -RZ, RZ, 0, 4.76837158203125e-07 ;  /* 0x00000008ffc77435 */ /* 0x001fe200000001ff */
[----:B------:R-:W-:Y:S01]  /*9ac0*/  @!P2 FMUL.FTZ R195, R14, R195 ;  /* 0x000000c30ec3a220 */ /* 0x000fe20000410000 */
[----:B------:R-:W-:-:S02]  /*9ad0*/  MOV R182, 0x1f ;  /* 0x0000001f00b67802 */ /* 0x000fc40000000f00 */
[----:B------:R-:W-:Y:S02]  /*9ae0*/  MOV R201, 0xffffffff ;  /* 0xffffffff00c97802 */ /* 0x000fe40000000f00 */
[----:B------:R-:W-:Y:S02]  /*9af0*/  MOV R178, R195 ;  /* 0x000000c300b27202 */ /* 0x000fe40000000f00 */
[----:B------:R-:W-:Y:S02]  /*9b00*/  MOV R12, 0x9b20 ;  /* 0x00009b20000c7802 */ /* 0x000fe40000000f00 */
[----:B------:R-:W-:Y:S05]  /*9b10*/  CALL.REL.NOINC `($__internal_165_$__cuda_sm70_shflsync_down) ;  /* 0x0000043000007944 */ /* 0x000fea0003c00000 */
[----:B0-----:R-:W-:Y:S01]  /*9b20*/  HFMA2.MMA R199, -RZ, RZ, 0, 4.76837158203125e-07 ;  /* 0x00000008ffc77435 */ /* 0x001fe200000001ff */
[----:B-1----:R-:W-:Y:S02]  /*9b30*/  MOV R14, R178 ;  /* 0x000000b2000e7202 */ /* 0x002fe40000000f00 */
[----:B------:R-:W-:Y:S02]  /*9b40*/  MOV R178, R15 ;  /* 0x0000000f00b27202 */ /* 0x000fe40000000f00 */
[----:B------:R-:W-:Y:S02]  /*9b50*/  MOV R182, 0x1f ;  /* 0x0000001f00b67802 */ /* 0x000fe40000000f00 */
[----:B------:R-:W-:-:S02]  /*9b60*/  MOV R201, 0xffffffff ;  /* 0xffffffff00c97802 */ /* 0x000fc40000000f00 */
[----:B------:R-:W-:Y:S02]  /*9b70*/  MOV R12, 0x9b90 ;  /* 0x00009b90000c7802 */ /* 0x000fe40000000f00 */
[----:B------:R-:W-:Y:S05]  /*9b80*/  CALL.REL.NOINC `($__internal_165_$__cuda_sm70_shflsync_down) ;  /* 0x000003c000007944 */ /* 0x000fea0003c00000 */
[----:B-1----:R-:W-:Y:S01]  /*9b90*/  @!P1 FFMA.FTZ R15, R195, R178, R15 ;  /* 0x000000b2c30f9223 */ /* 0x002fe2000001000f */
[----:B0-----:R-:W-:Y:S01]  /*9ba0*/  HFMA2.MMA R199, -RZ, RZ, 0, 9.5367431640625e-07 ;  /* 0x00000010ffc77435 */ /* 0x001fe200000001ff */
[----:B------:R-:W-:Y:S01]  /*9bb0*/  @!P1 FMUL.FTZ R195, R14, R195 ;  /* 0x000000c30ec39220 */ /* 0x000fe20000410000 */
[----:B------:R-:W-:Y:S02]  /*9bc0*/  MOV R182, 0x1f ;  /* 0x0000001f00b67802 */ /* 0x000fe40000000f00 */
[----:B------:R-:W-:Y:S02]  /*9bd0*/  MOV R201, 0xffffffff ;  /* 0xffffffff00c97802 */ /* 0x000fe40000000f00 */
[----:B------:R-:W-:Y:S02]  /*9be0*/  MOV R178, R195 ;  /* 0x000000c300b27202 */ /* 0x000fe40000000f00 */
[----:B------:R-:W-:Y:S02]  /*9bf0*/  MOV R12, 0x9c10 ;  /* 0x00009c10000c7802 */ /* 0x000fe40000000f00 */
[----:B------:R-:W-:Y:S05]  /*9c00*/  CALL.REL.NOINC `($__internal_165_$__cuda_sm70_shflsync_down) ;  /* 0x0000034000007944 */ /* 0x000fea0003c00000 */
[----:B0-----:R-:W-:Y:S01]  /*9c10*/  HFMA2.MMA R199, -RZ, RZ, 0, 9.5367431640625e-07 ;  /* 0x00000010ffc77435 */ /* 0x001fe200000001ff */
[----:B-1----:R-:W-:-:S02]  /*9c20*/  MOV R14, R178 ;  /* 0x000000b2000e7202 */ /* 0x002fc40000000f00 */
[----:B------:R-:W-:Y:S02]  /*9c30*/  MOV R178, R15 ;  /* 0x0000000f00b27202 */ /* 0x000fe40000000f00 */
[----:B------:R-:W-:Y:S02]  /*9c40*/  MOV R182, 0x1f ;  /* 0x0000001f00b67802 */ /* 0x000fe40000000f00 */
[----:B------:R-:W-:Y:S02]  /*9c50*/  MOV R201, 0xffffffff ;  /* 0xffffffff00c97802 */ /* 0x000fe40000000f00 */
[----:B------:R-:W-:Y:S02]  /*9c60*/  MOV R12, 0x9c80 ;  /* 0x00009c80000c7802 */ /* 0x000fe40000000f00 */
[----:B------:R-:W-:Y:S05]  /*9c70*/  CALL.REL.NOINC `($__internal_165_$__cuda_sm70_shflsync_down) ;  /* 0x000002d000007944 */ /* 0x000fea0003c00000 */
[----:B-1----:R-:W-:Y:S01]  /*9c80*/  @!P0 FFMA.FTZ R15, R195, R178, R15 ;  /* 0x000000b2c30f8223 */ /* 0x002fe2000001000f */
[----:B0-----:R-:W-:Y:S01]  /*9c90*/  HFMA2.MMA R199, -RZ, RZ, 0, 0 ;  /* 0x00000000ffc77435 */ /* 0x001fe200000001ff */
[----:B------:R-:W-:Y:S01]  /*9ca0*/  @!P0 FMUL.FTZ R195, R14, R195 ;  /* 0x000000c30ec38220 */ /* 0x000fe20000410000 */
[----:B------:R-:W-:Y:S02]  /*9cb0*/  MOV R184, 0x1f ;  /* 0x0000001f00b87802 */ /* 0x000fe40000000f00 */
[----:B------:R-:W-:-:S02]  /*9cc0*/  MOV R201, 0xffffffff ;  /* 0xffffffff00c97802 */ /* 0x000fc40000000f00 */
[----:B------:R-:W-:Y:S02]  /*9cd0*/  MOV R186, R195 ;  /* 0x000000c300ba7202 */ /* 0x000fe40000000f00 */
[----:B------:R-:W-:Y:S02]  /*9ce0*/  MOV R12, 0x9d00 ;  /* 0x00009d00000c7802 */ /* 0x000fe40000000f00 */
[----:B------:R-:W-:Y:S05]  /*9cf0*/  CALL.REL.NOINC `($__internal_166_$__cuda_sm70_shflsync_idx_p) ;  /* 0x0000029000007944 */ /* 0x000fea0003c00000 */
[----:B0-----:R-:W-:Y:S01]  /*9d00*/  HFMA2.MMA R199, -RZ, RZ, 0, 0 ;  /* 0x00000000ffc77435 */ /* 0x001fe200000001ff */
[----:B-1----:R-:W-:Y:S02]  /*9d10*/  MOV R14, R184 ;  /* 0x000000b8000e7202 */ /* 0x002fe40000000f00 */
[----:B------:R-:W-:Y:S02]  /*9d20*/  MOV R186, R15 ;  /* 0x0000000f00ba7202 */ /* 0x000fe40000000f00 */
[----:B------:R-:W-:Y:S02]  /*9d30*/  MOV R184, 0x1f ;  /* 0x0000001f00b87802 */ /* 0x000fe40000000f00 */
[----:B------:R-:W-:Y:S02]  /*9d40*/  MOV R201, 0xffffffff ;  /* 0xffffffff00c97802 */ /* 0x000fe40000000f00 */
[----:B------:R-:W-:-:S02]  /*9d50*/  MOV R12, 0x9d70 ;  /* 0x00009d70000c7802 */ /* 0x000fc40000000f00 */
[----:B------:R-:W-:Y:S05]  /*9d60*/  CALL.REL.NOINC `($__internal_166_$__cuda_sm70_shflsync_idx_p) ;  /* 0x0000022000007944 */ /* 0x000fea0003c00000 */
[----:B0-----:R-:W-:Y:S01]  /*9d70*/  HFMA2.MMA R199, -RZ, RZ, 0, 5.9604644775390625e-08 ;  /* 0x00000001ffc77435 */ /* 0x001fe200000001ff */
[----:B------:R-:W-:-:S02]  /*9d80*/  MOV R174, R14 ;  /* 0x0000000e00ae7202 */ /* 0x000fc40000000f00 */
[----:B-1----:R-:W-:Y:S02]  /*9d90*/  MOV R176, R184 ;  /* 0x000000b800b07202 */ /* 0x002fe40000000f00 */
[----:B------:R-:W-:Y:S02]  /*9da0*/  MOV R178, R195 ;  /* 0x000000c300b27202 */ /* 0x000fe40000000f00 */
[----:B------:R-:W-:Y:S02]  /*9db0*/  MOV R182, 0x1f ;  /* 0x0000001f00b67802 */ /* 0x000fe40000000f00 */
[----:B------:R-:W-:Y:S02]  /*9dc0*/  MOV R201, 0xffffffff ;  /* 0xffffffff00c97802 */ /* 0x000fe40000000f00 */
[----:B------:R-:W-:Y:S02]  /*9dd0*/  MOV R12, 0x9df0 ;  /* 0x00009df0000c7802 */ /* 0x000fe40000000f00 */
[----:B------:R-:W-:Y:S05]  /*9de0*/  CALL.REL.NOINC `($__internal_165_$__cuda_sm70_shflsync_down) ;  /* 0x0000016000007944 */ /* 0x000fea0003c00000 */
[----:B0-----:R-:W-:Y:S01]  /*9df0*/  HFMA2.MMA R199, -RZ, RZ, 0, 5.9604644775390625e-08 ;  /* 0x00000001ffc77435 */ /* 0x001fe200000001ff */
[----:B-1----:R-:W-:Y:S02]  /*9e00*/  MOV R14, R178 ;  /* 0x000000b2000e7202 */ /* 0x002fe40000000f00 */
[----:B------:R-:W-:-:S02]  /*9e10*/  MOV R178, R15 ;  /* 0x0000000f00b27202 */ /* 0x000fc40000000f00 */
[----:B------:R-:W-:Y:S02]  /*9e20*/  MOV R182, 0x1f ;  /* 0x0000001f00b67802 */ /* 0x000fe40000000f00 */
[----:B------:R-:W-:Y:S02]  /*9e30*/  MOV R201, 0xffffffff ;  /* 0xffffffff00c97802 */ /* 0x000fe40000000f00 */
[----:B------:R-:W-:Y:S02]  /*9e40*/  MOV R12, 0x9e60 ;  /* 0x00009e60000c7802 */ /* 0x000fe40000000f00 */
[----:B------:R-:W-:Y:S05]  /*9e50*/  CALL.REL.NOINC `($__internal_165_$__cuda_sm70_shflsync_down) ;  /* 0x000000f000007944 */ /* 0x000fea0003c00000 */
[----:B0-----:R-:W-:Y:S01]  /*9e60*/  HFMA2.MMA R199, -RZ, RZ, 0, 0 ;  /* 0x00000000ffc77435 */ /* 0x001fe200000001ff */
[----:B------:R-:W-:Y:S02]  /*9e70*/  MOV R195, R14 ;  /* 0x0000000e00c37202 */ /* 0x000fe40000000f00 */
[----:B------:R-:W-:Y:S02]  /*9e80*/  MOV R186, R16 ;  /* 0x0000001000ba7202 */ /* 0x000fe40000000f00 */
[----:B------:R-:W-:Y:S02]  /*9e90*/  MOV R184, 0x1f ;  /* 0x0000001f00b87802 */ /* 0x000fe40000000f00 */
[----:B------:R-:W-:-:S02]  /*9ea0*/  MOV R201, 0xffffffff ;  /* 0xffffffff00c97802 */ /* 0x000fc40000000f00 */
[----:B------:R-:W-:Y:S02]  /*9eb0*/  MOV R12, 0x9ed0 ;  /* 0x00009ed0000c7802 */ /* 0x000fe40000000f00 */
[----:B-1----:R-:W-:Y:S05]  /*9ec0*/  CALL.REL.NOINC `($__internal_166_$__cuda_sm70_shflsync_idx_p) ;  /* 0x000000c000007944 */ /* 0x002fea0003c00000 */
[----:B0-----:R-:W-:Y:S01]  /*9ed0*/  HFMA2.MMA R199, -RZ, RZ, 0, 0 ;  /* 0x00000000ffc77435 */ /* 0x001fe200000001ff */
[----:B-1----:R-:W-:Y:S02]  /*9ee0*/  MOV R182, R184 ;  /* 0x000000b800b67202 */ /* 0x002fe40000000f00 */
[----:B------:R-:W-:Y:S02]  /*9ef0*/  MOV R186, R17 ;  /* 0x0000001100ba7202 */ /* 0x000fe40000000f00 */
[----:B------:R-:W-:Y:S02]  /*9f00*/  MOV R184, 0x1f ;  /* 0x0000001f00b87802 */ /* 0x000fe40000000f00 */
[----:B------:R-:W-:Y:S02]  /*9f10*/  MOV R201, 0xffffffff ;  /* 0xffffffff00c97802 */ /* 0x000fe40000000f00 */
[----:B------:R-:W-:Y:S02]  /*9f20*/  MOV R12, 0x9f40 ;  /* 0x00009f40000c7802 */ /* 0x000fe40000000f00 */
[----:B------:R-:W-:Y:S05]  /*9f30*/  CALL.REL.NOINC `($__internal_166_$__cuda_sm70_shflsync_idx_p) ;  /* 0x0000005000007944 */ /* 0x000fea0003c00000 */
[----:B01----:R-:W-:Y:S05]  /*9f40*/  BRA `(.L_x_4144) ;  /* 0xffffc03000007947 */ /* 0x003fea000383ffff */
        .weak           $__internal_165_$__cuda_sm70_shflsync_down
        .type           $__internal_165_$__cuda_sm70_shflsync_down,@function
        .size           $__internal_165_$__cuda_sm70_shflsync_down,($__internal_166_$__cuda_sm70_shflsync_idx_p - $__internal_165_$__cuda_sm70_shflsync_down)
$__internal_165_$__cuda_sm70_shflsync_down:
[----:B------:R-:W-:Y:S01]  /*9f50*/  HFMA2.MMA R13, -RZ, RZ, 0, 0 ;  /* 0x00000000ff0d7435 */ /* 0x000fe200000001ff */
[----:B------:R-:W-:Y:S04]  /*9f60*/  WARPSYNC R201 ;  /* 0x000000c900007348 */ /* 0x000fe80003800000 */
[----:B------:R0:W1:Y:S01]  /*9f70*/  SHFL.DOWN PT, R178, R178, R199, R182 ;  /* 0x080000c7b2b27389 */ /* 0x00006200000e00b6 */
[----:B------:R-:W-:Y:S05]  /*9f80*/  RET.REL.NODEC R12 `(_Z25selective_scan_bwd_kernelI32Selective_Scan_bwd_kernel_traitsILi64ELi16ELb1ELb0ELb1ELb1ELb1EN3c104HalfEfEEv12SSMParamsBwd) ;  /* 0xffff60700c007950 */ /* 0x000fea0003c3ffff */
        .weak           $__internal_166_$__cuda_sm70_shflsync_idx_p
        .type           $__internal_166_$__cuda_sm70_shflsync_idx_p,@function
        .size           $__internal_166_$__cuda_sm70_shflsync_idx_p,($__internal_167_$__cuda_sm70_shflsync_up - $__internal_166_$__cuda_sm70_shflsync_idx_p)
$__internal_166_$__cuda_sm70_shflsync_idx_p:
[----:B------:R-:W-:Y:S01]  /*9f90*/  MOV R13, 0x0 ;  /* 0x00000000000d7802 */ /* 0x000fe20000000f00 */
[----:B------:R-:W-:Y:S04]  /*9fa0*/  WARPSYNC R201 ;  /* 0x000000c900007348 */ /* 0x000fe80003800000 */
[----:B------:R0:W1:Y:S01]  /*9fb0*/  SHFL.IDX PT, R184, R186, R199, R184 ;  /* 0x000000c7bab87389 */ /* 0x00006200000e00b8 */
[----:B------:R-:W-:Y:S05]  /*9fc0*/  RET.REL.NODEC R12 `(_Z25selective_scan_bwd_kernelI32Selective_Scan_bwd_kernel_traitsILi64ELi16ELb1ELb0ELb1ELb1ELb1EN3c104HalfEfEEv12SSMParamsBwd) ;  /* 0xffff60300c007950 */ /* 0x000fea0003c3ffff */
        .weak           $__internal_167_$__cuda_sm70_shflsync_up
        .type           $__internal_167_$__cuda_sm70_shflsync_up,@function
        .size           $__internal_167_$__cuda_sm70_shflsync_up,(.L_x_8979 - $__internal_167_$__cuda_sm70_shflsync_up)
$__internal_167_$__cuda_sm70_shflsync_up:
[----:B------:R-:W-:Y:S01]  /*9fd0*/  HFMA2.MMA R13, -RZ, RZ, 0, 0 ;  /* 0x00000000ff0d7435 */ /* 0x000fe200000001ff */
[----:B------:R-:W-:Y:S04]  /*9fe0*/  WARPSYNC R201 ;  /* 0x000000c900007348 */ /* 0x000fe80003800000 */
[----:B------:R0:W1:Y:S01]  /*9ff0*/  SHFL.UP PT, R182, R182, R199, R184 ;  /* 0x040000c7b6b67389 */ /* 0x00006200000e00b8 */
[----:B------:R-:W-:Y:S05]  /*a000*/  RET.REL.NODEC R12 `(_Z25selective_scan_bwd_kernelI32Selective_Scan_bwd_kernel_traitsILi64ELi16ELb1ELb0ELb1ELb1ELb1EN3c104HalfEfEEv12SSMParamsBwd) ;  /* 0xffff5ff00c007950 */ /* 0x000fea0003c3ffff */
.L_x_4145:
        /* <DEDUP_REMOVED lines=15> */
.L_x_8979:


//--------------------- .text._Z25selective_scan_bwd_kernelI32Selective_Scan_bwd_kernel_traitsILi64ELi16ELb1ELb1ELb0ELb0ELb0EN3c104HalfEfEEv12SSMParamsBwd --------------------------
	.section	.text._Z25selective_scan_bwd_kernelI32Selective_Scan_bwd_kernel_traitsILi64ELi16ELb1ELb1ELb0ELb0ELb0EN3c104HalfEfEEv12SSMParamsBwd,"ax",@progbits
	.sectioninfo	@"SHI_REGISTERS=203"
	.align	128
        .global         _Z25selective_scan_bwd_kernelI32Selective_Scan_bwd_kernel_traitsILi64ELi16ELb1ELb1ELb0ELb0ELb0EN3c104HalfEfEEv12SSMParamsBwd
        .type           _Z25selective_scan_bwd_kernelI32Selective_Scan_bwd_kernel_traitsILi64ELi16ELb1ELb1ELb0ELb0ELb0EN3c104HalfEfEEv12SSMParamsBwd,@function
        .size           _Z25selective_scan_bwd_kernelI32Selective_Scan_bwd_kernel_traitsILi64ELi16ELb1ELb1ELb0ELb0ELb0EN3c104HalfEfEEv12SSMParamsBwd,(.L_x_8982 - _Z25selective_scan_bwd_kernelI32Selective_Scan_bwd_kernel_traitsILi64ELi16ELb1ELb1ELb0ELb0ELb0EN3c104HalfEfEEv12SSMParamsBwd)
        .other          _Z25selective_scan_bwd_kernelI32Selective_Scan_bwd_kernel_traitsILi64ELi16ELb1ELb1ELb0ELb0ELb0EN3c104HalfEfEEv12SSMParamsBwd,@"STO_CUDA_ENTRY STV_DEFAULT"
_Z25selective_scan_bwd_kernelI32Selective_Scan_bwd_kernel_traitsILi64ELi16ELb1ELb1ELb0ELb0ELb0EN3c104HalfEfEEv12SSMParamsBwd:
.text._Z25selective_scan_bwd_kernelI32Selective_Scan_bwd_kernel_traitsILi64ELi16ELb1ELb1ELb0ELb0ELb0EN3c104HalfEfEEv12SSMParamsBwd:
        /* <DEDUP_REMOVED lines=123> */
.L_x_4197:
        /* <DEDUP_REMOVED lines=36> */
[----:B--2---:R-:W-:Y:S02]  /*09f0*/  HADD2.F32 R109, -RZ, R17.H0_H0 ;  /* 0x20000011ff6d7230 */ /* 0x004fe40000004100 */
[----:B------:R-:W-:Y:S02]  /*0a00*/  HADD2.F32 R105, -RZ, R19.H0_H0 ;  /* 0x20000013ff697230 */ /* 0x000fe40000004100 */
[----:B---3--:R-:W-:Y:S01]  /*0a10*/  HADD2.F32 R101, -RZ, R13.H0_H0 ;  /* 0x2000000dff657230 */ /* 0x008fe20000004100 */
[--C-:B-----5:R-:W-:Y:S01]  /*0a20*/  FADD.FTZ R109, R109, R54.reuse ;  /* 0x000000366d6d7221 */ /* 0x120fe20000010000 */
[----:B0-----:R-:W-:Y:S01]  /*0a30*/  HADD2.F32 R26, -RZ, R5.H1_H1 ;  /* 0x30000005ff1a7230 */ /* 0x001fe20000004100 */
[--C-:B------:R-:W-:Y:S01]  /*0a40*/  FADD.FTZ R105, R105, R54.reuse ;  /* 0x0000003669697221 */ /* 0x100fe20000010000 */
[----:B------:R-:W-:Y:S01]  /*0a50*/  HADD2.F32 R97, -RZ, R15.H0_H0 ;  /* 0x2000000fff617230 */ /* 0x000fe20000004100 */
[----:B------:R-:W-:Y:S01]  /*0a60*/  FADD.FTZ R101, R101, R54 ;  /* 0x0000003665657221 */ /* 0x000fe20000010000 */
[----:B------:R-:W-:-:S02]  /*0a70*/  HADD2.F32 R111, -RZ, R16.H0_H0 ;  /* 0x20000010ff6f7230 */ /* 0x000fc40000004100 */
[----:B------:R-:W-:Y:S01]  /*0a80*/  HADD2.F32 R17, -RZ, R17.H1_H1 ;  /* 0x30000011ff117230 */ /* 0x000fe20000004100 */
[--C-:B------:R-:W-:Y:S01]  /*0a90*/  FADD.FTZ R97, R97, R54.reuse ;  /* 0x0000003661617221 */ /* 0x100fe20000010000 */
[--C-:B------:R-:W-:Y:S01]  /*0aa0*/  HADD2.F32 R107, -RZ, R18.reuse.H0_H0 ;  /* 0x20000012ff6b7230 */ /* 0x100fe20000004100 */
[--C-:B------:R-:W-:Y:S01]  /*0ab0*/  FADD.FTZ R111, R111, R54.reuse ;  /* 0x000000366f6f7221 */ /* 0x100fe20000010000 */
[----:B------:R-:W-:Y:S01]  /*0ac0*/  HADD2.F32 R59, -RZ, R18.H1_H1 ;  /* 0x30000012ff3b7230 */ /* 0x000fe20000004100 */
[--C-:B------:R-:W-:Y:S01]  /*0ad0*/  FADD.FTZ R118, R17, R54.reuse ;  /* 0x0000003611767221 */ /* 0x100fe20000010000 */
[----:B------:R-:W-:Y:S01]  /*0ae0*/  HADD2.F32 R19, -RZ, R19.H1_H1 ;  /* 0x30000013ff137230 */ /* 0x000fe20000004100 */
[--C-:B------:R-:W-:Y:S01]  /*0af0*/  FADD.FTZ R107, R107, R54.reuse ;  /* 0x000000366b6b7221 */ /* 0x100fe20000010000 */
[----:B------:R-:W-:Y:S01]  /*0b00*/  HADD2.F32 R103, -RZ, R12.H0_H0 ;  /* 0x2000000cff677230 */ /* 0x000fe20000004100 */
[--C-:B------:R-:W-:Y:S01]  /*0b10*/  FADD.FTZ R116, R59, R54.reuse ;  /* 0x000000363b747221 */ /* 0x100fe20000010000 */
[----:B------:R-:W-:Y:S01]  /*0b20*/  HADD2.F32 R13, -RZ, R13.H1_H1 ;  /* 0x3000000dff0d7230 */ /* 0x000fe20000004100 */
[--C-:B------:R-:W-:Y:S01]  /*0b30*/  FADD.FTZ R114, R19, R54.reuse ;  /* 0x0000003613727221 */ /* 0x100fe20000010000 */
[----:B------:R-:W-:Y:S01]  /*0b40*/  HADD2.F32 R99, -RZ, R14.H0_H0 ;  /* 0x2000000eff637230 */ /* 0x000fe20000004100 */
[--C-:B------:R-:W-:Y:S01]  /*0b50*/  FADD.FTZ R103, R103, R54.reuse ;  /* 0x0000003667677221 */ /* 0x100fe20000010000 */
[----:B------:R-:W-:Y:S01]  /*0b60*/  HADD2.F32 R15, -RZ, R15.H1_H1 ;  /* 0x3000000fff0f7230 */ /* 0x000fe20000004100 */
[----:B------:R-:W-:-:S02]  /*0b70*/  FADD.FTZ R110, R13, R54 ;  /* 0x000000360d6e7221 */ /* 0x000fc40000010000 */
        /* <DEDUP_REMOVED lines=58> */
[----:B------:R-:W-:Y:S01]  /*0f20*/  HADD2.F32 R63, -RZ, R14.H1_H1 ;  /* 0x3000000eff3f7230 */ /* 0x000fe20000004100 */
[C---:B------:R-:W-:Y:S01]  /*0f30*/  FFMA.FTZ R25, R62.reuse, R24, R25 ;  /* 0x000000183e197223 */ /* 0x040fe20000010019 */
[----:B------:R-:W-:Y:S01]  /*0f40*/  HADD2.F32 R24, -RZ, R11.H0_H0 ;  /* 0x2000000bff187230 */ /* 0x000fe20000004100 */
[----:B------:R-:W-:-:S02]  /*0f50*/  FMUL.FTZ R92, R62, R55 ;  /* 0x000000373e5c7220 */ /* 0x000fc40000410000 */
[----:B------:R-:W-:Y:S01]  /*0f60*/  FFMA.FTZ R61, R66, R50, R25 ;  /* 0x00000032423d7223 */ /* 0x000fe20000010019 */
[----:B------:R-:W-:Y:S01]  /*0f70*/  HADD2.F32 R25, -RZ, R16.H1_H1 ;  /* 0x30000010ff197230 */ /* 0x000fe20000004100 */
[--C-:B------:R-:W-:Y:S01]  /*0f80*/  FADD.FTZ R108, R63, R54.reuse ;  /* 0x000000363f6c7221 */ /* 0x100fe20000010000 */
[----:B------:R-:W-:Y:S01]  /*0f90*/  HADD2.F32 R50, -RZ, R11.H1_H1 ;  /* 0x3000000bff327230 */ /* 0x000fe20000004100 */
[----:B------:R-:W-:Y:S01]  /*0fa0*/  FFMA.FTZ R65, R68, R24, R61 ;  /* 0x0000001844417223 */ /* 0x000fe2000001003d */
[----:B------:R-:W-:Y:S01]  /*0fb0*/  HADD2.F32 R61, -RZ, R12.H1_H1 ;  /* 0x3000000cff3d7230 */ /* 0x000fe20000004100 */
[--C-:B------:R-:W-:Y:S02]  /*0fc0*/  FADD.FTZ R120, R25, R54.reuse ;  /* 0x0000003619787221 */ /* 0x100fe40000010000 */
[----:B------:R-:W-:Y:S02]  /*0fd0*/  FFMA.FTZ R50, R70, R50, R65 ;  /* 0x0000003246327223 */ /* 0x000fe40000010041 */
[----:B------:R-:W-:-:S02]  /*0fe0*/  FADD.FTZ R112, R61, R54 ;  /* 0x000000363d707221 */ /* 0x000fc40000010000 */
        /* <DEDUP_REMOVED lines=19> */
.L_x_4147:
        /* <DEDUP_REMOVED lines=15> */
.L_x_4196:
        /* <DEDUP_REMOVED lines=9> */
[----:B------:R-:W-:Y:S01]  /*12a0*/  IMAD.WIDE.U32 R12, R63, c[0x0][0x188], R12 ;  /* 0x000062003f0c7a25 */ /* 0x000fe200078e000c */
[----:B------:R-:W-:-:S03]  /*12b0*/  LEA R24, P1, R14, R40, 0x1 ;  /* 0x000000280e187211 */ /* 0x000fc600078208ff */
[----:B------:R-:W-:Y:S01]  /*12c0*/  IMAD R19, R63, c[0x0][0x1a4], R18 ;  /* 0x000069003f137a24 */ /* 0x000fe200078e0212 */
[----:B------:R-:W-:Y:S02]  /*12d0*/  IADD3 R13, R13, R17, RZ ;  /* 0x000000110d0d7210 */ /* 0x000fe40007ffe0ff */
[C---:B------:R-:W-:Y:S02]  /*12e0*/  LEA R122, P0, R12.reuse, c[0x0][0x220], 0x2 ;  /* 0x000088000c7a7a11 */ /* 0x040fe400078010ff */
[----:B------:R-:W-:Y:S02]  /*12f0*/  IADD3 R15, R15, R19, RZ ;  /* 0x000000130f0f7210 */ /* 0x000fe40007ffe0ff */
[----:B------:R-:W-:Y:S02]  /*1300*/  LEA.HI.X R123, R12, c[0x0][0x224], R13, 0x2, P0 ;  /* 0x000089000c7b7a11 */ /* 0x000fe400000f140d */
[----:B------:R-:W-:-:S03]  /*1310*/  LEA.HI.X R25, R14, R39, R15, 0x1, P1 ;  /* 0x000000270e197211 */ /* 0x000fc600008f0c0f */
[----:B------:R0:W2:Y:S02]  /*1320*/  LDG.E R59, [R122.64] ;  /* 0x000000047a3b7981 */ /* 0x0000a4000c1e1900 */
[----:B------:R-:W-:-:S05]  /*1330*/  IMAD.WIDE R24, R35, 0x10, R24 ;  /* 0x0000001023187825 */ /* 0x000fca00078e0218 */
[----:B------:R1:W3:Y:S04]  /*1340*/  LDG.E.128 R12, [R24.64] ;  /* 0x00000004180c7981 */ /* 0x0002e8000c1e1d00 */
[----:B------:R1:W4:Y:S01]  /*1350*/  LDG.E.128 R16, [R24.64+0x200] ;  /* 0x0002000418107981 */ /* 0x000322000c1e1d00 */
[----:B------:R-:W-:Y:S02]  /*1360*/  IMAD R126, R56, c[0x0][0x1b8], RZ ;  /* 0x00006e00387e7a24 */ /* 0x000fe400078e02ff */
[----:B------:R-:W-:-:S04]  /*1370*/  IMAD.WIDE.U32 R124, R57, c[0x0][0x1b8], RZ ;  /* 0x00006e00397c7a25 */ /* 0x000fc800078e00ff */
[----:B------:R-:W-:-:S05]  /*1380*/  IMAD R113, R57, c[0x0][0x1bc], R126 ;  /* 0x00006f0039717a24 */ /* 0x000fca00078e027e */
[----:B------:R-:W-:Y:S02]  /*1390*/  IADD3 R125, R125, R113, RZ ;  /* 0x000000717d7d7210 */ /* 0x000fe40007ffe0ff */
[----:B------:R-:W-:Y:S01]  /*13a0*/  IADD3 R113, R38, -0x1, RZ ;  /* 0xffffffff26717810 */ /* 0x000fe20007ffe0ff */
[----:B------:R-:W-:-:S03]  /*13b0*/  IMAD R126, R117, c[0x0][0x1c0], RZ ;  /* 0x00007000757e7a24 */ /* 0x000fc600078e02ff */
[----:B------:R-:W-:Y:S01]  /*13c0*/  LEA.HI R115, R113, R113, RZ, 0x1 ;  /* 0x0000007171737211 */ /* 0x000fe200078f08ff */
[----:B-1----:R-:W-:Y:S01]  /*13d0*/  IMAD.WIDE.U32 R24, R63, c[0x0][0x1c0], R124 ;  /* 0x000070003f187a25 */ /* 0x002fe200078e007c */
[----:B------:R-:W-:Y:S02]  /*13e0*/  ISETP.NE.AND P1, PT, R48, RZ, PT ;  /* 0x000000ff3000720c */ /* 0x000fe40003f25270 */
[----:B0-----:R-:W-:Y:S01]  /*13f0*/  LOP3.LUT R122, R115, 0xfffffe, RZ, 0xc0, !PT ;  /* 0x00fffffe737a7812 */ /* 0x001fe200078ec0ff */
[----:B------:R-:W-:Y:S01]  /*1400*/  IMAD R115, R63, c[0x0][0x1c4], R126 ;  /* 0x000071003f737a24 */ /* 0x000fe200078e027e */
[----:B------:R-:W-:-:S04]  /*1410*/  LEA R124, P2, R24, c[0x0][0x230], 0x2 ;  /* 0x00008c00187c7a11 */ /* 0x000fc800078410ff */
[----:B------:R-:W-:Y:S02]  /*1420*/  IADD3 R25, R25, R115, RZ ;  /* 0x0000007319197210 */ /* 0x000fe40007ffe0ff */
[----:B------:R-:W-:Y:S02]  /*1430*/  IADD3 R122, R113, -R122, RZ ;  /* 0x8000007a717a7210 */ /* 0x000fe40007ffe0ff */
[----:B------:R-:W-:Y:S02]  /*1440*/  LEA.HI.X R125, R24, c[0x0][0x234], R25, 0x2, P2 ;  /* 0x00008d00187d7a11 */ /* 0x000fe400010f1419 */
[C---:B------:R-:W-:Y:S02]  /*1450*/  SHF.L.U32 R24, R48.reuse, 0x1, RZ ;  /* 0x0000000130187819 */ /* 0x040fe400000006ff */
[----:B------:R-:W-:Y:S02]  /*1460*/  IADD3 R113, R48, 0x200, RZ ;  /* 0x0000020030717810 */ /* 0x000fe40007ffe0ff */
[----:B------:R-:W-:-:S02]  /*1470*/  @!P1 LEA R113, R122, R63, 0x8 ;  /* 0x0000003f7a719211 */ /* 0x000fc400078e40ff */
[----:B------:R-:W-:-:S04]  /*1480*/  LOP3.LUT R122, R24, 0xffffffc0, RZ, 0xc0, !PT ;  /* 0xffffffc0187a7812 */ /* 0x000fc800078ec0ff */
[----:B------:R-:W-:Y:S02]  /*1490*/  IADD3 R117, R47, R47, R122 ;  /* 0x0000002f2f757210 */ /* 0x000fe40007ffe07a */
        /* <DEDUP_REMOVED lines=8> */
[----:B------:R-:W-:Y:S02]  /*1520*/  HADD2.F32 R150, -RZ, R6.H0_H0 ;  /* 0x20000006ff967230 */ /* 0x000fe40000004100 */
[----:B------:R-:W-:-:S03]  /*1530*/  HADD2.F32 R142, -RZ, R7.H0_H0 ;  /* 0x20000007ff8e7230 */ /* 0x000fc60000004100 */
[----:B------:R-:W-:Y:S01]  /*1540*/  FMUL.FTZ R150, R107, R150 ;  /* 0x000000966b967220 */ /* 0x000fe20000410000 */
[----:B------:R-:W-:Y:S02]  /*1550*/  HADD2.F32 R152, -RZ, R9.H0_H0 ;  /* 0x20000009ff987230 */ /* 0x000fe40000004100 */
[----:B------:R-:W-:-:S03]  /*1560*/  HADD2.F32 R144, -RZ, R8.H0_H0 ;  /* 0x20000008ff907230 */ /* 0x000fc60000004100 */
        /* <DEDUP_REMOVED lines=11> */
[----:B------:R-:W-:Y:S02]  /*1620*/  FMUL.FTZ R160, R97, R160 ;  /* 0x000000a061a07220 */ /* 0x000fe40000410000 */
[----:B------:R-:W-:Y:S01]  /*1630*/  FMUL.FTZ R162, R106, R167 ;  /* 0x000000a76aa27220 */ /* 0x000fe20000410000 */
[----:B------:R-:W-:Y:S01]  /*1640*/  BSSY B0, `(.L_x_4149) ;  /* 0x0000081000007945 */ /* 0x000fe20003800000 */
[----:B--2---:R-:W-:-:S04]  /*1650*/  FMUL.FTZ R147, R59, 1.4426950216293334961 ;  /* 0x3fb8aa3b3b937820 */ /* 0x004fc80000410000 */
[----:B------:R-:W-:Y:S01]  /*1660*/  FMUL.FTZ R146, R111, R147 ;  /* 0x000000936f927220 */ /* 0x000fe20000410000 */
[----:B---3--:R-:W-:Y:S04]  /*1670*/  STS.128 [R34.X16], R12 ;  /* 0x0000000c22007388 */ /* 0x008fe8000000cc00 */
[----:B----4-:R-:W-:Y:S01]  /*1680*/  STS.128 [R34.X16+0x200], R16 ;  /* 0x0002001022007388 */ /* 0x010fe2000000cc00 */
[----:B------:R-:W-:-:S06]  /*1690*/  NOP ;  /* 0x0000000000007918 */ /* 0x000fcc0000000000 */
[----:B------:R-:W0:Y:S01]  /*16a0*/  LDS.128 R12, [R117.X16] ;  /* 0x00000000750c7984 */ /* 0x000e22000000cc00 */
[----:B------:R-:W1:Y:S03]  /*16b0*/  MUFU.EX2 R146, R146 ;  /* 0x0000009200927308 */ /* 0x000e660000000800 */
[----:B------:R2:W3:Y:S04]  /*16c0*/  LDS.128 R16, [R117.X16+0x10] ;  /* 0x0000100075107984 */ /* 0x0004e8000000cc00 */
[----:B------:R4:W5:Y:S04]  /*16d0*/  LDG.E R129, [R124.64] ;  /* 0x000000047c817981 */ /* 0x000968000c1e1900 */
[----:B-1----:R1:W-:Y:S04]  /*16e0*/  STS [R119+0x1d10], R146 ;  /* 0x001d109277007388 */ /* 0x0023e80000000800 */
[----:B------:R-:W-:Y:S01]  /*16f0*/  BAR.SYNC.DEFER_BLOCKING 0x0 ;  /* 0x0000000000007b1d */ /* 0x000fe20000010000 */
[----:B------:R-:W-:-:S02]  /*1700*/  FMUL.FTZ R127, R120, R147 ;  /* 0x00000093787f7220 */ /* 0x000fc40000410000 */
[-C--:B------:R-:W-:Y:S02]  /*1710*/  FMUL.FTZ R126, R109, R147.reuse ;  /* 0x000000936d7e7220 */ /* 0x080fe40000410000 */
[-C--:B------:R-:W-:Y:S02]  /*1720*/  FMUL.FTZ R136, R118, R147.reuse ;  /* 0x0000009376887220 */ /* 0x080fe40000410000 */
[----:B------:R-:W1:Y:S01]  /*1730*/  MUFU.EX2 R127, R127 ;  /* 0x0000007f007f7308 */ /* 0x000e620000000800 */
[----:B------:R-:W-:-:S07]  /*1740*/  FMUL.FTZ R137, R107, R147 ;  /* 0x000000936b897220 */ /* 0x000fce0000410000 */
[----:B------:R-:W1:Y:S01]  /*1750*/  MUFU.EX2 R126, R126 ;  /* 0x0000007e007e7308 */ /* 0x000e620000000800 */
[--C-:B0-----:R-:W-:Y:S02]  /*1760*/  HADD2.F32 R113, -RZ, R12.reuse.H0_H0 ;  /* 0x2000000cff717230 */ /* 0x101fe40000004100 */
[----:B------:R-:W-:Y:S02]  /*1770*/  HADD2.F32 R115, -RZ, R12.H1_H1 ;  /* 0x3000000cff737230 */ /* 0x000fe40000004100 */
[--C-:B--2---:R-:W-:Y:S01]  /*1780*/  HADD2.F32 R117, -RZ, R13.reuse.H0_H0 ;  /* 0x2000000dff757230 */ /* 0x104fe20000004100 */
[----:B------:R0:W5:Y:S01]  /*1790*/  @!P0 LDG.E.64 R24, [R122.64] ;  /* 0x000000047a188981 */ /* 0x000162000c1e1b00 */
[----:B------:R-:W-:Y:S02]  /*17a0*/  HADD2.F32 R121, -RZ, R13.H1_H1 ;  /* 0x3000000dff797230 */ /* 0x000fe40000004100 */
[--C-:B------:R-:W-:Y:S02]  /*17b0*/  HADD2.F32 R12, -RZ, R4.reuse.H0_H0 ;  /* 0x20000004ff0c7230 */ /* 0x100fe40000004100 */
[----:B------:R-:W-:-:S02]  /*17c0*/  HADD2.F32 R13, -RZ, R4.H1_H1 ;  /* 0x30000004ff0d7230 */ /* 0x000fc40000004100 */
[--C-:B---3--:R-:W-:Y:S02]  /*17d0*/  HADD2.F32 R128, -RZ, R17.reuse.H0_H0 ;  /* 0x20000011ff807230 */ /* 0x108fe40000004100 */
[----:B------:R-:W-:Y:S02]  /*17e0*/  HADD2.F32 R132, -RZ, R17.H1_H1 ;  /* 0x30000011ff847230 */ /* 0x000fe40000004100 */
[--C-:B-1----:R-:W-:Y:S02]  /*17f0*/  HADD2.F32 R119, -RZ, R14.reuse.H0_H0 ;  /* 0x2000000eff777230 */ /* 0x102fe40000004100 */
[----:B0-----:R-:W-:Y:S02]  /*1800*/  HADD2.F32 R123, -RZ, R14.H1_H1 ;  /* 0x3000000eff7b7230 */ /* 0x001fe40000004100 */
[----:B------:R-:W-:Y:S01]  /*1810*/  HADD2.F32 R17, -RZ, R6.H1_H1 ;  /* 0x30000006ff117230 */ /* 0x000fe20000004100 */
[----:B------:R-:W0:Y:S01]  /*1820*/  MUFU.EX2 R136, R136 ;  /* 0x0000008800887308 */ /* 0x000e220000000800 */
[--C-:B----4-:R-:W-:Y:S01]  /*1830*/  HADD2.F32 R124, -RZ, R16.reuse.H0_H0 ;  /* 0x20000010ff7c7230 */ /* 0x110fe20000004100 */
[----:B------:R-:W-:Y:S01]  /*1840*/  FMUL.FTZ R12, R111, R12 ;  /* 0x0000000c6f0c7220 */ /* 0x000fe20000410000 */
[----:B------:R-:W-:Y:S01]  /*1850*/  HADD2.F32 R130, -RZ, R16.H1_H1 ;  /* 0x30000010ff827230 */ /* 0x000fe20000004100 */
[----:B------:R-:W-:Y:S01]  /*1860*/  FMUL.FTZ R16, R120, R13 ;  /* 0x0000000d78107220 */ /* 0x000fe20000410000 */
[----:B------:R-:W-:Y:S01]  /*1870*/  HADD2.F32 R14, -RZ, R5.H0_H0 ;  /* 0x20000005ff0e7230 */ /* 0x000fe20000004100 */
[----:B------:R-:W-:Y:S01]  /*1880*/  FMUL.FTZ R138, R116, R147 ;  /* 0x00000093748a7220 */ /* 0x000fe20000410000 */
[----:B------:R-:W-:-:S02]  /*1890*/  HADD2.F32 R133, -RZ, R19.H0_H0 ;  /* 0x20000013ff857230 */ /* 0x000fc40000004100 */
[----:B------:R-:W-:Y:S01]  /*18a0*/  HADD2.F32 R135, -RZ, R19.H1_H1 ;  /* 0x30000013ff877230 */ /* 0x000fe20000004100 */
[----:B------:R-:W-:Y:S01]  /*18b0*/  FMUL.FTZ R148, R116, R17 ;  /* 0x0000001174947220 */ /* 0x000fe20000410000 */
[--C-:B------:R-:W-:Y:S02]  /*18c0*/  HADD2.F32 R122, -RZ, R15.reuse.H0_H0 ;  /* 0x2000000fff7a7230 */ /* 0x100fe40000004100 */
[----:B------:R-:W-:Y:S02]  /*18d0*/  HADD2.F32 R125, -RZ, R15.H1_H1 ;  /* 0x3000000fff7d7230 */ /* 0x000fe40000004100 */
[----:B------:R-:W-:Y:S01]  /*18e0*/  HADD2.F32 R19, -RZ, R7.H1_H1 ;  /* 0x30000007ff137230 */ /* 0x000fe20000004100 */
[----:B------:R-:W1:Y:S01]  /*18f0*/  MUFU.EX2 R137, R137 ;  /* 0x0000008900897308 */ /* 0x000e620000000800 */
[----:B------:R-:W-:Y:S01]  /*1900*/  HADD2.F32 R15, -RZ, R5.H1_H1 ;  /* 0x30000005ff0f7230 */ /* 0x000fe20000004100 */
[----:B------:R-:W-:Y:S02]  /*1910*/  FMUL.FTZ R14, R109, R14 ;  /* 0x0000000e6d0e7220 */ /* 0x000fe40000410000 */
[----:B------:R-:W-:-:S02]  /*1920*/  FMUL.FTZ R17, R113, R12 ;  /* 0x0000000c71117220 */ /* 0x000fc40000410000 */
[----:B------:R-:W-:Y:S01]  /*1930*/  FMUL.FTZ R16, R115, R16 ;  /* 0x0000001073107220 */ /* 0x000fe20000410000 */
[--C-:B------:R-:W-:Y:S01]  /*1940*/  HADD2.F32 R131, -RZ, R18.reuse.H0_H0 ;  /* 0x20000012ff837230 */ /* 0x100fe20000004100 */
[----:B------:R-:W-:Y:S01]  /*1950*/  FMUL.FTZ R139, R105, R147 ;  /* 0x00000093698b7220 */ /* 0x000fe20000410000 */
[----:B------:R-:W-:Y:S01]  /*1960*/  HADD2.F32 R134, -RZ, R18.H1_H1 ;  /* 0x30000012ff867230 */ /* 0x000fe20000004100 */
[----:B------:R-:W-:Y:S01]  /*1970*/  FMUL.FTZ R154, R114, R19 ;  /* 0x00000013729a7220 */ /* 0x000fe20000410000 */
[----:B------:R-:W2:Y:S01]  /*1980*/  MUFU.EX2 R138, R138 ;  /* 0x0000008a008a7308 */ /* 0x000ea20000000800 */
[----:B------:R-:W-:Y:S02]  /*1990*/  FMUL.FTZ R18, R118, R15 ;  /* 0x0000000f76127220 */ /* 0x000fe40000410000 */
[----:B------:R-:W-:Y:S02]  /*19a0*/  FMUL.FTZ R19, R146, R127 ;  /* 0x0000007f92137220 */ /* 0x000fe40000410000 */
[----:B------:R-:W-:-:S02]  /*19b0*/  FMUL.FTZ R151, R117, R14 ;  /* 0x0000000e75977220 */ /* 0x000fc40000410000 */
[----:B------:R-:W-:Y:S02]  /*19c0*/  FFMA.FTZ R12, R17, R127, R16 ;  /* 0x0000007f110c7223 */ /* 0x000fe40000010010 */
[----:B------:R-:W-:Y:S01]  /*19d0*/  FMUL.FTZ R140, R114, R147 ;  /* 0x00000093728c7220 */ /* 0x000fe20000410000 */
[----:B------:R-:W3:Y:S01]  /*19e0*/  MUFU.EX2 R139, R139 ;  /* 0x0000008b008b7308 */ /* 0x000ee20000000800 */
[----:B------:R-:W-:Y:S02]  /*19f0*/  FMUL.FTZ R149, R121, R18 ;  /* 0x0000001279957220 */ /* 0x000fe40000410000 */
[C---:B------:R-:W-:Y:S02]  /*1a00*/  FMUL.FTZ R19, R126.reuse, R19 ;  /* 0x000000137e137220 */ /* 0x040fe40000410000 */
[----:B------:R-:W-:Y:S01]  /*1a10*/  FFMA.FTZ R12, R126, R12, R151 ;  /* 0x0000000c7e0c7223 */ /* 0x000fe20000010097 */
[----:B------:R-:W-:Y:S01]  /*1a20*/  ISETP.NE.AND P0, PT, R48, 0x3f, PT ;  /* 0x0000003f3000780c */ /* 0x000fe20003f05270 */
[----:B------:R-:W-:Y:S01]  /*1a30*/  FMUL.FTZ R141, R103, R147 ;  /* 0x00000093678d7220 */ /* 0x000fe20000410000 */
[----:B------:R-:W4:Y:S01]  /*1a40*/  MUFU.EX2 R140, R140 ;  /* 0x0000008c008c7308 */ /* 0x000f220000000800 */
[----:B------:R-:W-:-:S02]  /*1a50*/  FMUL.FTZ R150, R119, R150 ;  /* 0x0000009677967220 */ /* 0x000fc40000410000 */
[C---:B0-----:R-:W-:Y:S02]  /*1a60*/  FMUL.FTZ R14, R136.reuse, R19 ;  /* 0x00000013880e7220 */ /* 0x041fe40000410000 */
[----:B------:R-:W-:Y:S02]  /*1a70*/  FFMA.FTZ R12, R136, R12, R149 ;  /* 0x0000000c880c7223 */ /* 0x000fe40000010095 */
[----:B------:R-:W-:Y:S02]  /*1a80*/  FMUL.FTZ R13, R105, R142 ;  /* 0x0000008e690d7220 */ /* 0x000fe40000410000 */
[----:B------:R-:W-:Y:S01]  /*1a90*/  FMUL.FTZ R142, R112, R147 ;  /* 0x00000093708e7220 */ /* 0x000fe20000410000 */
[----:B------:R-:W0:Y:S01]  /*1aa0*/  MUFU.EX2 R141, R141 ;  /* 0x0000008d008d7308 */ /* 0x000e220000000800 */
[----:B------:R-:W-:Y:S02]  /*1ab0*/  FMUL.FTZ R153, R123, R148 ;  /* 0x000000947b997220 */ /* 0x000fe40000410000 */
[C---:B-1----:R-:W-:Y:S01]  /*1ac0*/  FMUL.FTZ R19, R137.reuse, R14 ;  /* 0x0000000e89137220 */ /* 0x042fe20000410000 */
[----:B------:R1:W1:Y:S01]  /*1ad0*/  @P0 LDS R148, [R48.X4+0x2514] ;  /* 0x0025140030940984 */ /* 0x0002620000004800 */
[----:B------:R-:W-:-:S02]  /*1ae0*/  FFMA.FTZ R12, R137, R12, R150 ;  /* 0x0000000c890c7223 */ /* 0x000fc40000010096 */
[----:B------:R-:W-:Y:S01]  /*1af0*/  FMUL.FTZ R143, R101, R147 ;  /* 0x00000093658f7220 */ /* 0x000fe20000410000 */
[----:B------:R-:W0:Y:S01]  /*1b00*/  MUFU.EX2 R142, R142 ;  /* 0x0000008e008e7308 */ /* 0x000e220000000800 */
[----:B------:R-:W-:Y:S02]  /*1b10*/  FMUL.FTZ R152, R122, R13 ;  /* 0x0000000d7a987220 */ /* 0x000fe40000410000 */
[C---:B--2---:R-:W-:Y:S02]  /*1b20*/  FMUL.FTZ R14, R138.reuse, R19 ;  /* 0x000000138a0e7220 */ /* 0x044fe40000410000 */
[----:B------:R-:W-:Y:S02]  /*1b30*/  FFMA.FTZ R12, R138, R12, R153 ;  /* 0x0000000c8a0c7223 */ /* 0x000fe40000010099 */
[----:B------:R-:W-:Y:S02]  /*1b40*/  FMUL.FTZ R15, R103, R144 ;  /* 0x00000090670f7220 */ /* 0x000fe40000410000 */
[----:B------:R-:W-:Y:S01]  /*1b50*/  FMUL.FTZ R144, R110, R147 ;  /* 0x000000936e907220 */ /* 0x000fe20000410000 */
[----:B------:R-:W2:Y:S01]  /*1b60*/  MUFU.EX2 R143, R143 ;  /* 0x0000008f008f7308 */ /* 0x000ea20000000800 */
[----:B------:R-:W-:-:S02]  /*1b70*/  FMUL.FTZ R155, R125, R154 ;  /* 0x0000009a7d9b7220 */ /* 0x000fc40000410000 */
[C---:B---3--:R-:W-:Y:S02]  /*1b80*/  FMUL.FTZ R13, R139.reuse, R14 ;  /* 0x0000000e8b0d7220 */ /* 0x048fe40000410000 */
[----:B------:R-:W-:Y:S02]  /*1b90*/  FFMA.FTZ R12, R139, R12, R152 ;  /* 0x0000000c8b0c7223 */ /* 0x000fe40000010098 */
[----:B------:R-:W-:Y:S01]  /*1ba0*/  FMUL.FTZ R18, R99, R147 ;  /* 0x0000009363127220 */ /* 0x000fe20000410000 */
[----:B------:R-:W3:Y:S01]  /*1bb0*/  MUFU.EX2 R144, R144 ;  /* 0x0000009000907308 */ /* 0x000ee20000000800 */
[----:B------:R-:W-:Y:S02]  /*1bc0*/  FMUL.FTZ R154, R124, R15 ;  /* 0x0000000f7c9a7220 */ /* 0x000fe40000410000 */
[C---:B----4-:R-:W-:Y:S02]  /*1bd0*/  FMUL.FTZ R14, R140.reuse, R13 ;  /* 0x0000000d8c0e7220 */ /* 0x050fe40000410000 */
[----:B------:R-:W-:-:S02]  /*1be0*/  FFMA.FTZ R12, R140, R12, R155 ;  /* 0x0000000c8c0c7223 */ /* 0x000fc4000001009b */
[----:B------:R-:W-:Y:S01]  /*1bf0*/  FMUL.FTZ R19, R108, R147 ;  /* 0x000000936c137220 */ /* 0x000fe20000410000 */
[----:B------:R-:W4:Y:S01]  /*1c00*/  MUFU.EX2 R18, R18 ;  /* 0x0000001200127308 */ /* 0x000f220000000800 */
[----:B------:R-:W-:Y:S02]  /*1c10*/  FMUL.FTZ R157, R130, R157 ;  /* 0x0000009d829d7220 */ /* 0x000fe40000410000 */
[C---:B0-----:R-:W-:Y:S02]  /*1c20*/  FMUL.FTZ R13, R141.reuse, R14 ;  /* 0x0000000e8d0d7220 */ /* 0x041fe40000410000 */
[----:B------:R-:W-:Y:S02]  /*1c30*/  FFMA.FTZ R12, R141, R12, R154 ;  /* 0x0000000c8d0c7223 */ /* 0x000fe4000001009a */
[----:B------:R-:W-:Y:S01]  /*1c40*/  FMUL.FTZ R145, R97, R147 ;  /* 0x0000009361917220 */ /* 0x000fe20000410000 */
[----:B------:R-:W0:Y:S01]  /*1c50*/  MUFU.EX2 R19, R19 ;  /* 0x0000001300137308 */ /* 0x000e220000000800 */
[----:B------:R-:W-:-:S02]  /*1c60*/  FMUL.FTZ R156, R128, R159 ;  /* 0x0000009f809c7220 */ /* 0x000fc40000410000 */
[C---:B------:R-:W-:Y:S02]  /*1c70*/  FMUL.FTZ R14, R142.reuse, R13 ;  /* 0x0000000d8e0e7220 */ /* 0x040fe40000410000 */
[----:B------:R-:W-:Y:S02]  /*1c80*/  FFMA.FTZ R12, R142, R12, R157 ;  /* 0x0000000c8e0c7223 */ /* 0x000fe4000001009d */
[----:B------:R-:W-:Y:S01]  /*1c90*/  FMUL.FTZ R147, R106, R147 ;  /* 0x000000936a937220 */ /* 0x000fe20000410000 */
[----:B------:R-:W0:Y:S01]  /*1ca0*/  MUFU.EX2 R145, R145 ;  /* 0x0000009100917308 */ /* 0x000e220000000800 */
[----:B------:R-:W-:Y:S02]  /*1cb0*/  FMUL.FTZ R159, R132, R161 ;  /* 0x000000a1849f7220 */ /* 0x000fe40000410000 */
[C---:B--2---:R-:W-:Y:S02]  /*1cc0*/  FMUL.FTZ R13, R143.reuse, R14 ;  /* 0x0000000e8f0d7220 */ /* 0x044fe40000410000 */
[----:B------:R-:W-:-:S02]  /*1cd0*/  FFMA.FTZ R12, R143, R12, R156 ;  /* 0x0000000c8f0c7223 */ /* 0x000fc4000001009c */
[----:B------:R-:W-:Y:S01]  /*1ce0*/  FMUL.FTZ R161, R131, R158 ;  /* 0x0000009e83a17220 */ /* 0x000fe20000410000 */
[----:B------:R-:W2:Y:S01]  /*1cf0*/  MUFU.EX2 R147, R147 ;  /* 0x0000009300937308 */ /* 0x000ea20000000800 */
[C---:B---3--:R-:W-:Y:S02]  /*1d00*/  FMUL.FTZ R13, R144.reuse, R13 ;  /* 0x0000000d900d7220 */ /* 0x048fe40000410000 */
[----:B------:R-:W-:Y:S02]  /*1d10*/  FFMA.FTZ R12, R144, R12, R159 ;  /* 0x0000000c900c7223 */ /* 0x000fe4000001009f */
[----:B------:R-:W-:Y:S02]  /*1d20*/  FMUL.FTZ R158, R134, R165 ;  /* 0x000000a5869e7220 */ /* 0x000fe40000410000 */
[C---:B----4-:R-:W-:Y:S02]  /*1d30*/  FMUL.FTZ R14, R18.reuse, R13 ;  /* 0x0000000d120e7220 */ /* 0x050fe40000410000 */
[----:B------:R-:W-:-:S02]  /*1d40*/  FFMA.FTZ R12, R18, R12, R161 ;  /* 0x0000000c120c7223 */ /* 0x000fc400000100a1 */
[----:B------:R-:W-:Y:S02]  /*1d50*/  FMUL.FTZ R160, R133, R160 ;  /* 0x000000a085a07220 */ /* 0x000fe40000410000 */
[C---:B0-----:R-:W-:Y:S02]  /*1d60*/  FMUL.FTZ R14, R19.reuse, R14 ;  /* 0x0000000e130e7220 */ /* 0x041fe40000410000 */
[----:B------:R-:W-:Y:S02]  /*1d70*/  FFMA.FTZ R12, R19, R12, R158 ;  /* 0x0000000c130c7223 */ /* 0x000fe4000001009e */
[----:B------:R-:W-:Y:S02]  /*1d80*/  FMUL.FTZ R162, R135, R162 ;  /* 0x000000a287a27220 */ /* 0x000fe40000410000 */
[C---:B------:R-:W-:Y:S02]  /*1d90*/  FMUL.FTZ R14, R145.reuse, R14 ;  /* 0x0000000e910e7220 */ /* 0x040fe40000410000 */
[----:B------:R-:W-:-:S02]  /*1da0*/  FFMA.FTZ R13, R145, R12, R160 ;  /* 0x0000000c910d7223 */ /* 0x000fc400000100a0 */
[C---:B--2---:R-:W-:Y:S02]  /*1db0*/  FMUL.FTZ R12, R147.reuse, R14 ;  /* 0x0000000e930c7220 */ /* 0x044fe40000410000 */
[----:B------:R-:W-:Y:S01]  /*1dc0*/  FFMA.FTZ R13, R147, R13, R162 ;  /* 0x0000000d930d7223 */ /* 0x000fe200000100a2 */
        /* <DEDUP_REMOVED lines=8> */
.L_x_4150:
[----:B-1----:R-:W-:Y:S05]  /*1e50*/  BSYNC B0 ;  /* 0x0000000000007941 */ /* 0x002fea0003800000 */
.L_x_4149:
[----:B------:R-:W-:Y:S01]  /*1e60*/  ISETP.GT.U32.AND P0, PT, R48, 0x1f, PT ;  /* 0x0000001f3000780c */ /* 0x000fe20003f04070 */
[----:B------:R1:W-:Y:S01]  /*1e70*/  STS.64 [R48.X8+0x1900], R12 ;  /* 0x0019000c30007388 */ /* 0x0003e20000008a00 */
[----:B------:R-:W-:Y:S03]  /*1e80*/  BSSY B0, `(.L_x_4151) ;  /* 0x000003f000007945 */ /* 0x000fe60003800000 */
[----:B------:R-:W-:Y:S08]  /*1e90*/  BAR.SYNC.DEFER_BLOCKING 0x0 ;  /* 0x0000000000007b1d */ /* 0x000ff00000010000 */
[----:B------:R-:W-:Y:S05]  /*1ea0*/  @P0 BRA `(.L_x_4152) ;  /* 0x000003c000000947 */ /* 0x000fea0003800000 */
[----:B01----:R-:W0:Y:S02]  /*1eb0*/  LDS.128 R12, [R48.X16+0x1900] ;  /* 0x00190000300c7984 */ /* 0x003e24000000cc00 */
[----:B0-----:R-:W-:-:S02]  /*1ec0*/  FFMA.FTZ R15, R13, R14, R15 ;  /* 0x0000000e0d0f7223 */ /* 0x001fc4000001000f */
[----:B------:R-:W-:Y:S01]  /*1ed0*/  FMUL.FTZ R14, R12, R14 ;  /* 0x0000000e0c0e7220 */ /* 0x000fe20000410000 */
[----:B------:R-:W-:Y:S05]  /*1ee0*/  BRA.DIV ~URZ, `(.L_x_4153) ;  /* 0x000034927f007947 */ /* 0x000fea000b800000 */
[----:B------:R0:W1:Y:S02]  /*1ef0*/  SHFL.UP PT, R165, R14, 0x1, RZ ;  /* 0x042000000ea57989 */ /* 0x00006400000e00ff */
.L_x_4204:
        /* <DEDUP_REMOVED lines=24> */
.L_x_4205:
[----:B------:R-:W-:Y:S02]  /*2080*/  ISETP.GE.AND P0, PT, R47, 0x10, PT ;  /* 0x000000102f00780c */ /* 0x000fe40003f06270 */
[----:B------:R-:W-:Y:S02]  /*2090*/  MOV R169, R165 ;  /* 0x000000a500a97202 */ /* 0x000fe40000000f00 */
[----:B------:R-:W-:-:S09]  /*20a0*/  MOV R165, R166 ;  /* 0x000000a600a57202 */ /* 0x000fd20000000f00 */
        /* <DEDUP_REMOVED lines=8> */
[----:B-----5:R-:W-:Y:S05]  /*2130*/  CALL.REL.NOINC `($__internal_169_$__cuda_sm70_shflsync_idx_p) ;  /* 0x0000416000007944 */ /* 0x020fea0003c00000 */
.L_x_4155:
[----:B------:R-:W-:Y:S05]  /*2140*/  BRA.CONV ~URZ, `(.L_x_4156) ;  /* 0x000000637f007947 */ /* 0x000fea000b800000 */
[----:B0-----:R-:W-:Y:S01]  /*2150*/  HFMA2.MMA R173, -RZ, RZ, 0, 1.847743988037109375e-06 ;  /* 0x0000001fffad7435 */ /* 0x001fe200000001ff */
[----:B------:R-:W-:-:S02]  /*2160*/  MOV R170, R169 ;  /* 0x000000a900aa7202 */ /* 0x000fc40000000f00 */
[----:B-1----:R-:W-:Y:S02]  /*2170*/  MOV R15, 0x1f ;  /* 0x0000001f000f7802 */ /* 0x002fe40000000f00 */
[----:B------:R-:W-:Y:S02]  /*2180*/  MOV R174, 0xffffffff ;  /* 0xffffffff00ae7802 */ /* 0x000fe40000000f00 */
[----:B------:R-:W-:Y:S02]  /*2190*/  MOV R12, 0x21b0 ;  /* 0x000021b0000c7802 */ /* 0x000fe40000000f00 */
[----:B-----5:R-:W-:Y:S05]  /*21a0*/  CALL.REL.NOINC `($__internal_169_$__cuda_sm70_shflsync_idx_p) ;  /* 0x000040f000007944 */ /* 0x020fea0003c00000 */
.L_x_4156:
[----:B------:R-:W-:Y:S05]  /*21b0*/  BRA.DIV ~URZ, `(.L_x_4157) ;  /* 0x000037027f007947 */ /* 0x000fea000b800000 */
[----:B-----5:R-:W2:Y:S04]  /*21c0*/  SHFL.IDX PT, R24, R24, RZ, 0x1f ;  /* 0x00001fff18187589 */ /* 0x020ea800000e0000 */
[----:B------:R3:W4:Y:S04]  /*21d0*/  SHFL.IDX PT, R13, R25, RZ, 0x1f ;  /* 0x00001fff190d7589 */ /* 0x00072800000e0000 */
[----:B------:R-:W0:Y:S04]  /*21e0*/  SHFL.UP PT, R165, R165, 0x1, RZ ;  /* 0x04200000a5a57989 */ /* 0x000e2800000e00ff */
[----:B------:R3:W1:Y:S02]  /*21f0*/  SHFL.UP PT, R166, R169, 0x1, RZ ;  /* 0x04200000a9a67989 */ /* 0x00066400000e00ff */
.L_x_4206:
[----:B01----:R-:W0:Y:S01]  /*2200*/  LDS.64 R14, [R48.X16+0x1900] ;  /* 0x00190000300e7984 */ /* 0x003e22000000ca00 */
[----:B--2---:R-:W-:Y:S01]  /*2210*/  MOV R12, R24 ;  /* 0x00000018000c7202 */ /* 0x004fe20000000f00 */
[----:B----4-:R-:W-:-:S04]  /*2220*/  @P1 FFMA.FTZ R13, R13, R165, R166 ;  /* 0x000000a50d0d1223 */ /* 0x010fc800000100a6 */
[----:B------:R-:W-:Y:S02]  /*2230*/  @P1 FMUL.FTZ R12, R12, R165 ;  /* 0x000000a50c0c1220 */ /* 0x000fe40000410000 */
[C---:B0-----:R-:W-:Y:S02]  /*2240*/  FFMA.FTZ R15, R14.reuse, R13, R15 ;  /* 0x0000000d0e0f7223 */ /* 0x041fe4000001000f */
[----:B------:R-:W-:-:S05]  /*2250*/  FMUL.FTZ R14, R14, R12 ;  /* 0x0000000c0e0e7220 */ /* 0x000fca0000410000 */
[----:B------:R0:W-:Y:S02]  /*2260*/  STS.128 [R48.X16+0x1900], R12 ;  /* 0x0019000c30007388 */ /* 0x0001e4000000cc00 */
.L_x_4152:
[----:B-1----:R-:W-:Y:S05]  /*2270*/  BSYNC B0 ;  /* 0x0000000000007941 */ /* 0x002fea0003800000 */
.L_x_4151:
[----:B------:R-:W-:Y:S01]  /*2280*/  WARPSYNC 0xffffffff ;  /* 0xffffffff00007948 */ /* 0x000fe20003800000 */
[----:B------:R-:W-:Y:S01]  /*2290*/  BAR.SYNC.DEFER_BLOCKING 0x0 ;  /* 0x0000000000007b1d */ /* 0x000fe20000010000 */
[-C--:B0----5:R-:W-:Y:S01]  /*22a0*/  FMUL.FTZ R14, R68, R129.reuse ;  /* 0x00000081440e7220 */ /* 0x0a1fe20000410000 */
[----:B------:R-:W-:Y:S01]  /*22b0*/  LOP3.LUT P0, RZ, R48, 0x1f, RZ, 0xc0, !PT ;  /* 0x0000001f30ff7812 */ /* 0x000fe2000780c0ff */
[-C--:B------:R-:W-:Y:S02]  /*22c0*/  FMUL.FTZ R13, R70, R129.reuse ;  /* 0x00000081460d7220 */ /* 0x080fe40000410000 */
[----:B------:R-:W-:Y:S01]  /*22d0*/  FMUL.FTZ R24, R66, R129 ;  /* 0x0000008142187220 */ /* 0x000fe20000410000 */
[----:B------:R-:W-:Y:S01]  /*22e0*/  ISETP.GE.OR P0, PT, R38, c[0x0][0x174], P0 ;  /* 0x00005d0026007a0c */ /* 0x000fe20000706670 */
[----:B------:R-:W-:Y:S01]  /*22f0*/  FFMA.FTZ R13, R147, R13, R14 ;  /* 0x0000000d930d7223 */ /* 0x000fe2000001000e */
[----:B------:R-:W-:Y:S01]  /*2300*/  BSSY B0, `(.L_x_4158) ;  /* 0x0000073000007945 */ /* 0x000fe20003800000 */
[----:B------:R-:W-:-:S02]  /*2310*/  FMUL.FTZ R14, R62, R129 ;  /* 0x000000813e0e7220 */ /* 0x000fc40000410000 */
[----:B------:R-:W-:Y:S02]  /*2320*/  FFMA.FTZ R24, R145, R13, R24 ;  /* 0x0000000d91187223 */ /* 0x000fe40000010018 */
[-C--:B------:R-:W-:Y:S02]  /*2330*/  FMUL.FTZ R13, R64, R129.reuse ;  /* 0x00000081400d7220 */ /* 0x080fe40000410000 */
[----:B------:R-:W-:Y:S02]  /*2340*/  FFMA.FTZ R24, R19, R24, R14 ;  /* 0x0000001813187223 */ /* 0x000fe4000001000e */
[----:B------:R-:W-:Y:S02]  /*2350*/  FMUL.FTZ R14, R147, R148 ;  /* 0x00000094930e7220 */ /* 0x000fe40000410000 */
[----:B------:R-:W-:Y:S02]  /*2360*/  FFMA.FTZ R15, R18, R24, R13 ;  /* 0x00000018120f7223 */ /* 0x000fe4000001000d */
[----:B------:R-:W-:-:S02]  /*2370*/  FMUL.FTZ R13, R58, R129 ;  /* 0x000000813a0d7220 */ /* 0x000fc40000410000 */
[----:B------:R-:W-:Y:S01]  /*2380*/  FMUL.FTZ R24, R145, R14 ;  /* 0x0000000e91187220 */ /* 0x000fe20000410000 */
[----:B------:R-:W0:Y:S01]  /*2390*/  LDS R12, [R48.X8+0x1904] ;  /* 0x00190400300c7984 */ /* 0x000e220000008800 */
        /* <DEDUP_REMOVED lines=13> */
[----:B------:R-:W-:-:S04]  /*2470*/  FMUL.FTZ R14, R142, R15 ;  /* 0x0000000f8e0e7220 */ /* 0x000fc80000410000 */
[----:B------:R-:W-:-:S04]  /*2480*/  FMUL.FTZ R15, R141, R14 ;  /* 0x0000000e8d0f7220 */ /* 0x000fc80000410000 */
[----:B------:R-:W-:-:S04]  /*2490*/  FMUL.FTZ R14, R140, R15 ;  /* 0x0000000f8c0e7220 */ /* 0x000fc80000410000 */
[----:B------:R-:W-:Y:S02]  /*24a0*/  FMUL.FTZ R15, R139, R14 ;  /* 0x0000000e8b0f7220 */ /* 0x000fe40000410000 */
[----:B0-----:R-:W-:Y:S01]  /*24b0*/  FFMA.FTZ R146, R146, R12, R17 ;  /* 0x0000000c92927223 */ /* 0x001fe20000010011 */
[----:B------:R-:W-:Y:S01]  /*24c0*/  HFMA2.MMA R17, -RZ, RZ, 0, 0 ;  /* 0x00000000ff117435 */ /* 0x000fe200000001ff */
[----:B------:R-:W-:Y:S02]  /*24d0*/  FMUL.FTZ R12, R28, R129 ;  /* 0x000000811c0c7220 */ /* 0x000fe40000410000 */
[----:B------:R-:W-:Y:S01]  /*24e0*/  FFMA.FTZ R165, R127, R146, R16 ;  /* 0x000000927fa57223 */ /* 0x000fe20000010010 */
[----:B------:R-:W-:Y:S01]  /*24f0*/  MOV R16, 0x3f800000 ;  /* 0x3f80000000107802 */ /* 0x000fe20000000f00 */
[----:B------:R-:W-:Y:S02]  /*2500*/  FFMA.FTZ R12, R139, R13, R12 ;  /* 0x0000000d8b0c7223 */ /* 0x000fe4000001000c */
[----:B------:R-:W-:-:S02]  /*2510*/  FFMA.FTZ R168, R126, R165, R151 ;  /* 0x000000a57ea87223 */ /* 0x000fc40000010097 */
[----:B------:R-:W-:Y:S01]  /*2520*/  FMUL.FTZ R13, R29, R129 ;  /* 0x000000811d0d7220 */ /* 0x000fe20000410000 */
[----:B------:R0:W1:Y:S01]  /*2530*/  @!P0 LDS.64 R16, [R63.X8+0x2610] ;  /* 0x002610003f108984 */ /* 0x0000620000008a00 */
[----:B------:R-:W-:Y:S01]  /*2540*/  FFMA.FTZ R167, R136, R168, R149 ;  /* 0x000000a888a77223 */ /* 0x000fe20000010095 */
[----:B------:R-:W-:Y:S01]  /*2550*/  ISETP.GT.U32.AND P0, PT, R48, 0x1f, PT ;  /* 0x0000001f3000780c */ /* 0x000fe20003f04070 */
[----:B------:R-:W-:Y:S02]  /*2560*/  FFMA.FTZ R13, R138, R12, R13 ;  /* 0x0000000c8a0d7223 */ /* 0x000fe4000001000d */
[----:B------:R-:W-:Y:S02]  /*2570*/  FFMA.FTZ R172, R137, R167, R150 ;  /* 0x000000a789ac7223 */ /* 0x000fe40000010096 */
[----:B------:R-:W-:Y:S02]  /*2580*/  FMUL.FTZ R12, R30, R129 ;  /* 0x000000811e0c7220 */ /* 0x000fe40000410000 */
[----:B---3--:R-:W-:-:S02]  /*2590*/  FFMA.FTZ R169, R138, R172, R153 ;  /* 0x000000ac8aa97223 */ /* 0x008fc40000010099 */
[----:B------:R-:W-:Y:S02]  /*25a0*/  FFMA.FTZ R24, R137, R13, R12 ;  /* 0x0000000d89187223 */ /* 0x000fe4000001000c */
        /* <DEDUP_REMOVED lines=10> */
[----:B------:R-:W-:-:S02]  /*2650*/  FMUL.FTZ R15, R136, R15 ;  /* 0x0000000f880f7220 */ /* 0x000fc40000410000 */
[----:B------:R-:W-:Y:S02]  /*2660*/  FFMA.FTZ R159, R144, R149, R159 ;  /* 0x00000095909f7223 */ /* 0x000fe4000001009f */
[C---:B------:R-:W-:Y:S02]  /*2670*/  FFMA.FTZ R13, R126.reuse, R24, R13 ;  /* 0x000000187e0d7223 */ /* 0x040fe4000001000d */
[----:B------:R-:W-:Y:S02]  /*2680*/  FMUL.FTZ R12, R33, R129 ;  /* 0x00000081210c7220 */ /* 0x000fe40000410000 */
        /* <DEDUP_REMOVED lines=21> */
.L_x_4207:
        /* <DEDUP_REMOVED lines=26> */
.L_x_4208:
        /* <DEDUP_REMOVED lines=11> */
.L_x_4159:
[----:B01----:R-:W-:Y:S05]  /*2a30*/  BSYNC B0 ;  /* 0x0000000000007941 */ /* 0x003fea0003800000 */
.L_x_4158:
[----:B------:R-:W-:Y:S01]  /*2a40*/  WARPSYNC 0xffffffff ;  /* 0xffffffff00007948 */ /* 0x000fe20003800000 */
[----:B------:R-:W-:Y:S01]  /*2a50*/  BAR.SYNC.DEFER_BLOCKING 0x0 ;  /* 0x0000000000007b1d */ /* 0x000fe20000010000 */
[--C-:B------:R-:W-:Y:S01]  /*2a60*/  HADD2.F32 R24, -RZ, R4.reuse.H0_H0 ;  /* 0x20000004ff187230 */ /* 0x100fe20000004100 */
[----:B------:R-:W-:Y:S01]  /*2a70*/  FFMA.FTZ R12, R33, R146, RZ ;  /* 0x00000092210c7223 */ /* 0x000fe200000100ff */
[----:B------:R-:W-:Y:S01]  /*2a80*/  HADD2.F32 R150, -RZ, R5.H0_H0 ;  /* 0x20000005ff967230 */ /* 0x000fe20000004100 */
[----:B------:R-:W-:Y:S01]  /*2a90*/  IMAD R154, R164, c[0x0][0x298], RZ ;  /* 0x0000a600a49a7a24 */ /* 0x000fe200078e02ff */
[----:B------:R-:W-:Y:S01]  /*2aa0*/  HADD2.F32 R153, -RZ, R4.H1_H1 ;  /* 0x30000004ff997230 */ /* 0x000fe20000004100 */
[----:B------:R-:W-:Y:S01]  /*2ab0*/  FMUL.FTZ R13, R111, R24 ;  /* 0x000000186f0d7220 */ /* 0x000fe20000410000 */
[----:B------:R-:W-:Y:S01]  /*2ac0*/  HADD2.F32 R158, -RZ, R6.H0_H0 ;  /* 0x20000006ff9e7230 */ /* 0x000fe20000004100 */
[----:B------:R-:W-:Y:S01]  /*2ad0*/  FFMA.FTZ R14, R32, R165, R12 ;  /* 0x000000a5200e7223 */ /* 0x000fe2000001000c */
[----:B------:R-:W-:Y:S01]  /*2ae0*/  MOV R12, R48 ;  /* 0x00000030000c7202 */ /* 0x000fe20000000f00 */
[----:B------:R-:W-:Y:S01]  /*2af0*/  FFMA.FTZ R146, R113, -R13, R146 ;  /* 0x8000000d71927223 */ /* 0x000fe20000010092 */
[----:B------:R-:W-:Y:S01]  /*2b00*/  HFMA2.MMA R13, -RZ, RZ, 0, 0 ;  /* 0x00000000ff0d7435 */ /* 0x000fe200000001ff */
[----:B------:R-:W-:Y:S01]  /*2b10*/  FMUL.FTZ R156, R109, R150 ;  /* 0x000000966d9c7220 */ /* 0x000fe20000410000 */
[----:B------:R-:W-:Y:S01]  /*2b20*/  LEA R179, R38, 0xfffffc00, 0xa ;  /* 0xfffffc0026b37811 */ /* 0x000fe200078e50ff */
[----:B------:R-:W-:Y:S01]  /*2b30*/  IMAD R171, R53, c[0x0][0x29c], R154 ;  /* 0x0000a70035ab7a24 */ /* 0x000fe200078e029a */
[----:B------:R-:W-:Y:S01]  /*2b40*/  HADD2.F32 R180, -RZ, R9.H0_H0 ;  /* 0x20000009ffb47230 */ /* 0x000fe20000004100 */
[----:B------:R-:W-:Y:S01]  /*2b50*/  FFMA.FTZ R154, R117, -R156, R168 ;  /* 0x8000009c759a7223 */ /* 0x000fe200000100a8 */
[----:B------:R-:W-:Y:S01]  /*2b60*/  HADD2.F32 R182, -RZ, R10.H0_H0 ;  /* 0x2000000affb67230 */ /* 0x000fe20000004100 */
[----:B------:R-:W-:Y:S01]  /*2b70*/  FFMA.FTZ R14, R31, R168, R14 ;  /* 0x000000a81f0e7223 */ /* 0x000fe2000001000e */
[----:B------:R-:W-:Y:S01]  /*2b80*/  HADD2.F32 R185, -RZ, R11.H1_H1 ;  /* 0x3000000bffb97230 */ /* 0x000fe20000004100 */
[----:B------:R-:W-:Y:S01]  /*2b90*/  FMUL.FTZ R168, R70, R129 ;  /* 0x0000008146a87220 */ /* 0x000fe20000410000 */
[----:B------:R-:W-:Y:S01]  /*2ba0*/  ISETP.NE.AND P2, PT, R48, RZ, PT ;  /* 0x000000ff3000720c */ /* 0x000fe20003f45270 */
[----:B------:R-:W-:Y:S01]  /*2bb0*/  FMUL.FTZ R152, R120, R153 ;  /* 0x0000009978987220 */ /* 0x000fe20000410000 */
[----:B------:R-:W-:Y:S01]  /*2bc0*/  SHF.L.U32 R199, R48, 0x4, RZ ;  /* 0x0000000430c77819 */ /* 0x000fe200000006ff */
[----:B------:R-:W0:Y:S01]  /*2bd0*/  LDS R15, [R48.X8+0x1b14] ;  /* 0x001b1400300f7984 */ /* 0x000e220000008800 */
[----:B------:R-:W-:Y:S01]  /*2be0*/  FFMA.FTZ R14, R30, R167, R14 ;  /* 0x000000a71e0e7223 */ /* 0x000fe2000001000e */
[----:B------:R-:W-:Y:S01]  /*2bf0*/  BSSY B0, `(.L_x_4162) ;  /* 0x00000b7000007945 */ /* 0x000fe20003800000 */
[----:B------:R-:W-:Y:S01]  /*2c00*/  FMUL.FTZ R170, R68, R129 ;  /* 0x0000008144aa7220 */ /* 0x000fe20000410000 */
[----:B------:R-:W-:Y:S01]  /*2c10*/  LEA.HI.SX32 R199, R199, R199, 0x1b ;  /* 0x000000c7c7c77211 */ /* 0x000fe200078fdaff */
[----:B------:R-:W-:Y:S01]  /*2c20*/  FFMA.FTZ R152, R115, -R152, R165 ;  /* 0x8000009873987223 */ /* 0x000fe200000100a5 */
[----:B------:R-:W-:Y:S01]  /*2c30*/  HADD2.F32 R165, -RZ, R5.H1_H1 ;  /* 0x30000005ffa57230 */ /* 0x000fe20000004100 */
[----:B------:R-:W-:-:S03]  /*2c40*/  IMAD.WIDE.U32 R12, R53, c[0x0][0x298], R12 ;  /* 0x0000a600350c7a25 */ /* 0x000fc600078e000c */
[----:B------:R1:W-:Y:S01]  /*2c50*/  @!P2 STS.64 [R63.X8+0x2610], R16 ;  /* 0x002610103f00a388 */ /* 0x0003e20000008a00 */
[----:B------:R-:W-:Y:S01]  /*2c60*/  FFMA.FTZ R14, R29, R172, R14 ;  /* 0x000000ac1d0e7223 */ /* 0x000fe2000001000e */
[----:B------:R-:W-:Y:S01]  /*2c70*/  IADD3 R13, R13, R171, RZ ;  /* 0x000000ab0d0d7210 */ /* 0x000fe20007ffe0ff */
[----:B------:R-:W-:Y:S02]  /*2c80*/  FMUL.FTZ R156, R118, R165 ;  /* 0x000000a5769c7220 */ /* 0x000fe40000410000 */
[----:B------:R-:W-:Y:S02]  /*2c90*/  FMUL.FTZ R174, R62, R129 ;  /* 0x000000813eae7220 */ /* 0x000fe40000410000 */
[----:B------:R-:W-:Y:S02]  /*2ca0*/  FFMA.FTZ R171, R28, R169, R14 ;  /* 0x000000a91cab7223 */ /* 0x000fe4000001000e */
[----:B------:R-:W-:Y:S02]  /*2cb0*/  IMAD R14, R163, c[0x0][0x2a0], RZ ;  /* 0x0000a800a30e7a24 */ /* 0x000fe400078e02ff */
[----:B------:R-:W-:Y:S01]  /*2cc0*/  FFMA.FTZ R156, R121, -R156, R167 ;  /* 0x8000009c799c7223 */ /* 0x000fe200000100a7 */
[----:B------:R-:W-:Y:S01]  /*2cd0*/  HADD2.F32 R167, -RZ, R6.H1_H1 ;  /* 0x30000006ffa77230 */ /* 0x000fe20000004100 */
[----:B------:R-:W-:-:S02]  /*2ce0*/  FMUL.FTZ R173, R64, R129 ;  /* 0x0000008140ad7220 */ /* 0x000fc40000410000 */
[----:B------:R-:W-:Y:S01]  /*2cf0*/  FFMA.FTZ R175, R27, R166, R171 ;  /* 0x000000a61baf7223 */ /* 0x000fe200000100ab */
[----:B------:R-:W-:Y:S01]  /*2d00*/  HADD2.F32 R171, -RZ, R7.H1_H1 ;  /* 0x30000007ffab7230 */ /* 0x000fe20000004100 */
[----:B------:R-:W-:Y:S02]  /*2d10*/  FMUL.FTZ R176, R116, R167 ;  /* 0x000000a774b07220 */ /* 0x000fe40000410000 */
[----:B------:R-:W-:Y:S02]  /*2d20*/  FMUL.FTZ R178, R58, R129 ;  /* 0x000000813ab27220 */ /* 0x000fe40000410000 */
[----:B------:R-:W-:Y:S02]  /*2d30*/  FFMA.FTZ R175, R26, R155, R175 ;  /* 0x0000009b1aaf7223 */ /* 0x000fe400000100af */
[----:B------:R-:W-:Y:S02]  /*2d40*/  FMUL.FTZ R177, R101, R180 ;  /* 0x000000b465b17220 */ /* 0x000fe40000410000 */
[----:B------:R-:W-:-:S02]  /*2d50*/  FMUL.FTZ R184, R99, R182 ;  /* 0x000000b663b87220 */ /* 0x000fc40000410000 */
[----:B------:R-:W-:Y:S02]  /*2d60*/  FFMA.FTZ R177, R128, -R177, R149 ;  /* 0x800000b180b17223 */ /* 0x000fe40000010095 */
[-C--:B------:R-:W-:Y:S02]  /*2d70*/  FMUL.FTZ R183, R31, R129.reuse ;  /* 0x000000811fb77220 */ /* 0x080fe40000410000 */
[----:B0-----:R-:W-:Y:S02]  /*2d80*/  FFMA.FTZ R168, R15, R148, R168 ;  /* 0x000000940fa87223 */ /* 0x001fe400000100a8 */
[----:B------:R-:W-:Y:S02]  /*2d90*/  FMUL.FTZ R148, R107, R158 ;  /* 0x0000009e6b947220 */ /* 0x000fe40000410000 */
[----:B------:R-:W-:Y:S02]  /*2da0*/  FFMA.FTZ R170, R147, R168, R170 ;  /* 0x000000a893aa7223 */ /* 0x000fe400000100aa */
[----:B------:R-:W-:-:S02]  /*2db0*/  FMUL.FTZ R15, R66, R129 ;  /* 0x00000081420f7220 */ /* 0x000fc40000410000 */
[----:B------:R-:W-:Y:S01]  /*2dc0*/  FFMA.FTZ R147, R119, -R148, R172 ;  /* 0x8000009477937223 */ /* 0x000fe200000100ac */
[----:B------:R-:W-:Y:S01]  /*2dd0*/  HADD2.F32 R148, -RZ, R7.H0_H0 ;  /* 0x20000007ff947230 */ /* 0x000fe20000004100 */
[----:B------:R-:W-:Y:S02]  /*2de0*/  FFMA.FTZ R172, R145, R170, R15 ;  /* 0x000000aa91ac7223 */ /* 0x000fe4000001000f */
[----:B------:R-:W-:Y:S02]  /*2df0*/  FFMA.FTZ R145, R123, -R176, R169 ;  /* 0x800000b07b917223 */ /* 0x000fe400000100a9 */
[----:B------:R-:W-:Y:S02]  /*2e00*/  FFMA.FTZ R174, R19, R172, R174 ;  /* 0x000000ac13ae7223 */ /* 0x000fe400000100ae */
[C---:B------:R-:W-:Y:S02]  /*2e10*/  IMAD R19, R51.reuse, c[0x0][0x2a4], R14 ;  /* 0x0000a90033137a24 */ /* 0x040fe400078e020e */
[----:B------:R-:W-:-:S04]  /*2e20*/  IMAD.WIDE.U32 R14, R51, c[0x0][0x2a0], R12 ;  /* 0x0000a800330e7a25 */ /* 0x000fc800078e000c */
[----:B------:R-:W-:Y:S01]  /*2e30*/  FFMA.FTZ R173, R18, R174, R173 ;  /* 0x000000ae12ad7223 */ /* 0x000fe200000100ad */
[----:B------:R-:W-:Y:S01]  /*2e40*/  IADD3 R13, R15, R19, RZ ;  /* 0x000000130f0d7210 */ /* 0x000fe20007ffe0ff */
[----:B------:R-:W-:Y:S01]  /*2e50*/  FMUL.FTZ R169, R105, R148 ;  /* 0x0000009469a97220 */ /* 0x000fe20000410000 */
[----:B------:R-:W-:Y:S01]  /*2e60*/  LEA R18, P1, R14, c[0x0][0x318], 0x2 ;  /* 0x0000c6000e127a11 */ /* 0x000fe200078210ff */
[----:B------:R-:W-:Y:S01]  /*2e70*/  FMUL.FTZ R176, R114, R171 ;  /* 0x000000ab72b07220 */ /* 0x000fe20000410000 */
[C---:B------:R-:W-:Y:S01]  /*2e80*/  IADD3 R12, P0, R179.reuse, R14, RZ ;  /* 0x0000000eb30c7210 */ /* 0x040fe20007f1e0ff */
[----:B------:R-:W-:Y:S01]  /*2e90*/  FFMA.FTZ R178, R144, R173, R178 ;  /* 0x000000ad90b27223 */ /* 0x000fe200000100b2 */
[----:B------:R-:W-:Y:S01]  /*2ea0*/  LEA.HI.X R19, R14, c[0x0][0x31c], R13, 0x2, P1 ;  /* 0x0000c7000e137a11 */ /* 0x000fe200008f140d */
[----:B------:R-:W-:Y:S01]  /*2eb0*/  FMUL.FTZ R14, R60, R129 ;  /* 0x000000813c0e7220 */ /* 0x000fe20000410000 */
[----:B------:R-:W-:Y:S01]  /*2ec0*/  LEA.HI.X.SX32 R13, R179, R13, 0x1, P0 ;  /* 0x0000000db30d7211 */ /* 0x000fe200000f0eff */
[----:B------:R-:W-:Y:S01]  /*2ed0*/  FFMA.FTZ R169, R122, -R169, R166 ;  /* 0x800000a97aa97223 */ /* 0x000fe200000100a6 */
[----:B------:R-:W-:Y:S01]  /*2ee0*/  HADD2.F32 R166, -RZ, R8.H0_H0 ;  /* 0x20000008ffa67230 */ /* 0x000fe20000004100 */
[----:B------:R-:W-:-:S02]  /*2ef0*/  FFMA.FTZ R144, R125, -R176, R155 ;  /* 0x800000b07d907223 */ /* 0x000fc4000001009b */
[----:B------:R-:W-:Y:S02]  /*2f00*/  FFMA.FTZ R155, R143, R178, R14 ;  /* 0x000000b28f9b7223 */ /* 0x000fe4000001000e */
[----:B------:R-:W-:Y:S02]  /*2f10*/  FMUL.FTZ R176, R0, R129 ;  /* 0x0000008100b07220 */ /* 0x000fe40000410000 */
[----:B------:R-:W-:Y:S02]  /*2f20*/  FMUL.FTZ R15, R103, R166 ;  /* 0x000000a6670f7220 */ /* 0x000fe40000410000 */
[----:B------:R-:W-:Y:S02]  /*2f30*/  FFMA.FTZ R176, R142, R155, R176 ;  /* 0x0000009b8eb07223 */ /* 0x000fe400000100b0 */
[----:B------:R-:W-:Y:S02]  /*2f40*/  FMUL.FTZ R142, R26, R129 ;  /* 0x000000811a8e7220 */ /* 0x000fe40000410000 */
[----:B------:R-:W-:-:S02]  /*2f50*/  FFMA.FTZ R143, R124, -R15, R151 ;  /* 0x8000000f7c8f7223 */ /* 0x000fc40000010097 */
[----:B------:R-:W-:Y:S02]  /*2f60*/  IMAD R15, R37, -0x400, R52 ;  /* 0xfffffc00250f7824 */ /* 0x000fe400078e0234 */
[----:B------:R-:W-:Y:S02]  /*2f70*/  FFMA.FTZ R141, R141, R176, R142 ;  /* 0x000000b08d8d7223 */ /* 0x000fe4000001008e */
[----:B------:R-:W-:Y:S01]  /*2f80*/  FFMA.FTZ R14, R0, R151, R175 ;  /* 0x00000097000e7223 */ /* 0x000fe200000100af */
[----:B------:R-:W-:Y:S01]  /*2f90*/  HADD2.F32 R151, -RZ, R8.H1_H1 ;  /* 0x30000008ff977230 */ /* 0x000fe20000004100 */
[----:B------:R-:W-:Y:S02]  /*2fa0*/  FMUL.FTZ R142, R27, R129 ;  /* 0x000000811b8e7220 */ /* 0x000fe40000410000 */
[----:B------:R-:W-:-:S04]  /*2fb0*/  IMAD.WIDE R18, R15, 0x4, R18 ;  /* 0x000000040f127825 */ /* 0x000fc800078e0212 */
[----:B------:R-:W-:Y:S02]  /*2fc0*/  FFMA.FTZ R142, R140, R141, R142 ;  /* 0x0000008d8c8e7223 */ /* 0x000fe4000001008e */
[----:B------:R-:W-:Y:S02]  /*2fd0*/  FMUL.FTZ R15, R28, R129 ;  /* 0x000000811c0f7220 */ /* 0x000fe40000410000 */
[----:B------:R-:W-:Y:S02]  /*2fe0*/  FMUL.FTZ R175, R112, R151 ;  /* 0x0000009770af7220 */ /* 0x000fe40000410000 */
[----:B------:R-:W-:Y:S02]  /*2ff0*/  FFMA.FTZ R139, R139, R142, R15 ;  /* 0x0000008e8b8b7223 */ /* 0x000fe4000001000f */
[----:B------:R-:W-:Y:S02]  /*3000*/  FMUL.FTZ R140, R29, R129 ;  /* 0x000000811d8c7220 */ /* 0x000fe40000410000 */
[----:B------:R-:W-:-:S02]  /*3010*/  FFMA.FTZ R14, R60, R157, R14 ;  /* 0x0000009d3c0e7223 */ /* 0x000fc4000001000e */
[----:B------:R-:W-:Y:S01]  /*3020*/  FFMA.FTZ R175, R130, -R175, R157 ;  /* 0x800000af82af7223 */ /* 0x000fe2000001009d */
[----:B------:R-:W-:Y:S01]  /*3030*/  HADD2.F32 R157, -RZ, R9.H1_H1 ;  /* 0x30000009ff9d7230 */ /* 0x000fe20000004100 */
[----:B------:R-:W-:Y:S01]  /*3040*/  FFMA.FTZ R140, R138, R139, R140 ;  /* 0x0000008b8a8c7223 */ /* 0x000fe2000001008c */
[----:B------:R-:W-:Y:S01]  /*3050*/  SHF.L.U64.HI R138, R72, 0x2, R61 ;  /* 0x00000002488a7819 */ /* 0x000fe2000001023d */
[----:B------:R-:W-:Y:S02]  /*3060*/  FMUL.FTZ R15, R30, R129 ;  /* 0x000000811e0f7220 */ /* 0x000fe40000410000 */
[----:B------:R-:W-:Y:S02]  /*3070*/  FFMA.FTZ R14, R58, R149, R14 ;  /* 0x000000953a0e7223 */ /* 0x000fe4000001000e */
[----:B------:R-:W-:Y:S02]  /*3080*/  FMUL.FTZ R149, R110, R157 ;  /* 0x0000009d6e957220 */ /* 0x000fe40000410000 */
[----:B------:R-:W-:Y:S01]  /*3090*/  FFMA.FTZ R137, R137, R140, R15 ;  /* 0x0000008c89897223 */ /* 0x000fe2000001000f */
[----:B------:R-:W-:Y:S01]  /*30a0*/  SHF.L.U32 R15, R72, 0x2, RZ ;  /* 0x00000002480f7819 */ /* 0x000fe200000006ff */
[----:B------:R-:W-:-:S02]  /*30b0*/  FFMA.FTZ R14, R64, R159, R14 ;  /* 0x0000009f400e7223 */ /* 0x000fc4000001000e */
[----:B------:R-:W-:Y:S02]  /*30c0*/  IMAD R138, R138, c[0x0][0x2b0], RZ ;  /* 0x0000ac008a8a7a24 */ /* 0x000fe400078e02ff */
[----:B------:R-:W-:Y:S02]  /*30d0*/  FFMA.FTZ R149, R132, -R149, R159 ;  /* 0x8000009584957223 */ /* 0x000fe4000001009f */
[----:B------:R-:W-:Y:S01]  /*30e0*/  FFMA.FTZ R159, R131, -R184, R161 ;  /* 0x800000b8839f7223 */ /* 0x000fe200000100a1 */
[----:B------:R-:W-:Y:S01]  /*30f0*/  HADD2.F32 R184, -RZ, R11.H0_H0 ;  /* 0x2000000bffb87230 */ /* 0x000fe20000004100 */
[----:B------:R-:W-:Y:S01]  /*3100*/  FFMA.FTZ R14, R62, R161, R14 ;  /* 0x000000a13e0e7223 */ /* 0x000fe2000001000e */
[----:B------:R-:W-:Y:S01]  /*3110*/  HADD2.F32 R161, -RZ, R10.H1_H1 ;  /* 0x3000000affa17230 */ /* 0x000fe20000004100 */
[C---:B------:R-:W-:Y:S02]  /*3120*/  IMAD R187, R15.reuse, c[0x0][0x2b4], R138 ;  /* 0x0000ad000fbb7a24 */ /* 0x040fe400078e028a */
[----:B------:R-:W-:-:S04]  /*3130*/  IMAD.WIDE.U32 R18, R15, c[0x0][0x2b0], R18 ;  /* 0x0000ac000f127a25 */ /* 0x000fc800078e0012 */
[----:B------:R-:W-:Y:S01]  /*3140*/  FFMA.FTZ R138, R136, R137, R183 ;  /* 0x00000089888a7223 */ /* 0x000fe200000100b7 */
[----:B------:R-:W-:Y:S01]  /*3150*/  IADD3 R19, R19, R187, RZ ;  /* 0x000000bb13137210 */ /* 0x000fe20007ffe0ff */
[----:B------:R-:W-:Y:S02]  /*3160*/  FMUL.FTZ R15, R32, R129 ;  /* 0x00000081200f7220 */ /* 0x000fe40000410000 */
[----:B------:R-:W-:Y:S02]  /*3170*/  FMUL.FTZ R181, R108, R161 ;  /* 0x000000a16cb57220 */ /* 0x000fe40000410000 */
[----:B------:R-:W-:Y:S02]  /*3180*/  FFMA.FTZ R126, R126, R138, R15 ;  /* 0x0000008a7e7e7223 */ /* 0x000fe4000001000f */
[----:B------:R-:W-:Y:S02]  /*3190*/  FMUL.FTZ R136, R33, R129 ;  /* 0x0000008121887220 */ /* 0x000fe40000410000 */
[----:B------:R-:W-:-:S02]  /*31a0*/  FFMA.FTZ R181, R134, -R181, R25 ;  /* 0x800000b586b57223 */ /* 0x000fc40000010019 */
[----:B------:R-:W-:Y:S02]  /*31b0*/  FFMA.FTZ R136, R127, R126, R136 ;  /* 0x0000007e7f887223 */ /* 0x000fe40000010088 */
[----:B------:R-:W-:Y:S01]  /*31c0*/  FFMA.FTZ R25, R66, R25, R14 ;  /* 0x0000001942197223 */ /* 0x000fe2000001000e */
[----:B------:R-:W-:Y:S01]  /*31d0*/  P2R R14, PR, RZ, 0x4 ;  /* 0x00000004ff0e7803 */ /* 0x000fe20000000000 */
[----:B------:R-:W-:Y:S02]  /*31e0*/  FMUL.FTZ R14, R106, R185 ;  /* 0x000000b96a0e7220 */ /* 0x000fe40000410000 */
[----:B------:R-:W-:Y:S02]  /*31f0*/  FMUL.FTZ R15, R111, R136 ;  /* 0x000000886f0f7220 */ /* 0x000fe40000410000 */
[----:B------:R-:W-:Y:S02]  /*3200*/  FFMA.FTZ R129, R135, -R14, R162 ;  /* 0x8000000e87817223 */ /* 0x000fe400000100a2 */
[----:B------:R-:W-:-:S02]  /*3210*/  FMUL.FTZ R14, R120, R126 ;  /* 0x0000007e780e7220 */ /* 0x000fc40000410000 */
[----:B------:R-:W-:Y:S02]  /*3220*/  FFMA.FTZ R127, R146, R15, RZ ;  /* 0x0000000f927f7223 */ /* 0x000fe400000100ff */
[----:B------:R-:W-:Y:S02]  /*3230*/  FMUL.FTZ R187, R109, R138 ;  /* 0x0000008a6dbb7220 */ /* 0x000fe40000410000 */
[----:B------:R-:W-:Y:S02]  /*3240*/  FFMA.FTZ R127, R152, R14, R127 ;  /* 0x0000000e987f7223 */ /* 0x000fe4000001007f */
[----:B------:R-:W-:Y:S02]  /*3250*/  FMUL.FTZ R183, R97, R184 ;  /* 0x000000b861b77220 */ /* 0x000fe40000410000 */
[----:B-1----:R-:W-:Y:S02]  /*3260*/  FMUL.FTZ R16, R118, R137 ;  /* 0x0000008976107220 */ /* 0x002fe40000410000 */
[----:B------:R-:W-:-:S02]  /*3270*/  FFMA.FTZ R127, R154, R187, R127 ;  /* 0x000000bb9a7f7223 */ /* 0x000fc4000001007f */
[----:B------:R-:W-:Y:S02]  /*3280*/  FFMA.FTZ R183, R133, -R183, R160 ;  /* 0x800000b785b77223 */ /* 0x000fe400000100a0 */
[----:B------:R-:W-:Y:S02]  /*3290*/  FFMA.FTZ R25, R68, R160, R25 ;  /* 0x000000a044197223 */ /* 0x000fe40000010019 */
[----:B------:R-:W-:Y:S02]  /*32a0*/  FMUL.FTZ R162, R70, R162 ;  /* 0x000000a246a27220 */ /* 0x000fe40000410000 */
[----:B------:R-:W-:Y:S02]  /*32b0*/  FMUL.FTZ R17, R107, R140 ;  /* 0x0000008c6b117220 */ /* 0x000fe40000410000 */
[----:B------:R-:W-:Y:S02]  /*32c0*/  FFMA.FTZ R160, R156, R16, R127 ;  /* 0x000000109ca07223 */ /* 0x000fe4000001007f */
[----:B------:R-:W-:-:S02]  /*32d0*/  FMUL.FTZ R200, R106, R168 ;  /* 0x000000a86ac87220 */ /* 0x000fc40000410000 */
[----:B------:R-:W-:Y:S02]  /*32e0*/  FMUL.FTZ R197, R97, R170 ;  /* 0x000000aa61c57220 */ /* 0x000fe40000410000 */
[----:B------:R-:W-:Y:S02]  /*32f0*/  FADD.FTZ R25, R25, R162 ;  /* 0x000000a219197221 */ /* 0x000fe40000010000 */
[----:B------:R-:W-:Y:S02]  /*3300*/  FMUL.FTZ R162, R116, R139 ;  /* 0x0000008b74a27220 */ /* 0x000fe40000410000 */
[----:B------:R-:W-:Y:S02]  /*3310*/  FFMA.FTZ R160, R147, R17, R160 ;  /* 0x0000001193a07223 */ /* 0x000fe400000100a0 */
[----:B------:R-:W-:Y:S02]  /*3320*/  FMUL.FTZ R186, R185, R200 ;  /* 0x000000c8b9ba7220 */ /* 0x000fe40000410000 */
[----:B------:R-:W-:-:S02]  /*3330*/  FMUL.FTZ R189, R184, R197 ;  /* 0x000000c5b8bd7220 */ /* 0x000fc40000410000 */
[----:B------:R-:W-:Y:S01]  /*3340*/  FMUL.FTZ R127, R105, R142 ;  /* 0x0000008e697f7220 */ /* 0x000fe20000410000 */
[----:B------:R0:W-:Y:S01]  /*3350*/  STS [R199.X4+0x88c], R186 ;  /* 0x00088cbac7007388 */ /* 0x0001e20000004800 */
[----:B------:R-:W-:Y:S02]  /*3360*/  FFMA.FTZ R160, R145, R162, R160 ;  /* 0x000000a291a07223 */ /* 0x000fe400000100a0 */
[----:B------:R-:W-:Y:S01]  /*3370*/  FMUL.FTZ R198, R108, R172 ;  /* 0x000000ac6cc67220 */ /* 0x000fe20000410000 */
[----:B------:R1:W-:Y:S01]  /*3380*/  STS [R199.X4+0x888], R189 ;  /* 0x000888bdc7007388 */ /* 0x0003e20000004800 */
[----:B------:R-:W-:Y:S02]  /*3390*/  FMUL.FTZ R191, R103, R176 ;  /* 0x000000b067bf7220 */ /* 0x000fe40000410000 */
[----:B------:R-:W-:Y:S02]  /*33a0*/  FMUL.FTZ R188, R161, R198 ;  /* 0x000000c6a1bc7220 */ /* 0x000fe40000410000 */
[----:B------:R-:W-:-:S02]  /*33b0*/  FMUL.FTZ R193, R101, R178 ;  /* 0x000000b265c17220 */ /* 0x000fc40000410000 */
[----:B0-----:R-:W-:Y:S01]  /*33c0*/  FMUL.FTZ R186, R114, R141 ;  /* 0x0000008d72ba7220 */ /* 0x001fe20000410000 */
[----:B------:R0:W-:Y:S01]  /*33d0*/  STS [R199.X4+0x884], R188 ;  /* 0x000884bcc7007388 */ /* 0x0001e20000004800 */
[----:B------:R-:W-:Y:S02]  /*33e0*/  FMUL.FTZ R192, R110, R173 ;  /* 0x000000ad6ec07220 */ /* 0x000fe40000410000 */
[----:B-1----:R-:W-:Y:S02]  /*33f0*/  FFMA.FTZ R189, R169, R127, R160 ;  /* 0x0000007fa9bd7223 */ /* 0x002fe400000100a0 */
[----:B------:R-:W-:Y:S02]  /*3400*/  FMUL.FTZ R195, R99, R174 ;  /* 0x000000ae63c37220 */ /* 0x000fe40000410000 */
[-C--:B------:R-:W-:Y:S02]  /*3410*/  FFMA.FTZ R160, R144, R186.reuse, R189 ;  /* 0x000000ba90a07223 */ /* 0x080fe400000100bd */
[----:B------:R-:W-:-:S02]  /*3420*/  FMUL.FTZ R186, R171, R186 ;  /* 0x000000baabba7220 */ /* 0x000fc40000410000 */
[----:B0-----:R-:W-:Y:S02]  /*3430*/  FMUL.FTZ R188, R112, R155 ;  /* 0x0000009b70bc7220 */ /* 0x001fe40000410000 */
[----:B------:R-:W-:Y:S01]  /*3440*/  FFMA.FTZ R160, R143, R191, R160 ;  /* 0x000000bf8fa07223 */ /* 0x000fe200000100a0 */
[----:B------:R0:W-:Y:S01]  /*3450*/  STS [R199.X4+0x86c], R186 ;  /* 0x00086cbac7007388 */ /* 0x0001e20000004800 */
[----:B------:R-:W-:Y:S02]  /*3460*/  FMUL.FTZ R127, R148, R127 ;  /* 0x0000007f947f7220 */ /* 0x000fe40000410000 */
[----:B------:R-:W-:Y:S02]  /*3470*/  FFMA.FTZ R160, R175, R188, R160 ;  /* 0x000000bcafa07223 */ /* 0x000fe400000100a0 */
[----:B------:R-:W-:Y:S01]  /*3480*/  FMUL.FTZ R196, R182, R195 ;  /* 0x000000c3b6c47220 */ /* 0x000fe20000410000 */
[----:B------:R1:W-:Y:S01]  /*3490*/  STS [R199.X4+0x868], R127 ;  /* 0x0008687fc7007388 */ /* 0x0003e20000004800 */
[----:B------:R-:W-:-:S02]  /*34a0*/  FFMA.FTZ R160, R177, R193, R160 ;  /* 0x000000c1b1a07223 */ /* 0x000fc400000100a0 */
[-C--:B------:R-:W-:Y:S01]  /*34b0*/  FMUL.FTZ R194, R157, R192.reuse ;  /* 0x000000c09dc27220 */ /* 0x080fe20000410000 */
[----:B0-----:R-:W-:Y:S01]  /*34c0*/  IADD3 R186, -R179, c[0x0][0x168], -R48 ;  /* 0x00005a00b3ba7a10 */ /* 0x001fe20007ffe930 */
[----:B------:R-:W-:Y:S01]  /*34d0*/  FFMA.FTZ R160, R149, R192, R160 ;  /* 0x000000c095a07223 */ /* 0x000fe200000100a0 */
[----:B------:R0:W-:Y:S01]  /*34e0*/  STS [R199.X4+0x880], R196 ;  /* 0x000880c4c7007388 */ /* 0x0001e20000004800 */
[----:B------:R-:W-:Y:S01]  /*34f0*/  FMUL.FTZ R190, R180, R193 ;  /* 0x000000c1b4be7220 */ /* 0x000fe20000410000 */
[----:B------:R-:W-:Y:S01]  /*3500*/  ISETP.GE.AND P0, PT, R186, 0x1, PT ;  /* 0x00000001ba00780c */ /* 0x000fe20003f06270 */
[----:B------:R-:W-:Y:S01]  /*3510*/  FMUL.FTZ R189, R151, R188 ;  /* 0x000000bc97bd7220 */ /* 0x000fe20000410000 */
[----:B------:R0:W-:Y:S01]  /*3520*/  STS [R199.X4+0x87c], R194 ;  /* 0x00087cc2c7007388 */ /* 0x0001e20000004800 */
[----:B------:R-:W-:Y:S01]  /*3530*/  FMUL.FTZ R191, R166, R191 ;  /* 0x000000bfa6bf7220 */ /* 0x000fe20000410000 */
[----:B-1----:R-:W-:Y:S01]  /*3540*/  IADD3 R127, R48, 0x40, RZ ;  /* 0x00000040307f7810 */ /* 0x002fe20007ffe0ff */
[----:B------:R-:W-:Y:S01]  /*3550*/  FMUL.FTZ R162, R167, R162 ;  /* 0x000000a2a7a27220 */ /* 0x000fe20000410000 */
[----:B------:R0:W-:Y:S01]  /*3560*/  STS [R199.X4+0x878], R190 ;  /* 0x000878bec7007388 */ /* 0x0001e20000004800 */
[----:B------:R-:W-:Y:S01]  /*3570*/  FMUL.FTZ R17, R158, R17 ;  /* 0x000000119e117220 */ /* 0x000fe20000410000 */
[----:B------:R-:W-:Y:S01]  /*3580*/  ISETP.GE.AND P1, PT, R186, 0x41, PT ;  /* 0x00000041ba00780c */ /* 0x000fe20003f26270 */
[----:B------:R-:W-:Y:S01]  /*3590*/  FMUL.FTZ R16, R165, R16 ;  /* 0x00000010a5107220 */ /* 0x000fe20000410000 */
[----:B------:R0:W-:Y:S01]  /*35a0*/  STS [R199.X4+0x874], R189 ;  /* 0x000874bdc7007388 */ /* 0x0001e20000004800 */
[----:B------:R-:W-:Y:S01]  /*35b0*/  FMUL.FTZ R187, R150, R187 ;  /* 0x000000bb96bb7220 */ /* 0x000fe20000410000 */
[----:B------:R-:W-:Y:S01]  /*35c0*/  LEA.HI.SX32 R127, R127, R48, 0x1b ;  /* 0x000000307f7f7211 */ /* 0x000fe200078fdaff */
[----:B------:R-:W-:Y:S01]  /*35d0*/  FMUL.FTZ R14, R153, R14 ;  /* 0x0000000e990e7220 */ /* 0x000fe20000410000 */
[----:B------:R0:W-:Y:S01]  /*35e0*/  STS [R199.X4+0x870], R191 ;  /* 0x000870bfc7007388 */ /* 0x0001e20000004800 */
[----:B------:R-:W-:-:S02]  /*35f0*/  FMUL.FTZ R15, R24, R15 ;  /* 0x0000000f180f7220 */ /* 0x000fc40000410000 */
[----:B------:R-:W-:Y:S01]  /*3600*/  FFMA.FTZ R160, R159, R195, R160 ;  /* 0x000000c39fa07223 */ /* 0x000fe200000100a0 */
[----:B------:R0:W-:Y:S01]  /*3610*/  STS [R199.X4+0x864], R162 ;  /* 0x000864a2c7007388 */ /* 0x0001e20000004800 */
[----:B------:R-:W-:Y:S02]  /*3620*/  FMUL.FTZ R179, R129, R200 ;  /* 0x000000c881b37220 */ /* 0x000fe40000410000 */
[----:B------:R-:W-:Y:S01]  /*3630*/  FFMA.FTZ R160, R181, R198, R160 ;  /* 0x000000c6b5a07223 */ /* 0x000fe200000100a0 */
[----:B------:R0:W-:Y:S03]  /*3640*/  STS [R199.X4+0x860], R17 ;  /* 0x00086011c7007388 */ /* 0x0001e60000004800 */
[----:B------:R-:W-:Y:S01]  /*3650*/  FFMA.FTZ R160, R183, R197, R160 ;  /* 0x000000c5b7a07223 */ /* 0x000fe200000100a0 */
[----:B------:R0:W-:Y:S04]  /*3660*/  STS [R199.X4+0x85c], R16 ;  /* 0x00085c10c7007388 */ /* 0x0001e80000004800 */
[----:B------:R0:W-:Y:S04]  /*3670*/  STS [R199.X4+0x858], R187 ;  /* 0x000858bbc7007388 */ /* 0x0001e80000004800 */
        /* <DEDUP_REMOVED lines=14> */
.L_x_4163:
[----:B0-----:R-:W-:Y:S05]  /*3760*/  BSYNC B0 ;  /* 0x0000000000007941 */ /* 0x001fea0003800000 */
.L_x_4162:
[----:B------:R-:W0:Y:S01]  /*3770*/  LDS R127, [R127.X4+0x950] ;  /* 0x000950007f7f7984 */ /* 0x000e220000004800 */
[----:B------:R-:W-:Y:S01]  /*3780*/  BSSY B0, `(.L_x_4164) ;  /* 0x0000006000007945 */ /* 0x000fe20003800000 */
[----:B------:R-:W-:Y:S01]  /*3790*/  FADD.FTZ R12, R160, R179 ;  /* 0x000000b3a00c7221 */ /* 0x000fe20000010000 */
[C---:B------:R-:W-:Y:S02]  /*37a0*/  IADD3 R13, R48.reuse, 0x80, RZ ;  /* 0x00000080300d7810 */ /* 0x040fe40007ffe0ff */
[----:B------:R-:W-:Y:S01]  /*37b0*/  IADD3 R15, R48, 0xc0, RZ ;  /* 0x000000c0300f7810 */ /* 0x000fe20007ffe0ff */
[----:B------:R-:W-:Y:S05]  /*37c0*/  @!P1 BRA `(.L_x_4165) ;  /* 0x0000001000009947 */ /* 0x000fea0003800000 */
[----:B0-----:R0:W-:Y:S02]  /*37d0*/  RED.E.ADD.F32.FTZ.RN.STRONG.GPU [R18.64+-0xf00], R127 ;  /* 0xfff1007f1200798e */ /* 0x0011e4000c10e784 */
.L_x_4165:
[----:B------:R-:W-:Y:S05]  /*37e0*/  BSYNC B0 ;  /* 0x0000000000007941 */ /* 0x000fea0003800000 */
.L_x_4164:
[----:B------:R-:W-:Y:S01]  /*37f0*/  LEA.HI.SX32 R13, R13, R48, 0x1b ;  /* 0x000000300d0d7211 */ /* 0x000fe200078fdaff */
[----:B------:R-:W-:Y:S01]  /*3800*/  BSSY B0, `(.L_x_4166) ;  /* 0x000000d000007945 */ /* 0x000fe20003800000 */
[----:B------:R-:W-:Y:S02]  /*3810*/  ISETP.GE.AND P6, PT, R186, 0x81, PT ;  /* 0x00000081ba00780c */ /* 0x000fe40003fc6270 */
[----:B------:R-:W-:-:S02]  /*3820*/  IADD3 R17, R48, 0x100, RZ ;  /* 0x0000010030117810 */ /* 0x000fc40007ffe0ff */
[----:B------:R-:W1:Y:S01]  /*3830*/  LDS R13, [R13.X4+0xa50] ;  /* 0x000a50000d0d7984 */ /* 0x000e620000004800 */
        /* <DEDUP_REMOVED lines=8> */
[----:B-1----:R1:W-:Y:S02]  /*38c0*/  RED.E.ADD.F32.FTZ.RN.STRONG.GPU [R18.64+-0xe00], R13 ;  /* 0xfff2000d1200798e */ /* 0x0023e4000c10e784 */
.L_x_4167:
[----:B------:R-:W-:Y:S05]  /*38d0*/  BSYNC B0 ;  /* 0x0000000000007941 */ /* 0x000fea0003800000 */
.L_x_4166:
[----:B------:R-:W2:Y:S01]  /*38e0*/  LDS R15, [R15.X4+0xb50] ;  /* 0x000b50000f0f7984 */ /* 0x000ea20000004800 */
[----:B------:R-:W-:Y:S01]  /*38f0*/  BSSY B0, `(.L_x_4168) ;  /* 0x0000005000007945 */ /* 0x000fe20003800000 */
[----:B-1----:R-:W-:Y:S02]  /*3900*/  IADD3 R13, R48, 0x140, RZ ;  /* 0x00000140300d7810 */ /* 0x002fe40007ffe0ff */
[----:B------:R-:W-:Y:S01]  /*3910*/  LEA.HI.SX32 R17, R17, R48, 0x1b ;  /* 0x0000003011117211 */ /* 0x000fe200078fdaff */
[----:B------:R-:W-:Y:S05]  /*3920*/  @!P0 BRA `(.L_x_4169) ;  /* 0x0000001000008947 */ /* 0x000fea0003800000 */
[----:B--2---:R1:W-:Y:S02]  /*3930*/  RED.E.ADD.F32.FTZ.RN.STRONG.GPU [R18.64+-0xd00], R15 ;  /* 0xfff3000f1200798e */ /* 0x0043e4000c10e784 */
.L_x_4169:
[----:B------:R-:W-:Y:S05]  /*3940*/  BSYNC B0 ;  /* 0x0000000000007941 */ /* 0x000fea0003800000 */
.L_x_4168:
[----:B------:R-:W3:Y:S01]  /*3950*/  LDS R17, [R17.X4+0xc50] ;  /* 0x000c500011117984 */ /* 0x000ee20000004800 */
[----:B------:R-:W-:Y:S01]  /*3960*/  BSSY B0, `(.L_x_4170) ;  /* 0x0000005000007945 */ /* 0x000fe20003800000 */
[----:B-12---:R-:W-:Y:S02]  /*3970*/  IADD3 R15, R48, 0x180, RZ ;  /* 0x00000180300f7810 */ /* 0x006fe40007ffe0ff */
[----:B------:R-:W-:Y:S01]  /*3980*/  LEA.HI.SX32 R13, R13, R48, 0x1b ;  /* 0x000000300d0d7211 */ /* 0x000fe200078fdaff */
[----:B------:R-:W-:Y:S05]  /*3990*/  @!P1 BRA `(.L_x_4171) ;  /* 0x0000001000009947 */ /* 0x000fea0003800000 */
[----:B---3--:R1:W-:Y:S02]  /*39a0*/  RED.E.ADD.F32.FTZ.RN.STRONG.GPU [R18.64+-0xc00], R17 ;  /* 0xfff400111200798e */ /* 0x0083e4000c10e784 */
.L_x_4171:
[----:B------:R-:W-:Y:S05]  /*39b0*/  BSYNC B0 ;  /* 0x0000000000007941 */ /* 0x000fea0003800000 */
.L_x_4170:
[----:B------:R-:W2:Y:S01]  /*39c0*/  LDS R13, [R13.X4+0xd50] ;  /* 0x000d50000d0d7984 */ /* 0x000ea20000004800 */
[----:B------:R-:W-:Y:S01]  /*39d0*/  BSSY B0, `(.L_x_4172) ;  /* 0x0000005000007945 */ /* 0x000fe20003800000 */
[----:B-1-3--:R-:W-:-:S02]  /*39e0*/  IADD3 R17, R48, 0x1c0, RZ ;  /* 0x000001c030117810 */ /* 0x00afc40007ffe0ff */
[----:B------:R-:W-:Y:S01]  /*39f0*/  LEA.HI.SX32 R15, R15, R48, 0x1b ;  /* 0x000000300f0f7211 */ /* 0x000fe200078fdaff */
[----:B------:R-:W-:Y:S05]  /*3a00*/  @!P2 BRA `(.L_x_4173) ;  /* 0x000000100000a947 */ /* 0x000fea0003800000 */
[----:B--2---:R1:W-:Y:S02]  /*3a10*/  RED.E.ADD.F32.FTZ.RN.STRONG.GPU [R18.64+-0xb00], R13 ;  /* 0xfff5000d1200798e */ /* 0x0043e4000c10e784 */
.L_x_4173:
[----:B------:R-:W-:Y:S05]  /*3a20*/  BSYNC B0 ;  /* 0x0000000000007941 */ /* 0x000fea0003800000 */
.L_x_4172:
[----:B------:R-:W3:Y:S01]  /*3a30*/  LDS R15, [R15.X4+0xe50] ;  /* 0x000e50000f0f7984 */ /* 0x000ee20000004800 */
[----:B------:R-:W-:Y:S01]  /*3a40*/  BSSY B0, `(.L_x_4174) ;  /* 0x0000005000007945 */ /* 0x000fe20003800000 */
[----:B-12---:R-:W-:Y:S02]  /*3a50*/  IADD3 R13, R48, 0x200, RZ ;  /* 0x00000200300d7810 */ /* 0x006fe40007ffe0ff */
[----:B------:R-:W-:Y:S01]  /*3a60*/  LEA.HI.SX32 R17, R17, R48, 0x1b ;  /* 0x0000003011117211 */ /* 0x000fe200078fdaff */
[----:B------:R-:W-:Y:S05]  /*3a70*/  @!P3 BRA `(.L_x_4175) ;  /* 0x000000100000b947 */ /* 0x000fea0003800000 */
[----:B---3--:R1:W-:Y:S02]  /*3a80*/  RED.E.ADD.F32.FTZ.RN.STRONG.GPU [R18.64+-0xa00], R15 ;  /* 0xfff6000f1200798e */ /* 0x0083e4000c10e784 */
.L_x_4175:
[----:B------:R-:W-:Y:S05]  /*3a90*/  BSYNC B0 ;  /* 0x0000000000007941 */ /* 0x000fea0003800000 */
.L_x_4174:
[----:B------:R-:W2:Y:S01]  /*3aa0*/  LDS R17, [R17.X4+0xf50] ;  /* 0x000f500011117984 */ /* 0x000ea20000004800 */
[----:B------:R-:W-:Y:S01]  /*3ab0*/  BSSY B0, `(.L_x_4176) ;  /* 0x0000004000007945 */ /* 0x000fe20003800000 */
[----:B------:R-:W-:Y:S01]  /*3ac0*/  LEA.HI.SX32 R13, R13, R48, 0x1b ;  /* 0x000000300d0d7211 */ /* 0x000fe200078fdaff */
[----:B------:R-:W-:Y:S05]  /*3ad0*/  @!P4 BRA `(.L_x_4177) ;  /* 0x000000100000c947 */ /* 0x000fea0003800000 */
[----:B--2---:R2:W-:Y:S02]  /*3ae0*/  RED.E.ADD.F32.FTZ.RN.STRONG.GPU [R18.64+-0x900], R17 ;  /* 0xfff700111200798e */ /* 0x0045e4000c10e784 */
.L_x_4177:
[----:B------:R-:W-:Y:S05]  /*3af0*/  BSYNC B0 ;  /* 0x0000000000007941 */ /* 0x000fea0003800000 */
.L_x_4176:
[----:B------:R-:W4:Y:S01]  /*3b00*/  LDS R13, [R13.X4+0x1050] ;  /* 0x001050000d0d7984 */ /* 0x000f220000004800 */
[----:B------:R-:W-:Y:S01]  /*3b10*/  BSSY B0, `(.L_x_4178) ;  /* 0x0000005000007945 */ /* 0x000fe20003800000 */
[----:B-1-3--:R-:W-:-:S02]  /*3b20*/  IADD3 R15, R48, 0x240, RZ ;  /* 0x00000240300f7810 */ /* 0x00afc40007ffe0ff */
[----:B--2---:R-:W-:Y:S01]  /*3b30*/  IADD3 R17, R48, 0x280, RZ ;  /* 0x0000028030117810 */ /* 0x004fe20007ffe0ff */
[----:B------:R-:W-:Y:S05]  /*3b40*/  @!P5 BRA `(.L_x_4179) ;  /* 0x000000100000d947 */ /* 0x000fea0003800000 */
[----:B----4-:R1:W-:Y:S02]  /*3b50*/  RED.E.ADD.F32.FTZ.RN.STRONG.GPU [R18.64+-0x800], R13 ;  /* 0xfff8000d1200798e */ /* 0x0103e4000c10e784 */
.L_x_4179:
[----:B------:R-:W-:Y:S05]  /*3b60*/  BSYNC B0 ;  /* 0x0000000000007941 */ /* 0x000fea0003800000 */
.L_x_4178:
[-C--:B------:R-:W-:Y:S01]  /*3b70*/  LEA.HI.SX32 R15, R15, R48.reuse, 0x1b ;  /* 0x000000300f0f7211 */ /* 0x080fe200078fdaff */
[----:B------:R-:W-:Y:S01]  /*3b80*/  BSSY B0, `(.L_x_4180) ;  /* 0x000000d000007945 */ /* 0x000fe20003800000 */
[----:B------:R-:W-:Y:S02]  /*3b90*/  ISETP.GE.AND P6, PT, R186, 0x241, PT ;  /* 0x00000241ba00780c */ /* 0x000fe40003fc6270 */
[----:B-1--4-:R-:W-:Y:S02]  /*3ba0*/  IADD3 R13, R48, 0x2c0, RZ ;  /* 0x000002c0300d7810 */ /* 0x012fe40007ffe0ff */
        /* <DEDUP_REMOVED lines=10> */
.L_x_4181:
[----:B------:R-:W-:Y:S05]  /*3c50*/  BSYNC B0 ;  /* 0x0000000000007941 */ /* 0x000fea0003800000 */
.L_x_4180:
[----:B------:R-:W2:Y:S01]  /*3c60*/  LDS R17, [R17.X4+0x1250] ;  /* 0x0012500011117984 */ /* 0x000ea20000004800 */
[----:B------:R-:W-:Y:S01]  /*3c70*/  BSSY B0, `(.L_x_4182) ;  /* 0x0000005000007945 */ /* 0x000fe20003800000 */
[----:B-1----:R-:W-:-:S02]  /*3c80*/  IADD3 R15, R48, 0x300, RZ ;  /* 0x00000300300f7810 */ /* 0x002fc40007ffe0ff */
[----:B------:R-:W-:Y:S01]  /*3c90*/  LEA.HI.SX32 R13, R13, R48, 0x1b ;  /* 0x000000300d0d7211 */ /* 0x000fe200078fdaff */
[----:B------:R-:W-:Y:S05]  /*3ca0*/  @!P0 BRA `(.L_x_4183) ;  /* 0x0000001000008947 */ /* 0x000fea0003800000 */
[----:B--2---:R1:W-:Y:S02]  /*3cb0*/  RED.E.ADD.F32.FTZ.RN.STRONG.GPU [R18.64+-0x600], R17 ;  /* 0xfffa00111200798e */ /* 0x0043e4000c10e784 */
.L_x_4183:
[----:B------:R-:W-:Y:S05]  /*3cc0*/  BSYNC B0 ;  /* 0x0000000000007941 */ /* 0x000fea0003800000 */
.L_x_4182:
[----:B------:R-:W3:Y:S01]  /*3cd0*/  LDS R13, [R13.X4+0x1350] ;  /* 0x001350000d0d7984 */ /* 0x000ee20000004800 */
[----:B------:R-:W-:Y:S01]  /*3ce0*/  BSSY B0, `(.L_x_4184) ;  /* 0x0000005000007945 */ /* 0x000fe20003800000 */
[----:B-12---:R-:W-:Y:S02]  /*3cf0*/  IADD3 R17, R48, 0x340, RZ ;  /* 0x0000034030117810 */ /* 0x006fe40007ffe0ff */
[----:B------:R-:W-:Y:S01]  /*3d00*/  LEA.HI.SX32 R15, R15, R48, 0x1b ;  /* 0x000000300f0f7211 */ /* 0x000fe200078fdaff */
[----:B------:R-:W-:Y:S05]  /*3d10*/  @!P1 BRA `(.L_x_4185) ;  /* 0x0000001000009947 */ /* 0x000fea0003800000 */
[----:B---3--:R1:W-:Y:S02]  /*3d20*/  RED.E.ADD.F32.FTZ.RN.STRONG.GPU [R18.64+-0x500], R13 ;  /* 0xfffb000d1200798e */ /* 0x0083e4000c10e784 */
.L_x_4185:
[----:B------:R-:W-:Y:S05]  /*3d30*/  BSYNC B0 ;  /* 0x0000000000007941 */ /* 0x000fea0003800000 */
.L_x_4184:
[----:B------:R-:W2:Y:S01]  /*3d40*/  LDS R15, [R15.X4+0x1450] ;  /* 0x001450000f0f7984 */ /* 0x000ea20000004800 */
[----:B------:R-:W-:Y:S01]  /*3d50*/  BSSY B0, `(.L_x_4186) ;  /* 0x0000005000007945 */ /* 0x000fe20003800000 */
[----:B-1-3--:R-:W-:Y:S02]  /*3d60*/  IADD3 R13, R48, 0x380, RZ ;  /* 0x00000380300d7810 */ /* 0x00afe40007ffe0ff */
[----:B------:R-:W-:Y:S01]  /*3d70*/  LEA.HI.SX32 R17, R17, R48, 0x1b ;  /* 0x0000003011117211 */ /* 0x000fe200078fdaff */
[----:B------:R-:W-:Y:S05]  /*3d80*/  @!P2 BRA `(.L_x_4187) ;  /* 0x000000100000a947 */ /* 0x000fea0003800000 */
[----:B--2---:R1:W-:Y:S02]  /*3d90*/  RED.E.ADD.F32.FTZ.RN.STRONG.GPU [R18.64+-0x400], R15 ;  /* 0xfffc000f1200798e */ /* 0x0043e4000c10e784 */
.L_x_4187:
[----:B------:R-:W-:Y:S05]  /*3da0*/  BSYNC B0 ;  /* 0x0000000000007941 */ /* 0x000fea0003800000 */
.L_x_4186:
[----:B------:R-:W3:Y:S01]  /*3db0*/  LDS R17, [R17.X4+0x1550] ;  /* 0x0015500011117984 */ /* 0x000ee20000004800 */
[----:B------:R-:W-:Y:S01]  /*3dc0*/  BSSY B0, `(.L_x_4188) ;  /* 0x0000005000007945 */ /* 0x000fe20003800000 */
[----:B-12---:R-:W-:-:S02]  /*3dd0*/  IADD3 R15, R48, 0x3c0, RZ ;  /* 0x000003c0300f7810 */ /* 0x006fc40007ffe0ff */
[----:B------:R-:W-:Y:S01]  /*3de0*/  LEA.HI.SX32 R13, R13, R48, 0x1b ;  /* 0x000000300d0d7211 */ /* 0x000fe200078fdaff */
[----:B------:R-:W-:Y:S05]  /*3df0*/  @!P3 BRA `(.L_x_4189) ;  /* 0x000000100000b947 */ /* 0x000fea0003800000 */
[----:B---3--:R1:W-:Y:S02]  /*3e00*/  RED.E.ADD.F32.FTZ.RN.STRONG.GPU [R18.64+-0x300], R17 ;  /* 0xfffd00111200798e */ /* 0x0083e4000c10e784 */
.L_x_4189:
[----:B------:R-:W-:Y:S05]  /*3e10*/  BSYNC B0 ;  /* 0x0000000000007941 */ /* 0x000fea0003800000 */
.L_x_4188:
[----:B------:R-:W2:Y:S01]  /*3e20*/  LDS R13, [R13.X4+0x1650] ;  /* 0x001650000d0d7984 */ /* 0x000ea20000004800 */
[----:B------:R-:W-:Y:S01]  /*3e30*/  BSSY B0, `(.L_x_4190) ;  /* 0x0000004000007945 */ /* 0x000fe20003800000 */
[----:B------:R-:W-:Y:S01]  /*3e40*/  LEA.HI.SX32 R15, R15, R48, 0x1b ;  /* 0x000000300f0f7211 */ /* 0x000fe200078fdaff */
[----:B------:R-:W-:Y:S05]  /*3e50*/  @!P4 BRA `(.L_x_4191) ;  /* 0x000000100000c947 */ /* 0x000fea0003800000 */
[----:B--2---:R2:W-:Y:S02]  /*3e60*/  RED.E.ADD.F32.FTZ.RN.STRONG.GPU [R18.64+-0x200], R13 ;  /* 0xfffe000d1200798e */ /* 0x0045e4000c10e784 */
.L_x_4191:
[----:B------:R-:W-:Y:S05]  /*3e70*/  BSYNC B0 ;  /* 0x0000000000007941 */ /* 0x000fea0003800000 */
.L_x_4190:
[----:B------:R-:W4:Y:S01]  /*3e80*/  LDS R15, [R15.X4+0x1750] ;  /* 0x001750000f0f7984 */ /* 0x000f220000004800 */
[----:B------:R-:W-:Y:S01]  /*3e90*/  BSSY B0, `(.L_x_4192) ;  /* 0x0000003000007945 */ /* 0x000fe20003800000 */
[----:B------:R-:W-:Y:S05]  /*3ea0*/  @!P5 BRA `(.L_x_4193) ;  /* 0x000000100000d947 */ /* 0x000fea0003800000 */
[----:B----4-:R4:W-:Y:S02]  /*3eb0*/  RED.E.ADD.F32.FTZ.RN.STRONG.GPU [R18.64+-0x100], R15 ;  /* 0xffff000f1200798e */ /* 0x0109e4000c10e784 */
.L_x_4193:
[----:B------:R-:W-:Y:S05]  /*3ec0*/  BSYNC B0 ;  /* 0x0000000000007941 */ /* 0x000fea0003800000 */
.L_x_4192:
[----:B--2---:R-:W2:Y:S01]  /*3ed0*/  SHFL.DOWN PT, R13, R12, 0x1, 0x1f ;  /* 0x08201f000c0d7f89 */ /* 0x004ea200000e0000 */
[C---:B------:R-:W-:Y:S01]  /*3ee0*/  ISETP.GT.AND P0, PT, R47.reuse, 0x1e, PT ;  /* 0x0000001e2f00780c */ /* 0x040fe20003f04270 */
[----:B------:R-:W-:Y:S01]  /*3ef0*/  FMUL.FTZ R134, R134, R172 ;  /* 0x000000ac86867220 */ /* 0x000fe20000410000 */
[----:B------:R-:W-:Y:S01]  /*3f00*/  ISETP.NE.AND P1, PT, R47, RZ, PT ;  /* 0x000000ff2f00720c */ /* 0x000fe20003f25270 */
[----:B------:R-:W5:Y:S01]  /*3f10*/  SHFL.DOWN PT, R14, R25, 0x1, 0x1f ;  /* 0x08201f00190e7f89 */ /* 0x000f6200000e0000 */
[----:B------:R-:W-:Y:S01]  /*3f20*/  FMUL.FTZ R132, R132, R173 ;  /* 0x000000ad84847220 */ /* 0x000fe20000410000 */
[----:B------:R-:W-:Y:S01]  /*3f30*/  ISETP.NE.AND P2, PT, R48, RZ, PT ;  /* 0x000000ff3000720c */ /* 0x000fe20003f45270 */
[----:B------:R-:W-:Y:S01]  /*3f40*/  FMUL.FTZ R130, R130, R155 ;  /* 0x0000009b82827220 */ /* 0x000fe20000410000 */
[----:B------:R-:W-:Y:S01]  /*3f50*/  BSSY B0, `(.L_x_4194) ;  /* 0x0000083000007945 */ /* 0x000fe20003800000 */
[----:B------:R-:W-:-:S02]  /*3f60*/  FMUL.FTZ R131, R131, R174 ;  /* 0x000000ae83837220 */ /* 0x000fc40000410000 */
[----:B------:R-:W-:Y:S02]  /*3f70*/  FMUL.FTZ R119, R119, R140 ;  /* 0x0000008c77777220 */ /* 0x000fe40000410000 */
[C---:B------:R-:W-:Y:S02]  /*3f80*/  FMUL.FTZ R174, R59.reuse, R174 ;  /* 0x000000ae3bae7220 */ /* 0x040fe40000410000 */
[----:B------:R-:W-:Y:S02]  /*3f90*/  FMUL.FTZ R140, R59, R140 ;  /* 0x0000008c3b8c7220 */ /* 0x000fe40000410000 */
[----:B------:R-:W-:Y:S02]  /*3fa0*/  FMUL.FTZ R133, R133, R170 ;  /* 0x000000aa85857220 */ /* 0x000fe40000410000 */
[----:B------:R-:W-:Y:S02]  /*3fb0*/  FMUL.FTZ R174, R159, R174 ;  /* 0x000000ae9fae7220 */ /* 0x000fe40000410000 */
[----:B------:R-:W-:-:S02]  /*3fc0*/  FMUL.FTZ R140, R147, R140 ;  /* 0x0000008c938c7220 */ /* 0x000fc40000410000 */
[----:B------:R-:W-:Y:S02]  /*3fd0*/  FMUL.FTZ R117, R117, R138 ;  /* 0x0000008a75757220 */ /* 0x000fe40000410000 */
[----:B--2---:R-:W-:Y:S02]  /*3fe0*/  @!P0 FADD.FTZ R12, R12, R13 ;  /* 0x0000000d0c0c8221 */ /* 0x004fe40000010000 */
[----:B------:R-:W-:Y:S02]  /*3ff0*/  FMUL.FTZ R113, R113, R136 ;  /* 0x0000008871717220 */ /* 0x000fe40000410000 */
[----:B-----5:R-:W-:Y:S01]  /*4000*/  @!P0 FADD.FTZ R25, R25, R14 ;  /* 0x0000000e19198221 */ /* 0x020fe20000010000 */
[----:B------:R-:W2:Y:S01]  /*4010*/  SHFL.DOWN PT, R13, R12, 0x2, 0x1f ;  /* 0x08401f000c0d7f89 */ /* 0x000ea200000e0000 */
[----:B------:R-:W-:Y:S01]  /*4020*/  ISETP.GT.AND P0, PT, R47, 0x1d, PT ;  /* 0x0000001d2f00780c */ /* 0x000fe20003f04270 */
[-C--:B------:R-:W-:Y:S02]  /*4030*/  FMUL.FTZ R14, R59, R168.reuse ;  /* 0x000000a83b0e7220 */ /* 0x080fe40000410000 */
[----:B------:R-:W5:Y:S01]  /*4040*/  SHFL.DOWN PT, R16, R25, 0x2, 0x1f ;  /* 0x08401f0019107f89 */ /* 0x000f6200000e0000 */
[----:B------:R-:W-:-:S02]  /*4050*/  FMUL.FTZ R168, R135, R168 ;  /* 0x000000a887a87220 */ /* 0x000fc40000410000 */
[----:B------:R-:W-:Y:S02]  /*4060*/  FMUL.FTZ R129, R129, R14 ;  /* 0x0000000e81817220 */ /* 0x000fe40000410000 */
[----:B------:R-:W-:Y:S02]  /*4070*/  FMUL.FTZ R14, R59, R170 ;  /* 0x000000aa3b0e7220 */ /* 0x000fe40000410000 */
[----:B------:R-:W-:Y:S02]  /*4080*/  FFMA.FTZ R129, R185, R168, R129 ;  /* 0x000000a8b9817223 */ /* 0x000fe40000010081 */
[----:B------:R-:W-:Y:S02]  /*4090*/  FMUL.FTZ R183, R183, R14 ;  /* 0x0000000eb7b77220 */ /* 0x000fe40000410000 */
[----:B------:R-:W-:Y:S02]  /*40a0*/  FMUL.FTZ R14, R59, R172 ;  /* 0x000000ac3b0e7220 */ /* 0x000fe40000410000 */
[----:B------:R-:W-:-:S02]  /*40b0*/  FFMA.FTZ R184, R184, R133, R183 ;  /* 0x00000085b8b87223 */ /* 0x000fc400000100b7 */
[----:B------:R-:W-:Y:S02]  /*40c0*/  FMUL.FTZ R14, R181, R14 ;  /* 0x0000000eb50e7220 */ /* 0x000fe40000410000 */
[----:B------:R-:W-:Y:S02]  /*40d0*/  FFMA.FTZ R174, R182, R131, R174 ;  /* 0x00000083b6ae7223 */ /* 0x000fe400000100ae */
[----:B------:R-:W-:Y:S02]  /*40e0*/  FFMA.FTZ R161, R161, R134, R14 ;  /* 0x00000086a1a17223 */ /* 0x000fe4000001000e */
[----:B--2---:R-:W-:Y:S02]  /*40f0*/  @!P0 FADD.FTZ R12, R12, R13 ;  /* 0x0000000d0c0c8221 */ /* 0x004fe40000010000 */
[----:B------:R-:W-:Y:S02]  /*4100*/  FMUL.FTZ R14, R59, R173 ;  /* 0x000000ad3b0e7220 */ /* 0x000fe40000410000 */
[----:B-----5:R-:W-:Y:S01]  /*4110*/  @!P0 FADD.FTZ R25, R25, R16 ;  /* 0x0000001019198221 */ /* 0x020fe20000010000 */
[----:B------:R-:W2:Y:S01]  /*4120*/  SHFL.DOWN PT, R13, R12, 0x4, 0x1f ;  /* 0x08801f000c0d7f89 */ /* 0x000ea200000e0000 */
[----:B------:R-:W-:Y:S01]  /*4130*/  ISETP.GT.AND P0, PT, R47, 0x1b, PT ;  /* 0x0000001b2f00780c */ /* 0x000fe20003f04270 */
[----:B------:R-:W-:-:S02]  /*4140*/  FMUL.FTZ R14, R149, R14 ;  /* 0x0000000e950e7220 */ /* 0x000fc40000410000 */
[----:B------:R-:W5:Y:S01]  /*4150*/  SHFL.DOWN PT, R16, R25, 0x4, 0x1f ;  /* 0x08801f0019107f89 */ /* 0x000f6200000e0000 */
[----:B------:R-:W-:Y:S02]  /*4160*/  FFMA.FTZ R140, R158, R119, R140 ;  /* 0x000000779e8c7223 */ /* 0x000fe4000001008c */
[----:B------:R-:W-:Y:S02]  /*4170*/  FFMA.FTZ R157, R157, R132, R14 ;  /* 0x000000849d9d7223 */ /* 0x000fe4000001000e */
[----:B------:R-:W-:Y:S02]  /*4180*/  FMUL.FTZ R14, R59, R155 ;  /* 0x0000009b3b0e7220 */ /* 0x000fe40000410000 */
[----:B------:R-:W-:Y:S02]  /*4190*/  FFMA.FTZ R81, R106, R168, R81 ;  /* 0x000000a86a517223 */ /* 0x000fe40000010051 */
[----:B------:R-:W-:Y:S02]  /*41a0*/  FMUL.FTZ R14, R175, R14 ;  /* 0x0000000eaf0e7220 */ /* 0x000fe40000410000 */
[----:B------:R-:W-:-:S02]  /*41b0*/  FFMA.FTZ R90, R97, R133, R90 ;  /* 0x00000085615a7223 */ /* 0x000fc4000001005a */
[----:B------:R-:W-:Y:S02]  /*41c0*/  FFMA.FTZ R151, R151, R130, R14 ;  /* 0x0000008297977223 */ /* 0x000fe4000001000e */
[-C--:B------:R-:W-:Y:S02]  /*41d0*/  FMUL.FTZ R14, R125, R141.reuse ;  /* 0x0000008d7d0e7220 */ /* 0x080fe40000410000 */
[----:B------:R-:W-:Y:S02]  /*41e0*/  FMUL.FTZ R141, R59, R141 ;  /* 0x0000008d3b8d7220 */ /* 0x000fe40000410000 */
[----:B------:R-:W-:Y:S02]  /*41f0*/  FFMA.FTZ R89, R114, R14, R89 ;  /* 0x0000000e72597223 */ /* 0x000fe40000010059 */
[----:B--2---:R-:W-:Y:S02]  /*4200*/  @!P0 FADD.FTZ R12, R12, R13 ;  /* 0x0000000d0c0c8221 */ /* 0x004fe40000010000 */
[----:B------:R-:W-:-:S02]  /*4210*/  FMUL.FTZ R13, R128, R178 ;  /* 0x000000b2800d7220 */ /* 0x000fc40000410000 */
[----:B-----5:R-:W-:Y:S01]  /*4220*/  @!P0 FADD.FTZ R25, R25, R16 ;  /* 0x0000001019198221 */ /* 0x020fe20000010000 */
[----:B----4-:R-:W2:Y:S01]  /*4230*/  SHFL.DOWN PT, R15, R12, 0x8, 0x1f ;  /* 0x09001f000c0f7f89 */ /* 0x010ea200000e0000 */
[----:B------:R-:W-:Y:S01]  /*4240*/  ISETP.GT.AND P0, PT, R47, 0x17, PT ;  /* 0x000000172f00780c */ /* 0x000fe20003f04270 */
[----:B------:R-:W-:Y:S02]  /*4250*/  FMUL.FTZ R178, R59, R178 ;  /* 0x000000b23bb27220 */ /* 0x000fe40000410000 */
[----:B------:R-:W4:Y:S01]  /*4260*/  SHFL.DOWN PT, R16, R25, 0x8, 0x1f ;  /* 0x09001f0019107f89 */ /* 0x000f2200000e0000 */
[----:B------:R-:W-:Y:S02]  /*4270*/  FFMA.FTZ R94, R101, R13, R94 ;  /* 0x0000000d655e7223 */ /* 0x000fe4000001005e */
[----:B------:R-:W-:Y:S02]  /*4280*/  FMUL.FTZ R178, R177, R178 ;  /* 0x000000b2b1b27220 */ /* 0x000fe40000410000 */
[----:B------:R-:W-:-:S02]  /*4290*/  FMUL.FTZ R141, R144, R141 ;  /* 0x0000008d908d7220 */ /* 0x000fc40000410000 */
[----:B------:R-:W-:Y:S02]  /*42a0*/  FFMA.FTZ R178, R180, R13, R178 ;  /* 0x0000000db4b27223 */ /* 0x000fe400000100b2 */
[-C--:B------:R-:W-:Y:S02]  /*42b0*/  FMUL.FTZ R13, R124, R176.reuse ;  /* 0x000000b07c0d7220 */ /* 0x080fe40000410000 */
[----:B------:R-:W-:Y:S02]  /*42c0*/  FMUL.FTZ R176, R59, R176 ;  /* 0x000000b03bb07220 */ /* 0x000fe40000410000 */
[----:B------:R-:W-:Y:S02]  /*42d0*/  FFMA.FTZ R141, R171, R14, R141 ;  /* 0x0000000eab8d7223 */ /* 0x000fe4000001008d */
[----:B------:R-:W-:Y:S02]  /*42e0*/  FMUL.FTZ R176, R143, R176 ;  /* 0x000000b08fb07220 */ /* 0x000fe40000410000 */
[----:B------:R-:W-:-:S02]  /*42f0*/  FMUL.FTZ R14, R123, R139 ;  /* 0x0000008b7b0e7220 */ /* 0x000fc40000410000 */
[-C--:B------:R-:W-:Y:S02]  /*4300*/  FFMA.FTZ R96, R103, R13.reuse, R96 ;  /* 0x0000000d67607223 */ /* 0x080fe40000010060 */
[----:B--2---:R-:W-:Y:S02]  /*4310*/  @!P0 FADD.FTZ R12, R12, R15 ;  /* 0x0000000f0c0c8221 */ /* 0x004fe40000010000 */
[----:B------:R-:W-:Y:S02]  /*4320*/  FFMA.FTZ R176, R166, R13, R176 ;  /* 0x0000000da6b07223 */ /* 0x000fe400000100b0 */
[----:B----4-:R-:W-:Y:S01]  /*4330*/  @!P0 FADD.FTZ R25, R25, R16 ;  /* 0x0000001019198221 */ /* 0x010fe20000010000 */
[----:B------:R-:W2:Y:S01]  /*4340*/  SHFL.DOWN PT, R15, R12, 0x10, 0x1f ;  /* 0x0a001f000c0f7f89 */ /* 0x000ea200000e0000 */
[----:B------:R-:W-:Y:S01]  /*4350*/  ISETP.GT.AND P0, PT, R47, 0xf, PT ;  /* 0x0000000f2f00780c */ /* 0x000fe20003f04270 */
[----:B------:R-:W-:Y:S02]  /*4360*/  FMUL.FTZ R16, R59, R139 ;  /* 0x0000008b3b107220 */ /* 0x000fe40000410000 */
[----:B01----:R-:W0:Y:S01]  /*4370*/  SHFL.DOWN PT, R18, R25, 0x10, 0x1f ;  /* 0x0a001f0019127f89 */ /* 0x003e2200000e0000 */
[----:B------:R-:W-:-:S02]  /*4380*/  FFMA.FTZ R91, R116, R14, R91 ;  /* 0x0000000e745b7223 */ /* 0x000fc4000001005b */
[----:B------:R-:W-:Y:S02]  /*4390*/  FMUL.FTZ R16, R145, R16 ;  /* 0x0000001091107220 */ /* 0x000fe40000410000 */
[----:B------:R-:W-:Y:S02]  /*43a0*/  FMUL.FTZ R13, R122, R142 ;  /* 0x0000008e7a0d7220 */ /* 0x000fe40000410000 */
[----:B------:R-:W-:Y:S02]  /*43b0*/  FFMA.FTZ R167, R167, R14, R16 ;  /* 0x0000000ea7a77223 */ /* 0x000fe40000010010 */
[-C--:B------:R-:W-:Y:S02]  /*43c0*/  FMUL.FTZ R14, R121, R137.reuse ;  /* 0x00000089790e7220 */ /* 0x080fe40000410000 */
[C---:B------:R-:W-:Y:S02]  /*43d0*/  FMUL.FTZ R142, R59.reuse, R142 ;  /* 0x0000008e3b8e7220 */ /* 0x040fe40000410000 */
[----:B------:R-:W-:-:S02]  /*43e0*/  FMUL.FTZ R137, R59, R137 ;  /* 0x000000893b897220 */ /* 0x000fc40000410000 */
[----:B------:R-:W-:Y:S02]  /*43f0*/  FMUL.FTZ R142, R169, R142 ;  /* 0x0000008ea98e7220 */ /* 0x000fe40000410000 */
[----:B------:R-:W-:Y:S02]  /*4400*/  FMUL.FTZ R137, R156, R137 ;  /* 0x000000899c897220 */ /* 0x000fe40000410000 */
[----:B------:R-:W-:Y:S02]  /*4410*/  FFMA.FTZ R98, R105, R13, R98 ;  /* 0x0000000d69627223 */ /* 0x000fe40000010062 */
[----:B--2---:R-:W-:Y:S02]  /*4420*/  @!P0 FADD.FTZ R12, R12, R15 ;  /* 0x0000000f0c0c8221 */ /* 0x004fe40000010000 */
[----:B------:R-:W-:Y:S02]  /*4430*/  FMUL.FTZ R15, R59, R138 ;  /* 0x0000008a3b0f7220 */ /* 0x000fe40000410000 */
[----:B0-----:R-:W-:-:S02]  /*4440*/  @!P0 FADD.FTZ R25, R25, R18 ;  /* 0x0000001219198221 */ /* 0x001fc40000010000 */
[----:B------:R-:W-:Y:S02]  /*4450*/  FMUL.FTZ R154, R154, R15 ;  /* 0x0000000f9a9a7220 */ /* 0x000fe40000410000 */
[C---:B------:R-:W-:Y:S02]  /*4460*/  FMUL.FTZ R15, R59.reuse, R126 ;  /* 0x0000007e3b0f7220 */ /* 0x040fe40000410000 */
[----:B------:R-:W-:Y:S02]  /*4470*/  FMUL.FTZ R59, R59, R136 ;  /* 0x000000883b3b7220 */ /* 0x000fe40000410000 */
[----:B------:R-:W-:Y:S01]  /*4480*/  FFMA.FTZ R142, R148, R13, R142 ;  /* 0x0000000d948e7223 */ /* 0x000fe2000001008e */
[----:B------:R-:W-:Y:S01]  /*4490*/  MOV R13, R25 ;  /* 0x00000019000d7202 */ /* 0x000fe20000000f00 */
[-C--:B------:R-:W-:Y:S02]  /*44a0*/  FFMA.FTZ R93, R118, R14.reuse, R93 ;  /* 0x0000000e765d7223 */ /* 0x080fe4000001005d */
[----:B------:R-:W-:-:S02]  /*44b0*/  FFMA.FTZ R137, R165, R14, R137 ;  /* 0x0000000ea5897223 */ /* 0x000fc40000010089 */
[----:B------:R-:W-:Y:S01]  /*44c0*/  FMUL.FTZ R14, R115, R126 ;  /* 0x0000007e730e7220 */ /* 0x000fe20000410000 */
[----:B------:R0:W-:Y:S01]  /*44d0*/  @!P1 STS.64 [R36.X8+0x18d8], R12 ;  /* 0x0018d80c24009388 */ /* 0x0001e20000008a00 */
[----:B------:R-:W-:Y:S02]  /*44e0*/  FMUL.FTZ R15, R152, R15 ;  /* 0x0000000f980f7220 */ /* 0x000fe40000410000 */
[----:B------:R-:W-:Y:S02]  /*44f0*/  FMUL.FTZ R59, R146, R59 ;  /* 0x0000003b923b7220 */ /* 0x000fe40000410000 */
[-C--:B------:R-:W-:Y:S02]  /*4500*/  FFMA.FTZ R95, R120, R14.reuse, R95 ;  /* 0x0000000e785f7223 */ /* 0x080fe4000001005f */
[----:B------:R-:W-:Y:S02]  /*4510*/  FFMA.FTZ R154, R150, R117, R154 ;  /* 0x00000075969a7223 */ /* 0x000fe4000001009a */
        /* <DEDUP_REMOVED lines=9> */
[----:B------:R-:W-:Y:S02]  /*45b0*/  FADD.FTZ R84, R157, R84 ;  /* 0x000000549d547221 */ /* 0x000fe40000010000 */
[----:B------:R-:W-:Y:S02]  /*45c0*/  FFMA.FTZ R87, R112, R130, R87 ;  /* 0x0000008270577223 */ /* 0x000fe40000010057 */
[----:B------:R-:W-:Y:S02]  /*45d0*/  FADD.FTZ R75, R178, R75 ;  /* 0x0000004bb24b7221 */ /* 0x000fe40000010000 */
[----:B------:R-:W-:-:S02]  /*45e0*/  FADD.FTZ R82, R151, R82 ;  /* 0x0000005297527221 */ /* 0x000fc40000010000 */
[----:B------:R-:W-:Y:S02]  /*45f0*/  FADD.FTZ R73, R176, R73 ;  /* 0x00000049b0497221 */ /* 0x000fe40000010000 */
[----:B------:R-:W-:Y:S02]  /*4600*/  FADD.FTZ R80, R141, R80 ;  /* 0x000000508d507221 */ /* 0x000fe40000010000 */
[----:B------:R-:W-:Y:S02]  /*4610*/  FADD.FTZ R71, R142, R71 ;  /* 0x000000478e477221 */ /* 0x000fe40000010000 */
[----:B------:R-:W-:Y:S02]  /*4620*/  FFMA.FTZ R100, R107, R119, R100 ;  /* 0x000000776b647223 */ /* 0x000fe40000010064 */
[----:B------:R-:W-:Y:S02]  /*4630*/  FADD.FTZ R78, R167, R78 ;  /* 0x0000004ea74e7221 */ /* 0x000fe40000010000 */
[----:B------:R-:W-:-:S02]  /*4640*/  FADD.FTZ R69, R140, R69 ;  /* 0x000000458c457221 */ /* 0x000fc40000010000 */
[----:B------:R-:W-:Y:S02]  /*4650*/  FFMA.FTZ R102, R109, R117, R102 ;  /* 0x000000756d667223 */ /* 0x000fe40000010066 */
[----:B------:R-:W-:Y:S02]  /*4660*/  FADD.FTZ R76, R137, R76 ;  /* 0x0000004c894c7221 */ /* 0x000fe40000010000 */
        /* <DEDUP_REMOVED lines=10> */
[----:B---3--:R-:W2:Y:S01]  /*4710*/  @P0 LDS R17, [R18+0x2e10] ;  /* 0x002e100012110984 */ /* 0x008ea20000000800 */
[----:B0-----:R-:W-:Y:S02]  /*4720*/  FADD.FTZ R13, R13, R15 ;  /* 0x0000000f0d0d7221 */ /* 0x001fe40000010000 */
[----:B------:R-:W-:Y:S02]  /*4730*/  FADD.FTZ R12, R12, R14 ;  /* 0x0000000e0c0c7221 */ /* 0x000fe40000010000 */
[----:B-1----:R-:W-:Y:S02]  /*4740*/  @P0 FADD.FTZ R13, R13, R16 ;  /* 0x000000100d0d0221 */ /* 0x002fe40000010000 */
[----:B--2---:R-:W-:-:S03]  /*4750*/  @P0 FADD.FTZ R12, R12, R17 ;  /* 0x000000110c0c0221 */ /* 0x004fc60000010000 */
[----:B------:R0:W-:Y:S04]  /*4760*/  STS [R18+0x3210], R13 ;  /* 0x0032100d12007388 */ /* 0x0001e80000000800 */
[----:B------:R0:W-:Y:S02]  /*4770*/  STS [R18+0x2e10], R12 ;  /* 0x002e100c12007388 */ /* 0x0001e40000000800 */
.L_x_4195:
[----:B0-----:R-:W-:Y:S05]  /*4780*/  BSYNC B0 ;  /* 0x0000000000007941 */ /* 0x001fea0003800000 */
.L_x_4194:
[----:B------:R-:W-:Y:S02]  /*4790*/  IADD3 R63, R63, 0x1, RZ ;  /* 0x000000013f3f7810 */ /* 0x000fe40007ffe0ff */
[----:B------:R-:W-:Y:S02]  /*47a0*/  IADD3 R72, P1, R72, 0x1, RZ ;  /* 0x0000000148487810 */ /* 0x000fe40007f3e0ff */
[----:B------:R-:W-:Y:S02]  /*47b0*/  ISETP.GE.AND P0, PT, R63, c[0x0][0x16c], PT ;  /* 0x00005b003f007a0c */ /* 0x000fe40003f06270 */
[----:B------:R-:W-:-:S11]  /*47c0*/  IADD3.X R61, RZ, R61, RZ, P1, !PT ;  /* 0x0000003dff3d7210 */ /* 0x000fd60000ffe4ff */
[----:B---3--:R-:W-:Y:S01]  /*47d0*/  @P0 CALL.REL.NOINC `(.L_x_4148) ;  /* 0x0000001000000944 */ /* 0x008fe20003c00000 */
[----:B------:R-:W-:Y:S05]  /*47e0*/  BRA `(.L_x_4196) ;  /* 0xffffca2000007947 */ /* 0x000fea000383ffff */
.L_x_4148:
        /* <DEDUP_REMOVED lines=89> */
.L_x_4146:
        /* <DEDUP_REMOVED lines=29> */
.L_x_4199:
[----:B------:R-:W-:Y:S05]  /*4f50*/  BSYNC B0 ;  /* 0x0000000000007941 */ /* 0x000fea0003800000 */
.L_x_4198:
        /* <DEDUP_REMOVED lines=28> */
.L_x_4201:
[----:B------:R-:W1:Y:S02]  /*5120*/  S2R R15, SR_TID.X ;  /* 0x00000000000f7919 */ /* 0x000e640000002100 */
.L_x_4202:
[----:B------:R-:W-:Y:S05]  /*5130*/  BSYNC B0 ;  /* 0x0000000000007941 */ /* 0x000fea0003800000 */
.L_x_4200:
        /* <DEDUP_REMOVED lines=10> */
.L_x_4203:
        /* <DEDUP_REMOVED lines=26> */
.L_x_4153:
[----:B------:R-:W-:Y:S01]  /*5380*/  HFMA2.MMA R171, -RZ, RZ, 0, 5.9604644775390625e-08 ;  /* 0x00000001ffab7435 */ /* 0x000fe200000001ff */
[----:B------:R-:W-:Y:S02]  /*5390*/  MOV R168, R14 ;  /* 0x0000000e00a87202 */ /* 0x000fe40000000f00 */
[----:B------:R-:W-:-:S02]  /*53a0*/  MOV R170, RZ ;  /* 0x000000ff00aa7202 */ /* 0x000fc40000000f00 */
[----:B------:R-:W-:Y:S02]  /*53b0*/  MOV R173, 0xffffffff ;  /* 0xffffffff00ad7802 */ /* 0x000fe40000000f00 */
[----:B------:R-:W-:Y:S02]  /*53c0*/  MOV R12, 0x53e0 ;  /* 0x000053e0000c7802 */ /* 0x000fe40000000f00 */
[----:B-----5:R-:W-:Y:S05]  /*53d0*/  CALL.REL.NOINC `($__internal_170_$__cuda_sm70_shflsync_up) ;  /* 0x00000f0000007944 */ /* 0x020fea0003c00000 */
[----:B-1----:R-:W-:Y:S01]  /*53e0*/  MOV R165, R168 ;  /* 0x000000a800a57202 */ /* 0x002fe20000000f00 */
[----:B0-----:R-:W-:Y:S05]  /*53f0*/  BRA `(.L_x_4204) ;  /* 0xffffcb0000007947 */ /* 0x001fea000383ffff */
.L_x_4154:
[----:B------:R-:W-:Y:S01]  /*5400*/  HFMA2.MMA R171, -RZ, RZ, 0, 5.9604644775390625e-08 ;  /* 0x00000001ffab7435 */ /* 0x000fe200000001ff */
[----:B------:R-:W-:Y:S02]  /*5410*/  MOV R168, R15 ;  /* 0x0000000f00a87202 */ /* 0x000fe40000000f00 */
[----:B------:R-:W-:Y:S02]  /*5420*/  MOV R170, RZ ;  /* 0x000000ff00aa7202 */ /* 0x000fe40000000f00 */
[----:B------:R-:W-:Y:S02]  /*5430*/  MOV R173, 0xffffffff ;  /* 0xffffffff00ad7802 */ /* 0x000fe40000000f00 */
[----:B------:R-:W-:-:S02]  /*5440*/  MOV R12, 0x5460 ;  /* 0x00005460000c7802 */ /* 0x000fc40000000f00 */
[----:B01---5:R-:W-:Y:S05]  /*5450*/  CALL.REL.NOINC `($__internal_170_$__cuda_sm70_shflsync_up) ;  /* 0x00000e8000007944 */ /* 0x023fea0003c00000 */
        /* <DEDUP_REMOVED lines=10> */
[----:B------:R-:W-:Y:S05]  /*5500*/  CALL.REL.NOINC `($__internal_170_$__cuda_sm70_shflsync_up) ;  /* 0x00000dd000007944 */ /* 0x000fea0003c00000 */
[----:B0-----:R-:W-:Y:S01]  /*5510*/  HFMA2.MMA R171, -RZ, RZ, 0, 1.1920928955078125e-07 ;  /* 0x00000002ffab7435 */ /* 0x001fe200000001ff */
[----:B-1----:R-:W-:Y:S02]  /*5520*/  MOV R14, R168 ;  /* 0x000000a8000e7202 */ /* 0x002fe40000000f00 */
[----:B------:R-:W-:-:S02]  /*5530*/  MOV R168, R15 ;  /* 0x0000000f00a87202 */ /* 0x000fc40000000f00 */
[----:B------:R-:W-:Y:S02]  /*5540*/  MOV R170, RZ ;  /* 0x000000ff00aa7202 */ /* 0x000fe40000000f00 */
[----:B------:R-:W-:Y:S02]  /*5550*/  MOV R173, 0xffffffff ;  /* 0xffffffff00ad7802 */ /* 0x000fe40000000f00 */
[----:B------:R-:W-:Y:S02]  /*5560*/  MOV R12, 0x5580 ;  /* 0x00005580000c7802 */ /* 0x000fe40000000f00 */
[----:B------:R-:W-:Y:S05]  /*5570*/  CALL.REL.NOINC `($__internal_170_$__cuda_sm70_shflsync_up) ;  /* 0x00000d6000007944 */ /* 0x000fea0003c00000 */
        /* <DEDUP_REMOVED lines=8> */
[----:B------:R-:W-:Y:S05]  /*5600*/  CALL.REL.NOINC `($__internal_170_$__cuda_sm70_shflsync_up) ;  /* 0x00000cd000007944 */ /* 0x000fea0003c00000 */
[----:B0-----:R-:W-:Y:S01]  /*5610*/  HFMA2.MMA R171, -RZ, RZ, 0, 2.384185791015625e-07 ;  /* 0x00000004ffab7435 */ /* 0x001fe200000001ff */
[----:B-1----:R-:W-:Y:S02]  /*5620*/  MOV R14, R168 ;  /* 0x000000a8000e7202 */ /* 0x002fe40000000f00 */
[----:B------:R-:W-:Y:S02]  /*5630*/  MOV R168, R15 ;  /* 0x0000000f00a87202 */ /* 0x000fe40000000f00 */
[----:B------:R-:W-:Y:S02]  /*5640*/  MOV R170, RZ ;  /* 0x000000ff00aa7202 */ /* 0x000fe40000000f00 */
[----:B------:R-:W-:Y:S02]  /*5650*/  MOV R173, 0xffffffff ;  /* 0xffffffff00ad7802 */ /* 0x000fe40000000f00 */
[----:B------:R-:W-:Y:S02]  /*5660*/  MOV R12, 0x5680 ;  /* 0x00005680000c7802 */ /* 0x000fe40000000f00 */
[----:B------:R-:W-:Y:S05]  /*5670*/  CALL.REL.NOINC `($__internal_170_$__cuda_sm70_shflsync_up) ;  /* 0x00000c6000007944 */ /* 0x000fea0003c00000 */
        /* <DEDUP_REMOVED lines=9> */
[----:B------:R-:W-:Y:S05]  /*5710*/  CALL.REL.NOINC `($__internal_170_$__cuda_sm70_shflsync_up) ;  /* 0x00000bc000007944 */ /* 0x000fea0003c00000 */
[----:B0-----:R-:W-:Y:S01]  /*5720*/  HFMA2.MMA R171, -RZ, RZ, 0, 4.76837158203125e-07 ;  /* 0x00000008ffab7435 */ /* 0x001fe200000001ff */
[----:B-1----:R-:W-:Y:S02]  /*5730*/  MOV R14, R168 ;  /* 0x000000a8000e7202 */ /* 0x002fe40000000f00 */
[----:B------:R-:W-:Y:S02]  /*5740*/  MOV R168, R15 ;  /* 0x0000000f00a87202 */ /* 0x000fe40000000f00 */
[----:B------:R-:W-:Y:S02]  /*5750*/  MOV R170, RZ ;  /* 0x000000ff00aa7202 */ /* 0x000fe40000000f00 */
[----:B------:R-:W-:Y:S02]  /*5760*/  MOV R173, 0xffffffff ;  /* 0xffffffff00ad7802 */ /* 0x000fe40000000f00 */
[----:B------:R-:W-:Y:S02]  /*5770*/  MOV R12, 0x5790 ;  /* 0x00005790000c7802 */ /* 0x000fe40000000f00 */
[----:B------:R-:W-:Y:S05]  /*5780*/  CALL.REL.NOINC `($__internal_170_$__cuda_sm70_shflsync_up) ;  /* 0x00000b5000007944 */ /* 0x000fea0003c00000 */
        /* <DEDUP_REMOVED lines=9> */
[----:B------:R-:W-:Y:S05]  /*5820*/  CALL.REL.NOINC `($__internal_170_$__cuda_sm70_shflsync_up) ;  /* 0x00000ab000007944 */ /* 0x000fea0003c00000 */
[----:B0-----:R-:W-:Y:S01]  /*5830*/  HFMA2.MMA R171, -RZ, RZ, 0, 9.5367431640625e-07 ;  /* 0x00000010ffab7435 */ /* 0x001fe200000001ff */
[----:B-1----:R-:W-:Y:S02]  /*5840*/  MOV R167, R168 ;  /* 0x000000a800a77202 */ /* 0x002fe40000000f00 */
[----:B------:R-:W-:Y:S02]  /*5850*/  MOV R168, R15 ;  /* 0x0000000f00a87202 */ /* 0x000fe40000000f00 */
[----:B------:R-:W-:Y:S02]  /*5860*/  MOV R170, RZ ;  /* 0x000000ff00aa7202 */ /* 0x000fe40000000f00 */
[----:B------:R-:W-:Y:S02]  /*5870*/  MOV R173, 0xffffffff ;  /* 0xffffffff00ad7802 */ /* 0x000fe40000000f00 */
[----:B------:R-:W-:-:S02]  /*5880*/  MOV R12, 0x58a0 ;  /* 0x000058a0000c7802 */ /* 0x000fc40000000f00 */
[----:B------:R-:W-:Y:S05]  /*5890*/  CALL.REL.NOINC `($__internal_170_$__cuda_sm70_shflsync_up) ;  /* 0x00000a4000007944 */ /* 0x000fea0003c00000 */
[----:B-1----:R-:W-:Y:S01]  /*58a0*/  MOV R12, R168 ;  /* 0x000000a8000c7202 */ /* 0x002fe20000000f00 */
[----:B0-----:R-:W-:Y:S05]  /*58b0*/  BRA `(.L_x_4205) ;  /* 0xffffc7c000007947 */ /* 0x001fea000383ffff */
.L_x_4157:
[----:B------:R-:W-:Y:S01]  /*58c0*/  HFMA2.MMA R171, -RZ, RZ, 0, 5.9604644775390625e-08 ;  /* 0x00000001ffab7435 */ /* 0x000fe200000001ff */
[----:B------:R-:W-:-:S02]  /*58d0*/  MOV R168, R165 ;  /* 0x000000a500a87202 */ /* 0x000fc40000000f00 */
[----:B0-----:R-:W-:Y:S02]  /*58e0*/  MOV R170, RZ ;  /* 0x000000ff00aa7202 */ /* 0x001fe40000000f00 */
[----:B------:R-:W-:Y:S02]  /*58f0*/  MOV R173, 0xffffffff ;  /* 0xffffffff00ad7802 */ /* 0x000fe40000000f00 */
[----:B------:R-:W-:Y:S02]  /*5900*/  MOV R12, 0x5920 ;  /* 0x00005920000c7802 */ /* 0x000fe40000000f00 */
[----:B-1---5:R-:W-:Y:S05]  /*5910*/  CALL.REL.NOINC `($__internal_170_$__cuda_sm70_shflsync_up) ;  /* 0x000009c000007944 */ /* 0x022fea0003c00000 */
[----:B0-----:R-:W-:Y:S01]  /*5920*/  HFMA2.MMA R171, -RZ, RZ, 0, 5.9604644775390625e-08 ;  /* 0x00000001ffab7435 */ /* 0x001fe200000001ff */
[----:B-1----:R-:W-:Y:S02]  /*5930*/  MOV R14, R168 ;  /* 0x000000a8000e7202 */ /* 0x002fe40000000f00 */
[----:B------:R-:W-:Y:S02]  /*5940*/  MOV R168, R169 ;  /* 0x000000a900a87202 */ /* 0x000fe40000000f00 */
[----:B------:R-:W-:Y:S02]  /*5950*/  MOV R170, RZ ;  /* 0x000000ff00aa7202 */ /* 0x000fe40000000f00 */
[----:B------:R-:W-:-:S02]  /*5960*/  MOV R173, 0xffffffff ;  /* 0xffffffff00ad7802 */ /* 0x000fc40000000f00 */
[----:B------:R-:W-:Y:S02]  /*5970*/  MOV R12, 0x5990 ;  /* 0x00005990000c7802 */ /* 0x000fe40000000f00 */
[----:B------:R-:W-:Y:S05]  /*5980*/  CALL.REL.NOINC `($__internal_170_$__cuda_sm70_shflsync_up) ;  /* 0x0000095000007944 */ /* 0x000fea0003c00000 */
[----:B------:R-:W-:Y:S01]  /*5990*/  HFMA2.MMA R15, -RZ, RZ, 0, 0 ;  /* 0x00000000ff0f7435 */ /* 0x000fe200000001ff */
[----:B------:R-:W-:Y:S02]  /*59a0*/  MOV R165, R14 ;  /* 0x0000000e00a57202 */ /* 0x000fe40000000f00 */
[----:B-1----:R-:W-:Y:S02]  /*59b0*/  MOV R166, R168 ;  /* 0x000000a800a67202 */ /* 0x002fe40000000f00 */
[----:B0-----:R-:W-:Y:S02]  /*59c0*/  MOV R170, R24 ;  /* 0x0000001800aa7202 */ /* 0x001fe40000000f00 */
[----:B------:R-:W-:Y:S02]  /*59d0*/  MOV R173, 0x1f ;  /* 0x0000001f00ad7802 */ /* 0x000fe40000000f00 */
[----:B------:R-:W-:Y:S02]  /*59e0*/  MOV R174, 0xffffffff ;  /* 0xffffffff00ae7802 */ /* 0x000fe40000000f00 */
[----:B------:R-:W-:-:S02]  /*59f0*/  MOV R12, 0x5a10 ;  /* 0x00005a10000c7802 */ /* 0x000fc40000000f00 */
[----:B------:R-:W-:Y:S05]  /*5a00*/  CALL.REL.NOINC `($__internal_169_$__cuda_sm70_shflsync_idx_p) ;  /* 0x0000089000007944 */ /* 0x000fea0003c00000 */
[----:B-1----:R-:W-:Y:S01]  /*5a10*/  MOV R24, R15 ;  /* 0x0000000f00187202 */ /* 0x002fe20000000f00 */
[----:B------:R-:W-:Y:S01]  /*5a20*/  HFMA2.MMA R15, -RZ, RZ, 0, 0 ;  /* 0x00000000ff0f7435 */ /* 0x000fe200000001ff */
[----:B0-----:R-:W-:-:S02]  /*5a30*/  MOV R170, R25 ;  /* 0x0000001900aa7202 */ /* 0x001fc40000000f00 */
[----:B------:R-:W-:Y:S02]  /*5a40*/  MOV R173, 0x1f ;  /* 0x0000001f00ad7802 */ /* 0x000fe40000000f00 */
[----:B------:R-:W-:Y:S02]  /*5a50*/  MOV R174, 0xffffffff ;  /* 0xffffffff00ae7802 */ /* 0x000fe40000000f00 */
[----:B------:R-:W-:Y:S02]  /*5a60*/  MOV R12, 0x5a80 ;  /* 0x00005a80000c7802 */ /* 0x000fe40000000f00 */
[----:B------:R-:W-:Y:S05]  /*5a70*/  CALL.REL.NOINC `($__internal_169_$__cuda_sm70_shflsync_idx_p) ;  /* 0x0000082000007944 */ /* 0x000fea0003c00000 */
[----:B-1----:R-:W-:Y:S01]  /*5a80*/  MOV R13, R15 ;  /* 0x0000000f000d7202 */ /* 0x002fe20000000f00 */
[----:B0-----:R-:W-:Y:S05]  /*5a90*/  BRA `(.L_x_4206) ;  /* 0xffffc76000007947 */ /* 0x001fea000383ffff */
.L_x_4160:
[----:B------:R-:W-:Y:S01]  /*5aa0*/  HFMA2.MMA R173, -RZ, RZ, 0, 5.9604644775390625e-08 ;  /* 0x00000001ffad7435 */ /* 0x000fe200000001ff */
[----:B------:R-:W-:Y:S02]  /*5ab0*/  MOV R152, R14 ;  /* 0x0000000e00987202 */ /* 0x000fe40000000f00 */
[----:B------:R-:W-:Y:S02]  /*5ac0*/  MOV R154, 0x1f ;  /* 0x0000001f009a7802 */ /* 0x000fe40000000f00 */
[----:B------:R-:W-:-:S02]  /*5ad0*/  MOV R175, 0xffffffff ;  /* 0xffffffff00af7802 */ /* 0x000fc40000000f00 */
[----:B------:R-:W-:Y:S02]  /*5ae0*/  MOV R12, 0x5b00 ;  /* 0x00005b00000c7802 */ /* 0x000fe40000000f00 */
[----:B------:R-:W-:Y:S05]  /*5af0*/  CALL.REL.NOINC `($__internal_168_$__cuda_sm70_shflsync_down) ;  /* 0x0000076000007944 */ /* 0x000fea0003c00000 */
[----:B-1----:R-:W-:Y:S01]  /*5b00*/  MOV R153, R152 ;  /* 0x0000009800997202 */ /* 0x002fe20000000f00 */
[----:B0-----:R-:W-:Y:S05]  /*5b10*/  BRA `(.L_x_4207) ;  /* 0xffffccc000007947 */ /* 0x001fea000383ffff */
.L_x_4161:
[----:B------:R-:W-:Y:S01]  /*5b20*/  HFMA2.MMA R173, -RZ, RZ, 0, 5.9604644775390625e-08 ;  /* 0x00000001ffad7435 */ /* 0x000fe200000001ff */
[----:B------:R-:W-:Y:S02]  /*5b30*/  MOV R152, R15 ;  /* 0x0000000f00987202 */ /* 0x000fe40000000f00 */
[----:B------:R-:W-:Y:S02]  /*5b40*/  MOV R154, 0x1f ;  /* 0x0000001f009a7802 */ /* 0x000fe40000000f00 */
[----:B------:R-:W-:Y:S02]  /*5b50*/  MOV R175, 0xffffffff ;  /* 0xffffffff00af7802 */ /* 0x000fe40000000f00 */
[----:B------:R-:W-:Y:S02]  /*5b60*/  MOV R12, 0x5b80 ;  /* 0x00005b80000c7802 */ /* 0x000fe40000000f00 */
[----:B01----:R-:W-:Y:S05]  /*5b70*/  CALL.REL.NOINC `($__internal_168_$__cuda_sm70_shflsync_down) ;  /* 0x000006e000007944 */ /* 0x003fea0003c00000 */
        /* <DEDUP_REMOVED lines=9> */
[----:B------:R-:W-:Y:S05]  /*5c10*/  CALL.REL.NOINC `($__internal_168_$__cuda_sm70_shflsync_down) ;  /* 0x0000064000007944 */ /* 0x000fea0003c00000 */
[----:B0-----:R-:W-:Y:S01]  /*5c20*/  HFMA2.MMA R173, -RZ, RZ, 0, 1.1920928955078125e-07 ;  /* 0x00000002ffad7435 */ /* 0x001fe200000001ff */
[----:B-1----:R-:W-:Y:S02]  /*5c30*/  MOV R14, R152 ;  /* 0x00000098000e7202 */ /* 0x002fe40000000f00 */
[----:B------:R-:W-:-:S02]  /*5c40*/  MOV R152, R15 ;  /* 0x0000000f00987202 */ /* 0x000fc40000000f00 */
[----:B------:R-:W-:Y:S02]  /*5c50*/  MOV R154, 0x1f ;  /* 0x0000001f009a7802 */ /* 0x000fe40000000f00 */
[----:B------:R-:W-:Y:S02]  /*5c60*/  MOV R175, 0xffffffff ;  /* 0xffffffff00af7802 */ /* 0x000fe40000000f00 */
[----:B------:R-:W-:Y:S02]  /*5c70*/  MOV R12, 0x5c90 ;  /* 0x00005c90000c7802 */ /* 0x000fe40000000f00 */
[----:B------:R-:W-:Y:S05]  /*5c80*/  CALL.REL.NOINC `($__internal_168_$__cuda_sm70_shflsync_down) ;  /* 0x000005d000007944 */ /* 0x000fea0003c00000 */
[----:B-1----:R-:W-:Y:S01]  /*5c90*/  @!P3 FFMA.FTZ R15, R153, R152, R15 ;  /* 0x00000098990fb223 */ /* 0x002fe2000001000f */
[----:B0-----:R-:W-:Y:S01]  /*5ca0*/  HFMA2.MMA R173, -RZ, RZ, 0, 2.384185791015625e-07 ;  /* 0x00000004ffad7435 */ /* 0x001fe200000001ff */
[----:B------:R-:W-:Y:S01]  /*5cb0*/  @!P3 FMUL.FTZ R153, R14, R153 ;  /* 0x000000990e99b220 */ /* 0x000fe20000410000 */
[----:B------:R-:W-:Y:S02]  /*5cc0*/  MOV R154, 0x1f ;  /* 0x0000001f009a7802 */ /* 0x000fe40000000f00 */
[----:B------:R-:W-:Y:S02]  /*5cd0*/  MOV R175, 0xffffffff ;  /* 0xffffffff00af7802 */ /* 0x000fe40000000f00 */
[----:B------:R-:W-:-:S02]  /*5ce0*/  MOV R152, R153 ;  /* 0x0000009900987202 */ /* 0x000fc40000000f00 */
[----:B------:R-:W-:Y:S02]  /*5cf0*/  MOV R12, 0x5d10 ;  /* 0x00005d10000c7802 */ /* 0x000fe40000000f00 */
[----:B------:R-:W-:Y:S05]  /*5d00*/  CALL.REL.NOINC `($__internal_168_$__cuda_sm70_shflsync_down) ;  /* 0x0000055000007944 */ /* 0x000fea0003c00000 */
[----:B0-----:R-:W-:Y:S01]  /*5d10*/  HFMA2.MMA R173, -RZ, RZ, 0, 2.384185791015625e-07 ;  /* 0x00000004ffad7435 */ /* 0x001fe200000001ff */
[----:B-1----:R-:W-:Y:S02]  /*5d20*/  MOV R14, R152 ;  /* 0x00000098000e7202 */ /* 0x002fe40000000f00 */
[----:B------:R-:W-:Y:S02]  /*5d30*/  MOV R152, R15 ;  /* 0x0000000f00987202 */ /* 0x000fe40000000f00 */
[----:B------:R-:W-:Y:S02]  /*5d40*/  MOV R154, 0x1f ;  /* 0x0000001f009a7802 */ /* 0x000fe40000000f00 */
[----:B------:R-:W-:Y:S02]  /*5d50*/  MOV R175, 0xffffffff ;  /* 0xffffffff00af7802 */ /* 0x000fe40000000f00 */
[----:B------:R-:W-:Y:S02]  /*5d60*/  MOV R12, 0x5d80 ;  /* 0x00005d80000c7802 */ /* 0x000fe40000000f00 */
[----:B------:R-:W-:Y:S05]  /*5d70*/  CALL.REL.NOINC `($__internal_168_$__cuda_sm70_shflsync_down) ;  /* 0x000004e000007944 */ /* 0x000fea0003c00000 */
[----:B-1----:R-:W-:Y:S01]  /*5d80*/  @!P2 FFMA.FTZ R15, R153, R152, R15 ;  /* 0x00000098990fa223 */ /* 0x002fe2000001000f */
[----:B0-----:R-:W-:Y:S01]  /*5d90*/  HFMA2.MMA R173, -RZ, RZ, 0, 4.76837158203125e-07 ;  /* 0x00000008ffad7435 */ /* 0x001fe200000001ff */
[----:B------:R-:W-:Y:S01]  /*5da0*/  @!P2 FMUL.FTZ R153, R14, R153 ;  /* 0x000000990e99a220 */ /* 0x000fe20000410000 */
[----:B------:R-:W-:-:S02]  /*5db0*/  MOV R154, 0x1f ;  /* 0x0000001f009a7802 */ /* 0x000fc40000000f00 */
[----:B------:R-:W-:Y:S02]  /*5dc0*/  MOV R175, 0xffffffff ;  /* 0xffffffff00af7802 */ /* 0x000fe40000000f00 */
[----:B------:R-:W-:Y:S02]  /*5dd0*/  MOV R152, R153 ;  /* 0x0000009900987202 */ /* 0x000fe40000000f00 */
[----:B------:R-:W-:Y:S02]  /*5de0*/  MOV R12, 0x5e00 ;  /* 0x00005e00000c7802 */ /* 0x000fe40000000f00 */
[----:B------:R-:W-:Y:S05]  /*5df0*/  CALL.REL.NOINC `($__internal_168_$__cuda_sm70_shflsync_down) ;  /* 0x0000046000007944 */ /* 0x000fea0003c00000 */
[----:B0-----:R-:W-:Y:S01]  /*5e00*/  HFMA2.MMA R173, -RZ, RZ, 0, 4.76837158203125e-07 ;  /* 0x00000008ffad7435 */ /* 0x001fe200000001ff */
[----:B-1----:R-:W-:Y:S02]  /*5e10*/  MOV R14, R152 ;  /* 0x00000098000e7202 */ /* 0x002fe40000000f00 */
[----:B------:R-:W-:Y:S02]  /*5e20*/  MOV R152, R15 ;  /* 0x0000000f00987202 */ /* 0x000fe40000000f00 */
[----:B------:R-:W-:Y:S02]  /*5e30*/  MOV R154, 0x1f ;  /* 0x0000001f009a7802 */ /* 0x000fe40000000f00 */
[----:B------:R-:W-:-:S02]  /*5e40*/  MOV R175, 0xffffffff ;  /* 0xffffffff00af7802 */ /* 0x000fc40000000f00 */
[----:B------:R-:W-:Y:S02]  /*5e50*/  MOV R12, 0x5e70 ;  /* 0x00005e70000c7802 */ /* 0x000fe40000000f00 */
[----:B------:R-:W-:Y:S05]  /*5e60*/  CALL.REL.NOINC `($__internal_168_$__cuda_sm70_shflsync_down) ;  /* 0x000003f000007944 */ /* 0x000fea0003c00000 */
        /* <DEDUP_REMOVED lines=9> */
[----:B------:R-:W-:Y:S05]  /*5f00*/  CALL.REL.NOINC `($__internal_168_$__cuda_sm70_shflsync_down) ;  /* 0x0000035000007944 */ /* 0x000fea0003c00000 */
[----:B0-----:R-:W-:Y:S01]  /*5f10*/  HFMA2.MMA R173, -RZ, RZ, 0, 9.5367431640625e-07 ;  /* 0x00000010ffad7435 */ /* 0x001fe200000001ff */
[----:B-1----:R-:W-:Y:S02]  /*5f20*/  MOV R14, R152 ;  /* 0x00000098000e7202 */ /* 0x002fe40000000f00 */
[----:B------:R-:W-:Y:S02]  /*5f30*/  MOV R152, R153 ;  /* 0x0000009900987202 */ /* 0x000fe40000000f00 */
[----:B------:R-:W-:Y:S02]  /*5f40*/  MOV R154, 0x1f ;  /* 0x0000001f009a7802 */ /* 0x000fe40000000f00 */
[----:B------:R-:W-:Y:S02]  /*5f50*/  MOV R175, 0xffffffff ;  /* 0xffffffff00af7802 */ /* 0x000fe40000000f00 */
[----:B------:R-:W-:Y:S02]  /*5f60*/  MOV R12, 0x5f80 ;  /* 0x00005f80000c7802 */ /* 0x000fe40000000f00 */
[----:B------:R-:W-:Y:S05]  /*5f70*/  CALL.REL.NOINC `($__internal_168_$__cuda_sm70_shflsync_down) ;  /* 0x000002e000007944 */ /* 0x000fea0003c00000 */
[----:B-1----:R-:W-:Y:S01]  /*5f80*/  @!P0 FFMA.FTZ R153, R171, R152, R153 ;  /* 0x00000098ab998223 */ /* 0x002fe20000010099 */
[----:B------:R-:W-:Y:S01]  /*5f90*/  HFMA2.MMA R15, -RZ, RZ, 0, 0 ;  /* 0x00000000ff0f7435 */ /* 0x000fe200000001ff */
[----:B------:R-:W-:Y:S01]  /*5fa0*/  @!P0 FMUL.FTZ R171, R14, R171 ;  /* 0x000000ab0eab8220 */ /* 0x000fe20000410000 */
[----:B0-----:R-:W-:-:S02]  /*5fb0*/  MOV R173, 0x1f ;  /* 0x0000001f00ad7802 */ /* 0x001fc40000000f00 */
[----:B------:R-:W-:Y:S02]  /*5fc0*/  MOV R174, 0xffffffff ;  /* 0xffffffff00ae7802 */ /* 0x000fe40000000f00 */
[----:B------:R-:W-:Y:S02]  /*5fd0*/  MOV R170, R171 ;  /* 0x000000ab00aa7202 */ /* 0x000fe40000000f00 */
[----:B------:R-:W-:Y:S02]  /*5fe0*/  MOV R12, 0x6000 ;  /* 0x00006000000c7802 */ /* 0x000fe40000000f00 */
[----:B------:R-:W-:Y:S05]  /*5ff0*/  CALL.REL.NOINC `($__internal_169_$__cuda_sm70_shflsync_idx_p) ;  /* 0x000002a000007944 */ /* 0x000fea0003c00000 */
[----:B-1----:R-:W-:Y:S01]  /*6000*/  MOV R14, R15 ;  /* 0x0000000f000e7202 */ /* 0x002fe20000000f00 */
[----:B------:R-:W-:Y:S01]  /*6010*/  HFMA2.MMA R15, -RZ, RZ, 0, 0 ;  /* 0x00000000ff0f7435 */ /* 0x000fe200000001ff */
[----:B0-----:R-:W-:Y:S02]  /*6020*/  MOV R170, R153 ;  /* 0x0000009900aa7202 */ /* 0x001fe40000000f00 */
[----:B------:R-:W-:Y:S02]  /*6030*/  MOV R173, 0x1f ;  /* 0x0000001f00ad7802 */ /* 0x000fe40000000f00 */
[----:B------:R-:W-:-:S02]  /*6040*/  MOV R174, 0xffffffff ;  /* 0xffffffff00ae7802 */ /* 0x000fc40000000f00 */
[----:B------:R-:W-:Y:S02]  /*6050*/  MOV R12, 0x6070 ;  /* 0x00006070000c7802 */ /* 0x000fe40000000f00 */
[----:B------:R-:W-:Y:S05]  /*6060*/  CALL.REL.NOINC `($__internal_169_$__cuda_sm70_shflsync_idx_p) ;  /* 0x0000023000007944 */ /* 0x000fea0003c00000 */
[----:B0-----:R-:W-:Y:S01]  /*6070*/  HFMA2.MMA R173, -RZ, RZ, 0, 5.9604644775390625e-08 ;  /* 0x00000001ffad7435 */ /* 0x001fe200000001ff */
[----:B------:R-:W-:Y:S02]  /*6080*/  MOV R24, R14 ;  /* 0x0000000e00187202 */ /* 0x000fe40000000f00 */
[----:B-1----:R-:W-:Y:S02]  /*6090*/  MOV R150, R15 ;  /* 0x0000000f00967202 */ /* 0x002fe40000000f00 */
[----:B------:R-:W-:Y:S02]  /*60a0*/  MOV R152, R171 ;  /* 0x000000ab00987202 */ /* 0x000fe40000000f00 */
[----:B------:R-:W-:Y:S02]  /*60b0*/  MOV R154, 0x1f ;  /* 0x0000001f009a7802 */ /* 0x000fe40000000f00 */
[----:B------:R-:W-:Y:S02]  /*60c0*/  MOV R175, 0xffffffff ;  /* 0xffffffff00af7802 */ /* 0x000fe40000000f00 */
[----:B------:R-:W-:-:S02]  /*60d0*/  MOV R12, 0x60f0 ;  /* 0x000060f0000c7802 */ /* 0x000fc40000000f00 */
[----:B------:R-:W-:Y:S05]  /*60e0*/  CALL.REL.NOINC `($__internal_168_$__cuda_sm70_shflsync_down) ;  /* 0x0000017000007944 */ /* 0x000fea0003c00000 */
[----:B0-----:R-:W-:Y:S01]  /*60f0*/  HFMA2.MMA R173, -RZ, RZ, 0, 5.9604644775390625e-08 ;  /* 0x00000001ffad7435 */ /* 0x001fe200000001ff */
[----:B-1----:R-:W-:-:S02]  /*6100*/  MOV R14, R152 ;  /* 0x00000098000e7202 */ /* 0x002fc40000000f00 */
[----:B------:R-:W-:Y:S02]  /*6110*/  MOV R152, R153 ;  /* 0x0000009900987202 */ /* 0x000fe40000000f00 */
[----:B------:R-:W-:Y:S02]  /*6120*/  MOV R154, 0x1f ;  /* 0x0000001f009a7802 */ /* 0x000fe40000000f00 */
[----:B------:R-:W-:Y:S02]  /*6130*/  MOV R175, 0xffffffff ;  /* 0xffffffff00af7802 */ /* 0x000fe40000000f00 */
[----:B------:R-:W-:Y:S02]  /*6140*/  MOV R12, 0x6160 ;  /* 0x00006160000c7802 */ /* 0x000fe40000000f00 */
[----:B------:R-:W-:Y:S05]  /*6150*/  CALL.REL.NOINC `($__internal_168_$__cuda_sm70_shflsync_down) ;  /* 0x0000010000007944 */ /* 0x000fea0003c00000 */
[----:B------:R-:W-:Y:S01]  /*6160*/  HFMA2.MMA R15, -RZ, RZ, 0, 0 ;  /* 0x00000000ff0f7435 */ /* 0x000fe200000001ff */
[----:B------:R-:W-:Y:S02]  /*6170*/  MOV R153, R14 ;  /* 0x0000000e00997202 */ /* 0x000fe40000000f00 */
[----:B------:R-:W-:Y:S02]  /*6180*/  MOV R170, R16 ;  /* 0x0000001000aa7202 */ /* 0x000fe40000000f00 */
[----:B0-----:R-:W-:-:S02]  /*6190*/  MOV R173, 0x1f ;  /* 0x0000001f00ad7802 */ /* 0x001fc40000000f00 */
[----:B------:R-:W-:Y:S02]  /*61a0*/  MOV R174, 0xffffffff ;  /* 0xffffffff00ae7802 */ /* 0x000fe40000000f00 */
[----:B------:R-:W-:Y:S02]  /*61b0*/  MOV R12, 0x61d0 ;  /* 0x000061d0000c7802 */ /* 0x000fe40000000f00 */
[----:B-1----:R-:W-:Y:S05]  /*61c0*/  CALL.REL.NOINC `($__internal_169_$__cuda_sm70_shflsync_idx_p) ;  /* 0x000000d000007944 */ /* 0x002fea0003c00000 */
[----:B-1----:R-:W-:Y:S01]  /*61d0*/  MOV R154, R15 ;  /* 0x0000000f009a7202 */ /* 0x002fe20000000f00 */
[----:B------:R-:W-:Y:S01]  /*61e0*/  HFMA2.MMA R15, -RZ, RZ, 0, 0 ;  /* 0x00000000ff0f7435 */ /* 0x000fe200000001ff */
[----:B0-----:R-:W-:Y:S02]  /*61f0*/  MOV R170, R17 ;  /* 0x0000001100aa7202 */ /* 0x001fe40000000f00 */
[----:B------:R-:W-:Y:S02]  /*6200*/  MOV R173, 0x1f ;  /* 0x0000001f00ad7802 */ /* 0x000fe40000000f00 */
[----:B------:R-:W-:Y:S02]  /*6210*/  MOV R174, 0xffffffff ;  /* 0xffffffff00ae7802 */ /* 0x000fe40000000f00 */
[----:B------:R-:W-:-:S02]  /*6220*/  MOV R12, 0x6240 ;  /* 0x00006240000c7802 */ /* 0x000fc40000000f00 */
[----:B------:R-:W-:Y:S05]  /*6230*/  CALL.REL.NOINC `($__internal_169_$__cuda_sm70_shflsync_idx_p) ;  /* 0x0000006000007944 */ /* 0x000fea0003c00000 */
[----:B-1----:R-:W-:Y:S01]  /*6240*/  MOV R156, R15 ;  /* 0x0000000f009c7202 */ /* 0x002fe20000000f00 */
[----:B0-----:R-:W-:Y:S05]  /*6250*/  BRA `(.L_x_4208) ;  /* 0xffffc72000007947 */ /* 0x001fea000383ffff */
        .weak           $__internal_168_$__cuda_sm70_shflsync_down
        .type           $__internal_168_$__cuda_sm70_shflsync_down,@function
        .size           $__internal_168_$__cuda_sm70_shflsync_down,($__internal_169_$__cuda_sm70_shflsync_idx_p - $__internal_168_$__cuda_sm70_shflsync_down)
$__internal_168_$__cuda_sm70_shflsync_down:
[----:B------:R-:W-:Y:S01]  /*6260*/  HFMA2.MMA R13, -RZ, RZ, 0, 0 ;  /* 0x00000000ff0d7435 */ /* 0x000fe200000001ff */
[----:B------:R-:W-:Y:S04]  /*6270*/  WARPSYNC R175 ;  /* 0x000000af00007348 */ /* 0x000fe80003800000 */
[----:B------:R0:W1:Y:S01]  /*6280*/  SHFL.DOWN PT, R152, R152, R173, R154 ;  /* 0x080000ad98987389 */ /* 0x00006200000e009a */
[----:B------:R-:W-:Y:S05]  /*6290*/  RET.REL.NODEC R12 `(_Z25selective_scan_bwd_kernelI32Selective_Scan_bwd_kernel_traitsILi64ELi16ELb1ELb1ELb0ELb0ELb0EN3c104HalfEfEEv12SSMParamsBwd) ;  /* 0xffff9d600c007950 */ /* 0x000fea0003c3ffff */
        .weak           $__internal_169_$__cuda_sm70_shflsync_idx_p
        .type           $__internal_169_$__cuda_sm70_shflsync_idx_p,@function
        .size           $__internal_169_$__cuda_sm70_shflsync_idx_p,($__internal_170_$__cuda_sm70_shflsync_up - $__internal_169_$__cuda_sm70_shflsync_idx_p)
$__internal_169_$__cuda_sm70_shflsync_idx_p:
[----:B------:R-:W-:Y:S01]  /*62a0*/  MOV R13, 0x0 ;  /* 0x00000000000d7802 */ /* 0x000fe20000000f00 */
[----:B------:R-:W-:Y:S04]  /*62b0*/  WARPSYNC R174 ;  /* 0x000000ae00007348 */ /* 0x000fe80003800000 */
[----:B------:R0:W1:Y:S01]  /*62c0*/  SHFL.IDX PT, R15, R170, R15, R173 ;  /* 0x0000000faa0f7389 */ /* 0x00006200000e00ad */
[----:B------:R-:W-:Y:S05]  /*62d0*/  RET.REL.NODEC R12 `(_Z25selective_scan_bwd_kernelI32Selective_Scan_bwd_kernel_traitsILi64ELi16ELb1ELb1ELb0ELb0ELb0EN3c104HalfEfEEv12SSMParamsBwd) ;  /* 0xffff9d200c007950 */ /* 0x000fea0003c3ffff */
        .weak           $__internal_170_$__cuda_sm70_shflsync_up
        .type           $__internal_170_$__cuda_sm70_shflsync_up,@function
        .size           $__internal_170_$__cuda_sm70_shflsync_up,(.L_x_8982 - $__internal_170_$__cuda_sm70_shflsync_up)
$__internal_170_$__cuda_sm70_shflsync_up:
[----:B------:R-:W-:Y:S01]  /*62e0*/  HFMA2.MMA R13, -RZ, RZ, 0, 0 ;  /* 0x00000000ff0d7435 */ /* 0x000fe200000001ff */
[----:B------:R-:W-:Y:S04]  /*62f0*/  WARPSYNC R173 ;  /* 0x000000ad00007348 */ /* 0x000fe80003800000 */
[----:B------:R0:W1:Y:S01]  /*6300*/  SHFL.UP PT, R168, R168, R171, R170 ;  /* 0x040000aba8a87389 */ /* 0x00006200000e00aa */
[----:B------:R-:W-:Y:S05]  /*6310*/  RET.REL.NODEC R12 `(_Z25selective_scan_bwd_kernelI32Selective_Scan_bwd_kernel_traitsILi64ELi16ELb1ELb1ELb0ELb0ELb0EN3c104HalfEfEEv12SSMParamsBwd) ;  /* 0xffff9ce00c007950 */ /* 0x000fea0003c3ffff */
.L_x_4209:
        /* <DEDUP_REMOVED lines=14> */
.L_x_8982:


//--------------------- .text._Z25selective_scan_bwd_kernelI32Selective_Scan_bwd_kernel_traitsILi64ELi16ELb1ELb1ELb0ELb0ELb1EN3c104HalfEfEEv12SSMParamsBwd --------------------------
	.section	.text._Z25selective_scan_bwd_kernelI32Selective_Scan_bwd_kernel_traitsILi64ELi16ELb1ELb1ELb0ELb0ELb1EN3c104HalfEfEEv12SSMParamsBwd,"ax",@progbits
	.sectioninfo	@"SHI_REGISTERS=209"
	.align	128
        .global         _Z25selective_scan_bwd_kernelI32Selective_Scan_bwd_kernel_traitsILi64ELi16ELb1ELb1ELb0ELb0ELb1EN3c104HalfEfEEv12SSMParamsBwd
        .type           _Z25selective_scan_bwd_kernelI32Selective_Scan_bwd_kernel_traitsILi64ELi16ELb1ELb1ELb0ELb0ELb1EN3c104HalfEfEEv12SSMParamsBwd,@function
        .size           _Z25selective_scan_bwd_kernelI32Selective_Scan_bwd_kernel_traitsILi64ELi16ELb1ELb1ELb0ELb0ELb1EN3c104HalfEfEEv12SSMParamsBwd,(.L_x_8985 - _Z25selective_scan_bwd_kernelI32Selective_Scan_bwd_kernel_traitsILi64ELi16ELb1ELb1ELb0ELb0ELb1EN3c104HalfEfEEv12SSMParamsBwd)
        .other          _Z25selective_scan_bwd_kernelI32Selective_Scan_bwd_kernel_traitsILi64ELi16ELb1ELb1ELb0ELb0ELb1EN3c104HalfEfEEv12SSMParamsBwd,@"STO_CUDA_ENTRY STV_DEFAULT"
_Z25selective_scan_bwd_kernelI32Selective_Scan_bwd_kernel_traitsILi64ELi16ELb1ELb1ELb0ELb0ELb1EN3c104HalfEfEEv12SSMParamsBwd:
.text._Z25selective_scan_bwd_kernelI32Selective_Scan_bwd_kernel_traitsILi64ELi16ELb1ELb1ELb0ELb0ELb1EN3c104HalfEfEEv12SSMParamsBwd:
        /* <DEDUP_REMOVED lines=121> */
.L_x_4261:
        /* <DEDUP_REMOVED lines=225> */
[--C-:B--2---:R-:W-:Y:S01]  /*15a0*/  HADD2.F32 R100, -RZ, R69.reuse.H0_H0 ;  /* 0x20000045ff647230 */ /* 0x104fe20000004100 */
[----:B------:R0:W2:Y:S01]  /*15b0*/  LDS.128 R72, [R84.X16+0x10] ;  /* 0x0000100054487984 */ /* 0x0000a2000000cc00 */
[----:B------:R-:W-:Y:S01]  /*15c0*/  FADD.FTZ R67, -R127, 1 ;  /* 0x3f8000007f437421 */ /* 0x000fe20000010100 */
[----:B------:R-:W-:Y:S01]  /*15d0*/  HADD2.F32 R69, -RZ, R69.H1_H1 ;  /* 0x30000045ff457230 */ /* 0x000fe20000004100 */
[----:B-1----:R-:W-:Y:S01]  /*15e0*/  FMUL.FTZ R66, R103, -1.4426950216293334961 ;  /* 0xbfb8aa3b67427820 */ /* 0x002fe20000410000 */
[----:B------:R-:W-:Y:S01]  /*15f0*/  HADD2.F32 R102, -RZ, R70.H0_H0 ;  /* 0x20000046ff667230 */ /* 0x000fe20000004100 */
[----:B------:R-:W-:Y:S01]  /*1600*/  FFMA.FTZ R129, R104, R67, 1 ;  /* 0x3f80000068817423 */ /* 0x000fe20000010043 */
[----:B------:R-:W-:Y:S01]  /*1610*/  HADD2.F32 R67, -RZ, R68.H1_H1 ;  /* 0x30000044ff437230 */ /* 0x000fe20000004100 */
[----:B------:R1:W4:Y:S01]  /*1620*/  MUFU.EX2 R134, R66 ;  /* 0x0000004200867308 */ /* 0x0003220000000800 */
[----:B0-----:R-:W-:Y:S01]  /*1630*/  FMUL.FTZ R84, R99, -1.4426950216293334961 ;  /* 0xbfb8aa3b63547820 */ /* 0x001fe20000410000 */
[--C-:B------:R-:W-:Y:S01]  /*1640*/  HADD2.F32 R104, -RZ, R71.reuse.H0_H0 ;  /* 0x20000047ff687230 */ /* 0x100fe20000004100 */
[----:B---3--:R-:W-:Y:S01]  /*1650*/  FADD.FTZ R128, R128, 1 ;  /* 0x3f80000080807421 */ /* 0x008fe20000010000 */
[----:B------:R-:W-:Y:S01]  /*1660*/  HADD2.F32 R71, -RZ, R71.H1_H1 ;  /* 0x30000047ff477230 */ /* 0x000fe20000004100 */
[----:B------:R-:W-:Y:S01]  /*1670*/  FMUL.FTZ R85, R85, R102 ;  /* 0x0000006655557220 */ /* 0x000fe20000410000 */
[----:B------:R-:W-:Y:S01]  /*1680*/  HADD2.F32 R97, -RZ, R70.H1_H1 ;  /* 0x30000046ff617230 */ /* 0x000fe20000004100 */
[----:B------:R-:W-:Y:S01]  /*1690*/  FADD.FTZ R132, R132, 1 ;  /* 0x3f80000084847421 */ /* 0x000fe20000010000 */
[----:B------:R-:W0:Y:S01]  /*16a0*/  MUFU.EX2 R84, R84 ;  /* 0x0000005400547308 */ /* 0x000e220000000800 */
[----:B-1----:R-:W-:Y:S01]  /*16b0*/  FMUL.FTZ R66, R81, R67 ;  /* 0x0000004351427220 */ /* 0x002fe20000410000 */
[----:B------:R-:W-:Y:S01]  /*16c0*/  HADD2.F32 R98, -RZ, R68.H0_H0 ;  /* 0x20000044ff627230 */ /* 0x000fe20000004100 */
[----:B------:R-:W-:-:S02]  /*16d0*/  FMUL.FTZ R81, R82, R100 ;  /* 0x0000006452517220 */ /* 0x000fc40000410000 */
[----:B------:R-:W-:Y:S02]  /*16e0*/  FMUL.FTZ R70, R79, R71 ;  /* 0x000000474f467220 */ /* 0x000fe40000410000 */
[----:B------:R-:W-:Y:S01]  /*16f0*/  FMUL.FTZ R68, R83, R69 ;  /* 0x0000004553447220 */ /* 0x000fe20000410000 */
[----:B------:R-:W1:Y:S01]  /*1700*/  MUFU.RCP R79, R128 ;  /* 0x00000080004f7308 */ /* 0x000e620000001000 */
[----:B------:R-:W-:Y:S02]  /*1710*/  FMUL.FTZ R81, R112, R81 ;  /* 0x0000005170517220 */ /* 0x000fe40000410000 */
[----:B------:R-:W-:Y:S02]  /*1720*/  FMUL.FTZ R83, R86, R104 ;  /* 0x0000006856537220 */ /* 0x000fe40000410000 */
[----:B----4-:R-:W-:Y:S02]  /*1730*/  FADD.FTZ R134, R134, 1 ;  /* 0x3f80000086867421 */ /* 0x010fe40000010000 */
[----:B------:R-:W-:-:S02]  /*1740*/  FMUL.FTZ R85, R116, R85 ;  /* 0x0000005574557220 */ /* 0x000fc40000410000 */
[----:B------:R-:W-:Y:S02]  /*1750*/  FMUL.FTZ R81, R81, R114 ;  /* 0x0000007251517220 */ /* 0x000fe40000410000 */
[----:B------:R-:W-:Y:S01]  /*1760*/  FMUL.FTZ R80, R80, R98 ;  /* 0x0000006250507220 */ /* 0x000fe20000410000 */
[----:B------:R-:W3:Y:S01]  /*1770*/  MUFU.RCP R134, R134 ;  /* 0x0000008600867308 */ /* 0x000ee20000001000 */
[----:B------:R-:W-:Y:S02]  /*1780*/  FMUL.FTZ R83, R120, R83 ;  /* 0x0000005378537220 */ /* 0x000fe40000410000 */
[----:B------:R-:W-:Y:S01]  /*1790*/  FMUL.FTZ R85, R85, R118 ;  /* 0x0000007655557220 */ /* 0x000fe20000410000 */
[--C-:B--2---:R-:W-:Y:S01]  /*17a0*/  HADD2.F32 R114, -RZ, R74.reuse.H0_H0 ;  /* 0x2000004aff727230 */ /* 0x104fe20000004100 */
[----:B------:R-:W-:Y:S01]  /*17b0*/  FMUL.FTZ R80, R87, R80 ;  /* 0x0000005057507220 */ /* 0x000fe20000410000 */
[----:B------:R-:W-:Y:S01]  /*17c0*/  HADD2.F32 R116, -RZ, R74.H1_H1 ;  /* 0x3000004aff747230 */ /* 0x000fe20000004100 */
[----:B0-----:R-:W-:Y:S01]  /*17d0*/  FADD.FTZ R74, R84, 1 ;  /* 0x3f800000544a7421 */ /* 0x001fe20000010000 */
[----:B------:R0:W2:Y:S01]  /*17e0*/  MUFU.RCP R118, R135 ;  /* 0x0000008700767308 */ /* 0x0000a20000001000 */
[----:B------:R-:W-:Y:S01]  /*17f0*/  FMUL.FTZ R83, R83, R122 ;  /* 0x0000007a53537220 */ /* 0x000fe20000410000 */
[--C-:B------:R-:W-:Y:S01]  /*1800*/  HADD2.F32 R112, -RZ, R73.reuse.H1_H1 ;  /* 0x30000049ff707230 */ /* 0x100fe20000004100 */
[----:B------:R-:W-:Y:S01]  /*1810*/  FMUL.FTZ R66, R107, R66 ;  /* 0x000000426b427220 */ /* 0x000fe20000410000 */
[--C-:B------:R-:W-:Y:S01]  /*1820*/  HADD2.F32 R107, -RZ, R72.reuse.H1_H1 ;  /* 0x30000048ff6b7230 */ /* 0x100fe20000004100 */
[----:B------:R-:W-:Y:S01]  /*1830*/  FMUL.FTZ R68, R111, R68 ;  /* 0x000000446f447220 */ /* 0x000fe20000410000 */
[----:B------:R-:W-:Y:S01]  /*1840*/  HADD2.F32 R111, -RZ, R73.H0_H0 ;  /* 0x20000049ff6f7230 */ /* 0x000fe20000004100 */
[----:B------:R-:W-:Y:S01]  /*1850*/  FMUL.FTZ R109, R66, R109 ;  /* 0x0000006d426d7220 */ /* 0x000fe20000410000 */
[----:B------:R-:W4:Y:S01]  /*1860*/  MUFU.RCP R87, R132 ;  /* 0x0000008400577308 */ /* 0x000f220000001000 */
[----:B-1----:R-:W-:Y:S01]  /*1870*/  FADD.FTZ R73, -R79, 1 ;  /* 0x3f8000004f497421 */ /* 0x002fe20000010100 */
[--C-:B------:R-:W-:Y:S01]  /*1880*/  HADD2.F32 R120, -RZ, R75.reuse.H0_H0 ;  /* 0x2000004bff787230 */ /* 0x100fe20000004100 */
[----:B------:R-:W-:Y:S01]  /*1890*/  FMUL.FTZ R66, R77, R112 ;  /* 0x000000704d427220 */ /* 0x000fe20000410000 */
[----:B------:R-:W-:Y:S01]  /*18a0*/  HADD2.F32 R124, -RZ, R75.H1_H1 ;  /* 0x3000004bff7c7230 */ /* 0x000fe20000004100 */
[----:B------:R-:W-:Y:S01]  /*18b0*/  FMUL.FTZ R78, R78, R97 ;  /* 0x000000614e4e7220 */ /* 0x000fe20000410000 */
[----:B0-----:R-:W-:Y:S01]  /*18c0*/  HADD2.F32 R135, -RZ, R15.H1_H1 ;  /* 0x3000000fff877230 */ /* 0x001fe20000004100 */
[----:B------:R-:W-:Y:S01]  /*18d0*/  FMUL.FTZ R80, R80, R105 ;  /* 0x0000006950507220 */ /* 0x000fe20000410000 */
[----:B------:R3:W0:Y:S01]  /*18e0*/  MUFU.RCP R122, R74 ;  /* 0x0000004a007a7308 */ /* 0x0006220000001000 */
[----:B------:R-:W-:Y:S01]  /*18f0*/  FFMA.FTZ R73, R126, R73, 1 ;  /* 0x3f8000007e497423 */ /* 0x000fe20000010049 */
[----:B------:R-:W-:Y:S01]  /*1900*/  HADD2.F32 R105, -RZ, R72.H0_H0 ;  /* 0x20000048ff697230 */ /* 0x000fe20000004100 */
[----:B------:R-:W-:-:S02]  /*1910*/  FMUL.FTZ R66, R79, R66 ;  /* 0x000000424f427220 */ /* 0x000fc40000410000 */
[----:B------:R-:W-:Y:S02]  /*1920*/  FMUL.FTZ R78, R115, R78 ;  /* 0x0000004e734e7220 */ /* 0x000fe40000410000 */
[----:B------:R-:W-:Y:S02]  /*1930*/  FMUL.FTZ R72, R76, R114 ;  /* 0x000000724c487220 */ /* 0x000fe40000410000 */
[----:B------:R-:W-:Y:S02]  /*1940*/  FMUL.FTZ R126, R126, R79 ;  /* 0x0000004f7e7e7220 */ /* 0x000fe40000410000 */
[----:B------:R-:W-:Y:S02]  /*1950*/  FMUL.FTZ R79, R66, R73 ;  /* 0x00000049424f7220 */ /* 0x000fe40000410000 */
[----:B------:R-:W-:Y:S02]  /*1960*/  FMUL.FTZ R68, R68, R113 ;  /* 0x0000007144447220 */ /* 0x000fe40000410000 */
[----:B---3--:R-:W-:-:S02]  /*1970*/  FADD.FTZ R74, -R134, 1 ;  /* 0x3f800000864a7421 */ /* 0x008fc40000010100 */
[----:B--2---:R-:W-:Y:S02]  /*1980*/  FADD.FTZ R82, -R118, 1 ;  /* 0x3f80000076527421 */ /* 0x004fe40000010100 */
[----:B------:R-:W-:Y:S02]  /*1990*/  FMUL.FTZ R73, R95, R116 ;  /* 0x000000745f497220 */ /* 0x000fe40000410000 */
[----:B------:R-:W-:Y:S02]  /*19a0*/  FMUL.FTZ R78, R78, R117 ;  /* 0x000000754e4e7220 */ /* 0x000fe40000410000 */
[C---:B----4-:R-:W-:Y:S02]  /*19b0*/  FADD.FTZ R75, -R87.reuse, 1 ;  /* 0x3f800000574b7421 */ /* 0x050fe40000010100 */
[----:B------:R-:W-:Y:S02]  /*19c0*/  FMUL.FTZ R113, R130, R87 ;  /* 0x0000005782717220 */ /* 0x000fe40000410000 */
[----:B------:R-:W-:-:S02]  /*19d0*/  FMUL.FTZ R72, R87, R72 ;  /* 0x0000004857487220 */ /* 0x000fc40000410000 */
[----:B0-----:R-:W-:Y:S02]  /*19e0*/  FADD.FTZ R66, -R122, 1 ;  /* 0x3f8000007a427421 */ /* 0x001fe40000010100 */
[----:B------:R-:W-:Y:S02]  /*19f0*/  FMUL.FTZ R106, R106, R105 ;  /* 0x000000696a6a7220 */ /* 0x000fe40000410000 */
[----:B------:R-:W-:Y:S02]  /*1a00*/  FMUL.FTZ R108, R108, R107 ;  /* 0x0000006b6c6c7220 */ /* 0x000fe40000410000 */
[----:B------:R-:W-:Y:S02]  /*1a10*/  FMUL.FTZ R110, R110, R111 ;  /* 0x0000006f6e6e7220 */ /* 0x000fe40000410000 */
[----:B------:R-:W-:Y:S02]  /*1a20*/  FMUL.FTZ R87, R94, R120 ;  /* 0x000000785e577220 */ /* 0x000fe40000410000 */
[----:B------:R-:W-:-:S02]  /*1a30*/  FMUL.FTZ R117, R57, R124 ;  /* 0x0000007c39757220 */ /* 0x000fc40000410000 */
[----:B------:R-:W-:Y:S02]  /*1a40*/  FFMA.FTZ R74, R103, R74, 1 ;  /* 0x3f800000674a7423 */ /* 0x000fe4000001004a */
[----:B------:R-:W-:Y:S02]  /*1a50*/  FFMA.FTZ R115, R101, R82, 1 ;  /* 0x3f80000065737423 */ /* 0x000fe40000010052 */
[----:B------:R-:W-:Y:S02]  /*1a60*/  FMUL.FTZ R73, R134, R73 ;  /* 0x0000004986497220 */ /* 0x000fe40000410000 */
[----:B------:R-:W-:Y:S02]  /*1a70*/  FFMA.FTZ R75, R130, R75, 1 ;  /* 0x3f800000824b7423 */ /* 0x000fe4000001004b */
[----:B------:R-:W-:Y:S02]  /*1a80*/  FFMA.FTZ R82, R99, R66, 1 ;  /* 0x3f80000063527423 */ /* 0x000fe40000010042 */
        /* <DEDUP_REMOVED lines=32> */
[--C-:B------:R-:W-:Y:S01]  /*1c90*/  HADD2.F32 R115, -RZ, R18.reuse.H0_H0 ;  /* 0x20000012ff737230 */ /* 0x100fe20000004100 */
[----:B------:R-:W-:Y:S01]  /*1ca0*/  IMAD R68, R148, c[0x0][0x2e8], RZ ;  /* 0x0000ba0094447a24 */ /* 0x000fe200078e02ff */
[----:B------:R-:W-:Y:S01]  /*1cb0*/  HADD2.F32 R117, -RZ, R18.H1_H1 ;  /* 0x30000012ff757230 */ /* 0x000fe20000004100 */
[----:B------:R-:W-:Y:S01]  /*1cc0*/  FMUL.FTZ R101, R101, R118 ;  /* 0x0000007665657220 */ /* 0x000fe20000410000 */
[----:B------:R-:W-:Y:S01]  /*1cd0*/  HADD2.F32 R18, -RZ, R7.H1_H1 ;  /* 0x30000007ff127230 */ /* 0x000fe20000004100 */
[----:B------:R-:W-:Y:S01]  /*1ce0*/  IMAD R109, R49, c[0x0][0x2ec], R68 ;  /* 0x0000bb00316d7a24 */ /* 0x000fe200078e0244 */
[----:B------:R-:W-:Y:S01]  /*1cf0*/  HADD2.F32 R121, -RZ, R19.H1_H1 ;  /* 0x30000013ff797230 */ /* 0x000fe20000004100 */
[----:B------:R-:W-:Y:S01]  /*1d00*/  FMUL.FTZ R68, R76, R113 ;  /* 0x000000714c447220 */ /* 0x000fe20000410000 */
[----:B------:R-:W-:Y:S01]  /*1d10*/  HADD2.F32 R125, -RZ, R13.H0_H0 ;  /* 0x2000000dff7d7230 */ /* 0x000fe20000004100 */
[----:B------:R-:W-:Y:S01]  /*1d20*/  FMUL.FTZ R122, R99, R122 ;  /* 0x0000007a637a7220 */ /* 0x000fe20000410000 */
[----:B------:R-:W-:Y:S01]  /*1d30*/  HADD2.F32 R129, -RZ, R14.H0_H0 ;  /* 0x2000000eff817230 */ /* 0x000fe20000004100 */
[----:B------:R-:W-:Y:S01]  /*1d40*/  FFMA.FTZ R137, R68, R70, R137 ;  /* 0x0000004644897223 */ /* 0x000fe20000010089 */
[----:B------:R-:W-:Y:S01]  /*1d50*/  HADD2.F32 R133, -RZ, R15.H0_H0 ;  /* 0x2000000fff857230 */ /* 0x000fe20000004100 */
[----:B------:R-:W-:Y:S01]  /*1d60*/  FMUL.FTZ R70, R95, R134 ;  /* 0x000000865f467220 */ /* 0x000fe20000410000 */
[----:B------:R0:W-:Y:S01]  /*1d70*/  STS.128 [R55.X16], R72 ;  /* 0x0000004837007388 */ /* 0x0001e2000000cc00 */
[----:B------:R-:W-:-:S03]  /*1d80*/  HADD2.F32 R95, -RZ, R16.H0_H0 ;  /* 0x20000010ff5f7230 */ /* 0x000fc60000004100 */
[----:B------:R1:W-:Y:S01]  /*1d90*/  STS.128 [R55.X16+0x10], R84 ;  /* 0x0000105437007388 */ /* 0x0003e2000000cc00 */
[----:B------:R-:W-:-:S06]  /*1da0*/  NOP ;  /* 0x0000000000007918 */ /* 0x000fcc0000000000 */
[----:B------:R-:W2:Y:S04]  /*1db0*/  LDS.128 R76, [R31.X16] ;  /* 0x000000001f4c7984 */ /* 0x000ea8000000cc00 */
[----:B------:R-:W3:Y:S01]  /*1dc0*/  LDS.128 R80, [R31.X16+0x200] ;  /* 0x000200001f507984 */ /* 0x000ee2000000cc00 */
[----:B0-----:R-:W-:Y:S01]  /*1dd0*/  IADD3 R73, R27, R109, RZ ;  /* 0x0000006d1b497210 */ /* 0x001fe20007ffe0ff */
[----:B------:R-:W-:Y:S01]  /*1de0*/  HADD2.F32 R27, -RZ, R6.H1_H1 ;  /* 0x30000006ff1b7230 */ /* 0x000fe20000004100 */
[C---:B------:R-:W-:Y:S01]  /*1df0*/  LEA R74, P0, R26.reuse, c[0x0][0x338], 0x1 ;  /* 0x0000ce001a4a7a11 */ /* 0x040fe200078008ff */
[--C-:B-1----:R-:W-:Y:S01]  /*1e00*/  HADD2.F32 R85, -RZ, R17.reuse.H0_H0 ;  /* 0x20000011ff557230 */ /* 0x102fe20000004100 */
[----:B------:R-:W-:Y:S01]  /*1e10*/  MOV R72, c[0x0][0x16c] ;  /* 0x00005b0000487a02 */ /* 0x000fe20000000f00 */
[----:B------:R-:W-:Y:S01]  /*1e20*/  HADD2.F32 R87, -RZ, R17.H1_H1 ;  /* 0x30000011ff577230 */ /* 0x000fe20000004100 */
[----:B------:R-:W-:Y:S01]  /*1e30*/  LEA.HI.X R75, R26, c[0x0][0x33c], R73, 0x1, P0 ;  /* 0x0000cf001a4b7a11 */ /* 0x000fe200000f0c49 */
[----:B------:R-:W-:Y:S01]  /*1e40*/  HADD2.F32 R73, -RZ, R16.H1_H1 ;  /* 0x30000010ff497230 */ /* 0x000fe20000004100 */
[----:B------:R-:W-:Y:S01]  /*1e50*/  ISETP.NE.U32.AND P0, PT, RZ, c[0x0][0x270], PT ;  /* 0x00009c00ff007a0c */ /* 0x000fe20003f05070 */
[----:B------:R-:W-:Y:S01]  /*1e60*/  HADD2.F32 R26, -RZ, R7.H0_H0 ;  /* 0x20000007ff1a7230 */ /* 0x000fe20000004100 */
[----:B------:R-:W-:Y:S01]  /*1e70*/  ISETP.GE.AND P1, PT, R72, 0x1, PT ;  /* 0x000000014800780c */ /* 0x000fe20003f26270 */
[----:B------:R-:W-:Y:S01]  /*1e80*/  IMAD.WIDE R16, R32, 0x10, R74 ;  /* 0x0000001020107825 */ /* 0x000fe200078e024a */
[----:B------:R-:W-:Y:S01]  /*1e90*/  ISETP.NE.AND.EX P0, PT, RZ, c[0x0][0x274], PT, P0 ;  /* 0x00009d00ff007a0c */ /* 0x000fe20003f05300 */
[----:B------:R-:W-:-:S02]  /*1ea0*/  HADD2.F32 R75, -RZ, R12.H0_H0 ;  /* 0x2000000cff4b7230 */ /* 0x000fc40000004100 */
[----:B------:R-:W-:Y:S02]  /*1eb0*/  FFMA.FTZ R27, R70, R27, R137 ;  /* 0x0000001b461b7223 */ /* 0x000fe40000010089 */
[----:B------:R-:W-:Y:S02]  /*1ec0*/  FMUL.FTZ R72, R94, R101 ;  /* 0x000000655e487220 */ /* 0x000fe40000410000 */
[----:B------:R-:W-:Y:S02]  /*1ed0*/  FMUL.FTZ R74, R57, R122 ;  /* 0x0000007a394a7220 */ /* 0x000fe40000410000 */
        /* <DEDUP_REMOVED lines=48> */
.L_x_4211:
[----:B------:R-:W-:Y:S01]  /*21e0*/  BAR.SYNC.DEFER_BLOCKING 0x0 ;  /* 0x0000000000007b1d */ /* 0x000fe20000010000 */
[----:B------:R-:W-:Y:S01]  /*21f0*/  HFMA2.MMA R122, -RZ, RZ, 0, 0 ;  /* 0x00000000ff7a7435 */ /* 0x000fe200000001ff */
[--C-:B-----5:R-:W-:Y:S01]  /*2200*/  FADD.FTZ R106, R87, R48.reuse ;  /* 0x00000030576a7221 */ /* 0x120fe20000010000 */
[----:B------:R-:W-:Y:S01]  /*2210*/  HFMA2.MMA R120, -RZ, RZ, 0, 0 ;  /* 0x00000000ff787435 */ /* 0x000fe200000001ff */
[--C-:B------:R-:W-:Y:S01]  /*2220*/  FADD.FTZ R108, R73, R48.reuse ;  /* 0x00000030496c7221 */ /* 0x100fe20000010000 */
[----:B------:R-:W-:Y:S01]  /*2230*/  HFMA2.MMA R118, -RZ, RZ, 0, 0 ;  /* 0x00000000ff767435 */ /* 0x000fe200000001ff */
[--C-:B------:R-:W-:Y:S01]  /*2240*/  FADD.FTZ R93, R85, R48.reuse ;  /* 0x00000030555d7221 */ /* 0x100fe20000010000 */
[----:B------:R-:W-:Y:S01]  /*2250*/  HFMA2.MMA R116, -RZ, RZ, 0, 0 ;  /* 0x00000000ff747435 */ /* 0x000fe200000001ff */
[--C-:B------:R-:W-:Y:S01]  /*2260*/  FADD.FTZ R87, R75, R48.reuse ;  /* 0x000000304b577221 */ /* 0x100fe20000010000 */
[----:B------:R-:W-:Y:S01]  /*2270*/  HFMA2.MMA R114, -RZ, RZ, 0, 0 ;  /* 0x00000000ff727435 */ /* 0x000fe200000001ff */
[----:B------:R-:W-:Y:S01]  /*2280*/  CS2R R112, SRZ ;  /* 0x0000000000707805 */ /* 0x000fe2000001ff00 */
[----:B------:R-:W-:Y:S01]  /*2290*/  HFMA2.MMA R99, -RZ, RZ, 0, 0 ;  /* 0x00000000ff637435 */ /* 0x000fe200000001ff */
[----:B------:R-:W-:Y:S01]  /*22a0*/  CS2R R110, SRZ ;  /* 0x00000000006e7805 */ /* 0x000fe2000001ff00 */
        /* <DEDUP_REMOVED lines=11> */
[----:B------:R-:W-:-:S02]  /*2360*/  FADD.FTZ R100, R123, R48 ;  /* 0x000000307b647221 */ /* 0x000fc40000010000 */
[--C-:B------:R-:W-:Y:S02]  /*2370*/  FADD.FTZ R85, R125, R48.reuse ;  /* 0x000000307d557221 */ /* 0x100fe40000010000 */
[--C-:B------:R-:W-:Y:S02]  /*2380*/  FADD.FTZ R98, R127, R48.reuse ;  /* 0x000000307f627221 */ /* 0x100fe40000010000 */
[--C-:B0-----:R-:W-:Y:S02]  /*2390*/  FADD.FTZ R83, R129, R48.reuse ;  /* 0x0000003081537221 */ /* 0x101fe40000010000 */
[--C-:B------:R-:W-:Y:S02]  /*23a0*/  FADD.FTZ R96, R131, R48.reuse ;  /* 0x0000003083607221 */ /* 0x100fe40000010000 */
[--C-:B------:R-:W-:Y:S02]  /*23b0*/  FADD.FTZ R81, R133, R48.reuse ;  /* 0x0000003085517221 */ /* 0x100fe40000010000 */
[----:B------:R-:W-:-:S02]  /*23c0*/  FADD.FTZ R94, R135, R48 ;  /* 0x00000030875e7221 */ /* 0x000fc40000010000 */
        /* <DEDUP_REMOVED lines=16> */
[----:B------:R-:W-:Y:S05]  /*24d0*/  @!P1 BRA `(.L_x_4212) ;  /* 0x0000351000009947 */ /* 0x000fea0003800000 */
[----:B------:R-:W-:Y:S02]  /*24e0*/  MOV R63, RZ ;  /* 0x000000ff003f7202 */ /* 0x000fe40000000f00 */
[----:B------:R-:W-:Y:S02]  /*24f0*/  MOV R113, RZ ;  /* 0x000000ff00717202 */ /* 0x000fe40000000f00 */
[----:B------:R-:W-:-:S02]  /*2500*/  MOV R76, RZ ;  /* 0x000000ff004c7202 */ /* 0x000fc40000000f00 */
[----:B------:R-:W-:Y:S02]  /*2510*/  MOV R61, RZ ;  /* 0x000000ff003d7202 */ /* 0x000fe40000000f00 */
.L_x_4260:
        /* <DEDUP_REMOVED lines=28> */
[----:B-1----:R-:W-:-:S03]  /*26e0*/  IMAD.WIDE.U32 R26, R63, c[0x0][0x1c0], R126 ;  /* 0x000070003f1a7a25 */ /* 0x002fc600078e007e */
[----:B0-----:R-:W-:Y:S01]  /*26f0*/  LOP3.LUT R124, R117, 0xfffffe, RZ, 0xc0, !PT ;  /* 0x00fffffe757c7812 */ /* 0x001fe200078ec0ff */
[----:B------:R-:W-:Y:S01]  /*2700*/  IMAD R117, R63, c[0x0][0x1c4], R128 ;  /* 0x000071003f757a24 */ /* 0x000fe200078e0280 */
[----:B------:R-:W-:-:S04]  /*2710*/  LEA R126, P2, R26, c[0x0][0x230], 0x2 ;  /* 0x00008c001a7e7a11 */ /* 0x000fc800078410ff */
[----:B------:R-:W-:-:S04]  /*2720*/  IADD3 R27, R27, R117, RZ ;  /* 0x000000751b1b7210 */ /* 0x000fc80007ffe0ff */
[----:B------:R-:W-:Y:S02]  /*2730*/  LEA.HI.X R127, R26, c[0x0][0x234], R27, 0x2, P2 ;  /* 0x00008d001a7f7a11 */ /* 0x000fe400010f141b */
[----:B------:R-:W-:-:S04]  /*2740*/  SHF.L.U32 R26, R45, 0x1, RZ ;  /* 0x000000012d1a7819 */ /* 0x000fc800000006ff */
[----:B------:R-:W-:Y:S02]  /*2750*/  LOP3.LUT R117, R26, 0xffffffc0, RZ, 0xc0, !PT ;  /* 0xffffffc01a757812 */ /* 0x000fe400078ec0ff */
[----:B------:R-:W-:Y:S02]  /*2760*/  ISETP.NE.AND P1, PT, R45, RZ, PT ;  /* 0x000000ff2d00720c */ /* 0x000fe40003f25270 */
[----:B------:R-:W-:Y:S02]  /*2770*/  IADD3 R117, R44, R44, R117 ;  /* 0x0000002c2c757210 */ /* 0x000fe40007ffe075 */
[----:B------:R-:W-:Y:S02]  /*2780*/  IADD3 R124, R115, -R124, RZ ;  /* 0x8000007c737c7210 */ /* 0x000fe40007ffe0ff */
[C---:B------:R-:W-:Y:S02]  /*2790*/  IADD3 R115, R45.reuse, 0x200, RZ ;  /* 0x000002002d737810 */ /* 0x040fe40007ffe0ff */
[----:B------:R-:W-:-:S05]  /*27a0*/  LOP3.LUT P0, RZ, R45, 0x1f, RZ, 0xc0, !PT ;  /* 0x0000001f2dff7812 */ /* 0x000fca000780c0ff */
        /* <DEDUP_REMOVED lines=8> */
[----:B------:R-:W-:Y:S02]  /*2830*/  HADD2.F32 R143, -RZ, R4.H1_H1 ;  /* 0x30000004ff8f7230 */ /* 0x000fe40000004100 */
[----:B------:R-:W-:-:S03]  /*2840*/  HADD2.F32 R138, -RZ, R10.H0_H0 ;  /* 0x2000000aff8a7230 */ /* 0x000fc60000004100 */
[----:B------:R-:W-:Y:S02]  /*2850*/  FMUL.FTZ R176, R100, R143 ;  /* 0x0000008f64b07220 */ /* 0x000fe40000410000 */
[----:B------:R-:W-:Y:S01]  /*2860*/  FMUL.FTZ R138, R91, R138 ;  /* 0x0000008a5b8a7220 */ /* 0x000fe20000410000 */
[--C-:B------:R-:W-:Y:S02]  /*2870*/  HADD2.F32 R144, -RZ, R11.reuse.H0_H0 ;  /* 0x2000000bff907230 */ /* 0x100fe40000004100 */
[----:B------:R-:W-:Y:S02]  /*2880*/  HADD2.F32 R154, -RZ, R6.H0_H0 ;  /* 0x20000006ff9a7230 */ /* 0x000fe40000004100 */
[----:B------:R-:W-:-:S03]  /*2890*/  HADD2.F32 R139, -RZ, R11.H1_H1 ;  /* 0x3000000bff8b7230 */ /* 0x000fc60000004100 */
[----:B------:R-:W-:Y:S01]  /*28a0*/  FMUL.FTZ R179, R83, R154 ;  /* 0x0000009a53b37220 */ /* 0x000fe20000410000 */
[----:B------:R-:W-:Y:S02]  /*28b0*/  HADD2.F32 R150, -RZ, R4.H0_H0 ;  /* 0x20000004ff967230 */ /* 0x000fe40000004100 */
[----:B------:R-:W-:Y:S02]  /*28c0*/  HADD2.F32 R152, -RZ, R5.H0_H0 ;  /* 0x20000005ff987230 */ /* 0x000fe40000004100 */
[----:B------:R-:W-:-:S03]  /*28d0*/  HADD2.F32 R151, -RZ, R6.H1_H1 ;  /* 0x30000006ff977230 */ /* 0x000fc60000004100 */
[----:B------:R-:W-:Y:S01]  /*28e0*/  FMUL.FTZ R177, R85, R152 ;  /* 0x0000009855b17220 */ /* 0x000fe20000410000 */
[----:B------:R-:W-:-:S05]  /*28f0*/  HADD2.F32 R149, -RZ, R5.H1_H1 ;  /* 0x30000005ff957230 */ /* 0x000fca0000004100 */
[----:B------:R-:W-:Y:S01]  /*2900*/  FMUL.FTZ R178, R98, R149 ;  /* 0x0000009562b27220 */ /* 0x000fe20000410000 */
[--C-:B------:R-:W-:Y:S02]  /*2910*/  HADD2.F32 R156, -RZ, R7.reuse.H0_H0 ;  /* 0x20000007ff9c7230 */ /* 0x100fe40000004100 */
[----:B------:R-:W-:Y:S01]  /*2920*/  HADD2.F32 R157, -RZ, R7.H1_H1 ;  /* 0x30000007ff9d7230 */ /* 0x000fe20000004100 */
        /* <DEDUP_REMOVED lines=26> */
[----:B------:R-:W-:Y:S01]  /*2ad0*/  HADD2.F32 R131, -RZ, R17.H1_H1 ;  /* 0x30000011ff837230 */ /* 0x000fe20000004100 */
[----:B------:R-:W2:Y:S01]  /*2ae0*/  MUFU.EX2 R135, R135 ;  /* 0x0000008700877308 */ /* 0x000ea20000000800 */
[--C-:B-1----:R-:W-:Y:S02]  /*2af0*/  HADD2.F32 R121, -RZ, R14.reuse.H0_H0 ;  /* 0x2000000eff797230 */ /* 0x102fe40000004100 */
[----:B0-----:R-:W-:Y:S02]  /*2b00*/  HADD2.F32 R125, -RZ, R14.H1_H1 ;  /* 0x3000000eff7d7230 */ /* 0x001fe40000004100 */
[----:B------:R-:W-:Y:S01]  /*2b10*/  HADD2.F32 R17, -RZ, R10.H1_H1 ;  /* 0x3000000aff117230 */ /* 0x000fe20000004100 */
[----:B------:R-:W-:Y:S01]  /*2b20*/  FMUL.FTZ R12, R95, R12 ;  /* 0x0000000c5f0c7220 */ /* 0x000fe20000410000 */
[----:B----4-:R-:W-:-:S02]  /*2b30*/  HADD2.F32 R126, -RZ, R16.H0_H0 ;  /* 0x20000010ff7e7230 */ /* 0x010fc40000004100 */
[----:B------:R-:W-:Y:S01]  /*2b40*/  HADD2.F32 R129, -RZ, R16.H1_H1 ;  /* 0x30000010ff817230 */ /* 0x000fe20000004100 */
[----:B------:R-:W-:Y:S01]  /*2b50*/  FMUL.FTZ R16, R108, R13 ;  /* 0x0000000d6c107220 */ /* 0x000fe20000410000 */
[----:B------:R-:W-:Y:S01]  /*2b60*/  HADD2.F32 R14, -RZ, R9.H0_H0 ;  /* 0x20000009ff0e7230 */ /* 0x000fe20000004100 */
[C---:B------:R-:W-:Y:S01]  /*2b70*/  FMUL.FTZ R142, R104.reuse, R137 ;  /* 0x00000089688e7220 */ /* 0x040fe20000410000 */
[--C-:B------:R-:W-:Y:S01]  /*2b80*/  HADD2.F32 R124, -RZ, R15.reuse.H0_H0 ;  /* 0x2000000fff7c7230 */ /* 0x100fe20000004100 */
[----:B------:R-:W0:Y:S01]  /*2b90*/  MUFU.EX2 R136, R136 ;  /* 0x0000008800887308 */ /* 0x000e220000000800 */
[----:B------:R-:W-:Y:S01]  /*2ba0*/  HADD2.F32 R127, -RZ, R15.H1_H1 ;  /* 0x3000000fff7f7230 */ /* 0x000fe20000004100 */
[----:B------:R-:W-:Y:S01]  /*2bb0*/  FMUL.FTZ R140, R104, R17 ;  /* 0x00000011688c7220 */ /* 0x000fe20000410000 */
[----:B------:R-:W-:Y:S01]  /*2bc0*/  HADD2.F32 R15, -RZ, R9.H1_H1 ;  /* 0x30000009ff0f7230 */ /* 0x000fe20000004100 */
[----:B------:R-:W-:Y:S02]  /*2bd0*/  FMUL.FTZ R14, R93, R14 ;  /* 0x0000000e5d0e7220 */ /* 0x000fe40000410000 */
[----:B------:R-:W-:-:S02]  /*2be0*/  FMUL.FTZ R17, R115, R12 ;  /* 0x0000000c73117220 */ /* 0x000fc40000410000 */
[----:B------:R-:W-:Y:S02]  /*2bf0*/  FMUL.FTZ R16, R119, R16 ;  /* 0x0000001077107220 */ /* 0x000fe40000410000 */
[----:B------:R-:W-:Y:S01]  /*2c00*/  FMUL.FTZ R141, R89, R137 ;  /* 0x00000089598d7220 */ /* 0x000fe20000410000 */
[----:B------:R-:W1:Y:S01]  /*2c10*/  MUFU.EX2 R142, R142 ;  /* 0x0000008e008e7308 */ /* 0x000e620000000800 */
[----:B------:R-:W-:Y:S02]  /*2c20*/  FMUL.FTZ R143, R164, R133 ;  /* 0x00000085a48f7220 */ /* 0x000fe40000410000 */
[----:B------:R-:W-:Y:S02]  /*2c30*/  FMUL.FTZ R168, R106, R15 ;  /* 0x0000000f6aa87220 */ /* 0x000fe40000410000 */
[----:B------:R-:W-:Y:S02]  /*2c40*/  FMUL.FTZ R165, R117, R14 ;  /* 0x0000000e75a57220 */ /* 0x000fe40000410000 */
[----:B------:R-:W-:-:S02]  /*2c50*/  FFMA.FTZ R12, R17, R133, R16 ;  /* 0x00000085110c7223 */ /* 0x000fc40000010010 */
[----:B------:R-:W-:Y:S01]  /*2c60*/  FMUL.FTZ R146, R102, R137 ;  /* 0x0000008966927220 */ /* 0x000fe20000410000 */
[----:B------:R-:W3:Y:S01]  /*2c70*/  MUFU.EX2 R141, R141 ;  /* 0x0000008d008d7308 */ /* 0x000ee20000000800 */
[C---:B------:R-:W-:Y:S02]  /*2c80*/  FMUL.FTZ R14, R132.reuse, R143 ;  /* 0x0000008f840e7220 */ /* 0x040fe40000410000 */
[----:B------:R-:W-:Y:S02]  /*2c90*/  FMUL.FTZ R168, R123, R168 ;  /* 0x000000a87ba87220 */ /* 0x000fe40000410000 */
[----:B------:R-:W-:Y:S02]  /*2ca0*/  FFMA.FTZ R12, R132, R12, R165 ;  /* 0x0000000c840c7223 */ /* 0x000fe400000100a5 */
[----:B------:R-:W-:Y:S01]  /*2cb0*/  FMUL.FTZ R145, R87, R137 ;  /* 0x0000008957917220 */ /* 0x000fe20000410000 */
[----:B------:R-:W-:Y:S01]  /*2cc0*/  ISETP.NE.AND P0, PT, R45, 0x3f, PT ;  /* 0x0000003f2d00780c */ /* 0x000fe20003f05270 */
[----:B------:R-:W4:Y:S01]  /*2cd0*/  MUFU.EX2 R146, R146 ;  /* 0x0000009200927308 */ /* 0x000f220000000800 */
[----:B--2---:R-:W-:-:S02]  /*2ce0*/  FMUL.FTZ R143, R135, R14 ;  /* 0x0000000e878f7220 */ /* 0x004fc40000410000 */
[----:B------:R-:W-:Y:S02]  /*2cf0*/  FMUL.FTZ R169, R121, R138 ;  /* 0x0000008a79a97220 */ /* 0x000fe40000410000 */
[----:B------:R-:W-:Y:S02]  /*2d00*/  FFMA.FTZ R12, R135, R12, R168 ;  /* 0x0000000c870c7223 */ /* 0x000fe400000100a8 */
[----:B------:R-:W-:Y:S01]  /*2d10*/  FMUL.FTZ R155, R100, R137 ;  /* 0x00000089649b7220 */ /* 0x000fe20000410000 */
[----:B------:R-:W2:Y:S01]  /*2d20*/  MUFU.EX2 R145, R145 ;  /* 0x0000009100917308 */ /* 0x000ea20000000800 */
[----:B0-----:R-:W-:Y:S02]  /*2d30*/  FMUL.FTZ R143, R136, R143 ;  /* 0x0000008f888f7220 */ /* 0x001fe40000410000 */
[----:B------:R-:W-:Y:S01]  /*2d40*/  FMUL.FTZ R13, R89, R144 ;  /* 0x00000090590d7220 */ /* 0x000fe20000410000 */
[----:B------:R0:W0:Y:S01]  /*2d50*/  @P0 LDS R167, [R45.X4+0x2514] ;  /* 0x002514002da70984 */ /* 0x0000220000004800 */
[----:B------:R-:W-:-:S02]  /*2d60*/  FMUL.FTZ R171, R125, R140 ;  /* 0x0000008c7dab7220 */ /* 0x000fc40000410000 */
[----:B------:R-:W-:Y:S02]  /*2d70*/  FFMA.FTZ R12, R136, R12, R169 ;  /* 0x0000000c880c7223 */ /* 0x000fe400000100a9 */
[----:B------:R-:W-:Y:S01]  /*2d80*/  FMUL.FTZ R154, R85, R137 ;  /* 0x00000089559a7220 */ /* 0x000fe20000410000 */
[----:B------:R-:W0:Y:S01]  /*2d90*/  MUFU.EX2 R155, R155 ;  /* 0x0000009b009b7308 */ /* 0x000e220000000800 */
[----:B-1----:R-:W-:Y:S02]  /*2da0*/  FMUL.FTZ R14, R142, R143 ;  /* 0x0000008f8e0e7220 */ /* 0x002fe40000410000 */
[----:B------:R-:W-:Y:S02]  /*2db0*/  FMUL.FTZ R144, R102, R139 ;  /* 0x0000008b66907220 */ /* 0x000fe40000410000 */
[----:B------:R-:W-:Y:S02]  /*2dc0*/  FMUL.FTZ R170, R124, R13 ;  /* 0x0000000d7caa7220 */ /* 0x000fe40000410000 */
[----:B------:R-:W-:-:S02]  /*2dd0*/  FFMA.FTZ R12, R142, R12, R171 ;  /* 0x0000000c8e0c7223 */ /* 0x000fc400000100ab */
[-C--:B------:R-:W-:Y:S01]  /*2de0*/  FMUL.FTZ R153, R98, R137.reuse ;  /* 0x0000008962997220 */ /* 0x080fe20000410000 */
[----:B------:R-:W1:Y:S01]  /*2df0*/  MUFU.EX2 R154, R154 ;  /* 0x0000009a009a7308 */ /* 0x000e620000000800 */
[----:B---3--:R-:W-:Y:S02]  /*2e00*/  FMUL.FTZ R13, R141, R14 ;  /* 0x0000000e8d0d7220 */ /* 0x008fe40000410000 */
[----:B------:R-:W-:Y:S02]  /*2e10*/  FMUL.FTZ R15, R87, R150 ;  /* 0x00000096570f7220 */ /* 0x000fe40000410000 */
[----:B------:R-:W-:Y:S02]  /*2e20*/  FMUL.FTZ R175, R127, R144 ;  /* 0x000000907faf7220 */ /* 0x000fe40000410000 */
[----:B------:R-:W-:Y:S02]  /*2e30*/  FFMA.FTZ R12, R141, R12, R170 ;  /* 0x0000000c8d0c7223 */ /* 0x000fe400000100aa */
[----:B------:R-:W-:Y:S01]  /*2e40*/  FMUL.FTZ R152, R83, R137 ;  /* 0x0000008953987220 */ /* 0x000fe20000410000 */
[----:B------:R-:W3:Y:S01]  /*2e50*/  MUFU.EX2 R153, R153 ;  /* 0x0000009900997308 */ /* 0x000ee20000000800 */
[----:B----4-:R-:W-:-:S02]  /*2e60*/  FMUL.FTZ R14, R146, R13 ;  /* 0x0000000d920e7220 */ /* 0x010fc40000410000 */
[----:B------:R-:W-:Y:S02]  /*2e70*/  FMUL.FTZ R139, R96, R151 ;  /* 0x00000097608b7220 */ /* 0x000fe40000410000 */
[----:B------:R-:W-:Y:S02]  /*2e80*/  FMUL.FTZ R172, R126, R15 ;  /* 0x0000000f7eac7220 */ /* 0x000fe40000410000 */
[----:B------:R-:W-:Y:S02]  /*2e90*/  FFMA.FTZ R12, R146, R12, R175 ;  /* 0x0000000c920c7223 */ /* 0x000fe400000100af */
[----:B------:R-:W-:Y:S01]  /*2ea0*/  FMUL.FTZ R151, R96, R137 ;  /* 0x0000008960977220 */ /* 0x000fe20000410000 */
[----:B------:R-:W4:Y:S01]  /*2eb0*/  MUFU.EX2 R152, R152 ;  /* 0x0000009800987308 */ /* 0x000f220000000800 */
[----:B--2---:R-:W-:Y:S02]  /*2ec0*/  FMUL.FTZ R14, R145, R14 ;  /* 0x0000000e910e7220 */ /* 0x004fe40000410000 */
[----:B------:R-:W-:-:S02]  /*2ed0*/  FMUL.FTZ R176, R129, R176 ;  /* 0x000000b081b07220 */ /* 0x000fc40000410000 */
[----:B------:R-:W-:Y:S02]  /*2ee0*/  FFMA.FTZ R12, R145, R12, R172 ;  /* 0x0000000c910c7223 */ /* 0x000fe400000100ac */
[----:B------:R-:W-:Y:S01]  /*2ef0*/  FMUL.FTZ R161, R81, R137 ;  /* 0x0000008951a17220 */ /* 0x000fe20000410000 */
[----:B------:R-:W2:Y:S01]  /*2f00*/  MUFU.EX2 R151, R151 ;  /* 0x0000009700977308 */ /* 0x000ea20000000800 */
[C---:B0-----:R-:W-:Y:S02]  /*2f10*/  FMUL.FTZ R13, R155.reuse, R14 ;  /* 0x0000000e9b0d7220 */ /* 0x041fe40000410000 */
[----:B------:R-:W-:Y:S02]  /*2f20*/  FMUL.FTZ R177, R128, R177 ;  /* 0x000000b180b17220 */ /* 0x000fe40000410000 */
[----:B------:R-:W-:Y:S02]  /*2f30*/  FFMA.FTZ R12, R155, R12, R176 ;  /* 0x0000000c9b0c7223 */ /* 0x000fe400000100b0 */
[----:B------:R-:W-:Y:S01]  /*2f40*/  FMUL.FTZ R162, R94, R137 ;  /* 0x000000895ea27220 */ /* 0x000fe20000410000 */
[----:B------:R-:W-:Y:S01]  /*2f50*/  HADD2.F32 R130, -RZ, R18.H0_H0 ;  /* 0x20000012ff827230 */ /* 0x000fe20000004100 */
[----:B------:R-:W0:Y:S01]  /*2f60*/  MUFU.EX2 R161, R161 ;  /* 0x000000a100a17308 */ /* 0x000e220000000800 */
[----:B-1----:R-:W-:-:S02]  /*2f70*/  FMUL.FTZ R14, R154, R13 ;  /* 0x0000000d9a0e7220 */ /* 0x002fc40000410000 */
[----:B------:R-:W-:Y:S02]  /*2f80*/  FMUL.FTZ R178, R131, R178 ;  /* 0x000000b283b27220 */ /* 0x000fe40000410000 */
[----:B------:R-:W-:Y:S01]  /*2f90*/  FFMA.FTZ R12, R154, R12, R177 ;  /* 0x0000000c9a0c7223 */ /* 0x000fe200000100b1 */
[----:B------:R-:W-:Y:S01]  /*2fa0*/  HADD2.F32 R134, -RZ, R18.H1_H1 ;  /* 0x30000012ff867230 */ /* 0x000fe20000004100 */
[C---:B---3--:R-:W-:Y:S01]  /*2fb0*/  FMUL.FTZ R15, R153.reuse, R14 ;  /* 0x0000000e990f7220 */ /* 0x048fe20000410000 */
[----:B------:R-:W1:Y:S01]  /*2fc0*/  MUFU.EX2 R162, R162 ;  /* 0x000000a200a27308 */ /* 0x000e620000000800 */
[----:B------:R-:W-:Y:S02]  /*2fd0*/  FMUL.FTZ R179, R130, R179 ;  /* 0x000000b382b37220 */ /* 0x000fe40000410000 */
[----:B------:R-:W-:Y:S01]  /*2fe0*/  FFMA.FTZ R12, R153, R12, R178 ;  /* 0x0000000c990c7223 */ /* 0x000fe200000100b2 */
[----:B------:R-:W-:Y:S01]  /*2ff0*/  HADD2.F32 R18, -RZ, R19.H0_H0 ;  /* 0x20000013ff127230 */ /* 0x000fe20000004100 */
[----:B----4-:R-:W-:-:S02]  /*3000*/  FMUL.FTZ R14, R152, R15 ;  /* 0x0000000f980e7220 */ /* 0x010fc40000410000 */
[----:B------:R-:W-:Y:S02]  /*3010*/  FMUL.FTZ R13, R81, R156 ;  /* 0x0000009c510d7220 */ /* 0x000fe40000410000 */
[----:B------:R-:W-:Y:S02]  /*3020*/  FMUL.FTZ R180, R134, R139 ;  /* 0x0000008b86b47220 */ /* 0x000fe40000410000 */
[----:B------:R-:W-:Y:S01]  /*3030*/  FFMA.FTZ R15, R152, R12, R179 ;  /* 0x0000000c980f7223 */ /* 0x000fe200000100b3 */
[----:B------:R-:W-:Y:S01]  /*3040*/  HADD2.F32 R19, -RZ, R19.H1_H1 ;  /* 0x30000013ff137230 */ /* 0x000fe20000004100 */
[----:B--2---:R-:W-:Y:S02]  /*3050*/  FMUL.FTZ R14, R151, R14 ;  /* 0x0000000e970e7220 */ /* 0x004fe40000410000 */
[----:B------:R-:W-:Y:S02]  /*3060*/  FMUL.FTZ R12, R94, R157 ;  /* 0x0000009d5e0c7220 */ /* 0x000fe40000410000 */
[----:B------:R-:W-:-:S02]  /*3070*/  FMUL.FTZ R182, R18, R13 ;  /* 0x0000000d12b67220 */ /* 0x000fc40000410000 */
[----:B------:R-:W-:Y:S02]  /*3080*/  FFMA.FTZ R15, R151, R15, R180 ;  /* 0x0000000f970f7223 */ /* 0x000fe400000100b4 */
[----:B0-----:R-:W-:Y:S02]  /*3090*/  FMUL.FTZ R13, R161, R14 ;  /* 0x0000000ea10d7220 */ /* 0x001fe40000410000 */
[----:B------:R-:W-:Y:S02]  /*30a0*/  FMUL.FTZ R181, R19, R12 ;  /* 0x0000000c13b57220 */ /* 0x000fe40000410000 */
[----:B------:R-:W-:Y:S02]  /*30b0*/  FFMA.FTZ R15, R161, R15, R182 ;  /* 0x0000000fa10f7223 */ /* 0x000fe400000100b6 */
[C---:B-1----:R-:W-:Y:S02]  /*30c0*/  FMUL.FTZ R12, R162.reuse, R13 ;  /* 0x0000000da20c7220 */ /* 0x042fe40000410000 */
        /* <DEDUP_REMOVED lines=9> */
.L_x_4214:
[----:B------:R-:W-:Y:S05]  /*3160*/  BSYNC B0 ;  /* 0x0000000000007941 */ /* 0x000fea0003800000 */
.L_x_4213:
        /* <DEDUP_REMOVED lines=26> */
.L_x_4268:
        /* <DEDUP_REMOVED lines=24> */
.L_x_4269:
        /* <DEDUP_REMOVED lines=10> */
[----:B-1----:R-:W-:Y:S05]  /*3530*/  CALL.REL.NOINC `($__internal_172_$__cuda_sm70_shflsync_idx_p) ;  /* 0x00003ef000007944 */ /* 0x002fea0003c00000 */
.L_x_4219:
[----:B------:R-:W-:Y:S05]  /*3540*/  BRA.CONV ~URZ, `(.L_x_4220) ;  /* 0x000000637f007947 */ /* 0x000fea000b800000 */
[----:B0-----:R-:W-:Y:S01]  /*3550*/  HFMA2.MMA R188, -RZ, RZ, 0, 1.847743988037109375e-06 ;  /* 0x0000001fffbc7435 */ /* 0x001fe200000001ff */
[----:B------:R-:W-:-:S02]  /*3560*/  MOV R187, R15 ;  /* 0x0000000f00bb7202 */ /* 0x000fc40000000f00 */
[----:B-1----:R-:W-:Y:S02]  /*3570*/  MOV R186, 0x1f ;  /* 0x0000001f00ba7802 */ /* 0x002fe40000000f00 */
[----:B------:R-:W-:Y:S02]  /*3580*/  MOV R189, 0xffffffff ;  /* 0xffffffff00bd7802 */ /* 0x000fe40000000f00 */
[----:B------:R-:W-:Y:S02]  /*3590*/  MOV R12, 0x35b0 ;  /* 0x000035b0000c7802 */ /* 0x000fe40000000f00 */
[----:B------:R-:W-:Y:S05]  /*35a0*/  CALL.REL.NOINC `($__internal_172_$__cuda_sm70_shflsync_idx_p) ;  /* 0x00003e8000007944 */ /* 0x000fea0003c00000 */
.L_x_4220:
[----:B------:R-:W-:Y:S05]  /*35b0*/  BRA.DIV ~URZ, `(.L_x_4221) ;  /* 0x000034c27f007947 */ /* 0x000fea000b800000 */
[----:B------:R-:W2:Y:S04]  /*35c0*/  SHFL.IDX PT, R26, R26, RZ, 0x1f ;  /* 0x00001fff1a1a7589 */ /* 0x000ea800000e0000 */
[----:B------:R3:W4:Y:S04]  /*35d0*/  SHFL.IDX PT, R13, R27, RZ, 0x1f ;  /* 0x00001fff1b0d7589 */ /* 0x00072800000e0000 */
[----:B------:R3:W0:Y:S04]  /*35e0*/  SHFL.UP PT, R163, R183, 0x1, RZ ;  /* 0x04200000b7a37989 */ /* 0x00062800000e00ff */
[----:B------:R3:W1:Y:S02]  /*35f0*/  SHFL.UP PT, R184, R15, 0x1, RZ ;  /* 0x042000000fb87989 */ /* 0x00066400000e00ff */
.L_x_4270:
[----:B---3--:R-:W3:Y:S01]  /*3600*/  LDS.64 R14, [R45.X16+0x1900] ;  /* 0x001900002d0e7984 */ /* 0x008ee2000000ca00 */
[----:B--2---:R-:W-:Y:S01]  /*3610*/  MOV R12, R26 ;  /* 0x0000001a000c7202 */ /* 0x004fe20000000f00 */
[----:B01--4-:R-:W-:-:S04]  /*3620*/  @P1 FFMA.FTZ R13, R13, R163, R184 ;  /* 0x000000a30d0d1223 */ /* 0x013fc800000100b8 */
[----:B------:R-:W-:Y:S02]  /*3630*/  @P1 FMUL.FTZ R12, R12, R163 ;  /* 0x000000a30c0c1220 */ /* 0x000fe40000410000 */
[C---:B---3--:R-:W-:Y:S02]  /*3640*/  FFMA.FTZ R15, R14.reuse, R13, R15 ;  /* 0x0000000d0e0f7223 */ /* 0x048fe4000001000f */
[----:B------:R-:W-:-:S05]  /*3650*/  FMUL.FTZ R14, R14, R12 ;  /* 0x0000000c0e0e7220 */ /* 0x000fca0000410000 */
[----:B------:R0:W-:Y:S02]  /*3660*/  STS.128 [R45.X16+0x1900], R12 ;  /* 0x0019000c2d007388 */ /* 0x0001e4000000cc00 */
.L_x_4216:
[----:B--2---:R-:W-:Y:S05]  /*3670*/  BSYNC B0 ;  /* 0x0000000000007941 */ /* 0x004fea0003800000 */
.L_x_4215:
[----:B------:R-:W-:Y:S01]  /*3680*/  WARPSYNC 0xffffffff ;  /* 0xffffffff00007948 */ /* 0x000fe20003800000 */
[----:B------:R-:W-:Y:S01]  /*3690*/  BAR.SYNC.DEFER_BLOCKING 0x0 ;  /* 0x0000000000007b1d */ /* 0x000fe20000010000 */
[C---:B01----:R-:W-:Y:S01]  /*36a0*/  FMUL.FTZ R14, R162.reuse, R167 ;  /* 0x000000a7a20e7220 */ /* 0x043fe20000410000 */
[----:B------:R-:W-:Y:S01]  /*36b0*/  LOP3.LUT P0, RZ, R45, 0x1f, RZ, 0xc0, !PT ;  /* 0x0000001f2dff7812 */ /* 0x000fe2000780c0ff */
[----:B------:R-:W-:Y:S02]  /*36c0*/  FFMA.FTZ R12, R162, R174, R173 ;  /* 0x000000aea20c7223 */ /* 0x000fe400000100ad */
        /* <DEDUP_REMOVED lines=32> */
[----:B------:R-:W-:-:S03]  /*38d0*/  HFMA2.MMA R17, -RZ, RZ, 0, 0 ;  /* 0x00000000ff117435 */ /* 0x000fc600000001ff */
[----:B------:R-:W-:Y:S01]  /*38e0*/  FFMA.FTZ R184, R133, R183, R16 ;  /* 0x000000b785b87223 */ /* 0x000fe20000010010 */
        /* <DEDUP_REMOVED lines=31> */
.L_x_4271:
        /* <DEDUP_REMOVED lines=26> */
.L_x_4272:
        /* <DEDUP_REMOVED lines=11> */
.L_x_4223:
[----:B01----:R-:W-:Y:S05]  /*3d30*/  BSYNC B0 ;  /* 0x0000000000007941 */ /* 0x003fea0003800000 */
.L_x_4222:
[----:B------:R-:W-:Y:S01]  /*3d40*/  WARPSYNC 0xffffffff ;  /* 0xffffffff00007948 */ /* 0x000fe20003800000 */
[----:B------:R-:W-:Y:S01]  /*3d50*/  BAR.SYNC.DEFER_BLOCKING 0x0 ;  /* 0x0000000000007b1d */ /* 0x000fe20000010000 */
[--C-:B------:R-:W-:Y:S01]  /*3d60*/  HADD2.F32 R170, -RZ, R8.reuse.H0_H0 ;  /* 0x20000008ffaa7230 */ /* 0x100fe20000004100 */
[----:B------:R-:W-:Y:S01]  /*3d70*/  FFMA.FTZ R13, R30, R183, RZ ;  /* 0x000000b71e0d7223 */ /* 0x000fe200000100ff */
[--C-:B------:R-:W-:Y:S01]  /*3d80*/  HADD2.F32 R172, -RZ, R9.reuse.H0_H0 ;  /* 0x20000009ffac7230 */ /* 0x100fe20000004100 */
[----:B------:R-:W-:Y:S01]  /*3d90*/  IMAD R186, R148, c[0x0][0x298], RZ ;  /* 0x0000a60094ba7a24 */ /* 0x000fe200078e02ff */
[----:B------:R-:W-:Y:S01]  /*3da0*/  HADD2.F32 R181, -RZ, R8.H1_H1 ;  /* 0x30000008ffb57230 */ /* 0x000fe20000004100 */
[----:B------:R-:W-:Y:S01]  /*3db0*/  FFMA.FTZ R13, R29, R184, R13 ;  /* 0x000000b81d0d7223 */ /* 0x000fe2000001000d */
[--C-:B------:R-:W-:Y:S01]  /*3dc0*/  HADD2.F32 R180, -RZ, R10.reuse.H0_H0 ;  /* 0x2000000affb47230 */ /* 0x100fe20000004100 */
[----:B------:R-:W-:Y:S01]  /*3dd0*/  FMUL.FTZ R14, R95, R170 ;  /* 0x000000aa5f0e7220 */ /* 0x000fe20000410000 */
[----:B------:R-:W-:Y:S01]  /*3de0*/  HADD2.F32 R189, -RZ, R10.H1_H1 ;  /* 0x3000000affbd7230 */ /* 0x000fe20000004100 */
[----:B------:R-:W-:Y:S01]  /*3df0*/  FFMA.FTZ R13, R28, R164, R13 ;  /* 0x000000a41c0d7223 */ /* 0x000fe2000001000d */
[----:B------:R-:W-:Y:S01]  /*3e00*/  HADD2.F32 R187, -RZ, R9.H1_H1 ;  /* 0x30000009ffbb7230 */ /* 0x000fe20000004100 */
[----:B------:R-:W-:Y:S01]  /*3e10*/  FFMA.FTZ R183, R115, -R14, R183 ;  /* 0x8000000e73b77223 */ /* 0x000fe200000100b7 */
[----:B------:R-:W-:Y:S01]  /*3e20*/  HADD2.F32 R188, -RZ, R5.H0_H0 ;  /* 0x20000005ffbc7230 */ /* 0x000fe20000004100 */
[----:B------:R-:W-:Y:S01]  /*3e30*/  FMUL.FTZ R14, R93, R172 ;  /* 0x000000ac5d0e7220 */ /* 0x000fe20000410000 */
[C---:B------:R-:W-:Y:S01]  /*3e40*/  ISETP.NE.AND P1, PT, R45.reuse, RZ, PT ;  /* 0x000000ff2d00720c */ /* 0x040fe20003f25270 */
[----:B------:R-:W-:Y:S01]  /*3e50*/  FFMA.FTZ R13, R0, R168, R13 ;  /* 0x000000a8000d7223 */ /* 0x000fe2000001000d */
[----:B------:R-:W-:Y:S01]  /*3e60*/  SHF.L.U32 R206, R45, 0x4, RZ ;  /* 0x000000042dce7819 */ /* 0x000fe200000006ff */
[----:B------:R-:W-:Y:S01]  /*3e70*/  FFMA.FTZ R164, R117, -R14, R164 ;  /* 0x8000000e75a47223 */ /* 0x000fe200000100a4 */
[----:B------:R-:W-:Y:S01]  /*3e80*/  BSSY B0, `(.L_x_4226) ;  /* 0x00000ae000007945 */ /* 0x000fe20003800000 */
[----:B------:R-:W-:Y:S01]  /*3e90*/  FMUL.FTZ R15, R108, R181 ;  /* 0x000000b56c0f7220 */ /* 0x000fe20000410000 */
[----:B------:R-:W-:Y:S01]  /*3ea0*/  LEA.HI.SX32 R206, R206, R206, 0x1b ;  /* 0x000000cecece7211 */ /* 0x000fe200078fdaff */
[----:B------:R-:W-:Y:S01]  /*3eb0*/  FMUL.FTZ R14, R91, R180 ;  /* 0x000000b45b0e7220 */ /* 0x000fe20000410000 */
[----:B------:R-:W0:Y:S01]  /*3ec0*/  LDS R12, [R45.X8+0x1b14] ;  /* 0x001b14002d0c7984 */ /* 0x000e220000008800 */
[----:B------:R-:W-:-:S02]  /*3ed0*/  FMUL.FTZ R182, R104, R189 ;  /* 0x000000bd68b67220 */ /* 0x000fc40000410000 */
[----:B------:R-:W-:Y:S02]  /*3ee0*/  FFMA.FTZ R13, R58, R185, R13 ;  /* 0x000000b93a0d7223 */ /* 0x000fe4000001000d */
[----:B------:R1:W-:Y:S01]  /*3ef0*/  @!P1 STS.64 [R63.X8+0x2610], R16 ;  /* 0x002610103f009388 */ /* 0x0003e20000008a00 */
[----:B------:R-:W-:Y:S02]  /*3f00*/  FFMA.FTZ R184, R119, -R15, R184 ;  /* 0x8000000f77b87223 */ /* 0x000fe400000100b8 */
[----:B------:R-:W-:Y:S02]  /*3f10*/  FFMA.FTZ R185, R121, -R14, R185 ;  /* 0x8000000e79b97223 */ /* 0x000fe400000100b9 */
[----:B------:R-:W-:Y:S02]  /*3f20*/  FMUL.FTZ R15, R106, R187 ;  /* 0x000000bb6a0f7220 */ /* 0x000fe40000410000 */
[----:B------:R-:W-:Y:S01]  /*3f30*/  FFMA.FTZ R14, R56, R171, R13 ;  /* 0x000000ab380e7223 */ /* 0x000fe2000001000d */
[----:B------:R-:W-:Y:S01]  /*3f40*/  HFMA2.MMA R13, -RZ, RZ, 0, 0 ;  /* 0x00000000ff0d7435 */ /* 0x000fe200000001ff */
[----:B------:R-:W-:-:S02]  /*3f50*/  FFMA.FTZ R168, R123, -R15, R168 ;  /* 0x8000000f7ba87223 */ /* 0x000fc400000100a8 */
[----:B------:R-:W-:Y:S02]  /*3f60*/  IMAD R15, R49, c[0x0][0x29c], R186 ;  /* 0x0000a700310f7a24 */ /* 0x000fe400078e02ba */
[----:B------:R-:W-:-:S04]  /*3f70*/  FFMA.FTZ R14, R54, R169, R14 ;  /* 0x000000a9360e7223 */ /* 0x000fc8000001000e */
[----:B------:R-:W-:Y:S02]  /*3f80*/  FFMA.FTZ R14, R52, R175, R14 ;  /* 0x000000af340e7223 */ /* 0x000fe4000001000e */
[----:B0-----:R-:W-:Y:S01]  /*3f90*/  FFMA.FTZ R174, R12, R167, R174 ;  /* 0x000000a70cae7223 */ /* 0x001fe200000100ae */
[----:B------:R-:W-:Y:S01]  /*3fa0*/  MOV R12, R45 ;  /* 0x0000002d000c7202 */ /* 0x000fe20000000f00 */
[----:B------:R-:W-:Y:S01]  /*3fb0*/  FFMA.FTZ R167, R125, -R182, R171 ;  /* 0x800000b67da77223 */ /* 0x000fe200000100ab */
[--C-:B------:R-:W-:Y:S01]  /*3fc0*/  HADD2.F32 R182, -RZ, R11.reuse.H0_H0 ;  /* 0x2000000bffb67230 */ /* 0x100fe20000004100 */
[----:B------:R-:W-:Y:S01]  /*3fd0*/  FFMA.FTZ R162, R162, R174, R173 ;  /* 0x000000aea2a27223 */ /* 0x000fe200000100ad */
[----:B------:R-:W-:Y:S01]  /*3fe0*/  HADD2.F32 R171, -RZ, R11.H1_H1 ;  /* 0x3000000bffab7230 */ /* 0x000fe20000004100 */
[----:B------:R-:W-:-:S04]  /*3ff0*/  IMAD.WIDE.U32 R12, R49, c[0x0][0x298], R12 ;  /* 0x0000a600310c7a25 */ /* 0x000fc800078e000c */
[----:B------:R-:W-:Y:S01]  /*4000*/  FFMA.FTZ R161, R161, R162, R166 ;  /* 0x000000a2a1a17223 */ /* 0x000fe200000100a6 */
[--C-:B------:R-:W-:Y:S01]  /*4010*/  HADD2.F32 R166, -RZ, R4.reuse.H0_H0 ;  /* 0x20000004ffa67230 */ /* 0x100fe20000004100 */
[----:B------:R-:W-:Y:S01]  /*4020*/  FMUL.FTZ R173, R89, R182 ;  /* 0x000000b659ad7220 */ /* 0x000fe20000410000 */
[----:B------:R-:W-:Y:S01]  /*4030*/  IADD3 R13, R13, R15, RZ ;  /* 0x0000000f0d0d7210 */ /* 0x000fe20007ffe0ff */
[----:B------:R-:W-:Y:S02]  /*4040*/  FMUL.FTZ R186, R102, R171 ;  /* 0x000000ab66ba7220 */ /* 0x000fe40000410000 */
[----:B------:R-:W-:Y:S01]  /*4050*/  FFMA.FTZ R156, R151, R161, R156 ;  /* 0x000000a1979c7223 */ /* 0x000fe2000001009c */
[----:B------:R-:W-:Y:S01]  /*4060*/  HADD2.F32 R151, -RZ, R4.H1_H1 ;  /* 0x30000004ff977230 */ /* 0x000fe20000004100 */
[----:B------:R-:W-:Y:S02]  /*4070*/  FFMA.FTZ R173, R124, -R173, R169 ;  /* 0x800000ad7cad7223 */ /* 0x000fe400000100a9 */
[----:B------:R-:W-:-:S02]  /*4080*/  FFMA.FTZ R169, R127, -R186, R175 ;  /* 0x800000ba7fa97223 */ /* 0x000fc400000100af */
[----:B------:R-:W-:Y:S01]  /*4090*/  FFMA.FTZ R186, R152, R156, R157 ;  /* 0x0000009c98ba7223 */ /* 0x000fe2000001009d */
[----:B------:R-:W-:Y:S01]  /*40a0*/  HADD2.F32 R157, -RZ, R5.H1_H1 ;  /* 0x30000005ff9d7230 */ /* 0x000fe20000004100 */
[----:B------:R-:W-:Y:S02]  /*40b0*/  FMUL.FTZ R15, R87, R166 ;  /* 0x000000a6570f7220 */ /* 0x000fe40000410000 */
[----:B------:R-:W-:Y:S02]  /*40c0*/  FFMA.FTZ R158, R153, R186, R158 ;  /* 0x000000ba999e7223 */ /* 0x000fe4000001009e */
[----:B------:R-:W-:Y:S02]  /*40d0*/  FFMA.FTZ R152, R126, -R15, R165 ;  /* 0x8000000f7e987223 */ /* 0x000fe400000100a5 */
[----:B------:R-:W-:Y:S02]  /*40e0*/  FFMA.FTZ R154, R154, R158, R159 ;  /* 0x0000009e9a9a7223 */ /* 0x000fe4000001009f */
[----:B------:R-:W-:-:S02]  /*40f0*/  FFMA.FTZ R165, R60, R165, R14 ;  /* 0x000000a53ca57223 */ /* 0x000fc4000001000e */
[----:B------:R-:W-:Y:S02]  /*4100*/  FFMA.FTZ R160, R155, R154, R160 ;  /* 0x0000009a9ba07223 */ /* 0x000fe400000100a0 */
[----:B------:R-:W-:Y:S02]  /*4110*/  FMUL.FTZ R14, R100, R151 ;  /* 0x00000097640e7220 */ /* 0x000fe40000410000 */
[----:B------:R-:W-:Y:S01]  /*4120*/  FFMA.FTZ R150, R145, R160, R150 ;  /* 0x000000a091967223 */ /* 0x000fe20000010096 */
[----:B------:R-:W-:Y:S01]  /*4130*/  IADD3 R145, P2, R2, -0x400, RZ ;  /* 0xfffffc0002917810 */ /* 0x000fe20007f5e0ff */
[----:B------:R-:W-:Y:S02]  /*4140*/  FFMA.FTZ R153, R129, -R14, R176 ;  /* 0x8000000e81997223 */ /* 0x000fe400000100b0 */
[----:B------:R-:W-:Y:S02]  /*4150*/  FFMA.FTZ R146, R146, R150, R149 ;  /* 0x0000009692927223 */ /* 0x000fe40000010095 */
[----:B------:R-:W-:-:S02]  /*4160*/  FMUL.FTZ R15, R85, R188 ;  /* 0x000000bc550f7220 */ /* 0x000fc40000410000 */
[----:B------:R-:W-:Y:S02]  /*4170*/  IMAD R14, R147, c[0x0][0x2a0], RZ ;  /* 0x0000a800930e7a24 */ /* 0x000fe400078e02ff */
[----:B------:R-:W-:Y:S02]  /*4180*/  FFMA.FTZ R165, R62, R176, R165 ;  /* 0x000000b03ea57223 */ /* 0x000fe400000100a5 */
[----:B------:R-:W-:Y:S02]  /*4190*/  FFMA.FTZ R144, R141, R146, R144 ;  /* 0x000000928d907223 */ /* 0x000fe40000010090 */
[----:B------:R-:W-:Y:S02]  /*41a0*/  FFMA.FTZ R159, R128, -R15, R177 ;  /* 0x8000000f809f7223 */ /* 0x000fe400000100b1 */
[----:B------:R-:W-:Y:S02]  /*41b0*/  IMAD R175, R47, c[0x0][0x2a4], R14 ;  /* 0x0000a9002faf7a24 */ /* 0x000fe400078e020e */
[----:B------:R-:W-:-:S02]  /*41c0*/  FMUL.FTZ R176, R98, R157 ;  /* 0x0000009d62b07220 */ /* 0x000fc40000410000 */
[----:B------:R-:W-:Y:S01]  /*41d0*/  FFMA.FTZ R165, R64, R177, R165 ;  /* 0x000000b140a57223 */ /* 0x000fe200000100a5 */
[----:B------:R-:W-:Y:S01]  /*41e0*/  SHF.L.U64.HI R177, R76, 0x2, R61 ;  /* 0x000000024cb17819 */ /* 0x000fe2000001023d */
[----:B------:R-:W-:-:S04]  /*41f0*/  IMAD.WIDE.U32 R14, R47, c[0x0][0x2a0], R12 ;  /* 0x0000a8002f0e7a25 */ /* 0x000fc800078e000c */
[----:B------:R-:W-:Y:S01]  /*4200*/  FFMA.FTZ R142, R142, R144, R143 ;  /* 0x000000908e8e7223 */ /* 0x000fe2000001008f */
[--C-:B------:R-:W-:Y:S01]  /*4210*/  HADD2.F32 R143, -RZ, R6.reuse.H1_H1 ;  /* 0x30000006ff8f7230 */ /* 0x100fe20000004100 */
[----:B------:R-:W-:Y:S01]  /*4220*/  FFMA.FTZ R155, R131, -R176, R178 ;  /* 0x800000b0839b7223 */ /* 0x000fe200000100b2 */
[----:B------:R-:W-:Y:S01]  /*4230*/  HADD2.F32 R176, -RZ, R6.H0_H0 ;  /* 0x20000006ffb07230 */ /* 0x000fe20000004100 */
[----:B------:R-:W-:Y:S01]  /*4240*/  FFMA.FTZ R165, R66, R178, R165 ;  /* 0x000000b242a57223 */ /* 0x000fe200000100a5 */
[----:B------:R-:W-:Y:S01]  /*4250*/  IADD3 R13, R15, R175, RZ ;  /* 0x000000af0f0d7210 */ /* 0x000fe20007ffe0ff */
[----:B------:R-:W-:Y:S01]  /*4260*/  FFMA.FTZ R136, R136, R142, R139 ;  /* 0x0000008e88887223 */ /* 0x000fe2000001008b */
[----:B------:R-:W-:Y:S01]  /*4270*/  LEA R15, P0, R14, c[0x0][0x318], 0x2 ;  /* 0x0000c6000e0f7a11 */ /* 0x000fe200078010ff */
[----:B------:R-:W-:Y:S01]  /*4280*/  FFMA.FTZ R165, R68, R179, R165 ;  /* 0x000000b344a57223 */ /* 0x000fe200000100a5 */
[--C-:B------:R-:W-:Y:S01]  /*4290*/  HADD2.F32 R178, -RZ, R7.reuse.H0_H0 ;  /* 0x20000007ffb27230 */ /* 0x100fe20000004100 */
[----:B------:R-:W-:Y:S01]  /*42a0*/  FMUL.FTZ R139, R96, R143 ;  /* 0x0000008f608b7220 */ /* 0x000fe20000410000 */
[----:B------:R-:W-:Y:S01]  /*42b0*/  IADD3 R12, P3, R145, R14, RZ ;  /* 0x0000000e910c7210 */ /* 0x000fe20007f7e0ff */
[----:B------:R-:W-:Y:S01]  /*42c0*/  FMUL.FTZ R175, R83, R176 ;  /* 0x000000b053af7220 */ /* 0x000fe20000410000 */
[----:B------:R-:W-:Y:S01]  /*42d0*/  LEA.HI.X R149, R14, c[0x0][0x31c], R13, 0x2, P0 ;  /* 0x0000c7000e957a11 */ /* 0x000fe200000f140d */
[----:B------:R-:W-:Y:S01]  /*42e0*/  FFMA.FTZ R138, R135, R136, R138 ;  /* 0x00000088878a7223 */ /* 0x000fe2000001008a */
[----:B------:R-:W-:Y:S01]  /*42f0*/  LEA R14, P0, R2, R15, 0x2 ;  /* 0x0000000f020e7211 */ /* 0x000fe200078010ff */
[----:B------:R-:W-:Y:S01]  /*4300*/  FFMA.FTZ R135, R134, -R139, R163 ;  /* 0x8000008b86877223 */ /* 0x000fe200000100a3 */
[----:B------:R-:W-:Y:S01]  /*4310*/  HADD2.F32 R139, -RZ, R7.H1_H1 ;  /* 0x30000007ff8b7230 */ /* 0x000fe20000004100 */
[----:B------:R-:W-:Y:S01]  /*4320*/  FFMA.FTZ R165, R70, R163, R165 ;  /* 0x000000a346a57223 */ /* 0x000fe200000100a5 */
[--C-:B------:R-:W-:Y:S01]  /*4330*/  LEA.HI.X R15, R2, R149, R3.reuse, 0x2, P0 ;  /* 0x00000095020f7211 */ /* 0x100fe200000f1403 */
[----:B------:R-:W-:Y:S01]  /*4340*/  FMUL.FTZ R163, R81, R178 ;  /* 0x000000b251a37220 */ /* 0x000fe20000410000 */
[----:B------:R-:W-:Y:S01]  /*4350*/  IADD3.X R13, R13, -0x1, R3, P3, P2 ;  /* 0xffffffff0d0d7810 */ /* 0x000fe20001fe4403 */
[----:B------:R-:W-:Y:S01]  /*4360*/  FFMA.FTZ R141, R130, -R175, R179 ;  /* 0x800000af828d7223 */ /* 0x000fe200000100b3 */
[----:B------:R-:W-:Y:S01]  /*4370*/  SHF.L.U32 R175, R76, 0x2, RZ ;  /* 0x000000024caf7819 */ /* 0x000fe200000006ff */
[----:B------:R-:W-:-:S02]  /*4380*/  FFMA.FTZ R132, R132, R138, R137 ;  /* 0x0000008a84847223 */ /* 0x000fc40000010089 */
[----:B------:R-:W-:Y:S02]  /*4390*/  IMAD R190, R177, c[0x0][0x2b0], RZ ;  /* 0x0000ac00b1be7a24 */ /* 0x000fe400078e02ff */
[----:B------:R-:W-:Y:S02]  /*43a0*/  FFMA.FTZ R137, R18, -R163, R27 ;  /* 0x800000a312897223 */ /* 0x000fe4000001001b */
[----:B------:R-:W-:Y:S01]  /*43b0*/  FFMA.FTZ R163, R72, R27, R165 ;  /* 0x0000001b48a37223 */ /* 0x000fe200000100a5 */
[----:B------:R-:W-:Y:S01]  /*43c0*/  P2R R27, PR, RZ, 0x2 ;  /* 0x00000002ff1b7803 */ /* 0x000fe20000000000 */
[----:B------:R-:W-:Y:S02]  /*43d0*/  FFMA.FTZ R140, R133, R132, R140 ;  /* 0x00000084858c7223 */ /* 0x000fe4000001008c */
[C---:B------:R-:W-:Y:S02]  /*43e0*/  IMAD R149, R175.reuse, c[0x0][0x2b4], R190 ;  /* 0x0000ad00af957a24 */ /* 0x040fe400078e02be */
[----:B------:R-:W-:-:S04]  /*43f0*/  IMAD.WIDE.U32 R14, R175, c[0x0][0x2b0], R14 ;  /* 0x0000ac00af0e7a25 */ /* 0x000fc800078e000e */
[----:B------:R-:W-:Y:S01]  /*4400*/  FMUL.FTZ R27, R94, R139 ;  /* 0x0000008b5e1b7220 */ /* 0x000fe20000410000 */
[----:B------:R-:W-:Y:S01]  /*4410*/  IADD3 R15, R15, R149, RZ ;  /* 0x000000950f0f7210 */ /* 0x000fe20007ffe0ff */
[----:B------:R-:W-:Y:S02]  /*4420*/  FMUL.FTZ R133, R95, R140 ;  /* 0x0000008c5f857220 */ /* 0x000fe40000410000 */
[----:B------:R-:W-:Y:S02]  /*4430*/  FFMA.FTZ R27, R19, -R27, R26 ;  /* 0x8000001b131b7223 */ /* 0x000fe4000001001a */
[----:B------:R-:W-:Y:S02]  /*4440*/  FMUL.FTZ R26, R74, R26 ;  /* 0x0000001a4a1a7220 */ /* 0x000fe40000410000 */
[----:B------:R-:W-:Y:S02]  /*4450*/  FMUL.FTZ R190, R108, R132 ;  /* 0x000000846cbe7220 */ /* 0x000fe40000410000 */
[----:B------:R-:W-:-:S02]  /*4460*/  FFMA.FTZ R149, R183, R133, RZ ;  /* 0x00000085b7957223 */ /* 0x000fc400000100ff */
[----:B------:R-:W-:Y:S02]  /*4470*/  FADD.FTZ R26, R163, R26 ;  /* 0x0000001aa31a7221 */ /* 0x000fe40000010000 */
[----:B------:R-:W-:Y:S02]  /*4480*/  FMUL.FTZ R163, R93, R138 ;  /* 0x0000008a5da37220 */ /* 0x000fe40000410000 */
[----:B------:R-:W-:Y:S02]  /*4490*/  FFMA.FTZ R149, R184, R190, R149 ;  /* 0x000000beb8957223 */ /* 0x000fe40000010095 */
[----:B-1----:R-:W-:Y:S02]  /*44a0*/  FMUL.FTZ R16, R106, R136 ;  /* 0x000000886a107220 */ /* 0x002fe40000410000 */
[----:B------:R-:W-:Y:S02]  /*44b0*/  FFMA.FTZ R149, R164, R163, R149 ;  /* 0x000000a3a4957223 */ /* 0x000fe40000010095 */
[----:B------:R-:W-:-:S02]  /*44c0*/  FMUL.FTZ R204, R94, R174 ;  /* 0x000000ae5ecc7220 */ /* 0x000fc40000410000 */
[----:B------:R-:W-:Y:S02]  /*44d0*/  FMUL.FTZ R17, R91, R142 ;  /* 0x0000008e5b117220 */ /* 0x000fe40000410000 */
[----:B------:R-:W-:Y:S02]  /*44e0*/  FFMA.FTZ R192, R168, R16, R149 ;  /* 0x00000010a8c07223 */ /* 0x000fe40000010095 */
[----:B------:R-:W-:Y:S02]  /*44f0*/  FMUL.FTZ R165, R139, R204 ;  /* 0x000000cc8ba57220 */ /* 0x000fe40000410000 */
[----:B------:R-:W-:Y:S02]  /*4500*/  FMUL.FTZ R194, R104, R144 ;  /* 0x0000009068c27220 */ /* 0x000fe40000410000 */
[----:B------:R-:W-:Y:S01]  /*4510*/  FFMA.FTZ R192, R185, R17, R192 ;  /* 0x00000011b9c07223 */ /* 0x000fe200000100c0 */
[----:B------:R0:W-:Y:S01]  /*4520*/  STS [R206.X4+0x88c], R165 ;  /* 0x00088ca5ce007388 */ /* 0x0001e20000004800 */
[----:B------:R-:W-:-:S02]  /*4530*/  FMUL.FTZ R202, R96, R161 ;  /* 0x000000a160ca7220 */ /* 0x000fc40000410000 */
[----:B------:R-:W-:Y:S02]  /*4540*/  FMUL.FTZ R195, R83, R156 ;  /* 0x0000009c53c37220 */ /* 0x000fe40000410000 */
[----:B------:R-:W-:Y:S02]  /*4550*/  FMUL.FTZ R149, R89, R146 ;  /* 0x0000009259957220 */ /* 0x000fe40000410000 */
[----:B------:R-:W-:Y:S02]  /*4560*/  FFMA.FTZ R192, R167, R194, R192 ;  /* 0x000000c2a7c07223 */ /* 0x000fe400000100c0 */
[----:B------:R-:W-:Y:S02]  /*4570*/  FMUL.FTZ R175, R143, R202 ;  /* 0x000000ca8faf7220 */ /* 0x000fe40000410000 */
[----:B0-----:R-:W-:Y:S02]  /*4580*/  FMUL.FTZ R165, R176, R195 ;  /* 0x000000c3b0a57220 */ /* 0x001fe40000410000 */
[----:B------:R-:W-:Y:S01]  /*4590*/  FMUL.FTZ R196, R102, R150 ;  /* 0x0000009666c47220 */ /* 0x000fe20000410000 */
[----:B------:R0:W-:Y:S01]  /*45a0*/  STS [R206.X4+0x884], R175 ;  /* 0x000884afce007388 */ /* 0x0001e20000004800 */
[----:B------:R-:W-:-:S02]  /*45b0*/  FFMA.FTZ R192, R173, R149, R192 ;  /* 0x00000095adc07223 */ /* 0x000fc400000100c0 */
[----:B------:R-:W-:Y:S01]  /*45c0*/  FMUL.FTZ R149, R182, R149 ;  /* 0x00000095b6957220 */ /* 0x000fe20000410000 */
[----:B------:R1:W-:Y:S01]  /*45d0*/  STS [R206.X4+0x880], R165 ;  /* 0x000880a5ce007388 */ /* 0x0003e20000004800 */
[----:B------:R-:W-:Y:S02]  /*45e0*/  FMUL.FTZ R198, R100, R154 ;  /* 0x0000009a64c67220 */ /* 0x000fe40000410000 */
[----:B------:R-:W-:Y:S01]  /*45f0*/  FMUL.FTZ R179, R85, R158 ;  /* 0x0000009e55b37220 */ /* 0x000fe20000410000 */
[----:B------:R2:W-:Y:S01]  /*4600*/  STS [R206.X4+0x868], R149 ;  /* 0x00086895ce007388 */ /* 0x0005e20000004800 */
[----:B------:R-:W-:Y:S02]  /*4610*/  FMUL.FTZ R197, R81, R162 ;  /* 0x000000a251c57220 */ /* 0x000fe40000410000 */
[----:B0-----:R-:W-:Y:S02]  /*4620*/  FMUL.FTZ R175, R87, R160 ;  /* 0x000000a057af7220 */ /* 0x001fe40000410000 */
[----:B------:R-:W-:-:S02]  /*4630*/  FMUL.FTZ R200, R98, R186 ;  /* 0x000000ba62c87220 */ /* 0x000fc40000410000 */
[----:B-1----:R-:W-:Y:S02]  /*4640*/  FFMA.FTZ R165, R169, R196, R192 ;  /* 0x000000c4a9a57223 */ /* 0x002fe400000100c0 */
[----:B------:R-:W-:Y:S01]  /*4650*/  FMUL.FTZ R177, R178, R197 ;  /* 0x000000c5b2b17220 */ /* 0x000fe20000410000 */
[----:B--2---:R-:W-:Y:S01]  /*4660*/  IADD3 R149, -R145, c[0x0][0x168], -R45 ;  /* 0x00005a0091957a10 */ /* 0x004fe20007ffe92d */
[----:B------:R-:W-:Y:S02]  /*4670*/  FFMA.FTZ R192, R152, R175, R165 ;  /* 0x000000af98c07223 */ /* 0x000fe400000100a5 */
[----:B------:R-:W-:Y:S01]  /*4680*/  FMUL.FTZ R194, R189, R194 ;  /* 0x000000c2bdc27220 */ /* 0x000fe20000410000 */
[----:B------:R-:W-:Y:S01]  /*4690*/  ISETP.GE.AND P0, PT, R149, 0x1, PT ;  /* 0x000000019500780c */ /* 0x000fe20003f06270 */
[----:B------:R-:W-:Y:S01]  /*46a0*/  FFMA.FTZ R192, R153, R198, R192 ;  /* 0x000000c699c07223 */ /* 0x000fe200000100c0 */
[----:B------:R0:W-:Y:S01]  /*46b0*/  STS [R206.X4+0x888], R177 ;  /* 0x000888b1ce007388 */ /* 0x0001e20000004800 */
[----:B------:R-:W-:Y:S01]  /*46c0*/  FMUL.FTZ R193, R157, R200 ;  /* 0x000000c89dc17220 */ /* 0x000fe20000410000 */
[----:B------:R-:W-:Y:S01]  /*46d0*/  ISETP.GE.AND P1, PT, R149, 0x41, PT ;  /* 0x000000419500780c */ /* 0x000fe20003f26270 */
[-C--:B------:R-:W-:Y:S01]  /*46e0*/  FFMA.FTZ R192, R159, R179.reuse, R192 ;  /* 0x000000b39fc07223 */ /* 0x080fe200000100c0 */
[----:B------:R1:W-:Y:S01]  /*46f0*/  STS [R206.X4+0x864], R194 ;  /* 0x000864c2ce007388 */ /* 0x0003e20000004800 */
[----:B------:R-:W-:-:S02]  /*4700*/  FMUL.FTZ R191, R188, R179 ;  /* 0x000000b3bcbf7220 */ /* 0x000fc40000410000 */
[----:B------:R-:W-:Y:S01]  /*4710*/  FFMA.FTZ R192, R155, R200, R192 ;  /* 0x000000c89bc07223 */ /* 0x000fe200000100c0 */
[----:B------:R2:W-:Y:S01]  /*4720*/  STS [R206.X4+0x87c], R193 ;  /* 0x00087cc1ce007388 */ /* 0x0005e20000004800 */
[----:B------:R-:W-:Y:S02]  /*4730*/  FMUL.FTZ R175, R166, R175 ;  /* 0x000000afa6af7220 */ /* 0x000fe40000410000 */
[----:B0-----:R-:W-:Y:S01]  /*4740*/  FMUL.FTZ R177, R151, R198 ;  /* 0x000000c697b17220 */ /* 0x001fe20000410000 */
[----:B------:R2:W-:Y:S01]  /*4750*/  STS [R206.X4+0x878], R191 ;  /* 0x000878bfce007388 */ /* 0x0005e20000004800 */
[----:B------:R-:W-:Y:S01]  /*4760*/  FMUL.FTZ R196, R171, R196 ;  /* 0x000000c4abc47220 */ /* 0x000fe20000410000 */
[----:B-1----:R-:W-:Y:S01]  /*4770*/  IADD3 R194, R45, 0x40, RZ ;  /* 0x000000402dc27810 */ /* 0x002fe20007ffe0ff */
[----:B------:R-:W-:Y:S01]  /*4780*/  FMUL.FTZ R17, R180, R17 ;  /* 0x00000011b4117220 */ /* 0x000fe20000410000 */
[----:B------:R2:W-:Y:S01]  /*4790*/  STS [R206.X4+0x874], R177 ;  /* 0x000874b1ce007388 */ /* 0x0005e20000004800 */
[----:B------:R-:W-:Y:S01]  /*47a0*/  FMUL.FTZ R16, R187, R16 ;  /* 0x00000010bb107220 */ /* 0x000fe20000410000 */
[----:B------:R-:W-:Y:S01]  /*47b0*/  LEA.HI.SX32 R194, R194, R45, 0x1b ;  /* 0x0000002dc2c27211 */ /* 0x000fe200078fdaff */
[----:B------:R-:W-:Y:S01]  /*47c0*/  FMUL.FTZ R163, R172, R163 ;  /* 0x000000a3aca37220 */ /* 0x000fe20000410000 */
[----:B------:R2:W-:Y:S01]  /*47d0*/  STS [R206.X4+0x870], R175 ;  /* 0x000870afce007388 */ /* 0x0005e20000004800 */
[----:B------:R-:W-:-:S02]  /*47e0*/  FMUL.FTZ R190, R181, R190 ;  /* 0x000000beb5be7220 */ /* 0x000fc40000410000 */
[----:B------:R-:W-:Y:S01]  /*47f0*/  FMUL.FTZ R133, R170, R133 ;  /* 0x00000085aa857220 */ /* 0x000fe20000410000 */
[----:B------:R2:W-:Y:S01]  /*4800*/  STS [R206.X4+0x86c], R196 ;  /* 0x00086cc4ce007388 */ /* 0x0005e20000004800 */
[----:B------:R-:W-:Y:S02]  /*4810*/  FFMA.FTZ R192, R141, R195, R192 ;  /* 0x000000c38dc07223 */ /* 0x000fe400000100c0 */
[----:B------:R-:W-:Y:S01]  /*4820*/  FMUL.FTZ R145, R27, R204 ;  /* 0x000000cc1b917220 */ /* 0x000fe20000410000 */
[----:B------:R2:W-:Y:S01]  /*4830*/  STS [R206.X4+0x860], R17 ;  /* 0x00086011ce007388 */ /* 0x0005e20000004800 */
[----:B------:R-:W-:-:S03]  /*4840*/  FFMA.FTZ R192, R135, R202, R192 ;  /* 0x000000ca87c07223 */ /* 0x000fc600000100c0 */
[----:B------:R2:W-:Y:S01]  /*4850*/  STS [R206.X4+0x85c], R16 ;  /* 0x00085c10ce007388 */ /* 0x0005e20000004800 */
[----:B------:R-:W-:-:S03]  /*4860*/  FFMA.FTZ R192, R137, R197, R192 ;  /* 0x000000c589c07223 */ /* 0x000fc600000100c0 */
[----:B------:R2:W-:Y:S04]  /*4870*/  STS [R206.X4+0x858], R163 ;  /* 0x000858a3ce007388 */ /* 0x0005e80000004800 */
[----:B------:R2:W-:Y:S04]  /*4880*/  STS [R206.X4+0x854], R190 ;  /* 0x000854bece007388 */ /* 0x0005e80000004800 */
[----:B------:R2:W-:Y:S04]  /*4890*/  STS [R206.X4+0x850], R133 ;  /* 0x00085085ce007388 */ /* 0x0005e80000004800 */
[----:B------:R-:W-:Y:S06]  /*48a0*/  BAR.SYNC.DEFER_BLOCKING 0x0 ;  /* 0x0000000000007b1d */ /* 0x000fec0000010000 */
[----:B------:R-:W-:Y:S05]  /*48b0*/  @!P0 BRA `(.L_x_4227) ;  /* 0x000000a000008947 */ /* 0x000fea0003800000 */
[----:B--2---:R-:W-:Y:S01]  /*48c0*/  LEA.HI.SX32 R133, R45, R45, 0x1b ;  /* 0x0000002d2d857211 */ /* 0x004fe200078fdaff */
        /* <DEDUP_REMOVED lines=9> */
.L_x_4227:
[----:B--2---:R-:W-:Y:S05]  /*4960*/  BSYNC B0 ;  /* 0x0000000000007941 */ /* 0x004fea0003800000 */
.L_x_4226:
[----:B------:R1:W2:Y:S01]  /*4970*/  LDS R13, [R194.X4+0x950] ;  /* 0x00095000c20d7984 */ /* 0x0002a20000004800 */
[----:B------:R-:W-:Y:S01]  /*4980*/  BSSY B0, `(.L_x_4228) ;  /* 0x0000006000007945 */ /* 0x000fe20003800000 */
[----:B------:R-:W-:Y:S01]  /*4990*/  FADD.FTZ R12, R192, R145 ;  /* 0x00000091c00c7221 */ /* 0x000fe20000010000 */
[C---:B0-----:R-:W-:Y:S02]  /*49a0*/  IADD3 R16, R45.reuse, 0x80, RZ ;  /* 0x000000802d107810 */ /* 0x041fe40007ffe0ff */
[----:B------:R-:W-:Y:S01]  /*49b0*/  IADD3 R190, R45, 0xc0, RZ ;  /* 0x000000c02dbe7810 */ /* 0x000fe20007ffe0ff */
[----:B------:R-:W-:Y:S05]  /*49c0*/  @!P1 BRA `(.L_x_4229) ;  /* 0x0000001000009947 */ /* 0x000fea0003800000 */
[----:B--2---:R0:W-:Y:S02]  /*49d0*/  RED.E.ADD.F32.FTZ.RN.STRONG.GPU [R14.64+-0xf00], R13 ;  /* 0xfff1000d0e00798e */ /* 0x0041e4000c10e784 */
.L_x_4229:
[----:B------:R-:W-:Y:S05]  /*49e0*/  BSYNC B0 ;  /* 0x0000000000007941 */ /* 0x000fea0003800000 */
.L_x_4228:
[-C--:B------:R-:W-:Y:S01]  /*49f0*/  LEA.HI.SX32 R16, R16, R45.reuse, 0x1b ;  /* 0x0000002d10107211 */ /* 0x080fe200078fdaff */
[----:B------:R-:W-:Y:S01]  /*4a00*/  BSSY B0, `(.L_x_4230) ;  /* 0x000000d000007945 */ /* 0x000fe20003800000 */
[----:B------:R-:W-:Y:S02]  /*4a10*/  ISETP.GE.AND P6, PT, R149, 0x81, PT ;  /* 0x000000819500780c */ /* 0x000fe40003fc6270 */
[----:B------:R-:W-:Y:S01]  /*4a20*/  IADD3 R192, R45, 0x100, RZ ;  /* 0x000001002dc07810 */ /* 0x000fe20007ffe0ff */
[----:B0-2---:R0:W2:Y:S01]  /*4a30*/  LDS R13, [R16.X4+0xa50] ;  /* 0x000a5000100d7984 */ /* 0x0050a20000004800 */
        /* <DEDUP_REMOVED lines=8> */
[----:B0-2---:R0:W-:Y:S02]  /*4ac0*/  RED.E.ADD.F32.FTZ.RN.STRONG.GPU [R14.64+-0xe00], R13 ;  /* 0xfff2000d0e00798e */ /* 0x0051e4000c10e784 */
.L_x_4231:
[----:B0-----:R-:W-:Y:S05]  /*4ad0*/  BSYNC B0 ;  /* 0x0000000000007941 */ /* 0x001fea0003800000 */
.L_x_4230:
[----:B--2---:R0:W2:Y:S01]  /*4ae0*/  LDS R13, [R190.X4+0xb50] ;  /* 0x000b5000be0d7984 */ /* 0x0040a20000004800 */
[----:B------:R-:W-:Y:S01]  /*4af0*/  BSSY B0, `(.L_x_4232) ;  /* 0x0000005000007945 */ /* 0x000fe20003800000 */
[----:B------:R-:W-:-:S02]  /*4b00*/  IADD3 R16, R45, 0x140, RZ ;  /* 0x000001402d107810 */ /* 0x000fc40007ffe0ff */
[----:B------:R-:W-:Y:S01]  /*4b10*/  LEA.HI.SX32 R192, R192, R45, 0x1b ;  /* 0x0000002dc0c07211 */ /* 0x000fe200078fdaff */
[----:B------:R-:W-:Y:S05]  /*4b20*/  @!P0 BRA `(.L_x_4233) ;  /* 0x0000001000008947 */ /* 0x000fea0003800000 */
[----:B--2---:R2:W-:Y:S02]  /*4b30*/  RED.E.ADD.F32.FTZ.RN.STRONG.GPU [R14.64+-0xd00], R13 ;  /* 0xfff3000d0e00798e */ /* 0x0045e4000c10e784 */
.L_x_4233:
[----:B------:R-:W-:Y:S05]  /*4b40*/  BSYNC B0 ;  /* 0x0000000000007941 */ /* 0x000fea0003800000 */
.L_x_4232:
[----:B--2---:R2:W3:Y:S01]  /*4b50*/  LDS R13, [R192.X4+0xc50] ;  /* 0x000c5000c00d7984 */ /* 0x0044e20000004800 */
[----:B------:R-:W-:Y:S01]  /*4b60*/  BSSY B0, `(.L_x_4234) ;  /* 0x0000005000007945 */ /* 0x000fe20003800000 */
[----:B0-----:R-:W-:Y:S02]  /*4b70*/  IADD3 R190, R45, 0x180, RZ ;  /* 0x000001802dbe7810 */ /* 0x001fe40007ffe0ff */
[----:B------:R-:W-:Y:S01]  /*4b80*/  LEA.HI.SX32 R16, R16, R45, 0x1b ;  /* 0x0000002d10107211 */ /* 0x000fe200078fdaff */
[----:B------:R-:W-:Y:S05]  /*4b90*/  @!P1 BRA `(.L_x_4235) ;  /* 0x0000001000009947 */ /* 0x000fea0003800000 */
[----:B---3--:R0:W-:Y:S02]  /*4ba0*/  RED.E.ADD.F32.FTZ.RN.STRONG.GPU [R14.64+-0xc00], R13 ;  /* 0xfff4000d0e00798e */ /* 0x0081e4000c10e784 */
.L_x_4235:
[----:B------:R-:W-:Y:S05]  /*4bb0*/  BSYNC B0 ;  /* 0x0000000000007941 */ /* 0x000fea0003800000 */
.L_x_4234:
[----:B0--3--:R0:W3:Y:S01]  /*4bc0*/  LDS R13, [R16.X4+0xd50] ;  /* 0x000d5000100d7984 */ /* 0x0090e20000004800 */
[----:B------:R-:W-:Y:S01]  /*4bd0*/  BSSY B0, `(.L_x_4236) ;  /* 0x0000005000007945 */ /* 0x000fe20003800000 */
[----:B--2---:R-:W-:Y:S02]  /*4be0*/  IADD3 R192, R45, 0x1c0, RZ ;  /* 0x000001c02dc07810 */ /* 0x004fe40007ffe0ff */
[----:B------:R-:W-:Y:S01]  /*4bf0*/  LEA.HI.SX32 R190, R190, R45, 0x1b ;  /* 0x0000002dbebe7211 */ /* 0x000fe200078fdaff */
[----:B------:R-:W-:Y:S05]  /*4c00*/  @!P2 BRA `(.L_x_4237) ;  /* 0x000000100000a947 */ /* 0x000fea0003800000 */
[----:B---3--:R2:W-:Y:S02]  /*4c10*/  RED.E.ADD.F32.FTZ.RN.STRONG.GPU [R14.64+-0xb00], R13 ;  /* 0xfff5000d0e00798e */ /* 0x0085e4000c10e784 */
.L_x_4237:
[----:B------:R-:W-:Y:S05]  /*4c20*/  BSYNC B0 ;  /* 0x0000000000007941 */ /* 0x000fea0003800000 */
.L_x_4236:
[----:B--23--:R2:W3:Y:S01]  /*4c30*/  LDS R13, [R190.X4+0xe50] ;  /* 0x000e5000be0d7984 */ /* 0x00c4e20000004800 */
[----:B------:R-:W-:Y:S01]  /*4c40*/  BSSY B0, `(.L_x_4238) ;  /* 0x0000005000007945 */ /* 0x000fe20003800000 */
[----:B0-----:R-:W-:-:S02]  /*4c50*/  IADD3 R16, R45, 0x200, RZ ;  /* 0x000002002d107810 */ /* 0x001fc40007ffe0ff */
[----:B------:R-:W-:Y:S01]  /*4c60*/  LEA.HI.SX32 R192, R192, R45, 0x1b ;  /* 0x0000002dc0c07211 */ /* 0x000fe200078fdaff */
[----:B------:R-:W-:Y:S05]  /*4c70*/  @!P3 BRA `(.L_x_4239) ;  /* 0x000000100000b947 */ /* 0x000fea0003800000 */
[----:B---3--:R0:W-:Y:S02]  /*4c80*/  RED.E.ADD.F32.FTZ.RN.STRONG.GPU [R14.64+-0xa00], R13 ;  /* 0xfff6000d0e00798e */ /* 0x0081e4000c10e784 */
.L_x_4239:
[----:B------:R-:W-:Y:S05]  /*4c90*/  BSYNC B0 ;  /* 0x0000000000007941 */ /* 0x000fea0003800000 */
.L_x_4238:
[----:B0--3--:R0:W3:Y:S01]  /*4ca0*/  LDS R13, [R192.X4+0xf50] ;  /* 0x000f5000c00d7984 */ /* 0x0090e20000004800 */
[----:B------:R-:W-:Y:S01]  /*4cb0*/  BSSY B0, `(.L_x_4240) ;  /* 0x0000004000007945 */ /* 0x000fe20003800000 */
[----:B------:R-:W-:Y:S01]  /*4cc0*/  LEA.HI.SX32 R16, R16, R45, 0x1b ;  /* 0x0000002d10107211 */ /* 0x000fe200078fdaff */
[----:B------:R-:W-:Y:S05]  /*4cd0*/  @!P4 BRA `(.L_x_4241) ;  /* 0x000000100000c947 */ /* 0x000fea0003800000 */
[----:B---3--:R3:W-:Y:S02]  /*4ce0*/  RED.E.ADD.F32.FTZ.RN.STRONG.GPU [R14.64+-0x900], R13 ;  /* 0xfff7000d0e00798e */ /* 0x0087e4000c10e784 */
.L_x_4241:
[----:B------:R-:W-:Y:S05]  /*4cf0*/  BSYNC B0 ;  /* 0x0000000000007941 */ /* 0x000fea0003800000 */
.L_x_4240:
[----:B---3--:R3:W4:Y:S01]  /*4d00*/  LDS R13, [R16.X4+0x1050] ;  /* 0x00105000100d7984 */ /* 0x0087220000004800 */
[----:B------:R-:W-:Y:S01]  /*4d10*/  BSSY B0, `(.L_x_4242) ;  /* 0x0000005000007945 */ /* 0x000fe20003800000 */
[C---:B--2---:R-:W-:Y:S02]  /*4d20*/  IADD3 R190, R45.reuse, 0x240, RZ ;  /* 0x000002402dbe7810 */ /* 0x044fe40007ffe0ff */
[----:B0-----:R-:W-:Y:S01]  /*4d30*/  IADD3 R192, R45, 0x280, RZ ;  /* 0x000002802dc07810 */ /* 0x001fe20007ffe0ff */
[----:B------:R-:W-:Y:S05]  /*4d40*/  @!P5 BRA `(.L_x_4243) ;  /* 0x000000100000d947 */ /* 0x000fea0003800000 */
[----:B----4-:R0:W-:Y:S02]  /*4d50*/  RED.E.ADD.F32.FTZ.RN.STRONG.GPU [R14.64+-0x800], R13 ;  /* 0xfff8000d0e00798e */ /* 0x0101e4000c10e784 */
.L_x_4243:
[----:B------:R-:W-:Y:S05]  /*4d60*/  BSYNC B0 ;  /* 0x0000000000007941 */ /* 0x000fea0003800000 */
.L_x_4242:
[----:B------:R-:W-:Y:S01]  /*4d70*/  LEA.HI.SX32 R190, R190, R45, 0x1b ;  /* 0x0000002dbebe7211 */ /* 0x000fe200078fdaff */
[----:B------:R-:W-:Y:S01]  /*4d80*/  BSSY B0, `(.L_x_4244) ;  /* 0x000000d000007945 */ /* 0x000fe20003800000 */
[----:B------:R-:W-:-:S02]  /*4d90*/  ISETP.GE.AND P6, PT, R149, 0x241, PT ;  /* 0x000002419500780c */ /* 0x000fc40003fc6270 */
[----:B---3--:R-:W-:Y:S01]  /*4da0*/  IADD3 R16, R45, 0x2c0, RZ ;  /* 0x000002c02d107810 */ /* 0x008fe20007ffe0ff */
[----:B0---4-:R0:W2:Y:S01]  /*4db0*/  LDS R13, [R190.X4+0x1150] ;  /* 0x00115000be0d7984 */ /* 0x0110a20000004800 */
        /* <DEDUP_REMOVED lines=8> */
[----:B0-2---:R0:W-:Y:S02]  /*4e40*/  RED.E.ADD.F32.FTZ.RN.STRONG.GPU [R14.64+-0x700], R13 ;  /* 0xfff9000d0e00798e */ /* 0x0051e4000c10e784 */
.L_x_4245:
[----:B0-----:R-:W-:Y:S05]  /*4e50*/  BSYNC B0 ;  /* 0x0000000000007941 */ /* 0x001fea0003800000 */
.L_x_4244:
[----:B--2---:R0:W2:Y:S01]  /*4e60*/  LDS R13, [R192.X4+0x1250] ;  /* 0x00125000c00d7984 */ /* 0x0040a20000004800 */
[----:B------:R-:W-:Y:S01]  /*4e70*/  BSSY B0, `(.L_x_4246) ;  /* 0x0000005000007945 */ /* 0x000fe20003800000 */
[----:B------:R-:W-:Y:S02]  /*4e80*/  IADD3 R190, R45, 0x300, RZ ;  /* 0x000003002dbe7810 */ /* 0x000fe40007ffe0ff */
[----:B------:R-:W-:Y:S01]  /*4e90*/  LEA.HI.SX32 R16, R16, R45, 0x1b ;  /* 0x0000002d10107211 */ /* 0x000fe200078fdaff */
[----:B------:R-:W-:Y:S05]  /*4ea0*/  @!P0 BRA `(.L_x_4247) ;  /* 0x0000001000008947 */ /* 0x000fea0003800000 */
[----:B--2---:R2:W-:Y:S02]  /*4eb0*/  RED.E.ADD.F32.FTZ.RN.STRONG.GPU [R14.64+-0x600], R13 ;  /* 0xfffa000d0e00798e */ /* 0x0045e4000c10e784 */
.L_x_4247:
[----:B------:R-:W-:Y:S05]  /*4ec0*/  BSYNC B0 ;  /* 0x0000000000007941 */ /* 0x000fea0003800000 */
.L_x_4246:
[----:B--2---:R2:W3:Y:S01]  /*4ed0*/  LDS R13, [R16.X4+0x1350] ;  /* 0x00135000100d7984 */ /* 0x0044e20000004800 */
[----:B------:R-:W-:Y:S01]  /*4ee0*/  BSSY B0, `(.L_x_4248) ;  /* 0x0000005000007945 */ /* 0x000fe20003800000 */
[----:B0-----:R-:W-:-:S02]  /*4ef0*/  IADD3 R192, R45, 0x340, RZ ;  /* 0x000003402dc07810 */ /* 0x001fc40007ffe0ff */
[----:B------:R-:W-:Y:S01]  /*4f00*/  LEA.HI.SX32 R190, R190, R45, 0x1b ;  /* 0x0000002dbebe7211 */ /* 0x000fe200078fdaff */
[----:B------:R-:W-:Y:S05]  /*4f10*/  @!P1 BRA `(.L_x_4249) ;  /* 0x0000001000009947 */ /* 0x000fea0003800000 */
[----:B---3--:R0:W-:Y:S02]  /*4f20*/  RED.E.ADD.F32.FTZ.RN.STRONG.GPU [R14.64+-0x500], R13 ;  /* 0xfffb000d0e00798e */ /* 0x0081e4000c10e784 */
.L_x_4249:
[----:B------:R-:W-:Y:S05]  /*4f30*/  BSYNC B0 ;  /* 0x0000000000007941 */ /* 0x000fea0003800000 */
.L_x_4248:
[----:B0--3--:R0:W3:Y:S01]  /*4f40*/  LDS R13, [R190.X4+0x1450] ;  /* 0x00145000be0d7984 */ /* 0x0090e20000004800 */
[----:B------:R-:W-:Y:S01]  /*4f50*/  BSSY B0, `(.L_x_4250) ;  /* 0x0000005000007945 */ /* 0x000fe20003800000 */
[----:B--2---:R-:W-:Y:S02]  /*4f60*/  IADD3 R16, R45, 0x380, RZ ;  /* 0x000003802d107810 */ /* 0x004fe40007ffe0ff */
[----:B------:R-:W-:Y:S01]  /*4f70*/  LEA.HI.SX32 R192, R192, R45, 0x1b ;  /* 0x0000002dc0c07211 */ /* 0x000fe200078fdaff */
[----:B------:R-:W-:Y:S05]  /*4f80*/  @!P2 BRA `(.L_x_4251) ;  /* 0x000000100000a947 */ /* 0x000fea0003800000 */
[----:B---3--:R2:W-:Y:S02]  /*4f90*/  RED.E.ADD.F32.FTZ.RN.STRONG.GPU [R14.64+-0x400], R13 ;  /* 0xfffc000d0e00798e */ /* 0x0085e4000c10e784 */
.L_x_4251:
[----:B------:R-:W-:Y:S05]  /*4fa0*/  BSYNC B0 ;  /* 0x0000000000007941 */ /* 0x000fea0003800000 */
.L_x_4250:
[----:B--23--:R2:W3:Y:S01]  /*4fb0*/  LDS R13, [R192.X4+0x1550] ;  /* 0x00155000c00d7984 */ /* 0x00c4e20000004800 */
[----:B------:R-:W-:Y:S01]  /*4fc0*/  BSSY B0, `(.L_x_4252) ;  /* 0x0000005000007945 */ /* 0x000fe20003800000 */
[----:B0-----:R-:W-:Y:S02]  /*4fd0*/  IADD3 R190, R45, 0x3c0, RZ ;  /* 0x000003c02dbe7810 */ /* 0x001fe40007ffe0ff */
[----:B------:R-:W-:Y:S01]  /*4fe0*/  LEA.HI.SX32 R16, R16, R45, 0x1b ;  /* 0x0000002d10107211 */ /* 0x000fe200078fdaff */
[----:B------:R-:W-:Y:S05]  /*4ff0*/  @!P3 BRA `(.L_x_4253) ;  /* 0x000000100000b947 */ /* 0x000fea0003800000 */
[----:B---3--:R0:W-:Y:S02]  /*5000*/  RED.E.ADD.F32.FTZ.RN.STRONG.GPU [R14.64+-0x300], R13 ;  /* 0xfffd000d0e00798e */ /* 0x0081e4000c10e784 */
.L_x_4253:
[----:B------:R-:W-:Y:S05]  /*5010*/  BSYNC B0 ;  /* 0x0000000000007941 */ /* 0x000fea0003800000 */
.L_x_4252:
[----:B0--3--:R0:W3:Y:S01]  /*5020*/  LDS R13, [R16.X4+0x1650] ;  /* 0x00165000100d7984 */ /* 0x0090e20000004800 */
[----:B------:R-:W-:Y:S01]  /*5030*/  BSSY B0, `(.L_x_4254) ;  /* 0x0000004000007945 */ /* 0x000fe20003800000 */
[----:B------:R-:W-:Y:S01]  /*5040*/  LEA.HI.SX32 R190, R190, R45, 0x1b ;  /* 0x0000002dbebe7211 */ /* 0x000fe200078fdaff */
[----:B------:R-:W-:Y:S05]  /*5050*/  @!P4 BRA `(.L_x_4255) ;  /* 0x000000100000c947 */ /* 0x000fea0003800000 */
[----:B---3--:R3:W-:Y:S02]  /*5060*/  RED.E.ADD.F32.FTZ.RN.STRONG.GPU [R14.64+-0x200], R13 ;  /* 0xfffe000d0e00798e */ /* 0x0087e4000c10e784 */
.L_x_4255:
[----:B------:R-:W-:Y:S05]  /*5070*/  BSYNC B0 ;  /* 0x0000000000007941 */ /* 0x000fea0003800000 */
.L_x_4254:
[----:B---3--:R3:W4:Y:S01]  /*5080*/  LDS R13, [R190.X4+0x1750] ;  /* 0x00175000be0d7984 */ /* 0x0087220000004800 */
[----:B------:R-:W-:Y:S01]  /*5090*/  BSSY B0, `(.L_x_4256) ;  /* 0x0000003000007945 */ /* 0x000fe20003800000 */
[----:B------:R-:W-:Y:S05]  /*50a0*/  @!P5 BRA `(.L_x_4257) ;  /* 0x000000100000d947 */ /* 0x000fea0003800000 */
[----:B----4-:R4:W-:Y:S02]  /*50b0*/  RED.E.ADD.F32.FTZ.RN.STRONG.GPU [R14.64+-0x100], R13 ;  /* 0xffff000d0e00798e */ /* 0x0109e4000c10e784 */
.L_x_4257:
[----:B------:R-:W-:Y:S05]  /*50c0*/  BSYNC B0 ;  /* 0x0000000000007941 */ /* 0x000fea0003800000 */
.L_x_4256:
[----:B----4-:R-:W4:Y:S01]  /*50d0*/  SHFL.DOWN PT, R15, R26, 0x1, 0x1f ;  /* 0x08201f001a0f7f89 */ /* 0x010f2200000e0000 */
[C---:B------:R-:W-:Y:S01]  /*50e0*/  ISETP.GT.AND P0, PT, R44.reuse, 0x1e, PT ;  /* 0x0000001e2c00780c */ /* 0x040fe20003f04270 */
[-C--:B------:R-:W-:Y:S01]  /*50f0*/  FMUL.FTZ R14, R59, R174.reuse ;  /* 0x000000ae3b0e7220 */ /* 0x080fe20000410000 */
[----:B------:R-:W-:Y:S01]  /*5100*/  ISETP.NE.AND P1, PT, R44, RZ, PT ;  /* 0x000000ff2c00720c */ /* 0x000fe20003f25270 */
[----:B------:R-:W5:Y:S01]  /*5110*/  SHFL.DOWN PT, R13, R12, 0x1, 0x1f ;  /* 0x08201f000c0d7f89 */ /* 0x000f6200000e0000 */
[----:B------:R-:W-:Y:S01]  /*5120*/  FMUL.FTZ R174, R19, R174 ;  /* 0x000000ae13ae7220 */ /* 0x000fe20000410000 */
[----:B------:R-:W-:Y:S01]  /*5130*/  ISETP.NE.AND P2, PT, R45, RZ, PT ;  /* 0x000000ff2d00720c */ /* 0x000fe20003f45270 */
[----:B------:R-:W-:Y:S01]  /*5140*/  FMUL.FTZ R27, R27, R14 ;  /* 0x0000000e1b1b7220 */ /* 0x000fe20000410000 */
[----:B------:R-:W-:Y:S01]  /*5150*/  BSSY B0, `(.L_x_4258) ;  /* 0x0000083000007945 */ /* 0x000fe20003800000 */
[----:B------:R-:W-:-:S02]  /*5160*/  FMUL.FTZ R14, R59, R162 ;  /* 0x000000a23b0e7220 */ /* 0x000fc40000410000 */
[-C--:B------:R-:W-:Y:S02]  /*5170*/  FFMA.FTZ R65, R94, R174.reuse, R65 ;  /* 0x000000ae5e417223 */ /* 0x080fe40000010041 */
[----:B------:R-:W-:Y:S02]  /*5180*/  FFMA.FTZ R174, R139, R174, R27 ;  /* 0x000000ae8bae7223 */ /* 0x000fe4000001001b */
[----:B------:R-:W-:Y:S02]  /*5190*/  FMUL.FTZ R137, R137, R14 ;  /* 0x0000000e89897220 */ /* 0x000fe40000410000 */
[-C--:B------:R-:W-:Y:S02]  /*51a0*/  FMUL.FTZ R14, R59, R161.reuse ;  /* 0x000000a13b0e7220 */ /* 0x080fe40000410000 */
[----:B------:R-:W-:Y:S02]  /*51b0*/  FMUL.FTZ R134, R134, R161 ;  /* 0x000000a186867220 */ /* 0x000fe40000410000 */
[----:B------:R-:W-:-:S02]  /*51c0*/  FMUL.FTZ R14, R135, R14 ;  /* 0x0000000e870e7220 */ /* 0x000fc40000410000 */
[-C--:B------:R-:W-:Y:S02]  /*51d0*/  FFMA.FTZ R67, R96, R134.reuse, R67 ;  /* 0x0000008660437223 */ /* 0x080fe40000010043 */
[----:B----4-:R-:W-:Y:S02]  /*51e0*/  @!P0 FADD.FTZ R26, R26, R15 ;  /* 0x0000000f1a1a8221 */ /* 0x010fe40000010000 */
[----:B------:R-:W-:Y:S02]  /*51f0*/  FFMA.FTZ R134, R143, R134, R14 ;  /* 0x000000868f867223 */ /* 0x000fe4000001000e */
[----:B-----5:R-:W-:Y:S01]  /*5200*/  @!P0 FADD.FTZ R12, R12, R13 ;  /* 0x0000000d0c0c8221 */ /* 0x020fe20000010000 */
[----:B------:R-:W4:Y:S01]  /*5210*/  SHFL.DOWN PT, R15, R26, 0x2, 0x1f ;  /* 0x08401f001a0f7f89 */ /* 0x000f2200000e0000 */
[----:B------:R-:W-:Y:S01]  /*5220*/  ISETP.GT.AND P0, PT, R44, 0x1d, PT ;  /* 0x0000001d2c00780c */ /* 0x000fe20003f04270 */
[-C--:B------:R-:W-:Y:S02]  /*5230*/  FMUL.FTZ R14, R131, R186.reuse ;  /* 0x000000ba830e7220 */ /* 0x080fe40000410000 */
[----:B------:R-:W5:Y:S01]  /*5240*/  SHFL.DOWN PT, R13, R12, 0x2, 0x1f ;  /* 0x08401f000c0d7f89 */ /* 0x000f6200000e0000 */
[----:B------:R-:W-:-:S02]  /*5250*/  FMUL.FTZ R186, R59, R186 ;  /* 0x000000ba3bba7220 */ /* 0x000fc40000410000 */
[----:B------:R-:W-:Y:S02]  /*5260*/  FFMA.FTZ R69, R98, R14, R69 ;  /* 0x0000000e62457223 */ /* 0x000fe40000010045 */
[----:B------:R-:W-:Y:S02]  /*5270*/  FMUL.FTZ R186, R155, R186 ;  /* 0x000000ba9bba7220 */ /* 0x000fe40000410000 */
[----:B------:R-:W-:Y:S02]  /*5280*/  FMUL.FTZ R121, R121, R142 ;  /* 0x0000008e79797220 */ /* 0x000fe40000410000 */
[----:B------:R-:W-:Y:S02]  /*5290*/  FFMA.FTZ R186, R157, R14, R186 ;  /* 0x0000000e9dba7223 */ /* 0x000fe400000100ba */
[-C--:B------:R-:W-:Y:S02]  /*52a0*/  FMUL.FTZ R14, R129, R154.reuse ;  /* 0x0000009a810e7220 */ /* 0x080fe40000410000 */
[----:B------:R-:W-:-:S02]  /*52b0*/  FMUL.FTZ R154, R59, R154 ;  /* 0x0000009a3b9a7220 */ /* 0x000fc40000410000 */
[----:B------:R-:W-:Y:S02]  /*52c0*/  FFMA.FTZ R71, R100, R14, R71 ;  /* 0x0000000e64477223 */ /* 0x000fe40000010047 */
[----:B------:R-:W-:Y:S02]  /*52d0*/  FMUL.FTZ R154, R153, R154 ;  /* 0x0000009a999a7220 */ /* 0x000fe40000410000 */
[----:B------:R-:W-:Y:S02]  /*52e0*/  FMUL.FTZ R142, R59, R142 ;  /* 0x0000008e3b8e7220 */ /* 0x000fe40000410000 */
[----:B----4-:R-:W-:Y:S02]  /*52f0*/  @!P0 FADD.FTZ R26, R26, R15 ;  /* 0x0000000f1a1a8221 */ /* 0x010fe40000010000 */
[----:B------:R-:W-:Y:S02]  /*5300*/  FFMA.FTZ R154, R151, R14, R154 ;  /* 0x0000000e979a7223 */ /* 0x000fe4000001009a */
[----:B-----5:R-:W-:Y:S01]  /*5310*/  @!P0 FADD.FTZ R12, R12, R13 ;  /* 0x0000000d0c0c8221 */ /* 0x020fe20000010000 */
[----:B------:R-:W4:Y:S01]  /*5320*/  SHFL.DOWN PT, R19, R26, 0x4, 0x1f ;  /* 0x08801f001a137f89 */ /* 0x000f2200000e0000 */
[----:B------:R-:W-:Y:S01]  /*5330*/  ISETP.GT.AND P0, PT, R44, 0x1b, PT ;  /* 0x0000001b2c00780c */ /* 0x000fe20003f04270 */
[----:B------:R-:W-:-:S02]  /*5340*/  FMUL.FTZ R13, R18, R162 ;  /* 0x000000a2120d7220 */ /* 0x000fc40000410000 */
[----:B------:R-:W5:Y:S01]  /*5350*/  SHFL.DOWN PT, R17, R12, 0x4, 0x1f ;  /* 0x08801f000c117f89 */ /* 0x000f6200000e0000 */
[----:B------:R-:W-:Y:S02]  /*5360*/  FMUL.FTZ R14, R127, R150 ;  /* 0x000000967f0e7220 */ /* 0x000fe40000410000 */
[-C--:B------:R-:W-:Y:S02]  /*5370*/  FFMA.FTZ R78, R81, R13.reuse, R78 ;  /* 0x0000000d514e7223 */ /* 0x080fe4000001004e */
[----:B------:R-:W-:Y:S02]  /*5380*/  FFMA.FTZ R137, R178, R13, R137 ;  /* 0x0000000db2897223 */ /* 0x000fe40000010089 */
[-C--:B------:R-:W-:Y:S02]  /*5390*/  FMUL.FTZ R13, R130, R156.reuse ;  /* 0x0000009c820d7220 */ /* 0x080fe40000410000 */
[----:B------:R-:W-:Y:S02]  /*53a0*/  FMUL.FTZ R156, R59, R156 ;  /* 0x0000009c3b9c7220 */ /* 0x000fe40000410000 */
[----:B------:R-:W-:-:S02]  /*53b0*/  FFMA.FTZ R80, R83, R13, R80 ;  /* 0x0000000d53507223 */ /* 0x000fc40000010050 */
[----:B------:R-:W-:Y:S02]  /*53c0*/  FMUL.FTZ R156, R141, R156 ;  /* 0x0000009c8d9c7220 */ /* 0x000fe40000410000 */
[C---:B------:R-:W-:Y:S02]  /*53d0*/  FMUL.FTZ R150, R59.reuse, R150 ;  /* 0x000000963b967220 */ /* 0x040fe40000410000 */
[----:B------:R-:W-:Y:S02]  /*53e0*/  FFMA.FTZ R15, R176, R13, R156 ;  /* 0x0000000db00f7223 */ /* 0x000fe4000001009c */
[-C--:B------:R-:W-:Y:S02]  /*53f0*/  FMUL.FTZ R13, R128, R158.reuse ;  /* 0x0000009e800d7220 */ /* 0x080fe40000410000 */
[----:B----4-:R-:W-:Y:S02]  /*5400*/  @!P0 FADD.FTZ R26, R26, R19 ;  /* 0x000000131a1a8221 */ /* 0x010fe40000010000 */
[----:B------:R-:W-:-:S02]  /*5410*/  FMUL.FTZ R158, R59, R158 ;  /* 0x0000009e3b9e7220 */ /* 0x000fc40000410000 */
[----:B-----5:R-:W-:Y:S01]  /*5420*/  @!P0 FADD.FTZ R12, R12, R17 ;  /* 0x000000110c0c8221 */ /* 0x020fe20000010000 */
[----:B------:R-:W4:Y:S01]  /*5430*/  SHFL.DOWN PT, R27, R26, 0x8, 0x1f ;  /* 0x09001f001a1b7f89 */ /* 0x000f2200000e0000 */
[----:B------:R-:W-:Y:S01]  /*5440*/  ISETP.GT.AND P0, PT, R44, 0x17, PT ;  /* 0x000000172c00780c */ /* 0x000fe20003f04270 */
[----:B------:R-:W-:Y:S02]  /*5450*/  FMUL.FTZ R158, R159, R158 ;  /* 0x0000009e9f9e7220 */ /* 0x000fe40000410000 */
[----:B------:R-:W5:Y:S01]  /*5460*/  SHFL.DOWN PT, R19, R12, 0x8, 0x1f ;  /* 0x09001f000c137f89 */ /* 0x000f6200000e0000 */
[----:B------:R-:W-:Y:S02]  /*5470*/  FADD.FTZ R112, R15, R112 ;  /* 0x000000700f707221 */ /* 0x000fe40000010000 */
[----:B------:R-:W-:Y:S02]  /*5480*/  FMUL.FTZ R15, R59, R160 ;  /* 0x000000a03b0f7220 */ /* 0x000fe40000410000 */
[----:B------:R-:W-:-:S02]  /*5490*/  FFMA.FTZ R82, R85, R13, R82 ;  /* 0x0000000d55527223 */ /* 0x000fc40000010052 */
[----:B------:R-:W-:Y:S02]  /*54a0*/  FFMA.FTZ R17, R188, R13, R158 ;  /* 0x0000000dbc117223 */ /* 0x000fe4000001009e */
[----:B------:R-:W-:Y:S02]  /*54b0*/  FMUL.FTZ R13, R126, R160 ;  /* 0x000000a07e0d7220 */ /* 0x000fe40000410000 */
[----:B------:R-:W-:Y:S02]  /*54c0*/  FMUL.FTZ R15, R152, R15 ;  /* 0x0000000f980f7220 */ /* 0x000fe40000410000 */
[-C--:B------:R-:W-:Y:S02]  /*54d0*/  FFMA.FTZ R84, R87, R13.reuse, R84 ;  /* 0x0000000d57547223 */ /* 0x080fe40000010054 */
[----:B------:R-:W-:Y:S02]  /*54e0*/  FFMA.FTZ R15, R166, R13, R15 ;  /* 0x0000000da60f7223 */ /* 0x000fe4000001000f */
[----:B------:R-:W-:-:S02]  /*54f0*/  FMUL.FTZ R13, R124, R146 ;  /* 0x000000927c0d7220 */ /* 0x000fc40000410000 */
[----:B------:R-:W-:Y:S02]  /*5500*/  FADD.FTZ R114, R17, R114 ;  /* 0x0000007211727221 */ /* 0x000fe40000010000 */
[----:B----4-:R-:W-:Y:S02]  /*5510*/  @!P0 FADD.FTZ R26, R26, R27 ;  /* 0x0000001b1a1a8221 */ /* 0x010fe40000010000 */
[----:B------:R-:W-:Y:S02]  /*5520*/  FMUL.FTZ R146, R59, R146 ;  /* 0x000000923b927220 */ /* 0x000fe40000410000 */
[----:B-----5:R-:W-:Y:S01]  /*5530*/  @!P0 FADD.FTZ R12, R12, R19 ;  /* 0x000000130c0c8221 */ /* 0x020fe20000010000 */
[----:B------:R-:W-:Y:S01]  /*5540*/  ISETP.GT.AND P0, PT, R44, 0xf, PT ;  /* 0x0000000f2c00780c */ /* 0x000fe20003f04270 */
[----:B------:R-:W4:Y:S01]  /*5550*/  SHFL.DOWN PT, R19, R26, 0x10, 0x1f ;  /* 0x0a001f001a137f89 */ /* 0x000f2200000e0000 */
[----:B------:R-:W-:Y:S02]  /*5560*/  FMUL.FTZ R150, R169, R150 ;  /* 0x00000096a9967220 */ /* 0x000fe40000410000 */
[----:B------:R-:W-:Y:S01]  /*5570*/  FMUL.FTZ R146, R173, R146 ;  /* 0x00000092ad927220 */ /* 0x000fe20000410000 */
[----:B------:R-:W5:Y:S01]  /*5580*/  SHFL.DOWN PT, R17, R12, 0x10, 0x1f ;  /* 0x0a001f000c117f89 */ /* 0x000f6200000e0000 */
[----:B------:R-:W-:-:S02]  /*5590*/  FFMA.FTZ R73, R102, R14, R73 ;  /* 0x0000000e66497223 */ /* 0x000fc40000010049 */
[----:B------:R-:W-:Y:S02]  /*55a0*/  FFMA.FTZ R150, R171, R14, R150 ;  /* 0x0000000eab967223 */ /* 0x000fe40000010096 */
[-C--:B------:R-:W-:Y:S02]  /*55b0*/  FMUL.FTZ R14, R125, R144.reuse ;  /* 0x000000907d0e7220 */ /* 0x080fe40000410000 */
[-C--:B------:R-:W-:Y:S02]  /*55c0*/  FFMA.FTZ R86, R89, R13.reuse, R86 ;  /* 0x0000000d59567223 */ /* 0x080fe40000010056 */
[----:B------:R-:W-:Y:S02]  /*55d0*/  FMUL.FTZ R144, R59, R144 ;  /* 0x000000903b907220 */ /* 0x000fe40000410000 */
[----:B------:R-:W-:Y:S02]  /*55e0*/  FFMA.FTZ R13, R182, R13, R146 ;  /* 0x0000000db60d7223 */ /* 0x000fe40000010092 */
[----:B------:R-:W-:-:S02]  /*55f0*/  FMUL.FTZ R144, R167, R144 ;  /* 0x00000090a7907220 */ /* 0x000fc40000410000 */
[----:B------:R-:W-:Y:S02]  /*5600*/  FADD.FTZ R118, R13, R118 ;  /* 0x000000760d767221 */ /* 0x000fe40000010000 */
[----:B------:R-:W-:Y:S02]  /*5610*/  FMUL.FTZ R13, R59, R136 ;  /* 0x000000883b0d7220 */ /* 0x000fe40000410000 */
[----:B------:R-:W-:Y:S02]  /*5620*/  FADD.FTZ R116, R15, R116 ;  /* 0x000000740f747221 */ /* 0x000fe40000010000 */
[-C--:B------:R-:W-:Y:S02]  /*5630*/  FFMA.FTZ R75, R104, R14.reuse, R75 ;  /* 0x0000000e684b7223 */ /* 0x080fe4000001004b */
[----:B------:R-:W-:Y:S02]  /*5640*/  FFMA.FTZ R144, R189, R14, R144 ;  /* 0x0000000ebd907223 */ /* 0x000fe40000010090 */
[----:B------:R-:W-:-:S02]  /*5650*/  FMUL.FTZ R14, R123, R136 ;  /* 0x000000887b0e7220 */ /* 0x000fc40000410000 */
[----:B------:R-:W-:Y:S02]  /*5660*/  FMUL.FTZ R168, R168, R13 ;  /* 0x0000000da8a87220 */ /* 0x000fe40000410000 */
[----:B------:R-:W-:Y:S02]  /*5670*/  FMUL.FTZ R15, R59, R138 ;  /* 0x0000008a3b0f7220 */ /* 0x000fe40000410000 */
[----:B----4-:R-:W-:Y:S02]  /*5680*/  @!P0 FADD.FTZ R26, R26, R19 ;  /* 0x000000131a1a8221 */ /* 0x010fe40000010000 */
[-C--:B------:R-:W-:Y:S02]  /*5690*/  FFMA.FTZ R77, R106, R14.reuse, R77 ;  /* 0x0000000e6a4d7223 */ /* 0x080fe4000001004d */
[----:B------:R-:W-:Y:S01]  /*56a0*/  FFMA.FTZ R168, R187, R14, R168 ;  /* 0x0000000ebba87223 */ /* 0x000fe200000100a8 */
[----:B------:R-:W-:Y:S01]  /*56b0*/  MOV R13, R26 ;  /* 0x0000001a000d7202 */ /* 0x000fe20000000f00 */
[----:B------:R-:W-:-:S02]  /*56c0*/  FMUL.FTZ R164, R164, R15 ;  /* 0x0000000fa4a47220 */ /* 0x000fc40000410000 */
[C---:B------:R-:W-:Y:S02]  /*56d0*/  FMUL.FTZ R15, R59.reuse, R132 ;  /* 0x000000843b0f7220 */ /* 0x040fe40000410000 */
[----:B------:R-:W-:Y:S02]  /*56e0*/  FMUL.FTZ R14, R59, R140 ;  /* 0x0000008c3b0e7220 */ /* 0x000fe40000410000 */
[----:B-----5:R-:W-:Y:S02]  /*56f0*/  @!P0 FADD.FTZ R12, R12, R17 ;  /* 0x000000110c0c8221 */ /* 0x020fe40000010000 */
[----:B------:R-:W-:Y:S02]  /*5700*/  FMUL.FTZ R117, R117, R138 ;  /* 0x0000008a75757220 */ /* 0x000fe40000410000 */
[----:B0-----:R-:W-:Y:S01]  /*5710*/  FMUL.FTZ R16, R119, R132 ;  /* 0x0000008477107220 */ /* 0x001fe20000410000 */
[----:B------:R0:W-:Y:S01]  /*5720*/  @!P1 STS.64 [R33.X8+0x18d8], R12 ;  /* 0x0018d80c21009388 */ /* 0x0001e20000008a00 */
        /* <DEDUP_REMOVED lines=29> */
[----:B------:R-:W4:Y:S04]  /*5900*/  @P0 LDS R16, [R18+0x3210] ;  /* 0x0032100012100984 */ /* 0x000f280000000800 */
[----:B------:R-:W5:Y:S01]  /*5910*/  @P0 LDS R17, [R18+0x2e10] ;  /* 0x002e100012110984 */ /* 0x000f620000000800 */
[----:B0-----:R-:W-:Y:S02]  /*5920*/  FADD.FTZ R13, R13, R15 ;  /* 0x0000000f0d0d7221 */ /* 0x001fe40000010000 */
[----:B------:R-:W-:Y:S02]  /*5930*/  FADD.FTZ R12, R12, R14 ;  /* 0x0000000e0c0c7221 */ /* 0x000fe40000010000 */
[----:B----4-:R-:W-:Y:S02]  /*5940*/  @P0 FADD.FTZ R13, R13, R16 ;  /* 0x000000100d0d0221 */ /* 0x010fe40000010000 */
[----:B-----5:R-:W-:-:S03]  /*5950*/  @P0 FADD.FTZ R12, R12, R17 ;  /* 0x000000110c0c0221 */ /* 0x020fc60000010000 */
[----:B------:R0:W-:Y:S04]  /*5960*/  STS [R18+0x3210], R13 ;  /* 0x0032100d12007388 */ /* 0x0001e80000000800 */
[----:B------:R0:W-:Y:S02]  /*5970*/  STS [R18+0x2e10], R12 ;  /* 0x002e100c12007388 */ /* 0x0001e40000000800 */
.L_x_4259:
[----:B0-----:R-:W-:Y:S05]  /*5980*/  BSYNC B0 ;  /* 0x0000000000007941 */ /* 0x001fea0003800000 */
.L_x_4258:
[----:B------:R-:W-:Y:S02]  /*5990*/  IADD3 R63, R63, 0x1, RZ ;  /* 0x000000013f3f7810 */ /* 0x000fe40007ffe0ff */
[----:B------:R-:W-:Y:S02]  /*59a0*/  IADD3 R76, P1, R76, 0x1, RZ ;  /* 0x000000014c4c7810 */ /* 0x000fe40007f3e0ff */
[----:B------:R-:W-:Y:S02]  /*59b0*/  ISETP.GE.AND P0, PT, R63, c[0x0][0x16c], PT ;  /* 0x00005b003f007a0c */ /* 0x000fe40003f06270 */
[----:B------:R-:W-:-:S11]  /*59c0*/  IADD3.X R61, RZ, R61, RZ, P1, !PT ;  /* 0x0000003dff3d7210 */ /* 0x000fd60000ffe4ff */
[----:B-123--:R-:W-:Y:S01]  /*59d0*/  @P0 CALL.REL.NOINC `(.L_x_4212) ;  /* 0x0000001000000944 */ /* 0x00efe20003c00000 */
[----:B------:R-:W-:Y:S05]  /*59e0*/  BRA `(.L_x_4260) ;  /* 0xffffcb3000007947 */ /* 0x000fea000383ffff */
.L_x_4212:
        /* <DEDUP_REMOVED lines=85> */
.L_x_4210:
        /* <DEDUP_REMOVED lines=29> */
.L_x_4263:
[----:B------:R-:W-:Y:S05]  /*6110*/  BSYNC B0 ;  /* 0x0000000000007941 */ /* 0x000fea0003800000 */
.L_x_4262:
        /* <DEDUP_REMOVED lines=28> */
.L_x_4265:
[----:B------:R-:W1:Y:S02]  /*62e0*/  S2R R15, SR_TID.X ;  /* 0x00000000000f7919 */ /* 0x000e640000002100 */
.L_x_4266:
[----:B------:R-:W-:Y:S05]  /*62f0*/  BSYNC B0 ;  /* 0x0000000000007941 */ /* 0x000fea0003800000 */
.L_x_4264:
        /* <DEDUP_REMOVED lines=10> */
.L_x_4267:
        /* <DEDUP_REMOVED lines=26> */
.L_x_4217:
[----:B------:R-:W-:Y:S01]  /*6540*/  HFMA2.MMA R186, -RZ, RZ, 0, 5.9604644775390625e-08 ;  /* 0x00000001ffba7435 */ /* 0x000fe200000001ff */
[----:B------:R-:W-:Y:S02]  /*6550*/  MOV R185, R14 ;  /* 0x0000000e00b97202 */ /* 0x000fe40000000f00 */
[----:B------:R-:W-:-:S02]  /*6560*/  MOV R187, RZ ;  /* 0x000000ff00bb7202 */ /* 0x000fc40000000f00 */
[----:B------:R-:W-:Y:S02]  /*6570*/  MOV R188, 0xffffffff ;  /* 0xffffffff00bc7802 */ /* 0x000fe40000000f00 */
[----:B------:R-:W-:Y:S02]  /*6580*/  MOV R12, 0x65a0 ;  /* 0x000065a0000c7802 */ /* 0x000fe40000000f00 */
[----:B-1----:R-:W-:Y:S05]  /*6590*/  CALL.REL.NOINC `($__internal_173_$__cuda_sm70_shflsync_up) ;  /* 0x00000ed000007944 */ /* 0x002fea0003c00000 */
[----:B-1----:R-:W-:Y:S01]  /*65a0*/  MOV R163, R185 ;  /* 0x000000b900a37202 */ /* 0x002fe20000000f00 */
[----:B0-----:R-:W-:Y:S05]  /*65b0*/  BRA `(.L_x_4268) ;  /* 0xffffcd5000007947 */ /* 0x001fea000383ffff */
.L_x_4218:
[----:B------:R-:W-:Y:S01]  /*65c0*/  HFMA2.MMA R186, -RZ, RZ, 0, 5.9604644775390625e-08 ;  /* 0x00000001ffba7435 */ /* 0x000fe200000001ff */
[----:B------:R-:W-:Y:S02]  /*65d0*/  MOV R185, R15 ;  /* 0x0000000f00b97202 */ /* 0x000fe40000000f00 */
[----:B------:R-:W-:Y:S02]  /*65e0*/  MOV R187, RZ ;  /* 0x000000ff00bb7202 */ /* 0x000fe40000000f00 */
[----:B------:R-:W-:Y:S02]  /*65f0*/  MOV R188, 0xffffffff ;  /* 0xffffffff00bc7802 */ /* 0x000fe40000000f00 */
[----:B------:R-:W-:-:S02]  /*6600*/  MOV R12, 0x6620 ;  /* 0x00006620000c7802 */ /* 0x000fc40000000f00 */
[----:B012---:R-:W-:Y:S05]  /*6610*/  CALL.REL.NOINC `($__internal_173_$__cuda_sm70_shflsync_up) ;  /* 0x00000e5000007944 */ /* 0x007fea0003c00000 */
        /* <DEDUP_REMOVED lines=10> */
[----:B------:R-:W-:Y:S05]  /*66c0*/  CALL.REL.NOINC `($__internal_173_$__cuda_sm70_shflsync_up) ;  /* 0x00000da000007944 */ /* 0x000fea0003c00000 */
[----:B0-----:R-:W-:Y:S01]  /*66d0*/  HFMA2.MMA R186, -RZ, RZ, 0, 1.1920928955078125e-07 ;  /* 0x00000002ffba7435 */ /* 0x001fe200000001ff */
[----:B-1----:R-:W-:Y:S02]  /*66e0*/  MOV R14, R185 ;  /* 0x000000b9000e7202 */ /* 0x002fe40000000f00 */
[----:B------:R-:W-:-:S02]  /*66f0*/  MOV R185, R184 ;  /* 0x000000b800b97202 */ /* 0x000fc40000000f00 */
[----:B------:R-:W-:Y:S02]  /*6700*/  MOV R187, RZ ;  /* 0x000000ff00bb7202 */ /* 0x000fe40000000f00 */
[----:B------:R-:W-:Y:S02]  /*6710*/  MOV R188, 0xffffffff ;  /* 0xffffffff00bc7802 */ /* 0x000fe40000000f00 */
[----:B------:R-:W-:Y:S02]  /*6720*/  MOV R12, 0x6740 ;  /* 0x00006740000c7802 */ /* 0x000fe40000000f00 */
[----:B------:R-:W-:Y:S05]  /*6730*/  CALL.REL.NOINC `($__internal_173_$__cuda_sm70_shflsync_up) ;  /* 0x00000d3000007944 */ /* 0x000fea0003c00000 */
        /* <DEDUP_REMOVED lines=8> */
[----:B------:R-:W-:Y:S05]  /*67c0*/  CALL.REL.NOINC `($__internal_173_$__cuda_sm70_shflsync_up) ;  /* 0x00000ca000007944 */ /* 0x000fea0003c00000 */
[----:B0-----:R-:W-:Y:S01]  /*67d0*/  HFMA2.MMA R186, -RZ, RZ, 0, 2.384185791015625e-07 ;  /* 0x00000004ffba7435 */ /* 0x001fe200000001ff */
[----:B-1----:R-:W-:Y:S02]  /*67e0*/  MOV R14, R185 ;  /* 0x000000b9000e7202 */ /* 0x002fe40000000f00 */
[----:B------:R-:W-:Y:S02]  /*67f0*/  MOV R185, R184 ;  /* 0x000000b800b97202 */ /* 0x000fe40000000f00 */
[----:B------:R-:W-:Y:S02]  /*6800*/  MOV R187, RZ ;  /* 0x000000ff00bb7202 */ /* 0x000fe40000000f00 */
[----:B------:R-:W-:Y:S02]  /*6810*/  MOV R188, 0xffffffff ;  /* 0xffffffff00bc7802 */ /* 0x000fe40000000f00 */
[----:B------:R-:W-:Y:S02]  /*6820*/  MOV R12, 0x6840 ;  /* 0x00006840000c7802 */ /* 0x000fe40000000f00 */
[----:B------:R-:W-:Y:S05]  /*6830*/  CALL.REL.NOINC `($__internal_173_$__cuda_sm70_shflsync_up) ;  /* 0x00000c3000007944 */ /* 0x000fea0003c00000 */
[----:B------:R-:W-:Y:S01]  /*6840*/  ISETP.GE.AND P0, PT, R44, 0x4, PT ;  /* 0x000000042c00780c */ /* 0x000fe20003f06270 */
[----:B0-----:R-:W-:Y:S01]  /*6850*/  HFMA2.MMA R186, -RZ, RZ, 0, 4.76837158203125e-07 ;  /* 0x00000008ffba7435 */ /* 0x001fe200000001ff */
[----:B------:R-:W-:Y:S01]  /*6860*/  MOV R188, 0xffffffff ;  /* 0xffffffff00bc7802 */ /* 0x000fe20000000f00 */
[----:B------:R-:W-:Y:S01]  /*6870*/  HFMA2.MMA R187, -RZ, RZ, 0, 0 ;  /* 0x00000000ffbb7435 */ /* 0x000fe200000001ff */
[----:B------:R-:W-:-:S09]  /*6880*/  MOV R12, 0x68f0 ;  /* 0x000068f0000c7802 */ /* 0x000fd20000000f00 */
[----:B-1----:R-:W-:Y:S02]  /*6890*/  @P0 FFMA.FTZ R184, R163, R185, R184 ;  /* 0x000000b9a3b80223 */ /* 0x002fe400000100b8 */
[----:B------:R-:W-:-:S05]  /*68a0*/  @P0 FMUL.FTZ R163, R14, R163 ;  /* 0x000000a30ea30220 */ /* 0x000fca0000410000 */
[----:B------:R-:W-:Y:S02]  /*68b0*/  MOV R183, R163 ;  /* 0x000000a300b77202 */ /* 0x000fe40000000f00 */
[----:B------:R-:W-:Y:S02]  /*68c0*/  MOV R163, R184 ;  /* 0x000000b800a37202 */ /* 0x000fe40000000f00 */
[----:B------:R-:W-:Y:S02]  /*68d0*/  MOV R185, R183 ;  /* 0x000000b700b97202 */ /* 0x000fe40000000f00 */
[----:B------:R-:W-:Y:S05]  /*68e0*/  CALL.REL.NOINC `($__internal_173_$__cuda_sm70_shflsync_up) ;  /* 0x00000b8000007944 */ /* 0x000fea0003c00000 */
[----:B0-----:R-:W-:Y:S01]  /*68f0*/  HFMA2.MMA R186, -RZ, RZ, 0, 4.76837158203125e-07 ;  /* 0x00000008ffba7435 */ /* 0x001fe200000001ff */
[----:B-1----:R-:W-:Y:S02]  /*6900*/  MOV R14, R185 ;  /* 0x000000b9000e7202 */ /* 0x002fe40000000f00 */
[----:B------:R-:W-:Y:S02]  /*6910*/  MOV R185, R163 ;  /* 0x000000a300b97202 */ /* 0x000fe40000000f00 */
[----:B------:R-:W-:Y:S02]  /*6920*/  MOV R187, RZ ;  /* 0x000000ff00bb7202 */ /* 0x000fe40000000f00 */
[----:B------:R-:W-:-:S02]  /*6930*/  MOV R188, 0xffffffff ;  /* 0xffffffff00bc7802 */ /* 0x000fc40000000f00 */
[----:B------:R-:W-:Y:S02]  /*6940*/  MOV R12, 0x6960 ;  /* 0x00006960000c7802 */ /* 0x000fe40000000f00 */
[----:B------:R-:W-:Y:S05]  /*6950*/  CALL.REL.NOINC `($__internal_173_$__cuda_sm70_shflsync_up) ;  /* 0x00000b1000007944 */ /* 0x000fea0003c00000 */
[----:B------:R-:W-:Y:S01]  /*6960*/  ISETP.GE.AND P0, PT, R44, 0x8, PT ;  /* 0x000000082c00780c */ /* 0x000fe20003f06270 */
[----:B0-----:R-:W-:Y:S01]  /*6970*/  HFMA2.MMA R186, -RZ, RZ, 0, 9.5367431640625e-07 ;  /* 0x00000010ffba7435 */ /* 0x001fe200000001ff */
[----:B------:R-:W-:Y:S02]  /*6980*/  MOV R187, RZ ;  /* 0x000000ff00bb7202 */ /* 0x000fe40000000f00 */
[----:B------:R-:W-:Y:S02]  /*6990*/  MOV R188, 0xffffffff ;  /* 0xffffffff00bc7802 */ /* 0x000fe40000000f00 */
[----:B------:R-:W-:-:S07]  /*69a0*/  MOV R12, 0x69f0 ;  /* 0x000069f0000c7802 */ /* 0x000fce0000000f00 */
[----:B-1----:R-:W-:Y:S02]  /*69b0*/  @P0 FFMA.FTZ R163, R183, R185, R163 ;  /* 0x000000b9b7a30223 */ /* 0x002fe400000100a3 */
[----:B------:R-:W-:-:S05]  /*69c0*/  @P0 FMUL.FTZ R183, R14, R183 ;  /* 0x000000b70eb70220 */ /* 0x000fca0000410000 */
[----:B------:R-:W-:Y:S02]  /*69d0*/  MOV R185, R183 ;  /* 0x000000b700b97202 */ /* 0x000fe40000000f00 */
[----:B------:R-:W-:Y:S05]  /*69e0*/  CALL.REL.NOINC `($__internal_173_$__cuda_sm70_shflsync_up) ;  /* 0x00000a8000007944 */ /* 0x000fea0003c00000 */
[----:B0-----:R-:W-:Y:S01]  /*69f0*/  HFMA2.MMA R186, -RZ, RZ, 0, 9.5367431640625e-07 ;  /* 0x00000010ffba7435 */ /* 0x001fe200000001ff */
[----:B-1----:R-:W-:Y:S02]  /*6a00*/  MOV R184, R185 ;  /* 0x000000b900b87202 */ /* 0x002fe40000000f00 */
[----:B------:R-:W-:Y:S02]  /*6a10*/  MOV R185, R163 ;  /* 0x000000a300b97202 */ /* 0x000fe40000000f00 */
[----:B------:R-:W-:Y:S02]  /*6a20*/  MOV R187, RZ ;  /* 0x000000ff00bb7202 */ /* 0x000fe40000000f00 */
[----:B------:R-:W-:Y:S02]  /*6a30*/  MOV R188, 0xffffffff ;  /* 0xffffffff00bc7802 */ /* 0x000fe40000000f00 */
[----:B------:R-:W-:Y:S02]  /*6a40*/  MOV R12, 0x6a60 ;  /* 0x00006a60000c7802 */ /* 0x000fe40000000f00 */
[----:B------:R-:W-:Y:S05]  /*6a50*/  CALL.REL.NOINC `($__internal_173_$__cuda_sm70_shflsync_up) ;  /* 0x00000a1000007944 */ /* 0x000fea0003c00000 */
[----:B-1----:R-:W-:Y:S01]  /*6a60*/  MOV R12, R185 ;  /* 0x000000b9000c7202 */ /* 0x002fe20000000f00 */
[----:B0-----:R-:W-:Y:S05]  /*6a70*/  BRA `(.L_x_4269) ;  /* 0xffffca1000007947 */ /* 0x001fea000383ffff */
.L_x_4221:
[----:B-1----:R-:W-:Y:S01]  /*6a80*/  HFMA2.MMA R186, -RZ, RZ, 0, 5.9604644775390625e-08 ;  /* 0x00000001ffba7435 */ /* 0x002fe200000001ff */
[----:B------:R-:W-:-:S02]  /*6a90*/  MOV R185, R183 ;  /* 0x000000b700b97202 */ /* 0x000fc40000000f00 */
[----:B0-----:R-:W-:Y:S02]  /*6aa0*/  MOV R187, RZ ;  /* 0x000000ff00bb7202 */ /* 0x001fe40000000f00 */
[----:B------:R-:W-:Y:S02]  /*6ab0*/  MOV R188, 0xffffffff ;  /* 0xffffffff00bc7802 */ /* 0x000fe40000000f00 */
[----:B------:R-:W-:Y:S02]  /*6ac0*/  MOV R12, 0x6ae0 ;  /* 0x00006ae0000c7802 */ /* 0x000fe40000000f00 */
[----:B------:R-:W-:Y:S05]  /*6ad0*/  CALL.REL.NOINC `($__internal_173_$__cuda_sm70_shflsync_up) ;  /* 0x0000099000007944 */ /* 0x000fea0003c00000 */
[----:B0-----:R-:W-:Y:S01]  /*6ae0*/  HFMA2.MMA R186, -RZ, RZ, 0, 5.9604644775390625e-08 ;  /* 0x00000001ffba7435 */ /* 0x001fe200000001ff */
[----:B-1----:R-:W-:Y:S02]  /*6af0*/  MOV R14, R185 ;  /* 0x000000b9000e7202 */ /* 0x002fe40000000f00 */
[----:B------:R-:W-:Y:S02]  /*6b00*/  MOV R185, R15 ;  /* 0x0000000f00b97202 */ /* 0x000fe40000000f00 */
[----:B------:R-:W-:Y:S02]  /*6b10*/  MOV R187, RZ ;  /* 0x000000ff00bb7202 */ /* 0x000fe40000000f00 */
[----:B------:R-:W-:-:S02]  /*6b20*/  MOV R188, 0xffffffff ;  /* 0xffffffff00bc7802 */ /* 0x000fc40000000f00 */
[----:B------:R-:W-:Y:S02]  /*6b30*/  MOV R12, 0x6b50 ;  /* 0x00006b50000c7802 */ /* 0x000fe40000000f00 */
[----:B------:R-:W-:Y:S05]  /*6b40*/  CALL.REL.NOINC `($__internal_173_$__cuda_sm70_shflsync_up) ;  /* 0x0000092000007944 */ /* 0x000fea0003c00000 */
[----:B0-----:R-:W-:Y:S01]  /*6b50*/  HFMA2.MMA R186, -RZ, RZ, 0, 0 ;  /* 0x00000000ffba7435 */ /* 0x001fe200000001ff */
[----:B------:R-:W-:Y:S02]  /*6b60*/  MOV R163, R14 ;  /* 0x0000000e00a37202 */ /* 0x000fe40000000f00 */
[----:B-1----:R-:W-:Y:S02]  /*6b70*/  MOV R184, R185 ;  /* 0x000000b900b87202 */ /* 0x002fe40000000f00 */
[----:B------:R-:W-:Y:S02]  /*6b80*/  MOV R187, R26 ;  /* 0x0000001a00bb7202 */ /* 0x000fe40000000f00 */
[----:B------:R-:W-:Y:S02]  /*6b90*/  MOV R188, 0x1f ;  /* 0x0000001f00bc7802 */ /* 0x000fe40000000f00 */
[----:B------:R-:W-:Y:S02]  /*6ba0*/  MOV R189, 0xffffffff ;  /* 0xffffffff00bd7802 */ /* 0x000fe40000000f00 */
[----:B------:R-:W-:-:S02]  /*6bb0*/  MOV R12, 0x6bd0 ;  /* 0x00006bd0000c7802 */ /* 0x000fc40000000f00 */
[----:B------:R-:W-:Y:S05]  /*6bc0*/  CALL.REL.NOINC `($__internal_172_$__cuda_sm70_shflsync_idx_p) ;  /* 0x0000086000007944 */ /* 0x000fea0003c00000 */
[----:B-1----:R-:W-:Y:S01]  /*6bd0*/  MOV R26, R186 ;  /* 0x000000ba001a7202 */ /* 0x002fe20000000f00 */
[----:B------:R-:W-:Y:S01]  /*6be0*/  HFMA2.MMA R186, -RZ, RZ, 0, 0 ;  /* 0x00000000ffba7435 */ /* 0x000fe200000001ff */
[----:B0-----:R-:W-:-:S02]  /*6bf0*/  MOV R187, R27 ;  /* 0x0000001b00bb7202 */ /* 0x001fc40000000f00 */
[----:B------:R-:W-:Y:S02]  /*6c00*/  MOV R188, 0x1f ;  /* 0x0000001f00bc7802 */ /* 0x000fe40000000f00 */
[----:B------:R-:W-:Y:S02]  /*6c10*/  MOV R189, 0xffffffff ;  /* 0xffffffff00bd7802 */ /* 0x000fe40000000f00 */
[----:B------:R-:W-:Y:S02]  /*6c20*/  MOV R12, 0x6c40 ;  /* 0x00006c40000c7802 */ /* 0x000fe40000000f00 */
[----:B------:R-:W-:Y:S05]  /*6c30*/  CALL.REL.NOINC `($__internal_172_$__cuda_sm70_shflsync_idx_p) ;  /* 0x000007f000007944 */ /* 0x000fea0003c00000 */
[----:B-1----:R-:W-:Y:S01]  /*6c40*/  MOV R13, R186 ;  /* 0x000000ba000d7202 */ /* 0x002fe20000000f00 */
[----:B0-----:R-:W-:Y:S05]  /*6c50*/  BRA `(.L_x_4270) ;  /* 0xffffc9a000007947 */ /* 0x001fea000383ffff */
.L_x_4224:
[----:B------:R-:W-:Y:S01]  /*6c60*/  HFMA2.MMA R187, -RZ, RZ, 0, 5.9604644775390625e-08 ;  /* 0x00000001ffbb7435 */ /* 0x000fe200000001ff */
[----:B------:R-:W-:Y:S02]  /*6c70*/  MOV R180, R14 ;  /* 0x0000000e00b47202 */ /* 0x000fe40000000f00 */
[----:B------:R-:W-:Y:S02]  /*6c80*/  MOV R182, 0x1f ;  /* 0x0000001f00b67802 */ /* 0x000fe40000000f00 */
[----:B------:R-:W-:-:S02]  /*6c90*/  MOV R189, 0xffffffff ;  /* 0xffffffff00bd7802 */ /* 0x000fc40000000f00 */
[----:B------:R-:W-:Y:S02]  /*6ca0*/  MOV R12, 0x6cc0 ;  /* 0x00006cc0000c7802 */ /* 0x000fe40000000f00 */
[----:B------:R-:W-:Y:S05]  /*6cb0*/  CALL.REL.NOINC `($__internal_171_$__cuda_sm70_shflsync_down) ;  /* 0x0000073000007944 */ /* 0x000fea0003c00000 */
[----:B-1----:R-:W-:Y:S01]  /*6cc0*/  MOV R181, R180 ;  /* 0x000000b400b57202 */ /* 0x002fe20000000f00 */
[----:B0-----:R-:W-:Y:S05]  /*6cd0*/  BRA `(.L_x_4271) ;  /* 0xffffce0000007947 */ /* 0x001fea000383ffff */
.L_x_4225:
[----:B------:R-:W-:Y:S01]  /*6ce0*/  HFMA2.MMA R187, -RZ, RZ, 0, 5.9604644775390625e-08 ;  /* 0x00000001ffbb7435 */ /* 0x000fe200000001ff */
[----:B------:R-:W-:Y:S02]  /*6cf0*/  MOV R180, R15 ;  /* 0x0000000f00b47202 */ /* 0x000fe40000000f00 */
[----:B------:R-:W-:Y:S02]  /*6d00*/  MOV R182, 0x1f ;  /* 0x0000001f00b67802 */ /* 0x000fe40000000f00 */
[----:B------:R-:W-:Y:S02]  /*6d10*/  MOV R189, 0xffffffff ;  /* 0xffffffff00bd7802 */ /* 0x000fe40000000f00 */
[----:B------:R-:W-:Y:S02]  /*6d20*/  MOV R12, 0x6d40 ;  /* 0x00006d40000c7802 */ /* 0x000fe40000000f00 */
[----:B01----:R-:W-:Y:S05]  /*6d30*/  CALL.REL.NOINC `($__internal_171_$__cuda_sm70_shflsync_down) ;  /* 0x000006b000007944 */ /* 0x003fea0003c00000 */
        /* <DEDUP_REMOVED lines=9> */
[----:B------:R-:W-:Y:S05]  /*6dd0*/  CALL.REL.NOINC `($__internal_171_$__cuda_sm70_shflsync_down) ;  /* 0x0000061000007944 */ /* 0x000fea0003c00000 */
[----:B0-----:R-:W-:Y:S01]  /*6de0*/  HFMA2.MMA R187, -RZ, RZ, 0, 1.1920928955078125e-07 ;  /* 0x00000002ffbb7435 */ /* 0x001fe200000001ff */
[----:B-1----:R-:W-:Y:S02]  /*6df0*/  MOV R14, R180 ;  /* 0x000000b4000e7202 */ /* 0x002fe40000000f00 */
[----:B------:R-:W-:-:S02]  /*6e00*/  MOV R180, R15 ;  /* 0x0000000f00b47202 */ /* 0x000fc40000000f00 */
[----:B------:R-:W-:Y:S02]  /*6e10*/  MOV R182, 0x1f ;  /* 0x0000001f00b67802 */ /* 0x000fe40000000f00 */
[----:B------:R-:W-:Y:S02]  /*6e20*/  MOV R189, 0xffffffff ;  /* 0xffffffff00bd7802 */ /* 0x000fe40000000f00 */
[----:B------:R-:W-:Y:S02]  /*6e30*/  MOV R12, 0x6e50 ;  /* 0x00006e50000c7802 */ /* 0x000fe40000000f00 */
[----:B------:R-:W-:Y:S05]  /*6e40*/  CALL.REL.NOINC `($__internal_171_$__cuda_sm70_shflsync_down) ;  /* 0x000005a000007944 */ /* 0x000fea0003c00000 */
[----:B-1----:R-:W-:Y:S01]  /*6e50*/  @!P3 FFMA.FTZ R15, R181, R180, R15 ;  /* 0x000000b4b50fb223 */ /* 0x002fe2000001000f */
[----:B0-----:R-:W-:Y:S01]  /*6e60*/  HFMA2.MMA R187, -RZ, RZ, 0, 2.384185791015625e-07 ;  /* 0x00000004ffbb7435 */ /* 0x001fe200000001ff */
[----:B------:R-:W-:Y:S01]  /*6e70*/  @!P3 FMUL.FTZ R181, R14, R181 ;  /* 0x000000b50eb5b220 */ /* 0x000fe20000410000 */
[----:B------:R-:W-:Y:S02]  /*6e80*/  MOV R182, 0x1f ;  /* 0x0000001f00b67802 */ /* 0x000fe40000000f00 */
[----:B------:R-:W-:Y:S02]  /*6e90*/  MOV R189, 0xffffffff ;  /* 0xffffffff00bd7802 */ /* 0x000fe40000000f00 */
[----:B------:R-:W-:-:S02]  /*6ea0*/  MOV R180, R181 ;  /* 0x000000b500b47202 */ /* 0x000fc40000000f00 */
[----:B------:R-:W-:Y:S02]  /*6eb0*/  MOV R12, 0x6ed0 ;  /* 0x00006ed0000c7802 */ /* 0x000fe40000000f00 */
[----:B------:R-:W-:Y:S05]  /*6ec0*/  CALL.REL.NOINC `($__internal_171_$__cuda_sm70_shflsync_down) ;  /* 0x0000052000007944 */ /* 0x000fea0003c00000 */
[----:B0-----:R-:W-:Y:S01]  /*6ed0*/  HFMA2.MMA R187, -RZ, RZ, 0, 2.384185791015625e-07 ;  /* 0x00000004ffbb7435 */ /* 0x001fe200000001ff */
[----:B-1----:R-:W-:Y:S02]  /*6ee0*/  MOV R14, R180 ;  /* 0x000000b4000e7202 */ /* 0x002fe40000000f00 */
[----:B------:R-:W-:Y:S02]  /*6ef0*/  MOV R180, R15 ;  /* 0x0000000f00b47202 */ /* 0x000fe40000000f00 */
[----:B------:R-:W-:Y:S02]  /*6f00*/  MOV R182, 0x1f ;  /* 0x0000001f00b67802 */ /* 0x000fe40000000f00 */
[----:B------:R-:W-:Y:S02]  /*6f10*/  MOV R189, 0xffffffff ;  /* 0xffffffff00bd7802 */ /* 0x000fe40000000f00 */
[----:B------:R-:W-:Y:S02]  /*6f20*/  MOV R12, 0x6f40 ;  /* 0x00006f40000c7802 */ /* 0x000fe40000000f00 */
[----:B------:R-:W-:Y:S05]  /*6f30*/  CALL.REL.NOINC `($__internal_171_$__cuda_sm70_shflsync_down) ;  /* 0x000004b000007944 */ /* 0x000fea0003c00000 */
[----:B-1----:R-:W-:Y:S01]  /*6f40*/  @!P2 FFMA.FTZ R15, R181, R180, R15 ;  /* 0x000000b4b50fa223 */ /* 0x002fe2000001000f */
[----:B0-----:R-:W-:Y:S01]  /*6f50*/  HFMA2.MMA R187, -RZ, RZ, 0, 4.76837158203125e-07 ;  /* 0x00000008ffbb7435 */ /* 0x001fe200000001ff */
[----:B------:R-:W-:Y:S01]  /*6f60*/  @!P2 FMUL.FTZ R181, R14, R181 ;  /* 0x000000b50eb5a220 */ /* 0x000fe20000410000 */
[----:B------:R-:W-:-:S02]  /*6f70*/  MOV R182, 0x1f ;  /* 0x0000001f00b67802 */ /* 0x000fc40000000f00 */
[----:B------:R-:W-:Y:S02]  /*6f80*/  MOV R189, 0xffffffff ;  /* 0xffffffff00bd7802 */ /* 0x000fe40000000f00 */
[----:B------:R-:W-:Y:S02]  /*6f90*/  MOV R180, R181 ;  /* 0x000000b500b47202 */ /* 0x000fe40000000f00 */
[----:B------:R-:W-:Y:S02]  /*6fa0*/  MOV R12, 0x6fc0 ;  /* 0x00006fc0000c7802 */ /* 0x000fe40000000f00 */
[----:B------:R-:W-:Y:S05]  /*6fb0*/  CALL.REL.NOINC `($__internal_171_$__cuda_sm70_shflsync_down) ;  /* 0x0000043000007944 */ /* 0x000fea0003c00000 */
[----:B0-----:R-:W-:Y:S01]  /*6fc0*/  HFMA2.MMA R187, -RZ, RZ, 0, 4.76837158203125e-07 ;  /* 0x00000008ffbb7435 */ /* 0x001fe200000001ff */
[----:B-1----:R-:W-:Y:S02]  /*6fd0*/  MOV R14, R180 ;  /* 0x000000b4000e7202 */ /* 0x002fe40000000f00 */
[----:B------:R-:W-:Y:S02]  /*6fe0*/  MOV R180, R15 ;  /* 0x0000000f00b47202 */ /* 0x000fe40000000f00 */
[----:B------:R-:W-:Y:S02]  /*6ff0*/  MOV R182, 0x1f ;  /* 0x0000001f00b67802 */ /* 0x000fe40000000f00 */
[----:B------:R-:W-:-:S02]  /*7000*/  MOV R189, 0xffffffff ;  /* 0xffffffff00bd7802 */ /* 0x000fc40000000f00 */
[----:B------:R-:W-:Y:S02]  /*7010*/  MOV R12, 0x7030 ;  /* 0x00007030000c7802 */ /* 0x000fe40000000f00 */
[----:B------:R-:W-:Y:S05]  /*7020*/  CALL.REL.NOINC `($__internal_171_$__cuda_sm70_shflsync_down) ;  /* 0x000003c000007944 */ /* 0x000fea0003c00000 */
[----:B-1----:R-:W-:Y:S01]  /*7030*/  @!P1 FFMA.FTZ R15, R181, R180, R15 ;  /* 0x000000b4b50f9223 */ /* 0x002fe2000001000f */
[----:B0-----:R-:W-:Y:S01]  /*7040*/  HFMA2.MMA R187, -RZ, RZ, 0, 9.5367431640625e-07 ;  /* 0x00000010ffbb7435 */ /* 0x001fe200000001ff */
[----:B------:R-:W-:Y:S01]  /*7050*/  @!P1 FMUL.FTZ R181, R14, R181 ;  /* 0x000000b50eb59220 */ /* 0x000fe20000410000 */
[----:B------:R-:W-:Y:S02]  /*7060*/  MOV R182, 0x1f ;  /* 0x0000001f00b67802 */ /* 0x000fe40000000f00 */
[----:B------:R-:W-:Y:S02]  /*7070*/  MOV R189, 0xffffffff ;  /* 0xffffffff00bd7802 */ /* 0x000fe40000000f00 */
[----:B------:R-:W-:Y:S02]  /*7080*/  MOV R180, R181 ;  /* 0x000000b500b47202 */ /* 0x000fe40000000f00 */
[----:B------:R-:W-:Y:S02]  /*7090*/  MOV R12, 0x70b0 ;  /* 0x000070b0000c7802 */ /* 0x000fe40000000f00 */
[----:B------:R-:W-:Y:S05]  /*70a0*/  CALL.REL.NOINC `($__internal_171_$__cuda_sm70_shflsync_down) ;  /* 0x0000034000007944 */ /* 0x000fea0003c00000 */
[----:B0-----:R-:W-:Y:S01]  /*70b0*/  HFMA2.MMA R187, -RZ, RZ, 0, 9.5367431640625e-07 ;  /* 0x00000010ffbb7435 */ /* 0x001fe200000001ff */
[----:B-1----:R-:W-:-:S02]  /*70c0*/  MOV R14, R180 ;  /* 0x000000b4000e7202 */ /* 0x002fc40000000f00 */
[----:B------:R-:W-:Y:S02]  /*70d0*/  MOV R180, R15 ;  /* 0x0000000f00b47202 */ /* 0x000fe40000000f00 */
[----:B------:R-:W-:Y:S02]  /*70e0*/  MOV R182, 0x1f ;  /* 0x0000001f00b67802 */ /* 0x000fe40000000f00 */
[----:B------:R-:W-:Y:S02]  /*70f0*/  MOV R189, 0xffffffff ;  /* 0xffffffff00bd7802 */ /* 0x000fe40000000f00 */
[----:B------:R-:W-:Y:S02]  /*7100*/  MOV R12, 0x7120 ;  /* 0x00007120000c7802 */ /* 0x000fe40000000f00 */
[----:B------:R-:W-:Y:S05]  /*7110*/  CALL.REL.NOINC `($__internal_171_$__cuda_sm70_shflsync_down) ;  /* 0x000002d000007944 */ /* 0x000fea0003c00000 */
[----:B-1----:R-:W-:Y:S01]  /*7120*/  @!P0 FFMA.FTZ R15, R181, R180, R15 ;  /* 0x000000b4b50f8223 */ /* 0x002fe2000001000f */
[----:B------:R-:W-:Y:S01]  /*7130*/  HFMA2.MMA R186, -RZ, RZ, 0, 0 ;  /* 0x00000000ffba7435 */ /* 0x000fe200000001ff */
[----:B------:R-:W-:Y:S01]  /*7140*/  @!P0 FMUL.FTZ R181, R14, R181 ;  /* 0x000000b50eb58220 */ /* 0x000fe20000410000 */
[----:B------:R-:W-:Y:S02]  /*7150*/  MOV R188, 0x1f ;  /* 0x0000001f00bc7802 */ /* 0x000fe40000000f00 */
[----:B0-----:R-:W-:-:S02]  /*7160*/  MOV R189, 0xffffffff ;  /* 0xffffffff00bd7802 */ /* 0x001fc40000000f00 */
[----:B------:R-:W-:Y:S02]  /*7170*/  MOV R187, R181 ;  /* 0x000000b500bb7202 */ /* 0x000fe40000000f00 */
[----:B------:R-:W-:Y:S02]  /*7180*/  MOV R12, 0x71a0 ;  /* 0x000071a0000c7802 */ /* 0x000fe40000000f00 */
[----:B------:R-:W-:Y:S05]  /*7190*/  CALL.REL.NOINC `($__internal_172_$__cuda_sm70_shflsync_idx_p) ;  /* 0x0000029000007944 */ /* 0x000fea0003c00000 */
[----:B-1----:R-:W-:Y:S01]  /*71a0*/  MOV R14, R186 ;  /* 0x000000ba000e7202 */ /* 0x002fe20000000f00 */
[----:B------:R-:W-:Y:S01]  /*71b0*/  HFMA2.MMA R186, -RZ, RZ, 0, 0 ;  /* 0x00000000ffba7435 */ /* 0x000fe200000001ff */
[----:B0-----:R-:W-:Y:S02]  /*71c0*/  MOV R187, R15 ;  /* 0x0000000f00bb7202 */ /* 0x001fe40000000f00 */
[----:B------:R-:W-:Y:S02]  /*71d0*/  MOV R188, 0x1f ;  /* 0x0000001f00bc7802 */ /* 0x000fe40000000f00 */
[----:B------:R-:W-:Y:S02]  /*71e0*/  MOV R189, 0xffffffff ;  /* 0xffffffff00bd7802 */ /* 0x000fe40000000f00 */
[----:B------:R-:W-:-:S02]  /*71f0*/  MOV R12, 0x7210 ;  /* 0x00007210000c7802 */ /* 0x000fc40000000f00 */
[----:B------:R-:W-:Y:S05]  /*7200*/  CALL.REL.NOINC `($__internal_172_$__cuda_sm70_shflsync_idx_p) ;  /* 0x0000022000007944 */ /* 0x000fea0003c00000 */
[----:B0-----:R-:W-:Y:S01]  /*7210*/  HFMA2.MMA R187, -RZ, RZ, 0, 5.9604644775390625e-08 ;  /* 0x00000001ffbb7435 */ /* 0x001fe200000001ff */
[----:B------:R-:W-:-:S02]  /*7220*/  MOV R170, R14 ;  /* 0x0000000e00aa7202 */ /* 0x000fc40000000f00 */
[----:B-1----:R-:W-:Y:S02]  /*7230*/  MOV R172, R186 ;  /* 0x000000ba00ac7202 */ /* 0x002fe40000000f00 */
[----:B------:R-:W-:Y:S02]  /*7240*/  MOV R180, R181 ;  /* 0x000000b500b47202 */ /* 0x000fe40000000f00 */
[----:B------:R-:W-:Y:S02]  /*7250*/  MOV R182, 0x1f ;  /* 0x0000001f00b67802 */ /* 0x000fe40000000f00 */
[----:B------:R-:W-:Y:S02]  /*7260*/  MOV R189, 0xffffffff ;  /* 0xffffffff00bd7802 */ /* 0x000fe40000000f00 */
[----:B------:R-:W-:Y:S02]  /*7270*/  MOV R12, 0x7290 ;  /* 0x00007290000c7802 */ /* 0x000fe40000000f00 */
[----:B------:R-:W-:Y:S05]  /*7280*/  CALL.REL.NOINC `($__internal_171_$__cuda_sm70_shflsync_down) ;  /* 0x0000016000007944 */ /* 0x000fea0003c00000 */
[----:B0-----:R-:W-:Y:S01]  /*7290*/  HFMA2.MMA R187, -RZ, RZ, 0, 5.9604644775390625e-08 ;  /* 0x00000001ffbb7435 */ /* 0x001fe200000001ff */
[----:B-1----:R-:W-:Y:S02]  /*72a0*/  MOV R14, R180 ;  /* 0x000000b4000e7202 */ /* 0x002fe40000000f00 */
[----:B------:R-:W-:-:S02]  /*72b0*/  MOV R180, R15 ;  /* 0x0000000f00b47202 */ /* 0x000fc40000000f00 */
[----:B------:R-:W-:Y:S02]  /*72c0*/  MOV R182, 0x1f ;  /* 0x0000001f00b67802 */ /* 0x000fe40000000f00 */
[----:B------:R-:W-:Y:S02]  /*72d0*/  MOV R189, 0xffffffff ;  /* 0xffffffff00bd7802 */ /* 0x000fe40000000f00 */
[----:B------:R-:W-:Y:S02]  /*72e0*/  MOV R12, 0x7300 ;  /* 0x00007300000c7802 */ /* 0x000fe40000000f00 */
[----:B------:R-:W-:Y:S05]  /*72f0*/  CALL.REL.NOINC `($__internal_171_$__cuda_sm70_shflsync_down) ;  /* 0x000000f000007944 */ /* 0x000fea0003c00000 */
[----:B------:R-:W-:Y:S01]  /*7300*/  HFMA2.MMA R186, -RZ, RZ, 0, 0 ;  /* 0x00000000ffba7435 */ /* 0x000fe200000001ff */
[----:B------:R-:W-:Y:S02]  /*7310*/  MOV R181, R14 ;  /* 0x0000000e00b57202 */ /* 0x000fe40000000f00 */
[----:B0-----:R-:W-:Y:S02]  /*7320*/  MOV R187, R16 ;  /* 0x0000001000bb7202 */ /* 0x001fe40000000f00 */
[----:B------:R-:W-:Y:S02]  /*7330*/  MOV R188, 0x1f ;  /* 0x0000001f00bc7802 */ /* 0x000fe40000000f00 */
[----:B------:R-:W-:-:S02]  /*7340*/  MOV R189, 0xffffffff ;  /* 0xffffffff00bd7802 */ /* 0x000fc40000000f00 */
[----:B------:R-:W-:Y:S02]  /*7350*/  MOV R12, 0x7370 ;  /* 0x00007370000c7802 */ /* 0x000fe40000000f00 */
[----:B-1----:R-:W-:Y:S05]  /*7360*/  CALL.REL.NOINC `($__internal_172_$__cuda_sm70_shflsync_idx_p) ;  /* 0x000000c000007944 */ /* 0x002fea0003c00000 */
[----:B-1----:R-:W-:Y:S01]  /*7370*/  MOV R182, R186 ;  /* 0x000000ba00b67202 */ /* 0x002fe20000000f00 */
[----:B------:R-:W-:Y:S01]  /*7380*/  HFMA2.MMA R186, -RZ, RZ, 0, 0 ;  /* 0x00000000ffba7435 */ /* 0x000fe200000001ff */
[----:B0-----:R-:W-:Y:S02]  /*7390*/  MOV R187, R17 ;  /* 0x0000001100bb7202 */ /* 0x001fe40000000f00 */
[----:B------:R-:W-:Y:S02]  /*73a0*/  MOV R188, 0x1f ;  /* 0x0000001f00bc7802 */ /* 0x000fe40000000f00 */
[----:B------:R-:W-:Y:S02]  /*73b0*/  MOV R189, 0xffffffff ;  /* 0xffffffff00bd7802 */ /* 0x000fe40000000f00 */
[----:B------:R-:W-:Y:S02]  /*73c0*/  MOV R12, 0x73e0 ;  /* 0x000073e0000c7802 */ /* 0x000fe40000000f00 */
[----:B------:R-:W-:Y:S05]  /*73d0*/  CALL.REL.NOINC `($__internal_172_$__cuda_sm70_shflsync_idx_p) ;  /* 0x0000005000007944 */ /* 0x000fea0003c00000 */
[----:B01----:R-:W-:Y:S05]  /*73e0*/  BRA `(.L_x_4272) ;  /* 0xffffc89000007947 */ /* 0x003fea000383ffff */
        .weak           $__internal_171_$__cuda_sm70_shflsync_down
        .type           $__internal_171_$__cuda_sm70_shflsync_down,@function
        .size           $__internal_171_$__cuda_sm70_shflsync_down,($__internal_172_$__cuda_sm70_shflsync_idx_p - $__internal_171_$__cuda_sm70_shflsync_down)
$__internal_171_$__cuda_sm70_shflsync_down:
[----:B------:R-:W-:Y:S01]  /*73f0*/  HFMA2.MMA R13, -RZ, RZ, 0, 0 ;  /* 0x00000000ff0d7435 */ /* 0x000fe200000001ff */
[----:B------:R-:W-:Y:S04]  /*7400*/  WARPSYNC R189 ;  /* 0x000000bd00007348 */ /* 0x000fe80003800000 */
[----:B------:R0:W1:Y:S01]  /*7410*/  SHFL.DOWN PT, R180, R180, R187, R182 ;  /* 0x080000bbb4b47389 */ /* 0x00006200000e00b6 */
[----:B------:R-:W-:Y:S05]  /*7420*/  RET.REL.NODEC R12 `(_Z25selective_scan_bwd_kernelI32Selective_Scan_bwd_kernel_traitsILi64ELi16ELb1ELb1ELb0ELb0ELb1EN3c104HalfEfEEv12SSMParamsBwd) ;  /* 0xffff8bd00c007950 */ /* 0x000fea0003c3ffff */
        .weak           $__internal_172_$__cuda_sm70_shflsync_idx_p
        .type           $__internal_172_$__cuda_sm70_shflsync_idx_p,@function
        .size           $__internal_172_$__cuda_sm70_shflsync_idx_p,($__internal_173_$__cuda_sm70_shflsync_up - $__internal_172_$__cuda_sm70_shflsync_idx_p)
$__internal_172_$__cuda_sm70_shflsync_idx_p:
[----:B------:R-:W-:Y:S01]  /*7430*/  MOV R13, 0x0 ;  /* 0x00000000000d7802 */ /* 0x000fe20000000f00 */
[----:B------:R-:W-:Y:S04]  /*7440*/  WARPSYNC R189 ;  /* 0x000000bd00007348 */ /* 0x000fe80003800000 */
[----:B------:R0:W1:Y:S01]  /*7450*/  SHFL.IDX PT, R186, R187, R186, R188 ;  /* 0x000000babbba7389 */ /* 0x00006200000e00bc */
[----:B------:R-:W-:Y:S05]  /*7460*/  RET.REL.NODEC R12 `(_Z25selective_scan_bwd_kernelI32Selective_Scan_bwd_kernel_traitsILi64ELi16ELb1ELb1ELb0ELb0ELb1EN3c104HalfEfEEv12SSMParamsBwd) ;  /* 0xffff8b900c007950 */ /* 0x000fea0003c3ffff */
        .weak           $__internal_173_$__cuda_sm70_shflsync_up
        .type           $__internal_173_$__cuda_sm70_shflsync_up,@function
        .size           $__internal_173_$__cuda_sm70_shflsync_up,(.L_x_8985 - $__internal_173_$__cuda_sm70_shflsync_up)
$__internal_173_$__cuda_sm70_shflsync_up:
[----:B------:R-:W-:Y:S01]  /*7470*/  HFMA2.MMA R13, -RZ, RZ, 0, 0 ;  /* 0x00000000ff0d7435 */ /* 0x000fe200000001ff */
[----:B------:R-:W-:Y:S04]  /*7480*/  WARPSYNC R188 ;  /* 0x000000bc00007348 */ /* 0x000fe80003800000 */
[----:B------:R0:W1:Y:S01]  /*7490*/  SHFL.UP PT, R185, R185, R186, R187 ;  /* 0x040000bab9b97389 */ /* 0x00006200000e00bb */
[----:B------:R-:W-:Y:S05]  /*74a0*/  RET.REL.NODEC R12 `(_Z25selective_scan_bwd_kernelI32Selective_Scan_bwd_kernel_traitsILi64ELi16ELb1ELb1ELb0ELb0ELb1EN3c104HalfEfEEv12SSMParamsBwd) ;  /* 0xffff8b500c007950 */ /* 0x000fea0003c3ffff */
.L_x_4273:
        /* <DEDUP_REMOVED lines=13> */
.L_x_8985:


//--------------------- .text._Z25selective_scan_bwd_kernelI32Selective_Scan_bwd_kernel_traitsILi64ELi16ELb1ELb1ELb0ELb1ELb0EN3c104HalfEfEEv12SSMParamsBwd --------------------------
	.section	.text._Z25selective_scan_bwd_kernelI32Selective_Scan_bwd_kernel_traitsILi64ELi16ELb1ELb1ELb0ELb1ELb0EN3c104HalfEfEEv12SSMParamsBwd,"ax",@progbits
	.sectioninfo	@"SHI_REGISTERS=206"
	.align	128
        .global         _Z25selective_scan_bwd_kernelI32Selective_Scan_bwd_kernel_traitsILi64ELi16ELb1ELb1ELb0ELb1ELb0EN3c104HalfEfEEv12SSMParamsBwd
        .type           _Z25selective_scan_bwd_kernelI32Selective_Scan_bwd_kernel_traitsILi64ELi16ELb1ELb1ELb0ELb1ELb0EN3c104HalfEfEEv12SSMParamsBwd,@function
        .size           _Z25selective_scan_bwd_kernelI32Selective_Scan_bwd_kernel_traitsILi64ELi16ELb1ELb1ELb0ELb1ELb0EN3c104HalfEfEEv12SSMParamsBwd,(.L_x_8988 - _Z25selective_scan_bwd_kernelI32Selective_Scan_bwd_kernel_traitsILi64ELi16ELb1ELb1ELb0ELb1ELb0EN3c104HalfEfEEv12SSMParamsBwd)
        .other          _Z25selective_scan_bwd_kernelI32Selective_Scan_bwd_kernel_traitsILi64ELi16ELb1ELb1ELb0ELb1ELb0EN3c104HalfEfEEv12SSMParamsBwd,@"STO_CUDA_ENTRY STV_DEFAULT"
_Z25selective_scan_bwd_kernelI32Selective_Scan_bwd_kernel_traitsILi64ELi16ELb1ELb1ELb0ELb1ELb0EN3c104HalfEfEEv12SSMParamsBwd:
.text._Z25selective_scan_bwd_kernelI32Selective_Scan_bwd_kernel_traitsILi64ELi16ELb1ELb1ELb0ELb1ELb0EN3c104HalfEfEEv12SSMParamsBwd:
        /* <DEDUP_REMOVED lines=121> */
.L_x_4356:
        /* <DEDUP_REMOVED lines=25> */
[----:B0-----:R-:W3:Y:S04]  /*0920*/  LDG.E.128 R56, [R16.64] ;  /* 0x0000000410387981 */ /* 0x001ee8000c1e1d00 */
[----:B------:R-:W4:Y:S01]  /*0930*/  LDG.E.128 R68, [R16.64+0x200] ;  /* 0x0002000410447981 */ /* 0x000f22000c1e1d00 */
[--C-:B-1----:R-:W-:Y:S01]  /*0940*/  HADD2.F32 R18, -RZ, R8.reuse.H0_H0 ;  /* 0x20000008ff127230 */ /* 0x102fe20000004100 */
[----:B------:R-:W-:Y:S01]  /*0950*/  MOV R51, c[0x0][0x16c] ;  /* 0x00005b0000337a02 */ /* 0x000fe20000000f00 */
[----:B------:R-:W-:Y:S01]  /*0960*/  HADD2.F32 R19, -RZ, R8.H1_H1 ;  /* 0x30000008ff137230 */ /* 0x000fe20000004100 */
[----:B------:R-:W-:Y:S01]  /*0970*/  BSSY B0, `(.L_x_4275) ;  /* 0x0000054000007945 */ /* 0x000fe20003800000 */
[----:B------:R-:W-:Y:S01]  /*0980*/  HADD2.F32 R26, -RZ, R9.H0_H0 ;  /* 0x20000009ff1a7230 */ /* 0x000fe20000004100 */
[----:B------:R-:W-:Y:S01]  /*0990*/  ISETP.GE.AND P5, PT, R51, 0x1, PT ;  /* 0x000000013300780c */ /* 0x000fe20003fa6270 */
[----:B--2---:R-:W-:-:S02]  /*09a0*/  HADD2.F32 R103, -RZ, R52.H0_H0 ;  /* 0x20000034ff677230 */ /* 0x004fc40000004100 */
[----:B------:R-:W-:Y:S02]  /*09b0*/  HADD2.F32 R27, -RZ, R9.H1_H1 ;  /* 0x30000009ff1b7230 */ /* 0x000fe40000004100 */
[--C-:B------:R-:W-:Y:S01]  /*09c0*/  HADD2.F32 R101, -RZ, R53.reuse.H0_H0 ;  /* 0x20000035ff657230 */ /* 0x100fe20000004100 */
[--C-:B-----5:R-:W-:Y:S01]  /*09d0*/  FADD.FTZ R103, R103, R44.reuse ;  /* 0x0000002c67677221 */ /* 0x120fe20000010000 */
[----:B------:R-:W-:Y:S02]  /*09e0*/  HADD2.F32 R53, -RZ, R53.H1_H1 ;  /* 0x30000035ff357230 */ /* 0x000fe40000004100 */
[--C-:B------:R-:W-:Y:S01]  /*09f0*/  HADD2.F32 R99, -RZ, R54.reuse.H0_H0 ;  /* 0x20000036ff637230 */ /* 0x100fe20000004100 */
[--C-:B------:R-:W-:Y:S01]  /*0a00*/  FADD.FTZ R101, R101, R44.reuse ;  /* 0x0000002c65657221 */ /* 0x100fe20000010000 */
[----:B------:R-:W-:Y:S01]  /*0a10*/  FSETP.GTU.FTZ.AND P4, PT, R103, 20, PT ;  /* 0x41a000006700780b */ /* 0x000fe20003f9c000 */
[----:B------:R-:W-:Y:S01]  /*0a20*/  HADD2.F32 R51, -RZ, R54.H1_H1 ;  /* 0x30000036ff337230 */ /* 0x000fe20000004100 */
[--C-:B------:R-:W-:Y:S01]  /*0a30*/  FADD.FTZ R86, R53, R44.reuse ;  /* 0x0000002c35567221 */ /* 0x100fe20000010000 */
[--C-:B------:R-:W-:Y:S01]  /*0a40*/  HADD2.F32 R107, -RZ, R55.reuse.H0_H0 ;  /* 0x20000037ff6b7230 */ /* 0x100fe20000004100 */
[--C-:B------:R-:W-:Y:S01]  /*0a50*/  FADD.FTZ R99, R99, R44.reuse ;  /* 0x0000002c63637221 */ /* 0x100fe20000010000 */
[----:B------:R-:W-:Y:S01]  /*0a60*/  FSETP.GTU.FTZ.AND P2, PT, R101, 20, PT ;  /* 0x41a000006500780b */ /* 0x000fe20003f5c000 */
[--C-:B------:R-:W-:Y:S01]  /*0a70*/  FADD.FTZ R84, R51, R44.reuse ;  /* 0x0000002c33547221 */ /* 0x100fe20000010000 */
[----:B------:R-:W-:Y:S01]  /*0a80*/  FSETP.GTU.FTZ.AND P1, PT, R86, 20, PT ;  /* 0x41a000005600780b */ /* 0x000fe20003f3c000 */
[----:B------:R-:W-:Y:S01]  /*0a90*/  HADD2.F32 R55, -RZ, R55.H1_H1 ;  /* 0x30000037ff377230 */ /* 0x000fe20000004100 */
[----:B------:R-:W-:Y:S01]  /*0aa0*/  FSETP.GTU.FTZ.AND P0, PT, R99, 20, PT ;  /* 0x41a000006300780b */ /* 0x000fe20003f1c000 */
[----:B------:R-:W-:Y:S01]  /*0ab0*/  HADD2.F32 R51, -RZ, R4.H0_H0 ;  /* 0x20000004ff337230 */ /* 0x000fe20000004100 */
[----:B------:R-:W-:Y:S01]  /*0ac0*/  FSETP.GTU.FTZ.AND P6, PT, R84, 20, PT ;  /* 0x41a000005400780b */ /* 0x000fe20003fdc000 */
[----:B------:R-:W-:Y:S01]  /*0ad0*/  FADD.FTZ R107, R107, R44 ;  /* 0x0000002c6b6b7221 */ /* 0x000fe20000010000 */
[----:B---3--:R-:W-:Y:S04]  /*0ae0*/  STS.128 [R0.X16], R56 ;  /* 0x0000003800007388 */ /* 0x008fe8000000cc00 */
[----:B----4-:R-:W-:Y:S01]  /*0af0*/  STS.128 [R0.X16+0x200], R68 ;  /* 0x0002004400007388 */ /* 0x010fe2000000cc00 */
[----:B------:R-:W-:-:S06]  /*0b00*/  NOP ;  /* 0x0000000000007918 */ /* 0x000fcc0000000000 */
[----:B------:R-:W0:Y:S02]  /*0b10*/  LDS.128 R80, [R49.X16] ;  /* 0x0000000031507984 */ /* 0x000e24000000cc00 */
[--C-:B0-----:R-:W-:Y:S02]  /*0b20*/  HADD2.F32 R97, -RZ, R80.reuse.H0_H0 ;  /* 0x20000050ff617230 */ /* 0x101fe40000004100 */
[----:B------:R-:W-:Y:S02]  /*0b30*/  HADD2.F32 R95, -RZ, R80.H1_H1 ;  /* 0x30000050ff5f7230 */ /* 0x000fe40000004100 */
[--C-:B------:R-:W-:Y:S01]  /*0b40*/  HADD2.F32 R93, -RZ, R81.reuse.H0_H0 ;  /* 0x20000051ff5d7230 */ /* 0x100fe20000004100 */
[----:B------:R-:W-:Y:S01]  /*0b50*/  FFMA.FTZ R18, R97, R18, R50 ;  /* 0x0000001261127223 */ /* 0x000fe20000010032 */
[----:B------:R-:W-:Y:S02]  /*0b60*/  HADD2.F32 R91, -RZ, R81.H1_H1 ;  /* 0x30000051ff5b7230 */ /* 0x000fe40000004100 */
[----:B------:R-:W-:Y:S01]  /*0b70*/  HADD2.F32 R50, -RZ, R10.H0_H0 ;  /* 0x2000000aff327230 */ /* 0x000fe20000004100 */
[----:B------:R-:W-:Y:S01]  /*0b80*/  FFMA.FTZ R18, R95, R19, R18 ;  /* 0x000000135f127223 */ /* 0x000fe20000010012 */
[----:B------:R-:W-:-:S02]  /*0b90*/  HADD2.F32 R89, -RZ, R82.H0_H0 ;  /* 0x20000052ff597230 */ /* 0x000fc40000004100 */
[----:B------:R-:W-:Y:S01]  /*0ba0*/  HADD2.F32 R87, -RZ, R82.H1_H1 ;  /* 0x30000052ff577230 */ /* 0x000fe20000004100 */
[----:B------:R-:W-:Y:S01]  /*0bb0*/  FFMA.FTZ R26, R93, R26, R18 ;  /* 0x0000001a5d1a7223 */ /* 0x000fe20000010012 */
[--C-:B------:R-:W-:Y:S01]  /*0bc0*/  HADD2.F32 R85, -RZ, R83.reuse.H0_H0 ;  /* 0x20000053ff557230 */ /* 0x100fe20000004100 */
[----:B------:R-:W0:Y:S01]  /*0bd0*/  LDS.128 R16, [R49.X16+0x10] ;  /* 0x0000100031107984 */ /* 0x000e22000000cc00 */
[----:B------:R-:W-:Y:S01]  /*0be0*/  HADD2.F32 R83, -RZ, R83.H1_H1 ;  /* 0x30000053ff537230 */ /* 0x000fe20000004100 */
[----:B------:R-:W-:Y:S01]  /*0bf0*/  FFMA.FTZ R26, R91, R27, R26 ;  /* 0x0000001b5b1a7223 */ /* 0x000fe2000001001a */
[----:B------:R-:W-:-:S03]  /*0c00*/  HADD2.F32 R27, -RZ, R10.H1_H1 ;  /* 0x3000000aff1b7230 */ /* 0x000fc60000004100 */
[----:B------:R-:W-:Y:S01]  /*0c10*/  FFMA.FTZ R26, R89, R50, R26 ;  /* 0x00000032591a7223 */ /* 0x000fe2000001001a */
[----:B------:R-:W-:-:S03]  /*0c20*/  HADD2.F32 R50, -RZ, R11.H0_H0 ;  /* 0x2000000bff327230 */ /* 0x000fc60000004100 */
[----:B------:R-:W-:Y:S01]  /*0c30*/  FFMA.FTZ R26, R87, R27, R26 ;  /* 0x0000001b571a7223 */ /* 0x000fe2000001001a */
[----:B------:R-:W-:-:S03]  /*0c40*/  HADD2.F32 R27, -RZ, R52.H1_H1 ;  /* 0x30000034ff1b7230 */ /* 0x000fc60000004100 */
[----:B------:R-:W-:Y:S01]  /*0c50*/  FFMA.FTZ R26, R85, R50, R26 ;  /* 0x00000032551a7223 */ /* 0x000fe2000001001a */
[----:B------:R-:W-:Y:S01]  /*0c60*/  HADD2.F32 R50, -RZ, R11.H1_H1 ;  /* 0x3000000bff327230 */ /* 0x000fe20000004100 */
[----:B------:R-:W-:-:S04]  /*0c70*/  FADD.FTZ R88, R27, R44 ;  /* 0x0000002c1b587221 */ /* 0x000fc80000010000 */
[----:B------:R-:W-:Y:S01]  /*0c80*/  FFMA.FTZ R52, R83, R50, R26 ;  /* 0x0000003253347223 */ /* 0x000fe2000001001a */
[----:B------:R-:W-:Y:S01]  /*0c90*/  FSETP.GTU.FTZ.AND P3, PT, R88, 20, PT ;  /* 0x41a000005800780b */ /* 0x000fe20003f7c000 */
[----:B0-----:R-:W-:Y:S01]  /*0ca0*/  HADD2.F32 R105, -RZ, R16.H0_H0 ;  /* 0x20000010ff697230 */ /* 0x001fe20000004100 */
        /* <DEDUP_REMOVED lines=32> */
.L_x_4276:
[----:B------:R-:W-:Y:S05]  /*0eb0*/  BSYNC B0 ;  /* 0x0000000000007941 */ /* 0x000fea0003800000 */
.L_x_4275:
[----:B------:R-:W-:Y:S01]  /*0ec0*/  BSSY B0, `(.L_x_4277) ;  /* 0x0000027000007945 */ /* 0x000fe20003800000 */
[----:B------:R-:W-:Y:S01]  /*0ed0*/  FSETP.GTU.FTZ.AND P4, PT, R107, 20, PT ;  /* 0x41a000006b00780b */ /* 0x000fe20003f9c000 */
[----:B------:R-:W-:Y:S01]  /*0ee0*/  FFMA.FTZ R52, R105, R51, R52 ;  /* 0x0000003369347223 */ /* 0x000fe20000010034 */
        /* <DEDUP_REMOVED lines=36> */
.L_x_4278:
[----:B------:R-:W-:Y:S05]  /*1130*/  BSYNC B0 ;  /* 0x0000000000007941 */ /* 0x000fea0003800000 */
.L_x_4277:
        /* <DEDUP_REMOVED lines=39> */
.L_x_4280:
[----:B------:R-:W-:Y:S05]  /*13b0*/  BSYNC B0 ;  /* 0x0000000000007941 */ /* 0x000fea0003800000 */
.L_x_4279:
        /* <DEDUP_REMOVED lines=39> */
.L_x_4282:
[----:B------:R-:W-:Y:S05]  /*1630*/  BSYNC B0 ;  /* 0x0000000000007941 */ /* 0x000fea0003800000 */
.L_x_4281:
        /* <DEDUP_REMOVED lines=39> */
.L_x_4284:
[----:B------:R-:W-:Y:S05]  /*18b0*/  BSYNC B0 ;  /* 0x0000000000007941 */ /* 0x000fea0003800000 */
.L_x_4283:
        /* <DEDUP_REMOVED lines=39> */
.L_x_4286:
[----:B------:R-:W-:Y:S05]  /*1b30*/  BSYNC B0 ;  /* 0x0000000000007941 */ /* 0x000fea0003800000 */
.L_x_4285:
        /* <DEDUP_REMOVED lines=39> */
.L_x_4288:
[----:B------:R-:W-:Y:S05]  /*1db0*/  BSYNC B0 ;  /* 0x0000000000007941 */ /* 0x000fea0003800000 */
.L_x_4287:
        /* <DEDUP_REMOVED lines=40> */
.L_x_4290:
[----:B------:R-:W-:Y:S05]  /*2040*/  BSYNC B0 ;  /* 0x0000000000007941 */ /* 0x000fea0003800000 */
.L_x_4289:
        /* <DEDUP_REMOVED lines=39> */
.L_x_4292:
[----:B------:R-:W-:Y:S05]  /*22c0*/  BSYNC B0 ;  /* 0x0000000000007941 */ /* 0x000fea0003800000 */
.L_x_4291:
        /* <DEDUP_REMOVED lines=38> */
.L_x_4294:
[----:B------:R-:W-:Y:S05]  /*2530*/  BSYNC B0 ;  /* 0x0000000000007941 */ /* 0x000fea0003800000 */
.L_x_4293:
        /* <DEDUP_REMOVED lines=37> */
.L_x_4296:
[----:B------:R-:W-:Y:S05]  /*2790*/  BSYNC B0 ;  /* 0x0000000000007941 */ /* 0x000fea0003800000 */
.L_x_4295:
        /* <DEDUP_REMOVED lines=33> */
.L_x_4298:
[----:B------:R-:W-:Y:S05]  /*29b0*/  BSYNC B0 ;  /* 0x0000000000007941 */ /* 0x000fea0003800000 */
.L_x_4297:
        /* <DEDUP_REMOVED lines=33> */
.L_x_4300:
[----:B------:R-:W-:Y:S05]  /*2bd0*/  BSYNC B0 ;  /* 0x0000000000007941 */ /* 0x000fea0003800000 */
.L_x_4299:
        /* <DEDUP_REMOVED lines=33> */
.L_x_4302:
[----:B------:R-:W-:Y:S05]  /*2df0*/  BSYNC B0 ;  /* 0x0000000000007941 */ /* 0x000fea0003800000 */
.L_x_4301:
        /* <DEDUP_REMOVED lines=33> */
.L_x_4304:
[----:B------:R-:W-:Y:S05]  /*3010*/  BSYNC B0 ;  /* 0x0000000000007941 */ /* 0x000fea0003800000 */
.L_x_4303:
        /* <DEDUP_REMOVED lines=33> */
.L_x_4306:
[----:B------:R-:W-:Y:S05]  /*3230*/  BSYNC B0 ;  /* 0x0000000000007941 */ /* 0x000fea0003800000 */
.L_x_4305:
        /* <DEDUP_REMOVED lines=19> */
[----:B------:R-:W-:Y:S02]  /*3370*/  MOV R129, RZ ;  /* 0x000000ff00817202 */ /* 0x000fe40000000f00 */
[----:B------:R-:W-:-:S02]  /*3380*/  MOV R82, RZ ;  /* 0x000000ff00527202 */ /* 0x000fc40000000f00 */
[----:B------:R-:W-:Y:S02]  /*3390*/  MOV R127, RZ ;  /* 0x000000ff007f7202 */ /* 0x000fe40000000f00 */
[----:B------:R-:W-:Y:S02]  /*33a0*/  MOV R98, RZ ;  /* 0x000000ff00627202 */ /* 0x000fe40000000f00 */
.L_x_4355:
        /* <DEDUP_REMOVED lines=21> */
[----:B------:R-:W-:Y:S01]  /*3500*/  IMAD R139, R47, c[0x0][0x1b8], RZ ;  /* 0x00006e002f8b7a24 */ /* 0x000fe200078e02ff */
[----:B------:R-:W-:Y:S01]  /*3510*/  IADD3 R104, R31, -0x1, RZ ;  /* 0xffffffff1f687810 */ /* 0x000fe20007ffe0ff */
[----:B------:R-:W-:Y:S01]  /*3520*/  IMAD.WIDE.U32 R136, R48, c[0x0][0x1b8], RZ ;  /* 0x00006e0030887a25 */ /* 0x000fe200078e00ff */
[----:B------:R-:W-:-:S03]  /*3530*/  ISETP.NE.AND P1, PT, R40, RZ, PT ;  /* 0x000000ff2800720c */ /* 0x000fc60003f25270 */
[----:B------:R-:W-:Y:S02]  /*3540*/  IMAD R139, R48, c[0x0][0x1bc], R139 ;  /* 0x00006f00308b7a24 */ /* 0x000fe400078e028b */
[----:B------:R-:W-:Y:S01]  /*3550*/  IMAD R108, R106, c[0x0][0x1c0], RZ ;  /* 0x000070006a6c7a24 */ /* 0x000fe200078e02ff */
[----:B------:R-:W-:Y:S02]  /*3560*/  LEA.HI R106, R104, R104, RZ, 0x1 ;  /* 0x00000068686a7211 */ /* 0x000fe400078f08ff */
[----:B------:R-:W-:Y:S02]  /*3570*/  IADD3 R137, R137, R139, RZ ;  /* 0x0000008b89897210 */ /* 0x000fe40007ffe0ff */
[----:B0-----:R-:W-:Y:S01]  /*3580*/  LOP3.LUT R135, R106, 0xfffffe, RZ, 0xc0, !PT ;  /* 0x00fffffe6a877812 */ /* 0x001fe200078ec0ff */
[C---:B------:R-:W-:Y:S02]  /*3590*/  IMAD R139, R129.reuse, c[0x0][0x1c4], R108 ;  /* 0x00007100818b7a24 */ /* 0x040fe400078e026c */
[----:B-1----:R-:W-:Y:S01]  /*35a0*/  IMAD.WIDE.U32 R26, R129, c[0x0][0x1c0], R136 ;  /* 0x00007000811a7a25 */ /* 0x002fe200078e0088 */
[----:B------:R-:W-:-:S02]  /*35b0*/  IADD3 R104, R104, -R135, RZ ;  /* 0x8000008768687210 */ /* 0x000fc40007ffe0ff */
[----:B------:R-:W-:Y:S02]  /*35c0*/  IADD3 R106, R40, 0x200, RZ ;  /* 0x00000200286a7810 */ /* 0x000fe40007ffe0ff */
[----:B------:R-:W-:Y:S02]  /*35d0*/  IADD3 R27, R27, R139, RZ ;  /* 0x0000008b1b1b7210 */ /* 0x000fe40007ffe0ff */
[----:B------:R-:W-:Y:S02]  /*35e0*/  LEA R136, P2, R26, c[0x0][0x230], 0x2 ;  /* 0x00008c001a887a11 */ /* 0x000fe400078410ff */
[----:B------:R-:W-:Y:S02]  /*35f0*/  @!P1 LEA R106, R104, R129, 0x8 ;  /* 0x00000081686a9211 */ /* 0x000fe400078e40ff */
[----:B------:R-:W-:Y:S02]  /*3600*/  LOP3.LUT P0, RZ, R40, 0x1f, RZ, 0xc0, !PT ;  /* 0x0000001f28ff7812 */ /* 0x000fe4000780c0ff */
[----:B------:R-:W-:-:S02]  /*3610*/  LEA.HI.X R137, R26, c[0x0][0x234], R27, 0x2, P2 ;  /* 0x00008d001a897a11 */ /* 0x000fc400010f141b */
[----:B------:R-:W-:Y:S02]  /*3620*/  SHF.L.U32 R110, R106, 0x2, RZ ;  /* 0x000000026a6e7819 */ /* 0x000fe400000006ff */
[----:B------:R-:W-:Y:S02]  /*3630*/  ISETP.LT.OR P0, PT, R31, 0x2, P0 ;  /* 0x000000021f00780c */ /* 0x000fe40000701670 */
[----:B------:R-:W-:-:S11]  /*3640*/  MOV R27, RZ ;  /* 0x000000ff001b7202 */ /* 0x000fd60000000f00 */
[----:B------:R-:W-:-:S05]  /*3650*/  @!P0 IADD3 R26, R31, -0x2, RZ ;  /* 0xfffffffe1f1a8810 */ /* 0x000fca0007ffe0ff */
[----:B------:R-:W-:Y:S01]  /*3660*/  @!P0 IMAD R135, R26, c[0x0][0x16c], R129 ;  /* 0x00005b001a878a24 */ /* 0x000fe200078e0281 */
[----:B------:R-:W-:-:S03]  /*3670*/  HFMA2.MMA R26, -RZ, RZ, 1.875, 0 ;  /* 0x3f800000ff1a7435 */ /* 0x000fc600000001ff */
        /* <DEDUP_REMOVED lines=8> */
[----:B------:R-:W-:Y:S02]  /*3700*/  HADD2.F32 R156, -RZ, R6.H0_H0 ;  /* 0x20000006ff9c7230 */ /* 0x000fe40000004100 */
[----:B------:R-:W-:Y:S01]  /*3710*/  HADD2.F32 R159, -RZ, R11.H1_H1 ;  /* 0x3000000bff9f7230 */ /* 0x000fe20000004100 */
[----:B------:R-:W-:Y:S02]  /*3720*/  FMUL.FTZ R151, R146, R113 ;  /* 0x0000007192977220 */ /* 0x000fe40000410000 */
[----:B------:R-:W-:Y:S02]  /*3730*/  FMUL.FTZ R167, R156, R125 ;  /* 0x0000007d9ca77220 */ /* 0x000fe40000410000 */
[----:B------:R-:W-:Y:S01]  /*3740*/  FMUL.FTZ R159, R159, R90 ;  /* 0x0000005a9f9f7220 */ /* 0x000fe20000410000 */
[----:B------:R-:W-:Y:S02]  /*3750*/  HADD2.F32 R161, -RZ, R4.H1_H1 ;  /* 0x30000004ffa17230 */ /* 0x000fe40000004100 */
        /* <DEDUP_REMOVED lines=8> */
[----:B------:R-:W-:Y:S01]  /*37e0*/  BSSY B0, `(.L_x_4308) ;  /* 0x000007e000007945 */ /* 0x000fe20003800000 */
[----:B--2---:R-:W-:-:S04]  /*37f0*/  FMUL.FTZ R148, R96, 1.4426950216293334961 ;  /* 0x3fb8aa3b60947820 */ /* 0x004fc80000410000 */
[----:B------:R-:W-:Y:S01]  /*3800*/  FMUL.FTZ R149, R148, R103 ;  /* 0x0000006794957220 */ /* 0x000fe20000410000 */
[----:B---3--:R-:W-:Y:S05]  /*3810*/  STS.128 [R0.X16], R12 ;  /* 0x0000000c00007388 */ /* 0x008fea000000cc00 */
[----:B------:R-:W0:Y:S01]  /*3820*/  MUFU.EX2 R149, R149 ;  /* 0x0000009500957308 */ /* 0x000e220000000800 */
[----:B----4-:R-:W-:Y:S01]  /*3830*/  STS.128 [R0.X16+0x200], R16 ;  /* 0x0002001000007388 */ /* 0x010fe2000000cc00 */
[----:B------:R-:W-:-:S06]  /*3840*/  NOP ;  /* 0x0000000000007918 */ /* 0x000fcc0000000000 */
[----:B------:R-:W1:Y:S04]  /*3850*/  LDS.128 R12, [R49.X16] ;  /* 0x00000000310c7984 */ /* 0x000e68000000cc00 */
[----:B------:R-:W2:Y:S04]  /*3860*/  LDS.128 R16, [R49.X16+0x10] ;  /* 0x0000100031107984 */ /* 0x000ea8000000cc00 */
[----:B------:R3:W5:Y:S04]  /*3870*/  LDG.E R126, [R136.64] ;  /* 0x00000004887e7981 */ /* 0x000768000c1e1900 */
[----:B0-----:R0:W-:Y:S04]  /*3880*/  STS [R110+0x1d10], R149 ;  /* 0x001d10956e007388 */ /* 0x0011e80000000800 */
[----:B------:R-:W-:Y:S01]  /*3890*/  BAR.SYNC.DEFER_BLOCKING 0x0 ;  /* 0x0000000000007b1d */ /* 0x000fe20000010000 */
[----:B------:R-:W-:-:S02]  /*38a0*/  FMUL.FTZ R124, R148, R88 ;  /* 0x00000058947c7220 */ /* 0x000fc40000410000 */
[C---:B------:R-:W-:Y:S02]  /*38b0*/  FMUL.FTZ R122, R148.reuse, R101 ;  /* 0x00000065947a7220 */ /* 0x040fe40000410000 */
[C---:B------:R-:W-:Y:S02]  /*38c0*/  FMUL.FTZ R138, R148.reuse, R86 ;  /* 0x00000056948a7220 */ /* 0x040fe40000410000 */
[----:B------:R-:W4:Y:S01]  /*38d0*/  MUFU.EX2 R124, R124 ;  /* 0x0000007c007c7308 */ /* 0x000f220000000800 */
[----:B------:R-:W-:-:S07]  /*38e0*/  FMUL.FTZ R139, R148, R99 ;  /* 0x00000063948b7220 */ /* 0x000fce0000410000 */
[----:B------:R-:W0:Y:S01]  /*38f0*/  MUFU.EX2 R122, R122 ;  /* 0x0000007a007a7308 */ /* 0x000e220000000800 */
[----:B------:R-:W-:Y:S01]  /*3900*/  FMUL.FTZ R140, R148, R84 ;  /* 0x00000054948c7220 */ /* 0x000fe20000410000 */
[----:B------:R0:W5:Y:S01]  /*3910*/  @!P0 LDG.E.64 R26, [R134.64] ;  /* 0x00000004861a8981 */ /* 0x000162000c1e1b00 */
[--C-:B-1----:R-:W-:Y:S02]  /*3920*/  HADD2.F32 R104, -RZ, R12.reuse.H0_H0 ;  /* 0x2000000cff687230 */ /* 0x102fe40000004100 */
[----:B------:R-:W-:Y:S02]  /*3930*/  HADD2.F32 R106, -RZ, R12.H1_H1 ;  /* 0x3000000cff6a7230 */ /* 0x000fe40000004100 */
[--C-:B--2---:R-:W-:Y:S02]  /*3940*/  HADD2.F32 R128, -RZ, R17.reuse.H0_H0 ;  /* 0x20000011ff807230 */ /* 0x104fe40000004100 */
[----:B------:R-:W-:Y:S02]  /*3950*/  HADD2.F32 R12, -RZ, R8.H0_H0 ;  /* 0x20000008ff0c7230 */ /* 0x000fe40000004100 */
[----:B0-----:R-:W-:-:S02]  /*3960*/  HADD2.F32 R134, -RZ, R17.H1_H1 ;  /* 0x30000011ff867230 */ /* 0x001fc40000004100 */
[----:B------:R-:W-:Y:S02]  /*3970*/  HADD2.F32 R17, -RZ, R8.H1_H1 ;  /* 0x30000008ff117230 */ /* 0x000fe40000004100 */
[--C-:B------:R-:W-:Y:S02]  /*3980*/  HADD2.F32 R118, -RZ, R16.reuse.H0_H0 ;  /* 0x20000010ff767230 */ /* 0x100fe40000004100 */
[----:B------:R-:W-:Y:S01]  /*3990*/  HADD2.F32 R130, -RZ, R16.H1_H1 ;  /* 0x30000010ff827230 */ /* 0x000fe20000004100 */
[----:B------:R-:W0:Y:S01]  /*39a0*/  MUFU.EX2 R138, R138 ;  /* 0x0000008a008a7308 */ /* 0x000e220000000800 */
[--C-:B------:R-:W-:Y:S02]  /*39b0*/  HADD2.F32 R110, -RZ, R14.reuse.H0_H0 ;  /* 0x2000000eff6e7230 */ /* 0x100fe40000004100 */
[----:B------:R-:W-:Y:S02]  /*39c0*/  HADD2.F32 R116, -RZ, R14.H1_H1 ;  /* 0x3000000eff747230 */ /* 0x000fe40000004100 */
[----:B------:R-:W-:Y:S01]  /*39d0*/  HADD2.F32 R16, -RZ, R10.H0_H0 ;  /* 0x2000000aff107230 */ /* 0x000fe20000004100 */
[----:B------:R-:W-:Y:S01]  /*39e0*/  FMUL.FTZ R17, R17, R88 ;  /* 0x0000005811117220 */ /* 0x000fe20000410000 */
[----:B------:R-:W-:-:S02]  /*39f0*/  HADD2.F32 R108, -RZ, R13.H0_H0 ;  /* 0x2000000dff6c7230 */ /* 0x000fc40000004100 */
[----:B------:R-:W-:Y:S01]  /*3a00*/  HADD2.F32 R112, -RZ, R13.H1_H1 ;  /* 0x3000000dff707230 */ /* 0x000fe20000004100 */
[----:B------:R-:W-:Y:S01]  /*3a10*/  FMUL.FTZ R13, R12, R103 ;  /* 0x000000670c0d7220 */ /* 0x000fe20000410000 */
[----:B------:R-:W-:Y:S01]  /*3a20*/  HADD2.F32 R14, -RZ, R9.H0_H0 ;  /* 0x20000009ff0e7230 */ /* 0x000fe20000004100 */
[----:B------:R-:W1:Y:S01]  /*3a30*/  MUFU.EX2 R139, R139 ;  /* 0x0000008b008b7308 */ /* 0x000e620000000800 */
[--C-:B------:R-:W-:Y:S02]  /*3a40*/  HADD2.F32 R114, -RZ, R15.reuse.H0_H0 ;  /* 0x2000000fff727230 */ /* 0x100fe40000004100 */
[----:B------:R-:W-:Y:S01]  /*3a50*/  HADD2.F32 R120, -RZ, R15.H1_H1 ;  /* 0x3000000fff787230 */ /* 0x000fe20000004100 */
[----:B------:R-:W-:Y:S02]  /*3a60*/  FMUL.FTZ R15, R16, R99 ;  /* 0x00000063100f7220 */ /* 0x000fe40000410000 */
[----:B------:R-:W-:Y:S02]  /*3a70*/  FMUL.FTZ R155, R14, R101 ;  /* 0x000000650e9b7220 */ /* 0x000fe40000410000 */
[----:B------:R-:W-:-:S02]  /*3a80*/  FMUL.FTZ R16, R104, R13 ;  /* 0x0000000d68107220 */ /* 0x000fc40000410000 */
[----:B------:R-:W-:Y:S02]  /*3a90*/  FMUL.FTZ R17, R106, R17 ;  /* 0x000000116a117220 */ /* 0x000fe40000410000 */
[----:B------:R-:W-:Y:S01]  /*3aa0*/  FMUL.FTZ R141, R148, R107 ;  /* 0x0000006b948d7220 */ /* 0x000fe20000410000 */
[----:B------:R-:W2:Y:S01]  /*3ab0*/  MUFU.EX2 R140, R140 ;  /* 0x0000008c008c7308 */ /* 0x000ea20000000800 */
[-C--:B----4-:R-:W-:Y:S02]  /*3ac0*/  FMUL.FTZ R13, R149, R124.reuse ;  /* 0x0000007c950d7220 */ /* 0x090fe40000410000 */
[----:B------:R-:W-:Y:S02]  /*3ad0*/  FMUL.FTZ R155, R108, R155 ;  /* 0x0000009b6c9b7220 */ /* 0x000fe40000410000 */
[----:B------:R-:W-:Y:S02]  /*3ae0*/  FFMA.FTZ R12, R16, R124, R17 ;  /* 0x0000007c100c7223 */ /* 0x000fe40000010011 */
[----:B------:R-:W-:Y:S01]  /*3af0*/  FMUL.FTZ R142, R148, R90 ;  /* 0x0000005a948e7220 */ /* 0x000fe20000410000 */
[----:B------:R-:W4:Y:S01]  /*3b00*/  MUFU.EX2 R141, R141 ;  /* 0x0000008d008d7308 */ /* 0x000f220000000800 */
[----:B------:R-:W-:-:S02]  /*3b10*/  FMUL.FTZ R13, R122, R13 ;  /* 0x0000000d7a0d7220 */ /* 0x000fc40000410000 */
[----:B------:R-:W-:Y:S02]  /*3b20*/  FMUL.FTZ R153, R112, R153 ;  /* 0x0000009970997220 */ /* 0x000fe40000410000 */
[----:B------:R-:W-:Y:S01]  /*3b30*/  FFMA.FTZ R12, R122, R12, R155 ;  /* 0x0000000c7a0c7223 */ /* 0x000fe2000001009b */
[--C-:B------:R-:W-:Y:S01]  /*3b40*/  HADD2.F32 R132, -RZ, R18.reuse.H0_H0 ;  /* 0x20000012ff847230 */ /* 0x100fe20000004100 */
[----:B------:R-:W-:Y:S01]  /*3b50*/  FMUL.FTZ R143, R148, R113 ;  /* 0x00000071948f7220 */ /* 0x000fe20000410000 */
[----:B---3--:R-:W-:Y:S01]  /*3b60*/  HADD2.F32 R136, -RZ, R18.H1_H1 ;  /* 0x30000012ff887230 */ /* 0x008fe20000004100 */
[----:B------:R-:W-:Y:S01]  /*3b70*/  ISETP.NE.AND P0, PT, R40, 0x3f, PT ;  /* 0x0000003f2800780c */ /* 0x000fe20003f05270 */
[----:B------:R-:W-:Y:S01]  /*3b80*/  HADD2.F32 R18, -RZ, R11.H0_H0 ;  /* 0x2000000bff127230 */ /* 0x000fe20000004100 */
[----:B------:R-:W3:Y:S01]  /*3b90*/  MUFU.EX2 R142, R142 ;  /* 0x0000008e008e7308 */ /* 0x000ee20000000800 */
[----:B0-----:R-:W-:Y:S02]  /*3ba0*/  FMUL.FTZ R14, R138, R13 ;  /* 0x0000000d8a0e7220 */ /* 0x001fe40000410000 */
[----:B------:R-:W-:-:S02]  /*3bb0*/  FMUL.FTZ R154, R110, R15 ;  /* 0x0000000f6e9a7220 */ /* 0x000fc40000410000 */
[----:B------:R-:W-:Y:S02]  /*3bc0*/  FFMA.FTZ R12, R138, R12, R153 ;  /* 0x0000000c8a0c7223 */ /* 0x000fe40000010099 */
[----:B------:R-:W-:Y:S01]  /*3bd0*/  FMUL.FTZ R144, R148, R92 ;  /* 0x0000005c94907220 */ /* 0x000fe20000410000 */
[----:B------:R-:W0:Y:S01]  /*3be0*/  MUFU.EX2 R143, R143 ;  /* 0x0000008f008f7308 */ /* 0x000e220000000800 */
[C---:B-1----:R-:W-:Y:S02]  /*3bf0*/  FMUL.FTZ R13, R139.reuse, R14 ;  /* 0x0000000e8b0d7220 */ /* 0x042fe40000410000 */
[----:B------:R-:W-:Y:S02]  /*3c00*/  FMUL.FTZ R147, R18, R107 ;  /* 0x0000006b12937220 */ /* 0x000fe40000410000 */
[----:B------:R-:W-:Y:S02]  /*3c10*/  FMUL.FTZ R157, R116, R157 ;  /* 0x0000009d749d7220 */ /* 0x000fe40000410000 */
[----:B------:R-:W-:-:S02]  /*3c20*/  FFMA.FTZ R12, R139, R12, R154 ;  /* 0x0000000c8b0c7223 */ /* 0x000fc4000001009a */
[----:B------:R-:W-:Y:S01]  /*3c30*/  FMUL.FTZ R145, R148, R119 ;  /* 0x0000007794917220 */ /* 0x000fe20000410000 */
[----:B------:R-:W1:Y:S01]  /*3c40*/  MUFU.EX2 R144, R144 ;  /* 0x0000009000907308 */ /* 0x000e620000000800 */
[----:B--2---:R-:W-:Y:S02]  /*3c50*/  FMUL.FTZ R14, R140, R13 ;  /* 0x0000000d8c0e7220 */ /* 0x004fe40000410000 */
[----:B------:R-:W-:Y:S02]  /*3c60*/  FMUL.FTZ R156, R114, R147 ;  /* 0x00000093729c7220 */ /* 0x000fe40000410000 */
[----:B------:R-:W-:Y:S02]  /*3c70*/  FFMA.FTZ R12, R140, R12, R157 ;  /* 0x0000000c8c0c7223 */ /* 0x000fe4000001009d */
[----:B------:R-:W-:Y:S01]  /*3c80*/  FMUL.FTZ R146, R148, R94 ;  /* 0x0000005e94927220 */ /* 0x000fe20000410000 */
[----:B------:R-:W2:Y:S01]  /*3c90*/  MUFU.EX2 R145, R145 ;  /* 0x0000009100917308 */ /* 0x000ea20000000800 */
[C---:B----4-:R-:W-:Y:S01]  /*3ca0*/  FMUL.FTZ R13, R141.reuse, R14 ;  /* 0x0000000e8d0d7220 */ /* 0x050fe20000410000 */
[--C-:B------:R-:W-:Y:S01]  /*3cb0*/  HADD2.F32 R135, -RZ, R19.reuse.H0_H0 ;  /* 0x20000013ff877230 */ /* 0x100fe20000004100 */
[----:B------:R-:W-:Y:S01]  /*3cc0*/  FMUL.FTZ R158, R118, R151 ;  /* 0x00000097769e7220 */ /* 0x000fe20000410000 */
[----:B------:R-:W-:Y:S01]  /*3cd0*/  HADD2.F32 R137, -RZ, R19.H1_H1 ;  /* 0x30000013ff897230 */ /* 0x000fe20000004100 */
[----:B------:R-:W-:Y:S01]  /*3ce0*/  FMUL.FTZ R159, R120, R159 ;  /* 0x0000009f789f7220 */ /* 0x000fe20000410000 */
[----:B------:R4:W4:Y:S01]  /*3cf0*/  @P0 LDS R151, [R40.X4+0x2514] ;  /* 0x0025140028970984 */ /* 0x0009220000004800 */
[----:B------:R-:W-:-:S02]  /*3d00*/  FFMA.FTZ R12, R141, R12, R156 ;  /* 0x0000000c8d0c7223 */ /* 0x000fc4000001009c */
[----:B------:R-:W-:Y:S01]  /*3d10*/  FMUL.FTZ R19, R148, R125 ;  /* 0x0000007d94137220 */ /* 0x000fe20000410000 */
[----:B------:R-:W2:Y:S01]  /*3d20*/  MUFU.EX2 R146, R146 ;  /* 0x0000009200927308 */ /* 0x000ea20000000800 */
[C---:B---3--:R-:W-:Y:S02]  /*3d30*/  FMUL.FTZ R14, R142.reuse, R13 ;  /* 0x0000000d8e0e7220 */ /* 0x048fe40000410000 */
[----:B------:R-:W-:Y:S02]  /*3d40*/  FFMA.FTZ R12, R142, R12, R159 ;  /* 0x0000000c8e0c7223 */ /* 0x000fe4000001009f */
[----:B------:R-:W-:Y:S02]  /*3d50*/  FMUL.FTZ R18, R148, R102 ;  /* 0x0000006694127220 */ /* 0x000fe40000410000 */
[----:B0-----:R-:W-:Y:S01]  /*3d60*/  FMUL.FTZ R13, R143, R14 ;  /* 0x0000000e8f0d7220 */ /* 0x001fe20000410000 */
[----:B------:R-:W0:Y:S01]  /*3d70*/  MUFU.EX2 R19, R19 ;  /* 0x0000001300137308 */ /* 0x000e220000000800 */
[----:B------:R-:W-:-:S02]  /*3d80*/  FMUL.FTZ R161, R130, R161 ;  /* 0x000000a182a17220 */ /* 0x000fc40000410000 */
[----:B------:R-:W-:Y:S02]  /*3d90*/  FFMA.FTZ R12, R143, R12, R158 ;  /* 0x0000000c8f0c7223 */ /* 0x000fe4000001009e */
[----:B------:R-:W-:Y:S02]  /*3da0*/  FMUL.FTZ R147, R148, R131 ;  /* 0x0000008394937220 */ /* 0x000fe40000410000 */
[----:B-1----:R-:W-:Y:S01]  /*3db0*/  FMUL.FTZ R14, R144, R13 ;  /* 0x0000000d900e7220 */ /* 0x002fe20000410000 */
[----:B------:R-:W1:Y:S01]  /*3dc0*/  MUFU.EX2 R18, R18 ;  /* 0x0000001200127308 */ /* 0x000e620000000800 */
[----:B------:R-:W-:Y:S02]  /*3dd0*/  FMUL.FTZ R160, R128, R163 ;  /* 0x000000a380a07220 */ /* 0x000fe40000410000 */
[----:B------:R-:W-:Y:S02]  /*3de0*/  FFMA.FTZ R12, R144, R12, R161 ;  /* 0x0000000c900c7223 */ /* 0x000fe400000100a1 */
[----:B------:R-:W-:-:S02]  /*3df0*/  FMUL.FTZ R148, R148, R100 ;  /* 0x0000006494947220 */ /* 0x000fc40000410000 */
[C---:B--2---:R-:W-:Y:S01]  /*3e00*/  FMUL.FTZ R13, R145.reuse, R14 ;  /* 0x0000000e910d7220 */ /* 0x044fe20000410000 */
[----:B------:R-:W2:Y:S01]  /*3e10*/  MUFU.EX2 R147, R147 ;  /* 0x0000009300937308 */ /* 0x000ea20000000800 */
[----:B------:R-:W-:Y:S02]  /*3e20*/  FMUL.FTZ R163, R134, R165 ;  /* 0x000000a586a37220 */ /* 0x000fe40000410000 */
[----:B------:R-:W-:Y:S02]  /*3e30*/  FFMA.FTZ R12, R145, R12, R160 ;  /* 0x0000000c910c7223 */ /* 0x000fe400000100a0 */
[----:B------:R-:W-:Y:S02]  /*3e40*/  FMUL.FTZ R14, R146, R13 ;  /* 0x0000000d920e7220 */ /* 0x000fe40000410000 */
[----:B------:R-:W-:Y:S01]  /*3e50*/  FMUL.FTZ R162, R132, R167 ;  /* 0x000000a784a27220 */ /* 0x000fe20000410000 */
[----:B------:R-:W3:Y:S01]  /*3e60*/  MUFU.EX2 R148, R148 ;  /* 0x0000009400947308 */ /* 0x000ee20000000800 */
[----:B------:R-:W-:-:S02]  /*3e70*/  FFMA.FTZ R12, R146, R12, R163 ;  /* 0x0000000c920c7223 */ /* 0x000fc400000100a3 */
[C---:B0-----:R-:W-:Y:S02]  /*3e80*/  FMUL.FTZ R13, R19.reuse, R14 ;  /* 0x0000000e130d7220 */ /* 0x041fe40000410000 */
[----:B------:R-:W-:Y:S02]  /*3e90*/  FMUL.FTZ R165, R136, R169 ;  /* 0x000000a988a57220 */ /* 0x000fe40000410000 */
[----:B------:R-:W-:Y:S02]  /*3ea0*/  FFMA.FTZ R14, R19, R12, R162 ;  /* 0x0000000c130e7223 */ /* 0x000fe400000100a2 */
[----:B-1----:R-:W-:Y:S02]  /*3eb0*/  FMUL.FTZ R166, R18, R13 ;  /* 0x0000000d12a67220 */ /* 0x002fe40000410000 */
[----:B------:R-:W-:Y:S02]  /*3ec0*/  FMUL.FTZ R12, R171, R100 ;  /* 0x00000064ab0c7220 */ /* 0x000fe40000410000 */
[----:B------:R-:W-:-:S02]  /*3ed0*/  FMUL.FTZ R164, R135, R164 ;  /* 0x000000a487a47220 */ /* 0x000fc40000410000 */
[----:B------:R-:W-:Y:S02]  /*3ee0*/  FFMA.FTZ R14, R18, R14, R165 ;  /* 0x0000000e120e7223 */ /* 0x000fe400000100a5 */
[----:B--2---:R-:W-:Y:S02]  /*3ef0*/  FMUL.FTZ R13, R147, R166 ;  /* 0x000000a6930d7220 */ /* 0x004fe40000410000 */
[----:B------:R-:W-:Y:S02]  /*3f00*/  FMUL.FTZ R167, R137, R12 ;  /* 0x0000000c89a77220 */ /* 0x000fe40000410000 */
[----:B------:R-:W-:Y:S02]  /*3f10*/  FFMA.FTZ R14, R147, R14, R164 ;  /* 0x0000000e930e7223 */ /* 0x000fe400000100a4 */
[C---:B---3--:R-:W-:Y:S02]  /*3f20*/  FMUL.FTZ R12, R148.reuse, R13 ;  /* 0x0000000d940c7220 */ /* 0x048fe40000410000 */
[----:B------:R-:W-:Y:S01]  /*3f30*/  FFMA.FTZ R13, R148, R14, R167 ;  /* 0x0000000e940d7223 */ /* 0x000fe200000100a7 */
        /* <DEDUP_REMOVED lines=8> */
.L_x_4309:
[----:B----4-:R-:W-:Y:S05]  /*3fc0*/  BSYNC B0 ;  /* 0x0000000000007941 */ /* 0x010fea0003800000 */
.L_x_4308:
[----:B------:R-:W-:Y:S01]  /*3fd0*/  ISETP.GT.U32.AND P0, PT, R40, 0x1f, PT ;  /* 0x0000001f2800780c */ /* 0x000fe20003f04070 */
[----:B------:R2:W-:Y:S01]  /*3fe0*/  STS.64 [R40.X8+0x1900], R12 ;  /* 0x0019000c28007388 */ /* 0x0005e20000008a00 */
[----:B------:R-:W-:Y:S03]  /*3ff0*/  BSSY B0, `(.L_x_4310) ;  /* 0x000003f000007945 */ /* 0x000fe60003800000 */
[----:B------:R-:W-:Y:S08]  /*4000*/  BAR.SYNC.DEFER_BLOCKING 0x0 ;  /* 0x0000000000007b1d */ /* 0x000ff00000010000 */
[----:B------:R-:W-:Y:S05]  /*4010*/  @P0 BRA `(.L_x_4311) ;  /* 0x000003c000000947 */ /* 0x000fea0003800000 */
[----:B0-2---:R-:W0:Y:S02]  /*4020*/  LDS.128 R12, [R40.X16+0x1900] ;  /* 0x00190000280c7984 */ /* 0x005e24000000cc00 */
[----:B0-----:R-:W-:-:S02]  /*4030*/  FFMA.FTZ R15, R13, R14, R15 ;  /* 0x0000000e0d0f7223 */ /* 0x001fc4000001000f */
[----:B------:R-:W-:Y:S01]  /*4040*/  FMUL.FTZ R14, R12, R14 ;  /* 0x0000000e0c0e7220 */ /* 0x000fe20000410000 */
[----:B------:R-:W-:Y:S05]  /*4050*/  BRA.DIV ~URZ, `(.L_x_4312) ;  /* 0x00003d227f007947 */ /* 0x000fea000b800000 */
[----:B------:R0:W2:Y:S02]  /*4060*/  SHFL.UP PT, R169, R14, 0x1, RZ ;  /* 0x042000000ea97989 */ /* 0x0000a400000e00ff */
.L_x_4363:
        /* <DEDUP_REMOVED lines=24> */
.L_x_4364:
        /* <DEDUP_REMOVED lines=11> */
[----:B-1---5:R-:W-:Y:S05]  /*42a0*/  CALL.REL.NOINC `($__internal_175_$__cuda_sm70_shflsync_idx_p) ;  /* 0x000049f000007944 */ /* 0x022fea0003c00000 */
.L_x_4314:
[----:B------:R-:W-:Y:S05]  /*42b0*/  BRA.CONV ~URZ, `(.L_x_4315) ;  /* 0x000000637f007947 */ /* 0x000fea000b800000 */
[----:B01----:R-:W-:Y:S01]  /*42c0*/  HFMA2.MMA R15, -RZ, RZ, 0, 1.847743988037109375e-06 ;  /* 0x0000001fff0f7435 */ /* 0x003fe200000001ff */
[----:B------:R-:W-:-:S02]  /*42d0*/  MOV R173, R171 ;  /* 0x000000ab00ad7202 */ /* 0x000fc40000000f00 */
[----:B------:R-:W-:Y:S02]  /*42e0*/  MOV R176, 0x1f ;  /* 0x0000001f00b07802 */ /* 0x000fe40000000f00 */
[----:B------:R-:W-:Y:S02]  /*42f0*/  MOV R178, 0xffffffff ;  /* 0xffffffff00b27802 */ /* 0x000fe40000000f00 */
[----:B------:R-:W-:Y:S02]  /*4300*/  MOV R12, 0x4320 ;  /* 0x00004320000c7802 */ /* 0x000fe40000000f00 */
[----:B-----5:R-:W-:Y:S05]  /*4310*/  CALL.REL.NOINC `($__internal_175_$__cuda_sm70_shflsync_idx_p) ;  /* 0x0000498000007944 */ /* 0x020fea0003c00000 */
.L_x_4315:
[----:B------:R-:W-:Y:S05]  /*4320*/  BRA.DIV ~URZ, `(.L_x_4316) ;  /* 0x00003f927f007947 */ /* 0x000fea000b800000 */
[----:B-----5:R-:W2:Y:S04]  /*4330*/  SHFL.IDX PT, R26, R26, RZ, 0x1f ;  /* 0x00001fff1a1a7589 */ /* 0x020ea800000e0000 */
[----:B------:R3:W4:Y:S04]  /*4340*/  SHFL.IDX PT, R13, R27, RZ, 0x1f ;  /* 0x00001fff1b0d7589 */ /* 0x00072800000e0000 */
[----:B------:R-:W0:Y:S04]  /*4350*/  SHFL.UP PT, R166, R166, 0x1, RZ ;  /* 0x04200000a6a67989 */ /* 0x000e2800000e00ff */
[----:B------:R3:W1:Y:S02]  /*4360*/  SHFL.UP PT, R168, R171, 0x1, RZ ;  /* 0x04200000aba87989 */ /* 0x00066400000e00ff */
.L_x_4365:
[----:B01----:R-:W0:Y:S01]  /*4370*/  LDS.64 R14, [R40.X16+0x1900] ;  /* 0x00190000280e7984 */ /* 0x003e22000000ca00 */
[----:B--2---:R-:W-:Y:S01]  /*4380*/  MOV R12, R26 ;  /* 0x0000001a000c7202 */ /* 0x004fe20000000f00 */
[----:B----4-:R-:W-:-:S04]  /*4390*/  @P1 FFMA.FTZ R13, R13, R166, R168 ;  /* 0x000000a60d0d1223 */ /* 0x010fc800000100a8 */
[----:B------:R-:W-:Y:S02]  /*43a0*/  @P1 FMUL.FTZ R12, R12, R166 ;  /* 0x000000a60c0c1220 */ /* 0x000fe40000410000 */
[C---:B0-----:R-:W-:Y:S02]  /*43b0*/  FFMA.FTZ R15, R14.reuse, R13, R15 ;  /* 0x0000000d0e0f7223 */ /* 0x041fe4000001000f */
[----:B------:R-:W-:-:S05]  /*43c0*/  FMUL.FTZ R14, R14, R12 ;  /* 0x0000000c0e0e7220 */ /* 0x000fca0000410000 */
[----:B------:R0:W-:Y:S02]  /*43d0*/  STS.128 [R40.X16+0x1900], R12 ;  /* 0x0019000c28007388 */ /* 0x0001e4000000cc00 */
.L_x_4311:
[----:B--2---:R-:W-:Y:S05]  /*43e0*/  BSYNC B0 ;  /* 0x0000000000007941 */ /* 0x004fea0003800000 */
.L_x_4310:
[----:B------:R-:W-:Y:S01]  /*43f0*/  WARPSYNC 0xffffffff ;  /* 0xffffffff00007948 */ /* 0x000fe20003800000 */
[----:B------:R-:W-:Y:S01]  /*4400*/  BAR.SYNC.DEFER_BLOCKING 0x0 ;  /* 0x0000000000007b1d */ /* 0x000fe20000010000 */
[-C--:B0----5:R-:W-:Y:S01]  /*4410*/  FMUL.FTZ R13, R123, R126.reuse ;  /* 0x0000007e7b0d7220 */ /* 0x0a1fe20000410000 */
[----:B------:R-:W-:Y:S01]  /*4420*/  LOP3.LUT P0, RZ, R40, 0x1f, RZ, 0xc0, !PT ;  /* 0x0000001f28ff7812 */ /* 0x000fe2000780c0ff */
[-C--:B------:R-:W-:Y:S02]  /*4430*/  FMUL.FTZ R15, R133, R126.reuse ;  /* 0x0000007e850f7220 */ /* 0x080fe40000410000 */
        /* <DEDUP_REMOVED lines=31> */
[----:B------:R-:W-:Y:S01]  /*4630*/  MOV R16, 0x3f800000 ;  /* 0x3f80000000107802 */ /* 0x000fe20000000f00 */
[----:B------:R-:W-:Y:S02]  /*4640*/  FMUL.FTZ R12, R87, R126 ;  /* 0x0000007e570c7220 */ /* 0x000fe40000410000 */
[----:B------:R-:W-:Y:S01]  /*4650*/  FFMA.FTZ R166, R124, R149, R17 ;  /* 0x000000957ca67223 */ /* 0x000fe20000010011 */
[----:B------:R-:W-:Y:S01]  /*4660*/  HFMA2.MMA R17, -RZ, RZ, 0, 0 ;  /* 0x00000000ff117435 */ /* 0x000fe200000001ff */
[----:B------:R-:W-:Y:S02]  /*4670*/  FFMA.FTZ R12, R141, R13, R12 ;  /* 0x0000000d8d0c7223 */ /* 0x000fe4000001000c */
[----:B------:R-:W-:-:S02]  /*4680*/  FFMA.FTZ R168, R122, R166, R155 ;  /* 0x000000a67aa87223 */ /* 0x000fc4000001009b */
[----:B------:R-:W-:Y:S02]  /*4690*/  FMUL.FTZ R13, R89, R126 ;  /* 0x0000007e590d7220 */ /* 0x000fe40000410000 */
[----:B------:R-:W-:Y:S02]  /*46a0*/  FFMA.FTZ R170, R138, R168, R153 ;  /* 0x000000a88aaa7223 */ /* 0x000fe40000010099 */
[----:B------:R-:W-:Y:S01]  /*46b0*/  FFMA.FTZ R13, R140, R12, R13 ;  /* 0x0000000c8c0d7223 */ /* 0x000fe2000001000d */
[----:B------:R0:W1:Y:S01]  /*46c0*/  @!P0 LDS.64 R16, [R129.X8+0x2610] ;  /* 0x0026100081108984 */ /* 0x0000620000008a00 */
[----:B------:R-:W-:Y:S01]  /*46d0*/  FFMA.FTZ R172, R139, R170, R154 ;  /* 0x000000aa8bac7223 */ /* 0x000fe2000001009a */
[----:B------:R-:W-:Y:S01]  /*46e0*/  ISETP.GT.U32.AND P0, PT, R40, 0x1f, PT ;  /* 0x0000001f2800780c */ /* 0x000fe20003f04070 */
[----:B------:R-:W-:Y:S02]  /*46f0*/  FMUL.FTZ R12, R91, R126 ;  /* 0x0000007e5b0c7220 */ /* 0x000fe40000410000 */
[----:B------:R-:W-:-:S02]  /*4700*/  FFMA.FTZ R169, R140, R172, R157 ;  /* 0x000000ac8ca97223 */ /* 0x000fc4000001009d */
        /* <DEDUP_REMOVED lines=8> */
[C---:B------:R-:W-:Y:S02]  /*4790*/  FFMA.FTZ R26, R138.reuse, R26, R13 ;  /* 0x0000001a8a1a7223 */ /* 0x040fe4000001000d */
        /* <DEDUP_REMOVED lines=17> */
[----:B---3--:R-:W-:-:S04]  /*48b0*/  LOP3.LUT R27, R40, 0x1f, RZ, 0xc0, !PT ;  /* 0x0000001f281b7812 */ /* 0x008fc800078ec0ff */
        /* <DEDUP_REMOVED lines=9> */
.L_x_4366:
        /* <DEDUP_REMOVED lines=26> */
.L_x_4367:
        /* <DEDUP_REMOVED lines=11> */
.L_x_4318:
[----:B01----:R-:W-:Y:S05]  /*4ba0*/  BSYNC B0 ;  /* 0x0000000000007941 */ /* 0x003fea0003800000 */
.L_x_4317:
[----:B------:R-:W-:Y:S01]  /*4bb0*/  WARPSYNC 0xffffffff ;  /* 0xffffffff00007948 */ /* 0x000fe20003800000 */
[----:B------:R-:W-:Y:S01]  /*4bc0*/  BAR.SYNC.DEFER_BLOCKING 0x0 ;  /* 0x0000000000007b1d */ /* 0x000fe20000010000 */
[--C-:B------:R-:W-:Y:S01]  /*4bd0*/  HADD2.F32 R154, -RZ, R8.reuse.H0_H0 ;  /* 0x20000008ff9a7230 */ /* 0x100fe20000004100 */
[----:B------:R-:W-:Y:S01]  /*4be0*/  HFMA2.MMA R13, -RZ, RZ, 0, 0 ;  /* 0x00000000ff0d7435 */ /* 0x000fe200000001ff */
[----:B------:R-:W-:Y:S01]  /*4bf0*/  FFMA.FTZ R15, R97, R149, RZ ;  /* 0x00000095610f7223 */ /* 0x000fe200000100ff */
[----:B---3--:R-:W-:Y:S01]  /*4c00*/  HADD2.F32 R27, -RZ, R8.H1_H1 ;  /* 0x30000008ff1b7230 */ /* 0x008fe20000004100 */
[----:B------:R-:W-:Y:S01]  /*4c10*/  IMAD R176, R152, c[0x0][0x298], RZ ;  /* 0x0000a60098b07a24 */ /* 0x000fe200078e02ff */
[--C-:B------:R-:W-:Y:S01]  /*4c20*/  HADD2.F32 R156, -RZ, R9.reuse.H0_H0 ;  /* 0x20000009ff9c7230 */ /* 0x100fe20000004100 */
[----:B------:R-:W-:Y:S01]  /*4c30*/  FMUL.FTZ R12, R154, R103 ;  /* 0x000000679a0c7220 */ /* 0x000fe20000410000 */
[----:B------:R-:W-:Y:S01]  /*4c40*/  HADD2.F32 R155, -RZ, R9.H1_H1 ;  /* 0x30000009ff9b7230 */ /* 0x000fe20000004100 */
[----:B------:R-:W-:Y:S01]  /*4c50*/  FFMA.FTZ R15, R95, R166, R15 ;  /* 0x000000a65f0f7223 */ /* 0x000fe2000001000f */
[----:B------:R-:W-:Y:S01]  /*4c60*/  LEA R185, R31, 0xfffffc00, 0xa ;  /* 0xfffffc001fb97811 */ /* 0x000fe200078e50ff */
[----:B------:R-:W-:Y:S01]  /*4c70*/  FFMA.FTZ R149, R104, -R12, R149 ;  /* 0x8000000c68957223 */ /* 0x000fe20000010095 */
[----:B------:R-:W-:Y:S01]  /*4c80*/  MOV R12, R40 ;  /* 0x00000028000c7202 */ /* 0x000fe20000000f00 */
[----:B------:R-:W-:Y:S01]  /*4c90*/  FMUL.FTZ R153, R27, R88 ;  /* 0x000000581b997220 */ /* 0x000fe20000410000 */
[--C-:B------:R-:W-:Y:S01]  /*4ca0*/  HADD2.F32 R187, -RZ, R6.reuse.H1_H1 ;  /* 0x30000006ffbb7230 */ /* 0x100fe20000004100 */
[----:B------:R-:W-:Y:S01]  /*4cb0*/  FMUL.FTZ R157, R156, R101 ;  /* 0x000000659c9d7220 */ /* 0x000fe20000410000 */
[C---:B------:R-:W-:Y:S01]  /*4cc0*/  ISETP.NE.AND P2, PT, R40.reuse, RZ, PT ;  /* 0x000000ff2800720c */ /* 0x040fe20003f45270 */
[C---:B------:R-:W-:Y:S01]  /*4cd0*/  IMAD.WIDE.U32 R12, R45.reuse, c[0x0][0x298], R12 ;  /* 0x0000a6002d0c7a25 */ /* 0x040fe200078e000c */
[----:B------:R-:W-:Y:S01]  /*4ce0*/  HADD2.F32 R182, -RZ, R6.H0_H0 ;  /* 0x20000006ffb67230 */ /* 0x000fe20000004100 */
[----:B------:R-:W-:Y:S01]  /*4cf0*/  SHF.L.U32 R203, R40, 0x4, RZ ;  /* 0x0000000428cb7819 */ /* 0x000fe200000006ff */
[----:B------:R-:W-:Y:S01]  /*4d00*/  BSSY B0, `(.L_x_4321) ;  /* 0x00000be000007945 */ /* 0x000fe20003800000 */
[----:B------:R-:W-:-:S02]  /*4d10*/  IMAD R167, R45, c[0x0][0x29c], R176 ;  /* 0x0000a7002da77a24 */ /* 0x000fc400078e02b0 */
[----:B------:R-:W-:Y:S01]  /*4d20*/  FMUL.FTZ R171, R155, R86 ;  /* 0x000000569bab7220 */ /* 0x000fe20000410000 */
[----:B------:R-:W0:Y:S01]  /*4d30*/  LDS R14, [R40.X8+0x1b14] ;  /* 0x001b1400280e7984 */ /* 0x000e220000008800 */
[----:B------:R-:W-:Y:S01]  /*4d40*/  FFMA.FTZ R15, R93, R168, R15 ;  /* 0x000000a85d0f7223 */ /* 0x000fe2000001000f */
[----:B------:R-:W-:Y:S01]  /*4d50*/  IADD3 R13, R13, R167, RZ ;  /* 0x000000a70d0d7210 */ /* 0x000fe20007ffe0ff */
[----:B------:R-:W-:Y:S01]  /*4d60*/  FFMA.FTZ R153, R106, -R153, R166 ;  /* 0x800000996a997223 */ /* 0x000fe200000100a6 */
[--C-:B------:R-:W-:Y:S01]  /*4d70*/  HADD2.F32 R167, -RZ, R10.reuse.H1_H1 ;  /* 0x3000000affa77230 */ /* 0x100fe20000004100 */
[----:B------:R-:W-:Y:S01]  /*4d80*/  FFMA.FTZ R157, R108, -R157, R168 ;  /* 0x8000009d6c9d7223 */ /* 0x000fe200000100a8 */
[----:B------:R-:W-:Y:S01]  /*4d90*/  HADD2.F32 R168, -RZ, R10.H0_H0 ;  /* 0x2000000affa87230 */ /* 0x000fe20000004100 */
[----:B------:R-:W-:Y:S01]  /*4da0*/  FFMA.FTZ R166, R112, -R171, R170 ;  /* 0x800000ab70a67223 */ /* 0x000fe200000100aa */
[----:B------:R1:W-:Y:S01]  /*4db0*/  @!P2 STS.64 [R129.X8+0x2610], R16 ;  /* 0x002610108100a388 */ /* 0x0003e20000008a00 */
[----:B------:R-:W-:Y:S01]  /*4dc0*/  FMUL.FTZ R171, R133, R126 ;  /* 0x0000007e85ab7220 */ /* 0x000fe20000410000 */
[----:B------:R-:W-:Y:S01]  /*4dd0*/  LEA.HI.SX32 R203, R203, R203, 0x1b ;  /* 0x000000cbcbcb7211 */ /* 0x000fe200078fdaff */
[----:B------:R-:W-:Y:S01]  /*4de0*/  FFMA.FTZ R15, R91, R170, R15 ;  /* 0x000000aa5b0f7223 */ /* 0x000fe2000001000f */
[----:B------:R-:W-:Y:S01]  /*4df0*/  HADD2.F32 R170, -RZ, R11.H0_H0 ;  /* 0x2000000bffaa7230 */ /* 0x000fe20000004100 */
[----:B------:R-:W-:-:S02]  /*4e00*/  FMUL.FTZ R175, R168, R99 ;  /* 0x00000063a8af7220 */ /* 0x000fc40000410000 */
[-C--:B------:R-:W-:Y:S02]  /*4e10*/  FMUL.FTZ R173, R123, R126.reuse ;  /* 0x0000007e7bad7220 */ /* 0x080fe40000410000 */
[----:B------:R-:W-:Y:S02]  /*4e20*/  IMAD R176, R150, c[0x0][0x2a0], RZ ;  /* 0x0000a80096b07a24 */ /* 0x000fe400078e02ff */
[-C--:B------:R-:W-:Y:S02]  /*4e30*/  FMUL.FTZ R183, R109, R126.reuse ;  /* 0x0000007e6db77220 */ /* 0x080fe40000410000 */
[----:B------:R-:W-:Y:S02]  /*4e40*/  IMAD R177, R43, c[0x0][0x2a4], R176 ;  /* 0x0000a9002bb17a24 */ /* 0x000fe400078e02b0 */
[-C--:B------:R-:W-:Y:S02]  /*4e50*/  FMUL.FTZ R176, R111, R126.reuse ;  /* 0x0000007e6fb07220 */ /* 0x080fe40000410000 */
[----:B------:R-:W-:-:S02]  /*4e60*/  FMUL.FTZ R181, R83, R126 ;  /* 0x0000007e53b57220 */ /* 0x000fc40000410000 */
[----:B------:R-:W-:Y:S02]  /*4e70*/  FMUL.FTZ R184, R187, R102 ;  /* 0x00000066bbb87220 */ /* 0x000fe40000410000 */
[----:B------:R-:W-:Y:S02]  /*4e80*/  FMUL.FTZ R189, R133, R26 ;  /* 0x0000001a85bd7220 */ /* 0x000fe40000410000 */
[----:B------:R-:W-:Y:S02]  /*4e90*/  FFMA.FTZ R184, R136, -R184, R165 ;  /* 0x800000b888b87223 */ /* 0x000fe400000100a5 */
[----:B0-----:R-:W-:Y:S02]  /*4ea0*/  FFMA.FTZ R171, R14, R151, R171 ;  /* 0x000000970eab7223 */ /* 0x001fe400000100ab */
[----:B------:R-:W-:Y:S02]  /*4eb0*/  FFMA.FTZ R14, R89, R172, R15 ;  /* 0x000000ac590e7223 */ /* 0x000fe4000001000f */
[----:B------:R-:W-:-:S02]  /*4ec0*/  FMUL.FTZ R15, R167, R84 ;  /* 0x00000054a70f7220 */ /* 0x000fc40000410000 */
[----:B------:R-:W-:Y:S02]  /*4ed0*/  FFMA.FTZ R151, R110, -R175, R172 ;  /* 0x800000af6e977223 */ /* 0x000fe400000100ac */
[----:B------:R-:W-:Y:S02]  /*4ee0*/  FFMA.FTZ R172, R148, R171, R173 ;  /* 0x000000ab94ac7223 */ /* 0x000fe400000100ad */
[----:B------:R-:W-:Y:S02]  /*4ef0*/  FMUL.FTZ R173, R121, R126 ;  /* 0x0000007e79ad7220 */ /* 0x000fe40000410000 */
[----:B------:R-:W-:Y:S02]  /*4f00*/  FFMA.FTZ R148, R116, -R15, R169 ;  /* 0x8000000f74947223 */ /* 0x000fe400000100a9 */
[----:B------:R-:W-:Y:S01]  /*4f10*/  FFMA.FTZ R14, R87, R169, R14 ;  /* 0x000000a9570e7223 */ /* 0x000fe2000001000e */
[----:B------:R-:W-:Y:S01]  /*4f20*/  HADD2.F32 R169, -RZ, R11.H1_H1 ;  /* 0x3000000bffa97230 */ /* 0x000fe20000004100 */
[----:B------:R-:W-:-:S02]  /*4f30*/  FMUL.FTZ R15, R170, R107 ;  /* 0x0000006baa0f7220 */ /* 0x000fc40000410000 */
[----:B------:R-:W-:Y:S02]  /*4f40*/  FFMA.FTZ R173, R147, R172, R173 ;  /* 0x000000ac93ad7223 */ /* 0x000fe400000100ad */
[----:B------:R-:W-:Y:S02]  /*4f50*/  FMUL.FTZ R175, R117, R126 ;  /* 0x0000007e75af7220 */ /* 0x000fe40000410000 */
[----:B------:R-:W-:Y:S02]  /*4f60*/  FFMA.FTZ R147, R114, -R15, R174 ;  /* 0x8000000f72937223 */ /* 0x000fe400000100ae */
[----:B------:R-:W-:Y:S01]  /*4f70*/  FFMA.FTZ R178, R85, R174, R14 ;  /* 0x000000ae55b27223 */ /* 0x000fe2000001000e */
[----:B------:R-:W-:Y:S01]  /*4f80*/  HADD2.F32 R174, -RZ, R4.H0_H0 ;  /* 0x20000004ffae7230 */ /* 0x000fe20000004100 */
[----:B------:R-:W-:-:S04]  /*4f90*/  IMAD.WIDE.U32 R14, R43, c[0x0][0x2a0], R12 ;  /* 0x0000a8002b0e7a25 */ /* 0x000fc800078e000c */
[----:B------:R-:W-:Y:S01]  /*4fa0*/  FFMA.FTZ R175, R18, R173, R175 ;  /* 0x000000ad12af7223 */ /* 0x000fe200000100af */
[----:B------:R-:W-:Y:S01]  /*4fb0*/  IADD3 R13, R15, R177, RZ ;  /* 0x000000b10f0d7210 */ /* 0x000fe20007ffe0ff */
[----:B------:R-:W-:Y:S01]  /*4fc0*/  FMUL.FTZ R12, R115, R126 ;  /* 0x0000007e730c7220 */ /* 0x000fe20000410000 */
[----:B------:R-:W-:Y:S01]  /*4fd0*/  LEA R18, P1, R14, c[0x0][0x318], 0x2 ;  /* 0x0000c6000e127a11 */ /* 0x000fe200078210ff */
[----:B------:R-:W-:Y:S01]  /*4fe0*/  FFMA.FTZ R178, R83, R159, R178 ;  /* 0x0000009f53b27223 */ /* 0x000fe200000100b2 */
[----:B------:R-:W-:Y:S01]  /*4ff0*/  IADD3 R15, R30, -c[0x0][0x174], RZ ;  /* 0x80005d001e0f7a10 */ /* 0x000fe20007ffe0ff */
[----:B------:R-:W-:Y:S01]  /*5000*/  FFMA.FTZ R179, R19, R175, R12 ;  /* 0x000000af13b37223 */ /* 0x000fe2000001000c */
[----:B------:R-:W-:Y:S01]  /*5010*/  IADD3 R12, P0, R185, R14, RZ ;  /* 0x0000000eb90c7210 */ /* 0x000fe20007f1e0ff */
[----:B------:R-:W-:Y:S01]  /*5020*/  FMUL.FTZ R177, R174, R113 ;  /* 0x00000071aeb17220 */ /* 0x000fe20000410000 */
[----:B------:R-:W-:Y:S01]  /*5030*/  LEA.HI.X R19, R14, c[0x0][0x31c], R13, 0x2, P1 ;  /* 0x0000c7000e137a11 */ /* 0x000fe200008f140d */
[----:B------:R-:W-:Y:S01]  /*5040*/  FMUL.FTZ R14, R169, R90 ;  /* 0x0000005aa90e7220 */ /* 0x000fe20000410000 */
[----:B------:R-:W-:Y:S01]  /*5050*/  LEA.HI.X.SX32 R13, R185, R13, 0x1, P0 ;  /* 0x0000000db90d7211 */ /* 0x000fe200000f0eff */
[----:B------:R-:W-:-:S02]  /*5060*/  FFMA.FTZ R176, R146, R179, R176 ;  /* 0x000000b392b07223 */ /* 0x000fc400000100b0 */
[----:B------:R-:W-:Y:S02]  /*5070*/  FFMA.FTZ R146, R120, -R14, R159 ;  /* 0x8000000e78927223 */ /* 0x000fe4000001009f */
[----:B------:R-:W-:Y:S02]  /*5080*/  FFMA.FTZ R183, R145, R176, R183 ;  /* 0x000000b091b77223 */ /* 0x000fe400000100b7 */
[----:B------:R-:W-:Y:S02]  /*5090*/  FMUL.FTZ R159, R105, R126 ;  /* 0x0000007e699f7220 */ /* 0x000fe40000410000 */
[----:B------:R-:W-:Y:S02]  /*50a0*/  IMAD R15, R15, -0x400, RZ ;  /* 0xfffffc000f0f7824 */ /* 0x000fe400078e02ff */
[----:B------:R-:W-:Y:S02]  /*50b0*/  FFMA.FTZ R144, R144, R183, R159 ;  /* 0x000000b790907223 */ /* 0x000fe4000001009f */
[----:B------:R-:W-:Y:S01]  /*50c0*/  FFMA.FTZ R14, R105, R158, R178 ;  /* 0x0000009e690e7223 */ /* 0x000fe200000100b2 */
[----:B------:R-:W-:Y:S01]  /*50d0*/  HADD2.F32 R178, -RZ, R5.H0_H0 ;  /* 0x20000005ffb27230 */ /* 0x000fe20000004100 */
[----:B------:R-:W-:-:S04]  /*50e0*/  IMAD.WIDE R18, R15, 0x4, R18 ;  /* 0x000000040f127825 */ /* 0x000fc800078e0212 */
[----:B------:R-:W-:Y:S02]  /*50f0*/  FFMA.FTZ R181, R143, R144, R181 ;  /* 0x000000908fb57223 */ /* 0x000fe400000100b5 */
[-C--:B------:R-:W-:Y:S02]  /*5100*/  FMUL.FTZ R15, R85, R126.reuse ;  /* 0x0000007e550f7220 */ /* 0x080fe40000410000 */
[----:B------:R-:W-:Y:S02]  /*5110*/  FFMA.FTZ R14, R109, R161, R14 ;  /* 0x000000a16d0e7223 */ /* 0x000fe4000001000e */
[----:B------:R-:W-:Y:S02]  /*5120*/  FMUL.FTZ R143, R178, R119 ;  /* 0x00000077b28f7220 */ /* 0x000fe40000410000 */
[----:B------:R-:W-:Y:S02]  /*5130*/  FFMA.FTZ R142, R142, R181, R15 ;  /* 0x000000b58e8e7223 */ /* 0x000fe4000001000f */
[----:B------:R-:W-:-:S02]  /*5140*/  FMUL.FTZ R159, R87, R126 ;  /* 0x0000007e579f7220 */ /* 0x000fc40000410000 */
[----:B------:R-:W-:Y:S02]  /*5150*/  FFMA.FTZ R14, R111, R160, R14 ;  /* 0x000000a06f0e7223 */ /* 0x000fe4000001000e */
[----:B------:R-:W-:Y:S01]  /*5160*/  FFMA.FTZ R180, R128, -R143, R160 ;  /* 0x8000008f80b47223 */ /* 0x000fe200000100a0 */
[----:B------:R-:W-:Y:S01]  /*5170*/  SHF.L.U64.HI R143, R127, 0x2, R98 ;  /* 0x000000027f8f7819 */ /* 0x000fe20000010262 */
[----:B------:R-:W-:Y:S02]  /*5180*/  FFMA.FTZ R159, R141, R142, R159 ;  /* 0x0000008e8d9f7223 */ /* 0x000fe4000001009f */
[-C--:B------:R-:W-:Y:S02]  /*5190*/  FMUL.FTZ R15, R89, R126.reuse ;  /* 0x0000007e590f7220 */ /* 0x080fe40000410000 */
[----:B------:R-:W-:Y:S02]  /*51a0*/  FFMA.FTZ R14, R115, R163, R14 ;  /* 0x000000a3730e7223 */ /* 0x000fe4000001000e */
[----:B------:R-:W-:Y:S01]  /*51b0*/  FFMA.FTZ R140, R140, R159, R15 ;  /* 0x0000009f8c8c7223 */ /* 0x000fe2000001000f */
[----:B------:R-:W-:Y:S01]  /*51c0*/  SHF.L.U32 R15, R127, 0x2, RZ ;  /* 0x000000027f0f7819 */ /* 0x000fe200000006ff */
[----:B------:R-:W-:-:S02]  /*51d0*/  FMUL.FTZ R141, R91, R126 ;  /* 0x0000007e5b8d7220 */ /* 0x000fc40000410000 */
[----:B------:R-:W-:Y:S02]  /*51e0*/  FFMA.FTZ R186, R117, R162, R14 ;  /* 0x000000a275ba7223 */ /* 0x000fe4000001000e */
[----:B------:R-:W-:Y:S02]  /*51f0*/  IMAD R14, R143, c[0x0][0x2b0], RZ ;  /* 0x0000ac008f0e7a24 */ /* 0x000fe400078e02ff */
[----:B------:R-:W-:Y:S01]  /*5200*/  FFMA.FTZ R145, R118, -R177, R158 ;  /* 0x800000b176917223 */ /* 0x000fe2000001009e */
[----:B------:R-:W-:Y:S01]  /*5210*/  HADD2.F32 R177, -RZ, R4.H1_H1 ;  /* 0x30000004ffb17230 */ /* 0x000fe20000004100 */
[----:B------:R-:W-:Y:S02]  /*5220*/  FFMA.FTZ R141, R139, R140, R141 ;  /* 0x0000008c8b8d7223 */ /* 0x000fe4000001008d */
[----:B------:R-:W-:Y:S02]  /*5230*/  FMUL.FTZ R143, R93, R126 ;  /* 0x0000007e5d8f7220 */ /* 0x000fe40000410000 */
[----:B------:R-:W-:-:S02]  /*5240*/  IMAD R139, R15, c[0x0][0x2b4], R14 ;  /* 0x0000ad000f8b7a24 */ /* 0x000fc400078e020e */
[----:B------:R-:W-:Y:S01]  /*5250*/  IMAD.WIDE.U32 R14, R15, c[0x0][0x2b0], R18 ;  /* 0x0000ac000f0e7a25 */ /* 0x000fe200078e0012 */
[----:B------:R-:W-:-:S03]  /*5260*/  P2R R18, PR, RZ, 0x4 ;  /* 0x00000004ff127803 */ /* 0x000fc60000000000 */
[----:B------:R-:W-:Y:S01]  /*5270*/  FFMA.FTZ R143, R138, R141, R143 ;  /* 0x0000008d8a8f7223 */ /* 0x000fe2000001008f */
[----:B------:R-:W-:Y:S01]  /*5280*/  IADD3 R15, R15, R139, RZ ;  /* 0x0000008b0f0f7210 */ /* 0x000fe20007ffe0ff */
[----:B------:R-:W-:Y:S02]  /*5290*/  FMUL.FTZ R19, R95, R126 ;  /* 0x0000007e5f137220 */ /* 0x000fe40000410000 */
[----:B------:R-:W-:Y:S01]  /*52a0*/  FFMA.FTZ R186, R121, R165, R186 ;  /* 0x000000a579ba7223 */ /* 0x000fe200000100ba */
[----:B------:R-:W-:Y:S01]  /*52b0*/  HADD2.F32 R165, -RZ, R7.H1_H1 ;  /* 0x30000007ffa57230 */ /* 0x000fe20000004100 */
[----:B------:R-:W-:Y:S02]  /*52c0*/  FMUL.FTZ R158, R177, R92 ;  /* 0x0000005cb19e7220 */ /* 0x000fe40000410000 */
[----:B------:R-:W-:Y:S02]  /*52d0*/  FFMA.FTZ R19, R122, R143, R19 ;  /* 0x0000008f7a137223 */ /* 0x000fe40000010013 */
[----:B------:R-:W-:-:S02]  /*52e0*/  FMUL.FTZ R139, R97, R126 ;  /* 0x0000007e618b7220 */ /* 0x000fc40000410000 */
[----:B------:R-:W-:Y:S01]  /*52f0*/  FFMA.FTZ R158, R130, -R158, R161 ;  /* 0x8000009e829e7223 */ /* 0x000fe200000100a1 */
[----:B------:R-:W-:Y:S01]  /*5300*/  HADD2.F32 R161, -RZ, R5.H1_H1 ;  /* 0x30000005ffa17230 */ /* 0x000fe20000004100 */
[----:B------:R-:W-:Y:S02]  /*5310*/  FMUL.FTZ R18, R165, R100 ;  /* 0x00000064a5127220 */ /* 0x000fe40000410000 */
[----:B------:R-:W-:Y:S02]  /*5320*/  FFMA.FTZ R139, R124, R19, R139 ;  /* 0x000000137c8b7223 */ /* 0x000fe4000001008b */
[----:B------:R-:W-:Y:S02]  /*5330*/  FFMA.FTZ R122, R137, -R18, R26 ;  /* 0x80000012897a7223 */ /* 0x000fe4000001001a */
[----:B------:R-:W-:Y:S02]  /*5340*/  FMUL.FTZ R160, R161, R94 ;  /* 0x0000005ea1a07220 */ /* 0x000fe40000410000 */
[----:B------:R-:W-:-:S02]  /*5350*/  FMUL.FTZ R26, R139, R103 ;  /* 0x000000678b1a7220 */ /* 0x000fc40000410000 */
[----:B------:R-:W-:Y:S02]  /*5360*/  FFMA.FTZ R186, R123, R164, R186 ;  /* 0x000000a47bba7223 */ /* 0x000fe400000100ba */
[----:B------:R-:W-:Y:S02]  /*5370*/  FFMA.FTZ R160, R134, -R160, R163 ;  /* 0x800000a086a07223 */ /* 0x000fe400000100a3 */
[----:B------:R-:W-:Y:S02]  /*5380*/  FMUL.FTZ R126, R19, R88 ;  /* 0x00000058137e7220 */ /* 0x000fe40000410000 */
[----:B------:R-:W-:Y:S02]  /*5390*/  FFMA.FTZ R124, R149, R26, RZ ;  /* 0x0000001a957c7223 */ /* 0x000fe400000100ff */
[----:B------:R-:W-:Y:S02]  /*53a0*/  FMUL.FTZ R163, R182, R125 ;  /* 0x0000007db6a37220 */ /* 0x000fe40000410000 */
[----:B------:R-:W-:-:S02]  /*53b0*/  FADD.FTZ R18, R186, R189 ;  /* 0x000000bdba127221 */ /* 0x000fc40000010000 */
[----:B------:R-:W-:Y:S02]  /*53c0*/  FMUL.FTZ R189, R143, R101 ;  /* 0x000000658fbd7220 */ /* 0x000fe40000410000 */
[----:B------:R-:W-:Y:S02]  /*53d0*/  FFMA.FTZ R124, R153, R126, R124 ;  /* 0x0000007e997c7223 */ /* 0x000fe4000001007c */
[----:B------:R-:W-:Y:S01]  /*53e0*/  FFMA.FTZ R163, R132, -R163, R162 ;  /* 0x800000a384a37223 */ /* 0x000fe200000100a2 */
[----:B------:R-:W-:Y:S01]  /*53f0*/  HADD2.F32 R162, -RZ, R7.H0_H0 ;  /* 0x20000007ffa27230 */ /* 0x000fe20000004100 */
[----:B-1----:R-:W-:Y:S02]  /*5400*/  FMUL.FTZ R16, R141, R86 ;  /* 0x000000568d107220 */ /* 0x002fe40000410000 */
[----:B------:R-:W-:Y:S02]  /*5410*/  FFMA.FTZ R17, R157, R189, R124 ;  /* 0x000000bd9d117223 */ /* 0x000fe4000001007c */
[----:B------:R-:W-:-:S02]  /*5420*/  FMUL.FTZ R138, R162, R131 ;  /* 0x00000083a28a7220 */ /* 0x000fc40000410000 */
[----:B------:R-:W-:Y:S02]  /*5430*/  FMUL.FTZ R191, R140, R99 ;  /* 0x000000638cbf7220 */ /* 0x000fe40000410000 */
[----:B------:R-:W-:Y:S02]  /*5440*/  FFMA.FTZ R124, R166, R16, R17 ;  /* 0x00000010a67c7223 */ /* 0x000fe40000010011 */
[----:B------:R-:W-:Y:S02]  /*5450*/  FMUL.FTZ R200, R171, R100 ;  /* 0x00000064abc87220 */ /* 0x000fe40000410000 */
[----:B------:R-:W-:Y:S02]  /*5460*/  FFMA.FTZ R138, R135, -R138, R164 ;  /* 0x8000008a878a7223 */ /* 0x000fe400000100a4 */
[----:B------:R-:W-:Y:S02]  /*5470*/  FMUL.FTZ R164, R159, R84 ;  /* 0x000000549fa47220 */ /* 0x000fe40000410000 */
[----:B------:R-:W-:-:S02]  /*5480*/  FFMA.FTZ R17, R151, R191, R124 ;  /* 0x000000bf97117223 */ /* 0x000fc4000001007c */
[----:B------:R-:W-:Y:S02]  /*5490*/  FMUL.FTZ R186, R165, R200 ;  /* 0x000000c8a5ba7220 */ /* 0x000fe40000410000 */
[----:B------:R-:W-:Y:S02]  /*54a0*/  FMUL.FTZ R193, R142, R107 ;  /* 0x0000006b8ec17220 */ /* 0x000fe40000410000 */
[----:B------:R-:W-:Y:S01]  /*54b0*/  FFMA.FTZ R124, R148, R164, R17 ;  /* 0x000000a4947c7223 */ /* 0x000fe20000010011 */
[----:B------:R0:W-:Y:S01]  /*54c0*/  STS [R203.X4+0x88c], R186 ;  /* 0x00088cbacb007388 */ /* 0x0001e20000004800 */
[----:B------:R-:W-:Y:S02]  /*54d0*/  FMUL.FTZ R198, R173, R102 ;  /* 0x00000066adc67220 */ /* 0x000fe40000410000 */
[----:B------:R-:W-:Y:S02]  /*54e0*/  FFMA.FTZ R17, R147, R193, R124 ;  /* 0x000000c193117223 */ /* 0x000fe4000001007c */
[----:B------:R-:W-:-:S02]  /*54f0*/  FMUL.FTZ R188, R187, R198 ;  /* 0x000000c6bbbc7220 */ /* 0x000fc40000410000 */
[----:B------:R-:W-:Y:S02]  /*5500*/  FMUL.FTZ R195, R144, R113 ;  /* 0x0000007190c37220 */ /* 0x000fe40000410000 */
[----:B------:R-:W-:Y:S01]  /*5510*/  FMUL.FTZ R197, R176, R119 ;  /* 0x00000077b0c57220 */ /* 0x000fe20000410000 */
[----:B------:R1:W-:Y:S01]  /*5520*/  STS [R203.X4+0x884], R188 ;  /* 0x000884bccb007388 */ /* 0x0003e20000004800 */
[----:B0-----:R-:W-:Y:S02]  /*5530*/  FMUL.FTZ R186, R181, R90 ;  /* 0x0000005ab5ba7220 */ /* 0x001fe40000410000 */
[----:B------:R-:W-:Y:S02]  /*5540*/  FMUL.FTZ R201, R172, R131 ;  /* 0x00000083acc97220 */ /* 0x000fe40000410000 */
[-C--:B------:R-:W-:Y:S02]  /*5550*/  FFMA.FTZ R124, R146, R186.reuse, R17 ;  /* 0x000000ba927c7223 */ /* 0x080fe40000010011 */
[----:B------:R-:W-:-:S02]  /*5560*/  FMUL.FTZ R186, R169, R186 ;  /* 0x000000baa9ba7220 */ /* 0x000fc40000410000 */
[----:B------:R-:W-:Y:S02]  /*5570*/  FFMA.FTZ R17, R145, R195, R124 ;  /* 0x000000c391117223 */ /* 0x000fe4000001007c */
[----:B-1----:R-:W-:Y:S01]  /*5580*/  FMUL.FTZ R188, R183, R92 ;  /* 0x0000005cb7bc7220 */ /* 0x002fe20000410000 */
[----:B------:R0:W-:Y:S01]  /*5590*/  STS [R203.X4+0x86c], R186 ;  /* 0x00086cbacb007388 */ /* 0x0001e20000004800 */
[----:B------:R-:W-:Y:S02]  /*55a0*/  FMUL.FTZ R192, R179, R94 ;  /* 0x0000005eb3c07220 */ /* 0x000fe40000410000 */
[----:B------:R-:W-:Y:S02]  /*55b0*/  FFMA.FTZ R17, R158, R188, R17 ;  /* 0x000000bc9e117223 */ /* 0x000fe40000010011 */
[----:B------:R-:W-:Y:S02]  /*55c0*/  FMUL.FTZ R190, R162, R201 ;  /* 0x000000c9a2be7220 */ /* 0x000fe40000410000 */
[----:B------:R-:W-:-:S02]  /*55d0*/  FFMA.FTZ R17, R180, R197, R17 ;  /* 0x000000c5b4117223 */ /* 0x000fc40000010011 */
[----:B------:R-:W-:Y:S01]  /*55e0*/  FMUL.FTZ R199, R175, R125 ;  /* 0x0000007dafc77220 */ /* 0x000fe20000410000 */
[----:B0-----:R-:W-:Y:S01]  /*55f0*/  IADD3 R186, -R185, c[0x0][0x168], -R40 ;  /* 0x00005a00b9ba7a10 */ /* 0x001fe20007ffe928 */
[-C--:B------:R-:W-:Y:S01]  /*5600*/  FMUL.FTZ R194, R161, R192.reuse ;  /* 0x000000c0a1c27220 */ /* 0x080fe20000410000 */
[----:B------:R0:W-:Y:S01]  /*5610*/  STS [R203.X4+0x888], R190 ;  /* 0x000888becb007388 */ /* 0x0001e20000004800 */
[----:B------:R-:W-:Y:S01]  /*5620*/  FFMA.FTZ R192, R160, R192, R17 ;  /* 0x000000c0a0c07223 */ /* 0x000fe20000010011 */
[----:B------:R-:W-:Y:S01]  /*5630*/  ISETP.GE.AND P0, PT, R186, 0x1, PT ;  /* 0x00000001ba00780c */ /* 0x000fe20003f06270 */
[----:B------:R-:W-:Y:S01]  /*5640*/  FMUL.FTZ R196, R182, R199 ;  /* 0x000000c7b6c47220 */ /* 0x000fe20000410000 */
[----:B------:R-:W-:Y:S01]  /*5650*/  STS [R203.X4+0x87c], R194 ;  /* 0x00087cc2cb007388 */ /* 0x000fe20000004800 */
[----:B------:R-:W-:Y:S01]  /*5660*/  FMUL.FTZ R124, R177, R188 ;  /* 0x000000bcb17c7220 */ /* 0x000fe20000410000 */
[----:B------:R-:W-:Y:S01]  /*5670*/  IADD3 R17, R40, 0x40, RZ ;  /* 0x0000004028117810 */ /* 0x000fe20007ffe0ff */
[----:B------:R-:W-:Y:S01]  /*5680*/  FMUL.FTZ R195, R174, R195 ;  /* 0x000000c3aec37220 */ /* 0x000fe20000410000 */
[----:B------:R-:W-:Y:S01]  /*5690*/  STS [R203.X4+0x880], R196 ;  /* 0x000880c4cb007388 */ /* 0x000fe20000004800 */
        /* <DEDUP_REMOVED lines=8> */
[----:B------:R-:W-:Y:S01]  /*5720*/  FMUL.FTZ R189, R156, R189 ;  /* 0x000000bd9cbd7220 */ /* 0x000fe20000410000 */
[----:B------:R1:W-:Y:S01]  /*5730*/  STS [R203.X4+0x870], R195 ;  /* 0x000870c3cb007388 */ /* 0x0003e20000004800 */
[----:B------:R-:W-:Y:S01]  /*5740*/  FMUL.FTZ R126, R27, R126 ;  /* 0x0000007e1b7e7220 */ /* 0x000fe20000410000 */
[----:B0-----:R-:W-:Y:S01]  /*5750*/  LEA.HI.SX32 R124, R17, R40, 0x1b ;  /* 0x00000028117c7211 */ /* 0x001fe200078fdaff */
[----:B------:R-:W-:Y:S01]  /*5760*/  FMUL.FTZ R26, R154, R26 ;  /* 0x0000001a9a1a7220 */ /* 0x000fe20000410000 */
[----:B------:R1:W-:Y:S01]  /*5770*/  STS [R203.X4+0x868], R193 ;  /* 0x000868c1cb007388 */ /* 0x0003e20000004800 */
[----:B------:R-:W-:-:S02]  /*5780*/  FFMA.FTZ R199, R163, R199, R192 ;  /* 0x000000c7a3c77223 */ /* 0x000fc400000100c0 */
        /* <DEDUP_REMOVED lines=8> */
[----:B------:R1:W-:Y:S04]  /*5810*/  STS [R203.X4+0x850], R26 ;  /* 0x0008501acb007388 */ /* 0x0003e80000004800 */
[----:B------:R-:W-:Y:S06]  /*5820*/  BAR.SYNC.DEFER_BLOCKING 0x0 ;  /* 0x0000000000007b1d */ /* 0x000fec0000010000 */
[----:B------:R-:W-:Y:S05]  /*5830*/  @!P0 BRA `(.L_x_4322) ;  /* 0x000000a000008947 */ /* 0x000fea0003800000 */
[----:B-1----:R-:W-:Y:S01]  /*5840*/  LEA.HI.SX32 R26, R40, R40, 0x1b ;  /* 0x00000028281a7211 */ /* 0x002fe200078fdaff */
        /* <DEDUP_REMOVED lines=9> */
.L_x_4322:
[----:B-1----:R-:W-:Y:S05]  /*58e0*/  BSYNC B0 ;  /* 0x0000000000007941 */ /* 0x002fea0003800000 */
.L_x_4321:
[----:B------:R1:W2:Y:S01]  /*58f0*/  LDS R13, [R124.X4+0x950] ;  /* 0x000950007c0d7984 */ /* 0x0002a20000004800 */
[----:B------:R-:W-:Y:S01]  /*5900*/  BSSY B0, `(.L_x_4323) ;  /* 0x0000006000007945 */ /* 0x000fe20003800000 */
[----:B------:R-:W-:Y:S01]  /*5910*/  FADD.FTZ R12, R199, R200 ;  /* 0x000000c8c70c7221 */ /* 0x000fe20000010000 */
[C---:B0-----:R-:W-:Y:S02]  /*5920*/  IADD3 R17, R40.reuse, 0x80, RZ ;  /* 0x0000008028117810 */ /* 0x041fe40007ffe0ff */
[----:B------:R-:W-:Y:S01]  /*5930*/  IADD3 R185, R40, 0xc0, RZ ;  /* 0x000000c028b97810 */ /* 0x000fe20007ffe0ff */
[----:B------:R-:W-:Y:S05]  /*5940*/  @!P1 BRA `(.L_x_4324) ;  /* 0x0000001000009947 */ /* 0x000fea0003800000 */
[----:B--2---:R0:W-:Y:S02]  /*5950*/  RED.E.ADD.F32.FTZ.RN.STRONG.GPU [R14.64+-0xf00], R13 ;  /* 0xfff1000d0e00798e */ /* 0x0041e4000c10e784 */
.L_x_4324:
[----:B------:R-:W-:Y:S05]  /*5960*/  BSYNC B0 ;  /* 0x0000000000007941 */ /* 0x000fea0003800000 */
.L_x_4323:
        /* <DEDUP_REMOVED lines=14> */
.L_x_4326:
[----:B------:R-:W-:Y:S05]  /*5a50*/  BSYNC B0 ;  /* 0x0000000000007941 */ /* 0x000fea0003800000 */
.L_x_4325:
[----:B------:R-:W2:Y:S01]  /*5a60*/  LDS R185, [R185.X4+0xb50] ;  /* 0x000b5000b9b97984 */ /* 0x000ea20000004800 */
[----:B------:R-:W-:Y:S01]  /*5a70*/  BSSY B0, `(.L_x_4327) ;  /* 0x0000005000007945 */ /* 0x000fe20003800000 */
[----:B0-----:R-:W-:Y:S02]  /*5a80*/  IADD3 R17, R40, 0x140, RZ ;  /* 0x0000014028117810 */ /* 0x001fe40007ffe0ff */
[----:B------:R-:W-:Y:S01]  /*5a90*/  LEA.HI.SX32 R13, R13, R40, 0x1b ;  /* 0x000000280d0d7211 */ /* 0x000fe200078fdaff */
[----:B------:R-:W-:Y:S05]  /*5aa0*/  @!P0 BRA `(.L_x_4328) ;  /* 0x0000001000008947 */ /* 0x000fea0003800000 */
[----:B--2---:R0:W-:Y:S02]  /*5ab0*/  RED.E.ADD.F32.FTZ.RN.STRONG.GPU [R14.64+-0xd00], R185 ;  /* 0xfff300b90e00798e */ /* 0x0041e4000c10e784 */
.L_x_4328:
[----:B------:R-:W-:Y:S05]  /*5ac0*/  BSYNC B0 ;  /* 0x0000000000007941 */ /* 0x000fea0003800000 */
.L_x_4327:
[----:B------:R-:W3:Y:S01]  /*5ad0*/  LDS R13, [R13.X4+0xc50] ;  /* 0x000c50000d0d7984 */ /* 0x000ee20000004800 */
[----:B------:R-:W-:Y:S01]  /*5ae0*/  BSSY B0, `(.L_x_4329) ;  /* 0x0000005000007945 */ /* 0x000fe20003800000 */
[----:B0-2---:R-:W-:Y:S02]  /*5af0*/  IADD3 R185, R40, 0x180, RZ ;  /* 0x0000018028b97810 */ /* 0x005fe40007ffe0ff */
[----:B------:R-:W-:Y:S01]  /*5b00*/  LEA.HI.SX32 R17, R17, R40, 0x1b ;  /* 0x0000002811117211 */ /* 0x000fe200078fdaff */
[----:B------:R-:W-:Y:S05]  /*5b10*/  @!P1 BRA `(.L_x_4330) ;  /* 0x0000001000009947 */ /* 0x000fea0003800000 */
[----:B---3--:R0:W-:Y:S02]  /*5b20*/  RED.E.ADD.F32.FTZ.RN.STRONG.GPU [R14.64+-0xc00], R13 ;  /* 0xfff4000d0e00798e */ /* 0x0081e4000c10e784 */
.L_x_4330:
[----:B------:R-:W-:Y:S05]  /*5b30*/  BSYNC B0 ;  /* 0x0000000000007941 */ /* 0x000fea0003800000 */
.L_x_4329:
[----:B------:R-:W2:Y:S01]  /*5b40*/  LDS R17, [R17.X4+0xd50] ;  /* 0x000d500011117984 */ /* 0x000ea20000004800 */
[----:B------:R-:W-:Y:S01]  /*5b50*/  BSSY B0, `(.L_x_4331) ;  /* 0x0000005000007945 */ /* 0x000fe20003800000 */
[----:B0--3--:R-:W-:-:S02]  /*5b60*/  IADD3 R13, R40, 0x1c0, RZ ;  /* 0x000001c0280d7810 */ /* 0x009fc40007ffe0ff */
[----:B------:R-:W-:Y:S01]  /*5b70*/  LEA.HI.SX32 R185, R185, R40, 0x1b ;  /* 0x00000028b9b97211 */ /* 0x000fe200078fdaff */
[----:B------:R-:W-:Y:S05]  /*5b80*/  @!P2 BRA `(.L_x_4332) ;  /* 0x000000100000a947 */ /* 0x000fea0003800000 */
[----:B--2---:R0:W-:Y:S02]  /*5b90*/  RED.E.ADD.F32.FTZ.RN.STRONG.GPU [R14.64+-0xb00], R17 ;  /* 0xfff500110e00798e */ /* 0x0041e4000c10e784 */
.L_x_4332:
[----:B------:R-:W-:Y:S05]  /*5ba0*/  BSYNC B0 ;  /* 0x0000000000007941 */ /* 0x000fea0003800000 */
.L_x_4331:
[----:B------:R-:W3:Y:S01]  /*5bb0*/  LDS R185, [R185.X4+0xe50] ;  /* 0x000e5000b9b97984 */ /* 0x000ee20000004800 */
[----:B------:R-:W-:Y:S01]  /*5bc0*/  BSSY B0, `(.L_x_4333) ;  /* 0x0000005000007945 */ /* 0x000fe20003800000 */
[----:B0-2---:R-:W-:Y:S02]  /*5bd0*/  IADD3 R17, R40, 0x200, RZ ;  /* 0x0000020028117810 */ /* 0x005fe40007ffe0ff */
[----:B------:R-:W-:Y:S01]  /*5be0*/  LEA.HI.SX32 R13, R13, R40, 0x1b ;  /* 0x000000280d0d7211 */ /* 0x000fe200078fdaff */
[----:B------:R-:W-:Y:S05]  /*5bf0*/  @!P3 BRA `(.L_x_4334) ;  /* 0x000000100000b947 */ /* 0x000fea0003800000 */
[----:B---3--:R0:W-:Y:S02]  /*5c00*/  RED.E.ADD.F32.FTZ.RN.STRONG.GPU [R14.64+-0xa00], R185 ;  /* 0xfff600b90e00798e */ /* 0x0081e4000c10e784 */
.L_x_4334:
[----:B------:R-:W-:Y:S05]  /*5c10*/  BSYNC B0 ;  /* 0x0000000000007941 */ /* 0x000fea0003800000 */
.L_x_4333:
[----:B------:R-:W2:Y:S01]  /*5c20*/  LDS R13, [R13.X4+0xf50] ;  /* 0x000f50000d0d7984 */ /* 0x000ea20000004800 */
[----:B------:R-:W-:Y:S01]  /*5c30*/  BSSY B0, `(.L_x_4335) ;  /* 0x0000004000007945 */ /* 0x000fe20003800000 */
[----:B------:R-:W-:Y:S01]  /*5c40*/  LEA.HI.SX32 R16, R17, R40, 0x1b ;  /* 0x0000002811107211 */ /* 0x000fe200078fdaff */
[----:B------:R-:W-:Y:S05]  /*5c50*/  @!P4 BRA `(.L_x_4336) ;  /* 0x000000100000c947 */ /* 0x000fea0003800000 */
[----:B--2---:R2:W-:Y:S02]  /*5c60*/  RED.E.ADD.F32.FTZ.RN.STRONG.GPU [R14.64+-0x900], R13 ;  /* 0xfff7000d0e00798e */ /* 0x0045e4000c10e784 */
.L_x_4336:
[----:B------:R-:W-:Y:S05]  /*5c70*/  BSYNC B0 ;  /* 0x0000000000007941 */ /* 0x000fea0003800000 */
.L_x_4335:
[----:B--2---:R2:W4:Y:S01]  /*5c80*/  LDS R13, [R16.X4+0x1050] ;  /* 0x00105000100d7984 */ /* 0x0045220000004800 */
[----:B------:R-:W-:Y:S01]  /*5c90*/  BSSY B0, `(.L_x_4337) ;  /* 0x0000005000007945 */ /* 0x000fe20003800000 */
[----:B------:R-:W-:-:S02]  /*5ca0*/  IADD3 R17, R40, 0x240, RZ ;  /* 0x0000024028117810 */ /* 0x000fc40007ffe0ff */
[----:B0--3--:R-:W-:Y:S01]  /*5cb0*/  IADD3 R185, R40, 0x280, RZ ;  /* 0x0000028028b97810 */ /* 0x009fe20007ffe0ff */
[----:B------:R-:W-:Y:S05]  /*5cc0*/  @!P5 BRA `(.L_x_4338) ;  /* 0x000000100000d947 */ /* 0x000fea0003800000 */
[----:B----4-:R0:W-:Y:S02]  /*5cd0*/  RED.E.ADD.F32.FTZ.RN.STRONG.GPU [R14.64+-0x800], R13 ;  /* 0xfff8000d0e00798e */ /* 0x0101e4000c10e784 */
.L_x_4338:
[----:B------:R-:W-:Y:S05]  /*5ce0*/  BSYNC B0 ;  /* 0x0000000000007941 */ /* 0x000fea0003800000 */
.L_x_4337:
        /* <DEDUP_REMOVED lines=14> */
.L_x_4340:
[----:B------:R-:W-:Y:S05]  /*5dd0*/  BSYNC B0 ;  /* 0x0000000000007941 */ /* 0x000fea0003800000 */
.L_x_4339:
[----:B------:R-:W3:Y:S01]  /*5de0*/  LDS R185, [R185.X4+0x1250] ;  /* 0x00125000b9b97984 */ /* 0x000ee20000004800 */
[----:B------:R-:W-:Y:S01]  /*5df0*/  BSSY B0, `(.L_x_4341) ;  /* 0x0000005000007945 */ /* 0x000fe20003800000 */
[----:B0-----:R-:W-:-:S02]  /*5e00*/  IADD3 R17, R40, 0x300, RZ ;  /* 0x0000030028117810 */ /* 0x001fc40007ffe0ff */
[----:B------:R-:W-:Y:S01]  /*5e10*/  LEA.HI.SX32 R13, R13, R40, 0x1b ;  /* 0x000000280d0d7211 */ /* 0x000fe200078fdaff */
[----:B------:R-:W-:Y:S05]  /*5e20*/  @!P0 BRA `(.L_x_4342) ;  /* 0x0000001000008947 */ /* 0x000fea0003800000 */
[----:B---3--:R0:W-:Y:S02]  /*5e30*/  RED.E.ADD.F32.FTZ.RN.STRONG.GPU [R14.64+-0x600], R185 ;  /* 0xfffa00b90e00798e */ /* 0x0081e4000c10e784 */
.L_x_4342:
[----:B------:R-:W-:Y:S05]  /*5e40*/  BSYNC B0 ;  /* 0x0000000000007941 */ /* 0x000fea0003800000 */
.L_x_4341:
[----:B------:R-:W4:Y:S01]  /*5e50*/  LDS R13, [R13.X4+0x1350] ;  /* 0x001350000d0d7984 */ /* 0x000f220000004800 */
[----:B------:R-:W-:Y:S01]  /*5e60*/  BSSY B0, `(.L_x_4343) ;  /* 0x0000005000007945 */ /* 0x000fe20003800000 */
[----:B0--3--:R-:W-:Y:S02]  /*5e70*/  IADD3 R185, R40, 0x340, RZ ;  /* 0x0000034028b97810 */ /* 0x009fe40007ffe0ff */
[----:B------:R-:W-:Y:S01]  /*5e80*/  LEA.HI.SX32 R17, R17, R40, 0x1b ;  /* 0x0000002811117211 */ /* 0x000fe200078fdaff */
[----:B------:R-:W-:Y:S05]  /*5e90*/  @!P1 BRA `(.L_x_4344) ;  /* 0x0000001000009947 */ /* 0x000fea0003800000 */
[----:B----4-:R0:W-:Y:S02]  /*5ea0*/  RED.E.ADD.F32.FTZ.RN.STRONG.GPU [R14.64+-0x500], R13 ;  /* 0xfffb000d0e00798e */ /* 0x0101e4000c10e784 */
.L_x_4344:
[----:B------:R-:W-:Y:S05]  /*5eb0*/  BSYNC B0 ;  /* 0x0000000000007941 */ /* 0x000fea0003800000 */
.L_x_4343:
[----:B------:R-:W3:Y:S01]  /*5ec0*/  LDS R17, [R17.X4+0x1450] ;  /* 0x0014500011117984 */ /* 0x000ee20000004800 */
[----:B------:R-:W-:Y:S01]  /*5ed0*/  BSSY B0, `(.L_x_4345) ;  /* 0x0000005000007945 */ /* 0x000fe20003800000 */
[----:B0---4-:R-:W-:Y:S02]  /*5ee0*/  IADD3 R13, R40, 0x380, RZ ;  /* 0x00000380280d7810 */ /* 0x011fe40007ffe0ff */
[----:B------:R-:W-:Y:S01]  /*5ef0*/  LEA.HI.SX32 R185, R185, R40, 0x1b ;  /* 0x00000028b9b97211 */ /* 0x000fe200078fdaff */
[----:B------:R-:W-:Y:S05]  /*5f00*/  @!P2 BRA `(.L_x_4346) ;  /* 0x000000100000a947 */ /* 0x000fea0003800000 */
[----:B---3--:R0:W-:Y:S02]  /*5f10*/  RED.E.ADD.F32.FTZ.RN.STRONG.GPU [R14.64+-0x400], R17 ;  /* 0xfffc00110e00798e */ /* 0x0081e4000c10e784 */
.L_x_4346:
[----:B------:R-:W-:Y:S05]  /*5f20*/  BSYNC B0 ;  /* 0x0000000000007941 */ /* 0x000fea0003800000 */
.L_x_4345:
[----:B------:R-:W4:Y:S01]  /*5f30*/  LDS R185, [R185.X4+0x1550] ;  /* 0x00155000b9b97984 */ /* 0x000f220000004800 */
[----:B------:R-:W-:Y:S01]  /*5f40*/  BSSY B0, `(.L_x_4347) ;  /* 0x0000005000007945 */ /* 0x000fe20003800000 */
[----:B0--3--:R-:W-:-:S02]  /*5f50*/  IADD3 R17, R40, 0x3c0, RZ ;  /* 0x000003c028117810 */ /* 0x009fc40007ffe0ff */
[----:B------:R-:W-:Y:S01]  /*5f60*/  LEA.HI.SX32 R13, R13, R40, 0x1b ;  /* 0x000000280d0d7211 */ /* 0x000fe200078fdaff */
[----:B------:R-:W-:Y:S05]  /*5f70*/  @!P3 BRA `(.L_x_4348) ;  /* 0x000000100000b947 */ /* 0x000fea0003800000 */
[----:B----4-:R0:W-:Y:S02]  /*5f80*/  RED.E.ADD.F32.FTZ.RN.STRONG.GPU [R14.64+-0x300], R185 ;  /* 0xfffd00b90e00798e */ /* 0x0101e4000c10e784 */
.L_x_4348:
[----:B------:R-:W-:Y:S05]  /*5f90*/  BSYNC B0 ;  /* 0x0000000000007941 */ /* 0x000fea0003800000 */
.L_x_4347:
[----:B------:R-:W3:Y:S01]  /*5fa0*/  LDS R13, [R13.X4+0x1650] ;  /* 0x001650000d0d7984 */ /* 0x000ee20000004800 */
[----:B------:R-:W-:Y:S01]  /*5fb0*/  BSSY B0, `(.L_x_4349) ;  /* 0x0000004000007945 */ /* 0x000fe20003800000 */
[----:B------:R-:W-:Y:S01]  /*5fc0*/  LEA.HI.SX32 R17, R17, R40, 0x1b ;  /* 0x0000002811117211 */ /* 0x000fe200078fdaff */
[----:B------:R-:W-:Y:S05]  /*5fd0*/  @!P4 BRA `(.L_x_4350) ;  /* 0x000000100000c947 */ /* 0x000fea0003800000 */
[----:B---3--:R3:W-:Y:S02]  /*5fe0*/  RED.E.ADD.F32.FTZ.RN.STRONG.GPU [R14.64+-0x200], R13 ;  /* 0xfffe000d0e00798e */ /* 0x0087e4000c10e784 */
.L_x_4350:
[----:B------:R-:W-:Y:S05]  /*5ff0*/  BSYNC B0 ;  /* 0x0000000000007941 */ /* 0x000fea0003800000 */
.L_x_4349:
[----:B------:R-:W0:Y:S01]  /*6000*/  LDS R17, [R17.X4+0x1750] ;  /* 0x0017500011117984 */ /* 0x000e220000004800 */
[----:B------:R-:W-:Y:S01]  /*6010*/  BSSY B0, `(.L_x_4351) ;  /* 0x0000003000007945 */ /* 0x000fe20003800000 */
[----:B------:R-:W-:Y:S05]  /*6020*/  @!P5 BRA `(.L_x_4352) ;  /* 0x000000100000d947 */ /* 0x000fea0003800000 */
[----:B0-----:R0:W-:Y:S02]  /*6030*/  RED.E.ADD.F32.FTZ.RN.STRONG.GPU [R14.64+-0x100], R17 ;  /* 0xffff00110e00798e */ /* 0x0011e4000c10e784 */
.L_x_4352:
[----:B------:R-:W-:Y:S05]  /*6040*/  BSYNC B0 ;  /* 0x0000000000007941 */ /* 0x000fea0003800000 */
.L_x_4351:
[----:B0--3--:R-:W0:Y:S01]  /*6050*/  SHFL.DOWN PT, R15, R18, 0x1, 0x1f ;  /* 0x08201f00120f7f89 */ /* 0x009e2200000e0000 */
[----:B------:R-:W-:Y:S01]  /*6060*/  ISETP.GT.AND P0, PT, R41, 0x1e, PT ;  /* 0x0000001e2900780c */ /* 0x000fe20003f04270 */
[----:B------:R-:W-:Y:S01]  /*6070*/  FMUL.FTZ R135, R135, R172 ;  /* 0x000000ac87877220 */ /* 0x000fe20000410000 */
[----:B------:R-:W-:Y:S01]  /*6080*/  ISETP.NE.AND P1, PT, R41, RZ, PT ;  /* 0x000000ff2900720c */ /* 0x000fe20003f25270 */
[----:B------:R-:W3:Y:S01]  /*6090*/  SHFL.DOWN PT, R13, R12, 0x1, 0x1f ;  /* 0x08201f000c0d7f89 */ /* 0x000ee200000e0000 */
[----:B------:R-:W-:Y:S01]  /*60a0*/  FMUL.FTZ R14, R137, R171 ;  /* 0x000000ab890e7220 */ /* 0x000fe20000410000 */
[----:B------:R-:W-:Y:S01]  /*60b0*/  ISETP.NE.AND P2, PT, R40, RZ, PT ;  /* 0x000000ff2800720c */ /* 0x000fe20003f45270 */
[----:B------:R-:W-:Y:S01]  /*60c0*/  FFMA.FTZ R52, R135, R131, R52 ;  /* 0x0000008387347223 */ /* 0x000fe20000010034 */
[----:B------:R-:W-:Y:S01]  /*60d0*/  BSSY B0, `(.L_x_4353) ;  /* 0x0000083000007945 */ /* 0x000fe20003800000 */
[----:B------:R-:W-:-:S02]  /*60e0*/  FFMA.FTZ R51, R14, R100, R51 ;  /* 0x000000640e337223 */ /* 0x000fc40000010033 */
        /* <DEDUP_REMOVED lines=9> */
[----:B---3--:R-:W-:Y:S01]  /*6180*/  @!P0 FADD.FTZ R12, R12, R13 ;  /* 0x0000000d0c0c8221 */ /* 0x008fe20000010000 */
[----:B------:R-:W0:Y:S01]  /*6190*/  SHFL.DOWN PT, R17, R18, 0x2, 0x1f ;  /* 0x08401f0012117f89 */ /* 0x000e2200000e0000 */
[----:B------:R-:W-:Y:S01]  /*61a0*/  ISETP.GT.AND P0, PT, R41, 0x1d, PT ;  /* 0x0000001d2900780c */ /* 0x000fe20003f04270 */
[C---:B------:R-:W-:Y:S02]  /*61b0*/  FMUL.FTZ R13, R96.reuse, R171 ;  /* 0x000000ab600d7220 */ /* 0x040fe40000410000 */
[----:B------:R-:W3:Y:S01]  /*61c0*/  SHFL.DOWN PT, R15, R12, 0x2, 0x1f ;  /* 0x08401f000c0f7f89 */ /* 0x000ee200000e0000 */
        /* <DEDUP_REMOVED lines=17> */
[----:B------:R-:W-:Y:S02]  /*62e0*/  FFMA.FTZ R14, R182, R13, R14 ;  /* 0x0000000db60e7223 */ /* 0x000fe4000001000e */
[----:B------:R-:W-:Y:S02]  /*62f0*/  FMUL.FTZ R13, R128, R176 ;  /* 0x000000b0800d7220 */ /* 0x000fe40000410000 */
[----:B------:R-:W-:Y:S02]  /*6300*/  FADD.FTZ R79, R14, R79 ;  /* 0x0000004f0e4f7221 */ /* 0x000fe40000010000 */
        /* <DEDUP_REMOVED lines=11> */
[----:B------:R-:W-:Y:S01]  /*63c0*/  ISETP.GT.AND P0, PT, R41, 0x17, PT ;  /* 0x000000172900780c */ /* 0x000fe20003f04270 */
[----:B------:R-:W-:Y:S02]  /*63d0*/  FMUL.FTZ R15, R96, R176 ;  /* 0x000000b0600f7220 */ /* 0x000fe40000410000 */
[----:B------:R-:W3:Y:S01]  /*63e0*/  SHFL.DOWN PT, R17, R12, 0x8, 0x1f ;  /* 0x09001f000c117f89 */ /* 0x000ee200000e0000 */
[----:B------:R-:W-:Y:S02]  /*63f0*/  FMUL.FTZ R181, R146, R181 ;  /* 0x000000b592b57220 */ /* 0x000fe40000410000 */
        /* <DEDUP_REMOVED lines=8> */
[----:B------:R-:W-:Y:S02]  /*6480*/  FFMA.FTZ R144, R174, R13, R144 ;  /* 0x0000000dae907223 */ /* 0x000fe40000010090 */
[----:B0-----:R-:W-:Y:S02]  /*6490*/  @!P0 FADD.FTZ R18, R18, R135 ;  /* 0x0000008712128221 */ /* 0x001fe40000010000 */
[-C--:B------:R-:W-:Y:S02]  /*64a0*/  FMUL.FTZ R13, R114, R142.reuse ;  /* 0x0000008e720d7220 */ /* 0x080fe40000410000 */
[----:B---3--:R-:W-:Y:S01]  /*64b0*/  @!P0 FADD.FTZ R12, R12, R17 ;  /* 0x000000110c0c8221 */ /* 0x008fe20000010000 */
[----:B------:R-:W-:Y:S01]  /*64c0*/  ISETP.GT.AND P0, PT, R41, 0xf, PT ;  /* 0x0000000f2900780c */ /* 0x000fe20003f04270 */
[----:B------:R-:W0:Y:S01]  /*64d0*/  SHFL.DOWN PT, R17, R18, 0x10, 0x1f ;  /* 0x0a001f0012117f89 */ /* 0x000e2200000e0000 */
[----:B------:R-:W-:Y:S02]  /*64e0*/  FMUL.FTZ R142, R96, R142 ;  /* 0x0000008e608e7220 */ /* 0x000fe40000410000 */
[----:B------:R-:W-:Y:S01]  /*64f0*/  FFMA.FTZ R60, R13, R107, R60 ;  /* 0x0000006b0d3c7223 */ /* 0x000fe2000001003c */
[----:B------:R-:W3:Y:S01]  /*6500*/  SHFL.DOWN PT, R15, R12, 0x10, 0x1f ;  /* 0x0a001f000c0f7f89 */ /* 0x000ee200000e0000 */
[----:B------:R-:W-:-:S02]  /*6510*/  FMUL.FTZ R142, R147, R142 ;  /* 0x0000008e938e7220 */ /* 0x000fc40000410000 */
[----:B------:R-:W-:Y:S02]  /*6520*/  FMUL.FTZ R106, R106, R19 ;  /* 0x000000136a6a7220 */ /* 0x000fe40000410000 */
[----:B------:R-:W-:Y:S02]  /*6530*/  FFMA.FTZ R142, R170, R13, R142 ;  /* 0x0000000daa8e7223 */ /* 0x000fe4000001008e */
[-C--:B------:R-:W-:Y:S02]  /*6540*/  FMUL.FTZ R13, R110, R140.reuse ;  /* 0x0000008c6e0d7220 */ /* 0x080fe40000410000 */
[C---:B------:R-:W-:Y:S02]  /*6550*/  FMUL.FTZ R140, R96.reuse, R140 ;  /* 0x0000008c608c7220 */ /* 0x040fe40000410000 */
[----:B------:R-:W-:Y:S02]  /*6560*/  FMUL.FTZ R96, R96, R139 ;  /* 0x0000008b60607220 */ /* 0x000fe40000410000 */
[----:B------:R-:W-:-:S02]  /*6570*/  FMUL.FTZ R140, R151, R140 ;  /* 0x0000008c978c7220 */ /* 0x000fc40000410000 */
[----:B------:R-:W-:Y:S02]  /*6580*/  FFMA.FTZ R62, R13, R99, R62 ;  /* 0x000000630d3e7223 */ /* 0x000fe4000001003e */
[----:B------:R-:W-:Y:S02]  /*6590*/  FFMA.FTZ R140, R168, R13, R140 ;  /* 0x0000000da88c7223 */ /* 0x000fe4000001008c */
[----:B------:R-:W-:Y:S02]  /*65a0*/  FMUL.FTZ R139, R104, R139 ;  /* 0x0000008b688b7220 */ /* 0x000fe40000410000 */
[----:B0-----:R-:W-:Y:S02]  /*65b0*/  @!P0 FADD.FTZ R18, R18, R17 ;  /* 0x0000001112128221 */ /* 0x001fe40000010000 */
[----:B------:R-:W-:Y:S02]  /*65c0*/  FMUL.FTZ R14, R153, R14 ;  /* 0x0000000e990e7220 */ /* 0x000fe40000410000 */
[----:B---3--:R-:W-:Y:S01]  /*65d0*/  @!P0 FADD.FTZ R12, R12, R15 ;  /* 0x0000000f0c0c8221 */ /* 0x008fe20000010000 */
[----:B------:R-:W-:Y:S01]  /*65e0*/  MOV R13, R18 ;  /* 0x00000012000d7202 */ /* 0x000fe20000000f00 */
[----:B------:R-:W-:-:S02]  /*65f0*/  FMUL.FTZ R15, R108, R143 ;  /* 0x0000008f6c0f7220 */ /* 0x000fc40000410000 */
[----:B------:R-:W-:Y:S02]  /*6600*/  FMUL.FTZ R96, R149, R96 ;  /* 0x0000006095607220 */ /* 0x000fe40000410000 */
[----:B------:R-:W-:Y:S01]  /*6610*/  FFMA.FTZ R187, R187, R136, R184 ;  /* 0x00000088bbbb7223 */ /* 0x000fe200000100b8 */
[----:B------:R0:W-:Y:S01]  /*6620*/  @!P1 STS.64 [R29.X8+0x18d8], R12 ;  /* 0x0018d80c1d009388 */ /* 0x0001e20000008a00 */
        /* <DEDUP_REMOVED lines=9> */
[----:B------:R-:W-:-:S02]  /*66c0*/  FFMA.FTZ R53, R136, R102, R53 ;  /* 0x0000006688357223 */ /* 0x000fc40000010035 */
[----:B------:R-:W-:Y:S02]  /*66d0*/  FADD.FTZ R81, R138, R81 ;  /* 0x000000518a517221 */ /* 0x000fe40000010000 */
[----:B------:R-:W-:Y:S02]  /*66e0*/  FADD.FTZ R80, R187, R80 ;  /* 0x00000050bb507221 */ /* 0x000fe40000010000 */
[----:B------:R-:W-:Y:S02]  /*66f0*/  FFMA.FTZ R55, R134, R94, R55 ;  /* 0x0000005e86377223 */ /* 0x000fe40000010037 */
[----:B------:R-:W-:Y:S02]  /*6700*/  FADD.FTZ R78, R179, R78 ;  /* 0x0000004eb34e7221 */ /* 0x000fe40000010000 */
[----:B------:R-:W-:Y:S02]  /*6710*/  FFMA.FTZ R57, R130, R92, R57 ;  /* 0x0000005c82397223 */ /* 0x000fe40000010039 */
[----:B------:R-:W-:-:S02]  /*6720*/  FADD.FTZ R77, R178, R77 ;  /* 0x0000004db24d7221 */ /* 0x000fc40000010000 */
[----:B------:R-:W-:Y:S02]  /*6730*/  FADD.FTZ R76, R183, R76 ;  /* 0x0000004cb74c7221 */ /* 0x000fe40000010000 */
[----:B------:R-:W-:Y:S02]  /*6740*/  FFMA.FTZ R59, R120, R90, R59 ;  /* 0x0000005a783b7223 */ /* 0x000fe4000001003b */
[----:B------:R-:W-:Y:S02]  /*6750*/  FADD.FTZ R75, R144, R75 ;  /* 0x0000004b904b7221 */ /* 0x000fe40000010000 */
        /* <DEDUP_REMOVED lines=18> */
[----:B--2---:R-:W2:Y:S04]  /*6880*/  @P0 LDS R16, [R18+0x3210] ;  /* 0x0032100012100984 */ /* 0x004ea80000000800 */
[----:B------:R-:W3:Y:S01]  /*6890*/  @P0 LDS R17, [R18+0x2e10] ;  /* 0x002e100012110984 */ /* 0x000ee20000000800 */
[----:B0-----:R-:W-:Y:S02]  /*68a0*/  FADD.FTZ R13, R13, R15 ;  /* 0x0000000f0d0d7221 */ /* 0x001fe40000010000 */
[----:B------:R-:W-:Y:S02]  /*68b0*/  FADD.FTZ R12, R12, R14 ;  /* 0x0000000e0c0c7221 */ /* 0x000fe40000010000 */
[----:B--2---:R-:W-:Y:S02]  /*68c0*/  @P0 FADD.FTZ R13, R13, R16 ;  /* 0x000000100d0d0221 */ /* 0x004fe40000010000 */
[----:B---3--:R-:W-:-:S03]  /*68d0*/  @P0 FADD.FTZ R12, R12, R17 ;  /* 0x000000110c0c0221 */ /* 0x008fc60000010000 */
[----:B------:R0:W-:Y:S04]  /*68e0*/  STS [R18+0x3210], R13 ;  /* 0x0032100d12007388 */ /* 0x0001e80000000800 */
[----:B------:R0:W-:Y:S02]  /*68f0*/  STS [R18+0x2e10], R12 ;  /* 0x002e100c12007388 */ /* 0x0001e40000000800 */
.L_x_4354:
[----:B0-----:R-:W-:Y:S05]  /*6900*/  BSYNC B0 ;  /* 0x0000000000007941 */ /* 0x001fea0003800000 */
.L_x_4353:
[----:B------:R-:W-:Y:S02]  /*6910*/  IADD3 R129, R129, 0x1, RZ ;  /* 0x0000000181817810 */ /* 0x000fe40007ffe0ff */
[----:B------:R-:W-:Y:S02]  /*6920*/  IADD3 R127, P1, R127, 0x1, RZ ;  /* 0x000000017f7f7810 */ /* 0x000fe40007f3e0ff */
[----:B------:R-:W-:Y:S02]  /*6930*/  ISETP.GE.AND P0, PT, R129, c[0x0][0x16c], PT ;  /* 0x00005b0081007a0c */ /* 0x000fe40003f06270 */
[----:B------:R-:W-:-:S11]  /*6940*/  IADD3.X R98, RZ, R98, RZ, P1, !PT ;  /* 0x00000062ff627210 */ /* 0x000fd60000ffe4ff */
[----:B-12-4-:R-:W-:Y:S01]  /*6950*/  @P0 CALL.REL.NOINC `(.L_x_4307) ;  /* 0x0000001000000944 */ /* 0x016fe20003c00000 */
[----:B------:R-:W-:Y:S05]  /*6960*/  BRA `(.L_x_4355) ;  /* 0xffffca4000007947 */ /* 0x000fea000383ffff */
.L_x_4307:
[----:B------:R-:W-:Y:S06]  /*6970*/  BAR.SYNC.DEFER_BLOCKING 0x0 ;  /* 0x0000000000007b1d */ /* 0x000fec0000010000 */
[----:B------:R-:W2:Y:S04]  /*6980*/  LDG.E.128 R4, [R24.64] ;  /* 0x0000000418047981 */ /* 0x000ea8000c1e1d00 */
[----:B------:R-:W3:Y:S01]  /*6990*/  LDG.E.128 R8, [R24.64+0x200] ;  /* 0x0002000418087981 */ /* 0x000ee2000c1e1d00 */
[----:B------:R-:W-:-:S02]  /*69a0*/  IADD3 R86, R31, -0x1, RZ ;  /* 0xffffffff1f567810 */ /* 0x000fc40007ffe0ff */
[----:B------:R-:W-:Y:S01]  /*69b0*/  IADD3 R30, R30, 0x1, RZ ;  /* 0x000000011e1e7810 */ /* 0x000fe20007ffe0ff */
        /* <DEDUP_REMOVED lines=25> */
[----:B------:R-:W2:Y:S01]  /*6b50*/  @!P5 MUFU.EX2 R10, R10 ;  /* 0x0000000a000ad308 */ /* 0x000ea20000000800 */
        /* <DEDUP_REMOVED lines=9> */
[----:B-1----:R-:W-:Y:S01]  /*6bf0*/  HADD2.F32 R13, -RZ, R4.H0_H0 ;  /* 0x20000004ff0d7230 */ /* 0x002fe20000004100 */
[----:B------:R-:W-:-:S02]  /*6c00*/  FADD.FTZ R15, R15, R44 ;  /* 0x0000002c0f0f7221 */ /* 0x000fc40000010000 */
[----:B--2---:R-:W-:Y:S01]  /*6c10*/  @!P5 FADD.FTZ R10, R10, 1 ;  /* 0x3f8000000a0ad421 */ /* 0x004fe20000010000 */
        /* <DEDUP_REMOVED lines=26> */
[----:B0-----:R-:W-:Y:S01]  /*6dc0*/  @!P1 FADD.FTZ R12, R9, 1 ;  /* 0x3f800000090c9421 */ /* 0x001fe20000010000 */
[----:B------:R-:W-:-:S06]  /*6dd0*/  SHF.R.S32.HI R9, RZ, 0x1f, R8 ;  /* 0x0000001fff097819 */ /* 0x000fcc0000011408 */
[----:B------:R0:W3:Y:S01]  /*6de0*/  @!P0 MUFU.RCP R19, R10 ;  /* 0x0000000a00138308 */ /* 0x0000e20000001000 */
[----:B-1----:R-:W-:-:S07]  /*6df0*/  @!P4 FADD.FTZ R15, R15, 1 ;  /* 0x3f8000000f0fc421 */ /* 0x002fce0000010000 */
        /* <DEDUP_REMOVED lines=27> */
[----:B0-----:R-:W-:Y:S02]  /*6fb0*/  @!P1 FMUL.FTZ R71, R71, R12 ;  /* 0x0000000c47479220 */ /* 0x001fe40000410000 */
[--C-:B------:R-:W-:Y:S02]  /*6fc0*/  FADD.FTZ R18, R5, R44.reuse ;  /* 0x0000002c05127221 */ /* 0x100fe40000010000 */
[----:B------:R-:W-:Y:S02]  /*6fd0*/  @!P0 FMUL.FTZ R6, R19, -1.4426950216293334961 ;  /* 0xbfb8aa3b13068820 */ /* 0x000fe40000410000 */
[----:B------:R-:W-:Y:S01]  /*6fe0*/  FADD.FTZ R19, R13, R44 ;  /* 0x0000002c0d137221 */ /* 0x000fe20000010000 */
[----:B------:R0:W3:Y:S01]  /*6ff0*/  @!P6 MUFU.EX2 R12, R4 ;  /* 0x00000004000ce308 */ /* 0x0000e20000000800 */
[----:B-1----:R-:W-:Y:S01]  /*7000*/  @!P4 FMUL.FTZ R74, R74, R15 ;  /* 0x0000000f4a4ac220 */ /* 0x002fe20000410000 */
[----:B------:R-:W-:Y:S01]  /*7010*/  FSETP.GTU.FTZ.AND P4, PT, R14, 20, PT ;  /* 0x41a000000e00780b */ /* 0x000fe20003f9c000 */
[--C-:B------:R-:W-:Y:S01]  /*7020*/  HADD2.F32 R15, -RZ, R7.reuse.H0_H0 ;  /* 0x20000007ff0f7230 */ /* 0x100fe20000004100 */
[----:B------:R-:W-:Y:S01]  /*7030*/  FSETP.GTU.FTZ.AND P3, PT, R18, 20, PT ;  /* 0x41a000001200780b */ /* 0x000fe20003f7c000 */
[----:B------:R-:W-:Y:S01]  /*7040*/  HADD2.F32 R7, -RZ, R7.H1_H1 ;  /* 0x30000007ff077230 */ /* 0x000fe20000004100 */
[----:B------:R-:W-:-:S02]  /*7050*/  FSETP.GTU.FTZ.AND P2, PT, R19, 20, PT ;  /* 0x41a000001300780b */ /* 0x000fc40003f5c000 */
[----:B------:R-:W-:Y:S01]  /*7060*/  FADD.FTZ R15, R15, R44 ;  /* 0x0000002c0f0f7221 */ /* 0x000fe20000010000 */
[----:B------:R-:W1:Y:S01]  /*7070*/  @!P0 MUFU.EX2 R6, R6 ;  /* 0x0000000600068308 */ /* 0x000e620000000800 */
[----:B0-----:R-:W-:-:S04]  /*7080*/  IMAD.WIDE.U32 R4, R48, c[0x0][0x2e0], R10 ;  /* 0x0000b80030047a25 */ /* 0x001fc800078e000a */
[----:B------:R-:W-:Y:S01]  /*7090*/  FADD.FTZ R7, R7, R44 ;  /* 0x0000002c07077221 */ /* 0x000fe20000010000 */
[----:B------:R-:W-:Y:S01]  /*70a0*/  IADD3 R11, R5, R17, RZ ;  /* 0x00000011050b7210 */ /* 0x000fe20007ffe0ff */
[----:B------:R-:W-:Y:S01]  /*70b0*/  @!P4 FMUL.FTZ R5, R14, -1.4426950216293334961 ;  /* 0xbfb8aa3b0e05c820 */ /* 0x000fe20000410000 */
[C---:B------:R-:W-:Y:S01]  /*70c0*/  LEA R10, P1, R4.reuse, c[0x0][0x330], 0x1 ;  /* 0x0000cc00040a7a11 */ /* 0x040fe200078208ff */
[----:B--2---:R-:W-:Y:S01]  /*70d0*/  @!P5 FMUL.FTZ R75, R75, R16 ;  /* 0x000000104b4bd220 */ /* 0x004fe20000410000 */
[----:B------:R-:W-:Y:S01]  /*70e0*/  FSETP.GTU.FTZ.AND P5, PT, R7, 20, PT ;  /* 0x41a000000700780b */ /* 0x000fe20003fbc000 */
[----:B------:R0:W-:Y:S01]  /*70f0*/  @!P4 MUFU.EX2 R13, R5 ;  /* 0x00000005000dc308 */ /* 0x0001e20000000800 */
[----:B------:R-:W-:Y:S01]  /*7100*/  LEA.HI.X R11, R4, c[0x0][0x334], R11, 0x1, P1 ;  /* 0x0000cd00040b7a11 */ /* 0x000fe200008f0c0b */
[----:B------:R-:W-:Y:S01]  /*7110*/  @!P3 FMUL.FTZ R4, R18, -1.4426950216293334961 ;  /* 0xbfb8aa3b1204b820 */ /* 0x000fe20000410000 */
[----:B------:R-:W-:Y:S01]  /*7120*/  FSETP.GTU.FTZ.AND P1, PT, R15, 20, PT ;  /* 0x41a000000f00780b */ /* 0x000fe20003f3c000 */
[----:B------:R-:W-:-:S02]  /*7130*/  @!P2 FMUL.FTZ R14, R19, -1.4426950216293334961 ;  /* 0xbfb8aa3b130ea820 */ /* 0x000fc40000410000 */
[----:B---3--:R-:W-:Y:S02]  /*7140*/  @!P6 FADD.FTZ R12, R12, 1 ;  /* 0x3f8000000c0ce421 */ /* 0x008fe40000010000 */
[----:B------:R2:W3:Y:S01]  /*7150*/  @!P3 MUFU.EX2 R18, R4 ;  /* 0x000000040012b308 */ /* 0x0004e20000000800 */
[----:B-1----:R-:W-:Y:S01]  /*7160*/  @!P0 FADD.FTZ R16, R6, 1 ;  /* 0x3f80000006108421 */ /* 0x002fe20000010000 */
[----:B------:R-:W-:Y:S01]  /*7170*/  F2FP.PACK_AB R6, R61, R62 ;  /* 0x0000003e3d06723e */ /* 0x000fe200000000ff */
[----:B------:R-:W-:Y:S01]  /*7180*/  IMAD.WIDE R10, R28, 0x10, R10 ;  /* 0x000000101c0a7825 */ /* 0x000fe200078e020a */
[----:B0-----:R-:W-:-:S03]  /*7190*/  F2FP.PACK_AB R5, R63, R64 ;  /* 0x000000403f05723e */ /* 0x001fc600000000ff */
[----:B------:R-:W-:Y:S01]  /*71a0*/  @!P5 FMUL.FTZ R17, R7, -1.4426950216293334961 ;  /* 0xbfb8aa3b0711d820 */ /* 0x000fe20000410000 */
[----:B------:R0:W1:Y:S01]  /*71b0*/  @!P2 MUFU.EX2 R19, R14 ;  /* 0x0000000e0013a308 */ /* 0x0000620000000800 */
[----:B------:R-:W-:Y:S01]  /*71c0*/  @!P1 FMUL.FTZ R15, R15, -1.4426950216293334961 ;  /* 0xbfb8aa3b0f0f9820 */ /* 0x000fe20000410000 */
[----:B------:R-:W-:Y:S02]  /*71d0*/  F2FP.PACK_AB R7, R59, R60 ;  /* 0x0000003c3b07723e */ /* 0x000fe400000000ff */
[----:B--2---:R-:W-:Y:S02]  /*71e0*/  F2FP.PACK_AB R4, R65, R66 ;  /* 0x000000424104723e */ /* 0x004fe400000000ff */
[----:B------:R-:W-:Y:S02]  /*71f0*/  F2FP.PACK_AB R59, R74, R73 ;  /* 0x000000494a3b723e */ /* 0x000fe400000000ff */
[----:B------:R2:W4:Y:S01]  /*7200*/  @!P1 MUFU.EX2 R83, R15 ;  /* 0x0000000f00539308 */ /* 0x0005220000000800 */
[----:B0-----:R-:W-:Y:S01]  /*7210*/  SHF.L.U32 R14, R40, 0x1, RZ ;  /* 0x00000001280e7819 */ /* 0x001fe200000006ff */
[----:B---3--:R-:W-:-:S06]  /*7220*/  @!P3 FADD.FTZ R49, R18, 1 ;  /* 0x3f8000001231b421 */ /* 0x008fcc0000010000 */
[----:B------:R0:W3:Y:S01]  /*7230*/  @!P5 MUFU.EX2 R84, R17 ;  /* 0x000000110054d308 */ /* 0x0000e20000000800 */
[----:B--2---:R-:W-:Y:S01]  /*7240*/  F2FP.PACK_AB R15, R51, R52 ;  /* 0x00000034330f723e */ /* 0x004fe200000000ff */
[----:B-1----:R-:W-:Y:S01]  /*7250*/  @!P2 FADD.FTZ R51, R19, 1 ;  /* 0x3f8000001333a421 */ /* 0x002fe20000010000 */
[----:B------:R-:W-:Y:S02]  /*7260*/  LOP3.LUT R52, R14, 0xffffffc0, RZ, 0xc0, !PT ;  /* 0xffffffc00e347812 */ /* 0x000fe400078ec0ff */
[----:B------:R-:W-:Y:S02]  /*7270*/  F2FP.PACK_AB R14, R53, R54 ;  /* 0x00000036350e723e */ /* 0x000fe400000000ff */
[----:B------:R-:W-:Y:S01]  /*7280*/  LEA R52, R41, R52, 0x1 ;  /* 0x0000003429347211 */ /* 0x000fe200078e08ff */
[----:B------:R1:W2:Y:S01]  /*7290*/  @!P6 MUFU.RCP R85, R12 ;  /* 0x0000000c0055e308 */ /* 0x0002a20000001000 */
[----:B0-----:R-:W-:Y:S01]  /*72a0*/  @!P4 FADD.FTZ R17, R13, 1 ;  /* 0x3f8000000d11c421 */ /* 0x001fe20000010000 */
[----:B------:R-:W-:Y:S01]  /*72b0*/  F2FP.PACK_AB R13, R55, R56 ;  /* 0x00000038370d723e */ /* 0x000fe200000000ff */
[----:B----4-:R-:W-:Y:S01]  /*72c0*/  @!P1 FADD.FTZ R83, R83, 1 ;  /* 0x3f80000053539421 */ /* 0x010fe20000010000 */
[----:B------:R0:W-:Y:S04]  /*72d0*/  STS.128 [R52.X16], R4 ;  /* 0x0000000434007388 */ /* 0x0001e8000000cc00 */
[----:B------:R-:W4:Y:S01]  /*72e0*/  @!P0 MUFU.RCP R60, R16 ;  /* 0x00000010003c8308 */ /* 0x000f220000001000 */
[----:B-1----:R-:W-:Y:S01]  /*72f0*/  F2FP.PACK_AB R12, R57, R58 ;  /* 0x0000003a390c723e */ /* 0x002fe200000000ff */
[----:B---3--:R-:W-:Y:S01]  /*7300*/  @!P5 FADD.FTZ R84, R84, 1 ;  /* 0x3f8000005454d421 */ /* 0x008fe20000010000 */
[----:B------:R-:W-:-:S02]  /*7310*/  F2FP.PACK_AB R58, R72, R71 ;  /* 0x00000047483a723e */ /* 0x000fc400000000ff */
[----:B------:R-:W-:Y:S01]  /*7320*/  F2FP.PACK_AB R57, R70, R69 ;  /* 0x000000454639723e */ /* 0x000fe200000000ff */
        /* <DEDUP_REMOVED lines=11> */
[----:B------:R-:W-:Y:S02]  /*73e0*/  IMAD R42, R152, c[0x0][0x2f8], RZ ;  /* 0x0000be00982a7a24 */ /* 0x000fe400078e02ff */
[----:B------:R-:W-:Y:S02]  /*73f0*/  FADD.FTZ R69, R4, R69 ;  /* 0x0000004504457221 */ /* 0x000fe40000010000 */
[----:B------:R-:W2:Y:S01]  /*7400*/  @!P2 MUFU.RCP R51, R51 ;  /* 0x000000330033a308 */ /* 0x000ea20000001000 */
[----:B---3--:R-:W-:Y:S01]  /*7410*/  @!P4 FMUL.FTZ R78, R78, R53 ;  /* 0x000000354e4ec220 */ /* 0x008fe20000410000 */
[----:B------:R-:W-:Y:S01]  /*7420*/  IADD3 R34, P4, R34, -0x800, RZ ;  /* 0xfffff80022227810 */ /* 0x000fe20007f9e0ff */
[----:B------:R-:W-:-:S03]  /*7430*/  FADD.FTZ R70, R69, R70 ;  /* 0x0000004645467221 */ /* 0x000fc60000010000 */
[----:B------:R-:W-:Y:S01]  /*7440*/  F2FP.PACK_AB R61, R78, R77 ;  /* 0x0000004d4e3d723e */ /* 0x000fe200000000ff */
[----:B------:R-:W-:Y:S01]  /*7450*/  FADD.FTZ R71, R70, R71 ;  /* 0x0000004746477221 */ /* 0x000fe20000010000 */
[----:B------:R-:W3:Y:S01]  /*7460*/  @!P1 MUFU.RCP R56, R83 ;  /* 0x0000005300389308 */ /* 0x000ee20000001000 */
[----:B0-----:R-:W-:Y:S01]  /*7470*/  @!P3 FMUL.FTZ R79, R79, R54 ;  /* 0x000000364f4fb220 */ /* 0x001fe20000410000 */
[----:B------:R-:W-:Y:S01]  /*7480*/  IADD3 R38, P3, R38, -0x800, RZ ;  /* 0xfffff80026267810 */ /* 0x000fe20007f7e0ff */
[----:B------:R-:W-:Y:S01]  /*7490*/  FADD.FTZ R72, R71, R72 ;  /* 0x0000004847487221 */ /* 0x000fe20000010000 */
[----:B------:R-:W-:Y:S02]  /*74a0*/  IADD3.X R35, R35, -0x1, RZ, P4, !PT ;  /* 0xffffffff23237810 */ /* 0x000fe400027fe4ff */
[----:B------:R-:W-:Y:S01]  /*74b0*/  IADD3.X R39, R39, -0x1, RZ, P3, !PT ;  /* 0xffffffff27277810 */ /* 0x000fe20001ffe4ff */
[----:B------:R-:W-:Y:S01]  /*74c0*/  FADD.FTZ R73, R72, R73 ;  /* 0x0000004948497221 */ /* 0x000fe20000010000 */
[----:B------:R-:W0:Y:S01]  /*74d0*/  @!P5 MUFU.RCP R7, R84 ;  /* 0x000000540007d308 */ /* 0x000e220000001000 */
[----:B--2---:R-:W-:Y:S01]  /*74e0*/  @!P2 FMUL.FTZ R80, R80, R51 ;  /* 0x000000335050a220 */ /* 0x004fe20000410000 */
[----:B------:R-:W-:Y:S01]  /*74f0*/  IADD3 R33, P2, R33, -0x800, RZ ;  /* 0xfffff80021217810 */ /* 0x000fe20007f5e0ff */
[----:B------:R-:W-:-:S03]  /*7500*/  FADD.FTZ R74, R73, R74 ;  /* 0x0000004a494a7221 */ /* 0x000fc60000010000 */
[----:B------:R-:W-:Y:S01]  /*7510*/  F2FP.PACK_AB R62, R80, R79 ;  /* 0x0000004f503e723e */ /* 0x000fe200000000ff */
[----:B------:R-:W-:Y:S01]  /*7520*/  FADD.FTZ R75, R74, R75 ;  /* 0x0000004b4a4b7221 */ /* 0x000fe20000010000 */
[----:B------:R-:W-:Y:S01]  /*7530*/  IADD3.X R32, R32, -0x1, RZ, P2, !PT ;  /* 0xffffffff20207810 */ /* 0x000fe200017fe4ff */
[----:B-----5:R-:W-:Y:S01]  /*7540*/  STG.E.128 [R10.64+0x200], R24 ;  /* 0x000200180a007986 */ /* 0x020fe2000c101d04 */
[----:B---3--:R-:W-:Y:S01]  /*7550*/  @!P1 FMUL.FTZ R81, R81, R56 ;  /* 0x0000003851519220 */ /* 0x008fe20000410000 */
[----:B------:R-:W-:Y:S01]  /*7560*/  F2FP.PACK_AB R56, R68, R67 ;  /* 0x000000434438723e */ /* 0x000fe200000000ff */
[----:B------:R-:W-:Y:S01]  /*7570*/  FADD.FTZ R76, R75, R76 ;  /* 0x0000004c4b4c7221 */ /* 0x000fe20000010000 */
[----:B------:R-:W-:Y:S01]  /*7580*/  IADD3 R36, P1, R36, -0x800, RZ ;  /* 0xfffff80024247810 */ /* 0x000fe20007f3e0ff */
[----:B0-----:R-:W-:Y:S01]  /*7590*/  @!P5 FMUL.FTZ R82, R82, R7 ;  /* 0x000000075252d220 */ /* 0x001fe20000410000 */
[----:B-1----:R0:W-:Y:S01]  /*75a0*/  STG.E.128 [R10.64], R16 ;  /* 0x000000100a007986 */ /* 0x0021e2000c101d04 */
[----:B------:R-:W-:Y:S01]  /*75b0*/  FADD.FTZ R77, R76, R77 ;  /* 0x0000004d4c4d7221 */ /* 0x000fe20000010000 */
[----:B------:R-:W-:-:S02]  /*75c0*/  IADD3.X R37, R37, -0x1, RZ, P1, !PT ;  /* 0xffffffff25257810 */ /* 0x000fc40000ffe4ff */
        /* <DEDUP_REMOVED lines=16> */
[----:B------:R-:W-:Y:S02]  /*76d0*/  IADD3 R9, R9, R11, RZ ;  /* 0x0000000b09097210 */ /* 0x000fe40007ffe0ff */
[C---:B------:R-:W-:Y:S01]  /*76e0*/  LEA R10, P0, R8.reuse, c[0x0][0x340], 0x1 ;  /* 0x0000d000080a7a11 */ /* 0x040fe200078008ff */
[----:B------:R-:W1:Y:S03]  /*76f0*/  LDS.128 R12, [R0.X16+0x200] ;  /* 0x00020000000c7984 */ /* 0x000e66000000cc00 */
[----:B------:R-:W-:Y:S02]  /*7700*/  LEA.HI.X R11, R8, c[0x0][0x344], R9, 0x1, P0 ;  /* 0x0000d100080b7a11 */ /* 0x000fe400000f0c09 */
[----:B------:R-:W-:Y:S02]  /*7710*/  ISETP.GT.AND P0, PT, R31, 0x1, PT ;  /* 0x000000011f00780c */ /* 0x000fe40003f04270 */
[----:B------:R-:W-:Y:S01]  /*7720*/  MOV R31, R86 ;  /* 0x00000056001f7202 */ /* 0x000fe20000000f00 */
[----:B------:R-:W-:-:S05]  /*7730*/  IMAD.WIDE R8, R28, 0x10, R10 ;  /* 0x000000101c087825 */ /* 0x000fca00078e020a */
[----:B0-----:R0:W-:Y:S04]  /*7740*/  STG.E.128 [R8.64], R4 ;  /* 0x0000000408007986 */ /* 0x0011e8000c101d04 */
[----:B-1----:R0:W-:Y:S02]  /*7750*/  STG.E.128 [R8.64+0x200], R12 ;  /* 0x0002000c08007986 */ /* 0x0021e4000c101d04 */
[----:B0-----:R-:W-:Y:S01]  /*7760*/  @!P0 CALL.REL.NOINC `(.L_x_4274) ;  /* 0x0000001000008944 */ /* 0x001fe20003c00000 */
[----:B------:R-:W-:Y:S05]  /*7770*/  BRA `(.L_x_4356) ;  /* 0xffff901000007947 */ /* 0x000fea000383ffff */
.L_x_4274:
        /* <DEDUP_REMOVED lines=29> */
.L_x_4358:
[----:B------:R-:W-:Y:S05]  /*7950*/  BSYNC B0 ;  /* 0x0000000000007941 */ /* 0x000fea0003800000 */
.L_x_4357:
        /* <DEDUP_REMOVED lines=28> */
.L_x_4360:
[----:B------:R-:W1:Y:S02]  /*7b20*/  S2R R13, SR_TID.X ;  /* 0x00000000000d7919 */ /* 0x000e640000002100 */
.L_x_4361:
[----:B------:R-:W-:Y:S05]  /*7b30*/  BSYNC B0 ;  /* 0x0000000000007941 */ /* 0x000fea0003800000 */
.L_x_4359:
        /* <DEDUP_REMOVED lines=10> */
.L_x_4362:
        /* <DEDUP_REMOVED lines=26> */
.L_x_4312:
[----:B------:R-:W-:Y:S01]  /*7d80*/  HFMA2.MMA R173, -RZ, RZ, 0, 5.9604644775390625e-08 ;  /* 0x00000001ffad7435 */ /* 0x000fe200000001ff */
[----:B------:R-:W-:Y:S02]  /*7d90*/  MOV R170, R14 ;  /* 0x0000000e00aa7202 */ /* 0x000fe40000000f00 */
[----:B------:R-:W-:-:S02]  /*7da0*/  MOV R172, RZ ;  /* 0x000000ff00ac7202 */ /* 0x000fc40000000f00 */
[----:B------:R-:W-:Y:S02]  /*7db0*/  MOV R175, 0xffffffff ;  /* 0xffffffff00af7802 */ /* 0x000fe40000000f00 */
[----:B------:R-:W-:Y:S02]  /*7dc0*/  MOV R12, 0x7de0 ;  /* 0x00007de0000c7802 */ /* 0x000fe40000000f00 */
[----:B-1---5:R-:W-:Y:S05]  /*7dd0*/  CALL.REL.NOINC `($__internal_176_$__cuda_sm70_shflsync_up) ;  /* 0x00000f0000007944 */ /* 0x022fea0003c00000 */
[----:B-1----:R-:W-:Y:S01]  /*7de0*/  MOV R169, R170 ;  /* 0x000000aa00a97202 */ /* 0x002fe20000000f00 */
[----:B0-----:R-:W-:Y:S05]  /*7df0*/  BRA `(.L_x_4363) ;  /* 0xffffc27000007947 */ /* 0x001fea000383ffff */
.L_x_4313:
[----:B------:R-:W-:Y:S01]  /*7e00*/  HFMA2.MMA R173, -RZ, RZ, 0, 5.9604644775390625e-08 ;  /* 0x00000001ffad7435 */ /* 0x000fe200000001ff */
[----:B------:R-:W-:Y:S02]  /*7e10*/  MOV R170, R15 ;  /* 0x0000000f00aa7202 */ /* 0x000fe40000000f00 */
[----:B------:R-:W-:Y:S02]  /*7e20*/  MOV R172, RZ ;  /* 0x000000ff00ac7202 */ /* 0x000fe40000000f00 */
[----:B------:R-:W-:Y:S02]  /*7e30*/  MOV R175, 0xffffffff ;  /* 0xffffffff00af7802 */ /* 0x000fe40000000f00 */
[----:B------:R-:W-:-:S02]  /*7e40*/  MOV R12, 0x7e60 ;  /* 0x00007e60000c7802 */ /* 0x000fc40000000f00 */
[----:B012--5:R-:W-:Y:S05]  /*7e50*/  CALL.REL.NOINC `($__internal_176_$__cuda_sm70_shflsync_up) ;  /* 0x00000e8000007944 */ /* 0x027fea0003c00000 */
        /* <DEDUP_REMOVED lines=10> */
[----:B------:R-:W-:Y:S05]  /*7f00*/  CALL.REL.NOINC `($__internal_176_$__cuda_sm70_shflsync_up) ;  /* 0x00000dd000007944 */ /* 0x000fea0003c00000 */
[----:B0-----:R-:W-:Y:S01]  /*7f10*/  HFMA2.MMA R173, -RZ, RZ, 0, 1.1920928955078125e-07 ;  /* 0x00000002ffad7435 */ /* 0x001fe200000001ff */
[----:B-1----:R-:W-:Y:S02]  /*7f20*/  MOV R14, R170 ;  /* 0x000000aa000e7202 */ /* 0x002fe40000000f00 */
[----:B------:R-:W-:-:S02]  /*7f30*/  MOV R170, R15 ;  /* 0x0000000f00aa7202 */ /* 0x000fc40000000f00 */
[----:B------:R-:W-:Y:S02]  /*7f40*/  MOV R172, RZ ;  /* 0x000000ff00ac7202 */ /* 0x000fe40000000f00 */
[----:B------:R-:W-:Y:S02]  /*7f50*/  MOV R175, 0xffffffff ;  /* 0xffffffff00af7802 */ /* 0x000fe40000000f00 */
[----:B------:R-:W-:Y:S02]  /*7f60*/  MOV R12, 0x7f80 ;  /* 0x00007f80000c7802 */ /* 0x000fe40000000f00 */
[----:B------:R-:W-:Y:S05]  /*7f70*/  CALL.REL.NOINC `($__internal_176_$__cuda_sm70_shflsync_up) ;  /* 0x00000d6000007944 */ /* 0x000fea0003c00000 */
        /* <DEDUP_REMOVED lines=8> */
[----:B------:R-:W-:Y:S05]  /*8000*/  CALL.REL.NOINC `($__internal_176_$__cuda_sm70_shflsync_up) ;  /* 0x00000cd000007944 */ /* 0x000fea0003c00000 */
[----:B0-----:R-:W-:Y:S01]  /*8010*/  HFMA2.MMA R173, -RZ, RZ, 0, 2.384185791015625e-07 ;  /* 0x00000004ffad7435 */ /* 0x001fe200000001ff */
[----:B-1----:R-:W-:Y:S02]  /*8020*/  MOV R14, R170 ;  /* 0x000000aa000e7202 */ /* 0x002fe40000000f00 */
[----:B------:R-:W-:Y:S02]  /*8030*/  MOV R170, R15 ;  /* 0x0000000f00aa7202 */ /* 0x000fe40000000f00 */
[----:B------:R-:W-:Y:S02]  /*8040*/  MOV R172, RZ ;  /* 0x000000ff00ac7202 */ /* 0x000fe40000000f00 */
[----:B------:R-:W-:Y:S02]  /*8050*/  MOV R175, 0xffffffff ;  /* 0xffffffff00af7802 */ /* 0x000fe40000000f00 */
[----:B------:R-:W-:Y:S02]  /*8060*/  MOV R12, 0x8080 ;  /* 0x00008080000c7802 */ /* 0x000fe40000000f00 */
[----:B------:R-:W-:Y:S05]  /*8070*/  CALL.REL.NOINC `($__internal_176_$__cuda_sm70_shflsync_up) ;  /* 0x00000c6000007944 */ /* 0x000fea0003c00000 */
        /* <DEDUP_REMOVED lines=8> */
[----:B------:R-:W-:Y:S05]  /*8100*/  CALL.REL.NOINC `($__internal_176_$__cuda_sm70_shflsync_up) ;  /* 0x00000bd000007944 */ /* 0x000fea0003c00000 */
[----:B0-----:R-:W-:Y:S01]  /*8110*/  HFMA2.MMA R173, -RZ, RZ, 0, 4.76837158203125e-07 ;  /* 0x00000008ffad7435 */ /* 0x001fe200000001ff */
[----:B-1----:R-:W-:Y:S02]  /*8120*/  MOV R14, R170 ;  /* 0x000000aa000e7202 */ /* 0x002fe40000000f00 */
[----:B------:R-:W-:Y:S02]  /*8130*/  MOV R170, R15 ;  /* 0x0000000f00aa7202 */ /* 0x000fe40000000f00 */
[----:B------:R-:W-:Y:S02]  /*8140*/  MOV R172, RZ ;  /* 0x000000ff00ac7202 */ /* 0x000fe40000000f00 */
[----:B------:R-:W-:Y:S02]  /*8150*/  MOV R175, 0xffffffff ;  /* 0xffffffff00af7802 */ /* 0x000fe40000000f00 */
[----:B------:R-:W-:Y:S02]  /*8160*/  MOV R12, 0x8180 ;  /* 0x00008180000c7802 */ /* 0x000fe40000000f00 */
[----:B------:R-:W-:Y:S05]  /*8170*/  CALL.REL.NOINC `($__internal_176_$__cuda_sm70_shflsync_up) ;  /* 0x00000b6000007944 */ /* 0x000fea0003c00000 */
        /* <DEDUP_REMOVED lines=8> */
[-C--:B------:R-:W-:Y:S02]  /*8200*/  MOV R168, R169.reuse ;  /* 0x000000a900a87202 */ /* 0x080fe40000000f00 */
[----:B------:R-:W-:Y:S02]  /*8210*/  MOV R170, R169 ;  /* 0x000000a900aa7202 */ /* 0x000fe40000000f00 */
[----:B------:R-:W-:Y:S05]  /*8220*/  CALL.REL.NOINC `($__internal_176_$__cuda_sm70_shflsync_up) ;  /* 0x00000ab000007944 */ /* 0x000fea0003c00000 */
[----:B0-----:R-:W-:Y:S01]  /*8230*/  HFMA2.MMA R173, -RZ, RZ, 0, 9.5367431640625e-07 ;  /* 0x00000010ffad7435 */ /* 0x001fe200000001ff */
[----:B-1----:R-:W-:Y:S02]  /*8240*/  MOV R169, R170 ;  /* 0x000000aa00a97202 */ /* 0x002fe40000000f00 */
[----:B------:R-:W-:Y:S02]  /*8250*/  MOV R170, R15 ;  /* 0x0000000f00aa7202 */ /* 0x000fe40000000f00 */
[----:B------:R-:W-:Y:S02]  /*8260*/  MOV R172, RZ ;  /* 0x000000ff00ac7202 */ /* 0x000fe40000000f00 */
[----:B------:R-:W-:-:S02]  /*8270*/  MOV R175, 0xffffffff ;  /* 0xffffffff00af7802 */ /* 0x000fc40000000f00 */
[----:B------:R-:W-:Y:S02]  /*8280*/  MOV R12, 0x82a0 ;  /* 0x000082a0000c7802 */ /* 0x000fe40000000f00 */
[----:B------:R-:W-:Y:S05]  /*8290*/  CALL.REL.NOINC `($__internal_176_$__cuda_sm70_shflsync_up) ;  /* 0x00000a4000007944 */ /* 0x000fea0003c00000 */
[----:B-1----:R-:W-:Y:S01]  /*82a0*/  MOV R12, R170 ;  /* 0x000000aa000c7202 */ /* 0x002fe20000000f00 */
[----:B0-----:R-:W-:Y:S05]  /*82b0*/  BRA `(.L_x_4364) ;  /* 0xffffbf3000007947 */ /* 0x001fea000383ffff */
.L_x_4316:
[----:B0-----:R-:W-:Y:S01]  /*82c0*/  HFMA2.MMA R173, -RZ, RZ, 0, 5.9604644775390625e-08 ;  /* 0x00000001ffad7435 */ /* 0x001fe200000001ff */
[----:B------:R-:W-:Y:S02]  /*82d0*/  MOV R170, R166 ;  /* 0x000000a600aa7202 */ /* 0x000fe40000000f00 */
[----:B------:R-:W-:Y:S02]  /*82e0*/  MOV R172, RZ ;  /* 0x000000ff00ac7202 */ /* 0x000fe40000000f00 */
[----:B------:R-:W-:Y:S02]  /*82f0*/  MOV R175, 0xffffffff ;  /* 0xffffffff00af7802 */ /* 0x000fe40000000f00 */
[----:B------:R-:W-:Y:S02]  /*8300*/  MOV R12, 0x8320 ;  /* 0x00008320000c7802 */ /* 0x000fe40000000f00 */
[----:B-1---5:R-:W-:Y:S05]  /*8310*/  CALL.REL.NOINC `($__internal_176_$__cuda_sm70_shflsync_up) ;  /* 0x000009c000007944 */ /* 0x022fea0003c00000 */
[----:B0-----:R-:W-:Y:S01]  /*8320*/  HFMA2.MMA R173, -RZ, RZ, 0, 5.9604644775390625e-08 ;  /* 0x00000001ffad7435 */ /* 0x001fe200000001ff */
[----:B-1----:R-:W-:Y:S02]  /*8330*/  MOV R14, R170 ;  /* 0x000000aa000e7202 */ /* 0x002fe40000000f00 */
[----:B------:R-:W-:-:S02]  /*8340*/  MOV R170, R171 ;  /* 0x000000ab00aa7202 */ /* 0x000fc40000000f00 */
[----:B------:R-:W-:Y:S02]  /*8350*/  MOV R172, RZ ;  /* 0x000000ff00ac7202 */ /* 0x000fe40000000f00 */
[----:B------:R-:W-:Y:S02]  /*8360*/  MOV R175, 0xffffffff ;  /* 0xffffffff00af7802 */ /* 0x000fe40000000f00 */
[----:B------:R-:W-:Y:S02]  /*8370*/  MOV R12, 0x8390 ;  /* 0x00008390000c7802 */ /* 0x000fe40000000f00 */
[----:B------:R-:W-:Y:S05]  /*8380*/  CALL.REL.NOINC `($__internal_176_$__cuda_sm70_shflsync_up) ;  /* 0x0000095000007944 */ /* 0x000fea0003c00000 */
[----:B------:R-:W-:Y:S01]  /*8390*/  HFMA2.MMA R176, -RZ, RZ, 0, 0 ;  /* 0x00000000ffb07435 */ /* 0x000fe200000001ff */
[----:B------:R-:W-:Y:S02]  /*83a0*/  MOV R166, R14 ;  /* 0x0000000e00a67202 */ /* 0x000fe40000000f00 */
[----:B-1----:R-:W-:Y:S02]  /*83b0*/  MOV R168, R170 ;  /* 0x000000aa00a87202 */ /* 0x002fe40000000f00 */
[----:B0-----:R-:W-:Y:S02]  /*83c0*/  MOV R173, R26 ;  /* 0x0000001a00ad7202 */ /* 0x001fe40000000f00 */
[----:B------:R-:W-:-:S02]  /*83d0*/  MOV R15, 0x1f ;  /* 0x0000001f000f7802 */ /* 0x000fc40000000f00 */
[----:B------:R-:W-:Y:S02]  /*83e0*/  MOV R178, 0xffffffff ;  /* 0xffffffff00b27802 */ /* 0x000fe40000000f00 */
[----:B------:R-:W-:Y:S02]  /*83f0*/  MOV R12, 0x8410 ;  /* 0x00008410000c7802 */ /* 0x000fe40000000f00 */
[----:B------:R-:W-:Y:S05]  /*8400*/  CALL.REL.NOINC `($__internal_175_$__cuda_sm70_shflsync_idx_p) ;  /* 0x0000089000007944 */ /* 0x000fea0003c00000 */
[----:B0-----:R-:W-:Y:S01]  /*8410*/  HFMA2.MMA R176, -RZ, RZ, 0, 0 ;  /* 0x00000000ffb07435 */ /* 0x001fe200000001ff */
[----:B-1----:R-:W-:Y:S02]  /*8420*/  MOV R26, R15 ;  /* 0x0000000f001a7202 */ /* 0x002fe40000000f00 */
[----:B------:R-:W-:Y:S02]  /*8430*/  MOV R173, R27 ;  /* 0x0000001b00ad7202 */ /* 0x000fe40000000f00 */
[----:B------:R-:W-:Y:S02]  /*8440*/  MOV R15, 0x1f ;  /* 0x0000001f000f7802 */ /* 0x000fe40000000f00 */
[----:B------:R-:W-:Y:S02]  /*8450*/  MOV R178, 0xffffffff ;  /* 0xffffffff00b27802 */ /* 0x000fe40000000f00 */
[----:B------:R-:W-:-:S02]  /*8460*/  MOV R12, 0x8480 ;  /* 0x00008480000c7802 */ /* 0x000fc40000000f00 */
[----:B------:R-:W-:Y:S05]  /*8470*/  CALL.REL.NOINC `($__internal_175_$__cuda_sm70_shflsync_idx_p) ;  /* 0x0000082000007944 */ /* 0x000fea0003c00000 */
[----:B-1----:R-:W-:Y:S01]  /*8480*/  MOV R13, R15 ;  /* 0x0000000f000d7202 */ /* 0x002fe20000000f00 */
[----:B0-----:R-:W-:Y:S05]  /*8490*/  BRA `(.L_x_4365) ;  /* 0xffffbed000007947 */ /* 0x001fea000383ffff */
.L_x_4319:
[----:B------:R-:W-:Y:S01]  /*84a0*/  HFMA2.MMA R157, -RZ, RZ, 0, 5.9604644775390625e-08 ;  /* 0x00000001ff9d7435 */ /* 0x000fe200000001ff */
[----:B------:R-:W-:-:S02]  /*84b0*/  MOV R156, R14 ;  /* 0x0000000e009c7202 */ /* 0x000fc40000000f00 */
[----:B------:R-:W-:Y:S02]  /*84c0*/  MOV R167, 0x1f ;  /* 0x0000001f00a77802 */ /* 0x000fe40000000f00 */
[----:B------:R-:W-:Y:S02]  /*84d0*/  MOV R176, 0xffffffff ;  /* 0xffffffff00b07802 */ /* 0x000fe40000000f00 */
[----:B------:R-:W-:Y:S02]  /*84e0*/  MOV R12, 0x8500 ;  /* 0x00008500000c7802 */ /* 0x000fe40000000f00 */
[----:B------:R-:W-:Y:S05]  /*84f0*/  CALL.REL.NOINC `($__internal_174_$__cuda_sm70_shflsync_down) ;  /* 0x0000076000007944 */ /* 0x000fea0003c00000 */
[----:B-1----:R-:W-:Y:S01]  /*8500*/  MOV R27, R156 ;  /* 0x0000009c001b7202 */ /* 0x002fe20000000f00 */
[----:B0-----:R-:W-:Y:S05]  /*8510*/  BRA `(.L_x_4366) ;  /* 0xffffc43000007947 */ /* 0x001fea000383ffff */
.L_x_4320:
[----:B------:R-:W-:Y:S01]  /*8520*/  HFMA2.MMA R157, -RZ, RZ, 0, 5.9604644775390625e-08 ;  /* 0x00000001ff9d7435 */ /* 0x000fe200000001ff */
[----:B------:R-:W-:Y:S02]  /*8530*/  MOV R156, R15 ;  /* 0x0000000f009c7202 */ /* 0x000fe40000000f00 */
[----:B------:R-:W-:Y:S02]  /*8540*/  MOV R167, 0x1f ;  /* 0x0000001f00a77802 */ /* 0x000fe40000000f00 */
[----:B------:R-:W-:-:S02]  /*8550*/  MOV R176, 0xffffffff ;  /* 0xffffffff00b07802 */ /* 0x000fc40000000f00 */
[----:B------:R-:W-:Y:S02]  /*8560*/  MOV R12, 0x8580 ;  /* 0x00008580000c7802 */ /* 0x000fe40000000f00 */
[----:B01----:R-:W-:Y:S05]  /*8570*/  CALL.REL.NOINC `($__internal_174_$__cuda_sm70_shflsync_down) ;  /* 0x000006e000007944 */ /* 0x003fea0003c00000 */
[C---:B------:R-:W-:Y:S01]  /*8580*/  FMUL.FTZ R13, R14.reuse, R27 ;  /* 0x0000001b0e0d7220 */ /* 0x040fe20000410000 */
[----:B0-----:R-:W-:Y:S01]  /*8590*/  HFMA2.MMA R157, -RZ, RZ, 0, 1.1920928955078125e-07 ;  /* 0x00000002ff9d7435 */ /* 0x001fe200000001ff */
[C---:B-1----:R-:W-:Y:S01]  /*85a0*/  FFMA.FTZ R156, R14.reuse, R156, R15 ;  /* 0x0000009c0e9c7223 */ /* 0x042fe2000001000f */
[----:B------:R-:W-:Y:S02]  /*85b0*/  MOV R167, 0x1f ;  /* 0x0000001f00a77802 */ /* 0x000fe40000000f00 */
[----:B------:R-:W-:Y:S02]  /*85c0*/  FSEL R27, R14, R13, !P4 ;  /* 0x0000000d0e1b7208 */ /* 0x000fe40006000000 */
[----:B------:R-:W-:Y:S02]  /*85d0*/  FSEL R15, R15, R156, !P4 ;  /* 0x0000009c0f0f7208 */ /* 0x000fe40006000000 */
[----:B------:R-:W-:Y:S02]  /*85e0*/  MOV R176, 0xffffffff ;  /* 0xffffffff00b07802 */ /* 0x000fe40000000f00 */
[----:B------:R-:W-:-:S02]  /*85f0*/  MOV R156, R27 ;  /* 0x0000001b009c7202 */ /* 0x000fc40000000f00 */
[----:B------:R-:W-:Y:S02]  /*8600*/  MOV R12, 0x8620 ;  /* 0x00008620000c7802 */ /* 0x000fe40000000f00 */
[----:B------:R-:W-:Y:S05]  /*8610*/  CALL.REL.NOINC `($__internal_174_$__cuda_sm70_shflsync_down) ;  /* 0x0000064000007944 */ /* 0x000fea0003c00000 */
[----:B0-----:R-:W-:Y:S01]  /*8620*/  HFMA2.MMA R157, -RZ, RZ, 0, 1.1920928955078125e-07 ;  /* 0x00000002ff9d7435 */ /* 0x001fe200000001ff */
[----:B-1----:R-:W-:Y:S02]  /*8630*/  MOV R14, R156 ;  /* 0x0000009c000e7202 */ /* 0x002fe40000000f00 */
[----:B------:R-:W-:Y:S02]  /*8640*/  MOV R156, R15 ;  /* 0x0000000f009c7202 */ /* 0x000fe40000000f00 */
[----:B------:R-:W-:Y:S02]  /*8650*/  MOV R167, 0x1f ;  /* 0x0000001f00a77802 */ /* 0x000fe40000000f00 */
[----:B------:R-:W-:Y:S02]  /*8660*/  MOV R176, 0xffffffff ;  /* 0xffffffff00b07802 */ /* 0x000fe40000000f00 */
[----:B------:R-:W-:Y:S02]  /*8670*/  MOV R12, 0x8690 ;  /* 0x00008690000c7802 */ /* 0x000fe40000000f00 */
[----:B------:R-:W-:Y:S05]  /*8680*/  CALL.REL.NOINC `($__internal_174_$__cuda_sm70_shflsync_down) ;  /* 0x000005d000007944 */ /* 0x000fea0003c00000 */
[----:B-1----:R-:W-:Y:S01]  /*8690*/  @!P3 FFMA.FTZ R15, R27, R156, R15 ;  /* 0x0000009c1b0fb223 */ /* 0x002fe2000001000f */
[----:B0-----:R-:W-:Y:S01]  /*86a0*/  HFMA2.MMA R157, -RZ, RZ, 0, 2.384185791015625e-07 ;  /* 0x00000004ff9d7435 */ /* 0x001fe200000001ff */
[----:B------:R-:W-:Y:S01]  /*86b0*/  @!P3 FMUL.FTZ R27, R14, R27 ;  /* 0x0000001b0e1bb220 */ /* 0x000fe20000410000 */
[----:B------:R-:W-:-:S02]  /*86c0*/  MOV R167, 0x1f ;  /* 0x0000001f00a77802 */ /* 0x000fc40000000f00 */
[----:B------:R-:W-:Y:S02]  /*86d0*/  MOV R176, 0xffffffff ;  /* 0xffffffff00b07802 */ /* 0x000fe40000000f00 */
[----:B------:R-:W-:Y:S02]  /*86e0*/  MOV R156, R27 ;  /* 0x0000001b009c7202 */ /* 0x000fe40000000f00 */
[----:B------:R-:W-:Y:S02]  /*86f0*/  MOV R12, 0x8710 ;  /* 0x00008710000c7802 */ /* 0x000fe40000000f00 */
[----:B------:R-:W-:Y:S05]  /*8700*/  CALL.REL.NOINC `($__internal_174_$__cuda_sm70_shflsync_down) ;  /* 0x0000055000007944 */ /* 0x000fea0003c00000 */
[----:B0-----:R-:W-:Y:S01]  /*8710*/  HFMA2.MMA R157, -RZ, RZ, 0, 2.384185791015625e-07 ;  /* 0x00000004ff9d7435 */ /* 0x001fe200000001ff */
[----:B-1----:R-:W-:Y:S02]  /*8720*/  MOV R14, R156 ;  /* 0x0000009c000e7202 */ /* 0x002fe40000000f00 */
[----:B------:R-:W-:Y:S02]  /*8730*/  MOV R156, R15 ;  /* 0x0000000f009c7202 */ /* 0x000fe40000000f00 */
[----:B------:R-:W-:Y:S02]  /*8740*/  MOV R167, 0x1f ;  /* 0x0000001f00a77802 */ /* 0x000fe40000000f00 */
[----:B------:R-:W-:-:S02]  /*8750*/  MOV R176, 0xffffffff ;  /* 0xffffffff00b07802 */ /* 0x000fc40000000f00 */
[----:B------:R-:W-:Y:S02]  /*8760*/  MOV R12, 0x8780 ;  /* 0x00008780000c7802 */ /* 0x000fe40000000f00 */
[----:B------:R-:W-:Y:S05]  /*8770*/  CALL.REL.NOINC `($__internal_174_$__cuda_sm70_shflsync_down) ;  /* 0x000004e000007944 */ /* 0x000fea0003c00000 */
[----:B-1----:R-:W-:Y:S01]  /*8780*/  @!P2 FFMA.FTZ R15, R27, R156, R15 ;  /* 0x0000009c1b0fa223 */ /* 0x002fe2000001000f */
[----:B0-----:R-:W-:Y:S01]  /*8790*/  HFMA2.MMA R157, -RZ, RZ, 0, 4.76837158203125e-07 ;  /* 0x00000008ff9d7435 */ /* 0x001fe200000001ff */
[----:B------:R-:W-:Y:S01]  /*87a0*/  @!P2 FMUL.FTZ R27, R14, R27 ;  /* 0x0000001b0e1ba220 */ /* 0x000fe20000410000 */
[----:B------:R-:W-:Y:S02]  /*87b0*/  MOV R167, 0x1f ;  /* 0x0000001f00a77802 */ /* 0x000fe40000000f00 */
[----:B------:R-:W-:Y:S02]  /*87c0*/  MOV R176, 0xffffffff ;  /* 0xffffffff00b07802 */ /* 0x000fe40000000f00 */
[----:B------:R-:W-:Y:S02]  /*87d0*/  MOV R156, R27 ;  /* 0x0000001b009c7202 */ /* 0x000fe40000000f00 */
[----:B------:R-:W-:Y:S02]  /*87e0*/  MOV R12, 0x8800 ;  /* 0x00008800000c7802 */ /* 0x000fe40000000f00 */
[----:B------:R-:W-:Y:S05]  /*87f0*/  CALL.REL.NOINC `($__internal_174_$__cuda_sm70_shflsync_down) ;  /* 0x0000046000007944 */ /* 0x000fea0003c00000 */
[----:B0-----:R-:W-:Y:S01]  /*8800*/  HFMA2.MMA R157, -RZ, RZ, 0, 4.76837158203125e-07 ;  /* 0x00000008ff9d7435 */ /* 0x001fe200000001ff */
[----:B-1----:R-:W-:-:S02]  /*8810*/  MOV R14, R156 ;  /* 0x0000009c000e7202 */ /* 0x002fc40000000f00 */
[----:B------:R-:W-:Y:S02]  /*8820*/  MOV R156, R15 ;  /* 0x0000000f009c7202 */ /* 0x000fe40000000f00 */
[----:B------:R-:W-:Y:S02]  /*8830*/  MOV R167, 0x1f ;  /* 0x0000001f00a77802 */ /* 0x000fe40000000f00 */
[----:B------:R-:W-:Y:S02]  /*8840*/  MOV R176, 0xffffffff ;  /* 0xffffffff00b07802 */ /* 0x000fe40000000f00 */
[----:B------:R-:W-:Y:S02]  /*8850*/  MOV R12, 0x8870 ;  /* 0x00008870000c7802 */ /* 0x000fe40000000f00 */
[----:B------:R-:W-:Y:S05]  /*8860*/  CALL.REL.NOINC `($__internal_174_$__cuda_sm70_shflsync_down) ;  /* 0x000003f000007944 */ /* 0x000fea0003c00000 */
[----:B-1----:R-:W-:Y:S01]  /*8870*/  @!P1 FFMA.FTZ R15, R27, R156, R15 ;  /* 0x0000009c1b0f9223 */ /* 0x002fe2000001000f */
[----:B0-----:R-:W-:Y:S01]  /*8880*/  HFMA2.MMA R157, -RZ, RZ, 0, 9.5367431640625e-07 ;  /* 0x00000010ff9d7435 */ /* 0x001fe200000001ff */
[----:B------:R-:W-:Y:S01]  /*8890*/  @!P1 FMUL.FTZ R27, R14, R27 ;  /* 0x0000001b0e1b9220 */ /* 0x000fe20000410000 */
[----:B------:R-:W-:Y:S01]  /*88a0*/  HFMA2.MMA R167, -RZ, RZ, 0, 1.847743988037109375e-06 ;  /* 0x0000001fffa77435 */ /* 0x000fe200000001ff */
[----:B------:R-:W-:-:S02]  /*88b0*/  MOV R176, 0xffffffff ;  /* 0xffffffff00b07802 */ /* 0x000fc40000000f00 */
[----:B------:R-:W-:Y:S02]  /*88c0*/  MOV R153, R15 ;  /* 0x0000000f00997202 */ /* 0x000fe40000000f00 */
[----:B------:R-:W-:Y:S02]  /*88d0*/  MOV R155, R27 ;  /* 0x0000001b009b7202 */ /* 0x000fe40000000f00 */
[----:B------:R-:W-:Y:S02]  /*88e0*/  MOV R12, 0x8910 ;  /* 0x00008910000c7802 */ /* 0x000fe40000000f00 */
[----:B------:R-:W-:Y:S02]  /*88f0*/  MOV R156, R155 ;  /* 0x0000009b009c7202 */ /* 0x000fe40000000f00 */
[----:B------:R-:W-:Y:S05]  /*8900*/  CALL.REL.NOINC `($__internal_174_$__cuda_sm70_shflsync_down) ;  /* 0x0000035000007944 */ /* 0x000fea0003c00000 */
[----:B0-----:R-:W-:Y:S01]  /*8910*/  HFMA2.MMA R157, -RZ, RZ, 0, 9.5367431640625e-07 ;  /* 0x00000010ff9d7435 */ /* 0x001fe200000001ff */
[----:B-1----:R-:W-:Y:S02]  /*8920*/  MOV R14, R156 ;  /* 0x0000009c000e7202 */ /* 0x002fe40000000f00 */
[----:B------:R-:W-:Y:S02]  /*8930*/  MOV R156, R153 ;  /* 0x00000099009c7202 */ /* 0x000fe40000000f00 */
[----:B------:R-:W-:-:S02]  /*8940*/  MOV R167, 0x1f ;  /* 0x0000001f00a77802 */ /* 0x000fc40000000f00 */
[----:B------:R-:W-:Y:S02]  /*8950*/  MOV R176, 0xffffffff ;  /* 0xffffffff00b07802 */ /* 0x000fe40000000f00 */
[----:B------:R-:W-:Y:S02]  /*8960*/  MOV R12, 0x8980 ;  /* 0x00008980000c7802 */ /* 0x000fe40000000f00 */
[----:B------:R-:W-:Y:S05]  /*8970*/  CALL.REL.NOINC `($__internal_174_$__cuda_sm70_shflsync_down) ;  /* 0x000002e000007944 */ /* 0x000fea0003c00000 */
[----:B-1----:R-:W-:Y:S01]  /*8980*/  @!P0 FFMA.FTZ R153, R155, R156, R153 ;  /* 0x0000009c9b998223 */ /* 0x002fe20000010099 */
[----:B0-----:R-:W-:Y:S01]  /*8990*/  HFMA2.MMA R176, -RZ, RZ, 0, 0 ;  /* 0x00000000ffb07435 */ /* 0x001fe200000001ff */
[----:B------:R-:W-:Y:S01]  /*89a0*/  @!P0 FMUL.FTZ R155, R14, R155 ;  /* 0x0000009b0e9b8220 */ /* 0x000fe20000410000 */
[----:B------:R-:W-:Y:S02]  /*89b0*/  MOV R15, 0x1f ;  /* 0x0000001f000f7802 */ /* 0x000fe40000000f00 */
[----:B------:R-:W-:Y:S02]  /*89c0*/  MOV R178, 0xffffffff ;  /* 0xffffffff00b27802 */ /* 0x000fe40000000f00 */
[----:B------:R-:W-:Y:S02]  /*89d0*/  MOV R173, R155 ;  /* 0x0000009b00ad7202 */ /* 0x000fe40000000f00 */
[----:B------:R-:W-:-:S02]  /*89e0*/  MOV R12, 0x8a00 ;  /* 0x00008a00000c7802 */ /* 0x000fc40000000f00 */
[----:B------:R-:W-:Y:S05]  /*89f0*/  CALL.REL.NOINC `($__internal_175_$__cuda_sm70_shflsync_idx_p) ;  /* 0x000002a000007944 */ /* 0x000fea0003c00000 */
[----:B0-----:R-:W-:Y:S01]  /*8a00*/  HFMA2.MMA R176, -RZ, RZ, 0, 0 ;  /* 0x00000000ffb07435 */ /* 0x001fe200000001ff */
[----:B-1----:R-:W-:-:S02]  /*8a10*/  MOV R14, R15 ;  /* 0x0000000f000e7202 */ /* 0x002fc40000000f00 */
[----:B------:R-:W-:Y:S02]  /*8a20*/  MOV R173, R153 ;  /* 0x0000009900ad7202 */ /* 0x000fe40000000f00 */
[----:B------:R-:W-:Y:S02]  /*8a30*/  MOV R15, 0x1f ;  /* 0x0000001f000f7802 */ /* 0x000fe40000000f00 */
[----:B------:R-:W-:Y:S02]  /*8a40*/  MOV R178, 0xffffffff ;  /* 0xffffffff00b27802 */ /* 0x000fe40000000f00 */
[----:B------:R-:W-:Y:S02]  /*8a50*/  MOV R12, 0x8a70 ;  /* 0x00008a70000c7802 */ /* 0x000fe40000000f00 */
[----:B------:R-:W-:Y:S05]  /*8a60*/  CALL.REL.NOINC `($__internal_175_$__cuda_sm70_shflsync_idx_p) ;  /* 0x0000023000007944 */ /* 0x000fea0003c00000 */
[----:B------:R-:W-:Y:S01]  /*8a70*/  HFMA2.MMA R157, -RZ, RZ, 0, 5.9604644775390625e-08 ;  /* 0x00000001ff9d7435 */ /* 0x000fe200000001ff */
[----:B------:R-:W-:Y:S02]  /*8a80*/  MOV R27, R14 ;  /* 0x0000000e001b7202 */ /* 0x000fe40000000f00 */
[----:B-1----:R-:W-:Y:S02]  /*8a90*/  MOV R154, R15 ;  /* 0x0000000f009a7202 */ /* 0x002fe40000000f00 */
[----:B------:R-:W-:-:S02]  /*8aa0*/  MOV R156, R155 ;  /* 0x0000009b009c7202 */ /* 0x000fc40000000f00 */
[----:B------:R-:W-:Y:S02]  /*8ab0*/  MOV R167, 0x1f ;  /* 0x0000001f00a77802 */ /* 0x000fe40000000f00 */
[----:B0-----:R-:W-:Y:S02]  /*8ac0*/  MOV R176, 0xffffffff ;  /* 0xffffffff00b07802 */ /* 0x001fe40000000f00 */
[----:B------:R-:W-:Y:S02]  /*8ad0*/  MOV R12, 0x8af0 ;  /* 0x00008af0000c7802 */ /* 0x000fe40000000f00 */
[----:B------:R-:W-:Y:S05]  /*8ae0*/  CALL.REL.NOINC `($__internal_174_$__cuda_sm70_shflsync_down) ;  /* 0x0000017000007944 */ /* 0x000fea0003c00000 */
[----:B0-----:R-:W-:Y:S01]  /*8af0*/  HFMA2.MMA R157, -RZ, RZ, 0, 5.9604644775390625e-08 ;  /* 0x00000001ff9d7435 */ /* 0x001fe200000001ff */
[----:B-1----:R-:W-:Y:S02]  /*8b00*/  MOV R14, R156 ;  /* 0x0000009c000e7202 */ /* 0x002fe40000000f00 */
[----:B------:R-:W-:Y:S02]  /*8b10*/  MOV R156, R153 ;  /* 0x00000099009c7202 */ /* 0x000fe40000000f00 */
[----:B------:R-:W-:Y:S02]  /*8b20*/  MOV R167, 0x1f ;  /* 0x0000001f00a77802 */ /* 0x000fe40000000f00 */
[----:B------:R-:W-:-:S02]  /*8b30*/  MOV R176, 0xffffffff ;  /* 0xffffffff00b07802 */ /* 0x000fc40000000f00 */
[----:B------:R-:W-:Y:S02]  /*8b40*/  MOV R12, 0x8b60 ;  /* 0x00008b60000c7802 */ /* 0x000fe40000000f00 */
[----:B------:R-:W-:Y:S05]  /*8b50*/  CALL.REL.NOINC `($__internal_174_$__cuda_sm70_shflsync_down) ;  /* 0x0000010000007944 */ /* 0x000fea0003c00000 */
[----:B0-----:R-:W-:Y:S01]  /*8b60*/  HFMA2.MMA R176, -RZ, RZ, 0, 0 ;  /* 0x00000000ffb07435 */ /* 0x001fe200000001ff */
[----:B------:R-:W-:Y:S02]  /*8b70*/  MOV R153, R14 ;  /* 0x0000000e00997202 */ /* 0x000fe40000000f00 */
[----:B------:R-:W-:Y:S02]  /*8b80*/  MOV R173, R16 ;  /* 0x0000001000ad7202 */ /* 0x000fe40000000f00 */
[----:B------:R-:W-:Y:S02]  /*8b90*/  MOV R15, 0x1f ;  /* 0x0000001f000f7802 */ /* 0x000fe40000000f00 */
[----:B------:R-:W-:Y:S02]  /*8ba0*/  MOV R178, 0xffffffff ;  /* 0xffffffff00b27802 */ /* 0x000fe40000000f00 */
[----:B------:R-:W-:Y:S02]  /*8bb0*/  MOV R12, 0x8bd0 ;  /* 0x00008bd0000c7802 */ /* 0x000fe40000000f00 */
[----:B-1----:R-:W-:Y:S05]  /*8bc0*/  CALL.REL.NOINC `($__internal_175_$__cuda_sm70_shflsync_idx_p) ;  /* 0x000000d000007944 */ /* 0x002fea0003c00000 */
[----:B0-----:R-:W-:Y:S01]  /*8bd0*/  HFMA2.MMA R176, -RZ, RZ, 0, 0 ;  /* 0x00000000ffb07435 */ /* 0x001fe200000001ff */
[----:B-1----:R-:W-:-:S02]  /*8be0*/  MOV R155, R15 ;  /* 0x0000000f009b7202 */ /* 0x002fc40000000f00 */
[----:B------:R-:W-:Y:S02]  /*8bf0*/  MOV R173, R17 ;  /* 0x0000001100ad7202 */ /* 0x000fe40000000f00 */
[----:B------:R-:W-:Y:S02]  /*8c00*/  MOV R15, 0x1f ;  /* 0x0000001f000f7802 */ /* 0x000fe40000000f00 */
[----:B------:R-:W-:Y:S02]  /*8c10*/  MOV R178, 0xffffffff ;  /* 0xffffffff00b27802 */ /* 0x000fe40000000f00 */
[----:B------:R-:W-:Y:S02]  /*8c20*/  MOV R12, 0x8c40 ;  /* 0x00008c40000c7802 */ /* 0x000fe40000000f00 */
[----:B------:R-:W-:Y:S05]  /*8c30*/  CALL.REL.NOINC `($__internal_175_$__cuda_sm70_shflsync_idx_p) ;  /* 0x0000006000007944 */ /* 0x000fea0003c00000 */
[----:B-1----:R-:W-:Y:S01]  /*8c40*/  MOV R157, R15 ;  /* 0x0000000f009d7202 */ /* 0x002fe20000000f00 */
[----:B0-----:R-:W-:Y:S05]  /*8c50*/  BRA `(.L_x_4367) ;  /* 0xffffbe9000007947 */ /* 0x001fea000383ffff */
        .weak           $__internal_174_$__cuda_sm70_shflsync_down
        .type           $__internal_174_$__cuda_sm70_shflsync_down,@function
        .size           $__internal_174_$__cuda_sm70_shflsync_down,($__internal_175_$__cuda_sm70_shflsync_idx_p - $__internal_174_$__cuda_sm70_shflsync_down)
$__internal_174_$__cuda_sm70_shflsync_down:
[----:B------:R-:W-:Y:S01]  /*8c60*/  HFMA2.MMA R13, -RZ, RZ, 0, 0 ;  /* 0x00000000ff0d7435 */ /* 0x000fe200000001ff */
[----:B------:R-:W-:Y:S04]  /*8c70*/  WARPSYNC R176 ;  /* 0x000000b000007348 */ /* 0x000fe80003800000 */
[----:B------:R0:W1:Y:S01]  /*8c80*/  SHFL.DOWN PT, R156, R156, R157, R167 ;  /* 0x0800009d9c9c7389 */ /* 0x00006200000e00a7 */
[----:B------:R-:W-:Y:S05]  /*8c90*/  RET.REL.NODEC R12 `(_Z25selective_scan_bwd_kernelI32Selective_Scan_bwd_kernel_traitsILi64ELi16ELb1ELb1ELb0ELb1ELb0EN3c104HalfEfEEv12SSMParamsBwd) ;  /* 0xffff73600c007950 */ /* 0x000fea0003c3ffff */
        .weak           $__internal_175_$__cuda_sm70_shflsync_idx_p
        .type           $__internal_175_$__cuda_sm70_shflsync_idx_p,@function
        .size           $__internal_175_$__cuda_sm70_shflsync_idx_p,($__internal_176_$__cuda_sm70_shflsync_up - $__internal_175_$__cuda_sm70_shflsync_idx_p)
$__internal_175_$__cuda_sm70_shflsync_idx_p:
[----:B------:R-:W-:Y:S01]  /*8ca0*/  MOV R13, 0x0 ;  /* 0x00000000000d7802 */ /* 0x000fe20000000f00 */
[----:B------:R-:W-:Y:S04]  /*8cb0*/  WARPSYNC R178 ;  /* 0x000000b200007348 */ /* 0x000fe80003800000 */
[----:B------:R0:W1:Y:S01]  /*8cc0*/  SHFL.IDX PT, R15, R173, R176, R15 ;  /* 0x000000b0ad0f7389 */ /* 0x00006200000e000f */
[----:B------:R-:W-:Y:S05]  /*8cd0*/  RET.REL.NODEC R12 `(_Z25selective_scan_bwd_kernelI32Selective_Scan_bwd_kernel_traitsILi64ELi16ELb1ELb1ELb0ELb1ELb0EN3c104HalfEfEEv12SSMParamsBwd) ;  /* 0xffff73200c007950 */ /* 0x000fea0003c3ffff */
        .weak           $__internal_176_$__cuda_sm70_shflsync_up
        .type           $__internal_176_$__cuda_sm70_shflsync_up,@function
        .size           $__internal_176_$__cuda_sm70_shflsync_up,(.L_x_8988 - $__internal_176_$__cuda_sm70_shflsync_up)
$__internal_176_$__cuda_sm70_shflsync_up:
[----:B------:R-:W-:Y:S01]  /*8ce0*/  HFMA2.MMA R13, -RZ, RZ, 0, 0 ;  /* 0x00000000ff0d7435 */ /* 0x000fe200000001ff */
[----:B------:R-:W-:Y:S04]  /*8cf0*/  WARPSYNC R175 ;  /* 0x000000af00007348 */ /* 0x000fe80003800000 */
[----:B------:R0:W1:Y:S01]  /*8d00*/  SHFL.UP PT, R170, R170, R173, R172 ;  /* 0x040000adaaaa7389 */ /* 0x00006200000e00ac */
[----:B------:R-:W-:Y:S05]  /*8d10*/  RET.REL.NODEC R12 `(_Z25selective_scan_bwd_kernelI32Selective_Scan_bwd_kernel_traitsILi64ELi16ELb1ELb1ELb0ELb1ELb0EN3c104HalfEfEEv12SSMParamsBwd) ;  /* 0xffff72e00c007950 */ /* 0x000fea0003c3ffff */
.L_x_4368:
        /* <DEDUP_REMOVED lines=14> */
.L_x_8988:


//--------------------- .text._Z25selective_scan_bwd_kernelI32Selective_Scan_bwd_kernel_traitsILi64ELi16ELb1ELb1ELb0ELb1ELb1EN3c104HalfEfEEv12SSMParamsBwd --------------------------
	.section	.text._Z25selective_scan_bwd_kernelI32Selective_Scan_bwd_kernel_traitsILi64ELi16ELb1ELb1ELb0ELb1ELb1EN3c104HalfEfEEv12SSMParamsBwd,"ax",@progbits
	.sectioninfo	@"SHI_REGISTERS=216"
	.align	128
        .global         _Z25selective_scan_bwd_kernelI32Selective_Scan_bwd_kernel_traitsILi64ELi16ELb1ELb1ELb0ELb1ELb1EN3c104HalfEfEEv12SSMParamsBwd
        .type           _Z25selective_scan_bwd_kernelI32Selective_Scan_bwd_kernel_traitsILi64ELi16ELb1ELb1ELb0ELb1ELb1EN3c104HalfEfEEv12SSMParamsBwd,@function
        .size           _Z25selective_scan_bwd_kernelI32Selective_Scan_bwd_kernel_traitsILi64ELi16ELb1ELb1ELb0ELb1ELb1EN3c104HalfEfEEv12SSMParamsBwd,(.L_x_8991 - _Z25selective_scan_bwd_kernelI32Selective_Scan_bwd_kernel_traitsILi64ELi16ELb1ELb1ELb0ELb1ELb1EN3c104HalfEfEEv12SSMParamsBwd)
        .other          _Z25selective_scan_bwd_kernelI32Selective_Scan_bwd_kernel_traitsILi64ELi16ELb1ELb1ELb0ELb1ELb1EN3c104HalfEfEEv12SSMParamsBwd,@"STO_CUDA_ENTRY STV_DEFAULT"
_Z25selective_scan_bwd_kernelI32Selective_Scan_bwd_kernel_traitsILi64ELi16ELb1ELb1ELb0ELb1ELb1EN3c104HalfEfEEv12SSMParamsBwd:
.text._Z25selective_scan_bwd_kernelI32Selective_Scan_bwd_kernel_traitsILi64ELi16ELb1ELb1ELb0ELb1ELb1EN3c104HalfEfEEv12SSMParamsBwd:
        /* <DEDUP_REMOVED lines=26> */
[----:B------:R-:W-:Y:S01]  /*01a0*/  CS2R R28, SRZ ;  /* 0x00000000001c7805 */ /* 0x000fe2000001ff00 */
[----:B0-----:R-:W-:Y:S01]  /*01b0*/  IABS R2, R0 ;  /* 0x0000000000027213 */ /* 0x001fe20000000000 */
[----:B------:R-:W-:Y:S01]  /*01c0*/  HFMA2.MMA R22, -RZ, RZ, 0, 0 ;  /* 0x00000000ff167435 */ /* 0x000fe200000001ff */
[----:B------:R-:W-:Y:S01]  /*01d0*/  ISETP.GE.AND P3, PT, R12, 0x1, PT ;  /* 0x000000010c00780c */ /* 0x000fe20003f66270 */
[----:B-1----:R-:W-:Y:S01]  /*01e0*/  HFMA2.MMA R6, -RZ, RZ, 0, 0 ;  /* 0x00000000ff067435 */ /* 0x002fe200000001ff */
[----:B------:R-:W-:Y:S01]  /*01f0*/  MOV R41, RZ ;  /* 0x000000ff00297202 */ /* 0x000fe20000000f00 */
[----:B--2---:R-:W-:Y:S01]  /*0200*/  IMAD R4, R104, c[0x0][0x1d0], RZ ;  /* 0x0000740068047a24 */ /* 0x004fe200078e02ff */
[----:B---3--:R-:W-:-:S05]  /*0210*/  IADD3 R10, RZ, -R7, RZ ;  /* 0x80000007ff0a7210 */ /* 0x008fca0007ffe0ff */
[----:B------:R-:W-:Y:S01]  /*0220*/  IMAD R3, R10, R11, RZ ;  /* 0x0000000b0a037224 */ /* 0x000fe200078e02ff */
[----:B------:R-:W-:-:S03]  /*0230*/  LOP3.LUT R10, R0, c[0x0][0x178], RZ, 0x3c, !PT ;  /* 0x00005e00000a7a12 */ /* 0x000fc600078e3cff */
[----:B------:R-:W-:Y:S01]  /*0240*/  IMAD.HI.U32 R7, R7, R3, R6 ;  /* 0x0000000307077227 */ /* 0x000fe200078e0006 */
[----:B------:R-:W-:-:S03]  /*0250*/  ISETP.GE.AND P2, PT, R10, RZ, PT ;  /* 0x000000ff0a00720c */ /* 0x000fc60003f46270 */
[----:B------:R-:W-:Y:S02]  /*0260*/  IMAD R6, R104, c[0x0][0x1e0], RZ ;  /* 0x0000780068067a24 */ /* 0x000fe400078e02ff */
[----:B------:R-:W-:-:S04]  /*0270*/  IMAD.HI.U32 R40, R7, R2, RZ ;  /* 0x0000000207287227 */ /* 0x000fc800078e00ff */
[C---:B------:R-:W-:Y:S01]  /*0280*/  IMAD R7, R39.reuse, c[0x0][0x1d4], R4 ;  /* 0x0000750027077a24 */ /* 0x040fe200078e0204 */
        /* <DEDUP_REMOVED lines=10> */
[----:B------:R-:W-:Y:S02]  /*0330*/  IMAD R9, R39, c[0x0][0x27c], R10 ;  /* 0x00009f0027097a24 */ /* 0x000fe400078e020a */
[----:B------:R-:W-:Y:S02]  /*0340*/  IMAD R10, R104, c[0x0][0x190], RZ ;  /* 0x00006400680a7a24 */ /* 0x000fe400078e02ff */
[----:B------:R-:W-:Y:S01]  /*0350*/  @!P1 IADD3 R8, R8, -R11, RZ ;  /* 0x8000000b08089210 */ /* 0x000fe20007ffe0ff */
[----:B------:R-:W-:Y:S01]  /*0360*/  IMAD.WIDE.U32 R2, R0, c[0x0][0x1d8], R2 ;  /* 0x0000760000027a25 */ /* 0x000fe200078e0002 */
[----:B------:R-:W-:Y:S02]  /*0370*/  IADD3 R7, R7, R9, RZ ;  /* 0x0000000907077210 */ /* 0x000fe40007ffe0ff */
[----:B------:R-:W-:Y:S01]  /*0380*/  ISETP.GE.U32.AND P0, PT, R8, R11, PT ;  /* 0x0000000b0800720c */ /* 0x000fe20003f06070 */
[C---:B------:R-:W-:Y:S01]  /*0390*/  IMAD R17, R39.reuse, c[0x0][0x194], R10 ;  /* 0x0000650027117a24 */ /* 0x040fe200078e020a */
[----:B------:R-:W-:Y:S01]  /*03a0*/  LEA R11, R12, 0xfffffc00, 0xa ;  /* 0xfffffc000c0b7811 */ /* 0x000fe200078e50ff */
[----:B------:R-:W-:Y:S01]  /*03b0*/  IMAD R10, R0, c[0x0][0x1dc], R15 ;  /* 0x00007700000a7a24 */ /* 0x000fe200078e020f */
[----:B------:R-:W-:Y:S01]  /*03c0*/  @!P1 IADD3 R40, R40, 0x1, RZ ;  /* 0x0000000128289810 */ /* 0x000fe20007ffe0ff */
[----:B------:R-:W-:Y:S01]  /*03d0*/  IMAD.WIDE.U32 R8, R39, c[0x0][0x190], RZ ;  /* 0x0000640027087a25 */ /* 0x000fe200078e00ff */
[----:B------:R-:W-:-:S02]  /*03e0*/  SHF.R.S32.HI R13, RZ, 0x1f, R11 ;  /* 0x0000001fff0d7819 */ /* 0x000fc4000001140b */
[----:B------:R-:W-:Y:S01]  /*03f0*/  IADD3 R45, P4, R11, R2, RZ ;  /* 0x000000020b2d7210 */ /* 0x000fe20007f9e0ff */
[----:B------:R-:W-:Y:S01]  /*0400*/  IMAD R15, R37, c[0x0][0x1e8], RZ ;  /* 0x00007a00250f7a24 */ /* 0x000fe200078e02ff */
[----:B------:R-:W-:Y:S02]  /*0410*/  ISETP.NE.AND P1, PT, RZ, c[0x0][0x178], PT ;  /* 0x00005e00ff007a0c */ /* 0x000fe40003f25270 */
[----:B------:R-:W-:Y:S01]  /*0420*/  IADD3.X R10, R13, R3, R10, P4, !PT ;  /* 0x000000030d0a7210 */ /* 0x000fe200027fe40a */
[----:B------:R-:W-:Y:S01]  /*0430*/  IMAD.WIDE.U32 R2, R0, c[0x0][0x1e8], R4 ;  /* 0x00007a0000027a25 */ /* 0x000fe200078e0004 */
[----:B------:R-:W-:Y:S02]  /*0440*/  IADD3 R9, R9, R17, RZ ;  /* 0x0000001109097210 */ /* 0x000fe40007ffe0ff */
        /* <DEDUP_REMOVED lines=9> */
[C---:B------:R-:W-:Y:S02]  /*04e0*/  IADD3.X R2, R13.reuse, R3, R15, P0, !PT ;  /* 0x000000030d027210 */ /* 0x040fe400007fe40f */
        /* <DEDUP_REMOVED lines=21> */
[----:B------:R-:W-:-:S02]  /*0640*/  LEA.HI.X R49, R49, c[0x0][0x30c], R4, 0x1, P4 ;  /* 0x0000c30031317a11 */ /* 0x000fc400020f0c04 */
[----:B------:R-:W-:Y:S02]  /*0650*/  @P0 MOV R33, 0x8 ;  /* 0x0000000800210802 */ /* 0x000fe40000000f00 */
[----:B------:R-:W-:Y:S02]  /*0660*/  IADD3.X R4, R13, R8, RZ, P5, !PT ;  /* 0x000000080d047210 */ /* 0x000fe40002ffe4ff */
[C---:B------:R-:W-:Y:S01]  /*0670*/  LEA R50, P6, R11.reuse, c[0x0][0x228], 0x1 ;  /* 0x00008a000b327a11 */ /* 0x040fe200078c08ff */
[----:B------:R-:W-:Y:S01]  /*0680*/  @P0 IMAD.WIDE R32, R2, R33, c[0x0][0x260] ;  /* 0x0000980002200625 */ /* 0x000fe200078e0221 */
[C---:B------:R-:W-:Y:S01]  /*0690*/  @P1 LEA R30, P4, R0.reuse, c[0x0][0x328], 0x2 ;  /* 0x0000ca00001e1a11 */ /* 0x040fe200078810ff */
[----:B------:R-:W-:Y:S01]  /*06a0*/  @!P0 CS2R R32, SRZ ;  /* 0x0000000000208805 */ /* 0x000fe2000001ff00 */
        /* <DEDUP_REMOVED lines=13> */
.L_x_4452:
        /* <DEDUP_REMOVED lines=48> */
[----:B------:R-:W-:-:S03]  /*0a80*/  IMAD.WIDE.U32 R58, R0, c[0x0][0x1f8], R18 ;  /* 0x00007e00003a7a25 */ /* 0x000fc600078e0012 */
[----:B------:R-:W-:Y:S01]  /*0a90*/  FSETP.GTU.FTZ.AND P3, PT, R72, 20, PT ;  /* 0x41a000004800780b */ /* 0x000fe20003f7c000 */
[----:B------:R-:W-:Y:S01]  /*0aa0*/  IMAD R21, R0, c[0x0][0x1fc], R21 ;  /* 0x00007f0000157a24 */ /* 0x000fe200078e0215 */
[----:B------:R-:W-:Y:S01]  /*0ab0*/  LEA R20, P0, R58, c[0x0][0x268], 0x1 ;  /* 0x00009a003a147a11 */ /* 0x000fe200078008ff */
[--C-:B------:R-:W-:Y:S02]  /*0ac0*/  FADD.FTZ R70, R61, R38.reuse ;  /* 0x000000263d467221 */ /* 0x100fe40000010000 */
[--C-:B------:R-:W-:Y:S01]  /*0ad0*/  FADD.FTZ R69, R69, R38.reuse ;  /* 0x0000002645457221 */ /* 0x100fe20000010000 */
[----:B------:R-:W-:Y:S01]  /*0ae0*/  IADD3 R21, R59, R21, RZ ;  /* 0x000000153b157210 */ /* 0x000fe20007ffe0ff */
[----:B------:R-:W-:Y:S01]  /*0af0*/  HADD2.F32 R59, -RZ, R62.H1_H1 ;  /* 0x3000003eff3b7230 */ /* 0x000fe20000004100 */
[--C-:B------:R-:W-:Y:S01]  /*0b00*/  FADD.FTZ R67, R67, R38.reuse ;  /* 0x0000002643437221 */ /* 0x100fe20000010000 */
[----:B------:R-:W-:Y:S01]  /*0b10*/  FSETP.GTU.FTZ.AND P5, PT, R70, 20, PT ;  /* 0x41a000004600780b */ /* 0x000fe20003fbc000 */
[--C-:B------:R-:W-:Y:S01]  /*0b20*/  FADD.FTZ R66, R63, R38.reuse ;  /* 0x000000263f427221 */ /* 0x100fe20000010000 */
[----:B------:R-:W-:Y:S01]  /*0b30*/  LEA.HI.X R21, R58, c[0x0][0x26c], R21, 0x1, P0 ;  /* 0x00009b003a157a11 */ /* 0x000fe200000f0c15 */
[----:B------:R-:W-:Y:S01]  /*0b40*/  FADD.FTZ R68, R59, R38 ;  /* 0x000000263b447221 */ /* 0x000fe20000010000 */
[----:B------:R-:W-:-:S02]  /*0b50*/  FSETP.GTU.FTZ.AND P6, PT, R69, 20, PT ;  /* 0x41a000004500780b */ /* 0x000fc40003fdc000 */
[----:B------:R-:W-:Y:S02]  /*0b60*/  FSETP.GTU.FTZ.AND P1, PT, R67, 20, PT ;  /* 0x41a000004300780b */ /* 0x000fe40003f3c000 */
        /* <DEDUP_REMOVED lines=38> */
.L_x_4371:
[----:B--2---:R-:W-:Y:S05]  /*0dd0*/  BSYNC B0 ;  /* 0x0000000000007941 */ /* 0x004fea0003800000 */
.L_x_4370:
        /* <DEDUP_REMOVED lines=36> */
.L_x_4373:
[----:B------:R-:W-:Y:S05]  /*1020*/  BSYNC B0 ;  /* 0x0000000000007941 */ /* 0x000fea0003800000 */
.L_x_4372:
        /* <DEDUP_REMOVED lines=36> */
.L_x_4375:
[----:B------:R-:W-:Y:S05]  /*1270*/  BSYNC B0 ;  /* 0x0000000000007941 */ /* 0x000fea0003800000 */
.L_x_4374:
        /* <DEDUP_REMOVED lines=36> */
.L_x_4377:
[----:B------:R-:W-:Y:S05]  /*14c0*/  BSYNC B0 ;  /* 0x0000000000007941 */ /* 0x000fea0003800000 */
.L_x_4376:
        /* <DEDUP_REMOVED lines=36> */
.L_x_4379:
[----:B------:R-:W-:Y:S05]  /*1710*/  BSYNC B0 ;  /* 0x0000000000007941 */ /* 0x000fea0003800000 */
.L_x_4378:
        /* <DEDUP_REMOVED lines=36> */
.L_x_4381:
[----:B------:R-:W-:Y:S05]  /*1960*/  BSYNC B0 ;  /* 0x0000000000007941 */ /* 0x000fea0003800000 */
.L_x_4380:
        /* <DEDUP_REMOVED lines=36> */
.L_x_4383:
[----:B------:R-:W-:Y:S05]  /*1bb0*/  BSYNC B0 ;  /* 0x0000000000007941 */ /* 0x000fea0003800000 */
.L_x_4382:
        /* <DEDUP_REMOVED lines=36> */
.L_x_4385:
[----:B------:R-:W-:Y:S05]  /*1e00*/  BSYNC B0 ;  /* 0x0000000000007941 */ /* 0x000fea0003800000 */
.L_x_4384:
        /* <DEDUP_REMOVED lines=36> */
.L_x_4387:
[----:B------:R-:W-:Y:S05]  /*2050*/  BSYNC B0 ;  /* 0x0000000000007941 */ /* 0x000fea0003800000 */
.L_x_4386:
        /* <DEDUP_REMOVED lines=35> */
.L_x_4389:
[----:B------:R-:W-:Y:S05]  /*2290*/  BSYNC B0 ;  /* 0x0000000000007941 */ /* 0x000fea0003800000 */
.L_x_4388:
        /* <DEDUP_REMOVED lines=33> */
.L_x_4391:
[----:B------:R-:W-:Y:S05]  /*24b0*/  BSYNC B0 ;  /* 0x0000000000007941 */ /* 0x000fea0003800000 */
.L_x_4390:
        /* <DEDUP_REMOVED lines=33> */
.L_x_4393:
[----:B------:R-:W-:Y:S05]  /*26d0*/  BSYNC B0 ;  /* 0x0000000000007941 */ /* 0x000fea0003800000 */
.L_x_4392:
        /* <DEDUP_REMOVED lines=33> */
.L_x_4395:
[----:B------:R-:W-:Y:S05]  /*28f0*/  BSYNC B0 ;  /* 0x0000000000007941 */ /* 0x000fea0003800000 */
.L_x_4394:
        /* <DEDUP_REMOVED lines=33> */
.L_x_4397:
[----:B------:R-:W-:Y:S05]  /*2b10*/  BSYNC B0 ;  /* 0x0000000000007941 */ /* 0x000fea0003800000 */
.L_x_4396:
        /* <DEDUP_REMOVED lines=33> */
.L_x_4399:
[----:B------:R-:W-:Y:S05]  /*2d30*/  BSYNC B0 ;  /* 0x0000000000007941 */ /* 0x000fea0003800000 */
.L_x_4398:
        /* <DEDUP_REMOVED lines=33> */
.L_x_4401:
[----:B------:R-:W-:Y:S05]  /*2f50*/  BSYNC B0 ;  /* 0x0000000000007941 */ /* 0x000fea0003800000 */
.L_x_4400:
        /* <DEDUP_REMOVED lines=22> */
[----:B------:R-:W-:Y:S01]  /*30c0*/  HADD2.F32 R122, -RZ, R9.H0_H0 ;  /* 0x20000009ff7a7230 */ /* 0x000fe20000004100 */
[----:B------:R-:W-:Y:S01]  /*30d0*/  LEA R74, R43, R74, 0x1 ;  /* 0x0000004a2b4a7211 */ /* 0x000fe200078e08ff */
[----:B0-----:R-:W-:-:S02]  /*30e0*/  HADD2.F32 R108, -RZ, R26.H0_H0 ;  /* 0x2000001aff6c7230 */ /* 0x001fc40000004100 */
        /* <DEDUP_REMOVED lines=30> */
[--C-:B---3--:R-:W-:Y:S02]  /*32d0*/  HADD2.F32 R26, -RZ, R16.reuse.H0_H0 ;  /* 0x20000010ff1a7230 */ /* 0x108fe40000004100 */
[----:B------:R-:W-:Y:S02]  /*32e0*/  HADD2.F32 R103, -RZ, R16.H1_H1 ;  /* 0x30000010ff677230 */ /* 0x000fe40000004100 */
        /* <DEDUP_REMOVED lines=11> */
[----:B------:R-:W-:-:S03]  /*33a0*/  HADD2.F32 R27, -RZ, R27.H1_H1 ;  /* 0x3000001bff1b7230 */ /* 0x000fc60000004100 */
[----:B------:R0:W1:Y:S01]  /*33b0*/  MUFU.RCP R127, R12 ;  /* 0x0000000c007f7308 */ /* 0x0000620000001000 */
[----:B---3--:R-:W-:Y:S01]  /*33c0*/  HADD2.F32 R80, -RZ, R13.H1_H1 ;  /* 0x3000000dff507230 */ /* 0x008fe20000004100 */
[----:B------:R-:W-:Y:S01]  /*33d0*/  FMUL.FTZ R75, R23, R76 ;  /* 0x0000004c174b7220 */ /* 0x000fe20000410000 */
[----:B------:R-:W-:Y:S01]  /*33e0*/  HADD2.F32 R13, -RZ, R8.H0_H0 ;  /* 0x20000008ff0d7230 */ /* 0x000fe20000004100 */
[----:B------:R-:W-:-:S04]  /*33f0*/  FADD.FTZ R81, R81, 1 ;  /* 0x3f80000051517421 */ /* 0x000fc80000010000 */
[----:B------:R-:W-:Y:S01]  /*3400*/  FFMA.FTZ R98, R75, R13, R22 ;  /* 0x0000000d4b627223 */ /* 0x000fe20000010016 */
[----:B------:R2:W3:Y:S01]  /*3410*/  MUFU.EX2 R113, R78 ;  /* 0x0000004e00717308 */ /* 0x0004e20000000800 */
[----:B------:R-:W-:Y:S01]  /*3420*/  FADD.FTZ R13, R77, 1 ;  /* 0x3f8000004d0d7421 */ /* 0x000fe20000010000 */
[--C-:B------:R-:W-:Y:S01]  /*3430*/  HADD2.F32 R22, -RZ, R25.reuse.H0_H0 ;  /* 0x20000019ff167230 */ /* 0x100fe20000004100 */
[----:B0-----:R-:W-:Y:S01]  /*3440*/  FMUL.FTZ R12, R96, -1.4426950216293334961 ;  /* 0xbfb8aa3b600c7820 */ /* 0x001fe20000410000 */
[----:B------:R-:W-:Y:S01]  /*3450*/  HADD2.F32 R25, -RZ, R25.H1_H1 ;  /* 0x30000019ff197230 */ /* 0x000fe20000004100 */
[----:B------:R-:W-:Y:S02]  /*3460*/  FADD.FTZ R121, R121, 1 ;  /* 0x3f80000079797421 */ /* 0x000fe40000010000 */
[----:B-1----:R-:W-:Y:S01]  /*3470*/  FADD.FTZ R17, -R127, 1 ;  /* 0x3f8000007f117421 */ /* 0x002fe20000010100 */
[----:B------:R0:W-:Y:S01]  /*3480*/  MUFU.RCP R114, R13 ;  /* 0x0000000d00727308 */ /* 0x0001e20000001000 */
[----:B--2---:R-:W-:-:S02]  /*3490*/  FMUL.FTZ R78, R20, -1.4426950216293334961 ;  /* 0xbfb8aa3b144e7820 */ /* 0x004fc40000410000 */
[----:B------:R-:W-:-:S05]  /*34a0*/  FFMA.FTZ R129, R102, R17, 1 ;  /* 0x3f80000066817423 */ /* 0x000fca0000010011 */
[----:B------:R1:W-:Y:S01]  /*34b0*/  MUFU.EX2 R94, R82 ;  /* 0x00000052005e7308 */ /* 0x0003e20000000800 */
[----:B---3--:R-:W-:Y:S02]  /*34c0*/  FADD.FTZ R113, R113, 1 ;  /* 0x3f80000071717421 */ /* 0x008fe40000010000 */
[----:B0-----:R-:W-:-:S04]  /*34d0*/  FADD.FTZ R13, -R123, 1 ;  /* 0x3f8000007b0d7421 */ /* 0x001fc80000010100 */
[----:B------:R-:W-:Y:S01]  /*34e0*/  FFMA.FTZ R125, R100, R13, 1 ;  /* 0x3f800000647d7423 */ /* 0x000fe2000001000d */
[----:B------:R0:W2:Y:S01]  /*34f0*/  MUFU.EX2 R131, R78 ;  /* 0x0000004e00837308 */ /* 0x0000a20000000800 */
[----:B-1----:R-:W-:-:S07]  /*3500*/  FMUL.FTZ R82, R92, -1.4426950216293334961 ;  /* 0xbfb8aa3b5c527820 */ /* 0x002fce0000410000 */
[----:B------:R1:W3:Y:S01]  /*3510*/  MUFU.EX2 R133, R82 ;  /* 0x0000005200857308 */ /* 0x0002e20000000800 */
[----:B0-----:R-:W-:-:S04]  /*3520*/  FMUL.FTZ R78, R102, R127 ;  /* 0x0000007f664e7220 */ /* 0x001fc80000410000 */
[----:B------:R-:W-:-:S03]  /*3530*/  FMUL.FTZ R77, R24, R78 ;  /* 0x0000004e184d7220 */ /* 0x000fc60000410000 */
[----:B------:R0:W3:Y:S01]  /*3540*/  MUFU.EX2 R119, R79 ;  /* 0x0000004f00777308 */ /* 0x0000e20000000800 */
[----:B-1----:R-:W-:Y:S01]  /*3550*/  HADD2.F32 R82, -RZ, R8.H1_H1 ;  /* 0x30000008ff527230 */ /* 0x002fe20000004100 */
[----:B--2---:R-:W-:-:S04]  /*3560*/  FADD.FTZ R131, R131, 1 ;  /* 0x3f80000083837421 */ /* 0x004fc80000010000 */
[----:B------:R-:W-:Y:S01]  /*3570*/  FFMA.FTZ R120, R77, R82, R98 ;  /* 0x000000524d787223 */ /* 0x000fe20000010062 */
[----:B------:R-:W-:Y:S01]  /*3580*/  HADD2.F32 R98, -RZ, R18.H1_H1 ;  /* 0x30000012ff627230 */ /* 0x000fe20000004100 */
[----:B------:R1:W2:Y:S01]  /*3590*/  MUFU.EX2 R116, R93 ;  /* 0x0000005d00747308 */ /* 0x0002a20000000800 */
[----:B0-----:R-:W-:Y:S02]  /*35a0*/  FMUL.FTZ R79, R80, -1.4426950216293334961 ;  /* 0xbfb8aa3b504f7820 */ /* 0x001fe40000410000 */
[----:B------:R-:W-:Y:S02]  /*35b0*/  FMUL.FTZ R82, R83, R114 ;  /* 0x0000007253527220 */ /* 0x000fe40000410000 */
[----:B---3--:R-:W-:-:S03]  /*35c0*/  FADD.FTZ R133, R133, 1 ;  /* 0x3f80000085857421 */ /* 0x008fc60000010000 */
[----:B------:R0:W3:Y:S01]  /*35d0*/  MUFU.EX2 R135, R79 ;  /* 0x0000004f00877308 */ /* 0x0000e20000000800 */
[----:B------:R-:W-:Y:S01]  /*35e0*/  FADD.FTZ R119, R119, 1 ;  /* 0x3f80000077777421 */ /* 0x000fe20000010000 */
[----:B-1----:R-:W-:-:S06]  /*35f0*/  HADD2.F32 R93, -RZ, R19.H0_H0 ;  /* 0x20000013ff5d7230 */ /* 0x002fcc0000004100 */
[----:B------:R1:W3:Y:S01]  /*3600*/  MUFU.EX2 R137, R12 ;  /* 0x0000000c00897308 */ /* 0x0002e20000000800 */
[----:B0-----:R-:W-:Y:S02]  /*3610*/  FMUL.FTZ R79, R22, R82 ;  /* 0x00000052164f7220 */ /* 0x001fe40000410000 */
[----:B--2---:R-:W-:Y:S02]  /*3620*/  FADD.FTZ R13, R116, 1 ;  /* 0x3f800000740d7421 */ /* 0x004fe40000010000 */
[----:B------:R-:W-:-:S03]  /*3630*/  FFMA.FTZ R120, R79, R122, R120 ;  /* 0x0000007a4f787223 */ /* 0x000fc60000010078 */
[----:B------:R-:W0:Y:S01]  /*3640*/  MUFU.RCP R118, R81 ;  /* 0x0000005100767308 */ /* 0x000e220000001000 */
[----:B-1----:R-:W-:Y:S02]  /*3650*/  FADD.FTZ R12, R94, 1 ;  /* 0x3f8000005e0c7421 */ /* 0x002fe40000010000 */
[----:B---3--:R-:W-:-:S05]  /*3660*/  FADD.FTZ R135, R135, 1 ;  /* 0x3f80000087877421 */ /* 0x008fca0000010000 */
[----:B------:R1:W2:Y:S01]  /*3670*/  MUFU.RCP R122, R12 ;  /* 0x0000000c007a7308 */ /* 0x0002a20000001000 */
[----:B------:R-:W-:-:S07]  /*3680*/  FADD.FTZ R137, R137, 1 ;  /* 0x3f80000089897421 */ /* 0x000fce0000010000 */
        /* <DEDUP_REMOVED lines=15> */
[----:B------:R-:W-:Y:S08]  /*3780*/  MUFU.RCP R133, R133 ;  /* 0x0000008500857308 */ /* 0x000ff00000001000 */
        /* <DEDUP_REMOVED lines=32> */
[----:B---3--:R-:W-:Y:S01]  /*3990*/  HADD2.F32 R107, -RZ, R16.H0_H0 ;  /* 0x20000010ff6b7230 */ /* 0x008fe20000004100 */
[----:B------:R-:W-:Y:S01]  /*39a0*/  FFMA.FTZ R132, R115, R12, 1 ;  /* 0x3f80000073847423 */ /* 0x000fe2000001000c */
[----:B------:R-:W-:Y:S01]  /*39b0*/  HADD2.F32 R115, -RZ, R18.H0_H0 ;  /* 0x20000012ff737230 */ /* 0x000fe20000004100 */
[----:B------:R-:W-:Y:S01]  /*39c0*/  FFMA.FTZ R136, R117, R14, 1 ;  /* 0x3f80000075887423 */ /* 0x000fe2000001000e */
[----:B------:R-:W-:Y:S01]  /*39d0*/  HADD2.F32 R109, -RZ, R16.H1_H1 ;  /* 0x30000010ff6d7230 */ /* 0x000fe20000004100 */
[----:B------:R-:W-:Y:S01]  /*39e0*/  FFMA.FTZ R142, R87, R13, R142 ;  /* 0x0000000d578e7223 */ /* 0x000fe2000001008e */
[--C-:B------:R-:W-:Y:S01]  /*39f0*/  HADD2.F32 R119, -RZ, R19.reuse.H0_H0 ;  /* 0x20000013ff777230 */ /* 0x100fe20000004100 */
[----:B0-----:R-:W0:Y:S01]  /*3a00*/  LDS.128 R12, [R57.X16+0x10] ;  /* 0x00001000390c7984 */ /* 0x001e22000000cc00 */
        /* <DEDUP_REMOVED lines=20> */
[----:B------:R-:W-:Y:S02]  /*3b50*/  FMUL.FTZ R17, R114, R17 ;  /* 0x0000001172117220 */ /* 0x000fe40000410000 */
[----:B------:R-:W-:Y:S02]  /*3b60*/  FMUL.FTZ R91, R130, R91 ;  /* 0x0000005b825b7220 */ /* 0x000fe40000410000 */
[----:B------:R-:W-:-:S02]  /*3b70*/  FMUL.FTZ R22, R23, R128 ;  /* 0x0000008017167220 */ /* 0x000fc40000410000 */
[----:B------:R-:W-:Y:S01]  /*3b80*/  FMUL.FTZ R25, R118, R25 ;  /* 0x0000001976197220 */ /* 0x000fe20000410000 */
[----:B------:R-:W2:Y:S01]  /*3b90*/  MUFU.RCP R141, R141 ;  /* 0x0000008d008d7308 */ /* 0x000ea20000001000 */
[----:B------:R-:W-:Y:S01]  /*3ba0*/  FMUL.FTZ R16, R16, R125 ;  /* 0x0000007d10107220 */ /* 0x000fe20000410000 */
[----:B------:R-:W-:Y:S01]  /*3bb0*/  F2FP.PACK_AB R22, R22, R19 ;  /* 0x000000131616723e */ /* 0x000fe200000000ff */
[--C-:B0-----:R-:W-:Y:S01]  /*3bc0*/  HADD2.F32 R108, -RZ, R12.reuse.H0_H0 ;  /* 0x2000000cff6c7230 */ /* 0x101fe20000004100 */
[----:B------:R-:W-:Y:S01]  /*3bd0*/  FMUL.FTZ R17, R17, R116 ;  /* 0x0000007411117220 */ /* 0x000fe20000410000 */
[----:B------:R-:W-:Y:S01]  /*3be0*/  HADD2.F32 R112, -RZ, R12.H1_H1 ;  /* 0x3000000cff707230 */ /* 0x000fe20000004100 */
[----:B------:R-:W-:Y:S01]  /*3bf0*/  FADD.FTZ R12, -R138, 1 ;  /* 0x3f8000008a0c7421 */ /* 0x000fe20000010100 */
[----:B------:R-:W-:Y:S01]  /*3c00*/  HADD2.F32 R114, -RZ, R13.H0_H0 ;  /* 0x2000000dff727230 */ /* 0x000fe20000004100 */
[C---:B------:R-:W-:Y:S01]  /*3c10*/  FMUL.FTZ R125, R21.reuse, R138 ;  /* 0x0000008a157d7220 */ /* 0x040fe20000410000 */
[--C-:B------:R-:W-:Y:S01]  /*3c20*/  HADD2.F32 R128, -RZ, R15.reuse.H0_H0 ;  /* 0x2000000fff807230 */ /* 0x100fe20000004100 */
[----:B------:R-:W-:Y:S01]  /*3c30*/  FFMA.FTZ R12, R21, R12, 1 ;  /* 0x3f800000150c7423 */ /* 0x000fe2000001000c */
[----:B------:R-:W-:Y:S01]  /*3c40*/  HADD2.F32 R130, -RZ, R15.H1_H1 ;  /* 0x3000000fff827230 */ /* 0x000fe20000004100 */
[----:B------:R-:W-:Y:S01]  /*3c50*/  FADD.FTZ R15, -R131, 1 ;  /* 0x3f800000830f7421 */ /* 0x000fe20000010100 */
[----:B------:R-:W-:Y:S01]  /*3c60*/  HADD2.F32 R116, -RZ, R13.H1_H1 ;  /* 0x3000000dff747230 */ /* 0x000fe20000004100 */
[----:B------:R-:W-:Y:S01]  /*3c70*/  FADD.FTZ R21, -R133, 1 ;  /* 0x3f80000085157421 */ /* 0x000fe20000010100 */
[--C-:B------:R-:W-:Y:S01]  /*3c80*/  HADD2.F32 R118, -RZ, R14.reuse.H0_H0 ;  /* 0x2000000eff767230 */ /* 0x100fe20000004100 */
[----:B------:R-:W-:Y:S01]  /*3c90*/  FMUL.FTZ R18, R101, R114 ;  /* 0x0000007265127220 */ /* 0x000fe20000410000 */
[----:B------:R-:W-:Y:S01]  /*3ca0*/  HADD2.F32 R126, -RZ, R14.H1_H1 ;  /* 0x3000000eff7e7230 */ /* 0x000fe20000004100 */
[----:B------:R-:W-:-:S02]  /*3cb0*/  FMUL.FTZ R14, R103, R112 ;  /* 0x00000070670e7220 */ /* 0x000fc40000410000 */
[----:B------:R-:W-:Y:S02]  /*3cc0*/  FMUL.FTZ R120, R25, R120 ;  /* 0x0000007819787220 */ /* 0x000fe40000410000 */
[C---:B------:R-:W-:Y:S02]  /*3cd0*/  FFMA.FTZ R15, R20.reuse, R15, 1 ;  /* 0x3f800000140f7423 */ /* 0x040fe4000001000f */
[----:B------:R-:W-:Y:S02]  /*3ce0*/  FMUL.FTZ R110, R20, R131 ;  /* 0x00000083146e7220 */ /* 0x000fe40000410000 */
[----:B------:R-:W-:Y:S02]  /*3cf0*/  FMUL.FTZ R27, R27, R121 ;  /* 0x000000791b1b7220 */ /* 0x000fe40000410000 */
[----:B------:R-:W-:Y:S02]  /*3d00*/  FMUL.FTZ R14, R131, R14 ;  /* 0x0000000e830e7220 */ /* 0x000fe40000410000 */
[----:B------:R-:W-:-:S02]  /*3d10*/  FADD.FTZ R25, -R135, 1 ;  /* 0x3f80000087197421 */ /* 0x000fc40000010100 */
[----:B------:R-:W-:Y:S02]  /*3d20*/  FMUL.FTZ R20, R99, R116 ;  /* 0x0000007463147220 */ /* 0x000fe40000410000 */
[----:B------:R-:W-:Y:S02]  /*3d30*/  FFMA.FTZ R21, R92, R21, 1 ;  /* 0x3f8000005c157423 */ /* 0x000fe40000010015 */
[----:B------:R-:W-:Y:S02]  /*3d40*/  FMUL.FTZ R18, R133, R18 ;  /* 0x0000001285127220 */ /* 0x000fe40000410000 */
[----:B------:R-:W-:Y:S02]  /*3d50*/  FMUL.FTZ R13, R26, R108 ;  /* 0x0000006c1a0d7220 */ /* 0x000fe40000410000 */
[----:B------:R-:W-:Y:S02]  /*3d60*/  FMUL.FTZ R27, R134, R27 ;  /* 0x0000001b861b7220 */ /* 0x000fe40000410000 */
[----:B------:R-:W-:-:S02]  /*3d70*/  FMUL.FTZ R129, R24, R129 ;  /* 0x0000008118817220 */ /* 0x000fc40000410000 */
[----:B------:R-:W-:Y:S02]  /*3d80*/  FFMA.FTZ R25, R80, R25, 1 ;  /* 0x3f80000050197423 */ /* 0x000fe40000010019 */
[----:B------:R-:W-:Y:S02]  /*3d90*/  FMUL.FTZ R20, R135, R20 ;  /* 0x0000001487147220 */ /* 0x000fe40000410000 */
[----:B------:R-:W-:Y:S02]  /*3da0*/  FMUL.FTZ R15, R14, R15 ;  /* 0x0000000f0e0f7220 */ /* 0x000fe40000410000 */
[----:B------:R-:W-:Y:S02]  /*3db0*/  FMUL.FTZ R18, R18, R21 ;  /* 0x0000001512127220 */ /* 0x000fe40000410000 */
[----:B------:R-:W-:Y:S02]  /*3dc0*/  FMUL.FTZ R13, R138, R13 ;  /* 0x0000000d8a0d7220 */ /* 0x000fe40000410000 */
[----:B-1----:R-:W-:-:S02]  /*3dd0*/  FADD.FTZ R14, -R124, 1 ;  /* 0x3f8000007c0e7421 */ /* 0x002fc40000010100 */
[----:B------:R-:W-:Y:S02]  /*3de0*/  FADD.FTZ R21, -R127, 1 ;  /* 0x3f8000007f157421 */ /* 0x000fe40000010100 */
[----:B------:R-:W-:Y:S02]  /*3df0*/  FMUL.FTZ R24, R93, R128 ;  /* 0x000000805d187220 */ /* 0x000fe40000410000 */
[----:B------:R-:W-:Y:S02]  /*3e00*/  FMUL.FTZ R23, R91, R132 ;  /* 0x000000845b177220 */ /* 0x000fe40000410000 */
[----:B--2---:R-:W-:Y:S02]  /*3e10*/  FADD.FTZ R91, -R141, 1 ;  /* 0x3f8000008d5b7421 */ /* 0x004fe40000010100 */
[----:B------:R-:W-:Y:S02]  /*3e20*/  FMUL.FTZ R122, R105, R130 ;  /* 0x00000082697a7220 */ /* 0x000fe40000410000 */
[----:B------:R-:W-:-:S02]  /*3e30*/  FMUL.FTZ R136, R27, R136 ;  /* 0x000000881b887220 */ /* 0x000fc40000410000 */
[----:B------:R-:W-:Y:S02]  /*3e40*/  FMUL.FTZ R25, R20, R25 ;  /* 0x0000001914197220 */ /* 0x000fe40000410000 */
[----:B------:R-:W-:Y:S01]  /*3e50*/  FMUL.FTZ R12, R13, R12 ;  /* 0x0000000c0d0c7220 */ /* 0x000fe20000410000 */
[----:B------:R-:W-:Y:S01]  /*3e60*/  F2FP.PACK_AB R23, R136, R23 ;  /* 0x000000178817723e */ /* 0x000fe200000000ff */
[----:B------:R-:W-:Y:S01]  /*3e70*/  FFMA.FTZ R20, R95, R14, 1 ;  /* 0x3f8000005f147423 */ /* 0x000fe2000001000e */
[----:B------:R-:W-:Y:S01]  /*3e80*/  F2FP.PACK_AB R25, R25, R18 ;  /* 0x000000121919723e */ /* 0x000fe200000000ff */
[----:B------:R-:W-:Y:S02]  /*3e90*/  FFMA.FTZ R27, R90, R21, 1 ;  /* 0x3f8000005a1b7423 */ /* 0x000fe40000010015 */
[----:B------:R-:W-:Y:S02]  /*3ea0*/  FMUL.FTZ R24, R127, R24 ;  /* 0x000000187f187220 */ /* 0x000fe40000410000 */
[----:B------:R-:W-:-:S02]  /*3eb0*/  FADD.FTZ R13, -R137, 1 ;  /* 0x3f800000890d7421 */ /* 0x000fc40000010100 */
[----:B------:R-:W-:Y:S02]  /*3ec0*/  FMUL.FTZ R14, R97, R118 ;  /* 0x00000076610e7220 */ /* 0x000fe40000410000 */
[----:B------:R-:W-:Y:S02]  /*3ed0*/  FFMA.FTZ R91, R86, R91, 1 ;  /* 0x3f800000565b7423 */ /* 0x000fe4000001005b */
[----:B------:R-:W-:Y:S02]  /*3ee0*/  FMUL.FTZ R21, R98, R126 ;  /* 0x0000007e62157220 */ /* 0x000fe40000410000 */
[----:B------:R-:W-:Y:S02]  /*3ef0*/  FMUL.FTZ R122, R141, R122 ;  /* 0x0000007a8d7a7220 */ /* 0x000fe40000410000 */
[----:B------:R-:W-:Y:S01]  /*3f00*/  FMUL.FTZ R27, R24, R27 ;  /* 0x0000001b181b7220 */ /* 0x000fe20000410000 */
[----:B------:R-:W-:Y:S01]  /*3f10*/  F2FP.PACK_AB R24, R15, R12 ;  /* 0x0000000c0f18723e */ /* 0x000fe200000000ff */
[----:B------:R-:W-:Y:S01]  /*3f20*/  FFMA.FTZ R13, R96, R13, 1 ;  /* 0x3f800000600d7423 */ /* 0x000fe2000001000d */
[----:B------:R-:W-:Y:S01]  /*3f30*/  HADD2.F32 R12, -RZ, R4.H0_H0 ;  /* 0x20000004ff0c7230 */ /* 0x000fe20000004100 */
        /* <DEDUP_REMOVED lines=104> */
.L_x_4402:
        /* <DEDUP_REMOVED lines=43> */
.L_x_4451:
        /* <DEDUP_REMOVED lines=22> */
[----:B------:R-:W-:Y:S01]  /*49d0*/  IMAD.WIDE.U32 R138, R0, c[0x0][0x1b8], RZ ;  /* 0x00006e00008a7a25 */ /* 0x000fe200078e00ff */
[----:B------:R-:W-:-:S03]  /*49e0*/  ISETP.NE.AND P1, PT, R42, RZ, PT ;  /* 0x000000ff2a00720c */ /* 0x000fc60003f25270 */
[----:B------:R-:W-:Y:S02]  /*49f0*/  IMAD R141, R0, c[0x0][0x1bc], R141 ;  /* 0x00006f00008d7a24 */ /* 0x000fe400078e028d */
[----:B------:R-:W-:-:S03]  /*4a00*/  IMAD R114, R114, c[0x0][0x1c0], RZ ;  /* 0x0000700072727a24 */ /* 0x000fc600078e02ff */
[----:B------:R-:W-:Y:S01]  /*4a10*/  IADD3 R139, R139, R141, RZ ;  /* 0x0000008d8b8b7210 */ /* 0x000fe20007ffe0ff */
[----:B------:R-:W-:-:S04]  /*4a20*/  IMAD R141, R135, c[0x0][0x1c4], R114 ;  /* 0x00007100878d7a24 */ /* 0x000fc800078e0272 */
[----:B0-----:R-:W-:Y:S01]  /*4a30*/  IMAD.WIDE.U32 R136, R135, c[0x0][0x1c0], R138 ;  /* 0x0000700087887a25 */ /* 0x001fe200078e008a */
[----:B-1----:R-:W-:Y:S02]  /*4a40*/  IADD3 R20, R42, 0x200, RZ ;  /* 0x000002002a147810 */ /* 0x002fe40007ffe0ff */
[----:B------:R-:W-:Y:S02]  /*4a50*/  @!P1 LEA R20, R112, R135, 0x8 ;  /* 0x0000008770149211 */ /* 0x000fe400078e40ff */
[----:B------:R-:W-:Y:S02]  /*4a60*/  IADD3 R21, R137, R141, RZ ;  /* 0x0000008d89157210 */ /* 0x000fe40007ffe0ff */
[----:B------:R-:W-:Y:S02]  /*4a70*/  LEA R138, P2, R136, c[0x0][0x230], 0x2 ;  /* 0x00008c00888a7a11 */ /* 0x000fe400078410ff */
[----:B------:R-:W-:Y:S02]  /*4a80*/  LOP3.LUT P0, RZ, R42, 0x1f, RZ, 0xc0, !PT ;  /* 0x0000001f2aff7812 */ /* 0x000fe4000780c0ff */
[----:B------:R-:W-:-:S02]  /*4a90*/  LEA.HI.X R139, R136, c[0x0][0x234], R21, 0x2, P2 ;  /* 0x00008d00888b7a11 */ /* 0x000fc400010f1415 */
[----:B------:R-:W-:Y:S02]  /*4aa0*/  SHF.L.U32 R120, R20, 0x2, RZ ;  /* 0x0000000214787819 */ /* 0x000fe400000006ff */
[----:B------:R-:W-:Y:S01]  /*4ab0*/  ISETP.LT.OR P0, PT, R55, 0x2, P0 ;  /* 0x000000023700780c */ /* 0x000fe20000701670 */
[----:B------:R-:W-:Y:S01]  /*4ac0*/  HFMA2.MMA R21, -RZ, RZ, 0, 0 ;  /* 0x00000000ff157435 */ /* 0x000fe200000001ff */
[----:B------:R-:W-:-:S11]  /*4ad0*/  MOV R20, 0x3f800000 ;  /* 0x3f80000000147802 */ /* 0x000fd60000000f00 */
[----:B------:R-:W-:-:S05]  /*4ae0*/  @!P0 IADD3 R114, R55, -0x2, RZ ;  /* 0xfffffffe37728810 */ /* 0x000fca0007ffe0ff */
[----:B------:R-:W-:-:S04]  /*4af0*/  @!P0 IMAD R137, R114, c[0x0][0x16c], R135 ;  /* 0x00005b0072898a24 */ /* 0x000fc800078e0287 */
[----:B------:R-:W-:Y:S01]  /*4b00*/  @!P0 IMAD.WIDE R136, R137, 0x8, R32 ;  /* 0x0000000889888825 */ /* 0x000fe200078e0220 */
[----:B------:R-:W-:Y:S02]  /*4b10*/  HADD2.F32 R175, -RZ, R10.H1_H1 ;  /* 0x3000000affaf7230 */ /* 0x000fe40000004100 */
[----:B------:R-:W-:-:S03]  /*4b20*/  HADD2.F32 R177, -RZ, R11.H1_H1 ;  /* 0x3000000bffb17230 */ /* 0x000fc60000004100 */
[----:B------:R-:W-:Y:S01]  /*4b30*/  FMUL.FTZ R175, R175, R68 ;  /* 0x00000044afaf7220 */ /* 0x000fe20000410000 */
[--C-:B------:R-:W-:Y:S01]  /*4b40*/  HADD2.F32 R150, -RZ, R4.reuse.H0_H0 ;  /* 0x20000004ff967230 */ /* 0x100fe20000004100 */
[----:B------:R-:W-:Y:S01]  /*4b50*/  FMUL.FTZ R177, R177, R66 ;  /* 0x00000042b1b17220 */ /* 0x000fe20000410000 */
[----:B------:R-:W-:Y:S02]  /*4b60*/  HADD2.F32 R179, -RZ, R4.H1_H1 ;  /* 0x30000004ffb37230 */ /* 0x000fe40000004100 */
[--C-:B------:R-:W-:Y:S01]  /*4b70*/  HADD2.F32 R161, -RZ, R6.reuse.H1_H1 ;  /* 0x30000006ffa17230 */ /* 0x100fe20000004100 */
[----:B------:R-:W-:Y:S01]  /*4b80*/  FMUL.FTZ R151, R150, R65 ;  /* 0x0000004196977220 */ /* 0x000fe20000410000 */
[--C-:B------:R-:W-:Y:S01]  /*4b90*/  HADD2.F32 R152, -RZ, R5.reuse.H0_H0 ;  /* 0x20000005ff987230 */ /* 0x100fe20000004100 */
[----:B------:R-:W-:Y:S02]  /*4ba0*/  FMUL.FTZ R179, R179, R64 ;  /* 0x00000040b3b37220 */ /* 0x000fe40000410000 */
[----:B------:R-:W-:Y:S01]  /*4bb0*/  FMUL.FTZ R186, R161, R60 ;  /* 0x0000003ca1ba7220 */ /* 0x000fe20000410000 */
[----:B------:R-:W-:Y:S01]  /*4bc0*/  HADD2.F32 R159, -RZ, R5.H1_H1 ;  /* 0x30000005ff9f7230 */ /* 0x000fe20000004100 */
[----:B------:R-:W-:Y:S01]  /*4bd0*/  FMUL.FTZ R153, R152, R63 ;  /* 0x0000003f98997220 */ /* 0x000fe20000410000 */
[----:B------:R-:W-:-:S03]  /*4be0*/  HADD2.F32 R154, -RZ, R6.H0_H0 ;  /* 0x20000006ff9a7230 */ /* 0x000fc60000004100 */
[----:B------:R-:W-:Y:S01]  /*4bf0*/  FMUL.FTZ R159, R159, R62 ;  /* 0x0000003e9f9f7220 */ /* 0x000fe20000410000 */
[--C-:B------:R-:W-:Y:S02]  /*4c00*/  HADD2.F32 R158, -RZ, R7.reuse.H0_H0 ;  /* 0x20000007ff9e7230 */ /* 0x100fe40000004100 */
        /* <DEDUP_REMOVED lines=11> */
[----:B------:R-:W2:Y:S04]  /*4cc0*/  LDS.128 R16, [R57.X16+0x10] ;  /* 0x0000100039107984 */ /* 0x000ea8000000cc00 */
[----:B------:R3:W5:Y:S04]  /*4cd0*/  LDG.E R170, [R138.64] ;  /* 0x000000048aaa7981 */ /* 0x000768000c1e1900 */
[----:B-1----:R1:W-:Y:S04]  /*4ce0*/  STS [R120+0x1d10], R171 ;  /* 0x001d10ab78007388 */ /* 0x0023e80000000800 */
[----:B------:R-:W-:Y:S01]  /*4cf0*/  BAR.SYNC.DEFER_BLOCKING 0x0 ;  /* 0x0000000000007b1d */ /* 0x000fe20000010000 */
[----:B------:R-:W-:-:S02]  /*4d00*/  FMUL.FTZ R132, R145, R72 ;  /* 0x0000004891847220 */ /* 0x000fc40000410000 */
[C---:B---3--:R-:W-:Y:S02]  /*4d10*/  FMUL.FTZ R139, R145.reuse, R71 ;  /* 0x00000047918b7220 */ /* 0x048fe40000410000 */
[C---:B------:R-:W-:Y:S02]  /*4d20*/  FMUL.FTZ R143, R145.reuse, R70 ;  /* 0x00000046918f7220 */ /* 0x040fe40000410000 */
[----:B------:R-:W3:Y:S01]  /*4d30*/  MUFU.EX2 R132, R132 ;  /* 0x0000008400847308 */ /* 0x000ee20000000800 */
[----:B------:R-:W-:-:S07]  /*4d40*/  FMUL.FTZ R144, R145, R69 ;  /* 0x0000004591907220 */ /* 0x000fce0000410000 */
[----:B------:R-:W4:Y:S01]  /*4d50*/  MUFU.EX2 R139, R139 ;  /* 0x0000008b008b7308 */ /* 0x000f220000000800 */
[--C-:B0-----:R-:W-:Y:S02]  /*4d60*/  HADD2.F32 R114, -RZ, R12.reuse.H0_H0 ;  /* 0x2000000cff727230 */ /* 0x101fe40000004100 */
[----:B------:R-:W-:Y:S02]  /*4d70*/  HADD2.F32 R118, -RZ, R12.H1_H1 ;  /* 0x3000000cff767230 */ /* 0x000fe40000004100 */
[--C-:B--2---:R-:W-:Y:S01]  /*4d80*/  HADD2.F32 R134, -RZ, R17.reuse.H0_H0 ;  /* 0x20000011ff867230 */ /* 0x104fe20000004100 */
[----:B------:R0:W5:Y:S01]  /*4d90*/  @!P0 LDG.E.64 R20, [R136.64] ;  /* 0x0000000488148981 */ /* 0x000162000c1e1b00 */
[----:B------:R-:W-:Y:S02]  /*4da0*/  HADD2.F32 R138, -RZ, R17.H1_H1 ;  /* 0x30000011ff8a7230 */ /* 0x000fe40000004100 */
[--C-:B------:R-:W-:Y:S02]  /*4db0*/  HADD2.F32 R12, -RZ, R8.reuse.H0_H0 ;  /* 0x20000008ff0c7230 */ /* 0x100fe40000004100 */
[----:B------:R-:W-:-:S02]  /*4dc0*/  HADD2.F32 R17, -RZ, R8.H1_H1 ;  /* 0x30000008ff117230 */ /* 0x000fc40000004100 */
[----:B------:R-:W-:Y:S02]  /*4dd0*/  HADD2.F32 R128, -RZ, R16.H0_H0 ;  /* 0x20000010ff807230 */ /* 0x000fe40000004100 */
[----:B-1----:R-:W-:Y:S02]  /*4de0*/  HADD2.F32 R120, -RZ, R14.H0_H0 ;  /* 0x2000000eff787230 */ /* 0x002fe40000004100 */
[----:B0-----:R-:W-:Y:S02]  /*4df0*/  HADD2.F32 R136, -RZ, R16.H1_H1 ;  /* 0x30000010ff887230 */ /* 0x001fe40000004100 */
[----:B------:R-:W-:Y:S02]  /*4e00*/  HADD2.F32 R126, -RZ, R14.H1_H1 ;  /* 0x3000000eff7e7230 */ /* 0x000fe40000004100 */
[----:B------:R-:W-:Y:S01]  /*4e10*/  HADD2.F32 R16, -RZ, R10.H0_H0 ;  /* 0x2000000aff107230 */ /* 0x000fe20000004100 */
[----:B------:R-:W0:Y:S01]  /*4e20*/  MUFU.EX2 R143, R143 ;  /* 0x0000008f008f7308 */ /* 0x000e220000000800 */
[--C-:B------:R-:W-:Y:S01]  /*4e30*/  HADD2.F32 R116, -RZ, R13.reuse.H0_H0 ;  /* 0x2000000dff747230 */ /* 0x100fe20000004100 */
[----:B------:R-:W-:Y:S01]  /*4e40*/  FMUL.FTZ R17, R17, R72 ;  /* 0x0000004811117220 */ /* 0x000fe20000410000 */
[----:B------:R-:W-:Y:S01]  /*4e50*/  HADD2.F32 R122, -RZ, R13.H1_H1 ;  /* 0x3000000dff7a7230 */ /* 0x000fe20000004100 */
[----:B------:R-:W-:Y:S01]  /*4e60*/  FMUL.FTZ R13, R12, R73 ;  /* 0x000000490c0d7220 */ /* 0x000fe20000410000 */
[----:B------:R-:W-:Y:S01]  /*4e70*/  HADD2.F32 R14, -RZ, R9.H0_H0 ;  /* 0x20000009ff0e7230 */ /* 0x000fe20000004100 */
[----:B------:R-:W-:Y:S01]  /*4e80*/  FMUL.FTZ R148, R145, R68 ;  /* 0x0000004491947220 */ /* 0x000fe20000410000 */
[--C-:B------:R-:W-:Y:S01]  /*4e90*/  HADD2.F32 R140, -RZ, R19.reuse.H0_H0 ;  /* 0x20000013ff8c7230 */ /* 0x100fe20000004100 */
[----:B------:R-:W-:Y:S01]  /*4ea0*/  FMUL.FTZ R173, R16, R69 ;  /* 0x0000004510ad7220 */ /* 0x000fe20000410000 */
[----:B------:R-:W-:Y:S01]  /*4eb0*/  HADD2.F32 R142, -RZ, R19.H1_H1 ;  /* 0x30000013ff8e7230 */ /* 0x000fe20000004100 */
[----:B------:R-:W1:Y:S01]  /*4ec0*/  MUFU.EX2 R144, R144 ;  /* 0x0000009000907308 */ /* 0x000e620000000800 */
[--C-:B------:R-:W-:Y:S01]  /*4ed0*/  HADD2.F32 R124, -RZ, R15.reuse.H0_H0 ;  /* 0x2000000fff7c7230 */ /* 0x100fe20000004100 */
[----:B------:R-:W-:Y:S01]  /*4ee0*/  FMUL.FTZ R16, R114, R13 ;  /* 0x0000000d72107220 */ /* 0x000fe20000410000 */
[----:B------:R-:W-:Y:S01]  /*4ef0*/  HADD2.F32 R130, -RZ, R15.H1_H1 ;  /* 0x3000000fff827230 */ /* 0x000fe20000004100 */
[----:B------:R-:W-:Y:S01]  /*4f00*/  FMUL.FTZ R15, R14, R71 ;  /* 0x000000470e0f7220 */ /* 0x000fe20000410000 */
[----:B------:R-:W-:Y:S01]  /*4f10*/  HADD2.F32 R19, -RZ, R9.H1_H1 ;  /* 0x30000009ff137230 */ /* 0x000fe20000004100 */
[----:B------:R-:W-:-:S02]  /*4f20*/  FMUL.FTZ R17, R118, R17 ;  /* 0x0000001176117220 */ /* 0x000fc40000410000 */
[----:B------:R-:W-:Y:S01]  /*4f30*/  FMUL.FTZ R147, R145, R67 ;  /* 0x0000004391937220 */ /* 0x000fe20000410000 */
[----:B------:R-:W2:Y:S01]  /*4f40*/  MUFU.EX2 R148, R148 ;  /* 0x0000009400947308 */ /* 0x000ea20000000800 */
[----:B------:R-:W-:Y:S02]  /*4f50*/  FMUL.FTZ R19, R19, R70 ;  /* 0x0000004613137220 */ /* 0x000fe40000410000 */
[-C--:B---3--:R-:W-:Y:S02]  /*4f60*/  FMUL.FTZ R14, R171, R132.reuse ;  /* 0x00000084ab0e7220 */ /* 0x088fe40000410000 */
[----:B------:R-:W-:Y:S02]  /*4f70*/  FMUL.FTZ R172, R116, R15 ;  /* 0x0000000f74ac7220 */ /* 0x000fe40000410000 */
[----:B------:R-:W-:Y:S02]  /*4f80*/  FFMA.FTZ R13, R16, R132, R17 ;  /* 0x00000084100d7223 */ /* 0x000fe40000010011 */
[----:B------:R-:W-:Y:S01]  /*4f90*/  FMUL.FTZ R146, R145, R66 ;  /* 0x0000004291927220 */ /* 0x000fe20000410000 */
[----:B------:R-:W3:Y:S01]  /*4fa0*/  MUFU.EX2 R147, R147 ;  /* 0x0000009300937308 */ /* 0x000ee20000000800 */
[----:B------:R-:W-:-:S02]  /*4fb0*/  FMUL.FTZ R174, R122, R19 ;  /* 0x000000137aae7220 */ /* 0x000fc40000410000 */
[C---:B----4-:R-:W-:Y:S02]  /*4fc0*/  FMUL.FTZ R14, R139.reuse, R14 ;  /* 0x0000000e8b0e7220 */ /* 0x050fe40000410000 */
[----:B------:R-:W-:Y:S01]  /*4fd0*/  FFMA.FTZ R13, R139, R13, R172 ;  /* 0x0000000d8b0d7223 */ /* 0x000fe200000100ac */
[--C-:B------:R-:W-:Y:S01]  /*4fe0*/  HADD2.F32 R137, -RZ, R18.reuse.H0_H0 ;  /* 0x20000012ff897230 */ /* 0x100fe20000004100 */
[----:B------:R-:W-:Y:S01]  /*4ff0*/  FMUL.FTZ R157, R145, R65 ;  /* 0x00000041919d7220 */ /* 0x000fe20000410000 */
[----:B------:R-:W-:Y:S01]  /*5000*/  HADD2.F32 R141, -RZ, R18.H1_H1 ;  /* 0x30000012ff8d7230 */ /* 0x000fe20000004100 */
[----:B------:R-:W-:Y:S01]  /*5010*/  ISETP.NE.AND P0, PT, R42, 0x3f, PT ;  /* 0x0000003f2a00780c */ /* 0x000fe20003f05270 */
[----:B------:R-:W-:Y:S01]  /*5020*/  HADD2.F32 R18, -RZ, R11.H0_H0 ;  /* 0x2000000bff127230 */ /* 0x000fe20000004100 */
[----:B------:R-:W4:Y:S01]  /*5030*/  MUFU.EX2 R146, R146 ;  /* 0x0000009200927308 */ /* 0x000f220000000800 */
[----:B------:R-:W-:Y:S02]  /*5040*/  FMUL.FTZ R173, R120, R173 ;  /* 0x000000ad78ad7220 */ /* 0x000fe40000410000 */
[----:B0-----:R-:W-:-:S02]  /*5050*/  FMUL.FTZ R15, R143, R14 ;  /* 0x0000000e8f0f7220 */ /* 0x001fc40000410000 */
[----:B------:R-:W-:Y:S02]  /*5060*/  FFMA.FTZ R13, R143, R13, R174 ;  /* 0x0000000d8f0d7223 */ /* 0x000fe400000100ae */
[----:B------:R-:W-:Y:S01]  /*5070*/  FMUL.FTZ R156, R145, R64 ;  /* 0x00000040919c7220 */ /* 0x000fe20000410000 */
[----:B------:R-:W0:Y:S01]  /*5080*/  MUFU.EX2 R157, R157 ;  /* 0x0000009d009d7308 */ /* 0x000e220000000800 */
[----:B------:R-:W-:Y:S02]  /*5090*/  FMUL.FTZ R149, R18, R67 ;  /* 0x0000004312957220 */ /* 0x000fe40000410000 */
[----:B------:R-:W-:Y:S01]  /*50a0*/  FMUL.FTZ R175, R126, R175 ;  /* 0x000000af7eaf7220 */ /* 0x000fe20000410000 */
[----:B------:R0:W0:Y:S01]  /*50b0*/  @P0 LDS R167, [R42.X4+0x2514] ;  /* 0x002514002aa70984 */ /* 0x0000220000004800 */
[C---:B-1----:R-:W-:Y:S02]  /*50c0*/  FMUL.FTZ R15, R144.reuse, R15 ;  /* 0x0000000f900f7220 */ /* 0x042fe40000410000 */
[----:B------:R-:W-:-:S02]  /*50d0*/  FFMA.FTZ R13, R144, R13, R173 ;  /* 0x0000000d900d7223 */ /* 0x000fc400000100ad */
[C---:B------:R-:W-:Y:S01]  /*50e0*/  FMUL.FTZ R155, R145.reuse, R63 ;  /* 0x0000003f919b7220 */ /* 0x040fe20000410000 */
[----:B------:R-:W1:Y:S01]  /*50f0*/  MUFU.EX2 R156, R156 ;  /* 0x0000009c009c7308 */ /* 0x000e620000000800 */
[----:B------:R-:W-:Y:S02]  /*5100*/  FMUL.FTZ R176, R124, R149 ;  /* 0x000000957cb07220 */ /* 0x000fe40000410000 */
[C---:B--2---:R-:W-:Y:S02]  /*5110*/  FMUL.FTZ R14, R148.reuse, R15 ;  /* 0x0000000f940e7220 */ /* 0x044fe40000410000 */
[----:B------:R-:W-:Y:S02]  /*5120*/  FFMA.FTZ R13, R148, R13, R175 ;  /* 0x0000000d940d7223 */ /* 0x000fe400000100af */
        /* <DEDUP_REMOVED lines=18> */
[C---:B-1----:R-:W-:Y:S02]  /*5250*/  FMUL.FTZ R14, R156.reuse, R15 ;  /* 0x0000000f9c0e7220 */ /* 0x042fe40000410000 */
[----:B------:R-:W-:Y:S02]  /*5260*/  FFMA.FTZ R13, R156, R13, R179 ;  /* 0x0000000d9c0d7223 */ /* 0x000fe400000100b3 */
[----:B------:R-:W-:Y:S01]  /*5270*/  FMUL.FTZ R168, R145, R58 ;  /* 0x0000003a91a87220 */ /* 0x000fe20000410000 */
[----:B------:R-:W1:Y:S01]  /*5280*/  MUFU.EX2 R18, R18 ;  /* 0x0000001200127308 */ /* 0x000e620000000800 */
[----:B------:R-:W-:Y:S02]  /*5290*/  FMUL.FTZ R12, R154, R61 ;  /* 0x0000003d9a0c7220 */ /* 0x000fe40000410000 */
[----:B------:R-:W-:Y:S02]  /*52a0*/  FMUL.FTZ R184, R138, R159 ;  /* 0x0000009f8ab87220 */ /* 0x000fe40000410000 */
[----:B--2---:R-:W-:-:S02]  /*52b0*/  FMUL.FTZ R14, R155, R14 ;  /* 0x0000000e9b0e7220 */ /* 0x004fc40000410000 */
[----:B------:R-:W-:Y:S01]  /*52c0*/  FFMA.FTZ R13, R155, R13, R182 ;  /* 0x0000000d9b0d7223 */ /* 0x000fe200000100b6 */
[----:B------:R-:W2:Y:S01]  /*52d0*/  MUFU.EX2 R168, R168 ;  /* 0x000000a800a87308 */ /* 0x000ea20000000800 */
[----:B------:R-:W-:Y:S02]  /*52e0*/  FMUL.FTZ R181, R137, R12 ;  /* 0x0000000c89b57220 */ /* 0x000fe40000410000 */
[C---:B---3--:R-:W-:Y:S02]  /*52f0*/  FMUL.FTZ R15, R163.reuse, R14 ;  /* 0x0000000ea30f7220 */ /* 0x048fe40000410000 */
[----:B------:R-:W-:Y:S02]  /*5300*/  FFMA.FTZ R13, R163, R13, R184 ;  /* 0x0000000da30d7223 */ /* 0x000fe400000100b8 */
[----:B------:R-:W-:Y:S02]  /*5310*/  FMUL.FTZ R186, R141, R186 ;  /* 0x000000ba8dba7220 */ /* 0x000fe40000410000 */
[----:B----4-:R-:W-:-:S02]  /*5320*/  FMUL.FTZ R12, R162, R15 ;  /* 0x0000000fa20c7220 */ /* 0x010fc40000410000 */
[----:B------:R-:W-:Y:S02]  /*5330*/  FFMA.FTZ R13, R162, R13, R181 ;  /* 0x0000000da20d7223 */ /* 0x000fe400000100b5 */
[----:B------:R-:W-:Y:S02]  /*5340*/  FMUL.FTZ R183, R140, R183 ;  /* 0x000000b78cb77220 */ /* 0x000fe40000410000 */
[C---:B0-----:R-:W-:Y:S02]  /*5350*/  FMUL.FTZ R15, R161.reuse, R12 ;  /* 0x0000000ca10f7220 */ /* 0x041fe40000410000 */
[----:B------:R-:W-:Y:S02]  /*5360*/  FFMA.FTZ R13, R161, R13, R186 ;  /* 0x0000000da10d7223 */ /* 0x000fe400000100ba */
[----:B------:R-:W-:Y:S02]  /*5370*/  FMUL.FTZ R185, R142, R185 ;  /* 0x000000b98eb97220 */ /* 0x000fe40000410000 */
[----:B-1----:R-:W-:-:S02]  /*5380*/  FMUL.FTZ R15, R18, R15 ;  /* 0x0000000f120f7220 */ /* 0x002fc40000410000 */
[----:B------:R-:W-:Y:S02]  /*5390*/  FFMA.FTZ R13, R18, R13, R183 ;  /* 0x0000000d120d7223 */ /* 0x000fe400000100b7 */
        /* <DEDUP_REMOVED lines=11> */
.L_x_4405:
[----:B------:R-:W-:Y:S05]  /*5450*/  BSYNC B0 ;  /* 0x0000000000007941 */ /* 0x000fea0003800000 */
.L_x_4404:
        /* <DEDUP_REMOVED lines=26> */
.L_x_4459:
        /* <DEDUP_REMOVED lines=24> */
.L_x_4460:
[----:B------:R-:W-:Y:S02]  /*5780*/  ISETP.GE.AND P0, PT, R43, 0x10, PT ;  /* 0x000000102b00780c */ /* 0x000fe40003f06270 */
[----:B------:R-:W-:-:S11]  /*5790*/  MOV R190, R170 ;  /* 0x000000aa00be7202 */ /* 0x000fd60000000f00 */
        /* <DEDUP_REMOVED lines=8> */
[----:B-1----:R-:W-:Y:S05]  /*5820*/  CALL.REL.NOINC `($__internal_178_$__cuda_sm70_shflsync_idx_p) ;  /* 0x0000477000007944 */ /* 0x002fea0003c00000 */
.L_x_4410:
[----:B------:R-:W-:Y:S05]  /*5830*/  BRA.CONV ~URZ, `(.L_x_4411) ;  /* 0x000000637f007947 */ /* 0x000fea000b800000 */
[----:B01----:R-:W-:Y:S01]  /*5840*/  HFMA2.MMA R15, -RZ, RZ, 0, 1.847743988037109375e-06 ;  /* 0x0000001fff0f7435 */ /* 0x003fe200000001ff */
[----:B------:R-:W-:-:S02]  /*5850*/  MOV R197, R190 ;  /* 0x000000be00c57202 */ /* 0x000fc40000000f00 */
[----:B------:R-:W-:Y:S02]  /*5860*/  MOV R198, 0x1f ;  /* 0x0000001f00c67802 */ /* 0x000fe40000000f00 */
[----:B------:R-:W-:Y:S02]  /*5870*/  MOV R200, 0xffffffff ;  /* 0xffffffff00c87802 */ /* 0x000fe40000000f00 */
[----:B------:R-:W-:Y:S02]  /*5880*/  MOV R12, 0x58a0 ;  /* 0x000058a0000c7802 */ /* 0x000fe40000000f00 */
[----:B------:R-:W-:Y:S05]  /*5890*/  CALL.REL.NOINC `($__internal_178_$__cuda_sm70_shflsync_idx_p) ;  /* 0x0000470000007944 */ /* 0x000fea0003c00000 */
.L_x_4411:
[----:B------:R-:W-:Y:S05]  /*58a0*/  BRA.DIV ~URZ, `(.L_x_4412) ;  /* 0x00003d127f007947 */ /* 0x000fea000b800000 */
[----:B------:R2:W3:Y:S04]  /*58b0*/  SHFL.UP PT, R170, R187, 0x1, RZ ;  /* 0x04200000bbaa7989 */ /* 0x0004e800000e00ff */
[----:B------:R-:W4:Y:S04]  /*58c0*/  SHFL.IDX PT, R20, R20, RZ, 0x1f ;  /* 0x00001fff14147589 */ /* 0x000f2800000e0000 */
[----:B------:R2:W0:Y:S04]  /*58d0*/  SHFL.IDX PT, R13, R21, RZ, 0x1f ;  /* 0x00001fff150d7589 */ /* 0x00042800000e0000 */
[----:B------:R2:W1:Y:S02]  /*58e0*/  SHFL.UP PT, R187, R190, 0x1, RZ ;  /* 0x04200000bebb7989 */ /* 0x00046400000e00ff */
.L_x_4461:
[----:B01----:R-:W0:Y:S01]  /*58f0*/  LDS.64 R14, [R42.X16+0x1900] ;  /* 0x001900002a0e7984 */ /* 0x003e22000000ca00 */
[----:B----4-:R-:W-:Y:S01]  /*5900*/  MOV R12, R20 ;  /* 0x00000014000c7202 */ /* 0x010fe20000000f00 */
[----:B---3--:R-:W-:-:S04]  /*5910*/  @P1 FFMA.FTZ R13, R13, R170, R187 ;  /* 0x000000aa0d0d1223 */ /* 0x008fc800000100bb */
[----:B------:R-:W-:Y:S02]  /*5920*/  @P1 FMUL.FTZ R12, R12, R170 ;  /* 0x000000aa0c0c1220 */ /* 0x000fe40000410000 */
[C---:B0-----:R-:W-:Y:S02]  /*5930*/  FFMA.FTZ R15, R14.reuse, R13, R15 ;  /* 0x0000000d0e0f7223 */ /* 0x041fe4000001000f */
[----:B------:R-:W-:-:S05]  /*5940*/  FMUL.FTZ R14, R14, R12 ;  /* 0x0000000c0e0e7220 */ /* 0x000fca0000410000 */
[----:B------:R0:W-:Y:S02]  /*5950*/  STS.128 [R42.X16+0x1900], R12 ;  /* 0x0019000c2a007388 */ /* 0x0001e4000000cc00 */
.L_x_4407:
[----:B--2---:R-:W-:Y:S05]  /*5960*/  BSYNC B0 ;  /* 0x0000000000007941 */ /* 0x004fea0003800000 */
.L_x_4406:
[----:B------:R-:W-:Y:S01]  /*5970*/  WARPSYNC 0xffffffff ;  /* 0xffffffff00007948 */ /* 0x000fe20003800000 */
[----:B------:R-:W-:Y:S01]  /*5980*/  BAR.SYNC.DEFER_BLOCKING 0x0 ;  /* 0x0000000000007b1d */ /* 0x000fe20000010000 */
[----:B01----:R-:W-:Y:S01]  /*5990*/  FMUL.FTZ R13, R168, R167 ;  /* 0x000000a7a80d7220 */ /* 0x003fe20000410000 */
[----:B------:R-:W-:Y:S01]  /*59a0*/  LOP3.LUT P0, RZ, R42, 0x1f, RZ, 0xc0, !PT ;  /* 0x0000001f2aff7812 */ /* 0x000fe2000780c0ff */
[----:B------:R-:W-:Y:S02]  /*59b0*/  FFMA.FTZ R12, R168, R180, R169 ;  /* 0x000000b4a80c7223 */ /* 0x000fe400000100a9 */
        /* <DEDUP_REMOVED lines=33> */
[----:B------:R-:W-:Y:S01]  /*5bd0*/  FFMA.FTZ R196, R132, R195, R17 ;  /* 0x000000c384c47223 */ /* 0x000fe20000010011 */
[----:B------:R-:W-:-:S03]  /*5be0*/  HFMA2.MMA R17, -RZ, RZ, 0, 0 ;  /* 0x00000000ff117435 */ /* 0x000fc600000001ff */
        /* <DEDUP_REMOVED lines=30> */
.L_x_4462:
        /* <DEDUP_REMOVED lines=26> */
.L_x_4463:
        /* <DEDUP_REMOVED lines=11> */
.L_x_4414:
[----:B01----:R-:W-:Y:S05]  /*6020*/  BSYNC B0 ;  /* 0x0000000000007941 */ /* 0x003fea0003800000 */
.L_x_4413:
[----:B------:R-:W-:Y:S01]  /*6030*/  WARPSYNC 0xffffffff ;  /* 0xffffffff00007948 */ /* 0x000fe20003800000 */
[----:B------:R-:W-:Y:S01]  /*6040*/  BAR.SYNC.DEFER_BLOCKING 0x0 ;  /* 0x0000000000007b1d */ /* 0x000fe20000010000 */
[----:B------:R-:W-:Y:S01]  /*6050*/  FFMA.FTZ R12, R75, R195, RZ ;  /* 0x000000c34b0c7223 */ /* 0x000fe200000100ff */
[----:B------:R-:W-:Y:S01]  /*6060*/  HFMA2.MMA R13, -RZ, RZ, 0, 0 ;  /* 0x00000000ff0d7435 */ /* 0x000fe200000001ff */
[----:B------:R-:W-:Y:S01]  /*6070*/  IMAD R182, R104, c[0x0][0x298], RZ ;  /* 0x0000a60068b67a24 */ /* 0x000fe200078e02ff */
[--C-:B------:R-:W-:Y:S01]  /*6080*/  HADD2.F32 R178, -RZ, R9.reuse.H0_H0 ;  /* 0x20000009ffb27230 */ /* 0x100fe20000004100 */
[----:B------:R-:W-:Y:S01]  /*6090*/  FFMA.FTZ R15, R77, R196, R12 ;  /* 0x000000c44d0f7223 */ /* 0x000fe2000001000c */
[----:B------:R-:W-:Y:S01]  /*60a0*/  MOV R12, R42 ;  /* 0x0000002a000c7202 */ /* 0x000fe20000000f00 */
[C---:B------:R-:W-:Y:S01]  /*60b0*/  IMAD R183, R39.reuse, c[0x0][0x29c], R182 ;  /* 0x0000a70027b77a24 */ /* 0x040fe200078e02b6 */
[----:B------:R-:W-:Y:S01]  /*60c0*/  HADD2.F32 R177, -RZ, R9.H1_H1 ;  /* 0x30000009ffb17230 */ /* 0x000fe20000004100 */
[----:B------:R-:W-:Y:S01]  /*60d0*/  FMUL.FTZ R181, R178, R71 ;  /* 0x00000047b2b57220 */ /* 0x000fe20000410000 */
[----:B------:R-:W-:Y:S01]  /*60e0*/  HADD2.F32 R176, -RZ, R8.H0_H0 ;  /* 0x20000008ffb07230 */ /* 0x000fe20000004100 */
[C---:B------:R-:W-:Y:S01]  /*60f0*/  ISETP.NE.AND P1, PT, R42.reuse, RZ, PT ;  /* 0x000000ff2a00720c */ /* 0x040fe20003f25270 */
[----:B------:R-:W-:Y:S01]  /*6100*/  IMAD.WIDE.U32 R12, R39, c[0x0][0x298], R12 ;  /* 0x0000a600270c7a25 */ /* 0x000fe200078e000c */
[----:B------:R-:W-:Y:S01]  /*6110*/  HADD2.F32 R186, -RZ, R11.H0_H0 ;  /* 0x2000000bffba7230 */ /* 0x000fe20000004100 */
[----:B------:R-:W-:Y:S01]  /*6120*/  SHF.L.U32 R213, R42, 0x4, RZ ;  /* 0x000000042ad57819 */ /* 0x000fe200000006ff */
[--C-:B------:R-:W-:Y:S01]  /*6130*/  HADD2.F32 R182, -RZ, R10.reuse.H0_H0 ;  /* 0x2000000affb67230 */ /* 0x100fe20000004100 */
[----:B------:R-:W-:Y:S01]  /*6140*/  FFMA.FTZ R181, R116, -R181, R190 ;  /* 0x800000b574b57223 */ /* 0x000fe200000100be */
[----:B------:R-:W-:Y:S01]  /*6150*/  IADD3 R13, R13, R183, RZ ;  /* 0x000000b70d0d7210 */ /* 0x000fe20007ffe0ff */
[----:B------:R-:W-:Y:S01]  /*6160*/  HADD2.F32 R183, -RZ, R10.H1_H1 ;  /* 0x3000000affb77230 */ /* 0x000fe20000004100 */
[----:B------:R-:W-:Y:S01]  /*6170*/  FFMA.FTZ R190, R79, R190, R15 ;  /* 0x000000be4fbe7223 */ /* 0x000fe2000001000f */
[----:B------:R-:W-:Y:S01]  /*6180*/  HADD2.F32 R173, -RZ, R8.H1_H1 ;  /* 0x30000008ffad7230 */ /* 0x000fe20000004100 */
[----:B------:R-:W-:Y:S01]  /*6190*/  FMUL.FTZ R15, R177, R70 ;  /* 0x00000046b10f7220 */ /* 0x000fe20000410000 */
[----:B------:R-:W-:Y:S01]  /*61a0*/  LEA.HI.SX32 R213, R213, R213, 0x1b ;  /* 0x000000d5d5d57211 */ /* 0x000fe200078fdaff */
[----:B------:R-:W-:Y:S01]  /*61b0*/  FMUL.FTZ R185, R183, R68 ;  /* 0x00000044b7b97220 */ /* 0x000fe20000410000 */
[----:B------:R-:W0:Y:S01]  /*61c0*/  LDS R14, [R42.X8+0x1b14] ;  /* 0x001b14002a0e7984 */ /* 0x000e220000008800 */
[----:B------:R-:W-:Y:S01]  /*61d0*/  FFMA.FTZ R190, R81, R191, R190 ;  /* 0x000000bf51be7223 */ /* 0x000fe200000100be */
[----:B------:R-:W-:Y:S01]  /*61e0*/  BSSY B0, `(.L_x_4417) ;  /* 0x00000a9000007945 */ /* 0x000fe20003800000 */
[----:B------:R-:W-:Y:S01]  /*61f0*/  FMUL.FTZ R175, R176, R73 ;  /* 0x00000049b0af7220 */ /* 0x000fe20000410000 */
[----:B------:R1:W-:Y:S01]  /*6200*/  @!P1 STS.64 [R135.X8+0x2610], R16 ;  /* 0x0026101087009388 */ /* 0x0003e20000008a00 */
[----:B------:R-:W-:-:S02]  /*6210*/  FFMA.FTZ R191, R122, -R15, R191 ;  /* 0x8000000f7abf7223 */ /* 0x000fc400000100bf */
[----:B------:R-:W-:Y:S02]  /*6220*/  IMAD R15, R106, c[0x0][0x2a0], RZ ;  /* 0x0000a8006a0f7a24 */ /* 0x000fe400078e02ff */
[----:B------:R-:W-:Y:S02]  /*6230*/  FFMA.FTZ R175, R114, -R175, R195 ;  /* 0x800000af72af7223 */ /* 0x000fe400000100c3 */
[----:B------:R-:W-:Y:S02]  /*6240*/  FMUL.FTZ R184, R182, R69 ;  /* 0x00000045b6b87220 */ /* 0x000fe40000410000 */
[----:B------:R-:W-:Y:S02]  /*6250*/  FFMA.FTZ R190, R85, R193, R190 ;  /* 0x000000c155be7223 */ /* 0x000fe400000100be */
[----:B------:R-:W-:Y:S02]  /*6260*/  IMAD R195, R40, c[0x0][0x2a4], R15 ;  /* 0x0000a90028c37a24 */ /* 0x000fe400078e020f */
[----:B------:R-:W-:-:S02]  /*6270*/  FFMA.FTZ R184, R120, -R184, R193 ;  /* 0x800000b878b87223 */ /* 0x000fc400000100c1 */
[----:B------:R-:W-:Y:S02]  /*6280*/  FFMA.FTZ R190, R83, R194, R190 ;  /* 0x000000c253be7223 */ /* 0x000fe400000100be */
[----:B------:R-:W-:-:S04]  /*6290*/  FMUL.FTZ R179, R173, R72 ;  /* 0x00000048adb37220 */ /* 0x000fc80000410000 */
[----:B------:R-:W-:Y:S02]  /*62a0*/  FFMA.FTZ R179, R118, -R179, R196 ;  /* 0x800000b376b37223 */ /* 0x000fe400000100c4 */
[----:B0-----:R-:W-:Y:S02]  /*62b0*/  FFMA.FTZ R167, R14, R167, R180 ;  /* 0x000000a70ea77223 */ /* 0x001fe400000100b4 */
[----:B------:R-:W-:Y:S02]  /*62c0*/  FFMA.FTZ R180, R126, -R185, R194 ;  /* 0x800000b97eb47223 */ /* 0x000fe400000100c2 */
[----:B------:R-:W-:Y:S02]  /*62d0*/  FMUL.FTZ R185, R186, R67 ;  /* 0x00000043bab97220 */ /* 0x000fe40000410000 */
[----:B------:R-:W-:Y:S02]  /*62e0*/  FFMA.FTZ R169, R168, R167, R169 ;  /* 0x000000a7a8a97223 */ /* 0x000fe400000100a9 */
[----:B------:R-:W-:-:S04]  /*62f0*/  IMAD.WIDE.U32 R14, R40, c[0x0][0x2a0], R12 ;  /* 0x0000a800280e7a25 */ /* 0x000fc800078e000c */
[----:B------:R-:W-:Y:S01]  /*6300*/  FFMA.FTZ R168, R124, -R185, R192 ;  /* 0x800000b97ca87223 */ /* 0x000fe200000100c0 */
[----:B------:R-:W-:Y:S01]  /*6310*/  HADD2.F32 R185, -RZ, R11.H1_H1 ;  /* 0x3000000bffb97230 */ /* 0x000fe20000004100 */
[----:B------:R-:W-:Y:S01]  /*6320*/  FFMA.FTZ R193, R18, R169, R19 ;  /* 0x000000a912c17223 */ /* 0x000fe20000010013 */
[----:B------:R-:W-:Y:S01]  /*6330*/  IADD3 R13, R15, R195, RZ ;  /* 0x000000c30f0d7210 */ /* 0x000fe20007ffe0ff */
[----:B------:R-:W-:Y:S01]  /*6340*/  FFMA.FTZ R192, R89, R192, R190 ;  /* 0x000000c059c07223 */ /* 0x000fe200000100be */
[--C-:B------:R-:W-:Y:S01]  /*6350*/  HADD2.F32 R190, -RZ, R4.reuse.H0_H0 ;  /* 0x20000004ffbe7230 */ /* 0x100fe20000004100 */
[----:B------:R-:W-:Y:S01]  /*6360*/  FMUL.FTZ R15, R185, R66 ;  /* 0x00000042b90f7220 */ /* 0x000fe20000410000 */
[----:B------:R-:W-:Y:S01]  /*6370*/  LEA R18, P0, R14, c[0x0][0x318], 0x2 ;  /* 0x0000c6000e127a11 */ /* 0x000fe200078010ff */
[----:B------:R-:W-:Y:S01]  /*6380*/  FFMA.FTZ R164, R161, R193, R164 ;  /* 0x000000c1a1a47223 */ /* 0x000fe200000100a4 */
[----:B------:R-:W-:Y:S01]  /*6390*/  IADD3 R12, P2, R2, R14, RZ ;  /* 0x0000000e020c7210 */ /* 0x000fe20007f5e0ff */
[----:B------:R-:W-:Y:S01]  /*63a0*/  FFMA.FTZ R161, R130, -R15, R189 ;  /* 0x8000000f82a17223 */ /* 0x000fe200000100bd */
[----:B------:R-:W-:Y:S01]  /*63b0*/  IADD3 R15, R52, -c[0x0][0x174], RZ ;  /* 0x80005d00340f7a10 */ /* 0x000fe20007ffe0ff */
[----:B------:R-:W-:Y:S01]  /*63c0*/  FFMA.FTZ R192, R87, R189, R192 ;  /* 0x000000bd57c07223 */ /* 0x000fe200000100c0 */
[----:B------:R-:W-:Y:S01]  /*63d0*/  LEA.HI.X R19, R14, c[0x0][0x31c], R13, 0x2, P0 ;  /* 0x0000c7000e137a11 */ /* 0x000fe200000f140d */
[----:B------:R-:W-:Y:S01]  /*63e0*/  FFMA.FTZ R189, R162, R164, R165 ;  /* 0x000000a4a2bd7223 */ /* 0x000fe200000100a5 */
[----:B------:R-:W-:Y:S01]  /*63f0*/  HADD2.F32 R165, -RZ, R4.H1_H1 ;  /* 0x30000004ffa57230 */ /* 0x000fe20000004100 */
[----:B------:R-:W-:Y:S01]  /*6400*/  FMUL.FTZ R195, R190, R65 ;  /* 0x00000041bec37220 */ /* 0x000fe20000410000 */
[----:B------:R-:W-:Y:S01]  /*6410*/  SHF.L.U64.HI R14, R133, 0x2, R110 ;  /* 0x00000002850e7819 */ /* 0x000fe2000001026e */
[----:B------:R-:W-:Y:S01]  /*6420*/  FFMA.FTZ R163, R163, R189, R166 ;  /* 0x000000bda3a37223 */ /* 0x000fe200000100a6 */
[----:B------:R-:W-:Y:S01]  /*6430*/  IADD3.X R13, R3, R13, RZ, P2, !PT ;  /* 0x0000000d030d7210 */ /* 0x000fe200017fe4ff */
[----:B------:R-:W-:-:S02]  /*6440*/  FFMA.FTZ R162, R128, -R195, R188 ;  /* 0x800000c380a27223 */ /* 0x000fc400000100bc */
[----:B------:R-:W-:Y:S01]  /*6450*/  FFMA.FTZ R195, R155, R163, R158 ;  /* 0x000000a39bc37223 */ /* 0x000fe2000001009e */
[----:B------:R-:W-:Y:S01]  /*6460*/  HADD2.F32 R158, -RZ, R7.H0_H0 ;  /* 0x20000007ff9e7230 */ /* 0x000fe20000004100 */
[----:B------:R-:W-:Y:S02]  /*6470*/  IMAD R15, R15, -0x400, RZ ;  /* 0xfffffc000f0f7824 */ /* 0x000fe400078e02ff */
[----:B------:R-:W-:Y:S01]  /*6480*/  FFMA.FTZ R159, R156, R195, R159 ;  /* 0x000000c39c9f7223 */ /* 0x000fe2000001009f */
[----:B------:R-:W-:Y:S01]  /*6490*/  HADD2.F32 R156, -RZ, R5.H0_H0 ;  /* 0x20000005ff9c7230 */ /* 0x000fe20000004100 */
[----:B------:R-:W-:Y:S02]  /*64a0*/  FFMA.FTZ R192, R91, R188, R192 ;  /* 0x000000bc5bc07223 */ /* 0x000fe400000100c0 */
[----:B------:R-:W-:Y:S02]  /*64b0*/  FFMA.FTZ R157, R157, R159, R160 ;  /* 0x0000009f9d9d7223 */ /* 0x000fe400000100a0 */
[----:B------:R-:W-:-:S02]  /*64c0*/  FMUL.FTZ R166, R165, R64 ;  /* 0x00000040a5a67220 */ /* 0x000fc40000410000 */
[----:B------:R-:W-:Y:S01]  /*64d0*/  IMAD.WIDE R18, R15, 0x4, R18 ;  /* 0x000000040f127825 */ /* 0x000fe200078e0212 */
[----:B------:R-:W-:-:S03]  /*64e0*/  SHF.L.U32 R15, R133, 0x2, RZ ;  /* 0x00000002850f7819 */ /* 0x000fc600000006ff */
[----:B------:R-:W-:Y:S01]  /*64f0*/  FFMA.FTZ R149, R146, R157, R149 ;  /* 0x0000009d92957223 */ /* 0x000fe20000010095 */
[----:B------:R-:W-:Y:S01]  /*6500*/  HADD2.F32 R146, -RZ, R6.H0_H0 ;  /* 0x20000006ff927230 */ /* 0x000fe20000004100 */
[----:B------:R-:W-:Y:S02]  /*6510*/  FFMA.FTZ R155, R136, -R166, R187 ;  /* 0x800000a6889b7223 */ /* 0x000fe400000100bb */
[----:B------:R-:W-:Y:S01]  /*6520*/  FFMA.FTZ R192, R103, R187, R192 ;  /* 0x000000bb67c07223 */ /* 0x000fe200000100c0 */
[----:B------:R-:W-:Y:S01]  /*6530*/  HADD2.F32 R187, -RZ, R5.H1_H1 ;  /* 0x30000005ffbb7230 */ /* 0x000fe20000004100 */
[----:B------:R-:W-:Y:S02]  /*6540*/  IMAD R14, R14, c[0x0][0x2b0], RZ ;  /* 0x0000ac000e0e7a24 */ /* 0x000fe400078e02ff */
[----:B------:R-:W-:Y:S02]  /*6550*/  FFMA.FTZ R147, R147, R149, R150 ;  /* 0x0000009593937223 */ /* 0x000fe40000010096 */
[----:B------:R-:W-:-:S02]  /*6560*/  IMAD R199, R15, c[0x0][0x2b4], R14 ;  /* 0x0000ad000fc77a24 */ /* 0x000fc400078e020e */
[----:B------:R-:W-:Y:S02]  /*6570*/  FFMA.FTZ R192, R101, R170, R192 ;  /* 0x000000aa65c07223 */ /* 0x000fe400000100c0 */
[----:B------:R-:W-:-:S04]  /*6580*/  IMAD.WIDE.U32 R14, R15, c[0x0][0x2b0], R18 ;  /* 0x0000ac000f0e7a25 */ /* 0x000fc800078e0012 */
[----:B------:R-:W-:Y:S01]  /*6590*/  FMUL.FTZ R18, R187, R62 ;  /* 0x0000003ebb127220 */ /* 0x000fe20000410000 */
[----:B------:R-:W-:Y:S01]  /*65a0*/  IADD3 R15, R15, R199, RZ ;  /* 0x000000c70f0f7210 */ /* 0x000fe20007ffe0ff */
[----:B------:R-:W-:Y:S02]  /*65b0*/  FFMA.FTZ R151, R148, R147, R151 ;  /* 0x0000009394977223 */ /* 0x000fe40000010097 */
[----:B------:R-:W-:Y:S02]  /*65c0*/  FFMA.FTZ R192, R99, R171, R192 ;  /* 0x000000ab63c07223 */ /* 0x000fe400000100c0 */
[----:B------:R-:W-:Y:S01]  /*65d0*/  FFMA.FTZ R150, R138, -R18, R171 ;  /* 0x800000128a967223 */ /* 0x000fe200000100ab */
[----:B------:R-:W-:Y:S01]  /*65e0*/  HADD2.F32 R171, -RZ, R7.H1_H1 ;  /* 0x30000007ffab7230 */ /* 0x000fe20000004100 */
        /* <DEDUP_REMOVED lines=8> */
[----:B------:R-:W-:Y:S01]  /*6670*/  FFMA.FTZ R152, R140, -R18, R21 ;  /* 0x800000128c987223 */ /* 0x000fe20000010015 */
[----:B------:R-:W-:Y:S01]  /*6680*/  P2R R18, PR, RZ, 0x2 ;  /* 0x00000002ff127803 */ /* 0x000fe20000000000 */
[----:B------:R-:W-:Y:S02]  /*6690*/  FFMA.FTZ R192, R93, R21, R192 ;  /* 0x000000155dc07223 */ /* 0x000fe400000100c0 */
[----:B------:R-:W-:Y:S02]  /*66a0*/  FMUL.FTZ R21, R171, R58 ;  /* 0x0000003aab157220 */ /* 0x000fe40000410000 */
[----:B------:R-:W-:Y:S02]  /*66b0*/  FFMA.FTZ R145, R132, R139, R145 ;  /* 0x0000008b84917223 */ /* 0x000fe40000010091 */
[----:B------:R-:W-:Y:S02]  /*66c0*/  FFMA.FTZ R21, R142, -R21, R20 ;  /* 0x800000158e157223 */ /* 0x000fe40000010014 */
[----:B------:R-:W-:-:S02]  /*66d0*/  FMUL.FTZ R199, R105, R20 ;  /* 0x0000001469c77220 */ /* 0x000fc40000410000 */
[----:B------:R-:W-:Y:S02]  /*66e0*/  FMUL.FTZ R20, R145, R73 ;  /* 0x0000004991147220 */ /* 0x000fe40000410000 */
[----:B------:R-:W-:Y:S02]  /*66f0*/  FMUL.FTZ R197, R156, R63 ;  /* 0x0000003f9cc57220 */ /* 0x000fe40000410000 */
[----:B------:R-:W-:Y:S02]  /*6700*/  FMUL.FTZ R154, R139, R72 ;  /* 0x000000488b9a7220 */ /* 0x000fe40000410000 */
[----:B------:R-:W-:Y:S02]  /*6710*/  FFMA.FTZ R132, R175, R20, RZ ;  /* 0x00000014af847223 */ /* 0x000fe400000100ff */
[----:B------:R-:W-:Y:S01]  /*6720*/  FFMA.FTZ R19, R134, -R197, R170 ;  /* 0x800000c586137223 */ /* 0x000fe200000100aa */
[----:B------:R-:W-:Y:S01]  /*6730*/  HADD2.F32 R197, -RZ, R6.H1_H1 ;  /* 0x30000006ffc57230 */ /* 0x000fe20000004100 */
[----:B------:R-:W-:-:S02]  /*6740*/  FADD.FTZ R18, R192, R199 ;  /* 0x000000c7c0127221 */ /* 0x000fc40000010000 */
[----:B------:R-:W-:Y:S02]  /*6750*/  FMUL.FTZ R199, R143, R71 ;  /* 0x000000478fc77220 */ /* 0x000fe40000410000 */
[----:B------:R-:W-:Y:S02]  /*6760*/  FFMA.FTZ R132, R179, R154, R132 ;  /* 0x0000009ab3847223 */ /* 0x000fe40000010084 */
[----:B------:R-:W-:Y:S02]  /*6770*/  FMUL.FTZ R160, R197, R60 ;  /* 0x0000003cc5a07220 */ /* 0x000fe40000410000 */
[----:B------:R-:W-:Y:S02]  /*6780*/  FMUL.FTZ R198, R167, R58 ;  /* 0x0000003aa7c67220 */ /* 0x000fe40000410000 */
[----:B-1----:R-:W-:Y:S02]  /*6790*/  FMUL.FTZ R16, R153, R70 ;  /* 0x0000004699107220 */ /* 0x002fe40000410000 */
[----:B------:R-:W-:-:S02]  /*67a0*/  FFMA.FTZ R132, R181, R199, R132 ;  /* 0x000000c7b5847223 */ /* 0x000fc40000010084 */
[----:B------:R-:W-:Y:S02]  /*67b0*/  FFMA.FTZ R144, R141, -R160, R172 ;  /* 0x800000a08d907223 */ /* 0x000fe400000100ac */
[----:B------:R-:W-:Y:S02]  /*67c0*/  FMUL.FTZ R160, R171, R198 ;  /* 0x000000c6aba07220 */ /* 0x000fe40000410000 */
[----:B------:R-:W-:Y:S02]  /*67d0*/  FMUL.FTZ R201, R151, R69 ;  /* 0x0000004597c97220 */ /* 0x000fe40000410000 */
[----:B------:R-:W-:Y:S01]  /*67e0*/  FFMA.FTZ R17, R191, R16, R132 ;  /* 0x00000010bf117223 */ /* 0x000fe20000010084 */
[----:B------:R0:W-:Y:S01]  /*67f0*/  STS [R213.X4+0x88c], R160 ;  /* 0x00088ca0d5007388 */ /* 0x0001e20000004800 */
[----:B------:R-:W-:Y:S02]  /*6800*/  FMUL.FTZ R196, R193, R60 ;  /* 0x0000003cc1c47220 */ /* 0x000fe40000410000 */
[----:B------:R-:W-:-:S02]  /*6810*/  FMUL.FTZ R209, R164, R61 ;  /* 0x0000003da4d17220 */ /* 0x000fc40000410000 */
        /* <DEDUP_REMOVED lines=10> */
[----:B------:R-:W-:Y:S02]  /*68c0*/  FMUL.FTZ R207, R163, R63 ;  /* 0x0000003fa3cf7220 */ /* 0x000fe40000410000 */
[----:B------:R-:W-:Y:S02]  /*68d0*/  FMUL.FTZ R211, R169, R59 ;  /* 0x0000003ba9d37220 */ /* 0x000fe40000410000 */
[----:B0-----:R-:W-:Y:S02]  /*68e0*/  FMUL.FTZ R166, R157, R66 ;  /* 0x000000429da67220 */ /* 0x001fe40000410000 */
[----:B------:R-:W-:-:S02]  /*68f0*/  FMUL.FTZ R188, R156, R207 ;  /* 0x000000cf9cbc7220 */ /* 0x000fc40000410000 */
[----:B-1----:R-:W-:Y:S02]  /*6900*/  FFMA.FTZ R160, R168, R203, R17 ;  /* 0x000000cba8a07223 */ /* 0x002fe40000010011 */
[----:B------:R-:W-:Y:S01]  /*6910*/  FMUL.FTZ R192, R189, R62 ;  /* 0x0000003ebdc07220 */ /* 0x000fe20000410000 */
[----:B------:R-:W-:Y:S01]  /*6920*/  STS [R213.X4+0x878], R188 ;  /* 0x000878bcd5007388 */ /* 0x000fe20000004800 */
[----:B------:R-:W-:Y:S02]  /*6930*/  FFMA.FTZ R17, R161, R166, R160 ;  /* 0x000000a6a1117223 */ /* 0x000fe400000100a0 */
[----:B------:R-:W-:Y:S02]  /*6940*/  FMUL.FTZ R170, R158, R211 ;  /* 0x000000d39eaa7220 */ /* 0x000fe40000410000 */
[----:B------:R-:W-:Y:S01]  /*6950*/  FFMA.FTZ R160, R162, R205, R17 ;  /* 0x000000cda2a07223 */ /* 0x000fe20000010011 */
[----:B------:R-:W-:Y:S01]  /*6960*/  IADD3 R17, -R52, c[0x0][0x174], RZ ;  /* 0x00005d0034117a10 */ /* 0x000fe20007ffe1ff */
[----:B------:R-:W-:Y:S01]  /*6970*/  FMUL.FTZ R194, R187, R192 ;  /* 0x000000c0bbc27220 */ /* 0x000fe20000410000 */
[----:B------:R0:W-:Y:S01]  /*6980*/  STS [R213.X4+0x888], R170 ;  /* 0x000888aad5007388 */ /* 0x0001e20000004800 */
[-C--:B------:R-:W-:Y:S01]  /*6990*/  FFMA.FTZ R160, R155, R172.reuse, R160 ;  /* 0x000000ac9ba07223 */ /* 0x080fe200000100a0 */
[----:B------:R-:W-:Y:S01]  /*69a0*/  LEA R17, R17, 0xfffffc00, 0xa ;  /* 0xfffffc0011117811 */ /* 0x000fe200078e50ff */
[----:B------:R-:W-:Y:S01]  /*69b0*/  FMUL.FTZ R174, R165, R172 ;  /* 0x000000aca5ae7220 */ /* 0x000fe20000410000 */
[----:B------:R-:W-:Y:S01]  /*69c0*/  STS [R213.X4+0x87c], R194 ;  /* 0x00087cc2d5007388 */ /* 0x000fe20000004800 */
[----:B------:R-:W-:Y:S01]  /*69d0*/  FFMA.FTZ R207, R19, R207, R160 ;  /* 0x000000cf13cf7223 */ /* 0x000fe200000100a0 */
[----:B------:R-:W-:Y:S01]  /*69e0*/  IADD3 R160, -R17, c[0x0][0x168], -R42 ;  /* 0x00005a0011a07a10 */ /* 0x000fe20007ffe92a */
[----:B------:R-:W-:Y:S01]  /*69f0*/  FMUL.FTZ R166, R185, R166 ;  /* 0x000000a6b9a67220 */ /* 0x000fe20000410000 */
[----:B------:R-:W-:Y:S01]  /*6a00*/  STS [R213.X4+0x874], R174 ;  /* 0x000874aed5007388 */ /* 0x000fe20000004800 */
[----:B------:R-:W-:Y:S01]  /*6a10*/  FFMA.FTZ R207, R150, R192, R207 ;  /* 0x000000c096cf7223 */ /* 0x000fe200000100cf */
[----:B------:R-:W-:Y:S01]  /*6a20*/  ISETP.GE.AND P0, PT, R160, 0x1, PT ;  /* 0x00000001a000780c */ /* 0x000fe20003f06270 */
[----:B0-----:R-:W-:Y:S01]  /*6a30*/  FMUL.FTZ R170, R190, R205 ;  /* 0x000000cdbeaa7220 */ /* 0x001fe20000410000 */
[----:B------:R-:W-:Y:S01]  /*6a40*/  STS [R213.X4+0x86c], R166 ;  /* 0x00086ca6d5007388 */ /* 0x000fe20000004800 */
[----:B------:R-:W-:Y:S01]  /*6a50*/  FMUL.FTZ R203, R186, R203 ;  /* 0x000000cbbacb7220 */ /* 0x000fe20000410000 */
[----:B------:R-:W-:Y:S01]  /*6a60*/  IADD3 R17, R42, 0x40, RZ ;  /* 0x000000402a117810 */ /* 0x000fe20007ffe0ff */
[----:B------:R-:W-:Y:S01]  /*6a70*/  FMUL.FTZ R132, R183, R132 ;  /* 0x00000084b7847220 */ /* 0x000fe20000410000 */
[----:B------:R-:W-:Y:S01]  /*6a80*/  STS [R213.X4+0x870], R170 ;  /* 0x000870aad5007388 */ /* 0x000fe20000004800 */
[----:B------:R-:W-:Y:S01]  /*6a90*/  FMUL.FTZ R201, R182, R201 ;  /* 0x000000c9b6c97220 */ /* 0x000fe20000410000 */
[----:B------:R-:W-:Y:S01]  /*6aa0*/  ISETP.GE.AND P1, PT, R160, 0x41, PT ;  /* 0x00000041a000780c */ /* 0x000fe20003f26270 */
[----:B------:R-:W-:Y:S01]  /*6ab0*/  FMUL.FTZ R16, R177, R16 ;  /* 0x00000010b1107220 */ /* 0x000fe20000410000 */
[----:B------:R-:W-:Y:S01]  /*6ac0*/  STS [R213.X4+0x868], R203 ;  /* 0x000868cbd5007388 */ /* 0x000fe20000004800 */
[----:B------:R-:W-:-:S02]  /*6ad0*/  FMUL.FTZ R199, R178, R199 ;  /* 0x000000c7b2c77220 */ /* 0x000fc40000410000 */
[----:B------:R-:W-:Y:S01]  /*6ae0*/  FMUL.FTZ R154, R173, R154 ;  /* 0x0000009aad9a7220 */ /* 0x000fe20000410000 */
[----:B------:R0:W-:Y:S01]  /*6af0*/  STS [R213.X4+0x864], R132 ;  /* 0x00086484d5007388 */ /* 0x0001e20000004800 */
[----:B------:R-:W-:Y:S02]  /*6b00*/  FMUL.FTZ R20, R176, R20 ;  /* 0x00000014b0147220 */ /* 0x000fe40000410000 */
[----:B------:R-:W-:Y:S01]  /*6b10*/  FFMA.FTZ R207, R148, R209, R207 ;  /* 0x000000d194cf7223 */ /* 0x000fe200000100cf */
[----:B------:R1:W-:Y:S01]  /*6b20*/  STS [R213.X4+0x860], R201 ;  /* 0x000860c9d5007388 */ /* 0x0003e20000004800 */
[----:B------:R-:W-:Y:S02]  /*6b30*/  FMUL.FTZ R198, R21, R198 ;  /* 0x000000c615c67220 */ /* 0x000fe40000410000 */
[----:B------:R-:W-:Y:S01]  /*6b40*/  FFMA.FTZ R207, R144, R196, R207 ;  /* 0x000000c490cf7223 */ /* 0x000fe200000100cf */
[----:B------:R1:W-:Y:S01]  /*6b50*/  STS [R213.X4+0x85c], R16 ;  /* 0x00085c10d5007388 */ /* 0x0003e20000004800 */
[----:B0-----:R-:W-:-:S02]  /*6b60*/  LEA.HI.SX32 R132, R17, R42, 0x1b ;  /* 0x0000002a11847211 */ /* 0x001fc400078fdaff */
[----:B------:R-:W-:Y:S01]  /*6b70*/  FFMA.FTZ R207, R152, R211, R207 ;  /* 0x000000d398cf7223 */ /* 0x000fe200000100cf */
        /* <DEDUP_REMOVED lines=15> */
.L_x_4418:
[----:B-1----:R-:W-:Y:S05]  /*6c70*/  BSYNC B0 ;  /* 0x0000000000007941 */ /* 0x002fea0003800000 */
.L_x_4417:
[----:B------:R1:W2:Y:S01]  /*6c80*/  LDS R13, [R132.X4+0x950] ;  /* 0x00095000840d7984 */ /* 0x0002a20000004800 */
[----:B------:R-:W-:Y:S01]  /*6c90*/  BSSY B0, `(.L_x_4419) ;  /* 0x0000006000007945 */ /* 0x000fe20003800000 */
[----:B------:R-:W-:Y:S01]  /*6ca0*/  FADD.FTZ R12, R207, R198 ;  /* 0x000000c6cf0c7221 */ /* 0x000fe20000010000 */
[C---:B0-----:R-:W-:Y:S02]  /*6cb0*/  IADD3 R17, R42.reuse, 0x80, RZ ;  /* 0x000000802a117810 */ /* 0x041fe40007ffe0ff */
[----:B------:R-:W-:Y:S01]  /*6cc0*/  IADD3 R199, R42, 0xc0, RZ ;  /* 0x000000c02ac77810 */ /* 0x000fe20007ffe0ff */
[----:B------:R-:W-:Y:S05]  /*6cd0*/  @!P1 BRA `(.L_x_4420) ;  /* 0x0000001000009947 */ /* 0x000fea0003800000 */
[----:B--2---:R0:W-:Y:S02]  /*6ce0*/  RED.E.ADD.F32.FTZ.RN.STRONG.GPU [R14.64+-0xf00], R13 ;  /* 0xfff1000d0e00798e */ /* 0x0041e4000c10e784 */
.L_x_4420:
[----:B------:R-:W-:Y:S05]  /*6cf0*/  BSYNC B0 ;  /* 0x0000000000007941 */ /* 0x000fea0003800000 */
.L_x_4419:
        /* <DEDUP_REMOVED lines=14> */
.L_x_4422:
[----:B------:R-:W-:Y:S05]  /*6de0*/  BSYNC B0 ;  /* 0x0000000000007941 */ /* 0x000fea0003800000 */
.L_x_4421:
[----:B------:R-:W2:Y:S01]  /*6df0*/  LDS R199, [R199.X4+0xb50] ;  /* 0x000b5000c7c77984 */ /* 0x000ea20000004800 */
[----:B------:R-:W-:Y:S01]  /*6e00*/  BSSY B0, `(.L_x_4423) ;  /* 0x0000005000007945 */ /* 0x000fe20003800000 */
[----:B0-----:R-:W-:Y:S02]  /*6e10*/  IADD3 R17, R42, 0x140, RZ ;  /* 0x000001402a117810 */ /* 0x001fe40007ffe0ff */
[----:B------:R-:W-:Y:S01]  /*6e20*/  LEA.HI.SX32 R13, R13, R42, 0x1b ;  /* 0x0000002a0d0d7211 */ /* 0x000fe200078fdaff */
[----:B------:R-:W-:Y:S05]  /*6e30*/  @!P0 BRA `(.L_x_4424) ;  /* 0x0000001000008947 */ /* 0x000fea0003800000 */
[----:B--2---:R0:W-:Y:S02]  /*6e40*/  RED.E.ADD.F32.FTZ.RN.STRONG.GPU [R14.64+-0xd00], R199 ;  /* 0xfff300c70e00798e */ /* 0x0041e4000c10e784 */
.L_x_4424:
[----:B------:R-:W-:Y:S05]  /*6e50*/  BSYNC B0 ;  /* 0x0000000000007941 */ /* 0x000fea0003800000 */
.L_x_4423:
[----:B------:R-:W3:Y:S01]  /*6e60*/  LDS R13, [R13.X4+0xc50] ;  /* 0x000c50000d0d7984 */ /* 0x000ee20000004800 */
[----:B------:R-:W-:Y:S01]  /*6e70*/  BSSY B0, `(.L_x_4425) ;  /* 0x0000005000007945 */ /* 0x000fe20003800000 */
[----:B0-2---:R-:W-:Y:S02]  /*6e80*/  IADD3 R199, R42, 0x180, RZ ;  /* 0x000001802ac77810 */ /* 0x005fe40007ffe0ff */
[----:B------:R-:W-:Y:S01]  /*6e90*/  LEA.HI.SX32 R17, R17, R42, 0x1b ;  /* 0x0000002a11117211 */ /* 0x000fe200078fdaff */
[----:B------:R-:W-:Y:S05]  /*6ea0*/  @!P1 BRA `(.L_x_4426) ;  /* 0x0000001000009947 */ /* 0x000fea0003800000 */
[----:B---3--:R0:W-:Y:S02]  /*6eb0*/  RED.E.ADD.F32.FTZ.RN.STRONG.GPU [R14.64+-0xc00], R13 ;  /* 0xfff4000d0e00798e */ /* 0x0081e4000c10e784 */
.L_x_4426:
[----:B------:R-:W-:Y:S05]  /*6ec0*/  BSYNC B0 ;  /* 0x0000000000007941 */ /* 0x000fea0003800000 */
.L_x_4425:
[----:B------:R-:W2:Y:S01]  /*6ed0*/  LDS R17, [R17.X4+0xd50] ;  /* 0x000d500011117984 */ /* 0x000ea20000004800 */
[----:B------:R-:W-:Y:S01]  /*6ee0*/  BSSY B0, `(.L_x_4427) ;  /* 0x0000005000007945 */ /* 0x000fe20003800000 */
[----:B0--3--:R-:W-:-:S02]  /*6ef0*/  IADD3 R13, R42, 0x1c0, RZ ;  /* 0x000001c02a0d7810 */ /* 0x009fc40007ffe0ff */
[----:B------:R-:W-:Y:S01]  /*6f00*/  LEA.HI.SX32 R199, R199, R42, 0x1b ;  /* 0x0000002ac7c77211 */ /* 0x000fe200078fdaff */
[----:B------:R-:W-:Y:S05]  /*6f10*/  @!P2 BRA `(.L_x_4428) ;  /* 0x000000100000a947 */ /* 0x000fea0003800000 */
[----:B--2---:R0:W-:Y:S02]  /*6f20*/  RED.E.ADD.F32.FTZ.RN.STRONG.GPU [R14.64+-0xb00], R17 ;  /* 0xfff500110e00798e */ /* 0x0041e4000c10e784 */
.L_x_4428:
[----:B------:R-:W-:Y:S05]  /*6f30*/  BSYNC B0 ;  /* 0x0000000000007941 */ /* 0x000fea0003800000 */
.L_x_4427:
[----:B------:R-:W3:Y:S01]  /*6f40*/  LDS R199, [R199.X4+0xe50] ;  /* 0x000e5000c7c77984 */ /* 0x000ee20000004800 */
[----:B------:R-:W-:Y:S01]  /*6f50*/  BSSY B0, `(.L_x_4429) ;  /* 0x0000005000007945 */ /* 0x000fe20003800000 */
[----:B0-2---:R-:W-:Y:S02]  /*6f60*/  IADD3 R17, R42, 0x200, RZ ;  /* 0x000002002a117810 */ /* 0x005fe40007ffe0ff */
[----:B------:R-:W-:Y:S01]  /*6f70*/  LEA.HI.SX32 R13, R13, R42, 0x1b ;  /* 0x0000002a0d0d7211 */ /* 0x000fe200078fdaff */
[----:B------:R-:W-:Y:S05]  /*6f80*/  @!P3 BRA `(.L_x_4430) ;  /* 0x000000100000b947 */ /* 0x000fea0003800000 */
[----:B---3--:R0:W-:Y:S02]  /*6f90*/  RED.E.ADD.F32.FTZ.RN.STRONG.GPU [R14.64+-0xa00], R199 ;  /* 0xfff600c70e00798e */ /* 0x0081e4000c10e784 */
.L_x_4430:
[----:B------:R-:W-:Y:S05]  /*6fa0*/  BSYNC B0 ;  /* 0x0000000000007941 */ /* 0x000fea0003800000 */
.L_x_4429:
[----:B------:R-:W2:Y:S01]  /*6fb0*/  LDS R13, [R13.X4+0xf50] ;  /* 0x000f50000d0d7984 */ /* 0x000ea20000004800 */
[----:B------:R-:W-:Y:S01]  /*6fc0*/  BSSY B0, `(.L_x_4431) ;  /* 0x0000004000007945 */ /* 0x000fe20003800000 */
[----:B------:R-:W-:Y:S01]  /*6fd0*/  LEA.HI.SX32 R16, R17, R42, 0x1b ;  /* 0x0000002a11107211 */ /* 0x000fe200078fdaff */
[----:B------:R-:W-:Y:S05]  /*6fe0*/  @!P4 BRA `(.L_x_4432) ;  /* 0x000000100000c947 */ /* 0x000fea0003800000 */
[----:B--2---:R2:W-:Y:S02]  /*6ff0*/  RED.E.ADD.F32.FTZ.RN.STRONG.GPU [R14.64+-0x900], R13 ;  /* 0xfff7000d0e00798e */ /* 0x0045e4000c10e784 */
.L_x_4432:
[----:B------:R-:W-:Y:S05]  /*7000*/  BSYNC B0 ;  /* 0x0000000000007941 */ /* 0x000fea0003800000 */
.L_x_4431:
[----:B--2---:R2:W4:Y:S01]  /*7010*/  LDS R13, [R16.X4+0x1050] ;  /* 0x00105000100d7984 */ /* 0x0045220000004800 */
[----:B------:R-:W-:Y:S01]  /*7020*/  BSSY B0, `(.L_x_4433) ;  /* 0x0000005000007945 */ /* 0x000fe20003800000 */
[----:B------:R-:W-:-:S02]  /*7030*/  IADD3 R17, R42, 0x240, RZ ;  /* 0x000002402a117810 */ /* 0x000fc40007ffe0ff */
[----:B0--3--:R-:W-:Y:S01]  /*7040*/  IADD3 R199, R42, 0x280, RZ ;  /* 0x000002802ac77810 */ /* 0x009fe20007ffe0ff */
[----:B------:R-:W-:Y:S05]  /*7050*/  @!P5 BRA `(.L_x_4434) ;  /* 0x000000100000d947 */ /* 0x000fea0003800000 */
[----:B----4-:R0:W-:Y:S02]  /*7060*/  RED.E.ADD.F32.FTZ.RN.STRONG.GPU [R14.64+-0x800], R13 ;  /* 0xfff8000d0e00798e */ /* 0x0101e4000c10e784 */
.L_x_4434:
[----:B------:R-:W-:Y:S05]  /*7070*/  BSYNC B0 ;  /* 0x0000000000007941 */ /* 0x000fea0003800000 */
.L_x_4433:
        /* <DEDUP_REMOVED lines=14> */
.L_x_4436:
[----:B------:R-:W-:Y:S05]  /*7160*/  BSYNC B0 ;  /* 0x0000000000007941 */ /* 0x000fea0003800000 */
.L_x_4435:
[----:B------:R-:W3:Y:S01]  /*7170*/  LDS R199, [R199.X4+0x1250] ;  /* 0x00125000c7c77984 */ /* 0x000ee20000004800 */
[----:B------:R-:W-:Y:S01]  /*7180*/  BSSY B0, `(.L_x_4437) ;  /* 0x0000005000007945 */ /* 0x000fe20003800000 */
[----:B0-----:R-:W-:-:S02]  /*7190*/  IADD3 R17, R42, 0x300, RZ ;  /* 0x000003002a117810 */ /* 0x001fc40007ffe0ff */
[----:B------:R-:W-:Y:S01]  /*71a0*/  LEA.HI.SX32 R13, R13, R42, 0x1b ;  /* 0x0000002a0d0d7211 */ /* 0x000fe200078fdaff */
[----:B------:R-:W-:Y:S05]  /*71b0*/  @!P0 BRA `(.L_x_4438) ;  /* 0x0000001000008947 */ /* 0x000fea0003800000 */
[----:B---3--:R0:W-:Y:S02]  /*71c0*/  RED.E.ADD.F32.FTZ.RN.STRONG.GPU [R14.64+-0x600], R199 ;  /* 0xfffa00c70e00798e */ /* 0x0081e4000c10e784 */
.L_x_4438:
[----:B------:R-:W-:Y:S05]  /*71d0*/  BSYNC B0 ;  /* 0x0000000000007941 */ /* 0x000fea0003800000 */
.L_x_4437:
[----:B------:R-:W4:Y:S01]  /*71e0*/  LDS R13, [R13.X4+0x1350] ;  /* 0x001350000d0d7984 */ /* 0x000f220000004800 */
[----:B------:R-:W-:Y:S01]  /*71f0*/  BSSY B0, `(.L_x_4439) ;  /* 0x0000005000007945 */ /* 0x000fe20003800000 */
[----:B0--3--:R-:W-:Y:S02]  /*7200*/  IADD3 R199, R42, 0x340, RZ ;  /* 0x000003402ac77810 */ /* 0x009fe40007ffe0ff */
[----:B------:R-:W-:Y:S01]  /*7210*/  LEA.HI.SX32 R17, R17, R42, 0x1b ;  /* 0x0000002a11117211 */ /* 0x000fe200078fdaff */
[----:B------:R-:W-:Y:S05]  /*7220*/  @!P1 BRA `(.L_x_4440) ;  /* 0x0000001000009947 */ /* 0x000fea0003800000 */
[----:B----4-:R0:W-:Y:S02]  /*7230*/  RED.E.ADD.F32.FTZ.RN.STRONG.GPU [R14.64+-0x500], R13 ;  /* 0xfffb000d0e00798e */ /* 0x0101e4000c10e784 */
.L_x_4440:
[----:B------:R-:W-:Y:S05]  /*7240*/  BSYNC B0 ;  /* 0x0000000000007941 */ /* 0x000fea0003800000 */
.L_x_4439:
[----:B------:R-:W3:Y:S01]  /*7250*/  LDS R17, [R17.X4+0x1450] ;  /* 0x0014500011117984 */ /* 0x000ee20000004800 */
[----:B------:R-:W-:Y:S01]  /*7260*/  BSSY B0, `(.L_x_4441) ;  /* 0x0000005000007945 */ /* 0x000fe20003800000 */
[----:B0---4-:R-:W-:Y:S02]  /*7270*/  IADD3 R13, R42, 0x380, RZ ;  /* 0x000003802a0d7810 */ /* 0x011fe40007ffe0ff */
[----:B------:R-:W-:Y:S01]  /*7280*/  LEA.HI.SX32 R199, R199, R42, 0x1b ;  /* 0x0000002ac7c77211 */ /* 0x000fe200078fdaff */
[----:B------:R-:W-:Y:S05]  /*7290*/  @!P2 BRA `(.L_x_4442) ;  /* 0x000000100000a947 */ /* 0x000fea0003800000 */
[----:B---3--:R0:W-:Y:S02]  /*72a0*/  RED.E.ADD.F32.FTZ.RN.STRONG.GPU [R14.64+-0x400], R17 ;  /* 0xfffc00110e00798e */ /* 0x0081e4000c10e784 */
.L_x_4442:
[----:B------:R-:W-:Y:S05]  /*72b0*/  BSYNC B0 ;  /* 0x0000000000007941 */ /* 0x000fea0003800000 */
.L_x_4441:
[----:B------:R-:W4:Y:S01]  /*72c0*/  LDS R199, [R199.X4+0x1550] ;  /* 0x00155000c7c77984 */ /* 0x000f220000004800 */
[----:B------:R-:W-:Y:S01]  /*72d0*/  BSSY B0, `(.L_x_4443) ;  /* 0x0000005000007945 */ /* 0x000fe20003800000 */
[----:B0--3--:R-:W-:-:S02]  /*72e0*/  IADD3 R17, R42, 0x3c0, RZ ;  /* 0x000003c02a117810 */ /* 0x009fc40007ffe0ff */
[----:B------:R-:W-:Y:S01]  /*72f0*/  LEA.HI.SX32 R13, R13, R42, 0x1b ;  /* 0x0000002a0d0d7211 */ /* 0x000fe200078fdaff */
[----:B------:R-:W-:Y:S05]  /*7300*/  @!P3 BRA `(.L_x_4444) ;  /* 0x000000100000b947 */ /* 0x000fea0003800000 */
[----:B----4-:R0:W-:Y:S02]  /*7310*/  RED.E.ADD.F32.FTZ.RN.STRONG.GPU [R14.64+-0x300], R199 ;  /* 0xfffd00c70e00798e */ /* 0x0101e4000c10e784 */
.L_x_4444:
[----:B------:R-:W-:Y:S05]  /*7320*/  BSYNC B0 ;  /* 0x0000000000007941 */ /* 0x000fea0003800000 */
.L_x_4443:
[----:B------:R-:W3:Y:S01]  /*7330*/  LDS R13, [R13.X4+0x1650] ;  /* 0x001650000d0d7984 */ /* 0x000ee20000004800 */
[----:B------:R-:W-:Y:S01]  /*7340*/  BSSY B0, `(.L_x_4445) ;  /* 0x0000004000007945 */ /* 0x000fe20003800000 */
[----:B------:R-:W-:Y:S01]  /*7350*/  LEA.HI.SX32 R17, R17, R42, 0x1b ;  /* 0x0000002a11117211 */ /* 0x000fe200078fdaff */
[----:B------:R-:W-:Y:S05]  /*7360*/  @!P4 BRA `(.L_x_4446) ;  /* 0x000000100000c947 */ /* 0x000fea0003800000 */
[----:B---3--:R3:W-:Y:S02]  /*7370*/  RED.E.ADD.F32.FTZ.RN.STRONG.GPU [R14.64+-0x200], R13 ;  /* 0xfffe000d0e00798e */ /* 0x0087e4000c10e784 */
.L_x_4446:
[----:B------:R-:W-:Y:S05]  /*7380*/  BSYNC B0 ;  /* 0x0000000000007941 */ /* 0x000fea0003800000 */
.L_x_4445:
[----:B------:R-:W0:Y:S01]  /*7390*/  LDS R17, [R17.X4+0x1750] ;  /* 0x0017500011117984 */ /* 0x000e220000004800 */
[----:B------:R-:W-:Y:S01]  /*73a0*/  BSSY B0, `(.L_x_4447) ;  /* 0x0000003000007945 */ /* 0x000fe20003800000 */
[----:B------:R-:W-:Y:S05]  /*73b0*/  @!P5 BRA `(.L_x_4448) ;  /* 0x000000100000d947 */ /* 0x000fea0003800000 */
[----:B0-----:R0:W-:Y:S02]  /*73c0*/  RED.E.ADD.F32.FTZ.RN.STRONG.GPU [R14.64+-0x100], R17 ;  /* 0xffff00110e00798e */ /* 0x0011e4000c10e784 */
.L_x_4448:
[----:B------:R-:W-:Y:S05]  /*73d0*/  BSYNC B0 ;  /* 0x0000000000007941 */ /* 0x000fea0003800000 */
.L_x_4447:
[----:B0--3--:R-:W0:Y:S01]  /*73e0*/  SHFL.DOWN PT, R15, R18, 0x1, 0x1f ;  /* 0x08201f00120f7f89 */ /* 0x009e2200000e0000 */
[C---:B------:R-:W-:Y:S01]  /*73f0*/  ISETP.GT.AND P0, PT, R43.reuse, 0x1e, PT ;  /* 0x0000001e2b00780c */ /* 0x040fe20003f04270 */
[-C--:B------:R-:W-:Y:S01]  /*7400*/  FMUL.FTZ R14, R108, R167.reuse ;  /* 0x000000a76c0e7220 */ /* 0x080fe20000410000 */
[----:B------:R-:W-:Y:S01]  /*7410*/  ISETP.NE.AND P1, PT, R43, RZ, PT ;  /* 0x000000ff2b00720c */ /* 0x000fe20003f25270 */
[----:B------:R-:W3:Y:S01]  /*7420*/  SHFL.DOWN PT, R13, R12, 0x1, 0x1f ;  /* 0x08201f000c0d7f89 */ /* 0x000ee200000e0000 */
[----:B------:R-:W-:Y:S01]  /*7430*/  FMUL.FTZ R142, R142, R167 ;  /* 0x000000a78e8e7220 */ /* 0x000fe20000410000 */
[----:B------:R-:W-:Y:S01]  /*7440*/  ISETP.NE.AND P2, PT, R42, RZ, PT ;  /* 0x000000ff2a00720c */ /* 0x000fe20003f45270 */
[----:B------:R-:W-:Y:S01]  /*7450*/  FMUL.FTZ R14, R21, R14 ;  /* 0x0000000e150e7220 */ /* 0x000fe20000410000 */
[----:B------:R-:W-:Y:S01]  /*7460*/  BSSY B0, `(.L_x_4449) ;  /* 0x0000083000007945 */ /* 0x000fe20003800000 */
[----:B------:R-:W-:-:S02]  /*7470*/  FFMA.FTZ R23, R142, R58, R23 ;  /* 0x0000003a8e177223 */ /* 0x000fc40000010017 */
[----:B------:R-:W-:Y:S02]  /*7480*/  FFMA.FTZ R142, R171, R142, R14 ;  /* 0x0000008eab8e7223 */ /* 0x000fe4000001000e */
[----:B------:R-:W-:Y:S02]  /*7490*/  FMUL.FTZ R14, R141, R193 ;  /* 0x000000c18d0e7220 */ /* 0x000fe40000410000 */
[----:B------:R-:W-:Y:S02]  /*74a0*/  FMUL.FTZ R137, R137, R164 ;  /* 0x000000a489897220 */ /* 0x000fe40000410000 */
[----:B------:R-:W-:Y:S02]  /*74b0*/  FFMA.FTZ R25, R14, R60, R25 ;  /* 0x0000003c0e197223 */ /* 0x000fe40000010019 */
[----:B------:R-:W-:Y:S02]  /*74c0*/  FFMA.FTZ R26, R137, R61, R26 ;  /* 0x0000003d891a7223 */ /* 0x000fe4000001001a */
[----:B------:R-:W-:-:S02]  /*74d0*/  FMUL.FTZ R136, R136, R195 ;  /* 0x000000c388887220 */ /* 0x000fc40000410000 */
[----:B------:R-:W-:Y:S02]  /*74e0*/  FMUL.FTZ R130, R130, R157 ;  /* 0x0000009d82827220 */ /* 0x000fe40000410000 */
[----:B0-----:R-:W-:Y:S02]  /*74f0*/  @!P0 FADD.FTZ R18, R18, R15 ;  /* 0x0000000f12128221 */ /* 0x001fe40000010000 */
[----:B------:R-:W-:Y:S02]  /*7500*/  FFMA.FTZ R107, R136, R64, R107 ;  /* 0x00000040886b7223 */ /* 0x000fe4000001006b */
[----:B---3--:R-:W-:Y:S01]  /*7510*/  @!P0 FADD.FTZ R12, R12, R13 ;  /* 0x0000000d0c0c8221 */ /* 0x008fe20000010000 */
[----:B------:R-:W0:Y:S01]  /*7520*/  SHFL.DOWN PT, R15, R18, 0x2, 0x1f ;  /* 0x08401f00120f7f89 */ /* 0x000e2200000e0000 */
[----:B------:R-:W-:Y:S01]  /*7530*/  ISETP.GT.AND P0, PT, R43, 0x1d, PT ;  /* 0x0000001d2b00780c */ /* 0x000fe20003f04270 */
[----:B------:R-:W-:Y:S02]  /*7540*/  FMUL.FTZ R138, R138, R189 ;  /* 0x000000bd8a8a7220 */ /* 0x000fe40000410000 */
[----:B------:R-:W3:Y:S01]  /*7550*/  SHFL.DOWN PT, R13, R12, 0x2, 0x1f ;  /* 0x08401f000c0d7f89 */ /* 0x000ee200000e0000 */
[----:B------:R-:W-:-:S02]  /*7560*/  FMUL.FTZ R126, R126, R147 ;  /* 0x000000937e7e7220 */ /* 0x000fc40000410000 */
[C---:B------:R-:W-:Y:S02]  /*7570*/  FMUL.FTZ R189, R108.reuse, R189 ;  /* 0x000000bd6cbd7220 */ /* 0x040fe40000410000 */
[----:B------:R-:W-:Y:S02]  /*7580*/  FMUL.FTZ R147, R108, R147 ;  /* 0x000000936c937220 */ /* 0x000fe40000410000 */
[----:B------:R-:W-:Y:S02]  /*7590*/  FMUL.FTZ R122, R122, R153 ;  /* 0x000000997a7a7220 */ /* 0x000fe40000410000 */
[----:B------:R-:W-:Y:S02]  /*75a0*/  FMUL.FTZ R189, R150, R189 ;  /* 0x000000bd96bd7220 */ /* 0x000fe40000410000 */
[----:B------:R-:W-:Y:S02]  /*75b0*/  FMUL.FTZ R147, R180, R147 ;  /* 0x00000093b4937220 */ /* 0x000fe40000410000 */
[----:B------:R-:W-:-:S02]  /*75c0*/  FMUL.FTZ R118, R118, R139 ;  /* 0x0000008b76767220 */ /* 0x000fc40000410000 */
[----:B------:R-:W-:Y:S02]  /*75d0*/  FFMA.FTZ R27, R138, R62, R27 ;  /* 0x0000003e8a1b7223 */ /* 0x000fe4000001001b */
[----:B------:R-:W-:Y:S02]  /*75e0*/  FFMA.FTZ R111, R126, R68, R111 ;  /* 0x000000447e6f7223 */ /* 0x000fe4000001006f */
[----:B------:R-:W-:Y:S02]  /*75f0*/  FFMA.FTZ R113, R122, R70, R113 ;  /* 0x000000467a717223 */ /* 0x000fe40000010071 */
[----:B0-----:R-:W-:Y:S02]  /*7600*/  @!P0 FADD.FTZ R18, R18, R15 ;  /* 0x0000000f12128221 */ /* 0x001fe40000010000 */
[----:B------:R-:W-:Y:S02]  /*7610*/  FFMA.FTZ R138, R187, R138, R189 ;  /* 0x0000008abb8a7223 */ /* 0x000fe400000100bd */
[----:B---3--:R-:W-:Y:S01]  /*7620*/  @!P0 FADD.FTZ R12, R12, R13 ;  /* 0x0000000d0c0c8221 */ /* 0x008fe20000010000 */
[----:B------:R-:W0:Y:S01]  /*7630*/  SHFL.DOWN PT, R17, R18, 0x4, 0x1f ;  /* 0x08801f0012117f89 */ /* 0x000e2200000e0000 */
[----:B------:R-:W-:Y:S01]  /*7640*/  ISETP.GT.AND P0, PT, R43, 0x1b, PT ;  /* 0x0000001b2b00780c */ /* 0x000fe20003f04270 */
[----:B------:R-:W-:-:S02]  /*7650*/  FMUL.FTZ R13, R108, R169 ;  /* 0x000000a96c0d7220 */ /* 0x000fc40000410000 */
[----:B------:R-:W3:Y:S01]  /*7660*/  SHFL.DOWN PT, R15, R12, 0x4, 0x1f ;  /* 0x08801f000c0f7f89 */ /* 0x000ee200000e0000 */
        /* <DEDUP_REMOVED lines=9> */
[----:B------:R-:W-:Y:S02]  /*7700*/  FMUL.FTZ R19, R19, R14 ;  /* 0x0000000e13137220 */ /* 0x000fe40000410000 */
[----:B0-----:R-:W-:Y:S02]  /*7710*/  @!P0 FADD.FTZ R18, R18, R17 ;  /* 0x0000001112128221 */ /* 0x001fe40000010000 */
[----:B------:R-:W-:-:S02]  /*7720*/  FFMA.FTZ R137, R146, R137, R13 ;  /* 0x0000008992897223 */ /* 0x000fc4000001000d */
[----:B---3--:R-:W-:Y:S01]  /*7730*/  @!P0 FADD.FTZ R12, R12, R15 ;  /* 0x0000000f0c0c8221 */ /* 0x008fe20000010000 */
[----:B------:R-:W0:Y:S01]  /*7740*/  SHFL.DOWN PT, R17, R18, 0x8, 0x1f ;  /* 0x09001f0012117f89 */ /* 0x000e2200000e0000 */
[----:B------:R-:W-:Y:S01]  /*7750*/  ISETP.GT.AND P0, PT, R43, 0x17, PT ;  /* 0x000000172b00780c */ /* 0x000fe20003f04270 */
[----:B------:R-:W-:Y:S02]  /*7760*/  FMUL.FTZ R14, R108, R195 ;  /* 0x000000c36c0e7220 */ /* 0x000fe40000410000 */
[----:B------:R-:W3:Y:S01]  /*7770*/  SHFL.DOWN PT, R15, R12, 0x8, 0x1f ;  /* 0x09001f000c0f7f89 */ /* 0x000ee200000e0000 */
[----:B------:R-:W-:Y:S02]  /*7780*/  FMUL.FTZ R13, R134, R163 ;  /* 0x000000a3860d7220 */ /* 0x000fe40000410000 */
[----:B------:R-:W-:Y:S02]  /*7790*/  FMUL.FTZ R14, R155, R14 ;  /* 0x0000000e9b0e7220 */ /* 0x000fe40000410000 */
[----:B------:R-:W-:-:S02]  /*77a0*/  FFMA.FTZ R76, R13, R63, R76 ;  /* 0x0000003f0d4c7223 */ /* 0x000fc4000001004c */
[----:B------:R-:W-:Y:S02]  /*77b0*/  FFMA.FTZ R19, R156, R13, R19 ;  /* 0x0000000d9c137223 */ /* 0x000fe40000010013 */
[-C--:B------:R-:W-:Y:S02]  /*77c0*/  FMUL.FTZ R13, R128, R159.reuse ;  /* 0x0000009f800d7220 */ /* 0x080fe40000410000 */
[C---:B------:R-:W-:Y:S02]  /*77d0*/  FMUL.FTZ R159, R108.reuse, R159 ;  /* 0x0000009f6c9f7220 */ /* 0x040fe40000410000 */
[----:B------:R-:W-:Y:S02]  /*77e0*/  FFMA.FTZ R136, R165, R136, R14 ;  /* 0x00000088a5887223 */ /* 0x000fe4000001000e */
[----:B------:R-:W-:Y:S02]  /*77f0*/  FMUL.FTZ R14, R108, R157 ;  /* 0x0000009d6c0e7220 */ /* 0x000fe40000410000 */
[----:B------:R-:W-:-:S02]  /*7800*/  FMUL.FTZ R159, R162, R159 ;  /* 0x0000009fa29f7220 */ /* 0x000fc40000410000 */
[----:B------:R-:W-:Y:S02]  /*7810*/  FMUL.FTZ R14, R161, R14 ;  /* 0x0000000ea10e7220 */ /* 0x000fe40000410000 */
[----:B0-----:R-:W-:Y:S02]  /*7820*/  @!P0 FADD.FTZ R18, R18, R17 ;  /* 0x0000001112128221 */ /* 0x001fe40000010000 */
[----:B------:R-:W-:Y:S02]  /*7830*/  FFMA.FTZ R78, R13, R65, R78 ;  /* 0x000000410d4e7223 */ /* 0x000fe4000001004e */
[----:B---3--:R-:W-:Y:S01]  /*7840*/  @!P0 FADD.FTZ R12, R12, R15 ;  /* 0x0000000f0c0c8221 */ /* 0x008fe20000010000 */
[----:B------:R-:W0:Y:S01]  /*7850*/  SHFL.DOWN PT, R17, R18, 0x10, 0x1f ;  /* 0x0a001f0012117f89 */ /* 0x000e2200000e0000 */
[----:B------:R-:W-:Y:S01]  /*7860*/  FFMA.FTZ R159, R190, R13, R159 ;  /* 0x0000000dbe9f7223 */ /* 0x000fe2000001009f */
[----:B------:R-:W-:Y:S01]  /*7870*/  ISETP.GT.AND P0, PT, R43, 0xf, PT ;  /* 0x0000000f2b00780c */ /* 0x000fe20003f04270 */
[-C--:B------:R-:W-:Y:S01]  /*7880*/  FMUL.FTZ R13, R124, R149.reuse ;  /* 0x000000957c0d7220 */ /* 0x080fe20000410000 */
[----:B------:R-:W3:Y:S01]  /*7890*/  SHFL.DOWN PT, R15, R12, 0x10, 0x1f ;  /* 0x0a001f000c0f7f89 */ /* 0x000ee200000e0000 */
[----:B------:R-:W-:-:S02]  /*78a0*/  FMUL.FTZ R149, R108, R149 ;  /* 0x000000956c957220 */ /* 0x000fc40000410000 */
[----:B------:R-:W-:Y:S02]  /*78b0*/  FFMA.FTZ R14, R185, R130, R14 ;  /* 0x00000082b90e7223 */ /* 0x000fe4000001000e */
[----:B------:R-:W-:Y:S02]  /*78c0*/  FMUL.FTZ R149, R168, R149 ;  /* 0x00000095a8957220 */ /* 0x000fe40000410000 */
[----:B------:R-:W-:Y:S02]  /*78d0*/  FADD.FTZ R123, R14, R123 ;  /* 0x0000007b0e7b7221 */ /* 0x000fe40000010000 */
[----:B------:R-:W-:Y:S02]  /*78e0*/  FMUL.FTZ R14, R108, R153 ;  /* 0x000000996c0e7220 */ /* 0x000fe40000410000 */
[----:B------:R-:W-:Y:S02]  /*78f0*/  FFMA.FTZ R80, R13, R67, R80 ;  /* 0x000000430d507223 */ /* 0x000fe40000010050 */
[----:B------:R-:W-:-:S02]  /*7900*/  FFMA.FTZ R149, R186, R13, R149 ;  /* 0x0000000dba957223 */ /* 0x000fc40000010095 */
[-C--:B------:R-:W-:Y:S02]  /*7910*/  FMUL.FTZ R13, R120, R151.reuse ;  /* 0x00000097780d7220 */ /* 0x080fe40000410000 */
[----:B------:R-:W-:Y:S02]  /*7920*/  FMUL.FTZ R191, R191, R14 ;  /* 0x0000000ebfbf7220 */ /* 0x000fe40000410000 */
[C---:B------:R-:W-:Y:S02]  /*7930*/  FMUL.FTZ R151, R108.reuse, R151 ;  /* 0x000000976c977220 */ /* 0x040fe40000410000 */
[----:B------:R-:W-:Y:S02]  /*7940*/  FMUL.FTZ R14, R108, R143 ;  /* 0x0000008f6c0e7220 */ /* 0x000fe40000410000 */
[----:B------:R-:W-:Y:S02]  /*7950*/  FMUL.FTZ R151, R184, R151 ;  /* 0x00000097b8977220 */ /* 0x000fe40000410000 */
[----:B0-----:R-:W-:-:S02]  /*7960*/  @!P0 FADD.FTZ R18, R18, R17 ;  /* 0x0000001112128221 */ /* 0x001fc40000010000 */
[----:B------:R-:W-:Y:S02]  /*7970*/  FMUL.FTZ R181, R181, R14 ;  /* 0x0000000eb5b57220 */ /* 0x000fe40000410000 */
[C---:B------:R-:W-:Y:S02]  /*7980*/  FMUL.FTZ R14, R108.reuse, R139 ;  /* 0x0000008b6c0e7220 */ /* 0x040fe40000410000 */
[----:B------:R-:W-:Y:S02]  /*7990*/  FMUL.FTZ R108, R108, R145 ;  /* 0x000000916c6c7220 */ /* 0x000fe40000410000 */
[----:B------:R-:W-:Y:S02]  /*79a0*/  FFMA.FTZ R82, R13, R69, R82 ;  /* 0x000000450d527223 */ /* 0x000fe40000010052 */
[----:B------:R-:W-:Y:S01]  /*79b0*/  FFMA.FTZ R151, R182, R13, R151 ;  /* 0x0000000db6977223 */ /* 0x000fe20000010097 */
[----:B------:R-:W-:Y:S01]  /*79c0*/  MOV R13, R18 ;  /* 0x00000012000d7202 */ /* 0x000fe20000000f00 */
[----:B---3--:R-:W-:-:S02]  /*79d0*/  @!P0 FADD.FTZ R12, R12, R15 ;  /* 0x0000000f0c0c8221 */ /* 0x008fc40000010000 */
[----:B------:R-:W-:Y:S02]  /*79e0*/  FMUL.FTZ R15, R116, R143 ;  /* 0x0000008f740f7220 */ /* 0x000fe40000410000 */
[----:B------:R-:W-:Y:S01]  /*79f0*/  FMUL.FTZ R145, R114, R145 ;  /* 0x0000009172917220 */ /* 0x000fe20000410000 */
[----:B------:R0:W-:Y:S01]  /*7a00*/  @!P1 STS.64 [R53.X8+0x18d8], R12 ;  /* 0x0018d80c35009388 */ /* 0x0001e20000008a00 */
[----:B------:R-:W-:Y:S02]  /*7a10*/  FMUL.FTZ R14, R179, R14 ;  /* 0x0000000eb30e7220 */ /* 0x000fe40000410000 */
[----:B------:R-:W-:Y:S02]  /*7a20*/  FMUL.FTZ R108, R175, R108 ;  /* 0x0000006caf6c7220 */ /* 0x000fe40000410000 */
[----:B------:R-:W-:Y:S02]  /*7a30*/  FFMA.FTZ R84, R15, R71, R84 ;  /* 0x000000470f547223 */ /* 0x000fe40000010054 */
[----:B------:R-:W-:-:S02]  /*7a40*/  FFMA.FTZ R181, R178, R15, R181 ;  /* 0x0000000fb2b57223 */ /* 0x000fc400000100b5 */
[----:B------:R-:W-:Y:S02]  /*7a50*/  FFMA.FTZ R169, R158, R169, R152 ;  /* 0x000000a99ea97223 */ /* 0x000fe40000010098 */
        /* <DEDUP_REMOVED lines=11> */
[----:B------:R-:W-:Y:S02]  /*7b10*/  FFMA.FTZ R109, R130, R66, R109 ;  /* 0x00000042826d7223 */ /* 0x000fe4000001006d */
[----:B------:R-:W-:Y:S02]  /*7b20*/  FADD.FTZ R96, R159, R96 ;  /* 0x000000609f607221 */ /* 0x000fe40000010000 */
[----:B------:R-:W-:Y:S02]  /*7b30*/  FADD.FTZ R94, R149, R94 ;  /* 0x0000005e955e7221 */ /* 0x000fe40000010000 */
[----:B------:R-:W-:Y:S02]  /*7b40*/  FADD.FTZ R121, R126, R121 ;  /* 0x000000797e797221 */ /* 0x000fe40000010000 */
[----:B------:R-:W-:Y:S02]  /*7b50*/  FADD.FTZ R92, R151, R92 ;  /* 0x0000005c975c7221 */ /* 0x000fe40000010000 */
        /* <DEDUP_REMOVED lines=19> */
.L_x_4450:
[----:B0-----:R-:W-:Y:S05]  /*7c90*/  BSYNC B0 ;  /* 0x0000000000007941 */ /* 0x001fea0003800000 */
.L_x_4449:
[----:B------:R-:W-:Y:S02]  /*7ca0*/  IADD3 R135, R135, 0x1, RZ ;  /* 0x0000000187877810 */ /* 0x000fe40007ffe0ff */
[----:B------:R-:W-:Y:S02]  /*7cb0*/  IADD3 R133, P1, R133, 0x1, RZ ;  /* 0x0000000185857810 */ /* 0x000fe40007f3e0ff */
[----:B------:R-:W-:Y:S02]  /*7cc0*/  ISETP.GE.AND P0, PT, R135, c[0x0][0x16c], PT ;  /* 0x00005b0087007a0c */ /* 0x000fe40003f06270 */
[----:B------:R-:W-:-:S11]  /*7cd0*/  IADD3.X R110, RZ, R110, RZ, P1, !PT ;  /* 0x0000006eff6e7210 */ /* 0x000fd60000ffe4ff */
[----:B-12-4-:R-:W-:Y:S01]  /*7ce0*/  @P0 CALL.REL.NOINC `(.L_x_4403) ;  /* 0x0000001000000944 */ /* 0x016fe20003c00000 */
[----:B------:R-:W-:Y:S05]  /*7cf0*/  BRA `(.L_x_4451) ;  /* 0xffffcb7000007947 */ /* 0x000fea000383ffff */
.L_x_4403:
[----:B------:R-:W-:Y:S06]  /*7d00*/  BAR.SYNC.DEFER_BLOCKING 0x0 ;  /* 0x0000000000007b1d */ /* 0x000fec0000010000 */
[----:B------:R0:W2:Y:S04]  /*7d10*/  LDG.E.128 R4, [R34.64] ;  /* 0x0000000422047981 */ /* 0x0000a8000c1e1d00 */
[----:B------:R0:W3:Y:S01]  /*7d20*/  LDG.E.128 R8, [R34.64+0x200] ;  /* 0x0002000422087981 */ /* 0x0000e2000c1e1d00 */
[----:B------:R-:W-:-:S02]  /*7d30*/  F2FP.PACK_AB R83, R109, R80 ;  /* 0x000000506d53723e */ /* 0x000fc400000000ff */
[----:B------:R-:W-:Y:S02]  /*7d40*/  F2FP.PACK_AB R82, R111, R82 ;  /* 0x000000526f52723e */ /* 0x000fe400000000ff */
[----:B------:R-:W-:Y:S02]  /*7d50*/  F2FP.PACK_AB R81, R113, R84 ;  /* 0x000000547151723e */ /* 0x000fe400000000ff */
[----:B------:R-:W-:Y:S02]  /*7d60*/  F2FP.PACK_AB R80, R115, R86 ;  /* 0x000000567350723e */ /* 0x000fe400000000ff */
[----:B------:R-:W-:Y:S01]  /*7d70*/  IADD3 R52, R52, 0x1, RZ ;  /* 0x0000000134347810 */ /* 0x000fe20007ffe0ff */
[----:B0-----:R-:W-:-:S04]  /*7d80*/  IMAD R35, R37, c[0x0][0x2e0], RZ ;  /* 0x0000b80025237a24 */ /* 0x001fc800078e02ff */
[----:B------:R-:W-:Y:S01]  /*7d90*/  IMAD R35, R0, c[0x0][0x2e4], R35 ;  /* 0x0000b90000237a24 */ /* 0x000fe200078e0223 */
[----:B--2---:R-:W-:Y:S04]  /*7da0*/  STS.128 [R56.X16], R4 ;  /* 0x0000000438007388 */ /* 0x004fe8000000cc00 */
[----:B---3--:R-:W-:Y:S01]  /*7db0*/  STS.128 [R56.X16+0x200], R8 ;  /* 0x0002000838007388 */ /* 0x008fe2000000cc00 */
[----:B------:R-:W-:-:S06]  /*7dc0*/  NOP ;  /* 0x0000000000007918 */ /* 0x000fcc0000000000 */
[----:B------:R-:W0:Y:S04]  /*7dd0*/  LDS.128 R12, [R57.X16] ;  /* 0x00000000390c7984 */ /* 0x000e28000000cc00 */
[----:B------:R-:W1:Y:S04]  /*7de0*/  LDS.128 R4, [R57.X16+0x10] ;  /* 0x0000100039047984 */ /* 0x000e68000000cc00 */
[----:B------:R-:W-:Y:S06]  /*7df0*/  BAR.SYNC.DEFER_BLOCKING 0x0 ;  /* 0x0000000000007b1d */ /* 0x000fec0000010000 */
[----:B------:R-:W-:Y:S01]  /*7e00*/  STS.128 [R74.X16], R80 ;  /* 0x000000504a007388 */ /* 0x000fe2000000cc00 */
        /* <DEDUP_REMOVED lines=27> */
[----:B------:R-:W-:Y:S01]  /*7fc0*/  IMAD.WIDE.U32 R2, R39, c[0x0][0x2f8], R2 ;  /* 0x0000be0027027a25 */ /* 0x000fe200078e0002 */
[----:B------:R3:W0:Y:S02]  /*7fd0*/  @!P0 MUFU.EX2 R16, R13 ;  /* 0x0000000d00108308 */ /* 0x0006240000000800 */
[----:B------:R-:W-:Y:S01]  /*7fe0*/  FSETP.GTU.FTZ.AND P5, PT, R20, 20, PT ;  /* 0x41a000001400780b */ /* 0x000fe20003fbc000 */
[----:B--2---:R-:W-:-:S05]  /*7ff0*/  @!P2 FADD.FTZ R12, R10, 1 ;  /* 0x3f8000000a0ca421 */ /* 0x004fca0000010000 */
[----:B------:R2:W4:Y:S01]  /*8000*/  @!P2 MUFU.RCP R21, R12 ;  /* 0x0000000c0015a308 */ /* 0x0005220000001000 */
[----:B---3--:R-:W-:Y:S02]  /*8010*/  @!P1 FADD.FTZ R13, R11, 1 ;  /* 0x3f8000000b0d9421 */ /* 0x008fe40000010000 */
[----:B------:R-:W-:Y:S01]  /*8020*/  IMAD.WIDE.U32 R10, R0, c[0x0][0x2e0], R8 ;  /* 0x0000b800000a7a25 */ /* 0x000fe200078e0008 */
[--C-:B------:R-:W-:Y:S02]  /*8030*/  HADD2.F32 R9, -RZ, R15.reuse.H0_H0 ;  /* 0x2000000fff097230 */ /* 0x100fe40000004100 */
[----:B------:R-:W-:Y:S02]  /*8040*/  HADD2.F32 R15, -RZ, R15.H1_H1 ;  /* 0x3000000fff0f7230 */ /* 0x000fe40000004100 */
[----:B------:R-:W-:Y:S01]  /*8050*/  IADD3 R35, R11, R35, RZ ;  /* 0x000000230b237210 */ /* 0x000fe20007ffe0ff */
[----:B--2---:R-:W-:Y:S01]  /*8060*/  FADD.FTZ R12, R9, R38 ;  /* 0x00000026090c7221 */ /* 0x004fe20000010000 */
[----:B------:R-:W-:Y:S01]  /*8070*/  LEA R8, P3, R10, c[0x0][0x330], 0x1 ;  /* 0x0000cc000a087a11 */ /* 0x000fe200078608ff */
[----:B------:R2:W3:Y:S01]  /*8080*/  @!P1 MUFU.RCP R14, R13 ;  /* 0x0000000d000e9308 */ /* 0x0004e20000001000 */
[----:B0-----:R-:W-:-:S02]  /*8090*/  @!P0 FADD.FTZ R16, R16, 1 ;  /* 0x3f80000010108421 */ /* 0x001fc40000010000 */
[----:B------:R-:W-:Y:S01]  /*80a0*/  LEA.HI.X R9, R10, c[0x0][0x334], R35, 0x1, P3 ;  /* 0x0000cd000a097a11 */ /* 0x000fe200018f0c23 */
[----:B------:R-:W-:Y:S01]  /*80b0*/  @!P6 FMUL.FTZ R11, R18, -1.4426950216293334961 ;  /* 0xbfb8aa3b120be820 */ /* 0x000fe20000410000 */
[----:B------:R-:W-:Y:S01]  /*80c0*/  FSETP.GTU.FTZ.AND P3, PT, R12, 20, PT ;  /* 0x41a000000c00780b */ /* 0x000fe20003f7c000 */
[--C-:B------:R-:W-:Y:S01]  /*80d0*/  FADD.FTZ R18, R15, R38.reuse ;  /* 0x000000260f127221 */ /* 0x100fe20000010000 */
[--C-:B-1----:R-:W-:Y:S01]  /*80e0*/  HADD2.F32 R15, -RZ, R4.reuse.H1_H1 ;  /* 0x30000004ff0f7230 */ /* 0x102fe20000004100 */
[----:B------:R-:W0:Y:S01]  /*80f0*/  @!P4 MUFU.EX2 R17, R17 ;  /* 0x000000110011c308 */ /* 0x000e220000000800 */
[----:B--2---:R-:W-:Y:S01]  /*8100*/  HADD2.F32 R13, -RZ, R4.H0_H0 ;  /* 0x20000004ff0d7230 */ /* 0x004fe20000004100 */
[----:B------:R-:W-:Y:S02]  /*8110*/  @!P5 FMUL.FTZ R10, R20, -1.4426950216293334961 ;  /* 0xbfb8aa3b140ad820 */ /* 0x000fe40000410000 */
[----:B----4-:R-:W-:Y:S01]  /*8120*/  @!P2 FMUL.FTZ R88, R88, R21 ;  /* 0x000000155858a220 */ /* 0x010fe20000410000 */
[----:B------:R-:W-:Y:S01]  /*8130*/  FSETP.GTU.FTZ.AND P2, PT, R18, 20, PT ;  /* 0x41a000001200780b */ /* 0x000fe20003f5c000 */
[----:B------:R-:W-:-:S02]  /*8140*/  FADD.FTZ R13, R13, R38 ;  /* 0x000000260d0d7221 */ /* 0x000fc40000010000 */
[----:B------:R-:W1:Y:S01]  /*8150*/  @!P0 MUFU.RCP R19, R16 ;  /* 0x0000001000138308 */ /* 0x000e620000001000 */
[----:B---3--:R-:W-:Y:S02]  /*8160*/  @!P1 FMUL.FTZ R117, R117, R14 ;  /* 0x0000000e75759220 */ /* 0x008fe40000410000 */
[----:B------:R-:W-:Y:S01]  /*8170*/  FSETP.GTU.FTZ.AND P1, PT, R13, 20, PT ;  /* 0x41a000000d00780b */ /* 0x000fe20003f3c000 */
[----:B------:R-:W-:Y:S02]  /*8180*/  @!P3 FMUL.FTZ R4, R12, -1.4426950216293334961 ;  /* 0xbfb8aa3b0c04b820 */ /* 0x000fe40000410000 */
[----:B------:R-:W-:Y:S02]  /*8190*/  FADD.FTZ R15, R15, R38 ;  /* 0x000000260f0f7221 */ /* 0x000fe40000010000 */
        /* <DEDUP_REMOVED lines=17> */
[----:B------:R-:W1:Y:S01]  /*82b0*/  @!P6 MUFU.RCP R11, R11 ;  /* 0x0000000b000be308 */ /* 0x000e620000001000 */
[----:B--2---:R-:W-:Y:S01]  /*82c0*/  @!P4 FMUL.FTZ R119, R119, R16 ;  /* 0x000000107777c220 */ /* 0x004fe20000410000 */
[----:B------:R-:W-:Y:S01]  /*82d0*/  FSETP.GTU.FTZ.AND P4, PT, R15, 20, PT ;  /* 0x41a000000f00780b */ /* 0x000fe20003f9c000 */
[----:B------:R-:W-:Y:S01]  /*82e0*/  FADD.FTZ R16, R5, R38 ;  /* 0x0000002605107221 */ /* 0x000fe20000010000 */
[----:B------:R-:W-:-:S04]  /*82f0*/  HADD2.F32 R5, -RZ, R6.H0_H0 ;  /* 0x20000006ff057230 */ /* 0x000fc80000004100 */
[----:B------:R-:W2:Y:S01]  /*8300*/  @!P1 MUFU.EX2 R13, R13 ;  /* 0x0000000d000d9308 */ /* 0x000ea20000000800 */
[----:B0-----:R-:W-:Y:S02]  /*8310*/  @!P2 FADD.FTZ R12, R12, 1 ;  /* 0x3f8000000c0ca421 */ /* 0x001fe40000010000 */
[----:B------:R-:W-:Y:S01]  /*8320*/  FADD.FTZ R17, R5, R38 ;  /* 0x0000002605117221 */ /* 0x000fe20000010000 */
[----:B------:R-:W-:-:S04]  /*8330*/  HADD2.F32 R5, -RZ, R6.H1_H1 ;  /* 0x30000006ff057230 */ /* 0x000fc80000004100 */
[----:B------:R-:W0:Y:S01]  /*8340*/  @!P5 MUFU.RCP R10, R10 ;  /* 0x0000000a000ad308 */ /* 0x000e220000001000 */
[----:B-1----:R-:W-:Y:S01]  /*8350*/  @!P6 FMUL.FTZ R92, R92, R11 ;  /* 0x0000000b5c5ce220 */ /* 0x002fe20000410000 */
[----:B------:R-:W-:Y:S01]  /*8360*/  FSETP.GTU.FTZ.AND P6, PT, R16, 20, PT ;  /* 0x41a000001000780b */ /* 0x000fe20003fdc000 */
[--C-:B------:R-:W-:Y:S02]  /*8370*/  HADD2.F32 R11, -RZ, R7.reuse.H0_H0 ;  /* 0x20000007ff0b7230 */ /* 0x100fe40000004100 */
[----:B------:R-:W-:-:S03]  /*8380*/  HADD2.F32 R7, -RZ, R7.H1_H1 ;  /* 0x30000007ff077230 */ /* 0x000fc60000004100 */
[----:B------:R1:W3:Y:S01]  /*8390*/  @!P3 MUFU.RCP R19, R4 ;  /* 0x000000040013b308 */ /* 0x0002e20000001000 */
[----:B--2---:R-:W-:Y:S02]  /*83a0*/  @!P1 FADD.FTZ R13, R13, 1 ;  /* 0x3f8000000d0d9421 */ /* 0x004fe40000010000 */
[----:B------:R-:W-:Y:S02]  /*83b0*/  FADD.FTZ R11, R11, R38 ;  /* 0x000000260b0b7221 */ /* 0x000fe40000010000 */
[----:B0-----:R-:W-:-:S03]  /*83c0*/  @!P5 FMUL.FTZ R121, R121, R10 ;  /* 0x0000000a7979d220 */ /* 0x001fc60000410000 */
[----:B------:R-:W0:Y:S01]  /*83d0*/  @!P2 MUFU.RCP R12, R12 ;  /* 0x0000000c000ca308 */ /* 0x000e220000001000 */
[--C-:B------:R-:W-:Y:S01]  /*83e0*/  FADD.FTZ R10, R5, R38.reuse ;  /* 0x00000026050a7221 */ /* 0x100fe20000010000 */
[----:B------:R-:W-:Y:S01]  /*83f0*/  FSETP.GTU.FTZ.AND P5, PT, R17, 20, PT ;  /* 0x41a000001100780b */ /* 0x000fe20003fbc000 */
[----:B-1----:R-:W-:Y:S02]  /*8400*/  @!P4 FMUL.FTZ R4, R15, -1.4426950216293334961 ;  /* 0xbfb8aa3b0f04c820 */ /* 0x002fe40000410000 */
[----:B------:R-:W-:Y:S02]  /*8410*/  @!P6 FMUL.FTZ R5, R16, -1.4426950216293334961 ;  /* 0xbfb8aa3b1005e820 */ /* 0x000fe40000410000 */
[----:B---3--:R-:W-:Y:S01]  /*8420*/  @!P3 FMUL.FTZ R94, R94, R19 ;  /* 0x000000135e5eb220 */ /* 0x008fe20000410000 */
[----:B------:R-:W1:Y:S01]  /*8430*/  @!P1 MUFU.RCP R13, R13 ;  /* 0x0000000d000d9308 */ /* 0x000e620000001000 */
[----:B------:R-:W-:Y:S01]  /*8440*/  FSETP.GTU.FTZ.AND P3, PT, R10, 20, PT ;  /* 0x41a000000a00780b */ /* 0x000fe20003f7c000 */
[----:B------:R-:W-:-:S05]  /*8450*/  FADD.FTZ R16, R7, R38 ;  /* 0x0000002607107221 */ /* 0x000fca0000010000 */
[----:B------:R-:W-:Y:S01]  /*8460*/  @!P5 FMUL.FTZ R6, R17, -1.4426950216293334961 ;  /* 0xbfb8aa3b1106d820 */ /* 0x000fe20000410000 */
[----:B------:R-:W2:Y:S01]  /*8470*/  @!P4 MUFU.EX2 R4, R4 ;  /* 0x000000040004c308 */ /* 0x000ea20000000800 */
[----:B0-----:R-:W-:Y:S01]  /*8480*/  @!P2 FMUL.FTZ R123, R123, R12 ;  /* 0x0000000c7b7ba220 */ /* 0x001fe20000410000 */
[----:B------:R-:W-:-:S04]  /*8490*/  FSETP.GTU.FTZ.AND P2, PT, R11, 20, PT ;  /* 0x41a000000b00780b */ /* 0x000fc80003f5c000 */
[----:B------:R-:W-:Y:S02]  /*84a0*/  @!P3 FMUL.FTZ R7, R10, -1.4426950216293334961 ;  /* 0xbfb8aa3b0a07b820 */ /* 0x000fe40000410000 */
[----:B------:R-:W0:Y:S01]  /*84b0*/  @!P6 MUFU.EX2 R5, R5 ;  /* 0x000000050005e308 */ /* 0x000e220000000800 */
[----:B-1----:R-:W-:Y:S01]  /*84c0*/  @!P1 FMUL.FTZ R96, R96, R13 ;  /* 0x0000000d60609220 */ /* 0x002fe20000410000 */
[----:B------:R-:W-:-:S05]  /*84d0*/  FSETP.GTU.FTZ.AND P1, PT, R16, 20, PT ;  /* 0x41a000001000780b */ /* 0x000fca0003f3c000 */
[----:B------:R-:W-:Y:S01]  /*84e0*/  @!P2 FMUL.FTZ R15, R11, -1.4426950216293334961 ;  /* 0xbfb8aa3b0b0fa820 */ /* 0x000fe20000410000 */
[----:B------:R-:W1:Y:S01]  /*84f0*/  @!P0 MUFU.EX2 R14, R14 ;  /* 0x0000000e000e8308 */ /* 0x000e620000000800 */
[----:B--2---:R-:W-:Y:S01]  /*8500*/  @!P4 FADD.FTZ R10, R4, 1 ;  /* 0x3f800000040ac421 */ /* 0x004fe20000010000 */
[----:B------:R-:W-:-:S05]  /*8510*/  F2FP.PACK_AB R4, R107, R78 ;  /* 0x0000004e6b04723e */ /* 0x000fca00000000ff */
[----:B------:R-:W-:Y:S01]  /*8520*/  @!P1 FMUL.FTZ R16, R16, -1.4426950216293334961 ;  /* 0xbfb8aa3b10109820 */ /* 0x000fe20000410000 */
[----:B------:R2:W-:Y:S01]  /*8530*/  @!P5 MUFU.EX2 R12, R6 ;  /* 0x00000006000cd308 */ /* 0x0005e20000000800 */
[----:B0-----:R-:W-:Y:S01]  /*8540*/  @!P6 FADD.FTZ R11, R5, 1 ;  /* 0x3f800000050be421 */ /* 0x001fe20000010000 */
[----:B------:R-:W-:Y:S02]  /*8550*/  F2FP.PACK_AB R5, R27, R76 ;  /* 0x0000004c1b05723e */ /* 0x000fe400000000ff */
[----:B------:R-:W-:-:S04]  /*8560*/  F2FP.PACK_AB R27, R123, R94 ;  /* 0x0000005e7b1b723e */ /* 0x000fc800000000ff */
[----:B------:R0:W3:Y:S01]  /*8570*/  @!P3 MUFU.EX2 R13, R7 ;  /* 0x00000007000db308 */ /* 0x0000e20000000800 */
[----:B--2---:R-:W-:Y:S01]  /*8580*/  F2FP.PACK_AB R6, R25, R26 ;  /* 0x0000001a1906723e */ /* 0x004fe200000000ff */
[----:B-1----:R-:W-:Y:S01]  /*8590*/  @!P0 FADD.FTZ R14, R14, 1 ;  /* 0x3f8000000e0e8421 */ /* 0x002fe20000010000 */
[----:B------:R-:W-:Y:S02]  /*85a0*/  F2FP.PACK_AB R26, R121, R92 ;  /* 0x0000005c791a723e */ /* 0x000fe400000000ff */
[----:B------:R-:W-:-:S03]  /*85b0*/  F2FP.PACK_AB R25, R119, R90 ;  /* 0x0000005a7719723e */ /* 0x000fc600000000ff */
[----:B------:R-:W1:Y:S01]  /*85c0*/  @!P2 MUFU.EX2 R21, R15 ;  /* 0x0000000f0015a308 */ /* 0x000e620000000800 */
[----:B0-----:R-:W-:-:S05]  /*85d0*/  F2FP.PACK_AB R7, R23, R24 ;  /* 0x000000181707723e */ /* 0x001fca00000000ff */
[----:B------:R0:W-:Y:S02]  /*85e0*/  STS.128 [R74.X16+0x10], R4 ;  /* 0x000010044a007388 */ /* 0x0001e4000000cc00 */
[----:B------:R2:W4:Y:S01]  /*85f0*/  @!P4 MUFU.RCP R35, R10 ;  /* 0x0000000a0023c308 */ /* 0x0005220000001000 */
[----:B---3--:R-:W-:-:S07]  /*8600*/  @!P3 FADD.FTZ R20, R13, 1 ;  /* 0x3f8000000d14b421 */ /* 0x008fce0000010000 */
[----:B------:R3:W5:Y:S01]  /*8610*/  @!P1 MUFU.EX2 R34, R16 ;  /* 0x0000001000229308 */ /* 0x0007620000000800 */
[----:B--2---:R-:W-:Y:S01]  /*8620*/  @!P5 FADD.FTZ R10, R12, 1 ;  /* 0x3f8000000c0ad421 */ /* 0x004fe20000010000 */
[----:B------:R-:W-:-:S06]  /*8630*/  NOP ;  /* 0x0000000000007918 */ /* 0x000fcc0000000000 */
[----:B------:R2:W5:Y:S01]  /*8640*/  @!P0 MUFU.RCP R58, R14 ;  /* 0x0000000e003a8308 */ /* 0x0005620000001000 */
[----:B---3--:R-:W3:Y:S01]  /*8650*/  LDS.128 R16, [R56.X16+0x200] ;  /* 0x0002000038107984 */ /* 0x008ee2000000cc00 */
[----:B-1----:R-:W-:Y:S02]  /*8660*/  @!P2 FADD.FTZ R21, R21, 1 ;  /* 0x3f8000001515a421 */ /* 0x002fe40000010000 */
[----:B----4-:R-:W-:Y:S01]  /*8670*/  @!P4 FMUL.FTZ R98, R98, R35 ;  /* 0x000000236262c220 */ /* 0x010fe20000410000 */
[----:B------:R-:W-:Y:S01]  /*8680*/  IADD3 R44, P4, R44, -0x800, RZ ;  /* 0xfffff8002c2c7810 */ /* 0x000fe20007f9e0ff */
[----:B0-----:R-:W-:Y:S02]  /*8690*/  FADD.FTZ R4, R88, R41 ;  /* 0x0000002958047221 */ /* 0x001fe40000010000 */
[----:B------:R-:W0:Y:S01]  /*86a0*/  @!P3 MUFU.RCP R20, R20 ;  /* 0x000000140014b308 */ /* 0x000e220000001000 */
[----:B--2---:R-:W1:Y:S01]  /*86b0*/  LDS.128 R12, [R56.X16] ;  /* 0x00000000380c7984 */ /* 0x004e62000000cc00 */
[----:B-----5:R-:W-:Y:S01]  /*86c0*/  @!P1 FADD.FTZ R34, R34, 1 ;  /* 0x3f80000022229421 */ /* 0x020fe20000010000 */
[----:B------:R-:W-:Y:S01]  /*86d0*/  IADD3.X R45, R45, -0x1, RZ, P4, !PT ;  /* 0xffffffff2d2d7810 */ /* 0x000fe200027fe4ff */
[----:B------:R-:W-:-:S04]  /*86e0*/  FADD.FTZ R5, R4, R117 ;  /* 0x0000007504057221 */ /* 0x000fc80000010000 */
[----:B------:R-:W2:Y:S01]  /*86f0*/  @!P2 MUFU.RCP R21, R21 ;  /* 0x000000150015a308 */ /* 0x000ea20000001000 */
[----:B------:R-:W-:Y:S02]  /*8700*/  @!P0 FMUL.FTZ R125, R125, R58 ;  /* 0x0000003a7d7d8220 */ /* 0x000fe40000410000 */
[----:B------:R-:W-:-:S03]  /*8710*/  FADD.FTZ R90, R5, R90 ;  /* 0x0000005a055a7221 */ /* 0x000fc60000010000 */
[----:B------:R-:W-:Y:S01]  /*8720*/  F2FP.PACK_AB R60, R125, R96 ;  /* 0x000000607d3c723e */ /* 0x000fe200000000ff */
[----:B------:R-:W-:Y:S01]  /*8730*/  FADD.FTZ R119, R90, R119 ;  /* 0x000000775a777221 */ /* 0x000fe20000010000 */
[----:B------:R-:W4:Y:S01]  /*8740*/  @!P6 MUFU.RCP R24, R11 ;  /* 0x0000000b0018e308 */ /* 0x000f220000001000 */
[----:B0-----:R-:W-:Y:S01]  /*8750*/  @!P3 FMUL.FTZ R129, R129, R20 ;  /* 0x000000148181b220 */ /* 0x001fe20000410000 */
[----:B------:R-:W-:Y:S01]  /*8760*/  IADD3 R48, P3, R48, -0x800, RZ ;  /* 0xfffff80030307810 */ /* 0x000fe20007f7e0ff */
[----:B------:R-:W-:-:S03]  /*8770*/  FADD.FTZ R92, R119, R92 ;  /* 0x0000005c775c7221 */ /* 0x000fc60000010000 */
[----:B------:R-:W-:Y:S01]  /*8780*/  IADD3.X R49, R49, -0x1, RZ, P3, !PT ;  /* 0xffffffff31317810 */ /* 0x000fe20001ffe4ff */
[----:B------:R-:W-:Y:S01]  /*8790*/  FADD.FTZ R121, R92, R121 ;  /* 0x000000795c797221 */ /* 0x000fe20000010000 */
[----:B------:R-:W0:Y:S01]  /*87a0*/  @!P5 MUFU.RCP R23, R10 ;  /* 0x0000000a0017d308 */ /* 0x000e220000001000 */
[----:B--2---:R-:W-:Y:S01]  /*87b0*/  @!P2 FMUL.FTZ R102, R102, R21 ;  /* 0x000000156666a220 */ /* 0x004fe20000410000 */
[----:B------:R-:W-:Y:S01]  /*87c0*/  IADD3 R50, P2, R50, -0x800, RZ ;  /* 0xfffff80032327810 */ /* 0x000fe20007f5e0ff */
[----:B------:R-:W-:-:S03]  /*87d0*/  IMAD.WIDE R20, R54, 0x10, R8 ;  /* 0x0000001036147825 */ /* 0x000fc600078e0208 */
[----:B------:R-:W-:Y:S01]  /*87e0*/  IADD3.X R51, R51, -0x1, RZ, P2, !PT ;  /* 0xffffffff33337810 */ /* 0x000fe200017fe4ff */
[----:B------:R-:W-:Y:S01]  /*87f0*/  FADD.FTZ R94, R121, R94 ;  /* 0x0000005e795e7221 */ /* 0x000fe20000010000 */
[----:B------:R-:W2:Y:S01]  /*8800*/  @!P1 MUFU.RCP R34, R34 ;  /* 0x0000002200229308 */ /* 0x000ea20000001000 */
[----:B---3--:R-:W-:Y:S01]  /*8810*/  STG.E.128 [R20.64+0x200], R16 ;  /* 0x0002001014007986 */ /* 0x008fe2000c101d04 */
[----:B----4-:R-:W-:Y:S01]  /*8820*/  @!P6 FMUL.FTZ R127, R127, R24 ;  /* 0x000000187f7fe220 */ /* 0x010fe20000410000 */
[----:B------:R-:W-:Y:S01]  /*8830*/  F2FP.PACK_AB R24, R117, R88 ;  /* 0x000000587518723e */ /* 0x000fe200000000ff */
[----:B------:R-:W-:-:S03]  /*8840*/  FADD.FTZ R123, R94, R123 ;  /* 0x0000007b5e7b7221 */ /* 0x000fc60000010000 */
[----:B------:R-:W-:Y:S01]  /*8850*/  F2FP.PACK_AB R61, R127, R98 ;  /* 0x000000627f3d723e */ /* 0x000fe200000000ff */
[----:B0-----:R-:W-:Y:S01]  /*8860*/  @!P5 FMUL.FTZ R100, R100, R23 ;  /* 0x000000176464d220 */ /* 0x001fe20000410000 */
[----:B-1----:R0:W-:Y:S01]  /*8870*/  STG.E.128 [R20.64], R12 ;  /* 0x0000000c14007986 */ /* 0x0021e2000c101d04 */
[----:B------:R-:W-:-:S03]  /*8880*/  FADD.FTZ R96, R123, R96 ;  /* 0x000000607b607221 */ /* 0x000fc60000010000 */
[----:B------:R-:W-:Y:S01]  /*8890*/  BAR.SYNC.DEFER_BLOCKING 0x0 ;  /* 0x0000000000007b1d */ /* 0x000fe20000010000 */
[----:B------:R-:W-:Y:S01]  /*88a0*/  F2FP.PACK_AB R62, R129, R100 ;  /* 0x00000064813e723e */ /* 0x000fe200000000ff */
[----:B------:R-:W-:Y:S02]  /*88b0*/  FADD.FTZ R125, R96, R125 ;  /* 0x0000007d607d7221 */ /* 0x000fe40000010000 */
[----:B--2---:R-:W-:Y:S01]  /*88c0*/  @!P1 FMUL.FTZ R131, R131, R34 ;  /* 0x0000002283839220 */ /* 0x004fe20000410000 */
[----:B------:R-:W-:Y:S01]  /*88d0*/  IADD3 R46, P1, R46, -0x800, RZ ;  /* 0xfffff8002e2e7810 */ /* 0x000fe20007f3e0ff */
[----:B------:R-:W-:Y:S02]  /*88e0*/  IMAD R34, R104, c[0x0][0x2f8], RZ ;  /* 0x0000be0068227a24 */ /* 0x000fe400078e02ff */
[----:B------:R-:W-:Y:S01]  /*88f0*/  FADD.FTZ R98, R125, R98 ;  /* 0x000000627d627221 */ /* 0x000fe20000010000 */
[----:B------:R-:W-:Y:S02]  /*8900*/  F2FP.PACK_AB R63, R131, R102 ;  /* 0x00000066833f723e */ /* 0x000fe400000000ff */
[----:B------:R-:W-:Y:S01]  /*8910*/  IADD3.X R47, R47, -0x1, RZ, P1, !PT ;  /* 0xffffffff2f2f7810 */ /* 0x000fe20000ffe4ff */
[----:B------:R-:W-:-:S02]  /*8920*/  FADD.FTZ R127, R98, R127 ;  /* 0x0000007f627f7221 */ /* 0x000fc40000010000 */
        /* <DEDUP_REMOVED lines=17> */
[----:B------:R-:W-:-:S03]  /*8a40*/  ISETP.GT.AND P0, PT, R55, 0x1, PT ;  /* 0x000000013700780c */ /* 0x000fc60003f04270 */
[----:B------:R-:W-:-:S05]  /*8a50*/  IMAD.WIDE R2, R54, 0x10, R12 ;  /* 0x0000001036027825 */ /* 0x000fca00078e020c */
[----:B0-----:R0:W-:Y:S04]  /*8a60*/  STG.E.128 [R2.64], R8 ;  /* 0x0000000802007986 */ /* 0x0011e8000c101d04 */
[----:B-1----:R0:W-:Y:S02]  /*8a70*/  STG.E.128 [R2.64+0x200], R4 ;  /* 0x0002000402007986 */ /* 0x0021e4000c101d04 */
[----:B0-----:R-:W-:Y:S01]  /*8a80*/  @!P0 CALL.REL.NOINC `(.L_x_4369) ;  /* 0x0000001000008944 */ /* 0x001fe20003c00000 */
[----:B------:R-:W-:Y:S05]  /*8a90*/  BRA `(.L_x_4452) ;  /* 0xffff7ce000007947 */ /* 0x000fea000383ffff */
.L_x_4369:
        /* <DEDUP_REMOVED lines=29> */
.L_x_4454:
[----:B------:R-:W-:Y:S05]  /*8c70*/  BSYNC B0 ;  /* 0x0000000000007941 */ /* 0x000fea0003800000 */
.L_x_4453:
        /* <DEDUP_REMOVED lines=28> */
.L_x_4456:
[----:B------:R-:W1:Y:S02]  /*8e40*/  S2R R15, SR_TID.X ;  /* 0x00000000000f7919 */ /* 0x000e640000002100 */
.L_x_4457:
[----:B------:R-:W-:Y:S05]  /*8e50*/  BSYNC B0 ;  /* 0x0000000000007941 */ /* 0x000fea0003800000 */
.L_x_4455:
[----:B-1----:R-:W-:-:S13]  /*8e60*/  ISETP.GE.AND P0, PT, R15, c[0x0][0x16c], PT ;  /* 0x00005b000f007a0c */ /* 0x002fda0003f06270 */
[----:B------:R-:W-:Y:S05]  /*8e70*/  @P0 EXIT ;  /* 0x000000000000094d */ /* 0x000fea0003800000 */
[C---:B------:R-:W-:Y:S02]  /*8e80*/  IMAD R5, R37.reuse, c[0x0][0x2c8], RZ ;  /* 0x0000b20025057a24 */ /* 0x040fe400078e02ff */
[----:B------:R-:W-:Y:S02]  /*8e90*/  IMAD R37, R37, c[0x0][0x288], RZ ;  /* 0x0000a20025257a24 */ /* 0x000fe400078e02ff */
[C---:B------:R-:W-:Y:S02]  /*8ea0*/  IMAD R23, R0.reuse, c[0x0][0x2cc], R5 ;  /* 0x0000b30000177a24 */ /* 0x040fe400078e0205 */
[----:B------:R-:W-:-:S04]  /*8eb0*/  IMAD.WIDE.U32 R2, R0, c[0x0][0x2c8], RZ ;  /* 0x0000b20000027a25 */ /* 0x000fc800078e00ff */
[C---:B------:R-:W-:Y:S01]  /*8ec0*/  IMAD R21, R0.reuse, c[0x0][0x28c], R37 ;  /* 0x0000a30000157a24 */ /* 0x040fe200078e0225 */
[----:B------:R-:W-:Y:S01]  /*8ed0*/  IADD3 R23, R3, R23, RZ ;  /* 0x0000001703177210 */ /* 0x000fe20007ffe0ff */
[----:B------:R-:W-:-:S05]  /*8ee0*/  IMAD.WIDE.U32 R4, R0, c[0x0][0x288], RZ ;  /* 0x0000a20000047a25 */ /* 0x000fca00078e00ff */
[----:B------:R-:W-:Y:S02]  /*8ef0*/  IADD3 R21, R5, R21, RZ ;  /* 0x0000001505157210 */ /* 0x000fe40007ffe0ff */
.L_x_4458:
[----:B0-----:R-:W1:Y:S01]  /*8f00*/  LDS R17, [R15.X4+0x2e10] ;  /* 0x002e10000f117984 */ /* 0x001e620000004800 */
[----:B------:R-:W-:Y:S01]  /*8f10*/  SHF.R.S32.HI R0, RZ, 0x1f, R15 ;  /* 0x0000001fff007819 */ /* 0x000fe2000001140f */
[----:B------:R-:W-:Y:S01]  /*8f20*/  YIELD ;  /* 0x0000000000007946 */ /* 0x000fe20003800000 */
[----:B------:R-:W-:Y:S01]  /*8f30*/  MOV R8, R2 ;  /* 0x0000000200087202 */ /* 0x000fe20000000f00 */
[----:B------:R2:W3:Y:S01]  /*8f40*/  LDS R19, [R15.X4+0x3210] ;  /* 0x003210000f137984 */ /* 0x0004e20000004800 */
[----:B------:R-:W-:Y:S01]  /*8f50*/  MOV R9, R23 ;  /* 0x0000001700097202 */ /* 0x000fe20000000f00 */
[C---:B------:R-:W-:Y:S01]  /*8f60*/  IMAD R12, R0.reuse, c[0x0][0x290], RZ ;  /* 0x0000a400000c7a24 */ /* 0x040fe200078e02ff */
[----:B0-----:R-:W-:Y:S01]  /*8f70*/  MOV R6, R4 ;  /* 0x0000000400067202 */ /* 0x001fe20000000f00 */
        /* <DEDUP_REMOVED lines=18> */
.L_x_4408:
[----:B------:R-:W-:Y:S01]  /*90a0*/  HFMA2.MMA R192, -RZ, RZ, 0, 5.9604644775390625e-08 ;  /* 0x00000001ffc07435 */ /* 0x000fe200000001ff */
[----:B------:R-:W-:Y:S02]  /*90b0*/  MOV R189, R14 ;  /* 0x0000000e00bd7202 */ /* 0x000fe40000000f00 */
[----:B------:R-:W-:-:S02]  /*90c0*/  MOV R191, RZ ;  /* 0x000000ff00bf7202 */ /* 0x000fc40000000f00 */
[----:B------:R-:W-:Y:S02]  /*90d0*/  MOV R194, 0xffffffff ;  /* 0xffffffff00c27802 */ /* 0x000fe40000000f00 */
[----:B------:R-:W-:Y:S02]  /*90e0*/  MOV R12, 0x9100 ;  /* 0x00009100000c7802 */ /* 0x000fe40000000f00 */
[----:B-1----:R-:W-:Y:S05]  /*90f0*/  CALL.REL.NOINC `($__internal_179_$__cuda_sm70_shflsync_up) ;  /* 0x00000ee000007944 */ /* 0x002fea0003c00000 */
[----:B-1----:R-:W-:Y:S01]  /*9100*/  MOV R187, R189 ;  /* 0x000000bd00bb7202 */ /* 0x002fe20000000f00 */
[----:B0-----:R-:W-:Y:S05]  /*9110*/  BRA `(.L_x_4459) ;  /* 0xffffc4e000007947 */ /* 0x001fea000383ffff */
.L_x_4409:
[----:B------:R-:W-:Y:S01]  /*9120*/  HFMA2.MMA R192, -RZ, RZ, 0, 5.9604644775390625e-08 ;  /* 0x00000001ffc07435 */ /* 0x000fe200000001ff */
[----:B------:R-:W-:Y:S02]  /*9130*/  MOV R189, R15 ;  /* 0x0000000f00bd7202 */ /* 0x000fe40000000f00 */
[----:B------:R-:W-:Y:S02]  /*9140*/  MOV R191, RZ ;  /* 0x000000ff00bf7202 */ /* 0x000fe40000000f00 */
[----:B------:R-:W-:Y:S02]  /*9150*/  MOV R194, 0xffffffff ;  /* 0xffffffff00c27802 */ /* 0x000fe40000000f00 */
[----:B------:R-:W-:-:S02]  /*9160*/  MOV R12, 0x9180 ;  /* 0x00009180000c7802 */ /* 0x000fc40000000f00 */
[----:B012---:R-:W-:Y:S05]  /*9170*/  CALL.REL.NOINC `($__internal_179_$__cuda_sm70_shflsync_up) ;  /* 0x00000e6000007944 */ /* 0x007fea0003c00000 */
        /* <DEDUP_REMOVED lines=10> */
[----:B------:R-:W-:Y:S05]  /*9220*/  CALL.REL.NOINC `($__internal_179_$__cuda_sm70_shflsync_up) ;  /* 0x00000db000007944 */ /* 0x000fea0003c00000 */
[----:B0-----:R-:W-:Y:S01]  /*9230*/  HFMA2.MMA R192, -RZ, RZ, 0, 1.1920928955078125e-07 ;  /* 0x00000002ffc07435 */ /* 0x001fe200000001ff */
[----:B-1----:R-:W-:Y:S02]  /*9240*/  MOV R14, R189 ;  /* 0x000000bd000e7202 */ /* 0x002fe40000000f00 */
[----:B------:R-:W-:-:S02]  /*9250*/  MOV R189, R170 ;  /* 0x000000aa00bd7202 */ /* 0x000fc40000000f00 */
[----:B------:R-:W-:Y:S02]  /*9260*/  MOV R191, RZ ;  /* 0x000000ff00bf7202 */ /* 0x000fe40000000f00 */
[----:B------:R-:W-:Y:S02]  /*9270*/  MOV R194, 0xffffffff ;  /* 0xffffffff00c27802 */ /* 0x000fe40000000f00 */
[----:B------:R-:W-:Y:S02]  /*9280*/  MOV R12, 0x92a0 ;  /* 0x000092a0000c7802 */ /* 0x000fe40000000f00 */
[----:B------:R-:W-:Y:S05]  /*9290*/  CALL.REL.NOINC `($__internal_179_$__cuda_sm70_shflsync_up) ;  /* 0x00000d4000007944 */ /* 0x000fea0003c00000 */
        /* <DEDUP_REMOVED lines=8> */
[----:B------:R-:W-:Y:S05]  /*9320*/  CALL.REL.NOINC `($__internal_179_$__cuda_sm70_shflsync_up) ;  /* 0x00000cb000007944 */ /* 0x000fea0003c00000 */
[----:B0-----:R-:W-:Y:S01]  /*9330*/  HFMA2.MMA R192, -RZ, RZ, 0, 2.384185791015625e-07 ;  /* 0x00000004ffc07435 */ /* 0x001fe200000001ff */
[----:B-1----:R-:W-:Y:S02]  /*9340*/  MOV R14, R189 ;  /* 0x000000bd000e7202 */ /* 0x002fe40000000f00 */
[----:B------:R-:W-:Y:S02]  /*9350*/  MOV R189, R170 ;  /* 0x000000aa00bd7202 */ /* 0x000fe40000000f00 */
[----:B------:R-:W-:Y:S02]  /*9360*/  MOV R191, RZ ;  /* 0x000000ff00bf7202 */ /* 0x000fe40000000f00 */
[----:B------:R-:W-:Y:S02]  /*9370*/  MOV R194, 0xffffffff ;  /* 0xffffffff00c27802 */ /* 0x000fe40000000f00 */
[----:B------:R-:W-:Y:S02]  /*9380*/  MOV R12, 0x93a0 ;  /* 0x000093a0000c7802 */ /* 0x000fe40000000f00 */
[----:B------:R-:W-:Y:S05]  /*9390*/  CALL.REL.NOINC `($__internal_179_$__cuda_sm70_shflsync_up) ;  /* 0x00000c4000007944 */ /* 0x000fea0003c00000 */
        /* <DEDUP_REMOVED lines=8> */
[----:B------:R-:W-:Y:S05]  /*9420*/  CALL.REL.NOINC `($__internal_179_$__cuda_sm70_shflsync_up) ;  /* 0x00000bb000007944 */ /* 0x000fea0003c00000 */
[----:B0-----:R-:W-:Y:S01]  /*9430*/  HFMA2.MMA R192, -RZ, RZ, 0, 4.76837158203125e-07 ;  /* 0x00000008ffc07435 */ /* 0x001fe200000001ff */
[----:B-1----:R-:W-:Y:S02]  /*9440*/  MOV R14, R189 ;  /* 0x000000bd000e7202 */ /* 0x002fe40000000f00 */
[----:B------:R-:W-:Y:S02]  /*9450*/  MOV R189, R170 ;  /* 0x000000aa00bd7202 */ /* 0x000fe40000000f00 */
[----:B------:R-:W-:Y:S02]  /*9460*/  MOV R191, RZ ;  /* 0x000000ff00bf7202 */ /* 0x000fe40000000f00 */
[----:B------:R-:W-:Y:S02]  /*9470*/  MOV R194, 0xffffffff ;  /* 0xffffffff00c27802 */ /* 0x000fe40000000f00 */
[----:B------:R-:W-:Y:S02]  /*9480*/  MOV R12, 0x94a0 ;  /* 0x000094a0000c7802 */ /* 0x000fe40000000f00 */
[----:B------:R-:W-:Y:S05]  /*9490*/  CALL.REL.NOINC `($__internal_179_$__cuda_sm70_shflsync_up) ;  /* 0x00000b4000007944 */ /* 0x000fea0003c00000 */
        /* <DEDUP_REMOVED lines=8> */
[----:B------:R-:W-:Y:S05]  /*9520*/  CALL.REL.NOINC `($__internal_179_$__cuda_sm70_shflsync_up) ;  /* 0x00000ab000007944 */ /* 0x000fea0003c00000 */
[----:B0-----:R-:W-:Y:S01]  /*9530*/  HFMA2.MMA R192, -RZ, RZ, 0, 9.5367431640625e-07 ;  /* 0x00000010ffc07435 */ /* 0x001fe200000001ff */
[----:B-1----:R-:W-:Y:S02]  /*9540*/  MOV R188, R189 ;  /* 0x000000bd00bc7202 */ /* 0x002fe40000000f00 */
[----:B------:R-:W-:Y:S02]  /*9550*/  MOV R189, R170 ;  /* 0x000000aa00bd7202 */ /* 0x000fe40000000f00 */
[----:B------:R-:W-:Y:S02]  /*9560*/  MOV R191, RZ ;  /* 0x000000ff00bf7202 */ /* 0x000fe40000000f00 */
[----:B------:R-:W-:Y:S02]  /*9570*/  MOV R194, 0xffffffff ;  /* 0xffffffff00c27802 */ /* 0x000fe40000000f00 */
[----:B------:R-:W-:Y:S02]  /*9580*/  MOV R12, 0x95a0 ;  /* 0x000095a0000c7802 */ /* 0x000fe40000000f00 */
[----:B------:R-:W-:Y:S05]  /*9590*/  CALL.REL.NOINC `($__internal_179_$__cuda_sm70_shflsync_up) ;  /* 0x00000a4000007944 */ /* 0x000fea0003c00000 */
[----:B-1----:R-:W-:Y:S01]  /*95a0*/  MOV R12, R189 ;  /* 0x000000bd000c7202 */ /* 0x002fe20000000f00 */
[----:B0-----:R-:W-:Y:S05]  /*95b0*/  BRA `(.L_x_4460) ;  /* 0xffffc1c000007947 */ /* 0x001fea000383ffff */
.L_x_4412:
[----:B------:R-:W-:Y:S01]  /*95c0*/  HFMA2.MMA R192, -RZ, RZ, 0, 5.9604644775390625e-08 ;  /* 0x00000001ffc07435 */ /* 0x000fe200000001ff */
[----:B------:R-:W-:-:S02]  /*95d0*/  MOV R189, R187 ;  /* 0x000000bb00bd7202 */ /* 0x000fc40000000f00 */
[----:B------:R-:W-:Y:S02]  /*95e0*/  MOV R191, RZ ;  /* 0x000000ff00bf7202 */ /* 0x000fe40000000f00 */
[----:B------:R-:W-:Y:S02]  /*95f0*/  MOV R194, 0xffffffff ;  /* 0xffffffff00c27802 */ /* 0x000fe40000000f00 */
[----:B------:R-:W-:Y:S02]  /*9600*/  MOV R12, 0x9620 ;  /* 0x00009620000c7802 */ /* 0x000fe40000000f00 */
[----:B01----:R-:W-:Y:S05]  /*9610*/  CALL.REL.NOINC `($__internal_179_$__cuda_sm70_shflsync_up) ;  /* 0x000009c000007944 */ /* 0x003fea0003c00000 */
[----:B0-----:R-:W-:Y:S01]  /*9620*/  HFMA2.MMA R192, -RZ, RZ, 0, 5.9604644775390625e-08 ;  /* 0x00000001ffc07435 */ /* 0x001fe200000001ff */
[----:B-1----:R-:W-:Y:S02]  /*9630*/  MOV R14, R189 ;  /* 0x000000bd000e7202 */ /* 0x002fe40000000f00 */
[----:B------:R-:W-:Y:S02]  /*9640*/  MOV R189, R190 ;  /* 0x000000be00bd7202 */ /* 0x000fe40000000f00 */
[----:B------:R-:W-:Y:S02]  /*9650*/  MOV R191, RZ ;  /* 0x000000ff00bf7202 */ /* 0x000fe40000000f00 */
[----:B------:R-:W-:-:S02]  /*9660*/  MOV R194, 0xffffffff ;  /* 0xffffffff00c27802 */ /* 0x000fc40000000f00 */
[----:B------:R-:W-:Y:S02]  /*9670*/  MOV R12, 0x9690 ;  /* 0x00009690000c7802 */ /* 0x000fe40000000f00 */
[----:B------:R-:W-:Y:S05]  /*9680*/  CALL.REL.NOINC `($__internal_179_$__cuda_sm70_shflsync_up) ;  /* 0x0000095000007944 */ /* 0x000fea0003c00000 */
[----:B------:R-:W-:Y:S01]  /*9690*/  HFMA2.MMA R198, -RZ, RZ, 0, 0 ;  /* 0x00000000ffc67435 */ /* 0x000fe200000001ff */
[----:B------:R-:W-:Y:S02]  /*96a0*/  MOV R170, R14 ;  /* 0x0000000e00aa7202 */ /* 0x000fe40000000f00 */
[----:B-1----:R-:W-:Y:S02]  /*96b0*/  MOV R187, R189 ;  /* 0x000000bd00bb7202 */ /* 0x002fe40000000f00 */
[----:B------:R-:W-:Y:S02]  /*96c0*/  MOV R197, R20 ;  /* 0x0000001400c57202 */ /* 0x000fe40000000f00 */
[----:B------:R-:W-:Y:S02]  /*96d0*/  MOV R15, 0x1f ;  /* 0x0000001f000f7802 */ /* 0x000fe40000000f00 */
[----:B------:R-:W-:Y:S02]  /*96e0*/  MOV R200, 0xffffffff ;  /* 0xffffffff00c87802 */ /* 0x000fe40000000f00 */
[----:B------:R-:W-:-:S02]  /*96f0*/  MOV R12, 0x9710 ;  /* 0x00009710000c7802 */ /* 0x000fc40000000f00 */
[----:B0-----:R-:W-:Y:S05]  /*9700*/  CALL.REL.NOINC `($__internal_178_$__cuda_sm70_shflsync_idx_p) ;  /* 0x0000089000007944 */ /* 0x001fea0003c00000 */
[----:B0-----:R-:W-:Y:S01]  /*9710*/  HFMA2.MMA R198, -RZ, RZ, 0, 0 ;  /* 0x00000000ffc67435 */ /* 0x001fe200000001ff */
[----:B-1----:R-:W-:-:S02]  /*9720*/  MOV R20, R15 ;  /* 0x0000000f00147202 */ /* 0x002fc40000000f00 */
[----:B------:R-:W-:Y:S02]  /*9730*/  MOV R197, R21 ;  /* 0x0000001500c57202 */ /* 0x000fe40000000f00 */
[----:B------:R-:W-:Y:S02]  /*9740*/  MOV R15, 0x1f ;  /* 0x0000001f000f7802 */ /* 0x000fe40000000f00 */
[----:B------:R-:W-:Y:S02]  /*9750*/  MOV R200, 0xffffffff ;  /* 0xffffffff00c87802 */ /* 0x000fe40000000f00 */
[----:B------:R-:W-:Y:S02]  /*9760*/  MOV R12, 0x9780 ;  /* 0x00009780000c7802 */ /* 0x000fe40000000f00 */
[----:B------:R-:W-:Y:S05]  /*9770*/  CALL.REL.NOINC `($__internal_178_$__cuda_sm70_shflsync_idx_p) ;  /* 0x0000082000007944 */ /* 0x000fea0003c00000 */
[----:B-1----:R-:W-:Y:S01]  /*9780*/  MOV R13, R15 ;  /* 0x0000000f000d7202 */ /* 0x002fe20000000f00 */
[----:B0-----:R-:W-:Y:S05]  /*9790*/  BRA `(.L_x_4461) ;  /* 0xffffc15000007947 */ /* 0x001fea000383ffff */
.L_x_4415:
[----:B------:R-:W-:Y:S01]  /*97a0*/  HFMA2.MMA R179, -RZ, RZ, 0, 5.9604644775390625e-08 ;  /* 0x00000001ffb37435 */ /* 0x000fe200000001ff */
[----:B------:R-:W-:Y:S02]  /*97b0*/  MOV R178, R14 ;  /* 0x0000000e00b27202 */ /* 0x000fe40000000f00 */
[----:B------:R-:W-:-:S02]  /*97c0*/  MOV R181, 0x1f ;  /* 0x0000001f00b57802 */ /* 0x000fc40000000f00 */
[----:B------:R-:W-:Y:S02]  /*97d0*/  MOV R182, 0xffffffff ;  /* 0xffffffff00b67802 */ /* 0x000fe40000000f00 */
[----:B------:R-:W-:Y:S02]  /*97e0*/  MOV R12, 0x9800 ;  /* 0x00009800000c7802 */ /* 0x000fe40000000f00 */
[----:B------:R-:W-:Y:S05]  /*97f0*/  CALL.REL.NOINC `($__internal_177_$__cuda_sm70_shflsync_down) ;  /* 0x0000076000007944 */ /* 0x000fea0003c00000 */
[----:B-1----:R-:W-:Y:S01]  /*9800*/  MOV R173, R178 ;  /* 0x000000b200ad7202 */ /* 0x002fe20000000f00 */
[----:B0-----:R-:W-:Y:S05]  /*9810*/  BRA `(.L_x_4462) ;  /* 0xffffc5b000007947 */ /* 0x001fea000383ffff */
.L_x_4416:
[----:B------:R-:W-:Y:S01]  /*9820*/  HFMA2.MMA R179, -RZ, RZ, 0, 5.9604644775390625e-08 ;  /* 0x00000001ffb37435 */ /* 0x000fe200000001ff */
[----:B------:R-:W-:Y:S02]  /*9830*/  MOV R178, R15 ;  /* 0x0000000f00b27202 */ /* 0x000fe40000000f00 */
[----:B------:R-:W-:Y:S02]  /*9840*/  MOV R181, 0x1f ;  /* 0x0000001f00b57802 */ /* 0x000fe40000000f00 */
[----:B------:R-:W-:Y:S02]  /*9850*/  MOV R182, 0xffffffff ;  /* 0xffffffff00b67802 */ /* 0x000fe40000000f00 */
[----:B------:R-:W-:-:S02]  /*9860*/  MOV R12, 0x9880 ;  /* 0x00009880000c7802 */ /* 0x000fc40000000f00 */
[----:B01----:R-:W-:Y:S05]  /*9870*/  CALL.REL.NOINC `($__internal_177_$__cuda_sm70_shflsync_down) ;  /* 0x000006e000007944 */ /* 0x003fea0003c00000 */
        /* <DEDUP_REMOVED lines=9> */
[----:B------:R-:W-:Y:S05]  /*9910*/  CALL.REL.NOINC `($__internal_177_$__cuda_sm70_shflsync_down) ;  /* 0x0000064000007944 */ /* 0x000fea0003c00000 */
[----:B0-----:R-:W-:Y:S01]  /*9920*/  HFMA2.MMA R179, -RZ, RZ, 0, 1.1920928955078125e-07 ;  /* 0x00000002ffb37435 */ /* 0x001fe200000001ff */
[----:B-1----:R-:W-:Y:S02]  /*9930*/  MOV R14, R178 ;  /* 0x000000b2000e7202 */ /* 0x002fe40000000f00 */
[----:B------:R-:W-:-:S02]  /*9940*/  MOV R178, R15 ;  /* 0x0000000f00b27202 */ /* 0x000fc40000000f00 */
[----:B------:R-:W-:Y:S02]  /*9950*/  MOV R181, 0x1f ;  /* 0x0000001f00b57802 */ /* 0x000fe40000000f00 */
[----:B------:R-:W-:Y:S02]  /*9960*/  MOV R182, 0xffffffff ;  /* 0xffffffff00b67802 */ /* 0x000fe40000000f00 */
[----:B------:R-:W-:Y:S02]  /*9970*/  MOV R12, 0x9990 ;  /* 0x00009990000c7802 */ /* 0x000fe40000000f00 */
[----:B------:R-:W-:Y:S05]  /*9980*/  CALL.REL.NOINC `($__internal_177_$__cuda_sm70_shflsync_down) ;  /* 0x000005d000007944 */ /* 0x000fea0003c00000 */
[----:B-1----:R-:W-:Y:S01]  /*9990*/  @!P3 FFMA.FTZ R15, R173, R178, R15 ;  /* 0x000000b2ad0fb223 */ /* 0x002fe2000001000f */
[----:B0-----:R-:W-:Y:S01]  /*99a0*/  HFMA2.MMA R179, -RZ, RZ, 0, 2.384185791015625e-07 ;  /* 0x00000004ffb37435 */ /* 0x001fe200000001ff */
[----:B------:R-:W-:Y:S01]  /*99b0*/  @!P3 FMUL.FTZ R173, R14, R173 ;  /* 0x000000ad0eadb220 */ /* 0x000fe20000410000 */
[----:B------:R-:W-:Y:S02]  /*99c0*/  MOV R181, 0x1f ;  /* 0x0000001f00b57802 */ /* 0x000fe40000000f00 */
[----:B------:R-:W-:Y:S02]  /*99d0*/  MOV R182, 0xffffffff ;  /* 0xffffffff00b67802 */ /* 0x000fe40000000f00 */
[----:B------:R-:W-:-:S02]  /*99e0*/  MOV R178, R173 ;  /* 0x000000ad00b27202 */ /* 0x000fc40000000f00 */
[----:B------:R-:W-:Y:S02]  /*99f0*/  MOV R12, 0x9a10 ;  /* 0x00009a10000c7802 */ /* 0x000fe40000000f00 */
[----:B------:R-:W-:Y:S05]  /*9a00*/  CALL.REL.NOINC `($__internal_177_$__cuda_sm70_shflsync_down) ;  /* 0x0000055000007944 */ /* 0x000fea0003c00000 */
[----:B0-----:R-:W-:Y:S01]  /*9a10*/  HFMA2.MMA R179, -RZ, RZ, 0, 2.384185791015625e-07 ;  /* 0x00000004ffb37435 */ /* 0x001fe200000001ff */
[----:B-1----:R-:W-:Y:S02]  /*9a20*/  MOV R14, R178 ;  /* 0x000000b2000e7202 */ /* 0x002fe40000000f00 */
[----:B------:R-:W-:Y:S02]  /*9a30*/  MOV R178, R15 ;  /* 0x0000000f00b27202 */ /* 0x000fe40000000f00 */
[----:B------:R-:W-:Y:S02]  /*9a40*/  MOV R181, 0x1f ;  /* 0x0000001f00b57802 */ /* 0x000fe40000000f00 */
[----:B------:R-:W-:Y:S02]  /*9a50*/  MOV R182, 0xffffffff ;  /* 0xffffffff00b67802 */ /* 0x000fe40000000f00 */
[----:B------:R-:W-:Y:S02]  /*9a60*/  MOV R12, 0x9a80 ;  /* 0x00009a80000c7802 */ /* 0x000fe40000000f00 */
[----:B------:R-:W-:Y:S05]  /*9a70*/  CALL.REL.NOINC `($__internal_177_$__cuda_sm70_shflsync_down) ;  /* 0x000004e000007944 */ /* 0x000fea0003c00000 */
[----:B-1----:R-:W-:Y:S01]  /*9a80*/  @!P2 FFMA.FTZ R15, R173, R178, R15 ;  /* 0x000000b2ad0fa223 */ /* 0x002fe2000001000f */
[----:B0-----:R-:W-:Y:S01]  /*9a90*/  HFMA2.MMA R179, -RZ, RZ, 0, 4.76837158203125e-07 ;  /* 0x00000008ffb37435 */ /* 0x001fe200000001ff */
[----:B------:R-:W-:Y:S01]  /*9aa0*/  @!P2 FMUL.FTZ R173, R14, R173 ;  /* 0x000000ad0eada220 */ /* 0x000fe20000410000 */
[----:B------:R-:W-:-:S02]  /*9ab0*/  MOV R181, 0x1f ;  /* 0x0000001f00b57802 */ /* 0x000fc40000000f00 */
[----:B------:R-:W-:Y:S02]  /*9ac0*/  MOV R182, 0xffffffff ;  /* 0xffffffff00b67802 */ /* 0x000fe40000000f00 */
[----:B------:R-:W-:Y:S02]  /*9ad0*/  MOV R178, R173 ;  /* 0x000000ad00b27202 */ /* 0x000fe40000000f00 */
[----:B------:R-:W-:Y:S02]  /*9ae0*/  MOV R12, 0x9b00 ;  /* 0x00009b00000c7802 */ /* 0x000fe40000000f00 */
[----:B------:R-:W-:Y:S05]  /*9af0*/  CALL.REL.NOINC `($__internal_177_$__cuda_sm70_shflsync_down) ;  /* 0x0000046000007944 */ /* 0x000fea0003c00000 */
[----:B0-----:R-:W-:Y:S01]  /*9b00*/  HFMA2.MMA R179, -RZ, RZ, 0, 4.76837158203125e-07 ;  /* 0x00000008ffb37435 */ /* 0x001fe200000001ff */
[----:B-1----:R-:W-:Y:S02]  /*9b10*/  MOV R14, R178 ;  /* 0x000000b2000e7202 */ /* 0x002fe40000000f00 */
[----:B------:R-:W-:Y:S02]  /*9b20*/  MOV R178, R15 ;  /* 0x0000000f00b27202 */ /* 0x000fe40000000f00 */
[----:B------:R-:W-:Y:S02]  /*9b30*/  MOV R181, 0x1f ;  /* 0x0000001f00b57802 */ /* 0x000fe40000000f00 */
[----:B------:R-:W-:-:S02]  /*9b40*/  MOV R182, 0xffffffff ;  /* 0xffffffff00b67802 */ /* 0x000fc40000000f00 */
[----:B------:R-:W-:Y:S02]  /*9b50*/  MOV R12, 0x9b70 ;  /* 0x00009b70000c7802 */ /* 0x000fe40000000f00 */
[----:B------:R-:W-:Y:S05]  /*9b60*/  CALL.REL.NOINC `($__internal_177_$__cuda_sm70_shflsync_down) ;  /* 0x000003f000007944 */ /* 0x000fea0003c00000 */
        /* <DEDUP_REMOVED lines=9> */
[----:B------:R-:W-:Y:S05]  /*9c00*/  CALL.REL.NOINC `($__internal_177_$__cuda_sm70_shflsync_down) ;  /* 0x0000035000007944 */ /* 0x000fea0003c00000 */
[----:B0-----:R-:W-:Y:S01]  /*9c10*/  HFMA2.MMA R179, -RZ, RZ, 0, 9.5367431640625e-07 ;  /* 0x00000010ffb37435 */ /* 0x001fe200000001ff */
[----:B-1----:R-:W-:Y:S02]  /*9c20*/  MOV R14, R178 ;  /* 0x000000b2000e7202 */ /* 0x002fe40000000f00 */
[----:B------:R-:W-:Y:S02]  /*9c30*/  MOV R178, R175 ;  /* 0x000000af00b27202 */ /* 0x000fe40000000f00 */
[----:B------:R-:W-:Y:S02]  /*9c40*/  MOV R181, 0x1f ;  /* 0x0000001f00b57802 */ /* 0x000fe40000000f00 */
[----:B------:R-:W-:Y:S02]  /*9c50*/  MOV R182, 0xffffffff ;  /* 0xffffffff00b67802 */ /* 0x000fe40000000f00 */
[----:B------:R-:W-:Y:S02]  /*9c60*/  MOV R12, 0x9c80 ;  /* 0x00009c80000c7802 */ /* 0x000fe40000000f00 */
[----:B------:R-:W-:Y:S05]  /*9c70*/  CALL.REL.NOINC `($__internal_177_$__cuda_sm70_shflsync_down) ;  /* 0x000002e000007944 */ /* 0x000fea0003c00000 */
[----:B-1----:R-:W-:Y:S01]  /*9c80*/  @!P0 FFMA.FTZ R175, R177, R178, R175 ;  /* 0x000000b2b1af8223 */ /* 0x002fe200000100af */
[----:B------:R-:W-:Y:S01]  /*9c90*/  HFMA2.MMA R198, -RZ, RZ, 0, 0 ;  /* 0x00000000ffc67435 */ /* 0x000fe200000001ff */
[----:B------:R-:W-:Y:S01]  /*9ca0*/  @!P0 FMUL.FTZ R177, R14, R177 ;  /* 0x000000b10eb18220 */ /* 0x000fe20000410000 */
[----:B------:R-:W-:-:S02]  /*9cb0*/  MOV R15, 0x1f ;  /* 0x0000001f000f7802 */ /* 0x000fc40000000f00 */
[----:B------:R-:W-:Y:S02]  /*9cc0*/  MOV R200, 0xffffffff ;  /* 0xffffffff00c87802 */ /* 0x000fe40000000f00 */
[----:B------:R-:W-:Y:S02]  /*9cd0*/  MOV R197, R177 ;  /* 0x000000b100c57202 */ /* 0x000fe40000000f00 */
[----:B------:R-:W-:Y:S02]  /*9ce0*/  MOV R12, 0x9d00 ;  /* 0x00009d00000c7802 */ /* 0x000fe40000000f00 */
[----:B0-----:R-:W-:Y:S05]  /*9cf0*/  CALL.REL.NOINC `($__internal_178_$__cuda_sm70_shflsync_idx_p) ;  /* 0x000002a000007944 */ /* 0x001fea0003c00000 */
[----:B0-----:R-:W-:Y:S01]  /*9d00*/  HFMA2.MMA R198, -RZ, RZ, 0, 0 ;  /* 0x00000000ffc67435 */ /* 0x001fe200000001ff */
[----:B-1----:R-:W-:Y:S02]  /*9d10*/  MOV R14, R15 ;  /* 0x0000000f000e7202 */ /* 0x002fe40000000f00 */
[----:B------:R-:W-:Y:S02]  /*9d20*/  MOV R197, R175 ;  /* 0x000000af00c57202 */ /* 0x000fe40000000f00 */
[----:B------:R-:W-:Y:S02]  /*9d30*/  MOV R15, 0x1f ;  /* 0x0000001f000f7802 */ /* 0x000fe40000000f00 */
[----:B------:R-:W-:-:S02]  /*9d40*/  MOV R200, 0xffffffff ;  /* 0xffffffff00c87802 */ /* 0x000fc40000000f00 */
[----:B------:R-:W-:Y:S02]  /*9d50*/  MOV R12, 0x9d70 ;  /* 0x00009d70000c7802 */ /* 0x000fe40000000f00 */
[----:B------:R-:W-:Y:S05]  /*9d60*/  CALL.REL.NOINC `($__internal_178_$__cuda_sm70_shflsync_idx_p) ;  /* 0x0000023000007944 */ /* 0x000fea0003c00000 */
[----:B------:R-:W-:Y:S01]  /*9d70*/  HFMA2.MMA R179, -RZ, RZ, 0, 5.9604644775390625e-08 ;  /* 0x00000001ffb37435 */ /* 0x000fe200000001ff */
[----:B------:R-:W-:Y:S02]  /*9d80*/  MOV R173, R14 ;  /* 0x0000000e00ad7202 */ /* 0x000fe40000000f00 */
[----:B-1----:R-:W-:Y:S02]  /*9d90*/  MOV R176, R15 ;  /* 0x0000000f00b07202 */ /* 0x002fe40000000f00 */
[----:B------:R-:W-:Y:S02]  /*9da0*/  MOV R178, R177 ;  /* 0x000000b100b27202 */ /* 0x000fe40000000f00 */
[----:B------:R-:W-:Y:S02]  /*9db0*/  MOV R181, 0x1f ;  /* 0x0000001f00b57802 */ /* 0x000fe40000000f00 */
[----:B------:R-:W-:Y:S02]  /*9dc0*/  MOV R182, 0xffffffff ;  /* 0xffffffff00b67802 */ /* 0x000fe40000000f00 */
[----:B------:R-:W-:-:S02]  /*9dd0*/  MOV R12, 0x9df0 ;  /* 0x00009df0000c7802 */ /* 0x000fc40000000f00 */
[----:B0-----:R-:W-:Y:S05]  /*9de0*/  CALL.REL.NOINC `($__internal_177_$__cuda_sm70_shflsync_down) ;  /* 0x0000017000007944 */ /* 0x001fea0003c00000 */
[----:B0-----:R-:W-:Y:S01]  /*9df0*/  HFMA2.MMA R179, -RZ, RZ, 0, 5.9604644775390625e-08 ;  /* 0x00000001ffb37435 */ /* 0x001fe200000001ff */
[----:B-1----:R-:W-:-:S02]  /*9e00*/  MOV R14, R178 ;  /* 0x000000b2000e7202 */ /* 0x002fc40000000f00 */
[----:B------:R-:W-:Y:S02]  /*9e10*/  MOV R178, R175 ;  /* 0x000000af00b27202 */ /* 0x000fe40000000f00 */
[----:B------:R-:W-:Y:S02]  /*9e20*/  MOV R181, 0x1f ;  /* 0x0000001f00b57802 */ /* 0x000fe40000000f00 */
[----:B------:R-:W-:Y:S02]  /*9e30*/  MOV R182, 0xffffffff ;  /* 0xffffffff00b67802 */ /* 0x000fe40000000f00 */
[----:B------:R-:W-:Y:S02]  /*9e40*/  MOV R12, 0x9e60 ;  /* 0x00009e60000c7802 */ /* 0x000fe40000000f00 */
[----:B------:R-:W-:Y:S05]  /*9e50*/  CALL.REL.NOINC `($__internal_177_$__cuda_sm70_shflsync_down) ;  /* 0x0000010000007944 */ /* 0x000fea0003c00000 */
[----:B------:R-:W-:Y:S01]  /*9e60*/  HFMA2.MMA R198, -RZ, RZ, 0, 0 ;  /* 0x00000000ffc67435 */ /* 0x000fe200000001ff */
[----:B------:R-:W-:Y:S02]  /*9e70*/  MOV R175, R14 ;  /* 0x0000000e00af7202 */ /* 0x000fe40000000f00 */
[----:B------:R-:W-:Y:S02]  /*9e80*/  MOV R197, R16 ;  /* 0x0000001000c57202 */ /* 0x000fe40000000f00 */
[----:B------:R-:W-:-:S02]  /*9e90*/  MOV R15, 0x1f ;  /* 0x0000001f000f7802 */ /* 0x000fc40000000f00 */
[----:B------:R-:W-:Y:S02]  /*9ea0*/  MOV R200, 0xffffffff ;  /* 0xffffffff00c87802 */ /* 0x000fe40000000f00 */
[----:B------:R-:W-:Y:S02]  /*9eb0*/  MOV R12, 0x9ed0 ;  /* 0x00009ed0000c7802 */ /* 0x000fe40000000f00 */
[----:B01----:R-:W-:Y:S05]  /*9ec0*/  CALL.REL.NOINC `($__internal_178_$__cuda_sm70_shflsync_idx_p) ;  /* 0x000000d000007944 */ /* 0x003fea0003c00000 */
[----:B0-----:R-:W-:Y:S01]  /*9ed0*/  HFMA2.MMA R198, -RZ, RZ, 0, 0 ;  /* 0x00000000ffc67435 */ /* 0x001fe200000001ff */
[----:B-1----:R-:W-:Y:S02]  /*9ee0*/  MOV R177, R15 ;  /* 0x0000000f00b17202 */ /* 0x002fe40000000f00 */
[----:B------:R-:W-:Y:S02]  /*9ef0*/  MOV R197, R17 ;  /* 0x0000001100c57202 */ /* 0x000fe40000000f00 */
[----:B------:R-:W-:Y:S02]  /*9f00*/  MOV R15, 0x1f ;  /* 0x0000001f000f7802 */ /* 0x000fe40000000f00 */
[----:B------:R-:W-:Y:S02]  /*9f10*/  MOV R200, 0xffffffff ;  /* 0xffffffff00c87802 */ /* 0x000fe40000000f00 */
[----:B------:R-:W-:-:S02]  /*9f20*/  MOV R12, 0x9f40 ;  /* 0x00009f40000c7802 */ /* 0x000fc40000000f00 */
[----:B------:R-:W-:Y:S05]  /*9f30*/  CALL.REL.NOINC `($__internal_178_$__cuda_sm70_shflsync_idx_p) ;  /* 0x0000006000007944 */ /* 0x000fea0003c00000 */
[----:B-1----:R-:W-:Y:S01]  /*9f40*/  MOV R179, R15 ;  /* 0x0000000f00b37202 */ /* 0x002fe20000000f00 */
[----:B0-----:R-:W-:Y:S05]  /*9f50*/  BRA `(.L_x_4463) ;  /* 0xffffc01000007947 */ /* 0x001fea000383ffff */
        .weak           $__internal_177_$__cuda_sm70_shflsync_down
        .type           $__internal_177_$__cuda_sm70_shflsync_down,@function
        .size           $__internal_177_$__cuda_sm70_shflsync_down,($__internal_178_$__cuda_sm70_shflsync_idx_p - $__internal_177_$__cuda_sm70_shflsync_down)
$__internal_177_$__cuda_sm70_shflsync_down:
[----:B------:R-:W-:Y:S01]  /*9f60*/  HFMA2.MMA R13, -RZ, RZ, 0, 0 ;  /* 0x00000000ff0d7435 */ /* 0x000fe200000001ff */
[----:B------:R-:W-:Y:S04]  /*9f70*/  WARPSYNC R182 ;  /* 0x000000b600007348 */ /* 0x000fe80003800000 */
[----:B------:R0:W1:Y:S01]  /*9f80*/  SHFL.DOWN PT, R178, R178, R179, R181 ;  /* 0x080000b3b2b27389 */ /* 0x00006200000e00b5 */
[----:B------:R-:W-:Y:S05]  /*9f90*/  RET.REL.NODEC R12 `(_Z25selective_scan_bwd_kernelI32Selective_Scan_bwd_kernel_traitsILi64ELi16ELb1ELb1ELb0ELb1ELb1EN3c104HalfEfEEv12SSMParamsBwd) ;  /* 0xffff60600c007950 */ /* 0x000fea0003c3ffff */
        .weak           $__internal_178_$__cuda_sm70_shflsync_idx_p
        .type           $__internal_178_$__cuda_sm70_shflsync_idx_p,@function
        .size           $__internal_178_$__cuda_sm70_shflsync_idx_p,($__internal_179_$__cuda_sm70_shflsync_up - $__internal_178_$__cuda_sm70_shflsync_idx_p)
$__internal_178_$__cuda_sm70_shflsync_idx_p:
[----:B------:R-:W-:Y:S01]  /*9fa0*/  MOV R13, 0x0 ;  /* 0x00000000000d7802 */ /* 0x000fe20000000f00 */
[----:B------:R-:W-:Y:S04]  /*9fb0*/  WARPSYNC R200 ;  /* 0x000000c800007348 */ /* 0x000fe80003800000 */
[----:B------:R0:W1:Y:S01]  /*9fc0*/  SHFL.IDX PT, R15, R197, R198, R15 ;  /* 0x000000c6c50f7389 */ /* 0x00006200000e000f */
[----:B------:R-:W-:Y:S05]  /*9fd0*/  RET.REL.NODEC R12 `(_Z25selective_scan_bwd_kernelI32Selective_Scan_bwd_kernel_traitsILi64ELi16ELb1ELb1ELb0ELb1ELb1EN3c104HalfEfEEv12SSMParamsBwd) ;  /* 0xffff60200c007950 */ /* 0x000fea0003c3ffff */
        .weak           $__internal_179_$__cuda_sm70_shflsync_up
        .type           $__internal_179_$__cuda_sm70_shflsync_up,@function
        .size           $__internal_179_$__cuda_sm70_shflsync_up,(.L_x_8991 - $__internal_179_$__cuda_sm70_shflsync_up)
$__internal_179_$__cuda_sm70_shflsync_up:
[----:B------:R-:W-:Y:S01]  /*9fe0*/  HFMA2.MMA R13, -RZ, RZ, 0, 0 ;  /* 0x00000000ff0d7435 */ /* 0x000fe200000001ff */
[----:B------:R-:W-:Y:S04]  /*9ff0*/  WARPSYNC R194 ;  /* 0x000000c200007348 */ /* 0x000fe80003800000 */
[----:B------:R0:W1:Y:S01]  /*a000*/  SHFL.UP PT, R189, R189, R192, R191 ;  /* 0x040000c0bdbd7389 */ /* 0x00006200000e00bf */
[----:B------:R-:W-:Y:S05]  /*a010*/  RET.REL.NODEC R12 `(_Z25selective_scan_bwd_kernelI32Selective_Scan_bwd_kernel_traitsILi64ELi16ELb1ELb1ELb0ELb1ELb1EN3c104HalfEfEEv12SSMParamsBwd) ;  /* 0xffff5fe00c007950 */ /* 0x000fea0003c3ffff */
.L_x_4464:
        /* <DEDUP_REMOVED lines=14> */
.L_x_8991:


//--------------------- .text._Z25selective_scan_bwd_kernelI32Selective_Scan_bwd_kernel_traitsILi64ELi16ELb1ELb1ELb1ELb0ELb0EN3c104HalfEfEEv12SSMParamsBwd --------------------------
	.section	.text._Z25selective_scan_bwd_kernelI32Selective_Scan_bwd_kernel_traitsILi64ELi16ELb1ELb1ELb1ELb0ELb0EN3c104HalfEfEEv12SSMParamsBwd,"ax",@progbits
	.sectioninfo	@"SHI_REGISTERS=252"
	.align	128
        .global         _Z25selective_scan_bwd_kernelI32Selective_Scan_bwd_kernel_traitsILi64ELi16ELb1ELb1ELb1ELb0ELb0EN3c104HalfEfEEv12SSMParamsBwd
        .type           _Z25selective_scan_bwd_kernelI32Selective_Scan_bwd_kernel_traitsILi64ELi16ELb1ELb1ELb1ELb0ELb0EN3c104HalfEfEEv12SSMParamsBwd,@function
        .size           _Z25selective_scan_bwd_kernelI32Selective_Scan_bwd_kernel_traitsILi64ELi16ELb1ELb1ELb1ELb0ELb0EN3c104HalfEfEEv12SSMParamsBwd,(.L_x_8994 - _Z25selective_scan_bwd_kernelI32Selective_Scan_bwd_kernel_traitsILi64ELi16ELb1ELb1ELb1ELb0ELb0EN3c104HalfEfEEv12SSMParamsBwd)
        .other          _Z25selective_scan_bwd_kernelI32Selective_Scan_bwd_kernel_traitsILi64ELi16ELb1ELb1ELb1ELb0ELb0EN3c104HalfEfEEv12SSMParamsBwd,@"STO_CUDA_ENTRY STV_DEFAULT"
_Z25selective_scan_bwd_kernelI32Selective_Scan_bwd_kernel_traitsILi64ELi16ELb1ELb1ELb1ELb0ELb0EN3c104HalfEfEEv12SSMParamsBwd:
.text._Z25selective_scan_bwd_kernelI32Selective_Scan_bwd_kernel_traitsILi64ELi16ELb1ELb1ELb1ELb0ELb0EN3c104HalfEfEEv12SSMParamsBwd:
[----:B------:R-:W-:Y:S02]  /*0000*/  MOV R1, c[0x0][0x28] ;  /* 0x00000a0000017a02 */ /* 0x000fe40000000f00 */
[----:B------:R-:W-:Y:S01]  /*0010*/  IABS R17, c[0x0][0x178] ;  /* 0x00005e0000117a13 */ /* 0x000fe20000000000 */
[----:B------:R-:W0:Y:S01]  /*0020*/  S2R R139, SR_CTAID.Y ;  /* 0x00000000008b7919 */ /* 0x000e220000002600 */
[----:B------:R-:W-:Y:S01]  /*0030*/  ISETP.NE.U32.AND P0, PT, RZ, c[0x0][0x238], PT ;  /* 0x00008e00ff007a0c */ /* 0x000fe20003f05070 */
[----:B------:R-:W-:Y:S01]  /*0040*/  HFMA2.MMA R137, -RZ, RZ, 0, 0 ;  /* 0x00000000ff897435 */ /* 0x000fe200000001ff */
[----:B------:R-:W1:Y:S01]  /*0050*/  I2F.RP R0, R17 ;  /* 0x0000001100007306 */ /* 0x000e620000209400 */
[----:B------:R-:W-:Y:S01]  /*0060*/  ULDC.64 UR4, c[0x0][0x118] ;  /* 0x0000460000047ab9 */ /* 0x000fe20000000a00 */
[----:B------:R-:W-:Y:S01]  /*0070*/  ISETP.NE.AND.EX P0, PT, RZ, c[0x0][0x23c], PT, P0 ;  /* 0x00008f00ff007a0c */ /* 0x000fe20003f05300 */
[----:B------:R-:W-:Y:S01]  /*0080*/  CS2R R126, SRZ ;  /* 0x00000000007e7805 */ /* 0x000fe2000001ff00 */
        /* <DEDUP_REMOVED lines=12> */
[C---:B------:R-:W-:Y:S01]  /*0150*/  IMAD R10, R152.reuse, c[0x0][0x1e0], RZ ;  /* 0x00007800980a7a24 */ /* 0x040fe200078e02ff */
[----:B------:R-:W-:Y:S01]  /*0160*/  LOP3.LUT R16, R139, c[0x0][0x178], RZ, 0x3c, !PT ;  /* 0x00005e008b107a12 */ /* 0x000fe200078e3cff */
[----:B------:R1:W5:Y:S01]  /*0170*/  @P1 LDG.E R126, [R4.64] ;  /* 0x00000004047e1981 */ /* 0x000362000c1e1900 */
[----:B------:R2:W3:Y:S01]  /*0180*/  F2I.FTZ.U32.TRUNC.NTZ R7, R6 ;  /* 0x0000000600077305 */ /* 0x0004e2000021f000 */
[----:B------:R-:W-:Y:S01]  /*0190*/  MOV R133, c[0x0][0x174] ;  /* 0x00005d0000857a02 */ /* 0x000fe20000000f00 */
[----:B------:R-:W-:Y:S01]  /*01a0*/  IMAD R12, R152, c[0x0][0x278], RZ ;  /* 0x00009e00980c7a24 */ /* 0x000fe200078e02ff */
[----:B------:R-:W-:Y:S01]  /*01b0*/  ISETP.GE.AND P1, PT, R16, RZ, PT ;  /* 0x000000ff1000720c */ /* 0x000fe20003f26270 */
[----:B------:R-:W-:Y:S01]  /*01c0*/  IMAD R14, R152, c[0x0][0x190], RZ ;  /* 0x00006400980e7a24 */ /* 0x000fe200078e02ff */
[----:B0-----:R-:W-:Y:S01]  /*01d0*/  IABS R2, R139 ;  /* 0x0000008b00027213 */ /* 0x001fe20000000000 */
[C---:B------:R-:W-:Y:S01]  /*01e0*/  IMAD R13, R135.reuse, c[0x0][0x1e4], R10 ;  /* 0x00007900870d7a24 */ /* 0x040fe200078e020a */
[----:B------:R-:W-:Y:S01]  /*01f0*/  ISETP.NE.AND P0, PT, RZ, c[0x0][0x178], PT ;  /* 0x00005e00ff007a0c */ /* 0x000fe20003f05270 */
[C---:B------:R-:W-:Y:S01]  /*0200*/  IMAD R15, R135.reuse, c[0x0][0x194], R14 ;  /* 0x00006500870f7a24 */ /* 0x040fe200078e020e */
[----:B--2---:R-:W-:Y:S01]  /*0210*/  HFMA2.MMA R6, -RZ, RZ, 0, 0 ;  /* 0x00000000ff067435 */ /* 0x004fe200000001ff */
[----:B-1----:R-:W-:Y:S01]  /*0220*/  IMAD.WIDE.U32 R4, R135, c[0x0][0x1e0], RZ ;  /* 0x0000780087047a25 */ /* 0x002fe200078e00ff */
[C---:B------:R-:W-:Y:S01]  /*0230*/  ISETP.GE.AND P3, PT, R133.reuse, 0x1, PT ;  /* 0x000000018500780c */ /* 0x040fe20003f66270 */
[----:B------:R-:W-:Y:S01]  /*0240*/  CS2R R36, SRZ ;  /* 0x0000000000247805 */ /* 0x000fe2000001ff00 */
[----:B------:R-:W-:Y:S01]  /*0250*/  SHF.L.U32 R133, R133, 0xa, RZ ;  /* 0x0000000a85857819 */ /* 0x000fe200000006ff */
[----:B------:R-:W-:Y:S01]  /*0260*/  IMAD R14, R128, c[0x0][0x280], RZ ;  /* 0x0000a000800e7a24 */ /* 0x000fe200078e02ff */
[----:B------:R-:W-:Y:S01]  /*0270*/  IADD3 R5, R5, R13, RZ ;  /* 0x0000000d05057210 */ /* 0x000fe20007ffe0ff */
[----:B------:R-:W-:Y:S01]  /*0280*/  IMAD R16, R152, c[0x0][0x1b0], RZ ;  /* 0x00006c0098107a24 */ /* 0x000fe200078e02ff */
[----:B---3--:R-:W-:Y:S01]  /*0290*/  IADD3 R8, RZ, -R7, RZ ;  /* 0x80000007ff087210 */ /* 0x008fe20007ffe0ff */
[----:B------:R-:W-:Y:S01]  /*02a0*/  IMAD R14, R139, c[0x0][0x284], R14 ;  /* 0x0000a1008b0e7a24 */ /* 0x000fe200078e020e */
[----:B------:R-:W-:Y:S01]  /*02b0*/  IADD3 R13, R133, -0x400, RZ ;  /* 0xfffffc00850d7810 */ /* 0x000fe20007ffe0ff */
[----:B------:R-:W-:Y:S01]  /*02c0*/  IMAD.WIDE.U32 R4, R139, c[0x0][0x1e8], R4 ;  /* 0x00007a008b047a25 */ /* 0x000fe200078e0004 */
[----:B------:R-:W-:-:S03]  /*02d0*/  HFMA2.MMA R129, -RZ, RZ, 0, 0 ;  /* 0x00000000ff817435 */ /* 0x000fc600000001ff */
[----:B------:R-:W-:Y:S02]  /*02e0*/  IMAD R3, R8, R17, RZ ;  /* 0x0000001108037224 */ /* 0x000fe400078e02ff */
[----:B------:R-:W-:Y:S02]  /*02f0*/  IMAD R8, R152, c[0x0][0x1d0], RZ ;  /* 0x0000740098087a24 */ /* 0x000fe400078e02ff */
[----:B------:R-:W-:-:S04]  /*0300*/  IMAD.HI.U32 R7, R7, R3, R6 ;  /* 0x0000000307077227 */ /* 0x000fc800078e0006 */
[----:B------:R-:W-:Y:S02]  /*0310*/  IMAD R11, R135, c[0x0][0x1d4], R8 ;  /* 0x00007500870b7a24 */ /* 0x000fe400078e0208 */
[----:B------:R-:W-:-:S04]  /*0320*/  IMAD.HI.U32 R131, R7, R2, RZ ;  /* 0x0000000207837227 */ /* 0x000fc800078e00ff */
[----:B------:R-:W-:Y:S01]  /*0330*/  IMAD.WIDE.U32 R6, R135, c[0x0][0x278], RZ ;  /* 0x00009e0087067a25 */ /* 0x000fe200078e00ff */
[----:B------:R-:W-:-:S03]  /*0340*/  IADD3 R0, -R131, RZ, RZ ;  /* 0x000000ff83007210 */ /* 0x000fc60007ffe1ff */
[----:B------:R-:W-:-:S04]  /*0350*/  IMAD.WIDE.U32 R8, R135, c[0x0][0x190], RZ ;  /* 0x0000640087087a25 */ /* 0x000fc800078e00ff */
[----:B------:R-:W-:Y:S01]  /*0360*/  IMAD R0, R17, R0, R2 ;  /* 0x0000000011007224 */ /* 0x000fe200078e0202 */
[----:B------:R-:W-:Y:S01]  /*0370*/  IADD3 R9, R9, R15, RZ ;  /* 0x0000000f09097210 */ /* 0x000fe20007ffe0ff */
[----:B------:R-:W-:Y:S01]  /*0380*/  IMAD.WIDE.U32 R2, R135, c[0x0][0x1d0], RZ ;  /* 0x0000740087027a25 */ /* 0x000fe200078e00ff */
[----:B------:R-:W-:Y:S02]  /*0390*/  SHF.R.S32.HI R15, RZ, 0x1f, R13 ;  /* 0x0000001fff0f7819 */ /* 0x000fe4000001140d */
[----:B------:R-:W-:Y:S02]  /*03a0*/  ISETP.GT.U32.AND P4, PT, R17, R0, PT ;  /* 0x000000001100720c */ /* 0x000fe40003f84070 */
[----:B------:R-:W-:Y:S01]  /*03b0*/  IADD3 R3, R3, R11, RZ ;  /* 0x0000000b03037210 */ /* 0x000fe20007ffe0ff */
[----:B------:R-:W-:Y:S02]  /*03c0*/  IMAD R11, R135, c[0x0][0x27c], R12 ;  /* 0x00009f00870b7a24 */ /* 0x000fe400078e020c */
[----:B------:R-:W-:-:S02]  /*03d0*/  IMAD R12, R128, c[0x0][0x1e8], RZ ;  /* 0x00007a00800c7a24 */ /* 0x000fc400078e02ff */
[----:B------:R-:W-:Y:S01]  /*03e0*/  IMAD.WIDE.U32 R2, R139, c[0x0][0x1d8], R2 ;  /* 0x000076008b027a25 */ /* 0x000fe200078e0002 */
[----:B------:R-:W-:-:S03]  /*03f0*/  IADD3 R7, R7, R11, RZ ;  /* 0x0000000b07077210 */ /* 0x000fc60007ffe0ff */
[C---:B------:R-:W-:Y:S02]  /*0400*/  IMAD R12, R139.reuse, c[0x0][0x1ec], R12 ;  /* 0x00007b008b0c7a24 */ /* 0x040fe400078e020c */
[-C--:B------:R-:W-:Y:S01]  /*0410*/  @!P4 IADD3 R0, R0, -R17.reuse, RZ ;  /* 0x800000110000c210 */ /* 0x080fe20007ffe0ff */
[----:B------:R-:W-:Y:S01]  /*0420*/  IMAD.WIDE.U32 R6, R139, c[0x0][0x280], R6 ;  /* 0x0000a0008b067a25 */ /* 0x000fe200078e0006 */
[----:B------:R-:W-:Y:S02]  /*0430*/  @!P4 IADD3 R131, R131, 0x1, RZ ;  /* 0x000000018383c810 */ /* 0x000fe40007ffe0ff */
[----:B------:R-:W-:Y:S01]  /*0440*/  ISETP.GE.U32.AND P2, PT, R0, R17, PT ;  /* 0x000000110000720c */ /* 0x000fe20003f46070 */
[----:B------:R-:W-:Y:S01]  /*0450*/  IMAD R0, R128, c[0x0][0x1d8], RZ ;  /* 0x0000760080007a24 */ /* 0x000fe200078e02ff */
[----:B------:R-:W-:Y:S01]  /*0460*/  IADD3 R121, P4, R13, R4, RZ ;  /* 0x000000040d797210 */ /* 0x000fe20007f9e0ff */
[----:B------:R-:W-:Y:S01]  /*0470*/  IMAD.WIDE.U32 R10, R135, c[0x0][0x1b0], RZ ;  /* 0x00006c00870a7a25 */ /* 0x000fe200078e00ff */
[----:B------:R-:W-:-:S02]  /*0480*/  IADD3 R119, P5, R13, R6, RZ ;  /* 0x000000060d777210 */ /* 0x000fc40007fbe0ff */
[----:B------:R-:W-:Y:S01]  /*0490*/  IADD3.X R4, R15, R5, R12, P4, !PT ;  /* 0x000000050f047210 */ /* 0x000fe200027fe40c */
[----:B------:R-:W-:Y:S01]  /*04a0*/  IMAD R0, R139, c[0x0][0x1dc], R0 ;  /* 0x000077008b007a24 */ /* 0x000fe200078e0200 */
[----:B------:R-:W-:Y:S01]  /*04b0*/  IADD3.X R6, R15, R7, R14, P5, !PT ;  /* 0x000000070f067210 */ /* 0x000fe20002ffe40e */
[----:B------:R-:W-:-:S04]  /*04c0*/  IMAD R17, R135, c[0x0][0x1b4], R16 ;  /* 0x00006d0087117a24 */ /* 0x000fc800078e0210 */
[----:B------:R-:W-:Y:S02]  /*04d0*/  @P2 IADD3 R131, R131, 0x1, RZ ;  /* 0x0000000183832810 */ /* 0x000fe40007ffe0ff */
[----:B------:R-:W-:Y:S02]  /*04e0*/  IADD3 R123, P2, R13, R2, RZ ;  /* 0x000000020d7b7210 */ /* 0x000fe40007f5e0ff */
[----:B------:R-:W-:Y:S02]  /*04f0*/  @!P1 IADD3 R131, -R131, RZ, RZ ;  /* 0x000000ff83839210 */ /* 0x000fe40007ffe1ff */
[----:B------:R-:W-:Y:S02]  /*0500*/  @!P0 LOP3.LUT R131, RZ, c[0x0][0x178], RZ, 0x33, !PT ;  /* 0x00005e00ff838a12 */ /* 0x000fe400078e33ff */
[----:B------:R-:W-:Y:S02]  /*0510*/  IADD3.X R2, R15, R3, R0, P2, !PT ;  /* 0x000000030f027210 */ /* 0x000fe400017fe400 */
[----:B------:R-:W-:Y:S01]  /*0520*/  LEA R122, P0, R123, c[0x0][0x240], 0x1 ;  /* 0x000090007b7a7a11 */ /* 0x000fe200078008ff */
[----:B------:R-:W-:Y:S01]  /*0530*/  IMAD.WIDE.U32 R8, R131, c[0x0][0x1a8], R8 ;  /* 0x00006a0083087a25 */ /* 0x000fe200078e0008 */
[----:B------:R-:W-:-:S02]  /*0540*/  SHF.R.S32.HI R151, RZ, 0x1f, R131 ;  /* 0x0000001fff977819 */ /* 0x000fc40000011483 */
[----:B------:R-:W-:Y:S02]  /*0550*/  LEA.HI.X R123, R123, c[0x0][0x244], R2, 0x1, P0 ;  /* 0x000091007b7b7a11 */ /* 0x000fe400000f0c02 */
[----:B------:R-:W-:Y:S01]  /*0560*/  ISETP.NE.U32.AND P0, PT, RZ, c[0x0][0x260], PT ;  /* 0x00009800ff007a0c */ /* 0x000fe20003f05070 */
[----:B------:R-:W-:Y:S01]  /*0570*/  IMAD R0, R151, c[0x0][0x1a8], RZ ;  /* 0x00006a0097007a24 */ /* 0x000fe200078e02ff */
[----:B------:R-:W-:Y:S01]  /*0580*/  LEA R120, P1, R121, c[0x0][0x248], 0x1 ;  /* 0x0000920079787a11 */ /* 0x000fe200078208ff */
[----:B------:R-:W-:Y:S01]  /*0590*/  IMAD R2, R151, c[0x0][0x1c8], RZ ;  /* 0x0000720097027a24 */ /* 0x000fe200078e02ff */
[----:B------:R-:W-:Y:S01]  /*05a0*/  LEA R118, P2, R119, c[0x0][0x308], 0x1 ;  /* 0x0000c20077767a11 */ /* 0x000fe200078408ff */
[C---:B------:R-:W-:Y:S01]  /*05b0*/  IMAD R3, R131.reuse, c[0x0][0x1ac], R0 ;  /* 0x00006b0083037a24 */ /* 0x040fe200078e0200 */
[----:B------:R-:W-:Y:S01]  /*05c0*/  ISETP.NE.AND.EX P0, PT, RZ, c[0x0][0x264], PT, P0 ;  /* 0x00009900ff007a0c */ /* 0x000fe20003f05300 */
[----:B------:R-:W-:Y:S01]  /*05d0*/  IMAD R5, R131, c[0x0][0x1cc], R2 ;  /* 0x0000730083057a24 */ /* 0x000fe200078e0202 */
[----:B------:R-:W-:-:S02]  /*05e0*/  LEA.HI.X R121, R121, c[0x0][0x24c], R4, 0x1, P1 ;  /* 0x0000930079797a11 */ /* 0x000fc400008f0c04 */
[----:B------:R-:W-:Y:S02]  /*05f0*/  LEA.HI.X R119, R119, c[0x0][0x30c], R6, 0x1, P2 ;  /* 0x0000c30077777a11 */ /* 0x000fe400010f0c06 */
[----:B------:R-:W-:Y:S02]  /*0600*/  ISETP.NE.U32.AND P1, PT, RZ, c[0x0][0x328], PT ;  /* 0x0000ca00ff007a0c */ /* 0x000fe40003f25070 */
[----:B------:R-:W-:Y:S02]  /*0610*/  ISETP.NE.U32.AND P2, PT, RZ, c[0x0][0x348], PT ;  /* 0x0000d200ff007a0c */ /* 0x000fe40003f45070 */
[----:B------:R-:W-:Y:S02]  /*0620*/  IADD3 R11, R11, R17, RZ ;  /* 0x000000110b0b7210 */ /* 0x000fe40007ffe0ff */
[----:B------:R-:W-:Y:S01]  /*0630*/  IADD3 R116, P5, R13, R8, RZ ;  /* 0x000000080d747210 */ /* 0x000fe20007fbe0ff */
[----:B------:R-:W-:Y:S01]  /*0640*/  @P0 IMAD R0, R135, c[0x0][0x164], R139 ;  /* 0x0000590087000a24 */ /* 0x000fe200078e028b */
[----:B------:R-:W-:Y:S01]  /*0650*/  ISETP.NE.AND.EX P1, PT, RZ, c[0x0][0x32c], PT, P1 ;  /* 0x0000cb00ff007a0c */ /* 0x000fe20003f25310 */
[----:B------:R-:W-:Y:S01]  /*0660*/  IMAD.WIDE.U32 R10, R131, c[0x0][0x1c8], R10 ;  /* 0x00007200830a7a25 */ /* 0x000fe200078e000a */
[----:B------:R-:W-:-:S02]  /*0670*/  ISETP.NE.AND.EX P2, PT, RZ, c[0x0][0x34c], PT, P2 ;  /* 0x0000d300ff007a0c */ /* 0x000fc40003f45320 */
[----:B------:R-:W-:Y:S01]  /*0680*/  IADD3 R8, R9, R3, RZ ;  /* 0x0000000309087210 */ /* 0x000fe20007ffe0ff */
[----:B------:R-:W-:Y:S01]  /*0690*/  @P0 IMAD R0, R0, c[0x0][0x174], RZ ;  /* 0x00005d0000000a24 */ /* 0x000fe200078e02ff */
[----:B------:R-:W-:Y:S02]  /*06a0*/  IADD3 R13, P4, R13, R10, RZ ;  /* 0x0000000a0d0d7210 */ /* 0x000fe40007f9e0ff */
[----:B------:R-:W-:Y:S01]  /*06b0*/  IADD3.X R3, R15, R8, RZ, P5, !PT ;  /* 0x000000080f037210 */ /* 0x000fe20002ffe4ff */
[----:B------:R-:W-:Y:S01]  /*06c0*/  @P0 IMAD R0, R0, c[0x0][0x16c], RZ ;  /* 0x00005b0000000a24 */ /* 0x000fe200078e02ff */
[C---:B------:R-:W-:Y:S02]  /*06d0*/  LEA R117, P5, R116.reuse, c[0x0][0x228], 0x1 ;  /* 0x00008a0074757a11 */ /* 0x040fe400078a08ff */
[----:B------:R-:W-:Y:S02]  /*06e0*/  IADD3 R114, R11, R5, RZ ;  /* 0x000000050b727210 */ /* 0x000fe40007ffe0ff */
[----:B------:R-:W-:-:S02]  /*06f0*/  LEA.HI.X R116, R116, c[0x0][0x22c], R3, 0x1, P5 ;  /* 0x00008b0074747a11 */ /* 0x000fc400028f0c03 */
[----:B------:R-:W-:Y:S01]  /*0700*/  CS2R R2, SRZ ;  /* 0x0000000000027805 */ /* 0x000fe2000001ff00 */
[----:B------:R-:W-:Y:S02]  /*0710*/  @P0 MOV R39, 0x8 ;  /* 0x0000000800270802 */ /* 0x000fe40000000f00 */
[----:B------:R-:W-:Y:S02]  /*0720*/  IADD3.X R114, R15, R114, RZ, P4, !PT ;  /* 0x000000720f727210 */ /* 0x000fe400027fe4ff */
[----:B------:R-:W-:Y:S01]  /*0730*/  LEA R115, P6, R13, c[0x0][0x230], 0x1 ;  /* 0x00008c000d737a11 */ /* 0x000fe200078c08ff */
        /* <DEDUP_REMOVED lines=17> */
.L_x_4516:
        /* <DEDUP_REMOVED lines=9> */
[C---:B------:R-:W-:Y:S02]  /*08e0*/  SHF.L.U32 R109, R5.reuse, 0x4, RZ ;  /* 0x00000004056d7819 */ /* 0x040fe400000006ff */
[----:B------:R-:W-:-:S03]  /*08f0*/  IADD3 R0, R5, R124, RZ ;  /* 0x0000007c05007210 */ /* 0x000fc60007ffe0ff */
[----:B--2---:R-:W-:Y:S04]  /*0900*/  STS.128 [R109], R16 ;  /* 0x000000106d007388 */ /* 0x004fe80000000c00 */
[----:B---3--:R0:W-:Y:S01]  /*0910*/  STS.128 [R109+0x200], R28 ;  /* 0x0002001c6d007388 */ /* 0x0081e20000000c00 */
[----:B------:R-:W-:-:S06]  /*0920*/  NOP ;  /* 0x0000000000007918 */ /* 0x000fcc0000000000 */
[----:B------:R-:W1:Y:S04]  /*0930*/  LDS.128 R8, [R0.X16] ;  /* 0x0000000000087984 */ /* 0x000e68000000cc00 */
[----:B------:R-:W-:Y:S04]  /*0940*/  LDS.128 R4, [R0.X16+0x10] ;  /* 0x0000100000047984 */ /* 0x000fe8000000cc00 */
[----:B------:R-:W-:Y:S06]  /*0950*/  BAR.SYNC.DEFER_BLOCKING 0x0 ;  /* 0x0000000000007b1d */ /* 0x000fec0000010000 */
[----:B------:R-:W2:Y:S04]  /*0960*/  LDG.E.128 R32, [R20.64] ;  /* 0x0000000414207981 */ /* 0x000ea8000c1e1d00 */
[----:B------:R-:W3:Y:S01]  /*0970*/  LDG.E.128 R40, [R20.64+0x200] ;  /* 0x0002000414287981 */ /* 0x000ee2000c1e1d00 */
[----:B------:R-:W-:-:S03]  /*0980*/  IMAD.WIDE R24, R110, 0x10, R118 ;  /* 0x000000106e187825 */ /* 0x000fc600078e0276 */
[----:B--2---:R-:W-:Y:S04]  /*0990*/  STS.128 [R109], R32 ;  /* 0x000000206d007388 */ /* 0x004fe80000000c00 */
[----:B---3--:R-:W-:Y:S01]  /*09a0*/  STS.128 [R109+0x200], R40 ;  /* 0x000200286d007388 */ /* 0x008fe20000000c00 */
        /* <DEDUP_REMOVED lines=11> */
[----:B---3--:R-:W-:Y:S01]  /*0a60*/  HADD2.F32 R83, -RZ, R13.H1_H1 ;  /* 0x3000000dff537230 */ /* 0x008fe20000004100 */
[--C-:B-----5:R-:W-:Y:S01]  /*0a70*/  FADD.FTZ R91, R91, R126.reuse ;  /* 0x0000007e5b5b7221 */ /* 0x120fe20000010000 */
[--C-:B0-----:R-:W-:Y:S01]  /*0a80*/  HADD2.F32 R24, -RZ, R9.reuse.H0_H0 ;  /* 0x20000009ff187230 */ /* 0x101fe20000004100 */
        /* <DEDUP_REMOVED lines=13> */
[----:B----4-:R-:W-:Y:S04]  /*0b60*/  STS.128 [R109], R28 ;  /* 0x0000001c6d007388 */ /* 0x010fe80000000c00 */
[----:B------:R-:W-:Y:S01]  /*0b70*/  STS.128 [R109+0x200], R44 ;  /* 0x0002002c6d007388 */ /* 0x000fe20000000c00 */
        /* <DEDUP_REMOVED lines=64> */
[----:B------:R-:W-:Y:S01]  /*0f80*/  HADD2.F32 R0, -RZ, R7.H1_H1 ;  /* 0x30000007ff007230 */ /* 0x000fe20000004100 */
[--C-:B------:R-:W-:Y:S01]  /*0f90*/  FADD.FTZ R90, R21, R126.reuse ;  /* 0x0000007e155a7221 */ /* 0x100fe20000010000 */
[----:B------:R-:W-:Y:S01]  /*0fa0*/  HADD2.F32 R19, -RZ, R12.H0_H0 ;  /* 0x2000000cff137230 */ /* 0x000fe20000004100 */
[--C-:B------:R-:W-:Y:S01]  /*0fb0*/  FADD.FTZ R86, R17, R126.reuse ;  /* 0x0000007e11567221 */ /* 0x100fe20000010000 */
[----:B------:R-:W-:Y:S01]  /*0fc0*/  HADD2.F32 R13, -RZ, R14.H0_H0 ;  /* 0x2000000eff0d7230 */ /* 0x000fe20000004100 */
[----:B------:R-:W-:Y:S01]  /*0fd0*/  FFMA.FTZ R129, R92, R0, R129 ;  /* 0x000000005c817223 */ /* 0x000fe20000010081 */
[----:B------:R-:W-:Y:S01]  /*0fe0*/  HADD2.F32 R29, -RZ, R15.H0_H0 ;  /* 0x2000000fff1d7230 */ /* 0x000fe20000004100 */
[----:B------:R-:W-:-:S02]  /*0ff0*/  FADD.FTZ R82, R19, R126 ;  /* 0x0000007e13527221 */ /* 0x000fc40000010000 */
        /* <DEDUP_REMOVED lines=10> */
[----:B------:R-:W-:Y:S01]  /*10a0*/  MOV R61, RZ ;  /* 0x000000ff003d7202 */ /* 0x000fe20000000f00 */
        /* <DEDUP_REMOVED lines=8> */
.L_x_4466:
        /* <DEDUP_REMOVED lines=9> */
[----:B------:R-:W-:-:S02]  /*11c0*/  CS2R R46, SRZ ;  /* 0x00000000002e7805 */ /* 0x000fc4000001ff00 */
.L_x_4515:
[----:B------:R-:W-:Y:S01]  /*11d0*/  SHF.R.S32.HI R0, RZ, 0x1f, R45 ;  /* 0x0000001fff007819 */ /* 0x000fe2000001142d */
[----:B------:R-:W-:-:S04]  /*11e0*/  IMAD.WIDE.U32 R12, R45, c[0x0][0x1a0], RZ ;  /* 0x000068002d0c7a25 */ /* 0x000fc800078e00ff */
[----:B------:R-:W-:Y:S01]  /*11f0*/  IMAD R14, R0, c[0x0][0x1a0], RZ ;  /* 0x00006800000e7a24 */ /* 0x000fe200078e02ff */
[----:B------:R-:W-:-:S03]  /*1200*/  LEA R20, P0, R12, R117, 0x1 ;  /* 0x000000750c147211 */ /* 0x000fc600078008ff */
[----:B------:R-:W-:-:S05]  /*1210*/  IMAD R15, R45, c[0x0][0x1a4], R14 ;  /* 0x000069002d0f7a24 */ /* 0x000fca00078e020e */
[----:B------:R-:W-:-:S04]  /*1220*/  IADD3 R13, R13, R15, RZ ;  /* 0x0000000f0d0d7210 */ /* 0x000fc80007ffe0ff */
[----:B------:R-:W-:-:S05]  /*1230*/  LEA.HI.X R21, R12, R116, R13, 0x1, P0 ;  /* 0x000000740c157211 */ /* 0x000fca00000f0c0d */
[----:B------:R-:W-:-:S05]  /*1240*/  IMAD.WIDE R20, R110, 0x10, R20 ;  /* 0x000000106e147825 */ /* 0x000fca00078e0214 */
[----:B------:R0:W2:Y:S04]  /*1250*/  LDG.E.128 R12, [R20.64] ;  /* 0x00000004140c7981 */ /* 0x0000a8000c1e1d00 */
[----:B------:R0:W3:Y:S01]  /*1260*/  LDG.E.128 R16, [R20.64+0x200] ;  /* 0x0002000414107981 */ /* 0x0000e2000c1e1d00 */
[----:B------:R-:W-:Y:S02]  /*1270*/  IMAD R24, R128, c[0x0][0x180], RZ ;  /* 0x0000600080187a24 */ /* 0x000fe400078e02ff */
[----:B------:R-:W-:-:S04]  /*1280*/  IMAD.WIDE.U32 R22, R139, c[0x0][0x180], RZ ;  /* 0x000060008b167a25 */ /* 0x000fc800078e00ff */
[----:B------:R-:W-:Y:S02]  /*1290*/  IMAD R25, R139, c[0x0][0x184], R24 ;  /* 0x000061008b197a24 */ /* 0x000fe400078e0218 */
[C---:B------:R-:W-:Y:S02]  /*12a0*/  IMAD R24, R0.reuse, c[0x0][0x188], RZ ;  /* 0x0000620000187a24 */ /* 0x040fe400078e02ff */
[----:B------:R-:W-:Y:S01]  /*12b0*/  IMAD R0, R0, c[0x0][0x1c0], RZ ;  /* 0x0000700000007a24 */ /* 0x000fe200078e02ff */
[----:B------:R-:W-:Y:S01]  /*12c0*/  IADD3 R23, R23, R25, RZ ;  /* 0x0000001917177210 */ /* 0x000fe20007ffe0ff */
[C---:B------:R-:W-:Y:S02]  /*12d0*/  IMAD R25, R45.reuse, c[0x0][0x18c], R24 ;  /* 0x000063002d197a24 */ /* 0x040fe400078e0218 */
[----:B------:R-:W-:-:S04]  /*12e0*/  IMAD.WIDE.U32 R26, R45, c[0x0][0x1c0], RZ ;  /* 0x000070002d1a7a25 */ /* 0x000fc800078e00ff */
[----:B------:R-:W-:-:S05]  /*12f0*/  IMAD.WIDE.U32 R22, R45, c[0x0][0x188], R22 ;  /* 0x000062002d167a25 */ /* 0x000fca00078e0016 */
[----:B0-----:R-:W-:Y:S01]  /*1300*/  IADD3 R21, R23, R25, RZ ;  /* 0x0000001917157210 */ /* 0x001fe20007ffe0ff */
[----:B------:R-:W-:Y:S01]  /*1310*/  IMAD R23, R45, c[0x0][0x1c4], R0 ;  /* 0x000071002d177a24 */ /* 0x000fe200078e0200 */
[----:B------:R-:W-:-:S04]  /*1320*/  LEA R24, P0, R22, c[0x0][0x220], 0x2 ;  /* 0x0000880016187a11 */ /* 0x000fc800078010ff */
[----:B------:R-:W-:Y:S02]  /*1330*/  LEA.HI.X R25, R22, c[0x0][0x224], R21, 0x2, P0 ;  /* 0x0000890016197a11 */ /* 0x000fe400000f1415 */
[C---:B------:R-:W-:Y:S02]  /*1340*/  LEA R20, P0, R26.reuse, R115, 0x1 ;  /* 0x000000731a147211 */ /* 0x040fe400078008ff */
[----:B------:R-:W-:Y:S01]  /*1350*/  IADD3 R21, R27, R23, RZ ;  /* 0x000000171b157210 */ /* 0x000fe20007ffe0ff */
[----:B------:R0:W4:Y:S03]  /*1360*/  LDG.E R0, [R24.64] ;  /* 0x0000000418007981 */ /* 0x000126000c1e1900 */
[----:B------:R-:W-:-:S05]  /*1370*/  LEA.HI.X R21, R26, R114, R21, 0x1, P0 ;  /* 0x000000721a157211 */ /* 0x000fca00000f0c15 */
[----:B------:R-:W-:Y:S01]  /*1380*/  IMAD.WIDE R20, R110, 0x10, R20 ;  /* 0x000000106e147825 */ /* 0x000fe200078e0214 */
[----:B--2---:R1:W-:Y:S04]  /*1390*/  STS.128 [R109], R12 ;  /* 0x0000000c6d007388 */ /* 0x0043e80000000c00 */
[----:B---3--:R2:W-:Y:S01]  /*13a0*/  STS.128 [R109+0x200], R16 ;  /* 0x000200106d007388 */ /* 0x0085e20000000c00 */
[----:B------:R-:W-:-:S06]  /*13b0*/  NOP ;  /* 0x0000000000007918 */ /* 0x000fcc0000000000 */
[----:B------:R2:W3:Y:S04]  /*13c0*/  LDG.E.128 R28, [R20.64] ;  /* 0x00000004141c7981 */ /* 0x0004e8000c1e1d00 */
[----:B------:R1:W3:Y:S01]  /*13d0*/  LDG.E.128 R32, [R20.64+0x200] ;  /* 0x0002000414207981 */ /* 0x0002e2000c1e1d00 */
[----:B------:R-:W-:Y:S02]  /*13e0*/  LOP3.LUT P0, RZ, R125, 0x1f, RZ, 0xc0, !PT ;  /* 0x0000001f7dff7812 */ /* 0x000fe4000780c0ff */
[----:B------:R-:W-:Y:S02]  /*13f0*/  IADD3 R22, R113, -0x1, RZ ;  /* 0xffffffff71167810 */ /* 0x000fe40007ffe0ff */
[C---:B------:R-:W-:Y:S02]  /*1400*/  ISETP.NE.AND P1, PT, R125.reuse, RZ, PT ;  /* 0x000000ff7d00720c */ /* 0x040fe40003f25270 */
[----:B0-----:R-:W-:-:S02]  /*1410*/  SHF.L.U32 R24, R125, 0x1, RZ ;  /* 0x000000017d187819 */ /* 0x001fc400000006ff */
[----:B------:R-:W-:Y:S02]  /*1420*/  ISETP.LT.OR P0, PT, R113, 0x2, P0 ;  /* 0x000000027100780c */ /* 0x000fe40000701670 */
[----:B------:R-:W-:Y:S02]  /*1430*/  LEA.HI R23, R22, R22, RZ, 0x1 ;  /* 0x0000001616177211 */ /* 0x000fe400078f08ff */
[----:B-1----:R-:W-:Y:S02]  /*1440*/  LOP3.LUT R13, R24, 0xffffffc0, RZ, 0xc0, !PT ;  /* 0xffffffc0180d7812 */ /* 0x002fe400078ec0ff */
[----:B------:R-:W-:Y:S02]  /*1450*/  LOP3.LUT R23, R23, 0xfffffe, RZ, 0xc0, !PT ;  /* 0x00fffffe17177812 */ /* 0x000fe400078ec0ff */
[-C--:B--2---:R-:W-:Y:S02]  /*1460*/  IADD3 R109, R13, R124.reuse, RZ ;  /* 0x0000007c0d6d7210 */ /* 0x084fe40007ffe0ff */
[----:B------:R-:W-:Y:S01]  /*1470*/  IADD3 R22, R22, -R23, RZ ;  /* 0x8000001716167210 */ /* 0x000fe20007ffe0ff */
[----:B----4-:R-:W-:Y:S01]  /*1480*/  FMUL.FTZ R160, R0, 1.4426950216293334961 ;  /* 0x3fb8aa3b00a07820 */ /* 0x010fe20000410000 */
[----:B------:R-:W-:-:S02]  /*1490*/  IADD3 R130, R124, R124, R13 ;  /* 0x0000007c7c827210 */ /* 0x000fc40007ffe00d */
[----:B------:R-:W-:Y:S01]  /*14a0*/  IADD3 R23, R125, 0x200, RZ ;  /* 0x000002007d177810 */ /* 0x000fe20007ffe0ff */
[-C--:B------:R-:W-:Y:S01]  /*14b0*/  FMUL.FTZ R162, R90, R160.reuse ;  /* 0x000000a05aa27220 */ /* 0x080fe20000410000 */
[----:B------:R-:W-:Y:S01]  /*14c0*/  SHF.L.U32 R109, R109, 0x4, RZ ;  /* 0x000000046d6d7819 */ /* 0x000fe200000006ff */
[----:B------:R-:W-:Y:S01]  /*14d0*/  LDS.128 R12, [R130.X16] ;  /* 0x00000000820c7984 */ /* 0x000fe2000000cc00 */
[----:B------:R-:W-:Y:S02]  /*14e0*/  @!P1 LEA R23, R22, R45, 0x8 ;  /* 0x0000002d16179211 */ /* 0x000fe400078e40ff */
[----:B------:R-:W-:Y:S01]  /*14f0*/  @!P0 IADD3 R20, R113, -0x2, RZ ;  /* 0xfffffffe71148810 */ /* 0x000fe20007ffe0ff */
[----:B------:R-:W0:Y:S01]  /*1500*/  LDS.128 R16, [R130.X16+0x10] ;  /* 0x0000100082107984 */ /* 0x000e22000000cc00 */
[----:B------:R-:W1:Y:S01]  /*1510*/  MUFU.EX2 R162, R162 ;  /* 0x000000a200a27308 */ /* 0x000e620000000800 */
[----:B------:R-:W-:Y:S02]  /*1520*/  SHF.L.U32 R149, R23, 0x2, RZ ;  /* 0x0000000217957819 */ /* 0x000fe400000006ff */
[----:B------:R-:W-:Y:S01]  /*1530*/  @!P0 IMAD R141, R20, c[0x0][0x16c], R45 ;  /* 0x00005b00148d8a24 */ /* 0x000fe200078e022d */
[----:B------:R-:W-:Y:S01]  /*1540*/  HFMA2.MMA R41, -RZ, RZ, 0, 0 ;  /* 0x00000000ff297435 */ /* 0x000fe200000001ff */
[-C--:B------:R-:W-:Y:S01]  /*1550*/  FMUL.FTZ R145, R93, R160.reuse ;  /* 0x000000a05d917220 */ /* 0x080fe20000410000 */
[----:B------:R-:W-:Y:S01]  /*1560*/  MOV R40, 0x3f800000 ;  /* 0x3f80000000287802 */ /* 0x000fe20000000f00 */
[----:B------:R-:W-:-:S02]  /*1570*/  FMUL.FTZ R144, R88, R160 ;  /* 0x000000a058907220 */ /* 0x000fc40000410000 */
[----:B------:R-:W-:Y:S02]  /*1580*/  @!P0 IMAD.WIDE R140, R141, 0x8, R38 ;  /* 0x000000088d8c8825 */ /* 0x000fe400078e0226 */
[----:B------:R-:W2:Y:S02]  /*1590*/  MUFU.EX2 R145, R145 ;  /* 0x0000009100917308 */ /* 0x000ea40000000800 */
[-C--:B------:R-:W-:Y:S02]  /*15a0*/  FMUL.FTZ R143, R91, R160.reuse ;  /* 0x000000a05b8f7220 */ /* 0x080fe40000410000 */
[----:B------:R-:W-:-:S04]  /*15b0*/  FMUL.FTZ R146, R86, R160 ;  /* 0x000000a056927220 */ /* 0x000fc80000410000 */
[----:B------:R-:W4:Y:S01]  /*15c0*/  MUFU.EX2 R144, R144 ;  /* 0x0000009000907308 */ /* 0x000f220000000800 */
[----:B------:R-:W-:Y:S01]  /*15d0*/  FMUL.FTZ R147, R89, R160 ;  /* 0x000000a059937220 */ /* 0x000fe20000410000 */
[----:B------:R-:W-:-:S06]  /*15e0*/  HADD2.F32 R163, -RZ, R4.H0_H0 ;  /* 0x20000004ffa37230 */ /* 0x000fcc0000004100 */
[----:B------:R-:W1:Y:S01]  /*15f0*/  MUFU.EX2 R143, R143 ;  /* 0x0000008f008f7308 */ /* 0x000e620000000800 */
[----:B------:R-:W-:Y:S01]  /*1600*/  FMUL.FTZ R148, R84, R160 ;  /* 0x000000a054947220 */ /* 0x000fe20000410000 */
[----:B------:R-:W-:Y:S02]  /*1610*/  HADD2.F32 R166, -RZ, R5.H1_H1 ;  /* 0x30000005ffa67230 */ /* 0x000fe40000004100 */
[----:B0-----:R-:W-:Y:S02]  /*1620*/  HADD2.F32 R142, -RZ, R19.H1_H1 ;  /* 0x30000013ff8e7230 */ /* 0x001fe40000004100 */
[----:B------:R-:W-:Y:S02]  /*1630*/  HADD2.F32 R134, -RZ, R16.H1_H1 ;  /* 0x30000010ff867230 */ /* 0x000fe40000004100 */
[--C-:B------:R-:W-:Y:S02]  /*1640*/  HADD2.F32 R132, -RZ, R17.reuse.H0_H0 ;  /* 0x20000011ff847230 */ /* 0x100fe40000004100 */
[----:B------:R-:W-:Y:S01]  /*1650*/  HADD2.F32 R138, -RZ, R17.H1_H1 ;  /* 0x30000011ff8a7230 */ /* 0x000fe20000004100 */
[----:B------:R-:W0:Y:S01]  /*1660*/  MUFU.EX2 R146, R146 ;  /* 0x0000009200927308 */ /* 0x000e220000000800 */
[----:B------:R-:W-:Y:S01]  /*1670*/  HADD2.F32 R164, -RZ, R4.H1_H1 ;  /* 0x30000004ffa47230 */ /* 0x000fe20000004100 */
[----:B------:R-:W-:Y:S01]  /*1680*/  FMUL.FTZ R170, R82, R163 ;  /* 0x000000a352aa7220 */ /* 0x000fe20000410000 */
[----:B------:R-:W-:Y:S01]  /*1690*/  HADD2.F32 R136, -RZ, R18.H0_H0 ;  /* 0x20000012ff887230 */ /* 0x000fe20000004100 */
[----:B------:R-:W-:-:S04]  /*16a0*/  FMUL.FTZ R171, R83, R166 ;  /* 0x000000a653ab7220 */ /* 0x000fc80000410000 */
[----:B------:R-:W0:Y:S01]  /*16b0*/  MUFU.EX2 R147, R147 ;  /* 0x0000009300937308 */ /* 0x000e220000000800 */
[----:B------:R-:W-:Y:S02]  /*16c0*/  FMUL.FTZ R163, R85, R164 ;  /* 0x000000a455a37220 */ /* 0x000fe40000410000 */
[----:B------:R-:W-:-:S05]  /*16d0*/  FMUL.FTZ R154, R82, R160 ;  /* 0x000000a0529a7220 */ /* 0x000fca0000410000 */
[----:B------:R-:W0:Y:S01]  /*16e0*/  MUFU.EX2 R148, R148 ;  /* 0x0000009400947308 */ /* 0x000e220000000800 */
[-C--:B------:R-:W-:Y:S02]  /*16f0*/  FMUL.FTZ R155, R85, R160.reuse ;  /* 0x000000a0559b7220 */ /* 0x080fe40000410000 */
[----:B------:R-:W-:-:S05]  /*1700*/  FMUL.FTZ R157, R80, R160 ;  /* 0x000000a0509d7220 */ /* 0x000fca0000410000 */
[----:B------:R-:W-:Y:S01]  /*1710*/  MUFU.EX2 R154, R154 ;  /* 0x0000009a009a7308 */ /* 0x000fe20000000800 */
[-C--:B------:R-:W-:Y:S02]  /*1720*/  FMUL.FTZ R183, R78, R160.reuse ;  /* 0x000000a04eb77220 */ /* 0x080fe40000410000 */
[-C--:B------:R-:W-:Y:S02]  /*1730*/  FMUL.FTZ R181, R81, R160.reuse ;  /* 0x000000a051b57220 */ /* 0x080fe40000410000 */
[----:B------:R-:W-:-:S03]  /*1740*/  FMUL.FTZ R174, R76, R160 ;  /* 0x000000a04cae7220 */ /* 0x000fc60000410000 */
[----:B------:R-:W-:Y:S01]  /*1750*/  MUFU.EX2 R155, R155 ;  /* 0x0000009b009b7308 */ /* 0x000fe20000000800 */
[----:B------:R-:W-:Y:S02]  /*1760*/  HADD2.F32 R172, -RZ, R7.H1_H1 ;  /* 0x30000007ffac7230 */ /* 0x000fe40000004100 */
[----:B------:R-:W-:-:S05]  /*1770*/  HADD2.F32 R165, -RZ, R5.H0_H0 ;  /* 0x20000005ffa57230 */ /* 0x000fca0000004100 */
[----:B------:R-:W-:Y:S01]  /*1780*/  MUFU.EX2 R157, R157 ;  /* 0x0000009d009d7308 */ /* 0x000fe20000000800 */
[----:B------:R-:W-:Y:S02]  /*1790*/  FMUL.FTZ R175, R79, R172 ;  /* 0x000000ac4faf7220 */ /* 0x000fe40000410000 */
[----:B------:R-:W-:Y:S02]  /*17a0*/  FMUL.FTZ R165, R80, R165 ;  /* 0x000000a550a57220 */ /* 0x000fe40000410000 */
[----:B------:R-:W-:-:S03]  /*17b0*/  FMUL.FTZ R172, R134, R163 ;  /* 0x000000a386ac7220 */ /* 0x000fc60000410000 */
[----:B------:R-:W-:Y:S01]  /*17c0*/  MUFU.EX2 R183, R183 ;  /* 0x000000b700b77308 */ /* 0x000fe20000000800 */
[--C-:B------:R-:W-:Y:S01]  /*17d0*/  HADD2.F32 R167, -RZ, R6.reuse.H0_H0 ;  /* 0x20000006ffa77230 */ /* 0x100fe20000004100 */
[----:B------:R-:W-:Y:S01]  /*17e0*/  FMUL.FTZ R171, R138, R171 ;  /* 0x000000ab8aab7220 */ /* 0x000fe20000410000 */
[----:B------:R-:W-:-:S05]  /*17f0*/  HADD2.F32 R178, -RZ, R6.H1_H1 ;  /* 0x30000006ffb27230 */ /* 0x000fca0000004100 */
[----:B------:R-:W-:Y:S01]  /*1800*/  MUFU.EX2 R181, R181 ;  /* 0x000000b500b57308 */ /* 0x000fe20000000800 */
[----:B------:R-:W-:Y:S01]  /*1810*/  FMUL.FTZ R167, R78, R167 ;  /* 0x000000a74ea77220 */ /* 0x000fe20000410000 */
[----:B------:R-:W-:Y:S01]  /*1820*/  HADD2.F32 R173, -RZ, R7.H0_H0 ;  /* 0x20000007ffad7230 */ /* 0x000fe20000004100 */
[----:B------:R-:W-:-:S05]  /*1830*/  FMUL.FTZ R178, R81, R178 ;  /* 0x000000b251b27220 */ /* 0x000fca0000410000 */
[----:B------:R-:W-:Y:S01]  /*1840*/  MUFU.EX2 R174, R174 ;  /* 0x000000ae00ae7308 */ /* 0x000fe20000000800 */
[----:B------:R-:W-:Y:S02]  /*1850*/  FMUL.FTZ R176, R136, R167 ;  /* 0x000000a788b07220 */ /* 0x000fe40000410000 */
[----:B------:R-:W-:Y:S01]  /*1860*/  FMUL.FTZ R173, R76, R173 ;  /* 0x000000ad4cad7220 */ /* 0x000fe20000410000 */
[----:B------:R-:W-:Y:S01]  /*1870*/  BSSY B0, `(.L_x_4468) ;  /* 0x000006f000007945 */ /* 0x000fe20003800000 */
[----:B------:R-:W-:Y:S01]  /*1880*/  FMUL.FTZ R175, R142, R175 ;  /* 0x000000af8eaf7220 */ /* 0x000fe20000410000 */
[----:B---3--:R3:W-:Y:S04]  /*1890*/  STS.128 [R109+0x840], R28 ;  /* 0x0008401c6d007388 */ /* 0x0087e80000000c00 */
[----:B------:R0:W-:Y:S01]  /*18a0*/  STS.128 [R109+0xa40], R32 ;  /* 0x000a40206d007388 */ /* 0x0001e20000000c00 */
[----:B------:R-:W-:-:S06]  /*18b0*/  NOP ;  /* 0x0000000000007918 */ /* 0x000fcc0000000000 */
[----:B------:R-:W2:Y:S04]  /*18c0*/  LDS.128 R20, [R130.X16+0x840] ;  /* 0x0008400082147984 */ /* 0x000ea8000000cc00 */
[----:B------:R0:W4:Y:S04]  /*18d0*/  LDS.128 R24, [R130.X16+0x850] ;  /* 0x0008500082187984 */ /* 0x000128000000cc00 */
[----:B-1----:R1:W-:Y:S04]  /*18e0*/  STS [R149+0x35c0], R162 ;  /* 0x0035c0a295007388 */ /* 0x0023e80000000800 */
[----:B------:R-:W-:Y:S01]  /*18f0*/  BAR.SYNC.DEFER_BLOCKING 0x0 ;  /* 0x0000000000007b1d */ /* 0x000fe20000010000 */
[----:B---3--:R-:W-:-:S02]  /*1900*/  HADD2.F32 R28, -RZ, R12.H0_H0 ;  /* 0x2000000cff1c7230 */ /* 0x008fc40000004100 */
[----:B------:R-:W-:Y:S02]  /*1910*/  HADD2.F32 R30, -RZ, R12.H1_H1 ;  /* 0x3000000cff1e7230 */ /* 0x000fe40000004100 */
[--C-:B------:R-:W-:Y:S02]  /*1920*/  HADD2.F32 R29, -RZ, R13.reuse.H0_H0 ;  /* 0x2000000dff1d7230 */ /* 0x100fe40000004100 */
[----:B0-----:R-:W-:Y:S02]  /*1930*/  HADD2.F32 R32, -RZ, R13.H1_H1 ;  /* 0x3000000dff207230 */ /* 0x001fe40000004100 */
[--C-:B------:R-:W-:Y:S02]  /*1940*/  HADD2.F32 R31, -RZ, R14.reuse.H0_H0 ;  /* 0x2000000eff1f7230 */ /* 0x100fe40000004100 */
[----:B------:R-:W-:Y:S02]  /*1950*/  HADD2.F32 R34, -RZ, R14.H1_H1 ;  /* 0x3000000eff227230 */ /* 0x000fe40000004100 */
[----:B------:R-:W-:-:S02]  /*1960*/  HADD2.F32 R33, -RZ, R15.H0_H0 ;  /* 0x2000000fff217230 */ /* 0x000fc40000004100 */
[----:B------:R-:W-:Y:S02]  /*1970*/  HADD2.F32 R130, -RZ, R15.H1_H1 ;  /* 0x3000000fff827230 */ /* 0x000fe40000004100 */
[--C-:B------:R-:W-:Y:S02]  /*1980*/  HADD2.F32 R13, -RZ, R8.reuse.H0_H0 ;  /* 0x20000008ff0d7230 */ /* 0x100fe40000004100 */
[----:B------:R-:W-:Y:S02]  /*1990*/  HADD2.F32 R12, -RZ, R8.H1_H1 ;  /* 0x30000008ff0c7230 */ /* 0x000fe40000004100 */
[----:B------:R-:W-:Y:S01]  /*19a0*/  HADD2.F32 R35, -RZ, R16.H0_H0 ;  /* 0x20000010ff237230 */ /* 0x000fe20000004100 */
[----:B------:R0:W5:Y:S01]  /*19b0*/  @!P0 LDG.E.64 R40, [R140.64] ;  /* 0x000000048c288981 */ /* 0x000162000c1e1b00 */
[----:B------:R-:W-:Y:S02]  /*19c0*/  HADD2.F32 R16, -RZ, R9.H1_H1 ;  /* 0x30000009ff107230 */ /* 0x000fe40000004100 */
[----:B--2---:R-:W-:-:S02]  /*19d0*/  HADD2.F32 R15, -RZ, R23.H0_H0 ;  /* 0x20000017ff0f7230 */ /* 0x004fc40000004100 */
[----:B------:R-:W-:Y:S02]  /*19e0*/  HADD2.F32 R14, -RZ, R23.H1_H1 ;  /* 0x30000017ff0e7230 */ /* 0x000fe40000004100 */
[--C-:B------:R-:W-:Y:S02]  /*19f0*/  HADD2.F32 R153, -RZ, R22.reuse.H0_H0 ;  /* 0x20000016ff997230 */ /* 0x100fe40000004100 */
[----:B0-----:R-:W-:Y:S02]  /*1a00*/  HADD2.F32 R140, -RZ, R19.H0_H0 ;  /* 0x20000013ff8c7230 */ /* 0x001fe40000004100 */
[----:B------:R-:W-:Y:S02]  /*1a10*/  HADD2.F32 R156, -RZ, R22.H1_H1 ;  /* 0x30000016ff9c7230 */ /* 0x000fe40000004100 */
[----:B------:R-:W-:Y:S02]  /*1a20*/  HADD2.F32 R19, -RZ, R9.H0_H0 ;  /* 0x20000009ff137230 */ /* 0x000fe40000004100 */
[----:B------:R-:W-:-:S02]  /*1a30*/  HADD2.F32 R23, -RZ, R11.H0_H0 ;  /* 0x2000000bff177230 */ /* 0x000fc40000004100 */
[----:B------:R-:W-:Y:S01]  /*1a40*/  HADD2.F32 R22, -RZ, R11.H1_H1 ;  /* 0x3000000bff167230 */ /* 0x000fe20000004100 */
        /* <DEDUP_REMOVED lines=8> */
[--C-:B------:R-:W-:Y:S01]  /*1ad0*/  HADD2.F32 R159, -RZ, R21.reuse.H0_H0 ;  /* 0x20000015ff9f7230 */ /* 0x100fe20000004100 */
[-C--:B------:R-:W-:Y:S01]  /*1ae0*/  FMUL.FTZ R13, R162, R145.reuse ;  /* 0x00000091a20d7220 */ /* 0x080fe20000410000 */
[----:B------:R-:W-:Y:S01]  /*1af0*/  HADD2.F32 R150, -RZ, R21.H1_H1 ;  /* 0x30000015ff967230 */ /* 0x000fe20000004100 */
[----:B------:R-:W-:Y:S01]  /*1b00*/  FMUL.FTZ R17, R29, R12 ;  /* 0x0000000c1d117220 */ /* 0x000fe20000410000 */
[----:B------:R-:W-:Y:S01]  /*1b10*/  HADD2.F32 R21, -RZ, R10.H0_H0 ;  /* 0x2000000aff157230 */ /* 0x000fe20000004100 */
[----:B------:R-:W-:Y:S01]  /*1b20*/  FFMA.FTZ R12, R16, R145, R22 ;  /* 0x00000091100c7223 */ /* 0x000fe20000010016 */
[----:B------:R-:W-:Y:S01]  /*1b30*/  HADD2.F32 R141, -RZ, R18.H1_H1 ;  /* 0x30000012ff8d7230 */ /* 0x000fe20000004100 */
[----:B-1----:R-:W-:Y:S01]  /*1b40*/  FMUL.FTZ R149, R87, R160 ;  /* 0x000000a057957220 */ /* 0x002fe20000410000 */
[--C-:B------:R-:W-:Y:S01]  /*1b50*/  HADD2.F32 R161, -RZ, R20.reuse.H0_H0 ;  /* 0x20000014ffa17230 */ /* 0x100fe20000004100 */
[----:B----4-:R-:W-:Y:S01]  /*1b60*/  FMUL.FTZ R166, R144, R13 ;  /* 0x0000000d90a67220 */ /* 0x010fe20000410000 */
[----:B------:R-:W-:Y:S01]  /*1b70*/  HADD2.F32 R158, -RZ, R20.H1_H1 ;  /* 0x30000014ff9e7230 */ /* 0x000fe20000004100 */
[----:B------:R-:W-:Y:S01]  /*1b80*/  FMUL.FTZ R20, R86, R21 ;  /* 0x0000001556147220 */ /* 0x000fe20000410000 */
[----:B------:R-:W-:Y:S01]  /*1b90*/  HADD2.F32 R18, -RZ, R10.H1_H1 ;  /* 0x3000000aff127230 */ /* 0x000fe20000004100 */
[----:B------:R-:W-:-:S02]  /*1ba0*/  FMUL.FTZ R164, R32, R19 ;  /* 0x0000001320a47220 */ /* 0x000fc40000410000 */
[----:B------:R-:W-:Y:S01]  /*1bb0*/  FFMA.FTZ R12, R144, R12, R17 ;  /* 0x0000000c900c7223 */ /* 0x000fe20000010011 */
[----:B------:R-:W-:Y:S01]  /*1bc0*/  ISETP.NE.AND P0, PT, R125, 0x3f, PT ;  /* 0x0000003f7d00780c */ /* 0x000fe20003f05270 */
[----:B------:R-:W0:Y:S01]  /*1bd0*/  MUFU.EX2 R149, R149 ;  /* 0x0000009500957308 */ /* 0x000e220000000800 */
[----:B------:R-:W-:Y:S02]  /*1be0*/  FMUL.FTZ R13, R143, R166 ;  /* 0x000000a68f0d7220 */ /* 0x000fe40000410000 */
[----:B------:R-:W-:Y:S02]  /*1bf0*/  FMUL.FTZ R21, R89, R18 ;  /* 0x0000001259157220 */ /* 0x000fe40000410000 */
[----:B------:R-:W-:Y:S02]  /*1c00*/  FMUL.FTZ R19, R31, R20 ;  /* 0x000000141f137220 */ /* 0x000fe40000410000 */
[----:B------:R-:W-:Y:S02]  /*1c10*/  FFMA.FTZ R12, R143, R12, R164 ;  /* 0x0000000c8f0c7223 */ /* 0x000fe400000100a4 */
[----:B------:R-:W-:-:S02]  /*1c20*/  FMUL.FTZ R20, R146, R13 ;  /* 0x0000000d92147220 */ /* 0x000fc40000410000 */
[----:B------:R-:W-:Y:S01]  /*1c30*/  FMUL.FTZ R166, R34, R21 ;  /* 0x0000001522a67220 */ /* 0x000fe20000410000 */
[----:B------:R1:W2:Y:S01]  /*1c40*/  @P0 LDS R177, [R125.X4+0x3dc4] ;  /* 0x003dc4007db10984 */ /* 0x0002a20000004800 */
[----:B------:R-:W-:Y:S02]  /*1c50*/  FFMA.FTZ R12, R146, R12, R19 ;  /* 0x0000000c920c7223 */ /* 0x000fe40000010013 */
[----:B------:R-:W-:Y:S02]  /*1c60*/  FMUL.FTZ R13, R147, R20 ;  /* 0x00000014930d7220 */ /* 0x000fe40000410000 */
[----:B------:R-:W-:Y:S02]  /*1c70*/  FMUL.FTZ R21, R33, R168 ;  /* 0x000000a821157220 */ /* 0x000fe40000410000 */
[----:B------:R-:W-:Y:S02]  /*1c80*/  FFMA.FTZ R12, R147, R12, R166 ;  /* 0x0000000c930c7223 */ /* 0x000fe400000100a6 */
[----:B------:R-:W-:-:S02]  /*1c90*/  FMUL.FTZ R18, R83, R160 ;  /* 0x000000a053127220 */ /* 0x000fc40000410000 */
[----:B------:R-:W-:Y:S02]  /*1ca0*/  FMUL.FTZ R20, R79, R160 ;  /* 0x000000a04f147220 */ /* 0x000fe40000410000 */
[----:B------:R-:W-:Y:S02]  /*1cb0*/  FMUL.FTZ R160, R148, R13 ;  /* 0x0000000d94a07220 */ /* 0x000fe40000410000 */
[----:B------:R-:W-:Y:S02]  /*1cc0*/  FMUL.FTZ R168, R130, R23 ;  /* 0x0000001782a87220 */ /* 0x000fe40000410000 */
[----:B------:R-:W-:Y:S01]  /*1cd0*/  FFMA.FTZ R12, R148, R12, R21 ;  /* 0x0000000c940c7223 */ /* 0x000fe20000010015 */
[----:B------:R-:W3:Y:S01]  /*1ce0*/  MUFU.EX2 R18, R18 ;  /* 0x0000001200127308 */ /* 0x000ee20000000800 */
[----:B0-----:R-:W-:Y:S02]  /*1cf0*/  FMUL.FTZ R13, R149, R160 ;  /* 0x000000a0950d7220 */ /* 0x001fe40000410000 */
[----:B------:R-:W-:-:S02]  /*1d00*/  FMUL.FTZ R23, R35, R170 ;  /* 0x000000aa23177220 */ /* 0x000fc40000410000 */
[----:B------:R-:W-:Y:S02]  /*1d10*/  FFMA.FTZ R12, R149, R12, R168 ;  /* 0x0000000c950c7223 */ /* 0x000fe400000100a8 */
[C---:B------:R-:W-:Y:S02]  /*1d20*/  FMUL.FTZ R160, R154.reuse, R13 ;  /* 0x0000000d9aa07220 */ /* 0x040fe40000410000 */
[----:B------:R-:W-:Y:S02]  /*1d30*/  FFMA.FTZ R12, R154, R12, R23 ;  /* 0x0000000c9a0c7223 */ /* 0x000fe40000010017 */
[C---:B------:R-:W-:Y:S02]  /*1d40*/  FMUL.FTZ R160, R155.reuse, R160 ;  /* 0x000000a09ba07220 */ /* 0x040fe40000410000 */
[----:B------:R-:W-:Y:S02]  /*1d50*/  FMUL.FTZ R170, R132, R165 ;  /* 0x000000a584aa7220 */ /* 0x000fe40000410000 */
[----:B------:R-:W-:-:S02]  /*1d60*/  FFMA.FTZ R12, R155, R12, R172 ;  /* 0x0000000c9b0c7223 */ /* 0x000fc400000100ac */
[C---:B------:R-:W-:Y:S02]  /*1d70*/  FMUL.FTZ R13, R157.reuse, R160 ;  /* 0x000000a09d0d7220 */ /* 0x040fe40000410000 */
[----:B------:R-:W-:Y:S01]  /*1d80*/  FFMA.FTZ R12, R157, R12, R170 ;  /* 0x0000000c9d0c7223 */ /* 0x000fe200000100aa */
[----:B------:R-:W0:Y:S01]  /*1d90*/  MUFU.EX2 R20, R20 ;  /* 0x0000001400147308 */ /* 0x000e220000000800 */
[C---:B---3--:R-:W-:Y:S02]  /*1da0*/  FMUL.FTZ R180, R18.reuse, R13 ;  /* 0x0000000d12b47220 */ /* 0x048fe40000410000 */
[----:B------:R-:W-:Y:S01]  /*1db0*/  FFMA.FTZ R12, R18, R12, R171 ;  /* 0x0000000c120c7223 */ /* 0x000fe200000100ab */
[--C-:B------:R-:W-:Y:S02]  /*1dc0*/  HADD2.F32 R163, -RZ, R24.reuse.H0_H0 ;  /* 0x20000018ffa37230 */ /* 0x100fe40000004100 */
[----:B------:R-:W-:Y:S01]  /*1dd0*/  HADD2.F32 R160, -RZ, R24.H1_H1 ;  /* 0x30000018ffa07230 */ /* 0x000fe20000004100 */
[----:B------:R-:W-:-:S02]  /*1de0*/  FMUL.FTZ R24, R183, R180 ;  /* 0x000000b4b7187220 */ /* 0x000fc40000410000 */
[----:B------:R-:W-:Y:S02]  /*1df0*/  FMUL.FTZ R178, R141, R178 ;  /* 0x000000b28db27220 */ /* 0x000fe40000410000 */
[----:B------:R-:W-:Y:S02]  /*1e00*/  FFMA.FTZ R12, R183, R12, R176 ;  /* 0x0000000cb70c7223 */ /* 0x000fe400000100b0 */
[C---:B------:R-:W-:Y:S02]  /*1e10*/  FMUL.FTZ R13, R181.reuse, R24 ;  /* 0x00000018b50d7220 */ /* 0x040fe40000410000 */
[----:B------:R-:W-:Y:S02]  /*1e20*/  FMUL.FTZ R173, R140, R173 ;  /* 0x000000ad8cad7220 */ /* 0x000fe40000410000 */
[----:B------:R-:W-:Y:S02]  /*1e30*/  FFMA.FTZ R12, R181, R12, R178 ;  /* 0x0000000cb50c7223 */ /* 0x000fe400000100b2 */
[----:B------:R-:W-:-:S02]  /*1e40*/  FMUL.FTZ R13, R174, R13 ;  /* 0x0000000dae0d7220 */ /* 0x000fc40000410000 */
[----:B------:R-:W-:Y:S01]  /*1e50*/  FFMA.FTZ R24, R174, R12, R173 ;  /* 0x0000000cae187223 */ /* 0x000fe200000100ad */
[--C-:B------:R-:W-:Y:S01]  /*1e60*/  HADD2.F32 R185, -RZ, R25.reuse.H0_H0 ;  /* 0x20000019ffb97230 */ /* 0x100fe20000004100 */
[C---:B0-----:R-:W-:Y:S01]  /*1e70*/  FMUL.FTZ R12, R20.reuse, R13 ;  /* 0x0000000d140c7220 */ /* 0x041fe20000410000 */
[----:B------:R-:W-:Y:S01]  /*1e80*/  HADD2.F32 R180, -RZ, R25.H1_H1 ;  /* 0x30000019ffb47230 */ /* 0x000fe20000004100 */
[----:B------:R-:W-:Y:S01]  /*1e90*/  FFMA.FTZ R13, R20, R24, R175 ;  /* 0x00000018140d7223 */ /* 0x000fe200000100af */
[--C-:B------:R-:W-:Y:S02]  /*1ea0*/  HADD2.F32 R165, -RZ, R26.reuse.H0_H0 ;  /* 0x2000001affa57230 */ /* 0x100fe40000004100 */
[----:B------:R-:W-:Y:S02]  /*1eb0*/  HADD2.F32 R184, -RZ, R26.H1_H1 ;  /* 0x3000001affb87230 */ /* 0x000fe40000004100 */
[--C-:B------:R-:W-:Y:S02]  /*1ec0*/  HADD2.F32 R179, -RZ, R27.reuse.H0_H0 ;  /* 0x2000001bffb37230 */ /* 0x100fe40000004100 */
[----:B------:R-:W-:Y:S01]  /*1ed0*/  HADD2.F32 R167, -RZ, R27.H1_H1 ;  /* 0x3000001bffa77230 */ /* 0x000fe20000004100 */
[----:B------:R-:W-:Y:S05]  /*1ee0*/  @P0 BRA `(.L_x_4469) ;  /* 0x0000007000000947 */ /* 0x000fea0003800000 */
[----:B-12---:R-:W-:Y:S02]  /*1ef0*/  ISETP.NE.AND P0, PT, R113, c[0x0][0x174], PT ;  /* 0x00005d0071007a0c */ /* 0x006fe40003f05270 */
[----:B------:R-:W-:-:S11]  /*1f00*/  MOV R177, 0x3f800000 ;  /* 0x3f80000000b17802 */ /* 0x000fd60000000f00 */
[----:B------:R-:W-:-:S04]  /*1f10*/  @P0 LEA.HI R24, R113, R113, RZ, 0x1 ;  /* 0x0000007171180211 */ /* 0x000fc800078f08ff */
[----:B------:R-:W-:-:S04]  /*1f20*/  @P0 LOP3.LUT R24, R24, 0xfffffe, RZ, 0xc0, !PT ;  /* 0x00fffffe18180812 */ /* 0x000fc800078ec0ff */
[----:B------:R-:W-:-:S04]  /*1f30*/  @P0 IADD3 R24, -R24, R113, RZ ;  /* 0x0000007118180210 */ /* 0x000fc80007ffe1ff */
[----:B------:R-:W-:-:S05]  /*1f40*/  @P0 LEA R24, R24, R45, 0x8 ;  /* 0x0000002d18180211 */ /* 0x000fca00078e40ff */
[----:B------:R0:W1:Y:S02]  /*1f50*/  @P0 LDS R177, [R24.X4+0x35c0] ;  /* 0x0035c00018b10984 */ /* 0x0000640000004800 */
.L_x_4469:
[----:B-12---:R-:W-:Y:S05]  /*1f60*/  BSYNC B0 ;  /* 0x0000000000007941 */ /* 0x006fea0003800000 */
.L_x_4468:
[----:B------:R-:W-:Y:S01]  /*1f70*/  ISETP.GT.U32.AND P0, PT, R125, 0x1f, PT ;  /* 0x0000001f7d00780c */ /* 0x000fe20003f04070 */
[----:B------:R1:W-:Y:S01]  /*1f80*/  STS.64 [R125.X8+0x31b0], R12 ;  /* 0x0031b00c7d007388 */ /* 0x0003e20000008a00 */
[----:B------:R-:W-:Y:S01]  /*1f90*/  FMUL.FTZ R27, R105, R150 ;  /* 0x00000096691b7220 */ /* 0x000fe20000410000 */
[----:B------:R-:W-:Y:S01]  /*1fa0*/  BSSY B0, `(.L_x_4470) ;  /* 0x000004d000007945 */ /* 0x000fe20003800000 */
        /* <DEDUP_REMOVED lines=17> */
[----:B-1----:R-:W0:Y:S02]  /*20c0*/  LDS.128 R12, [R125.X16+0x31b0] ;  /* 0x0031b0007d0c7984 */ /* 0x002e24000000cc00 */
[----:B0-----:R-:W-:-:S02]  /*20d0*/  FFMA.FTZ R15, R13, R14, R15 ;  /* 0x0000000e0d0f7223 */ /* 0x001fc4000001000f */
[----:B------:R-:W-:Y:S01]  /*20e0*/  FMUL.FTZ R14, R12, R14 ;  /* 0x0000000e0c0e7220 */ /* 0x000fe20000410000 */
[----:B------:R-:W-:Y:S05]  /*20f0*/  BRA.DIV ~URZ, `(.L_x_4472) ;  /* 0x000035227f007947 */ /* 0x000fea000b800000 */
[----:B------:R0:W1:Y:S02]  /*2100*/  SHFL.UP PT, R161, R14, 0x1, RZ ;  /* 0x042000000ea17989 */ /* 0x00006400000e00ff */
.L_x_4523:
        /* <DEDUP_REMOVED lines=24> */
.L_x_4524:
        /* <DEDUP_REMOVED lines=10> */
[----:B-----5:R-:W-:Y:S05]  /*2330*/  CALL.REL.NOINC `($__internal_181_$__cuda_sm70_shflsync_idx_p) ;  /* 0x000041f000007944 */ /* 0x020fea0003c00000 */
.L_x_4474:
[----:B------:R-:W-:Y:S05]  /*2340*/  BRA.CONV ~URZ, `(.L_x_4475) ;  /* 0x000000637f007947 */ /* 0x000fea000b800000 */
[----:B0-----:R-:W-:Y:S01]  /*2350*/  HFMA2.MMA R189, -RZ, RZ, 0, 1.847743988037109375e-06 ;  /* 0x0000001fffbd7435 */ /* 0x001fe200000001ff */
[----:B------:R-:W-:-:S02]  /*2360*/  MOV R188, R167 ;  /* 0x000000a700bc7202 */ /* 0x000fc40000000f00 */
[----:B-1----:R-:W-:Y:S02]  /*2370*/  MOV R15, 0x1f ;  /* 0x0000001f000f7802 */ /* 0x002fe40000000f00 */
[----:B------:R-:W-:Y:S02]  /*2380*/  MOV R190, 0xffffffff ;  /* 0xffffffff00be7802 */ /* 0x000fe40000000f00 */
[----:B------:R-:W-:Y:S02]  /*2390*/  MOV R12, 0x23b0 ;  /* 0x000023b0000c7802 */ /* 0x000fe40000000f00 */
[----:B-----5:R-:W-:Y:S05]  /*23a0*/  CALL.REL.NOINC `($__internal_181_$__cuda_sm70_shflsync_idx_p) ;  /* 0x0000418000007944 */ /* 0x020fea0003c00000 */
.L_x_4475:
[----:B------:R-:W-:Y:S05]  /*23b0*/  BRA.DIV ~URZ, `(.L_x_4476) ;  /* 0x000037a27f007947 */ /* 0x000fea000b800000 */
[----:B-----5:R-:W2:Y:S04]  /*23c0*/  SHFL.IDX PT, R40, R40, RZ, 0x1f ;  /* 0x00001fff28287589 */ /* 0x020ea800000e0000 */
[----:B------:R3:W4:Y:S04]  /*23d0*/  SHFL.IDX PT, R13, R41, RZ, 0x1f ;  /* 0x00001fff290d7589 */ /* 0x00072800000e0000 */
[----:B------:R3:W0:Y:S04]  /*23e0*/  SHFL.UP PT, R161, R163, 0x1, RZ ;  /* 0x04200000a3a17989 */ /* 0x00062800000e00ff */
[----:B------:R3:W1:Y:S02]  /*23f0*/  SHFL.UP PT, R186, R167, 0x1, RZ ;  /* 0x04200000a7ba7989 */ /* 0x00066400000e00ff */
.L_x_4525:
[----:B01----:R-:W0:Y:S01]  /*2400*/  LDS.64 R14, [R125.X16+0x31b0] ;  /* 0x0031b0007d0e7984 */ /* 0x003e22000000ca00 */
[----:B--2---:R-:W-:Y:S01]  /*2410*/  MOV R12, R40 ;  /* 0x00000028000c7202 */ /* 0x004fe20000000f00 */
[----:B----4-:R-:W-:-:S04]  /*2420*/  @P1 FFMA.FTZ R13, R13, R161, R186 ;  /* 0x000000a10d0d1223 */ /* 0x010fc800000100ba */
[----:B------:R-:W-:Y:S02]  /*2430*/  @P1 FMUL.FTZ R12, R12, R161 ;  /* 0x000000a10c0c1220 */ /* 0x000fe40000410000 */
[C---:B0-----:R-:W-:Y:S02]  /*2440*/  FFMA.FTZ R15, R14.reuse, R13, R15 ;  /* 0x0000000d0e0f7223 */ /* 0x041fe4000001000f */
[----:B------:R-:W-:-:S05]  /*2450*/  FMUL.FTZ R14, R14, R12 ;  /* 0x0000000c0e0e7220 */ /* 0x000fca0000410000 */
[----:B------:R0:W-:Y:S02]  /*2460*/  STS.128 [R125.X16+0x31b0], R12 ;  /* 0x0031b00c7d007388 */ /* 0x0001e4000000cc00 */
.L_x_4471:
[----:B-1----:R-:W-:Y:S05]  /*2470*/  BSYNC B0 ;  /* 0x0000000000007941 */ /* 0x002fea0003800000 */
.L_x_4470:
[----:B------:R-:W-:Y:S01]  /*2480*/  WARPSYNC 0xffffffff ;  /* 0xffffffff00007948 */ /* 0x000fe20003800000 */
[----:B------:R-:W-:Y:S01]  /*2490*/  BAR.SYNC.DEFER_BLOCKING 0x0 ;  /* 0x0000000000007b1d */ /* 0x000fe20000010000 */
[C---:B0-----:R-:W-:Y:S01]  /*24a0*/  FMUL.FTZ R13, R20.reuse, R177 ;  /* 0x000000b1140d7220 */ /* 0x041fe20000410000 */
        /* <DEDUP_REMOVED lines=14> */
[----:B---3-5:R-:W0:Y:S01]  /*2590*/  LDS R41, [R125.X8+0x31b4] ;  /* 0x0031b4007d297984 */ /* 0x028e220000008800 */
        /* <DEDUP_REMOVED lines=20> */
[----:B------:R-:W-:-:S04]  /*26e0*/  FFMA.FTZ R161, R145, R41, R22 ;  /* 0x0000002991a17223 */ /* 0x000fc80000010016 */
        /* <DEDUP_REMOVED lines=31> */
.L_x_4526:
        /* <DEDUP_REMOVED lines=26> */
.L_x_4527:
        /* <DEDUP_REMOVED lines=11> */
.L_x_4478:
[----:B01----:R-:W-:Y:S05]  /*2b30*/  BSYNC B0 ;  /* 0x0000000000007941 */ /* 0x003fea0003800000 */
.L_x_4477:
[----:B------:R-:W-:Y:S01]  /*2b40*/  WARPSYNC 0xffffffff ;  /* 0xffffffff00007948 */ /* 0x000fe20003800000 */
[----:B------:R-:W-:Y:S01]  /*2b50*/  BAR.SYNC.DEFER_BLOCKING 0x0 ;  /* 0x0000000000007b1d */ /* 0x000fe20000010000 */
[----:B------:R-:W-:Y:S01]  /*2b60*/  HFMA2.MMA R15, -RZ, RZ, 0, 0 ;  /* 0x00000000ff0f7435 */ /* 0x000fe200000001ff */
[----:B------:R-:W-:Y:S01]  /*2b70*/  MOV R14, R125 ;  /* 0x0000007d000e7202 */ /* 0x000fe20000000f00 */
[C---:B------:R-:W-:Y:S01]  /*2b80*/  IMAD R22, R152.reuse, c[0x0][0x298], RZ ;  /* 0x0000a60098167a24 */ /* 0x040fe200078e02ff */
[----:B------:R-:W-:Y:S01]  /*2b90*/  ISETP.NE.AND P3, PT, R125, RZ, PT ;  /* 0x000000ff7d00720c */ /* 0x000fe20003f65270 */
[----:B------:R-:W-:Y:S01]  /*2ba0*/  IMAD R176, R152, c[0x0][0x2b8], RZ ;  /* 0x0000ae0098b07a24 */ /* 0x000fe200078e02ff */
[----:B------:R-:W-:Y:S01]  /*2bb0*/  HADD2.F32 R197, -RZ, R9.H0_H0 ;  /* 0x20000009ffc57230 */ /* 0x000fe20000004100 */
[C---:B------:R-:W-:Y:S01]  /*2bc0*/  IMAD R19, R135.reuse, c[0x0][0x29c], R22 ;  /* 0x0000a70087137a24 */ /* 0x040fe200078e0216 */
[----:B------:R-:W-:Y:S01]  /*2bd0*/  HADD2.F32 R199, -RZ, R10.H0_H0 ;  /* 0x2000000affc77230 */ /* 0x000fe20000004100 */
[----:B------:R-:W-:Y:S01]  /*2be0*/  IMAD R21, R135, c[0x0][0x2bc], R176 ;  /* 0x0000af0087157a24 */ /* 0x000fe200078e02b0 */
[----:B------:R-:W-:Y:S01]  /*2bf0*/  HADD2.F32 R201, -RZ, R11.H0_H0 ;  /* 0x2000000bffc97230 */ /* 0x000fe20000004100 */
[C---:B------:R-:W-:Y:S01]  /*2c00*/  IMAD R22, R151.reuse, c[0x0][0x2a0], RZ ;  /* 0x0000a80097167a24 */ /* 0x040fe200078e02ff */
[----:B------:R-:W-:Y:S01]  /*2c10*/  HADD2.F32 R203, -RZ, R4.H0_H0 ;  /* 0x20000004ffcb7230 */ /* 0x000fe20000004100 */
[----:B------:R-:W-:Y:S01]  /*2c20*/  IMAD R176, R151, c[0x0][0x2c0], RZ ;  /* 0x0000b00097b07a24 */ /* 0x000fe200078e02ff */
[----:B------:R-:W-:Y:S01]  /*2c30*/  HADD2.F32 R205, -RZ, R5.H0_H0 ;  /* 0x20000005ffcd7230 */ /* 0x000fe20000004100 */
[----:B------:R-:W-:Y:S01]  /*2c40*/  FMUL.FTZ R192, R84, R201 ;  /* 0x000000c954c07220 */ /* 0x000fe20000410000 */
[C---:B------:R-:W-:Y:S01]  /*2c50*/  IADD3 R214, R125.reuse, 0x140, RZ ;  /* 0x000001407dd67810 */ /* 0x040fe20007ffe0ff */
[----:B------:R-:W-:Y:S01]  /*2c60*/  FMUL.FTZ R188, R82, R203 ;  /* 0x000000cb52bc7220 */ /* 0x000fe20000410000 */
[----:B------:R-:W-:Y:S01]  /*2c70*/  IADD3 R216, R125, 0x180, RZ ;  /* 0x000001807dd87810 */ /* 0x000fe20007ffe0ff */
[----:B------:R-:W-:Y:S01]  /*2c80*/  FFMA.FTZ R192, R33, -R192, R164 ;  /* 0x800000c021c07223 */ /* 0x000fe200000100a4 */
[----:B------:R-:W-:Y:S01]  /*2c90*/  IADD3 R218, R125, 0x280, RZ ;  /* 0x000002807dda7810 */ /* 0x000fe20007ffe0ff */
[----:B------:R-:W-:Y:S01]  /*2ca0*/  FFMA.FTZ R188, R35, -R188, R166 ;  /* 0x800000bc23bc7223 */ /* 0x000fe200000100a6 */
[C---:B------:R-:W-:Y:S01]  /*2cb0*/  IADD3 R234, R125.reuse, 0x200, RZ ;  /* 0x000002007dea7810 */ /* 0x040fe20007ffe0ff */
[----:B------:R-:W-:Y:S01]  /*2cc0*/  FMUL.FTZ R230, R108, R41 ;  /* 0x000000296ce67220 */ /* 0x000fe20000410000 */
[----:B------:R-:W0:Y:S01]  /*2cd0*/  LDS R12, [R125.X8+0x33c4] ;  /* 0x0033c4007d0c7984 */ /* 0x000e220000008800 */
[----:B------:R-:W-:Y:S01]  /*2ce0*/  IADD3 R220, R125, 0x2c0, RZ ;  /* 0x000002c07ddc7810 */ /* 0x000fe20007ffe0ff */
[----:B------:R-:W-:Y:S01]  /*2cf0*/  FMUL.FTZ R232, R107, R161 ;  /* 0x000000a16be87220 */ /* 0x000fe20000410000 */
[C---:B------:R-:W-:Y:S01]  /*2d00*/  IADD3 R222, R125.reuse, 0x300, RZ ;  /* 0x000003007dde7810 */ /* 0x040fe20007ffe0ff */
[----:B------:R1:W-:Y:S01]  /*2d10*/  @!P3 STS.64 [R45.X8+0x3ec0], R16 ;  /* 0x003ec0102d00b388 */ /* 0x0003e20000008a00 */
[C---:B------:R-:W-:Y:S01]  /*2d20*/  IADD3 R224, R125.reuse, 0x340, RZ ;  /* 0x000003407de07810 */ /* 0x040fe20007ffe0ff */
[----:B------:R-:W-:Y:S01]  /*2d30*/  FMUL.FTZ R164, R102, R164 ;  /* 0x000000a466a47220 */ /* 0x000fe20000410000 */
[C---:B------:R-:W-:Y:S01]  /*2d40*/  IADD3 R226, R125.reuse, 0x380, RZ ;  /* 0x000003807de27810 */ /* 0x040fe20007ffe0ff */
[----:B------:R-:W-:Y:S01]  /*2d50*/  FMUL.FTZ R166, R100, R166 ;  /* 0x000000a664a67220 */ /* 0x000fe20000410000 */
[----:B------:R-:W-:Y:S01]  /*2d60*/  IADD3 R228, R125, 0x3c0, RZ ;  /* 0x000003c07de47810 */ /* 0x000fe20007ffe0ff */
[----:B------:R-:W-:Y:S01]  /*2d70*/  BSSY B0, `(.L_x_4481) ;  /* 0x00000f6000007945 */ /* 0x000fe20003800000 */
[----:B0-----:R-:W-:-:S02]  /*2d80*/  FFMA.FTZ R177, R12, R177, R184 ;  /* 0x000000b10cb17223 */ /* 0x001fc400000100b8 */
[----:B------:R-:W-:-:S04]  /*2d90*/  IMAD.WIDE.U32 R12, R135, c[0x0][0x298], R14 ;  /* 0x0000a600870c7a25 */ /* 0x000fc800078e000e */
[----:B------:R-:W-:Y:S01]  /*2da0*/  FFMA.FTZ R179, R20, R177, R179 ;  /* 0x000000b114b37223 */ /* 0x000fe200000100b3 */
[----:B------:R-:W-:Y:S01]  /*2db0*/  IADD3 R13, R13, R19, RZ ;  /* 0x000000130d0d7210 */ /* 0x000fe20007ffe0ff */
[----:B------:R-:W-:-:S04]  /*2dc0*/  IMAD.WIDE.U32 R14, R135, c[0x0][0x2b8], R14 ;  /* 0x0000ae00870e7a25 */ /* 0x000fc800078e000e */
[----:B------:R-:W-:Y:S01]  /*2dd0*/  FFMA.FTZ R174, R174, R179, R187 ;  /* 0x000000b3aeae7223 */ /* 0x000fe200000100bb */
[----:B------:R-:W-:Y:S01]  /*2de0*/  IADD3 R21, R15, R21, RZ ;  /* 0x000000150f157210 */ /* 0x000fe20007ffe0ff */
[----:B------:R-:W-:Y:S01]  /*2df0*/  IMAD R19, R131, c[0x0][0x2a4], R22 ;  /* 0x0000a90083137a24 */ /* 0x000fe200078e0216 */
[----:B------:R-:W-:Y:S01]  /*2e00*/  MOV R20, R14 ;  /* 0x0000000e00147202 */ /* 0x000fe20000000f00 */
[----:B------:R-:W-:Y:S01]  /*2e10*/  FFMA.FTZ R181, R181, R174, R182 ;  /* 0x000000aeb5b57223 */ /* 0x000fe200000100b6 */
[----:B------:R-:W-:Y:S01]  /*2e20*/  LEA R187, R113, 0xfffffc00, 0xa ;  /* 0xfffffc0071bb7811 */ /* 0x000fe200078e50ff */
[----:B------:R-:W-:-:S04]  /*2e30*/  IMAD.WIDE.U32 R14, R131, c[0x0][0x2a0], R12 ;  /* 0x0000a800830e7a25 */ /* 0x000fc800078e000c */
[----:B------:R-:W-:Y:S01]  /*2e40*/  FFMA.FTZ R183, R183, R181, R180 ;  /* 0x000000b5b7b77223 */ /* 0x000fe200000100b4 */
[----:B------:R-:W-:Y:S01]  /*2e50*/  IADD3 R178, R15, R19, RZ ;  /* 0x000000130fb27210 */ /* 0x000fe20007ffe0ff */
[----:B------:R-:W-:Y:S01]  /*2e60*/  IMAD R13, R131, c[0x0][0x2c4], R176 ;  /* 0x0000b100830d7a24 */ /* 0x000fe200078e02b0 */
[----:B------:R-:W-:Y:S01]  /*2e70*/  LEA R22, P1, R14, c[0x0][0x318], 0x2 ;  /* 0x0000c6000e167a11 */ /* 0x000fe200078210ff */
[----:B------:R-:W-:Y:S01]  /*2e80*/  FFMA.FTZ R185, R18, R183, R185 ;  /* 0x000000b712b97223 */ /* 0x000fe200000100b9 */
[----:B------:R-:W-:Y:S01]  /*2e90*/  IADD3 R12, P0, R187, R14, RZ ;  /* 0x0000000ebb0c7210 */ /* 0x000fe20007f1e0ff */
[----:B------:R-:W-:Y:S01]  /*2ea0*/  IMAD.WIDE.U32 R20, R131, c[0x0][0x2c0], R20 ;  /* 0x0000b00083147a25 */ /* 0x000fe200078e0014 */
[----:B------:R-:W-:Y:S02]  /*2eb0*/  LEA.HI.X R23, R14, c[0x0][0x31c], R178, 0x2, P1 ;  /* 0x0000c7000e177a11 */ /* 0x000fe400008f14b2 */
[----:B------:R-:W-:Y:S01]  /*2ec0*/  SHF.R.S32.HI R15, RZ, 0x1f, R187 ;  /* 0x0000001fff0f7819 */ /* 0x000fe200000114bb */
[----:B------:R-:W-:Y:S01]  /*2ed0*/  FFMA.FTZ R157, R157, R185, R160 ;  /* 0x000000b99d9d7223 */ /* 0x000fe200000100a0 */
[----:B------:R-:W-:Y:S01]  /*2ee0*/  IADD3 R176, R21, R13, RZ ;  /* 0x0000000d15b07210 */ /* 0x000fe20007ffe0ff */
[----:B------:R-:W-:Y:S01]  /*2ef0*/  IMAD R13, R112, -0x400, R133 ;  /* 0xfffffc00700d7824 */ /* 0x000fe200078e0285 */
[C---:B------:R-:W-:Y:S01]  /*2f00*/  LEA R18, P2, R20.reuse, c[0x0][0x320], 0x2 ;  /* 0x0000c80014127a11 */ /* 0x040fe200078410ff */
[----:B------:R-:W-:Y:S01]  /*2f10*/  FFMA.FTZ R155, R155, R157, R158 ;  /* 0x0000009d9b9b7223 */ /* 0x000fe2000001009e */
[----:B------:R-:W-:Y:S01]  /*2f20*/  IADD3 R14, P1, R187, R20, RZ ;  /* 0x00000014bb0e7210 */ /* 0x000fe20007f3e0ff */
[----:B------:R-:W-:Y:S01]  /*2f30*/  IMAD.WIDE R22, R13, 0x4, R22 ;  /* 0x000000040d167825 */ /* 0x000fe200078e0216 */
[----:B------:R-:W-:Y:S01]  /*2f40*/  LEA.HI.X R19, R20, c[0x0][0x324], R176, 0x2, P2 ;  /* 0x0000c90014137a11 */ /* 0x000fe200010f14b0 */
[----:B------:R-:W-:Y:S01]  /*2f50*/  HADD2.F32 R160, -RZ, R11.H1_H1 ;  /* 0x3000000bffa07230 */ /* 0x000fe20000004100 */
[C---:B------:R-:W-:Y:S01]  /*2f60*/  SHF.L.U64.HI R20, R43.reuse, 0x2, R42 ;  /* 0x000000022b147819 */ /* 0x040fe2000001022a */
[----:B------:R-:W-:Y:S01]  /*2f70*/  FFMA.FTZ R159, R154, R155, R159 ;  /* 0x0000009b9a9f7223 */ /* 0x000fe2000001009f */
[----:B------:R-:W-:Y:S01]  /*2f80*/  SHF.L.U32 R21, R43, 0x2, RZ ;  /* 0x000000022b157819 */ /* 0x000fe200000006ff */
[----:B------:R-:W-:Y:S01]  /*2f90*/  IMAD.WIDE R18, R13, 0x4, R18 ;  /* 0x000000040d127825 */ /* 0x000fe200078e0212 */
[----:B------:R-:W-:Y:S01]  /*2fa0*/  HADD2.F32 R154, -RZ, R7.H1_H1 ;  /* 0x30000007ff9a7230 */ /* 0x000fe20000004100 */
[----:B------:R-:W-:-:S02]  /*2fb0*/  IADD3.X R13, R15, R178, RZ, P0, !PT ;  /* 0x000000b20f0d7210 */ /* 0x000fc400007fe4ff */
[----:B------:R-:W-:Y:S01]  /*2fc0*/  FFMA.FTZ R189, R149, R159, R156 ;  /* 0x0000009f95bd7223 */ /* 0x000fe2000001009c */
[----:B------:R-:W-:Y:S01]  /*2fd0*/  IADD3.X R15, R15, R176, RZ, P1, !PT ;  /* 0x000000b00f0f7210 */ /* 0x000fe20000ffe4ff */
[C---:B------:R-:W-:Y:S01]  /*2fe0*/  IMAD R158, R20.reuse, c[0x0][0x2b0], RZ ;  /* 0x0000ac00149e7a24 */ /* 0x040fe200078e02ff */
[----:B------:R-:W-:Y:S01]  /*2ff0*/  HADD2.F32 R176, -RZ, R4.H1_H1 ;  /* 0x30000004ffb07230 */ /* 0x000fe20000004100 */
[----:B------:R-:W-:Y:S01]  /*3000*/  IMAD R20, R20, c[0x0][0x2d0], RZ ;  /* 0x0000b40014147a24 */ /* 0x000fe200078e02ff */
[----:B------:R-:W-:Y:S01]  /*3010*/  IADD3 R187, -R187, c[0x0][0x168], -R125 ;  /* 0x00005a00bbbb7a10 */ /* 0x000fe20007ffe97d */
[----:B------:R-:W-:Y:S01]  /*3020*/  FFMA.FTZ R153, R148, R189, R153 ;  /* 0x000000bd94997223 */ /* 0x000fe20000010099 */
[----:B------:R-:W-:Y:S01]  /*3030*/  HADD2.F32 R148, -RZ, R6.H1_H1 ;  /* 0x30000006ff947230 */ /* 0x000fe20000004100 */
[----:B------:R-:W-:Y:S01]  /*3040*/  IMAD R191, R21, c[0x0][0x2b4], R158 ;  /* 0x0000ad0015bf7a24 */ /* 0x000fe200078e029e */
[----:B------:R-:W-:Y:S01]  /*3050*/  ISETP.GE.AND P0, PT, R187, 0x1, PT ;  /* 0x00000001bb00780c */ /* 0x000fe20003f06270 */
[----:B------:R-:W-:Y:S01]  /*3060*/  IMAD R193, R21, c[0x0][0x2d4], R20 ;  /* 0x0000b50015c17a24 */ /* 0x000fe200078e0214 */
[----:B------:R-:W-:Y:S01]  /*3070*/  ISETP.GE.AND P1, PT, R187, 0x41, PT ;  /* 0x00000041bb00780c */ /* 0x000fe20003f26270 */
[----:B------:R-:W-:Y:S01]  /*3080*/  IMAD.WIDE.U32 R22, R21, c[0x0][0x2b0], R22 ;  /* 0x0000ac0015167a25 */ /* 0x000fe200078e0016 */
[----:B------:R-:W-:-:S03]  /*3090*/  ISETP.GE.AND P2, PT, R187, 0x81, PT ;  /* 0x00000081bb00780c */ /* 0x000fc60003f46270 */
[----:B------:R-:W-:Y:S02]  /*30a0*/  FFMA.FTZ R147, R147, R153, R150 ;  /* 0x0000009993937223 */ /* 0x000fe40000010096 */
[----:B------:R-:W-:Y:S01]  /*30b0*/  IMAD.WIDE.U32 R20, R21, c[0x0][0x2d0], R18 ;  /* 0x0000b40015147a25 */ /* 0x000fe200078e0012 */
[----:B------:R-:W-:Y:S02]  /*30c0*/  SHF.L.U32 R18, R125, 0x4, RZ ;  /* 0x000000047d127819 */ /* 0x000fe400000006ff */
[----:B------:R-:W-:Y:S01]  /*30d0*/  P2R R19, PR, RZ, 0x8 ;  /* 0x00000008ff137803 */ /* 0x000fe20000000000 */
[----:B------:R-:W-:Y:S01]  /*30e0*/  FFMA.FTZ R27, R146, R147, R27 ;  /* 0x00000093921b7223 */ /* 0x000fe2000001001b */
[----:B------:R-:W-:Y:S01]  /*30f0*/  IADD3 R19, R23, R191, RZ ;  /* 0x000000bf17137210 */ /* 0x000fe20007ffe0ff */
[----:B------:R-:W-:Y:S01]  /*3100*/  HADD2.F32 R146, -RZ, R5.H1_H1 ;  /* 0x30000005ff927230 */ /* 0x000fe20000004100 */
[----:B------:R-:W-:Y:S01]  /*3110*/  IADD3 R21, R21, R193, RZ ;  /* 0x000000c115157210 */ /* 0x000fe20007ffe0ff */
[----:B------:R-:W-:Y:S01]  /*3120*/  HADD2.F32 R193, -RZ, R6.H0_H0 ;  /* 0x20000006ffc17230 */ /* 0x000fe20000004100 */
[----:B------:R-:W-:Y:S01]  /*3130*/  LEA.HI.SX32 R23, R18, R18, 0x1b ;  /* 0x0000001212177211 */ /* 0x000fe200078fdaff */
[----:B------:R-:W-:Y:S01]  /*3140*/  FFMA.FTZ R143, R143, R27, R26 ;  /* 0x0000001b8f8f7223 */ /* 0x000fe2000001001a */
[----:B------:R-:W-:Y:S01]  /*3150*/  MOV R18, R22 ;  /* 0x0000001600127202 */ /* 0x000fe20000000f00 */
[----:B------:R-:W-:Y:S01]  /*3160*/  FMUL.FTZ R22, R78, R181 ;  /* 0x000000b54e167220 */ /* 0x000fe20000410000 */
[----:B------:R-:W-:Y:S01]  /*3170*/  HADD2.F32 R191, -RZ, R7.H0_H0 ;  /* 0x20000007ffbf7230 */ /* 0x000fe20000004100 */
[----:B-1----:R-:W-:-:S02]  /*3180*/  FMUL.FTZ R17, R83, R183 ;  /* 0x000000b753117220 */ /* 0x002fc40000410000 */
[----:B------:R-:W-:Y:S02]  /*3190*/  FMUL.FTZ R26, R193, R22 ;  /* 0x00000016c11a7220 */ /* 0x000fe40000410000 */
[----:B------:R-:W-:Y:S01]  /*31a0*/  FFMA.FTZ R195, R144, R143, R25 ;  /* 0x0000008f90c37223 */ /* 0x000fe20000010019 */
[--C-:B------:R-:W-:Y:S01]  /*31b0*/  HADD2.F32 R25, -RZ, R8.reuse.H0_H0 ;  /* 0x20000008ff197230 */ /* 0x100fe20000004100 */
[----:B------:R-:W-:Y:S01]  /*31c0*/  FMUL.FTZ R149, R79, R177 ;  /* 0x000000b14f957220 */ /* 0x000fe20000410000 */
[----:B------:R0:W-:Y:S01]  /*31d0*/  STS [R23.X4+0x10b0], R26 ;  /* 0x0010b01a17007388 */ /* 0x0001e20000004800 */
[----:B------:R-:W-:Y:S02]  /*31e0*/  FMUL.FTZ R207, R81, R174 ;  /* 0x000000ae51cf7220 */ /* 0x000fe40000410000 */
[----:B------:R-:W-:Y:S02]  /*31f0*/  FMUL.FTZ R16, R146, R17 ;  /* 0x0000001192107220 */ /* 0x000fe40000410000 */
[----:B------:R-:W-:Y:S01]  /*3200*/  FFMA.FTZ R145, R145, R195, R24 ;  /* 0x000000c391917223 */ /* 0x000fe20000010018 */
[----:B------:R-:W-:Y:S01]  /*3210*/  HADD2.F32 R24, -RZ, R8.H1_H1 ;  /* 0x30000008ff187230 */ /* 0x000fe20000004100 */
[----:B------:R-:W-:Y:S01]  /*3220*/  FMUL.FTZ R156, R154, R149 ;  /* 0x000000959a9c7220 */ /* 0x000fe20000410000 */
[----:B------:R1:W-:Y:S01]  /*3230*/  STS [R23.X4+0x10ac], R16 ;  /* 0x0010ac1017007388 */ /* 0x0003e20000004800 */
[----:B------:R-:W-:-:S02]  /*3240*/  FMUL.FTZ R150, R148, R207 ;  /* 0x000000cf94967220 */ /* 0x000fc40000410000 */
[----:B0-----:R-:W-:Y:S01]  /*3250*/  FMUL.FTZ R26, R90, R25 ;  /* 0x000000195a1a7220 */ /* 0x001fe20000410000 */
[----:B------:R0:W-:Y:S01]  /*3260*/  STS [R23.X4+0x10bc], R156 ;  /* 0x0010bc9c17007388 */ /* 0x0001e20000004800 */
[C---:B------:R-:W-:Y:S02]  /*3270*/  FMUL.FTZ R144, R93.reuse, R24 ;  /* 0x000000185d907220 */ /* 0x040fe40000410000 */
[----:B------:R-:W-:Y:S01]  /*3280*/  FFMA.FTZ R26, R28, -R26, R41 ;  /* 0x8000001a1c1a7223 */ /* 0x000fe20000010029 */
[----:B------:R2:W-:Y:S01]  /*3290*/  STS [R23.X4+0x10b4], R150 ;  /* 0x0010b49617007388 */ /* 0x0005e20000004800 */
[----:B------:R-:W-:Y:S02]  /*32a0*/  FMUL.FTZ R202, R76, R179 ;  /* 0x000000b34cca7220 */ /* 0x000fe40000410000 */
[----:B-1----:R-:W-:Y:S02]  /*32b0*/  FMUL.FTZ R16, R90, R145 ;  /* 0x000000915a107220 */ /* 0x002fe40000410000 */
[----:B------:R-:W-:Y:S01]  /*32c0*/  FFMA.FTZ R144, R30, -R144, R161 ;  /* 0x800000901e907223 */ /* 0x000fe200000100a1 */
[----:B0-----:R-:W-:Y:S01]  /*32d0*/  HADD2.F32 R156, -RZ, R9.H1_H1 ;  /* 0x30000009ff9c7230 */ /* 0x001fe20000004100 */
[----:B------:R-:W-:-:S02]  /*32e0*/  FMUL.FTZ R211, R93, R195 ;  /* 0x000000c35dd37220 */ /* 0x000fc40000410000 */
[----:B------:R-:W-:Y:S02]  /*32f0*/  FFMA.FTZ R209, R26, R16, RZ ;  /* 0x000000101ad17223 */ /* 0x000fe400000100ff */
[C---:B--2---:R-:W-:Y:S02]  /*3300*/  FMUL.FTZ R150, R88.reuse, R197 ;  /* 0x000000c558967220 */ /* 0x044fe40000410000 */
[----:B------:R-:W-:Y:S02]  /*3310*/  FMUL.FTZ R158, R191, R202 ;  /* 0x000000cabf9e7220 */ /* 0x000fe40000410000 */
[----:B------:R-:W-:Y:S02]  /*3320*/  FMUL.FTZ R178, R91, R156 ;  /* 0x0000009c5bb27220 */ /* 0x000fe40000410000 */
[----:B------:R-:W-:Y:S01]  /*3330*/  FFMA.FTZ R150, R29, -R150, R40 ;  /* 0x800000961d967223 */ /* 0x000fe20000010028 */
[----:B------:R0:W-:Y:S01]  /*3340*/  STS [R23.X4+0x10b8], R158 ;  /* 0x0010b89e17007388 */ /* 0x0001e20000004800 */
[----:B------:R-:W-:-:S02]  /*3350*/  FMUL.FTZ R200, R88, R143 ;  /* 0x0000008f58c87220 */ /* 0x000fc40000410000 */
[----:B------:R-:W-:Y:S02]  /*3360*/  FFMA.FTZ R209, R144, R211, R209 ;  /* 0x000000d390d17223 */ /* 0x000fe400000100d1 */
[----:B------:R-:W-:Y:S02]  /*3370*/  FMUL.FTZ R180, R86, R199 ;  /* 0x000000c756b47220 */ /* 0x000fe40000410000 */
[----:B------:R-:W-:Y:S02]  /*3380*/  FFMA.FTZ R178, R32, -R178, R163 ;  /* 0x800000b220b27223 */ /* 0x000fe400000100a3 */
[----:B------:R-:W-:Y:S01]  /*3390*/  FMUL.FTZ R213, R91, R27 ;  /* 0x0000001b5bd57220 */ /* 0x000fe20000410000 */
[----:B0-----:R-:W-:Y:S01]  /*33a0*/  HADD2.F32 R158, -RZ, R10.H1_H1 ;  /* 0x3000000aff9e7230 */ /* 0x001fe20000004100 */
[----:B------:R-:W-:Y:S02]  /*33b0*/  FFMA.FTZ R209, R150, R200, R209 ;  /* 0x000000c896d17223 */ /* 0x000fe400000100d1 */
[----:B------:R-:W-:-:S02]  /*33c0*/  FFMA.FTZ R180, R31, -R180, R162 ;  /* 0x800000b41fb47223 */ /* 0x000fc400000100a2 */
[C---:B------:R-:W-:Y:S02]  /*33d0*/  FMUL.FTZ R194, R89.reuse, R158 ;  /* 0x0000009e59c27220 */ /* 0x040fe40000410000 */
[----:B------:R-:W-:Y:S02]  /*33e0*/  FMUL.FTZ R196, R86, R147 ;  /* 0x0000009356c47220 */ /* 0x000fe40000410000 */
[----:B------:R-:W-:Y:S02]  /*33f0*/  FFMA.FTZ R209, R178, R213, R209 ;  /* 0x000000d5b2d17223 */ /* 0x000fe400000100d1 */
[----:B------:R-:W-:Y:S02]  /*3400*/  FFMA.FTZ R194, R34, -R194, R165 ;  /* 0x800000c222c27223 */ /* 0x000fe400000100a5 */
[----:B------:R-:W-:Y:S02]  /*3410*/  FMUL.FTZ R215, R89, R153 ;  /* 0x0000009959d77220 */ /* 0x000fe40000410000 */
[----:B------:R-:W-:-:S02]  /*3420*/  FFMA.FTZ R209, R180, R196, R209 ;  /* 0x000000c4b4d17223 */ /* 0x000fc400000100d1 */
[C---:B------:R-:W-:Y:S02]  /*3430*/  FMUL.FTZ R190, R87.reuse, R160 ;  /* 0x000000a057be7220 */ /* 0x040fe40000410000 */
[----:B------:R-:W-:Y:S02]  /*3440*/  FMUL.FTZ R182, R84, R189 ;  /* 0x000000bd54b67220 */ /* 0x000fe40000410000 */
[----:B------:R-:W-:Y:S02]  /*3450*/  FFMA.FTZ R209, R194, R215, R209 ;  /* 0x000000d7c2d17223 */ /* 0x000fe400000100d1 */
[----:B------:R-:W-:Y:S02]  /*3460*/  FFMA.FTZ R190, R130, -R190, R167 ;  /* 0x800000be82be7223 */ /* 0x000fe400000100a7 */
[----:B------:R-:W-:Y:S02]  /*3470*/  FMUL.FTZ R217, R87, R159 ;  /* 0x0000009f57d97220 */ /* 0x000fe40000410000 */
[----:B------:R-:W-:-:S02]  /*3480*/  FFMA.FTZ R209, R192, R182, R209 ;  /* 0x000000b6c0d17223 */ /* 0x000fc400000100d1 */
[----:B------:R-:W-:Y:S02]  /*3490*/  FMUL.FTZ R184, R82, R155 ;  /* 0x0000009b52b87220 */ /* 0x000fe40000410000 */
[----:B------:R-:W-:Y:S02]  /*34a0*/  FFMA.FTZ R209, R190, R217, R209 ;  /* 0x000000d9bed17223 */ /* 0x000fe400000100d1 */
[----:B------:R-:W-:Y:S02]  /*34b0*/  FMUL.FTZ R221, R85, R176 ;  /* 0x000000b055dd7220 */ /* 0x000fe40000410000 */
[-C--:B------:R-:W-:Y:S02]  /*34c0*/  FFMA.FTZ R209, R188, R184.reuse, R209 ;  /* 0x000000b8bcd17223 */ /* 0x080fe400000100d1 */
[----:B------:R-:W-:Y:S02]  /*34d0*/  FMUL.FTZ R206, R203, R184 ;  /* 0x000000b8cbce7220 */ /* 0x000fe40000410000 */
[----:B------:R-:W-:-:S02]  /*34e0*/  FMUL.FTZ R219, R85, R157 ;  /* 0x0000009d55db7220 */ /* 0x000fc40000410000 */
[----:B------:R-:W-:Y:S01]  /*34f0*/  FMUL.FTZ R184, R80, R205 ;  /* 0x000000cd50b87220 */ /* 0x000fe20000410000 */
[----:B------:R0:W-:Y:S01]  /*3500*/  STS [R23.X4+0x10a0], R206 ;  /* 0x0010a0ce17007388 */ /* 0x0001e20000004800 */
[----:B------:R-:W-:Y:S02]  /*3510*/  FFMA.FTZ R186, R134, -R221, R168 ;  /* 0x800000dd86ba7223 */ /* 0x000fe400000100a8 */
[----:B------:R-:W-:Y:S02]  /*3520*/  FMUL.FTZ R212, R80, R185 ;  /* 0x000000b950d47220 */ /* 0x000fe40000410000 */
[----:B------:R-:W-:Y:S02]  /*3530*/  FMUL.FTZ R204, R160, R217 ;  /* 0x000000d9a0cc7220 */ /* 0x000fe40000410000 */
[----:B------:R-:W-:Y:S02]  /*3540*/  FFMA.FTZ R209, R186, R219, R209 ;  /* 0x000000dbbad17223 */ /* 0x000fe400000100d1 */
[----:B------:R-:W-:Y:S01]  /*3550*/  FFMA.FTZ R184, R132, -R184, R169 ;  /* 0x800000b884b87223 */ /* 0x000fe200000100a9 */
[----:B------:R-:W-:Y:S01]  /*3560*/  STS [R23.X4+0x109c], R204 ;  /* 0x00109ccc17007388 */ /* 0x000fe20000004800 */
[----:B------:R-:W-:-:S02]  /*3570*/  FMUL.FTZ R217, R83, R146 ;  /* 0x0000009253d97220 */ /* 0x000fc40000410000 */
[----:B------:R-:W-:Y:S02]  /*3580*/  FMUL.FTZ R208, R176, R219 ;  /* 0x000000dbb0d07220 */ /* 0x000fe40000410000 */
[----:B------:R-:W-:Y:S02]  /*3590*/  FMUL.FTZ R210, R205, R212 ;  /* 0x000000d4cdd27220 */ /* 0x000fe40000410000 */
[----:B------:R-:W-:Y:S01]  /*35a0*/  FMUL.FTZ R198, R201, R182 ;  /* 0x000000b6c9c67220 */ /* 0x000fe20000410000 */
[----:B------:R1:W-:Y:S01]  /*35b0*/  STS [R23.X4+0x10a4], R208 ;  /* 0x0010a4d017007388 */ /* 0x0003e20000004800 */
[----:B------:R-:W-:Y:S02]  /*35c0*/  FFMA.FTZ R209, R184, R212, R209 ;  /* 0x000000d4b8d17223 */ /* 0x000fe400000100d1 */
[----:B------:R-:W-:Y:S01]  /*35d0*/  FMUL.FTZ R212, R78, R193 ;  /* 0x000000c14ed47220 */ /* 0x000fe20000410000 */
[----:B------:R2:W-:Y:S01]  /*35e0*/  STS [R23.X4+0x10a8], R210 ;  /* 0x0010a8d217007388 */ /* 0x0005e20000004800 */
[----:B------:R-:W-:Y:S01]  /*35f0*/  FFMA.FTZ R182, R138, -R217, R170 ;  /* 0x800000d98ab67223 */ /* 0x000fe200000100aa */
[----:B------:R-:W-:Y:S01]  /*3600*/  LEA.HI.SX32 R217, R226, R125, 0x1b ;  /* 0x0000007de2d97211 */ /* 0x000fe200078fdaff */
[----:B0-----:R-:W-:Y:S01]  /*3610*/  FMUL.FTZ R206, R156, R213 ;  /* 0x000000d59cce7220 */ /* 0x001fe20000410000 */
[----:B------:R-:W-:Y:S01]  /*3620*/  STS [R23.X4+0x1098], R198 ;  /* 0x001098c617007388 */ /* 0x000fe20000004800 */
[----:B------:R-:W-:Y:S01]  /*3630*/  FFMA.FTZ R209, R182, R17, R209 ;  /* 0x00000011b6d17223 */ /* 0x000fe200000100d1 */
[----:B------:R-:W-:Y:S01]  /*3640*/  LEA.HI.SX32 R213, R218, R125, 0x1b ;  /* 0x0000007ddad57211 */ /* 0x000fe200078fdaff */
[----:B-1----:R-:W-:Y:S01]  /*3650*/  FMUL.FTZ R208, R199, R196 ;  /* 0x000000c4c7d07220 */ /* 0x002fe20000410000 */
[----:B------:R0:W-:Y:S01]  /*3660*/  STS [R23.X4+0x108c], R206 ;  /* 0x00108cce17007388 */ /* 0x0001e20000004800 */
[----:B------:R-:W-:Y:S01]  /*3670*/  FFMA.FTZ R196, R136, -R212, R171 ;  /* 0x800000d488c47223 */ /* 0x000fe200000100ab */
[----:B------:R-:W-:Y:S01]  /*3680*/  IADD3 R212, R125, 0x100, RZ ;  /* 0x000001007dd47810 */ /* 0x000fe20007ffe0ff */
[----:B--2---:R-:W-:Y:S01]  /*3690*/  FMUL.FTZ R210, R158, R215 ;  /* 0x000000d79ed27220 */ /* 0x004fe20000410000 */
[----:B------:R1:W-:Y:S01]  /*36a0*/  STS [R23.X4+0x1090], R208 ;  /* 0x001090d017007388 */ /* 0x0003e20000004800 */
[----:B------:R-:W-:Y:S01]  /*36b0*/  FFMA.FTZ R209, R196, R22, R209 ;  /* 0x00000016c4d17223 */ /* 0x000fe200000100d1 */
[----:B------:R-:W-:Y:S01]  /*36c0*/  LEA.HI.SX32 R215, R222, R125, 0x1b ;  /* 0x0000007dded77211 */ /* 0x000fe200078fdaff */
[----:B------:R-:W-:Y:S01]  /*36d0*/  FMUL.FTZ R204, R197, R200 ;  /* 0x000000c8c5cc7220 */ /* 0x000fe20000410000 */
[----:B------:R2:W-:Y:S01]  /*36e0*/  STS [R23.X4+0x1094], R210 ;  /* 0x001094d217007388 */ /* 0x0005e20000004800 */
[----:B------:R-:W-:Y:S01]  /*36f0*/  FMUL.FTZ R22, R24, R211 ;  /* 0x000000d318167220 */ /* 0x000fe20000410000 */
[----:B0-----:R-:W-:Y:S01]  /*3700*/  IADD3 R206, R125, 0x40, RZ ;  /* 0x000000407dce7810 */ /* 0x001fe20007ffe0ff */
[----:B------:R-:W-:Y:S01]  /*3710*/  FMUL.FTZ R16, R25, R16 ;  /* 0x0000001019107220 */ /* 0x000fe20000410000 */
[----:B------:R-:W-:Y:S01]  /*3720*/  STS [R23.X4+0x1088], R204 ;  /* 0x001088cc17007388 */ /* 0x000fe20000004800 */
[----:B------:R-:W-:Y:S01]  /*3730*/  FMUL.FTZ R198, R81, R148 ;  /* 0x0000009451c67220 */ /* 0x000fe20000410000 */
[----:B-1----:R-:W-:Y:S01]  /*3740*/  IADD3 R208, R125, 0x80, RZ ;  /* 0x000000807dd07810 */ /* 0x002fe20007ffe0ff */
[----:B------:R-:W-:Y:S01]  /*3750*/  FMUL.FTZ R17, R76, R191 ;  /* 0x000000bf4c117220 */ /* 0x000fe20000410000 */
[----:B------:R0:W-:Y:S01]  /*3760*/  STS [R23.X4+0x1084], R22 ;  /* 0x0010841617007388 */ /* 0x0001e20000004800 */
[----:B------:R-:W-:Y:S01]  /*3770*/  FFMA.FTZ R198, R141, -R198, R172 ;  /* 0x800000c68dc67223 */ /* 0x000fe200000100ac */
[C---:B--2---:R-:W-:Y:S01]  /*3780*/  IADD3 R210, R125.reuse, 0xc0, RZ ;  /* 0x000000c07dd27810 */ /* 0x044fe20007ffe0ff */
[----:B------:R-:W-:Y:S01]  /*3790*/  FFMA.FTZ R200, R140, -R17, R173 ;  /* 0x800000118cc87223 */ /* 0x000fe200000100ad */
[----:B------:R1:W-:Y:S01]  /*37a0*/  STS [R23.X4+0x1080], R16 ;  /* 0x0010801017007388 */ /* 0x0003e20000004800 */
[----:B------:R-:W-:Y:S01]  /*37b0*/  FFMA.FTZ R209, R198, R207, R209 ;  /* 0x000000cfc6d17223 */ /* 0x000fe200000100d1 */
[-C--:B------:R-:W-:Y:S01]  /*37c0*/  LEA.HI.SX32 R41, R206, R125.reuse, 0x1b ;  /* 0x0000007dce297211 */ /* 0x080fe200078fdaff */
[----:B------:R-:W-:Y:S01]  /*37d0*/  FMUL.FTZ R162, R104, R162 ;  /* 0x000000a268a27220 */ /* 0x000fe20000410000 */
[----:B------:R-:W-:Y:S01]  /*37e0*/  BAR.SYNC.DEFER_BLOCKING 0x0 ;  /* 0x0000000000007b1d */ /* 0x000fe20000010000 */
[-C--:B------:R-:W-:Y:S01]  /*37f0*/  LEA.HI.SX32 R161, R208, R125.reuse, 0x1b ;  /* 0x0000007dd0a17211 */ /* 0x080fe200078fdaff */
[----:B------:R-:W-:Y:S01]  /*3800*/  FFMA.FTZ R202, R200, R202, R209 ;  /* 0x000000cac8ca7223 */ /* 0x000fe200000100d1 */
[----:B0-----:R-:W-:Y:S01]  /*3810*/  IADD3 R22, R125, 0x1c0, RZ ;  /* 0x000001c07d167810 */ /* 0x001fe20007ffe0ff */
[----:B------:R-:W-:Y:S01]  /*3820*/  FMUL.FTZ R40, R106, R40 ;  /* 0x000000286a287220 */ /* 0x000fe20000410000 */
[----:B------:R-:W-:Y:S01]  /*3830*/  LEA.HI.SX32 R204, R210, R125, 0x1b ;  /* 0x0000007dd2cc7211 */ /* 0x000fe200078fdaff */
[----:B------:R-:W-:Y:S01]  /*3840*/  FMUL.FTZ R168, R99, R168 ;  /* 0x000000a863a87220 */ /* 0x000fe20000410000 */
[----:B-1----:R-:W-:Y:S01]  /*3850*/  IADD3 R16, R125, 0x240, RZ ;  /* 0x000002407d107810 */ /* 0x002fe20007ffe0ff */
[----:B------:R-:W-:Y:S01]  /*3860*/  FMUL.FTZ R222, R98, R169 ;  /* 0x000000a962de7220 */ /* 0x000fe20000410000 */
[-C--:B------:R-:W-:Y:S01]  /*3870*/  LEA.HI.SX32 R206, R212, R125.reuse, 0x1b ;  /* 0x0000007dd4ce7211 */ /* 0x080fe200078fdaff */
[----:B------:R-:W-:Y:S01]  /*3880*/  FMUL.FTZ R170, R97, R170 ;  /* 0x000000aa61aa7220 */ /* 0x000fe20000410000 */
[-C--:B------:R-:W-:Y:S01]  /*3890*/  LEA.HI.SX32 R207, R214, R125.reuse, 0x1b ;  /* 0x0000007dd6cf7211 */ /* 0x080fe200078fdaff */
[----:B------:R-:W-:Y:S01]  /*38a0*/  FMUL.FTZ R172, R95, R172 ;  /* 0x000000ac5fac7220 */ /* 0x000fe20000410000 */
[----:B------:R-:W-:-:S02]  /*38b0*/  LEA.HI.SX32 R208, R216, R125, 0x1b ;  /* 0x0000007dd8d07211 */ /* 0x000fc400078fdaff */
[-C--:B------:R-:W-:Y:S02]  /*38c0*/  LEA.HI.SX32 R211, R125, R125.reuse, 0x1b ;  /* 0x0000007d7dd37211 */ /* 0x080fe400078fdaff */
[----:B------:R-:W-:Y:S01]  /*38d0*/  LEA.HI.SX32 R209, R22, R125, 0x1b ;  /* 0x0000007d16d17211 */ /* 0x000fe200078fdaff */
[----:B------:R-:W-:Y:S01]  /*38e0*/  FMUL.FTZ R22, R103, R165 ;  /* 0x000000a567167220 */ /* 0x000fe20000410000 */
[-C--:B------:R-:W-:Y:S02]  /*38f0*/  LEA.HI.SX32 R210, R234, R125.reuse, 0x1b ;  /* 0x0000007dead27211 */ /* 0x080fe400078fdaff */
[----:B------:R-:W-:Y:S01]  /*3900*/  LEA.HI.SX32 R212, R16, R125, 0x1b ;  /* 0x0000007d10d47211 */ /* 0x000fe200078fdaff */
[----:B------:R-:W-:Y:S01]  /*3910*/  FMUL.FTZ R16, R105, R163 ;  /* 0x000000a369107220 */ /* 0x000fe20000410000 */
[-C--:B------:R-:W-:Y:S01]  /*3920*/  LEA.HI.SX32 R214, R220, R125.reuse, 0x1b ;  /* 0x0000007ddcd67211 */ /* 0x080fe200078fdaff */
[----:B------:R-:W0:Y:S01]  /*3930*/  LDS R219, [R211.X4+0x1080] ;  /* 0x00108000d3db7984 */ /* 0x000e220000004800 */
[----:B------:R-:W-:Y:S01]  /*3940*/  LEA.HI.SX32 R216, R224, R125, 0x1b ;  /* 0x0000007de0d87211 */ /* 0x000fe200078fdaff */
[----:B------:R-:W-:Y:S01]  /*3950*/  FMUL.FTZ R220, R101, R167 ;  /* 0x000000a765dc7220 */ /* 0x000fe20000410000 */
[----:B------:R-:W-:Y:S01]  /*3960*/  LEA.HI.SX32 R218, R228, R125, 0x1b ;  /* 0x0000007de4da7211 */ /* 0x000fe200078fdaff */
        /* <DEDUP_REMOVED lines=20> */
[----:B-1----:R-:W-:-:S03]  /*3ab0*/  FMUL.FTZ R162, R92, R175 ;  /* 0x000000af5ca27220 */ /* 0x002fc60000410000 */
[----:B------:R1:W-:Y:S01]  /*3ac0*/  STS [R23.X4+0x2100], R230 ;  /* 0x002100e617007388 */ /* 0x0003e20000004800 */
[----:B--2---:R-:W-:-:S03]  /*3ad0*/  FMUL.FTZ R22, R94, R173 ;  /* 0x000000ad5e167220 */ /* 0x004fc60000410000 */
[----:B------:R1:W-:Y:S01]  /*3ae0*/  STS [R23.X4+0x2104], R232 ;  /* 0x002104e817007388 */ /* 0x0003e20000004800 */
[----:B-----5:R-:W-:-:S03]  /*3af0*/  FMUL.FTZ R40, R79, R154 ;  /* 0x0000009a4f287220 */ /* 0x020fc60000410000 */
[----:B------:R1:W-:Y:S01]  /*3b00*/  STS [R23.X4+0x2118], R164 ;  /* 0x002118a417007388 */ /* 0x0003e20000004800 */
[----:B------:R-:W-:-:S03]  /*3b10*/  FFMA.FTZ R40, R142, -R40, R175 ;  /* 0x800000288e287223 */ /* 0x000fc600000100af */
[----:B------:R1:W-:Y:S04]  /*3b20*/  STS [R23.X4+0x211c], R220 ;  /* 0x00211cdc17007388 */ /* 0x0003e80000004800 */
        /* <DEDUP_REMOVED lines=8> */
[----:B------:R-:W-:Y:S06]  /*3bb0*/  BAR.SYNC.DEFER_BLOCKING 0x0 ;  /* 0x0000000000007b1d */ /* 0x000fec0000010000 */
[----:B------:R-:W-:Y:S05]  /*3bc0*/  @!P0 BRA `(.L_x_4482) ;  /* 0x0000010000008947 */ /* 0x000fea0003800000 */
[----:B01-34-:R-:W0:Y:S01]  /*3bd0*/  LDS R211, [R211.X4+0x2100] ;  /* 0x00210000d3d37984 */ /* 0x01be220000004800 */
[----:B------:R-:W-:Y:S01]  /*3be0*/  SHF.R.S32.HI R22, RZ, 0x1f, R45 ;  /* 0x0000001fff167819 */ /* 0x000fe2000001142d */
[----:B------:R-:W-:-:S04]  /*3bf0*/  IMAD.WIDE.U32 R12, R45, c[0x0][0x2b0], R12 ;  /* 0x0000ac002d0c7a25 */ /* 0x000fc800078e000c */
[C---:B------:R-:W-:Y:S02]  /*3c00*/  IMAD R16, R22.reuse, c[0x0][0x2b0], RZ ;  /* 0x0000ac0016107a24 */ /* 0x040fe400078e02ff */
[----:B------:R-:W-:Y:S02]  /*3c10*/  IMAD R22, R22, c[0x0][0x2d0], RZ ;  /* 0x0000b40016167a24 */ /* 0x000fe400078e02ff */
[C---:B------:R-:W-:Y:S01]  /*3c20*/  IMAD R17, R45.reuse, c[0x0][0x2b4], R16 ;  /* 0x0000ad002d117a24 */ /* 0x040fe200078e0210 */
[----:B------:R-:W-:Y:S01]  /*3c30*/  LEA R16, P0, R12, c[0x0][0x318], 0x2 ;  /* 0x0000c6000c107a11 */ /* 0x000fe200078010ff */
[----:B------:R-:W-:-:S03]  /*3c40*/  IMAD.WIDE.U32 R14, R45, c[0x0][0x2d0], R14 ;  /* 0x0000b4002d0e7a25 */ /* 0x000fc600078e000e */
[----:B------:R-:W-:Y:S01]  /*3c50*/  IADD3 R17, R13, R17, RZ ;  /* 0x000000110d117210 */ /* 0x000fe20007ffe0ff */
[----:B------:R-:W-:Y:S01]  /*3c60*/  IMAD R23, R45, c[0x0][0x2d4], R22 ;  /* 0x0000b5002d177a24 */ /* 0x000fe200078e0216 */
[----:B------:R-:W-:Y:S02]  /*3c70*/  LEA R22, P3, R14, c[0x0][0x320], 0x2 ;  /* 0x0000c8000e167a11 */ /* 0x000fe400078610ff */
[----:B------:R-:W-:Y:S02]  /*3c80*/  LEA.HI.X R17, R12, c[0x0][0x31c], R17, 0x2, P0 ;  /* 0x0000c7000c117a11 */ /* 0x000fe400000f1411 */
[----:B------:R-:W-:-:S03]  /*3c90*/  IADD3 R23, R15, R23, RZ ;  /* 0x000000170f177210 */ /* 0x000fc60007ffe0ff */
[----:B------:R1:W-:Y:S01]  /*3ca0*/  RED.E.ADD.F32.FTZ.RN.STRONG.GPU [R16.64], R219 ;  /* 0x000000db1000798e */ /* 0x0003e2000c10e784 */
[----:B------:R-:W-:-:S05]  /*3cb0*/  LEA.HI.X R23, R14, c[0x0][0x324], R23, 0x2, P3 ;  /* 0x0000c9000e177a11 */ /* 0x000fca00018f1417 */
[----:B0-----:R1:W-:Y:S02]  /*3cc0*/  RED.E.ADD.F32.FTZ.RN.STRONG.GPU [R22.64], R211 ;  /* 0x000000d31600798e */ /* 0x0013e4000c10e784 */
.L_x_4482:
[----:B01-34-:R-:W-:Y:S05]  /*3cd0*/  BSYNC B0 ;  /* 0x0000000000007941 */ /* 0x01bfea0003800000 */
.L_x_4481:
[----:B------:R-:W0:Y:S01]  /*3ce0*/  LDS R41, [R41.X4+0x2200] ;  /* 0x0022000029297984 */ /* 0x000e220000004800 */
[----:B------:R-:W-:Y:S01]  /*3cf0*/  BSSY B0, `(.L_x_4483) ;  /* 0x0000004000007945 */ /* 0x000fe20003800000 */
[----:B------:R-:W-:Y:S05]  /*3d00*/  @!P1 BRA `(.L_x_4484) ;  /* 0x0000002000009947 */ /* 0x000fea0003800000 */
[----:B------:R1:W-:Y:S04]  /*3d10*/  RED.E.ADD.F32.FTZ.RN.STRONG.GPU [R18.64+-0xf00], R221 ;  /* 0xfff100dd1200798e */ /* 0x0003e8000c10e784 */
[----:B0-----:R1:W-:Y:S02]  /*3d20*/  RED.E.ADD.F32.FTZ.RN.STRONG.GPU [R20.64+-0xf00], R41 ;  /* 0xfff100291400798e */ /* 0x0013e4000c10e784 */
.L_x_4484:
[----:B------:R-:W-:Y:S05]  /*3d30*/  BSYNC B0 ;  /* 0x0000000000007941 */ /* 0x000fea0003800000 */
.L_x_4483:
[----:B------:R-:W2:Y:S01]  /*3d40*/  LDS R161, [R161.X4+0x2300] ;  /* 0x00230000a1a17984 */ /* 0x000ea20000004800 */
[----:B------:R-:W-:Y:S01]  /*3d50*/  BSSY B0, `(.L_x_4485) ;  /* 0x0000005000007945 */ /* 0x000fe20003800000 */
[----:B------:R-:W-:Y:S01]  /*3d60*/  FMUL.FTZ R149, R40, R149 ;  /* 0x0000009528957220 */ /* 0x000fe20000410000 */
[----:B------:R-:W-:Y:S05]  /*3d70*/  @!P2 BRA `(.L_x_4486) ;  /* 0x000000200000a947 */ /* 0x000fea0003800000 */
[----:B------:R3:W-:Y:S04]  /*3d80*/  RED.E.ADD.F32.FTZ.RN.STRONG.GPU [R18.64+-0xe00], R223 ;  /* 0xfff200df1200798e */ /* 0x0007e8000c10e784 */
[----:B--2---:R3:W-:Y:S02]  /*3d90*/  RED.E.ADD.F32.FTZ.RN.STRONG.GPU [R20.64+-0xe00], R161 ;  /* 0xfff200a11400798e */ /* 0x0047e4000c10e784 */
.L_x_4486:
[----:B------:R-:W-:Y:S05]  /*3da0*/  BSYNC B0 ;  /* 0x0000000000007941 */ /* 0x000fea0003800000 */
.L_x_4485:
[----:B------:R4:W1:Y:S01]  /*3db0*/  LDS R13, [R204.X4+0x2400] ;  /* 0x00240000cc0d7984 */ /* 0x0008620000004800 */
[C---:B------:R-:W-:Y:S01]  /*3dc0*/  ISETP.GE.AND P6, PT, R187.reuse, 0xc1, PT ;  /* 0x000000c1bb00780c */ /* 0x040fe20003fc6270 */
[----:B------:R-:W-:Y:S01]  /*3dd0*/  BSSY B0, `(.L_x_4487) ;  /* 0x000000b000007945 */ /* 0x000fe20003800000 */
[----:B------:R-:W-:Y:S01]  /*3de0*/  FADD.FTZ R202, R202, R149 ;  /* 0x00000095caca7221 */ /* 0x000fe20000010000 */
[----:B------:R-:W-:-:S02]  /*3df0*/  ISETP.GE.AND P1, PT, R187, 0x101, PT ;  /* 0x00000101bb00780c */ /* 0x000fc40003f26270 */
[C---:B------:R-:W-:Y:S02]  /*3e00*/  ISETP.GE.AND P2, PT, R187.reuse, 0x141, PT ;  /* 0x00000141bb00780c */ /* 0x040fe40003f46270 */
[C---:B------:R-:W-:Y:S02]  /*3e10*/  ISETP.GE.AND P3, PT, R187.reuse, 0x181, PT ;  /* 0x00000181bb00780c */ /* 0x040fe40003f66270 */
[C---:B------:R-:W-:Y:S02]  /*3e20*/  ISETP.GE.AND P4, PT, R187.reuse, 0x1c1, PT ;  /* 0x000001c1bb00780c */ /* 0x040fe40003f86270 */
[C---:B------:R-:W-:Y:S02]  /*3e30*/  ISETP.GE.AND P5, PT, R187.reuse, 0x201, PT ;  /* 0x00000201bb00780c */ /* 0x040fe40003fa6270 */
[----:B------:R-:W-:Y:S01]  /*3e40*/  ISETP.GE.AND P0, PT, R187, 0x241, PT ;  /* 0x00000241bb00780c */ /* 0x000fe20003f06270 */
[----:B------:R-:W-:Y:S07]  /*3e50*/  @!P6 BRA `(.L_x_4488) ;  /* 0x000000200000e947 */ /* 0x000fee0003800000 */
[----:B----4-:R4:W-:Y:S04]  /*3e60*/  RED.E.ADD.F32.FTZ.RN.STRONG.GPU [R18.64+-0xd00], R225 ;  /* 0xfff300e11200798e */ /* 0x0109e8000c10e784 */
[----:B-1----:R4:W-:Y:S02]  /*3e70*/  RED.E.ADD.F32.FTZ.RN.STRONG.GPU [R20.64+-0xd00], R13 ;  /* 0xfff3000d1400798e */ /* 0x0029e4000c10e784 */
.L_x_4488:
[----:B----4-:R-:W-:Y:S05]  /*3e80*/  BSYNC B0 ;  /* 0x0000000000007941 */ /* 0x010fea0003800000 */
.L_x_4487:
[----:B-1----:R1:W4:Y:S01]  /*3e90*/  LDS R13, [R206.X4+0x2500] ;  /* 0x00250000ce0d7984 */ /* 0x0023220000004800 */
[----:B------:R-:W-:Y:S01]  /*3ea0*/  BSSY B0, `(.L_x_4489) ;  /* 0x0000004000007945 */ /* 0x000fe20003800000 */
[----:B------:R-:W-:Y:S05]  /*3eb0*/  @!P1 BRA `(.L_x_4490) ;  /* 0x0000002000009947 */ /* 0x000fea0003800000 */
[----:B------:R1:W-:Y:S04]  /*3ec0*/  RED.E.ADD.F32.FTZ.RN.STRONG.GPU [R18.64+-0xc00], R227 ;  /* 0xfff400e31200798e */ /* 0x0003e8000c10e784 */
[----:B----4-:R1:W-:Y:S02]  /*3ed0*/  RED.E.ADD.F32.FTZ.RN.STRONG.GPU [R20.64+-0xc00], R13 ;  /* 0xfff4000d1400798e */ /* 0x0103e4000c10e784 */
.L_x_4490:
[----:B------:R-:W-:Y:S05]  /*3ee0*/  BSYNC B0 ;  /* 0x0000000000007941 */ /* 0x000fea0003800000 */
.L_x_4489:
[----:B------:R-:W1:Y:S01]  /*3ef0*/  LDS R207, [R207.X4+0x2600] ;  /* 0x00260000cfcf7984 */ /* 0x000e620000004800 */
[----:B------:R-:W-:Y:S01]  /*3f00*/  BSSY B0, `(.L_x_4491) ;  /* 0x0000004000007945 */ /* 0x000fe20003800000 */
[----:B------:R-:W-:Y:S05]  /*3f10*/  @!P2 BRA `(.L_x_4492) ;  /* 0x000000200000a947 */ /* 0x000fea0003800000 */
[----:B------:R3:W-:Y:S04]  /*3f20*/  RED.E.ADD.F32.FTZ.RN.STRONG.GPU [R18.64+-0xb00], R229 ;  /* 0xfff500e51200798e */ /* 0x0007e8000c10e784 */
[----:B-1----:R3:W-:Y:S02]  /*3f30*/  RED.E.ADD.F32.FTZ.RN.STRONG.GPU [R20.64+-0xb00], R207 ;  /* 0xfff500cf1400798e */ /* 0x0027e4000c10e784 */
.L_x_4492:
[----:B------:R-:W-:Y:S05]  /*3f40*/  BSYNC B0 ;  /* 0x0000000000007941 */ /* 0x000fea0003800000 */
.L_x_4491:
[----:B-1--4-:R1:W4:Y:S01]  /*3f50*/  LDS R13, [R208.X4+0x2700] ;  /* 0x00270000d00d7984 */ /* 0x0123220000004800 */
[----:B------:R-:W-:Y:S01]  /*3f60*/  BSSY B0, `(.L_x_4493) ;  /* 0x0000004000007945 */ /* 0x000fe20003800000 */
[----:B------:R-:W-:Y:S05]  /*3f70*/  @!P3 BRA `(.L_x_4494) ;  /* 0x000000200000b947 */ /* 0x000fea0003800000 */
[----:B------:R1:W-:Y:S04]  /*3f80*/  RED.E.ADD.F32.FTZ.RN.STRONG.GPU [R18.64+-0xa00], R231 ;  /* 0xfff600e71200798e */ /* 0x0003e8000c10e784 */
[----:B----4-:R1:W-:Y:S02]  /*3f90*/  RED.E.ADD.F32.FTZ.RN.STRONG.GPU [R20.64+-0xa00], R13 ;  /* 0xfff6000d1400798e */ /* 0x0103e4000c10e784 */
.L_x_4494:
[----:B------:R-:W-:Y:S05]  /*3fa0*/  BSYNC B0 ;  /* 0x0000000000007941 */ /* 0x000fea0003800000 */
.L_x_4493:
[----:B------:R-:W1:Y:S01]  /*3fb0*/  LDS R209, [R209.X4+0x2800] ;  /* 0x00280000d1d17984 */ /* 0x000e620000004800 */
[----:B------:R-:W-:Y:S01]  /*3fc0*/  BSSY B0, `(.L_x_4495) ;  /* 0x0000004000007945 */ /* 0x000fe20003800000 */
[----:B------:R-:W-:Y:S05]  /*3fd0*/  @!P4 BRA `(.L_x_4496) ;  /* 0x000000200000c947 */ /* 0x000fea0003800000 */
[----:B------:R3:W-:Y:S04]  /*3fe0*/  RED.E.ADD.F32.FTZ.RN.STRONG.GPU [R18.64+-0x900], R233 ;  /* 0xfff700e91200798e */ /* 0x0007e8000c10e784 */
[----:B-1----:R3:W-:Y:S02]  /*3ff0*/  RED.E.ADD.F32.FTZ.RN.STRONG.GPU [R20.64+-0x900], R209 ;  /* 0xfff700d11400798e */ /* 0x0027e4000c10e784 */
.L_x_4496:
[----:B------:R-:W-:Y:S05]  /*4000*/  BSYNC B0 ;  /* 0x0000000000007941 */ /* 0x000fea0003800000 */
.L_x_4495:
[----:B-1--4-:R1:W4:Y:S01]  /*4010*/  LDS R13, [R210.X4+0x2900] ;  /* 0x00290000d20d7984 */ /* 0x0123220000004800 */
[----:B------:R-:W-:Y:S01]  /*4020*/  BSSY B0, `(.L_x_4497) ;  /* 0x0000004000007945 */ /* 0x000fe20003800000 */
[----:B------:R-:W-:Y:S05]  /*4030*/  @!P5 BRA `(.L_x_4498) ;  /* 0x000000200000d947 */ /* 0x000fea0003800000 */
[----:B------:R1:W-:Y:S04]  /*4040*/  RED.E.ADD.F32.FTZ.RN.STRONG.GPU [R18.64+-0x800], R235 ;  /* 0xfff800eb1200798e */ /* 0x0003e8000c10e784 */
[----:B----4-:R1:W-:Y:S02]  /*4050*/  RED.E.ADD.F32.FTZ.RN.STRONG.GPU [R20.64+-0x800], R13 ;  /* 0xfff8000d1400798e */ /* 0x0103e4000c10e784 */
.L_x_4498:
[----:B------:R-:W-:Y:S05]  /*4060*/  BSYNC B0 ;  /* 0x0000000000007941 */ /* 0x000fea0003800000 */
.L_x_4497:
[----:B-1--4-:R1:W4:Y:S01]  /*4070*/  LDS R13, [R212.X4+0x2a00] ;  /* 0x002a0000d40d7984 */ /* 0x0123220000004800 */
        /* <DEDUP_REMOVED lines=10> */
.L_x_4500:
[----:B-1----:R-:W-:Y:S05]  /*4120*/  BSYNC B0 ;  /* 0x0000000000007941 */ /* 0x002fea0003800000 */
.L_x_4499:
[----:B------:R-:W1:Y:S01]  /*4130*/  LDS R213, [R213.X4+0x2b00] ;  /* 0x002b0000d5d57984 */ /* 0x000e620000004800 */
[----:B------:R-:W-:Y:S01]  /*4140*/  BSSY B0, `(.L_x_4501) ;  /* 0x0000004000007945 */ /* 0x000fe20003800000 */
[----:B------:R-:W-:Y:S05]  /*4150*/  @!P1 BRA `(.L_x_4502) ;  /* 0x0000002000009947 */ /* 0x000fea0003800000 */
[----:B------:R3:W-:Y:S04]  /*4160*/  RED.E.ADD.F32.FTZ.RN.STRONG.GPU [R18.64+-0x600], R239 ;  /* 0xfffa00ef1200798e */ /* 0x0007e8000c10e784 */
[----:B-1----:R3:W-:Y:S02]  /*4170*/  RED.E.ADD.F32.FTZ.RN.STRONG.GPU [R20.64+-0x600], R213 ;  /* 0xfffa00d51400798e */ /* 0x0027e4000c10e784 */
.L_x_4502:
[----:B------:R-:W-:Y:S05]  /*4180*/  BSYNC B0 ;  /* 0x0000000000007941 */ /* 0x000fea0003800000 */
.L_x_4501:
[----:B----4-:R4:W3:Y:S01]  /*4190*/  LDS R13, [R214.X4+0x2c00] ;  /* 0x002c0000d60d7984 */ /* 0x0108e20000004800 */
[----:B------:R-:W-:Y:S01]  /*41a0*/  BSSY B0, `(.L_x_4503) ;  /* 0x0000004000007945 */ /* 0x000fe20003800000 */
[----:B------:R-:W-:Y:S05]  /*41b0*/  @!P2 BRA `(.L_x_4504) ;  /* 0x000000200000a947 */ /* 0x000fea0003800000 */
[----:B------:R4:W-:Y:S04]  /*41c0*/  RED.E.ADD.F32.FTZ.RN.STRONG.GPU [R18.64+-0x500], R241 ;  /* 0xfffb00f11200798e */ /* 0x0009e8000c10e784 */
[----:B---3--:R4:W-:Y:S02]  /*41d0*/  RED.E.ADD.F32.FTZ.RN.STRONG.GPU [R20.64+-0x500], R13 ;  /* 0xfffb000d1400798e */ /* 0x0089e4000c10e784 */
.L_x_4504:
[----:B------:R-:W-:Y:S05]  /*41e0*/  BSYNC B0 ;  /* 0x0000000000007941 */ /* 0x000fea0003800000 */
.L_x_4503:
[----:B------:R-:W4:Y:S01]  /*41f0*/  LDS R215, [R215.X4+0x2d00] ;  /* 0x002d0000d7d77984 */ /* 0x000f220000004800 */
[----:B------:R-:W-:Y:S01]  /*4200*/  BSSY B0, `(.L_x_4505) ;  /* 0x0000004000007945 */ /* 0x000fe20003800000 */
[----:B------:R-:W-:Y:S05]  /*4210*/  @!P3 BRA `(.L_x_4506) ;  /* 0x000000200000b947 */ /* 0x000fea0003800000 */
[----:B------:R4:W-:Y:S04]  /*4220*/  RED.E.ADD.F32.FTZ.RN.STRONG.GPU [R18.64+-0x400], R243 ;  /* 0xfffc00f31200798e */ /* 0x0009e8000c10e784 */
[----:B----4-:R4:W-:Y:S02]  /*4230*/  RED.E.ADD.F32.FTZ.RN.STRONG.GPU [R20.64+-0x400], R215 ;  /* 0xfffc00d71400798e */ /* 0x0109e4000c10e784 */
.L_x_4506:
[----:B------:R-:W-:Y:S05]  /*4240*/  BSYNC B0 ;  /* 0x0000000000007941 */ /* 0x000fea0003800000 */
.L_x_4505:
[----:B---34-:R3:W4:Y:S01]  /*4250*/  LDS R13, [R216.X4+0x2e00] ;  /* 0x002e0000d80d7984 */ /* 0x0187220000004800 */
[----:B------:R-:W-:Y:S01]  /*4260*/  BSSY B0, `(.L_x_4507) ;  /* 0x0000004000007945 */ /* 0x000fe20003800000 */
[----:B------:R-:W-:Y:S05]  /*4270*/  @!P4 BRA `(.L_x_4508) ;  /* 0x000000200000c947 */ /* 0x000fea0003800000 */
[----:B------:R3:W-:Y:S04]  /*4280*/  RED.E.ADD.F32.FTZ.RN.STRONG.GPU [R18.64+-0x300], R245 ;  /* 0xfffd00f51200798e */ /* 0x0007e8000c10e784 */
[----:B----4-:R3:W-:Y:S02]  /*4290*/  RED.E.ADD.F32.FTZ.RN.STRONG.GPU [R20.64+-0x300], R13 ;  /* 0xfffd000d1400798e */ /* 0x0107e4000c10e784 */
.L_x_4508:
[----:B------:R-:W-:Y:S05]  /*42a0*/  BSYNC B0 ;  /* 0x0000000000007941 */ /* 0x000fea0003800000 */
.L_x_4507:
[----:B------:R-:W3:Y:S01]  /*42b0*/  LDS R217, [R217.X4+0x2f00] ;  /* 0x002f0000d9d97984 */ /* 0x000ee20000004800 */
[----:B------:R-:W-:Y:S01]  /*42c0*/  BSSY B0, `(.L_x_4509) ;  /* 0x0000004000007945 */ /* 0x000fe20003800000 */
[----:B------:R-:W-:Y:S05]  /*42d0*/  @!P5 BRA `(.L_x_4510) ;  /* 0x000000200000d947 */ /* 0x000fea0003800000 */
[----:B------:R4:W-:Y:S04]  /*42e0*/  RED.E.ADD.F32.FTZ.RN.STRONG.GPU [R18.64+-0x200], R247 ;  /* 0xfffe00f71200798e */ /* 0x0009e8000c10e784 */
[----:B---3--:R4:W-:Y:S02]  /*42f0*/  RED.E.ADD.F32.FTZ.RN.STRONG.GPU [R20.64+-0x200], R217 ;  /* 0xfffe00d91400798e */ /* 0x0089e4000c10e784 */
.L_x_4510:
[----:B------:R-:W-:Y:S05]  /*4300*/  BSYNC B0 ;  /* 0x0000000000007941 */ /* 0x000fea0003800000 */
.L_x_4509:
[----:B---34-:R3:W4:Y:S01]  /*4310*/  LDS R13, [R218.X4+0x3000] ;  /* 0x00300000da0d7984 */ /* 0x0187220000004800 */
[----:B------:R-:W-:Y:S01]  /*4320*/  BSSY B0, `(.L_x_4511) ;  /* 0x0000004000007945 */ /* 0x000fe20003800000 */
[----:B------:R-:W-:Y:S05]  /*4330*/  @!P6 BRA `(.L_x_4512) ;  /* 0x000000200000e947 */ /* 0x000fea0003800000 */
[----:B------:R3:W-:Y:S04]  /*4340*/  RED.E.ADD.F32.FTZ.RN.STRONG.GPU [R18.64+-0x100], R249 ;  /* 0xffff00f91200798e */ /* 0x0007e8000c10e784 */
[----:B----4-:R3:W-:Y:S02]  /*4350*/  RED.E.ADD.F32.FTZ.RN.STRONG.GPU [R20.64+-0x100], R13 ;  /* 0xffff000d1400798e */ /* 0x0107e4000c10e784 */
.L_x_4512:
[----:B------:R-:W-:Y:S05]  /*4360*/  BSYNC B0 ;  /* 0x0000000000007941 */ /* 0x000fea0003800000 */
.L_x_4511:
[----:B------:R-:W5:Y:S01]  /*4370*/  SHFL.DOWN P0, R15, R202, 0x1, 0x1f ;  /* 0x08201f00ca0f7f89 */ /* 0x000f620000000000 */
[----:B---34-:R-:W-:Y:S01]  /*4380*/  FMUL.FTZ R13, R0, R177 ;  /* 0x000000b1000d7220 */ /* 0x018fe20000410000 */
        /* <DEDUP_REMOVED lines=12> */
[-C--:B------:R-:W-:Y:S02]  /*4450*/  FMUL.FTZ R13, R138, R183.reuse ;  /* 0x000000b78a0d7220 */ /* 0x080fe40000410000 */
[----:B-----5:R-:W-:Y:S02]  /*4460*/  @P0 FADD R15, R202, R15 ;  /* 0x0000000fca0f0221 */ /* 0x020fe40000000000 */
[----:B------:R-:W-:Y:S02]  /*4470*/  FMUL.FTZ R183, R0, R183 ;  /* 0x000000b700b77220 */ /* 0x000fe40000410000 */
[----:B------:R-:W-:Y:S01]  /*4480*/  FFMA.FTZ R64, R83, R13, R64 ;  /* 0x0000000d53407223 */ /* 0x000fe20000010040 */
[----:B------:R-:W3:Y:S01]  /*4490*/  SHFL.DOWN P0, R12, R15, 0x2, 0x1f ;  /* 0x08401f000f0c7f89 */ /* 0x000ee20000000000 */
        /* <DEDUP_REMOVED lines=12> */
[----:B---3--:R-:W-:-:S02]  /*4560*/  @P0 FADD R12, R15, R12 ;  /* 0x0000000c0f0c0221 */ /* 0x008fc40000000000 */
[----:B------:R-:W-:Y:S02]  /*4570*/  FMUL.FTZ R159, R190, R159 ;  /* 0x0000009fbe9f7220 */ /* 0x000fe40000410000 */
[----:B------:R-:W-:Y:S01]  /*4580*/  FMUL.FTZ R15, R30, R195 ;  /* 0x000000c31e0f7220 */ /* 0x000fe20000410000 */
[----:B------:R-:W3:Y:S01]  /*4590*/  SHFL.DOWN P0, R17, R12, 0x4, 0x1f ;  /* 0x08801f000c117f89 */ /* 0x000ee20000000000 */
[----:B------:R-:W-:Y:S02]  /*45a0*/  FFMA.FTZ R160, R160, R13, R159 ;  /* 0x0000000da0a07223 */ /* 0x000fe4000001009f */
[-C--:B------:R-:W-:Y:S02]  /*45b0*/  FMUL.FTZ R13, R34, R153.reuse ;  /* 0x00000099220d7220 */ /* 0x080fe40000410000 */
[----:B------:R-:W-:Y:S02]  /*45c0*/  FMUL.FTZ R153, R0, R153 ;  /* 0x0000009900997220 */ /* 0x000fe40000410000 */
[----:B------:R-:W-:-:S02]  /*45d0*/  FFMA.FTZ R70, R89, R13, R70 ;  /* 0x0000000d59467223 */ /* 0x000fc40000010046 */
[----:B------:R-:W-:Y:S02]  /*45e0*/  FMUL.FTZ R153, R194, R153 ;  /* 0x00000099c2997220 */ /* 0x000fe40000410000 */
[----:B------:R-:W-:Y:S02]  /*45f0*/  FMUL.FTZ R195, R0, R195 ;  /* 0x000000c300c37220 */ /* 0x000fe40000410000 */
[----:B------:R-:W-:Y:S02]  /*4600*/  FFMA.FTZ R158, R158, R13, R153 ;  /* 0x0000000d9e9e7223 */ /* 0x000fe40000010099 */
[-C--:B------:R-:W-:Y:S02]  /*4610*/  FMUL.FTZ R13, R32, R27.reuse ;  /* 0x0000001b200d7220 */ /* 0x080fe40000410000 */
[----:B------:R-:W-:Y:S02]  /*4620*/  FMUL.FTZ R27, R0, R27 ;  /* 0x0000001b001b7220 */ /* 0x000fe40000410000 */
[----:B------:R-:W-:-:S02]  /*4630*/  FFMA.FTZ R72, R91, R13, R72 ;  /* 0x0000000d5b487223 */ /* 0x000fc40000010048 */
[----:B------:R-:W-:Y:S02]  /*4640*/  FMUL.FTZ R27, R178, R27 ;  /* 0x0000001bb21b7220 */ /* 0x000fe40000410000 */
[----:B------:R-:W-:Y:S02]  /*4650*/  FMUL.FTZ R140, R140, R179 ;  /* 0x000000b38c8c7220 */ /* 0x000fe40000410000 */
[----:B---3--:R-:W-:Y:S02]  /*4660*/  @P0 FADD R17, R12, R17 ;  /* 0x000000110c110221 */ /* 0x008fe40000000000 */
[-C--:B------:R-:W-:Y:S02]  /*4670*/  FMUL.FTZ R12, R35, R155.reuse ;  /* 0x0000009b230c7220 */ /* 0x080fe40000410000 */
[----:B------:R-:W-:Y:S01]  /*4680*/  FMUL.FTZ R155, R0, R155 ;  /* 0x0000009b009b7220 */ /* 0x000fe20000410000 */
[----:B------:R-:W3:Y:S01]  /*4690*/  SHFL.DOWN P0, R14, R17, 0x8, 0x1f ;  /* 0x09001f00110e7f89 */ /* 0x000ee20000000000 */
[----:B------:R-:W-:-:S02]  /*46a0*/  FFMA.FTZ R69, R82, R12, R69 ;  /* 0x0000000c52457223 */ /* 0x000fc40000010045 */
[----:B------:R-:W-:Y:S02]  /*46b0*/  FMUL.FTZ R155, R188, R155 ;  /* 0x0000009bbc9b7220 */ /* 0x000fe40000410000 */
[----:B------:R-:W-:Y:S02]  /*46c0*/  FFMA.FTZ R156, R156, R13, R27 ;  /* 0x0000000d9c9c7223 */ /* 0x000fe4000001001b */
        /* <DEDUP_REMOVED lines=8> */
[----:B------:R-:W-:Y:S02]  /*4750*/  FMUL.FTZ R147, R0, R147 ;  /* 0x0000009300937220 */ /* 0x000fe40000410000 */
[----:B---3--:R-:W-:Y:S01]  /*4760*/  @P0 FADD R14, R17, R14 ;  /* 0x0000000e110e0221 */ /* 0x008fe20000000000 */
[----:B------:R-:W-:Y:S01]  /*4770*/  ISETP.NE.AND P0, PT, R124, RZ, PT ;  /* 0x000000ff7c00720c */ /* 0x000fe20003f05270 */
[----:B------:R-:W-:-:S02]  /*4780*/  FMUL.FTZ R147, R180, R147 ;  /* 0x00000093b4937220 */ /* 0x000fc40000410000 */
[-C--:B------:R-:W-:Y:S01]  /*4790*/  FFMA.FTZ R73, R86, R12.reuse, R73 ;  /* 0x0000000c56497223 */ /* 0x080fe20000010049 */
[----:B------:R-:W3:Y:S01]  /*47a0*/  SHFL.DOWN P1, R16, R14, 0x10, 0x1f ;  /* 0x0a001f000e107f89 */ /* 0x000ee20000020000 */
[----:B------:R-:W-:Y:S02]  /*47b0*/  FFMA.FTZ R147, R199, R12, R147 ;  /* 0x0000000cc7937223 */ /* 0x000fe40000010093 */
[-C--:B------:R-:W-:Y:S02]  /*47c0*/  FMUL.FTZ R12, R29, R143.reuse ;  /* 0x0000008f1d0c7220 */ /* 0x080fe40000410000 */
[----:B------:R-:W-:Y:S02]  /*47d0*/  FMUL.FTZ R143, R0, R143 ;  /* 0x0000008f008f7220 */ /* 0x000fe40000410000 */
[----:B------:R-:W-:Y:S02]  /*47e0*/  FMUL.FTZ R181, R196, R181 ;  /* 0x000000b5c4b57220 */ /* 0x000fe40000410000 */
[----:B------:R-:W-:-:S02]  /*47f0*/  FMUL.FTZ R185, R184, R185 ;  /* 0x000000b9b8b97220 */ /* 0x000fc40000410000 */
[----:B------:R-:W-:Y:S02]  /*4800*/  FMUL.FTZ R143, R150, R143 ;  /* 0x0000008f968f7220 */ /* 0x000fe40000410000 */
[----:B------:R-:W-:Y:S02]  /*4810*/  FMUL.FTZ R28, R28, R145 ;  /* 0x000000911c1c7220 */ /* 0x000fe40000410000 */
[----:B------:R-:W-:Y:S02]  /*4820*/  FMUL.FTZ R195, R144, R195 ;  /* 0x000000c390c37220 */ /* 0x000fe40000410000 */
[----:B------:R-:W-:Y:S02]  /*4830*/  FMUL.FTZ R13, R26, R13 ;  /* 0x0000000d1a0d7220 */ /* 0x000fe40000410000 */
[-C--:B------:R-:W-:Y:S02]  /*4840*/  FFMA.FTZ R60, R79, R177.reuse, R60 ;  /* 0x000000b14f3c7223 */ /* 0x080fe4000001003c */
[----:B------:R-:W-:-:S02]  /*4850*/  FFMA.FTZ R177, R154, R177, R40 ;  /* 0x000000b19ab17223 */ /* 0x000fc40000010028 */
[----:B------:R-:W-:Y:S02]  /*4860*/  FFMA.FTZ R200, R191, R140, R200 ;  /* 0x0000008cbfc87223 */ /* 0x000fe400000100c8 */
[----:B---3--:R-:W-:Y:S02]  /*4870*/  @P1 FADD R16, R14, R16 ;  /* 0x000000100e101221 */ /* 0x008fe40000000000 */
[----:B------:R-:W-:Y:S02]  /*4880*/  FFMA.FTZ R181, R193, R136, R181 ;  /* 0x00000088c1b57223 */ /* 0x000fe400000100b5 */
[----:B------:R-:W-:Y:S01]  /*4890*/  FFMA.FTZ R185, R205, R132, R185 ;  /* 0x00000084cdb97223 */ /* 0x000fe200000100b9 */
[----:B------:R3:W-:Y:S01]  /*48a0*/  @!P0 STS [R111.X4+0x3184], R16 ;  /* 0x003184106f008388 */ /* 0x0007e20000004800 */
[----:B------:R-:W-:Y:S02]  /*48b0*/  FFMA.FTZ R143, R197, R12, R143 ;  /* 0x0000000cc58f7223 */ /* 0x000fe4000001008f */
        /* <DEDUP_REMOVED lines=27> */
[----:B---3--:R-:W-:Y:S01]  /*4a70*/  ISETP.NE.AND P0, PT, R113, c[0x0][0x174], PT ;  /* 0x00005d0071007a0c */ /* 0x008fe20003f05270 */
[----:B------:R-:W3:Y:S01]  /*4a80*/  LDS R13, [0x3188] ;  /* 0x00318800ff0d7984 */ /* 0x000ee20000000800 */
[----:B------:R-:W-:-:S11]  /*4a90*/  SHF.L.U32 R17, R45, 0x2, RZ ;  /* 0x000000022d117819 */ /* 0x000fd600000006ff */
[----:B------:R-:W4:Y:S01]  /*4aa0*/  @P0 LDS R15, [R17+0x46c0] ;  /* 0x0046c000110f0984 */ /* 0x000f220000000800 */
[----:B---3--:R-:W-:-:S04]  /*4ab0*/  FADD.FTZ R16, R16, R13 ;  /* 0x0000000d10107221 */ /* 0x008fc80000010000 */
[----:B----4-:R-:W-:-:S05]  /*4ac0*/  @P0 FADD.FTZ R16, R16, R15 ;  /* 0x0000000f10100221 */ /* 0x010fca0000010000 */
[----:B------:R3:W-:Y:S02]  /*4ad0*/  STS [R17+0x46c0], R16 ;  /* 0x0046c01011007388 */ /* 0x0007e40000000800 */
.L_x_4514:
[----:B---3--:R-:W-:Y:S05]  /*4ae0*/  BSYNC B0 ;  /* 0x0000000000007941 */ /* 0x008fea0003800000 */
.L_x_4513:
[----:B------:R-:W-:Y:S02]  /*4af0*/  IADD3 R45, R45, 0x1, RZ ;  /* 0x000000012d2d7810 */ /* 0x000fe40007ffe0ff */
[----:B------:R-:W-:Y:S02]  /*4b00*/  IADD3 R43, P1, R43, 0x1, RZ ;  /* 0x000000012b2b7810 */ /* 0x000fe40007f3e0ff */
[----:B------:R-:W-:Y:S02]  /*4b10*/  ISETP.GE.AND P0, PT, R45, c[0x0][0x16c], PT ;  /* 0x00005b002d007a0c */ /* 0x000fe40003f06270 */
[----:B------:R-:W-:-:S11]  /*4b20*/  IADD3.X R42, RZ, R42, RZ, P1, !PT ;  /* 0x0000002aff2a7210 */ /* 0x000fd60000ffe4ff */
[----:B012---:R-:W-:Y:S01]  /*4b30*/  @P0 CALL.REL.NOINC `(.L_x_4467) ;  /* 0x0000001000000944 */ /* 0x007fe20003c00000 */
[----:B------:R-:W-:Y:S05]  /*4b40*/  BRA `(.L_x_4515) ;  /* 0xffffc68000007947 */ /* 0x000fea000383ffff */
.L_x_4467:
[----:B------:R-:W-:Y:S01]  /*4b50*/  BAR.SYNC.DEFER_BLOCKING 0x0 ;  /* 0x0000000000007b1d */ /* 0x000fe20000010000 */
[----:B------:R-:W-:Y:S01]  /*4b60*/  SHF.L.U32 R0, R125, 0x1, RZ ;  /* 0x000000017d007819 */ /* 0x000fe200000006ff */
[----:B------:R-:W-:Y:S01]  /*4b70*/  IMAD R26, R152, c[0x0][0x2f8], RZ ;  /* 0x0000be00981a7a24 */ /* 0x000fe200078e02ff */
[----:B------:R-:W-:Y:S02]  /*4b80*/  F2FP.PACK_AB R7, R68, R71 ;  /* 0x000000474407723e */ /* 0x000fe400000000ff */
[----:B------:R-:W-:Y:S01]  /*4b90*/  LOP3.LUT R9, R0, 0xffffffc0, RZ, 0xc0, !PT ;  /* 0xffffffc000097812 */ /* 0x000fe200078ec0ff */
[----:B------:R-:W-:Y:S01]  /*4ba0*/  IMAD R0, R152, c[0x0][0x2d8], RZ ;  /* 0x0000b60098007a24 */ /* 0x000fe200078e02ff */
[----:B------:R-:W-:Y:S01]  /*4bb0*/  F2FP.PACK_AB R6, R70, R73 ;  /* 0x000000494606723e */ /* 0x000fe200000000ff */
[C---:B------:R-:W-:Y:S01]  /*4bc0*/  IMAD R25, R135.reuse, c[0x0][0x2fc], R26 ;  /* 0x0000bf0087197a24 */ /* 0x040fe200078e021a */
[----:B------:R-:W-:Y:S01]  /*4bd0*/  F2FP.PACK_AB R5, R72, R75 ;  /* 0x0000004b4805723e */ /* 0x000fe200000000ff */
[----:B------:R-:W-:Y:S01]  /*4be0*/  IMAD R19, R135, c[0x0][0x2dc], R0 ;  /* 0x0000b70087137a24 */ /* 0x000fe200078e0200 */
[----:B------:R-:W-:Y:S01]  /*4bf0*/  F2FP.PACK_AB R4, R74, R77 ;  /* 0x0000004d4a04723e */ /* 0x000fe200000000ff */
[----:B------:R-:W-:Y:S01]  /*4c00*/  FADD.FTZ R0, R127, R46 ;  /* 0x0000002e7f007221 */ /* 0x000fe20000010000 */
[----:B------:R-:W-:-:S02]  /*4c10*/  F2FP.PACK_AB R31, R60, R63 ;  /* 0x0000003f3c1f723e */ /* 0x000fc400000000ff */
[----:B------:R-:W-:Y:S02]  /*4c20*/  F2FP.PACK_AB R30, R62, R65 ;  /* 0x000000413e1e723e */ /* 0x000fe400000000ff */
[----:B------:R-:W-:Y:S02]  /*4c30*/  F2FP.PACK_AB R29, R64, R67 ;  /* 0x00000043401d723e */ /* 0x000fe400000000ff */
[----:B------:R-:W-:Y:S02]  /*4c40*/  LEA R24, R124, R9, 0x1 ;  /* 0x000000097c187211 */ /* 0x000fe400078e08ff */
[----:B------:R-:W-:Y:S02]  /*4c50*/  F2FP.PACK_AB R28, R66, R69 ;  /* 0x00000045421c723e */ /* 0x000fe400000000ff */
[----:B------:R-:W-:Y:S01]  /*4c60*/  IADD3 R27, R113, -0x1, RZ ;  /* 0xffffffff711b7810 */ /* 0x000fe20007ffe0ff */
[----:B------:R0:W-:Y:S01]  /*4c70*/  STS.128 [R24.X16], R4 ;  /* 0x0000000418007388 */ /* 0x0001e2000000cc00 */
[----:B------:R-:W-:-:S02]  /*4c80*/  F2FP.PACK_AB R35, R44, R47 ;  /* 0x0000002f2c23723e */ /* 0x000fc400000000ff */
[----:B------:R-:W-:Y:S01]  /*4c90*/  SHF.L.U32 R22, R27, 0xa, RZ ;  /* 0x0000000a1b167819 */ /* 0x000fe200000006ff */
[----:B------:R1:W-:Y:S01]  /*4ca0*/  STS.128 [R24.X16+0x10], R28 ;  /* 0x0000101c18007388 */ /* 0x0003e2000000cc00 */
[----:B------:R-:W-:-:S06]  /*4cb0*/  NOP ;  /* 0x0000000000007918 */ /* 0x000fcc0000000000 */
[----:B------:R-:W2:Y:S01]  /*4cc0*/  LDS.128 R12, [R109] ;  /* 0x000000006d0c7984 */ /* 0x000ea20000000c00 */
[--C-:B------:R-:W-:Y:S02]  /*4cd0*/  SHF.R.S32.HI R23, RZ, 0x1f, R22.reuse ;  /* 0x0000001fff177819 */ /* 0x100fe40000011416 */
[----:B------:R-:W-:Y:S01]  /*4ce0*/  F2FP.PACK_AB R34, R61, R58 ;  /* 0x0000003a3d22723e */ /* 0x000fe200000000ff */
[----:B------:R-:W3:Y:S01]  /*4cf0*/  LDS.128 R8, [R109+0x200] ;  /* 0x000200006d087984 */ /* 0x000ee20000000c00 */
[----:B0-----:R-:W-:Y:S01]  /*4d00*/  IMAD R4, R128, c[0x0][0x2e0], RZ ;  /* 0x0000b80080047a24 */ /* 0x001fe200078e02ff */
[----:B------:R-:W-:Y:S01]  /*4d10*/  F2FP.PACK_AB R33, R59, R56 ;  /* 0x000000383b21723e */ /* 0x000fe200000000ff */
[----:B------:R-:W-:Y:S01]  /*4d20*/  IMAD.WIDE.U32 R16, R135, c[0x0][0x2d8], R22 ;  /* 0x0000b60087107a25 */ /* 0x000fe200078e0016 */
[----:B------:R-:W-:Y:S02]  /*4d30*/  F2FP.PACK_AB R32, R57, R54 ;  /* 0x000000363920723e */ /* 0x000fe400000000ff */
[----:B-1----:R-:W-:Y:S01]  /*4d40*/  F2FP.PACK_AB R29, R51, R48 ;  /* 0x00000030331d723e */ /* 0x002fe200000000ff */
[----:B------:R-:W-:Y:S01]  /*4d50*/  FADD.FTZ R7, R0, R49 ;  /* 0x0000003100077221 */ /* 0x000fe20000010000 */
[----:B------:R-:W-:Y:S01]  /*4d60*/  IADD3 R17, R17, R19, RZ ;  /* 0x0000001311117210 */ /* 0x000fe20007ffe0ff */
[----:B------:R-:W-:Y:S01]  /*4d70*/  IMAD R19, R139, c[0x0][0x2e4], R4 ;  /* 0x0000b9008b137a24 */ /* 0x000fe200078e0204 */
[----:B------:R-:W-:Y:S01]  /*4d80*/  F2FP.PACK_AB R28, R49, R46 ;  /* 0x0000002e311c723e */ /* 0x000fe200000000ff */
[----:B------:R-:W-:Y:S01]  /*4d90*/  FADD.FTZ R0, R7, R48 ;  /* 0x0000003007007221 */ /* 0x000fe20000010000 */
[----:B------:R-:W-:Y:S01]  /*4da0*/  F2FP.PACK_AB R30, R53, R50 ;  /* 0x00000032351e723e */ /* 0x000fe200000000ff */
[----:B------:R-:W-:Y:S01]  /*4db0*/  IMAD.WIDE.U32 R4, R139, c[0x0][0x2e0], R16 ;  /* 0x0000b8008b047a25 */ /* 0x000fe200078e0010 */
[----:B------:R-:W-:-:S02]  /*4dc0*/  F2FP.PACK_AB R31, R55, R52 ;  /* 0x00000034371f723e */ /* 0x000fc400000000ff */
[----:B------:R-:W-:Y:S01]  /*4dd0*/  IADD3 R117, P1, R117, -0x800, RZ ;  /* 0xfffff80075757810 */ /* 0x000fe20007f3e0ff */
[----:B------:R-:W-:Y:S01]  /*4de0*/  IMAD.WIDE.U32 R22, R135, c[0x0][0x2f8], R22 ;  /* 0x0000be0087167a25 */ /* 0x000fe200078e0016 */
[----:B------:R-:W-:Y:S02]  /*4df0*/  IADD3 R7, R5, R19, RZ ;  /* 0x0000001305077210 */ /* 0x000fe40007ffe0ff */
[----:B------:R-:W-:Y:S01]  /*4e00*/  LEA R20, P0, R4, c[0x0][0x330], 0x1 ;  /* 0x0000cc0004147a11 */ /* 0x000fe200078008ff */
[----:B------:R-:W-:Y:S01]  /*4e10*/  FADD.FTZ R5, R0, R51 ;  /* 0x0000003300057221 */ /* 0x000fe20000010000 */
[----:B------:R-:W-:Y:S02]  /*4e20*/  IADD3 R23, R23, R25, RZ ;  /* 0x0000001917177210 */ /* 0x000fe40007ffe0ff */
[----:B------:R-:W-:Y:S01]  /*4e30*/  LEA.HI.X R21, R4, c[0x0][0x334], R7, 0x1, P0 ;  /* 0x0000cd0004157a11 */ /* 0x000fe200000f0c07 */
[----:B------:R-:W-:Y:S01]  /*4e40*/  FADD.FTZ R0, R5, R50 ;  /* 0x0000003205007221 */ /* 0x000fe20000010000 */
[----:B------:R-:W-:-:S02]  /*4e50*/  IADD3 R115, P2, R115, -0x800, RZ ;  /* 0xfffff80073737810 */ /* 0x000fc40007f5e0ff */
[----:B------:R-:W-:Y:S01]  /*4e60*/  IADD3 R118, P3, R118, -0x800, RZ ;  /* 0xfffff80076767810 */ /* 0x000fe20007f7e0ff */
[----:B------:R-:W-:Y:S01]  /*4e70*/  IMAD.WIDE R20, R110, 0x10, R20 ;  /* 0x000000106e147825 */ /* 0x000fe200078e0214 */
[----:B------:R-:W-:Y:S02]  /*4e80*/  IADD3 R120, P4, R120, -0x800, RZ ;  /* 0xfffff80078787810 */ /* 0x000fe40007f9e0ff */
[----:B------:R-:W-:Y:S01]  /*4e90*/  IADD3 R122, P5, R122, -0x800, RZ ;  /* 0xfffff8007a7a7810 */ /* 0x000fe20007fbe0ff */
[----:B------:R-:W-:Y:S01]  /*4ea0*/  FADD.FTZ R53, R0, R53 ;  /* 0x0000003500357221 */ /* 0x000fe20000010000 */
[----:B------:R-:W-:Y:S01]  /*4eb0*/  IADD3 R112, R112, 0x1, RZ ;  /* 0x0000000170707810 */ /* 0x000fe20007ffe0ff */
[----:B------:R-:W-:Y:S01]  /*4ec0*/  IMAD R0, R128, c[0x0][0x300], RZ ;  /* 0x0000c00080007a24 */ /* 0x000fe200078e02ff */
[----:B--2---:R-:W-:Y:S01]  /*4ed0*/  STG.E.128 [R20.64], R12 ;  /* 0x0000000c14007986 */ /* 0x004fe2000c101d04 */
[----:B------:R-:W-:Y:S01]  /*4ee0*/  FADD.FTZ R52, R53, R52 ;  /* 0x0000003435347221 */ /* 0x000fe20000010000 */
[----:B------:R-:W-:-:S02]  /*4ef0*/  IADD3.X R116, R116, -0x1, RZ, P1, !PT ;  /* 0xffffffff74747810 */ /* 0x000fc40000ffe4ff */
[----:B---3--:R0:W-:Y:S01]  /*4f00*/  STG.E.128 [R20.64+0x200], R8 ;  /* 0x0002000814007986 */ /* 0x0081e2000c101d04 */
[----:B------:R-:W-:Y:S01]  /*4f10*/  FADD.FTZ R55, R52, R55 ;  /* 0x0000003734377221 */ /* 0x000fe20000010000 */
[----:B------:R-:W-:Y:S02]  /*4f20*/  IADD3.X R114, R114, -0x1, RZ, P2, !PT ;  /* 0xffffffff72727810 */ /* 0x000fe400017fe4ff */
[----:B------:R-:W-:Y:S01]  /*4f30*/  BAR.SYNC.DEFER_BLOCKING 0x0 ;  /* 0x0000000000007b1d */ /* 0x000fe20000010000 */
[----:B------:R-:W-:Y:S01]  /*4f40*/  FADD.FTZ R54, R55, R54 ;  /* 0x0000003637367221 */ /* 0x000fe20000010000 */
[----:B------:R-:W-:Y:S02]  /*4f50*/  IADD3.X R119, R119, -0x1, RZ, P3, !PT ;  /* 0xffffffff77777810 */ /* 0x000fe40001ffe4ff */
[----:B------:R-:W-:Y:S01]  /*4f60*/  IADD3.X R121, R121, -0x1, RZ, P4, !PT ;  /* 0xffffffff79797810 */ /* 0x000fe200027fe4ff */
[----:B------:R-:W-:Y:S01]  /*4f70*/  FADD.FTZ R57, R54, R57 ;  /* 0x0000003936397221 */ /* 0x000fe20000010000 */
[----:B------:R-:W-:-:S03]  /*4f80*/  IADD3.X R123, R123, -0x1, RZ, P5, !PT ;  /* 0xffffffff7b7b7810 */ /* 0x000fc60002ffe4ff */
[----:B------:R-:W-:-:S04]  /*4f90*/  FADD.FTZ R56, R57, R56 ;  /* 0x0000003839387221 */ /* 0x000fc80000010000 */
[----:B------:R-:W-:Y:S02]  /*4fa0*/  FADD.FTZ R59, R56, R59 ;  /* 0x0000003b383b7221 */ /* 0x000fe40000010000 */
[C---:B0-----:R-:W-:Y:S02]  /*4fb0*/  IMAD R11, R139.reuse, c[0x0][0x304], R0 ;  /* 0x0000c1008b0b7a24 */ /* 0x041fe400078e0200 */
        /* <DEDUP_REMOVED lines=8> */
[----:B------:R-:W0:Y:S01]  /*5040*/  LDS.128 R4, [R109] ;  /* 0x000000006d047984 */ /* 0x000e220000000c00 */
[----:B------:R-:W-:Y:S01]  /*5050*/  LEA.HI.X R11, R8, c[0x0][0x344], R9, 0x1, P0 ;  /* 0x0000d100080b7a11 */ /* 0x000fe200000f0c09 */
[----:B------:R-:W-:Y:S01]  /*5060*/  FADD.FTZ R47, R58, R47 ;  /* 0x0000002f3a2f7221 */ /* 0x000fe20000010000 */
[----:B------:R-:W-:Y:S01]  /*5070*/  ISETP.GT.AND P0, PT, R113, 0x1, PT ;  /* 0x000000017100780c */ /* 0x000fe20003f04270 */
[----:B------:R-:W1:Y:S01]  /*5080*/  LDS.128 R16, [R109+0x200] ;  /* 0x000200006d107984 */ /* 0x000e620000000c00 */
[----:B------:R-:W-:Y:S01]  /*5090*/  MOV R113, R27 ;  /* 0x0000001b00717202 */ /* 0x000fe20000000f00 */
[----:B------:R-:W-:-:S04]  /*50a0*/  IMAD.WIDE R8, R110, 0x10, R10 ;  /* 0x000000106e087825 */ /* 0x000fc800078e020a */
[----:B------:R-:W-:Y:S01]  /*50b0*/  FADD.FTZ R127, R47, R44 ;  /* 0x0000002c2f7f7221 */ /* 0x000fe20000010000 */
[----:B0-----:R0:W-:Y:S04]  /*50c0*/  STG.E.128 [R8.64], R4 ;  /* 0x0000000408007986 */ /* 0x0011e8000c101d04 */
[----:B-1----:R0:W-:Y:S02]  /*50d0*/  STG.E.128 [R8.64+0x200], R16 ;  /* 0x0002001008007986 */ /* 0x0021e4000c101d04 */
[----:B0-----:R-:W-:Y:S01]  /*50e0*/  @!P0 CALL.REL.NOINC `(.L_x_4465) ;  /* 0x0000001000008944 */ /* 0x001fe20003c00000 */
[----:B------:R-:W-:Y:S05]  /*50f0*/  BRA `(.L_x_4516) ;  /* 0xffffb75000007947 */ /* 0x000fea000383ffff */
.L_x_4465:
        /* <DEDUP_REMOVED lines=29> */
.L_x_4518:
[----:B------:R-:W-:Y:S05]  /*52d0*/  BSYNC B0 ;  /* 0x0000000000007941 */ /* 0x000fea0003800000 */
.L_x_4517:
        /* <DEDUP_REMOVED lines=28> */
.L_x_4520:
[----:B------:R-:W1:Y:S02]  /*54a0*/  S2R R9, SR_TID.X ;  /* 0x0000000000097919 */ /* 0x000e640000002100 */
.L_x_4521:
[----:B------:R-:W-:Y:S05]  /*54b0*/  BSYNC B0 ;  /* 0x0000000000007941 */ /* 0x000fea0003800000 */
.L_x_4519:
[----:B-1----:R-:W-:-:S13]  /*54c0*/  ISETP.GE.AND P0, PT, R9, c[0x0][0x16c], PT ;  /* 0x00005b0009007a0c */ /* 0x002fda0003f06270 */
[----:B------:R-:W-:Y:S05]  /*54d0*/  @P0 EXIT ;  /* 0x000000000000094d */ /* 0x000fea0003800000 */
[----:B------:R-:W-:Y:S02]  /*54e0*/  IMAD R128, R128, c[0x0][0x288], RZ ;  /* 0x0000a20080807a24 */ /* 0x000fe400078e02ff */
[----:B0-----:R-:W-:-:S04]  /*54f0*/  IMAD.WIDE.U32 R2, R139, c[0x0][0x288], RZ ;  /* 0x0000a2008b027a25 */ /* 0x001fc800078e00ff */
[----:B------:R-:W-:-:S05]  /*5500*/  IMAD R13, R139, c[0x0][0x28c], R128 ;  /* 0x0000a3008b0d7a24 */ /* 0x000fca00078e0280 */
[----:B------:R-:W-:Y:S02]  /*5510*/  IADD3 R13, R3, R13, RZ ;  /* 0x0000000d030d7210 */ /* 0x000fe40007ffe0ff */
.L_x_4522:
[----:B0-----:R0:W1:Y:S01]  /*5520*/  LDS R11, [R9.X4+0x46c0] ;  /* 0x0046c000090b7984 */ /* 0x0010620000004800 */
[----:B------:R-:W-:Y:S01]  /*5530*/  SHF.R.S32.HI R0, RZ, 0x1f, R9 ;  /* 0x0000001fff007819 */ /* 0x000fe20000011409 */
[----:B------:R-:W-:Y:S01]  /*5540*/  YIELD ;  /* 0x0000000000007946 */ /* 0x000fe20003800000 */
[----:B------:R-:W-:Y:S02]  /*5550*/  MOV R4, R2 ;  /* 0x0000000200047202 */ /* 0x000fe40000000f00 */
[----:B------:R-:W-:Y:S01]  /*5560*/  MOV R5, R13 ;  /* 0x0000000d00057202 */ /* 0x000fe20000000f00 */
[----:B------:R-:W-:-:S04]  /*5570*/  IMAD R0, R0, c[0x0][0x290], RZ ;  /* 0x0000a40000007a24 */ /* 0x000fc800078e02ff */
[----:B------:R-:W-:-:S04]  /*5580*/  IMAD.WIDE.U32 R4, R9, c[0x0][0x290], R4 ;  /* 0x0000a40009047a25 */ /* 0x000fc800078e0004 */
[C---:B------:R-:W-:Y:S01]  /*5590*/  IMAD R7, R9.reuse, c[0x0][0x294], R0 ;  /* 0x0000a50009077a24 */ /* 0x040fe200078e0200 */
[----:B------:R-:W-:Y:S02]  /*55a0*/  LEA R6, P0, R4, c[0x0][0x310], 0x2 ;  /* 0x0000c40004067a11 */ /* 0x000fe400078010ff */
[----:B0-----:R-:W-:Y:S02]  /*55b0*/  IADD3 R9, R9, c[0x0][0x0], RZ ;  /* 0x0000000009097a10 */ /* 0x001fe40007ffe0ff */
[----:B------:R-:W-:-:S04]  /*55c0*/  IADD3 R5, R5, R7, RZ ;  /* 0x0000000705057210 */ /* 0x000fc80007ffe0ff */
[----:B------:R-:W-:Y:S02]  /*55d0*/  LEA.HI.X R7, R4, c[0x0][0x314], R5, 0x2, P0 ;  /* 0x0000c50004077a11 */ /* 0x000fe400000f1405 */
[----:B------:R-:W-:-:S03]  /*55e0*/  ISETP.GE.AND P0, PT, R9, c[0x0][0x16c], PT ;  /* 0x00005b0009007a0c */ /* 0x000fc60003f06270 */
[----:B-1----:R0:W-:Y:S10]  /*55f0*/  RED.E.ADD.F32.FTZ.RN.STRONG.GPU [R6.64], R11 ;  /* 0x0000000b0600798e */ /* 0x0021f4000c10e784 */
[----:B------:R-:W-:Y:S05]  /*5600*/  @!P0 BRA `(.L_x_4522) ;  /* 0xffffff1000008947 */ /* 0x000fea000383ffff */
[----:B------:R-:W-:Y:S05]  /*5610*/  EXIT ;  /* 0x000000000000794d */ /* 0x000fea0003800000 */
.L_x_4472:
[----:B------:R-:W-:Y:S01]  /*5620*/  HFMA2.MMA R186, -RZ, RZ, 0, 5.9604644775390625e-08 ;  /* 0x00000001ffba7435 */ /* 0x000fe200000001ff */
[----:B------:R-:W-:-:S02]  /*5630*/  MOV R169, R14 ;  /* 0x0000000e00a97202 */ /* 0x000fc40000000f00 */
[----:B------:R-:W-:Y:S02]  /*5640*/  MOV R188, RZ ;  /* 0x000000ff00bc7202 */ /* 0x000fe40000000f00 */
[----:B------:R-:W-:Y:S02]  /*5650*/  MOV R189, 0xffffffff ;  /* 0xffffffff00bd7802 */ /* 0x000fe40000000f00 */
[----:B------:R-:W-:Y:S02]  /*5660*/  MOV R12, 0x5680 ;  /* 0x00005680000c7802 */ /* 0x000fe40000000f00 */
[----:B-----5:R-:W-:Y:S05]  /*5670*/  CALL.REL.NOINC `($__internal_182_$__cuda_sm70_shflsync_up) ;  /* 0x00000ef000007944 */ /* 0x020fea0003c00000 */
[----:B-1----:R-:W-:Y:S01]  /*5680*/  MOV R161, R186 ;  /* 0x000000ba00a17202 */ /* 0x002fe20000000f00 */
[----:B0-----:R-:W-:Y:S05]  /*5690*/  BRA `(.L_x_4523) ;  /* 0xffffca7000007947 */ /* 0x001fea000383ffff */
.L_x_4473:
[----:B------:R-:W-:Y:S01]  /*56a0*/  HFMA2.MMA R186, -RZ, RZ, 0, 5.9604644775390625e-08 ;  /* 0x00000001ffba7435 */ /* 0x000fe200000001ff */
[----:B------:R-:W-:Y:S02]  /*56b0*/  MOV R169, R15 ;  /* 0x0000000f00a97202 */ /* 0x000fe40000000f00 */
[----:B------:R-:W-:Y:S02]  /*56c0*/  MOV R188, RZ ;  /* 0x000000ff00bc7202 */ /* 0x000fe40000000f00 */
[----:B------:R-:W-:-:S02]  /*56d0*/  MOV R189, 0xffffffff ;  /* 0xffffffff00bd7802 */ /* 0x000fc40000000f00 */
[----:B------:R-:W-:Y:S02]  /*56e0*/  MOV R12, 0x5700 ;  /* 0x00005700000c7802 */ /* 0x000fe40000000f00 */
[----:B01---5:R-:W-:Y:S05]  /*56f0*/  CALL.REL.NOINC `($__internal_182_$__cuda_sm70_shflsync_up) ;  /* 0x00000e7000007944 */ /* 0x023fea0003c00000 */
[----:B------:R-:W-:Y:S01]  /*5700*/  FMUL.FTZ R161, R14, R161 ;  /* 0x000000a10ea17220 */ /* 0x000fe20000410000 */
[----:B------:R-:W-:Y:S01]  /*5710*/  ISETP.GE.AND P0, PT, R124, 0x1, PT ;  /* 0x000000017c00780c */ /* 0x000fe20003f06270 */
[C---:B-1----:R-:W-:Y:S01]  /*5720*/  FFMA.FTZ R12, R14.reuse, R186, R15 ;  /* 0x000000ba0e0c7223 */ /* 0x042fe2000001000f */
[----:B------:R-:W-:Y:S01]  /*5730*/  HFMA2.MMA R186, -RZ, RZ, 0, 1.1920928955078125e-07 ;  /* 0x00000002ffba7435 */ /* 0x000fe200000001ff */
[----:B0-----:R-:W-:Y:S02]  /*5740*/  MOV R188, RZ ;  /* 0x000000ff00bc7202 */ /* 0x001fe40000000f00 */
[----:B------:R-:W-:Y:S02]  /*5750*/  FSEL R161, R14, R161, !P0 ;  /* 0x000000a10ea17208 */ /* 0x000fe40004000000 */
[----:B------:R-:W-:Y:S02]  /*5760*/  FSEL R15, R15, R12, !P0 ;  /* 0x0000000c0f0f7208 */ /* 0x000fe40004000000 */
[----:B------:R-:W-:-:S02]  /*5770*/  MOV R189, 0xffffffff ;  /* 0xffffffff00bd7802 */ /* 0x000fc40000000f00 */
[----:B------:R-:W-:Y:S02]  /*5780*/  MOV R169, R161 ;  /* 0x000000a100a97202 */ /* 0x000fe40000000f00 */
[----:B------:R-:W-:Y:S02]  /*5790*/  MOV R12, 0x57b0 ;  /* 0x000057b0000c7802 */ /* 0x000fe40000000f00 */
[----:B------:R-:W-:Y:S05]  /*57a0*/  CALL.REL.NOINC `($__internal_182_$__cuda_sm70_shflsync_up) ;  /* 0x00000dc000007944 */ /* 0x000fea0003c00000 */
[----:B-1----:R-:W-:Y:S01]  /*57b0*/  MOV R14, R186 ;  /* 0x000000ba000e7202 */ /* 0x002fe20000000f00 */
[----:B------:R-:W-:Y:S01]  /*57c0*/  HFMA2.MMA R186, -RZ, RZ, 0, 1.1920928955078125e-07 ;  /* 0x00000002ffba7435 */ /* 0x000fe200000001ff */
[----:B0-----:R-:W-:Y:S02]  /*57d0*/  MOV R169, R15 ;  /* 0x0000000f00a97202 */ /* 0x001fe40000000f00 */
[----:B------:R-:W-:Y:S02]  /*57e0*/  MOV R188, RZ ;  /* 0x000000ff00bc7202 */ /* 0x000fe40000000f00 */
[----:B------:R-:W-:Y:S02]  /*57f0*/  MOV R189, 0xffffffff ;  /* 0xffffffff00bd7802 */ /* 0x000fe40000000f00 */
[----:B------:R-:W-:-:S02]  /*5800*/  MOV R12, 0x5820 ;  /* 0x00005820000c7802 */ /* 0x000fc40000000f00 */
[----:B------:R-:W-:Y:S05]  /*5810*/  CALL.REL.NOINC `($__internal_182_$__cuda_sm70_shflsync_up) ;  /* 0x00000d5000007944 */ /* 0x000fea0003c00000 */
[----:B------:R-:W-:Y:S02]  /*5820*/  ISETP.GE.AND P0, PT, R124, 0x2, PT ;  /* 0x000000027c00780c */ /* 0x000fe40003f06270 */
[----:B0-----:R-:W-:-:S02]  /*5830*/  MOV R188, RZ ;  /* 0x000000ff00bc7202 */ /* 0x001fc40000000f00 */
[----:B------:R-:W-:Y:S02]  /*5840*/  MOV R189, 0xffffffff ;  /* 0xffffffff00bd7802 */ /* 0x000fe40000000f00 */
[----:B------:R-:W-:-:S07]  /*5850*/  MOV R12, 0x58b0 ;  /* 0x000058b0000c7802 */ /* 0x000fce0000000f00 */
[----:B-1----:R-:W-:Y:S01]  /*5860*/  @P0 FFMA.FTZ R15, R161, R186, R15 ;  /* 0x000000baa10f0223 */ /* 0x002fe2000001000f */
[----:B------:R-:W-:Y:S01]  /*5870*/  HFMA2.MMA R186, -RZ, RZ, 0, 2.384185791015625e-07 ;  /* 0x00000004ffba7435 */ /* 0x000fe200000001ff */
[----:B------:R-:W-:-:S05]  /*5880*/  @P0 FMUL.FTZ R161, R14, R161 ;  /* 0x000000a10ea10220 */ /* 0x000fca0000410000 */
[----:B------:R-:W-:Y:S02]  /*5890*/  MOV R169, R161 ;  /* 0x000000a100a97202 */ /* 0x000fe40000000f00 */
[----:B------:R-:W-:Y:S05]  /*58a0*/  CALL.REL.NOINC `($__internal_182_$__cuda_sm70_shflsync_up) ;  /* 0x00000cc000007944 */ /* 0x000fea0003c00000 */
[----:B-1----:R-:W-:Y:S01]  /*58b0*/  MOV R14, R186 ;  /* 0x000000ba000e7202 */ /* 0x002fe20000000f00 */
[----:B------:R-:W-:Y:S01]  /*58c0*/  HFMA2.MMA R186, -RZ, RZ, 0, 2.384185791015625e-07 ;  /* 0x00000004ffba7435 */ /* 0x000fe200000001ff */
[----:B0-----:R-:W-:Y:S02]  /*58d0*/  MOV R169, R15 ;  /* 0x0000000f00a97202 */ /* 0x001fe40000000f00 */
[----:B------:R-:W-:Y:S02]  /*58e0*/  MOV R188, RZ ;  /* 0x000000ff00bc7202 */ /* 0x000fe40000000f00 */
[----:B------:R-:W-:Y:S02]  /*58f0*/  MOV R189, 0xffffffff ;  /* 0xffffffff00bd7802 */ /* 0x000fe40000000f00 */
[----:B------:R-:W-:Y:S02]  /*5900*/  MOV R12, 0x5920 ;  /* 0x00005920000c7802 */ /* 0x000fe40000000f00 */
[----:B------:R-:W-:Y:S05]  /*5910*/  CALL.REL.NOINC `($__internal_182_$__cuda_sm70_shflsync_up) ;  /* 0x00000c5000007944 */ /* 0x000fea0003c00000 */
        /* <DEDUP_REMOVED lines=9> */
[----:B------:R-:W-:Y:S05]  /*59b0*/  CALL.REL.NOINC `($__internal_182_$__cuda_sm70_shflsync_up) ;  /* 0x00000bb000007944 */ /* 0x000fea0003c00000 */
[----:B-1----:R-:W-:Y:S01]  /*59c0*/  MOV R14, R186 ;  /* 0x000000ba000e7202 */ /* 0x002fe20000000f00 */
[----:B------:R-:W-:Y:S01]  /*59d0*/  HFMA2.MMA R186, -RZ, RZ, 0, 4.76837158203125e-07 ;  /* 0x00000008ffba7435 */ /* 0x000fe200000001ff */
[----:B0-----:R-:W-:Y:S02]  /*59e0*/  MOV R169, R15 ;  /* 0x0000000f00a97202 */ /* 0x001fe40000000f00 */
[----:B------:R-:W-:Y:S02]  /*59f0*/  MOV R188, RZ ;  /* 0x000000ff00bc7202 */ /* 0x000fe40000000f00 */
[----:B------:R-:W-:Y:S02]  /*5a00*/  MOV R189, 0xffffffff ;  /* 0xffffffff00bd7802 */ /* 0x000fe40000000f00 */
[----:B------:R-:W-:Y:S02]  /*5a10*/  MOV R12, 0x5a30 ;  /* 0x00005a30000c7802 */ /* 0x000fe40000000f00 */
[----:B------:R-:W-:Y:S05]  /*5a20*/  CALL.REL.NOINC `($__internal_182_$__cuda_sm70_shflsync_up) ;  /* 0x00000b4000007944 */ /* 0x000fea0003c00000 */
        /* <DEDUP_REMOVED lines=9> */
[----:B------:R-:W-:Y:S05]  /*5ac0*/  CALL.REL.NOINC `($__internal_182_$__cuda_sm70_shflsync_up) ;  /* 0x00000aa000007944 */ /* 0x000fea0003c00000 */
[----:B-1----:R-:W-:Y:S01]  /*5ad0*/  MOV R165, R186 ;  /* 0x000000ba00a57202 */ /* 0x002fe20000000f00 */
[----:B------:R-:W-:Y:S01]  /*5ae0*/  HFMA2.MMA R186, -RZ, RZ, 0, 9.5367431640625e-07 ;  /* 0x00000010ffba7435 */ /* 0x000fe200000001ff */
[----:B0-----:R-:W-:Y:S02]  /*5af0*/  MOV R169, R15 ;  /* 0x0000000f00a97202 */ /* 0x001fe40000000f00 */
[----:B------:R-:W-:Y:S02]  /*5b00*/  MOV R188, RZ ;  /* 0x000000ff00bc7202 */ /* 0x000fe40000000f00 */
[----:B------:R-:W-:Y:S02]  /*5b10*/  MOV R189, 0xffffffff ;  /* 0xffffffff00bd7802 */ /* 0x000fe40000000f00 */
[----:B------:R-:W-:-:S02]  /*5b20*/  MOV R12, 0x5b40 ;  /* 0x00005b40000c7802 */ /* 0x000fc40000000f00 */
[----:B------:R-:W-:Y:S05]  /*5b30*/  CALL.REL.NOINC `($__internal_182_$__cuda_sm70_shflsync_up) ;  /* 0x00000a3000007944 */ /* 0x000fea0003c00000 */
[----:B-1----:R-:W-:Y:S01]  /*5b40*/  MOV R12, R186 ;  /* 0x000000ba000c7202 */ /* 0x002fe20000000f00 */
[----:B0-----:R-:W-:Y:S05]  /*5b50*/  BRA `(.L_x_4524) ;  /* 0xffffc73000007947 */ /* 0x001fea000383ffff */
.L_x_4476:
[----:B------:R-:W-:Y:S01]  /*5b60*/  HFMA2.MMA R186, -RZ, RZ, 0, 5.9604644775390625e-08 ;  /* 0x00000001ffba7435 */ /* 0x000fe200000001ff */
[----:B------:R-:W-:-:S02]  /*5b70*/  MOV R169, R163 ;  /* 0x000000a300a97202 */ /* 0x000fc40000000f00 */
[----:B0-----:R-:W-:Y:S02]  /*5b80*/  MOV R188, RZ ;  /* 0x000000ff00bc7202 */ /* 0x001fe40000000f00 */
[----:B------:R-:W-:Y:S02]  /*5b90*/  MOV R189, 0xffffffff ;  /* 0xffffffff00bd7802 */ /* 0x000fe40000000f00 */
[----:B------:R-:W-:Y:S02]  /*5ba0*/  MOV R12, 0x5bc0 ;  /* 0x00005bc0000c7802 */ /* 0x000fe40000000f00 */
[----:B-1---5:R-:W-:Y:S05]  /*5bb0*/  CALL.REL.NOINC `($__internal_182_$__cuda_sm70_shflsync_up) ;  /* 0x000009b000007944 */ /* 0x022fea0003c00000 */
[----:B-1----:R-:W-:Y:S01]  /*5bc0*/  MOV R14, R186 ;  /* 0x000000ba000e7202 */ /* 0x002fe20000000f00 */
[----:B------:R-:W-:Y:S01]  /*5bd0*/  HFMA2.MMA R186, -RZ, RZ, 0, 5.9604644775390625e-08 ;  /* 0x00000001ffba7435 */ /* 0x000fe200000001ff */
[----:B0-----:R-:W-:Y:S02]  /*5be0*/  MOV R169, R167 ;  /* 0x000000a700a97202 */ /* 0x001fe40000000f00 */
[----:B------:R-:W-:Y:S02]  /*5bf0*/  MOV R188, RZ ;  /* 0x000000ff00bc7202 */ /* 0x000fe40000000f00 */
[----:B------:R-:W-:-:S02]  /*5c00*/  MOV R189, 0xffffffff ;  /* 0xffffffff00bd7802 */ /* 0x000fc40000000f00 */
[----:B------:R-:W-:Y:S02]  /*5c10*/  MOV R12, 0x5c30 ;  /* 0x00005c30000c7802 */ /* 0x000fe40000000f00 */
[----:B------:R-:W-:Y:S05]  /*5c20*/  CALL.REL.NOINC `($__internal_182_$__cuda_sm70_shflsync_up) ;  /* 0x0000094000007944 */ /* 0x000fea0003c00000 */
[----:B------:R-:W-:Y:S01]  /*5c30*/  HFMA2.MMA R15, -RZ, RZ, 0, 0 ;  /* 0x00000000ff0f7435 */ /* 0x000fe200000001ff */
[----:B------:R-:W-:Y:S02]  /*5c40*/  MOV R161, R14 ;  /* 0x0000000e00a17202 */ /* 0x000fe40000000f00 */
[----:B0-----:R-:W-:Y:S02]  /*5c50*/  MOV R188, R40 ;  /* 0x0000002800bc7202 */ /* 0x001fe40000000f00 */
[----:B------:R-:W-:Y:S02]  /*5c60*/  MOV R189, 0x1f ;  /* 0x0000001f00bd7802 */ /* 0x000fe40000000f00 */
[----:B------:R-:W-:Y:S02]  /*5c70*/  MOV R190, 0xffffffff ;  /* 0xffffffff00be7802 */ /* 0x000fe40000000f00 */
[----:B------:R-:W-:Y:S02]  /*5c80*/  MOV R12, 0x5ca0 ;  /* 0x00005ca0000c7802 */ /* 0x000fe40000000f00 */
[----:B-1----:R-:W-:Y:S05]  /*5c90*/  CALL.REL.NOINC `($__internal_181_$__cuda_sm70_shflsync_idx_p) ;  /* 0x0000089000007944 */ /* 0x002fea0003c00000 */
[----:B-1----:R-:W-:Y:S01]  /*5ca0*/  MOV R40, R15 ;  /* 0x0000000f00287202 */ /* 0x002fe20000000f00 */
[----:B------:R-:W-:Y:S01]  /*5cb0*/  HFMA2.MMA R15, -RZ, RZ, 0, 0 ;  /* 0x00000000ff0f7435 */ /* 0x000fe200000001ff */
[----:B0-----:R-:W-:-:S02]  /*5cc0*/  MOV R188, R41 ;  /* 0x0000002900bc7202 */ /* 0x001fc40000000f00 */
[----:B------:R-:W-:Y:S02]  /*5cd0*/  MOV R189, 0x1f ;  /* 0x0000001f00bd7802 */ /* 0x000fe40000000f00 */
[----:B------:R-:W-:Y:S02]  /*5ce0*/  MOV R190, 0xffffffff ;  /* 0xffffffff00be7802 */ /* 0x000fe40000000f00 */
[----:B------:R-:W-:Y:S02]  /*5cf0*/  MOV R12, 0x5d10 ;  /* 0x00005d10000c7802 */ /* 0x000fe40000000f00 */
[----:B------:R-:W-:Y:S05]  /*5d00*/  CALL.REL.NOINC `($__internal_181_$__cuda_sm70_shflsync_idx_p) ;  /* 0x0000082000007944 */ /* 0x000fea0003c00000 */
[----:B-1----:R-:W-:Y:S01]  /*5d10*/  MOV R13, R15 ;  /* 0x0000000f000d7202 */ /* 0x002fe20000000f00 */
[----:B0-----:R-:W-:Y:S05]  /*5d20*/  BRA `(.L_x_4525) ;  /* 0xffffc6d000007947 */ /* 0x001fea000383ffff */
.L_x_4479:
[----:B------:R-:W-:Y:S01]  /*5d30*/  HFMA2.MMA R189, -RZ, RZ, 0, 5.9604644775390625e-08 ;  /* 0x00000001ffbd7435 */ /* 0x000fe200000001ff */
[----:B------:R-:W-:Y:S02]  /*5d40*/  MOV R176, R14 ;  /* 0x0000000e00b07202 */ /* 0x000fe40000000f00 */
[----:B------:R-:W-:Y:S02]  /*5d50*/  MOV R178, 0x1f ;  /* 0x0000001f00b27802 */ /* 0x000fe40000000f00 */
[----:B------:R-:W-:-:S02]  /*5d60*/  MOV R191, 0xffffffff ;  /* 0xffffffff00bf7802 */ /* 0x000fc40000000f00 */
[----:B------:R-:W-:Y:S02]  /*5d70*/  MOV R12, 0x5d90 ;  /* 0x00005d90000c7802 */ /* 0x000fe40000000f00 */
[----:B------:R-:W-:Y:S05]  /*5d80*/  CALL.REL.NOINC `($__internal_180_$__cuda_sm70_shflsync_down) ;  /* 0x0000076000007944 */ /* 0x000fea0003c00000 */
[----:B-1----:R-:W-:Y:S01]  /*5d90*/  MOV R19, R176 ;  /* 0x000000b000137202 */ /* 0x002fe20000000f00 */
[----:B0-----:R-:W-:Y:S05]  /*5da0*/  BRA `(.L_x_4526) ;  /* 0xffffcb3000007947 */ /* 0x001fea000383ffff */
.L_x_4480:
[----:B------:R-:W-:Y:S01]  /*5db0*/  HFMA2.MMA R189, -RZ, RZ, 0, 5.9604644775390625e-08 ;  /* 0x00000001ffbd7435 */ /* 0x000fe200000001ff */
[----:B------:R-:W-:Y:S02]  /*5dc0*/  MOV R176, R15 ;  /* 0x0000000f00b07202 */ /* 0x000fe40000000f00 */
[----:B------:R-:W-:Y:S02]  /*5dd0*/  MOV R178, 0x1f ;  /* 0x0000001f00b27802 */ /* 0x000fe40000000f00 */
[----:B------:R-:W-:Y:S02]  /*5de0*/  MOV R191, 0xffffffff ;  /* 0xffffffff00bf7802 */ /* 0x000fe40000000f00 */
[----:B------:R-:W-:Y:S02]  /*5df0*/  MOV R12, 0x5e10 ;  /* 0x00005e10000c7802 */ /* 0x000fe40000000f00 */
[----:B01----:R-:W-:Y:S05]  /*5e00*/  CALL.REL.NOINC `($__internal_180_$__cuda_sm70_shflsync_down) ;  /* 0x000006e000007944 */ /* 0x003fea0003c00000 */
        /* <DEDUP_REMOVED lines=9> */
[----:B------:R-:W-:Y:S05]  /*5ea0*/  CALL.REL.NOINC `($__internal_180_$__cuda_sm70_shflsync_down) ;  /* 0x0000064000007944 */ /* 0x000fea0003c00000 */
[----:B0-----:R-:W-:Y:S01]  /*5eb0*/  HFMA2.MMA R189, -RZ, RZ, 0, 1.1920928955078125e-07 ;  /* 0x00000002ffbd7435 */ /* 0x001fe200000001ff */
[----:B-1----:R-:W-:Y:S02]  /*5ec0*/  MOV R14, R176 ;  /* 0x000000b0000e7202 */ /* 0x002fe40000000f00 */
[----:B------:R-:W-:-:S02]  /*5ed0*/  MOV R176, R15 ;  /* 0x0000000f00b07202 */ /* 0x000fc40000000f00 */
[----:B------:R-:W-:Y:S02]  /*5ee0*/  MOV R178, 0x1f ;  /* 0x0000001f00b27802 */ /* 0x000fe40000000f00 */
[----:B------:R-:W-:Y:S02]  /*5ef0*/  MOV R191, 0xffffffff ;  /* 0xffffffff00bf7802 */ /* 0x000fe40000000f00 */
[----:B------:R-:W-:Y:S02]  /*5f00*/  MOV R12, 0x5f20 ;  /* 0x00005f20000c7802 */ /* 0x000fe40000000f00 */
[----:B------:R-:W-:Y:S05]  /*5f10*/  CALL.REL.NOINC `($__internal_180_$__cuda_sm70_shflsync_down) ;  /* 0x000005d000007944 */ /* 0x000fea0003c00000 */
[----:B-1----:R-:W-:Y:S01]  /*5f20*/  @!P3 FFMA.FTZ R15, R19, R176, R15 ;  /* 0x000000b0130fb223 */ /* 0x002fe2000001000f */
[----:B0-----:R-:W-:Y:S01]  /*5f30*/  HFMA2.MMA R189, -RZ, RZ, 0, 2.384185791015625e-07 ;  /* 0x00000004ffbd7435 */ /* 0x001fe200000001ff */
[----:B------:R-:W-:Y:S01]  /*5f40*/  @!P3 FMUL.FTZ R19, R14, R19 ;  /* 0x000000130e13b220 */ /* 0x000fe20000410000 */
[----:B------:R-:W-:Y:S02]  /*5f50*/  MOV R178, 0x1f ;  /* 0x0000001f00b27802 */ /* 0x000fe40000000f00 */
[----:B------:R-:W-:Y:S02]  /*5f60*/  MOV R191, 0xffffffff ;  /* 0xffffffff00bf7802 */ /* 0x000fe40000000f00 */
[----:B------:R-:W-:-:S02]  /*5f70*/  MOV R176, R19 ;  /* 0x0000001300b07202 */ /* 0x000fc40000000f00 */
[----:B------:R-:W-:Y:S02]  /*5f80*/  MOV R12, 0x5fa0 ;  /* 0x00005fa0000c7802 */ /* 0x000fe40000000f00 */
[----:B------:R-:W-:Y:S05]  /*5f90*/  CALL.REL.NOINC `($__internal_180_$__cuda_sm70_shflsync_down) ;  /* 0x0000055000007944 */ /* 0x000fea0003c00000 */
[----:B0-----:R-:W-:Y:S01]  /*5fa0*/  HFMA2.MMA R189, -RZ, RZ, 0, 2.384185791015625e-07 ;  /* 0x00000004ffbd7435 */ /* 0x001fe200000001ff */
[----:B-1----:R-:W-:Y:S02]  /*5fb0*/  MOV R14, R176 ;  /* 0x000000b0000e7202 */ /* 0x002fe40000000f00 */
[----:B------:R-:W-:Y:S02]  /*5fc0*/  MOV R176, R15 ;  /* 0x0000000f00b07202 */ /* 0x000fe40000000f00 */
[----:B------:R-:W-:Y:S02]  /*5fd0*/  MOV R178, 0x1f ;  /* 0x0000001f00b27802 */ /* 0x000fe40000000f00 */
[----:B------:R-:W-:Y:S02]  /*5fe0*/  MOV R191, 0xffffffff ;  /* 0xffffffff00bf7802 */ /* 0x000fe40000000f00 */
[----:B------:R-:W-:Y:S02]  /*5ff0*/  MOV R12, 0x6010 ;  /* 0x00006010000c7802 */ /* 0x000fe40000000f00 */
[----:B------:R-:W-:Y:S05]  /*6000*/  CALL.REL.NOINC `($__internal_180_$__cuda_sm70_shflsync_down) ;  /* 0x000004e000007944 */ /* 0x000fea0003c00000 */
[----:B-1----:R-:W-:Y:S01]  /*6010*/  @!P2 FFMA.FTZ R15, R19, R176, R15 ;  /* 0x000000b0130fa223 */ /* 0x002fe2000001000f */
[----:B0-----:R-:W-:Y:S01]  /*6020*/  HFMA2.MMA R189, -RZ, RZ, 0, 4.76837158203125e-07 ;  /* 0x00000008ffbd7435 */ /* 0x001fe200000001ff */
[----:B------:R-:W-:Y:S01]  /*6030*/  @!P2 FMUL.FTZ R19, R14, R19 ;  /* 0x000000130e13a220 */ /* 0x000fe20000410000 */
[----:B------:R-:W-:-:S02]  /*6040*/  MOV R178, 0x1f ;  /* 0x0000001f00b27802 */ /* 0x000fc40000000f00 */
[----:B------:R-:W-:Y:S02]  /*6050*/  MOV R191, 0xffffffff ;  /* 0xffffffff00bf7802 */ /* 0x000fe40000000f00 */
[----:B------:R-:W-:Y:S02]  /*6060*/  MOV R176, R19 ;  /* 0x0000001300b07202 */ /* 0x000fe40000000f00 */
[----:B------:R-:W-:Y:S02]  /*6070*/  MOV R12, 0x6090 ;  /* 0x00006090000c7802 */ /* 0x000fe40000000f00 */
[----:B------:R-:W-:Y:S05]  /*6080*/  CALL.REL.NOINC `($__internal_180_$__cuda_sm70_shflsync_down) ;  /* 0x0000046000007944 */ /* 0x000fea0003c00000 */
[----:B0-----:R-:W-:Y:S01]  /*6090*/  HFMA2.MMA R189, -RZ, RZ, 0, 4.76837158203125e-07 ;  /* 0x00000008ffbd7435 */ /* 0x001fe200000001ff */
[----:B-1----:R-:W-:Y:S02]  /*60a0*/  MOV R14, R176 ;  /* 0x000000b0000e7202 */ /* 0x002fe40000000f00 */
[----:B------:R-:W-:Y:S02]  /*60b0*/  MOV R176, R15 ;  /* 0x0000000f00b07202 */ /* 0x000fe40000000f00 */
[----:B------:R-:W-:Y:S02]  /*60c0*/  MOV R178, 0x1f ;  /* 0x0000001f00b27802 */ /* 0x000fe40000000f00 */
[----:B------:R-:W-:-:S02]  /*60d0*/  MOV R191, 0xffffffff ;  /* 0xffffffff00bf7802 */ /* 0x000fc40000000f00 */
[----:B------:R-:W-:Y:S02]  /*60e0*/  MOV R12, 0x6100 ;  /* 0x00006100000c7802 */ /* 0x000fe40000000f00 */
[----:B------:R-:W-:Y:S05]  /*60f0*/  CALL.REL.NOINC `($__internal_180_$__cuda_sm70_shflsync_down) ;  /* 0x000003f000007944 */ /* 0x000fea0003c00000 */
        /* <DEDUP_REMOVED lines=9> */
[----:B------:R-:W-:Y:S05]  /*6190*/  CALL.REL.NOINC `($__internal_180_$__cuda_sm70_shflsync_down) ;  /* 0x0000035000007944 */ /* 0x000fea0003c00000 */
[----:B0-----:R-:W-:Y:S01]  /*61a0*/  HFMA2.MMA R189, -RZ, RZ, 0, 9.5367431640625e-07 ;  /* 0x00000010ffbd7435 */ /* 0x001fe200000001ff */
[----:B-1----:R-:W-:Y:S02]  /*61b0*/  MOV R14, R176 ;  /* 0x000000b0000e7202 */ /* 0x002fe40000000f00 */
[----:B------:R-:W-:Y:S02]  /*61c0*/  MOV R176, R21 ;  /* 0x0000001500b07202 */ /* 0x000fe40000000f00 */
[----:B------:R-:W-:Y:S02]  /*61d0*/  MOV R178, 0x1f ;  /* 0x0000001f00b27802 */ /* 0x000fe40000000f00 */
[----:B------:R-:W-:Y:S02]  /*61e0*/  MOV R191, 0xffffffff ;  /* 0xffffffff00bf7802 */ /* 0x000fe40000000f00 */
[----:B------:R-:W-:Y:S02]  /*61f0*/  MOV R12, 0x6210 ;  /* 0x00006210000c7802 */ /* 0x000fe40000000f00 */
[----:B------:R-:W-:Y:S05]  /*6200*/  CALL.REL.NOINC `($__internal_180_$__cuda_sm70_shflsync_down) ;  /* 0x000002e000007944 */ /* 0x000fea0003c00000 */
[----:B-1----:R-:W-:Y:S01]  /*6210*/  @!P0 FFMA.FTZ R21, R23, R176, R21 ;  /* 0x000000b017158223 */ /* 0x002fe20000010015 */
[----:B------:R-:W-:Y:S01]  /*6220*/  HFMA2.MMA R15, -RZ, RZ, 0, 0 ;  /* 0x00000000ff0f7435 */ /* 0x000fe200000001ff */
[----:B------:R-:W-:Y:S01]  /*6230*/  @!P0 FMUL.FTZ R23, R14, R23 ;  /* 0x000000170e178220 */ /* 0x000fe20000410000 */
[----:B0-----:R-:W-:-:S02]  /*6240*/  MOV R189, 0x1f ;  /* 0x0000001f00bd7802 */ /* 0x001fc40000000f00 */
[----:B------:R-:W-:Y:S02]  /*6250*/  MOV R190, 0xffffffff ;  /* 0xffffffff00be7802 */ /* 0x000fe40000000f00 */
[----:B------:R-:W-:Y:S02]  /*6260*/  MOV R188, R23 ;  /* 0x0000001700bc7202 */ /* 0x000fe40000000f00 */
[----:B------:R-:W-:Y:S02]  /*6270*/  MOV R12, 0x6290 ;  /* 0x00006290000c7802 */ /* 0x000fe40000000f00 */
[----:B------:R-:W-:Y:S05]  /*6280*/  CALL.REL.NOINC `($__internal_181_$__cuda_sm70_shflsync_idx_p) ;  /* 0x000002a000007944 */ /* 0x000fea0003c00000 */
[----:B-1----:R-:W-:Y:S01]  /*6290*/  MOV R14, R15 ;  /* 0x0000000f000e7202 */ /* 0x002fe20000000f00 */
[----:B------:R-:W-:Y:S01]  /*62a0*/  HFMA2.MMA R15, -RZ, RZ, 0, 0 ;  /* 0x00000000ff0f7435 */ /* 0x000fe200000001ff */
[----:B0-----:R-:W-:Y:S02]  /*62b0*/  MOV R188, R21 ;  /* 0x0000001500bc7202 */ /* 0x001fe40000000f00 */
[----:B------:R-:W-:Y:S02]  /*62c0*/  MOV R189, 0x1f ;  /* 0x0000001f00bd7802 */ /* 0x000fe40000000f00 */
[----:B------:R-:W-:-:S02]  /*62d0*/  MOV R190, 0xffffffff ;  /* 0xffffffff00be7802 */ /* 0x000fc40000000f00 */
[----:B------:R-:W-:Y:S02]  /*62e0*/  MOV R12, 0x6300 ;  /* 0x00006300000c7802 */ /* 0x000fe40000000f00 */
[----:B------:R-:W-:Y:S05]  /*62f0*/  CALL.REL.NOINC `($__internal_181_$__cuda_sm70_shflsync_idx_p) ;  /* 0x0000023000007944 */ /* 0x000fea0003c00000 */
[----:B0-----:R-:W-:Y:S01]  /*6300*/  HFMA2.MMA R189, -RZ, RZ, 0, 5.9604644775390625e-08 ;  /* 0x00000001ffbd7435 */ /* 0x001fe200000001ff */
[----:B------:R-:W-:Y:S02]  /*6310*/  MOV R19, R14 ;  /* 0x0000000e00137202 */ /* 0x000fe40000000f00 */
[----:B-1----:R-:W-:Y:S02]  /*6320*/  MOV R22, R15 ;  /* 0x0000000f00167202 */ /* 0x002fe40000000f00 */
[----:B------:R-:W-:Y:S02]  /*6330*/  MOV R176, R23 ;  /* 0x0000001700b07202 */ /* 0x000fe40000000f00 */
[----:B------:R-:W-:Y:S02]  /*6340*/  MOV R178, 0x1f ;  /* 0x0000001f00b27802 */ /* 0x000fe40000000f00 */
[----:B------:R-:W-:Y:S02]  /*6350*/  MOV R191, 0xffffffff ;  /* 0xffffffff00bf7802 */ /* 0x000fe40000000f00 */
[----:B------:R-:W-:-:S02]  /*6360*/  MOV R12, 0x6380 ;  /* 0x00006380000c7802 */ /* 0x000fc40000000f00 */
[----:B------:R-:W-:Y:S05]  /*6370*/  CALL.REL.NOINC `($__internal_180_$__cuda_sm70_shflsync_down) ;  /* 0x0000017000007944 */ /* 0x000fea0003c00000 */
[----:B0-----:R-:W-:Y:S01]  /*6380*/  HFMA2.MMA R189, -RZ, RZ, 0, 5.9604644775390625e-08 ;  /* 0x00000001ffbd7435 */ /* 0x001fe200000001ff */
[----:B-1----:R-:W-:-:S02]  /*6390*/  MOV R14, R176 ;  /* 0x000000b0000e7202 */ /* 0x002fc40000000f00 */
[----:B------:R-:W-:Y:S02]  /*63a0*/  MOV R176, R21 ;  /* 0x0000001500b07202 */ /* 0x000fe40000000f00 */
[----:B------:R-:W-:Y:S02]  /*63b0*/  MOV R178, 0x1f ;  /* 0x0000001f00b27802 */ /* 0x000fe40000000f00 */
[----:B------:R-:W-:Y:S02]  /*63c0*/  MOV R191, 0xffffffff ;  /* 0xffffffff00bf7802 */ /* 0x000fe40000000f00 */
[----:B------:R-:W-:Y:S02]  /*63d0*/  MOV R12, 0x63f0 ;  /* 0x000063f0000c7802 */ /* 0x000fe40000000f00 */
[----:B------:R-:W-:Y:S05]  /*63e0*/  CALL.REL.NOINC `($__internal_180_$__cuda_sm70_shflsync_down) ;  /* 0x0000010000007944 */ /* 0x000fea0003c00000 */
[----:B------:R-:W-:Y:S01]  /*63f0*/  HFMA2.MMA R15, -RZ, RZ, 0, 0 ;  /* 0x00000000ff0f7435 */ /* 0x000fe200000001ff */
[----:B------:R-:W-:Y:S02]  /*6400*/  MOV R21, R14 ;  /* 0x0000000e00157202 */ /* 0x000fe40000000f00 */
[----:B------:R-:W-:Y:S02]  /*6410*/  MOV R188, R16 ;  /* 0x0000001000bc7202 */ /* 0x000fe40000000f00 */
[----:B0-----:R-:W-:-:S02]  /*6420*/  MOV R189, 0x1f ;  /* 0x0000001f00bd7802 */ /* 0x001fc40000000f00 */
[----:B------:R-:W-:Y:S02]  /*6430*/  MOV R190, 0xffffffff ;  /* 0xffffffff00be7802 */ /* 0x000fe40000000f00 */
[----:B------:R-:W-:Y:S02]  /*6440*/  MOV R12, 0x6460 ;  /* 0x00006460000c7802 */ /* 0x000fe40000000f00 */
[----:B-1----:R-:W-:Y:S05]  /*6450*/  CALL.REL.NOINC `($__internal_181_$__cuda_sm70_shflsync_idx_p) ;  /* 0x000000d000007944 */ /* 0x002fea0003c00000 */
[----:B-1----:R-:W-:Y:S01]  /*6460*/  MOV R23, R15 ;  /* 0x0000000f00177202 */ /* 0x002fe20000000f00 */
[----:B------:R-:W-:Y:S01]  /*6470*/  HFMA2.MMA R15, -RZ, RZ, 0, 0 ;  /* 0x00000000ff0f7435 */ /* 0x000fe200000001ff */
[----:B0-----:R-:W-:Y:S02]  /*6480*/  MOV R188, R17 ;  /* 0x0000001100bc7202 */ /* 0x001fe40000000f00 */
[----:B------:R-:W-:Y:S02]  /*6490*/  MOV R189, 0x1f ;  /* 0x0000001f00bd7802 */ /* 0x000fe40000000f00 */
[----:B------:R-:W-:Y:S02]  /*64a0*/  MOV R190, 0xffffffff ;  /* 0xffffffff00be7802 */ /* 0x000fe40000000f00 */
[----:B------:R-:W-:-:S02]  /*64b0*/  MOV R12, 0x64d0 ;  /* 0x000064d0000c7802 */ /* 0x000fc40000000f00 */
[----:B------:R-:W-:Y:S05]  /*64c0*/  CALL.REL.NOINC `($__internal_181_$__cuda_sm70_shflsync_idx_p) ;  /* 0x0000006000007944 */ /* 0x000fea0003c00000 */
[----:B-1----:R-:W-:Y:S01]  /*64d0*/  MOV R178, R15 ;  /* 0x0000000f00b27202 */ /* 0x002fe20000000f00 */
[----:B0-----:R-:W-:Y:S05]  /*64e0*/  BRA `(.L_x_4527) ;  /* 0xffffc59000007947 */ /* 0x001fea000383ffff */
        .weak           $__internal_180_$__cuda_sm70_shflsync_down
        .type           $__internal_180_$__cuda_sm70_shflsync_down,@function
        .size           $__internal_180_$__cuda_sm70_shflsync_down,($__internal_181_$__cuda_sm70_shflsync_idx_p - $__internal_180_$__cuda_sm70_shflsync_down)
$__internal_180_$__cuda_sm70_shflsync_down:
[----:B------:R-:W-:Y:S01]  /*64f0*/  HFMA2.MMA R13, -RZ, RZ, 0, 0 ;  /* 0x00000000ff0d7435 */ /* 0x000fe200000001ff */
[----:B------:R-:W-:Y:S04]  /*6500*/  WARPSYNC R191 ;  /* 0x000000bf00007348 */ /* 0x000fe80003800000 */
[----:B------:R0:W1:Y:S01]  /*6510*/  SHFL.DOWN PT, R176, R176, R189, R178 ;  /* 0x080000bdb0b07389 */ /* 0x00006200000e00b2 */
[----:B------:R-:W-:Y:S05]  /*6520*/  RET.REL.NODEC R12 `(_Z25selective_scan_bwd_kernelI32Selective_Scan_bwd_kernel_traitsILi64ELi16ELb1ELb1ELb1ELb0ELb0EN3c104HalfEfEEv12SSMParamsBwd) ;  /* 0xffff9ad00c007950 */ /* 0x000fea0003c3ffff */
        .weak           $__internal_181_$__cuda_sm70_shflsync_idx_p
        .type           $__internal_181_$__cuda_sm70_shflsync_idx_p,@function
        .size           $__internal_181_$__cuda_sm70_shflsync_idx_p,($__internal_182_$__cuda_sm70_shflsync_up - $__internal_181_$__cuda_sm70_shflsync_idx_p)
$__internal_181_$__cuda_sm70_shflsync_idx_p:
[----:B------:R-:W-:Y:S01]  /*6530*/  MOV R13, 0x0 ;  /* 0x00000000000d7802 */ /* 0x000fe20000000f00 */
[----:B------:R-:W-:Y:S04]  /*6540*/  WARPSYNC R190 ;  /* 0x000000be00007348 */ /* 0x000fe80003800000 */
[----:B------:R0:W1:Y:S01]  /*6550*/  SHFL.IDX PT, R15, R188, R15, R189 ;  /* 0x0000000fbc0f7389 */ /* 0x00006200000e00bd */
[----:B------:R-:W-:Y:S05]  /*6560*/  RET.REL.NODEC R12 `(_Z25selective_scan_bwd_kernelI32Selective_Scan_bwd_kernel_traitsILi64ELi16ELb1ELb1ELb1ELb0ELb0EN3c104HalfEfEEv12SSMParamsBwd) ;  /* 0xffff9a900c007950 */ /* 0x000fea0003c3ffff */
        .weak           $__internal_182_$__cuda_sm70_shflsync_up
        .type           $__internal_182_$__cuda_sm70_shflsync_up,@function
        .size           $__internal_182_$__cuda_sm70_shflsync_up,(.L_x_8994 - $__internal_182_$__cuda_sm70_shflsync_up)
$__internal_182_$__cuda_sm70_shflsync_up:
[----:B------:R-:W-:Y:S01]  /*6570*/  HFMA2.MMA R13, -RZ, RZ, 0, 0 ;  /* 0x00000000ff0d7435 */ /* 0x000fe200000001ff */
[----:B------:R-:W-:Y:S04]  /*6580*/  WARPSYNC R189 ;  /* 0x000000bd00007348 */ /* 0x000fe80003800000 */
[----:B------:R0:W1:Y:S01]  /*6590*/  SHFL.UP PT, R186, R169, R186, R188 ;  /* 0x040000baa9ba7389 */ /* 0x00006200000e00bc */
[----:B------:R-:W-:Y:S05]  /*65a0*/  RET.REL.NODEC R12 `(_Z25selective_scan_bwd_kernelI32Selective_Scan_bwd_kernel_traitsILi64ELi16ELb1ELb1ELb1ELb0ELb0EN3c104HalfEfEEv12SSMParamsBwd) ;  /* 0xffff9a500c007950 */ /* 0x000fea0003c3ffff */
.L_x_4528:
        /* <DEDUP_REMOVED lines=13> */
.L_x_8994:


//--------------------- .text._Z25selective_scan_bwd_kernelI32Selective_Scan_bwd_kernel_traitsILi64ELi16ELb1ELb1ELb1ELb0ELb1EN3c104HalfEfEEv12SSMParamsBwd --------------------------
	.section	.text._Z25selective_scan_bwd_kernelI32Selective_Scan_bwd_kernel_traitsILi64ELi16ELb1ELb1ELb1ELb0ELb1EN3c104HalfEfEEv12SSMParamsBwd,"ax",@progbits
	.sectioninfo	@"SHI_REGISTERS=254"
	.align	128
        .global         _Z25selective_scan_bwd_kernelI32Selective_Scan_bwd_kernel_traitsILi64ELi16ELb1ELb1ELb1ELb0ELb1EN3c104HalfEfEEv12SSMParamsBwd
        .type           _Z25selective_scan_bwd_kernelI32Selective_Scan_bwd_kernel_traitsILi64ELi16ELb1ELb1ELb1ELb0ELb1EN3c104HalfEfEEv12SSMParamsBwd,@function
        .size           _Z25selective_scan_bwd_kernelI32Selective_Scan_bwd_kernel_traitsILi64ELi16ELb1ELb1ELb1ELb0ELb1EN3c104HalfEfEEv12SSMParamsBwd,(.L_x_8997 - _Z25selective_scan_bwd_kernelI32Selective_Scan_bwd_kernel_traitsILi64ELi16ELb1ELb1ELb1ELb0ELb1EN3c104HalfEfEEv12SSMParamsBwd)
        .other          _Z25selective_scan_bwd_kernelI32Selective_Scan_bwd_kernel_traitsILi64ELi16ELb1ELb1ELb1ELb0ELb1EN3c104HalfEfEEv12SSMParamsBwd,@"STO_CUDA_ENTRY STV_DEFAULT"
_Z25selective_scan_bwd_kernelI32Selective_Scan_bwd_kernel_traitsILi64ELi16ELb1ELb1ELb1ELb0ELb1EN3c104HalfEfEEv12SSMParamsBwd:
.text._Z25selective_scan_bwd_kernelI32Selective_Scan_bwd_kernel_traitsILi64ELi16ELb1ELb1ELb1ELb0ELb1EN3c104HalfEfEEv12SSMParamsBwd:
        /* <DEDUP_REMOVED lines=16> */
[C---:B------:R-:W-:Y:S02]  /*0100*/  @P0 LEA.HI.X R3, R92.reuse, c[0x0][0x23c], R91, 0x2, P2 ;  /* 0x00008f005c030a11 */ /* 0x040fe400010f145b */
[----:B--2---:R-:W-:Y:S02]  /*0110*/  SHF.R.S32.HI R154, RZ, 0x1f, R89 ;  /* 0x0000001fff9a7819 */ /* 0x004fe40000011459 */
[----:B------:R-:W-:Y:S01]  /*0120*/  @P1 LEA.HI.X R5, R92, c[0x0][0x254], R91, 0x2, P3 ;  /* 0x000095005c051a11 */ /* 0x000fe200018f145b */
[----:B------:R0:W5:Y:S01]  /*0130*/  @P0 LDG.E R90, [R2.64] ;  /* 0x00000004025a0981 */ /* 0x000162000c1e1900 */
[----:B-1----:R-:W-:Y:S01]  /*0140*/  IADD3 R6, R0, 0xffffffe, RZ ;  /* 0x0ffffffe00067810 */ /* 0x002fe20007ffe0ff */
[----:B------:R-:W-:Y:S01]  /*0150*/  IMAD R10, R154, c[0x0][0x1e0], RZ ;  /* 0x000078009a0a7a24 */ /* 0x000fe200078e02ff */
[----:B------:R-:W-:Y:S01]  /*0160*/  LOP3.LUT R16, R92, c[0x0][0x178], RZ, 0x3c, !PT ;  /* 0x00005e005c107a12 */ /* 0x000fe200078e3cff */
[----:B------:R1:W5:Y:S01]  /*0170*/  @P1 LDG.E R88, [R4.64] ;  /* 0x0000000404581981 */ /* 0x000362000c1e1900 */
[----:B------:R2:W3:Y:S01]  /*0180*/  F2I.FTZ.U32.TRUNC.NTZ R7, R6 ;  /* 0x0000000600077305 */ /* 0x0004e2000021f000 */
[----:B------:R-:W-:Y:S01]  /*0190*/  IMAD R13, R89, c[0x0][0x1e4], R10 ;  /* 0x00007900590d7a24 */ /* 0x000fe200078e020a */
[----:B------:R-:W-:Y:S01]  /*01a0*/  ISETP.GE.AND P1, PT, R16, RZ, PT ;  /* 0x000000ff1000720c */ /* 0x000fe20003f26270 */
[C---:B------:R-:W-:Y:S01]  /*01b0*/  IMAD R12, R154.reuse, c[0x0][0x278], RZ ;  /* 0x00009e009a0c7a24 */ /* 0x040fe200078e02ff */
[----:B------:R-:W-:Y:S01]  /*01c0*/  ISETP.NE.AND P0, PT, RZ, c[0x0][0x178], PT ;  /* 0x00005e00ff007a0c */ /* 0x000fe20003f05270 */
[----:B------:R-:W-:Y:S01]  /*01d0*/  IMAD R14, R154, c[0x0][0x190], RZ ;  /* 0x000064009a0e7a24 */ /* 0x000fe200078e02ff */
[----:B0-----:R-:W-:Y:S01]  /*01e0*/  IABS R2, R92 ;  /* 0x0000005c00027213 */ /* 0x001fe20000000000 */
[----:B------:R-:W-:Y:S01]  /*01f0*/  IMAD R19, R91, c[0x0][0x1e8], RZ ;  /* 0x00007a005b137a24 */ /* 0x000fe200078e02ff */
[----:B------:R-:W-:Y:S01]  /*0200*/  CS2R R38, SRZ ;  /* 0x0000000000267805 */ /* 0x000fe2000001ff00 */
[----:B--2---:R-:W-:Y:S01]  /*0210*/  HFMA2.MMA R6, -RZ, RZ, 0, 0 ;  /* 0x00000000ff067435 */ /* 0x004fe200000001ff */
[C---:B-1----:R-:W-:Y:S01]  /*0220*/  IMAD.WIDE.U32 R4, R89.reuse, c[0x0][0x1e0], RZ ;  /* 0x0000780059047a25 */ /* 0x042fe200078e00ff */
[----:B------:R-:W-:Y:S01]  /*0230*/  CS2R R36, SRZ ;  /* 0x0000000000247805 */ /* 0x000fe2000001ff00 */
[----:B------:R-:W-:Y:S01]  /*0240*/  HFMA2.MMA R85, -RZ, RZ, 0, 0 ;  /* 0x00000000ff557435 */ /* 0x000fe200000001ff */
[----:B------:R-:W-:Y:S01]  /*0250*/  MOV R86, RZ ;  /* 0x000000ff00567202 */ /* 0x000fe20000000f00 */
[----:B------:R-:W-:Y:S01]  /*0260*/  IMAD R15, R89, c[0x0][0x194], R14 ;  /* 0x00006500590f7a24 */ /* 0x000fe200078e020e */
[----:B------:R-:W-:Y:S01]  /*0270*/  IADD3 R5, R5, R13, RZ ;  /* 0x0000000d05057210 */ /* 0x000fe20007ffe0ff */
[----:B------:R-:W-:Y:S01]  /*0280*/  IMAD R21, R91, c[0x0][0x280], RZ ;  /* 0x0000a0005b157a24 */ /* 0x000fe200078e02ff */
[----:B---3--:R-:W-:Y:S01]  /*0290*/  IADD3 R8, RZ, -R7, RZ ;  /* 0x80000007ff087210 */ /* 0x008fe20007ffe0ff */
[C---:B------:R-:W-:Y:S01]  /*02a0*/  IMAD R19, R92.reuse, c[0x0][0x1ec], R19 ;  /* 0x00007b005c137a24 */ /* 0x040fe200078e0213 */
[----:B------:R-:W-:Y:S01]  /*02b0*/  MOV R13, c[0x0][0x174] ;  /* 0x00005d00000d7a02 */ /* 0x000fe20000000f00 */
[----:B------:R-:W-:-:S03]  /*02c0*/  IMAD.WIDE.U32 R4, R92, c[0x0][0x1e8], R4 ;  /* 0x00007a005c047a25 */ /* 0x000fc600078e0004 */
[C---:B------:R-:W-:Y:S01]  /*02d0*/  ISETP.GE.AND P3, PT, R13.reuse, 0x1, PT ;  /* 0x000000010d00780c */ /* 0x040fe20003f66270 */
[----:B------:R-:W-:Y:S01]  /*02e0*/  IMAD R3, R8, R17, RZ ;  /* 0x0000001108037224 */ /* 0x000fe200078e02ff */
[----:B------:R-:W-:Y:S01]  /*02f0*/  LEA R13, R13, 0xfffffc00, 0xa ;  /* 0xfffffc000d0d7811 */ /* 0x000fe200078e50ff */
        /* <DEDUP_REMOVED lines=11> */
[----:B------:R-:W-:Y:S01]  /*03b0*/  ISETP.GT.U32.AND P4, PT, R17, R0, PT ;  /* 0x000000001100720c */ /* 0x000fe20003f84070 */
[----:B------:R-:W-:Y:S01]  /*03c0*/  IMAD R21, R92, c[0x0][0x284], R21 ;  /* 0x0000a1005c157a24 */ /* 0x000fe200078e0215 */
[----:B------:R-:W-:Y:S01]  /*03d0*/  IADD3 R3, R3, R11, RZ ;  /* 0x0000000b03037210 */ /* 0x000fe20007ffe0ff */
[----:B------:R-:W-:-:S04]  /*03e0*/  IMAD R11, R89, c[0x0][0x27c], R12 ;  /* 0x00009f00590b7a24 */ /* 0x000fc800078e020c */
[----:B------:R-:W-:Y:S01]  /*03f0*/  IMAD.WIDE.U32 R2, R92, c[0x0][0x1d8], R2 ;  /* 0x000076005c027a25 */ /* 0x000fe200078e0002 */
[----:B------:R-:W-:-:S03]  /*0400*/  IADD3 R7, R7, R11, RZ ;  /* 0x0000000b07077210 */ /* 0x000fc60007ffe0ff */
[----:B------:R-:W-:Y:S02]  /*0410*/  IMAD.WIDE.U32 R10, R89, c[0x0][0x1b0], RZ ;  /* 0x00006c00590a7a25 */ /* 0x000fe400078e00ff */
[-C--:B------:R-:W-:Y:S02]  /*0420*/  @!P4 IADD3 R0, R0, -R17.reuse, RZ ;  /* 0x800000110000c210 */ /* 0x080fe40007ffe0ff */
[----:B------:R-:W-:Y:S01]  /*0430*/  @!P4 IADD3 R87, R87, 0x1, RZ ;  /* 0x000000015757c810 */ /* 0x000fe20007ffe0ff */
[----:B------:R-:W-:Y:S01]  /*0440*/  IMAD.WIDE.U32 R6, R92, c[0x0][0x280], R6 ;  /* 0x0000a0005c067a25 */ /* 0x000fe200078e0006 */
[----:B------:R-:W-:Y:S02]  /*0450*/  ISETP.GE.U32.AND P2, PT, R0, R17, PT ;  /* 0x000000110000720c */ /* 0x000fe40003f46070 */
[----:B------:R-:W-:Y:S01]  /*0460*/  IADD3 R79, P4, R13, R4, RZ ;  /* 0x000000040d4f7210 */ /* 0x000fe20007f9e0ff */
[----:B------:R-:W-:Y:S01]  /*0470*/  IMAD R17, R91, c[0x0][0x1d8], RZ ;  /* 0x000076005b117a24 */ /* 0x000fe200078e02ff */
[----:B------:R-:W-:Y:S01]  /*0480*/  IADD3 R77, P5, R13, R6, RZ ;  /* 0x000000060d4d7210 */ /* 0x000fe20007fbe0ff */
[----:B------:R-:W-:Y:S01]  /*0490*/  IMAD R0, R154, c[0x0][0x1b0], RZ ;  /* 0x00006c009a007a24 */ /* 0x000fe200078e02ff */
[C---:B------:R-:W-:Y:S01]  /*04a0*/  IADD3.X R4, R15.reuse, R5, R19, P4, !PT ;  /* 0x000000050f047210 */ /* 0x040fe200027fe413 */
        /* <DEDUP_REMOVED lines=8> */
[----:B------:R-:W-:Y:S01]  /*0530*/  SHF.R.S32.HI R152, RZ, 0x1f, R87 ;  /* 0x0000001fff987819 */ /* 0x000fe20000011457 */
[----:B------:R-:W-:Y:S01]  /*0540*/  IMAD.WIDE.U32 R8, R87, c[0x0][0x1a8], R8 ;  /* 0x00006a0057087a25 */ /* 0x000fe200078e0008 */
[----:B------:R-:W-:-:S02]  /*0550*/  LEA R82, P0, R81, c[0x0][0x240], 0x1 ;  /* 0x0000900051527a11 */ /* 0x000fc400078008ff */
[----:B------:R-:W-:Y:S01]  /*0560*/  LEA R80, P1, R79, c[0x0][0x248], 0x1 ;  /* 0x000092004f507a11 */ /* 0x000fe200078208ff */
[C---:B------:R-:W-:Y:S01]  /*0570*/  IMAD R0, R152.reuse, c[0x0][0x1a8], RZ ;  /* 0x00006a0098007a24 */ /* 0x040fe200078e02ff */
[----:B------:R-:W-:Y:S01]  /*0580*/  LEA.HI.X R81, R81, c[0x0][0x244], R2, 0x1, P0 ;  /* 0x0000910051517a11 */ /* 0x000fe200000f0c02 */
[----:B------:R-:W-:Y:S01]  /*0590*/  IMAD R2, R152, c[0x0][0x1c8], RZ ;  /* 0x0000720098027a24 */ /* 0x000fe200078e02ff */
[----:B------:R-:W-:Y:S01]  /*05a0*/  ISETP.NE.U32.AND P0, PT, RZ, c[0x0][0x260], PT ;  /* 0x00009800ff007a0c */ /* 0x000fe20003f05070 */
[----:B------:R-:W-:Y:S01]  /*05b0*/  IMAD R3, R87, c[0x0][0x1ac], R0 ;  /* 0x00006b0057037a24 */ /* 0x000fe200078e0200 */
[----:B------:R-:W-:Y:S01]  /*05c0*/  LEA R78, P2, R77, c[0x0][0x308], 0x1 ;  /* 0x0000c2004d4e7a11 */ /* 0x000fe200078408ff */
[----:B------:R-:W-:Y:S01]  /*05d0*/  IMAD R5, R87, c[0x0][0x1cc], R2 ;  /* 0x0000730057057a24 */ /* 0x000fe200078e0202 */
[----:B------:R-:W-:Y:S02]  /*05e0*/  ISETP.NE.AND.EX P0, PT, RZ, c[0x0][0x264], PT, P0 ;  /* 0x00009900ff007a0c */ /* 0x000fe40003f05300 */
[----:B------:R-:W-:-:S02]  /*05f0*/  IADD3 R75, P5, R13, R8, RZ ;  /* 0x000000080d4b7210 */ /* 0x000fc40007fbe0ff */
[----:B------:R-:W-:Y:S02]  /*0600*/  IADD3 R0, R9, R3, RZ ;  /* 0x0000000309007210 */ /* 0x000fe40007ffe0ff */
[----:B------:R-:W-:Y:S02]  /*0610*/  LEA.HI.X R79, R79, c[0x0][0x24c], R4, 0x1, P1 ;  /* 0x000093004f4f7a11 */ /* 0x000fe400008f0c04 */
[----:B------:R-:W-:Y:S02]  /*0620*/  LEA.HI.X R77, R77, c[0x0][0x30c], R6, 0x1, P2 ;  /* 0x0000c3004d4d7a11 */ /* 0x000fe400010f0c06 */
[----:B------:R-:W-:Y:S02]  /*0630*/  ISETP.NE.U32.AND P1, PT, RZ, c[0x0][0x328], PT ;  /* 0x0000ca00ff007a0c */ /* 0x000fe40003f25070 */
[----:B------:R-:W-:Y:S02]  /*0640*/  ISETP.NE.U32.AND P2, PT, RZ, c[0x0][0x348], PT ;  /* 0x0000d200ff007a0c */ /* 0x000fe40003f45070 */
[----:B------:R-:W-:-:S02]  /*0650*/  IADD3 R11, R11, R23, RZ ;  /* 0x000000170b0b7210 */ /* 0x000fc40007ffe0ff */
[----:B------:R-:W-:Y:S02]  /*0660*/  IADD3.X R0, R15, R0, RZ, P5, !PT ;  /* 0x000000000f007210 */ /* 0x000fe40002ffe4ff */
[----:B------:R-:W-:Y:S01]  /*0670*/  LEA R76, P5, R75, c[0x0][0x228], 0x1 ;  /* 0x00008a004b4c7a11 */ /* 0x000fe200078a08ff */
[----:B------:R-:W-:Y:S01]  /*0680*/  IMAD.WIDE.U32 R10, R87, c[0x0][0x1c8], R10 ;  /* 0x00007200570a7a25 */ /* 0x000fe200078e000a */
[----:B------:R-:W-:Y:S02]  /*0690*/  ISETP.NE.AND.EX P1, PT, RZ, c[0x0][0x32c], PT, P1 ;  /* 0x0000cb00ff007a0c */ /* 0x000fe40003f25310 */
[----:B------:R-:W-:Y:S02]  /*06a0*/  ISETP.NE.AND.EX P2, PT, RZ, c[0x0][0x34c], PT, P2 ;  /* 0x0000d300ff007a0c */ /* 0x000fe40003f45320 */
[----:B------:R-:W-:Y:S01]  /*06b0*/  LEA.HI.X R75, R75, c[0x0][0x22c], R0, 0x1, P5 ;  /* 0x00008b004b4b7a11 */ /* 0x000fe200028f0c00 */
[----:B------:R-:W-:Y:S01]  /*06c0*/  @P0 IMAD R0, R89, c[0x0][0x164], R92 ;  /* 0x0000590059000a24 */ /* 0x000fe200078e025c */
[----:B------:R-:W-:-:S02]  /*06d0*/  IADD3 R13, P4, R13, R10, RZ ;  /* 0x0000000a0d0d7210 */ /* 0x000fc40007f9e0ff */
[----:B------:R-:W-:Y:S01]  /*06e0*/  IADD3 R2, R11, R5, RZ ;  /* 0x000000050b027210 */ /* 0x000fe20007ffe0ff */
[----:B------:R-:W-:Y:S01]  /*06f0*/  @P0 IMAD R0, R0, c[0x0][0x174], RZ ;  /* 0x00005d0000000a24 */ /* 0x000fe200078e02ff */
[----:B------:R-:W-:Y:S02]  /*0700*/  @P0 MOV R41, 0x8 ;  /* 0x0000000800290802 */ /* 0x000fe40000000f00 */
[----:B------:R-:W-:Y:S01]  /*0710*/  IADD3.X R2, R15, R2, RZ, P4, !PT ;  /* 0x000000020f027210 */ /* 0x000fe200027fe4ff */
[----:B------:R-:W-:Y:S01]  /*0720*/  @P0 IMAD R0, R0, c[0x0][0x16c], RZ ;  /* 0x00005b0000000a24 */ /* 0x000fe200078e02ff */
[C---:B------:R-:W-:Y:S02]  /*0730*/  LEA R74, P6, R13.reuse, c[0x0][0x230], 0x1 ;  /* 0x00008c000d4a7a11 */ /* 0x040fe400078c08ff */
[----:B------:R-:W-:Y:S01]  /*0740*/  @P1 LEA R38, P4, R92, c[0x0][0x328], 0x2 ;  /* 0x0000ca005c261a11 */ /* 0x000fe200078810ff */
[----:B------:R-:W-:Y:S01]  /*0750*/  @P0 IMAD.WIDE R40, R0, R41, c[0x0][0x260] ;  /* 0x0000980000280625 */ /* 0x000fe200078e0229 */
[----:B------:R-:W-:Y:S01]  /*0760*/  @P2 LEA R36, P5, R92, c[0x0][0x348], 0x2 ;  /* 0x0000d2005c242a11 */ /* 0x000fe200078a10ff */
[----:B------:R-:W-:Y:S01]  /*0770*/  @!P0 CS2R R40, SRZ ;  /* 0x0000000000288805 */ /* 0x000fe2000001ff00 */
        /* <DEDUP_REMOVED lines=13> */
.L_x_4580:
[----:B------:R-:W-:Y:S01]  /*0850*/  BAR.SYNC.DEFER_BLOCKING 0x0 ;  /* 0x0000000000007b1d */ /* 0x000fe20000010000 */
[----:B------:R-:W-:Y:S02]  /*0860*/  SHF.L.U32 R66, R84, 0x1, RZ ;  /* 0x0000000154427819 */ /* 0x000fe400000006ff */
[----:B------:R-:W-:Y:S02]  /*0870*/  MOV R2, R82 ;  /* 0x0000005200027202 */ /* 0x000fe40000000f00 */
[----:B------:R-:W-:Y:S02]  /*0880*/  LOP3.LUT R66, R66, 0xffffffc0, RZ, 0xc0, !PT ;  /* 0xffffffc042427812 */ /* 0x000fe400078ec0ff */
[----:B------:R-:W-:Y:S02]  /*0890*/  MOV R3, R81 ;  /* 0x0000005100037202 */ /* 0x000fe40000000f00 */
[----:B------:R-:W-:-:S05]  /*08a0*/  LOP3.LUT R69, R66, 0x1f, R84, 0xf8, !PT ;  /* 0x0000001f42457812 */ /* 0x000fca00078ef854 */
[----:B------:R-:W-:-:S05]  /*08b0*/  IMAD.WIDE R2, R69, 0x10, R2 ;  /* 0x0000001045027825 */ /* 0x000fca00078e0202 */
[----:B------:R0:W2:Y:S04]  /*08c0*/  LDG.E.128 R12, [R2.64] ;  /* 0x00000004020c7981 */ /* 0x0000a8000c1e1d00 */
[----:B------:R0:W3:Y:S01]  /*08d0*/  LDG.E.128 R16, [R2.64+0x200] ;  /* 0x0002000402107981 */ /* 0x0000e2000c1e1d00 */
[----:B------:R-:W-:-:S04]  /*08e0*/  IADD3 R52, R66, R83, RZ ;  /* 0x0000005342347210 */ /* 0x000fc80007ffe0ff */
[C---:B------:R-:W-:Y:S02]  /*08f0*/  SHF.L.U32 R68, R52.reuse, 0x4, RZ ;  /* 0x0000000434447819 */ /* 0x040fe400000006ff */
[----:B------:R-:W-:Y:S02]  /*0900*/  IADD3 R52, R52, R83, RZ ;  /* 0x0000005334347210 */ /* 0x000fe40007ffe0ff */
[----:B0-----:R-:W-:Y:S02]  /*0910*/  MOV R2, R80 ;  /* 0x0000005000027202 */ /* 0x001fe40000000f00 */
[----:B------:R-:W-:-:S05]  /*0920*/  MOV R3, R79 ;  /* 0x0000004f00037202 */ /* 0x000fca0000000f00 */
[----:B------:R-:W-:Y:S01]  /*0930*/  IMAD.WIDE R20, R69, 0x10, R2 ;  /* 0x0000001045147825 */ /* 0x000fe200078e0202 */
[----:B--2---:R-:W-:Y:S04]  /*0940*/  STS.128 [R68], R12 ;  /* 0x0000000c44007388 */ /* 0x004fe80000000c00 */
[----:B---3--:R-:W-:Y:S01]  /*0950*/  STS.128 [R68+0x200], R16 ;  /* 0x0002001044007388 */ /* 0x008fe20000000c00 */
        /* <DEDUP_REMOVED lines=9> */
[----:B--2---:R0:W-:Y:S04]  /*09f0*/  STS.128 [R68], R24 ;  /* 0x0000001844007388 */ /* 0x0041e80000000c00 */
[----:B---3--:R1:W-:Y:S01]  /*0a00*/  STS.128 [R68+0x200], R28 ;  /* 0x0002001c44007388 */ /* 0x0083e20000000c00 */
[----:B------:R-:W-:-:S06]  /*0a10*/  NOP ;  /* 0x0000000000007918 */ /* 0x000fcc0000000000 */
[----:B------:R-:W-:Y:S04]  /*0a20*/  LDS.128 R16, [R52.X16] ;  /* 0x0000000034107984 */ /* 0x000fe8000000cc00 */
[----:B------:R-:W-:Y:S04]  /*0a30*/  LDS.128 R12, [R52.X16+0x10] ;  /* 0x00001000340c7984 */ /* 0x000fe8000000cc00 */
[----:B------:R-:W-:Y:S06]  /*0a40*/  BAR.SYNC.DEFER_BLOCKING 0x0 ;  /* 0x0000000000007b1d */ /* 0x000fec0000010000 */
[----:B------:R2:W3:Y:S04]  /*0a50*/  LDG.E.128 R32, [R22.64] ;  /* 0x0000000416207981 */ /* 0x0004e8000c1e1d00 */
[----:B------:R2:W4:Y:S01]  /*0a60*/  LDG.E.128 R48, [R22.64+0x200] ;  /* 0x0002000416307981 */ /* 0x000522000c1e1d00 */
[----:B------:R-:W-:Y:S01]  /*0a70*/  MOV R2, c[0x0][0x174] ;  /* 0x00005d0000027a02 */ /* 0x000fe20000000f00 */
[----:B------:R-:W-:-:S02]  /*0a80*/  IMAD R21, R91, c[0x0][0x1f8], RZ ;  /* 0x00007e005b157a24 */ /* 0x000fc400078e02ff */
[----:B------:R-:W-:Y:S01]  /*0a90*/  IMAD R0, R154, c[0x0][0x1f0], RZ ;  /* 0x00007c009a007a24 */ /* 0x000fe200078e02ff */
[----:B------:R-:W-:Y:S01]  /*0aa0*/  LEA R2, R2, R71, 0xa ;  /* 0x0000004702027211 */ /* 0x000fe200078e50ff */
[----:B0-----:R-:W-:-:S03]  /*0ab0*/  IMAD R25, R92, c[0x0][0x1fc], R21 ;  /* 0x00007f005c197a24 */ /* 0x001fc600078e0215 */
[----:B------:R-:W-:-:S05]  /*0ac0*/  SHF.R.S32.HI R3, RZ, 0x1f, R2 ;  /* 0x0000001fff037819 */ /* 0x000fca0000011402 */
[----:B------:R-:W-:-:S05]  /*0ad0*/  IMAD.WIDE.U32 R20, R92, c[0x0][0x1f8], R2 ;  /* 0x00007e005c147a25 */ /* 0x000fca00078e0002 */
[----:B------:R-:W-:Y:S01]  /*0ae0*/  IADD3 R21, R21, R25, RZ ;  /* 0x0000001915157210 */ /* 0x000fe20007ffe0ff */
[----:B------:R-:W-:-:S04]  /*0af0*/  IMAD R25, R89, c[0x0][0x1f4], R0 ;  /* 0x00007d0059197a24 */ /* 0x000fc800078e0200 */
[----:B------:R-:W-:-:S05]  /*0b00*/  IMAD.WIDE.U32 R20, R89, c[0x0][0x1f0], R20 ;  /* 0x00007c0059147a25 */ /* 0x000fca00078e0014 */
[----:B------:R-:W-:Y:S02]  /*0b10*/  IADD3 R21, R21, R25, RZ ;  /* 0x0000001915157210 */ /* 0x000fe40007ffe0ff */
[----:B--2---:R-:W-:-:S04]  /*0b20*/  LEA R22, P0, R20, c[0x0][0x268], 0x1 ;  /* 0x00009a0014167a11 */ /* 0x004fc800078008ff */
[----:B------:R-:W-:-:S05]  /*0b30*/  LEA.HI.X R23, R20, c[0x0][0x26c], R21, 0x1, P0 ;  /* 0x00009b0014177a11 */ /* 0x000fca00000f0c15 */
[----:B------:R-:W-:Y:S01]  /*0b40*/  IMAD.WIDE R20, R69, 0x10, R22 ;  /* 0x0000001045147825 */ /* 0x000fe200078e0216 */
[----:B---3--:R0:W-:Y:S04]  /*0b50*/  STS.128 [R68], R32 ;  /* 0x0000002044007388 */ /* 0x0081e80000000c00 */
[----:B----4-:R-:W-:Y:S01]  /*0b60*/  STS.128 [R68+0x200], R48 ;  /* 0x0002003044007388 */ /* 0x010fe20000000c00 */
[----:B------:R-:W-:-:S06]  /*0b70*/  NOP ;  /* 0x0000000000007918 */ /* 0x000fcc0000000000 */
[----:B------:R-:W-:Y:S04]  /*0b80*/  LDS.128 R44, [R52.X16] ;  /* 0x00000000342c7984 */ /* 0x000fe8000000cc00 */
[----:B------:R-:W-:Y:S04]  /*0b90*/  LDS.128 R24, [R52.X16+0x10] ;  /* 0x0000100034187984 */ /* 0x000fe8000000cc00 */
[----:B------:R-:W-:Y:S06]  /*0ba0*/  BAR.SYNC.DEFER_BLOCKING 0x0 ;  /* 0x0000000000007b1d */ /* 0x000fec0000010000 */
[----:B------:R-:W2:Y:S04]  /*0bb0*/  LDG.E.128 R56, [R20.64+-0x800] ;  /* 0xfff8000414387981 */ /* 0x000ea8000c1e1d00 */
[----:B------:R-:W3:Y:S01]  /*0bc0*/  LDG.E.128 R60, [R20.64+-0x600] ;  /* 0xfffa0004143c7981 */ /* 0x000ee2000c1e1d00 */
[----:B------:R-:W-:-:S02]  /*0bd0*/  IMAD R23, R91, c[0x0][0x208], RZ ;  /* 0x000082005b177a24 */ /* 0x000fc400078e02ff */
[----:B------:R-:W-:Y:S02]  /*0be0*/  IMAD R0, R154, c[0x0][0x200], RZ ;  /* 0x000080009a007a24 */ /* 0x000fe400078e02ff */
[C---:B-1----:R-:W-:Y:S02]  /*0bf0*/  IMAD R29, R92.reuse, c[0x0][0x20c], R23 ;  /* 0x000083005c1d7a24 */ /* 0x042fe400078e0217 */
        /* <DEDUP_REMOVED lines=8> */
[----:B--2---:R-:W-:Y:S04]  /*0c80*/  STS.128 [R68], R56 ;  /* 0x0000003844007388 */ /* 0x004fe80000000c00 */
[----:B---3--:R-:W-:Y:S01]  /*0c90*/  STS.128 [R68+0x200], R60 ;  /* 0x0002003c44007388 */ /* 0x008fe20000000c00 */
[----:B------:R-:W-:-:S06]  /*0ca0*/  NOP ;  /* 0x0000000000007918 */ /* 0x000fcc0000000000 */
[----:B------:R-:W1:Y:S04]  /*0cb0*/  LDS.128 R48, [R52.X16] ;  /* 0x0000000034307984 */ /* 0x000e68000000cc00 */
[----:B------:R-:W2:Y:S04]  /*0cc0*/  LDS.128 R20, [R52.X16+0x10] ;  /* 0x0000100034147984 */ /* 0x000ea8000000cc00 */
[----:B------:R-:W-:Y:S06]  /*0cd0*/  BAR.SYNC.DEFER_BLOCKING 0x0 ;  /* 0x0000000000007b1d */ /* 0x000fec0000010000 */
[----:B0-----:R0:W3:Y:S04]  /*0ce0*/  LDG.E.128 R32, [R42.64+-0x600] ;  /* 0xfffa00042a207981 */ /* 0x0010e8000c1e1d00 */
[----:B------:R0:W4:Y:S01]  /*0cf0*/  LDG.E.128 R28, [R42.64+-0x800] ;  /* 0xfff800042a1c7981 */ /* 0x000122000c1e1d00 */
[----:B-1----:R-:W-:-:S05]  /*0d00*/  HADD2.F32 R53, -RZ, R48.H0_H0 ;  /* 0x20000030ff357230 */ /* 0x002fca0000004100 */
[----:B------:R-:W-:Y:S01]  /*0d10*/  FMUL.FTZ R0, R53, -1.4426950216293334961 ;  /* 0xbfb8aa3b35007820 */ /* 0x000fe20000410000 */
[----:B------:R-:W-:-:S05]  /*0d20*/  HADD2.F32 R54, -RZ, R48.H1_H1 ;  /* 0x30000030ff367230 */ /* 0x000fca0000004100 */
[----:B------:R-:W0:Y:S01]  /*0d30*/  MUFU.EX2 R0, R0 ;  /* 0x0000000000007308 */ /* 0x000e220000000800 */
[----:B------:R-:W-:Y:S01]  /*0d40*/  FMUL.FTZ R48, R54, -1.4426950216293334961 ;  /* 0xbfb8aa3b36307820 */ /* 0x000fe20000410000 */
[--C-:B------:R-:W-:Y:S02]  /*0d50*/  HADD2.F32 R55, -RZ, R49.reuse.H0_H0 ;  /* 0x20000031ff377230 */ /* 0x100fe40000004100 */
[----:B------:R-:W-:-:S04]  /*0d60*/  HADD2.F32 R57, -RZ, R49.H1_H1 ;  /* 0x30000031ff397230 */ /* 0x000fc80000004100 */
[----:B------:R-:W1:Y:S01]  /*0d70*/  MUFU.EX2 R48, R48 ;  /* 0x0000003000307308 */ /* 0x000e620000000800 */
[----:B------:R-:W-:Y:S02]  /*0d80*/  FMUL.FTZ R56, R55, -1.4426950216293334961 ;  /* 0xbfb8aa3b37387820 */ /* 0x000fe40000410000 */
[----:B0-----:R-:W-:-:S05]  /*0d90*/  FADD.FTZ R42, R0, 1 ;  /* 0x3f800000002a7421 */ /* 0x001fca0000010000 */
[----:B------:R-:W0:Y:S01]  /*0da0*/  MUFU.RCP R108, R42 ;  /* 0x0000002a006c7308 */ /* 0x000e220000001000 */
[----:B------:R-:W-:Y:S01]  /*0db0*/  FMUL.FTZ R43, R57, -1.4426950216293334961 ;  /* 0xbfb8aa3b392b7820 */ /* 0x000fe20000410000 */
[----:B------:R-:W-:-:S06]  /*0dc0*/  HADD2.F32 R58, -RZ, R50.H0_H0 ;  /* 0x20000032ff3a7230 */ /* 0x000fcc0000004100 */
[----:B------:R-:W2:Y:S01]  /*0dd0*/  MUFU.EX2 R56, R56 ;  /* 0x0000003800387308 */ /* 0x000ea20000000800 */
[----:B-1----:R-:W-:Y:S01]  /*0de0*/  FADD.FTZ R48, R48, 1 ;  /* 0x3f80000030307421 */ /* 0x002fe20000010000 */
[----:B------:R-:W-:Y:S01]  /*0df0*/  HADD2.F32 R62, -RZ, R44.H0_H0 ;  /* 0x2000002cff3e7230 */ /* 0x000fe20000004100 */
[----:B------:R-:W-:-:S05]  /*0e00*/  FMUL.FTZ R49, R58, -1.4426950216293334961 ;  /* 0xbfb8aa3b3a317820 */ /* 0x000fca0000410000 */
[----:B------:R-:W1:Y:S01]  /*0e10*/  MUFU.EX2 R43, R43 ;  /* 0x0000002b002b7308 */ /* 0x000e620000000800 */
[----:B0-----:R-:W-:-:S07]  /*0e20*/  FMUL.FTZ R0, R53, R108 ;  /* 0x0000006c35007220 */ /* 0x001fce0000410000 */
[----:B------:R-:W0:Y:S01]  /*0e30*/  MUFU.RCP R125, R48 ;  /* 0x00000030007d7308 */ /* 0x000e220000001000 */
[----:B------:R-:W-:Y:S02]  /*0e40*/  FMUL.FTZ R94, R62, R0 ;  /* 0x000000003e5e7220 */ /* 0x000fe40000410000 */
[----:B--2---:R-:W-:-:S05]  /*0e50*/  FADD.FTZ R56, R56, 1 ;  /* 0x3f80000038387421 */ /* 0x004fca0000010000 */
[----:B------:R2:W-:Y:S01]  /*0e60*/  MUFU.EX2 R59, R49 ;  /* 0x00000031003b7308 */ /* 0x0005e20000000800 */
[----:B------:R-:W-:Y:S02]  /*0e70*/  HADD2.F32 R60, -RZ, R50.H1_H1 ;  /* 0x30000032ff3c7230 */ /* 0x000fe40000004100 */
[----:B--2---:R-:W-:-:S05]  /*0e80*/  HADD2.F32 R49, -RZ, R8.H0_H0 ;  /* 0x20000008ff317230 */ /* 0x004fca0000004100 */
[----:B------:R-:W2:Y:S01]  /*0e90*/  MUFU.RCP R112, R56 ;  /* 0x0000003800707308 */ /* 0x000ea20000001000 */
[----:B------:R-:W-:Y:S02]  /*0ea0*/  FFMA.FTZ R48, R94, R49, R85 ;  /* 0x000000315e307223 */ /* 0x000fe40000010055 */
[----:B-1----:R-:W-:Y:S01]  /*0eb0*/  FADD.FTZ R49, R43, 1 ;  /* 0x3f8000002b317421 */ /* 0x002fe20000010000 */
[----:B------:R-:W-:Y:S01]  /*0ec0*/  HADD2.F32 R63, -RZ, R44.H1_H1 ;  /* 0x3000002cff3f7230 */ /* 0x000fe20000004100 */
[----:B------:R-:W-:-:S03]  /*0ed0*/  FMUL.FTZ R50, R60, -1.4426950216293334961 ;  /* 0xbfb8aa3b3c327820 */ /* 0x000fc60000410000 */
[----:B------:R-:W1:Y:S01]  /*0ee0*/  MUFU.RCP R116, R49 ;  /* 0x0000003100747308 */ /* 0x000e620000001000 */
[--C-:B------:R-:W-:Y:S01]  /*0ef0*/  HADD2.F32 R61, -RZ, R51.reuse.H0_H0 ;  /* 0x20000033ff3d7230 */ /* 0x100fe20000004100 */
[----:B0-----:R-:W-:Y:S01]  /*0f00*/  FMUL.FTZ R44, R54, R125 ;  /* 0x0000007d362c7220 */ /* 0x001fe20000410000 */
[----:B------:R-:W-:Y:S01]  /*0f10*/  HADD2.F32 R65, -RZ, R8.H1_H1 ;  /* 0x30000008ff417230 */ /* 0x000fe20000004100 */
[----:B------:R-:W-:Y:S01]  /*0f20*/  IMAD R67, R91, c[0x0][0x2f0], RZ ;  /* 0x0000bc005b437a24 */ /* 0x000fe200078e02ff */
[----:B------:R-:W-:Y:S01]  /*0f30*/  HADD2.F32 R64, -RZ, R51.H1_H1 ;  /* 0x30000033ff407230 */ /* 0x000fe20000004100 */
[----:B------:R-:W-:Y:S02]  /*0f40*/  FMUL.FTZ R119, R63, R44 ;  /* 0x0000002c3f777220 */ /* 0x000fe40000410000 */
[----:B------:R-:W0:Y:S01]  /*0f50*/  MUFU.EX2 R50, R50 ;  /* 0x0000003200327308 */ /* 0x000e220000000800 */
[----:B------:R-:W-:Y:S02]  /*0f60*/  FMUL.FTZ R51, R61, -1.4426950216293334961 ;  /* 0xbfb8aa3b3d337820 */ /* 0x000fe40000410000 */
[----:B------:R-:W-:-:S02]  /*0f70*/  IMAD R85, R92, c[0x0][0x2f4], R67 ;  /* 0x0000bd005c557a24 */ /* 0x000fc400078e0243 */
[----:B------:R-:W-:Y:S01]  /*0f80*/  IMAD.WIDE.U32 R42, R92, c[0x0][0x2f0], R2 ;  /* 0x0000bc005c2a7a25 */ /* 0x000fe200078e0002 */
[----:B------:R-:W-:-:S03]  /*0f90*/  HADD2.F32 R67, -RZ, R45.H0_H0 ;  /* 0x2000002dff437230 */ /* 0x000fc60000004100 */
[----:B------:R-:W-:Y:S02]  /*0fa0*/  FFMA.FTZ R96, R119, R65, R48 ;  /* 0x0000004177607223 */ /* 0x000fe40000010030 */
[----:B--2---:R-:W-:Y:S01]  /*0fb0*/  FMUL.FTZ R48, R55, R112 ;  /* 0x0000007037307220 */ /* 0x004fe20000410000 */
[----:B------:R-:W2:Y:S01]  /*0fc0*/  MUFU.EX2 R51, R51 ;  /* 0x0000003300337308 */ /* 0x000ea20000000800 */
[----:B------:R-:W-:Y:S01]  /*0fd0*/  IADD3 R43, R43, R85, RZ ;  /* 0x000000552b2b7210 */ /* 0x000fe20007ffe0ff */
[----:B------:R-:W-:Y:S01]  /*0fe0*/  HADD2.F32 R65, -RZ, R9.H0_H0 ;  /* 0x20000009ff417230 */ /* 0x000fe20000004100 */
[----:B------:R-:W-:Y:S01]  /*0ff0*/  FADD.FTZ R59, R59, 1 ;  /* 0x3f8000003b3b7421 */ /* 0x000fe20000010000 */
[----:B------:R-:W-:Y:S01]  /*1000*/  HADD2.F32 R85, -RZ, R45.H1_H1 ;  /* 0x3000002dff557230 */ /* 0x000fe20000004100 */
[----:B------:R-:W-:Y:S02]  /*1010*/  FMUL.FTZ R117, R67, R48 ;  /* 0x0000003043757220 */ /* 0x000fe40000410000 */
[----:B-1----:R-:W-:Y:S01]  /*1020*/  FMUL.FTZ R45, R57, R116 ;  /* 0x00000074392d7220 */ /* 0x002fe20000410000 */
[----:B------:R-:W-:Y:S01]  /*1030*/  HADD2.F32 R101, -RZ, R20.H0_H0 ;  /* 0x20000014ff657230 */ /* 0x000fe20000004100 */
[----:B------:R-:W-:Y:S01]  /*1040*/  FMUL.FTZ R56, R64, -1.4426950216293334961 ;  /* 0xbfb8aa3b40387820 */ /* 0x000fe20000410000 */
[----:B------:R-:W-:Y:S01]  /*1050*/  HADD2.F32 R49, -RZ, R9.H1_H1 ;  /* 0x30000009ff317230 */ /* 0x000fe20000004100 */
[----:B------:R1:W2:Y:S01]  /*1060*/  MUFU.RCP R129, R59 ;  /* 0x0000003b00817308 */ /* 0x0002a20000001000 */
[----:B------:R-:W-:-:S02]  /*1070*/  FFMA.FTZ R104, R117, R65, R96 ;  /* 0x0000004175687223 */ /* 0x000fc40000010060 */
[----:B------:R-:W-:Y:S01]  /*1080*/  FMUL.FTZ R115, R85, R45 ;  /* 0x0000002d55737220 */ /* 0x000fe20000410000 */
[--C-:B------:R-:W-:Y:S02]  /*1090*/  HADD2.F32 R96, -RZ, R46.reuse.H0_H0 ;  /* 0x2000002eff607230 */ /* 0x100fe40000004100 */
[----:B------:R-:W-:Y:S01]  /*10a0*/  HADD2.F32 R98, -RZ, R46.H1_H1 ;  /* 0x3000002eff627230 */ /* 0x000fe20000004100 */
[----:B------:R-:W-:Y:S01]  /*10b0*/  FMUL.FTZ R46, R101, -1.4426950216293334961 ;  /* 0xbfb8aa3b652e7820 */ /* 0x000fe20000410000 */
[----:B-1----:R-:W-:Y:S01]  /*10c0*/  HADD2.F32 R59, -RZ, R20.H1_H1 ;  /* 0x30000014ff3b7230 */ /* 0x002fe20000004100 */
[----:B------:R-:W1:Y:S01]  /*10d0*/  MUFU.EX2 R56, R56 ;  /* 0x0000003800387308 */ /* 0x000e620000000800 */
[----:B------:R-:W-:Y:S01]  /*10e0*/  FFMA.FTZ R114, R115, R49, R104 ;  /* 0x0000003173727223 */ /* 0x000fe20000010068 */
[--C-:B------:R-:W-:Y:S01]  /*10f0*/  HADD2.F32 R104, -RZ, R24.reuse.H0_H0 ;  /* 0x20000018ff687230 */ /* 0x100fe20000004100 */
[----:B0-----:R-:W-:Y:S01]  /*1100*/  FADD.FTZ R50, R50, 1 ;  /* 0x3f80000032327421 */ /* 0x001fe20000010000 */
[----:B------:R-:W-:Y:S01]  /*1110*/  HADD2.F32 R106, -RZ, R24.H1_H1 ;  /* 0x30000018ff6a7230 */ /* 0x000fe20000004100 */
[----:B------:R-:W-:Y:S01]  /*1120*/  FMUL.FTZ R24, R59, -1.4426950216293334961 ;  /* 0xbfb8aa3b3b187820 */ /* 0x000fe20000410000 */
[----:B------:R-:W-:-:S02]  /*1130*/  HADD2.F32 R126, -RZ, R21.H0_H0 ;  /* 0x20000015ff7e7230 */ /* 0x000fc40000004100 */
[----:B------:R0:W0:Y:S01]  /*1140*/  MUFU.EX2 R65, R46 ;  /* 0x0000002e00417308 */ /* 0x0000220000000800 */
[----:B--2---:R-:W-:Y:S01]  /*1150*/  FADD.FTZ R51, R51, 1 ;  /* 0x3f80000033337421 */ /* 0x004fe20000010000 */
[--C-:B------:R-:W-:Y:S02]  /*1160*/  HADD2.F32 R123, -RZ, R25.reuse.H0_H0 ;  /* 0x20000019ff7b7230 */ /* 0x100fe40000004100 */
[----:B------:R-:W-:-:S04]  /*1170*/  HADD2.F32 R99, -RZ, R25.H1_H1 ;  /* 0x30000019ff637230 */ /* 0x000fc80000004100 */
[----:B------:R2:W1:Y:S01]  /*1180*/  MUFU.RCP R133, R50 ;  /* 0x0000003200857308 */ /* 0x0004620000001000 */
[--C-:B------:R-:W-:Y:S01]  /*1190*/  HADD2.F32 R97, -RZ, R26.reuse.H0_H0 ;  /* 0x2000001aff617230 */ /* 0x100fe20000004100 */
[----:B------:R-:W-:Y:S01]  /*11a0*/  FADD.FTZ R25, -R125, 1 ;  /* 0x3f8000007d197421 */ /* 0x000fe20000010100 */
[----:B------:R-:W-:Y:S01]  /*11b0*/  HADD2.F32 R95, -RZ, R26.H1_H1 ;  /* 0x3000001aff5f7230 */ /* 0x000fe20000004100 */
[----:B------:R-:W-:-:S04]  /*11c0*/  FMUL.FTZ R26, R126, -1.4426950216293334961 ;  /* 0xbfb8aa3b7e1a7820 */ /* 0x000fc80000410000 */
[----:B------:R-:W2:Y:S01]  /*11d0*/  MUFU.EX2 R24, R24 ;  /* 0x0000001800187308 */ /* 0x000ea20000000800 */
[----:B0-----:R-:W-:Y:S01]  /*11e0*/  FMUL.FTZ R46, R58, R129 ;  /* 0x000000813a2e7220 */ /* 0x001fe20000410000 */
[--C-:B------:R-:W-:Y:S01]  /*11f0*/  HADD2.F32 R100, -RZ, R47.reuse.H0_H0 ;  /* 0x2000002fff647230 */ /* 0x100fe20000004100 */
[----:B------:R-:W-:Y:S01]  /*1200*/  FFMA.FTZ R127, R54, R25, 1 ;  /* 0x3f800000367f7423 */ /* 0x000fe20000010019 */
[----:B------:R-:W-:-:S04]  /*1210*/  HADD2.F32 R102, -RZ, R47.H1_H1 ;  /* 0x3000002fff667230 */ /* 0x000fc80000004100 */
[----:B------:R-:W0:Y:S01]  /*1220*/  MUFU.RCP R120, R51 ;  /* 0x0000003300787308 */ /* 0x000e220000001000 */
[----:B------:R-:W-:Y:S01]  /*1230*/  HADD2.F32 R47, -RZ, R10.H0_H0 ;  /* 0x2000000aff2f7230 */ /* 0x000fe20000004100 */
[----:B------:R-:W-:Y:S02]  /*1240*/  FMUL.FTZ R113, R96, R46 ;  /* 0x0000002e60717220 */ /* 0x000fe40000410000 */
[----:B-1----:R-:W-:-:S04]  /*1250*/  FADD.FTZ R56, R56, 1 ;  /* 0x3f80000038387421 */ /* 0x002fc80000010000 */
[----:B------:R-:W1:Y:S01]  /*1260*/  MUFU.EX2 R54, R26 ;  /* 0x0000001a00367308 */ /* 0x000e620000000800 */
[----:B------:R-:W-:Y:S02]  /*1270*/  FADD.FTZ R20, -R108, 1 ;  /* 0x3f8000006c147421 */ /* 0x000fe40000010100 */
[----:B--2---:R-:W-:Y:S02]  /*1280*/  FFMA.FTZ R50, R113, R47, R114 ;  /* 0x0000002f71327223 */ /* 0x004fe40000010072 */
[----:B------:R-:W-:Y:S02]  /*1290*/  FADD.FTZ R65, R65, 1 ;  /* 0x3f80000041417421 */ /* 0x000fe40000010000 */
[----:B------:R-:W-:Y:S01]  /*12a0*/  FMUL.FTZ R47, R60, R133 ;  /* 0x000000853c2f7220 */ /* 0x000fe20000410000 */
[----:B------:R-:W2:Y:S01]  /*12b0*/  MUFU.RCP R135, R56 ;  /* 0x0000003800877308 */ /* 0x000ea20000001000 */
[--C-:B------:R-:W-:Y:S01]  /*12c0*/  HADD2.F32 R93, -RZ, R27.reuse.H0_H0 ;  /* 0x2000001bff5d7230 */ /* 0x100fe20000004100 */
[----:B------:R-:W-:Y:S01]  /*12d0*/  FFMA.FTZ R110, R53, R20, 1 ;  /* 0x3f800000356e7423 */ /* 0x000fe20000010014 */
[----:B------:R-:W-:Y:S01]  /*12e0*/  HADD2.F32 R121, -RZ, R27.H1_H1 ;  /* 0x3000001bff797230 */ /* 0x000fe20000004100 */
[----:B------:R-:W-:Y:S01]  /*12f0*/  FMUL.FTZ R111, R98, R47 ;  /* 0x0000002f626f7220 */ /* 0x000fe20000410000 */
[----:B------:R-:W-:Y:S01]  /*1300*/  HADD2.F32 R27, -RZ, R10.H1_H1 ;  /* 0x3000000aff1b7230 */ /* 0x000fe20000004100 */
[----:B------:R-:W-:-:S02]  /*1310*/  FADD.FTZ R53, R24, 1 ;  /* 0x3f80000018357421 */ /* 0x000fc40000010000 */
[----:B------:R-:W-:Y:S01]  /*1320*/  MUFU.RCP R122, R65 ;  /* 0x00000041007a7308 */ /* 0x000fe20000001000 */
[----:B0-----:R-:W-:Y:S02]  /*1330*/  FMUL.FTZ R49, R61, R120 ;  /* 0x000000783d317220 */ /* 0x001fe40000410000 */
[----:B------:R-:W-:Y:S02]  /*1340*/  FADD.FTZ R20, -R112, 1 ;  /* 0x3f80000070147421 */ /* 0x000fe40000010100 */
[----:B------:R-:W-:Y:S01]  /*1350*/  FFMA.FTZ R50, R111, R27, R50 ;  /* 0x0000001b6f327223 */ /* 0x000fe20000010032 */
[----:B------:R-:W-:Y:S01]  /*1360*/  HADD2.F32 R27, -RZ, R11.H0_H0 ;  /* 0x2000000bff1b7230 */ /* 0x000fe20000004100 */
[----:B------:R-:W-:Y:S01]  /*1370*/  FADD.FTZ R25, -R129, 1 ;  /* 0x3f80000081197421 */ /* 0x000fe20000010100 */
[----:B------:R-:W0:Y:S01]  /*1380*/  MUFU.RCP R124, R53 ;  /* 0x00000035007c7308 */ /* 0x000e220000001000 */
[----:B------:R-:W-:Y:S02]  /*1390*/  FMUL.FTZ R109, R100, R49 ;  /* 0x00000031646d7220 */ /* 0x000fe40000410000 */
[----:B-1----:R-:W-:-:S02]  /*13a0*/  FADD.FTZ R54, R54, 1 ;  /* 0x3f80000036367421 */ /* 0x002fc40000010000 */
[----:B------:R-:W-:Y:S02]  /*13b0*/  FFMA.FTZ R114, R55, R20, 1 ;  /* 0x3f80000037727423 */ /* 0x000fe40000010014 */
[----:B------:R-:W-:Y:S02]  /*13c0*/  FADD.FTZ R20, -R116, 1 ;  /* 0x3f80000074147421 */ /* 0x000fe40000010100 */
[----:B------:R-:W-:Y:S02]  /*13d0*/  FFMA.FTZ R131, R58, R25, 1 ;  /* 0x3f8000003a837423 */ /* 0x000fe40000010019 */
[----:B------:R-:W-:Y:S02]  /*13e0*/  FFMA.FTZ R58, R109, R27, R50 ;  /* 0x0000001b6d3a7223 */ /* 0x000fe40000010032 */
[----:B------:R-:W-:Y:S02]  /*13f0*/  FADD.FTZ R51, -R133, 1 ;  /* 0x3f80000085337421 */ /* 0x000fe40000010100 */
[----:B--2---:R-:W-:-:S02]  /*1400*/  FMUL.FTZ R50, R64, R135 ;  /* 0x0000008740327220 */ /* 0x004fc40000410000 */
[----:B------:R-:W-:Y:S01]  /*1410*/  FFMA.FTZ R118, R57, R20, 1 ;  /* 0x3f80000039767423 */ /* 0x000fe20000010014 */
[----:B------:R-:W-:Y:S01]  /*1420*/  HADD2.F32 R55, -RZ, R11.H1_H1 ;  /* 0x3000000bff377230 */ /* 0x000fe20000004100 */
[----:B------:R-:W-:Y:S02]  /*1430*/  FADD.FTZ R20, -R120, 1 ;  /* 0x3f80000078147421 */ /* 0x000fe40000010100 */
[----:B------:R-:W-:Y:S01]  /*1440*/  FMUL.FTZ R107, R102, R50 ;  /* 0x00000032666b7220 */ /* 0x000fe20000410000 */
[----:B------:R-:W-:Y:S01]  /*1450*/  HADD2.F32 R128, -RZ, R21.H1_H1 ;  /* 0x30000015ff807230 */ /* 0x000fe20000004100 */
[----:B------:R-:W-:Y:S02]  /*1460*/  FADD.FTZ R21, -R135, 1 ;  /* 0x3f80000087157421 */ /* 0x000fe40000010100 */
[----:B------:R-:W-:Y:S02]  /*1470*/  FFMA.FTZ R58, R107, R55, R58 ;  /* 0x000000376b3a7223 */ /* 0x000fe4000001003a */
[----:B0-----:R-:W-:Y:S01]  /*1480*/  FMUL.FTZ R53, R59, R124 ;  /* 0x0000007c3b357220 */ /* 0x001fe20000410000 */
[----:B------:R-:W-:-:S03]  /*1490*/  HADD2.F32 R130, -RZ, R22.H0_H0 ;  /* 0x20000016ff827230 */ /* 0x000fc60000004100 */
[----:B------:R-:W-:Y:S01]  /*14a0*/  FMUL.FTZ R103, R106, R53 ;  /* 0x000000356a677220 */ /* 0x000fe20000410000 */
[----:B------:R-:W-:Y:S01]  /*14b0*/  HADD2.F32 R65, -RZ, R22.H1_H1 ;  /* 0x30000016ff417230 */ /* 0x000fe20000004100 */
[----:B------:R-:W-:-:S04]  /*14c0*/  FMUL.FTZ R22, R130, -1.4426950216293334961 ;  /* 0xbfb8aa3b82167820 */ /* 0x000fc80000410000 */
[----:B------:R-:W-:-:S04]  /*14d0*/  FMUL.FTZ R56, R65, -1.4426950216293334961 ;  /* 0xbfb8aa3b41387820 */ /* 0x000fc80000410000 */
[----:B------:R-:W-:Y:S01]  /*14e0*/  MUFU.EX2 R132, R56 ;  /* 0x0000003800847308 */ /* 0x000fe20000000800 */
[----:B---3--:R0:W-:Y:S04]  /*14f0*/  STS.128 [R68+0x200], R32 ;  /* 0x0002002044007388 */ /* 0x0081e80000000c00 */
[----:B----4-:R1:W-:Y:S01]  /*1500*/  STS.128 [R68], R28 ;  /* 0x0000001c44007388 */ /* 0x0103e20000000c00 */
[----:B------:R-:W-:-:S06]  /*1510*/  NOP ;  /* 0x0000000000007918 */ /* 0x000fcc0000000000 */
[----:B------:R-:W2:Y:S01]  /*1520*/  LDS.128 R24, [R52.X16] ;  /* 0x0000000034187984 */ /* 0x000ea2000000cc00 */
[----:B0-----:R-:W0:Y:S01]  /*1530*/  MUFU.RCP R35, R54 ;  /* 0x0000003600237308 */ /* 0x001e220000001000 */
[----:B-1----:R-:W-:Y:S02]  /*1540*/  FFMA.FTZ R31, R60, R51, 1 ;  /* 0x3f8000003c1f7423 */ /* 0x002fe40000010033 */
[----:B------:R-:W-:Y:S02]  /*1550*/  FMUL.FTZ R51, R101, R122 ;  /* 0x0000007a65337220 */ /* 0x000fe40000410000 */
[----:B------:R-:W-:Y:S01]  /*1560*/  FFMA.FTZ R28, R61, R20, 1 ;  /* 0x3f8000003d1c7423 */ /* 0x000fe20000010014 */
[--C-:B------:R-:W-:Y:S01]  /*1570*/  HADD2.F32 R20, -RZ, R4.reuse.H0_H0 ;  /* 0x20000004ff147230 */ /* 0x100fe20000004100 */
[----:B------:R-:W-:Y:S02]  /*1580*/  FMUL.FTZ R105, R104, R51 ;  /* 0x0000003368697220 */ /* 0x000fe40000410000 */
[----:B------:R-:W-:Y:S01]  /*1590*/  FFMA.FTZ R33, R64, R21, 1 ;  /* 0x3f80000040217423 */ /* 0x000fe20000010015 */
[----:B------:R-:W-:Y:S01]  /*15a0*/  HADD2.F32 R21, -RZ, R4.H1_H1 ;  /* 0x30000004ff157230 */ /* 0x000fe20000004100 */
[----:B------:R-:W-:-:S02]  /*15b0*/  FFMA.FTZ R58, R105, R20, R58 ;  /* 0x00000014693a7223 */ /* 0x000fc4000001003a */
[----:B------:R-:W-:Y:S02]  /*15c0*/  FADD.FTZ R20, -R122, 1 ;  /* 0x3f8000007a147421 */ /* 0x000fe40000010100 */
[----:B0-----:R-:W-:Y:S01]  /*15d0*/  FMUL.FTZ R54, R126, R35 ;  /* 0x000000237e367220 */ /* 0x001fe20000410000 */
[--C-:B------:R-:W-:Y:S01]  /*15e0*/  HADD2.F32 R64, -RZ, R23.reuse.H0_H0 ;  /* 0x20000017ff407230 */ /* 0x100fe20000004100 */
[----:B------:R-:W-:Y:S01]  /*15f0*/  FFMA.FTZ R32, R101, R20, 1 ;  /* 0x3f80000065207423 */ /* 0x000fe20000010014 */
[----:B------:R-:W-:Y:S01]  /*1600*/  HADD2.F32 R60, -RZ, R23.H1_H1 ;  /* 0x30000017ff3c7230 */ /* 0x000fe20000004100 */
[----:B------:R-:W-:Y:S01]  /*1610*/  FFMA.FTZ R58, R103, R21, R58 ;  /* 0x00000015673a7223 */ /* 0x000fe2000001003a */
[----:B------:R-:W-:Y:S01]  /*1620*/  HADD2.F32 R23, -RZ, R5.H0_H0 ;  /* 0x20000005ff177230 */ /* 0x000fe20000004100 */
[----:B------:R-:W-:Y:S02]  /*1630*/  FADD.FTZ R20, -R124, 1 ;  /* 0x3f8000007c147421 */ /* 0x000fe40000010100 */
[----:B------:R-:W-:-:S02]  /*1640*/  FADD.FTZ R21, -R35, 1 ;  /* 0x3f80000023157421 */ /* 0x000fc40000010100 */
[----:B------:R-:W-:Y:S01]  /*1650*/  FMUL.FTZ R101, R123, R54 ;  /* 0x000000367b657220 */ /* 0x000fe20000410000 */
[----:B------:R0:W-:Y:S01]  /*1660*/  MUFU.EX2 R30, R22 ;  /* 0x00000016001e7308 */ /* 0x0001e20000000800 */
[----:B------:R-:W-:Y:S02]  /*1670*/  FFMA.FTZ R34, R59, R20, 1 ;  /* 0x3f8000003b227423 */ /* 0x000fe40000010014 */
[----:B------:R-:W-:Y:S02]  /*1680*/  FFMA.FTZ R137, R126, R21, 1 ;  /* 0x3f8000007e897423 */ /* 0x000fe40000010015 */
[----:B------:R-:W-:Y:S02]  /*1690*/  FFMA.FTZ R136, R101, R23, R58 ;  /* 0x0000001765887223 */ /* 0x000fe4000001003a */
[----:B0-----:R0:W1:Y:S01]  /*16a0*/  LDS.128 R20, [R52.X16+0x10] ;  /* 0x0000100034147984 */ /* 0x001062000000cc00 */
[----:B------:R-:W-:Y:S02]  /*16b0*/  FMUL.FTZ R29, R128, -1.4426950216293334961 ;  /* 0xbfb8aa3b801d7820 */ /* 0x000fe40000410000 */
[----:B------:R-:W-:-:S04]  /*16c0*/  FMUL.FTZ R134, R64, -1.4426950216293334961 ;  /* 0xbfb8aa3b40867820 */ /* 0x000fc80000410000 */
[----:B------:R-:W3:Y:S01]  /*16d0*/  MUFU.EX2 R29, R29 ;  /* 0x0000001d001d7308 */ /* 0x000ee20000000800 */
[----:B0-----:R-:W-:Y:S01]  /*16e0*/  FMUL.FTZ R52, R60, -1.4426950216293334961 ;  /* 0xbfb8aa3b3c347820 */ /* 0x001fe20000410000 */
[----:B--2---:R-:W-:-:S06]  /*16f0*/  HADD2.F32 R56, -RZ, R25.H1_H1 ;  /* 0x30000019ff387230 */ /* 0x004fcc0000004100 */
[----:B------:R-:W0:Y:S01]  /*1700*/  MUFU.EX2 R134, R134 ;  /* 0x0000008600867308 */ /* 0x000e220000000800 */
[--C-:B------:R-:W-:Y:S02]  /*1710*/  HADD2.F32 R57, -RZ, R24.reuse.H1_H1 ;  /* 0x30000018ff397230 */ /* 0x100fe40000004100 */
[----:B------:R-:W-:-:S05]  /*1720*/  HADD2.F32 R55, -RZ, R24.H0_H0 ;  /* 0x20000018ff377230 */ /* 0x000fca0000004100 */
[----:B------:R1:W2:Y:S01]  /*1730*/  MUFU.EX2 R126, R52 ;  /* 0x00000034007e7308 */ /* 0x0002a20000000800 */
[----:B------:R-:W-:Y:S01]  /*1740*/  FMUL.FTZ R85, R85, R56 ;  /* 0x0000003855557220 */ /* 0x000fe20000410000 */
[--C-:B------:R-:W-:Y:S01]  /*1750*/  HADD2.F32 R61, -RZ, R26.reuse.H0_H0 ;  /* 0x2000001aff3d7230 */ /* 0x100fe20000004100 */
[----:B------:R-:W-:Y:S01]  /*1760*/  FMUL.FTZ R24, R63, R57 ;  /* 0x000000393f187220 */ /* 0x000fe20000410000 */
[----:B------:R-:W-:Y:S01]  /*1770*/  HADD2.F32 R58, -RZ, R26.H1_H1 ;  /* 0x3000001aff3a7230 */ /* 0x000fe20000004100 */
[----:B---3--:R-:W-:Y:S01]  /*1780*/  FADD.FTZ R26, R29, 1 ;  /* 0x3f8000001d1a7421 */ /* 0x008fe20000010000 */
[----:B------:R-:W-:Y:S01]  /*1790*/  HADD2.F32 R59, -RZ, R25.H0_H0 ;  /* 0x20000019ff3b7230 */ /* 0x000fe20000004100 */
[----:B------:R-:W-:Y:S01]  /*17a0*/  FMUL.FTZ R25, R62, R55 ;  /* 0x000000373e197220 */ /* 0x000fe20000410000 */
[----:B------:R-:W-:Y:S01]  /*17b0*/  HADD2.F32 R62, -RZ, R27.H0_H0 ;  /* 0x2000001bff3e7230 */ /* 0x000fe20000004100 */
[----:B------:R-:W-:Y:S02]  /*17c0*/  FMUL.FTZ R85, R116, R85 ;  /* 0x0000005574557220 */ /* 0x000fe40000410000 */
[----:B------:R-:W-:-:S02]  /*17d0*/  FMUL.FTZ R24, R125, R24 ;  /* 0x000000187d187220 */ /* 0x000fc40000410000 */
[----:B------:R-:W3:Y:S01]  /*17e0*/  MUFU.RCP R125, R26 ;  /* 0x0000001a007d7308 */ /* 0x000ee20000001000 */
[----:B0-----:R-:W-:Y:S01]  /*17f0*/  FADD.FTZ R134, R134, 1 ;  /* 0x3f80000086867421 */ /* 0x001fe20000010000 */
[----:B------:R-:W-:Y:S01]  /*1800*/  HADD2.F32 R63, -RZ, R27.H1_H1 ;  /* 0x3000001bff3f7230 */ /* 0x000fe20000004100 */
[----:B------:R-:W-:Y:S02]  /*1810*/  FMUL.FTZ R96, R96, R61 ;  /* 0x0000003d60607220 */ /* 0x000fe40000410000 */
[----:B------:R-:W-:Y:S02]  /*1820*/  FMUL.FTZ R98, R98, R58 ;  /* 0x0000003a62627220 */ /* 0x000fe40000410000 */
[----:B------:R-:W-:Y:S02]  /*1830*/  FMUL.FTZ R67, R67, R59 ;  /* 0x0000003b43437220 */ /* 0x000fe40000410000 */
[----:B------:R-:W-:Y:S02]  /*1840*/  FMUL.FTZ R27, R100, R62 ;  /* 0x0000003e641b7220 */ /* 0x000fe40000410000 */
[----:B------:R-:W-:-:S02]  /*1850*/  FMUL.FTZ R118, R85, R118 ;  /* 0x0000007655767220 */ /* 0x000fc40000410000 */
[----:B------:R-:W-:Y:S01]  /*1860*/  FADD.FTZ R132, R132, 1 ;  /* 0x3f80000084847421 */ /* 0x000fe20000010000 */
[----:B------:R-:W0:Y:S01]  /*1870*/  MUFU.RCP R85, R134 ;  /* 0x0000008600557308 */ /* 0x000e220000001000 */
[----:B------:R-:W-:Y:S01]  /*1880*/  FADD.FTZ R100, R30, 1 ;  /* 0x3f8000001e647421 */ /* 0x000fe20000010000 */
[----:B-1----:R-:W-:Y:S01]  /*1890*/  HADD2.F32 R52, -RZ, R20.H0_H0 ;  /* 0x20000014ff347230 */ /* 0x002fe20000004100 */
[----:B------:R-:W-:Y:S02]  /*18a0*/  FMUL.FTZ R96, R129, R96 ;  /* 0x0000006081607220 */ /* 0x000fe40000410000 */
[----:B------:R-:W-:Y:S02]  /*18b0*/  FMUL.FTZ R98, R133, R98 ;  /* 0x0000006285627220 */ /* 0x000fe40000410000 */
[----:B--2---:R-:W-:Y:S02]  /*18c0*/  FADD.FTZ R126, R126, 1 ;  /* 0x3f8000007e7e7421 */ /* 0x004fe40000010000 */
[----:B------:R-:W-:-:S02]  /*18d0*/  FMUL.FTZ R67, R112, R67 ;  /* 0x0000004370437220 */ /* 0x000fc40000410000 */
[----:B------:R-:W-:Y:S02]  /*18e0*/  FMUL.FTZ R102, R102, R63 ;  /* 0x0000003f66667220 */ /* 0x000fe40000410000 */
[----:B------:R-:W-:Y:S01]  /*18f0*/  FMUL.FTZ R24, R24, R127 ;  /* 0x0000007f18187220 */ /* 0x000fe20000410000 */
[----:B------:R-:W-:Y:S01]  /*1900*/  MUFU.RCP R132, R132 ;  /* 0x0000008400847308 */ /* 0x000fe20000001000 */
[----:B------:R-:W-:Y:S01]  /*1910*/  FMUL.FTZ R30, R96, R131 ;  /* 0x00000083601e7220 */ /* 0x000fe20000410000 */
[--C-:B------:R-:W-:Y:S01]  /*1920*/  HADD2.F32 R96, -RZ, R21.reuse.H0_H0 ;  /* 0x20000015ff607230 */ /* 0x100fe20000004100 */
[----:B------:R-:W-:Y:S01]  /*1930*/  FMUL.FTZ R31, R98, R31 ;  /* 0x0000001f621f7220 */ /* 0x000fe20000410000 */
[----:B------:R-:W-:Y:S01]  /*1940*/  HADD2.F32 R98, -RZ, R21.H1_H1 ;  /* 0x30000015ff627230 */ /* 0x000fe20000004100 */
[----:B------:R-:W-:-:S03]  /*1950*/  FMUL.FTZ R25, R108, R25 ;  /* 0x000000196c197220 */ /* 0x000fc60000410000 */
[----:B------:R1:W2:Y:S01]  /*1960*/  MUFU.RCP R127, R100 ;  /* 0x00000064007f7308 */ /* 0x0002a20000001000 */
[----:B------:R-:W-:Y:S01]  /*1970*/  FMUL.FTZ R29, R67, R114 ;  /* 0x00000072431d7220 */ /* 0x000fe20000410000 */
[----:B------:R-:W-:Y:S01]  /*1980*/  HADD2.F32 R67, -RZ, R20.H1_H1 ;  /* 0x30000014ff437230 */ /* 0x000fe20000004100 */
[----:B------:R-:W-:Y:S02]  /*1990*/  FMUL.FTZ R102, R135, R102 ;  /* 0x0000006687667220 */ /* 0x000fe40000410000 */
[----:B------:R-:W-:-:S03]  /*19a0*/  FMUL.FTZ R21, R104, R52 ;  /* 0x0000003468157220 */ /* 0x000fc60000410000 */
[----:B------:R-:W4:Y:S01]  /*19b0*/  MUFU.RCP R129, R126 ;  /* 0x0000007e00817308 */ /* 0x000f220000001000 */
[----:B------:R-:W-:Y:S01]  /*19c0*/  FMUL.FTZ R25, R25, R110 ;  /* 0x0000006e19197220 */ /* 0x000fe20000410000 */
[--C-:B-1----:R-:W-:Y:S01]  /*19d0*/  HADD2.F32 R100, -RZ, R22.reuse.H0_H0 ;  /* 0x20000016ff647230 */ /* 0x102fe20000004100 */
[----:B------:R-:W-:Y:S01]  /*19e0*/  FMUL.FTZ R102, R102, R33 ;  /* 0x0000002166667220 */ /* 0x000fe20000410000 */
[----:B------:R-:W-:Y:S01]  /*19f0*/  HADD2.F32 R108, -RZ, R22.H1_H1 ;  /* 0x30000016ff6c7230 */ /* 0x000fe20000004100 */
[----:B------:R-:W-:Y:S01]  /*1a00*/  FMUL.FTZ R21, R122, R21 ;  /* 0x000000157a157220 */ /* 0x000fe20000410000 */
[--C-:B------:R-:W-:Y:S01]  /*1a10*/  HADD2.F32 R110, -RZ, R23.reuse.H0_H0 ;  /* 0x20000017ff6e7230 */ /* 0x100fe20000004100 */
[----:B---3--:R-:W-:Y:S01]  /*1a20*/  FADD.FTZ R33, -R125, 1 ;  /* 0x3f8000007d217421 */ /* 0x008fe20000010100 */
[----:B------:R-:W-:Y:S01]  /*1a30*/  HADD2.F32 R112, -RZ, R23.H1_H1 ;  /* 0x30000017ff707230 */ /* 0x000fe20000004100 */
[----:B------:R-:W-:Y:S02]  /*1a40*/  FMUL.FTZ R23, R106, R67 ;  /* 0x000000436a177220 */ /* 0x000fe40000410000 */
[----:B------:R-:W-:-:S02]  /*1a50*/  FMUL.FTZ R22, R99, R98 ;  /* 0x0000006263167220 */ /* 0x000fc40000410000 */
[----:B------:R-:W-:Y:S02]  /*1a60*/  FMUL.FTZ R20, R123, R96 ;  /* 0x000000607b147220 */ /* 0x000fe40000410000 */
[----:B------:R-:W-:Y:S02]  /*1a70*/  FMUL.FTZ R32, R21, R32 ;  /* 0x0000002015207220 */ /* 0x000fe40000410000 */
[----:B------:R-:W-:Y:S02]  /*1a80*/  FMUL.FTZ R27, R120, R27 ;  /* 0x0000001b781b7220 */ /* 0x000fe40000410000 */
[----:B------:R-:W-:Y:S02]  /*1a90*/  FMUL.FTZ R23, R124, R23 ;  /* 0x000000177c177220 */ /* 0x000fe40000410000 */
[----:B------:R-:W-:Y:S02]  /*1aa0*/  FFMA.FTZ R33, R128, R33, 1 ;  /* 0x3f80000080217423 */ /* 0x000fe40000010021 */
[----:B------:R-:W-:-:S02]  /*1ab0*/  FMUL.FTZ R22, R125, R22 ;  /* 0x000000167d167220 */ /* 0x000fc40000410000 */
[----:B0-----:R-:W-:Y:S02]  /*1ac0*/  FADD.FTZ R21, -R85, 1 ;  /* 0x3f80000055157421 */ /* 0x001fe40000010100 */
[----:B------:R-:W-:Y:S02]  /*1ad0*/  FMUL.FTZ R20, R35, R20 ;  /* 0x0000001423147220 */ /* 0x000fe40000410000 */
[----:B------:R-:W-:Y:S02]  /*1ae0*/  FMUL.FTZ R27, R27, R28 ;  /* 0x0000001c1b1b7220 */ /* 0x000fe40000410000 */
[----:B--2---:R-:W-:Y:S02]  /*1af0*/  FADD.FTZ R35, -R127, 1 ;  /* 0x3f8000007f237421 */ /* 0x004fe40000010100 */
[----:B------:R-:W-:Y:S02]  /*1b00*/  FMUL.FTZ R128, R128, R125 ;  /* 0x0000007d80807220 */ /* 0x000fe40000410000 */
[----:B------:R-:W-:-:S02]  /*1b10*/  FMUL.FTZ R26, R97, R100 ;  /* 0x00000064611a7220 */ /* 0x000fc40000410000 */
[----:B------:R-:W-:Y:S02]  /*1b20*/  FMUL.FTZ R23, R23, R34 ;  /* 0x0000002217177220 */ /* 0x000fe40000410000 */
[----:B------:R-:W-:Y:S02]  /*1b30*/  FMUL.FTZ R33, R22, R33 ;  /* 0x0000002116217220 */ /* 0x000fe40000410000 */
[----:B------:R-:W-:Y:S02]  /*1b40*/  FFMA.FTZ R123, R64, R21, 1 ;  /* 0x3f800000407b7423 */ /* 0x000fe40000010015 */
[----:B------:R-:W-:Y:S02]  /*1b50*/  FADD.FTZ R28, -R132, 1 ;  /* 0x3f800000841c7421 */ /* 0x000fe40000010100 */
        /* <DEDUP_REMOVED lines=11> */
[----:B------:R-:W-:Y:S01]  /*1c10*/  FMUL.FTZ R34, R129, R34 ;  /* 0x0000002281227220 */ /* 0x000fe20000410000 */
[----:B------:R-:W-:Y:S01]  /*1c20*/  F2FP.PACK_AB R33, R33, R20 ;  /* 0x000000142121723e */ /* 0x000fe200000000ff */
[----:B------:R-:W-:Y:S01]  /*1c30*/  FMUL.FTZ R26, R26, R35 ;  /* 0x000000231a1a7220 */ /* 0x000fe20000410000 */
[----:B------:R-:W-:Y:S01]  /*1c40*/  HADD2.F32 R20, -RZ, R5.H1_H1 ;  /* 0x30000005ff147230 */ /* 0x000fe20000004100 */
[----:B------:R-:W-:-:S02]  /*1c50*/  FMUL.FTZ R21, R21, R28 ;  /* 0x0000001c15157220 */ /* 0x000fc40000410000 */
[----:B------:R-:W-:Y:S02]  /*1c60*/  FMUL.FTZ R22, R22, R123 ;  /* 0x0000007b16167220 */ /* 0x000fe40000410000 */
[----:B------:R-:W-:Y:S02]  /*1c70*/  FMUL.FTZ R35, R34, R125 ;  /* 0x0000007d22237220 */ /* 0x000fe40000410000 */
[----:B------:R-:W-:Y:S01]  /*1c80*/  FMUL.FTZ R99, R99, R128 ;  /* 0x0000008063637220 */ /* 0x000fe20000410000 */
[----:B------:R-:W-:Y:S02]  /*1c90*/  F2FP.PACK_AB R30, R31, R30 ;  /* 0x0000001e1f1e723e */ /* 0x000fe400000000ff */
[----:B------:R-:W-:Y:S01]  /*1ca0*/  F2FP.PACK_AB R28, R24, R25 ;  /* 0x00000019181c723e */ /* 0x000fe200000000ff */
[----:B------:R-:W-:Y:S01]  /*1cb0*/  FFMA.FTZ R136, R99, R20, R136 ;  /* 0x0000001463887223 */ /* 0x000fe20000010088 */
[----:B------:R-:W-:Y:S01]  /*1cc0*/  F2FP.PACK_AB R29, R118, R29 ;  /* 0x0000001d761d723e */ /* 0x000fe200000000ff */
[----:B------:R-:W-:Y:S01]  /*1cd0*/  IMAD R20, R154, c[0x0][0x2e8], RZ ;  /* 0x0000ba009a147a24 */ /* 0x000fe200078e02ff */
[----:B------:R-:W-:-:S02]  /*1ce0*/  F2FP.PACK_AB R31, R102, R27 ;  /* 0x0000001b661f723e */ /* 0x000fc400000000ff */
[----:B------:R-:W-:Y:S02]  /*1cf0*/  F2FP.PACK_AB R32, R23, R32 ;  /* 0x000000201720723e */ /* 0x000fe400000000ff */
[----:B------:R-:W-:Y:S01]  /*1d00*/  F2FP.PACK_AB R34, R21, R26 ;  /* 0x0000001a1522723e */ /* 0x000fe200000000ff */
[----:B------:R-:W-:Y:S01]  /*1d10*/  BAR.SYNC.DEFER_BLOCKING 0x0 ;  /* 0x0000000000007b1d */ /* 0x000fe20000010000 */
[----:B------:R-:W-:Y:S02]  /*1d20*/  LEA R66, R83, R66, 0x1 ;  /* 0x0000004253427211 */ /* 0x000fe400078e08ff */
[----:B------:R-:W-:Y:S01]  /*1d30*/  F2FP.PACK_AB R35, R35, R22 ;  /* 0x000000162323723e */ /* 0x000fe200000000ff */
[----:B------:R-:W-:Y:S02]  /*1d40*/  IMAD R123, R89, c[0x0][0x2ec], R20 ;  /* 0x0000bb00597b7a24 */ /* 0x000fe400078e0214 */
[----:B------:R0:W-:Y:S04]  /*1d50*/  STS.128 [R66.X16], R28 ;  /* 0x0000001c42007388 */ /* 0x0001e8000000cc00 */
[----:B------:R1:W-:Y:S01]  /*1d60*/  STS.128 [R66.X16+0x10], R32 ;  /* 0x0000102042007388 */ /* 0x0003e2000000cc00 */
[----:B------:R-:W-:-:S06]  /*1d70*/  NOP ;  /* 0x0000000000007918 */ /* 0x000fcc0000000000 */
[----:B------:R-:W2:Y:S04]  /*1d80*/  LDS.128 R20, [R68] ;  /* 0x0000000044147984 */ /* 0x000ea80000000c00 */
[----:B------:R-:W3:Y:S01]  /*1d90*/  LDS.128 R24, [R68+0x200] ;  /* 0x0002000044187984 */ /* 0x000ee20000000c00 */
[----:B------:R-:W-:Y:S01]  /*1da0*/  IMAD.WIDE.U32 R42, R89, c[0x0][0x2e8], R42 ;  /* 0x0000ba00592a7a25 */ /* 0x000fe200078e002a */
[----:B0-----:R-:W-:-:S04]  /*1db0*/  MOV R31, c[0x0][0x16c] ;  /* 0x00005b00001f7a02 */ /* 0x001fc80000000f00 */
[----:B------:R-:W-:Y:S02]  /*1dc0*/  IADD3 R29, R43, R123, RZ ;  /* 0x0000007b2b1d7210 */ /* 0x000fe40007ffe0ff */
[----:B------:R-:W-:-:S04]  /*1dd0*/  LEA R28, P0, R42, c[0x0][0x338], 0x1 ;  /* 0x0000ce002a1c7a11 */ /* 0x000fc800078008ff */
[----:B------:R-:W-:Y:S01]  /*1de0*/  LEA.HI.X R29, R42, c[0x0][0x33c], R29, 0x1, P0 ;  /* 0x0000cf002a1d7a11 */ /* 0x000fe200000f0c1d */
[--C-:B------:R-:W-:Y:S01]  /*1df0*/  HADD2.F32 R149, -RZ, R16.reuse.H1_H1 ;  /* 0x30000010ff957230 */ /* 0x100fe20000004100 */
[----:B------:R-:W-:Y:S01]  /*1e00*/  ISETP.GE.AND P1, PT, R31, 0x1, PT ;  /* 0x000000011f00780c */ /* 0x000fe20003f26270 */
[----:B------:R-:W-:Y:S02]  /*1e10*/  HADD2.F32 R31, -RZ, R16.H0_H0 ;  /* 0x20000010ff1f7230 */ /* 0x000fe40000004100 */
[--C-:B-1----:R-:W-:Y:S02]  /*1e20*/  HADD2.F32 R33, -RZ, R17.reuse.H0_H0 ;  /* 0x20000011ff217230 */ /* 0x102fe40000004100 */
[----:B------:R-:W-:Y:S01]  /*1e30*/  HADD2.F32 R147, -RZ, R17.H1_H1 ;  /* 0x30000011ff937230 */ /* 0x000fe20000004100 */
[----:B------:R-:W-:Y:S01]  /*1e40*/  IMAD.WIDE R16, R69, 0x10, R28 ;  /* 0x0000001045107825 */ /* 0x000fe200078e021c */
[----:B------:R-:W-:-:S03]  /*1e50*/  ISETP.NE.U32.AND P0, PT, RZ, c[0x0][0x270], PT ;  /* 0x00009c00ff007a0c */ /* 0x000fc60003f05070 */
[----:B------:R-:W-:Y:S01]  /*1e60*/  FMUL.FTZ R130, R130, R127 ;  /* 0x0000007f82827220 */ /* 0x000fe20000410000 */
[--C-:B------:R-:W-:Y:S01]  /*1e70*/  HADD2.F32 R102, -RZ, R6.reuse.H0_H0 ;  /* 0x20000006ff667230 */ /* 0x100fe20000004100 */
[----:B------:R-:W-:Y:S01]  /*1e80*/  FMUL.FTZ R132, R65, R132 ;  /* 0x0000008441847220 */ /* 0x000fe20000410000 */
[----:B------:R-:W-:Y:S01]  /*1e90*/  ISETP.NE.AND.EX P0, PT, RZ, c[0x0][0x274], PT, P0 ;  /* 0x00009d00ff007a0c */ /* 0x000fe20003f05300 */
[----:B------:R-:W-:Y:S01]  /*1ea0*/  FMUL.FTZ R97, R97, R130 ;  /* 0x0000008261617220 */ /* 0x000fe20000410000 */
[----:B------:R-:W-:Y:S01]  /*1eb0*/  HADD2.F32 R30, -RZ, R6.H1_H1 ;  /* 0x30000006ff1e7230 */ /* 0x000fe20000004100 */
[----:B--2---:R0:W-:Y:S04]  /*1ec0*/  STG.E.128 [R16.64+-0x800], R20 ;  /* 0xfff8001410007986 */ /* 0x0041e8000c101d04 */
[----:B---3--:R0:W-:Y:S01]  /*1ed0*/  STG.E.128 [R16.64+-0x600], R24 ;  /* 0xfffa001810007986 */ /* 0x0081e2000c101d04 */
[----:B------:R-:W-:-:S02]  /*1ee0*/  FFMA.FTZ R102, R97, R102, R136 ;  /* 0x0000006661667223 */ /* 0x000fc40000010088 */
[----:B------:R-:W-:Y:S02]  /*1ef0*/  FMUL.FTZ R95, R95, R132 ;  /* 0x000000845f5f7220 */ /* 0x000fe40000410000 */
[----:B------:R-:W-:Y:S01]  /*1f00*/  FMUL.FTZ R64, R64, R85 ;  /* 0x0000005540407220 */ /* 0x000fe20000410000 */
[--C-:B------:R-:W-:Y:S01]  /*1f10*/  HADD2.F32 R32, -RZ, R7.reuse.H0_H0 ;  /* 0x20000007ff207230 */ /* 0x100fe20000004100 */
[----:B------:R-:W-:Y:S02]  /*1f20*/  FFMA.FTZ R30, R95, R30, R102 ;  /* 0x0000001e5f1e7223 */ /* 0x000fe40000010066 */
[----:B------:R-:W-:Y:S02]  /*1f30*/  FMUL.FTZ R93, R93, R64 ;  /* 0x000000405d5d7220 */ /* 0x000fe40000410000 */
[----:B------:R-:W-:Y:S01]  /*1f40*/  FMUL.FTZ R60, R60, R129 ;  /* 0x000000813c3c7220 */ /* 0x000fe20000410000 */
[----:B------:R-:W-:Y:S01]  /*1f50*/  HADD2.F32 R85, -RZ, R7.H1_H1 ;  /* 0x30000007ff557230 */ /* 0x000fe20000004100 */
[----:B------:R-:W-:-:S02]  /*1f60*/  FFMA.FTZ R30, R93, R32, R30 ;  /* 0x000000205d1e7223 */ /* 0x000fc4000001001e */
[----:B------:R-:W-:Y:S01]  /*1f70*/  FMUL.FTZ R121, R121, R60 ;  /* 0x0000003c79797220 */ /* 0x000fe20000410000 */
[--C-:B------:R-:W-:Y:S02]  /*1f80*/  HADD2.F32 R35, -RZ, R18.reuse.H0_H0 ;  /* 0x20000012ff237230 */ /* 0x100fe40000004100 */
        /* <DEDUP_REMOVED lines=44> */
[----:B------:R-:W1:Y:S01]  /*2250*/  LDS.128 R12, [R68] ;  /* 0x00000000440c7984 */ /* 0x000e620000000c00 */
[----:B------:R-:W-:Y:S01]  /*2260*/  IADD3 R29, R29, R45, RZ ;  /* 0x0000002d1d1d7210 */ /* 0x000fe20007ffe0ff */
[----:B------:R-:W-:Y:S02]  /*2270*/  IMAD R0, R154, c[0x0][0x210], RZ ;  /* 0x000084009a007a24 */ /* 0x000fe400078e02ff */
[----:B------:R-:W2:Y:S02]  /*2280*/  LDS.128 R16, [R68+0x200] ;  /* 0x0002000044107984 */ /* 0x000ea40000000c00 */
[C---:B0-----:R-:W-:Y:S02]  /*2290*/  IMAD R23, R89.reuse, c[0x0][0x214], R0 ;  /* 0x0000850059177a24 */ /* 0x041fe400078e0200 */
[----:B------:R-:W-:-:S05]  /*22a0*/  IMAD.WIDE.U32 R20, R89, c[0x0][0x210], R28 ;  /* 0x0000840059147a25 */ /* 0x000fca00078e001c */
[----:B------:R-:W-:Y:S02]  /*22b0*/  IADD3 R21, R21, R23, RZ ;  /* 0x0000001715157210 */ /* 0x000fe40007ffe0ff */
[----:B------:R-:W-:-:S04]  /*22c0*/  LEA R22, P0, R20, c[0x0][0x270], 0x1 ;  /* 0x00009c0014167a11 */ /* 0x000fc800078008ff */
[----:B------:R-:W-:-:S05]  /*22d0*/  LEA.HI.X R23, R20, c[0x0][0x274], R21, 0x1, P0 ;  /* 0x00009d0014177a11 */ /* 0x000fca00000f0c15 */
[----:B------:R-:W-:-:S05]  /*22e0*/  IMAD.WIDE R20, R69, 0x10, R22 ;  /* 0x0000001045147825 */ /* 0x000fca00078e0216 */
[----:B-1----:R0:W-:Y:S04]  /*22f0*/  STG.E.128 [R20.64+-0x800], R12 ;  /* 0xfff8000c14007986 */ /* 0x0021e8000c101d04 */
[----:B--2---:R0:W-:Y:S02]  /*2300*/  STG.E.128 [R20.64+-0x600], R16 ;  /* 0xfffa001014007986 */ /* 0x0041e4000c101d04 */
.L_x_4530:
[----:B0-----:R-:W-:Y:S01]  /*2310*/  BAR.SYNC.DEFER_BLOCKING 0x0 ;  /* 0x0000000000007b1d */ /* 0x001fe20000010000 */
[----:B------:R-:W-:Y:S01]  /*2320*/  HFMA2.MMA R67, -RZ, RZ, 0, 0 ;  /* 0x00000000ff437435 */ /* 0x000fe200000001ff */
[--C-:B-----5:R-:W-:Y:S01]  /*2330*/  FADD.FTZ R114, R123, R88.reuse ;  /* 0x000000587b727221 */ /* 0x120fe20000010000 */
[----:B------:R-:W-:Y:S01]  /*2340*/  CS2R R64, SRZ ;  /* 0x0000000000407805 */ /* 0x000fe2000001ff00 */
[--C-:B------:R-:W-:Y:S01]  /*2350*/  FADD.FTZ R112, R125, R88.reuse ;  /* 0x000000587d707221 */ /* 0x100fe20000010000 */
[----:B------:R-:W-:Y:S01]  /*2360*/  CS2R R62, SRZ ;  /* 0x00000000003e7805 */ /* 0x000fe2000001ff00 */
[--C-:B------:R-:W-:Y:S01]  /*2370*/  FADD.FTZ R110, R127, R88.reuse ;  /* 0x000000587f6e7221 */ /* 0x100fe20000010000 */
[----:B------:R-:W-:Y:S01]  /*2380*/  CS2R R60, SRZ ;  /* 0x00000000003c7805 */ /* 0x000fe2000001ff00 */
[----:B------:R-:W-:Y:S01]  /*2390*/  CS2R R58, SRZ ;  /* 0x00000000003a7805 */ /* 0x000fe2000001ff00 */
        /* <DEDUP_REMOVED lines=38> */
.L_x_4579:
        /* <DEDUP_REMOVED lines=28> */
[----:B--2---:R-:W-:Y:S04]  /*27c0*/  STS.128 [R68], R12 ;  /* 0x0000000c44007388 */ /* 0x004fe80000000c00 */
[----:B---3--:R1:W-:Y:S01]  /*27d0*/  STS.128 [R68+0x200], R16 ;  /* 0x0002001044007388 */ /* 0x0083e20000000c00 */
[----:B------:R-:W-:-:S06]  /*27e0*/  NOP ;  /* 0x0000000000007918 */ /* 0x000fcc0000000000 */
[----:B------:R2:W3:Y:S04]  /*27f0*/  LDG.E.128 R28, [R20.64] ;  /* 0x00000004141c7981 */ /* 0x0004e8000c1e1d00 */
[----:B------:R2:W3:Y:S01]  /*2800*/  LDG.E.128 R32, [R20.64+0x200] ;  /* 0x0002000414207981 */ /* 0x0004e2000c1e1d00 */
[C---:B0-----:R-:W-:Y:S02]  /*2810*/  SHF.L.U32 R24, R84.reuse, 0x1, RZ ;  /* 0x0000000154187819 */ /* 0x041fe400000006ff */
[----:B------:R-:W-:Y:S02]  /*2820*/  LOP3.LUT P0, RZ, R84, 0x1f, RZ, 0xc0, !PT ;  /* 0x0000001f54ff7812 */ /* 0x000fe4000780c0ff */
[----:B------:R-:W-:Y:S02]  /*2830*/  LOP3.LUT R24, R24, 0xffffffc0, RZ, 0xc0, !PT ;  /* 0xffffffc018187812 */ /* 0x000fe400078ec0ff */
[----:B------:R-:W-:-:S02]  /*2840*/  IADD3 R22, R72, -0x1, RZ ;  /* 0xffffffff48167810 */ /* 0x000fc40007ffe0ff */
[----:B------:R-:W-:Y:S02]  /*2850*/  IADD3 R124, R83, R83, R24 ;  /* 0x00000053537c7210 */ /* 0x000fe40007ffe018 */
[----:B------:R-:W-:Y:S02]  /*2860*/  ISETP.NE.AND P1, PT, R84, RZ, PT ;  /* 0x000000ff5400720c */ /* 0x000fe40003f25270 */
[----:B------:R-:W-:Y:S01]  /*2870*/  ISETP.LT.OR P0, PT, R72, 0x2, P0 ;  /* 0x000000024800780c */ /* 0x000fe20000701670 */
[----:B------:R-:W-:Y:S01]  /*2880*/  LDS.128 R12, [R124.X16] ;  /* 0x000000007c0c7984 */ /* 0x000fe2000000cc00 */
[----:B------:R-:W-:-:S03]  /*2890*/  LEA.HI R23, R22, R22, RZ, 0x1 ;  /* 0x0000001616177211 */ /* 0x000fc600078f08ff */
[----:B------:R-:W0:Y:S01]  /*28a0*/  LDS.128 R16, [R124.X16+0x10] ;  /* 0x000010007c107984 */ /* 0x000e22000000cc00 */
[----:B------:R-:W-:Y:S01]  /*28b0*/  LOP3.LUT R23, R23, 0xfffffe, RZ, 0xc0, !PT ;  /* 0x00fffffe17177812 */ /* 0x000fe200078ec0ff */
[----:B----4-:R-:W-:-:S04]  /*28c0*/  FMUL.FTZ R153, R102, 1.4426950216293334961 ;  /* 0x3fb8aa3b66997820 */ /* 0x010fc80000410000 */
[----:B------:R-:W-:Y:S01]  /*28d0*/  FMUL.FTZ R161, R122, R153 ;  /* 0x000000997aa17220 */ /* 0x000fe20000410000 */
[----:B-1----:R-:W-:Y:S02]  /*28e0*/  IADD3 R68, R24, R83, RZ ;  /* 0x0000005318447210 */ /* 0x002fe40007ffe0ff */
[----:B------:R-:W-:-:S03]  /*28f0*/  IADD3 R22, R22, -R23, RZ ;  /* 0x8000001716167210 */ /* 0x000fc60007ffe0ff */
[----:B------:R-:W1:Y:S01]  /*2900*/  MUFU.EX2 R161, R161 ;  /* 0x000000a100a17308 */ /* 0x000e620000000800 */
[----:B------:R-:W-:Y:S02]  /*2910*/  IADD3 R23, R84, 0x200, RZ ;  /* 0x0000020054177810 */ /* 0x000fe40007ffe0ff */
[----:B------:R-:W-:Y:S02]  /*2920*/  SHF.L.U32 R68, R68, 0x4, RZ ;  /* 0x0000000444447819 */ /* 0x000fe400000006ff */
[----:B------:R-:W-:Y:S02]  /*2930*/  @!P1 LEA R23, R22, R131, 0x8 ;  /* 0x0000008316179211 */ /* 0x000fe400078e40ff */
[----:B--2---:R-:W-:Y:S02]  /*2940*/  @!P0 IADD3 R20, R72, -0x2, RZ ;  /* 0xfffffffe48148810 */ /* 0x004fe40007ffe0ff */
[----:B------:R-:W-:-:S03]  /*2950*/  SHF.L.U32 R126, R23, 0x2, RZ ;  /* 0x00000002177e7819 */ /* 0x000fc600000006ff */
[----:B------:R-:W-:Y:S02]  /*2960*/  @!P0 IMAD R151, R20, c[0x0][0x16c], R131 ;  /* 0x00005b0014978a24 */ /* 0x000fe400078e0283 */
[-C--:B------:R-:W-:Y:S02]  /*2970*/  FMUL.FTZ R144, R149, R153.reuse ;  /* 0x0000009995907220 */ /* 0x080fe40000410000 */
[-C--:B------:R-:W-:Y:S01]  /*2980*/  FMUL.FTZ R142, R120, R153.reuse ;  /* 0x00000099788e7220 */ /* 0x080fe20000410000 */
[----:B------:R-:W-:Y:S01]  /*2990*/  HFMA2.MMA R43, -RZ, RZ, 0, 0 ;  /* 0x00000000ff2b7435 */ /* 0x000fe200000001ff */
[-C--:B------:R-:W-:Y:S02]  /*29a0*/  FMUL.FTZ R140, R147, R153.reuse ;  /* 0x00000099938c7220 */ /* 0x080fe40000410000 */
[----:B------:R-:W2:Y:S01]  /*29b0*/  MUFU.EX2 R144, R144 ;  /* 0x0000009000907308 */ /* 0x000ea20000000800 */
[----:B------:R-:W-:Y:S01]  /*29c0*/  FMUL.FTZ R146, R118, R153 ;  /* 0x0000009976927220 */ /* 0x000fe20000410000 */
[----:B------:R-:W-:Y:S01]  /*29d0*/  MOV R42, 0x3f800000 ;  /* 0x3f800000002a7802 */ /* 0x000fe20000000f00 */
[----:B------:R-:W-:Y:S01]  /*29e0*/  @!P0 IMAD.WIDE R150, R151, 0x8, R40 ;  /* 0x0000000897968825 */ /* 0x000fe200078e0228 */
[----:B0-----:R-:W-:-:S04]  /*29f0*/  HADD2.F32 R128, -RZ, R16.H1_H1 ;  /* 0x30000010ff807230 */ /* 0x001fc80000004100 */
[----:B------:R-:W0:Y:S01]  /*2a00*/  MUFU.EX2 R142, R142 ;  /* 0x0000008e008e7308 */ /* 0x000e220000000800 */
[----:B------:R-:W-:-:S07]  /*2a10*/  FMUL.FTZ R148, R145, R153 ;  /* 0x0000009991947220 */ /* 0x000fce0000410000 */
[----:B------:R-:W4:Y:S01]  /*2a20*/  MUFU.EX2 R140, R140 ;  /* 0x0000008c008c7308 */ /* 0x000f220000000800 */
[----:B------:R-:W-:-:S07]  /*2a30*/  FMUL.FTZ R156, R143, R153 ;  /* 0x000000998f9c7220 */ /* 0x000fce0000410000 */
[----:B------:R-:W0:Y:S01]  /*2a40*/  MUFU.EX2 R146, R146 ;  /* 0x0000009200927308 */ /* 0x000e220000000800 */
[--C-:B------:R-:W-:Y:S02]  /*2a50*/  HADD2.F32 R134, -RZ, R19.reuse.H0_H0 ;  /* 0x20000013ff867230 */ /* 0x100fe40000004100 */
[----:B------:R-:W-:-:S05]  /*2a60*/  HADD2.F32 R138, -RZ, R19.H1_H1 ;  /* 0x30000013ff8a7230 */ /* 0x000fca0000004100 */
[----:B------:R-:W0:Y:S01]  /*2a70*/  MUFU.EX2 R148, R148 ;  /* 0x0000009400947308 */ /* 0x000e220000000800 */
[----:B------:R-:W-:Y:S02]  /*2a80*/  HADD2.F32 R19, -RZ, R9.H0_H0 ;  /* 0x20000009ff137230 */ /* 0x000fe40000004100 */
[----:B------:R-:W-:-:S05]  /*2a90*/  HADD2.F32 R132, -RZ, R17.H1_H1 ;  /* 0x30000011ff847230 */ /* 0x000fca0000004100 */
[----:B------:R-:W-:Y:S01]  /*2aa0*/  MUFU.EX2 R156, R156 ;  /* 0x0000009c009c7308 */ /* 0x000fe20000000800 */
[--C-:B------:R-:W-:Y:S02]  /*2ab0*/  HADD2.F32 R130, -RZ, R18.reuse.H0_H0 ;  /* 0x20000012ff827230 */ /* 0x100fe40000004100 */
[----:B------:R-:W-:Y:S02]  /*2ac0*/  HADD2.F32 R136, -RZ, R18.H1_H1 ;  /* 0x30000012ff887230 */ /* 0x000fe40000004100 */
[----:B------:R-:W-:Y:S02]  /*2ad0*/  HADD2.F32 R158, -RZ, R10.H1_H1 ;  /* 0x3000000aff9e7230 */ /* 0x000fe40000004100 */
[----:B------:R-:W-:-:S03]  /*2ae0*/  HADD2.F32 R162, -RZ, R11.H1_H1 ;  /* 0x3000000bffa27230 */ /* 0x000fc60000004100 */
[----:B------:R-:W-:Y:S01]  /*2af0*/  FMUL.FTZ R167, R145, R158 ;  /* 0x0000009e91a77220 */ /* 0x000fe20000410000 */
[--C-:B------:R-:W-:Y:S01]  /*2b00*/  HADD2.F32 R155, -RZ, R4.reuse.H0_H0 ;  /* 0x20000004ff9b7230 */ /* 0x100fe20000004100 */
[----:B------:R-:W-:Y:S01]  /*2b10*/  FMUL.FTZ R175, R143, R162 ;  /* 0x000000a28faf7220 */ /* 0x000fe20000410000 */
[----:B------:R-:W-:Y:S01]  /*2b20*/  HADD2.F32 R166, -RZ, R4.H1_H1 ;  /* 0x30000004ffa67230 */ /* 0x000fe20000004100 */
[----:B------:R-:W-:Y:S02]  /*2b30*/  FMUL.FTZ R158, R139, R153 ;  /* 0x000000998b9e7220 */ /* 0x000fe40000410000 */
[----:B------:R-:W-:Y:S01]  /*2b40*/  FMUL.FTZ R170, R114, R155 ;  /* 0x0000009b72aa7220 */ /* 0x000fe20000410000 */
[--C-:B------:R-:W-:Y:S01]  /*2b50*/  HADD2.F32 R179, -RZ, R5.reuse.H0_H0 ;  /* 0x20000005ffb37230 */ /* 0x100fe20000004100 */
[----:B------:R-:W-:Y:S02]  /*2b60*/  FMUL.FTZ R162, R110, R153 ;  /* 0x000000996ea27220 */ /* 0x000fe40000410000 */
[----:B------:R-:W-:Y:S01]  /*2b70*/  MUFU.EX2 R158, R158 ;  /* 0x0000009e009e7308 */ /* 0x000fe20000000800 */
[----:B------:R-:W-:Y:S01]  /*2b80*/  HADD2.F32 R172, -RZ, R5.H1_H1 ;  /* 0x30000005ffac7230 */ /* 0x000fe20000004100 */
[----:B------:R-:W-:Y:S01]  /*2b90*/  FMUL.FTZ R179, R112, R179 ;  /* 0x000000b370b37220 */ /* 0x000fe20000410000 */
[----:B------:R-:W-:Y:S01]  /*2ba0*/  HADD2.F32 R187, -RZ, R6.H0_H0 ;  /* 0x20000006ffbb7230 */ /* 0x000fe20000004100 */
[----:B------:R-:W-:-:S04]  /*2bb0*/  FMUL.FTZ R185, R108, R153 ;  /* 0x000000996cb97220 */ /* 0x000fc80000410000 */
[----:B------:R-:W-:Y:S01]  /*2bc0*/  MUFU.EX2 R162, R162 ;  /* 0x000000a200a27308 */ /* 0x000fe20000000800 */
[----:B------:R-:W-:Y:S01]  /*2bd0*/  FMUL.FTZ R181, R139, R172 ;  /* 0x000000ac8bb57220 */ /* 0x000fe20000410000 */
[----:B------:R-:W-:Y:S01]  /*2be0*/  HADD2.F32 R182, -RZ, R6.H1_H1 ;  /* 0x30000006ffb67230 */ /* 0x000fe20000004100 */
[----:B------:R-:W-:Y:S02]  /*2bf0*/  FMUL.FTZ R183, R135, R153 ;  /* 0x0000009987b77220 */ /* 0x000fe40000410000 */
[----:B------:R-:W-:Y:S02]  /*2c00*/  FMUL.FTZ R187, R110, R187 ;  /* 0x000000bb6ebb7220 */ /* 0x000fe40000410000 */
[----:B------:R-:W-:Y:S01]  /*2c10*/  FMUL.FTZ R181, R132, R181 ;  /* 0x000000b584b57220 */ /* 0x000fe20000410000 */
[----:B------:R-:W-:Y:S01]  /*2c20*/  MUFU.EX2 R185, R185 ;  /* 0x000000b900b97308 */ /* 0x000fe20000000800 */
[----:B------:R-:W-:Y:S01]  /*2c30*/  HADD2.F32 R157, -RZ, R7.H0_H0 ;  /* 0x20000007ff9d7230 */ /* 0x000fe20000004100 */
[----:B------:R-:W-:-:S02]  /*2c40*/  FMUL.FTZ R191, R137, R182 ;  /* 0x000000b689bf7220 */ /* 0x000fc40000410000 */
[----:B------:R-:W-:Y:S01]  /*2c50*/  FMUL.FTZ R187, R130, R187 ;  /* 0x000000bb82bb7220 */ /* 0x000fe20000410000 */
[----:B------:R-:W-:-:S03]  /*2c60*/  HADD2.F32 R184, -RZ, R7.H1_H1 ;  /* 0x30000007ffb87230 */ /* 0x000fc60000004100 */
[----:B------:R-:W-:Y:S01]  /*2c70*/  MUFU.EX2 R183, R183 ;  /* 0x000000b700b77308 */ /* 0x000fe20000000800 */
[----:B------:R-:W-:Y:S02]  /*2c80*/  FMUL.FTZ R191, R136, R191 ;  /* 0x000000bf88bf7220 */ /* 0x000fe40000410000 */
[----:B------:R-:W-:Y:S01]  /*2c90*/  FMUL.FTZ R155, R135, R184 ;  /* 0x000000b8879b7220 */ /* 0x000fe20000410000 */
[----:B------:R-:W-:Y:S03]  /*2ca0*/  BSSY B0, `(.L_x_4532) ;  /* 0x000006f000007945 */ /* 0x000fe60003800000 */
[----:B------:R-:W-:Y:S01]  /*2cb0*/  FMUL.FTZ R172, R138, R155 ;  /* 0x0000009b8aac7220 */ /* 0x000fe20000410000 */
[----:B---3--:R3:W-:Y:S04]  /*2cc0*/  STS.128 [R68+0x840], R28 ;  /* 0x0008401c44007388 */ /* 0x0087e80000000c00 */
[----:B------:R0:W-:Y:S01]  /*2cd0*/  STS.128 [R68+0xa40], R32 ;  /* 0x000a402044007388 */ /* 0x0001e20000000c00 */
[----:B------:R-:W-:-:S06]  /*2ce0*/  NOP ;  /* 0x0000000000007918 */ /* 0x000fcc0000000000 */
[----:B------:R-:W4:Y:S04]  /*2cf0*/  LDS.128 R20, [R124.X16+0x840] ;  /* 0x000840007c147984 */ /* 0x000f28000000cc00 */
[----:B------:R-:W4:Y:S04]  /*2d00*/  LDS.128 R24, [R124.X16+0x850] ;  /* 0x000850007c187984 */ /* 0x000f28000000cc00 */
[----:B-1----:R1:W-:Y:S04]  /*2d10*/  STS [R126+0x35c0], R161 ;  /* 0x0035c0a17e007388 */ /* 0x0023e80000000800 */
[----:B------:R-:W-:Y:S01]  /*2d20*/  BAR.SYNC.DEFER_BLOCKING 0x0 ;  /* 0x0000000000007b1d */ /* 0x000fe20000010000 */
[----:B---3--:R-:W-:-:S02]  /*2d30*/  HADD2.F32 R29, -RZ, R13.H0_H0 ;  /* 0x2000000dff1d7230 */ /* 0x008fc40000004100 */
[----:B0-----:R-:W-:Y:S02]  /*2d40*/  HADD2.F32 R32, -RZ, R13.H1_H1 ;  /* 0x3000000dff207230 */ /* 0x001fe40000004100 */
[----:B------:R-:W-:Y:S02]  /*2d50*/  HADD2.F32 R13, -RZ, R8.H0_H0 ;  /* 0x20000008ff0d7230 */ /* 0x000fe40000004100 */
[----:B------:R-:W-:Y:S02]  /*2d60*/  HADD2.F32 R35, -RZ, R16.H0_H0 ;  /* 0x20000010ff237230 */ /* 0x000fe40000004100 */
[----:B------:R-:W-:Y:S01]  /*2d70*/  HADD2.F32 R16, -RZ, R9.H1_H1 ;  /* 0x30000009ff107230 */ /* 0x000fe20000004100 */
[----:B------:R-:W-:Y:S01]  /*2d80*/  FMUL.FTZ R13, R122, R13 ;  /* 0x0000000d7a0d7220 */ /* 0x000fe20000410000 */
[----:B------:R-:W-:-:S03]  /*2d90*/  HADD2.F32 R28, -RZ, R12.H0_H0 ;  /* 0x2000000cff1c7230 */ /* 0x000fc60000004100 */
[----:B------:R-:W-:Y:S01]  /*2da0*/  FMUL.FTZ R163, R147, R16 ;  /* 0x0000001093a37220 */ /* 0x000fe20000410000 */
[----:B------:R-:W-:Y:S01]  /*2db0*/  HADD2.F32 R30, -RZ, R12.H1_H1 ;  /* 0x3000000cff1e7230 */ /* 0x000fe20000004100 */
[----:B------:R-:W-:Y:S01]  /*2dc0*/  FMUL.FTZ R16, R28, R13 ;  /* 0x0000000d1c107220 */ /* 0x000fe20000410000 */
[----:B------:R-:W-:Y:S01]  /*2dd0*/  HADD2.F32 R12, -RZ, R8.H1_H1 ;  /* 0x30000008ff0c7230 */ /* 0x000fe20000004100 */
[----:B--2---:R-:W-:Y:S01]  /*2de0*/  FMUL.FTZ R13, R161, R144 ;  /* 0x00000090a10d7220 */ /* 0x004fe20000410000 */
[----:B------:R0:W5:Y:S03]  /*2df0*/  @!P0 LDG.E.64 R42, [R150.64] ;  /* 0x00000004962a8981 */ /* 0x000166000c1e1b00 */
[----:B------:R-:W-:Y:S01]  /*2e00*/  FMUL.FTZ R13, R142, R13 ;  /* 0x0000000d8e0d7220 */ /* 0x000fe20000410000 */
[----:B-1----:R-:W-:Y:S01]  /*2e10*/  HADD2.F32 R126, -RZ, R17.H0_H0 ;  /* 0x20000011ff7e7230 */ /* 0x002fe20000004100 */
[-C--:B0-----:R-:W-:Y:S01]  /*2e20*/  FMUL.FTZ R150, R116, R153.reuse ;  /* 0x0000009974967220 */ /* 0x081fe20000410000 */
[--C-:B----4-:R-:W-:Y:S01]  /*2e30*/  HADD2.F32 R164, -RZ, R22.reuse.H0_H0 ;  /* 0x20000016ffa47230 */ /* 0x110fe20000004100 */
[----:B------:R-:W-:Y:S01]  /*2e40*/  FMUL.FTZ R17, R149, R12 ;  /* 0x0000000c95117220 */ /* 0x000fe20000410000 */
[----:B------:R-:W-:Y:S01]  /*2e50*/  HADD2.F32 R174, -RZ, R22.H1_H1 ;  /* 0x30000016ffae7230 */ /* 0x000fe20000004100 */
[----:B------:R-:W-:-:S02]  /*2e60*/  FMUL.FTZ R22, R114, R153 ;  /* 0x0000009972167220 */ /* 0x000fc40000410000 */
[----:B------:R-:W0:Y:S01]  /*2e70*/  MUFU.EX2 R150, R150 ;  /* 0x0000009600967308 */ /* 0x000e220000000800 */
        /* <DEDUP_REMOVED lines=13> */
[----:B------:R-:W-:Y:S01]  /*2f50*/  HADD2.F32 R23, -RZ, R10.H0_H0 ;  /* 0x2000000aff177230 */ /* 0x000fe20000004100 */
[----:B------:R-:W-:-:S02]  /*2f60*/  FFMA.FTZ R12, R16, R144, R17 ;  /* 0x00000090100c7223 */ /* 0x000fc40000010011 */
[----:B------:R-:W-:Y:S01]  /*2f70*/  FMUL.FTZ R13, R148, R13 ;  /* 0x0000000d940d7220 */ /* 0x000fe20000410000 */
[----:B------:R-:W2:Y:S01]  /*2f80*/  MUFU.EX2 R21, R21 ;  /* 0x0000001500157308 */ /* 0x000ea20000000800 */
[----:B------:R-:W-:Y:S02]  /*2f90*/  FMUL.FTZ R18, R118, R23 ;  /* 0x0000001776127220 */ /* 0x000fe40000410000 */
[----:B------:R-:W-:Y:S02]  /*2fa0*/  FMUL.FTZ R163, R32, R163 ;  /* 0x000000a320a37220 */ /* 0x000fe40000410000 */
[----:B------:R-:W-:Y:S01]  /*2fb0*/  FFMA.FTZ R12, R142, R12, R19 ;  /* 0x0000000c8e0c7223 */ /* 0x000fe20000010013 */
[----:B------:R-:W-:Y:S01]  /*2fc0*/  ISETP.NE.AND P0, PT, R84, 0x3f, PT ;  /* 0x0000003f5400780c */ /* 0x000fe20003f05270 */
[----:B0-----:R-:W-:Y:S01]  /*2fd0*/  FMUL.FTZ R13, R150, R13 ;  /* 0x0000000d960d7220 */ /* 0x001fe20000410000 */
[----:B------:R-:W-:Y:S01]  /*2fe0*/  HADD2.F32 R151, -RZ, R11.H0_H0 ;  /* 0x2000000bff977230 */ /* 0x000fe20000004100 */
[----:B------:R-:W-:-:S02]  /*2ff0*/  FMUL.FTZ R165, R31, R18 ;  /* 0x000000121fa57220 */ /* 0x000fc40000410000 */
[----:B------:R-:W-:Y:S01]  /*3000*/  FFMA.FTZ R12, R140, R12, R163 ;  /* 0x0000000c8c0c7223 */ /* 0x000fe200000100a3 */
[--C-:B------:R-:W-:Y:S01]  /*3010*/  HADD2.F32 R33, -RZ, R15.reuse.H0_H0 ;  /* 0x2000000fff217230 */ /* 0x100fe20000004100 */
[----:B------:R-:W-:Y:S01]  /*3020*/  FMUL.FTZ R13, R156, R13 ;  /* 0x0000000d9c0d7220 */ /* 0x000fe20000410000 */
[----:B------:R-:W-:Y:S01]  /*3030*/  HADD2.F32 R124, -RZ, R15.H1_H1 ;  /* 0x3000000fff7c7230 */ /* 0x000fe20000004100 */
[----:B------:R-:W-:Y:S01]  /*3040*/  FMUL.FTZ R168, R116, R151 ;  /* 0x0000009774a87220 */ /* 0x000fe20000410000 */
[--C-:B------:R-:W-:Y:S01]  /*3050*/  HADD2.F32 R15, -RZ, R20.reuse.H0_H0 ;  /* 0x20000014ff0f7230 */ /* 0x100fe20000004100 */
[----:B------:R-:W-:Y:S01]  /*3060*/  FMUL.FTZ R167, R34, R167 ;  /* 0x000000a722a77220 */ /* 0x000fe20000410000 */
[----:B------:R-:W-:Y:S01]  /*3070*/  HADD2.F32 R180, -RZ, R20.H1_H1 ;  /* 0x30000014ffb47230 */ /* 0x000fe20000004100 */
[----:B------:R-:W-:Y:S02]  /*3080*/  FFMA.FTZ R12, R146, R12, R165 ;  /* 0x0000000c920c7223 */ /* 0x000fe400000100a5 */
[----:B------:R-:W-:-:S02]  /*3090*/  FMUL.FTZ R20, R112, R153 ;  /* 0x0000009970147220 */ /* 0x000fc40000410000 */
[----:B-1----:R-:W-:Y:S02]  /*30a0*/  FMUL.FTZ R18, R22, R13 ;  /* 0x0000000d16127220 */ /* 0x002fe40000410000 */
[----:B------:R-:W-:Y:S02]  /*30b0*/  FMUL.FTZ R171, R33, R168 ;  /* 0x000000a821ab7220 */ /* 0x000fe40000410000 */
[----:B------:R-:W-:Y:S01]  /*30c0*/  FFMA.FTZ R12, R148, R12, R167 ;  /* 0x0000000c940c7223 */ /* 0x000fe200000100a7 */
[----:B------:R-:W0:Y:S01]  /*30d0*/  MUFU.EX2 R20, R20 ;  /* 0x0000001400147308 */ /* 0x000e220000000800 */
[----:B--2---:R-:W-:Y:S02]  /*30e0*/  FMUL.FTZ R13, R21, R18 ;  /* 0x00000012150d7220 */ /* 0x004fe40000410000 */
[----:B------:R-:W-:Y:S01]  /*30f0*/  FMUL.FTZ R175, R124, R175 ;  /* 0x000000af7caf7220 */ /* 0x000fe20000410000 */
[----:B------:R1:W2:Y:S01]  /*3100*/  @P0 LDS R18, [R84.X4+0x3dc4] ;  /* 0x003dc40054120984 */ /* 0x0002a20000004800 */
[----:B------:R-:W-:-:S02]  /*3110*/  FFMA.FTZ R12, R150, R12, R171 ;  /* 0x0000000c960c7223 */ /* 0x000fc400000100ab */
[----:B------:R-:W-:Y:S02]  /*3120*/  FMUL.FTZ R23, R141, R166 ;  /* 0x000000a68d177220 */ /* 0x000fe40000410000 */
[----:B------:R-:W-:Y:S02]  /*3130*/  FMUL.FTZ R177, R35, R170 ;  /* 0x000000aa23b17220 */ /* 0x000fe40000410000 */
[----:B------:R-:W-:Y:S02]  /*3140*/  FFMA.FTZ R12, R156, R12, R175 ;  /* 0x0000000c9c0c7223 */ /* 0x000fe400000100af */
[----:B------:R-:W-:Y:S02]  /*3150*/  FMUL.FTZ R166, R137, R153 ;  /* 0x0000009989a67220 */ /* 0x000fe40000410000 */
[----:B------:R-:W-:Y:S02]  /*3160*/  FMUL.FTZ R168, R128, R23 ;  /* 0x0000001780a87220 */ /* 0x000fe40000410000 */
[----:B------:R-:W-:-:S02]  /*3170*/  FFMA.FTZ R12, R22, R12, R177 ;  /* 0x0000000c160c7223 */ /* 0x000fc400000100b1 */
[----:B------:R-:W3:Y:S01]  /*3180*/  MUFU.EX2 R166, R166 ;  /* 0x000000a600a67308 */ /* 0x000ee20000000800 */
[----:B------:R-:W-:Y:S02]  /*3190*/  FMUL.FTZ R179, R126, R179 ;  /* 0x000000b37eb37220 */ /* 0x000fe40000410000 */
[----:B------:R-:W-:Y:S02]  /*31a0*/  FFMA.FTZ R12, R21, R12, R168 ;  /* 0x0000000c150c7223 */ /* 0x000fe400000100a8 */
[C---:B0-----:R-:W-:Y:S02]  /*31b0*/  FMUL.FTZ R13, R20.reuse, R13 ;  /* 0x0000000d140d7220 */ /* 0x041fe40000410000 */
[----:B------:R-:W-:Y:S02]  /*31c0*/  FFMA.FTZ R12, R20, R12, R179 ;  /* 0x0000000c140c7223 */ /* 0x000fe400000100b3 */
[C---:B------:R-:W-:Y:S02]  /*31d0*/  FMUL.FTZ R13, R158.reuse, R13 ;  /* 0x0000000d9e0d7220 */ /* 0x040fe40000410000 */
[----:B------:R-:W-:-:S02]  /*31e0*/  FFMA.FTZ R12, R158, R12, R181 ;  /* 0x0000000c9e0c7223 */ /* 0x000fc400000100b5 */
[----:B------:R-:W-:Y:S02]  /*31f0*/  FMUL.FTZ R151, R108, R157 ;  /* 0x0000009d6c977220 */ /* 0x000fe40000410000 */
[C---:B------:R-:W-:Y:S02]  /*3200*/  FMUL.FTZ R13, R162.reuse, R13 ;  /* 0x0000000da20d7220 */ /* 0x040fe40000410000 */
[----:B------:R-:W-:Y:S02]  /*3210*/  FFMA.FTZ R12, R162, R12, R187 ;  /* 0x0000000ca20c7223 */ /* 0x000fe400000100bb */
[----:B------:R-:W-:Y:S02]  /*3220*/  FMUL.FTZ R170, R134, R151 ;  /* 0x0000009786aa7220 */ /* 0x000fe40000410000 */
[C---:B---3--:R-:W-:Y:S02]  /*3230*/  FMUL.FTZ R192, R166.reuse, R13 ;  /* 0x0000000da6c07220 */ /* 0x048fe40000410000 */
[----:B------:R-:W-:Y:S01]  /*3240*/  FFMA.FTZ R12, R166, R12, R191 ;  /* 0x0000000ca60c7223 */ /* 0x000fe200000100bf */
[----:B------:R-:W-:-:S02]  /*3250*/  HADD2.F32 R188, -RZ, R26.H0_H0 ;  /* 0x2000001affbc7230 */ /* 0x000fc40000004100 */
[----:B------:R-:W-:Y:S01]  /*3260*/  HADD2.F32 R190, -RZ, R26.H1_H1 ;  /* 0x3000001affbe7230 */ /* 0x000fe20000004100 */
[C---:B------:R-:W-:Y:S02]  /*3270*/  FMUL.FTZ R26, R185.reuse, R192 ;  /* 0x000000c0b91a7220 */ /* 0x040fe40000410000 */
[----:B------:R-:W-:Y:S01]  /*3280*/  FFMA.FTZ R13, R185, R12, R170 ;  /* 0x0000000cb90d7223 */ /* 0x000fe200000100aa */
[--C-:B------:R-:W-:Y:S01]  /*3290*/  HADD2.F32 R182, -RZ, R24.reuse.H0_H0 ;  /* 0x20000018ffb67230 */ /* 0x100fe20000004100 */
[C---:B------:R-:W-:Y:S01]  /*32a0*/  FMUL.FTZ R12, R183.reuse, R26 ;  /* 0x0000001ab70c7220 */ /* 0x040fe20000410000 */
[----:B------:R-:W-:Y:S01]  /*32b0*/  HADD2.F32 R24, -RZ, R24.H1_H1 ;  /* 0x30000018ff187230 */ /* 0x000fe20000004100 */
[----:B------:R-:W-:Y:S01]  /*32c0*/  FFMA.FTZ R13, R183, R13, R172 ;  /* 0x0000000db70d7223 */ /* 0x000fe200000100ac */
[--C-:B------:R-:W-:Y:S02]  /*32d0*/  HADD2.F32 R184, -RZ, R25.reuse.H0_H0 ;  /* 0x20000019ffb87230 */ /* 0x100fe40000004100 */
[----:B------:R-:W-:-:S02]  /*32e0*/  HADD2.F32 R186, -RZ, R25.H1_H1 ;  /* 0x30000019ffba7230 */ /* 0x000fc40000004100 */
[--C-:B------:R-:W-:Y:S02]  /*32f0*/  HADD2.F32 R192, -RZ, R27.reuse.H0_H0 ;  /* 0x2000001bffc07230 */ /* 0x100fe40000004100 */
[----:B------:R-:W-:Y:S01]  /*3300*/  HADD2.F32 R194, -RZ, R27.H1_H1 ;  /* 0x3000001bffc27230 */ /* 0x000fe20000004100 */
[----:B------:R-:W-:Y:S05]  /*3310*/  @P0 BRA `(.L_x_4533) ;  /* 0x0000007000000947 */ /* 0x000fea0003800000 */
[----:B-12---:R-:W-:-:S13]  /*3320*/  ISETP.NE.AND P0, PT, R72, c[0x0][0x174], PT ;  /* 0x00005d0048007a0c */ /* 0x006fda0003f05270 */
[----:B------:R-:W-:-:S04]  /*3330*/  @P0 LEA.HI R18, R72, R72, RZ, 0x1 ;  /* 0x0000004848120211 */ /* 0x000fc800078f08ff */
[----:B------:R-:W-:Y:S02]  /*3340*/  @P0 LOP3.LUT R23, R18, 0xfffffe, RZ, 0xc0, !PT ;  /* 0x00fffffe12170812 */ /* 0x000fe400078ec0ff */
[----:B------:R-:W-:Y:S02]  /*3350*/  MOV R18, 0x3f800000 ;  /* 0x3f80000000127802 */ /* 0x000fe40000000f00 */
[----:B------:R-:W-:-:S04]  /*3360*/  @P0 IADD3 R26, -R23, R72, RZ ;  /* 0x00000048171a0210 */ /* 0x000fc80007ffe1ff */
[----:B------:R-:W-:-:S05]  /*3370*/  @P0 LEA R26, R26, R131, 0x8 ;  /* 0x000000831a1a0211 */ /* 0x000fca00078e40ff */
[----:B------:R0:W1:Y:S02]  /*3380*/  @P0 LDS R18, [R26.X4+0x35c0] ;  /* 0x0035c0001a120984 */ /* 0x0000640000004800 */
.L_x_4533:
[----:B-12---:R-:W-:Y:S05]  /*3390*/  BSYNC B0 ;  /* 0x0000000000007941 */ /* 0x006fea0003800000 */
.L_x_4532:
        /* <DEDUP_REMOVED lines=11> */
[----:B0-----:R-:W-:Y:S02]  /*3450*/  FMUL.FTZ R26, R105, R182 ;  /* 0x000000b6691a7220 */ /* 0x001fe40000410000 */
        /* <DEDUP_REMOVED lines=14> */
.L_x_4587:
        /* <DEDUP_REMOVED lines=24> */
.L_x_4588:
[----:B------:R-:W-:Y:S02]  /*36c0*/  ISETP.GE.AND P0, PT, R83, 0x10, PT ;  /* 0x000000105300780c */ /* 0x000fe40003f06270 */
[----:B------:R-:W-:Y:S02]  /*36d0*/  MOV R180, R24 ;  /* 0x0000001800b47202 */ /* 0x000fe40000000f00 */
[----:B0-----:R-:W-:-:S09]  /*36e0*/  MOV R15, R160 ;  /* 0x000000a0000f7202 */ /* 0x001fd20000000f00 */
        /* <DEDUP_REMOVED lines=8> */
[----:B-----5:R-:W-:Y:S05]  /*3770*/  CALL.REL.NOINC `($__internal_184_$__cuda_sm70_shflsync_idx_p) ;  /* 0x000041e000007944 */ /* 0x020fea0003c00000 */
.L_x_4538:
[----:B------:R-:W-:Y:S05]  /*3780*/  BRA.CONV ~URZ, `(.L_x_4539) ;  /* 0x000000637f007947 */ /* 0x000fea000b800000 */
[----:B-1----:R-:W-:Y:S01]  /*3790*/  HFMA2.MMA R184, -RZ, RZ, 0, 1.847743988037109375e-06 ;  /* 0x0000001fffb87435 */ /* 0x002fe200000001ff */
[----:B0-----:R-:W-:-:S02]  /*37a0*/  MOV R186, R180 ;  /* 0x000000b400ba7202 */ /* 0x001fc40000000f00 */
[----:B------:R-:W-:Y:S02]  /*37b0*/  MOV R197, 0x1f ;  /* 0x0000001f00c57802 */ /* 0x000fe40000000f00 */
[----:B------:R-:W-:Y:S02]  /*37c0*/  MOV R199, 0xffffffff ;  /* 0xffffffff00c77802 */ /* 0x000fe40000000f00 */
[----:B------:R-:W-:Y:S02]  /*37d0*/  MOV R12, 0x37f0 ;  /* 0x000037f0000c7802 */ /* 0x000fe40000000f00 */
[----:B-----5:R-:W-:Y:S05]  /*37e0*/  CALL.REL.NOINC `($__internal_184_$__cuda_sm70_shflsync_idx_p) ;  /* 0x0000417000007944 */ /* 0x020fea0003c00000 */
.L_x_4539:
[----:B------:R-:W-:Y:S05]  /*37f0*/  BRA.DIV ~URZ, `(.L_x_4540) ;  /* 0x000037a27f007947 */ /* 0x000fea000b800000 */
[----:B-----5:R-:W2:Y:S04]  /*3800*/  SHFL.IDX PT, R42, R42, RZ, 0x1f ;  /* 0x00001fff2a2a7589 */ /* 0x020ea800000e0000 */
[----:B------:R3:W4:Y:S04]  /*3810*/  SHFL.IDX PT, R13, R43, RZ, 0x1f ;  /* 0x00001fff2b0d7589 */ /* 0x00072800000e0000 */
[----:B------:R3:W0:Y:S04]  /*3820*/  SHFL.UP PT, R24, R15, 0x1, RZ ;  /* 0x042000000f187989 */ /* 0x00062800000e00ff */
[----:B------:R3:W1:Y:S02]  /*3830*/  SHFL.UP PT, R160, R180, 0x1, RZ ;  /* 0x04200000b4a07989 */ /* 0x00066400000e00ff */
.L_x_4589:
[----:B---3--:R-:W3:Y:S01]  /*3840*/  LDS.64 R14, [R84.X16+0x31b0] ;  /* 0x0031b000540e7984 */ /* 0x008ee2000000ca00 */
[----:B--2---:R-:W-:Y:S01]  /*3850*/  MOV R12, R42 ;  /* 0x0000002a000c7202 */ /* 0x004fe20000000f00 */
[----:B01--4-:R-:W-:-:S04]  /*3860*/  @P1 FFMA.FTZ R13, R13, R24, R160 ;  /* 0x000000180d0d1223 */ /* 0x013fc800000100a0 */
[----:B------:R-:W-:Y:S02]  /*3870*/  @P1 FMUL.FTZ R12, R12, R24 ;  /* 0x000000180c0c1220 */ /* 0x000fe40000410000 */
[C---:B---3--:R-:W-:Y:S02]  /*3880*/  FFMA.FTZ R15, R14.reuse, R13, R15 ;  /* 0x0000000d0e0f7223 */ /* 0x048fe4000001000f */
[----:B------:R-:W-:-:S05]  /*3890*/  FMUL.FTZ R14, R14, R12 ;  /* 0x0000000c0e0e7220 */ /* 0x000fca0000410000 */
[----:B------:R0:W-:Y:S02]  /*38a0*/  STS.128 [R84.X16+0x31b0], R12 ;  /* 0x0031b00c54007388 */ /* 0x0001e4000000cc00 */
.L_x_4535:
[----:B-1----:R-:W-:Y:S05]  /*38b0*/  BSYNC B0 ;  /* 0x0000000000007941 */ /* 0x002fea0003800000 */
.L_x_4534:
        /* <DEDUP_REMOVED lines=17> */
[----:B-----5:R-:W0:Y:S01]  /*39d0*/  LDS R43, [R84.X8+0x31b4] ;  /* 0x0031b400542b7984 */ /* 0x020e220000008800 */
        /* <DEDUP_REMOVED lines=52> */
.L_x_4590:
        /* <DEDUP_REMOVED lines=26> */
.L_x_4591:
        /* <DEDUP_REMOVED lines=11> */
.L_x_4542:
[----:B01----:R-:W-:Y:S05]  /*3f70*/  BSYNC B0 ;  /* 0x0000000000007941 */ /* 0x003fea0003800000 */
.L_x_4541:
[----:B------:R-:W-:Y:S01]  /*3f80*/  WARPSYNC 0xffffffff ;  /* 0xffffffff00007948 */ /* 0x000fe20003800000 */
[----:B------:R-:W-:Y:S01]  /*3f90*/  BAR.SYNC.DEFER_BLOCKING 0x0 ;  /* 0x0000000000007b1d */ /* 0x000fe20000010000 */
[----:B------:R-:W-:Y:S01]  /*3fa0*/  HFMA2.MMA R15, -RZ, RZ, 0, 0 ;  /* 0x00000000ff0f7435 */ /* 0x000fe200000001ff */
[C---:B------:R-:W-:Y:S01]  /*3fb0*/  IMAD R12, R154.reuse, c[0x0][0x298], RZ ;  /* 0x0000a6009a0c7a24 */ /* 0x040fe200078e02ff */
[----:B------:R-:W-:Y:S01]  /*3fc0*/  MOV R14, R84 ;  /* 0x00000054000e7202 */ /* 0x000fe20000000f00 */
[----:B------:R-:W-:Y:S01]  /*3fd0*/  IMAD R178, R154, c[0x0][0x2b8], RZ ;  /* 0x0000ae009ab27a24 */ /* 0x000fe200078e02ff */
[----:B------:R-:W-:Y:S01]  /*3fe0*/  IADD3 R191, P0, R2, -0x400, RZ ;  /* 0xfffffc0002bf7810 */ /* 0x000fe20007f1e0ff */
[C---:B------:R-:W-:Y:S01]  /*3ff0*/  IMAD R19, R89.reuse, c[0x0][0x29c], R12 ;  /* 0x0000a70059137a24 */ /* 0x040fe200078e020c */
[----:B------:R-:W-:Y:S01]  /*4000*/  ISETP.NE.AND P3, PT, R84, RZ, PT ;  /* 0x000000ff5400720c */ /* 0x000fe20003f65270 */
[C---:B------:R-:W-:Y:S01]  /*4010*/  IMAD R187, R89.reuse, c[0x0][0x2bc], R178 ;  /* 0x0000af0059bb7a24 */ /* 0x040fe200078e02b2 */
[----:B------:R-:W-:Y:S01]  /*4020*/  HADD2.F32 R203, -RZ, R9.H0_H0 ;  /* 0x20000009ffcb7230 */ /* 0x000fe20000004100 */
[----:B------:R-:W-:Y:S01]  /*4030*/  IMAD R178, R152, c[0x0][0x2a0], RZ ;  /* 0x0000a80098b27a24 */ /* 0x000fe200078e02ff */
[----:B------:R-:W-:Y:S01]  /*4040*/  HADD2.F32 R205, -RZ, R10.H0_H0 ;  /* 0x2000000affcd7230 */ /* 0x000fe20000004100 */
[C-C-:B------:R-:W-:Y:S01]  /*4050*/  IMAD.WIDE.U32 R12, R89.reuse, c[0x0][0x298], R14.reuse ;  /* 0x0000a600590c7a25 */ /* 0x140fe200078e000e */
[----:B------:R-:W-:Y:S01]  /*4060*/  HADD2.F32 R207, -RZ, R11.H0_H0 ;  /* 0x2000000bffcf7230 */ /* 0x000fe20000004100 */
[C---:B------:R-:W-:Y:S01]  /*4070*/  IADD3 R237, R84.reuse, 0x200, RZ ;  /* 0x0000020054ed7810 */ /* 0x040fe20007ffe0ff */
[----:B------:R-:W-:Y:S01]  /*4080*/  HADD2.F32 R209, -RZ, R4.H0_H0 ;  /* 0x20000004ffd17230 */ /* 0x000fe20000004100 */
[----:B------:R-:W-:Y:S01]  /*4090*/  IMAD.WIDE.U32 R14, R89, c[0x0][0x2b8], R14 ;  /* 0x0000ae00590e7a25 */ /* 0x000fe200078e000e */
[----:B------:R-:W-:Y:S01]  /*40a0*/  IADD3 R13, R13, R19, RZ ;  /* 0x000000130d0d7210 */ /* 0x000fe20007ffe0ff */
[----:B------:R-:W-:Y:S01]  /*40b0*/  HADD2.F32 R211, -RZ, R5.H0_H0 ;  /* 0x20000005ffd37230 */ /* 0x000fe20000004100 */
[----:B------:R-:W-:Y:S01]  /*40c0*/  IADD3 R227, R84, 0x2c0, RZ ;  /* 0x000002c054e37810 */ /* 0x000fe20007ffe0ff */
[----:B------:R-:W-:Y:S01]  /*40d0*/  FMUL.FTZ R182, R116, R207 ;  /* 0x000000cf74b67220 */ /* 0x000fe20000410000 */
[----:B------:R-:W-:Y:S01]  /*40e0*/  IADD3 R19, R15, R187, RZ ;  /* 0x000000bb0f137210 */ /* 0x000fe20007ffe0ff */
[----:B------:R-:W-:Y:S01]  /*40f0*/  IMAD R187, R87, c[0x0][0x2a4], R178 ;  /* 0x0000a90057bb7a24 */ /* 0x000fe200078e02b2 */
[----:B------:R-:W-:Y:S01]  /*4100*/  IADD3 R229, R84, 0x300, RZ ;  /* 0x0000030054e57810 */ /* 0x000fe20007ffe0ff */
[----:B------:R-:W0:Y:S01]  /*4110*/  LDS R181, [R84.X8+0x33c4] ;  /* 0x0033c40054b57984 */ /* 0x000e220000008800 */
[----:B------:R-:W-:Y:S01]  /*4120*/  FMUL.FTZ R178, R118, R205 ;  /* 0x000000cd76b27220 */ /* 0x000fe20000410000 */
[C---:B------:R-:W-:Y:S01]  /*4130*/  IADD3 R231, R84.reuse, 0x340, RZ ;  /* 0x0000034054e77810 */ /* 0x040fe20007ffe0ff */
[----:B------:R-:W-:Y:S01]  /*4140*/  FFMA.FTZ R182, R33, -R182, R160 ;  /* 0x800000b621b67223 */ /* 0x000fe200000100a0 */
[----:B------:R1:W-:Y:S01]  /*4150*/  @!P3 STS.64 [R131.X8+0x3ec0], R16 ;  /* 0x003ec0108300b388 */ /* 0x0003e20000008a00 */
[----:B------:R-:W-:Y:S01]  /*4160*/  FFMA.FTZ R178, R31, -R178, R42 ;  /* 0x800000b21fb27223 */ /* 0x000fe2000001002a */
[----:B------:R-:W-:Y:S01]  /*4170*/  IADD3 R233, R84, 0x380, RZ ;  /* 0x0000038054e97810 */ /* 0x000fe20007ffe0ff */
[----:B------:R-:W-:Y:S01]  /*4180*/  FMUL.FTZ R186, R114, R209 ;  /* 0x000000d172ba7220 */ /* 0x000fe20000410000 */
[----:B------:R-:W-:Y:S01]  /*4190*/  IADD3 R235, R84, 0x3c0, RZ ;  /* 0x000003c054eb7810 */ /* 0x000fe20007ffe0ff */
[----:B------:R-:W-:Y:S01]  /*41a0*/  FMUL.FTZ R210, R112, R211 ;  /* 0x000000d370d27220 */ /* 0x000fe20000410000 */
[----:B------:R-:W-:Y:S01]  /*41b0*/  LEA.HI.SX32 R212, R237, R84, 0x1b ;  /* 0x00000054edd47211 */ /* 0x000fe200078fdaff */
[----:B------:R-:W-:Y:S01]  /*41c0*/  FFMA.FTZ R186, R35, -R186, R164 ;  /* 0x800000ba23ba7223 */ /* 0x000fe200000100a4 */
[-C--:B------:R-:W-:Y:S01]  /*41d0*/  LEA.HI.SX32 R216, R227, R84.reuse, 0x1b ;  /* 0x00000054e3d87211 */ /* 0x080fe200078fdaff */
[----:B------:R-:W-:Y:S01]  /*41e0*/  FMUL.FTZ R222, R94, R43 ;  /* 0x0000002b5ede7220 */ /* 0x000fe20000410000 */
[-C--:B------:R-:W-:Y:S01]  /*41f0*/  LEA.HI.SX32 R218, R231, R84.reuse, 0x1b ;  /* 0x00000054e7da7211 */ /* 0x080fe200078fdaff */
[----:B------:R-:W-:Y:S01]  /*4200*/  FMUL.FTZ R224, R119, R161 ;  /* 0x000000a177e07220 */ /* 0x000fe20000410000 */
[----:B------:R-:W-:Y:S01]  /*4210*/  LEA.HI.SX32 R220, R235, R84, 0x1b ;  /* 0x00000054ebdc7211 */ /* 0x000fe200078fdaff */
[----:B------:R-:W-:Y:S01]  /*4220*/  FMUL.FTZ R42, R113, R42 ;  /* 0x0000002a712a7220 */ /* 0x000fe20000410000 */
[----:B------:R-:W-:Y:S01]  /*4230*/  BSSY B0, `(.L_x_4545) ;  /* 0x00000f2000007945 */ /* 0x000fe20003800000 */
[----:B------:R-:W-:-:S02]  /*4240*/  FMUL.FTZ R160, R109, R160 ;  /* 0x000000a06da07220 */ /* 0x000fc40000410000 */
[----:B------:R-:W-:Y:S02]  /*4250*/  FMUL.FTZ R164, R105, R164 ;  /* 0x000000a469a47220 */ /* 0x000fe40000410000 */
[----:B------:R-:W-:Y:S02]  /*4260*/  FMUL.FTZ R226, R101, R175 ;  /* 0x000000af65e27220 */ /* 0x000fe40000410000 */
[----:B------:R-:W-:Y:S02]  /*4270*/  FMUL.FTZ R228, R99, R177 ;  /* 0x000000b163e47220 */ /* 0x000fe40000410000 */
[----:B0-----:R-:W-:Y:S01]  /*4280*/  FFMA.FTZ R181, R181, R18, R195 ;  /* 0x00000012b5b57223 */ /* 0x001fe200000100c3 */
[----:B------:R-:W-:Y:S01]  /*4290*/  MOV R18, R14 ;  /* 0x0000000e00127202 */ /* 0x000fe20000000f00 */
[----:B------:R-:W-:-:S04]  /*42a0*/  IMAD.WIDE.U32 R14, R87, c[0x0][0x2a0], R12 ;  /* 0x0000a800570e7a25 */ /* 0x000fc800078e000c */
[----:B------:R-:W-:Y:S01]  /*42b0*/  FFMA.FTZ R183, R183, R181, R176 ;  /* 0x000000b5b7b77223 */ /* 0x000fe200000100b0 */
[----:B------:R-:W-:Y:S01]  /*42c0*/  IADD3 R13, R15, R187, RZ ;  /* 0x000000bb0f0d7210 */ /* 0x000fe20007ffe0ff */
[----:B------:R-:W-:Y:S01]  /*42d0*/  IMAD R176, R152, c[0x0][0x2c0], RZ ;  /* 0x0000b00098b07a24 */ /* 0x000fe200078e02ff */
[----:B------:R-:W-:Y:S01]  /*42e0*/  LEA R195, P2, R14, c[0x0][0x318], 0x2 ;  /* 0x0000c6000ec37a11 */ /* 0x000fe200078410ff */
[----:B------:R-:W-:Y:S01]  /*42f0*/  FFMA.FTZ R185, R185, R183, R174 ;  /* 0x000000b7b9b97223 */ /* 0x000fe200000100ae */
[----:B------:R-:W-:Y:S01]  /*4300*/  IADD3 R12, P1, R191, R14, RZ ;  /* 0x0000000ebf0c7210 */ /* 0x000fe20007f3e0ff */
[----:B------:R-:W-:Y:S01]  /*4310*/  IMAD R197, R87, c[0x0][0x2c4], R176 ;  /* 0x0000b10057c57a24 */ /* 0x000fe200078e02b0 */
[----:B------:R-:W-:Y:S01]  /*4320*/  IADD3.X R174, R3, -0x1, RZ, P0, !PT ;  /* 0xffffffff03ae7810 */ /* 0x000fe200007fe4ff */
[----:B------:R-:W-:Y:S01]  /*4330*/  FFMA.FTZ R187, R166, R185, R193 ;  /* 0x000000b9a6bb7223 */ /* 0x000fe200000100c1 */
[----:B------:R-:W-:Y:S01]  /*4340*/  LEA.HI.X R166, R14, c[0x0][0x31c], R13, 0x2, P2 ;  /* 0x0000c7000ea67a11 */ /* 0x000fe200010f140d */
[----:B------:R-:W-:Y:S01]  /*4350*/  IMAD.WIDE.U32 R18, R87, c[0x0][0x2c0], R18 ;  /* 0x0000b00057127a25 */ /* 0x000fe200078e0012 */
[----:B------:R-:W-:-:S03]  /*4360*/  IADD3.X R13, R13, R174, RZ, P1, !PT ;  /* 0x000000ae0d0d7210 */ /* 0x000fc60000ffe4ff */
[----:B------:R-:W-:Y:S01]  /*4370*/  FFMA.FTZ R189, R162, R187, R189 ;  /* 0x000000bba2bd7223 */ /* 0x000fe200000100bd */
[----:B------:R-:W-:Y:S01]  /*4380*/  IADD3 R15, R19, R197, RZ ;  /* 0x000000c5130f7210 */ /* 0x000fe20007ffe0ff */
[----:B------:R-:W-:Y:S01]  /*4390*/  FMUL.FTZ R200, R108, R183 ;  /* 0x000000b76cc87220 */ /* 0x000fe20000410000 */
[----:B------:R-:W-:Y:S01]  /*43a0*/  LEA R19, P2, R18, c[0x0][0x320], 0x2 ;  /* 0x0000c80012137a11 */ /* 0x000fe200078410ff */
[-C--:B------:R-:W-:Y:S01]  /*43b0*/  FFMA.FTZ R173, R158, R189.reuse, R173 ;  /* 0x000000bd9ead7223 */ /* 0x080fe200000100ad */
[----:B------:R-:W-:Y:S01]  /*43c0*/  IADD3 R14, P0, R191, R18, RZ ;  /* 0x00000012bf0e7210 */ /* 0x000fe20007f1e0ff */
[----:B-1----:R-:W-:Y:S01]  /*43d0*/  FMUL.FTZ R17, R139, R189 ;  /* 0x000000bd8b117220 */ /* 0x002fe20000410000 */
[----:B------:R-:W-:Y:S01]  /*43e0*/  LEA.HI.X R162, R18, c[0x0][0x324], R15, 0x2, P2 ;  /* 0x0000c90012a27a11 */ /* 0x000fe200010f140f */
[----:B------:R-:W-:Y:S01]  /*43f0*/  FFMA.FTZ R169, R20, R173, R169 ;  /* 0x000000ad14a97223 */ /* 0x000fe200000100a9 */
[----:B------:R-:W-:Y:S01]  /*4400*/  SHF.L.U32 R18, R2, 0x2, RZ ;  /* 0x0000000202127819 */ /* 0x000fe200000006ff */
[----:B------:R-:W-:Y:S01]  /*4410*/  FMUL.FTZ R213, R137, R185 ;  /* 0x000000b989d57220 */ /* 0x000fe20000410000 */
[----:B------:R-:W-:Y:S01]  /*4420*/  IADD3.X R15, R15, R174, RZ, P0, !PT ;  /* 0x000000ae0f0f7210 */ /* 0x000fe200007fe4ff */
[----:B------:R-:W-:Y:S01]  /*4430*/  FFMA.FTZ R193, R21, R169, R26 ;  /* 0x000000a915c17223 */ /* 0x000fe2000001001a */
[----:B------:R-:W-:Y:S01]  /*4440*/  IADD3 R20, P0, R18, R195, RZ ;  /* 0x000000c312147210 */ /* 0x000fe20007f1e0ff */
[----:B------:R-:W-:Y:S01]  /*4450*/  HADD2.F32 R174, -RZ, R4.H1_H1 ;  /* 0x30000004ffae7230 */ /* 0x000fe20000004100 */
[----:B------:R-:W-:Y:S01]  /*4460*/  IADD3 R18, P1, R19, R18, RZ ;  /* 0x0000001213127210 */ /* 0x000fe20007f3e0ff */
[----:B------:R-:W-:Y:S01]  /*4470*/  FFMA.FTZ R195, R22, R193, R23 ;  /* 0x000000c116c37223 */ /* 0x000fe20000010017 */
[----:B------:R-:W-:Y:S01]  /*4480*/  SHF.L.U64.HI R158, R129, 0x2, R104 ;  /* 0x00000002819e7819 */ /* 0x000fe20000010268 */
[----:B------:R-:W-:Y:S01]  /*4490*/  FMUL.FTZ R225, R141, R169 ;  /* 0x000000a98de17220 */ /* 0x000fe20000410000 */
[----:B------:R-:W-:Y:S01]  /*44a0*/  SHF.L.U64.HI R19, R2, 0x2, R3 ;  /* 0x0000000202137819 */ /* 0x000fe20000010203 */
[----:B------:R-:W-:Y:S01]  /*44b0*/  FFMA.FTZ R159, R156, R195, R159 ;  /* 0x000000c39c9f7223 */ /* 0x000fe2000001009f */
[----:B------:R-:W-:Y:S01]  /*44c0*/  SHF.L.U32 R197, R129, 0x2, RZ ;  /* 0x0000000281c57819 */ /* 0x000fe200000006ff */
[----:B------:R-:W-:Y:S01]  /*44d0*/  IMAD R26, R158, c[0x0][0x2b0], RZ ;  /* 0x0000ac009e1a7a24 */ /* 0x000fe200078e02ff */
[----:B------:R-:W-:Y:S01]  /*44e0*/  IADD3.X R21, R19, R166, RZ, P0, !PT ;  /* 0x000000a613157210 */ /* 0x000fe200007fe4ff */
[----:B------:R-:W-:Y:S01]  /*44f0*/  FFMA.FTZ R157, R150, R159, R157 ;  /* 0x0000009f969d7223 */ /* 0x000fe2000001009d */
[----:B------:R-:W-:Y:S01]  /*4500*/  IADD3.X R19, R162, R19, RZ, P1, !PT ;  /* 0x00000013a2137210 */ /* 0x000fe20000ffe4ff */
[----:B------:R-:W-:Y:S01]  /*4510*/  IMAD R158, R158, c[0x0][0x2d0], RZ ;  /* 0x0000b4009e9e7a24 */ /* 0x000fe200078e02ff */
[----:B------:R-:W-:Y:S01]  /*4520*/  HADD2.F32 R156, -RZ, R7.H1_H1 ;  /* 0x30000007ff9c7230 */ /* 0x000fe20000004100 */
[----:B------:R-:W-:Y:S01]  /*4530*/  FFMA.FTZ R155, R148, R157, R155 ;  /* 0x0000009d949b7223 */ /* 0x000fe2000001009b */
[----:B------:R-:W-:Y:S01]  /*4540*/  HADD2.F32 R148, -RZ, R6.H1_H1 ;  /* 0x30000006ff947230 */ /* 0x000fe20000004100 */
[----:B------:R-:W-:Y:S01]  /*4550*/  IMAD R199, R197, c[0x0][0x2b4], R26 ;  /* 0x0000ad00c5c77a24 */ /* 0x000fe200078e021a */
[----:B------:R-:W-:Y:S01]  /*4560*/  IADD3 R191, -R191, c[0x0][0x168], -R84 ;  /* 0x00005a00bfbf7a10 */ /* 0x000fe20007ffe954 */
[----:B------:R-:W-:Y:S01]  /*4570*/  FFMA.FTZ R153, R146, R155, R153 ;  /* 0x0000009b92997223 */ /* 0x000fe20000010099 */
[----:B------:R-:W-:Y:S01]  /*4580*/  HADD2.F32 R146, -RZ, R5.H1_H1 ;  /* 0x30000005ff927230 */ /* 0x000fe20000004100 */
[----:B------:R-:W-:Y:S01]  /*4590*/  IMAD.WIDE.U32 R20, R197, c[0x0][0x2b0], R20 ;  /* 0x0000ac00c5147a25 */ /* 0x000fe200078e0014 */
[----:B------:R-:W-:-:S02]  /*45a0*/  ISETP.GE.AND P0, PT, R191, 0x1, PT ;  /* 0x00000001bf00780c */ /* 0x000fc40003f06270 */
[----:B------:R-:W-:Y:S01]  /*45b0*/  ISETP.GE.AND P1, PT, R191, 0x41, PT ;  /* 0x00000041bf00780c */ /* 0x000fe20003f26270 */
[----:B------:R-:W-:Y:S01]  /*45c0*/  FFMA.FTZ R151, R140, R153, R151 ;  /* 0x000000998c977223 */ /* 0x000fe20000010097 */
[--C-:B------:R-:W-:Y:S01]  /*45d0*/  HADD2.F32 R140, -RZ, R8.reuse.H1_H1 ;  /* 0x30000008ff8c7230 */ /* 0x100fe20000004100 */
[C---:B------:R-:W-:Y:S01]  /*45e0*/  IMAD R201, R197.reuse, c[0x0][0x2d4], R158 ;  /* 0x0000b500c5c97a24 */ /* 0x040fe200078e029e */
[----:B------:R-:W-:Y:S01]  /*45f0*/  HADD2.F32 R158, -RZ, R9.H1_H1 ;  /* 0x30000009ff9e7230 */ /* 0x000fe20000004100 */
[----:B------:R-:W-:Y:S01]  /*4600*/  IMAD.WIDE.U32 R22, R197, c[0x0][0x2d0], R18 ;  /* 0x0000b400c5167a25 */ /* 0x000fe200078e0012 */
[----:B------:R-:W-:Y:S01]  /*4610*/  SHF.L.U32 R18, R84, 0x4, RZ ;  /* 0x0000000454127819 */ /* 0x000fe200000006ff */
[----:B------:R-:W-:Y:S01]  /*4620*/  HADD2.F32 R197, -RZ, R7.H0_H0 ;  /* 0x20000007ffc57230 */ /* 0x000fe20000004100 */
[----:B------:R-:W-:Y:S01]  /*4630*/  P2R R19, PR, RZ, 0x8 ;  /* 0x00000008ff137803 */ /* 0x000fe20000000000 */
[----:B------:R-:W-:Y:S01]  /*4640*/  FFMA.FTZ R27, R142, R151, R27 ;  /* 0x000000978e1b7223 */ /* 0x000fe2000001001b */
[----:B------:R-:W-:Y:S01]  /*4650*/  IADD3 R19, R21, R199, RZ ;  /* 0x000000c715137210 */ /* 0x000fe20007ffe0ff */
[----:B------:R-:W-:Y:S01]  /*4660*/  FMUL.FTZ R26, R135, R181 ;  /* 0x000000b5871a7220 */ /* 0x000fe20000410000 */
[----:B------:R-:W-:Y:S01]  /*4670*/  IADD3 R21, R23, R201, RZ ;  /* 0x000000c917157210 */ /* 0x000fe20007ffe0ff */
[----:B------:R-:W-:Y:S01]  /*4680*/  FFMA.FTZ R201, R144, R27, R25 ;  /* 0x0000001b90c97223 */ /* 0x000fe20000010019 */
[----:B------:R-:W-:Y:S01]  /*4690*/  LEA.HI.SX32 R23, R18, R18, 0x1b ;  /* 0x0000001212177211 */ /* 0x000fe200078fdaff */
[----:B------:R-:W-:Y:S01]  /*46a0*/  HADD2.F32 R25, -RZ, R8.H0_H0 ;  /* 0x20000008ff197230 */ /* 0x000fe20000004100 */
[----:B------:R-:W-:Y:S01]  /*46b0*/  FMUL.FTZ R150, R156, R26 ;  /* 0x0000001a9c967220 */ /* 0x000fe20000410000 */
[----:B------:R-:W-:Y:S01]  /*46c0*/  MOV R18, R20 ;  /* 0x0000001400127202 */ /* 0x000fe20000000f00 */
[----:B------:R-:W-:Y:S01]  /*46d0*/  HADD2.F32 R199, -RZ, R6.H0_H0 ;  /* 0x20000006ffc77230 */ /* 0x000fe20000004100 */
[----:B------:R-:W-:Y:S01]  /*46e0*/  MOV R20, R22 ;  /* 0x0000001600147202 */ /* 0x000fe20000000f00 */
[----:B------:R-:W-:Y:S01]  /*46f0*/  FMUL.FTZ R22, R110, R187 ;  /* 0x000000bb6e167220 */ /* 0x000fe20000410000 */
[----:B------:R0:W-:Y:S01]  /*4700*/  STS [R23.X4+0x10bc], R150 ;  /* 0x0010bc9617007388 */ /* 0x0001e20000004800 */
[----:B------:R-:W-:Y:S01]  /*4710*/  FMUL.FTZ R16, R146, R17 ;  /* 0x0000001192107220 */ /* 0x000fe20000410000 */
[----:B------:R-:W-:Y:S01]  /*4720*/  ISETP.GE.AND P2, PT, R191, 0x81, PT ;  /* 0x00000081bf00780c */ /* 0x000fe20003f46270 */
[----:B------:R-:W-:-:S02]  /*4730*/  FMUL.FTZ R142, R122, R25 ;  /* 0x000000197a8e7220 */ /* 0x000fc40000410000 */
[----:B------:R-:W-:Y:S01]  /*4740*/  FMUL.FTZ R144, R149, R140 ;  /* 0x0000008c95907220 */ /* 0x000fe20000410000 */
[----:B------:R1:W-:Y:S01]  /*4750*/  STS [R23.X4+0x10ac], R16 ;  /* 0x0010ac1017007388 */ /* 0x0003e20000004800 */
[----:B------:R-:W-:Y:S01]  /*4760*/  FFMA.FTZ R142, R28, -R142, R43 ;  /* 0x8000008e1c8e7223 */ /* 0x000fe2000001002b */
[----:B------:R-:W-:Y:S01]  /*4770*/  IADD3 R43, R84, 0x40, RZ ;  /* 0x00000040542b7810 */ /* 0x000fe20007ffe0ff */
[----:B------:R-:W-:Y:S01]  /*4780*/  FFMA.FTZ R144, R30, -R144, R161 ;  /* 0x800000901e907223 */ /* 0x000fe200000100a1 */
[----:B------:R-:W-:Y:S01]  /*4790*/  IADD3 R161, R84, 0x80, RZ ;  /* 0x0000008054a17810 */ /* 0x000fe20007ffe0ff */
[----:B0-----:R-:W-:Y:S01]  /*47a0*/  FMUL.FTZ R150, R199, R22 ;  /* 0x00000016c7967220 */ /* 0x001fe20000410000 */
[-C--:B------:R-:W-:Y:S01]  /*47b0*/  LEA.HI.SX32 R43, R43, R84.reuse, 0x1b ;  /* 0x000000542b2b7211 */ /* 0x080fe200078fdaff */
[----:B------:R-:W-:Y:S01]  /*47c0*/  FMUL.FTZ R217, R149, R27 ;  /* 0x0000001b95d97220 */ /* 0x000fe20000410000 */
[----:B------:R-:W-:Y:S01]  /*47d0*/  LEA.HI.SX32 R161, R161, R84, 0x1b ;  /* 0x00000054a1a17211 */ /* 0x000fe200078fdaff */
[----:B------:R-:W-:Y:S01]  /*47e0*/  FMUL.FTZ R162, R197, R200 ;  /* 0x000000c8c5a27220 */ /* 0x000fe20000410000 */
[----:B------:R0:W-:Y:S01]  /*47f0*/  STS [R23.X4+0x10b0], R150 ;  /* 0x0010b09617007388 */ /* 0x0001e20000004800 */
[----:B-1----:R-:W-:-:S02]  /*4800*/  FMUL.FTZ R16, R122, R201 ;  /* 0x000000c97a107220 */ /* 0x002fc40000410000 */
[----:B------:R-:W-:Y:S01]  /*4810*/  FMUL.FTZ R176, R147, R158 ;  /* 0x0000009e93b07220 */ /* 0x000fe20000410000 */
[----:B------:R1:W-:Y:S01]  /*4820*/  STS [R23.X4+0x10b8], R162 ;  /* 0x0010b8a217007388 */ /* 0x0003e20000004800 */
[----:B------:R-:W-:Y:S02]  /*4830*/  FFMA.FTZ R215, R142, R16, RZ ;  /* 0x000000108ed77223 */ /* 0x000fe400000100ff */
[----:B------:R-:W-:Y:S02]  /*4840*/  FMUL.FTZ R198, R120, R151 ;  /* 0x0000009778c67220 */ /* 0x000fe40000410000 */
[----:B------:R-:W-:Y:S02]  /*4850*/  FFMA.FTZ R215, R144, R217, R215 ;  /* 0x000000d990d77223 */ /* 0x000fe400000100d7 */
[----:B0-----:R-:W-:Y:S02]  /*4860*/  FMUL.FTZ R150, R120, R203 ;  /* 0x000000cb78967220 */ /* 0x001fe40000410000 */
[----:B------:R-:W-:Y:S01]  /*4870*/  FFMA.FTZ R176, R32, -R176, R163 ;  /* 0x800000b020b07223 */ /* 0x000fe200000100a3 */
[----:B-1----:R-:W-:Y:S01]  /*4880*/  HADD2.F32 R162, -RZ, R10.H1_H1 ;  /* 0x3000000affa27230 */ /* 0x002fe20000004100 */
[----:B------:R-:W-:-:S02]  /*4890*/  FFMA.FTZ R150, R29, -R150, R24 ;  /* 0x800000961d967223 */ /* 0x000fc40000010018 */
[----:B------:R-:W-:Y:S02]  /*48a0*/  FMUL.FTZ R219, R147, R153 ;  /* 0x0000009993db7220 */ /* 0x000fe40000410000 */
[----:B------:R-:W-:Y:S02]  /*48b0*/  FFMA.FTZ R215, R150, R198, R215 ;  /* 0x000000c696d77223 */ /* 0x000fe400000100d7 */
[----:B------:R-:W-:Y:S02]  /*48c0*/  FMUL.FTZ R166, R148, R213 ;  /* 0x000000d594a67220 */ /* 0x000fe40000410000 */
[----:B------:R-:W-:Y:S02]  /*48d0*/  FMUL.FTZ R180, R145, R162 ;  /* 0x000000a291b47220 */ /* 0x000fe40000410000 */
[----:B------:R-:W-:Y:S01]  /*48e0*/  FMUL.FTZ R194, R118, R155 ;  /* 0x0000009b76c27220 */ /* 0x000fe20000410000 */
[----:B------:R0:W-:Y:S01]  /*48f0*/  STS [R23.X4+0x10b4], R166 ;  /* 0x0010b4a617007388 */ /* 0x0001e20000004800 */
[----:B------:R-:W-:-:S02]  /*4900*/  FFMA.FTZ R215, R176, R219, R215 ;  /* 0x000000dbb0d77223 */ /* 0x000fc400000100d7 */
[----:B------:R-:W-:Y:S02]  /*4910*/  FFMA.FTZ R180, R34, -R180, R165 ;  /* 0x800000b422b47223 */ /* 0x000fe400000100a5 */
[----:B------:R-:W-:Y:S02]  /*4920*/  FMUL.FTZ R221, R145, R157 ;  /* 0x0000009d91dd7220 */ /* 0x000fe40000410000 */
[----:B------:R-:W-:Y:S02]  /*4930*/  FFMA.FTZ R215, R178, R194, R215 ;  /* 0x000000c2b2d77223 */ /* 0x000fe400000100d7 */
[----:B------:R-:W-:Y:S01]  /*4940*/  FMUL.FTZ R190, R116, R159 ;  /* 0x0000009f74be7220 */ /* 0x000fe20000410000 */
[----:B0-----:R-:W-:Y:S01]  /*4950*/  HADD2.F32 R166, -RZ, R11.H1_H1 ;  /* 0x3000000bffa67230 */ /* 0x001fe20000004100 */
[----:B------:R-:W-:Y:S02]  /*4960*/  FFMA.FTZ R215, R180, R221, R215 ;  /* 0x000000ddb4d77223 */ /* 0x000fe400000100d7 */
[----:B------:R-:W-:-:S02]  /*4970*/  FMUL.FTZ R223, R143, R195 ;  /* 0x000000c38fdf7220 */ /* 0x000fc40000410000 */
[----:B------:R-:W-:Y:S02]  /*4980*/  FMUL.FTZ R184, R143, R166 ;  /* 0x000000a68fb87220 */ /* 0x000fe40000410000 */
[----:B------:R-:W-:Y:S02]  /*4990*/  FFMA.FTZ R215, R182, R190, R215 ;  /* 0x000000beb6d77223 */ /* 0x000fe400000100d7 */
[----:B------:R-:W-:Y:S02]  /*49a0*/  FFMA.FTZ R184, R124, -R184, R167 ;  /* 0x800000b87cb87223 */ /* 0x000fe400000100a7 */
[----:B------:R-:W-:Y:S02]  /*49b0*/  FMUL.FTZ R188, R114, R193 ;  /* 0x000000c172bc7220 */ /* 0x000fe40000410000 */
[----:B------:R-:W-:Y:S02]  /*49c0*/  FFMA.FTZ R215, R184, R223, R215 ;  /* 0x000000dfb8d77223 */ /* 0x000fe400000100d7 */
[----:B------:R-:W-:-:S02]  /*49d0*/  FMUL.FTZ R196, R141, R174 ;  /* 0x000000ae8dc47220 */ /* 0x000fc40000410000 */
[----:B------:R-:W-:Y:S02]  /*49e0*/  FMUL.FTZ R192, R174, R225 ;  /* 0x000000e1aec07220 */ /* 0x000fe40000410000 */
[-C--:B------:R-:W-:Y:S02]  /*49f0*/  FFMA.FTZ R215, R186, R188.reuse, R215 ;  /* 0x000000bcbad77223 */ /* 0x080fe400000100d7 */
[----:B------:R-:W-:Y:S01]  /*4a00*/  FMUL.FTZ R204, R209, R188 ;  /* 0x000000bcd1cc7220 */ /* 0x000fe20000410000 */
[----:B------:R0:W-:Y:S01]  /*4a10*/  STS [R23.X4+0x10a4], R192 ;  /* 0x0010a4c017007388 */ /* 0x0001e20000004800 */
[----:B------:R-:W-:Y:S02]  /*4a20*/  FFMA.FTZ R188, R128, -R196, R171 ;  /* 0x800000c480bc7223 */ /* 0x000fe400000100ab */
[----:B------:R-:W-:Y:S01]  /*4a30*/  FMUL.FTZ R196, R207, R190 ;  /* 0x000000becfc47220 */ /* 0x000fe20000410000 */
[----:B------:R1:W-:Y:S01]  /*4a40*/  STS [R23.X4+0x10a0], R204 ;  /* 0x0010a0cc17007388 */ /* 0x0003e20000004800 */
[----:B------:R-:W-:-:S02]  /*4a50*/  FMUL.FTZ R206, R112, R173 ;  /* 0x000000ad70ce7220 */ /* 0x000fc40000410000 */
[----:B------:R-:W-:Y:S01]  /*4a60*/  FFMA.FTZ R215, R188, R225, R215 ;  /* 0x000000e1bcd77223 */ /* 0x000fe200000100d7 */
[----:B------:R-:W-:Y:S01]  /*4a70*/  STS [R23.X4+0x1098], R196 ;  /* 0x001098c417007388 */ /* 0x000fe20000004800 */
[----:B------:R-:W-:Y:S01]  /*4a80*/  FFMA.FTZ R190, R126, -R210, R175 ;  /* 0x800000d27ebe7223 */ /* 0x000fe200000100af */
[----:B------:R-:W-:Y:S01]  /*4a90*/  IADD3 R225, R84, 0x280, RZ ;  /* 0x0000028054e17810 */ /* 0x000fe20007ffe0ff */
[----:B0-----:R-:W-:Y:S02]  /*4aa0*/  FMUL.FTZ R192, R139, R146 ;  /* 0x000000928bc07220 */ /* 0x001fe40000410000 */
[----:B------:R-:W-:Y:S02]  /*4ab0*/  FFMA.FTZ R215, R190, R206, R215 ;  /* 0x000000cebed77223 */ /* 0x000fe400000100d7 */
[----:B------:R-:W-:Y:S02]  /*4ac0*/  FMUL.FTZ R210, R110, R199 ;  /* 0x000000c76ed27220 */ /* 0x000fe40000410000 */
[----:B------:R-:W-:-:S02]  /*4ad0*/  FFMA.FTZ R192, R132, -R192, R177 ;  /* 0x800000c084c07223 */ /* 0x000fc400000100b1 */
[----:B------:R-:W-:Y:S02]  /*4ae0*/  FMUL.FTZ R208, R211, R206 ;  /* 0x000000ced3d07220 */ /* 0x000fe40000410000 */
[----:B------:R-:W-:Y:S01]  /*4af0*/  FMUL.FTZ R202, R166, R223 ;  /* 0x000000dfa6ca7220 */ /* 0x000fe20000410000 */
[----:B------:R-:W-:Y:S01]  /*4b00*/  IADD3 R223, R84, 0x240, RZ ;  /* 0x0000024054df7810 */ /* 0x000fe20007ffe0ff */
[----:B------:R-:W-:Y:S01]  /*4b10*/  FMUL.FTZ R206, R205, R194 ;  /* 0x000000c2cdce7220 */ /* 0x000fe20000410000 */
[----:B------:R0:W-:Y:S01]  /*4b20*/  STS [R23.X4+0x10a8], R208 ;  /* 0x0010a8d017007388 */ /* 0x0001e20000004800 */
[----:B------:R-:W-:Y:S01]  /*4b30*/  FFMA.FTZ R215, R192, R17, R215 ;  /* 0x00000011c0d77223 */ /* 0x000fe200000100d7 */
[----:B------:R-:W-:Y:S01]  /*4b40*/  LEA.HI.SX32 R214, R223, R84, 0x1b ;  /* 0x00000054dfd67211 */ /* 0x000fe200078fdaff */
[----:B------:R-:W-:Y:S01]  /*4b50*/  FFMA.FTZ R194, R130, -R210, R179 ;  /* 0x800000d282c27223 */ /* 0x000fe200000100b3 */
[----:B------:R2:W-:Y:S01]  /*4b60*/  STS [R23.X4+0x109c], R202 ;  /* 0x00109cca17007388 */ /* 0x0005e20000004800 */
[----:B-1----:R-:W-:-:S02]  /*4b70*/  FMUL.FTZ R204, R158, R219 ;  /* 0x000000db9ecc7220 */ /* 0x002fc40000410000 */
[----:B------:R-:W-:Y:S01]  /*4b80*/  FFMA.FTZ R215, R194, R22, R215 ;  /* 0x00000016c2d77223 */ /* 0x000fe200000100d7 */
[----:B------:R1:W-:Y:S01]  /*4b90*/  STS [R23.X4+0x1090], R206 ;  /* 0x001090ce17007388 */ /* 0x0003e20000004800 */
[----:B------:R-:W-:Y:S01]  /*4ba0*/  FMUL.FTZ R22, R140, R217 ;  /* 0x000000d98c167220 */ /* 0x000fe20000410000 */
[----:B------:R-:W-:Y:S01]  /*4bb0*/  IADD3 R217, R84, 0x140, RZ ;  /* 0x0000014054d97810 */ /* 0x000fe20007ffe0ff */
[----:B0-----:R-:W-:Y:S01]  /*4bc0*/  FMUL.FTZ R208, R162, R221 ;  /* 0x000000dda2d07220 */ /* 0x001fe20000410000 */
[----:B------:R-:W-:Y:S01]  /*4bd0*/  STS [R23.X4+0x108c], R204 ;  /* 0x00108ccc17007388 */ /* 0x000fe20000004800 */
[----:B------:R-:W-:Y:S01]  /*4be0*/  FMUL.FTZ R16, R25, R16 ;  /* 0x0000001019107220 */ /* 0x000fe20000410000 */
[----:B------:R-:W-:Y:S01]  /*4bf0*/  IADD3 R221, R84, 0x1c0, RZ ;  /* 0x000001c054dd7810 */ /* 0x000fe20007ffe0ff */
[----:B--2---:R-:W-:Y:S01]  /*4c00*/  FMUL.FTZ R202, R203, R198 ;  /* 0x000000c6cbca7220 */ /* 0x004fe20000410000 */
[----:B------:R0:W-:Y:S01]  /*4c10*/  STS [R23.X4+0x1094], R208 ;  /* 0x001094d017007388 */ /* 0x0001e20000004800 */
[----:B------:R-:W-:Y:S01]  /*4c20*/  FMUL.FTZ R17, R137, R148 ;  /* 0x0000009489117220 */ /* 0x000fe20000410000 */
[----:B-1----:R-:W-:Y:S01]  /*4c30*/  LEA.HI.SX32 R206, R217, R84, 0x1b ;  /* 0x00000054d9ce7211 */ /* 0x002fe200078fdaff */
[----:B------:R-:W-:Y:S01]  /*4c40*/  FMUL.FTZ R219, R108, R197 ;  /* 0x000000c56cdb7220 */ /* 0x000fe20000410000 */
[----:B------:R-:W-:Y:S01]  /*4c50*/  STS [R23.X4+0x1088], R202 ;  /* 0x001088ca17007388 */ /* 0x000fe20000004800 */
[----:B------:R-:W-:Y:S01]  /*4c60*/  FFMA.FTZ R196, R136, -R17, R168 ;  /* 0x8000001188c47223 */ /* 0x000fe200000100a8 */
[----:B------:R-:W-:Y:S01]  /*4c70*/  IADD3 R17, R84, 0xc0, RZ ;  /* 0x000000c054117810 */ /* 0x000fe20007ffe0ff */
[----:B------:R-:W-:Y:S01]  /*4c80*/  FFMA.FTZ R198, R134, -R219, R170 ;  /* 0x800000db86c67223 */ /* 0x000fe200000100aa */
        /* <DEDUP_REMOVED lines=8> */
[----:B------:R-:W-:Y:S01]  /*4d10*/  BAR.SYNC.DEFER_BLOCKING 0x0 ;  /* 0x0000000000007b1d */ /* 0x000fe20000010000 */
[-C--:B0-----:R-:W-:Y:S01]  /*4d20*/  LEA.HI.SX32 R208, R219, R84.reuse, 0x1b ;  /* 0x00000054dbd07211 */ /* 0x081fe200078fdaff */
[----:B-1----:R-:W-:Y:S01]  /*4d30*/  FMUL.FTZ R22, R111, R165 ;  /* 0x000000a56f167220 */ /* 0x002fe20000410000 */
[----:B------:R-:W-:Y:S01]  /*4d40*/  LEA.HI.SX32 R204, R215, R84, 0x1b ;  /* 0x00000054d7cc7211 */ /* 0x000fe200078fdaff */
[----:B------:R-:W-:Y:S01]  /*4d50*/  FMUL.FTZ R170, R93, R170 ;  /* 0x000000aa5daa7220 */ /* 0x000fe20000410000 */
[-C--:B------:R-:W-:Y:S01]  /*4d60*/  LEA.HI.SX32 R213, R84, R84.reuse, 0x1b ;  /* 0x0000005454d57211 */ /* 0x080fe200078fdaff */
[----:B--2---:R-:W-:Y:S01]  /*4d70*/  FMUL.FTZ R16, R115, R163 ;  /* 0x000000a373107220 */ /* 0x004fe20000410000 */
[----:B------:R-:W-:Y:S01]  /*4d80*/  LEA.HI.SX32 R202, R17, R84, 0x1b ;  /* 0x0000005411ca7211 */ /* 0x000fe200078fdaff */
[----:B------:R-:W-:Y:S01]  /*4d90*/  FMUL.FTZ R163, R135, R156 ;  /* 0x0000009c87a37220 */ /* 0x000fe20000410000 */
[----:B------:R-:W-:-:S02]  /*4da0*/  LEA.HI.SX32 R210, R221, R84, 0x1b ;  /* 0x00000054ddd27211 */ /* 0x000fc400078fdaff */
[-C--:B------:R-:W-:Y:S01]  /*4db0*/  LEA.HI.SX32 R215, R225, R84.reuse, 0x1b ;  /* 0x00000054e1d77211 */ /* 0x080fe200078fdaff */
[----:B------:R-:W-:Y:S01]  /*4dc0*/  FFMA.FTZ R163, R138, -R163, R172 ;  /* 0x800000a38aa37223 */ /* 0x000fe200000100ac */
[----:B------:R-:W-:Y:S01]  /*4dd0*/  LEA.HI.SX32 R217, R229, R84, 0x1b ;  /* 0x00000054e5d97211 */ /* 0x000fe200078fdaff */
[----:B------:R-:W-:Y:S01]  /*4de0*/  FMUL.FTZ R172, R121, R172 ;  /* 0x000000ac79ac7220 */ /* 0x000fe20000410000 */
        /* <DEDUP_REMOVED lines=54> */
.L_x_4546:
[----:B01-34-:R-:W-:Y:S05]  /*5150*/  BSYNC B0 ;  /* 0x0000000000007941 */ /* 0x01bfea0003800000 */
.L_x_4545:
[----:B------:R-:W0:Y:S01]  /*5160*/  LDS R43, [R43.X4+0x2200] ;  /* 0x002200002b2b7984 */ /* 0x000e220000004800 */
[----:B------:R-:W-:Y:S01]  /*5170*/  BSSY B0, `(.L_x_4547) ;  /* 0x0000004000007945 */ /* 0x000fe20003800000 */
[----:B------:R-:W-:Y:S05]  /*5180*/  @!P1 BRA `(.L_x_4548) ;  /* 0x0000002000009947 */ /* 0x000fea0003800000 */
[----:B------:R1:W-:Y:S04]  /*5190*/  RED.E.ADD.F32.FTZ.RN.STRONG.GPU [R18.64+-0xf00], R223 ;  /* 0xfff100df1200798e */ /* 0x0003e8000c10e784 */
[----:B0-----:R1:W-:Y:S02]  /*51a0*/  RED.E.ADD.F32.FTZ.RN.STRONG.GPU [R20.64+-0xf00], R43 ;  /* 0xfff1002b1400798e */ /* 0x0013e4000c10e784 */
.L_x_4548:
[----:B------:R-:W-:Y:S05]  /*51b0*/  BSYNC B0 ;  /* 0x0000000000007941 */ /* 0x000fea0003800000 */
.L_x_4547:
[----:B------:R-:W2:Y:S01]  /*51c0*/  LDS R161, [R161.X4+0x2300] ;  /* 0x00230000a1a17984 */ /* 0x000ea20000004800 */
[----:B------:R-:W-:Y:S01]  /*51d0*/  BSSY B0, `(.L_x_4549) ;  /* 0x0000005000007945 */ /* 0x000fe20003800000 */
[----:B------:R-:W-:Y:S01]  /*51e0*/  FMUL.FTZ R13, R163, R26 ;  /* 0x0000001aa30d7220 */ /* 0x000fe20000410000 */
[----:B------:R-:W-:Y:S05]  /*51f0*/  @!P2 BRA `(.L_x_4550) ;  /* 0x000000200000a947 */ /* 0x000fea0003800000 */
[----:B------:R3:W-:Y:S04]  /*5200*/  RED.E.ADD.F32.FTZ.RN.STRONG.GPU [R18.64+-0xe00], R225 ;  /* 0xfff200e11200798e */ /* 0x0007e8000c10e784 */
[----:B--2---:R3:W-:Y:S02]  /*5210*/  RED.E.ADD.F32.FTZ.RN.STRONG.GPU [R20.64+-0xe00], R161 ;  /* 0xfff200a11400798e */ /* 0x0047e4000c10e784 */
.L_x_4550:
[----:B------:R-:W-:Y:S05]  /*5220*/  BSYNC B0 ;  /* 0x0000000000007941 */ /* 0x000fea0003800000 */
.L_x_4549:
[----:B------:R-:W-:Y:S01]  /*5230*/  FADD.FTZ R200, R200, R13 ;  /* 0x0000000dc8c87221 */ /* 0x000fe20000010000 */
[C---:B------:R-:W-:Y:S01]  /*5240*/  ISETP.GE.AND P6, PT, R191.reuse, 0xc1, PT ;  /* 0x000000c1bf00780c */ /* 0x040fe20003fc6270 */
[----:B------:R4:W1:Y:S01]  /*5250*/  LDS R13, [R202.X4+0x2400] ;  /* 0x00240000ca0d7984 */ /* 0x0008620000004800 */
        /* <DEDUP_REMOVED lines=10> */
.L_x_4552:
[----:B----4-:R-:W-:Y:S05]  /*5300*/  BSYNC B0 ;  /* 0x0000000000007941 */ /* 0x010fea0003800000 */
.L_x_4551:
[----:B-1----:R1:W4:Y:S01]  /*5310*/  LDS R13, [R204.X4+0x2500] ;  /* 0x00250000cc0d7984 */ /* 0x0023220000004800 */
[----:B------:R-:W-:Y:S01]  /*5320*/  BSSY B0, `(.L_x_4553) ;  /* 0x0000004000007945 */ /* 0x000fe20003800000 */
[----:B------:R-:W-:Y:S05]  /*5330*/  @!P1 BRA `(.L_x_4554) ;  /* 0x0000002000009947 */ /* 0x000fea0003800000 */
[----:B------:R1:W-:Y:S04]  /*5340*/  RED.E.ADD.F32.FTZ.RN.STRONG.GPU [R18.64+-0xc00], R229 ;  /* 0xfff400e51200798e */ /* 0x0003e8000c10e784 */
[----:B----4-:R1:W-:Y:S02]  /*5350*/  RED.E.ADD.F32.FTZ.RN.STRONG.GPU [R20.64+-0xc00], R13 ;  /* 0xfff4000d1400798e */ /* 0x0103e4000c10e784 */
.L_x_4554:
[----:B------:R-:W-:Y:S05]  /*5360*/  BSYNC B0 ;  /* 0x0000000000007941 */ /* 0x000fea0003800000 */
.L_x_4553:
[----:B-1--4-:R1:W4:Y:S01]  /*5370*/  LDS R13, [R206.X4+0x2600] ;  /* 0x00260000ce0d7984 */ /* 0x0123220000004800 */
[----:B------:R-:W-:Y:S01]  /*5380*/  BSSY B0, `(.L_x_4555) ;  /* 0x0000004000007945 */ /* 0x000fe20003800000 */
[----:B------:R-:W-:Y:S05]  /*5390*/  @!P2 BRA `(.L_x_4556) ;  /* 0x000000200000a947 */ /* 0x000fea0003800000 */
[----:B------:R1:W-:Y:S04]  /*53a0*/  RED.E.ADD.F32.FTZ.RN.STRONG.GPU [R18.64+-0xb00], R231 ;  /* 0xfff500e71200798e */ /* 0x0003e8000c10e784 */
[----:B----4-:R1:W-:Y:S02]  /*53b0*/  RED.E.ADD.F32.FTZ.RN.STRONG.GPU [R20.64+-0xb00], R13 ;  /* 0xfff5000d1400798e */ /* 0x0103e4000c10e784 */
.L_x_4556:
[----:B------:R-:W-:Y:S05]  /*53c0*/  BSYNC B0 ;  /* 0x0000000000007941 */ /* 0x000fea0003800000 */
.L_x_4555:
[----:B-1--4-:R1:W4:Y:S01]  /*53d0*/  LDS R13, [R208.X4+0x2700] ;  /* 0x00270000d00d7984 */ /* 0x0123220000004800 */
[----:B------:R-:W-:Y:S01]  /*53e0*/  BSSY B0, `(.L_x_4557) ;  /* 0x0000004000007945 */ /* 0x000fe20003800000 */
[----:B------:R-:W-:Y:S05]  /*53f0*/  @!P3 BRA `(.L_x_4558) ;  /* 0x000000200000b947 */ /* 0x000fea0003800000 */
[----:B------:R1:W-:Y:S04]  /*5400*/  RED.E.ADD.F32.FTZ.RN.STRONG.GPU [R18.64+-0xa00], R233 ;  /* 0xfff600e91200798e */ /* 0x0003e8000c10e784 */
[----:B----4-:R1:W-:Y:S02]  /*5410*/  RED.E.ADD.F32.FTZ.RN.STRONG.GPU [R20.64+-0xa00], R13 ;  /* 0xfff6000d1400798e */ /* 0x0103e4000c10e784 */
.L_x_4558:
[----:B------:R-:W-:Y:S05]  /*5420*/  BSYNC B0 ;  /* 0x0000000000007941 */ /* 0x000fea0003800000 */
.L_x_4557:
[----:B-1--4-:R1:W4:Y:S01]  /*5430*/  LDS R13, [R210.X4+0x2800] ;  /* 0x00280000d20d7984 */ /* 0x0123220000004800 */
[----:B------:R-:W-:Y:S01]  /*5440*/  BSSY B0, `(.L_x_4559) ;  /* 0x0000004000007945 */ /* 0x000fe20003800000 */
[----:B------:R-:W-:Y:S05]  /*5450*/  @!P4 BRA `(.L_x_4560) ;  /* 0x000000200000c947 */ /* 0x000fea0003800000 */
[----:B------:R1:W-:Y:S04]  /*5460*/  RED.E.ADD.F32.FTZ.RN.STRONG.GPU [R18.64+-0x900], R235 ;  /* 0xfff700eb1200798e */ /* 0x0003e8000c10e784 */
[----:B----4-:R1:W-:Y:S02]  /*5470*/  RED.E.ADD.F32.FTZ.RN.STRONG.GPU [R20.64+-0x900], R13 ;  /* 0xfff7000d1400798e */ /* 0x0103e4000c10e784 */
.L_x_4560:
[----:B------:R-:W-:Y:S05]  /*5480*/  BSYNC B0 ;  /* 0x0000000000007941 */ /* 0x000fea0003800000 */
.L_x_4559:
[----:B-1--4-:R1:W4:Y:S01]  /*5490*/  LDS R13, [R212.X4+0x2900] ;  /* 0x00290000d40d7984 */ /* 0x0123220000004800 */
[----:B------:R-:W-:Y:S01]  /*54a0*/  BSSY B0, `(.L_x_4561) ;  /* 0x0000004000007945 */ /* 0x000fe20003800000 */
[----:B------:R-:W-:Y:S05]  /*54b0*/  @!P5 BRA `(.L_x_4562) ;  /* 0x000000200000d947 */ /* 0x000fea0003800000 */
[----:B------:R1:W-:Y:S04]  /*54c0*/  RED.E.ADD.F32.FTZ.RN.STRONG.GPU [R18.64+-0x800], R237 ;  /* 0xfff800ed1200798e */ /* 0x0003e8000c10e784 */
[----:B----4-:R1:W-:Y:S02]  /*54d0*/  RED.E.ADD.F32.FTZ.RN.STRONG.GPU [R20.64+-0x800], R13 ;  /* 0xfff8000d1400798e */ /* 0x0103e4000c10e784 */
.L_x_4562:
[----:B------:R-:W-:Y:S05]  /*54e0*/  BSYNC B0 ;  /* 0x0000000000007941 */ /* 0x000fea0003800000 */
.L_x_4561:
        /* <DEDUP_REMOVED lines=11> */
.L_x_4564:
[----:B-1----:R-:W-:Y:S05]  /*55a0*/  BSYNC B0 ;  /* 0x0000000000007941 */ /* 0x002fea0003800000 */
.L_x_4563:
[----:B------:R-:W1:Y:S01]  /*55b0*/  LDS R215, [R215.X4+0x2b00] ;  /* 0x002b0000d7d77984 */ /* 0x000e620000004800 */
[----:B------:R-:W-:Y:S01]  /*55c0*/  BSSY B0, `(.L_x_4565) ;  /* 0x0000004000007945 */ /* 0x000fe20003800000 */
[----:B------:R-:W-:Y:S05]  /*55d0*/  @!P1 BRA `(.L_x_4566) ;  /* 0x0000002000009947 */ /* 0x000fea0003800000 */
[----:B------:R3:W-:Y:S04]  /*55e0*/  RED.E.ADD.F32.FTZ.RN.STRONG.GPU [R18.64+-0x600], R241 ;  /* 0xfffa00f11200798e */ /* 0x0007e8000c10e784 */
[----:B-1----:R3:W-:Y:S02]  /*55f0*/  RED.E.ADD.F32.FTZ.RN.STRONG.GPU [R20.64+-0x600], R215 ;  /* 0xfffa00d71400798e */ /* 0x0027e4000c10e784 */
.L_x_4566:
[----:B------:R-:W-:Y:S05]  /*5600*/  BSYNC B0 ;  /* 0x0000000000007941 */ /* 0x000fea0003800000 */
.L_x_4565:
[----:B----4-:R4:W3:Y:S01]  /*5610*/  LDS R13, [R216.X4+0x2c00] ;  /* 0x002c0000d80d7984 */ /* 0x0108e20000004800 */
[----:B------:R-:W-:Y:S01]  /*5620*/  BSSY B0, `(.L_x_4567) ;  /* 0x0000004000007945 */ /* 0x000fe20003800000 */
[----:B------:R-:W-:Y:S05]  /*5630*/  @!P2 BRA `(.L_x_4568) ;  /* 0x000000200000a947 */ /* 0x000fea0003800000 */
[----:B------:R4:W-:Y:S04]  /*5640*/  RED.E.ADD.F32.FTZ.RN.STRONG.GPU [R18.64+-0x500], R243 ;  /* 0xfffb00f31200798e */ /* 0x0009e8000c10e784 */
[----:B---3--:R4:W-:Y:S02]  /*5650*/  RED.E.ADD.F32.FTZ.RN.STRONG.GPU [R20.64+-0x500], R13 ;  /* 0xfffb000d1400798e */ /* 0x0089e4000c10e784 */
.L_x_4568:
[----:B------:R-:W-:Y:S05]  /*5660*/  BSYNC B0 ;  /* 0x0000000000007941 */ /* 0x000fea0003800000 */
.L_x_4567:
[----:B------:R-:W4:Y:S01]  /*5670*/  LDS R217, [R217.X4+0x2d00] ;  /* 0x002d0000d9d97984 */ /* 0x000f220000004800 */
[----:B------:R-:W-:Y:S01]  /*5680*/  BSSY B0, `(.L_x_4569) ;  /* 0x0000004000007945 */ /* 0x000fe20003800000 */
[----:B------:R-:W-:Y:S05]  /*5690*/  @!P3 BRA `(.L_x_4570) ;  /* 0x000000200000b947 */ /* 0x000fea0003800000 */
[----:B------:R4:W-:Y:S04]  /*56a0*/  RED.E.ADD.F32.FTZ.RN.STRONG.GPU [R18.64+-0x400], R245 ;  /* 0xfffc00f51200798e */ /* 0x0009e8000c10e784 */
[----:B----4-:R4:W-:Y:S02]  /*56b0*/  RED.E.ADD.F32.FTZ.RN.STRONG.GPU [R20.64+-0x400], R217 ;  /* 0xfffc00d91400798e */ /* 0x0109e4000c10e784 */
.L_x_4570:
[----:B------:R-:W-:Y:S05]  /*56c0*/  BSYNC B0 ;  /* 0x0000000000007941 */ /* 0x000fea0003800000 */
.L_x_4569:
[----:B---34-:R3:W4:Y:S01]  /*56d0*/  LDS R13, [R218.X4+0x2e00] ;  /* 0x002e0000da0d7984 */ /* 0x0187220000004800 */
[----:B------:R-:W-:Y:S01]  /*56e0*/  BSSY B0, `(.L_x_4571) ;  /* 0x0000004000007945 */ /* 0x000fe20003800000 */
[----:B------:R-:W-:Y:S05]  /*56f0*/  @!P4 BRA `(.L_x_4572) ;  /* 0x000000200000c947 */ /* 0x000fea0003800000 */
[----:B------:R3:W-:Y:S04]  /*5700*/  RED.E.ADD.F32.FTZ.RN.STRONG.GPU [R18.64+-0x300], R247 ;  /* 0xfffd00f71200798e */ /* 0x0007e8000c10e784 */
[----:B----4-:R3:W-:Y:S02]  /*5710*/  RED.E.ADD.F32.FTZ.RN.STRONG.GPU [R20.64+-0x300], R13 ;  /* 0xfffd000d1400798e */ /* 0x0107e4000c10e784 */
.L_x_4572:
[----:B------:R-:W-:Y:S05]  /*5720*/  BSYNC B0 ;  /* 0x0000000000007941 */ /* 0x000fea0003800000 */
.L_x_4571:
[----:B------:R-:W3:Y:S01]  /*5730*/  LDS R219, [R219.X4+0x2f00] ;  /* 0x002f0000dbdb7984 */ /* 0x000ee20000004800 */
[----:B------:R-:W-:Y:S01]  /*5740*/  BSSY B0, `(.L_x_4573) ;  /* 0x0000004000007945 */ /* 0x000fe20003800000 */
[----:B------:R-:W-:Y:S05]  /*5750*/  @!P5 BRA `(.L_x_4574) ;  /* 0x000000200000d947 */ /* 0x000fea0003800000 */
[----:B------:R4:W-:Y:S04]  /*5760*/  RED.E.ADD.F32.FTZ.RN.STRONG.GPU [R18.64+-0x200], R249 ;  /* 0xfffe00f91200798e */ /* 0x0009e8000c10e784 */
[----:B---3--:R4:W-:Y:S02]  /*5770*/  RED.E.ADD.F32.FTZ.RN.STRONG.GPU [R20.64+-0x200], R219 ;  /* 0xfffe00db1400798e */ /* 0x0089e4000c10e784 */
.L_x_4574:
[----:B------:R-:W-:Y:S05]  /*5780*/  BSYNC B0 ;  /* 0x0000000000007941 */ /* 0x000fea0003800000 */
.L_x_4573:
[----:B---34-:R3:W4:Y:S01]  /*5790*/  LDS R13, [R220.X4+0x3000] ;  /* 0x00300000dc0d7984 */ /* 0x0187220000004800 */
[----:B------:R-:W-:Y:S01]  /*57a0*/  BSSY B0, `(.L_x_4575) ;  /* 0x0000004000007945 */ /* 0x000fe20003800000 */
[----:B------:R-:W-:Y:S05]  /*57b0*/  @!P6 BRA `(.L_x_4576) ;  /* 0x000000200000e947 */ /* 0x000fea0003800000 */
[----:B------:R3:W-:Y:S04]  /*57c0*/  RED.E.ADD.F32.FTZ.RN.STRONG.GPU [R18.64+-0x100], R251 ;  /* 0xffff00fb1200798e */ /* 0x0007e8000c10e784 */
[----:B----4-:R3:W-:Y:S02]  /*57d0*/  RED.E.ADD.F32.FTZ.RN.STRONG.GPU [R20.64+-0x100], R13 ;  /* 0xffff000d1400798e */ /* 0x0107e4000c10e784 */
.L_x_4576:
[----:B------:R-:W-:Y:S05]  /*57e0*/  BSYNC B0 ;  /* 0x0000000000007941 */ /* 0x000fea0003800000 */
.L_x_4575:
[----:B------:R-:W5:Y:S01]  /*57f0*/  SHFL.DOWN P0, R15, R200, 0x1, 0x1f ;  /* 0x08201f00c80f7f89 */ /* 0x000f620000000000 */
[----:B---34-:R-:W-:Y:S01]  /*5800*/  FMUL.FTZ R13, R102, R183 ;  /* 0x000000b7660d7220 */ /* 0x018fe20000410000 */
[----:B------:R-:W-:Y:S01]  /*5810*/  ISETP.NE.AND P2, PT, R84, RZ, PT ;  /* 0x000000ff5400720c */ /* 0x000fe20003f45270 */
[----:B------:R-:W-:Y:S01]  /*5820*/  FMUL.FTZ R12, R102, R181 ;  /* 0x000000b5660c7220 */ /* 0x000fe20000410000 */
[----:B------:R-:W-:Y:S01]  /*5830*/  BSSY B0, `(.L_x_4577) ;  /* 0x0000073000007945 */ /* 0x000fe20003800000 */
[----:B------:R-:W-:-:S02]  /*5840*/  FMUL.FTZ R198, R198, R13 ;  /* 0x0000000dc6c67220 */ /* 0x000fc40000410000 */
[-C--:B------:R-:W-:Y:S02]  /*5850*/  FMUL.FTZ R13, R102, R185.reuse ;  /* 0x000000b9660d7220 */ /* 0x080fe40000410000 */
[----:B------:R-:W-:Y:S02]  /*5860*/  FMUL.FTZ R185, R136, R185 ;  /* 0x000000b988b97220 */ /* 0x000fe40000410000 */
[----:B------:R-:W-:Y:S02]  /*5870*/  FMUL.FTZ R13, R196, R13 ;  /* 0x0000000dc40d7220 */ /* 0x000fe40000410000 */
[-C--:B------:R-:W-:Y:S02]  /*5880*/  FFMA.FTZ R44, R137, R185.reuse, R44 ;  /* 0x000000b9892c7223 */ /* 0x080fe4000001002c */
[----:B------:R-:W-:Y:S02]  /*5890*/  FFMA.FTZ R185, R148, R185, R13 ;  /* 0x000000b994b97223 */ /* 0x000fe4000001000d */
[----:B------:R-:W-:-:S02]  /*58a0*/  FMUL.FTZ R13, R132, R189 ;  /* 0x000000bd840d7220 */ /* 0x000fc40000410000 */
[----:B------:R-:W-:Y:S02]  /*58b0*/  FMUL.FTZ R189, R102, R189 ;  /* 0x000000bd66bd7220 */ /* 0x000fe40000410000 */
[----:B------:R-:W-:Y:S02]  /*58c0*/  FFMA.FTZ R46, R139, R13, R46 ;  /* 0x0000000d8b2e7223 */ /* 0x000fe4000001002e */
[----:B------:R-:W-:Y:S02]  /*58d0*/  FMUL.FTZ R189, R192, R189 ;  /* 0x000000bdc0bd7220 */ /* 0x000fe40000410000 */
[----:B-----5:R-:W-:Y:S02]  /*58e0*/  @P0 FADD R15, R200, R15 ;  /* 0x0000000fc80f0221 */ /* 0x020fe40000000000 */
[----:B------:R-:W-:Y:S02]  /*58f0*/  FFMA.FTZ R189, R146, R13, R189 ;  /* 0x0000000d92bd7223 */ /* 0x000fe400000100bd */
[-C--:B------:R-:W-:Y:S01]  /*5900*/  FMUL.FTZ R13, R128, R169.reuse ;  /* 0x000000a9800d7220 */ /* 0x080fe20000410000 */
[----:B------:R-:W3:Y:S01]  /*5910*/  SHFL.DOWN P0, R14, R15, 0x2, 0x1f ;  /* 0x08401f000f0e7f89 */ /* 0x000ee20000000000 */
[----:B------:R-:W-:-:S02]  /*5920*/  FMUL.FTZ R169, R102, R169 ;  /* 0x000000a966a97220 */ /* 0x000fc40000410000 */
[----:B------:R-:W-:Y:S02]  /*5930*/  FMUL.FTZ R181, R138, R181 ;  /* 0x000000b58ab57220 */ /* 0x000fe40000410000 */
[----:B------:R-:W-:Y:S02]  /*5940*/  FMUL.FTZ R12, R163, R12 ;  /* 0x0000000ca30c7220 */ /* 0x000fe40000410000 */
[----:B------:R-:W-:Y:S02]  /*5950*/  FMUL.FTZ R169, R188, R169 ;  /* 0x000000a9bca97220 */ /* 0x000fe40000410000 */
[-C--:B------:R-:W-:Y:S02]  /*5960*/  FFMA.FTZ R0, R135, R181.reuse, R0 ;  /* 0x000000b587007223 */ /* 0x080fe40000010000 */
[----:B------:R-:W-:Y:S02]  /*5970*/  FFMA.FTZ R181, R156, R181, R12 ;  /* 0x000000b59cb57223 */ /* 0x000fe4000001000c */
[----:B------:R-:W-:-:S02]  /*5980*/  FMUL.FTZ R12, R35, R193 ;  /* 0x000000c1230c7220 */ /* 0x000fc40000410000 */
[----:B------:R-:W-:Y:S02]  /*5990*/  FMUL.FTZ R193, R102, R193 ;  /* 0x000000c166c17220 */ /* 0x000fe40000410000 */
[-C--:B------:R-:W-:Y:S02]  /*59a0*/  FFMA.FTZ R48, R141, R13.reuse, R48 ;  /* 0x0000000d8d307223 */ /* 0x080fe40000010030 */
[----:B------:R-:W-:Y:S02]  /*59b0*/  FFMA.FTZ R169, R174, R13, R169 ;  /* 0x0000000daea97223 */ /* 0x000fe400000100a9 */
[-C--:B------:R-:W-:Y:S02]  /*59c0*/  FMUL.FTZ R13, R124, R195.reuse ;  /* 0x000000c37c0d7220 */ /* 0x080fe40000410000 */
[----:B------:R-:W-:Y:S02]  /*59d0*/  FMUL.FTZ R195, R102, R195 ;  /* 0x000000c366c37220 */ /* 0x000fe40000410000 */
[----:B---3--:R-:W-:-:S02]  /*59e0*/  @P0 FADD R14, R15, R14 ;  /* 0x0000000e0f0e0221 */ /* 0x008fc40000000000 */
[----:B------:R-:W-:Y:S02]  /*59f0*/  FMUL.FTZ R193, R186, R193 ;  /* 0x000000c1bac17220 */ /* 0x000fe40000410000 */
[----:B------:R-:W-:Y:S01]  /*5a00*/  FMUL.FTZ R195, R184, R195 ;  /* 0x000000c3b8c37220 */ /* 0x000fe20000410000 */
[----:B------:R-:W3:Y:S01]  /*5a10*/  SHFL.DOWN P0, R17, R14, 0x4, 0x1f ;  /* 0x08801f000e117f89 */ /* 0x000ee20000000000 */
[----:B------:R-:W-:Y:S02]  /*5a20*/  FFMA.FTZ R51, R114, R12, R51 ;  /* 0x0000000c72337223 */ /* 0x000fe40000010033 */
[-C--:B------:R-:W-:Y:S02]  /*5a30*/  FFMA.FTZ R106, R143, R13.reuse, R106 ;  /* 0x0000000d8f6a7223 */ /* 0x080fe4000001006a */
        /* <DEDUP_REMOVED lines=9> */
[----:B------:R-:W-:Y:S02]  /*5ad0*/  FMUL.FTZ R126, R126, R173 ;  /* 0x000000ad7e7e7220 */ /* 0x000fe40000410000 */
[----:B---3--:R-:W-:Y:S02]  /*5ae0*/  @P0 FADD R17, R14, R17 ;  /* 0x000000110e110221 */ /* 0x008fe40000000000 */
[----:B------:R-:W-:Y:S02]  /*5af0*/  FFMA.FTZ R14, R209, R12, R193 ;  /* 0x0000000cd10e7223 */ /* 0x000fe400000100c1 */
[-C--:B------:R-:W-:Y:S01]  /*5b00*/  FMUL.FTZ R12, R33, R159.reuse ;  /* 0x0000009f210c7220 */ /* 0x080fe20000410000 */
[----:B------:R-:W3:Y:S01]  /*5b10*/  SHFL.DOWN P0, R16, R17, 0x8, 0x1f ;  /* 0x09001f0011107f89 */ /* 0x000ee20000000000 */
[----:B------:R-:W-:-:S02]  /*5b20*/  FMUL.FTZ R159, R102, R159 ;  /* 0x0000009f669f7220 */ /* 0x000fc40000410000 */
[----:B------:R-:W-:Y:S02]  /*5b30*/  FADD.FTZ R59, R14, R59 ;  /* 0x0000003b0e3b7221 */ /* 0x000fe40000010000 */
[----:B------:R-:W-:Y:S02]  /*5b40*/  FMUL.FTZ R159, R182, R159 ;  /* 0x0000009fb69f7220 */ /* 0x000fe40000410000 */
[-C--:B------:R-:W-:Y:S02]  /*5b50*/  FFMA.FTZ R133, R116, R12.reuse, R133 ;  /* 0x0000000c74857223 */ /* 0x080fe40000010085 */
[----:B------:R-:W-:Y:S02]  /*5b60*/  FFMA.FTZ R14, R207, R12, R159 ;  /* 0x0000000ccf0e7223 */ /* 0x000fe4000001009f */
[-C--:B------:R-:W-:Y:S02]  /*5b70*/  FMUL.FTZ R12, R31, R155.reuse ;  /* 0x0000009b1f0c7220 */ /* 0x080fe40000410000 */
[----:B------:R-:W-:-:S02]  /*5b80*/  FMUL.FTZ R155, R102, R155 ;  /* 0x0000009b669b7220 */ /* 0x000fc40000410000 */
[----:B------:R-:W-:Y:S02]  /*5b90*/  FMUL.FTZ R153, R176, R153 ;  /* 0x00000099b0997220 */ /* 0x000fe40000410000 */
[----:B------:R-:W-:Y:S02]  /*5ba0*/  FMUL.FTZ R155, R178, R155 ;  /* 0x0000009bb29b7220 */ /* 0x000fe40000410000 */
[----:B------:R-:W-:Y:S02]  /*5bb0*/  FADD.FTZ R61, R14, R61 ;  /* 0x0000003d0e3d7221 */ /* 0x000fe40000010000 */
[-C--:B------:R-:W-:Y:S02]  /*5bc0*/  FFMA.FTZ R127, R118, R12.reuse, R127 ;  /* 0x0000000c767f7223 */ /* 0x080fe4000001007f */
[----:B------:R-:W-:Y:S02]  /*5bd0*/  FFMA.FTZ R14, R205, R12, R155 ;  /* 0x0000000ccd0e7223 */ /* 0x000fe4000001009b */
[----:B---3--:R-:W-:Y:S01]  /*5be0*/  @P0 FADD R16, R17, R16 ;  /* 0x0000001011100221 */ /* 0x008fe20000000000 */
[----:B------:R-:W-:Y:S01]  /*5bf0*/  ISETP.NE.AND P0, PT, R83, RZ, PT ;  /* 0x000000ff5300720c */ /* 0x000fe20003f05270 */
[----:B------:R-:W-:-:S02]  /*5c00*/  FMUL.FTZ R12, R29, R151 ;  /* 0x000000971d0c7220 */ /* 0x000fc40000410000 */
[----:B------:R-:W-:Y:S01]  /*5c10*/  FMUL.FTZ R151, R102, R151 ;  /* 0x0000009766977220 */ /* 0x000fe20000410000 */
[----:B------:R-:W3:Y:S01]  /*5c20*/  SHFL.DOWN P1, R17, R16, 0x10, 0x1f ;  /* 0x0a001f0010117f89 */ /* 0x000ee20000020000 */
[-C--:B------:R-:W-:Y:S02]  /*5c30*/  FFMA.FTZ R98, R147, R13.reuse, R98 ;  /* 0x0000000d93627223 */ /* 0x080fe40000010062 */
[----:B------:R-:W-:Y:S02]  /*5c40*/  FFMA.FTZ R153, R158, R13, R153 ;  /* 0x0000000d9e997223 */ /* 0x000fe40000010099 */
[----:B------:R-:W-:Y:S02]  /*5c50*/  FMUL.FTZ R15, R30, R27 ;  /* 0x0000001b1e0f7220 */ /* 0x000fe40000410000 */
[C---:B------:R-:W-:Y:S02]  /*5c60*/  FMUL.FTZ R187, R102.reuse, R187 ;  /* 0x000000bb66bb7220 */ /* 0x040fe40000410000 */
        /* <DEDUP_REMOVED lines=8> */
[----:B---3--:R-:W-:Y:S02]  /*5cf0*/  @P1 FADD R17, R16, R17 ;  /* 0x0000001110111221 */ /* 0x008fe40000000000 */
[----:B------:R-:W-:Y:S02]  /*5d00*/  FMUL.FTZ R27, R144, R27 ;  /* 0x0000001b901b7220 */ /* 0x000fe40000410000 */
[----:B------:R-:W-:Y:S01]  /*5d10*/  FMUL.FTZ R13, R142, R13 ;  /* 0x0000000d8e0d7220 */ /* 0x000fe20000410000 */
[----:B------:R3:W-:Y:S01]  /*5d20*/  @!P0 STS [R70.X4+0x3184], R17 ;  /* 0x0031841146008388 */ /* 0x0007e20000004800 */
[----:B------:R-:W-:Y:S02]  /*5d30*/  FADD.FTZ R63, R14, R63 ;  /* 0x0000003f0e3f7221 */ /* 0x000fe40000010000 */
[----:B------:R-:W-:-:S02]  /*5d40*/  FFMA.FTZ R47, R110, R130, R47 ;  /* 0x000000826e2f7223 */ /* 0x000fc4000001002f */
[----:B------:R-:W-:Y:S02]  /*5d50*/  FFMA.FTZ R49, R112, R126, R49 ;  /* 0x0000007e70317223 */ /* 0x000fe40000010031 */
[-C--:B------:R-:W-:Y:S02]  /*5d60*/  FFMA.FTZ R125, R120, R12.reuse, R125 ;  /* 0x0000000c787d7223 */ /* 0x080fe4000001007d */
        /* <DEDUP_REMOVED lines=31> */
.L_x_4578:
[----:B---3--:R-:W-:Y:S05]  /*5f60*/  BSYNC B0 ;  /* 0x0000000000007941 */ /* 0x008fea0003800000 */
.L_x_4577:
[----:B------:R-:W-:Y:S02]  /*5f70*/  IADD3 R131, R131, 0x1, RZ ;  /* 0x0000000183837810 */ /* 0x000fe40007ffe0ff */
[----:B------:R-:W-:Y:S02]  /*5f80*/  IADD3 R129, P1, R129, 0x1, RZ ;  /* 0x0000000181817810 */ /* 0x000fe40007f3e0ff */
[----:B------:R-:W-:Y:S02]  /*5f90*/  ISETP.GE.AND P0, PT, R131, c[0x0][0x16c], PT ;  /* 0x00005b0083007a0c */ /* 0x000fe40003f06270 */
[----:B------:R-:W-:-:S11]  /*5fa0*/  IADD3.X R104, RZ, R104, RZ, P1, !PT ;  /* 0x00000068ff687210 */ /* 0x000fd60000ffe4ff */
[----:B012---:R-:W-:Y:S01]  /*5fb0*/  @P0 CALL.REL.NOINC `(.L_x_4531) ;  /* 0x0000001000000944 */ /* 0x007fe20003c00000 */
[----:B------:R-:W-:Y:S05]  /*5fc0*/  BRA `(.L_x_4579) ;  /* 0xffffc63000007947 */ /* 0x000fea000383ffff */
.L_x_4531:
[----:B------:R-:W-:Y:S01]  /*5fd0*/  BAR.SYNC.DEFER_BLOCKING 0x0 ;  /* 0x0000000000007b1d */ /* 0x000fe20000010000 */
[----:B------:R-:W-:Y:S01]  /*5fe0*/  F2FP.PACK_AB R7, R106, R133 ;  /* 0x000000856a07723e */ /* 0x000fe200000000ff */
[C---:B------:R-:W-:Y:S01]  /*5ff0*/  IMAD R17, R91.reuse, c[0x0][0x2e0], RZ ;  /* 0x0000b8005b117a24 */ /* 0x040fe200078e02ff */
[----:B------:R-:W-:Y:S01]  /*6000*/  F2FP.PACK_AB R6, R100, R127 ;  /* 0x0000007f6406723e */ /* 0x000fe200000000ff */
[----:B------:R-:W-:Y:S01]  /*6010*/  IMAD R33, R91, c[0x0][0x300], RZ ;  /* 0x0000c0005b217a24 */ /* 0x000fe200078e02ff */
[----:B------:R-:W-:Y:S01]  /*6020*/  F2FP.PACK_AB R5, R98, R125 ;  /* 0x0000007d6205723e */ /* 0x000fe200000000ff */
[----:B------:R-:W-:Y:S01]  /*6030*/  IMAD R19, R92, c[0x0][0x2e4], R17 ;  /* 0x0000b9005c137a24 */ /* 0x000fe200078e0211 */
[----:B------:R-:W-:Y:S01]  /*6040*/  F2FP.PACK_AB R4, R96, R123 ;  /* 0x0000007b6004723e */ /* 0x000fe200000000ff */
[----:B------:R-:W-:Y:S01]  /*6050*/  FADD.FTZ R17, R86, R67 ;  /* 0x0000004356117221 */ /* 0x000fe20000010000 */
[----:B------:R-:W-:Y:S01]  /*6060*/  F2FP.PACK_AB R23, R0, R45 ;  /* 0x0000002d0017723e */ /* 0x000fe200000000ff */
[----:B------:R-:W-:Y:S01]  /*6070*/  IMAD R33, R92, c[0x0][0x304], R33 ;  /* 0x0000c1005c217a24 */ /* 0x000fe200078e0221 */
[----:B------:R-:W-:Y:S01]  /*6080*/  F2FP.PACK_AB R22, R44, R47 ;  /* 0x0000002f2c16723e */ /* 0x000fe200000000ff */
[----:B------:R-:W-:Y:S01]  /*6090*/  FADD.FTZ R0, R17, R64 ;  /* 0x0000004011007221 */ /* 0x000fe20000010000 */
[----:B------:R-:W-:-:S02]  /*60a0*/  F2FP.PACK_AB R21, R46, R49 ;  /* 0x000000312e15723e */ /* 0x000fc400000000ff */
[----:B------:R-:W-:Y:S02]  /*60b0*/  F2FP.PACK_AB R20, R48, R51 ;  /* 0x000000333014723e */ /* 0x000fe400000000ff */
[----:B------:R-:W-:Y:S02]  /*60c0*/  F2FP.PACK_AB R18, R60, R63 ;  /* 0x0000003f3c12723e */ /* 0x000fe400000000ff */
[----:B------:R-:W-:Y:S02]  /*60d0*/  F2FP.PACK_AB R16, R64, R67 ;  /* 0x000000434010723e */ /* 0x000fe400000000ff */
[----:B------:R-:W-:Y:S02]  /*60e0*/  IADD3 R76, P1, R76, -0x800, RZ ;  /* 0xfffff8004c4c7810 */ /* 0x000fe40007f3e0ff */
[----:B------:R-:W-:Y:S01]  /*60f0*/  IADD3 R74, P2, R74, -0x800, RZ ;  /* 0xfffff8004a4a7810 */ /* 0x000fe20007f5e0ff */
[----:B------:R0:W-:Y:S01]  /*6100*/  STS.128 [R66.X16], R4 ;  /* 0x0000000442007388 */ /* 0x0001e2000000cc00 */
[----:B------:R-:W-:-:S02]  /*6110*/  IADD3 R82, P3, R82, -0x800, RZ ;  /* 0xfffff80052527810 */ /* 0x000fc40007f7e0ff */
[----:B------:R-:W-:Y:S01]  /*6120*/  IADD3 R80, P4, R80, -0x800, RZ ;  /* 0xfffff80050507810 */ /* 0x000fe20007f9e0ff */
[----:B------:R1:W-:Y:S01]  /*6130*/  STS.128 [R66.X16+0x10], R20 ;  /* 0x0000101442007388 */ /* 0x0003e2000000cc00 */
[----:B------:R-:W-:-:S06]  /*6140*/  NOP ;  /* 0x0000000000007918 */ /* 0x000fcc0000000000 */
[----:B------:R-:W2:Y:S01]  /*6150*/  LDS.128 R8, [R68] ;  /* 0x0000000044087984 */ /* 0x000ea20000000c00 */
[----:B------:R-:W-:Y:S02]  /*6160*/  IADD3 R78, P5, R78, -0x800, RZ ;  /* 0xfffff8004e4e7810 */ /* 0x000fe40007fbe0ff */
[----:B------:R-:W-:Y:S01]  /*6170*/  IADD3 R71, R71, -0x400, RZ ;  /* 0xfffffc0047477810 */ /* 0x000fe20007ffe0ff */
[----:B------:R-:W3:Y:S01]  /*6180*/  LDS.128 R12, [R68+0x200] ;  /* 0x00020000440c7984 */ /* 0x000ee20000000c00 */
[----:B0-----:R-:W-:Y:S01]  /*6190*/  MOV R6, R2 ;  /* 0x0000000200067202 */ /* 0x001fe20000000f00 */
[----:B------:R-:W-:Y:S01]  /*61a0*/  IMAD R4, R154, c[0x0][0x2d8], RZ ;  /* 0x0000b6009a047a24 */ /* 0x000fe200078e02ff */
[----:B------:R-:W-:Y:S01]  /*61b0*/  MOV R7, R3 ;  /* 0x0000000300077202 */ /* 0x000fe20000000f00 */
[----:B------:R-:W-:Y:S01]  /*61c0*/  FADD.FTZ R5, R0, R65 ;  /* 0x0000004100057221 */ /* 0x000fe20000010000 */
[----:B-1----:R-:W-:Y:S01]  /*61d0*/  F2FP.PACK_AB R23, R50, R53 ;  /* 0x000000353217723e */ /* 0x002fe200000000ff */
[----:B------:R-:W-:Y:S01]  /*61e0*/  IMAD R17, R89, c[0x0][0x2dc], R4 ;  /* 0x0000b70059117a24 */ /* 0x000fe200078e0204 */
[----:B------:R-:W-:Y:S01]  /*61f0*/  F2FP.PACK_AB R22, R52, R55 ;  /* 0x000000373416723e */ /* 0x000fe200000000ff */
[----:B------:R-:W-:Y:S01]  /*6200*/  IMAD.WIDE.U32 R2, R92, c[0x0][0x2e0], R6 ;  /* 0x0000b8005c027a25 */ /* 0x000fe200078e0006 */
[----:B------:R-:W-:-:S02]  /*6210*/  F2FP.PACK_AB R21, R54, R57 ;  /* 0x000000393615723e */ /* 0x000fc400000000ff */
[----:B------:R-:W-:Y:S01]  /*6220*/  F2FP.PACK_AB R20, R56, R59 ;  /* 0x0000003b3814723e */ /* 0x000fe200000000ff */
[----:B------:R-:W-:Y:S01]  /*6230*/  FADD.FTZ R0, R5, R62 ;  /* 0x0000003e05007221 */ /* 0x000fe20000010000 */
[----:B------:R-:W-:Y:S02]  /*6240*/  IADD3 R3, R3, R19, RZ ;  /* 0x0000001303037210 */ /* 0x000fe40007ffe0ff */
[----:B------:R-:W-:Y:S02]  /*6250*/  F2FP.PACK_AB R19, R58, R61 ;  /* 0x0000003d3a13723e */ /* 0x000fe400000000ff */
[----:B------:R-:W-:Y:S01]  /*6260*/  IADD3.X R75, R75, -0x1, RZ, P1, !PT ;  /* 0xffffffff4b4b7810 */ /* 0x000fe20000ffe4ff */
[----:B------:R-:W-:Y:S01]  /*6270*/  IMAD.WIDE.U32 R2, R89, c[0x0][0x2d8], R2 ;  /* 0x0000b60059027a25 */ /* 0x000fe200078e0002 */
[----:B------:R-:W-:Y:S02]  /*6280*/  IADD3.X R73, R73, -0x1, RZ, P2, !PT ;  /* 0xffffffff49497810 */ /* 0x000fe400017fe4ff */
[----:B------:R-:W-:-:S02]  /*6290*/  IADD3.X R81, R81, -0x1, RZ, P3, !PT ;  /* 0xffffffff51517810 */ /* 0x000fc40001ffe4ff */
[----:B------:R-:W-:Y:S01]  /*62a0*/  IADD3 R5, R3, R17, RZ ;  /* 0x0000001103057210 */ /* 0x000fe20007ffe0ff */
[----:B------:R-:W-:Y:S01]  /*62b0*/  FADD.FTZ R3, R0, R63 ;  /* 0x0000003f00037221 */ /* 0x000fe20000010000 */
[----:B------:R-:W-:Y:S02]  /*62c0*/  LEA R4, P0, R2, c[0x0][0x330], 0x1 ;  /* 0x0000cc0002047a11 */ /* 0x000fe400078008ff */
[----:B------:R-:W-:Y:S01]  /*62d0*/  F2FP.PACK_AB R17, R62, R65 ;  /* 0x000000413e11723e */ /* 0x000fe200000000ff */
[----:B------:R-:W-:Y:S01]  /*62e0*/  FADD.FTZ R0, R3, R60 ;  /* 0x0000003c03007221 */ /* 0x000fe20000010000 */
[----:B------:R-:W-:Y:S02]  /*62f0*/  LEA.HI.X R5, R2, c[0x0][0x334], R5, 0x1, P0 ;  /* 0x0000cd0002057a11 */ /* 0x000fe400000f0c05 */
[----:B------:R-:W-:Y:S01]  /*6300*/  IADD3.X R79, R79, -0x1, RZ, P4, !PT ;  /* 0xffffffff4f4f7810 */ /* 0x000fe200027fe4ff */
[----:B------:R-:W-:Y:S01]  /*6310*/  FADD.FTZ R61, R0, R61 ;  /* 0x0000003d003d7221 */ /* 0x000fe20000010000 */
[----:B------:R-:W-:Y:S01]  /*6320*/  IADD3.X R77, R77, -0x1, RZ, P5, !PT ;  /* 0xffffffff4d4d7810 */ /* 0x000fe20002ffe4ff */
[----:B------:R-:W-:-:S04]  /*6330*/  IMAD.WIDE R2, R69, 0x10, R4 ;  /* 0x0000001045027825 */ /* 0x000fc800078e0204 */
[----:B------:R-:W-:Y:S01]  /*6340*/  IMAD.WIDE.U32 R4, R92, c[0x0][0x300], R6 ;  /* 0x0000c0005c047a25 */ /* 0x000fe200078e0006 */
[----:B--2---:R-:W-:Y:S03]  /*6350*/  STG.E.128 [R2.64+-0x800], R8 ;  /* 0xfff8000802007986 */ /* 0x004fe6000c101d04 */
[----:B------:R-:W-:Y:S01]  /*6360*/  IMAD R0, R154, c[0x0][0x2f8], RZ ;  /* 0x0000be009a007a24 */ /* 0x000fe200078e02ff */
[----:B---3--:R0:W-:Y:S01]  /*6370*/  STG.E.128 [R2.64+-0x600], R12 ;  /* 0xfffa000c02007986 */ /* 0x0081e2000c101d04 */
[----:B------:R-:W-:Y:S01]  /*6380*/  IADD3 R5, R5, R33, RZ ;  /* 0x0000002105057210 */ /* 0x000fe20007ffe0ff */
[----:B------:R-:W-:Y:S02]  /*6390*/  FADD.FTZ R58, R61, R58 ;  /* 0x0000003a3d3a7221 */ /* 0x000fe40000010000 */
[----:B------:R-:W-:Y:S01]  /*63a0*/  BAR.SYNC.DEFER_BLOCKING 0x0 ;  /* 0x0000000000007b1d */ /* 0x000fe20000010000 */
[----:B------:R-:W-:-:S02]  /*63b0*/  IMAD R7, R89, c[0x0][0x2fc], R0 ;  /* 0x0000bf0059077a24 */ /* 0x000fc400078e0200 */
[----:B------:R-:W-:-:S04]  /*63c0*/  FADD.FTZ R59, R58, R59 ;  /* 0x0000003b3a3b7221 */ /* 0x000fc80000010000 */
[----:B------:R-:W-:-:S04]  /*63d0*/  FADD.FTZ R56, R59, R56 ;  /* 0x000000383b387221 */ /* 0x000fc80000010000 */
[----:B------:R-:W-:Y:S02]  /*63e0*/  FADD.FTZ R57, R56, R57 ;  /* 0x0000003938397221 */ /* 0x000fe40000010000 */
[----:B0-----:R-:W-:-:S04]  /*63f0*/  IMAD.WIDE.U32 R2, R89, c[0x0][0x2f8], R4 ;  /* 0x0000be0059027a25 */ /* 0x001fc800078e0004 */
        /* <DEDUP_REMOVED lines=10> */
[----:B------:R-:W0:Y:S01]  /*64a0*/  LDS.128 R24, [R68] ;  /* 0x0000000044187984 */ /* 0x000e220000000c00 */
[----:B------:R-:W-:Y:S01]  /*64b0*/  IMAD.WIDE R2, R69, 0x10, R4 ;  /* 0x0000001045027825 */ /* 0x000fe200078e0204 */
[----:B------:R-:W-:Y:S02]  /*64c0*/  IADD3 R72, R72, -0x1, RZ ;  /* 0xffffffff48487810 */ /* 0x000fe40007ffe0ff */
[----:B------:R-:W1:Y:S01]  /*64d0*/  LDS.128 R28, [R68+0x200] ;  /* 0x00020000441c7984 */ /* 0x000e620000000c00 */
[----:B------:R-:W-:-:S04]  /*64e0*/  FADD.FTZ R53, R52, R53 ;  /* 0x0000003534357221 */ /* 0x000fc80000010000 */
[----:B------:R-:W-:Y:S01]  /*64f0*/  FADD.FTZ R86, R53, R50 ;  /* 0x0000003235567221 */ /* 0x000fe20000010000 */
[----:B0-----:R0:W-:Y:S04]  /*6500*/  STG.E.128 [R2.64+-0x800], R24 ;  /* 0xfff8001802007986 */ /* 0x0011e8000c101d04 */
[----:B-1----:R0:W-:Y:S02]  /*6510*/  STG.E.128 [R2.64+-0x600], R28 ;  /* 0xfffa001c02007986 */ /* 0x0021e4000c101d04 */
[----:B0-----:R-:W-:Y:S01]  /*6520*/  @!P0 CALL.REL.NOINC `(.L_x_4529) ;  /* 0x0000001000008944 */ /* 0x001fe20003c00000 */
[----:B------:R-:W-:Y:S05]  /*6530*/  BRA `(.L_x_4580) ;  /* 0xffffa31000007947 */ /* 0x000fea000383ffff */
.L_x_4529:
        /* <DEDUP_REMOVED lines=29> */
.L_x_4582:
[----:B------:R-:W-:Y:S05]  /*6710*/  BSYNC B0 ;  /* 0x0000000000007941 */ /* 0x000fea0003800000 */
.L_x_4581:
        /* <DEDUP_REMOVED lines=28> */
.L_x_4584:
[----:B------:R-:W1:Y:S02]  /*68e0*/  S2R R9, SR_TID.X ;  /* 0x0000000000097919 */ /* 0x000e640000002100 */
.L_x_4585:
[----:B------:R-:W-:Y:S05]  /*68f0*/  BSYNC B0 ;  /* 0x0000000000007941 */ /* 0x000fea0003800000 */
.L_x_4583:
[----:B-1----:R-:W-:-:S13]  /*6900*/  ISETP.GE.AND P0, PT, R9, c[0x0][0x16c], PT ;  /* 0x00005b0009007a0c */ /* 0x002fda0003f06270 */
[----:B------:R-:W-:Y:S05]  /*6910*/  @P0 EXIT ;  /* 0x000000000000094d */ /* 0x000fea0003800000 */
[----:B------:R-:W-:Y:S02]  /*6920*/  IMAD R91, R91, c[0x0][0x288], RZ ;  /* 0x0000a2005b5b7a24 */ /* 0x000fe400078e02ff */
[----:B------:R-:W-:-:S04]  /*6930*/  IMAD.WIDE.U32 R2, R92, c[0x0][0x288], RZ ;  /* 0x0000a2005c027a25 */ /* 0x000fc800078e00ff */
[----:B------:R-:W-:-:S05]  /*6940*/  IMAD R13, R92, c[0x0][0x28c], R91 ;  /* 0x0000a3005c0d7a24 */ /* 0x000fca00078e025b */
[----:B------:R-:W-:Y:S02]  /*6950*/  IADD3 R13, R3, R13, RZ ;  /* 0x0000000d030d7210 */ /* 0x000fe40007ffe0ff */
.L_x_4586:
[----:B0-----:R1:W2:Y:S01]  /*6960*/  LDS R11, [R9.X4+0x46c0] ;  /* 0x0046c000090b7984 */ /* 0x0012a20000004800 */
[----:B------:R-:W-:Y:S01]  /*6970*/  SHF.R.S32.HI R0, RZ, 0x1f, R9 ;  /* 0x0000001fff007819 */ /* 0x000fe20000011409 */
[----:B------:R-:W-:Y:S01]  /*6980*/  YIELD ;  /* 0x0000000000007946 */ /* 0x000fe20003800000 */
[----:B0-----:R-:W-:Y:S02]  /*6990*/  MOV R4, R2 ;  /* 0x0000000200047202 */ /* 0x001fe40000000f00 */
[----:B------:R-:W-:Y:S01]  /*69a0*/  MOV R5, R13 ;  /* 0x0000000d00057202 */ /* 0x000fe20000000f00 */
[----:B------:R-:W-:-:S04]  /*69b0*/  IMAD R0, R0, c[0x0][0x290], RZ ;  /* 0x0000a40000007a24 */ /* 0x000fc800078e02ff */
        /* <DEDUP_REMOVED lines=10> */
.L_x_4536:
[----:B------:R-:W-:Y:S01]  /*6a60*/  HFMA2.MMA R199, -RZ, RZ, 0, 5.9604644775390625e-08 ;  /* 0x00000001ffc77435 */ /* 0x000fe200000001ff */
[----:B------:R-:W-:-:S02]  /*6a70*/  MOV R178, R14 ;  /* 0x0000000e00b27202 */ /* 0x000fc40000000f00 */
[----:B------:R-:W-:Y:S02]  /*6a80*/  MOV R182, RZ ;  /* 0x000000ff00b67202 */ /* 0x000fe40000000f00 */
[----:B------:R-:W-:Y:S02]  /*6a90*/  MOV R201, 0xffffffff ;  /* 0xffffffff00c97802 */ /* 0x000fe40000000f00 */
[----:B------:R-:W-:Y:S02]  /*6aa0*/  MOV R12, 0x6ac0 ;  /* 0x00006ac0000c7802 */ /* 0x000fe40000000f00 */
[----:B-----5:R-:W-:Y:S05]  /*6ab0*/  CALL.REL.NOINC `($__internal_185_$__cuda_sm70_shflsync_up) ;  /* 0x00000ee000007944 */ /* 0x020fea0003c00000 */
[----:B-1----:R-:W-:Y:S01]  /*6ac0*/  MOV R197, R178 ;  /* 0x000000b200c57202 */ /* 0x002fe20000000f00 */
[----:B0-----:R-:W-:Y:S05]  /*6ad0*/  BRA `(.L_x_4587) ;  /* 0xffffca6000007947 */ /* 0x001fea000383ffff */
.L_x_4537:
[----:B------:R-:W-:Y:S01]  /*6ae0*/  HFMA2.MMA R199, -RZ, RZ, 0, 5.9604644775390625e-08 ;  /* 0x00000001ffc77435 */ /* 0x000fe200000001ff */
[----:B------:R-:W-:Y:S02]  /*6af0*/  MOV R178, R15 ;  /* 0x0000000f00b27202 */ /* 0x000fe40000000f00 */
[----:B------:R-:W-:Y:S02]  /*6b00*/  MOV R182, RZ ;  /* 0x000000ff00b67202 */ /* 0x000fe40000000f00 */
[----:B------:R-:W-:-:S02]  /*6b10*/  MOV R201, 0xffffffff ;  /* 0xffffffff00c97802 */ /* 0x000fc40000000f00 */
[----:B------:R-:W-:Y:S02]  /*6b20*/  MOV R12, 0x6b40 ;  /* 0x00006b40000c7802 */ /* 0x000fe40000000f00 */
[----:B01---5:R-:W-:Y:S05]  /*6b30*/  CALL.REL.NOINC `($__internal_185_$__cuda_sm70_shflsync_up) ;  /* 0x00000e6000007944 */ /* 0x023fea0003c00000 */
        /* <DEDUP_REMOVED lines=10> */
[----:B------:R-:W-:Y:S05]  /*6be0*/  CALL.REL.NOINC `($__internal_185_$__cuda_sm70_shflsync_up) ;  /* 0x00000db000007944 */ /* 0x000fea0003c00000 */
[----:B0-----:R-:W-:Y:S01]  /*6bf0*/  HFMA2.MMA R199, -RZ, RZ, 0, 1.1920928955078125e-07 ;  /* 0x00000002ffc77435 */ /* 0x001fe200000001ff */
[----:B-1----:R-:W-:Y:S02]  /*6c00*/  MOV R14, R178 ;  /* 0x000000b2000e7202 */ /* 0x002fe40000000f00 */
[----:B------:R-:W-:Y:S02]  /*6c10*/  MOV R178, R15 ;  /* 0x0000000f00b27202 */ /* 0x000fe40000000f00 */
[----:B------:R-:W-:Y:S02]  /*6c20*/  MOV R182, RZ ;  /* 0x000000ff00b67202 */ /* 0x000fe40000000f00 */
[----:B------:R-:W-:Y:S02]  /*6c30*/  MOV R201, 0xffffffff ;  /* 0xffffffff00c97802 */ /* 0x000fe40000000f00 */
[----:B------:R-:W-:-:S02]  /*6c40*/  MOV R12, 0x6c60 ;  /* 0x00006c60000c7802 */ /* 0x000fc40000000f00 */
[----:B------:R-:W-:Y:S05]  /*6c50*/  CALL.REL.NOINC `($__internal_185_$__cuda_sm70_shflsync_up) ;  /* 0x00000d4000007944 */ /* 0x000fea0003c00000 */
[----:B------:R-:W-:Y:S01]  /*6c60*/  ISETP.GE.AND P0, PT, R83, 0x2, PT ;  /* 0x000000025300780c */ /* 0x000fe20003f06270 */
[----:B0-----:R-:W-:Y:S01]  /*6c70*/  HFMA2.MMA R199, -RZ, RZ, 0, 2.384185791015625e-07 ;  /* 0x00000004ffc77435 */ /* 0x001fe200000001ff */
[----:B------:R-:W-:-:S02]  /*6c80*/  MOV R182, RZ ;  /* 0x000000ff00b67202 */ /* 0x000fc40000000f00 */
[----:B------:R-:W-:Y:S02]  /*6c90*/  MOV R201, 0xffffffff ;  /* 0xffffffff00c97802 */ /* 0x000fe40000000f00 */
[----:B------:R-:W-:-:S07]  /*6ca0*/  MOV R12, 0x6cf0 ;  /* 0x00006cf0000c7802 */ /* 0x000fce0000000f00 */
[----:B-1----:R-:W-:Y:S02]  /*6cb0*/  @P0 FFMA.FTZ R15, R197, R178, R15 ;  /* 0x000000b2c50f0223 */ /* 0x002fe4000001000f */
[----:B------:R-:W-:-:S05]  /*6cc0*/  @P0 FMUL.FTZ R197, R14, R197 ;  /* 0x000000c50ec50220 */ /* 0x000fca0000410000 */
[----:B------:R-:W-:Y:S02]  /*6cd0*/  MOV R178, R197 ;  /* 0x000000c500b27202 */ /* 0x000fe40000000f00 */
[----:B------:R-:W-:Y:S05]  /*6ce0*/  CALL.REL.NOINC `($__internal_185_$__cuda_sm70_shflsync_up) ;  /* 0x00000cb000007944 */ /* 0x000fea0003c00000 */
[----:B0-----:R-:W-:Y:S01]  /*6cf0*/  HFMA2.MMA R199, -RZ, RZ, 0, 2.384185791015625e-07 ;  /* 0x00000004ffc77435 */ /* 0x001fe200000001ff */
[----:B-1----:R-:W-:Y:S02]  /*6d00*/  MOV R14, R178 ;  /* 0x000000b2000e7202 */ /* 0x002fe40000000f00 */
[----:B------:R-:W-:Y:S02]  /*6d10*/  MOV R178, R15 ;  /* 0x0000000f00b27202 */ /* 0x000fe40000000f00 */
[----:B------:R-:W-:Y:S02]  /*6d20*/  MOV R182, RZ ;  /* 0x000000ff00b67202 */ /* 0x000fe40000000f00 */
[----:B------:R-:W-:Y:S02]  /*6d30*/  MOV R201, 0xffffffff ;  /* 0xffffffff00c97802 */ /* 0x000fe40000000f00 */
[----:B------:R-:W-:Y:S02]  /*6d40*/  MOV R12, 0x6d60 ;  /* 0x00006d60000c7802 */ /* 0x000fe40000000f00 */
[----:B------:R-:W-:Y:S05]  /*6d50*/  CALL.REL.NOINC `($__internal_185_$__cuda_sm70_shflsync_up) ;  /* 0x00000c4000007944 */ /* 0x000fea0003c00000 */
        /* <DEDUP_REMOVED lines=8> */
[----:B------:R-:W-:Y:S05]  /*6de0*/  CALL.REL.NOINC `($__internal_185_$__cuda_sm70_shflsync_up) ;  /* 0x00000bb000007944 */ /* 0x000fea0003c00000 */
[----:B0-----:R-:W-:Y:S01]  /*6df0*/  HFMA2.MMA R199, -RZ, RZ, 0, 4.76837158203125e-07 ;  /* 0x00000008ffc77435 */ /* 0x001fe200000001ff */
[----:B-1----:R-:W-:Y:S02]  /*6e00*/  MOV R14, R178 ;  /* 0x000000b2000e7202 */ /* 0x002fe40000000f00 */
[----:B------:R-:W-:Y:S02]  /*6e10*/  MOV R178, R15 ;  /* 0x0000000f00b27202 */ /* 0x000fe40000000f00 */
[----:B------:R-:W-:Y:S02]  /*6e20*/  MOV R182, RZ ;  /* 0x000000ff00b67202 */ /* 0x000fe40000000f00 */
[----:B------:R-:W-:Y:S02]  /*6e30*/  MOV R201, 0xffffffff ;  /* 0xffffffff00c97802 */ /* 0x000fe40000000f00 */
[----:B------:R-:W-:Y:S02]  /*6e40*/  MOV R12, 0x6e60 ;  /* 0x00006e60000c7802 */ /* 0x000fe40000000f00 */
[----:B------:R-:W-:Y:S05]  /*6e50*/  CALL.REL.NOINC `($__internal_185_$__cuda_sm70_shflsync_up) ;  /* 0x00000b4000007944 */ /* 0x000fea0003c00000 */
        /* <DEDUP_REMOVED lines=10> */
[----:B------:R-:W-:Y:S05]  /*6f00*/  CALL.REL.NOINC `($__internal_185_$__cuda_sm70_shflsync_up) ;  /* 0x00000a9000007944 */ /* 0x000fea0003c00000 */
[----:B0-----:R-:W-:Y:S01]  /*6f10*/  HFMA2.MMA R199, -RZ, RZ, 0, 9.5367431640625e-07 ;  /* 0x00000010ffc77435 */ /* 0x001fe200000001ff */
[----:B-1----:R-:W-:Y:S02]  /*6f20*/  MOV R164, R178 ;  /* 0x000000b200a47202 */ /* 0x002fe40000000f00 */
[----:B------:R-:W-:Y:S02]  /*6f30*/  MOV R178, R15 ;  /* 0x0000000f00b27202 */ /* 0x000fe40000000f00 */
[----:B------:R-:W-:Y:S02]  /*6f40*/  MOV R182, RZ ;  /* 0x000000ff00b67202 */ /* 0x000fe40000000f00 */
[----:B------:R-:W-:-:S02]  /*6f50*/  MOV R201, 0xffffffff ;  /* 0xffffffff00c97802 */ /* 0x000fc40000000f00 */
[----:B------:R-:W-:Y:S02]  /*6f60*/  MOV R12, 0x6f80 ;  /* 0x00006f80000c7802 */ /* 0x000fe40000000f00 */
[----:B------:R-:W-:Y:S05]  /*6f70*/  CALL.REL.NOINC `($__internal_185_$__cuda_sm70_shflsync_up) ;  /* 0x00000a2000007944 */ /* 0x000fea0003c00000 */
[----:B-1----:R-:W-:Y:S01]  /*6f80*/  MOV R12, R178 ;  /* 0x000000b2000c7202 */ /* 0x002fe20000000f00 */
[----:B0-----:R-:W-:Y:S05]  /*6f90*/  BRA `(.L_x_4588) ;  /* 0xffffc72000007947 */ /* 0x001fea000383ffff */
.L_x_4540:
[----:B0-----:R-:W-:Y:S01]  /*6fa0*/  HFMA2.MMA R199, -RZ, RZ, 0, 5.9604644775390625e-08 ;  /* 0x00000001ffc77435 */ /* 0x001fe200000001ff */
[----:B------:R-:W-:Y:S02]  /*6fb0*/  MOV R178, R15 ;  /* 0x0000000f00b27202 */ /* 0x000fe40000000f00 */
[----:B------:R-:W-:Y:S02]  /*6fc0*/  MOV R182, RZ ;  /* 0x000000ff00b67202 */ /* 0x000fe40000000f00 */
[----:B------:R-:W-:Y:S02]  /*6fd0*/  MOV R201, 0xffffffff ;  /* 0xffffffff00c97802 */ /* 0x000fe40000000f00 */
[----:B------:R-:W-:Y:S02]  /*6fe0*/  MOV R12, 0x7000 ;  /* 0x00007000000c7802 */ /* 0x000fe40000000f00 */
[----:B-1---5:R-:W-:Y:S05]  /*6ff0*/  CALL.REL.NOINC `($__internal_185_$__cuda_sm70_shflsync_up) ;  /* 0x000009a000007944 */ /* 0x022fea0003c00000 */
[----:B0-----:R-:W-:Y:S01]  /*7000*/  HFMA2.MMA R199, -RZ, RZ, 0, 5.9604644775390625e-08 ;  /* 0x00000001ffc77435 */ /* 0x001fe200000001ff */
[----:B-1----:R-:W-:Y:S02]  /*7010*/  MOV R14, R178 ;  /* 0x000000b2000e7202 */ /* 0x002fe40000000f00 */
[----:B------:R-:W-:-:S02]  /*7020*/  MOV R178, R180 ;  /* 0x000000b400b27202 */ /* 0x000fc40000000f00 */
[----:B------:R-:W-:Y:S02]  /*7030*/  MOV R182, RZ ;  /* 0x000000ff00b67202 */ /* 0x000fe40000000f00 */
[----:B------:R-:W-:Y:S02]  /*7040*/  MOV R201, 0xffffffff ;  /* 0xffffffff00c97802 */ /* 0x000fe40000000f00 */
[----:B------:R-:W-:Y:S02]  /*7050*/  MOV R12, 0x7070 ;  /* 0x00007070000c7802 */ /* 0x000fe40000000f00 */
[----:B------:R-:W-:Y:S05]  /*7060*/  CALL.REL.NOINC `($__internal_185_$__cuda_sm70_shflsync_up) ;  /* 0x0000093000007944 */ /* 0x000fea0003c00000 */
[----:B------:R-:W-:Y:S01]  /*7070*/  HFMA2.MMA R197, -RZ, RZ, 0, 0 ;  /* 0x00000000ffc57435 */ /* 0x000fe200000001ff */
[----:B------:R-:W-:Y:S02]  /*7080*/  MOV R24, R14 ;  /* 0x0000000e00187202 */ /* 0x000fe40000000f00 */
[----:B-1----:R-:W-:Y:S02]  /*7090*/  MOV R160, R178 ;  /* 0x000000b200a07202 */ /* 0x002fe40000000f00 */
[----:B------:R-:W-:Y:S02]  /*70a0*/  MOV R186, R42 ;  /* 0x0000002a00ba7202 */ /* 0x000fe40000000f00 */
[----:B------:R-:W-:-:S02]  /*70b0*/  MOV R184, 0x1f ;  /* 0x0000001f00b87802 */ /* 0x000fc40000000f00 */
[----:B0-----:R-:W-:Y:S02]  /*70c0*/  MOV R199, 0xffffffff ;  /* 0xffffffff00c77802 */ /* 0x001fe40000000f00 */
[----:B------:R-:W-:Y:S02]  /*70d0*/  MOV R12, 0x70f0 ;  /* 0x000070f0000c7802 */ /* 0x000fe40000000f00 */
[----:B------:R-:W-:Y:S05]  /*70e0*/  CALL.REL.NOINC `($__internal_184_$__cuda_sm70_shflsync_idx_p) ;  /* 0x0000087000007944 */ /* 0x000fea0003c00000 */
[----:B0-----:R-:W-:Y:S01]  /*70f0*/  HFMA2.MMA R197, -RZ, RZ, 0, 0 ;  /* 0x00000000ffc57435 */ /* 0x001fe200000001ff */
[----:B-1----:R-:W-:Y:S02]  /*7100*/  MOV R42, R184 ;  /* 0x000000b8002a7202 */ /* 0x002fe40000000f00 */
[----:B------:R-:W-:Y:S02]  /*7110*/  MOV R186, R43 ;  /* 0x0000002b00ba7202 */ /* 0x000fe40000000f00 */
[----:B------:R-:W-:Y:S02]  /*7120*/  MOV R184, 0x1f ;  /* 0x0000001f00b87802 */ /* 0x000fe40000000f00 */
[----:B------:R-:W-:Y:S02]  /*7130*/  MOV R199, 0xffffffff ;  /* 0xffffffff00c77802 */ /* 0x000fe40000000f00 */
[----:B------:R-:W-:-:S02]  /*7140*/  MOV R12, 0x7160 ;  /* 0x00007160000c7802 */ /* 0x000fc40000000f00 */
[----:B------:R-:W-:Y:S05]  /*7150*/  CALL.REL.NOINC `($__internal_184_$__cuda_sm70_shflsync_idx_p) ;  /* 0x0000080000007944 */ /* 0x000fea0003c00000 */
[----:B-1----:R-:W-:Y:S01]  /*7160*/  MOV R13, R184 ;  /* 0x000000b8000d7202 */ /* 0x002fe20000000f00 */
[----:B0-----:R-:W-:Y:S05]  /*7170*/  BRA `(.L_x_4589) ;  /* 0xffffc6c000007947 */ /* 0x001fea000383ffff */
.L_x_4543:
[----:B------:R-:W-:Y:S01]  /*7180*/  HFMA2.MMA R187, -RZ, RZ, 0, 5.9604644775390625e-08 ;  /* 0x00000001ffbb7435 */ /* 0x000fe200000001ff */
[----:B------:R-:W-:-:S02]  /*7190*/  MOV R180, R14 ;  /* 0x0000000e00b47202 */ /* 0x000fc40000000f00 */
[----:B------:R-:W-:Y:S02]  /*71a0*/  MOV R182, 0x1f ;  /* 0x0000001f00b67802 */ /* 0x000fe40000000f00 */
[----:B------:R-:W-:Y:S02]  /*71b0*/  MOV R191, 0xffffffff ;  /* 0xffffffff00bf7802 */ /* 0x000fe40000000f00 */
[----:B------:R-:W-:Y:S02]  /*71c0*/  MOV R12, 0x71e0 ;  /* 0x000071e0000c7802 */ /* 0x000fe40000000f00 */
[----:B------:R-:W-:Y:S05]  /*71d0*/  CALL.REL.NOINC `($__internal_183_$__cuda_sm70_shflsync_down) ;  /* 0x0000074000007944 */ /* 0x000fea0003c00000 */
[----:B-1----:R-:W-:Y:S01]  /*71e0*/  MOV R19, R180 ;  /* 0x000000b400137202 */ /* 0x002fe20000000f00 */
[----:B0-----:R-:W-:Y:S05]  /*71f0*/  BRA `(.L_x_4590) ;  /* 0xffffcb2000007947 */ /* 0x001fea000383ffff */
.L_x_4544:
[----:B------:R-:W-:Y:S01]  /*7200*/  HFMA2.MMA R187, -RZ, RZ, 0, 5.9604644775390625e-08 ;  /* 0x00000001ffbb7435 */ /* 0x000fe200000001ff */
[----:B------:R-:W-:Y:S02]  /*7210*/  MOV R180, R15 ;  /* 0x0000000f00b47202 */ /* 0x000fe40000000f00 */
[----:B------:R-:W-:Y:S02]  /*7220*/  MOV R182, 0x1f ;  /* 0x0000001f00b67802 */ /* 0x000fe40000000f00 */
[----:B------:R-:W-:-:S02]  /*7230*/  MOV R191, 0xffffffff ;  /* 0xffffffff00bf7802 */ /* 0x000fc40000000f00 */
[----:B------:R-:W-:Y:S02]  /*7240*/  MOV R12, 0x7260 ;  /* 0x00007260000c7802 */ /* 0x000fe40000000f00 */
[----:B01----:R-:W-:Y:S05]  /*7250*/  CALL.REL.NOINC `($__internal_183_$__cuda_sm70_shflsync_down) ;  /* 0x000006c000007944 */ /* 0x003fea0003c00000 */
        /* <DEDUP_REMOVED lines=9> */
[----:B------:R-:W-:Y:S05]  /*72f0*/  CALL.REL.NOINC `($__internal_183_$__cuda_sm70_shflsync_down) ;  /* 0x0000062000007944 */ /* 0x000fea0003c00000 */
[----:B0-----:R-:W-:Y:S01]  /*7300*/  HFMA2.MMA R187, -RZ, RZ, 0, 1.1920928955078125e-07 ;  /* 0x00000002ffbb7435 */ /* 0x001fe200000001ff */
[----:B-1----:R-:W-:Y:S02]  /*7310*/  MOV R14, R180 ;  /* 0x000000b4000e7202 */ /* 0x002fe40000000f00 */
[----:B------:R-:W-:Y:S02]  /*7320*/  MOV R180, R15 ;  /* 0x0000000f00b47202 */ /* 0x000fe40000000f00 */
[----:B------:R-:W-:Y:S02]  /*7330*/  MOV R182, 0x1f ;  /* 0x0000001f00b67802 */ /* 0x000fe40000000f00 */
[----:B------:R-:W-:Y:S02]  /*7340*/  MOV R191, 0xffffffff ;  /* 0xffffffff00bf7802 */ /* 0x000fe40000000f00 */
[----:B------:R-:W-:Y:S02]  /*7350*/  MOV R12, 0x7370 ;  /* 0x00007370000c7802 */ /* 0x000fe40000000f00 */
[----:B------:R-:W-:Y:S05]  /*7360*/  CALL.REL.NOINC `($__internal_183_$__cuda_sm70_shflsync_down) ;  /* 0x000005b000007944 */ /* 0x000fea0003c00000 */
[----:B-1----:R-:W-:Y:S01]  /*7370*/  @!P3 FFMA.FTZ R15, R19, R180, R15 ;  /* 0x000000b4130fb223 */ /* 0x002fe2000001000f */
[----:B0-----:R-:W-:Y:S01]  /*7380*/  HFMA2.MMA R187, -RZ, RZ, 0, 2.384185791015625e-07 ;  /* 0x00000004ffbb7435 */ /* 0x001fe200000001ff */
[----:B------:R-:W-:Y:S01]  /*7390*/  @!P3 FMUL.FTZ R19, R14, R19 ;  /* 0x000000130e13b220 */ /* 0x000fe20000410000 */
[----:B------:R-:W-:-:S02]  /*73a0*/  MOV R182, 0x1f ;  /* 0x0000001f00b67802 */ /* 0x000fc40000000f00 */
[----:B------:R-:W-:Y:S02]  /*73b0*/  MOV R191, 0xffffffff ;  /* 0xffffffff00bf7802 */ /* 0x000fe40000000f00 */
[----:B------:R-:W-:Y:S02]  /*73c0*/  MOV R180, R19 ;  /* 0x0000001300b47202 */ /* 0x000fe40000000f00 */
[----:B------:R-:W-:Y:S02]  /*73d0*/  MOV R12, 0x73f0 ;  /* 0x000073f0000c7802 */ /* 0x000fe40000000f00 */
[----:B------:R-:W-:Y:S05]  /*73e0*/  CALL.REL.NOINC `($__internal_183_$__cuda_sm70_shflsync_down) ;  /* 0x0000053000007944 */ /* 0x000fea0003c00000 */
[----:B0-----:R-:W-:Y:S01]  /*73f0*/  HFMA2.MMA R187, -RZ, RZ, 0, 2.384185791015625e-07 ;  /* 0x00000004ffbb7435 */ /* 0x001fe200000001ff */
[----:B-1----:R-:W-:Y:S02]  /*7400*/  MOV R14, R180 ;  /* 0x000000b4000e7202 */ /* 0x002fe40000000f00 */
[----:B------:R-:W-:Y:S02]  /*7410*/  MOV R180, R15 ;  /* 0x0000000f00b47202 */ /* 0x000fe40000000f00 */
[----:B------:R-:W-:Y:S02]  /*7420*/  MOV R182, 0x1f ;  /* 0x0000001f00b67802 */ /* 0x000fe40000000f00 */
[----:B------:R-:W-:-:S02]  /*7430*/  MOV R191, 0xffffffff ;  /* 0xffffffff00bf7802 */ /* 0x000fc40000000f00 */
[----:B------:R-:W-:Y:S02]  /*7440*/  MOV R12, 0x7460 ;  /* 0x00007460000c7802 */ /* 0x000fe40000000f00 */
[----:B------:R-:W-:Y:S05]  /*7450*/  CALL.REL.NOINC `($__internal_183_$__cuda_sm70_shflsync_down) ;  /* 0x000004c000007944 */ /* 0x000fea0003c00000 */
[----:B-1----:R-:W-:Y:S01]  /*7460*/  @!P2 FFMA.FTZ R15, R19, R180, R15 ;  /* 0x000000b4130fa223 */ /* 0x002fe2000001000f */
[----:B0-----:R-:W-:Y:S01]  /*7470*/  HFMA2.MMA R187, -RZ, RZ, 0, 4.76837158203125e-07 ;  /* 0x00000008ffbb7435 */ /* 0x001fe200000001ff */
[----:B------:R-:W-:Y:S01]  /*7480*/  @!P2 FMUL.FTZ R19, R14, R19 ;  /* 0x000000130e13a220 */ /* 0x000fe20000410000 */
[----:B------:R-:W-:Y:S02]  /*7490*/  MOV R182, 0x1f ;  /* 0x0000001f00b67802 */ /* 0x000fe40000000f00 */
[----:B------:R-:W-:Y:S02]  /*74a0*/  MOV R191, 0xffffffff ;  /* 0xffffffff00bf7802 */ /* 0x000fe40000000f00 */
[----:B------:R-:W-:Y:S02]  /*74b0*/  MOV R180, R19 ;  /* 0x0000001300b47202 */ /* 0x000fe40000000f00 */
[----:B------:R-:W-:Y:S02]  /*74c0*/  MOV R12, 0x74e0 ;  /* 0x000074e0000c7802 */ /* 0x000fe40000000f00 */
[----:B------:R-:W-:Y:S05]  /*74d0*/  CALL.REL.NOINC `($__internal_183_$__cuda_sm70_shflsync_down) ;  /* 0x0000044000007944 */ /* 0x000fea0003c00000 */
[----:B0-----:R-:W-:Y:S01]  /*74e0*/  HFMA2.MMA R187, -RZ, RZ, 0, 4.76837158203125e-07 ;  /* 0x00000008ffbb7435 */ /* 0x001fe200000001ff */
[----:B-1----:R-:W-:-:S02]  /*74f0*/  MOV R14, R180 ;  /* 0x000000b4000e7202 */ /* 0x002fc40000000f00 */
[----:B------:R-:W-:Y:S02]  /*7500*/  MOV R180, R15 ;  /* 0x0000000f00b47202 */ /* 0x000fe40000000f00 */
[----:B------:R-:W-:Y:S02]  /*7510*/  MOV R182, 0x1f ;  /* 0x0000001f00b67802 */ /* 0x000fe40000000f00 */
[----:B------:R-:W-:Y:S02]  /*7520*/  MOV R191, 0xffffffff ;  /* 0xffffffff00bf7802 */ /* 0x000fe40000000f00 */
[----:B------:R-:W-:Y:S02]  /*7530*/  MOV R12, 0x7550 ;  /* 0x00007550000c7802 */ /* 0x000fe40000000f00 */
[----:B------:R-:W-:Y:S05]  /*7540*/  CALL.REL.NOINC `($__internal_183_$__cuda_sm70_shflsync_down) ;  /* 0x000003d000007944 */ /* 0x000fea0003c00000 */
[----:B-1----:R-:W-:Y:S01]  /*7550*/  @!P1 FFMA.FTZ R15, R19, R180, R15 ;  /* 0x000000b4130f9223 */ /* 0x002fe2000001000f */
[----:B0-----:R-:W-:Y:S01]  /*7560*/  HFMA2.MMA R187, -RZ, RZ, 0, 9.5367431640625e-07 ;  /* 0x00000010ffbb7435 */ /* 0x001fe200000001ff */
[----:B------:R-:W-:Y:S01]  /*7570*/  @!P1 FMUL.FTZ R19, R14, R19 ;  /* 0x000000130e139220 */ /* 0x000fe20000410000 */
[----:B------:R-:W-:Y:S01]  /*7580*/  HFMA2.MMA R182, -RZ, RZ, 0, 1.847743988037109375e-06 ;  /* 0x0000001fffb67435 */ /* 0x000fe200000001ff */
[----:B------:R-:W-:-:S02]  /*7590*/  MOV R191, 0xffffffff ;  /* 0xffffffff00bf7802 */ /* 0x000fc40000000f00 */
[----:B------:R-:W-:Y:S02]  /*75a0*/  MOV R12, 0x75e0 ;  /* 0x000075e0000c7802 */ /* 0x000fe40000000f00 */
[----:B------:R-:W-:-:S04]  /*75b0*/  MOV R181, R19 ;  /* 0x0000001300b57202 */ /* 0x000fc80000000f00 */
[----:B------:R-:W-:Y:S02]  /*75c0*/  MOV R180, R181 ;  /* 0x000000b500b47202 */ /* 0x000fe40000000f00 */
[----:B------:R-:W-:Y:S05]  /*75d0*/  CALL.REL.NOINC `($__internal_183_$__cuda_sm70_shflsync_down) ;  /* 0x0000034000007944 */ /* 0x000fea0003c00000 */
[----:B0-----:R-:W-:Y:S01]  /*75e0*/  HFMA2.MMA R187, -RZ, RZ, 0, 9.5367431640625e-07 ;  /* 0x00000010ffbb7435 */ /* 0x001fe200000001ff */
[----:B-1----:R-:W-:Y:S02]  /*75f0*/  MOV R14, R180 ;  /* 0x000000b4000e7202 */ /* 0x002fe40000000f00 */
[----:B------:R-:W-:Y:S02]  /*7600*/  MOV R180, R15 ;  /* 0x0000000f00b47202 */ /* 0x000fe40000000f00 */
[----:B------:R-:W-:Y:S02]  /*7610*/  MOV R182, 0x1f ;  /* 0x0000001f00b67802 */ /* 0x000fe40000000f00 */
[----:B------:R-:W-:Y:S02]  /*7620*/  MOV R191, 0xffffffff ;  /* 0xffffffff00bf7802 */ /* 0x000fe40000000f00 */
[----:B------:R-:W-:Y:S02]  /*7630*/  MOV R12, 0x7650 ;  /* 0x00007650000c7802 */ /* 0x000fe40000000f00 */
[----:B------:R-:W-:Y:S05]  /*7640*/  CALL.REL.NOINC `($__internal_183_$__cuda_sm70_shflsync_down) ;  /* 0x000002d000007944 */ /* 0x000fea0003c00000 */
[----:B-1----:R-:W-:Y:S01]  /*7650*/  @!P0 FFMA.FTZ R15, R181, R180, R15 ;  /* 0x000000b4b50f8223 */ /* 0x002fe2000001000f */
[----:B------:R-:W-:Y:S01]  /*7660*/  HFMA2.MMA R197, -RZ, RZ, 0, 0 ;  /* 0x00000000ffc57435 */ /* 0x000fe200000001ff */
[----:B------:R-:W-:Y:S01]  /*7670*/  @!P0 FMUL.FTZ R181, R14, R181 ;  /* 0x000000b50eb58220 */ /* 0x000fe20000410000 */
[----:B------:R-:W-:-:S02]  /*7680*/  MOV R184, 0x1f ;  /* 0x0000001f00b87802 */ /* 0x000fc40000000f00 */
[----:B------:R-:W-:Y:S02]  /*7690*/  MOV R199, 0xffffffff ;  /* 0xffffffff00c77802 */ /* 0x000fe40000000f00 */
[----:B------:R-:W-:Y:S02]  /*76a0*/  MOV R186, R181 ;  /* 0x000000b500ba7202 */ /* 0x000fe40000000f00 */
[----:B------:R-:W-:Y:S02]  /*76b0*/  MOV R12, 0x76d0 ;  /* 0x000076d0000c7802 */ /* 0x000fe40000000f00 */
[----:B0-----:R-:W-:Y:S05]  /*76c0*/  CALL.REL.NOINC `($__internal_184_$__cuda_sm70_shflsync_idx_p) ;  /* 0x0000029000007944 */ /* 0x001fea0003c00000 */
[----:B0-----:R-:W-:Y:S01]  /*76d0*/  HFMA2.MMA R197, -RZ, RZ, 0, 0 ;  /* 0x00000000ffc57435 */ /* 0x001fe200000001ff */
[----:B-1----:R-:W-:Y:S02]  /*76e0*/  MOV R14, R184 ;  /* 0x000000b8000e7202 */ /* 0x002fe40000000f00 */
[----:B------:R-:W-:Y:S02]  /*76f0*/  MOV R186, R15 ;  /* 0x0000000f00ba7202 */ /* 0x000fe40000000f00 */
[----:B------:R-:W-:Y:S02]  /*7700*/  MOV R184, 0x1f ;  /* 0x0000001f00b87802 */ /* 0x000fe40000000f00 */
[----:B------:R-:W-:-:S02]  /*7710*/  MOV R199, 0xffffffff ;  /* 0xffffffff00c77802 */ /* 0x000fc40000000f00 */
[----:B------:R-:W-:Y:S02]  /*7720*/  MOV R12, 0x7740 ;  /* 0x00007740000c7802 */ /* 0x000fe40000000f00 */
[----:B------:R-:W-:Y:S05]  /*7730*/  CALL.REL.NOINC `($__internal_184_$__cuda_sm70_shflsync_idx_p) ;  /* 0x0000022000007944 */ /* 0x000fea0003c00000 */
[----:B------:R-:W-:Y:S01]  /*7740*/  HFMA2.MMA R187, -RZ, RZ, 0, 5.9604644775390625e-08 ;  /* 0x00000001ffbb7435 */ /* 0x000fe200000001ff */
[----:B------:R-:W-:Y:S02]  /*7750*/  MOV R19, R14 ;  /* 0x0000000e00137202 */ /* 0x000fe40000000f00 */
[----:B-1----:R-:W-:Y:S02]  /*7760*/  MOV R178, R184 ;  /* 0x000000b800b27202 */ /* 0x002fe40000000f00 */
[----:B------:R-:W-:Y:S02]  /*7770*/  MOV R180, R181 ;  /* 0x000000b500b47202 */ /* 0x000fe40000000f00 */
[----:B------:R-:W-:Y:S02]  /*7780*/  MOV R182, 0x1f ;  /* 0x0000001f00b67802 */ /* 0x000fe40000000f00 */
[----:B------:R-:W-:Y:S02]  /*7790*/  MOV R191, 0xffffffff ;  /* 0xffffffff00bf7802 */ /* 0x000fe40000000f00 */
[----:B------:R-:W-:-:S02]  /*77a0*/  MOV R12, 0x77c0 ;  /* 0x000077c0000c7802 */ /* 0x000fc40000000f00 */
[----:B0-----:R-:W-:Y:S05]  /*77b0*/  CALL.REL.NOINC `($__internal_183_$__cuda_sm70_shflsync_down) ;  /* 0x0000016000007944 */ /* 0x001fea0003c00000 */
[----:B0-----:R-:W-:Y:S01]  /*77c0*/  HFMA2.MMA R187, -RZ, RZ, 0, 5.9604644775390625e-08 ;  /* 0x00000001ffbb7435 */ /* 0x001fe200000001ff */
[----:B-1----:R-:W-:-:S02]  /*77d0*/  MOV R14, R180 ;  /* 0x000000b4000e7202 */ /* 0x002fc40000000f00 */
[----:B------:R-:W-:Y:S02]  /*77e0*/  MOV R180, R15 ;  /* 0x0000000f00b47202 */ /* 0x000fe40000000f00 */
[----:B------:R-:W-:Y:S02]  /*77f0*/  MOV R182, 0x1f ;  /* 0x0000001f00b67802 */ /* 0x000fe40000000f00 */
[----:B------:R-:W-:Y:S02]  /*7800*/  MOV R191, 0xffffffff ;  /* 0xffffffff00bf7802 */ /* 0x000fe40000000f00 */
[----:B------:R-:W-:Y:S02]  /*7810*/  MOV R12, 0x7830 ;  /* 0x00007830000c7802 */ /* 0x000fe40000000f00 */
[----:B------:R-:W-:Y:S05]  /*7820*/  CALL.REL.NOINC `($__internal_183_$__cuda_sm70_shflsync_down) ;  /* 0x000000f000007944 */ /* 0x000fea0003c00000 */
[----:B------:R-:W-:Y:S01]  /*7830*/  HFMA2.MMA R197, -RZ, RZ, 0, 0 ;  /* 0x00000000ffc57435 */ /* 0x000fe200000001ff */
[----:B------:R-:W-:Y:S02]  /*7840*/  MOV R181, R14 ;  /* 0x0000000e00b57202 */ /* 0x000fe40000000f00 */
[----:B------:R-:W-:Y:S02]  /*7850*/  MOV R186, R16 ;  /* 0x0000001000ba7202 */ /* 0x000fe40000000f00 */
[----:B------:R-:W-:-:S02]  /*7860*/  MOV R184, 0x1f ;  /* 0x0000001f00b87802 */ /* 0x000fc40000000f00 */
[----:B------:R-:W-:Y:S02]  /*7870*/  MOV R199, 0xffffffff ;  /* 0xffffffff00c77802 */ /* 0x000fe40000000f00 */
[----:B------:R-:W-:Y:S02]  /*7880*/  MOV R12, 0x78a0 ;  /* 0x000078a0000c7802 */ /* 0x000fe40000000f00 */
[----:B01----:R-:W-:Y:S05]  /*7890*/  CALL.REL.NOINC `($__internal_184_$__cuda_sm70_shflsync_idx_p) ;  /* 0x000000c000007944 */ /* 0x003fea0003c00000 */
[----:B0-----:R-:W-:Y:S01]  /*78a0*/  HFMA2.MMA R197, -RZ, RZ, 0, 0 ;  /* 0x00000000ffc57435 */ /* 0x001fe200000001ff */
[----:B-1----:R-:W-:Y:S02]  /*78b0*/  MOV R182, R184 ;  /* 0x000000b800b67202 */ /* 0x002fe40000000f00 */
[----:B------:R-:W-:Y:S02]  /*78c0*/  MOV R186, R17 ;  /* 0x0000001100ba7202 */ /* 0x000fe40000000f00 */
[----:B------:R-:W-:Y:S02]  /*78d0*/  MOV R184, 0x1f ;  /* 0x0000001f00b87802 */ /* 0x000fe40000000f00 */
[----:B------:R-:W-:Y:S02]  /*78e0*/  MOV R199, 0xffffffff ;  /* 0xffffffff00c77802 */ /* 0x000fe40000000f00 */
[----:B------:R-:W-:-:S02]  /*78f0*/  MOV R12, 0x7910 ;  /* 0x00007910000c7802 */ /* 0x000fc40000000f00 */
[----:B------:R-:W-:Y:S05]  /*7900*/  CALL.REL.NOINC `($__internal_184_$__cuda_sm70_shflsync_idx_p) ;  /* 0x0000005000007944 */ /* 0x000fea0003c00000 */
[----:B01----:R-:W-:Y:S05]  /*7910*/  BRA `(.L_x_4591) ;  /* 0xffffc5a000007947 */ /* 0x003fea000383ffff */
        .weak           $__internal_183_$__cuda_sm70_shflsync_down
        .type           $__internal_183_$__cuda_sm70_shflsync_down,@function
        .size           $__internal_183_$__cuda_sm70_shflsync_down,($__internal_184_$__cuda_sm70_shflsync_idx_p - $__internal_183_$__cuda_sm70_shflsync_down)
$__internal_183_$__cuda_sm70_shflsync_down:
[----:B------:R-:W-:Y:S01]  /*7920*/  HFMA2.MMA R13, -RZ, RZ, 0, 0 ;  /* 0x00000000ff0d7435 */ /* 0x000fe200000001ff */
[----:B------:R-:W-:Y:S04]  /*7930*/  WARPSYNC R191 ;  /* 0x000000bf00007348 */ /* 0x000fe80003800000 */
[----:B------:R0:W1:Y:S01]  /*7940*/  SHFL.DOWN PT, R180, R180, R187, R182 ;  /* 0x080000bbb4b47389 */ /* 0x00006200000e00b6 */
[----:B------:R-:W-:Y:S05]  /*7950*/  RET.REL.NODEC R12 `(_Z25selective_scan_bwd_kernelI32Selective_Scan_bwd_kernel_traitsILi64ELi16ELb1ELb1ELb1ELb0ELb1EN3c104HalfEfEEv12SSMParamsBwd) ;  /* 0xffff86a00c007950 */ /* 0x000fea0003c3ffff */
        .weak           $__internal_184_$__cuda_sm70_shflsync_idx_p
        .type           $__internal_184_$__cuda_sm70_shflsync_idx_p,@function
        .size           $__internal_184_$__cuda_sm70_shflsync_idx_p,($__internal_185_$__cuda_sm70_shflsync_up - $__internal_184_$__cuda_sm70_shflsync_idx_p)
$__internal_184_$__cuda_sm70_shflsync_idx_p:
[----:B------:R-:W-:Y:S01]  /*7960*/  MOV R13, 0x0 ;  /* 0x00000000000d7802 */ /* 0x000fe20000000f00 */
[----:B------:R-:W-:Y:S04]  /*7970*/  WARPSYNC R199 ;  /* 0x000000c700007348 */ /* 0x000fe80003800000 */
[----:B------:R0:W1:Y:S01]  /*7980*/  SHFL.IDX PT, R184, R186, R197, R184 ;  /* 0x000000c5bab87389 */ /* 0x00006200000e00b8 */
[----:B------:R-:W-:Y:S05]  /*7990*/  RET.REL.NODEC R12 `(_Z25selective_scan_bwd_kernelI32Selective_Scan_bwd_kernel_traitsILi64ELi16ELb1ELb1ELb1ELb0ELb1EN3c104HalfEfEEv12SSMParamsBwd) ;  /* 0xffff86600c007950 */ /* 0x000fea0003c3ffff */
        .weak           $__internal_185_$__cuda_sm70_shflsync_up
        .type           $__internal_185_$__cuda_sm70_shflsync_up,@function
        .size           $__internal_185_$__cuda_sm70_shflsync_up,(.L_x_8997 - $__internal_185_$__cuda_sm70_shflsync_up)
$__internal_185_$__cuda_sm70_shflsync_up:
[----:B------:R-:W-:Y:S01]  /*79a0*/  HFMA2.MMA R13, -RZ, RZ, 0, 0 ;  /* 0x00000000ff0d7435 */ /* 0x000fe200000001ff */
[----:B------:R-:W-:Y:S04]  /*79b0*/  WARPSYNC R201 ;  /* 0x000000c900007348 */ /* 0x000fe80003800000 */
[----:B------:R0:W1:Y:S01]  /*79c0*/  SHFL.UP PT, R178, R178, R199, R182 ;  /* 0x040000c7b2b27389 */ /* 0x00006200000e00b6 */
[----:B------:R-:W-:Y:S05]  /*79d0*/  RET.REL.NODEC R12 `(_Z25selective_scan_bwd_kernelI32Selective_Scan_bwd_kernel_traitsILi64ELi16ELb1ELb1ELb1ELb0ELb1EN3c104HalfEfEEv12SSMParamsBwd) ;  /* 0xffff86200c007950 */ /* 0x000fea0003c3ffff */
.L_x_4592:
        /* <DEDUP_REMOVED lines=10> */
.L_x_8997:


//--------------------- .text._Z25selective_scan_bwd_kernelI32Selective_Scan_bwd_kernel_traitsILi64ELi16ELb1ELb1ELb1ELb1ELb0EN3c104HalfEfEEv12SSMParamsBwd --------------------------
	.section	.text._Z25selective_scan_bwd_kernelI32Selective_Scan_bwd_kernel_traitsILi64ELi16ELb1ELb1ELb1ELb1ELb0EN3c104HalfEfEEv12SSMParamsBwd,"ax",@progbits
	.sectioninfo	@"SHI_REGISTERS=254"
	.align	128
        .global         _Z25selective_scan_bwd_kernelI32Selective_Scan_bwd_kernel_traitsILi64ELi16ELb1ELb1ELb1ELb1ELb0EN3c104HalfEfEEv12SSMParamsBwd
        .type           _Z25selective_scan_bwd_kernelI32Selective_Scan_bwd_kernel_traitsILi64ELi16ELb1ELb1ELb1ELb1ELb0EN3c104HalfEfEEv12SSMParamsBwd,@function
        .size           _Z25selective_scan_bwd_kernelI32Selective_Scan_bwd_kernel_traitsILi64ELi16ELb1ELb1ELb1ELb1ELb0EN3c104HalfEfEEv12SSMParamsBwd,(.L_x_9000 - _Z25selective_scan_bwd_kernelI32Selective_Scan_bwd_kernel_traitsILi64ELi16ELb1ELb1ELb1ELb1ELb0EN3c104HalfEfEEv12SSMParamsBwd)
        .other          _Z25selective_scan_bwd_kernelI32Selective_Scan_bwd_kernel_traitsILi64ELi16ELb1ELb1ELb1ELb1ELb0EN3c104HalfEfEEv12SSMParamsBwd,@"STO_CUDA_ENTRY STV_DEFAULT"
_Z25selective_scan_bwd_kernelI32Selective_Scan_bwd_kernel_traitsILi64ELi16ELb1ELb1ELb1ELb1ELb0EN3c104HalfEfEEv12SSMParamsBwd:
.text._Z25selective_scan_bwd_kernelI32Selective_Scan_bwd_kernel_traitsILi64ELi16ELb1ELb1ELb1ELb1ELb0EN3c104HalfEfEEv12SSMParamsBwd:
        /* <DEDUP_REMOVED lines=21> */
[C---:B------:R-:W-:Y:S02]  /*0150*/  IMAD R9, R132.reuse, c[0x0][0x1d0], RZ ;  /* 0x0000740084097a24 */ /* 0x040fe400078e02ff */
[----:B------:R-:W-:Y:S01]  /*0160*/  IMAD R13, R132, c[0x0][0x1e0], RZ ;  /* 0x00007800840d7a24 */ /* 0x000fe200078e02ff */
[----:B------:R1:W2:Y:S01]  /*0170*/  F2I.FTZ.U32.TRUNC.NTZ R7, R6 ;  /* 0x0000000600077305 */ /* 0x0002a2000021f000 */
[----:B------:R3:W5:Y:S01]  /*0180*/  @P1 LDG.E R55, [R4.64] ;  /* 0x0000000404371981 */ /* 0x000762000c1e1900 */
[----:B------:R-:W-:Y:S01]  /*0190*/  LOP3.LUT R10, R58, c[0x0][0x178], RZ, 0x3c, !PT ;  /* 0x00005e003a0a7a12 */ /* 0x000fe200078e3cff */
[----:B------:R-:W-:Y:S01]  /*01a0*/  IMAD R11, R54, c[0x0][0x1d4], R9 ;  /* 0x00007500360b7a24 */ /* 0x000fe200078e0209 */
[----:B------:R-:W-:Y:S01]  /*01b0*/  ISETP.NE.AND P0, PT, RZ, c[0x0][0x178], PT ;  /* 0x00005e00ff007a0c */ /* 0x000fe20003f05270 */
[----:B------:R-:W-:Y:S01]  /*01c0*/  IMAD R17, R132, c[0x0][0x190], RZ ;  /* 0x0000640084117a24 */ /* 0x000fe200078e02ff */
[----:B0-----:R-:W-:Y:S01]  /*01d0*/  IABS R2, R58 ;  /* 0x0000003a00027213 */ /* 0x001fe20000000000 */
[----:B------:R-:W-:Y:S01]  /*01e0*/  IMAD R13, R54, c[0x0][0x1e4], R13 ;  /* 0x00007900360d7a24 */ /* 0x000fe200078e020d */
[----:B------:R-:W-:Y:S01]  /*01f0*/  ISETP.GE.AND P1, PT, R10, RZ, PT ;  /* 0x000000ff0a00720c */ /* 0x000fe20003f26270 */
[----:B-1----:R-:W-:Y:S01]  /*0200*/  HFMA2.MMA R6, -RZ, RZ, 0, 0 ;  /* 0x00000000ff067435 */ /* 0x002fe200000001ff */
[C---:B------:R-:W-:Y:S01]  /*0210*/  IMAD R17, R54.reuse, c[0x0][0x194], R17 ;  /* 0x0000650036117a24 */ /* 0x040fe200078e0211 */
[----:B------:R-:W-:Y:S01]  /*0220*/  CS2R R28, SRZ ;  /* 0x00000000001c7805 */ /* 0x000fe2000001ff00 */
[----:B---3--:R-:W-:Y:S01]  /*0230*/  IMAD.WIDE.U32 R4, R54, c[0x0][0x1e0], RZ ;  /* 0x0000780036047a25 */ /* 0x008fe200078e00ff */
[----:B------:R-:W-:Y:S01]  /*0240*/  CS2R R30, SRZ ;  /* 0x00000000001e7805 */ /* 0x000fe2000001ff00 */
[----:B------:R-:W-:Y:S01]  /*0250*/  HFMA2.MMA R60, -RZ, RZ, 0, 0 ;  /* 0x00000000ff3c7435 */ /* 0x000fe200000001ff */
[----:B------:R-:W-:Y:S01]  /*0260*/  MOV R51, RZ ;  /* 0x000000ff00337202 */ /* 0x000fe20000000f00 */
[----:B------:R-:W-:Y:S01]  /*0270*/  IMAD R15, R132, c[0x0][0x278], RZ ;  /* 0x00009e00840f7a24 */ /* 0x000fe200078e02ff */
[----:B--2---:R-:W-:Y:S01]  /*0280*/  IADD3 R8, RZ, -R7, RZ ;  /* 0x80000007ff087210 */ /* 0x004fe20007ffe0ff */
[----:B------:R-:W-:Y:S01]  /*0290*/  IMAD R21, R57, c[0x0][0x280], RZ ;  /* 0x0000a00039157a24 */ /* 0x000fe200078e02ff */
[----:B------:R-:W-:Y:S01]  /*02a0*/  IADD3 R5, R5, R13, RZ ;  /* 0x0000000d05057210 */ /* 0x000fe20007ffe0ff */
[----:B------:R-:W-:Y:S01]  /*02b0*/  IMAD R15, R54, c[0x0][0x27c], R15 ;  /* 0x00009f00360f7a24 */ /* 0x000fe200078e020f */
[----:B------:R-:W-:Y:S01]  /*02c0*/  MOV R13, c[0x0][0x174] ;  /* 0x00005d00000d7a02 */ /* 0x000fe20000000f00 */
[----:B------:R-:W-:-:S02]  /*02d0*/  IMAD R3, R8, R19, RZ ;  /* 0x0000001308037224 */ /* 0x000fc400078e02ff */
[----:B------:R-:W-:Y:S01]  /*02e0*/  IMAD.WIDE.U32 R8, R54, c[0x0][0x190], RZ ;  /* 0x0000640036087a25 */ /* 0x000fe200078e00ff */
[C---:B------:R-:W-:Y:S02]  /*02f0*/  ISETP.GE.AND P3, PT, R13.reuse, 0x1, PT ;  /* 0x000000010d00780c */ /* 0x040fe40003f66270 */
[----:B------:R-:W-:Y:S01]  /*0300*/  LEA R13, R13, 0xfffffc00, 0xa ;  /* 0xfffffc000d0d7811 */ /* 0x000fe200078e50ff */
[----:B------:R-:W-:Y:S01]  /*0310*/  IMAD.HI.U32 R7, R7, R3, R6 ;  /* 0x0000000307077227 */ /* 0x000fe200078e0006 */
[----:B------:R-:W-:-:S03]  /*0320*/  IADD3 R9, R9, R17, RZ ;  /* 0x0000001109097210 */ /* 0x000fc60007ffe0ff */
[----:B------:R-:W-:Y:S02]  /*0330*/  IMAD R17, R57, c[0x0][0x1d8], RZ ;  /* 0x0000760039117a24 */ /* 0x000fe400078e02ff */
[----:B------:R-:W-:-:S04]  /*0340*/  IMAD.HI.U32 R53, R7, R2, RZ ;  /* 0x0000000207357227 */ /* 0x000fc800078e00ff */
[----:B------:R-:W-:Y:S01]  /*0350*/  IMAD.WIDE.U32 R6, R54, c[0x0][0x278], RZ ;  /* 0x00009e0036067a25 */ /* 0x000fe200078e00ff */
[----:B------:R-:W-:-:S03]  /*0360*/  IADD3 R0, -R53, RZ, RZ ;  /* 0x000000ff35007210 */ /* 0x000fc60007ffe1ff */
[----:B------:R-:W-:Y:S01]  /*0370*/  IMAD R17, R58, c[0x0][0x1dc], R17 ;  /* 0x000077003a117a24 */ /* 0x000fe200078e0211 */
[----:B------:R-:W-:Y:S01]  /*0380*/  IADD3 R7, R7, R15, RZ ;  /* 0x0000000f07077210 */ /* 0x000fe20007ffe0ff */
[----:B------:R-:W-:Y:S01]  /*0390*/  IMAD R0, R19, R0, R2 ;  /* 0x0000000013007224 */ /* 0x000fe200078e0202 */
[----:B------:R-:W-:Y:S01]  /*03a0*/  SHF.R.S32.HI R15, RZ, 0x1f, R13 ;  /* 0x0000001fff0f7819 */ /* 0x000fe2000001140d */
[----:B------:R-:W-:-:S03]  /*03b0*/  IMAD.WIDE.U32 R2, R54, c[0x0][0x1d0], RZ ;  /* 0x0000740036027a25 */ /* 0x000fc600078e00ff */
[----:B------:R-:W-:Y:S01]  /*03c0*/  ISETP.GT.U32.AND P4, PT, R19, R0, PT ;  /* 0x000000001300720c */ /* 0x000fe20003f84070 */
[----:B------:R-:W-:Y:S01]  /*03d0*/  IMAD.WIDE.U32 R4, R58, c[0x0][0x1e8], R4 ;  /* 0x00007a003a047a25 */ /* 0x000fe200078e0004 */
[----:B------:R-:W-:-:S03]  /*03e0*/  IADD3 R3, R3, R11, RZ ;  /* 0x0000000b03037210 */ /* 0x000fc60007ffe0ff */
[----:B------:R-:W-:-:S04]  /*03f0*/  IMAD.WIDE.U32 R6, R58, c[0x0][0x280], R6 ;  /* 0x0000a0003a067a25 */ /* 0x000fc800078e0006 */
[----:B------:R-:W-:Y:S01]  /*0400*/  IMAD.WIDE.U32 R2, R58, c[0x0][0x1d8], R2 ;  /* 0x000076003a027a25 */ /* 0x000fe200078e0002 */
[----:B------:R-:W-:-:S03]  /*0410*/  IADD3 R45, P5, R13, R6, RZ ;  /* 0x000000060d2d7210 */ /* 0x000fc60007fbe0ff */
[-C--:B------:R-:W-:Y:S01]  /*0420*/  @!P4 IADD3 R0, R0, -R19.reuse, RZ ;  /* 0x800000130000c210 */ /* 0x080fe20007ffe0ff */
[----:B------:R-:W-:Y:S01]  /*0430*/  IMAD R21, R58, c[0x0][0x284], R21 ;  /* 0x0000a1003a157a24 */ /* 0x000fe200078e0215 */
[----:B------:R-:W-:Y:S01]  /*0440*/  @!P4 IADD3 R53, R53, 0x1, RZ ;  /* 0x000000013535c810 */ /* 0x000fe20007ffe0ff */
[----:B------:R-:W-:Y:S01]  /*0450*/  IMAD R23, R132, c[0x0][0x1b0], RZ ;  /* 0x00006c0084177a24 */ /* 0x000fe200078e02ff */
[----:B------:R-:W-:Y:S01]  /*0460*/  ISETP.GE.U32.AND P2, PT, R0, R19, PT ;  /* 0x000000130000720c */ /* 0x000fe20003f46070 */
[----:B------:R-:W-:Y:S01]  /*0470*/  IMAD R19, R57, c[0x0][0x1e8], RZ ;  /* 0x00007a0039137a24 */ /* 0x000fe200078e02ff */
[----:B------:R-:W-:Y:S01]  /*0480*/  IADD3 R47, P4, R13, R4, RZ ;  /* 0x000000040d2f7210 */ /* 0x000fe20007f9e0ff */
[----:B------:R-:W-:Y:S01]  /*0490*/  IMAD.WIDE.U32 R10, R54, c[0x0][0x1b0], RZ ;  /* 0x00006c00360a7a25 */ /* 0x000fe200078e00ff */
[----:B------:R-:W-:-:S03]  /*04a0*/  IADD3.X R6, R15, R7, R21, P5, !PT ;  /* 0x000000070f067210 */ /* 0x000fc60002ffe415 */
[----:B------:R-:W-:Y:S02]  /*04b0*/  IMAD R19, R58, c[0x0][0x1ec], R19 ;  /* 0x00007b003a137a24 */ /* 0x000fe400078e0213 */
[----:B------:R-:W-:-:S03]  /*04c0*/  IMAD R23, R54, c[0x0][0x1b4], R23 ;  /* 0x00006d0036177a24 */ /* 0x000fc600078e0217 */
[----:B------:R-:W-:Y:S02]  /*04d0*/  IADD3.X R4, R15, R5, R19, P4, !PT ;  /* 0x000000050f047210 */ /* 0x000fe400027fe413 */
[----:B------:R-:W-:Y:S02]  /*04e0*/  @P2 IADD3 R53, R53, 0x1, RZ ;  /* 0x0000000135352810 */ /* 0x000fe40007ffe0ff */
[----:B------:R-:W-:Y:S02]  /*04f0*/  IADD3 R49, P2, R13, R2, RZ ;  /* 0x000000020d317210 */ /* 0x000fe40007f5e0ff */
[----:B------:R-:W-:Y:S02]  /*0500*/  @!P1 IADD3 R53, -R53, RZ, RZ ;  /* 0x000000ff35359210 */ /* 0x000fe40007ffe1ff */
[----:B------:R-:W-:Y:S02]  /*0510*/  @!P0 LOP3.LUT R53, RZ, c[0x0][0x178], RZ, 0x33, !PT ;  /* 0x00005e00ff358a12 */ /* 0x000fe400078e33ff */
[----:B------:R-:W-:-:S02]  /*0520*/  IADD3.X R2, R15, R3, R17, P2, !PT ;  /* 0x000000030f027210 */ /* 0x000fc400017fe411 */
[----:B------:R-:W-:Y:S01]  /*0530*/  LEA R48, P0, R49, c[0x0][0x240], 0x1 ;  /* 0x0000900031307a11 */ /* 0x000fe200078008ff */
[----:B------:R-:W-:Y:S01]  /*0540*/  IMAD.WIDE.U32 R8, R53, c[0x0][0x1a8], R8 ;  /* 0x00006a0035087a25 */ /* 0x000fe200078e0008 */
[----:B------:R-:W-:Y:S02]  /*0550*/  SHF.R.S32.HI R130, RZ, 0x1f, R53 ;  /* 0x0000001fff827819 */ /* 0x000fe40000011435 */
[----:B------:R-:W-:Y:S02]  /*0560*/  LEA.HI.X R49, R49, c[0x0][0x244], R2, 0x1, P0 ;  /* 0x0000910031317a11 */ /* 0x000fe400000f0c02 */
[----:B------:R-:W-:Y:S01]  /*0570*/  ISETP.NE.U32.AND P0, PT, RZ, c[0x0][0x260], PT ;  /* 0x00009800ff007a0c */ /* 0x000fe20003f05070 */
[C---:B------:R-:W-:Y:S01]  /*0580*/  IMAD R0, R130.reuse, c[0x0][0x1a8], RZ ;  /* 0x00006a0082007a24 */ /* 0x040fe200078e02ff */
        /* <DEDUP_REMOVED lines=44> */
.L_x_4675:
        /* <DEDUP_REMOVED lines=10> */
[----:B------:R-:W-:-:S04]  /*08f0*/  IADD3 R5, R5, R50, RZ ;  /* 0x0000003205057210 */ /* 0x000fc80007ffe0ff */
[----:B------:R-:W-:Y:S01]  /*0900*/  SHF.L.U32 R59, R5, 0x4, RZ ;  /* 0x00000004053b7819 */ /* 0x000fe200000006ff */
[----:B--2---:R-:W-:Y:S04]  /*0910*/  STS.128 [R0], R12 ;  /* 0x0000000c00007388 */ /* 0x004fe80000000c00 */
[----:B---3--:R0:W-:Y:S01]  /*0920*/  STS.128 [R0+0x200], R16 ;  /* 0x0002001000007388 */ /* 0x0081e20000000c00 */
[----:B------:R-:W-:-:S06]  /*0930*/  NOP ;  /* 0x0000000000007918 */ /* 0x000fcc0000000000 */
[----:B------:R-:W1:Y:S04]  /*0940*/  LDS.128 R4, [R59] ;  /* 0x000000003b047984 */ /* 0x000e680000000c00 */
[----:B------:R-:W-:Y:S04]  /*0950*/  LDS.128 R8, [R59+0x10] ;  /* 0x000010003b087984 */ /* 0x000fe80000000c00 */
[----:B------:R-:W-:Y:S06]  /*0960*/  BAR.SYNC.DEFER_BLOCKING 0x0 ;  /* 0x0000000000007b1d */ /* 0x000fec0000010000 */
[----:B------:R-:W2:Y:S04]  /*0970*/  LDG.E.128 R24, [R32.64] ;  /* 0x0000000420187981 */ /* 0x000ea8000c1e1d00 */
[----:B------:R-:W3:Y:S01]  /*0980*/  LDG.E.128 R64, [R32.64+0x200] ;  /* 0x0002000420407981 */ /* 0x000ee2000c1e1d00 */
[----:B0-----:R-:W-:-:S03]  /*0990*/  IMAD.WIDE R16, R36, 0x10, R44 ;  /* 0x0000001024107825 */ /* 0x001fc600078e022c */
[----:B--2---:R0:W-:Y:S04]  /*09a0*/  STS.128 [R0], R24 ;  /* 0x0000001800007388 */ /* 0x0041e80000000c00 */
[----:B---3--:R-:W-:Y:S01]  /*09b0*/  STS.128 [R0+0x200], R64 ;  /* 0x0002004000007388 */ /* 0x008fe20000000c00 */
[----:B------:R-:W-:-:S06]  /*09c0*/  NOP ;  /* 0x0000000000007918 */ /* 0x000fcc0000000000 */
[----:B------:R-:W2:Y:S04]  /*09d0*/  LDS.128 R20, [R59] ;  /* 0x000000003b147984 */ /* 0x000ea80000000c00 */
[----:B------:R-:W-:Y:S04]  /*09e0*/  LDS.128 R12, [R59+0x10] ;  /* 0x000010003b0c7984 */ /* 0x000fe80000000c00 */
[----:B------:R-:W-:Y:S06]  /*09f0*/  BAR.SYNC.DEFER_BLOCKING 0x0 ;  /* 0x0000000000007b1d */ /* 0x000fec0000010000 */
[----:B------:R-:W3:Y:S04]  /*0a00*/  LDG.E.128 R68, [R16.64] ;  /* 0x0000000410447981 */ /* 0x000ee8000c1e1d00 */
[----:B------:R-:W4:Y:S01]  /*0a10*/  LDG.E.128 R72, [R16.64+0x200] ;  /* 0x0002000410487981 */ /* 0x000f22000c1e1d00 */
[--C-:B-1----:R-:W-:Y:S01]  /*0a20*/  HADD2.F32 R18, -RZ, R4.reuse.H0_H0 ;  /* 0x20000004ff127230 */ /* 0x102fe20000004100 */
[----:B0-----:R-:W-:Y:S01]  /*0a30*/  MOV R27, c[0x0][0x16c] ;  /* 0x00005b00001b7a02 */ /* 0x001fe20000000f00 */
[----:B------:R-:W-:Y:S01]  /*0a40*/  HADD2.F32 R19, -RZ, R4.H1_H1 ;  /* 0x30000004ff137230 */ /* 0x000fe20000004100 */
[----:B------:R-:W-:Y:S01]  /*0a50*/  BSSY B0, `(.L_x_4594) ;  /* 0x0000054000007945 */ /* 0x000fe20003800000 */
[--C-:B------:R-:W-:Y:S01]  /*0a60*/  HADD2.F32 R24, -RZ, R5.reuse.H0_H0 ;  /* 0x20000005ff187230 */ /* 0x100fe20000004100 */
[----:B------:R-:W-:Y:S01]  /*0a70*/  ISETP.GE.AND P5, PT, R27, 0x1, PT ;  /* 0x000000011b00780c */ /* 0x000fe20003fa6270 */
[----:B------:R-:W-:-:S02]  /*0a80*/  HADD2.F32 R25, -RZ, R5.H1_H1 ;  /* 0x30000005ff197230 */ /* 0x000fc40000004100 */
[----:B------:R-:W-:Y:S02]  /*0a90*/  HADD2.F32 R26, -RZ, R6.H0_H0 ;  /* 0x20000006ff1a7230 */ /* 0x000fe40000004100 */
[--C-:B--2---:R-:W-:Y:S02]  /*0aa0*/  HADD2.F32 R34, -RZ, R22.reuse.H0_H0 ;  /* 0x20000016ff227230 */ /* 0x104fe40000004100 */
[----:B------:R-:W-:Y:S02]  /*0ab0*/  HADD2.F32 R96, -RZ, R21.H1_H1 ;  /* 0x30000015ff607230 */ /* 0x000fe40000004100 */
[----:B------:R-:W-:Y:S01]  /*0ac0*/  HADD2.F32 R22, -RZ, R22.H1_H1 ;  /* 0x30000016ff167230 */ /* 0x000fe20000004100 */
[--C-:B-----5:R-:W-:Y:S01]  /*0ad0*/  FADD.FTZ R113, R34, R55.reuse ;  /* 0x0000003722717221 */ /* 0x120fe20000010000 */
[----:B------:R-:W-:Y:S01]  /*0ae0*/  HADD2.F32 R100, -RZ, R23.H1_H1 ;  /* 0x30000017ff647230 */ /* 0x000fe20000004100 */
[--C-:B------:R-:W-:Y:S02]  /*0af0*/  FADD.FTZ R96, R96, R55.reuse ;  /* 0x0000003760607221 */ /* 0x100fe40000010000 */
[----:B------:R-:W-:Y:S01]  /*0b00*/  FADD.FTZ R98, R22, R55 ;  /* 0x0000003716627221 */ /* 0x000fe20000010000 */
[----:B------:R-:W-:-:S02]  /*0b10*/  FSETP.GTU.FTZ.AND P0, PT, R113, 20, PT ;  /* 0x41a000007100780b */ /* 0x000fc40003f1c000 */
[----:B------:R-:W-:Y:S02]  /*0b20*/  FSETP.GTU.FTZ.AND P1, PT, R96, 20, PT ;  /* 0x41a000006000780b */ /* 0x000fe40003f3c000 */
[----:B------:R-:W-:Y:S01]  /*0b30*/  FSETP.GTU.FTZ.AND P6, PT, R98, 20, PT ;  /* 0x41a000006200780b */ /* 0x000fe20003fdc000 */
[----:B---3--:R-:W-:Y:S04]  /*0b40*/  STS.128 [R0], R68 ;  /* 0x0000004400007388 */ /* 0x008fe80000000c00 */
[----:B----4-:R-:W-:Y:S01]  /*0b50*/  STS.128 [R0+0x200], R72 ;  /* 0x0002004800007388 */ /* 0x010fe20000000c00 */
[----:B------:R-:W-:-:S06]  /*0b60*/  NOP ;  /* 0x0000000000007918 */ /* 0x000fcc0000000000 */
[----:B------:R-:W0:Y:S02]  /*0b70*/  LDS.128 R104, [R59] ;  /* 0x000000003b687984 */ /* 0x000e240000000c00 */
[--C-:B0-----:R-:W-:Y:S02]  /*0b80*/  HADD2.F32 R93, -RZ, R104.reuse.H0_H0 ;  /* 0x20000068ff5d7230 */ /* 0x101fe40000004100 */
[----:B------:R-:W-:Y:S02]  /*0b90*/  HADD2.F32 R95, -RZ, R104.H1_H1 ;  /* 0x30000068ff5f7230 */ /* 0x000fe40000004100 */
[--C-:B------:R-:W-:Y:S01]  /*0ba0*/  HADD2.F32 R97, -RZ, R105.reuse.H0_H0 ;  /* 0x20000069ff617230 */ /* 0x100fe20000004100 */
[----:B------:R-:W-:Y:S01]  /*0bb0*/  FFMA.FTZ R18, R93, R18, R60 ;  /* 0x000000125d127223 */ /* 0x000fe2000001003c */
[----:B------:R-:W-:Y:S02]  /*0bc0*/  HADD2.F32 R99, -RZ, R105.H1_H1 ;  /* 0x30000069ff637230 */ /* 0x000fe40000004100 */
[--C-:B------:R-:W-:Y:S01]  /*0bd0*/  HADD2.F32 R101, -RZ, R106.reuse.H0_H0 ;  /* 0x2000006aff657230 */ /* 0x100fe20000004100 */
[----:B------:R-:W-:Y:S01]  /*0be0*/  FFMA.FTZ R18, R95, R19, R18 ;  /* 0x000000135f127223 */ /* 0x000fe20000010012 */
[----:B------:R-:W-:-:S02]  /*0bf0*/  HADD2.F32 R103, -RZ, R106.H1_H1 ;  /* 0x3000006aff677230 */ /* 0x000fc40000004100 */
[--C-:B------:R-:W-:Y:S01]  /*0c00*/  HADD2.F32 R105, -RZ, R107.reuse.H0_H0 ;  /* 0x2000006bff697230 */ /* 0x100fe20000004100 */
[----:B------:R-:W-:Y:S01]  /*0c10*/  FFMA.FTZ R24, R97, R24, R18 ;  /* 0x0000001861187223 */ /* 0x000fe20000010012 */
[----:B------:R-:W-:Y:S01]  /*0c20*/  HADD2.F32 R107, -RZ, R107.H1_H1 ;  /* 0x3000006bff6b7230 */ /* 0x000fe20000004100 */
[----:B------:R-:W0:Y:S01]  /*0c30*/  LDS.128 R16, [R59+0x10] ;  /* 0x000010003b107984 */ /* 0x000e220000000c00 */
[----:B------:R-:W-:Y:S01]  /*0c40*/  HADD2.F32 R60, -RZ, R23.H0_H0 ;  /* 0x20000017ff3c7230 */ /* 0x000fe20000004100 */
[----:B------:R-:W-:Y:S01]  /*0c50*/  FFMA.FTZ R24, R99, R25, R24 ;  /* 0x0000001963187223 */ /* 0x000fe20000010018 */
[----:B------:R-:W-:Y:S02]  /*0c60*/  HADD2.F32 R25, -RZ, R6.H1_H1 ;  /* 0x30000006ff197230 */ /* 0x000fe40000004100 */
[----:B------:R-:W-:Y:S01]  /*0c70*/  HADD2.F32 R23, -RZ, R8.H0_H0 ;  /* 0x20000008ff177230 */ /* 0x000fe20000004100 */
[----:B------:R-:W-:Y:S01]  /*0c80*/  FFMA.FTZ R24, R101, R26, R24 ;  /* 0x0000001a65187223 */ /* 0x000fe20000010018 */
[----:B------:R-:W-:Y:S01]  /*0c90*/  HADD2.F32 R26, -RZ, R7.H0_H0 ;  /* 0x20000007ff1a7230 */ /* 0x000fe20000004100 */
[----:B------:R-:W-:-:S02]  /*0ca0*/  FADD.FTZ R115, R60, R55 ;  /* 0x000000373c737221 */ /* 0x000fc40000010000 */
[----:B------:R-:W-:Y:S01]  /*0cb0*/  FFMA.FTZ R24, R103, R25, R24 ;  /* 0x0000001967187223 */ /* 0x000fe20000010018 */
[----:B------:R-:W-:-:S03]  /*0cc0*/  HADD2.F32 R25, -RZ, R7.H1_H1 ;  /* 0x30000007ff197230 */ /* 0x000fc60000004100 */
[----:B------:R-:W-:Y:S01]  /*0cd0*/  FFMA.FTZ R62, R105, R26, R24 ;  /* 0x0000001a693e7223 */ /* 0x000fe20000010018 */
[--C-:B------:R-:W-:Y:S02]  /*0ce0*/  HADD2.F32 R24, -RZ, R20.reuse.H0_H0 ;  /* 0x20000014ff187230 */ /* 0x100fe40000004100 */
[----:B------:R-:W-:Y:S01]  /*0cf0*/  HADD2.F32 R20, -RZ, R20.H1_H1 ;  /* 0x30000014ff147230 */ /* 0x000fe20000004100 */
[----:B------:R-:W-:Y:S01]  /*0d00*/  FFMA.FTZ R62, R107, R25, R62 ;  /* 0x000000196b3e7223 */ /* 0x000fe2000001003e */
[----:B------:R-:W-:Y:S01]  /*0d10*/  HADD2.F32 R26, -RZ, R21.H0_H0 ;  /* 0x20000015ff1a7230 */ /* 0x000fe20000004100 */
[--C-:B------:R-:W-:Y:S02]  /*0d20*/  FADD.FTZ R109, R24, R55.reuse ;  /* 0x00000037186d7221 */ /* 0x100fe40000010000 */
[--C-:B------:R-:W-:Y:S02]  /*0d30*/  FADD.FTZ R94, R20, R55.reuse ;  /* 0x00000037145e7221 */ /* 0x100fe40000010000 */
[----:B------:R-:W-:Y:S01]  /*0d40*/  FADD.FTZ R111, R26, R55 ;  /* 0x000000371a6f7221 */ /* 0x000fe20000010000 */
[----:B------:R-:W-:-:S02]  /*0d50*/  FSETP.GTU.FTZ.AND P4, PT, R109, 20, PT ;  /* 0x41a000006d00780b */ /* 0x000fc40003f9c000 */
[----:B------:R-:W-:Y:S02]  /*0d60*/  FSETP.GTU.FTZ.AND P3, PT, R94, 20, PT ;  /* 0x41a000005e00780b */ /* 0x000fe40003f7c000 */
[----:B------:R-:W-:Y:S01]  /*0d70*/  FSETP.GTU.FTZ.AND P2, PT, R111, 20, PT ;  /* 0x41a000006f00780b */ /* 0x000fe20003f5c000 */
[----:B0-----:R-:W-:-:S08]  /*0d80*/  HADD2.F32 R117, -RZ, R16.H0_H0 ;  /* 0x20000010ff757230 */ /* 0x001fd00000004100 */
        /* <DEDUP_REMOVED lines=32> */
.L_x_4595:
[----:B------:R-:W-:Y:S05]  /*0f90*/  BSYNC B0 ;  /* 0x0000000000007941 */ /* 0x000fea0003800000 */
.L_x_4594:
        /* <DEDUP_REMOVED lines=39> */
.L_x_4597:
[----:B------:R-:W-:Y:S05]  /*1210*/  BSYNC B0 ;  /* 0x0000000000007941 */ /* 0x000fea0003800000 */
.L_x_4596:
        /* <DEDUP_REMOVED lines=39> */
.L_x_4599:
[----:B------:R-:W-:Y:S05]  /*1490*/  BSYNC B0 ;  /* 0x0000000000007941 */ /* 0x000fea0003800000 */
.L_x_4598:
        /* <DEDUP_REMOVED lines=39> */
.L_x_4601:
[----:B------:R-:W-:Y:S05]  /*1710*/  BSYNC B0 ;  /* 0x0000000000007941 */ /* 0x000fea0003800000 */
.L_x_4600:
        /* <DEDUP_REMOVED lines=39> */
.L_x_4603:
[----:B------:R-:W-:Y:S05]  /*1990*/  BSYNC B0 ;  /* 0x0000000000007941 */ /* 0x000fea0003800000 */
.L_x_4602:
        /* <DEDUP_REMOVED lines=39> */
.L_x_4605:
[----:B------:R-:W-:Y:S05]  /*1c10*/  BSYNC B0 ;  /* 0x0000000000007941 */ /* 0x000fea0003800000 */
.L_x_4604:
        /* <DEDUP_REMOVED lines=39> */
.L_x_4607:
[----:B------:R-:W-:Y:S05]  /*1e90*/  BSYNC B0 ;  /* 0x0000000000007941 */ /* 0x000fea0003800000 */
.L_x_4606:
[----:B------:R-:W-:Y:S01]  /*1ea0*/  BSSY B0, `(.L_x_4608) ;  /* 0x0000028000007945 */ /* 0x000fe20003800000 */
[----:B------:R-:W-:Y:S01]  /*1eb0*/  FSETP.GTU.FTZ.AND P4, PT, R135, 20, PT ;  /* 0x41a000008700780b */ /* 0x000fe20003f9c000 */
[--C-:B------:R-:W-:Y:S01]  /*1ec0*/  HADD2.F32 R16, -RZ, R15.reuse.H0_H0 ;  /* 0x2000000fff107230 */ /* 0x100fe20000004100 */
[----:B------:R-:W-:Y:S01]  /*1ed0*/  FFMA.FTZ R62, R133, R17, R62 ;  /* 0x00000011853e7223 */ /* 0x000fe2000001003e */
        /* <DEDUP_REMOVED lines=36> */
.L_x_4609:
[----:B------:R-:W-:Y:S05]  /*2120*/  BSYNC B0 ;  /* 0x0000000000007941 */ /* 0x000fea0003800000 */
.L_x_4608:
        /* <DEDUP_REMOVED lines=39> */
.L_x_4611:
[----:B------:R-:W-:Y:S05]  /*23a0*/  BSYNC B0 ;  /* 0x0000000000007941 */ /* 0x000fea0003800000 */
.L_x_4610:
        /* <DEDUP_REMOVED lines=38> */
.L_x_4613:
[----:B------:R-:W-:Y:S05]  /*2610*/  BSYNC B0 ;  /* 0x0000000000007941 */ /* 0x000fea0003800000 */
.L_x_4612:
        /* <DEDUP_REMOVED lines=38> */
.L_x_4615:
[----:B------:R-:W-:Y:S05]  /*2880*/  BSYNC B0 ;  /* 0x0000000000007941 */ /* 0x000fea0003800000 */
.L_x_4614:
        /* <DEDUP_REMOVED lines=33> */
.L_x_4617:
[----:B------:R-:W-:Y:S05]  /*2aa0*/  BSYNC B0 ;  /* 0x0000000000007941 */ /* 0x000fea0003800000 */
.L_x_4616:
        /* <DEDUP_REMOVED lines=33> */
.L_x_4619:
[----:B------:R-:W-:Y:S05]  /*2cc0*/  BSYNC B0 ;  /* 0x0000000000007941 */ /* 0x000fea0003800000 */
.L_x_4618:
        /* <DEDUP_REMOVED lines=33> */
.L_x_4621:
[----:B------:R-:W-:Y:S05]  /*2ee0*/  BSYNC B0 ;  /* 0x0000000000007941 */ /* 0x000fea0003800000 */
.L_x_4620:
        /* <DEDUP_REMOVED lines=33> */
.L_x_4623:
[----:B------:R-:W-:Y:S05]  /*3100*/  BSYNC B0 ;  /* 0x0000000000007941 */ /* 0x000fea0003800000 */
.L_x_4622:
        /* <DEDUP_REMOVED lines=33> */
.L_x_4625:
[----:B------:R-:W-:Y:S05]  /*3320*/  BSYNC B0 ;  /* 0x0000000000007941 */ /* 0x000fea0003800000 */
.L_x_4624:
        /* <DEDUP_REMOVED lines=23> */
.L_x_4674:
        /* <DEDUP_REMOVED lines=13> */
[----:B------:R-:W-:-:S03]  /*3570*/  IMAD R26, R24, c[0x0][0x188], RZ ;  /* 0x00006200181a7a24 */ /* 0x000fc600078e02ff */
[----:B------:R-:W-:Y:S01]  /*3580*/  IADD3 R23, R23, R25, RZ ;  /* 0x0000001917177210 */ /* 0x000fe20007ffe0ff */
[C---:B------:R-:W-:Y:S02]  /*3590*/  IMAD R27, R139.reuse, c[0x0][0x18c], R26 ;  /* 0x000063008b1b7a24 */ /* 0x040fe400078e021a */
[----:B------:R-:W-:Y:S02]  /*35a0*/  IMAD R26, R24, c[0x0][0x1c0], RZ ;  /* 0x00007000181a7a24 */ /* 0x000fe400078e02ff */
[----:B------:R-:W-:-:S04]  /*35b0*/  IMAD.WIDE.U32 R22, R139, c[0x0][0x188], R22 ;  /* 0x000062008b167a25 */ /* 0x000fc800078e0016 */
[----:B------:R-:W-:Y:S01]  /*35c0*/  IMAD.WIDE.U32 R24, R139, c[0x0][0x1c0], RZ ;  /* 0x000070008b187a25 */ /* 0x000fe200078e00ff */
[----:B0-----:R-:W-:Y:S02]  /*35d0*/  IADD3 R21, R23, R27, RZ ;  /* 0x0000001b17157210 */ /* 0x001fe40007ffe0ff */
[----:B------:R-:W-:Y:S01]  /*35e0*/  LEA R144, P0, R22, c[0x0][0x220], 0x2 ;  /* 0x0000880016907a11 */ /* 0x000fe200078010ff */
[----:B------:R-:W-:-:S03]  /*35f0*/  IMAD R23, R139, c[0x0][0x1c4], R26 ;  /* 0x000071008b177a24 */ /* 0x000fc600078e021a */
[----:B------:R-:W-:Y:S02]  /*3600*/  LEA.HI.X R145, R22, c[0x0][0x224], R21, 0x2, P0 ;  /* 0x0000890016917a11 */ /* 0x000fe400000f1415 */
[C---:B------:R-:W-:Y:S02]  /*3610*/  LEA R34, P0, R24.reuse, R41, 0x1 ;  /* 0x0000002918227211 */ /* 0x040fe400078008ff */
[----:B------:R-:W-:Y:S01]  /*3620*/  IADD3 R21, R25, R23, RZ ;  /* 0x0000001719157210 */ /* 0x000fe20007ffe0ff */
[----:B------:R-:W4:Y:S03]  /*3630*/  LDG.E R106, [R144.64] ;  /* 0x00000004906a7981 */ /* 0x000f26000c1e1900 */
[----:B------:R-:W-:-:S05]  /*3640*/  LEA.HI.X R35, R24, R40, R21, 0x1, P0 ;  /* 0x0000002818237211 */ /* 0x000fca00000f0c15 */
[----:B------:R-:W-:Y:S01]  /*3650*/  IMAD.WIDE R34, R36, 0x10, R34 ;  /* 0x0000001024227825 */ /* 0x000fe200078e0222 */
[----:B--2---:R0:W-:Y:S04]  /*3660*/  STS.128 [R0], R12 ;  /* 0x0000000c00007388 */ /* 0x0041e80000000c00 */
[----:B---3--:R1:W-:Y:S01]  /*3670*/  STS.128 [R0+0x200], R16 ;  /* 0x0002001000007388 */ /* 0x0083e20000000c00 */
[----:B------:R-:W-:-:S06]  /*3680*/  NOP ;  /* 0x0000000000007918 */ /* 0x000fcc0000000000 */
[----:B------:R2:W3:Y:S04]  /*3690*/  LDG.E.128 R20, [R34.64] ;  /* 0x0000000422147981 */ /* 0x0004e8000c1e1d00 */
[----:B------:R2:W3:Y:S01]  /*36a0*/  LDG.E.128 R24, [R34.64+0x200] ;  /* 0x0002000422187981 */ /* 0x0004e2000c1e1d00 */
[----:B------:R-:W-:Y:S02]  /*36b0*/  IADD3 R114, R39, -0x1, RZ ;  /* 0xffffffff27727810 */ /* 0x000fe40007ffe0ff */
[----:B------:R-:W-:Y:S01]  /*36c0*/  SHF.L.U32 R118, R52, 0x1, RZ ;  /* 0x0000000134767819 */ /* 0x000fe200000006ff */
[----:B------:R-:W-:Y:S01]  /*36d0*/  LDS.128 R16, [R59+0x10] ;  /* 0x000010003b107984 */ /* 0x000fe20000000c00 */
[----:B------:R-:W-:Y:S02]  /*36e0*/  LEA.HI R116, R114, R114, RZ, 0x1 ;  /* 0x0000007272747211 */ /* 0x000fe400078f08ff */
[----:B0-----:R-:W-:-:S02]  /*36f0*/  LOP3.LUT R15, R118, 0xffffffc0, RZ, 0xc0, !PT ;  /* 0xffffffc0760f7812 */ /* 0x001fc400078ec0ff */
[----:B------:R-:W-:Y:S02]  /*3700*/  LOP3.LUT R13, R116, 0xfffffe, RZ, 0xc0, !PT ;  /* 0x00fffffe740d7812 */ /* 0x000fe400078ec0ff */
[----:B------:R-:W-:Y:S02]  /*3710*/  IADD3 R147, R15, R50, RZ ;  /* 0x000000320f937210 */ /* 0x000fe40007ffe0ff */
[----:B------:R-:W-:Y:S02]  /*3720*/  IADD3 R114, R114, -R13, RZ ;  /* 0x8000000d72727210 */ /* 0x000fe40007ffe0ff */
[----:B------:R0:W2:Y:S01]  /*3730*/  LDS.128 R12, [R59] ;  /* 0x000000003b0c7984 */ /* 0x0000a20000000c00 */
[----:B------:R-:W-:Y:S01]  /*3740*/  ISETP.NE.AND P1, PT, R52, RZ, PT ;  /* 0x000000ff3400720c */ /* 0x000fe20003f25270 */
[----:B----4-:R-:W-:-:S04]  /*3750*/  FMUL.FTZ R155, R106, 1.4426950216293334961 ;  /* 0x3fb8aa3b6a9b7820 */ /* 0x010fc80000410000 */
[----:B------:R-:W-:Y:S01]  /*3760*/  FMUL.FTZ R160, R155, R109 ;  /* 0x0000006d9ba07220 */ /* 0x000fe20000410000 */
[C---:B-1----:R-:W-:Y:S02]  /*3770*/  SHF.L.U32 R0, R147.reuse, 0x4, RZ ;  /* 0x0000000493007819 */ /* 0x042fe400000006ff */
[----:B------:R-:W-:-:S03]  /*3780*/  IADD3 R147, R147, R50, RZ ;  /* 0x0000003293937210 */ /* 0x000fc60007ffe0ff */
[----:B------:R-:W-:Y:S01]  /*3790*/  MUFU.EX2 R160, R160 ;  /* 0x000000a000a07308 */ /* 0x000fe20000000800 */
[----:B0-----:R-:W-:Y:S02]  /*37a0*/  SHF.L.U32 R59, R147, 0x4, RZ ;  /* 0x00000004933b7819 */ /* 0x001fe400000006ff */
[----:B------:R-:W-:Y:S02]  /*37b0*/  IADD3 R116, R52, 0x200, RZ ;  /* 0x0000020034747810 */ /* 0x000fe40007ffe0ff */
[----:B------:R-:W-:Y:S02]  /*37c0*/  @!P1 LEA R116, R114, R139, 0x8 ;  /* 0x0000008b72749211 */ /* 0x000fe400078e40ff */
[----:B------:R-:W-:Y:S01]  /*37d0*/  LOP3.LUT P0, RZ, R52, 0x1f, RZ, 0xc0, !PT ;  /* 0x0000001f34ff7812 */ /* 0x000fe2000780c0ff */
[----:B------:R-:W-:Y:S01]  /*37e0*/  FMUL.FTZ R149, R155, R94 ;  /* 0x0000005e9b957220 */ /* 0x000fe20000410000 */
[----:B------:R-:W-:Y:S02]  /*37f0*/  SHF.L.U32 R153, R116, 0x2, RZ ;  /* 0x0000000274997819 */ /* 0x000fe400000006ff */
[----:B------:R-:W-:Y:S01]  /*3800*/  ISETP.LT.OR P0, PT, R39, 0x2, P0 ;  /* 0x000000022700780c */ /* 0x000fe20000701670 */
[----:B------:R-:W-:-:S02]  /*3810*/  FMUL.FTZ R148, R155, R111 ;  /* 0x0000006f9b947220 */ /* 0x000fc40000410000 */
[----:B------:R-:W0:Y:S01]  /*3820*/  MUFU.EX2 R149, R149 ;  /* 0x0000009500957308 */ /* 0x000e220000000800 */
[C---:B------:R-:W-:Y:S02]  /*3830*/  FMUL.FTZ R147, R155.reuse, R96 ;  /* 0x000000609b937220 */ /* 0x040fe40000410000 */
[----:B------:R-:W-:-:S05]  /*3840*/  FMUL.FTZ R150, R155, R113 ;  /* 0x000000719b967220 */ /* 0x000fca0000410000 */
[----:B------:R-:W1:Y:S01]  /*3850*/  MUFU.EX2 R148, R148 ;  /* 0x0000009400947308 */ /* 0x000e620000000800 */
[--C-:B--2---:R-:W-:Y:S01]  /*3860*/  HADD2.F32 R114, -RZ, R12.reuse.H0_H0 ;  /* 0x2000000cff727230 */ /* 0x104fe20000004100 */
[----:B------:R-:W-:Y:S01]  /*3870*/  @!P0 IADD3 R34, R39, -0x2, RZ ;  /* 0xfffffffe27228810 */ /* 0x000fe20007ffe0ff */
[----:B------:R-:W-:Y:S01]  /*3880*/  HADD2.F32 R118, -RZ, R12.H1_H1 ;  /* 0x3000000cff767230 */ /* 0x000fe20000004100 */
[----:B------:R-:W-:Y:S01]  /*3890*/  FMUL.FTZ R151, R155, R98 ;  /* 0x000000629b977220 */ /* 0x000fe20000410000 */
[----:B------:R-:W-:-:S03]  /*38a0*/  HADD2.F32 R12, -RZ, R4.H0_H0 ;  /* 0x20000004ff0c7230 */ /* 0x000fc60000004100 */
[----:B------:R-:W2:Y:S01]  /*38b0*/  MUFU.EX2 R147, R147 ;  /* 0x0000009300937308 */ /* 0x000ea20000000800 */
[----:B------:R-:W-:Y:S01]  /*38c0*/  HADD2.F32 R175, -RZ, R10.H1_H1 ;  /* 0x3000000affaf7230 */ /* 0x000fe20000004100 */
[----:B------:R-:W-:Y:S01]  /*38d0*/  @!P0 IMAD R145, R34, c[0x0][0x16c], R139 ;  /* 0x00005b0022918a24 */ /* 0x000fe200078e028b */
[----:B------:R-:W-:Y:S01]  /*38e0*/  HFMA2.MMA R34, -RZ, RZ, 1.875, 0 ;  /* 0x3f800000ff227435 */ /* 0x000fe200000001ff */
[--C-:B------:R-:W-:Y:S01]  /*38f0*/  HADD2.F32 R116, -RZ, R13.reuse.H0_H0 ;  /* 0x2000000dff747230 */ /* 0x100fe20000004100 */
[----:B------:R-:W-:Y:S01]  /*3900*/  FMUL.FTZ R152, R155, R115 ;  /* 0x000000739b987220 */ /* 0x000fe20000410000 */
[----:B------:R-:W-:Y:S02]  /*3910*/  HADD2.F32 R122, -RZ, R13.H1_H1 ;  /* 0x3000000dff7a7230 */ /* 0x000fe40000004100 */
[----:B------:R-:W4:Y:S01]  /*3920*/  MUFU.EX2 R150, R150 ;  /* 0x0000009600967308 */ /* 0x000f220000000800 */
[--C-:B------:R-:W-:Y:S01]  /*3930*/  HADD2.F32 R124, -RZ, R15.reuse.H0_H0 ;  /* 0x2000000fff7c7230 */ /* 0x100fe20000004100 */
[----:B------:R-:W-:Y:S01]  /*3940*/  FMUL.FTZ R13, R12, R109 ;  /* 0x0000006d0c0d7220 */ /* 0x000fe20000410000 */
[----:B------:R-:W-:Y:S01]  /*3950*/  HADD2.F32 R134, -RZ, R15.H1_H1 ;  /* 0x3000000fff867230 */ /* 0x000fe20000004100 */
[----:B------:R-:W-:Y:S01]  /*3960*/  FMUL.FTZ R12, R175, R112 ;  /* 0x00000070af0c7220 */ /* 0x000fe20000410000 */
[----:B------:R-:W-:-:S02]  /*3970*/  HADD2.F32 R15, -RZ, R5.H1_H1 ;  /* 0x30000005ff0f7230 */ /* 0x000fc40000004100 */
[----:B------:R-:W-:Y:S01]  /*3980*/  HADD2.F32 R166, -RZ, R10.H0_H0 ;  /* 0x2000000affa67230 */ /* 0x000fe20000004100 */
[----:B------:R-:W2:Y:S01]  /*3990*/  MUFU.EX2 R151, R151 ;  /* 0x0000009700977308 */ /* 0x000ea20000000800 */
[--C-:B------:R-:W-:Y:S01]  /*39a0*/  HADD2.F32 R136, -RZ, R17.reuse.H0_H0 ;  /* 0x20000011ff887230 */ /* 0x100fe20000004100 */
[----:B0-----:R-:W-:Y:S01]  /*39b0*/  FMUL.FTZ R175, R160, R149 ;  /* 0x00000095a0af7220 */ /* 0x001fe20000410000 */
[----:B------:R-:W-:Y:S01]  /*39c0*/  HADD2.F32 R142, -RZ, R17.H1_H1 ;  /* 0x30000011ff8e7230 */ /* 0x000fe20000004100 */
[----:B------:R-:W-:Y:S01]  /*39d0*/  MOV R35, RZ ;  /* 0x000000ff00237202 */ /* 0x000fe20000000f00 */
[----:B------:R-:W-:Y:S01]  /*39e0*/  HADD2.F32 R17, -RZ, R4.H1_H1 ;  /* 0x30000004ff117230 */ /* 0x000fe20000004100 */
[----:B------:R-:W-:Y:S01]  /*39f0*/  @!P0 IMAD.WIDE R144, R145, 0x8, R2 ;  /* 0x0000000891908825 */ /* 0x000fe200078e0202 */
[----:B------:R-:W-:Y:S01]  /*3a00*/  HADD2.F32 R164, -RZ, R9.H0_H0 ;  /* 0x20000009ffa47230 */ /* 0x000fe20000004100 */
[----:B------:R-:W0:Y:S01]  /*3a10*/  MUFU.EX2 R152, R152 ;  /* 0x0000009800987308 */ /* 0x000e220000000800 */
[--C-:B------:R-:W-:Y:S01]  /*3a20*/  HADD2.F32 R128, -RZ, R16.reuse.H0_H0 ;  /* 0x20000010ff807230 */ /* 0x100fe20000004100 */
[----:B------:R-:W-:Y:S01]  /*3a30*/  FMUL.FTZ R15, R15, R96 ;  /* 0x000000600f0f7220 */ /* 0x000fe20000410000 */
[----:B------:R-:W-:Y:S01]  /*3a40*/  HADD2.F32 R138, -RZ, R16.H1_H1 ;  /* 0x30000010ff8a7230 */ /* 0x000fe20000004100 */
[----:B------:R-:W-:Y:S01]  /*3a50*/  FMUL.FTZ R173, R166, R135 ;  /* 0x00000087a6ad7220 */ /* 0x000fe20000410000 */
[----:B------:R-:W-:Y:S01]  /*3a60*/  HADD2.F32 R16, -RZ, R5.H0_H0 ;  /* 0x20000005ff107230 */ /* 0x000fe20000004100 */
[----:B-1----:R-:W-:Y:S01]  /*3a70*/  FMUL.FTZ R166, R148, R175 ;  /* 0x000000af94a67220 */ /* 0x002fe20000410000 */
[----:B------:R-:W-:Y:S01]  /*3a80*/  HADD2.F32 R168, -RZ, R11.H0_H0 ;  /* 0x2000000bffa87230 */ /* 0x000fe20000004100 */
[----:B------:R-:W-:-:S02]  /*3a90*/  FMUL.FTZ R156, R155, R123 ;  /* 0x0000007b9b9c7220 */ /* 0x000fc40000410000 */
[----:B------:R-:W-:Y:S02]  /*3aa0*/  FMUL.FTZ R17, R17, R94 ;  /* 0x0000005e11117220 */ /* 0x000fe40000410000 */
[----:B------:R-:W-:Y:S01]  /*3ab0*/  FMUL.FTZ R167, R164, R129 ;  /* 0x00000081a4a77220 */ /* 0x000fe20000410000 */
[----:B------:R-:W-:Y:S01]  /*3ac0*/  HADD2.F32 R146, -RZ, R19.H1_H1 ;  /* 0x30000013ff927230 */ /* 0x000fe20000004100 */
[----:B------:R-:W-:Y:S02]  /*3ad0*/  FMUL.FTZ R164, R122, R15 ;  /* 0x0000000f7aa47220 */ /* 0x000fe40000410000 */
[----:B--2---:R-:W-:Y:S02]  /*3ae0*/  FMUL.FTZ R15, R147, R166 ;  /* 0x000000a6930f7220 */ /* 0x004fe40000410000 */
[----:B------:R-:W-:Y:S02]  /*3af0*/  FMUL.FTZ R157, R155, R102 ;  /* 0x000000669b9d7220 */ /* 0x000fe40000410000 */
[----:B------:R-:W-:Y:S01]  /*3b00*/  FMUL.FTZ R17, R118, R17 ;  /* 0x0000001176117220 */ /* 0x000fe20000410000 */
[----:B------:R-:W-:Y:S01]  /*3b10*/  HADD2.F32 R140, -RZ, R18.H0_H0 ;  /* 0x20000012ff8c7230 */ /* 0x000fe20000004100 */
[----:B------:R-:W-:Y:S01]  /*3b20*/  FMUL.FTZ R177, R168, R141 ;  /* 0x0000008da8b17220 */ /* 0x000fe20000410000 */
[----:B------:R-:W-:Y:S01]  /*3b30*/  MUFU.EX2 R156, R156 ;  /* 0x0000009c009c7308 */ /* 0x000fe20000000800 */
[----:B----4-:R-:W-:Y:S01]  /*3b40*/  FMUL.FTZ R168, R150, R15 ;  /* 0x0000000f96a87220 */ /* 0x010fe20000410000 */
[----:B------:R-:W-:-:S02]  /*3b50*/  HADD2.F32 R120, -RZ, R14.H0_H0 ;  /* 0x2000000eff787230 */ /* 0x000fc40000004100 */
[----:B------:R-:W-:Y:S01]  /*3b60*/  HADD2.F32 R126, -RZ, R14.H1_H1 ;  /* 0x3000000eff7e7230 */ /* 0x000fe20000004100 */
[----:B------:R-:W-:-:S03]  /*3b70*/  FMUL.FTZ R15, R151, R168 ;  /* 0x000000a8970f7220 */ /* 0x000fc60000410000 */
[----:B------:R-:W-:Y:S01]  /*3b80*/  MUFU.EX2 R157, R157 ;  /* 0x0000009d009d7308 */ /* 0x000fe20000000800 */
[----:B0-----:R-:W-:Y:S01]  /*3b90*/  FMUL.FTZ R172, R152, R15 ;  /* 0x0000000f98ac7220 */ /* 0x001fe20000410000 */
[----:B------:R-:W-:Y:S01]  /*3ba0*/  HADD2.F32 R163, -RZ, R7.H1_H1 ;  /* 0x30000007ffa37230 */ /* 0x000fe20000004100 */
[----:B------:R-:W-:Y:S01]  /*3bb0*/  FMUL.FTZ R159, R155, R129 ;  /* 0x000000819b9f7220 */ /* 0x000fe20000410000 */
[----:B------:R-:W-:-:S03]  /*3bc0*/  HADD2.F32 R165, -RZ, R8.H1_H1 ;  /* 0x30000008ffa57230 */ /* 0x000fc60000004100 */
[----:B------:R-:W-:Y:S02]  /*3bd0*/  FMUL.FTZ R163, R163, R100 ;  /* 0x00000064a3a37220 */ /* 0x000fe40000410000 */
[----:B------:R-:W-:Y:S02]  /*3be0*/  MUFU.EX2 R159, R159 ;  /* 0x0000009f009f7308 */ /* 0x000fe40000000800 */
[----:B------:R-:W-:Y:S02]  /*3bf0*/  FMUL.FTZ R168, R134, R163 ;  /* 0x000000a386a87220 */ /* 0x000fe40000410000 */
[----:B------:R-:W-:Y:S01]  /*3c00*/  FMUL.FTZ R165, R165, R102 ;  /* 0x00000066a5a57220 */ /* 0x000fe20000410000 */
[----:B------:R-:W-:Y:S01]  /*3c10*/  HADD2.F32 R171, -RZ, R9.H1_H1 ;  /* 0x30000009ffab7230 */ /* 0x000fe20000004100 */
[----:B------:R-:W-:Y:S02]  /*3c20*/  FMUL.FTZ R181, R155, R141 ;  /* 0x0000008d9bb57220 */ /* 0x000fe40000410000 */
[----:B------:R-:W-:-:S02]  /*3c30*/  FMUL.FTZ R174, R136, R167 ;  /* 0x000000a788ae7220 */ /* 0x000fc40000410000 */
[----:B------:R-:W-:Y:S02]  /*3c40*/  FMUL.FTZ R171, R171, R104 ;  /* 0x00000068abab7220 */ /* 0x000fe40000410000 */
[----:B------:R-:W-:Y:S01]  /*3c50*/  FMUL.FTZ R178, R155, R110 ;  /* 0x0000006e9bb27220 */ /* 0x000fe20000410000 */
[----:B------:R-:W-:Y:S01]  /*3c60*/  MUFU.EX2 R181, R181 ;  /* 0x000000b500b57308 */ /* 0x000fe20000000800 */
[----:B------:R-:W-:Y:S02]  /*3c70*/  FMUL.FTZ R171, R142, R171 ;  /* 0x000000ab8eab7220 */ /* 0x000fe40000410000 */
[----:B------:R-:W-:Y:S01]  /*3c80*/  FMUL.FTZ R173, R140, R173 ;  /* 0x000000ad8cad7220 */ /* 0x000fe20000410000 */
[----:B------:R-:W-:-:S04]  /*3c90*/  HADD2.F32 R179, -RZ, R11.H1_H1 ;  /* 0x3000000bffb37230 */ /* 0x000fc80000004100 */
[----:B------:R-:W-:Y:S01]  /*3ca0*/  MUFU.EX2 R178, R178 ;  /* 0x000000b200b27308 */ /* 0x000fe20000000800 */
[----:B------:R-:W-:Y:S01]  /*3cb0*/  FMUL.FTZ R179, R179, R110 ;  /* 0x0000006eb3b37220 */ /* 0x000fe20000410000 */
[----:B------:R-:W-:Y:S03]  /*3cc0*/  BSSY B0, `(.L_x_4627) ;  /* 0x0000058000007945 */ /* 0x000fe60003800000 */
[----:B------:R-:W-:Y:S01]  /*3cd0*/  FMUL.FTZ R179, R146, R179 ;  /* 0x000000b392b37220 */ /* 0x000fe20000410000 */
[----:B---3--:R-:W-:Y:S04]  /*3ce0*/  STS.128 [R0+0x840], R20 ;  /* 0x0008401400007388 */ /* 0x008fe80000000c00 */
[----:B------:R-:W-:Y:S01]  /*3cf0*/  STS.128 [R0+0xa40], R24 ;  /* 0x000a401800007388 */ /* 0x000fe20000000c00 */
[----:B------:R-:W-:-:S06]  /*3d00*/  NOP ;  /* 0x0000000000007918 */ /* 0x000fcc0000000000 */
[----:B------:R-:W0:Y:S04]  /*3d10*/  LDS.128 R20, [R59+0x840] ;  /* 0x000840003b147984 */ /* 0x000e280000000c00 */
[----:B------:R-:W1:Y:S04]  /*3d20*/  LDS.128 R24, [R59+0x850] ;  /* 0x000850003b187984 */ /* 0x000e680000000c00 */
[----:B------:R2:W-:Y:S04]  /*3d30*/  STS [R153+0x35c0], R160 ;  /* 0x0035c0a099007388 */ /* 0x0005e80000000800 */
[----:B------:R-:W-:Y:S01]  /*3d40*/  BAR.SYNC.DEFER_BLOCKING 0x0 ;  /* 0x0000000000007b1d */ /* 0x000fe20000010000 */
[----:B--2---:R-:W-:-:S06]  /*3d50*/  FMUL.FTZ R153, R155, R100 ;  /* 0x000000649b997220 */ /* 0x004fcc0000410000 */
[----:B------:R-:W2:Y:S01]  /*3d60*/  MUFU.EX2 R153, R153 ;  /* 0x0000009900997308 */ /* 0x000ea20000000800 */
[----:B------:R3:W5:Y:S02]  /*3d70*/  @!P0 LDG.E.64 R34, [R144.64] ;  /* 0x0000000490228981 */ /* 0x000764000c1e1b00 */
[----:B---3--:R-:W-:Y:S01]  /*3d80*/  HADD2.F32 R144, -RZ, R19.H0_H0 ;  /* 0x20000013ff907230 */ /* 0x008fe20000004100 */
[----:B------:R-:W-:Y:S02]  /*3d90*/  FMUL.FTZ R19, R16, R111 ;  /* 0x0000006f10137220 */ /* 0x000fe40000410000 */
[----:B------:R-:W-:Y:S01]  /*3da0*/  FMUL.FTZ R16, R114, R13 ;  /* 0x0000000d72107220 */ /* 0x000fe20000410000 */
[----:B------:R-:W-:Y:S01]  /*3db0*/  HADD2.F32 R145, -RZ, R18.H1_H1 ;  /* 0x30000012ff917230 */ /* 0x000fe20000004100 */
[----:B------:R-:W-:Y:S01]  /*3dc0*/  FMUL.FTZ R19, R116, R19 ;  /* 0x0000001374137220 */ /* 0x000fe20000410000 */
[----:B------:R-:W-:Y:S01]  /*3dd0*/  HADD2.F32 R18, -RZ, R6.H0_H0 ;  /* 0x20000006ff127230 */ /* 0x000fe20000004100 */
[----:B------:R-:W-:Y:S01]  /*3de0*/  FFMA.FTZ R13, R16, R149, R17 ;  /* 0x00000095100d7223 */ /* 0x000fe20000010011 */
[----:B0-----:R-:W-:-:S02]  /*3df0*/  HADD2.F32 R158, -RZ, R23.H0_H0 ;  /* 0x20000017ff9e7230 */ /* 0x001fc40000004100 */
[----:B------:R-:W-:Y:S01]  /*3e00*/  HADD2.F32 R14, -RZ, R23.H1_H1 ;  /* 0x30000017ff0e7230 */ /* 0x000fe20000004100 */
[----:B------:R-:W-:Y:S01]  /*3e10*/  FFMA.FTZ R13, R148, R13, R19 ;  /* 0x0000000d940d7223 */ /* 0x000fe20000010013 */
[--C-:B------:R-:W-:Y:S02]  /*3e20*/  HADD2.F32 R170, -RZ, R21.reuse.H0_H0 ;  /* 0x20000015ffaa7230 */ /* 0x100fe40000004100 */
[----:B------:R-:W-:Y:S01]  /*3e30*/  HADD2.F32 R180, -RZ, R21.H1_H1 ;  /* 0x30000015ffb47230 */ /* 0x000fe20000004100 */
[----:B------:R-:W-:Y:S01]  /*3e40*/  FMUL.FTZ R21, R18, R113 ;  /* 0x0000007112157220 */ /* 0x000fe20000410000 */
[----:B------:R-:W-:Y:S01]  /*3e50*/  HADD2.F32 R23, -RZ, R6.H1_H1 ;  /* 0x30000006ff177230 */ /* 0x000fe20000004100 */
[----:B------:R-:W-:Y:S01]  /*3e60*/  ISETP.NE.AND P0, PT, R52, 0x3f, PT ;  /* 0x0000003f3400780c */ /* 0x000fe20003f05270 */
[--C-:B------:R-:W-:Y:S02]  /*3e70*/  HADD2.F32 R182, -RZ, R20.reuse.H0_H0 ;  /* 0x20000014ffb67230 */ /* 0x100fe40000004100 */
[----:B------:R-:W-:Y:S01]  /*3e80*/  HADD2.F32 R184, -RZ, R20.H1_H1 ;  /* 0x30000014ffb87230 */ /* 0x000fe20000004100 */
[----:B------:R-:W-:Y:S01]  /*3e90*/  FMUL.FTZ R23, R23, R98 ;  /* 0x0000006217177220 */ /* 0x000fe20000410000 */
[----:B------:R-:W-:Y:S01]  /*3ea0*/  HADD2.F32 R20, -RZ, R7.H0_H0 ;  /* 0x20000007ff147230 */ /* 0x000fe20000004100 */
[----:B------:R-:W-:-:S02]  /*3eb0*/  FMUL.FTZ R21, R120, R21 ;  /* 0x0000001578157220 */ /* 0x000fc40000410000 */
[----:B------:R-:W-:Y:S02]  /*3ec0*/  FFMA.FTZ R13, R147, R13, R164 ;  /* 0x0000000d930d7223 */ /* 0x000fe400000100a4 */
[----:B--2---:R-:W-:Y:S02]  /*3ed0*/  FMUL.FTZ R15, R153, R172 ;  /* 0x000000ac990f7220 */ /* 0x004fe40000410000 */
[----:B------:R-:W-:Y:S02]  /*3ee0*/  FMUL.FTZ R161, R20, R115 ;  /* 0x0000007314a17220 */ /* 0x000fe40000410000 */
[----:B------:R-:W-:Y:S02]  /*3ef0*/  FMUL.FTZ R166, R126, R23 ;  /* 0x000000177ea67220 */ /* 0x000fe40000410000 */
[----:B------:R-:W-:Y:S01]  /*3f00*/  FFMA.FTZ R13, R150, R13, R21 ;  /* 0x0000000d960d7223 */ /* 0x000fe20000010015 */
[--C-:B------:R-:W-:Y:S01]  /*3f10*/  HADD2.F32 R154, -RZ, R22.reuse.H0_H0 ;  /* 0x20000016ff9a7230 */ /* 0x100fe20000004100 */
[----:B------:R-:W-:Y:S01]  /*3f20*/  FMUL.FTZ R176, R156, R15 ;  /* 0x0000000f9cb07220 */ /* 0x000fe20000410000 */
[----:B------:R-:W-:Y:S01]  /*3f30*/  HADD2.F32 R162, -RZ, R22.H1_H1 ;  /* 0x30000016ffa27230 */ /* 0x000fe20000004100 */
[----:B------:R-:W-:Y:S01]  /*3f40*/  FMUL.FTZ R23, R124, R161 ;  /* 0x000000a17c177220 */ /* 0x000fe20000410000 */
[----:B------:R-:W-:Y:S01]  /*3f50*/  HADD2.F32 R22, -RZ, R8.H0_H0 ;  /* 0x20000008ff167230 */ /* 0x000fe20000004100 */
[----:B------:R-:W-:-:S02]  /*3f60*/  FFMA.FTZ R13, R151, R13, R166 ;  /* 0x0000000d970d7223 */ /* 0x000fc400000100a6 */
[----:B------:R-:W-:Y:S02]  /*3f70*/  FMUL.FTZ R18, R155, R104 ;  /* 0x000000689b127220 */ /* 0x000fe40000410000 */
[----:B------:R-:W-:Y:S02]  /*3f80*/  FMUL.FTZ R186, R157, R176 ;  /* 0x000000b09dba7220 */ /* 0x000fe40000410000 */
[----:B------:R-:W-:Y:S02]  /*3f90*/  FMUL.FTZ R176, R144, R177 ;  /* 0x000000b190b07220 */ /* 0x000fe40000410000 */
[----:B------:R-:W-:Y:S01]  /*3fa0*/  FMUL.FTZ R169, R22, R123 ;  /* 0x0000007b16a97220 */ /* 0x000fe20000410000 */
[----:B------:R0:W2:Y:S01]  /*3fb0*/  @P0 LDS R177, [R52.X4+0x3dc4] ;  /* 0x003dc40034b10984 */ /* 0x0000a20000004800 */
[----:B------:R-:W-:Y:S02]  /*3fc0*/  FFMA.FTZ R13, R152, R13, R23 ;  /* 0x0000000d980d7223 */ /* 0x000fe40000010017 */
[----:B------:R-:W-:Y:S01]  /*3fd0*/  FMUL.FTZ R20, R155, R135 ;  /* 0x000000879b147220 */ /* 0x000fe20000410000 */
[----:B------:R-:W3:Y:S01]  /*3fe0*/  MUFU.EX2 R18, R18 ;  /* 0x0000001200127308 */ /* 0x000ee20000000800 */
[----:B------:R-:W-:-:S02]  /*3ff0*/  FMUL.FTZ R169, R128, R169 ;  /* 0x000000a980a97220 */ /* 0x000fc40000410000 */
[----:B------:R-:W-:Y:S02]  /*4000*/  FFMA.FTZ R13, R153, R13, R168 ;  /* 0x0000000d990d7223 */ /* 0x000fe400000100a8 */
[----:B------:R-:W-:Y:S02]  /*4010*/  FMUL.FTZ R22, R155, R112 ;  /* 0x000000709b167220 */ /* 0x000fe40000410000 */
[----:B------:R-:W-:Y:S01]  /*4020*/  FMUL.FTZ R172, R138, R165 ;  /* 0x000000a58aac7220 */ /* 0x000fe20000410000 */
[----:B------:R-:W4:Y:S01]  /*4030*/  MUFU.EX2 R20, R20 ;  /* 0x0000001400147308 */ /* 0x000f220000000800 */
[----:B------:R-:W-:-:S04]  /*4040*/  FFMA.FTZ R13, R156, R13, R169 ;  /* 0x0000000d9c0d7223 */ /* 0x000fc800000100a9 */
[----:B------:R-:W-:-:S03]  /*4050*/  FFMA.FTZ R13, R157, R13, R172 ;  /* 0x0000000d9d0d7223 */ /* 0x000fc600000100ac */
[----:B------:R-:W0:Y:S01]  /*4060*/  MUFU.EX2 R22, R22 ;  /* 0x0000001600167308 */ /* 0x000e220000000800 */
[C---:B------:R-:W-:Y:S02]  /*4070*/  FMUL.FTZ R15, R159.reuse, R186 ;  /* 0x000000ba9f0f7220 */ /* 0x040fe40000410000 */
[----:B------:R-:W-:Y:S02]  /*4080*/  FFMA.FTZ R13, R159, R13, R174 ;  /* 0x0000000d9f0d7223 */ /* 0x000fe400000100ae */
[C---:B---3--:R-:W-:Y:S02]  /*4090*/  FMUL.FTZ R15, R18.reuse, R15 ;  /* 0x0000000f120f7220 */ /* 0x048fe40000410000 */
[----:B------:R-:W-:Y:S02]  /*40a0*/  FFMA.FTZ R13, R18, R13, R171 ;  /* 0x0000000d120d7223 */ /* 0x000fe400000100ab */
[----:B------:R-:W-:Y:S02]  /*40b0*/  FMUL.FTZ R175, R145, R12 ;  /* 0x0000000c91af7220 */ /* 0x000fe40000410000 */
[----:B----4-:R-:W-:-:S02]  /*40c0*/  FMUL.FTZ R15, R20, R15 ;  /* 0x0000000f140f7220 */ /* 0x010fc40000410000 */
[----:B------:R-:W-:Y:S02]  /*40d0*/  FFMA.FTZ R13, R20, R13, R173 ;  /* 0x0000000d140d7223 */ /* 0x000fe400000100ad */
[C---:B0-----:R-:W-:Y:S02]  /*40e0*/  FMUL.FTZ R12, R22.reuse, R15 ;  /* 0x0000000f160c7220 */ /* 0x041fe40000410000 */
[----:B------:R-:W-:Y:S02]  /*40f0*/  FFMA.FTZ R13, R22, R13, R175 ;  /* 0x0000000d160d7223 */ /* 0x000fe400000100af */
[C---:B------:R-:W-:Y:S02]  /*4100*/  FMUL.FTZ R15, R181.reuse, R12 ;  /* 0x0000000cb50f7220 */ /* 0x040fe40000410000 */
[----:B------:R-:W-:Y:S01]  /*4110*/  FFMA.FTZ R13, R181, R13, R176 ;  /* 0x0000000db50d7223 */ /* 0x000fe200000100b0 */
[--C-:B-1----:R-:W-:Y:S01]  /*4120*/  HADD2.F32 R186, -RZ, R24.reuse.H0_H0 ;  /* 0x20000018ffba7230 */ /* 0x102fe20000004100 */
[C---:B------:R-:W-:Y:S01]  /*4130*/  FMUL.FTZ R12, R178.reuse, R15 ;  /* 0x0000000fb20c7220 */ /* 0x040fe20000410000 */
        /* <DEDUP_REMOVED lines=8> */
[----:B------:R-:W-:Y:S05]  /*41c0*/  @P0 BRA `(.L_x_4628) ;  /* 0x0000007000000947 */ /* 0x000fea0003800000 */
[----:B--2---:R-:W-:Y:S02]  /*41d0*/  ISETP.NE.AND P0, PT, R39, c[0x0][0x174], PT ;  /* 0x00005d0027007a0c */ /* 0x004fe40003f05270 */
[----:B------:R-:W-:-:S11]  /*41e0*/  MOV R177, 0x3f800000 ;  /* 0x3f80000000b17802 */ /* 0x000fd60000000f00 */
[----:B------:R-:W-:-:S04]  /*41f0*/  @P0 LEA.HI R15, R39, R39, RZ, 0x1 ;  /* 0x00000027270f0211 */ /* 0x000fc800078f08ff */
[----:B------:R-:W-:-:S04]  /*4200*/  @P0 LOP3.LUT R24, R15, 0xfffffe, RZ, 0xc0, !PT ;  /* 0x00fffffe0f180812 */ /* 0x000fc800078ec0ff */
[----:B------:R-:W-:-:S04]  /*4210*/  @P0 IADD3 R24, -R24, R39, RZ ;  /* 0x0000002718180210 */ /* 0x000fc80007ffe1ff */
[----:B------:R-:W-:-:S05]  /*4220*/  @P0 LEA R24, R24, R139, 0x8 ;  /* 0x0000008b18180211 */ /* 0x000fca00078e40ff */
[----:B------:R0:W1:Y:S02]  /*4230*/  @P0 LDS R177, [R24.X4+0x35c0] ;  /* 0x0035c00018b10984 */ /* 0x0000640000004800 */
.L_x_4628:
[----:B--2---:R-:W-:Y:S05]  /*4240*/  BSYNC B0 ;  /* 0x0000000000007941 */ /* 0x004fea0003800000 */
.L_x_4627:
[----:B------:R-:W-:Y:S01]  /*4250*/  ISETP.GT.U32.AND P0, PT, R52, 0x1f, PT ;  /* 0x0000001f3400780c */ /* 0x000fe20003f04070 */
[----:B------:R2:W-:Y:S01]  /*4260*/  STS.64 [R52.X8+0x31b0], R12 ;  /* 0x0031b00c34007388 */ /* 0x0005e20000008a00 */
[----:B------:R-:W-:Y:S01]  /*4270*/  BSSY B0, `(.L_x_4629) ;  /* 0x000004e000007945 */ /* 0x000fe20003800000 */
        /* <DEDUP_REMOVED lines=23> */
.L_x_4682:
        /* <DEDUP_REMOVED lines=24> */
.L_x_4683:
        /* <DEDUP_REMOVED lines=10> */
[----:B-1---5:R-:W-:Y:S05]  /*4610*/  CALL.REL.NOINC `($__internal_187_$__cuda_sm70_shflsync_idx_p) ;  /* 0x00004a8000007944 */ /* 0x022fea0003c00000 */
.L_x_4633:
[----:B------:R-:W-:Y:S05]  /*4620*/  BRA.CONV ~URZ, `(.L_x_4634) ;  /* 0x000000637f007947 */ /* 0x000fea000b800000 */
[----:B0-----:R-:W-:Y:S01]  /*4630*/  HFMA2.MMA R190, -RZ, RZ, 0, 1.847743988037109375e-06 ;  /* 0x0000001fffbe7435 */ /* 0x001fe200000001ff */
[----:B------:R-:W-:-:S02]  /*4640*/  MOV R188, R186 ;  /* 0x000000ba00bc7202 */ /* 0x000fc40000000f00 */
[----:B-1----:R-:W-:Y:S02]  /*4650*/  MOV R15, 0x1f ;  /* 0x0000001f000f7802 */ /* 0x002fe40000000f00 */
[----:B------:R-:W-:Y:S02]  /*4660*/  MOV R191, 0xffffffff ;  /* 0xffffffff00bf7802 */ /* 0x000fe40000000f00 */
[----:B------:R-:W-:Y:S02]  /*4670*/  MOV R12, 0x4690 ;  /* 0x00004690000c7802 */ /* 0x000fe40000000f00 */
[----:B-----5:R-:W-:Y:S05]  /*4680*/  CALL.REL.NOINC `($__internal_187_$__cuda_sm70_shflsync_idx_p) ;  /* 0x00004a1000007944 */ /* 0x020fea0003c00000 */
.L_x_4634:
[----:B------:R-:W-:Y:S05]  /*4690*/  BRA.DIV ~URZ, `(.L_x_4635) ;  /* 0x000040327f007947 */ /* 0x000fea000b800000 */
[----:B-----5:R-:W2:Y:S04]  /*46a0*/  SHFL.IDX PT, R34, R34, RZ, 0x1f ;  /* 0x00001fff22227589 */ /* 0x020ea800000e0000 */
[----:B------:R3:W4:Y:S04]  /*46b0*/  SHFL.IDX PT, R13, R35, RZ, 0x1f ;  /* 0x00001fff230d7589 */ /* 0x00072800000e0000 */
[----:B------:R3:W0:Y:S04]  /*46c0*/  SHFL.UP PT, R163, R165, 0x1, RZ ;  /* 0x04200000a5a37989 */ /* 0x00062800000e00ff */
[----:B------:R3:W1:Y:S02]  /*46d0*/  SHFL.UP PT, R184, R186, 0x1, RZ ;  /* 0x04200000bab87989 */ /* 0x00066400000e00ff */
.L_x_4684:
[----:B01----:R-:W0:Y:S01]  /*46e0*/  LDS.64 R14, [R52.X16+0x31b0] ;  /* 0x0031b000340e7984 */ /* 0x003e22000000ca00 */
[----:B--2---:R-:W-:Y:S01]  /*46f0*/  MOV R12, R34 ;  /* 0x00000022000c7202 */ /* 0x004fe20000000f00 */
[----:B----4-:R-:W-:-:S04]  /*4700*/  @P1 FFMA.FTZ R13, R13, R163, R184 ;  /* 0x000000a30d0d1223 */ /* 0x010fc800000100b8 */
[----:B------:R-:W-:Y:S02]  /*4710*/  @P1 FMUL.FTZ R12, R12, R163 ;  /* 0x000000a30c0c1220 */ /* 0x000fe40000410000 */
[C---:B0-----:R-:W-:Y:S02]  /*4720*/  FFMA.FTZ R15, R14.reuse, R13, R15 ;  /* 0x0000000d0e0f7223 */ /* 0x041fe4000001000f */
[----:B------:R-:W-:-:S05]  /*4730*/  FMUL.FTZ R14, R14, R12 ;  /* 0x0000000c0e0e7220 */ /* 0x000fca0000410000 */
[----:B------:R0:W-:Y:S02]  /*4740*/  STS.128 [R52.X16+0x31b0], R12 ;  /* 0x0031b00c34007388 */ /* 0x0001e4000000cc00 */
.L_x_4630:
[----:B--2---:R-:W-:Y:S05]  /*4750*/  BSYNC B0 ;  /* 0x0000000000007941 */ /* 0x004fea0003800000 */
.L_x_4629:
[----:B------:R-:W-:Y:S01]  /*4760*/  WARPSYNC 0xffffffff ;  /* 0xffffffff00007948 */ /* 0x000fe20003800000 */
[----:B------:R-:W-:Y:S01]  /*4770*/  BAR.SYNC.DEFER_BLOCKING 0x0 ;  /* 0x0000000000007b1d */ /* 0x000fe20000010000 */
[----:B01----:R-:W-:Y:S01]  /*4780*/  FMUL.FTZ R14, R178, R177 ;  /* 0x000000b1b20e7220 */ /* 0x003fe20000410000 */
        /* <DEDUP_REMOVED lines=14> */
[----:B------:R-:W0:Y:S03]  /*4870*/  LDS R13, [R52.X8+0x31b4] ;  /* 0x0031b400340d7984 */ /* 0x000e260000008800 */
[----:B------:R-:W-:-:S04]  /*4880*/  FFMA.FTZ R12, R157, R12, R162 ;  /* 0x0000000c9d0c7223 */ /* 0x000fc800000100a2 */
[----:B------:R-:W-:-:S04]  /*4890*/  FFMA.FTZ R12, R156, R12, R161 ;  /* 0x0000000c9c0c7223 */ /* 0x000fc800000100a1 */
[----:B------:R-:W-:-:S04]  /*48a0*/  FFMA.FTZ R12, R153, R12, R158 ;  /* 0x0000000c990c7223 */ /* 0x000fc8000001009e */
[----:B------:R-:W-:-:S04]  /*48b0*/  FFMA.FTZ R12, R152, R12, R155 ;  /* 0x0000000c980c7223 */ /* 0x000fc8000001009b */
[----:B------:R-:W-:-:S04]  /*48c0*/  FFMA.FTZ R12, R151, R12, R154 ;  /* 0x0000000c970c7223 */ /* 0x000fc8000001009a */
[----:B------:R-:W-:-:S04]  /*48d0*/  FFMA.FTZ R12, R150, R12, R27 ;  /* 0x0000000c960c7223 */ /* 0x000fc8000001001b */
[----:B------:R-:W-:Y:S02]  /*48e0*/  FFMA.FTZ R12, R147, R12, R26 ;  /* 0x0000000c930c7223 */ /* 0x000fe4000001001a */
[----:B0----5:R-:W-:Y:S01]  /*48f0*/  FFMA.FTZ R34, R160, R13, R16 ;  /* 0x0000000da0227223 */ /* 0x021fe20000010010 */
[----:B------:R-:W-:Y:S01]  /*4900*/  MOV R16, 0x3f800000 ;  /* 0x3f80000000107802 */ /* 0x000fe20000000f00 */
[----:B------:R-:W-:Y:S02]  /*4910*/  FMUL.FTZ R13, R157, R14 ;  /* 0x0000000e9d0d7220 */ /* 0x000fe40000410000 */
[----:B---3--:R-:W-:Y:S01]  /*4920*/  FFMA.FTZ R35, R149, R34, R17 ;  /* 0x0000002295237223 */ /* 0x008fe20000010011 */
[----:B------:R-:W-:Y:S01]  /*4930*/  HFMA2.MMA R17, -RZ, RZ, 0, 0 ;  /* 0x00000000ff117435 */ /* 0x000fe200000001ff */
[----:B------:R-:W-:Y:S02]  /*4940*/  FMUL.FTZ R14, R156, R13 ;  /* 0x0000000d9c0e7220 */ /* 0x000fe40000410000 */
[----:B------:R-:W-:-:S02]  /*4950*/  FFMA.FTZ R160, R148, R35, R19 ;  /* 0x0000002394a07223 */ /* 0x000fc40000010013 */
[----:B------:R-:W-:Y:S02]  /*4960*/  FMUL.FTZ R13, R153, R14 ;  /* 0x0000000e990d7220 */ /* 0x000fe40000410000 */
[----:B------:R-:W-:Y:S02]  /*4970*/  FFMA.FTZ R163, R147, R160, R164 ;  /* 0x000000a093a37223 */ /* 0x000fe400000100a4 */
[----:B------:R-:W-:Y:S01]  /*4980*/  FMUL.FTZ R14, R152, R13 ;  /* 0x0000000d980e7220 */ /* 0x000fe20000410000 */
[----:B------:R0:W1:Y:S01]  /*4990*/  @!P0 LDS.64 R16, [R139.X8+0x3ec0] ;  /* 0x003ec0008b108984 */ /* 0x0000620000008a00 */
[----:B------:R-:W-:Y:S01]  /*49a0*/  FFMA.FTZ R164, R150, R163, R21 ;  /* 0x000000a396a47223 */ /* 0x000fe20000010015 */
[----:B------:R-:W-:Y:S01]  /*49b0*/  ISETP.GT.U32.AND P0, PT, R52, 0x1f, PT ;  /* 0x0000001f3400780c */ /* 0x000fe20003f04070 */
        /* <DEDUP_REMOVED lines=32> */
.L_x_4685:
        /* <DEDUP_REMOVED lines=26> */
.L_x_4686:
        /* <DEDUP_REMOVED lines=11> */
.L_x_4637:
[----:B01----:R-:W-:Y:S05]  /*4e10*/  BSYNC B0 ;  /* 0x0000000000007941 */ /* 0x003fea0003800000 */
.L_x_4636:
[----:B------:R-:W-:Y:S01]  /*4e20*/  WARPSYNC 0xffffffff ;  /* 0xffffffff00007948 */ /* 0x000fe20003800000 */
[----:B------:R-:W-:Y:S01]  /*4e30*/  BAR.SYNC.DEFER_BLOCKING 0x0 ;  /* 0x0000000000007b1d */ /* 0x000fe20000010000 */
[----:B------:R-:W-:Y:S01]  /*4e40*/  HFMA2.MMA R15, -RZ, RZ, 0, 0 ;  /* 0x00000000ff0f7435 */ /* 0x000fe200000001ff */
[C---:B------:R-:W-:Y:S01]  /*4e50*/  IMAD R13, R132.reuse, c[0x0][0x298], RZ ;  /* 0x0000a600840d7a24 */ /* 0x040fe200078e02ff */
[----:B------:R-:W-:Y:S01]  /*4e60*/  MOV R14, R52 ;  /* 0x00000034000e7202 */ /* 0x000fe20000000f00 */
[----:B------:R-:W-:Y:S01]  /*4e70*/  IMAD R21, R132, c[0x0][0x2b8], RZ ;  /* 0x0000ae0084157a24 */ /* 0x000fe200078e02ff */
[----:B------:R-:W-:Y:S01]  /*4e80*/  ISETP.NE.AND P3, PT, R52, RZ, PT ;  /* 0x000000ff3400720c */ /* 0x000fe20003f65270 */
[C---:B------:R-:W-:Y:S01]  /*4e90*/  IMAD R19, R54.reuse, c[0x0][0x29c], R13 ;  /* 0x0000a70036137a24 */ /* 0x040fe200078e020d */
[----:B------:R-:W-:Y:S01]  /*4ea0*/  HADD2.F32 R199, -RZ, R5.H1_H1 ;  /* 0x30000005ffc77230 */ /* 0x000fe20000004100 */
[----:B------:R-:W-:Y:S01]  /*4eb0*/  IMAD R21, R54, c[0x0][0x2bc], R21 ;  /* 0x0000af0036157a24 */ /* 0x000fe200078e0215 */
[----:B------:R-:W-:Y:S01]  /*4ec0*/  HADD2.F32 R201, -RZ, R6.H1_H1 ;  /* 0x30000006ffc97230 */ /* 0x000fe20000004100 */
[----:B------:R-:W-:Y:S01]  /*4ed0*/  FMUL.FTZ R222, R95, R35 ;  /* 0x000000235fde7220 */ /* 0x000fe20000410000 */
[----:B------:R-:W-:Y:S01]  /*4ee0*/  HADD2.F32 R203, -RZ, R7.H1_H1 ;  /* 0x30000007ffcb7230 */ /* 0x000fe20000004100 */
[C---:B------:R-:W-:Y:S01]  /*4ef0*/  IADD3 R233, R52.reuse, 0x200, RZ ;  /* 0x0000020034e97810 */ /* 0x040fe20007ffe0ff */
[----:B------:R-:W-:Y:S01]  /*4f00*/  HADD2.F32 R205, -RZ, R8.H1_H1 ;  /* 0x30000008ffcd7230 */ /* 0x000fe20000004100 */
[----:B------:R-:W-:Y:S01]  /*4f10*/  FMUL.FTZ R186, R201, R98 ;  /* 0x00000062c9ba7220 */ /* 0x000fe20000410000 */
[C---:B------:R-:W-:Y:S01]  /*4f20*/  IADD3 R225, R52.reuse, 0x300, RZ ;  /* 0x0000030034e17810 */ /* 0x040fe20007ffe0ff */
[----:B------:R-:W-:Y:S01]  /*4f30*/  FMUL.FTZ R190, R203, R100 ;  /* 0x00000064cbbe7220 */ /* 0x000fe20000410000 */
[----:B------:R-:W-:Y:S01]  /*4f40*/  IADD3 R227, R52, 0x340, RZ ;  /* 0x0000034034e37810 */ /* 0x000fe20007ffe0ff */
[----:B------:R-:W-:Y:S01]  /*4f50*/  FFMA.FTZ R186, R126, -R186, R165 ;  /* 0x800000ba7eba7223 */ /* 0x000fe200000100a5 */
[----:B------:R-:W-:Y:S01]  /*4f60*/  IADD3 R229, R52, 0x380, RZ ;  /* 0x0000038034e57810 */ /* 0x000fe20007ffe0ff */
[----:B------:R-:W-:Y:S01]  /*4f70*/  FFMA.FTZ R190, R134, -R190, R167 ;  /* 0x800000be86be7223 */ /* 0x000fe200000100a7 */
[----:B------:R-:W-:Y:S01]  /*4f80*/  IADD3 R231, R52, 0x3c0, RZ ;  /* 0x000003c034e77810 */ /* 0x000fe20007ffe0ff */
[----:B------:R-:W-:Y:S01]  /*4f90*/  FMUL.FTZ R223, R205, R102 ;  /* 0x00000066cddf7220 */ /* 0x000fe20000410000 */
[-C--:B------:R-:W-:Y:S01]  /*4fa0*/  LEA.HI.SX32 R218, R227, R52.reuse, 0x1b ;  /* 0x00000034e3da7211 */ /* 0x080fe200078fdaff */
[----:B------:R-:W0:Y:S01]  /*4fb0*/  LDS R12, [R52.X8+0x33c4] ;  /* 0x0033c400340c7984 */ /* 0x000e220000008800 */
[----:B------:R-:W-:Y:S01]  /*4fc0*/  LEA.HI.SX32 R220, R231, R52, 0x1b ;  /* 0x00000034e7dc7211 */ /* 0x000fe200078fdaff */
[----:B------:R-:W-:Y:S01]  /*4fd0*/  FMUL.FTZ R224, R103, R165 ;  /* 0x000000a567e07220 */ /* 0x000fe20000410000 */
[----:B------:R-:W-:Y:S01]  /*4fe0*/  BSSY B0, `(.L_x_4640) ;  /* 0x00000fe000007945 */ /* 0x000fe20003800000 */
[----:B------:R1:W-:Y:S01]  /*4ff0*/  @!P3 STS.64 [R139.X8+0x3ec0], R16 ;  /* 0x003ec0108b00b388 */ /* 0x0003e20000008a00 */
[----:B------:R-:W-:-:S02]  /*5000*/  FMUL.FTZ R226, R125, R171 ;  /* 0x000000ab7de27220 */ /* 0x000fc40000410000 */
[----:B0-----:R-:W-:Y:S02]  /*5010*/  FFMA.FTZ R177, R12, R177, R182 ;  /* 0x000000b10cb17223 */ /* 0x001fe400000100b6 */
[----:B------:R-:W-:-:S04]  /*5020*/  IMAD.WIDE.U32 R12, R54, c[0x0][0x298], R14 ;  /* 0x0000a600360c7a25 */ /* 0x000fc800078e000e */
[----:B------:R-:W-:Y:S01]  /*5030*/  FFMA.FTZ R179, R178, R177, R189 ;  /* 0x000000b1b2b37223 */ /* 0x000fe200000100bd */
[----:B------:R-:W-:Y:S01]  /*5040*/  IADD3 R13, R13, R19, RZ ;  /* 0x000000130d0d7210 */ /* 0x000fe20007ffe0ff */
[----:B------:R-:W-:Y:S01]  /*5050*/  IMAD.WIDE.U32 R14, R54, c[0x0][0x2b8], R14 ;  /* 0x0000ae00360e7a25 */ /* 0x000fe200078e000e */
[----:B------:R-:W-:-:S03]  /*5060*/  LEA R189, R39, 0xfffffc00, 0xa ;  /* 0xfffffc0027bd7811 */ /* 0x000fc600078e50ff */
[----:B------:R-:W-:Y:S01]  /*5070*/  FFMA.FTZ R181, R181, R179, R180 ;  /* 0x000000b3b5b57223 */ /* 0x000fe200000100b4 */
[----:B------:R-:W-:Y:S01]  /*5080*/  IADD3 R21, R15, R21, RZ ;  /* 0x000000150f157210 */ /* 0x000fe20007ffe0ff */
[----:B------:R-:W-:Y:S02]  /*5090*/  IMAD R178, R130, c[0x0][0x2c0], RZ ;  /* 0x0000b00082b27a24 */ /* 0x000fe400078e02ff */
[----:B------:R-:W-:Y:S02]  /*50a0*/  FFMA.FTZ R183, R22, R181, R183 ;  /* 0x000000b516b77223 */ /* 0x000fe400000100b7 */
[----:B------:R-:W-:Y:S02]  /*50b0*/  IMAD R22, R130, c[0x0][0x2a0], RZ ;  /* 0x0000a80082167a24 */ /* 0x000fe400078e02ff */
[----:B------:R-:W-:Y:S01]  /*50c0*/  FFMA.FTZ R185, R20, R183, R185 ;  /* 0x000000b714b97223 */ /* 0x000fe200000100b9 */
[----:B------:R-:W-:Y:S01]  /*50d0*/  MOV R20, R14 ;  /* 0x0000000e00147202 */ /* 0x000fe20000000f00 */
[----:B------:R-:W-:-:S02]  /*50e0*/  IMAD R19, R53, c[0x0][0x2a4], R22 ;  /* 0x0000a90035137a24 */ /* 0x000fc400078e0216 */
[----:B------:R-:W-:Y:S02]  /*50f0*/  FFMA.FTZ R187, R18, R185, R187 ;  /* 0x000000b912bb7223 */ /* 0x000fe400000100bb */
[----:B------:R-:W-:Y:S01]  /*5100*/  IMAD.WIDE.U32 R14, R53, c[0x0][0x2a0], R12 ;  /* 0x0000a800350e7a25 */ /* 0x000fe200078e000c */
[----:B------:R-:W-:-:S03]  /*5110*/  IADD3 R13, R38, -c[0x0][0x174], RZ ;  /* 0x80005d00260d7a10 */ /* 0x000fc60007ffe0ff */
[----:B------:R-:W-:Y:S01]  /*5120*/  FFMA.FTZ R159, R159, R187, R170 ;  /* 0x000000bb9f9f7223 */ /* 0x000fe200000100aa */
[----:B------:R-:W-:Y:S01]  /*5130*/  IADD3 R180, R15, R19, RZ ;  /* 0x000000130fb47210 */ /* 0x000fe20007ffe0ff */
[----:B------:R-:W-:Y:S01]  /*5140*/  IMAD R23, R53, c[0x0][0x2c4], R178 ;  /* 0x0000b10035177a24 */ /* 0x000fe200078e02b2 */
[----:B------:R-:W-:Y:S01]  /*5150*/  LEA R22, P1, R14, c[0x0][0x318], 0x2 ;  /* 0x0000c6000e167a11 */ /* 0x000fe200078210ff */
[----:B------:R-:W-:Y:S01]  /*5160*/  FFMA.FTZ R157, R157, R159, R162 ;  /* 0x0000009f9d9d7223 */ /* 0x000fe200000100a2 */
[----:B------:R-:W-:Y:S01]  /*5170*/  IADD3 R12, P0, R189, R14, RZ ;  /* 0x0000000ebd0c7210 */ /* 0x000fe20007f1e0ff */
[----:B------:R-:W-:Y:S01]  /*5180*/  IMAD.WIDE.U32 R20, R53, c[0x0][0x2c0], R20 ;  /* 0x0000b00035147a25 */ /* 0x000fe200078e0014 */
[----:B------:R-:W-:-:S03]  /*5190*/  SHF.R.S32.HI R15, RZ, 0x1f, R189 ;  /* 0x0000001fff0f7819 */ /* 0x000fc600000114bd */
[----:B------:R-:W-:Y:S01]  /*51a0*/  FFMA.FTZ R161, R156, R157, R161 ;  /* 0x0000009d9ca17223 */ /* 0x000fe200000100a1 */
[----:B------:R-:W-:Y:S01]  /*51b0*/  IADD3 R178, R21, R23, RZ ;  /* 0x0000001715b27210 */ /* 0x000fe20007ffe0ff */
[----:B------:R-:W-:Y:S01]  /*51c0*/  IMAD R13, R13, -0x400, RZ ;  /* 0xfffffc000d0d7824 */ /* 0x000fe200078e02ff */
[----:B------:R-:W-:Y:S01]  /*51d0*/  LEA R18, P2, R20, c[0x0][0x320], 0x2 ;  /* 0x0000c80014127a11 */ /* 0x000fe200078410ff */
[----:B------:R-:W-:Y:S01]  /*51e0*/  FFMA.FTZ R191, R153, R161, R158 ;  /* 0x000000a199bf7223 */ /* 0x000fe2000001009e */
[----:B------:R-:W-:Y:S01]  /*51f0*/  LEA.HI.X R23, R14, c[0x0][0x31c], R180, 0x2, P1 ;  /* 0x0000c7000e177a11 */ /* 0x000fe200008f14b4 */
[----:B-1----:R-:W-:Y:S01]  /*5200*/  FMUL.FTZ R16, R185, R104 ;  /* 0x00000068b9107220 */ /* 0x002fe20000410000 */
[----:B------:R-:W-:Y:S01]  /*5210*/  IADD3 R14, P1, R189, R20, RZ ;  /* 0x00000014bd0e7210 */ /* 0x000fe20007f3e0ff */
[----:B------:R-:W-:Y:S01]  /*5220*/  FFMA.FTZ R155, R152, R191, R155 ;  /* 0x000000bf989b7223 */ /* 0x000fe2000001009b */
[----:B------:R-:W-:Y:S01]  /*5230*/  LEA.HI.X R19, R20, c[0x0][0x324], R178, 0x2, P2 ;  /* 0x0000c90014137a11 */ /* 0x000fe200010f14b2 */
[----:B------:R-:W-:Y:S01]  /*5240*/  IMAD.WIDE R22, R13, 0x4, R22 ;  /* 0x000000040d167825 */ /* 0x000fe200078e0216 */
[C---:B------:R-:W-:Y:S01]  /*5250*/  SHF.L.U64.HI R20, R137.reuse, 0x2, R108 ;  /* 0x0000000289147819 */ /* 0x040fe2000001026c */
[----:B------:R-:W-:Y:S01]  /*5260*/  HADD2.F32 R156, -RZ, R11.H1_H1 ;  /* 0x3000000bff9c7230 */ /* 0x000fe20000004100 */
[----:B------:R-:W-:Y:S01]  /*5270*/  SHF.L.U32 R21, R137, 0x2, RZ ;  /* 0x0000000289157819 */ /* 0x000fe200000006ff */
[----:B------:R-:W-:Y:S01]  /*5280*/  FFMA.FTZ R151, R151, R155, R154 ;  /* 0x0000009b97977223 */ /* 0x000fe2000001009a */
[----:B------:R-:W-:Y:S01]  /*5290*/  HADD2.F32 R152, -RZ, R10.H0_H0 ;  /* 0x2000000aff987230 */ /* 0x000fe20000004100 */
[----:B------:R-:W-:Y:S01]  /*52a0*/  IMAD R162, R20, c[0x0][0x2b0], RZ ;  /* 0x0000ac0014a27a24 */ /* 0x000fe200078e02ff */
[----:B------:R-:W-:Y:S01]  /*52b0*/  HADD2.F32 R154, -RZ, R5.H0_H0 ;  /* 0x20000005ff9a7230 */ /* 0x000fe20000004100 */
[----:B------:R-:W-:Y:S01]  /*52c0*/  FFMA.FTZ R27, R150, R151, R27 ;  /* 0x00000097961b7223 */ /* 0x000fe2000001001b */
[----:B------:R-:W-:Y:S01]  /*52d0*/  HADD2.F32 R150, -RZ, R11.H0_H0 ;  /* 0x2000000bff967230 */ /* 0x000fe20000004100 */
[----:B------:R-:W-:Y:S01]  /*52e0*/  IMAD.WIDE R18, R13, 0x4, R18 ;  /* 0x000000040d127825 */ /* 0x000fe200078e0212 */
[C---:B------:R-:W-:Y:S01]  /*52f0*/  IADD3.X R13, R15.reuse, R180, RZ, P0, !PT ;  /* 0x000000b40f0d7210 */ /* 0x040fe200007fe4ff */
[----:B------:R-:W-:Y:S01]  /*5300*/  HADD2.F32 R180, -RZ, R9.H0_H0 ;  /* 0x20000009ffb47230 */ /* 0x000fe20000004100 */
[----:B------:R-:W-:Y:S01]  /*5310*/  IADD3.X R15, R15, R178, RZ, P1, !PT ;  /* 0x000000b20f0f7210 */ /* 0x000fe20000ffe4ff */
[----:B------:R-:W-:Y:S01]  /*5320*/  IMAD R20, R20, c[0x0][0x2d0], RZ ;  /* 0x0000b40014147a24 */ /* 0x000fe200078e02ff */
[----:B------:R-:W-:Y:S01]  /*5330*/  IADD3 R189, -R189, c[0x0][0x168], -R52 ;  /* 0x00005a00bdbd7a10 */ /* 0x000fe20007ffe934 */
[----:B------:R-:W-:-:S02]  /*5340*/  FFMA.FTZ R147, R147, R27, R26 ;  /* 0x0000001b93937223 */ /* 0x000fc4000001001a */
[C---:B------:R-:W-:Y:S01]  /*5350*/  IMAD R193, R21.reuse, c[0x0][0x2b4], R162 ;  /* 0x0000ad0015c17a24 */ /* 0x040fe200078e02a2 */
[----:B------:R-:W-:Y:S01]  /*5360*/  HADD2.F32 R162, -RZ, R6.H0_H0 ;  /* 0x20000006ffa27230 */ /* 0x000fe20000004100 */
[----:B------:R-:W-:Y:S01]  /*5370*/  IMAD.WIDE.U32 R22, R21, c[0x0][0x2b0], R22 ;  /* 0x0000ac0015167a25 */ /* 0x000fe200078e0016 */
[C---:B------:R-:W-:Y:S02]  /*5380*/  ISETP.GE.AND P0, PT, R189.reuse, 0x1, PT ;  /* 0x00000001bd00780c */ /* 0x040fe40003f06270 */
[----:B------:R-:W-:Y:S01]  /*5390*/  ISETP.GE.AND P1, PT, R189, 0x41, PT ;  /* 0x00000041bd00780c */ /* 0x000fe20003f26270 */
[----:B------:R-:W-:Y:S01]  /*53a0*/  IMAD R195, R21, c[0x0][0x2d4], R20 ;  /* 0x0000b50015c37a24 */ /* 0x000fe200078e0214 */
[----:B------:R-:W-:Y:S01]  /*53b0*/  ISETP.GE.AND P2, PT, R189, 0x81, PT ;  /* 0x00000081bd00780c */ /* 0x000fe20003f46270 */
[----:B------:R-:W-:Y:S01]  /*53c0*/  IMAD.WIDE.U32 R20, R21, c[0x0][0x2d0], R18 ;  /* 0x0000b40015147a25 */ /* 0x000fe200078e0012 */
[----:B------:R-:W-:Y:S02]  /*53d0*/  P2R R19, PR, RZ, 0x8 ;  /* 0x00000008ff137803 */ /* 0x000fe40000000000 */
[----:B------:R-:W-:Y:S01]  /*53e0*/  IADD3 R19, R23, R193, RZ ;  /* 0x000000c117137210 */ /* 0x000fe20007ffe0ff */
[----:B------:R-:W-:Y:S01]  /*53f0*/  FFMA.FTZ R197, R148, R147, R25 ;  /* 0x0000009394c57223 */ /* 0x000fe20000010019 */
[----:B------:R-:W-:Y:S01]  /*5400*/  HADD2.F32 R193, -RZ, R9.H1_H1 ;  /* 0x30000009ffc17230 */ /* 0x000fe20000004100 */
[----:B------:R-:W-:Y:S01]  /*5410*/  SHF.L.U32 R18, R52, 0x4, RZ ;  /* 0x0000000434127819 */ /* 0x000fe200000006ff */
[----:B------:R-:W-:Y:S01]  /*5420*/  FMUL.FTZ R153, R177, R110 ;  /* 0x0000006eb1997220 */ /* 0x000fe20000410000 */
[--C-:B------:R-:W-:Y:S01]  /*5430*/  HADD2.F32 R25, -RZ, R4.reuse.H1_H1 ;  /* 0x30000004ff197230 */ /* 0x100fe20000004100 */
[----:B------:R-:W-:Y:S01]  /*5440*/  FFMA.FTZ R149, R149, R197, R24 ;  /* 0x000000c595957223 */ /* 0x000fe20000010018 */
[----:B------:R-:W-:Y:S01]  /*5450*/  HADD2.F32 R24, -RZ, R4.H0_H0 ;  /* 0x20000004ff187230 */ /* 0x000fe20000004100 */
[----:B------:R-:W-:Y:S01]  /*5460*/  LEA.HI.SX32 R23, R18, R18, 0x1b ;  /* 0x0000001212177211 */ /* 0x000fe200078fdaff */
[----:B------:R-:W-:Y:S01]  /*5470*/  FMUL.FTZ R26, R193, R16 ;  /* 0x00000010c11a7220 */ /* 0x000fe20000410000 */
[----:B------:R-:W-:Y:S01]  /*5480*/  IADD3 R21, R21, R195, RZ ;  /* 0x000000c315157210 */ /* 0x000fe20007ffe0ff */
[----:B------:R-:W-:Y:S01]  /*5490*/  FMUL.FTZ R158, R156, R153 ;  /* 0x000000999c9e7220 */ /* 0x000fe20000410000 */
[----:B------:R-:W-:Y:S01]  /*54a0*/  MOV R18, R22 ;  /* 0x0000001600127202 */ /* 0x000fe20000000f00 */
[----:B------:R-:W-:Y:S01]  /*54b0*/  FMUL.FTZ R17, R24, R109 ;  /* 0x0000006d18117220 */ /* 0x000fe20000410000 */
[----:B------:R0:W-:Y:S01]  /*54c0*/  STS [R23.X4+0x10ac], R26 ;  /* 0x0010ac1a17007388 */ /* 0x0001e20000004800 */
[----:B------:R-:W-:Y:S01]  /*54d0*/  FMUL.FTZ R209, R183, R135 ;  /* 0x00000087b7d17220 */ /* 0x000fe20000410000 */
[----:B------:R-:W-:Y:S01]  /*54e0*/  HADD2.F32 R195, -RZ, R10.H1_H1 ;  /* 0x3000000affc37230 */ /* 0x000fe20000004100 */
[----:B------:R-:W-:Y:S01]  /*54f0*/  FMUL.FTZ R148, R25, R94 ;  /* 0x0000005e19947220 */ /* 0x000fe20000410000 */
[----:B------:R1:W-:Y:S01]  /*5500*/  STS [R23.X4+0x10bc], R158 ;  /* 0x0010bc9e17007388 */ /* 0x0003e20000004800 */
[----:B------:R-:W-:-:S02]  /*5510*/  FMUL.FTZ R213, R154, R111 ;  /* 0x0000006f9ad57220 */ /* 0x000fc40000410000 */
[----:B------:R-:W-:Y:S02]  /*5520*/  FMUL.FTZ R207, R179, R141 ;  /* 0x0000008db3cf7220 */ /* 0x000fe40000410000 */
[----:B------:R-:W-:Y:S01]  /*5530*/  FFMA.FTZ R148, R118, -R148, R35 ;  /* 0x8000009476947223 */ /* 0x000fe20000010023 */
[----:B------:R-:W-:Y:S01]  /*5540*/  IADD3 R35, R52, 0x80, RZ ;  /* 0x0000008034237810 */ /* 0x000fe20007ffe0ff */
[----:B0-----:R-:W-:Y:S02]  /*5550*/  FFMA.FTZ R26, R114, -R17, R34 ;  /* 0x80000011721a7223 */ /* 0x001fe40000010022 */
[----:B------:R-:W-:Y:S01]  /*5560*/  FMUL.FTZ R17, R149, R109 ;  /* 0x0000006d95117220 */ /* 0x000fe20000410000 */
[----:B------:R-:W-:Y:S01]  /*5570*/  LEA.HI.SX32 R35, R35, R52, 0x1b ;  /* 0x0000003423237211 */ /* 0x000fe200078fdaff */
[----:B-1----:R-:W-:Y:S02]  /*5580*/  FMUL.FTZ R158, R152, R209 ;  /* 0x000000d1989e7220 */ /* 0x002fe40000410000 */
[----:B------:R-:W-:-:S02]  /*5590*/  FMUL.FTZ R204, R197, R94 ;  /* 0x0000005ec5cc7220 */ /* 0x000fc40000410000 */
[----:B------:R-:W-:Y:S01]  /*55a0*/  FFMA.FTZ R211, R26, R17, RZ ;  /* 0x000000111ad37223 */ /* 0x000fe200000100ff */
[----:B------:R0:W-:Y:S01]  /*55b0*/  STS [R23.X4+0x10b0], R158 ;  /* 0x0010b09e17007388 */ /* 0x0001e20000004800 */
[----:B------:R-:W-:Y:S02]  /*55c0*/  FMUL.FTZ R170, R150, R207 ;  /* 0x000000cf96aa7220 */ /* 0x000fe40000410000 */
[----:B------:R-:W-:Y:S02]  /*55d0*/  FMUL.FTZ R182, R199, R96 ;  /* 0x00000060c7b67220 */ /* 0x000fe40000410000 */
[----:B------:R-:W-:Y:S01]  /*55e0*/  FFMA.FTZ R211, R148, R204, R211 ;  /* 0x000000cc94d37223 */ /* 0x000fe200000100d3 */
[----:B------:R1:W-:Y:S01]  /*55f0*/  STS [R23.X4+0x10b8], R170 ;  /* 0x0010b8aa17007388 */ /* 0x0003e20000004800 */
[----:B------:R-:W-:Y:S02]  /*5600*/  FMUL.FTZ R215, R162, R113 ;  /* 0x00000071a2d77220 */ /* 0x000fe40000410000 */
[----:B------:R-:W-:-:S02]  /*5610*/  FMUL.FTZ R22, R181, R112 ;  /* 0x00000070b5167220 */ /* 0x000fc40000410000 */
[----:B0-----:R-:W-:Y:S02]  /*5620*/  FFMA.FTZ R158, R116, -R213, R160 ;  /* 0x800000d5749e7223 */ /* 0x001fe400000100a0 */
[----:B------:R-:W-:Y:S02]  /*5630*/  FMUL.FTZ R213, R147, R111 ;  /* 0x0000006f93d57220 */ /* 0x000fe40000410000 */
[----:B------:R-:W-:Y:S01]  /*5640*/  FFMA.FTZ R182, R122, -R182, R163 ;  /* 0x800000b67ab67223 */ /* 0x000fe200000100a3 */
[----:B-1----:R-:W-:Y:S01]  /*5650*/  HADD2.F32 R170, -RZ, R7.H0_H0 ;  /* 0x20000007ffaa7230 */ /* 0x002fe20000004100 */
[----:B------:R-:W-:Y:S02]  /*5660*/  FMUL.FTZ R200, R27, R96 ;  /* 0x000000601bc87220 */ /* 0x000fe40000410000 */
[----:B------:R-:W-:Y:S02]  /*5670*/  FFMA.FTZ R211, R158, R213, R211 ;  /* 0x000000d59ed37223 */ /* 0x000fe400000100d3 */
[----:B------:R-:W-:-:S02]  /*5680*/  FFMA.FTZ R184, R120, -R215, R164 ;  /* 0x800000d778b87223 */ /* 0x000fc400000100a4 */
[----:B------:R-:W-:Y:S02]  /*5690*/  FMUL.FTZ R178, R195, R22 ;  /* 0x00000016c3b27220 */ /* 0x000fe40000410000 */
[----:B------:R-:W-:Y:S02]  /*56a0*/  FMUL.FTZ R215, R151, R113 ;  /* 0x0000007197d77220 */ /* 0x000fe40000410000 */
[----:B------:R-:W-:Y:S01]  /*56b0*/  FFMA.FTZ R211, R182, R200, R211 ;  /* 0x000000c8b6d37223 */ /* 0x000fe200000100d3 */
[----:B------:R0:W-:Y:S01]  /*56c0*/  STS [R23.X4+0x10b4], R178 ;  /* 0x0010b4b217007388 */ /* 0x0001e20000004800 */
[----:B------:R-:W-:Y:S02]  /*56d0*/  FMUL.FTZ R217, R170, R115 ;  /* 0x00000073aad97220 */ /* 0x000fe40000410000 */
[----:B------:R-:W-:Y:S02]  /*56e0*/  FMUL.FTZ R198, R155, R98 ;  /* 0x000000629bc67220 */ /* 0x000fe40000410000 */
[----:B------:R-:W-:-:S02]  /*56f0*/  FFMA.FTZ R211, R184, R215, R211 ;  /* 0x000000d7b8d37223 */ /* 0x000fc400000100d3 */
[----:B------:R-:W-:Y:S02]  /*5700*/  FFMA.FTZ R188, R124, -R217, R166 ;  /* 0x800000d97cbc7223 */ /* 0x000fe400000100a6 */
[----:B------:R-:W-:Y:S01]  /*5710*/  FMUL.FTZ R217, R191, R115 ;  /* 0x00000073bfd97220 */ /* 0x000fe20000410000 */
[----:B0-----:R-:W-:Y:S01]  /*5720*/  HADD2.F32 R178, -RZ, R8.H0_H0 ;  /* 0x20000008ffb27230 */ /* 0x001fe20000004100 */
[----:B------:R-:W-:Y:S02]  /*5730*/  FFMA.FTZ R211, R186, R198, R211 ;  /* 0x000000c6bad37223 */ /* 0x000fe400000100d3 */
        /* <DEDUP_REMOVED lines=8> */
[----:B------:R-:W-:-:S02]  /*57c0*/  FMUL.FTZ R212, R180, R221 ;  /* 0x000000ddb4d47220 */ /* 0x000fc40000410000 */
[----:B------:R-:W-:Y:S02]  /*57d0*/  FMUL.FTZ R206, R203, R194 ;  /* 0x000000c2cbce7220 */ /* 0x000fe40000410000 */
[----:B------:R-:W-:Y:S01]  /*57e0*/  FFMA.FTZ R211, R192, R219, R211 ;  /* 0x000000dbc0d37223 */ /* 0x000fe200000100d3 */
[----:B------:R0:W-:Y:S01]  /*57f0*/  STS [R23.X4+0x10a8], R212 ;  /* 0x0010a8d417007388 */ /* 0x0001e20000004800 */
[----:B------:R-:W-:Y:S01]  /*5800*/  FFMA.FTZ R194, R138, -R223, R172 ;  /* 0x800000df8ac27223 */ /* 0x000fe200000100ac */
[----:B------:R-:W-:Y:S01]  /*5810*/  IADD3 R223, R52, 0x2c0, RZ ;  /* 0x000002c034df7810 */ /* 0x000fe20007ffe0ff */
[----:B------:R-:W-:Y:S01]  /*5820*/  FMUL.FTZ R214, R180, R129 ;  /* 0x00000081b4d67220 */ /* 0x000fe20000410000 */
[----:B------:R1:W-:Y:S01]  /*5830*/  STS [R23.X4+0x109c], R206 ;  /* 0x00109cce17007388 */ /* 0x0003e20000004800 */
[----:B------:R-:W-:Y:S01]  /*5840*/  FMUL.FTZ R208, R205, R196 ;  /* 0x000000c4cdd07220 */ /* 0x000fe20000410000 */
[----:B------:R-:W-:Y:S01]  /*5850*/  LEA.HI.SX32 R216, R223, R52, 0x1b ;  /* 0x00000034dfd87211 */ /* 0x000fe200078fdaff */
[----:B------:R-:W-:-:S02]  /*5860*/  FFMA.FTZ R211, R194, R196, R211 ;  /* 0x000000c4c2d37223 */ /* 0x000fc400000100d3 */
[----:B------:R-:W-:Y:S01]  /*5870*/  FFMA.FTZ R196, R136, -R214, R169 ;  /* 0x800000d688c47223 */ /* 0x000fe200000100a9 */
[----:B------:R2:W-:Y:S01]  /*5880*/  STS [R23.X4+0x10a4], R208 ;  /* 0x0010a4d017007388 */ /* 0x0005e20000004800 */
[----:B0-----:R-:W-:Y:S02]  /*5890*/  FMUL.FTZ R212, R193, R104 ;  /* 0x00000068c1d47220 */ /* 0x001fe40000410000 */
[----:B------:R-:W-:Y:S01]  /*58a0*/  FMUL.FTZ R210, R178, R219 ;  /* 0x000000dbb2d27220 */ /* 0x000fe20000410000 */
[----:B------:R-:W-:Y:S01]  /*58b0*/  IADD3 R219, R52, 0x240, RZ ;  /* 0x0000024034db7810 */ /* 0x000fe20007ffe0ff */
[----:B------:R-:W-:Y:S01]  /*58c0*/  FFMA.FTZ R211, R196, R221, R211 ;  /* 0x000000ddc4d37223 */ /* 0x000fe200000100d3 */
[----:B------:R-:W-:Y:S01]  /*58d0*/  IADD3 R221, R52, 0x280, RZ ;  /* 0x0000028034dd7810 */ /* 0x000fe20007ffe0ff */
[----:B------:R-:W-:Y:S01]  /*58e0*/  FMUL.FTZ R202, R170, R217 ;  /* 0x000000d9aaca7220 */ /* 0x000fe20000410000 */
[----:B------:R0:W-:Y:S01]  /*58f0*/  STS [R23.X4+0x10a0], R210 ;  /* 0x0010a0d217007388 */ /* 0x0001e20000004800 */
[----:B-1----:R-:W-:Y:S01]  /*5900*/  FMUL.FTZ R206, R199, R200 ;  /* 0x000000c8c7ce7220 */ /* 0x002fe20000410000 */
[----:B------:R-:W-:Y:S01]  /*5910*/  IADD3 R217, R52, 0x1c0, RZ ;  /* 0x000001c034d97810 */ /* 0x000fe20007ffe0ff */
[----:B--2---:R-:W-:Y:S01]  /*5920*/  FMUL.FTZ R208, R201, R198 ;  /* 0x000000c6c9d07220 */ /* 0x004fe20000410000 */
[----:B------:R1:W-:Y:S01]  /*5930*/  STS [R23.X4+0x1098], R202 ;  /* 0x001098ca17007388 */ /* 0x0003e20000004800 */
[----:B------:R-:W-:-:S02]  /*5940*/  FFMA.FTZ R198, R142, -R212, R171 ;  /* 0x800000d48ec67223 */ /* 0x000fc400000100ab */
[----:B------:R-:W-:Y:S01]  /*5950*/  FMUL.FTZ R212, R162, R215 ;  /* 0x000000d7a2d47220 */ /* 0x000fe20000410000 */
[----:B------:R2:W-:Y:S01]  /*5960*/  STS [R23.X4+0x1094], R208 ;  /* 0x001094d017007388 */ /* 0x0005e20000004800 */
[----:B------:R-:W-:Y:S01]  /*5970*/  FFMA.FTZ R211, R198, R16, R211 ;  /* 0x00000010c6d37223 */ /* 0x000fe200000100d3 */
[----:B------:R-:W-:Y:S01]  /*5980*/  IADD3 R215, R52, 0x180, RZ ;  /* 0x0000018034d77810 */ /* 0x000fe20007ffe0ff */
[----:B0-----:R-:W-:Y:S01]  /*5990*/  FMUL.FTZ R210, R154, R213 ;  /* 0x000000d59ad27220 */ /* 0x001fe20000410000 */
[----:B------:R0:W-:Y:S01]  /*59a0*/  STS [R23.X4+0x1090], R212 ;  /* 0x001090d417007388 */ /* 0x0001e20000004800 */
[----:B------:R-:W-:Y:S01]  /*59b0*/  FMUL.FTZ R16, R24, R17 ;  /* 0x0000001118107220 */ /* 0x000fe20000410000 */
[----:B------:R-:W-:Y:S01]  /*59c0*/  IADD3 R17, R52, 0x40, RZ ;  /* 0x0000004034117810 */ /* 0x000fe20007ffe0ff */
[----:B------:R-:W-:Y:S01]  /*59d0*/  FMUL.FTZ R214, R152, R135 ;  /* 0x0000008798d67220 */ /* 0x000fe20000410000 */
[----:B------:R-:W-:Y:S01]  /*59e0*/  STS [R23.X4+0x108c], R206 ;  /* 0x00108cce17007388 */ /* 0x000fe20000004800 */
[----:B-1----:R-:W-:Y:S01]  /*59f0*/  FMUL.FTZ R202, R195, R112 ;  /* 0x00000070c3ca7220 */ /* 0x002fe20000410000 */
[----:B------:R-:W-:Y:S01]  /*5a00*/  LEA.HI.SX32 R213, R52, R52, 0x1b ;  /* 0x0000003434d57211 */ /* 0x000fe200078fdaff */
[----:B--2---:R-:W-:Y:S01]  /*5a10*/  FMUL.FTZ R208, R25, R204 ;  /* 0x000000cc19d07220 */ /* 0x004fe20000410000 */
[----:B------:R1:W-:Y:S01]  /*5a20*/  STS [R23.X4+0x1088], R210 ;  /* 0x001088d217007388 */ /* 0x0003e20000004800 */
[----:B------:R-:W-:Y:S01]  /*5a30*/  FFMA.FTZ R200, R140, -R214, R173 ;  /* 0x800000d68cc87223 */ /* 0x000fe200000100ad */
[----:B------:R-:W-:Y:S01]  /*5a40*/  LEA.HI.SX32 R214, R219, R52, 0x1b ;  /* 0x00000034dbd67211 */ /* 0x000fe200078fdaff */
[----:B------:R-:W-:Y:S01]  /*5a50*/  FFMA.FTZ R202, R145, -R202, R174 ;  /* 0x800000ca91ca7223 */ /* 0x000fe200000100ae */
[----:B------:R-:W-:Y:S01]  /*5a60*/  STS [R23.X4+0x1084], R208 ;  /* 0x001084d017007388 */ /* 0x000fe20000004800 */
[----:B------:R-:W-:Y:S01]  /*5a70*/  FFMA.FTZ R211, R200, R209, R211 ;  /* 0x000000d1c8d37223 */ /* 0x000fe200000100d3 */
[----:B0-----:R-:W-:Y:S01]  /*5a80*/  LEA.HI.SX32 R212, R233, R52, 0x1b ;  /* 0x00000034e9d47211 */ /* 0x001fe200078fdaff */
[----:B------:R-:W-:Y:S01]  /*5a90*/  FMUL.FTZ R209, R150, R141 ;  /* 0x0000008d96d17220 */ /* 0x000fe20000410000 */
[----:B------:R0:W-:Y:S01]  /*5aa0*/  STS [R23.X4+0x1080], R16 ;  /* 0x0010801017007388 */ /* 0x0001e20000004800 */
[----:B------:R-:W-:Y:S01]  /*5ab0*/  FFMA.FTZ R211, R202, R22, R211 ;  /* 0x00000016cad37223 */ /* 0x000fe200000100d3 */
[----:B-1----:R-:W-:Y:S01]  /*5ac0*/  LEA.HI.SX32 R210, R215, R52, 0x1b ;  /* 0x00000034d7d27211 */ /* 0x002fe200078fdaff */
[----:B------:R-:W-:Y:S01]  /*5ad0*/  FFMA.FTZ R204, R144, -R209, R175 ;  /* 0x800000d190cc7223 */ /* 0x000fe200000100af */
[----:B------:R-:W-:Y:S01]  /*5ae0*/  BAR.SYNC.DEFER_BLOCKING 0x0 ;  /* 0x0000000000007b1d */ /* 0x000fe20000010000 */
[----:B------:R-:W-:Y:S01]  /*5af0*/  IADD3 R209, R52, 0x100, RZ ;  /* 0x0000010034d17810 */ /* 0x000fe20007ffe0ff */
[----:B------:R-:W-:Y:S01]  /*5b00*/  FMUL.FTZ R22, R93, R34 ;  /* 0x000000225d167220 */ /* 0x000fe20000410000 */
[----:B------:R-:W-:Y:S01]  /*5b10*/  LEA.HI.SX32 R34, R17, R52, 0x1b ;  /* 0x0000003411227211 */ /* 0x000fe200078fdaff */
[----:B------:R-:W-:Y:S01]  /*5b20*/  FFMA.FTZ R206, R204, R207, R211 ;  /* 0x000000cfccce7223 */ /* 0x000fe200000100d3 */
[C---:B------:R-:W-:Y:S01]  /*5b30*/  IADD3 R211, R52.reuse, 0x140, RZ ;  /* 0x0000014034d37810 */ /* 0x040fe20007ffe0ff */
[----:B------:R-:W-:Y:S01]  /*5b40*/  FMUL.FTZ R160, R97, R160 ;  /* 0x000000a061a07220 */ /* 0x000fe20000410000 */
[----:B------:R-:W-:Y:S01]  /*5b50*/  IADD3 R207, R52, 0xc0, RZ ;  /* 0x000000c034cf7810 */ /* 0x000fe20007ffe0ff */
[----:B0-----:R-:W-:Y:S01]  /*5b60*/  FMUL.FTZ R16, R99, R163 ;  /* 0x000000a363107220 */ /* 0x001fe20000410000 */
[----:B------:R-:W-:Y:S01]  /*5b70*/  LEA.HI.SX32 R208, R209, R52, 0x1b ;  /* 0x00000034d1d07211 */ /* 0x000fe200078fdaff */
[----:B------:R-:W-:Y:S01]  /*5b80*/  FMUL.FTZ R164, R101, R164 ;  /* 0x000000a465a47220 */ /* 0x000fe20000410000 */
        /* <DEDUP_REMOVED lines=30> */
[----:B-----5:R-:W-:-:S03]  /*5d70*/  FFMA.FTZ R160, R146, -R17, R176 ;  /* 0x8000001192a07223 */ /* 0x020fc600000100b0 */
[----:B------:R5:W-:Y:S01]  /*5d80*/  STS [R23.X4+0x210c], R16 ;  /* 0x00210c1017007388 */ /* 0x000be20000004800 */
[----:B------:R-:W-:Y:S02]  /*5d90*/  FMUL.FTZ R176, R143, R176 ;  /* 0x000000b08fb07220 */ /* 0x000fe40000410000 */
[----:B-1----:R-:W-:Y:S01]  /*5da0*/  FMUL.FTZ R22, R107, R167 ;  /* 0x000000a76b167220 */ /* 0x002fe20000410000 */
[----:B------:R1:W-:Y:S01]  /*5db0*/  STS [R23.X4+0x2110], R164 ;  /* 0x002110a417007388 */ /* 0x0003e20000004800 */
[----:B--2---:R-:W-:-:S03]  /*5dc0*/  FMUL.FTZ R222, R121, R169 ;  /* 0x000000a979de7220 */ /* 0x004fc60000410000 */
[----:B------:R2:W-:Y:S01]  /*5dd0*/  STS [R23.X4+0x2114], R224 ;  /* 0x002114e017007388 */ /* 0x0005e20000004800 */
[----:B-----5:R-:W-:-:S03]  /*5de0*/  FMUL.FTZ R16, R127, R173 ;  /* 0x000000ad7f107220 */ /* 0x020fc60000410000 */
[----:B------:R2:W-:Y:S01]  /*5df0*/  STS [R23.X4+0x2118], R166 ;  /* 0x002118a617007388 */ /* 0x0005e20000004800 */
[----:B-1----:R-:W-:-:S03]  /*5e00*/  FMUL.FTZ R164, R133, R175 ;  /* 0x000000af85a47220 */ /* 0x002fc60000410000 */
        /* <DEDUP_REMOVED lines=27> */
.L_x_4641:
[----:B0-234-:R-:W-:Y:S05]  /*5fc0*/  BSYNC B0 ;  /* 0x0000000000007941 */ /* 0x01dfea0003800000 */
.L_x_4640:
[----:B------:R0:W2:Y:S01]  /*5fd0*/  LDS R13, [R34.X4+0x2200] ;  /* 0x00220000220d7984 */ /* 0x0000a20000004800 */
[----:B------:R-:W-:Y:S01]  /*5fe0*/  BSSY B0, `(.L_x_4642) ;  /* 0x0000004000007945 */ /* 0x000fe20003800000 */
[----:B------:R-:W-:Y:S05]  /*5ff0*/  @!P1 BRA `(.L_x_4643) ;  /* 0x0000002000009947 */ /* 0x000fea0003800000 */
[----:B------:R3:W-:Y:S04]  /*6000*/  RED.E.ADD.F32.FTZ.RN.STRONG.GPU [R18.64+-0xf00], R223 ;  /* 0xfff100df1200798e */ /* 0x0007e8000c10e784 */
[----:B--2---:R3:W-:Y:S02]  /*6010*/  RED.E.ADD.F32.FTZ.RN.STRONG.GPU [R20.64+-0xf00], R13 ;  /* 0xfff1000d1400798e */ /* 0x0047e4000c10e784 */
.L_x_4643:
[----:B------:R-:W-:Y:S05]  /*6020*/  BSYNC B0 ;  /* 0x0000000000007941 */ /* 0x000fea0003800000 */
.L_x_4642:
[----:B------:R-:W4:Y:S01]  /*6030*/  LDS R35, [R35.X4+0x2300] ;  /* 0x0023000023237984 */ /* 0x000f220000004800 */
[----:B------:R-:W-:Y:S01]  /*6040*/  BSSY B0, `(.L_x_4644) ;  /* 0x0000005000007945 */ /* 0x000fe20003800000 */
[----:B------:R-:W-:Y:S01]  /*6050*/  FMUL.FTZ R153, R160, R153 ;  /* 0x00000099a0997220 */ /* 0x000fe20000410000 */
[----:B------:R-:W-:Y:S05]  /*6060*/  @!P2 BRA `(.L_x_4645) ;  /* 0x000000200000a947 */ /* 0x000fea0003800000 */
[----:B------:R0:W-:Y:S04]  /*6070*/  RED.E.ADD.F32.FTZ.RN.STRONG.GPU [R18.64+-0xe00], R225 ;  /* 0xfff200e11200798e */ /* 0x0001e8000c10e784 */
[----:B----4-:R0:W-:Y:S02]  /*6080*/  RED.E.ADD.F32.FTZ.RN.STRONG.GPU [R20.64+-0xe00], R35 ;  /* 0xfff200231400798e */ /* 0x0101e4000c10e784 */
.L_x_4645:
[----:B------:R-:W-:Y:S05]  /*6090*/  BSYNC B0 ;  /* 0x0000000000007941 */ /* 0x000fea0003800000 */
.L_x_4644:
[----:B------:R-:W0:Y:S01]  /*60a0*/  LDS R207, [R207.X4+0x2400] ;  /* 0x00240000cfcf7984 */ /* 0x000e220000004800 */
        /* <DEDUP_REMOVED lines=12> */
.L_x_4647:
[----:B------:R-:W-:Y:S05]  /*6170*/  BSYNC B0 ;  /* 0x0000000000007941 */ /* 0x000fea0003800000 */
.L_x_4646:
[----:B--23--:R2:W3:Y:S01]  /*6180*/  LDS R13, [R208.X4+0x2500] ;  /* 0x00250000d00d7984 */ /* 0x00c4e20000004800 */
[----:B------:R-:W-:Y:S01]  /*6190*/  BSSY B0, `(.L_x_4648) ;  /* 0x0000004000007945 */ /* 0x000fe20003800000 */
[----:B------:R-:W-:Y:S05]  /*61a0*/  @!P1 BRA `(.L_x_4649) ;  /* 0x0000002000009947 */ /* 0x000fea0003800000 */
[----:B------:R1:W-:Y:S04]  /*61b0*/  RED.E.ADD.F32.FTZ.RN.STRONG.GPU [R18.64+-0xc00], R229 ;  /* 0xfff400e51200798e */ /* 0x0003e8000c10e784 */
[----:B---3--:R1:W-:Y:S02]  /*61c0*/  RED.E.ADD.F32.FTZ.RN.STRONG.GPU [R20.64+-0xc00], R13 ;  /* 0xfff4000d1400798e */ /* 0x0083e4000c10e784 */
.L_x_4649:
[----:B------:R-:W-:Y:S05]  /*61d0*/  BSYNC B0 ;  /* 0x0000000000007941 */ /* 0x000fea0003800000 */
.L_x_4648:
[----:B------:R-:W1:Y:S01]  /*61e0*/  LDS R209, [R209.X4+0x2600] ;  /* 0x00260000d1d17984 */ /* 0x000e620000004800 */
[----:B------:R-:W-:Y:S01]  /*61f0*/  BSSY B0, `(.L_x_4650) ;  /* 0x0000004000007945 */ /* 0x000fe20003800000 */
[----:B------:R-:W-:Y:S05]  /*6200*/  @!P2 BRA `(.L_x_4651) ;  /* 0x000000200000a947 */ /* 0x000fea0003800000 */
[----:B------:R2:W-:Y:S04]  /*6210*/  RED.E.ADD.F32.FTZ.RN.STRONG.GPU [R18.64+-0xb00], R231 ;  /* 0xfff500e71200798e */ /* 0x0005e8000c10e784 */
[----:B-1----:R2:W-:Y:S02]  /*6220*/  RED.E.ADD.F32.FTZ.RN.STRONG.GPU [R20.64+-0xb00], R209 ;  /* 0xfff500d11400798e */ /* 0x0025e4000c10e784 */
.L_x_4651:
[----:B------:R-:W-:Y:S05]  /*6230*/  BSYNC B0 ;  /* 0x0000000000007941 */ /* 0x000fea0003800000 */
.L_x_4650:
[----:B-1-3--:R1:W3:Y:S01]  /*6240*/  LDS R13, [R210.X4+0x2700] ;  /* 0x00270000d20d7984 */ /* 0x00a2e20000004800 */
[----:B------:R-:W-:Y:S01]  /*6250*/  BSSY B0, `(.L_x_4652) ;  /* 0x0000004000007945 */ /* 0x000fe20003800000 */
[----:B------:R-:W-:Y:S05]  /*6260*/  @!P3 BRA `(.L_x_4653) ;  /* 0x000000200000b947 */ /* 0x000fea0003800000 */
[----:B------:R1:W-:Y:S04]  /*6270*/  RED.E.ADD.F32.FTZ.RN.STRONG.GPU [R18.64+-0xa00], R233 ;  /* 0xfff600e91200798e */ /* 0x0003e8000c10e784 */
[----:B---3--:R1:W-:Y:S02]  /*6280*/  RED.E.ADD.F32.FTZ.RN.STRONG.GPU [R20.64+-0xa00], R13 ;  /* 0xfff6000d1400798e */ /* 0x0083e4000c10e784 */
.L_x_4653:
[----:B------:R-:W-:Y:S05]  /*6290*/  BSYNC B0 ;  /* 0x0000000000007941 */ /* 0x000fea0003800000 */
.L_x_4652:
[----:B------:R-:W1:Y:S01]  /*62a0*/  LDS R211, [R211.X4+0x2800] ;  /* 0x00280000d3d37984 */ /* 0x000e620000004800 */
[----:B------:R-:W-:Y:S01]  /*62b0*/  BSSY B0, `(.L_x_4654) ;  /* 0x0000004000007945 */ /* 0x000fe20003800000 */
[----:B------:R-:W-:Y:S05]  /*62c0*/  @!P4 BRA `(.L_x_4655) ;  /* 0x000000200000c947 */ /* 0x000fea0003800000 */
[----:B------:R2:W-:Y:S04]  /*62d0*/  RED.E.ADD.F32.FTZ.RN.STRONG.GPU [R18.64+-0x900], R235 ;  /* 0xfff700eb1200798e */ /* 0x0005e8000c10e784 */
[----:B-1----:R2:W-:Y:S02]  /*62e0*/  RED.E.ADD.F32.FTZ.RN.STRONG.GPU [R20.64+-0x900], R211 ;  /* 0xfff700d31400798e */ /* 0x0025e4000c10e784 */
.L_x_4655:
[----:B------:R-:W-:Y:S05]  /*62f0*/  BSYNC B0 ;  /* 0x0000000000007941 */ /* 0x000fea0003800000 */
.L_x_4654:
[----:B-1-3--:R1:W3:Y:S01]  /*6300*/  LDS R13, [R212.X4+0x2900] ;  /* 0x00290000d40d7984 */ /* 0x00a2e20000004800 */
[----:B------:R-:W-:Y:S01]  /*6310*/  BSSY B0, `(.L_x_4656) ;  /* 0x0000004000007945 */ /* 0x000fe20003800000 */
[----:B------:R-:W-:Y:S05]  /*6320*/  @!P5 BRA `(.L_x_4657) ;  /* 0x000000200000d947 */ /* 0x000fea0003800000 */
[----:B------:R1:W-:Y:S04]  /*6330*/  RED.E.ADD.F32.FTZ.RN.STRONG.GPU [R18.64+-0x800], R237 ;  /* 0xfff800ed1200798e */ /* 0x0003e8000c10e784 */
[----:B---3--:R1:W-:Y:S02]  /*6340*/  RED.E.ADD.F32.FTZ.RN.STRONG.GPU [R20.64+-0x800], R13 ;  /* 0xfff8000d1400798e */ /* 0x0083e4000c10e784 */
.L_x_4657:
[----:B------:R-:W-:Y:S05]  /*6350*/  BSYNC B0 ;  /* 0x0000000000007941 */ /* 0x000fea0003800000 */
.L_x_4656:
[----:B-1-3--:R1:W3:Y:S01]  /*6360*/  LDS R13, [R214.X4+0x2a00] ;  /* 0x002a0000d60d7984 */ /* 0x00a2e20000004800 */
        /* <DEDUP_REMOVED lines=10> */
.L_x_4659:
[----:B-1----:R-:W-:Y:S05]  /*6410*/  BSYNC B0 ;  /* 0x0000000000007941 */ /* 0x002fea0003800000 */
.L_x_4658:
[----:B------:R-:W1:Y:S01]  /*6420*/  LDS R215, [R215.X4+0x2b00] ;  /* 0x002b0000d7d77984 */ /* 0x000e620000004800 */
[----:B------:R-:W-:Y:S01]  /*6430*/  BSSY B0, `(.L_x_4660) ;  /* 0x0000004000007945 */ /* 0x000fe20003800000 */
[----:B------:R-:W-:Y:S05]  /*6440*/  @!P1 BRA `(.L_x_4661) ;  /* 0x0000002000009947 */ /* 0x000fea0003800000 */
[----:B------:R2:W-:Y:S04]  /*6450*/  RED.E.ADD.F32.FTZ.RN.STRONG.GPU [R18.64+-0x600], R241 ;  /* 0xfffa00f11200798e */ /* 0x0005e8000c10e784 */
[----:B-1----:R2:W-:Y:S02]  /*6460*/  RED.E.ADD.F32.FTZ.RN.STRONG.GPU [R20.64+-0x600], R215 ;  /* 0xfffa00d71400798e */ /* 0x0025e4000c10e784 */
.L_x_4661:
[----:B------:R-:W-:Y:S05]  /*6470*/  BSYNC B0 ;  /* 0x0000000000007941 */ /* 0x000fea0003800000 */
.L_x_4660:
[----:B---3--:R3:W2:Y:S01]  /*6480*/  LDS R13, [R216.X4+0x2c00] ;  /* 0x002c0000d80d7984 */ /* 0x0086a20000004800 */
[----:B------:R-:W-:Y:S01]  /*6490*/  BSSY B0, `(.L_x_4662) ;  /* 0x0000004000007945 */ /* 0x000fe20003800000 */
[----:B------:R-:W-:Y:S05]  /*64a0*/  @!P2 BRA `(.L_x_4663) ;  /* 0x000000200000a947 */ /* 0x000fea0003800000 */
[----:B------:R3:W-:Y:S04]  /*64b0*/  RED.E.ADD.F32.FTZ.RN.STRONG.GPU [R18.64+-0x500], R243 ;  /* 0xfffb00f31200798e */ /* 0x0007e8000c10e784 */
[----:B--2---:R3:W-:Y:S02]  /*64c0*/  RED.E.ADD.F32.FTZ.RN.STRONG.GPU [R20.64+-0x500], R13 ;  /* 0xfffb000d1400798e */ /* 0x0047e4000c10e784 */
.L_x_4663:
[----:B------:R-:W-:Y:S05]  /*64d0*/  BSYNC B0 ;  /* 0x0000000000007941 */ /* 0x000fea0003800000 */
.L_x_4662:
[----:B------:R-:W3:Y:S01]  /*64e0*/  LDS R217, [R217.X4+0x2d00] ;  /* 0x002d0000d9d97984 */ /* 0x000ee20000004800 */
[----:B------:R-:W-:Y:S01]  /*64f0*/  BSSY B0, `(.L_x_4664) ;  /* 0x0000004000007945 */ /* 0x000fe20003800000 */
[----:B------:R-:W-:Y:S05]  /*6500*/  @!P3 BRA `(.L_x_4665) ;  /* 0x000000200000b947 */ /* 0x000fea0003800000 */
[----:B------:R4:W-:Y:S04]  /*6510*/  RED.E.ADD.F32.FTZ.RN.STRONG.GPU [R18.64+-0x400], R245 ;  /* 0xfffc00f51200798e */ /* 0x0009e8000c10e784 */
[----:B---3--:R4:W-:Y:S02]  /*6520*/  RED.E.ADD.F32.FTZ.RN.STRONG.GPU [R20.64+-0x400], R217 ;  /* 0xfffc00d91400798e */ /* 0x0089e4000c10e784 */
.L_x_4665:
[----:B------:R-:W-:Y:S05]  /*6530*/  BSYNC B0 ;  /* 0x0000000000007941 */ /* 0x000fea0003800000 */
.L_x_4664:
[----:B--23--:R2:W3:Y:S01]  /*6540*/  LDS R13, [R218.X4+0x2e00] ;  /* 0x002e0000da0d7984 */ /* 0x00c4e20000004800 */
[----:B------:R-:W-:Y:S01]  /*6550*/  BSSY B0, `(.L_x_4666) ;  /* 0x0000004000007945 */ /* 0x000fe20003800000 */
[----:B------:R-:W-:Y:S05]  /*6560*/  @!P4 BRA `(.L_x_4667) ;  /* 0x000000200000c947 */ /* 0x000fea0003800000 */
[----:B------:R2:W-:Y:S04]  /*6570*/  RED.E.ADD.F32.FTZ.RN.STRONG.GPU [R18.64+-0x300], R247 ;  /* 0xfffd00f71200798e */ /* 0x0005e8000c10e784 */
[----:B---3--:R2:W-:Y:S02]  /*6580*/  RED.E.ADD.F32.FTZ.RN.STRONG.GPU [R20.64+-0x300], R13 ;  /* 0xfffd000d1400798e */ /* 0x0085e4000c10e784 */
.L_x_4667:
[----:B------:R-:W-:Y:S05]  /*6590*/  BSYNC B0 ;  /* 0x0000000000007941 */ /* 0x000fea0003800000 */
.L_x_4666:
[----:B------:R-:W2:Y:S01]  /*65a0*/  LDS R219, [R219.X4+0x2f00] ;  /* 0x002f0000dbdb7984 */ /* 0x000ea20000004800 */
[----:B------:R-:W-:Y:S01]  /*65b0*/  BSSY B0, `(.L_x_4668) ;  /* 0x0000004000007945 */ /* 0x000fe20003800000 */
[----:B------:R-:W-:Y:S05]  /*65c0*/  @!P5 BRA `(.L_x_4669) ;  /* 0x000000200000d947 */ /* 0x000fea0003800000 */
[----:B------:R4:W-:Y:S04]  /*65d0*/  RED.E.ADD.F32.FTZ.RN.STRONG.GPU [R18.64+-0x200], R249 ;  /* 0xfffe00f91200798e */ /* 0x0009e8000c10e784 */
[----:B--2---:R4:W-:Y:S02]  /*65e0*/  RED.E.ADD.F32.FTZ.RN.STRONG.GPU [R20.64+-0x200], R219 ;  /* 0xfffe00db1400798e */ /* 0x0049e4000c10e784 */
.L_x_4669:
[----:B------:R-:W-:Y:S05]  /*65f0*/  BSYNC B0 ;  /* 0x0000000000007941 */ /* 0x000fea0003800000 */
.L_x_4668:
[----:B--23--:R2:W3:Y:S01]  /*6600*/  LDS R13, [R220.X4+0x3000] ;  /* 0x00300000dc0d7984 */ /* 0x00c4e20000004800 */
[----:B------:R-:W-:Y:S01]  /*6610*/  BSSY B0, `(.L_x_4670) ;  /* 0x0000004000007945 */ /* 0x000fe20003800000 */
[----:B------:R-:W-:Y:S05]  /*6620*/  @!P6 BRA `(.L_x_4671) ;  /* 0x000000200000e947 */ /* 0x000fea0003800000 */
[----:B------:R2:W-:Y:S04]  /*6630*/  RED.E.ADD.F32.FTZ.RN.STRONG.GPU [R18.64+-0x100], R251 ;  /* 0xffff00fb1200798e */ /* 0x0005e8000c10e784 */
[----:B---3--:R2:W-:Y:S02]  /*6640*/  RED.E.ADD.F32.FTZ.RN.STRONG.GPU [R20.64+-0x100], R13 ;  /* 0xffff000d1400798e */ /* 0x0085e4000c10e784 */
.L_x_4671:
[----:B------:R-:W-:Y:S05]  /*6650*/  BSYNC B0 ;  /* 0x0000000000007941 */ /* 0x000fea0003800000 */
.L_x_4670:
[----:B------:R-:W5:Y:S01]  /*6660*/  SHFL.DOWN P0, R15, R206, 0x1, 0x1f ;  /* 0x08201f00ce0f7f89 */ /* 0x000f620000000000 */
[----:B--23--:R-:W-:Y:S01]  /*6670*/  FMUL.FTZ R13, R106, R177 ;  /* 0x000000b16a0d7220 */ /* 0x00cfe20000410000 */
[----:B------:R-:W-:Y:S01]  /*6680*/  ISETP.NE.AND P2, PT, R52, RZ, PT ;  /* 0x000000ff3400720c */ /* 0x000fe20003f45270 */
[----:B------:R-:W-:Y:S01]  /*6690*/  FMUL.FTZ R12, R145, R181 ;  /* 0x000000b5910c7220 */ /* 0x000fe20000410000 */
[----:B------:R-:W-:Y:S01]  /*66a0*/  BSSY B0, `(.L_x_4672) ;  /* 0x0000073000007945 */ /* 0x000fe20003800000 */
[----:B------:R-:W-:-:S02]  /*66b0*/  FMUL.FTZ R160, R160, R13 ;  /* 0x0000000da0a07220 */ /* 0x000fc40000410000 */
[----:B------:R-:W-:Y:S02]  /*66c0*/  FMUL.FTZ R13, R106, R179 ;  /* 0x000000b36a0d7220 */ /* 0x000fe40000410000 */
[----:B------:R-:W-:Y:S02]  /*66d0*/  FFMA.FTZ R63, R12, R112, R63 ;  /* 0x000000700c3f7223 */ /* 0x000fe4000001003f */
[----:B------:R-:W-:Y:S02]  /*66e0*/  FMUL.FTZ R204, R204, R13 ;  /* 0x0000000dcccc7220 */ /* 0x000fe40000410000 */
[----:B------:R-:W-:Y:S02]  /*66f0*/  FMUL.FTZ R13, R106, R181 ;  /* 0x000000b56a0d7220 */ /* 0x000fe40000410000 */
[----:B------:R-:W-:Y:S02]  /*6700*/  FMUL.FTZ R142, R142, R185 ;  /* 0x000000b98e8e7220 */ /* 0x000fe40000410000 */
[----:B------:R-:W-:-:S02]  /*6710*/  FMUL.FTZ R202, R202, R13 ;  /* 0x0000000dcaca7220 */ /* 0x000fc40000410000 */
[-C--:B------:R-:W-:Y:S02]  /*6720*/  FMUL.FTZ R13, R140, R183.reuse ;  /* 0x000000b78c0d7220 */ /* 0x080fe40000410000 */
[----:B------:R-:W-:Y:S02]  /*6730*/  FFMA.FTZ R195, R195, R12, R202 ;  /* 0x0000000cc3c37223 */ /* 0x000fe400000100ca */
[----:B------:R-:W-:Y:S02]  /*6740*/  FMUL.FTZ R183, R106, R183 ;  /* 0x000000b76ab77220 */ /* 0x000fe40000410000 */
[----:B-----5:R-:W-:Y:S02]  /*6750*/  @P0 FADD R15, R206, R15 ;  /* 0x0000000fce0f0221 */ /* 0x020fe40000000000 */
[----:B------:R-:W-:Y:S02]  /*6760*/  FMUL.FTZ R183, R200, R183 ;  /* 0x000000b7c8b77220 */ /* 0x000fe40000410000 */
[----:B------:R-:W-:Y:S01]  /*6770*/  FFMA.FTZ R64, R13, R135, R64 ;  /* 0x000000870d407223 */ /* 0x000fe20000010040 */
[----:B------:R-:W2:Y:S01]  /*6780*/  SHFL.DOWN P0, R14, R15, 0x2, 0x1f ;  /* 0x08401f000f0e7f89 */ /* 0x000ea20000000000 */
[----:B------:R-:W-:-:S02]  /*6790*/  FFMA.FTZ R152, R152, R13, R183 ;  /* 0x0000000d98987223 */ /* 0x000fc400000100b7 */
[-C--:B------:R-:W-:Y:S02]  /*67a0*/  FMUL.FTZ R13, R136, R187.reuse ;  /* 0x000000bb880d7220 */ /* 0x080fe40000410000 */
[----:B------:R-:W-:Y:S02]  /*67b0*/  FMUL.FTZ R187, R106, R187 ;  /* 0x000000bb6abb7220 */ /* 0x000fe40000410000 */
[----:B------:R-:W-:Y:S02]  /*67c0*/  FFMA.FTZ R66, R13, R129, R66 ;  /* 0x000000810d427223 */ /* 0x000fe40000010042 */
[----:B------:R-:W-:Y:S02]  /*67d0*/  FMUL.FTZ R187, R196, R187 ;  /* 0x000000bbc4bb7220 */ /* 0x000fe40000410000 */
[----:B------:R-:W-:Y:S02]  /*67e0*/  FMUL.FTZ R138, R138, R159 ;  /* 0x0000009f8a8a7220 */ /* 0x000fe40000410000 */
[----:B------:R-:W-:-:S02]  /*67f0*/  FFMA.FTZ R180, R180, R13, R187 ;  /* 0x0000000db4b47223 */ /* 0x000fc400000100bb */
[-C--:B------:R-:W-:Y:S02]  /*6800*/  FMUL.FTZ R13, R128, R157.reuse ;  /* 0x0000009d800d7220 */ /* 0x080fe40000410000 */
[----:B------:R-:W-:Y:S02]  /*6810*/  FMUL.FTZ R157, R106, R157 ;  /* 0x0000009d6a9d7220 */ /* 0x000fe40000410000 */
[----:B------:R-:W-:Y:S02]  /*6820*/  FFMA.FTZ R68, R13, R123, R68 ;  /* 0x0000007b0d447223 */ /* 0x000fe40000010044 */
[----:B------:R-:W-:Y:S02]  /*6830*/  FMUL.FTZ R157, R192, R157 ;  /* 0x0000009dc09d7220 */ /* 0x000fe40000410000 */
[----:B------:R-:W-:Y:S02]  /*6840*/  FMUL.FTZ R134, R134, R161 ;  /* 0x000000a186867220 */ /* 0x000fe40000410000 */
[----:B--2---:R-:W-:-:S02]  /*6850*/  @P0 FADD R14, R15, R14 ;  /* 0x0000000e0f0e0221 */ /* 0x004fc40000000000 */
[----:B------:R-:W-:Y:S02]  /*6860*/  FFMA.FTZ R178, R178, R13, R157 ;  /* 0x0000000db2b27223 */ /* 0x000fe4000001009d */
[-C--:B------:R-:W-:Y:S01]  /*6870*/  FMUL.FTZ R13, R124, R191.reuse ;  /* 0x000000bf7c0d7220 */ /* 0x080fe20000410000 */
[----:B------:R-:W2:Y:S01]  /*6880*/  SHFL.DOWN P0, R17, R14, 0x4, 0x1f ;  /* 0x08801f000e117f89 */ /* 0x000ea20000000000 */
[----:B------:R-:W-:Y:S02]  /*6890*/  FMUL.FTZ R191, R106, R191 ;  /* 0x000000bf6abf7220 */ /* 0x000fe40000410000 */
[----:B------:R-:W-:Y:S02]  /*68a0*/  FFMA.FTZ R70, R13, R115, R70 ;  /* 0x000000730d467223 */ /* 0x000fe40000010046 */
[----:B------:R-:W-:Y:S02]  /*68b0*/  FMUL.FTZ R191, R188, R191 ;  /* 0x000000bfbcbf7220 */ /* 0x000fe40000410000 */
[----:B------:R-:W-:-:S02]  /*68c0*/  FMUL.FTZ R126, R126, R155 ;  /* 0x0000009b7e7e7220 */ /* 0x000fc40000410000 */
[----:B------:R-:W-:Y:S02]  /*68d0*/  FFMA.FTZ R170, R170, R13, R191 ;  /* 0x0000000daaaa7223 */ /* 0x000fe400000100bf */
[-C--:B------:R-:W-:Y:S02]  /*68e0*/  FMUL.FTZ R13, R120, R151.reuse ;  /* 0x00000097780d7220 */ /* 0x080fe40000410000 */
[----:B------:R-:W-:Y:S02]  /*68f0*/  FMUL.FTZ R151, R106, R151 ;  /* 0x000000976a977220 */ /* 0x000fe40000410000 */
[----:B------:R-:W-:Y:S02]  /*6900*/  FMUL.FTZ R122, R122, R27 ;  /* 0x0000001b7a7a7220 */ /* 0x000fe40000410000 */
[----:B------:R-:W-:Y:S02]  /*6910*/  FMUL.FTZ R151, R184, R151 ;  /* 0x00000097b8977220 */ /* 0x000fe40000410000 */
[----:B------:R-:W-:-:S02]  /*6920*/  FFMA.FTZ R72, R13, R113, R72 ;  /* 0x000000710d487223 */ /* 0x000fc40000010048 */
[----:B------:R-:W-:Y:S02]  /*6930*/  FFMA.FTZ R162, R162, R13, R151 ;  /* 0x0000000da2a27223 */ /* 0x000fe40000010097 */
[----:B------:R-:W-:Y:S02]  /*6940*/  FMUL.FTZ R15, R116, R147 ;  /* 0x00000093740f7220 */ /* 0x000fe40000410000 */
[----:B--2---:R-:W-:Y:S02]  /*6950*/  @P0 FADD R17, R14, R17 ;  /* 0x000000110e110221 */ /* 0x004fe40000000000 */
[----:B------:R-:W-:Y:S02]  /*6960*/  FMUL.FTZ R118, R118, R197 ;  /* 0x000000c576767220 */ /* 0x000fe40000410000 */
[C---:B------:R-:W-:Y:S01]  /*6970*/  FMUL.FTZ R185, R106.reuse, R185 ;  /* 0x000000b96ab97220 */ /* 0x040fe20000410000 */
[----:B------:R-:W2:Y:S01]  /*6980*/  SHFL.DOWN P0, R12, R17, 0x8, 0x1f ;  /* 0x09001f00110c7f89 */ /* 0x000ea20000000000 */
[----:B------:R-:W-:-:S02]  /*6990*/  FMUL.FTZ R159, R106, R159 ;  /* 0x0000009f6a9f7220 */ /* 0x000fc40000410000 */
[C---:B------:R-:W-:Y:S02]  /*69a0*/  FMUL.FTZ R161, R106.reuse, R161 ;  /* 0x000000a16aa17220 */ /* 0x040fe40000410000 */
[C---:B------:R-:W-:Y:S02]  /*69b0*/  FMUL.FTZ R155, R106.reuse, R155 ;  /* 0x0000009b6a9b7220 */ /* 0x040fe40000410000 */
[C---:B------:R-:W-:Y:S02]  /*69c0*/  FMUL.FTZ R27, R106.reuse, R27 ;  /* 0x0000001b6a1b7220 */ /* 0x040fe40000410000 */
[C---:B------:R-:W-:Y:S02]  /*69d0*/  FMUL.FTZ R147, R106.reuse, R147 ;  /* 0x000000936a937220 */ /* 0x040fe40000410000 */
[C---:B------:R-:W-:Y:S02]  /*69e0*/  FMUL.FTZ R197, R106.reuse, R197 ;  /* 0x000000c56ac57220 */ /* 0x040fe40000410000 */
[----:B------:R-:W-:-:S02]  /*69f0*/  FMUL.FTZ R13, R106, R149 ;  /* 0x000000956a0d7220 */ /* 0x000fc40000410000 */
[----:B------:R-:W-:Y:S02]  /*6a00*/  FMUL.FTZ R177, R146, R177 ;  /* 0x000000b192b17220 */ /* 0x000fe40000410000 */
[----:B------:R-:W-:Y:S02]  /*6a10*/  FMUL.FTZ R179, R144, R179 ;  /* 0x000000b390b37220 */ /* 0x000fe40000410000 */
[----:B------:R-:W-:Y:S02]  /*6a20*/  FMUL.FTZ R185, R198, R185 ;  /* 0x000000b9c6b97220 */ /* 0x000fe40000410000 */
[----:B------:R-:W-:Y:S02]  /*6a30*/  FMUL.FTZ R159, R194, R159 ;  /* 0x0000009fc29f7220 */ /* 0x000fe40000410000 */
[----:B------:R-:W-:Y:S02]  /*6a40*/  FMUL.FTZ R161, R190, R161 ;  /* 0x000000a1bea17220 */ /* 0x000fe40000410000 */
[----:B--2---:R-:W-:Y:S01]  /*6a50*/  @P0 FADD R12, R17, R12 ;  /* 0x0000000c110c0221 */ /* 0x004fe20000000000 */
[----:B------:R-:W-:Y:S01]  /*6a60*/  ISETP.NE.AND P0, PT, R50, RZ, PT ;  /* 0x000000ff3200720c */ /* 0x000fe20003f05270 */
[----:B------:R-:W-:-:S02]  /*6a70*/  FMUL.FTZ R155, R186, R155 ;  /* 0x0000009bba9b7220 */ /* 0x000fc40000410000 */
[----:B------:R-:W-:Y:S01]  /*6a80*/  FMUL.FTZ R27, R182, R27 ;  /* 0x0000001bb61b7220 */ /* 0x000fe20000410000 */
[----:B------:R-:W2:Y:S01]  /*6a90*/  SHFL.DOWN P1, R14, R12, 0x10, 0x1f ;  /* 0x0a001f000c0e7f89 */ /* 0x000ea20000020000 */
        /* <DEDUP_REMOVED lines=12> */
[----:B--2---:R-:W-:Y:S02]  /*6b60*/  @P1 FADD R14, R12, R14 ;  /* 0x0000000e0c0e1221 */ /* 0x004fe40000000000 */
[----:B------:R-:W-:Y:S02]  /*6b70*/  FFMA.FTZ R27, R199, R122, R27 ;  /* 0x0000007ac71b7223 */ /* 0x000fe4000001001b */
[----:B------:R-:W-:Y:S01]  /*6b80*/  FFMA.FTZ R154, R154, R15, R147 ;  /* 0x0000000f9a9a7223 */ /* 0x000fe20000010093 */
[----:B------:R2:W-:Y:S01]  /*6b90*/  @!P0 STS [R37.X4+0x3184], R14 ;  /* 0x0031840e25008388 */ /* 0x0005e20000004800 */
[----:B------:R-:W-:Y:S02]  /*6ba0*/  FFMA.FTZ R118, R25, R118, R197 ;  /* 0x0000007619767223 */ /* 0x000fe400000100c5 */
[----:B------:R-:W-:-:S02]  /*6bb0*/  FFMA.FTZ R13, R24, R149, R13 ;  /* 0x00000095180d7223 */ /* 0x000fc4000001000d */
[----:B------:R-:W-:Y:S02]  /*6bc0*/  FFMA.FTZ R62, R179, R141, R62 ;  /* 0x0000008db33e7223 */ /* 0x000fe4000001003e */
[----:B------:R-:W-:Y:S02]  /*6bd0*/  FADD.FTZ R92, R177, R92 ;  /* 0x0000005cb15c7221 */ /* 0x000fe40000010000 */
[----:B------:R-:W-:Y:S02]  /*6be0*/  FADD.FTZ R91, R204, R91 ;  /* 0x0000005bcc5b7221 */ /* 0x000fe40000010000 */
        /* <DEDUP_REMOVED lines=23> */
[----:B--2---:R-:W-:Y:S01]  /*6d60*/  ISETP.NE.AND P0, PT, R39, c[0x0][0x174], PT ;  /* 0x00005d0027007a0c */ /* 0x004fe20003f05270 */
[----:B------:R-:W2:Y:S01]  /*6d70*/  LDS R13, [0x3188] ;  /* 0x00318800ff0d7984 */ /* 0x000ea20000000800 */
[----:B------:R-:W-:-:S11]  /*6d80*/  SHF.L.U32 R17, R139, 0x2, RZ ;  /* 0x000000028b117819 */ /* 0x000fd600000006ff */
[----:B------:R-:W3:Y:S01]  /*6d90*/  @P0 LDS R15, [R17+0x46c0] ;  /* 0x0046c000110f0984 */ /* 0x000ee20000000800 */
[----:B--2---:R-:W-:-:S04]  /*6da0*/  FADD.FTZ R14, R14, R13 ;  /* 0x0000000d0e0e7221 */ /* 0x004fc80000010000 */
[----:B---3--:R-:W-:-:S05]  /*6db0*/  @P0 FADD.FTZ R14, R14, R15 ;  /* 0x0000000f0e0e0221 */ /* 0x008fca0000010000 */
[----:B------:R2:W-:Y:S02]  /*6dc0*/  STS [R17+0x46c0], R14 ;  /* 0x0046c00e11007388 */ /* 0x0005e40000000800 */
.L_x_4673:
[----:B--2---:R-:W-:Y:S05]  /*6dd0*/  BSYNC B0 ;  /* 0x0000000000007941 */ /* 0x004fea0003800000 */
.L_x_4672:
[----:B------:R-:W-:Y:S02]  /*6de0*/  IADD3 R139, R139, 0x1, RZ ;  /* 0x000000018b8b7810 */ /* 0x000fe40007ffe0ff */
[----:B------:R-:W-:Y:S02]  /*6df0*/  IADD3 R137, P1, R137, 0x1, RZ ;  /* 0x0000000189897810 */ /* 0x000fe40007f3e0ff */
[----:B------:R-:W-:Y:S02]  /*6e00*/  ISETP.GE.AND P0, PT, R139, c[0x0][0x16c], PT ;  /* 0x00005b008b007a0c */ /* 0x000fe40003f06270 */
[----:B------:R-:W-:-:S11]  /*6e10*/  IADD3.X R108, RZ, R108, RZ, P1, !PT ;  /* 0x0000006cff6c7210 */ /* 0x000fd60000ffe4ff */
[----:B01--4-:R-:W-:Y:S01]  /*6e20*/  @P0 CALL.REL.NOINC `(.L_x_4626) ;  /* 0x0000001000000944 */ /* 0x013fe20003c00000 */
[----:B------:R-:W-:Y:S05]  /*6e30*/  BRA `(.L_x_4674) ;  /* 0xffffc66000007947 */ /* 0x000fea000383ffff */
.L_x_4626:
[----:B------:R-:W-:Y:S06]  /*6e40*/  BAR.SYNC.DEFER_BLOCKING 0x0 ;  /* 0x0000000000007b1d */ /* 0x000fec0000010000 */
[----:B------:R-:W2:Y:S04]  /*6e50*/  LDG.E.128 R4, [R32.64] ;  /* 0x0000000420047981 */ /* 0x000ea8000c1e1d00 */
[----:B------:R-:W3:Y:S01]  /*6e60*/  LDG.E.128 R8, [R32.64+0x200] ;  /* 0x0002000420087981 */ /* 0x000ee2000c1e1d00 */
[----:B------:R-:W-:Y:S01]  /*6e70*/  IMAD R19, R132, c[0x0][0x2d8], RZ ;  /* 0x0000b60084137a24 */ /* 0x000fe200078e02ff */
[----:B------:R-:W-:-:S02]  /*6e80*/  F2FP.PACK_AB R68, R67, R68 ;  /* 0x000000444344723e */ /* 0x000fc400000000ff */
[----:B------:R-:W-:Y:S01]  /*6e90*/  IADD3 R38, R38, 0x1, RZ ;  /* 0x0000000126267810 */ /* 0x000fe20007ffe0ff */
[----:B------:R-:W-:Y:S01]  /*6ea0*/  IMAD R19, R54, c[0x0][0x2dc], R19 ;  /* 0x0000b70036137a24 */ /* 0x000fe200078e0213 */
[----:B--2---:R-:W-:Y:S04]  /*6eb0*/  STS.128 [R0], R4 ;  /* 0x0000000400007388 */ /* 0x004fe80000000c00 */
[----:B---3--:R-:W-:Y:S01]  /*6ec0*/  STS.128 [R0+0x200], R8 ;  /* 0x0002000800007388 */ /* 0x008fe20000000c00 */
[----:B------:R-:W-:-:S06]  /*6ed0*/  NOP ;  /* 0x0000000000007918 */ /* 0x000fcc0000000000 */
[----:B------:R-:W0:Y:S04]  /*6ee0*/  LDS.128 R12, [R59] ;  /* 0x000000003b0c7984 */ /* 0x000e280000000c00 */
[----:B------:R1:W2:Y:S02]  /*6ef0*/  LDS.128 R4, [R59+0x10] ;  /* 0x000010003b047984 */ /* 0x0002a40000000c00 */
[----:B-1----:R-:W-:Y:S01]  /*6f00*/  IADD3 R59, R39, -0x1, RZ ;  /* 0xffffffff273b7810 */ /* 0x002fe20007ffe0ff */
[--C-:B0-----:R-:W-:Y:S02]  /*6f10*/  HADD2.F32 R16, -RZ, R12.reuse.H0_H0 ;  /* 0x2000000cff107230 */ /* 0x101fe40000004100 */
[----:B------:R-:W-:-:S03]  /*6f20*/  HADD2.F32 R12, -RZ, R12.H1_H1 ;  /* 0x3000000cff0c7230 */ /* 0x000fc60000004100 */
[--C-:B------:R-:W-:Y:S01]  /*6f30*/  FADD.FTZ R17, R16, R55.reuse ;  /* 0x0000003710117221 */ /* 0x100fe20000010000 */
[----:B------:R-:W-:Y:S01]  /*6f40*/  HADD2.F32 R16, -RZ, R13.H0_H0 ;  /* 0x2000000dff107230 */ /* 0x000fe20000004100 */
[--C-:B------:R-:W-:Y:S01]  /*6f50*/  FADD.FTZ R12, R12, R55.reuse ;  /* 0x000000370c0c7221 */ /* 0x100fe20000010000 */
[----:B------:R-:W-:Y:S02]  /*6f60*/  BAR.SYNC.DEFER_BLOCKING 0x0 ;  /* 0x0000000000007b1d */ /* 0x000fe40000010000 */
[----:B------:R-:W-:Y:S01]  /*6f70*/  FSETP.GTU.FTZ.AND P4, PT, R17, 20, PT ;  /* 0x41a000001100780b */ /* 0x000fe20003f9c000 */
[----:B------:R-:W-:Y:S01]  /*6f80*/  FADD.FTZ R16, R16, R55 ;  /* 0x0000003710107221 */ /* 0x000fe20000010000 */
[----:B------:R-:W-:-:S04]  /*6f90*/  FSETP.GTU.FTZ.AND P5, PT, R12, 20, PT ;  /* 0x41a000000c00780b */ /* 0x000fc80003fbc000 */
[----:B------:R-:W-:-:S07]  /*6fa0*/  FSETP.GTU.FTZ.AND P6, PT, R16, 20, PT ;  /* 0x41a000001000780b */ /* 0x000fce0003fdc000 */
[----:B------:R-:W-:Y:S02]  /*6fb0*/  @!P4 FMUL.FTZ R8, R17, -1.4426950216293334961 ;  /* 0xbfb8aa3b1108c820 */ /* 0x000fe40000410000 */
[----:B------:R-:W-:Y:S01]  /*6fc0*/  @!P5 FMUL.FTZ R10, R12, -1.4426950216293334961 ;  /* 0xbfb8aa3b0c0ad820 */ /* 0x000fe20000410000 */
[----:B------:R-:W-:-:S03]  /*6fd0*/  HADD2.F32 R12, -RZ, R13.H1_H1 ;  /* 0x3000000dff0c7230 */ /* 0x000fc60000004100 */
[----:B------:R-:W0:Y:S01]  /*6fe0*/  @!P4 MUFU.EX2 R8, R8 ;  /* 0x000000080008c308 */ /* 0x000e220000000800 */
[----:B------:R-:W-:Y:S02]  /*6ff0*/  @!P6 FMUL.FTZ R11, R16, -1.4426950216293334961 ;  /* 0xbfb8aa3b100be820 */ /* 0x000fe40000410000 */
[--C-:B------:R-:W-:Y:S01]  /*7000*/  FADD.FTZ R16, R12, R55.reuse ;  /* 0x000000370c107221 */ /* 0x100fe20000010000 */
[--C-:B------:R-:W-:Y:S02]  /*7010*/  HADD2.F32 R12, -RZ, R14.reuse.H0_H0 ;  /* 0x2000000eff0c7230 */ /* 0x100fe40000004100 */
[----:B------:R-:W-:Y:S02]  /*7020*/  HADD2.F32 R14, -RZ, R14.H1_H1 ;  /* 0x3000000eff0e7230 */ /* 0x000fe40000004100 */
[----:B------:R-:W-:Y:S01]  /*7030*/  FSETP.GTU.FTZ.AND P0, PT, R16, 20, PT ;  /* 0x41a000001000780b */ /* 0x000fe20003f1c000 */
[----:B------:R-:W1:Y:S01]  /*7040*/  @!P5 MUFU.EX2 R10, R10 ;  /* 0x0000000a000ad308 */ /* 0x000e620000000800 */
[--C-:B------:R-:W-:Y:S01]  /*7050*/  FADD.FTZ R17, R12, R55.reuse ;  /* 0x000000370c117221 */ /* 0x100fe20000010000 */
[--C-:B------:R-:W-:Y:S01]  /*7060*/  HADD2.F32 R12, -RZ, R15.reuse.H0_H0 ;  /* 0x2000000fff0c7230 */ /* 0x100fe20000004100 */
[----:B------:R-:W-:Y:S01]  /*7070*/  FADD.FTZ R18, R14, R55 ;  /* 0x000000370e127221 */ /* 0x000fe20000010000 */
[----:B------:R-:W-:-:S02]  /*7080*/  HADD2.F32 R14, -RZ, R15.H1_H1 ;  /* 0x3000000fff0e7230 */ /* 0x000fc40000004100 */
[----:B------:R-:W-:Y:S01]  /*7090*/  FSETP.GTU.FTZ.AND P1, PT, R17, 20, PT ;  /* 0x41a000001100780b */ /* 0x000fe20003f3c000 */
[----:B0-----:R-:W-:Y:S01]  /*70a0*/  @!P4 FADD.FTZ R9, R8, 1 ;  /* 0x3f8000000809c421 */ /* 0x001fe20000010000 */
[----:B------:R-:W-:Y:S01]  /*70b0*/  FSETP.GTU.FTZ.AND P2, PT, R18, 20, PT ;  /* 0x41a000001200780b */ /* 0x000fe20003f5c000 */
[--C-:B------:R-:W-:Y:S01]  /*70c0*/  FADD.FTZ R15, R12, R55.reuse ;  /* 0x000000370c0f7221 */ /* 0x100fe20000010000 */
[----:B------:R-:W-:Y:S01]  /*70d0*/  @!P6 MUFU.EX2 R11, R11 ;  /* 0x0000000b000be308 */ /* 0x000fe20000000800 */
[--C-:B--2---:R-:W-:Y:S01]  /*70e0*/  HADD2.F32 R12, -RZ, R4.reuse.H0_H0 ;  /* 0x20000004ff0c7230 */ /* 0x104fe20000004100 */
[----:B------:R-:W-:Y:S01]  /*70f0*/  @!P0 FMUL.FTZ R8, R16, -1.4426950216293334961 ;  /* 0xbfb8aa3b10088820 */ /* 0x000fe20000410000 */
[----:B------:R-:W-:Y:S01]  /*7100*/  HADD2.F32 R4, -RZ, R4.H1_H1 ;  /* 0x30000004ff047230 */ /* 0x000fe20000004100 */
[----:B------:R-:W-:Y:S01]  /*7110*/  FADD.FTZ R16, R14, R55 ;  /* 0x000000370e107221 */ /* 0x000fe20000010000 */
[----:B------:R-:W-:Y:S01]  /*7120*/  FSETP.GTU.FTZ.AND P3, PT, R15, 20, PT ;  /* 0x41a000000f00780b */ /* 0x000fe20003f7c000 */
[----:B-1----:R-:W-:-:S02]  /*7130*/  @!P5 FADD.FTZ R10, R10, 1 ;  /* 0x3f8000000a0ad421 */ /* 0x002fc40000010000 */
[----:B------:R0:W1:Y:S01]  /*7140*/  @!P4 MUFU.RCP R13, R9 ;  /* 0x00000009000dc308 */ /* 0x0000620000001000 */
[----:B------:R-:W-:Y:S01]  /*7150*/  FADD.FTZ R20, R4, R55 ;  /* 0x0000003704147221 */ /* 0x000fe20000010000 */
[----:B------:R-:W-:-:S06]  /*7160*/  HADD2.F32 R4, -RZ, R5.H0_H0 ;  /* 0x20000005ff047230 */ /* 0x000fcc0000004100 */
[----:B------:R-:W2:Y:S01]  /*7170*/  @!P5 MUFU.RCP R10, R10 ;  /* 0x0000000a000ad308 */ /* 0x000ea20000001000 */
[----:B0-----:R-:W-:Y:S02]  /*7180*/  @!P1 FMUL.FTZ R9, R17, -1.4426950216293334961 ;  /* 0xbfb8aa3b11099820 */ /* 0x001fe40000410000 */
[----:B------:R-:W-:Y:S02]  /*7190*/  @!P3 FMUL.FTZ R14, R15, -1.4426950216293334961 ;  /* 0xbfb8aa3b0f0eb820 */ /* 0x000fe40000410000 */
[----:B------:R-:W-:Y:S02]  /*71a0*/  FADD.FTZ R17, R12, R55 ;  /* 0x000000370c117221 */ /* 0x000fe40000010000 */
[----:B------:R-:W-:Y:S01]  /*71b0*/  @!P2 FMUL.FTZ R12, R18, -1.4426950216293334961 ;  /* 0xbfb8aa3b120ca820 */ /* 0x000fe20000410000 */
[----:B------:R-:W0:Y:S01]  /*71c0*/  @!P0 MUFU.EX2 R8, R8 ;  /* 0x0000000800088308 */ /* 0x000e220000000800 */
[----:B-1----:R-:W-:Y:S01]  /*71d0*/  @!P4 FMUL.FTZ R78, R78, R13 ;  /* 0x0000000d4e4ec220 */ /* 0x002fe20000410000 */
[----:B------:R-:W-:Y:S01]  /*71e0*/  FSETP.GTU.FTZ.AND P4, PT, R16, 20, PT ;  /* 0x41a000001000780b */ /* 0x000fe20003f9c000 */
[----:B------:R-:W-:-:S05]  /*71f0*/  @!P6 FADD.FTZ R11, R11, 1 ;  /* 0x3f8000000b0be421 */ /* 0x000fca0000010000 */
[----:B------:R-:W1:Y:S01]  /*7200*/  @!P1 MUFU.EX2 R9, R9 ;  /* 0x0000000900099308 */ /* 0x000e620000000800 */
[----:B--2---:R-:W-:Y:S01]  /*7210*/  @!P5 FMUL.FTZ R77, R77, R10 ;  /* 0x0000000a4d4dd220 */ /* 0x004fe20000410000 */
[----:B------:R-:W-:-:S04]  /*7220*/  FSETP.GTU.FTZ.AND P5, PT, R17, 20, PT ;  /* 0x41a000001100780b */ /* 0x000fc80003fbc000 */
[----:B------:R-:W-:Y:S01]  /*7230*/  F2FP.PACK_AB R32, R77, R78 ;  /* 0x0000004e4d20723e */ /* 0x000fe200000000ff */
[----:B------:R-:W-:Y:S01]  /*7240*/  @!P4 FMUL.FTZ R15, R16, -1.4426950216293334961 ;  /* 0xbfb8aa3b100fc820 */ /* 0x000fe20000410000 */
[----:B------:R1:W2:Y:S01]  /*7250*/  @!P2 MUFU.EX2 R13, R12 ;  /* 0x0000000c000da308 */ /* 0x0002a20000000800 */
[----:B0-----:R-:W-:Y:S01]  /*7260*/  @!P0 FADD.FTZ R10, R8, 1 ;  /* 0x3f800000080a8421 */ /* 0x001fe20000010000 */
[----:B------:R-:W-:-:S05]  /*7270*/  SHF.L.U32 R8, R59, 0xa, RZ ;  /* 0x0000000a3b087819 */ /* 0x000fca00000006ff */
[----:B------:R-:W-:Y:S01]  /*7280*/  @!P5 FMUL.FTZ R16, R17, -1.4426950216293334961 ;  /* 0xbfb8aa3b1110d820 */ /* 0x000fe20000410000 */
[----:B------:R-:W0:Y:S01]  /*7290*/  @!P4 MUFU.EX2 R15, R15 ;  /* 0x0000000f000fc308 */ /* 0x000e220000000800 */
[----:B-1----:R-:W-:Y:S01]  /*72a0*/  @!P1 FADD.FTZ R12, R9, 1 ;  /* 0x3f800000090c9421 */ /* 0x002fe20000010000 */
[----:B------:R-:W-:-:S06]  /*72b0*/  SHF.R.S32.HI R9, RZ, 0x1f, R8 ;  /* 0x0000001fff097819 */ /* 0x000fcc0000011408 */
        /* <DEDUP_REMOVED lines=14> */
[----:B------:R-:W-:Y:S02]  /*73a0*/  FADD.FTZ R17, R4, R55 ;  /* 0x0000003704117221 */ /* 0x000fe40000010000 */
[----:B------:R-:W-:Y:S01]  /*73b0*/  @!P6 FMUL.FTZ R4, R20, -1.4426950216293334961 ;  /* 0xbfb8aa3b1404e820 */ /* 0x000fe20000410000 */
[----:B------:R-:W2:Y:S01]  /*73c0*/  @!P1 MUFU.RCP R12, R12 ;  /* 0x0000000c000c9308 */ /* 0x000ea20000001000 */
[----:B-1----:R-:W-:Y:S01]  /*73d0*/  @!P4 FMUL.FTZ R84, R84, R15 ;  /* 0x0000000f5454c220 */ /* 0x002fe20000410000 */
[----:B------:R-:W-:Y:S01]  /*73e0*/  FSETP.GTU.FTZ.AND P0, PT, R17, 20, PT ;  /* 0x41a000001100780b */ /* 0x000fe20003f1c000 */
[----:B------:R-:W-:Y:S01]  /*73f0*/  HADD2.F32 R20, -RZ, R7.H1_H1 ;  /* 0x30000007ff147230 */ /* 0x000fe20000004100 */
[----:B------:R-:W-:-:S04]  /*7400*/  F2FP.PACK_AB R33, R80, R79 ;  /* 0x0000004f5021723e */ /* 0x000fc800000000ff */
[----:B------:R-:W1:Y:S01]  /*7410*/  @!P2 MUFU.RCP R13, R13 ;  /* 0x0000000d000da308 */ /* 0x000e620000001000 */
[----:B0-----:R-:W-:Y:S02]  /*7420*/  @!P5 FADD.FTZ R16, R16, 1 ;  /* 0x3f8000001010d421 */ /* 0x001fe40000010000 */
[----:B------:R-:W-:-:S05]  /*7430*/  FADD.FTZ R20, R20, R55 ;  /* 0x0000003714147221 */ /* 0x000fca0000010000 */
[----:B------:R0:W3:Y:S01]  /*7440*/  @!P3 MUFU.RCP R18, R14 ;  /* 0x0000000e0012b308 */ /* 0x0000e20000001000 */
[----:B--2---:R-:W-:Y:S02]  /*7450*/  @!P1 FMUL.FTZ R81, R81, R12 ;  /* 0x0000000c51519220 */ /* 0x004fe40000410000 */
[----:B-1----:R-:W-:Y:S01]  /*7460*/  @!P2 FMUL.FTZ R82, R82, R13 ;  /* 0x0000000d5252a220 */ /* 0x002fe20000410000 */
[----:B0-----:R-:W-:Y:S01]  /*7470*/  HADD2.F32 R14, -RZ, R5.H1_H1 ;  /* 0x30000005ff0e7230 */ /* 0x001fe20000004100 */
[----:B------:R-:W-:-:S03]  /*7480*/  IMAD R5, R57, c[0x0][0x2e0], RZ ;  /* 0x0000b80039057a24 */ /* 0x000fc600078e02ff */
[----:B------:R0:W1:Y:S01]  /*7490*/  @!P6 MUFU.EX2 R12, R4 ;  /* 0x00000004000ce308 */ /* 0x0000620000000800 */
[----:B------:R-:W-:Y:S01]  /*74a0*/  F2FP.PACK_AB R34, R82, R81 ;  /* 0x000000515222723e */ /* 0x000fe200000000ff */
[----:B------:R-:W-:Y:S01]  /*74b0*/  FADD.FTZ R19, R14, R55 ;  /* 0x000000370e137221 */ /* 0x000fe20000010000 */
[--C-:B------:R-:W-:Y:S01]  /*74c0*/  HADD2.F32 R14, -RZ, R6.reuse.H0_H0 ;  /* 0x20000006ff0e7230 */ /* 0x100fe20000004100 */
[----:B---3--:R-:W-:Y:S01]  /*74d0*/  @!P3 FMUL.FTZ R83, R83, R18 ;  /* 0x000000125353b220 */ /* 0x008fe20000410000 */
[----:B------:R-:W-:Y:S01]  /*74e0*/  HADD2.F32 R18, -RZ, R7.H0_H0 ;  /* 0x20000007ff127230 */ /* 0x000fe20000004100 */
[----:B------:R-:W-:Y:S01]  /*74f0*/  IMAD R13, R58, c[0x0][0x2e4], R5 ;  /* 0x0000b9003a0d7a24 */ /* 0x000fe200078e0205 */
[----:B------:R-:W-:Y:S01]  /*7500*/  FSETP.GTU.FTZ.AND P4, PT, R19, 20, PT ;  /* 0x41a000001300780b */ /* 0x000fe20003f9c000 */
[----:B------:R-:W-:Y:S01]  /*7510*/  FADD.FTZ R15, R14, R55 ;  /* 0x000000370e0f7221 */ /* 0x000fe20000010000 */
[----:B------:R-:W-:Y:S01]  /*7520*/  HADD2.F32 R14, -RZ, R6.H1_H1 ;  /* 0x30000006ff0e7230 */ /* 0x000fe20000004100 */
[----:B0-----:R-:W-:Y:S01]  /*7530*/  IMAD.WIDE.U32 R4, R58, c[0x0][0x2e0], R10 ;  /* 0x0000b8003a047a25 */ /* 0x001fe200078e000a */
[----:B------:R-:W0:Y:S01]  /*7540*/  @!P5 MUFU.RCP R16, R16 ;  /* 0x000000100010d308 */ /* 0x000e220000001000 */
[----:B------:R-:W-:-:S02]  /*7550*/  F2FP.PACK_AB R35, R84, R83 ;  /* 0x000000535423723e */ /* 0x000fc400000000ff */
[--C-:B------:R-:W-:Y:S01]  /*7560*/  FADD.FTZ R14, R14, R55.reuse ;  /* 0x000000370e0e7221 */ /* 0x100fe20000010000 */
[----:B------:R-:W-:Y:S01]  /*7570*/  IADD3 R7, R5, R13, RZ ;  /* 0x0000000d05077210 */ /* 0x000fe20007ffe0ff */
[----:B------:R-:W-:Y:S01]  /*7580*/  FADD.FTZ R18, R18, R55 ;  /* 0x0000003712127221 */ /* 0x000fe20000010000 */
[----:B------:R-:W-:Y:S01]  /*7590*/  LEA R10, P1, R4, c[0x0][0x330], 0x1 ;  /* 0x0000cc00040a7a11 */ /* 0x000fe200078208ff */
[----:B------:R-:W-:Y:S01]  /*75a0*/  @!P0 FMUL.FTZ R6, R17, -1.4426950216293334961 ;  /* 0xbfb8aa3b11068820 */ /* 0x000fe20000410000 */
[----:B------:R-:W-:Y:S01]  /*75b0*/  FSETP.GTU.FTZ.AND P2, PT, R14, 20, PT ;  /* 0x41a000000e00780b */ /* 0x000fe20003f5c000 */
[----:B------:R-:W-:Y:S01]  /*75c0*/  @!P4 FMUL.FTZ R5, R19, -1.4426950216293334961 ;  /* 0xbfb8aa3b1305c820 */ /* 0x000fe20000410000 */
[----:B------:R-:W-:Y:S01]  /*75d0*/  FSETP.GTU.FTZ.AND P3, PT, R15, 20, PT ;  /* 0x41a000000f00780b */ /* 0x000fe20003f7c000 */
[----:B-1----:R-:W-:Y:S01]  /*75e0*/  @!P6 FADD.FTZ R12, R12, 1 ;  /* 0x3f8000000c0ce421 */ /* 0x002fe20000010000 */
[----:B------:R-:W-:Y:S01]  /*75f0*/  LEA.HI.X R11, R4, c[0x0][0x334], R7, 0x1, P1 ;  /* 0x0000cd00040b7a11 */ /* 0x000fe200008f0c07 */
[----:B------:R-:W1:Y:S01]  /*7600*/  @!P0 MUFU.EX2 R6, R6 ;  /* 0x0000000600068308 */ /* 0x000e620000000800 */
[----:B------:R-:W-:Y:S01]  /*7610*/  FSETP.GTU.FTZ.AND P1, PT, R18, 20, PT ;  /* 0x41a000001200780b */ /* 0x000fe20003f3c000 */
[----:B0-----:R-:W-:Y:S01]  /*7620*/  @!P5 FMUL.FTZ R85, R85, R16 ;  /* 0x000000105555d220 */ /* 0x001fe20000410000 */
[----:B------:R-:W-:Y:S01]  /*7630*/  FSETP.GTU.FTZ.AND P5, PT, R20, 20, PT ;  /* 0x41a000001400780b */ /* 0x000fe20003fbc000 */
[----:B------:R-:W-:Y:S01]  /*7640*/  IMAD.WIDE R10, R36, 0x10, R10 ;  /* 0x00000010240a7825 */ /* 0x000fe200078e020a */
[----:B------:R-:W-:-:S03]  /*7650*/  F2FP.PACK_AB R7, R69, R70 ;  /* 0x000000464507723e */ /* 0x000fc600000000ff */
[----:B------:R-:W0:Y:S01]  /*7660*/  @!P4 MUFU.EX2 R5, R5 ;  /* 0x000000050005c308 */ /* 0x000e220000000800 */
[----:B------:R-:W-:Y:S01]  /*7670*/  @!P2 FMUL.FTZ R16, R14, -1.4426950216293334961 ;  /* 0xbfb8aa3b0e10a820 */ /* 0x000fe20000410000 */
[----:B------:R-:W-:Y:S01]  /*7680*/  F2FP.PACK_AB R70, R63, R64 ;  /* 0x000000403f46723e */ /* 0x000fe200000000ff */
[----:B------:R-:W-:Y:S01]  /*7690*/  @!P3 FMUL.FTZ R4, R15, -1.4426950216293334961 ;  /* 0xbfb8aa3b0f04b820 */ /* 0x000fe20000410000 */
[----:B------:R-:W-:Y:S02]  /*76a0*/  F2FP.PACK_AB R69, R65, R66 ;  /* 0x000000424145723e */ /* 0x000fe400000000ff */
[----:B------:R-:W-:Y:S02]  /*76b0*/  @!P1 FMUL.FTZ R17, R18, -1.4426950216293334961 ;  /* 0xbfb8aa3b12119820 */ /* 0x000fe40000410000 */
[----:B------:R2:W3:Y:S01]  /*76c0*/  @!P3 MUFU.EX2 R15, R4 ;  /* 0x00000004000fb308 */ /* 0x0004e20000000800 */
[----:B-1----:R-:W-:Y:S01]  /*76d0*/  @!P0 FADD.FTZ R13, R6, 1 ;  /* 0x3f800000060d8421 */ /* 0x002fe20000010000 */
[----:B------:R-:W-:Y:S01]  /*76e0*/  F2FP.PACK_AB R6, R71, R72 ;  /* 0x000000484706723e */ /* 0x000fe200000000ff */
[----:B------:R-:W-:Y:S01]  /*76f0*/  @!P5 FMUL.FTZ R18, R20, -1.4426950216293334961 ;  /* 0xbfb8aa3b1412d820 */ /* 0x000fe20000410000 */
[----:B------:R-:W-:-:S04]  /*7700*/  F2FP.PACK_AB R71, R61, R62 ;  /* 0x0000003e3d47723e */ /* 0x000fc800000000ff */
[----:B------:R-:W1:Y:S01]  /*7710*/  @!P2 MUFU.EX2 R16, R16 ;  /* 0x000000100010a308 */ /* 0x000e620000000800 */
[----:B0-----:R-:W-:Y:S01]  /*7720*/  @!P4 FADD.FTZ R14, R5, 1 ;  /* 0x3f800000050ec421 */ /* 0x001fe20000010000 */
[----:B------:R-:W-:Y:S02]  /*7730*/  F2FP.PACK_AB R5, R73, R74 ;  /* 0x0000004a4905723e */ /* 0x000fe400000000ff */
[----:B--2---:R-:W-:-:S04]  /*7740*/  F2FP.PACK_AB R4, R75, R76 ;  /* 0x0000004c4b04723e */ /* 0x004fc800000000ff */
[----:B------:R0:W2:Y:S01]  /*7750*/  @!P1 MUFU.EX2 R22, R17 ;  /* 0x0000001100169308 */ /* 0x0000a20000000800 */
[----:B---3--:R-:W-:-:S07]  /*7760*/  @!P3 FADD.FTZ R20, R15, 1 ;  /* 0x3f8000000f14b421 */ /* 0x008fce0000010000 */
[----:B------:R-:W3:Y:S01]  /*7770*/  @!P5 MUFU.EX2 R23, R18 ;  /* 0x000000120017d308 */ /* 0x000ee20000000800 */
[----:B0-----:R-:W-:Y:S01]  /*7780*/  SHF.L.U32 R17, R52, 0x1, RZ ;  /* 0x0000000134117819 */ /* 0x001fe200000006ff */
[----:B-1----:R-:W-:-:S03]  /*7790*/  @!P2 FADD.FTZ R21, R16, 1 ;  /* 0x3f8000001015a421 */ /* 0x002fc60000010000 */
[----:B------:R-:W-:-:S03]  /*77a0*/  LOP3.LUT R17, R17, 0xffffffc0, RZ, 0xc0, !PT ;  /* 0xffffffc011117812 */ /* 0x000fc600078ec0ff */
[----:B------:R-:W0:Y:S01]  /*77b0*/  @!P6 MUFU.RCP R25, R12 ;  /* 0x0000000c0019e308 */ /* 0x000e220000001000 */
[----:B------:R-:W-:Y:S01]  /*77c0*/  LEA R24, R50, R17, 0x1 ;  /* 0x0000001132187211 */ /* 0x000fe200078e08ff */
[----:B--2---:R-:W-:-:S04]  /*77d0*/  @!P1 FADD.FTZ R22, R22, 1 ;  /* 0x3f80000016169421 */ /* 0x004fc80000010000 */
[----:B------:R1:W-:Y:S02]  /*77e0*/  STS.128 [R24.X16], R4 ;  /* 0x0000000418007388 */ /* 0x0003e4000000cc00 */
[----:B------:R-:W2:Y:S01]  /*77f0*/  @!P0 MUFU.RCP R26, R13 ;  /* 0x0000000d001a8308 */ /* 0x000ea20000001000 */
[----:B---3--:R-:W-:Y:S01]  /*7800*/  @!P5 FADD.FTZ R23, R23, 1 ;  /* 0x3f8000001717d421 */ /* 0x008fe20000010000 */
[----:B------:R-:W-:Y:S01]  /*7810*/  STS.128 [R24.X16+0x10], R68 ;  /* 0x0000104418007388 */ /* 0x000fe2000000cc00 */
[----:B------:R-:W-:-:S06]  /*7820*/  NOP ;  /* 0x0000000000007918 */ /* 0x000fcc0000000000 */
[----:B------:R3:W4:Y:S01]  /*7830*/  @!P4 MUFU.RCP R27, R14 ;  /* 0x0000000e001bc308 */ /* 0x0007220000001000 */
[----:B------:R-:W5:Y:S01]  /*7840*/  LDS.128 R16, [R0+0x200] ;  /* 0x0002000000107984 */ /* 0x000f620000000c00 */
[----:B0-----:R-:W-:Y:S02]  /*7850*/  @!P6 FMUL.FTZ R86, R86, R25 ;  /* 0x000000195656e220 */ /* 0x001fe40000410000 */
[----:B------:R-:W-:Y:S02]  /*7860*/  IMAD R25, R132, c[0x0][0x2f8], RZ ;  /* 0x0000be0084197a24 */ /* 0x000fe400078e02ff */
[----:B-1----:R-:W-:Y:S01]  /*7870*/  FADD.FTZ R4, R78, R51 ;  /* 0x000000334e047221 */ /* 0x002fe20000010000 */
[----:B------:R-:W-:Y:S01]  /*7880*/  F2FP.PACK_AB R64, R86, R85 ;  /* 0x000000555640723e */ /* 0x000fe200000000ff */
[----:B------:R-:W0:Y:S01]  /*7890*/  @!P3 MUFU.RCP R20, R20 ;  /* 0x000000140014b308 */ /* 0x000e220000001000 */
[----:B---3--:R-:W1:Y:S01]  /*78a0*/  LDS.128 R12, [R0] ;  /* 0x00000000000c7984 */ /* 0x008e620000000c00 */
[----:B--2---:R-:W-:-:S02]  /*78b0*/  @!P0 FMUL.FTZ R87, R87, R26 ;  /* 0x0000001a57578220 */ /* 0x004fc40000410000 */
[----:B------:R-:W-:Y:S02]  /*78c0*/  FADD.FTZ R4, R4, R77 ;  /* 0x0000004d04047221 */ /* 0x000fe40000010000 */
[----:B------:R-:W-:Y:S02]  /*78d0*/  IMAD R25, R54, c[0x0][0x2fc], R25 ;  /* 0x0000bf0036197a24 */ /* 0x000fe400078e0219 */
[----:B------:R-:W2:Y:S01]  /*78e0*/  @!P2 MUFU.RCP R21, R21 ;  /* 0x000000150015a308 */ /* 0x000ea20000001000 */
[----:B----4-:R-:W-:Y:S01]  /*78f0*/  @!P4 FMUL.FTZ R88, R88, R27 ;  /* 0x0000001b5858c220 */ /* 0x010fe20000410000 */
[----:B------:R-:W-:Y:S01]  /*7900*/  IADD3 R48, P4, R48, -0x800, RZ ;  /* 0xfffff80030307810 */ /* 0x000fe20007f9e0ff */
[----:B------:R-:W-:Y:S01]  /*7910*/  FADD.FTZ R5, R4, R79 ;  /* 0x0000004f04057221 */ /* 0x000fe20000010000 */
[----:B------:R-:W-:Y:S02]  /*7920*/  IADD3 R9, R9, R25, RZ ;  /* 0x0000001909097210 */ /* 0x000fe40007ffe0ff */
[----:B------:R-:W-:Y:S01]  /*7930*/  F2FP.PACK_AB R65, R88, R87 ;  /* 0x000000575841723e */ /* 0x000fe200000000ff */
[----:B------:R-:W-:Y:S01]  /*7940*/  FADD.FTZ R80, R5, R80 ;  /* 0x0000005005507221 */ /* 0x000fe20000010000 */
[----:B------:R-:W3:Y:S01]  /*7950*/  @!P1 MUFU.RCP R22, R22 ;  /* 0x0000001600169308 */ /* 0x000ee20000001000 */
[----:B0-----:R-:W-:Y:S01]  /*7960*/  @!P3 FMUL.FTZ R89, R89, R20 ;  /* 0x000000145959b220 */ /* 0x001fe20000410000 */
[----:B------:R-:W-:Y:S01]  /*7970*/  IADD3 R41, P3, R41, -0x800, RZ ;  /* 0xfffff80029297810 */ /* 0x000fe20007f7e0ff */
[----:B------:R-:W-:Y:S01]  /*7980*/  FADD.FTZ R81, R80, R81 ;  /* 0x0000005150517221 */ /* 0x000fe20000010000 */
[----:B------:R-:W-:Y:S01]  /*7990*/  IADD3.X R49, R49, -0x1, RZ, P4, !PT ;  /* 0xffffffff31317810 */ /* 0x000fe200027fe4ff */
[----:B------:R-:W-:Y:S01]  /*79a0*/  IMAD.WIDE.U32 R8, R58, c[0x0][0x300], R8 ;  /* 0x0000c0003a087a25 */ /* 0x000fe200078e0008 */
[----:B------:R-:W-:-:S02]  /*79b0*/  IADD3.X R40, R40, -0x1, RZ, P3, !PT ;  /* 0xffffffff28287810 */ /* 0x000fc40001ffe4ff */
        /* <DEDUP_REMOVED lines=9> */
[----:B------:R-:W-:Y:S01]  /*7a50*/  IADD3 R46, P1, R46, -0x800, RZ ;  /* 0xfffff8002e2e7810 */ /* 0x000fe20007f3e0ff */
[----:B------:R-:W-:-:S03]  /*7a60*/  FADD.FTZ R84, R83, R84 ;  /* 0x0000005453547221 */ /* 0x000fc60000010000 */
[----:B------:R-:W-:Y:S01]  /*7a70*/  IADD3.X R47, R47, -0x1, RZ, P1, !PT ;  /* 0xffffffff2f2f7810 */ /* 0x000fe20000ffe4ff */
[----:B0-----:R-:W-:Y:S01]  /*7a80*/  @!P5 FMUL.FTZ R92, R92, R23 ;  /* 0x000000175c5cd220 */ /* 0x001fe20000410000 */
[----:B-1----:R0:W-:Y:S01]  /*7a90*/  STG.E.128 [R10.64], R12 ;  /* 0x0000000c0a007986 */ /* 0x0021e2000c101d04 */
[----:B------:R-:W-:-:S03]  /*7aa0*/  FADD.FTZ R85, R84, R85 ;  /* 0x0000005554557221 */ /* 0x000fc60000010000 */
[----:B------:R-:W-:Y:S01]  /*7ab0*/  BAR.SYNC.DEFER_BLOCKING 0x0 ;  /* 0x0000000000007b1d */ /* 0x000fe20000010000 */
[----:B------:R-:W-:Y:S01]  /*7ac0*/  F2FP.PACK_AB R67, R92, R91 ;  /* 0x0000005b5c43723e */ /* 0x000fe200000000ff */
[----:B------:R-:W-:Y:S01]  /*7ad0*/  FADD.FTZ R86, R85, R86 ;  /* 0x0000005655567221 */ /* 0x000fe20000010000 */
[----:B------:R-:W-:-:S03]  /*7ae0*/  IADD3 R44, P5, R44, -0x800, RZ ;  /* 0xfffff8002c2c7810 */ /* 0x000fc60007fbe0ff */
[----:B------:R-:W-:Y:S01]  /*7af0*/  FADD.FTZ R87, R86, R87 ;  /* 0x0000005756577221 */ /* 0x000fe20000010000 */
[----:B------:R-:W-:-:S03]  /*7b00*/  IADD3.X R45, R45, -0x1, RZ, P5, !PT ;  /* 0xffffffff2d2d7810 */ /* 0x000fc60002ffe4ff */
[----:B------:R-:W-:Y:S02]  /*7b10*/  FADD.FTZ R88, R87, R88 ;  /* 0x0000005857587221 */ /* 0x000fe40000010000 */
[----:B0-----:R-:W-:Y:S01]  /*7b20*/  IMAD R11, R57, c[0x0][0x300], RZ ;  /* 0x0000c000390b7a24 */ /* 0x001fe200078e02ff */
[----:B------:R-:W-:Y:S01]  /*7b30*/  LEA R10, P0, R8, c[0x0][0x340], 0x1 ;  /* 0x0000d000080a7a11 */ /* 0x000fe200078008ff */
[----:B------:R-:W-:Y:S02]  /*7b40*/  FADD.FTZ R89, R88, R89 ;  /* 0x0000005958597221 */ /* 0x000fe40000010000 */
[----:B------:R-:W-:Y:S02]  /*7b50*/  IMAD R11, R58, c[0x0][0x304], R11 ;  /* 0x0000c1003a0b7a24 */ /* 0x000fe400078e020b */
[----:B------:R-:W-:-:S03]  /*7b60*/  FADD.FTZ R90, R89, R90 ;  /* 0x0000005a595a7221 */ /* 0x000fc60000010000 */
[----:B------:R-:W-:Y:S01]  /*7b70*/  IADD3 R9, R9, R11, RZ ;  /* 0x0000000b09097210 */ /* 0x000fe20007ffe0ff */
[----:B------:R-:W-:Y:S01]  /*7b80*/  STS.128 [R24.X16], R32 ;  /* 0x0000002018007388 */ /* 0x000fe2000000cc00 */
[----:B------:R-:W-:Y:S02]  /*7b90*/  FADD.FTZ R51, R90, R91 ;  /* 0x0000005b5a337221 */ /* 0x000fe40000010000 */
[----:B------:R-:W-:Y:S01]  /*7ba0*/  LEA.HI.X R11, R8, c[0x0][0x344], R9, 0x1, P0 ;  /* 0x0000d100080b7a11 */ /* 0x000fe200000f0c09 */
[----:B------:R-:W-:Y:S01]  /*7bb0*/  STS.128 [R24.X16+0x10], R64 ;  /* 0x0000104018007388 */ /* 0x000fe2000000cc00 */
[----:B------:R-:W-:-:S06]  /*7bc0*/  NOP ;  /* 0x0000000000007918 */ /* 0x000fcc0000000000 */
[----:B------:R-:W0:Y:S01]  /*7bd0*/  LDS.128 R4, [R0] ;  /* 0x0000000000047984 */ /* 0x000e220000000c00 */
[----:B------:R-:W-:Y:S01]  /*7be0*/  IMAD.WIDE R8, R36, 0x10, R10 ;  /* 0x0000001024087825 */ /* 0x000fe200078e020a */
[----:B------:R-:W-:Y:S02]  /*7bf0*/  ISETP.GT.AND P0, PT, R39, 0x1, PT ;  /* 0x000000012700780c */ /* 0x000fe40003f04270 */
[----:B------:R-:W1:Y:S01]  /*7c00*/  LDS.128 R20, [R0+0x200] ;  /* 0x0002000000147984 */ /* 0x000e620000000c00 */
[----:B------:R-:W-:Y:S01]  /*7c10*/  FADD.FTZ R51, R51, R92 ;  /* 0x0000005c33337221 */ /* 0x000fe20000010000 */
[----:B------:R-:W-:Y:S02]  /*7c20*/  MOV R39, R59 ;  /* 0x0000003b00277202 */ /* 0x000fe40000000f00 */
[----:B0-----:R0:W-:Y:S04]  /*7c30*/  STG.E.128 [R8.64], R4 ;  /* 0x0000000408007986 */ /* 0x0011e8000c101d04 */
[----:B-1----:R0:W-:Y:S03]  /*7c40*/  STG.E.128 [R8.64+0x200], R20 ;  /* 0x0002001408007986 */ /* 0x0021e6000c101d04 */
[----:B0-----:R-:W-:Y:S01]  /*7c50*/  @!P0 CALL.REL.NOINC `(.L_x_4593) ;  /* 0x0000001000008944 */ /* 0x001fe20003c00000 */
[----:B------:R-:W-:Y:S05]  /*7c60*/  BRA `(.L_x_4675) ;  /* 0xffff8be000007947 */ /* 0x000fea000383ffff */
.L_x_4593:
        /* <DEDUP_REMOVED lines=29> */
.L_x_4677:
[----:B------:R-:W-:Y:S05]  /*7e40*/  BSYNC B0 ;  /* 0x0000000000007941 */ /* 0x000fea0003800000 */
.L_x_4676:
        /* <DEDUP_REMOVED lines=28> */
.L_x_4679:
[----:B------:R-:W1:Y:S02]  /*8010*/  S2R R9, SR_TID.X ;  /* 0x0000000000097919 */ /* 0x000e640000002100 */
.L_x_4680:
[----:B------:R-:W-:Y:S05]  /*8020*/  BSYNC B0 ;  /* 0x0000000000007941 */ /* 0x000fea0003800000 */
.L_x_4678:
[----:B-1----:R-:W-:-:S13]  /*8030*/  ISETP.GE.AND P0, PT, R9, c[0x0][0x16c], PT ;  /* 0x00005b0009007a0c */ /* 0x002fda0003f06270 */
[----:B------:R-:W-:Y:S05]  /*8040*/  @P0 EXIT ;  /* 0x000000000000094d */ /* 0x000fea0003800000 */
[----:B------:R-:W-:Y:S02]  /*8050*/  IMAD R57, R57, c[0x0][0x288], RZ ;  /* 0x0000a20039397a24 */ /* 0x000fe400078e02ff */
[----:B------:R-:W-:-:S04]  /*8060*/  IMAD.WIDE.U32 R2, R58, c[0x0][0x288], RZ ;  /* 0x0000a2003a027a25 */ /* 0x000fc800078e00ff */
[----:B------:R-:W-:-:S05]  /*8070*/  IMAD R13, R58, c[0x0][0x28c], R57 ;  /* 0x0000a3003a0d7a24 */ /* 0x000fca00078e0239 */
[----:B------:R-:W-:Y:S02]  /*8080*/  IADD3 R13, R3, R13, RZ ;  /* 0x0000000d030d7210 */ /* 0x000fe40007ffe0ff */
.L_x_4681:
        /* <DEDUP_REMOVED lines=16> */
.L_x_4631:
[----:B------:R-:W-:Y:S01]  /*8190*/  HFMA2.MMA R191, -RZ, RZ, 0, 5.9604644775390625e-08 ;  /* 0x00000001ffbf7435 */ /* 0x000fe200000001ff */
[----:B------:R-:W-:-:S02]  /*81a0*/  MOV R184, R14 ;  /* 0x0000000e00b87202 */ /* 0x000fc40000000f00 */
[----:B------:R-:W-:Y:S02]  /*81b0*/  MOV R188, RZ ;  /* 0x000000ff00bc7202 */ /* 0x000fe40000000f00 */
[----:B------:R-:W-:Y:S02]  /*81c0*/  MOV R193, 0xffffffff ;  /* 0xffffffff00c17802 */ /* 0x000fe40000000f00 */
[----:B------:R-:W-:Y:S02]  /*81d0*/  MOV R12, 0x81f0 ;  /* 0x000081f0000c7802 */ /* 0x000fe40000000f00 */
[----:B-1---5:R-:W-:Y:S05]  /*81e0*/  CALL.REL.NOINC `($__internal_188_$__cuda_sm70_shflsync_up) ;  /* 0x00000ef000007944 */ /* 0x022fea0003c00000 */
[----:B-1----:R-:W-:Y:S01]  /*81f0*/  MOV R163, R184 ;  /* 0x000000b800a37202 */ /* 0x002fe20000000f00 */
[----:B0-----:R-:W-:Y:S05]  /*8200*/  BRA `(.L_x_4682) ;  /* 0xffffc1e000007947 */ /* 0x001fea000383ffff */
.L_x_4632:
[----:B------:R-:W-:Y:S01]  /*8210*/  HFMA2.MMA R191, -RZ, RZ, 0, 5.9604644775390625e-08 ;  /* 0x00000001ffbf7435 */ /* 0x000fe200000001ff */
[----:B------:R-:W-:Y:S02]  /*8220*/  MOV R184, R15 ;  /* 0x0000000f00b87202 */ /* 0x000fe40000000f00 */
[----:B------:R-:W-:Y:S02]  /*8230*/  MOV R188, RZ ;  /* 0x000000ff00bc7202 */ /* 0x000fe40000000f00 */
[----:B------:R-:W-:-:S02]  /*8240*/  MOV R193, 0xffffffff ;  /* 0xffffffff00c17802 */ /* 0x000fc40000000f00 */
[----:B------:R-:W-:Y:S02]  /*8250*/  MOV R12, 0x8270 ;  /* 0x00008270000c7802 */ /* 0x000fe40000000f00 */
[----:B012--5:R-:W-:Y:S05]  /*8260*/  CALL.REL.NOINC `($__internal_188_$__cuda_sm70_shflsync_up) ;  /* 0x00000e7000007944 */ /* 0x027fea0003c00000 */
        /* <DEDUP_REMOVED lines=10> */
[----:B------:R-:W-:Y:S05]  /*8310*/  CALL.REL.NOINC `($__internal_188_$__cuda_sm70_shflsync_up) ;  /* 0x00000dc000007944 */ /* 0x000fea0003c00000 */
[----:B0-----:R-:W-:Y:S01]  /*8320*/  HFMA2.MMA R191, -RZ, RZ, 0, 1.1920928955078125e-07 ;  /* 0x00000002ffbf7435 */ /* 0x001fe200000001ff */
[----:B-1----:R-:W-:Y:S02]  /*8330*/  MOV R14, R184 ;  /* 0x000000b8000e7202 */ /* 0x002fe40000000f00 */
[----:B------:R-:W-:Y:S02]  /*8340*/  MOV R184, R15 ;  /* 0x0000000f00b87202 */ /* 0x000fe40000000f00 */
[----:B------:R-:W-:Y:S02]  /*8350*/  MOV R188, RZ ;  /* 0x000000ff00bc7202 */ /* 0x000fe40000000f00 */
[----:B------:R-:W-:Y:S02]  /*8360*/  MOV R193, 0xffffffff ;  /* 0xffffffff00c17802 */ /* 0x000fe40000000f00 */
[----:B------:R-:W-:-:S02]  /*8370*/  MOV R12, 0x8390 ;  /* 0x00008390000c7802 */ /* 0x000fc40000000f00 */
[----:B------:R-:W-:Y:S05]  /*8380*/  CALL.REL.NOINC `($__internal_188_$__cuda_sm70_shflsync_up) ;  /* 0x00000d5000007944 */ /* 0x000fea0003c00000 */
        /* <DEDUP_REMOVED lines=8> */
[----:B------:R-:W-:Y:S05]  /*8410*/  CALL.REL.NOINC `($__internal_188_$__cuda_sm70_shflsync_up) ;  /* 0x00000cc000007944 */ /* 0x000fea0003c00000 */
[----:B0-----:R-:W-:Y:S01]  /*8420*/  HFMA2.MMA R191, -RZ, RZ, 0, 2.384185791015625e-07 ;  /* 0x00000004ffbf7435 */ /* 0x001fe200000001ff */
[----:B-1----:R-:W-:Y:S02]  /*8430*/  MOV R14, R184 ;  /* 0x000000b8000e7202 */ /* 0x002fe40000000f00 */
[----:B------:R-:W-:Y:S02]  /*8440*/  MOV R184, R15 ;  /* 0x0000000f00b87202 */ /* 0x000fe40000000f00 */
[----:B------:R-:W-:Y:S02]  /*8450*/  MOV R188, RZ ;  /* 0x000000ff00bc7202 */ /* 0x000fe40000000f00 */
[----:B------:R-:W-:Y:S02]  /*8460*/  MOV R193, 0xffffffff ;  /* 0xffffffff00c17802 */ /* 0x000fe40000000f00 */
[----:B------:R-:W-:Y:S02]  /*8470*/  MOV R12, 0x8490 ;  /* 0x00008490000c7802 */ /* 0x000fe40000000f00 */
[----:B------:R-:W-:Y:S05]  /*8480*/  CALL.REL.NOINC `($__internal_188_$__cuda_sm70_shflsync_up) ;  /* 0x00000c5000007944 */ /* 0x000fea0003c00000 */
        /* <DEDUP_REMOVED lines=9> */
[----:B------:R-:W-:Y:S05]  /*8520*/  CALL.REL.NOINC `($__internal_188_$__cuda_sm70_shflsync_up) ;  /* 0x00000bb000007944 */ /* 0x000fea0003c00000 */
[----:B0-----:R-:W-:Y:S01]  /*8530*/  HFMA2.MMA R191, -RZ, RZ, 0, 4.76837158203125e-07 ;  /* 0x00000008ffbf7435 */ /* 0x001fe200000001ff */
[----:B-1----:R-:W-:Y:S02]  /*8540*/  MOV R14, R184 ;  /* 0x000000b8000e7202 */ /* 0x002fe40000000f00 */
[----:B------:R-:W-:Y:S02]  /*8550*/  MOV R184, R15 ;  /* 0x0000000f00b87202 */ /* 0x000fe40000000f00 */
[----:B------:R-:W-:Y:S02]  /*8560*/  MOV R188, RZ ;  /* 0x000000ff00bc7202 */ /* 0x000fe40000000f00 */
[----:B------:R-:W-:Y:S02]  /*8570*/  MOV R193, 0xffffffff ;  /* 0xffffffff00c17802 */ /* 0x000fe40000000f00 */
[----:B------:R-:W-:Y:S02]  /*8580*/  MOV R12, 0x85a0 ;  /* 0x000085a0000c7802 */ /* 0x000fe40000000f00 */
[----:B------:R-:W-:Y:S05]  /*8590*/  CALL.REL.NOINC `($__internal_188_$__cuda_sm70_shflsync_up) ;  /* 0x00000b4000007944 */ /* 0x000fea0003c00000 */
        /* <DEDUP_REMOVED lines=9> */
[----:B------:R-:W-:Y:S05]  /*8630*/  CALL.REL.NOINC `($__internal_188_$__cuda_sm70_shflsync_up) ;  /* 0x00000aa000007944 */ /* 0x000fea0003c00000 */
[----:B0-----:R-:W-:Y:S01]  /*8640*/  HFMA2.MMA R191, -RZ, RZ, 0, 9.5367431640625e-07 ;  /* 0x00000010ffbf7435 */ /* 0x001fe200000001ff */
[----:B-1----:R-:W-:Y:S02]  /*8650*/  MOV R167, R184 ;  /* 0x000000b800a77202 */ /* 0x002fe40000000f00 */
[----:B------:R-:W-:Y:S02]  /*8660*/  MOV R184, R15 ;  /* 0x0000000f00b87202 */ /* 0x000fe40000000f00 */
[----:B------:R-:W-:Y:S02]  /*8670*/  MOV R188, RZ ;  /* 0x000000ff00bc7202 */ /* 0x000fe40000000f00 */
[----:B------:R-:W-:Y:S02]  /*8680*/  MOV R193, 0xffffffff ;  /* 0xffffffff00c17802 */ /* 0x000fe40000000f00 */
[----:B------:R-:W-:-:S02]  /*8690*/  MOV R12, 0x86b0 ;  /* 0x000086b0000c7802 */ /* 0x000fc40000000f00 */
[----:B------:R-:W-:Y:S05]  /*86a0*/  CALL.REL.NOINC `($__internal_188_$__cuda_sm70_shflsync_up) ;  /* 0x00000a3000007944 */ /* 0x000fea0003c00000 */
[----:B-1----:R-:W-:Y:S01]  /*86b0*/  MOV R12, R184 ;  /* 0x000000b8000c7202 */ /* 0x002fe20000000f00 */
[----:B0-----:R-:W-:Y:S05]  /*86c0*/  BRA `(.L_x_4683) ;  /* 0xffffbea000007947 */ /* 0x001fea000383ffff */
.L_x_4635:
[----:B0-----:R-:W-:Y:S01]  /*86d0*/  HFMA2.MMA R191, -RZ, RZ, 0, 5.9604644775390625e-08 ;  /* 0x00000001ffbf7435 */ /* 0x001fe200000001ff */
[----:B------:R-:W-:-:S02]  /*86e0*/  MOV R184, R165 ;  /* 0x000000a500b87202 */ /* 0x000fc40000000f00 */
[----:B------:R-:W-:Y:S02]  /*86f0*/  MOV R188, RZ ;  /* 0x000000ff00bc7202 */ /* 0x000fe40000000f00 */
[----:B------:R-:W-:Y:S02]  /*8700*/  MOV R193, 0xffffffff ;  /* 0xffffffff00c17802 */ /* 0x000fe40000000f00 */
[----:B------:R-:W-:Y:S02]  /*8710*/  MOV R12, 0x8730 ;  /* 0x00008730000c7802 */ /* 0x000fe40000000f00 */
[----:B-1---5:R-:W-:Y:S05]  /*8720*/  CALL.REL.NOINC `($__internal_188_$__cuda_sm70_shflsync_up) ;  /* 0x000009b000007944 */ /* 0x022fea0003c00000 */
[----:B0-----:R-:W-:Y:S01]  /*8730*/  HFMA2.MMA R191, -RZ, RZ, 0, 5.9604644775390625e-08 ;  /* 0x00000001ffbf7435 */ /* 0x001fe200000001ff */
[----:B-1----:R-:W-:Y:S02]  /*8740*/  MOV R14, R184 ;  /* 0x000000b8000e7202 */ /* 0x002fe40000000f00 */
[----:B------:R-:W-:Y:S02]  /*8750*/  MOV R184, R186 ;  /* 0x000000ba00b87202 */ /* 0x000fe40000000f00 */
[----:B------:R-:W-:Y:S02]  /*8760*/  MOV R188, RZ ;  /* 0x000000ff00bc7202 */ /* 0x000fe40000000f00 */
[----:B------:R-:W-:-:S02]  /*8770*/  MOV R193, 0xffffffff ;  /* 0xffffffff00c17802 */ /* 0x000fc40000000f00 */
[----:B------:R-:W-:Y:S02]  /*8780*/  MOV R12, 0x87a0 ;  /* 0x000087a0000c7802 */ /* 0x000fe40000000f00 */
[----:B------:R-:W-:Y:S05]  /*8790*/  CALL.REL.NOINC `($__internal_188_$__cuda_sm70_shflsync_up) ;  /* 0x0000094000007944 */ /* 0x000fea0003c00000 */
[----:B------:R-:W-:Y:S01]  /*87a0*/  HFMA2.MMA R15, -RZ, RZ, 0, 0 ;  /* 0x00000000ff0f7435 */ /* 0x000fe200000001ff */
[----:B------:R-:W-:Y:S02]  /*87b0*/  MOV R163, R14 ;  /* 0x0000000e00a37202 */ /* 0x000fe40000000f00 */
[----:B0-----:R-:W-:Y:S02]  /*87c0*/  MOV R188, R34 ;  /* 0x0000002200bc7202 */ /* 0x001fe40000000f00 */
[----:B------:R-:W-:Y:S02]  /*87d0*/  MOV R190, 0x1f ;  /* 0x0000001f00be7802 */ /* 0x000fe40000000f00 */
[----:B------:R-:W-:Y:S02]  /*87e0*/  MOV R191, 0xffffffff ;  /* 0xffffffff00bf7802 */ /* 0x000fe40000000f00 */
[----:B------:R-:W-:Y:S02]  /*87f0*/  MOV R12, 0x8810 ;  /* 0x00008810000c7802 */ /* 0x000fe40000000f00 */
[----:B-1----:R-:W-:Y:S05]  /*8800*/  CALL.REL.NOINC `($__internal_187_$__cuda_sm70_shflsync_idx_p) ;  /* 0x0000089000007944 */ /* 0x002fea0003c00000 */
[----:B-1----:R-:W-:Y:S01]  /*8810*/  MOV R34, R15 ;  /* 0x0000000f00227202 */ /* 0x002fe20000000f00 */
[----:B------:R-:W-:Y:S01]  /*8820*/  HFMA2.MMA R15, -RZ, RZ, 0, 0 ;  /* 0x00000000ff0f7435 */ /* 0x000fe200000001ff */
[----:B0-----:R-:W-:-:S02]  /*8830*/  MOV R188, R35 ;  /* 0x0000002300bc7202 */ /* 0x001fc40000000f00 */
[----:B------:R-:W-:Y:S02]  /*8840*/  MOV R190, 0x1f ;  /* 0x0000001f00be7802 */ /* 0x000fe40000000f00 */
[----:B------:R-:W-:Y:S02]  /*8850*/  MOV R191, 0xffffffff ;  /* 0xffffffff00bf7802 */ /* 0x000fe40000000f00 */
[----:B------:R-:W-:Y:S02]  /*8860*/  MOV R12, 0x8880 ;  /* 0x00008880000c7802 */ /* 0x000fe40000000f00 */
[----:B------:R-:W-:Y:S05]  /*8870*/  CALL.REL.NOINC `($__internal_187_$__cuda_sm70_shflsync_idx_p) ;  /* 0x0000082000007944 */ /* 0x000fea0003c00000 */
[----:B-1----:R-:W-:Y:S01]  /*8880*/  MOV R13, R15 ;  /* 0x0000000f000d7202 */ /* 0x002fe20000000f00 */
[----:B0-----:R-:W-:Y:S05]  /*8890*/  BRA `(.L_x_4684) ;  /* 0xffffbe4000007947 */ /* 0x001fea000383ffff */
.L_x_4638:
[----:B------:R-:W-:Y:S01]  /*88a0*/  HFMA2.MMA R188, -RZ, RZ, 0, 5.9604644775390625e-08 ;  /* 0x00000001ffbc7435 */ /* 0x000fe200000001ff */
[----:B------:R-:W-:Y:S02]  /*88b0*/  MOV R179, R14 ;  /* 0x0000000e00b37202 */ /* 0x000fe40000000f00 */
[----:B------:R-:W-:Y:S02]  /*88c0*/  MOV R186, 0x1f ;  /* 0x0000001f00ba7802 */ /* 0x000fe40000000f00 */
[----:B------:R-:W-:-:S02]  /*88d0*/  MOV R191, 0xffffffff ;  /* 0xffffffff00bf7802 */ /* 0x000fc40000000f00 */
[----:B------:R-:W-:Y:S02]  /*88e0*/  MOV R12, 0x8900 ;  /* 0x00008900000c7802 */ /* 0x000fe40000000f00 */
[----:B------:R-:W-:Y:S05]  /*88f0*/  CALL.REL.NOINC `($__internal_186_$__cuda_sm70_shflsync_down) ;  /* 0x0000076000007944 */ /* 0x000fea0003c00000 */
[----:B-1----:R-:W-:Y:S01]  /*8900*/  MOV R19, R186 ;  /* 0x000000ba00137202 */ /* 0x002fe20000000f00 */
[----:B0-----:R-:W-:Y:S05]  /*8910*/  BRA `(.L_x_4685) ;  /* 0xffffc2a000007947 */ /* 0x001fea000383ffff */
.L_x_4639:
[----:B------:R-:W-:Y:S01]  /*8920*/  HFMA2.MMA R188, -RZ, RZ, 0, 5.9604644775390625e-08 ;  /* 0x00000001ffbc7435 */ /* 0x000fe200000001ff */
[----:B------:R-:W-:Y:S02]  /*8930*/  MOV R179, R15 ;  /* 0x0000000f00b37202 */ /* 0x000fe40000000f00 */
[----:B------:R-:W-:Y:S02]  /*8940*/  MOV R186, 0x1f ;  /* 0x0000001f00ba7802 */ /* 0x000fe40000000f00 */
[----:B------:R-:W-:Y:S02]  /*8950*/  MOV R191, 0xffffffff ;  /* 0xffffffff00bf7802 */ /* 0x000fe40000000f00 */
[----:B------:R-:W-:Y:S02]  /*8960*/  MOV R12, 0x8980 ;  /* 0x00008980000c7802 */ /* 0x000fe40000000f00 */
[----:B01----:R-:W-:Y:S05]  /*8970*/  CALL.REL.NOINC `($__internal_186_$__cuda_sm70_shflsync_down) ;  /* 0x000006e000007944 */ /* 0x003fea0003c00000 */
        /* <DEDUP_REMOVED lines=9> */
[----:B------:R-:W-:Y:S05]  /*8a10*/  CALL.REL.NOINC `($__internal_186_$__cuda_sm70_shflsync_down) ;  /* 0x0000064000007944 */ /* 0x000fea0003c00000 */
[----:B0-----:R-:W-:Y:S01]  /*8a20*/  HFMA2.MMA R188, -RZ, RZ, 0, 1.1920928955078125e-07 ;  /* 0x00000002ffbc7435 */ /* 0x001fe200000001ff */
[----:B-1----:R-:W-:Y:S02]  /*8a30*/  MOV R14, R186 ;  /* 0x000000ba000e7202 */ /* 0x002fe40000000f00 */
[----:B------:R-:W-:-:S02]  /*8a40*/  MOV R179, R15 ;  /* 0x0000000f00b37202 */ /* 0x000fc40000000f00 */
[----:B------:R-:W-:Y:S02]  /*8a50*/  MOV R186, 0x1f ;  /* 0x0000001f00ba7802 */ /* 0x000fe40000000f00 */
[----:B------:R-:W-:Y:S02]  /*8a60*/  MOV R191, 0xffffffff ;  /* 0xffffffff00bf7802 */ /* 0x000fe40000000f00 */
[----:B------:R-:W-:Y:S02]  /*8a70*/  MOV R12, 0x8a90 ;  /* 0x00008a90000c7802 */ /* 0x000fe40000000f00 */
[----:B------:R-:W-:Y:S05]  /*8a80*/  CALL.REL.NOINC `($__internal_186_$__cuda_sm70_shflsync_down) ;  /* 0x000005d000007944 */ /* 0x000fea0003c00000 */
[----:B-1----:R-:W-:Y:S01]  /*8a90*/  @!P3 FFMA.FTZ R15, R19, R186, R15 ;  /* 0x000000ba130fb223 */ /* 0x002fe2000001000f */
[----:B0-----:R-:W-:Y:S01]  /*8aa0*/  HFMA2.MMA R188, -RZ, RZ, 0, 2.384185791015625e-07 ;  /* 0x00000004ffbc7435 */ /* 0x001fe200000001ff */
[----:B------:R-:W-:Y:S01]  /*8ab0*/  @!P3 FMUL.FTZ R19, R14, R19 ;  /* 0x000000130e13b220 */ /* 0x000fe20000410000 */
[----:B------:R-:W-:Y:S02]  /*8ac0*/  MOV R186, 0x1f ;  /* 0x0000001f00ba7802 */ /* 0x000fe40000000f00 */
[----:B------:R-:W-:Y:S02]  /*8ad0*/  MOV R191, 0xffffffff ;  /* 0xffffffff00bf7802 */ /* 0x000fe40000000f00 */
[----:B------:R-:W-:-:S02]  /*8ae0*/  MOV R179, R19 ;  /* 0x0000001300b37202 */ /* 0x000fc40000000f00 */
[----:B------:R-:W-:Y:S02]  /*8af0*/  MOV R12, 0x8b10 ;  /* 0x00008b10000c7802 */ /* 0x000fe40000000f00 */
[----:B------:R-:W-:Y:S05]  /*8b00*/  CALL.REL.NOINC `($__internal_186_$__cuda_sm70_shflsync_down) ;  /* 0x0000055000007944 */ /* 0x000fea0003c00000 */
[----:B0-----:R-:W-:Y:S01]  /*8b10*/  HFMA2.MMA R188, -RZ, RZ, 0, 2.384185791015625e-07 ;  /* 0x00000004ffbc7435 */ /* 0x001fe200000001ff */
[----:B-1----:R-:W-:Y:S02]  /*8b20*/  MOV R14, R186 ;  /* 0x000000ba000e7202 */ /* 0x002fe40000000f00 */
[----:B------:R-:W-:Y:S02]  /*8b30*/  MOV R179, R15 ;  /* 0x0000000f00b37202 */ /* 0x000fe40000000f00 */
[----:B------:R-:W-:Y:S02]  /*8b40*/  MOV R186, 0x1f ;  /* 0x0000001f00ba7802 */ /* 0x000fe40000000f00 */
[----:B------:R-:W-:Y:S02]  /*8b50*/  MOV R191, 0xffffffff ;  /* 0xffffffff00bf7802 */ /* 0x000fe40000000f00 */
[----:B------:R-:W-:Y:S02]  /*8b60*/  MOV R12, 0x8b80 ;  /* 0x00008b80000c7802 */ /* 0x000fe40000000f00 */
[----:B------:R-:W-:Y:S05]  /*8b70*/  CALL.REL.NOINC `($__internal_186_$__cuda_sm70_shflsync_down) ;  /* 0x000004e000007944 */ /* 0x000fea0003c00000 */
[----:B-1----:R-:W-:Y:S01]  /*8b80*/  @!P2 FFMA.FTZ R15, R19, R186, R15 ;  /* 0x000000ba130fa223 */ /* 0x002fe2000001000f */
[----:B0-----:R-:W-:Y:S01]  /*8b90*/  HFMA2.MMA R188, -RZ, RZ, 0, 4.76837158203125e-07 ;  /* 0x00000008ffbc7435 */ /* 0x001fe200000001ff */
[----:B------:R-:W-:Y:S01]  /*8ba0*/  @!P2 FMUL.FTZ R19, R14, R19 ;  /* 0x000000130e13a220 */ /* 0x000fe20000410000 */
[----:B------:R-:W-:-:S02]  /*8bb0*/  MOV R186, 0x1f ;  /* 0x0000001f00ba7802 */ /* 0x000fc40000000f00 */
[----:B------:R-:W-:Y:S02]  /*8bc0*/  MOV R191, 0xffffffff ;  /* 0xffffffff00bf7802 */ /* 0x000fe40000000f00 */
[----:B------:R-:W-:Y:S02]  /*8bd0*/  MOV R179, R19 ;  /* 0x0000001300b37202 */ /* 0x000fe40000000f00 */
[----:B------:R-:W-:Y:S02]  /*8be0*/  MOV R12, 0x8c00 ;  /* 0x00008c00000c7802 */ /* 0x000fe40000000f00 */
[----:B------:R-:W-:Y:S05]  /*8bf0*/  CALL.REL.NOINC `($__internal_186_$__cuda_sm70_shflsync_down) ;  /* 0x0000046000007944 */ /* 0x000fea0003c00000 */
[----:B0-----:R-:W-:Y:S01]  /*8c00*/  HFMA2.MMA R188, -RZ, RZ, 0, 4.76837158203125e-07 ;  /* 0x00000008ffbc7435 */ /* 0x001fe200000001ff */
[----:B-1----:R-:W-:Y:S02]  /*8c10*/  MOV R14, R186 ;  /* 0x000000ba000e7202 */ /* 0x002fe40000000f00 */
[----:B------:R-:W-:Y:S02]  /*8c20*/  MOV R179, R15 ;  /* 0x0000000f00b37202 */ /* 0x000fe40000000f00 */
[----:B------:R-:W-:Y:S02]  /*8c30*/  MOV R186, 0x1f ;  /* 0x0000001f00ba7802 */ /* 0x000fe40000000f00 */
[----:B------:R-:W-:-:S02]  /*8c40*/  MOV R191, 0xffffffff ;  /* 0xffffffff00bf7802 */ /* 0x000fc40000000f00 */
[----:B------:R-:W-:Y:S02]  /*8c50*/  MOV R12, 0x8c70 ;  /* 0x00008c70000c7802 */ /* 0x000fe40000000f00 */
[----:B------:R-:W-:Y:S05]  /*8c60*/  CALL.REL.NOINC `($__internal_186_$__cuda_sm70_shflsync_down) ;  /* 0x000003f000007944 */ /* 0x000fea0003c00000 */
        /* <DEDUP_REMOVED lines=9> */
[----:B------:R-:W-:Y:S05]  /*8d00*/  CALL.REL.NOINC `($__internal_186_$__cuda_sm70_shflsync_down) ;  /* 0x0000035000007944 */ /* 0x000fea0003c00000 */
[----:B0-----:R-:W-:Y:S01]  /*8d10*/  HFMA2.MMA R188, -RZ, RZ, 0, 9.5367431640625e-07 ;  /* 0x00000010ffbc7435 */ /* 0x001fe200000001ff */
[----:B-1----:R-:W-:Y:S02]  /*8d20*/  MOV R14, R186 ;  /* 0x000000ba000e7202 */ /* 0x002fe40000000f00 */
[----:B------:R-:W-:Y:S02]  /*8d30*/  MOV R179, R21 ;  /* 0x0000001500b37202 */ /* 0x000fe40000000f00 */
[----:B------:R-:W-:Y:S02]  /*8d40*/  MOV R186, 0x1f ;  /* 0x0000001f00ba7802 */ /* 0x000fe40000000f00 */
[----:B------:R-:W-:Y:S02]  /*8d50*/  MOV R191, 0xffffffff ;  /* 0xffffffff00bf7802 */ /* 0x000fe40000000f00 */
[----:B------:R-:W-:Y:S02]  /*8d60*/  MOV R12, 0x8d80 ;  /* 0x00008d80000c7802 */ /* 0x000fe40000000f00 */
[----:B------:R-:W-:Y:S05]  /*8d70*/  CALL.REL.NOINC `($__internal_186_$__cuda_sm70_shflsync_down) ;  /* 0x000002e000007944 */ /* 0x000fea0003c00000 */
[----:B-1----:R-:W-:Y:S01]  /*8d80*/  @!P0 FFMA.FTZ R21, R23, R186, R21 ;  /* 0x000000ba17158223 */ /* 0x002fe20000010015 */
[----:B------:R-:W-:Y:S01]  /*8d90*/  HFMA2.MMA R15, -RZ, RZ, 0, 0 ;  /* 0x00000000ff0f7435 */ /* 0x000fe200000001ff */
[----:B------:R-:W-:Y:S01]  /*8da0*/  @!P0 FMUL.FTZ R23, R14, R23 ;  /* 0x000000170e178220 */ /* 0x000fe20000410000 */
[----:B------:R-:W-:-:S02]  /*8db0*/  MOV R190, 0x1f ;  /* 0x0000001f00be7802 */ /* 0x000fc40000000f00 */
[----:B0-----:R-:W-:Y:S02]  /*8dc0*/  MOV R191, 0xffffffff ;  /* 0xffffffff00bf7802 */ /* 0x001fe40000000f00 */
[----:B------:R-:W-:Y:S02]  /*8dd0*/  MOV R188, R23 ;  /* 0x0000001700bc7202 */ /* 0x000fe40000000f00 */
[----:B------:R-:W-:Y:S02]  /*8de0*/  MOV R12, 0x8e00 ;  /* 0x00008e00000c7802 */ /* 0x000fe40000000f00 */
[----:B------:R-:W-:Y:S05]  /*8df0*/  CALL.REL.NOINC `($__internal_187_$__cuda_sm70_shflsync_idx_p) ;  /* 0x000002a000007944 */ /* 0x000fea0003c00000 */
[----:B-1----:R-:W-:Y:S01]  /*8e00*/  MOV R14, R15 ;  /* 0x0000000f000e7202 */ /* 0x002fe20000000f00 */
[----:B------:R-:W-:Y:S01]  /*8e10*/  HFMA2.MMA R15, -RZ, RZ, 0, 0 ;  /* 0x00000000ff0f7435 */ /* 0x000fe200000001ff */
[----:B0-----:R-:W-:Y:S02]  /*8e20*/  MOV R188, R21 ;  /* 0x0000001500bc7202 */ /* 0x001fe40000000f00 */
[----:B------:R-:W-:Y:S02]  /*8e30*/  MOV R190, 0x1f ;  /* 0x0000001f00be7802 */ /* 0x000fe40000000f00 */
[----:B------:R-:W-:-:S02]  /*8e40*/  MOV R191, 0xffffffff ;  /* 0xffffffff00bf7802 */ /* 0x000fc40000000f00 */
[----:B------:R-:W-:Y:S02]  /*8e50*/  MOV R12, 0x8e70 ;  /* 0x00008e70000c7802 */ /* 0x000fe40000000f00 */
[----:B------:R-:W-:Y:S05]  /*8e60*/  CALL.REL.NOINC `($__internal_187_$__cuda_sm70_shflsync_idx_p) ;  /* 0x0000023000007944 */ /* 0x000fea0003c00000 */
[----:B0-----:R-:W-:Y:S01]  /*8e70*/  HFMA2.MMA R188, -RZ, RZ, 0, 5.9604644775390625e-08 ;  /* 0x00000001ffbc7435 */ /* 0x001fe200000001ff */
[----:B------:R-:W-:Y:S02]  /*8e80*/  MOV R19, R14 ;  /* 0x0000000e00137202 */ /* 0x000fe40000000f00 */
[----:B-1----:R-:W-:Y:S02]  /*8e90*/  MOV R184, R15 ;  /* 0x0000000f00b87202 */ /* 0x002fe40000000f00 */
[----:B------:R-:W-:Y:S02]  /*8ea0*/  MOV R179, R23 ;  /* 0x0000001700b37202 */ /* 0x000fe40000000f00 */
[----:B------:R-:W-:Y:S02]  /*8eb0*/  MOV R186, 0x1f ;  /* 0x0000001f00ba7802 */ /* 0x000fe40000000f00 */
[----:B------:R-:W-:Y:S02]  /*8ec0*/  MOV R191, 0xffffffff ;  /* 0xffffffff00bf7802 */ /* 0x000fe40000000f00 */
[----:B------:R-:W-:-:S02]  /*8ed0*/  MOV R12, 0x8ef0 ;  /* 0x00008ef0000c7802 */ /* 0x000fc40000000f00 */
[----:B------:R-:W-:Y:S05]  /*8ee0*/  CALL.REL.NOINC `($__internal_186_$__cuda_sm70_shflsync_down) ;  /* 0x0000017000007944 */ /* 0x000fea0003c00000 */
[----:B0-----:R-:W-:Y:S01]  /*8ef0*/  HFMA2.MMA R188, -RZ, RZ, 0, 5.9604644775390625e-08 ;  /* 0x00000001ffbc7435 */ /* 0x001fe200000001ff */
[----:B-1----:R-:W-:-:S02]  /*8f00*/  MOV R14, R186 ;  /* 0x000000ba000e7202 */ /* 0x002fc40000000f00 */
[----:B------:R-:W-:Y:S02]  /*8f10*/  MOV R179, R21 ;  /* 0x0000001500b37202 */ /* 0x000fe40000000f00 */
[----:B------:R-:W-:Y:S02]  /*8f20*/  MOV R186, 0x1f ;  /* 0x0000001f00ba7802 */ /* 0x000fe40000000f00 */
[----:B------:R-:W-:Y:S02]  /*8f30*/  MOV R191, 0xffffffff ;  /* 0xffffffff00bf7802 */ /* 0x000fe40000000f00 */
[----:B------:R-:W-:Y:S02]  /*8f40*/  MOV R12, 0x8f60 ;  /* 0x00008f60000c7802 */ /* 0x000fe40000000f00 */
[----:B------:R-:W-:Y:S05]  /*8f50*/  CALL.REL.NOINC `($__internal_186_$__cuda_sm70_shflsync_down) ;  /* 0x0000010000007944 */ /* 0x000fea0003c00000 */
[----:B------:R-:W-:Y:S01]  /*8f60*/  HFMA2.MMA R15, -RZ, RZ, 0, 0 ;  /* 0x00000000ff0f7435 */ /* 0x000fe200000001ff */
[----:B------:R-:W-:Y:S02]  /*8f70*/  MOV R21, R14 ;  /* 0x0000000e00157202 */ /* 0x000fe40000000f00 */
[----:B0-----:R-:W-:Y:S02]  /*8f80*/  MOV R188, R16 ;  /* 0x0000001000bc7202 */ /* 0x001fe40000000f00 */
[----:B------:R-:W-:-:S02]  /*8f90*/  MOV R190, 0x1f ;  /* 0x0000001f00be7802 */ /* 0x000fc40000000f00 */
[----:B------:R-:W-:Y:S02]  /*8fa0*/  MOV R191, 0xffffffff ;  /* 0xffffffff00bf7802 */ /* 0x000fe40000000f00 */
[----:B------:R-:W-:Y:S02]  /*8fb0*/  MOV R12, 0x8fd0 ;  /* 0x00008fd0000c7802 */ /* 0x000fe40000000f00 */
[----:B-1----:R-:W-:Y:S05]  /*8fc0*/  CALL.REL.NOINC `($__internal_187_$__cuda_sm70_shflsync_idx_p) ;  /* 0x000000d000007944 */ /* 0x002fea0003c00000 */
[----:B-1----:R-:W-:Y:S01]  /*8fd0*/  MOV R23, R15 ;  /* 0x0000000f00177202 */ /* 0x002fe20000000f00 */
[----:B------:R-:W-:Y:S01]  /*8fe0*/  HFMA2.MMA R15, -RZ, RZ, 0, 0 ;  /* 0x00000000ff0f7435 */ /* 0x000fe200000001ff */
[----:B0-----:R-:W-:Y:S02]  /*8ff0*/  MOV R188, R17 ;  /* 0x0000001100bc7202 */ /* 0x001fe40000000f00 */
[----:B------:R-:W-:Y:S02]  /*9000*/  MOV R190, 0x1f ;  /* 0x0000001f00be7802 */ /* 0x000fe40000000f00 */
[----:B------:R-:W-:Y:S02]  /*9010*/  MOV R191, 0xffffffff ;  /* 0xffffffff00bf7802 */ /* 0x000fe40000000f00 */
[----:B------:R-:W-:-:S02]  /*9020*/  MOV R12, 0x9040 ;  /* 0x00009040000c7802 */ /* 0x000fc40000000f00 */
[----:B------:R-:W-:Y:S05]  /*9030*/  CALL.REL.NOINC `($__internal_187_$__cuda_sm70_shflsync_idx_p) ;  /* 0x0000006000007944 */ /* 0x000fea0003c00000 */
[----:B-1----:R-:W-:Y:S01]  /*9040*/  MOV R179, R15 ;  /* 0x0000000f00b37202 */ /* 0x002fe20000000f00 */
[----:B0-----:R-:W-:Y:S05]  /*9050*/  BRA `(.L_x_4686) ;  /* 0xffffbd0000007947 */ /* 0x001fea000383ffff */
        .weak           $__internal_186_$__cuda_sm70_shflsync_down
        .type           $__internal_186_$__cuda_sm70_shflsync_down,@function
        .size           $__internal_186_$__cuda_sm70_shflsync_down,($__internal_187_$__cuda_sm70_shflsync_idx_p - $__internal_186_$__cuda_sm70_shflsync_down)
$__internal_186_$__cuda_sm70_shflsync_down:
[----:B------:R-:W-:Y:S01]  /*9060*/  HFMA2.MMA R13, -RZ, RZ, 0, 0 ;  /* 0x00000000ff0d7435 */ /* 0x000fe200000001ff */
[----:B------:R-:W-:Y:S04]  /*9070*/  WARPSYNC R191 ;  /* 0x000000bf00007348 */ /* 0x000fe80003800000 */
[----:B------:R0:W1:Y:S01]  /*9080*/  SHFL.DOWN PT, R186, R179, R188, R186 ;  /* 0x080000bcb3ba7389 */ /* 0x00006200000e00ba */
[----:B------:R-:W-:Y:S05]  /*9090*/  RET.REL.NODEC R12 `(_Z25selective_scan_bwd_kernelI32Selective_Scan_bwd_kernel_traitsILi64ELi16ELb1ELb1ELb1ELb1ELb0EN3c104HalfEfEEv12SSMParamsBwd) ;  /* 0xffff6f600c007950 */ /* 0x000fea0003c3ffff */
        .weak           $__internal_187_$__cuda_sm70_shflsync_idx_p
        .type           $__internal_187_$__cuda_sm70_shflsync_idx_p,@function
        .size           $__internal_187_$__cuda_sm70_shflsync_idx_p,($__internal_188_$__cuda_sm70_shflsync_up - $__internal_187_$__cuda_sm70_shflsync_idx_p)
$__internal_187_$__cuda_sm70_shflsync_idx_p:
[----:B------:R-:W-:Y:S01]  /*90a0*/  MOV R13, 0x0 ;  /* 0x00000000000d7802 */ /* 0x000fe20000000f00 */
[----:B------:R-:W-:Y:S04]  /*90b0*/  WARPSYNC R191 ;  /* 0x000000bf00007348 */ /* 0x000fe80003800000 */
[----:B------:R0:W1:Y:S01]  /*90c0*/  SHFL.IDX PT, R15, R188, R15, R190 ;  /* 0x0000000fbc0f7389 */ /* 0x00006200000e00be */
[----:B------:R-:W-:Y:S05]  /*90d0*/  RET.REL.NODEC R12 `(_Z25selective_scan_bwd_kernelI32Selective_Scan_bwd_kernel_traitsILi64ELi16ELb1ELb1ELb1ELb1ELb0EN3c104HalfEfEEv12SSMParamsBwd) ;  /* 0xffff6f200c007950 */ /* 0x000fea0003c3ffff */
        .weak           $__internal_188_$__cuda_sm70_shflsync_up
        .type           $__internal_188_$__cuda_sm70_shflsync_up,@function
        .size           $__internal_188_$__cuda_sm70_shflsync_up,(.L_x_9000 - $__internal_188_$__cuda_sm70_shflsync_up)
$__internal_188_$__cuda_sm70_shflsync_up:
[----:B------:R-:W-:Y:S01]  /*90e0*/  HFMA2.MMA R13, -RZ, RZ, 0, 0 ;  /* 0x00000000ff0d7435 */ /* 0x000fe200000001ff */
[----:B------:R-:W-:Y:S04]  /*90f0*/  WARPSYNC R193 ;  /* 0x000000c100007348 */ /* 0x000fe80003800000 */
[----:B------:R0:W1:Y:S01]  /*9100*/  SHFL.UP PT, R184, R184, R191, R188 ;  /* 0x040000bfb8b87389 */ /* 0x00006200000e00bc */
[----:B------:R-:W-:Y:S05]  /*9110*/  RET.REL.NODEC R12 `(_Z25selective_scan_bwd_kernelI32Selective_Scan_bwd_kernel_traitsILi64ELi16ELb1ELb1ELb1ELb1ELb0EN3c104HalfEfEEv12SSMParamsBwd) ;  /* 0xffff6ee00c007950 */ /* 0x000fea0003c3ffff */
.L_x_4687:
        /* <DEDUP_REMOVED lines=14> */
.L_x_9000:


//--------------------- .text._Z25selective_scan_bwd_kernelI32Selective_Scan_bwd_kernel_traitsILi64ELi16ELb1ELb1ELb1ELb1ELb1EN3c104HalfEfEEv12SSMParamsBwd --------------------------
	.section	.text._Z25selective_scan_bwd_kernelI32Selective_Scan_bwd_kernel_traitsILi64ELi16ELb1ELb1ELb1ELb1ELb1EN3c104HalfEfEEv12SSMParamsBwd,"ax",@progbits
	.sectioninfo	@"SHI_REGISTERS=254"
	.align	128
        .global         _Z25selective_scan_bwd_kernelI32Selective_Scan_bwd_kernel_traitsILi64ELi16ELb1ELb1ELb1ELb1ELb1EN3c104HalfEfEEv12SSMParamsBwd
        .type           _Z25selective_scan_bwd_kernelI32Selective_Scan_bwd_kernel_traitsILi64ELi16ELb1ELb1ELb1ELb1ELb1EN3c104HalfEfEEv12SSMParamsBwd,@function
        .size           _Z25selective_scan_bwd_kernelI32Selective_Scan_bwd_kernel_traitsILi64ELi16ELb1ELb1ELb1ELb1ELb1EN3c104HalfEfEEv12SSMParamsBwd,(.L_x_9003 - _Z25selective_scan_bwd_kernelI32Selective_Scan_bwd_kernel_traitsILi64ELi16ELb1ELb1ELb1ELb1ELb1EN3c104HalfEfEEv12SSMParamsBwd)
        .other          _Z25selective_scan_bwd_kernelI32Selective_Scan_bwd_kernel_traitsILi64ELi16ELb1ELb1ELb1ELb1ELb1EN3c104HalfEfEEv12SSMParamsBwd,@"STO_CUDA_ENTRY STV_DEFAULT"
_Z25selective_scan_bwd_kernelI32Selective_Scan_bwd_kernel_traitsILi64ELi16ELb1ELb1ELb1ELb1ELb1EN3c104HalfEfEEv12SSMParamsBwd:
.text._Z25selective_scan_bwd_kernelI32Selective_Scan_bwd_kernel_traitsILi64ELi16ELb1ELb1ELb1ELb1ELb1EN3c104HalfEfEEv12SSMParamsBwd:
        /* <DEDUP_REMOVED lines=25> */
[----:B------:R-:W-:Y:S01]  /*0190*/  IMAD R8, R128, c[0x0][0x1d0], RZ ;  /* 0x0000740080087a24 */ /* 0x000fe200078e02ff */
[----:B------:R-:W-:Y:S01]  /*01a0*/  ISETP.GE.AND P1, PT, R18, RZ, PT ;  /* 0x000000ff1200720c */ /* 0x000fe20003f26270 */
[C---:B------:R-:W-:Y:S01]  /*01b0*/  IMAD R13, R39.reuse, c[0x0][0x1e4], R12 ;  /* 0x00007900270d7a24 */ /* 0x040fe200078e020c */
[----:B------:R-:W-:Y:S01]  /*01c0*/  ISETP.NE.AND P0, PT, RZ, c[0x0][0x178], PT ;  /* 0x00005e00ff007a0c */ /* 0x000fe20003f05270 */
[C---:B------:R-:W-:Y:S01]  /*01d0*/  IMAD R11, R39.reuse, c[0x0][0x1d4], R8 ;  /* 0x00007500270b7a24 */ /* 0x040fe200078e0208 */
[----:B------:R-:W-:Y:S01]  /*01e0*/  CS2R R30, SRZ ;  /* 0x00000000001e7805 */ /* 0x000fe2000001ff00 */
[----:B------:R-:W-:Y:S01]  /*01f0*/  IMAD R14, R128, c[0x0][0x278], RZ ;  /* 0x00009e00800e7a24 */ /* 0x000fe200078e02ff */
[----:B------:R-:W-:Y:S01]  /*0200*/  CS2R R28, SRZ ;  /* 0x00000000001c7805 */ /* 0x000fe2000001ff00 */
[----:B--2---:R-:W-:Y:S01]  /*0210*/  HFMA2.MMA R6, -RZ, RZ, 0, 0 ;  /* 0x00000000ff067435 */ /* 0x004fe200000001ff */
[----:B-1----:R-:W-:Y:S01]  /*0220*/  IMAD.WIDE.U32 R4, R39, c[0x0][0x1e0], RZ ;  /* 0x0000780027047a25 */ /* 0x002fe200078e00ff */
[----:B------:R-:W-:Y:S01]  /*0230*/  HFMA2.MMA R126, -RZ, RZ, 0, 0 ;  /* 0x00000000ff7e7435 */ /* 0x000fe200000001ff */
[----:B------:R-:W-:-:S02]  /*0240*/  MOV R41, RZ ;  /* 0x000000ff00297202 */ /* 0x000fc40000000f00 */
[----:B------:R-:W-:Y:S01]  /*0250*/  IMAD R16, R128, c[0x0][0x190], RZ ;  /* 0x0000640080107a24 */ /* 0x000fe200078e02ff */
[----:B------:R-:W-:Y:S01]  /*0260*/  IADD3 R5, R5, R13, RZ ;  /* 0x0000000d05057210 */ /* 0x000fe20007ffe0ff */
[C---:B------:R-:W-:Y:S01]  /*0270*/  IMAD.WIDE.U32 R8, R39.reuse, c[0x0][0x190], RZ ;  /* 0x0000640027087a25 */ /* 0x040fe200078e00ff */
[----:B---3--:R-:W-:Y:S02]  /*0280*/  IADD3 R10, RZ, -R7, RZ ;  /* 0x80000007ff0a7210 */ /* 0x008fe40007ffe0ff */
[----:B------:R-:W-:Y:S01]  /*0290*/  MOV R13, c[0x0][0x174] ;  /* 0x00005d00000d7a02 */ /* 0x000fe20000000f00 */
[----:B------:R-:W-:Y:S02]  /*02a0*/  IMAD R15, R39, c[0x0][0x194], R16 ;  /* 0x00006500270f7a24 */ /* 0x000fe400078e0210 */
[----:B0-----:R-:W-:Y:S01]  /*02b0*/  IMAD R3, R10, R17, RZ ;  /* 0x000000110a037224 */ /* 0x001fe200078e02ff */
[----:B------:R-:W-:Y:S01]  /*02c0*/  IABS R10, R0 ;  /* 0x00000000000a7213 */ /* 0x000fe20000000000 */
[----:B------:R-:W-:Y:S01]  /*02d0*/  IMAD R19, R37, c[0x0][0x1e8], RZ ;  /* 0x00007a0025137a24 */ /* 0x000fe200078e02ff */
[----:B------:R-:W-:Y:S01]  /*02e0*/  ISETP.GE.AND P3, PT, R13, 0x1, PT ;  /* 0x000000010d00780c */ /* 0x000fe20003f66270 */
[----:B------:R-:W-:Y:S01]  /*02f0*/  IMAD.HI.U32 R7, R7, R3, R6 ;  /* 0x0000000307077227 */ /* 0x000fe200078e0006 */
[----:B------:R-:W-:-:S02]  /*0300*/  LEA R13, R13, 0xfffffc00, 0xa ;  /* 0xfffffc000d0d7811 */ /* 0x000fc400078e50ff */
[----:B------:R-:W-:Y:S01]  /*0310*/  IADD3 R9, R9, R15, RZ ;  /* 0x0000000f09097210 */ /* 0x000fe20007ffe0ff */
[----:B------:R-:W-:Y:S01]  /*0320*/  IMAD R21, R37, c[0x0][0x280], RZ ;  /* 0x0000a00025157a24 */ /* 0x000fe200078e02ff */
[----:B------:R-:W-:Y:S01]  /*0330*/  SHF.R.S32.HI R15, RZ, 0x1f, R13 ;  /* 0x0000001fff0f7819 */ /* 0x000fe2000001140d */
[----:B------:R-:W-:-:S04]  /*0340*/  IMAD.HI.U32 R40, R7, R10, RZ ;  /* 0x0000000a07287227 */ /* 0x000fc800078e00ff */
[----:B------:R-:W-:Y:S01]  /*0350*/  IMAD.WIDE.U32 R6, R39, c[0x0][0x278], RZ ;  /* 0x00009e0027067a25 */ /* 0x000fe200078e00ff */
[----:B------:R-:W-:-:S03]  /*0360*/  IADD3 R2, -R40, RZ, RZ ;  /* 0x000000ff28027210 */ /* 0x000fc60007ffe1ff */
[----:B------:R-:W-:-:S04]  /*0370*/  IMAD.WIDE.U32 R4, R0, c[0x0][0x1e8], R4 ;  /* 0x00007a0000047a25 */ /* 0x000fc800078e0004 */
[----:B------:R-:W-:Y:S02]  /*0380*/  IMAD R10, R17, R2, R10 ;  /* 0x00000002110a7224 */ /* 0x000fe400078e020a */
[----:B------:R-:W-:-:S03]  /*0390*/  IMAD.WIDE.U32 R2, R39, c[0x0][0x1d0], RZ ;  /* 0x0000740027027a25 */ /* 0x000fc600078e00ff */
[----:B------:R-:W-:Y:S01]  /*03a0*/  ISETP.GT.U32.AND P4, PT, R17, R10, PT ;  /* 0x0000000a1100720c */ /* 0x000fe20003f84070 */
[C---:B------:R-:W-:Y:S01]  /*03b0*/  IMAD R19, R0.reuse, c[0x0][0x1ec], R19 ;  /* 0x00007b0000137a24 */ /* 0x040fe200078e0213 */
[----:B------:R-:W-:Y:S01]  /*03c0*/  IADD3 R3, R3, R11, RZ ;  /* 0x0000000b03037210 */ /* 0x000fe20007ffe0ff */
[----:B------:R-:W-:Y:S02]  /*03d0*/  IMAD R11, R39, c[0x0][0x27c], R14 ;  /* 0x00009f00270b7a24 */ /* 0x000fe400078e020e */
[C---:B------:R-:W-:Y:S02]  /*03e0*/  IMAD R21, R0.reuse, c[0x0][0x284], R21 ;  /* 0x0000a10000157a24 */ /* 0x040fe400078e0215 */
[----:B------:R-:W-:Y:S01]  /*03f0*/  IMAD.WIDE.U32 R2, R0, c[0x0][0x1d8], R2 ;  /* 0x0000760000027a25 */ /* 0x000fe200078e0002 */
[----:B------:R-:W-:-:S03]  /*0400*/  IADD3 R7, R7, R11, RZ ;  /* 0x0000000b07077210 */ /* 0x000fc60007ffe0ff */
[----:B------:R-:W-:Y:S02]  /*0410*/  IMAD R12, R128, c[0x0][0x1b0], RZ ;  /* 0x00006c00800c7a24 */ /* 0x000fe400078e02ff */
        /* <DEDUP_REMOVED lines=21> */
[----:B------:R-:W-:Y:S01]  /*0570*/  IMAD R3, R129, c[0x0][0x1a8], RZ ;  /* 0x00006a0081037a24 */ /* 0x000fe200078e02ff */
[----:B------:R-:W-:Y:S01]  /*0580*/  LEA.HI.X R45, R45, c[0x0][0x244], R2, 0x1, P0 ;  /* 0x000091002d2d7a11 */ /* 0x000fe200000f0c02 */
[----:B------:R-:W-:Y:S01]  /*0590*/  IMAD R5, R129, c[0x0][0x1c8], RZ ;  /* 0x0000720081057a24 */ /* 0x000fe200078e02ff */
[----:B------:R-:W-:Y:S01]  /*05a0*/  ISETP.NE.U32.AND P0, PT, RZ, c[0x0][0x260], PT ;  /* 0x00009800ff007a0c */ /* 0x000fe20003f05070 */
[C---:B------:R-:W-:Y:S01]  /*05b0*/  IMAD R3, R40.reuse, c[0x0][0x1ac], R3 ;  /* 0x00006b0028037a24 */ /* 0x040fe200078e0203 */
        /* <DEDUP_REMOVED lines=11> */
[C---:B------:R-:W-:Y:S01]  /*0670*/  LEA R50, P5, R51.reuse, c[0x0][0x228], 0x1 ;  /* 0x00008a0033327a11 */ /* 0x040fe200078a08ff */
        /* <DEDUP_REMOVED lines=28> */
.L_x_4771:
        /* <DEDUP_REMOVED lines=15> */
[----:B------:R-:W-:Y:S04]  /*0930*/  LDS.128 R8, [R60] ;  /* 0x000000003c087984 */ /* 0x000fe80000000c00 */
[----:B------:R-:W-:Y:S04]  /*0940*/  LDS.128 R4, [R60+0x10] ;  /* 0x000010003c047984 */ /* 0x000fe80000000c00 */
[----:B------:R-:W-:Y:S06]  /*0950*/  BAR.SYNC.DEFER_BLOCKING 0x0 ;  /* 0x0000000000007b1d */ /* 0x000fec0000010000 */
[----:B------:R-:W2:Y:S04]  /*0960*/  LDG.E.128 R20, [R34.64] ;  /* 0x0000000422147981 */ /* 0x000ea8000c1e1d00 */
[----:B------:R-:W3:Y:S01]  /*0970*/  LDG.E.128 R24, [R34.64+0x200] ;  /* 0x0002000422187981 */ /* 0x000ee2000c1e1d00 */
[----:B0-----:R-:W-:-:S03]  /*0980*/  IMAD.WIDE R16, R56, 0x10, R48 ;  /* 0x0000001038107825 */ /* 0x001fc600078e0230 */
[----:B--2---:R-:W-:Y:S04]  /*0990*/  STS.128 [R57], R20 ;  /* 0x0000001439007388 */ /* 0x004fe80000000c00 */
[----:B---3--:R-:W-:Y:S01]  /*09a0*/  STS.128 [R57+0x200], R24 ;  /* 0x0002001839007388 */ /* 0x008fe20000000c00 */
[----:B------:R-:W-:-:S06]  /*09b0*/  NOP ;  /* 0x0000000000007918 */ /* 0x000fcc0000000000 */
[----:B------:R-:W0:Y:S04]  /*09c0*/  LDS.128 R64, [R60] ;  /* 0x000000003c407984 */ /* 0x000e280000000c00 */
[----:B------:R-:W1:Y:S04]  /*09d0*/  LDS.128 R12, [R60+0x10] ;  /* 0x000010003c0c7984 */ /* 0x000e680000000c00 */
[----:B------:R-:W-:Y:S06]  /*09e0*/  BAR.SYNC.DEFER_BLOCKING 0x0 ;  /* 0x0000000000007b1d */ /* 0x000fec0000010000 */
[----:B------:R-:W2:Y:S04]  /*09f0*/  LDG.E.128 R68, [R16.64] ;  /* 0x0000000410447981 */ /* 0x000ea8000c1e1d00 */
[----:B------:R-:W3:Y:S01]  /*0a00*/  LDG.E.128 R72, [R16.64+0x200] ;  /* 0x0002000410487981 */ /* 0x000ee2000c1e1d00 */
        /* <DEDUP_REMOVED lines=11> */
[--C-:B------:R-:W-:Y:S01]  /*0ac0*/  HADD2.F32 R61, -RZ, R66.reuse.H0_H0 ;  /* 0x20000042ff3d7230 */ /* 0x100fe20000004100 */
[----:B------:R-:W-:Y:S01]  /*0ad0*/  IMAD.WIDE.U32 R18, R39, c[0x0][0x1f0], R2 ;  /* 0x00007c0027127a25 */ /* 0x000fe200078e0002 */
[----:B------:R-:W-:Y:S01]  /*0ae0*/  FSETP.GTU.FTZ.AND P2, PT, R93, 20, PT ;  /* 0x41a000005d00780b */ /* 0x000fe20003f5c000 */
[----:B------:R-:W-:Y:S01]  /*0af0*/  HADD2.F32 R63, -RZ, R66.H1_H1 ;  /* 0x30000042ff3f7230 */ /* 0x000fe20000004100 */
[----:B------:R-:W-:Y:S01]  /*0b00*/  FSETP.GTU.FTZ.AND P4, PT, R90, 20, PT ;  /* 0x41a000005a00780b */ /* 0x000fe20003f9c000 */
[----:B------:R-:W-:Y:S01]  /*0b10*/  FADD.FTZ R88, R65, R38 ;  /* 0x0000002641587221 */ /* 0x000fe20000010000 */
[----:B------:R-:W-:Y:S01]  /*0b20*/  IADD3 R19, R19, R21, RZ ;  /* 0x0000001513137210 */ /* 0x000fe20007ffe0ff */
[----:B------:R-:W-:-:S02]  /*0b30*/  IMAD R21, R37, c[0x0][0x1f8], RZ ;  /* 0x00007e0025157a24 */ /* 0x000fc400078e02ff */
[----:B------:R-:W-:Y:S01]  /*0b40*/  FADD.FTZ R86, R61, R38 ;  /* 0x000000263d567221 */ /* 0x000fe20000010000 */
[----:B------:R-:W-:Y:S01]  /*0b50*/  FSETP.GTU.FTZ.AND P5, PT, R88, 20, PT ;  /* 0x41a000005800780b */ /* 0x000fe20003fbc000 */
[C---:B------:R-:W-:Y:S02]  /*0b60*/  IMAD R25, R0.reuse, c[0x0][0x1fc], R21 ;  /* 0x00007f0000197a24 */ /* 0x040fe400078e0215 */
[----:B------:R-:W-:Y:S01]  /*0b70*/  IMAD.WIDE.U32 R26, R0, c[0x0][0x1f8], R18 ;  /* 0x00007e00001a7a25 */ /* 0x000fe200078e0012 */
[----:B------:R-:W-:-:S03]  /*0b80*/  FSETP.GTU.FTZ.AND P6, PT, R86, 20, PT ;  /* 0x41a000005600780b */ /* 0x000fc60003fdc000 */
[----:B------:R-:W-:Y:S01]  /*0b90*/  FADD.FTZ R84, R63, R38 ;  /* 0x000000263f547221 */ /* 0x000fe20000010000 */
[----:B------:R-:W-:Y:S01]  /*0ba0*/  IADD3 R25, R27, R25, RZ ;  /* 0x000000191b197210 */ /* 0x000fe20007ffe0ff */
[----:B------:R-:W-:Y:S01]  /*0bb0*/  HADD2.F32 R27, -RZ, R64.H1_H1 ;  /* 0x30000040ff1b7230 */ /* 0x000fe20000004100 */
[----:B------:R-:W-:-:S04]  /*0bc0*/  LEA R24, P0, R26, c[0x0][0x268], 0x1 ;  /* 0x00009a001a187a11 */ /* 0x000fc800078008ff */
[----:B------:R-:W-:Y:S01]  /*0bd0*/  FADD.FTZ R92, R27, R38 ;  /* 0x000000261b5c7221 */ /* 0x000fe20000010000 */
[----:B------:R-:W-:Y:S02]  /*0be0*/  LEA.HI.X R25, R26, c[0x0][0x26c], R25, 0x1, P0 ;  /* 0x00009b001a197a11 */ /* 0x000fe400000f0c19 */
[----:B------:R-:W-:Y:S02]  /*0bf0*/  FSETP.GTU.FTZ.AND P0, PT, R84, 20, PT ;  /* 0x41a000005400780b */ /* 0x000fe40003f1c000 */
[----:B------:R-:W-:Y:S01]  /*0c00*/  FSETP.GTU.FTZ.AND P3, PT, R92, 20, PT ;  /* 0x41a000005c00780b */ /* 0x000fe20003f7c000 */
[----:B--2---:R0:W-:Y:S04]  /*0c10*/  STS.128 [R57], R68 ;  /* 0x0000004439007388 */ /* 0x0041e80000000c00 */
[----:B---3--:R2:W-:Y:S01]  /*0c20*/  STS.128 [R57+0x200], R72 ;  /* 0x0002004839007388 */ /* 0x0085e20000000c00 */
[----:B------:R-:W-:-:S06]  /*0c30*/  NOP ;  /* 0x0000000000007918 */ /* 0x000fcc0000000000 */
[----:B------:R2:W3:Y:S04]  /*0c40*/  LDS.128 R20, [R60] ;  /* 0x000000003c147984 */ /* 0x0004e80000000c00 */
[----:B------:R2:W4:Y:S01]  /*0c50*/  LDS.128 R16, [R60+0x10] ;  /* 0x000010003c107984 */ /* 0x0005220000000c00 */
[--C-:B0-----:R-:W-:Y:S02]  /*0c60*/  HADD2.F32 R69, -RZ, R67.reuse.H0_H0 ;  /* 0x20000043ff457230 */ /* 0x101fe40000004100 */
[----:B------:R-:W-:-:S03]  /*0c70*/  HADD2.F32 R67, -RZ, R67.H1_H1 ;  /* 0x30000043ff437230 */ /* 0x000fc60000004100 */
[--C-:B------:R-:W-:Y:S02]  /*0c80*/  FADD.FTZ R82, R69, R38.reuse ;  /* 0x0000002645527221 */ /* 0x100fe40000010000 */
[----:B------:R-:W-:-:S03]  /*0c90*/  FADD.FTZ R80, R67, R38 ;  /* 0x0000002643507221 */ /* 0x000fc60000010000 */
        /* <DEDUP_REMOVED lines=33> */
.L_x_4690:
[----:B-12---:R-:W-:Y:S05]  /*0eb0*/  BSYNC B0 ;  /* 0x0000000000007941 */ /* 0x006fea0003800000 */
.L_x_4689:
        /* <DEDUP_REMOVED lines=36> */
.L_x_4692:
[----:B------:R-:W-:Y:S05]  /*1100*/  BSYNC B0 ;  /* 0x0000000000007941 */ /* 0x000fea0003800000 */
.L_x_4691:
        /* <DEDUP_REMOVED lines=36> */
.L_x_4694:
[----:B------:R-:W-:Y:S05]  /*1350*/  BSYNC B0 ;  /* 0x0000000000007941 */ /* 0x000fea0003800000 */
.L_x_4693:
        /* <DEDUP_REMOVED lines=36> */
.L_x_4696:
[----:B------:R-:W-:Y:S05]  /*15a0*/  BSYNC B0 ;  /* 0x0000000000007941 */ /* 0x000fea0003800000 */
.L_x_4695:
        /* <DEDUP_REMOVED lines=36> */
.L_x_4698:
[----:B------:R-:W-:Y:S05]  /*17f0*/  BSYNC B0 ;  /* 0x0000000000007941 */ /* 0x000fea0003800000 */
.L_x_4697:
        /* <DEDUP_REMOVED lines=36> */
.L_x_4700:
[----:B------:R-:W-:Y:S05]  /*1a40*/  BSYNC B0 ;  /* 0x0000000000007941 */ /* 0x000fea0003800000 */
.L_x_4699:
        /* <DEDUP_REMOVED lines=36> */
.L_x_4702:
[----:B------:R-:W-:Y:S05]  /*1c90*/  BSYNC B0 ;  /* 0x0000000000007941 */ /* 0x000fea0003800000 */
.L_x_4701:
        /* <DEDUP_REMOVED lines=36> */
.L_x_4704:
[----:B------:R-:W-:Y:S05]  /*1ee0*/  BSYNC B0 ;  /* 0x0000000000007941 */ /* 0x000fea0003800000 */
.L_x_4703:
        /* <DEDUP_REMOVED lines=36> */
.L_x_4706:
[----:B------:R-:W-:Y:S05]  /*2130*/  BSYNC B0 ;  /* 0x0000000000007941 */ /* 0x000fea0003800000 */
.L_x_4705:
        /* <DEDUP_REMOVED lines=35> */
.L_x_4708:
[----:B------:R-:W-:Y:S05]  /*2370*/  BSYNC B0 ;  /* 0x0000000000007941 */ /* 0x000fea0003800000 */
.L_x_4707:
        /* <DEDUP_REMOVED lines=33> */
.L_x_4710:
[----:B------:R-:W-:Y:S05]  /*2590*/  BSYNC B0 ;  /* 0x0000000000007941 */ /* 0x000fea0003800000 */
.L_x_4709:
        /* <DEDUP_REMOVED lines=33> */
.L_x_4712:
[----:B------:R-:W-:Y:S05]  /*27b0*/  BSYNC B0 ;  /* 0x0000000000007941 */ /* 0x000fea0003800000 */
.L_x_4711:
        /* <DEDUP_REMOVED lines=33> */
.L_x_4714:
[----:B------:R-:W-:Y:S05]  /*29d0*/  BSYNC B0 ;  /* 0x0000000000007941 */ /* 0x000fea0003800000 */
.L_x_4713:
        /* <DEDUP_REMOVED lines=33> */
.L_x_4716:
[----:B------:R-:W-:Y:S05]  /*2bf0*/  BSYNC B0 ;  /* 0x0000000000007941 */ /* 0x000fea0003800000 */
.L_x_4715:
        /* <DEDUP_REMOVED lines=33> */
.L_x_4718:
[----:B------:R-:W-:Y:S05]  /*2e10*/  BSYNC B0 ;  /* 0x0000000000007941 */ /* 0x000fea0003800000 */
.L_x_4717:
        /* <DEDUP_REMOVED lines=33> */
.L_x_4720:
[----:B------:R-:W-:Y:S05]  /*3030*/  BSYNC B0 ;  /* 0x0000000000007941 */ /* 0x000fea0003800000 */
.L_x_4719:
        /* <DEDUP_REMOVED lines=14> */
[----:B--2---:R-:W-:Y:S04]  /*3120*/  STS.128 [R57], R104 ;  /* 0x0000006839007388 */ /* 0x004fe80000000c00 */
[----:B-----5:R-:W-:Y:S01]  /*3130*/  STS.128 [R57+0x200], R108 ;  /* 0x0002006c39007388 */ /* 0x020fe20000000c00 */
[----:B------:R-:W-:-:S06]  /*3140*/  NOP ;  /* 0x0000000000007918 */ /* 0x000fcc0000000000 */
[----:B------:R-:W0:Y:S04]  /*3150*/  LDS.128 R100, [R60] ;  /* 0x000000003c647984 */ /* 0x000e280000000c00 */
[----:B------:R-:W1:Y:S04]  /*3160*/  LDS.128 R12, [R60+0x10] ;  /* 0x000010003c0c7984 */ /* 0x000e680000000c00 */
[----:B------:R-:W-:Y:S06]  /*3170*/  BAR.SYNC.DEFER_BLOCKING 0x0 ;  /* 0x0000000000007b1d */ /* 0x000fec0000010000 */
[----:B------:R2:W5:Y:S04]  /*3180*/  LDG.E.128 R96, [R94.64+0x200] ;  /* 0x000200045e607981 */ /* 0x000568000c1e1d00 */
[----:B----4-:R2:W4:Y:S01]  /*3190*/  LDG.E.128 R24, [R94.64] ;  /* 0x000000045e187981 */ /* 0x010522000c1e1d00 */
[----:B0-----:R-:W-:-:S05]  /*31a0*/  HADD2.F32 R77, -RZ, R100.H0_H0 ;  /* 0x20000064ff4d7230 */ /* 0x001fca0000004100 */
[----:B------:R-:W-:-:S06]  /*31b0*/  FMUL.FTZ R59, R77, -1.4426950216293334961 ;  /* 0xbfb8aa3b4d3b7820 */ /* 0x000fcc0000410000 */
[----:B------:R-:W0:Y:S01]  /*31c0*/  MUFU.EX2 R59, R59 ;  /* 0x0000003b003b7308 */ /* 0x000e220000000800 */
[----:B------:R-:W-:Y:S02]  /*31d0*/  HADD2.F32 R108, -RZ, R102.H0_H0 ;  /* 0x20000066ff6c7230 */ /* 0x000fe40000004100 */
[----:B------:R-:W-:-:S03]  /*31e0*/  HADD2.F32 R79, -RZ, R100.H1_H1 ;  /* 0x30000064ff4f7230 */ /* 0x000fc60000004100 */
[----:B------:R-:W-:Y:S01]  /*31f0*/  FMUL.FTZ R67, R108, -1.4426950216293334961 ;  /* 0xbfb8aa3b6c437820 */ /* 0x000fe20000410000 */
[--C-:B------:R-:W-:Y:S01]  /*3200*/  HADD2.F32 R81, -RZ, R101.reuse.H0_H0 ;  /* 0x20000065ff517230 */ /* 0x100fe20000004100 */
[----:B------:R-:W-:Y:S02]  /*3210*/  FMUL.FTZ R61, R79, -1.4426950216293334961 ;  /* 0xbfb8aa3b4f3d7820 */ /* 0x000fe40000410000 */
[----:B------:R0:W-:Y:S01]  /*3220*/  MUFU.EX2 R83, R67 ;  /* 0x0000004300537308 */ /* 0x0001e20000000800 */
[----:B------:R-:W-:Y:S01]  /*3230*/  HADD2.F32 R107, -RZ, R101.H1_H1 ;  /* 0x30000065ff6b7230 */ /* 0x000fe20000004100 */
[----:B------:R-:W-:Y:S02]  /*3240*/  FMUL.FTZ R63, R81, -1.4426950216293334961 ;  /* 0xbfb8aa3b513f7820 */ /* 0x000fe40000410000 */
[----:B0-----:R-:W-:-:S04]  /*3250*/  FADD.FTZ R67, R59, 1 ;  /* 0x3f8000003b437421 */ /* 0x001fc80000010000 */
[----:B------:R-:W0:Y:S01]  /*3260*/  MUFU.EX2 R61, R61 ;  /* 0x0000003d003d7308 */ /* 0x000e220000000800 */
[----:B------:R-:W-:-:S07]  /*3270*/  HADD2.F32 R113, -RZ, R103.H1_H1 ;  /* 0x30000067ff717230 */ /* 0x000fce0000004100 */
[----:B------:R-:W3:Y:S01]  /*3280*/  MUFU.RCP R120, R67 ;  /* 0x0000004300787308 */ /* 0x000ee20000001000 */
[----:B------:R-:W-:Y:S01]  /*3290*/  FMUL.FTZ R65, R107, -1.4426950216293334961 ;  /* 0xbfb8aa3b6b417820 */ /* 0x000fe20000410000 */
[----:B------:R-:W-:-:S06]  /*32a0*/  HADD2.F32 R109, -RZ, R102.H1_H1 ;  /* 0x30000066ff6d7230 */ /* 0x000fcc0000004100 */
[----:B------:R0:W2:Y:S01]  /*32b0*/  MUFU.EX2 R69, R63 ;  /* 0x0000003f00457308 */ /* 0x0000a20000000800 */
[----:B------:R-:W-:Y:S01]  /*32c0*/  FMUL.FTZ R73, R109, -1.4426950216293334961 ;  /* 0xbfb8aa3b6d497820 */ /* 0x000fe20000410000 */
[----:B---3--:R-:W-:-:S06]  /*32d0*/  HADD2.F32 R112, -RZ, R20.H0_H0 ;  /* 0x20000014ff707230 */ /* 0x008fcc0000004100 */
[----:B------:R-:W3:Y:S01]  /*32e0*/  MUFU.EX2 R71, R65 ;  /* 0x0000004100477308 */ /* 0x000ee20000000800 */
[----:B0-----:R-:W-:Y:S01]  /*32f0*/  FMUL.FTZ R63, R113, -1.4426950216293334961 ;  /* 0xbfb8aa3b713f7820 */ /* 0x001fe20000410000 */
[--C-:B-1----:R-:W-:Y:S02]  /*3300*/  HADD2.F32 R114, -RZ, R12.reuse.H0_H0 ;  /* 0x2000000cff727230 */ /* 0x102fe40000004100 */
[----:B------:R-:W-:Y:S01]  /*3310*/  HADD2.F32 R59, -RZ, R12.H1_H1 ;  /* 0x3000000cff3b7230 */ /* 0x000fe20000004100 */
[----:B------:R-:W-:-:S03]  /*3320*/  FADD.FTZ R12, R61, 1 ;  /* 0x3f8000003d0c7421 */ /* 0x000fc60000010000 */
[----:B------:R0:W-:Y:S01]  /*3330*/  MUFU.EX2 R115, R63 ;  /* 0x0000003f00737308 */ /* 0x0001e20000000800 */
[----:B------:R-:W-:Y:S02]  /*3340*/  HADD2.F32 R110, -RZ, R103.H0_H0 ;  /* 0x20000067ff6e7230 */ /* 0x000fe40000004100 */
[----:B------:R-:W-:Y:S02]  /*3350*/  HADD2.F32 R67, -RZ, R8.H0_H0 ;  /* 0x20000008ff437230 */ /* 0x000fe40000004100 */
[--C-:B------:R-:W-:Y:S01]  /*3360*/  HADD2.F32 R61, -RZ, R13.reuse.H1_H1 ;  /* 0x3000000dff3d7230 */ /* 0x100fe20000004100 */
[----:B0-----:R-:W-:Y:S02]  /*3370*/  FMUL.FTZ R63, R77, R120 ;  /* 0x000000784d3f7220 */ /* 0x001fe40000410000 */
[----:B------:R-:W-:Y:S01]  /*3380*/  MUFU.EX2 R106, R73 ;  /* 0x00000049006a7308 */ /* 0x000fe20000000800 */
[----:B--2---:R-:W-:Y:S02]  /*3390*/  FADD.FTZ R69, R69, 1 ;  /* 0x3f80000045457421 */ /* 0x004fe40000010000 */
[----:B------:R-:W-:Y:S01]  /*33a0*/  FMUL.FTZ R91, R112, R63 ;  /* 0x0000003f705b7220 */ /* 0x000fe20000410000 */
[----:B------:R-:W-:Y:S01]  /*33b0*/  HADD2.F32 R65, -RZ, R13.H0_H0 ;  /* 0x2000000dff417230 */ /* 0x000fe20000004100 */
[----:B------:R-:W-:-:S03]  /*33c0*/  FMUL.FTZ R75, R110, -1.4426950216293334961 ;  /* 0xbfb8aa3b6e4b7820 */ /* 0x000fc60000410000 */
[----:B------:R3:W0:Y:S01]  /*33d0*/  MUFU.RCP R124, R12 ;  /* 0x0000000c007c7308 */ /* 0x0006220000001000 */
[----:B------:R-:W-:Y:S01]  /*33e0*/  FFMA.FTZ R126, R91, R67, R126 ;  /* 0x000000435b7e7223 */ /* 0x000fe2000001007e */
[----:B------:R-:W-:Y:S01]  /*33f0*/  HADD2.F32 R67, -RZ, R14.H0_H0 ;  /* 0x2000000eff437230 */ /* 0x000fe20000004100 */
[----:B------:R-:W-:-:S05]  /*3400*/  FMUL.FTZ R13, R61, -1.4426950216293334961 ;  /* 0xbfb8aa3b3d0d7820 */ /* 0x000fca0000410000 */
[----:B------:R-:W1:Y:S01]  /*3410*/  MUFU.RCP R130, R69 ;  /* 0x0000004500827308 */ /* 0x000e620000001000 */
[----:B---3--:R-:W-:Y:S02]  /*3420*/  FADD.FTZ R12, R71, 1 ;  /* 0x3f800000470c7421 */ /* 0x008fe40000010000 */
[----:B------:R-:W-:-:S05]  /*3430*/  FADD.FTZ R83, R83, 1 ;  /* 0x3f80000053537421 */ /* 0x000fca0000010000 */
[----:B------:R-:W2:Y:S01]  /*3440*/  MUFU.EX2 R111, R75 ;  /* 0x0000004b006f7308 */ /* 0x000ea20000000800 */
[----:B------:R-:W-:-:S07]  /*3450*/  FMUL.FTZ R73, R59, -1.4426950216293334961 ;  /* 0xbfb8aa3b3b497820 */ /* 0x000fce0000410000 */
[----:B------:R3:W-:Y:S01]  /*3460*/  MUFU.EX2 R135, R13 ;  /* 0x0000000d00877308 */ /* 0x0007e20000000800 */
[----:B------:R-:W-:-:S07]  /*3470*/  HADD2.F32 R20, -RZ, R20.H1_H1 ;  /* 0x30000014ff147230 */ /* 0x000fce0000004100 */
[----:B------:R-:W1:Y:S01]  /*3480*/  MUFU.RCP R132, R12 ;  /* 0x0000000c00847308 */ /* 0x000e620000001000 */
[----:B---3--:R-:W-:Y:S02]  /*3490*/  FMUL.FTZ R13, R67, -1.4426950216293334961 ;  /* 0xbfb8aa3b430d7820 */ /* 0x008fe40000410000 */
[----:B0-----:R-:W-:-:S05]  /*34a0*/  FMUL.FTZ R94, R79, R124 ;  /* 0x0000007c4f5e7220 */ /* 0x001fca0000410000 */
[----:B------:R0:W-:Y:S01]  /*34b0*/  MUFU.EX2 R137, R13 ;  /* 0x0000000d00897308 */ /* 0x0001e20000000800 */
[----:B------:R-:W-:Y:S01]  /*34c0*/  FMUL.FTZ R85, R114, -1.4426950216293334961 ;  /* 0xbfb8aa3b72557820 */ /* 0x000fe20000410000 */
[----:B------:R-:W-:-:S06]  /*34d0*/  HADD2.F32 R116, -RZ, R21.H0_H0 ;  /* 0x20000015ff747230 */ /* 0x000fcc0000004100 */
[----:B------:R-:W3:Y:S01]  /*34e0*/  MUFU.RCP R121, R83 ;  /* 0x0000005300797308 */ /* 0x000ee20000001000 */
[----:B0-----:R-:W-:Y:S02]  /*34f0*/  FADD.FTZ R13, R106, 1 ;  /* 0x3f8000006a0d7421 */ /* 0x001fe40000010000 */
[----:B------:R-:W-:Y:S02]  /*3500*/  FMUL.FTZ R89, R20, R94 ;  /* 0x0000005e14597220 */ /* 0x000fe40000410000 */
[----:B-1----:R-:W-:-:S03]  /*3510*/  FMUL.FTZ R100, R81, R130 ;  /* 0x0000008251647220 */ /* 0x002fc60000410000 */
[----:B------:R-:W-:Y:S01]  /*3520*/  MUFU.RCP R134, R13 ;  /* 0x0000000d00867308 */ /* 0x000fe20000001000 */
[----:B--2---:R-:W-:Y:S01]  /*3530*/  FADD.FTZ R111, R111, 1 ;  /* 0x3f8000006f6f7421 */ /* 0x004fe20000010000 */
[----:B------:R-:W-:-:S06]  /*3540*/  HADD2.F32 R21, -RZ, R21.H1_H1 ;  /* 0x30000015ff157230 */ /* 0x000fcc0000004100 */
[----:B------:R0:W1:Y:S01]  /*3550*/  MUFU.EX2 R125, R73 ;  /* 0x00000049007d7308 */ /* 0x0000620000000800 */
[----:B------:R-:W-:Y:S02]  /*3560*/  FMUL.FTZ R87, R116, R100 ;  /* 0x0000006474577220 */ /* 0x000fe40000410000 */
[----:B------:R-:W-:Y:S01]  /*3570*/  FMUL.FTZ R101, R107, R132 ;  /* 0x000000846b657220 */ /* 0x000fe20000410000 */
[----:B0-----:R-:W-:-:S04]  /*3580*/  HADD2.F32 R73, -RZ, R8.H1_H1 ;  /* 0x30000008ff497230 */ /* 0x001fc80000004100 */
[----:B------:R0:W2:Y:S01]  /*3590*/  MUFU.EX2 R117, R85 ;  /* 0x0000005500757308 */ /* 0x0000a20000000800 */
[----:B------:R-:W-:Y:S01]  /*35a0*/  HADD2.F32 R71, -RZ, R17.H0_H0 ;  /* 0x20000011ff477230 */ /* 0x000fe20000004100 */
[----:B------:R-:W-:Y:S01]  /*35b0*/  FFMA.FTZ R126, R89, R73, R126 ;  /* 0x00000049597e7223 */ /* 0x000fe2000001007e */
[----:B------:R-:W-:Y:S02]  /*35c0*/  HADD2.F32 R103, -RZ, R14.H1_H1 ;  /* 0x3000000eff677230 */ /* 0x000fe40000004100 */
[----:B0-----:R-:W-:-:S03]  /*35d0*/  HADD2.F32 R85, -RZ, R9.H0_H0 ;  /* 0x20000009ff557230 */ /* 0x001fc60000004100 */
[----:B------:R-:W-:Y:S01]  /*35e0*/  MUFU.RCP R123, R111 ;  /* 0x0000006f007b7308 */ /* 0x000fe20000001000 */
[----:B------:R-:W-:Y:S01]  /*35f0*/  HADD2.F32 R69, -RZ, R17.H1_H1 ;  /* 0x30000011ff457230 */ /* 0x000fe20000004100 */
[----:B------:R-:W-:Y:S01]  /*3600*/  FADD.FTZ R12, -R120, 1 ;  /* 0x3f800000780c7421 */ /* 0x000fe20000010100 */
[--C-:B------:R-:W-:Y:S01]  /*3610*/  HADD2.F32 R105, -RZ, R18.reuse.H0_H0 ;  /* 0x20000012ff697230 */ /* 0x100fe20000004100 */
[----:B------:R-:W-:Y:S01]  /*3620*/  FADD.FTZ R14, -R124, 1 ;  /* 0x3f8000007c0e7421 */ /* 0x000fe20000010100 */
[----:B------:R-:W-:Y:S01]  /*3630*/  HADD2.F32 R104, -RZ, R18.H1_H1 ;  /* 0x30000012ff687230 */ /* 0x000fe20000004100 */
[----:B------:R-:W-:Y:S01]  /*3640*/  FFMA.FTZ R18, R87, R85, R126 ;  /* 0x0000005557127223 */ /* 0x000fe2000001007e */
[----:B------:R-:W-:Y:S01]  /*3650*/  HADD2.F32 R118, -RZ, R22.H0_H0 ;  /* 0x20000016ff767230 */ /* 0x000fe20000004100 */
[----:B------:R-:W-:Y:S01]  /*3660*/  FADD.FTZ R115, R115, 1 ;  /* 0x3f80000073737421 */ /* 0x000fe20000010000 */
[----:B------:R-:W-:Y:S01]  /*3670*/  HADD2.F32 R17, -RZ, R9.H1_H1 ;  /* 0x30000009ff117230 */ /* 0x000fe20000004100 */
[----:B------:R-:W-:-:S02]  /*3680*/  FMUL.FTZ R75, R65, -1.4426950216293334961 ;  /* 0xbfb8aa3b414b7820 */ /* 0x000fc40000410000 */
[----:B------:R-:W-:Y:S02]  /*3690*/  FMUL.FTZ R85, R21, R101 ;  /* 0x0000006515557220 */ /* 0x000fe40000410000 */
[----:B---3--:R-:W-:Y:S01]  /*36a0*/  FMUL.FTZ R106, R108, R121 ;  /* 0x000000796c6a7220 */ /* 0x008fe20000410000 */
[----:B------:R-:W-:Y:S01]  /*36b0*/  HADD2.F32 R22, -RZ, R22.H1_H1 ;  /* 0x30000016ff167230 */ /* 0x000fe20000004100 */
[----:B------:R-:W-:Y:S01]  /*36c0*/  FFMA.FTZ R122, R77, R12, 1 ;  /* 0x3f8000004d7a7423 */ /* 0x000fe2000001000c */
[----:B------:R-:W-:Y:S01]  /*36d0*/  HADD2.F32 R77, -RZ, R10.H0_H0 ;  /* 0x2000000aff4d7230 */ /* 0x000fe20000004100 */
[----:B------:R-:W-:Y:S01]  /*36e0*/  FFMA.FTZ R126, R79, R14, 1 ;  /* 0x3f8000004f7e7423 */ /* 0x000fe2000001000e */
[----:B------:R-:W-:Y:S01]  /*36f0*/  MUFU.RCP R138, R115 ;  /* 0x00000073008a7308 */ /* 0x000fe20000001000 */
[----:B------:R-:W-:Y:S01]  /*3700*/  FADD.FTZ R12, -R130, 1 ;  /* 0x3f800000820c7421 */ /* 0x000fe20000010100 */
[----:B------:R-:W-:Y:S01]  /*3710*/  HADD2.F32 R73, -RZ, R16.H1_H1 ;  /* 0x30000010ff497230 */ /* 0x000fe20000004100 */
[----:B------:R-:W-:-:S02]  /*3720*/  FFMA.FTZ R14, R85, R17, R18 ;  /* 0x00000011550e7223 */ /* 0x000fc40000010012 */
[----:B------:R-:W-:-:S03]  /*3730*/  FMUL.FTZ R83, R118, R106 ;  /* 0x0000006a76537220 */ /* 0x000fc60000410000 */
[----:B------:R0:W3:Y:S01]  /*3740*/  MUFU.EX2 R133, R75 ;  /* 0x0000004b00857308 */ /* 0x0000e20000000800 */
[----:B------:R-:W-:Y:S02]  /*3750*/  HADD2.F32 R13, -RZ, R10.H1_H1 ;  /* 0x3000000aff0d7230 */ /* 0x000fe40000004100 */
[--C-:B------:R-:W-:Y:S02]  /*3760*/  HADD2.F32 R102, -RZ, R19.reuse.H0_H0 ;  /* 0x20000013ff667230 */ /* 0x100fe40000004100 */
[----:B0-----:R-:W-:Y:S01]  /*3770*/  HADD2.F32 R75, -RZ, R16.H0_H0 ;  /* 0x20000010ff4b7230 */ /* 0x001fe20000004100 */
[----:B------:R-:W-:Y:S01]  /*3780*/  FMUL.FTZ R16, R103, -1.4426950216293334961 ;  /* 0xbfb8aa3b67107820 */ /* 0x000fe20000410000 */
[----:B------:R-:W-:Y:S02]  /*3790*/  HADD2.F32 R95, -RZ, R19.H1_H1 ;  /* 0x30000013ff5f7230 */ /* 0x000fe40000004100 */
[--C-:B------:R-:W-:Y:S01]  /*37a0*/  HADD2.F32 R119, -RZ, R23.reuse.H0_H0 ;  /* 0x20000017ff777230 */ /* 0x100fe20000004100 */
[----:B------:R-:W0:Y:S01]  /*37b0*/  MUFU.EX2 R139, R16 ;  /* 0x00000010008b7308 */ /* 0x000e220000000800 */
[----:B------:R-:W-:Y:S01]  /*37c0*/  HADD2.F32 R23, -RZ, R23.H1_H1 ;  /* 0x30000017ff177230 */ /* 0x000fe20000004100 */
[----:B-1----:R-:W-:-:S02]  /*37d0*/  FADD.FTZ R131, R125, 1 ;  /* 0x3f8000007d837421 */ /* 0x002fc40000010000 */
[----:B--2---:R-:W-:Y:S02]  /*37e0*/  FADD.FTZ R117, R117, 1 ;  /* 0x3f80000075757421 */ /* 0x004fe40000010000 */
[----:B---3--:R-:W-:Y:S02]  /*37f0*/  FADD.FTZ R133, R133, 1 ;  /* 0x3f80000085857421 */ /* 0x008fe40000010000 */
[----:B------:R-:W-:Y:S01]  /*3800*/  MUFU.RCP R127, R117 ;  /* 0x00000075007f7308 */ /* 0x000fe20000001000 */
[----:B------:R-:W-:Y:S02]  /*3810*/  FADD.FTZ R135, R135, 1 ;  /* 0x3f80000087877421 */ /* 0x000fe40000010000 */
[----:B------:R-:W-:-:S05]  /*3820*/  FADD.FTZ R137, R137, 1 ;  /* 0x3f80000089897421 */ /* 0x000fca0000010000 */
[----:B------:R-:W-:Y:S01]  /*3830*/  MUFU.RCP R142, R131 ;  /* 0x00000083008e7308 */ /* 0x000fe20000001000 */
[----:B0-----:R-:W-:Y:S01]  /*3840*/  FADD.FTZ R139, R139, 1 ;  /* 0x3f8000008b8b7421 */ /* 0x001fe20000010000 */
[----:B-----5:R0:W-:Y:S04]  /*3850*/  STS.128 [R57+0x200], R96 ;  /* 0x0002006039007388 */ /* 0x0201e80000000c00 */
[----:B----4-:R1:W-:Y:S01]  /*3860*/  STS.128 [R57], R24 ;  /* 0x0000001839007388 */ /* 0x0103e20000000c00 */
[----:B------:R-:W-:-:S06]  /*3870*/  NOP ;  /* 0x0000000000007918 */ /* 0x000fcc0000000000 */
[----:B------:R-:W2:Y:S01]  /*3880*/  LDS.128 R16, [R60] ;  /* 0x000000003c107984 */ /* 0x000ea20000000c00 */
[----:B0-----:R-:W-:Y:S02]  /*3890*/  FMUL.FTZ R96, R109, R134 ;  /* 0x000000866d607220 */ /* 0x001fe40000410000 */
[----:B------:R-:W-:Y:S02]  /*38a0*/  FFMA.FTZ R98, R83, R77, R14 ;  /* 0x0000004d53627223 */ /* 0x000fe4000001000e */
[----:B-1----:R-:W-:Y:S02]  /*38b0*/  FFMA.FTZ R24, R81, R12, 1 ;  /* 0x3f80000051187423 */ /* 0x002fe4000001000c */
[----:B------:R-:W-:Y:S01]  /*38c0*/  FMUL.FTZ R81, R22, R96 ;  /* 0x0000006016517220 */ /* 0x000fe20000410000 */
[----:B------:R-:W-:Y:S01]  /*38d0*/  HADD2.F32 R99, -RZ, R15.H0_H0 ;  /* 0x2000000fff637230 */ /* 0x000fe20000004100 */
[----:B------:R-:W-:Y:S02]  /*38e0*/  FADD.FTZ R12, -R132, 1 ;  /* 0x3f800000840c7421 */ /* 0x000fe40000010100 */
[----:B------:R-:W-:-:S02]  /*38f0*/  FFMA.FTZ R140, R81, R13, R98 ;  /* 0x0000000d518c7223 */ /* 0x000fc40000010062 */
[----:B------:R-:W-:Y:S01]  /*3900*/  FMUL.FTZ R98, R110, R123 ;  /* 0x0000007b6e627220 */ /* 0x000fe20000410000 */
[----:B------:R-:W-:Y:S01]  /*3910*/  HADD2.F32 R25, -RZ, R11.H0_H0 ;  /* 0x2000000bff197230 */ /* 0x000fe20000004100 */
[----:B------:R-:W-:Y:S01]  /*3920*/  FMUL.FTZ R14, R99, -1.4426950216293334961 ;  /* 0xbfb8aa3b630e7820 */ /* 0x000fe20000410000 */
[----:B------:R-:W-:Y:S01]  /*3930*/  HADD2.F32 R97, -RZ, R15.H1_H1 ;  /* 0x3000000fff617230 */ /* 0x000fe20000004100 */
[----:B------:R-:W-:Y:S02]  /*3940*/  FFMA.FTZ R26, R107, R12, 1 ;  /* 0x3f8000006b1a7423 */ /* 0x000fe4000001000c */
[----:B------:R-:W-:Y:S02]  /*3950*/  FADD.FTZ R13, -R121, 1 ;  /* 0x3f800000790d7421 */ /* 0x000fe40000010100 */
[----:B------:R-:W-:Y:S02]  /*3960*/  FADD.FTZ R12, -R134, 1 ;  /* 0x3f800000860c7421 */ /* 0x000fe40000010100 */
[----:B------:R-:W-:Y:S01]  /*3970*/  FMUL.FTZ R79, R119, R98 ;  /* 0x00000062774f7220 */ /* 0x000fe20000410000 */
[----:B------:R0:W1:Y:S01]  /*3980*/  MUFU.EX2 R141, R14 ;  /* 0x0000000e008d7308 */ /* 0x0000620000000800 */
[----:B------:R-:W-:-:S02]  /*3990*/  FMUL.FTZ R107, R113, R138 ;  /* 0x0000008a716b7220 */ /* 0x000fc40000410000 */
[----:B------:R-:W-:Y:S02]  /*39a0*/  FFMA.FTZ R27, R108, R13, 1 ;  /* 0x3f8000006c1b7423 */ /* 0x000fe4000001000d */
[----:B------:R-:W-:Y:S02]  /*39b0*/  FFMA.FTZ R136, R109, R12, 1 ;  /* 0x3f8000006d887423 */ /* 0x000fe4000001000c */
[----:B------:R-:W-:Y:S02]  /*39c0*/  FMUL.FTZ R15, R97, -1.4426950216293334961 ;  /* 0xbfb8aa3b610f7820 */ /* 0x000fe40000410000 */
[----:B0-----:R-:W-:Y:S01]  /*39d0*/  FFMA.FTZ R14, R79, R25, R140 ;  /* 0x000000194f0e7223 */ /* 0x001fe2000001008c */
[----:B------:R-:W-:Y:S01]  /*39e0*/  HADD2.F32 R25, -RZ, R11.H1_H1 ;  /* 0x3000000bff197230 */ /* 0x000fe20000004100 */
[----:B------:R-:W-:Y:S02]  /*39f0*/  FADD.FTZ R13, -R123, 1 ;  /* 0x3f8000007b0d7421 */ /* 0x000fe40000010100 */
[----:B------:R-:W-:-:S02]  /*3a00*/  FADD.FTZ R12, -R138, 1 ;  /* 0x3f8000008a0c7421 */ /* 0x000fc40000010100 */
[----:B------:R-:W-:Y:S01]  /*3a10*/  FMUL.FTZ R77, R23, R107 ;  /* 0x0000006b174d7220 */ /* 0x000fe20000410000 */
[----:B------:R0:W3:Y:S01]  /*3a20*/  MUFU.EX2 R143, R15 ;  /* 0x0000000f008f7308 */ /* 0x0000e20000000800 */
[----:B------:R-:W-:Y:S02]  /*3a30*/  FFMA.FTZ R125, R110, R13, 1 ;  /* 0x3f8000006e7d7423 */ /* 0x000fe4000001000d */
[----:B------:R-:W-:Y:S02]  /*3a40*/  FFMA.FTZ R140, R113, R12, 1 ;  /* 0x3f800000718c7423 */ /* 0x000fe4000001000c */
[----:B------:R-:W-:Y:S02]  /*3a50*/  FFMA.FTZ R144, R77, R25, R14 ;  /* 0x000000194d907223 */ /* 0x000fe4000001000e */
[----:B0-----:R-:W0:Y:S01]  /*3a60*/  LDS.128 R12, [R60+0x10] ;  /* 0x000010003c0c7984 */ /* 0x001e220000000c00 */
[--C-:B--2---:R-:W-:Y:S02]  /*3a70*/  HADD2.F32 R111, -RZ, R16.reuse.H1_H1 ;  /* 0x30000010ff6f7230 */ /* 0x104fe40000004100 */
[----:B------:R-:W-:-:S02]  /*3a80*/  HADD2.F32 R108, -RZ, R16.H0_H0 ;  /* 0x20000010ff6c7230 */ /* 0x000fc40000004100 */
[--C-:B------:R-:W-:Y:S01]  /*3a90*/  HADD2.F32 R110, -RZ, R17.reuse.H1_H1 ;  /* 0x30000011ff6e7230 */ /* 0x100fe20000004100 */
[----:B------:R-:W-:Y:S01]  /*3aa0*/  FMUL.FTZ R25, R20, R111 ;  /* 0x0000006f14197220 */ /* 0x000fe20000410000 */
[--C-:B------:R-:W-:Y:S02]  /*3ab0*/  HADD2.F32 R113, -RZ, R18.reuse.H0_H0 ;  /* 0x20000012ff717230 */ /* 0x100fe40000004100 */
[----:B------:R-:W-:Y:S02]  /*3ac0*/  HADD2.F32 R115, -RZ, R18.H1_H1 ;  /* 0x30000012ff737230 */ /* 0x000fe40000004100 */
[----:B------:R-:W-:Y:S01]  /*3ad0*/  HADD2.F32 R109, -RZ, R17.H0_H0 ;  /* 0x20000011ff6d7230 */ /* 0x000fe20000004100 */
[----:B------:R2:W4:Y:S01]  /*3ae0*/  MUFU.RCP R18, R133 ;  /* 0x0000008500127308 */ /* 0x0005220000001000 */
[--C-:B------:R-:W-:Y:S01]  /*3af0*/  HADD2.F32 R117, -RZ, R19.reuse.H0_H0 ;  /* 0x20000013ff757230 */ /* 0x100fe20000004100 */
[----:B------:R-:W-:Y:S02]  /*3b00*/  FMUL.FTZ R17, R112, R108 ;  /* 0x0000006c70117220 */ /* 0x000fe40000410000 */
[----:B------:R-:W-:Y:S01]  /*3b10*/  FMUL.FTZ R25, R124, R25 ;  /* 0x000000197c197220 */ /* 0x000fe20000410000 */
[----:B------:R-:W-:Y:S01]  /*3b20*/  HADD2.F32 R112, -RZ, R19.H1_H1 ;  /* 0x30000013ff707230 */ /* 0x000fe20000004100 */
[----:B------:R-:W-:-:S02]  /*3b30*/  FMUL.FTZ R21, R21, R110 ;  /* 0x0000006e15157220 */ /* 0x000fc40000410000 */
[----:B------:R-:W-:Y:S01]  /*3b40*/  FMUL.FTZ R17, R120, R17 ;  /* 0x0000001178117220 */ /* 0x000fe20000410000 */
[----:B------:R5:W0:Y:S01]  /*3b50*/  MUFU.RCP R124, R135 ;  /* 0x00000087007c7308 */ /* 0x000a220000001000 */
[----:B------:R-:W-:Y:S02]  /*3b60*/  FMUL.FTZ R118, R118, R113 ;  /* 0x0000007176767220 */ /* 0x000fe40000410000 */
[----:B------:R-:W-:Y:S02]  /*3b70*/  FMUL.FTZ R16, R119, R117 ;  /* 0x0000007577107220 */ /* 0x000fe40000410000 */
[----:B------:R-:W-:Y:S02]  /*3b80*/  FMUL.FTZ R19, R116, R109 ;  /* 0x0000006d74137220 */ /* 0x000fe40000410000 */
[----:B------:R-:W-:Y:S02]  /*3b90*/  FMUL.FTZ R20, R25, R126 ;  /* 0x0000007e19147220 */ /* 0x000fe40000410000 */
[----:B------:R-:W-:Y:S01]  /*3ba0*/  FMUL.FTZ R21, R132, R21 ;  /* 0x0000001584157220 */ /* 0x000fe20000410000 */
[----:B------:R-:W2:Y:S01]  /*3bb0*/  MUFU.RCP R126, R137 ;  /* 0x00000089007e7308 */ /* 0x000ea20000001000 */
[----:B------:R-:W-:-:S02]  /*3bc0*/  FMUL.FTZ R118, R121, R118 ;  /* 0x0000007679767220 */ /* 0x000fc40000410000 */
[----:B------:R-:W-:Y:S02]  /*3bd0*/  FMUL.FTZ R16, R123, R16 ;  /* 0x000000107b107220 */ /* 0x000fe40000410000 */
[----:B------:R-:W-:Y:S02]  /*3be0*/  FMUL.FTZ R17, R17, R122 ;  /* 0x0000007a11117220 */ /* 0x000fe40000410000 */
[----:B------:R-:W-:Y:S01]  /*3bf0*/  FMUL.FTZ R121, R22, R115 ;  /* 0x0000007316797220 */ /* 0x000fe20000410000 */
[----:B------:R-:W4:Y:S01]  /*3c00*/  MUFU.RCP R132, R139 ;  /* 0x0000008b00847308 */ /* 0x000f220000001000 */
[----:B------:R-:W-:Y:S01]  /*3c10*/  FMUL.FTZ R23, R23, R112 ;  /* 0x0000007017177220 */ /* 0x000fe20000410000 */
[--C-:B0-----:R-:W-:Y:S01]  /*3c20*/  HADD2.F32 R116, -RZ, R12.reuse.H0_H0 ;  /* 0x2000000cff747230 */ /* 0x101fe20000004100 */
[----:B------:R-:W-:Y:S01]  /*3c30*/  FMUL.FTZ R19, R130, R19 ;  /* 0x0000001382137220 */ /* 0x000fe20000410000 */
[----:B------:R-:W-:Y:S01]  /*3c40*/  HADD2.F32 R122, -RZ, R12.H1_H1 ;  /* 0x3000000cff7a7230 */ /* 0x000fe20000004100 */
[----:B-1----:R-:W-:Y:S01]  /*3c50*/  FADD.FTZ R141, R141, 1 ;  /* 0x3f8000008d8d7421 */ /* 0x002fe20000010000 */
[--C-:B------:R-:W-:Y:S01]  /*3c60*/  HADD2.F32 R123, -RZ, R13.reuse.H0_H0 ;  /* 0x2000000dff7b7230 */ /* 0x100fe20000004100 */
[----:B---3--:R-:W-:Y:S01]  /*3c70*/  FADD.FTZ R143, R143, 1 ;  /* 0x3f8000008f8f7421 */ /* 0x008fe20000010000 */
[--C-:B------:R-:W-:Y:S01]  /*3c80*/  HADD2.F32 R130, -RZ, R14.reuse.H0_H0 ;  /* 0x2000000eff827230 */ /* 0x100fe20000004100 */
[----:B------:R-:W-:Y:S01]  /*3c90*/  FMUL.FTZ R16, R16, R125 ;  /* 0x0000007d10107220 */ /* 0x000fe20000410000 */
[----:B------:R-:W-:Y:S01]  /*3ca0*/  HADD2.F32 R125, -RZ, R13.H1_H1 ;  /* 0x3000000dff7d7230 */ /* 0x000fe20000004100 */
[----:B------:R-:W-:Y:S01]  /*3cb0*/  FMUL.FTZ R121, R134, R121 ;  /* 0x0000007986797220 */ /* 0x000fe20000410000 */
[----:B------:R-:W-:Y:S01]  /*3cc0*/  HADD2.F32 R131, -RZ, R14.H1_H1 ;  /* 0x3000000eff837230 */ /* 0x000fe20000004100 */
[----:B------:R-:W-:Y:S01]  /*3cd0*/  FMUL.FTZ R23, R138, R23 ;  /* 0x000000178a177220 */ /* 0x000fe20000410000 */
[--C-:B--2---:R-:W-:Y:S01]  /*3ce0*/  HADD2.F32 R133, -RZ, R15.reuse.H0_H0 ;  /* 0x2000000fff857230 */ /* 0x104fe20000004100 */
[----:B------:R-:W-:Y:S01]  /*3cf0*/  FMUL.FTZ R19, R19, R24 ;  /* 0x0000001813137220 */ /* 0x000fe20000410000 */
[----:B-----5:R-:W-:Y:S01]  /*3d00*/  HADD2.F32 R135, -RZ, R15.H1_H1 ;  /* 0x3000000fff877230 */ /* 0x020fe20000004100 */
[----:B------:R-:W-:Y:S01]  /*3d10*/  FMUL.FTZ R26, R21, R26 ;  /* 0x0000001a151a7220 */ /* 0x000fe20000410000 */
[----:B------:R-:W0:Y:S01]  /*3d20*/  MUFU.RCP R134, R141 ;  /* 0x0000008d00867308 */ /* 0x000e220000001000 */
[----:B------:R-:W-:-:S02]  /*3d30*/  FADD.FTZ R13, -R127, 1 ;  /* 0x3f8000007f0d7421 */ /* 0x000fc40000010100 */
[----:B------:R-:W-:Y:S02]  /*3d40*/  FMUL.FTZ R12, R75, R116 ;  /* 0x000000744b0c7220 */ /* 0x000fe40000410000 */
[----:B------:R-:W-:Y:S02]  /*3d50*/  FADD.FTZ R14, -R142, 1 ;  /* 0x3f8000008e0e7421 */ /* 0x000fe40000010100 */
[----:B------:R-:W-:Y:S01]  /*3d60*/  FMUL.FTZ R15, R73, R122 ;  /* 0x0000007a490f7220 */ /* 0x000fe20000410000 */
[----:B------:R-:W1:Y:S01]  /*3d70*/  MUFU.RCP R138, R143 ;  /* 0x0000008f008a7308 */ /* 0x000e620000001000 */
[----:B----4-:R-:W-:Y:S02]  /*3d80*/  FADD.FTZ R24, -R18, 1 ;  /* 0x3f80000012187421 */ /* 0x010fe40000010100 */
        /* <DEDUP_REMOVED lines=8> */
[----:B------:R-:W-:Y:S02]  /*3e10*/  FMUL.FTZ R22, R118, R27 ;  /* 0x0000001b76167220 */ /* 0x000fe40000410000 */
[C---:B------:R-:W-:Y:S02]  /*3e20*/  FADD.FTZ R118, -R124.reuse, 1 ;  /* 0x3f8000007c767421 */ /* 0x040fe40000010100 */
[----:B------:R-:W-:Y:S02]  /*3e30*/  FMUL.FTZ R27, R124, R25 ;  /* 0x000000197c1b7220 */ /* 0x000fe40000410000 */
[----:B------:R-:W-:Y:S02]  /*3e40*/  FMUL.FTZ R12, R12, R13 ;  /* 0x0000000d0c0c7220 */ /* 0x000fe40000410000 */
[----:B------:R-:W-:Y:S02]  /*3e50*/  FMUL.FTZ R15, R15, R14 ;  /* 0x0000000e0f0f7220 */ /* 0x000fe40000410000 */
[----:B------:R-:W-:-:S02]  /*3e60*/  FMUL.FTZ R25, R21, R24 ;  /* 0x0000001815197220 */ /* 0x000fc40000410000 */
[----:B------:R-:W-:Y:S02]  /*3e70*/  FADD.FTZ R14, -R126, 1 ;  /* 0x3f8000007e0e7421 */ /* 0x000fe40000010100 */
[----:B------:R-:W-:Y:S02]  /*3e80*/  FMUL.FTZ R13, R105, R130 ;  /* 0x00000082690d7220 */ /* 0x000fe40000410000 */
[----:B------:R-:W-:Y:S02]  /*3e90*/  FADD.FTZ R24, -R132, 1 ;  /* 0x3f80000084187421 */ /* 0x000fe40000010100 */
[----:B------:R-:W-:Y:S02]  /*3ea0*/  FMUL.FTZ R21, R104, R131 ;  /* 0x0000008368157220 */ /* 0x000fe40000410000 */
[----:B------:R-:W-:Y:S02]  /*3eb0*/  FFMA.FTZ R118, R61, R118, 1 ;  /* 0x3f8000003d767423 */ /* 0x000fe40000010076 */
[----:B------:R-:W-:-:S02]  /*3ec0*/  FFMA.FTZ R14, R67, R14, 1 ;  /* 0x3f800000430e7423 */ /* 0x000fc4000001000e */
[----:B------:R-:W-:Y:S02]  /*3ed0*/  FMUL.FTZ R13, R126, R13 ;  /* 0x0000000d7e0d7220 */ /* 0x000fe40000410000 */
[----:B------:R-:W-:Y:S02]  /*3ee0*/  FFMA.FTZ R24, R103, R24, 1 ;  /* 0x3f80000067187423 */ /* 0x000fe40000010018 */
[----:B------:R-:W-:Y:S02]  /*3ef0*/  FMUL.FTZ R21, R132, R21 ;  /* 0x0000001584157220 */ /* 0x000fe40000410000 */
[----:B------:R-:W-:Y:S02]  /*3f00*/  FMUL.FTZ R121, R121, R136 ;  /* 0x0000008879797220 */ /* 0x000fe40000410000 */
[----:B------:R-:W-:Y:S02]  /*3f10*/  FMUL.FTZ R23, R23, R140 ;  /* 0x0000008c17177220 */ /* 0x000fe40000410000 */
[----:B------:R-:W-:-:S02]  /*3f20*/  FMUL.FTZ R120, R59, R142 ;  /* 0x0000008e3b787220 */ /* 0x000fc40000410000 */
[----:B------:R-:W-:Y:S02]  /*3f30*/  FMUL.FTZ R118, R27, R118 ;  /* 0x000000761b767220 */ /* 0x000fe40000410000 */
[----:B0-----:R-:W-:Y:S02]  /*3f40*/  FADD.FTZ R136, -R134, 1 ;  /* 0x3f80000086887421 */ /* 0x001fe40000010100 */
[----:B-1----:R-:W-:Y:S02]  /*3f50*/  FADD.FTZ R140, -R138, 1 ;  /* 0x3f8000008a8c7421 */ /* 0x002fe40000010100 */
[----:B------:R-:W-:Y:S02]  /*3f60*/  FMUL.FTZ R27, R102, R133 ;  /* 0x00000085661b7220 */ /* 0x000fe40000410000 */
[----:B------:R-:W-:Y:S02]  /*3f70*/  FMUL.FTZ R59, R95, R135 ;  /* 0x000000875f3b7220 */ /* 0x000fe40000410000 */
[----:B------:R-:W-:-:S02]  /*3f80*/  FMUL.FTZ R114, R114, R127 ;  /* 0x0000007f72727220 */ /* 0x000fc40000410000 */
[----:B------:R-:W-:Y:S02]  /*3f90*/  FMUL.FTZ R13, R13, R14 ;  /* 0x0000000e0d0d7220 */ /* 0x000fe40000410000 */
[----:B------:R-:W-:Y:S01]  /*3fa0*/  FMUL.FTZ R14, R21, R24 ;  /* 0x00000018150e7220 */ /* 0x000fe20000410000 */
[----:B------:R-:W-:Y:S01]  /*3fb0*/  F2FP.PACK_AB R24, R15, R12 ;  /* 0x0000000c0f18723e */ /* 0x000fe200000000ff */
[----:B------:R-:W-:Y:S01]  /*3fc0*/  FFMA.FTZ R136, R99, R136, 1 ;  /* 0x3f80000063887423 */ /* 0x000fe20000010088 */
[----:B------:R-:W-:Y:S01]  /*3fd0*/  HADD2.F32 R12, -RZ, R4.H0_H0 ;  /* 0x20000004ff0c7230 */ /* 0x000fe20000004100 */
[----:B------:R-:W-:Y:S02]  /*3fe0*/  FFMA.FTZ R140, R97, R140, 1 ;  /* 0x3f800000618c7423 */ /* 0x000fe4000001008c */
[----:B------:R-:W-:Y:S02]  /*3ff0*/  FMUL.FTZ R27, R134, R27 ;  /* 0x0000001b861b7220 */ /* 0x000fe40000410000 */
[----:B------:R-:W-:-:S02]  /*4000*/  FMUL.FTZ R59, R138, R59 ;  /* 0x0000003b8a3b7220 */ /* 0x000fc40000410000 */
[----:B------:R-:W-:Y:S02]  /*4010*/  FMUL.FTZ R75, R75, R114 ;  /* 0x000000724b4b7220 */ /* 0x000fe40000410000 */
[----:B------:R-:W-:Y:S02]  /*4020*/  FMUL.FTZ R27, R27, R136 ;  /* 0x000000881b1b7220 */ /* 0x000fe40000410000 */
[----:B------:R-:W-:Y:S02]  /*4030*/  FMUL.FTZ R140, R59, R140 ;  /* 0x0000008c3b8c7220 */ /* 0x000fe40000410000 */
[----:B------:R-:W-:Y:S02]  /*4040*/  FFMA.FTZ R144, R75, R12, R144 ;  /* 0x0000000c4b907223 */ /* 0x000fe40000010090 */
[----:B------:R-:W-:Y:S01]  /*4050*/  IMAD R12, R128, c[0x0][0x2e8], RZ ;  /* 0x0000ba00800c7a24 */ /* 0x000fe200078e02ff */
[----:B------:R-:W-:Y:S02]  /*4060*/  F2FP.PACK_AB R21, R26, R19 ;  /* 0x000000131a15723e */ /* 0x000fe400000000ff */
[----:B------:R-:W-:Y:S01]  /*4070*/  F2FP.PACK_AB R20, R20, R17 ;  /* 0x000000111414723e */ /* 0x000fe200000000ff */
[----:B------:R-:W-:Y:S01]  /*4080*/  IMAD R17, R39, c[0x0][0x2ec], R12 ;  /* 0x0000bb0027117a24 */ /* 0x000fe200078e020c */
[----:B------:R-:W-:-:S02]  /*4090*/  F2FP.PACK_AB R22, R121, R22 ;  /* 0x000000167916723e */ /* 0x000fc400000000ff */
[----:B------:R-:W-:Y:S02]  /*40a0*/  F2FP.PACK_AB R23, R23, R16 ;  /* 0x000000101717723e */ /* 0x000fe400000000ff */
[----:B------:R-:W-:Y:S01]  /*40b0*/  F2FP.PACK_AB R25, R118, R25 ;  /* 0x000000197619723e */ /* 0x000fe200000000ff */
[----:B------:R-:W-:Y:S01]  /*40c0*/  IMAD.WIDE.U32 R118, R39, c[0x0][0x2e8], R2 ;  /* 0x0000ba0027767a25 */ /* 0x000fe200078e0002 */
[----:B------:R-:W-:Y:S01]  /*40d0*/  F2FP.PACK_AB R26, R14, R13 ;  /* 0x0000000d0e1a723e */ /* 0x000fe200000000ff */
[----:B------:R-:W-:Y:S01]  /*40e0*/  BAR.SYNC.DEFER_BLOCKING 0x0 ;  /* 0x0000000000007b1d */ /* 0x000fe20000010000 */
[----:B------:R-:W-:Y:S02]  /*40f0*/  LEA R59, R43, R62, 0x1 ;  /* 0x0000003e2b3b7211 */ /* 0x000fe400078e08ff */
[----:B------:R-:W-:Y:S01]  /*4100*/  F2FP.PACK_AB R27, R140, R27 ;  /* 0x0000001b8c1b723e */ /* 0x000fe200000000ff */
[----:B------:R-:W-:Y:S01]  /*4110*/  FMUL.FTZ R62, R65, R18 ;  /* 0x00000012413e7220 */ /* 0x000fe20000410000 */
[----:B------:R-:W-:Y:S01]  /*4120*/  IADD3 R119, R119, R17, RZ ;  /* 0x0000001177777210 */ /* 0x000fe20007ffe0ff */
[----:B------:R-:W-:Y:S01]  /*4130*/  HADD2.F32 R121, -RZ, R4.H1_H1 ;  /* 0x30000004ff797230 */ /* 0x000fe20000004100 */
[----:B------:R-:W-:Y:S01]  /*4140*/  FMUL.FTZ R73, R73, R120 ;  /* 0x0000007849497220 */ /* 0x000fe20000410000 */
[----:B------:R0:W-:Y:S04]  /*4150*/  STS.128 [R59.X16], R20 ;  /* 0x000000143b007388 */ /* 0x0001e8000000cc00 */
[----:B------:R1:W-:Y:S01]  /*4160*/  STS.128 [R59.X16+0x10], R24 ;  /* 0x000010183b007388 */ /* 0x0003e2000000cc00 */
[----:B------:R-:W-:-:S06]  /*4170*/  NOP ;  /* 0x0000000000007918 */ /* 0x000fcc0000000000 */
[----:B------:R-:W2:Y:S04]  /*4180*/  LDS.128 R12, [R57] ;  /* 0x00000000390c7984 */ /* 0x000ea80000000c00 */
[----:B------:R-:W3:Y:S01]  /*4190*/  LDS.128 R16, [R57+0x200] ;  /* 0x0002000039107984 */ /* 0x000ee20000000c00 */
[----:B0-----:R-:W-:Y:S01]  /*41a0*/  HADD2.F32 R20, -RZ, R5.H0_H0 ;  /* 0x20000005ff147230 */ /* 0x001fe20000004100 */
[----:B------:R-:W-:Y:S02]  /*41b0*/  FFMA.FTZ R144, R73, R121, R144 ;  /* 0x0000007949907223 */ /* 0x000fe40000010090 */
[----:B------:R-:W-:Y:S02]  /*41c0*/  FMUL.FTZ R71, R71, R62 ;  /* 0x0000003e47477220 */ /* 0x000fe40000410000 */
[----:B------:R-:W-:-:S02]  /*41d0*/  IMAD R21, R37, c[0x0][0x2f0], RZ ;  /* 0x0000bc0025157a24 */ /* 0x000fc400078e02ff */
[----:B------:R-:W-:Y:S01]  /*41e0*/  FMUL.FTZ R124, R61, R124 ;  /* 0x0000007c3d7c7220 */ /* 0x000fe20000410000 */
[----:B------:R-:W-:Y:S01]  /*41f0*/  HADD2.F32 R22, -RZ, R5.H1_H1 ;  /* 0x30000005ff167230 */ /* 0x000fe20000004100 */
[----:B------:R-:W-:Y:S02]  /*4200*/  FFMA.FTZ R144, R71, R20, R144 ;  /* 0x0000001447907223 */ /* 0x000fe40000010090 */
[C---:B-1----:R-:W-:Y:S02]  /*4210*/  IMAD R25, R0.reuse, c[0x0][0x2f4], R21 ;  /* 0x0000bd0000197a24 */ /* 0x042fe400078e0215 */
[----:B------:R-:W-:Y:S02]  /*4220*/  FMUL.FTZ R69, R69, R124 ;  /* 0x0000007c45457220 */ /* 0x000fe40000410000 */
[----:B------:R-:W-:Y:S02]  /*4230*/  FMUL.FTZ R126, R67, R126 ;  /* 0x0000007e437e7220 */ /* 0x000fe40000410000 */
[----:B------:R-:W-:Y:S01]  /*4240*/  IMAD.WIDE.U32 R20, R0, c[0x0][0x2f0], R118 ;  /* 0x0000bc0000147a25 */ /* 0x000fe200078e0076 */
[----:B------:R-:W-:-:S03]  /*4250*/  HADD2.F32 R23, -RZ, R6.H0_H0 ;  /* 0x20000006ff177230 */ /* 0x000fc60000004100 */
[----:B------:R-:W-:Y:S01]  /*4260*/  FFMA.FTZ R144, R69, R22, R144 ;  /* 0x0000001645907223 */ /* 0x000fe20000010090 */
[----:B------:R-:W-:Y:S01]  /*4270*/  IADD3 R25, R21, R25, RZ ;  /* 0x0000001915197210 */ /* 0x000fe20007ffe0ff */
[----:B------:R-:W-:Y:S01]  /*4280*/  FMUL.FTZ R67, R105, R126 ;  /* 0x0000007e69437220 */ /* 0x000fe20000410000 */
[C---:B------:R-:W-:Y:S01]  /*4290*/  LEA R22, P0, R20.reuse, c[0x0][0x338], 0x1 ;  /* 0x0000ce0014167a11 */ /* 0x040fe200078008ff */
[----:B------:R-:W-:Y:S01]  /*42a0*/  FMUL.FTZ R103, R103, R132 ;  /* 0x0000008467677220 */ /* 0x000fe20000410000 */
[----:B------:R-:W-:Y:S01]  /*42b0*/  HADD2.F32 R21, -RZ, R6.H1_H1 ;  /* 0x30000006ff157230 */ /* 0x000fe20000004100 */
[----:B------:R-:W-:Y:S01]  /*42c0*/  FFMA.FTZ R144, R67, R23, R144 ;  /* 0x0000001743907223 */ /* 0x000fe20000010090 */
[----:B------:R-:W-:Y:S01]  /*42d0*/  LEA.HI.X R23, R20, c[0x0][0x33c], R25, 0x1, P0 ;  /* 0x0000cf0014177a11 */ /* 0x000fe200000f0c19 */
[----:B------:R-:W-:-:S04]  /*42e0*/  FMUL.FTZ R65, R104, R103 ;  /* 0x0000006768417220 */ /* 0x000fc80000410000 */
[----:B------:R-:W-:Y:S02]  /*42f0*/  FFMA.FTZ R144, R65, R21, R144 ;  /* 0x0000001541907223 */ /* 0x000fe40000010090 */
[----:B------:R-:W-:Y:S01]  /*4300*/  IMAD.WIDE R20, R56, 0x10, R22 ;  /* 0x0000001038147825 */ /* 0x000fe200078e0216 */
[----:B------:R-:W-:-:S04]  /*4310*/  ISETP.NE.U32.AND P0, PT, RZ, c[0x0][0x270], PT ;  /* 0x00009c00ff007a0c */ /* 0x000fc80003f05070 */
[----:B--2---:R0:W-:Y:S04]  /*4320*/  STG.E.128 [R20.64], R12 ;  /* 0x0000000c14007986 */ /* 0x0041e8000c101d04 */
[----:B---3--:R0:W-:Y:S01]  /*4330*/  STG.E.128 [R20.64+0x200], R16 ;  /* 0x0002001014007986 */ /* 0x0081e2000c101d04 */
[----:B------:R-:W-:Y:S01]  /*4340*/  ISETP.NE.AND.EX P0, PT, RZ, c[0x0][0x274], PT, P0 ;  /* 0x00009d00ff007a0c */ /* 0x000fe20003f05300 */
[----:B------:R-:W-:Y:S01]  /*4350*/  FMUL.FTZ R99, R99, R134 ;  /* 0x0000008663637220 */ /* 0x000fe20000410000 */
[--C-:B------:R-:W-:Y:S01]  /*4360*/  HADD2.F32 R24, -RZ, R7.reuse.H0_H0 ;  /* 0x20000007ff187230 */ /* 0x100fe20000004100 */
[----:B------:R-:W-:Y:S01]  /*4370*/  MOV R25, c[0x0][0x16c] ;  /* 0x00005b0000197a02 */ /* 0x000fe20000000f00 */
[----:B------:R-:W-:Y:S02]  /*4380*/  FMUL.FTZ R138, R97, R138 ;  /* 0x0000008a618a7220 */ /* 0x000fe40000410000 */
[----:B------:R-:W-:Y:S01]  /*4390*/  FMUL.FTZ R61, R102, R99 ;  /* 0x00000063663d7220 */ /* 0x000fe20000410000 */
[----:B------:R-:W-:Y:S01]  /*43a0*/  ISETP.GE.AND P1, PT, R25, 0x1, PT ;  /* 0x000000011900780c */ /* 0x000fe20003f26270 */
[----:B------:R-:W-:Y:S01]  /*43b0*/  HADD2.F32 R97, -RZ, R7.H1_H1 ;  /* 0x30000007ff617230 */ /* 0x000fe20000004100 */
[----:B------:R-:W-:-:S02]  /*43c0*/  FMUL.FTZ R95, R95, R138 ;  /* 0x0000008a5f5f7220 */ /* 0x000fc40000410000 */
[----:B------:R-:W-:Y:S02]  /*43d0*/  FFMA.FTZ R144, R61, R24, R144 ;  /* 0x000000183d907223 */ /* 0x000fe40000010090 */
[----:B------:R-:W-:Y:S05]  /*43e0*/  @!P0 BRA `(.L_x_4721) ;  /* 0x000002b000008947 */ /* 0x000fea0003800000 */
[----:B------:R-:W-:Y:S01]  /*43f0*/  BAR.SYNC.DEFER_BLOCKING 0x0 ;  /* 0x0000000000007b1d */ /* 0x000fe20000010000 */
[----:B0-----:R-:W-:Y:S02]  /*4400*/  FMUL.FTZ R12, R63, R108 ;  /* 0x0000006c3f0c7220 */ /* 0x001fe40000410000 */
[----:B------:R-:W-:Y:S02]  /*4410*/  FMUL.FTZ R111, R94, R111 ;  /* 0x0000006f5e6f7220 */ /* 0x000fe40000410000 */
        /* <DEDUP_REMOVED lines=15> */
[----:B------:R-:W-:Y:S01]  /*4510*/  FMUL.FTZ R18, R126, R130 ;  /* 0x000000827e127220 */ /* 0x000fe20000410000 */
[----:B------:R0:W-:Y:S01]  /*4520*/  STS.128 [R59.X16], R12 ;  /* 0x0000000c3b007388 */ /* 0x0001e2000000cc00 */
[----:B------:R-:W-:Y:S01]  /*4530*/  FMUL.FTZ R103, R103, R131 ;  /* 0x0000008367677220 */ /* 0x000fe20000410000 */
[----:B------:R-:W-:Y:S01]  /*4540*/  F2FP.PACK_AB R17, R124, R17 ;  /* 0x000000117c11723e */ /* 0x000fe200000000ff */
[----:B------:R-:W-:Y:S02]  /*4550*/  FMUL.FTZ R19, R99, R133 ;  /* 0x0000008563137220 */ /* 0x000fe40000410000 */
[----:B------:R-:W-:Y:S01]  /*4560*/  FMUL.FTZ R138, R138, R135 ;  /* 0x000000878a8a7220 */ /* 0x000fe20000410000 */
[----:B------:R-:W-:Y:S01]  /*4570*/  F2FP.PACK_AB R18, R103, R18 ;  /* 0x000000126712723e */ /* 0x000fe200000000ff */
[----:B------:R-:W-:-:S02]  /*4580*/  IMAD R94, R128, c[0x0][0x210], RZ ;  /* 0x00008400805e7a24 */ /* 0x000fc400078e02ff */
        /* <DEDUP_REMOVED lines=17> */
.L_x_4721:
        /* <DEDUP_REMOVED lines=28> */
[----:B------:R-:W-:Y:S02]  /*4860*/  IADD3 R133, R58, -0x1, RZ ;  /* 0xffffffff3a857810 */ /* 0x000fe40007ffe0ff */
[----:B------:R-:W-:Y:S02]  /*4870*/  MOV R135, RZ ;  /* 0x000000ff00877202 */ /* 0x000fe40000000f00 */
[----:B0-----:R-:W-:Y:S02]  /*4880*/  LEA.HI R12, R133, R133, RZ, 0x1 ;  /* 0x00000085850c7211 */ /* 0x001fe400078f08ff */
[----:B------:R-:W-:-:S02]  /*4890*/  MOV R127, RZ ;  /* 0x000000ff007f7202 */ /* 0x000fc40000000f00 */
[----:B------:R-:W-:Y:S02]  /*48a0*/  LOP3.LUT R12, R12, 0xfffffe, RZ, 0xc0, !PT ;  /* 0x00fffffe0c0c7812 */ /* 0x000fe400078ec0ff */
[----:B------:R-:W-:Y:S02]  /*48b0*/  MOV R132, RZ ;  /* 0x000000ff00847202 */ /* 0x000fe40000000f00 */
[----:B------:R-:W-:Y:S02]  /*48c0*/  IADD3 R133, R133, -R12, RZ ;  /* 0x8000000c85857210 */ /* 0x000fe40007ffe0ff */
[----:B------:R-:W-:Y:S02]  /*48d0*/  MOV R131, RZ ;  /* 0x000000ff00837202 */ /* 0x000fe40000000f00 */
.L_x_4770:
        /* <DEDUP_REMOVED lines=33> */
[C---:B------:R-:W-:Y:S02]  /*4af0*/  SHF.L.U32 R134, R42.reuse, 0x1, RZ ;  /* 0x000000012a867819 */ /* 0x040fe400000006ff */
[----:B------:R-:W-:Y:S01]  /*4b00*/  ISETP.NE.AND P1, PT, R42, RZ, PT ;  /* 0x000000ff2a00720c */ /* 0x000fe20003f25270 */
[----:B------:R-:W2:Y:S01]  /*4b10*/  LDS.128 R12, [R60] ;  /* 0x000000003c0c7984 */ /* 0x000ea20000000c00 */
[----:B------:R-:W-:-:S03]  /*4b20*/  LOP3.LUT R134, R134, 0xffffffc0, RZ, 0xc0, !PT ;  /* 0xffffffc086867812 */ /* 0x000fc600078ec0ff */
[----:B------:R4:W2:Y:S01]  /*4b30*/  LDS.128 R16, [R60+0x10] ;  /* 0x000010003c107984 */ /* 0x0008a20000000c00 */
[----:B0-----:R-:W-:-:S04]  /*4b40*/  IADD3 R136, R134, R43, RZ ;  /* 0x0000002b86887210 */ /* 0x001fc80007ffe0ff */
[C---:B-1----:R-:W-:Y:S02]  /*4b50*/  SHF.L.U32 R57, R136.reuse, 0x4, RZ ;  /* 0x0000000488397819 */ /* 0x042fe400000006ff */
[----:B------:R-:W-:Y:S01]  /*4b60*/  IADD3 R136, R136, R43, RZ ;  /* 0x0000002b88887210 */ /* 0x000fe20007ffe0ff */
[----:B----4-:R-:W-:-:S04]  /*4b70*/  FMUL.FTZ R161, R130, 1.4426950216293334961 ;  /* 0x3fb8aa3b82a17820 */ /* 0x010fc80000410000 */
[----:B------:R-:W-:Y:S01]  /*4b80*/  FMUL.FTZ R178, R161, R93 ;  /* 0x0000005da1b27220 */ /* 0x000fe20000410000 */
[----:B------:R-:W-:-:S05]  /*4b90*/  SHF.L.U32 R60, R136, 0x4, RZ ;  /* 0x00000004883c7819 */ /* 0x000fca00000006ff */
[----:B------:R-:W0:Y:S01]  /*4ba0*/  MUFU.EX2 R178, R178 ;  /* 0x000000b200b27308 */ /* 0x000e220000000800 */
[C---:B------:R-:W-:Y:S02]  /*4bb0*/  IADD3 R134, R42.reuse, 0x200, RZ ;  /* 0x000002002a867810 */ /* 0x040fe40007ffe0ff */
[----:B------:R-:W-:Y:S02]  /*4bc0*/  @!P1 LEA R134, R133, R135, 0x8 ;  /* 0x0000008785869211 */ /* 0x000fe400078e40ff */
[----:B------:R-:W-:Y:S02]  /*4bd0*/  LOP3.LUT P0, RZ, R42, 0x1f, RZ, 0xc0, !PT ;  /* 0x0000001f2aff7812 */ /* 0x000fe4000780c0ff */
[----:B------:R-:W-:Y:S02]  /*4be0*/  SHF.L.U32 R137, R134, 0x2, RZ ;  /* 0x0000000286897819 */ /* 0x000fe400000006ff */
[----:B------:R-:W-:Y:S01]  /*4bf0*/  ISETP.LT.OR P0, PT, R58, 0x2, P0 ;  /* 0x000000023a00780c */ /* 0x000fe20000701670 */
[C---:B------:R-:W-:Y:S01]  /*4c00*/  FMUL.FTZ R153, R161.reuse, R92 ;  /* 0x0000005ca1997220 */ /* 0x040fe20000410000 */
[----:B--2---:R-:W-:Y:S01]  /*4c10*/  HFMA2.MMA R63, -RZ, RZ, 0, 0 ;  /* 0x00000000ff3f7435 */ /* 0x004fe200000001ff */
[----:B------:R-:W-:-:S10]  /*4c20*/  FMUL.FTZ R152, R161, R90 ;  /* 0x0000005aa1987220 */ /* 0x000fd40000410000 */
[----:B------:R-:W-:Y:S01]  /*4c30*/  @!P0 IADD3 R62, R58, -0x2, RZ ;  /* 0xfffffffe3a3e8810 */ /* 0x000fe20007ffe0ff */
[----:B------:R-:W1:Y:S04]  /*4c40*/  MUFU.EX2 R153, R153 ;  /* 0x0000009900997308 */ /* 0x000e680000000800 */
[----:B------:R-:W-:Y:S01]  /*4c50*/  @!P0 IMAD R139, R62, c[0x0][0x16c], R135 ;  /* 0x00005b003e8b8a24 */ /* 0x000fe200078e0287 */
[----:B------:R-:W-:Y:S01]  /*4c60*/  MOV R62, 0x3f800000 ;  /* 0x3f800000003e7802 */ /* 0x000fe20000000f00 */
[----:B------:R-:W-:Y:S01]  /*4c70*/  FMUL.FTZ R151, R161, R88 ;  /* 0x00000058a1977220 */ /* 0x000fe20000410000 */
[----:B------:R-:W-:Y:S01]  /*4c80*/  HADD2.F32 R134, -RZ, R12.H0_H0 ;  /* 0x2000000cff867230 */ /* 0x000fe20000004100 */
[----:B------:R-:W-:Y:S01]  /*4c90*/  @!P0 IMAD.WIDE R138, R139, 0x8, R32 ;  /* 0x000000088b8a8825 */ /* 0x000fe200078e0220 */
[----:B------:R-:W-:-:S02]  /*4ca0*/  HADD2.F32 R140, -RZ, R15.H0_H0 ;  /* 0x2000000fff8c7230 */ /* 0x000fc40000004100 */
[----:B------:R-:W-:Y:S01]  /*4cb0*/  HADD2.F32 R143, -RZ, R15.H1_H1 ;  /* 0x3000000fff8f7230 */ /* 0x000fe20000004100 */
[----:B------:R-:W2:Y:S01]  /*4cc0*/  MUFU.EX2 R152, R152 ;  /* 0x0000009800987308 */ /* 0x000ea20000000800 */
[----:B------:R-:W-:Y:S01]  /*4cd0*/  HADD2.F32 R15, -RZ, R8.H1_H1 ;  /* 0x30000008ff0f7230 */ /* 0x000fe20000004100 */
[----:B------:R-:W-:Y:S01]  /*4ce0*/  FMUL.FTZ R154, R161, R86 ;  /* 0x00000056a19a7220 */ /* 0x000fe20000410000 */
[--C-:B------:R-:W-:Y:S02]  /*4cf0*/  HADD2.F32 R144, -RZ, R17.reuse.H0_H0 ;  /* 0x20000011ff907230 */ /* 0x100fe40000004100 */
[----:B------:R-:W-:Y:S01]  /*4d00*/  HADD2.F32 R147, -RZ, R17.H1_H1 ;  /* 0x30000011ff937230 */ /* 0x000fe20000004100 */
[----:B------:R-:W-:Y:S01]  /*4d10*/  FMUL.FTZ R176, R15, R92 ;  /* 0x0000005c0fb07220 */ /* 0x000fe20000410000 */
[----:B------:R-:W-:Y:S01]  /*4d20*/  HADD2.F32 R136, -RZ, R13.H0_H0 ;  /* 0x2000000dff887230 */ /* 0x000fe20000004100 */
[----:B------:R-:W4:Y:S01]  /*4d30*/  MUFU.EX2 R151, R151 ;  /* 0x0000009700977308 */ /* 0x000f220000000800 */
[----:B------:R-:W-:Y:S01]  /*4d40*/  HADD2.F32 R17, -RZ, R9.H0_H0 ;  /* 0x20000009ff117230 */ /* 0x000fe20000004100 */
[----:B------:R-:W-:Y:S01]  /*4d50*/  FMUL.FTZ R155, R161, R84 ;  /* 0x00000054a19b7220 */ /* 0x000fe20000410000 */
[----:B------:R-:W-:-:S02]  /*4d60*/  HADD2.F32 R148, -RZ, R19.H0_H0 ;  /* 0x20000013ff947230 */ /* 0x000fc40000004100 */
[----:B------:R-:W-:Y:S01]  /*4d70*/  HADD2.F32 R150, -RZ, R19.H1_H1 ;  /* 0x30000013ff967230 */ /* 0x000fe20000004100 */
[----:B------:R-:W-:Y:S01]  /*4d80*/  FMUL.FTZ R17, R17, R90 ;  /* 0x0000005a11117220 */ /* 0x000fe20000410000 */
[--C-:B------:R-:W-:Y:S01]  /*4d90*/  HADD2.F32 R142, -RZ, R16.reuse.H0_H0 ;  /* 0x20000010ff8e7230 */ /* 0x100fe20000004100 */
[----:B------:R-:W0:Y:S01]  /*4da0*/  MUFU.EX2 R154, R154 ;  /* 0x0000009a009a7308 */ /* 0x000e220000000800 */
[----:B------:R-:W-:Y:S02]  /*4db0*/  HADD2.F32 R145, -RZ, R16.H1_H1 ;  /* 0x30000010ff917230 */ /* 0x000fe40000004100 */
[----:B------:R-:W-:Y:S01]  /*4dc0*/  HADD2.F32 R19, -RZ, R9.H1_H1 ;  /* 0x30000009ff137230 */ /* 0x000fe20000004100 */
[----:B------:R-:W-:Y:S02]  /*4dd0*/  FMUL.FTZ R156, R161, R82 ;  /* 0x00000052a19c7220 */ /* 0x000fe40000410000 */
[----:B------:R-:W-:Y:S02]  /*4de0*/  FMUL.FTZ R17, R136, R17 ;  /* 0x0000001188117220 */ /* 0x000fe40000410000 */
[----:B------:R-:W0:Y:S01]  /*4df0*/  MUFU.EX2 R155, R155 ;  /* 0x0000009b009b7308 */ /* 0x000e220000000800 */
[----:B------:R-:W-:Y:S01]  /*4e00*/  FMUL.FTZ R172, R19, R88 ;  /* 0x0000005813ac7220 */ /* 0x000fe20000410000 */
[----:B------:R-:W-:Y:S01]  /*4e10*/  HADD2.F32 R141, -RZ, R14.H1_H1 ;  /* 0x3000000eff8d7230 */ /* 0x000fe20000004100 */
[C---:B------:R-:W-:Y:S01]  /*4e20*/  FMUL.FTZ R157, R161.reuse, R80 ;  /* 0x00000050a19d7220 */ /* 0x040fe20000410000 */
[----:B------:R-:W-:Y:S01]  /*4e30*/  HADD2.F32 R163, -RZ, R11.H0_H0 ;  /* 0x2000000bffa37230 */ /* 0x000fe20000004100 */
[----:B------:R-:W-:-:S03]  /*4e40*/  FMUL.FTZ R159, R161, R78 ;  /* 0x0000004ea19f7220 */ /* 0x000fc60000410000 */
[----:B------:R-:W0:Y:S01]  /*4e50*/  MUFU.EX2 R156, R156 ;  /* 0x0000009c009c7308 */ /* 0x000e220000000800 */
[----:B------:R-:W-:Y:S01]  /*4e60*/  FMUL.FTZ R184, R161, R76 ;  /* 0x0000004ca1b87220 */ /* 0x000fe20000410000 */
[----:B------:R-:W-:-:S06]  /*4e70*/  HADD2.F32 R165, -RZ, R11.H1_H1 ;  /* 0x3000000bffa57230 */ /* 0x000fcc0000004100 */
[----:B------:R-:W0:Y:S01]  /*4e80*/  MUFU.EX2 R157, R157 ;  /* 0x0000009d009d7308 */ /* 0x000e220000000800 */
[--C-:B------:R-:W-:Y:S01]  /*4e90*/  HADD2.F32 R169, -RZ, R4.reuse.H1_H1 ;  /* 0x30000004ffa97230 */ /* 0x100fe20000004100 */
[----:B------:R-:W-:Y:S01]  /*4ea0*/  FMUL.FTZ R181, R161, R74 ;  /* 0x0000004aa1b57220 */ /* 0x000fe20000410000 */
[----:B------:R-:W-:Y:S01]  /*4eb0*/  HADD2.F32 R167, -RZ, R4.H0_H0 ;  /* 0x20000004ffa77230 */ /* 0x000fe20000004100 */
[----:B------:R-:W-:-:S04]  /*4ec0*/  FMUL.FTZ R164, R165, R80 ;  /* 0x00000050a5a47220 */ /* 0x000fc80000410000 */
[----:B------:R-:W0:Y:S01]  /*4ed0*/  MUFU.EX2 R159, R159 ;  /* 0x0000009f009f7308 */ /* 0x000e220000000800 */
[----:B------:R-:W-:Y:S01]  /*4ee0*/  HADD2.F32 R177, -RZ, R6.H1_H1 ;  /* 0x30000006ffb17230 */ /* 0x000fe20000004100 */
[----:B------:R-:W-:Y:S02]  /*4ef0*/  FMUL.FTZ R179, R161, R72 ;  /* 0x00000048a1b37220 */ /* 0x000fe40000410000 */
[----:B------:R-:W-:-:S04]  /*4f00*/  FMUL.FTZ R15, R167, R78 ;  /* 0x0000004ea70f7220 */ /* 0x000fc80000410000 */
[----:B------:R-:W0:Y:S01]  /*4f10*/  MUFU.EX2 R184, R184 ;  /* 0x000000b800b87308 */ /* 0x000e220000000800 */
[----:B------:R-:W-:Y:S02]  /*4f20*/  FMUL.FTZ R164, R143, R164 ;  /* 0x000000a48fa47220 */ /* 0x000fe40000410000 */
[----:B------:R-:W-:Y:S01]  /*4f30*/  FMUL.FTZ R188, R177, R68 ;  /* 0x00000044b1bc7220 */ /* 0x000fe20000410000 */
[----:B------:R-:W-:Y:S01]  /*4f40*/  HADD2.F32 R171, -RZ, R5.H0_H0 ;  /* 0x20000005ffab7230 */ /* 0x000fe20000004100 */
[----:B------:R-:W-:-:S03]  /*4f50*/  FMUL.FTZ R177, R161, R70 ;  /* 0x00000046a1b17220 */ /* 0x000fc60000410000 */
[----:B------:R-:W0:Y:S01]  /*4f60*/  MUFU.EX2 R181, R181 ;  /* 0x000000b500b57308 */ /* 0x000e220000000800 */
[----:B------:R-:W-:Y:S01]  /*4f70*/  HADD2.F32 R173, -RZ, R5.H1_H1 ;  /* 0x30000005ffad7230 */ /* 0x000fe20000004100 */
[----:B------:R-:W-:Y:S01]  /*4f80*/  FMUL.FTZ R162, R142, R15 ;  /* 0x0000000f8ea27220 */ /* 0x000fe20000410000 */
[--C-:B------:R-:W-:Y:S02]  /*4f90*/  HADD2.F32 R146, -RZ, R18.reuse.H0_H0 ;  /* 0x20000012ff927230 */ /* 0x100fe40000004100 */
[----:B------:R-:W-:Y:S01]  /*4fa0*/  HADD2.F32 R149, -RZ, R18.H1_H1 ;  /* 0x30000012ff957230 */ /* 0x000fe20000004100 */
[----:B------:R-:W-:Y:S02]  /*4fb0*/  FMUL.FTZ R18, R161, R68 ;  /* 0x00000044a1127220 */ /* 0x000fe40000410000 */
[----:B------:R-:W0:Y:S01]  /*4fc0*/  MUFU.EX2 R179, R179 ;  /* 0x000000b300b37308 */ /* 0x000e220000000800 */
[----:B------:R-:W-:Y:S01]  /*4fd0*/  FMUL.FTZ R182, R173, R72 ;  /* 0x00000048adb67220 */ /* 0x000fe20000410000 */
[----:B------:R-:W-:Y:S01]  /*4fe0*/  HADD2.F32 R175, -RZ, R6.H0_H0 ;  /* 0x20000006ffaf7230 */ /* 0x000fe20000004100 */
[----:B------:R-:W-:-:S05]  /*4ff0*/  FMUL.FTZ R173, R161, R66 ;  /* 0x00000042a1ad7220 */ /* 0x000fca0000410000 */
[----:B------:R-:W0:Y:S01]  /*5000*/  MUFU.EX2 R177, R177 ;  /* 0x000000b100b17308 */ /* 0x000e220000000800 */
[----:B------:R-:W-:Y:S02]  /*5010*/  FMUL.FTZ R165, R175, R70 ;  /* 0x00000046afa57220 */ /* 0x000fe40000410000 */
[----:B------:R-:W-:-:S05]  /*5020*/  FMUL.FTZ R182, R147, R182 ;  /* 0x000000b693b67220 */ /* 0x000fca0000410000 */
[----:B------:R-:W0:Y:S01]  /*5030*/  MUFU.EX2 R18, R18 ;  /* 0x0000001200127308 */ /* 0x000e220000000800 */
[----:B------:R-:W-:Y:S01]  /*5040*/  HADD2.F32 R183, -RZ, R7.H0_H0 ;  /* 0x20000007ffb77230 */ /* 0x000fe20000004100 */
[----:B------:R-:W-:-:S06]  /*5050*/  FMUL.FTZ R192, R146, R165 ;  /* 0x000000a592c07220 */ /* 0x000fcc0000410000 */
[----:B------:R-:W0:Y:S01]  /*5060*/  MUFU.EX2 R173, R173 ;  /* 0x000000ad00ad7308 */ /* 0x000e220000000800 */
[----:B------:R-:W-:Y:S01]  /*5070*/  HADD2.F32 R185, -RZ, R7.H1_H1 ;  /* 0x30000007ffb97230 */ /* 0x000fe20000004100 */
[----:B------:R-:W-:-:S04]  /*5080*/  FMUL.FTZ R167, R183, R66 ;  /* 0x00000042b7a77220 */ /* 0x000fc80000410000 */
[----:B------:R-:W-:Y:S01]  /*5090*/  FMUL.FTZ R194, R148, R167 ;  /* 0x000000a794c27220 */ /* 0x000fe20000410000 */
[----:B------:R-:W-:Y:S01]  /*50a0*/  BSSY B0, `(.L_x_4723) ;  /* 0x000005b000007945 */ /* 0x000fe20003800000 */
[----:B---3--:R-:W-:Y:S04]  /*50b0*/  STS.128 [R57+0x840], R20 ;  /* 0x0008401439007388 */ /* 0x008fe80000000c00 */
[----:B------:R-:W-:Y:S01]  /*50c0*/  STS.128 [R57+0xa40], R24 ;  /* 0x000a401839007388 */ /* 0x000fe20000000c00 */
[----:B------:R-:W-:-:S06]  /*50d0*/  NOP ;  /* 0x0000000000007918 */ /* 0x000fcc0000000000 */
[----:B------:R-:W3:Y:S04]  /*50e0*/  LDS.128 R20, [R60+0x840] ;  /* 0x000840003c147984 */ /* 0x000ee80000000c00 */
[----:B------:R-:W1:Y:S04]  /*50f0*/  LDS.128 R24, [R60+0x850] ;  /* 0x000850003c187984 */ /* 0x000e680000000c00 */
[----:B0-----:R0:W-:Y:S04]  /*5100*/  STS [R137+0x35c0], R178 ;  /* 0x0035c0b289007388 */ /* 0x0011e80000000800 */
[----:B------:R-:W-:Y:S01]  /*5110*/  BAR.SYNC.DEFER_BLOCKING 0x0 ;  /* 0x0000000000007b1d */ /* 0x000fe20000010000 */
[----:B0-----:R-:W-:-:S02]  /*5120*/  HADD2.F32 R137, -RZ, R12.H1_H1 ;  /* 0x3000000cff897230 */ /* 0x001fc40000004100 */
[----:B------:R-:W-:-:S03]  /*5130*/  HADD2.F32 R12, -RZ, R8.H0_H0 ;  /* 0x20000008ff0c7230 */ /* 0x000fc60000004100 */
[----:B------:R-:W-:Y:S01]  /*5140*/  FMUL.FTZ R176, R137, R176 ;  /* 0x000000b089b07220 */ /* 0x000fe20000410000 */
[----:B------:R0:W5:Y:S01]  /*5150*/  @!P0 LDG.E.64 R62, [R138.64] ;  /* 0x000000048a3e8981 */ /* 0x000162000c1e1b00 */
[--C-:B---3--:R-:W-:Y:S02]  /*5160*/  HADD2.F32 R160, -RZ, R23.reuse.H0_H0 ;  /* 0x20000017ffa07230 */ /* 0x108fe40000004100 */
[----:B------:R-:W-:Y:S02]  /*5170*/  HADD2.F32 R186, -RZ, R23.H1_H1 ;  /* 0x30000017ffba7230 */ /* 0x000fe40000004100 */
[----:B0-----:R-:W-:Y:S01]  /*5180*/  HADD2.F32 R139, -RZ, R13.H1_H1 ;  /* 0x3000000dff8b7230 */ /* 0x001fe20000004100 */
[----:B------:R-:W-:Y:S01]  /*5190*/  FMUL.FTZ R13, R12, R93 ;  /* 0x0000005d0c0d7220 */ /* 0x000fe20000410000 */
[----:B------:R-:W-:-:S03]  /*51a0*/  HADD2.F32 R23, -RZ, R10.H1_H1 ;  /* 0x3000000aff177230 */ /* 0x000fc60000004100 */
[----:B------:R-:W-:Y:S01]  /*51b0*/  FMUL.FTZ R16, R134, R13 ;  /* 0x0000000d86107220 */ /* 0x000fe20000410000 */
[--C-:B------:R-:W-:Y:S01]  /*51c0*/  HADD2.F32 R166, -RZ, R21.reuse.H0_H0 ;  /* 0x20000015ffa67230 */ /* 0x100fe20000004100 */
[----:B------:R-:W-:Y:S01]  /*51d0*/  FMUL.FTZ R168, R23, R84 ;  /* 0x0000005417a87220 */ /* 0x000fe20000410000 */
[----:B------:R-:W-:Y:S01]  /*51e0*/  HADD2.F32 R170, -RZ, R21.H1_H1 ;  /* 0x30000015ffaa7230 */ /* 0x000fe20000004100 */
[-C--:B-1----:R-:W-:Y:S01]  /*51f0*/  FMUL.FTZ R23, R178, R153.reuse ;  /* 0x00000099b2177220 */ /* 0x082fe20000410000 */
[----:B------:R-:W-:Y:S01]  /*5200*/  HADD2.F32 R21, -RZ, R10.H0_H0 ;  /* 0x2000000aff157230 */ /* 0x000fe20000004100 */
[----:B------:R-:W-:Y:S01]  /*5210*/  FFMA.FTZ R13, R16, R153, R176 ;  /* 0x00000099100d7223 */ /* 0x000fe200000100b0 */
[----:B------:R-:W-:Y:S02]  /*5220*/  HADD2.F32 R138, -RZ, R14.H0_H0 ;  /* 0x2000000eff8a7230 */ /* 0x000fe40000004100 */
[--C-:B------:R-:W-:Y:S02]  /*5230*/  HADD2.F32 R158, -RZ, R20.reuse.H0_H0 ;  /* 0x20000014ff9e7230 */ /* 0x100fe40000004100 */
[----:B------:R-:W-:Y:S01]  /*5240*/  HADD2.F32 R174, -RZ, R20.H1_H1 ;  /* 0x30000014ffae7230 */ /* 0x000fe20000004100 */
[----:B------:R-:W-:Y:S01]  /*5250*/  FMUL.FTZ R19, R21, R86 ;  /* 0x0000005615137220 */ /* 0x000fe20000410000 */
[--C-:B------:R-:W-:Y:S01]  /*5260*/  HADD2.F32 R14, -RZ, R22.reuse.H0_H0 ;  /* 0x20000016ff0e7230 */ /* 0x100fe20000004100 */
[----:B------:R-:W-:Y:S01]  /*5270*/  FMUL.FTZ R172, R139, R172 ;  /* 0x000000ac8bac7220 */ /* 0x000fe20000410000 */
[----:B------:R-:W-:Y:S01]  /*5280*/  HADD2.F32 R20, -RZ, R22.H1_H1 ;  /* 0x30000016ff147230 */ /* 0x000fe20000004100 */
[----:B--2---:R-:W-:-:S02]  /*5290*/  FMUL.FTZ R22, R152, R23 ;  /* 0x0000001798167220 */ /* 0x004fc40000410000 */
[----:B------:R-:W-:Y:S01]  /*52a0*/  FFMA.FTZ R13, R152, R13, R17 ;  /* 0x0000000d980d7223 */ /* 0x000fe20000010011 */
[----:B------:R-:W-:Y:S01]  /*52b0*/  ISETP.NE.AND P0, PT, R42, 0x3f, PT ;  /* 0x0000003f2a00780c */ /* 0x000fe20003f05270 */
[----:B------:R-:W-:Y:S02]  /*52c0*/  FMUL.FTZ R19, R138, R19 ;  /* 0x000000138a137220 */ /* 0x000fe40000410000 */
[C---:B----4-:R-:W-:Y:S02]  /*52d0*/  FMUL.FTZ R23, R151.reuse, R22 ;  /* 0x0000001697177220 */ /* 0x050fe40000410000 */
[----:B------:R-:W-:Y:S02]  /*52e0*/  FFMA.FTZ R13, R151, R13, R172 ;  /* 0x0000000d970d7223 */ /* 0x000fe400000100ac */
[----:B------:R-:W-:Y:S02]  /*52f0*/  FMUL.FTZ R21, R163, R82 ;  /* 0x00000052a3157220 */ /* 0x000fe40000410000 */
[----:B------:R-:W-:-:S02]  /*5300*/  FMUL.FTZ R168, R141, R168 ;  /* 0x000000a88da87220 */ /* 0x000fc40000410000 */
[C---:B------:R-:W-:Y:S02]  /*5310*/  FMUL.FTZ R22, R154.reuse, R23 ;  /* 0x000000179a167220 */ /* 0x040fe40000410000 */
[----:B------:R-:W-:Y:S02]  /*5320*/  FFMA.FTZ R13, R154, R13, R19 ;  /* 0x0000000d9a0d7223 */ /* 0x000fe40000010013 */
[----:B------:R-:W-:Y:S02]  /*5330*/  FMUL.FTZ R21, R140, R21 ;  /* 0x000000158c157220 */ /* 0x000fe40000410000 */
[C---:B------:R-:W-:Y:S02]  /*5340*/  FMUL.FTZ R23, R155.reuse, R22 ;  /* 0x000000169b177220 */ /* 0x040fe40000410000 */
[----:B------:R-:W-:Y:S02]  /*5350*/  FFMA.FTZ R13, R155, R13, R168 ;  /* 0x0000000d9b0d7223 */ /* 0x000fe400000100a8 */
[----:B------:R-:W-:-:S02]  /*5360*/  FMUL.FTZ R12, R169, R76 ;  /* 0x0000004ca90c7220 */ /* 0x000fc40000410000 */
[C---:B------:R-:W-:Y:S01]  /*5370*/  FMUL.FTZ R180, R156.reuse, R23 ;  /* 0x000000179cb47220 */ /* 0x040fe20000410000 */
[----:B------:R0:W1:Y:S01]  /*5380*/  @P0 LDS R169, [R42.X4+0x3dc4] ;  /* 0x003dc4002aa90984 */ /* 0x0000620000004800 */
[----:B------:R-:W-:Y:S02]  /*5390*/  FFMA.FTZ R13, R156, R13, R21 ;  /* 0x0000000d9c0d7223 */ /* 0x000fe40000010015 */
[C---:B------:R-:W-:Y:S02]  /*53a0*/  FMUL.FTZ R190, R157.reuse, R180 ;  /* 0x000000b49dbe7220 */ /* 0x040fe40000410000 */
        /* <DEDUP_REMOVED lines=9> */
[C---:B------:R-:W-:Y:S02]  /*5440*/  FMUL.FTZ R12, R181.reuse, R12 ;  /* 0x0000000cb50c7220 */ /* 0x040fe40000410000 */
[----:B------:R-:W-:Y:S02]  /*5450*/  FFMA.FTZ R13, R181, R13, R180 ;  /* 0x0000000db50d7223 */ /* 0x000fe400000100b4 */
[----:B------:R-:W2:Y:S01]  /*5460*/  MUFU.EX2 R22, R22 ;  /* 0x0000001600167308 */ /* 0x000ea20000000800 */
[C---:B------:R-:W-:Y:S02]  /*5470*/  FMUL.FTZ R12, R179.reuse, R12 ;  /* 0x0000000cb30c7220 */ /* 0x040fe40000410000 */
[----:B------:R-:W-:Y:S02]  /*5480*/  FFMA.FTZ R13, R179, R13, R182 ;  /* 0x0000000db30d7223 */ /* 0x000fe400000100b6 */
[----:B------:R-:W-:Y:S02]  /*5490*/  FMUL.FTZ R163, R149, R188 ;  /* 0x000000bc95a37220 */ /* 0x000fe40000410000 */
[----:B------:R-:W-:-:S02]  /*54a0*/  FMUL.FTZ R15, R177, R12 ;  /* 0x0000000cb10f7220 */ /* 0x000fc40000410000 */
[----:B------:R-:W-:Y:S02]  /*54b0*/  FFMA.FTZ R13, R177, R13, R192 ;  /* 0x0000000db10d7223 */ /* 0x000fe400000100c0 */
[----:B------:R-:W-:Y:S02]  /*54c0*/  FMUL.FTZ R171, R185, R64 ;  /* 0x00000040b9ab7220 */ /* 0x000fe40000410000 */
[C---:B------:R-:W-:Y:S02]  /*54d0*/  FMUL.FTZ R12, R18.reuse, R15 ;  /* 0x0000000f120c7220 */ /* 0x040fe40000410000 */
[----:B------:R-:W-:Y:S02]  /*54e0*/  FFMA.FTZ R13, R18, R13, R163 ;  /* 0x0000000d120d7223 */ /* 0x000fe400000100a3 */
[----:B------:R-:W-:Y:S02]  /*54f0*/  FMUL.FTZ R171, R150, R171 ;  /* 0x000000ab96ab7220 */ /* 0x000fe40000410000 */
[----:B------:R-:W-:-:S02]  /*5500*/  FMUL.FTZ R15, R173, R12 ;  /* 0x0000000cad0f7220 */ /* 0x000fc40000410000 */
[----:B------:R-:W-:Y:S01]  /*5510*/  FFMA.FTZ R13, R173, R13, R194 ;  /* 0x0000000dad0d7223 */ /* 0x000fe200000100c2 */
[--C-:B------:R-:W-:Y:S01]  /*5520*/  HADD2.F32 R188, -RZ, R24.reuse.H0_H0 ;  /* 0x20000018ffbc7230 */ /* 0x100fe20000004100 */
[C---:B--2---:R-:W-:Y:S01]  /*5530*/  FMUL.FTZ R12, R22.reuse, R15 ;  /* 0x0000000f160c7220 */ /* 0x044fe20000410000 */
[----:B------:R-:W-:Y:S01]  /*5540*/  HADD2.F32 R190, -RZ, R24.H1_H1 ;  /* 0x30000018ffbe7230 */ /* 0x000fe20000004100 */
[----:B------:R-:W-:Y:S01]  /*5550*/  FFMA.FTZ R13, R22, R13, R171 ;  /* 0x0000000d160d7223 */ /* 0x000fe200000100ab */
[--C-:B------:R-:W-:Y:S02]  /*5560*/  HADD2.F32 R196, -RZ, R25.reuse.H0_H0 ;  /* 0x20000019ffc47230 */ /* 0x100fe40000004100 */
[----:B------:R-:W-:Y:S02]  /*5570*/  HADD2.F32 R198, -RZ, R25.H1_H1 ;  /* 0x30000019ffc67230 */ /* 0x000fe40000004100 */
[--C-:B------:R-:W-:Y:S02]  /*5580*/  HADD2.F32 R200, -RZ, R26.reuse.H0_H0 ;  /* 0x2000001affc87230 */ /* 0x100fe40000004100 */
[----:B------:R-:W-:-:S02]  /*5590*/  HADD2.F32 R202, -RZ, R26.H1_H1 ;  /* 0x3000001affca7230 */ /* 0x000fc40000004100 */
[--C-:B------:R-:W-:Y:S02]  /*55a0*/  HADD2.F32 R204, -RZ, R27.reuse.H0_H0 ;  /* 0x2000001bffcc7230 */ /* 0x100fe40000004100 */
[----:B------:R-:W-:Y:S01]  /*55b0*/  HADD2.F32 R206, -RZ, R27.H1_H1 ;  /* 0x3000001bffce7230 */ /* 0x000fe20000004100 */
[----:B------:R-:W-:Y:S05]  /*55c0*/  @P0 BRA `(.L_x_4724) ;  /* 0x0000008000000947 */ /* 0x000fea0003800000 */
[----:B01----:R-:W-:Y:S02]  /*55d0*/  ISETP.NE.AND P0, PT, R58, c[0x0][0x174], PT ;  /* 0x00005d003a007a0c */ /* 0x003fe40003f05270 */
[----:B------:R-:W-:-:S11]  /*55e0*/  MOV R169, 0x3f800000 ;  /* 0x3f80000000a97802 */ /* 0x000fd60000000f00 */
[----:B------:R-:W-:-:S04]  /*55f0*/  @P0 IADD3 R24, -R54, c[0x0][0x174], RZ ;  /* 0x00005d0036180a10 */ /* 0x000fc80007ffe1ff */
[----:B------:R-:W-:-:S04]  /*5600*/  @P0 LEA.HI R15, R24, R24, RZ, 0x1 ;  /* 0x00000018180f0211 */ /* 0x000fc800078f08ff */
[----:B------:R-:W-:-:S04]  /*5610*/  @P0 LOP3.LUT R15, R15, 0xfffffe, RZ, 0xc0, !PT ;  /* 0x00fffffe0f0f0812 */ /* 0x000fc800078ec0ff */
[----:B------:R-:W-:-:S04]  /*5620*/  @P0 IADD3 R24, -R15, R24, RZ ;  /* 0x000000180f180210 */ /* 0x000fc80007ffe1ff */
[----:B------:R-:W-:-:S05]  /*5630*/  @P0 LEA R24, R24, R135, 0x8 ;  /* 0x0000008718180211 */ /* 0x000fca00078e40ff */
[----:B------:R0:W1:Y:S02]  /*5640*/  @P0 LDS R169, [R24.X4+0x35c0] ;  /* 0x0035c00018a90984 */ /* 0x0000640000004800 */
.L_x_4724:
[----:B01----:R-:W-:Y:S05]  /*5650*/  BSYNC B0 ;  /* 0x0000000000007941 */ /* 0x003fea0003800000 */
.L_x_4723:
        /* <DEDUP_REMOVED lines=26> */
.L_x_4778:
        /* <DEDUP_REMOVED lines=24> */
.L_x_4779:
[----:B------:R-:W-:Y:S02]  /*5980*/  ISETP.GE.AND P0, PT, R43, 0x10, PT ;  /* 0x000000102b00780c */ /* 0x000fe40003f06270 */
[----:B------:R-:W-:Y:S02]  /*5990*/  MOV R174, R165 ;  /* 0x000000a500ae7202 */ /* 0x000fe40000000f00 */
[----:B------:R-:W-:-:S09]  /*59a0*/  MOV R165, R166 ;  /* 0x000000a600a57202 */ /* 0x000fd20000000f00 */
        /* <DEDUP_REMOVED lines=8> */
[----:B-----5:R-:W-:Y:S05]  /*5a30*/  CALL.REL.NOINC `($__internal_190_$__cuda_sm70_shflsync_idx_p) ;  /* 0x00004a0000007944 */ /* 0x020fea0003c00000 */
.L_x_4729:
[----:B------:R-:W-:Y:S05]  /*5a40*/  BRA.CONV ~URZ, `(.L_x_4730) ;  /* 0x000000637f007947 */ /* 0x000fea000b800000 */
[----:B01----:R-:W-:Y:S01]  /*5a50*/  HFMA2.MMA R15, -RZ, RZ, 0, 1.847743988037109375e-06 ;  /* 0x0000001fff0f7435 */ /* 0x003fe200000001ff */
[----:B------:R-:W-:-:S02]  /*5a60*/  MOV R187, R174 ;  /* 0x000000ae00bb7202 */ /* 0x000fc40000000f00 */
[----:B------:R-:W-:Y:S02]  /*5a70*/  MOV R200, 0x1f ;  /* 0x0000001f00c87802 */ /* 0x000fe40000000f00 */
[----:B------:R-:W-:Y:S02]  /*5a80*/  MOV R202, 0xffffffff ;  /* 0xffffffff00ca7802 */ /* 0x000fe40000000f00 */
[----:B------:R-:W-:Y:S02]  /*5a90*/  MOV R12, 0x5ab0 ;  /* 0x00005ab0000c7802 */ /* 0x000fe40000000f00 */
[----:B-----5:R-:W-:Y:S05]  /*5aa0*/  CALL.REL.NOINC `($__internal_190_$__cuda_sm70_shflsync_idx_p) ;  /* 0x0000499000007944 */ /* 0x020fea0003c00000 */
.L_x_4730:
[----:B------:R-:W-:Y:S05]  /*5ab0*/  BRA.DIV ~URZ, `(.L_x_4731) ;  /* 0x00003fa27f007947 */ /* 0x000fea000b800000 */
[----:B-----5:R-:W2:Y:S04]  /*5ac0*/  SHFL.IDX PT, R62, R62, RZ, 0x1f ;  /* 0x00001fff3e3e7589 */ /* 0x020ea800000e0000 */
[----:B------:R3:W4:Y:S04]  /*5ad0*/  SHFL.IDX PT, R13, R63, RZ, 0x1f ;  /* 0x00001fff3f0d7589 */ /* 0x00072800000e0000 */
[----:B------:R-:W0:Y:S04]  /*5ae0*/  SHFL.UP PT, R165, R165, 0x1, RZ ;  /* 0x04200000a5a57989 */ /* 0x000e2800000e00ff */
[----:B------:R3:W1:Y:S02]  /*5af0*/  SHFL.UP PT, R166, R174, 0x1, RZ ;  /* 0x04200000aea67989 */ /* 0x00066400000e00ff */
.L_x_4780:
[----:B01----:R-:W0:Y:S01]  /*5b00*/  LDS.64 R14, [R42.X16+0x31b0] ;  /* 0x0031b0002a0e7984 */ /* 0x003e22000000ca00 */
[----:B--2---:R-:W-:Y:S01]  /*5b10*/  MOV R12, R62 ;  /* 0x0000003e000c7202 */ /* 0x004fe20000000f00 */
[----:B----4-:R-:W-:-:S04]  /*5b20*/  @P1 FFMA.FTZ R13, R13, R165, R166 ;  /* 0x000000a50d0d1223 */ /* 0x010fc800000100a6 */
[----:B------:R-:W-:Y:S02]  /*5b30*/  @P1 FMUL.FTZ R12, R12, R165 ;  /* 0x000000a50c0c1220 */ /* 0x000fe40000410000 */
[C---:B0-----:R-:W-:Y:S02]  /*5b40*/  FFMA.FTZ R15, R14.reuse, R13, R15 ;  /* 0x0000000d0e0f7223 */ /* 0x041fe4000001000f */
[----:B------:R-:W-:-:S05]  /*5b50*/  FMUL.FTZ R14, R14, R12 ;  /* 0x0000000c0e0e7220 */ /* 0x000fca0000410000 */
[----:B------:R0:W-:Y:S02]  /*5b60*/  STS.128 [R42.X16+0x31b0], R12 ;  /* 0x0031b00c2a007388 */ /* 0x0001e4000000cc00 */
.L_x_4726:
[----:B0-----:R-:W-:Y:S05]  /*5b70*/  BSYNC B0 ;  /* 0x0000000000007941 */ /* 0x001fea0003800000 */
.L_x_4725:
[----:B------:R-:W-:Y:S01]  /*5b80*/  WARPSYNC 0xffffffff ;  /* 0xffffffff00007948 */ /* 0x000fe20003800000 */
[----:B------:R-:W-:Y:S01]  /*5b90*/  BAR.SYNC.DEFER_BLOCKING 0x0 ;  /* 0x0000000000007b1d */ /* 0x000fe20000010000 */
[----:B------:R-:W-:Y:S01]  /*5ba0*/  FMUL.FTZ R14, R22, R169 ;  /* 0x000000a9160e7220 */ /* 0x000fe20000410000 */
        /* <DEDUP_REMOVED lines=11> */
[----:B------:R-:W-:-:S04]  /*5c60*/  FFMA.FTZ R12, R179, R12, R20 ;  /* 0x0000000cb30c7223 */ /* 0x000fc80000010014 */
        /* <DEDUP_REMOVED lines=10> */
[----:B------:R-:W-:Y:S01]  /*5d10*/  MOV R16, 0x3f800000 ;  /* 0x3f80000000107802 */ /* 0x000fe20000000f00 */
[----:B------:R-:W-:Y:S02]  /*5d20*/  FMUL.FTZ R13, R181, R14 ;  /* 0x0000000eb50d7220 */ /* 0x000fe40000410000 */
[----:B------:R-:W-:Y:S02]  /*5d30*/  FFMA.FTZ R176, R153, R178, R176 ;  /* 0x000000b299b07223 */ /* 0x000fe400000100b0 */
[----:B------:R-:W-:Y:S02]  /*5d40*/  FMUL.FTZ R14, R184, R13 ;  /* 0x0000000db80e7220 */ /* 0x000fe40000410000 */
[----:B---3--:R-:W-:Y:S01]  /*5d50*/  FFMA.FTZ R174, R152, R176, R17 ;  /* 0x000000b098ae7223 */ /* 0x008fe20000010011 */
[----:B------:R-:W-:Y:S01]  /*5d60*/  HFMA2.MMA R17, -RZ, RZ, 0, 0 ;  /* 0x00000000ff117435 */ /* 0x000fe200000001ff */
[----:B------:R-:W-:-:S02]  /*5d70*/  FMUL.FTZ R14, R159, R14 ;  /* 0x0000000e9f0e7220 */ /* 0x000fc40000410000 */
[----:B------:R-:W-:Y:S02]  /*5d80*/  FFMA.FTZ R172, R151, R174, R172 ;  /* 0x000000ae97ac7223 */ /* 0x000fe400000100ac */
[----:B------:R-:W-:Y:S02]  /*5d90*/  FMUL.FTZ R13, R157, R14 ;  /* 0x0000000e9d0d7220 */ /* 0x000fe40000410000 */
[----:B------:R-:W-:Y:S02]  /*5da0*/  FFMA.FTZ R170, R154, R172, R19 ;  /* 0x000000ac9aaa7223 */ /* 0x000fe40000010013 */
[----:B------:R-:W-:Y:S01]  /*5db0*/  FMUL.FTZ R14, R156, R13 ;  /* 0x0000000d9c0e7220 */ /* 0x000fe20000410000 */
[----:B------:R0:W1:Y:S01]  /*5dc0*/  @!P0 LDS.64 R16, [R135.X8+0x3ec0] ;  /* 0x003ec00087108984 */ /* 0x0000620000008a00 */
[C---:B------:R-:W-:Y:S01]  /*5dd0*/  FFMA.FTZ R168, R155.reuse, R170, R168 ;  /* 0x000000aa9ba87223 */ /* 0x040fe200000100a8 */
[----:B------:R-:W-:Y:S01]  /*5de0*/  ISETP.GT.U32.AND P0, PT, R42, 0x1f, PT ;  /* 0x0000001f2a00780c */ /* 0x000fe20003f04070 */
[----:B------:R-:W-:-:S02]  /*5df0*/  FMUL.FTZ R13, R155, R14 ;  /* 0x0000000e9b0d7220 */ /* 0x000fc40000410000 */
[----:B------:R-:W-:Y:S02]  /*5e00*/  FFMA.FTZ R166, R156, R168, R21 ;  /* 0x000000a89ca67223 */ /* 0x000fe40000010015 */
[----:B------:R-:W-:Y:S02]  /*5e10*/  FMUL.FTZ R14, R154, R13 ;  /* 0x0000000d9a0e7220 */ /* 0x000fe40000410000 */
[----:B------:R-:W-:Y:S02]  /*5e20*/  FFMA.FTZ R164, R157, R166, R164 ;  /* 0x000000a69da47223 */ /* 0x000fe400000100a4 */
[----:B------:R-:W-:Y:S02]  /*5e30*/  FMUL.FTZ R13, R151, R14 ;  /* 0x0000000e970d7220 */ /* 0x000fe40000410000 */
[----:B-----5:R-:W-:Y:S02]  /*5e40*/  FFMA.FTZ R63, R159, R164, R162 ;  /* 0x000000a49f3f7223 */ /* 0x020fe400000100a2 */
[----:B------:R-:W-:-:S02]  /*5e50*/  FMUL.FTZ R14, R152, R13 ;  /* 0x0000000d980e7220 */ /* 0x000fc40000410000 */
[----:B------:R-:W-:Y:S02]  /*5e60*/  FFMA.FTZ R162, R184, R63, R23 ;  /* 0x0000003fb8a27223 */ /* 0x000fe40000010017 */
[----:B------:R-:W-:Y:S02]  /*5e70*/  FFMA.FTZ R13, R152, R12, R27 ;  /* 0x0000000c980d7223 */ /* 0x000fe4000001001b */
[----:B------:R-:W-:Y:S02]  /*5e80*/  FFMA.FTZ R62, R181, R162, R180 ;  /* 0x000000a2b53e7223 */ /* 0x000fe400000100b4 */
[----:B------:R-:W-:Y:S02]  /*5e90*/  FMUL.FTZ R12, R153, R14 ;  /* 0x0000000e990c7220 */ /* 0x000fe40000410000 */
[----:B------:R-:W-:Y:S02]  /*5ea0*/  FFMA.FTZ R182, R179, R62, R182 ;  /* 0x0000003eb3b67223 */ /* 0x000fe400000100b6 */
[----:B------:R-:W-:-:S02]  /*5eb0*/  FFMA.FTZ R13, R153, R13, R158 ;  /* 0x0000000d990d7223 */ /* 0x000fc4000001009e */
[----:B------:R-:W-:-:S03]  /*5ec0*/  FFMA.FTZ R167, R177, R182, R192 ;  /* 0x000000b6b1a77223 */ /* 0x000fc600000100c0 */
[----:B------:R0:W-:Y:S01]  /*5ed0*/  STS.64 [R42.X8+0x33c0], R12 ;  /* 0x0033c00c2a007388 */ /* 0x0001e20000008a00 */
        /* <DEDUP_REMOVED lines=16> */
.L_x_4781:
        /* <DEDUP_REMOVED lines=26> */
.L_x_4782:
        /* <DEDUP_REMOVED lines=11> */
.L_x_4733:
[----:B01----:R-:W-:Y:S05]  /*6230*/  BSYNC B0 ;  /* 0x0000000000007941 */ /* 0x003fea0003800000 */
.L_x_4732:
[----:B------:R-:W-:Y:S01]  /*6240*/  WARPSYNC 0xffffffff ;  /* 0xffffffff00007948 */ /* 0x000fe20003800000 */
[----:B------:R-:W-:Y:S01]  /*6250*/  BAR.SYNC.DEFER_BLOCKING 0x0 ;  /* 0x0000000000007b1d */ /* 0x000fe20000010000 */
[----:B------:R-:W-:Y:S01]  /*6260*/  HFMA2.MMA R15, -RZ, RZ, 0, 0 ;  /* 0x00000000ff0f7435 */ /* 0x000fe200000001ff */
[C---:B------:R-:W-:Y:S01]  /*6270*/  IMAD R12, R128.reuse, c[0x0][0x298], RZ ;  /* 0x0000a600800c7a24 */ /* 0x040fe200078e02ff */
[----:B------:R-:W-:Y:S01]  /*6280*/  MOV R14, R42 ;  /* 0x0000002a000e7202 */ /* 0x000fe20000000f00 */
[----:B------:R-:W-:Y:S01]  /*6290*/  IMAD R192, R128, c[0x0][0x2b8], RZ ;  /* 0x0000ae0080c07a24 */ /* 0x000fe200078e02ff */
[----:B------:R-:W-:Y:S01]  /*62a0*/  SHF.L.U64.HI R187, R132, 0x2, R131 ;  /* 0x0000000284bb7819 */ /* 0x000fe20000010283 */
[----:B------:R-:W-:Y:S01]  /*62b0*/  IMAD R21, R39, c[0x0][0x29c], R12 ;  /* 0x0000a70027157a24 */ /* 0x000fe200078e020c */
[C---:B------:R-:W-:Y:S01]  /*62c0*/  ISETP.NE.AND P3, PT, R42.reuse, RZ, PT ;  /* 0x000000ff2a00720c */ /* 0x040fe20003f65270 */
[----:B------:R-:W-:Y:S01]  /*62d0*/  IMAD R23, R129, c[0x0][0x2c0], RZ ;  /* 0x0000b00081177a24 */ /* 0x000fe200078e02ff */
[----:B------:R-:W-:Y:S01]  /*62e0*/  HADD2.F32 R191, -RZ, R5.H1_H1 ;  /* 0x30000005ffbf7230 */ /* 0x000fe20000004100 */
[C---:B------:R-:W-:Y:S01]  /*62f0*/  IADD3 R231, R42.reuse, 0x100, RZ ;  /* 0x000001002ae77810 */ /* 0x040fe20007ffe0ff */
[C-C-:B------:R-:W-:Y:S01]  /*6300*/  IMAD.WIDE.U32 R12, R39.reuse, c[0x0][0x298], R14.reuse ;  /* 0x0000a600270c7a25 */ /* 0x140fe200078e000e */
[----:B------:R-:W-:Y:S01]  /*6310*/  HADD2.F32 R215, -RZ, R8.H1_H1 ;  /* 0x30000008ffd77230 */ /* 0x000fe20000004100 */
[C---:B------:R-:W-:Y:S01]  /*6320*/  IADD3 R233, R42.reuse, 0x140, RZ ;  /* 0x000001402ae97810 */ /* 0x040fe20007ffe0ff */
[--C-:B------:R-:W-:Y:S01]  /*6330*/  HADD2.F32 R213, -RZ, R9.reuse.H0_H0 ;  /* 0x20000009ffd57230 */ /* 0x100fe20000004100 */
[----:B------:R-:W-:Y:S01]  /*6340*/  IMAD.WIDE.U32 R14, R39, c[0x0][0x2b8], R14 ;  /* 0x0000ae00270e7a25 */ /* 0x000fe200078e000e */
[----:B------:R-:W-:Y:S01]  /*6350*/  IADD3 R13, R13, R21, RZ ;  /* 0x000000150d0d7210 */ /* 0x000fe20007ffe0ff */
[----:B------:R-:W-:Y:S01]  /*6360*/  HADD2.F32 R211, -RZ, R9.H1_H1 ;  /* 0x30000009ffd37230 */ /* 0x000fe20000004100 */
[----:B------:R-:W-:Y:S01]  /*6370*/  IADD3 R247, R42, 0x200, RZ ;  /* 0x000002002af77810 */ /* 0x000fe20007ffe0ff */
[----:B------:R-:W-:Y:S01]  /*6380*/  IMAD R23, R40, c[0x0][0x2c4], R23 ;  /* 0x0000b10028177a24 */ /* 0x000fe200078e0217 */
[--C-:B------:R-:W-:Y:S01]  /*6390*/  HADD2.F32 R209, -RZ, R10.reuse.H0_H0 ;  /* 0x2000000affd17230 */ /* 0x100fe20000004100 */
[----:B------:R-:W-:Y:S01]  /*63a0*/  FMUL.FTZ R194, R215, R92 ;  /* 0x0000005cd7c27220 */ /* 0x000fe20000410000 */
[----:B------:R-:W-:Y:S01]  /*63b0*/  HADD2.F32 R207, -RZ, R10.H1_H1 ;  /* 0x3000000affcf7230 */ /* 0x000fe20000004100 */
[----:B------:R-:W-:Y:S01]  /*63c0*/  FMUL.FTZ R219, R213, R90 ;  /* 0x0000005ad5db7220 */ /* 0x000fe20000410000 */
[----:B------:R-:W0:Y:S01]  /*63d0*/  LDS R19, [R42.X8+0x33c4] ;  /* 0x0033c4002a137984 */ /* 0x000e220000008800 */
[----:B------:R-:W-:Y:S01]  /*63e0*/  FFMA.FTZ R194, R137, -R194, R176 ;  /* 0x800000c289c27223 */ /* 0x000fe200000100b0 */
[--C-:B------:R-:W-:Y:S01]  /*63f0*/  HADD2.F32 R205, -RZ, R11.reuse.H0_H0 ;  /* 0x2000000bffcd7230 */ /* 0x100fe20000004100 */
[----:B------:R-:W-:Y:S01]  /*6400*/  FMUL.FTZ R221, R209, R86 ;  /* 0x00000056d1dd7220 */ /* 0x000fe20000410000 */
[----:B------:R1:W-:Y:S01]  /*6410*/  @!P3 STS.64 [R135.X8+0x3ec0], R16 ;  /* 0x003ec0108700b388 */ /* 0x0003e20000008a00 */
[----:B------:R-:W-:Y:S01]  /*6420*/  HADD2.F32 R203, -RZ, R11.H1_H1 ;  /* 0x3000000bffcb7230 */ /* 0x000fe20000004100 */
[C---:B------:R-:W-:Y:S01]  /*6430*/  IADD3 R235, R42.reuse, 0x280, RZ ;  /* 0x000002802aeb7810 */ /* 0x040fe20007ffe0ff */
[----:B------:R-:W-:Y:S01]  /*6440*/  FMUL.FTZ R223, R205, R82 ;  /* 0x00000052cddf7220 */ /* 0x000fe20000410000 */
[----:B------:R-:W-:Y:S01]  /*6450*/  HADD2.F32 R201, -RZ, R4.H0_H0 ;  /* 0x20000004ffc97230 */ /* 0x000fe20000004100 */
[C---:B------:R-:W-:Y:S01]  /*6460*/  IADD3 R237, R42.reuse, 0x2c0, RZ ;  /* 0x000002c02aed7810 */ /* 0x040fe20007ffe0ff */
[----:B------:R-:W-:Y:S01]  /*6470*/  BSSY B0, `(.L_x_4736) ;  /* 0x00000f5000007945 */ /* 0x000fe20003800000 */
[----:B------:R-:W-:-:S02]  /*6480*/  IADD3 R239, R42, 0x300, RZ ;  /* 0x000003002aef7810 */ /* 0x000fc40007ffe0ff */
[C---:B------:R-:W-:Y:S02]  /*6490*/  IADD3 R241, R42.reuse, 0x340, RZ ;  /* 0x000003402af17810 */ /* 0x040fe40007ffe0ff */
[C---:B------:R-:W-:Y:S02]  /*64a0*/  IADD3 R243, R42.reuse, 0x380, RZ ;  /* 0x000003802af37810 */ /* 0x040fe40007ffe0ff */
[C---:B------:R-:W-:Y:S02]  /*64b0*/  IADD3 R245, R42.reuse, 0x3c0, RZ ;  /* 0x000003c02af57810 */ /* 0x040fe40007ffe0ff */
[-C--:B------:R-:W-:Y:S02]  /*64c0*/  LEA.HI.SX32 R216, R42, R42.reuse, 0x1b ;  /* 0x0000002a2ad87211 */ /* 0x080fe400078fdaff */
[-C--:B------:R-:W-:Y:S02]  /*64d0*/  LEA.HI.SX32 R218, R235, R42.reuse, 0x1b ;  /* 0x0000002aebda7211 */ /* 0x080fe400078fdaff */
[----:B------:R-:W-:-:S02]  /*64e0*/  LEA.HI.SX32 R220, R239, R42, 0x1b ;  /* 0x0000002aefdc7211 */ /* 0x000fc400078fdaff */
[----:B------:R-:W-:Y:S01]  /*64f0*/  LEA.HI.SX32 R222, R243, R42, 0x1b ;  /* 0x0000002af3de7211 */ /* 0x000fe200078fdaff */
[----:B0-----:R-:W-:Y:S02]  /*6500*/  FFMA.FTZ R169, R19, R169, R198 ;  /* 0x000000a913a97223 */ /* 0x001fe400000100c6 */
[----:B------:R-:W-:Y:S02]  /*6510*/  IMAD R19, R39, c[0x0][0x2bc], R192 ;  /* 0x0000af0027137a24 */ /* 0x000fe400078e02c0 */
[----:B------:R-:W-:Y:S01]  /*6520*/  FFMA.FTZ R171, R22, R169, R185 ;  /* 0x000000a916ab7223 */ /* 0x000fe200000100b9 */
[----:B------:R-:W-:Y:S01]  /*6530*/  IADD3 R185, R54, -c[0x0][0x174], RZ ;  /* 0x80005d0036b97a10 */ /* 0x000fe20007ffe0ff */
[----:B------:R-:W-:Y:S01]  /*6540*/  FFMA.FTZ R192, R136, -R219, R174 ;  /* 0x800000db88c07223 */ /* 0x000fe200000100ae */
[----:B------:R-:W-:Y:S01]  /*6550*/  IADD3 R15, R15, R19, RZ ;  /* 0x000000130f0f7210 */ /* 0x000fe20007ffe0ff */
[----:B------:R-:W-:Y:S01]  /*6560*/  FFMA.FTZ R173, R173, R171, R196 ;  /* 0x000000abadad7223 */ /* 0x000fe200000100c4 */
[----:B------:R-:W-:Y:S01]  /*6570*/  HADD2.F32 R196, -RZ, R8.H0_H0 ;  /* 0x20000008ffc47230 */ /* 0x000fe20000004100 */
[----:B------:R-:W-:-:S02]  /*6580*/  IMAD R19, R129, c[0x0][0x2a0], RZ ;  /* 0x0000a80081137a24 */ /* 0x000fc400078e02ff */
[----:B------:R-:W-:Y:S02]  /*6590*/  FFMA.FTZ R175, R18, R173, R175 ;  /* 0x000000ad12af7223 */ /* 0x000fe400000100af */
[C---:B------:R-:W-:Y:S02]  /*65a0*/  IMAD R21, R40.reuse, c[0x0][0x2a4], R19 ;  /* 0x0000a90028157a24 */ /* 0x040fe400078e0213 */
[----:B------:R-:W-:Y:S02]  /*65b0*/  FFMA.FTZ R177, R177, R175, R190 ;  /* 0x000000afb1b17223 */ /* 0x000fe400000100be */
[----:B------:R-:W-:-:S04]  /*65c0*/  IMAD.WIDE.U32 R18, R40, c[0x0][0x2a0], R12 ;  /* 0x0000a80028127a25 */ /* 0x000fc800078e000c */
[----:B------:R-:W-:Y:S01]  /*65d0*/  FFMA.FTZ R179, R179, R177, R20 ;  /* 0x000000b1b3b37223 */ /* 0x000fe20000010014 */
[----:B------:R-:W-:Y:S01]  /*65e0*/  IADD3 R13, R19, R21, RZ ;  /* 0x00000015130d7210 */ /* 0x000fe20007ffe0ff */
[----:B------:R-:W-:Y:S01]  /*65f0*/  IMAD.WIDE.U32 R14, R40, c[0x0][0x2c0], R14 ;  /* 0x0000b000280e7a25 */ /* 0x000fe200078e000e */
[----:B------:R-:W-:Y:S02]  /*6600*/  LEA R22, P0, R18, c[0x0][0x318], 0x2 ;  /* 0x0000c60012167a11 */ /* 0x000fe400078010ff */
[----:B------:R-:W-:Y:S01]  /*6610*/  IADD3 R12, P2, R2, R18, RZ ;  /* 0x00000012020c7210 */ /* 0x000fe20007f5e0ff */
[----:B------:R-:W-:Y:S01]  /*6620*/  FFMA.FTZ R181, R181, R179, R188 ;  /* 0x000000b3b5b57223 */ /* 0x000fe200000100bc */
[----:B------:R-:W-:Y:S01]  /*6630*/  IADD3 R15, R15, R23, RZ ;  /* 0x000000170f0f7210 */ /* 0x000fe20007ffe0ff */
[----:B------:R-:W-:Y:S01]  /*6640*/  IMAD R185, R185, -0x400, RZ ;  /* 0xfffffc00b9b97824 */ /* 0x000fe200078e02ff */
[----:B------:R-:W-:Y:S01]  /*6650*/  LEA R20, P1, R14, c[0x0][0x320], 0x2 ;  /* 0x0000c8000e147a11 */ /* 0x000fe200078210ff */
[----:B------:R-:W-:Y:S01]  /*6660*/  FFMA.FTZ R183, R184, R181, R183 ;  /* 0x000000b5b8b77223 */ /* 0x000fe200000100b7 */
[----:B------:R-:W-:Y:S01]  /*6670*/  LEA.HI.X R23, R18, c[0x0][0x31c], R13, 0x2, P0 ;  /* 0x0000c70012177a11 */ /* 0x000fe200000f140d */
[----:B------:R-:W-:Y:S01]  /*6680*/  IMAD R184, R187, c[0x0][0x2d0], RZ ;  /* 0x0000b400bbb87a24 */ /* 0x000fe200078e02ff */
[----:B------:R-:W-:Y:S01]  /*6690*/  LEA.HI.X R21, R14, c[0x0][0x324], R15, 0x2, P1 ;  /* 0x0000c9000e157a11 */ /* 0x000fe200008f140f */
[----:B------:R-:W-:Y:S01]  /*66a0*/  FFMA.FTZ R159, R159, R183, R186 ;  /* 0x000000b79f9f7223 */ /* 0x000fe200000100ba */
[----:B------:R-:W-:Y:S01]  /*66b0*/  IADD3 R14, P4, R2, R14, RZ ;  /* 0x0000000e020e7210 */ /* 0x000fe20007f9e0ff */
[----:B------:R-:W-:Y:S01]  /*66c0*/  IMAD.WIDE R18, R185, 0x4, R22 ;  /* 0x00000004b9127825 */ /* 0x000fe200078e0216 */
[----:B------:R-:W-:-:S02]  /*66d0*/  SHF.L.U32 R23, R132, 0x2, RZ ;  /* 0x0000000284177819 */ /* 0x000fc400000006ff */
[----:B------:R-:W-:Y:S01]  /*66e0*/  IADD3.X R13, R3, R13, RZ, P2, !PT ;  /* 0x0000000d030d7210 */ /* 0x000fe200017fe4ff */
[----:B------:R-:W-:Y:S01]  /*66f0*/  IMAD.WIDE R20, R185, 0x4, R20 ;  /* 0x00000004b9147825 */ /* 0x000fe200078e0214 */
[----:B------:R-:W-:-:S03]  /*6700*/  IADD3.X R15, R3, R15, RZ, P4, !PT ;  /* 0x0000000f030f7210 */ /* 0x000fc600027fe4ff */
[----:B------:R-:W-:Y:S01]  /*6710*/  FFMA.FTZ R185, R157, R159, R160 ;  /* 0x0000009f9db97223 */ /* 0x000fe200000100a0 */
[----:B------:R-:W-:Y:S01]  /*6720*/  HADD2.F32 R160, -RZ, R7.H1_H1 ;  /* 0x30000007ffa07230 */ /* 0x000fe20000004100 */
[----:B------:R-:W-:Y:S02]  /*6730*/  IMAD R22, R187, c[0x0][0x2b0], RZ ;  /* 0x0000ac00bb167a24 */ /* 0x000fe400078e02ff */
[----:B------:R-:W-:Y:S02]  /*6740*/  FFMA.FTZ R161, R156, R185, R161 ;  /* 0x000000b99ca17223 */ /* 0x000fe400000100a1 */
[C---:B------:R-:W-:Y:S01]  /*6750*/  IMAD R187, R23.reuse, c[0x0][0x2b4], R22 ;  /* 0x0000ad0017bb7a24 */ /* 0x040fe200078e0216 */
[----:B------:R-:W-:Y:S01]  /*6760*/  SHF.L.U32 R22, R42, 0x4, RZ ;  /* 0x000000042a167819 */ /* 0x000fe200000006ff */
[----:B------:R-:W-:-:S03]  /*6770*/  IMAD.WIDE.U32 R18, R23, c[0x0][0x2b0], R18 ;  /* 0x0000ac0017127a25 */ /* 0x000fc600078e0012 */
[----:B------:R-:W-:Y:S01]  /*6780*/  LEA.HI.SX32 R22, R22, R22, 0x1b ;  /* 0x0000001616167211 */ /* 0x000fe200078fdaff */
[----:B------:R-:W-:Y:S01]  /*6790*/  FMUL.FTZ R157, R169, R64 ;  /* 0x00000040a99d7220 */ /* 0x000fe20000410000 */
[----:B------:R-:W-:Y:S01]  /*67a0*/  IADD3 R19, R19, R187, RZ ;  /* 0x000000bb13137210 */ /* 0x000fe20007ffe0ff */
[----:B------:R-:W-:Y:S01]  /*67b0*/  FFMA.FTZ R155, R155, R161, R24 ;  /* 0x000000a19b9b7223 */ /* 0x000fe20000010018 */
[--C-:B------:R-:W-:Y:S01]  /*67c0*/  HADD2.F32 R187, -RZ, R6.reuse.H0_H0 ;  /* 0x20000006ffbb7230 */ /* 0x100fe20000004100 */
[----:B------:R-:W-:Y:S02]  /*67d0*/  FMUL.FTZ R195, R160, R157 ;  /* 0x0000009da0c37220 */ /* 0x000fe40000410000 */
[----:B------:R-:W-:Y:S01]  /*67e0*/  FFMA.FTZ R193, R154, R155, R25 ;  /* 0x0000009b9ac17223 */ /* 0x000fe20000010019 */
[----:B------:R-:W-:Y:S01]  /*67f0*/  HADD2.F32 R25, -RZ, R6.H1_H1 ;  /* 0x30000006ff197230 */ /* 0x000fe20000004100 */
[----:B------:R-:W-:Y:S01]  /*6800*/  FMUL.FTZ R24, R175, R70 ;  /* 0x00000046af187220 */ /* 0x000fe20000410000 */
[----:B------:R0:W-:Y:S01]  /*6810*/  STS [R22.X4+0x10bc], R195 ;  /* 0x0010bcc316007388 */ /* 0x0001e20000004800 */
[----:B------:R-:W-:-:S02]  /*6820*/  FFMA.FTZ R151, R151, R193, R26 ;  /* 0x000000c197977223 */ /* 0x000fc4000001001a */
[----:B-1----:R-:W-:Y:S02]  /*6830*/  FMUL.FTZ R16, R177, R72 ;  /* 0x00000048b1107220 */ /* 0x002fe40000410000 */
[----:B------:R-:W-:Y:S02]  /*6840*/  FFMA.FTZ R27, R152, R151, R27 ;  /* 0x00000097981b7223 */ /* 0x000fe4000001001b */
[----:B------:R-:W-:Y:S02]  /*6850*/  FMUL.FTZ R17, R191, R16 ;  /* 0x00000010bf117220 */ /* 0x000fe40000410000 */
[----:B------:R-:W-:Y:S02]  /*6860*/  FFMA.FTZ R217, R153, R27, R158 ;  /* 0x0000001b99d97223 */ /* 0x000fe4000001009e */
[----:B0-----:R-:W-:Y:S01]  /*6870*/  FMUL.FTZ R195, R187, R24 ;  /* 0x00000018bbc37220 */ /* 0x001fe20000410000 */
[----:B------:R0:W-:Y:S01]  /*6880*/  STS [R22.X4+0x10ac], R17 ;  /* 0x0010ac1116007388 */ /* 0x0001e20000004800 */
[----:B------:R-:W-:-:S02]  /*6890*/  FMUL.FTZ R200, R27, R92 ;  /* 0x0000005c1bc87220 */ /* 0x000fc40000410000 */
[C---:B------:R-:W-:Y:S01]  /*68a0*/  IMAD R189, R23.reuse, c[0x0][0x2d4], R184 ;  /* 0x0000b50017bd7a24 */ /* 0x040fe200078e02b8 */
[----:B------:R1:W-:Y:S01]  /*68b0*/  STS [R22.X4+0x10b0], R195 ;  /* 0x0010b0c316007388 */ /* 0x0003e20000004800 */
[----:B------:R-:W-:Y:S01]  /*68c0*/  IMAD.WIDE.U32 R20, R23, c[0x0][0x2d0], R20 ;  /* 0x0000b40017147a25 */ /* 0x000fe200078e0014 */
[----:B------:R-:W-:-:S03]  /*68d0*/  P2R R23, PR, RZ, 0x8 ;  /* 0x00000008ff177803 */ /* 0x000fc60000000000 */
[----:B------:R-:W-:Y:S01]  /*68e0*/  FMUL.FTZ R190, R211, R88 ;  /* 0x00000058d3be7220 */ /* 0x000fe20000410000 */
[----:B------:R-:W-:Y:S01]  /*68f0*/  IADD3 R21, R21, R189, RZ ;  /* 0x000000bd15157210 */ /* 0x000fe20007ffe0ff */
[-C--:B0-----:R-:W-:Y:S01]  /*6900*/  FMUL.FTZ R17, R217, R93.reuse ;  /* 0x0000005dd9117220 */ /* 0x081fe20000410000 */
[----:B------:R-:W-:Y:S01]  /*6910*/  HADD2.F32 R189, -RZ, R7.H0_H0 ;  /* 0x20000007ffbd7230 */ /* 0x000fe20000004100 */
[----:B------:R-:W-:Y:S02]  /*6920*/  FMUL.FTZ R202, R151, R90 ;  /* 0x0000005a97ca7220 */ /* 0x000fe40000410000 */
[----:B-1----:R-:W-:Y:S02]  /*6930*/  FMUL.FTZ R195, R196, R93 ;  /* 0x0000005dc4c37220 */ /* 0x002fe40000410000 */
[----:B------:R-:W-:Y:S02]  /*6940*/  FFMA.FTZ R190, R139, -R190, R172 ;  /* 0x800000be8bbe7223 */ /* 0x000fe400000100ac */
[----:B------:R-:W-:-:S02]  /*6950*/  FFMA.FTZ R195, R134, -R195, R178 ;  /* 0x800000c386c37223 */ /* 0x000fc400000100b2 */
[----:B------:R-:W-:Y:S02]  /*6960*/  FMUL.FTZ R26, R193, R88 ;  /* 0x00000058c11a7220 */ /* 0x000fe40000410000 */
[----:B------:R-:W-:Y:S02]  /*6970*/  FFMA.FTZ R153, R195, R17, RZ ;  /* 0x00000011c3997223 */ /* 0x000fe400000100ff */
[----:B------:R-:W-:Y:S02]  /*6980*/  FMUL.FTZ R23, R171, R66 ;  /* 0x00000042ab177220 */ /* 0x000fe40000410000 */
        /* <DEDUP_REMOVED lines=8> */
[----:B------:R-:W-:Y:S01]  /*6a10*/  FFMA.FTZ R186, R141, -R186, R168 ;  /* 0x800000ba8dba7223 */ /* 0x000fe200000100a8 */
[----:B------:R0:W-:Y:S01]  /*6a20*/  STS [R22.X4+0x10b8], R199 ;  /* 0x0010b8c716007388 */ /* 0x0001e20000004800 */
[----:B------:R-:W-:-:S02]  /*6a30*/  FMUL.FTZ R152, R161, R84 ;  /* 0x00000054a1987220 */ /* 0x000fc40000410000 */
[----:B------:R-:W-:Y:S02]  /*6a40*/  FFMA.FTZ R153, R188, R204, R153 ;  /* 0x000000ccbc997223 */ /* 0x000fe40000010099 */
[----:B------:R-:W-:Y:S02]  /*6a50*/  FMUL.FTZ R197, R25, R198 ;  /* 0x000000c619c57220 */ /* 0x000fe40000410000 */
[----:B------:R-:W-:Y:S02]  /*6a60*/  FMUL.FTZ R158, R203, R80 ;  /* 0x00000050cb9e7220 */ /* 0x000fe40000410000 */
[----:B------:R-:W-:Y:S01]  /*6a70*/  FFMA.FTZ R184, R140, -R223, R166 ;  /* 0x800000df8cb87223 */ /* 0x000fe200000100a6 */
[----:B0-----:R-:W-:Y:S01]  /*6a80*/  HADD2.F32 R199, -RZ, R4.H1_H1 ;  /* 0x30000004ffc77230 */ /* 0x001fe20000004100 */
[----:B------:R-:W-:Y:S01]  /*6a90*/  FMUL.FTZ R206, R185, R82 ;  /* 0x00000052b9ce7220 */ /* 0x000fe20000410000 */
[----:B------:R0:W-:Y:S01]  /*6aa0*/  STS [R22.X4+0x10b4], R197 ;  /* 0x0010b4c516007388 */ /* 0x0001e20000004800 */
[----:B------:R-:W-:-:S02]  /*6ab0*/  FFMA.FTZ R153, R186, R152, R153 ;  /* 0x00000098ba997223 */ /* 0x000fc40000010099 */
[----:B------:R-:W-:Y:S02]  /*6ac0*/  FMUL.FTZ R210, R181, R76 ;  /* 0x0000004cb5d27220 */ /* 0x000fe40000410000 */
[----:B------:R-:W-:Y:S02]  /*6ad0*/  FMUL.FTZ R156, R201, R78 ;  /* 0x0000004ec99c7220 */ /* 0x000fe40000410000 */
[----:B------:R-:W-:Y:S02]  /*6ae0*/  FFMA.FTZ R158, R143, -R158, R164 ;  /* 0x8000009e8f9e7223 */ /* 0x000fe400000100a4 */
[----:B------:R-:W-:Y:S01]  /*6af0*/  FMUL.FTZ R154, R159, R80 ;  /* 0x000000509f9a7220 */ /* 0x000fe20000410000 */
[----:B0-----:R-:W-:Y:S01]  /*6b00*/  HADD2.F32 R197, -RZ, R5.H0_H0 ;  /* 0x20000005ffc57230 */ /* 0x001fe20000004100 */
[----:B------:R-:W-:Y:S02]  /*6b10*/  FFMA.FTZ R153, R184, R206, R153 ;  /* 0x000000ceb8997223 */ /* 0x000fe40000010099 */
[----:B------:R-:W-:-:S02]  /*6b20*/  FMUL.FTZ R219, R199, R210 ;  /* 0x000000d2c7db7220 */ /* 0x000fc40000410000 */
[----:B------:R-:W-:Y:S02]  /*6b30*/  FMUL.FTZ R212, R179, R74 ;  /* 0x0000004ab3d47220 */ /* 0x000fe40000410000 */
[----:B------:R-:W-:Y:S01]  /*6b40*/  FMUL.FTZ R208, R183, R78 ;  /* 0x0000004eb7d07220 */ /* 0x000fe20000410000 */
[----:B------:R0:W-:Y:S01]  /*6b50*/  STS [R22.X4+0x10a4], R219 ;  /* 0x0010a4db16007388 */ /* 0x0001e20000004800 */
[----:B------:R-:W-:Y:S02]  /*6b60*/  FFMA.FTZ R156, R142, -R156, R63 ;  /* 0x8000009c8e9c7223 */ /* 0x000fe4000001003f */
[----:B------:R-:W-:Y:S02]  /*6b70*/  FFMA.FTZ R153, R158, R154, R153 ;  /* 0x0000009a9e997223 */ /* 0x000fe40000010099 */
[----:B------:R-:W-:Y:S02]  /*6b80*/  FMUL.FTZ R214, R199, R76 ;  /* 0x0000004cc7d67220 */ /* 0x000fe40000410000 */
[----:B------:R-:W-:-:S02]  /*6b90*/  FMUL.FTZ R227, R197, R212 ;  /* 0x000000d4c5e37220 */ /* 0x000fc40000410000 */
[----:B------:R-:W-:Y:S02]  /*6ba0*/  FMUL.FTZ R225, R201, R208 ;  /* 0x000000d0c9e17220 */ /* 0x000fe40000410000 */
[----:B------:R-:W-:Y:S01]  /*6bb0*/  FMUL.FTZ R223, R203, R154 ;  /* 0x0000009acbdf7220 */ /* 0x000fe20000410000 */
[----:B------:R1:W-:Y:S01]  /*6bc0*/  STS [R22.X4+0x10a8], R227 ;  /* 0x0010a8e316007388 */ /* 0x0003e20000004800 */
[----:B------:R-:W-:Y:S02]  /*6bd0*/  FMUL.FTZ R221, R205, R206 ;  /* 0x000000cecddd7220 */ /* 0x000fe40000410000 */
[----:B0-----:R-:W-:Y:S01]  /*6be0*/  FMUL.FTZ R219, R207, R152 ;  /* 0x00000098cfdb7220 */ /* 0x001fe20000410000 */
[----:B------:R0:W-:Y:S01]  /*6bf0*/  STS [R22.X4+0x10a0], R225 ;  /* 0x0010a0e116007388 */ /* 0x0001e20000004800 */
[----:B------:R-:W-:Y:S02]  /*6c00*/  FFMA.FTZ R153, R156, R208, R153 ;  /* 0x000000d09c997223 */ /* 0x000fe40000010099 */
[----:B------:R-:W-:Y:S01]  /*6c10*/  FFMA.FTZ R154, R145, -R214, R162 ;  /* 0x800000d6919a7223 */ /* 0x000fe200000100a2 */
[----:B------:R2:W-:Y:S01]  /*6c20*/  STS [R22.X4+0x109c], R223 ;  /* 0x00109cdf16007388 */ /* 0x0005e20000004800 */
[----:B------:R-:W-:-:S02]  /*6c30*/  FMUL.FTZ R229, R197, R74 ;  /* 0x0000004ac5e57220 */ /* 0x000fc40000410000 */
[----:B------:R-:W-:Y:S01]  /*6c40*/  FFMA.FTZ R210, R154, R210, R153 ;  /* 0x000000d29ad27223 */ /* 0x000fe20000010099 */
[----:B------:R3:W-:Y:S01]  /*6c50*/  STS [R22.X4+0x1098], R221 ;  /* 0x001098dd16007388 */ /* 0x0007e20000004800 */
[----:B-1----:R-:W-:Y:S02]  /*6c60*/  FMUL.FTZ R227, R209, R204 ;  /* 0x000000ccd1e37220 */ /* 0x002fe40000410000 */
[----:B0-----:R-:W-:Y:S01]  /*6c70*/  FMUL.FTZ R225, R211, R26 ;  /* 0x0000001ad3e17220 */ /* 0x001fe20000410000 */
[----:B------:R0:W-:Y:S01]  /*6c80*/  STS [R22.X4+0x1094], R219 ;  /* 0x001094db16007388 */ /* 0x0001e20000004800 */
[----:B------:R-:W-:Y:S02]  /*6c90*/  FFMA.FTZ R153, R144, -R229, R62 ;  /* 0x800000e590997223 */ /* 0x000fe4000001003e */
[----:B--2---:R-:W-:Y:S01]  /*6ca0*/  FMUL.FTZ R223, R213, R202 ;  /* 0x000000cad5df7220 */ /* 0x004fe20000410000 */
[----:B------:R1:W-:Y:S01]  /*6cb0*/  STS [R22.X4+0x1090], R227 ;  /* 0x001090e316007388 */ /* 0x0003e20000004800 */
[----:B------:R-:W-:-:S02]  /*6cc0*/  FMUL.FTZ R206, R191, R72 ;  /* 0x00000048bfce7220 */ /* 0x000fc40000410000 */
[----:B---3--:R-:W-:Y:S01]  /*6cd0*/  FMUL.FTZ R221, R215, R200 ;  /* 0x000000c8d7dd7220 */ /* 0x008fe20000410000 */
[----:B------:R2:W-:Y:S01]  /*6ce0*/  STS [R22.X4+0x108c], R225 ;  /* 0x00108ce116007388 */ /* 0x0005e20000004800 */
[----:B------:R-:W-:Y:S01]  /*6cf0*/  FFMA.FTZ R229, R153, R212, R210 ;  /* 0x000000d499e57223 */ /* 0x000fe200000100d2 */
[----:B------:R-:W-:Y:S01]  /*6d00*/  LEA.HI.SX32 R210, R247, R42, 0x1b ;  /* 0x0000002af7d27211 */ /* 0x000fe200078fdaff */
[----:B0-----:R-:W-:Y:S01]  /*6d10*/  FMUL.FTZ R219, R196, R17 ;  /* 0x00000011c4db7220 */ /* 0x001fe20000410000 */
[----:B------:R0:W-:Y:S01]  /*6d20*/  STS [R22.X4+0x1088], R223 ;  /* 0x001088df16007388 */ /* 0x0001e20000004800 */
[----:B------:R-:W-:Y:S01]  /*6d30*/  FMUL.FTZ R208, R187, R70 ;  /* 0x00000046bbd07220 */ /* 0x000fe20000410000 */
[----:B-1----:R-:W-:Y:S01]  /*6d40*/  IADD3 R227, R42, 0x80, RZ ;  /* 0x000000802ae37810 */ /* 0x002fe20007ffe0ff */
[----:B------:R-:W-:Y:S01]  /*6d50*/  FFMA.FTZ R152, R147, -R206, R182 ;  /* 0x800000ce93987223 */ /* 0x000fe200000100b6 */
[----:B------:R1:W-:Y:S01]  /*6d60*/  STS [R22.X4+0x1084], R221 ;  /* 0x001084dd16007388 */ /* 0x0003e20000004800 */
[----:B------:R-:W-:Y:S01]  /*6d70*/  FFMA.FTZ R26, R146, -R208, R167 ;  /* 0x800000d0921a7223 */ /* 0x000fe200000100a7 */
[----:B--2---:R-:W-:Y:S01]  /*6d80*/  IADD3 R225, R42, 0x40, RZ ;  /* 0x000000402ae17810 */ /* 0x004fe20007ffe0ff */
[----:B------:R-:W-:Y:S01]  /*6d90*/  FFMA.FTZ R229, R152, R16, R229 ;  /* 0x0000001098e57223 */ /* 0x000fe200000100e5 */
[----:B------:R2:W-:Y:S01]  /*6da0*/  STS [R22.X4+0x1080], R219 ;  /* 0x001080db16007388 */ /* 0x0005e20000004800 */
[----:B------:R-:W-:Y:S01]  /*6db0*/  FMUL.FTZ R16, R25, R68 ;  /* 0x0000004419107220 */ /* 0x000fe20000410000 */
[----:B0-----:R-:W-:Y:S01]  /*6dc0*/  IADD3 R223, R42, 0x180, RZ ;  /* 0x000001802adf7810 */ /* 0x001fe20007ffe0ff */
[----:B------:R-:W-:Y:S01]  /*6dd0*/  FFMA.FTZ R229, R26, R24, R229 ;  /* 0x000000181ae57223 */ /* 0x000fe200000100e5 */
[----:B------:R-:W-:Y:S01]  /*6de0*/  BAR.SYNC.DEFER_BLOCKING 0x0 ;  /* 0x0000000000007b1d */ /* 0x000fe20000010000 */
[----:B------:R-:W-:Y:S01]  /*6df0*/  FFMA.FTZ R24, R149, -R16, R180 ;  /* 0x8000001095187223 */ /* 0x000fe200000100b4 */
[----:B-1----:R-:W-:Y:S01]  /*6e00*/  IADD3 R221, R42, 0x1c0, RZ ;  /* 0x000001c02add7810 */ /* 0x002fe20007ffe0ff */
[----:B------:R-:W-:Y:S01]  /*6e10*/  FMUL.FTZ R204, R189, R66 ;  /* 0x00000042bdcc7220 */ /* 0x000fe20000410000 */
[----:B------:R-:W-:Y:S01]  /*6e20*/  LEA.HI.SX32 R208, R223, R42, 0x1b ;  /* 0x0000002adfd07211 */ /* 0x000fe200078fdaff */
[----:B------:R-:W-:Y:S01]  /*6e30*/  FFMA.FTZ R200, R24, R198, R229 ;  /* 0x000000c618c87223 */ /* 0x000fe200000100e5 */
[----:B--2---:R-:W-:Y:S01]  /*6e40*/  IADD3 R219, R42, 0x240, RZ ;  /* 0x000002402adb7810 */ /* 0x004fe20007ffe0ff */
[----:B------:R-:W-:Y:S01]  /*6e50*/  FFMA.FTZ R198, R148, -R204, R165 ;  /* 0x800000cc94c67223 */ /* 0x000fe200000100a5 */
[----:B------:R-:W-:Y:S01]  /*6e60*/  IADD3 R229, R42, 0xc0, RZ ;  /* 0x000000c02ae57810 */ /* 0x000fe20007ffe0ff */
[----:B------:R-:W-:Y:S01]  /*6e70*/  FMUL.FTZ R17, R91, R178 ;  /* 0x000000b25b117220 */ /* 0x000fe20000410000 */
[-C--:B------:R-:W-:Y:S01]  /*6e80*/  LEA.HI.SX32 R212, R221, R42.reuse, 0x1b ;  /* 0x0000002addd47211 */ /* 0x080fe200078fdaff */
[----:B------:R-:W-:Y:S01]  /*6e90*/  FFMA.FTZ R200, R198, R23, R200 ;  /* 0x00000017c6c87223 */ /* 0x000fe200000100c8 */
[----:B------:R-:W-:Y:S01]  /*6ea0*/  LEA.HI.SX32 R214, R219, R42, 0x1b ;  /* 0x0000002adbd67211 */ /* 0x000fe200078fdaff */
[----:B------:R-:W-:Y:S01]  /*6eb0*/  FMUL.FTZ R23, R89, R176 ;  /* 0x000000b059177220 */ /* 0x000fe20000410000 */
[----:B------:R-:W-:Y:S01]  /*6ec0*/  IADD3 R16, -R54, c[0x0][0x174], RZ ;  /* 0x00005d0036107a10 */ /* 0x000fe20007ffe1ff */
        /* <DEDUP_REMOVED lines=9> */
[-C--:B------:R-:W-:Y:S01]  /*6f60*/  LEA.HI.SX32 R206, R233, R42.reuse, 0x1b ;  /* 0x0000002ae9ce7211 */ /* 0x080fe200078fdaff */
[----:B------:R-:W0:Y:S01]  /*6f70*/  LDS R225, [R216.X4+0x1080] ;  /* 0x00108000d8e17984 */ /* 0x000e220000004800 */
[----:B------:R-:W-:Y:S01]  /*6f80*/  LEA.HI.SX32 R219, R237, R42, 0x1b ;  /* 0x0000002aeddb7211 */ /* 0x000fe200078fdaff */
[----:B------:R-:W-:Y:S01]  /*6f90*/  FMUL.FTZ R166, R79, R166 ;  /* 0x000000a64fa67220 */ /* 0x000fe20000410000 */
[-C--:B------:R-:W-:Y:S01]  /*6fa0*/  LEA.HI.SX32 R221, R241, R42.reuse, 0x1b ;  /* 0x0000002af1dd7211 */ /* 0x080fe200078fdaff */
[----:B------:R-:W1:Y:S01]  /*6fb0*/  LDS R227, [R176.X4+0x1180] ;  /* 0x00118000b0e37984 */ /* 0x000e620000004800 */
[----:B------:R-:W-:Y:S01]  /*6fc0*/  LEA.HI.SX32 R223, R245, R42, 0x1b ;  /* 0x0000002af5df7211 */ /* 0x000fe200078fdaff */
[----:B------:R-:W-:Y:S01]  /*6fd0*/  FMUL.FTZ R164, R77, R164 ;  /* 0x000000a44da47220 */ /* 0x000fe20000410000 */
[----:B------:R-:W-:Y:S01]  /*6fe0*/  LEA R16, R16, 0xfffffc00, 0xa ;  /* 0xfffffc0010107811 */ /* 0x000fe200078e50ff */
[----:B------:R-:W2:Y:S01]  /*6ff0*/  LDS R229, [R178.X4+0x1280] ;  /* 0x00128000b2e57984 */ /* 0x000ea20000004800 */
[----:B------:R-:W-:-:S02]  /*7000*/  FMUL.FTZ R182, R69, R182 ;  /* 0x000000b645b67220 */ /* 0x000fc40000410000 */
[----:B------:R-:W-:Y:S01]  /*7010*/  FMUL.FTZ R167, R67, R167 ;  /* 0x000000a743a77220 */ /* 0x000fe20000410000 */
[----:B------:R-:W3:Y:S01]  /*7020*/  LDS R231, [R202.X4+0x1380] ;  /* 0x00138000cae77984 */ /* 0x000ee20000004800 */
[----:B------:R-:W-:Y:S02]  /*7030*/  FMUL.FTZ R180, R65, R180 ;  /* 0x000000b441b47220 */ /* 0x000fe40000410000 */
[----:B------:R-:W-:Y:S01]  /*7040*/  FMUL.FTZ R165, R61, R165 ;  /* 0x000000a53da57220 */ /* 0x000fe20000410000 */
        /* <DEDUP_REMOVED lines=15> */
[----:B-----5:R-:W-:-:S03]  /*7140*/  IADD3 R63, -R16, c[0x0][0x168], -R42 ;  /* 0x00005a00103f7a10 */ /* 0x020fc60007ffe92a */
[----:B------:R0:W-:Y:S01]  /*7150*/  STS [R22.X4+0x2108], R174 ;  /* 0x002108ae16007388 */ /* 0x0001e20000004800 */
[----:B-1----:R-:W-:Y:S01]  /*7160*/  FMUL.FTZ R23, R71, R62 ;  /* 0x0000003e47177220 */ /* 0x002fe20000410000 */
[----:B------:R-:W-:Y:S01]  /*7170*/  ISETP.GE.AND P3, PT, R63, 0x1, PT ;  /* 0x000000013f00780c */ /* 0x000fe20003f66270 */
[----:B------:R-:W-:Y:S01]  /*7180*/  FMUL.FTZ R62, R160, R64 ;  /* 0x00000040a03e7220 */ /* 0x000fe20000410000 */
[----:B------:R1:W-:Y:S01]  /*7190*/  STS [R22.X4+0x210c], R172 ;  /* 0x00210cac16007388 */ /* 0x0003e20000004800 */
[----:B--2---:R-:W-:Y:S01]  /*71a0*/  FMUL.FTZ R17, R73, R162 ;  /* 0x000000a249117220 */ /* 0x004fe20000410000 */
[----:B------:R-:W-:Y:S01]  /*71b0*/  ISETP.GE.AND P0, PT, R63, 0x41, PT ;  /* 0x000000413f00780c */ /* 0x000fe20003f06270 */
[----:B------:R-:W-:Y:S01]  /*71c0*/  FFMA.FTZ R62, R150, -R62, R163 ;  /* 0x8000003e963e7223 */ /* 0x000fe200000100a3 */
[----:B------:R1:W-:Y:S01]  /*71d0*/  STS [R22.X4+0x2110], R170 ;  /* 0x002110aa16007388 */ /* 0x0003e20000004800 */
[----:B------:R-:W-:Y:S01]  /*71e0*/  FMUL.FTZ R163, R95, R163 ;  /* 0x000000a35fa37220 */ /* 0x000fe20000410000 */
[----:B------:R-:W-:-:S02]  /*71f0*/  ISETP.GE.AND P1, PT, R63, 0x81, PT ;  /* 0x000000813f00780c */ /* 0x000fc40003f26270 */
        /* <DEDUP_REMOVED lines=28> */
.L_x_4737:
[----:B01-34-:R-:W-:Y:S05]  /*73c0*/  BSYNC B0 ;  /* 0x0000000000007941 */ /* 0x01bfea0003800000 */
.L_x_4736:
[----:B------:R0:W1:Y:S01]  /*73d0*/  LDS R13, [R176.X4+0x2200] ;  /* 0x00220000b00d7984 */ /* 0x0000620000004800 */
[----:B------:R-:W-:Y:S01]  /*73e0*/  BSSY B0, `(.L_x_4738) ;  /* 0x0000004000007945 */ /* 0x000fe20003800000 */
[----:B------:R-:W-:Y:S05]  /*73f0*/  @!P0 BRA `(.L_x_4739) ;  /* 0x0000002000008947 */ /* 0x000fea0003800000 */
[----:B------:R2:W-:Y:S04]  /*7400*/  RED.E.ADD.F32.FTZ.RN.STRONG.GPU [R18.64+-0xf00], R227 ;  /* 0xfff100e31200798e */ /* 0x0005e8000c10e784 */
[----:B-1----:R2:W-:Y:S02]  /*7410*/  RED.E.ADD.F32.FTZ.RN.STRONG.GPU [R20.64+-0xf00], R13 ;  /* 0xfff1000d1400798e */ /* 0x0025e4000c10e784 */
.L_x_4739:
[----:B------:R-:W-:Y:S05]  /*7420*/  BSYNC B0 ;  /* 0x0000000000007941 */ /* 0x000fea0003800000 */
.L_x_4738:
[----:B-12---:R1:W2:Y:S01]  /*7430*/  LDS R13, [R178.X4+0x2300] ;  /* 0x00230000b20d7984 */ /* 0x0062a20000004800 */
[----:B------:R-:W-:Y:S01]  /*7440*/  BSSY B0, `(.L_x_4740) ;  /* 0x0000005000007945 */ /* 0x000fe20003800000 */
[----:B------:R-:W-:Y:S01]  /*7450*/  FMUL.FTZ R157, R62, R157 ;  /* 0x0000009d3e9d7220 */ /* 0x000fe20000410000 */
[----:B------:R-:W-:Y:S05]  /*7460*/  @!P1 BRA `(.L_x_4741) ;  /* 0x0000002000009947 */ /* 0x000fea0003800000 */
[----:B------:R3:W-:Y:S04]  /*7470*/  RED.E.ADD.F32.FTZ.RN.STRONG.GPU [R18.64+-0xe00], R229 ;  /* 0xfff200e51200798e */ /* 0x0007e8000c10e784 */
[----:B--2---:R3:W-:Y:S02]  /*7480*/  RED.E.ADD.F32.FTZ.RN.STRONG.GPU [R20.64+-0xe00], R13 ;  /* 0xfff2000d1400798e */ /* 0x0047e4000c10e784 */
.L_x_4741:
[----:B------:R-:W-:Y:S05]  /*7490*/  BSYNC B0 ;  /* 0x0000000000007941 */ /* 0x000fea0003800000 */
.L_x_4740:
[----:B--23--:R2:W3:Y:S01]  /*74a0*/  LDS R13, [R202.X4+0x2400] ;  /* 0x00240000ca0d7984 */ /* 0x00c4e20000004800 */
        /* <DEDUP_REMOVED lines=11> */
[----:B---3--:R2:W-:Y:S02]  /*7560*/  RED.E.ADD.F32.FTZ.RN.STRONG.GPU [R20.64+-0xd00], R13 ;  /* 0xfff3000d1400798e */ /* 0x0085e4000c10e784 */
.L_x_4743:
[----:B--2---:R-:W-:Y:S05]  /*7570*/  BSYNC B0 ;  /* 0x0000000000007941 */ /* 0x004fea0003800000 */
.L_x_4742:
[----:B---3--:R2:W3:Y:S01]  /*7580*/  LDS R13, [R204.X4+0x2500] ;  /* 0x00250000cc0d7984 */ /* 0x0084e20000004800 */
[----:B------:R-:W-:Y:S01]  /*7590*/  BSSY B0, `(.L_x_4744) ;  /* 0x0000004000007945 */ /* 0x000fe20003800000 */
[----:B------:R-:W-:Y:S05]  /*75a0*/  @!P1 BRA `(.L_x_4745) ;  /* 0x0000002000009947 */ /* 0x000fea0003800000 */
[----:B------:R4:W-:Y:S04]  /*75b0*/  RED.E.ADD.F32.FTZ.RN.STRONG.GPU [R18.64+-0xc00], R233 ;  /* 0xfff400e91200798e */ /* 0x0009e8000c10e784 */
[----:B---3--:R4:W-:Y:S02]  /*75c0*/  RED.E.ADD.F32.FTZ.RN.STRONG.GPU [R20.64+-0xc00], R13 ;  /* 0xfff4000d1400798e */ /* 0x0089e4000c10e784 */
.L_x_4745:
[----:B------:R-:W-:Y:S05]  /*75d0*/  BSYNC B0 ;  /* 0x0000000000007941 */ /* 0x000fea0003800000 */
.L_x_4744:
[----:B---34-:R3:W4:Y:S01]  /*75e0*/  LDS R13, [R206.X4+0x2600] ;  /* 0x00260000ce0d7984 */ /* 0x0187220000004800 */
[----:B------:R-:W-:Y:S01]  /*75f0*/  BSSY B0, `(.L_x_4746) ;  /* 0x0000004000007945 */ /* 0x000fe20003800000 */
[----:B------:R-:W-:Y:S05]  /*7600*/  @!P2 BRA `(.L_x_4747) ;  /* 0x000000200000a947 */ /* 0x000fea0003800000 */
[----:B------:R0:W-:Y:S04]  /*7610*/  RED.E.ADD.F32.FTZ.RN.STRONG.GPU [R18.64+-0xb00], R235 ;  /* 0xfff500eb1200798e */ /* 0x0001e8000c10e784 */
[----:B----4-:R0:W-:Y:S02]  /*7620*/  RED.E.ADD.F32.FTZ.RN.STRONG.GPU [R20.64+-0xb00], R13 ;  /* 0xfff5000d1400798e */ /* 0x0101e4000c10e784 */
.L_x_4747:
[----:B------:R-:W-:Y:S05]  /*7630*/  BSYNC B0 ;  /* 0x0000000000007941 */ /* 0x000fea0003800000 */
.L_x_4746:
[----:B0---4-:R0:W4:Y:S01]  /*7640*/  LDS R13, [R208.X4+0x2700] ;  /* 0x00270000d00d7984 */ /* 0x0111220000004800 */
[----:B------:R-:W-:Y:S01]  /*7650*/  BSSY B0, `(.L_x_4748) ;  /* 0x0000004000007945 */ /* 0x000fe20003800000 */
[----:B------:R-:W-:Y:S05]  /*7660*/  @!P3 BRA `(.L_x_4749) ;  /* 0x000000200000b947 */ /* 0x000fea0003800000 */
[----:B------:R0:W-:Y:S04]  /*7670*/  RED.E.ADD.F32.FTZ.RN.STRONG.GPU [R18.64+-0xa00], R237 ;  /* 0xfff600ed1200798e */ /* 0x0001e8000c10e784 */
[----:B----4-:R0:W-:Y:S02]  /*7680*/  RED.E.ADD.F32.FTZ.RN.STRONG.GPU [R20.64+-0xa00], R13 ;  /* 0xfff6000d1400798e */ /* 0x0101e4000c10e784 */
.L_x_4749:
[----:B------:R-:W-:Y:S05]  /*7690*/  BSYNC B0 ;  /* 0x0000000000007941 */ /* 0x000fea0003800000 */
.L_x_4748:
[----:B0---4-:R0:W4:Y:S01]  /*76a0*/  LDS R13, [R212.X4+0x2800] ;  /* 0x00280000d40d7984 */ /* 0x0111220000004800 */
[----:B------:R-:W-:Y:S01]  /*76b0*/  BSSY B0, `(.L_x_4750) ;  /* 0x0000004000007945 */ /* 0x000fe20003800000 */
[----:B------:R-:W-:Y:S05]  /*76c0*/  @!P4 BRA `(.L_x_4751) ;  /* 0x000000200000c947 */ /* 0x000fea0003800000 */
[----:B------:R0:W-:Y:S04]  /*76d0*/  RED.E.ADD.F32.FTZ.RN.STRONG.GPU [R18.64+-0x900], R239 ;  /* 0xfff700ef1200798e */ /* 0x0001e8000c10e784 */
[----:B----4-:R0:W-:Y:S02]  /*76e0*/  RED.E.ADD.F32.FTZ.RN.STRONG.GPU [R20.64+-0x900], R13 ;  /* 0xfff7000d1400798e */ /* 0x0101e4000c10e784 */
.L_x_4751:
[----:B------:R-:W-:Y:S05]  /*76f0*/  BSYNC B0 ;  /* 0x0000000000007941 */ /* 0x000fea0003800000 */
.L_x_4750:
[----:B0---4-:R0:W4:Y:S01]  /*7700*/  LDS R13, [R210.X4+0x2900] ;  /* 0x00290000d20d7984 */ /* 0x0111220000004800 */
[----:B------:R-:W-:Y:S01]  /*7710*/  BSSY B0, `(.L_x_4752) ;  /* 0x0000004000007945 */ /* 0x000fe20003800000 */
[----:B------:R-:W-:Y:S05]  /*7720*/  @!P5 BRA `(.L_x_4753) ;  /* 0x000000200000d947 */ /* 0x000fea0003800000 */
[----:B------:R0:W-:Y:S04]  /*7730*/  RED.E.ADD.F32.FTZ.RN.STRONG.GPU [R18.64+-0x800], R241 ;  /* 0xfff800f11200798e */ /* 0x0001e8000c10e784 */
[----:B----4-:R0:W-:Y:S02]  /*7740*/  RED.E.ADD.F32.FTZ.RN.STRONG.GPU [R20.64+-0x800], R13 ;  /* 0xfff8000d1400798e */ /* 0x0101e4000c10e784 */
.L_x_4753:
[----:B------:R-:W-:Y:S05]  /*7750*/  BSYNC B0 ;  /* 0x0000000000007941 */ /* 0x000fea0003800000 */
.L_x_4752:
[----:B0---4-:R0:W4:Y:S01]  /*7760*/  LDS R13, [R214.X4+0x2a00] ;  /* 0x002a0000d60d7984 */ /* 0x0111220000004800 */
        /* <DEDUP_REMOVED lines=8> */
[----:B0-----:R0:W-:Y:S04]  /*77f0*/  RED.E.ADD.F32.FTZ.RN.STRONG.GPU [R18.64+-0x700], R243 ;  /* 0xfff900f31200798e */ /* 0x0011e8000c10e784 */
[----:B----4-:R0:W-:Y:S02]  /*7800*/  RED.E.ADD.F32.FTZ.RN.STRONG.GPU [R20.64+-0x700], R13 ;  /* 0xfff9000d1400798e */ /* 0x0101e4000c10e784 */
.L_x_4755:
[----:B0-----:R-:W-:Y:S05]  /*7810*/  BSYNC B0 ;  /* 0x0000000000007941 */ /* 0x001fea0003800000 */
.L_x_4754:
[----:B----4-:R0:W4:Y:S01]  /*7820*/  LDS R13, [R218.X4+0x2b00] ;  /* 0x002b0000da0d7984 */ /* 0x0101220000004800 */
[----:B------:R-:W-:Y:S01]  /*7830*/  BSSY B0, `(.L_x_4756) ;  /* 0x0000004000007945 */ /* 0x000fe20003800000 */
[----:B------:R-:W-:Y:S05]  /*7840*/  @!P1 BRA `(.L_x_4757) ;  /* 0x0000002000009947 */ /* 0x000fea0003800000 */
[----:B------:R0:W-:Y:S04]  /*7850*/  RED.E.ADD.F32.FTZ.RN.STRONG.GPU [R18.64+-0x600], R245 ;  /* 0xfffa00f51200798e */ /* 0x0001e8000c10e784 */
[----:B----4-:R0:W-:Y:S02]  /*7860*/  RED.E.ADD.F32.FTZ.RN.STRONG.GPU [R20.64+-0x600], R13 ;  /* 0xfffa000d1400798e */ /* 0x0101e4000c10e784 */
.L_x_4757:
[----:B------:R-:W-:Y:S05]  /*7870*/  BSYNC B0 ;  /* 0x0000000000007941 */ /* 0x000fea0003800000 */
.L_x_4756:
[----:B------:R-:W0:Y:S01]  /*7880*/  LDS R219, [R219.X4+0x2c00] ;  /* 0x002c0000dbdb7984 */ /* 0x000e220000004800 */
[----:B------:R-:W-:Y:S01]  /*7890*/  BSSY B0, `(.L_x_4758) ;  /* 0x0000004000007945 */ /* 0x000fe20003800000 */
[----:B------:R-:W-:Y:S05]  /*78a0*/  @!P2 BRA `(.L_x_4759) ;  /* 0x000000200000a947 */ /* 0x000fea0003800000 */
[----:B------:R1:W-:Y:S04]  /*78b0*/  RED.E.ADD.F32.FTZ.RN.STRONG.GPU [R18.64+-0x500], R247 ;  /* 0xfffb00f71200798e */ /* 0x0003e8000c10e784 */
[----:B0-----:R1:W-:Y:S02]  /*78c0*/  RED.E.ADD.F32.FTZ.RN.STRONG.GPU [R20.64+-0x500], R219 ;  /* 0xfffb00db1400798e */ /* 0x0013e4000c10e784 */
.L_x_4759:
[----:B------:R-:W-:Y:S05]  /*78d0*/  BSYNC B0 ;  /* 0x0000000000007941 */ /* 0x000fea0003800000 */
.L_x_4758:
[----:B0---4-:R0:W4:Y:S01]  /*78e0*/  LDS R13, [R220.X4+0x2d00] ;  /* 0x002d0000dc0d7984 */ /* 0x0111220000004800 */
[----:B------:R-:W-:Y:S01]  /*78f0*/  BSSY B0, `(.L_x_4760) ;  /* 0x0000004000007945 */ /* 0x000fe20003800000 */
[----:B------:R-:W-:Y:S05]  /*7900*/  @!P3 BRA `(.L_x_4761) ;  /* 0x000000200000b947 */ /* 0x000fea0003800000 */
[----:B------:R0:W-:Y:S04]  /*7910*/  RED.E.ADD.F32.FTZ.RN.STRONG.GPU [R18.64+-0x400], R249 ;  /* 0xfffc00f91200798e */ /* 0x0001e8000c10e784 */
[----:B----4-:R0:W-:Y:S02]  /*7920*/  RED.E.ADD.F32.FTZ.RN.STRONG.GPU [R20.64+-0x400], R13 ;  /* 0xfffc000d1400798e */ /* 0x0101e4000c10e784 */
.L_x_4761:
[----:B------:R-:W-:Y:S05]  /*7930*/  BSYNC B0 ;  /* 0x0000000000007941 */ /* 0x000fea0003800000 */
.L_x_4760:
[----:B------:R-:W0:Y:S01]  /*7940*/  LDS R221, [R221.X4+0x2e00] ;  /* 0x002e0000dddd7984 */ /* 0x000e220000004800 */
[----:B------:R-:W-:Y:S01]  /*7950*/  BSSY B0, `(.L_x_4762) ;  /* 0x0000004000007945 */ /* 0x000fe20003800000 */
[----:B------:R-:W-:Y:S05]  /*7960*/  @!P4 BRA `(.L_x_4763) ;  /* 0x000000200000c947 */ /* 0x000fea0003800000 */
[----:B------:R1:W-:Y:S04]  /*7970*/  RED.E.ADD.F32.FTZ.RN.STRONG.GPU [R18.64+-0x300], R251 ;  /* 0xfffd00fb1200798e */ /* 0x0003e8000c10e784 */
[----:B0-----:R1:W-:Y:S02]  /*7980*/  RED.E.ADD.F32.FTZ.RN.STRONG.GPU [R20.64+-0x300], R221 ;  /* 0xfffd00dd1400798e */ /* 0x0013e4000c10e784 */
.L_x_4763:
[----:B------:R-:W-:Y:S05]  /*7990*/  BSYNC B0 ;  /* 0x0000000000007941 */ /* 0x000fea0003800000 */
.L_x_4762:
[----:B0---4-:R0:W4:Y:S01]  /*79a0*/  LDS R13, [R222.X4+0x2f00] ;  /* 0x002f0000de0d7984 */ /* 0x0111220000004800 */
[----:B------:R-:W-:Y:S01]  /*79b0*/  BSSY B0, `(.L_x_4764) ;  /* 0x0000004000007945 */ /* 0x000fe20003800000 */
[----:B------:R-:W-:Y:S05]  /*79c0*/  @!P5 BRA `(.L_x_4765) ;  /* 0x000000200000d947 */ /* 0x000fea0003800000 */
[----:B------:R0:W-:Y:S04]  /*79d0*/  RED.E.ADD.F32.FTZ.RN.STRONG.GPU [R18.64+-0x200], R224 ;  /* 0xfffe00e01200798e */ /* 0x0001e8000c10e784 */
[----:B----4-:R0:W-:Y:S02]  /*79e0*/  RED.E.ADD.F32.FTZ.RN.STRONG.GPU [R20.64+-0x200], R13 ;  /* 0xfffe000d1400798e */ /* 0x0101e4000c10e784 */
.L_x_4765:
[----:B------:R-:W-:Y:S05]  /*79f0*/  BSYNC B0 ;  /* 0x0000000000007941 */ /* 0x000fea0003800000 */
.L_x_4764:
[----:B------:R-:W0:Y:S01]  /*7a00*/  LDS R223, [R223.X4+0x3000] ;  /* 0x00300000dfdf7984 */ /* 0x000e220000004800 */
[----:B------:R-:W-:Y:S01]  /*7a10*/  BSSY B0, `(.L_x_4766) ;  /* 0x0000004000007945 */ /* 0x000fe20003800000 */
[----:B------:R-:W-:Y:S05]  /*7a20*/  @!P6 BRA `(.L_x_4767) ;  /* 0x000000200000e947 */ /* 0x000fea0003800000 */
[----:B------:R1:W-:Y:S04]  /*7a30*/  RED.E.ADD.F32.FTZ.RN.STRONG.GPU [R18.64+-0x100], R226 ;  /* 0xffff00e21200798e */ /* 0x0003e8000c10e784 */
[----:B0-----:R1:W-:Y:S02]  /*7a40*/  RED.E.ADD.F32.FTZ.RN.STRONG.GPU [R20.64+-0x100], R223 ;  /* 0xffff00df1400798e */ /* 0x0013e4000c10e784 */
.L_x_4767:
[----:B------:R-:W-:Y:S05]  /*7a50*/  BSYNC B0 ;  /* 0x0000000000007941 */ /* 0x000fea0003800000 */
.L_x_4766:
[----:B------:R-:W5:Y:S01]  /*7a60*/  SHFL.DOWN P0, R15, R200, 0x1, 0x1f ;  /* 0x08201f00c80f7f89 */ /* 0x000f620000000000 */
[----:B0---4-:R-:W-:Y:S01]  /*7a70*/  FMUL.FTZ R13, R130, R169 ;  /* 0x000000a9820d7220 */ /* 0x011fe20000410000 */
        /* <DEDUP_REMOVED lines=10> */
[----:B------:R-:W-:Y:S02]  /*7b20*/  FMUL.FTZ R13, R146, R175 ;  /* 0x000000af920d7220 */ /* 0x000fe40000410000 */
[----:B------:R-:W-:Y:S02]  /*7b30*/  FFMA.FTZ R25, R25, R12, R24 ;  /* 0x0000000c19197223 */ /* 0x000fe40000010018 */
[----:B------:R-:W-:Y:S02]  /*7b40*/  FMUL.FTZ R12, R130, R179 ;  /* 0x000000b3820c7220 */ /* 0x000fe40000410000 */
[----:B-----5:R-:W-:Y:S02]  /*7b50*/  @P0 FADD R15, R200, R15 ;  /* 0x0000000fc80f0221 */ /* 0x020fe40000000000 */
[----:B------:R-:W-:Y:S02]  /*7b60*/  FMUL.FTZ R175, R130, R175 ;  /* 0x000000af82af7220 */ /* 0x000fe40000410000 */
[----:B------:R-:W-:Y:S01]  /*7b70*/  FFMA.FTZ R96, R13, R70, R96 ;  /* 0x000000460d607223 */ /* 0x000fe20000010060 */
[----:B------:R-:W0:Y:S01]  /*7b80*/  SHFL.DOWN P0, R14, R15, 0x2, 0x1f ;  /* 0x08401f000f0e7f89 */ /* 0x000e220000000000 */
[----:B------:R-:W-:-:S02]  /*7b90*/  FMUL.FTZ R26, R26, R175 ;  /* 0x000000af1a1a7220 */ /* 0x000fc40000410000 */
[----:B------:R-:W-:Y:S02]  /*7ba0*/  FMUL.FTZ R171, R148, R171 ;  /* 0x000000ab94ab7220 */ /* 0x000fe40000410000 */
[----:B------:R-:W-:Y:S02]  /*7bb0*/  FFMA.FTZ R26, R187, R13, R26 ;  /* 0x0000000dbb1a7223 */ /* 0x000fe4000001001a */
        /* <DEDUP_REMOVED lines=9> */
[----:B0-----:R-:W-:-:S02]  /*7c50*/  @P0 FADD R14, R15, R14 ;  /* 0x0000000e0f0e0221 */ /* 0x001fc40000000000 */
[----:B------:R-:W-:-:S03]  /*7c60*/  FADD.FTZ R115, R26, R115 ;  /* 0x000000731a737221 */ /* 0x000fc60000010000 */
[----:B------:R-:W0:Y:S02]  /*7c70*/  SHFL.DOWN P0, R17, R14, 0x4, 0x1f ;  /* 0x08801f000e117f89 */ /* 0x000e240000000000 */
[----:B0-----:R-:W-:Y:S02]  /*7c80*/  @P0 FADD R17, R14, R17 ;  /* 0x000000110e110221 */ /* 0x001fe40000000000 */
[-C--:B------:R-:W-:Y:S02]  /*7c90*/  FMUL.FTZ R14, R147, R177.reuse ;  /* 0x000000b1930e7220 */ /* 0x080fe40000410000 */
[----:B------:R-:W-:Y:S01]  /*7ca0*/  FMUL.FTZ R177, R130, R177 ;  /* 0x000000b182b17220 */ /* 0x000fe20000410000 */
[----:B------:R-:W0:Y:S01]  /*7cb0*/  SHFL.DOWN P0, R16, R17, 0x8, 0x1f ;  /* 0x09001f0011107f89 */ /* 0x000e220000000000 */
[----:B------:R-:W-:Y:S02]  /*7cc0*/  FFMA.FTZ R101, R14, R72, R101 ;  /* 0x000000480e657223 */ /* 0x000fe40000010065 */
[----:B------:R-:W-:-:S04]  /*7cd0*/  FMUL.FTZ R177, R152, R177 ;  /* 0x000000b198b17220 */ /* 0x000fc80000410000 */
[----:B------:R-:W-:Y:S02]  /*7ce0*/  FFMA.FTZ R177, R191, R14, R177 ;  /* 0x0000000ebfb17223 */ /* 0x000fe400000100b1 */
[----:B------:R-:W-:Y:S02]  /*7cf0*/  FMUL.FTZ R14, R153, R12 ;  /* 0x0000000c990e7220 */ /* 0x000fe40000410000 */
[-C--:B------:R-:W-:Y:S02]  /*7d00*/  FMUL.FTZ R12, R145, R181.reuse ;  /* 0x000000b5910c7220 */ /* 0x080fe40000410000 */
[----:B------:R-:W-:Y:S02]  /*7d10*/  FMUL.FTZ R181, R130, R181 ;  /* 0x000000b582b57220 */ /* 0x000fe40000410000 */
[----:B------:R-:W-:Y:S02]  /*7d20*/  FFMA.FTZ R14, R197, R13, R14 ;  /* 0x0000000dc50e7223 */ /* 0x000fe4000001000e */
[----:B------:R-:W-:-:S02]  /*7d30*/  FMUL.FTZ R181, R154, R181 ;  /* 0x000000b59ab57220 */ /* 0x000fc40000410000 */
[----:B------:R-:W-:Y:S02]  /*7d40*/  FFMA.FTZ R103, R12, R76, R103 ;  /* 0x0000004c0c677223 */ /* 0x000fe40000010067 */
[----:B------:R-:W-:Y:S02]  /*7d50*/  FFMA.FTZ R181, R199, R12, R181 ;  /* 0x0000000cc7b57223 */ /* 0x000fe400000100b5 */
[----:B------:R-:W-:Y:S02]  /*7d60*/  FMUL.FTZ R13, R142, R183 ;  /* 0x000000b78e0d7220 */ /* 0x000fe40000410000 */
[----:B------:R-:W-:Y:S02]  /*7d70*/  FMUL.FTZ R12, R143, R159 ;  /* 0x0000009f8f0c7220 */ /* 0x000fe40000410000 */
[C---:B------:R-:W-:Y:S02]  /*7d80*/  FMUL.FTZ R183, R130.reuse, R183 ;  /* 0x000000b782b77220 */ /* 0x040fe40000410000 */
[----:B------:R-:W-:-:S02]  /*7d90*/  FMUL.FTZ R159, R130, R159 ;  /* 0x0000009f829f7220 */ /* 0x000fc40000410000 */
[----:B------:R-:W-:Y:S02]  /*7da0*/  FMUL.FTZ R156, R156, R183 ;  /* 0x000000b79c9c7220 */ /* 0x000fe40000410000 */
[----:B------:R-:W-:Y:S02]  /*7db0*/  FMUL.FTZ R159, R158, R159 ;  /* 0x0000009f9e9f7220 */ /* 0x000fe40000410000 */
[----:B0-----:R-:W-:Y:S01]  /*7dc0*/  @P0 FADD R16, R17, R16 ;  /* 0x0000001011100221 */ /* 0x001fe20000000000 */
[----:B------:R-:W-:Y:S01]  /*7dd0*/  ISETP.NE.AND P0, PT, R43, RZ, PT ;  /* 0x000000ff2b00720c */ /* 0x000fe20003f05270 */
[----:B------:R-:W-:Y:S02]  /*7de0*/  FFMA.FTZ R100, R13, R78, R100 ;  /* 0x0000004e0d647223 */ /* 0x000fe40000010064 */
[----:B------:R-:W-:Y:S01]  /*7df0*/  FFMA.FTZ R156, R201, R13, R156 ;  /* 0x0000000dc99c7223 */ /* 0x000fe2000001009c */
[----:B------:R-:W0:Y:S01]  /*7e00*/  SHFL.DOWN P1, R15, R16, 0x10, 0x1f ;  /* 0x0a001f00100f7f89 */ /* 0x000e220000020000 */
[----:B------:R-:W-:-:S02]  /*7e10*/  FFMA.FTZ R105, R12, R80, R105 ;  /* 0x000000500c697223 */ /* 0x000fc40000010069 */
[----:B------:R-:W-:Y:S02]  /*7e20*/  FFMA.FTZ R159, R203, R12, R159 ;  /* 0x0000000ccb9f7223 */ /* 0x000fe4000001009f */
[----:B------:R-:W-:Y:S02]  /*7e30*/  FMUL.FTZ R13, R140, R185 ;  /* 0x000000b98c0d7220 */ /* 0x000fe40000410000 */
[----:B------:R-:W-:Y:S02]  /*7e40*/  FMUL.FTZ R12, R141, R161 ;  /* 0x000000a18d0c7220 */ /* 0x000fe40000410000 */
[C---:B------:R-:W-:Y:S02]  /*7e50*/  FMUL.FTZ R185, R130.reuse, R185 ;  /* 0x000000b982b97220 */ /* 0x040fe40000410000 */
[----:B------:R-:W-:Y:S02]  /*7e60*/  FMUL.FTZ R161, R130, R161 ;  /* 0x000000a182a17220 */ /* 0x000fe40000410000 */
[----:B------:R-:W-:-:S02]  /*7e70*/  FMUL.FTZ R184, R184, R185 ;  /* 0x000000b9b8b87220 */ /* 0x000fc40000410000 */
[----:B------:R-:W-:Y:S02]  /*7e80*/  FMUL.FTZ R161, R186, R161 ;  /* 0x000000a1baa17220 */ /* 0x000fe40000410000 */
[----:B------:R-:W-:Y:S02]  /*7e90*/  FADD.FTZ R117, R14, R117 ;  /* 0x000000750e757221 */ /* 0x000fe40000010000 */
[----:B------:R-:W-:Y:S02]  /*7ea0*/  FFMA.FTZ R102, R13, R82, R102 ;  /* 0x000000520d667223 */ /* 0x000fe40000010066 */
[----:B------:R-:W-:Y:S02]  /*7eb0*/  FFMA.FTZ R184, R205, R13, R184 ;  /* 0x0000000dcdb87223 */ /* 0x000fe400000100b8 */
[----:B------:R-:W-:Y:S02]  /*7ec0*/  FFMA.FTZ R107, R12, R84, R107 ;  /* 0x000000540c6b7223 */ /* 0x000fe4000001006b */
[----:B------:R-:W-:-:S02]  /*7ed0*/  FFMA.FTZ R14, R207, R12, R161 ;  /* 0x0000000ccf0e7223 */ /* 0x000fc400000100a1 */
[----:B------:R-:W-:Y:S02]  /*7ee0*/  FMUL.FTZ R13, R138, R155 ;  /* 0x0000009b8a0d7220 */ /* 0x000fe40000410000 */
[----:B------:R-:W-:Y:S02]  /*7ef0*/  FMUL.FTZ R12, R139, R193 ;  /* 0x000000c18b0c7220 */ /* 0x000fe40000410000 */
[C---:B------:R-:W-:Y:S02]  /*7f00*/  FMUL.FTZ R155, R130.reuse, R155 ;  /* 0x0000009b829b7220 */ /* 0x040fe40000410000 */
[----:B------:R-:W-:Y:S02]  /*7f10*/  FMUL.FTZ R193, R130, R193 ;  /* 0x000000c182c17220 */ /* 0x000fe40000410000 */
[----:B------:R-:W-:Y:S02]  /*7f20*/  FMUL.FTZ R188, R188, R155 ;  /* 0x0000009bbcbc7220 */ /* 0x000fe40000410000 */
[----:B------:R-:W-:-:S02]  /*7f30*/  FMUL.FTZ R193, R190, R193 ;  /* 0x000000c1bec17220 */ /* 0x000fc40000410000 */
[----:B------:R-:W-:Y:S02]  /*7f40*/  FADD.FTZ R127, R14, R127 ;  /* 0x0000007f0e7f7221 */ /* 0x000fe40000010000 */
[----:B------:R-:W-:Y:S02]  /*7f50*/  FFMA.FTZ R104, R13, R86, R104 ;  /* 0x000000560d687223 */ /* 0x000fe40000010068 */
[----:B------:R-:W-:Y:S02]  /*7f60*/  FFMA.FTZ R209, R209, R13, R188 ;  /* 0x0000000dd1d17223 */ /* 0x000fe400000100bc */
[----:B------:R-:W-:Y:S02]  /*7f70*/  FFMA.FTZ R109, R12, R88, R109 ;  /* 0x000000580c6d7223 */ /* 0x000fe4000001006d */
[----:B------:R-:W-:Y:S02]  /*7f80*/  FFMA.FTZ R14, R211, R12, R193 ;  /* 0x0000000cd30e7223 */ /* 0x000fe400000100c1 */
[----:B------:R-:W-:-:S02]  /*7f90*/  FMUL.FTZ R13, R136, R151 ;  /* 0x00000097880d7220 */ /* 0x000fc40000410000 */
[----:B------:R-:W-:Y:S02]  /*7fa0*/  FMUL.FTZ R12, R137, R27 ;  /* 0x0000001b890c7220 */ /* 0x000fe40000410000 */
[C---:B------:R-:W-:Y:S02]  /*7fb0*/  FMUL.FTZ R151, R130.reuse, R151 ;  /* 0x0000009782977220 */ /* 0x040fe40000410000 */
[C---:B------:R-:W-:Y:S02]  /*7fc0*/  FMUL.FTZ R27, R130.reuse, R27 ;  /* 0x0000001b821b7220 */ /* 0x040fe40000410000 */
[----:B------:R-:W-:Y:S02]  /*7fd0*/  FMUL.FTZ R130, R130, R217 ;  /* 0x000000d982827220 */ /* 0x000fe40000410000 */
[----:B0-----:R-:W-:Y:S02]  /*7fe0*/  @P1 FADD R15, R16, R15 ;  /* 0x0000000f100f1221 */ /* 0x001fe40000000000 */
[----:B------:R-:W-:-:S02]  /*7ff0*/  FMUL.FTZ R192, R192, R151 ;  /* 0x00000097c0c07220 */ /* 0x000fc40000410000 */
[----:B------:R-:W-:Y:S01]  /*8000*/  FMUL.FTZ R217, R134, R217 ;  /* 0x000000d986d97220 */ /* 0x000fe20000410000 */
[----:B------:R0:W-:Y:S01]  /*8010*/  @!P0 STS [R55.X4+0x3184], R15 ;  /* 0x0031840f37008388 */ /* 0x0001e20000004800 */
[----:B------:R-:W-:Y:S02]  /*8020*/  FMUL.FTZ R27, R194, R27 ;  /* 0x0000001bc21b7220 */ /* 0x000fe40000410000 */
        /* <DEDUP_REMOVED lines=16> */
[----:B------:R-:W-:Y:S01]  /*8130*/  FADD.FTZ R120, R13, R120 ;  /* 0x000000780d787221 */ /* 0x000fe20000010000 */
[----:B------:R-:W-:Y:S06]  /*8140*/  BAR.SYNC.DEFER_BLOCKING 0x0 ;  /* 0x0000000000007b1d */ /* 0x000fec0000010000 */
[----:B------:R-:W-:Y:S05]  /*8150*/  @P2 BRA `(.L_x_4769) ;  /* 0x0000007000002947 */ /* 0x000fea0003800000 */
[----:B0-----:R-:W-:Y:S01]  /*8160*/  ISETP.NE.AND P0, PT, R58, c[0x0][0x174], PT ;  /* 0x00005d003a007a0c */ /* 0x001fe20003f05270 */
[----:B------:R-:W0:Y:S01]  /*8170*/  LDS R12, [0x3188] ;  /* 0x00318800ff0c7984 */ /* 0x000e220000000800 */
[----:B------:R-:W-:-:S11]  /*8180*/  SHF.L.U32 R16, R135, 0x2, RZ ;  /* 0x0000000287107819 */ /* 0x000fd600000006ff */
[----:B------:R-:W4:Y:S01]  /*8190*/  @P0 LDS R14, [R16+0x46c0] ;  /* 0x0046c000100e0984 */ /* 0x000f220000000800 */
[----:B0-----:R-:W-:-:S04]  /*81a0*/  FADD.FTZ R15, R15, R12 ;  /* 0x0000000c0f0f7221 */ /* 0x001fc80000010000 */
[----:B----4-:R-:W-:-:S05]  /*81b0*/  @P0 FADD.FTZ R15, R15, R14 ;  /* 0x0000000e0f0f0221 */ /* 0x010fca0000010000 */
[----:B------:R0:W-:Y:S02]  /*81c0*/  STS [R16+0x46c0], R15 ;  /* 0x0046c00f10007388 */ /* 0x0001e40000000800 */
.L_x_4769:
[----:B0-----:R-:W-:Y:S05]  /*81d0*/  BSYNC B0 ;  /* 0x0000000000007941 */ /* 0x001fea0003800000 */
.L_x_4768:
[----:B------:R-:W-:Y:S02]  /*81e0*/  IADD3 R135, R135, 0x1, RZ ;  /* 0x0000000187877810 */ /* 0x000fe40007ffe0ff */
[----:B------:R-:W-:Y:S02]  /*81f0*/  IADD3 R132, P1, R132, 0x1, RZ ;  /* 0x0000000184847810 */ /* 0x000fe40007f3e0ff */
[----:B------:R-:W-:Y:S02]  /*8200*/  ISETP.GE.AND P0, PT, R135, c[0x0][0x16c], PT ;  /* 0x00005b0087007a0c */ /* 0x000fe40003f06270 */
[----:B------:R-:W-:-:S11]  /*8210*/  IADD3.X R131, RZ, R131, RZ, P1, !PT ;  /* 0x00000083ff837210 */ /* 0x000fd60000ffe4ff */
[----:B-123--:R-:W-:Y:S01]  /*8220*/  @P0 CALL.REL.NOINC `(.L_x_4722) ;  /* 0x0000001000000944 */ /* 0x00efe20003c00000 */
[----:B------:R-:W-:Y:S05]  /*8230*/  BRA `(.L_x_4770) ;  /* 0xffffc6a000007947 */ /* 0x000fea000383ffff */
.L_x_4722:
[----:B------:R-:W-:Y:S06]  /*8240*/  BAR.SYNC.DEFER_BLOCKING 0x0 ;  /* 0x0000000000007b1d */ /* 0x000fec0000010000 */
[----:B------:R-:W2:Y:S04]  /*8250*/  LDG.E.128 R4, [R34.64] ;  /* 0x0000000422047981 */ /* 0x000ea8000c1e1d00 */
[----:B------:R-:W3:Y:S01]  /*8260*/  LDG.E.128 R8, [R34.64+0x200] ;  /* 0x0002000422087981 */ /* 0x000ee2000c1e1d00 */
[----:B0-----:R-:W-:Y:S01]  /*8270*/  IMAD R23, R37, c[0x0][0x2e0], RZ ;  /* 0x0000b80025177a24 */ /* 0x001fe200078e02ff */
[----:B------:R-:W-:-:S03]  /*8280*/  IADD3 R54, R54, 0x1, RZ ;  /* 0x0000000136367810 */ /* 0x000fc60007ffe0ff */
[----:B------:R-:W-:Y:S01]  /*8290*/  IMAD R23, R0, c[0x0][0x2e4], R23 ;  /* 0x0000b90000177a24 */ /* 0x000fe200078e0217 */
[----:B--2---:R-:W-:Y:S04]  /*82a0*/  STS.128 [R57], R4 ;  /* 0x0000000439007388 */ /* 0x004fe80000000c00 */
[----:B---3--:R-:W-:Y:S01]  /*82b0*/  STS.128 [R57+0x200], R8 ;  /* 0x0002000839007388 */ /* 0x008fe20000000c00 */
[----:B------:R-:W-:-:S06]  /*82c0*/  NOP ;  /* 0x0000000000007918 */ /* 0x000fcc0000000000 */
[----:B------:R-:W0:Y:S04]  /*82d0*/  LDS.128 R12, [R60] ;  /* 0x000000003c0c7984 */ /* 0x000e280000000c00 */
[----:B------:R-:W1:Y:S01]  /*82e0*/  LDS.128 R4, [R60+0x10] ;  /* 0x000010003c047984 */ /* 0x000e620000000c00 */
        /* <DEDUP_REMOVED lines=8> */
[----:B------:R-:W-:Y:S01]  /*8370*/  FADD.FTZ R17, R17, R38 ;  /* 0x0000002611117221 */ /* 0x000fe20000010000 */
[----:B------:R-:W-:Y:S01]  /*8380*/  FSETP.GTU.FTZ.AND P2, PT, R16, 20, PT ;  /* 0x41a000001000780b */ /* 0x000fe20003f5c000 */
[----:B------:R-:W-:Y:S01]  /*8390*/  IMAD R12, R128, c[0x0][0x2d8], RZ ;  /* 0x0000b600800c7a24 */ /* 0x000fe200078e02ff */
[----:B------:R-:W-:Y:S02]  /*83a0*/  FSETP.GTU.FTZ.AND P0, PT, R19, 20, PT ;  /* 0x41a000001300780b */ /* 0x000fe40003f1c000 */
[----:B------:R-:W-:Y:S01]  /*83b0*/  FSETP.GTU.FTZ.AND P1, PT, R17, 20, PT ;  /* 0x41a000001100780b */ /* 0x000fe20003f3c000 */
[----:B------:R-:W-:Y:S01]  /*83c0*/  IMAD R21, R39, c[0x0][0x2dc], R12 ;  /* 0x0000b70027157a24 */ /* 0x000fe200078e020c */
[----:B------:R-:W-:-:S07]  /*83d0*/  FSETP.GTU.FTZ.AND P4, PT, R9, 20, PT ;  /* 0x41a000000900780b */ /* 0x000fce0003f9c000 */
[----:B------:R-:W-:Y:S02]  /*83e0*/  @!P2 FMUL.FTZ R8, R16, -1.4426950216293334961 ;  /* 0xbfb8aa3b1008a820 */ /* 0x000fe40000410000 */
[----:B------:R-:W-:Y:S01]  /*83f0*/  @!P0 FMUL.FTZ R13, R19, -1.4426950216293334961 ;  /* 0xbfb8aa3b130d8820 */ /* 0x000fe20000410000 */
[--C-:B------:R-:W-:Y:S01]  /*8400*/  HADD2.F32 R19, -RZ, R14.reuse.H0_H0 ;  /* 0x2000000eff137230 */ /* 0x100fe20000004100 */
[----:B------:R-:W-:Y:S01]  /*8410*/  @!P1 FMUL.FTZ R11, R17, -1.4426950216293334961 ;  /* 0xbfb8aa3b110b9820 */ /* 0x000fe20000410000 */
[----:B------:R0:W2:Y:S01]  /*8420*/  @!P2 MUFU.EX2 R10, R8 ;  /* 0x00000008000aa308 */ /* 0x0000a20000000800 */
[----:B------:R-:W-:Y:S02]  /*8430*/  @!P4 FMUL.FTZ R17, R9, -1.4426950216293334961 ;  /* 0xbfb8aa3b0911c820 */ /* 0x000fe40000410000 */
[----:B------:R-:W-:Y:S01]  /*8440*/  FADD.FTZ R18, R19, R38 ;  /* 0x0000002613127221 */ /* 0x000fe20000010000 */
[----:B------:R-:W-:-:S04]  /*8450*/  HADD2.F32 R19, -RZ, R14.H1_H1 ;  /* 0x3000000eff137230 */ /* 0x000fc80000004100 */
[----:B------:R-:W3:Y:S01]  /*8460*/  @!P1 MUFU.EX2 R11, R11 ;  /* 0x0000000b000b9308 */ /* 0x000ee20000000800 */
[----:B0-----:R-:W-:Y:S01]  /*8470*/  IMAD.WIDE.U32 R8, R39, c[0x0][0x2d8], R2 ;  /* 0x0000b60027087a25 */ /* 0x001fe200078e0002 */
[----:B------:R-:W-:-:S03]  /*8480*/  FSETP.GTU.FTZ.AND P6, PT, R18, 20, PT ;  /* 0x41a000001200780b */ /* 0x000fc60003fdc000 */
        /* <DEDUP_REMOVED lines=11> */
[----:B------:R1:W3:Y:S01]  /*8540*/  @!P1 MUFU.RCP R14, R13 ;  /* 0x0000000d000e9308 */ /* 0x0002e20000001000 */
[----:B------:R-:W-:Y:S01]  /*8550*/  IADD3 R23, R11, R23, RZ ;  /* 0x000000170b177210 */ /* 0x000fe20007ffe0ff */
[----:B--2---:R-:W-:Y:S01]  /*8560*/  FADD.FTZ R12, R9, R38 ;  /* 0x00000026090c7221 */ /* 0x004fe20000010000 */
[----:B------:R-:W-:Y:S01]  /*8570*/  LEA R8, P3, R10, c[0x0][0x330], 0x1 ;  /* 0x0000cc000a087a11 */ /* 0x000fe200078608ff */
[----:B0-----:R-:W-:-:S02]  /*8580*/  @!P0 FADD.FTZ R16, R16, 1 ;  /* 0x3f80000010108421 */ /* 0x001fc40000010000 */
[----:B------:R-:W-:Y:S01]  /*8590*/  @!P6 FMUL.FTZ R11, R18, -1.4426950216293334961 ;  /* 0xbfb8aa3b120be820 */ /* 0x000fe20000410000 */
[----:B------:R-:W-:Y:S01]  /*85a0*/  LEA.HI.X R9, R10, c[0x0][0x334], R23, 0x1, P3 ;  /* 0x0000cd000a097a11 */ /* 0x000fe200018f0c17 */
[--C-:B------:R-:W-:Y:S01]  /*85b0*/  FADD.FTZ R18, R15, R38.reuse ;  /* 0x000000260f127221 */ /* 0x100fe20000010000 */
[--C-:B-1----:R-:W-:Y:S01]  /*85c0*/  HADD2.F32 R13, -RZ, R4.reuse.H0_H0 ;  /* 0x20000004ff0d7230 */ /* 0x102fe20000004100 */
[----:B------:R-:W-:Y:S01]  /*85d0*/  FSETP.GTU.FTZ.AND P3, PT, R12, 20, PT ;  /* 0x41a000000c00780b */ /* 0x000fe20003f7c000 */
[----:B------:R-:W0:Y:S01]  /*85e0*/  @!P0 MUFU.RCP R19, R16 ;  /* 0x0000001000138308 */ /* 0x000e220000001000 */
[----:B----4-:R-:W-:Y:S01]  /*85f0*/  @!P2 FMUL.FTZ R120, R120, R21 ;  /* 0x000000157878a220 */ /* 0x010fe20000410000 */
[----:B------:R-:W-:Y:S01]  /*8600*/  FSETP.GTU.FTZ.AND P2, PT, R18, 20, PT ;  /* 0x41a000001200780b */ /* 0x000fe20003f5c000 */
[----:B------:R-:W-:Y:S01]  /*8610*/  @!P5 FMUL.FTZ R10, R20, -1.4426950216293334961 ;  /* 0xbfb8aa3b140ad820 */ /* 0x000fe20000410000 */
[----:B------:R-:W-:Y:S01]  /*8620*/  HADD2.F32 R15, -RZ, R4.H1_H1 ;  /* 0x30000004ff0f7230 */ /* 0x000fe20000004100 */
[----:B------:R-:W-:-:S02]  /*8630*/  FADD.FTZ R13, R13, R38 ;  /* 0x000000260d0d7221 */ /* 0x000fc40000010000 */
[----:B---3--:R-:W-:Y:S01]  /*8640*/  @!P1 FMUL.FTZ R123, R123, R14 ;  /* 0x0000000e7b7b9220 */ /* 0x008fe20000410000 */
[----:B------:R-:W1:Y:S01]  /*8650*/  @!P6 MUFU.EX2 R11, R11 ;  /* 0x0000000b000be308 */ /* 0x000e620000000800 */
[----:B------:R-:W-:Y:S01]  /*8660*/  FADD.FTZ R15, R15, R38 ;  /* 0x000000260f0f7221 */ /* 0x000fe20000010000 */
[----:B------:R-:W-:Y:S01]  /*8670*/  FSETP.GTU.FTZ.AND P1, PT, R13, 20, PT ;  /* 0x41a000000d00780b */ /* 0x000fe20003f3c000 */
[----:B------:R-:W-:-:S04]  /*8680*/  IMAD.WIDE R8, R56, 0x10, R8 ;  /* 0x0000001038087825 */ /* 0x000fc800078e0208 */
[----:B------:R-:W-:Y:S01]  /*8690*/  @!P3 FMUL.FTZ R4, R12, -1.4426950216293334961 ;  /* 0xbfb8aa3b0c04b820 */ /* 0x000fe20000410000 */
[----:B------:R-:W2:Y:S01]  /*86a0*/  @!P4 MUFU.EX2 R17, R17 ;  /* 0x000000110011c308 */ /* 0x000ea20000000800 */
[----:B0-----:R-:W-:Y:S01]  /*86b0*/  @!P0 FMUL.FTZ R122, R122, R19 ;  /* 0x000000137a7a8220 */ /* 0x001fe20000410000 */
[----:B------:R-:W-:Y:S01]  /*86c0*/  FSETP.GTU.FTZ.AND P0, PT, R15, 20, PT ;  /* 0x41a000000f00780b */ /* 0x000fe20003f1c000 */
[----:B------:R-:W-:-:S04]  /*86d0*/  @!P2 FMUL.FTZ R12, R18, -1.4426950216293334961 ;  /* 0xbfb8aa3b120ca820 */ /* 0x000fc80000410000 */
[----:B------:R-:W-:Y:S01]  /*86e0*/  @!P1 FMUL.FTZ R13, R13, -1.4426950216293334961 ;  /* 0xbfb8aa3b0d0d9820 */ /* 0x000fe20000410000 */
[----:B------:R-:W0:Y:S01]  /*86f0*/  @!P5 MUFU.EX2 R10, R10 ;  /* 0x0000000a000ad308 */ /* 0x000e220000000800 */
[----:B-1----:R-:W-:-:S06]  /*8700*/  @!P6 FADD.FTZ R11, R11, 1 ;  /* 0x3f8000000b0be421 */ /* 0x002fcc0000010000 */
[----:B------:R-:W-:Y:S01]  /*8710*/  @!P0 FMUL.FTZ R14, R15, -1.4426950216293334961 ;  /* 0xbfb8aa3b0f0e8820 */ /* 0x000fe20000410000 */
[----:B------:R-:W1:Y:S01]  /*8720*/  @!P3 MUFU.EX2 R4, R4 ;  /* 0x000000040004b308 */ /* 0x000e620000000800 */
[----:B--2---:R-:W-:Y:S01]  /*8730*/  @!P4 FADD.FTZ R17, R17, 1 ;  /* 0x3f8000001111c421 */ /* 0x004fe20000010000 */
[--C-:B------:R-:W-:Y:S02]  /*8740*/  HADD2.F32 R15, -RZ, R5.reuse.H0_H0 ;  /* 0x20000005ff0f7230 */ /* 0x100fe40000004100 */
[----:B------:R-:W-:-:S03]  /*8750*/  HADD2.F32 R5, -RZ, R5.H1_H1 ;  /* 0x30000005ff057230 */ /* 0x000fc60000004100 */
[----:B------:R-:W-:Y:S01]  /*8760*/  FADD.FTZ R19, R15, R38 ;  /* 0x000000260f137221 */ /* 0x000fe20000010000 */
[----:B------:R-:W2:Y:S01]  /*8770*/  @!P2 MUFU.EX2 R12, R12 ;  /* 0x0000000c000ca308 */ /* 0x000ea20000000800 */
[----:B0-----:R-:W-:-:S07]  /*8780*/  @!P5 FADD.FTZ R10, R10, 1 ;  /* 0x3f8000000a0ad421 */ /* 0x001fce0000010000 */
[----:B------:R-:W0:Y:S01]  /*8790*/  @!P1 MUFU.EX2 R13, R13 ;  /* 0x0000000d000d9308 */ /* 0x000e220000000800 */
[----:B-1----:R-:W-:-:S07]  /*87a0*/  @!P3 FADD.FTZ R4, R4, 1 ;  /* 0x3f8000000404b421 */ /* 0x002fce0000010000 */
[----:B------:R1:W3:Y:S01]  /*87b0*/  @!P4 MUFU.RCP R16, R17 ;  /* 0x000000110010c308 */ /* 0x0002e20000001000 */
[----:B--2---:R-:W-:-:S07]  /*87c0*/  @!P2 FADD.FTZ R12, R12, 1 ;  /* 0x3f8000000c0ca421 */ /* 0x004fce0000010000 */
[----:B------:R-:W2:Y:S01]  /*87d0*/  @!P6 MUFU.RCP R11, R11 ;  /* 0x0000000b000be308 */ /* 0x000ea20000001000 */
[----:B-1----:R-:W-:Y:S01]  /*87e0*/  FADD.FTZ R17, R5, R38 ;  /* 0x0000002605117221 */ /* 0x002fe20000010000 */
[----:B------:R-:W-:Y:S01]  /*87f0*/  HADD2.F32 R5, -RZ, R6.H0_H0 ;  /* 0x20000006ff057230 */ /* 0x000fe20000004100 */
[----:B0-----:R-:W-:-:S04]  /*8800*/  @!P1 FADD.FTZ R13, R13, 1 ;  /* 0x3f8000000d0d9421 */ /* 0x001fc80000010000 */
[----:B------:R-:W-:Y:S01]  /*8810*/  FADD.FTZ R20, R5, R38 ;  /* 0x0000002605147221 */ /* 0x000fe20000010000 */
[----:B------:R-:W0:Y:S01]  /*8820*/  @!P5 MUFU.RCP R10, R10 ;  /* 0x0000000a000ad308 */ /* 0x000e220000001000 */
[----:B---3--:R-:W-:Y:S01]  /*8830*/  @!P4 FMUL.FTZ R125, R125, R16 ;  /* 0x000000107d7dc220 */ /* 0x008fe20000410000 */
[----:B------:R-:W-:Y:S01]  /*8840*/  HADD2.F32 R5, -RZ, R6.H1_H1 ;  /* 0x30000006ff057230 */ /* 0x000fe20000004100 */
[----:B------:R-:W-:-:S05]  /*8850*/  FSETP.GTU.FTZ.AND P4, PT, R19, 20, PT ;  /* 0x41a000001300780b */ /* 0x000fca0003f9c000 */
[----:B------:R1:W3:Y:S01]  /*8860*/  @!P3 MUFU.RCP R18, R4 ;  /* 0x000000040012b308 */ /* 0x0002e20000001000 */
[----:B--2---:R-:W-:Y:S01]  /*8870*/  @!P6 FMUL.FTZ R124, R124, R11 ;  /* 0x0000000b7c7ce220 */ /* 0x004fe20000410000 */
[----:B------:R-:W-:Y:S01]  /*8880*/  FSETP.GTU.FTZ.AND P6, PT, R17, 20, PT ;  /* 0x41a000001100780b */ /* 0x000fe20003fdc000 */
[--C-:B------:R-:W-:Y:S02]  /*8890*/  HADD2.F32 R11, -RZ, R7.reuse.H0_H0 ;  /* 0x20000007ff0b7230 */ /* 0x100fe40000004100 */
[----:B------:R-:W-:-:S03]  /*88a0*/  HADD2.F32 R7, -RZ, R7.H1_H1 ;  /* 0x30000007ff077230 */ /* 0x000fc60000004100 */
[----:B------:R-:W2:Y:S01]  /*88b0*/  @!P2 MUFU.RCP R15, R12 ;  /* 0x0000000c000fa308 */ /* 0x000ea20000001000 */
[----:B0-----:R-:W-:Y:S01]  /*88c0*/  @!P5 FMUL.FTZ R127, R127, R10 ;  /* 0x0000000a7f7fd220 */ /* 0x001fe20000410000 */
[----:B------:R-:W-:Y:S01]  /*88d0*/  FSETP.GTU.FTZ.AND P5, PT, R20, 20, PT ;  /* 0x41a000001400780b */ /* 0x000fe20003fbc000 */
[--C-:B------:R-:W-:Y:S02]  /*88e0*/  FADD.FTZ R10, R5, R38.reuse ;  /* 0x00000026050a7221 */ /* 0x100fe40000010000 */
[----:B-1----:R-:W-:Y:S02]  /*88f0*/  @!P4 FMUL.FTZ R4, R19, -1.4426950216293334961 ;  /* 0xbfb8aa3b1304c820 */ /* 0x002fe40000410000 */
[----:B------:R-:W-:Y:S01]  /*8900*/  @!P6 FMUL.FTZ R5, R17, -1.4426950216293334961 ;  /* 0xbfb8aa3b1105e820 */ /* 0x000fe20000410000 */
[----:B------:R-:W0:Y:S01]  /*8910*/  @!P1 MUFU.RCP R16, R13 ;  /* 0x0000000d00109308 */ /* 0x000e220000001000 */
[----:B---3--:R-:W-:Y:S01]  /*8920*/  @!P3 FMUL.FTZ R121, R121, R18 ;  /* 0x000000127979b220 */ /* 0x008fe20000410000 */
[----:B------:R-:W-:Y:S01]  /*8930*/  FSETP.GTU.FTZ.AND P3, PT, R10, 20, PT ;  /* 0x41a000000a00780b */ /* 0x000fe20003f7c000 */
[----:B------:R-:W-:-:S04]  /*8940*/  FADD.FTZ R11, R11, R38 ;  /* 0x000000260b0b7221 */ /* 0x000fc80000010000 */
[----:B------:R-:W-:Y:S01]  /*8950*/  @!P5 FMUL.FTZ R6, R20, -1.4426950216293334961 ;  /* 0xbfb8aa3b1406d820 */ /* 0x000fe20000410000 */
[----:B------:R-:W1:Y:S01]  /*8960*/  @!P0 MUFU.EX2 R14, R14 ;  /* 0x0000000e000e8308 */ /* 0x000e620000000800 */
[----:B--2---:R-:W-:Y:S01]  /*8970*/  @!P2 FMUL.FTZ R118, R118, R15 ;  /* 0x0000000f7676a220 */ /* 0x004fe20000410000 */
[----:B------:R-:W-:Y:S01]  /*8980*/  FSETP.GTU.FTZ.AND P2, PT, R11, 20, PT ;  /* 0x41a000000b00780b */ /* 0x000fe20003f5c000 */
[----:B------:R-:W-:-:S04]  /*8990*/  FADD.FTZ R15, R7, R38 ;  /* 0x00000026070f7221 */ /* 0x000fc80000010000 */
[----:B------:R-:W-:Y:S01]  /*89a0*/  @!P3 FMUL.FTZ R7, R10, -1.4426950216293334961 ;  /* 0xbfb8aa3b0a07b820 */ /* 0x000fe20000410000 */
[----:B------:R-:W2:Y:S01]  /*89b0*/  @!P4 MUFU.EX2 R4, R4 ;  /* 0x000000040004c308 */ /* 0x000ea20000000800 */
[----:B0-----:R-:W-:Y:S01]  /*89c0*/  @!P1 FMUL.FTZ R119, R119, R16 ;  /* 0x0000001077779220 */ /* 0x001fe20000410000 */
[----:B------:R-:W-:-:S05]  /*89d0*/  FSETP.GTU.FTZ.AND P1, PT, R15, 20, PT ;  /* 0x41a000000f00780b */ /* 0x000fca0003f3c000 */
[----:B------:R-:W-:Y:S01]  /*89e0*/  @!P2 FMUL.FTZ R13, R11, -1.4426950216293334961 ;  /* 0xbfb8aa3b0b0da820 */ /* 0x000fe20000410000 */
[----:B------:R-:W0:Y:S01]  /*89f0*/  @!P6 MUFU.EX2 R5, R5 ;  /* 0x000000050005e308 */ /* 0x000e220000000800 */
[----:B-1----:R-:W-:-:S06]  /*8a00*/  @!P0 FADD.FTZ R14, R14, 1 ;  /* 0x3f8000000e0e8421 */ /* 0x002fcc0000010000 */
[----:B------:R-:W-:Y:S01]  /*8a10*/  @!P1 FMUL.FTZ R15, R15, -1.4426950216293334961 ;  /* 0xbfb8aa3b0f0f9820 */ /* 0x000fe20000410000 */
[----:B------:R1:W3:Y:S01]  /*8a20*/  @!P5 MUFU.EX2 R12, R6 ;  /* 0x00000006000cd308 */ /* 0x0002e20000000800 */
[----:B--2---:R-:W-:Y:S01]  /*8a30*/  @!P4 FADD.FTZ R10, R4, 1 ;  /* 0x3f800000040ac421 */ /* 0x004fe20000010000 */
[----:B------:R-:W-:-:S06]  /*8a40*/  F2FP.PACK_AB R4, R111, R108 ;  /* 0x0000006c6f04723e */ /* 0x000fcc00000000ff */
[----:B------:R2:W-:Y:S01]  /*8a50*/  @!P3 MUFU.EX2 R16, R7 ;  /* 0x000000070010b308 */ /* 0x0005e20000000800 */
[----:B0-----:R-:W-:Y:S01]  /*8a60*/  @!P6 FADD.FTZ R11, R5, 1 ;  /* 0x3f800000050be421 */ /* 0x001fe20000010000 */
[----:B-1----:R-:W-:Y:S02]  /*8a70*/  F2FP.PACK_AB R6, R107, R104 ;  /* 0x000000686b06723e */ /* 0x002fe400000000ff */
[----:B------:R-:W-:-:S04]  /*8a80*/  F2FP.PACK_AB R5, R109, R106 ;  /* 0x0000006a6d05723e */ /* 0x000fc800000000ff */
[----:B------:R0:W1:Y:S01]  /*8a90*/  @!P2 MUFU.EX2 R25, R13 ;  /* 0x0000000d0019a308 */ /* 0x0000620000000800 */
[----:B---3--:R-:W-:Y:S01]  /*8aa0*/  @!P5 FADD.FTZ R24, R12, 1 ;  /* 0x3f8000000c18d421 */ /* 0x008fe20000010000 */
[----:B--2---:R-:W-:Y:S02]  /*8ab0*/  F2FP.PACK_AB R7, R105, R102 ;  /* 0x000000666907723e */ /* 0x004fe400000000ff */
[----:B------:R-:W-:-:S03]  /*8ac0*/  F2FP.PACK_AB R12, R103, R100 ;  /* 0x00000064670c723e */ /* 0x000fc600000000ff */
[----:B------:R2:W-:Y:S01]  /*8ad0*/  STS.128 [R59.X16], R4 ;  /* 0x000000043b007388 */ /* 0x0005e2000000cc00 */
[----:B------:R3:W4:Y:S01]  /*8ae0*/  @!P1 MUFU.EX2 R26, R15 ;  /* 0x0000000f001a9308 */ /* 0x0007220000000800 */
[----:B0-----:R-:W-:-:S07]  /*8af0*/  F2FP.PACK_AB R13, R101, R98 ;  /* 0x00000062650d723e */ /* 0x001fce00000000ff */
[----:B------:R0:W5:Y:S01]  /*8b00*/  @!P0 MUFU.RCP R27, R14 ;  /* 0x0000000e001b8308 */ /* 0x0001620000001000 */
[----:B---3--:R-:W-:Y:S01]  /*8b10*/  F2FP.PACK_AB R15, R97, R94 ;  /* 0x0000005e610f723e */ /* 0x008fe200000000ff */
[----:B-1----:R-:W-:Y:S02]  /*8b20*/  @!P2 FADD.FTZ R25, R25, 1 ;  /* 0x3f8000001919a421 */ /* 0x002fe40000010000 */
[----:B--2---:R-:W-:-:S04]  /*8b30*/  FADD.FTZ R4, R120, R41 ;  /* 0x0000002978047221 */ /* 0x004fc80000010000 */
[----:B------:R1:W2:Y:S01]  /*8b40*/  @!P4 MUFU.RCP R34, R10 ;  /* 0x0000000a0022c308 */ /* 0x0002a20000001000 */
[----:B0-----:R-:W-:Y:S01]  /*8b50*/  F2FP.PACK_AB R14, R99, R96 ;  /* 0x00000060630e723e */ /* 0x001fe200000000ff */
[----:B----4-:R-:W-:Y:S02]  /*8b60*/  @!P1 FADD.FTZ R26, R26, 1 ;  /* 0x3f8000001a1a9421 */ /* 0x010fe40000010000 */
[----:B------:R-:W-:Y:S02]  /*8b70*/  FADD.FTZ R5, R4, R123 ;  /* 0x0000007b04057221 */ /* 0x000fe40000010000 */
[----:B------:R0:W-:Y:S01]  /*8b80*/  STS.128 [R59.X16+0x10], R12 ;  /* 0x0000100c3b007388 */ /* 0x0001e2000000cc00 */
[----:B------:R-:W-:-:S06]  /*8b90*/  NOP ;  /* 0x0000000000007918 */ /* 0x000fcc0000000000 */
[----:B-1----:R-:W-:Y:S01]  /*8ba0*/  @!P3 FADD.FTZ R10, R16, 1 ;  /* 0x3f800000100ab421 */ /* 0x002fe20000010000 */
[----:B------:R-:W1:Y:S01]  /*8bb0*/  LDS.128 R20, [R57+0x200] ;  /* 0x0002000039147984 */ /* 0x000e620000000c00 */
[----:B------:R-:W3:Y:S01]  /*8bc0*/  @!P6 MUFU.RCP R11, R11 ;  /* 0x0000000b000be308 */ /* 0x000ee20000001000 */
[----:B-----5:R-:W-:Y:S02]  /*8bd0*/  @!P0 FMUL.FTZ R116, R116, R27 ;  /* 0x0000001b74748220 */ /* 0x020fe40000410000 */
[----:B------:R-:W4:Y:S01]  /*8be0*/  LDS.128 R16, [R57] ;  /* 0x0000000039107984 */ /* 0x000f220000000c00 */
[----:B--2---:R-:W-:Y:S01]  /*8bf0*/  @!P4 FMUL.FTZ R117, R117, R34 ;  /* 0x000000227575c220 */ /* 0x004fe20000410000 */
[----:B------:R-:W-:Y:S01]  /*8c00*/  IADD3 R48, P4, R48, -0x800, RZ ;  /* 0xfffff80030307810 */ /* 0x000fe20007f9e0ff */
[----:B------:R-:W-:Y:S01]  /*8c10*/  FADD.FTZ R4, R5, R122 ;  /* 0x0000007a05047221 */ /* 0x000fe20000010000 */
[----:B0-----:R-:W-:Y:S01]  /*8c20*/  F2FP.PACK_AB R12, R123, R120 ;  /* 0x000000787b0c723e */ /* 0x001fe200000000ff */
[----:B------:R-:W0:Y:S01]  /*8c30*/  @!P5 MUFU.RCP R24, R24 ;  /* 0x000000180018d308 */ /* 0x000e220000001000 */
[----:B------:R-:W-:Y:S01]  /*8c40*/  F2FP.PACK_AB R13, R125, R122 ;  /* 0x0000007a7d0d723e */ /* 0x000fe200000000ff */
[----:B------:R-:W-:Y:S01]  /*8c50*/  FADD.FTZ R125, R4, R125 ;  /* 0x0000007d047d7221 */ /* 0x000fe20000010000 */
[----:B------:R-:W-:-:S02]  /*8c60*/  F2FP.PACK_AB R15, R118, R121 ;  /* 0x00000079760f723e */ /* 0x000fc400000000ff */
[----:B------:R-:W-:Y:S01]  /*8c70*/  F2FP.PACK_AB R14, R127, R124 ;  /* 0x0000007c7f0e723e */ /* 0x000fe200000000ff */
[----:B------:R-:W-:Y:S01]  /*8c80*/  FADD.FTZ R124, R125, R124 ;  /* 0x0000007c7d7c7221 */ /* 0x000fe20000010000 */
[----:B------:R-:W-:Y:S01]  /*8c90*/  IADD3.X R49, R49, -0x1, RZ, P4, !PT ;  /* 0xffffffff31317810 */ /* 0x000fe200027fe4ff */
[----:B------:R2:W5:Y:S01]  /*8ca0*/  @!P3 MUFU.RCP R35, R10 ;  /* 0x0000000a0023b308 */ /* 0x0005620000001000 */
[----:B---3--:R-:W-:Y:S02]  /*8cb0*/  @!P6 FMUL.FTZ R114, R114, R11 ;  /* 0x0000000b7272e220 */ /* 0x008fe40000410000 */
[----:B------:R-:W-:-:S04]  /*8cc0*/  FADD.FTZ R124, R124, R127 ;  /* 0x0000007f7c7c7221 */ /* 0x000fc80000010000 */
[----:B------:R-:W-:Y:S01]  /*8cd0*/  FADD.FTZ R121, R124, R121 ;  /* 0x000000797c797221 */ /* 0x000fe20000010000 */
[----:B------:R3:W1:Y:S01]  /*8ce0*/  @!P2 MUFU.RCP R60, R25 ;  /* 0x00000019003ca308 */ /* 0x0006620000001000 */
[----:B0-----:R-:W-:Y:S01]  /*8cf0*/  @!P5 FMUL.FTZ R115, R115, R24 ;  /* 0x000000187373d220 */ /* 0x001fe20000410000 */
[----:B------:R-:W-:Y:S01]  /*8d00*/  F2FP.PACK_AB R24, R116, R119 ;  /* 0x000000777418723e */ /* 0x000fe200000000ff */
[----:B--2---:R-:W-:Y:S01]  /*8d10*/  IMAD R10, R128, c[0x0][0x2f8], RZ ;  /* 0x0000be00800a7a24 */ /* 0x004fe200078e02ff */
[----:B------:R-:W-:Y:S01]  /*8d20*/  IADD3 R44, P5, R44, -0x800, RZ ;  /* 0xfffff8002c2c7810 */ /* 0x000fe20007fbe0ff */
[----:B------:R-:W-:-:S03]  /*8d30*/  FADD.FTZ R118, R121, R118 ;  /* 0x0000007679767221 */ /* 0x000fc60000010000 */
[----:B------:R0:W2:Y:S01]  /*8d40*/  @!P1 MUFU.RCP R61, R26 ;  /* 0x0000001a003d9308 */ /* 0x0000a20000001000 */
[----:B-----5:R-:W-:Y:S01]  /*8d50*/  @!P3 FMUL.FTZ R112, R112, R35 ;  /* 0x000000237070b220 */ /* 0x020fe20000410000 */
[----:B---3--:R-:W-:Y:S01]  /*8d60*/  F2FP.PACK_AB R25, R114, R117 ;  /* 0x000000757219723e */ /* 0x008fe200000000ff */
[----:B------:R-:W-:Y:S01]  /*8d70*/  FADD.FTZ R119, R118, R119 ;  /* 0x0000007776777221 */ /* 0x000fe20000010000 */
[----:B------:R-:W-:Y:S02]  /*8d80*/  IADD3 R52, P3, R52, -0x800, RZ ;  /* 0xfffff80034347810 */ /* 0x000fe40007f7e0ff */
[----:B------:R-:W-:Y:S01]  /*8d90*/  IADD3.X R45, R45, -0x1, RZ, P5, !PT ;  /* 0xffffffff2d2d7810 */ /* 0x000fe20002ffe4ff */
[----:B-1----:R-:W-:Y:S01]  /*8da0*/  STG.E.128 [R8.64+0x200], R20 ;  /* 0x0002001408007986 */ /* 0x002fe2000c101d04 */
[----:B------:R-:W-:Y:S01]  /*8db0*/  @!P2 FMUL.FTZ R113, R113, R60 ;  /* 0x0000003c7171a220 */ /* 0x000fe20000410000 */
[----:B0-----:R-:W-:Y:S01]  /*8dc0*/  F2FP.PACK_AB R26, R112, R115 ;  /* 0x00000073701a723e */ /* 0x001fe200000000ff */
[----:B------:R-:W-:Y:S01]  /*8dd0*/  FADD.FTZ R116, R119, R116 ;  /* 0x0000007477747221 */ /* 0x000fe20000010000 */
[----:B----4-:R0:W-:Y:S04]  /*8de0*/  STG.E.128 [R8.64], R16 ;  /* 0x0000001008007986 */ /* 0x0101e8000c101d04 */
[----:B------:R-:W-:Y:S01]  /*8df0*/  BAR.SYNC.DEFER_BLOCKING 0x0 ;  /* 0x0000000000007b1d */ /* 0x000fe20000010000 */
[----:B--2---:R-:W-:Y:S01]  /*8e00*/  @!P1 FMUL.FTZ R110, R110, R61 ;  /* 0x0000003d6e6e9220 */ /* 0x004fe20000410000 */
[----:B------:R-:W-:Y:S01]  /*8e10*/  IADD3 R46, P1, R46, -0x800, RZ ;  /* 0xfffff8002e2e7810 */ /* 0x000fe20007f3e0ff */
[----:B------:R-:W-:Y:S01]  /*8e20*/  FADD.FTZ R117, R116, R117 ;  /* 0x0000007574757221 */ /* 0x000fe20000010000 */
[----:B------:R-:W-:-:S02]  /*8e30*/  IADD3 R50, P2, R50, -0x800, RZ ;  /* 0xfffff80032327810 */ /* 0x000fc40007f5e0ff */
[----:B------:R-:W-:Y:S01]  /*8e40*/  F2FP.PACK_AB R27, R110, R113 ;  /* 0x000000716e1b723e */ /* 0x000fe200000000ff */
[----:B------:R-:W-:Y:S01]  /*8e50*/  FADD.FTZ R114, R117, R114 ;  /* 0x0000007275727221 */ /* 0x000fe20000010000 */
[----:B------:R-:W-:Y:S02]  /*8e60*/  IADD3.X R47, R47, -0x1, RZ, P1, !PT ;  /* 0xffffffff2f2f7810 */ /* 0x000fe40000ffe4ff */
[----:B------:R-:W-:Y:S01]  /*8e70*/  IADD3.X R51, R51, -0x1, RZ, P2, !PT ;  /* 0xffffffff33337810 */ /* 0x000fe200017fe4ff */
[----:B------:R-:W-:Y:S01]  /*8e80*/  FADD.FTZ R115, R114, R115 ;  /* 0x0000007372737221 */ /* 0x000fe20000010000 */
[----:B------:R-:W-:Y:S01]  /*8e90*/  IADD3.X R53, R53, -0x1, RZ, P3, !PT ;  /* 0xffffffff35357810 */ /* 0x000fe20001ffe4ff */
        /* <DEDUP_REMOVED lines=10> */
[----:B------:R-:W0:Y:S01]  /*8f40*/  LDS.128 R4, [R57] ;  /* 0x0000000039047984 */ /* 0x000e220000000c00 */
[----:B------:R-:W-:Y:S01]  /*8f50*/  IADD3 R3, R3, R9, RZ ;  /* 0x0000000903037210 */ /* 0x000fe20007ffe0ff */
[----:B------:R-:W-:Y:S01]  /*8f60*/  FADD.FTZ R41, R41, R110 ;  /* 0x0000006e29297221 */ /* 0x000fe20000010000 */
[C---:B------:R-:W-:Y:S01]  /*8f70*/  LEA R8, P0, R2.reuse, c[0x0][0x340], 0x1 ;  /* 0x0000d00002087a11 */ /* 0x040fe200078008ff */
[----:B------:R1:W2:Y:S03]  /*8f80*/  LDS.128 R60, [R57+0x200] ;  /* 0x00020000393c7984 */ /* 0x0002a60000000c00 */
[----:B------:R-:W-:Y:S02]  /*8f90*/  LEA.HI.X R9, R2, c[0x0][0x344], R3, 0x1, P0 ;  /* 0x0000d10002097a11 */ /* 0x000fe400000f0c03 */
[----:B------:R-:W-:-:S03]  /*8fa0*/  ISETP.GT.AND P0, PT, R58, 0x1, PT ;  /* 0x000000013a00780c */ /* 0x000fc60003f04270 */
[----:B-1----:R-:W-:-:S05]  /*8fb0*/  IMAD.WIDE R56, R56, 0x10, R8 ;  /* 0x0000001038387825 */ /* 0x002fca00078e0208 */
[----:B0-----:R0:W-:Y:S04]  /*8fc0*/  STG.E.128 [R56.64], R4 ;  /* 0x0000000438007986 */ /* 0x0011e8000c101d04 */
[----:B--2---:R0:W-:Y:S02]  /*8fd0*/  STG.E.128 [R56.64+0x200], R60 ;  /* 0x0002003c38007986 */ /* 0x0041e4000c101d04 */
[----:B0-----:R-:W-:Y:S01]  /*8fe0*/  @!P0 CALL.REL.NOINC `(.L_x_4688) ;  /* 0x0000001000008944 */ /* 0x001fe20003c00000 */
[----:B------:R-:W-:Y:S05]  /*8ff0*/  BRA `(.L_x_4771) ;  /* 0xffff784000007947 */ /* 0x000fea000383ffff */
.L_x_4688:
        /* <DEDUP_REMOVED lines=29> */
.L_x_4773:
[----:B------:R-:W-:Y:S05]  /*91d0*/  BSYNC B0 ;  /* 0x0000000000007941 */ /* 0x000fea0003800000 */
.L_x_4772:
        /* <DEDUP_REMOVED lines=28> */
.L_x_4775:
[----:B------:R-:W1:Y:S02]  /*93a0*/  S2R R9, SR_TID.X ;  /* 0x0000000000097919 */ /* 0x000e640000002100 */
.L_x_4776:
[----:B------:R-:W-:Y:S05]  /*93b0*/  BSYNC B0 ;  /* 0x0000000000007941 */ /* 0x000fea0003800000 */
.L_x_4774:
[----:B-1----:R-:W-:-:S13]  /*93c0*/  ISETP.GE.AND P0, PT, R9, c[0x0][0x16c], PT ;  /* 0x00005b0009007a0c */ /* 0x002fda0003f06270 */
[----:B------:R-:W-:Y:S05]  /*93d0*/  @P0 EXIT ;  /* 0x000000000000094d */ /* 0x000fea0003800000 */
[----:B------:R-:W-:Y:S02]  /*93e0*/  IMAD R37, R37, c[0x0][0x288], RZ ;  /* 0x0000a20025257a24 */ /* 0x000fe400078e02ff */
[----:B------:R-:W-:-:S04]  /*93f0*/  IMAD.WIDE.U32 R2, R0, c[0x0][0x288], RZ ;  /* 0x0000a20000027a25 */ /* 0x000fc800078e00ff */
[----:B------:R-:W-:-:S05]  /*9400*/  IMAD R13, R0, c[0x0][0x28c], R37 ;  /* 0x0000a300000d7a24 */ /* 0x000fca00078e0225 */
[----:B------:R-:W-:Y:S02]  /*9410*/  IADD3 R13, R3, R13, RZ ;  /* 0x0000000d030d7210 */ /* 0x000fe40007ffe0ff */
.L_x_4777:
[----:B0-----:R1:W2:Y:S01]  /*9420*/  LDS R11, [R9.X4+0x46c0] ;  /* 0x0046c000090b7984 */ /* 0x0012a20000004800 */
[----:B------:R-:W-:Y:S01]  /*9430*/  SHF.R.S32.HI R0, RZ, 0x1f, R9 ;  /* 0x0000001fff007819 */ /* 0x000fe20000011409 */
[----:B------:R-:W-:Y:S01]  /*9440*/  YIELD ;  /* 0x0000000000007946 */ /* 0x000fe20003800000 */
[----:B------:R-:W-:Y:S02]  /*9450*/  MOV R4, R2 ;  /* 0x0000000200047202 */ /* 0x000fe40000000f00 */
[----:B------:R-:W-:Y:S01]  /*9460*/  MOV R5, R13 ;  /* 0x0000000d00057202 */ /* 0x000fe20000000f00 */
[----:B------:R-:W-:-:S04]  /*9470*/  IMAD R0, R0, c[0x0][0x290], RZ ;  /* 0x0000a40000007a24 */ /* 0x000fc800078e02ff */
[----:B------:R-:W-:-:S04]  /*9480*/  IMAD.WIDE.U32 R4, R9, c[0x0][0x290], R4 ;  /* 0x0000a40009047a25 */ /* 0x000fc800078e0004 */
[C---:B0-----:R-:W-:Y:S01]  /*9490*/  IMAD R7, R9.reuse, c[0x0][0x294], R0 ;  /* 0x0000a50009077a24 */ /* 0x041fe200078e0200 */
        /* <DEDUP_REMOVED lines=8> */
.L_x_4727:
[----:B------:R-:W-:Y:S01]  /*9520*/  HFMA2.MMA R187, -RZ, RZ, 0, 5.9604644775390625e-08 ;  /* 0x00000001ffbb7435 */ /* 0x000fe200000001ff */
[----:B------:R-:W-:-:S02]  /*9530*/  MOV R170, R14 ;  /* 0x0000000e00aa7202 */ /* 0x000fc40000000f00 */
[----:B------:R-:W-:Y:S02]  /*9540*/  MOV R189, RZ ;  /* 0x000000ff00bd7202 */ /* 0x000fe40000000f00 */
[----:B------:R-:W-:Y:S02]  /*9550*/  MOV R200, 0xffffffff ;  /* 0xffffffff00c87802 */ /* 0x000fe40000000f00 */
[----:B------:R-:W-:Y:S02]  /*9560*/  MOV R12, 0x9580 ;  /* 0x00009580000c7802 */ /* 0x000fe40000000f00 */
[----:B-----5:R-:W-:Y:S05]  /*9570*/  CALL.REL.NOINC `($__internal_191_$__cuda_sm70_shflsync_up) ;  /* 0x00000f0000007944 */ /* 0x020fea0003c00000 */
[----:B-1----:R-:W-:Y:S01]  /*9580*/  MOV R165, R170 ;  /* 0x000000aa00a57202 */ /* 0x002fe20000000f00 */
[----:B0-----:R-:W-:Y:S05]  /*9590*/  BRA `(.L_x_4778) ;  /* 0xffffc26000007947 */ /* 0x001fea000383ffff */
.L_x_4728:
[----:B------:R-:W-:Y:S01]  /*95a0*/  HFMA2.MMA R187, -RZ, RZ, 0, 5.9604644775390625e-08 ;  /* 0x00000001ffbb7435 */ /* 0x000fe200000001ff */
[----:B------:R-:W-:Y:S02]  /*95b0*/  MOV R170, R15 ;  /* 0x0000000f00aa7202 */ /* 0x000fe40000000f00 */
[----:B------:R-:W-:Y:S02]  /*95c0*/  MOV R189, RZ ;  /* 0x000000ff00bd7202 */ /* 0x000fe40000000f00 */
[----:B------:R-:W-:-:S02]  /*95d0*/  MOV R200, 0xffffffff ;  /* 0xffffffff00c87802 */ /* 0x000fc40000000f00 */
[----:B------:R-:W-:Y:S02]  /*95e0*/  MOV R12, 0x9600 ;  /* 0x00009600000c7802 */ /* 0x000fe40000000f00 */
[----:B01---5:R-:W-:Y:S05]  /*95f0*/  CALL.REL.NOINC `($__internal_191_$__cuda_sm70_shflsync_up) ;  /* 0x00000e8000007944 */ /* 0x023fea0003c00000 */
        /* <DEDUP_REMOVED lines=10> */
[----:B------:R-:W-:Y:S05]  /*96a0*/  CALL.REL.NOINC `($__internal_191_$__cuda_sm70_shflsync_up) ;  /* 0x00000dd000007944 */ /* 0x000fea0003c00000 */
[----:B0-----:R-:W-:Y:S01]  /*96b0*/  HFMA2.MMA R187, -RZ, RZ, 0, 1.1920928955078125e-07 ;  /* 0x00000002ffbb7435 */ /* 0x001fe200000001ff */
[----:B-1----:R-:W-:Y:S02]  /*96c0*/  MOV R14, R170 ;  /* 0x000000aa000e7202 */ /* 0x002fe40000000f00 */
[----:B------:R-:W-:Y:S02]  /*96d0*/  MOV R170, R15 ;  /* 0x0000000f00aa7202 */ /* 0x000fe40000000f00 */
[----:B------:R-:W-:Y:S02]  /*96e0*/  MOV R189, RZ ;  /* 0x000000ff00bd7202 */ /* 0x000fe40000000f00 */
[----:B------:R-:W-:Y:S02]  /*96f0*/  MOV R200, 0xffffffff ;  /* 0xffffffff00c87802 */ /* 0x000fe40000000f00 */
[----:B------:R-:W-:-:S02]  /*9700*/  MOV R12, 0x9720 ;  /* 0x00009720000c7802 */ /* 0x000fc40000000f00 */
[----:B------:R-:W-:Y:S05]  /*9710*/  CALL.REL.NOINC `($__internal_191_$__cuda_sm70_shflsync_up) ;  /* 0x00000d6000007944 */ /* 0x000fea0003c00000 */
        /* <DEDUP_REMOVED lines=8> */
[----:B------:R-:W-:Y:S05]  /*97a0*/  CALL.REL.NOINC `($__internal_191_$__cuda_sm70_shflsync_up) ;  /* 0x00000cd000007944 */ /* 0x000fea0003c00000 */
[----:B0-----:R-:W-:Y:S01]  /*97b0*/  HFMA2.MMA R187, -RZ, RZ, 0, 2.384185791015625e-07 ;  /* 0x00000004ffbb7435 */ /* 0x001fe200000001ff */
[----:B-1----:R-:W-:Y:S02]  /*97c0*/  MOV R14, R170 ;  /* 0x000000aa000e7202 */ /* 0x002fe40000000f00 */
[----:B------:R-:W-:Y:S02]  /*97d0*/  MOV R170, R15 ;  /* 0x0000000f00aa7202 */ /* 0x000fe40000000f00 */
[----:B------:R-:W-:Y:S02]  /*97e0*/  MOV R189, RZ ;  /* 0x000000ff00bd7202 */ /* 0x000fe40000000f00 */
[----:B------:R-:W-:Y:S02]  /*97f0*/  MOV R200, 0xffffffff ;  /* 0xffffffff00c87802 */ /* 0x000fe40000000f00 */
[----:B------:R-:W-:Y:S02]  /*9800*/  MOV R12, 0x9820 ;  /* 0x00009820000c7802 */ /* 0x000fe40000000f00 */
[----:B------:R-:W-:Y:S05]  /*9810*/  CALL.REL.NOINC `($__internal_191_$__cuda_sm70_shflsync_up) ;  /* 0x00000c6000007944 */ /* 0x000fea0003c00000 */
        /* <DEDUP_REMOVED lines=9> */
[----:B------:R-:W-:Y:S05]  /*98b0*/  CALL.REL.NOINC `($__internal_191_$__cuda_sm70_shflsync_up) ;  /* 0x00000bc000007944 */ /* 0x000fea0003c00000 */
[----:B0-----:R-:W-:Y:S01]  /*98c0*/  HFMA2.MMA R187, -RZ, RZ, 0, 4.76837158203125e-07 ;  /* 0x00000008ffbb7435 */ /* 0x001fe200000001ff */
[----:B-1----:R-:W-:Y:S02]  /*98d0*/  MOV R14, R170 ;  /* 0x000000aa000e7202 */ /* 0x002fe40000000f00 */
[----:B------:R-:W-:Y:S02]  /*98e0*/  MOV R170, R15 ;  /* 0x0000000f00aa7202 */ /* 0x000fe40000000f00 */
[----:B------:R-:W-:Y:S02]  /*98f0*/  MOV R189, RZ ;  /* 0x000000ff00bd7202 */ /* 0x000fe40000000f00 */
[----:B------:R-:W-:Y:S02]  /*9900*/  MOV R200, 0xffffffff ;  /* 0xffffffff00c87802 */ /* 0x000fe40000000f00 */
[----:B------:R-:W-:Y:S02]  /*9910*/  MOV R12, 0x9930 ;  /* 0x00009930000c7802 */ /* 0x000fe40000000f00 */
[----:B------:R-:W-:Y:S05]  /*9920*/  CALL.REL.NOINC `($__internal_191_$__cuda_sm70_shflsync_up) ;  /* 0x00000b5000007944 */ /* 0x000fea0003c00000 */
        /* <DEDUP_REMOVED lines=9> */
[----:B------:R-:W-:Y:S05]  /*99c0*/  CALL.REL.NOINC `($__internal_191_$__cuda_sm70_shflsync_up) ;  /* 0x00000ab000007944 */ /* 0x000fea0003c00000 */
[----:B0-----:R-:W-:Y:S01]  /*99d0*/  HFMA2.MMA R187, -RZ, RZ, 0, 9.5367431640625e-07 ;  /* 0x00000010ffbb7435 */ /* 0x001fe200000001ff */
[----:B-1----:R-:W-:Y:S02]  /*99e0*/  MOV R167, R170 ;  /* 0x000000aa00a77202 */ /* 0x002fe40000000f00 */
[----:B------:R-:W-:Y:S02]  /*99f0*/  MOV R170, R15 ;  /* 0x0000000f00aa7202 */ /* 0x000fe40000000f00 */
[----:B------:R-:W-:Y:S02]  /*9a00*/  MOV R189, RZ ;  /* 0x000000ff00bd7202 */ /* 0x000fe40000000f00 */
[----:B------:R-:W-:Y:S02]  /*9a10*/  MOV R200, 0xffffffff ;  /* 0xffffffff00c87802 */ /* 0x000fe40000000f00 */
[----:B------:R-:W-:-:S02]  /*9a20*/  MOV R12, 0x9a40 ;  /* 0x00009a40000c7802 */ /* 0x000fc40000000f00 */
[----:B------:R-:W-:Y:S05]  /*9a30*/  CALL.REL.NOINC `($__internal_191_$__cuda_sm70_shflsync_up) ;  /* 0x00000a4000007944 */ /* 0x000fea0003c00000 */
[----:B-1----:R-:W-:Y:S01]  /*9a40*/  MOV R12, R170 ;  /* 0x000000aa000c7202 */ /* 0x002fe20000000f00 */
[----:B0-----:R-:W-:Y:S05]  /*9a50*/  BRA `(.L_x_4779) ;  /* 0xffffbf2000007947 */ /* 0x001fea000383ffff */
.L_x_4731:
[----:B0-----:R-:W-:Y:S01]  /*9a60*/  HFMA2.MMA R187, -RZ, RZ, 0, 5.9604644775390625e-08 ;  /* 0x00000001ffbb7435 */ /* 0x001fe200000001ff */
[----:B------:R-:W-:-:S02]  /*9a70*/  MOV R170, R165 ;  /* 0x000000a500aa7202 */ /* 0x000fc40000000f00 */
[----:B------:R-:W-:Y:S02]  /*9a80*/  MOV R189, RZ ;  /* 0x000000ff00bd7202 */ /* 0x000fe40000000f00 */
[----:B------:R-:W-:Y:S02]  /*9a90*/  MOV R200, 0xffffffff ;  /* 0xffffffff00c87802 */ /* 0x000fe40000000f00 */
[----:B------:R-:W-:Y:S02]  /*9aa0*/  MOV R12, 0x9ac0 ;  /* 0x00009ac0000c7802 */ /* 0x000fe40000000f00 */
[----:B-1---5:R-:W-:Y:S05]  /*9ab0*/  CALL.REL.NOINC `($__internal_191_$__cuda_sm70_shflsync_up) ;  /* 0x000009c000007944 */ /* 0x022fea0003c00000 */
[----:B0-----:R-:W-:Y:S01]  /*9ac0*/  HFMA2.MMA R187, -RZ, RZ, 0, 5.9604644775390625e-08 ;  /* 0x00000001ffbb7435 */ /* 0x001fe200000001ff */
[----:B-1----:R-:W-:Y:S02]  /*9ad0*/  MOV R14, R170 ;  /* 0x000000aa000e7202 */ /* 0x002fe40000000f00 */
[----:B------:R-:W-:Y:S02]  /*9ae0*/  MOV R170, R174 ;  /* 0x000000ae00aa7202 */ /* 0x000fe40000000f00 */
[----:B------:R-:W-:Y:S02]  /*9af0*/  MOV R189, RZ ;  /* 0x000000ff00bd7202 */ /* 0x000fe40000000f00 */
[----:B------:R-:W-:-:S02]  /*9b00*/  MOV R200, 0xffffffff ;  /* 0xffffffff00c87802 */ /* 0x000fc40000000f00 */
[----:B------:R-:W-:Y:S02]  /*9b10*/  MOV R12, 0x9b30 ;  /* 0x00009b30000c7802 */ /* 0x000fe40000000f00 */
[----:B------:R-:W-:Y:S05]  /*9b20*/  CALL.REL.NOINC `($__internal_191_$__cuda_sm70_shflsync_up) ;  /* 0x0000095000007944 */ /* 0x000fea0003c00000 */
[----:B0-----:R-:W-:Y:S01]  /*9b30*/  HFMA2.MMA R200, -RZ, RZ, 0, 0 ;  /* 0x00000000ffc87435 */ /* 0x001fe200000001ff */
[----:B------:R-:W-:Y:S02]  /*9b40*/  MOV R165, R14 ;  /* 0x0000000e00a57202 */ /* 0x000fe40000000f00 */
[----:B-1----:R-:W-:Y:S02]  /*9b50*/  MOV R166, R170 ;  /* 0x000000aa00a67202 */ /* 0x002fe40000000f00 */
[----:B------:R-:W-:Y:S02]  /*9b60*/  MOV R187, R62 ;  /* 0x0000003e00bb7202 */ /* 0x000fe40000000f00 */
[----:B------:R-:W-:Y:S02]  /*9b70*/  MOV R15, 0x1f ;  /* 0x0000001f000f7802 */ /* 0x000fe40000000f00 */
[----:B------:R-:W-:Y:S02]  /*9b80*/  MOV R202, 0xffffffff ;  /* 0xffffffff00ca7802 */ /* 0x000fe40000000f00 */
[----:B------:R-:W-:-:S02]  /*9b90*/  MOV R12, 0x9bb0 ;  /* 0x00009bb0000c7802 */ /* 0x000fc40000000f00 */
[----:B------:R-:W-:Y:S05]  /*9ba0*/  CALL.REL.NOINC `($__internal_190_$__cuda_sm70_shflsync_idx_p) ;  /* 0x0000089000007944 */ /* 0x000fea0003c00000 */
[----:B0-----:R-:W-:Y:S01]  /*9bb0*/  HFMA2.MMA R200, -RZ, RZ, 0, 0 ;  /* 0x00000000ffc87435 */ /* 0x001fe200000001ff */
[----:B-1----:R-:W-:-:S02]  /*9bc0*/  MOV R62, R15 ;  /* 0x0000000f003e7202 */ /* 0x002fc40000000f00 */
[----:B------:R-:W-:Y:S02]  /*9bd0*/  MOV R187, R63 ;  /* 0x0000003f00bb7202 */ /* 0x000fe40000000f00 */
[----:B------:R-:W-:Y:S02]  /*9be0*/  MOV R15, 0x1f ;  /* 0x0000001f000f7802 */ /* 0x000fe40000000f00 */
[----:B------:R-:W-:Y:S02]  /*9bf0*/  MOV R202, 0xffffffff ;  /* 0xffffffff00ca7802 */ /* 0x000fe40000000f00 */
[----:B------:R-:W-:Y:S02]  /*9c00*/  MOV R12, 0x9c20 ;  /* 0x00009c20000c7802 */ /* 0x000fe40000000f00 */
[----:B------:R-:W-:Y:S05]  /*9c10*/  CALL.REL.NOINC `($__internal_190_$__cuda_sm70_shflsync_idx_p) ;  /* 0x0000082000007944 */ /* 0x000fea0003c00000 */
[----:B-1----:R-:W-:Y:S01]  /*9c20*/  MOV R13, R15 ;  /* 0x0000000f000d7202 */ /* 0x002fe20000000f00 */
[----:B0-----:R-:W-:Y:S05]  /*9c30*/  BRA `(.L_x_4780) ;  /* 0xffffbec000007947 */ /* 0x001fea000383ffff */
.L_x_4734:
[----:B------:R-:W-:Y:S01]  /*9c40*/  HFMA2.MMA R200, -RZ, RZ, 0, 5.9604644775390625e-08 ;  /* 0x00000001ffc87435 */ /* 0x000fe200000001ff */
[----:B------:R-:W-:Y:S02]  /*9c50*/  MOV R171, R14 ;  /* 0x0000000e00ab7202 */ /* 0x000fe40000000f00 */
[----:B------:R-:W-:-:S02]  /*9c60*/  MOV R194, 0x1f ;  /* 0x0000001f00c27802 */ /* 0x000fc40000000f00 */
[----:B------:R-:W-:Y:S02]  /*9c70*/  MOV R187, 0xffffffff ;  /* 0xffffffff00bb7802 */ /* 0x000fe40000000f00 */
[----:B------:R-:W-:Y:S02]  /*9c80*/  MOV R12, 0x9ca0 ;  /* 0x00009ca0000c7802 */ /* 0x000fe40000000f00 */
[----:B------:R-:W-:Y:S05]  /*9c90*/  CALL.REL.NOINC `($__internal_189_$__cuda_sm70_shflsync_down) ;  /* 0x0000076000007944 */ /* 0x000fea0003c00000 */
[----:B-1----:R-:W-:Y:S01]  /*9ca0*/  MOV R19, R194 ;  /* 0x000000c200137202 */ /* 0x002fe20000000f00 */
[----:B0-----:R-:W-:Y:S05]  /*9cb0*/  BRA `(.L_x_4781) ;  /* 0xffffc32000007947 */ /* 0x001fea000383ffff */
.L_x_4735:
[----:B------:R-:W-:Y:S01]  /*9cc0*/  HFMA2.MMA R200, -RZ, RZ, 0, 5.9604644775390625e-08 ;  /* 0x00000001ffc87435 */ /* 0x000fe200000001ff */
[----:B------:R-:W-:Y:S02]  /*9cd0*/  MOV R171, R15 ;  /* 0x0000000f00ab7202 */ /* 0x000fe40000000f00 */
[----:B------:R-:W-:Y:S02]  /*9ce0*/  MOV R194, 0x1f ;  /* 0x0000001f00c27802 */ /* 0x000fe40000000f00 */
[----:B------:R-:W-:Y:S02]  /*9cf0*/  MOV R187, 0xffffffff ;  /* 0xffffffff00bb7802 */ /* 0x000fe40000000f00 */
[----:B------:R-:W-:-:S02]  /*9d00*/  MOV R12, 0x9d20 ;  /* 0x00009d20000c7802 */ /* 0x000fc40000000f00 */
[----:B01----:R-:W-:Y:S05]  /*9d10*/  CALL.REL.NOINC `($__internal_189_$__cuda_sm70_shflsync_down) ;  /* 0x000006e000007944 */ /* 0x003fea0003c00000 */
        /* <DEDUP_REMOVED lines=9> */
[----:B------:R-:W-:Y:S05]  /*9db0*/  CALL.REL.NOINC `($__internal_189_$__cuda_sm70_shflsync_down) ;  /* 0x0000064000007944 */ /* 0x000fea0003c00000 */
[----:B0-----:R-:W-:Y:S01]  /*9dc0*/  HFMA2.MMA R200, -RZ, RZ, 0, 1.1920928955078125e-07 ;  /* 0x00000002ffc87435 */ /* 0x001fe200000001ff */
[----:B-1----:R-:W-:Y:S02]  /*9dd0*/  MOV R14, R194 ;  /* 0x000000c2000e7202 */ /* 0x002fe40000000f00 */
[----:B------:R-:W-:-:S02]  /*9de0*/  MOV R171, R15 ;  /* 0x0000000f00ab7202 */ /* 0x000fc40000000f00 */
[----:B------:R-:W-:Y:S02]  /*9df0*/  MOV R194, 0x1f ;  /* 0x0000001f00c27802 */ /* 0x000fe40000000f00 */
[----:B------:R-:W-:Y:S02]  /*9e00*/  MOV R187, 0xffffffff ;  /* 0xffffffff00bb7802 */ /* 0x000fe40000000f00 */
[----:B------:R-:W-:Y:S02]  /*9e10*/  MOV R12, 0x9e30 ;  /* 0x00009e30000c7802 */ /* 0x000fe40000000f00 */
[----:B------:R-:W-:Y:S05]  /*9e20*/  CALL.REL.NOINC `($__internal_189_$__cuda_sm70_shflsync_down) ;  /* 0x000005d000007944 */ /* 0x000fea0003c00000 */
[----:B-1----:R-:W-:Y:S01]  /*9e30*/  @!P3 FFMA.FTZ R15, R19, R194, R15 ;  /* 0x000000c2130fb223 */ /* 0x002fe2000001000f */
[----:B0-----:R-:W-:Y:S01]  /*9e40*/  HFMA2.MMA R200, -RZ, RZ, 0, 2.384185791015625e-07 ;  /* 0x00000004ffc87435 */ /* 0x001fe200000001ff */
[----:B------:R-:W-:Y:S01]  /*9e50*/  @!P3 FMUL.FTZ R19, R14, R19 ;  /* 0x000000130e13b220 */ /* 0x000fe20000410000 */
[----:B------:R-:W-:Y:S02]  /*9e60*/  MOV R194, 0x1f ;  /* 0x0000001f00c27802 */ /* 0x000fe40000000f00 */
[----:B------:R-:W-:Y:S02]  /*9e70*/  MOV R187, 0xffffffff ;  /* 0xffffffff00bb7802 */ /* 0x000fe40000000f00 */
[----:B------:R-:W-:-:S02]  /*9e80*/  MOV R171, R19 ;  /* 0x0000001300ab7202 */ /* 0x000fc40000000f00 */
[----:B------:R-:W-:Y:S02]  /*9e90*/  MOV R12, 0x9eb0 ;  /* 0x00009eb0000c7802 */ /* 0x000fe40000000f00 */
[----:B------:R-:W-:Y:S05]  /*9ea0*/  CALL.REL.NOINC `($__internal_189_$__cuda_sm70_shflsync_down) ;  /* 0x0000055000007944 */ /* 0x000fea0003c00000 */
[----:B0-----:R-:W-:Y:S01]  /*9eb0*/  HFMA2.MMA R200, -RZ, RZ, 0, 2.384185791015625e-07 ;  /* 0x00000004ffc87435 */ /* 0x001fe200000001ff */
[----:B-1----:R-:W-:Y:S02]  /*9ec0*/  MOV R14, R194 ;  /* 0x000000c2000e7202 */ /* 0x002fe40000000f00 */
[----:B------:R-:W-:Y:S02]  /*9ed0*/  MOV R171, R15 ;  /* 0x0000000f00ab7202 */ /* 0x000fe40000000f00 */
[----:B------:R-:W-:Y:S02]  /*9ee0*/  MOV R194, 0x1f ;  /* 0x0000001f00c27802 */ /* 0x000fe40000000f00 */
[----:B------:R-:W-:Y:S02]  /*9ef0*/  MOV R187, 0xffffffff ;  /* 0xffffffff00bb7802 */ /* 0x000fe40000000f00 */
[----:B------:R-:W-:Y:S02]  /*9f00*/  MOV R12, 0x9f20 ;  /* 0x00009f20000c7802 */ /* 0x000fe40000000f00 */
[----:B------:R-:W-:Y:S05]  /*9f10*/  CALL.REL.NOINC `($__internal_189_$__cuda_sm70_shflsync_down) ;  /* 0x000004e000007944 */ /* 0x000fea0003c00000 */
[----:B-1----:R-:W-:Y:S01]  /*9f20*/  @!P2 FFMA.FTZ R15, R19, R194, R15 ;  /* 0x000000c2130fa223 */ /* 0x002fe2000001000f */
[----:B0-----:R-:W-:Y:S01]  /*9f30*/  HFMA2.MMA R200, -RZ, RZ, 0, 4.76837158203125e-07 ;  /* 0x00000008ffc87435 */ /* 0x001fe200000001ff */
[----:B------:R-:W-:Y:S01]  /*9f40*/  @!P2 FMUL.FTZ R19, R14, R19 ;  /* 0x000000130e13a220 */ /* 0x000fe20000410000 */
[----:B------:R-:W-:-:S02]  /*9f50*/  MOV R194, 0x1f ;  /* 0x0000001f00c27802 */ /* 0x000fc40000000f00 */
[----:B------:R-:W-:Y:S02]  /*9f60*/  MOV R187, 0xffffffff ;  /* 0xffffffff00bb7802 */ /* 0x000fe40000000f00 */
[----:B------:R-:W-:Y:S02]  /*9f70*/  MOV R171, R19 ;  /* 0x0000001300ab7202 */ /* 0x000fe40000000f00 */
[----:B------:R-:W-:Y:S02]  /*9f80*/  MOV R12, 0x9fa0 ;  /* 0x00009fa0000c7802 */ /* 0x000fe40000000f00 */
[----:B------:R-:W-:Y:S05]  /*9f90*/  CALL.REL.NOINC `($__internal_189_$__cuda_sm70_shflsync_down) ;  /* 0x0000046000007944 */ /* 0x000fea0003c00000 */
[----:B0-----:R-:W-:Y:S01]  /*9fa0*/  HFMA2.MMA R200, -RZ, RZ, 0, 4.76837158203125e-07 ;  /* 0x00000008ffc87435 */ /* 0x001fe200000001ff */
[----:B-1----:R-:W-:Y:S02]  /*9fb0*/  MOV R14, R194 ;  /* 0x000000c2000e7202 */ /* 0x002fe40000000f00 */
[----:B------:R-:W-:Y:S02]  /*9fc0*/  MOV R171, R15 ;  /* 0x0000000f00ab7202 */ /* 0x000fe40000000f00 */
[----:B------:R-:W-:Y:S02]  /*9fd0*/  MOV R194, 0x1f ;  /* 0x0000001f00c27802 */ /* 0x000fe40000000f00 */
[----:B------:R-:W-:-:S02]  /*9fe0*/  MOV R187, 0xffffffff ;  /* 0xffffffff00bb7802 */ /* 0x000fc40000000f00 */
[----:B------:R-:W-:Y:S02]  /*9ff0*/  MOV R12, 0xa010 ;  /* 0x0000a010000c7802 */ /* 0x000fe40000000f00 */
[----:B------:R-:W-:Y:S05]  /*a000*/  CALL.REL.NOINC `($__internal_189_$__cuda_sm70_shflsync_down) ;  /* 0x000003f000007944 */ /* 0x000fea0003c00000 */
        /* <DEDUP_REMOVED lines=9> */
[----:B------:R-:W-:Y:S05]  /*a0a0*/  CALL.REL.NOINC `($__internal_189_$__cuda_sm70_shflsync_down) ;  /* 0x0000035000007944 */ /* 0x000fea0003c00000 */
[----:B0-----:R-:W-:Y:S01]  /*a0b0*/  HFMA2.MMA R200, -RZ, RZ, 0, 9.5367431640625e-07 ;  /* 0x00000010ffc87435 */ /* 0x001fe200000001ff */
[----:B-1----:R-:W-:Y:S02]  /*a0c0*/  MOV R14, R194 ;  /* 0x000000c2000e7202 */ /* 0x002fe40000000f00 */
[----:B------:R-:W-:Y:S02]  /*a0d0*/  MOV R171, R21 ;  /* 0x0000001500ab7202 */ /* 0x000fe40000000f00 */
[----:B------:R-:W-:Y:S02]  /*a0e0*/  MOV R194, 0x1f ;  /* 0x0000001f00c27802 */ /* 0x000fe40000000f00 */
[----:B------:R-:W-:Y:S02]  /*a0f0*/  MOV R187, 0xffffffff ;  /* 0xffffffff00bb7802 */ /* 0x000fe40000000f00 */
[----:B------:R-:W-:Y:S02]  /*a100*/  MOV R12, 0xa120 ;  /* 0x0000a120000c7802 */ /* 0x000fe40000000f00 */
[----:B------:R-:W-:Y:S05]  /*a110*/  CALL.REL.NOINC `($__internal_189_$__cuda_sm70_shflsync_down) ;  /* 0x000002e000007944 */ /* 0x000fea0003c00000 */
[----:B-1----:R-:W-:Y:S01]  /*a120*/  @!P0 FFMA.FTZ R21, R23, R194, R21 ;  /* 0x000000c217158223 */ /* 0x002fe20000010015 */
[----:B0-----:R-:W-:Y:S01]  /*a130*/  HFMA2.MMA R200, -RZ, RZ, 0, 0 ;  /* 0x00000000ffc87435 */ /* 0x001fe200000001ff */
[----:B------:R-:W-:Y:S01]  /*a140*/  @!P0 FMUL.FTZ R23, R14, R23 ;  /* 0x000000170e178220 */ /* 0x000fe20000410000 */
[----:B------:R-:W-:-:S02]  /*a150*/  MOV R15, 0x1f ;  /* 0x0000001f000f7802 */ /* 0x000fc40000000f00 */
[----:B------:R-:W-:Y:S02]  /*a160*/  MOV R202, 0xffffffff ;  /* 0xffffffff00ca7802 */ /* 0x000fe40000000f00 */
[----:B------:R-:W-:Y:S02]  /*a170*/  MOV R187, R23 ;  /* 0x0000001700bb7202 */ /* 0x000fe40000000f00 */
[----:B------:R-:W-:Y:S02]  /*a180*/  MOV R12, 0xa1a0 ;  /* 0x0000a1a0000c7802 */ /* 0x000fe40000000f00 */
[----:B------:R-:W-:Y:S05]  /*a190*/  CALL.REL.NOINC `($__internal_190_$__cuda_sm70_shflsync_idx_p) ;  /* 0x000002a000007944 */ /* 0x000fea0003c00000 */
[----:B0-----:R-:W-:Y:S01]  /*a1a0*/  HFMA2.MMA R200, -RZ, RZ, 0, 0 ;  /* 0x00000000ffc87435 */ /* 0x001fe200000001ff */
[----:B-1----:R-:W-:Y:S02]  /*a1b0*/  MOV R14, R15 ;  /* 0x0000000f000e7202 */ /* 0x002fe40000000f00 */
[----:B------:R-:W-:Y:S02]  /*a1c0*/  MOV R187, R21 ;  /* 0x0000001500bb7202 */ /* 0x000fe40000000f00 */
[----:B------:R-:W-:Y:S02]  /*a1d0*/  MOV R15, 0x1f ;  /* 0x0000001f000f7802 */ /* 0x000fe40000000f00 */
[----:B------:R-:W-:-:S02]  /*a1e0*/  MOV R202, 0xffffffff ;  /* 0xffffffff00ca7802 */ /* 0x000fc40000000f00 */
[----:B------:R-:W-:Y:S02]  /*a1f0*/  MOV R12, 0xa210 ;  /* 0x0000a210000c7802 */ /* 0x000fe40000000f00 */
[----:B------:R-:W-:Y:S05]  /*a200*/  CALL.REL.NOINC `($__internal_190_$__cuda_sm70_shflsync_idx_p) ;  /* 0x0000023000007944 */ /* 0x000fea0003c00000 */
[----:B0-----:R-:W-:Y:S01]  /*a210*/  HFMA2.MMA R200, -RZ, RZ, 0, 5.9604644775390625e-08 ;  /* 0x00000001ffc87435 */ /* 0x001fe200000001ff */
[----:B------:R-:W-:Y:S02]  /*a220*/  MOV R19, R14 ;  /* 0x0000000e00137202 */ /* 0x000fe40000000f00 */
[----:B-1----:R-:W-:Y:S02]  /*a230*/  MOV R192, R15 ;  /* 0x0000000f00c07202 */ /* 0x002fe40000000f00 */
[----:B------:R-:W-:Y:S02]  /*a240*/  MOV R171, R23 ;  /* 0x0000001700ab7202 */ /* 0x000fe40000000f00 */
[----:B------:R-:W-:Y:S02]  /*a250*/  MOV R194, 0x1f ;  /* 0x0000001f00c27802 */ /* 0x000fe40000000f00 */
[----:B------:R-:W-:Y:S02]  /*a260*/  MOV R187, 0xffffffff ;  /* 0xffffffff00bb7802 */ /* 0x000fe40000000f00 */
[----:B------:R-:W-:-:S02]  /*a270*/  MOV R12, 0xa290 ;  /* 0x0000a290000c7802 */ /* 0x000fc40000000f00 */
[----:B------:R-:W-:Y:S05]  /*a280*/  CALL.REL.NOINC `($__internal_189_$__cuda_sm70_shflsync_down) ;  /* 0x0000017000007944 */ /* 0x000fea0003c00000 */
[----:B0-----:R-:W-:Y:S01]  /*a290*/  HFMA2.MMA R200, -RZ, RZ, 0, 5.9604644775390625e-08 ;  /* 0x00000001ffc87435 */ /* 0x001fe200000001ff */
[----:B-1----:R-:W-:-:S02]  /*a2a0*/  MOV R14, R194 ;  /* 0x000000c2000e7202 */ /* 0x002fc40000000f00 */
[----:B------:R-:W-:Y:S02]  /*a2b0*/  MOV R171, R21 ;  /* 0x0000001500ab7202 */ /* 0x000fe40000000f00 */
[----:B------:R-:W-:Y:S02]  /*a2c0*/  MOV R194, 0x1f ;  /* 0x0000001f00c27802 */ /* 0x000fe40000000f00 */
[----:B------:R-:W-:Y:S02]  /*a2d0*/  MOV R187, 0xffffffff ;  /* 0xffffffff00bb7802 */ /* 0x000fe40000000f00 */
[----:B------:R-:W-:Y:S02]  /*a2e0*/  MOV R12, 0xa300 ;  /* 0x0000a300000c7802 */ /* 0x000fe40000000f00 */
[----:B------:R-:W-:Y:S05]  /*a2f0*/  CALL.REL.NOINC `($__internal_189_$__cuda_sm70_shflsync_down) ;  /* 0x0000010000007944 */ /* 0x000fea0003c00000 */
[----:B0-----:R-:W-:Y:S01]  /*a300*/  HFMA2.MMA R200, -RZ, RZ, 0, 0 ;  /* 0x00000000ffc87435 */ /* 0x001fe200000001ff */
[----:B------:R-:W-:Y:S02]  /*a310*/  MOV R21, R14 ;  /* 0x0000000e00157202 */ /* 0x000fe40000000f00 */
[----:B------:R-:W-:Y:S02]  /*a320*/  MOV R187, R16 ;  /* 0x0000001000bb7202 */ /* 0x000fe40000000f00 */
[----:B------:R-:W-:-:S02]  /*a330*/  MOV R15, 0x1f ;  /* 0x0000001f000f7802 */ /* 0x000fc40000000f00 */
[----:B------:R-:W-:Y:S02]  /*a340*/  MOV R202, 0xffffffff ;  /* 0xffffffff00ca7802 */ /* 0x000fe40000000f00 */
[----:B------:R-:W-:Y:S02]  /*a350*/  MOV R12, 0xa370 ;  /* 0x0000a370000c7802 */ /* 0x000fe40000000f00 */
[----:B-1----:R-:W-:Y:S05]  /*a360*/  CALL.REL.NOINC `($__internal_190_$__cuda_sm70_shflsync_idx_p) ;  /* 0x000000d000007944 */ /* 0x002fea0003c00000 */
[----:B0-----:R-:W-:Y:S01]  /*a370*/  HFMA2.MMA R200, -RZ, RZ, 0, 0 ;  /* 0x00000000ffc87435 */ /* 0x001fe200000001ff */
[----:B-1----:R-:W-:Y:S02]  /*a380*/  MOV R23, R15 ;  /* 0x0000000f00177202 */ /* 0x002fe40000000f00 */
[----:B------:R-:W-:Y:S02]  /*a390*/  MOV R187, R17 ;  /* 0x0000001100bb7202 */ /* 0x000fe40000000f00 */
[----:B------:R-:W-:Y:S02]  /*a3a0*/  MOV R15, 0x1f ;  /* 0x0000001f000f7802 */ /* 0x000fe40000000f00 */
[----:B------:R-:W-:Y:S02]  /*a3b0*/  MOV R202, 0xffffffff ;  /* 0xffffffff00ca7802 */ /* 0x000fe40000000f00 */
[----:B------:R-:W-:-:S02]  /*a3c0*/  MOV R12, 0xa3e0 ;  /* 0x0000a3e0000c7802 */ /* 0x000fc40000000f00 */
[----:B------:R-:W-:Y:S05]  /*a3d0*/  CALL.REL.NOINC `($__internal_190_$__cuda_sm70_shflsync_idx_p) ;  /* 0x0000006000007944 */ /* 0x000fea0003c00000 */
[----:B-1----:R-:W-:Y:S01]  /*a3e0*/  MOV R171, R15 ;  /* 0x0000000f00ab7202 */ /* 0x002fe20000000f00 */
[----:B0-----:R-:W-:Y:S05]  /*a3f0*/  BRA `(.L_x_4782) ;  /* 0xffffbd8000007947 */ /* 0x001fea000383ffff */
        .weak           $__internal_189_$__cuda_sm70_shflsync_down
        .type           $__internal_189_$__cuda_sm70_shflsync_down,@function
        .size           $__internal_189_$__cuda_sm70_shflsync_down,($__internal_190_$__cuda_sm70_shflsync_idx_p - $__internal_189_$__cuda_sm70_shflsync_down)
$__internal_189_$__cuda_sm70_shflsync_down:
[----:B------:R-:W-:Y:S01]  /*a400*/  HFMA2.MMA R13, -RZ, RZ, 0, 0 ;  /* 0x00000000ff0d7435 */ /* 0x000fe200000001ff */
[----:B------:R-:W-:Y:S04]  /*a410*/  WARPSYNC R187 ;  /* 0x000000bb00007348 */ /* 0x000fe80003800000 */
[----:B------:R0:W1:Y:S01]  /*a420*/  SHFL.DOWN PT, R194, R171, R200, R194 ;  /* 0x080000c8abc27389 */ /* 0x00006200000e00c2 */
[----:B------:R-:W-:Y:S05]  /*a430*/  RET.REL.NODEC R12 `(_Z25selective_scan_bwd_kernelI32Selective_Scan_bwd_kernel_traitsILi64ELi16ELb1ELb1ELb1ELb1ELb1EN3c104HalfEfEEv12SSMParamsBwd) ;  /* 0xffff5bc00c007950 */ /* 0x000fea0003c3ffff */
        .weak           $__internal_190_$__cuda_sm70_shflsync_idx_p
        .type           $__internal_190_$__cuda_sm70_shflsync_idx_p,@function
        .size           $__internal_190_$__cuda_sm70_shflsync_idx_p,($__internal_191_$__cuda_sm70_shflsync_up - $__internal_190_$__cuda_sm70_shflsync_idx_p)
$__internal_190_$__cuda_sm70_shflsync_idx_p:
[----:B------:R-:W-:Y:S01]  /*a440*/  MOV R13, 0x0 ;  /* 0x00000000000d7802 */ /* 0x000fe20000000f00 */
[----:B------:R-:W-:Y:S04]  /*a450*/  WARPSYNC R202 ;  /* 0x000000ca00007348 */ /* 0x000fe80003800000 */
[----:B------:R0:W1:Y:S01]  /*a460*/  SHFL.IDX PT, R15, R187, R200, R15 ;  /* 0x000000c8bb0f7389 */ /* 0x00006200000e000f */
[----:B------:R-:W-:Y:S05]  /*a470*/  RET.REL.NODEC R12 `(_Z25selective_scan_bwd_kernelI32Selective_Scan_bwd_kernel_traitsILi64ELi16ELb1ELb1ELb1ELb1ELb1EN3c104HalfEfEEv12SSMParamsBwd) ;  /* 0xffff5b800c007950 */ /* 0x000fea0003c3ffff */
        .weak           $__internal_191_$__cuda_sm70_shflsync_up
        .type           $__internal_191_$__cuda_sm70_shflsync_up,@function
        .size           $__internal_191_$__cuda_sm70_shflsync_up,(.L_x_9003 - $__internal_191_$__cuda_sm70_shflsync_up)
$__internal_191_$__cuda_sm70_shflsync_up:
[----:B------:R-:W-:Y:S01]  /*a480*/  HFMA2.MMA R13, -RZ, RZ, 0, 0 ;  /* 0x00000000ff0d7435 */ /* 0x000fe200000001ff */
[----:B------:R-:W-:Y:S04]  /*a490*/  WARPSYNC R200 ;  /* 0x000000c800007348 */ /* 0x000fe80003800000 */
[----:B------:R0:W1:Y:S01]  /*a4a0*/  SHFL.UP PT, R170, R170, R187, R189 ;  /* 0x040000bbaaaa7389 */ /* 0x00006200000e00bd */
[----:B------:R-:W-:Y:S05]  /*a4b0*/  RET.REL.NODEC R12 `(_Z25selective_scan_bwd_kernelI32Selective_Scan_bwd_kernel_traitsILi64ELi16ELb1ELb1ELb1ELb1ELb1EN3c104HalfEfEEv12SSMParamsBwd) ;  /* 0xffff5b400c007950 */ /* 0x000fea0003c3ffff */
.L_x_4783:
        /* <DEDUP_REMOVED lines=12> */
.L_x_9003:


//--------------------- .text._Z25selective_scan_bwd_kernelI32Selective_Scan_bwd_kernel_traitsILi32ELi16ELb0ELb0ELb0ELb0ELb0EN3c104HalfEfEEv12SSMParamsBwd --------------------------
	.section	.text._Z25selective_scan_bwd_kernelI32Selective_Scan_bwd_kernel_traitsILi32ELi16ELb0ELb0ELb0ELb0ELb0EN3c104HalfEfEEv12SSMParamsBwd,"ax",@progbits
	.sectioninfo	@"SHI_REGISTERS=228"
	.align	128
        .global         _Z25selective_scan_bwd_kernelI32Selective_Scan_bwd_kernel_traitsILi32ELi16ELb0ELb0ELb0ELb0ELb0EN3c104HalfEfEEv12SSMParamsBwd
        .type           _Z25selective_scan_bwd_kernelI32Selective_Scan_bwd_kernel_traitsILi32ELi16ELb0ELb0ELb0ELb0ELb0EN3c104HalfEfEEv12SSMParamsBwd,@function
        .size           _Z25selective_scan_bwd_kernelI32Selective_Scan_bwd_kernel_traitsILi32ELi16ELb0ELb0ELb0ELb0ELb0EN3c104HalfEfEEv12SSMParamsBwd,(.L_x_9068 - _Z25selective_scan_bwd_kernelI32Selective_Scan_bwd_kernel_traitsILi32ELi16ELb0ELb0ELb0ELb0ELb0EN3c104HalfEfEEv12SSMParamsBwd)
        .other          _Z25selective_scan_bwd_kernelI32Selective_Scan_bwd_kernel_traitsILi32ELi16ELb0ELb0ELb0ELb0ELb0EN3c104HalfEfEEv12SSMParamsBwd,@"STO_CUDA_ENTRY STV_DEFAULT"
_Z25selective_scan_bwd_kernelI32Selective_Scan_bwd_kernel_traitsILi32ELi16ELb0ELb0ELb0ELb0ELb0EN3c104HalfEfEEv12SSMParamsBwd:
.text._Z25selective_scan_bwd_kernelI32Selective_Scan_bwd_kernel_traitsILi32ELi16ELb0ELb0ELb0ELb0ELb0EN3c104HalfEfEEv12SSMParamsBwd:
[----:B------:R-:W-:Y:S02]  /*0000*/  MOV R1, c[0x0][0x28] ;  /* 0x00000a0000017a02 */ /* 0x000fe40000000f00 */
[----:B------:R-:W0:Y:S01]  /*0010*/  S2R R28, SR_CTAID.Y ;  /* 0x00000000001c7919 */ /* 0x000e220000002600 */
[----:B------:R-:W-:Y:S01]  /*0020*/  ISETP.NE.U32.AND P0, PT, RZ, c[0x0][0x238], PT ;  /* 0x00008e00ff007a0c */ /* 0x000fe20003f05070 */
[----:B------:R-:W-:Y:S01]  /*0030*/  HFMA2.MMA R30, -RZ, RZ, 0, 0 ;  /* 0x00000000ff1e7435 */ /* 0x000fe200000001ff */
[----:B------:R-:W-:Y:S01]  /*0040*/  ISETP.NE.U32.AND P1, PT, RZ, c[0x0][0x250], PT ;  /* 0x00009400ff007a0c */ /* 0x000fe20003f25070 */
[----:B------:R-:W1:Y:S01]  /*0050*/  S2R R33, SR_CTAID.X ;  /* 0x0000000000217919 */ /* 0x000e620000002500 */
[----:B------:R-:W-:Y:S01]  /*0060*/  ISETP.NE.AND.EX P0, PT, RZ, c[0x0][0x23c], PT, P0 ;  /* 0x00008f00ff007a0c */ /* 0x000fe20003f05300 */
[----:B------:R-:W-:Y:S01]  /*0070*/  ULDC.64 UR6, c[0x0][0x118] ;  /* 0x0000460000067ab9 */ /* 0x000fe20000000a00 */
[----:B------:R-:W-:Y:S02]  /*0080*/  ISETP.NE.AND.EX P1, PT, RZ, c[0x0][0x254], PT, P1 ;  /* 0x00009500ff007a0c */ /* 0x000fe40003f25310 */
[----:B------:R-:W-:Y:S02]  /*0090*/  MOV R32, RZ ;  /* 0x000000ff00207202 */ /* 0x000fe40000000f00 */
[----:B0-----:R-:W-:-:S07]  /*00a0*/  SHF.R.S32.HI R31, RZ, 0x1f, R28 ;  /* 0x0000001fff1f7819 */ /* 0x001fce000001141c */
[C---:B------:R-:W-:Y:S02]  /*00b0*/  @P0 LEA R8, P2, R28.reuse, c[0x0][0x238], 0x2 ;  /* 0x00008e001c080a11 */ /* 0x040fe400078410ff */
[----:B-1----:R-:W-:Y:S02]  /*00c0*/  SHF.R.S32.HI R34, RZ, 0x1f, R33 ;  /* 0x0000001fff227819 */ /* 0x002fe40000011421 */
[C---:B------:R-:W-:Y:S02]  /*00d0*/  @P1 LEA R10, P3, R28.reuse, c[0x0][0x250], 0x2 ;  /* 0x000094001c0a1a11 */ /* 0x040fe400078610ff */
[--C-:B------:R-:W-:Y:S01]  /*00e0*/  @P0 LEA.HI.X R9, R28, c[0x0][0x23c], R31.reuse, 0x2, P2 ;  /* 0x00008f001c090a11 */ /* 0x100fe200010f141f */
[----:B------:R-:W-:Y:S01]  /*00f0*/  IMAD R0, R34, c[0x0][0x1d0], RZ ;  /* 0x0000740022007a24 */ /* 0x000fe200078e02ff */
[----:B------:R-:W-:Y:S01]  /*0100*/  @P1 LEA.HI.X R11, R28, c[0x0][0x254], R31, 0x2, P3 ;  /* 0x000095001c0b1a11 */ /* 0x000fe200018f141f */
[----:B------:R-:W-:Y:S02]  /*0110*/  IMAD R12, R34, c[0x0][0x1e0], RZ ;  /* 0x00007800220c7a24 */ /* 0x000fe400078e02ff */
[----:B------:R0:W5:Y:S01]  /*0120*/  @P0 LDG.E R30, [R8.64] ;  /* 0x00000006081e0981 */ /* 0x000162000c1e1900 */
[----:B------:R-:W-:-:S03]  /*0130*/  IMAD.WIDE.U32 R2, R33, c[0x0][0x1d0], RZ ;  /* 0x0000740021027a25 */ /* 0x000fc600078e00ff */
[----:B------:R1:W5:Y:S01]  /*0140*/  @P1 LDG.E R32, [R10.64] ;  /* 0x000000060a201981 */ /* 0x000362000c1e1900 */
[----:B------:R-:W-:Y:S01]  /*0150*/  IMAD R14, R34, c[0x0][0x278], RZ ;  /* 0x00009e00220e7a24 */ /* 0x000fe200078e02ff */
[----:B------:R-:W-:Y:S01]  /*0160*/  ISETP.NE.U32.AND P0, PT, RZ, c[0x0][0x260], PT ;  /* 0x00009800ff007a0c */ /* 0x000fe20003f05070 */
[C---:B------:R-:W-:Y:S01]  /*0170*/  IMAD R13, R33.reuse, c[0x0][0x1d4], R0 ;  /* 0x00007500210d7a24 */ /* 0x040fe200078e0200 */
[----:B------:R-:W-:Y:S01]  /*0180*/  CS2R R36, SRZ ;  /* 0x0000000000247805 */ /* 0x000fe2000001ff00 */
[----:B------:R-:W-:Y:S01]  /*0190*/  IMAD.WIDE.U32 R4, R33, c[0x0][0x1e0], RZ ;  /* 0x0000780021047a25 */ /* 0x000fe200078e00ff */
[----:B0-----:R-:W-:Y:S02]  /*01a0*/  MOV R8, c[0x0][0x174] ;  /* 0x00005d0000087a02 */ /* 0x001fe40000000f00 */
[----:B------:R-:W-:Y:S01]  /*01b0*/  IADD3 R3, R3, R13, RZ ;  /* 0x0000000d03037210 */ /* 0x000fe20007ffe0ff */
[C---:B------:R-:W-:Y:S01]  /*01c0*/  IMAD R9, R33.reuse, c[0x0][0x1e4], R12 ;  /* 0x0000790021097a24 */ /* 0x040fe200078e020c */
[----:B------:R-:W-:Y:S01]  /*01d0*/  SHF.L.U32 R35, R8, 0x9, RZ ;  /* 0x0000000908237819 */ /* 0x000fe200000006ff */
[----:B------:R-:W-:Y:S01]  /*01e0*/  IMAD.WIDE.U32 R6, R33, c[0x0][0x278], RZ ;  /* 0x00009e0021067a25 */ /* 0x000fe200078e00ff */
[----:B------:R-:W-:-:S02]  /*01f0*/  ISETP.NE.AND.EX P0, PT, RZ, c[0x0][0x264], PT, P0 ;  /* 0x00009900ff007a0c */ /* 0x000fc40003f05300 */
[----:B------:R-:W-:Y:S01]  /*0200*/  IADD3 R5, R5, R9, RZ ;  /* 0x0000000905057210 */ /* 0x000fe20007ffe0ff */
[----:B-1----:R-:W-:Y:S01]  /*0210*/  IMAD R11, R33, c[0x0][0x27c], R14 ;  /* 0x00009f00210b7a24 */ /* 0x002fe200078e020e */
[----:B------:R-:W-:Y:S01]  /*0220*/  IADD3 R9, R35, -0x200, RZ ;  /* 0xfffffe0023097810 */ /* 0x000fe20007ffe0ff */
[----:B------:R-:W-:Y:S01]  /*0230*/  IMAD R13, R31, c[0x0][0x1e8], RZ ;  /* 0x00007a001f0d7a24 */ /* 0x000fe200078e02ff */
[----:B------:R-:W-:Y:S01]  /*0240*/  ISETP.GE.AND P3, PT, R8, 0x1, PT ;  /* 0x000000010800780c */ /* 0x000fe20003f66270 */
[----:B------:R-:W-:Y:S01]  /*0250*/  IMAD.WIDE.U32 R2, R28, c[0x0][0x1d8], R2 ;  /* 0x000076001c027a25 */ /* 0x000fe200078e0002 */
[----:B------:R-:W-:-:S03]  /*0260*/  IADD3 R7, R7, R11, RZ ;  /* 0x0000000b07077210 */ /* 0x000fc60007ffe0ff */
[----:B------:R-:W-:Y:S01]  /*0270*/  IMAD R11, R31, c[0x0][0x1d8], RZ ;  /* 0x000076001f0b7a24 */ /* 0x000fe200078e02ff */
[----:B------:R-:W-:Y:S01]  /*0280*/  IADD3 R41, P1, R9, R2, RZ ;  /* 0x0000000209297210 */ /* 0x000fe20007f3e0ff */
[----:B------:R-:W-:-:S04]  /*0290*/  IMAD.WIDE.U32 R4, R28, c[0x0][0x1e8], R4 ;  /* 0x00007a001c047a25 */ /* 0x000fc800078e0004 */
        /* <DEDUP_REMOVED lines=19> */
[----:B------:R-:W-:Y:S02]  /*03d0*/  LEA R40, P4, R41, c[0x0][0x240], 0x1 ;  /* 0x0000900029287a11 */ /* 0x000fe400078808ff */
[----:B------:R-:W-:-:S02]  /*03e0*/  LEA.HI.X R43, R43, c[0x0][0x24c], R4, 0x1, P5 ;  /* 0x000093002b2b7a11 */ /* 0x000fc400028f0c04 */
[----:B------:R-:W-:Y:S01]  /*03f0*/  LEA.HI.X R41, R41, c[0x0][0x244], R2, 0x1, P4 ;  /* 0x0000910029297a11 */ /* 0x000fe200020f0c02 */
[----:B------:R-:W-:Y:S01]  /*0400*/  CS2R R4, SRZ ;  /* 0x0000000000047805 */ /* 0x000fe2000001ff00 */
[----:B------:R-:W-:Y:S01]  /*0410*/  CS2R R2, SRZ ;  /* 0x0000000000027805 */ /* 0x000fe2000001ff00 */
[----:B------:R-:W-:Y:S02]  /*0420*/  @P0 MOV R7, 0x8 ;  /* 0x0000000800070802 */ /* 0x000fe40000000f00 */
[C---:B------:R-:W-:Y:S02]  /*0430*/  LEA R44, P6, R9.reuse, c[0x0][0x308], 0x1 ;  /* 0x0000c200092c7a11 */ /* 0x040fe400078c08ff */
[C---:B------:R-:W-:Y:S02]  /*0440*/  @P1 LEA R4, P4, R28.reuse, c[0x0][0x328], 0x2 ;  /* 0x0000ca001c041a11 */ /* 0x040fe400078810ff */
[----:B------:R-:W-:Y:S02]  /*0450*/  @P2 LEA R2, P5, R28, c[0x0][0x348], 0x2 ;  /* 0x0000d2001c022a11 */ /* 0x000fe400078a10ff */
[----:B------:R-:W-:Y:S01]  /*0460*/  LEA.HI.X R45, R9, c[0x0][0x30c], R6, 0x1, P6 ;  /* 0x0000c300092d7a11 */ /* 0x000fe200030f0c06 */
[----:B------:R-:W-:Y:S01]  /*0470*/  @P0 IMAD.WIDE R6, R0, R7, c[0x0][0x260] ;  /* 0x0000980000060625 */ /* 0x000fe200078e0207 */
[C-C-:B------:R-:W-:Y:S01]  /*0480*/  @P1 LEA.HI.X R5, R28.reuse, c[0x0][0x32c], R31.reuse, 0x2, P4 ;  /* 0x0000cb001c051a11 */ /* 0x140fe200020f141f */
[----:B------:R-:W-:Y:S01]  /*0490*/  @!P0 CS2R R6, SRZ ;  /* 0x0000000000068805 */ /* 0x000fe2000001ff00 */
[----:B------:R-:W-:Y:S01]  /*04a0*/  @P2 LEA.HI.X R3, R28, c[0x0][0x34c], R31, 0x2, P5 ;  /* 0x0000d3001c032a11 */ /* 0x000fe200028f141f */
[----:B------:R-:W-:Y:S05]  /*04b0*/  @!P3 BRA `(.L_x_4784) ;  /* 0x00004c500000b947 */ /* 0x000fea0003800000 */
[----:B------:R-:W0:Y:S01]  /*04c0*/  S2R R38, SR_TID.X ;  /* 0x0000000000267919 */ /* 0x000e220000002100 */
[----:B------:R-:W-:Y:S01]  /*04d0*/  CS2R R36, SRZ ;  /* 0x0000000000247805 */ /* 0x000fe2000001ff00 */
[----:B------:R-:W-:-:S02]  /*04e0*/  MOV R46, RZ ;  /* 0x000000ff002e7202 */ /* 0x000fc40000000f00 */
[----:B------:R-:W1:Y:S01]  /*04f0*/  S2R R39, SR_LANEID ;  /* 0x0000000000277919 */ /* 0x000e620000000000 */
[----:B0-----:R-:W-:-:S04]  /*0500*/  SHF.L.U32 R47, R38, 0x4, RZ ;  /* 0x00000004262f7819 */ /* 0x001fc800000006ff */
[----:B-1----:R-:W-:Y:S02]  /*0510*/  LOP3.LUT R47, R47, 0xfffffe00, RZ, 0xc0, !PT ;  /* 0xfffffe002f2f7812 */ /* 0x002fe400078ec0ff */
.L_x_4795:
[----:B------:R-:W-:Y:S01]  /*0520*/  IADD3 R48, -R46, c[0x0][0x174], RZ ;  /* 0x00005d002e307a10 */ /* 0x000fe20007ffe1ff */
[----:B------:R-:W-:Y:S01]  /*0530*/  BAR.SYNC.DEFER_BLOCKING 0x0 ;  /* 0x0000000000007b1d */ /* 0x000fe20000010000 */
[----:B------:R-:W-:Y:S02]  /*0540*/  LOP3.LUT R50, R47, 0x1f, R38, 0xf8, !PT ;  /* 0x0000001f2f327812 */ /* 0x000fe400078ef826 */
[----:B0-----:R-:W-:Y:S02]  /*0550*/  LEA R49, R48, 0xfffffe00, 0x9 ;  /* 0xfffffe0030317811 */ /* 0x001fe400078e48ff */
[----:B------:R-:W-:Y:S01]  /*0560*/  PRMT R0, RZ, 0x7610, R0 ;  /* 0x00007610ff007816 */ /* 0x000fe20000000000 */
[C---:B------:R-:W-:Y:S01]  /*0570*/  IMAD.WIDE R8, R50.reuse, 0x2, R40 ;  /* 0x0000000232087825 */ /* 0x040fe200078e0228 */
[----:B------:R-:W-:Y:S02]  /*0580*/  IADD3 R94, -R49, c[0x0][0x168], RZ ;  /* 0x00005a00315e7a10 */ /* 0x000fe40007ffe1ff */
[----:B------:R-:W-:-:S02]  /*0590*/  LOP3.LUT R24, R50, 0x20, RZ, 0xfc, !PT ;  /* 0x0000002032187812 */ /* 0x000fc400078efcff */
[CC--:B------:R-:W-:Y:S02]  /*05a0*/  ISETP.GE.AND P0, PT, R50.reuse, R94.reuse, PT ;  /* 0x0000005e3200720c */ /* 0x0c0fe40003f06270 */
[C---:B------:R-:W-:Y:S02]  /*05b0*/  LOP3.LUT R26, R50.reuse, 0x40, RZ, 0xfc, !PT ;  /* 0x00000040321a7812 */ /* 0x040fe400078efcff */
[C---:B------:R-:W-:Y:S02]  /*05c0*/  LOP3.LUT R27, R50.reuse, 0x60, RZ, 0xfc, !PT ;  /* 0x00000060321b7812 */ /* 0x040fe400078efcff */
[C---:B------:R-:W-:Y:S02]  /*05d0*/  LOP3.LUT R29, R50.reuse, 0x80, RZ, 0xfc, !PT ;  /* 0x00000080321d7812 */ /* 0x040fe400078efcff */
[----:B------:R-:W-:Y:S02]  /*05e0*/  LOP3.LUT R83, R50, 0xa0, RZ, 0xfc, !PT ;  /* 0x000000a032537812 */ /* 0x000fe400078efcff */
[----:B------:R-:W-:-:S03]  /*05f0*/  ISETP.GE.AND P1, PT, R26, R94, PT ;  /* 0x0000005e1a00720c */ /* 0x000fc60003f26270 */
[----:B------:R0:W2:Y:S01]  /*0600*/  @!P0 LDG.E.U16 R0, [R8.64] ;  /* 0x0000000608008981 */ /* 0x0000a2000c1e1500 */
        /* <DEDUP_REMOVED lines=8> */
[----:B------:R0:W3:Y:S01]  /*0690*/  @!P0 LDG.E.U16 R11, [R8.64+0x40] ;  /* 0x00004006080b8981 */ /* 0x0000e2000c1e1500 */
[C---:B------:R-:W-:Y:S02]  /*06a0*/  LOP3.LUT R84, R50.reuse, 0xc0, RZ, 0xfc, !PT ;  /* 0x000000c032547812 */ /* 0x040fe400078efcff */
[----:B------:R-:W-:Y:S01]  /*06b0*/  PRMT R15, RZ, 0x7610, R15 ;  /* 0x00007610ff0f7816 */ /* 0x000fe2000000000f */
[----:B------:R0:W4:Y:S01]  /*06c0*/  @!P1 LDG.E.U16 R10, [R8.64+0x80] ;  /* 0x00008006080a9981 */ /* 0x000122000c1e1500 */
[C---:B------:R-:W-:Y:S02]  /*06d0*/  LOP3.LUT R85, R50.reuse, 0xe0, RZ, 0xfc, !PT ;  /* 0x000000e032557812 */ /* 0x040fe400078efcff */
[C---:B------:R-:W-:Y:S01]  /*06e0*/  LOP3.LUT R86, R50.reuse, 0x100, RZ, 0xfc, !PT ;  /* 0x0000010032567812 */ /* 0x040fe200078efcff */
[----:B------:R0:W4:Y:S01]  /*06f0*/  @!P2 LDG.E.U16 R13, [R8.64+0xc0] ;  /* 0x0000c006080da981 */ /* 0x000122000c1e1500 */
[----:B------:R-:W-:-:S02]  /*0700*/  LOP3.LUT R87, R50, 0x120, RZ, 0xfc, !PT ;  /* 0x0000012032577812 */ /* 0x000fc400078efcff */
[----:B------:R-:W-:Y:S01]  /*0710*/  LOP3.LUT R88, R50, 0x140, RZ, 0xfc, !PT ;  /* 0x0000014032587812 */ /* 0x000fe200078efcff */
[----:B------:R0:W4:Y:S01]  /*0720*/  @!P3 LDG.E.U16 R12, [R8.64+0x100] ;  /* 0x00010006080cb981 */ /* 0x000122000c1e1500 */
[-C--:B------:R-:W-:Y:S02]  /*0730*/  ISETP.GE.AND P0, PT, R84, R94.reuse, PT ;  /* 0x0000005e5400720c */ /* 0x080fe40003f06270 */
[-C--:B------:R-:W-:Y:S01]  /*0740*/  ISETP.GE.AND P1, PT, R85, R94.reuse, PT ;  /* 0x0000005e5500720c */ /* 0x080fe20003f26270 */
[----:B------:R0:W4:Y:S01]  /*0750*/  @!P4 LDG.E.U16 R15, [R8.64+0x140] ;  /* 0x00014006080fc981 */ /* 0x000122000c1e1500 */
        /* <DEDUP_REMOVED lines=14> */
[C---:B------:R-:W-:Y:S02]  /*0840*/  LOP3.LUT R92, R50.reuse, 0x1c0, RZ, 0xfc, !PT ;  /* 0x000001c0325c7812 */ /* 0x040fe400078efcff */
[-C--:B------:R-:W-:Y:S01]  /*0850*/  ISETP.GE.AND P0, PT, R89, R94.reuse, PT ;  /* 0x0000005e5900720c */ /* 0x080fe20003f06270 */
[----:B------:R0:W4:Y:S01]  /*0860*/  @!P3 LDG.E.U16 R19, [R8.64+0x240] ;  /* 0x000240060813b981 */ /* 0x000122000c1e1500 */
[----:B------:R-:W-:Y:S02]  /*0870*/  LOP3.LUT R93, R50, 0x1e0, RZ, 0xfc, !PT ;  /* 0x000001e0325d7812 */ /* 0x000fe400078efcff */
[-C--:B------:R-:W-:Y:S01]  /*0880*/  ISETP.GE.AND P1, PT, R90, R94.reuse, PT ;  /* 0x0000005e5a00720c */ /* 0x080fe20003f26270 */
[----:B------:R0:W4:Y:S01]  /*0890*/  @!P4 LDG.E.U16 R18, [R8.64+0x280] ;  /* 0x000280060812c981 */ /* 0x000122000c1e1500 */
        /* <DEDUP_REMOVED lines=13> */
[----:B------:R-:W-:-:S04]  /*0970*/  LEA.HI.SX32 R51, R39, R39, 0x1b ;  /* 0x0000002727337211 */ /* 0x000fc800078fdaff */
[----:B------:R-:W-:Y:S02]  /*0980*/  SHF.L.U32 R51, R51, 0x1, RZ ;  /* 0x0000000133337819 */ /* 0x000fe400000006ff */
[C---:B------:R-:W-:Y:S02]  /*0990*/  IADD3 R52, R39.reuse, 0x20, RZ ;  /* 0x0000002027347810 */ /* 0x040fe40007ffe0ff */
[C---:B------:R-:W-:Y:S02]  /*09a0*/  IADD3 R54, R39.reuse, 0x40, RZ ;  /* 0x0000004027367810 */ /* 0x040fe40007ffe0ff */
[C---:B------:R-:W-:Y:S02]  /*09b0*/  IADD3 R56, R39.reuse, 0x60, RZ ;  /* 0x0000006027387810 */ /* 0x040fe40007ffe0ff */
[----:B------:R-:W-:Y:S02]  /*09c0*/  IADD3 R58, R39, 0x80, RZ ;  /* 0x00000080273a7810 */ /* 0x000fe40007ffe0ff */
[----:B------:R-:W-:-:S02]  /*09d0*/  LEA.HI.SX32 R52, R52, R39, 0x1b ;  /* 0x0000002734347211 */ /* 0x000fc400078fdaff */
[-C--:B------:R-:W-:Y:S02]  /*09e0*/  LEA.HI.SX32 R53, R54, R39.reuse, 0x1b ;  /* 0x0000002736357211 */ /* 0x080fe400078fdaff */
[-C--:B------:R-:W-:Y:S02]  /*09f0*/  LEA.HI.SX32 R54, R56, R39.reuse, 0x1b ;  /* 0x0000002738367211 */ /* 0x080fe400078fdaff */
[C---:B0-----:R-:W-:Y:S02]  /*0a00*/  IADD3 R8, R39.reuse, 0xe0, RZ ;  /* 0x000000e027087810 */ /* 0x041fe40007ffe0ff */
[----:B------:R-:W-:Y:S02]  /*0a10*/  IADD3 R60, R39, 0xa0, RZ ;  /* 0x000000a0273c7810 */ /* 0x000fe40007ffe0ff */
[----:B------:R-:W-:Y:S02]  /*0a20*/  LEA.HI.SX32 R55, R58, R39, 0x1b ;  /* 0x000000273a377211 */ /* 0x000fe400078fdaff */
[----:B------:R-:W-:-:S02]  /*0a30*/  SHF.L.U32 R52, R52, 0x1, RZ ;  /* 0x0000000134347819 */ /* 0x000fc400000006ff */
[----:B------:R-:W-:Y:S02]  /*0a40*/  SHF.L.U32 R53, R53, 0x1, RZ ;  /* 0x0000000135357819 */ /* 0x000fe400000006ff */
[----:B------:R-:W-:Y:S02]  /*0a50*/  IADD3 R58, R39, 0x100, RZ ;  /* 0x00000100273a7810 */ /* 0x000fe40007ffe0ff */
[----:B------:R-:W-:Y:S02]  /*0a60*/  SHF.L.U32 R54, R54, 0x1, RZ ;  /* 0x0000000136367819 */ /* 0x000fe400000006ff */
[-C--:B------:R-:W-:Y:S02]  /*0a70*/  LEA.HI.SX32 R8, R8, R39.reuse, 0x1b ;  /* 0x0000002708087211 */ /* 0x080fe400078fdaff */
[----:B------:R-:W-:Y:S02]  /*0a80*/  LEA.HI.SX32 R56, R60, R39, 0x1b ;  /* 0x000000273c387211 */ /* 0x000fe400078fdaff */
[----:B------:R-:W-:-:S02]  /*0a90*/  SHF.L.U32 R55, R55, 0x1, RZ ;  /* 0x0000000137377819 */ /* 0x000fc400000006ff */
[C---:B------:R-:W-:Y:S02]  /*0aa0*/  IADD3 R60, R39.reuse, 0x120, RZ ;  /* 0x00000120273c7810 */ /* 0x040fe40007ffe0ff */
[C---:B------:R-:W-:Y:S02]  /*0ab0*/  IADD3 R62, R39.reuse, 0x140, RZ ;  /* 0x00000140273e7810 */ /* 0x040fe40007ffe0ff */
[----:B------:R-:W-:Y:S02]  /*0ac0*/  LEA.HI.SX32 R59, R58, R39, 0x1b ;  /* 0x000000273a3b7211 */ /* 0x000fe400078fdaff */
[----:B------:R-:W-:Y:S02]  /*0ad0*/  SHF.L.U32 R58, R8, 0x1, RZ ;  /* 0x00000001083a7819 */ /* 0x000fe400000006ff */
[----:B------:R-:W-:Y:S02]  /*0ae0*/  IADD3 R8, R39, 0x180, RZ ;  /* 0x0000018027087810 */ /* 0x000fe40007ffe0ff */
[----:B------:R-:W-:-:S02]  /*0af0*/  SHF.L.U32 R56, R56, 0x1, RZ ;  /* 0x0000000138387819 */ /* 0x000fc400000006ff */
[-C--:B------:R-:W-:Y:S02]  /*0b00*/  LEA.HI.SX32 R60, R60, R39.reuse, 0x1b ;  /* 0x000000273c3c7211 */ /* 0x080fe400078fdaff */
[-C--:B------:R-:W-:Y:S02]  /*0b10*/  LEA.HI.SX32 R61, R62, R39.reuse, 0x1b ;  /* 0x000000273e3d7211 */ /* 0x080fe400078fdaff */
[----:B------:R-:W-:Y:S02]  /*0b20*/  IADD3 R64, R39, 0x1e0, RZ ;  /* 0x000001e027407810 */ /* 0x000fe40007ffe0ff */
[----:B------:R-:W-:Y:S02]  /*0b30*/  SHF.L.U32 R59, R59, 0x1, RZ ;  /* 0x000000013b3b7819 */ /* 0x000fe400000006ff */
[----:B------:R-:W-:Y:S02]  /*0b40*/  LEA.HI.SX32 R8, R8, R39, 0x1b ;  /* 0x0000002708087211 */ /* 0x000fe400078fdaff */
[----:B------:R-:W-:-:S02]  /*0b50*/  SHF.L.U32 R60, R60, 0x1, RZ ;  /* 0x000000013c3c7819 */ /* 0x000fc400000006ff */
[----:B------:R-:W-:Y:S02]  /*0b60*/  SHF.L.U32 R61, R61, 0x1, RZ ;  /* 0x000000013d3d7819 */ /* 0x000fe400000006ff */
[----:B------:R-:W-:Y:S02]  /*0b70*/  LEA.HI.SX32 R66, R64, R39, 0x1b ;  /* 0x0000002740427211 */ /* 0x000fe400078fdaff */
[----:B------:R-:W-:Y:S02]  /*0b80*/  SHF.L.U32 R63, R8, 0x1, RZ ;  /* 0x00000001083f7819 */ /* 0x000fe400000006ff */
[----:B------:R-:W-:Y:S02]  /*0b90*/  SHF.L.U32 R66, R66, 0x1, RZ ;  /* 0x0000000142427819 */ /* 0x000fe400000006ff */
[-C--:B------:R-:W-:Y:S02]  /*0ba0*/  ISETP.GE.AND P2, PT, R50, R94.reuse, PT ;  /* 0x0000005e3200720c */ /* 0x080fe40003f46270 */
[-C--:B------:R-:W-:Y:S01]  /*0bb0*/  ISETP.GE.AND P1, PT, R24, R94.reuse, PT ;  /* 0x0000005e1800720c */ /* 0x080fe20003f26270 */
[----:B------:R-:W-:Y:S01]  /*0bc0*/  IMAD.WIDE R8, R50, 0x2, R42 ;  /* 0x0000000232087825 */ /* 0x000fe200078e022a */
[----:B------:R-:W-:-:S02]  /*0bd0*/  ISETP.GE.AND P0, PT, R26, R94, PT ;  /* 0x0000005e1a00720c */ /* 0x000fc40003f06270 */
[-C--:B------:R-:W-:Y:S02]  /*0be0*/  ISETP.GE.AND P4, PT, R27, R94.reuse, PT ;  /* 0x0000005e1b00720c */ /* 0x080fe40003f86270 */
[-C--:B------:R-:W-:Y:S02]  /*0bf0*/  ISETP.GE.AND P6, PT, R29, R94.reuse, PT ;  /* 0x0000005e1d00720c */ /* 0x080fe40003fc6270 */
[-C--:B------:R-:W-:Y:S02]  /*0c00*/  ISETP.GE.AND P5, PT, R83, R94.reuse, PT ;  /* 0x0000005e5300720c */ /* 0x080fe40003fa6270 */
[----:B------:R-:W-:Y:S01]  /*0c10*/  ISETP.GE.AND P3, PT, R84, R94, PT ;  /* 0x0000005e5400720c */ /* 0x000fe20003f66270 */
[----:B--2---:R0:W-:Y:S02]  /*0c20*/  STS.U16 [R51], R0 ;  /* 0x0000000033007388 */ /* 0x0041e40000000400 */
[----:B0-----:R-:W-:-:S04]  /*0c30*/  IADD3 R0, R39, 0xc0, RZ ;  /* 0x000000c027007810 */ /* 0x001fc80007ffe0ff */
[----:B------:R-:W-:-:S04]  /*0c40*/  LEA.HI.SX32 R0, R0, R39, 0x1b ;  /* 0x0000002700007211 */ /* 0x000fc800078fdaff */
[----:B------:R-:W-:Y:S02]  /*0c50*/  SHF.L.U32 R57, R0, 0x1, RZ ;  /* 0x0000000100397819 */ /* 0x000fe400000006ff */
[----:B------:R-:W-:Y:S01]  /*0c60*/  IADD3 R0, R39, 0x160, RZ ;  /* 0x0000016027007810 */ /* 0x000fe20007ffe0ff */
[----:B---3--:R-:W-:Y:S03]  /*0c70*/  STS.U16 [R52+0x40], R11 ;  /* 0x0000400b34007388 */ /* 0x008fe60000000400 */
[----:B------:R-:W-:Y:S01]  /*0c80*/  LEA.HI.SX32 R0, R0, R39, 0x1b ;  /* 0x0000002700007211 */ /* 0x000fe200078fdaff */
[----:B----4-:R0:W-:Y:S04]  /*0c90*/  STS.U16 [R53+0x80], R10 ;  /* 0x0000800a35007388 */ /* 0x0101e80000000400 */
[----:B------:R-:W-:Y:S01]  /*0ca0*/  STS.U16 [R54+0xc0], R13 ;  /* 0x0000c00d36007388 */ /* 0x000fe20000000400 */
[----:B------:R-:W-:-:S03]  /*0cb0*/  SHF.L.U32 R62, R0, 0x1, RZ ;  /* 0x00000001003e7819 */ /* 0x000fc600000006ff */
[----:B------:R1:W-:Y:S01]  /*0cc0*/  STS.U16 [R55+0x100], R12 ;  /* 0x0001000c37007388 */ /* 0x0003e20000000400 */
[C---:B0-----:R-:W-:Y:S02]  /*0cd0*/  IADD3 R10, R39.reuse, 0x1a0, RZ ;  /* 0x000001a0270a7810 */ /* 0x041fe40007ffe0ff */
[C---:B------:R-:W-:Y:S01]  /*0ce0*/  SHF.L.U32 R0, R39.reuse, 0x4, RZ ;  /* 0x0000000427007819 */ /* 0x040fe200000006ff */
[----:B------:R-:W-:Y:S01]  /*0cf0*/  STS.U16 [R56+0x140], R15 ;  /* 0x0001400f38007388 */ /* 0x000fe20000000400 */
[-C--:B------:R-:W-:Y:S02]  /*0d00*/  LEA.HI.SX32 R10, R10, R39.reuse, 0x1b ;  /* 0x000000270a0a7211 */ /* 0x080fe400078fdaff */
[----:B-1----:R-:W-:Y:S01]  /*0d10*/  IADD3 R12, R39, 0x1c0, RZ ;  /* 0x000001c0270c7810 */ /* 0x002fe20007ffe0ff */
[----:B------:R0:W-:Y:S03]  /*0d20*/  STS.U16 [R57+0x180], R14 ;  /* 0x0001800e39007388 */ /* 0x0001e60000000400 */
[----:B------:R-:W-:-:S02]  /*0d30*/  LEA.HI.SX32 R12, R12, R39, 0x1b ;  /* 0x000000270c0c7211 */ /* 0x000fc400078fdaff */
[----:B------:R-:W-:Y:S01]  /*0d40*/  SHF.L.U32 R64, R10, 0x1, RZ ;  /* 0x000000010a407819 */ /* 0x000fe200000006ff */
[----:B------:R-:W-:Y:S01]  /*0d50*/  STS.U16 [R58+0x1c0], R17 ;  /* 0x0001c0113a007388 */ /* 0x000fe20000000400 */
[----:B------:R-:W-:Y:S02]  /*0d60*/  LEA.HI.SX32 R67, R0, R0, 0x1b ;  /* 0x0000000000437211 */ /* 0x000fe400078fdaff */
[----:B------:R-:W-:Y:S01]  /*0d70*/  SHF.L.U32 R65, R12, 0x1, RZ ;  /* 0x000000010c417819 */ /* 0x000fe200000006ff */
[----:B------:R1:W-:Y:S01]  /*0d80*/  STS.U16 [R59+0x200], R16 ;  /* 0x000200103b007388 */ /* 0x0003e20000000400 */
[----:B------:R-:W-:-:S03]  /*0d90*/  SHF.L.U32 R67, R67, 0x1, RZ ;  /* 0x0000000143437819 */ /* 0x000fc600000006ff */
        /* <DEDUP_REMOVED lines=27> */
[----:B------:R-:W-:Y:S02]  /*0f50*/  PRMT R12, RZ, 0x7610, R12 ;  /* 0x00007610ff0c7816 */ /* 0x000fe4000000000c */
[----:B------:R-:W-:Y:S02]  /*0f60*/  PRMT R13, RZ, 0x7610, R13 ;  /* 0x00007610ff0d7816 */ /* 0x000fe4000000000d */
[----:B0-----:R-:W-:Y:S02]  /*0f70*/  PRMT R14, RZ, 0x7610, R14 ;  /* 0x00007610ff0e7816 */ /* 0x001fe4000000000e */
[----:B------:R-:W-:Y:S02]  /*0f80*/  PRMT R15, RZ, 0x7610, R15 ;  /* 0x00007610ff0f7816 */ /* 0x000fe4000000000f */
[----:B-1----:R-:W-:-:S02]  /*0f90*/  PRMT R16, RZ, 0x7610, R16 ;  /* 0x00007610ff107816 */ /* 0x002fc40000000010 */
[----:B------:R-:W-:Y:S02]  /*0fa0*/  PRMT R17, RZ, 0x7610, R17 ;  /* 0x00007610ff117816 */ /* 0x000fe40000000011 */
[----:B--2---:R-:W-:Y:S01]  /*0fb0*/  PRMT R18, RZ, 0x7610, R18 ;  /* 0x00007610ff127816 */ /* 0x004fe20000000012 */
[----:B------:R0:W2:Y:S01]  /*0fc0*/  @!P2 LDG.E.U16 R10, [R8.64] ;  /* 0x00000006080aa981 */ /* 0x0000a2000c1e1500 */
        /* <DEDUP_REMOVED lines=17> */
[----:B------:R-:W-:Y:S02]  /*10e0*/  PRMT R19, RZ, 0x7610, R19 ;  /* 0x00007610ff137816 */ /* 0x000fe40000000013 */
[----:B------:R-:W-:Y:S02]  /*10f0*/  PRMT R0, RZ, 0x7610, R0 ;  /* 0x00007610ff007816 */ /* 0x000fe40000000000 */
[----:B---3--:R-:W-:Y:S02]  /*1100*/  PRMT R21, RZ, 0x7610, R21 ;  /* 0x00007610ff157816 */ /* 0x008fe40000000015 */
[----:B----4-:R-:W-:Y:S01]  /*1110*/  PRMT R20, RZ, 0x7610, R20 ;  /* 0x00007610ff147816 */ /* 0x010fe20000000014 */
[----:B------:R0:W3:Y:S01]  /*1120*/  @!P0 LDG.E.U16 R19, [R8.64+0x240] ;  /* 0x0002400608138981 */ /* 0x0000e2000c1e1500 */
        /* <DEDUP_REMOVED lines=12> */
[-C--:B------:R-:W-:Y:S01]  /*11f0*/  ISETP.GE.AND P4, PT, R27, R94.reuse, PT ;  /* 0x0000005e1b00720c */ /* 0x080fe20003f86270 */
[----:B0-----:R-:W-:Y:S01]  /*1200*/  IMAD.WIDE R8, R50, 0x2, R44 ;  /* 0x0000000232087825 */ /* 0x001fe200078e022c */
[-C--:B------:R-:W-:Y:S02]  /*1210*/  ISETP.GE.AND P6, PT, R29, R94.reuse, PT ;  /* 0x0000005e1d00720c */ /* 0x080fe40003fc6270 */
[-C--:B------:R-:W-:Y:S02]  /*1220*/  ISETP.GE.AND P5, PT, R83, R94.reuse, PT ;  /* 0x0000005e5300720c */ /* 0x080fe40003fa6270 */
[----:B------:R-:W-:Y:S01]  /*1230*/  ISETP.GE.AND P3, PT, R84, R94, PT ;  /* 0x0000005e5400720c */ /* 0x000fe20003f66270 */
[----:B--2---:R0:W-:Y:S04]  /*1240*/  STS.U16 [R51], R10 ;  /* 0x0000000a33007388 */ /* 0x0041e80000000400 */
        /* <DEDUP_REMOVED lines=9> */
[----:B----4-:R2:W-:Y:S04]  /*12e0*/  STS.U16 [R61+0x280], R0 ;  /* 0x000280003d007388 */ /* 0x0105e80000000400 */
        /* <DEDUP_REMOVED lines=26> */
[----:B------:R-:W-:Y:S02]  /*1490*/  PRMT R13, RZ, 0x7610, R13 ;  /* 0x00007610ff0d7816 */ /* 0x000fe4000000000d */
[----:B------:R-:W-:Y:S02]  /*14a0*/  PRMT R12, RZ, 0x7610, R12 ;  /* 0x00007610ff0c7816 */ /* 0x000fe4000000000c */
[----:B------:R-:W-:Y:S02]  /*14b0*/  PRMT R15, RZ, 0x7610, R15 ;  /* 0x00007610ff0f7816 */ /* 0x000fe4000000000f */
[----:B------:R-:W-:-:S02]  /*14c0*/  PRMT R14, RZ, 0x7610, R14 ;  /* 0x00007610ff0e7816 */ /* 0x000fc4000000000e */
[----:B------:R-:W-:Y:S02]  /*14d0*/  PRMT R17, RZ, 0x7610, R17 ;  /* 0x00007610ff117816 */ /* 0x000fe40000000011 */
[----:B------:R-:W-:Y:S01]  /*14e0*/  PRMT R16, RZ, 0x7610, R16 ;  /* 0x00007610ff107816 */ /* 0x000fe20000000010 */
        /* <DEDUP_REMOVED lines=34> */
[----:B------:R-:W-:Y:S02]  /*1710*/  HFMA2.MMA R129, -RZ, RZ, 0, 0 ;  /* 0x00000000ff817435 */ /* 0x000fe400000001ff */
[----:B------:R-:W-:Y:S02]  /*1720*/  HFMA2.MMA R115, -RZ, RZ, 0, 0 ;  /* 0x00000000ff737435 */ /* 0x000fe400000001ff */
[----:B------:R-:W-:Y:S02]  /*1730*/  HFMA2.MMA R117, -RZ, RZ, 0, 0 ;  /* 0x00000000ff757435 */ /* 0x000fe400000001ff */
[----:B------:R-:W-:Y:S02]  /*1740*/  HFMA2.MMA R119, -RZ, RZ, 0, 0 ;  /* 0x00000000ff777435 */ /* 0x000fe400000001ff */
[----:B------:R-:W-:Y:S01]  /*1750*/  HFMA2.MMA R90, -RZ, RZ, 0, 0 ;  /* 0x00000000ff5a7435 */ /* 0x000fe200000001ff */
[----:B------:R-:W-:-:S02]  /*1760*/  MOV R86, RZ ;  /* 0x000000ff00567202 */ /* 0x000fc40000000f00 */
[----:B------:R-:W-:Y:S02]  /*1770*/  MOV R102, RZ ;  /* 0x000000ff00667202 */ /* 0x000fe40000000f00 */
[----:B------:R-:W-:Y:S02]  /*1780*/  MOV R84, RZ ;  /* 0x000000ff00547202 */ /* 0x000fe40000000f00 */
[----:B------:R-:W-:Y:S02]  /*1790*/  MOV R94, RZ ;  /* 0x000000ff005e7202 */ /* 0x000fe40000000f00 */
[----:B------:R-:W-:Y:S01]  /*17a0*/  MOV R92, RZ ;  /* 0x000000ff005c7202 */ /* 0x000fe20000000f00 */
[----:B--2---:R-:W-:Y:S04]  /*17b0*/  STS.U16 [R51], R10 ;  /* 0x0000000a33007388 */ /* 0x004fe80000000400 */
        /* <DEDUP_REMOVED lines=71> */
[----:B------:R-:W-:Y:S01]  /*1c30*/  FFMA.FTZ R0, R109, R8, R0 ;  /* 0x000000086d007223 */ /* 0x000fe20000010000 */
[----:B------:R-:W-:-:S04]  /*1c40*/  MOV R8, c[0x0][0x16c] ;  /* 0x00005b0000087a02 */ /* 0x000fc80000000f00 */
[----:B------:R-:W-:Y:S01]  /*1c50*/  ISETP.GE.AND P0, PT, R8, 0x1, PT ;  /* 0x000000010800780c */ /* 0x000fe20003f06270 */
[----:B------:R-:W-:Y:S02]  /*1c60*/  HADD2.F32 R9, -RZ, R81.H0_H0 ;  /* 0x20000051ff097230 */ /* 0x000fe40000004100 */
[----:B----4-:R-:W-:Y:S02]  /*1c70*/  HADD2.F32 R111, -RZ, R111.H0_H0 ;  /* 0x2000006fff6f7230 */ /* 0x010fe40000004100 */
[----:B------:R-:W-:Y:S02]  /*1c80*/  HADD2.F32 R36, -RZ, R82.H0_H0 ;  /* 0x20000052ff247230 */ /* 0x000fe40000004100 */
[----:B------:R-:W-:Y:S01]  /*1c90*/  HADD2.F32 R113, -RZ, R113.H0_H0 ;  /* 0x20000071ff717230 */ /* 0x000fe20000004100 */
[----:B------:R-:W-:Y:S01]  /*1ca0*/  FFMA.FTZ R0, R111, R9, R0 ;  /* 0x000000096f007223 */ /* 0x000fe20000010000 */
[----:B------:R-:W-:Y:S02]  /*1cb0*/  HFMA2.MMA R19, -RZ, RZ, 0, 0 ;  /* 0x00000000ff137435 */ /* 0x000fe400000001ff */
[----:B------:R-:W-:Y:S01]  /*1cc0*/  HFMA2.MMA R16, -RZ, RZ, 0, 0 ;  /* 0x00000000ff107435 */ /* 0x000fe200000001ff */
[----:B------:R-:W-:Y:S01]  /*1cd0*/  FFMA.FTZ R36, R113, R36, R0 ;  /* 0x0000002471247223 */ /* 0x000fe20000010000 */
[----:B------:R-:W-:Y:S01]  /*1ce0*/  CS2R R12, SRZ ;  /* 0x00000000000c7805 */ /* 0x000fe2000001ff00 */
[----:B------:R-:W-:Y:S01]  /*1cf0*/  MOV R14, RZ ;  /* 0x000000ff000e7202 */ /* 0x000fe20000000f00 */
[-C--:B-----5:R-:W-:Y:S01]  /*1d00*/  FMUL.FTZ R100, R83, R30.reuse ;  /* 0x0000001e53647220 */ /* 0x0a0fe20000410000 */
        /* <DEDUP_REMOVED lines=16> */
[----:B------:R-:W-:Y:S06]  /*1e10*/  BAR.SYNC.DEFER_BLOCKING 0x0 ;  /* 0x0000000000007b1d */ /* 0x000fec0000010000 */
[----:B------:R-:W-:Y:S05]  /*1e20*/  @!P0 BRA `(.L_x_4785) ;  /* 0x000021e000008947 */ /* 0x000fea0003800000 */
[C---:B------:R-:W-:Y:S01]  /*1e30*/  IMAD R11, R31.reuse, c[0x0][0x180], RZ ;  /* 0x000060001f0b7a24 */ /* 0x040fe200078e02ff */
[C---:B------:R-:W-:Y:S01]  /*1e40*/  IADD3 R104, R48.reuse, -0x1, RZ ;  /* 0xffffffff30687810 */ /* 0x040fe20007ffe0ff */
[C---:B------:R-:W-:Y:S01]  /*1e50*/  IMAD R129, R31.reuse, c[0x0][0x198], RZ ;  /* 0x000066001f817a24 */ /* 0x040fe200078e02ff */
[----:B------:R-:W-:Y:S01]  /*1e60*/  IADD3 R10, R48, -0x2, RZ ;  /* 0xfffffffe300a7810 */ /* 0x000fe20007ffe0ff */
[----:B------:R-:W-:Y:S01]  /*1e70*/  IMAD R131, R31, c[0x0][0x1b8], RZ ;  /* 0x00006e001f837a24 */ /* 0x000fe200078e02ff */
[----:B------:R-:W-:Y:S01]  /*1e80*/  HADD2.F32 R155, -RZ, R128.H0_H0 ;  /* 0x20000080ff9b7230 */ /* 0x000fe20000004100 */
[----:B------:R-:W-:Y:S01]  /*1e90*/  IMAD.WIDE.U32 R126, R28, c[0x0][0x180], RZ ;  /* 0x000060001c7e7a25 */ /* 0x000fe200078e00ff */
[----:B------:R-:W-:Y:S01]  /*1ea0*/  LEA.HI R128, R48, R48, RZ, 0x1 ;  /* 0x0000003030807211 */ /* 0x000fe200078f08ff */
[----:B------:R-:W-:Y:S01]  /*1eb0*/  HADD2.F32 R133, -RZ, R133.H0_H0 ;  /* 0x20000085ff857230 */ /* 0x000fe20000004100 */
[----:B------:R-:W-:Y:S01]  /*1ec0*/  MOV R194, RZ ;  /* 0x000000ff00c27202 */ /* 0x000fe20000000f00 */
[----:B------:R-:W-:Y:S01]  /*1ed0*/  IMAD R139, R28, c[0x0][0x184], R11 ;  /* 0x000061001c8b7a24 */ /* 0x000fe200078e020b */
[----:B------:R-:W-:Y:S01]  /*1ee0*/  LEA.HI R11, R104, R104, RZ, 0x1 ;  /* 0x00000068680b7211 */ /* 0x000fe200078f08ff */
[----:B------:R-:W-:Y:S01]  /*1ef0*/  IMAD.WIDE.U32 R124, R28, c[0x0][0x198], RZ ;  /* 0x000066001c7c7a25 */ /* 0x000fe200078e00ff */
[----:B------:R-:W-:Y:S01]  /*1f00*/  LEA R96, P0, R126, c[0x0][0x220], 0x2 ;  /* 0x000088007e607a11 */ /* 0x000fe200078010ff */
[----:B------:R-:W-:Y:S01]  /*1f10*/  HADD2.F32 R135, -RZ, R135.H0_H0 ;  /* 0x20000087ff877230 */ /* 0x000fe20000004100 */
[----:B------:R-:W-:Y:S01]  /*1f20*/  IADD3 R139, R127, R139, RZ ;  /* 0x0000008b7f8b7210 */ /* 0x000fe20007ffe0ff */
[C---:B------:R-:W-:Y:S01]  /*1f30*/  IMAD R129, R28.reuse, c[0x0][0x19c], R129 ;  /* 0x000067001c817a24 */ /* 0x040fe200078e0281 */
[----:B------:R-:W-:Y:S01]  /*1f40*/  HADD2.F32 R137, -RZ, R137.H0_H0 ;  /* 0x20000089ff897230 */ /* 0x000fe20000004100 */
[----:B------:R-:W-:Y:S01]  /*1f50*/  IMAD.WIDE.U32 R8, R28, c[0x0][0x1b8], RZ ;  /* 0x00006e001c087a25 */ /* 0x000fe200078e00ff */
[----:B------:R-:W-:Y:S01]  /*1f60*/  LEA R98, P1, R124, c[0x0][0x228], 0x2 ;  /* 0x00008a007c627a11 */ /* 0x000fe200078210ff */
[----:B------:R-:W-:Y:S01]  /*1f70*/  HADD2.F32 R143, -RZ, R112.H0_H0 ;  /* 0x20000070ff8f7230 */ /* 0x000fe20000004100 */
[----:B------:R-:W-:Y:S01]  /*1f80*/  IADD3 R127, R125, R129, RZ ;  /* 0x000000817d7f7210 */ /* 0x000fe20007ffe0ff */
[----:B------:R-:W-:Y:S01]  /*1f90*/  IMAD R141, R28, c[0x0][0x1bc], R131 ;  /* 0x00006f001c8d7a24 */ /* 0x000fe200078e0283 */
[----:B------:R-:W-:Y:S01]  /*1fa0*/  LEA.HI.X R125, R126, c[0x0][0x224], R139, 0x2, P0 ;  /* 0x000089007e7d7a11 */ /* 0x000fe200000f148b */
[----:B------:R-:W-:Y:S01]  /*1fb0*/  IMAD R131, R10, c[0x0][0x16c], RZ ;  /* 0x00005b000a837a24 */ /* 0x000fe200078e02ff */
[C---:B------:R-:W-:Y:S01]  /*1fc0*/  LEA R10, P2, R8.reuse, c[0x0][0x230], 0x2 ;  /* 0x00008c00080a7a11 */ /* 0x040fe200078410ff */
[----:B------:R-:W-:Y:S01]  /*1fd0*/  HADD2.F32 R139, -RZ, R108.H0_H0 ;  /* 0x2000006cff8b7230 */ /* 0x000fe20000004100 */
[----:B------:R-:W-:Y:S01]  /*1fe0*/  IADD3 R129, R9, R141, RZ ;  /* 0x0000008d09817210 */ /* 0x000fe20007ffe0ff */
[----:B------:R-:W-:Y:S01]  /*1ff0*/  IMAD.WIDE R130, R131, 0x8, R6 ;  /* 0x0000000883827825 */ /* 0x000fe200078e0206 */
[----:B------:R-:W-:Y:S01]  /*2000*/  LOP3.LUT R9, R11, 0xfffffe, RZ, 0xc0, !PT ;  /* 0x00fffffe0b097812 */ /* 0x000fe200078ec0ff */
[----:B------:R-:W-:Y:S01]  /*2010*/  HADD2.F32 R141, -RZ, R110.H0_H0 ;  /* 0x2000006eff8d7230 */ /* 0x000fe20000004100 */
[----:B------:R-:W-:Y:S01]  /*2020*/  LEA.HI.X R11, R8, c[0x0][0x234], R129, 0x2, P2 ;  /* 0x00008d00080b7a11 */ /* 0x000fe200010f1481 */
[----:B------:R-:W-:Y:S01]  /*2030*/  HADD2.F32 R145, -RZ, R114.H0_H0 ;  /* 0x20000072ff917230 */ /* 0x000fe20000004100 */
[----:B------:R-:W-:Y:S01]  /*2040*/  IADD3 R8, R104, -R9, RZ ;  /* 0x8000000968087210 */ /* 0x000fe20007ffe0ff */
[----:B------:R-:W-:Y:S01]  /*2050*/  HADD2.F32 R9, -RZ, R106.H0_H0 ;  /* 0x2000006aff097230 */ /* 0x000fe20000004100 */
[----:B------:R-:W-:Y:S01]  /*2060*/  MOV R104, R130 ;  /* 0x0000008200687202 */ /* 0x000fe20000000f00 */
[----:B------:R-:W-:Y:S01]  /*2070*/  HADD2.F32 R147, -RZ, R116.H0_H0 ;  /* 0x20000074ff937230 */ /* 0x000fe20000004100 */
[--C-:B------:R-:W-:Y:S01]  /*2080*/  FADD.FTZ R130, R133, R32.reuse ;  /* 0x0000002085827221 */ /* 0x100fe20000010000 */
[----:B------:R-:W-:Y:S01]  /*2090*/  HADD2.F32 R149, -RZ, R118.H0_H0 ;  /* 0x20000076ff957230 */ /* 0x000fe20000004100 */
[--C-:B------:R-:W-:Y:S01]  /*20a0*/  FADD.FTZ R108, R9, R32.reuse ;  /* 0x00000020096c7221 */ /* 0x100fe20000010000 */
[----:B------:R-:W-:Y:S01]  /*20b0*/  LOP3.LUT R9, R128, 0x3ffffe, RZ, 0xc0, !PT ;  /* 0x003ffffe80097812 */ /* 0x000fe200078ec0ff */
[----:B------:R-:W-:Y:S01]  /*20c0*/  HADD2.F32 R151, -RZ, R120.H0_H0 ;  /* 0x20000078ff977230 */ /* 0x000fe20000004100 */
[--C-:B------:R-:W-:Y:S01]  /*20d0*/  FADD.FTZ R133, R135, R32.reuse ;  /* 0x0000002087857221 */ /* 0x100fe20000010000 */
[----:B------:R-:W-:Y:S01]  /*20e0*/  HADD2.F32 R153, -RZ, R122.H0_H0 ;  /* 0x2000007aff997230 */ /* 0x000fe20000004100 */
[----:B------:R-:W-:Y:S01]  /*20f0*/  IADD3 R9, R48, -R9, RZ ;  /* 0x8000000930097210 */ /* 0x000fe20007ffe0ff */
[----:B------:R-:W-:Y:S01]  /*2100*/  HADD2.F32 R157, -RZ, R132.H0_H0 ;  /* 0x20000084ff9d7230 */ /* 0x000fe20000004100 */
[----:B------:R-:W-:Y:S01]  /*2110*/  LEA.HI.X R127, R124, c[0x0][0x22c], R127, 0x2, P1 ;  /* 0x00008b007c7f7a11 */ /* 0x000fe200008f147f */
[----:B------:R-:W-:Y:S01]  /*2120*/  HADD2.F32 R159, -RZ, R134.H0_H0 ;  /* 0x20000086ff9f7230 */ /* 0x000fe20000004100 */
[--C-:B------:R-:W-:Y:S01]  /*2130*/  FADD.FTZ R135, R137, R32.reuse ;  /* 0x0000002089877221 */ /* 0x100fe20000010000 */
[----:B------:R-:W-:Y:S01]  /*2140*/  HADD2.F32 R161, -RZ, R136.H0_H0 ;  /* 0x20000088ffa17230 */ /* 0x000fe20000004100 */
[----:B------:R-:W-:Y:S01]  /*2150*/  MOV R129, RZ ;  /* 0x000000ff00817202 */ /* 0x000fe20000000f00 */
[--C-:B------:R-:W-:Y:S01]  /*2160*/  FADD.FTZ R110, R139, R32.reuse ;  /* 0x000000208b6e7221 */ /* 0x100fe20000010000 */
[----:B------:R-:W-:Y:S01]  /*2170*/  MOV R106, RZ ;  /* 0x000000ff006a7202 */ /* 0x000fe20000000f00 */
[--C-:B------:R-:W-:Y:S01]  /*2180*/  FADD.FTZ R112, R141, R32.reuse ;  /* 0x000000208d707221 */ /* 0x100fe20000010000 */
[----:B------:R-:W-:Y:S01]  /*2190*/  LEA R137, R9, 0x668, 0xa ;  /* 0x0000066809897811 */ /* 0x000fe200078e50ff */
[--C-:B------:R-:W-:Y:S01]  /*21a0*/  FADD.FTZ R114, R143, R32.reuse ;  /* 0x000000208f727221 */ /* 0x100fe20000010000 */
[----:B------:R-:W-:Y:S01]  /*21b0*/  SHF.L.U32 R136, R8, 0x8, RZ ;  /* 0x0000000808887819 */ /* 0x000fe200000006ff */
[--C-:B------:R-:W-:Y:S01]  /*21c0*/  FADD.FTZ R116, R145, R32.reuse ;  /* 0x0000002091747221 */ /* 0x100fe20000010000 */
[----:B------:R-:W-:Y:S01]  /*21d0*/  UMOV UR4, URZ ;  /* 0x0000003f00047c82 */ /* 0x000fe20008000000 */
        /* <DEDUP_REMOVED lines=8> */
.L_x_4790:
[----:B------:R-:W-:Y:S01]  /*2260*/  MOV R8, R96 ;  /* 0x0000006000087202 */ /* 0x000fe20000000f00 */
[----:B------:R-:W2:Y:S01]  /*2270*/  LDG.E R140, [R10.64] ;  /* 0x000000060a8c7981 */ /* 0x000ea2000c1e1900 */
[----:B------:R-:W-:-:S05]  /*2280*/  MOV R9, R125 ;  /* 0x0000007d00097202 */ /* 0x000fca0000000f00 */
[----:B------:R0:W3:Y:S02]  /*2290*/  LDG.E R138, [R8.64] ;  /* 0x00000006088a7981 */ /* 0x0000e4000c1e1900 */
[----:B0-----:R-:W-:Y:S02]  /*22a0*/  MOV R8, R98 ;  /* 0x0000006200087202 */ /* 0x001fe40000000f00 */
[----:B------:R-:W-:-:S05]  /*22b0*/  MOV R9, R127 ;  /* 0x0000007f00097202 */ /* 0x000fca0000000f00 */
[----:B------:R0:W2:Y:S01]  /*22c0*/  LDG.E R139, [R8.64] ;  /* 0x00000006088b7981 */ /* 0x0000a2000c1e1900 */
[C---:B------:R-:W-:Y:S02]  /*22d0*/  ISETP.NE.AND P1, PT, R38.reuse, RZ, PT ;  /* 0x000000ff2600720c */ /* 0x040fe40003f25270 */
[----:B------:R-:W-:-:S04]  /*22e0*/  IADD3 R141, R38, 0x200, RZ ;  /* 0x00000200268d7810 */ /* 0x000fc80007ffe0ff */
[----:B------:R-:W-:Y:S02]  /*22f0*/  SEL R142, R136, R141, !P1 ;  /* 0x0000008d888e7207 */ /* 0x000fe40004800000 */
[----:B------:R-:W-:-:S04]  /*2300*/  LOP3.LUT P0, RZ, R38, 0x1f, RZ, 0xc0, !PT ;  /* 0x0000001f26ff7812 */ /* 0x000fc8000780c0ff */
[----:B------:R-:W-:Y:S01]  /*2310*/  ISETP.LT.OR P2, PT, R48, 0x2, P0 ;  /* 0x000000023000780c */ /* 0x000fe20000741670 */
[----:B------:R-:W-:-:S12]  /*2320*/  HFMA2.MMA R174, -RZ, RZ, 0, 0 ;  /* 0x00000000ffae7435 */ /* 0x000fd800000001ff */
[----:B0-----:R-:W-:Y:S02]  /*2330*/  @!P2 MOV R8, R104 ;  /* 0x000000680008a202 */ /* 0x001fe40000000f00 */
[----:B------:R-:W-:Y:S01]  /*2340*/  @!P2 MOV R9, R131 ;  /* 0x000000830009a202 */ /* 0x000fe20000000f00 */
[----:B------:R-:W-:Y:S02]  /*2350*/  HADD2.F32 R141, -RZ, R68.H0_H0 ;  /* 0x20000044ff8d7230 */ /* 0x000fe40000004100 */
[----:B------:R-:W-:-:S03]  /*2360*/  HADD2.F32 R143, -RZ, R69.H0_H0 ;  /* 0x20000045ff8f7230 */ /* 0x000fc60000004100 */
[----:B------:R-:W-:Y:S01]  /*2370*/  FMUL.FTZ R221, R110, R141 ;  /* 0x0000008d6edd7220 */ /* 0x000fe20000410000 */
[----:B------:R-:W-:Y:S01]  /*2380*/  HADD2.F32 R145, -RZ, R70.H0_H0 ;  /* 0x20000046ff917230 */ /* 0x000fe20000004100 */
[----:B------:R-:W-:Y:S01]  /*2390*/  FMUL.FTZ R219, R112, R143 ;  /* 0x0000008f70db7220 */ /* 0x000fe20000410000 */
        /* <DEDUP_REMOVED lines=9> */
[----:B------:R-:W-:Y:S01]  /*2430*/  HADD2.F32 R155, -RZ, R81.H0_H0 ;  /* 0x20000051ff9b7230 */ /* 0x000fe20000004100 */
        /* <DEDUP_REMOVED lines=12> */
[----:B---3--:R-:W-:-:S04]  /*2500*/  FMUL.FTZ R191, R138, 1.4426950216293334961 ;  /* 0x3fb8aa3b8abf7820 */ /* 0x008fc80000410000 */
[----:B------:R-:W-:-:S06]  /*2510*/  FMUL.FTZ R195, R108, R191 ;  /* 0x000000bf6cc37220 */ /* 0x000fcc0000410000 */
[----:B------:R-:W0:Y:S02]  /*2520*/  MUFU.EX2 R195, R195 ;  /* 0x000000c300c37308 */ /* 0x000e240000000800 */
[----:B0-----:R0:W-:Y:S04]  /*2530*/  STS [R142.X4+0x668], R195 ;  /* 0x000668c38e007388 */ /* 0x0011e80000004800 */
[----:B------:R-:W-:Y:S06]  /*2540*/  BAR.SYNC.DEFER_BLOCKING 0x0 ;  /* 0x0000000000007b1d */ /* 0x000fec0000010000 */
[----:B------:R1:W5:Y:S01]  /*2550*/  @!P2 LDG.E R174, [R8.64+0x4] ;  /* 0x0000040608aea981 */ /* 0x000362000c1e1900 */
[----:B------:R-:W-:Y:S01]  /*2560*/  ISETP.NE.AND P2, PT, R38, 0x1f, PT ;  /* 0x0000001f2600780c */ /* 0x000fe20003f45270 */
[----:B------:R-:W-:-:S02]  /*2570*/  FMUL.FTZ R144, R110, R191 ;  /* 0x000000bf6e907220 */ /* 0x000fc40000410000 */
[----:B------:R-:W-:-:S10]  /*2580*/  FMUL.FTZ R171, R135, R191 ;  /* 0x000000bf87ab7220 */ /* 0x000fd40000410000 */
[----:B------:R3:W4:Y:S01]  /*2590*/  @P2 LDS R190, [R38.X4+0xe6c] ;  /* 0x000e6c0026be2984 */ /* 0x0007220000004800 */
[-C--:B------:R-:W-:Y:S02]  /*25a0*/  FMUL.FTZ R146, R112, R191.reuse ;  /* 0x000000bf70927220 */ /* 0x080fe40000410000 */
[-C--:B------:R-:W-:Y:S01]  /*25b0*/  FMUL.FTZ R177, R134, R191.reuse ;  /* 0x000000bf86b17220 */ /* 0x080fe20000410000 */
[----:B------:R-:W1:Y:S01]  /*25c0*/  MUFU.EX2 R144, R144 ;  /* 0x0000009000907308 */ /* 0x000e620000000800 */
[-C--:B------:R-:W-:Y:S02]  /*25d0*/  FMUL.FTZ R148, R114, R191.reuse ;  /* 0x000000bf72947220 */ /* 0x080fe40000410000 */
[-C--:B------:R-:W-:Y:S02]  /*25e0*/  FMUL.FTZ R150, R116, R191.reuse ;  /* 0x000000bf74967220 */ /* 0x080fe40000410000 */
[-C--:B------:R-:W-:Y:S02]  /*25f0*/  FMUL.FTZ R152, R118, R191.reuse ;  /* 0x000000bf76987220 */ /* 0x080fe40000410000 */
[-C--:B------:R-:W-:Y:S01]  /*2600*/  FMUL.FTZ R154, R120, R191.reuse ;  /* 0x000000bf789a7220 */ /* 0x080fe20000410000 */
[----:B------:R-:W0:Y:S01]  /*2610*/  MUFU.EX2 R171, R171 ;  /* 0x000000ab00ab7308 */ /* 0x000e220000000800 */
[----:B------:R-:W-:-:S02]  /*2620*/  FMUL.FTZ R156, R122, R191 ;  /* 0x000000bf7a9c7220 */ /* 0x000fc40000410000 */
[-C--:B------:R-:W-:Y:S02]  /*2630*/  FMUL.FTZ R168, R124, R191.reuse ;  /* 0x000000bf7ca87220 */ /* 0x080fe40000410000 */
[-C--:B------:R-:W-:Y:S02]  /*2640*/  FMUL.FTZ R172, R126, R191.reuse ;  /* 0x000000bf7eac7220 */ /* 0x080fe40000410000 */
[-C--:B------:R-:W-:Y:S02]  /*2650*/  FMUL.FTZ R170, R128, R191.reuse ;  /* 0x000000bf80aa7220 */ /* 0x080fe40000410000 */
[-C--:B------:R-:W-:Y:S02]  /*2660*/  FMUL.FTZ R166, R130, R191.reuse ;  /* 0x000000bf82a67220 */ /* 0x080fe40000410000 */
[-C--:B------:R-:W-:Y:S02]  /*2670*/  FMUL.FTZ R179, R132, R191.reuse ;  /* 0x000000bf84b37220 */ /* 0x080fe40000410000 */
[----:B------:R-:W-:Y:S01]  /*2680*/  FMUL.FTZ R191, R133, R191 ;  /* 0x000000bf85bf7220 */ /* 0x000fe20000410000 */
[----:B------:R-:W0:Y:S01]  /*2690*/  MUFU.EX2 R146, R146 ;  /* 0x0000009200927308 */ /* 0x000e220000000800 */
[----:B--2---:R-:W-:Y:S01]  /*26a0*/  FMUL.FTZ R180, R139, R140 ;  /* 0x0000008c8bb47220 */ /* 0x004fe20000410000 */
[----:B------:R-:W-:-:S06]  /*26b0*/  HADD2.F32 R139, -RZ, R192.H0_H0 ;  /* 0x200000c0ff8b7230 */ /* 0x000fcc0000004100 */
[----:B------:R-:W2:Y:S01]  /*26c0*/  MUFU.EX2 R177, R177 ;  /* 0x000000b100b17308 */ /* 0x000ea20000000800 */
[----:B------:R-:W-:Y:S02]  /*26d0*/  FMUL.FTZ R184, R108, R139 ;  /* 0x0000008b6cb87220 */ /* 0x000fe40000410000 */
[----:B------:R-:W-:-:S05]  /*26e0*/  FMUL.FTZ R186, R111, R180 ;  /* 0x000000b46fba7220 */ /* 0x000fca0000410000 */
[----:B------:R-:W1:Y:S01]  /*26f0*/  MUFU.EX2 R148, R148 ;  /* 0x0000009400947308 */ /* 0x000e620000000800 */
[----:B------:R-:W-:-:S07]  /*2700*/  FMUL.FTZ R188, R113, R180 ;  /* 0x000000b471bc7220 */ /* 0x000fce0000410000 */
[----:B------:R-:W1:Y:S01]  /*2710*/  MUFU.EX2 R150, R150 ;  /* 0x0000009600967308 */ /* 0x000e620000000800 */
[----:B0-----:R-:W-:-:S07]  /*2720*/  HADD2.F32 R142, -RZ, R80.H0_H0 ;  /* 0x20000050ff8e7230 */ /* 0x001fce0000004100 */
[----:B------:R-:W0:Y:S01]  /*2730*/  MUFU.EX2 R152, R152 ;  /* 0x0000009800987308 */ /* 0x000e220000000800 */
[----:B------:R-:W-:-:S07]  /*2740*/  HADD2.F32 R140, -RZ, R82.H0_H0 ;  /* 0x20000052ff8c7230 */ /* 0x000fce0000004100 */
[----:B------:R-:W0:Y:S08]  /*2750*/  MUFU.EX2 R154, R154 ;  /* 0x0000009a009a7308 */ /* 0x000e300000000800 */
[----:B------:R-:W0:Y:S08]  /*2760*/  MUFU.EX2 R156, R156 ;  /* 0x0000009c009c7308 */ /* 0x000e300000000800 */
[----:B------:R-:W0:Y:S08]  /*2770*/  MUFU.EX2 R168, R168 ;  /* 0x000000a800a87308 */ /* 0x000e300000000800 */
[----:B------:R-:W0:Y:S08]  /*2780*/  MUFU.EX2 R172, R172 ;  /* 0x000000ac00ac7308 */ /* 0x000e300000000800 */
[----:B------:R-:W0:Y:S08]  /*2790*/  MUFU.EX2 R170, R170 ;  /* 0x000000aa00aa7308 */ /* 0x000e300000000800 */
[----:B------:R-:W0:Y:S08]  /*27a0*/  MUFU.EX2 R166, R166 ;  /* 0x000000a600a67308 */ /* 0x000e300000000800 */
[----:B------:R-:W0:Y:S08]  /*27b0*/  MUFU.EX2 R179, R179 ;  /* 0x000000b300b37308 */ /* 0x000e300000000800 */
[----:B------:R-:W0:Y:S01]  /*27c0*/  MUFU.EX2 R191, R191 ;  /* 0x000000bf00bf7308 */ /* 0x000e220000000800 */
[----:B------:R-:W-:-:S02]  /*27d0*/  FMUL.FTZ R182, R109, R180 ;  /* 0x000000b46db67220 */ /* 0x000fc40000410000 */
[----:B-1----:R-:W-:Y:S02]  /*27e0*/  FMUL.FTZ R9, R195, R144 ;  /* 0x00000090c3097220 */ /* 0x002fe40000410000 */
[----:B------:R-:W-:Y:S02]  /*27f0*/  FFMA.FTZ R8, R144, R184, R221 ;  /* 0x000000b890087223 */ /* 0x000fe400000100dd */
[----:B------:R-:W-:Y:S02]  /*2800*/  FFMA.FTZ R176, R171, R188, R186 ;  /* 0x000000bcabb07223 */ /* 0x000fe400000100ba */
        /* <DEDUP_REMOVED lines=11> */
[----:B------:R-:W-:Y:S02]  /*28c0*/  FMUL.FTZ R178, R105, R180 ;  /* 0x000000b469b27220 */ /* 0x000fe40000410000 */
[----:B------:R-:W-:Y:S02]  /*28d0*/  FMUL.FTZ R162, R133, R142 ;  /* 0x0000008e85a27220 */ /* 0x000fe40000410000 */
[----:B------:R-:W-:Y:S02]  /*28e0*/  FMUL.FTZ R158, R135, R140 ;  /* 0x0000008c879e7220 */ /* 0x000fe40000410000 */
[----:B------:R-:W-:-:S02]  /*28f0*/  FMUL.FTZ R180, R107, R180 ;  /* 0x000000b46bb47220 */ /* 0x000fc40000410000 */
[C---:B------:R-:W-:Y:S02]  /*2900*/  FMUL.FTZ R9, R146.reuse, R9 ;  /* 0x0000000992097220 */ /* 0x040fe40000410000 */
[----:B------:R-:W-:Y:S02]  /*2910*/  FFMA.FTZ R8, R146, R8, R219 ;  /* 0x0000000892087223 */ /* 0x000fe400000100db */
[----:B--2---:R-:W-:Y:S01]  /*2920*/  FFMA.FTZ R196, R177, R176, R182 ;  /* 0x000000b0b1c47223 */ /* 0x004fe200000100b6 */
[----:B------:R-:W-:Y:S05]  /*2930*/  @P2 BRA `(.L_x_4787) ;  /* 0x0000004000002947 */ /* 0x000fea0003800000 */
[----:B0--34-:R-:W-:Y:S02]  /*2940*/  ISETP.NE.AND P3, PT, R48, c[0x0][0x174], PT ;  /* 0x00005d0030007a0c */ /* 0x019fe40003f65270 */
[----:B------:R-:W-:-:S11]  /*2950*/  MOV R190, 0x3f800000 ;  /* 0x3f80000000be7802 */ /* 0x000fd60000000f00 */
[----:B------:R-:W-:-:S05]  /*2960*/  @P3 IADD3 R176, R137, R106, RZ ;  /* 0x0000006a89b03210 */ /* 0x000fca0007ffe0ff */
[----:B------:R0:W1:Y:S02]  /*2970*/  @P3 LDS R190, [R176] ;  /* 0x00000000b0be3984 */ /* 0x0000640000000800 */
.L_x_4787:
[----:B0--34-:R-:W-:Y:S05]  /*2980*/  BSYNC B0 ;  /* 0x0000000000007941 */ /* 0x019fea0003800000 */
.L_x_4786:
[----:B-1----:R-:W-:Y:S01]  /*2990*/  FMUL.FTZ R176, R171, R190 ;  /* 0x000000beabb07220 */ /* 0x002fe20000410000 */
[----:B------:R-:W-:Y:S01]  /*29a0*/  ISETP.GE.AND P3, PT, R39, 0x1, PT ;  /* 0x000000012700780c */ /* 0x000fe20003f66270 */
[----:B------:R-:W-:Y:S01]  /*29b0*/  FFMA.FTZ R8, R148, R8, R217 ;  /* 0x0000000894087223 */ /* 0x000fe200000100d9 */
[----:B------:R-:W-:Y:S01]  /*29c0*/  LOP3.LUT R206, R38, 0x1f, RZ, 0xc0, !PT ;  /* 0x0000001f26ce7812 */ /* 0x000fe200078ec0ff */
[----:B------:R-:W-:Y:S01]  /*29d0*/  FMUL.FTZ R9, R148, R9 ;  /* 0x0000000994097220 */ /* 0x000fe20000410000 */
[----:B------:R-:W-:Y:S01]  /*29e0*/  ISETP.GE.OR P0, PT, R48, c[0x0][0x174], P0 ;  /* 0x00005d0030007a0c */ /* 0x000fe20000706670 */
[----:B------:R-:W-:Y:S01]  /*29f0*/  FMUL.FTZ R176, R177, R176 ;  /* 0x000000b0b1b07220 */ /* 0x000fe20000410000 */
[----:B------:R-:W-:Y:S01]  /*2a00*/  ISETP.NE.AND P4, PT, R206, 0x1f, PT ;  /* 0x0000001fce00780c */ /* 0x000fe20003f85270 */
[----:B------:R-:W-:Y:S01]  /*2a10*/  FFMA.FTZ R8, R150, R8, R215 ;  /* 0x0000000896087223 */ /* 0x000fe200000100d7 */
[----:B------:R-:W-:Y:S01]  /*2a20*/  BSSY B0, `(.L_x_4788) ;  /* 0x0000149000007945 */ /* 0x000fe20003800000 */
[----:B------:R-:W-:-:S02]  /*2a30*/  FFMA.FTZ R196, R191, R196, R180 ;  /* 0x000000c4bfc47223 */ /* 0x000fc400000100b4 */
[----:B------:R-:W-:Y:S02]  /*2a40*/  FMUL.FTZ R9, R150, R9 ;  /* 0x0000000996097220 */ /* 0x000fe40000410000 */
[----:B------:R-:W-:Y:S02]  /*2a50*/  FMUL.FTZ R176, R191, R176 ;  /* 0x000000b0bfb07220 */ /* 0x000fe40000410000 */
[C---:B------:R-:W-:Y:S02]  /*2a60*/  FFMA.FTZ R8, R152.reuse, R8, R211 ;  /* 0x0000000898087223 */ /* 0x040fe400000100d3 */
[C---:B------:R-:W-:Y:S02]  /*2a70*/  FFMA.FTZ R196, R179.reuse, R196, R178 ;  /* 0x000000c4b3c47223 */ /* 0x040fe400000100b2 */
[----:B------:R-:W-:Y:S02]  /*2a80*/  FMUL.FTZ R9, R152, R9 ;  /* 0x0000000998097220 */ /* 0x000fe40000410000 */
[----:B------:R-:W-:-:S02]  /*2a90*/  FMUL.FTZ R209, R179, R176 ;  /* 0x000000b0b3d17220 */ /* 0x000fc40000410000 */
[----:B------:R-:W-:Y:S02]  /*2aa0*/  FFMA.FTZ R8, R154, R8, R205 ;  /* 0x000000089a087223 */ /* 0x000fe400000100cd */
[----:B------:R-:W-:Y:S02]  /*2ab0*/  FFMA.FTZ R196, R166, R196, R213 ;  /* 0x000000c4a6c47223 */ /* 0x000fe400000100d5 */
[----:B------:R-:W-:Y:S02]  /*2ac0*/  FMUL.FTZ R9, R154, R9 ;  /* 0x000000099a097220 */ /* 0x000fe40000410000 */
[----:B------:R-:W-:Y:S02]  /*2ad0*/  FMUL.FTZ R209, R166, R209 ;  /* 0x000000d1a6d17220 */ /* 0x000fe40000410000 */
[----:B------:R-:W-:Y:S02]  /*2ae0*/  FFMA.FTZ R8, R156, R8, R201 ;  /* 0x000000089c087223 */ /* 0x000fe400000100c9 */
[----:B------:R-:W-:-:S02]  /*2af0*/  FFMA.FTZ R196, R170, R196, R207 ;  /* 0x000000c4aac47223 */ /* 0x000fc400000100cf */
[----:B------:R-:W-:Y:S02]  /*2b00*/  FMUL.FTZ R9, R156, R9 ;  /* 0x000000099c097220 */ /* 0x000fe40000410000 */
[----:B------:R-:W-:Y:S02]  /*2b10*/  FMUL.FTZ R209, R170, R209 ;  /* 0x000000d1aad17220 */ /* 0x000fe40000410000 */
[----:B------:R-:W-:Y:S02]  /*2b20*/  FFMA.FTZ R8, R168, R8, R199 ;  /* 0x00000008a8087223 */ /* 0x000fe400000100c7 */
[----:B------:R-:W-:Y:S02]  /*2b30*/  FFMA.FTZ R196, R172, R196, R203 ;  /* 0x000000c4acc47223 */ /* 0x000fe400000100cb */
        /* <DEDUP_REMOVED lines=14> */
[C---:B------:R-:W-:Y:S02]  /*2c20*/  FFMA.FTZ R176, R179.reuse, R176, R164 ;  /* 0x000000b0b3b07223 */ /* 0x040fe400000100a4 */
[C---:B------:R-:W-:Y:S02]  /*2c30*/  FFMA.FTZ R196, R152.reuse, R196, R181 ;  /* 0x000000c498c47223 */ /* 0x040fe400000100b5 */
[----:B------:R-:W-:Y:S02]  /*2c40*/  FMUL.FTZ R8, R179, R8 ;  /* 0x00000008b3087220 */ /* 0x000fe40000410000 */
[----:B------:R-:W-:Y:S02]  /*2c50*/  FMUL.FTZ R209, R152, R209 ;  /* 0x000000d198d17220 */ /* 0x000fe40000410000 */
[----:B------:R-:W-:Y:S02]  /*2c60*/  FFMA.FTZ R176, R191, R176, R162 ;  /* 0x000000b0bfb07223 */ /* 0x000fe400000100a2 */
[----:B------:R-:W-:-:S02]  /*2c70*/  FFMA.FTZ R196, R150, R196, R175 ;  /* 0x000000c496c47223 */ /* 0x000fc400000100af */
[----:B------:R-:W-:Y:S02]  /*2c80*/  FMUL.FTZ R8, R191, R8 ;  /* 0x00000008bf087220 */ /* 0x000fe40000410000 */
[----:B------:R-:W-:Y:S02]  /*2c90*/  FMUL.FTZ R209, R150, R209 ;  /* 0x000000d196d17220 */ /* 0x000fe40000410000 */
[C---:B------:R-:W-:Y:S02]  /*2ca0*/  FFMA.FTZ R176, R177.reuse, R176, R160 ;  /* 0x000000b0b1b07223 */ /* 0x040fe400000100a0 */
[C---:B------:R-:W-:Y:S02]  /*2cb0*/  FFMA.FTZ R196, R148.reuse, R196, R173 ;  /* 0x000000c494c47223 */ /* 0x040fe400000100ad */
[----:B------:R-:W-:Y:S02]  /*2cc0*/  FMUL.FTZ R8, R177, R8 ;  /* 0x00000008b1087220 */ /* 0x000fe40000410000 */
[----:B------:R-:W-:-:S02]  /*2cd0*/  FMUL.FTZ R209, R148, R209 ;  /* 0x000000d194d17220 */ /* 0x000fc40000410000 */
[C---:B------:R-:W-:Y:S02]  /*2ce0*/  FFMA.FTZ R198, R171.reuse, R176, R158 ;  /* 0x000000b0abc67223 */ /* 0x040fe4000001009e */
[C---:B------:R-:W-:Y:S02]  /*2cf0*/  FFMA.FTZ R196, R146.reuse, R196, R169 ;  /* 0x000000c492c47223 */ /* 0x040fe400000100a9 */
[----:B------:R-:W-:Y:S01]  /*2d00*/  FMUL.FTZ R223, R171, R8 ;  /* 0x00000008abdf7220 */ /* 0x000fe20000410000 */
[----:B------:R-:W0:Y:S01]  /*2d10*/  SHFL.UP PT, R9, R198, 0x1, RZ ;  /* 0x04200000c6097989 */ /* 0x000e2200000e00ff */
[----:B------:R-:W-:Y:S02]  /*2d20*/  FMUL.FTZ R209, R146, R209 ;  /* 0x000000d192d17220 */ /* 0x000fe40000410000 */
[C---:B------:R-:W-:Y:S01]  /*2d30*/  FFMA.FTZ R176, R144.reuse, R196, R167 ;  /* 0x000000c490b07223 */ /* 0x040fe200000100a7 */
[----:B------:R-:W1:Y:S01]  /*2d40*/  SHFL.UP PT, R8, R223, 0x1, RZ ;  /* 0x04200000df087989 */ /* 0x000e6200000e00ff */
[----:B------:R-:W-:-:S03]  /*2d50*/  FMUL.FTZ R209, R144, R209 ;  /* 0x000000d190d17220 */ /* 0x000fc60000410000 */
[----:B------:R-:W2:Y:S04]  /*2d60*/  SHFL.DOWN PT, R200, R176, 0x1, 0x1f ;  /* 0x08201f00b0c87f89 */ /* 0x000ea800000e0000 */
[----:B------:R-:W3:Y:S01]  /*2d70*/  SHFL.DOWN PT, R196, R209, 0x1, 0x1f ;  /* 0x08201f00d1c47f89 */ /* 0x000ee200000e0000 */
[C---:B0-----:R-:W-:Y:S02]  /*2d80*/  @P3 FFMA.FTZ R198, R223.reuse, R9, R198 ;  /* 0x00000009dfc63223 */ /* 0x041fe400000100c6 */
[----:B-1----:R-:W-:-:S03]  /*2d90*/  @P3 FMUL.FTZ R223, R223, R8 ;  /* 0x00000008dfdf3220 */ /* 0x002fc60000410000 */
[----:B------:R-:W0:Y:S01]  /*2da0*/  SHFL.UP PT, R9, R198, 0x2, RZ ;  /* 0x04400000c6097989 */ /* 0x000e2200000e00ff */
[----:B------:R-:W-:Y:S01]  /*2db0*/  ISETP.GE.AND P3, PT, R39, 0x2, PT ;  /* 0x000000022700780c */ /* 0x000fe20003f66270 */
[C---:B--2---:R-:W-:Y:S02]  /*2dc0*/  @P4 FFMA.FTZ R176, R209.reuse, R200, R176 ;  /* 0x000000c8d1b04223 */ /* 0x044fe400000100b0 */
[----:B------:R-:W1:Y:S01]  /*2dd0*/  SHFL.UP PT, R8, R223, 0x2, RZ ;  /* 0x04400000df087989 */ /* 0x000e6200000e00ff */
[----:B---3--:R-:W-:-:S03]  /*2de0*/  @P4 FMUL.FTZ R209, R209, R196 ;  /* 0x000000c4d1d14220 */ /* 0x008fc60000410000 */
[----:B------:R-:W2:Y:S01]  /*2df0*/  SHFL.DOWN PT, R200, R176, 0x2, 0x1f ;  /* 0x08401f00b0c87f89 */ /* 0x000ea200000e0000 */
[----:B------:R-:W-:-:S03]  /*2e00*/  ISETP.GE.U32.AND P4, PT, R206, 0x1e, PT ;  /* 0x0000001ece00780c */ /* 0x000fc60003f86070 */
[----:B------:R-:W3:Y:S02]  /*2e10*/  SHFL.DOWN PT, R196, R209, 0x2, 0x1f ;  /* 0x08401f00d1c47f89 */ /* 0x000ee400000e0000 */
[C---:B0-----:R-:W-:Y:S02]  /*2e20*/  @P3 FFMA.FTZ R198, R223.reuse, R9, R198 ;  /* 0x00000009dfc63223 */ /* 0x041fe400000100c6 */
[----:B-1----:R-:W-:-:S03]  /*2e30*/  @P3 FMUL.FTZ R223, R223, R8 ;  /* 0x00000008dfdf3220 */ /* 0x002fc60000410000 */
[----:B------:R-:W0:Y:S01]  /*2e40*/  SHFL.UP PT, R9, R198, 0x4, RZ ;  /* 0x04800000c6097989 */ /* 0x000e2200000e00ff */
[----:B------:R-:W-:Y:S02]  /*2e50*/  ISETP.GE.AND P3, PT, R39, 0x4, PT ;  /* 0x000000042700780c */ /* 0x000fe40003f66270 */
[C---:B--2---:R-:W-:Y:S01]  /*2e60*/  @!P4 FFMA.FTZ R176, R209.reuse, R200, R176 ;  /* 0x000000c8d1b0c223 */ /* 0x044fe200000100b0 */
[----:B------:R-:W1:Y:S01]  /*2e70*/  SHFL.UP PT, R8, R223, 0x4, RZ ;  /* 0x04800000df087989 */ /* 0x000e6200000e00ff */
[----:B---3--:R-:W-:Y:S01]  /*2e80*/  @!P4 FMUL.FTZ R209, R209, R196 ;  /* 0x000000c4d1d1c220 */ /* 0x008fe20000410000 */
[----:B------:R-:W-:Y:S02]  /*2e90*/  ISETP.GE.U32.AND P4, PT, R206, 0x1c, PT ;  /* 0x0000001cce00780c */ /* 0x000fe40003f86070 */
[----:B------:R-:W2:Y:S04]  /*2ea0*/  SHFL.DOWN PT, R196, R176, 0x4, 0x1f ;  /* 0x08801f00b0c47f89 */ /* 0x000ea800000e0000 */
[----:B------:R-:W3:Y:S02]  /*2eb0*/  SHFL.DOWN PT, R202, R209, 0x4, 0x1f ;  /* 0x08801f00d1ca7f89 */ /* 0x000ee400000e0000 */
[C---:B0-----:R-:W-:Y:S01]  /*2ec0*/  @P3 FFMA.FTZ R198, R223.reuse, R9, R198 ;  /* 0x00000009dfc63223 */ /* 0x041fe200000100c6 */
[----:B------:R-:W-:Y:S01]  /*2ed0*/  HFMA2.MMA R9, -RZ, RZ, 0, 0 ;  /* 0x00000000ff097435 */ /* 0x000fe200000001ff */
[----:B-1----:R-:W-:-:S03]  /*2ee0*/  @P3 FMUL.FTZ R223, R223, R8 ;  /* 0x00000008dfdf3220 */ /* 0x002fc60000410000 */
[----:B------:R-:W0:Y:S01]  /*2ef0*/  SHFL.UP PT, R200, R198, 0x8, RZ ;  /* 0x05000000c6c87989 */ /* 0x000e2200000e00ff */
[----:B------:R-:W-:Y:S02]  /*2f00*/  ISETP.GE.AND P3, PT, R39, 0x8, PT ;  /* 0x000000082700780c */ /* 0x000fe40003f66270 */
[----:B------:R-:W-:Y:S01]  /*2f10*/  MOV R8, 0x3f800000 ;  /* 0x3f80000000087802 */ /* 0x000fe20000000f00 */
[C---:B--2---:R-:W-:Y:S02]  /*2f20*/  @!P4 FFMA.FTZ R176, R209.reuse, R196, R176 ;  /* 0x000000c4d1b0c223 */ /* 0x044fe400000100b0 */
[----:B------:R-:W1:Y:S01]  /*2f30*/  SHFL.UP PT, R196, R223, 0x8, RZ ;  /* 0x05000000dfc47989 */ /* 0x000e6200000e00ff */
[----:B---3--:R-:W-:Y:S01]  /*2f40*/  @!P4 FMUL.FTZ R209, R209, R202 ;  /* 0x000000cad1d1c220 */ /* 0x008fe20000410000 */
[----:B------:R-:W-:Y:S02]  /*2f50*/  ISETP.GE.U32.AND P4, PT, R206, 0x18, PT ;  /* 0x00000018ce00780c */ /* 0x000fe40003f86070 */
[----:B------:R-:W2:Y:S04]  /*2f60*/  SHFL.DOWN PT, R204, R176, 0x8, 0x1f ;  /* 0x09001f00b0cc7f89 */ /* 0x000ea800000e0000 */
[----:B------:R-:W3:Y:S04]  /*2f70*/  SHFL.DOWN PT, R202, R209, 0x8, 0x1f ;  /* 0x09001f00d1ca7f89 */ /* 0x000ee800000e0000 */
[----:B------:R-:W-:Y:S01]  /*2f80*/  @!P0 LDS.64 R8, [UR4+0xee8] ;  /* 0x000ee804ff088984 */ /* 0x000fe20008000a00 */
[----:B------:R-:W-:Y:S01]  /*2f90*/  ISETP.GE.AND P0, PT, R39, 0x10, PT ;  /* 0x000000102700780c */ /* 0x000fe20003f06270 */
[----:B0-----:R-:W-:-:S05]  /*2fa0*/  @P3 FFMA.FTZ R198, R223, R200, R198 ;  /* 0x000000c8dfc63223 */ /* 0x001fca00000100c6 */
[----:B------:R-:W0:Y:S01]  /*2fb0*/  SHFL.UP PT, R200, R198, 0x10, RZ ;  /* 0x06000000c6c87989 */ /* 0x000e2200000e00ff */
[----:B-1----:R-:W-:Y:S01]  /*2fc0*/  @P3 FMUL.FTZ R223, R223, R196 ;  /* 0x000000c4dfdf3220 */ /* 0x002fe20000410000 */
[----:B------:R-:W-:Y:S01]  /*2fd0*/  ISETP.GE.U32.AND P3, PT, R206, 0x10, PT ;  /* 0x00000010ce00780c */ /* 0x000fe20003f66070 */
[----:B--2---:R-:W-:-:S03]  /*2fe0*/  @!P4 FFMA.FTZ R176, R209, R204, R176 ;  /* 0x000000ccd1b0c223 */ /* 0x004fc600000100b0 */
[----:B------:R-:W1:Y:S01]  /*2ff0*/  SHFL.UP PT, R196, R223, 0x10, RZ ;  /* 0x06000000dfc47989 */ /* 0x000e6200000e00ff */
[----:B---3--:R-:W-:-:S03]  /*3000*/  @!P4 FMUL.FTZ R209, R209, R202 ;  /* 0x000000cad1d1c220 */ /* 0x008fc60000410000 */
[----:B------:R-:W2:Y:S04]  /*3010*/  SHFL.DOWN PT, R204, R176, 0x10, 0x1f ;  /* 0x0a001f00b0cc7f89 */ /* 0x000ea800000e0000 */
[----:B------:R-:W3:Y:S01]  /*3020*/  SHFL.DOWN PT, R202, R209, 0x10, 0x1f ;  /* 0x0a001f00d1ca7f89 */ /* 0x000ee200000e0000 */
[----:B0-----:R-:W-:-:S03]  /*3030*/  @P0 FFMA.FTZ R198, R223, R200, R198 ;  /* 0x000000c8dfc60223 */ /* 0x001fc600000100c6 */
[----:B------:R-:W-:Y:S01]  /*3040*/  SHFL.IDX PT, R225, R9, RZ, 0x1f ;  /* 0x00001fff09e17589 */ /* 0x000fe200000e0000 */
[----:B-1----:R-:W-:Y:S01]  /*3050*/  @P0 FMUL.FTZ R223, R223, R196 ;  /* 0x000000c4dfdf0220 */ /* 0x002fe20000410000 */
[----:B------:R-:W-:Y:S02]  /*3060*/  ISETP.GT.AND P0, PT, R39, 0x1e, PT ;  /* 0x0000001e2700780c */ /* 0x000fe40003f04270 */
[----:B-----5:R-:W-:Y:S01]  /*3070*/  SHFL.IDX PT, R196, R174, RZ, 0x1f ;  /* 0x00001fffaec47589 */ /* 0x020fe200000e0000 */
[----:B--2---:R-:W-:-:S03]  /*3080*/  @!P3 FFMA.FTZ R176, R209, R204, R176 ;  /* 0x000000ccd1b0b223 */ /* 0x004fc600000100b0 */
[----:B------:R-:W-:Y:S01]  /*3090*/  SHFL.UP PT, R198, R198, 0x1, RZ ;  /* 0x04200000c6c67989 */ /* 0x000fe200000e00ff */
[----:B---3--:R-:W-:Y:S01]  /*30a0*/  @!P3 FMUL.FTZ R209, R209, R202 ;  /* 0x000000cad1d1b220 */ /* 0x008fe20000410000 */
[----:B------:R-:W-:Y:S02]  /*30b0*/  ISETP.NE.AND P3, PT, R38, RZ, PT ;  /* 0x000000ff2600720c */ /* 0x000fe40003f65270 */
[----:B------:R-:W0:Y:S04]  /*30c0*/  SHFL.UP PT, R223, R223, 0x1, RZ ;  /* 0x04200000dfdf7989 */ /* 0x000e2800000e00ff */
[----:B------:R-:W-:Y:S04]  /*30d0*/  SHFL.DOWN PT, R202, R176, 0x1, 0x1f ;  /* 0x08201f00b0ca7f89 */ /* 0x000fe800000e0000 */
[----:B------:R-:W1:Y:S04]  /*30e0*/  SHFL.DOWN PT, R200, R209, 0x1, 0x1f ;  /* 0x08201f00d1c87f89 */ /* 0x000e6800000e0000 */
[----:B------:R-:W-:Y:S04]  /*30f0*/  SHFL.IDX PT, R176, R176, RZ, 0x1f ;  /* 0x00001fffb0b07589 */ /* 0x000fe800000e0000 */
[----:B------:R-:W-:Y:S01]  /*3100*/  SHFL.IDX PT, R209, R209, RZ, 0x1f ;  /* 0x00001fffd1d17589 */ /* 0x000fe200000e0000 */
[----:B0-----:R-:W-:Y:S01]  /*3110*/  @P1 FFMA.FTZ R196, R223, R196, R198 ;  /* 0x000000c4dfc41223 */ /* 0x001fe200000100c6 */
[----:B------:R-:W-:-:S03]  /*3120*/  ISETP.GT.AND P1, PT, R39, 0x1d, PT ;  /* 0x0000001d2700780c */ /* 0x000fc60003f24270 */
[----:B------:R-:W-:Y:S02]  /*3130*/  FFMA.FTZ R196, R195, R196, R184 ;  /* 0x000000c4c3c47223 */ /* 0x000fe400000100b8 */
[----:B-1----:R-:W-:Y:S01]  /*3140*/  @P2 FFMA.FTZ R225, R200, R225, R202 ;  /* 0x000000e1c8e12223 */ /* 0x002fe200000100ca */
[----:B------:R-:W-:Y:S01]  /*3150*/  ISETP.GT.AND P2, PT, R39, 0x1b, PT ;  /* 0x0000001b2700780c */ /* 0x000fe20003f44270 */
[----:B------:R-:W-:Y:S02]  /*3160*/  FFMA.FTZ R184, R144, R196, R221 ;  /* 0x000000c490b87223 */ /* 0x000fe400000100dd */
[----:B------:R-:W-:Y:S02]  /*3170*/  FFMA.FTZ R195, R225, R190, R188 ;  /* 0x000000bee1c37223 */ /* 0x000fe400000100bc */
[----:B------:R-:W-:Y:S02]  /*3180*/  FFMA.FTZ R188, R146, R184, R219 ;  /* 0x000000b892bc7223 */ /* 0x000fe400000100db */
[----:B------:R-:W-:-:S02]  /*3190*/  FFMA.FTZ R219, R171, R195, R186 ;  /* 0x000000c3abdb7223 */ /* 0x000fc400000100ba */
[----:B------:R-:W-:Y:S02]  /*31a0*/  FFMA.FTZ R174, R83, R196, RZ ;  /* 0x000000c453ae7223 */ /* 0x000fe400000100ff */
        /* <DEDUP_REMOVED lines=11> */
[-C--:B------:R-:W-:Y:S02]  /*3260*/  FFMA.FTZ R190, R154, R180.reuse, R205 ;  /* 0x000000b49abe7223 */ /* 0x080fe400000100cd */
[----:B------:R-:W-:Y:S02]  /*3270*/  FFMA.FTZ R207, R170, R213, R207 ;  /* 0x000000d5aacf7223 */ /* 0x000fe400000100cf */
[----:B------:R-:W-:Y:S02]  /*3280*/  FFMA.FTZ R178, R93, R180, R174 ;  /* 0x000000b45db27223 */ /* 0x000fe400000100ae */
[-C--:B------:R-:W-:Y:S02]  /*3290*/  FFMA.FTZ R174, R156, R190.reuse, R201 ;  /* 0x000000be9cae7223 */ /* 0x080fe400000100c9 */
[----:B------:R-:W-:Y:S02]  /*32a0*/  FFMA.FTZ R203, R172, R207, R203 ;  /* 0x000000cfaccb7223 */ /* 0x000fe400000100cb */
[----:B------:R-:W-:-:S02]  /*32b0*/  FFMA.FTZ R198, R95, R190, R178 ;  /* 0x000000be5fc67223 */ /* 0x000fc400000100b2 */
[C---:B------:R-:W-:Y:S02]  /*32c0*/  FFMA.FTZ R178, R168.reuse, R174, R199 ;  /* 0x000000aea8b27223 */ /* 0x040fe400000100c7 */
        /* <DEDUP_REMOVED lines=21> */
[C---:B------:R-:W-:Y:S02]  /*3420*/  FFMA.FTZ R146, -R108.reuse, R139, R196 ;  /* 0x0000008b6c927223 */ /* 0x040fe400000101c4 */
[----:B------:R-:W-:-:S02]  /*3430*/  FMUL.FTZ R167, R108, R171 ;  /* 0x000000ab6ca77220 */ /* 0x000fc40000410000 */
[----:B------:R-:W-:Y:S02]  /*3440*/  FFMA.FTZ R198, R109, R200, R198 ;  /* 0x000000c86dc67223 */ /* 0x000fe400000100c6 */
[C---:B------:R-:W-:Y:S02]  /*3450*/  FFMA.FTZ R177, -R110.reuse, R141, R184 ;  /* 0x0000008d6eb17223 */ /* 0x040fe400000101b8 */
[----:B------:R-:W-:Y:S02]  /*3460*/  FMUL.FTZ R144, R110, R169 ;  /* 0x000000a96e907220 */ /* 0x000fe40000410000 */
[----:B------:R-:W-:Y:S02]  /*3470*/  FFMA.FTZ R152, R167, R146, RZ ;  /* 0x00000092a7987223 */ /* 0x000fe400000100ff */
[----:B------:R-:W-:Y:S02]  /*3480*/  FFMA.FTZ R198, R111, R202, R198 ;  /* 0x000000ca6fc67223 */ /* 0x000fe400000100c6 */
[----:B------:R-:W-:-:S02]  /*3490*/  FFMA.FTZ R179, -R112, R143, R188 ;  /* 0x0000008f70b37223 */ /* 0x000fc400000101bc */
[----:B------:R-:W-:Y:S02]  /*34a0*/  FMUL.FTZ R150, R112, R173 ;  /* 0x000000ad70967220 */ /* 0x000fe40000410000 */
[----:B------:R-:W-:Y:S02]  /*34b0*/  FFMA.FTZ R154, R144, R177, R152 ;  /* 0x000000b1909a7223 */ /* 0x000fe40000010098 */
[----:B------:R-:W-:Y:S02]  /*34c0*/  FFMA.FTZ R148, R113, R204, R198 ;  /* 0x000000cc71947223 */ /* 0x000fe400000100c6 */
[C---:B------:R-:W-:Y:S02]  /*34d0*/  FFMA.FTZ R152, -R114.reuse, R145, R186 ;  /* 0x0000009172987223 */ /* 0x040fe400000101ba */
[----:B------:R-:W-:Y:S01]  /*34e0*/  FMUL.FTZ R183, R114, R175 ;  /* 0x000000af72b77220 */ /* 0x000fe20000410000 */
[----:B------:R-:W0:Y:S01]  /*34f0*/  SHFL.DOWN PT, R193, R148, 0x1, 0x1f ;  /* 0x08201f0094c17f89 */ /* 0x000e2200000e0000 */
        /* <DEDUP_REMOVED lines=20> */
[C---:B------:R-:W-:Y:S02]  /*3640*/  FMUL.FTZ R184, R128.reuse, R213 ;  /* 0x000000d580b87220 */ /* 0x040fe40000410000 */
[----:B------:R-:W-:Y:S01]  /*3650*/  FFMA.FTZ R170, -R128, R151, R170 ;  /* 0x0000009780aa7223 */ /* 0x000fe200000101aa */
[----:B------:R-:W0:Y:S01]  /*3660*/  SHFL.DOWN PT, R201, R148, 0x2, 0x1f ;  /* 0x08401f0094c97f89 */ /* 0x000e2200000e0000 */
[----:B------:R-:W-:Y:S02]  /*3670*/  FFMA.FTZ R191, R172, R182, R191 ;  /* 0x000000b6acbf7223 */ /* 0x000fe400000100bf */
[C---:B------:R-:W-:Y:S02]  /*3680*/  FMUL.FTZ R186, R130.reuse, R211 ;  /* 0x000000d382ba7220 */ /* 0x040fe40000410000 */
[----:B------:R-:W-:-:S02]  /*3690*/  FFMA.FTZ R188, -R130, R161, R166 ;  /* 0x000000a182bc7223 */ /* 0x000fc400000101a6 */
[----:B------:R-:W-:Y:S02]  /*36a0*/  FFMA.FTZ R191, R184, R170, R191 ;  /* 0x000000aab8bf7223 */ /* 0x000fe400000100bf */
[C---:B------:R-:W-:Y:S02]  /*36b0*/  FMUL.FTZ R190, R132.reuse, R215 ;  /* 0x000000d784be7220 */ /* 0x040fe40000410000 */
[----:B------:R-:W-:Y:S02]  /*36c0*/  FFMA.FTZ R196, -R132, R163, R199 ;  /* 0x000000a384c47223 */ /* 0x000fe400000101c7 */
        /* <DEDUP_REMOVED lines=10> */
[----:B0-----:R-:W-:Y:S02]  /*3770*/  @!P1 FADD.FTZ R148, R148, R201 ;  /* 0x000000c994949221 */ /* 0x001fe40000010000 */
[----:B------:R-:W-:Y:S02]  /*3780*/  FFMA.FTZ R160, R202, R166, R191 ;  /* 0x000000a6caa07223 */ /* 0x000fe400000100bf */
[C---:B------:R-:W-:Y:S01]  /*3790*/  FFMA.FTZ R9, R209.reuse, R9, R176 ;  /* 0x00000009d1097223 */ /* 0x040fe200000100b0 */
[----:B------:R-:W0:Y:S01]  /*37a0*/  SHFL.DOWN PT, R201, R148, 0x4, 0x1f ;  /* 0x08801f0094c97f89 */ /* 0x000e2200000e0000 */
[----:B------:R-:W-:Y:S02]  /*37b0*/  FMUL.FTZ R8, R209, R8 ;  /* 0x00000008d1087220 */ /* 0x000fe40000410000 */
[----:B------:R-:W-:Y:S01]  /*37c0*/  FADD.FTZ R26, R193, R26 ;  /* 0x0000001ac11a7221 */ /* 0x000fe20000010000 */
[----:B------:R-:W1:Y:S01]  /*37d0*/  SHFL.DOWN PT, R191, R160, 0x1, 0x1f ;  /* 0x08201f00a0bf7f89 */ /* 0x000e6200000e0000 */
[----:B------:R-:W-:-:S02]  /*37e0*/  FMUL.FTZ R193, R138, R213 ;  /* 0x000000d58ac17220 */ /* 0x000fc40000410000 */
[----:B------:R-:W-:Y:S01]  /*37f0*/  FADD.FTZ R29, R202, R29 ;  /* 0x0000001dca1d7221 */ /* 0x000fe20000010000 */
[----:B------:R2:W-:Y:S01]  /*3800*/  @!P3 STS.64 [UR4+0xee8], R8 ;  /* 0x000ee808ff00b988 */ /* 0x0005e20008000a04 */
[----:B------:R-:W-:Y:S02]  /*3810*/  FMUL.FTZ R170, R170, R193 ;  /* 0x000000c1aaaa7220 */ /* 0x000fe40000410000 */
[----:B------:R-:W-:Y:S02]  /*3820*/  FADD.FTZ R27, R198, R27 ;  /* 0x0000001bc61b7221 */ /* 0x000fe40000010000 */
[----:B------:R-:W-:Y:S02]  /*3830*/  FFMA.FTZ R170, R151, R213, R170 ;  /* 0x000000d597aa7223 */ /* 0x000fe400000100aa */
[----:B------:R-:W-:Y:S02]  /*3840*/  FADD.FTZ R24, R190, R24 ;  /* 0x00000018be187221 */ /* 0x000fe40000010000 */
[----:B------:R-:W-:-:S02]  /*3850*/  FADD.FTZ R25, R186, R25 ;  /* 0x00000019ba197221 */ /* 0x000fc40000010000 */
[C---:B--2---:R-:W-:Y:S02]  /*3860*/  FMUL.FTZ R9, R138.reuse, R203 ;  /* 0x000000cb8a097220 */ /* 0x044fe40000410000 */
[----:B------:R-:W-:Y:S02]  /*3870*/  FMUL.FTZ R8, R138, R217 ;  /* 0x000000d98a087220 */ /* 0x000fe40000410000 */
        /* <DEDUP_REMOVED lines=8> */
[----:B------:R-:W-:Y:S02]  /*3900*/  FADD.FTZ R16, R149, R16 ;  /* 0x0000001095107221 */ /* 0x000fe40000010000 */
[----:B------:R-:W-:Y:S02]  /*3910*/  FMUL.FTZ R174, R174, R9 ;  /* 0x00000009aeae7220 */ /* 0x000fe40000410000 */
[----:B------:R-:W-:Y:S02]  /*3920*/  FMUL.FTZ R9, R138, R189 ;  /* 0x000000bd8a097220 */ /* 0x000fe40000410000 */
[----:B------:R-:W-:Y:S02]  /*3930*/  FMUL.FTZ R8, R199, R8 ;  /* 0x00000008c7087220 */ /* 0x000fe40000410000 */
[----:B------:R-:W-:Y:S02]  /*3940*/  FMUL.FTZ R162, R162, R9 ;  /* 0x00000009a2a27220 */ /* 0x000fe40000410000 */
[----:B------:R-:W-:-:S02]  /*3950*/  FMUL.FTZ R9, R138, R187 ;  /* 0x000000bb8a097220 */ /* 0x000fc40000410000 */
[----:B------:R-:W-:Y:S02]  /*3960*/  FFMA.FTZ R8, R142, R217, R8 ;  /* 0x000000d98e087223 */ /* 0x000fe40000010008 */
[----:B------:R-:W-:Y:S02]  /*3970*/  FMUL.FTZ R156, R156, R9 ;  /* 0x000000099c9c7220 */ /* 0x000fe40000410000 */
[----:B------:R-:W-:Y:S02]  /*3980*/  FMUL.FTZ R9, R138, R181 ;  /* 0x000000b58a097220 */ /* 0x000fe40000410000 */
[----:B------:R-:W-:Y:S02]  /*3990*/  FADD.FTZ R115, R8, R115 ;  /* 0x0000007308737221 */ /* 0x000fe40000010000 */
[----:B0-----:R-:W-:Y:S02]  /*39a0*/  @!P0 FADD.FTZ R148, R148, R201 ;  /* 0x000000c994948221 */ /* 0x001fe40000010000 */
[----:B------:R-:W-:-:S02]  /*39b0*/  FMUL.FTZ R154, R154, R9 ;  /* 0x000000099a9a7220 */ /* 0x000fc40000410000 */
[----:B-1----:R-:W-:Y:S01]  /*39c0*/  @!P1 FADD.FTZ R160, R160, R191 ;  /* 0x000000bfa0a09221 */ /* 0x002fe20000010000 */
[----:B------:R-:W0:Y:S01]  /*39d0*/  SHFL.DOWN PT, R201, R148, 0x10, 0x1f ;  /* 0x0a001f0094c97f89 */ /* 0x000e2200000e0000 */
[----:B------:R-:W-:Y:S01]  /*39e0*/  ISETP.GT.AND P1, PT, R39, 0xf, PT ;  /* 0x0000000f2700780c */ /* 0x000fe20003f24270 */
[----:B------:R-:W-:Y:S02]  /*39f0*/  FMUL.FTZ R9, R138, R175 ;  /* 0x000000af8a097220 */ /* 0x000fe40000410000 */
[----:B------:R-:W1:Y:S01]  /*3a00*/  SHFL.DOWN PT, R191, R160, 0x4, 0x1f ;  /* 0x08801f00a0bf7f89 */ /* 0x000e6200000e0000 */
        /* <DEDUP_REMOVED lines=8> */
[----:B------:R-:W-:-:S02]  /*3a90*/  FFMA.FTZ R139, R139, R171, R146 ;  /* 0x000000ab8b8b7223 */ /* 0x000fc40000010092 */
[----:B------:R-:W-:Y:S02]  /*3aa0*/  FADD.FTZ R22, R184, R22 ;  /* 0x00000016b8167221 */ /* 0x000fe40000010000 */
[----:B0-----:R-:W-:Y:S02]  /*3ab0*/  @!P1 FADD.FTZ R148, R148, R201 ;  /* 0x000000c994949221 */ /* 0x001fe40000010000 */
[----:B------:R-:W-:Y:S02]  /*3ac0*/  FADD.FTZ R23, R172, R23 ;  /* 0x00000017ac177221 */ /* 0x000fe40000010000 */
[----:B-1----:R-:W-:Y:S01]  /*3ad0*/  @!P2 FADD.FTZ R160, R160, R191 ;  /* 0x000000bfa0a0a221 */ /* 0x002fe20000010000 */
[----:B------:R-:W-:Y:S01]  /*3ae0*/  MOV R9, R148 ;  /* 0x0000009400097202 */ /* 0x000fe20000000f00 */
[----:B------:R-:W-:Y:S02]  /*3af0*/  FMUL.FTZ R191, R138, R207 ;  /* 0x000000cf8abf7220 */ /* 0x000fe40000410000 */
[----:B------:R-:W-:Y:S01]  /*3b00*/  FADD.FTZ R20, R178, R20 ;  /* 0x00000014b2147221 */ /* 0x000fe20000010000 */
[----:B------:R-:W0:Y:S01]  /*3b10*/  SHFL.DOWN PT, R201, R160, 0x8, 0x1f ;  /* 0x09001f00a0c97f89 */ /* 0x000e2200000e0000 */
[----:B------:R-:W-:-:S02]  /*3b20*/  FMUL.FTZ R182, R182, R191 ;  /* 0x000000bfb6b67220 */ /* 0x000fc40000410000 */
[----:B------:R-:W-:Y:S02]  /*3b30*/  FADD.FTZ R18, R168, R18 ;  /* 0x00000012a8127221 */ /* 0x000fe40000010000 */
[----:B------:R-:W-:Y:S02]  /*3b40*/  FFMA.FTZ R182, R147, R207, R182 ;  /* 0x000000cf93b67223 */ /* 0x000fe400000100b6 */
[----:B------:R-:W-:Y:S02]  /*3b50*/  FMUL.FTZ R147, R138, R211 ;  /* 0x000000d38a937220 */ /* 0x000fe40000410000 */
[----:B------:R-:W-:Y:S02]  /*3b60*/  FADD.FTZ R21, R182, R21 ;  /* 0x00000015b6157221 */ /* 0x000fe40000010000 */
[----:B------:R-:W-:Y:S02]  /*3b70*/  FMUL.FTZ R188, R188, R147 ;  /* 0x00000093bcbc7220 */ /* 0x000fe40000410000 */
[----:B------:R-:W-:-:S02]  /*3b80*/  FMUL.FTZ R147, R138, R215 ;  /* 0x000000d78a937220 */ /* 0x000fc40000410000 */
[----:B------:R-:W-:Y:S02]  /*3b90*/  FFMA.FTZ R161, R161, R211, R188 ;  /* 0x000000d3a1a17223 */ /* 0x000fe400000100bc */
[----:B------:R-:W-:Y:S02]  /*3ba0*/  FMUL.FTZ R196, R196, R147 ;  /* 0x00000093c4c47220 */ /* 0x000fe40000410000 */
[----:B------:R-:W-:Y:S02]  /*3bb0*/  FMUL.FTZ R147, R138, R219 ;  /* 0x000000db8a937220 */ /* 0x000fe40000410000 */
[----:B------:R-:W-:Y:S02]  /*3bc0*/  FFMA.FTZ R163, R163, R215, R196 ;  /* 0x000000d7a3a37223 */ /* 0x000fe400000100c4 */
[----:B------:R-:W-:Y:S02]  /*3bd0*/  FMUL.FTZ R200, R200, R147 ;  /* 0x00000093c8c87220 */ /* 0x000fe40000410000 */
[----:B0-----:R-:W-:Y:S01]  /*3be0*/  @!P0 FADD.FTZ R160, R160, R201 ;  /* 0x000000c9a0a08221 */ /* 0x001fe20000010000 */
[----:B------:R-:W-:Y:S01]  /*3bf0*/  ISETP.NE.AND P0, PT, R39, RZ, PT ;  /* 0x000000ff2700720c */ /* 0x000fe20003f05270 */
[----:B------:R-:W-:-:S02]  /*3c00*/  FMUL.FTZ R147, R138, R195 ;  /* 0x000000c38a937220 */ /* 0x000fc40000410000 */
[----:B------:R-:W-:Y:S01]  /*3c10*/  FFMA.FTZ R155, R155, R219, R200 ;  /* 0x000000db9b9b7223 */ /* 0x000fe200000100c8 */
[----:B------:R-:W0:Y:S01]  /*3c20*/  SHFL.DOWN PT, R149, R160, 0x10, 0x1f ;  /* 0x0a001f00a0957f89 */ /* 0x000e2200000e0000 */
[----:B------:R-:W-:Y:S02]  /*3c30*/  FMUL.FTZ R147, R166, R147 ;  /* 0x00000093a6937220 */ /* 0x000fe40000410000 */
[----:B------:R-:W-:Y:S02]  /*3c40*/  FADD.FTZ R19, R170, R19 ;  /* 0x00000013aa137221 */ /* 0x000fe40000010000 */
[----:B------:R-:W-:Y:S02]  /*3c50*/  FFMA.FTZ R154, R140, R195, R147 ;  /* 0x000000c38c9a7223 */ /* 0x000fe40000010093 */
[----:B------:R-:W-:Y:S02]  /*3c60*/  FMUL.FTZ R140, R138, R173 ;  /* 0x000000ad8a8c7220 */ /* 0x000fe40000410000 */
        /* <DEDUP_REMOVED lines=8> */
[----:B0-----:R-:W-:Y:S02]  /*3cf0*/  @!P1 FADD.FTZ R160, R160, R149 ;  /* 0x00000095a0a09221 */ /* 0x001fe40000010000 */
[----:B------:R-:W-:Y:S02]  /*3d00*/  FADD.FTZ R13, R174, R13 ;  /* 0x0000000dae0d7221 */ /* 0x000fe40000010000 */
[----:B------:R-:W-:Y:S01]  /*3d10*/  FADD.FTZ R12, R163, R12 ;  /* 0x0000000ca30c7221 */ /* 0x000fe20000010000 */
[----:B------:R-:W-:Y:S01]  /*3d20*/  MOV R8, R160 ;  /* 0x000000a000087202 */ /* 0x000fe20000000f00 */
[----:B------:R-:W-:Y:S02]  /*3d30*/  FADD.FTZ R0, R185, R0 ;  /* 0x00000000b9007221 */ /* 0x000fe40000010000 */
[----:B------:R-:W-:-:S02]  /*3d40*/  FADD.FTZ R102, R159, R102 ;  /* 0x000000669f667221 */ /* 0x000fc40000010000 */
[----:B------:R0:W-:Y:S01]  /*3d50*/  @!P0 STS.64 [0x438], R8 ;  /* 0x00043808ff008388 */ /* 0x0001e20000000a00 */
        /* <DEDUP_REMOVED lines=14> */
[----:B0-----:R-:W-:-:S13]  /*3e40*/  ISETP.NE.AND P0, PT, R48, c[0x0][0x174], PT ;  /* 0x00005d0030007a0c */ /* 0x001fda0003f05270 */
[----:B------:R-:W0:Y:S04]  /*3e50*/  @P0 LDS R138, [R106+0x1ae8] ;  /* 0x001ae8006a8a0984 */ /* 0x000e280000000800 */
[----:B------:R-:W1:Y:S01]  /*3e60*/  @P0 LDS R139, [R106+0x16e8] ;  /* 0x0016e8006a8b0984 */ /* 0x000e620000000800 */
[----:B0-----:R-:W-:Y:S02]  /*3e70*/  @P0 FADD.FTZ R9, R9, R138 ;  /* 0x0000008a09090221 */ /* 0x001fe40000010000 */
[----:B-1----:R-:W-:-:S03]  /*3e80*/  @P0 FADD.FTZ R8, R8, R139 ;  /* 0x0000008b08080221 */ /* 0x002fc60000010000 */
[----:B------:R0:W-:Y:S04]  /*3e90*/  STS [R106+0x1ae8], R9 ;  /* 0x001ae8096a007388 */ /* 0x0001e80000000800 */
[----:B------:R0:W-:Y:S02]  /*3ea0*/  STS [R106+0x16e8], R8 ;  /* 0x0016e8086a007388 */ /* 0x0001e40000000800 */
.L_x_4789:
[----:B0-----:R-:W-:Y:S05]  /*3eb0*/  BSYNC B0 ;  /* 0x0000000000007941 */ /* 0x001fea0003800000 */
.L_x_4788:
        /* <DEDUP_REMOVED lines=21> */
.L_x_4785:
[----:B------:R-:W-:Y:S01]  /*4010*/  BAR.SYNC.DEFER_BLOCKING 0x0 ;  /* 0x0000000000007b1d */ /* 0x000fe20000010000 */
[----:B------:R-:W-:Y:S01]  /*4020*/  F2FP.PACK_AB R100, R123, R100 ;  /* 0x000000647b64723e */ /* 0x000fe200000000ff */
[----:B------:R-:W-:Y:S01]  /*4030*/  IMAD R95, R46, -0x200, R35 ;  /* 0xfffffe002e5f7824 */ /* 0x000fe200078e0223 */
[----:B------:R-:W-:Y:S02]  /*4040*/  F2FP.PACK_AB R88, R88, R121 ;  /* 0x000000795858723e */ /* 0x000fe400000000ff */
[----:B------:R-:W-:Y:S01]  /*4050*/  F2FP.PACK_AB R0, R15, R0 ;  /* 0x000000000f00723e */ /* 0x000fe200000000ff */
[----:B------:R-:W-:Y:S01]  /*4060*/  BSSY B0, `(.L_x_4791) ;  /* 0x0000052000007945 */ /* 0x000fe20003800000 */
[----:B------:R-:W-:-:S02]  /*4070*/  PRMT R8, R100, 0x7632, R8 ;  /* 0x0000763264087816 */ /* 0x000fc40000000008 */
        /* <DEDUP_REMOVED lines=10> */
[----:B------:R-:W-:Y:S01]  /*4120*/  SHF.R.S32.HI R97, RZ, 0x1f, R95 ;  /* 0x0000001fff617819 */ /* 0x000fe2000001145f */
[----:B------:R1:W-:Y:S01]  /*4130*/  STS.U16 [R67+0x6], R9 ;  /* 0x0000060943007388 */ /* 0x0003e20000000400 */
[----:B------:R-:W-:Y:S02]  /*4140*/  SHF.R.S32.HI R18, RZ, 0x1f, R50 ;  /* 0x0000001fff127819 */ /* 0x000fe40000011432 */
[----:B------:R-:W-:Y:S01]  /*4150*/  LEA R25, P3, R50, c[0x0][0x330], 0x1 ;  /* 0x0000cc0032197a11 */ /* 0x000fe200078608ff */
[----:B------:R2:W-:Y:S01]  /*4160*/  STS.U16 [R67+0x8], R0 ;  /* 0x0000080043007388 */ /* 0x0005e20000000400 */
[----:B0-----:R-:W-:-:S03]  /*4170*/  PRMT R8, R17, 0x7632, R8 ;  /* 0x0000763211087816 */ /* 0x001fc60000000008 */
[----:B------:R0:W-:Y:S01]  /*4180*/  STS.U16 [R67+0xa], R10 ;  /* 0x00000a0a43007388 */ /* 0x0001e20000000400 */
[----:B-1----:R-:W-:-:S03]  /*4190*/  PRMT R9, R24, 0x7632, R9 ;  /* 0x0000763218097816 */ /* 0x002fc60000000009 */
[----:B------:R1:W-:Y:S01]  /*41a0*/  STS.U16 [R67+0x10], R20 ;  /* 0x0000101443007388 */ /* 0x0003e20000000400 */
[----:B--2---:R-:W-:-:S03]  /*41b0*/  PRMT R0, R22, 0x7632, R0 ;  /* 0x0000763216007816 */ /* 0x004fc60000000000 */
[----:B------:R-:W-:Y:S01]  /*41c0*/  STS.U16 [R67], R100 ;  /* 0x0000006443007388 */ /* 0x000fe20000000400 */
[----:B0-----:R-:W-:-:S03]  /*41d0*/  PRMT R10, R26, 0x7632, R10 ;  /* 0x000076321a0a7816 */ /* 0x001fc6000000000a */
[----:B------:R-:W-:Y:S01]  /*41e0*/  STS.U16 [R67+0x4], R88 ;  /* 0x0000045843007388 */ /* 0x000fe20000000400 */
[----:B-1----:R-:W-:-:S03]  /*41f0*/  IADD3 R20, -R49, c[0x0][0x168], RZ ;  /* 0x00005a0031147a10 */ /* 0x002fc60007ffe1ff */
        /* <DEDUP_REMOVED lines=9> */
[----:B-1----:R-:W-:-:S03]  /*4290*/  IMAD R0, R34, c[0x0][0x2d8], RZ ;  /* 0x0000b60022007a24 */ /* 0x002fc600078e02ff */
[----:B------:R1:W-:Y:S01]  /*42a0*/  STS.U16 [R67+0x1c], R26 ;  /* 0x00001c1a43007388 */ /* 0x0003e20000000400 */
[----:B------:R-:W-:-:S03]  /*42b0*/  IMAD R23, R33, c[0x0][0x2dc], R0 ;  /* 0x0000b70021177a24 */ /* 0x000fc600078e0200 */
[----:B------:R2:W-:Y:S01]  /*42c0*/  STS.U16 [R67+0x1e], R10 ;  /* 0x00001e0a43007388 */ /* 0x0005e20000000400 */
[----:B------:R-:W-:-:S06]  /*42d0*/  NOP ;  /* 0x0000000000007918 */ /* 0x000fcc0000000000 */
[----:B------:R-:W-:Y:S01]  /*42e0*/  LDS.U16 R15, [R51] ;  /* 0x00000000330f7984 */ /* 0x000fe20000000400 */
[----:B0-----:R-:W-:Y:S01]  /*42f0*/  IMAD.WIDE.U32 R8, R33, c[0x0][0x2d8], RZ ;  /* 0x0000b60021087a25 */ /* 0x001fe200078e00ff */
[C---:B-1----:R-:W-:Y:S02]  /*4300*/  LOP3.LUT R26, R50.reuse, 0x20, RZ, 0xfc, !PT ;  /* 0x00000020321a7812 */ /* 0x042fe400078efcff */
[----:B------:R-:W-:Y:S01]  /*4310*/  LDS.U16 R17, [R52+0x40] ;  /* 0x0000400034117984 */ /* 0x000fe20000000400 */
[----:B--2---:R-:W-:Y:S02]  /*4320*/  LEA.HI.X R10, R50, c[0x0][0x334], R18, 0x1, P3 ;  /* 0x0000cd00320a7a11 */ /* 0x004fe400018f0c12 */
[----:B------:R-:W-:Y:S01]  /*4330*/  IADD3 R9, R9, R23, RZ ;  /* 0x0000001709097210 */ /* 0x000fe20007ffe0ff */
[----:B------:R-:W-:Y:S04]  /*4340*/  LDS.U16 R27, [R53+0x80] ;  /* 0x00008000351b7984 */ /* 0x000fe80000000400 */
[----:B------:R-:W-:Y:S01]  /*4350*/  LDS.U16 R29, [R54+0xc0] ;  /* 0x0000c000361d7984 */ /* 0x000fe20000000400 */
[----:B------:R-:W-:-:S03]  /*4360*/  IMAD.WIDE.U32 R8, R28, c[0x0][0x2e0], R8 ;  /* 0x0000b8001c087a25 */ /* 0x000fc600078e0008 */
[----:B------:R-:W-:Y:S02]  /*4370*/  LDS.U16 R69, [R55+0x100] ;  /* 0x0001000037457984 */ /* 0x000fe40000000400 */
[----:B------:R-:W-:Y:S02]  /*4380*/  IADD3 R0, P1, R95, R8, RZ ;  /* 0x000000085f007210 */ /* 0x000fe40007f3e0ff */
[----:B------:R-:W-:Y:S01]  /*4390*/  LDS.U16 R71, [R56+0x140] ;  /* 0x0001400038477984 */ /* 0x000fe20000000400 */
[----:B------:R-:W-:Y:S02]  /*43a0*/  IADD3 R8, P3, R50, R49, RZ ;  /* 0x0000003132087210 */ /* 0x000fe40007f7e0ff */
[----:B------:R-:W-:Y:S01]  /*43b0*/  IADD3.X R9, R97, R11, R9, P1, !PT ;  /* 0x0000000b61097210 */ /* 0x000fe20000ffe409 */
[----:B------:R-:W-:Y:S01]  /*43c0*/  LDS.U16 R73, [R57+0x180] ;  /* 0x0001800039497984 */ /* 0x000fe20000000400 */
[----:B------:R-:W-:-:S03]  /*43d0*/  LEA R24, P4, R0, R25, 0x1 ;  /* 0x0000001900187211 */ /* 0x000fc600078808ff */
[----:B------:R-:W-:Y:S01]  /*43e0*/  LDS.U16 R75, [R58+0x1c0] ;  /* 0x0001c0003a4b7984 */ /* 0x000fe20000000400 */
[----:B------:R-:W-:Y:S02]  /*43f0*/  LEA.HI.X R25, R0, R10, R9, 0x1, P4 ;  /* 0x0000000a00197211 */ /* 0x000fe400020f0c09 */
[----:B------:R-:W-:Y:S01]  /*4400*/  LEA.HI.X.SX32 R9, R49, R18, 0x1, P3 ;  /* 0x0000001231097211 */ /* 0x000fe200018f0eff */
        /* <DEDUP_REMOVED lines=12> */
[----:B------:R-:W-:-:S11]  /*44d0*/  ISETP.GE.AND P1, PT, R26, R93, PT ;  /* 0x0000005d1a00720c */ /* 0x000fd60003f26270 */
        /* <DEDUP_REMOVED lines=10> */
.L_x_4792:
[----:B------:R-:W-:Y:S05]  /*4580*/  BSYNC B0 ;  /* 0x0000000000007941 */ /* 0x000fea0003800000 */
.L_x_4791:
[C---:B0-----:R-:W-:Y:S01]  /*4590*/  LOP3.LUT R22, R50.reuse, 0x40, RZ, 0xfc, !PT ;  /* 0x0000004032167812 */ /* 0x041fe200078efcff */
[----:B------:R0:W-:Y:S01]  /*45a0*/  @!P1 STG.E.U16 [R24.64+-0x3c0], R17 ;  /* 0xfffc401118009986 */ /* 0x0001e2000c101506 */
[----:B------:R-:W-:Y:S01]  /*45b0*/  LOP3.LUT R74, R50, 0xc0, RZ, 0xfc, !PT ;  /* 0x000000c0324a7812 */ /* 0x000fe200078efcff */
[----:B------:R-:W-:Y:S01]  /*45c0*/  FADD.FTZ R37, R92, R37 ;  /* 0x000000255c257221 */ /* 0x000fe20000010000 */
[-C--:B------:R-:W-:Y:S01]  /*45d0*/  ISETP.GE.AND P2, PT, R22, R93.reuse, PT ;  /* 0x0000005d1600720c */ /* 0x080fe20003f46270 */
[----:B------:R-:W-:Y:S01]  /*45e0*/  BSSY B0, `(.L_x_4793) ;  /* 0x000007f000007945 */ /* 0x000fe20003800000 */
[----:B------:R-:W-:Y:S01]  /*45f0*/  ISETP.GE.AND P6, PT, R74, R93, PT ;  /* 0x0000005d4a00720c */ /* 0x000fe20003fc6270 */
[----:B------:R-:W-:Y:S01]  /*4600*/  FADD.FTZ R37, R37, R90 ;  /* 0x0000005a25257221 */ /* 0x000fe20000010000 */
[C---:B------:R-:W-:Y:S02]  /*4610*/  LOP3.LUT R68, R50.reuse, 0x60, RZ, 0xfc, !PT ;  /* 0x0000006032447812 */ /* 0x040fe400078efcff */
[C---:B------:R-:W-:Y:S01]  /*4620*/  LOP3.LUT R70, R50.reuse, 0x80, RZ, 0xfc, !PT ;  /* 0x0000008032467812 */ /* 0x040fe200078efcff */
[----:B------:R-:W-:Y:S01]  /*4630*/  FADD.FTZ R0, R37, R94 ;  /* 0x0000005e25007221 */ /* 0x000fe20000010000 */
[----:B------:R-:W-:-:S02]  /*4640*/  LOP3.LUT R72, R50, 0xa0, RZ, 0xfc, !PT ;  /* 0x000000a032487812 */ /* 0x000fc400078efcff */
[----:B------:R-:W-:Y:S01]  /*4650*/  LOP3.LUT R76, R50, 0xe0, RZ, 0xfc, !PT ;  /* 0x000000e0324c7812 */ /* 0x000fe200078efcff */
[----:B------:R-:W-:Y:S01]  /*4660*/  FADD.FTZ R11, R0, R119 ;  /* 0x00000077000b7221 */ /* 0x000fe20000010000 */
[C---:B------:R-:W-:Y:S01]  /*4670*/  LOP3.LUT R78, R50.reuse, 0x100, RZ, 0xfc, !PT ;  /* 0x00000100324e7812 */ /* 0x040fe200078efcff */
[----:B------:R1:W-:Y:S01]  /*4680*/  @!P2 STG.E.U16 [R24.64+-0x380], R27 ;  /* 0xfffc801b1800a986 */ /* 0x0003e2000c101506 */
[----:B------:R-:W-:Y:S01]  /*4690*/  LOP3.LUT R80, R50, 0x120, RZ, 0xfc, !PT ;  /* 0x0000012032507812 */ /* 0x000fe200078efcff */
[----:B------:R-:W-:Y:S01]  /*46a0*/  FADD.FTZ R0, R11, R84 ;  /* 0x000000540b007221 */ /* 0x000fe20000010000 */
[-C--:B------:R-:W-:Y:S01]  /*46b0*/  ISETP.GE.AND P3, PT, R68, R93.reuse, PT ;  /* 0x0000005d4400720c */ /* 0x080fe20003f66270 */
[----:B------:R-:W-:Y:S01]  /*46c0*/  @!P6 STG.E.U16 [R24.64+-0x280], R73 ;  /* 0xfffd80491800e986 */ /* 0x000fe2000c101506 */
[-C--:B------:R-:W-:Y:S02]  /*46d0*/  ISETP.GE.AND P4, PT, R70, R93.reuse, PT ;  /* 0x0000005d4600720c */ /* 0x080fe40003f86270 */
[----:B------:R-:W-:-:S02]  /*46e0*/  ISETP.GE.AND P5, PT, R72, R93, PT ;  /* 0x0000005d4800720c */ /* 0x000fc40003fa6270 */
[-C--:B------:R-:W-:Y:S02]  /*46f0*/  ISETP.GE.AND P1, PT, R76, R93.reuse, PT ;  /* 0x0000005d4c00720c */ /* 0x080fe40003f26270 */
[-C--:B------:R-:W-:Y:S02]  /*4700*/  ISETP.GE.AND P2, PT, R78, R93.reuse, PT ;  /* 0x0000005d4e00720c */ /* 0x080fe40003f46270 */
[----:B------:R-:W-:Y:S02]  /*4710*/  ISETP.GE.AND P6, PT, R80, R93, PT ;  /* 0x0000005d5000720c */ /* 0x000fe40003fc6270 */
[C---:B------:R-:W-:Y:S01]  /*4720*/  LOP3.LUT R82, R50.reuse, 0x140, RZ, 0xfc, !PT ;  /* 0x0000014032527812 */ /* 0x040fe200078efcff */
[----:B------:R2:W-:Y:S01]  /*4730*/  @!P3 STG.E.U16 [R24.64+-0x340], R29 ;  /* 0xfffcc01d1800b986 */ /* 0x0005e2000c101506 */
[C---:B------:R-:W-:Y:S02]  /*4740*/  LOP3.LUT R88, R50.reuse, 0x160, RZ, 0xfc, !PT ;  /* 0x0000016032587812 */ /* 0x040fe400078efcff */
[C---:B------:R-:W-:Y:S01]  /*4750*/  LOP3.LUT R96, R50.reuse, 0x180, RZ, 0xfc, !PT ;  /* 0x0000018032607812 */ /* 0x040fe200078efcff */
[----:B------:R-:W-:Y:S01]  /*4760*/  @!P4 STG.E.U16 [R24.64+-0x300], R69 ;  /* 0xfffd00451800c986 */ /* 0x000fe2000c101506 */
[----:B------:R-:W-:-:S02]  /*4770*/  LOP3.LUT R98, R50, 0x1a0, RZ, 0xfc, !PT ;  /* 0x000001a032627812 */ /* 0x000fc400078efcff */
[C---:B------:R-:W-:Y:S01]  /*4780*/  LOP3.LUT R100, R50.reuse, 0x1c0, RZ, 0xfc, !PT ;  /* 0x000001c032647812 */ /* 0x040fe200078efcff */
[----:B------:R-:W-:Y:S01]  /*4790*/  @!P5 STG.E.U16 [R24.64+-0x2c0], R71 ;  /* 0xfffd40471800d986 */ /* 0x000fe2000c101506 */
[----:B------:R-:W-:Y:S02]  /*47a0*/  LOP3.LUT R104, R50, 0x1e0, RZ, 0xfc, !PT ;  /* 0x000001e032687812 */ /* 0x000fe400078efcff */
[-C--:B------:R-:W-:Y:S01]  /*47b0*/  ISETP.GE.AND P5, PT, R88, R93.reuse, PT ;  /* 0x0000005d5800720c */ /* 0x080fe20003fa6270 */
[----:B------:R-:W-:Y:S01]  /*47c0*/  @!P1 STG.E.U16 [R24.64+-0x240], R75 ;  /* 0xfffdc04b18009986 */ /* 0x000fe2000c101506 */
[-C--:B------:R-:W-:Y:S02]  /*47d0*/  ISETP.GE.AND P1, PT, R82, R93.reuse, PT ;  /* 0x0000005d5200720c */ /* 0x080fe40003f26270 */
[-C--:B------:R-:W-:Y:S01]  /*47e0*/  ISETP.GE.AND P4, PT, R96, R93.reuse, PT ;  /* 0x0000005d6000720c */ /* 0x080fe20003f86270 */
[----:B------:R-:W-:Y:S01]  /*47f0*/  @!P2 STG.E.U16 [R24.64+-0x200], R77 ;  /* 0xfffe004d1800a986 */ /* 0x000fe2000c101506 */
[----:B------:R-:W-:-:S02]  /*4800*/  ISETP.GE.AND P3, PT, R98, R93, PT ;  /* 0x0000005d6200720c */ /* 0x000fc40003f66270 */
[-C--:B------:R-:W-:Y:S01]  /*4810*/  ISETP.GE.AND P2, PT, R100, R93.reuse, PT ;  /* 0x0000005d6400720c */ /* 0x080fe20003f46270 */
[----:B------:R-:W-:Y:S01]  /*4820*/  @!P6 STG.E.U16 [R24.64+-0x1c0], R79 ;  /* 0xfffe404f1800e986 */ /* 0x000fe2000c101506 */
[----:B------:R-:W-:Y:S02]  /*4830*/  ISETP.GE.AND P6, PT, R104, R93, PT ;  /* 0x0000005d6800720c */ /* 0x000fe40003fc6270 */
[----:B------:R-:W-:Y:S01]  /*4840*/  F2FP.PACK_AB R90, R90, R92 ;  /* 0x0000005c5a5a723e */ /* 0x000fe200000000ff */
[----:B------:R-:W-:Y:S01]  /*4850*/  @!P5 STG.E.U16 [R24.64+-0x140], R83 ;  /* 0xfffec0531800d986 */ /* 0x000fe2000c101506 */
[----:B------:R-:W-:Y:S02]  /*4860*/  F2FP.PACK_AB R94, R119, R94 ;  /* 0x0000005e775e723e */ /* 0x000fe400000000ff */
[----:B0-----:R-:W-:Y:S01]  /*4870*/  PRMT R17, R90, 0x7632, R17 ;  /* 0x000076325a117816 */ /* 0x001fe20000000011 */
[----:B------:R-:W-:Y:S01]  /*4880*/  @!P1 STG.E.U16 [R24.64+-0x180], R81 ;  /* 0xfffe805118009986 */ /* 0x000fe2000c101506 */
[----:B------:R-:W-:Y:S01]  /*4890*/  F2FP.PACK_AB R84, R117, R84 ;  /* 0x000000547554723e */ /* 0x000fe200000000ff */
[----:B------:R-:W-:Y:S01]  /*48a0*/  FADD.FTZ R117, R0, R117 ;  /* 0x0000007500757221 */ /* 0x000fe20000010000 */
[----:B------:R-:W-:Y:S01]  /*48b0*/  F2FP.PACK_AB R10, R13, R102 ;  /* 0x000000660d0a723e */ /* 0x000fe200000000ff */
[----:B------:R-:W-:Y:S01]  /*48c0*/  @!P4 STG.E.U16 [R24.64+-0x100], R85 ;  /* 0xffff00551800c986 */ /* 0x000fe2000c101506 */
[----:B------:R-:W-:Y:S01]  /*48d0*/  F2FP.PACK_AB R11, R21, R16 ;  /* 0x00000010150b723e */ /* 0x000fe200000000ff */
[----:B------:R-:W-:Y:S01]  /*48e0*/  FADD.FTZ R102, R117, R102 ;  /* 0x0000006675667221 */ /* 0x000fe20000010000 */
[----:B------:R-:W-:Y:S01]  /*48f0*/  PRMT R23, R94, 0x7632, R23 ;  /* 0x000076325e177816 */ /* 0x000fe20000000017 */
[----:B------:R-:W-:Y:S01]  /*4900*/  @!P3 STG.E.U16 [R24.64+-0xc0], R87 ;  /* 0xffff40571800b986 */ /* 0x000fe2000c101506 */
[C---:B-1----:R-:W-:Y:S01]  /*4910*/  PRMT R27, R11.reuse, 0x7610, R27 ;  /* 0x000076100b1b7816 */ /* 0x042fe2000000001b */
[----:B------:R-:W-:Y:S01]  /*4920*/  FADD.FTZ R13, R102, R13 ;  /* 0x0000000d660d7221 */ /* 0x000fe20000010000 */
[----:B--2---:R-:W-:Y:S01]  /*4930*/  PRMT R29, R11, 0x7632, R29 ;  /* 0x000076320b1d7816 */ /* 0x004fe2000000001d */
[----:B------:R-:W-:Y:S01]  /*4940*/  @!P2 STG.E.U16 [R24.64+-0x80], R89 ;  /* 0xffff80591800a986 */ /* 0x000fe2000c101506 */
[----:B------:R-:W-:Y:S01]  /*4950*/  F2FP.PACK_AB R15, R14, R19 ;  /* 0x000000130e0f723e */ /* 0x000fe200000000ff */
[----:B------:R-:W-:Y:S01]  /*4960*/  FADD.FTZ R16, R13, R16 ;  /* 0x000000100d107221 */ /* 0x000fe20000010000 */
[----:B------:R-:W-:Y:S01]  /*4970*/  F2FP.PACK_AB R11, R129, R86 ;  /* 0x00000056810b723e */ /* 0x000fe200000000ff */
[----:B------:R0:W-:Y:S01]  /*4980*/  @!P6 STG.E.U16 [R24.64+-0x40], R91 ;  /* 0xffffc05b1800e986 */ /* 0x0001e2000c101506 */
[----:B------:R-:W-:-:S02]  /*4990*/  IMAD R0, R34, c[0x0][0x2f8], RZ ;  /* 0x0000be0022007a24 */ /* 0x000fc400078e02ff */
[----:B------:R-:W-:Y:S01]  /*49a0*/  PRMT R37, R11, 0x7632, R37 ;  /* 0x000076320b257816 */ /* 0x000fe20000000025 */
[----:B------:R-:W-:Y:S01]  /*49b0*/  BAR.SYNC.DEFER_BLOCKING 0x0 ;  /* 0x0000000000007b1d */ /* 0x000fe20000010000 */
[----:B------:R-:W-:Y:S02]  /*49c0*/  FADD.FTZ R16, R16, R21 ;  /* 0x0000001510107221 */ /* 0x000fe40000010000 */
[----:B------:R-:W-:Y:S02]  /*49d0*/  IMAD R13, R33, c[0x0][0x2fc], R0 ;  /* 0x0000bf00210d7a24 */ /* 0x000fe400078e0200 */
[----:B------:R-:W-:Y:S01]  /*49e0*/  FADD.FTZ R19, R16, R19 ;  /* 0x0000001310137221 */ /* 0x000fe20000010000 */
[----:B0-----:R-:W-:-:S03]  /*49f0*/  PRMT R24, R84, 0x7632, R24 ;  /* 0x0000763254187816 */ /* 0x001fc60000000018 */
[----:B------:R-:W-:Y:S01]  /*4a00*/  FADD.FTZ R19, R19, R14 ;  /* 0x0000000e13137221 */ /* 0x000fe20000010000 */
[C---:B------:R-:W-:Y:S01]  /*4a10*/  PRMT R25, R10.reuse, 0x7610, R25 ;  /* 0x000076100a197816 */ /* 0x040fe20000000019 */
[----:B------:R0:W-:Y:S04]  /*4a20*/  STS.U16 [R67+0x2], R17 ;  /* 0x0000021143007388 */ /* 0x0001e80000000400 */
[----:B------:R1:W-:Y:S04]  /*4a30*/  STS.U16 [R67+0x6], R23 ;  /* 0x0000061743007388 */ /* 0x0003e80000000400 */
[----:B------:R2:W-:Y:S01]  /*4a40*/  STS.U16 [R67+0xa], R24 ;  /* 0x00000a1843007388 */ /* 0x0005e20000000400 */
[----:B0-----:R-:W-:-:S02]  /*4a50*/  PRMT R17, R10, 0x7632, R17 ;  /* 0x000076320a117816 */ /* 0x001fc40000000011 */
[----:B------:R-:W-:Y:S01]  /*4a60*/  F2FP.PACK_AB R10, R115, R12 ;  /* 0x0000000c730a723e */ /* 0x000fe200000000ff */
[----:B------:R-:W-:Y:S01]  /*4a70*/  STS.U16 [R67], R90 ;  /* 0x0000005a43007388 */ /* 0x000fe20000000400 */
[----:B-1----:R-:W-:Y:S01]  /*4a80*/  PRMT R23, R15, 0x7632, R23 ;  /* 0x000076320f177816 */ /* 0x002fe20000000017 */
[----:B------:R-:W-:Y:S02]  /*4a90*/  FADD.FTZ R12, R19, R12 ;  /* 0x0000000c130c7221 */ /* 0x000fe40000010000 */
[----:B------:R-:W-:Y:S01]  /*4aa0*/  STS.U16 [R67+0x4], R94 ;  /* 0x0000045e43007388 */ /* 0x000fe20000000400 */
[----:B--2---:R-:W-:Y:S01]  /*4ab0*/  PRMT R24, R10, 0x7632, R24 ;  /* 0x000076320a187816 */ /* 0x004fe20000000018 */
[----:B------:R-:W-:Y:S02]  /*4ac0*/  FADD.FTZ R115, R12, R115 ;  /* 0x000000730c737221 */ /* 0x000fe40000010000 */
[----:B------:R-:W-:Y:S02]  /*4ad0*/  STS.U16 [R67+0x8], R84 ;  /* 0x0000085443007388 */ /* 0x000fe40000000400 */
[----:B------:R-:W-:-:S02]  /*4ae0*/  FADD.FTZ R86, R115, R86 ;  /* 0x0000005673567221 */ /* 0x000fc40000010000 */
        /* <DEDUP_REMOVED lines=11> */
[----:B------:R-:W-:Y:S01]  /*4ba0*/  LDS.U16 R51, [R51] ;  /* 0x0000000033337984 */ /* 0x000fe20000000400 */
[----:B0-----:R-:W-:-:S03]  /*4bb0*/  IMAD.WIDE.U32 R10, R33, c[0x0][0x2f8], RZ ;  /* 0x0000be00210a7a25 */ /* 0x001fc600078e00ff */
[----:B------:R-:W-:Y:S01]  /*4bc0*/  LDS.U16 R15, [R52+0x40] ;  /* 0x00004000340f7984 */ /* 0x000fe20000000400 */
[----:B-1----:R-:W-:Y:S01]  /*4bd0*/  FADD.FTZ R37, R86, R129 ;  /* 0x0000008156257221 */ /* 0x002fe20000010000 */
        /* <DEDUP_REMOVED lines=31> */
.L_x_4794:
[----:B------:R-:W-:Y:S05]  /*4dd0*/  BSYNC B0 ;  /* 0x0000000000007941 */ /* 0x000fea0003800000 */
.L_x_4793:
        /* <DEDUP_REMOVED lines=49> */
[----:B------:R-:W-:Y:S01]  /*50f0*/  @!P0 CALL.REL.NOINC `(.L_x_4784) ;  /* 0x0000001000008944 */ /* 0x000fe20003c00000 */
[----:B------:R-:W-:Y:S05]  /*5100*/  BRA `(.L_x_4795) ;  /* 0xffffb41000007947 */ /* 0x000fea000383ffff */
.L_x_4784:
[----:B------:R-:W-:Y:S02]  /*5110*/  ISETP.NE.U32.AND P0, PT, RZ, c[0x0][0x328], PT ;  /* 0x0000ca00ff007a0c */ /* 0x000fe40003f05070 */
[----:B------:R-:W-:-:S02]  /*5120*/  ISETP.NE.U32.AND P2, PT, RZ, c[0x0][0x348], PT ;  /* 0x0000d200ff007a0c */ /* 0x000fc40003f45070 */
[----:B------:R-:W-:Y:S02]  /*5130*/  ISETP.NE.AND.EX P1, PT, RZ, c[0x0][0x32c], PT, P0 ;  /* 0x0000cb00ff007a0c */ /* 0x000fe40003f25300 */
[----:B------:R-:W-:-:S11]  /*5140*/  ISETP.NE.AND.EX P0, PT, RZ, c[0x0][0x34c], PT, P2 ;  /* 0x0000d300ff007a0c */ /* 0x000fd60003f05320 */
[----:B------:R-:W-:Y:S05]  /*5150*/  @!P1 BRA `(.L_x_4796) ;  /* 0x0000014000009947 */ /* 0x000fea0003800000 */
[----:B------:R-:W1:Y:S01]  /*5160*/  SHFL.DOWN P1, R7, R36, 0x1, 0x1f ;  /* 0x08201f0024077f89 */ /* 0x000e620000020000 */
[----:B------:R-:W-:Y:S03]  /*5170*/  BSSY B0, `(.L_x_4796) ;  /* 0x0000012000007945 */ /* 0x000fe60003800000 */
[----:B0-----:R-:W0:Y:S01]  /*5180*/  S2R R8, SR_LANEID ;  /* 0x0000000000087919 */ /* 0x001e220000000000 */
[----:B-1----:R-:W-:Y:S01]  /*5190*/  @P1 FADD R7, R7, R36 ;  /* 0x0000002407071221 */ /* 0x002fe20000000000 */
[----:B0-----:R-:W-:-:S04]  /*51a0*/  ISETP.NE.AND P2, PT, R8, RZ, PT ;  /* 0x000000ff0800720c */ /* 0x001fc80003f45270 */
[----:B------:R-:W0:Y:S04]  /*51b0*/  SHFL.DOWN P1, R0, R7, 0x2, 0x1f ;  /* 0x08401f0007007f89 */ /* 0x000e280000020000 */
[----:B------:R-:W1:Y:S01]  /*51c0*/  S2R R8, SR_TID.X ;  /* 0x0000000000087919 */ /* 0x000e620000002100 */
[----:B0-----:R-:W-:-:S05]  /*51d0*/  @P1 FADD R0, R7, R0 ;  /* 0x0000000007001221 */ /* 0x001fca0000000000 */
[----:B------:R-:W0:Y:S02]  /*51e0*/  SHFL.DOWN P1, R9, R0, 0x4, 0x1f ;  /* 0x08801f0000097f89 */ /* 0x000e240000020000 */
[----:B0-----:R-:W-:-:S05]  /*51f0*/  @P1 FADD R9, R0, R9 ;  /* 0x0000000900091221 */ /* 0x001fca0000000000 */
[----:B------:R-:W0:Y:S02]  /*5200*/  SHFL.DOWN P1, R6, R9, 0x8, 0x1f ;  /* 0x09001f0009067f89 */ /* 0x000e240000020000 */
[----:B0-----:R-:W-:-:S05]  /*5210*/  @P1 FADD R6, R9, R6 ;  /* 0x0000000609061221 */ /* 0x001fca0000000000 */
[----:B------:R-:W0:Y:S02]  /*5220*/  SHFL.DOWN P1, R11, R6, 0x10, 0x1f ;  /* 0x0a001f00060b7f89 */ /* 0x000e240000020000 */
[----:B0-----:R-:W-:Y:S01]  /*5230*/  @P1 FADD R11, R6, R11 ;  /* 0x0000000b060b1221 */ /* 0x001fe20000000000 */
[----:B-1----:R-:W-:-:S04]  /*5240*/  ISETP.NE.AND P1, PT, R8, RZ, PT ;  /* 0x000000ff0800720c */ /* 0x002fc80003f25270 */
[----:B------:R0:W-:Y:S04]  /*5250*/  @!P2 STS [0x434], R11 ;  /* 0x0004340bff00a388 */ /* 0x0001e80000000800 */
[----:B------:R-:W-:Y:S06]  /*5260*/  BAR.SYNC.DEFER_BLOCKING 0x0 ;  /* 0x0000000000007b1d */ /* 0x000fec0000010000 */
[----:B------:R-:W-:Y:S05]  /*5270*/  @P1 BRA `(.L_x_4797) ;  /* 0x0000001000001947 */ /* 0x000fea0003800000 */
[----:B0-----:R0:W-:Y:S02]  /*5280*/  RED.E.ADD.F32.FTZ.RN.STRONG.GPU [R4.64], R11 ;  /* 0x0000000b0400798e */ /* 0x0011e4000c10e786 */
.L_x_4797:
[----:B0-----:R-:W-:Y:S05]  /*5290*/  BSYNC B0 ;  /* 0x0000000000007941 */ /* 0x001fea0003800000 */
.L_x_4796:
        /* <DEDUP_REMOVED lines=16> */
[----:B--2---:R-:W-:-:S04]  /*53a0*/  ISETP.NE.AND P0, PT, R19, RZ, PT ;  /* 0x000000ff1300720c */ /* 0x004fc80003f05270 */
[----:B------:R0:W-:Y:S04]  /*53b0*/  @!P1 STS [0x434], R6 ;  /* 0x00043406ff009388 */ /* 0x0001e80000000800 */
[----:B------:R-:W-:Y:S06]  /*53c0*/  BAR.SYNC.DEFER_BLOCKING 0x0 ;  /* 0x0000000000007b1d */ /* 0x000fec0000010000 */
[----:B------:R-:W-:Y:S05]  /*53d0*/  @P0 BRA `(.L_x_4800) ;  /* 0x0000004000000947 */ /* 0x000fea0003800000 */
[----:B0-----:R0:W-:Y:S01]  /*53e0*/  RED.E.ADD.F32.FTZ.RN.STRONG.GPU [R2.64], R6 ;  /* 0x000000060200798e */ /* 0x0011e2000c10e786 */
[----:B------:R-:W-:Y:S01]  /*53f0*/  HFMA2.MMA R19, -RZ, RZ, 0, 0 ;  /* 0x00000000ff137435 */ /* 0x000fe200000001ff */
[----:B------:R-:W-:Y:S05]  /*5400*/  BRA `(.L_x_4800) ;  /* 0x0000001000007947 */ /* 0x000fea0003800000 */
.L_x_4799:
[----:B------:R-:W1:Y:S02]  /*5410*/  S2R R19, SR_TID.X ;  /* 0x0000000000137919 */ /* 0x000e640000002100 */
.L_x_4800:
[----:B0-----:R-:W-:Y:S05]  /*5420*/  BSYNC B0 ;  /* 0x0000000000007941 */ /* 0x001fea0003800000 */
.L_x_4798:
[----:B-1----:R-:W-:-:S13]  /*5430*/  ISETP.GE.AND P0, PT, R19, c[0x0][0x16c], PT ;  /* 0x00005b0013007a0c */ /* 0x002fda0003f06270 */
        /* <DEDUP_REMOVED lines=18> */
[----:B------:R-:W-:-:S02]  /*5560*/  IADD3 R27, R5, R9, RZ ;  /* 0x00000009051b7210 */ /* 0x000fc40007ffe0ff */
[----:B------:R-:W-:Y:S02]  /*5570*/  IADD3 R39, R17, R13, RZ ;  /* 0x0000000d11277210 */ /* 0x000fe40007ffe0ff */
[----:B------:R-:W-:Y:S02]  /*5580*/  IADD3 R25, R29, R25, RZ ;  /* 0x000000191d197210 */ /* 0x000fe40007ffe0ff */
.L_x_4801:
        /* <DEDUP_REMOVED lines=55> */
.L_x_4802:
        /* <DEDUP_REMOVED lines=16> */
.L_x_9068:


//--------------------- .text._Z25selective_scan_bwd_kernelI32Selective_Scan_bwd_kernel_traitsILi32ELi16ELb0ELb0ELb0ELb0ELb1EN3c104HalfEfEEv12SSMParamsBwd --------------------------
	.section	.text._Z25selective_scan_bwd_kernelI32Selective_Scan_bwd_kernel_traitsILi32ELi16ELb0ELb0ELb0ELb0ELb1EN3c104HalfEfEEv12SSMParamsBwd,"ax",@progbits
	.sectioninfo	@"SHI_REGISTERS=236"
	.align	128
        .global         _Z25selective_scan_bwd_kernelI32Selective_Scan_bwd_kernel_traitsILi32ELi16ELb0ELb0ELb0ELb0ELb1EN3c104HalfEfEEv12SSMParamsBwd
        .type           _Z25selective_scan_bwd_kernelI32Selective_Scan_bwd_kernel_traitsILi32ELi16ELb0ELb0ELb0ELb0ELb1EN3c104HalfEfEEv12SSMParamsBwd,@function
        .size           _Z25selective_scan_bwd_kernelI32Selective_Scan_bwd_kernel_traitsILi32ELi16ELb0ELb0ELb0ELb0ELb1EN3c104HalfEfEEv12SSMParamsBwd,(.L_x_9069 - _Z25selective_scan_bwd_kernelI32Selective_Scan_bwd_kernel_traitsILi32ELi16ELb0ELb0ELb0ELb0ELb1EN3c104HalfEfEEv12SSMParamsBwd)
        .other          _Z25selective_scan_bwd_kernelI32Selective_Scan_bwd_kernel_traitsILi32ELi16ELb0ELb0ELb0ELb0ELb1EN3c104HalfEfEEv12SSMParamsBwd,@"STO_CUDA_ENTRY STV_DEFAULT"
_Z25selective_scan_bwd_kernelI32Selective_Scan_bwd_kernel_traitsILi32ELi16ELb0ELb0ELb0ELb0ELb1EN3c104HalfEfEEv12SSMParamsBwd:
.text._Z25selective_scan_bwd_kernelI32Selective_Scan_bwd_kernel_traitsILi32ELi16ELb0ELb0ELb0ELb0ELb1EN3c104HalfEfEEv12SSMParamsBwd:
        /* <DEDUP_REMOVED lines=32> */
[----:B------:R-:W-:Y:S01]  /*0200*/  HFMA2.MMA R66, -RZ, RZ, 0, 0 ;  /* 0x00000000ff427435 */ /* 0x000fe200000001ff */
[----:B------:R-:W-:Y:S01]  /*0210*/  ISETP.GE.AND P3, PT, R0, 0x1, PT ;  /* 0x000000010000780c */ /* 0x000fe20003f66270 */
[----:B-1----:R-:W-:Y:S01]  /*0220*/  IMAD R9, R69, c[0x0][0x27c], R12 ;  /* 0x00009f0045097a24 */ /* 0x002fe200078e020c */
[----:B------:R-:W-:Y:S01]  /*0230*/  ISETP.NE.AND.EX P0, PT, RZ, c[0x0][0x264], PT, P0 ;  /* 0x00009900ff007a0c */ /* 0x000fe20003f05300 */
[----:B------:R-:W-:Y:S01]  /*0240*/  IMAD.WIDE.U32 R2, R72, c[0x0][0x1d8], R2 ;  /* 0x0000760048027a25 */ /* 0x000fe200078e0002 */
        /* <DEDUP_REMOVED lines=11> */
[C---:B------:R-:W-:Y:S01]  /*0300*/  IADD3.X R3, R11.reuse, R3, R13, P1, !PT ;  /* 0x000000030b037210 */ /* 0x040fe20000ffe40d */
[----:B------:R-:W-:Y:S01]  /*0310*/  HFMA2.MMA R2, -RZ, RZ, 0, 0 ;  /* 0x00000000ff027435 */ /* 0x000fe200000001ff */
        /* <DEDUP_REMOVED lines=12> */
[----:B------:R-:W-:-:S02]  /*03e0*/  LEA R63, P4, R60, c[0x0][0x240], 0x1 ;  /* 0x000090003c3f7a11 */ /* 0x000fc400078808ff */
[----:B------:R-:W-:Y:S02]  /*03f0*/  LEA.HI.X R61, R61, c[0x0][0x24c], R4, 0x1, P5 ;  /* 0x000093003d3d7a11 */ /* 0x000fe400028f0c04 */
[----:B------:R-:W-:Y:S01]  /*0400*/  LEA.HI.X R60, R60, c[0x0][0x244], R3, 0x1, P4 ;  /* 0x000091003c3c7a11 */ /* 0x000fe200020f0c03 */
[----:B------:R-:W-:Y:S01]  /*0410*/  CS2R R4, SRZ ;  /* 0x0000000000047805 */ /* 0x000fe2000001ff00 */
[----:B------:R-:W-:Y:S02]  /*0420*/  @P0 MOV R3, 0x8 ;  /* 0x0000000800030802 */ /* 0x000fe40000000f00 */
[----:B------:R-:W-:Y:S02]  /*0430*/  LEA R59, P6, R9, c[0x0][0x308], 0x1 ;  /* 0x0000c200093b7a11 */ /* 0x000fe400078c08ff */
[C---:B------:R-:W-:Y:S02]  /*0440*/  @P1 LEA R2, P4, R72.reuse, c[0x0][0x328], 0x2 ;  /* 0x0000ca0048021a11 */ /* 0x040fe400078810ff */
[----:B------:R-:W-:-:S02]  /*0450*/  @P2 LEA R4, P5, R72, c[0x0][0x348], 0x2 ;  /* 0x0000d20048042a11 */ /* 0x000fc400078a10ff */
[----:B------:R-:W-:Y:S01]  /*0460*/  LEA.HI.X R57, R9, c[0x0][0x30c], R6, 0x1, P6 ;  /* 0x0000c30009397a11 */ /* 0x000fe200030f0c06 */
[----:B------:R-:W-:Y:S01]  /*0470*/  @P0 IMAD.WIDE R8, R0, R3, c[0x0][0x260] ;  /* 0x0000980000080625 */ /* 0x000fe200078e0203 */
[----:B------:R-:W-:Y:S01]  /*0480*/  MOV R7, RZ ;  /* 0x000000ff00077202 */ /* 0x000fe20000000f00 */
[----:B------:R-:W-:Y:S01]  /*0490*/  @!P0 CS2R R8, SRZ ;  /* 0x0000000000088805 */ /* 0x000fe2000001ff00 */
[C-C-:B------:R-:W-:Y:S02]  /*04a0*/  @P1 LEA.HI.X R7, R72.reuse, c[0x0][0x32c], R71.reuse, 0x2, P4 ;  /* 0x0000cb0048071a11 */ /* 0x140fe400020f1447 */
[----:B------:R-:W-:Y:S02]  /*04b0*/  @P2 LEA.HI.X R5, R72, c[0x0][0x34c], R71, 0x2, P5 ;  /* 0x0000d30048052a11 */ /* 0x000fe400028f1447 */
[----:B------:R-:W-:Y:S01]  /*04c0*/  MOV R6, R2 ;  /* 0x0000000200067202 */ /* 0x000fe20000000f00 */
[----:B------:R-:W-:Y:S05]  /*04d0*/  @!P3 BRA `(.L_x_4803) ;  /* 0x000075c00000b947 */ /* 0x000fea0003800000 */
[----:B------:R-:W0:Y:S01]  /*04e0*/  S2R R64, SR_TID.X ;  /* 0x0000000000407919 */ /* 0x000e220000002100 */
[----:B------:R-:W-:-:S02]  /*04f0*/  MOV R65, RZ ;  /* 0x000000ff00417202 */ /* 0x000fc40000000f00 */
[----:B------:R-:W-:Y:S01]  /*0500*/  MOV R54, RZ ;  /* 0x000000ff00367202 */ /* 0x000fe20000000f00 */
[----:B------:R-:W1:Y:S01]  /*0510*/  S2R R62, SR_LANEID ;  /* 0x00000000003e7919 */ /* 0x000e620000000000 */
[----:B------:R-:W-:Y:S02]  /*0520*/  MOV R66, RZ ;  /* 0x000000ff00427202 */ /* 0x000fe40000000f00 */
[C---:B0-----:R-:W-:Y:S02]  /*0530*/  SHF.L.U32 R0, R64.reuse, 0x4, RZ ;  /* 0x0000000440007819 */ /* 0x041fe400000006ff */
[----:B------:R-:W-:Y:S02]  /*0540*/  LOP3.LUT R154, R64, 0x1f, RZ, 0xc0, !PT ;  /* 0x0000001f409a7812 */ /* 0x000fe400078ec0ff */
[----:B------:R-:W-:-:S04]  /*0550*/  LOP3.LUT R3, R0, 0xfffffe00, RZ, 0xc0, !PT ;  /* 0xfffffe0000037812 */ /* 0x000fc800078ec0ff */
[----:B------:R-:W-:-:S04]  /*0560*/  LOP3.LUT R56, R3, 0x1f, R64, 0xf8, !PT ;  /* 0x0000001f03387812 */ /* 0x000fc800078ef840 */
[----:B-1----:R-:W-:Y:S02]  /*0570*/  SHF.R.S32.HI R55, RZ, 0x1f, R56 ;  /* 0x0000001fff377819 */ /* 0x002fe40000011438 */
.L_x_4819:
[----:B------:R-:W-:Y:S01]  /*0580*/  IADD3 R53, -R54, c[0x0][0x174], RZ ;  /* 0x00005d0036357a10 */ /* 0x000fe20007ffe1ff */
[----:B------:R-:W-:Y:S01]  /*0590*/  BAR.SYNC.DEFER_BLOCKING 0x0 ;  /* 0x0000000000007b1d */ /* 0x000fe20000010000 */
[----:B------:R-:W-:Y:S02]  /*05a0*/  LEA R10, P1, R56, R63, 0x1 ;  /* 0x0000003f380a7211 */ /* 0x000fe400078208ff */
[----:B0-----:R-:W-:Y:S02]  /*05b0*/  LEA R2, R53, 0xfffffe00, 0x9 ;  /* 0xfffffe0035027811 */ /* 0x001fe400078e48ff */
[----:B------:R-:W-:Y:S02]  /*05c0*/  PRMT R3, RZ, 0x7610, R3 ;  /* 0x00007610ff037816 */ /* 0x000fe40000000003 */
[----:B------:R-:W-:Y:S02]  /*05d0*/  IADD3 R121, -R2, c[0x0][0x168], RZ ;  /* 0x00005a0002797a10 */ /* 0x000fe40007ffe1ff */
[----:B------:R-:W-:-:S02]  /*05e0*/  LEA.HI.X R11, R56, R60, R55, 0x1, P1 ;  /* 0x0000003c380b7211 */ /* 0x000fc400008f0c37 */
[C---:B------:R-:W-:Y:S02]  /*05f0*/  ISETP.GE.AND P0, PT, R56.reuse, R121, PT ;  /* 0x000000793800720c */ /* 0x040fe40003f06270 */
[C---:B------:R-:W-:Y:S02]  /*0600*/  LOP3.LUT R110, R56.reuse, 0x20, RZ, 0xfc, !PT ;  /* 0x00000020386e7812 */ /* 0x040fe400078efcff */
[C---:B------:R-:W-:Y:S02]  /*0610*/  LOP3.LUT R112, R56.reuse, 0x40, RZ, 0xfc, !PT ;  /* 0x0000004038707812 */ /* 0x040fe400078efcff */
[C---:B------:R-:W-:Y:S02]  /*0620*/  LOP3.LUT R114, R56.reuse, 0x60, RZ, 0xfc, !PT ;  /* 0x0000006038727812 */ /* 0x040fe400078efcff */
[C---:B------:R-:W-:Y:S02]  /*0630*/  LOP3.LUT R116, R56.reuse, 0x80, RZ, 0xfc, !PT ;  /* 0x0000008038747812 */ /* 0x040fe400078efcff */
[----:B------:R-:W-:-:S03]  /*0640*/  LOP3.LUT R118, R56, 0xa0, RZ, 0xfc, !PT ;  /* 0x000000a038767812 */ /* 0x000fc600078efcff */
[----:B------:R0:W2:Y:S01]  /*0650*/  @!P0 LDG.E.U16 R3, [R10.64] ;  /* 0x000000060a038981 */ /* 0x0000a2000c1e1500 */
        /* <DEDUP_REMOVED lines=9> */
[----:B------:R0:W3:Y:S01]  /*06f0*/  @!P0 LDG.E.U16 R0, [R10.64+0x40] ;  /* 0x000040060a008981 */ /* 0x0000e2000c1e1500 */
[C---:B------:R-:W-:Y:S02]  /*0700*/  LOP3.LUT R108, R56.reuse, 0xc0, RZ, 0xfc, !PT ;  /* 0x000000c0386c7812 */ /* 0x040fe400078efcff */
[----:B------:R-:W-:Y:S01]  /*0710*/  PRMT R14, RZ, 0x7610, R14 ;  /* 0x00007610ff0e7816 */ /* 0x000fe2000000000e */
[----:B------:R0:W4:Y:S01]  /*0720*/  @!P1 LDG.E.U16 R13, [R10.64+0x80] ;  /* 0x000080060a0d9981 */ /* 0x000122000c1e1500 */
[----:B------:R-:W-:-:S02]  /*0730*/  LOP3.LUT R106, R56, 0xe0, RZ, 0xfc, !PT ;  /* 0x000000e0386a7812 */ /* 0x000fc400078efcff */
[C---:B------:R-:W-:Y:S01]  /*0740*/  LOP3.LUT R104, R56.reuse, 0x100, RZ, 0xfc, !PT ;  /* 0x0000010038687812 */ /* 0x040fe200078efcff */
[----:B------:R0:W4:Y:S01]  /*0750*/  @!P2 LDG.E.U16 R12, [R10.64+0xc0] ;  /* 0x0000c0060a0ca981 */ /* 0x000122000c1e1500 */
[C---:B------:R-:W-:Y:S02]  /*0760*/  LOP3.LUT R102, R56.reuse, 0x120, RZ, 0xfc, !PT ;  /* 0x0000012038667812 */ /* 0x040fe400078efcff */
[----:B------:R-:W-:Y:S01]  /*0770*/  LOP3.LUT R100, R56, 0x140, RZ, 0xfc, !PT ;  /* 0x0000014038647812 */ /* 0x000fe200078efcff */
[----:B------:R0:W4:Y:S01]  /*0780*/  @!P3 LDG.E.U16 R15, [R10.64+0x100] ;  /* 0x000100060a0fb981 */ /* 0x000122000c1e1500 */
[-C--:B------:R-:W-:Y:S02]  /*0790*/  ISETP.GE.AND P0, PT, R108, R121.reuse, PT ;  /* 0x000000796c00720c */ /* 0x080fe40003f06270 */
        /* <DEDUP_REMOVED lines=16> */
[----:B------:R-:W-:Y:S02]  /*08a0*/  LOP3.LUT R92, R56, 0x1c0, RZ, 0xfc, !PT ;  /* 0x000001c0385c7812 */ /* 0x000fe400078efcff */
[----:B------:R-:W-:Y:S01]  /*08b0*/  ISETP.GE.AND P0, PT, R98, R121, PT ;  /* 0x000000796200720c */ /* 0x000fe20003f06270 */
[----:B------:R0:W4:Y:S01]  /*08c0*/  @!P3 LDG.E.U16 R18, [R10.64+0x240] ;  /* 0x000240060a12b981 */ /* 0x000122000c1e1500 */
[----:B------:R-:W-:-:S02]  /*08d0*/  LOP3.LUT R90, R56, 0x1e0, RZ, 0xfc, !PT ;  /* 0x000001e0385a7812 */ /* 0x000fc400078efcff */
[-C--:B------:R-:W-:Y:S01]  /*08e0*/  ISETP.GE.AND P1, PT, R96, R121.reuse, PT ;  /* 0x000000796000720c */ /* 0x080fe20003f26270 */
[----:B------:R0:W4:Y:S01]  /*08f0*/  @!P4 LDG.E.U16 R21, [R10.64+0x280] ;  /* 0x000280060a15c981 */ /* 0x000122000c1e1500 */
        /* <DEDUP_REMOVED lines=13> */
[----:B------:R-:W-:-:S02]  /*09d0*/  LEA.HI.SX32 R52, R62, R62, 0x1b ;  /* 0x0000003e3e347211 */ /* 0x000fc400078fdaff */
[----:B------:R-:W-:Y:S02]  /*09e0*/  IADD3 R27, R62, 0x20, RZ ;  /* 0x000000203e1b7810 */ /* 0x000fe40007ffe0ff */
[----:B------:R-:W-:Y:S02]  /*09f0*/  SHF.L.U32 R52, R52, 0x1, RZ ;  /* 0x0000000134347819 */ /* 0x000fe400000006ff */
[C---:B------:R-:W-:Y:S02]  /*0a00*/  IADD3 R29, R62.reuse, 0x40, RZ ;  /* 0x000000403e1d7810 */ /* 0x040fe40007ffe0ff */
[C---:B------:R-:W-:Y:S02]  /*0a10*/  IADD3 R31, R62.reuse, 0x60, RZ ;  /* 0x000000603e1f7810 */ /* 0x040fe40007ffe0ff */
[----:B------:R-:W-:Y:S02]  /*0a20*/  IADD3 R33, R62, 0x80, RZ ;  /* 0x000000803e217810 */ /* 0x000fe40007ffe0ff */
[----:B------:R-:W-:-:S02]  /*0a30*/  LEA.HI.SX32 R27, R27, R62, 0x1b ;  /* 0x0000003e1b1b7211 */ /* 0x000fc400078fdaff */
[-C--:B------:R-:W-:Y:S02]  /*0a40*/  LEA.HI.SX32 R29, R29, R62.reuse, 0x1b ;  /* 0x0000003e1d1d7211 */ /* 0x080fe400078fdaff */
[-C--:B------:R-:W-:Y:S02]  /*0a50*/  LEA.HI.SX32 R31, R31, R62.reuse, 0x1b ;  /* 0x0000003e1f1f7211 */ /* 0x080fe400078fdaff */
[C---:B0-----:R-:W-:Y:S02]  /*0a60*/  IADD3 R11, R62.reuse, 0xe0, RZ ;  /* 0x000000e03e0b7810 */ /* 0x041fe40007ffe0ff */
[----:B------:R-:W-:Y:S02]  /*0a70*/  LEA.HI.SX32 R33, R33, R62, 0x1b ;  /* 0x0000003e21217211 */ /* 0x000fe400078fdaff */
[----:B------:R-:W-:Y:S02]  /*0a80*/  IADD3 R35, R62, 0xa0, RZ ;  /* 0x000000a03e237810 */ /* 0x000fe40007ffe0ff */
[----:B------:R-:W-:-:S02]  /*0a90*/  SHF.L.U32 R51, R27, 0x1, RZ ;  /* 0x000000011b337819 */ /* 0x000fc400000006ff */
[----:B------:R-:W-:Y:S02]  /*0aa0*/  SHF.L.U32 R50, R29, 0x1, RZ ;  /* 0x000000011d327819 */ /* 0x000fe400000006ff */
[----:B------:R-:W-:Y:S02]  /*0ab0*/  IADD3 R27, R62, 0x100, RZ ;  /* 0x000001003e1b7810 */ /* 0x000fe40007ffe0ff */
[----:B------:R-:W-:Y:S02]  /*0ac0*/  SHF.L.U32 R49, R31, 0x1, RZ ;  /* 0x000000011f317819 */ /* 0x000fe400000006ff */
[-C--:B------:R-:W-:Y:S02]  /*0ad0*/  LEA.HI.SX32 R11, R11, R62.reuse, 0x1b ;  /* 0x0000003e0b0b7211 */ /* 0x080fe400078fdaff */
[----:B------:R-:W-:Y:S02]  /*0ae0*/  SHF.L.U32 R48, R33, 0x1, RZ ;  /* 0x0000000121307819 */ /* 0x000fe400000006ff */
[----:B------:R-:W-:-:S02]  /*0af0*/  LEA.HI.SX32 R35, R35, R62, 0x1b ;  /* 0x0000003e23237211 */ /* 0x000fc400078fdaff */
        /* <DEDUP_REMOVED lines=8> */
[----:B------:R-:W-:Y:S02]  /*0b80*/  SHF.L.U32 R44, R27, 0x1, RZ ;  /* 0x000000011b2c7819 */ /* 0x000fe400000006ff */
[----:B------:R-:W-:Y:S02]  /*0b90*/  IADD3 R27, R62, 0x1e0, RZ ;  /* 0x000001e03e1b7810 */ /* 0x000fe40007ffe0ff */
[----:B------:R-:W-:Y:S02]  /*0ba0*/  LEA.HI.SX32 R11, R11, R62, 0x1b ;  /* 0x0000003e0b0b7211 */ /* 0x000fe400078fdaff */
[----:B------:R-:W-:-:S02]  /*0bb0*/  SHF.L.U32 R43, R29, 0x1, RZ ;  /* 0x000000011d2b7819 */ /* 0x000fc400000006ff */
[----:B------:R-:W-:Y:S02]  /*0bc0*/  SHF.L.U32 R42, R31, 0x1, RZ ;  /* 0x000000011f2a7819 */ /* 0x000fe400000006ff */
[----:B------:R-:W-:Y:S02]  /*0bd0*/  LEA.HI.SX32 R27, R27, R62, 0x1b ;  /* 0x0000003e1b1b7211 */ /* 0x000fe400078fdaff */
[----:B------:R-:W-:Y:S02]  /*0be0*/  SHF.L.U32 R40, R11, 0x1, RZ ;  /* 0x000000010b287819 */ /* 0x000fe400000006ff */
[----:B------:R-:W-:Y:S02]  /*0bf0*/  SHF.L.U32 R37, R27, 0x1, RZ ;  /* 0x000000011b257819 */ /* 0x000fe400000006ff */
[C---:B------:R-:W-:Y:S02]  /*0c00*/  SHF.L.U32 R35, R56.reuse, 0x1, RZ ;  /* 0x0000000138237819 */ /* 0x040fe400000006ff */
[----:B------:R-:W-:-:S02]  /*0c10*/  ISETP.GE.AND P2, PT, R56, R121, PT ;  /* 0x000000793800720c */ /* 0x000fc40003f46270 */
[----:B------:R-:W-:Y:S02]  /*0c20*/  ISETP.GE.AND P1, PT, R110, R121, PT ;  /* 0x000000796e00720c */ /* 0x000fe40003f26270 */
[----:B------:R-:W-:Y:S02]  /*0c30*/  SHF.L.U64.HI R36, R56, 0x1, R55 ;  /* 0x0000000138247819 */ /* 0x000fe40000010237 */
[----:B------:R-:W-:Y:S02]  /*0c40*/  IADD3 R10, P0, R58, R35, RZ ;  /* 0x000000233a0a7210 */ /* 0x000fe40007f1e0ff */
[-C--:B------:R-:W-:Y:S02]  /*0c50*/  ISETP.GE.AND P4, PT, R114, R121.reuse, PT ;  /* 0x000000797200720c */ /* 0x080fe40003f86270 */
[----:B------:R-:W-:Y:S02]  /*0c60*/  IADD3.X R11, R61, R36, RZ, P0, !PT ;  /* 0x000000243d0b7210 */ /* 0x000fe400007fe4ff */
        /* <DEDUP_REMOVED lines=13> */
[----:B--2---:R0:W-:Y:S02]  /*0d40*/  STS.U16 [R52], R3 ;  /* 0x0000000334007388 */ /* 0x0041e40000000400 */
[----:B0-----:R-:W-:-:S04]  /*0d50*/  IADD3 R3, R62, 0xc0, RZ ;  /* 0x000000c03e037810 */ /* 0x001fc80007ffe0ff */
[-C--:B------:R-:W-:Y:S01]  /*0d60*/  LEA.HI.SX32 R3, R3, R62.reuse, 0x1b ;  /* 0x0000003e03037211 */ /* 0x080fe200078fdaff */
[----:B---3--:R-:W-:Y:S03]  /*0d70*/  STS.U16 [R51+0x40], R0 ;  /* 0x0000400033007388 */ /* 0x008fe60000000400 */
[----:B------:R-:W-:Y:S02]  /*0d80*/  SHF.L.U32 R46, R3, 0x1, RZ ;  /* 0x00000001032e7819 */ /* 0x000fe400000006ff */
[----:B------:R-:W-:Y:S01]  /*0d90*/  IADD3 R3, R62, 0x160, RZ ;  /* 0x000001603e037810 */ /* 0x000fe20007ffe0ff */
[----:B----4-:R0:W-:Y:S04]  /*0da0*/  STS.U16 [R50+0x80], R13 ;  /* 0x0000800d32007388 */ /* 0x0101e80000000400 */
[----:B------:R-:W-:Y:S01]  /*0db0*/  STS.U16 [R49+0xc0], R12 ;  /* 0x0000c00c31007388 */ /* 0x000fe20000000400 */
[----:B------:R-:W-:-:S03]  /*0dc0*/  LEA.HI.SX32 R3, R3, R62, 0x1b ;  /* 0x0000003e03037211 */ /* 0x000fc600078fdaff */
[----:B------:R1:W-:Y:S01]  /*0dd0*/  STS.U16 [R48+0x100], R15 ;  /* 0x0001000f30007388 */ /* 0x0003e20000000400 */
[C---:B0-----:R-:W-:Y:S02]  /*0de0*/  IADD3 R13, R62.reuse, 0x1a0, RZ ;  /* 0x000001a03e0d7810 */ /* 0x041fe40007ffe0ff */
[C---:B------:R-:W-:Y:S01]  /*0df0*/  SHF.L.U32 R0, R62.reuse, 0x4, RZ ;  /* 0x000000043e007819 */ /* 0x040fe200000006ff */
[----:B------:R0:W-:Y:S01]  /*0e00*/  STS.U16 [R47+0x140], R14 ;  /* 0x0001400e2f007388 */ /* 0x0001e20000000400 */
[-C--:B------:R-:W-:Y:S02]  /*0e10*/  LEA.HI.SX32 R13, R13, R62.reuse, 0x1b ;  /* 0x0000003e0d0d7211 */ /* 0x080fe400078fdaff */
[----:B-1----:R-:W-:Y:S02]  /*0e20*/  IADD3 R15, R62, 0x1c0, RZ ;  /* 0x000001c03e0f7810 */ /* 0x002fe40007ffe0ff */
[----:B------:R-:W-:Y:S02]  /*0e30*/  SHF.L.U32 R41, R3, 0x1, RZ ;  /* 0x0000000103297819 */ /* 0x000fe400000006ff */
[----:B------:R-:W-:-:S02]  /*0e40*/  LEA.HI.SX32 R15, R15, R62, 0x1b ;  /* 0x0000003e0f0f7211 */ /* 0x000fc400078fdaff */
[----:B------:R-:W-:Y:S01]  /*0e50*/  SHF.L.U32 R39, R13, 0x1, RZ ;  /* 0x000000010d277819 */ /* 0x000fe200000006ff */
[----:B------:R-:W-:Y:S01]  /*0e60*/  STS.U16 [R46+0x180], R17 ;  /* 0x000180112e007388 */ /* 0x000fe20000000400 */
[----:B------:R-:W-:-:S03]  /*0e70*/  LEA.HI.SX32 R34, R0, R0, 0x1b ;  /* 0x0000000000227211 */ /* 0x000fc600078fdaff */
[----:B------:R-:W-:Y:S01]  /*0e80*/  STS.U16 [R45+0x1c0], R16 ;  /* 0x0001c0102d007388 */ /* 0x000fe20000000400 */
[----:B------:R-:W-:-:S03]  /*0e90*/  SHF.L.U32 R38, R15, 0x1, RZ ;  /* 0x000000010f267819 */ /* 0x000fc600000006ff */
        /* <DEDUP_REMOVED lines=28> */
[----:B------:R-:W-:Y:S02]  /*1060*/  PRMT R12, RZ, 0x7610, R12 ;  /* 0x00007610ff0c7816 */ /* 0x000fe4000000000c */
[----:B------:R-:W-:Y:S02]  /*1070*/  PRMT R13, RZ, 0x7610, R13 ;  /* 0x00007610ff0d7816 */ /* 0x000fe4000000000d */
[----:B0-----:R-:W-:Y:S02]  /*1080*/  PRMT R14, RZ, 0x7610, R14 ;  /* 0x00007610ff0e7816 */ /* 0x001fe4000000000e */
[----:B------:R-:W-:Y:S02]  /*1090*/  PRMT R15, RZ, 0x7610, R15 ;  /* 0x00007610ff0f7816 */ /* 0x000fe4000000000f */
[----:B-1----:R-:W-:Y:S01]  /*10a0*/  PRMT R18, RZ, 0x7610, R18 ;  /* 0x00007610ff127816 */ /* 0x002fe20000000012 */
        /* <DEDUP_REMOVED lines=27> */
[----:B------:R-:W-:Y:S02]  /*1260*/  ISETP.GE.AND P1, PT, R110, R121, PT ;  /* 0x000000796e00720c */ /* 0x000fe40003f26270 */
[C---:B------:R-:W-:Y:S02]  /*1270*/  LEA R16, P0, R56.reuse, R59, 0x1 ;  /* 0x0000003b38107211 */ /* 0x040fe400078008ff */
[----:B------:R-:W-:Y:S02]  /*1280*/  PRMT R89, RZ, 0x7610, R89 ;  /* 0x00007610ff597816 */ /* 0x000fe40000000059 */
[----:B------:R-:W-:Y:S02]  /*1290*/  PRMT R120, RZ, 0x7610, R120 ;  /* 0x00007610ff787816 */ /* 0x000fe40000000078 */
[----:B------:R-:W-:Y:S02]  /*12a0*/  LEA.HI.X R17, R56, R57, R55, 0x1, P0 ;  /* 0x0000003938117211 */ /* 0x000fe400000f0c37 */
        /* <DEDUP_REMOVED lines=52> */
[----:B------:R-:W-:Y:S06]  /*15f0*/  BAR.SYNC.DEFER_BLOCKING 0x0 ;  /* 0x0000000000007b1d */ /* 0x000fec0000010000 */
        /* <DEDUP_REMOVED lines=26> */
[C---:B0-----:R-:W-:Y:S01]  /*17a0*/  IMAD R0, R67.reuse, c[0x0][0x1f0], RZ ;  /* 0x00007c0043007a24 */ /* 0x041fe200078e02ff */
[----:B------:R-:W-:Y:S01]  /*17b0*/  SHF.R.S32.HI R3, RZ, 0x1f, R2 ;  /* 0x0000001fff037819 */ /* 0x000fe20000011402 */
[----:B------:R-:W-:-:S02]  /*17c0*/  IMAD R12, R67, c[0x0][0x200], RZ ;  /* 0x00008000430c7a24 */ /* 0x000fc400078e02ff */
[----:B------:R-:W-:-:S04]  /*17d0*/  IMAD.WIDE.U32 R10, R69, c[0x0][0x1f0], RZ ;  /* 0x00007c00450a7a25 */ /* 0x000fc800078e00ff */
[C---:B------:R-:W-:Y:S02]  /*17e0*/  IMAD R105, R69.reuse, c[0x0][0x1f4], R0 ;  /* 0x00007d0045697a24 */ /* 0x040fe400078e0200 */
[C---:B------:R-:W-:Y:S02]  /*17f0*/  IMAD.WIDE.U32 R14, R69.reuse, c[0x0][0x200], RZ ;  /* 0x00008000450e7a25 */ /* 0x040fe400078e00ff */
[----:B-1----:R-:W-:Y:S02]  /*1800*/  @!P0 MOV R16, R2 ;  /* 0x0000000200108202 */ /* 0x002fe40000000f00 */
[----:B------:R-:W-:Y:S01]  /*1810*/  @!P0 MOV R17, R3 ;  /* 0x0000000300118202 */ /* 0x000fe20000000f00 */
[----:B------:R-:W-:Y:S01]  /*1820*/  IMAD R107, R69, c[0x0][0x204], R12 ;  /* 0x00008100456b7a24 */ /* 0x000fe200078e020c */
[----:B------:R-:W-:Y:S01]  /*1830*/  IADD3 R11, R11, R105, RZ ;  /* 0x000000690b0b7210 */ /* 0x000fe20007ffe0ff */
[----:B------:R-:W-:Y:S01]  /*1840*/  @!P0 IMAD.WIDE.U32 R12, R69, c[0x0][0x1f0], R2 ;  /* 0x00007c00450c8a25 */ /* 0x000fe200078e0002 */
[----:B------:R-:W-:-:S03]  /*1850*/  IADD3 R18, R54, -c[0x0][0x174], RZ ;  /* 0x80005d0036127a10 */ /* 0x000fc60007ffe0ff */
[----:B------:R-:W-:Y:S01]  /*1860*/  @!P0 IMAD.WIDE.U32 R16, R69, c[0x0][0x200], R16 ;  /* 0x0000800045108a25 */ /* 0x000fe200078e0010 */
[----:B------:R-:W-:Y:S02]  /*1870*/  IADD3 R123, R15, R107, RZ ;  /* 0x0000006b0f7b7210 */ /* 0x000fe40007ffe0ff */
[----:B------:R-:W-:Y:S01]  /*1880*/  MOV R122, R14 ;  /* 0x0000000e007a7202 */ /* 0x000fe20000000f00 */
[----:B------:R-:W-:Y:S01]  /*1890*/  IMAD R18, R18, -0x200, RZ ;  /* 0xfffffe0012127824 */ /* 0x000fe200078e02ff */
[----:B------:R-:W-:Y:S01]  /*18a0*/  @!P0 IADD3 R13, R105, R13, RZ ;  /* 0x0000000d690d8210 */ /* 0x000fe20007ffe0ff */
[----:B------:R-:W-:Y:S01]  /*18b0*/  IMAD R105, R71, c[0x0][0x1f8], RZ ;  /* 0x00007e0047697a24 */ /* 0x000fe200078e02ff */
[----:B------:R-:W-:Y:S01]  /*18c0*/  @!P0 IADD3 R17, R107, R17, RZ ;  /* 0x000000116b118210 */ /* 0x000fe20007ffe0ff */
[----:B------:R-:W-:Y:S02]  /*18d0*/  IMAD R107, R71, c[0x0][0x208], RZ ;  /* 0x00008200476b7a24 */ /* 0x000fe400078e02ff */
[----:B------:R-:W-:-:S04]  /*18e0*/  IMAD.WIDE.U32 R14, R72, c[0x0][0x1f8], R10 ;  /* 0x00007e00480e7a25 */ /* 0x000fc800078e000a */
[----:B------:R-:W-:Y:S01]  /*18f0*/  IMAD.WIDE.U32 R122, R72, c[0x0][0x208], R122 ;  /* 0x00008200487a7a25 */ /* 0x000fe200078e007a */
[----:B------:R-:W-:-:S03]  /*1900*/  SHF.R.S32.HI R0, RZ, 0x1f, R18 ;  /* 0x0000001fff007819 */ /* 0x000fc60000011412 */
[C---:B------:R-:W-:Y:S02]  /*1910*/  IMAD R109, R72.reuse, c[0x0][0x1fc], R105 ;  /* 0x00007f00486d7a24 */ /* 0x040fe400078e0269 */
[----:B------:R-:W-:Y:S01]  /*1920*/  IMAD R111, R72, c[0x0][0x20c], R107 ;  /* 0x00008300486f7a24 */ /* 0x000fe200078e026b */
[----:B------:R-:W-:Y:S01]  /*1930*/  IADD3 R107, P1, R18, R14, RZ ;  /* 0x0000000e126b7210 */ /* 0x000fe20007f3e0ff */
[----:B------:R-:W-:Y:S01]  /*1940*/  @!P0 IMAD.WIDE.U32 R10, R72, c[0x0][0x1f8], R12 ;  /* 0x00007e00480a8a25 */ /* 0x000fe200078e000c */
[----:B------:R-:W-:-:S03]  /*1950*/  IADD3 R105, P2, R18, R122, RZ ;  /* 0x0000007a12697210 */ /* 0x000fc60007f5e0ff */
[----:B------:R-:W-:Y:S01]  /*1960*/  @!P0 IMAD.WIDE.U32 R12, R72, c[0x0][0x208], R16 ;  /* 0x00008200480c8a25 */ /* 0x000fe200078e0010 */
[C---:B------:R-:W-:Y:S02]  /*1970*/  IADD3.X R140, R0.reuse, R109, R15, P1, !PT ;  /* 0x0000006d008c7210 */ /* 0x040fe40000ffe40f */
[----:B------:R-:W-:Y:S02]  /*1980*/  IADD3.X R122, R0, R111, R123, P2, !PT ;  /* 0x0000006f007a7210 */ /* 0x000fe400017fe47b */
[C---:B------:R-:W-:Y:S02]  /*1990*/  @!P0 IADD3 R15, P1, R56.reuse, R10, RZ ;  /* 0x0000000a380f8210 */ /* 0x040fe40007f3e0ff */
[C---:B------:R-:W-:Y:S02]  /*19a0*/  @!P0 IADD3 R17, P3, R56.reuse, R12, RZ ;  /* 0x0000000c38118210 */ /* 0x040fe40007f7e0ff */
[----:B------:R-:W-:Y:S02]  /*19b0*/  LEA R10, P2, R56, c[0x0][0x268], 0x1 ;  /* 0x00009a00380a7a11 */ /* 0x000fe400078408ff */
[----:B------:R-:W-:-:S02]  /*19c0*/  @!P0 IADD3.X R142, R55, R11, R109, P1, !PT ;  /* 0x0000000b378e8210 */ /* 0x000fc40000ffe46d */
[----:B------:R-:W-:Y:S02]  /*19d0*/  @!P0 IADD3.X R136, R55, R13, R111, P3, !PT ;  /* 0x0000000d37888210 */ /* 0x000fe40001ffe46f */
[----:B------:R-:W-:Y:S02]  /*19e0*/  LEA.HI.X R11, R56, c[0x0][0x26c], R55, 0x1, P2 ;  /* 0x00009b00380b7a11 */ /* 0x000fe400010f0c37 */
[----:B------:R-:W-:Y:S02]  /*19f0*/  LEA R10, P2, R107, R10, 0x1 ;  /* 0x0000000a6b0a7211 */ /* 0x000fe400078408ff */
[----:B------:R-:W-:Y:S02]  /*1a00*/  @!P0 LEA R16, P3, R17, c[0x0][0x258], 0x1 ;  /* 0x0000960011108a11 */ /* 0x000fe400078608ff */
[----:B------:R-:W-:Y:S02]  /*1a10*/  LEA.HI.X R11, R107, R11, R140, 0x1, P2 ;  /* 0x0000000b6b0b7211 */ /* 0x000fe400010f0c8c */
[----:B------:R-:W-:-:S02]  /*1a20*/  @!P0 LEA.HI.X R17, R17, c[0x0][0x25c], R136, 0x1, P3 ;  /* 0x0000970011118a11 */ /* 0x000fc400018f0c88 */
[----:B------:R-:W-:-:S04]  /*1a30*/  @!P0 LEA R14, P1, R15, c[0x0][0x268], 0x1 ;  /* 0x00009a000f0e8a11 */ /* 0x000fc800078208ff */
[----:B------:R-:W-:Y:S02]  /*1a40*/  @!P0 LEA.HI.X R15, R15, c[0x0][0x26c], R142, 0x1, P1 ;  /* 0x00009b000f0f8a11 */ /* 0x000fe400008f0c8e */
[----:B------:R-:W-:Y:S02]  /*1a50*/  ISETP.GE.AND P1, PT, R112, R121, PT ;  /* 0x000000797000720c */ /* 0x000fe40003f26270 */
[C---:B------:R-:W-:Y:S02]  /*1a60*/  LEA R12, P4, R56.reuse, c[0x0][0x258], 0x1 ;  /* 0x00009600380c7a11 */ /* 0x040fe400078808ff */
[----:B------:R-:W-:Y:S02]  /*1a70*/  PRMT R109, RZ, 0x7610, R109 ;  /* 0x00007610ff6d7816 */ /* 0x000fe4000000006d */
[----:B------:R-:W-:Y:S02]  /*1a80*/  LEA.HI.X R13, R56, c[0x0][0x25c], R55, 0x1, P4 ;  /* 0x00009700380d7a11 */ /* 0x000fe400020f0c37 */
[----:B------:R-:W-:-:S02]  /*1a90*/  LEA R12, P4, R105, R12, 0x1 ;  /* 0x0000000c690c7211 */ /* 0x000fc400078808ff */
[----:B------:R-:W-:Y:S02]  /*1aa0*/  ISETP.GE.AND P2, PT, R116, R121, PT ;  /* 0x000000797400720c */ /* 0x000fe40003f46270 */
[----:B------:R-:W-:Y:S02]  /*1ab0*/  LEA.HI.X R13, R105, R13, R122, 0x1, P4 ;  /* 0x0000000d690d7211 */ /* 0x000fe400020f0c7a */
        /* <DEDUP_REMOVED lines=43> */
[----:B------:R-:W-:-:S04]  /*1d70*/  PRMT R126, RZ, 0x7610, R126 ;  /* 0x00007610ff7e7816 */ /* 0x000fc8000000007e */
[----:B------:R-:W4:Y:S01]  /*1d80*/  @!P1 LDG.E.U16 R99, [R10.64+-0x380] ;  /* 0xfffc80060a639981 */ /* 0x000f22000c1e1500 */
[-C--:B------:R-:W-:Y:S02]  /*1d90*/  ISETP.GE.AND P1, PT, R106, R121.reuse, PT ;  /* 0x000000796a00720c */ /* 0x080fe40003f26270 */
[----:B-1----:R-:W-:Y:S01]  /*1da0*/  PRMT R132, RZ, 0x7610, R132 ;  /* 0x00007610ff847816 */ /* 0x002fe20000000084 */
[----:B------:R-:W4:Y:S01]  /*1db0*/  @!P4 LDG.E.U16 R122, [R10.64+-0x340] ;  /* 0xfffcc0060a7ac981 */ /* 0x000f22000c1e1500 */
[----:B--2---:R-:W-:Y:S02]  /*1dc0*/  PRMT R101, RZ, 0x7610, R101 ;  /* 0x00007610ff657816 */ /* 0x004fe40000000065 */
[----:B------:R-:W-:Y:S01]  /*1dd0*/  PRMT R120, RZ, 0x7610, R120 ;  /* 0x00007610ff787816 */ /* 0x000fe20000000078 */
[----:B------:R0:W2:Y:S06]  /*1de0*/  @!P0 LDG.E.U16 R105, [R14.64] ;  /* 0x000000060e698981 */ /* 0x0000ac000c1e1500 */
[----:B------:R-:W4:Y:S01]  /*1df0*/  @!P1 LDG.E.U16 R126, [R10.64+-0x240] ;  /* 0xfffdc0060a7e9981 */ /* 0x000f22000c1e1500 */
[----:B------:R-:W-:-:S02]  /*1e00*/  ISETP.GE.AND P1, PT, R104, R121, PT ;  /* 0x000000796800720c */ /* 0x000fc40003f26270 */
[----:B------:R-:W-:Y:S01]  /*1e10*/  PRMT R124, RZ, 0x7610, R124 ;  /* 0x00007610ff7c7816 */ /* 0x000fe2000000007c */
[----:B------:R-:W4:Y:S01]  /*1e20*/  @!P2 LDG.E.U16 R101, [R10.64+-0x300] ;  /* 0xfffd00060a65a981 */ /* 0x000f22000c1e1500 */
[----:B---3--:R-:W-:-:S03]  /*1e30*/  PRMT R103, RZ, 0x7610, R103 ;  /* 0x00007610ff677816 */ /* 0x008fc60000000067 */
[----:B------:R-:W3:Y:S06]  /*1e40*/  @!P3 LDG.E.U16 R120, [R10.64+-0x3c0] ;  /* 0xfffc40060a78b981 */ /* 0x000eec000c1e1500 */
[----:B------:R-:W4:Y:S01]  /*1e50*/  @!P1 LDG.E.U16 R109, [R10.64+-0x200] ;  /* 0xfffe00060a6d9981 */ /* 0x000f22000c1e1500 */
[-C--:B------:R-:W-:Y:S02]  /*1e60*/  ISETP.GE.AND P1, PT, R102, R121.reuse, PT ;  /* 0x000000796600720c */ /* 0x080fe40003f26270 */
[-C--:B------:R-:W-:Y:S01]  /*1e70*/  ISETP.GE.AND P2, PT, R98, R121.reuse, PT ;  /* 0x000000796200720c */ /* 0x080fe20003f46270 */
[----:B------:R-:W4:Y:S01]  /*1e80*/  @!P5 LDG.E.U16 R124, [R10.64+-0x2c0] ;  /* 0xfffd40060a7cd981 */ /* 0x000f22000c1e1500 */
[----:B------:R-:W-:-:S02]  /*1e90*/  ISETP.GE.AND P3, PT, R96, R121, PT ;  /* 0x000000796000720c */ /* 0x000fc40003f66270 */
[-C--:B------:R-:W-:Y:S01]  /*1ea0*/  ISETP.GE.AND P4, PT, R94, R121.reuse, PT ;  /* 0x000000795e00720c */ /* 0x080fe20003f86270 */
[----:B------:R-:W4:Y:S01]  /*1eb0*/  @!P6 LDG.E.U16 R103, [R10.64+-0x280] ;  /* 0xfffd80060a67e981 */ /* 0x000f22000c1e1500 */
[----:B------:R-:W-:-:S05]  /*1ec0*/  ISETP.GE.AND P5, PT, R92, R121, PT ;  /* 0x000000795c00720c */ /* 0x000fca0003fa6270 */
[----:B------:R-:W4:Y:S01]  /*1ed0*/  @!P1 LDG.E.U16 R132, [R10.64+-0x1c0] ;  /* 0xfffe40060a849981 */ /* 0x000f22000c1e1500 */
[-C--:B------:R-:W-:Y:S02]  /*1ee0*/  ISETP.GE.AND P1, PT, R100, R121.reuse, PT ;  /* 0x000000796400720c */ /* 0x080fe40003f26270 */
[----:B------:R-:W-:Y:S01]  /*1ef0*/  ISETP.GE.AND P6, PT, R90, R121, PT ;  /* 0x000000795a00720c */ /* 0x000fe20003fc6270 */
[----:B------:R-:W4:Y:S01]  /*1f00*/  @!P3 LDG.E.U16 R113, [R10.64+-0x100] ;  /* 0xffff00060a71b981 */ /* 0x000f22000c1e1500 */
[----:B0-----:R-:W-:Y:S02]  /*1f10*/  PRMT R15, RZ, 0x7610, R15 ;  /* 0x00007610ff0f7816 */ /* 0x001fe4000000000f */
[----:B------:R-:W-:Y:S01]  /*1f20*/  PRMT R14, RZ, 0x7610, R14 ;  /* 0x00007610ff0e7816 */ /* 0x000fe2000000000e */
[----:B------:R-:W4:Y:S01]  /*1f30*/  @!P5 LDG.E.U16 R117, [R10.64+-0x80] ;  /* 0xffff80060a75d981 */ /* 0x000f22000c1e1500 */
[----:B------:R-:W-:Y:S02]  /*1f40*/  PRMT R134, RZ, 0x7610, R134 ;  /* 0x00007610ff867816 */ /* 0x000fe40000000086 */
[----:B------:R-:W-:-:S02]  /*1f50*/  PRMT R138, RZ, 0x7610, R138 ;  /* 0x00007610ff8a7816 */ /* 0x000fc4000000008a */
        /* <DEDUP_REMOVED lines=37> */
[----:B------:R-:W3:Y:S04]  /*21b0*/  LDS.U16 R11, [R34+0x2] ;  /* 0x00000200220b7984 */ /* 0x000ee80000000400 */
        /* <DEDUP_REMOVED lines=11> */
[----:B------:R-:W-:Y:S04]  /*2270*/  LDS.U16 R132, [R34+0x1a] ;  /* 0x00001a0022847984 */ /* 0x000fe80000000400 */
[----:B------:R-:W2:Y:S04]  /*2280*/  LDS.U16 R134, [R34+0x1c] ;  /* 0x00001c0022867984 */ /* 0x000ea80000000400 */
[----:B------:R-:W3:Y:S04]  /*2290*/  LDS.U16 R135, [R34+0x1e] ;  /* 0x00001e0022877984 */ /* 0x000ee80000000400 */
[----:B------:R-:W-:Y:S01]  /*22a0*/  BAR.SYNC.DEFER_BLOCKING 0x0 ;  /* 0x0000000000007b1d */ /* 0x000fe20000010000 */
[----:B0-----:R-:W-:-:S05]  /*22b0*/  PRMT R124, RZ, 0x7610, R124 ;  /* 0x00007610ff7c7816 */ /* 0x001fca000000007c */
[----:B------:R0:W4:Y:S01]  /*22c0*/  @!P0 LDG.E.U16 R123, [R16.64] ;  /* 0x00000006107b8981 */ /* 0x000122000c1e1500 */
[----:B------:R-:W-:-:S03]  /*22d0*/  ISETP.GE.AND P0, PT, R112, R121, PT ;  /* 0x000000797000720c */ /* 0x000fc60003f06270 */
[----:B------:R0:W4:Y:S01]  /*22e0*/  @!P1 LDG.E.U16 R124, [R12.64+-0x3c0] ;  /* 0xfffc40060c7c9981 */ /* 0x000122000c1e1500 */
[----:B------:R-:W-:Y:S02]  /*22f0*/  ISETP.GE.AND P1, PT, R114, R121, PT ;  /* 0x000000797200720c */ /* 0x000fe40003f26270 */
[----:B-1----:R-:W-:Y:S01]  /*2300*/  PRMT R126, RZ, 0x7610, R126 ;  /* 0x00007610ff7e7816 */ /* 0x002fe2000000007e */
[----:B------:R1:W4:Y:S01]  /*2310*/  @!P2 LDG.E.U16 R144, [R12.64+-0x140] ;  /* 0xfffec0060c90a981 */ /* 0x000322000c1e1500 */
[----:B--2---:R-:W-:-:S03]  /*2320*/  PRMT R138, RZ, 0x7610, R138 ;  /* 0x00007610ff8a7816 */ /* 0x004fc6000000008a */
        /* <DEDUP_REMOVED lines=17> */
[----:B------:R-:W-:-:S03]  /*2440*/  ISETP.GE.AND P0, PT, R102, R121, PT ;  /* 0x000000796600720c */ /* 0x000fc60003f06270 */
[----:B------:R1:W2:Y:S10]  /*2450*/  @!P1 LDG.E.U16 R149, [R12.64+-0x180] ;  /* 0xfffe80060c959981 */ /* 0x0002b4000c1e1500 */
[----:B------:R1:W2:Y:S01]  /*2460*/  @!P0 LDG.E.U16 R142, [R12.64+-0x1c0] ;  /* 0xfffe40060c8e8981 */ /* 0x0002a2000c1e1500 */
[----:B---3--:R-:W-:-:S02]  /*2470*/  HADD2.F32 R14, -RZ, R11.H0_H0 ;  /* 0x2000000bff0e7230 */ /* 0x008fc40000004100 */
[----:B------:R-:W-:Y:S02]  /*2480*/  HADD2.F32 R129, -RZ, R129.H0_H0 ;  /* 0x20000081ff817230 */ /* 0x000fe40000004100 */
[----:B------:R-:W-:Y:S02]  /*2490*/  HADD2.F32 R15, -RZ, R99.H0_H0 ;  /* 0x20000063ff0f7230 */ /* 0x000fe40000004100 */
[----:B0-----:R-:W-:Y:S02]  /*24a0*/  HADD2.F32 R17, -RZ, R101.H0_H0 ;  /* 0x20000065ff117230 */ /* 0x001fe40000004100 */
[----:B------:R-:W-:Y:S02]  /*24b0*/  HADD2.F32 R131, -RZ, R131.H0_H0 ;  /* 0x20000083ff837230 */ /* 0x000fe40000004100 */
[----:B------:R-:W-:Y:S02]  /*24c0*/  HADD2.F32 R99, -RZ, R103.H0_H0 ;  /* 0x20000067ff637230 */ /* 0x000fe40000004100 */
[----:B------:R-:W-:-:S02]  /*24d0*/  HADD2.F32 R101, -RZ, R105.H0_H0 ;  /* 0x20000069ff657230 */ /* 0x000fc40000004100 */
[----:B------:R-:W-:Y:S02]  /*24e0*/  HADD2.F32 R103, -RZ, R109.H0_H0 ;  /* 0x2000006dff677230 */ /* 0x000fe40000004100 */
[----:B------:R-:W-:Y:S01]  /*24f0*/  HADD2.F32 R105, -RZ, R113.H0_H0 ;  /* 0x20000071ff697230 */ /* 0x000fe20000004100 */
[----:B------:R-:W-:Y:S01]  /*2500*/  FMUL.FTZ R11, R14, -1.4426950216293334961 ;  /* 0xbfb8aa3b0e0b7820 */ /* 0x000fe20000410000 */
[----:B------:R-:W-:Y:S02]  /*2510*/  HADD2.F32 R109, -RZ, R117.H0_H0 ;  /* 0x20000075ff6d7230 */ /* 0x000fe40000004100 */
[----:B------:R-:W-:Y:S01]  /*2520*/  HADD2.F32 R113, -RZ, R120.H0_H0 ;  /* 0x20000078ff717230 */ /* 0x000fe20000004100 */
[----:B------:R-:W-:Y:S01]  /*2530*/  FMUL.FTZ R120, R129, -1.4426950216293334961 ;  /* 0xbfb8aa3b81787820 */ /* 0x000fe20000410000 */
[----:B------:R-:W-:Y:S01]  /*2540*/  HADD2.F32 R117, -RZ, R122.H0_H0 ;  /* 0x2000007aff757230 */ /* 0x000fe20000004100 */
[----:B------:R-:W-:Y:S01]  /*2550*/  FMUL.FTZ R122, R131, -1.4426950216293334961 ;  /* 0xbfb8aa3b837a7820 */ /* 0x000fe20000410000 */
[----:B------:R-:W-:Y:S01]  /*2560*/  HADD2.F32 R16, -RZ, R10.H0_H0 ;  /* 0x2000000aff107230 */ /* 0x000fe20000004100 */
[----:B------:R-:W0:Y:S01]  /*2570*/  MUFU.EX2 R148, R11 ;  /* 0x0000000b00947308 */ /* 0x000e220000000800 */
[----:B------:R-:W-:-:S02]  /*2580*/  FMUL.FTZ R150, R15, -1.4426950216293334961 ;  /* 0xbfb8aa3b0f967820 */ /* 0x000fc40000410000 */
[----:B-1----:R-:W-:-:S05]  /*2590*/  FMUL.FTZ R13, R99, -1.4426950216293334961 ;  /* 0xbfb8aa3b630d7820 */ /* 0x002fca0000410000 */
[----:B------:R-:W-:Y:S01]  /*25a0*/  MUFU.EX2 R164, R120 ;  /* 0x0000007800a47308 */ /* 0x000fe20000000800 */
[----:B------:R-:W-:-:S07]  /*25b0*/  FMUL.FTZ R10, R16, -1.4426950216293334961 ;  /* 0xbfb8aa3b100a7820 */ /* 0x000fce0000410000 */
[----:B------:R-:W-:Y:S08]  /*25c0*/  MUFU.EX2 R165, R122 ;  /* 0x0000007a00a57308 */ /* 0x000ff00000000800 */
[----:B------:R-:W1:Y:S08]  /*25d0*/  MUFU.EX2 R141, R10 ;  /* 0x0000000a008d7308 */ /* 0x000e700000000800 */
[----:B------:R-:W3:Y:S08]  /*25e0*/  MUFU.EX2 R150, R150 ;  /* 0x0000009600967308 */ /* 0x000ef00000000800 */
[----:B------:R0:W-:Y:S02]  /*25f0*/  MUFU.EX2 R157, R13 ;  /* 0x0000000d009d7308 */ /* 0x0001e40000000800 */
[----:B0-----:R-:W-:-:S06]  /*2600*/  FMUL.FTZ R13, R117, -1.4426950216293334961 ;  /* 0xbfb8aa3b750d7820 */ /* 0x001fcc0000410000 */
[----:B------:R0:W-:Y:S01]  /*2610*/  MUFU.EX2 R163, R13 ;  /* 0x0000000d00a37308 */ /* 0x0001e20000000800 */
[----:B------:R-:W-:Y:S02]  /*2620*/  FMUL.FTZ R12, R17, -1.4426950216293334961 ;  /* 0xbfb8aa3b110c7820 */ /* 0x000fe40000410000 */
[----:B0-----:R-:W-:-:S05]  /*2630*/  FADD.FTZ R13, R148, 1 ;  /* 0x3f800000940d7421 */ /* 0x001fca0000010000 */
[----:B------:R-:W0:Y:S01]  /*2640*/  MUFU.EX2 R155, R12 ;  /* 0x0000000c009b7308 */ /* 0x000e220000000800 */
[----:B-1----:R-:W-:Y:S02]  /*2650*/  FADD.FTZ R141, R141, 1 ;  /* 0x3f8000008d8d7421 */ /* 0x002fe40000010000 */
[----:B---3--:R-:W-:Y:S02]  /*2660*/  FADD.FTZ R148, R150, 1 ;  /* 0x3f80000096947421 */ /* 0x008fe40000010000 */
[----:B------:R-:W-:-:S03]  /*2670*/  FMUL.FTZ R10, R101, -1.4426950216293334961 ;  /* 0xbfb8aa3b650a7820 */ /* 0x000fc60000410000 */
[----:B------:R-:W-:Y:S08]  /*2680*/  MUFU.RCP R141, R141 ;  /* 0x0000008d008d7308 */ /* 0x000ff00000001000 */
[----:B------:R-:W1:Y:S08]  /*2690*/  MUFU.EX2 R158, R10 ;  /* 0x0000000a009e7308 */ /* 0x000e700000000800 */
[----:B------:R-:W-:Y:S01]  /*26a0*/  MUFU.RCP R148, R148 ;  /* 0x0000009400947308 */ /* 0x000fe20000001000 */
[----:B0-----:R-:W-:Y:S01]  /*26b0*/  FADD.FTZ R150, R155, 1 ;  /* 0x3f8000009b967421 */ /* 0x001fe20000010000 */
[----:B------:R-:W-:-:S02]  /*26c0*/  HADD2.F32 R89, -RZ, R89.H0_H0 ;  /* 0x20000059ff597230 */ /* 0x000fc40000004100 */
[----:B------:R-:W-:Y:S01]  /*26d0*/  HADD2.F32 R130, -RZ, R130.H0_H0 ;  /* 0x20000082ff827230 */ /* 0x000fe20000004100 */
[----:B------:R-:W-:Y:S01]  /*26e0*/  FMUL.FTZ R11, R103, -1.4426950216293334961 ;  /* 0xbfb8aa3b670b7820 */ /* 0x000fe20000410000 */
[----:B------:R-:W-:Y:S02]  /*26f0*/  HADD2.F32 R91, -RZ, R91.H0_H0 ;  /* 0x2000005bff5b7230 */ /* 0x000fe40000004100 */
[----:B------:R-:W-:Y:S08]  /*2700*/  MUFU.RCP R150, R150 ;  /* 0x0000009600967308 */ /* 0x000ff00000001000 */
[----:B------:R0:W3:Y:S01]  /*2710*/  MUFU.EX2 R159, R11 ;  /* 0x0000000b009f7308 */ /* 0x0000e20000000800 */
[----:B------:R-:W-:-:S02]  /*2720*/  HADD2.F32 R137, -RZ, R137.H0_H0 ;  /* 0x20000089ff897230 */ /* 0x000fc40000004100 */
[----:B------:R-:W-:Y:S01]  /*2730*/  HADD2.F32 R136, -RZ, R136.H0_H0 ;  /* 0x20000088ff887230 */ /* 0x000fe20000004100 */
[----:B------:R-:W-:Y:S01]  /*2740*/  FMUL.FTZ R161, R109, -1.4426950216293334961 ;  /* 0xbfb8aa3b6da17820 */ /* 0x000fe20000410000 */
[----:B------:R-:W-:Y:S01]  /*2750*/  HADD2.F32 R134, -RZ, R134.H0_H0 ;  /* 0x20000086ff867230 */ /* 0x000fe20000004100 */
[----:B------:R-:W-:-:S04]  /*2760*/  FMUL.FTZ R12, R105, -1.4426950216293334961 ;  /* 0xbfb8aa3b690c7820 */ /* 0x000fc80000410000 */
[----:B------:R-:W-:Y:S01]  /*2770*/  MUFU.EX2 R160, R12 ;  /* 0x0000000c00a07308 */ /* 0x000fe20000000800 */
[----:B0-----:R-:W-:Y:S01]  /*2780*/  FMUL.FTZ R11, R134, -1.4426950216293334961 ;  /* 0xbfb8aa3b860b7820 */ /* 0x001fe20000410000 */
[----:B------:R-:W-:Y:S01]  /*2790*/  HADD2.F32 R139, -RZ, R139.H0_H0 ;  /* 0x2000008bff8b7230 */ /* 0x000fe20000004100 */
[----:B------:R-:W-:-:S05]  /*27a0*/  FADD.FTZ R170, R163, 1 ;  /* 0x3f800000a3aa7421 */ /* 0x000fca0000010000 */
[----:B------:R-:W-:Y:S01]  /*27b0*/  MUFU.EX2 R161, R161 ;  /* 0x000000a100a17308 */ /* 0x000fe20000000800 */
[----:B----4-:R-:W-:Y:S04]  /*27c0*/  STS.U16 [R52], R123 ;  /* 0x0000007b34007388 */ /* 0x010fe80000000400 */
[----:B------:R-:W-:Y:S04]  /*27d0*/  STS.U16 [R51+0x40], R124 ;  /* 0x0000407c33007388 */ /* 0x000fe80000000400 */
[----:B--2---:R-:W-:Y:S04]  /*27e0*/  STS.U16 [R50+0x80], R125 ;  /* 0x0000807d32007388 */ /* 0x004fe80000000400 */
        /* <DEDUP_REMOVED lines=12> */
[----:B------:R-:W-:Y:S01]  /*28b0*/  STS.U16 [R37+0x3c0], R156 ;  /* 0x0003c09c25007388 */ /* 0x000fe20000000400 */
[----:B------:R-:W-:-:S06]  /*28c0*/  NOP ;  /* 0x0000000000007918 */ /* 0x000fcc0000000000 */
[----:B------:R-:W2:Y:S04]  /*28d0*/  LDS.U16 R120, [R34] ;  /* 0x0000000022787984 */ /* 0x000ea80000000400 */
[----:B------:R-:W4:Y:S04]  /*28e0*/  LDS.U16 R123, [R34+0x4] ;  /* 0x00000400227b7984 */ /* 0x000f280000000400 */
[----:B------:R-:W4:Y:S04]  /*28f0*/  LDS.U16 R122, [R34+0x2] ;  /* 0x00000200227a7984 */ /* 0x000f280000000400 */
[----:B------:R-:W4:Y:S04]  /*2900*/  LDS.U16 R124, [R34+0x6] ;  /* 0x00000600227c7984 */ /* 0x000f280000000400 */
[----:B------:R-:W4:Y:S01]  /*2910*/  LDS.U16 R125, [R34+0x8] ;  /* 0x00000800227d7984 */ /* 0x000f220000000400 */
[----:B0-----:R-:W0:Y:S03]  /*2920*/  MUFU.RCP R145, R13 ;  /* 0x0000000d00917308 */ /* 0x001e260000001000 */
[----:B------:R-:W4:Y:S01]  /*2930*/  LDS.U16 R126, [R34+0xa] ;  /* 0x00000a00227e7984 */ /* 0x000f220000000400 */
[----:B------:R-:W-:-:S02]  /*2940*/  FADD.FTZ R138, R157, 1 ;  /* 0x3f8000009d8a7421 */ /* 0x000fc40000010000 */
[----:B-1----:R-:W-:Y:S01]  /*2950*/  FADD.FTZ R142, R158, 1 ;  /* 0x3f8000009e8e7421 */ /* 0x002fe20000010000 */
[----:B------:R-:W-:Y:S01]  /*2960*/  HADD2.F32 R132, -RZ, R132.H0_H0 ;  /* 0x20000084ff847230 */ /* 0x000fe20000004100 */
[----:B---3--:R-:W-:Y:S01]  /*2970*/  FADD.FTZ R144, R159, 1 ;  /* 0x3f8000009f907421 */ /* 0x008fe20000010000 */
[----:B------:R-:W-:Y:S01]  /*2980*/  MUFU.EX2 R11, R11 ;  /* 0x0000000b000b7308 */ /* 0x000fe20000000800 */
[----:B------:R-:W-:Y:S01]  /*2990*/  FADD.FTZ R180, R165, 1 ;  /* 0x3f800000a5b47421 */ /* 0x000fe20000010000 */
[----:B------:R-:W-:Y:S01]  /*29a0*/  HADD2.F32 R135, -RZ, R135.H0_H0 ;  /* 0x20000087ff877230 */ /* 0x000fe20000004100 */
[----:B------:R-:W-:Y:S01]  /*29b0*/  FMUL.FTZ R10, R113, -1.4426950216293334961 ;  /* 0xbfb8aa3b710a7820 */ /* 0x000fe20000410000 */
[----:B------:R-:W-:Y:S01]  /*29c0*/  LDS.U16 R165, [R34+0x18] ;  /* 0x0000180022a57984 */ /* 0x000fe20000000400 */
[----:B0-----:R-:W-:-:S03]  /*29d0*/  FADD.FTZ R143, -R145, 1 ;  /* 0x3f800000918f7421 */ /* 0x001fc60000010100 */
[----:B------:R-:W-:Y:S01]  /*29e0*/  LDS.U16 R176, [R34+0x1c] ;  /* 0x00001c0022b07984 */ /* 0x000fe20000000400 */
[----:B------:R-:W-:-:S03]  /*29f0*/  FFMA.FTZ R147, R14, R143, 1 ;  /* 0x3f8000000e937423 */ /* 0x000fc6000001008f */
[----:B------:R-:W-:Y:S01]  /*2a00*/  LDS.U16 R178, [R34+0x1e] ;  /* 0x00001e0022b27984 */ /* 0x000fe20000000400 */
[----:B--2---:R-:W-:-:S03]  /*2a10*/  HADD2.F32 R120, -RZ, R120.H0_H0 ;  /* 0x20000078ff787230 */ /* 0x004fc60000004100 */
[----:B------:R-:W0:Y:S01]  /*2a20*/  LDS.U16 R143, [R34+0xc] ;  /* 0x00000c00228f7984 */ /* 0x000e220000000400 */
[----:B----4-:R-:W-:Y:S01]  /*2a30*/  HADD2.F32 R123, -RZ, R123.H0_H0 ;  /* 0x2000007bff7b7230 */ /* 0x010fe20000004100 */
[----:B------:R-:W1:Y:S01]  /*2a40*/  MUFU.RCP R138, R138 ;  /* 0x0000008a008a7308 */ /* 0x000e620000001000 */
[----:B------:R-:W-:Y:S01]  /*2a50*/  HADD2.F32 R122, -RZ, R122.H0_H0 ;  /* 0x2000007aff7a7230 */ /* 0x000fe20000004100 */
[----:B------:R-:W-:Y:S02]  /*2a60*/  FADD.FTZ R13, -R141, 1 ;  /* 0x3f8000008d0d7421 */ /* 0x000fe40000010100 */
        /* <DEDUP_REMOVED lines=8> */
[----:B------:R-:W-:Y:S01]  /*2af0*/  FFMA.FTZ R158, R15, R158, 1 ;  /* 0x3f8000000f9e7423 */ /* 0x000fe2000001009e */
[----:B------:R-:W-:Y:S01]  /*2b00*/  HADD2.F32 R124, -RZ, R124.H0_H0 ;  /* 0x2000007cff7c7230 */ /* 0x000fe20000004100 */
[----:B------:R-:W-:Y:S01]  /*2b10*/  FMUL.FTZ R155, R140, R13 ;  /* 0x0000000d8c9b7220 */ /* 0x000fe20000410000 */
[----:B------:R-:W-:Y:S01]  /*2b20*/  HADD2.F32 R125, -RZ, R125.H0_H0 ;  /* 0x2000007dff7d7230 */ /* 0x000fe20000004100 */
[----:B------:R-:W-:-:S02]  /*2b30*/  FMUL.FTZ R172, R156, R147 ;  /* 0x000000939cac7220 */ /* 0x000fc40000410000 */
[----:B------:R-:W-:Y:S01]  /*2b40*/  FMUL.FTZ R13, R149, R158 ;  /* 0x0000009e950d7220 */ /* 0x000fe20000410000 */
[----:B------:R-:W2:Y:S01]  /*2b50*/  LDS.U16 R147, [R34+0xe] ;  /* 0x00000e0022937984 */ /* 0x000ea20000000400 */
[----:B------:R-:W3:Y:S03]  /*2b60*/  MUFU.RCP R142, R142 ;  /* 0x0000008e008e7308 */ /* 0x000ee60000001000 */
[----:B------:R-:W4:Y:S01]  /*2b70*/  LDS.U16 R149, [R34+0x10] ;  /* 0x0000100022957984 */ /* 0x000f220000000400 */
[----:B------:R-:W-:Y:S02]  /*2b80*/  FMUL.FTZ R151, R137, R124 ;  /* 0x0000007c89977220 */ /* 0x000fe40000410000 */
[----:B------:R-:W-:Y:S02]  /*2b90*/  FMUL.FTZ R153, R136, R125 ;  /* 0x0000007d88997220 */ /* 0x000fe40000410000 */
[----:B------:R-:W-:-:S02]  /*2ba0*/  FADD.FTZ R140, -R150, 1 ;  /* 0x3f800000968c7421 */ /* 0x000fc40000010100 */
[----:B-1----:R-:W-:Y:S02]  /*2bb0*/  FADD.FTZ R156, -R138, 1 ;  /* 0x3f8000008a9c7421 */ /* 0x002fe40000010100 */
[----:B------:R-:W-:Y:S02]  /*2bc0*/  FMUL.FTZ R151, R150, R151 ;  /* 0x0000009796977220 */ /* 0x000fe40000410000 */
[----:B------:R-:W-:Y:S02]  /*2bd0*/  FMUL.FTZ R153, R138, R153 ;  /* 0x000000998a997220 */ /* 0x000fe40000410000 */
[----:B------:R-:W-:Y:S02]  /*2be0*/  FFMA.FTZ R140, R17, R140, 1 ;  /* 0x3f800000118c7423 */ /* 0x000fe4000001008c */
[----:B------:R-:W-:Y:S01]  /*2bf0*/  FFMA.FTZ R156, R99, R156, 1 ;  /* 0x3f800000639c7423 */ /* 0x000fe2000001009c */
[----:B------:R-:W1:Y:S01]  /*2c00*/  MUFU.RCP R144, R144 ;  /* 0x0000009000907308 */ /* 0x000e620000001000 */
[----:B------:R-:W-:Y:S01]  /*2c10*/  HADD2.F32 R126, -RZ, R126.H0_H0 ;  /* 0x2000007eff7e7230 */ /* 0x000fe20000004100 */
[----:B------:R-:W-:-:S02]  /*2c20*/  FMUL.FTZ R182, R151, R140 ;  /* 0x0000008c97b67220 */ /* 0x000fc40000410000 */
[----:B------:R-:W-:Y:S01]  /*2c30*/  FMUL.FTZ R163, R153, R156 ;  /* 0x0000009c99a37220 */ /* 0x000fe20000410000 */
[----:B------:R-:W2:Y:S04]  /*2c40*/  LDS.U16 R151, [R34+0x12] ;  /* 0x0000120022977984 */ /* 0x000ea80000000400 */
[----:B------:R-:W2:Y:S01]  /*2c50*/  LDS.U16 R153, [R34+0x14] ;  /* 0x0000140022997984 */ /* 0x000ea20000000400 */
[----:B------:R-:W-:Y:S02]  /*2c60*/  FMUL.FTZ R157, R139, R126 ;  /* 0x0000007e8b9d7220 */ /* 0x000fe40000410000 */
[----:B---3--:R-:W-:Y:S01]  /*2c70*/  FADD.FTZ R158, -R142, 1 ;  /* 0x3f8000008e9e7421 */ /* 0x008fe20000010100 */
[----:B------:R3:W1:Y:S01]  /*2c80*/  MUFU.EX2 R162, R10 ;  /* 0x0000000a00a27308 */ /* 0x0006620000000800 */
[----:B------:R-:W-:-:S02]  /*2c90*/  FMUL.FTZ R12, R132, -1.4426950216293334961 ;  /* 0xbfb8aa3b840c7820 */ /* 0x000fc40000410000 */
[----:B------:R-:W-:Y:S02]  /*2ca0*/  FADD.FTZ R146, R160, 1 ;  /* 0x3f800000a0927421 */ /* 0x000fe40000010000 */
[----:B------:R-:W-:Y:S01]  /*2cb0*/  FMUL.FTZ R157, R142, R157 ;  /* 0x0000009d8e9d7220 */ /* 0x000fe20000410000 */
[----:B------:R-:W-:Y:S01]  /*2cc0*/  HADD2.F32 R140, -RZ, R127.H0_H0 ;  /* 0x2000007fff8c7230 */ /* 0x000fe20000004100 */
[----:B------:R-:W-:Y:S02]  /*2cd0*/  FADD.FTZ R160, R161, 1 ;  /* 0x3f800000a1a07421 */ /* 0x000fe40000010000 */
[----:B------:R-:W-:Y:S01]  /*2ce0*/  FFMA.FTZ R158, R101, R158, 1 ;  /* 0x3f800000659e7423 */ /* 0x000fe2000001009e */
[----:B0-----:R-:W-:Y:S01]  /*2cf0*/  HADD2.F32 R127, -RZ, R143.H0_H0 ;  /* 0x2000008fff7f7230 */ /* 0x001fe20000004100 */
[----:B------:R-:W0:Y:S01]  /*2d00*/  MUFU.EX2 R12, R12 ;  /* 0x0000000c000c7308 */ /* 0x000e220000000800 */
[----:B------:R-:W-:Y:S02]  /*2d10*/  FADD.FTZ R161, R11, 1 ;  /* 0x3f8000000ba17421 */ /* 0x000fe40000010000 */
[----:B------:R-:W-:Y:S01]  /*2d20*/  FMUL.FTZ R186, R157, R158 ;  /* 0x0000009e9dba7220 */ /* 0x000fe20000410000 */
[----:B------:R-:W-:Y:S01]  /*2d30*/  LDS.U16 R11, [R34+0x1a] ;  /* 0x00001a00220b7984 */ /* 0x000fe20000000400 */
[----:B-1----:R-:W-:-:S03]  /*2d40*/  FADD.FTZ R156, -R144, 1 ;  /* 0x3f800000909c7421 */ /* 0x002fc60000010100 */
[----:B------:R-:W1:Y:S01]  /*2d50*/  LDS.U16 R157, [R34+0x16] ;  /* 0x00001600229d7984 */ /* 0x000e620000000400 */
[----:B------:R-:W0:Y:S01]  /*2d60*/  MUFU.RCP R146, R146 ;  /* 0x0000009200927308 */ /* 0x000e220000001000 */
[----:B---3--:R-:W-:Y:S02]  /*2d70*/  FMUL.FTZ R10, R135, -1.4426950216293334961 ;  /* 0xbfb8aa3b870a7820 */ /* 0x008fe40000410000 */
[----:B------:R-:W-:-:S05]  /*2d80*/  FMUL.FTZ R143, R140, R127 ;  /* 0x0000007f8c8f7220 */ /* 0x000fca0000410000 */
[----:B------:R-:W3:Y:S01]  /*2d90*/  MUFU.RCP R160, R160 ;  /* 0x000000a000a07308 */ /* 0x000ee20000001000 */
[----:B------:R-:W-:Y:S02]  /*2da0*/  FFMA.FTZ R159, R103, R156, 1 ;  /* 0x3f800000679f7423 */ /* 0x000fe4000001009c */
[----:B------:R-:W-:Y:S01]  /*2db0*/  FMUL.FTZ R156, R144, R143 ;  /* 0x0000008f909c7220 */ /* 0x000fe20000410000 */
[----:B------:R-:W-:Y:S01]  /*2dc0*/  HADD2.F32 R143, -RZ, R128.H0_H0 ;  /* 0x20000080ff8f7230 */ /* 0x000fe20000004100 */
[----:B------:R-:W-:-:S03]  /*2dd0*/  FADD.FTZ R162, R162, 1 ;  /* 0x3f800000a2a27421 */ /* 0x000fc60000010000 */
[----:B------:R-:W1:Y:S01]  /*2de0*/  MUFU.EX2 R10, R10 ;  /* 0x0000000a000a7308 */ /* 0x000e620000000800 */
[----:B------:R-:W-:Y:S01]  /*2df0*/  FMUL.FTZ R167, R156, R159 ;  /* 0x0000009f9ca77220 */ /* 0x000fe20000410000 */
[----:B------:R-:W-:Y:S02]  /*2e00*/  HADD2.F32 R156, -RZ, R133.H0_H0 ;  /* 0x20000085ff9c7230 */ /* 0x000fe40000004100 */
[----:B--2---:R-:W-:Y:S02]  /*2e10*/  HADD2.F32 R128, -RZ, R147.H0_H0 ;  /* 0x20000093ff807230 */ /* 0x004fe40000004100 */
[----:B----4-:R-:W-:Y:S01]  /*2e20*/  HADD2.F32 R133, -RZ, R149.H0_H0 ;  /* 0x20000095ff857230 */ /* 0x010fe20000004100 */
[----:B0-----:R-:W-:Y:S01]  /*2e30*/  FADD.FTZ R159, R12, 1 ;  /* 0x3f8000000c9f7421 */ /* 0x001fe20000010000 */
[----:B------:R0:W2:Y:S01]  /*2e40*/  MUFU.RCP R168, R162 ;  /* 0x000000a200a87308 */ /* 0x0000a20000001000 */
[----:B------:R-:W-:Y:S02]  /*2e50*/  FADD.FTZ R12, -R146, 1 ;  /* 0x3f800000920c7421 */ /* 0x000fe40000010100 */
[----:B------:R-:W-:-:S02]  /*2e60*/  FMUL.FTZ R147, R143, R128 ;  /* 0x000000808f937220 */ /* 0x000fc40000410000 */
[----:B---3--:R-:W-:Y:S02]  /*2e70*/  FADD.FTZ R158, -R160, 1 ;  /* 0x3f800000a09e7421 */ /* 0x008fe40000010100 */
[----:B------:R-:W-:Y:S01]  /*2e80*/  FMUL.FTZ R149, R156, R133 ;  /* 0x000000859c957220 */ /* 0x000fe20000410000 */
[----:B------:R-:W3:Y:S01]  /*2e90*/  MUFU.RCP R180, R180 ;  /* 0x000000b400b47308 */ /* 0x000ee20000001000 */
[----:B------:R-:W-:Y:S02]  /*2ea0*/  FFMA.FTZ R12, R105, R12, 1 ;  /* 0x3f800000690c7423 */ /* 0x000fe4000001000c */
[----:B------:R-:W-:Y:S02]  /*2eb0*/  FMUL.FTZ R147, R146, R147 ;  /* 0x0000009392937220 */ /* 0x000fe40000410000 */
[----:B------:R-:W-:Y:S02]  /*2ec0*/  FFMA.FTZ R158, R109, R158, 1 ;  /* 0x3f8000006d9e7423 */ /* 0x000fe4000001009e */
[----:B------:R-:W-:Y:S01]  /*2ed0*/  FMUL.FTZ R149, R160, R149 ;  /* 0x00000095a0957220 */ /* 0x000fe20000410000 */
[----:B------:R-:W4:Y:S01]  /*2ee0*/  MUFU.RCP R170, R170 ;  /* 0x000000aa00aa7308 */ /* 0x000f220000001000 */
[----:B-1----:R-:W-:-:S02]  /*2ef0*/  FADD.FTZ R184, R10, 1 ;  /* 0x3f8000000ab87421 */ /* 0x002fc40000010000 */
[----:B------:R-:W-:Y:S01]  /*2f00*/  FMUL.FTZ R12, R147, R12 ;  /* 0x0000000c930c7220 */ /* 0x000fe20000410000 */
[----:B------:R-:W-:Y:S01]  /*2f10*/  HADD2.F32 R147, -RZ, R151.H0_H0 ;  /* 0x20000097ff937230 */ /* 0x000fe20000004100 */
[----:B------:R-:W-:Y:S01]  /*2f20*/  FMUL.FTZ R169, R149, R158 ;  /* 0x0000009e95a97220 */ /* 0x000fe20000410000 */
[----:B------:R-:W-:Y:S01]  /*2f30*/  HADD2.F32 R158, -RZ, R119.H0_H0 ;  /* 0x20000077ff9e7230 */ /* 0x000fe20000004100 */
[----:B------:R-:W-:Y:S01]  /*2f40*/  FADD.FTZ R164, R164, 1 ;  /* 0x3f800000a4a47421 */ /* 0x000fe20000010000 */
[----:B------:R-:W-:Y:S02]  /*2f50*/  HADD2.F32 R149, -RZ, R153.H0_H0 ;  /* 0x20000099ff957230 */ /* 0x000fe40000004100 */
[----:B0-----:R-:W-:Y:S02]  /*2f60*/  HADD2.F32 R162, -RZ, R107.H0_H0 ;  /* 0x2000006bffa27230 */ /* 0x001fe40000004100 */
[----:B------:R-:W-:Y:S01]  /*2f70*/  HADD2.F32 R153, -RZ, R165.H0_H0 ;  /* 0x200000a5ff997230 */ /* 0x000fe20000004100 */
[----:B------:R0:W1:Y:S01]  /*2f80*/  MUFU.RCP R174, R164 ;  /* 0x000000a400ae7308 */ /* 0x0000620000001000 */
[----:B--2---:R-:W-:Y:S01]  /*2f90*/  FADD.FTZ R10, -R168, 1 ;  /* 0x3f800000a80a7421 */ /* 0x004fe20000010100 */
[----:B------:R-:W-:Y:S01]  /*2fa0*/  HADD2.F32 R166, -RZ, R115.H0_H0 ;  /* 0x20000073ffa67230 */ /* 0x000fe20000004100 */
[----:B------:R-:W-:Y:S01]  /*2fb0*/  FMUL.FTZ R107, R158, R147 ;  /* 0x000000939e6b7220 */ /* 0x000fe20000410000 */
[----:B------:R-:W-:Y:S01]  /*2fc0*/  BAR.SYNC.DEFER_BLOCKING 0x0 ;  /* 0x0000000000007b1d */ /* 0x000fe20000010000 */
[----:B---3--:R-:W-:-:S02]  /*2fd0*/  FADD.FTZ R192, -R180, 1 ;  /* 0x3f800000b4c07421 */ /* 0x008fc40000010100 */
[----:B------:R-:W-:-:S03]  /*2fe0*/  FMUL.FTZ R119, R162, R153 ;  /* 0x00000099a2777220 */ /* 0x000fc60000410000 */
[----:B------:R-:W2:Y:S01]  /*2ff0*/  MUFU.RCP R159, R159 ;  /* 0x0000009f009f7308 */ /* 0x000ea20000001000 */
[----:B------:R-:W-:Y:S01]  /*3000*/  FFMA.FTZ R10, R113, R10, 1 ;  /* 0x3f800000710a7423 */ /* 0x000fe2000001000a */
[----:B0-----:R-:W-:Y:S01]  /*3010*/  HADD2.F32 R164, -RZ, R111.H0_H0 ;  /* 0x2000006fffa47230 */ /* 0x001fe20000004100 */
[----:B------:R-:W-:-:S05]  /*3020*/  FMUL.FTZ R107, R168, R107 ;  /* 0x0000006ba86b7220 */ /* 0x000fca0000410000 */
[----:B------:R-:W0:Y:S01]  /*3030*/  MUFU.RCP R161, R161 ;  /* 0x000000a100a17308 */ /* 0x000e220000001000 */
[----:B------:R-:W-:-:S07]  /*3040*/  FFMA.FTZ R192, R131, R192, 1 ;  /* 0x3f80000083c07423 */ /* 0x000fce00000100c0 */
[----:B------:R-:W3:Y:S01]  /*3050*/  MUFU.RCP R184, R184 ;  /* 0x000000b800b87308 */ /* 0x000ee20000001000 */
[----:B------:R-:W-:Y:S02]  /*3060*/  FMUL.FTZ R119, R180, R119 ;  /* 0x00000077b4777220 */ /* 0x000fe40000410000 */
[----:B----4-:R-:W-:Y:S02]  /*3070*/  FADD.FTZ R188, -R170, 1 ;  /* 0x3f800000aabc7421 */ /* 0x010fe40000010100 */
[----:B------:R-:W-:Y:S01]  /*3080*/  FMUL.FTZ R111, R166, R149 ;  /* 0x00000095a66f7220 */ /* 0x000fe20000410000 */
[----:B------:R-:W-:Y:S01]  /*3090*/  HADD2.F32 R151, -RZ, R157.H0_H0 ;  /* 0x2000009dff977230 */ /* 0x000fe20000004100 */
[----:B------:R-:W-:Y:S01]  /*30a0*/  FMUL.FTZ R10, R107, R10 ;  /* 0x0000000a6b0a7220 */ /* 0x000fe20000410000 */
[----:B------:R-:W-:Y:S01]  /*30b0*/  F2FP.PACK_AB R107, R172, R155 ;  /* 0x0000009bac6b723e */ /* 0x000fe200000000ff */
[----:B------:R-:W-:Y:S01]  /*30c0*/  FMUL.FTZ R192, R119, R192 ;  /* 0x000000c077c07220 */ /* 0x000fe20000410000 */
[----:B------:R-:W-:Y:S01]  /*30d0*/  HADD2.F32 R172, -RZ, R97.H0_H0 ;  /* 0x20000061ffac7230 */ /* 0x000fe20000004100 */
[----:B------:R-:W-:Y:S01]  /*30e0*/  FFMA.FTZ R188, R117, R188, 1 ;  /* 0x3f80000075bc7423 */ /* 0x000fe200000100bc */
[----:B------:R-:W-:Y:S01]  /*30f0*/  HADD2.F32 R157, -RZ, R95.H0_H0 ;  /* 0x2000005fff9d7230 */ /* 0x000fe20000004100 */
[----:B------:R-:W-:Y:S01]  /*3100*/  FMUL.FTZ R111, R170, R111 ;  /* 0x0000006faa6f7220 */ /* 0x000fe20000410000 */
[----:B------:R-:W-:-:S02]  /*3110*/  HADD2.F32 R119, -RZ, R93.H0_H0 ;  /* 0x2000005dff777230 */ /* 0x000fc40000004100 */
[----:B------:R-:W-:Y:S02]  /*3120*/  HADD2.F32 R155, -RZ, R11.H0_H0 ;  /* 0x2000000bff9b7230 */ /* 0x000fe40000004100 */
[----:B------:R-:W-:Y:S02]  /*3130*/  HADD2.F32 R176, -RZ, R176.H0_H0 ;  /* 0x200000b0ffb07230 */ /* 0x000fe40000004100 */
[----:B------:R-:W-:Y:S01]  /*3140*/  HADD2.F32 R178, -RZ, R178.H0_H0 ;  /* 0x200000b2ffb27230 */ /* 0x000fe20000004100 */
[----:B------:R-:W-:Y:S02]  /*3150*/  FMUL.FTZ R111, R111, R188 ;  /* 0x000000bc6f6f7220 */ /* 0x000fe40000410000 */
[----:B-1----:R-:W-:Y:S02]  /*3160*/  FADD.FTZ R190, -R174, 1 ;  /* 0x3f800000aebe7421 */ /* 0x002fe40000010100 */
[----:B------:R-:W-:Y:S02]  /*3170*/  FMUL.FTZ R115, R164, R151 ;  /* 0x00000097a4737220 */ /* 0x000fe40000410000 */
[----:B--2---:R-:W-:-:S02]  /*3180*/  FADD.FTZ R93, -R159, 1 ;  /* 0x3f8000009f5d7421 */ /* 0x004fc40000010100 */
[----:B0-----:R-:W-:Y:S02]  /*3190*/  FADD.FTZ R95, -R161, 1 ;  /* 0x3f800000a15f7421 */ /* 0x001fe40000010100 */
[----:B---3--:R-:W-:Y:S02]  /*31a0*/  FADD.FTZ R196, -R184, 1 ;  /* 0x3f800000b8c47421 */ /* 0x008fe40000010100 */
        /* <DEDUP_REMOVED lines=19> */
[----:B------:R-:W-:Y:S02]  /*32e0*/  F2FP.PACK_AB R12, R12, R167 ;  /* 0x000000a70c0c723e */ /* 0x000fe400000000ff */
[----:B------:R-:W-:Y:S02]  /*32f0*/  ISETP.NE.AND P1, PT, R64, RZ, PT ;  /* 0x000000ff4000720c */ /* 0x000fe40003f25270 */
[----:B------:R-:W-:Y:S02]  /*3300*/  F2FP.PACK_AB R10, R10, R169 ;  /* 0x000000a90a0a723e */ /* 0x000fe400000000ff */
[----:B------:R-:W-:Y:S02]  /*3310*/  F2FP.PACK_AB R111, R190, R111 ;  /* 0x0000006fbe6f723e */ /* 0x000fe400000000ff */
[----:B------:R-:W-:-:S02]  /*3320*/  F2FP.PACK_AB R93, R93, R192 ;  /* 0x000000c05d5d723e */ /* 0x000fc400000000ff */
        /* <DEDUP_REMOVED lines=10> */
[----:B--2---:R-:W-:-:S03]  /*33d0*/  PRMT R13, R111, 0x7632, R13 ;  /* 0x000076326f0d7816 */ /* 0x004fc6000000000d */
[----:B------:R2:W-:Y:S01]  /*33e0*/  STS.U16 [R34+0xc], R12 ;  /* 0x00000c0c22007388 */ /* 0x0005e20000000400 */
[C---:B0-----:R-:W-:Y:S02]  /*33f0*/  PRMT R163, R93.reuse, 0x7632, R163 ;  /* 0x000076325da37816 */ /* 0x041fe400000000a3 */
[----:B-1----:R-:W-:Y:S02]  /*3400*/  PRMT R115, R93, 0x7610, R115 ;  /* 0x000076105d737816 */ /* 0x002fe40000000073 */
[----:B--2---:R-:W-:Y:S01]  /*3410*/  PRMT R12, R95, 0x7610, R12 ;  /* 0x000076105f0c7816 */ /* 0x004fe2000000000c */
        /* <DEDUP_REMOVED lines=31> */
[----:B------:R-:W-:-:S04]  /*3610*/  IMAD.WIDE.U32 R10, R69, c[0x0][0x2e8], RZ ;  /* 0x0000ba00450a7a25 */ /* 0x000fc800078e00ff */
        /* <DEDUP_REMOVED lines=32> */
.L_x_4805:
[----:B------:R-:W-:Y:S05]  /*3820*/  BSYNC B0 ;  /* 0x0000000000007941 */ /* 0x000fea0003800000 */
.L_x_4804:
[----:B------:R-:W-:Y:S01]  /*3830*/  @!P0 STG.E.U16 [R12.64+-0x340], R107 ;  /* 0xfffcc06b0c008986 */ /* 0x000fe2000c101506 */
[-C--:B------:R-:W-:Y:S01]  /*3840*/  ISETP.GE.AND P0, PT, R118, R183.reuse, PT ;  /* 0x000000b77600720c */ /* 0x080fe20003f06270 */
[----:B------:R-:W-:Y:S01]  /*3850*/  FMUL.FTZ R138, R99, R138 ;  /* 0x0000008a638a7220 */ /* 0x000fe20000410000 */
        /* <DEDUP_REMOVED lines=9> */
[----:B------:R-:W-:Y:S01]  /*38f0*/  FMUL.FTZ R146, R105, R146 ;  /* 0x0000009269927220 */ /* 0x000fe20000410000 */
[----:B------:R-:W-:Y:S01]  /*3900*/  HADD2.F32 R73, -RZ, R73.H0_H0 ;  /* 0x20000049ff497230 */ /* 0x000fe20000004100 */
[----:B------:R-:W-:Y:S01]  /*3910*/  @!P0 STG.E.U16 [R12.64+-0x2c0], R115 ;  /* 0xfffd40730c008986 */ /* 0x000fe2000c101506 */
[-C--:B------:R-:W-:Y:S01]  /*3920*/  ISETP.GE.AND P0, PT, R98, R183.reuse, PT ;  /* 0x000000b76200720c */ /* 0x080fe20003f06270 */
[----:B------:R-:W-:Y:S01]  /*3930*/  FMUL.FTZ R160, R109, R160 ;  /* 0x000000a06da07220 */ /* 0x000fe20000410000 */
[----:B------:R-:W-:Y:S01]  /*3940*/  HADD2.F32 R75, -RZ, R75.H0_H0 ;  /* 0x2000004bff4b7230 */ /* 0x000fe20000004100 */
[----:B------:R-:W-:Y:S01]  /*3950*/  @!P3 STG.E.U16 [R12.64+-0x280], R163 ;  /* 0xfffd80a30c00b986 */ /* 0x000fe2000c101506 */
        /* <DEDUP_REMOVED lines=13> */
[----:B-1----:R-:W-:Y:S01]  /*3a30*/  HADD2.F32 R95, -RZ, R80.H0_H0 ;  /* 0x20000050ff5f7230 */ /* 0x002fe20000004100 */
        /* <DEDUP_REMOVED lines=15> */
[--C-:B-----5:R-:W-:Y:S01]  /*3b30*/  FADD.FTZ R86, R75, R68.reuse ;  /* 0x000000444b567221 */ /* 0x120fe20000010000 */
[----:B------:R-:W-:Y:S01]  /*3b40*/  HADD2.F32 R107, -RZ, R87.H0_H0 ;  /* 0x20000057ff6b7230 */ /* 0x000fe20000004100 */
[----:B------:R-:W-:Y:S01]  /*3b50*/  @!P6 STG.E.U16 [R12.64+-0xc0], R177 ;  /* 0xffff40b10c00e986 */ /* 0x000fe2000c101506 */
[----:B------:R-:W-:Y:S01]  /*3b60*/  HADD2.F32 R109, -RZ, R88.H0_H0 ;  /* 0x20000058ff6d7230 */ /* 0x000fe20000004100 */
[--C-:B------:R-:W-:Y:S01]  /*3b70*/  FADD.FTZ R88, R73, R68.reuse ;  /* 0x0000004449587221 */ /* 0x100fe20000010000 */
[----:B------:R-:W-:Y:S01]  /*3b80*/  HADD2.F32 R15, -RZ, R74.H0_H0 ;  /* 0x2000004aff0f7230 */ /* 0x000fe20000004100 */
[----:B------:R-:W-:Y:S01]  /*3b90*/  @!P2 STG.E.U16 [R12.64+-0x80], R179 ;  /* 0xffff80b30c00a986 */ /* 0x000fe2000c101506 */
[----:B0-----:R-:W-:Y:S01]  /*3ba0*/  HADD2.F32 R97, -RZ, R81.H0_H0 ;  /* 0x20000051ff617230 */ /* 0x001fe20000004100 */
[--C-:B------:R-:W-:Y:S01]  /*3bb0*/  FADD.FTZ R84, R77, R68.reuse ;  /* 0x000000444d547221 */ /* 0x100fe20000010000 */
[----:B------:R-:W-:Y:S01]  /*3bc0*/  HADD2.F32 R17, -RZ, R76.H0_H0 ;  /* 0x2000004cff117230 */ /* 0x000fe20000004100 */
[----:B------:R0:W-:Y:S01]  /*3bd0*/  @!P4 STG.E.U16 [R12.64+-0x40], R181 ;  /* 0xffffc0b50c00c986 */ /* 0x0001e2000c101506 */
[----:B------:R-:W-:-:S02]  /*3be0*/  FADD.FTZ R83, R93, R68 ;  /* 0x000000445d537221 */ /* 0x000fc40000010000 */
[--C-:B------:R-:W-:Y:S02]  /*3bf0*/  FADD.FTZ R81, R95, R68.reuse ;  /* 0x000000445f517221 */ /* 0x100fe40000010000 */
        /* <DEDUP_REMOVED lines=29> */
[----:B------:R-:W-:Y:S01]  /*3dd0*/  BAR.SYNC.DEFER_BLOCKING 0x0 ;  /* 0x0000000000007b1d */ /* 0x000fe20000010000 */
        /* <DEDUP_REMOVED lines=34> */
[----:B------:R-:W-:Y:S01]  /*4000*/  PRMT R16, R131, 0x7632, R16 ;  /* 0x0000763283107816 */ /* 0x000fe20000000010 */
[----:B------:R-:W-:Y:S01]  /*4010*/  IMAD R157, R72, c[0x0][0x21c], R157 ;  /* 0x00008700489d7a24 */ /* 0x000fe200078e029d */
[----:B0-----:R-:W-:Y:S01]  /*4020*/  PRMT R17, R127, 0x7632, R17 ;  /* 0x000076327f117816 */ /* 0x001fe20000000011 */
[----:B------:R-:W-:Y:S01]  /*4030*/  STS.U16 [R34+0x4], R123 ;  /* 0x0000047b22007388 */ /* 0x000fe20000000400 */
[----:B------:R-:W-:Y:S02]  /*4040*/  PRMT R120, R134, 0x7632, R120 ;  /* 0x0000763286787816 */ /* 0x000fe40000000078 */
[----:B-1----:R-:W-:Y:S01]  /*4050*/  PRMT R13, R12, 0x7632, R13 ;  /* 0x000076320c0d7816 */ /* 0x002fe2000000000d */
[----:B------:R-:W-:Y:S01]  /*4060*/  STS.U16 [R34+0x8], R125 ;  /* 0x0000087d22007388 */ /* 0x000fe20000000400 */
[----:B--2---:R-:W-:-:S03]  /*4070*/  PRMT R14, R131, 0x7610, R14 ;  /* 0x00007610830e7816 */ /* 0x004fc6000000000e */
[----:B------:R-:W-:Y:S04]  /*4080*/  STS.U16 [R34+0xc], R127 ;  /* 0x00000c7f22007388 */ /* 0x000fe80000000400 */
[----:B------:R-:W-:Y:S04]  /*4090*/  STS.U16 [R34+0xe], R17 ;  /* 0x00000e1122007388 */ /* 0x000fe80000000400 */
[----:B------:R-:W-:Y:S04]  /*40a0*/  STS.U16 [R34+0x10], R133 ;  /* 0x0000108522007388 */ /* 0x000fe80000000400 */
[----:B------:R0:W-:Y:S04]  /*40b0*/  STS.U16 [R34+0x12], R15 ;  /* 0x0000120f22007388 */ /* 0x0001e80000000400 */
[----:B------:R-:W-:Y:S04]  /*40c0*/  STS.U16 [R34+0x14], R12 ;  /* 0x0000140c22007388 */ /* 0x000fe80000000400 */
[----:B------:R1:W-:Y:S01]  /*40d0*/  STS.U16 [R34+0x16], R13 ;  /* 0x0000160d22007388 */ /* 0x0003e20000000400 */
[----:B0-----:R-:W-:-:S03]  /*40e0*/  LEA R15, P0, R56, c[0x0][0x270], 0x1 ;  /* 0x00009c00380f7a11 */ /* 0x001fc600078008ff */
[----:B------:R0:W-:Y:S04]  /*40f0*/  STS.U16 [R34+0x18], R14 ;  /* 0x0000180e22007388 */ /* 0x0001e80000000400 */
[----:B------:R2:W-:Y:S01]  /*4100*/  STS.U16 [R34+0x1a], R16 ;  /* 0x00001a1022007388 */ /* 0x0005e20000000400 */
[----:B-1----:R-:W-:-:S03]  /*4110*/  IMAD.WIDE.U32 R12, R69, c[0x0][0x210], RZ ;  /* 0x00008400450c7a25 */ /* 0x002fc600078e00ff */
[----:B------:R-:W-:Y:S01]  /*4120*/  STS.U16 [R34+0x1c], R134 ;  /* 0x00001c8622007388 */ /* 0x000fe20000000400 */
[----:B0-----:R-:W-:-:S03]  /*4130*/  IMAD R14, R67, c[0x0][0x210], RZ ;  /* 0x00008400430e7a24 */ /* 0x001fc600078e02ff */
[----:B------:R-:W-:Y:S01]  /*4140*/  STS.U16 [R34+0x1e], R120 ;  /* 0x00001e7822007388 */ /* 0x000fe20000000400 */
[----:B------:R-:W-:-:S06]  /*4150*/  NOP ;  /* 0x0000000000007918 */ /* 0x000fcc0000000000 */
[----:B------:R-:W-:Y:S01]  /*4160*/  LDS.U16 R123, [R52] ;  /* 0x00000000347b7984 */ /* 0x000fe20000000400 */
[----:B------:R-:W-:Y:S01]  /*4170*/  IMAD R17, R69, c[0x0][0x214], R14 ;  /* 0x0000850045117a24 */ /* 0x000fe200078e020e */
[----:B--2---:R-:W-:Y:S02]  /*4180*/  LEA.HI.X R16, R56, c[0x0][0x274], R55, 0x1, P0 ;  /* 0x00009d0038107a11 */ /* 0x004fe400000f0c37 */
[----:B------:R-:W-:Y:S02]  /*4190*/  LDS.U16 R125, [R51+0x40] ;  /* 0x00004000337d7984 */ /* 0x000fe40000000400 */
[----:B------:R-:W-:Y:S02]  /*41a0*/  IADD3 R13, R13, R17, RZ ;  /* 0x000000110d0d7210 */ /* 0x000fe40007ffe0ff */
        /* <DEDUP_REMOVED lines=40> */
.L_x_4808:
[----:B------:R-:W-:Y:S05]  /*4430*/  BSYNC B0 ;  /* 0x0000000000007941 */ /* 0x000fea0003800000 */
.L_x_4807:
        /* <DEDUP_REMOVED lines=25> */
.L_x_4806:
[----:B-1----:R-:W-:Y:S01]  /*45d0*/  HADD2.F32 R12, -RZ, R152.H0_H0 ;  /* 0x20000098ff0c7230 */ /* 0x002fe20000004100 */
[----:B------:R-:W-:Y:S01]  /*45e0*/  BAR.SYNC.DEFER_BLOCKING 0x0 ;  /* 0x0000000000007b1d */ /* 0x000fe20000010000 */
[----:B------:R-:W-:Y:S01]  /*45f0*/  HADD2.F32 R13, -RZ, R33.H0_H0 ;  /* 0x20000021ff0d7230 */ /* 0x000fe20000004100 */
[----:B0-----:R-:W-:Y:S01]  /*4600*/  HFMA2.MMA R17, -RZ, RZ, 0, 0 ;  /* 0x00000000ff117435 */ /* 0x001fe200000001ff */
        /* <DEDUP_REMOVED lines=56> */
[----:B------:R-:W-:Y:S01]  /*4990*/  MOV R13, c[0x0][0x16c] ;  /* 0x00005b00000d7a02 */ /* 0x000fe20000000f00 */
[----:B------:R-:W-:Y:S02]  /*49a0*/  FMUL.FTZ R125, R115, R70 ;  /* 0x00000046737d7220 */ /* 0x000fe40000410000 */
[----:B------:R-:W-:Y:S01]  /*49b0*/  FFMA.FTZ R12, R117, R14, R12 ;  /* 0x0000000e750c7223 */ /* 0x000fe2000001000c */
[----:B------:R-:W-:Y:S01]  /*49c0*/  ISETP.GE.AND P0, PT, R13, 0x1, PT ;  /* 0x000000010d00780c */ /* 0x000fe20003f06270 */
[----:B------:R-:W-:-:S02]  /*49d0*/  FMUL.FTZ R100, R117, R70 ;  /* 0x0000004675647220 */ /* 0x000fc40000410000 */
[C---:B------:R-:W-:Y:S02]  /*49e0*/  FFMA.FTZ R66, R119.reuse, R66, R12 ;  /* 0x0000004277427223 */ /* 0x040fe4000001000c */
[----:B------:R-:W-:-:S08]  /*49f0*/  FMUL.FTZ R147, R119, R70 ;  /* 0x0000004677937220 */ /* 0x000fd00000410000 */
[----:B------:R-:W-:Y:S05]  /*4a00*/  @!P0 BRA `(.L_x_4809) ;  /* 0x00001fd000008947 */ /* 0x000fea0003800000 */
[----:B------:R-:W-:Y:S01]  /*4a10*/  IMAD R15, R71, c[0x0][0x180], RZ ;  /* 0x00006000470f7a24 */ /* 0x000fe200078e02ff */
[C---:B------:R-:W-:Y:S01]  /*4a20*/  IADD3 R16, R53.reuse, -0x2, RZ ;  /* 0xfffffffe35107810 */ /* 0x040fe20007ffe0ff */
[C---:B------:R-:W-:Y:S01]  /*4a30*/  IMAD.WIDE.U32 R12, R72.reuse, c[0x0][0x180], RZ ;  /* 0x00006000480c7a25 */ /* 0x040fe200078e00ff */
[C---:B------:R-:W-:Y:S01]  /*4a40*/  IADD3 R130, R53.reuse, -0x1, RZ ;  /* 0xffffffff35827810 */ /* 0x040fe20007ffe0ff */
[----:B------:R-:W-:Y:S01]  /*4a50*/  UMOV UR4, URZ ;  /* 0x0000003f00047c82 */ /* 0x000fe20008000000 */
[----:B------:R-:W-:Y:S01]  /*4a60*/  LEA.HI R132, R53, R53, RZ, 0x1 ;  /* 0x0000003535847211 */ /* 0x000fe200078f08ff */
[----:B------:R-:W-:Y:S01]  /*4a70*/  IMAD R15, R72, c[0x0][0x184], R15 ;  /* 0x00006100480f7a24 */ /* 0x000fe200078e020f */
[----:B------:R-:W-:Y:S01]  /*4a80*/  LEA R120, P0, R12, c[0x0][0x220], 0x2 ;  /* 0x000088000c787a11 */ /* 0x000fe200078010ff */
[C---:B------:R-:W-:Y:S01]  /*4a90*/  IMAD R17, R71.reuse, c[0x0][0x198], RZ ;  /* 0x0000660047117a24 */ /* 0x040fe200078e02ff */
[----:B------:R-:W-:Y:S01]  /*4aa0*/  LOP3.LUT R132, R132, 0x3ffffe, RZ, 0xc0, !PT ;  /* 0x003ffffe84847812 */ /* 0x000fe200078ec0ff */
[----:B------:R-:W-:Y:S01]  /*4ab0*/  IMAD R153, R71, c[0x0][0x1b8], RZ ;  /* 0x00006e0047997a24 */ /* 0x000fe200078e02ff */
[----:B------:R-:W-:Y:S01]  /*4ac0*/  IADD3 R149, R13, R15, RZ ;  /* 0x0000000f0d957210 */ /* 0x000fe20007ffe0ff */
[----:B------:R-:W-:Y:S01]  /*4ad0*/  IMAD R151, R72, c[0x0][0x19c], R17 ;  /* 0x0000670048977a24 */ /* 0x000fe200078e0211 */
[----:B------:R-:W-:Y:S01]  /*4ae0*/  IADD3 R132, R53, -R132, RZ ;  /* 0x8000008435847210 */ /* 0x000fe20007ffe0ff */
[----:B------:R-:W-:Y:S01]  /*4af0*/  IMAD R17, R16, c[0x0][0x16c], RZ ;  /* 0x00005b0010117a24 */ /* 0x000fe200078e02ff */
[----:B------:R-:W-:Y:S01]  /*4b00*/  LEA.HI.X R149, R12, c[0x0][0x224], R149, 0x2, P0 ;  /* 0x000089000c957a11 */ /* 0x000fe200000f1495 */
[----:B------:R-:W-:Y:S01]  /*4b10*/  IMAD.WIDE.U32 R12, R72, c[0x0][0x198], RZ ;  /* 0x00006600480c7a25 */ /* 0x000fe200078e00ff */
[----:B------:R-:W-:-:S02]  /*4b20*/  LEA.HI R16, R130, R130, RZ, 0x1 ;  /* 0x0000008282107211 */ /* 0x000fc400078f08ff */
[----:B------:R-:W-:Y:S01]  /*4b30*/  LEA R155, R132, 0x668, 0xa ;  /* 0x00000668849b7811 */ /* 0x000fe200078e50ff */
[----:B------:R-:W-:Y:S01]  /*4b40*/  IMAD.WIDE.U32 R14, R72, c[0x0][0x1b8], RZ ;  /* 0x00006e00480e7a25 */ /* 0x000fe200078e00ff */
[----:B------:R-:W-:Y:S02]  /*4b50*/  IADD3 R151, R13, R151, RZ ;  /* 0x000000970d977210 */ /* 0x000fe40007ffe0ff */
[----:B------:R-:W-:Y:S01]  /*4b60*/  LOP3.LUT R13, R16, 0xfffffe, RZ, 0xc0, !PT ;  /* 0x00fffffe100d7812 */ /* 0x000fe200078ec0ff */
[----:B------:R-:W-:Y:S01]  /*4b70*/  IMAD R153, R72, c[0x0][0x1bc], R153 ;  /* 0x00006f0048997a24 */ /* 0x000fe200078e0299 */
[----:B------:R-:W-:Y:S01]  /*4b80*/  LEA R126, P0, R12, c[0x0][0x228], 0x2 ;  /* 0x00008a000c7e7a11 */ /* 0x000fe200078010ff */
[----:B------:R-:W-:Y:S01]  /*4b90*/  IMAD.WIDE R16, R17, 0x8, R8 ;  /* 0x0000000811107825 */ /* 0x000fe200078e0208 */
[----:B------:R-:W-:Y:S02]  /*4ba0*/  LEA R128, P2, R14, c[0x0][0x230], 0x2 ;  /* 0x00008c000e807a11 */ /* 0x000fe400078410ff */
[----:B------:R-:W-:-:S02]  /*4bb0*/  IADD3 R15, R15, R153, RZ ;  /* 0x000000990f0f7210 */ /* 0x000fc40007ffe0ff */
[----:B------:R-:W-:Y:S02]  /*4bc0*/  IADD3 R13, R130, -R13, RZ ;  /* 0x8000000d820d7210 */ /* 0x000fe40007ffe0ff */
[----:B------:R-:W-:Y:S02]  /*4bd0*/  MOV R153, R17 ;  /* 0x0000001100997202 */ /* 0x000fe40000000f00 */
[----:B------:R-:W-:Y:S02]  /*4be0*/  LEA.HI.X R151, R12, c[0x0][0x22c], R151, 0x2, P0 ;  /* 0x00008b000c977a11 */ /* 0x000fe400000f1497 */
[----:B------:R-:W-:Y:S02]  /*4bf0*/  LEA.HI.X R15, R14, c[0x0][0x234], R15, 0x2, P2 ;  /* 0x00008d000e0f7a11 */ /* 0x000fe400010f140f */
[----:B------:R-:W-:Y:S02]  /*4c00*/  MOV R202, RZ ;  /* 0x000000ff00ca7202 */ /* 0x000fe40000000f00 */
[----:B------:R-:W-:-:S02]  /*4c10*/  MOV R17, RZ ;  /* 0x000000ff00117202 */ /* 0x000fc40000000f00 */
[----:B------:R-:W-:Y:S02]  /*4c20*/  MOV R130, RZ ;  /* 0x000000ff00827202 */ /* 0x000fe40000000f00 */
[----:B------:R-:W-:Y:S02]  /*4c30*/  SHF.L.U32 R132, R13, 0x8, RZ ;  /* 0x000000080d847819 */ /* 0x000fe400000006ff */
.L_x_4814:
[----:B------:R-:W-:Y:S02]  /*4c40*/  MOV R12, R120 ;  /* 0x00000078000c7202 */ /* 0x000fe40000000f00 */
[----:B------:R-:W-:-:S05]  /*4c50*/  MOV R13, R149 ;  /* 0x00000095000d7202 */ /* 0x000fca0000000f00 */
[----:B------:R0:W2:Y:S01]  /*4c60*/  LDG.E R134, [R12.64] ;  /* 0x000000060c867981 */ /* 0x0000a2000c1e1900 */
[----:B------:R-:W-:-:S05]  /*4c70*/  MOV R14, R128 ;  /* 0x00000080000e7202 */ /* 0x000fca0000000f00 */
[----:B------:R1:W3:Y:S01]  /*4c80*/  LDG.E R157, [R14.64] ;  /* 0x000000060e9d7981 */ /* 0x0002e2000c1e1900 */
[----:B0-----:R-:W-:Y:S02]  /*4c90*/  MOV R12, R126 ;  /* 0x0000007e000c7202 */ /* 0x001fe40000000f00 */
[----:B------:R-:W-:-:S05]  /*4ca0*/  MOV R13, R151 ;  /* 0x00000097000d7202 */ /* 0x000fca0000000f00 */
[----:B------:R0:W3:Y:S01]  /*4cb0*/  LDG.E R136, [R12.64] ;  /* 0x000000060c887981 */ /* 0x0000e2000c1e1900 */
[C---:B------:R-:W-:Y:S02]  /*4cc0*/  ISETP.NE.AND P2, PT, R64.reuse, RZ, PT ;  /* 0x000000ff4000720c */ /* 0x040fe40003f45270 */
[----:B------:R-:W-:-:S04]  /*4cd0*/  IADD3 R159, R64, 0x200, RZ ;  /* 0x00000200409f7810 */ /* 0x000fc80007ffe0ff */
[----:B------:R-:W-:Y:S02]  /*4ce0*/  SEL R138, R132, R159, !P2 ;  /* 0x0000009f848a7207 */ /* 0x000fe40005000000 */
[----:B------:R-:W-:-:S04]  /*4cf0*/  ISETP.NE.AND P0, PT, R154, RZ, PT ;  /* 0x000000ff9a00720c */ /* 0x000fc80003f05270 */
[----:B------:R-:W-:Y:S01]  /*4d00*/  ISETP.LT.OR P3, PT, R53, 0x2, P0 ;  /* 0x000000023500780c */ /* 0x000fe20000761670 */
[----:B------:R-:W-:-:S12]  /*4d10*/  HFMA2.MMA R177, -RZ, RZ, 0, 0 ;  /* 0x00000000ffb17435 */ /* 0x000fd800000001ff */
[----:B0-----:R-:W-:Y:S02]  /*4d20*/  @!P3 MOV R12, R16 ;  /* 0x00000010000cb202 */ /* 0x001fe40000000f00 */
[----:B------:R-:W-:Y:S01]  /*4d30*/  @!P3 MOV R13, R153 ;  /* 0x00000099000db202 */ /* 0x000fe20000000f00 */
[----:B-1----:R-:W-:Y:S02]  /*4d40*/  HADD2.F32 R14, -RZ, R33.H0_H0 ;  /* 0x20000021ff0e7230 */ /* 0x002fe40000004100 */
        /* <DEDUP_REMOVED lines=26> */
[----:B--2---:R-:W-:-:S04]  /*4ef0*/  FMUL.FTZ R150, R134, 1.4426950216293334961 ;  /* 0x3fb8aa3b86967820 */ /* 0x004fc80000410000 */
        /* <DEDUP_REMOVED lines=14> */
[----:B------:R-:W-:-:S03]  /*4fe0*/  FMUL.FTZ R164, R83, R150 ;  /* 0x0000009653a47220 */ /* 0x000fc60000410000 */
[----:B------:R-:W0:Y:S01]  /*4ff0*/  MUFU.EX2 R191, R191 ;  /* 0x000000bf00bf7308 */ /* 0x000e220000000800 */
        /* <DEDUP_REMOVED lines=8> */
[----:B------:R-:W0:Y:S01]  /*5080*/  MUFU.EX2 R158, R158 ;  /* 0x0000009e009e7308 */ /* 0x000e220000000800 */
[----:B---3--:R-:W-:Y:S01]  /*5090*/  FMUL.FTZ R188, R136, R157 ;  /* 0x0000009d88bc7220 */ /* 0x008fe20000410000 */
[----:B------:R-:W-:-:S06]  /*50a0*/  HADD2.F32 R157, -RZ, R152.H0_H0 ;  /* 0x20000098ff9d7230 */ /* 0x000fcc0000004100 */
[----:B------:R-:W3:Y:S01]  /*50b0*/  MUFU.EX2 R197, R197 ;  /* 0x000000c500c57308 */ /* 0x000ee20000000800 */
[----:B------:R-:W-:Y:S02]  /*50c0*/  FMUL.FTZ R192, R88, R157 ;  /* 0x0000009d58c07220 */ /* 0x000fe40000410000 */
[----:B------:R-:W-:-:S05]  /*50d0*/  FMUL.FTZ R194, R117, R188 ;  /* 0x000000bc75c27220 */ /* 0x000fca0000410000 */
[----:B------:R-:W0:Y:S01]  /*50e0*/  MUFU.EX2 R160, R160 ;  /* 0x000000a000a07308 */ /* 0x000e220000000800 */
[----:B------:R-:W-:-:S07]  /*50f0*/  FMUL.FTZ R196, R119, R188 ;  /* 0x000000bc77c47220 */ /* 0x000fce0000410000 */
[----:B------:R-:W1:Y:S01]  /*5100*/  MUFU.EX2 R162, R162 ;  /* 0x000000a200a27308 */ /* 0x000e620000000800 */
[----:B------:R-:W-:-:S07]  /*5110*/  HADD2.F32 R136, -RZ, R31.H0_H0 ;  /* 0x2000001fff887230 */ /* 0x000fce0000004100 */
[----:B------:R-:W1:Y:S01]  /*5120*/  MUFU.EX2 R164, R164 ;  /* 0x000000a400a47308 */ /* 0x000e620000000800 */
[----:B0-----:R-:W-:-:S07]  /*5130*/  HADD2.F32 R138, -RZ, R25.H0_H0 ;  /* 0x20000019ff8a7230 */ /* 0x001fce0000004100 */
        /* <DEDUP_REMOVED lines=29> */
[----:B---3--:R-:W-:Y:S01]  /*5310*/  FFMA.FTZ R173, R197, R150, R190 ;  /* 0x00000096c5ad7223 */ /* 0x008fe200000100be */
[----:B------:R-:W-:Y:S05]  /*5320*/  @P3 BRA `(.L_x_4811) ;  /* 0x0000004000003947 */ /* 0x000fea0003800000 */
[----:B0-2-4-:R-:W-:Y:S02]  /*5330*/  ISETP.NE.AND P4, PT, R53, c[0x0][0x174], PT ;  /* 0x00005d0035007a0c */ /* 0x015fe40003f85270 */
[----:B------:R-:W-:-:S11]  /*5340*/  MOV R198, 0x3f800000 ;  /* 0x3f80000000c67802 */ /* 0x000fd60000000f00 */
[----:B------:R-:W-:-:S05]  /*5350*/  @P4 IADD3 R150, R155, R130, RZ ;  /* 0x000000829b964210 */ /* 0x000fca0007ffe0ff */
[----:B------:R0:W1:Y:S02]  /*5360*/  @P4 LDS R198, [R150] ;  /* 0x0000000096c64984 */ /* 0x0000640000000800 */
.L_x_4811:
[----:B0-2-4-:R-:W-:Y:S05]  /*5370*/  BSYNC B0 ;  /* 0x0000000000007941 */ /* 0x015fea0003800000 */
.L_x_4810:
[----:B-1----:R-:W-:Y:S01]  /*5380*/  FMUL.FTZ R150, R191, R198 ;  /* 0x000000c6bf967220 */ /* 0x002fe20000410000 */
[----:B------:R-:W-:Y:S01]  /*5390*/  ISETP.GE.AND P4, PT, R62, 0x1, PT ;  /* 0x000000013e00780c */ /* 0x000fe20003f86270 */
[----:B------:R-:W-:Y:S01]  /*53a0*/  FFMA.FTZ R12, R160, R12, R179 ;  /* 0x0000000ca00c7223 */ /* 0x000fe200000100b3 */
[----:B------:R-:W-:Y:S01]  /*53b0*/  ISETP.NE.AND P5, PT, R154, 0x1f, PT ;  /* 0x0000001f9a00780c */ /* 0x000fe20003fa5270 */
[----:B------:R-:W-:Y:S01]  /*53c0*/  FMUL.FTZ R13, R160, R13 ;  /* 0x0000000da00d7220 */ /* 0x000fe20000410000 */
[----:B------:R-:W-:Y:S01]  /*53d0*/  ISETP.GE.OR P0, PT, R53, c[0x0][0x174], P0 ;  /* 0x00005d0035007a0c */ /* 0x000fe20000706670 */
[----:B------:R-:W-:Y:S01]  /*53e0*/  FFMA.FTZ R173, R207, R173, R188 ;  /* 0x000000adcfad7223 */ /* 0x000fe200000100bc */
[----:B------:R-:W-:Y:S01]  /*53f0*/  BSSY B0, `(.L_x_4812) ;  /* 0x0000149000007945 */ /* 0x000fe20003800000 */
[----:B------:R-:W-:Y:S02]  /*5400*/  FMUL.FTZ R150, R197, R150 ;  /* 0x00000096c5967220 */ /* 0x000fe40000410000 */
[----:B------:R-:W-:-:S02]  /*5410*/  FFMA.FTZ R12, R162, R12, R181 ;  /* 0x0000000ca20c7223 */ /* 0x000fc400000100b5 */
[----:B------:R-:W-:Y:S02]  /*5420*/  FMUL.FTZ R13, R162, R13 ;  /* 0x0000000da20d7220 */ /* 0x000fe40000410000 */
[----:B------:R-:W-:Y:S02]  /*5430*/  FFMA.FTZ R173, R201, R173, R186 ;  /* 0x000000adc9ad7223 */ /* 0x000fe400000100ba */
[----:B------:R-:W-:Y:S02]  /*5440*/  FMUL.FTZ R150, R207, R150 ;  /* 0x00000096cf967220 */ /* 0x000fe40000410000 */
[C---:B------:R-:W-:Y:S02]  /*5450*/  FFMA.FTZ R12, R164.reuse, R12, R183 ;  /* 0x0000000ca40c7223 */ /* 0x040fe400000100b7 */
[----:B------:R-:W-:Y:S02]  /*5460*/  FMUL.FTZ R13, R164, R13 ;  /* 0x0000000da40d7220 */ /* 0x000fe40000410000 */
[----:B------:R-:W-:-:S02]  /*5470*/  FFMA.FTZ R200, R178, R173, R225 ;  /* 0x000000adb2c87223 */ /* 0x000fc400000100e1 */
[----:B------:R-:W-:Y:S02]  /*5480*/  FMUL.FTZ R173, R201, R150 ;  /* 0x00000096c9ad7220 */ /* 0x000fe40000410000 */
[C---:B------:R-:W-:Y:S02]  /*5490*/  FFMA.FTZ R12, R166.reuse, R12, R185 ;  /* 0x0000000ca60c7223 */ /* 0x040fe400000100b9 */
        /* <DEDUP_REMOVED lines=36> */
[----:B------:R-:W-:Y:S02]  /*56e0*/  FMUL.FTZ R231, R191, R12 ;  /* 0x0000000cbfe77220 */ /* 0x000fe40000410000 */
[----:B------:R-:W-:Y:S02]  /*56f0*/  FMUL.FTZ R233, R158, R13 ;  /* 0x0000000d9ee97220 */ /* 0x000fe40000410000 */
[C---:B------:R-:W-:Y:S01]  /*5700*/  FFMA.FTZ R173, R156.reuse, R200, R187 ;  /* 0x000000c89cad7223 */ /* 0x040fe200000100bb */
[----:B------:R-:W0:Y:S01]  /*5710*/  SHFL.UP PT, R13, R204, 0x1, RZ ;  /* 0x04200000cc0d7989 */ /* 0x000e2200000e00ff */
[----:B------:R-:W-:-:S03]  /*5720*/  FMUL.FTZ R150, R156, R233 ;  /* 0x000000e99c967220 */ /* 0x000fc60000410000 */
[----:B------:R-:W1:Y:S04]  /*5730*/  SHFL.UP PT, R12, R231, 0x1, RZ ;  /* 0x04200000e70c7989 */ /* 0x000e6800000e00ff */
        /* <DEDUP_REMOVED lines=18> */
[----:B---3--:R-:W-:-:S03]  /*5860*/  @!P5 FMUL.FTZ R150, R150, R233 ;  /* 0x000000e99696d220 */ /* 0x008fc60000410000 */
[----:B------:R-:W2:Y:S01]  /*5870*/  SHFL.DOWN PT, R200, R173, 0x4, 0x1f ;  /* 0x08801f00adc87f89 */ /* 0x000ea200000e0000 */
[----:B------:R-:W-:-:S03]  /*5880*/  ISETP.GE.U32.AND P5, PT, R154, 0x1c, PT ;  /* 0x0000001c9a00780c */ /* 0x000fc60003fa6070 */
[----:B------:R-:W3:Y:S02]  /*5890*/  SHFL.DOWN PT, R233, R150, 0x4, 0x1f ;  /* 0x08801f0096e97f89 */ /* 0x000ee400000e0000 */
[C---:B0-----:R-:W-:Y:S01]  /*58a0*/  @P4 FFMA.FTZ R204, R231.reuse, R13, R204 ;  /* 0x0000000de7cc4223 */ /* 0x041fe200000100cc */
[----:B------:R-:W-:Y:S01]  /*58b0*/  HFMA2.MMA R13, -RZ, RZ, 0, 0 ;  /* 0x00000000ff0d7435 */ /* 0x000fe200000001ff */
[----:B-1----:R-:W-:-:S03]  /*58c0*/  @P4 FMUL.FTZ R231, R231, R12 ;  /* 0x0000000ce7e74220 */ /* 0x002fc60000410000 */
[----:B------:R-:W0:Y:S01]  /*58d0*/  SHFL.UP PT, R206, R204, 0x8, RZ ;  /* 0x05000000ccce7989 */ /* 0x000e2200000e00ff */
[----:B------:R-:W-:Y:S02]  /*58e0*/  ISETP.GE.AND P4, PT, R62, 0x8, PT ;  /* 0x000000083e00780c */ /* 0x000fe40003f86270 */
[C---:B--2---:R-:W-:Y:S01]  /*58f0*/  @!P5 FFMA.FTZ R173, R150.reuse, R200, R173 ;  /* 0x000000c896add223 */ /* 0x044fe200000100ad */
[----:B------:R-:W-:Y:S01]  /*5900*/  MOV R12, 0x3f800000 ;  /* 0x3f800000000c7802 */ /* 0x000fe20000000f00 */
[----:B------:R-:W1:Y:S01]  /*5910*/  SHFL.UP PT, R200, R231, 0x8, RZ ;  /* 0x05000000e7c87989 */ /* 0x000e6200000e00ff */
[----:B---3--:R-:W-:Y:S01]  /*5920*/  @!P5 FMUL.FTZ R150, R150, R233 ;  /* 0x000000e99696d220 */ /* 0x008fe20000410000 */
[----:B------:R-:W-:Y:S02]  /*5930*/  ISETP.GE.U32.AND P5, PT, R154, 0x18, PT ;  /* 0x000000189a00780c */ /* 0x000fe40003fa6070 */
[----:B------:R-:W2:Y:S04]  /*5940*/  SHFL.DOWN PT, R208, R173, 0x8, 0x1f ;  /* 0x09001f00add07f89 */ /* 0x000ea800000e0000 */
[----:B------:R-:W3:Y:S04]  /*5950*/  SHFL.DOWN PT, R233, R150, 0x8, 0x1f ;  /* 0x09001f0096e97f89 */ /* 0x000ee800000e0000 */
[----:B------:R-:W-:Y:S01]  /*5960*/  @!P0 LDS.64 R12, [UR4+0xee8] ;  /* 0x000ee804ff0c8984 */ /* 0x000fe20008000a00 */
[----:B------:R-:W-:Y:S01]  /*5970*/  ISETP.GE.AND P0, PT, R62, 0x10, PT ;  /* 0x000000103e00780c */ /* 0x000fe20003f06270 */
[----:B0-----:R-:W-:-:S02]  /*5980*/  @P4 FFMA.FTZ R204, R231, R206, R204 ;  /* 0x000000cee7cc4223 */ /* 0x001fc400000100cc */
[----:B-1----:R-:W-:-:S03]  /*5990*/  @P4 FMUL.FTZ R231, R231, R200 ;  /* 0x000000c8e7e74220 */ /* 0x002fc60000410000 */
[----:B------:R-:W0:Y:S01]  /*59a0*/  SHFL.UP PT, R206, R204, 0x10, RZ ;  /* 0x06000000ccce7989 */ /* 0x000e2200000e00ff */
[----:B------:R-:W-:Y:S01]  /*59b0*/  ISETP.GE.U32.AND P4, PT, R154, 0x10, PT ;  /* 0x000000109a00780c */ /* 0x000fe20003f86070 */
[C---:B--2---:R-:W-:Y:S02]  /*59c0*/  @!P5 FFMA.FTZ R173, R150.reuse, R208, R173 ;  /* 0x000000d096add223 */ /* 0x044fe400000100ad */
[----:B------:R-:W1:Y:S01]  /*59d0*/  SHFL.UP PT, R200, R231, 0x10, RZ ;  /* 0x06000000e7c87989 */ /* 0x000e6200000e00ff */
[----:B---3--:R-:W-:-:S03]  /*59e0*/  @!P5 FMUL.FTZ R150, R150, R233 ;  /* 0x000000e99696d220 */ /* 0x008fc60000410000 */
[----:B------:R-:W2:Y:S04]  /*59f0*/  SHFL.DOWN PT, R208, R173, 0x10, 0x1f ;  /* 0x0a001f00add07f89 */ /* 0x000ea800000e0000 */
[----:B------:R-:W3:Y:S01]  /*5a00*/  SHFL.DOWN PT, R233, R150, 0x10, 0x1f ;  /* 0x0a001f0096e97f89 */ /* 0x000ee200000e0000 */
[C---:B0-----:R-:W-:Y:S02]  /*5a10*/  @P0 FFMA.FTZ R204, R231.reuse, R206, R204 ;  /* 0x000000cee7cc0223 */ /* 0x041fe400000100cc */
[----:B-1----:R-:W-:Y:S01]  /*5a20*/  @P0 FMUL.FTZ R231, R231, R200 ;  /* 0x000000c8e7e70220 */ /* 0x002fe20000410000 */
[----:B------:R-:W-:Y:S01]  /*5a30*/  ISETP.GT.AND P0, PT, R62, 0x1e, PT ;  /* 0x0000001e3e00780c */ /* 0x000fe20003f04270 */
[----:B-----5:R-:W-:Y:S01]  /*5a40*/  SHFL.IDX PT, R200, R177, RZ, 0x1f ;  /* 0x00001fffb1c87589 */ /* 0x020fe200000e0000 */
[----:B--2---:R-:W-:-:S03]  /*5a50*/  @!P4 FFMA.FTZ R173, R150, R208, R173 ;  /* 0x000000d096adc223 */ /* 0x004fc600000100ad */
[----:B------:R-:W-:Y:S01]  /*5a60*/  SHFL.UP PT, R204, R204, 0x1, RZ ;  /* 0x04200000cccc7989 */ /* 0x000fe200000e00ff */
[----:B---3--:R-:W-:-:S03]  /*5a70*/  @!P4 FMUL.FTZ R150, R150, R233 ;  /* 0x000000e99696c220 */ /* 0x008fc60000410000 */
[----:B------:R-:W0:Y:S04]  /*5a80*/  SHFL.UP PT, R231, R231, 0x1, RZ ;  /* 0x04200000e7e77989 */ /* 0x000e2800000e00ff */
[----:B------:R-:W-:Y:S04]  /*5a90*/  SHFL.IDX PT, R233, R13, RZ, 0x1f ;  /* 0x00001fff0de97589 */ /* 0x000fe800000e0000 */
[----:B------:R-:W-:Y:S04]  /*5aa0*/  SHFL.DOWN PT, R208, R173, 0x1, 0x1f ;  /* 0x08201f00add07f89 */ /* 0x000fe800000e0000 */
[----:B------:R-:W1:Y:S04]  /*5ab0*/  SHFL.DOWN PT, R206, R150, 0x1, 0x1f ;  /* 0x08201f0096ce7f89 */ /* 0x000e6800000e0000 */
[----:B------:R-:W-:Y:S04]  /*5ac0*/  SHFL.IDX PT, R173, R173, RZ, 0x1f ;  /* 0x00001fffadad7589 */ /* 0x000fe800000e0000 */
[----:B------:R-:W-:Y:S01]  /*5ad0*/  SHFL.IDX PT, R150, R150, RZ, 0x1f ;  /* 0x00001fff96967589 */ /* 0x000fe200000e0000 */
[----:B0-----:R-:W-:Y:S01]  /*5ae0*/  @P2 FFMA.FTZ R200, R231, R200, R204 ;  /* 0x000000c8e7c82223 */ /* 0x001fe200000100cc */
[----:B------:R-:W-:-:S03]  /*5af0*/  ISETP.GT.AND P2, PT, R62, 0x1d, PT ;  /* 0x0000001d3e00780c */ /* 0x000fc60003f44270 */
[----:B------:R-:W-:-:S04]  /*5b00*/  FFMA.FTZ R200, R175, R200, R192 ;  /* 0x000000c8afc87223 */ /* 0x000fc800000100c0 */
[-C--:B------:R-:W-:Y:S02]  /*5b10*/  FFMA.FTZ R192, R156, R200.reuse, R229 ;  /* 0x000000c89cc07223 */ /* 0x080fe400000100e5 */
[----:B------:R-:W-:Y:S02]  /*5b20*/  FFMA.FTZ R177, R89, R200, RZ ;  /* 0x000000c859b17223 */ /* 0x000fe400000100ff */
[----:B-1----:R-:W-:Y:S01]  /*5b30*/  @P3 FFMA.FTZ R233, R206, R233, R208 ;  /* 0x000000e9cee93223 */ /* 0x002fe200000100d0 */
[----:B------:R-:W-:Y:S01]  /*5b40*/  ISETP.GT.AND P3, PT, R62, 0x1b, PT ;  /* 0x0000001b3e00780c */ /* 0x000fe20003f64270 */
[----:B------:R-:W-:Y:S02]  /*5b50*/  FFMA.FTZ R200, -R88, R157, R200 ;  /* 0x0000009d58c87223 */ /* 0x000fe400000101c8 */
[----:B------:R-:W-:Y:S02]  /*5b60*/  FFMA.FTZ R175, R233, R198, R196 ;  /* 0x000000c6e9af7223 */ /* 0x000fe400000100c4 */
[----:B------:R-:W-:-:S02]  /*5b70*/  FFMA.FTZ R196, R158, R192, R227 ;  /* 0x000000c09ec47223 */ /* 0x000fc400000100e3 */
[----:B------:R-:W-:Y:S02]  /*5b80*/  FFMA.FTZ R198, R91, R192, R177 ;  /* 0x000000c05bc67223 */ /* 0x000fe400000100b1 */
[----:B------:R-:W-:Y:S02]  /*5b90*/  FFMA.FTZ R177, R191, R175, R194 ;  /* 0x000000afbfb17223 */ /* 0x000fe400000100c2 */
[-C--:B------:R-:W-:Y:S02]  /*5ba0*/  FFMA.FTZ R194, R160, R196.reuse, R179 ;  /* 0x000000c4a0c27223 */ /* 0x080fe400000100b3 */
[----:B------:R-:W-:Y:S02]  /*5bb0*/  FFMA.FTZ R179, R197, R177, R190 ;  /* 0x000000b1c5b37223 */ /* 0x000fe400000100be */
        /* <DEDUP_REMOVED lines=10> */
[----:B------:R-:W-:Y:S02]  /*5c60*/  FFMA.FTZ R223, R182, R185, R223 ;  /* 0x000000b9b6df7223 */ /* 0x000fe400000100df */
[-C--:B------:R-:W-:Y:S02]  /*5c70*/  FFMA.FTZ R186, R172, R204.reuse, R219 ;  /* 0x000000ccacba7223 */ /* 0x080fe400000100db */
[----:B------:R-:W-:Y:S02]  /*5c80*/  FFMA.FTZ R206, R101, R204, R188 ;  /* 0x000000cc65ce7223 */ /* 0x000fe400000100bc */
[----:B------:R-:W-:-:S02]  /*5c90*/  FFMA.FTZ R221, R184, R223, R221 ;  /* 0x000000dfb8dd7223 */ /* 0x000fc400000100dd */
[CC--:B------:R-:W-:Y:S02]  /*5ca0*/  FFMA.FTZ R188, R180.reuse, R186.reuse, R217 ;  /* 0x000000bab4bc7223 */ /* 0x0c0fe400000100d9 */
[----:B------:R-:W-:Y:S02]  /*5cb0*/  FFMA.FTZ R206, R103, R186, R206 ;  /* 0x000000ba67ce7223 */ /* 0x000fe400000100ce */
[----:B------:R-:W-:Y:S02]  /*5cc0*/  FFMA.FTZ R215, R180, R221, R215 ;  /* 0x000000ddb4d77223 */ /* 0x000fe400000100d7 */
[-C--:B------:R-:W-:Y:S02]  /*5cd0*/  FFMA.FTZ R184, R184, R188.reuse, R213 ;  /* 0x000000bcb8b87223 */ /* 0x080fe400000100d5 */
        /* <DEDUP_REMOVED lines=20> */
[----:B------:R-:W-:Y:S02]  /*5e20*/  FFMA.FTZ R158, R119, R166, R206 ;  /* 0x000000a6779e7223 */ /* 0x000fe400000100ce */
[----:B------:R-:W-:Y:S02]  /*5e30*/  FMUL.FTZ R187, R88, R191 ;  /* 0x000000bf58bb7220 */ /* 0x000fe40000410000 */
[C---:B------:R-:W-:Y:S01]  /*5e40*/  FFMA.FTZ R197, -R87.reuse, R14, R192 ;  /* 0x0000000e57c57223 */ /* 0x040fe200000101c0 */
[----:B------:R-:W0:Y:S01]  /*5e50*/  SHFL.DOWN PT, R209, R158, 0x1, 0x1f ;  /* 0x08201f009ed17f89 */ /* 0x000e2200000e0000 */
[----:B------:R-:W-:Y:S02]  /*5e60*/  FMUL.FTZ R156, R87, R189 ;  /* 0x000000bd579c7220 */ /* 0x000fe40000410000 */
[----:B------:R-:W-:Y:S02]  /*5e70*/  FFMA.FTZ R160, R187, R200, RZ ;  /* 0x000000c8bba07223 */ /* 0x000fe400000100ff */
[----:B------:R-:W-:-:S02]  /*5e80*/  FFMA.FTZ R196, -R86, R159, R196 ;  /* 0x0000009f56c47223 */ /* 0x000fc400000101c4 */
[----:B------:R-:W-:Y:S02]  /*5e90*/  FMUL.FTZ R201, R86, R193 ;  /* 0x000000c156c97220 */ /* 0x000fe40000410000 */
[----:B------:R-:W-:Y:S02]  /*5ea0*/  FFMA.FTZ R162, R156, R197, R160 ;  /* 0x000000c59ca27223 */ /* 0x000fe400000100a0 */
        /* <DEDUP_REMOVED lines=12> */
[----:B0-----:R-:W-:Y:S02]  /*5f70*/  @!P0 FADD.FTZ R158, R158, R209 ;  /* 0x000000d19e9e8221 */ /* 0x001fe40000010000 */
        /* <DEDUP_REMOVED lines=10> */
[C---:B------:R-:W-:Y:S02]  /*6020*/  FMUL.FTZ R192, R78.reuse, R185 ;  /* 0x000000b94ec07220 */ /* 0x040fe40000410000 */
[----:B------:R-:W-:Y:S02]  /*6030*/  FFMA.FTZ R182, -R78, R171, R182 ;  /* 0x000000ab4eb67223 */ /* 0x000fe400000101b6 */
[----:B------:R-:W-:Y:S02]  /*6040*/  FFMA.FTZ R209, R180, R184, R209 ;  /* 0x000000b8b4d17223 */ /* 0x000fe400000100d1 */
[C---:B------:R-:W-:Y:S02]  /*6050*/  FMUL.FTZ R206, R77.reuse, R183 ;  /* 0x000000b74dce7220 */ /* 0x040fe40000410000 */
[----:B------:R-:W-:Y:S02]  /*6060*/  FFMA.FTZ R178, -R77, R146, R178 ;  /* 0x000000924db27223 */ /* 0x000fe400000101b2 */
        /* <DEDUP_REMOVED lines=13> */
[----:B0-----:R-:W-:Y:S02]  /*6140*/  @!P2 FADD.FTZ R158, R158, R217 ;  /* 0x000000d99e9ea221 */ /* 0x001fe40000010000 */
[----:B------:R-:W-:Y:S02]  /*6150*/  FFMA.FTZ R164, R212, R166, R209 ;  /* 0x000000a6d4a47223 */ /* 0x000fe400000100d1 */
[----:B------:R-:W-:Y:S01]  /*6160*/  FADD.FTZ R100, R213, R100 ;  /* 0x00000064d5647221 */ /* 0x000fe20000010000 */
[----:B------:R-:W0:Y:S01]  /*6170*/  SHFL.DOWN PT, R217, R158, 0x4, 0x1f ;  /* 0x08801f009ed97f89 */ /* 0x000e2200000e0000 */
[C---:B------:R-:W-:Y:S02]  /*6180*/  FFMA.FTZ R13, R150.reuse, R13, R173 ;  /* 0x0000000d960d7223 */ /* 0x040fe400000100ad */
[----:B------:R-:W-:Y:S01]  /*6190*/  FMUL.FTZ R12, R150, R12 ;  /* 0x0000000c960c7220 */ /* 0x000fe20000410000 */
[----:B------:R-:W1:Y:S01]  /*61a0*/  SHFL.DOWN PT, R209, R164, 0x1, 0x1f ;  /* 0x08201f00a4d17f89 */ /* 0x000e6200000e0000 */
[----:B------:R-:W-:-:S02]  /*61b0*/  FMUL.FTZ R173, R134, R223 ;  /* 0x000000df86ad7220 */ /* 0x000fc40000410000 */
[----:B------:R-:W-:Y:S01]  /*61c0*/  FADD.FTZ R147, R212, R147 ;  /* 0x00000093d4937221 */ /* 0x000fe20000010000 */
[----:B------:R2:W-:Y:S01]  /*61d0*/  @!P1 STS.64 [UR4+0xee8], R12 ;  /* 0x000ee80cff009988 */ /* 0x0005e20008000a04 */
[----:B------:R-:W-:Y:S02]  /*61e0*/  FMUL.FTZ R173, R184, R173 ;  /* 0x000000adb8ad7220 */ /* 0x000fe40000410000 */
[----:B------:R-:W-:Y:S02]  /*61f0*/  FADD.FTZ R125, R210, R125 ;  /* 0x0000007dd27d7221 */ /* 0x000fe40000010000 */
[----:B------:R-:W-:Y:S02]  /*6200*/  FFMA.FTZ R138, R138, R223, R173 ;  /* 0x000000df8a8a7223 */ /* 0x000fe400000100ad */
[----:B------:R-:W-:Y:S02]  /*6210*/  FMUL.FTZ R173, R134, R183 ;  /* 0x000000b786ad7220 */ /* 0x000fe40000410000 */
[----:B------:R-:W-:-:S02]  /*6220*/  FADD.FTZ R98, R208, R98 ;  /* 0x00000062d0627221 */ /* 0x000fc40000010000 */
[----:B--2---:R-:W-:Y:S02]  /*6230*/  FMUL.FTZ R13, R134, R221 ;  /* 0x000000dd860d7220 */ /* 0x004fe40000410000 */
        /* <DEDUP_REMOVED lines=21> */
[----:B-1----:R-:W-:Y:S01]  /*6390*/  @!P2 FADD.FTZ R164, R164, R209 ;  /* 0x000000d1a4a4a221 */ /* 0x002fe20000010000 */
[----:B------:R-:W0:Y:S01]  /*63a0*/  SHFL.DOWN PT, R217, R158, 0x10, 0x1f ;  /* 0x0a001f009ed97f89 */ /* 0x000e2200000e0000 */
[----:B------:R-:W-:Y:S01]  /*63b0*/  ISETP.GT.AND P2, PT, R62, 0xf, PT ;  /* 0x0000000f3e00780c */ /* 0x000fe20003f44270 */
[----:B------:R-:W-:Y:S02]  /*63c0*/  FMUL.FTZ R198, R198, R13 ;  /* 0x0000000dc6c67220 */ /* 0x000fe40000410000 */
[----:B------:R-:W1:Y:S01]  /*63d0*/  SHFL.DOWN PT, R209, R164, 0x4, 0x1f ;  /* 0x08801f00a4d17f89 */ /* 0x000e6200000e0000 */
[----:B------:R-:W-:Y:S02]  /*63e0*/  FMUL.FTZ R13, R134, R195 ;  /* 0x000000c3860d7220 */ /* 0x000fe40000410000 */
[----:B------:R-:W-:Y:S02]  /*63f0*/  FFMA.FTZ R199, R161, R199, R198 ;  /* 0x000000c7a1c77223 */ /* 0x000fe400000100c6 */
[----:B------:R-:W-:-:S02]  /*6400*/  FMUL.FTZ R194, R194, R13 ;  /* 0x0000000dc2c27220 */ /* 0x000fc40000410000 */
[----:B------:R-:W-:Y:S02]  /*6410*/  FMUL.FTZ R161, R134, R193 ;  /* 0x000000c186a17220 */ /* 0x000fe40000410000 */
[----:B------:R-:W-:Y:S02]  /*6420*/  FMUL.FTZ R170, R170, R165 ;  /* 0x000000a5aaaa7220 */ /* 0x000fe40000410000 */
[----:B------:R-:W-:Y:S02]  /*6430*/  FFMA.FTZ R194, R136, R195, R194 ;  /* 0x000000c388c27223 */ /* 0x000fe400000100c2 */
[----:B------:R-:W-:Y:S02]  /*6440*/  FMUL.FTZ R196, R196, R161 ;  /* 0x000000a1c4c47220 */ /* 0x000fe40000410000 */
[C---:B------:R-:W-:Y:S02]  /*6450*/  FMUL.FTZ R165, R134.reuse, R175 ;  /* 0x000000af86a57220 */ /* 0x040fe40000410000 */
[----:B------:R-:W-:-:S02]  /*6460*/  FMUL.FTZ R136, R134, R189 ;  /* 0x000000bd86887220 */ /* 0x000fc40000410000 */
[----:B------:R-:W-:Y:S02]  /*6470*/  FMUL.FTZ R161, R134, R191 ;  /* 0x000000bf86a17220 */ /* 0x000fe40000410000 */
[----:B0-----:R-:W-:Y:S02]  /*6480*/  @!P2 FADD.FTZ R158, R158, R217 ;  /* 0x000000d99e9ea221 */ /* 0x001fe40000010000 */
[----:B------:R-:W-:Y:S02]  /*6490*/  FMUL.FTZ R165, R166, R165 ;  /* 0x000000a5a6a57220 */ /* 0x000fe40000410000 */
[----:B-1----:R-:W-:Y:S01]  /*64a0*/  @!P3 FADD.FTZ R164, R164, R209 ;  /* 0x000000d1a4a4b221 */ /* 0x002fe20000010000 */
[----:B------:R-:W-:Y:S01]  /*64b0*/  MOV R13, R158 ;  /* 0x0000009e000d7202 */ /* 0x000fe20000000f00 */
[----:B------:R-:W-:Y:S02]  /*64c0*/  FMUL.FTZ R209, R134, R185 ;  /* 0x000000b986d17220 */ /* 0x000fe40000410000 */
[----:B------:R-:W-:Y:S01]  /*64d0*/  FMUL.FTZ R136, R197, R136 ;  /* 0x00000088c5887220 */ /* 0x000fe20000410000 */
[----:B------:R-:W0:Y:S01]  /*64e0*/  SHFL.DOWN PT, R213, R164, 0x8, 0x1f ;  /* 0x09001f00a4d57f89 */ /* 0x000e2200000e0000 */
[----:B------:R-:W-:-:S02]  /*64f0*/  FMUL.FTZ R182, R182, R209 ;  /* 0x000000d1b6b67220 */ /* 0x000fc40000410000 */
[----:B------:R-:W-:Y:S02]  /*6500*/  FMUL.FTZ R200, R200, R161 ;  /* 0x000000a1c8c87220 */ /* 0x000fe40000410000 */
[----:B------:R-:W-:Y:S02]  /*6510*/  FFMA.FTZ R182, R171, R185, R182 ;  /* 0x000000b9abb67223 */ /* 0x000fe400000100b6 */
[----:B------:R-:W-:Y:S02]  /*6520*/  FMUL.FTZ R171, R134, R181 ;  /* 0x000000b586ab7220 */ /* 0x000fe40000410000 */
[----:B------:R-:W-:Y:S02]  /*6530*/  FFMA.FTZ R173, R146, R183, R173 ;  /* 0x000000b792ad7223 */ /* 0x000fe400000100ad */
[----:B------:R-:W-:Y:S02]  /*6540*/  FMUL.FTZ R176, R176, R171 ;  /* 0x000000abb0b07220 */ /* 0x000fe40000410000 */
[----:B------:R-:W-:-:S02]  /*6550*/  FMUL.FTZ R171, R134, R179 ;  /* 0x000000b386ab7220 */ /* 0x000fc40000410000 */
[----:B------:R-:W-:Y:S02]  /*6560*/  FFMA.FTZ R167, R167, R181, R176 ;  /* 0x000000b5a7a77223 */ /* 0x000fe400000100b0 */
[----:B------:R-:W-:Y:S02]  /*6570*/  FMUL.FTZ R171, R174, R171 ;  /* 0x000000abaeab7220 */ /* 0x000fe40000410000 */
[----:B------:R-:W-:Y:S02]  /*6580*/  FFMA.FTZ R163, R163, R177, R170 ;  /* 0x000000b1a3a37223 */ /* 0x000fe400000100aa */
[----:B------:R-:W-:Y:S02]  /*6590*/  FFMA.FTZ R144, R144, R179, R171 ;  /* 0x000000b390907223 */ /* 0x000fe400000100ab */
[----:B------:R-:W-:Y:S02]  /*65a0*/  FFMA.FTZ R140, R140, R175, R165 ;  /* 0x000000af8c8c7223 */ /* 0x000fe400000100a5 */
        /* <DEDUP_REMOVED lines=45> */
.L_x_4813:
[----:B0-----:R-:W-:Y:S05]  /*6880*/  BSYNC B0 ;  /* 0x0000000000007941 */ /* 0x001fea0003800000 */
.L_x_4812:
        /* <DEDUP_REMOVED lines=21> */
.L_x_4809:
[----:B------:R-:W-:Y:S01]  /*69e0*/  BAR.SYNC.DEFER_BLOCKING 0x0 ;  /* 0x0000000000007b1d */ /* 0x000fe20000010000 */
[----:B------:R-:W-:Y:S02]  /*69f0*/  F2FP.PACK_AB R122, R135, R122 ;  /* 0x0000007a877a723e */ /* 0x000fe400000000ff */
[----:B------:R-:W-:Y:S02]  /*6a00*/  F2FP.PACK_AB R92, R131, R92 ;  /* 0x0000005c835c723e */ /* 0x000fe400000000ff */
[----:B------:R-:W-:Y:S01]  /*6a10*/  F2FP.PACK_AB R112, R112, R139 ;  /* 0x0000008b7070723e */ /* 0x000fe200000000ff */
[----:B------:R-:W-:Y:S01]  /*6a20*/  BSSY B0, `(.L_x_4815) ;  /* 0x0000057000007945 */ /* 0x000fe20003800000 */
[----:B------:R-:W-:-:S02]  /*6a30*/  PRMT R3, R122, 0x7632, R3 ;  /* 0x000076327a037816 */ /* 0x000fc40000000003 */
[----:B------:R-:W-:Y:S02]  /*6a40*/  PRMT R12, R92, 0x7632, R12 ;  /* 0x000076325c0c7816 */ /* 0x000fe4000000000c */
[----:B------:R-:W-:Y:S02]  /*6a50*/  PRMT R13, R112, 0x7632, R13 ;  /* 0x00007632700d7816 */ /* 0x000fe4000000000d */
[----:B------:R-:W-:Y:S02]  /*6a60*/  F2FP.PACK_AB R124, R143, R124 ;  /* 0x0000007c8f7c723e */ /* 0x000fe400000000ff */
[----:B------:R-:W-:Y:S02]  /*6a70*/  F2FP.PACK_AB R110, R110, R145 ;  /* 0x000000916e6e723e */ /* 0x000fe400000000ff */
[----:B------:R-:W-:Y:S02]  /*6a80*/  F2FP.PACK_AB R96, R123, R96 ;  /* 0x000000607b60723e */ /* 0x000fe400000000ff */
[----:B------:R-:W-:-:S02]  /*6a90*/  F2FP.PACK_AB R98, R125, R98 ;  /* 0x000000627d62723e */ /* 0x000fc400000000ff */
[----:B------:R-:W-:Y:S02]  /*6aa0*/  F2FP.PACK_AB R100, R147, R100 ;  /* 0x000000649364723e */ /* 0x000fe400000000ff */
[----:B------:R-:W-:Y:S01]  /*6ab0*/  PRMT R14, R110, 0x7632, R14 ;  /* 0x000076326e0e7816 */ /* 0x000fe2000000000e */
[----:B------:R0:W-:Y:S01]  /*6ac0*/  STS.U16 [R34+0x2], R3 ;  /* 0x0000020322007388 */ /* 0x0001e20000000400 */
[----:B------:R-:W-:Y:S02]  /*6ad0*/  PRMT R15, R100, 0x7632, R15 ;  /* 0x00007632640f7816 */ /* 0x000fe4000000000f */
[----:B------:R-:W-:Y:S01]  /*6ae0*/  IADD3 R16, -R2, c[0x0][0x168], RZ ;  /* 0x00005a0002107a10 */ /* 0x000fe20007ffe1ff */
[----:B------:R1:W-:Y:S01]  /*6af0*/  STS.U16 [R34+0x6], R12 ;  /* 0x0000060c22007388 */ /* 0x0003e20000000400 */
[C---:B------:R-:W-:Y:S02]  /*6b00*/  LOP3.LUT R20, R56.reuse, 0x20, RZ, 0xfc, !PT ;  /* 0x0000002038147812 */ /* 0x040fe400078efcff */
[C---:B------:R-:W-:Y:S01]  /*6b10*/  LOP3.LUT R22, R56.reuse, 0x40, RZ, 0xfc, !PT ;  /* 0x0000004038167812 */ /* 0x040fe200078efcff */
[----:B------:R2:W-:Y:S01]  /*6b20*/  STS.U16 [R34+0xa], R13 ;  /* 0x00000a0d22007388 */ /* 0x0005e20000000400 */
[----:B------:R-:W-:-:S02]  /*6b30*/  LOP3.LUT R24, R56, 0x60, RZ, 0xfc, !PT ;  /* 0x0000006038187812 */ /* 0x000fc400078efcff */
[----:B0-----:R-:W-:Y:S01]  /*6b40*/  PRMT R3, R124, 0x7632, R3 ;  /* 0x000076327c037816 */ /* 0x001fe20000000003 */
[----:B------:R-:W-:Y:S01]  /*6b50*/  STS.U16 [R34], R122 ;  /* 0x0000007a22007388 */ /* 0x000fe20000000400 */
[----:B------:R-:W-:Y:S02]  /*6b60*/  LOP3.LUT R26, R56, 0x80, RZ, 0xfc, !PT ;  /* 0x00000080381a7812 */ /* 0x000fe400078efcff */
[----:B-1----:R-:W-:Y:S01]  /*6b70*/  PRMT R12, R96, 0x7632, R12 ;  /* 0x00007632600c7816 */ /* 0x002fe2000000000c */
[----:B------:R-:W-:Y:S01]  /*6b80*/  STS.U16 [R34+0x4], R92 ;  /* 0x0000045c22007388 */ /* 0x000fe20000000400 */
[----:B------:R-:W-:Y:S02]  /*6b90*/  LOP3.LUT R28, R56, 0xa0, RZ, 0xfc, !PT ;  /* 0x000000a0381c7812 */ /* 0x000fe400078efcff */
[----:B--2---:R-:W-:Y:S01]  /*6ba0*/  PRMT R13, R98, 0x7632, R13 ;  /* 0x00007632620d7816 */ /* 0x004fe2000000000d */
[----:B------:R-:W-:Y:S01]  /*6bb0*/  STS.U16 [R34+0x8], R112 ;  /* 0x0000087022007388 */ /* 0x000fe20000000400 */
[----:B------:R-:W-:-:S03]  /*6bc0*/  LOP3.LUT R30, R56, 0xc0, RZ, 0xfc, !PT ;  /* 0x000000c0381e7812 */ /* 0x000fc600078efcff */
[----:B------:R-:W-:Y:S04]  /*6bd0*/  STS.U16 [R34+0xc], R124 ;  /* 0x00000c7c22007388 */ /* 0x000fe80000000400 */
[----:B------:R0:W-:Y:S04]  /*6be0*/  STS.U16 [R34+0xe], R3 ;  /* 0x00000e0322007388 */ /* 0x0001e80000000400 */
[----:B------:R-:W-:Y:S04]  /*6bf0*/  STS.U16 [R34+0x10], R110 ;  /* 0x0000106e22007388 */ /* 0x000fe80000000400 */
[----:B------:R-:W-:Y:S01]  /*6c00*/  STS.U16 [R34+0x12], R14 ;  /* 0x0000120e22007388 */ /* 0x000fe20000000400 */
[----:B0-----:R-:W-:-:S03]  /*6c10*/  IMAD.WIDE.U32 R2, R69, c[0x0][0x2d8], RZ ;  /* 0x0000b60045027a25 */ /* 0x001fc600078e00ff */
[----:B------:R-:W-:Y:S04]  /*6c20*/  STS.U16 [R34+0x14], R96 ;  /* 0x0000146022007388 */ /* 0x000fe80000000400 */
        /* <DEDUP_REMOVED lines=8> */
[----:B-1----:R-:W-:Y:S02]  /*6cb0*/  IMAD R13, R69, c[0x0][0x2dc], R12 ;  /* 0x0000b700450d7a24 */ /* 0x002fe400078e020c */
[----:B0-----:R-:W-:Y:S01]  /*6cc0*/  IMAD R15, R71, c[0x0][0x2e0], RZ ;  /* 0x0000b800470f7a24 */ /* 0x001fe200078e02ff */
[----:B------:R-:W-:Y:S02]  /*6cd0*/  LDS.U16 R21, [R51+0x40] ;  /* 0x0000400033157984 */ /* 0x000fe40000000400 */
[----:B------:R-:W-:Y:S01]  /*6ce0*/  IADD3 R3, R3, R13, RZ ;  /* 0x0000000d03037210 */ /* 0x000fe20007ffe0ff */
[----:B------:R-:W-:Y:S01]  /*6cf0*/  IMAD R91, R72, c[0x0][0x2e4], R15 ;  /* 0x0000b900485b7a24 */ /* 0x000fe200078e020f */
[----:B------:R-:W-:Y:S01]  /*6d00*/  LDS.U16 R23, [R50+0x80] ;  /* 0x0000800032177984 */ /* 0x000fe20000000400 */
[----:B------:R-:W-:Y:S02]  /*6d10*/  LEA R15, P0, R56, c[0x0][0x330], 0x1 ;  /* 0x0000cc00380f7a11 */ /* 0x000fe400078008ff */
[----:B------:R-:W-:Y:S01]  /*6d20*/  IMAD.WIDE.U32 R2, R72, c[0x0][0x2e0], R2 ;  /* 0x0000b80048027a25 */ /* 0x000fe200078e0002 */
[----:B------:R-:W-:Y:S01]  /*6d30*/  LDS.U16 R25, [R49+0xc0] ;  /* 0x0000c00031197984 */ /* 0x000fe20000000400 */
[----:B------:R-:W-:-:S03]  /*6d40*/  LEA.HI.X R12, R56, c[0x0][0x334], R55, 0x1, P0 ;  /* 0x0000cd00380c7a11 */ /* 0x000fc600000f0c37 */
        /* <DEDUP_REMOVED lines=23> */
[----:B------:R-:W-:-:S05]  /*6ec0*/  ISETP.GE.AND P4, PT, R26, R89, PT ;  /* 0x000000591a00720c */ /* 0x000fca0003f86270 */
        /* <DEDUP_REMOVED lines=12> */
.L_x_4816:
[----:B------:R-:W-:Y:S05]  /*6f90*/  BSYNC B0 ;  /* 0x0000000000007941 */ /* 0x000fea0003800000 */
.L_x_4815:
[C---:B------:R-:W-:Y:S01]  /*6fa0*/  LOP3.LUT R32, R56.reuse, 0xe0, RZ, 0xfc, !PT ;  /* 0x000000e038207812 */ /* 0x040fe200078efcff */
[----:B------:R1:W-:Y:S01]  /*6fb0*/  @!P0 STG.E.U16 [R14.64+-0x3c0], R21 ;  /* 0xfffc40150e008986 */ /* 0x0003e2000c101506 */
[----:B------:R-:W-:Y:S01]  /*6fc0*/  LOP3.LUT R74, R56, 0x100, RZ, 0xfc, !PT ;  /* 0x00000100384a7812 */ /* 0x000fe200078efcff */
[----:B------:R-:W-:Y:S01]  /*6fd0*/  FADD.FTZ R65, R118, R65 ;  /* 0x0000004176417221 */ /* 0x000fe20000010000 */
[----:B------:R-:W-:Y:S01]  /*6fe0*/  LOP3.LUT R76, R56, 0x120, RZ, 0xfc, !PT ;  /* 0x00000120384c7812 */ /* 0x000fe200078efcff */
[----:B------:R-:W-:Y:S01]  /*6ff0*/  @!P2 STG.E.U16 [R14.64+-0x380], R23 ;  /* 0xfffc80170e00a986 */ /* 0x000fe2000c101506 */
[-C--:B------:R-:W-:Y:S01]  /*7000*/  ISETP.GE.AND P5, PT, R28, R89.reuse, PT ;  /* 0x000000591c00720c */ /* 0x080fe20003fa6270 */
[----:B------:R-:W-:Y:S01]  /*7010*/  FADD.FTZ R65, R65, R116 ;  /* 0x0000007441417221 */ /* 0x000fe20000010000 */
[-C--:B------:R-:W-:Y:S01]  /*7020*/  ISETP.GE.AND P6, PT, R30, R89.reuse, PT ;  /* 0x000000591e00720c */ /* 0x080fe20003fc6270 */
[----:B------:R2:W-:Y:S01]  /*7030*/  @!P3 STG.E.U16 [R14.64+-0x340], R25 ;  /* 0xfffcc0190e00b986 */ /* 0x0005e2000c101506 */
[-C--:B------:R-:W-:Y:S01]  /*7040*/  ISETP.GE.AND P0, PT, R32, R89.reuse, PT ;  /* 0x000000592000720c */ /* 0x080fe20003f06270 */
[----:B------:R-:W-:Y:S01]  /*7050*/  FADD.FTZ R2, R65, R90 ;  /* 0x0000005a41027221 */ /* 0x000fe20000010000 */
[-C--:B------:R-:W-:Y:S01]  /*7060*/  ISETP.GE.AND P2, PT, R74, R89.reuse, PT ;  /* 0x000000594a00720c */ /* 0x080fe20003f46270 */
[----:B------:R3:W-:Y:S01]  /*7070*/  @!P4 STG.E.U16 [R14.64+-0x300], R27 ;  /* 0xfffd001b0e00c986 */ /* 0x0007e2000c101506 */
[----:B------:R-:W-:Y:S01]  /*7080*/  ISETP.GE.AND P3, PT, R76, R89, PT ;  /* 0x000000594c00720c */ /* 0x000fe20003f66270 */
[----:B------:R-:W-:Y:S01]  /*7090*/  FADD.FTZ R3, R2, R121 ;  /* 0x0000007902037221 */ /* 0x000fe20000010000 */
[C---:B------:R-:W-:Y:S01]  /*70a0*/  LOP3.LUT R78, R56.reuse, 0x140, RZ, 0xfc, !PT ;  /* 0x00000140384e7812 */ /* 0x040fe200078efcff */
[----:B------:R-:W-:Y:S01]  /*70b0*/  BSSY B0, `(.L_x_4817) ;  /* 0x000006a000007945 */ /* 0x000fe20003800000 */
[C---:B------:R-:W-:Y:S01]  /*70c0*/  LOP3.LUT R80, R56.reuse, 0x160, RZ, 0xfc, !PT ;  /* 0x0000016038507812 */ /* 0x040fe200078efcff */
[----:B------:R-:W-:Y:S01]  /*70d0*/  @!P5 STG.E.U16 [R14.64+-0x2c0], R29 ;  /* 0xfffd401d0e00d986 */ /* 0x000fe2000c101506 */
[----:B------:R-:W-:-:S02]  /*70e0*/  LOP3.LUT R82, R56, 0x180, RZ, 0xfc, !PT ;  /* 0x0000018038527812 */ /* 0x000fc400078efcff */
[C---:B------:R-:W-:Y:S01]  /*70f0*/  LOP3.LUT R84, R56.reuse, 0x1a0, RZ, 0xfc, !PT ;  /* 0x000001a038547812 */ /* 0x040fe200078efcff */
[----:B------:R4:W-:Y:S01]  /*7100*/  @!P6 STG.E.U16 [R14.64+-0x280], R31 ;  /* 0xfffd801f0e00e986 */ /* 0x0009e2000c101506 */
[C---:B------:R-:W-:Y:S02]  /*7110*/  LOP3.LUT R86, R56.reuse, 0x1c0, RZ, 0xfc, !PT ;  /* 0x000001c038567812 */ /* 0x040fe400078efcff */
[----:B------:R-:W-:Y:S01]  /*7120*/  LOP3.LUT R88, R56, 0x1e0, RZ, 0xfc, !PT ;  /* 0x000001e038587812 */ /* 0x000fe200078efcff */
[----:B------:R-:W-:Y:S01]  /*7130*/  @!P0 STG.E.U16 [R14.64+-0x240], R33 ;  /* 0xfffdc0210e008986 */ /* 0x000fe2000c101506 */
[-C--:B------:R-:W-:Y:S02]  /*7140*/  ISETP.GE.AND P0, PT, R78, R89.reuse, PT ;  /* 0x000000594e00720c */ /* 0x080fe40003f06270 */
[-C--:B------:R-:W-:Y:S01]  /*7150*/  ISETP.GE.AND P6, PT, R80, R89.reuse, PT ;  /* 0x000000595000720c */ /* 0x080fe20003fc6270 */
[----:B------:R-:W-:Y:S01]  /*7160*/  @!P2 STG.E.U16 [R14.64+-0x200], R73 ;  /* 0xfffe00490e00a986 */ /* 0x000fe2000c101506 */
[----:B------:R-:W-:-:S02]  /*7170*/  ISETP.GE.AND P5, PT, R82, R89, PT ;  /* 0x000000595200720c */ /* 0x000fc40003fa6270 */
[-C--:B------:R-:W-:Y:S01]  /*7180*/  ISETP.GE.AND P4, PT, R84, R89.reuse, PT ;  /* 0x000000595400720c */ /* 0x080fe20003f86270 */
[----:B------:R-:W-:Y:S01]  /*7190*/  @!P3 STG.E.U16 [R14.64+-0x1c0], R75 ;  /* 0xfffe404b0e00b986 */ /* 0x000fe2000c101506 */
[-C--:B------:R-:W-:Y:S02]  /*71a0*/  ISETP.GE.AND P2, PT, R86, R89.reuse, PT ;  /* 0x000000595600720c */ /* 0x080fe40003f46270 */
[----:B------:R-:W-:Y:S02]  /*71b0*/  ISETP.GE.AND P3, PT, R88, R89, PT ;  /* 0x000000595800720c */ /* 0x000fe40003f66270 */
[----:B------:R-:W-:Y:S01]  /*71c0*/  F2FP.PACK_AB R116, R116, R118 ;  /* 0x000000767474723e */ /* 0x000fe200000000ff */
[----:B------:R-:W-:Y:S01]  /*71d0*/  @!P0 STG.E.U16 [R14.64+-0x180], R77 ;  /* 0xfffe804d0e008986 */ /* 0x000fe2000c101506 */
[----:B------:R-:W-:Y:S01]  /*71e0*/  F2FP.PACK_AB R2, R133, R102 ;  /* 0x000000668502723e */ /* 0x000fe200000000ff */
[----:B------:R-:W-:Y:S01]  /*71f0*/  FADD.FTZ R102, R3, R102 ;  /* 0x0000006603667221 */ /* 0x000fe20000010000 */
[----:B0-----:R-:W-:Y:S01]  /*7200*/  F2FP.PACK_AB R12, R141, R108 ;  /* 0x0000006c8d0c723e */ /* 0x001fe200000000ff */
[----:B------:R-:W-:Y:S01]  /*7210*/  @!P6 STG.E.U16 [R14.64+-0x140], R79 ;  /* 0xfffec04f0e00e986 */ /* 0x000fe2000c101506 */
[----:B-1----:R-:W-:Y:S01]  /*7220*/  PRMT R21, R2, 0x7632, R21 ;  /* 0x0000763202157816 */ /* 0x002fe20000000015 */
[----:B------:R-:W-:Y:S01]  /*7230*/  FADD.FTZ R102, R102, R133 ;  /* 0x0000008566667221 */ /* 0x000fe20000010000 */
[C---:B--2---:R-:W-:Y:S01]  /*7240*/  PRMT R25, R12.reuse, 0x7610, R25 ;  /* 0x000076100c197816 */ /* 0x044fe20000000019 */
[----:B------:R-:W-:Y:S01]  /*7250*/  @!P5 STG.E.U16 [R14.64+-0x100], R81 ;  /* 0xffff00510e00d986 */ /* 0x000fe2000c101506 */
[----:B---3--:R-:W-:-:S02]  /*7260*/  PRMT R27, R12, 0x7632, R27 ;  /* 0x000076320c1b7816 */ /* 0x008fc4000000001b */
[----:B------:R-:W-:Y:S01]  /*7270*/  F2FP.PACK_AB R90, R121, R90 ;  /* 0x0000005a795a723e */ /* 0x000fe200000000ff */
[----:B------:R-:W-:Y:S01]  /*7280*/  @!P4 STG.E.U16 [R14.64+-0xc0], R83 ;  /* 0xffff40530e00c986 */ /* 0x000fe2000c101506 */
[----:B------:R-:W-:Y:S02]  /*7290*/  F2FP.PACK_AB R13, R94, R127 ;  /* 0x0000007f5e0d723e */ /* 0x000fe400000000ff */
[----:B------:R-:W-:Y:S01]  /*72a0*/  F2FP.PACK_AB R12, R17, R114 ;  /* 0x00000072110c723e */ /* 0x000fe200000000ff */
[----:B------:R-:W-:Y:S01]  /*72b0*/  @!P2 STG.E.U16 [R14.64+-0x80], R85 ;  /* 0xffff80550e00a986 */ /* 0x000fe2000c101506 */
[----:B------:R-:W-:Y:S02]  /*72c0*/  PRMT R19, R90, 0x7632, R19 ;  /* 0x000076325a137816 */ /* 0x000fe40000000013 */
[----:B----4-:R-:W-:Y:S01]  /*72d0*/  PRMT R31, R12, 0x7632, R31 ;  /* 0x000076320c1f7816 */ /* 0x010fe2000000001f */
[----:B------:R0:W-:Y:S04]  /*72e0*/  @!P3 STG.E.U16 [R14.64+-0x40], R87 ;  /* 0xffffc0570e00b986 */ /* 0x0001e8000c101506 */
[----:B------:R-:W-:Y:S01]  /*72f0*/  BAR.SYNC.DEFER_BLOCKING 0x0 ;  /* 0x0000000000007b1d */ /* 0x000fe20000010000 */
[----:B0-----:R-:W-:-:S02]  /*7300*/  PRMT R15, R116, 0x7632, R15 ;  /* 0x00007632740f7816 */ /* 0x001fc4000000000f */
[----:B------:R-:W-:Y:S02]  /*7310*/  PRMT R14, R2, 0x7610, R14 ;  /* 0x00007610020e7816 */ /* 0x000fe4000000000e */
[----:B------:R-:W-:Y:S01]  /*7320*/  F2FP.PACK_AB R2, R106, R137 ;  /* 0x000000896a02723e */ /* 0x000fe200000000ff */
[----:B------:R-:W-:-:S03]  /*7330*/  FADD.FTZ R137, R102, R137 ;  /* 0x0000008966897221 */ /* 0x000fc60000010000 */
[----:B------:R-:W-:Y:S01]  /*7340*/  PRMT R23, R2, 0x7610, R23 ;  /* 0x0000761002177816 */ /* 0x000fe20000000017 */
[----:B------:R-:W-:-:S04]  /*7350*/  FADD.FTZ R137, R137, R106 ;  /* 0x0000006a89897221 */ /* 0x000fc80000010000 */
[----:B------:R-:W-:Y:S01]  /*7360*/  FADD.FTZ R108, R137, R108 ;  /* 0x0000006c896c7221 */ /* 0x000fe20000010000 */
[----:B------:R0:W-:Y:S03]  /*7370*/  STS.U16 [R34+0x2], R15 ;  /* 0x0000020f22007388 */ /* 0x0001e60000000400 */
[----:B------:R-:W-:Y:S01]  /*7380*/  FADD.FTZ R108, R108, R141 ;  /* 0x0000008d6c6c7221 */ /* 0x000fe20000010000 */
[----:B------:R1:W-:Y:S03]  /*7390*/  STS.U16 [R34+0x8], R14 ;  /* 0x0000080e22007388 */ /* 0x0003e60000000400 */
[----:B------:R-:W-:Y:S01]  /*73a0*/  FADD.FTZ R127, R108, R127 ;  /* 0x0000007f6c7f7221 */ /* 0x000fe20000010000 */
[----:B------:R-:W-:Y:S03]  /*73b0*/  STS.U16 [R34], R116 ;  /* 0x0000007422007388 */ /* 0x000fe60000000400 */
[----:B------:R-:W-:Y:S01]  /*73c0*/  FADD.FTZ R127, R127, R94 ;  /* 0x0000005e7f7f7221 */ /* 0x000fe20000010000 */
[----:B0-----:R-:W-:-:S02]  /*73d0*/  PRMT R15, R2, 0x7632, R15 ;  /* 0x00007632020f7816 */ /* 0x001fc4000000000f */
[----:B------:R-:W-:Y:S01]  /*73e0*/  F2FP.PACK_AB R2, R129, R104 ;  /* 0x000000688102723e */ /* 0x000fe200000000ff */
[----:B------:R-:W-:Y:S01]  /*73f0*/  STS.U16 [R34+0x4], R90 ;  /* 0x0000045a22007388 */ /* 0x000fe20000000400 */
[----:B-1----:R-:W-:Y:S01]  /*7400*/  PRMT R14, R13, 0x7632, R14 ;  /* 0x000076320d0e7816 */ /* 0x002fe2000000000e */
[----:B------:R-:W-:Y:S01]  /*7410*/  FADD.FTZ R104, R127, R104 ;  /* 0x000000687f687221 */ /* 0x000fe20000010000 */
[----:B------:R-:W-:Y:S01]  /*7420*/  PRMT R29, R2, 0x7632, R29 ;  /* 0x00007632021d7816 */ /* 0x000fe2000000001d */
[----:B------:R-:W-:Y:S02]  /*7430*/  STS.U16 [R34+0x6], R19 ;  /* 0x0000061322007388 */ /* 0x000fe40000000400 */
[----:B------:R-:W-:Y:S02]  /*7440*/  FADD.FTZ R129, R104, R129 ;  /* 0x0000008168817221 */ /* 0x000fe40000010000 */
[----:B------:R-:W-:Y:S02]  /*7450*/  STS.U16 [R34+0xa], R21 ;  /* 0x00000a1522007388 */ /* 0x000fe40000000400 */
[----:B------:R-:W-:-:S02]  /*7460*/  FADD.FTZ R114, R129, R114 ;  /* 0x0000007281727221 */ /* 0x000fc40000010000 */
[----:B------:R-:W-:Y:S02]  /*7470*/  STS.U16 [R34+0xc], R23 ;  /* 0x00000c1722007388 */ /* 0x000fe40000000400 */
[----:B------:R-:W-:Y:S02]  /*7480*/  FADD.FTZ R65, R114, R17 ;  /* 0x0000001172417221 */ /* 0x000fe40000010000 */
        /* <DEDUP_REMOVED lines=44> */
.L_x_4818:
[----:B------:R-:W-:Y:S05]  /*7750*/  BSYNC B0 ;  /* 0x0000000000007941 */ /* 0x000fea0003800000 */
.L_x_4817:
[----:B------:R-:W-:Y:S01]  /*7760*/  MOV R3, R73 ;  /* 0x0000004900037202 */ /* 0x000fe20000000f00 */
[----:B------:R-:W-:Y:S01]  /*7770*/  IMAD R11, R71, c[0x0][0x300], RZ ;  /* 0x0000c000470b7a24 */ /* 0x000fe200078e02ff */
[----:B------:R-:W-:Y:S02]  /*7780*/  IADD3 R35, P0, R35, -0x3c0, RZ ;  /* 0xfffffc4023237810 */ /* 0x000fe40007f1e0ff */
[-C--:B------:R-:W-:Y:S01]  /*7790*/  ISETP.GE.AND P4, PT, R22, R33.reuse, PT ;  /* 0x000000211600720c */ /* 0x080fe20003f86270 */
[----:B------:R-:W-:Y:S01]  /*77a0*/  IMAD.WIDE.U32 R2, R72, c[0x0][0x300], R2 ;  /* 0x0000c00048027a25 */ /* 0x000fe200078e0002 */
[----:B------:R-:W-:Y:S02]  /*77b0*/  IADD3.X R36, R36, -0x1, RZ, P0, !PT ;  /* 0xffffffff24247810 */ /* 0x000fe400007fe4ff */
[----:B------:R-:W-:Y:S01]  /*77c0*/  ISETP.GE.AND P5, PT, R24, R33, PT ;  /* 0x000000211800720c */ /* 0x000fe20003fa6270 */
[----:B0-----:R-:W-:Y:S01]  /*77d0*/  IMAD R13, R72, c[0x0][0x304], R11 ;  /* 0x0000c100480d7a24 */ /* 0x001fe200078e020b */
        /* <DEDUP_REMOVED lines=44> */
.L_x_4803:
[----:B------:R-:W-:Y:S02]  /*7aa0*/  ISETP.NE.U32.AND P0, PT, RZ, c[0x0][0x328], PT ;  /* 0x0000ca00ff007a0c */ /* 0x000fe40003f05070 */
[----:B------:R-:W-:-:S02]  /*7ab0*/  ISETP.NE.U32.AND P2, PT, RZ, c[0x0][0x348], PT ;  /* 0x0000d200ff007a0c */ /* 0x000fc40003f45070 */
[----:B------:R-:W-:Y:S02]  /*7ac0*/  ISETP.NE.AND.EX P1, PT, RZ, c[0x0][0x32c], PT, P0 ;  /* 0x0000cb00ff007a0c */ /* 0x000fe40003f25300 */
[----:B------:R-:W-:-:S11]  /*7ad0*/  ISETP.NE.AND.EX P0, PT, RZ, c[0x0][0x34c], PT, P2 ;  /* 0x0000d300ff007a0c */ /* 0x000fd60003f05320 */
[----:B------:R-:W-:Y:S05]  /*7ae0*/  @!P1 BRA `(.L_x_4820) ;  /* 0x0000014000009947 */ /* 0x000fea0003800000 */
[----:B0-----:R-:W0:Y:S01]  /*7af0*/  SHFL.DOWN P1, R3, R66, 0x1, 0x1f ;  /* 0x08201f0042037f89 */ /* 0x001e220000020000 */
[----:B------:R-:W-:Y:S03]  /*7b00*/  BSSY B0, `(.L_x_4820) ;  /* 0x0000012000007945 */ /* 0x000fe60003800000 */
[----:B------:R-:W1:Y:S01]  /*7b10*/  S2R R8, SR_LANEID ;  /* 0x0000000000087919 */ /* 0x000e620000000000 */
[----:B0-----:R-:W-:Y:S01]  /*7b20*/  @P1 FADD R3, R3, R66 ;  /* 0x0000004203031221 */ /* 0x001fe20000000000 */
[----:B-1----:R-:W-:-:S04]  /*7b30*/  ISETP.NE.AND P2, PT, R8, RZ, PT ;  /* 0x000000ff0800720c */ /* 0x002fc80003f45270 */
        /* <DEDUP_REMOVED lines=14> */
.L_x_4821:
[----:B0-----:R-:W-:Y:S05]  /*7c20*/  BSYNC B0 ;  /* 0x0000000000007941 */ /* 0x001fea0003800000 */
.L_x_4820:
        /* <DEDUP_REMOVED lines=16> */
[----:B0-----:R-:W-:-:S04]  /*7d30*/  ISETP.NE.AND P0, PT, R19, RZ, PT ;  /* 0x000000ff1300720c */ /* 0x001fc80003f05270 */
[----:B------:R0:W-:Y:S04]  /*7d40*/  @!P1 STS [0x434], R6 ;  /* 0x00043406ff009388 */ /* 0x0001e80000000800 */
[----:B------:R-:W-:Y:S06]  /*7d50*/  BAR.SYNC.DEFER_BLOCKING 0x0 ;  /* 0x0000000000007b1d */ /* 0x000fec0000010000 */
[----:B------:R-:W-:Y:S05]  /*7d60*/  @P0 BRA `(.L_x_4824) ;  /* 0x0000004000000947 */ /* 0x000fea0003800000 */
[----:B0-----:R0:W-:Y:S01]  /*7d70*/  RED.E.ADD.F32.FTZ.RN.STRONG.GPU [R4.64], R6 ;  /* 0x000000060400798e */ /* 0x0011e2000c10e786 */
[----:B------:R-:W-:Y:S01]  /*7d80*/  HFMA2.MMA R19, -RZ, RZ, 0, 0 ;  /* 0x00000000ff137435 */ /* 0x000fe200000001ff */
[----:B------:R-:W-:Y:S05]  /*7d90*/  BRA `(.L_x_4824) ;  /* 0x0000001000007947 */ /* 0x000fea0003800000 */
.L_x_4823:
[----:B0-----:R-:W0:Y:S02]  /*7da0*/  S2R R19, SR_TID.X ;  /* 0x0000000000137919 */ /* 0x001e240000002100 */
.L_x_4824:
[----:B0-----:R-:W-:Y:S05]  /*7db0*/  BSYNC B0 ;  /* 0x0000000000007941 */ /* 0x001fea0003800000 */
.L_x_4822:
        /* <DEDUP_REMOVED lines=22> */
.L_x_4825:
        /* <DEDUP_REMOVED lines=55> */
.L_x_4826:
        /* <DEDUP_REMOVED lines=15> */
.L_x_9069:


//--------------------- .text._Z25selective_scan_bwd_kernelI32Selective_Scan_bwd_kernel_traitsILi32ELi16ELb0ELb0ELb0ELb1ELb0EN3c104HalfEfEEv12SSMParamsBwd --------------------------
	.section	.text._Z25selective_scan_bwd_kernelI32Selective_Scan_bwd_kernel_traitsILi32ELi16ELb0ELb0ELb0ELb1ELb0EN3c104HalfEfEEv12SSMParamsBwd,"ax",@progbits
	.sectioninfo	@"SHI_REGISTERS=232"
	.align	128
        .global         _Z25selective_scan_bwd_kernelI32Selective_Scan_bwd_kernel_traitsILi32ELi16ELb0ELb0ELb0ELb1ELb0EN3c104HalfEfEEv12SSMParamsBwd
        .type           _Z25selective_scan_bwd_kernelI32Selective_Scan_bwd_kernel_traitsILi32ELi16ELb0ELb0ELb0ELb1ELb0EN3c104HalfEfEEv12SSMParamsBwd,@function
        .size           _Z25selective_scan_bwd_kernelI32Selective_Scan_bwd_kernel_traitsILi32ELi16ELb0ELb0ELb0ELb1ELb0EN3c104HalfEfEEv12SSMParamsBwd,(.L_x_9070 - _Z25selective_scan_bwd_kernelI32Selective_Scan_bwd_kernel_traitsILi32ELi16ELb0ELb0ELb0ELb1ELb0EN3c104HalfEfEEv12SSMParamsBwd)
        .other          _Z25selective_scan_bwd_kernelI32Selective_Scan_bwd_kernel_traitsILi32ELi16ELb0ELb0ELb0ELb1ELb0EN3c104HalfEfEEv12SSMParamsBwd,@"STO_CUDA_ENTRY STV_DEFAULT"
_Z25selective_scan_bwd_kernelI32Selective_Scan_bwd_kernel_traitsILi32ELi16ELb0ELb0ELb0ELb1ELb0EN3c104HalfEfEEv12SSMParamsBwd:
.text._Z25selective_scan_bwd_kernelI32Selective_Scan_bwd_kernel_traitsILi32ELi16ELb0ELb0ELb0ELb1ELb0EN3c104HalfEfEEv12SSMParamsBwd:
        /* <DEDUP_REMOVED lines=17> */
[C---:B------:R-:W-:Y:S02]  /*0110*/  IMAD R12, R18.reuse, c[0x0][0x1e0], RZ ;  /* 0x00007800120c7a24 */ /* 0x040fe400078e02ff */
[----:B------:R0:W5:Y:S01]  /*0120*/  @P0 LDG.E R14, [R8.64] ;  /* 0x00000006080e0981 */ /* 0x000162000c1e1900 */
[----:B------:R-:W-:-:S02]  /*0130*/  IMAD R20, R18, c[0x0][0x278], RZ ;  /* 0x00009e0012147a24 */ /* 0x000fc400078e02ff */
[C---:B------:R-:W-:Y:S01]  /*0140*/  IMAD R13, R17.reuse, c[0x0][0x1d4], R4 ;  /* 0x00007500110d7a24 */ /* 0x040fe200078e0204 */
[----:B------:R1:W5:Y:S01]  /*0150*/  @P1 LDG.E R16, [R10.64] ;  /* 0x000000060a101981 */ /* 0x000362000c1e1900 */
[C---:B------:R-:W-:Y:S01]  /*0160*/  IMAD.WIDE.U32 R2, R17.reuse, c[0x0][0x1d0], RZ ;  /* 0x0000740011027a25 */ /* 0x040fe200078e00ff */
[----:B------:R-:W-:Y:S01]  /*0170*/  ISETP.NE.U32.AND P0, PT, RZ, c[0x0][0x260], PT ;  /* 0x00009800ff007a0c */ /* 0x000fe20003f05070 */
[----:B------:R-:W-:Y:S02]  /*0180*/  HFMA2.MMA R86, -RZ, RZ, 0, 0 ;  /* 0x00000000ff567435 */ /* 0x000fe400000001ff */
[----:B------:R-:W-:Y:S01]  /*0190*/  IMAD.WIDE.U32 R4, R17, c[0x0][0x1e0], RZ ;  /* 0x0000780011047a25 */ /* 0x000fe200078e00ff */
[----:B------:R-:W-:Y:S02]  /*01a0*/  IADD3 R3, R3, R13, RZ ;  /* 0x0000000d03037210 */ /* 0x000fe40007ffe0ff */
[----:B------:R-:W-:Y:S01]  /*01b0*/  ISETP.NE.AND.EX P0, PT, RZ, c[0x0][0x264], PT, P0 ;  /* 0x00009900ff007a0c */ /* 0x000fe20003f05300 */
[C---:B0-----:R-:W-:Y:S01]  /*01c0*/  IMAD R9, R17.reuse, c[0x0][0x1e4], R12 ;  /* 0x0000790011097a24 */ /* 0x041fe200078e020c */
[----:B-1----:R-:W-:Y:S01]  /*01d0*/  MOV R10, c[0x0][0x174] ;  /* 0x00005d00000a7a02 */ /* 0x002fe20000000f00 */
[----:B------:R-:W-:-:S03]  /*01e0*/  IMAD.WIDE.U32 R6, R17, c[0x0][0x278], RZ ;  /* 0x00009e0011067a25 */ /* 0x000fc600078e00ff */
[----:B------:R-:W-:Y:S01]  /*01f0*/  IADD3 R5, R5, R9, RZ ;  /* 0x0000000905057210 */ /* 0x000fe20007ffe0ff */
[----:B------:R-:W-:Y:S01]  /*0200*/  IMAD R11, R17, c[0x0][0x27c], R20 ;  /* 0x00009f00110b7a24 */ /* 0x000fe200078e0214 */
[C---:B------:R-:W-:Y:S01]  /*0210*/  SHF.L.U32 R19, R10.reuse, 0x9, RZ ;  /* 0x000000090a137819 */ /* 0x040fe200000006ff */
[----:B------:R-:W-:Y:S01]  /*0220*/  IMAD R13, R15, c[0x0][0x1e8], RZ ;  /* 0x00007a000f0d7a24 */ /* 0x000fe200078e02ff */
[----:B------:R-:W-:Y:S01]  /*0230*/  ISETP.GE.AND P3, PT, R10, 0x1, PT ;  /* 0x000000010a00780c */ /* 0x000fe20003f66270 */
[C---:B------:R-:W-:Y:S01]  /*0240*/  IMAD.WIDE.U32 R2, R0.reuse, c[0x0][0x1d8], R2 ;  /* 0x0000760000027a25 */ /* 0x040fe200078e0002 */
[----:B------:R-:W-:Y:S02]  /*0250*/  IADD3 R7, R7, R11, RZ ;  /* 0x0000000b07077210 */ /* 0x000fe40007ffe0ff */
[----:B------:R-:W-:Y:S01]  /*0260*/  IADD3 R9, R19, -0x200, RZ ;  /* 0xfffffe0013097810 */ /* 0x000fe20007ffe0ff */
[----:B------:R-:W-:Y:S01]  /*0270*/  IMAD R11, R15, c[0x0][0x1d8], RZ ;  /* 0x000076000f0b7a24 */ /* 0x000fe200078e02ff */
[----:B------:R-:W-:Y:S01]  /*0280*/  MOV R20, RZ ;  /* 0x000000ff00147202 */ /* 0x000fe20000000f00 */
[----:B------:R-:W-:Y:S01]  /*0290*/  IMAD.WIDE.U32 R4, R0, c[0x0][0x1e8], R4 ;  /* 0x00007a0000047a25 */ /* 0x000fe200078e0004 */
[----:B------:R-:W-:-:S03]  /*02a0*/  IADD3 R25, P1, R9, R2, RZ ;  /* 0x0000000209197210 */ /* 0x000fc60007f3e0ff */
[----:B------:R-:W-:Y:S01]  /*02b0*/  IMAD R21, R15, c[0x0][0x280], RZ ;  /* 0x0000a0000f157a24 */ /* 0x000fe200078e02ff */
[----:B------:R-:W-:Y:S01]  /*02c0*/  IADD3 R27, P2, R9, R4, RZ ;  /* 0x00000004091b7210 */ /* 0x000fe20007f5e0ff */
[----:B------:R-:W-:-:S03]  /*02d0*/  IMAD.WIDE.U32 R6, R0, c[0x0][0x280], R6 ;  /* 0x0000a00000067a25 */ /* 0x000fc600078e0006 */
[----:B------:R-:W-:Y:S01]  /*02e0*/  LEA R26, P5, R27, c[0x0][0x248], 0x1 ;  /* 0x000092001b1a7a11 */ /* 0x000fe200078a08ff */
[C---:B------:R-:W-:Y:S01]  /*02f0*/  IMAD R8, R0.reuse, c[0x0][0x1dc], R11 ;  /* 0x0000770000087a24 */ /* 0x040fe200078e020b */
[----:B------:R-:W-:Y:S01]  /*0300*/  SHF.R.S32.HI R11, RZ, 0x1f, R9 ;  /* 0x0000001fff0b7819 */ /* 0x000fe20000011409 */
[C---:B------:R-:W-:Y:S01]  /*0310*/  IMAD R13, R0.reuse, c[0x0][0x1ec], R13 ;  /* 0x00007b00000d7a24 */ /* 0x040fe200078e020d */
[----:B------:R-:W-:Y:S01]  /*0320*/  IADD3 R9, P4, R9, R6, RZ ;  /* 0x0000000609097210 */ /* 0x000fe20007f9e0ff */
[----:B------:R-:W-:Y:S01]  /*0330*/  IMAD R21, R0, c[0x0][0x284], R21 ;  /* 0x0000a10000157a24 */ /* 0x000fe200078e0215 */
[C---:B------:R-:W-:Y:S01]  /*0340*/  IADD3.X R2, R11.reuse, R3, R8, P1, !PT ;  /* 0x000000030b027210 */ /* 0x040fe20000ffe408 */
[----:B------:R-:W-:Y:S01]  /*0350*/  HFMA2.MMA R3, -RZ, RZ, 0, 0 ;  /* 0x00000000ff037435 */ /* 0x000fe200000001ff */
        /* <DEDUP_REMOVED lines=9> */
[----:B------:R-:W-:-:S02]  /*03f0*/  LEA.HI.X R27, R27, c[0x0][0x24c], R4, 0x1, P5 ;  /* 0x000093001b1b7a11 */ /* 0x000fc400028f0c04 */
[----:B------:R-:W-:Y:S01]  /*0400*/  CS2R R4, SRZ ;  /* 0x0000000000047805 */ /* 0x000fe2000001ff00 */
[----:B------:R-:W-:Y:S01]  /*0410*/  @P0 IMAD R2, R2, c[0x0][0x174], RZ ;  /* 0x00005d0002020a24 */ /* 0x000fe200078e02ff */
[----:B------:R-:W-:Y:S02]  /*0420*/  @P0 MOV R11, 0x8 ;  /* 0x00000008000b0802 */ /* 0x000fe40000000f00 */
[C---:B------:R-:W-:Y:S01]  /*0430*/  LEA R28, P6, R9.reuse, c[0x0][0x308], 0x1 ;  /* 0x0000c200091c7a11 */ /* 0x040fe200078c08ff */
[----:B------:R-:W-:Y:S01]  /*0440*/  @P0 IMAD R2, R2, c[0x0][0x16c], RZ ;  /* 0x00005b0002020a24 */ /* 0x000fe200078e02ff */
[C---:B------:R-:W-:Y:S02]  /*0450*/  @P1 LEA R3, P4, R0.reuse, c[0x0][0x328], 0x2 ;  /* 0x0000ca0000031a11 */ /* 0x040fe400078810ff */
[----:B------:R-:W-:Y:S02]  /*0460*/  @P2 LEA R4, P5, R0, c[0x0][0x348], 0x2 ;  /* 0x0000d20000042a11 */ /* 0x000fe400078a10ff */
[----:B------:R-:W-:Y:S01]  /*0470*/  LEA.HI.X R29, R9, c[0x0][0x30c], R6, 0x1, P6 ;  /* 0x0000c300091d7a11 */ /* 0x000fe200030f0c06 */
[----:B------:R-:W-:Y:S01]  /*0480*/  @P0 IMAD.WIDE R8, R2, R11, c[0x0][0x260] ;  /* 0x0000980002080625 */ /* 0x000fe200078e020b */
[----:B------:R-:W-:Y:S01]  /*0490*/  MOV R7, RZ ;  /* 0x000000ff00077202 */ /* 0x000fe20000000f00 */
[----:B------:R-:W-:Y:S01]  /*04a0*/  @!P0 CS2R R8, SRZ ;  /* 0x0000000000088805 */ /* 0x000fe2000001ff00 */
[----:B------:R-:W-:-:S02]  /*04b0*/  @P1 LEA.HI.X R7, R0, c[0x0][0x32c], R15, 0x2, P4 ;  /* 0x0000cb0000071a11 */ /* 0x000fc400020f140f */
[----:B------:R-:W-:Y:S02]  /*04c0*/  @P2 LEA.HI.X R5, R0, c[0x0][0x34c], R15, 0x2, P5 ;  /* 0x0000d30000052a11 */ /* 0x000fe400028f140f */
[----:B------:R-:W-:Y:S01]  /*04d0*/  MOV R6, R3 ;  /* 0x0000000300067202 */ /* 0x000fe20000000f00 */
[----:B------:R-:W-:Y:S05]  /*04e0*/  @!P3 BRA `(.L_x_4827) ;  /* 0x00007e100000b947 */ /* 0x000fea0003800000 */
[----:B------:R-:W0:Y:S01]  /*04f0*/  S2R R21, SR_TID.X ;  /* 0x0000000000157919 */ /* 0x000e220000002100 */
[----:B------:R-:W-:Y:S02]  /*0500*/  MOV R20, RZ ;  /* 0x000000ff00147202 */ /* 0x000fe40000000f00 */
[----:B------:R-:W-:Y:S01]  /*0510*/  MOV R30, RZ ;  /* 0x000000ff001e7202 */ /* 0x000fe20000000f00 */
[----:B------:R-:W1:Y:S01]  /*0520*/  S2R R22, SR_LANEID ;  /* 0x0000000000167919 */ /* 0x000e620000000000 */
[----:B------:R-:W-:Y:S02]  /*0530*/  MOV R86, RZ ;  /* 0x000000ff00567202 */ /* 0x000fe40000000f00 */
[----:B0-----:R-:W-:-:S04]  /*0540*/  SHF.L.U32 R32, R21, 0x4, RZ ;  /* 0x0000000415207819 */ /* 0x001fc800000006ff */
[----:B-1----:R-:W-:Y:S02]  /*0550*/  LOP3.LUT R32, R32, 0xfffffe00, RZ, 0xc0, !PT ;  /* 0xfffffe0020207812 */ /* 0x002fe400078ec0ff */
.L_x_4870:
[----:B------:R-:W-:Y:S01]  /*0560*/  IADD3 R23, -R30, c[0x0][0x174], RZ ;  /* 0x00005d001e177a10 */ /* 0x000fe20007ffe1ff */
[----:B------:R-:W-:Y:S01]  /*0570*/  BAR.SYNC.DEFER_BLOCKING 0x0 ;  /* 0x0000000000007b1d */ /* 0x000fe20000010000 */
[----:B------:R-:W-:Y:S02]  /*0580*/  LOP3.LUT R34, R32, 0x1f, R21, 0xf8, !PT ;  /* 0x0000001f20227812 */ /* 0x000fe400078ef815 */
[----:B------:R-:W-:Y:S02]  /*0590*/  LEA R31, R23, 0xfffffe00, 0x9 ;  /* 0xfffffe00171f7811 */ /* 0x000fe400078e48ff */
[----:B------:R-:W-:Y:S01]  /*05a0*/  PRMT R10, RZ, 0x7610, R10 ;  /* 0x00007610ff0a7816 */ /* 0x000fe2000000000a */
[C---:B0-----:R-:W-:Y:S01]  /*05b0*/  IMAD.WIDE R2, R34.reuse, 0x2, R24 ;  /* 0x0000000222027825 */ /* 0x041fe200078e0218 */
[----:B------:R-:W-:Y:S02]  /*05c0*/  IADD3 R85, -R31, c[0x0][0x168], RZ ;  /* 0x00005a001f557a10 */ /* 0x000fe40007ffe1ff */
[----:B------:R-:W-:-:S02]  /*05d0*/  LOP3.LUT R33, R34, 0x20, RZ, 0xfc, !PT ;  /* 0x0000002022217812 */ /* 0x000fc400078efcff */
[C---:B------:R-:W-:Y:S02]  /*05e0*/  ISETP.GE.AND P0, PT, R34.reuse, R85, PT ;  /* 0x000000552200720c */ /* 0x040fe40003f06270 */
[C---:B------:R-:W-:Y:S02]  /*05f0*/  LOP3.LUT R35, R34.reuse, 0x40, RZ, 0xfc, !PT ;  /* 0x0000004022237812 */ /* 0x040fe400078efcff */
[C---:B------:R-:W-:Y:S02]  /*0600*/  LOP3.LUT R36, R34.reuse, 0x60, RZ, 0xfc, !PT ;  /* 0x0000006022247812 */ /* 0x040fe400078efcff */
[C---:B------:R-:W-:Y:S02]  /*0610*/  LOP3.LUT R37, R34.reuse, 0x80, RZ, 0xfc, !PT ;  /* 0x0000008022257812 */ /* 0x040fe400078efcff */
[----:B------:R-:W-:-:S05]  /*0620*/  LOP3.LUT R38, R34, 0xa0, RZ, 0xfc, !PT ;  /* 0x000000a022267812 */ /* 0x000fca00078efcff */
[----:B------:R0:W2:Y:S01]  /*0630*/  @!P0 LDG.E.U16 R10, [R2.64] ;  /* 0x00000006020a8981 */ /* 0x0000a2000c1e1500 */
[-C--:B------:R-:W-:Y:S02]  /*0640*/  ISETP.GE.AND P0, PT, R33, R85.reuse, PT ;  /* 0x000000552100720c */ /* 0x080fe40003f06270 */
[-C--:B------:R-:W-:Y:S02]  /*0650*/  ISETP.GE.AND P1, PT, R35, R85.reuse, PT ;  /* 0x000000552300720c */ /* 0x080fe40003f26270 */
[-C--:B------:R-:W-:Y:S02]  /*0660*/  ISETP.GE.AND P2, PT, R36, R85.reuse, PT ;  /* 0x000000552400720c */ /* 0x080fe40003f46270 */
[-C--:B------:R-:W-:Y:S02]  /*0670*/  ISETP.GE.AND P3, PT, R37, R85.reuse, PT ;  /* 0x000000552500720c */ /* 0x080fe40003f66270 */
[----:B------:R-:W-:Y:S02]  /*0680*/  PRMT R12, RZ, 0x7610, R12 ;  /* 0x00007610ff0c7816 */ /* 0x000fe4000000000c */
[----:B------:R-:W-:-:S02]  /*0690*/  ISETP.GE.AND P4, PT, R38, R85, PT ;  /* 0x000000552600720c */ /* 0x000fc40003f86270 */
[----:B------:R-:W-:Y:S02]  /*06a0*/  LOP3.LUT R39, R34, 0xc0, RZ, 0xfc, !PT ;  /* 0x000000c022277812 */ /* 0x000fe400078efcff */
[----:B------:R-:W-:Y:S01]  /*06b0*/  PRMT R11, RZ, 0x7610, R11 ;  /* 0x00007610ff0b7816 */ /* 0x000fe2000000000b */
[----:B------:R0:W3:Y:S01]  /*06c0*/  @!P0 LDG.E.U16 R12, [R2.64+0x40] ;  /* 0x00004006020c8981 */ /* 0x0000e2000c1e1500 */
[----:B------:R-:W-:Y:S02]  /*06d0*/  PRMT R40, RZ, 0x7610, R40 ;  /* 0x00007610ff287816 */ /* 0x000fe40000000028 */
[----:B------:R-:W-:Y:S02]  /*06e0*/  PRMT R13, RZ, 0x7610, R13 ;  /* 0x00007610ff0d7816 */ /* 0x000fe4000000000d */
[----:B------:R-:W-:Y:S01]  /*06f0*/  ISETP.GE.AND P0, PT, R39, R85, PT ;  /* 0x000000552700720c */ /* 0x000fe20003f06270 */
[----:B------:R0:W4:Y:S01]  /*0700*/  @!P1 LDG.E.U16 R11, [R2.64+0x80] ;  /* 0x00008006020b9981 */ /* 0x000122000c1e1500 */
[----:B------:R-:W-:-:S02]  /*0710*/  PRMT R42, RZ, 0x7610, R42 ;  /* 0x00007610ff2a7816 */ /* 0x000fc4000000002a */
[C---:B------:R-:W-:Y:S01]  /*0720*/  LOP3.LUT R66, R34.reuse, 0xe0, RZ, 0xfc, !PT ;  /* 0x000000e022427812 */ /* 0x040fe200078efcff */
[----:B------:R0:W4:Y:S01]  /*0730*/  @!P2 LDG.E.U16 R40, [R2.64+0xc0] ;  /* 0x0000c0060228a981 */ /* 0x000122000c1e1500 */
[C---:B------:R-:W-:Y:S02]  /*0740*/  LOP3.LUT R67, R34.reuse, 0x100, RZ, 0xfc, !PT ;  /* 0x0000010022437812 */ /* 0x040fe400078efcff */
[C---:B------:R-:W-:Y:S01]  /*0750*/  LOP3.LUT R68, R34.reuse, 0x120, RZ, 0xfc, !PT ;  /* 0x0000012022447812 */ /* 0x040fe200078efcff */
[----:B------:R0:W4:Y:S01]  /*0760*/  @!P3 LDG.E.U16 R13, [R2.64+0x100] ;  /* 0x00010006020db981 */ /* 0x000122000c1e1500 */
[----:B------:R-:W-:Y:S02]  /*0770*/  LOP3.LUT R69, R34, 0x140, RZ, 0xfc, !PT ;  /* 0x0000014022457812 */ /* 0x000fe400078efcff */
[-C--:B------:R-:W-:Y:S01]  /*0780*/  ISETP.GE.AND P1, PT, R66, R85.reuse, PT ;  /* 0x000000554200720c */ /* 0x080fe20003f26270 */
[----:B------:R0:W4:Y:S01]  /*0790*/  @!P4 LDG.E.U16 R42, [R2.64+0x140] ;  /* 0x00014006022ac981 */ /* 0x000122000c1e1500 */
[----:B------:R-:W-:-:S02]  /*07a0*/  ISETP.GE.AND P2, PT, R67, R85, PT ;  /* 0x000000554300720c */ /* 0x000fc40003f46270 */
[-C--:B------:R-:W-:Y:S02]  /*07b0*/  ISETP.GE.AND P3, PT, R68, R85.reuse, PT ;  /* 0x000000554400720c */ /* 0x080fe40003f66270 */
[----:B------:R-:W-:Y:S02]  /*07c0*/  PRMT R45, RZ, 0x7610, R45 ;  /* 0x00007610ff2d7816 */ /* 0x000fe4000000002d */
[----:B------:R-:W-:Y:S02]  /*07d0*/  ISETP.GE.AND P4, PT, R69, R85, PT ;  /* 0x000000554500720c */ /* 0x000fe40003f86270 */
[----:B------:R-:W-:Y:S02]  /*07e0*/  LOP3.LUT R70, R34, 0x160, RZ, 0xfc, !PT ;  /* 0x0000016022467812 */ /* 0x000fe400078efcff */
[----:B------:R-:W-:Y:S01]  /*07f0*/  PRMT R46, RZ, 0x7610, R46 ;  /* 0x00007610ff2e7816 */ /* 0x000fe2000000002e */
[----:B------:R0:W4:Y:S01]  /*0800*/  @!P0 LDG.E.U16 R45, [R2.64+0x180] ;  /* 0x00018006022d8981 */ /* 0x000122000c1e1500 */
[----:B------:R-:W-:-:S02]  /*0810*/  PRMT R47, RZ, 0x7610, R47 ;  /* 0x00007610ff2f7816 */ /* 0x000fc4000000002f */
[----:B------:R-:W-:Y:S02]  /*0820*/  PRMT R48, RZ, 0x7610, R48 ;  /* 0x00007610ff307816 */ /* 0x000fe40000000030 */
[----:B------:R-:W-:Y:S01]  /*0830*/  ISETP.GE.AND P0, PT, R70, R85, PT ;  /* 0x000000554600720c */ /* 0x000fe20003f06270 */
[----:B------:R0:W4:Y:S01]  /*0840*/  @!P1 LDG.E.U16 R46, [R2.64+0x1c0] ;  /* 0x0001c006022e9981 */ /* 0x000122000c1e1500 */
[----:B------:R-:W-:Y:S02]  /*0850*/  PRMT R49, RZ, 0x7610, R49 ;  /* 0x00007610ff317816 */ /* 0x000fe40000000031 */
[C---:B------:R-:W-:Y:S01]  /*0860*/  LOP3.LUT R71, R34.reuse, 0x180, RZ, 0xfc, !PT ;  /* 0x0000018022477812 */ /* 0x040fe200078efcff */
[----:B------:R0:W4:Y:S01]  /*0870*/  @!P2 LDG.E.U16 R47, [R2.64+0x200] ;  /* 0x00020006022fa981 */ /* 0x000122000c1e1500 */
[C---:B------:R-:W-:Y:S02]  /*0880*/  LOP3.LUT R72, R34.reuse, 0x1a0, RZ, 0xfc, !PT ;  /* 0x000001a022487812 */ /* 0x040fe400078efcff */
[C---:B------:R-:W-:Y:S01]  /*0890*/  LOP3.LUT R73, R34.reuse, 0x1c0, RZ, 0xfc, !PT ;  /* 0x000001c022497812 */ /* 0x040fe200078efcff */
[----:B------:R0:W4:Y:S01]  /*08a0*/  @!P3 LDG.E.U16 R48, [R2.64+0x240] ;  /* 0x000240060230b981 */ /* 0x000122000c1e1500 */
[----:B------:R-:W-:-:S02]  /*08b0*/  LOP3.LUT R74, R34, 0x1e0, RZ, 0xfc, !PT ;  /* 0x000001e0224a7812 */ /* 0x000fc400078efcff */
[-C--:B------:R-:W-:Y:S01]  /*08c0*/  ISETP.GE.AND P1, PT, R71, R85.reuse, PT ;  /* 0x000000554700720c */ /* 0x080fe20003f26270 */
[----:B------:R0:W4:Y:S01]  /*08d0*/  @!P4 LDG.E.U16 R49, [R2.64+0x280] ;  /* 0x000280060231c981 */ /* 0x000122000c1e1500 */
[-C--:B------:R-:W-:Y:S02]  /*08e0*/  ISETP.GE.AND P2, PT, R72, R85.reuse, PT ;  /* 0x000000554800720c */ /* 0x080fe40003f46270 */
[-C--:B------:R-:W-:Y:S02]  /*08f0*/  ISETP.GE.AND P3, PT, R73, R85.reuse, PT ;  /* 0x000000554900720c */ /* 0x080fe40003f66270 */
[----:B------:R-:W-:Y:S02]  /*0900*/  PRMT R50, RZ, 0x7610, R50 ;  /* 0x00007610ff327816 */ /* 0x000fe40000000032 */
[----:B------:R-:W-:Y:S02]  /*0910*/  ISETP.GE.AND P4, PT, R74, R85, PT ;  /* 0x000000554a00720c */ /* 0x000fe40003f86270 */
        /* <DEDUP_REMOVED lines=8> */
[----:B------:R0:W4:Y:S01]  /*09a0*/  @!P4 LDG.E.U16 R54, [R2.64+0x3c0] ;  /* 0x0003c0060236c981 */ /* 0x000122000c1e1500 */
[----:B------:R-:W-:-:S02]  /*09b0*/  ISETP.GE.AND P2, PT, R35, R85, PT ;  /* 0x000000552300720c */ /* 0x000fc40003f46270 */
[C---:B------:R-:W-:Y:S02]  /*09c0*/  IADD3 R35, R22.reuse, 0x20, RZ ;  /* 0x0000002016237810 */ /* 0x040fe40007ffe0ff */
[----:B------:R-:W-:Y:S02]  /*09d0*/  ISETP.GE.AND P0, PT, R37, R85, PT ;  /* 0x000000552500720c */ /* 0x000fe40003f06270 */
[C---:B------:R-:W-:Y:S02]  /*09e0*/  IADD3 R37, R22.reuse, 0x60, RZ ;  /* 0x0000006016257810 */ /* 0x040fe40007ffe0ff */
[C---:B0-----:R-:W-:Y:S02]  /*09f0*/  IADD3 R3, R22.reuse, 0x40, RZ ;  /* 0x0000004016037810 */ /* 0x041fe40007ffe0ff */
[-C--:B------:R-:W-:Y:S02]  /*0a00*/  LEA.HI.SX32 R41, R22, R22.reuse, 0x1b ;  /* 0x0000001616297211 */ /* 0x080fe400078fdaff */
[----:B------:R-:W-:-:S02]  /*0a10*/  LEA.HI.SX32 R3, R3, R22, 0x1b ;  /* 0x0000001603037211 */ /* 0x000fc400078fdaff */
[-C--:B------:R-:W-:Y:S02]  /*0a20*/  LEA.HI.SX32 R35, R35, R22.reuse, 0x1b ;  /* 0x0000001623237211 */ /* 0x080fe400078fdaff */
[-C--:B------:R-:W-:Y:S02]  /*0a30*/  ISETP.GE.AND P3, PT, R33, R85.reuse, PT ;  /* 0x000000552100720c */ /* 0x080fe40003f66270 */
[-C--:B------:R-:W-:Y:S02]  /*0a40*/  ISETP.GE.AND P1, PT, R36, R85.reuse, PT ;  /* 0x000000552400720c */ /* 0x080fe40003f26270 */
[----:B------:R-:W-:Y:S02]  /*0a50*/  ISETP.GE.AND P5, PT, R39, R85, PT ;  /* 0x000000552700720c */ /* 0x000fe40003fa6270 */
[----:B------:R-:W-:Y:S02]  /*0a60*/  LEA.HI.SX32 R37, R37, R22, 0x1b ;  /* 0x0000001625257211 */ /* 0x000fe400078fdaff */
[----:B------:R-:W-:-:S02]  /*0a70*/  SHF.L.U32 R33, R41, 0x1, RZ ;  /* 0x0000000129217819 */ /* 0x000fc400000006ff */
[C---:B------:R-:W-:Y:S02]  /*0a80*/  IADD3 R39, R22.reuse, 0x80, RZ ;  /* 0x0000008016277810 */ /* 0x040fe40007ffe0ff */
[----:B------:R-:W-:Y:S02]  /*0a90*/  SHF.L.U32 R36, R3, 0x1, RZ ;  /* 0x0000000103247819 */ /* 0x000fe400000006ff */
[C---:B------:R-:W-:Y:S02]  /*0aa0*/  IADD3 R41, R22.reuse, 0xa0, RZ ;  /* 0x000000a016297810 */ /* 0x040fe40007ffe0ff */
[----:B------:R-:W-:Y:S02]  /*0ab0*/  SHF.L.U32 R35, R35, 0x1, RZ ;  /* 0x0000000123237819 */ /* 0x000fe400000006ff */
[----:B------:R-:W-:Y:S02]  /*0ac0*/  IADD3 R3, R22, 0xc0, RZ ;  /* 0x000000c016037810 */ /* 0x000fe40007ffe0ff */
[----:B------:R-:W-:-:S02]  /*0ad0*/  ISETP.GE.AND P6, PT, R38, R85, PT ;  /* 0x000000552600720c */ /* 0x000fc40003fc6270 */
[----:B------:R-:W-:Y:S02]  /*0ae0*/  SHF.L.U32 R37, R37, 0x1, RZ ;  /* 0x0000000125257819 */ /* 0x000fe400000006ff */
[-C--:B------:R-:W-:Y:S02]  /*0af0*/  LEA.HI.SX32 R38, R39, R22.reuse, 0x1b ;  /* 0x0000001627267211 */ /* 0x080fe400078fdaff */
[-C--:B------:R-:W-:Y:S02]  /*0b00*/  LEA.HI.SX32 R39, R41, R22.reuse, 0x1b ;  /* 0x0000001629277211 */ /* 0x080fe400078fdaff */
[----:B------:R-:W-:Y:S02]  /*0b10*/  LEA.HI.SX32 R3, R3, R22, 0x1b ;  /* 0x0000001603037211 */ /* 0x000fe400078fdaff */
[C---:B------:R-:W-:Y:S02]  /*0b20*/  IADD3 R41, R22.reuse, 0xe0, RZ ;  /* 0x000000e016297810 */ /* 0x040fe40007ffe0ff */
[----:B------:R-:W-:-:S02]  /*0b30*/  IADD3 R43, R22, 0x100, RZ ;  /* 0x00000100162b7810 */ /* 0x000fc40007ffe0ff */
[----:B------:R-:W-:Y:S02]  /*0b40*/  SHF.L.U32 R38, R38, 0x1, RZ ;  /* 0x0000000126267819 */ /* 0x000fe400000006ff */
[C---:B------:R-:W-:Y:S02]  /*0b50*/  IADD3 R55, R22.reuse, 0x120, RZ ;  /* 0x0000012016377810 */ /* 0x040fe40007ffe0ff */
[----:B------:R-:W-:Y:S02]  /*0b60*/  SHF.L.U32 R39, R39, 0x1, RZ ;  /* 0x0000000127277819 */ /* 0x000fe400000006ff */
[----:B------:R-:W-:Y:S02]  /*0b70*/  IADD3 R57, R22, 0x140, RZ ;  /* 0x0000014016397810 */ /* 0x000fe40007ffe0ff */
[-C--:B------:R-:W-:Y:S02]  /*0b80*/  LEA.HI.SX32 R41, R41, R22.reuse, 0x1b ;  /* 0x0000001629297211 */ /* 0x080fe400078fdaff */
[----:B------:R-:W-:-:S02]  /*0b90*/  LEA.HI.SX32 R43, R43, R22, 0x1b ;  /* 0x000000162b2b7211 */ /* 0x000fc400078fdaff */
[-C--:B------:R-:W-:Y:S02]  /*0ba0*/  LEA.HI.SX32 R55, R55, R22.reuse, 0x1b ;  /* 0x0000001637377211 */ /* 0x080fe400078fdaff */
[----:B------:R-:W-:Y:S02]  /*0bb0*/  LEA.HI.SX32 R44, R57, R22, 0x1b ;  /* 0x00000016392c7211 */ /* 0x000fe400078fdaff */
[----:B------:R-:W-:Y:S02]  /*0bc0*/  SHF.L.U32 R41, R41, 0x1, RZ ;  /* 0x0000000129297819 */ /* 0x000fe400000006ff */
[----:B------:R-:W-:Y:S02]  /*0bd0*/  SHF.L.U32 R44, R44, 0x1, RZ ;  /* 0x000000012c2c7819 */ /* 0x000fe400000006ff */
[C---:B------:R-:W-:Y:S02]  /*0be0*/  IADD3 R57, R22.reuse, 0x1e0, RZ ;  /* 0x000001e016397810 */ /* 0x040fe40007ffe0ff */
[----:B------:R-:W-:-:S02]  /*0bf0*/  SHF.L.U32 R2, R22, 0x4, RZ ;  /* 0x0000000416027819 */ /* 0x000fc400000006ff */
[----:B------:R-:W-:Y:S02]  /*0c00*/  LEA.HI.SX32 R57, R57, R22, 0x1b ;  /* 0x0000001639397211 */ /* 0x000fe400078fdaff */
[----:B------:R-:W-:Y:S02]  /*0c10*/  P2R R92, PR, RZ, 0x1 ;  /* 0x00000001ff5c7803 */ /* 0x000fe40000000000 */
[----:B------:R-:W-:Y:S02]  /*0c20*/  PRMT R80, RZ, 0x7610, R80 ;  /* 0x00007610ff507816 */ /* 0x000fe40000000050 */
[----:B------:R-:W-:Y:S02]  /*0c30*/  ISETP.GE.AND P4, PT, R34, R85, PT ;  /* 0x000000552200720c */ /* 0x000fe40003f86270 */
[----:B------:R-:W-:Y:S02]  /*0c40*/  PRMT R77, RZ, 0x7610, R77 ;  /* 0x00007610ff4d7816 */ /* 0x000fe4000000004d */
[----:B------:R-:W-:-:S02]  /*0c50*/  PRMT R76, RZ, 0x7610, R76 ;  /* 0x00007610ff4c7816 */ /* 0x000fc4000000004c */
[----:B------:R-:W-:Y:S02]  /*0c60*/  PRMT R75, RZ, 0x7610, R75 ;  /* 0x00007610ff4b7816 */ /* 0x000fe4000000004b */
[----:B------:R-:W-:Y:S02]  /*0c70*/  PRMT R78, RZ, 0x7610, R78 ;  /* 0x00007610ff4e7816 */ /* 0x000fe4000000004e */
[----:B------:R-:W-:Y:S02]  /*0c80*/  P2R R91, PR, RZ, 0x2 ;  /* 0x00000002ff5b7803 */ /* 0x000fe40000000000 */
[----:B------:R-:W-:Y:S02]  /*0c90*/  P2R R89, PR, RZ, 0x4 ;  /* 0x00000004ff597803 */ /* 0x000fe40000000000 */
[----:B------:R-:W-:Y:S02]  /*0ca0*/  P2R R87, PR, RZ, 0x8 ;  /* 0x00000008ff577803 */ /* 0x000fe40000000000 */
[----:B------:R-:W-:-:S02]  /*0cb0*/  P2R R94, PR, RZ, 0x20 ;  /* 0x00000020ff5e7803 */ /* 0x000fc40000000000 */
[----:B------:R-:W-:Y:S02]  /*0cc0*/  P2R R93, PR, RZ, 0x40 ;  /* 0x00000040ff5d7803 */ /* 0x000fe40000000000 */
[----:B------:R-:W-:Y:S02]  /*0cd0*/  PRMT R82, RZ, 0x7610, R82 ;  /* 0x00007610ff527816 */ /* 0x000fe40000000052 */
[----:B------:R-:W-:Y:S02]  /*0ce0*/  PRMT R79, RZ, 0x7610, R79 ;  /* 0x00007610ff4f7816 */ /* 0x000fe4000000004f */
[----:B------:R-:W-:Y:S02]  /*0cf0*/  PRMT R84, RZ, 0x7610, R84 ;  /* 0x00007610ff547816 */ /* 0x000fe40000000054 */
[----:B------:R-:W-:Y:S02]  /*0d00*/  PRMT R81, RZ, 0x7610, R81 ;  /* 0x00007610ff517816 */ /* 0x000fe40000000051 */
[----:B------:R-:W-:-:S02]  /*0d10*/  PRMT R88, RZ, 0x7610, R88 ;  /* 0x00007610ff587816 */ /* 0x000fc40000000058 */
[----:B------:R-:W-:Y:S01]  /*0d20*/  PRMT R83, RZ, 0x7610, R83 ;  /* 0x00007610ff537816 */ /* 0x000fe20000000053 */
[----:B--2---:R-:W-:Y:S04]  /*0d30*/  STS.U16 [R33], R10 ;  /* 0x0000000a21007388 */ /* 0x004fe80000000400 */
[----:B---3--:R-:W-:Y:S04]  /*0d40*/  STS.U16 [R35+0x40], R12 ;  /* 0x0000400c23007388 */ /* 0x008fe80000000400 */
[----:B----4-:R-:W-:Y:S04]  /*0d50*/  STS.U16 [R36+0x80], R11 ;  /* 0x0000800b24007388 */ /* 0x010fe80000000400 */
[----:B------:R0:W-:Y:S04]  /*0d60*/  STS.U16 [R37+0xc0], R40 ;  /* 0x0000c02825007388 */ /* 0x0001e80000000400 */
[----:B------:R1:W-:Y:S01]  /*0d70*/  STS.U16 [R38+0x100], R13 ;  /* 0x0001000d26007388 */ /* 0x0003e20000000400 */
[----:B0-----:R-:W-:-:S02]  /*0d80*/  SHF.L.U32 R40, R3, 0x1, RZ ;  /* 0x0000000103287819 */ /* 0x001fc400000006ff */
[C---:B------:R-:W-:Y:S01]  /*0d90*/  IADD3 R3, R22.reuse, 0x160, RZ ;  /* 0x0000016016037810 */ /* 0x040fe20007ffe0ff */
[----:B------:R0:W-:Y:S01]  /*0da0*/  STS.U16 [R39+0x140], R42 ;  /* 0x0001402a27007388 */ /* 0x0001e20000000400 */
[C---:B------:R-:W-:Y:S02]  /*0db0*/  IADD3 R11, R22.reuse, 0x180, RZ ;  /* 0x00000180160b7810 */ /* 0x040fe40007ffe0ff */
[----:B------:R-:W-:Y:S02]  /*0dc0*/  LEA.HI.SX32 R3, R3, R22, 0x1b ;  /* 0x0000001603037211 */ /* 0x000fe400078fdaff */
[----:B-1----:R-:W-:Y:S01]  /*0dd0*/  IADD3 R13, R22, 0x1a0, RZ ;  /* 0x000001a0160d7810 */ /* 0x002fe20007ffe0ff */
[----:B------:R1:W-:Y:S01]  /*0de0*/  STS.U16 [R40+0x180], R45 ;  /* 0x0001802d28007388 */ /* 0x0003e20000000400 */
[----:B0-----:R-:W-:Y:S02]  /*0df0*/  SHF.L.U32 R42, R43, 0x1, RZ ;  /* 0x000000012b2a7819 */ /* 0x001fe400000006ff */
[----:B------:R-:W-:-:S02]  /*0e00*/  SHF.L.U32 R43, R55, 0x1, RZ ;  /* 0x00000001372b7819 */ /* 0x000fc400000006ff */
[----:B------:R-:W-:Y:S01]  /*0e10*/  IADD3 R55, R22, 0x1c0, RZ ;  /* 0x000001c016377810 */ /* 0x000fe20007ffe0ff */
[----:B------:R0:W-:Y:S01]  /*0e20*/  STS.U16 [R41+0x1c0], R46 ;  /* 0x0001c02e29007388 */ /* 0x0001e20000000400 */
[-C--:B------:R-:W-:Y:S02]  /*0e30*/  LEA.HI.SX32 R11, R11, R22.reuse, 0x1b ;  /* 0x000000160b0b7211 */ /* 0x080fe400078fdaff */
[----:B-1----:R-:W-:Y:S01]  /*0e40*/  SHF.L.U32 R45, R3, 0x1, RZ ;  /* 0x00000001032d7819 */ /* 0x002fe200000006ff */
[----:B------:R1:W-:Y:S01]  /*0e50*/  STS.U16 [R42+0x200], R47 ;  /* 0x0002002f2a007388 */ /* 0x0003e20000000400 */
[-C--:B------:R-:W-:Y:S02]  /*0e60*/  LEA.HI.SX32 R13, R13, R22.reuse, 0x1b ;  /* 0x000000160d0d7211 */ /* 0x080fe400078fdaff */
[----:B------:R-:W-:Y:S01]  /*0e70*/  LEA.HI.SX32 R55, R55, R22, 0x1b ;  /* 0x0000001637377211 */ /* 0x000fe200078fdaff */
[----:B------:R2:W-:Y:S01]  /*0e80*/  STS.U16 [R43+0x240], R48 ;  /* 0x000240302b007388 */ /* 0x0005e20000000400 */
[----:B0-----:R-:W-:-:S03]  /*0e90*/  SHF.L.U32 R46, R11, 0x1, RZ ;  /* 0x000000010b2e7819 */ /* 0x001fc600000006ff */
[----:B------:R0:W-:Y:S01]  /*0ea0*/  STS.U16 [R44+0x280], R49 ;  /* 0x000280312c007388 */ /* 0x0001e20000000400 */
[----:B-1----:R-:W-:Y:S02]  /*0eb0*/  SHF.L.U32 R47, R13, 0x1, RZ ;  /* 0x000000010d2f7819 */ /* 0x002fe400000006ff */
[----:B--2---:R-:W-:Y:S01]  /*0ec0*/  SHF.L.U32 R48, R55, 0x1, RZ ;  /* 0x0000000137307819 */ /* 0x004fe200000006ff */
[----:B------:R1:W-:Y:S01]  /*0ed0*/  STS.U16 [R45+0x2c0], R50 ;  /* 0x0002c0322d007388 */ /* 0x0003e20000000400 */
[----:B0-----:R-:W-:-:S03]  /*0ee0*/  SHF.L.U32 R49, R57, 0x1, RZ ;  /* 0x0000000139317819 */ /* 0x001fc600000006ff */
[----:B------:R-:W-:Y:S01]  /*0ef0*/  STS.U16 [R46+0x300], R51 ;  /* 0x000300332e007388 */ /* 0x000fe20000000400 */
[----:B-1----:R-:W-:-:S03]  /*0f00*/  LEA.HI.SX32 R50, R2, R2, 0x1b ;  /* 0x0000000202327211 */ /* 0x002fc600078fdaff */
[----:B------:R-:W-:Y:S01]  /*0f10*/  STS.U16 [R47+0x340], R52 ;  /* 0x000340342f007388 */ /* 0x000fe20000000400 */
[----:B------:R-:W-:-:S03]  /*0f20*/  SHF.L.U32 R50, R50, 0x1, RZ ;  /* 0x0000000132327819 */ /* 0x000fc600000006ff */
[----:B------:R-:W-:Y:S04]  /*0f30*/  STS.U16 [R48+0x380], R53 ;  /* 0x0003803530007388 */ /* 0x000fe80000000400 */
[----:B------:R-:W-:Y:S01]  /*0f40*/  STS.U16 [R49+0x3c0], R54 ;  /* 0x0003c03631007388 */ /* 0x000fe20000000400 */
[----:B------:R-:W-:-:S06]  /*0f50*/  NOP ;  /* 0x0000000000007918 */ /* 0x000fcc0000000000 */
[----:B------:R-:W-:Y:S04]  /*0f60*/  LDS.U16 R192, [R50] ;  /* 0x0000000032c07984 */ /* 0x000fe80000000400 */
[----:B------:R-:W0:Y:S04]  /*0f70*/  LDS.U16 R51, [R50+0x2] ;  /* 0x0000020032337984 */ /* 0x000e280000000400 */
[----:B------:R-:W-:Y:S04]  /*0f80*/  LDS.U16 R52, [R50+0x4] ;  /* 0x0000040032347984 */ /* 0x000fe80000000400 */
[----:B------:R-:W-:Y:S04]  /*0f90*/  LDS.U16 R53, [R50+0x6] ;  /* 0x0000060032357984 */ /* 0x000fe80000000400 */
[----:B------:R-:W-:Y:S04]  /*0fa0*/  LDS.U16 R54, [R50+0x8] ;  /* 0x0000080032367984 */ /* 0x000fe80000000400 */
        /* <DEDUP_REMOVED lines=11> */
[----:B------:R-:W-:Y:S01]  /*1060*/  PRMT R13, RZ, 0x7610, R13 ;  /* 0x00007610ff0d7816 */ /* 0x000fe2000000000d */
[----:B------:R-:W-:-:S02]  /*1070*/  IMAD.WIDE R2, R34, 0x2, R26 ;  /* 0x0000000222027825 */ /* 0x000fc400078e021a */
[----:B------:R-:W-:Y:S06]  /*1080*/  BAR.SYNC.DEFER_BLOCKING 0x0 ;  /* 0x0000000000007b1d */ /* 0x000fec0000010000 */
[----:B------:R-:W2:Y:S01]  /*1090*/  @!P0 LDG.E.U16 R13, [R2.64+0x100] ;  /* 0x00010006020d8981 */ /* 0x000ea2000c1e1500 */
[----:B------:R-:W-:Y:S02]  /*10a0*/  ISETP.GE.AND P0, PT, R66, R85, PT ;  /* 0x000000554200720c */ /* 0x000fe40003f06270 */
[----:B------:R-:W-:Y:S01]  /*10b0*/  PRMT R11, RZ, 0x7610, R11 ;  /* 0x00007610ff0b7816 */ /* 0x000fe2000000000b */
[----:B------:R-:W3:Y:S01]  /*10c0*/  @!P1 LDG.E.U16 R76, [R2.64+0xc0] ;  /* 0x0000c006024c9981 */ /* 0x000ee2000c1e1500 */
[----:B------:R-:W-:-:S02]  /*10d0*/  P2R R66, PR, RZ, 0x1 ;  /* 0x00000001ff427803 */ /* 0x000fc40000000000 */
[----:B------:R-:W-:Y:S01]  /*10e0*/  PRMT R12, RZ, 0x7610, R12 ;  /* 0x00007610ff0c7816 */ /* 0x000fe2000000000c */
[----:B------:R-:W4:Y:S01]  /*10f0*/  @!P5 LDG.E.U16 R75, [R2.64+0x180] ;  /* 0x00018006024bd981 */ /* 0x000f22000c1e1500 */
[----:B------:R-:W-:-:S03]  /*1100*/  PRMT R10, RZ, 0x7610, R10 ;  /* 0x00007610ff0a7816 */ /* 0x000fc6000000000a */
[----:B------:R-:W2:Y:S04]  /*1110*/  @!P6 LDG.E.U16 R78, [R2.64+0x140] ;  /* 0x00014006024ee981 */ /* 0x000ea8000c1e1500 */
[----:B------:R-:W2:Y:S01]  /*1120*/  @!P0 LDG.E.U16 R80, [R2.64+0x1c0] ;  /* 0x0001c00602508981 */ /* 0x000ea2000c1e1500 */
[-C--:B------:R-:W-:Y:S02]  /*1130*/  ISETP.GE.AND P0, PT, R67, R85.reuse, PT ;  /* 0x000000554300720c */ /* 0x080fe40003f06270 */
[-C--:B------:R-:W-:Y:S01]  /*1140*/  ISETP.GE.AND P1, PT, R69, R85.reuse, PT ;  /* 0x000000554500720c */ /* 0x080fe20003f26270 */
[----:B------:R-:W2:Y:S01]  /*1150*/  @!P2 LDG.E.U16 R11, [R2.64+0x80] ;  /* 0x00008006020ba981 */ /* 0x000ea2000c1e1500 */
[----:B------:R-:W-:Y:S02]  /*1160*/  P2R R67, PR, RZ, 0x1 ;  /* 0x00000001ff437803 */ /* 0x000fe40000000000 */
[-C--:B------:R-:W-:Y:S01]  /*1170*/  ISETP.GE.AND P2, PT, R70, R85.reuse, PT ;  /* 0x000000554600720c */ /* 0x080fe20003f46270 */
[----:B------:R-:W2:Y:S01]  /*1180*/  @!P3 LDG.E.U16 R12, [R2.64+0x40] ;  /* 0x00004006020cb981 */ /* 0x000ea2000c1e1500 */
[----:B------:R-:W-:-:S03]  /*1190*/  ISETP.GE.AND P3, PT, R71, R85, PT ;  /* 0x000000554700720c */ /* 0x000fc60003f66270 */
[----:B------:R-:W2:Y:S04]  /*11a0*/  @!P4 LDG.E.U16 R10, [R2.64] ;  /* 0x00000006020ac981 */ /* 0x000ea8000c1e1500 */
[----:B------:R-:W3:Y:S01]  /*11b0*/  @!P0 LDG.E.U16 R77, [R2.64+0x200] ;  /* 0x00020006024d8981 */ /* 0x000ee2000c1e1500 */
[-C--:B------:R-:W-:Y:S02]  /*11c0*/  ISETP.GE.AND P0, PT, R68, R85.reuse, PT ;  /* 0x000000554400720c */ /* 0x080fe40003f06270 */
[-C--:B------:R-:W-:Y:S01]  /*11d0*/  ISETP.GE.AND P4, PT, R72, R85.reuse, PT ;  /* 0x000000554800720c */ /* 0x080fe20003f86270 */
[----:B------:R-:W3:Y:S01]  /*11e0*/  @!P1 LDG.E.U16 R79, [R2.64+0x280] ;  /* 0x00028006024f9981 */ /* 0x000ee2000c1e1500 */
[-C--:B------:R-:W-:Y:S02]  /*11f0*/  ISETP.GE.AND P5, PT, R73, R85.reuse, PT ;  /* 0x000000554900720c */ /* 0x080fe40003fa6270 */
[----:B------:R-:W-:Y:S01]  /*1200*/  ISETP.GE.AND P6, PT, R74, R85, PT ;  /* 0x000000554a00720c */ /* 0x000fe20003fc6270 */
[----:B------:R-:W3:Y:S01]  /*1210*/  @!P2 LDG.E.U16 R84, [R2.64+0x2c0] ;  /* 0x0002c0060254a981 */ /* 0x000ee2000c1e1500 */
[----:B------:R-:W-:-:S03]  /*1220*/  PRMT R90, RZ, 0x7610, R90 ;  /* 0x00007610ff5a7816 */ /* 0x000fc6000000005a */
        /* <DEDUP_REMOVED lines=22> */
[C---:B------:R-:W-:Y:S01]  /*1390*/  ISETP.GE.AND P0, PT, R34.reuse, R85, PT ;  /* 0x000000552200720c */ /* 0x040fe20003f06270 */
[----:B------:R-:W-:Y:S01]  /*13a0*/  IMAD.WIDE R66, R34, 0x2, R28 ;  /* 0x0000000222427825 */ /* 0x000fe200078e021c */
        /* <DEDUP_REMOVED lines=12> */
[----:B------:R-:W-:Y:S04]  /*1470*/  STS.U16 [R36+0x80], R11 ;  /* 0x0000800b24007388 */ /* 0x000fe80000000400 */
[----:B---3--:R-:W-:Y:S04]  /*1480*/  STS.U16 [R37+0xc0], R76 ;  /* 0x0000c04c25007388 */ /* 0x008fe80000000400 */
[----:B------:R-:W-:Y:S04]  /*1490*/  STS.U16 [R38+0x100], R13 ;  /* 0x0001000d26007388 */ /* 0x000fe80000000400 */
[----:B------:R-:W-:Y:S04]  /*14a0*/  STS.U16 [R39+0x140], R78 ;  /* 0x0001404e27007388 */ /* 0x000fe80000000400 */
[----:B----4-:R2:W-:Y:S04]  /*14b0*/  STS.U16 [R40+0x180], R75 ;  /* 0x0001804b28007388 */ /* 0x0105e80000000400 */
        /* <DEDUP_REMOVED lines=27> */
[----:B------:R-:W4:Y:S01]  /*1670*/  @!P0 LDG.E.U16 R92, [R66.64] ;  /* 0x00000006425c8981 */ /* 0x000f22000c1e1500 */
[----:B------:R-:W-:-:S02]  /*1680*/  ISETP.NE.AND P0, PT, R87, RZ, PT ;  /* 0x000000ff5700720c */ /* 0x000fc40003f05270 */
[----:B--2---:R-:W-:Y:S01]  /*1690*/  PRMT R75, RZ, 0x7610, R75 ;  /* 0x00007610ff4b7816 */ /* 0x004fe2000000004b */
[----:B------:R-:W2:Y:S01]  /*16a0*/  @!P2 LDG.E.U16 R104, [R66.64+0x2c0] ;  /* 0x0002c0064268a981 */ /* 0x000ea2000c1e1500 */
[----:B---3--:R-:W-:Y:S02]  /*16b0*/  PRMT R77, RZ, 0x7610, R77 ;  /* 0x00007610ff4d7816 */ /* 0x008fe4000000004d */
[----:B------:R-:W-:Y:S01]  /*16c0*/  PRMT R79, RZ, 0x7610, R79 ;  /* 0x00007610ff4f7816 */ /* 0x000fe2000000004f */
[----:B------:R-:W3:Y:S01]  /*16d0*/  @!P4 LDG.E.U16 R106, [R66.64+0x340] ;  /* 0x00034006426ac981 */ /* 0x000ee2000c1e1500 */
[----:B0-----:R-:W-:-:S03]  /*16e0*/  PRMT R81, RZ, 0x7610, R81 ;  /* 0x00007610ff517816 */ /* 0x001fc60000000051 */
[----:B------:R-:W2:Y:S04]  /*16f0*/  @!P1 LDG.E.U16 R77, [R66.64+0x280] ;  /* 0x00028006424d9981 */ /* 0x000ea8000c1e1500 */
[----:B------:R-:W2:Y:S01]  /*1700*/  @!P0 LDG.E.U16 R94, [R66.64+0x40] ;  /* 0x00004006425e8981 */ /* 0x000ea2000c1e1500 */
[----:B------:R-:W-:-:S03]  /*1710*/  ISETP.NE.AND P0, PT, R91, RZ, PT ;  /* 0x000000ff5b00720c */ /* 0x000fc60003f05270 */
[----:B------:R-:W3:Y:S04]  /*1720*/  @!P3 LDG.E.U16 R79, [R66.64+0x300] ;  /* 0x00030006424fb981 */ /* 0x000ee8000c1e1500 */
[----:B------:R-:W3:Y:S04]  /*1730*/  @!P5 LDG.E.U16 R81, [R66.64+0x380] ;  /* 0x000380064251d981 */ /* 0x000ee8000c1e1500 */
[----:B------:R-:W3:Y:S04]  /*1740*/  @!P6 LDG.E.U16 R108, [R66.64+0x3c0] ;  /* 0x0003c006426ce981 */ /* 0x000ee8000c1e1500 */
[----:B------:R-:W3:Y:S01]  /*1750*/  @!P0 LDG.E.U16 R69, [R66.64+0x80] ;  /* 0x0000800642458981 */ /* 0x000ee2000c1e1500 */
[----:B------:R-:W-:-:S13]  /*1760*/  ISETP.NE.AND P0, PT, R93, RZ, PT ;  /* 0x000000ff5d00720c */ /* 0x000fda0003f05270 */
[----:B------:R-:W3:Y:S01]  /*1770*/  @!P0 LDG.E.U16 R96, [R66.64+0xc0] ;  /* 0x0000c00642608981 */ /* 0x000ee2000c1e1500 */
[----:B------:R-:W-:-:S13]  /*1780*/  ISETP.NE.AND P0, PT, R95, RZ, PT ;  /* 0x000000ff5f00720c */ /* 0x000fda0003f05270 */
[----:B------:R-:W3:Y:S01]  /*1790*/  @!P0 LDG.E.U16 R71, [R66.64+0x100] ;  /* 0x0001000642478981 */ /* 0x000ee2000c1e1500 */
[----:B------:R-:W-:-:S13]  /*17a0*/  ISETP.NE.AND P0, PT, R97, RZ, PT ;  /* 0x000000ff6100720c */ /* 0x000fda0003f05270 */
[----:B------:R-:W3:Y:S01]  /*17b0*/  @!P0 LDG.E.U16 R98, [R66.64+0x140] ;  /* 0x0001400642628981 */ /* 0x000ee2000c1e1500 */
[----:B------:R-:W-:-:S13]  /*17c0*/  ISETP.NE.AND P0, PT, R99, RZ, PT ;  /* 0x000000ff6300720c */ /* 0x000fda0003f05270 */
[----:B------:R-:W3:Y:S01]  /*17d0*/  @!P0 LDG.E.U16 R73, [R66.64+0x180] ;  /* 0x0001800642498981 */ /* 0x000ee2000c1e1500 */
[----:B------:R-:W-:Y:S02]  /*17e0*/  ISETP.NE.AND P0, PT, R100, RZ, PT ;  /* 0x000000ff6400720c */ /* 0x000fe40003f05270 */
[----:B------:R-:W-:-:S11]  /*17f0*/  PRMT R100, RZ, 0x7610, R100 ;  /* 0x00007610ff647816 */ /* 0x000fd60000000064 */
[----:B------:R-:W3:Y:S01]  /*1800*/  @!P0 LDG.E.U16 R100, [R66.64+0x1c0] ;  /* 0x0001c00642648981 */ /* 0x000ee2000c1e1500 */
[----:B------:R-:W-:-:S13]  /*1810*/  ISETP.NE.AND P0, PT, R101, RZ, PT ;  /* 0x000000ff6500720c */ /* 0x000fda0003f05270 */
[----:B------:R-:W3:Y:S01]  /*1820*/  @!P0 LDG.E.U16 R75, [R66.64+0x200] ;  /* 0x00020006424b8981 */ /* 0x000ee2000c1e1500 */
[----:B------:R-:W-:Y:S02]  /*1830*/  ISETP.NE.AND P0, PT, R102, RZ, PT ;  /* 0x000000ff6600720c */ /* 0x000fe40003f05270 */
[----:B------:R-:W-:-:S11]  /*1840*/  PRMT R102, RZ, 0x7610, R102 ;  /* 0x00007610ff667816 */ /* 0x000fd60000000066 */
[----:B------:R-:W3:Y:S01]  /*1850*/  @!P0 LDG.E.U16 R102, [R66.64+0x240] ;  /* 0x0002400642668981 */ /* 0x000ee2000c1e1500 */
[----:B------:R-:W-:Y:S02]  /*1860*/  HADD2.F32 R83, -RZ, R51.H0_H0 ;  /* 0x20000033ff537230 */ /* 0x000fe40000004100 */
[----:B-1----:R-:W-:Y:S02]  /*1870*/  HADD2.F32 R85, -RZ, R55.H0_H0 ;  /* 0x20000037ff557230 */ /* 0x002fe40000004100 */
[----:B------:R-:W-:Y:S02]  /*1880*/  HADD2.F32 R99, -RZ, R68.H0_H0 ;  /* 0x20000044ff637230 */ /* 0x000fe40000004100 */
[----:B------:R-:W-:Y:S02]  /*1890*/  HADD2.F32 R101, -RZ, R70.H0_H0 ;  /* 0x20000046ff657230 */ /* 0x000fe40000004100 */
[----:B------:R-:W-:Y:S02]  /*18a0*/  HADD2.F32 R103, -RZ, R72.H0_H0 ;  /* 0x20000048ff677230 */ /* 0x000fe40000004100 */
[----:B------:R-:W-:-:S02]  /*18b0*/  HADD2.F32 R105, -RZ, R74.H0_H0 ;  /* 0x2000004aff697230 */ /* 0x000fc40000004100 */
[----:B------:R-:W-:Y:S02]  /*18c0*/  HADD2.F32 R107, -RZ, R76.H0_H0 ;  /* 0x2000004cff6b7230 */ /* 0x000fe40000004100 */
[----:B------:R-:W-:Y:S01]  /*18d0*/  HADD2.F32 R109, -RZ, R78.H0_H0 ;  /* 0x2000004eff6d7230 */ /* 0x000fe20000004100 */
[--C-:B-----5:R-:W-:Y:S01]  /*18e0*/  FADD.FTZ R68, R101, R16.reuse ;  /* 0x0000001065447221 */ /* 0x120fe20000010000 */
[----:B------:R-:W-:Y:S01]  /*18f0*/  HADD2.F32 R111, -RZ, R80.H0_H0 ;  /* 0x20000050ff6f7230 */ /* 0x000fe20000004100 */
[--C-:B------:R-:W-:Y:S02]  /*1900*/  FADD.FTZ R70, R103, R16.reuse ;  /* 0x0000001067467221 */ /* 0x100fe40000010000 */
[--C-:B------:R-:W-:Y:S02]  /*1910*/  FADD.FTZ R72, R105, R16.reuse ;  /* 0x0000001069487221 */ /* 0x100fe40000010000 */
[--C-:B------:R-:W-:Y:S02]  /*1920*/  FADD.FTZ R74, R107, R16.reuse ;  /* 0x000000106b4a7221 */ /* 0x100fe40000010000 */
[--C-:B------:R-:W-:Y:S01]  /*1930*/  FADD.FTZ R76, R109, R16.reuse ;  /* 0x000000106d4c7221 */ /* 0x100fe20000010000 */
[----:B------:R-:W-:Y:S01]  /*1940*/  BSSY B0, `(.L_x_4828) ;  /* 0x0000068000007945 */ /* 0x000fe20003800000 */
[----:B------:R-:W-:Y:S01]  /*1950*/  FSETP.GTU.FTZ.AND P3, PT, R68, 20, PT ;  /* 0x41a000004400780b */ /* 0x000fe20003f7c000 */
[----:B------:R-:W-:Y:S01]  /*1960*/  HADD2.F32 R101, -RZ, R82.H0_H0 ;  /* 0x20000052ff657230 */ /* 0x000fe20000004100 */
[----:B------:R-:W-:Y:S01]  /*1970*/  FSETP.GTU.FTZ.AND P2, PT, R70, 20, PT ;  /* 0x41a000004600780b */ /* 0x000fe20003f5c000 */
[----:B------:R-:W-:Y:S01]  /*1980*/  FADD.FTZ R78, R111, R16 ;  /* 0x000000106f4e7221 */ /* 0x000fe20000010000 */
[----:B------:R-:W-:-:S02]  /*1990*/  FSETP.GTU.FTZ.AND P1, PT, R72, 20, PT ;  /* 0x41a000004800780b */ /* 0x000fc40003f3c000 */
[----:B------:R-:W-:Y:S02]  /*19a0*/  FSETP.GTU.FTZ.AND P0, PT, R74, 20, PT ;  /* 0x41a000004a00780b */ /* 0x000fe40003f1c000 */
[----:B------:R-:W-:Y:S01]  /*19b0*/  FSETP.GTU.FTZ.AND P6, PT, R76, 20, PT ;  /* 0x41a000004c00780b */ /* 0x000fe20003fdc000 */
[----:B----4-:R-:W-:Y:S04]  /*19c0*/  STS.U16 [R33], R92 ;  /* 0x0000005c21007388 */ /* 0x010fe80000000400 */
[----:B--2---:R-:W-:Y:S04]  /*19d0*/  STS.U16 [R35+0x40], R94 ;  /* 0x0000405e23007388 */ /* 0x004fe80000000400 */
        /* <DEDUP_REMOVED lines=21> */
[----:B0-----:R-:W-:-:S03]  /*1b30*/  HADD2.F32 R81, -RZ, R192.H0_H0 ;  /* 0x200000c0ff517230 */ /* 0x001fc60000004100 */
        /* <DEDUP_REMOVED lines=12> */
[----:B------:R-:W-:Y:S01]  /*1c00*/  HADD2.F32 R83, -RZ, R53.H0_H0 ;  /* 0x20000035ff537230 */ /* 0x000fe20000004100 */
[----:B------:R-:W-:Y:S01]  /*1c10*/  LDS.U16 R97, [R50+0x1e] ;  /* 0x00001e0032617984 */ /* 0x000fe20000000400 */
[----:B----4-:R-:W-:Y:S01]  /*1c20*/  HADD2.F32 R73, -RZ, R73.H0_H0 ;  /* 0x20000049ff497230 */ /* 0x010fe20000004100 */
[----:B------:R-:W-:Y:S01]  /*1c30*/  FFMA.FTZ R86, R71, R81, R86 ;  /* 0x0000005147567223 */ /* 0x000fe20000010056 */
[----:B------:R-:W-:-:S02]  /*1c40*/  HADD2.F32 R81, -RZ, R54.H0_H0 ;  /* 0x20000036ff517230 */ /* 0x000fc40000004100 */
[----:B------:R-:W-:Y:S01]  /*1c50*/  HADD2.F32 R75, -RZ, R75.H0_H0 ;  /* 0x2000004bff4b7230 */ /* 0x000fe20000004100 */
[----:B------:R-:W-:Y:S02]  /*1c60*/  FFMA.FTZ R86, R73, R83, R86 ;  /* 0x0000005349567223 */ /* 0x000fe40000010056 */
[----:B------:R-:W1:Y:S01]  /*1c70*/  LDS.U16 R83, [R50+0x10] ;  /* 0x0000100032537984 */ /* 0x000e620000000400 */
[----:B------:R-:W-:Y:S01]  /*1c80*/  HADD2.F32 R77, -RZ, R77.H0_H0 ;  /* 0x2000004dff4d7230 */ /* 0x000fe20000004100 */
[----:B------:R-:W-:-:S04]  /*1c90*/  FFMA.FTZ R86, R75, R81, R86 ;  /* 0x000000514b567223 */ /* 0x000fc80000010056 */
[----:B------:R-:W-:Y:S02]  /*1ca0*/  FFMA.FTZ R92, R77, R85, R86 ;  /* 0x000000554d5c7223 */ /* 0x000fe40000010056 */
[----:B------:R-:W2:Y:S04]  /*1cb0*/  LDS.U16 R85, [R50+0x12] ;  /* 0x0000120032557984 */ /* 0x000ea80000000400 */
[----:B------:R3:W4:Y:S01]  /*1cc0*/  LDS.U16 R86, [R50+0x16] ;  /* 0x0000160032567984 */ /* 0x0007220000000400 */
[----:B0-----:R-:W-:Y:S01]  /*1cd0*/  HADD2.F32 R81, -RZ, R66.H0_H0 ;  /* 0x20000042ff517230 */ /* 0x001fe20000004100 */
[----:B------:R-:W-:Y:S01]  /*1ce0*/  FADD.FTZ R66, R99, R16 ;  /* 0x0000001063427221 */ /* 0x000fe20000010000 */
[----:B------:R-:W-:Y:S02]  /*1cf0*/  HADD2.F32 R94, -RZ, R56.H0_H0 ;  /* 0x20000038ff5e7230 */ /* 0x000fe40000004100 */
[----:B------:R-:W-:-:S02]  /*1d00*/  HADD2.F32 R79, -RZ, R79.H0_H0 ;  /* 0x2000004fff4f7230 */ /* 0x000fc40000004100 */
[----:B------:R-:W-:Y:S01]  /*1d10*/  FSETP.GTU.FTZ.AND P4, PT, R66, 20, PT ;  /* 0x41a000004200780b */ /* 0x000fe20003f9c000 */
[----:B------:R-:W-:Y:S02]  /*1d20*/  HADD2.F32 R96, -RZ, R57.H0_H0 ;  /* 0x20000039ff607230 */ /* 0x000fe40000004100 */
[----:B------:R-:W-:Y:S01]  /*1d30*/  FFMA.FTZ R92, R79, R94, R92 ;  /* 0x0000005e4f5c7223 */ /* 0x000fe2000001005c */
[----:B------:R-:W-:Y:S01]  /*1d40*/  HADD2.F32 R94, -RZ, R58.H0_H0 ;  /* 0x2000003aff5e7230 */ /* 0x000fe20000004100 */
[----:B------:R-:W-:Y:S02]  /*1d50*/  MOV R98, c[0x0][0x16c] ;  /* 0x00005b0000627a02 */ /* 0x000fe40000000f00 */
[----:B------:R-:W-:Y:S01]  /*1d60*/  FFMA.FTZ R92, R81, R96, R92 ;  /* 0x00000060515c7223 */ /* 0x000fe2000001005c */
[----:B------:R-:W-:Y:S01]  /*1d70*/  HADD2.F32 R96, -RZ, R59.H0_H0 ;  /* 0x2000003bff607230 */ /* 0x000fe20000004100 */
[----:B------:R-:W-:Y:S01]  /*1d80*/  ISETP.GE.AND P5, PT, R98, 0x1, PT ;  /* 0x000000016200780c */ /* 0x000fe20003fa6270 */
[----:B-1----:R-:W-:-:S05]  /*1d90*/  HADD2.F32 R83, -RZ, R83.H0_H0 ;  /* 0x20000053ff537230 */ /* 0x002fca0000004100 */
[----:B------:R-:W-:Y:S01]  /*1da0*/  FFMA.FTZ R94, R83, R94, R92 ;  /* 0x0000005e535e7223 */ /* 0x000fe2000001005c */
[----:B--2---:R-:W-:Y:S01]  /*1db0*/  HADD2.F32 R85, -RZ, R85.H0_H0 ;  /* 0x20000055ff557230 */ /* 0x004fe20000004100 */
[----:B------:R-:W-:Y:S05]  /*1dc0*/  @P4 BRA `(.L_x_4829) ;  /* 0x000001f000004947 */ /* 0x000fea0003800000 */
        /* <DEDUP_REMOVED lines=31> */
.L_x_4829:
[----:B---3--:R-:W-:Y:S05]  /*1fc0*/  BSYNC B0 ;  /* 0x0000000000007941 */ /* 0x008fea0003800000 */
.L_x_4828:
        /* <DEDUP_REMOVED lines=39> */
.L_x_4831:
[----:B------:R-:W-:Y:S05]  /*2240*/  BSYNC B0 ;  /* 0x0000000000007941 */ /* 0x000fea0003800000 */
.L_x_4830:
[----:B------:R-:W-:Y:S01]  /*2250*/  BSSY B0, `(.L_x_4832) ;  /* 0x0000027000007945 */ /* 0x000fe20003800000 */
[----:B------:R-:W-:Y:S01]  /*2260*/  FFMA.FTZ R94, R87, R96, R94 ;  /* 0x00000060575e7223 */ /* 0x000fe2000001005e */
[----:B------:R-:W-:Y:S01]  /*2270*/  HADD2.F32 R101, -RZ, R89.H0_H0 ;  /* 0x20000059ff657230 */ /* 0x000fe20000004100 */
[----:B------:R-:W-:Y:S01]  /*2280*/  FSETP.GTU.FTZ.AND P3, PT, R80, 20, PT ;  /* 0x41a000005000780b */ /* 0x000fe20003f7c000 */
[----:B------:R-:W-:Y:S01]  /*2290*/  HADD2.F32 R96, -RZ, R61.H0_H0 ;  /* 0x2000003dff607230 */ /* 0x000fe20000004100 */
[----:B------:R-:W-:Y:S01]  /*22a0*/  FADD.FTZ R82, R103, R16 ;  /* 0x0000001067527221 */ /* 0x000fe20000010000 */
[----:B----4-:R-:W-:Y:S01]  /*22b0*/  HADD2.F32 R89, -RZ, R86.H0_H0 ;  /* 0x20000056ff597230 */ /* 0x010fe20000004100 */
        /* <DEDUP_REMOVED lines=32> */
.L_x_4833:
[----:B------:R-:W-:Y:S05]  /*24c0*/  BSYNC B0 ;  /* 0x0000000000007941 */ /* 0x000fea0003800000 */
.L_x_4832:
        /* <DEDUP_REMOVED lines=39> */
.L_x_4835:
[----:B------:R-:W-:Y:S05]  /*2740*/  BSYNC B0 ;  /* 0x0000000000007941 */ /* 0x000fea0003800000 */
.L_x_4834:
[----:B------:R-:W-:Y:S01]  /*2750*/  BSSY B0, `(.L_x_4836) ;  /* 0x0000027000007945 */ /* 0x000fe20003800000 */
[----:B------:R-:W-:Y:S01]  /*2760*/  FFMA.FTZ R94, R91, R96, R94 ;  /* 0x000000605b5e7223 */ /* 0x000fe2000001005e */
[----:B------:R-:W-:Y:S01]  /*2770*/  HADD2.F32 R101, -RZ, R88.H0_H0 ;  /* 0x20000058ff657230 */ /* 0x000fe20000004100 */
[----:B------:R-:W-:Y:S01]  /*2780*/  FSETP.GTU.FTZ.AND P1, PT, R84, 20, PT ;  /* 0x41a000005400780b */ /* 0x000fe20003f3c000 */
        /* <DEDUP_REMOVED lines=35> */
.L_x_4837:
[----:B------:R-:W-:Y:S05]  /*29c0*/  BSYNC B0 ;  /* 0x0000000000007941 */ /* 0x000fea0003800000 */
.L_x_4836:
        /* <DEDUP_REMOVED lines=39> */
.L_x_4839:
[----:B------:R-:W-:Y:S05]  /*2c40*/  BSYNC B0 ;  /* 0x0000000000007941 */ /* 0x000fea0003800000 */
.L_x_4838:
        /* <DEDUP_REMOVED lines=38> */
.L_x_4841:
[----:B------:R-:W-:Y:S05]  /*2eb0*/  BSYNC B0 ;  /* 0x0000000000007941 */ /* 0x000fea0003800000 */
.L_x_4840:
[----:B------:R-:W-:Y:S01]  /*2ec0*/  HADD2.F32 R13, -RZ, R12.H0_H0 ;  /* 0x2000000cff0d7230 */ /* 0x000fe20000004100 */
[----:B------:R-:W-:Y:S01]  /*2ed0*/  FFMA.FTZ R86, R97, R98, R96 ;  /* 0x0000006261567223 */ /* 0x000fe20000010060 */
[----:B------:R-:W-:Y:S01]  /*2ee0*/  BSSY B0, `(.L_x_4842) ;  /* 0x0000024000007945 */ /* 0x000fe20003800000 */
[----:B------:R-:W-:Y:S01]  /*2ef0*/  HFMA2.MMA R96, -RZ, RZ, 0, 0 ;  /* 0x00000000ff607435 */ /* 0x000fe200000001ff */
[----:B------:R-:W-:Y:S01]  /*2f00*/  FSETP.GTU.FTZ.AND P4, PT, R92, 20, PT ;  /* 0x41a000005c00780b */ /* 0x000fe20003f9c000 */
[----:B------:R-:W-:Y:S01]  /*2f10*/  FADD.FTZ R94, R13, R16 ;  /* 0x000000100d5e7221 */ /* 0x000fe20000010000 */
[----:B------:R-:W-:Y:S06]  /*2f20*/  @P3 BRA `(.L_x_4843) ;  /* 0x000001f000003947 */ /* 0x000fec0003800000 */
        /* <DEDUP_REMOVED lines=31> */
.L_x_4843:
[----:B------:R-:W-:Y:S05]  /*3120*/  BSYNC B0 ;  /* 0x0000000000007941 */ /* 0x000fea0003800000 */
.L_x_4842:
        /* <DEDUP_REMOVED lines=39> */
.L_x_4845:
[----:B------:R-:W-:Y:S05]  /*33a0*/  BSYNC B0 ;  /* 0x0000000000007941 */ /* 0x000fea0003800000 */
.L_x_4844:
        /* <DEDUP_REMOVED lines=38> */
.L_x_4847:
[----:B------:R-:W-:Y:S05]  /*3610*/  BSYNC B0 ;  /* 0x0000000000007941 */ /* 0x000fea0003800000 */
.L_x_4846:
        /* <DEDUP_REMOVED lines=38> */
.L_x_4849:
[----:B------:R-:W-:Y:S05]  /*3880*/  BSYNC B0 ;  /* 0x0000000000007941 */ /* 0x000fea0003800000 */
.L_x_4848:
        /* <DEDUP_REMOVED lines=33> */
.L_x_4851:
[----:B------:R-:W-:Y:S05]  /*3aa0*/  BSYNC B0 ;  /* 0x0000000000007941 */ /* 0x000fea0003800000 */
.L_x_4850:
        /* <DEDUP_REMOVED lines=33> */
.L_x_4853:
[----:B------:R-:W-:Y:S05]  /*3cc0*/  BSYNC B0 ;  /* 0x0000000000007941 */ /* 0x000fea0003800000 */
.L_x_4852:
        /* <DEDUP_REMOVED lines=33> */
.L_x_4855:
[----:B------:R-:W-:Y:S05]  /*3ee0*/  BSYNC B0 ;  /* 0x0000000000007941 */ /* 0x000fea0003800000 */
.L_x_4854:
        /* <DEDUP_REMOVED lines=33> */
.L_x_4857:
[----:B------:R-:W-:Y:S05]  /*4100*/  BSYNC B0 ;  /* 0x0000000000007941 */ /* 0x000fea0003800000 */
.L_x_4856:
        /* <DEDUP_REMOVED lines=33> */
.L_x_4859:
[----:B------:R-:W-:Y:S05]  /*4320*/  BSYNC B0 ;  /* 0x0000000000007941 */ /* 0x000fea0003800000 */
.L_x_4858:
        /* <DEDUP_REMOVED lines=25> */
[C---:B------:R-:W-:Y:S01]  /*44c0*/  IMAD.WIDE.U32 R100, R0.reuse, c[0x0][0x180], RZ ;  /* 0x0000600000647a25 */ /* 0x040fe200078e00ff */
[----:B------:R-:W-:Y:S01]  /*44d0*/  CS2R R138, SRZ ;  /* 0x00000000008a7805 */ /* 0x000fe2000001ff00 */
[----:B------:R-:W-:Y:S01]  /*44e0*/  CS2R R136, SRZ ;  /* 0x0000000000887805 */ /* 0x000fe2000001ff00 */
[----:B------:R-:W-:Y:S01]  /*44f0*/  MOV R134, RZ ;  /* 0x000000ff00867202 */ /* 0x000fe20000000f00 */
[----:B------:R-:W-:Y:S01]  /*4500*/  IMAD R103, R0, c[0x0][0x184], R13 ;  /* 0x0000610000677a24 */ /* 0x000fe200078e020d */
[----:B------:R-:W-:Y:S01]  /*4510*/  LEA.HI R13, R96, R96, RZ, 0x1 ;  /* 0x00000060600d7211 */ /* 0x000fe200078f08ff */
[----:B------:R-:W-:Y:S01]  /*4520*/  IMAD.WIDE.U32 R108, R0, c[0x0][0x198], RZ ;  /* 0x00006600006c7a25 */ /* 0x000fe200078e00ff */
[----:B------:R-:W-:Y:S01]  /*4530*/  LEA R110, P0, R100, c[0x0][0x220], 0x2 ;  /* 0x00008800646e7a11 */ /* 0x000fe200078010ff */
[----:B------:R-:W-:Y:S01]  /*4540*/  CS2R R132, SRZ ;  /* 0x0000000000847805 */ /* 0x000fe2000001ff00 */
[----:B------:R-:W-:Y:S01]  /*4550*/  IADD3 R103, R101, R103, RZ ;  /* 0x0000006765677210 */ /* 0x000fe20007ffe0ff */
[----:B------:R-:W-:Y:S01]  /*4560*/  IMAD R99, R0, c[0x0][0x19c], R99 ;  /* 0x0000670000637a24 */ /* 0x000fe200078e0263 */
[----:B------:R-:W-:Y:S01]  /*4570*/  LEA R111, P1, R108, c[0x0][0x228], 0x2 ;  /* 0x00008a006c6f7a11 */ /* 0x000fe200078210ff */
[C---:B------:R-:W-:Y:S01]  /*4580*/  IMAD.WIDE.U32 R10, R0.reuse, c[0x0][0x1b8], RZ ;  /* 0x00006e00000a7a25 */ /* 0x040fe200078e00ff */
[----:B------:R-:W-:Y:S01]  /*4590*/  CS2R R130, SRZ ;  /* 0x0000000000827805 */ /* 0x000fe2000001ff00 */
[----:B------:R-:W-:Y:S01]  /*45a0*/  CS2R R128, SRZ ;  /* 0x0000000000807805 */ /* 0x000fe2000001ff00 */
[----:B------:R-:W-:Y:S01]  /*45b0*/  IADD3 R101, R109, R99, RZ ;  /* 0x000000636d657210 */ /* 0x000fe20007ffe0ff */
[----:B------:R-:W-:Y:S01]  /*45c0*/  IMAD R105, R0, c[0x0][0x1bc], R105 ;  /* 0x00006f0000697a24 */ /* 0x000fe200078e0269 */
[----:B------:R-:W-:Y:S01]  /*45d0*/  LEA.HI.X R109, R100, c[0x0][0x224], R103, 0x2, P0 ;  /* 0x00008900646d7a11 */ /* 0x000fe200000f1467 */
[----:B------:R-:W-:Y:S01]  /*45e0*/  IMAD R107, R12, c[0x0][0x16c], RZ ;  /* 0x00005b000c6b7a24 */ /* 0x000fe200078e02ff */
[----:B------:R-:W-:Y:S01]  /*45f0*/  LEA R12, P2, R10, c[0x0][0x230], 0x2 ;  /* 0x00008c000a0c7a11 */ /* 0x000fe200078410ff */
[----:B------:R-:W-:Y:S01]  /*4600*/  UMOV UR4, URZ ;  /* 0x0000003f00047c82 */ /* 0x000fe20008000000 */
[----:B------:R-:W-:Y:S01]  /*4610*/  IADD3 R99, R11, R105, RZ ;  /* 0x000000690b637210 */ /* 0x000fe20007ffe0ff */
[----:B------:R-:W-:Y:S01]  /*4620*/  IMAD.WIDE R106, R107, 0x8, R8 ;  /* 0x000000086b6a7825 */ /* 0x000fe200078e0208 */
[----:B------:R-:W-:-:S02]  /*4630*/  LOP3.LUT R11, R13, 0xfffffe, RZ, 0xc0, !PT ;  /* 0x00fffffe0d0b7812 */ /* 0x000fc400078ec0ff */
[----:B------:R-:W-:Y:S02]  /*4640*/  LEA.HI.X R13, R10, c[0x0][0x234], R99, 0x2, P2 ;  /* 0x00008d000a0d7a11 */ /* 0x000fe400010f1463 */
[C---:B------:R-:W-:Y:S02]  /*4650*/  LEA.HI R10, R23.reuse, R23, RZ, 0x1 ;  /* 0x00000017170a7211 */ /* 0x040fe400078f08ff */
[----:B------:R-:W-:Y:S02]  /*4660*/  IADD3 R11, R96, -R11, RZ ;  /* 0x8000000b600b7210 */ /* 0x000fe40007ffe0ff */
[----:B------:R-:W-:Y:S02]  /*4670*/  LOP3.LUT R10, R10, 0x3ffffe, RZ, 0xc0, !PT ;  /* 0x003ffffe0a0a7812 */ /* 0x000fe400078ec0ff */
[----:B------:R-:W-:Y:S02]  /*4680*/  LEA.HI.X R108, R108, c[0x0][0x22c], R101, 0x2, P1 ;  /* 0x00008b006c6c7a11 */ /* 0x000fe400008f1465 */
[----:B------:R-:W-:Y:S01]  /*4690*/  IADD3 R10, R23, -R10, RZ ;  /* 0x8000000a170a7210 */ /* 0x000fe20007ffe0ff */
[----:B------:R-:W-:Y:S01]  /*46a0*/  CS2R R100, SRZ ;  /* 0x0000000000647805 */ /* 0x000fe2000001ff00 */
[----:B------:R-:W-:-:S02]  /*46b0*/  MOV R96, RZ ;  /* 0x000000ff00607202 */ /* 0x000fc40000000f00 */
[----:B------:R-:W-:Y:S02]  /*46c0*/  MOV R105, RZ ;  /* 0x000000ff00697202 */ /* 0x000fe40000000f00 */
[----:B------:R-:W-:Y:S02]  /*46d0*/  MOV R103, RZ ;  /* 0x000000ff00677202 */ /* 0x000fe40000000f00 */
[----:B------:R-:W-:Y:S02]  /*46e0*/  MOV R99, RZ ;  /* 0x000000ff00637202 */ /* 0x000fe40000000f00 */
[----:B------:R-:W-:Y:S02]  /*46f0*/  LEA R104, R10, 0x668, 0xa ;  /* 0x000006680a687811 */ /* 0x000fe400078e50ff */
[----:B------:R-:W-:Y:S02]  /*4700*/  SHF.L.U32 R102, R11, 0x8, RZ ;  /* 0x000000080b667819 */ /* 0x000fe400000006ff */
.L_x_4865:
        /* <DEDUP_REMOVED lines=54> */
[C---:B------:R-:W-:Y:S02]  /*4a70*/  FMUL.FTZ R148, R171.reuse, R70 ;  /* 0x00000046ab947220 */ /* 0x040fe40000410000 */
[C---:B------:R-:W-:Y:S01]  /*4a80*/  FMUL.FTZ R185, R171.reuse, R98 ;  /* 0x00000062abb97220 */ /* 0x040fe20000410000 */
[----:B------:R-:W1:Y:S01]  /*4a90*/  MUFU.EX2 R146, R146 ;  /* 0x0000009200927308 */ /* 0x000e620000000800 */
[C---:B------:R-:W-:Y:S02]  /*4aa0*/  FMUL.FTZ R150, R171.reuse, R72 ;  /* 0x00000048ab967220 */ /* 0x040fe40000410000 */
[C---:B------:R-:W-:Y:S02]  /*4ab0*/  FMUL.FTZ R152, R171.reuse, R74 ;  /* 0x0000004aab987220 */ /* 0x040fe40000410000 */
[----:B------:R-:W-:-:S03]  /*4ac0*/  FMUL.FTZ R154, R171, R76 ;  /* 0x0000004cab9a7220 */ /* 0x000fc60000410000 */
[----:B------:R-:W0:Y:S01]  /*4ad0*/  MUFU.EX2 R179, R179 ;  /* 0x000000b300b37308 */ /* 0x000e220000000800 */
        /* <DEDUP_REMOVED lines=9> */
[----:B--2---:R-:W-:Y:S01]  /*4b70*/  FMUL.FTZ R180, R141, R142 ;  /* 0x0000008e8db47220 */ /* 0x004fe20000410000 */
[----:B------:R-:W-:-:S06]  /*4b80*/  HADD2.F32 R141, -RZ, R192.H0_H0 ;  /* 0x200000c0ff8d7230 */ /* 0x000fcc0000004100 */
[----:B------:R-:W2:Y:S01]  /*4b90*/  MUFU.EX2 R185, R185 ;  /* 0x000000b900b97308 */ /* 0x000ea20000000800 */
[----:B------:R-:W-:Y:S02]  /*4ba0*/  FMUL.FTZ R184, R141, R66 ;  /* 0x000000428db87220 */ /* 0x000fe40000410000 */
[----:B------:R-:W-:-:S05]  /*4bb0*/  FMUL.FTZ R186, R95, R180 ;  /* 0x000000b45fba7220 */ /* 0x000fca0000410000 */
[----:B------:R-:W0:Y:S01]  /*4bc0*/  MUFU.EX2 R150, R150 ;  /* 0x0000009600967308 */ /* 0x000e220000000800 */
[----:B------:R-:W-:-:S07]  /*4bd0*/  FMUL.FTZ R188, R97, R180 ;  /* 0x000000b461bc7220 */ /* 0x000fce0000410000 */
        /* <DEDUP_REMOVED lines=9> */
[----:B------:R-:W2:Y:S08]  /*4c70*/  MUFU.EX2 R187, R187 ;  /* 0x000000bb00bb7308 */ /* 0x000eb00000000800 */
[----:B------:R-:W2:Y:S01]  /*4c80*/  MUFU.EX2 R197, R197 ;  /* 0x000000c500c57308 */ /* 0x000ea20000000800 */
[----:B------:R-:W-:-:S02]  /*4c90*/  FMUL.FTZ R182, R93, R180 ;  /* 0x000000b45db67220 */ /* 0x000fc40000410000 */
[----:B-1----:R-:W-:Y:S02]  /*4ca0*/  FMUL.FTZ R11, R173, R146 ;  /* 0x00000092ad0b7220 */ /* 0x002fe40000410000 */
[----:B------:R-:W-:Y:S02]  /*4cb0*/  FFMA.FTZ R10, R146, R184, R225 ;  /* 0x000000b8920a7223 */ /* 0x000fe400000100e1 */
[----:B0-----:R-:W-:Y:S02]  /*4cc0*/  FFMA.FTZ R144, R179, R188, R186 ;  /* 0x000000bcb3907223 */ /* 0x001fe400000100ba */
        /* <DEDUP_REMOVED lines=12> */
[----:B------:R-:W-:Y:S02]  /*4d90*/  FMUL.FTZ R160, R142, R135 ;  /* 0x000000878ea07220 */ /* 0x000fe40000410000 */
[----:B------:R-:W-:Y:S02]  /*4da0*/  FMUL.FTZ R180, R91, R180 ;  /* 0x000000b45bb47220 */ /* 0x000fe40000410000 */
[----:B------:R-:W-:-:S02]  /*4db0*/  FMUL.FTZ R11, R148, R11 ;  /* 0x0000000b940b7220 */ /* 0x000fc40000410000 */
[----:B------:R-:W-:Y:S02]  /*4dc0*/  FFMA.FTZ R10, R148, R10, R223 ;  /* 0x0000000a940a7223 */ /* 0x000fe400000100df */
[----:B--2---:R-:W-:Y:S01]  /*4dd0*/  FFMA.FTZ R171, R185, R144, R182 ;  /* 0x00000090b9ab7223 */ /* 0x004fe200000100b6 */
[----:B------:R-:W-:Y:S05]  /*4de0*/  @P2 BRA `(.L_x_4862) ;  /* 0x0000004000002947 */ /* 0x000fea0003800000 */
[----:B---34-:R-:W-:Y:S02]  /*4df0*/  ISETP.NE.AND P3, PT, R23, c[0x0][0x174], PT ;  /* 0x00005d0017007a0c */ /* 0x018fe40003f65270 */
[----:B------:R-:W-:-:S11]  /*4e00*/  MOV R190, 0x3f800000 ;  /* 0x3f80000000be7802 */ /* 0x000fd60000000f00 */
[----:B------:R-:W-:-:S05]  /*4e10*/  @P3 IADD3 R144, R104, R105, RZ ;  /* 0x0000006968903210 */ /* 0x000fca0007ffe0ff */
[----:B------:R0:W1:Y:S02]  /*4e20*/  @P3 LDS R190, [R144] ;  /* 0x0000000090be3984 */ /* 0x0000640000000800 */
.L_x_4862:
[----:B---34-:R-:W-:Y:S05]  /*4e30*/  BSYNC B0 ;  /* 0x0000000000007941 */ /* 0x018fea0003800000 */
.L_x_4861:
[----:B01----:R-:W-:Y:S01]  /*4e40*/  FMUL.FTZ R144, R179, R190 ;  /* 0x000000beb3907220 */ /* 0x003fe20000410000 */
[----:B------:R-:W-:Y:S01]  /*4e50*/  ISETP.GE.AND P3, PT, R22, 0x1, PT ;  /* 0x000000011600780c */ /* 0x000fe20003f66270 */
[C---:B------:R-:W-:Y:S01]  /*4e60*/  FFMA.FTZ R10, R150.reuse, R10, R221 ;  /* 0x0000000a960a7223 */ /* 0x040fe200000100dd */
[----:B------:R-:W-:Y:S01]  /*4e70*/  LOP3.LUT R204, R21, 0x1f, RZ, 0xc0, !PT ;  /* 0x0000001f15cc7812 */ /* 0x000fe200078ec0ff */
[----:B------:R-:W-:Y:S01]  /*4e80*/  FMUL.FTZ R11, R150, R11 ;  /* 0x0000000b960b7220 */ /* 0x000fe20000410000 */
[----:B------:R-:W-:Y:S01]  /*4e90*/  ISETP.GE.OR P0, PT, R23, c[0x0][0x174], P0 ;  /* 0x00005d0017007a0c */ /* 0x000fe20000706670 */
[----:B------:R-:W-:Y:S01]  /*4ea0*/  FFMA.FTZ R171, R197, R171, R180 ;  /* 0x000000abc5ab7223 */ /* 0x000fe200000100b4 */
[----:B------:R-:W-:Y:S01]  /*4eb0*/  ISETP.NE.AND P4, PT, R204, 0x1f, PT ;  /* 0x0000001fcc00780c */ /* 0x000fe20003f85270 */
[----:B------:R-:W-:Y:S01]  /*4ec0*/  FMUL.FTZ R144, R185, R144 ;  /* 0x00000090b9907220 */ /* 0x000fe20000410000 */
[----:B------:R-:W-:Y:S01]  /*4ed0*/  BSSY B0, `(.L_x_4863) ;  /* 0x0000149000007945 */ /* 0x000fe20003800000 */
        /* <DEDUP_REMOVED lines=102> */
[----:B---3--:R-:W-:Y:S01]  /*5540*/  @!P3 FMUL.FTZ R144, R144, R229 ;  /* 0x000000e59090b220 */ /* 0x008fe20000410000 */
[----:B------:R-:W-:Y:S02]  /*5550*/  ISETP.NE.AND P3, PT, R21, RZ, PT ;  /* 0x000000ff1500720c */ /* 0x000fe40003f65270 */
        /* <DEDUP_REMOVED lines=57> */
[----:B------:R-:W-:-:S02]  /*58f0*/  FFMA.FTZ R185, R141, -R66, R196 ;  /* 0x800000428db97223 */ /* 0x000fc400000100c4 */
[----:B------:R-:W-:Y:S02]  /*5900*/  FMUL.FTZ R146, R175, R66 ;  /* 0x00000042af927220 */ /* 0x000fe40000410000 */
[----:B------:R-:W-:Y:S02]  /*5910*/  FFMA.FTZ R150, R97, R204, R198 ;  /* 0x000000cc61967223 */ /* 0x000fe400000100c6 */
[-C--:B------:R-:W-:Y:S02]  /*5920*/  FFMA.FTZ R148, R143, -R68.reuse, R184 ;  /* 0x800000448f947223 */ /* 0x080fe400000100b8 */
[----:B------:R-:W-:Y:S01]  /*5930*/  FMUL.FTZ R179, R177, R68 ;  /* 0x00000044b1b37220 */ /* 0x000fe20000410000 */
[----:B------:R-:W0:Y:S01]  /*5940*/  SHFL.DOWN PT, R205, R150, 0x1, 0x1f ;  /* 0x08201f0096cd7f89 */ /* 0x000e2200000e0000 */
[----:B------:R-:W-:Y:S02]  /*5950*/  FFMA.FTZ R154, R146, R185, RZ ;  /* 0x000000b9929a7223 */ /* 0x000fe400000100ff */
        /* <DEDUP_REMOVED lines=18> */
[----:B0-----:R-:W-:-:S02]  /*5a80*/  @!P0 FADD.FTZ R150, R150, R205 ;  /* 0x000000cd96968221 */ /* 0x001fc40000010000 */
[-C--:B------:R-:W-:Y:S02]  /*5a90*/  FFMA.FTZ R178, R151, -R82.reuse, R178 ;  /* 0x8000005297b27223 */ /* 0x080fe400000100b2 */
[----:B------:R-:W-:Y:S01]  /*5aa0*/  FMUL.FTZ R170, R209, R82 ;  /* 0x00000052d1aa7220 */ /* 0x000fe20000410000 */
[----:B------:R-:W0:Y:S01]  /*5ab0*/  SHFL.DOWN PT, R205, R150, 0x2, 0x1f ;  /* 0x08401f0096cd7f89 */ /* 0x000e2200000e0000 */
[----:B------:R-:W-:Y:S02]  /*5ac0*/  FFMA.FTZ R201, R197, R176, R201 ;  /* 0x000000b0c5c97223 */ /* 0x000fe400000100c9 */
[-C--:B------:R-:W-:Y:S02]  /*5ad0*/  FFMA.FTZ R180, R149, -R84.reuse, R174 ;  /* 0x8000005495b47223 */ /* 0x080fe400000100ae */
[----:B------:R-:W-:Y:S02]  /*5ae0*/  FMUL.FTZ R174, R213, R84 ;  /* 0x00000054d5ae7220 */ /* 0x000fe40000410000 */
[----:B------:R-:W-:-:S02]  /*5af0*/  FFMA.FTZ R201, R170, R178, R201 ;  /* 0x000000b2aac97223 */ /* 0x000fc400000100c9 */
[-C--:B------:R-:W-:Y:S02]  /*5b00*/  FMUL.FTZ R182, R217, R88.reuse ;  /* 0x00000058d9b67220 */ /* 0x080fe40000410000 */
[----:B------:R-:W-:Y:S02]  /*5b10*/  FFMA.FTZ R172, R153, -R88, R172 ;  /* 0x8000005899ac7223 */ /* 0x000fe400000100ac */
[----:B------:R-:W-:Y:S02]  /*5b20*/  FFMA.FTZ R201, R174, R180, R201 ;  /* 0x000000b4aec97223 */ /* 0x000fe400000100c9 */
[-C--:B------:R-:W-:Y:S02]  /*5b30*/  FMUL.FTZ R184, R215, R90.reuse ;  /* 0x0000005ad7b87220 */ /* 0x080fe40000410000 */
[----:B------:R-:W-:Y:S02]  /*5b40*/  FFMA.FTZ R186, R165, -R90, R168 ;  /* 0x8000005aa5ba7223 */ /* 0x000fe400000100a8 */
        /* <DEDUP_REMOVED lines=10> */
[----:B0-----:R-:W-:Y:S02]  /*5bf0*/  @!P1 FADD.FTZ R150, R150, R205 ;  /* 0x000000cd96969221 */ /* 0x001fe40000010000 */
[-C--:B------:R-:W-:Y:S02]  /*5c00*/  FMUL.FTZ R205, R173, R135.reuse ;  /* 0x00000087adcd7220 */ /* 0x080fe40000410000 */
[----:B------:R-:W-:Y:S01]  /*5c10*/  FFMA.FTZ R166, R142, -R135, R204 ;  /* 0x800000878ea67223 */ /* 0x000fe200000100cc */
[----:B------:R-:W0:Y:S01]  /*5c20*/  SHFL.DOWN PT, R207, R150, 0x4, 0x1f ;  /* 0x08801f0096cf7f89 */ /* 0x000e2200000e0000 */
[----:B------:R-:W-:-:S02]  /*5c30*/  FFMA.FTZ R201, R202, R168, R201 ;  /* 0x000000a8cac97223 */ /* 0x000fc400000100c9 */
[C---:B------:R-:W-:Y:S02]  /*5c40*/  FADD.FTZ R112, R205.reuse, R112 ;  /* 0x00000070cd707221 */ /* 0x040fe40000010000 */
[----:B------:R-:W-:Y:S02]  /*5c50*/  FFMA.FTZ R162, R205, R166, R201 ;  /* 0x000000a6cda27223 */ /* 0x000fe400000100c9 */
[C---:B------:R-:W-:Y:S02]  /*5c60*/  FFMA.FTZ R11, R144.reuse, R11, R171 ;  /* 0x0000000b900b7223 */ /* 0x040fe400000100ab */
[----:B------:R-:W-:Y:S01]  /*5c70*/  FMUL.FTZ R10, R144, R10 ;  /* 0x0000000a900a7220 */ /* 0x000fe20000410000 */
[----:B------:R-:W1:Y:S01]  /*5c80*/  SHFL.DOWN PT, R201, R162, 0x1, 0x1f ;  /* 0x08201f00a2c97f89 */ /* 0x000e6200000e0000 */
[----:B------:R-:W-:Y:S02]  /*5c90*/  FMUL.FTZ R171, R140, R213 ;  /* 0x000000d58cab7220 */ /* 0x000fe40000410000 */
[----:B------:R-:W-:Y:S01]  /*5ca0*/  FADD.FTZ R113, R202, R113 ;  /* 0x00000071ca717221 */ /* 0x000fe20000010000 */
[----:B------:R2:W-:Y:S01]  /*5cb0*/  @!P3 STS.64 [UR4+0xee8], R10 ;  /* 0x000ee80aff00b988 */ /* 0x0005e20008000a04 */
[----:B------:R-:W-:-:S02]  /*5cc0*/  FMUL.FTZ R180, R180, R171 ;  /* 0x000000abb4b47220 */ /* 0x000fc40000410000 */
[----:B------:R-:W-:Y:S02]  /*5cd0*/  FADD.FTZ R114, R198, R114 ;  /* 0x00000072c6727221 */ /* 0x000fe40000010000 */
[----:B------:R-:W-:Y:S02]  /*5ce0*/  FFMA.FTZ R180, R149, R213, R180 ;  /* 0x000000d595b47223 */ /* 0x000fe400000100b4 */
[----:B------:R-:W-:Y:S02]  /*5cf0*/  FMUL.FTZ R149, R140, R215 ;  /* 0x000000d78c957220 */ /* 0x000fe40000410000 */
[----:B------:R-:W-:Y:S02]  /*5d00*/  FADD.FTZ R115, R188, R115 ;  /* 0x00000073bc737221 */ /* 0x000fe40000010000 */
[----:B0-----:R-:W-:Y:S02]  /*5d10*/  @!P2 FADD.FTZ R150, R150, R207 ;  /* 0x000000cf9696a221 */ /* 0x001fe40000010000 */
[----:B--2---:R-:W-:-:S02]  /*5d20*/  FMUL.FTZ R11, R140, R209 ;  /* 0x000000d18c0b7220 */ /* 0x004fc40000410000 */
[----:B------:R-:W-:Y:S01]  /*5d30*/  FMUL.FTZ R186, R186, R149 ;  /* 0x00000095baba7220 */ /* 0x000fe20000410000 */
[----:B------:R-:W0:Y:S01]  /*5d40*/  SHFL.DOWN PT, R207, R150, 0x8, 0x1f ;  /* 0x09001f0096cf7f89 */ /* 0x000e2200000e0000 */
[----:B------:R-:W-:Y:S02]  /*5d50*/  FMUL.FTZ R178, R178, R11 ;  /* 0x0000000bb2b27220 */ /* 0x000fe40000410000 */
[----:B------:R-:W-:Y:S02]  /*5d60*/  FMUL.FTZ R11, R140, R203 ;  /* 0x000000cb8c0b7220 */ /* 0x000fe40000410000 */
[----:B-1----:R-:W-:Y:S01]  /*5d70*/  @!P0 FADD.FTZ R162, R162, R201 ;  /* 0x000000c9a2a28221 */ /* 0x002fe20000010000 */
[----:B------:R-:W-:Y:S01]  /*5d80*/  ISETP.GT.AND P0, PT, R22, 0x17, PT ;  /* 0x000000171600780c */ /* 0x000fe20003f04270 */
[----:B------:R-:W-:Y:S02]  /*5d90*/  FFMA.FTZ R151, R151, R209, R178 ;  /* 0x000000d197977223 */ /* 0x000fe400000100b2 */
[----:B------:R-:W-:Y:S01]  /*5da0*/  FMUL.FTZ R176, R176, R11 ;  /* 0x0000000bb0b07220 */ /* 0x000fe20000410000 */
[----:B------:R-:W1:Y:S01]  /*5db0*/  SHFL.DOWN PT, R201, R162, 0x2, 0x1f ;  /* 0x08401f00a2c97f89 */ /* 0x000e6200000e0000 */
[----:B------:R-:W-:-:S02]  /*5dc0*/  FADD.FTZ R136, R151, R136 ;  /* 0x0000008897887221 */ /* 0x000fc40000010000 */
[C---:B------:R-:W-:Y:S02]  /*5dd0*/  FMUL.FTZ R149, R140.reuse, R219 ;  /* 0x000000db8c957220 */ /* 0x040fe40000410000 */
[----:B------:R-:W-:Y:S02]  /*5de0*/  FMUL.FTZ R11, R140, R199 ;  /* 0x000000c78c0b7220 */ /* 0x000fe40000410000 */
[----:B------:R-:W-:Y:S02]  /*5df0*/  FMUL.FTZ R196, R196, R149 ;  /* 0x00000095c4c47220 */ /* 0x000fe40000410000 */
[----:B------:R-:W-:Y:S02]  /*5e00*/  FMUL.FTZ R190, R190, R11 ;  /* 0x0000000bbebe7220 */ /* 0x000fe40000410000 */
[C---:B------:R-:W-:Y:S02]  /*5e10*/  FMUL.FTZ R149, R140.reuse, R221 ;  /* 0x000000dd8c957220 */ /* 0x040fe40000410000 */
[----:B------:R-:W-:-:S02]  /*5e20*/  FMUL.FTZ R11, R140, R193 ;  /* 0x000000c18c0b7220 */ /* 0x000fc40000410000 */
[----:B0-----:R-:W-:Y:S02]  /*5e30*/  @!P0 FADD.FTZ R150, R150, R207 ;  /* 0x000000cf96968221 */ /* 0x001fe40000010000 */
[----:B------:R-:W-:Y:S02]  /*5e40*/  FMUL.FTZ R200, R200, R149 ;  /* 0x00000095c8c87220 */ /* 0x000fe40000410000 */
[----:B------:R-:W-:Y:S01]  /*5e50*/  FMUL.FTZ R160, R160, R11 ;  /* 0x0000000ba0a07220 */ /* 0x000fe20000410000 */
[----:B------:R-:W0:Y:S01]  /*5e60*/  SHFL.DOWN PT, R207, R150, 0x10, 0x1f ;  /* 0x0a001f0096cf7f89 */ /* 0x000e2200000e0000 */
[C---:B------:R-:W-:Y:S02]  /*5e70*/  FMUL.FTZ R149, R140.reuse, R223 ;  /* 0x000000df8c957220 */ /* 0x040fe40000410000 */
[----:B------:R-:W-:Y:S02]  /*5e80*/  FMUL.FTZ R11, R140, R189 ;  /* 0x000000bd8c0b7220 */ /* 0x000fe40000410000 */
        /* <DEDUP_REMOVED lines=9> */
[----:B------:R-:W-:-:S02]  /*5f20*/  FFMA.FTZ R149, R142, R173, R149 ;  /* 0x000000ad8e957223 */ /* 0x000fc40000010095 */
[----:B------:R-:W-:Y:S02]  /*5f30*/  FFMA.FTZ R154, R147, R183, R154 ;  /* 0x000000b7939a7223 */ /* 0x000fe4000001009a */
[----:B------:R-:W-:Y:S02]  /*5f40*/  FMUL.FTZ R142, R140, R181 ;  /* 0x000000b58c8e7220 */ /* 0x000fe40000410000 */
[----:B0-----:R-:W-:Y:S02]  /*5f50*/  @!P1 FADD.FTZ R150, R150, R207 ;  /* 0x000000cf96969221 */ /* 0x001fe40000010000 */
[----:B------:R-:W-:Y:S02]  /*5f60*/  FMUL.FTZ R147, R140, R177 ;  /* 0x000000b18c937220 */ /* 0x000fe40000410000 */
[----:B------:R-:W-:Y:S01]  /*5f70*/  FMUL.FTZ R142, R187, R142 ;  /* 0x0000008ebb8e7220 */ /* 0x000fe20000410000 */
[----:B------:R-:W-:Y:S01]  /*5f80*/  MOV R11, R150 ;  /* 0x00000096000b7202 */ /* 0x000fe20000000f00 */
[----:B------:R-:W-:-:S02]  /*5f90*/  FMUL.FTZ R148, R148, R147 ;  /* 0x0000009394947220 */ /* 0x000fc40000410000 */
[----:B------:R-:W-:Y:S02]  /*5fa0*/  FFMA.FTZ R186, R165, R215, R186 ;  /* 0x000000d7a5ba7223 */ /* 0x000fe400000100ba */
[----:B-1----:R-:W-:Y:S02]  /*5fb0*/  @!P2 FADD.FTZ R162, R162, R201 ;  /* 0x000000c9a2a2a221 */ /* 0x002fe40000010000 */
[C---:B------:R-:W-:Y:S02]  /*5fc0*/  FMUL.FTZ R201, R140.reuse, R217 ;  /* 0x000000d98cc97220 */ /* 0x040fe40000410000 */
[----:B------:R-:W-:Y:S01]  /*5fd0*/  FMUL.FTZ R140, R140, R175 ;  /* 0x000000af8c8c7220 */ /* 0x000fe20000410000 */
[----:B------:R-:W0:Y:S01]  /*5fe0*/  SHFL.DOWN PT, R205, R162, 0x8, 0x1f ;  /* 0x09001f00a2cd7f89 */ /* 0x000e2200000e0000 */
[----:B------:R-:W-:Y:S02]  /*5ff0*/  FMUL.FTZ R172, R172, R201 ;  /* 0x000000c9acac7220 */ /* 0x000fe40000410000 */
[----:B------:R-:W-:-:S02]  /*6000*/  FMUL.FTZ R140, R185, R140 ;  /* 0x0000008cb98c7220 */ /* 0x000fc40000410000 */
        /* <DEDUP_REMOVED lines=10> */
[----:B0-----:R-:W-:Y:S01]  /*60b0*/  @!P0 FADD.FTZ R162, R162, R205 ;  /* 0x000000cda2a28221 */ /* 0x001fe20000010000 */
[----:B------:R-:W-:Y:S01]  /*60c0*/  ISETP.NE.AND P0, PT, R22, RZ, PT ;  /* 0x000000ff1600720c */ /* 0x000fe20003f05270 */
[----:B------:R-:W-:-:S02]  /*60d0*/  FFMA.FTZ R140, R141, R175, R140 ;  /* 0x000000af8d8c7223 */ /* 0x000fc4000001008c */
        /* <DEDUP_REMOVED lines=40> */
.L_x_4864:
[----:B0-----:R-:W-:Y:S05]  /*6360*/  BSYNC B0 ;  /* 0x0000000000007941 */ /* 0x001fea0003800000 */
.L_x_4863:
        /* <DEDUP_REMOVED lines=21> */
.L_x_4860:
[----:B------:R-:W-:Y:S01]  /*64c0*/  BAR.SYNC.DEFER_BLOCKING 0x0 ;  /* 0x0000000000007b1d */ /* 0x000fe20000010000 */
[----:B------:R-:W-:Y:S02]  /*64d0*/  IADD3 R62, -R31, c[0x0][0x168], RZ ;  /* 0x00005a001f3e7a10 */ /* 0x000fe40007ffe1ff */
[C---:B------:R-:W-:Y:S02]  /*64e0*/  LOP3.LUT R61, R34.reuse, 0x20, RZ, 0xfc, !PT ;  /* 0x00000020223d7812 */ /* 0x040fe400078efcff */
[-C--:B------:R-:W-:Y:S02]  /*64f0*/  ISETP.GE.AND P2, PT, R34, R62.reuse, PT ;  /* 0x0000003e2200720c */ /* 0x080fe40003f46270 */
[----:B------:R-:W-:-:S02]  /*6500*/  ISETP.GE.AND P1, PT, R61, R62, PT ;  /* 0x0000003e3d00720c */ /* 0x000fc40003f26270 */
[C---:B------:R-:W-:Y:S02]  /*6510*/  LOP3.LUT R60, R34.reuse, 0x40, RZ, 0xfc, !PT ;  /* 0x00000040223c7812 */ /* 0x040fe400078efcff */
[C---:B------:R-:W-:Y:S02]  /*6520*/  LOP3.LUT R59, R34.reuse, 0x60, RZ, 0xfc, !PT ;  /* 0x00000060223b7812 */ /* 0x040fe400078efcff */
[----:B------:R-:W-:Y:S02]  /*6530*/  PRMT R64, RZ, 0x7610, R64 ;  /* 0x00007610ff407816 */ /* 0x000fe40000000040 */
[C---:B------:R-:W-:Y:S02]  /*6540*/  LOP3.LUT R58, R34.reuse, 0x80, RZ, 0xfc, !PT ;  /* 0x00000080223a7812 */ /* 0x040fe400078efcff */
[----:B------:R-:W-:Y:S02]  /*6550*/  PRMT R66, RZ, 0x7610, R66 ;  /* 0x00007610ff427816 */ /* 0x000fe40000000042 */
[----:B------:R-:W-:-:S02]  /*6560*/  LOP3.LUT R57, R34, 0xa0, RZ, 0xfc, !PT ;  /* 0x000000a022397812 */ /* 0x000fc400078efcff */
[----:B------:R-:W-:Y:S02]  /*6570*/  LOP3.LUT R56, R34, 0xc0, RZ, 0xfc, !PT ;  /* 0x000000c022387812 */ /* 0x000fe400078efcff */
[-C--:B------:R-:W-:Y:S01]  /*6580*/  ISETP.GE.AND P0, PT, R60, R62.reuse, PT ;  /* 0x0000003e3c00720c */ /* 0x080fe20003f06270 */
[----:B------:R-:W2:Y:S01]  /*6590*/  @!P2 LDG.E.U16 R64, [R2.64] ;  /* 0x000000060240a981 */ /* 0x000ea2000c1e1500 */
[C---:B------:R-:W-:Y:S02]  /*65a0*/  LOP3.LUT R55, R34.reuse, 0xe0, RZ, 0xfc, !PT ;  /* 0x000000e022377812 */ /* 0x040fe400078efcff */
[-C--:B------:R-:W-:Y:S01]  /*65b0*/  ISETP.GE.AND P4, PT, R59, R62.reuse, PT ;  /* 0x0000003e3b00720c */ /* 0x080fe20003f86270 */
[----:B------:R-:W3:Y:S01]  /*65c0*/  @!P1 LDG.E.U16 R66, [R2.64+0x40] ;  /* 0x0000400602429981 */ /* 0x000ee2000c1e1500 */
        /* <DEDUP_REMOVED lines=10> */
[----:B------:R-:W4:Y:S01]  /*6670*/  @!P0 LDG.E.U16 R63, [R2.64+0x80] ;  /* 0x00008006023f8981 */ /* 0x000f22000c1e1500 */
[C---:B------:R-:W-:Y:S02]  /*6680*/  LOP3.LUT R53, R34.reuse, 0x120, RZ, 0xfc, !PT ;  /* 0x0000012022357812 */ /* 0x040fe400078efcff */
        /* <DEDUP_REMOVED lines=11> */
[-C--:B------:R-:W-:Y:S02]  /*6740*/  ISETP.GE.AND P0, PT, R53, R62.reuse, PT ;  /* 0x0000003e3500720c */ /* 0x080fe40003f06270 */
[----:B------:R-:W-:Y:S01]  /*6750*/  LOP3.LUT R11, R34, 0x1c0, RZ, 0xfc, !PT ;  /* 0x000001c0220b7812 */ /* 0x000fe200078efcff */
[----:B------:R-:W5:Y:S01]  /*6760*/  @!P2 LDG.E.U16 R72, [R2.64+0x1c0] ;  /* 0x0001c0060248a981 */ /* 0x000f62000c1e1500 */
[----:B------:R-:W-:-:S02]  /*6770*/  ISETP.GE.AND P4, PT, R52, R62, PT ;  /* 0x0000003e3400720c */ /* 0x000fc40003f86270 */
[----:B------:R-:W-:Y:S01]  /*6780*/  LOP3.LUT R10, R34, 0x1e0, RZ, 0xfc, !PT ;  /* 0x000001e0220a7812 */ /* 0x000fe200078efcff */
[----:B------:R-:W5:Y:S01]  /*6790*/  @!P1 LDG.E.U16 R69, [R2.64+0x200] ;  /* 0x0002000602459981 */ /* 0x000f62000c1e1500 */
        /* <DEDUP_REMOVED lines=41> */
[----:B------:R-:W-:Y:S01]  /*6a30*/  LDS.U16 R66, [R50+0x12] ;  /* 0x0000120032427984 */ /* 0x000fe20000000400 */
[----:B0-----:R-:W-:-:S02]  /*6a40*/  HADD2.F32 R63, -RZ, R63.H0_H0 ;  /* 0x2000003fff3f7230 */ /* 0x001fc40000004100 */
[----:B-1----:R-:W-:-:S03]  /*6a50*/  HADD2.F32 R65, -RZ, R2.H0_H0 ;  /* 0x20000002ff417230 */ /* 0x002fc60000004100 */
[--C-:B------:R-:W-:Y:S01]  /*6a60*/  FADD.FTZ R69, R63, R16.reuse ;  /* 0x000000103f457221 */ /* 0x100fe20000010000 */
[----:B------:R-:W-:Y:S01]  /*6a70*/  LDS.U16 R2, [R50+0x8] ;  /* 0x0000080032027984 */ /* 0x000fe20000000400 */
[----:B------:R-:W-:-:S03]  /*6a80*/  FADD.FTZ R67, R65, R16 ;  /* 0x0000001041437221 */ /* 0x000fc60000010000 */
[----:B------:R-:W0:Y:S01]  /*6a90*/  LDS.U16 R63, [R50+0xc] ;  /* 0x00000c00323f7984 */ /* 0x000e220000000400 */
[----:B--2---:R-:W-:Y:S01]  /*6aa0*/  HADD2.F32 R3, -RZ, R3.H0_H0 ;  /* 0x20000003ff037230 */ /* 0x004fe20000004100 */
[----:B------:R-:W-:-:S04]  /*6ab0*/  FSETP.GTU.FTZ.AND P1, PT, R67, 20, PT ;  /* 0x41a000004300780b */ /* 0x000fc80003f3c000 */
[--C-:B------:R-:W-:Y:S02]  /*6ac0*/  FADD.FTZ R68, R3, R16.reuse ;  /* 0x0000001003447221 */ /* 0x100fe40000010000 */
[----:B------:R-:W1:Y:S01]  /*6ad0*/  LDS.U16 R3, [R50+0xa] ;  /* 0x00000a0032037984 */ /* 0x000e620000000400 */
[----:B---3--:R-:W-:Y:S01]  /*6ae0*/  HADD2.F32 R65, -RZ, R64.H0_H0 ;  /* 0x20000040ff417230 */ /* 0x008fe20000004100 */
[----:B------:R-:W-:Y:S02]  /*6af0*/  FSETP.GTU.FTZ.AND P5, PT, R69, 20, PT ;  /* 0x41a000004500780b */ /* 0x000fe40003fbc000 */
[----:B------:R-:W-:Y:S01]  /*6b00*/  FSETP.GTU.FTZ.AND P6, PT, R68, 20, PT ;  /* 0x41a000004400780b */ /* 0x000fe20003fdc000 */
[----:B------:R-:W2:Y:S01]  /*6b10*/  LDS.U16 R64, [R50+0xe] ;  /* 0x00000e0032407984 */ /* 0x000ea20000000400 */
[----:B------:R-:W-:Y:S02]  /*6b20*/  FADD.FTZ R70, R65, R16 ;  /* 0x0000001041467221 */ /* 0x000fe40000010000 */
[----:B------:R-:W-:Y:S01]  /*6b30*/  @!P1 FMUL.FTZ R67, R67, -1.4426950216293334961 ;  /* 0xbfb8aa3b43439820 */ /* 0x000fe20000410000 */
[----:B------:R-:W3:Y:S05]  /*6b40*/  LDS.U16 R65, [R50+0x10] ;  /* 0x0000100032417984 */ /* 0x000eea0000000400 */
[----:B------:R-:W4:Y:S01]  /*6b50*/  @!P1 MUFU.EX2 R67, R67 ;  /* 0x0000004300439308 */ /* 0x000f220000000800 */
[----:B------:R-:W-:-:S02]  /*6b60*/  @!P5 FMUL.FTZ R69, R69, -1.4426950216293334961 ;  /* 0xbfb8aa3b4545d820 */ /* 0x000fc40000410000 */
[----:B------:R-:W-:-:S05]  /*6b70*/  @!P6 FMUL.FTZ R68, R68, -1.4426950216293334961 ;  /* 0xbfb8aa3b4444e820 */ /* 0x000fca0000410000 */
[----:B------:R-:W5:Y:S08]  /*6b80*/  @!P5 MUFU.EX2 R69, R69 ;  /* 0x000000450045d308 */ /* 0x000f700000000800 */
[----:B------:R-:W2:Y:S01]  /*6b90*/  @!P6 MUFU.EX2 R68, R68 ;  /* 0x000000440044e308 */ /* 0x000ea20000000800 */
[----:B----4-:R-:W-:Y:S01]  /*6ba0*/  @!P1 FADD.FTZ R67, R67, 1 ;  /* 0x3f80000043439421 */ /* 0x010fe20000010000 */
[----:B0-----:R-:W-:-:S02]  /*6bb0*/  HADD2.F32 R63, -RZ, R63.H0_H0 ;  /* 0x2000003fff3f7230 */ /* 0x001fc40000004100 */
[----:B------:R-:W-:-:S04]  /*6bc0*/  HADD2.F32 R71, -RZ, R2.H0_H0 ;  /* 0x20000002ff477230 */ /* 0x000fc80000004100 */
[----:B------:R0:W4:Y:S01]  /*6bd0*/  @!P1 MUFU.RCP R72, R67 ;  /* 0x0000004300489308 */ /* 0x0001220000001000 */
[--C-:B------:R-:W-:Y:S01]  /*6be0*/  FADD.FTZ R2, R71, R16.reuse ;  /* 0x0000001047027221 */ /* 0x100fe20000010000 */
[----:B-1----:R-:W-:Y:S01]  /*6bf0*/  HADD2.F32 R3, -RZ, R3.H0_H0 ;  /* 0x20000003ff037230 */ /* 0x002fe20000004100 */
[----:B-----5:R-:W-:Y:S02]  /*6c00*/  @!P5 FADD.FTZ R69, R69, 1 ;  /* 0x3f8000004545d421 */ /* 0x020fe40000010000 */
[--C-:B0-----:R-:W-:Y:S02]  /*6c10*/  FADD.FTZ R67, R63, R16.reuse ;  /* 0x000000103f437221 */ /* 0x101fe40000010000 */
[----:B--2---:R-:W-:Y:S01]  /*6c20*/  @!P6 FADD.FTZ R68, R68, 1 ;  /* 0x3f8000004444e421 */ /* 0x004fe20000010000 */
[----:B------:R-:W-:Y:S02]  /*6c30*/  FSETP.GTU.FTZ.AND P4, PT, R2, 20, PT ;  /* 0x41a000000200780b */ /* 0x000fe40003f9c000 */
[----:B------:R-:W-:Y:S01]  /*6c40*/  FSETP.GTU.FTZ.AND P2, PT, R67, 20, PT ;  /* 0x41a000004300780b */ /* 0x000fe20003f5c000 */
[----:B------:R0:W1:Y:S01]  /*6c50*/  @!P6 MUFU.RCP R71, R68 ;  /* 0x000000440047e308 */ /* 0x0000620000001000 */
[----:B------:R-:W-:Y:S01]  /*6c60*/  FADD.FTZ R73, R3, R16 ;  /* 0x0000001003497221 */ /* 0x000fe20000010000 */
[----:B------:R-:W-:-:S02]  /*6c70*/  HADD2.F32 R3, -RZ, R64.H0_H0 ;  /* 0x20000040ff037230 */ /* 0x000fc40000004100 */
[----:B---3--:R-:W-:-:S04]  /*6c80*/  HADD2.F32 R65, -RZ, R65.H0_H0 ;  /* 0x20000041ff417230 */ /* 0x008fc80000004100 */
[----:B------:R-:W2:Y:S01]  /*6c90*/  @!P5 MUFU.RCP R69, R69 ;  /* 0x000000450045d308 */ /* 0x000ea20000001000 */
[--C-:B0-----:R-:W-:Y:S01]  /*6ca0*/  FADD.FTZ R68, R3, R16.reuse ;  /* 0x0000001003447221 */ /* 0x101fe20000010000 */
[----:B------:R-:W-:Y:S01]  /*6cb0*/  HADD2.F32 R63, -RZ, R66.H0_H0 ;  /* 0x20000042ff3f7230 */ /* 0x000fe20000004100 */
[----:B----4-:R-:W-:Y:S01]  /*6cc0*/  @!P1 FMUL.FTZ R129, R129, R72 ;  /* 0x0000004881819220 */ /* 0x010fe20000410000 */
[----:B------:R-:W-:Y:S01]  /*6cd0*/  FSETP.GTU.FTZ.AND P3, PT, R73, 20, PT ;  /* 0x41a000004900780b */ /* 0x000fe20003f7c000 */
[----:B------:R-:W-:Y:S01]  /*6ce0*/  @!P2 FMUL.FTZ R64, R67, -1.4426950216293334961 ;  /* 0xbfb8aa3b4340a820 */ /* 0x000fe20000410000 */
[----:B------:R-:W-:Y:S01]  /*6cf0*/  FSETP.GTU.FTZ.AND P1, PT, R68, 20, PT ;  /* 0x41a000004400780b */ /* 0x000fe20003f3c000 */
[----:B------:R-:W-:Y:S02]  /*6d00*/  @!P4 FMUL.FTZ R2, R2, -1.4426950216293334961 ;  /* 0xbfb8aa3b0202c820 */ /* 0x000fe40000410000 */
[--C-:B------:R-:W-:Y:S02]  /*6d10*/  FADD.FTZ R72, R65, R16.reuse ;  /* 0x0000001041487221 */ /* 0x100fe40000010000 */
[----:B------:R-:W-:Y:S01]  /*6d20*/  FADD.FTZ R63, R63, R16 ;  /* 0x000000103f3f7221 */ /* 0x000fe20000010000 */
[----:B------:R-:W0:Y:S01]  /*6d30*/  @!P2 MUFU.EX2 R65, R64 ;  /* 0x000000400041a308 */ /* 0x000e220000000800 */
[----:B-1----:R-:W-:Y:S01]  /*6d40*/  @!P6 FMUL.FTZ R128, R128, R71 ;  /* 0x000000478080e220 */ /* 0x002fe20000410000 */
[----:B------:R-:W-:Y:S01]  /*6d50*/  FSETP.GTU.FTZ.AND P6, PT, R72, 20, PT ;  /* 0x41a000004800780b */ /* 0x000fe20003fdc000 */
[----:B--2---:R-:W-:Y:S01]  /*6d60*/  @!P5 FMUL.FTZ R130, R130, R69 ;  /* 0x000000458282d220 */ /* 0x004fe20000410000 */
[----:B------:R-:W-:-:S04]  /*6d70*/  FSETP.GTU.FTZ.AND P5, PT, R63, 20, PT ;  /* 0x41a000003f00780b */ /* 0x000fc80003fbc000 */
[----:B------:R-:W1:Y:S01]  /*6d80*/  @!P4 MUFU.EX2 R2, R2 ;  /* 0x000000020002c308 */ /* 0x000e620000000800 */
[----:B------:R-:W-:Y:S02]  /*6d90*/  @!P3 FMUL.FTZ R3, R73, -1.4426950216293334961 ;  /* 0xbfb8aa3b4903b820 */ /* 0x000fe40000410000 */
[----:B------:R-:W-:-:S04]  /*6da0*/  @!P1 FMUL.FTZ R66, R68, -1.4426950216293334961 ;  /* 0xbfb8aa3b44429820 */ /* 0x000fc80000410000 */
[----:B------:R-:W-:Y:S01]  /*6db0*/  @!P6 FMUL.FTZ R67, R72, -1.4426950216293334961 ;  /* 0xbfb8aa3b4843e820 */ /* 0x000fe20000410000 */
[----:B------:R-:W2:Y:S01]  /*6dc0*/  @!P3 MUFU.EX2 R3, R3 ;  /* 0x000000030003b308 */ /* 0x000ea20000000800 */
[----:B0-----:R-:W-:Y:S02]  /*6dd0*/  @!P2 FADD.FTZ R65, R65, 1 ;  /* 0x3f8000004141a421 */ /* 0x001fe40000010000 */
[----:B------:R-:W-:-:S05]  /*6de0*/  @!P5 FMUL.FTZ R68, R63, -1.4426950216293334961 ;  /* 0xbfb8aa3b3f44d820 */ /* 0x000fca0000410000 */
[----:B------:R-:W0:Y:S01]  /*6df0*/  @!P1 MUFU.EX2 R66, R66 ;  /* 0x0000004200429308 */ /* 0x000e220000000800 */
[----:B-1----:R-:W-:Y:S02]  /*6e00*/  @!P4 FADD.FTZ R63, R2, 1 ;  /* 0x3f800000023fc421 */ /* 0x002fe40000010000 */
[----:B------:R-:W1:Y:S05]  /*6e10*/  LDS.U16 R2, [R50+0x14] ;  /* 0x0000140032027984 */ /* 0x000e6a0000000400 */
[----:B------:R-:W3:Y:S08]  /*6e20*/  @!P6 MUFU.EX2 R67, R67 ;  /* 0x000000430043e308 */ /* 0x000ef00000000800 */
[----:B------:R-:W4:Y:S01]  /*6e30*/  @!P2 MUFU.RCP R65, R65 ;  /* 0x000000410041a308 */ /* 0x000f220000001000 */
[----:B--2---:R-:W-:-:S02]  /*6e40*/  @!P3 FADD.FTZ R64, R3, 1 ;  /* 0x3f8000000340b421 */ /* 0x004fc40000010000 */
[----:B0-----:R-:W-:Y:S01]  /*6e50*/  @!P1 FADD.FTZ R66, R66, 1 ;  /* 0x3f80000042429421 */ /* 0x001fe20000010000 */
[----:B------:R-:W0:Y:S01]  /*6e60*/  LDS.U16 R3, [R50+0x16] ;  /* 0x0000160032037984 */ /* 0x000e220000000400 */
[----:B------:R-:W-:Y:S01]  /*6e70*/  FSETP.GTU.FTZ.AND P0, PT, R70, 20, PT ;  /* 0x41a000004600780b */ /* 0x000fe20003f1c000 */
[----:B---3--:R-:W-:Y:S02]  /*6e80*/  @!P6 FADD.FTZ R67, R67, 1 ;  /* 0x3f8000004343e421 */ /* 0x008fe40000010000 */
[----:B------:R-:W2:Y:S01]  /*6e90*/  @!P5 MUFU.EX2 R68, R68 ;  /* 0x000000440044d308 */ /* 0x000ea20000000800 */
[----:B----4-:R-:W-:-:S07]  /*6ea0*/  @!P2 FMUL.FTZ R134, R134, R65 ;  /* 0x000000418686a220 */ /* 0x010fce0000410000 */
[----:B------:R-:W3:Y:S01]  /*6eb0*/  @!P1 MUFU.RCP R66, R66 ;  /* 0x0000004200429308 */ /* 0x000ee20000001000 */
[----:B------:R-:W4:Y:S07]  /*6ec0*/  LDS.U16 R65, [R50+0x1c] ;  /* 0x00001c0032417984 */ /* 0x000f2e0000000400 */
[----:B------:R-:W5:Y:S01]  /*6ed0*/  @!P6 MUFU.RCP R67, R67 ;  /* 0x000000430043e308 */ /* 0x000f620000001000 */
[----:B------:R-:W-:-:S07]  /*6ee0*/  @!P0 FMUL.FTZ R70, R70, -1.4426950216293334961 ;  /* 0xbfb8aa3b46468820 */ /* 0x000fce0000410000 */
[----:B------:R1:W-:Y:S01]  /*6ef0*/  @!P3 MUFU.RCP R72, R64 ;  /* 0x000000400048b308 */ /* 0x0003e20000001000 */
[----:B--2---:R-:W-:Y:S02]  /*6f00*/  @!P5 FADD.FTZ R68, R68, 1 ;  /* 0x3f8000004444d421 */ /* 0x004fe40000010000 */
[----:B---3--:R-:W-:Y:S02]  /*6f10*/  @!P1 FMUL.FTZ R137, R137, R66 ;  /* 0x0000004289899220 */ /* 0x008fe40000410000 */
[----:B------:R-:W-:Y:S04]  /*6f20*/  LDS.U16 R66, [R50+0x1e] ;  /* 0x00001e0032427984 */ /* 0x000fe80000000400 */
[----:B-1----:R-:W1:Y:S01]  /*6f30*/  LDS.U16 R64, [R50+0x1a] ;  /* 0x00001a0032407984 */ /* 0x002e620000000400 */
[----:B------:R2:W-:Y:S01]  /*6f40*/  @!P4 MUFU.RCP R69, R63 ;  /* 0x0000003f0045c308 */ /* 0x0005e20000001000 */
[----:B-----5:R-:W-:Y:S01]  /*6f50*/  @!P6 FMUL.FTZ R136, R136, R67 ;  /* 0x000000438888e220 */ /* 0x020fe20000410000 */
[----:B------:R-:W-:Y:S01]  /*6f60*/  HADD2.F32 R67, -RZ, R2.H0_H0 ;  /* 0x20000002ff437230 */ /* 0x000fe20000004100 */
[----:B--2---:R-:W2:Y:S05]  /*6f70*/  LDS.U16 R63, [R50+0x18] ;  /* 0x00001800323f7984 */ /* 0x004eaa0000000400 */
[----:B------:R-:W3:Y:S01]  /*6f80*/  @!P0 MUFU.EX2 R70, R70 ;  /* 0x0000004600468308 */ /* 0x000ee20000000800 */
[----:B------:R-:W-:Y:S01]  /*6f90*/  BAR.SYNC.DEFER_BLOCKING 0x0 ;  /* 0x0000000000007b1d */ /* 0x000fe20000010000 */
[----:B------:R-:W-:-:S06]  /*6fa0*/  FADD.FTZ R67, R67, R16 ;  /* 0x0000001043437221 */ /* 0x000fcc0000010000 */
[----:B------:R-:W5:Y:S01]  /*6fb0*/  @!P5 MUFU.RCP R68, R68 ;  /* 0x000000440044d308 */ /* 0x000f620000001000 */
[----:B------:R-:W-:Y:S01]  /*6fc0*/  FSETP.GTU.FTZ.AND P6, PT, R67, 20, PT ;  /* 0x41a000004300780b */ /* 0x000fe20003fdc000 */
[----:B0-----:R-:W-:Y:S01]  /*6fd0*/  HADD2.F32 R3, -RZ, R3.H0_H0 ;  /* 0x20000003ff037230 */ /* 0x001fe20000004100 */
[----:B------:R-:W-:Y:S01]  /*6fe0*/  PRMT R2, R124, 0x7632, R2 ;  /* 0x000076327c027816 */ /* 0x000fe20000000002 */
[----:B---3--:R-:W-:Y:S01]  /*6ff0*/  @!P0 FADD.FTZ R70, R70, 1 ;  /* 0x3f80000046468421 */ /* 0x008fe20000010000 */
[----:B----4-:R-:W-:Y:S01]  /*7000*/  HADD2.F32 R65, -RZ, R65.H0_H0 ;  /* 0x20000041ff417230 */ /* 0x010fe20000004100 */
[----:B-----5:R-:W-:Y:S02]  /*7010*/  @!P5 FMUL.FTZ R139, R139, R68 ;  /* 0x000000448b8bd220 */ /* 0x020fe40000410000 */
[----:B------:R-:W-:Y:S02]  /*7020*/  FADD.FTZ R68, R3, R16 ;  /* 0x0000001003447221 */ /* 0x000fe40000010000 */
[----:B------:R-:W0:Y:S01]  /*7030*/  @!P0 MUFU.RCP R70, R70 ;  /* 0x0000004600468308 */ /* 0x000e220000001000 */
[----:B------:R3:W-:Y:S02]  /*7040*/  STS.U16 [R50+0x6], R2 ;  /* 0x0000060232007388 */ /* 0x0007e40000000400 */
[----:B------:R-:W-:-:S02]  /*7050*/  FSETP.GTU.FTZ.AND P5, PT, R68, 20, PT ;  /* 0x41a000004400780b */ /* 0x000fc40003fbc000 */
[----:B------:R-:W-:Y:S01]  /*7060*/  F2FP.PACK_AB R126, R126, R127 ;  /* 0x0000007f7e7e723e */ /* 0x000fe200000000ff */
[----:B---3--:R-:W-:Y:S02]  /*7070*/  @!P6 FMUL.FTZ R2, R67, -1.4426950216293334961 ;  /* 0xbfb8aa3b4302e820 */ /* 0x008fe40000410000 */
[----:B------:R-:W-:Y:S01]  /*7080*/  FADD.FTZ R67, R65, R16 ;  /* 0x0000001041437221 */ /* 0x000fe20000010000 */
[----:B-1----:R-:W-:Y:S01]  /*7090*/  HADD2.F32 R3, -RZ, R64.H0_H0 ;  /* 0x20000040ff037230 */ /* 0x002fe20000004100 */
[----:B------:R-:W-:Y:S01]  /*70a0*/  @!P4 FMUL.FTZ R132, R132, R69 ;  /* 0x000000458484c220 */ /* 0x000fe20000410000 */
[----:B------:R-:W-:Y:S02]  /*70b0*/  PRMT R69, R126, 0x7632, R69 ;  /* 0x000076327e457816 */ /* 0x000fe40000000045 */
[----:B------:R-:W-:Y:S02]  /*70c0*/  FSETP.GTU.FTZ.AND P2, PT, R67, 20, PT ;  /* 0x41a000004300780b */ /* 0x000fe40003f5c000 */
[----:B------:R-:W-:-:S02]  /*70d0*/  F2FP.PACK_AB R122, R122, R123 ;  /* 0x0000007b7a7a723e */ /* 0x000fc400000000ff */
[----:B------:R-:W-:Y:S01]  /*70e0*/  F2FP.PACK_AB R118, R118, R119 ;  /* 0x000000777676723e */ /* 0x000fe200000000ff */
[----:B------:R-:W-:Y:S01]  /*70f0*/  FADD.FTZ R64, R3, R16 ;  /* 0x0000001003407221 */ /* 0x000fe20000010000 */
[----:B------:R1:W-:Y:S01]  /*7100*/  STS.U16 [R50+0x2], R69 ;  /* 0x0000024532007388 */ /* 0x0003e20000000400 */
[----:B------:R-:W-:Y:S01]  /*7110*/  @!P5 FMUL.FTZ R3, R68, -1.4426950216293334961 ;  /* 0xbfb8aa3b4403d820 */ /* 0x000fe20000410000 */
[----:B------:R-:W-:Y:S01]  /*7120*/  HADD2.F32 R65, -RZ, R66.H0_H0 ;  /* 0x20000042ff417230 */ /* 0x000fe20000004100 */
[----:B0-----:R-:W-:Y:S01]  /*7130*/  @!P0 FMUL.FTZ R131, R131, R70 ;  /* 0x0000004683838220 */ /* 0x001fe20000410000 */
[----:B------:R-:W-:Y:S02]  /*7140*/  PRMT R68, R118, 0x7632, R68 ;  /* 0x0000763276447816 */ /* 0x000fe40000000044 */
[----:B------:R-:W-:Y:S02]  /*7150*/  ISETP.NE.AND P0, PT, R21, RZ, PT ;  /* 0x000000ff1500720c */ /* 0x000fe40003f05270 */
[----:B------:R-:W-:-:S02]  /*7160*/  F2FP.PACK_AB R120, R120, R121 ;  /* 0x000000797878723e */ /* 0x000fc400000000ff */
[----:B-1----:R-:W-:Y:S02]  /*7170*/  PRMT R69, R122, 0x7632, R69 ;  /* 0x000076327a457816 */ /* 0x002fe40000000045 */
[----:B------:R-:W-:Y:S02]  /*7180*/  F2FP.PACK_AB R116, R116, R117 ;  /* 0x000000757474723e */ /* 0x000fe400000000ff */
[----:B------:R-:W-:Y:S02]  /*7190*/  F2FP.PACK_AB R114, R114, R115 ;  /* 0x000000737272723e */ /* 0x000fe400000000ff */
[----:B------:R-:W-:Y:S01]  /*71a0*/  F2FP.PACK_AB R112, R112, R113 ;  /* 0x000000717070723e */ /* 0x000fe200000000ff */
[----:B------:R-:W-:Y:S01]  /*71b0*/  FADD.FTZ R66, R65, R16 ;  /* 0x0000001041427221 */ /* 0x000fe20000010000 */
[----:B------:R0:W-:Y:S01]  /*71c0*/  STS.U16 [R50+0xa], R69 ;  /* 0x00000a4532007388 */ /* 0x0001e20000000400 */
[----:B------:R-:W-:Y:S01]  /*71d0*/  @!P2 FMUL.FTZ R65, R67, -1.4426950216293334961 ;  /* 0xbfb8aa3b4341a820 */ /* 0x000fe20000410000 */
[----:B------:R-:W-:-:S02]  /*71e0*/  PRMT R70, R120, 0x7632, R70 ;  /* 0x0000763278467816 */ /* 0x000fc40000000046 */
[----:B------:R1:W-:Y:S01]  /*71f0*/  STS.U16 [R50+0x12], R68 ;  /* 0x0000124432007388 */ /* 0x0003e20000000400 */
[----:B------:R-:W-:Y:S02]  /*7200*/  PRMT R67, R114, 0x7632, R67 ;  /* 0x0000763272437816 */ /* 0x000fe40000000043 */
[----:B0-----:R-:W-:Y:S02]  /*7210*/  PRMT R69, R116, 0x7632, R69 ;  /* 0x0000763274457816 */ /* 0x001fe40000000045 */
[----:B-1----:R-:W-:Y:S01]  /*7220*/  PRMT R68, R112, 0x7632, R68 ;  /* 0x0000763270447816 */ /* 0x002fe20000000044 */
        /* <DEDUP_REMOVED lines=32> */
[----:B--2---:R-:W-:Y:S01]  /*7430*/  HADD2.F32 R63, -RZ, R63.H0_H0 ;  /* 0x2000003fff3f7230 */ /* 0x004fe20000004100 */
[----:B------:R-:W-:Y:S01]  /*7440*/  @!P3 FMUL.FTZ R133, R133, R72 ;  /* 0x000000488585b220 */ /* 0x000fe20000410000 */
[----:B------:R-:W-:-:S03]  /*7450*/  FSETP.GTU.FTZ.AND P3, PT, R64, 20, PT ;  /* 0x41a000004000780b */ /* 0x000fc60003f7c000 */
[----:B------:R-:W-:-:S05]  /*7460*/  FADD.FTZ R63, R63, R16 ;  /* 0x000000103f3f7221 */ /* 0x000fca0000010000 */
[----:B------:R-:W-:Y:S02]  /*7470*/  FSETP.GTU.FTZ.AND P4, PT, R63, 20, PT ;  /* 0x41a000003f00780b */ /* 0x000fe40003f9c000 */
[----:B------:R-:W-:-:S03]  /*7480*/  @!P1 FMUL.FTZ R66, R66, -1.4426950216293334961 ;  /* 0xbfb8aa3b42429820 */ /* 0x000fc60000410000 */
[----:B------:R-:W-:-:S03]  /*7490*/  @!P3 FMUL.FTZ R64, R64, -1.4426950216293334961 ;  /* 0xbfb8aa3b4040b820 */ /* 0x000fc60000410000 */
[----:B------:R-:W2:Y:S01]  /*74a0*/  @!P1 MUFU.EX2 R66, R66 ;  /* 0x0000004200429308 */ /* 0x000ea20000000800 */
[----:B------:R-:W4:Y:S04]  /*74b0*/  LDS R70, [0x420] ;  /* 0x00042000ff467984 */ /* 0x000f280000000800 */
[----:B------:R-:W-:-:S03]  /*74c0*/  @!P4 FMUL.FTZ R63, R63, -1.4426950216293334961 ;  /* 0xbfb8aa3b3f3fc820 */ /* 0x000fc60000410000 */
[----:B------:R-:W5:Y:S08]  /*74d0*/  @!P6 MUFU.EX2 R2, R2 ;  /* 0x000000020002e308 */ /* 0x000f700000000800 */
[----:B------:R-:W0:Y:S08]  /*74e0*/  @!P5 MUFU.EX2 R3, R3 ;  /* 0x000000030003d308 */ /* 0x000e300000000800 */
[----:B------:R-:W0:Y:S08]  /*74f0*/  @!P2 MUFU.EX2 R65, R65 ;  /* 0x000000410041a308 */ /* 0x000e300000000800 */
[----:B------:R-:W1:Y:S01]  /*7500*/  @!P3 MUFU.EX2 R64, R64 ;  /* 0x000000400040b308 */ /* 0x000e620000000800 */
[----:B--2---:R-:W-:-:S07]  /*7510*/  @!P1 FADD.FTZ R66, R66, 1 ;  /* 0x3f80000042429421 */ /* 0x004fce0000010000 */
[----:B------:R-:W2:Y:S01]  /*7520*/  @!P4 MUFU.EX2 R63, R63 ;  /* 0x0000003f003fc308 */ /* 0x000ea20000000800 */
[----:B------:R-:W-:Y:S02]  /*7530*/  IMAD R72, R18, c[0x0][0x2d8], RZ ;  /* 0x0000b60012487a24 */ /* 0x000fe400078e02ff */
[----:B-----5:R-:W-:Y:S02]  /*7540*/  @!P6 FADD.FTZ R2, R2, 1 ;  /* 0x3f8000000202e421 */ /* 0x020fe40000010000 */
[----:B0-----:R-:W-:-:S03]  /*7550*/  @!P5 FADD.FTZ R3, R3, 1 ;  /* 0x3f8000000303d421 */ /* 0x001fc60000010000 */
[----:B------:R-:W0:Y:S01]  /*7560*/  @!P1 MUFU.RCP R69, R66 ;  /* 0x0000004200459308 */ /* 0x000e220000001000 */
[----:B------:R-:W-:Y:S02]  /*7570*/  @!P2 FADD.FTZ R65, R65, 1 ;  /* 0x3f8000004141a421 */ /* 0x000fe40000010000 */
[----:B-1----:R-:W-:Y:S02]  /*7580*/  @!P3 FADD.FTZ R64, R64, 1 ;  /* 0x3f8000004040b421 */ /* 0x002fe40000010000 */
[----:B------:R-:W-:-:S03]  /*7590*/  IMAD R109, R17, c[0x0][0x2dc], R72 ;  /* 0x0000b700116d7a24 */ /* 0x000fc600078e0248 */
[----:B------:R-:W1:Y:S01]  /*75a0*/  @!P6 MUFU.RCP R67, R2 ;  /* 0x000000020043e308 */ /* 0x000e620000001000 */
[----:B--2---:R-:W-:-:S07]  /*75b0*/  @!P4 FADD.FTZ R63, R63, 1 ;  /* 0x3f8000003f3fc421 */ /* 0x004fce0000010000 */
[----:B---3--:R2:W3:Y:S08]  /*75c0*/  @!P5 MUFU.RCP R68, R3 ;  /* 0x000000030044d308 */ /* 0x0084f00000001000 */
[----:B------:R5:W1:Y:S01]  /*75d0*/  @!P2 MUFU.RCP R72, R65 ;  /* 0x000000410048a308 */ /* 0x000a620000001000 */
[----:B--2---:R-:W-:-:S05]  /*75e0*/  IMAD.WIDE.U32 R2, R17, c[0x0][0x2d8], RZ ;  /* 0x0000b60011027a25 */ /* 0x004fca00078e00ff */
[----:B------:R-:W-:Y:S02]  /*75f0*/  IADD3 R3, R3, R109, RZ ;  /* 0x0000006d03037210 */ /* 0x000fe40007ffe0ff */
[----:B------:R-:W2:Y:S01]  /*7600*/  @!P3 MUFU.RCP R64, R64 ;  /* 0x000000400040b308 */ /* 0x000ea20000001000 */
[----:B0-----:R-:W-:Y:S01]  /*7610*/  @!P1 FMUL.FTZ R96, R96, R69 ;  /* 0x0000004560609220 */ /* 0x001fe20000410000 */
[----:B----4-:R-:W-:Y:S01]  /*7620*/  ISETP.GE.AND P1, PT, R34, R70, PT ;  /* 0x000000462200720c */ /* 0x010fe20003f26270 */
[----:B------:R-:W-:Y:S02]  /*7630*/  IMAD R113, R15, c[0x0][0x2e0], RZ ;  /* 0x0000b8000f717a24 */ /* 0x000fe400078e02ff */
[----:B------:R-:W-:-:S03]  /*7640*/  IMAD R111, R30, -0x200, R19 ;  /* 0xfffffe001e6f7824 */ /* 0x000fc600078e0213 */
[----:B------:R-:W0:Y:S01]  /*7650*/  @!P4 MUFU.RCP R63, R63 ;  /* 0x0000003f003fc308 */ /* 0x000e220000001000 */
[----:B------:R-:W-:-:S04]  /*7660*/  IMAD.WIDE.U32 R2, R0, c[0x0][0x2e0], R2 ;  /* 0x0000b80000027a25 */ /* 0x000fc800078e0002 */
[----:B-1----:R-:W-:Y:S01]  /*7670*/  @!P6 FMUL.FTZ R138, R138, R67 ;  /* 0x000000438a8ae220 */ /* 0x002fe20000410000 */
[----:B-----5:R-:W-:Y:S01]  /*7680*/  IADD3 R65, P6, R111, R2, RZ ;  /* 0x000000026f417210 */ /* 0x020fe20007fde0ff */
[----:B------:R-:W-:Y:S01]  /*7690*/  IMAD R74, R0, c[0x0][0x2e4], R113 ;  /* 0x0000b900004a7a24 */ /* 0x000fe200078e0271 */
[----:B------:R-:W-:Y:S01]  /*76a0*/  SHF.R.S32.HI R113, RZ, 0x1f, R111 ;  /* 0x0000001fff717819 */ /* 0x000fe2000001146f */
[----:B---3--:R-:W-:Y:S02]  /*76b0*/  @!P5 FMUL.FTZ R99, R99, R68 ;  /* 0x000000446363d220 */ /* 0x008fe40000410000 */
[----:B------:R-:W-:Y:S01]  /*76c0*/  @!P2 FMUL.FTZ R103, R103, R72 ;  /* 0x000000486767a220 */ /* 0x000fe20000410000 */
[----:B------:R-:W-:Y:S02]  /*76d0*/  SHF.R.S32.HI R72, RZ, 0x1f, R34 ;  /* 0x0000001fff487819 */ /* 0x000fe40000011422 */
[----:B------:R-:W-:Y:S01]  /*76e0*/  LEA R68, P2, R34, c[0x0][0x330], 0x1 ;  /* 0x0000cc0022447a11 */ /* 0x000fe200078408ff */
[----:B--2---:R-:W-:Y:S01]  /*76f0*/  @!P3 FMUL.FTZ R101, R101, R64 ;  /* 0x000000406565b220 */ /* 0x004fe20000410000 */
[----:B------:R-:W-:-:S02]  /*7700*/  IADD3.X R74, R113, R74, R3, P6, !PT ;  /* 0x0000004a714a7210 */ /* 0x000fc400037fe403 */
[C---:B------:R-:W-:Y:S02]  /*7710*/  LEA.HI.X R3, R34.reuse, c[0x0][0x334], R72, 0x1, P2 ;  /* 0x0000cd0022037a11 */ /* 0x040fe400010f0c48 */
[C---:B------:R-:W-:Y:S01]  /*7720*/  LEA R68, P3, R65.reuse, R68, 0x1 ;  /* 0x0000004441447211 */ /* 0x040fe200078608ff */
[----:B------:R-:W-:Y:S01]  /*7730*/  BSSY B0, `(.L_x_4866) ;  /* 0x0000012000007945 */ /* 0x000fe20003800000 */
[----:B------:R-:W-:Y:S01]  /*7740*/  IADD3 R2, P2, R34, R31, RZ ;  /* 0x0000001f22027210 */ /* 0x000fe20007f5e0ff */
[----:B0-----:R-:W-:Y:S01]  /*7750*/  @!P4 FMUL.FTZ R100, R100, R63 ;  /* 0x0000003f6464c220 */ /* 0x001fe20000410000 */
[----:B------:R-:W-:Y:S02]  /*7760*/  LEA.HI.X R69, R65, R3, R74, 0x1, P3 ;  /* 0x0000000341457211 */ /* 0x000fe400018f0c4a */
[-C--:B------:R-:W-:Y:S02]  /*7770*/  ISETP.GE.AND P4, PT, R60, R70.reuse, PT ;  /* 0x000000463c00720c */ /* 0x080fe40003f86270 */
        /* <DEDUP_REMOVED lines=13> */
.L_x_4867:
[----:B------:R-:W-:Y:S05]  /*7850*/  BSYNC B0 ;  /* 0x0000000000007941 */ /* 0x000fea0003800000 */
.L_x_4866:
        /* <DEDUP_REMOVED lines=27> */
[----:B------:R-:W-:-:S02]  /*7a10*/  ISETP.GE.AND P4, PT, R12, R70, PT ;  /* 0x000000460c00720c */ /* 0x000fc40003f86270 */
[----:B0-----:R-:W-:Y:S01]  /*7a20*/  PRMT R67, R20, 0x7610, R67 ;  /* 0x0000761014437816 */ /* 0x001fe20000000043 */
[----:B------:R-:W-:Y:S01]  /*7a30*/  @!P5 STG.E.U16 [R68.64+-0x1c0], R89 ;  /* 0xfffe40594400d986 */ /* 0x000fe2000c101506 */
[----:B------:R-:W-:Y:S02]  /*7a40*/  ISETP.GE.AND P5, PT, R61, R70, PT ;  /* 0x000000463d00720c */ /* 0x000fe40003fa6270 */
[----:B------:R-:W-:Y:S01]  /*7a50*/  F2FP.PACK_AB R63, R139, R136 ;  /* 0x000000888b3f723e */ /* 0x000fe200000000ff */
[----:B------:R-:W-:Y:S01]  /*7a60*/  @!P6 STG.E.U16 [R68.64+-0x180], R91 ;  /* 0xfffe805b4400e986 */ /* 0x000fe2000c101506 */
[----:B------:R-:W-:Y:S02]  /*7a70*/  ISETP.GE.AND P6, PT, R10, R70, PT ;  /* 0x000000460a00720c */ /* 0x000fe40003fc6270 */
[----:B------:R-:W-:Y:S01]  /*7a80*/  PRMT R66, R130, 0x7632, R66 ;  /* 0x0000763282427816 */ /* 0x000fe20000000042 */
[----:B------:R-:W-:Y:S01]  /*7a90*/  @!P1 STG.E.U16 [R68.64+-0x140], R93 ;  /* 0xfffec05d44009986 */ /* 0x000fe2000c101506 */
[----:B------:R-:W-:-:S02]  /*7aa0*/  PRMT R70, R63, 0x7610, R70 ;  /* 0x000076103f467816 */ /* 0x000fc40000000046 */
[----:B------:R-:W-:Y:S01]  /*7ab0*/  PRMT R71, R63, 0x7632, R71 ;  /* 0x000076323f477816 */ /* 0x000fe20000000047 */
[----:B------:R-:W-:Y:S01]  /*7ac0*/  @!P2 STG.E.U16 [R68.64+-0x100], R95 ;  /* 0xffff005f4400a986 */ /* 0x000fe2000c101506 */
[----:B------:R-:W-:Y:S02]  /*7ad0*/  F2FP.PACK_AB R64, R99, R138 ;  /* 0x0000008a6340723e */ /* 0x000fe400000000ff */
[----:B------:R-:W-:Y:S01]  /*7ae0*/  F2FP.PACK_AB R63, R96, R103 ;  /* 0x00000067603f723e */ /* 0x000fe200000000ff */
[----:B------:R-:W-:Y:S03]  /*7af0*/  @!P4 STG.E.U16 [R68.64+-0xc0], R97 ;  /* 0xffff40614400c986 */ /* 0x000fe6000c101506 */
[C---:B------:R-:W-:Y:S01]  /*7b00*/  PRMT R74, R63.reuse, 0x7632, R74 ;  /* 0x000076323f4a7816 */ /* 0x040fe2000000004a */
[----:B------:R-:W-:Y:S04]  /*7b10*/  @!P3 STG.E.U16 [R68.64+-0x80], R105 ;  /* 0xffff80694400b986 */ /* 0x000fe8000c101506 */
[----:B------:R0:W-:Y:S04]  /*7b20*/  @!P5 STG.E.U16 [R68.64+-0x3c0], R73 ;  /* 0xfffc40494400d986 */ /* 0x0001e8000c101506 */
[----:B------:R1:W-:Y:S04]  /*7b30*/  @!P6 STG.E.U16 [R68.64+-0x40], R107 ;  /* 0xffffc06b4400e986 */ /* 0x0003e8000c101506 */
[----:B------:R-:W-:Y:S01]  /*7b40*/  BAR.SYNC.DEFER_BLOCKING 0x0 ;  /* 0x0000000000007b1d */ /* 0x000fe20000010000 */
[----:B0-----:R-:W-:-:S02]  /*7b50*/  PRMT R73, R63, 0x7610, R73 ;  /* 0x000076103f497816 */ /* 0x001fc40000000049 */
[----:B-1----:R-:W-:Y:S02]  /*7b60*/  PRMT R68, R20, 0x7632, R68 ;  /* 0x0000763214447816 */ /* 0x002fe40000000044 */
[----:B------:R-:W-:Y:S01]  /*7b70*/  F2FP.PACK_AB R20, R137, R134 ;  /* 0x000000868914723e */ /* 0x000fe200000000ff */
[----:B------:R-:W-:-:S03]  /*7b80*/  FADD.FTZ R134, R133, R134 ;  /* 0x0000008685867221 */ /* 0x000fc60000010000 */
[----:B------:R-:W-:Y:S01]  /*7b90*/  PRMT R69, R20, 0x7610, R69 ;  /* 0x0000761014457816 */ /* 0x000fe20000000045 */
[----:B------:R-:W-:-:S04]  /*7ba0*/  FADD.FTZ R137, R134, R137 ;  /* 0x0000008986897221 */ /* 0x000fc80000010000 */
[----:B------:R-:W-:-:S04]  /*7bb0*/  FADD.FTZ R136, R137, R136 ;  /* 0x0000008889887221 */ /* 0x000fc80000010000 */
[----:B------:R-:W-:Y:S01]  /*7bc0*/  FADD.FTZ R139, R136, R139 ;  /* 0x0000008b888b7221 */ /* 0x000fe20000010000 */
[----:B------:R0:W-:Y:S03]  /*7bd0*/  STS.U16 [R50+0x2], R65 ;  /* 0x0000024132007388 */ /* 0x0001e60000000400 */
[----:B------:R-:W-:Y:S01]  /*7be0*/  FADD.FTZ R138, R139, R138 ;  /* 0x0000008a8b8a7221 */ /* 0x000fe20000010000 */
[----:B------:R1:W-:Y:S03]  /*7bf0*/  STS.U16 [R50+0x6], R66 ;  /* 0x0000064232007388 */ /* 0x0003e60000000400 */
[----:B------:R-:W-:Y:S01]  /*7c00*/  FADD.FTZ R99, R138, R99 ;  /* 0x000000638a637221 */ /* 0x000fe20000010000 */
        /* <DEDUP_REMOVED lines=20> */
[----:B0-----:R-:W-:-:S03]  /*7d50*/  IMAD R20, R18, c[0x0][0x2f8], RZ ;  /* 0x0000be0012147a24 */ /* 0x001fc600078e02ff */
[----:B------:R-:W-:Y:S01]  /*7d60*/  STS.U16 [R50+0x1e], R74 ;  /* 0x00001e4a32007388 */ /* 0x000fe20000000400 */
[----:B------:R-:W-:-:S06]  /*7d70*/  NOP ;  /* 0x0000000000007918 */ /* 0x000fcc0000000000 */
[----:B------:R-:W-:Y:S04]  /*7d80*/  LDS.U16 R33, [R33] ;  /* 0x0000000021217984 */ /* 0x000fe80000000400 */
[----:B------:R-:W-:Y:S04]  /*7d90*/  LDS.U16 R63, [R35+0x40] ;  /* 0x00004000233f7984 */ /* 0x000fe80000000400 */
[----:B------:R-:W-:Y:S04]  /*7da0*/  LDS.U16 R65, [R36+0x80] ;  /* 0x0000800024417984 */ /* 0x000fe80000000400 */
[----:B------:R0:W-:Y:S04]  /*7db0*/  LDS.U16 R67, [R37+0xc0] ;  /* 0x0000c00025437984 */ /* 0x0001e80000000400 */
[----:B------:R-:W-:Y:S04]  /*7dc0*/  LDS.U16 R69, [R38+0x100] ;  /* 0x0001000026457984 */ /* 0x000fe80000000400 */
[----:B------:R-:W-:Y:S01]  /*7dd0*/  LDS.U16 R39, [R39+0x140] ;  /* 0x0001400027277984 */ /* 0x000fe20000000400 */
[----:B0-----:R-:W-:-:S02]  /*7de0*/  IMAD R37, R17, c[0x0][0x2fc], R20 ;  /* 0x0000bf0011257a24 */ /* 0x001fc400078e0214 */
[----:B------:R-:W-:Y:S01]  /*7df0*/  FADD.FTZ R20, R103, R96 ;  /* 0x0000006067147221 */ /* 0x000fe20000010000 */
[----:B------:R0:W-:Y:S04]  /*7e00*/  LDS.U16 R71, [R40+0x180] ;  /* 0x0001800028477984 */ /* 0x0001e80000000400 */
[----:B------:R-:W-:Y:S04]  /*7e10*/  LDS.U16 R41, [R41+0x1c0] ;  /* 0x0001c00029297984 */ /* 0x000fe80000000400 */
[----:B------:R-:W-:Y:S01]  /*7e20*/  LDS.U16 R73, [R42+0x200] ;  /* 0x000200002a497984 */ /* 0x000fe20000000400 */
        /* <DEDUP_REMOVED lines=25> */
.L_x_4869:
[----:B------:R-:W-:Y:S05]  /*7fc0*/  BSYNC B0 ;  /* 0x0000000000007941 */ /* 0x000fea0003800000 */
.L_x_4868:
[----:B------:R-:W-:Y:S01]  /*7fd0*/  MOV R2, R34 ;  /* 0x0000002200027202 */ /* 0x000fe20000000f00 */
[----:B0-----:R-:W-:Y:S01]  /*7fe0*/  IMAD R33, R15, c[0x0][0x300], RZ ;  /* 0x0000c0000f217a24 */ /* 0x001fe200078e02ff */
[----:B------:R-:W-:Y:S02]  /*7ff0*/  MOV R3, R31 ;  /* 0x0000001f00037202 */ /* 0x000fe40000000f00 */
[----:B------:R-:W-:Y:S01]  /*8000*/  LEA R31, P1, R40, c[0x0][0x340], 0x1 ;  /* 0x0000d000281f7a11 */ /* 0x000fe200078208ff */
[----:B------:R-:W-:Y:S01]  /*8010*/  IMAD R35, R0, c[0x0][0x304], R33 ;  /* 0x0000c10000237a24 */ /* 0x000fe200078e0221 */
        /* <DEDUP_REMOVED lines=46> */
.L_x_4827:
        /* <DEDUP_REMOVED lines=24> */
.L_x_4872:
[----:B0-----:R-:W-:Y:S05]  /*8480*/  BSYNC B0 ;  /* 0x0000000000007941 */ /* 0x001fea0003800000 */
.L_x_4871:
[----:B------:R-:W-:Y:S01]  /*8490*/  BSSY B0, `(.L_x_4873) ;  /* 0x0000018000007945 */ /* 0x000fe20003800000 */
[----:B------:R-:W-:Y:S05]  /*84a0*/  @!P0 BRA `(.L_x_4874) ;  /* 0x0000015000008947 */ /* 0x000fea0003800000 */
[----:B------:R-:W-:Y:S06]  /*84b0*/  BAR.SYNC.DEFER_BLOCKING 0x0 ;  /* 0x0000000000007b1d */ /* 0x000fec0000010000 */
[----:B0-----:R-:W0:Y:S04]  /*84c0*/  SHFL.DOWN P0, R3, R20, 0x1, 0x1f ;  /* 0x08201f0014037f89 */ /* 0x001e280000000000 */
[----:B------:R-:W1:Y:S04]  /*84d0*/  S2R R8, SR_LANEID ;  /* 0x0000000000087919 */ /* 0x000e680000000000 */
[----:B------:R-:W2:Y:S01]  /*84e0*/  S2R R21, SR_TID.X ;  /* 0x0000000000157919 */ /* 0x000ea20000002100 */
[----:B0-----:R-:W-:Y:S01]  /*84f0*/  @P0 FADD R3, R3, R20 ;  /* 0x0000001403030221 */ /* 0x001fe20000000000 */
[----:B-1----:R-:W-:-:S04]  /*8500*/  ISETP.NE.AND P1, PT, R8, RZ, PT ;  /* 0x000000ff0800720c */ /* 0x002fc80003f25270 */
        /* <DEDUP_REMOVED lines=15> */
.L_x_4874:
[----:B------:R-:W1:Y:S02]  /*8600*/  S2R R21, SR_TID.X ;  /* 0x0000000000157919 */ /* 0x000e640000002100 */
.L_x_4875:
[----:B0-----:R-:W-:Y:S05]  /*8610*/  BSYNC B0 ;  /* 0x0000000000007941 */ /* 0x001fea0003800000 */
.L_x_4873:
        /* <DEDUP_REMOVED lines=9> */
[----:B-----5:R-:W-:Y:S01]  /*86b0*/  IMAD.WIDE.U32 R16, R0, c[0x0][0x198], RZ ;  /* 0x0000660000107a25 */ /* 0x020fe200078e00ff */
        /* <DEDUP_REMOVED lines=12> */
.L_x_4876:
        /* <DEDUP_REMOVED lines=55> */
.L_x_4877:
        /* <DEDUP_REMOVED lines=9> */
.L_x_9070:


//--------------------- .text._Z25selective_scan_bwd_kernelI32Selective_Scan_bwd_kernel_traitsILi32ELi16ELb0ELb0ELb0ELb1ELb1EN3c104HalfEfEEv12SSMParamsBwd --------------------------
	.section	.text._Z25selective_scan_bwd_kernelI32Selective_Scan_bwd_kernel_traitsILi32ELi16ELb0ELb0ELb0ELb1ELb1EN3c104HalfEfEEv12SSMParamsBwd,"ax",@progbits
	.sectioninfo	@"SHI_REGISTERS=238"
	.align	128
        .global         _Z25selective_scan_bwd_kernelI32Selective_Scan_bwd_kernel_traitsILi32ELi16ELb0ELb0ELb0ELb1ELb1EN3c104HalfEfEEv12SSMParamsBwd
        .type           _Z25selective_scan_bwd_kernelI32Selective_Scan_bwd_kernel_traitsILi32ELi16ELb0ELb0ELb0ELb1ELb1EN3c104HalfEfEEv12SSMParamsBwd,@function
        .size           _Z25selective_scan_bwd_kernelI32Selective_Scan_bwd_kernel_traitsILi32ELi16ELb0ELb0ELb0ELb1ELb1EN3c104HalfEfEEv12SSMParamsBwd,(.L_x_9071 - _Z25selective_scan_bwd_kernelI32Selective_Scan_bwd_kernel_traitsILi32ELi16ELb0ELb0ELb0ELb1ELb1EN3c104HalfEfEEv12SSMParamsBwd)
        .other          _Z25selective_scan_bwd_kernelI32Selective_Scan_bwd_kernel_traitsILi32ELi16ELb0ELb0ELb0ELb1ELb1EN3c104HalfEfEEv12SSMParamsBwd,@"STO_CUDA_ENTRY STV_DEFAULT"
_Z25selective_scan_bwd_kernelI32Selective_Scan_bwd_kernel_traitsILi32ELi16ELb0ELb0ELb0ELb1ELb1EN3c104HalfEfEEv12SSMParamsBwd:
.text._Z25selective_scan_bwd_kernelI32Selective_Scan_bwd_kernel_traitsILi32ELi16ELb0ELb0ELb0ELb1ELb1EN3c104HalfEfEEv12SSMParamsBwd:
        /* <DEDUP_REMOVED lines=14> */
[C---:B------:R-:W-:Y:S01]  /*00e0*/  @P1 LEA R8, P3, R70.reuse, c[0x0][0x250], 0x2 ;  /* 0x0000940046081a11 */ /* 0x040fe200078610ff */
[----:B------:R-:W-:Y:S01]  /*00f0*/  IMAD.WIDE.U32 R2, R67, c[0x0][0x1d0], RZ ;  /* 0x0000740043027a25 */ /* 0x000fe200078e00ff */
[C-C-:B------:R-:W-:Y:S02]  /*0100*/  @P0 LEA.HI.X R7, R70.reuse, c[0x0][0x23c], R69.reuse, 0x2, P2 ;  /* 0x00008f0046070a11 */ /* 0x140fe400010f1445 */
[----:B------:R-:W-:Y:S01]  /*0110*/  @P1 LEA.HI.X R9, R70, c[0x0][0x254], R69, 0x2, P3 ;  /* 0x0000950046091a11 */ /* 0x000fe200018f1445 */
[----:B------:R-:W-:Y:S02]  /*0120*/  IMAD R10, R65, c[0x0][0x1e0], RZ ;  /* 0x00007800410a7a24 */ /* 0x000fe400078e02ff */
[----:B------:R-:W-:Y:S01]  /*0130*/  IMAD R11, R67, c[0x0][0x1d4], R0 ;  /* 0x00007500430b7a24 */ /* 0x000fe200078e0200 */
[----:B------:R0:W5:Y:S01]  /*0140*/  @P0 LDG.E R68, [R6.64] ;  /* 0x0000000606440981 */ /* 0x000162000c1e1900 */
[----:B------:R-:W-:-:S02]  /*0150*/  IMAD R12, R65, c[0x0][0x278], RZ ;  /* 0x00009e00410c7a24 */ /* 0x000fc400078e02ff */
[----:B------:R-:W-:Y:S01]  /*0160*/  IMAD.WIDE.U32 R4, R67, c[0x0][0x1e0], RZ ;  /* 0x0000780043047a25 */ /* 0x000fe200078e00ff */
[----:B------:R1:W5:Y:S01]  /*0170*/  @P1 LDG.E R66, [R8.64] ;  /* 0x0000000608421981 */ /* 0x000362000c1e1900 */
[----:B------:R-:W-:Y:S01]  /*0180*/  IADD3 R3, R3, R11, RZ ;  /* 0x0000000b03037210 */ /* 0x000fe20007ffe0ff */
[----:B------:R-:W-:Y:S01]  /*0190*/  HFMA2.MMA R64, -RZ, RZ, 0, 0 ;  /* 0x00000000ff407435 */ /* 0x000fe200000001ff */
[----:B------:R-:W-:Y:S01]  /*01a0*/  IMAD R13, R67, c[0x0][0x1e4], R10 ;  /* 0x00007900430d7a24 */ /* 0x000fe200078e020a */
[----:B------:R-:W-:Y:S01]  /*01b0*/  MOV R0, c[0x0][0x174] ;  /* 0x00005d0000007a02 */ /* 0x000fe20000000f00 */
[----:B------:R-:W-:Y:S01]  /*01c0*/  IMAD R15, R69, c[0x0][0x1e8], RZ ;  /* 0x00007a00450f7a24 */ /* 0x000fe200078e02ff */
[----:B------:R-:W-:Y:S01]  /*01d0*/  ISETP.NE.U32.AND P0, PT, RZ, c[0x0][0x260], PT ;  /* 0x00009800ff007a0c */ /* 0x000fe20003f05070 */
        /* <DEDUP_REMOVED lines=8> */
[----:B------:R-:W-:-:S02]  /*0260*/  IADD3 R7, R7, R9, RZ ;  /* 0x0000000907077210 */ /* 0x000fc40007ffe0ff */
[----:B------:R-:W-:Y:S01]  /*0270*/  LEA R9, R0, 0xfffffe00, 0x9 ;  /* 0xfffffe0000097811 */ /* 0x000fe200078e48ff */
[C---:B------:R-:W-:Y:S01]  /*0280*/  IMAD R13, R70.reuse, c[0x0][0x1dc], R13 ;  /* 0x00007700460d7a24 */ /* 0x040fe200078e020d */
[----:B------:R-:W-:Y:S01]  /*0290*/  MOV R63, RZ ;  /* 0x000000ff003f7202 */ /* 0x000fe20000000f00 */
[C---:B------:R-:W-:Y:S01]  /*02a0*/  IMAD.WIDE.U32 R4, R70.reuse, c[0x0][0x1e8], R4 ;  /* 0x00007a0046047a25 */ /* 0x040fe200078e0004 */
[----:B------:R-:W-:Y:S02]  /*02b0*/  SHF.R.S32.HI R11, RZ, 0x1f, R9 ;  /* 0x0000001fff0b7819 */ /* 0x000fe40000011409 */
[C---:B------:R-:W-:Y:S01]  /*02c0*/  IADD3 R58, P1, R9.reuse, R2, RZ ;  /* 0x00000002093a7210 */ /* 0x040fe20007f3e0ff */
[C---:B------:R-:W-:Y:S01]  /*02d0*/  IMAD R15, R70.reuse, c[0x0][0x1ec], R15 ;  /* 0x00007b00460f7a24 */ /* 0x040fe200078e020f */
[----:B------:R-:W-:Y:S01]  /*02e0*/  IADD3 R59, P2, R9, R4, RZ ;  /* 0x00000004093b7210 */ /* 0x000fe20007f5e0ff */
        /* <DEDUP_REMOVED lines=8> */
[----:B------:R-:W-:Y:S02]  /*0370*/  ISETP.NE.AND.EX P1, PT, RZ, c[0x0][0x32c], PT, P1 ;  /* 0x0000cb00ff007a0c */ /* 0x000fe40003f25310 */
[----:B------:R-:W-:Y:S01]  /*0380*/  IADD3 R9, P4, R9, R6, RZ ;  /* 0x0000000609097210 */ /* 0x000fe20007f9e0ff */
[----:B------:R-:W-:Y:S01]  /*0390*/  @P0 IMAD R0, R0, c[0x0][0x174], RZ ;  /* 0x00005d0000000a24 */ /* 0x000fe200078e02ff */
[----:B------:R-:W-:Y:S02]  /*03a0*/  ISETP.NE.AND.EX P2, PT, RZ, c[0x0][0x34c], PT, P2 ;  /* 0x0000d300ff007a0c */ /* 0x000fe40003f45320 */
[----:B------:R-:W-:Y:S01]  /*03b0*/  IADD3.X R6, R11, R7, R17, P4, !PT ;  /* 0x000000070b067210 */ /* 0x000fe200027fe411 */
[----:B------:R-:W-:Y:S01]  /*03c0*/  @P0 IMAD R0, R0, c[0x0][0x16c], RZ ;  /* 0x00005b0000000a24 */ /* 0x000fe200078e02ff */
[----:B------:R-:W-:-:S02]  /*03d0*/  LEA R61, P4, R58, c[0x0][0x240], 0x1 ;  /* 0x000090003a3d7a11 */ /* 0x000fc400078808ff */
[C---:B------:R-:W-:Y:S02]  /*03e0*/  LEA R56, P5, R59.reuse, c[0x0][0x248], 0x1 ;  /* 0x000092003b387a11 */ /* 0x040fe400078a08ff */
[----:B------:R-:W-:Y:S02]  /*03f0*/  LEA.HI.X R58, R58, c[0x0][0x244], R3, 0x1, P4 ;  /* 0x000091003a3a7a11 */ /* 0x000fe400020f0c03 */
[----:B------:R-:W-:Y:S01]  /*0400*/  @P1 LEA R8, P4, R70, c[0x0][0x328], 0x2 ;  /* 0x0000ca0046081a11 */ /* 0x000fe200078810ff */
[----:B------:R-:W-:Y:S01]  /*0410*/  CS2R R2, SRZ ;  /* 0x0000000000027805 */ /* 0x000fe2000001ff00 */
[----:B------:R-:W-:Y:S02]  /*0420*/  @P0 MOV R11, 0x8 ;  /* 0x00000008000b0802 */ /* 0x000fe40000000f00 */
[----:B------:R-:W-:Y:S02]  /*0430*/  LEA.HI.X R59, R59, c[0x0][0x24c], R4, 0x1, P5 ;  /* 0x000093003b3b7a11 */ /* 0x000fe400028f0c04 */
[----:B------:R-:W-:Y:S01]  /*0440*/  LEA R57, P6, R9, c[0x0][0x308], 0x1 ;  /* 0x0000c20009397a11 */ /* 0x000fe200078c08ff */
[----:B------:R-:W-:Y:S01]  /*0450*/  @P0 IMAD.WIDE R10, R0, R11, c[0x0][0x260] ;  /* 0x00009800000a0625 */ /* 0x000fe200078e020b */
[C---:B------:R-:W-:Y:S01]  /*0460*/  @P2 LEA R2, P5, R70.reuse, c[0x0][0x348], 0x2 ;  /* 0x0000d20046022a11 */ /* 0x040fe200078a10ff */
[----:B------:R-:W-:Y:S01]  /*0470*/  @!P0 CS2R R10, SRZ ;  /* 0x00000000000a8805 */ /* 0x000fe2000001ff00 */
[----:B------:R-:W-:-:S02]  /*0480*/  @P1 LEA.HI.X R3, R70, c[0x0][0x32c], R69, 0x2, P4 ;  /* 0x0000cb0046031a11 */ /* 0x000fc400020f1445 */
[----:B------:R-:W-:Y:S02]  /*0490*/  MOV R7, RZ ;  /* 0x000000ff00077202 */ /* 0x000fe40000000f00 */
[----:B------:R-:W-:Y:S02]  /*04a0*/  LEA.HI.X R55, R9, c[0x0][0x30c], R6, 0x1, P6 ;  /* 0x0000c30009377a11 */ /* 0x000fe400030f0c06 */
[----:B------:R-:W-:Y:S02]  /*04b0*/  @P2 LEA.HI.X R7, R70, c[0x0][0x34c], R69, 0x2, P5 ;  /* 0x0000d30046072a11 */ /* 0x000fe400028f1445 */
[----:B------:R-:W-:Y:S02]  /*04c0*/  MOV R9, R3 ;  /* 0x0000000300097202 */ /* 0x000fe40000000f00 */
        /* <DEDUP_REMOVED lines=12> */
.L_x_4926:
[----:B------:R-:W-:Y:S01]  /*0590*/  IADD3 R51, -R52, c[0x0][0x174], RZ ;  /* 0x00005d0034337a10 */ /* 0x000fe20007ffe1ff */
[----:B------:R-:W-:Y:S01]  /*05a0*/  BAR.SYNC.DEFER_BLOCKING 0x0 ;  /* 0x0000000000007b1d */ /* 0x000fe20000010000 */
[----:B-1----:R-:W-:Y:S02]  /*05b0*/  LEA R2, P1, R54, R61, 0x1 ;  /* 0x0000003d36027211 */ /* 0x002fe400078208ff */
[----:B------:R-:W-:Y:S02]  /*05c0*/  LEA R4, R51, 0xfffffe00, 0x9 ;  /* 0xfffffe0033047811 */ /* 0x000fe400078e48ff */
        /* <DEDUP_REMOVED lines=9> */
[----:B0-----:R0:W2:Y:S01]  /*0660*/  @!P0 LDG.E.U16 R5, [R2.64] ;  /* 0x0000000602058981 */ /* 0x0010a2000c1e1500 */
        /* <DEDUP_REMOVED lines=63> */
[C---:B0-----:R-:W-:Y:S02]  /*0a60*/  IADD3 R3, R60.reuse, 0xc0, RZ ;  /* 0x000000c03c037810 */ /* 0x041fe40007ffe0ff */
[-C--:B------:R-:W-:Y:S02]  /*0a70*/  LEA.HI.SX32 R31, R31, R60.reuse, 0x1b ;  /* 0x0000003c1f1f7211 */ /* 0x080fe400078fdaff */
[----:B------:R-:W-:Y:S02]  /*0a80*/  LEA.HI.SX32 R33, R33, R60, 0x1b ;  /* 0x0000003c21217211 */ /* 0x000fe400078fdaff */
[----:B------:R-:W-:Y:S02]  /*0a90*/  IADD3 R35, R60, 0xa0, RZ ;  /* 0x000000a03c237810 */ /* 0x000fe40007ffe0ff */
[----:B------:R-:W-:-:S02]  /*0aa0*/  SHF.L.U32 R49, R27, 0x1, RZ ;  /* 0x000000011b317819 */ /* 0x000fc400000006ff */
[----:B------:R-:W-:Y:S02]  /*0ab0*/  SHF.L.U32 R48, R29, 0x1, RZ ;  /* 0x000000011d307819 */ /* 0x000fe400000006ff */
[----:B------:R-:W-:Y:S02]  /*0ac0*/  IADD3 R27, R60, 0x100, RZ ;  /* 0x000001003c1b7810 */ /* 0x000fe40007ffe0ff */
[-C--:B------:R-:W-:Y:S02]  /*0ad0*/  LEA.HI.SX32 R3, R3, R60.reuse, 0x1b ;  /* 0x0000003c03037211 */ /* 0x080fe400078fdaff */
[----:B------:R-:W-:Y:S02]  /*0ae0*/  SHF.L.U32 R47, R31, 0x1, RZ ;  /* 0x000000011f2f7819 */ /* 0x000fe400000006ff */
        /* <DEDUP_REMOVED lines=15> */
[----:B------:R-:W-:Y:S02]  /*0be0*/  SHF.L.U32 R39, R3, 0x1, RZ ;  /* 0x0000000103277819 */ /* 0x000fe400000006ff */
[----:B------:R-:W-:-:S04]  /*0bf0*/  LEA.HI.SX32 R27, R27, R60, 0x1b ;  /* 0x0000003c1b1b7211 */ /* 0x000fc800078fdaff */
[----:B------:R-:W-:Y:S02]  /*0c00*/  SHF.L.U32 R35, R27, 0x1, RZ ;  /* 0x000000011b237819 */ /* 0x000fe400000006ff */
[C---:B------:R-:W-:Y:S02]  /*0c10*/  SHF.L.U32 R33, R54.reuse, 0x1, RZ ;  /* 0x0000000136217819 */ /* 0x040fe400000006ff */
[----:B------:R-:W-:Y:S02]  /*0c20*/  SHF.L.U64.HI R34, R54, 0x1, R53 ;  /* 0x0000000136227819 */ /* 0x000fe40000010235 */
[----:B------:R-:W-:-:S04]  /*0c30*/  IADD3 R2, P0, R56, R33, RZ ;  /* 0x0000002138027210 */ /* 0x000fc80007f1e0ff */
[----:B------:R-:W-:Y:S02]  /*0c40*/  IADD3.X R3, R59, R34, RZ, P0, !PT ;  /* 0x000000223b037210 */ /* 0x000fe400007fe4ff */
[-C--:B------:R-:W-:Y:S02]  /*0c50*/  ISETP.GE.AND P0, PT, R112, R121.reuse, PT ;  /* 0x000000797000720c */ /* 0x080fe40003f06270 */
[----:B------:R-:W-:Y:S02]  /*0c60*/  PRMT R74, RZ, 0x7610, R74 ;  /* 0x00007610ff4a7816 */ /* 0x000fe4000000004a */
        /* <DEDUP_REMOVED lines=31> */
[----:B------:R1:W-:Y:S01]  /*0e60*/  STS.U16 [R44+0x180], R17 ;  /* 0x000180112c007388 */ /* 0x0003e20000000400 */
[----:B------:R-:W-:-:S03]  /*0e70*/  LEA.HI.SX32 R32, R0, R0, 0x1b ;  /* 0x0000000000207211 */ /* 0x000fc600078fdaff */
[----:B------:R2:W-:Y:S01]  /*0e80*/  STS.U16 [R43+0x1c0], R16 ;  /* 0x0001c0102b007388 */ /* 0x0005e20000000400 */
        /* <DEDUP_REMOVED lines=29> */
[----:B------:R-:W-:-:S04]  /*1060*/  LEA R12, P1, R54, R57, 0x1 ;  /* 0x00000039360c7211 */ /* 0x000fc800078208ff */
[----:B------:R-:W-:Y:S01]  /*1070*/  LEA.HI.X R13, R54, R55, R53, 0x1, P1 ;  /* 0x00000037360d7211 */ /* 0x000fe200008f0c35 */
[----:B------:R-:W3:Y:S01]  /*1080*/  @!P0 LDG.E.U16 R14, [R2.64+0x40] ;  /* 0x00004006020e8981 */ /* 0x000ee2000c1e1500 */
[-C--:B------:R-:W-:Y:S02]  /*1090*/  ISETP.GE.AND P0, PT, R94, R121.reuse, PT ;  /* 0x000000795e00720c */ /* 0x080fe40003f06270 */
[-C--:B------:R-:W-:Y:S01]  /*10a0*/  ISETP.GE.AND P1, PT, R54, R121.reuse, PT ;  /* 0x000000793600720c */ /* 0x080fe20003f26270 */
[----:B------:R-:W4:Y:S01]  /*10b0*/  @!P5 LDG.E.U16 R71, [R2.64+0x180] ;  /* 0x000180060247d981 */ /* 0x000f22000c1e1500 */
[----:B------:R-:W-:Y:S02]  /*10c0*/  PRMT R5, RZ, 0x7610, R5 ;  /* 0x00007610ff057816 */ /* 0x000fe40000000005 */
[----:B-1----:R-:W-:Y:S01]  /*10d0*/  PRMT R17, RZ, 0x7610, R17 ;  /* 0x00007610ff117816 */ /* 0x002fe20000000011 */
[----:B------:R-:W3:Y:S06]  /*10e0*/  @!P6 LDG.E.U16 R72, [R2.64+0x140] ;  /* 0x000140060248e981 */ /* 0x000eec000c1e1500 */
[----:B------:R-:W3:Y:S01]  /*10f0*/  @!P0 LDG.E.U16 R74, [R2.64+0x1c0] ;  /* 0x0001c006024a8981 */ /* 0x000ee2000c1e1500 */
[----:B------:R-:W-:-:S02]  /*1100*/  ISETP.GE.AND P0, PT, R96, R121, PT ;  /* 0x000000796000720c */ /* 0x000fc40003f06270 */
[----:B--2---:R-:W-:Y:S01]  /*1110*/  PRMT R16, RZ, 0x7610, R16 ;  /* 0x00007610ff107816 */ /* 0x004fe20000000010 */
[----:B------:R-:W2:Y:S01]  /*1120*/  @!P1 LDG.E.U16 R5, [R2.64] ;  /* 0x0000000602059981 */ /* 0x000ea2000c1e1500 */
[----:B------:R-:W-:Y:S02]  /*1130*/  PRMT R15, RZ, 0x7610, R15 ;  /* 0x00007610ff0f7816 */ /* 0x000fe4000000000f */
[-C--:B------:R-:W-:Y:S01]  /*1140*/  ISETP.GE.AND P1, PT, R100, R121.reuse, PT ;  /* 0x000000796400720c */ /* 0x080fe20003f26270 */
[----:B------:R-:W3:Y:S01]  /*1150*/  @!P2 LDG.E.U16 R17, [R2.64+0x100] ;  /* 0x000100060211a981 */ /* 0x000ee2000c1e1500 */
        /* <DEDUP_REMOVED lines=52> */
[----:B------:R-:W2:Y:S04]  /*14a0*/  LDS.U16 R123, [R32] ;  /* 0x00000000207b7984 */ /* 0x000ea80000000400 */
[----:B------:R-:W3:Y:S04]  /*14b0*/  LDS.U16 R73, [R32+0x2] ;  /* 0x0000020020497984 */ /* 0x000ee80000000400 */
[----:B------:R-:W2:Y:S04]  /*14c0*/  LDS.U16 R124, [R32+0x4] ;  /* 0x00000400207c7984 */ /* 0x000ea80000000400 */
[----:B------:R-:W0:Y:S04]  /*14d0*/  LDS.U16 R125, [R32+0x6] ;  /* 0x00000600207d7984 */ /* 0x000e280000000400 */
[----:B------:R-:W-:Y:S04]  /*14e0*/  LDS.U16 R78, [R32+0x8] ;  /* 0x00000800204e7984 */ /* 0x000fe80000000400 */
[----:B------:R-:W-:Y:S04]  /*14f0*/  LDS.U16 R126, [R32+0xa] ;  /* 0x00000a00207e7984 */ /* 0x000fe80000000400 */
        /* <DEDUP_REMOVED lines=11> */
[----:B0-----:R-:W-:-:S02]  /*15b0*/  PRMT R79, RZ, 0x7610, R79 ;  /* 0x00007610ff4f7816 */ /* 0x001fc4000000004f */
[----:B------:R-:W-:-:S03]  /*15c0*/  PRMT R80, RZ, 0x7610, R80 ;  /* 0x00007610ff507816 */ /* 0x000fc60000000050 */
        /* <DEDUP_REMOVED lines=22> */
[----:B------:R-:W-:Y:S02]  /*1730*/  ISETP.NE.AND P0, PT, R97, RZ, PT ;  /* 0x000000ff6100720c */ /* 0x000fe40003f05270 */
[----:B------:R-:W-:-:S06]  /*1740*/  PRMT R97, RZ, 0x7610, R97 ;  /* 0x00007610ff617816 */ /* 0x000fcc0000000061 */
[----:B------:R0:W4:Y:S05]  /*1750*/  @!P1 LDG.E.U16 R97, [R12.64+0x280] ;  /* 0x000280060c619981 */ /* 0x00012a000c1e1500 */
[----:B------:R0:W4:Y:S01]  /*1760*/  @!P0 LDG.E.U16 R132, [R12.64+0x240] ;  /* 0x000240060c848981 */ /* 0x000122000c1e1500 */
[----:B------:R-:W-:Y:S01]  /*1770*/  ISETP.GE.AND P0, PT, R54, R121, PT ;  /* 0x000000793600720c */ /* 0x000fe20003f06270 */
[C---:B------:R-:W-:Y:S01]  /*1780*/  IMAD R74, R65.reuse, c[0x0][0x1f0], RZ ;  /* 0x00007c00414a7a24 */ /* 0x040fe200078e02ff */
[----:B------:R-:W-:Y:S01]  /*1790*/  SHF.R.S32.HI R5, RZ, 0x1f, R4 ;  /* 0x0000001fff057819 */ /* 0x000fe20000011404 */
[----:B------:R-:W-:Y:S02]  /*17a0*/  IMAD R76, R65, c[0x0][0x200], RZ ;  /* 0x00008000414c7a24 */ /* 0x000fe400078e02ff */
[----:B------:R-:W-:-:S02]  /*17b0*/  IMAD R77, R67, c[0x0][0x1f4], R74 ;  /* 0x00007d00434d7a24 */ /* 0x000fc400078e024a */
[----:B------:R-:W-:-:S06]  /*17c0*/  IMAD.WIDE.U32 R14, R67, c[0x0][0x1f0], RZ ;  /* 0x00007c00430e7a25 */ /* 0x000fcc00078e00ff */
[----:B------:R-:W-:Y:S02]  /*17d0*/  @!P0 MOV R74, R4 ;  /* 0x00000004004a8202 */ /* 0x000fe40000000f00 */
[----:B------:R-:W-:Y:S01]  /*17e0*/  @!P0 MOV R75, R5 ;  /* 0x00000005004b8202 */ /* 0x000fe20000000f00 */
[----:B0-----:R-:W-:-:S04]  /*17f0*/  @!P0 IMAD.WIDE.U32 R12, R67, c[0x0][0x1f0], R4 ;  /* 0x00007c00430c8a25 */ /* 0x001fc800078e0004 */
[----:B------:R-:W-:-:S04]  /*1800*/  IMAD.WIDE.U32 R16, R67, c[0x0][0x200], RZ ;  /* 0x0000800043107a25 */ /* 0x000fc800078e00ff */
[C---:B------:R-:W-:Y:S02]  /*1810*/  IMAD R81, R67.reuse, c[0x0][0x204], R76 ;  /* 0x0000810043517a24 */ /* 0x040fe400078e024c */
[----:B------:R-:W-:Y:S01]  /*1820*/  @!P0 IMAD.WIDE.U32 R74, R67, c[0x0][0x200], R74 ;  /* 0x00008000434a8a25 */ /* 0x000fe200078e004a */
[----:B------:R-:W-:Y:S02]  /*1830*/  IADD3 R15, R15, R77, RZ ;  /* 0x0000004d0f0f7210 */ /* 0x000fe40007ffe0ff */
[----:B------:R-:W-:Y:S01]  /*1840*/  @!P0 IADD3 R13, R77, R13, RZ ;  /* 0x0000000d4d0d8210 */ /* 0x000fe20007ffe0ff */
[----:B------:R-:W-:Y:S01]  /*1850*/  IMAD R77, R69, c[0x0][0x1f8], RZ ;  /* 0x00007e00454d7a24 */ /* 0x000fe200078e02ff */
[----:B------:R-:W-:Y:S02]  /*1860*/  IADD3 R17, R17, R81, RZ ;  /* 0x0000005111117210 */ /* 0x000fe40007ffe0ff */
[----:B------:R-:W-:Y:S02]  /*1870*/  @!P0 IADD3 R75, R81, R75, RZ ;  /* 0x0000004b514b8210 */ /* 0x000fe40007ffe0ff */
[----:B-1----:R-:W-:Y:S01]  /*1880*/  IADD3 R82, R52, -c[0x0][0x174], RZ ;  /* 0x80005d0034527a10 */ /* 0x002fe20007ffe0ff */
[----:B------:R-:W-:-:S02]  /*1890*/  IMAD R142, R70, c[0x0][0x1fc], R77 ;  /* 0x00007f00468e7a24 */ /* 0x000fc400078e024d */
[----:B------:R-:W-:-:S04]  /*18a0*/  IMAD.WIDE.U32 R76, R70, c[0x0][0x208], R16 ;  /* 0x00008200464c7a25 */ /* 0x000fc800078e0010 */
[----:B------:R-:W-:Y:S02]  /*18b0*/  IMAD R81, R69, c[0x0][0x208], RZ ;  /* 0x0000820045517a24 */ /* 0x000fe400078e02ff */
[----:B------:R-:W-:Y:S02]  /*18c0*/  IMAD R82, R82, -0x200, RZ ;  /* 0xfffffe0052527824 */ /* 0x000fe400078e02ff */
[----:B------:R-:W-:-:S03]  /*18d0*/  @!P0 IMAD.WIDE.U32 R16, R70, c[0x0][0x208], R74 ;  /* 0x0000820046108a25 */ /* 0x000fc600078e004a */
[----:B------:R-:W-:Y:S01]  /*18e0*/  IADD3 R74, P4, R82, R76, RZ ;  /* 0x0000004c524a7210 */ /* 0x000fe20007f9e0ff */
[----:B------:R-:W-:Y:S01]  /*18f0*/  IMAD R103, R70, c[0x0][0x20c], R81 ;  /* 0x0000830046677a24 */ /* 0x000fe200078e0251 */
[----:B------:R-:W-:Y:S02]  /*1900*/  SHF.R.S32.HI R81, RZ, 0x1f, R82 ;  /* 0x0000001fff517819 */ /* 0x000fe40000011452 */
[----:B------:R-:W-:Y:S02]  /*1910*/  @!P0 IADD3 R75, P3, R54, R16, RZ ;  /* 0x00000010364b8210 */ /* 0x000fe40007f7e0ff */
[----:B------:R-:W-:Y:S02]  /*1920*/  IADD3.X R77, R81, R103, R77, P4, !PT ;  /* 0x00000067514d7210 */ /* 0x000fe400027fe44d */
[----:B------:R-:W-:Y:S01]  /*1930*/  @!P0 IADD3.X R76, R53, R17, R103, P3, !PT ;  /* 0x00000011354c8210 */ /* 0x000fe20001ffe467 */
[----:B------:R-:W-:-:S04]  /*1940*/  IMAD.WIDE.U32 R14, R70, c[0x0][0x1f8], R14 ;  /* 0x00007e00460e7a25 */ /* 0x000fc800078e000e */
[----:B------:R-:W-:Y:S01]  /*1950*/  @!P0 IMAD.WIDE.U32 R12, R70, c[0x0][0x1f8], R12 ;  /* 0x00007e00460c8a25 */ /* 0x000fe200078e000c */
[----:B------:R-:W-:Y:S01]  /*1960*/  IADD3 R129, P2, R82, R14, RZ ;  /* 0x0000000e52817210 */ /* 0x000fe20007f5e0ff */
[----:B--2---:R-:W-:-:S03]  /*1970*/  HADD2.F32 R123, -RZ, R123.H0_H0 ;  /* 0x2000007bff7b7230 */ /* 0x004fc60000004100 */
[C---:B------:R-:W-:Y:S02]  /*1980*/  @!P0 IADD3 R131, P1, R54.reuse, R12, RZ ;  /* 0x0000000c36838210 */ /* 0x040fe40007f3e0ff */
[----:B------:R-:W-:Y:S02]  /*1990*/  IADD3.X R140, R81, R142, R15, P2, !PT ;  /* 0x0000008e518c7210 */ /* 0x000fe400017fe40f */
[----:B------:R-:W-:Y:S02]  /*19a0*/  @!P0 IADD3.X R142, R53, R13, R142, P1, !PT ;  /* 0x0000000d358e8210 */ /* 0x000fe40000ffe48e */
[C---:B------:R-:W-:Y:S02]  /*19b0*/  LEA R17, P2, R54.reuse, c[0x0][0x258], 0x1 ;  /* 0x0000960036117a11 */ /* 0x040fe400078408ff */
[----:B------:R-:W-:Y:S02]  /*19c0*/  @!P0 LEA R12, P3, R75, c[0x0][0x258], 0x1 ;  /* 0x000096004b0c8a11 */ /* 0x000fe400078608ff */
[----:B------:R-:W-:-:S02]  /*19d0*/  LEA.HI.X R13, R54, c[0x0][0x25c], R53, 0x1, P2 ;  /* 0x00009700360d7a11 */ /* 0x000fc400010f0c35 */
[----:B------:R-:W-:Y:S01]  /*19e0*/  LEA R16, P4, R74, R17, 0x1 ;  /* 0x000000114a107211 */ /* 0x000fe200078808ff */
[----:B---3--:R-:W-:-:S03]  /*19f0*/  HADD2.F32 R73, -RZ, R73.H0_H0 ;  /* 0x20000049ff497230 */ /* 0x008fc60000004100 */
[----:B------:R-:W-:Y:S02]  /*1a00*/  LEA.HI.X R17, R74, R13, R77, 0x1, P4 ;  /* 0x0000000d4a117211 */ /* 0x000fe400020f0c4d */
[----:B------:R-:W-:Y:S01]  /*1a10*/  @!P0 LEA.HI.X R13, R75, c[0x0][0x25c], R76, 0x1, P3 ;  /* 0x000097004b0d8a11 */ /* 0x000fe200018f0c4c */
[----:B------:R-:W-:Y:S02]  /*1a20*/  HADD2.F32 R75, -RZ, R124.H0_H0 ;  /* 0x2000007cff4b7230 */ /* 0x000fe40000004100 */
[----:B------:R-:W-:Y:S02]  /*1a30*/  HADD2.F32 R125, -RZ, R125.H0_H0 ;  /* 0x2000007dff7d7230 */ /* 0x000fe40000004100 */
[----:B------:R-:W-:Y:S01]  /*1a40*/  HADD2.F32 R127, -RZ, R127.H0_H0 ;  /* 0x2000007fff7f7230 */ /* 0x000fe20000004100 */
[----:B------:R-:W-:Y:S02]  /*1a50*/  BSSY B0, `(.L_x_4879) ;  /* 0x0000057000007945 */ /* 0x000fe40003800000 */
[----:B-----5:R-:W-:-:S02]  /*1a60*/  FADD.FTZ R77, R125, R66 ;  /* 0x000000427d4d7221 */ /* 0x020fc40000010000 */
[----:B------:R-:W-:Y:S01]  /*1a70*/  FADD.FTZ R74, R127, R66 ;  /* 0x000000427f4a7221 */ /* 0x000fe20000010000 */
[----:B----4-:R-:W-:Y:S04]  /*1a80*/  STS.U16 [R50], R89 ;  /* 0x0000005932007388 */ /* 0x010fe80000000400 */
        /* <DEDUP_REMOVED lines=16> */
[----:B------:R2:W3:Y:S04]  /*1b90*/  LDS.U16 R122, [R32] ;  /* 0x00000000207a7984 */ /* 0x0004e80000000400 */
        /* <DEDUP_REMOVED lines=8> */
[----:B------:R2:W2:Y:S04]  /*1c20*/  LDS.U16 R103, [R32+0x12] ;  /* 0x0000120020677984 */ /* 0x0004a80000000400 */
[----:B------:R0:W2:Y:S04]  /*1c30*/  LDS.U16 R101, [R32+0x14] ;  /* 0x0000140020657984 */ /* 0x0000a80000000400 */
[----:B------:R0:W2:Y:S04]  /*1c40*/  LDS.U16 R99, [R32+0x16] ;  /* 0x0000160020637984 */ /* 0x0000a80000000400 */
[----:B------:R0:W2:Y:S04]  /*1c50*/  LDS.U16 R97, [R32+0x18] ;  /* 0x0000180020617984 */ /* 0x0000a80000000400 */
[----:B------:R0:W2:Y:S04]  /*1c60*/  LDS.U16 R95, [R32+0x1a] ;  /* 0x00001a00205f7984 */ /* 0x0000a80000000400 */
[----:B------:R1:W2:Y:S04]  /*1c70*/  LDS.U16 R93, [R32+0x1c] ;  /* 0x00001c00205d7984 */ /* 0x0002a80000000400 */
[----:B------:R1:W2:Y:S01]  /*1c80*/  LDS.U16 R89, [R32+0x1e] ;  /* 0x00001e0020597984 */ /* 0x0002a20000000400 */
[----:B0-----:R-:W-:Y:S01]  /*1c90*/  LEA R90, P1, R54, c[0x0][0x268], 0x1 ;  /* 0x00009a00365a7a11 */ /* 0x001fe200078208ff */
[----:B------:R-:W-:-:S03]  /*1ca0*/  FADD.FTZ R80, R123, R66 ;  /* 0x000000427b507221 */ /* 0x000fc60000010000 */
[----:B------:R-:W-:Y:S02]  /*1cb0*/  LEA.HI.X R15, R54, c[0x0][0x26c], R53, 0x1, P1 ;  /* 0x00009b00360f7a11 */ /* 0x000fe400008f0c35 */
[----:B------:R-:W-:Y:S02]  /*1cc0*/  LEA R90, P2, R129, R90, 0x1 ;  /* 0x0000005a815a7211 */ /* 0x000fe400078408ff */
[----:B------:R-:W-:Y:S02]  /*1cd0*/  @!P0 LEA R14, P1, R131, c[0x0][0x268], 0x1 ;  /* 0x00009a00830e8a11 */ /* 0x000fe400078208ff */
[----:B------:R-:W-:Y:S02]  /*1ce0*/  FSETP.GTU.FTZ.AND P5, PT, R80, 20, PT ;  /* 0x41a000005000780b */ /* 0x000fe40003fbc000 */
[----:B-1----:R-:W-:Y:S01]  /*1cf0*/  LEA.HI.X R91, R129, R15, R140, 0x1, P2 ;  /* 0x0000000f815b7211 */ /* 0x002fe200010f0c8c */
[----:B------:R-:W-:Y:S01]  /*1d00*/  HADD2.F32 R129, -RZ, R78.H0_H0 ;  /* 0x2000004eff817230 */ /* 0x000fe20000004100 */
[----:B------:R-:W-:Y:S01]  /*1d10*/  @!P0 LEA.HI.X R15, R131, c[0x0][0x26c], R142, 0x1, P1 ;  /* 0x00009b00830f8a11 */ /* 0x000fe200008f0c8e */
[----:B------:R-:W-:Y:S01]  /*1d20*/  HADD2.F32 R131, -RZ, R126.H0_H0 ;  /* 0x2000007eff837230 */ /* 0x000fe20000004100 */
[----:B------:R-:W-:-:S02]  /*1d30*/  FADD.FTZ R78, R75, R66 ;  /* 0x000000424b4e7221 */ /* 0x000fc40000010000 */
[--C-:B------:R-:W-:Y:S02]  /*1d40*/  FADD.FTZ R79, R73, R66.reuse ;  /* 0x00000042494f7221 */ /* 0x100fe40000010000 */
[--C-:B------:R-:W-:Y:S02]  /*1d50*/  FADD.FTZ R76, R129, R66.reuse ;  /* 0x00000042814c7221 */ /* 0x100fe40000010000 */
[----:B------:R-:W-:Y:S01]  /*1d60*/  FADD.FTZ R75, R131, R66 ;  /* 0x00000042834b7221 */ /* 0x000fe20000010000 */
[----:B------:R-:W-:Y:S02]  /*1d70*/  FSETP.GTU.FTZ.AND P4, PT, R79, 20, PT ;  /* 0x41a000004f00780b */ /* 0x000fe40003f9c000 */
[----:B------:R-:W-:Y:S02]  /*1d80*/  FSETP.GTU.FTZ.AND P3, PT, R78, 20, PT ;  /* 0x41a000004e00780b */ /* 0x000fe40003f7c000 */
[----:B------:R-:W-:Y:S02]  /*1d90*/  FSETP.GTU.FTZ.AND P2, PT, R77, 20, PT ;  /* 0x41a000004d00780b */ /* 0x000fe40003f5c000 */
[----:B------:R-:W-:-:S02]  /*1da0*/  FSETP.GTU.FTZ.AND P1, PT, R76, 20, PT ;  /* 0x41a000004c00780b */ /* 0x000fc40003f3c000 */
[----:B------:R-:W-:Y:S01]  /*1db0*/  FSETP.GTU.FTZ.AND P6, PT, R75, 20, PT ;  /* 0x41a000004b00780b */ /* 0x000fe20003fdc000 */
[----:B------:R-:W-:Y:S07]  /*1dc0*/  @P5 BRA `(.L_x_4880) ;  /* 0x000001f000005947 */ /* 0x000fee0003800000 */
[----:B---34-:R-:W-:Y:S01]  /*1dd0*/  FMUL.FTZ R80, R80, 1.4426950216293334961 ;  /* 0x3fb8aa3b50507820 */ /* 0x018fe20000410000 */
[----:B------:R-:W-:Y:S01]  /*1de0*/  HFMA2.MMA R125, -RZ, RZ, 1.625, 0 ;  /* 0x3e800000ff7d7435 */ /* 0x000fe200000001ff */
[----:B------:R-:W-:Y:S02]  /*1df0*/  MOV R126, 0x3d39bf78 ;  /* 0x3d39bf78007e7802 */ /* 0x000fe40000000f00 */
[----:B--2---:R-:W0:Y:S02]  /*1e00*/  MUFU.EX2 R130, R80 ;  /* 0x0000005000827308 */ /* 0x004e240000000800 */
        /* <DEDUP_REMOVED lines=27> */
.L_x_4880:
[----:B---34-:R-:W-:Y:S05]  /*1fc0*/  BSYNC B0 ;  /* 0x0000000000007941 */ /* 0x018fea0003800000 */
.L_x_4879:
        /* <DEDUP_REMOVED lines=36> */
.L_x_4882:
[----:B------:R-:W-:Y:S05]  /*2210*/  BSYNC B0 ;  /* 0x0000000000007941 */ /* 0x000fea0003800000 */
.L_x_4881:
        /* <DEDUP_REMOVED lines=36> */
.L_x_4884:
[----:B------:R-:W-:Y:S05]  /*2460*/  BSYNC B0 ;  /* 0x0000000000007941 */ /* 0x000fea0003800000 */
.L_x_4883:
        /* <DEDUP_REMOVED lines=36> */
.L_x_4886:
[----:B------:R-:W-:Y:S05]  /*26b0*/  BSYNC B0 ;  /* 0x0000000000007941 */ /* 0x000fea0003800000 */
.L_x_4885:
        /* <DEDUP_REMOVED lines=36> */
.L_x_4888:
[----:B------:R-:W-:Y:S05]  /*2900*/  BSYNC B0 ;  /* 0x0000000000007941 */ /* 0x000fea0003800000 */
.L_x_4887:
        /* <DEDUP_REMOVED lines=36> */
.L_x_4890:
[----:B------:R-:W-:Y:S05]  /*2b50*/  BSYNC B0 ;  /* 0x0000000000007941 */ /* 0x000fea0003800000 */
.L_x_4889:
        /* <DEDUP_REMOVED lines=36> */
.L_x_4892:
[----:B------:R-:W-:Y:S05]  /*2da0*/  BSYNC B0 ;  /* 0x0000000000007941 */ /* 0x000fea0003800000 */
.L_x_4891:
        /* <DEDUP_REMOVED lines=36> */
.L_x_4894:
[----:B------:R-:W-:Y:S05]  /*2ff0*/  BSYNC B0 ;  /* 0x0000000000007941 */ /* 0x000fea0003800000 */
.L_x_4893:
        /* <DEDUP_REMOVED lines=36> */
.L_x_4896:
[----:B------:R-:W-:Y:S05]  /*3240*/  BSYNC B0 ;  /* 0x0000000000007941 */ /* 0x000fea0003800000 */
.L_x_4895:
        /* <DEDUP_REMOVED lines=36> */
.L_x_4898:
[----:B------:R-:W-:Y:S05]  /*3490*/  BSYNC B0 ;  /* 0x0000000000007941 */ /* 0x000fea0003800000 */
.L_x_4897:
[----:B------:R-:W-:Y:S01]  /*34a0*/  BSSY B0, `(.L_x_4899) ;  /* 0x0000023000007945 */ /* 0x000fe20003800000 */
[----:B------:R-:W-:Y:S02]  /*34b0*/  FSETP.GTU.FTZ.AND P2, PT, R88, 20, PT ;  /* 0x41a000005800780b */ /* 0x000fe40003f5c000 */
[----:B------:R-:W-:Y:S01]  /*34c0*/  PRMT R123, RZ, 0x7610, R123 ;  /* 0x00007610ff7b7816 */ /* 0x000fe2000000007b */
        /* <DEDUP_REMOVED lines=32> */
.L_x_4900:
[----:B------:R-:W-:Y:S05]  /*36d0*/  BSYNC B0 ;  /* 0x0000000000007941 */ /* 0x000fea0003800000 */
.L_x_4899:
        /* <DEDUP_REMOVED lines=33> */
.L_x_4902:
[----:B------:R-:W-:Y:S05]  /*38f0*/  BSYNC B0 ;  /* 0x0000000000007941 */ /* 0x000fea0003800000 */
.L_x_4901:
        /* <DEDUP_REMOVED lines=33> */
.L_x_4904:
[----:B------:R-:W-:Y:S05]  /*3b10*/  BSYNC B0 ;  /* 0x0000000000007941 */ /* 0x000fea0003800000 */
.L_x_4903:
        /* <DEDUP_REMOVED lines=33> */
.L_x_4906:
[----:B------:R-:W-:Y:S05]  /*3d30*/  BSYNC B0 ;  /* 0x0000000000007941 */ /* 0x000fea0003800000 */
.L_x_4905:
        /* <DEDUP_REMOVED lines=33> */
.L_x_4908:
[----:B------:R-:W-:Y:S05]  /*3f50*/  BSYNC B0 ;  /* 0x0000000000007941 */ /* 0x000fea0003800000 */
.L_x_4907:
        /* <DEDUP_REMOVED lines=33> */
.L_x_4910:
[----:B------:R-:W-:Y:S05]  /*4170*/  BSYNC B0 ;  /* 0x0000000000007941 */ /* 0x000fea0003800000 */
.L_x_4909:
[----:B------:R-:W-:Y:S01]  /*4180*/  BAR.SYNC.DEFER_BLOCKING 0x0 ;  /* 0x0000000000007b1d */ /* 0x000fe20000010000 */
[----:B------:R-:W-:Y:S02]  /*4190*/  ISETP.GE.AND P1, PT, R92, R121, PT ;  /* 0x000000795c00720c */ /* 0x000fe40003f26270 */
[----:B------:R-:W-:Y:S02]  /*41a0*/  PRMT R129, RZ, 0x7610, R129 ;  /* 0x00007610ff817816 */ /* 0x000fe40000000081 */
[----:B--2---:R-:W-:-:S09]  /*41b0*/  PRMT R130, RZ, 0x7610, R130 ;  /* 0x00007610ff827816 */ /* 0x004fd20000000082 */
        /* <DEDUP_REMOVED lines=77> */
[----:B------:R-:W1:Y:S04]  /*4690*/  LDS.U16 R90, [R32+0x2] ;  /* 0x00000200205a7984 */ /* 0x000e680000000400 */
[----:B------:R-:W-:Y:S04]  /*46a0*/  LDS.U16 R91, [R32+0x4] ;  /* 0x00000400205b7984 */ /* 0x000fe80000000400 */
[----:B------:R-:W-:Y:S04]  /*46b0*/  LDS.U16 R132, [R32+0x6] ;  /* 0x0000060020847984 */ /* 0x000fe80000000400 */
[----:B------:R-:W2:Y:S04]  /*46c0*/  LDS.U16 R123, [R32+0x8] ;  /* 0x00000800207b7984 */ /* 0x000ea80000000400 */
[----:B------:R-:W-:Y:S04]  /*46d0*/  LDS.U16 R124, [R32+0xa] ;  /* 0x00000a00207c7984 */ /* 0x000fe80000000400 */
[----:B------:R-:W-:Y:S04]  /*46e0*/  LDS.U16 R125, [R32+0xc] ;  /* 0x00000c00207d7984 */ /* 0x000fe80000000400 */
[----:B------:R-:W-:Y:S04]  /*46f0*/  LDS.U16 R126, [R32+0xe] ;  /* 0x00000e00207e7984 */ /* 0x000fe80000000400 */
[----:B------:R-:W-:Y:S04]  /*4700*/  LDS.U16 R127, [R32+0x10] ;  /* 0x00001000207f7984 */ /* 0x000fe80000000400 */
[----:B------:R-:W-:Y:S04]  /*4710*/  LDS.U16 R128, [R32+0x12] ;  /* 0x0000120020807984 */ /* 0x000fe80000000400 */
[----:B------:R-:W3:Y:S04]  /*4720*/  LDS.U16 R130, [R32+0x14] ;  /* 0x0000140020827984 */ /* 0x000ee80000000400 */
[----:B------:R-:W-:Y:S04]  /*4730*/  LDS.U16 R131, [R32+0x16] ;  /* 0x0000160020837984 */ /* 0x000fe80000000400 */
[----:B------:R-:W4:Y:S04]  /*4740*/  LDS.U16 R133, [R32+0x18] ;  /* 0x0000180020857984 */ /* 0x000f280000000400 */
[----:B------:R-:W-:Y:S04]  /*4750*/  LDS.U16 R134, [R32+0x1a] ;  /* 0x00001a0020867984 */ /* 0x000fe80000000400 */
[----:B------:R-:W2:Y:S04]  /*4760*/  LDS.U16 R135, [R32+0x1c] ;  /* 0x00001c0020877984 */ /* 0x000ea80000000400 */
[----:B------:R-:W-:Y:S04]  /*4770*/  LDS.U16 R136, [R32+0x1e] ;  /* 0x00001e0020887984 */ /* 0x000fe80000000400 */
        /* <DEDUP_REMOVED lines=28> */
[----:B-1----:R-:W-:-:S05]  /*4940*/  HADD2.F32 R90, -RZ, R90.H0_H0 ;  /* 0x2000005aff5a7230 */ /* 0x002fca0000004100 */
[----:B0-----:R-:W-:Y:S01]  /*4950*/  FMUL.FTZ R13, R90, -1.4426950216293334961 ;  /* 0xbfb8aa3b5a0d7820 */ /* 0x001fe20000410000 */
[----:B------:R-:W-:Y:S02]  /*4960*/  HADD2.F32 R129, -RZ, R129.H0_H0 ;  /* 0x20000081ff817230 */ /* 0x000fe40000004100 */
[----:B--2---:R-:W-:Y:S01]  /*4970*/  HADD2.F32 R123, -RZ, R123.H0_H0 ;  /* 0x2000007bff7b7230 */ /* 0x004fe20000004100 */
[----:B------:R-:W0:Y:S01]  /*4980*/  MUFU.EX2 R153, R13 ;  /* 0x0000000d00997308 */ /* 0x000e220000000800 */
[----:B------:R-:W-:Y:S01]  /*4990*/  HADD2.F32 R91, -RZ, R91.H0_H0 ;  /* 0x2000005bff5b7230 */ /* 0x000fe20000004100 */
[----:B------:R-:W-:Y:S01]  /*49a0*/  FMUL.FTZ R12, R129, -1.4426950216293334961 ;  /* 0xbfb8aa3b810c7820 */ /* 0x000fe20000410000 */
[----:B---3--:R-:W-:Y:S01]  /*49b0*/  HADD2.F32 R130, -RZ, R130.H0_H0 ;  /* 0x20000082ff827230 */ /* 0x008fe20000004100 */
[----:B------:R-:W-:Y:S02]  /*49c0*/  FMUL.FTZ R17, R123, -1.4426950216293334961 ;  /* 0xbfb8aa3b7b117820 */ /* 0x000fe40000410000 */
[----:B------:R-:W-:Y:S01]  /*49d0*/  FMUL.FTZ R14, R91, -1.4426950216293334961 ;  /* 0xbfb8aa3b5b0e7820 */ /* 0x000fe20000410000 */
[----:B------:R-:W-:Y:S01]  /*49e0*/  HADD2.F32 R132, -RZ, R132.H0_H0 ;  /* 0x20000084ff847230 */ /* 0x000fe20000004100 */
[----:B------:R-:W1:Y:S01]  /*49f0*/  MUFU.EX2 R151, R12 ;  /* 0x0000000c00977308 */ /* 0x000e620000000800 */
[----:B------:R-:W-:-:S07]  /*4a00*/  HADD2.F32 R127, -RZ, R127.H0_H0 ;  /* 0x2000007fff7f7230 */ /* 0x000fce0000004100 */
[----:B------:R2:W-:Y:S01]  /*4a10*/  MUFU.EX2 R158, R17 ;  /* 0x00000011009e7308 */ /* 0x0005e20000000800 */
[----:B------:R-:W-:-:S07]  /*4a20*/  FMUL.FTZ R16, R132, -1.4426950216293334961 ;  /* 0xbfb8aa3b84107820 */ /* 0x000fce0000410000 */
[----:B------:R-:W-:Y:S01]  /*4a30*/  MUFU.EX2 R155, R14 ;  /* 0x0000000e009b7308 */ /* 0x000fe20000000800 */
[----:B--2---:R-:W-:-:S07]  /*4a40*/  FMUL.FTZ R17, R130, -1.4426950216293334961 ;  /* 0xbfb8aa3b82117820 */ /* 0x004fce0000410000 */
[----:B------:R0:W-:Y:S02]  /*4a50*/  MUFU.EX2 R164, R17 ;  /* 0x0000001100a47308 */ /* 0x0001e40000000800 */
[----:B0-----:R-:W-:-:S06]  /*4a60*/  FADD.FTZ R17, R153, 1 ;  /* 0x3f80000099117421 */ /* 0x001fcc0000010000 */
[----:B------:R0:W-:Y:S01]  /*4a70*/  MUFU.EX2 R157, R16 ;  /* 0x00000010009d7308 */ /* 0x0001e20000000800 */
[----:B------:R-:W-:-:S07]  /*4a80*/  HADD2.F32 R125, -RZ, R125.H0_H0 ;  /* 0x2000007dff7d7230 */ /* 0x000fce0000004100 */
[----:B------:R-:W-:Y:S01]  /*4a90*/  MUFU.RCP R17, R17 ;  /* 0x0000001100117308 */ /* 0x000fe20000001000 */
[----:B0-----:R-:W-:-:S07]  /*4aa0*/  FMUL.FTZ R16, R127, -1.4426950216293334961 ;  /* 0xbfb8aa3b7f107820 */ /* 0x001fce0000410000 */
[----:B------:R1:W0:Y:S01]  /*4ab0*/  MUFU.EX2 R162, R16 ;  /* 0x0000001000a27308 */ /* 0x0002220000000800 */
[----:B------:R-:W-:Y:S02]  /*4ac0*/  FMUL.FTZ R13, R125, -1.4426950216293334961 ;  /* 0xbfb8aa3b7d0d7820 */ /* 0x000fe40000410000 */
[----:B-1----:R-:W-:-:S05]  /*4ad0*/  FADD.FTZ R16, R151, 1 ;  /* 0x3f80000097107421 */ /* 0x002fca0000010000 */
[----:B------:R-:W-:Y:S01]  /*4ae0*/  MUFU.EX2 R160, R13 ;  /* 0x0000000d00a07308 */ /* 0x000fe20000000800 */
[----:B------:R-:W-:-:S07]  /*4af0*/  HADD2.F32 R124, -RZ, R124.H0_H0 ;  /* 0x2000007cff7c7230 */ /* 0x000fce0000004100 */
[----:B------:R-:W-:Y:S01]  /*4b00*/  MUFU.RCP R16, R16 ;  /* 0x0000001000107308 */ /* 0x000fe20000001000 */
[----:B------:R-:W-:Y:S01]  /*4b10*/  FMUL.FTZ R12, R124, -1.4426950216293334961 ;  /* 0xbfb8aa3b7c0c7820 */ /* 0x000fe20000410000 */
[----:B------:R-:W-:-:S06]  /*4b20*/  HADD2.F32 R117, -RZ, R117.H0_H0 ;  /* 0x20000075ff757230 */ /* 0x000fcc0000004100 */
[----:B------:R1:W-:Y:S01]  /*4b30*/  MUFU.EX2 R159, R12 ;  /* 0x0000000c009f7308 */ /* 0x0003e20000000800 */
[----:B------:R-:W-:-:S05]  /*4b40*/  HADD2.F32 R126, -RZ, R126.H0_H0 ;  /* 0x2000007eff7e7230 */ /* 0x000fca0000004100 */
[----:B------:R-:W-:Y:S01]  /*4b50*/  FMUL.FTZ R14, R126, -1.4426950216293334961 ;  /* 0xbfb8aa3b7e0e7820 */ /* 0x000fe20000410000 */
[----:B----4-:R-:W-:-:S03]  /*4b60*/  HADD2.F32 R133, -RZ, R133.H0_H0 ;  /* 0x20000085ff857230 */ /* 0x010fc60000004100 */
[----:B------:R-:W2:Y:S01]  /*4b70*/  MUFU.EX2 R161, R14 ;  /* 0x0000000e00a17308 */ /* 0x000ea20000000800 */
[----:B------:R-:W-:Y:S01]  /*4b80*/  HADD2.F32 R131, -RZ, R131.H0_H0 ;  /* 0x20000083ff837230 */ /* 0x000fe20000004100 */
[----:B------:R-:W-:Y:S02]  /*4b90*/  FMUL.FTZ R167, R133, -1.4426950216293334961 ;  /* 0xbfb8aa3b85a77820 */ /* 0x000fe40000410000 */
[----:B0-----:R-:W-:Y:S01]  /*4ba0*/  FADD.FTZ R162, R162, 1 ;  /* 0x3f800000a2a27421 */ /* 0x001fe20000010000 */
[----:B------:R-:W-:Y:S01]  /*4bb0*/  HADD2.F32 R111, -RZ, R111.H0_H0 ;  /* 0x2000006fff6f7230 */ /* 0x000fe20000004100 */
[----:B------:R-:W-:Y:S01]  /*4bc0*/  FMUL.FTZ R165, R131, -1.4426950216293334961 ;  /* 0xbfb8aa3b83a57820 */ /* 0x000fe20000410000 */
[----:B------:R-:W-:Y:S01]  /*4bd0*/  HADD2.F32 R128, -RZ, R128.H0_H0 ;  /* 0x20000080ff807230 */ /* 0x000fe20000004100 */
[----:B------:R-:W-:Y:S01]  /*4be0*/  MUFU.EX2 R167, R167 ;  /* 0x000000a700a77308 */ /* 0x000fe20000000800 */
[----:B------:R-:W-:-:S03]  /*4bf0*/  HADD2.F32 R135, -RZ, R135.H0_H0 ;  /* 0x20000087ff877230 */ /* 0x000fc60000004100 */
[----:B-1----:R-:W-:-:S04]  /*4c00*/  FMUL.FTZ R12, R128, -1.4426950216293334961 ;  /* 0xbfb8aa3b800c7820 */ /* 0x002fc80000410000 */
[----:B------:R0:W-:Y:S01]  /*4c10*/  MUFU.EX2 R166, R165 ;  /* 0x000000a500a67308 */ /* 0x0001e20000000800 */
[----:B--2---:R-:W-:Y:S02]  /*4c20*/  FADD.FTZ R161, R161, 1 ;  /* 0x3f800000a1a17421 */ /* 0x004fe40000010000 */
[----:B------:R-:W-:Y:S02]  /*4c30*/  FMUL.FTZ R13, R135, -1.4426950216293334961 ;  /* 0xbfb8aa3b870d7820 */ /* 0x000fe40000410000 */
[----:B0-----:R-:W-:Y:S01]  /*4c40*/  FADD.FTZ R165, R164, 1 ;  /* 0x3f800000a4a57421 */ /* 0x001fe20000010000 */
        /* <DEDUP_REMOVED lines=19> */
[----:B------:R-:W4:Y:S01]  /*4d80*/  LDS.U16 R137, [R32+0x2] ;  /* 0x0000020020897984 */ /* 0x000f220000000400 */
[----:B0-----:R-:W-:-:S03]  /*4d90*/  FADD.FTZ R146, R155, 1 ;  /* 0x3f8000009b927421 */ /* 0x001fc60000010000 */
[----:B------:R-:W0:Y:S03]  /*4da0*/  LDS.U16 R143, [R32+0x6] ;  /* 0x00000600208f7984 */ /* 0x000e260000000400 */
[----:B------:R-:W5:Y:S01]  /*4db0*/  MUFU.RCP R146, R146 ;  /* 0x0000009200927308 */ /* 0x000f620000001000 */
[----:B------:R-:W0:Y:S01]  /*4dc0*/  LDS.U16 R147, [R32+0x8] ;  /* 0x0000080020937984 */ /* 0x000e220000000400 */
[----:B-1----:R-:W-:-:S03]  /*4dd0*/  FADD.FTZ R149, -R17, 1 ;  /* 0x3f80000011957421 */ /* 0x002fc60000010100 */
[----:B------:R-:W1:Y:S01]  /*4de0*/  LDS.U16 R148, [R32+0xa] ;  /* 0x00000a0020947984 */ /* 0x000e620000000400 */
[----:B------:R-:W-:Y:S01]  /*4df0*/  HADD2.F32 R141, -RZ, R122.H0_H0 ;  /* 0x2000007aff8d7230 */ /* 0x000fe20000004100 */
[----:B------:R-:W-:Y:S02]  /*4e00*/  FFMA.FTZ R151, R90, R149, 1 ;  /* 0x3f8000005a977423 */ /* 0x000fe40000010095 */
[----:B------:R-:W0:Y:S01]  /*4e10*/  LDS.U16 R149, [R32+0xc] ;  /* 0x00000c0020957984 */ /* 0x000e220000000400 */
[----:B------:R-:W-:Y:S02]  /*4e20*/  FADD.FTZ R140, R158, 1 ;  /* 0x3f8000009e8c7421 */ /* 0x000fe40000010000 */
[----:B------:R-:W-:Y:S02]  /*4e30*/  FADD.FTZ R150, -R16, 1 ;  /* 0x3f80000010967421 */ /* 0x000fe40000010100 */
[----:B------:R-:W-:Y:S01]  /*4e40*/  FADD.FTZ R142, R160, 1 ;  /* 0x3f800000a08e7421 */ /* 0x000fe20000010000 */
[----:B------:R-:W-:Y:S01]  /*4e50*/  HADD2.F32 R144, -RZ, R119.H0_H0 ;  /* 0x20000077ff907230 */ /* 0x000fe20000004100 */
[----:B-----5:R-:W-:Y:S01]  /*4e60*/  FADD.FTZ R158, -R146, 1 ;  /* 0x3f800000929e7421 */ /* 0x020fe20000010100 */
[----:B------:R-:W-:Y:S01]  /*4e70*/  MUFU.EX2 R163, R12 ;  /* 0x0000000c00a37308 */ /* 0x000fe20000000800 */
[----:B------:R-:W-:Y:S01]  /*4e80*/  FADD.FTZ R145, R157, 1 ;  /* 0x3f8000009d917421 */ /* 0x000fe20000010000 */
[----:B------:R-:W-:Y:S01]  /*4e90*/  LDS.U16 R172, [R32+0x12] ;  /* 0x0000120020ac7984 */ /* 0x000fe20000000400 */
[----:B------:R-:W-:-:S02]  /*4ea0*/  FADD.FTZ R139, R159, 1 ;  /* 0x3f8000009f8b7421 */ /* 0x000fc40000010000 */
[----:B------:R-:W-:Y:S01]  /*4eb0*/  FADD.FTZ R168, R167, 1 ;  /* 0x3f800000a7a87421 */ /* 0x000fe20000010000 */
[----:B------:R-:W-:Y:S01]  /*4ec0*/  HADD2.F32 R134, -RZ, R134.H0_H0 ;  /* 0x20000086ff867230 */ /* 0x000fe20000004100 */
[----:B------:R-:W-:Y:S01]  /*4ed0*/  LDS.U16 R178, [R32+0x18] ;  /* 0x0000180020b27984 */ /* 0x000fe20000000400 */
[----:B--2---:R-:W-:Y:S01]  /*4ee0*/  HADD2.F32 R122, -RZ, R15.H0_H0 ;  /* 0x2000000fff7a7230 */ /* 0x004fe20000004100 */
[----:B------:R-:W-:Y:S02]  /*4ef0*/  MUFU.EX2 R13, R13 ;  /* 0x0000000d000d7308 */ /* 0x000fe40000000800 */
[----:B------:R-:W-:Y:S01]  /*4f00*/  LDS.U16 R174, [R32+0x14] ;  /* 0x0000140020ae7984 */ /* 0x000fe20000000400 */
[----:B---3--:R-:W-:Y:S01]  /*4f10*/  HADD2.F32 R138, -RZ, R138.H0_H0 ;  /* 0x2000008aff8a7230 */ /* 0x008fe20000004100 */
[----:B------:R-:W-:Y:S01]  /*4f20*/  FMUL.FTZ R15, R141, R122 ;  /* 0x0000007a8d0f7220 */ /* 0x000fe20000410000 */
[----:B------:R-:W-:Y:S01]  /*4f30*/  HADD2.F32 R136, -RZ, R136.H0_H0 ;  /* 0x20000088ff887230 */ /* 0x000fe20000004100 */
[----:B------:R-:W-:Y:S02]  /*4f40*/  LDS.U16 R176, [R32+0x16] ;  /* 0x0000160020b07984 */ /* 0x000fe40000000400 */
[----:B------:R-:W-:-:S02]  /*4f50*/  FMUL.FTZ R153, R117, R138 ;  /* 0x0000008a75997220 */ /* 0x000fc40000410000 */
[----:B------:R-:W-:Y:S01]  /*4f60*/  FFMA.FTZ R150, R129, R150, 1 ;  /* 0x3f80000081967423 */ /* 0x000fe20000010096 */
[----:B------:R-:W-:Y:S01]  /*4f70*/  LDS.U16 R184, [R32+0x1c] ;  /* 0x00001c0020b87984 */ /* 0x000fe20000000400 */
[----:B------:R-:W-:Y:S02]  /*4f80*/  FMUL.FTZ R15, R16, R15 ;  /* 0x0000000f100f7220 */ /* 0x000fe40000410000 */
[----:B------:R-:W-:Y:S02]  /*4f90*/  FMUL.FTZ R153, R146, R153 ;  /* 0x0000009992997220 */ /* 0x000fe40000410000 */
[----:B------:R-:W-:Y:S02]  /*4fa0*/  FFMA.FTZ R160, R91, R158, 1 ;  /* 0x3f8000005ba07423 */ /* 0x000fe4000001009e */
[----:B------:R-:W-:Y:S02]  /*4fb0*/  FMUL.FTZ R155, R15, R150 ;  /* 0x000000960f9b7220 */ /* 0x000fe40000410000 */
[----:B------:R-:W-:Y:S01]  /*4fc0*/  FMUL.FTZ R15, R153, R160 ;  /* 0x000000a0990f7220 */ /* 0x000fe20000410000 */
[----:B------:R-:W2:Y:S01]  /*4fd0*/  MUFU.RCP R145, R145 ;  /* 0x0000009100917308 */ /* 0x000ea20000001000 */
[----:B------:R-:W3:Y:S01]  /*4fe0*/  LDS.U16 R153, [R32+0x10] ;  /* 0x0000100020997984 */ /* 0x000ee20000000400 */
[----:B----4-:R-:W-:-:S06]  /*4ff0*/  HADD2.F32 R137, -RZ, R137.H0_H0 ;  /* 0x20000089ff897230 */ /* 0x010fcc0000004100 */
[----:B------:R-:W-:Y:S01]  /*5000*/  MUFU.RCP R140, R140 ;  /* 0x0000008c008c7308 */ /* 0x000fe20000001000 */
[----:B------:R-:W-:Y:S01]  /*5010*/  FMUL.FTZ R152, R144, R137 ;  /* 0x0000008990987220 */ /* 0x000fe20000410000 */
[----:B------:R-:W-:Y:S02]  /*5020*/  HADD2.F32 R150, -RZ, R115.H0_H0 ;  /* 0x20000073ff967230 */ /* 0x000fe40000004100 */
[----:B0-----:R-:W-:Y:S01]  /*5030*/  HADD2.F32 R143, -RZ, R143.H0_H0 ;  /* 0x2000008fff8f7230 */ /* 0x001fe20000004100 */
[----:B------:R-:W-:-:S03]  /*5040*/  FMUL.FTZ R152, R17, R152 ;  /* 0x0000009811987220 */ /* 0x000fc60000410000 */
[----:B------:R-:W0:Y:S01]  /*5050*/  MUFU.RCP R139, R139 ;  /* 0x0000008b008b7308 */ /* 0x000e220000001000 */
[----:B------:R-:W-:Y:S01]  /*5060*/  FMUL.FTZ R170, R152, R151 ;  /* 0x0000009798aa7220 */ /* 0x000fe20000410000 */
[----:B------:R-:W-:Y:S01]  /*5070*/  HADD2.F32 R152, -RZ, R113.H0_H0 ;  /* 0x20000071ff987230 */ /* 0x000fe20000004100 */
[C---:B--2---:R-:W-:Y:S01]  /*5080*/  FADD.FTZ R115, -R145.reuse, 1 ;  /* 0x3f80000091737421 */ /* 0x044fe20000010100 */
[----:B------:R-:W-:Y:S01]  /*5090*/  HADD2.F32 R147, -RZ, R147.H0_H0 ;  /* 0x20000093ff937230 */ /* 0x000fe20000004100 */
[----:B------:R-:W-:Y:S01]  /*50a0*/  FMUL.FTZ R160, R150, R143 ;  /* 0x0000008f96a07220 */ /* 0x000fe20000410000 */
[----:B-1----:R-:W-:Y:S02]  /*50b0*/  HADD2.F32 R148, -RZ, R148.H0_H0 ;  /* 0x20000094ff947230 */ /* 0x002fe40000004100 */
[----:B------:R-:W1:Y:S01]  /*50c0*/  MUFU.RCP R142, R142 ;  /* 0x0000008e008e7308 */ /* 0x000e620000001000 */
[----:B------:R-:W-:Y:S01]  /*50d0*/  FFMA.FTZ R115, R132, R115, 1 ;  /* 0x3f80000084737423 */ /* 0x000fe20000010073 */
[----:B------:R-:W2:Y:S01]  /*50e0*/  LDS.U16 R151, [R32+0xe] ;  /* 0x00000e0020977984 */ /* 0x000ea20000000400 */
[----:B------:R-:W-:-:S02]  /*50f0*/  FMUL.FTZ R160, R145, R160 ;  /* 0x000000a091a07220 */ /* 0x000fc40000410000 */
[----:B------:R-:W-:-:S03]  /*5100*/  FMUL.FTZ R157, R152, R147 ;  /* 0x00000093989d7220 */ /* 0x000fc60000410000 */
[----:B------:R4:W5:Y:S01]  /*5110*/  MUFU.RCP R158, R162 ;  /* 0x000000a2009e7308 */ /* 0x0009620000001000 */
[----:B------:R-:W-:Y:S01]  /*5120*/  FMUL.FTZ R182, R160, R115 ;  /* 0x00000073a0b67220 */ /* 0x000fe20000410000 */
[----:B------:R-:W-:Y:S01]  /*5130*/  HADD2.F32 R160, -RZ, R109.H0_H0 ;  /* 0x2000006dffa07230 */ /* 0x000fe20000004100 */
[----:B0-----:R-:W-:Y:S01]  /*5140*/  FADD.FTZ R159, -R139, 1 ;  /* 0x3f8000008b9f7421 */ /* 0x001fe20000010100 */
[----:B------:R-:W-:Y:S01]  /*5150*/  HADD2.F32 R149, -RZ, R149.H0_H0 ;  /* 0x20000095ff957230 */ /* 0x000fe20000004100 */
[----:B------:R-:W-:Y:S02]  /*5160*/  FMUL.FTZ R164, R111, R148 ;  /* 0x000000946fa47220 */ /* 0x000fe40000410000 */
[C---:B----4-:R-:W-:Y:S02]  /*5170*/  FADD.FTZ R162, -R140.reuse, 1 ;  /* 0x3f8000008ca27421 */ /* 0x050fe40000010100 */
[----:B------:R-:W-:Y:S02]  /*5180*/  FMUL.FTZ R157, R140, R157 ;  /* 0x0000009d8c9d7220 */ /* 0x000fe40000410000 */
[----:B------:R-:W-:Y:S01]  /*5190*/  FFMA.FTZ R162, R123, R162, 1 ;  /* 0x3f8000007ba27423 */ /* 0x000fe200000100a2 */
[----:B------:R0:W-:Y:S01]  /*51a0*/  MUFU.RCP R119, R161 ;  /* 0x000000a100777308 */ /* 0x0001e20000001000 */
[----:B------:R-:W-:-:S02]  /*51b0*/  FFMA.FTZ R159, R124, R159, 1 ;  /* 0x3f8000007c9f7423 */ /* 0x000fc4000001009f */
[----:B------:R-:W-:Y:S02]  /*51c0*/  FMUL.FTZ R164, R139, R164 ;  /* 0x000000a48ba47220 */ /* 0x000fe40000410000 */
[----:B------:R-:W-:Y:S02]  /*51d0*/  FMUL.FTZ R109, R160, R149 ;  /* 0x00000095a06d7220 */ /* 0x000fe40000410000 */
[----:B0-----:R-:W-:Y:S02]  /*51e0*/  FMUL.FTZ R161, R157, R162 ;  /* 0x000000a29da17220 */ /* 0x001fe40000410000 */
[----:B-1----:R-:W-:Y:S02]  /*51f0*/  FADD.FTZ R162, -R142, 1 ;  /* 0x3f8000008ea27421 */ /* 0x002fe40000010100 */
[----:B------:R-:W-:Y:S02]  /*5200*/  FMUL.FTZ R188, R164, R159 ;  /* 0x0000009fa4bc7220 */ /* 0x000fe40000410000 */
[----:B------:R-:W-:-:S02]  /*5210*/  FFMA.FTZ R164, R125, R162, 1 ;  /* 0x3f8000007da47423 */ /* 0x000fc400000100a2 */
[----:B------:R-:W-:Y:S01]  /*5220*/  FMUL.FTZ R109, R142, R109 ;  /* 0x0000006d8e6d7220 */ /* 0x000fe20000410000 */
[----:B---3--:R-:W-:-:S03]  /*5230*/  HADD2.F32 R153, -RZ, R153.H0_H0 ;  /* 0x20000099ff997230 */ /* 0x008fc60000004100 */
[----:B------:R-:W-:Y:S01]  /*5240*/  FMUL.FTZ R167, R109, R164 ;  /* 0x000000a46da77220 */ /* 0x000fe20000410000 */
[----:B------:R-:W-:Y:S01]  /*5250*/  HADD2.F32 R164, -RZ, R105.H0_H0 ;  /* 0x20000069ffa47230 */ /* 0x000fe20000004100 */
[----:B-----5:R-:W-:Y:S02]  /*5260*/  FADD.FTZ R180, -R158, 1 ;  /* 0x3f8000009eb47421 */ /* 0x020fe40000010100 */
[----:B------:R-:W-:Y:S02]  /*5270*/  FMUL.FTZ R14, R134, -1.4426950216293334961 ;  /* 0xbfb8aa3b860e7820 */ /* 0x000fe40000410000 */
[----:B------:R-:W-:Y:S02]  /*5280*/  FMUL.FTZ R109, R164, R153 ;  /* 0x00000099a46d7220 */ /* 0x000fe40000410000 */
[----:B------:R-:W-:Y:S02]  /*5290*/  FADD.FTZ R163, R163, 1 ;  /* 0x3f800000a3a37421 */ /* 0x000fe40000010000 */
[----:B------:R-:W-:-:S02]  /*52a0*/  FFMA.FTZ R186, R127, R180, 1 ;  /* 0x3f8000007fba7423 */ /* 0x000fc400000100b4 */
[----:B------:R-:W-:Y:S01]  /*52b0*/  FMUL.FTZ R109, R158, R109 ;  /* 0x0000006d9e6d7220 */ /* 0x000fe20000410000 */
[----:B------:R-:W0:Y:S03]  /*52c0*/  MUFU.EX2 R14, R14 ;  /* 0x0000000e000e7308 */ /* 0x000e260000000800 */
[----:B------:R-:W-:Y:S02]  /*52d0*/  FMUL.FTZ R169, R109, R186 ;  /* 0x000000ba6da97220 */ /* 0x000fe40000410000 */
[----:B------:R-:W-:Y:S03]  /*52e0*/  LDS.U16 R186, [R32+0x1e] ;  /* 0x00001e0020ba7984 */ /* 0x000fe60000000400 */
[----:B------:R1:W-:Y:S01]  /*52f0*/  MUFU.RCP R113, R163 ;  /* 0x000000a300717308 */ /* 0x0003e20000001000 */
[----:B------:R-:W-:-:S02]  /*5300*/  FMUL.FTZ R12, R136, -1.4426950216293334961 ;  /* 0xbfb8aa3b880c7820 */ /* 0x000fc40000410000 */
[----:B------:R-:W-:Y:S02]  /*5310*/  FADD.FTZ R166, R166, 1 ;  /* 0x3f800000a6a67421 */ /* 0x000fe40000010000 */
[----:B-1----:R-:W-:Y:S02]  /*5320*/  FADD.FTZ R163, R13, 1 ;  /* 0x3f8000000da37421 */ /* 0x002fe40000010000 */
[----:B------:R-:W1:Y:S01]  /*5330*/  LDS.U16 R13, [R32+0x1a] ;  /* 0x00001a00200d7984 */ /* 0x000e620000000400 */
[----:B------:R-:W3:Y:S01]  /*5340*/  MUFU.EX2 R12, R12 ;  /* 0x0000000c000c7308 */ /* 0x000ee20000000800 */
[----:B------:R-:W-:Y:S02]  /*5350*/  HADD2.F32 R162, -RZ, R107.H0_H0 ;  /* 0x2000006bffa27230 */ /* 0x000fe40000004100 */
[----:B--2---:R-:W-:Y:S01]  /*5360*/  HADD2.F32 R151, -RZ, R151.H0_H0 ;  /* 0x20000097ff977230 */ /* 0x004fe20000004100 */
[----:B0-----:R-:W-:-:S04]  /*5370*/  FADD.FTZ R105, R14, 1 ;  /* 0x3f8000000e697421 */ /* 0x001fc80000010000 */
[----:B------:R-:W0:Y:S01]  /*5380*/  MUFU.RCP R166, R166 ;  /* 0x000000a600a67308 */ /* 0x000e220000001000 */
[----:B------:R-:W-:Y:S02]  /*5390*/  FADD.FTZ R107, -R119, 1 ;  /* 0x3f800000776b7421 */ /* 0x000fe40000010100 */
[----:B------:R-:W-:Y:S02]  /*53a0*/  FMUL.FTZ R14, R162, R151 ;  /* 0x00000097a20e7220 */ /* 0x000fe40000410000 */
[----:B------:R-:W-:-:S03]  /*53b0*/  FFMA.FTZ R107, R126, R107, 1 ;  /* 0x3f8000007e6b7423 */ /* 0x000fc6000001006b */
[----:B------:R-:W2:Y:S01]  /*53c0*/  MUFU.RCP R168, R168 ;  /* 0x000000a800a87308 */ /* 0x000ea20000001000 */
[----:B------:R-:W-:Y:S01]  /*53d0*/  FMUL.FTZ R14, R119, R14 ;  /* 0x0000000e770e7220 */ /* 0x000fe20000410000 */
[----:B------:R-:W-:-:S03]  /*53e0*/  HADD2.F32 R172, -RZ, R172.H0_H0 ;  /* 0x200000acffac7230 */ /* 0x000fc60000004100 */
[----:B------:R-:W-:-:S03]  /*53f0*/  FMUL.FTZ R14, R14, R107 ;  /* 0x0000006b0e0e7220 */ /* 0x000fc60000410000 */
[----:B------:R-:W4:Y:S01]  /*5400*/  MUFU.RCP R115, R165 ;  /* 0x000000a500737308 */ /* 0x000f220000001000 */
[----:B------:R-:W-:Y:S01]  /*5410*/  HADD2.F32 R107, -RZ, R103.H0_H0 ;  /* 0x20000067ff6b7230 */ /* 0x000fe20000004100 */
[----:B---3--:R-:W-:Y:S01]  /*5420*/  FADD.FTZ R103, R12, 1 ;  /* 0x3f8000000c677421 */ /* 0x008fe20000010000 */
[----:B------:R-:W-:Y:S01]  /*5430*/  HADD2.F32 R157, -RZ, R97.H0_H0 ;  /* 0x20000061ff9d7230 */ /* 0x000fe20000004100 */
[----:B0-----:R-:W-:Y:S01]  /*5440*/  FADD.FTZ R12, -R166, 1 ;  /* 0x3f800000a60c7421 */ /* 0x001fe20000010100 */
[----:B------:R-:W-:Y:S02]  /*5450*/  HADD2.F32 R178, -RZ, R178.H0_H0 ;  /* 0x200000b2ffb27230 */ /* 0x000fe40000004100 */
[----:B------:R-:W-:Y:S01]  /*5460*/  HADD2.F32 R159, -RZ, R99.H0_H0 ;  /* 0x20000063ff9f7230 */ /* 0x000fe20000004100 */
[----:B------:R-:W0:Y:S01]  /*5470*/  MUFU.RCP R105, R105 ;  /* 0x0000006900697308 */ /* 0x000e220000001000 */
[----:B------:R-:W-:Y:S01]  /*5480*/  FFMA.FTZ R192, R131, R12, 1 ;  /* 0x3f80000083c07423 */ /* 0x000fe2000001000c */
[----:B------:R-:W-:Y:S01]  /*5490*/  HADD2.F32 R109, -RZ, R101.H0_H0 ;  /* 0x20000065ff6d7230 */ /* 0x000fe20000004100 */
[----:B------:R-:W-:Y:S01]  /*54a0*/  FADD.FTZ R99, -R113, 1 ;  /* 0x3f80000071637421 */ /* 0x000fe20000010100 */
[----:B------:R-:W-:Y:S01]  /*54b0*/  HADD2.F32 R174, -RZ, R174.H0_H0 ;  /* 0x200000aeffae7230 */ /* 0x000fe20000004100 */
[----:B------:R-:W-:-:S03]  /*54c0*/  FMUL.FTZ R12, R107, R172 ;  /* 0x000000ac6b0c7220 */ /* 0x000fc60000410000 */
[----:B------:R3:W5:Y:S01]  /*54d0*/  MUFU.RCP R180, R163 ;  /* 0x000000a300b47308 */ /* 0x0007620000001000 */
[----:B--2---:R-:W-:Y:S02]  /*54e0*/  FADD.FTZ R190, -R168, 1 ;  /* 0x3f800000a8be7421 */ /* 0x004fe40000010100 */
[----:B------:R-:W-:-:S05]  /*54f0*/  FFMA.FTZ R99, R128, R99, 1 ;  /* 0x3f80000080637423 */ /* 0x000fca0000010063 */
[----:B------:R2:W0:Y:S01]  /*5500*/  MUFU.RCP R97, R103 ;  /* 0x0000006700617308 */ /* 0x0004220000001000 */
[----:B---3--:R-:W-:Y:S02]  /*5510*/  FMUL.FTZ R163, R157, R178 ;  /* 0x000000b29da37220 */ /* 0x008fe40000410000 */
[----:B------:R-:W-:Y:S02]  /*5520*/  FMUL.FTZ R12, R113, R12 ;  /* 0x0000000c710c7220 */ /* 0x000fe40000410000 */
[----:B------:R-:W-:Y:S02]  /*5530*/  FFMA.FTZ R194, R133, R190, 1 ;  /* 0x3f80000085c27423 */ /* 0x000fe400000100be */
[----:B------:R-:W-:Y:S02]  /*5540*/  FMUL.FTZ R163, R168, R163 ;  /* 0x000000a3a8a37220 */ /* 0x000fe40000410000 */
[----:B----4-:R-:W-:Y:S02]  /*5550*/  FADD.FTZ R101, -R115, 1 ;  /* 0x3f80000073657421 */ /* 0x010fe40000010100 */
[----:B------:R-:W-:-:S02]  /*5560*/  FMUL.FTZ R190, R109, R174 ;  /* 0x000000ae6dbe7220 */ /* 0x000fc40000410000 */
[----:B------:R-:W-:Y:S01]  /*5570*/  FMUL.FTZ R12, R12, R99 ;  /* 0x000000630c0c7220 */ /* 0x000fe20000410000 */
[----:B------:R-:W-:Y:S01]  /*5580*/  F2FP.PACK_AB R99, R170, R155 ;  /* 0x0000009baa63723e */ /* 0x000fe200000000ff */
[----:B------:R-:W-:Y:S01]  /*5590*/  BAR.SYNC.DEFER_BLOCKING 0x0 ;  /* 0x0000000000007b1d */ /* 0x000fe20000010000 */
[----:B------:R-:W-:Y:S01]  /*55a0*/  FMUL.FTZ R194, R163, R194 ;  /* 0x000000c2a3c27220 */ /* 0x000fe20000410000 */
[----:B------:R-:W-:Y:S01]  /*55b0*/  HADD2.F32 R176, -RZ, R176.H0_H0 ;  /* 0x200000b0ffb07230 */ /* 0x000fe20000004100 */
[----:B------:R-:W-:Y:S01]  /*55c0*/  FFMA.FTZ R101, R130, R101, 1 ;  /* 0x3f80000082657423 */ /* 0x000fe20000010065 */
[----:B------:R-:W-:Y:S01]  /*55d0*/  HADD2.F32 R170, -RZ, R95.H0_H0 ;  /* 0x2000005fffaa7230 */ /* 0x000fe20000004100 */
[----:B------:R-:W-:Y:S01]  /*55e0*/  FMUL.FTZ R190, R115, R190 ;  /* 0x000000be73be7220 */ /* 0x000fe20000410000 */
[----:B------:R-:W-:Y:S02]  /*55f0*/  HADD2.F32 R165, -RZ, R93.H0_H0 ;  /* 0x2000005dffa57230 */ /* 0x000fe40000004100 */
[----:B------:R-:W-:-:S02]  /*5600*/  HADD2.F32 R163, -RZ, R89.H0_H0 ;  /* 0x20000059ffa37230 */ /* 0x000fc40000004100 */
[----:B-1----:R-:W-:Y:S02]  /*5610*/  HADD2.F32 R155, -RZ, R13.H0_H0 ;  /* 0x2000000dff9b7230 */ /* 0x002fe40000004100 */
[----:B------:R-:W-:Y:S02]  /*5620*/  HADD2.F32 R184, -RZ, R184.H0_H0 ;  /* 0x200000b8ffb87230 */ /* 0x000fe40000004100 */
[----:B------:R-:W-:Y:S01]  /*5630*/  HADD2.F32 R186, -RZ, R186.H0_H0 ;  /* 0x200000baffba7230 */ /* 0x000fe20000004100 */
[----:B------:R-:W-:Y:S02]  /*5640*/  FMUL.FTZ R101, R190, R101 ;  /* 0x00000065be657220 */ /* 0x000fe40000410000 */
[----:B--2---:R-:W-:Y:S02]  /*5650*/  FMUL.FTZ R103, R159, R176 ;  /* 0x000000b09f677220 */ /* 0x004fe40000410000 */
[----:B0-----:R-:W-:Y:S02]  /*5660*/  FADD.FTZ R89, -R105, 1 ;  /* 0x3f80000069597421 */ /* 0x001fe40000010100 */
[----:B-----5:R-:W-:-:S02]  /*5670*/  FADD.FTZ R196, -R180, 1 ;  /* 0x3f800000b4c47421 */ /* 0x020fc40000010100 */
[----:B------:R-:W-:Y:S02]  /*5680*/  FADD.FTZ R93, -R97, 1 ;  /* 0x3f800000615d7421 */ /* 0x000fe40000010100 */
[----:B------:R-:W-:Y:S02]  /*5690*/  FMUL.FTZ R190, R170, R155 ;  /* 0x0000009baabe7220 */ /* 0x000fe40000410000 */
        /* <DEDUP_REMOVED lines=17> */
[----:B------:R-:W-:-:S02]  /*57b0*/  F2FP.PACK_AB R14, R14, R167 ;  /* 0x000000a70e0e723e */ /* 0x000fc400000000ff */
[----:B------:R-:W-:Y:S02]  /*57c0*/  ISETP.NE.AND P1, PT, R62, RZ, PT ;  /* 0x000000ff3e00720c */ /* 0x000fe40003f25270 */
[----:B------:R-:W-:Y:S02]  /*57d0*/  F2FP.PACK_AB R12, R12, R169 ;  /* 0x000000a90c0c723e */ /* 0x000fe400000000ff */
[----:B------:R-:W-:Y:S02]  /*57e0*/  F2FP.PACK_AB R101, R192, R101 ;  /* 0x00000065c065723e */ /* 0x000fe400000000ff */
[----:B------:R-:W-:Y:S02]  /*57f0*/  F2FP.PACK_AB R89, R89, R194 ;  /* 0x000000c25959723e */ /* 0x000fe400000000ff */
[----:B------:R-:W-:Y:S01]  /*5800*/  F2FP.PACK_AB R13, R198, R13 ;  /* 0x0000000dc60d723e */ /* 0x000fe200000000ff */
[----:B------:R0:W-:Y:S01]  /*5810*/  STS.U16 [R32+0x2], R93 ;  /* 0x0000025d20007388 */ /* 0x0001e20000000400 */
[----:B------:R-:W-:-:S03]  /*5820*/  PRMT R95, R15, 0x7632, R95 ;  /* 0x000076320f5f7816 */ /* 0x000fc6000000005f */
        /* <DEDUP_REMOVED lines=55> */
[CC--:B0-----:R-:W-:Y:S02]  /*5ba0*/  ISETP.GE.AND P4, PT, R54.reuse, R187.reuse, PT ;  /* 0x000000bb3600720c */ /* 0x0c1fe40003f86270 */
        /* <DEDUP_REMOVED lines=19> */
.L_x_4912:
[----:B------:R-:W-:Y:S05]  /*5ce0*/  BSYNC B0 ;  /* 0x0000000000007941 */ /* 0x000fea0003800000 */
.L_x_4911:
[----:B------:R1:W-:Y:S01]  /*5cf0*/  @!P3 STG.E.U16 [R14.64+-0x380], R93 ;  /* 0xfffc805d0e00b986 */ /* 0x0003e2000c101506 */
[----:B------:R-:W-:Y:S01]  /*5d00*/  ISETP.GE.AND P3, PT, R92, R187, PT ;  /* 0x000000bb5c00720c */ /* 0x000fe20003f66270 */
[----:B------:R-:W-:Y:S01]  /*5d10*/  FMUL.FTZ R124, R124, R139 ;  /* 0x0000008b7c7c7220 */ /* 0x000fe20000410000 */
[-C--:B------:R-:W-:Y:S01]  /*5d20*/  ISETP.GE.AND P4, PT, R94, R187.reuse, PT ;  /* 0x000000bb5e00720c */ /* 0x080fe20003f86270 */
[----:B------:R-:W-:Y:S01]  /*5d30*/  @!P0 STG.E.U16 [R14.64+-0x340], R95 ;  /* 0xfffcc05f0e008986 */ /* 0x000fe2000c101506 */
[-C--:B------:R-:W-:Y:S01]  /*5d40*/  ISETP.GE.AND P0, PT, R120, R187.reuse, PT ;  /* 0x000000bb7800720c */ /* 0x080fe20003f06270 */
[----:B------:R-:W-:Y:S01]  /*5d50*/  FMUL.FTZ R123, R123, R140 ;  /* 0x0000008c7b7b7220 */ /* 0x000fe20000410000 */
[-C--:B------:R-:W-:Y:S01]  /*5d60*/  ISETP.GE.AND P5, PT, R96, R187.reuse, PT ;  /* 0x000000bb6000720c */ /* 0x080fe20003fa6270 */
[----:B------:R2:W-:Y:S01]  /*5d70*/  @!P2 STG.E.U16 [R14.64+-0x300], R99 ;  /* 0xfffd00630e00a986 */ /* 0x0005e2000c101506 */
[-C--:B------:R-:W-:Y:S01]  /*5d80*/  ISETP.GE.AND P6, PT, R98, R187.reuse, PT ;  /* 0x000000bb6200720c */ /* 0x080fe20003fc6270 */
[----:B------:R-:W-:Y:S01]  /*5d90*/  FMUL.FTZ R125, R125, R142 ;  /* 0x0000008e7d7d7220 */ /* 0x000fe20000410000 */
[----:B------:R-:W-:Y:S01]  /*5da0*/  ISETP.GE.AND P2, PT, R100, R187, PT ;  /* 0x000000bb6400720c */ /* 0x000fe20003f46270 */
[----:B------:R-:W-:-:S02]  /*5db0*/  FMUL.FTZ R126, R126, R119 ;  /* 0x000000777e7e7220 */ /* 0x000fc40000410000 */
[----:B------:R-:W-:Y:S01]  /*5dc0*/  @!P3 STG.E.U16 [R14.64+-0x280], R103 ;  /* 0xfffd80670e00b986 */ /* 0x000fe2000c101506 */
        /* <DEDUP_REMOVED lines=24> */
[----:B-1----:R-:W-:Y:S02]  /*5f50*/  FMUL.FTZ R93, R117, R146 ;  /* 0x00000092755d7220 */ /* 0x002fe40000410000 */
[----:B--2---:R-:W-:Y:S01]  /*5f60*/  FMUL.FTZ R99, R111, R124 ;  /* 0x0000007c6f637220 */ /* 0x004fe20000410000 */
[----:B------:R4:W-:Y:S01]  /*5f70*/  @!P2 STG.E.U16 [R14.64+-0x80], R183 ;  /* 0xffff80b70e00a986 */ /* 0x0009e2000c101506 */
[----:B0-----:R-:W-:-:S02]  /*5f80*/  FMUL.FTZ R89, R141, R129 ;  /* 0x000000818d597220 */ /* 0x001fc40000410000 */
[----:B------:R-:W-:Y:S01]  /*5f90*/  FMUL.FTZ R91, R144, R161 ;  /* 0x000000a1905b7220 */ /* 0x000fe20000410000 */
[----:B------:R4:W-:Y:S01]  /*5fa0*/  @!P3 STG.E.U16 [R14.64+-0x3c0], R167 ;  /* 0xfffc40a70e00b986 */ /* 0x0009e2000c101506 */
[----:B------:R-:W-:Y:S02]  /*5fb0*/  FMUL.FTZ R95, R150, R132 ;  /* 0x00000084965f7220 */ /* 0x000fe40000410000 */
[----:B------:R-:W-:Y:S01]  /*5fc0*/  FMUL.FTZ R97, R152, R123 ;  /* 0x0000007b98617220 */ /* 0x000fe20000410000 */
[----:B------:R4:W-:Y:S01]  /*5fd0*/  @!P4 STG.E.U16 [R14.64+-0x40], R185 ;  /* 0xffffc0b90e00c986 */ /* 0x0009e2000c101506 */
[----:B---3--:R-:W-:Y:S02]  /*5fe0*/  FMUL.FTZ R101, R160, R125 ;  /* 0x0000007da0657220 */ /* 0x008fe40000410000 */
        /* <DEDUP_REMOVED lines=10> */
[----:B----4-:R-:W-:Y:S01]  /*6090*/  BAR.SYNC.DEFER_BLOCKING 0x0 ;  /* 0x0000000000007b1d */ /* 0x010fe20000010000 */
        /* <DEDUP_REMOVED lines=38> */
[C---:B------:R-:W-:Y:S02]  /*6300*/  PRMT R122, R135.reuse, 0x7610, R122 ;  /* 0x00007610877a7816 */ /* 0x040fe4000000007a */
[----:B-1----:R-:W-:Y:S01]  /*6310*/  PRMT R14, R130, 0x7632, R14 ;  /* 0x00007632820e7816 */ /* 0x002fe2000000000e */
[----:B------:R-:W-:Y:S01]  /*6320*/  STS.U16 [R32+0x8], R123 ;  /* 0x0000087b20007388 */ /* 0x000fe20000000400 */
[----:B------:R-:W-:-:S02]  /*6330*/  PRMT R124, R135, 0x7632, R124 ;  /* 0x00007632877c7816 */ /* 0x000fc4000000007c */
[----:B--2---:R-:W-:Y:S01]  /*6340*/  PRMT R15, R133, 0x7610, R15 ;  /* 0x00007610850f7816 */ /* 0x004fe2000000000f */
        /* <DEDUP_REMOVED lines=8> */
[----:B-1----:R-:W-:-:S03]  /*63d0*/  LEA R17, P0, R54, c[0x0][0x270], 0x1 ;  /* 0x00009c0036117a11 */ /* 0x002fc600078008ff */
[----:B------:R0:W-:Y:S04]  /*63e0*/  STS.U16 [R32+0x18], R15 ;  /* 0x0000180f20007388 */ /* 0x0001e80000000400 */
[----:B------:R1:W-:Y:S04]  /*63f0*/  STS.U16 [R32+0x1a], R90 ;  /* 0x00001a5a20007388 */ /* 0x0003e80000000400 */
[----:B------:R-:W-:Y:S01]  /*6400*/  STS.U16 [R32+0x1c], R122 ;  /* 0x00001c7a20007388 */ /* 0x000fe20000000400 */
[----:B0-----:R-:W-:-:S03]  /*6410*/  IMAD.WIDE.U32 R14, R67, c[0x0][0x210], RZ ;  /* 0x00008400430e7a25 */ /* 0x001fc600078e00ff */
[----:B------:R-:W-:Y:S01]  /*6420*/  STS.U16 [R32+0x1e], R124 ;  /* 0x00001e7c20007388 */ /* 0x000fe20000000400 */
[----:B------:R-:W-:-:S06]  /*6430*/  NOP ;  /* 0x0000000000007918 */ /* 0x000fcc0000000000 */
[----:B------:R-:W-:Y:S01]  /*6440*/  LDS.U16 R123, [R50] ;  /* 0x00000000327b7984 */ /* 0x000fe20000000400 */
[----:B------:R-:W-:Y:S02]  /*6450*/  IADD3 R15, R15, R157, RZ ;  /* 0x0000009d0f0f7210 */ /* 0x000fe40007ffe0ff */
[----:B-1----:R-:W-:Y:S01]  /*6460*/  LEA.HI.X R90, R54, c[0x0][0x274], R53, 0x1, P0 ;  /* 0x00009d00365a7a11 */ /* 0x002fe200000f0c35 */
[----:B------:R-:W-:Y:S02]  /*6470*/  LDS.U16 R125, [R49+0x40] ;  /* 0x00004000317d7984 */ /* 0x000fe40000000400 */
[----:B------:R-:W-:Y:S02]  /*6480*/  IMAD.WIDE.U32 R14, R70, c[0x0][0x218], R14 ;  /* 0x00008600460e7a25 */ /* 0x000fe400078e000e */
[----:B------:R-:W-:Y:S03]  /*6490*/  LDS.U16 R127, [R48+0x80] ;  /* 0x00008000307f7984 */ /* 0x000fe60000000400 */
[----:B------:R-:W-:Y:S01]  /*64a0*/  IADD3 R16, P2, R82, R14, RZ ;  /* 0x0000000e52107210 */ /* 0x000fe20007f5e0ff */
[----:B------:R-:W-:Y:S03]  /*64b0*/  LDS.U16 R129, [R47+0xc0] ;  /* 0x0000c0002f817984 */ /* 0x000fe60000000400 */
[----:B------:R-:W-:Y:S01]  /*64c0*/  IADD3.X R15, R81, R159, R15, P2, !PT ;  /* 0x0000009f510f7210 */ /* 0x000fe200017fe40f */
        /* <DEDUP_REMOVED lines=35> */
.L_x_4915:
[----:B------:R-:W-:Y:S05]  /*6700*/  BSYNC B0 ;  /* 0x0000000000007941 */ /* 0x000fea0003800000 */
.L_x_4914:
        /* <DEDUP_REMOVED lines=25> */
.L_x_4913:
[----:B-1--4-:R-:W-:Y:S01]  /*68a0*/  HADD2.F32 R14, -RZ, R154.H0_H0 ;  /* 0x2000009aff0e7230 */ /* 0x012fe20000004100 */
        /* <DEDUP_REMOVED lines=22> */
[----:B0-----:R-:W-:Y:S01]  /*6a10*/  FMUL.FTZ R121, R95, R68 ;  /* 0x000000445f797220 */ /* 0x001fe20000410000 */
        /* <DEDUP_REMOVED lines=51> */
[----:B------:R-:W-:Y:S01]  /*6d50*/  LEA R106, P0, R140, c[0x0][0x220], 0x2 ;  /* 0x000088008c6a7a11 */ /* 0x000fe200078010ff */
[----:B------:R-:W-:Y:S01]  /*6d60*/  IMAD R15, R14, c[0x0][0x16c], RZ ;  /* 0x00005b000e0f7a24 */ /* 0x000fe200078e02ff */
[----:B------:R-:W-:Y:S01]  /*6d70*/  LEA.HI R14, R110, R110, RZ, 0x1 ;  /* 0x0000006e6e0e7211 */ /* 0x000fe200078f08ff */
[----:B------:R-:W-:Y:S01]  /*6d80*/  IMAD R17, R69, c[0x0][0x198], RZ ;  /* 0x0000660045117a24 */ /* 0x000fe200078e02ff */
[----:B------:R-:W-:Y:S01]  /*6d90*/  IADD3 R143, R141, R143, RZ ;  /* 0x0000008f8d8f7210 */ /* 0x000fe20007ffe0ff */
[----:B------:R-:W-:Y:S01]  /*6da0*/  IMAD R145, R69, c[0x0][0x1b8], RZ ;  /* 0x00006e0045917a24 */ /* 0x000fe200078e02ff */
[----:B------:R-:W-:Y:S01]  /*6db0*/  LOP3.LUT R141, R14, 0xfffffe, RZ, 0xc0, !PT ;  /* 0x00fffffe0e8d7812 */ /* 0x000fe200078ec0ff */
[----:B------:R-:W-:Y:S01]  /*6dc0*/  IMAD.WIDE R14, R15, 0x8, R10 ;  /* 0x000000080f0e7825 */ /* 0x000fe200078e020a */
[----:B------:R-:W-:-:S02]  /*6dd0*/  MOV R114, RZ ;  /* 0x000000ff00727202 */ /* 0x000fc40000000f00 */
[----:B------:R-:W-:Y:S01]  /*6de0*/  IADD3 R132, R110, -R141, RZ ;  /* 0x8000008d6e847210 */ /* 0x000fe20007ffe0ff */
[C---:B------:R-:W-:Y:S01]  /*6df0*/  IMAD.WIDE.U32 R136, R70.reuse, c[0x0][0x198], RZ ;  /* 0x0000660046887a25 */ /* 0x040fe200078e00ff */
[----:B------:R-:W-:Y:S02]  /*6e00*/  MOV R110, R14 ;  /* 0x0000000e006e7202 */ /* 0x000fe40000000f00 */
[----:B------:R-:W-:Y:S01]  /*6e10*/  LEA.HI R14, R51, R51, RZ, 0x1 ;  /* 0x00000033330e7211 */ /* 0x000fe200078f08ff */
[----:B------:R-:W-:Y:S01]  /*6e20*/  IMAD R17, R70, c[0x0][0x19c], R17 ;  /* 0x0000670046117a24 */ /* 0x000fe200078e0211 */
[----:B------:R-:W-:Y:S01]  /*6e30*/  LEA R108, P2, R136, c[0x0][0x228], 0x2 ;  /* 0x00008a00886c7a11 */ /* 0x000fe200078410ff */
[----:B------:R-:W-:Y:S01]  /*6e40*/  IMAD.WIDE.U32 R134, R70, c[0x0][0x1b8], RZ ;  /* 0x00006e0046867a25 */ /* 0x000fe200078e00ff */
[----:B------:R-:W-:Y:S02]  /*6e50*/  LOP3.LUT R14, R14, 0x3ffffe, RZ, 0xc0, !PT ;  /* 0x003ffffe0e0e7812 */ /* 0x000fe400078ec0ff */
[----:B------:R-:W-:Y:S01]  /*6e60*/  IADD3 R137, R137, R17, RZ ;  /* 0x0000001189897210 */ /* 0x000fe20007ffe0ff */
[----:B------:R-:W-:Y:S01]  /*6e70*/  IMAD R145, R70, c[0x0][0x1bc], R145 ;  /* 0x00006f0046917a24 */ /* 0x000fe200078e0291 */
[----:B------:R-:W-:-:S02]  /*6e80*/  LEA R16, P3, R134, c[0x0][0x230], 0x2 ;  /* 0x00008c0086107a11 */ /* 0x000fc400078610ff */
[----:B------:R-:W-:Y:S02]  /*6e90*/  IADD3 R14, R51, -R14, RZ ;  /* 0x8000000e330e7210 */ /* 0x000fe40007ffe0ff */
[----:B------:R-:W-:Y:S02]  /*6ea0*/  IADD3 R17, R135, R145, RZ ;  /* 0x0000009187117210 */ /* 0x000fe40007ffe0ff */
[----:B------:R-:W-:Y:S02]  /*6eb0*/  LEA.HI.X R135, R140, c[0x0][0x224], R143, 0x2, P0 ;  /* 0x000089008c877a11 */ /* 0x000fe400000f148f */
[----:B------:R-:W-:Y:S02]  /*6ec0*/  LEA.HI.X R137, R136, c[0x0][0x22c], R137, 0x2, P2 ;  /* 0x00008b0088897a11 */ /* 0x000fe400010f1489 */
[----:B------:R-:W-:Y:S02]  /*6ed0*/  LEA.HI.X R17, R134, c[0x0][0x234], R17, 0x2, P3 ;  /* 0x00008d0086117a11 */ /* 0x000fe400018f1411 */
[----:B------:R-:W-:-:S02]  /*6ee0*/  MOV R155, R15 ;  /* 0x0000000f009b7202 */ /* 0x000fc40000000f00 */
        /* <DEDUP_REMOVED lines=16> */
[----:B------:R-:W-:Y:S02]  /*6ff0*/  LEA R157, R14, 0x668, 0xa ;  /* 0x000006680e9d7811 */ /* 0x000fe400078e50ff */
[----:B------:R-:W-:-:S02]  /*7000*/  SHF.L.U32 R132, R132, 0x8, RZ ;  /* 0x0000000884847819 */ /* 0x000fc400000006ff */
.L_x_4921:
        /* <DEDUP_REMOVED lines=15> */
[----:B------:R-:W-:Y:S02]  /*7100*/  HADD2.F32 R161, -RZ, R30.H0_H0 ;  /* 0x2000001effa17230 */ /* 0x000fe40000004100 */
[----:B------:R-:W-:Y:S02]  /*7110*/  HADD2.F32 R167, -RZ, R28.H0_H0 ;  /* 0x2000001cffa77230 */ /* 0x000fe40000004100 */
[----:B------:R-:W-:Y:S01]  /*7120*/  HADD2.F32 R146, -RZ, R27.H0_H0 ;  /* 0x2000001bff927230 */ /* 0x000fe20000004100 */
[----:B------:R-:W-:Y:S01]  /*7130*/  FMUL.FTZ R229, R161, R78 ;  /* 0x0000004ea1e57220 */ /* 0x000fe20000410000 */
        /* <DEDUP_REMOVED lines=9> */
[----:B------:R-:W-:Y:S01]  /*71d0*/  HADD2.F32 R165, -RZ, R0.H0_H0 ;  /* 0x20000000ffa57230 */ /* 0x000fe20000004100 */
        /* <DEDUP_REMOVED lines=40> */
[----:B------:R-:W-:Y:S02]  /*7460*/  HADD2.F32 R159, -RZ, R154.H0_H0 ;  /* 0x2000009aff9f7230 */ /* 0x000fe40000004100 */
[----:B------:R-:W-:-:S04]  /*7470*/  HADD2.F32 R136, -RZ, R31.H0_H0 ;  /* 0x2000001fff887230 */ /* 0x000fc80000004100 */
[----:B------:R-:W2:Y:S01]  /*7480*/  MUFU.EX2 R203, R203 ;  /* 0x000000cb00cb7308 */ /* 0x000ea20000000800 */
[----:B------:R-:W-:Y:S02]  /*7490*/  FMUL.FTZ R194, R159, R80 ;  /* 0x000000509fc27220 */ /* 0x000fe40000410000 */
[----:B------:R-:W-:-:S05]  /*74a0*/  FMUL.FTZ R231, R136, R79 ;  /* 0x0000004f88e77220 */ /* 0x000fca0000410000 */
[----:B------:R-:W1:Y:S01]  /*74b0*/  MUFU.EX2 R162, R162 ;  /* 0x000000a200a27308 */ /* 0x000e620000000800 */
[-C--:B------:R-:W-:Y:S02]  /*74c0*/  FMUL.FTZ R196, R117, R190.reuse ;  /* 0x000000be75c47220 */ /* 0x080fe40000410000 */
[----:B------:R-:W-:-:S05]  /*74d0*/  FMUL.FTZ R198, R119, R190 ;  /* 0x000000be77c67220 */ /* 0x000fca0000410000 */
        /* <DEDUP_REMOVED lines=33> */
[----:B0--34-:R-:W-:Y:S02]  /*76f0*/  ISETP.NE.AND P4, PT, R51, c[0x0][0x174], PT ;  /* 0x00005d0033007a0c */ /* 0x019fe40003f85270 */
[----:B------:R-:W-:-:S11]  /*7700*/  MOV R200, 0x3f800000 ;  /* 0x3f80000000c87802 */ /* 0x000fd60000000f00 */
[----:B------:R-:W-:-:S05]  /*7710*/  @P4 IADD3 R152, R157, R130, RZ ;  /* 0x000000829d984210 */ /* 0x000fca0007ffe0ff */
[----:B------:R0:W1:Y:S02]  /*7720*/  @P4 LDS R200, [R152] ;  /* 0x0000000098c84984 */ /* 0x0000640000000800 */
.L_x_4918:
[----:B0--34-:R-:W-:Y:S05]  /*7730*/  BSYNC B0 ;  /* 0x0000000000007941 */ /* 0x019fea0003800000 */
.L_x_4917:
        /* <DEDUP_REMOVED lines=124> */
[----:B------:R-:W-:-:S03]  /*7f00*/  ISETP.GT.AND P3, PT, R60, 0x1b, PT ;  /* 0x0000001b3c00780c */ /* 0x000fc60003f64270 */
[----:B------:R-:W-:Y:S02]  /*7f10*/  FFMA.FTZ R177, R235, R200, R198 ;  /* 0x000000c8ebb17223 */ /* 0x000fe400000100c6 */
[-C--:B------:R-:W-:Y:S02]  /*7f20*/  FFMA.FTZ R198, R160, R194.reuse, R229 ;  /* 0x000000c2a0c67223 */ /* 0x080fe400000100e5 */
[----:B------:R-:W-:Y:S02]  /*7f30*/  FFMA.FTZ R200, R91, R194, R179 ;  /* 0x000000c25bc87223 */ /* 0x000fe400000100b3 */
[----:B------:R-:W-:Y:S02]  /*7f40*/  FFMA.FTZ R179, R197, R177, R196 ;  /* 0x000000b1c5b37223 */ /* 0x000fe400000100c4 */
[----:B------:R-:W-:Y:S02]  /*7f50*/  FFMA.FTZ R196, R162, R198, R181 ;  /* 0x000000c6a2c47223 */ /* 0x000fe400000100b5 */
        /* <DEDUP_REMOVED lines=39> */
[-C--:B------:R-:W-:Y:S02]  /*81d0*/  FFMA.FTZ R203, R159, -R80.reuse, R202 ;  /* 0x800000509fcb7223 */ /* 0x080fe400000100ca */
[----:B------:R-:W-:Y:S02]  /*81e0*/  FMUL.FTZ R158, R193, R80 ;  /* 0x00000050c19e7220 */ /* 0x000fe40000410000 */
[----:B------:R-:W-:Y:S02]  /*81f0*/  FFMA.FTZ R160, R119, R168, R208 ;  /* 0x000000a877a07223 */ /* 0x000fe400000100d0 */
[----:B------:R-:W-:-:S02]  /*8200*/  FFMA.FTZ R194, R136, -R79, R194 ;  /* 0x8000004f88c27223 */ /* 0x000fc400000100c2 */
[----:B------:R-:W-:Y:S01]  /*8210*/  FMUL.FTZ R197, R195, R79 ;  /* 0x0000004fc3c57220 */ /* 0x000fe20000410000 */
[----:B------:R-:W0:Y:S01]  /*8220*/  SHFL.DOWN PT, R219, R160, 0x1, 0x1f ;  /* 0x08201f00a0db7f89 */ /* 0x000e2200000e0000 */
[----:B------:R-:W-:Y:S02]  /*8230*/  FFMA.FTZ R162, R158, R203, RZ ;  /* 0x000000cb9ea27223 */ /* 0x000fe400000100ff */
        /* <DEDUP_REMOVED lines=18> */
[----:B0-----:R-:W-:Y:S02]  /*8360*/  @!P0 FADD.FTZ R160, R160, R219 ;  /* 0x000000dba0a08221 */ /* 0x001fe40000010000 */
[-C--:B------:R-:W-:Y:S02]  /*8370*/  FFMA.FTZ R200, R163, -R72.reuse, R200 ;  /* 0x80000048a3c87223 */ /* 0x080fe400000100c8 */
[----:B------:R-:W-:Y:S01]  /*8380*/  FMUL.FTZ R219, R191, R72 ;  /* 0x00000048bfdb7220 */ /* 0x000fe20000410000 */
[----:B------:R-:W0:Y:S01]  /*8390*/  SHFL.DOWN PT, R235, R160, 0x2, 0x1f ;  /* 0x08401f00a0eb7f89 */ /* 0x000e2200000e0000 */
[----:B------:R-:W-:-:S02]  /*83a0*/  FFMA.FTZ R166, R170, R204, R223 ;  /* 0x000000ccaaa67223 */ /* 0x000fc400000100df */
[-C--:B------:R-:W-:Y:S02]  /*83b0*/  FFMA.FTZ R223, R140, -R71.reuse, R186 ;  /* 0x800000478cdf7223 */ /* 0x080fe400000100ba */
[----:B------:R-:W-:Y:S02]  /*83c0*/  FMUL.FTZ R174, R189, R71 ;  /* 0x00000047bdae7220 */ /* 0x000fe40000410000 */
        /* <DEDUP_REMOVED lines=20> */
[----:B------:R-:W-:Y:S02]  /*8510*/  FFMA.FTZ R166, R186, R168, R231 ;  /* 0x000000a8baa67223 */ /* 0x000fe400000100e7 */
[----:B------:R-:W-:Y:S01]  /*8520*/  FADD.FTZ R100, R225, R100 ;  /* 0x00000064e1647221 */ /* 0x000fe20000010000 */
[----:B------:R-:W0:Y:S01]  /*8530*/  SHFL.DOWN PT, R235, R160, 0x4, 0x1f ;  /* 0x08801f00a0eb7f89 */ /* 0x000e2200000e0000 */
[----:B------:R-:W-:-:S02]  /*8540*/  FFMA.FTZ R15, R152, R15, R175 ;  /* 0x0000000f980f7223 */ /* 0x000fc400000100af */
[----:B------:R-:W-:Y:S01]  /*8550*/  FMUL.FTZ R175, R134, R187 ;  /* 0x000000bb86af7220 */ /* 0x000fe20000410000 */
[----:B------:R-:W1:Y:S01]  /*8560*/  SHFL.DOWN PT, R231, R166, 0x1, 0x1f ;  /* 0x08201f00a6e77f89 */ /* 0x000e6200000e0000 */
[----:B------:R-:W-:Y:S02]  /*8570*/  FMUL.FTZ R14, R152, R14 ;  /* 0x0000000e980e7220 */ /* 0x000fe40000410000 */
[----:B------:R-:W-:Y:S02]  /*8580*/  FMUL.FTZ R175, R184, R175 ;  /* 0x000000afb8af7220 */ /* 0x000fe40000410000 */
[----:B------:R-:W-:Y:S01]  /*8590*/  FMUL.FTZ R152, R134, R189 ;  /* 0x000000bd86987220 */ /* 0x000fe20000410000 */
[----:B------:R2:W-:Y:S01]  /*85a0*/  @!P1 STS.64 [UR4+0xee8], R14 ;  /* 0x000ee80eff009988 */ /* 0x0005e20008000a04 */
[----:B------:R-:W-:Y:S02]  /*85b0*/  FFMA.FTZ R142, R142, R187, R175 ;  /* 0x000000bb8e8e7223 */ /* 0x000fe400000100af */
[----:B------:R-:W-:-:S02]  /*85c0*/  FMUL.FTZ R175, R134, R183 ;  /* 0x000000b786af7220 */ /* 0x000fc40000410000 */
[----:B------:R-:W-:Y:S02]  /*85d0*/  FMUL.FTZ R152, R223, R152 ;  /* 0x00000098df987220 */ /* 0x000fe40000410000 */
[----:B------:R-:W-:Y:S02]  /*85e0*/  FMUL.FTZ R175, R178, R175 ;  /* 0x000000afb2af7220 */ /* 0x000fe40000410000 */
[----:B------:R-:W-:Y:S02]  /*85f0*/  FFMA.FTZ R152, R140, R189, R152 ;  /* 0x000000bd8c987223 */ /* 0x000fe40000010098 */
[----:B--2---:R-:W-:Y:S02]  /*8600*/  FMUL.FTZ R15, R134, R191 ;  /* 0x000000bf860f7220 */ /* 0x004fe40000410000 */
[----:B------:R-:W-:Y:S02]  /*8610*/  FFMA.FTZ R148, R148, R183, R175 ;  /* 0x000000b794947223 */ /* 0x000fe400000100af */
        /* <DEDUP_REMOVED lines=8> */
[----:B------:R-:W-:-:S02]  /*86a0*/  FMUL.FTZ R15, R204, R15 ;  /* 0x0000000fcc0f7220 */ /* 0x000fc40000410000 */
[----:B------:R-:W-:Y:S02]  /*86b0*/  FMUL.FTZ R14, R134, R185 ;  /* 0x000000b9860e7220 */ /* 0x000fe40000410000 */
[----:B------:R-:W-:Y:S02]  /*86c0*/  FFMA.FTZ R150, R150, R221, R15 ;  /* 0x000000dd96967223 */ /* 0x000fe4000001000f */
[----:B------:R-:W-:Y:S02]  /*86d0*/  FMUL.FTZ R15, R134, R217 ;  /* 0x000000d9860f7220 */ /* 0x000fe40000410000 */
[----:B------:R-:W-:Y:S02]  /*86e0*/  FADD.FTZ R124, R163, R124 ;  /* 0x0000007ca37c7221 */ /* 0x000fe40000010000 */
[----:B------:R-:W-:Y:S02]  /*86f0*/  FMUL.FTZ R188, R188, R15 ;  /* 0x0000000fbcbc7220 */ /* 0x000fe40000410000 */
        /* <DEDUP_REMOVED lines=11> */
[----:B------:R-:W-:Y:S02]  /*87b0*/  FMUL.FTZ R168, R168, R163 ;  /* 0x000000a3a8a87220 */ /* 0x000fe40000410000 */
[C---:B------:R-:W-:Y:S02]  /*87c0*/  FMUL.FTZ R14, R134.reuse, R211 ;  /* 0x000000d3860e7220 */ /* 0x040fe40000410000 */
[----:B------:R-:W-:Y:S02]  /*87d0*/  FMUL.FTZ R163, R134, R199 ;  /* 0x000000c786a37220 */ /* 0x000fe40000410000 */
[----:B------:R-:W-:Y:S02]  /*87e0*/  FMUL.FTZ R192, R192, R15 ;  /* 0x0000000fc0c07220 */ /* 0x000fe40000410000 */
[----:B------:R-:W-:-:S02]  /*87f0*/  FMUL.FTZ R14, R213, R14 ;  /* 0x0000000ed50e7220 */ /* 0x000fc40000410000 */
[----:B------:R-:W-:Y:S02]  /*8800*/  FMUL.FTZ R15, R134, R201 ;  /* 0x000000c9860f7220 */ /* 0x000fe40000410000 */
[----:B------:R-:W-:Y:S02]  /*8810*/  FMUL.FTZ R198, R198, R163 ;  /* 0x000000a3c6c67220 */ /* 0x000fe40000410000 */
[C---:B------:R-:W-:Y:S02]  /*8820*/  FMUL.FTZ R175, R134.reuse, R181 ;  /* 0x000000b586af7220 */ /* 0x040fe40000410000 */
[----:B------:R-:W-:Y:S02]  /*8830*/  FMUL.FTZ R163, R134, R195 ;  /* 0x000000c386a37220 */ /* 0x000fe40000410000 */
[----:B0-----:R-:W-:Y:S02]  /*8840*/  @!P2 FADD.FTZ R160, R160, R235 ;  /* 0x000000eba0a0a221 */ /* 0x001fe40000010000 */
[----:B------:R-:W-:-:S02]  /*8850*/  FMUL.FTZ R134, R134, R193 ;  /* 0x000000c186867220 */ /* 0x000fc40000410000 */
[----:B-1----:R-:W-:Y:S02]  /*8860*/  @!P3 FADD.FTZ R166, R166, R231 ;  /* 0x000000e7a6a6b221 */ /* 0x002fe40000010000 */
[----:B------:R-:W-:Y:S02]  /*8870*/  FFMA.FTZ R146, R146, R211, R14 ;  /* 0x000000d392927223 */ /* 0x000fe4000001000e */
[----:B------:R-:W-:Y:S01]  /*8880*/  FMUL.FTZ R196, R196, R15 ;  /* 0x0000000fc4c47220 */ /* 0x000fe20000410000 */
[----:B------:R-:W0:Y:S01]  /*8890*/  SHFL.DOWN PT, R225, R166, 0x8, 0x1f ;  /* 0x09001f00a6e17f89 */ /* 0x000e2200000e0000 */
[----:B------:R-:W-:Y:S01]  /*88a0*/  MOV R15, R160 ;  /* 0x000000a0000f7202 */ /* 0x000fe20000000f00 */
[----:B------:R-:W-:Y:S02]  /*88b0*/  FMUL.FTZ R176, R176, R175 ;  /* 0x000000afb0b07220 */ /* 0x000fe40000410000 */
        /* <DEDUP_REMOVED lines=10> */
[----:B0-----:R-:W-:Y:S01]  /*8960*/  @!P0 FADD.FTZ R166, R166, R225 ;  /* 0x000000e1a6a68221 */ /* 0x001fe20000010000 */
[----:B------:R-:W-:Y:S01]  /*8970*/  ISETP.NE.AND P0, PT, R60, RZ, PT ;  /* 0x000000ff3c00720c */ /* 0x000fe20003f05270 */
[----:B------:R-:W-:Y:S02]  /*8980*/  FFMA.FTZ R159, R159, R193, R134 ;  /* 0x000000c19f9f7223 */ /* 0x000fe40000010086 */
        /* <DEDUP_REMOVED lines=20> */
[----:B------:R0:W-:Y:S01]  /*8ad0*/  @!P0 STS.64 [0x438], R14 ;  /* 0x0004380eff008388 */ /* 0x0001e20000000a00 */
        /* <DEDUP_REMOVED lines=22> */
.L_x_4920:
[----:B0-----:R-:W-:Y:S05]  /*8c40*/  BSYNC B0 ;  /* 0x0000000000007941 */ /* 0x001fea0003800000 */
.L_x_4919:
        /* <DEDUP_REMOVED lines=21> */
.L_x_4916:
[----:B------:R-:W-:Y:S01]  /*8da0*/  BAR.SYNC.DEFER_BLOCKING 0x0 ;  /* 0x0000000000007b1d */ /* 0x000fe20000010000 */
[----:B------:R-:W-:Y:S02]  /*8db0*/  IADD3 R27, -R4, c[0x0][0x168], RZ ;  /* 0x00005a00041b7a10 */ /* 0x000fe40007ffe1ff */
[C---:B------:R-:W-:Y:S02]  /*8dc0*/  LOP3.LUT R24, R54.reuse, 0x20, RZ, 0xfc, !PT ;  /* 0x0000002036187812 */ /* 0x040fe400078efcff */
[C---:B------:R-:W-:Y:S02]  /*8dd0*/  LOP3.LUT R25, R54.reuse, 0x40, RZ, 0xfc, !PT ;  /* 0x0000004036197812 */ /* 0x040fe400078efcff */
[----:B------:R-:W-:-:S02]  /*8de0*/  LOP3.LUT R0, R54, 0x60, RZ, 0xfc, !PT ;  /* 0x0000006036007812 */ /* 0x000fc400078efcff */
[-C--:B------:R-:W-:Y:S02]  /*8df0*/  ISETP.GE.AND P2, PT, R54, R27.reuse, PT ;  /* 0x0000001b3600720c */ /* 0x080fe40003f46270 */
[-C--:B------:R-:W-:Y:S02]  /*8e00*/  ISETP.GE.AND P3, PT, R24, R27.reuse, PT ;  /* 0x0000001b1800720c */ /* 0x080fe40003f66270 */
[-C--:B------:R-:W-:Y:S02]  /*8e10*/  ISETP.GE.AND P4, PT, R25, R27.reuse, PT ;  /* 0x0000001b1900720c */ /* 0x080fe40003f86270 */
[----:B------:R-:W-:Y:S02]  /*8e20*/  ISETP.GE.AND P5, PT, R0, R27, PT ;  /* 0x0000001b0000720c */ /* 0x000fe40003fa6270 */
[----:B------:R-:W-:Y:S02]  /*8e30*/  PRMT R29, RZ, 0x7610, R29 ;  /* 0x00007610ff1d7816 */ /* 0x000fe4000000001d */
[----:B------:R-:W-:-:S02]  /*8e40*/  PRMT R26, RZ, 0x7610, R26 ;  /* 0x00007610ff1a7816 */ /* 0x000fc4000000001a */
[C---:B------:R-:W-:Y:S02]  /*8e50*/  LOP3.LUT R4, R54.reuse, 0x80, RZ, 0xfc, !PT ;  /* 0x0000008036047812 */ /* 0x040fe400078efcff */
[----:B------:R-:W-:Y:S01]  /*8e60*/  PRMT R31, RZ, 0x7610, R31 ;  /* 0x00007610ff1f7816 */ /* 0x000fe2000000001f */
[----:B------:R-:W2:Y:S01]  /*8e70*/  @!P2 LDG.E.U16 R29, [R2.64] ;  /* 0x00000006021da981 */ /* 0x000ea2000c1e1500 */
[C---:B------:R-:W-:Y:S02]  /*8e80*/  LOP3.LUT R5, R54.reuse, 0xa0, RZ, 0xfc, !PT ;  /* 0x000000a036057812 */ /* 0x040fe400078efcff */
[----:B------:R-:W-:Y:S01]  /*8e90*/  PRMT R28, RZ, 0x7610, R28 ;  /* 0x00007610ff1c7816 */ /* 0x000fe2000000001c */
[----:B------:R-:W3:Y:S01]  /*8ea0*/  @!P3 LDG.E.U16 R26, [R2.64+0x40] ;  /* 0x00004006021ab981 */ /* 0x000ee2000c1e1500 */
[C---:B------:R-:W-:Y:S02]  /*8eb0*/  LOP3.LUT R14, R54.reuse, 0xc0, RZ, 0xfc, !PT ;  /* 0x000000c0360e7812 */ /* 0x040fe400078efcff */
[C---:B------:R-:W-:Y:S01]  /*8ec0*/  LOP3.LUT R15, R54.reuse, 0xe0, RZ, 0xfc, !PT ;  /* 0x000000e0360f7812 */ /* 0x040fe200078efcff */
[----:B------:R-:W4:Y:S01]  /*8ed0*/  @!P4 LDG.E.U16 R31, [R2.64+0x80] ;  /* 0x00008006021fc981 */ /* 0x000f22000c1e1500 */
[----:B------:R-:W-:-:S02]  /*8ee0*/  LOP3.LUT R16, R54, 0x100, RZ, 0xfc, !PT ;  /* 0x0000010036107812 */ /* 0x000fc400078efcff */
[-C--:B------:R-:W-:Y:S01]  /*8ef0*/  ISETP.GE.AND P6, PT, R4, R27.reuse, PT ;  /* 0x0000001b0400720c */ /* 0x080fe20003fc6270 */
[----:B------:R-:W5:Y:S01]  /*8f00*/  @!P5 LDG.E.U16 R28, [R2.64+0xc0] ;  /* 0x0000c006021cd981 */ /* 0x000f62000c1e1500 */
        /* <DEDUP_REMOVED lines=18> */
[C---:B------:R-:W-:Y:S01]  /*9030*/  LOP3.LUT R21, R54.reuse, 0x1a0, RZ, 0xfc, !PT ;  /* 0x000001a036157812 */ /* 0x040fe200078efcff */
[----:B------:R-:W5:Y:S01]  /*9040*/  @!P3 LDG.E.U16 R72, [R2.64+0x1c0] ;  /* 0x0001c0060248b981 */ /* 0x000f62000c1e1500 */
[----:B------:R-:W-:-:S02]  /*9050*/  LOP3.LUT R22, R54, 0x1c0, RZ, 0xfc, !PT ;  /* 0x000001c036167812 */ /* 0x000fc400078efcff */
[-C--:B------:R-:W-:Y:S01]  /*9060*/  ISETP.GE.AND P6, PT, R18, R27.reuse, PT ;  /* 0x0000001b1200720c */ /* 0x080fe20003fc6270 */
[----:B------:R-:W5:Y:S01]  /*9070*/  @!P4 LDG.E.U16 R75, [R2.64+0x200] ;  /* 0x00020006024bc981 */ /* 0x000f62000c1e1500 */
[----:B------:R-:W-:Y:S02]  /*9080*/  LOP3.LUT R23, R54, 0x1e0, RZ, 0xfc, !PT ;  /* 0x000001e036177812 */ /* 0x000fe400078efcff */
[-C--:B------:R-:W-:Y:S01]  /*9090*/  ISETP.GE.AND P0, PT, R19, R27.reuse, PT ;  /* 0x0000001b1300720c */ /* 0x080fe20003f06270 */
[----:B------:R-:W5:Y:S01]  /*90a0*/  @!P5 LDG.E.U16 R74, [R2.64+0x240] ;  /* 0x00024006024ad981 */ /* 0x000f62000c1e1500 */
        /* <DEDUP_REMOVED lines=39> */
[----:B------:R-:W0:Y:S02]  /*9320*/  LDS.U16 R2, [R32+0x8] ;  /* 0x0000080020027984 */ /* 0x000e240000000400 */
[--C-:B------:R-:W-:Y:S01]  /*9330*/  FADD.FTZ R30, R29, R66.reuse ;  /* 0x000000421d1e7221 */ /* 0x100fe20000010000 */
[----:B-1----:R-:W-:Y:S02]  /*9340*/  HADD2.F32 R29, -RZ, R26.H0_H0 ;  /* 0x2000001aff1d7230 */ /* 0x002fe40000004100 */
[----:B------:R-:W-:Y:S03]  /*9350*/  LDS.U16 R26, [R32+0xc] ;  /* 0x00000c00201a7984 */ /* 0x000fe60000000400 */
[--C-:B------:R-:W-:Y:S01]  /*9360*/  FADD.FTZ R72, R29, R66.reuse ;  /* 0x000000421d487221 */ /* 0x100fe20000010000 */
[----:B--2---:R-:W-:Y:S02]  /*9370*/  HADD2.F32 R29, -RZ, R28.H0_H0 ;  /* 0x2000001cff1d7230 */ /* 0x004fe40000004100 */
[----:B---3--:R-:W-:Y:S01]  /*9380*/  HADD2.F32 R3, -RZ, R3.H0_H0 ;  /* 0x20000003ff037230 */ /* 0x008fe20000004100 */
[----:B------:R-:W-:Y:S01]  /*9390*/  FSETP.GTU.FTZ.AND P5, PT, R30, 20, PT ;  /* 0x41a000001e00780b */ /* 0x000fe20003fbc000 */
[----:B------:R-:W-:Y:S01]  /*93a0*/  LDS.U16 R28, [R32+0xe] ;  /* 0x00000e00201c7984 */ /* 0x000fe20000000400 */
[----:B------:R-:W-:-:S02]  /*93b0*/  FADD.FTZ R29, R29, R66 ;  /* 0x000000421d1d7221 */ /* 0x000fc40000010000 */
[----:B------:R-:W-:Y:S02]  /*93c0*/  FADD.FTZ R71, R3, R66 ;  /* 0x0000004203477221 */ /* 0x000fe40000010000 */
[----:B------:R-:W1:Y:S01]  /*93d0*/  LDS.U16 R3, [R32+0xa] ;  /* 0x00000a0020037984 */ /* 0x000e620000000400 */
[----:B------:R-:W-:Y:S02]  /*93e0*/  FSETP.GTU.FTZ.AND P2, PT, R29, 20, PT ;  /* 0x41a000001d00780b */ /* 0x000fe40003f5c000 */
[----:B------:R-:W-:Y:S02]  /*93f0*/  FSETP.GTU.FTZ.AND P6, PT, R71, 20, PT ;  /* 0x41a000004700780b */ /* 0x000fe40003fdc000 */
[----:B------:R-:W-:Y:S02]  /*9400*/  FSETP.GTU.FTZ.AND P0, PT, R72, 20, PT ;  /* 0x41a000004800780b */ /* 0x000fe40003f1c000 */
[----:B------:R-:W-:-:S07]  /*9410*/  @!P5 FMUL.FTZ R30, R30, -1.4426950216293334961 ;  /* 0xbfb8aa3b1e1ed820 */ /* 0x000fce0000410000 */
[----:B------:R-:W-:Y:S02]  /*9420*/  @!P2 FMUL.FTZ R73, R29, -1.4426950216293334961 ;  /* 0xbfb8aa3b1d49a820 */ /* 0x000fe40000410000 */
[----:B------:R-:W2:Y:S01]  /*9430*/  LDS.U16 R29, [R32+0x10] ;  /* 0x00001000201d7984 */ /* 0x000ea20000000400 */
[----:B------:R3:W4:Y:S01]  /*9440*/  @!P5 MUFU.EX2 R31, R30 ;  /* 0x0000001e001fd308 */ /* 0x0007220000000800 */
[----:B------:R-:W-:Y:S02]  /*9450*/  @!P6 FMUL.FTZ R71, R71, -1.4426950216293334961 ;  /* 0xbfb8aa3b4747e820 */ /* 0x000fe40000410000 */
[----:B------:R-:W-:Y:S01]  /*9460*/  @!P0 FMUL.FTZ R72, R72, -1.4426950216293334961 ;  /* 0xbfb8aa3b48488820 */ /* 0x000fe20000410000 */
[----:B---3--:R-:W3:Y:S04]  /*9470*/  LDS.U16 R30, [R32+0x12] ;  /* 0x00001200201e7984 */ /* 0x008ee80000000400 */
[----:B------:R-:W5:Y:S08]  /*9480*/  @!P6 MUFU.EX2 R71, R71 ;  /* 0x000000470047e308 */ /* 0x000f700000000800 */
[----:B------:R-:W2:Y:S01]  /*9490*/  @!P0 MUFU.EX2 R72, R72 ;  /* 0x0000004800488308 */ /* 0x000ea20000000800 */
[----:B----4-:R-:W-:Y:S01]  /*94a0*/  @!P5 FADD.FTZ R31, R31, 1 ;  /* 0x3f8000001f1fd421 */ /* 0x010fe20000010000 */
[----:B0-----:R-:W-:-:S02]  /*94b0*/  HADD2.F32 R75, -RZ, R2.H0_H0 ;  /* 0x20000002ff4b7230 */ /* 0x001fc40000004100 */
[----:B-1----:R-:W-:-:S03]  /*94c0*/  HADD2.F32 R3, -RZ, R3.H0_H0 ;  /* 0x20000003ff037230 */ /* 0x002fc60000004100 */
[----:B------:R-:W-:Y:S01]  /*94d0*/  FADD.FTZ R75, R75, R66 ;  /* 0x000000424b4b7221 */ /* 0x000fe20000010000 */
[----:B------:R-:W0:Y:S01]  /*94e0*/  @!P5 MUFU.RCP R31, R31 ;  /* 0x0000001f001fd308 */ /* 0x000e220000001000 */
[----:B-----5:R-:W-:-:S03]  /*94f0*/  @!P6 FADD.FTZ R71, R71, 1 ;  /* 0x3f8000004747e421 */ /* 0x020fc60000010000 */
[----:B------:R-:W-:Y:S01]  /*9500*/  FSETP.GTU.FTZ.AND P3, PT, R75, 20, PT ;  /* 0x41a000004b00780b */ /* 0x000fe20003f7c000 */
[----:B--2---:R-:W-:-:S03]  /*9510*/  @!P0 FADD.FTZ R72, R72, 1 ;  /* 0x3f80000048488421 */ /* 0x004fc60000010000 */
[----:B------:R-:W1:Y:S01]  /*9520*/  @!P2 MUFU.EX2 R73, R73 ;  /* 0x000000490049a308 */ /* 0x000e620000000800 */
[----:B------:R-:W-:Y:S01]  /*9530*/  FADD.FTZ R74, R3, R66 ;  /* 0x00000042034a7221 */ /* 0x000fe20000010000 */
[----:B------:R-:W-:-:S06]  /*9540*/  HADD2.F32 R3, -RZ, R26.H0_H0 ;  /* 0x2000001aff037230 */ /* 0x000fcc0000004100 */
[----:B------:R-:W2:Y:S01]  /*9550*/  @!P6 MUFU.RCP R71, R71 ;  /* 0x000000470047e308 */ /* 0x000ea20000001000 */
[----:B------:R-:W-:-:S07]  /*9560*/  FADD.FTZ R76, R3, R66 ;  /* 0x00000042034c7221 */ /* 0x000fce0000010000 */
[----:B------:R-:W4:Y:S01]  /*9570*/  @!P0 MUFU.RCP R72, R72 ;  /* 0x0000004800488308 */ /* 0x000f220000001000 */
[----:B------:R-:W-:Y:S02]  /*9580*/  HADD2.F32 R3, -RZ, R28.H0_H0 ;  /* 0x2000001cff037230 */ /* 0x000fe40000004100 */
[----:B------:R-:W-:Y:S01]  /*9590*/  HADD2.F32 R29, -RZ, R29.H0_H0 ;  /* 0x2000001dff1d7230 */ /* 0x000fe20000004100 */
[----:B0-----:R-:W-:Y:S01]  /*95a0*/  @!P5 FMUL.FTZ R128, R128, R31 ;  /* 0x0000001f8080d220 */ /* 0x001fe20000410000 */
[----:B------:R-:W-:Y:S01]  /*95b0*/  FSETP.GTU.FTZ.AND P4, PT, R74, 20, PT ;  /* 0x41a000004a00780b */ /* 0x000fe20003f9c000 */
[----:B------:R-:W-:Y:S01]  /*95c0*/  @!P3 FMUL.FTZ R2, R75, -1.4426950216293334961 ;  /* 0xbfb8aa3b4b02b820 */ /* 0x000fe20000410000 */
[----:B---3--:R-:W-:Y:S01]  /*95d0*/  HADD2.F32 R31, -RZ, R30.H0_H0 ;  /* 0x2000001eff1f7230 */ /* 0x008fe20000004100 */
[--C-:B------:R-:W-:Y:S02]  /*95e0*/  FADD.FTZ R75, R3, R66.reuse ;  /* 0x00000042034b7221 */ /* 0x100fe40000010000 */
[----:B------:R-:W-:Y:S01]  /*95f0*/  FADD.FTZ R30, R29, R66 ;  /* 0x000000421d1e7221 */ /* 0x000fe20000010000 */
[----:B------:R-:W-:Y:S01]  /*9600*/  FSETP.GTU.FTZ.AND P5, PT, R76, 20, PT ;  /* 0x41a000004c00780b */ /* 0x000fe20003fbc000 */
[----:B-1----:R-:W-:Y:S01]  /*9610*/  @!P2 FADD.FTZ R73, R73, 1 ;  /* 0x3f8000004949a421 */ /* 0x002fe20000010000 */
[----:B------:R-:W0:Y:S01]  /*9620*/  @!P3 MUFU.EX2 R2, R2 ;  /* 0x000000020002b308 */ /* 0x000e220000000800 */
[----:B--2---:R-:W-:Y:S01]  /*9630*/  @!P6 FMUL.FTZ R126, R126, R71 ;  /* 0x000000477e7ee220 */ /* 0x004fe20000410000 */
[----:B------:R-:W-:Y:S01]  /*9640*/  FSETP.GTU.FTZ.AND P6, PT, R75, 20, PT ;  /* 0x41a000004b00780b */ /* 0x000fe20003fdc000 */
[----:B----4-:R-:W-:Y:S01]  /*9650*/  @!P0 FMUL.FTZ R153, R153, R72 ;  /* 0x0000004899998220 */ /* 0x010fe20000410000 */
[----:B------:R-:W-:-:S04]  /*9660*/  FSETP.GTU.FTZ.AND P0, PT, R30, 20, PT ;  /* 0x41a000001e00780b */ /* 0x000fc80003f1c000 */
[----:B------:R-:W1:Y:S01]  /*9670*/  @!P2 MUFU.RCP R73, R73 ;  /* 0x000000490049a308 */ /* 0x000e620000001000 */
[----:B------:R-:W-:Y:S02]  /*9680*/  @!P4 FMUL.FTZ R3, R74, -1.4426950216293334961 ;  /* 0xbfb8aa3b4a03c820 */ /* 0x000fe40000410000 */
[----:B------:R-:W-:-:S05]  /*9690*/  @!P5 FMUL.FTZ R28, R76, -1.4426950216293334961 ;  /* 0xbfb8aa3b4c1cd820 */ /* 0x000fca0000410000 */
[----:B------:R0:W2:Y:S01]  /*96a0*/  @!P4 MUFU.EX2 R26, R3 ;  /* 0x00000003001ac308 */ /* 0x0000a20000000800 */
[----:B------:R-:W-:Y:S02]  /*96b0*/  @!P6 FMUL.FTZ R29, R75, -1.4426950216293334961 ;  /* 0xbfb8aa3b4b1de820 */ /* 0x000fe40000410000 */
[----:B------:R-:W-:Y:S02]  /*96c0*/  @!P0 FMUL.FTZ R30, R30, -1.4426950216293334961 ;  /* 0xbfb8aa3b1e1e8820 */ /* 0x000fe40000410000 */
[----:B------:R-:W-:-:S03]  /*96d0*/  FADD.FTZ R31, R31, R66 ;  /* 0x000000421f1f7221 */ /* 0x000fc60000010000 */
[----:B------:R-:W3:Y:S01]  /*96e0*/  @!P5 MUFU.EX2 R28, R28 ;  /* 0x0000001c001cd308 */ /* 0x000ee20000000800 */
[----:B0-----:R-:W-:Y:S02]  /*96f0*/  @!P3 FADD.FTZ R3, R2, 1 ;  /* 0x3f8000000203b421 */ /* 0x001fe40000010000 */
[----:B-1----:R-:W-:Y:S01]  /*9700*/  @!P2 FMUL.FTZ R112, R112, R73 ;  /* 0x000000497070a220 */ /* 0x002fe20000410000 */
[----:B------:R-:W-:Y:S01]  /*9710*/  FSETP.GTU.FTZ.AND P2, PT, R31, 20, PT ;  /* 0x41a000001f00780b */ /* 0x000fe20003f5c000 */
[----:B------:R-:W-:Y:S03]  /*9720*/  LDS.U16 R2, [R32+0x14] ;  /* 0x0000140020027984 */ /* 0x000fe60000000400 */
[----:B------:R-:W0:Y:S08]  /*9730*/  @!P6 MUFU.EX2 R29, R29 ;  /* 0x0000001d001de308 */ /* 0x000e300000000800 */
[----:B------:R-:W1:Y:S01]  /*9740*/  @!P0 MUFU.EX2 R30, R30 ;  /* 0x0000001e001e8308 */ /* 0x000e620000000800 */
[----:B--2---:R-:W-:-:S07]  /*9750*/  @!P4 FADD.FTZ R26, R26, 1 ;  /* 0x3f8000001a1ac421 */ /* 0x004fce0000010000 */
[----:B------:R2:W-:Y:S02]  /*9760*/  @!P3 MUFU.RCP R71, R3 ;  /* 0x000000030047b308 */ /* 0x0005e40000001000 */
[----:B--2---:R-:W2:Y:S06]  /*9770*/  LDS.U16 R3, [R32+0x16] ;  /* 0x0000160020037984 */ /* 0x004eac0000000400 */
[----:B------:R4:W-:Y:S01]  /*9780*/  @!P4 MUFU.RCP R72, R26 ;  /* 0x0000001a0048c308 */ /* 0x0009e20000001000 */
[----:B------:R-:W-:Y:S02]  /*9790*/  @!P2 FMUL.FTZ R31, R31, -1.4426950216293334961 ;  /* 0xbfb8aa3b1f1fa820 */ /* 0x000fe40000410000 */
[----:B---3--:R-:W-:-:S02]  /*97a0*/  @!P5 FADD.FTZ R28, R28, 1 ;  /* 0x3f8000001c1cd421 */ /* 0x008fc40000010000 */
[----:B0-----:R-:W-:Y:S02]  /*97b0*/  @!P6 FADD.FTZ R29, R29, 1 ;  /* 0x3f8000001d1de421 */ /* 0x001fe40000010000 */
[----:B-1----:R-:W-:Y:S01]  /*97c0*/  @!P0 FADD.FTZ R30, R30, 1 ;  /* 0x3f8000001e1e8421 */ /* 0x002fe20000010000 */
[----:B----4-:R-:W0:Y:S01]  /*97d0*/  LDS.U16 R26, [R32+0x18] ;  /* 0x00001800201a7984 */ /* 0x010e220000000400 */
[----:B------:R1:W-:Y:S08]  /*97e0*/  @!P5 MUFU.RCP R73, R28 ;  /* 0x0000001c0049d308 */ /* 0x0003f00000001000 */
[----:B------:R-:W3:Y:S01]  /*97f0*/  @!P2 MUFU.EX2 R31, R31 ;  /* 0x0000001f001fa308 */ /* 0x000ee20000000800 */
[----:B-1----:R-:W1:Y:S07]  /*9800*/  LDS.U16 R28, [R32+0x1a] ;  /* 0x00001a00201c7984 */ /* 0x002e6e0000000400 */
[----:B------:R4:W5:Y:S08]  /*9810*/  @!P6 MUFU.RCP R74, R29 ;  /* 0x0000001d004ae308 */ /* 0x0009700000001000 */
[----:B------:R2:W-:Y:S01]  /*9820*/  @!P0 MUFU.RCP R75, R30 ;  /* 0x0000001e004b8308 */ /* 0x0005e20000001000 */
[----:B----4-:R-:W4:Y:S04]  /*9830*/  LDS.U16 R29, [R32+0x1c] ;  /* 0x00001c00201d7984 */ /* 0x010f280000000400 */
[----:B--2---:R-:W2:Y:S04]  /*9840*/  LDS.U16 R30, [R32+0x1e] ;  /* 0x00001e00201e7984 */ /* 0x004ea80000000400 */
[----:B------:R-:W-:Y:S01]  /*9850*/  BAR.SYNC.DEFER_BLOCKING 0x0 ;  /* 0x0000000000007b1d */ /* 0x000fe20000010000 */
[----:B---3--:R-:W-:-:S02]  /*9860*/  @!P2 FADD.FTZ R31, R31, 1 ;  /* 0x3f8000001f1fa421 */ /* 0x008fc40000010000 */
[----:B------:R-:W-:Y:S01]  /*9870*/  @!P3 FMUL.FTZ R116, R116, R71 ;  /* 0x000000477474b220 */ /* 0x000fe20000410000 */
[----:B------:R-:W-:Y:S02]  /*9880*/  PRMT R71, R90, 0x7632, R71 ;  /* 0x000076325a477816 */ /* 0x000fe40000000047 */
[----:B------:R3:W0:Y:S01]  /*9890*/  @!P2 MUFU.RCP R76, R31 ;  /* 0x0000001f004ca308 */ /* 0x0006220000001000 */
[----:B------:R-:W-:Y:S02]  /*98a0*/  HADD2.F32 R3, -RZ, R3.H0_H0 ;  /* 0x20000003ff037230 */ /* 0x000fe40000004100 */
[----:B---3--:R-:W-:Y:S01]  /*98b0*/  HADD2.F32 R31, -RZ, R2.H0_H0 ;  /* 0x20000002ff1f7230 */ /* 0x008fe20000004100 */
[----:B-----5:R-:W-:-:S04]  /*98c0*/  @!P6 FMUL.FTZ R147, R147, R74 ;  /* 0x0000004a9393e220 */ /* 0x020fc80000410000 */
[--C-:B------:R-:W-:Y:S01]  /*98d0*/  FADD.FTZ R31, R31, R66.reuse ;  /* 0x000000421f1f7221 */ /* 0x100fe20000010000 */
[----:B------:R3:W-:Y:S04]  /*98e0*/  STS.U16 [R32+0x2], R71 ;  /* 0x0000024720007388 */ /* 0x0007e80000000400 */
[----:B------:R-:W-:Y:S01]  /*98f0*/  FSETP.GTU.FTZ.AND P6, PT, R31, 20, PT ;  /* 0x41a000001f00780b */ /* 0x000fe20003fdc000 */
[----:B------:R-:W-:Y:S01]  /*9900*/  @!P5 FMUL.FTZ R120, R120, R73 ;  /* 0x000000497878d220 */ /* 0x000fe20000410000 */
[----:B------:R-:W-:Y:S01]  /*9910*/  F2FP.PACK_AB R96, R125, R96 ;  /* 0x000000607d60723e */ /* 0x000fe200000000ff */
[----:B---3--:R-:W-:Y:S01]  /*9920*/  FADD.FTZ R71, R3, R66 ;  /* 0x0000004203477221 */ /* 0x008fe20000010000 */
[----:B0-----:R-:W-:-:S04]  /*9930*/  HADD2.F32 R3, -RZ, R26.H0_H0 ;  /* 0x2000001aff037230 */ /* 0x001fc80000004100 */
[----:B------:R-:W-:Y:S01]  /*9940*/  FSETP.GTU.FTZ.AND P5, PT, R71, 20, PT ;  /* 0x41a000004700780b */ /* 0x000fe20003fbc000 */
[----:B------:R-:W-:Y:S01]  /*9950*/  FADD.FTZ R26, R3, R66 ;  /* 0x00000042031a7221 */ /* 0x000fe20000010000 */
[----:B------:R-:W-:Y:S01]  /*9960*/  PRMT R2, R96, 0x7632, R2 ;  /* 0x0000763260027816 */ /* 0x000fe20000000002 */
[----:B-1----:R-:W-:Y:S02]  /*9970*/  HADD2.F32 R3, -RZ, R28.H0_H0 ;  /* 0x2000001cff037230 */ /* 0x002fe40000004100 */
[----:B----4-:R-:W-:Y:S02]  /*9980*/  HADD2.F32 R29, -RZ, R29.H0_H0 ;  /* 0x2000001dff1d7230 */ /* 0x010fe40000004100 */
[----:B------:R0:W-:Y:S01]  /*9990*/  STS.U16 [R32+0xe], R2 ;  /* 0x00000e0220007388 */ /* 0x0001e20000000400 */
[----:B------:R-:W-:Y:S01]  /*99a0*/  F2FP.PACK_AB R92, R121, R92 ;  /* 0x0000005c795c723e */ /* 0x000fe200000000ff */
[----:B------:R-:W-:Y:S02]  /*99b0*/  @!P2 FMUL.FTZ R151, R151, R76 ;  /* 0x0000004c9797a220 */ /* 0x000fe40000410000 */
[----:B0-----:R-:W-:-:S02]  /*99c0*/  @!P6 FMUL.FTZ R2, R31, -1.4426950216293334961 ;  /* 0xbfb8aa3b1f02e820 */ /* 0x001fc40000410000 */
[--C-:B------:R-:W-:Y:S02]  /*99d0*/  FADD.FTZ R31, R3, R66.reuse ;  /* 0x00000042031f7221 */ /* 0x100fe40000010000 */
[----:B------:R-:W-:Y:S02]  /*99e0*/  @!P5 FMUL.FTZ R3, R71, -1.4426950216293334961 ;  /* 0xbfb8aa3b4703d820 */ /* 0x000fe40000410000 */
[----:B------:R-:W-:Y:S02]  /*99f0*/  FADD.FTZ R71, R29, R66 ;  /* 0x000000421d477221 */ /* 0x000fe40000010000 */
[----:B------:R-:W-:Y:S01]  /*9a00*/  @!P4 FMUL.FTZ R143, R143, R72 ;  /* 0x000000488f8fc220 */ /* 0x000fe20000410000 */
[----:B------:R-:W-:Y:S02]  /*9a10*/  PRMT R72, R92, 0x7632, R72 ;  /* 0x000076325c487816 */ /* 0x000fe40000000048 */
[----:B------:R-:W-:Y:S02]  /*9a20*/  FSETP.GTU.FTZ.AND P2, PT, R71, 20, PT ;  /* 0x41a000004700780b */ /* 0x000fe40003f5c000 */
[----:B------:R-:W-:-:S02]  /*9a30*/  F2FP.PACK_AB R94, R123, R94 ;  /* 0x0000005e7b5e723e */ /* 0x000fc400000000ff */
[----:B------:R-:W-:Y:S02]  /*9a40*/  F2FP.PACK_AB R98, R127, R98 ;  /* 0x000000627f62723e */ /* 0x000fe400000000ff */
[----:B------:R-:W-:Y:S02]  /*9a50*/  F2FP.PACK_AB R100, R129, R100 ;  /* 0x000000648164723e */ /* 0x000fe400000000ff */
[----:B------:R-:W-:Y:S02]  /*9a60*/  F2FP.PACK_AB R102, R131, R102 ;  /* 0x000000668366723e */ /* 0x000fe400000000ff */
[----:B------:R-:W-:Y:S01]  /*9a70*/  F2FP.PACK_AB R104, R133, R104 ;  /* 0x000000688568723e */ /* 0x000fe200000000ff */
[----:B------:R0:W-:Y:S01]  /*9a80*/  STS.U16 [R32+0x6], R72 ;  /* 0x0000064820007388 */ /* 0x0001e20000000400 */
[----:B------:R-:W-:Y:S02]  /*9a90*/  PRMT R73, R94, 0x7632, R73 ;  /* 0x000076325e497816 */ /* 0x000fe40000000049 */
[----:B------:R-:W-:-:S02]  /*9aa0*/  PRMT R28, R100, 0x7632, R28 ;  /* 0x00007632641c7816 */ /* 0x000fc4000000001c */
[----:B------:R-:W-:Y:S02]  /*9ab0*/  PRMT R74, R102, 0x7632, R74 ;  /* 0x00007632664a7816 */ /* 0x000fe4000000004a */
[----:B------:R-:W-:Y:S02]  /*9ac0*/  PRMT R76, R104, 0x7632, R76 ;  /* 0x00007632684c7816 */ /* 0x000fe4000000004c */
[----:B0-----:R-:W-:Y:S01]  /*9ad0*/  PRMT R72, R98, 0x7632, R72 ;  /* 0x0000763262487816 */ /* 0x001fe20000000048 */
[----:B------:R-:W-:Y:S01]  /*9ae0*/  STS.U16 [R32], R90 ;  /* 0x0000005a20007388 */ /* 0x000fe20000000400 */
[----:B--2---:R-:W-:Y:S01]  /*9af0*/  HADD2.F32 R29, -RZ, R30.H0_H0 ;  /* 0x2000001eff1d7230 */ /* 0x004fe20000004100 */
[----:B------:R-:W-:Y:S02]  /*9b00*/  @!P0 FMUL.FTZ R124, R124, R75 ;  /* 0x0000004b7c7c8220 */ /* 0x000fe40000410000 */
[----:B------:R-:W-:Y:S01]  /*9b10*/  STS.U16 [R32+0x4], R92 ;  /* 0x0000045c20007388 */ /* 0x000fe20000000400 */
[----:B------:R-:W-:-:S03]  /*9b20*/  @!P2 FMUL.FTZ R30, R71, -1.4426950216293334961 ;  /* 0xbfb8aa3b471ea820 */ /* 0x000fc60000410000 */
        /* <DEDUP_REMOVED lines=31> */
[----:B0-----:R-:W-:Y:S01]  /*9d20*/  FADD.FTZ R72, R29, R66 ;  /* 0x000000421d487221 */ /* 0x001fe20000010000 */
[----:B------:R-:W-:-:S03]  /*9d30*/  FSETP.GTU.FTZ.AND P4, PT, R26, 20, PT ;  /* 0x41a000001a00780b */ /* 0x000fc60003f9c000 */
[----:B------:R-:W0:Y:S01]  /*9d40*/  @!P6 MUFU.EX2 R2, R2 ;  /* 0x000000020002e308 */ /* 0x000e220000000800 */
[----:B------:R-:W-:-:S07]  /*9d50*/  FSETP.GTU.FTZ.AND P0, PT, R72, 20, PT ;  /* 0x41a000004800780b */ /* 0x000fce0003f1c000 */
[----:B------:R-:W-:Y:S01]  /*9d60*/  @!P3 FMUL.FTZ R29, R31, -1.4426950216293334961 ;  /* 0xbfb8aa3b1f1db820 */ /* 0x000fe20000410000 */
[----:B------:R-:W-:Y:S01]  /*9d70*/  @!P5 MUFU.EX2 R3, R3 ;  /* 0x000000030003d308 */ /* 0x000fe20000000800 */
[----:B------:R-:W-:-:S07]  /*9d80*/  @!P4 FMUL.FTZ R26, R26, -1.4426950216293334961 ;  /* 0xbfb8aa3b1a1ac820 */ /* 0x000fce0000410000 */
[----:B------:R-:W2:Y:S01]  /*9d90*/  @!P3 MUFU.EX2 R29, R29 ;  /* 0x0000001d001db308 */ /* 0x000ea20000000800 */
[----:B------:R-:W3:Y:S01]  /*9da0*/  LDS R105, [0x420] ;  /* 0x00042000ff697984 */ /* 0x000ee20000000800 */
[----:B0-----:R-:W-:Y:S02]  /*9db0*/  @!P6 FADD.FTZ R2, R2, 1 ;  /* 0x3f8000000202e421 */ /* 0x001fe40000010000 */
[----:B-1----:R-:W-:-:S04]  /*9dc0*/  IMAD R74, R65, c[0x0][0x2d8], RZ ;  /* 0x0000b600414a7a24 */ /* 0x002fc800078e02ff */
[----:B------:R0:W1:Y:S01]  /*9dd0*/  @!P4 MUFU.EX2 R28, R26 ;  /* 0x0000001a001cc308 */ /* 0x0000620000000800 */
[----:B------:R-:W-:-:S07]  /*9de0*/  IMAD R111, R67, c[0x0][0x2dc], R74 ;  /* 0x0000b700436f7a24 */ /* 0x000fce00078e024a */
[----:B------:R-:W4:Y:S01]  /*9df0*/  @!P2 MUFU.EX2 R30, R30 ;  /* 0x0000001e001ea308 */ /* 0x000f220000000800 */
[----:B0-----:R-:W-:Y:S02]  /*9e00*/  @!P0 FMUL.FTZ R26, R72, -1.4426950216293334961 ;  /* 0xbfb8aa3b481a8820 */ /* 0x001fe40000410000 */
[----:B--2---:R-:W-:-:S05]  /*9e10*/  @!P3 FADD.FTZ R29, R29, 1 ;  /* 0x3f8000001d1db421 */ /* 0x004fca0000010000 */
[----:B------:R0:W-:Y:S08]  /*9e20*/  @!P0 MUFU.EX2 R31, R26 ;  /* 0x0000001a001f8308 */ /* 0x0001f00000000800 */
[----:B------:R2:W5:Y:S01]  /*9e30*/  @!P6 MUFU.RCP R72, R2 ;  /* 0x000000020048e308 */ /* 0x0005620000001000 */
[----:B0-----:R-:W-:Y:S02]  /*9e40*/  @!P5 FADD.FTZ R26, R3, 1 ;  /* 0x3f800000031ad421 */ /* 0x001fe40000010000 */
[----:B--2---:R-:W-:-:S05]  /*9e50*/  IMAD.WIDE.U32 R2, R67, c[0x0][0x2d8], RZ ;  /* 0x0000b60043027a25 */ /* 0x004fca00078e00ff */
[----:B------:R-:W0:Y:S01]  /*9e60*/  @!P3 MUFU.RCP R29, R29 ;  /* 0x0000001d001db308 */ /* 0x000e220000001000 */
[----:B------:R-:W-:Y:S01]  /*9e70*/  IADD3 R3, R3, R111, RZ ;  /* 0x0000006f03037210 */ /* 0x000fe20007ffe0ff */
[----:B-1----:R-:W-:Y:S02]  /*9e80*/  @!P4 FADD.FTZ R28, R28, 1 ;  /* 0x3f8000001c1cc421 */ /* 0x002fe40000010000 */
[----:B----4-:R-:W-:-:S04]  /*9e90*/  @!P2 FADD.FTZ R30, R30, 1 ;  /* 0x3f8000001e1ea421 */ /* 0x010fc80000010000 */
[----:B------:R-:W1:Y:S01]  /*9ea0*/  @!P5 MUFU.RCP R107, R26 ;  /* 0x0000001a006bd308 */ /* 0x000e620000001000 */
[----:B------:R-:W-:Y:S02]  /*9eb0*/  IMAD R109, R69, c[0x0][0x2e0], RZ ;  /* 0x0000b800456d7a24 */ /* 0x000fe400078e02ff */
[----:B------:R-:W-:-:S04]  /*9ec0*/  IMAD.WIDE.U32 R2, R70, c[0x0][0x2e0], R2 ;  /* 0x0000b80046027a25 */ /* 0x000fc800078e0002 */
[----:B-----5:R-:W-:Y:S01]  /*9ed0*/  @!P6 FMUL.FTZ R149, R149, R72 ;  /* 0x000000489595e220 */ /* 0x020fe20000410000 */
[----:B------:R-:W2:Y:S01]  /*9ee0*/  @!P4 MUFU.RCP R28, R28 ;  /* 0x0000001c001cc308 */ /* 0x000ea20000001000 */
[----:B------:R-:W-:Y:S01]  /*9ef0*/  IMAD R109, R70, c[0x0][0x2e4], R109 ;  /* 0x0000b900466d7a24 */ /* 0x000fe200078e026d */
[----:B------:R-:W-:Y:S01]  /*9f00*/  IADD3 R2, P6, R82, R2, RZ ;  /* 0x0000000252027210 */ /* 0x000fe20007fde0ff */
[----:B------:R-:W-:-:S05]  /*9f10*/  @!P0 FADD.FTZ R31, R31, 1 ;  /* 0x3f8000001f1f8421 */ /* 0x000fca0000010000 */
[----:B------:R-:W4:Y:S01]  /*9f20*/  @!P2 MUFU.RCP R30, R30 ;  /* 0x0000001e001ea308 */ /* 0x000f220000001000 */
[----:B------:R-:W-:Y:S01]  /*9f30*/  IADD3.X R109, R81, R109, R3, P6, !PT ;  /* 0x0000006d516d7210 */ /* 0x000fe200037fe403 */
[----:B0-----:R-:W-:Y:S01]  /*9f40*/  @!P3 FMUL.FTZ R118, R118, R29 ;  /* 0x0000001d7676b220 */ /* 0x001fe20000410000 */
[----:B---3--:R-:W-:-:S05]  /*9f50*/  ISETP.GE.AND P3, PT, R54, R105, PT ;  /* 0x000000693600720c */ /* 0x008fca0003f66270 */
[----:B------:R-:W0:Y:S01]  /*9f60*/  @!P0 MUFU.RCP R3, R31 ;  /* 0x0000001f00038308 */ /* 0x000e220000001000 */
[----:B-1----:R-:W-:Y:S01]  /*9f70*/  @!P5 FMUL.FTZ R122, R122, R107 ;  /* 0x0000006b7a7ad220 */ /* 0x002fe20000410000 */
[C---:B------:R-:W-:Y:S01]  /*9f80*/  LEA R107, P5, R54.reuse, c[0x0][0x330], 0x1 ;  /* 0x0000cc00366b7a11 */ /* 0x040fe200078a08ff */
[----:B--2---:R-:W-:Y:S01]  /*9f90*/  @!P4 FMUL.FTZ R145, R145, R28 ;  /* 0x0000001c9191c220 */ /* 0x004fe20000410000 */
[----:B------:R-:W-:Y:S02]  /*9fa0*/  BSSY B0, `(.L_x_4922) ;  /* 0x0000015000007945 */ /* 0x000fe40003800000 */
[----:B------:R-:W-:Y:S01]  /*9fb0*/  LEA.HI.X R26, R54, c[0x0][0x334], R53, 0x1, P5 ;  /* 0x0000cd00361a7a11 */ /* 0x000fe200028f0c35 */
[----:B----4-:R-:W-:Y:S01]  /*9fc0*/  @!P2 FMUL.FTZ R141, R141, R30 ;  /* 0x0000001e8d8da220 */ /* 0x010fe20000410000 */
[----:B------:R-:W-:Y:S02]  /*9fd0*/  LEA R30, P4, R2, R107, 0x1 ;  /* 0x0000006b021e7211 */ /* 0x000fe400078808ff */
[----:B------:R-:W-:-:S02]  /*9fe0*/  ISETP.GE.AND P2, PT, R25, R105, PT ;  /* 0x000000691900720c */ /* 0x000fc40003f46270 */
[-C--:B------:R-:W-:Y:S02]  /*9ff0*/  ISETP.GE.AND P5, PT, R0, R105.reuse, PT ;  /* 0x000000690000720c */ /* 0x080fe40003fa6270 */
[----:B------:R-:W-:Y:S01]  /*a000*/  ISETP.GE.AND P6, PT, R4, R105, PT ;  /* 0x000000690400720c */ /* 0x000fe20003fc6270 */
[----:B0-----:R-:W-:Y:S01]  /*a010*/  @!P0 FMUL.FTZ R114, R114, R3 ;  /* 0x0000000372728220 */ /* 0x001fe20000410000 */
        /* <DEDUP_REMOVED lines=13> */
.L_x_4923:
[----:B------:R-:W-:Y:S05]  /*a0f0*/  BSYNC B0 ;  /* 0x0000000000007941 */ /* 0x000fea0003800000 */
.L_x_4922:
        /* <DEDUP_REMOVED lines=30> */
[-C--:B------:R-:W-:Y:S02]  /*a2e0*/  ISETP.GE.AND P5, PT, R24, R105.reuse, PT ;  /* 0x000000691800720c */ /* 0x080fe40003fa6270 */
[----:B------:R-:W-:Y:S01]  /*a2f0*/  PRMT R72, R26, 0x7610, R72 ;  /* 0x000076101a487816 */ /* 0x000fe20000000048 */
[----:B------:R-:W-:Y:S01]  /*a300*/  @!P6 STG.E.U16 [R30.64+-0x180], R93 ;  /* 0xfffe805d1e00e986 */ /* 0x000fe2000c101506 */
[----:B------:R-:W-:Y:S02]  /*a310*/  ISETP.GE.AND P6, PT, R23, R105, PT ;  /* 0x000000691700720c */ /* 0x000fe40003fc6270 */
[----:B------:R-:W-:Y:S01]  /*a320*/  F2FP.PACK_AB R112, R112, R153 ;  /* 0x000000997070723e */ /* 0x000fe200000000ff */
[----:B------:R-:W-:Y:S01]  /*a330*/  @!P0 STG.E.U16 [R30.64+-0x140], R95 ;  /* 0xfffec05f1e008986 */ /* 0x000fe2000c101506 */
[----:B------:R-:W-:-:S03]  /*a340*/  F2FP.PACK_AB R28, R122, R149 ;  /* 0x000000957a1c723e */ /* 0x000fc600000000ff */
[----:B------:R-:W-:Y:S04]  /*a350*/  @!P3 STG.E.U16 [R30.64+-0x100], R97 ;  /* 0xffff00611e00b986 */ /* 0x000fe8000c101506 */
[----:B------:R-:W-:Y:S04]  /*a360*/  @!P4 STG.E.U16 [R30.64+-0xc0], R99 ;  /* 0xffff40631e00c986 */ /* 0x000fe8000c101506 */
[----:B------:R-:W-:Y:S04]  /*a370*/  @!P2 STG.E.U16 [R30.64+-0x80], R101 ;  /* 0xffff80651e00a986 */ /* 0x000fe8000c101506 */
[----:B------:R0:W-:Y:S04]  /*a380*/  @!P5 STG.E.U16 [R30.64+-0x3c0], R73 ;  /* 0xfffc40491e00d986 */ /* 0x0001e8000c101506 */
[----:B------:R1:W-:Y:S04]  /*a390*/  @!P6 STG.E.U16 [R30.64+-0x40], R103 ;  /* 0xffffc0671e00e986 */ /* 0x0003e8000c101506 */
[----:B------:R-:W-:Y:S01]  /*a3a0*/  BAR.SYNC.DEFER_BLOCKING 0x0 ;  /* 0x0000000000007b1d */ /* 0x000fe20000010000 */
[----:B0-----:R-:W-:-:S02]  /*a3b0*/  PRMT R73, R26, 0x7632, R73 ;  /* 0x000076321a497816 */ /* 0x001fc40000000049 */
[----:B------:R-:W-:Y:S02]  /*a3c0*/  F2FP.PACK_AB R26, R114, R141 ;  /* 0x0000008d721a723e */ /* 0x000fe400000000ff */
[----:B-1----:R-:W-:Y:S02]  /*a3d0*/  PRMT R30, R2, 0x7610, R30 ;  /* 0x00007610021e7816 */ /* 0x002fe4000000001e */
[----:B------:R-:W-:Y:S01]  /*a3e0*/  F2FP.PACK_AB R2, R147, R120 ;  /* 0x000000789302723e */ /* 0x000fe200000000ff */
[----:B------:R-:W-:Y:S01]  /*a3f0*/  FADD.FTZ R120, R143, R120 ;  /* 0x000000788f787221 */ /* 0x000fe20000010000 */
[----:B------:R-:W-:Y:S02]  /*a400*/  PRMT R31, R112, 0x7632, R31 ;  /* 0x00007632701f7816 */ /* 0x000fe4000000001f */
[----:B------:R-:W-:Y:S01]  /*a410*/  PRMT R71, R2, 0x7610, R71 ;  /* 0x0000761002477816 */ /* 0x000fe20000000047 */
[----:B------:R-:W-:Y:S01]  /*a420*/  FADD.FTZ R147, R120, R147 ;  /* 0x0000009378937221 */ /* 0x000fe20000010000 */
[----:B------:R-:W-:-:S03]  /*a430*/  PRMT R74, R26, 0x7632, R74 ;  /* 0x000076321a4a7816 */ /* 0x000fc6000000004a */
        /* <DEDUP_REMOVED lines=29> */
[----:B-1----:R-:W-:Y:S02]  /*a610*/  IMAD R26, R65, c[0x0][0x2f8], RZ ;  /* 0x0000be00411a7a24 */ /* 0x002fe400078e02ff */
[----:B------:R-:W-:Y:S01]  /*a620*/  FADD.FTZ R63, R118, R141 ;  /* 0x0000008d763f7221 */ /* 0x000fe20000010000 */
[----:B------:R-:W-:Y:S03]  /*a630*/  LDS.U16 R49, [R49+0x40] ;  /* 0x0000400031317984 */ /* 0x000fe60000000400 */
[----:B------:R-:W-:Y:S01]  /*a640*/  FADD.FTZ R63, R63, R114 ;  /* 0x000000723f3f7221 */ /* 0x000fe20000010000 */
        /* <DEDUP_REMOVED lines=30> */
.L_x_4925:
[----:B------:R-:W-:Y:S05]  /*a830*/  BSYNC B0 ;  /* 0x0000000000007941 */ /* 0x000fea0003800000 */
.L_x_4924:
        /* <DEDUP_REMOVED lines=52> */
.L_x_4878:
[----:B------:R-:W-:Y:S02]  /*ab80*/  ISETP.NE.U32.AND P0, PT, RZ, c[0x0][0x328], PT ;  /* 0x0000ca00ff007a0c */ /* 0x000fe40003f05070 */
[----:B------:R-:W-:-:S02]  /*ab90*/  ISETP.NE.U32.AND P2, PT, RZ, c[0x0][0x348], PT ;  /* 0x0000d200ff007a0c */ /* 0x000fc40003f45070 */
[----:B------:R-:W-:Y:S02]  /*aba0*/  ISETP.NE.AND.EX P1, PT, RZ, c[0x0][0x32c], PT, P0 ;  /* 0x0000cb00ff007a0c */ /* 0x000fe40003f25300 */
[----:B------:R-:W-:-:S11]  /*abb0*/  ISETP.NE.AND.EX P0, PT, RZ, c[0x0][0x34c], PT, P2 ;  /* 0x0000d300ff007a0c */ /* 0x000fd60003f05320 */
[----:B------:R-:W-:Y:S05]  /*abc0*/  @!P1 BRA `(.L_x_4927) ;  /* 0x0000014000009947 */ /* 0x000fea0003800000 */
[----:B-1----:R-:W1:Y:S01]  /*abd0*/  SHFL.DOWN P1, R3, R64, 0x1, 0x1f ;  /* 0x08201f0040037f89 */ /* 0x002e620000020000 */
[----:B------:R-:W-:Y:S03]  /*abe0*/  BSSY B0, `(.L_x_4927) ;  /* 0x0000012000007945 */ /* 0x000fe60003800000 */
[----:B------:R-:W2:Y:S01]  /*abf0*/  S2R R4, SR_LANEID ;  /* 0x0000000000047919 */ /* 0x000ea20000000000 */
[----:B-1----:R-:W-:Y:S01]  /*ac00*/  @P1 FADD R3, R3, R64 ;  /* 0x0000004003031221 */ /* 0x002fe20000000000 */
[----:B--2---:R-:W-:-:S04]  /*ac10*/  ISETP.NE.AND P2, PT, R4, RZ, PT ;  /* 0x000000ff0400720c */ /* 0x004fc80003f45270 */
[----:B------:R-:W1:Y:S04]  /*ac20*/  SHFL.DOWN P1, R0, R3, 0x2, 0x1f ;  /* 0x08401f0003007f89 */ /* 0x000e680000020000 */
[----:B------:R-:W2:Y:S01]  /*ac30*/  S2R R4, SR_TID.X ;  /* 0x0000000000047919 */ /* 0x000ea20000002100 */
[----:B-1----:R-:W-:-:S05]  /*ac40*/  @P1 FADD R0, R3, R0 ;  /* 0x0000000003001221 */ /* 0x002fca0000000000 */
[----:B------:R-:W1:Y:S02]  /*ac50*/  SHFL.DOWN P1, R5, R0, 0x4, 0x1f ;  /* 0x08801f0000057f89 */ /* 0x000e640000020000 */
[----:B-1----:R-:W-:-:S05]  /*ac60*/  @P1 FADD R5, R0, R5 ;  /* 0x0000000500051221 */ /* 0x002fca0000000000 */
[----:B------:R-:W1:Y:S02]  /*ac70*/  SHFL.DOWN P1, R2, R5, 0x8, 0x1f ;  /* 0x09001f0005027f89 */ /* 0x000e640000020000 */
[----:B-1----:R-:W-:-:S05]  /*ac80*/  @P1 FADD R2, R5, R2 ;  /* 0x0000000205021221 */ /* 0x002fca0000000000 */
[----:B------:R-:W1:Y:S02]  /*ac90*/  SHFL.DOWN P1, R11, R2, 0x10, 0x1f ;  /* 0x0a001f00020b7f89 */ /* 0x000e640000020000 */
[----:B-1----:R-:W-:Y:S01]  /*aca0*/  @P1 FADD R11, R2, R11 ;  /* 0x0000000b020b1221 */ /* 0x002fe20000000000 */
[----:B--2---:R-:W-:-:S04]  /*acb0*/  ISETP.NE.AND P1, PT, R4, RZ, PT ;  /* 0x000000ff0400720c */ /* 0x004fc80003f25270 */
[----:B------:R1:W-:Y:S04]  /*acc0*/  @!P2 STS [0x434], R11 ;  /* 0x0004340bff00a388 */ /* 0x0003e80000000800 */
[----:B------:R-:W-:Y:S06]  /*acd0*/  BAR.SYNC.DEFER_BLOCKING 0x0 ;  /* 0x0000000000007b1d */ /* 0x000fec0000010000 */
[----:B------:R-:W-:Y:S05]  /*ace0*/  @P1 BRA `(.L_x_4928) ;  /* 0x0000001000001947 */ /* 0x000fea0003800000 */
[----:B-1----:R1:W-:Y:S02]  /*acf0*/  RED.E.ADD.F32.FTZ.RN.STRONG.GPU [R8.64], R11 ;  /* 0x0000000b0800798e */ /* 0x0023e4000c10e786 */
.L_x_4928:
[----:B-1----:R-:W-:Y:S05]  /*ad00*/  BSYNC B0 ;  /* 0x0000000000007941 */ /* 0x002fea0003800000 */
.L_x_4927:
[----:B------:R-:W-:Y:S01]  /*ad10*/  BSSY B0, `(.L_x_4929) ;  /* 0x0000018000007945 */ /* 0x000fe20003800000 */
[----:B------:R-:W-:Y:S05]  /*ad20*/  @!P0 BRA `(.L_x_4930) ;  /* 0x0000015000008947 */ /* 0x000fea0003800000 */
[----:B------:R-:W-:Y:S06]  /*ad30*/  BAR.SYNC.DEFER_BLOCKING 0x0 ;  /* 0x0000000000007b1d */ /* 0x000fec0000010000 */
[----:B------:R-:W2:Y:S04]  /*ad40*/  SHFL.DOWN P0, R0, R63, 0x1, 0x1f ;  /* 0x08201f003f007f89 */ /* 0x000ea80000000000 */
[----:B------:R-:W3:Y:S04]  /*ad50*/  S2R R8, SR_LANEID ;  /* 0x0000000000087919 */ /* 0x000ee80000000000 */
[----:B------:R-:W4:Y:S01]  /*ad60*/  S2R R19, SR_TID.X ;  /* 0x0000000000137919 */ /* 0x000f220000002100 */
[----:B--2---:R-:W-:Y:S01]  /*ad70*/  @P0 FADD R0, R0, R63 ;  /* 0x0000003f00000221 */ /* 0x004fe20000000000 */
[----:B---3--:R-:W-:-:S04]  /*ad80*/  ISETP.NE.AND P1, PT, R8, RZ, PT ;  /* 0x000000ff0800720c */ /* 0x008fc80003f25270 */
        /* <DEDUP_REMOVED lines=8> */
[----:B----4-:R-:W-:-:S04]  /*ae10*/  ISETP.NE.AND P0, PT, R19, RZ, PT ;  /* 0x000000ff1300720c */ /* 0x010fc80003f05270 */
[----:B------:R1:W-:Y:S04]  /*ae20*/  @!P1 STS [0x434], R4 ;  /* 0x00043404ff009388 */ /* 0x0003e80000000800 */
[----:B------:R-:W-:Y:S06]  /*ae30*/  BAR.SYNC.DEFER_BLOCKING 0x0 ;  /* 0x0000000000007b1d */ /* 0x000fec0000010000 */
[----:B------:R-:W-:Y:S05]  /*ae40*/  @P0 BRA `(.L_x_4931) ;  /* 0x0000004000000947 */ /* 0x000fea0003800000 */
[----:B-1----:R1:W-:Y:S01]  /*ae50*/  RED.E.ADD.F32.FTZ.RN.STRONG.GPU [R6.64], R4 ;  /* 0x000000040600798e */ /* 0x0023e2000c10e786 */
[----:B------:R-:W-:Y:S01]  /*ae60*/  HFMA2.MMA R19, -RZ, RZ, 0, 0 ;  /* 0x00000000ff137435 */ /* 0x000fe200000001ff */
[----:B------:R-:W-:Y:S05]  /*ae70*/  BRA `(.L_x_4931) ;  /* 0x0000001000007947 */ /* 0x000fea0003800000 */
.L_x_4930:
[----:B------:R-:W2:Y:S02]  /*ae80*/  S2R R19, SR_TID.X ;  /* 0x0000000000137919 */ /* 0x000ea40000002100 */
.L_x_4931:
[----:B-1----:R-:W-:Y:S05]  /*ae90*/  BSYNC B0 ;  /* 0x0000000000007941 */ /* 0x002fea0003800000 */
.L_x_4929:
[----:B--2---:R-:W-:-:S13]  /*aea0*/  ISETP.GE.AND P0, PT, R19, c[0x0][0x16c], PT ;  /* 0x00005b0013007a0c */ /* 0x004fda0003f06270 */
        /* <DEDUP_REMOVED lines=13> */
[----:B0-----:R-:W-:Y:S01]  /*af80*/  IADD3 R29, R3, R7, RZ ;  /* 0x00000007031d7210 */ /* 0x001fe20007ffe0ff */
[C---:B------:R-:W-:Y:S01]  /*af90*/  IMAD R13, R70.reuse, c[0x0][0x1bc], R13 ;  /* 0x00006f00460d7a24 */ /* 0x040fe200078e020d */
[----:B------:R-:W-:Y:S01]  /*afa0*/  IADD3 R35, R15, R11, RZ ;  /* 0x0000000b0f237210 */ /* 0x000fe20007ffe0ff */
[C---:B------:R-:W-:Y:S01]  /*afb0*/  IMAD R25, R70.reuse, c[0x0][0x2ac], R69 ;  /* 0x0000ab0046197a24 */ /* 0x040fe200078e0245 */
[----:B------:R-:W-:Y:S01]  /*afc0*/  IADD3 R27, R5, R9, RZ ;  /* 0x00000009051b7210 */ /* 0x000fe20007ffe0ff */
[----:B------:R-:W-:Y:S01]  /*afd0*/  IMAD.WIDE.U32 R70, R70, c[0x0][0x2a8], RZ ;  /* 0x0000aa0046467a25 */ /* 0x000fe200078e00ff */
[----:B------:R-:W-:-:S04]  /*afe0*/  IADD3 R37, R17, R13, RZ ;  /* 0x0000000d11257210 */ /* 0x000fc80007ffe0ff */
[----:B------:R-:W-:Y:S02]  /*aff0*/  IADD3 R25, R71, R25, RZ ;  /* 0x0000001947197210 */ /* 0x000fe40007ffe0ff */
.L_x_4932:
        /* <DEDUP_REMOVED lines=55> */
.L_x_4933:
        /* <DEDUP_REMOVED lines=9> */
.L_x_9071:


//--------------------- .text._Z25selective_scan_bwd_kernelI32Selective_Scan_bwd_kernel_traitsILi32ELi16ELb0ELb0ELb1ELb0ELb0EN3c104HalfEfEEv12SSMParamsBwd --------------------------
	.section	.text._Z25selective_scan_bwd_kernelI32Selective_Scan_bwd_kernel_traitsILi32ELi16ELb0ELb0ELb1ELb0ELb0EN3c104HalfEfEEv12SSMParamsBwd,"ax",@progbits
	.sectioninfo	@"SHI_REGISTERS=236"
	.align	128
        .global         _Z25selective_scan_bwd_kernelI32Selective_Scan_bwd_kernel_traitsILi32ELi16ELb0ELb0ELb1ELb0ELb0EN3c104HalfEfEEv12SSMParamsBwd
        .type           _Z25selective_scan_bwd_kernelI32Selective_Scan_bwd_kernel_traitsILi32ELi16ELb0ELb0ELb1ELb0ELb0EN3c104HalfEfEEv12SSMParamsBwd,@function
        .size           _Z25selective_scan_bwd_kernelI32Selective_Scan_bwd_kernel_traitsILi32ELi16ELb0ELb0ELb1ELb0ELb0EN3c104HalfEfEEv12SSMParamsBwd,(.L_x_9072 - _Z25selective_scan_bwd_kernelI32Selective_Scan_bwd_kernel_traitsILi32ELi16ELb0ELb0ELb1ELb0ELb0EN3c104HalfEfEEv12SSMParamsBwd)
        .other          _Z25selective_scan_bwd_kernelI32Selective_Scan_bwd_kernel_traitsILi32ELi16ELb0ELb0ELb1ELb0ELb0EN3c104HalfEfEEv12SSMParamsBwd,@"STO_CUDA_ENTRY STV_DEFAULT"
_Z25selective_scan_bwd_kernelI32Selective_Scan_bwd_kernel_traitsILi32ELi16ELb0ELb0ELb1ELb0ELb0EN3c104HalfEfEEv12SSMParamsBwd:
.text._Z25selective_scan_bwd_kernelI32Selective_Scan_bwd_kernel_traitsILi32ELi16ELb0ELb0ELb1ELb0ELb0EN3c104HalfEfEEv12SSMParamsBwd:
        /* <DEDUP_REMOVED lines=8> */
[----:B------:R-:W-:Y:S01]  /*0080*/  IABS R17, c[0x0][0x178] ;  /* 0x00005e0000117a13 */ /* 0x000fe20000000000 */
[----:B------:R-:W0:Y:S01]  /*0090*/  S2R R23, SR_CTAID.X ;  /* 0x0000000000177919 */ /* 0x000e220000002500 */
[----:B------:R-:W-:Y:S02]  /*00a0*/  IABS R10, R0 ;  /* 0x00000000000a7213 */ /* 0x000fe40000000000 */
[----:B------:R-:W-:Y:S01]  /*00b0*/  ISETP.NE.U32.AND P1, PT, RZ, c[0x0][0x250], PT ;  /* 0x00009400ff007a0c */ /* 0x000fe20003f25070 */
[----:B------:R1:W2:Y:S01]  /*00c0*/  @P0 LDG.E R11, [R2.64] ;  /* 0x0000000c020b0981 */ /* 0x0002a2000c1e1900 */
[----:B------:R-:W3:Y:S01]  /*00d0*/  I2F.RP R6, R17 ;  /* 0x0000001100067306 */ /* 0x000ee20000209400 */
[----:B------:R-:W-:Y:S01]  /*00e0*/  HFMA2.MMA R20, -RZ, RZ, 0, 0 ;  /* 0x00000000ff147435 */ /* 0x000fe200000001ff */
[----:B------:R-:W-:-:S13]  /*00f0*/  ISETP.NE.AND.EX P1, PT, RZ, c[0x0][0x254], PT, P1 ;  /* 0x00009500ff007a0c */ /* 0x000fda0003f25310 */
[C---:B------:R-:W-:Y:S01]  /*0100*/  @P1 LEA R4, P2, R0.reuse, c[0x0][0x250], 0x2 ;  /* 0x0000940000041a11 */ /* 0x040fe200078410ff */
[----:B---3--:R-:W3:Y:S03]  /*0110*/  MUFU.RCP R6, R6 ;  /* 0x0000000600067308 */ /* 0x008ee60000001000 */
[----:B------:R-:W-:Y:S02]  /*0120*/  @P1 LEA.HI.X R5, R0, c[0x0][0x254], R21, 0x2, P2 ;  /* 0x0000950000051a11 */ /* 0x000fe400010f1415 */
[----:B0-----:R-:W-:-:S03]  /*0130*/  SHF.R.S32.HI R22, RZ, 0x1f, R23 ;  /* 0x0000001fff167819 */ /* 0x001fc60000011417 */
[----:B------:R0:W5:Y:S01]  /*0140*/  @P1 LDG.E R20, [R4.64] ;  /* 0x0000000c04141981 */ /* 0x000162000c1e1900 */
[----:B------:R-:W-:Y:S01]  /*0150*/  MOV R24, c[0x0][0x174] ;  /* 0x00005d0000187a02 */ /* 0x000fe20000000f00 */
[C---:B------:R-:W-:Y:S01]  /*0160*/  IMAD R8, R22.reuse, c[0x0][0x278], RZ ;  /* 0x00009e0016087a24 */ /* 0x040fe200078e02ff */
[----:B------:R-:W-:Y:S01]  /*0170*/  ISETP.NE.AND P1, PT, RZ, c[0x0][0x178], PT ;  /* 0x00005e00ff007a0c */ /* 0x000fe20003f25270 */
[----:B------:R-:W-:Y:S01]  /*0180*/  IMAD R12, R22, c[0x0][0x1b0], RZ ;  /* 0x00006c00160c7a24 */ /* 0x000fe200078e02ff */
[C---:B------:R-:W-:Y:S01]  /*0190*/  ISETP.GE.AND P4, PT, R24.reuse, 0x1, PT ;  /* 0x000000011800780c */ /* 0x040fe20003f86270 */
[C---:B------:R-:W-:Y:S01]  /*01a0*/  IMAD R13, R23.reuse, c[0x0][0x27c], R8 ;  /* 0x00009f00170d7a24 */ /* 0x040fe200078e0208 */
[----:B------:R-:W-:Y:S01]  /*01b0*/  SHF.L.U32 R24, R24, 0x9, RZ ;  /* 0x0000000918187819 */ /* 0x000fe200000006ff */
[----:B------:R-:W-:Y:S01]  /*01c0*/  IMAD R15, R23, c[0x0][0x1b4], R12 ;  /* 0x00006d00170f7a24 */ /* 0x000fe200078e020c */
[----:B---3--:R-:W-:Y:S01]  /*01d0*/  IADD3 R7, R6, 0xffffffe, RZ ;  /* 0x0ffffffe06077810 */ /* 0x008fe20007ffe0ff */
[C---:B0-----:R-:W-:Y:S01]  /*01e0*/  IMAD R4, R22.reuse, c[0x0][0x1d0], RZ ;  /* 0x0000740016047a24 */ /* 0x041fe200078e02ff */
[----:B------:R-:W-:Y:S01]  /*01f0*/  UMOV UR4, URZ ;  /* 0x0000003f00047c82 */ /* 0x000fe20008000000 */
[----:B------:R-:W-:Y:S01]  /*0200*/  IMAD R6, R22, c[0x0][0x1e0], RZ ;  /* 0x0000780016067a24 */ /* 0x000fe200078e02ff */
[----:B-1----:R0:W1:Y:S01]  /*0210*/  F2I.FTZ.U32.TRUNC.NTZ R3, R7 ;  /* 0x0000000700037305 */ /* 0x002062000021f000 */
[----:B------:R-:W-:Y:S01]  /*0220*/  IMAD R19, R21, c[0x0][0x280], RZ ;  /* 0x0000a00015137a24 */ /* 0x000fe200078e02ff */
[----:B------:R-:W-:-:S03]  /*0230*/  CS2R R26, SRZ ;  /* 0x00000000001a7805 */ /* 0x000fc6000001ff00 */
[----:B------:R-:W-:Y:S02]  /*0240*/  IMAD R19, R0, c[0x0][0x284], R19 ;  /* 0x0000a10000137a24 */ /* 0x000fe400078e0213 */
[C---:B0-----:R-:W-:Y:S02]  /*0250*/  IMAD R7, R23.reuse, c[0x0][0x1d4], R4 ;  /* 0x0000750017077a24 */ /* 0x041fe400078e0204 */
[----:B------:R-:W-:Y:S01]  /*0260*/  IMAD.WIDE.U32 R4, R23, c[0x0][0x1e0], RZ ;  /* 0x0000780017047a25 */ /* 0x000fe200078e00ff */
[----:B-1----:R-:W-:-:S05]  /*0270*/  IADD3 R2, RZ, -R3, RZ ;  /* 0x80000003ff027210 */ /* 0x002fca0007ffe0ff */
[----:B------:R-:W-:Y:S01]  /*0280*/  IMAD R9, R2, R17, RZ ;  /* 0x0000001102097224 */ /* 0x000fe200078e02ff */
[----:B------:R-:W-:-:S05]  /*0290*/  MOV R2, RZ ;  /* 0x000000ff00027202 */ /* 0x000fca0000000f00 */
[----:B------:R-:W-:Y:S01]  /*02a0*/  IMAD.HI.U32 R2, R3, R9, R2 ;  /* 0x0000000903027227 */ /* 0x000fe200078e0002 */
[----:B------:R-:W-:-:S03]  /*02b0*/  LOP3.LUT R3, R0, c[0x0][0x178], RZ, 0x3c, !PT ;  /* 0x00005e0000037a12 */ /* 0x000fc600078e3cff */
[----:B------:R-:W-:Y:S01]  /*02c0*/  IMAD R9, R23, c[0x0][0x1e4], R6 ;  /* 0x0000790017097a24 */ /* 0x000fe200078e0206 */
[----:B------:R-:W-:Y:S01]  /*02d0*/  ISETP.GE.AND P2, PT, R3, RZ, PT ;  /* 0x000000ff0300720c */ /* 0x000fe20003f46270 */
[----:B------:R-:W-:-:S03]  /*02e0*/  IMAD.HI.U32 R25, R2, R10, RZ ;  /* 0x0000000a02197227 */ /* 0x000fc600078e00ff */
[----:B------:R-:W-:Y:S01]  /*02f0*/  IADD3 R5, R5, R9, RZ ;  /* 0x0000000905057210 */ /* 0x000fe20007ffe0ff */
[----:B------:R-:W-:Y:S01]  /*0300*/  IMAD.WIDE.U32 R8, R23, c[0x0][0x1b0], RZ ;  /* 0x00006c0017087a25 */ /* 0x000fe200078e00ff */
[----:B------:R-:W-:-:S03]  /*0310*/  IADD3 R2, -R25, RZ, RZ ;  /* 0x000000ff19027210 */ /* 0x000fc60007ffe1ff */
[----:B------:R-:W-:Y:S01]  /*0320*/  IMAD.WIDE.U32 R4, R0, c[0x0][0x1e8], R4 ;  /* 0x00007a0000047a25 */ /* 0x000fe200078e0004 */
[----:B------:R-:W-:-:S03]  /*0330*/  IADD3 R9, R9, R15, RZ ;  /* 0x0000000f09097210 */ /* 0x000fc60007ffe0ff */
[----:B------:R-:W-:Y:S02]  /*0340*/  IMAD R10, R17, R2, R10 ;  /* 0x00000002110a7224 */ /* 0x000fe400078e020a */
[----:B------:R-:W-:-:S03]  /*0350*/  IMAD.WIDE.U32 R2, R23, c[0x0][0x1d0], RZ ;  /* 0x0000740017027a25 */ /* 0x000fc600078e00ff */
[----:B------:R-:W-:Y:S01]  /*0360*/  ISETP.GT.U32.AND P5, PT, R17, R10, PT ;  /* 0x0000000a1100720c */ /* 0x000fe20003fa4070 */
[----:B------:R-:W-:Y:S01]  /*0370*/  IMAD R15, R21, c[0x0][0x1d8], RZ ;  /* 0x00007600150f7a24 */ /* 0x000fe200078e02ff */
[----:B------:R-:W-:Y:S01]  /*0380*/  IADD3 R3, R3, R7, RZ ;  /* 0x0000000703037210 */ /* 0x000fe20007ffe0ff */
[----:B------:R-:W-:-:S04]  /*0390*/  IMAD.WIDE.U32 R6, R23, c[0x0][0x278], RZ ;  /* 0x00009e0017067a25 */ /* 0x000fc800078e00ff */
[----:B------:R-:W-:Y:S01]  /*03a0*/  IMAD.WIDE.U32 R2, R0, c[0x0][0x1d8], R2 ;  /* 0x0000760000027a25 */ /* 0x000fe200078e0002 */
[----:B------:R-:W-:Y:S02]  /*03b0*/  IADD3 R7, R7, R13, RZ ;  /* 0x0000000d07077210 */ /* 0x000fe40007ffe0ff */
[----:B------:R-:W-:-:S03]  /*03c0*/  IADD3 R13, R24, -0x200, RZ ;  /* 0xfffffe00180d7810 */ /* 0x000fc60007ffe0ff */
[-C--:B------:R-:W-:Y:S01]  /*03d0*/  @!P5 IADD3 R10, R10, -R17.reuse, RZ ;  /* 0x800000110a0ad210 */ /* 0x080fe20007ffe0ff */
[----:B------:R-:W-:Y:S01]  /*03e0*/  IMAD.WIDE.U32 R6, R0, c[0x0][0x280], R6 ;  /* 0x0000a00000067a25 */ /* 0x000fe200078e0006 */
[----:B------:R-:W-:Y:S02]  /*03f0*/  @!P5 IADD3 R25, R25, 0x1, RZ ;  /* 0x000000011919d810 */ /* 0x000fe40007ffe0ff */
[----:B------:R-:W-:Y:S01]  /*0400*/  ISETP.GE.U32.AND P3, PT, R10, R17, PT ;  /* 0x000000110a00720c */ /* 0x000fe20003f66070 */
[----:B------:R-:W-:Y:S01]  /*0410*/  IMAD R17, R21, c[0x0][0x1e8], RZ ;  /* 0x00007a0015117a24 */ /* 0x000fe200078e02ff */
[----:B------:R-:W-:Y:S01]  /*0420*/  IADD3 R14, P5, R13, R4, RZ ;  /* 0x000000040d0e7210 */ /* 0x000fe20007fbe0ff */
[C---:B------:R-:W-:Y:S01]  /*0430*/  IMAD R10, R0.reuse, c[0x0][0x1dc], R15 ;  /* 0x00007700000a7a24 */ /* 0x040fe200078e020f */
[----:B------:R-:W-:Y:S01]  /*0440*/  SHF.R.S32.HI R15, RZ, 0x1f, R13 ;  /* 0x0000001fff0f7819 */ /* 0x000fe2000001140d */
[----:B------:R-:W-:-:S05]  /*0450*/  IMAD R12, R0, c[0x0][0x1ec], R17 ;  /* 0x00007b00000c7a24 */ /* 0x000fca00078e0211 */
[----:B------:R-:W-:-:S03]  /*0460*/  IADD3.X R5, R15, R5, R12, P5, !PT ;  /* 0x000000050f057210 */ /* 0x000fc60002ffe40c */
[----:B------:R-:W-:Y:S02]  /*0470*/  @P3 IADD3 R25, R25, 0x1, RZ ;  /* 0x0000000119193810 */ /* 0x000fe40007ffe0ff */
[----:B------:R-:W-:Y:S02]  /*0480*/  IADD3 R17, P3, R13, R2, RZ ;  /* 0x000000020d117210 */ /* 0x000fe40007f7e0ff */
[----:B------:R-:W-:Y:S02]  /*0490*/  @!P2 IADD3 R25, -R25, RZ, RZ ;  /* 0x000000ff1919a210 */ /* 0x000fe40007ffe1ff */
[----:B------:R-:W-:Y:S02]  /*04a0*/  @!P1 LOP3.LUT R25, RZ, c[0x0][0x178], RZ, 0x33, !PT ;  /* 0x00005e00ff199a12 */ /* 0x000fe400078e33ff */
[----:B------:R-:W-:Y:S02]  /*04b0*/  IADD3.X R2, R15, R3, R10, P3, !PT ;  /* 0x000000030f027210 */ /* 0x000fe40001ffe40a */
[----:B------:R-:W-:Y:S01]  /*04c0*/  LEA R16, P1, R17, c[0x0][0x240], 0x1 ;  /* 0x0000900011107a11 */ /* 0x000fe200078208ff */
[----:B------:R-:W-:Y:S01]  /*04d0*/  IMAD.WIDE.U32 R8, R25, c[0x0][0x1c8], R8 ;  /* 0x0000720019087a25 */ /* 0x000fe200078e0008 */
[----:B------:R-:W-:-:S02]  /*04e0*/  LEA R12, P2, R14, c[0x0][0x248], 0x1 ;  /* 0x000092000e0c7a11 */ /* 0x000fc400078408ff */
[----:B------:R-:W-:Y:S02]  /*04f0*/  LEA.HI.X R17, R17, c[0x0][0x244], R2, 0x1, P1 ;  /* 0x0000910011117a11 */ /* 0x000fe400008f0c02 */
[----:B------:R-:W-:Y:S02]  /*0500*/  IADD3 R10, P3, R13, R6, RZ ;  /* 0x000000060d0a7210 */ /* 0x000fe40007f7e0ff */
[----:B------:R-:W-:Y:S02]  /*0510*/  ISETP.NE.U32.AND P1, PT, RZ, c[0x0][0x260], PT ;  /* 0x00009800ff007a0c */ /* 0x000fe40003f25070 */
[----:B------:R-:W-:Y:S02]  /*0520*/  SHF.R.S32.HI R209, RZ, 0x1f, R25 ;  /* 0x0000001fffd17819 */ /* 0x000fe40000011419 */
[----:B------:R-:W-:Y:S02]  /*0530*/  LEA.HI.X R14, R14, c[0x0][0x24c], R5, 0x1, P2 ;  /* 0x000093000e0e7a11 */ /* 0x000fe400010f0c05 */
[----:B------:R-:W-:Y:S01]  /*0540*/  IADD3.X R7, R15, R7, R19, P3, !PT ;  /* 0x000000070f077210 */ /* 0x000fe20001ffe413 */
[----:B------:R-:W-:Y:S01]  /*0550*/  IMAD R2, R209, c[0x0][0x1c8], RZ ;  /* 0x00007200d1027a24 */ /* 0x000fe200078e02ff */
[----:B------:R-:W-:-:S02]  /*0560*/  LEA R3, P2, R10, c[0x0][0x308], 0x1 ;  /* 0x0000c2000a037a11 */ /* 0x000fc400078408ff */
[----:B------:R-:W-:Y:S01]  /*0570*/  ISETP.NE.AND.EX P1, PT, RZ, c[0x0][0x264], PT, P1 ;  /* 0x00009900ff007a0c */ /* 0x000fe20003f25310 */
[----:B------:R-:W-:Y:S01]  /*0580*/  IMAD R5, R25, c[0x0][0x1cc], R2 ;  /* 0x0000730019057a24 */ /* 0x000fe200078e0202 */
[----:B------:R-:W-:Y:S02]  /*0590*/  LEA.HI.X R10, R10, c[0x0][0x30c], R7, 0x1, P2 ;  /* 0x0000c3000a0a7a11 */ /* 0x000fe400010f0c07 */
[----:B------:R-:W-:Y:S01]  /*05a0*/  ISETP.NE.U32.AND P2, PT, RZ, c[0x0][0x328], PT ;  /* 0x0000ca00ff007a0c */ /* 0x000fe20003f45070 */
[----:B------:R-:W-:Y:S01]  /*05b0*/  CS2R R6, SRZ ;  /* 0x0000000000067805 */ /* 0x000fe2000001ff00 */
[----:B------:R-:W-:Y:S02]  /*05c0*/  ISETP.NE.U32.AND P3, PT, RZ, c[0x0][0x348], PT ;  /* 0x0000d200ff007a0c */ /* 0x000fe40003f65070 */
[----:B------:R-:W-:Y:S02]  /*05d0*/  ISETP.NE.AND.EX P2, PT, RZ, c[0x0][0x32c], PT, P2 ;  /* 0x0000cb00ff007a0c */ /* 0x000fe40003f45320 */
[----:B------:R-:W-:-:S02]  /*05e0*/  ISETP.NE.AND.EX P3, PT, RZ, c[0x0][0x34c], PT, P3 ;  /* 0x0000d300ff007a0c */ /* 0x000fc40003f65330 */
[----:B------:R-:W-:Y:S01]  /*05f0*/  IADD3 R13, P5, R13, R8, RZ ;  /* 0x000000080d0d7210 */ /* 0x000fe20007fbe0ff */
[----:B------:R-:W-:Y:S01]  /*0600*/  @P1 IMAD R2, R23, c[0x0][0x164], R0 ;  /* 0x0000590017021a24 */ /* 0x000fe200078e0200 */
[----:B------:R-:W-:Y:S02]  /*0610*/  IADD3 R4, R9, R5, RZ ;  /* 0x0000000509047210 */ /* 0x000fe40007ffe0ff */
[----:B------:R-:W-:Y:S01]  /*0620*/  @P1 MOV R9, 0x8 ;  /* 0x0000000800091802 */ /* 0x000fe20000000f00 */
[----:B------:R-:W-:Y:S01]  /*0630*/  @P1 IMAD R2, R2, c[0x0][0x174], RZ ;  /* 0x00005d0002021a24 */ /* 0x000fe200078e02ff */
[----:B------:R-:W-:Y:S01]  /*0640*/  IADD3.X R4, R15, R4, RZ, P5, !PT ;  /* 0x000000040f047210 */ /* 0x000fe20002ffe4ff */
[----:B------:R-:W-:Y:S01]  /*0650*/  HFMA2.MMA R15, -RZ, RZ, 0, 0 ;  /* 0x00000000ff0f7435 */ /* 0x000fe200000001ff */
[----:B------:R-:W-:Y:S01]  /*0660*/  LEA R30, P6, R13, c[0x0][0x230], 0x1 ;  /* 0x00008c000d1e7a11 */ /* 0x000fe200078c08ff */
[----:B------:R-:W-:Y:S01]  /*0670*/  @P1 IMAD R2, R2, c[0x0][0x16c], RZ ;  /* 0x00005b0002021a24 */ /* 0x000fe200078e02ff */
[----:B------:R-:W-:-:S02]  /*0680*/  MOV R5, RZ ;  /* 0x000000ff00057202 */ /* 0x000fc40000000f00 */
[----:B------:R-:W-:Y:S01]  /*0690*/  LEA.HI.X R31, R13, c[0x0][0x234], R4, 0x1, P6 ;  /* 0x00008d000d1f7a11 */ /* 0x000fe200030f0c04 */
[----:B------:R-:W-:Y:S01]  /*06a0*/  @P1 IMAD.WIDE R8, R2, R9, c[0x0][0x260] ;  /* 0x0000980002081625 */ /* 0x000fe200078e0209 */
[----:B------:R-:W-:Y:S01]  /*06b0*/  @P3 LEA R15, P5, R0, c[0x0][0x348], 0x2 ;  /* 0x0000d200000f3a11 */ /* 0x000fe200078a10ff */
[----:B------:R-:W-:-:S03]  /*06c0*/  @!P1 CS2R R8, SRZ ;  /* 0x0000000000089805 */ /* 0x000fc6000001ff00 */
[C---:B------:R-:W-:Y:S02]  /*06d0*/  @P3 LEA.HI.X R5, R0.reuse, c[0x0][0x34c], R21, 0x2, P5 ;  /* 0x0000d30000053a11 */ /* 0x040fe400028f1415 */
[----:B------:R-:W-:Y:S01]  /*06e0*/  MOV R4, R15 ;  /* 0x0000000f00047202 */ /* 0x000fe20000000f00 */
[----:B--2---:R0:W1:Y:S01]  /*06f0*/  @P0 R2UR UR4, R11 ;  /* 0x000000000b0403c2 */ /* 0x00406200000e0000 */
[----:B------:R-:W-:-:S04]  /*0700*/  @P2 LEA R6, P0, R0, c[0x0][0x328], 0x2 ;  /* 0x0000ca0000062a11 */ /* 0x000fc800078010ff */
[----:B------:R-:W-:Y:S01]  /*0710*/  @P2 LEA.HI.X R7, R0, c[0x0][0x32c], R21, 0x2, P0 ;  /* 0x0000cb0000072a11 */ /* 0x000fe200000f1415 */
[----:B------:R-:W-:Y:S05]  /*0720*/  @!P4 BRA `(.L_x_4934) ;  /* 0x000062b00000c947 */ /* 0x000fea0003800000 */
[----:B------:R-:W2:Y:S01]  /*0730*/  S2R R28, SR_TID.X ;  /* 0x00000000001c7919 */ /* 0x000ea20000002100 */
[----:B------:R3:W4:Y:S01]  /*0740*/  R2UR UR18, R16 ;  /* 0x00000000101273c2 */ /* 0x00072200000e0000 */
[----:B------:R-:W-:Y:S01]  /*0750*/  CS2R R26, SRZ ;  /* 0x00000000001a7805 */ /* 0x000fe2000001ff00 */
[----:B------:R-:W-:Y:S01]  /*0760*/  MOV R33, RZ ;  /* 0x000000ff00217202 */ /* 0x000fe20000000f00 */
[----:B------:R-:W0:Y:S05]  /*0770*/  S2R R29, SR_LANEID ;  /* 0x00000000001d7919 */ /* 0x000e2a0000000000 */
[----:B------:R3:W1:Y:S08]  /*0780*/  R2UR UR19, R17 ;  /* 0x00000000111373c2 */ /* 0x00067000000e0000 */
[----:B------:R3:W0:Y:S01]  /*0790*/  R2UR UR16, R12 ;  /* 0x000000000c1073c2 */ /* 0x00062200000e0000 */
[----:B--2---:R-:W-:-:S07]  /*07a0*/  SHF.L.U32 R35, R28, 0x4, RZ ;  /* 0x000000041c237819 */ /* 0x004fce00000006ff */
[----:B------:R3:W2:Y:S01]  /*07b0*/  R2UR UR17, R14 ;  /* 0x000000000e1173c2 */ /* 0x0006a200000e0000 */
[----:B------:R-:W-:-:S07]  /*07c0*/  LOP3.LUT R35, R35, 0xfffffe00, RZ, 0xc0, !PT ;  /* 0xfffffe0023237812 */ /* 0x000fce00078ec0ff */
[----:B------:R3:W0:Y:S08]  /*07d0*/  R2UR UR14, R3 ;  /* 0x00000000030e73c2 */ /* 0x00063000000e0000 */
[----:B-1--4-:R3:W0:Y:S02]  /*07e0*/  R2UR UR15, R10 ;  /* 0x000000000a0f73c2 */ /* 0x01262400000e0000 */
.L_x_4978:
[----:B------:R-:W-:Y:S01]  /*07f0*/  IADD3 R32, -R33, c[0x0][0x174], RZ ;  /* 0x00005d0021207a10 */ /* 0x000fe20007ffe1ff */
[----:B------:R-:W-:Y:S01]  /*0800*/  BAR.SYNC.DEFER_BLOCKING 0x0 ;  /* 0x0000000000007b1d */ /* 0x000fe20000010000 */
[----:B0-----:R-:W-:-:S02]  /*0810*/  LOP3.LUT R2, R35, 0x1f, R28, 0xf8, !PT ;  /* 0x0000001f23027812 */ /* 0x001fc400078ef81c */
[----:B---3--:R-:W-:Y:S02]  /*0820*/  MOV R10, UR18 ;  /* 0x00000012000a7c02 */ /* 0x008fe40008000f00 */
[----:B0-----:R-:W-:Y:S01]  /*0830*/  MOV R11, UR19 ;  /* 0x00000013000b7c02 */ /* 0x001fe20008000f00 */
[----:B------:R-:W0:Y:S01]  /*0840*/  R2UR UR8, R32 ;  /* 0x00000000200873c2 */ /* 0x000e2200000e0000 */
[----:B------:R-:W-:Y:S01]  /*0850*/  ULDC UR9, c[0x0][0x168] ;  /* 0x00005a0000097ab9 */ /* 0x000fe20000000800 */
[----:B------:R-:W-:Y:S02]  /*0860*/  PRMT R13, RZ, 0x7610, R13 ;  /* 0x00007610ff0d7816 */ /* 0x000fe4000000000d */
[C---:B------:R-:W-:Y:S01]  /*0870*/  IMAD.WIDE R10, R2.reuse, 0x2, R10 ;  /* 0x00000002020a7825 */ /* 0x040fe200078e020a */
[C---:B------:R-:W-:Y:S02]  /*0880*/  LOP3.LUT R34, R2.reuse, 0x20, RZ, 0xfc, !PT ;  /* 0x0000002002227812 */ /* 0x040fe400078efcff */
[----:B------:R-:W-:-:S02]  /*0890*/  LOP3.LUT R36, R2, 0x40, RZ, 0xfc, !PT ;  /* 0x0000004002247812 */ /* 0x000fc400078efcff */
[----:B------:R-:W-:Y:S01]  /*08a0*/  LOP3.LUT R37, R2, 0x60, RZ, 0xfc, !PT ;  /* 0x0000006002257812 */ /* 0x000fe200078efcff */
[----:B0-----:R-:W-:-:S04]  /*08b0*/  ULEA UR8, UR8, 0xfffffe00, 0x9 ;  /* 0xfffffe0008087891 */ /* 0x001fc8000f8e483f */
[----:B------:R-:W-:-:S06]  /*08c0*/  UIADD3 UR9, -UR8, UR9, URZ ;  /* 0x0000000908097290 */ /* 0x000fcc000fffe13f */
[C---:B------:R-:W-:Y:S02]  /*08d0*/  ISETP.GE.AND P0, PT, R2.reuse, UR9, PT ;  /* 0x0000000902007c0c */ /* 0x040fe4000bf06270 */
[C---:B------:R-:W-:Y:S02]  /*08e0*/  LOP3.LUT R38, R2.reuse, 0x80, RZ, 0xfc, !PT ;  /* 0x0000008002267812 */ /* 0x040fe400078efcff */
[----:B------:R-:W-:Y:S02]  /*08f0*/  LOP3.LUT R39, R2, 0xa0, RZ, 0xfc, !PT ;  /* 0x000000a002277812 */ /* 0x000fe400078efcff */
[----:B------:R-:W-:-:S07]  /*0900*/  ISETP.GE.AND P1, PT, R36, UR9, PT ;  /* 0x0000000924007c0c */ /* 0x000fce000bf26270 */
[----:B------:R0:W3:Y:S01]  /*0910*/  @!P0 LDG.E.U16 R13, [R10.64] ;  /* 0x0000000c0a0d8981 */ /* 0x0000e2000c1e1500 */
[----:B------:R-:W-:Y:S02]  /*0920*/  ISETP.GE.AND P0, PT, R34, UR9, PT ;  /* 0x0000000922007c0c */ /* 0x000fe4000bf06270 */
[----:B------:R-:W-:Y:S02]  /*0930*/  ISETP.GE.AND P2, PT, R37, UR9, PT ;  /* 0x0000000925007c0c */ /* 0x000fe4000bf46270 */
[----:B------:R-:W-:Y:S02]  /*0940*/  ISETP.GE.AND P3, PT, R38, UR9, PT ;  /* 0x0000000926007c0c */ /* 0x000fe4000bf66270 */
[----:B------:R-:W-:Y:S02]  /*0950*/  PRMT R12, RZ, 0x7610, R12 ;  /* 0x00007610ff0c7816 */ /* 0x000fe4000000000c */
[----:B------:R-:W-:Y:S02]  /*0960*/  ISETP.GE.AND P4, PT, R39, UR9, PT ;  /* 0x0000000927007c0c */ /* 0x000fe4000bf86270 */
[----:B------:R-:W-:-:S02]  /*0970*/  LOP3.LUT R40, R2, 0xc0, RZ, 0xfc, !PT ;  /* 0x000000c002287812 */ /* 0x000fc400078efcff */
[----:B------:R-:W-:Y:S01]  /*0980*/  PRMT R15, RZ, 0x7610, R15 ;  /* 0x00007610ff0f7816 */ /* 0x000fe2000000000f */
[----:B----4-:R0:W4:Y:S01]  /*0990*/  @!P0 LDG.E.U16 R12, [R10.64+0x40] ;  /* 0x0000400c0a0c8981 */ /* 0x010122000c1e1500 */
[----:B------:R-:W-:Y:S02]  /*09a0*/  PRMT R14, RZ, 0x7610, R14 ;  /* 0x00007610ff0e7816 */ /* 0x000fe4000000000e */
[----:B------:R-:W-:Y:S02]  /*09b0*/  PRMT R17, RZ, 0x7610, R17 ;  /* 0x00007610ff117816 */ /* 0x000fe40000000011 */
[----:B------:R-:W-:Y:S01]  /*09c0*/  ISETP.GE.AND P0, PT, R40, UR9, PT ;  /* 0x0000000928007c0c */ /* 0x000fe2000bf06270 */
[----:B--2---:R0:W2:Y:S01]  /*09d0*/  @!P1 LDG.E.U16 R15, [R10.64+0x80] ;  /* 0x0000800c0a0f9981 */ /* 0x0040a2000c1e1500 */
[----:B------:R-:W-:Y:S02]  /*09e0*/  PRMT R16, RZ, 0x7610, R16 ;  /* 0x00007610ff107816 */ /* 0x000fe40000000010 */
[C---:B------:R-:W-:Y:S01]  /*09f0*/  LOP3.LUT R41, R2.reuse, 0xe0, RZ, 0xfc, !PT ;  /* 0x000000e002297812 */ /* 0x040fe200078efcff */
[----:B------:R0:W2:Y:S01]  /*0a00*/  @!P2 LDG.E.U16 R14, [R10.64+0xc0] ;  /* 0x0000c00c0a0ea981 */ /* 0x0000a2000c1e1500 */
[----:B------:R-:W-:-:S02]  /*0a10*/  LOP3.LUT R42, R2, 0x100, RZ, 0xfc, !PT ;  /* 0x00000100022a7812 */ /* 0x000fc400078efcff */
[C---:B------:R-:W-:Y:S01]  /*0a20*/  LOP3.LUT R43, R2.reuse, 0x120, RZ, 0xfc, !PT ;  /* 0x00000120022b7812 */ /* 0x040fe200078efcff */
[----:B------:R0:W2:Y:S01]  /*0a30*/  @!P3 LDG.E.U16 R17, [R10.64+0x100] ;  /* 0x0001000c0a11b981 */ /* 0x0000a2000c1e1500 */
[----:B------:R-:W-:Y:S02]  /*0a40*/  LOP3.LUT R44, R2, 0x140, RZ, 0xfc, !PT ;  /* 0x00000140022c7812 */ /* 0x000fe400078efcff */
[----:B------:R-:W-:Y:S01]  /*0a50*/  ISETP.GE.AND P1, PT, R41, UR9, PT ;  /* 0x0000000929007c0c */ /* 0x000fe2000bf26270 */
[----:B------:R0:W2:Y:S01]  /*0a60*/  @!P4 LDG.E.U16 R16, [R10.64+0x140] ;  /* 0x0001400c0a10c981 */ /* 0x0000a2000c1e1500 */
[----:B------:R-:W-:Y:S02]  /*0a70*/  ISETP.GE.AND P2, PT, R42, UR9, PT ;  /* 0x000000092a007c0c */ /* 0x000fe4000bf46270 */
[----:B------:R-:W-:Y:S02]  /*0a80*/  ISETP.GE.AND P3, PT, R43, UR9, PT ;  /* 0x000000092b007c0c */ /* 0x000fe4000bf66270 */
[----:B------:R-:W-:-:S02]  /*0a90*/  PRMT R19, RZ, 0x7610, R19 ;  /* 0x00007610ff137816 */ /* 0x000fc40000000013 */
[----:B------:R-:W-:Y:S02]  /*0aa0*/  ISETP.GE.AND P4, PT, R44, UR9, PT ;  /* 0x000000092c007c0c */ /* 0x000fe4000bf86270 */
[----:B------:R-:W-:Y:S02]  /*0ab0*/  LOP3.LUT R45, R2, 0x160, RZ, 0xfc, !PT ;  /* 0x00000160022d7812 */ /* 0x000fe400078efcff */
[----:B------:R-:W-:Y:S01]  /*0ac0*/  PRMT R18, RZ, 0x7610, R18 ;  /* 0x00007610ff127816 */ /* 0x000fe20000000012 */
[----:B------:R0:W2:Y:S01]  /*0ad0*/  @!P0 LDG.E.U16 R19, [R10.64+0x180] ;  /* 0x0001800c0a138981 */ /* 0x0000a2000c1e1500 */
[----:B------:R-:W-:Y:S02]  /*0ae0*/  PRMT R61, RZ, 0x7610, R61 ;  /* 0x00007610ff3d7816 */ /* 0x000fe4000000003d */
[----:B------:R-:W-:Y:S02]  /*0af0*/  PRMT R62, RZ, 0x7610, R62 ;  /* 0x00007610ff3e7816 */ /* 0x000fe4000000003e */
[----:B------:R-:W-:Y:S01]  /*0b00*/  ISETP.GE.AND P0, PT, R45, UR9, PT ;  /* 0x000000092d007c0c */ /* 0x000fe2000bf06270 */
[----:B------:R0:W2:Y:S01]  /*0b10*/  @!P1 LDG.E.U16 R18, [R10.64+0x1c0] ;  /* 0x0001c00c0a129981 */ /* 0x0000a2000c1e1500 */
[----:B------:R-:W-:-:S02]  /*0b20*/  PRMT R63, RZ, 0x7610, R63 ;  /* 0x00007610ff3f7816 */ /* 0x000fc4000000003f */
[C---:B------:R-:W-:Y:S01]  /*0b30*/  LOP3.LUT R46, R2.reuse, 0x180, RZ, 0xfc, !PT ;  /* 0x00000180022e7812 */ /* 0x040fe200078efcff */
[----:B------:R0:W2:Y:S01]  /*0b40*/  @!P2 LDG.E.U16 R61, [R10.64+0x200] ;  /* 0x0002000c0a3da981 */ /* 0x0000a2000c1e1500 */
[C---:B------:R-:W-:Y:S02]  /*0b50*/  LOP3.LUT R47, R2.reuse, 0x1a0, RZ, 0xfc, !PT ;  /* 0x000001a0022f7812 */ /* 0x040fe400078efcff */
[C---:B------:R-:W-:Y:S01]  /*0b60*/  LOP3.LUT R48, R2.reuse, 0x1c0, RZ, 0xfc, !PT ;  /* 0x000001c002307812 */ /* 0x040fe200078efcff */
[----:B------:R0:W2:Y:S01]  /*0b70*/  @!P3 LDG.E.U16 R62, [R10.64+0x240] ;  /* 0x0002400c0a3eb981 */ /* 0x0000a2000c1e1500 */
[----:B------:R-:W-:Y:S02]  /*0b80*/  LOP3.LUT R49, R2, 0x1e0, RZ, 0xfc, !PT ;  /* 0x000001e002317812 */ /* 0x000fe400078efcff */
[----:B------:R-:W-:Y:S01]  /*0b90*/  ISETP.GE.AND P1, PT, R46, UR9, PT ;  /* 0x000000092e007c0c */ /* 0x000fe2000bf26270 */
[----:B------:R0:W2:Y:S01]  /*0ba0*/  @!P4 LDG.E.U16 R63, [R10.64+0x280] ;  /* 0x0002800c0a3fc981 */ /* 0x0000a2000c1e1500 */
[----:B------:R-:W-:-:S02]  /*0bb0*/  ISETP.GE.AND P2, PT, R47, UR9, PT ;  /* 0x000000092f007c0c */ /* 0x000fc4000bf46270 */
[----:B------:R-:W-:Y:S02]  /*0bc0*/  ISETP.GE.AND P3, PT, R48, UR9, PT ;  /* 0x0000000930007c0c */ /* 0x000fe4000bf66270 */
[----:B------:R-:W-:Y:S02]  /*0bd0*/  PRMT R66, RZ, 0x7610, R66 ;  /* 0x00007610ff427816 */ /* 0x000fe40000000042 */
[----:B------:R-:W-:Y:S02]  /*0be0*/  ISETP.GE.AND P4, PT, R49, UR9, PT ;  /* 0x0000000931007c0c */ /* 0x000fe4000bf86270 */
[----:B------:R-:W-:Y:S02]  /*0bf0*/  PRMT R67, RZ, 0x7610, R67 ;  /* 0x00007610ff437816 */ /* 0x000fe40000000043 */
[----:B------:R-:W-:Y:S01]  /*0c00*/  PRMT R68, RZ, 0x7610, R68 ;  /* 0x00007610ff447816 */ /* 0x000fe20000000044 */
[----:B------:R0:W2:Y:S01]  /*0c10*/  @!P0 LDG.E.U16 R66, [R10.64+0x2c0] ;  /* 0x0002c00c0a428981 */ /* 0x0000a2000c1e1500 */
[----:B------:R-:W-:-:S02]  /*0c20*/  PRMT R69, RZ, 0x7610, R69 ;  /* 0x00007610ff457816 */ /* 0x000fc40000000045 */
[----:B------:R-:W-:Y:S01]  /*0c30*/  PRMT R70, RZ, 0x7610, R70 ;  /* 0x00007610ff467816 */ /* 0x000fe20000000046 */
[----:B------:R0:W2:Y:S04]  /*0c40*/  @!P1 LDG.E.U16 R67, [R10.64+0x300] ;  /* 0x0003000c0a439981 */ /* 0x0000a8000c1e1500 */
[----:B------:R0:W2:Y:S04]  /*0c50*/  @!P2 LDG.E.U16 R68, [R10.64+0x340] ;  /* 0x0003400c0a44a981 */ /* 0x0000a8000c1e1500 */
[----:B------:R0:W2:Y:S04]  /*0c60*/  @!P3 LDG.E.U16 R69, [R10.64+0x380] ;  /* 0x0003800c0a45b981 */ /* 0x0000a8000c1e1500 */
[----:B------:R0:W2:Y:S01]  /*0c70*/  @!P4 LDG.E.U16 R70, [R10.64+0x3c0] ;  /* 0x0003c00c0a46c981 */ /* 0x0000a2000c1e1500 */
[----:B------:R-:W-:-:S02]  /*0c80*/  IADD3 R52, R29, 0x20, RZ ;  /* 0x000000201d347810 */ /* 0x000fc40007ffe0ff */
[C---:B------:R-:W-:Y:S02]  /*0c90*/  IADD3 R54, R29.reuse, 0x40, RZ ;  /* 0x000000401d367810 */ /* 0x040fe40007ffe0ff */
[C---:B------:R-:W-:Y:S02]  /*0ca0*/  IADD3 R56, R29.reuse, 0x60, RZ ;  /* 0x000000601d387810 */ /* 0x040fe40007ffe0ff */
[C---:B------:R-:W-:Y:S02]  /*0cb0*/  IADD3 R58, R29.reuse, 0x80, RZ ;  /* 0x000000801d3a7810 */ /* 0x040fe40007ffe0ff */
[CC--:B------:R-:W-:Y:S02]  /*0cc0*/  LEA.HI.SX32 R50, R29.reuse, R29.reuse, 0x1b ;  /* 0x0000001d1d327211 */ /* 0x0c0fe400078fdaff */
[----:B------:R-:W-:Y:S02]  /*0cd0*/  IADD3 R60, R29, 0xa0, RZ ;  /* 0x000000a01d3c7810 */ /* 0x000fe40007ffe0ff */
[----:B------:R-:W-:-:S02]  /*0ce0*/  LEA.HI.SX32 R51, R52, R29, 0x1b ;  /* 0x0000001d34337211 */ /* 0x000fc400078fdaff */
[C---:B0-----:R-:W-:Y:S02]  /*0cf0*/  IADD3 R10, R29.reuse, 0xc0, RZ ;  /* 0x000000c01d0a7810 */ /* 0x041fe40007ffe0ff */
[-C--:B------:R-:W-:Y:S02]  /*0d00*/  LEA.HI.SX32 R52, R54, R29.reuse, 0x1b ;  /* 0x0000001d36347211 */ /* 0x080fe400078fdaff */
[-C--:B------:R-:W-:Y:S02]  /*0d10*/  LEA.HI.SX32 R53, R56, R29.reuse, 0x1b ;  /* 0x0000001d38357211 */ /* 0x080fe400078fdaff */
[----:B------:R-:W-:Y:S02]  /*0d20*/  LEA.HI.SX32 R54, R58, R29, 0x1b ;  /* 0x0000001d3a367211 */ /* 0x000fe400078fdaff */
[----:B------:R-:W-:Y:S02]  /*0d30*/  IADD3 R56, R29, 0xe0, RZ ;  /* 0x000000e01d387810 */ /* 0x000fe40007ffe0ff */
[----:B------:R-:W-:-:S02]  /*0d40*/  SHF.L.U32 R50, R50, 0x1, RZ ;  /* 0x0000000132327819 */ /* 0x000fc400000006ff */
[-C--:B------:R-:W-:Y:S02]  /*0d50*/  LEA.HI.SX32 R55, R60, R29.reuse, 0x1b ;  /* 0x0000001d3c377211 */ /* 0x080fe400078fdaff */
[----:B------:R-:W-:Y:S02]  /*0d60*/  IADD3 R58, R29, 0x100, RZ ;  /* 0x000001001d3a7810 */ /* 0x000fe40007ffe0ff */
[----:B------:R-:W-:Y:S02]  /*0d70*/  SHF.L.U32 R51, R51, 0x1, RZ ;  /* 0x0000000133337819 */ /* 0x000fe400000006ff */
[----:B------:R-:W-:Y:S02]  /*0d80*/  IADD3 R60, R29, 0x120, RZ ;  /* 0x000001201d3c7810 */ /* 0x000fe40007ffe0ff */
[----:B------:R-:W-:Y:S02]  /*0d90*/  LEA.HI.SX32 R10, R10, R29, 0x1b ;  /* 0x0000001d0a0a7211 */ /* 0x000fe400078fdaff */
[----:B------:R-:W-:-:S02]  /*0da0*/  SHF.L.U32 R52, R52, 0x1, RZ ;  /* 0x0000000134347819 */ /* 0x000fc400000006ff */
[----:B------:R-:W-:Y:S02]  /*0db0*/  SHF.L.U32 R53, R53, 0x1, RZ ;  /* 0x0000000135357819 */ /* 0x000fe400000006ff */
[-C--:B------:R-:W-:Y:S02]  /*0dc0*/  LEA.HI.SX32 R57, R56, R29.reuse, 0x1b ;  /* 0x0000001d38397211 */ /* 0x080fe400078fdaff */
[----:B------:R-:W-:Y:S02]  /*0dd0*/  SHF.L.U32 R54, R54, 0x1, RZ ;  /* 0x0000000136367819 */ /* 0x000fe400000006ff */
[----:B------:R-:W-:Y:S02]  /*0de0*/  LEA.HI.SX32 R58, R58, R29, 0x1b ;  /* 0x0000001d3a3a7211 */ /* 0x000fe400078fdaff */
[----:B------:R-:W-:Y:S02]  /*0df0*/  SHF.L.U32 R55, R55, 0x1, RZ ;  /* 0x0000000137377819 */ /* 0x000fe400000006ff */
[----:B------:R-:W-:-:S02]  /*0e00*/  IADD3 R64, R29, 0x140, RZ ;  /* 0x000001401d407810 */ /* 0x000fc40007ffe0ff */
[-C--:B------:R-:W-:Y:S02]  /*0e10*/  LEA.HI.SX32 R59, R60, R29.reuse, 0x1b ;  /* 0x0000001d3c3b7211 */ /* 0x080fe400078fdaff */
[----:B------:R-:W-:Y:S02]  /*0e20*/  SHF.L.U32 R56, R10, 0x1, RZ ;  /* 0x000000010a387819 */ /* 0x000fe400000006ff */
[----:B------:R-:W-:Y:S02]  /*0e30*/  IADD3 R10, R29, 0x160, RZ ;  /* 0x000001601d0a7810 */ /* 0x000fe40007ffe0ff */
[----:B------:R-:W-:Y:S02]  /*0e40*/  SHF.L.U32 R57, R57, 0x1, RZ ;  /* 0x0000000139397819 */ /* 0x000fe400000006ff */
[----:B------:R-:W-:Y:S02]  /*0e50*/  SHF.L.U32 R58, R58, 0x1, RZ ;  /* 0x000000013a3a7819 */ /* 0x000fe400000006ff */
[----:B------:R-:W-:-:S02]  /*0e60*/  LEA.HI.SX32 R60, R64, R29, 0x1b ;  /* 0x0000001d403c7211 */ /* 0x000fc400078fdaff */
[----:B------:R-:W-:Y:S02]  /*0e70*/  SHF.L.U32 R59, R59, 0x1, RZ ;  /* 0x000000013b3b7819 */ /* 0x000fe400000006ff */
[----:B------:R-:W-:Y:S02]  /*0e80*/  LEA.HI.SX32 R10, R10, R29, 0x1b ;  /* 0x0000001d0a0a7211 */ /* 0x000fe400078fdaff */
[----:B------:R-:W-:Y:S02]  /*0e90*/  SHF.L.U32 R60, R60, 0x1, RZ ;  /* 0x000000013c3c7819 */ /* 0x000fe400000006ff */
[----:B------:R-:W-:-:S04]  /*0ea0*/  IADD3 R64, R29, 0x1e0, RZ ;  /* 0x000001e01d407810 */ /* 0x000fc80007ffe0ff */
[----:B------:R-:W-:-:S04]  /*0eb0*/  LEA.HI.SX32 R65, R64, R29, 0x1b ;  /* 0x0000001d40417211 */ /* 0x000fc800078fdaff */
[----:B------:R-:W-:Y:S02]  /*0ec0*/  SHF.L.U32 R65, R65, 0x1, RZ ;  /* 0x0000000141417819 */ /* 0x000fe400000006ff */
[----:B------:R-:W-:Y:S02]  /*0ed0*/  ISETP.GE.AND P2, PT, R2, UR9, PT ;  /* 0x0000000902007c0c */ /* 0x000fe4000bf46270 */
[----:B------:R-:W-:Y:S02]  /*0ee0*/  ISETP.GE.AND P1, PT, R34, UR9, PT ;  /* 0x0000000922007c0c */ /* 0x000fe4000bf26270 */
[----:B------:R-:W-:Y:S02]  /*0ef0*/  MOV R11, UR17 ;  /* 0x00000011000b7c02 */ /* 0x000fe40008000f00 */
        /* <DEDUP_REMOVED lines=14> */
[----:B----4-:R0:W-:Y:S04]  /*0fe0*/  STS.U16 [R51+0x40], R12 ;  /* 0x0000400c33007388 */ /* 0x0101e80000000400 */
[----:B--2---:R-:W-:Y:S01]  /*0ff0*/  STS.U16 [R52+0x80], R15 ;  /* 0x0000800f34007388 */ /* 0x004fe20000000400 */
[----:B0-----:R-:W-:-:S03]  /*1000*/  IADD3 R12, R29, 0x180, RZ ;  /* 0x000001801d0c7810 */ /* 0x001fc60007ffe0ff */
[----:B------:R0:W-:Y:S04]  /*1010*/  STS.U16 [R53+0xc0], R14 ;  /* 0x0000c00e35007388 */ /* 0x0001e80000000400 */
[----:B------:R-:W-:Y:S01]  /*1020*/  STS.U16 [R54+0x100], R17 ;  /* 0x0001001136007388 */ /* 0x000fe20000000400 */
[----:B------:R-:W-:-:S03]  /*1030*/  LEA.HI.SX32 R12, R12, R29, 0x1b ;  /* 0x0000001d0c0c7211 */ /* 0x000fc600078fdaff */
[----:B------:R1:W-:Y:S01]  /*1040*/  STS.U16 [R55+0x140], R16 ;  /* 0x0001401037007388 */ /* 0x0003e20000000400 */
[----:B0-----:R-:W-:-:S04]  /*1050*/  IADD3 R14, R29, 0x1a0, RZ ;  /* 0x000001a01d0e7810 */ /* 0x001fc80007ffe0ff */
[----:B------:R-:W-:Y:S01]  /*1060*/  LEA.HI.SX32 R14, R14, R29, 0x1b ;  /* 0x0000001d0e0e7211 */ /* 0x000fe200078fdaff */
[----:B------:R-:W-:Y:S01]  /*1070*/  STS.U16 [R56+0x180], R19 ;  /* 0x0001801338007388 */ /* 0x000fe20000000400 */
[----:B-1----:R-:W-:-:S03]  /*1080*/  IADD3 R16, R29, 0x1c0, RZ ;  /* 0x000001c01d107810 */ /* 0x002fc60007ffe0ff */
[----:B------:R-:W-:Y:S04]  /*1090*/  STS.U16 [R57+0x1c0], R18 ;  /* 0x0001c01239007388 */ /* 0x000fe80000000400 */
[----:B------:R0:W-:Y:S01]  /*10a0*/  STS.U16 [R58+0x200], R61 ;  /* 0x0002003d3a007388 */ /* 0x0001e20000000400 */
[----:B------:R-:W-:-:S03]  /*10b0*/  LEA.HI.SX32 R16, R16, R29, 0x1b ;  /* 0x0000001d10107211 */ /* 0x000fc600078fdaff */
[----:B------:R1:W-:Y:S01]  /*10c0*/  STS.U16 [R59+0x240], R62 ;  /* 0x0002403e3b007388 */ /* 0x0003e20000000400 */
[----:B0-----:R-:W-:-:S03]  /*10d0*/  SHF.L.U32 R61, R10, 0x1, RZ ;  /* 0x000000010a3d7819 */ /* 0x001fc600000006ff */
[----:B------:R0:W-:Y:S01]  /*10e0*/  STS.U16 [R60+0x280], R63 ;  /* 0x0002803f3c007388 */ /* 0x0001e20000000400 */
[----:B-1----:R-:W-:Y:S02]  /*10f0*/  SHF.L.U32 R62, R12, 0x1, RZ ;  /* 0x000000010c3e7819 */ /* 0x002fe400000006ff */
[----:B------:R-:W-:Y:S02]  /*1100*/  SHF.L.U32 R12, R29, 0x4, RZ ;  /* 0x000000041d0c7819 */ /* 0x000fe400000006ff */
[----:B------:R-:W-:Y:S01]  /*1110*/  SHF.L.U32 R64, R16, 0x1, RZ ;  /* 0x0000000110407819 */ /* 0x000fe200000006ff */
        /* <DEDUP_REMOVED lines=9> */
[----:B------:R-:W0:Y:S04]  /*11b0*/  LDS.U16 R211, [R66] ;  /* 0x0000000042d37984 */ /* 0x000e280000000400 */
        /* <DEDUP_REMOVED lines=15> */
[----:B------:R-:W-:-:S02]  /*12b0*/  MOV R10, UR16 ;  /* 0x00000010000a7c02 */ /* 0x000fc40008000f00 */
[----:B------:R-:W-:Y:S02]  /*12c0*/  PRMT R13, RZ, 0x7610, R13 ;  /* 0x00007610ff0d7816 */ /* 0x000fe4000000000d */
[----:B------:R-:W-:Y:S01]  /*12d0*/  PRMT R14, RZ, 0x7610, R14 ;  /* 0x00007610ff0e7816 */ /* 0x000fe2000000000e */
[----:B------:R-:W-:Y:S01]  /*12e0*/  IMAD.WIDE R10, R2, 0x2, R10 ;  /* 0x00000002020a7825 */ /* 0x000fe200078e020a */
[----:B------:R-:W-:Y:S01]  /*12f0*/  BAR.SYNC.DEFER_BLOCKING 0x0 ;  /* 0x0000000000007b1d */ /* 0x000fe20000010000 */
[----:B------:R-:W-:Y:S02]  /*1300*/  PRMT R15, RZ, 0x7610, R15 ;  /* 0x00007610ff0f7816 */ /* 0x000fe4000000000f */
[----:B------:R-:W-:Y:S02]  /*1310*/  PRMT R16, RZ, 0x7610, R16 ;  /* 0x00007610ff107816 */ /* 0x000fe40000000010 */
[----:B------:R-:W-:Y:S02]  /*1320*/  PRMT R17, RZ, 0x7610, R17 ;  /* 0x00007610ff117816 */ /* 0x000fe40000000011 */
[----:B------:R-:W-:-:S02]  /*1330*/  PRMT R18, RZ, 0x7610, R18 ;  /* 0x00007610ff127816 */ /* 0x000fc40000000012 */
[----:B------:R-:W-:Y:S01]  /*1340*/  PRMT R19, RZ, 0x7610, R19 ;  /* 0x00007610ff137816 */ /* 0x000fe20000000013 */
[----:B------:R2:W3:Y:S01]  /*1350*/  @!P2 LDG.E.U16 R13, [R10.64] ;  /* 0x0000000c0a0da981 */ /* 0x0004e2000c1e1500 */
        /* <DEDUP_REMOVED lines=17> */
[----:B------:R-:W-:Y:S01]  /*1470*/  PRMT R12, RZ, 0x7610, R12 ;  /* 0x00007610ff0c7816 */ /* 0x000fe2000000000c */
[----:B------:R2:W4:Y:S04]  /*1480*/  @!P0 LDG.E.U16 R84, [R10.64+0x240] ;  /* 0x0002400c0a548981 */ /* 0x000528000c1e1500 */
[----:B------:R2:W4:Y:S04]  /*1490*/  @!P4 LDG.E.U16 R85, [R10.64+0x280] ;  /* 0x0002800c0a55c981 */ /* 0x000528000c1e1500 */
[----:B------:R2:W4:Y:S04]  /*14a0*/  @!P6 LDG.E.U16 R12, [R10.64+0x2c0] ;  /* 0x0002c00c0a0ce981 */ /* 0x000528000c1e1500 */
[----:B------:R2:W4:Y:S04]  /*14b0*/  @!P5 LDG.E.U16 R87, [R10.64+0x300] ;  /* 0x0003000c0a57d981 */ /* 0x000528000c1e1500 */
[----:B------:R2:W4:Y:S04]  /*14c0*/  @!P3 LDG.E.U16 R86, [R10.64+0x340] ;  /* 0x0003400c0a56b981 */ /* 0x000528000c1e1500 */
[----:B------:R2:W4:Y:S04]  /*14d0*/  @!P2 LDG.E.U16 R89, [R10.64+0x380] ;  /* 0x0003800c0a59a981 */ /* 0x000528000c1e1500 */
[----:B------:R2:W4:Y:S01]  /*14e0*/  @!P1 LDG.E.U16 R88, [R10.64+0x3c0] ;  /* 0x0003c00c0a589981 */ /* 0x000522000c1e1500 */
[----:B------:R-:W-:-:S02]  /*14f0*/  ISETP.GE.AND P2, PT, R2, UR9, PT ;  /* 0x0000000902007c0c */ /* 0x000fc4000bf46270 */
[----:B------:R-:W-:Y:S02]  /*1500*/  ISETP.GE.AND P1, PT, R34, UR9, PT ;  /* 0x0000000922007c0c */ /* 0x000fe4000bf26270 */
[----:B------:R-:W-:Y:S02]  /*1510*/  PRMT R91, RZ, 0x7610, R91 ;  /* 0x00007610ff5b7816 */ /* 0x000fe4000000005b */
[----:B--2---:R-:W-:Y:S02]  /*1520*/  MOV R10, UR14 ;  /* 0x0000000e000a7c02 */ /* 0x004fe40008000f00 */
        /* <DEDUP_REMOVED lines=15> */
[----:B----4-:R-:W-:Y:S04]  /*1620*/  STS.U16 [R51+0x40], R14 ;  /* 0x0000400e33007388 */ /* 0x010fe80000000400 */
        /* <DEDUP_REMOVED lines=11> */
[----:B------:R0:W-:Y:S04]  /*16e0*/  STS.U16 [R63+0x340], R86 ;  /* 0x000340563f007388 */ /* 0x0001e80000000400 */
[----:B------:R0:W-:Y:S04]  /*16f0*/  STS.U16 [R64+0x380], R89 ;  /* 0x0003805940007388 */ /* 0x0001e80000000400 */
[----:B------:R0:W-:Y:S01]  /*1700*/  STS.U16 [R65+0x3c0], R88 ;  /* 0x0003c05841007388 */ /* 0x0001e20000000400 */
[----:B------:R-:W-:-:S06]  /*1710*/  NOP ;  /* 0x0000000000007918 */ /* 0x000fcc0000000000 */
[----:B------:R-:W-:Y:S04]  /*1720*/  LDS.U16 R12, [R66] ;  /* 0x00000000420c7984 */ /* 0x000fe80000000400 */
[----:B------:R-:W-:Y:S04]  /*1730*/  LDS.U16 R13, [R66+0x2] ;  /* 0x00000200420d7984 */ /* 0x000fe80000000400 */
[----:B------:R-:W0:Y:S04]  /*1740*/  LDS.U16 R14, [R66+0x4] ;  /* 0x00000400420e7984 */ /* 0x000e280000000400 */
[----:B------:R-:W-:Y:S04]  /*1750*/  LDS.U16 R15, [R66+0x6] ;  /* 0x00000600420f7984 */ /* 0x000fe80000000400 */
[----:B------:R-:W0:Y:S04]  /*1760*/  LDS.U16 R16, [R66+0x8] ;  /* 0x0000080042107984 */ /* 0x000e280000000400 */
[----:B------:R-:W-:Y:S04]  /*1770*/  LDS.U16 R17, [R66+0xa] ;  /* 0x00000a0042117984 */ /* 0x000fe80000000400 */
[----:B------:R-:W0:Y:S04]  /*1780*/  LDS.U16 R18, [R66+0xc] ;  /* 0x00000c0042127984 */ /* 0x000e280000000400 */
[----:B------:R-:W-:Y:S04]  /*1790*/  LDS.U16 R19, [R66+0xe] ;  /* 0x00000e0042137984 */ /* 0x000fe80000000400 */
        /* <DEDUP_REMOVED lines=9> */
[----:B--2---:R-:W-:-:S02]  /*1830*/  PRMT R82, RZ, 0x7610, R82 ;  /* 0x00007610ff527816 */ /* 0x004fc40000000052 */
[----:B---3--:R-:W-:Y:S02]  /*1840*/  PRMT R83, RZ, 0x7610, R83 ;  /* 0x00007610ff537816 */ /* 0x008fe40000000053 */
[----:B----4-:R-:W-:Y:S02]  /*1850*/  PRMT R84, RZ, 0x7610, R84 ;  /* 0x00007610ff547816 */ /* 0x010fe40000000054 */
[----:B0-----:R-:W-:Y:S02]  /*1860*/  PRMT R85, RZ, 0x7610, R85 ;  /* 0x00007610ff557816 */ /* 0x001fe40000000055 */
[----:B------:R-:W-:Y:S02]  /*1870*/  PRMT R87, RZ, 0x7610, R87 ;  /* 0x00007610ff577816 */ /* 0x000fe40000000057 */
        /* <DEDUP_REMOVED lines=27> */
[----:B------:R0:W4:Y:S02]  /*1a30*/  @!P1 LDG.E.U16 R96, [R10.64+0x3c0] ;  /* 0x0003c00c0a609981 */ /* 0x000124000c1e1500 */
[----:B0-----:R-:W-:-:S02]  /*1a40*/  HADD2.F32 R10, -RZ, R211.H0_H0 ;  /* 0x200000d3ff0a7230 */ /* 0x001fc40000004100 */
[----:B-1----:R-:W-:Y:S01]  /*1a50*/  HADD2.F32 R106, -RZ, R70.H0_H0 ;  /* 0x20000046ff6a7230 */ /* 0x002fe20000004100 */
[----:B------:R-:W-:Y:S01]  /*1a60*/  ISETP.LT.AND P0, PT, RZ, c[0x0][0x16c], PT ;  /* 0x00005b00ff007a0c */ /* 0x000fe20003f01270 */
        /* <DEDUP_REMOVED lines=68> */
[----:B------:R-:W-:-:S02]  /*1eb0*/  FFMA.FTZ R10, R84, R10, R11 ;  /* 0x0000000a540a7223 */ /* 0x000fc4000001000b */
[----:B------:R-:W3:Y:S01]  /*1ec0*/  LDS.U16 R96, [R66+0x1c] ;  /* 0x00001c0042607984 */ /* 0x000ee20000000400 */
[----:B----4-:R-:W-:Y:S01]  /*1ed0*/  HADD2.F32 R86, -RZ, R86.H0_H0 ;  /* 0x20000056ff567230 */ /* 0x010fe20000004100 */
[----:B------:R-:W-:Y:S01]  /*1ee0*/  FFMA.FTZ R11, R85, R26, R10 ;  /* 0x0000001a550b7223 */ /* 0x000fe2000001000a */
[----:B------:R-:W-:Y:S01]  /*1ef0*/  HADD2.F32 R10, -RZ, R71.H0_H0 ;  /* 0x20000047ff0a7230 */ /* 0x000fe20000004100 */
[----:B------:R-:W4:Y:S01]  /*1f00*/  LDS.U16 R97, [R66+0x1e] ;  /* 0x00001e0042617984 */ /* 0x000f220000000400 */
        /* <DEDUP_REMOVED lines=28> */
[----:B------:R-:W-:Y:S01]  /*20d0*/  FFMA.FTZ R11, R95, R10, R106 ;  /* 0x0000000a5f0b7223 */ /* 0x000fe2000001006a */
[----:B------:R-:W-:Y:S02]  /*20e0*/  HADD2.F32 R10, -RZ, R81.H0_H0 ;  /* 0x20000051ff0a7230 */ /* 0x000fe40000004100 */
[----:B----4-:R-:W-:Y:S01]  /*20f0*/  HADD2.F32 R97, -RZ, R97.H0_H0 ;  /* 0x20000061ff617230 */ /* 0x010fe20000004100 */
[----:B------:R-:W-:Y:S01]  /*2100*/  FFMA.FTZ R26, R96, R26, R11 ;  /* 0x0000001a601a7223 */ /* 0x000fe2000001000b */
[----:B------:R-:W-:Y:S01]  /*2110*/  HADD2.F32 R11, -RZ, R12.H0_H0 ;  /* 0x2000000cff0b7230 */ /* 0x000fe20000004100 */
[----:B------:R-:W-:-:S02]  /*2120*/  FADD.FTZ R106, R113, R20 ;  /* 0x00000014716a7221 */ /* 0x000fc40000010000 */
[----:B------:R-:W-:Y:S02]  /*2130*/  FADD.FTZ R113, R127, R20 ;  /* 0x000000147f717221 */ /* 0x000fe40000010000 */
[----:B------:R-:W-:Y:S02]  /*2140*/  FFMA.FTZ R26, R97, R10, R26 ;  /* 0x0000000a611a7223 */ /* 0x000fe4000001001a */
[----:B------:R-:W-:Y:S02]  /*2150*/  FADD.FTZ R98, R11, R20 ;  /* 0x000000140b627221 */ /* 0x000fe40000010000 */
        /* <DEDUP_REMOVED lines=17> */
[----:B------:R-:W-:Y:S05]  /*2270*/  @P0 BRA `(.L_x_4935) ;  /* 0x0000009000000947 */ /* 0x000fea0003800000 */
        /* <DEDUP_REMOVED lines=9> */
.L_x_4935:
        /* <DEDUP_REMOVED lines=15> */
.L_x_4973:
[----:B------:R-:W-:Y:S01]  /*2400*/  IMAD R3, R21, c[0x0][0x180], RZ ;  /* 0x0000600015037a24 */ /* 0x000fe200078e02ff */
[----:B------:R-:W-:Y:S01]  /*2410*/  SHF.R.S32.HI R153, RZ, 0x1f, R147 ;  /* 0x0000001fff997819 */ /* 0x000fe20000011493 */
[----:B------:R-:W-:Y:S01]  /*2420*/  IMAD.WIDE.U32 R16, R0, c[0x0][0x180], RZ ;  /* 0x0000600000107a25 */ /* 0x000fe200078e00ff */
[----:B------:R-:W-:Y:S01]  /*2430*/  ULDC UR9, c[0x0][0x168] ;  /* 0x00005a0000097ab9 */ /* 0x000fe20000000800 */
[----:B------:R-:W-:Y:S01]  /*2440*/  LOP3.LUT R34, R2, 0x20, RZ, 0xfc, !PT ;  /* 0x0000002002227812 */ /* 0x000fe200078efcff */
[----:B------:R-:W-:Y:S01]  /*2450*/  UIADD3 UR9, -UR8, UR9, URZ ;  /* 0x0000000908097290 */ /* 0x000fe2000fffe13f */
[----:B------:R-:W-:Y:S01]  /*2460*/  IMAD R3, R0, c[0x0][0x184], R3 ;  /* 0x0000610000037a24 */ /* 0x000fe200078e0203 */
[C---:B------:R-:W-:Y:S01]  /*2470*/  LOP3.LUT R36, R2.reuse, 0x40, RZ, 0xfc, !PT ;  /* 0x0000004002247812 */ /* 0x040fe200078efcff */
[C---:B------:R-:W-:Y:S01]  /*2480*/  IMAD R12, R153.reuse, c[0x0][0x1c0], RZ ;  /* 0x00007000990c7a24 */ /* 0x040fe200078e02ff */
[C---:B------:R-:W-:Y:S01]  /*2490*/  LOP3.LUT R37, R2.reuse, 0x60, RZ, 0xfc, !PT ;  /* 0x0000006002257812 */ /* 0x040fe200078efcff */
[----:B------:R-:W-:Y:S01]  /*24a0*/  IMAD R10, R153, c[0x0][0x188], RZ ;  /* 0x00006200990a7a24 */ /* 0x000fe200078e02ff */
[----:B------:R-:W-:Y:S01]  /*24b0*/  IADD3 R17, R17, R3, RZ ;  /* 0x0000000311117210 */ /* 0x000fe20007ffe0ff */
[C---:B------:R-:W-:Y:S01]  /*24c0*/  IMAD R11, R147.reuse, c[0x0][0x1c4], R12 ;  /* 0x00007100930b7a24 */ /* 0x040fe200078e020c */
[----:B------:R-:W-:Y:S01]  /*24d0*/  SHF.R.S32.HI R3, RZ, 0x1f, R2 ;  /* 0x0000001fff037819 */ /* 0x000fe20000011402 */
[C---:B------:R-:W-:Y:S01]  /*24e0*/  IMAD R13, R147.reuse, c[0x0][0x18c], R10 ;  /* 0x00006300930d7a24 */ /* 0x040fe200078e020a */
[C---:B------:R-:W-:Y:S01]  /*24f0*/  ISETP.GE.AND P2, PT, R2.reuse, UR9, PT ;  /* 0x0000000902007c0c */ /* 0x040fe2000bf46270 */
[----:B------:R-:W-:Y:S01]  /*2500*/  IMAD.WIDE.U32 R16, R147, c[0x0][0x188], R16 ;  /* 0x0000620093107a25 */ /* 0x000fe200078e0010 */
[----:B------:R-:W-:-:S02]  /*2510*/  LOP3.LUT R38, R2, 0x80, RZ, 0xfc, !PT ;  /* 0x0000008002267812 */ /* 0x000fc400078efcff */
[----:B------:R-:W-:Y:S01]  /*2520*/  LOP3.LUT R39, R2, 0xa0, RZ, 0xfc, !PT ;  /* 0x000000a002277812 */ /* 0x000fe200078efcff */
[----:B------:R-:W-:Y:S01]  /*2530*/  IMAD.WIDE.U32 R14, R147, c[0x0][0x1c0], R2 ;  /* 0x00007000930e7a25 */ /* 0x000fe200078e0002 */
[----:B------:R-:W-:Y:S02]  /*2540*/  IADD3 R13, R17, R13, RZ ;  /* 0x0000000d110d7210 */ /* 0x000fe40007ffe0ff */
[----:B------:R-:W-:Y:S02]  /*2550*/  LEA R12, P0, R16, c[0x0][0x220], 0x2 ;  /* 0x00008800100c7a11 */ /* 0x000fe400078010ff */
[----:B------:R-:W-:Y:S02]  /*2560*/  IADD3 R11, R15, R11, RZ ;  /* 0x0000000b0f0b7210 */ /* 0x000fe40007ffe0ff */
[----:B------:R-:W-:Y:S02]  /*2570*/  LEA R10, P1, R14, R30, 0x1 ;  /* 0x0000001e0e0a7211 */ /* 0x000fe400078208ff */
[----:B------:R-:W-:-:S02]  /*2580*/  LEA.HI.X R13, R16, c[0x0][0x224], R13, 0x2, P0 ;  /* 0x00008900100d7a11 */ /* 0x000fc400000f140d */
[----:B------:R-:W-:Y:S02]  /*2590*/  LEA.HI.X R11, R14, R31, R11, 0x1, P1 ;  /* 0x0000001f0e0b7211 */ /* 0x000fe400008f0c0b */
[----:B------:R-:W-:Y:S01]  /*25a0*/  ISETP.GE.AND P1, PT, R34, UR9, PT ;  /* 0x0000000922007c0c */ /* 0x000fe2000bf26270 */
[----:B------:R0:W2:Y:S01]  /*25b0*/  LDG.E R148, [R12.64] ;  /* 0x0000000c0c947981 */ /* 0x0000a2000c1e1900 */
[----:B------:R-:W-:Y:S02]  /*25c0*/  PRMT R17, RZ, 0x7610, R17 ;  /* 0x00007610ff117816 */ /* 0x000fe40000000011 */
[----:B------:R-:W-:Y:S02]  /*25d0*/  PRMT R16, RZ, 0x7610, R16 ;  /* 0x00007610ff107816 */ /* 0x000fe40000000010 */
[----:B------:R-:W-:Y:S02]  /*25e0*/  LOP3.LUT R40, R2, 0xc0, RZ, 0xfc, !PT ;  /* 0x000000c002287812 */ /* 0x000fe400078efcff */
[----:B------:R-:W-:Y:S01]  /*25f0*/  ISETP.GE.AND P0, PT, R36, UR9, PT ;  /* 0x0000000924007c0c */ /* 0x000fe2000bf06270 */
[----:B------:R1:W3:Y:S01]  /*2600*/  @!P2 LDG.E.U16 R17, [R10.64] ;  /* 0x0000000c0a11a981 */ /* 0x0002e2000c1e1500 */
[----:B------:R-:W-:-:S02]  /*2610*/  LOP3.LUT R41, R2, 0xe0, RZ, 0xfc, !PT ;  /* 0x000000e002297812 */ /* 0x000fc400078efcff */
[----:B------:R-:W-:Y:S01]  /*2620*/  ISETP.GE.AND P4, PT, R37, UR9, PT ;  /* 0x0000000925007c0c */ /* 0x000fe2000bf86270 */
[----:B----4-:R1:W4:Y:S01]  /*2630*/  @!P1 LDG.E.U16 R16, [R10.64+0x40] ;  /* 0x0000400c0a109981 */ /* 0x010322000c1e1500 */
        /* <DEDUP_REMOVED lines=23> */
[----:B------:R-:W-:Y:S02]  /*27b0*/  ISETP.GE.AND P0, PT, R43, UR9, PT ;  /* 0x000000092b007c0c */ /* 0x000fe4000bf06270 */
[----:B------:R-:W-:Y:S01]  /*27c0*/  LOP3.LUT R48, R2, 0x1c0, RZ, 0xfc, !PT ;  /* 0x000001c002307812 */ /* 0x000fe200078efcff */
[----:B------:R1:W4:Y:S01]  /*27d0*/  @!P2 LDG.E.U16 R152, [R10.64+0x1c0] ;  /* 0x0001c00c0a98a981 */ /* 0x000322000c1e1500 */
[----:B------:R-:W-:Y:S02]  /*27e0*/  ISETP.GE.AND P4, PT, R44, UR9, PT ;  /* 0x000000092c007c0c */ /* 0x000fe4000bf86270 */
[----:B------:R-:W-:Y:S01]  /*27f0*/  LOP3.LUT R49, R2, 0x1e0, RZ, 0xfc, !PT ;  /* 0x000001e002317812 */ /* 0x000fe200078efcff */
[----:B------:R1:W4:Y:S01]  /*2800*/  @!P1 LDG.E.U16 R157, [R10.64+0x200] ;  /* 0x0002000c0a9d9981 */ /* 0x000322000c1e1500 */
        /* <DEDUP_REMOVED lines=27> */
[----:B0-----:R-:W-:-:S04]  /*29c0*/  LEA R12, P0, R14, c[0x0][0x228], 0x2 ;  /* 0x00008a000e0c7a11 */ /* 0x001fc800078010ff */
[----:B------:R-:W-:-:S05]  /*29d0*/  LEA.HI.X R13, R14, c[0x0][0x22c], R15, 0x2, P0 ;  /* 0x00008b000e0d7a11 */ /* 0x000fca00000f140f */
[----:B------:R0:W4:Y:S01]  /*29e0*/  LDG.E R19, [R12.64] ;  /* 0x0000000c0c137981 */ /* 0x000122000c1e1900 */
[----:B------:R-:W-:Y:S02]  /*29f0*/  ISETP.NE.AND P2, PT, R28, RZ, PT ;  /* 0x000000ff1c00720c */ /* 0x000fe40003f45270 */
[----:B-1----:R-:W-:Y:S02]  /*2a00*/  LEA R10, R146, R147, 0x8 ;  /* 0x00000093920a7211 */ /* 0x002fe400078e40ff */
[----:B------:R-:W-:-:S09]  /*2a10*/  LOP3.LUT P0, RZ, R28, 0x1f, RZ, 0xc0, !PT ;  /* 0x0000001f1cff7812 */ /* 0x000fd2000780c0ff */
[----:B------:R-:W-:-:S04]  /*2a20*/  @P2 IADD3 R10, R28, 0x200, RZ ;  /* 0x000002001c0a2810 */ /* 0x000fc80007ffe0ff */
[----:B0-----:R-:W-:Y:S02]  /*2a30*/  SHF.L.U32 R13, R10, 0x2, RZ ;  /* 0x000000020a0d7819 */ /* 0x001fe400000006ff */
[----:B------:R-:W-:-:S13]  /*2a40*/  ISETP.LT.OR P1, PT, R32, 0x2, P0 ;  /* 0x000000022000780c */ /* 0x000fda0000721670 */
[----:B------:R-:W-:-:S05]  /*2a50*/  @!P1 IADD3 R12, R32, -0x2, RZ ;  /* 0xfffffffe200c9810 */ /* 0x000fca0007ffe0ff */
[----:B------:R-:W-:Y:S01]  /*2a60*/  @!P1 IMAD R11, R12, c[0x0][0x16c], R147 ;  /* 0x00005b000c0b9a24 */ /* 0x000fe200078e0293 */
[----:B------:R-:W-:-:S03]  /*2a70*/  MOV R12, RZ ;  /* 0x000000ff000c7202 */ /* 0x000fc60000000f00 */
[----:B------:R-:W-:Y:S01]  /*2a80*/  @!P1 IMAD.WIDE R10, R11, 0x8, R8 ;  /* 0x000000080b0a9825 */ /* 0x000fe200078e0208 */
[----:B------:R-:W-:Y:S02]  /*2a90*/  HADD2.F32 R165, -RZ, R70.H0_H0 ;  /* 0x20000046ffa57230 */ /* 0x000fe40000004100 */
[----:B------:R-:W-:-:S03]  /*2aa0*/  HADD2.F32 R164, -RZ, R71.H0_H0 ;  /* 0x20000047ffa47230 */ /* 0x000fc60000004100 */
[----:B------:R-:W-:Y:S02]  /*2ab0*/  FMUL.FTZ R181, R102, R165 ;  /* 0x000000a566b57220 */ /* 0x000fe40000410000 */
[----:B------:R-:W-:Y:S01]  /*2ac0*/  FMUL.FTZ R167, R103, R164 ;  /* 0x000000a467a77220 */ /* 0x000fe20000410000 */
[----:B------:R-:W-:Y:S01]  /*2ad0*/  HADD2.F32 R162, -RZ, R73.H0_H0 ;  /* 0x20000049ffa27230 */ /* 0x000fe20000004100 */
[----:B------:R-:W-:Y:S01]  /*2ae0*/  BSSY B0, `(.L_x_4937) ;  /* 0x000008b000007945 */ /* 0x000fe20003800000 */
[----:B--2---:R-:W-:-:S04]  /*2af0*/  FMUL.FTZ R14, R148, 1.4426950216293334961 ;  /* 0x3fb8aa3b940e7820 */ /* 0x004fc80000410000 */
[-C--:B------:R-:W-:Y:S01]  /*2b00*/  FMUL.FTZ R178, R98, R14.reuse ;  /* 0x0000000e62b27220 */ /* 0x080fe20000410000 */
[----:B---3--:R-:W-:Y:S05]  /*2b10*/  STS.U16 [R50], R17 ;  /* 0x0000001132007388 */ /* 0x008fea0000000400 */
[----:B------:R-:W0:Y:S01]  /*2b20*/  MUFU.EX2 R178, R178 ;  /* 0x000000b200b27308 */ /* 0x000e220000000800 */
[----:B----4-:R-:W-:Y:S04]  /*2b30*/  STS.U16 [R51+0x40], R16 ;  /* 0x0000401033007388 */ /* 0x010fe80000000400 */
[----:B------:R-:W-:Y:S04]  /*2b40*/  STS.U16 [R52+0x80], R149 ;  /* 0x0000809534007388 */ /* 0x000fe80000000400 */
[----:B------:R-:W-:Y:S04]  /*2b50*/  STS.U16 [R53+0xc0], R18 ;  /* 0x0000c01235007388 */ /* 0x000fe80000000400 */
[----:B------:R1:W-:Y:S04]  /*2b60*/  STS.U16 [R54+0x100], R151 ;  /* 0x0001009736007388 */ /* 0x0003e80000000400 */
[----:B------:R-:W-:Y:S04]  /*2b70*/  STS.U16 [R55+0x140], R150 ;  /* 0x0001409637007388 */ /* 0x000fe80000000400 */
[----:B------:R-:W-:Y:S04]  /*2b80*/  STS.U16 [R56+0x180], R155 ;  /* 0x0001809b38007388 */ /* 0x000fe80000000400 */
[----:B------:R2:W-:Y:S04]  /*2b90*/  STS.U16 [R57+0x1c0], R152 ;  /* 0x0001c09839007388 */ /* 0x0005e80000000400 */
[----:B------:R-:W-:Y:S01]  /*2ba0*/  STS.U16 [R58+0x200], R157 ;  /* 0x0002009d3a007388 */ /* 0x000fe20000000400 */
[----:B------:R-:W-:-:S03]  /*2bb0*/  FMUL.FTZ R173, R99, R14 ;  /* 0x0000000e63ad7220 */ /* 0x000fc60000410000 */
        /* <DEDUP_REMOVED lines=18> */
[----:B------:R-:W3:Y:S04]  /*2ce0*/  LDS.U16 R215, [R66+0x14] ;  /* 0x0000140042d77984 */ /* 0x000ee80000000400 */
[----:B------:R-:W3:Y:S04]  /*2cf0*/  LDS.U16 R217, [R66+0x16] ;  /* 0x0000160042d97984 */ /* 0x000ee80000000400 */
[----:B------:R-:W3:Y:S04]  /*2d00*/  LDS.U16 R216, [R66+0x18] ;  /* 0x0000180042d87984 */ /* 0x000ee80000000400 */
[----:B------:R-:W3:Y:S04]  /*2d10*/  LDS.U16 R15, [R66+0x1a] ;  /* 0x00001a00420f7984 */ /* 0x000ee80000000400 */
[----:B------:R-:W3:Y:S04]  /*2d20*/  LDS.U16 R207, [R66+0x1c] ;  /* 0x00001c0042cf7984 */ /* 0x000ee80000000400 */
[----:B------:R-:W3:Y:S04]  /*2d30*/  LDS.U16 R166, [R66+0x1e] ;  /* 0x00001e0042a67984 */ /* 0x000ee80000000400 */
[----:B0-----:R0:W-:Y:S04]  /*2d40*/  STS [R13+0xea8], R178 ;  /* 0x000ea8b20d007388 */ /* 0x0011e80000000800 */
[----:B------:R-:W-:Y:S01]  /*2d50*/  BAR.SYNC.DEFER_BLOCKING 0x0 ;  /* 0x0000000000007b1d */ /* 0x000fe20000010000 */
[----:B------:R-:W-:-:S02]  /*2d60*/  FMUL.FTZ R172, R100, R14 ;  /* 0x0000000e64ac7220 */ /* 0x000fc40000410000 */
[----:B------:R-:W-:-:S03]  /*2d70*/  FMUL.FTZ R171, R101, R14 ;  /* 0x0000000e65ab7220 */ /* 0x000fc60000410000 */
[----:B------:R-:W0:Y:S01]  /*2d80*/  MUFU.EX2 R173, R173 ;  /* 0x000000ad00ad7308 */ /* 0x000e220000000800 */
[----:B------:R-:W-:Y:S01]  /*2d90*/  FMUL.FTZ R184, R102, R14 ;  /* 0x0000000e66b87220 */ /* 0x000fe20000410000 */
[----:B-1----:R-:W-:Y:S02]  /*2da0*/  HADD2.F32 R151, -RZ, R211.H0_H0 ;  /* 0x200000d3ff977230 */ /* 0x002fe40000004100 */
[----:B--2---:R-:W-:-:S04]  /*2db0*/  HADD2.F32 R152, -RZ, R67.H0_H0 ;  /* 0x20000043ff987230 */ /* 0x004fc80000004100 */
[----:B------:R-:W1:Y:S01]  /*2dc0*/  MUFU.EX2 R172, R172 ;  /* 0x000000ac00ac7308 */ /* 0x000e620000000800 */
[----:B------:R-:W-:Y:S01]  /*2dd0*/  FMUL.FTZ R186, R103, R14 ;  /* 0x0000000e67ba7220 */ /* 0x000fe20000410000 */
[----:B------:R-:W-:Y:S01]  /*2de0*/  HADD2.F32 R149, -RZ, R68.H0_H0 ;  /* 0x20000044ff957230 */ /* 0x000fe20000004100 */
[----:B------:R-:W-:-:S05]  /*2df0*/  FMUL.FTZ R177, R98, R151 ;  /* 0x0000009762b17220 */ /* 0x000fca0000410000 */
[----:B------:R-:W2:Y:S01]  /*2e00*/  MUFU.EX2 R171, R171 ;  /* 0x000000ab00ab7308 */ /* 0x000ea20000000800 */
[----:B------:R-:W-:Y:S01]  /*2e10*/  FMUL.FTZ R170, R99, R152 ;  /* 0x0000009863aa7220 */ /* 0x000fe20000410000 */
[----:B------:R1:W5:Y:S01]  /*2e20*/  @!P1 LDG.E R12, [R10.64+0x4] ;  /* 0x0000040c0a0c9981 */ /* 0x000362000c1e1900 */
[----:B------:R-:W-:Y:S01]  /*2e30*/  FMUL.FTZ R188, R104, R14 ;  /* 0x0000000e68bc7220 */ /* 0x000fe20000410000 */
[----:B------:R-:W-:-:S04]  /*2e40*/  HADD2.F32 R150, -RZ, R69.H0_H0 ;  /* 0x20000045ff967230 */ /* 0x000fc80000004100 */
[----:B------:R-:W2:Y:S01]  /*2e50*/  MUFU.EX2 R184, R184 ;  /* 0x000000b800b87308 */ /* 0x000ea20000000800 */
[----:B0-----:R-:W-:Y:S02]  /*2e60*/  FMUL.FTZ R13, R100, R149 ;  /* 0x00000095640d7220 */ /* 0x001fe40000410000 */
[----:B-1----:R-:W-:Y:S02]  /*2e70*/  FMUL.FTZ R11, R178, R173 ;  /* 0x000000adb20b7220 */ /* 0x002fe40000410000 */
[----:B------:R-:W-:-:S03]  /*2e80*/  FFMA.FTZ R10, R173, R177, R170 ;  /* 0x000000b1ad0a7223 */ /* 0x000fc600000100aa */
[----:B------:R-:W0:Y:S01]  /*2e90*/  MUFU.EX2 R186, R186 ;  /* 0x000000ba00ba7308 */ /* 0x000e220000000800 */
[----:B------:R-:W-:Y:S02]  /*2ea0*/  FMUL.FTZ R189, R105, R14 ;  /* 0x0000000e69bd7220 */ /* 0x000fe40000410000 */
[----:B------:R-:W-:Y:S02]  /*2eb0*/  FMUL.FTZ R168, R101, R150 ;  /* 0x0000009665a87220 */ /* 0x000fe40000410000 */
[C---:B------:R-:W-:Y:S02]  /*2ec0*/  FMUL.FTZ R16, R172.reuse, R11 ;  /* 0x0000000bac107220 */ /* 0x040fe40000410000 */
[----:B------:R-:W-:Y:S01]  /*2ed0*/  FFMA.FTZ R10, R172, R10, R13 ;  /* 0x0000000aac0a7223 */ /* 0x000fe2000001000d */
[----:B------:R-:W1:Y:S01]  /*2ee0*/  MUFU.EX2 R188, R188 ;  /* 0x000000bc00bc7308 */ /* 0x000e620000000800 */
[----:B------:R-:W-:Y:S01]  /*2ef0*/  FMUL.FTZ R192, R106, R14 ;  /* 0x0000000e6ac07220 */ /* 0x000fe20000410000 */
[----:B------:R-:W-:Y:S01]  /*2f00*/  ISETP.NE.AND P1, PT, R28, 0x1f, PT ;  /* 0x0000001f1c00780c */ /* 0x000fe20003f25270 */
[----:B--2---:R-:W-:-:S02]  /*2f10*/  FMUL.FTZ R11, R171, R16 ;  /* 0x00000010ab0b7220 */ /* 0x004fc40000410000 */
[----:B------:R-:W-:-:S03]  /*2f20*/  FFMA.FTZ R10, R171, R10, R168 ;  /* 0x0000000aab0a7223 */ /* 0x000fc600000100a8 */
[----:B------:R-:W2:Y:S01]  /*2f30*/  MUFU.EX2 R189, R189 ;  /* 0x000000bd00bd7308 */ /* 0x000ea20000000800 */
[----:B------:R-:W-:Y:S01]  /*2f40*/  FMUL.FTZ R193, R107, R14 ;  /* 0x0000000e6bc17220 */ /* 0x000fe20000410000 */
[----:B------:R-:W-:Y:S01]  /*2f50*/  HADD2.F32 R163, -RZ, R72.H0_H0 ;  /* 0x20000048ffa37230 */ /* 0x000fe20000004100 */
[C---:B------:R-:W-:Y:S02]  /*2f60*/  FMUL.FTZ R11, R184.reuse, R11 ;  /* 0x0000000bb80b7220 */ /* 0x040fe40000410000 */
[----:B------:R-:W-:-:S03]  /*2f70*/  FFMA.FTZ R10, R184, R10, R181 ;  /* 0x0000000ab80a7223 */ /* 0x000fc600000100b5 */
[----:B------:R-:W2:Y:S01]  /*2f80*/  MUFU.EX2 R192, R192 ;  /* 0x000000c000c07308 */ /* 0x000ea20000000800 */
[----:B------:R-:W-:Y:S01]  /*2f90*/  FMUL.FTZ R195, R108, R14 ;  /* 0x0000000e6cc37220 */ /* 0x000fe20000410000 */
[----:B------:R-:W-:Y:S01]  /*2fa0*/  HADD2.F32 R161, -RZ, R74.H0_H0 ;  /* 0x2000004affa17230 */ /* 0x000fe20000004100 */
[----:B------:R-:W-:Y:S01]  /*2fb0*/  FMUL.FTZ R17, R104, R163 ;  /* 0x000000a368117220 */ /* 0x000fe20000410000 */
[----:B------:R1:W3:Y:S01]  /*2fc0*/  @P1 LDS R212, [R28.X4+0x16ac] ;  /* 0x0016ac001cd41984 */ /* 0x0002e20000004800 */
[C---:B0-----:R-:W-:Y:S02]  /*2fd0*/  FMUL.FTZ R11, R186.reuse, R11 ;  /* 0x0000000bba0b7220 */ /* 0x041fe40000410000 */
[----:B------:R-:W-:Y:S01]  /*2fe0*/  FFMA.FTZ R16, R186, R10, R167 ;  /* 0x0000000aba107223 */ /* 0x000fe200000100a7 */
[----:B------:R-:W0:Y:S01]  /*2ff0*/  MUFU.EX2 R193, R193 ;  /* 0x000000c100c17308 */ /* 0x000e220000000800 */
[----:B------:R-:W-:Y:S02]  /*3000*/  FMUL.FTZ R197, R109, R14 ;  /* 0x0000000e6dc57220 */ /* 0x000fe40000410000 */
[----:B------:R-:W-:-:S02]  /*3010*/  FMUL.FTZ R10, R105, R162 ;  /* 0x000000a2690a7220 */ /* 0x000fc40000410000 */
[C---:B-1----:R-:W-:Y:S02]  /*3020*/  FMUL.FTZ R18, R188.reuse, R11 ;  /* 0x0000000bbc127220 */ /* 0x042fe40000410000 */
[----:B------:R-:W-:Y:S01]  /*3030*/  FFMA.FTZ R16, R188, R16, R17 ;  /* 0x00000010bc107223 */ /* 0x000fe20000010011 */
[----:B------:R-:W1:Y:S01]  /*3040*/  MUFU.EX2 R195, R195 ;  /* 0x000000c300c37308 */ /* 0x000e620000000800 */
[----:B------:R-:W-:Y:S01]  /*3050*/  FMUL.FTZ R199, R110, R14 ;  /* 0x0000000e6ec77220 */ /* 0x000fe20000410000 */
[----:B------:R-:W-:Y:S01]  /*3060*/  HADD2.F32 R160, -RZ, R75.H0_H0 ;  /* 0x2000004bffa07230 */ /* 0x000fe20000004100 */
[----:B------:R-:W-:Y:S02]  /*3070*/  FMUL.FTZ R11, R106, R161 ;  /* 0x000000a16a0b7220 */ /* 0x000fe40000410000 */
[C---:B--2---:R-:W-:Y:S02]  /*3080*/  FMUL.FTZ R155, R189.reuse, R18 ;  /* 0x00000012bd9b7220 */ /* 0x044fe40000410000 */
[----:B------:R-:W-:Y:S01]  /*3090*/  FFMA.FTZ R16, R189, R16, R10 ;  /* 0x00000010bd107223 */ /* 0x000fe2000001000a */
[----:B------:R-:W2:Y:S01]  /*30a0*/  MUFU.EX2 R197, R197 ;  /* 0x000000c500c57308 */ /* 0x000ea20000000800 */
[----:B------:R-:W-:Y:S01]  /*30b0*/  FMUL.FTZ R201, R111, R14 ;  /* 0x0000000e6fc97220 */ /* 0x000fe20000410000 */
[----:B------:R-:W-:Y:S01]  /*30c0*/  HADD2.F32 R159, -RZ, R76.H0_H0 ;  /* 0x2000004cff9f7230 */ /* 0x000fe20000004100 */
[----:B------:R-:W-:-:S02]  /*30d0*/  FMUL.FTZ R182, R107, R160 ;  /* 0x000000a06bb67220 */ /* 0x000fc40000410000 */
[C---:B------:R-:W-:Y:S02]  /*30e0*/  FMUL.FTZ R18, R192.reuse, R155 ;  /* 0x0000009bc0127220 */ /* 0x040fe40000410000 */
[----:B------:R-:W-:Y:S01]  /*30f0*/  FFMA.FTZ R16, R192, R16, R11 ;  /* 0x00000010c0107223 */ /* 0x000fe2000001000b */
[----:B------:R-:W2:Y:S01]  /*3100*/  MUFU.EX2 R199, R199 ;  /* 0x000000c700c77308 */ /* 0x000ea20000000800 */
[----:B------:R-:W-:Y:S01]  /*3110*/  FMUL.FTZ R203, R112, R14 ;  /* 0x0000000e70cb7220 */ /* 0x000fe20000410000 */
[----:B------:R-:W-:Y:S01]  /*3120*/  HADD2.F32 R158, -RZ, R77.H0_H0 ;  /* 0x2000004dff9e7230 */ /* 0x000fe20000004100 */
[----:B------:R-:W-:Y:S02]  /*3130*/  FMUL.FTZ R200, R108, R159 ;  /* 0x0000009f6cc87220 */ /* 0x000fe40000410000 */
[C---:B0-----:R-:W-:Y:S02]  /*3140*/  FMUL.FTZ R18, R193.reuse, R18 ;  /* 0x00000012c1127220 */ /* 0x041fe40000410000 */
[----:B------:R-:W-:Y:S01]  /*3150*/  FFMA.FTZ R16, R193, R16, R182 ;  /* 0x00000010c1107223 */ /* 0x000fe200000100b6 */
[----:B------:R-:W0:Y:S01]  /*3160*/  MUFU.EX2 R201, R201 ;  /* 0x000000c900c97308 */ /* 0x000e220000000800 */
[----:B------:R-:W-:Y:S01]  /*3170*/  FMUL.FTZ R205, R113, R14 ;  /* 0x0000000e71cd7220 */ /* 0x000fe20000410000 */
[----:B------:R-:W-:Y:S01]  /*3180*/  HADD2.F32 R157, -RZ, R78.H0_H0 ;  /* 0x2000004eff9d7230 */ /* 0x000fe20000004100 */
[----:B------:R-:W-:-:S02]  /*3190*/  FMUL.FTZ R214, R109, R158 ;  /* 0x0000009e6dd67220 */ /* 0x000fc40000410000 */
[C---:B-1----:R-:W-:Y:S02]  /*31a0*/  FMUL.FTZ R18, R195.reuse, R18 ;  /* 0x00000012c3127220 */ /* 0x042fe40000410000 */
[----:B------:R-:W-:Y:S01]  /*31b0*/  FFMA.FTZ R14, R195, R16, R200 ;  /* 0x00000010c30e7223 */ /* 0x000fe200000100c8 */
[----:B------:R-:W1:Y:S01]  /*31c0*/  MUFU.EX2 R203, R203 ;  /* 0x000000cb00cb7308 */ /* 0x000e620000000800 */
[----:B------:R-:W-:Y:S01]  /*31d0*/  HADD2.F32 R156, -RZ, R79.H0_H0 ;  /* 0x2000004fff9c7230 */ /* 0x000fe20000004100 */
[----:B------:R-:W-:Y:S02]  /*31e0*/  FMUL.FTZ R16, R110, R157 ;  /* 0x0000009d6e107220 */ /* 0x000fe40000410000 */
[C---:B--2---:R-:W-:Y:S02]  /*31f0*/  FMUL.FTZ R18, R197.reuse, R18 ;  /* 0x00000012c5127220 */ /* 0x044fe40000410000 */
[----:B------:R-:W-:Y:S02]  /*3200*/  FFMA.FTZ R154, R197, R14, R214 ;  /* 0x0000000ec59a7223 */ /* 0x000fe400000100d6 */
[----:B------:R-:W2:Y:S01]  /*3210*/  MUFU.EX2 R205, R205 ;  /* 0x000000cd00cd7308 */ /* 0x000ea20000000800 */
[----:B------:R-:W-:Y:S01]  /*3220*/  HADD2.F32 R155, -RZ, R80.H0_H0 ;  /* 0x20000050ff9b7230 */ /* 0x000fe20000004100 */
[----:B------:R-:W-:-:S02]  /*3230*/  FMUL.FTZ R14, R111, R156 ;  /* 0x0000009c6f0e7220 */ /* 0x000fc40000410000 */
[C---:B------:R-:W-:Y:S02]  /*3240*/  FMUL.FTZ R174, R199.reuse, R18 ;  /* 0x00000012c7ae7220 */ /* 0x040fe40000410000 */
[----:B------:R-:W-:Y:S01]  /*3250*/  FFMA.FTZ R175, R199, R154, R16 ;  /* 0x0000009ac7af7223 */ /* 0x000fe20000010010 */
[----:B------:R-:W-:Y:S01]  /*3260*/  HADD2.F32 R154, -RZ, R81.H0_H0 ;  /* 0x20000051ff9a7230 */ /* 0x000fe20000004100 */
[----:B------:R-:W-:Y:S02]  /*3270*/  FMUL.FTZ R18, R112, R155 ;  /* 0x0000009b70127220 */ /* 0x000fe40000410000 */
[C---:B0-----:R-:W-:Y:S02]  /*3280*/  FMUL.FTZ R174, R201.reuse, R174 ;  /* 0x000000aec9ae7220 */ /* 0x041fe40000410000 */
[----:B------:R-:W-:Y:S01]  /*3290*/  FFMA.FTZ R175, R201, R175, R14 ;  /* 0x000000afc9af7223 */ /* 0x000fe2000001000e */
[----:B------:R0:W0:Y:S01]  /*32a0*/  R2UR UR7, R19 ;  /* 0x00000000130773c2 */ /* 0x00002200000e0000 */
[----:B------:R-:W-:-:S02]  /*32b0*/  FMUL.FTZ R208, R113, R154 ;  /* 0x0000009a71d07220 */ /* 0x000fc40000410000 */
[C---:B-1----:R-:W-:Y:S02]  /*32c0*/  FMUL.FTZ R174, R203.reuse, R174 ;  /* 0x000000aecbae7220 */ /* 0x042fe40000410000 */
[----:B------:R-:W-:Y:S02]  /*32d0*/  FFMA.FTZ R175, R203, R175, R18 ;  /* 0x000000afcbaf7223 */ /* 0x000fe40000010012 */
[C---:B--2---:R-:W-:Y:S02]  /*32e0*/  FMUL.FTZ R226, R205.reuse, R174 ;  /* 0x000000aecde27220 */ /* 0x044fe40000410000 */
[----:B------:R-:W-:Y:S01]  /*32f0*/  FFMA.FTZ R221, R205, R175, R208 ;  /* 0x000000afcddd7223 */ /* 0x000fe200000100d0 */
[----:B------:R-:W-:Y:S05]  /*3300*/  @P1 BRA `(.L_x_4938) ;  /* 0x0000008000001947 */ /* 0x000fea0003800000 */
[----:B---34-:R-:W-:Y:S01]  /*3310*/  ISETP.NE.AND P3, PT, R32, c[0x0][0x174], PT ;  /* 0x00005d0020007a0c */ /* 0x018fe20003f65270 */
[----:B------:R-:W-:-:S12]  /*3320*/  HFMA2.MMA R212, -RZ, RZ, 1.875, 0 ;  /* 0x3f800000ffd47435 */ /* 0x000fd800000001ff */
[----:B------:R-:W-:-:S04]  /*3330*/  @P3 IADD3 R174, -R33, c[0x0][0x174], RZ ;  /* 0x00005d0021ae3a10 */ /* 0x000fc80007ffe1ff */
[----:B0-----:R-:W-:-:S04]  /*3340*/  @P3 LEA.HI R19, R174, R174, RZ, 0x1 ;  /* 0x000000aeae133211 */ /* 0x001fc800078f08ff */
[----:B------:R-:W-:-:S04]  /*3350*/  @P3 LOP3.LUT R19, R19, 0xfffffe, RZ, 0xc0, !PT ;  /* 0x00fffffe13133812 */ /* 0x000fc800078ec0ff */
[----:B------:R-:W-:-:S04]  /*3360*/  @P3 IADD3 R174, -R19, R174, RZ ;  /* 0x000000ae13ae3210 */ /* 0x000fc80007ffe1ff */
[----:B------:R-:W-:-:S05]  /*3370*/  @P3 LEA R174, R174, R147, 0x8 ;  /* 0x00000093aeae3211 */ /* 0x000fca00078e40ff */
[----:B------:R0:W1:Y:S02]  /*3380*/  @P3 LDS R212, [R174.X4+0xea8] ;  /* 0x000ea800aed43984 */ /* 0x0000640000004800 */
.L_x_4938:
[----:B---34-:R-:W-:Y:S05]  /*3390*/  BSYNC B0 ;  /* 0x0000000000007941 */ /* 0x018fea0003800000 */
.L_x_4937:
[----:B0-----:R-:W0:Y:S01]  /*33a0*/  SHFL.UP PT, R174, R221, 0x1, RZ ;  /* 0x04200000ddae7989 */ /* 0x001e2200000e00ff */
[----:B------:R-:W-:Y:S01]  /*33b0*/  ISETP.GE.AND P3, PT, R29, 0x1, PT ;  /* 0x000000011d00780c */ /* 0x000fe20003f66270 */
[----:B------:R-:W-:Y:S01]  /*33c0*/  HADD2.F32 R207, -RZ, R207.H0_H0 ;  /* 0x200000cfffcf7230 */ /* 0x000fe20000004100 */
[----:B-1----:R-:W-:Y:S01]  /*33d0*/  FMUL.FTZ R190, R205, R212 ;  /* 0x000000d4cdbe7220 */ /* 0x002fe20000410000 */
[----:B------:R-:W1:Y:S01]  /*33e0*/  SHFL.UP PT, R19, R226, 0x1, RZ ;  /* 0x04200000e2137989 */ /* 0x000e6200000e00ff */
[----:B------:R-:W-:Y:S01]  /*33f0*/  HADD2.F32 R166, -RZ, R166.H0_H0 ;  /* 0x200000a6ffa67230 */ /* 0x000fe20000004100 */
[----:B------:R-:W-:Y:S01]  /*3400*/  ISETP.GE.OR P0, PT, R32, c[0x0][0x174], P0 ;  /* 0x00005d0020007a0c */ /* 0x000fe20000706670 */
[----:B------:R-:W-:Y:S01]  /*3410*/  HADD2.F32 R15, -RZ, R15.H0_H0 ;  /* 0x2000000fff0f7230 */ /* 0x000fe20000004100 */
[----:B------:R-:W-:Y:S01]  /*3420*/  FMUL.FTZ R190, R203, R190 ;  /* 0x000000becbbe7220 */ /* 0x000fe20000410000 */
[----:B------:R-:W-:Y:S01]  /*3430*/  HADD2.F32 R216, -RZ, R216.H0_H0 ;  /* 0x200000d8ffd87230 */ /* 0x000fe20000004100 */
[----:B------:R-:W-:Y:S01]  /*3440*/  USHF.L.U32 UR20, UR5, 0x2, URZ ;  /* 0x0000000205147899 */ /* 0x000fe2000800063f */
[----:B------:R-:W-:Y:S01]  /*3450*/  HADD2.F32 R217, -RZ, R217.H0_H0 ;  /* 0x200000d9ffd97230 */ /* 0x000fe20000004100 */
[----:B------:R-:W-:Y:S01]  /*3460*/  FMUL.FTZ R206, R15, UR7 ;  /* 0x000000070fce7c20 */ /* 0x000fe20008410000 */
[----:B------:R-:W-:Y:S01]  /*3470*/  HADD2.F32 R215, -RZ, R215.H0_H0 ;  /* 0x200000d7ffd77230 */ /* 0x000fe20000004100 */
[----:B------:R-:W-:Y:S01]  /*3480*/  FMUL.FTZ R175, R216, UR7 ;  /* 0x00000007d8af7c20 */ /* 0x000fe20008410000 */
[----:B------:R-:W-:Y:S01]  /*3490*/  HADD2.F32 R213, -RZ, R213.H0_H0 ;  /* 0x200000d5ffd57230 */ /* 0x000fe20000004100 */
[----:B------:R-:W-:Y:S01]  /*34a0*/  FMUL.FTZ R206, R95, R206 ;  /* 0x000000ce5fce7220 */ /* 0x000fe20000410000 */
[----:B------:R-:W-:Y:S01]  /*34b0*/  HADD2.F32 R219, -RZ, R219.H0_H0 ;  /* 0x200000dbffdb7230 */ /* 0x000fe20000004100 */
[----:B------:R-:W-:Y:S01]  /*34c0*/  FMUL.FTZ R202, R217, UR7 ;  /* 0x00000007d9ca7c20 */ /* 0x000fe20008410000 */
[----:B------:R-:W-:Y:S01]  /*34d0*/  HADD2.F32 R224, -RZ, R224.H0_H0 ;  /* 0x200000e0ffe07230 */ /* 0x000fe20000004100 */
[----:B------:R-:W-:Y:S01]  /*34e0*/  FMUL.FTZ R204, R94, R175 ;  /* 0x000000af5ecc7220 */ /* 0x000fe20000410000 */
[----:B------:R-:W-:Y:S01]  /*34f0*/  HADD2.F32 R169, -RZ, R169.H0_H0 ;  /* 0x200000a9ffa97230 */ /* 0x000fe20000004100 */
[----:B------:R-:W-:Y:S01]  /*3500*/  FMUL.FTZ R175, R215, UR7 ;  /* 0x00000007d7af7c20 */ /* 0x000fe20008410000 */
[----:B------:R-:W-:Y:S01]  /*3510*/  HADD2.F32 R222, -RZ, R222.H0_H0 ;  /* 0x200000deffde7230 */ /* 0x000fe20000004100 */
[C---:B0-----:R-:W-:Y:S01]  /*3520*/  @P3 FFMA.FTZ R221, R226.reuse, R174, R221 ;  /* 0x000000aee2dd3223 */ /* 0x041fe200000100dd */
[----:B------:R-:W-:Y:S01]  /*3530*/  HADD2.F32 R218, -RZ, R218.H0_H0 ;  /* 0x200000daffda7230 */ /* 0x000fe20000004100 */
[----:B------:R-:W-:Y:S01]  /*3540*/  FMUL.FTZ R202, R93, R202 ;  /* 0x000000ca5dca7220 */ /* 0x000fe20000410000 */
[----:B------:R-:W-:Y:S01]  /*3550*/  HADD2.F32 R220, -RZ, R220.H0_H0 ;  /* 0x200000dcffdc7230 */ /* 0x000fe20000004100 */
[----:B-1----:R-:W-:Y:S01]  /*3560*/  @P3 FMUL.FTZ R226, R226, R19 ;  /* 0x00000013e2e23220 */ /* 0x002fe20000410000 */
[----:B------:R-:W0:Y:S01]  /*3570*/  SHFL.UP PT, R174, R221, 0x2, RZ ;  /* 0x04400000ddae7989 */ /* 0x000e2200000e00ff */
[----:B------:R-:W-:Y:S01]  /*3580*/  ISETP.GE.AND P3, PT, R29, 0x2, PT ;  /* 0x000000021d00780c */ /* 0x000fe20003f66270 */
[----:B------:R-:W-:Y:S01]  /*3590*/  FMUL.FTZ R190, R201, R190 ;  /* 0x000000bec9be7220 */ /* 0x000fe20000410000 */
[----:B------:R-:W-:Y:S01]  /*35a0*/  HADD2.F32 R179, -RZ, R179.H0_H0 ;  /* 0x200000b3ffb37230 */ /* 0x000fe20000004100 */
[----:B------:R-:W1:Y:S01]  /*35b0*/  SHFL.UP PT, R19, R226, 0x2, RZ ;  /* 0x04400000e2137989 */ /* 0x000e6200000e00ff */
[----:B------:R-:W-:Y:S01]  /*35c0*/  FMUL.FTZ R196, R213, UR7 ;  /* 0x00000007d5c47c20 */ /* 0x000fe20008410000 */
[----:B------:R-:W-:Y:S01]  /*35d0*/  HADD2.F32 R180, -RZ, R180.H0_H0 ;  /* 0x200000b4ffb47230 */ /* 0x000fe20000004100 */
[----:B------:R-:W-:Y:S01]  /*35e0*/  FMUL.FTZ R198, R92, R175 ;  /* 0x000000af5cc67220 */ /* 0x000fe20000410000 */
[----:B------:R-:W-:Y:S01]  /*35f0*/  HADD2.F32 R223, -RZ, R223.H0_H0 ;  /* 0x200000dfffdf7230 */ /* 0x000fe20000004100 */
[----:B------:R-:W-:Y:S01]  /*3600*/  FMUL.FTZ R190, R199, R190 ;  /* 0x000000bec7be7220 */ /* 0x000fe20000410000 */
[----:B------:R-:W-:Y:S01]  /*3610*/  ISETP.NE.AND P5, PT, R28, RZ, PT ;  /* 0x000000ff1c00720c */ /* 0x000fe20003fa5270 */
[----:B------:R-:W-:Y:S01]  /*3620*/  FMUL.FTZ R175, R219, UR7 ;  /* 0x00000007dbaf7c20 */ /* 0x000fe20008410000 */
[----:B------:R-:W-:Y:S01]  /*3630*/  BSSY B0, `(.L_x_4939) ;  /* 0x000010e000007945 */ /* 0x000fe20003800000 */
[----:B------:R-:W-:-:S02]  /*3640*/  FMUL.FTZ R196, R91, R196 ;  /* 0x000000c45bc47220 */ /* 0x000fc40000410000 */
[----:B------:R-:W-:Y:S02]  /*3650*/  FMUL.FTZ R190, R197, R190 ;  /* 0x000000bec5be7220 */ /* 0x000fe40000410000 */
[----:B------:R-:W-:Y:S02]  /*3660*/  FMUL.FTZ R194, R90, R175 ;  /* 0x000000af5ac27220 */ /* 0x000fe40000410000 */
[----:B------:R-:W-:Y:S02]  /*3670*/  FMUL.FTZ R190, R195, R190 ;  /* 0x000000bec3be7220 */ /* 0x000fe40000410000 */
[----:B------:R-:W-:Y:S02]  /*3680*/  FMUL.FTZ R175, R169, UR7 ;  /* 0x00000007a9af7c20 */ /* 0x000fe40008410000 */
[----:B------:R-:W-:Y:S02]  /*3690*/  FMUL.FTZ R225, R179, UR7 ;  /* 0x00000007b3e17c20 */ /* 0x000fe40008410000 */
[----:B0-----:R-:W-:-:S02]  /*36a0*/  @P3 FFMA.FTZ R221, R226, R174, R221 ;  /* 0x000000aee2dd3223 */ /* 0x001fc400000100dd */
[----:B------:R-:W-:Y:S02]  /*36b0*/  FMUL.FTZ R176, R223, UR7 ;  /* 0x00000007dfb07c20 */ /* 0x000fe40008410000 */
[----:B-1----:R-:W-:Y:S01]  /*36c0*/  @P3 FMUL.FTZ R226, R226, R19 ;  /* 0x00000013e2e23220 */ /* 0x002fe20000410000 */
[----:B------:R-:W0:Y:S01]  /*36d0*/  SHFL.UP PT, R174, R221, 0x4, RZ ;  /* 0x04800000ddae7989 */ /* 0x000e2200000e00ff */
[----:B------:R-:W-:Y:S01]  /*36e0*/  ISETP.GE.AND P3, PT, R29, 0x4, PT ;  /* 0x000000041d00780c */ /* 0x000fe20003f66270 */
[----:B------:R-:W-:Y:S02]  /*36f0*/  FMUL.FTZ R176, R83, R176 ;  /* 0x000000b053b07220 */ /* 0x000fe40000410000 */
[----:B------:R-:W1:Y:S10]  /*3700*/  SHFL.UP PT, R19, R226, 0x4, RZ ;  /* 0x04800000e2137989 */ /* 0x000e7400000e00ff */
[----:B0-----:R-:W-:-:S02]  /*3710*/  @P3 FFMA.FTZ R221, R226, R174, R221 ;  /* 0x000000aee2dd3223 */ /* 0x001fc400000100dd */
[----:B------:R-:W-:Y:S02]  /*3720*/  FMUL.FTZ R174, R166, UR7 ;  /* 0x00000007a6ae7c20 */ /* 0x000fe40008410000 */
[----:B-1----:R-:W-:Y:S01]  /*3730*/  @P3 FMUL.FTZ R226, R226, R19 ;  /* 0x00000013e2e23220 */ /* 0x002fe20000410000 */
[----:B------:R-:W0:Y:S01]  /*3740*/  SHFL.UP PT, R230, R221, 0x8, RZ ;  /* 0x05000000dde67989 */ /* 0x000e2200000e00ff */
[----:B------:R-:W-:Y:S01]  /*3750*/  FMUL.FTZ R19, R207, UR7 ;  /* 0x00000007cf137c20 */ /* 0x000fe20008410000 */
[----:B------:R-:W-:Y:S02]  /*3760*/  ISETP.GE.AND P3, PT, R29, 0x8, PT ;  /* 0x000000081d00780c */ /* 0x000fe40003f66270 */
[----:B------:R-:W1:Y:S01]  /*3770*/  SHFL.UP PT, R229, R226, 0x8, RZ ;  /* 0x05000000e2e57989 */ /* 0x000e6200000e00ff */
[----:B------:R-:W-:Y:S02]  /*3780*/  FMUL.FTZ R210, R96, R19 ;  /* 0x0000001360d27220 */ /* 0x000fe40000410000 */
[----:B------:R-:W-:-:S04]  /*3790*/  FMUL.FTZ R19, R97, R174 ;  /* 0x000000ae61137220 */ /* 0x000fc80000410000 */
[----:B------:R-:W-:-:S04]  /*37a0*/  FFMA.FTZ R174, R205, R19, R210 ;  /* 0x00000013cdae7223 */ /* 0x000fc800000100d2 */
[----:B------:R-:W-:-:S04]  /*37b0*/  FFMA.FTZ R174, R203, R174, R206 ;  /* 0x000000aecbae7223 */ /* 0x000fc800000100ce */
[----:B------:R-:W-:-:S04]  /*37c0*/  FFMA.FTZ R174, R201, R174, R204 ;  /* 0x000000aec9ae7223 */ /* 0x000fc800000100cc */
[----:B------:R-:W-:Y:S02]  /*37d0*/  FFMA.FTZ R174, R199, R174, R202 ;  /* 0x000000aec7ae7223 */ /* 0x000fe400000100ca */
[----:B0-----:R-:W-:Y:S02]  /*37e0*/  @P3 FFMA.FTZ R221, R226, R230, R221 ;  /* 0x000000e6e2dd3223 */ /* 0x001fe400000100dd */
[----:B------:R-:W-:Y:S02]  /*37f0*/  FFMA.FTZ R183, R197, R174, R198 ;  /* 0x000000aec5b77223 */ /* 0x000fe400000100c6 */
[----:B------:R-:W-:Y:S01]  /*3800*/  FMUL.FTZ R174, R224, UR7 ;  /* 0x00000007e0ae7c20 */ /* 0x000fe20008410000 */
[----:B------:R-:W0:Y:S01]  /*3810*/  SHFL.UP PT, R230, R221, 0x10, RZ ;  /* 0x06000000dde67989 */ /* 0x000e2200000e00ff */
[----:B------:R-:W-:Y:S02]  /*3820*/  FFMA.FTZ R183, R195, R183, R196 ;  /* 0x000000b7c3b77223 */ /* 0x000fe400000100c4 */
[----:B------:R-:W-:-:S02]  /*3830*/  FMUL.FTZ R191, R89, R174 ;  /* 0x000000ae59bf7220 */ /* 0x000fc40000410000 */
[C---:B------:R-:W-:Y:S02]  /*3840*/  FFMA.FTZ R185, R193.reuse, R183, R194 ;  /* 0x000000b7c1b97223 */ /* 0x040fe400000100c2 */
[----:B------:R-:W-:Y:S02]  /*3850*/  FMUL.FTZ R183, R193, R190 ;  /* 0x000000bec1b77220 */ /* 0x000fe40000410000 */
[----:B------:R-:W-:Y:S02]  /*3860*/  FMUL.FTZ R190, R88, R175 ;  /* 0x000000af58be7220 */ /* 0x000fe40000410000 */
[----:B------:R-:W-:Y:S02]  /*3870*/  FMUL.FTZ R174, R222, UR7 ;  /* 0x00000007deae7c20 */ /* 0x000fe40008410000 */
[C---:B------:R-:W-:Y:S02]  /*3880*/  FFMA.FTZ R175, R192.reuse, R185, R191 ;  /* 0x000000b9c0af7223 */ /* 0x040fe400000100bf */
[----:B------:R-:W-:-:S02]  /*3890*/  FMUL.FTZ R228, R192, R183 ;  /* 0x000000b7c0e47220 */ /* 0x000fc40000410000 */
[----:B------:R-:W-:Y:S02]  /*38a0*/  FMUL.FTZ R185, R218, UR7 ;  /* 0x00000007dab97c20 */ /* 0x000fe40008410000 */
[----:B------:R-:W-:Y:S02]  /*38b0*/  FMUL.FTZ R187, R87, R174 ;  /* 0x000000ae57bb7220 */ /* 0x000fe40000410000 */
[C---:B------:R-:W-:Y:S02]  /*38c0*/  FFMA.FTZ R183, R189.reuse, R175, R190 ;  /* 0x000000afbdb77223 */ /* 0x040fe400000100be */
[----:B------:R-:W-:Y:S02]  /*38d0*/  FMUL.FTZ R175, R189, R228 ;  /* 0x000000e4bdaf7220 */ /* 0x000fe40000410000 */
[----:B------:R-:W-:Y:S02]  /*38e0*/  FMUL.FTZ R174, R220, UR7 ;  /* 0x00000007dcae7c20 */ /* 0x000fe40008410000 */
[----:B------:R-:W-:-:S02]  /*38f0*/  FMUL.FTZ R185, R86, R185 ;  /* 0x000000b956b97220 */ /* 0x000fc40000410000 */
[C---:B------:R-:W-:Y:S02]  /*3900*/  FFMA.FTZ R227, R188.reuse, R183, R187 ;  /* 0x000000b7bce37223 */ /* 0x040fe400000100bb */
[----:B------:R-:W-:Y:S02]  /*3910*/  FMUL.FTZ R175, R188, R175 ;  /* 0x000000afbcaf7220 */ /* 0x000fe40000410000 */
[----:B------:R-:W-:Y:S02]  /*3920*/  FMUL.FTZ R183, R85, R174 ;  /* 0x000000ae55b77220 */ /* 0x000fe40000410000 */
[C---:B------:R-:W-:Y:S02]  /*3930*/  FFMA.FTZ R228, R186.reuse, R227, R185 ;  /* 0x000000e3bae47223 */ /* 0x040fe400000100b9 */
[----:B------:R-:W-:Y:S02]  /*3940*/  FMUL.FTZ R227, R186, R175 ;  /* 0x000000afbae37220 */ /* 0x000fe40000410000 */
[----:B------:R-:W-:-:S02]  /*3950*/  FMUL.FTZ R174, R84, R225 ;  /* 0x000000e154ae7220 */ /* 0x000fc40000410000 */
[----:B------:R-:W-:Y:S02]  /*3960*/  FMUL.FTZ R175, R180, UR7 ;  /* 0x00000007b4af7c20 */ /* 0x000fe40008410000 */
[C---:B------:R-:W-:Y:S02]  /*3970*/  FFMA.FTZ R225, R184.reuse, R228, R183 ;  /* 0x000000e4b8e17223 */ /* 0x040fe400000100b7 */
[----:B------:R-:W-:Y:S02]  /*3980*/  FMUL.FTZ R228, R184, R227 ;  /* 0x000000e3b8e47220 */ /* 0x000fe40000410000 */
[----:B------:R-:W-:Y:S02]  /*3990*/  FMUL.FTZ R175, R82, R175 ;  /* 0x000000af52af7220 */ /* 0x000fe40000410000 */
[C---:B------:R-:W-:Y:S02]  /*39a0*/  FFMA.FTZ R227, R171.reuse, R225, R174 ;  /* 0x000000e1abe37223 */ /* 0x040fe400000100ae */
[----:B------:R-:W-:-:S02]  /*39b0*/  FMUL.FTZ R225, R171, R228 ;  /* 0x000000e4abe17220 */ /* 0x000fc40000410000 */
[C---:B------:R-:W-:Y:S02]  /*39c0*/  FFMA.FTZ R227, R172.reuse, R227, R175 ;  /* 0x000000e3ace37223 */ /* 0x040fe400000100af */
[----:B------:R-:W-:Y:S02]  /*39d0*/  FMUL.FTZ R232, R172, R225 ;  /* 0x000000e1ace87220 */ /* 0x000fe40000410000 */
[C---:B------:R-:W-:Y:S01]  /*39e0*/  FFMA.FTZ R228, R173.reuse, R227, R176 ;  /* 0x000000e3ade47223 */ /* 0x040fe200000100b0 */
[----:B------:R-:W-:Y:S01]  /*39f0*/  LOP3.LUT R227, R28, 0x1f, RZ, 0xc0, !PT ;  /* 0x0000001f1ce37812 */ /* 0x000fe200078ec0ff */
[----:B------:R-:W-:Y:S02]  /*3a00*/  FMUL.FTZ R225, R173, R232 ;  /* 0x000000e8ade17220 */ /* 0x000fe40000410000 */
[----:B-1----:R-:W-:Y:S01]  /*3a10*/  @P3 FMUL.FTZ R226, R226, R229 ;  /* 0x000000e5e2e23220 */ /* 0x002fe20000410000 */
[----:B------:R-:W1:Y:S01]  /*3a20*/  SHFL.DOWN PT, R231, R228, 0x1, 0x1f ;  /* 0x08201f00e4e77f89 */ /* 0x000e6200000e0000 */
[----:B------:R-:W-:-:S02]  /*3a30*/  ISETP.NE.AND P4, PT, R227, 0x1f, PT ;  /* 0x0000001fe300780c */ /* 0x000fc40003f85270 */
[----:B------:R-:W-:Y:S01]  /*3a40*/  ISETP.GE.AND P3, PT, R29, 0x10, PT ;  /* 0x000000101d00780c */ /* 0x000fe20003f66270 */
[----:B------:R-:W2:Y:S04]  /*3a50*/  SHFL.DOWN PT, R232, R225, 0x1, 0x1f ;  /* 0x08201f00e1e87f89 */ /* 0x000ea800000e0000 */
[----:B------:R-:W3:Y:S08]  /*3a60*/  SHFL.UP PT, R229, R226, 0x10, RZ ;  /* 0x06000000e2e57989 */ /* 0x000ef000000e00ff */
[----:B0-----:R-:W-:-:S06]  /*3a70*/  @P3 FFMA.FTZ R221, R226, R230, R221 ;  /* 0x000000e6e2dd3223 */ /* 0x001fcc00000100dd */
[----:B------:R-:W-:Y:S01]  /*3a80*/  SHFL.UP PT, R221, R221, 0x1, RZ ;  /* 0x04200000dddd7989 */ /* 0x000fe200000e00ff */
[C---:B-1----:R-:W-:Y:S02]  /*3a90*/  @P4 FFMA.FTZ R228, R225.reuse, R231, R228 ;  /* 0x000000e7e1e44223 */ /* 0x042fe400000100e4 */
[----:B--2---:R-:W-:-:S03]  /*3aa0*/  @P4 FMUL.FTZ R225, R225, R232 ;  /* 0x000000e8e1e14220 */ /* 0x004fc60000410000 */
[----:B------:R-:W0:Y:S01]  /*3ab0*/  SHFL.DOWN PT, R231, R228, 0x2, 0x1f ;  /* 0x08401f00e4e77f89 */ /* 0x000e2200000e0000 */
[C---:B------:R-:W-:Y:S01]  /*3ac0*/  ISETP.GE.U32.AND P4, PT, R227.reuse, 0x1e, PT ;  /* 0x0000001ee300780c */ /* 0x040fe20003f86070 */
[----:B---3--:R-:W-:Y:S02]  /*3ad0*/  @P3 FMUL.FTZ R226, R226, R229 ;  /* 0x000000e5e2e23220 */ /* 0x008fe40000410000 */
[----:B------:R-:W1:Y:S01]  /*3ae0*/  SHFL.DOWN PT, R232, R225, 0x2, 0x1f ;  /* 0x08401f00e1e87f89 */ /* 0x000e6200000e0000 */
[----:B------:R-:W-:-:S03]  /*3af0*/  ISETP.GE.U32.AND P3, PT, R227, 0x1c, PT ;  /* 0x0000001ce300780c */ /* 0x000fc60003f66070 */
[----:B-----5:R2:W-:Y:S04]  /*3b00*/  SHFL.IDX PT, R229, R12, RZ, 0x1f ;  /* 0x00001fff0ce57589 */ /* 0x0205e800000e0000 */
[----:B------:R-:W3:Y:S01]  /*3b10*/  SHFL.UP PT, R226, R226, 0x1, RZ ;  /* 0x04200000e2e27989 */ /* 0x000ee200000e00ff */
[----:B--2---:R-:W-:Y:S01]  /*3b20*/  HFMA2.MMA R12, -RZ, RZ, 1.875, 0 ;  /* 0x3f800000ff0c7435 */ /* 0x004fe200000001ff */
[C---:B0-----:R-:W-:Y:S02]  /*3b30*/  @!P4 FFMA.FTZ R228, R225.reuse, R231, R228 ;  /* 0x000000e7e1e4c223 */ /* 0x041fe400000100e4 */
[----:B-1----:R-:W-:-:S03]  /*3b40*/  @!P4 FMUL.FTZ R225, R225, R232 ;  /* 0x000000e8e1e1c220 */ /* 0x002fc60000410000 */
[----:B------:R-:W0:Y:S04]  /*3b50*/  SHFL.DOWN PT, R231, R228, 0x4, 0x1f ;  /* 0x08801f00e4e77f89 */ /* 0x000e2800000e0000 */
[----:B------:R-:W1:Y:S01]  /*3b60*/  SHFL.DOWN PT, R230, R225, 0x4, 0x1f ;  /* 0x08801f00e1e67f89 */ /* 0x000e6200000e0000 */
[----:B---3--:R-:W-:Y:S01]  /*3b70*/  @P2 FFMA.FTZ R229, R226, R229, R221 ;  /* 0x000000e5e2e52223 */ /* 0x008fe200000100dd */
[----:B------:R-:W-:-:S03]  /*3b80*/  ISETP.GE.U32.AND P2, PT, R227, 0x18, PT ;  /* 0x00000018e300780c */ /* 0x000fc60003f46070 */
[----:B------:R-:W-:Y:S01]  /*3b90*/  FFMA.FTZ R178, R178, R229, R177 ;  /* 0x000000e5b2b27223 */ /* 0x000fe200000100b1 */
[----:B------:R-:W-:-:S03]  /*3ba0*/  MOV R229, UR8 ;  /* 0x0000000800e57c02 */ /* 0x000fc60008000f00 */
[-C--:B------:R-:W-:Y:S02]  /*3bb0*/  FFMA.FTZ R177, R173, R178.reuse, R170 ;  /* 0x000000b2adb17223 */ /* 0x080fe400000100aa */
[----:B------:R-:W-:Y:S02]  /*3bc0*/  FMUL.FTZ R232, R223, R178 ;  /* 0x000000b2dfe87220 */ /* 0x000fe40000410000 */
[----:B------:R-:W-:Y:S02]  /*3bd0*/  FMUL.FTZ R180, R180, R177 ;  /* 0x000000b1b4b47220 */ /* 0x000fe40000410000 */
[----:B------:R-:W-:Y:S02]  /*3be0*/  FFMA.FTZ R223, R83, R232, RZ ;  /* 0x000000e853df7223 */ /* 0x000fe400000100ff */
[----:B0-----:R-:W-:Y:S02]  /*3bf0*/  @!P3 FFMA.FTZ R228, R225, R231, R228 ;  /* 0x000000e7e1e4b223 */ /* 0x001fe400000100e4 */
[----:B------:R-:W-:-:S02]  /*3c00*/  FFMA.FTZ R223, R82, R180, R223 ;  /* 0x000000b452df7223 */ /* 0x000fc400000100df */
[----:B-1----:R-:W-:Y:S01]  /*3c10*/  @!P3 FMUL.FTZ R225, R225, R230 ;  /* 0x000000e6e1e1b220 */ /* 0x002fe20000410000 */
[----:B------:R-:W0:Y:S01]  /*3c20*/  SHFL.DOWN PT, R221, R228, 0x8, 0x1f ;  /* 0x09001f00e4dd7f89 */ /* 0x000e2200000e0000 */
[----:B------:R-:W-:Y:S01]  /*3c30*/  FFMA.FTZ R180, R172, R177, R13 ;  /* 0x000000b1acb47223 */ /* 0x000fe2000001000d */
[----:B------:R-:W-:Y:S02]  /*3c40*/  MOV R13, RZ ;  /* 0x000000ff000d7202 */ /* 0x000fe40000000f00 */
[----:B------:R-:W1:Y:S01]  /*3c50*/  SHFL.DOWN PT, R170, R225, 0x8, 0x1f ;  /* 0x09001f00e1aa7f89 */ /* 0x000e6200000e0000 */
[-C--:B------:R-:W-:Y:S02]  /*3c60*/  FMUL.FTZ R226, R179, R180.reuse ;  /* 0x000000b4b3e27220 */ /* 0x080fe40000410000 */
[----:B------:R-:W-:Y:S01]  /*3c70*/  FFMA.FTZ R179, R171, R180, R168 ;  /* 0x000000b4abb37223 */ /* 0x000fe200000100a8 */
[----:B------:R-:W-:Y:S01]  /*3c80*/  @!P0 LDS.64 R12, [R147.X8+0x1728] ;  /* 0x00172800930c8984 */ /* 0x000fe20000008a00 */
[----:B------:R-:W-:Y:S01]  /*3c90*/  FFMA.FTZ R226, R84, R226, R223 ;  /* 0x000000e254e27223 */ /* 0x000fe200000100df */
[----:B------:R-:W-:Y:S01]  /*3ca0*/  ISETP.GE.U32.AND P0, PT, R227, 0x10, PT ;  /* 0x00000010e300780c */ /* 0x000fe20003f06070 */
[----:B------:R-:W-:-:S02]  /*3cb0*/  FFMA.FTZ R181, R184, R179, R181 ;  /* 0x000000b3b8b57223 */ /* 0x000fc400000100b5 */
[----:B------:R-:W-:Y:S02]  /*3cc0*/  FMUL.FTZ R220, R220, R179 ;  /* 0x000000b3dcdc7220 */ /* 0x000fe40000410000 */
[-C--:B------:R-:W-:Y:S02]  /*3cd0*/  FMUL.FTZ R218, R218, R181.reuse ;  /* 0x000000b5dada7220 */ /* 0x080fe40000410000 */
[----:B------:R-:W-:Y:S02]  /*3ce0*/  FFMA.FTZ R167, R186, R181, R167 ;  /* 0x000000b5baa77223 */ /* 0x000fe400000100a7 */
[----:B------:R-:W-:Y:S02]  /*3cf0*/  FFMA.FTZ R223, R85, R220, R226 ;  /* 0x000000dc55df7223 */ /* 0x000fe400000100e2 */
[-C--:B------:R-:W-:Y:S02]  /*3d00*/  FFMA.FTZ R168, R188, R167.reuse, R17 ;  /* 0x000000a7bca87223 */ /* 0x080fe40000010011 */
[----:B------:R-:W-:-:S02]  /*3d10*/  FMUL.FTZ R222, R222, R167 ;  /* 0x000000a7dede7220 */ /* 0x000fc40000410000 */
[C---:B0-----:R-:W-:Y:S02]  /*3d20*/  @!P2 FFMA.FTZ R228, R225.reuse, R221, R228 ;  /* 0x000000dde1e4a223 */ /* 0x041fe400000100e4 */
[----:B------:R-:W-:Y:S02]  /*3d30*/  FMUL.FTZ R227, R168, UR7 ;  /* 0x00000007a8e37c20 */ /* 0x000fe40008410000 */
[----:B-1----:R-:W-:Y:S01]  /*3d40*/  @!P2 FMUL.FTZ R225, R225, R170 ;  /* 0x000000aae1e1a220 */ /* 0x002fe20000410000 */
[----:B------:R-:W0:Y:S01]  /*3d50*/  SHFL.DOWN PT, R17, R228, 0x10, 0x1f ;  /* 0x0a001f00e4117f89 */ /* 0x000e2200000e0000 */
[----:B------:R-:W-:Y:S02]  /*3d60*/  FFMA.FTZ R170, R86, R218, R223 ;  /* 0x000000da56aa7223 */ /* 0x000fe400000100df */
[----:B------:R-:W-:Y:S01]  /*3d70*/  FMUL.FTZ R227, R88, R227 ;  /* 0x000000e358e37220 */ /* 0x000fe20000410000 */
[----:B------:R-:W1:Y:S01]  /*3d80*/  SHFL.DOWN PT, R218, R225, 0x10, 0x1f ;  /* 0x0a001f00e1da7f89 */ /* 0x000e6200000e0000 */
[----:B------:R-:W-:-:S02]  /*3d90*/  FFMA.FTZ R221, R87, R222, R170 ;  /* 0x000000de57dd7223 */ /* 0x000fc400000100aa */
[-C--:B------:R-:W-:Y:S02]  /*3da0*/  FMUL.FTZ R170, R169, R168.reuse ;  /* 0x000000a8a9aa7220 */ /* 0x080fe40000410000 */
[----:B------:R-:W-:Y:S02]  /*3db0*/  FFMA.FTZ R169, R189, R168, R10 ;  /* 0x000000a8bda97223 */ /* 0x000fe4000001000a */
[----:B------:R-:W-:Y:S02]  /*3dc0*/  FFMA.FTZ R10, R88, R170, R221 ;  /* 0x000000aa580a7223 */ /* 0x000fe400000100dd */
[-C--:B------:R-:W-:Y:S02]  /*3dd0*/  FMUL.FTZ R224, R224, R169.reuse ;  /* 0x000000a9e0e07220 */ /* 0x080fe40000410000 */
[----:B------:R-:W-:Y:S02]  /*3de0*/  FFMA.FTZ R170, R192, R169, R11 ;  /* 0x000000a9c0aa7223 */ /* 0x000fe4000001000b */
[----:B------:R-:W-:Y:S01]  /*3df0*/  FFMA.FTZ R11, R89, R224, R10 ;  /* 0x000000e0590b7223 */ /* 0x000fe2000001000a */
[----:B------:R-:W-:Y:S01]  /*3e00*/  MOV R10, R28 ;  /* 0x0000001c000a7202 */ /* 0x000fe20000000f00 */
[----:B------:R-:W-:-:S02]  /*3e10*/  FMUL.FTZ R219, R219, R170 ;  /* 0x000000aadbdb7220 */ /* 0x000fc40000410000 */
[----:B------:R-:W-:Y:S02]  /*3e20*/  FFMA.FTZ R182, R193, R170, R182 ;  /* 0x000000aac1b67223 */ /* 0x000fe400000100b6 */
[----:B------:R-:W-:Y:S01]  /*3e30*/  FFMA.FTZ R220, R90, R219, R11 ;  /* 0x000000db5adc7223 */ /* 0x000fe2000001000b */
[----:B------:R-:W-:Y:S01]  /*3e40*/  HFMA2.MMA R11, -RZ, RZ, 0, 0 ;  /* 0x00000000ff0b7435 */ /* 0x000fe200000001ff */
[----:B0-----:R-:W-:Y:S02]  /*3e50*/  @!P0 FFMA.FTZ R228, R225, R17, R228 ;  /* 0x00000011e1e48223 */ /* 0x001fe400000100e4 */
[----:B------:R-:W-:Y:S02]  /*3e60*/  FMUL.FTZ R213, R213, R182 ;  /* 0x000000b6d5d57220 */ /* 0x000fe40000410000 */
[----:B-1----:R-:W-:Y:S01]  /*3e70*/  @!P0 FMUL.FTZ R225, R225, R218 ;  /* 0x000000dae1e18220 */ /* 0x002fe20000410000 */
[----:B------:R-:W-:Y:S01]  /*3e80*/  SHFL.DOWN PT, R226, R228, 0x1, 0x1f ;  /* 0x08201f00e4e27f89 */ /* 0x000fe200000e0000 */
[----:B------:R-:W-:-:S02]  /*3e90*/  IMAD R222, R22, c[0x0][0x2b8], RZ ;  /* 0x0000ae0016de7a24 */ /* 0x000fc400078e02ff */
[----:B------:R-:W-:Y:S01]  /*3ea0*/  FFMA.FTZ R213, R91, R213, R220 ;  /* 0x000000d55bd57223 */ /* 0x000fe200000100dc */
[----:B------:R-:W-:Y:S01]  /*3eb0*/  SHFL.DOWN PT, R223, R225, 0x1, 0x1f ;  /* 0x08201f00e1df7f89 */ /* 0x000fe200000e0000 */
[----:B------:R-:W-:-:S03]  /*3ec0*/  IMAD.WIDE.U32 R10, R23, c[0x0][0x2b8], R10 ;  /* 0x0000ae00170a7a25 */ /* 0x000fc600078e000a */
[----:B------:R-:W0:Y:S01]  /*3ed0*/  SHFL.IDX PT, R220, R13, RZ, 0x1f ;  /* 0x00001fff0ddc7589 */ /* 0x000e2200000e0000 */
[----:B------:R-:W-:Y:S02]  /*3ee0*/  IMAD R219, R23, c[0x0][0x2bc], R222 ;  /* 0x0000af0017db7a24 */ /* 0x000fe400078e02de */
[----:B------:R-:W-:Y:S01]  /*3ef0*/  FFMA.FTZ R200, R195, R182, R200 ;  /* 0x000000b6c3c87223 */ /* 0x000fe200000100c8 */
[----:B------:R-:W-:Y:S01]  /*3f00*/  SHFL.IDX PT, R218, R225, RZ, 0x1f ;  /* 0x00001fffe1da7589 */ /* 0x000fe200000e0000 */
[----:B------:R-:W-:Y:S01]  /*3f10*/  IMAD R224, R209, c[0x0][0x2c0], RZ ;  /* 0x0000b000d1e07a24 */ /* 0x000fe200078e02ff */
[----:B------:R-:W-:Y:S01]  /*3f20*/  IADD3 R11, R11, R219, RZ ;  /* 0x000000db0b0b7210 */ /* 0x000fe20007ffe0ff */
[-C--:B------:R-:W-:Y:S01]  /*3f30*/  FMUL.FTZ R215, R215, R200.reuse ;  /* 0x000000c8d7d77220 */ /* 0x080fe20000410000 */
[----:B------:R-:W1:Y:S01]  /*3f40*/  SHFL.IDX PT, R219, R228, RZ, 0x1f ;  /* 0x00001fffe4db7589 */ /* 0x000e6200000e0000 */
[----:B------:R-:W-:Y:S02]  /*3f50*/  FFMA.FTZ R214, R197, R200, R214 ;  /* 0x000000c8c5d67223 */ /* 0x000fe400000100d6 */
[----:B------:R-:W-:-:S02]  /*3f60*/  FFMA.FTZ R222, R92, R215, R213 ;  /* 0x000000d75cde7223 */ /* 0x000fc400000100d5 */
[-C--:B------:R-:W-:Y:S02]  /*3f70*/  FMUL.FTZ R217, R217, R214.reuse ;  /* 0x000000d6d9d97220 */ /* 0x080fe40000410000 */
[----:B------:R-:W-:Y:S02]  /*3f80*/  FFMA.FTZ R213, R199, R214, R16 ;  /* 0x000000d6c7d57223 */ /* 0x000fe40000010010 */
[----:B------:R-:W-:Y:S02]  /*3f90*/  FFMA.FTZ R217, R93, R217, R222 ;  /* 0x000000d95dd97223 */ /* 0x000fe400000100de */
[----:B------:R-:W-:Y:S02]  /*3fa0*/  FMUL.FTZ R216, R216, R213 ;  /* 0x000000d5d8d87220 */ /* 0x000fe40000410000 */
[C---:B------:R-:W-:Y:S01]  /*3fb0*/  IMAD R215, R25.reuse, c[0x0][0x2c4], R224 ;  /* 0x0000b10019d77a24 */ /* 0x040fe200078e02e0 */
[----:B------:R-:W-:Y:S01]  /*3fc0*/  MOV R224, UR8 ;  /* 0x0000000800e07c02 */ /* 0x000fe20008000f00 */
[----:B------:R-:W-:-:S04]  /*3fd0*/  IMAD.WIDE.U32 R16, R25, c[0x0][0x2c0], R10 ;  /* 0x0000b00019107a25 */ /* 0x000fc800078e000a */
[----:B------:R-:W-:Y:S01]  /*3fe0*/  FFMA.FTZ R222, R94, R216, R217 ;  /* 0x000000d85ede7223 */ /* 0x000fe200000100d9 */
[----:B------:R-:W-:Y:S01]  /*3ff0*/  IADD3 R215, R17, R215, RZ ;  /* 0x000000d711d77210 */ /* 0x000fe20007ffe0ff */
[----:B------:R-:W-:Y:S01]  /*4000*/  FFMA.FTZ R216, R201, R213, R14 ;  /* 0x000000d5c9d87223 */ /* 0x000fe2000001000e */
[C---:B------:R-:W-:Y:S01]  /*4010*/  LEA R10, P2, R16.reuse, c[0x0][0x320], 0x2 ;  /* 0x0000c800100a7a11 */ /* 0x040fe200078410ff */
[----:B0-----:R-:W-:Y:S01]  /*4020*/  @P1 FFMA.FTZ R220, R223, R220, R226 ;  /* 0x000000dcdfdc1223 */ /* 0x001fe200000100e2 */
[C---:B------:R-:W-:Y:S01]  /*4030*/  IADD3 R14, P0, R16.reuse, UR8, RZ ;  /* 0x00000008100e7c10 */ /* 0x040fe2000ff1e0ff */
[----:B------:R-:W-:Y:S01]  /*4040*/  FMUL.FTZ R17, R15, R216 ;  /* 0x000000d80f117220 */ /* 0x000fe20000410000 */
[----:B------:R-:W-:Y:S01]  /*4050*/  LEA.HI.X R11, R16, c[0x0][0x324], R215, 0x2, P2 ;  /* 0x0000c900100b7a11 */ /* 0x000fe200010f14d7 */
[----:B------:R-:W-:Y:S01]  /*4060*/  IMAD R217, R33, -0x200, R24 ;  /* 0xfffffe0021d97824 */ /* 0x000fe200078e0218 */
[----:B------:R-:W-:Y:S01]  /*4070*/  LEA.HI.X.SX32 R15, R224, R215, 0x1, P0 ;  /* 0x000000d7e00f7211 */ /* 0x000fe200000f0eff */
[----:B------:R-:W-:-:S02]  /*4080*/  FFMA.FTZ R215, R220, R212, R19 ;  /* 0x000000d4dcd77223 */ /* 0x000fc40000010013 */
[----:B------:R-:W-:Y:S01]  /*4090*/  FFMA.FTZ R212, R203, R216, R18 ;  /* 0x000000d8cbd47223 */ /* 0x000fe20000010012 */
[----:B------:R-:W-:Y:S01]  /*40a0*/  LEA R16, P0, R217, R10, 0x2 ;  /* 0x0000000ad9107211 */ /* 0x000fe200078010ff */
[C---:B-1----:R-:W-:Y:S01]  /*40b0*/  FFMA.FTZ R19, R218.reuse, R13, R219 ;  /* 0x0000000dda137223 */ /* 0x042fe200000100db */
[----:B------:R-:W-:Y:S01]  /*40c0*/  P2R R13, PR, RZ, 0x20 ;  /* 0x00000020ff0d7803 */ /* 0x000fe20000000000 */
[----:B------:R-:W-:Y:S01]  /*40d0*/  FMUL.FTZ R18, R218, R12 ;  /* 0x0000000cda127220 */ /* 0x000fe20000410000 */
[----:B------:R-:W-:Y:S01]  /*40e0*/  MOV R13, UR20 ;  /* 0x00000014000d7c02 */ /* 0x000fe20008000f00 */
[----:B------:R-:W-:Y:S02]  /*40f0*/  FMUL.FTZ R218, R207, R212 ;  /* 0x000000d4cfda7220 */ /* 0x000fe40000410000 */
[----:B------:R-:W-:Y:S01]  /*4100*/  FFMA.FTZ R207, R205, R215, R210 ;  /* 0x000000d7cdcf7223 */ /* 0x000fe200000100d2 */
[----:B------:R0:W-:Y:S01]  /*4110*/  @!P5 STS.64 [R147.X8+0x1728], R18 ;  /* 0x001728129300d388 */ /* 0x0001e20000008a00 */
[----:B------:R-:W-:Y:S01]  /*4120*/  FFMA.FTZ R221, R95, R17, R222 ;  /* 0x000000115fdd7223 */ /* 0x000fe200000100de */
[----:B------:R-:W-:Y:S01]  /*4130*/  SHF.R.S32.HI R17, RZ, 0x1f, R217 ;  /* 0x0000001fff117819 */ /* 0x000fe200000114d9 */
[----:B------:R-:W-:-:S02]  /*4140*/  FFMA.FTZ R203, R203, R207, R206 ;  /* 0x000000cfcbcb7223 */ /* 0x000fc400000100ce */
[----:B------:R-:W-:Y:S01]  /*4150*/  FMUL.FTZ R206, R178, UR7 ;  /* 0x00000007b2ce7c20 */ /* 0x000fe20008410000 */
[----:B------:R-:W-:Y:S01]  /*4160*/  LEA.HI.X R17, R217, R11, R17, 0x2, P0 ;  /* 0x0000000bd9117211 */ /* 0x000fe200000f1411 */
[----:B------:R-:W-:Y:S02]  /*4170*/  FFMA.FTZ R201, R201, R203, R204 ;  /* 0x000000cbc9c97223 */ /* 0x000fe400000100cc */
[----:B------:R-:W-:Y:S02]  /*4180*/  FMUL.FTZ R204, R179, UR7 ;  /* 0x00000007b3cc7c20 */ /* 0x000fe40008410000 */
[----:B------:R-:W-:Y:S02]  /*4190*/  FFMA.FTZ R199, R199, R201, R202 ;  /* 0x000000c9c7c77223 */ /* 0x000fe400000100ca */
[----:B------:R-:W-:Y:S01]  /*41a0*/  IMAD.WIDE.U32 R12, R13, c[0x0][0x2d0], R16 ;  /* 0x0000b4000d0c7a25 */ /* 0x000fe200078e0010 */
[----:B------:R-:W-:-:S03]  /*41b0*/  SHF.L.U32 R16, R28, 0x4, RZ ;  /* 0x000000041c107819 */ /* 0x000fc600000006ff */
[----:B------:R-:W-:Y:S01]  /*41c0*/  FFMA.FTZ R197, R197, R199, R198 ;  /* 0x000000c7c5c57223 */ /* 0x000fe200000100c6 */
[----:B------:R-:W-:Y:S01]  /*41d0*/  LEA.HI.SX32 R16, R16, R16, 0x1b ;  /* 0x0000001010107211 */ /* 0x000fe200078fdaff */
[----:B------:R-:W-:Y:S02]  /*41e0*/  FMUL.FTZ R17, R83, R206 ;  /* 0x000000ce53117220 */ /* 0x000fe40000410000 */
[----:B------:R-:W-:Y:S02]  /*41f0*/  FFMA.FTZ R195, R195, R197, R196 ;  /* 0x000000c5c3c37223 */ /* 0x000fe400000100c4 */
[----:B0-----:R-:W-:Y:S01]  /*4200*/  FMUL.FTZ R18, R167, UR7 ;  /* 0x00000007a7127c20 */ /* 0x001fe20008410000 */
[----:B------:R0:W-:Y:S01]  /*4210*/  STS [R16.X4+0x430], R17 ;  /* 0x0004301110007388 */ /* 0x0001e20000004800 */
[----:B------:R-:W-:Y:S02]  /*4220*/  FFMA.FTZ R193, R193, R195, R194 ;  /* 0x000000c3c1c17223 */ /* 0x000fe400000100c2 */
[----:B------:R-:W-:Y:S01]  /*4230*/  FMUL.FTZ R19, R85, R204 ;  /* 0x000000cc55137220 */ /* 0x000fe20000410000 */
[----:B------:R-:W-:Y:S01]  /*4240*/  STS [R16.X4+0x448], R227 ;  /* 0x000448e310007388 */ /* 0x000fe20000004800 */
[----:B------:R-:W-:-:S02]  /*4250*/  FFMA.FTZ R191, R192, R193, R191 ;  /* 0x000000c1c0bf7223 */ /* 0x000fc400000100bf */
[----:B------:R-:W-:Y:S01]  /*4260*/  FFMA.FTZ R219, R205, R212, R208 ;  /* 0x000000d4cddb7223 */ /* 0x000fe200000100d0 */
[----:B------:R1:W-:Y:S01]  /*4270*/  STS [R16.X4+0x43c], R19 ;  /* 0x00043c1310007388 */ /* 0x0003e20000004800 */
[----:B------:R-:W-:Y:S02]  /*4280*/  FFMA.FTZ R189, R189, R191, R190 ;  /* 0x000000bfbdbd7223 */ /* 0x000fe400000100be */
[----:B0-----:R-:W-:Y:S02]  /*4290*/  FMUL.FTZ R17, R87, R18 ;  /* 0x0000001257117220 */ /* 0x001fe40000410000 */
[----:B------:R-:W-:Y:S02]  /*42a0*/  FFMA.FTZ R187, R188, R189, R187 ;  /* 0x000000bdbcbb7223 */ /* 0x000fe400000100bb */
[----:B------:R-:W-:Y:S01]  /*42b0*/  FMUL.FTZ R18, R169, UR7 ;  /* 0x00000007a9127c20 */ /* 0x000fe20008410000 */
[----:B------:R-:W-:Y:S01]  /*42c0*/  STS [R16.X4+0x444], R17 ;  /* 0x0004441110007388 */ /* 0x000fe20000004800 */
[----:B------:R-:W-:-:S02]  /*42d0*/  FFMA.FTZ R185, R186, R187, R185 ;  /* 0x000000bbbab97223 */ /* 0x000fc400000100b9 */
[----:B------:R-:W-:Y:S02]  /*42e0*/  FFMA.FTZ R205, R96, R218, R221 ;  /* 0x000000da60cd7223 */ /* 0x000fe400000100dd */
[----:B------:R-:W-:Y:S02]  /*42f0*/  FMUL.FTZ R221, R177, UR7 ;  /* 0x00000007b1dd7c20 */ /* 0x000fe40008410000 */
[----:B------:R-:W-:Y:S02]  /*4300*/  FMUL.FTZ R223, R180, UR7 ;  /* 0x00000007b4df7c20 */ /* 0x000fe40008410000 */
[----:B-1----:R-:W-:Y:S02]  /*4310*/  FMUL.FTZ R19, R89, R18 ;  /* 0x0000001259137220 */ /* 0x002fe40000410000 */
[----:B------:R-:W-:Y:S02]  /*4320*/  FFMA.FTZ R183, R184, R185, R183 ;  /* 0x000000b9b8b77223 */ /* 0x000fe400000100b7 */
[----:B------:R-:W-:Y:S01]  /*4330*/  FMUL.FTZ R221, R82, R221 ;  /* 0x000000dd52dd7220 */ /* 0x000fe20000410000 */
[----:B------:R0:W-:Y:S01]  /*4340*/  STS [R16.X4+0x44c], R19 ;  /* 0x00044c1310007388 */ /* 0x0001e20000004800 */
[----:B------:R-:W-:-:S02]  /*4350*/  FMUL.FTZ R223, R84, R223 ;  /* 0x000000df54df7220 */ /* 0x000fc40000410000 */
[----:B------:R-:W-:Y:S01]  /*4360*/  FMUL.FTZ R225, R181, UR7 ;  /* 0x00000007b5e17c20 */ /* 0x000fe20008410000 */
[----:B------:R1:W-:Y:S01]  /*4370*/  STS [R16.X4+0x434], R221 ;  /* 0x000434dd10007388 */ /* 0x0003e20000004800 */
[----:B------:R-:W-:Y:S02]  /*4380*/  FMUL.FTZ R18, R182, UR7 ;  /* 0x00000007b6127c20 */ /* 0x000fe40008410000 */
[----:B------:R-:W-:Y:S01]  /*4390*/  FFMA.FTZ R171, R171, R183, R174 ;  /* 0x000000b7abab7223 */ /* 0x000fe200000100ae */
[----:B------:R2:W-:Y:S01]  /*43a0*/  STS [R16.X4+0x438], R223 ;  /* 0x000438df10007388 */ /* 0x0005e20000004800 */
[----:B------:R-:W-:Y:S02]  /*43b0*/  FMUL.FTZ R225, R86, R225 ;  /* 0x000000e156e17220 */ /* 0x000fe40000410000 */
[----:B0-----:R-:W-:Y:S02]  /*43c0*/  FMUL.FTZ R19, R213, UR7 ;  /* 0x00000007d5137c20 */ /* 0x001fe40008410000 */
[----:B------:R-:W-:Y:S01]  /*43d0*/  FFMA.FTZ R175, R172, R171, R175 ;  /* 0x000000abacaf7223 */ /* 0x000fe200000100af */
[----:B------:R0:W-:Y:S01]  /*43e0*/  STS [R16.X4+0x440], R225 ;  /* 0x000440e110007388 */ /* 0x0001e20000004800 */
[----:B-1----:R-:W-:-:S02]  /*43f0*/  FMUL.FTZ R221, R170, UR7 ;  /* 0x00000007aadd7c20 */ /* 0x002fc40008410000 */
[----:B------:R-:W-:Y:S02]  /*4400*/  FMUL.FTZ R227, R94, R19 ;  /* 0x000000135ee37220 */ /* 0x000fe40000410000 */
[----:B--2---:R-:W-:Y:S02]  /*4410*/  FMUL.FTZ R223, R91, R18 ;  /* 0x000000125bdf7220 */ /* 0x004fe40000410000 */
[----:B------:R-:W-:Y:S01]  /*4420*/  FMUL.FTZ R18, R214, UR7 ;  /* 0x00000007d6127c20 */ /* 0x000fe20008410000 */
[----:B------:R-:W-:Y:S01]  /*4430*/  STS [R16.X4+0x460], R227 ;  /* 0x000460e310007388 */ /* 0x000fe20000004800 */
[----:B------:R-:W-:Y:S02]  /*4440*/  FMUL.FTZ R19, R212, UR7 ;  /* 0x00000007d4137c20 */ /* 0x000fe40008410000 */
[----:B------:R-:W-:Y:S01]  /*4450*/  FMUL.FTZ R221, R90, R221 ;  /* 0x000000dd5add7220 */ /* 0x000fe20000410000 */
[----:B------:R1:W-:Y:S01]  /*4460*/  STS [R16.X4+0x454], R223 ;  /* 0x000454df10007388 */ /* 0x0003e20000004800 */
[----:B------:R-:W-:Y:S01]  /*4470*/  FFMA.FTZ R173, R173, R175, R176 ;  /* 0x000000afadad7223 */ /* 0x000fe200000100b0 */
[----:B------:R-:W-:Y:S01]  /*4480*/  IADD3 R176, -R229, c[0x0][0x168], -R28 ;  /* 0x00005a00e5b07a10 */ /* 0x000fe20007ffe91c */
[----:B0-----:R-:W-:Y:S01]  /*4490*/  FMUL.FTZ R225, R200, UR7 ;  /* 0x00000007c8e17c20 */ /* 0x001fe20008410000 */
[----:B------:R0:W-:Y:S01]  /*44a0*/  STS [R16.X4+0x450], R221 ;  /* 0x000450dd10007388 */ /* 0x0001e20000004800 */
[----:B------:R-:W-:Y:S01]  /*44b0*/  FMUL.FTZ R17, R93, R18 ;  /* 0x000000125d117220 */ /* 0x000fe20000410000 */
[----:B------:R-:W-:Y:S01]  /*44c0*/  ISETP.GE.AND P0, PT, R176, 0x1, PT ;  /* 0x00000001b000780c */ /* 0x000fe20003f06270 */
[----:B------:R-:W-:-:S02]  /*44d0*/  FMUL.FTZ R18, R216, UR7 ;  /* 0x00000007d8127c20 */ /* 0x000fc40008410000 */
[----:B------:R-:W-:Y:S01]  /*44e0*/  FFMA.FTZ R178, -R98, R151, R178 ;  /* 0x0000009762b27223 */ /* 0x000fe200000101b2 */
[----:B------:R2:W-:Y:S01]  /*44f0*/  STS [R16.X4+0x45c], R17 ;  /* 0x00045c1110007388 */ /* 0x0005e20000004800 */
[----:B-1----:R-:W-:Y:S02]  /*4500*/  FMUL.FTZ R223, R96, R19 ;  /* 0x0000001360df7220 */ /* 0x002fe40000410000 */
[----:B------:R-:W-:Y:S02]  /*4510*/  FMUL.FTZ R19, R98, R173 ;  /* 0x000000ad62137220 */ /* 0x000fe40000410000 */
[----:B------:R-:W-:Y:S01]  /*4520*/  FMUL.FTZ R225, R92, R225 ;  /* 0x000000e15ce17220 */ /* 0x000fe20000410000 */
[----:B------:R-:W-:Y:S01]  /*4530*/  STS [R16.X4+0x468], R223 ;  /* 0x000468df10007388 */ /* 0x000fe20000004800 */
[----:B0-----:R-:W-:Y:S02]  /*4540*/  FMUL.FTZ R221, R95, R18 ;  /* 0x000000125fdd7220 */ /* 0x001fe40000410000 */
[----:B------:R-:W-:Y:S01]  /*4550*/  FMUL.FTZ R174, R219, UR7 ;  /* 0x00000007dbae7c20 */ /* 0x000fe20008410000 */
[----:B------:R0:W-:Y:S01]  /*4560*/  STS [R16.X4+0x458], R225 ;  /* 0x000458e110007388 */ /* 0x0001e20000004800 */
[----:B------:R-:W-:-:S02]  /*4570*/  FFMA.FTZ R177, -R99, R152, R177 ;  /* 0x0000009863b17223 */ /* 0x000fc400000101b1 */
[----:B------:R-:W-:Y:S01]  /*4580*/  FMUL.FTZ R18, R99, R175 ;  /* 0x000000af63127220 */ /* 0x000fe20000410000 */
[----:B------:R1:W-:Y:S01]  /*4590*/  STS [R16.X4+0x464], R221 ;  /* 0x000464dd10007388 */ /* 0x0003e20000004800 */
[----:B--2---:R-:W-:Y:S02]  /*45a0*/  FFMA.FTZ R17, R19, R178, RZ ;  /* 0x000000b213117223 */ /* 0x004fe400000100ff */
[----:B------:R-:W-:Y:S02]  /*45b0*/  FFMA.FTZ R180, -R100, R149, R180 ;  /* 0x0000009564b47223 */ /* 0x000fe400000101b4 */
[----:B------:R-:W-:Y:S02]  /*45c0*/  FFMA.FTZ R17, R18, R177, R17 ;  /* 0x000000b112117223 */ /* 0x000fe40000010011 */
[----:B0-----:R-:W-:Y:S02]  /*45d0*/  FMUL.FTZ R225, R97, R174 ;  /* 0x000000ae61e17220 */ /* 0x001fe40000410000 */
[----:B------:R-:W-:-:S02]  /*45e0*/  FFMA.FTZ R179, -R101, R150, R179 ;  /* 0x0000009665b37223 */ /* 0x000fc400000101b3 */
[----:B-1----:R-:W-:Y:S01]  /*45f0*/  FMUL.FTZ R221, R100, R171 ;  /* 0x000000ab64dd7220 */ /* 0x002fe20000410000 */
[----:B------:R0:W-:Y:S01]  /*4600*/  STS [R16.X4+0x46c], R225 ;  /* 0x00046ce110007388 */ /* 0x0001e20000004800 */
[----:B------:R-:W-:Y:S02]  /*4610*/  FMUL.FTZ R172, R101, R183 ;  /* 0x000000b765ac7220 */ /* 0x000fe40000410000 */
[----:B------:R-:W-:Y:S02]  /*4620*/  FFMA.FTZ R17, R221, R180, R17 ;  /* 0x000000b4dd117223 */ /* 0x000fe40000010011 */
[C---:B------:R-:W-:Y:S02]  /*4630*/  FFMA.FTZ R181, -R102.reuse, R165, R181 ;  /* 0x000000a566b57223 */ /* 0x040fe400000101b5 */
[----:B------:R-:W-:Y:S02]  /*4640*/  FMUL.FTZ R174, R102, R185 ;  /* 0x000000b966ae7220 */ /* 0x000fe40000410000 */
[----:B------:R-:W-:Y:S01]  /*4650*/  FFMA.FTZ R184, R172, R179, R17 ;  /* 0x000000b3acb87223 */ /* 0x000fe20000010011 */
[----:B------:R-:W-:Y:S06]  /*4660*/  BAR.SYNC.DEFER_BLOCKING 0x0 ;  /* 0x0000000000007b1d */ /* 0x000fec0000010000 */
[----:B------:R-:W-:Y:S05]  /*4670*/  @!P0 BRA `(.L_x_4940) ;  /* 0x0000009000008947 */ /* 0x000fea0003800000 */
[----:B0-----:R-:W-:Y:S01]  /*4680*/  LEA.HI.SX32 R186, R28, R28, 0x1b ;  /* 0x0000001c1cba7211 */ /* 0x001fe200078fdaff */
        /* <DEDUP_REMOVED lines=8> */
.L_x_4940:
[----:B0-----:R-:W-:Y:S05]  /*4710*/  BSYNC B0 ;  /* 0x0000000000007941 */ /* 0x001fea0003800000 */
.L_x_4939:
[----:B------:R-:W-:Y:S01]  /*4720*/  IADD3 R229, R28, 0x20, RZ ;  /* 0x000000201ce57810 */ /* 0x000fe20007ffe0ff */
[C---:B------:R-:W-:Y:S01]  /*4730*/  FFMA.FTZ R167, -R103.reuse, R164, R167 ;  /* 0x000000a467a77223 */ /* 0x040fe200000101a7 */
[----:B------:R-:W-:Y:S01]  /*4740*/  ISETP.GE.AND P0, PT, R176, 0x21, PT ;  /* 0x00000021b000780c */ /* 0x000fe20003f06270 */
[----:B------:R-:W-:Y:S01]  /*4750*/  FMUL.FTZ R14, R103, R187 ;  /* 0x000000bb670e7220 */ /* 0x000fe20000410000 */
[----:B------:R-:W-:Y:S01]  /*4760*/  LEA.HI.SX32 R229, R229, R28, 0x1b ;  /* 0x0000001ce5e57211 */ /* 0x000fe200078fdaff */
[----:B------:R-:W-:Y:S01]  /*4770*/  FFMA.FTZ R184, R174, R181, R184 ;  /* 0x000000b5aeb87223 */ /* 0x000fe200000100b8 */
[----:B------:R-:W-:Y:S01]  /*4780*/  USHF.L.U64.HI UR7, UR5, 0x2, UR6 ;  /* 0x0000000205077899 */ /* 0x000fe20008010206 */
[C---:B------:R-:W-:Y:S01]  /*4790*/  FFMA.FTZ R168, -R104.reuse, R163, R168 ;  /* 0x000000a368a87223 */ /* 0x040fe200000101a8 */
[----:B------:R-:W-:Y:S01]  /*47a0*/  ULDC.64 UR10, c[0x0][0x2d0] ;  /* 0x0000b400000a7ab9 */ /* 0x000fe20000000a00 */
[----:B------:R-:W-:Y:S01]  /*47b0*/  FMUL.FTZ R15, R104, R189 ;  /* 0x000000bd680f7220 */ /* 0x000fe20000410000 */
[----:B------:R-:W0:Y:S01]  /*47c0*/  LDS R229, [R229.X4+0x4b0] ;  /* 0x0004b000e5e57984 */ /* 0x000e220000004800 */
[----:B------:R-:W-:Y:S01]  /*47d0*/  FFMA.FTZ R184, R14, R167, R184 ;  /* 0x000000a70eb87223 */ /* 0x000fe200000100b8 */
[----:B------:R-:W-:Y:S01]  /*47e0*/  UIMAD UR7, UR7, UR10, URZ ;  /* 0x0000000a070772a4 */ /* 0x000fe2000f8e023f */
[C---:B------:R-:W-:Y:S01]  /*47f0*/  FFMA.FTZ R169, -R105.reuse, R162, R169 ;  /* 0x000000a269a97223 */ /* 0x040fe200000101a9 */
[----:B------:R-:W-:Y:S01]  /*4800*/  BSSY B0, `(.L_x_4941) ;  /* 0x000002a000007945 */ /* 0x000fe20003800000 */
[----:B------:R-:W-:Y:S01]  /*4810*/  FMUL.FTZ R16, R105, R191 ;  /* 0x000000bf69107220 */ /* 0x000fe20000410000 */
[----:B------:R-:W-:Y:S01]  /*4820*/  UIMAD UR7, UR20, UR11, UR7 ;  /* 0x0000000b140772a4 */ /* 0x000fe2000f8e0207 */
[----:B------:R-:W-:Y:S01]  /*4830*/  FFMA.FTZ R184, R15, R168, R184 ;  /* 0x000000a80fb87223 */ /* 0x000fe200000100b8 */
[----:B------:R-:W-:Y:S01]  /*4840*/  IADD3 R231, R28, 0x40, RZ ;  /* 0x000000401ce77810 */ /* 0x000fe20007ffe0ff */
[----:B------:R-:W-:Y:S01]  /*4850*/  FFMA.FTZ R170, -R106, R161, R170 ;  /* 0x000000a16aaa7223 */ /* 0x000fe200000101aa */
[----:B------:R-:W-:Y:S01]  /*4860*/  IADD3 R233, R28, 0x60, RZ ;  /* 0x000000601ce97810 */ /* 0x000fe20007ffe0ff */
[----:B------:R-:W-:Y:S01]  /*4870*/  FMUL.FTZ R17, R106, R193 ;  /* 0x000000c16a117220 */ /* 0x000fe20000410000 */
[----:B------:R-:W-:Y:S01]  /*4880*/  IADD3 R13, R13, UR7, RZ ;  /* 0x000000070d0d7c10 */ /* 0x000fe2000fffe0ff */
        /* <DEDUP_REMOVED lines=16> */
[----:B------:R-:W-:Y:S02]  /*4990*/  FMUL.FTZ R166, R166, R219 ;  /* 0x000000dba6a67220 */ /* 0x000fe40000410000 */
[----:B------:R-:W-:Y:S02]  /*49a0*/  FFMA.FTZ R227, -R113, R154, R219 ;  /* 0x0000009a71e37223 */ /* 0x000fe400000101db */
[----:B------:R-:W-:-:S02]  /*49b0*/  FFMA.FTZ R212, -R112, R155, R212 ;  /* 0x0000009b70d47223 */ /* 0x000fc400000101d4 */
[----:B------:R-:W-:Y:S02]  /*49c0*/  FMUL.FTZ R192, R113, R215 ;  /* 0x000000d771c07220 */ /* 0x000fe40000410000 */
[----:B------:R-:W-:Y:S02]  /*49d0*/  FMUL.FTZ R219, R112, R207 ;  /* 0x000000cf70db7220 */ /* 0x000fe40000410000 */
[----:B------:R-:W-:Y:S02]  /*49e0*/  FFMA.FTZ R153, R190, R216, R153 ;  /* 0x000000d8be997223 */ /* 0x000fe40000010099 */
[----:B------:R-:W-:Y:S02]  /*49f0*/  FMUL.FTZ R194, R97, R166 ;  /* 0x000000a661c27220 */ /* 0x000fe40000410000 */
[----:B------:R-:W-:Y:S02]  /*4a00*/  FMUL.FTZ R166, R192, R227 ;  /* 0x000000e3c0a67220 */ /* 0x000fe40000410000 */
[----:B------:R-:W-:-:S02]  /*4a10*/  FFMA.FTZ R153, R219, R212, R153 ;  /* 0x000000d4db997223 */ /* 0x000fc40000010099 */
[----:B------:R-:W-:Y:S02]  /*4a20*/  FADD.FTZ R205, R205, R194 ;  /* 0x000000c2cdcd7221 */ /* 0x000fe40000010000 */
[----:B------:R-:W-:Y:S01]  /*4a30*/  FADD.FTZ R153, R153, R166 ;  /* 0x000000a699997221 */ /* 0x000fe20000010000 */
[----:B------:R-:W-:Y:S05]  /*4a40*/  @!P0 BRA `(.L_x_4942) ;  /* 0x0000005000008947 */ /* 0x000fea0003800000 */
[----:B0-----:R-:W-:Y:S01]  /*4a50*/  IMAD.WIDE R10, R217, 0x4, R10 ;  /* 0x00000004d90a7825 */ /* 0x001fe200078e020a */
[----:B------:R-:W-:-:S05]  /*4a60*/  MOV R217, UR20 ;  /* 0x0000001400d97c02 */ /* 0x000fca0008000f00 */
[----:B------:R-:W-:-:S05]  /*4a70*/  IMAD.WIDE.U32 R10, R217, c[0x0][0x2d0], R10 ;  /* 0x0000b400d90a7a25 */ /* 0x000fca00078e000a */
[----:B------:R-:W-:-:S05]  /*4a80*/  IADD3 R11, R11, UR7, RZ ;  /* 0x000000070b0b7c10 */ /* 0x000fca000fffe0ff */
[----:B------:R0:W-:Y:S02]  /*4a90*/  RED.E.ADD.F32.FTZ.RN.STRONG.GPU [R10.64+-0x780], R229 ;  /* 0xfff880e50a00798e */ /* 0x0001e4000c10e78c */
.L_x_4942:
[----:B0-----:R-:W-:Y:S05]  /*4aa0*/  BSYNC B0 ;  /* 0x0000000000007941 */ /* 0x001fea0003800000 */
.L_x_4941:
[-C--:B------:R-:W-:Y:S01]  /*4ab0*/  LEA.HI.SX32 R231, R231, R28.reuse, 0x1b ;  /* 0x0000001ce7e77211 */ /* 0x080fe200078fdaff */
        /* <DEDUP_REMOVED lines=13> */
.L_x_4944:
[----:B------:R-:W-:Y:S05]  /*4b90*/  BSYNC B0 ;  /* 0x0000000000007941 */ /* 0x000fea0003800000 */
.L_x_4943:
[----:B------:R-:W1:Y:S01]  /*4ba0*/  LDS R233, [R233.X4+0x5b0] ;  /* 0x0005b000e9e97984 */ /* 0x000e620000004800 */
[----:B------:R-:W-:Y:S01]  /*4bb0*/  BSSY B0, `(.L_x_4945) ;  /* 0x0000005000007945 */ /* 0x000fe20003800000 */
[----:B------:R-:W-:Y:S02]  /*4bc0*/  IADD3 R217, R28, 0xa0, RZ ;  /* 0x000000a01cd97810 */ /* 0x000fe40007ffe0ff */
[----:B------:R-:W-:Y:S01]  /*4bd0*/  LEA.HI.SX32 R11, R11, R28, 0x1b ;  /* 0x0000001c0b0b7211 */ /* 0x000fe200078fdaff */
[----:B------:R-:W-:Y:S05]  /*4be0*/  @!P0 BRA `(.L_x_4946) ;  /* 0x0000001000008947 */ /* 0x000fea0003800000 */
[----:B-1----:R1:W-:Y:S02]  /*4bf0*/  RED.E.ADD.F32.FTZ.RN.STRONG.GPU [R12.64+-0x680], R233 ;  /* 0xfff980e90c00798e */ /* 0x0023e4000c10e78c */
.L_x_4946:
[----:B------:R-:W-:Y:S05]  /*4c00*/  BSYNC B0 ;  /* 0x0000000000007941 */ /* 0x000fea0003800000 */
.L_x_4945:
[----:B------:R-:W2:Y:S01]  /*4c10*/  LDS R11, [R11.X4+0x630] ;  /* 0x000630000b0b7984 */ /* 0x000ea20000004800 */
[----:B------:R-:W-:Y:S01]  /*4c20*/  BSSY B0, `(.L_x_4947) ;  /* 0x0000005000007945 */ /* 0x000fe20003800000 */
[----:B------:R-:W-:-:S02]  /*4c30*/  IADD3 R229, R28, 0xc0, RZ ;  /* 0x000000c01ce57810 */ /* 0x000fc40007ffe0ff */
[----:B------:R-:W-:Y:S01]  /*4c40*/  LEA.HI.SX32 R217, R217, R28, 0x1b ;  /* 0x0000001cd9d97211 */ /* 0x000fe200078fdaff */
[----:B------:R-:W-:Y:S05]  /*4c50*/  @!P1 BRA `(.L_x_4948) ;  /* 0x0000001000009947 */ /* 0x000fea0003800000 */
[----:B--2---:R2:W-:Y:S02]  /*4c60*/  RED.E.ADD.F32.FTZ.RN.STRONG.GPU [R12.64+-0x600], R11 ;  /* 0xfffa000b0c00798e */ /* 0x0045e4000c10e78c */
.L_x_4948:
[----:B------:R-:W-:Y:S05]  /*4c70*/  BSYNC B0 ;  /* 0x0000000000007941 */ /* 0x000fea0003800000 */
.L_x_4947:
[----:B------:R-:W3:Y:S01]  /*4c80*/  LDS R217, [R217.X4+0x6b0] ;  /* 0x0006b000d9d97984 */ /* 0x000ee20000004800 */
[----:B------:R-:W-:Y:S01]  /*4c90*/  BSSY B0, `(.L_x_4949) ;  /* 0x0000005000007945 */ /* 0x000fe20003800000 */
[----:B--2---:R-:W-:Y:S02]  /*4ca0*/  IADD3 R11, R28, 0xe0, RZ ;  /* 0x000000e01c0b7810 */ /* 0x004fe40007ffe0ff */
[----:B------:R-:W-:Y:S01]  /*4cb0*/  LEA.HI.SX32 R229, R229, R28, 0x1b ;  /* 0x0000001ce5e57211 */ /* 0x000fe200078fdaff */
[----:B------:R-:W-:Y:S05]  /*4cc0*/  @!P2 BRA `(.L_x_4950) ;  /* 0x000000100000a947 */ /* 0x000fea0003800000 */
[----:B---3--:R2:W-:Y:S02]  /*4cd0*/  RED.E.ADD.F32.FTZ.RN.STRONG.GPU [R12.64+-0x580], R217 ;  /* 0xfffa80d90c00798e */ /* 0x0085e4000c10e78c */
.L_x_4950:
[----:B------:R-:W-:Y:S05]  /*4ce0*/  BSYNC B0 ;  /* 0x0000000000007941 */ /* 0x000fea0003800000 */
.L_x_4949:
[----:B------:R-:W4:Y:S01]  /*4cf0*/  LDS R229, [R229.X4+0x730] ;  /* 0x00073000e5e57984 */ /* 0x000f220000004800 */
[----:B------:R-:W-:Y:S01]  /*4d00*/  BSSY B0, `(.L_x_4951) ;  /* 0x0000005000007945 */ /* 0x000fe20003800000 */
[----:B--23--:R-:W-:Y:S02]  /*4d10*/  IADD3 R217, R28, 0x100, RZ ;  /* 0x000001001cd97810 */ /* 0x00cfe40007ffe0ff */
[----:B------:R-:W-:Y:S01]  /*4d20*/  LEA.HI.SX32 R11, R11, R28, 0x1b ;  /* 0x0000001c0b0b7211 */ /* 0x000fe200078fdaff */
[----:B------:R-:W-:Y:S05]  /*4d30*/  @!P3 BRA `(.L_x_4952) ;  /* 0x000000100000b947 */ /* 0x000fea0003800000 */
[----:B----4-:R2:W-:Y:S02]  /*4d40*/  RED.E.ADD.F32.FTZ.RN.STRONG.GPU [R12.64+-0x500], R229 ;  /* 0xfffb00e50c00798e */ /* 0x0105e4000c10e78c */
.L_x_4952:
[----:B------:R-:W-:Y:S05]  /*4d50*/  BSYNC B0 ;  /* 0x0000000000007941 */ /* 0x000fea0003800000 */
.L_x_4951:
[----:B------:R-:W3:Y:S01]  /*4d60*/  LDS R11, [R11.X4+0x7b0] ;  /* 0x0007b0000b0b7984 */ /* 0x000ee20000004800 */
[----:B------:R-:W-:Y:S01]  /*4d70*/  BSSY B0, `(.L_x_4953) ;  /* 0x0000004000007945 */ /* 0x000fe20003800000 */
[----:B------:R-:W-:Y:S01]  /*4d80*/  LEA.HI.SX32 R217, R217, R28, 0x1b ;  /* 0x0000001cd9d97211 */ /* 0x000fe200078fdaff */
[----:B------:R-:W-:Y:S05]  /*4d90*/  @!P4 BRA `(.L_x_4954) ;  /* 0x000000100000c947 */ /* 0x000fea0003800000 */
[----:B---3--:R3:W-:Y:S02]  /*4da0*/  RED.E.ADD.F32.FTZ.RN.STRONG.GPU [R12.64+-0x480], R11 ;  /* 0xfffb800b0c00798e */ /* 0x0087e4000c10e78c */
.L_x_4954:
[----:B------:R-:W-:Y:S05]  /*4db0*/  BSYNC B0 ;  /* 0x0000000000007941 */ /* 0x000fea0003800000 */
.L_x_4953:
[----:B------:R-:W2:Y:S01]  /*4dc0*/  LDS R217, [R217.X4+0x830] ;  /* 0x00083000d9d97984 */ /* 0x000ea20000004800 */
[----:B------:R-:W-:Y:S01]  /*4dd0*/  BSSY B0, `(.L_x_4955) ;  /* 0x0000005000007945 */ /* 0x000fe20003800000 */
[----:B---3--:R-:W-:-:S02]  /*4de0*/  IADD3 R11, R28, 0x120, RZ ;  /* 0x000001201c0b7810 */ /* 0x008fc40007ffe0ff */
[----:B--2-4-:R-:W-:Y:S01]  /*4df0*/  IADD3 R229, R28, 0x140, RZ ;  /* 0x000001401ce57810 */ /* 0x014fe20007ffe0ff */
[----:B------:R-:W-:Y:S05]  /*4e00*/  @!P5 BRA `(.L_x_4956) ;  /* 0x000000100000d947 */ /* 0x000fea0003800000 */
[----:B------:R2:W-:Y:S02]  /*4e10*/  RED.E.ADD.F32.FTZ.RN.STRONG.GPU [R12.64+-0x400], R217 ;  /* 0xfffc00d90c00798e */ /* 0x0005e4000c10e78c */
.L_x_4956:
[----:B------:R-:W-:Y:S05]  /*4e20*/  BSYNC B0 ;  /* 0x0000000000007941 */ /* 0x000fea0003800000 */
.L_x_4955:
[-C--:B------:R-:W-:Y:S01]  /*4e30*/  LEA.HI.SX32 R11, R11, R28.reuse, 0x1b ;  /* 0x0000001c0b0b7211 */ /* 0x080fe200078fdaff */
[----:B------:R-:W-:Y:S01]  /*4e40*/  BSSY B0, `(.L_x_4957) ;  /* 0x000000d000007945 */ /* 0x000fe20003800000 */
[----:B------:R-:W-:Y:S02]  /*4e50*/  ISETP.GE.AND P6, PT, R176, 0x121, PT ;  /* 0x00000121b000780c */ /* 0x000fe40003fc6270 */
[----:B--2---:R-:W-:Y:S02]  /*4e60*/  IADD3 R217, R28, 0x160, RZ ;  /* 0x000001601cd97810 */ /* 0x004fe40007ffe0ff */
[----:B------:R-:W2:Y:S01]  /*4e70*/  LDS R11, [R11.X4+0x8b0] ;  /* 0x0008b0000b0b7984 */ /* 0x000ea20000004800 */
        /* <DEDUP_REMOVED lines=8> */
[----:B--2---:R2:W-:Y:S02]  /*4f00*/  RED.E.ADD.F32.FTZ.RN.STRONG.GPU [R12.64+-0x380], R11 ;  /* 0xfffc800b0c00798e */ /* 0x0045e4000c10e78c */
.L_x_4958:
[----:B------:R-:W-:Y:S05]  /*4f10*/  BSYNC B0 ;  /* 0x0000000000007941 */ /* 0x000fea0003800000 */
.L_x_4957:
[----:B------:R-:W3:Y:S01]  /*4f20*/  LDS R229, [R229.X4+0x930] ;  /* 0x00093000e5e57984 */ /* 0x000ee20000004800 */
[----:B------:R-:W-:Y:S01]  /*4f30*/  BSSY B0, `(.L_x_4959) ;  /* 0x0000005000007945 */ /* 0x000fe20003800000 */
[----:B--2---:R-:W-:-:S02]  /*4f40*/  IADD3 R11, R28, 0x180, RZ ;  /* 0x000001801c0b7810 */ /* 0x004fc40007ffe0ff */
[----:B------:R-:W-:Y:S01]  /*4f50*/  LEA.HI.SX32 R217, R217, R28, 0x1b ;  /* 0x0000001cd9d97211 */ /* 0x000fe200078fdaff */
[----:B------:R-:W-:Y:S05]  /*4f60*/  @!P0 BRA `(.L_x_4960) ;  /* 0x0000001000008947 */ /* 0x000fea0003800000 */
[----:B---3--:R2:W-:Y:S02]  /*4f70*/  RED.E.ADD.F32.FTZ.RN.STRONG.GPU [R12.64+-0x300], R229 ;  /* 0xfffd00e50c00798e */ /* 0x0085e4000c10e78c */
.L_x_4960:
[----:B------:R-:W-:Y:S05]  /*4f80*/  BSYNC B0 ;  /* 0x0000000000007941 */ /* 0x000fea0003800000 */
.L_x_4959:
[----:B------:R-:W4:Y:S01]  /*4f90*/  LDS R217, [R217.X4+0x9b0] ;  /* 0x0009b000d9d97984 */ /* 0x000f220000004800 */
[----:B------:R-:W-:Y:S01]  /*4fa0*/  BSSY B0, `(.L_x_4961) ;  /* 0x0000005000007945 */ /* 0x000fe20003800000 */
[----:B--23--:R-:W-:Y:S02]  /*4fb0*/  IADD3 R229, R28, 0x1a0, RZ ;  /* 0x000001a01ce57810 */ /* 0x00cfe40007ffe0ff */
[----:B------:R-:W-:Y:S01]  /*4fc0*/  LEA.HI.SX32 R11, R11, R28, 0x1b ;  /* 0x0000001c0b0b7211 */ /* 0x000fe200078fdaff */
[----:B------:R-:W-:Y:S05]  /*4fd0*/  @!P1 BRA `(.L_x_4962) ;  /* 0x0000001000009947 */ /* 0x000fea0003800000 */
[----:B----4-:R2:W-:Y:S02]  /*4fe0*/  RED.E.ADD.F32.FTZ.RN.STRONG.GPU [R12.64+-0x280], R217 ;  /* 0xfffd80d90c00798e */ /* 0x0105e4000c10e78c */
.L_x_4962:
[----:B------:R-:W-:Y:S05]  /*4ff0*/  BSYNC B0 ;  /* 0x0000000000007941 */ /* 0x000fea0003800000 */
.L_x_4961:
[----:B------:R-:W3:Y:S01]  /*5000*/  LDS R11, [R11.X4+0xa30] ;  /* 0x000a30000b0b7984 */ /* 0x000ee20000004800 */
[----:B------:R-:W-:Y:S01]  /*5010*/  BSSY B0, `(.L_x_4963) ;  /* 0x0000005000007945 */ /* 0x000fe20003800000 */
[----:B--2-4-:R-:W-:Y:S02]  /*5020*/  IADD3 R217, R28, 0x1c0, RZ ;  /* 0x000001c01cd97810 */ /* 0x014fe40007ffe0ff */
[----:B------:R-:W-:Y:S01]  /*5030*/  LEA.HI.SX32 R229, R229, R28, 0x1b ;  /* 0x0000001ce5e57211 */ /* 0x000fe200078fdaff */
[----:B------:R-:W-:Y:S05]  /*5040*/  @!P2 BRA `(.L_x_4964) ;  /* 0x000000100000a947 */ /* 0x000fea0003800000 */
[----:B---3--:R2:W-:Y:S02]  /*5050*/  RED.E.ADD.F32.FTZ.RN.STRONG.GPU [R12.64+-0x200], R11 ;  /* 0xfffe000b0c00798e */ /* 0x0085e4000c10e78c */
.L_x_4964:
[----:B------:R-:W-:Y:S05]  /*5060*/  BSYNC B0 ;  /* 0x0000000000007941 */ /* 0x000fea0003800000 */
.L_x_4963:
[----:B------:R-:W4:Y:S01]  /*5070*/  LDS R229, [R229.X4+0xab0] ;  /* 0x000ab000e5e57984 */ /* 0x000f220000004800 */
[----:B------:R-:W-:Y:S01]  /*5080*/  BSSY B0, `(.L_x_4965) ;  /* 0x0000005000007945 */ /* 0x000fe20003800000 */
[----:B--23--:R-:W-:-:S02]  /*5090*/  IADD3 R11, R28, 0x1e0, RZ ;  /* 0x000001e01c0b7810 */ /* 0x00cfc40007ffe0ff */
[----:B------:R-:W-:Y:S01]  /*50a0*/  LEA.HI.SX32 R217, R217, R28, 0x1b ;  /* 0x0000001cd9d97211 */ /* 0x000fe200078fdaff */
[----:B------:R-:W-:Y:S05]  /*50b0*/  @!P3 BRA `(.L_x_4966) ;  /* 0x000000100000b947 */ /* 0x000fea0003800000 */
[----:B----4-:R2:W-:Y:S02]  /*50c0*/  RED.E.ADD.F32.FTZ.RN.STRONG.GPU [R12.64+-0x180], R229 ;  /* 0xfffe80e50c00798e */ /* 0x0105e4000c10e78c */
.L_x_4966:
[----:B------:R-:W-:Y:S05]  /*50d0*/  BSYNC B0 ;  /* 0x0000000000007941 */ /* 0x000fea0003800000 */
.L_x_4965:
[----:B------:R-:W3:Y:S01]  /*50e0*/  LDS R217, [R217.X4+0xb30] ;  /* 0x000b3000d9d97984 */ /* 0x000ee20000004800 */
[----:B------:R-:W-:Y:S01]  /*50f0*/  BSSY B0, `(.L_x_4967) ;  /* 0x0000004000007945 */ /* 0x000fe20003800000 */
[----:B------:R-:W-:Y:S01]  /*5100*/  LEA.HI.SX32 R11, R11, R28, 0x1b ;  /* 0x0000001c0b0b7211 */ /* 0x000fe200078fdaff */
[----:B------:R-:W-:Y:S05]  /*5110*/  @!P4 BRA `(.L_x_4968) ;  /* 0x000000100000c947 */ /* 0x000fea0003800000 */
[----:B---3--:R3:W-:Y:S02]  /*5120*/  RED.E.ADD.F32.FTZ.RN.STRONG.GPU [R12.64+-0x100], R217 ;  /* 0xffff00d90c00798e */ /* 0x0087e4000c10e78c */
.L_x_4968:
[----:B------:R-:W-:Y:S05]  /*5130*/  BSYNC B0 ;  /* 0x0000000000007941 */ /* 0x000fea0003800000 */
.L_x_4967:
[----:B------:R-:W2:Y:S01]  /*5140*/  LDS R11, [R11.X4+0xbb0] ;  /* 0x000bb0000b0b7984 */ /* 0x000ea20000004800 */
[----:B------:R-:W-:Y:S01]  /*5150*/  BSSY B0, `(.L_x_4969) ;  /* 0x0000003000007945 */ /* 0x000fe20003800000 */
[----:B------:R-:W-:Y:S05]  /*5160*/  @!P5 BRA `(.L_x_4970) ;  /* 0x000000100000d947 */ /* 0x000fea0003800000 */
[----:B--2---:R2:W-:Y:S02]  /*5170*/  RED.E.ADD.F32.FTZ.RN.STRONG.GPU [R12.64+-0x80], R11 ;  /* 0xffff800b0c00798e */ /* 0x0045e4000c10e78c */
.L_x_4970:
[----:B------:R-:W-:Y:S05]  /*5180*/  BSYNC B0 ;  /* 0x0000000000007941 */ /* 0x000fea0003800000 */
.L_x_4969:
[----:B------:R-:W5:Y:S01]  /*5190*/  SHFL.DOWN PT, R10, R153, 0x1, 0x1f ;  /* 0x08201f00990a7f89 */ /* 0x000f6200000e0000 */
[C---:B------:R-:W-:Y:S01]  /*51a0*/  ISETP.GT.AND P0, PT, R29.reuse, 0x1e, PT ;  /* 0x0000001e1d00780c */ /* 0x040fe20003f04270 */
[C---:B--2---:R-:W-:Y:S01]  /*51b0*/  FMUL.FTZ R11, R148.reuse, R207 ;  /* 0x000000cf940b7220 */ /* 0x044fe20000410000 */
[----:B------:R-:W-:Y:S01]  /*51c0*/  ISETP.NE.AND P1, PT, R29, RZ, PT ;  /* 0x000000ff1d00720c */ /* 0x000fe20003f25270 */
[----:B01-3--:R-:W0:Y:S01]  /*51d0*/  SHFL.DOWN PT, R12, R205, 0x1, 0x1f ;  /* 0x08201f00cd0c7f89 */ /* 0x00be2200000e0000 */
        /* <DEDUP_REMOVED lines=8> */
[----:B------:R-:W-:Y:S02]  /*5260*/  FFMA.FTZ R203, R156, R203, R11 ;  /* 0x000000cb9ccb7223 */ /* 0x000fe4000001000b */
[----:B------:R-:W-:Y:S02]  /*5270*/  FMUL.FTZ R11, R148, R197 ;  /* 0x000000c5940b7220 */ /* 0x000fe40000410000 */
[----:B------:R-:W-:-:S02]  /*5280*/  FADD.FTZ R119, R14, R119 ;  /* 0x000000770e777221 */ /* 0x000fc40000010000 */
[----:B------:R-:W-:Y:S02]  /*5290*/  FMUL.FTZ R200, R200, R11 ;  /* 0x0000000bc8c87220 */ /* 0x000fe40000410000 */
[----:B-----5:R-:W-:Y:S02]  /*52a0*/  @!P0 FADD.FTZ R153, R153, R10 ;  /* 0x0000000a99998221 */ /* 0x020fe40000010000 */
[----:B------:R-:W-:Y:S02]  /*52b0*/  FMUL.FTZ R11, R148, R195 ;  /* 0x000000c3940b7220 */ /* 0x000fe40000410000 */
[----:B0-----:R-:W-:Y:S01]  /*52c0*/  @!P0 FADD.FTZ R205, R205, R12 ;  /* 0x0000000ccdcd8221 */ /* 0x001fe20000010000 */
[----:B------:R-:W0:Y:S01]  /*52d0*/  SHFL.DOWN PT, R10, R153, 0x2, 0x1f ;  /* 0x08401f00990a7f89 */ /* 0x000e2200000e0000 */
[----:B------:R-:W-:Y:S01]  /*52e0*/  ISETP.GT.AND P0, PT, R29, 0x1d, PT ;  /* 0x0000001d1d00780c */ /* 0x000fe20003f04270 */
[----:B------:R-:W-:Y:S02]  /*52f0*/  FMUL.FTZ R182, R182, R11 ;  /* 0x0000000bb6b67220 */ /* 0x000fe40000410000 */
[----:B------:R-:W1:Y:S01]  /*5300*/  SHFL.DOWN PT, R12, R205, 0x2, 0x1f ;  /* 0x08401f00cd0c7f89 */ /* 0x000e6200000e0000 */
[----:B------:R-:W-:-:S02]  /*5310*/  FMUL.FTZ R11, R148, R193 ;  /* 0x000000c1940b7220 */ /* 0x000fc40000410000 */
[----:B------:R-:W-:Y:S02]  /*5320*/  FMUL.FTZ R178, R178, R13 ;  /* 0x0000000db2b27220 */ /* 0x000fe40000410000 */
[----:B------:R-:W-:Y:S02]  /*5330*/  FMUL.FTZ R170, R170, R11 ;  /* 0x0000000baaaa7220 */ /* 0x000fe40000410000 */
[----:B------:R-:W-:Y:S02]  /*5340*/  FMUL.FTZ R11, R148, R189 ;  /* 0x000000bd940b7220 */ /* 0x000fe40000410000 */
[----:B------:R-:W-:Y:S02]  /*5350*/  FFMA.FTZ R212, R155, R207, R212 ;  /* 0x000000cf9bd47223 */ /* 0x000fe400000100d4 */
[----:B------:R-:W-:Y:S02]  /*5360*/  FMUL.FTZ R168, R168, R11 ;  /* 0x0000000ba8a87220 */ /* 0x000fe40000410000 */
[----:B------:R-:W-:-:S02]  /*5370*/  FFMA.FTZ R200, R159, R197, R200 ;  /* 0x000000c59fc87223 */ /* 0x000fc400000100c8 */
[----:B------:R-:W-:Y:S02]  /*5380*/  FFMA.FTZ R195, R160, R195, R182 ;  /* 0x000000c3a0c37223 */ /* 0x000fe400000100b6 */
[----:B------:R-:W-:Y:S02]  /*5390*/  FFMA.FTZ R170, R161, R193, R170 ;  /* 0x000000c1a1aa7223 */ /* 0x000fe400000100aa */
[----:B------:R-:W-:Y:S02]  /*53a0*/  FFMA.FTZ R168, R163, R189, R168 ;  /* 0x000000bda3a87223 */ /* 0x000fe400000100a8 */
[----:B0-----:R-:W-:Y:S02]  /*53b0*/  @!P0 FADD.FTZ R153, R153, R10 ;  /* 0x0000000a99998221 */ /* 0x001fe40000010000 */
[----:B------:R-:W-:Y:S02]  /*53c0*/  FMUL.FTZ R10, R148, R215 ;  /* 0x000000d7940a7220 */ /* 0x000fe40000410000 */
[----:B-1----:R-:W-:Y:S01]  /*53d0*/  @!P0 FADD.FTZ R205, R205, R12 ;  /* 0x0000000ccdcd8221 */ /* 0x002fe20000010000 */
[----:B------:R-:W-:Y:S01]  /*53e0*/  ISETP.GT.AND P0, PT, R29, 0x1b, PT ;  /* 0x0000001b1d00780c */ /* 0x000fe20003f04270 */
[----:B------:R-:W0:Y:S01]  /*53f0*/  SHFL.DOWN PT, R12, R153, 0x4, 0x1f ;  /* 0x08801f00990c7f89 */ /* 0x000e2200000e0000 */
[----:B------:R-:W-:-:S02]  /*5400*/  FMUL.FTZ R10, R227, R10 ;  /* 0x0000000ae30a7220 */ /* 0x000fc40000410000 */
[----:B------:R-:W-:Y:S01]  /*5410*/  FFMA.FTZ R180, R149, R171, R180 ;  /* 0x000000ab95b47223 */ /* 0x000fe200000100b4 */
[----:B------:R-:W1:Y:S01]  /*5420*/  SHFL.DOWN PT, R166, R205, 0x4, 0x1f ;  /* 0x08801f00cda67f89 */ /* 0x000e6200000e0000 */
[----:B------:R-:W-:Y:S02]  /*5430*/  FFMA.FTZ R215, R154, R215, R10 ;  /* 0x000000d79ad77223 */ /* 0x000fe4000001000a */
[----:B------:R-:W-:Y:S02]  /*5440*/  FMUL.FTZ R10, R148, R201 ;  /* 0x000000c9940a7220 */ /* 0x000fe40000410000 */
        /* <DEDUP_REMOVED lines=13> */
[----:B------:R-:W-:Y:S02]  /*5520*/  FFMA.FTZ R12, R157, R201, R12 ;  /* 0x000000c99d0c7223 */ /* 0x000fe4000001000c */
[----:B------:R-:W1:Y:S01]  /*5530*/  SHFL.DOWN PT, R166, R205, 0x8, 0x1f ;  /* 0x09001f00cda67f89 */ /* 0x000e6200000e0000 */
[----:B------:R-:W-:Y:S02]  /*5540*/  FMUL.FTZ R10, R148, R199 ;  /* 0x000000c7940a7220 */ /* 0x000fe40000410000 */
[----:B------:R-:W-:-:S02]  /*5550*/  FADD.FTZ R133, R12, R133 ;  /* 0x000000850c857221 */ /* 0x000fc40000010000 */
[----:B------:R-:W-:Y:S02]  /*5560*/  FMUL.FTZ R10, R225, R10 ;  /* 0x0000000ae10a7220 */ /* 0x000fe40000410000 */
[----:B------:R-:W-:Y:S02]  /*5570*/  FADD.FTZ R132, R203, R132 ;  /* 0x00000084cb847221 */ /* 0x000fe40000010000 */
[----:B------:R-:W-:Y:S02]  /*5580*/  FFMA.FTZ R199, R158, R199, R10 ;  /* 0x000000c79ec77223 */ /* 0x000fe4000001000a */
[----:B------:R-:W-:Y:S02]  /*5590*/  FMUL.FTZ R10, R148, R191 ;  /* 0x000000bf940a7220 */ /* 0x000fe40000410000 */
[----:B------:R-:W-:Y:S02]  /*55a0*/  FADD.FTZ R124, R223, R124 ;  /* 0x0000007cdf7c7221 */ /* 0x000fe40000010000 */
[----:B------:R-:W-:-:S02]  /*55b0*/  FMUL.FTZ R10, R169, R10 ;  /* 0x0000000aa90a7220 */ /* 0x000fc40000410000 */
[----:B------:R-:W-:Y:S02]  /*55c0*/  FADD.FTZ R123, R184, R123 ;  /* 0x0000007bb87b7221 */ /* 0x000fe40000010000 */
[----:B------:R-:W-:Y:S02]  /*55d0*/  FFMA.FTZ R191, R162, R191, R10 ;  /* 0x000000bfa2bf7223 */ /* 0x000fe4000001000a */
        /* <DEDUP_REMOVED lines=10> */
[----:B------:R-:W-:Y:S02]  /*5680*/  FADD.FTZ R134, R199, R134 ;  /* 0x00000086c7867221 */ /* 0x000fe40000010000 */
[----:B------:R-:W-:Y:S02]  /*5690*/  FFMA.FTZ R14, R165, R185, R10 ;  /* 0x000000b9a50e7223 */ /* 0x000fe4000001000a */
[----:B------:R-:W-:-:S02]  /*56a0*/  FADD.FTZ R122, R17, R122 ;  /* 0x0000007a117a7221 */ /* 0x000fc40000010000 */
[----:B------:R-:W-:Y:S02]  /*56b0*/  FADD.FTZ R135, R200, R135 ;  /* 0x00000087c8877221 */ /* 0x000fe40000010000 */
[----:B------:R-:W-:Y:S02]  /*56c0*/  FADD.FTZ R121, R16, R121 ;  /* 0x0000007910797221 */ /* 0x000fe40000010000 */
[----:B------:R-:W-:Y:S02]  /*56d0*/  FADD.FTZ R136, R195, R136 ;  /* 0x00000088c3887221 */ /* 0x000fe40000010000 */
[----:B------:R-:W-:Y:S02]  /*56e0*/  FADD.FTZ R120, R15, R120 ;  /* 0x000000780f787221 */ /* 0x000fe40000010000 */
[----:B0-----:R-:W-:Y:S02]  /*56f0*/  @!P0 FADD.FTZ R153, R153, R12 ;  /* 0x0000000c99998221 */ /* 0x001fe40000010000 */
[----:B------:R-:W-:-:S02]  /*5700*/  FMUL.FTZ R12, R148, R183 ;  /* 0x000000b7940c7220 */ /* 0x000fc40000410000 */
[----:B-1----:R-:W-:Y:S01]  /*5710*/  @!P0 FADD.FTZ R205, R205, R154 ;  /* 0x0000009acdcd8221 */ /* 0x002fe20000010000 */
[----:B------:R-:W-:Y:S01]  /*5720*/  MOV R10, R153 ;  /* 0x00000099000a7202 */ /* 0x000fe20000000f00 */
[----:B------:R-:W-:Y:S02]  /*5730*/  FMUL.FTZ R12, R179, R12 ;  /* 0x0000000cb30c7220 */ /* 0x000fe40000410000 */
[----:B------:R-:W-:Y:S01]  /*5740*/  FADD.FTZ R137, R170, R137 ;  /* 0x00000089aa897221 */ /* 0x000fe20000010000 */
[----:B------:R-:W-:Y:S01]  /*5750*/  MOV R11, R205 ;  /* 0x000000cd000b7202 */ /* 0x000fe20000000f00 */
[----:B------:R-:W-:Y:S02]  /*5760*/  FFMA.FTZ R183, R150, R183, R12 ;  /* 0x000000b796b77223 */ /* 0x000fe4000001000c */
[----:B------:R-:W-:Y:S02]  /*5770*/  FMUL.FTZ R12, R148, R175 ;  /* 0x000000af940c7220 */ /* 0x000fe40000410000 */
[----:B------:R0:W-:Y:S01]  /*5780*/  @!P1 STS.64 [0xc78], R10 ;  /* 0x000c780aff009388 */ /* 0x0001e20000000a00 */
[----:B------:R-:W-:-:S02]  /*5790*/  FADD.FTZ R138, R191, R138 ;  /* 0x0000008abf8a7221 */ /* 0x000fc40000010000 */
[----:B------:R-:W-:Y:S02]  /*57a0*/  FMUL.FTZ R12, R177, R12 ;  /* 0x0000000cb10c7220 */ /* 0x000fe40000410000 */
        /* <DEDUP_REMOVED lines=15> */
[----:B0-----:R-:W-:Y:S02]  /*58a0*/  ISETP.NE.AND P0, PT, R32, c[0x0][0x174], PT ;  /* 0x00005d0020007a0c */ /* 0x001fe40003f05270 */
[----:B------:R-:W-:-:S11]  /*58b0*/  SHF.L.U32 R14, R147, 0x2, RZ ;  /* 0x00000002930e7819 */ /* 0x000fd600000006ff */
[----:B------:R-:W0:Y:S04]  /*58c0*/  @P0 LDS R12, [R14+0x2328] ;  /* 0x002328000e0c0984 */ /* 0x000e280000000800 */
[----:B------:R-:W1:Y:S01]  /*58d0*/  @P0 LDS R13, [R14+0x1f28] ;  /* 0x001f28000e0d0984 */ /* 0x000e620000000800 */
[----:B0-----:R-:W-:Y:S02]  /*58e0*/  @P0 FADD.FTZ R11, R11, R12 ;  /* 0x0000000c0b0b0221 */ /* 0x001fe40000010000 */
[----:B-1----:R-:W-:-:S03]  /*58f0*/  @P0 FADD.FTZ R10, R10, R13 ;  /* 0x0000000d0a0a0221 */ /* 0x002fc60000010000 */
[----:B------:R0:W-:Y:S04]  /*5900*/  STS [R14+0x2328], R11 ;  /* 0x0023280b0e007388 */ /* 0x0001e80000000800 */
[----:B------:R0:W-:Y:S02]  /*5910*/  STS [R14+0x1f28], R10 ;  /* 0x001f280a0e007388 */ /* 0x0001e40000000800 */
.L_x_4972:
[----:B0-----:R-:W-:Y:S05]  /*5920*/  BSYNC B0 ;  /* 0x0000000000007941 */ /* 0x001fea0003800000 */
.L_x_4971:
[----:B------:R-:W-:Y:S01]  /*5930*/  IADD3 R147, R147, 0x1, RZ ;  /* 0x0000000193937810 */ /* 0x000fe20007ffe0ff */
[----:B------:R-:W-:-:S03]  /*5940*/  UIADD3 UR5, UP0, UR5, 0x1, URZ ;  /* 0x0000000105057890 */ /* 0x000fc6000ff1e03f */
[----:B------:R-:W-:Y:S01]  /*5950*/  ISETP.GE.AND P0, PT, R147, c[0x0][0x16c], PT ;  /* 0x00005b0093007a0c */ /* 0x000fe20003f06270 */
[----:B------:R-:W-:-:S12]  /*5960*/  UIADD3.X UR6, URZ, UR6, URZ, UP0, !UPT ;  /* 0x000000063f067290 */ /* 0x000fd800087fe43f */
[----:B------:R-:W-:Y:S01]  /*5970*/  @P0 CALL.REL.NOINC `(.L_x_4936) ;  /* 0x0000001000000944 */ /* 0x000fe20003c00000 */
[----:B------:R-:W-:Y:S05]  /*5980*/  BRA `(.L_x_4973) ;  /* 0xffffca7000007947 */ /* 0x000fea000383ffff */
.L_x_4936:
[----:B------:R-:W-:Y:S01]  /*5990*/  BAR.SYNC.DEFER_BLOCKING 0x0 ;  /* 0x0000000000007b1d */ /* 0x000fe20000010000 */
[----:B------:R-:W-:Y:S01]  /*59a0*/  F2FP.PACK_AB R114, R115, R114 ;  /* 0x000000727372723e */ /* 0x000fe200000000ff */
[----:B------:R-:W-:Y:S01]  /*59b0*/  IMAD R105, R33, -0x200, R24 ;  /* 0xfffffe0021697824 */ /* 0x000fe200078e0218 */
        /* <DEDUP_REMOVED lines=16> */
[----:B------:R-:W-:Y:S02]  /*5ac0*/  MOV R14, UR9 ;  /* 0x00000009000e7c02 */ /* 0x000fe40008000f00 */
[----:B------:R-:W-:Y:S01]  /*5ad0*/  SHF.R.S32.HI R101, RZ, 0x1f, R105 ;  /* 0x0000001fff657819 */ /* 0x000fe20000011469 */
[----:B------:R2:W-:Y:S01]  /*5ae0*/  STS.U16 [R66+0xa], R12 ;  /* 0x00000a0c42007388 */ /* 0x0005e20000000400 */
[----:B------:R-:W-:Y:S02]  /*5af0*/  SHF.R.S32.HI R103, RZ, 0x1f, R2 ;  /* 0x0000001fff677819 */ /* 0x000fe40000011402 */
[----:B0-----:R-:W-:Y:S01]  /*5b00*/  PRMT R10, R120, 0x7632, R10 ;  /* 0x00007632780a7816 */ /* 0x001fe2000000000a */
[----:B------:R-:W-:Y:S01]  /*5b10*/  STS.U16 [R66], R114 ;  /* 0x0000007242007388 */ /* 0x000fe20000000400 */
[----:B------:R-:W-:-:S02]  /*5b20*/  LEA R17, P2, R2, c[0x0][0x330], 0x1 ;  /* 0x0000cc0002117a11 */ /* 0x000fc400078408ff */
[----:B-1----:R-:W-:Y:S01]  /*5b30*/  PRMT R11, R124, 0x7632, R11 ;  /* 0x000076327c0b7816 */ /* 0x002fe2000000000b */
[----:B------:R-:W-:Y:S01]  /*5b40*/  STS.U16 [R66+0x4], R116 ;  /* 0x0000047442007388 */ /* 0x000fe20000000400 */
[----:B------:R-:W-:Y:S02]  /*5b50*/  MOV R18, UR8 ;  /* 0x0000000800127c02 */ /* 0x000fe40008000f00 */
        /* <DEDUP_REMOVED lines=12> */
[----:B-1----:R-:W-:-:S03]  /*5c20*/  IMAD.WIDE.U32 R10, R23, c[0x0][0x2d8], RZ ;  /* 0x0000b600170a7a25 */ /* 0x002fc600078e00ff */
[----:B------:R-:W-:Y:S04]  /*5c30*/  STS.U16 [R66+0x1c], R128 ;  /* 0x00001c8042007388 */ /* 0x000fe80000000400 */
[----:B------:R1:W-:Y:S01]  /*5c40*/  STS.U16 [R66+0x1e], R15 ;  /* 0x00001e0f42007388 */ /* 0x0003e20000000400 */
[----:B------:R-:W-:-:S06]  /*5c50*/  NOP ;  /* 0x0000000000007918 */ /* 0x000fcc0000000000 */
[----:B------:R-:W-:Y:S01]  /*5c60*/  LDS.U16 R19, [R50] ;  /* 0x0000000032137984 */ /* 0x000fe20000000400 */
[----:B0-----:R-:W-:-:S03]  /*5c70*/  IMAD R12, R22, c[0x0][0x2d8], RZ ;  /* 0x0000b600160c7a24 */ /* 0x001fc600078e02ff */
[----:B------:R-:W-:Y:S01]  /*5c80*/  LDS.U16 R67, [R51+0x40] ;  /* 0x0000400033437984 */ /* 0x000fe20000000400 */
[----:B-1----:R-:W-:-:S03]  /*5c90*/  IMAD R15, R23, c[0x0][0x2dc], R12 ;  /* 0x0000b700170f7a24 */ /* 0x002fc600078e020c */
        /* <DEDUP_REMOVED lines=9> */
[----:B------:R-:W-:Y:S01]  /*5d30*/  IADD3 R10, P1, R2, UR8, RZ ;  /* 0x00000008020a7c10 */ /* 0x000fe2000ff3e0ff */
[----:B------:R-:W-:Y:S03]  /*5d40*/  LDS.U16 R79, [R57+0x1c0] ;  /* 0x0001c000394f7984 */ /* 0x000fe60000000400 */
        /* <DEDUP_REMOVED lines=11> */
[----:B0-----:R-:W-:-:S02]  /*5e00*/  LEA.HI.X R14, R2, c[0x0][0x334], R103, 0x1, P2 ;  /* 0x0000cd00020e7a11 */ /* 0x001fc400010f0c67 */
[----:B------:R-:W-:-:S04]  /*5e10*/  LEA R16, P2, R12, R17, 0x1 ;  /* 0x000000110c107211 */ /* 0x000fc800078408ff */
[----:B------:R-:W-:Y:S01]  /*5e20*/  LEA.HI.X R17, R12, R14, R13, 0x1, P2 ;  /* 0x0000000e0c117211 */ /* 0x000fe200010f0c0d */
[----:B------:R-:W0:Y:S02]  /*5e30*/  LDS R97, [0x420] ;  /* 0x00042000ff617984 */ /* 0x000e240000000800 */
[-C--:B0-----:R-:W-:Y:S02]  /*5e40*/  ISETP.GE.AND P4, PT, R2, R97.reuse, PT ;  /* 0x000000610200720c */ /* 0x081fe40003f86270 */
[-C--:B------:R-:W-:Y:S02]  /*5e50*/  ISETP.GE.AND P3, PT, R36, R97.reuse, PT ;  /* 0x000000612400720c */ /* 0x080fe40003f66270 */
[-C--:B------:R-:W-:Y:S02]  /*5e60*/  ISETP.GE.AND P2, PT, R37, R97.reuse, PT ;  /* 0x000000612500720c */ /* 0x080fe40003f46270 */
[-C--:B------:R-:W-:Y:S02]  /*5e70*/  ISETP.GE.AND P1, PT, R38, R97.reuse, PT ;  /* 0x000000612600720c */ /* 0x080fe40003f26270 */
[----:B------:R-:W-:-:S02]  /*5e80*/  ISETP.GE.AND P5, PT, R39, R97, PT ;  /* 0x000000612700720c */ /* 0x000fc40003fa6270 */
[----:B------:R-:W-:-:S03]  /*5e90*/  ISETP.GE.AND P6, PT, R40, R97, PT ;  /* 0x000000612800720c */ /* 0x000fc60003fc6270 */
        /* <DEDUP_REMOVED lines=10> */
.L_x_4975:
[----:B------:R-:W-:Y:S05]  /*5f40*/  BSYNC B0 ;  /* 0x0000000000007941 */ /* 0x000fea0003800000 */
.L_x_4974:
[----:B------:R-:W-:Y:S01]  /*5f50*/  @!P3 STG.E.U16 [R16.64+-0x380], R69 ;  /* 0xfffc80451000b986 */ /* 0x000fe2000c10150c */
        /* <DEDUP_REMOVED lines=8> */
[-C--:B------:R-:W-:Y:S01]  /*5fe0*/  ISETP.GE.AND P1, PT, R44, R97.reuse, PT ;  /* 0x000000612c00720c */ /* 0x080fe20003f26270 */
[----:B------:R-:W-:Y:S01]  /*5ff0*/  FADD.FTZ R3, R12, R143 ;  /* 0x0000008f0c037221 */ /* 0x000fe20000010000 */
[----:B0-----:R-:W-:Y:S01]  /*6000*/  PRMT R15, R144, 0x7632, R15 ;  /* 0x00007632900f7816 */ /* 0x001fe2000000000f */
        /* <DEDUP_REMOVED lines=19> */
[----:B------:R-:W-:Y:S01]  /*6140*/  PRMT R19, R13, 0x7610, R19 ;  /* 0x000076100d137816 */ /* 0x000fe20000000013 */
[----:B------:R-:W-:Y:S01]  /*6150*/  @!P1 STG.E.U16 [R16.64+-0x180], R85 ;  /* 0xfffe805510009986 */ /* 0x000fe2000c10150c */
[----:B------:R-:W-:Y:S01]  /*6160*/  ISETP.GE.AND P1, PT, R49, R97, PT ;  /* 0x000000613100720c */ /* 0x000fe20003f26270 */
[----:B------:R-:W-:Y:S01]  /*6170*/  FADD.FTZ R137, R138, R137 ;  /* 0x000000898a897221 */ /* 0x000fe20000010000 */
[----:B------:R-:W-:Y:S01]  /*6180*/  PRMT R27, R13, 0x7632, R27 ;  /* 0x000076320d1b7816 */ /* 0x000fe2000000001b */
[----:B------:R-:W-:Y:S01]  /*6190*/  @!P5 STG.E.U16 [R16.64+-0x140], R87 ;  /* 0xfffec0571000d986 */ /* 0x000fe2000c10150c */
[----:B------:R-:W-:Y:S01]  /*61a0*/  F2FP.PACK_AB R142, R142, R143 ;  /* 0x0000008f8e8e723e */ /* 0x000fe200000000ff */
[----:B------:R-:W-:Y:S01]  /*61b0*/  FADD.FTZ R136, R137, R136 ;  /* 0x0000008889887221 */ /* 0x000fe20000010000 */
[----:B------:R-:W-:Y:S01]  /*61c0*/  F2FP.PACK_AB R14, R134, R135 ;  /* 0x00000087860e723e */ /* 0x000fe200000000ff */
[----:B------:R-:W-:Y:S01]  /*61d0*/  @!P6 STG.E.U16 [R16.64+-0x100], R89 ;  /* 0xffff00591000e986 */ /* 0x000fe2000c10150c */
[----:B------:R-:W-:Y:S01]  /*61e0*/  F2FP.PACK_AB R13, R130, R131 ;  /* 0x00000083820d723e */ /* 0x000fe200000000ff */
[----:B------:R-:W-:Y:S01]  /*61f0*/  FADD.FTZ R135, R136, R135 ;  /* 0x0000008788877221 */ /* 0x000fe20000010000 */
[----:B------:R-:W-:Y:S01]  /*6200*/  BSSY B0, `(.L_x_4976) ;  /* 0x0000049000007945 */ /* 0x000fe20003800000 */
[----:B------:R-:W-:Y:S02]  /*6210*/  @!P4 STG.E.U16 [R16.64+-0xc0], R91 ;  /* 0xffff405b1000c986 */ /* 0x000fe4000c10150c */
[----:B------:R-:W-:-:S02]  /*6220*/  FADD.FTZ R134, R135, R134 ;  /* 0x0000008687867221 */ /* 0x000fc40000010000 */
[----:B------:R-:W-:Y:S04]  /*6230*/  @!P3 STG.E.U16 [R16.64+-0x80], R93 ;  /* 0xffff805d1000b986 */ /* 0x000fe8000c10150c */
[----:B------:R-:W-:Y:S04]  /*6240*/  @!P2 STG.E.U16 [R16.64+-0x3c0], R67 ;  /* 0xfffc40431000a986 */ /* 0x000fe8000c10150c */
[----:B------:R0:W-:Y:S04]  /*6250*/  @!P1 STG.E.U16 [R16.64+-0x40], R95 ;  /* 0xffffc05f10009986 */ /* 0x0001e8000c10150c */
[----:B------:R-:W-:Y:S01]  /*6260*/  BAR.SYNC.DEFER_BLOCKING 0x0 ;  /* 0x0000000000007b1d */ /* 0x000fe20000010000 */
[----:B0-----:R-:W-:-:S02]  /*6270*/  PRMT R16, R141, 0x7632, R16 ;  /* 0x000076328d107816 */ /* 0x001fc40000000010 */
[----:B------:R-:W-:-:S03]  /*6280*/  PRMT R17, R142, 0x7632, R17 ;  /* 0x000076328e117816 */ /* 0x000fc60000000011 */
[----:B------:R0:W-:Y:S04]  /*6290*/  STS.U16 [R66+0x2], R15 ;  /* 0x0000020f42007388 */ /* 0x0001e80000000400 */
[----:B------:R1:W-:Y:S04]  /*62a0*/  STS.U16 [R66+0xa], R16 ;  /* 0x00000a1042007388 */ /* 0x0003e80000000400 */
[----:B------:R2:W-:Y:S01]  /*62b0*/  STS.U16 [R66+0xc], R18 ;  /* 0x00000c1242007388 */ /* 0x0005e20000000400 */
[----:B0-----:R-:W-:Y:S02]  /*62c0*/  PRMT R15, R12, 0x7632, R15 ;  /* 0x000076320c0f7816 */ /* 0x001fe4000000000f */
[----:B------:R-:W-:Y:S01]  /*62d0*/  F2FP.PACK_AB R12, R132, R133 ;  /* 0x00000085840c723e */ /* 0x000fe200000000ff */
[----:B------:R-:W-:Y:S01]  /*62e0*/  STS.U16 [R66], R144 ;  /* 0x0000009042007388 */ /* 0x000fe20000000400 */
[----:B-1----:R-:W-:Y:S01]  /*62f0*/  PRMT R16, R14, 0x7632, R16 ;  /* 0x000076320e107816 */ /* 0x002fe20000000010 */
[----:B------:R-:W-:Y:S01]  /*6300*/  FADD.FTZ R133, R134, R133 ;  /* 0x0000008586857221 */ /* 0x000fe20000010000 */
[C---:B------:R-:W-:Y:S01]  /*6310*/  PRMT R67, R12.reuse, 0x7610, R67 ;  /* 0x000076100c437816 */ /* 0x040fe20000000043 */
[----:B------:R-:W-:Y:S01]  /*6320*/  STS.U16 [R66+0x4], R142 ;  /* 0x0000048e42007388 */ /* 0x000fe20000000400 */
[----:B------:R-:W-:Y:S01]  /*6330*/  PRMT R68, R12, 0x7632, R68 ;  /* 0x000076320c447816 */ /* 0x000fe20000000044 */
[----:B------:R-:W-:Y:S01]  /*6340*/  FADD.FTZ R132, R133, R132 ;  /* 0x0000008485847221 */ /* 0x000fe20000010000 */
[----:B--2---:R-:W-:Y:S01]  /*6350*/  PRMT R18, R13, 0x7632, R18 ;  /* 0x000076320d127816 */ /* 0x004fe20000000012 */
[----:B------:R-:W-:Y:S01]  /*6360*/  STS.U16 [R66+0x6], R17 ;  /* 0x0000061142007388 */ /* 0x000fe20000000400 */
[----:B------:R-:W-:-:S03]  /*6370*/  MOV R12, UR9 ;  /* 0x00000009000c7c02 */ /* 0x000fc60008000f00 */
[----:B------:R-:W-:Y:S04]  /*6380*/  STS.U16 [R66+0x8], R141 ;  /* 0x0000088d42007388 */ /* 0x000fe80000000400 */
[----:B------:R-:W-:Y:S04]  /*6390*/  STS.U16 [R66+0xe], R15 ;  /* 0x00000e0f42007388 */ /* 0x000fe80000000400 */
[----:B------:R-:W-:Y:S04]  /*63a0*/  STS.U16 [R66+0x10], R19 ;  /* 0x0000101342007388 */ /* 0x000fe80000000400 */
[----:B------:R0:W-:Y:S04]  /*63b0*/  STS.U16 [R66+0x12], R27 ;  /* 0x0000121b42007388 */ /* 0x0001e80000000400 */
[----:B------:R1:W-:Y:S04]  /*63c0*/  STS.U16 [R66+0x14], R14 ;  /* 0x0000140e42007388 */ /* 0x0003e80000000400 */
[----:B------:R-:W-:Y:S01]  /*63d0*/  STS.U16 [R66+0x16], R16 ;  /* 0x0000161042007388 */ /* 0x000fe20000000400 */
[----:B0-----:R-:W-:-:S03]  /*63e0*/  FADD.FTZ R27, R132, R131 ;  /* 0x00000083841b7221 */ /* 0x001fc60000010000 */
[----:B------:R-:W-:Y:S01]  /*63f0*/  STS.U16 [R66+0x18], R67 ;  /* 0x0000184342007388 */ /* 0x000fe20000000400 */
[----:B-1----:R-:W-:Y:S01]  /*6400*/  IADD3 R14, P1, R2, -0x1e0, RZ ;  /* 0xfffffe20020e7810 */ /* 0x002fe20007f3e0ff */
[----:B------:R-:W-:Y:S02]  /*6410*/  FADD.FTZ R27, R27, R130 ;  /* 0x000000821b1b7221 */ /* 0x000fe40000010000 */
[----:B------:R-:W-:Y:S01]  /*6420*/  STS.U16 [R66+0x1a], R68 ;  /* 0x00001a4442007388 */ /* 0x000fe20000000400 */
[----:B------:R-:W-:-:S03]  /*6430*/  IADD3.X R79, R103, -0x1, RZ, P1, !PT ;  /* 0xffffffff674f7810 */ /* 0x000fc60000ffe4ff */
        /* <DEDUP_REMOVED lines=21> */
[----:B0-----:R-:W-:-:S04]  /*6590*/  IMAD R12, R22, c[0x0][0x2f8], RZ ;  /* 0x0000be00160c7a24 */ /* 0x001fc800078e02ff */
[C---:B------:R-:W-:Y:S01]  /*65a0*/  IMAD R13, R23.reuse, c[0x0][0x2fc], R12 ;  /* 0x0000bf00170d7a24 */ /* 0x040fe200078e020c */
        /* <DEDUP_REMOVED lines=14> */
.L_x_4977:
[----:B------:R-:W-:Y:S05]  /*6690*/  BSYNC B0 ;  /* 0x0000000000007941 */ /* 0x000fea0003800000 */
.L_x_4976:
[----:B------:R-:W-:Y:S01]  /*66a0*/  MOV R3, R81 ;  /* 0x0000005100037202 */ /* 0x000fe20000000f00 */
[----:B------:R-:W-:Y:S01]  /*66b0*/  IMAD R11, R21, c[0x0][0x300], RZ ;  /* 0x0000c000150b7a24 */ /* 0x000fe200078e02ff */
[----:B------:R-:W-:Y:S01]  /*66c0*/  LEA R10, P1, R14, c[0x0][0x340], 0x1 ;  /* 0x0000d0000e0a7a11 */ /* 0x000fe200078208ff */
[----:B------:R-:W-:Y:S01]  /*66d0*/  UIADD3 UR18, UP0, UR18, -0x400, URZ ;  /* 0xfffffc0012127890 */ /* 0x000fe2000ff1e03f */
[-C--:B------:R-:W-:Y:S01]  /*66e0*/  ISETP.GE.AND P3, PT, R34, R77.reuse, PT ;  /* 0x0000004d2200720c */ /* 0x080fe20003f66270 */
[----:B------:R-:W-:Y:S01]  /*66f0*/  IMAD.WIDE.U32 R2, R0, c[0x0][0x300], R2 ;  /* 0x0000c00000027a25 */ /* 0x000fe200078e0002 */
[-C--:B------:R-:W-:Y:S01]  /*6700*/  ISETP.GE.AND P4, PT, R36, R77.reuse, PT ;  /* 0x0000004d2400720c */ /* 0x080fe20003f86270 */
[----:B------:R-:W-:Y:S01]  /*6710*/  UIADD3 UR14, UP1, UR14, -0x400, URZ ;  /* 0xfffffc000e0e7890 */ /* 0x000fe2000ff3e03f */
[----:B------:R-:W-:Y:S01]  /*6720*/  ISETP.GE.AND P5, PT, R37, R77, PT ;  /* 0x0000004d2500720c */ /* 0x000fe20003fa6270 */
[----:B0-----:R-:W-:Y:S01]  /*6730*/  IMAD R13, R0, c[0x0][0x304], R11 ;  /* 0x0000c100000d7a24 */ /* 0x001fe200078e020b */
[----:B------:R-:W-:Y:S01]  /*6740*/  IADD3 R12, P0, R105, R2, RZ ;  /* 0x00000002690c7210 */ /* 0x000fe20007f1e0ff */
[----:B------:R-:W-:Y:S01]  /*6750*/  UIADD3 UR16, UP2, UR16, -0x400, URZ ;  /* 0xfffffc0010107890 */ /* 0x000fe2000ff5e03f */
[----:B------:R-:W-:Y:S01]  /*6760*/  LEA.HI.X R11, R14, c[0x0][0x344], R79, 0x1, P1 ;  /* 0x0000d1000e0b7a11 */ /* 0x000fe200008f0c4f */
        /* <DEDUP_REMOVED lines=37> */
[----:B------:R-:W-:Y:S01]  /*69c0*/  @!P0 CALL.REL.NOINC `(.L_x_4934) ;  /* 0x0000001000008944 */ /* 0x000fe20003c00000 */
[----:B------:R-:W-:Y:S05]  /*69d0*/  BRA `(.L_x_4978) ;  /* 0xffff9e1000007947 */ /* 0x000fea000383ffff */
.L_x_4934:
[----:B------:R-:W-:Y:S02]  /*69e0*/  ISETP.NE.U32.AND P0, PT, RZ, c[0x0][0x328], PT ;  /* 0x0000ca00ff007a0c */ /* 0x000fe40003f05070 */
[----:B------:R-:W-:Y:S02]  /*69f0*/  ISETP.NE.U32.AND P2, PT, RZ, c[0x0][0x348], PT ;  /* 0x0000d200ff007a0c */ /* 0x000fe40003f45070 */
[----:B------:R-:W-:Y:S02]  /*6a00*/  ISETP.NE.AND.EX P1, PT, RZ, c[0x0][0x32c], PT, P0 ;  /* 0x0000cb00ff007a0c */ /* 0x000fe40003f25300 */
[----:B------:R-:W-:-:S11]  /*6a10*/  ISETP.NE.AND.EX P0, PT, RZ, c[0x0][0x34c], PT, P2 ;  /* 0x0000d300ff007a0c */ /* 0x000fd60003f05320 */
[----:B------:R-:W-:Y:S05]  /*6a20*/  @!P1 BRA `(.L_x_4979) ;  /* 0x0000014000009947 */ /* 0x000fea0003800000 */
[----:B0-----:R-:W0:Y:S01]  /*6a30*/  SHFL.DOWN P1, R3, R26, 0x1, 0x1f ;  /* 0x08201f001a037f89 */ /* 0x001e220000020000 */
[----:B------:R-:W-:Y:S03]  /*6a40*/  BSSY B0, `(.L_x_4979) ;  /* 0x0000012000007945 */ /* 0x000fe60003800000 */
[----:B------:R-:W2:Y:S01]  /*6a50*/  S2R R10, SR_LANEID ;  /* 0x00000000000a7919 */ /* 0x000ea20000000000 */
[----:B0-----:R-:W-:Y:S01]  /*6a60*/  @P1 FADD R3, R3, R26 ;  /* 0x0000001a03031221 */ /* 0x001fe20000000000 */
[----:B--2---:R-:W-:-:S04]  /*6a70*/  ISETP.NE.AND P2, PT, R10, RZ, PT ;  /* 0x000000ff0a00720c */ /* 0x004fc80003f45270 */
[----:B------:R-:W0:Y:S04]  /*6a80*/  SHFL.DOWN P1, R2, R3, 0x2, 0x1f ;  /* 0x08401f0003027f89 */ /* 0x000e280000020000 */
[----:B------:R-:W2:Y:S01]  /*6a90*/  S2R R10, SR_TID.X ;  /* 0x00000000000a7919 */ /* 0x000ea20000002100 */
        /* <DEDUP_REMOVED lines=11> */
[----:B0-----:R0:W-:Y:S02]  /*6b50*/  RED.E.ADD.F32.FTZ.RN.STRONG.GPU [R6.64], R11 ;  /* 0x0000000b0600798e */ /* 0x0011e4000c10e78c */
.L_x_4980:
[----:B0-----:R-:W-:Y:S05]  /*6b60*/  BSYNC B0 ;  /* 0x0000000000007941 */ /* 0x001fea0003800000 */
.L_x_4979:
[----:B------:R-:W-:Y:S01]  /*6b70*/  BSSY B0, `(.L_x_4981) ;  /* 0x0000018000007945 */ /* 0x000fe20003800000 */
[----:B------:R-:W-:Y:S05]  /*6b80*/  @!P0 BRA `(.L_x_4982) ;  /* 0x0000015000008947 */ /* 0x000fea0003800000 */
[----:B------:R-:W-:Y:S06]  /*6b90*/  BAR.SYNC.DEFER_BLOCKING 0x0 ;  /* 0x0000000000007b1d */ /* 0x000fec0000010000 */
[----:B0-----:R-:W0:Y:S04]  /*6ba0*/  SHFL.DOWN P0, R2, R27, 0x1, 0x1f ;  /* 0x08201f001b027f89 */ /* 0x001e280000000000 */
[----:B------:R-:W2:Y:S04]  /*6bb0*/  S2R R9, SR_LANEID ;  /* 0x0000000000097919 */ /* 0x000ea80000000000 */
[----:B------:R-:W3:Y:S01]  /*6bc0*/  S2R R15, SR_TID.X ;  /* 0x00000000000f7919 */ /* 0x000ee20000002100 */
[----:B0-----:R-:W-:Y:S01]  /*6bd0*/  @P0 FADD R2, R2, R27 ;  /* 0x0000001b02020221 */ /* 0x001fe20000000000 */
[----:B--2---:R-:W-:-:S04]  /*6be0*/  ISETP.NE.AND P1, PT, R9, RZ, PT ;  /* 0x000000ff0900720c */ /* 0x004fc80003f25270 */
        /* <DEDUP_REMOVED lines=8> */
[----:B---3--:R-:W-:-:S04]  /*6c70*/  ISETP.NE.AND P0, PT, R15, RZ, PT ;  /* 0x000000ff0f00720c */ /* 0x008fc80003f05270 */
[----:B------:R0:W-:Y:S04]  /*6c80*/  @!P1 STS [0xc74], R8 ;  /* 0x000c7408ff009388 */ /* 0x0001e80000000800 */
[----:B------:R-:W-:Y:S06]  /*6c90*/  BAR.SYNC.DEFER_BLOCKING 0x0 ;  /* 0x0000000000007b1d */ /* 0x000fec0000010000 */
[----:B------:R-:W-:Y:S05]  /*6ca0*/  @P0 BRA `(.L_x_4983) ;  /* 0x0000004000000947 */ /* 0x000fea0003800000 */
[----:B0-----:R0:W-:Y:S01]  /*6cb0*/  RED.E.ADD.F32.FTZ.RN.STRONG.GPU [R4.64], R8 ;  /* 0x000000080400798e */ /* 0x0011e2000c10e78c */
[----:B------:R-:W-:Y:S01]  /*6cc0*/  HFMA2.MMA R15, -RZ, RZ, 0, 0 ;  /* 0x00000000ff0f7435 */ /* 0x000fe200000001ff */
[----:B------:R-:W-:Y:S05]  /*6cd0*/  BRA `(.L_x_4983) ;  /* 0x0000001000007947 */ /* 0x000fea0003800000 */
.L_x_4982:
[----:B------:R-:W2:Y:S02]  /*6ce0*/  S2R R15, SR_TID.X ;  /* 0x00000000000f7919 */ /* 0x000ea40000002100 */
.L_x_4983:
[----:B0-----:R-:W-:Y:S05]  /*6cf0*/  BSYNC B0 ;  /* 0x0000000000007941 */ /* 0x001fea0003800000 */
.L_x_4981:
[----:B--2---:R-:W-:-:S13]  /*6d00*/  ISETP.GE.AND P0, PT, R15, c[0x0][0x16c], PT ;  /* 0x00005b000f007a0c */ /* 0x004fda0003f06270 */
        /* <DEDUP_REMOVED lines=9> */
.L_x_4984:
[----:B0-----:R-:W0:Y:S01]  /*6da0*/  LDS R17, [R15.X4+0x1f28] ;  /* 0x001f28000f117984 */ /* 0x001e220000004800 */
[----:B------:R-:W-:Y:S01]  /*6db0*/  SHF.R.S32.HI R0, RZ, 0x1f, R15 ;  /* 0x0000001fff007819 */ /* 0x000fe2000001140f */
[----:B------:R-:W-:Y:S01]  /*6dc0*/  YIELD ;  /* 0x0000000000007946 */ /* 0x000fe20003800000 */
[----:B------:R-:W-:Y:S01]  /*6dd0*/  MOV R8, R2 ;  /* 0x0000000200087202 */ /* 0x000fe20000000f00 */
[----:B------:R2:W3:Y:S01]  /*6de0*/  LDS R19, [R15.X4+0x2328] ;  /* 0x002328000f137984 */ /* 0x0004e20000004800 */
        /* <DEDUP_REMOVED lines=21> */
.L_x_4985:
        /* <DEDUP_REMOVED lines=12> */
.L_x_9072:


//--------------------- .text._Z25selective_scan_bwd_kernelI32Selective_Scan_bwd_kernel_traitsILi32ELi16ELb0ELb0ELb1ELb0ELb1EN3c104HalfEfEEv12SSMParamsBwd --------------------------
	.section	.text._Z25selective_scan_bwd_kernelI32Selective_Scan_bwd_kernel_traitsILi32ELi16ELb0ELb0ELb1ELb0ELb1EN3c104HalfEfEEv12SSMParamsBwd,"ax",@progbits
	.sectioninfo	@"SHI_REGISTERS=251"
	.align	128
        .global         _Z25selective_scan_bwd_kernelI32Selective_Scan_bwd_kernel_traitsILi32ELi16ELb0ELb0ELb1ELb0ELb1EN3c104HalfEfEEv12SSMParamsBwd
        .type           _Z25selective_scan_bwd_kernelI32Selective_Scan_bwd_kernel_traitsILi32ELi16ELb0ELb0ELb1ELb0ELb1EN3c104HalfEfEEv12SSMParamsBwd,@function
        .size           _Z25selective_scan_bwd_kernelI32Selective_Scan_bwd_kernel_traitsILi32ELi16ELb0ELb0ELb1ELb0ELb1EN3c104HalfEfEEv12SSMParamsBwd,(.L_x_9073 - _Z25selective_scan_bwd_kernelI32Selective_Scan_bwd_kernel_traitsILi32ELi16ELb0ELb0ELb1ELb0ELb1EN3c104HalfEfEEv12SSMParamsBwd)
        .other          _Z25selective_scan_bwd_kernelI32Selective_Scan_bwd_kernel_traitsILi32ELi16ELb0ELb0ELb1ELb0ELb1EN3c104HalfEfEEv12SSMParamsBwd,@"STO_CUDA_ENTRY STV_DEFAULT"
_Z25selective_scan_bwd_kernelI32Selective_Scan_bwd_kernel_traitsILi32ELi16ELb0ELb0ELb1ELb0ELb1EN3c104HalfEfEEv12SSMParamsBwd:
.text._Z25selective_scan_bwd_kernelI32Selective_Scan_bwd_kernel_traitsILi32ELi16ELb0ELb0ELb1ELb0ELb1EN3c104HalfEfEEv12SSMParamsBwd:
        /* <DEDUP_REMOVED lines=15> */
[C---:B------:R-:W-:Y:S01]  /*00f0*/  IMAD R19, R25.reuse, c[0x0][0x1e8], RZ ;  /* 0x00007a0019137a24 */ /* 0x040fe200078e02ff */
[----:B------:R-:W-:Y:S01]  /*0100*/  UMOV UR4, URZ ;  /* 0x0000003f00047c82 */ /* 0x000fe20008000000 */
[----:B------:R-:W4:Y:S01]  /*0110*/  S2R R27, SR_CTAID.X ;  /* 0x00000000001b7919 */ /* 0x000f220000002500 */
[----:B------:R-:W5:Y:S01]  /*0120*/  I2F.RP R8, R17 ;  /* 0x0000001100087306 */ /* 0x000f620000209400 */
[----:B0-----:R-:W-:Y:S01]  /*0130*/  IABS R2, R0 ;  /* 0x0000000000027213 */ /* 0x001fe20000000000 */
[----:B------:R-:W-:Y:S01]  /*0140*/  IMAD R21, R25, c[0x0][0x280], RZ ;  /* 0x0000a00019157a24 */ /* 0x000fe200078e02ff */
[----:B------:R-:W-:Y:S01]  /*0150*/  UMOV UR5, URZ ;  /* 0x0000003f00057c82 */ /* 0x000fe20008000000 */
[C---:B------:R-:W-:Y:S01]  /*0160*/  IMAD R19, R0.reuse, c[0x0][0x1ec], R19 ;  /* 0x00007b0000137a24 */ /* 0x040fe200078e0213 */
[----:B------:R-:W-:Y:S01]  /*0170*/  HFMA2.MMA R24, -RZ, RZ, 0, 0 ;  /* 0x00000000ff187435 */ /* 0x000fe200000001ff */
[----:B------:R-:W-:Y:S01]  /*0180*/  IMAD R21, R0, c[0x0][0x284], R21 ;  /* 0x0000a10000157a24 */ /* 0x000fe200078e0215 */
[----:B------:R-:W-:Y:S01]  /*0190*/  MOV R26, RZ ;  /* 0x000000ff001a7202 */ /* 0x000fe20000000f00 */
[----:B-----5:R-:W0:Y:S01]  /*01a0*/  MUFU.RCP R8, R8 ;  /* 0x0000000800087308 */ /* 0x020e220000001000 */
[----:B----4-:R-:W-:Y:S01]  /*01b0*/  SHF.R.S32.HI R197, RZ, 0x1f, R27 ;  /* 0x0000001fffc57819 */ /* 0x010fe2000001141b */
[----:B-1----:R-:W-:-:S04]  /*01c0*/  IMAD.WIDE.U32 R4, R27, c[0x0][0x1e0], RZ ;  /* 0x000078001b047a25 */ /* 0x002fc800078e00ff */
[----:B------:R-:W-:Y:S01]  /*01d0*/  IMAD R14, R197, c[0x0][0x278], RZ ;  /* 0x00009e00c50e7a24 */ /* 0x000fe200078e02ff */
[----:B0-----:R-:W-:-:S03]  /*01e0*/  IADD3 R6, R8, 0xffffffe, RZ ;  /* 0x0ffffffe08067810 */ /* 0x001fc60007ffe0ff */
[----:B------:R-:W-:Y:S01]  /*01f0*/  IMAD R15, R27, c[0x0][0x27c], R14 ;  /* 0x00009f001b0f7a24 */ /* 0x000fe200078e020e */
[----:B------:R0:W1:Y:S02]  /*0200*/  F2I.FTZ.U32.TRUNC.NTZ R7, R6 ;  /* 0x0000000600077305 */ /* 0x000064000021f000 */
[----:B0-----:R-:W-:Y:S01]  /*0210*/  HFMA2.MMA R6, -RZ, RZ, 0, 0 ;  /* 0x00000000ff067435 */ /* 0x001fe200000001ff */
[----:B-1----:R-:W-:-:S05]  /*0220*/  IADD3 R12, RZ, -R7, RZ ;  /* 0x80000007ff0c7210 */ /* 0x002fca0007ffe0ff */
[----:B------:R-:W-:Y:S02]  /*0230*/  IMAD R9, R12, R17, RZ ;  /* 0x000000110c097224 */ /* 0x000fe400078e02ff */
[----:B------:R-:W-:Y:S02]  /*0240*/  IMAD R12, R197, c[0x0][0x1e0], RZ ;  /* 0x00007800c50c7a24 */ /* 0x000fe400078e02ff */
[----:B------:R-:W-:-:S04]  /*0250*/  IMAD.HI.U32 R7, R7, R9, R6 ;  /* 0x0000000907077227 */ /* 0x000fc800078e0006 */
[----:B------:R-:W-:Y:S02]  /*0260*/  IMAD R6, R197, c[0x0][0x1d0], RZ ;  /* 0x00007400c5067a24 */ /* 0x000fe400078e02ff */
[----:B------:R-:W-:-:S04]  /*0270*/  IMAD.HI.U32 R29, R7, R2, RZ ;  /* 0x00000002071d7227 */ /* 0x000fc800078e00ff */
[----:B------:R-:W-:Y:S01]  /*0280*/  IMAD R9, R27, c[0x0][0x1d4], R6 ;  /* 0x000075001b097a24 */ /* 0x000fe200078e0206 */
[----:B------:R-:W-:Y:S01]  /*0290*/  IADD3 R8, -R29, RZ, RZ ;  /* 0x000000ff1d087210 */ /* 0x000fe20007ffe1ff */
[----:B------:R-:W-:Y:S02]  /*02a0*/  IMAD R13, R27, c[0x0][0x1e4], R12 ;  /* 0x000079001b0d7a24 */ /* 0x000fe400078e020c */
[----:B------:R-:W-:Y:S02]  /*02b0*/  IMAD R12, R197, c[0x0][0x1b0], RZ ;  /* 0x00006c00c50c7a24 */ /* 0x000fe400078e02ff */
[----:B------:R-:W-:Y:S01]  /*02c0*/  IMAD R8, R17, R8, R2 ;  /* 0x0000000811087224 */ /* 0x000fe200078e0202 */
[----:B------:R-:W-:Y:S01]  /*02d0*/  LOP3.LUT R2, R0, c[0x0][0x178], RZ, 0x3c, !PT ;  /* 0x00005e0000027a12 */ /* 0x000fe200078e3cff */
[----:B------:R-:W-:Y:S01]  /*02e0*/  IMAD.WIDE.U32 R6, R27, c[0x0][0x278], RZ ;  /* 0x00009e001b067a25 */ /* 0x000fe200078e00ff */
[----:B------:R-:W-:Y:S02]  /*02f0*/  IADD3 R5, R5, R13, RZ ;  /* 0x0000000d05057210 */ /* 0x000fe40007ffe0ff */
[----:B------:R-:W-:Y:S01]  /*0300*/  ISETP.GT.U32.AND P3, PT, R17, R8, PT ;  /* 0x000000081100720c */ /* 0x000fe20003f64070 */
[C---:B------:R-:W-:Y:S01]  /*0310*/  IMAD R13, R27.reuse, c[0x0][0x1b4], R12 ;  /* 0x00006d001b0d7a24 */ /* 0x040fe200078e020c */
[----:B------:R-:W-:Y:S01]  /*0320*/  ISETP.GE.AND P4, PT, R2, RZ, PT ;  /* 0x000000ff0200720c */ /* 0x000fe20003f86270 */
[----:B------:R-:W-:Y:S01]  /*0330*/  IMAD.WIDE.U32 R2, R27, c[0x0][0x1d0], RZ ;  /* 0x000074001b027a25 */ /* 0x000fe200078e00ff */
[----:B------:R-:W-:-:S02]  /*0340*/  IADD3 R7, R7, R15, RZ ;  /* 0x0000000f07077210 */ /* 0x000fc40007ffe0ff */
[----:B------:R-:W-:Y:S01]  /*0350*/  MOV R12, c[0x0][0x174] ;  /* 0x00005d00000c7a02 */ /* 0x000fe20000000f00 */
[----:B------:R-:W-:Y:S01]  /*0360*/  IMAD.WIDE.U32 R4, R0, c[0x0][0x1e8], R4 ;  /* 0x00007a0000047a25 */ /* 0x000fe200078e0004 */
[----:B------:R-:W-:Y:S02]  /*0370*/  IADD3 R3, R3, R9, RZ ;  /* 0x0000000903037210 */ /* 0x000fe40007ffe0ff */
[----:B------:R-:W-:Y:S01]  /*0380*/  ISETP.GE.AND P5, PT, R12, 0x1, PT ;  /* 0x000000010c00780c */ /* 0x000fe20003fa6270 */
[----:B------:R-:W-:Y:S02]  /*0390*/  IMAD.WIDE.U32 R6, R0, c[0x0][0x280], R6 ;  /* 0x0000a00000067a25 */ /* 0x000fe400078e0006 */
[-C--:B------:R-:W-:Y:S02]  /*03a0*/  @!P3 IADD3 R8, R8, -R17.reuse, RZ ;  /* 0x800000110808b210 */ /* 0x080fe40007ffe0ff */
[----:B------:R-:W-:Y:S01]  /*03b0*/  @!P3 IADD3 R29, R29, 0x1, RZ ;  /* 0x000000011d1db810 */ /* 0x000fe20007ffe0ff */
[----:B------:R-:W-:Y:S01]  /*03c0*/  IMAD.WIDE.U32 R2, R0, c[0x0][0x1d8], R2 ;  /* 0x0000760000027a25 */ /* 0x000fe200078e0002 */
[----:B------:R-:W-:-:S02]  /*03d0*/  ISETP.GE.U32.AND P0, PT, R8, R17, PT ;  /* 0x000000110800720c */ /* 0x000fc40003f06070 */
[----:B------:R-:W-:Y:S01]  /*03e0*/  ISETP.NE.AND P3, PT, RZ, c[0x0][0x178], PT ;  /* 0x00005e00ff007a0c */ /* 0x000fe20003f65270 */
[----:B------:R-:W-:-:S04]  /*03f0*/  IMAD.WIDE.U32 R8, R27, c[0x0][0x1b0], RZ ;  /* 0x00006c001b087a25 */ /* 0x000fc800078e00ff */
[----:B------:R-:W-:Y:S01]  /*0400*/  IMAD R17, R25, c[0x0][0x1d8], RZ ;  /* 0x0000760019117a24 */ /* 0x000fe200078e02ff */
[----:B------:R-:W-:Y:S02]  /*0410*/  IADD3 R9, R9, R13, RZ ;  /* 0x0000000d09097210 */ /* 0x000fe40007ffe0ff */
[----:B------:R-:W-:Y:S01]  /*0420*/  LEA R13, R12, 0xfffffe00, 0x9 ;  /* 0xfffffe000c0d7811 */ /* 0x000fe200078e48ff */
[----:B------:R-:W-:Y:S02]  /*0430*/  IMAD R17, R0, c[0x0][0x1dc], R17 ;  /* 0x0000770000117a24 */ /* 0x000fe400078e0211 */
[----:B------:R-:W-:Y:S02]  /*0440*/  @P0 IADD3 R29, R29, 0x1, RZ ;  /* 0x000000011d1d0810 */ /* 0x000fe40007ffe0ff */
[----:B------:R-:W-:Y:S02]  /*0450*/  SHF.R.S32.HI R15, RZ, 0x1f, R13 ;  /* 0x0000001fff0f7819 */ /* 0x000fe4000001140d */
[----:B------:R-:W-:-:S02]  /*0460*/  @!P4 IADD3 R29, -R29, RZ, RZ ;  /* 0x000000ff1d1dc210 */ /* 0x000fc40007ffe1ff */
[----:B------:R-:W-:Y:S02]  /*0470*/  @!P3 LOP3.LUT R29, RZ, c[0x0][0x178], RZ, 0x33, !PT ;  /* 0x00005e00ff1dba12 */ /* 0x000fe400078e33ff */
[----:B------:R-:W-:Y:S02]  /*0480*/  IADD3 R12, P0, R13, R2, RZ ;  /* 0x000000020d0c7210 */ /* 0x000fe40007f1e0ff */
[----:B------:R-:W-:Y:S01]  /*0490*/  SHF.R.S32.HI R199, RZ, 0x1f, R29 ;  /* 0x0000001fffc77819 */ /* 0x000fe2000001141d */
[----:B------:R-:W-:Y:S01]  /*04a0*/  IMAD.WIDE.U32 R8, R29, c[0x0][0x1c8], R8 ;  /* 0x000072001d087a25 */ /* 0x000fe200078e0008 */
[C---:B------:R-:W-:Y:S02]  /*04b0*/  IADD3 R16, P3, R13.reuse, R4, RZ ;  /* 0x000000040d107210 */ /* 0x040fe40007f7e0ff */
[----:B------:R-:W-:Y:S01]  /*04c0*/  IADD3 R2, P4, R13, R6, RZ ;  /* 0x000000060d027210 */ /* 0x000fe20007f9e0ff */
[----:B------:R-:W-:Y:S01]  /*04d0*/  IMAD R4, R199, c[0x0][0x1c8], RZ ;  /* 0x00007200c7047a24 */ /* 0x000fe200078e02ff */
[----:B------:R-:W-:-:S02]  /*04e0*/  IADD3.X R17, R15, R3, R17, P0, !PT ;  /* 0x000000030f117210 */ /* 0x000fc400007fe411 */
[C---:B------:R-:W-:Y:S02]  /*04f0*/  IADD3.X R3, R15.reuse, R5, R19, P3, !PT ;  /* 0x000000050f037210 */ /* 0x040fe40001ffe413 */
[----:B------:R-:W-:Y:S01]  /*0500*/  IADD3.X R5, R15, R7, R21, P4, !PT ;  /* 0x000000070f057210 */ /* 0x000fe200027fe415 */
[----:B------:R-:W-:Y:S01]  /*0510*/  IMAD R7, R29, c[0x0][0x1cc], R4 ;  /* 0x000073001d077a24 */ /* 0x000fe200078e0204 */
[----:B------:R-:W-:Y:S02]  /*0520*/  ISETP.NE.U32.AND P0, PT, RZ, c[0x0][0x260], PT ;  /* 0x00009800ff007a0c */ /* 0x000fe40003f05070 */
[----:B------:R-:W-:Y:S02]  /*0530*/  LEA R14, P3, R16, c[0x0][0x248], 0x1 ;  /* 0x00009200100e7a11 */ /* 0x000fe400078608ff */
[----:B------:R-:W-:Y:S02]  /*0540*/  IADD3 R13, P4, R13, R8, RZ ;  /* 0x000000080d0d7210 */ /* 0x000fe40007f9e0ff */
[----:B------:R-:W-:-:S02]  /*0550*/  IADD3 R4, R9, R7, RZ ;  /* 0x0000000709047210 */ /* 0x000fc40007ffe0ff */
[----:B------:R-:W-:Y:S01]  /*0560*/  ISETP.NE.AND.EX P0, PT, RZ, c[0x0][0x264], PT, P0 ;  /* 0x00009900ff007a0c */ /* 0x000fe20003f05300 */
[----:B------:R-:W-:Y:S01]  /*0570*/  CS2R R8, SRZ ;  /* 0x0000000000087805 */ /* 0x000fe2000001ff00 */
[----:B------:R-:W-:Y:S02]  /*0580*/  LEA R6, P6, R12, c[0x0][0x240], 0x1 ;  /* 0x000090000c067a11 */ /* 0x000fe400078c08ff */
[----:B------:R-:W-:Y:S02]  /*0590*/  LEA.HI.X R16, R16, c[0x0][0x24c], R3, 0x1, P3 ;  /* 0x0000930010107a11 */ /* 0x000fe400018f0c03 */
[----:B------:R-:W-:Y:S02]  /*05a0*/  IADD3.X R4, R15, R4, RZ, P4, !PT ;  /* 0x000000040f047210 */ /* 0x000fe400027fe4ff */
[----:B------:R-:W-:Y:S02]  /*05b0*/  ISETP.NE.U32.AND P3, PT, RZ, c[0x0][0x328], PT ;  /* 0x0000ca00ff007a0c */ /* 0x000fe40003f65070 */
[----:B------:R-:W-:-:S02]  /*05c0*/  ISETP.NE.U32.AND P4, PT, RZ, c[0x0][0x348], PT ;  /* 0x0000d200ff007a0c */ /* 0x000fc40003f85070 */
[----:B------:R-:W-:Y:S02]  /*05d0*/  LEA.HI.X R7, R12, c[0x0][0x244], R17, 0x1, P6 ;  /* 0x000091000c077a11 */ /* 0x000fe400030f0c11 */
[C---:B------:R-:W-:Y:S02]  /*05e0*/  LEA R3, P6, R2.reuse, c[0x0][0x308], 0x1 ;  /* 0x0000c20002037a11 */ /* 0x040fe400078c08ff */
[----:B------:R-:W-:Y:S02]  /*05f0*/  ISETP.NE.AND.EX P3, PT, RZ, c[0x0][0x32c], PT, P3 ;  /* 0x0000cb00ff007a0c */ /* 0x000fe40003f65330 */
[----:B------:R-:W-:Y:S02]  /*0600*/  ISETP.NE.AND.EX P4, PT, RZ, c[0x0][0x34c], PT, P4 ;  /* 0x0000d300ff007a0c */ /* 0x000fe40003f85340 */
[----:B------:R-:W-:Y:S01]  /*0610*/  LEA.HI.X R5, R2, c[0x0][0x30c], R5, 0x1, P6 ;  /* 0x0000c30002057a11 */ /* 0x000fe200030f0c05 */
[----:B------:R-:W-:Y:S01]  /*0620*/  @P0 IMAD R2, R27, c[0x0][0x164], R0 ;  /* 0x000059001b020a24 */ /* 0x000fe200078e0200 */
[----:B------:R-:W-:-:S02]  /*0630*/  @P0 MOV R15, 0x8 ;  /* 0x00000008000f0802 */ /* 0x000fc40000000f00 */
[----:B------:R-:W-:Y:S01]  /*0640*/  LEA R33, P6, R13, c[0x0][0x230], 0x1 ;  /* 0x00008c000d217a11 */ /* 0x000fe200078c08ff */
[----:B------:R-:W-:-:S03]  /*0650*/  @P0 IMAD R2, R2, c[0x0][0x174], RZ ;  /* 0x00005d0002020a24 */ /* 0x000fc600078e02ff */
[----:B------:R-:W-:Y:S01]  /*0660*/  LEA.HI.X R35, R13, c[0x0][0x234], R4, 0x1, P6 ;  /* 0x00008d000d237a11 */ /* 0x000fe200030f0c04 */
[----:B------:R-:W-:-:S04]  /*0670*/  @P0 IMAD R2, R2, c[0x0][0x16c], RZ ;  /* 0x00005b0002020a24 */ /* 0x000fc800078e02ff */
[----:B------:R-:W-:Y:S01]  /*0680*/  @P0 IMAD.WIDE R12, R2, R15, c[0x0][0x260] ;  /* 0x00009800020c0625 */ /* 0x000fe200078e020f */
[----:B------:R-:W-:Y:S01]  /*0690*/  @!P0 CS2R R12, SRZ ;  /* 0x00000000000c8805 */ /* 0x000fe2000001ff00 */
[----:B--2---:R0:W1:Y:S08]  /*06a0*/  @P1 R2UR UR4, R10 ;  /* 0x000000000a0413c2 */ /* 0x00407000000e0000 */
[----:B---3--:R0:W2:Y:S01]  /*06b0*/  @P2 R2UR UR5, R11 ;  /* 0x000000000b0523c2 */ /* 0x0080a200000e0000 */
[----:B------:R-:W-:-:S04]  /*06c0*/  @P4 LEA R8, P2, R0, c[0x0][0x348], 0x2 ;  /* 0x0000d20000084a11 */ /* 0x000fc800078410ff */
[C---:B------:R-:W-:Y:S01]  /*06d0*/  @P4 LEA.HI.X R9, R0.reuse, c[0x0][0x34c], R25, 0x2, P2 ;  /* 0x0000d30000094a11 */ /* 0x040fe200010f1419 */
[----:B0-----:R-:W-:Y:S02]  /*06e0*/  CS2R R10, SRZ ;  /* 0x00000000000a7805 */ /* 0x001fe4000001ff00 */
[----:B------:R-:W-:-:S04]  /*06f0*/  @P3 LEA R10, P1, R0, c[0x0][0x328], 0x2 ;  /* 0x0000ca00000a3a11 */ /* 0x000fc800078210ff */
[----:B------:R-:W-:Y:S01]  /*0700*/  @P3 LEA.HI.X R11, R0, c[0x0][0x32c], R25, 0x2, P1 ;  /* 0x0000cb00000b3a11 */ /* 0x000fe200008f1419 */
[----:B------:R-:W-:Y:S05]  /*0710*/  @!P5 BRA `(.L_x_4986) ;  /* 0x00008ad00000d947 */ /* 0x000fea0003800000 */
[----:B------:R-:W0:Y:S01]  /*0720*/  S2R R31, SR_TID.X ;  /* 0x00000000001f7919 */ /* 0x000e220000002100 */
[----:B------:R3:W4:Y:S01]  /*0730*/  R2UR UR15, R14 ;  /* 0x000000000e0f73c2 */ /* 0x00072200000e0000 */
[----:B------:R-:W-:Y:S02]  /*0740*/  MOV R26, RZ ;  /* 0x000000ff001a7202 */ /* 0x000fe40000000f00 */
[----:B------:R-:W2:Y:S01]  /*0750*/  S2R R28, SR_LANEID ;  /* 0x00000000001c7919 */ /* 0x000ea20000000000 */
[----:B------:R-:W-:Y:S02]  /*0760*/  MOV R30, RZ ;  /* 0x000000ff001e7202 */ /* 0x000fe40000000f00 */
[----:B------:R-:W-:Y:S02]  /*0770*/  MOV R24, RZ ;  /* 0x000000ff00187202 */ /* 0x000fe40000000f00 */
[----:B------:R3:W1:Y:S08]  /*0780*/  R2UR UR16, R16 ;  /* 0x00000000101073c2 */ /* 0x00067000000e0000 */
[----:B------:R3:W1:Y:S01]  /*0790*/  R2UR UR9, R3 ;  /* 0x00000000030973c2 */ /* 0x00066200000e0000 */
[----:B0-----:R-:W-:-:S07]  /*07a0*/  SHF.L.U32 R2, R31, 0x4, RZ ;  /* 0x000000041f027819 */ /* 0x001fce00000006ff */
[----:B------:R3:W0:Y:S01]  /*07b0*/  R2UR UR14, R5 ;  /* 0x00000000050e73c2 */ /* 0x00062200000e0000 */
[----:B------:R-:W-:Y:S02]  /*07c0*/  LOP3.LUT R32, R31, 0x1f, RZ, 0xc0, !PT ;  /* 0x0000001f1f207812 */ /* 0x000fe400078ec0ff */
[----:B------:R-:W-:-:S05]  /*07d0*/  LOP3.LUT R2, R2, 0xfffffe00, RZ, 0xc0, !PT ;  /* 0xfffffe0002027812 */ /* 0x000fca00078ec0ff */
[----:B------:R5:W0:Y:S02]  /*07e0*/  R2UR UR17, R6 ;  /* 0x00000000061173c2 */ /* 0x000a2400000e0000 */
[----:B-----5:R-:W-:-:S06]  /*07f0*/  LOP3.LUT R6, R2, 0x1f, R31, 0xf8, !PT ;  /* 0x0000001f02067812 */ /* 0x020fcc00078ef81f */
[----:B------:R5:W0:Y:S02]  /*0800*/  R2UR UR18, R7 ;  /* 0x00000000071273c2 */ /* 0x000a2400000e0000 */
[----:B-12345:R-:W-:-:S06]  /*0810*/  SHF.R.S32.HI R7, RZ, 0x1f, R6 ;  /* 0x0000001fff077819 */ /* 0x03efcc0000011406 */
.L_x_5034:
[----:B------:R-:W-:Y:S01]  /*0820*/  IADD3 R201, -R30, c[0x0][0x174], RZ ;  /* 0x00005d001ec97a10 */ /* 0x000fe20007ffe1ff */
[----:B------:R-:W-:Y:S01]  /*0830*/  BAR.SYNC.DEFER_BLOCKING 0x0 ;  /* 0x0000000000007b1d */ /* 0x000fe20000010000 */
[----:B0--3--:R-:W-:Y:S02]  /*0840*/  LEA R2, P1, R6, UR17, 0x1 ;  /* 0x0000001106027c11 */ /* 0x009fe4000f8208ff */
[----:B------:R-:W-:Y:S02]  /*0850*/  LEA R4, R201, 0xfffffe00, 0x9 ;  /* 0xfffffe00c9047811 */ /* 0x000fe400078e48ff */
[----:B------:R-:W-:Y:S02]  /*0860*/  PRMT R5, RZ, 0x7610, R5 ;  /* 0x00007610ff057816 */ /* 0x000fe40000000005 */
[----:B------:R-:W-:-:S02]  /*0870*/  IADD3 R137, -R4, c[0x0][0x168], RZ ;  /* 0x00005a0004897a10 */ /* 0x000fc40007ffe1ff */
[C---:B------:R-:W-:Y:S02]  /*0880*/  LEA.HI.X R3, R6.reuse, UR18, R7, 0x1, P1 ;  /* 0x0000001206037c11 */ /* 0x040fe400088f0c07 */
[C---:B------:R-:W-:Y:S02]  /*0890*/  ISETP.GE.AND P0, PT, R6.reuse, R137, PT ;  /* 0x000000890600720c */ /* 0x040fe40003f06270 */
[C---:B------:R-:W-:Y:S02]  /*08a0*/  LOP3.LUT R138, R6.reuse, 0x20, RZ, 0xfc, !PT ;  /* 0x00000020068a7812 */ /* 0x040fe400078efcff */
[C---:B------:R-:W-:Y:S02]  /*08b0*/  LOP3.LUT R140, R6.reuse, 0x40, RZ, 0xfc, !PT ;  /* 0x00000040068c7812 */ /* 0x040fe400078efcff */
[C---:B------:R-:W-:Y:S02]  /*08c0*/  LOP3.LUT R142, R6.reuse, 0x60, RZ, 0xfc, !PT ;  /* 0x00000060068e7812 */ /* 0x040fe400078efcff */
[----:B------:R-:W-:-:S05]  /*08d0*/  LOP3.LUT R144, R6, 0x80, RZ, 0xfc, !PT ;  /* 0x0000008006907812 */ /* 0x000fca00078efcff */
[----:B--2---:R0:W2:Y:S01]  /*08e0*/  @!P0 LDG.E.U16 R5, [R2.64] ;  /* 0x0000000c02058981 */ /* 0x0040a2000c1e1500 */
[-C--:B------:R-:W-:Y:S02]  /*08f0*/  ISETP.GE.AND P0, PT, R138, R137.reuse, PT ;  /* 0x000000898a00720c */ /* 0x080fe40003f06270 */
[----:B------:R-:W-:Y:S02]  /*0900*/  LOP3.LUT R146, R6, 0xa0, RZ, 0xfc, !PT ;  /* 0x000000a006927812 */ /* 0x000fe400078efcff */
[-C--:B------:R-:W-:Y:S02]  /*0910*/  ISETP.GE.AND P1, PT, R140, R137.reuse, PT ;  /* 0x000000898c00720c */ /* 0x080fe40003f26270 */
[-C--:B------:R-:W-:Y:S02]  /*0920*/  ISETP.GE.AND P2, PT, R142, R137.reuse, PT ;  /* 0x000000898e00720c */ /* 0x080fe40003f46270 */
[----:B------:R-:W-:Y:S02]  /*0930*/  ISETP.GE.AND P3, PT, R144, R137, PT ;  /* 0x000000899000720c */ /* 0x000fe40003f66270 */
[----:B------:R-:W-:-:S02]  /*0940*/  PRMT R15, RZ, 0x7610, R15 ;  /* 0x00007610ff0f7816 */ /* 0x000fc4000000000f */
[-C--:B------:R-:W-:Y:S02]  /*0950*/  ISETP.GE.AND P4, PT, R146, R137.reuse, PT ;  /* 0x000000899200720c */ /* 0x080fe40003f86270 */
        /* <DEDUP_REMOVED lines=9> */
[----:B------:R0:W5:Y:S01]  /*09f0*/  @!P2 LDG.E.U16 R17, [R2.64+0xc0] ;  /* 0x0000c00c0211a981 */ /* 0x000162000c1e1500 */
[C---:B------:R-:W-:Y:S02]  /*0a00*/  LOP3.LUT R152, R6.reuse, 0x100, RZ, 0xfc, !PT ;  /* 0x0000010006987812 */ /* 0x040fe400078efcff */
[C---:B------:R-:W-:Y:S01]  /*0a10*/  LOP3.LUT R154, R6.reuse, 0x120, RZ, 0xfc, !PT ;  /* 0x00000120069a7812 */ /* 0x040fe200078efcff */
[----:B------:R0:W5:Y:S01]  /*0a20*/  @!P3 LDG.E.U16 R16, [R2.64+0x100] ;  /* 0x0001000c0210b981 */ /* 0x000162000c1e1500 */
[----:B------:R-:W-:Y:S02]  /*0a30*/  LOP3.LUT R156, R6, 0x140, RZ, 0xfc, !PT ;  /* 0x00000140069c7812 */ /* 0x000fe400078efcff */
[-C--:B------:R-:W-:Y:S01]  /*0a40*/  ISETP.GE.AND P1, PT, R150, R137.reuse, PT ;  /* 0x000000899600720c */ /* 0x080fe20003f26270 */
[----:B------:R0:W5:Y:S01]  /*0a50*/  @!P4 LDG.E.U16 R19, [R2.64+0x140] ;  /* 0x0001400c0213c981 */ /* 0x000162000c1e1500 */
[----:B------:R-:W-:-:S02]  /*0a60*/  ISETP.GE.AND P2, PT, R152, R137, PT ;  /* 0x000000899800720c */ /* 0x000fc40003f46270 */
[-C--:B------:R-:W-:Y:S02]  /*0a70*/  ISETP.GE.AND P3, PT, R154, R137.reuse, PT ;  /* 0x000000899a00720c */ /* 0x080fe40003f66270 */
[----:B------:R-:W-:Y:S02]  /*0a80*/  PRMT R18, RZ, 0x7610, R18 ;  /* 0x00007610ff127816 */ /* 0x000fe40000000012 */
[----:B------:R-:W-:Y:S02]  /*0a90*/  ISETP.GE.AND P4, PT, R156, R137, PT ;  /* 0x000000899c00720c */ /* 0x000fe40003f86270 */
[----:B------:R-:W-:Y:S02]  /*0aa0*/  LOP3.LUT R158, R6, 0x160, RZ, 0xfc, !PT ;  /* 0x00000160069e7812 */ /* 0x000fe400078efcff */
[----:B------:R-:W-:Y:S01]  /*0ab0*/  PRMT R21, RZ, 0x7610, R21 ;  /* 0x00007610ff157816 */ /* 0x000fe20000000015 */
[----:B------:R0:W5:Y:S01]  /*0ac0*/  @!P0 LDG.E.U16 R18, [R2.64+0x180] ;  /* 0x0001800c02128981 */ /* 0x000162000c1e1500 */
[----:B------:R-:W-:-:S02]  /*0ad0*/  PRMT R20, RZ, 0x7610, R20 ;  /* 0x00007610ff147816 */ /* 0x000fc40000000014 */
[----:B------:R-:W-:Y:S02]  /*0ae0*/  PRMT R23, RZ, 0x7610, R23 ;  /* 0x00007610ff177816 */ /* 0x000fe40000000017 */
[----:B------:R-:W-:Y:S01]  /*0af0*/  ISETP.GE.AND P0, PT, R158, R137, PT ;  /* 0x000000899e00720c */ /* 0x000fe20003f06270 */
[----:B------:R0:W5:Y:S01]  /*0b00*/  @!P1 LDG.E.U16 R21, [R2.64+0x1c0] ;  /* 0x0001c00c02159981 */ /* 0x000162000c1e1500 */
[----:B------:R-:W-:Y:S02]  /*0b10*/  PRMT R22, RZ, 0x7610, R22 ;  /* 0x00007610ff167816 */ /* 0x000fe40000000016 */
[C---:B------:R-:W-:Y:S01]  /*0b20*/  LOP3.LUT R160, R6.reuse, 0x180, RZ, 0xfc, !PT ;  /* 0x0000018006a07812 */ /* 0x040fe200078efcff */
[----:B------:R0:W5:Y:S01]  /*0b30*/  @!P2 LDG.E.U16 R20, [R2.64+0x200] ;  /* 0x0002000c0214a981 */ /* 0x000162000c1e1500 */
[C---:B------:R-:W-:Y:S02]  /*0b40*/  LOP3.LUT R162, R6.reuse, 0x1a0, RZ, 0xfc, !PT ;  /* 0x000001a006a27812 */ /* 0x040fe400078efcff */
[C---:B------:R-:W-:Y:S01]  /*0b50*/  LOP3.LUT R164, R6.reuse, 0x1c0, RZ, 0xfc, !PT ;  /* 0x000001c006a47812 */ /* 0x040fe200078efcff */
[----:B------:R0:W5:Y:S01]  /*0b60*/  @!P3 LDG.E.U16 R23, [R2.64+0x240] ;  /* 0x0002400c0217b981 */ /* 0x000162000c1e1500 */
[----:B------:R-:W-:-:S02]  /*0b70*/  LOP3.LUT R166, R6, 0x1e0, RZ, 0xfc, !PT ;  /* 0x000001e006a67812 */ /* 0x000fc400078efcff */
[-C--:B------:R-:W-:Y:S01]  /*0b80*/  ISETP.GE.AND P1, PT, R160, R137.reuse, PT ;  /* 0x00000089a000720c */ /* 0x080fe20003f26270 */
[----:B------:R0:W5:Y:S01]  /*0b90*/  @!P4 LDG.E.U16 R22, [R2.64+0x280] ;  /* 0x0002800c0216c981 */ /* 0x000162000c1e1500 */
[-C--:B------:R-:W-:Y:S02]  /*0ba0*/  ISETP.GE.AND P2, PT, R162, R137.reuse, PT ;  /* 0x00000089a200720c */ /* 0x080fe40003f46270 */
[-C--:B------:R-:W-:Y:S02]  /*0bb0*/  ISETP.GE.AND P3, PT, R164, R137.reuse, PT ;  /* 0x00000089a400720c */ /* 0x080fe40003f66270 */
[----:B------:R-:W-:Y:S02]  /*0bc0*/  PRMT R53, RZ, 0x7610, R53 ;  /* 0x00007610ff357816 */ /* 0x000fe40000000035 */
[----:B------:R-:W-:Y:S02]  /*0bd0*/  ISETP.GE.AND P4, PT, R166, R137, PT ;  /* 0x00000089a600720c */ /* 0x000fe40003f86270 */
[----:B------:R-:W-:-:S02]  /*0be0*/  PRMT R54, RZ, 0x7610, R54 ;  /* 0x00007610ff367816 */ /* 0x000fc40000000036 */
[----:B------:R-:W-:Y:S01]  /*0bf0*/  PRMT R55, RZ, 0x7610, R55 ;  /* 0x00007610ff377816 */ /* 0x000fe20000000037 */
[----:B------:R0:W5:Y:S01]  /*0c00*/  @!P0 LDG.E.U16 R53, [R2.64+0x2c0] ;  /* 0x0002c00c02358981 */ /* 0x000162000c1e1500 */
[----:B------:R-:W-:Y:S02]  /*0c10*/  PRMT R56, RZ, 0x7610, R56 ;  /* 0x00007610ff387816 */ /* 0x000fe40000000038 */
[----:B------:R-:W-:Y:S01]  /*0c20*/  PRMT R57, RZ, 0x7610, R57 ;  /* 0x00007610ff397816 */ /* 0x000fe20000000039 */
[----:B------:R0:W5:Y:S04]  /*0c30*/  @!P1 LDG.E.U16 R54, [R2.64+0x300] ;  /* 0x0003000c02369981 */ /* 0x000168000c1e1500 */
[----:B------:R0:W5:Y:S04]  /*0c40*/  @!P2 LDG.E.U16 R55, [R2.64+0x340] ;  /* 0x0003400c0237a981 */ /* 0x000168000c1e1500 */
[----:B------:R0:W5:Y:S04]  /*0c50*/  @!P3 LDG.E.U16 R56, [R2.64+0x380] ;  /* 0x0003800c0238b981 */ /* 0x000168000c1e1500 */
[----:B------:R0:W5:Y:S01]  /*0c60*/  @!P4 LDG.E.U16 R57, [R2.64+0x3c0] ;  /* 0x0003c00c0239c981 */ /* 0x000162000c1e1500 */
[----:B------:R-:W-:-:S02]  /*0c70*/  LEA.HI.SX32 R34, R28, R28, 0x1b ;  /* 0x0000001c1c227211 */ /* 0x000fc400078fdaff */
[----:B------:R-:W-:Y:S02]  /*0c80*/  IADD3 R41, R28, 0x60, RZ ;  /* 0x000000601c297810 */ /* 0x000fe40007ffe0ff */
[----:B------:R-:W-:Y:S02]  /*0c90*/  SHF.L.U32 R34, R34, 0x1, RZ ;  /* 0x0000000122227819 */ /* 0x000fe400000006ff */
[C---:B------:R-:W-:Y:S02]  /*0ca0*/  IADD3 R37, R28.reuse, 0x20, RZ ;  /* 0x000000201c257810 */ /* 0x040fe40007ffe0ff */
[C---:B------:R-:W-:Y:S02]  /*0cb0*/  IADD3 R39, R28.reuse, 0x40, RZ ;  /* 0x000000401c277810 */ /* 0x040fe40007ffe0ff */
[C---:B0-----:R-:W-:Y:S02]  /*0cc0*/  IADD3 R3, R28.reuse, 0xc0, RZ ;  /* 0x000000c01c037810 */ /* 0x041fe40007ffe0ff */
[----:B------:R-:W-:-:S02]  /*0cd0*/  IADD3 R43, R28, 0x80, RZ ;  /* 0x000000801c2b7810 */ /* 0x000fc40007ffe0ff */
[C---:B------:R-:W-:Y:S02]  /*0ce0*/  IADD3 R45, R28.reuse, 0xa0, RZ ;  /* 0x000000a01c2d7810 */ /* 0x040fe40007ffe0ff */
[-C--:B------:R-:W-:Y:S02]  /*0cf0*/  LEA.HI.SX32 R38, R41, R28.reuse, 0x1b ;  /* 0x0000001c29267211 */ /* 0x080fe400078fdaff */
[-C--:B------:R-:W-:Y:S02]  /*0d00*/  LEA.HI.SX32 R36, R37, R28.reuse, 0x1b ;  /* 0x0000001c25247211 */ /* 0x080fe400078fdaff */
[----:B------:R-:W-:Y:S02]  /*0d10*/  IADD3 R41, R28, 0x100, RZ ;  /* 0x000001001c297810 */ /* 0x000fe40007ffe0ff */
[-C--:B------:R-:W-:Y:S02]  /*0d20*/  LEA.HI.SX32 R37, R39, R28.reuse, 0x1b ;  /* 0x0000001c27257211 */ /* 0x080fe400078fdaff */
[----:B------:R-:W-:-:S02]  /*0d30*/  LEA.HI.SX32 R3, R3, R28, 0x1b ;  /* 0x0000001c03037211 */ /* 0x000fc400078fdaff */
[-C--:B------:R-:W-:Y:S02]  /*0d40*/  LEA.HI.SX32 R39, R43, R28.reuse, 0x1b ;  /* 0x0000001c2b277211 */ /* 0x080fe400078fdaff */
[-C--:B------:R-:W-:Y:S02]  /*0d50*/  LEA.HI.SX32 R40, R45, R28.reuse, 0x1b ;  /* 0x0000001c2d287211 */ /* 0x080fe400078fdaff */
[----:B------:R-:W-:Y:S02]  /*0d60*/  SHF.L.U32 R36, R36, 0x1, RZ ;  /* 0x0000000124247819 */ /* 0x000fe400000006ff */
[----:B------:R-:W-:Y:S02]  /*0d70*/  IADD3 R45, R28, 0x120, RZ ;  /* 0x000001201c2d7810 */ /* 0x000fe40007ffe0ff */
[----:B------:R-:W-:Y:S02]  /*0d80*/  LEA.HI.SX32 R43, R41, R28, 0x1b ;  /* 0x0000001c292b7211 */ /* 0x000fe400078fdaff */
[----:B------:R-:W-:-:S02]  /*0d90*/  SHF.L.U32 R37, R37, 0x1, RZ ;  /* 0x0000000125257819 */ /* 0x000fc400000006ff */
[----:B------:R-:W-:Y:S02]  /*0da0*/  IADD3 R47, R28, 0x140, RZ ;  /* 0x000001401c2f7810 */ /* 0x000fe40007ffe0ff */
[----:B------:R-:W-:Y:S02]  /*0db0*/  SHF.L.U32 R41, R3, 0x1, RZ ;  /* 0x0000000103297819 */ /* 0x000fe400000006ff */
[----:B------:R-:W-:Y:S02]  /*0dc0*/  SHF.L.U32 R38, R38, 0x1, RZ ;  /* 0x0000000126267819 */ /* 0x000fe400000006ff */
[----:B------:R-:W-:Y:S02]  /*0dd0*/  IADD3 R3, R28, 0x160, RZ ;  /* 0x000001601c037810 */ /* 0x000fe40007ffe0ff */
[----:B------:R-:W-:Y:S02]  /*0de0*/  SHF.L.U32 R39, R39, 0x1, RZ ;  /* 0x0000000127277819 */ /* 0x000fe400000006ff */
[----:B------:R-:W-:-:S02]  /*0df0*/  SHF.L.U32 R40, R40, 0x1, RZ ;  /* 0x0000000128287819 */ /* 0x000fc400000006ff */
[-C--:B------:R-:W-:Y:S02]  /*0e00*/  LEA.HI.SX32 R44, R45, R28.reuse, 0x1b ;  /* 0x0000001c2d2c7211 */ /* 0x080fe400078fdaff */
[-C--:B------:R-:W-:Y:S02]  /*0e10*/  LEA.HI.SX32 R45, R47, R28.reuse, 0x1b ;  /* 0x0000001c2f2d7211 */ /* 0x080fe400078fdaff */
[----:B------:R-:W-:Y:S02]  /*0e20*/  LEA.HI.SX32 R3, R3, R28, 0x1b ;  /* 0x0000001c03037211 */ /* 0x000fe400078fdaff */
[----:B------:R-:W-:Y:S02]  /*0e30*/  SHF.L.U32 R43, R43, 0x1, RZ ;  /* 0x000000012b2b7819 */ /* 0x000fe400000006ff */
[----:B------:R-:W-:Y:S02]  /*0e40*/  SHF.L.U32 R44, R44, 0x1, RZ ;  /* 0x000000012c2c7819 */ /* 0x000fe400000006ff */
[----:B------:R-:W-:-:S02]  /*0e50*/  SHF.L.U32 R45, R45, 0x1, RZ ;  /* 0x000000012d2d7819 */ /* 0x000fc400000006ff */
[----:B------:R-:W-:Y:S02]  /*0e60*/  SHF.L.U32 R46, R3, 0x1, RZ ;  /* 0x00000001032e7819 */ /* 0x000fe400000006ff */
[----:B------:R-:W-:Y:S02]  /*0e70*/  SHF.L.U32 R3, R28, 0x4, RZ ;  /* 0x000000041c037819 */ /* 0x000fe400000006ff */
[C---:B------:R-:W-:Y:S02]  /*0e80*/  SHF.L.U32 R52, R6.reuse, 0x1, RZ ;  /* 0x0000000106347819 */ /* 0x040fe400000006ff */
[-C--:B------:R-:W-:Y:S02]  /*0e90*/  ISETP.GE.AND P2, PT, R6, R137.reuse, PT ;  /* 0x000000890600720c */ /* 0x080fe40003f46270 */
[----:B------:R-:W-:Y:S02]  /*0ea0*/  ISETP.GE.AND P1, PT, R138, R137, PT ;  /* 0x000000898a00720c */ /* 0x000fe40003f26270 */
[----:B------:R-:W-:-:S02]  /*0eb0*/  SHF.L.U64.HI R51, R6, 0x1, R7 ;  /* 0x0000000106337819 */ /* 0x000fc40000010207 */
[----:B------:R-:W-:Y:S02]  /*0ec0*/  IADD3 R2, P0, R52, UR15, RZ ;  /* 0x0000000f34027c10 */ /* 0x000fe4000ff1e0ff */
        /* <DEDUP_REMOVED lines=13> */
[----:B------:R-:W-:Y:S01]  /*0fa0*/  LEA.HI.SX32 R5, R5, R28, 0x1b ;  /* 0x0000001c05057211 */ /* 0x000fe200078fdaff */
[----:B---3--:R0:W-:Y:S03]  /*0fb0*/  STS.U16 [R36+0x40], R15 ;  /* 0x0000400f24007388 */ /* 0x0081e60000000400 */
[----:B------:R-:W-:Y:S02]  /*0fc0*/  SHF.L.U32 R42, R5, 0x1, RZ ;  /* 0x00000001052a7819 */ /* 0x000fe400000006ff */
[C---:B------:R-:W-:Y:S01]  /*0fd0*/  IADD3 R5, R28.reuse, 0x180, RZ ;  /* 0x000001801c057810 */ /* 0x040fe20007ffe0ff */
[----:B----4-:R-:W-:Y:S04]  /*0fe0*/  STS.U16 [R37+0x80], R14 ;  /* 0x0000800e25007388 */ /* 0x010fe80000000400 */
[----:B-1---5:R1:W-:Y:S01]  /*0ff0*/  STS.U16 [R38+0xc0], R17 ;  /* 0x0000c01126007388 */ /* 0x0223e20000000400 */
[----:B0-----:R-:W-:-:S03]  /*1000*/  IADD3 R15, R28, 0x1a0, RZ ;  /* 0x000001a01c0f7810 */ /* 0x001fc60007ffe0ff */
[----:B------:R-:W-:Y:S01]  /*1010*/  STS.U16 [R39+0x100], R16 ;  /* 0x0001001027007388 */ /* 0x000fe20000000400 */
[----:B------:R-:W-:-:S03]  /*1020*/  LEA.HI.SX32 R5, R5, R28, 0x1b ;  /* 0x0000001c05057211 */ /* 0x000fc600078fdaff */
[----:B------:R0:W-:Y:S01]  /*1030*/  STS.U16 [R40+0x140], R19 ;  /* 0x0001401328007388 */ /* 0x0001e20000000400 */
[C---:B-1----:R-:W-:Y:S02]  /*1040*/  IADD3 R17, R28.reuse, 0x1c0, RZ ;  /* 0x000001c01c117810 */ /* 0x042fe40007ffe0ff */
[-C--:B------:R-:W-:Y:S02]  /*1050*/  LEA.HI.SX32 R15, R15, R28.reuse, 0x1b ;  /* 0x0000001c0f0f7211 */ /* 0x080fe400078fdaff */
[-C--:B------:R-:W-:Y:S02]  /*1060*/  LEA.HI.SX32 R17, R17, R28.reuse, 0x1b ;  /* 0x0000001c11117211 */ /* 0x080fe400078fdaff */
[----:B0-----:R-:W-:Y:S01]  /*1070*/  IADD3 R19, R28, 0x1e0, RZ ;  /* 0x000001e01c137810 */ /* 0x001fe20007ffe0ff */
[----:B------:R-:W-:Y:S01]  /*1080*/  STS.U16 [R41+0x180], R18 ;  /* 0x0001801229007388 */ /* 0x000fe20000000400 */
[----:B------:R-:W-:Y:S02]  /*1090*/  SHF.L.U32 R47, R5, 0x1, RZ ;  /* 0x00000001052f7819 */ /* 0x000fe400000006ff */
[----:B------:R-:W-:Y:S01]  /*10a0*/  LEA.HI.SX32 R19, R19, R28, 0x1b ;  /* 0x0000001c13137211 */ /* 0x000fe200078fdaff */
[----:B------:R-:W-:Y:S04]  /*10b0*/  STS.U16 [R42+0x1c0], R21 ;  /* 0x0001c0152a007388 */ /* 0x000fe80000000400 */
[----:B------:R-:W-:Y:S01]  /*10c0*/  STS.U16 [R43+0x200], R20 ;  /* 0x000200142b007388 */ /* 0x000fe20000000400 */
[----:B------:R-:W-:-:S03]  /*10d0*/  SHF.L.U32 R48, R15, 0x1, RZ ;  /* 0x000000010f307819 */ /* 0x000fc600000006ff */
[----:B------:R-:W-:Y:S01]  /*10e0*/  STS.U16 [R44+0x240], R23 ;  /* 0x000240172c007388 */ /* 0x000fe20000000400 */
[----:B------:R-:W-:-:S03]  /*10f0*/  SHF.L.U32 R49, R17, 0x1, RZ ;  /* 0x0000000111317819 */ /* 0x000fc600000006ff */
[----:B------:R-:W-:Y:S01]  /*1100*/  STS.U16 [R45+0x280], R22 ;  /* 0x000280162d007388 */ /* 0x000fe20000000400 */
[----:B------:R-:W-:-:S03]  /*1110*/  SHF.L.U32 R50, R19, 0x1, RZ ;  /* 0x0000000113327819 */ /* 0x000fc600000006ff */
[----:B------:R0:W-:Y:S04]  /*1120*/  STS.U16 [R46+0x2c0], R53 ;  /* 0x0002c0352e007388 */ /* 0x0001e80000000400 */
[----:B------:R-:W-:Y:S01]  /*1130*/  STS.U16 [R47+0x300], R54 ;  /* 0x000300362f007388 */ /* 0x000fe20000000400 */
[----:B0-----:R-:W-:-:S03]  /*1140*/  LEA.HI.SX32 R53, R3, R3, 0x1b ;  /* 0x0000000303357211 */ /* 0x001fc600078fdaff */
[----:B------:R-:W-:Y:S01]  /*1150*/  STS.U16 [R48+0x340], R55 ;  /* 0x0003403730007388 */ /* 0x000fe20000000400 */
[----:B------:R-:W-:-:S03]  /*1160*/  SHF.L.U32 R53, R53, 0x1, RZ ;  /* 0x0000000135357819 */ /* 0x000fc600000006ff */
        /* <DEDUP_REMOVED lines=19> */
[----:B------:R-:W-:-:S02]  /*12a0*/  PRMT R5, RZ, 0x7610, R5 ;  /* 0x00007610ff057816 */ /* 0x000fc40000000005 */
[----:B------:R-:W-:Y:S02]  /*12b0*/  PRMT R15, RZ, 0x7610, R15 ;  /* 0x00007610ff0f7816 */ /* 0x000fe4000000000f */
[----:B------:R-:W-:Y:S01]  /*12c0*/  IADD3.X R3, R51, UR16, RZ, P0, !PT ;  /* 0x0000001033037c10 */ /* 0x000fe200087fe4ff */
[----:B------:R-:W-:Y:S01]  /*12d0*/  BAR.SYNC.DEFER_BLOCKING 0x0 ;  /* 0x0000000000007b1d */ /* 0x000fe20000010000 */
        /* <DEDUP_REMOVED lines=8> */
[----:B------:R-:W2:Y:S01]  /*1360*/  @!P2 LDG.E.U16 R5, [R2.64] ;  /* 0x0000000c0205a981 */ /* 0x000ea2000c1e1500 */
[----:B------:R-:W-:-:S03]  /*1370*/  ISETP.GE.AND P2, PT, R150, R137, PT ;  /* 0x000000899600720c */ /* 0x000fc60003f46270 */
[----:B------:R-:W3:Y:S01]  /*1380*/  @!P1 LDG.E.U16 R15, [R2.64+0x40] ;  /* 0x0000400c020f9981 */ /* 0x000ee2000c1e1500 */
[----:B------:R-:W-:-:S03]  /*1390*/  ISETP.GE.AND P1, PT, R152, R137, PT ;  /* 0x000000899800720c */ /* 0x000fc60003f26270 */
[----:B------:R-:W4:Y:S01]  /*13a0*/  @!P0 LDG.E.U16 R14, [R2.64+0x80] ;  /* 0x0000800c020e8981 */ /* 0x000f22000c1e1500 */
        /* <DEDUP_REMOVED lines=13> */
[----:B------:R-:W5:Y:S04]  /*1480*/  @!P0 LDG.E.U16 R69, [R2.64+0x240] ;  /* 0x0002400c02458981 */ /* 0x000f68000c1e1500 */
[----:B------:R-:W5:Y:S04]  /*1490*/  @!P4 LDG.E.U16 R70, [R2.64+0x280] ;  /* 0x0002800c0246c981 */ /* 0x000f68000c1e1500 */
[----:B------:R-:W5:Y:S04]  /*14a0*/  @!P6 LDG.E.U16 R71, [R2.64+0x2c0] ;  /* 0x0002c00c0247e981 */ /* 0x000f68000c1e1500 */
[----:B------:R-:W5:Y:S04]  /*14b0*/  @!P5 LDG.E.U16 R72, [R2.64+0x300] ;  /* 0x0003000c0248d981 */ /* 0x000f68000c1e1500 */
[----:B------:R-:W5:Y:S04]  /*14c0*/  @!P3 LDG.E.U16 R73, [R2.64+0x340] ;  /* 0x0003400c0249b981 */ /* 0x000f68000c1e1500 */
[----:B------:R-:W5:Y:S04]  /*14d0*/  @!P2 LDG.E.U16 R74, [R2.64+0x380] ;  /* 0x0003800c024aa981 */ /* 0x000f68000c1e1500 */
[----:B------:R-:W5:Y:S01]  /*14e0*/  @!P1 LDG.E.U16 R75, [R2.64+0x3c0] ;  /* 0x0003c00c024b9981 */ /* 0x000f62000c1e1500 */
[----:B------:R-:W-:-:S02]  /*14f0*/  ISETP.GE.AND P2, PT, R6, R137, PT ;  /* 0x000000890600720c */ /* 0x000fc40003f46270 */
[-C--:B------:R-:W-:Y:S02]  /*1500*/  ISETP.GE.AND P1, PT, R138, R137.reuse, PT ;  /* 0x000000898a00720c */ /* 0x080fe40003f26270 */
[C---:B------:R-:W-:Y:S02]  /*1510*/  LEA R18, P0, R6.reuse, UR9, 0x1 ;  /* 0x0000000906127c11 */ /* 0x040fe4000f8008ff */
[----:B------:R-:W-:Y:S02]  /*1520*/  PRMT R83, RZ, 0x7610, R83 ;  /* 0x00007610ff537816 */ /* 0x000fe40000000053 */
[----:B------:R-:W-:Y:S02]  /*1530*/  PRMT R87, RZ, 0x7610, R87 ;  /* 0x00007610ff577816 */ /* 0x000fe40000000057 */
[----:B------:R-:W-:Y:S02]  /*1540*/  LEA.HI.X R19, R6, UR14, R7, 0x1, P0 ;  /* 0x0000000e06137c11 */ /* 0x000fe400080f0c07 */
        /* <DEDUP_REMOVED lines=21> */
[----:B----4-:R0:W-:Y:S04]  /*16a0*/  STS.U16 [R37+0x80], R14 ;  /* 0x0000800e25007388 */ /* 0x0101e80000000400 */
[----:B-----5:R-:W-:Y:S04]  /*16b0*/  STS.U16 [R38+0xc0], R17 ;  /* 0x0000c01126007388 */ /* 0x020fe80000000400 */
        /* <DEDUP_REMOVED lines=30> */
[----:B------:R3:W4:Y:S01]  /*18a0*/  @!P2 LDG.E.U16 R83, [R18.64] ;  /* 0x0000000c1253a981 */ /* 0x000722000c1e1500 */
[----:B------:R-:W-:-:S03]  /*18b0*/  ISETP.GE.AND P2, PT, R150, R137, PT ;  /* 0x000000899600720c */ /* 0x000fc60003f46270 */
[----:B------:R3:W5:Y:S01]  /*18c0*/  @!P1 LDG.E.U16 R87, [R18.64+0x40] ;  /* 0x0000400c12579981 */ /* 0x000762000c1e1500 */
        /* <DEDUP_REMOVED lines=15> */
[----:B------:R3:W5:Y:S04]  /*19c0*/  @!P0 LDG.E.U16 R95, [R18.64+0x240] ;  /* 0x0002400c125f8981 */ /* 0x000768000c1e1500 */
[----:B------:R3:W5:Y:S04]  /*19d0*/  @!P4 LDG.E.U16 R94, [R18.64+0x280] ;  /* 0x0002800c125ec981 */ /* 0x000768000c1e1500 */
[----:B------:R3:W5:Y:S04]  /*19e0*/  @!P6 LDG.E.U16 R97, [R18.64+0x2c0] ;  /* 0x0002c00c1261e981 */ /* 0x000768000c1e1500 */
[----:B------:R3:W5:Y:S04]  /*19f0*/  @!P5 LDG.E.U16 R96, [R18.64+0x300] ;  /* 0x0003000c1260d981 */ /* 0x000768000c1e1500 */
[----:B------:R3:W5:Y:S04]  /*1a00*/  @!P3 LDG.E.U16 R99, [R18.64+0x340] ;  /* 0x0003400c1263b981 */ /* 0x000768000c1e1500 */
[----:B------:R3:W5:Y:S04]  /*1a10*/  @!P2 LDG.E.U16 R98, [R18.64+0x380] ;  /* 0x0003800c1262a981 */ /* 0x000768000c1e1500 */
[----:B------:R3:W5:Y:S01]  /*1a20*/  @!P1 LDG.E.U16 R101, [R18.64+0x3c0] ;  /* 0x0003c00c12659981 */ /* 0x000762000c1e1500 */
[----:B------:R-:W-:Y:S01]  /*1a30*/  ISETP.GE.AND P0, PT, R6, R137, PT ;  /* 0x000000890600720c */ /* 0x000fe20003f06270 */
[----:B0-----:R-:W-:Y:S01]  /*1a40*/  IMAD R14, R197, c[0x0][0x1f0], RZ ;  /* 0x00007c00c50e7a24 */ /* 0x001fe200078e02ff */
[----:B------:R-:W-:Y:S01]  /*1a50*/  SHF.R.S32.HI R5, RZ, 0x1f, R4 ;  /* 0x0000001fff057819 */ /* 0x000fe20000011404 */
[----:B------:R-:W-:-:S04]  /*1a60*/  IMAD.WIDE.U32 R2, R27, c[0x0][0x1f0], RZ ;  /* 0x00007c001b027a25 */ /* 0x000fc800078e00ff */
[----:B-1----:R-:W-:Y:S02]  /*1a70*/  IMAD R69, R27, c[0x0][0x1f4], R14 ;  /* 0x00007d001b457a24 */ /* 0x002fe400078e020e */
[----:B--2---:R-:W-:-:S04]  /*1a80*/  IMAD R70, R197, c[0x0][0x200], RZ ;  /* 0x00008000c5467a24 */ /* 0x004fc800078e02ff */
[----:B---3--:R-:W-:Y:S01]  /*1a90*/  @!P0 MOV R18, R4 ;  /* 0x0000000400128202 */ /* 0x008fe20000000f00 */
[----:B------:R-:W-:Y:S01]  /*1aa0*/  @!P0 IMAD.WIDE.U32 R14, R27, c[0x0][0x1f0], R4 ;  /* 0x00007c001b0e8a25 */ /* 0x000fe200078e0004 */
[----:B------:R-:W-:Y:S02]  /*1ab0*/  @!P0 MOV R19, R5 ;  /* 0x0000000500138202 */ /* 0x000fe40000000f00 */
[----:B------:R-:W-:Y:S01]  /*1ac0*/  IADD3 R3, R3, R69, RZ ;  /* 0x0000004503037210 */ /* 0x000fe20007ffe0ff */
[----:B------:R-:W-:Y:S01]  /*1ad0*/  IMAD.WIDE.U32 R16, R27, c[0x0][0x200], RZ ;  /* 0x000080001b107a25 */ /* 0x000fe200078e00ff */
[----:B------:R-:W-:Y:S02]  /*1ae0*/  @!P0 IADD3 R15, R69, R15, RZ ;  /* 0x0000000f450f8210 */ /* 0x000fe40007ffe0ff */
[----:B------:R-:W-:Y:S01]  /*1af0*/  IADD3 R69, R30, -c[0x0][0x174], RZ ;  /* 0x80005d001e457a10 */ /* 0x000fe20007ffe0ff */
[C---:B------:R-:W-:Y:S02]  /*1b00*/  IMAD R103, R27.reuse, c[0x0][0x204], R70 ;  /* 0x000081001b677a24 */ /* 0x040fe400078e0246 */
[----:B------:R-:W-:Y:S01]  /*1b10*/  @!P0 IMAD.WIDE.U32 R18, R27, c[0x0][0x200], R18 ;  /* 0x000080001b128a25 */ /* 0x000fe200078e0012 */
[----:B------:R-:W-:-:S02]  /*1b20*/  MOV R84, R16 ;  /* 0x0000001000547202 */ /* 0x000fc40000000f00 */
[----:B------:R-:W-:Y:S01]  /*1b30*/  IADD3 R85, R17, R103, RZ ;  /* 0x0000006711557210 */ /* 0x000fe20007ffe0ff */
[----:B------:R-:W-:Y:S01]  /*1b40*/  IMAD R69, R69, -0x200, RZ ;  /* 0xfffffe0045457824 */ /* 0x000fe200078e02ff */
[----:B------:R-:W-:Y:S01]  /*1b50*/  @!P0 IADD3 R19, R103, R19, RZ ;  /* 0x0000001367138210 */ /* 0x000fe20007ffe0ff */
[----:B------:R-:W-:Y:S02]  /*1b60*/  IMAD R103, R25, c[0x0][0x1f8], RZ ;  /* 0x00007e0019677a24 */ /* 0x000fe400078e02ff */
[----:B------:R-:W-:Y:S01]  /*1b70*/  IMAD.WIDE.U32 R16, R0, c[0x0][0x1f8], R2 ;  /* 0x00007e0000107a25 */ /* 0x000fe200078e0002 */
[----:B------:R-:W-:-:S03]  /*1b80*/  SHF.R.S32.HI R70, RZ, 0x1f, R69 ;  /* 0x0000001fff467819 */ /* 0x000fc60000011445 */
[C---:B------:R-:W-:Y:S01]  /*1b90*/  IMAD R103, R0.reuse, c[0x0][0x1fc], R103 ;  /* 0x00007f0000677a24 */ /* 0x040fe200078e0267 */
[----:B------:R-:W-:Y:S01]  /*1ba0*/  IADD3 R102, P1, R69, R16, RZ ;  /* 0x0000001045667210 */ /* 0x000fe20007f3e0ff */
[----:B------:R-:W-:-:S04]  /*1bb0*/  @!P0 IMAD.WIDE.U32 R2, R0, c[0x0][0x1f8], R14 ;  /* 0x00007e0000028a25 */ /* 0x000fc800078e000e */
[----:B------:R-:W-:Y:S02]  /*1bc0*/  IMAD R105, R25, c[0x0][0x208], RZ ;  /* 0x0000820019697a24 */ /* 0x000fe400078e02ff */
[----:B------:R-:W-:-:S04]  /*1bd0*/  IMAD.WIDE.U32 R84, R0, c[0x0][0x208], R84 ;  /* 0x0000820000547a25 */ /* 0x000fc800078e0054 */
[----:B------:R-:W-:Y:S01]  /*1be0*/  @!P0 IMAD.WIDE.U32 R14, R0, c[0x0][0x208], R18 ;  /* 0x00008200000e8a25 */ /* 0x000fe200078e0012 */
[----:B------:R-:W-:Y:S02]  /*1bf0*/  IADD3.X R19, R70, R103, R17, P1, !PT ;  /* 0x0000006746137210 */ /* 0x000fe40000ffe411 */
[----:B------:R-:W-:Y:S01]  /*1c00*/  @!P0 IADD3 R104, P1, R6, R2, RZ ;  /* 0x0000000206688210 */ /* 0x000fe20007f3e0ff */
[----:B------:R-:W-:Y:S01]  /*1c10*/  IMAD R109, R0, c[0x0][0x20c], R105 ;  /* 0x00008300006d7a24 */ /* 0x000fe200078e0269 */
[----:B------:R-:W-:Y:S02]  /*1c20*/  IADD3 R84, P2, R69, R84, RZ ;  /* 0x0000005445547210 */ /* 0x000fe40007f5e0ff */
[----:B------:R-:W-:Y:S02]  /*1c30*/  LEA R17, P4, R6, c[0x0][0x258], 0x1 ;  /* 0x0000960006117a11 */ /* 0x000fe400078808ff */
[----:B------:R-:W-:Y:S02]  /*1c40*/  @!P0 IADD3.X R107, R7, R3, R103, P1, !PT ;  /* 0x00000003076b8210 */ /* 0x000fe40000ffe467 */
[----:B------:R-:W-:-:S02]  /*1c50*/  IADD3.X R85, R70, R109, R85, P2, !PT ;  /* 0x0000006d46557210 */ /* 0x000fc400017fe455 */
[----:B------:R-:W-:Y:S02]  /*1c60*/  LEA.HI.X R3, R6, c[0x0][0x25c], R7, 0x1, P4 ;  /* 0x0000970006037a11 */ /* 0x000fe400020f0c07 */
[----:B------:R-:W-:Y:S02]  /*1c70*/  LEA R16, P4, R84, R17, 0x1 ;  /* 0x0000001154107211 */ /* 0x000fe400078808ff */
[----:B------:R-:W-:Y:S02]  /*1c80*/  @!P0 IADD3 R100, P3, R6, R14, RZ ;  /* 0x0000000e06648210 */ /* 0x000fe40007f7e0ff */
[----:B------:R-:W-:Y:S02]  /*1c90*/  LEA.HI.X R17, R84, R3, R85, 0x1, P4 ;  /* 0x0000000354117211 */ /* 0x000fe400020f0c55 */
[----:B------:R-:W-:Y:S02]  /*1ca0*/  LEA R105, P2, R6, c[0x0][0x268], 0x1 ;  /* 0x00009a0006697a11 */ /* 0x000fe400078408ff */
[----:B------:R-:W-:-:S02]  /*1cb0*/  @!P0 IADD3.X R103, R7, R15, R109, P3, !PT ;  /* 0x0000000f07678210 */ /* 0x000fc40001ffe46d */
[----:B------:R-:W-:Y:S02]  /*1cc0*/  LEA.HI.X R15, R6, c[0x0][0x26c], R7, 0x1, P2 ;  /* 0x00009b00060f7a11 */ /* 0x000fe400010f0c07 */
[----:B------:R-:W-:Y:S02]  /*1cd0*/  LEA R14, P2, R102, R105, 0x1 ;  /* 0x00000069660e7211 */ /* 0x000fe400078408ff */
[----:B------:R-:W-:Y:S02]  /*1ce0*/  @!P0 LEA R18, P1, R104, c[0x0][0x268], 0x1 ;  /* 0x00009a0068128a11 */ /* 0x000fe400078208ff */
[----:B------:R-:W-:Y:S02]  /*1cf0*/  LEA.HI.X R15, R102, R15, R19, 0x1, P2 ;  /* 0x0000000f660f7211 */ /* 0x000fe400010f0c13 */
[----:B------:R-:W-:Y:S02]  /*1d00*/  @!P0 LEA.HI.X R19, R104, c[0x0][0x26c], R107, 0x1, P1 ;  /* 0x00009b0068138a11 */ /* 0x000fe400008f0c6b */
[----:B------:R-:W-:-:S02]  /*1d10*/  ISETP.GE.AND P1, PT, R140, R137, PT ;  /* 0x000000898c00720c */ /* 0x000fc40003f26270 */
[----:B------:R-:W-:Y:S02]  /*1d20*/  PRMT R102, RZ, 0x7610, R102 ;  /* 0x00007610ff667816 */ /* 0x000fe40000000066 */
[----:B------:R-:W-:Y:S02]  /*1d30*/  @!P0 LEA R2, P3, R100, c[0x0][0x258], 0x1 ;  /* 0x0000960064028a11 */ /* 0x000fe400078608ff */
[-C--:B------:R-:W-:Y:S02]  /*1d40*/  ISETP.GE.AND P2, PT, R144, R137.reuse, PT ;  /* 0x000000899000720c */ /* 0x080fe40003f46270 */
[----:B------:R-:W-:Y:S02]  /*1d50*/  @!P0 LEA.HI.X R3, R100, c[0x0][0x25c], R103, 0x1, P3 ;  /* 0x0000970064038a11 */ /* 0x000fe400018f0c67 */
        /* <DEDUP_REMOVED lines=8> */
[----:B------:R-:W-:Y:S01]  /*1de0*/  PRMT R105, RZ, 0x7610, R105 ;  /* 0x00007610ff697816 */ /* 0x000fe20000000069 */
[----:B----4-:R-:W-:Y:S04]  /*1df0*/  STS.U16 [R34], R83 ;  /* 0x0000005322007388 */ /* 0x010fe80000000400 */
[----:B-----5:R-:W-:Y:S04]  /*1e00*/  STS.U16 [R36+0x40], R87 ;  /* 0x0000405724007388 */ /* 0x020fe80000000400 */
        /* <DEDUP_REMOVED lines=34> */
[----:B------:R-:W3:Y:S01]  /*2030*/  @!P1 LDG.E.U16 R86, [R14.64+-0x380] ;  /* 0xfffc800c0e569981 */ /* 0x000ee2000c1e1500 */
[-C--:B------:R-:W-:Y:S02]  /*2040*/  ISETP.GE.AND P1, PT, R150, R137.reuse, PT ;  /* 0x000000899600720c */ /* 0x080fe40003f26270 */
[----:B--2---:R-:W-:Y:S01]  /*2050*/  PRMT R101, RZ, 0x7610, R101 ;  /* 0x00007610ff657816 */ /* 0x004fe20000000065 */
[----:B------:R-:W2:Y:S10]  /*2060*/  @!P6 LDG.E.U16 R100, [R14.64+-0x280] ;  /* 0xfffd800c0e64e981 */ /* 0x000eb4000c1e1500 */
[----:B------:R-:W4:Y:S01]  /*2070*/  @!P1 LDG.E.U16 R99, [R14.64+-0x240] ;  /* 0xfffdc00c0e639981 */ /* 0x000f22000c1e1500 */
[----:B------:R-:W-:-:S02]  /*2080*/  ISETP.GE.AND P1, PT, R152, R137, PT ;  /* 0x000000899800720c */ /* 0x000fc40003f26270 */
[----:B------:R-:W-:Y:S02]  /*2090*/  PRMT R98, RZ, 0x7610, R98 ;  /* 0x00007610ff627816 */ /* 0x000fe40000000062 */
[----:B------:R-:W-:Y:S02]  /*20a0*/  PRMT R93, RZ, 0x7610, R93 ;  /* 0x00007610ff5d7816 */ /* 0x000fe4000000005d */
[----:B------:R-:W-:Y:S02]  /*20b0*/  PRMT R95, RZ, 0x7610, R95 ;  /* 0x00007610ff5f7816 */ /* 0x000fe4000000005f */
[----:B------:R-:W-:Y:S01]  /*20c0*/  PRMT R87, RZ, 0x7610, R87 ;  /* 0x00007610ff577816 */ /* 0x000fe20000000057 */
[----:B------:R-:W5:Y:S04]  /*20d0*/  @!P2 LDG.E.U16 R98, [R14.64+-0x300] ;  /* 0xfffd000c0e62a981 */ /* 0x000f68000c1e1500 */
[----:B------:R-:W2:Y:S01]  /*20e0*/  @!P1 LDG.E.U16 R102, [R14.64+-0x200] ;  /* 0xfffe000c0e669981 */ /* 0x000ea2000c1e1500 */
[----:B------:R-:W-:-:S02]  /*20f0*/  ISETP.GE.AND P1, PT, R154, R137, PT ;  /* 0x000000899a00720c */ /* 0x000fc40003f26270 */
[----:B------:R-:W-:Y:S01]  /*2100*/  PRMT R97, RZ, 0x7610, R97 ;  /* 0x00007610ff617816 */ /* 0x000fe20000000061 */
[----:B------:R-:W2:Y:S01]  /*2110*/  @!P3 LDG.E.U16 R93, [R14.64+-0x3c0] ;  /* 0xfffc400c0e5db981 */ /* 0x000ea2000c1e1500 */
[-C--:B------:R-:W-:Y:S02]  /*2120*/  ISETP.GE.AND P2, PT, R158, R137.reuse, PT ;  /* 0x000000899e00720c */ /* 0x080fe40003f46270 */
[-C--:B------:R-:W-:Y:S01]  /*2130*/  ISETP.GE.AND P3, PT, R160, R137.reuse, PT ;  /* 0x00000089a000720c */ /* 0x080fe20003f66270 */
[----:B------:R-:W2:Y:S01]  /*2140*/  @!P4 LDG.E.U16 R95, [R14.64+-0x340] ;  /* 0xfffcc00c0e5fc981 */ /* 0x000ea2000c1e1500 */
[----:B------:R-:W-:-:S03]  /*2150*/  ISETP.GE.AND P4, PT, R162, R137, PT ;  /* 0x00000089a200720c */ /* 0x000fc60003f86270 */
[----:B------:R0:W2:Y:S04]  /*2160*/  @!P0 LDG.E.U16 R87, [R18.64] ;  /* 0x0000000c12578981 */ /* 0x0000a8000c1e1500 */
[----:B------:R-:W3:Y:S01]  /*2170*/  @!P1 LDG.E.U16 R101, [R14.64+-0x1c0] ;  /* 0xfffe400c0e659981 */ /* 0x000ee2000c1e1500 */
[----:B------:R-:W-:-:S03]  /*2180*/  ISETP.GE.AND P1, PT, R156, R137, PT ;  /* 0x000000899c00720c */ /* 0x000fc60003f26270 */
[----:B------:R-:W3:Y:S01]  /*2190*/  @!P5 LDG.E.U16 R97, [R14.64+-0x2c0] ;  /* 0xfffd400c0e61d981 */ /* 0x000ee2000c1e1500 */
[-C--:B------:R-:W-:Y:S02]  /*21a0*/  ISETP.GE.AND P5, PT, R164, R137.reuse, PT ;  /* 0x00000089a400720c */ /* 0x080fe40003fa6270 */
[----:B------:R-:W-:Y:S01]  /*21b0*/  ISETP.GE.AND P6, PT, R166, R137, PT ;  /* 0x00000089a600720c */ /* 0x000fe20003fc6270 */
        /* <DEDUP_REMOVED lines=23> */
[----:B---3--:R-:W-:Y:S04]  /*2330*/  STS.U16 [R37+0x80], R86 ;  /* 0x0000805625007388 */ /* 0x008fe80000000400 */
[----:B------:R-:W-:Y:S04]  /*2340*/  STS.U16 [R38+0xc0], R95 ;  /* 0x0000c05f26007388 */ /* 0x000fe80000000400 */
[----:B-----5:R-:W-:Y:S04]  /*2350*/  STS.U16 [R39+0x100], R98 ;  /* 0x0001006227007388 */ /* 0x020fe80000000400 */
        /* <DEDUP_REMOVED lines=12> */
[----:B------:R-:W2:Y:S04]  /*2420*/  LDS.U16 R100, [R53] ;  /* 0x0000000035647984 */ /* 0x000ea80000000400 */
[----:B------:R-:W-:Y:S04]  /*2430*/  LDS.U16 R14, [R53+0x2] ;  /* 0x00000200350e7984 */ /* 0x000fe80000000400 */
        /* <DEDUP_REMOVED lines=8> */
[----:B------:R-:W2:Y:S04]  /*24c0*/  LDS.U16 R99, [R53+0x14] ;  /* 0x0000140035637984 */ /* 0x000ea80000000400 */
[----:B------:R-:W2:Y:S04]  /*24d0*/  LDS.U16 R102, [R53+0x16] ;  /* 0x0000160035667984 */ /* 0x000ea80000000400 */
[----:B------:R-:W-:Y:S04]  /*24e0*/  LDS.U16 R108, [R53+0x18] ;  /* 0x00001800356c7984 */ /* 0x000fe80000000400 */
[----:B------:R-:W2:Y:S04]  /*24f0*/  LDS.U16 R109, [R53+0x1a] ;  /* 0x00001a00356d7984 */ /* 0x000ea80000000400 */
[----:B------:R-:W2:Y:S04]  /*2500*/  LDS.U16 R110, [R53+0x1c] ;  /* 0x00001c00356e7984 */ /* 0x000ea80000000400 */
[----:B------:R-:W2:Y:S04]  /*2510*/  LDS.U16 R113, [R53+0x1e] ;  /* 0x00001e0035717984 */ /* 0x000ea80000000400 */
[----:B------:R-:W-:Y:S01]  /*2520*/  BAR.SYNC.DEFER_BLOCKING 0x0 ;  /* 0x0000000000007b1d */ /* 0x000fe20000010000 */
[----:B0-----:R-:W-:-:S02]  /*2530*/  PRMT R103, RZ, 0x7610, R103 ;  /* 0x00007610ff677816 */ /* 0x001fc40000000067 */
[----:B------:R-:W-:Y:S02]  /*2540*/  PRMT R104, RZ, 0x7610, R104 ;  /* 0x00007610ff687816 */ /* 0x000fe40000000068 */
[----:B-1----:R-:W-:Y:S01]  /*2550*/  PRMT R105, RZ, 0x7610, R105 ;  /* 0x00007610ff697816 */ /* 0x002fe20000000069 */
[----:B------:R0:W5:Y:S01]  /*2560*/  @!P0 LDG.E.U16 R107, [R2.64] ;  /* 0x0000000c026b8981 */ /* 0x000162000c1e1500 */
[----:B------:R-:W-:-:S03]  /*2570*/  ISETP.GE.AND P0, PT, R140, R137, PT ;  /* 0x000000898c00720c */ /* 0x000fc60003f06270 */
[----:B------:R1:W5:Y:S01]  /*2580*/  @!P1 LDG.E.U16 R103, [R16.64+-0x3c0] ;  /* 0xfffc400c10679981 */ /* 0x000362000c1e1500 */
[-C--:B------:R-:W-:Y:S02]  /*2590*/  ISETP.GE.AND P1, PT, R142, R137.reuse, PT ;  /* 0x000000898e00720c */ /* 0x080fe40003f26270 */
[----:B------:R-:W-:Y:S01]  /*25a0*/  PRMT R106, RZ, 0x7610, R106 ;  /* 0x00007610ff6a7816 */ /* 0x000fe2000000006a */
        /* <DEDUP_REMOVED lines=22> */
[----:B--2---:R-:W-:-:S02]  /*2710*/  HADD2.F32 R100, -RZ, R100.H0_H0 ;  /* 0x20000064ff647230 */ /* 0x004fc40000004100 */
[----:B---3--:R-:W-:-:S03]  /*2720*/  HADD2.F32 R19, -RZ, R15.H0_H0 ;  /* 0x2000000fff137230 */ /* 0x008fc60000004100 */
[----:B0-----:R-:W-:Y:S01]  /*2730*/  FMUL.FTZ R2, R100, -1.4426950216293334961 ;  /* 0xbfb8aa3b64027820 */ /* 0x001fe20000410000 */
[----:B------:R-:W-:Y:S01]  /*2740*/  HADD2.F32 R18, -RZ, R14.H0_H0 ;  /* 0x2000000eff127230 */ /* 0x000fe20000004100 */
[----:B------:R-:W-:Y:S01]  /*2750*/  FMUL.FTZ R125, R19, -1.4426950216293334961 ;  /* 0xbfb8aa3b137d7820 */ /* 0x000fe20000410000 */
[----:B----4-:R-:W-:Y:S01]  /*2760*/  HADD2.F32 R101, -RZ, R101.H0_H0 ;  /* 0x20000065ff657230 */ /* 0x010fe20000004100 */
[----:B------:R-:W0:Y:S01]  /*2770*/  MUFU.EX2 R14, R2 ;  /* 0x00000002000e7308 */ /* 0x000e220000000800 */
[----:B------:R-:W-:Y:S02]  /*2780*/  HADD2.F32 R86, -RZ, R86.H0_H0 ;  /* 0x20000056ff567230 */ /* 0x000fe40000004100 */
[----:B------:R-:W-:Y:S01]  /*2790*/  HADD2.F32 R95, -RZ, R95.H0_H0 ;  /* 0x2000005fff5f7230 */ /* 0x000fe20000004100 */
[----:B-1----:R-:W-:-:S04]  /*27a0*/  FMUL.FTZ R16, R101, -1.4426950216293334961 ;  /* 0xbfb8aa3b65107820 */ /* 0x002fc80000410000 */
[----:B------:R-:W1:Y:S01]  /*27b0*/  MUFU.EX2 R126, R125 ;  /* 0x0000007d007e7308 */ /* 0x000e620000000800 */
[----:B------:R-:W-:Y:S01]  /*27c0*/  FMUL.FTZ R17, R86, -1.4426950216293334961 ;  /* 0xbfb8aa3b56117820 */ /* 0x000fe20000410000 */
[----:B------:R-:W-:Y:S01]  /*27d0*/  HADD2.F32 R99, -RZ, R99.H0_H0 ;  /* 0x20000063ff637230 */ /* 0x000fe20000004100 */
[----:B------:R-:W-:Y:S01]  /*27e0*/  FMUL.FTZ R3, R18, -1.4426950216293334961 ;  /* 0xbfb8aa3b12037820 */ /* 0x000fe20000410000 */
[----:B------:R-:W-:-:S04]  /*27f0*/  HADD2.F32 R102, -RZ, R102.H0_H0 ;  /* 0x20000066ff667230 */ /* 0x000fc80000004100 */
[----:B------:R2:W-:Y:S01]  /*2800*/  MUFU.EX2 R128, R16 ;  /* 0x0000001000807308 */ /* 0x0005e20000000800 */
[----:B0-----:R-:W-:Y:S02]  /*2810*/  FADD.FTZ R14, R14, 1 ;  /* 0x3f8000000e0e7421 */ /* 0x001fe40000010000 */
[----:B--2---:R-:W-:-:S05]  /*2820*/  FMUL.FTZ R16, R95, -1.4426950216293334961 ;  /* 0xbfb8aa3b5f107820 */ /* 0x004fca0000410000 */
[----:B------:R0:W-:Y:S01]  /*2830*/  MUFU.EX2 R130, R17 ;  /* 0x0000001100827308 */ /* 0x0001e20000000800 */
[----:B------:R-:W-:-:S07]  /*2840*/  HADD2.F32 R97, -RZ, R97.H0_H0 ;  /* 0x20000061ff617230 */ /* 0x000fce0000004100 */
[----:B------:R-:W2:Y:S01]  /*2850*/  MUFU.EX2 R15, R3 ;  /* 0x00000003000f7308 */ /* 0x000ea20000000800 */
[----:B0-----:R-:W-:-:S07]  /*2860*/  FMUL.FTZ R17, R99, -1.4426950216293334961 ;  /* 0xbfb8aa3b63117820 */ /* 0x001fce0000410000 */
[----:B------:R0:W-:Y:S01]  /*2870*/  MUFU.EX2 R135, R16 ;  /* 0x0000001000877308 */ /* 0x0001e20000000800 */
[----:B------:R-:W-:Y:S02]  /*2880*/  FMUL.FTZ R125, R97, -1.4426950216293334961 ;  /* 0xbfb8aa3b617d7820 */ /* 0x000fe40000410000 */
[----:B0-----:R-:W-:-:S05]  /*2890*/  FMUL.FTZ R16, R102, -1.4426950216293334961 ;  /* 0xbfb8aa3b66107820 */ /* 0x001fca0000410000 */
[----:B------:R-:W-:Y:S01]  /*28a0*/  MUFU.EX2 R143, R17 ;  /* 0x00000011008f7308 */ /* 0x000fe20000000800 */
[----:B------:R-:W-:-:S07]  /*28b0*/  HADD2.F32 R109, -RZ, R109.H0_H0 ;  /* 0x2000006dff6d7230 */ /* 0x000fce0000004100 */
[----:B------:R1:W-:Y:S08]  /*28c0*/  MUFU.EX2 R145, R16 ;  /* 0x0000001000917308 */ /* 0x0003f00000000800 */
[----:B------:R-:W0:Y:S01]  /*28d0*/  MUFU.RCP R17, R14 ;  /* 0x0000000e00117308 */ /* 0x000e220000001000 */
[----:B-1----:R-:W-:Y:S02]  /*28e0*/  FADD.FTZ R16, R126, 1 ;  /* 0x3f8000007e107421 */ /* 0x002fe40000010000 */
[----:B--2---:R-:W-:-:S05]  /*28f0*/  FADD.FTZ R15, R15, 1 ;  /* 0x3f8000000f0f7421 */ /* 0x004fca0000010000 */
[----:B------:R-:W1:Y:S01]  /*2900*/  MUFU.RCP R16, R16 ;  /* 0x0000001000107308 */ /* 0x000e620000001000 */
[----:B------:R-:W-:-:S07]  /*2910*/  HADD2.F32 R87, -RZ, R87.H0_H0 ;  /* 0x20000057ff577230 */ /* 0x000fce0000004100 */
[----:B------:R2:W-:Y:S02]  /*2920*/  MUFU.EX2 R136, R125 ;  /* 0x0000007d00887308 */ /* 0x0005e40000000800 */
[----:B--2---:R-:W-:-:S06]  /*2930*/  FMUL.FTZ R125, R109, -1.4426950216293334961 ;  /* 0xbfb8aa3b6d7d7820 */ /* 0x004fcc0000410000 */
[----:B------:R-:W-:Y:S01]  /*2940*/  MUFU.EX2 R149, R125 ;  /* 0x0000007d00957308 */ /* 0x000fe20000000800 */
[----:B------:R-:W-:Y:S01]  /*2950*/  HADD2.F32 R88, -RZ, R88.H0_H0 ;  /* 0x20000058ff587230 */ /* 0x000fe20000004100 */
[----:B------:R-:W-:Y:S01]  /*2960*/  FMUL.FTZ R2, R87, -1.4426950216293334961 ;  /* 0xbfb8aa3b57027820 */ /* 0x000fe20000410000 */
[----:B------:R-:W-:-:S05]  /*2970*/  HADD2.F32 R90, -RZ, R90.H0_H0 ;  /* 0x2000005aff5a7230 */ /* 0x000fca0000004100 */
[----:B------:R0:W-:Y:S01]  /*2980*/  MUFU.RCP R125, R15 ;  /* 0x0000000f007d7308 */ /* 0x0001e20000001000 */
[----:B------:R-:W-:Y:S02]  /*2990*/  HADD2.F32 R93, -RZ, R93.H0_H0 ;  /* 0x2000005dff5d7230 */ /* 0x000fe40000004100 */
[----:B------:R-:W-:Y:S01]  /*29a0*/  HADD2.F32 R108, -RZ, R108.H0_H0 ;  /* 0x2000006cff6c7230 */ /* 0x000fe20000004100 */
[----:B0-----:R-:W-:-:S04]  /*29b0*/  FADD.FTZ R15, -R17, 1 ;  /* 0x3f800000110f7421 */ /* 0x001fc80000010100 */
[----:B------:R-:W0:Y:S01]  /*29c0*/  MUFU.EX2 R132, R2 ;  /* 0x0000000200847308 */ /* 0x000e220000000800 */
[----:B-1----:R-:W-:Y:S02]  /*29d0*/  FADD.FTZ R126, -R16, 1 ;  /* 0x3f800000107e7421 */ /* 0x002fe40000010100 */
[----:B------:R-:W-:Y:S02]  /*29e0*/  FMUL.FTZ R3, R93, -1.4426950216293334961 ;  /* 0xbfb8aa3b5d037820 */ /* 0x000fe40000410000 */
[----:B------:R-:W-:Y:S02]  /*29f0*/  FMUL.FTZ R141, R108, -1.4426950216293334961 ;  /* 0xbfb8aa3b6c8d7820 */ /* 0x000fe40000410000 */
[----:B------:R-:W-:Y:S01]  /*2a00*/  FFMA.FTZ R126, R19, R126, 1 ;  /* 0x3f800000137e7423 */ /* 0x000fe2000001007e */
[----:B------:R-:W1:Y:S01]  /*2a10*/  MUFU.EX2 R134, R3 ;  /* 0x0000000300867308 */ /* 0x000e620000000800 */
[----:B------:R-:W-:-:S07]  /*2a20*/  FADD.FTZ R128, R128, 1 ;  /* 0x3f80000080807421 */ /* 0x000fce0000010000 */
[----:B------:R2:W-:Y:S01]  /*2a30*/  MUFU.EX2 R147, R141 ;  /* 0x0000008d00937308 */ /* 0x0005e20000000800 */
[----:B------:R-:W-:-:S07]  /*2a40*/  HADD2.F32 R89, -RZ, R89.H0_H0 ;  /* 0x20000059ff597230 */ /* 0x000fce0000004100 */
[----:B------:R-:W3:Y:S01]  /*2a50*/  MUFU.RCP R128, R128 ;  /* 0x0000008000807308 */ /* 0x000ee20000001000 */
        /* <DEDUP_REMOVED lines=23> */
[----:B----4-:R-:W-:-:S03]  /*2bd0*/  FFMA.FTZ R123, R100, R15, 1 ;  /* 0x3f800000647b7423 */ /* 0x010fc6000001000f */
[----:B------:R-:W4:Y:S01]  /*2be0*/  LDS.U16 R15, [R53+0xc] ;  /* 0x00000c00350f7984 */ /* 0x000f220000000400 */
[----:B------:R-:W-:Y:S02]  /*2bf0*/  FADD.FTZ R121, R130, 1 ;  /* 0x3f80000082797421 */ /* 0x000fe40000010000 */
[----:B0-----:R-:W-:Y:S01]  /*2c00*/  FADD.FTZ R120, R132, 1 ;  /* 0x3f80000084787421 */ /* 0x001fe20000010000 */
[----:B------:R-:W-:Y:S01]  /*2c10*/  HADD2.F32 R117, -RZ, R117.H0_H0 ;  /* 0x20000075ff757230 */ /* 0x000fe20000004100 */
[----:B------:R-:W-:Y:S01]  /*2c20*/  FADD.FTZ R127, -R125, 1 ;  /* 0x3f8000007d7f7421 */ /* 0x000fe20000010100 */
[----:B------:R-:W-:Y:S01]  /*2c30*/  HADD2.F32 R116, -RZ, R116.H0_H0 ;  /* 0x20000074ff747230 */ /* 0x000fe20000004100 */
[----:B-1----:R-:W-:Y:S01]  /*2c40*/  FADD.FTZ R122, R134, 1 ;  /* 0x3f800000867a7421 */ /* 0x002fe20000010000 */
[----:B------:R-:W-:Y:S01]  /*2c50*/  HADD2.F32 R119, -RZ, R119.H0_H0 ;  /* 0x20000077ff777230 */ /* 0x000fe20000004100 */
[----:B-----5:R-:W-:Y:S01]  /*2c60*/  FADD.FTZ R124, R135, 1 ;  /* 0x3f800000877c7421 */ /* 0x020fe20000010000 */
[----:B------:R-:W-:Y:S01]  /*2c70*/  HADD2.F32 R98, -RZ, R98.H0_H0 ;  /* 0x20000062ff627230 */ /* 0x000fe20000004100 */
[----:B------:R-:W-:Y:S01]  /*2c80*/  LDS.U16 R172, [R53+0x1c] ;  /* 0x00001c0035ac7984 */ /* 0x000fe20000000400 */
[----:B------:R-:W-:-:S02]  /*2c90*/  HADD2.F32 R110, -RZ, R110.H0_H0 ;  /* 0x2000006eff6e7230 */ /* 0x000fc40000004100 */
[----:B------:R-:W-:Y:S01]  /*2ca0*/  HADD2.F32 R113, -RZ, R113.H0_H0 ;  /* 0x20000071ff717230 */ /* 0x000fe20000004100 */
[----:B------:R-:W-:Y:S01]  /*2cb0*/  LDS.U16 R174, [R53+0x1e] ;  /* 0x00001e0035ae7984 */ /* 0x000fe20000000400 */
[----:B--2---:R-:W-:Y:S02]  /*2cc0*/  HADD2.F32 R103, -RZ, R103.H0_H0 ;  /* 0x20000067ff677230 */ /* 0x004fe40000004100 */
[----:B---3--:R-:W-:-:S03]  /*2cd0*/  HADD2.F32 R105, -RZ, R105.H0_H0 ;  /* 0x20000069ff697230 */ /* 0x008fc60000004100 */
[----:B------:R-:W-:Y:S02]  /*2ce0*/  FMUL.FTZ R14, R88, R103 ;  /* 0x00000067580e7220 */ /* 0x000fe40000410000 */
[----:B------:R-:W-:Y:S02]  /*2cf0*/  FMUL.FTZ R129, R90, R105 ;  /* 0x000000695a817220 */ /* 0x000fe40000410000 */
[----:B------:R-:W-:Y:S02]  /*2d00*/  FMUL.FTZ R14, R17, R14 ;  /* 0x0000000e110e7220 */ /* 0x000fe40000410000 */
[----:B------:R-:W-:Y:S02]  /*2d10*/  FMUL.FTZ R129, R16, R129 ;  /* 0x0000008110817220 */ /* 0x000fe40000410000 */
[----:B------:R-:W-:Y:S02]  /*2d20*/  FMUL.FTZ R141, R14, R123 ;  /* 0x0000007b0e8d7220 */ /* 0x000fe40000410000 */
[----:B------:R-:W-:-:S02]  /*2d30*/  FMUL.FTZ R14, R129, R126 ;  /* 0x0000007e810e7220 */ /* 0x000fc40000410000 */
[----:B------:R-:W0:Y:S01]  /*2d40*/  LDS.U16 R126, [R53+0xe] ;  /* 0x00000e00357e7984 */ /* 0x000e220000000400 */
[----:B------:R-:W-:Y:S01]  /*2d50*/  HADD2.F32 R104, -RZ, R104.H0_H0 ;  /* 0x20000068ff687230 */ /* 0x000fe20000004100 */
[----:B------:R-:W1:Y:S04]  /*2d60*/  MUFU.RCP R121, R121 ;  /* 0x0000007900797308 */ /* 0x000e680000001000 */
[----:B------:R-:W-:Y:S01]  /*2d70*/  FMUL.FTZ R118, R89, R104 ;  /* 0x0000006859767220 */ /* 0x000fe20000410000 */
[----:B------:R-:W-:Y:S01]  /*2d80*/  HADD2.F32 R106, -RZ, R106.H0_H0 ;  /* 0x2000006aff6a7230 */ /* 0x000fe20000004100 */
[----:B------:R-:W-:Y:S02]  /*2d90*/  FFMA.FTZ R127, R18, R127, 1 ;  /* 0x3f800000127f7423 */ /* 0x000fe4000001007f */
[----:B------:R-:W2:Y:S01]  /*2da0*/  MUFU.RCP R120, R120 ;  /* 0x0000007800787308 */ /* 0x000ea20000001000 */
[----:B------:R-:W-:-:S02]  /*2db0*/  FMUL.FTZ R118, R125, R118 ;  /* 0x000000767d767220 */ /* 0x000fc40000410000 */
[----:B------:R-:W-:Y:S02]  /*2dc0*/  FMUL.FTZ R123, R117, R106 ;  /* 0x0000006a757b7220 */ /* 0x000fe40000410000 */
[----:B------:R-:W-:Y:S02]  /*2dd0*/  FMUL.FTZ R178, R118, R127 ;  /* 0x0000007f76b27220 */ /* 0x000fe40000410000 */
[C---:B------:R-:W-:Y:S01]  /*2de0*/  FADD.FTZ R118, -R128.reuse, 1 ;  /* 0x3f80000080767421 */ /* 0x040fe20000010100 */
[----:B------:R-:W3:Y:S01]  /*2df0*/  MUFU.RCP R122, R122 ;  /* 0x0000007a007a7308 */ /* 0x000ee20000001000 */
[----:B------:R-:W-:Y:S01]  /*2e00*/  HADD2.F32 R107, -RZ, R107.H0_H0 ;  /* 0x2000006bff6b7230 */ /* 0x000fe20000004100 */
[----:B------:R-:W-:Y:S01]  /*2e10*/  FMUL.FTZ R123, R128, R123 ;  /* 0x0000007b807b7220 */ /* 0x000fe20000410000 */
[----:B------:R-:W-:Y:S01]  /*2e20*/  HADD2.F32 R112, -RZ, R112.H0_H0 ;  /* 0x20000070ff707230 */ /* 0x000fe20000004100 */
[----:B------:R-:W-:Y:S01]  /*2e30*/  FFMA.FTZ R118, R101, R118, 1 ;  /* 0x3f80000065767423 */ /* 0x000fe20000010076 */
[----:B------:R-:W5:Y:S01]  /*2e40*/  LDS.U16 R127, [R53+0x10] ;  /* 0x00001000357f7984 */ /* 0x000f620000000400 */
[----:B-1----:R-:W-:-:S02]  /*2e50*/  FADD.FTZ R129, -R121, 1 ;  /* 0x3f80000079817421 */ /* 0x002fc40000010100 */
[----:B------:R-:W-:Y:S02]  /*2e60*/  FMUL.FTZ R130, R116, R107 ;  /* 0x0000006b74827220 */ /* 0x000fe40000410000 */
[----:B------:R-:W-:Y:S02]  /*2e70*/  FADD.FTZ R132, R136, 1 ;  /* 0x3f80000088847421 */ /* 0x000fe40000010000 */
[----:B------:R-:W-:Y:S01]  /*2e80*/  FMUL.FTZ R151, R123, R118 ;  /* 0x000000767b977220 */ /* 0x000fe20000410000 */
[----:B------:R-:W-:Y:S01]  /*2e90*/  HADD2.F32 R118, -RZ, R115.H0_H0 ;  /* 0x20000073ff767230 */ /* 0x000fe20000004100 */
[----:B------:R-:W1:Y:S01]  /*2ea0*/  MUFU.RCP R124, R124 ;  /* 0x0000007c007c7308 */ /* 0x000e620000001000 */
[----:B--2---:R-:W-:Y:S01]  /*2eb0*/  FADD.FTZ R134, -R120, 1 ;  /* 0x3f80000078867421 */ /* 0x004fe20000010100 */
[----:B----4-:R-:W-:Y:S01]  /*2ec0*/  HADD2.F32 R115, -RZ, R15.H0_H0 ;  /* 0x2000000fff737230 */ /* 0x010fe20000004100 */
[----:B------:R-:W-:Y:S01]  /*2ed0*/  FMUL.FTZ R131, R119, R112 ;  /* 0x0000007077837220 */ /* 0x000fe20000410000 */
[----:B------:R-:W-:Y:S01]  /*2ee0*/  LDS.U16 R136, [R53+0x18] ;  /* 0x0000180035887984 */ /* 0x000fe20000000400 */
[----:B------:R-:W-:-:S02]  /*2ef0*/  FFMA.FTZ R129, R86, R129, 1 ;  /* 0x3f80000056817423 */ /* 0x000fc40000010081 */
[----:B------:R-:W-:Y:S01]  /*2f00*/  FMUL.FTZ R130, R121, R130 ;  /* 0x0000008279827220 */ /* 0x000fe20000410000 */
[----:B------:R-:W2:Y:S01]  /*2f10*/  MUFU.RCP R132, R132 ;  /* 0x0000008400847308 */ /* 0x000ea20000001000 */
[----:B------:R-:W-:Y:S01]  /*2f20*/  FFMA.FTZ R134, R87, R134, 1 ;  /* 0x3f80000057867423 */ /* 0x000fe20000010086 */
[----:B------:R-:W-:Y:S01]  /*2f30*/  LDS.U16 R15, [R53+0x12] ;  /* 0x00001200350f7984 */ /* 0x000fe20000000400 */
[----:B------:R-:W-:Y:S02]  /*2f40*/  FMUL.FTZ R131, R120, R131 ;  /* 0x0000008378837220 */ /* 0x000fe40000410000 */
[----:B------:R-:W-:Y:S02]  /*2f50*/  FMUL.FTZ R153, R130, R129 ;  /* 0x0000008182997220 */ /* 0x000fe40000410000 */
[----:B------:R-:W-:Y:S01]  /*2f60*/  FMUL.FTZ R123, R118, R115 ;  /* 0x00000073767b7220 */ /* 0x000fe20000410000 */
[----:B------:R-:W-:Y:S01]  /*2f70*/  LDS.U16 R129, [R53+0x14] ;  /* 0x0000140035817984 */ /* 0x000fe20000000400 */
[----:B---3--:R-:W-:-:S02]  /*2f80*/  FADD.FTZ R130, -R122, 1 ;  /* 0x3f8000007a827421 */ /* 0x008fc40000010100 */
[----:B------:R-:W-:Y:S02]  /*2f90*/  FMUL.FTZ R180, R131, R134 ;  /* 0x0000008683b47220 */ /* 0x000fe40000410000 */
[----:B------:R-:W-:Y:S02]  /*2fa0*/  FMUL.FTZ R2, R98, -1.4426950216293334961 ;  /* 0xbfb8aa3b62027820 */ /* 0x000fe40000410000 */
[----:B------:R-:W-:Y:S01]  /*2fb0*/  FMUL.FTZ R131, R122, R123 ;  /* 0x0000007b7a837220 */ /* 0x000fe20000410000 */
[----:B------:R-:W-:Y:S01]  /*2fc0*/  HADD2.F32 R123, -RZ, R114.H0_H0 ;  /* 0x20000072ff7b7230 */ /* 0x000fe20000004100 */
[----:B------:R-:W-:Y:S01]  /*2fd0*/  FFMA.FTZ R134, R93, R130, 1 ;  /* 0x3f8000005d867423 */ /* 0x000fe20000010082 */
[----:B0-----:R-:W-:Y:S01]  /*2fe0*/  HADD2.F32 R114, -RZ, R126.H0_H0 ;  /* 0x2000007eff727230 */ /* 0x001fe20000004100 */
[----:B------:R-:W0:Y:S01]  /*2ff0*/  LDS.U16 R130, [R53+0x16] ;  /* 0x0000160035827984 */ /* 0x000e220000000400 */
[----:B------:R3:W4:Y:S01]  /*3000*/  MUFU.EX2 R139, R2 ;  /* 0x00000002008b7308 */ /* 0x0007220000000800 */
[----:B------:R-:W-:-:S02]  /*3010*/  FMUL.FTZ R155, R131, R134 ;  /* 0x00000086839b7220 */ /* 0x000fc40000410000 */
[C---:B-1----:R-:W-:Y:S02]  /*3020*/  FADD.FTZ R134, -R124.reuse, 1 ;  /* 0x3f8000007c867421 */ /* 0x042fe40000010100 */
[----:B------:R-:W-:Y:S02]  /*3030*/  FMUL.FTZ R131, R123, R114 ;  /* 0x000000727b837220 */ /* 0x000fe40000410000 */
[----:B------:R-:W-:Y:S02]  /*3040*/  FFMA.FTZ R134, R95, R134, 1 ;  /* 0x3f8000005f867423 */ /* 0x000fe40000010086 */
[----:B------:R-:W-:Y:S02]  /*3050*/  FMUL.FTZ R131, R124, R131 ;  /* 0x000000837c837220 */ /* 0x000fe40000410000 */
[----:B--2---:R-:W-:Y:S02]  /*3060*/  FADD.FTZ R170, -R132, 1 ;  /* 0x3f80000084aa7421 */ /* 0x004fe40000010100 */
[----:B------:R-:W-:-:S02]  /*3070*/  FMUL.FTZ R182, R131, R134 ;  /* 0x0000008683b67220 */ /* 0x000fc40000410000 */
[----:B------:R-:W-:Y:S02]  /*3080*/  FFMA.FTZ R134, R97, R170, 1 ;  /* 0x3f80000061867423 */ /* 0x000fe400000100aa */
[----:B------:R-:W1:Y:S01]  /*3090*/  LDS.U16 R170, [R53+0x1a] ;  /* 0x00001a0035aa7984 */ /* 0x000e620000000400 */
[----:B------:R-:W-:Y:S02]  /*30a0*/  FMUL.FTZ R3, R110, -1.4426950216293334961 ;  /* 0xbfb8aa3b6e037820 */ /* 0x000fe40000410000 */
[----:B---3--:R-:W-:Y:S02]  /*30b0*/  FMUL.FTZ R2, R113, -1.4426950216293334961 ;  /* 0xbfb8aa3b71027820 */ /* 0x008fe40000410000 */
[----:B----4-:R-:W-:Y:S02]  /*30c0*/  FADD.FTZ R135, R139, 1 ;  /* 0x3f8000008b877421 */ /* 0x010fe40000010000 */
[----:B------:R-:W-:Y:S01]  /*30d0*/  FADD.FTZ R139, R145, 1 ;  /* 0x3f800000918b7421 */ /* 0x000fe20000010000 */
[----:B------:R-:W2:Y:S01]  /*30e0*/  MUFU.EX2 R3, R3 ;  /* 0x0000000300037308 */ /* 0x000ea20000000800 */
[----:B------:R-:W-:Y:S01]  /*30f0*/  FADD.FTZ R147, R147, 1 ;  /* 0x3f80000093937421 */ /* 0x000fe20000010000 */
[----:B------:R-:W-:Y:S01]  /*3100*/  HADD2.F32 R126, -RZ, R111.H0_H0 ;  /* 0x2000006fff7e7230 */ /* 0x000fe20000004100 */
[----:B------:R-:W-:Y:S01]  /*3110*/  FADD.FTZ R143, R143, 1 ;  /* 0x3f8000008f8f7421 */ /* 0x000fe20000010000 */
[----:B-----5:R-:W-:-:S04]  /*3120*/  HADD2.F32 R111, -RZ, R127.H0_H0 ;  /* 0x2000007fff6f7230 */ /* 0x020fc80000004100 */
[----:B------:R-:W3:Y:S01]  /*3130*/  MUFU.EX2 R2, R2 ;  /* 0x0000000200027308 */ /* 0x000ee20000000800 */
[----:B------:R-:W-:-:S07]  /*3140*/  FMUL.FTZ R127, R126, R111 ;  /* 0x0000006f7e7f7220 */ /* 0x000fce0000410000 */
[----:B------:R-:W4:Y:S01]  /*3150*/  MUFU.RCP R139, R139 ;  /* 0x0000008b008b7308 */ /* 0x000f220000001000 */
[----:B------:R-:W-:-:S07]  /*3160*/  FMUL.FTZ R127, R132, R127 ;  /* 0x0000007f847f7220 */ /* 0x000fce0000410000 */
[----:B------:R5:W0:Y:S01]  /*3170*/  MUFU.RCP R168, R143 ;  /* 0x0000008f00a87308 */ /* 0x000a220000001000 */
[----:B------:R-:W-:-:S07]  /*3180*/  FADD.FTZ R176, R149, 1 ;  /* 0x3f80000095b07421 */ /* 0x000fce0000010000 */
[----:B------:R-:W1:Y:S01]  /*3190*/  MUFU.RCP R147, R147 ;  /* 0x0000009300937308 */ /* 0x000e620000001000 */
[----:B--2---:R-:W-:Y:S01]  /*31a0*/  FADD.FTZ R149, R3, 1 ;  /* 0x3f80000003957421 */ /* 0x004fe20000010000 */
[----:B------:R-:W-:Y:S01]  /*31b0*/  HADD2.F32 R131, -RZ, R92.H0_H0 ;  /* 0x2000005cff837230 */ /* 0x000fe20000004100 */
[----:B------:R-:W-:-:S05]  /*31c0*/  FMUL.FTZ R3, R127, R134 ;  /* 0x000000867f037220 */ /* 0x000fca0000410000 */
[----:B------:R-:W2:Y:S01]  /*31d0*/  MUFU.RCP R135, R135 ;  /* 0x0000008700877308 */ /* 0x000ea20000001000 */
[----:B---3--:R-:W-:Y:S01]  /*31e0*/  FADD.FTZ R157, R2, 1 ;  /* 0x3f800000029d7421 */ /* 0x008fe20000010000 */
[----:B------:R-:W-:Y:S01]  /*31f0*/  HADD2.F32 R133, -RZ, R91.H0_H0 ;  /* 0x2000005bff857230 */ /* 0x000fe20000004100 */
[----:B----4-:R-:W-:Y:S01]  /*3200*/  FADD.FTZ R127, -R139, 1 ;  /* 0x3f8000008b7f7421 */ /* 0x010fe20000010100 */
[----:B0-----:R-:W-:Y:S02]  /*3210*/  HADD2.F32 R130, -RZ, R130.H0_H0 ;  /* 0x20000082ff827230 */ /* 0x001fe40000004100 */
[----:B------:R-:W-:Y:S01]  /*3220*/  HADD2.F32 R136, -RZ, R136.H0_H0 ;  /* 0x20000088ff887230 */ /* 0x000fe20000004100 */
[----:B-----5:R-:W-:Y:S01]  /*3230*/  FFMA.FTZ R143, R102, R127, 1 ;  /* 0x3f800000668f7423 */ /* 0x020fe2000001007f */
[----:B------:R-:W0:Y:S01]  /*3240*/  MUFU.RCP R176, R176 ;  /* 0x000000b000b07308 */ /* 0x000e220000001000 */
[----:B------:R-:W-:Y:S01]  /*3250*/  HADD2.F32 R96, -RZ, R96.H0_H0 ;  /* 0x20000060ff607230 */ /* 0x000fe20000004100 */
[----:B------:R-:W-:Y:S01]  /*3260*/  FADD.FTZ R2, -R168, 1 ;  /* 0x3f800000a8027421 */ /* 0x000fe20000010100 */
[----:B------:R-:W-:Y:S01]  /*3270*/  HADD2.F32 R134, -RZ, R94.H0_H0 ;  /* 0x2000005eff867230 */ /* 0x000fe20000004100 */
[----:B-1----:R-:W-:Y:S01]  /*3280*/  FADD.FTZ R145, -R147, 1 ;  /* 0x3f80000093917421 */ /* 0x002fe20000010100 */
[----:B------:R-:W-:Y:S01]  /*3290*/  HADD2.F32 R127, -RZ, R15.H0_H0 ;  /* 0x2000000fff7f7230 */ /* 0x000fe20000004100 */
[----:B------:R-:W-:-:S02]  /*32a0*/  FMUL.FTZ R184, R131, R130 ;  /* 0x0000008283b87220 */ /* 0x000fc40000410000 */
[----:B------:R-:W1:Y:S01]  /*32b0*/  MUFU.RCP R149, R149 ;  /* 0x0000009500957308 */ /* 0x000e620000001000 */
[----:B------:R-:W-:Y:S01]  /*32c0*/  HADD2.F32 R129, -RZ, R129.H0_H0 ;  /* 0x20000081ff817230 */ /* 0x000fe20000004100 */
[----:B------:R-:W-:-:S06]  /*32d0*/  FMUL.FTZ R186, R133, R136 ;  /* 0x0000008885ba7220 */ /* 0x000fcc0000410000 */
[----:B------:R3:W4:Y:S01]  /*32e0*/  MUFU.RCP R92, R157 ;  /* 0x0000009d005c7308 */ /* 0x0007220000001000 */
[----:B------:R-:W-:Y:S02]  /*32f0*/  FFMA.FTZ R94, R99, R2, 1 ;  /* 0x3f800000635e7423 */ /* 0x000fe40000010002 */
[----:B------:R-:W-:Y:S02]  /*3300*/  FFMA.FTZ R145, R108, R145, 1 ;  /* 0x3f8000006c917423 */ /* 0x000fe40000010091 */
[----:B------:R-:W-:Y:S02]  /*3310*/  FMUL.FTZ R184, R139, R184 ;  /* 0x000000b88bb87220 */ /* 0x000fe40000410000 */
[----:B------:R-:W-:Y:S02]  /*3320*/  FMUL.FTZ R186, R147, R186 ;  /* 0x000000ba93ba7220 */ /* 0x000fe40000410000 */
[----:B--2---:R-:W-:Y:S02]  /*3330*/  FADD.FTZ R91, -R135, 1 ;  /* 0x3f800000875b7421 */ /* 0x004fe40000010100 */
[----:B------:R-:W-:-:S02]  /*3340*/  FMUL.FTZ R2, R96, R127 ;  /* 0x0000007f60027220 */ /* 0x000fc40000410000 */
[----:B------:R-:W-:Y:S01]  /*3350*/  FMUL.FTZ R15, R134, R129 ;  /* 0x00000081860f7220 */ /* 0x000fe20000410000 */
[----:B---3--:R-:W-:Y:S01]  /*3360*/  F2FP.PACK_AB R157, R178, R141 ;  /* 0x0000008db29d723e */ /* 0x008fe200000000ff */
        /* <DEDUP_REMOVED lines=10> */
[----:B------:R-:W-:-:S02]  /*3410*/  HADD2.F32 R172, -RZ, R172.H0_H0 ;  /* 0x200000acffac7230 */ /* 0x000fc40000004100 */
[----:B------:R-:W-:Y:S01]  /*3420*/  HADD2.F32 R174, -RZ, R174.H0_H0 ;  /* 0x200000aeffae7230 */ /* 0x000fe20000004100 */
[----:B------:R-:W-:Y:S02]  /*3430*/  FMUL.FTZ R2, R2, R91 ;  /* 0x0000005b02027220 */ /* 0x000fe40000410000 */
[----:B------:R-:W-:Y:S02]  /*3440*/  FMUL.FTZ R15, R15, R94 ;  /* 0x0000005e0f0f7220 */ /* 0x000fe40000410000 */
[----:B0-----:R-:W-:Y:S02]  /*3450*/  FADD.FTZ R84, -R176, 1 ;  /* 0x3f800000b0547421 */ /* 0x001fe40000010100 */
[----:B-1----:R-:W-:Y:S02]  /*3460*/  FADD.FTZ R85, -R149, 1 ;  /* 0x3f80000095557421 */ /* 0x002fe40000010100 */
[----:B----4-:R-:W-:Y:S02]  /*3470*/  FADD.FTZ R178, -R92, 1 ;  /* 0x3f8000005cb27421 */ /* 0x010fe40000010100 */
        /* <DEDUP_REMOVED lines=8> */
[----:B------:R-:W-:Y:S01]  /*3500*/  FMUL.FTZ R91, R92, R91 ;  /* 0x0000005b5c5b7220 */ /* 0x000fe20000410000 */
[----:B------:R-:W-:Y:S01]  /*3510*/  F2FP.PACK_AB R153, R180, R153 ;  /* 0x00000099b499723e */ /* 0x000fe200000000ff */
[----:B------:R-:W-:Y:S02]  /*3520*/  FMUL.FTZ R83, R83, R84 ;  /* 0x0000005453537220 */ /* 0x000fe40000410000 */
[----:B------:R-:W-:Y:S02]  /*3530*/  FMUL.FTZ R85, R94, R85 ;  /* 0x000000555e557220 */ /* 0x000fe40000410000 */
[----:B------:R-:W-:Y:S01]  /*3540*/  FMUL.FTZ R178, R91, R178 ;  /* 0x000000b25bb27220 */ /* 0x000fe20000410000 */
[----:B------:R-:W-:Y:S02]  /*3550*/  F2FP.PACK_AB R14, R151, R14 ;  /* 0x0000000e970e723e */ /* 0x000fe400000000ff */
[----:B------:R-:W-:-:S02]  /*3560*/  PRMT R84, R157, 0x7632, R84 ;  /* 0x000076329d547816 */ /* 0x000fc40000000054 */
        /* <DEDUP_REMOVED lines=56> */
[----:B-1----:R-:W-:-:S04]  /*38f0*/  IMAD R151, R25, c[0x0][0x2f0], RZ ;  /* 0x0000bc0019977a24 */ /* 0x002fc800078e02ff */
        /* <DEDUP_REMOVED lines=29> */
.L_x_4988:
[----:B------:R-:W-:Y:S05]  /*3ad0*/  BSYNC B0 ;  /* 0x0000000000007941 */ /* 0x000fea0003800000 */
.L_x_4987:
[----:B------:R-:W-:Y:S01]  /*3ae0*/  @!P0 STG.E.U16 [R14.64+-0x340], R155 ;  /* 0xfffcc09b0e008986 */ /* 0x000fe2000c10150c */
[----:B------:R-:W-:Y:S01]  /*3af0*/  ISETP.GE.AND P0, PT, R146, R181, PT ;  /* 0x000000b59200720c */ /* 0x000fe20003f06270 */
[----:B------:R-:W-:Y:S01]  /*3b00*/  FMUL.FTZ R121, R86, R121 ;  /* 0x0000007956797220 */ /* 0x000fe20000410000 */
[-C--:B------:R-:W-:Y:S01]  /*3b10*/  ISETP.GE.AND P3, PT, R150, R181.reuse, PT ;  /* 0x000000b59600720c */ /* 0x080fe20003f66270 */
[----:B------:R-:W-:Y:S01]  /*3b20*/  @!P2 STG.E.U16 [R14.64+-0x380], R91 ;  /* 0xfffc805b0e00a986 */ /* 0x000fe2000c10150c */
[-C--:B------:R-:W-:Y:S01]  /*3b30*/  ISETP.GE.AND P2, PT, R148, R181.reuse, PT ;  /* 0x000000b59400720c */ /* 0x080fe20003f46270 */
[----:B------:R-:W-:Y:S01]  /*3b40*/  HADD2.F32 R82, -RZ, R82.H0_H0 ;  /* 0x20000052ff527230 */ /* 0x000fe20000004100 */
[-C--:B------:R-:W-:Y:S01]  /*3b50*/  ISETP.GE.AND P4, PT, R152, R181.reuse, PT ;  /* 0x000000b59800720c */ /* 0x080fe20003f86270 */
[----:B------:R-:W-:Y:S01]  /*3b60*/  @!P1 STG.E.U16 [R14.64+-0x300], R157 ;  /* 0xfffd009d0e009986 */ /* 0x000fe2000c10150c */
[-C--:B------:R-:W-:Y:S01]  /*3b70*/  ISETP.GE.AND P5, PT, R154, R181.reuse, PT ;  /* 0x000000b59a00720c */ /* 0x080fe20003fa6270 */
[----:B------:R-:W-:Y:S01]  /*3b80*/  HADD2.F32 R81, -RZ, R81.H0_H0 ;  /* 0x20000051ff517230 */ /* 0x000fe20000004100 */
        /* <DEDUP_REMOVED lines=33> */
[----:B0-----:R-:W-:Y:S01]  /*3da0*/  HADD2.F32 R83, -RZ, R73.H0_H0 ;  /* 0x20000049ff537230 */ /* 0x001fe20000004100 */
[----:B------:R-:W-:Y:S01]  /*3db0*/  FMUL.FTZ R109, R109, R176 ;  /* 0x000000b06d6d7220 */ /* 0x000fe20000410000 */
[----:B------:R-:W-:Y:S01]  /*3dc0*/  @!P5 STG.E.U16 [R14.64+-0xc0], R175 ;  /* 0xffff40af0e00d986 */ /* 0x000fe2000c10150c */
[----:B------:R-:W-:Y:S01]  /*3dd0*/  HADD2.F32 R84, -RZ, R74.H0_H0 ;  /* 0x2000004aff547230 */ /* 0x000fe20000004100 */
[----:B------:R-:W-:Y:S01]  /*3de0*/  FMUL.FTZ R110, R110, R149 ;  /* 0x000000956e6e7220 */ /* 0x000fe20000410000 */
[----:B------:R-:W-:Y:S01]  /*3df0*/  HADD2.F32 R86, -RZ, R76.H0_H0 ;  /* 0x2000004cff567230 */ /* 0x000fe20000004100 */
[----:B------:R-:W-:Y:S01]  /*3e00*/  @!P1 STG.E.U16 [R14.64+-0x80], R177 ;  /* 0xffff80b10e009986 */ /* 0x000fe2000c10150c */
[----:B------:R-:W-:-:S02]  /*3e10*/  FMUL.FTZ R113, R113, R92 ;  /* 0x0000005c71717220 */ /* 0x000fc40000410000 */
[----:B------:R-:W-:Y:S01]  /*3e20*/  FMUL.FTZ R87, R88, R151 ;  /* 0x0000009758577220 */ /* 0x000fe20000410000 */
[----:B------:R0:W-:Y:S01]  /*3e30*/  @!P2 STG.E.U16 [R14.64+-0x3c0], R85 ;  /* 0xfffc40550e00a986 */ /* 0x0001e2000c10150c */
[----:B------:R-:W-:Y:S02]  /*3e40*/  FMUL.FTZ R88, R89, R125 ;  /* 0x0000007d59587220 */ /* 0x000fe40000410000 */
[----:B------:R-:W-:Y:S01]  /*3e50*/  FADD.FTZ R73, R80, UR5 ;  /* 0x0000000550497e21 */ /* 0x000fe20008010000 */
[----:B------:R1:W-:Y:S01]  /*3e60*/  @!P3 STG.E.U16 [R14.64+-0x40], R179 ;  /* 0xffffc0b30e00b986 */ /* 0x0003e2000c10150c */
[----:B------:R-:W-:Y:S02]  /*3e70*/  FADD.FTZ R74, R79, UR5 ;  /* 0x000000054f4a7e21 */ /* 0x000fe40008010000 */
[----:B------:R-:W-:Y:S02]  /*3e80*/  FADD.FTZ R76, R77, UR5 ;  /* 0x000000054d4c7e21 */ /* 0x000fe40008010000 */
[----:B------:R-:W-:-:S02]  /*3e90*/  FMUL.FTZ R89, R90, R153 ;  /* 0x000000995a597220 */ /* 0x000fc40000410000 */
[----:B------:R-:W-:Y:S01]  /*3ea0*/  FADD.FTZ R77, R20, UR5 ;  /* 0x00000005144d7e21 */ /* 0x000fe20008010000 */
[----:B0-----:R-:W-:Y:S01]  /*3eb0*/  HADD2.F32 R85, -RZ, R75.H0_H0 ;  /* 0x2000004bff557230 */ /* 0x001fe20000004100 */
[----:B------:R-:W-:Y:S02]  /*3ec0*/  FADD.FTZ R75, R78, UR5 ;  /* 0x000000054e4b7e21 */ /* 0x000fe40008010000 */
[----:B------:R-:W-:Y:S01]  /*3ed0*/  FADD.FTZ R78, R21, UR5 ;  /* 0x00000005154e7e21 */ /* 0x000fe20008010000 */
[----:B-1----:R-:W-:Y:S01]  /*3ee0*/  HADD2.F32 R14, -RZ, R71.H0_H0 ;  /* 0x20000047ff0e7230 */ /* 0x002fe20000004100 */
[----:B------:R-:W-:Y:S01]  /*3ef0*/  FADD.FTZ R71, R82, UR5 ;  /* 0x0000000552477e21 */ /* 0x000fe20008010000 */
[----:B------:R-:W-:Y:S01]  /*3f00*/  HADD2.F32 R15, -RZ, R72.H0_H0 ;  /* 0x20000048ff0f7230 */ /* 0x000fe20000004100 */
        /* <DEDUP_REMOVED lines=22> */
[----:B------:R-:W-:Y:S05]  /*4070*/  @!P0 BRA `(.L_x_4989) ;  /* 0x000007f000008947 */ /* 0x000fea0003800000 */
[----:B------:R-:W-:Y:S01]  /*4080*/  BAR.SYNC.DEFER_BLOCKING 0x0 ;  /* 0x0000000000007b1d */ /* 0x000fe20000010000 */
        /* <DEDUP_REMOVED lines=53> */
[----:B-1----:R-:W-:Y:S02]  /*43e0*/  IMAD R17, R25, c[0x0][0x218], RZ ;  /* 0x0000860019117a24 */ /* 0x002fe400078e02ff */
[----:B0-----:R-:W-:Y:S01]  /*43f0*/  IMAD R19, R27, c[0x0][0x214], R16 ;  /* 0x000085001b137a24 */ /* 0x001fe200078e0210 */
[----:B------:R-:W-:Y:S01]  /*4400*/  LDS.U16 R23, [R36+0x40] ;  /* 0x0000400024177984 */ /* 0x000fe20000000400 */
[----:B------:R-:W-:Y:S01]  /*4410*/  IMAD R133, R0, c[0x0][0x21c], R17 ;  /* 0x0000870000857a24 */ /* 0x000fe200078e0211 */
[C---:B------:R-:W-:Y:S02]  /*4420*/  LEA R17, P4, R6.reuse, c[0x0][0x270], 0x1 ;  /* 0x00009c0006117a11 */ /* 0x040fe400078808ff */
[----:B------:R-:W-:Y:S01]  /*4430*/  LDS.U16 R103, [R37+0x80] ;  /* 0x0000800025677984 */ /* 0x000fe20000000400 */
[----:B------:R-:W-:Y:S02]  /*4440*/  IADD3 R15, R15, R19, RZ ;  /* 0x000000130f0f7210 */ /* 0x000fe40007ffe0ff */
[----:B------:R-:W-:Y:S01]  /*4450*/  LEA.HI.X R18, R6, c[0x0][0x274], R7, 0x1, P4 ;  /* 0x00009d0006127a11 */ /* 0x000fe200020f0c07 */
[----:B------:R-:W-:Y:S02]  /*4460*/  LDS.U16 R105, [R38+0xc0] ;  /* 0x0000c00026697984 */ /* 0x000fe40000000400 */
[----:B------:R-:W-:-:S02]  /*4470*/  IMAD.WIDE.U32 R14, R0, c[0x0][0x218], R14 ;  /* 0x00008600000e7a25 */ /* 0x000fc400078e000e */
        /* <DEDUP_REMOVED lines=35> */
.L_x_4991:
[----:B------:R-:W-:Y:S05]  /*46b0*/  BSYNC B0 ;  /* 0x0000000000007941 */ /* 0x000fea0003800000 */
.L_x_4990:
        /* <DEDUP_REMOVED lines=27> */
.L_x_4989:
[----:B-1----:R-:W-:Y:S01]  /*4870*/  HADD2.F32 R14, -RZ, R203.H0_H0 ;  /* 0x200000cbff0e7230 */ /* 0x002fe20000004100 */
[----:B------:R-:W-:Y:S01]  /*4880*/  BAR.SYNC.DEFER_BLOCKING 0x0 ;  /* 0x0000000000007b1d */ /* 0x000fe20000010000 */
[----:B------:R-:W-:Y:S01]  /*4890*/  HADD2.F32 R16, -RZ, R54.H0_H0 ;  /* 0x20000036ff107230 */ /* 0x000fe20000004100 */
[----:B------:R-:W-:Y:S01]  /*48a0*/  HFMA2.MMA R119, -RZ, RZ, 0, 0 ;  /* 0x00000000ff777435 */ /* 0x000fe200000001ff */
[----:B------:R-:W-:Y:S01]  /*48b0*/  HADD2.F32 R17, -RZ, R56.H0_H0 ;  /* 0x20000038ff117230 */ /* 0x000fe20000004100 */
[C---:B------:R-:W-:Y:S01]  /*48c0*/  FFMA.FTZ R15, R87.reuse, R14, R24 ;  /* 0x0000000e570f7223 */ /* 0x040fe20000010018 */
[----:B------:R-:W-:Y:S01]  /*48d0*/  HADD2.F32 R14, -RZ, R55.H0_H0 ;  /* 0x20000037ff0e7230 */ /* 0x000fe20000004100 */
[----:B------:R-:W-:Y:S01]  /*48e0*/  FMUL.FTZ R103, R87, UR4 ;  /* 0x0000000457677c20 */ /* 0x000fe20008410000 */
[----:B------:R-:W-:Y:S01]  /*48f0*/  HADD2.F32 R24, -RZ, R68.H0_H0 ;  /* 0x20000044ff187230 */ /* 0x000fe20000004100 */
[C---:B------:R-:W-:Y:S01]  /*4900*/  FFMA.FTZ R16, R88.reuse, R16, R15 ;  /* 0x0000001058107223 */ /* 0x040fe2000001000f */
[----:B------:R-:W-:Y:S01]  /*4910*/  CS2R R120, SRZ ;  /* 0x0000000000787805 */ /* 0x000fe2000001ff00 */
[----:B------:R-:W-:Y:S01]  /*4920*/  FMUL.FTZ R104, R88, UR4 ;  /* 0x0000000458687c20 */ /* 0x000fe20008410000 */
[----:B------:R-:W-:Y:S01]  /*4930*/  CS2R R122, SRZ ;  /* 0x00000000007a7805 */ /* 0x000fe2000001ff00 */
[C---:B------:R-:W-:Y:S01]  /*4940*/  FFMA.FTZ R15, R89.reuse, R14, R16 ;  /* 0x0000000e590f7223 */ /* 0x040fe20000010010 */
[----:B------:R-:W-:Y:S01]  /*4950*/  HADD2.F32 R16, -RZ, R57.H0_H0 ;  /* 0x20000039ff107230 */ /* 0x000fe20000004100 */
        /* <DEDUP_REMOVED lines=21> */
[----:B------:R-:W-:Y:S01]  /*4ab0*/  MOV R134, RZ ;  /* 0x000000ff00867202 */ /* 0x000fe20000000f00 */
[C---:B------:R-:W-:Y:S01]  /*4ac0*/  FFMA.FTZ R15, R95.reuse, R16, R14 ;  /* 0x000000105f0f7223 */ /* 0x040fe2000001000e */
[----:B------:R-:W-:Y:S01]  /*4ad0*/  HADD2.F32 R16, -RZ, R63.H0_H0 ;  /* 0x2000003fff107230 */ /* 0x000fe20000004100 */
[----:B------:R-:W-:-:S02]  /*4ae0*/  FMUL.FTZ R111, R95, UR4 ;  /* 0x000000045f6f7c20 */ /* 0x000fc40008410000 */
[C---:B------:R-:W-:Y:S01]  /*4af0*/  FFMA.FTZ R14, R96.reuse, R17, R15 ;  /* 0x00000011600e7223 */ /* 0x040fe2000001000f */
[----:B------:R-:W-:Y:S01]  /*4b00*/  HADD2.F32 R17, -RZ, R64.H0_H0 ;  /* 0x20000040ff117230 */ /* 0x000fe20000004100 */
[----:B------:R-:W-:Y:S02]  /*4b10*/  FMUL.FTZ R112, R96, UR4 ;  /* 0x0000000460707c20 */ /* 0x000fe40008410000 */
[C---:B------:R-:W-:Y:S01]  /*4b20*/  FFMA.FTZ R15, R97.reuse, R16, R14 ;  /* 0x00000010610f7223 */ /* 0x040fe2000001000e */
[----:B------:R-:W-:Y:S01]  /*4b30*/  HADD2.F32 R16, -RZ, R65.H0_H0 ;  /* 0x20000041ff107230 */ /* 0x000fe20000004100 */
[----:B------:R-:W-:Y:S02]  /*4b40*/  FMUL.FTZ R113, R97, UR4 ;  /* 0x0000000461717c20 */ /* 0x000fe40008410000 */
[C---:B------:R-:W-:Y:S01]  /*4b50*/  FFMA.FTZ R14, R98.reuse, R17, R15 ;  /* 0x00000011620e7223 */ /* 0x040fe2000001000f */
[----:B------:R-:W-:Y:S01]  /*4b60*/  HADD2.F32 R17, -RZ, R66.H0_H0 ;  /* 0x20000042ff117230 */ /* 0x000fe20000004100 */
[----:B------:R-:W-:-:S02]  /*4b70*/  FMUL.FTZ R114, R98, UR4 ;  /* 0x0000000462727c20 */ /* 0x000fc40008410000 */
[C---:B------:R-:W-:Y:S01]  /*4b80*/  FFMA.FTZ R15, R99.reuse, R16, R14 ;  /* 0x00000010630f7223 */ /* 0x040fe2000001000e */
[----:B------:R-:W-:Y:S01]  /*4b90*/  HADD2.F32 R16, -RZ, R67.H0_H0 ;  /* 0x20000043ff107230 */ /* 0x000fe20000004100 */
[----:B------:R-:W-:Y:S02]  /*4ba0*/  FMUL.FTZ R115, R99, UR4 ;  /* 0x0000000463737c20 */ /* 0x000fe40008410000 */
[C---:B------:R-:W-:Y:S01]  /*4bb0*/  FFMA.FTZ R14, R100.reuse, R17, R15 ;  /* 0x00000011640e7223 */ /* 0x040fe2000001000f */
[----:B------:R-:W-:Y:S01]  /*4bc0*/  MOV R17, c[0x0][0x16c] ;  /* 0x00005b0000117a02 */ /* 0x000fe20000000f00 */
[----:B------:R-:W-:Y:S02]  /*4bd0*/  FMUL.FTZ R116, R100, UR4 ;  /* 0x0000000464747c20 */ /* 0x000fe40008410000 */
[----:B------:R-:W-:Y:S01]  /*4be0*/  FFMA.FTZ R15, R101, R16, R14 ;  /* 0x00000010650f7223 */ /* 0x000fe2000001000e */
[----:B------:R-:W-:Y:S01]  /*4bf0*/  ISETP.GE.AND P0, PT, R17, 0x1, PT ;  /* 0x000000011100780c */ /* 0x000fe20003f06270 */
[----:B------:R-:W-:-:S02]  /*4c00*/  FMUL.FTZ R117, R101, UR4 ;  /* 0x0000000465757c20 */ /* 0x000fc40008410000 */
[C---:B------:R-:W-:Y:S02]  /*4c10*/  FFMA.FTZ R24, R102.reuse, R24, R15 ;  /* 0x0000001866187223 */ /* 0x040fe4000001000f */
[----:B------:R-:W-:-:S08]  /*4c20*/  FMUL.FTZ R118, R102, UR4 ;  /* 0x0000000466767c20 */ /* 0x000fd00008410000 */
[----:B------:R-:W-:Y:S05]  /*4c30*/  @!P0 BRA `(.L_x_4992) ;  /* 0x000035b000008947 */ /* 0x000fea0003800000 */
[----:B------:R-:W-:Y:S01]  /*4c40*/  IADD3 R136, R201, -0x1, RZ ;  /* 0xffffffffc9887810 */ /* 0x000fe20007ffe0ff */
[----:B------:R-:W-:Y:S01]  /*4c50*/  UMOV UR6, URZ ;  /* 0x0000003f00067c82 */ /* 0x000fe20008000000 */
[----:B------:R-:W-:Y:S01]  /*4c60*/  MOV R135, RZ ;  /* 0x000000ff00877202 */ /* 0x000fe20000000f00 */
[----:B------:R-:W-:Y:S01]  /*4c70*/  UMOV UR7, URZ ;  /* 0x0000003f00077c82 */ /* 0x000fe20008000000 */
[----:B------:R-:W-:Y:S02]  /*4c80*/  LEA.HI R14, R136, R136, RZ, 0x1 ;  /* 0x00000088880e7211 */ /* 0x000fe400078f08ff */
[----:B------:R-:W-:Y:S02]  /*4c90*/  MOV R119, RZ ;  /* 0x000000ff00777202 */ /* 0x000fe40000000f00 */
[----:B------:R-:W-:-:S04]  /*4ca0*/  LOP3.LUT R15, R14, 0xfffffe, RZ, 0xc0, !PT ;  /* 0x00fffffe0e0f7812 */ /* 0x000fc800078ec0ff */
[----:B------:R-:W-:Y:S02]  /*4cb0*/  IADD3 R136, R136, -R15, RZ ;  /* 0x8000000f88887210 */ /* 0x000fe40007ffe0ff */
.L_x_5029:
[----:B------:R-:W-:Y:S01]  /*4cc0*/  IMAD R15, R25, c[0x0][0x180], RZ ;  /* 0x00006000190f7a24 */ /* 0x000fe200078e02ff */
[----:B------:R-:W-:Y:S01]  /*4cd0*/  SHF.R.S32.HI R141, RZ, 0x1f, R135 ;  /* 0x0000001fff8d7819 */ /* 0x000fe20000011487 */
[----:B0-----:R-:W-:Y:S01]  /*4ce0*/  IMAD.WIDE.U32 R20, R0, c[0x0][0x180], RZ ;  /* 0x0000600000147a25 */ /* 0x001fe200078e00ff */
[----:B------:R-:W-:Y:S02]  /*4cf0*/  IADD3 R137, -R4, c[0x0][0x168], RZ ;  /* 0x00005a0004897a10 */ /* 0x000fe40007ffe1ff */
[----:B------:R-:W-:Y:S01]  /*4d00*/  LOP3.LUT R138, R6, 0x20, RZ, 0xfc, !PT ;  /* 0x00000020068a7812 */ /* 0x000fe200078efcff */
[----:B------:R-:W-:Y:S01]  /*4d10*/  IMAD R15, R0, c[0x0][0x184], R15 ;  /* 0x00006100000f7a24 */ /* 0x000fe200078e020f */
[C---:B------:R-:W-:Y:S01]  /*4d20*/  LOP3.LUT R140, R6.reuse, 0x40, RZ, 0xfc, !PT ;  /* 0x00000040068c7812 */ /* 0x040fe200078efcff */
[C---:B------:R-:W-:Y:S01]  /*4d30*/  IMAD R16, R141.reuse, c[0x0][0x1c0], RZ ;  /* 0x000070008d107a24 */ /* 0x040fe200078e02ff */
[----:B------:R-:W-:Y:S01]  /*4d40*/  LOP3.LUT R142, R6, 0x60, RZ, 0xfc, !PT ;  /* 0x00000060068e7812 */ /* 0x000fe200078efcff */
[----:B------:R-:W-:Y:S01]  /*4d50*/  IMAD R14, R141, c[0x0][0x188], RZ ;  /* 0x000062008d0e7a24 */ /* 0x000fe200078e02ff */
[----:B------:R-:W-:Y:S01]  /*4d60*/  IADD3 R21, R21, R15, RZ ;  /* 0x0000000f15157210 */ /* 0x000fe20007ffe0ff */
[----:B------:R-:W-:Y:S01]  /*4d70*/  IMAD.WIDE.U32 R18, R135, c[0x0][0x1c0], R6 ;  /* 0x0000700087127a25 */ /* 0x000fe200078e0006 */
[----:B------:R-:W-:-:S02]  /*4d80*/  ISETP.GE.AND P2, PT, R138, R137, PT ;  /* 0x000000898a00720c */ /* 0x000fc40003f46270 */
[-C--:B------:R-:W-:Y:S01]  /*4d90*/  ISETP.GE.AND P3, PT, R140, R137.reuse, PT ;  /* 0x000000898c00720c */ /* 0x080fe20003f66270 */
[C---:B------:R-:W-:Y:S01]  /*4da0*/  IMAD R15, R135.reuse, c[0x0][0x1c4], R16 ;  /* 0x00007100870f7a24 */ /* 0x040fe200078e0210 */
[----:B------:R-:W-:Y:S01]  /*4db0*/  ISETP.GE.AND P4, PT, R142, R137, PT ;  /* 0x000000898e00720c */ /* 0x000fe20003f86270 */
[C---:B------:R-:W-:Y:S01]  /*4dc0*/  IMAD R17, R135.reuse, c[0x0][0x18c], R14 ;  /* 0x0000630087117a24 */ /* 0x040fe200078e020e */
[C---:B------:R-:W-:Y:S01]  /*4dd0*/  LEA R14, P1, R18.reuse, R33, 0x1 ;  /* 0x00000021120e7211 */ /* 0x040fe200078208ff */
[----:B------:R-:W-:Y:S01]  /*4de0*/  IMAD.WIDE.U32 R20, R135, c[0x0][0x188], R20 ;  /* 0x0000620087147a25 */ /* 0x000fe200078e0014 */
[----:B------:R-:W-:Y:S02]  /*4df0*/  IADD3 R15, R19, R15, RZ ;  /* 0x0000000f130f7210 */ /* 0x000fe40007ffe0ff */
[----:B------:R-:W-:Y:S02]  /*4e00*/  PRMT R143, RZ, 0x7610, R143 ;  /* 0x00007610ff8f7816 */ /* 0x000fe4000000008f */
[----:B------:R-:W-:-:S02]  /*4e10*/  LEA.HI.X R15, R18, R35, R15, 0x1, P1 ;  /* 0x00000023120f7211 */ /* 0x000fc400008f0c0f */
[----:B------:R-:W-:Y:S02]  /*4e20*/  ISETP.GE.AND P1, PT, R6, R137, PT ;  /* 0x000000890600720c */ /* 0x000fe40003f26270 */
[----:B------:R-:W-:Y:S01]  /*4e30*/  IADD3 R17, R21, R17, RZ ;  /* 0x0000001115117210 */ /* 0x000fe20007ffe0ff */
[----:B--2---:R0:W2:Y:S01]  /*4e40*/  @!P2 LDG.E.U16 R143, [R14.64+0x40] ;  /* 0x0000400c0e8fa981 */ /* 0x0040a2000c1e1500 */
[C---:B------:R-:W-:Y:S02]  /*4e50*/  LEA R16, P0, R20.reuse, c[0x0][0x220], 0x2 ;  /* 0x0000880014107a11 */ /* 0x040fe400078010ff */
[----:B------:R-:W-:Y:S02]  /*4e60*/  PRMT R21, RZ, 0x7610, R21 ;  /* 0x00007610ff157816 */ /* 0x000fe40000000015 */
[----:B------:R-:W-:Y:S02]  /*4e70*/  LEA.HI.X R17, R20, c[0x0][0x224], R17, 0x2, P0 ;  /* 0x0000890014117a11 */ /* 0x000fe400000f1411 */
[----:B------:R-:W-:-:S02]  /*4e80*/  LOP3.LUT R144, R6, 0x80, RZ, 0xfc, !PT ;  /* 0x0000008006907812 */ /* 0x000fc400078efcff */
[----:B------:R-:W-:Y:S01]  /*4e90*/  PRMT R20, RZ, 0x7610, R20 ;  /* 0x00007610ff147816 */ /* 0x000fe20000000014 */
[----:B------:R0:W3:Y:S01]  /*4ea0*/  @!P1 LDG.E.U16 R21, [R14.64] ;  /* 0x0000000c0e159981 */ /* 0x0000e2000c1e1500 */
[C---:B------:R-:W-:Y:S02]  /*4eb0*/  LOP3.LUT R146, R6.reuse, 0xa0, RZ, 0xfc, !PT ;  /* 0x000000a006927812 */ /* 0x040fe400078efcff */
[----:B------:R-:W-:Y:S01]  /*4ec0*/  PRMT R145, RZ, 0x7610, R145 ;  /* 0x00007610ff917816 */ /* 0x000fe20000000091 */
[----:B-1----:R1:W4:Y:S01]  /*4ed0*/  LDG.E R139, [R16.64] ;  /* 0x0000000c108b7981 */ /* 0x002322000c1e1900 */
[C---:B------:R-:W-:Y:S02]  /*4ee0*/  LOP3.LUT R148, R6.reuse, 0xc0, RZ, 0xfc, !PT ;  /* 0x000000c006947812 */ /* 0x040fe400078efcff */
[C---:B------:R-:W-:Y:S01]  /*4ef0*/  LOP3.LUT R150, R6.reuse, 0xe0, RZ, 0xfc, !PT ;  /* 0x000000e006967812 */ /* 0x040fe200078efcff */
[----:B------:R0:W2:Y:S01]  /*4f00*/  @!P3 LDG.E.U16 R20, [R14.64+0x80] ;  /* 0x0000800c0e14b981 */ /* 0x0000a2000c1e1500 */
[----:B------:R-:W-:-:S02]  /*4f10*/  LOP3.LUT R152, R6, 0x100, RZ, 0xfc, !PT ;  /* 0x0000010006987812 */ /* 0x000fc400078efcff */
[-C--:B------:R-:W-:Y:S01]  /*4f20*/  ISETP.GE.AND P5, PT, R144, R137.reuse, PT ;  /* 0x000000899000720c */ /* 0x080fe20003fa6270 */
[----:B------:R0:W2:Y:S01]  /*4f30*/  @!P4 LDG.E.U16 R145, [R14.64+0xc0] ;  /* 0x0000c00c0e91c981 */ /* 0x0000a2000c1e1500 */
        /* <DEDUP_REMOVED lines=10> */
[----:B------:R0:W2:Y:S01]  /*4fe0*/  @!P5 LDG.E.U16 R22, [R14.64+0x100] ;  /* 0x0001000c0e16d981 */ /* 0x0000a2000c1e1500 */
[----:B------:R-:W-:-:S02]  /*4ff0*/  LOP3.LUT R156, R6, 0x140, RZ, 0xfc, !PT ;  /* 0x00000140069c7812 */ /* 0x000fc400078efcff */
[----:B------:R-:W-:Y:S01]  /*5000*/  PRMT R170, RZ, 0x7610, R170 ;  /* 0x00007610ffaa7816 */ /* 0x000fe200000000aa */
[----:B------:R0:W2:Y:S01]  /*5010*/  @!P0 LDG.E.U16 R147, [R14.64+0x140] ;  /* 0x0001400c0e938981 */ /* 0x0000a2000c1e1500 */
[C---:B------:R-:W-:Y:S02]  /*5020*/  LOP3.LUT R158, R6.reuse, 0x160, RZ, 0xfc, !PT ;  /* 0x00000160069e7812 */ /* 0x040fe400078efcff */
[----:B------:R-:W-:Y:S01]  /*5030*/  PRMT R151, RZ, 0x7610, R151 ;  /* 0x00007610ff977816 */ /* 0x000fe20000000097 */
[----:B------:R0:W2:Y:S01]  /*5040*/  @!P1 LDG.E.U16 R168, [R14.64+0x180] ;  /* 0x0001800c0ea89981 */ /* 0x0000a2000c1e1500 */
[C---:B------:R-:W-:Y:S02]  /*5050*/  LOP3.LUT R160, R6.reuse, 0x180, RZ, 0xfc, !PT ;  /* 0x0000018006a07812 */ /* 0x040fe400078efcff */
[C---:B------:R-:W-:Y:S01]  /*5060*/  LOP3.LUT R162, R6.reuse, 0x1a0, RZ, 0xfc, !PT ;  /* 0x000001a006a27812 */ /* 0x040fe200078efcff */
[----:B------:R0:W2:Y:S01]  /*5070*/  @!P2 LDG.E.U16 R149, [R14.64+0x1c0] ;  /* 0x0001c00c0e95a981 */ /* 0x0000a2000c1e1500 */
[----:B------:R-:W-:-:S02]  /*5080*/  LOP3.LUT R164, R6, 0x1c0, RZ, 0xfc, !PT ;  /* 0x000001c006a47812 */ /* 0x000fc400078efcff */
[-C--:B------:R-:W-:Y:S01]  /*5090*/  ISETP.GE.AND P5, PT, R156, R137.reuse, PT ;  /* 0x000000899c00720c */ /* 0x080fe20003fa6270 */
[----:B------:R0:W2:Y:S01]  /*50a0*/  @!P3 LDG.E.U16 R170, [R14.64+0x200] ;  /* 0x0002000c0eaab981 */ /* 0x0000a2000c1e1500 */
[----:B------:R-:W-:Y:S02]  /*50b0*/  LOP3.LUT R166, R6, 0x1e0, RZ, 0xfc, !PT ;  /* 0x000001e006a67812 */ /* 0x000fe400078efcff */
[-C--:B------:R-:W-:Y:S01]  /*50c0*/  ISETP.GE.AND P0, PT, R158, R137.reuse, PT ;  /* 0x000000899e00720c */ /* 0x080fe20003f06270 */
[----:B------:R0:W2:Y:S01]  /*50d0*/  @!P4 LDG.E.U16 R151, [R14.64+0x240] ;  /* 0x0002400c0e97c981 */ /* 0x0000a2000c1e1500 */
        /* <DEDUP_REMOVED lines=25> */
[----:B------:R-:W-:-:S05]  /*5270*/  LEA.HI.X R17, R18, c[0x0][0x22c], R19, 0x2, P0 ;  /* 0x00008b0012117a11 */ /* 0x000fca00000f1413 */
[----:B------:R1:W2:Y:S01]  /*5280*/  LDG.E R23, [R16.64] ;  /* 0x0000000c10177981 */ /* 0x0002a2000c1e1900 */
[----:B------:R-:W-:Y:S02]  /*5290*/  ISETP.NE.AND P2, PT, R31, RZ, PT ;  /* 0x000000ff1f00720c */ /* 0x000fe40003f45270 */
[----:B0-----:R-:W-:Y:S02]  /*52a0*/  LEA R14, R136, R135, 0x8 ;  /* 0x00000087880e7211 */ /* 0x001fe400078e40ff */
[----:B------:R-:W-:-:S04]  /*52b0*/  ISETP.NE.AND P0, PT, R32, RZ, PT ;  /* 0x000000ff2000720c */ /* 0x000fc80003f05270 */
[----:B------:R-:W-:-:S05]  /*52c0*/  ISETP.LT.OR P1, PT, R201, 0x2, P0 ;  /* 0x00000002c900780c */ /* 0x000fca0000721670 */
[----:B------:R-:W-:-:S04]  /*52d0*/  @P2 IADD3 R14, R31, 0x200, RZ ;  /* 0x000002001f0e2810 */ /* 0x000fc80007ffe0ff */
[----:B-1----:R-:W-:-:S04]  /*52e0*/  SHF.L.U32 R17, R14, 0x2, RZ ;  /* 0x000000020e117819 */ /* 0x002fc800000006ff */
[----:B------:R-:W-:-:S05]  /*52f0*/  @!P1 IADD3 R16, R201, -0x2, RZ ;  /* 0xfffffffec9109810 */ /* 0x000fca0007ffe0ff */
[----:B------:R-:W-:Y:S01]  /*5300*/  @!P1 IMAD R15, R16, c[0x0][0x16c], R135 ;  /* 0x00005b00100f9a24 */ /* 0x000fe200078e0287 */
[----:B------:R-:W-:-:S03]  /*5310*/  HFMA2.MMA R16, -RZ, RZ, 0, 0 ;  /* 0x00000000ff107435 */ /* 0x000fc600000001ff */
[----:B------:R-:W-:Y:S01]  /*5320*/  @!P1 IMAD.WIDE R14, R15, 0x8, R12 ;  /* 0x000000080f0e9825 */ /* 0x000fe200078e020c */
[----:B------:R-:W-:Y:S02]  /*5330*/  HADD2.F32 R182, -RZ, R57.H0_H0 ;  /* 0x20000039ffb67230 */ /* 0x000fe40000004100 */
[----:B------:R-:W-:-:S03]  /*5340*/  HADD2.F32 R180, -RZ, R59.H0_H0 ;  /* 0x2000003bffb47230 */ /* 0x000fc60000004100 */
[----:B------:R-:W-:Y:S02]  /*5350*/  FMUL.FTZ R222, R75, R182 ;  /* 0x000000b64bde7220 */ /* 0x000fe40000410000 */
[----:B------:R-:W-:Y:S01]  /*5360*/  FMUL.FTZ R159, R77, R180 ;  /* 0x000000b44d9f7220 */ /* 0x000fe20000410000 */
[----:B------:R-:W-:-:S05]  /*5370*/  HADD2.F32 R178, -RZ, R61.H0_H0 ;  /* 0x2000003dffb27230 */ /* 0x000fca0000004100 */
[----:B------:R-:W-:Y:S01]  /*5380*/  FMUL.FTZ R165, R79, R178 ;  /* 0x000000b24fa57220 */ /* 0x000fe20000410000 */
[----:B------:R-:W-:Y:S01]  /*5390*/  BSSY B0, `(.L_x_4993) ;  /* 0x000008a000007945 */ /* 0x000fe20003800000 */
[----:B----4-:R-:W-:-:S04]  /*53a0*/  FMUL.FTZ R19, R139, 1.4426950216293334961 ;  /* 0x3fb8aa3b8b137820 */ /* 0x010fc80000410000 */
[-C--:B------:R-:W-:Y:S01]  /*53b0*/  FMUL.FTZ R214, R71, R19.reuse ;  /* 0x0000001347d67220 */ /* 0x080fe20000410000 */
[----:B---3--:R-:W-:Y:S04]  /*53c0*/  STS.U16 [R34], R21 ;  /* 0x0000001522007388 */ /* 0x008fe80000000400 */
[----:B--2---:R-:W-:Y:S01]  /*53d0*/  STS.U16 [R36+0x40], R143 ;  /* 0x0000408f24007388 */ /* 0x004fe20000000400 */
[----:B------:R-:W0:Y:S03]  /*53e0*/  MUFU.EX2 R214, R214 ;  /* 0x000000d600d67308 */ /* 0x000e260000000800 */
        /* <DEDUP_REMOVED lines=34> */
[----:B------:R-:W-:-:S02]  /*5610*/  FMUL.FTZ R175, R73, R19 ;  /* 0x0000001349af7220 */ /* 0x000fc40000410000 */
[----:B------:R-:W-:-:S03]  /*5620*/  FMUL.FTZ R181, R74, R19 ;  /* 0x000000134ab57220 */ /* 0x000fc60000410000 */
[----:B------:R-:W2:Y:S01]  /*5630*/  MUFU.EX2 R179, R179 ;  /* 0x000000b300b37308 */ /* 0x000ea20000000800 */
[----:B------:R-:W-:Y:S01]  /*5640*/  FMUL.FTZ R183, R75, R19 ;  /* 0x000000134bb77220 */ /* 0x000fe20000410000 */
[----:B-1----:R-:W-:Y:S02]  /*5650*/  HADD2.F32 R170, -RZ, R203.H0_H0 ;  /* 0x200000cbffaa7230 */ /* 0x002fe40000004100 */
[----:B------:R-:W-:-:S04]  /*5660*/  HADD2.F32 R145, -RZ, R54.H0_H0 ;  /* 0x20000036ff917230 */ /* 0x000fc80000004100 */
[----:B------:R-:W1:Y:S01]  /*5670*/  MUFU.EX2 R175, R175 ;  /* 0x000000af00af7308 */ /* 0x000e620000000800 */
[----:B------:R-:W-:Y:S01]  /*5680*/  FMUL.FTZ R177, R76, R19 ;  /* 0x000000134cb17220 */ /* 0x000fe20000410000 */
[----:B------:R-:W-:Y:S01]  /*5690*/  HADD2.F32 R168, -RZ, R55.H0_H0 ;  /* 0x20000037ffa87230 */ /* 0x000fe20000004100 */
[----:B0-----:R-:W-:-:S05]  /*56a0*/  FMUL.FTZ R17, R71, R170 ;  /* 0x000000aa47117220 */ /* 0x001fca0000410000 */
[----:B------:R-:W0:Y:S01]  /*56b0*/  MUFU.EX2 R181, R181 ;  /* 0x000000b500b57308 */ /* 0x000e220000000800 */
[----:B------:R-:W-:Y:S01]  /*56c0*/  FMUL.FTZ R216, R72, R145 ;  /* 0x0000009148d87220 */ /* 0x000fe20000410000 */
[----:B------:R1:W5:Y:S01]  /*56d0*/  @!P1 LDG.E R16, [R14.64+0x4] ;  /* 0x0000040c0e109981 */ /* 0x000362000c1e1900 */
[----:B------:R-:W-:Y:S01]  /*56e0*/  FMUL.FTZ R188, R77, R19 ;  /* 0x000000134dbc7220 */ /* 0x000fe20000410000 */
[----:B------:R-:W-:-:S04]  /*56f0*/  HADD2.F32 R143, -RZ, R56.H0_H0 ;  /* 0x20000038ff8f7230 */ /* 0x000fc80000004100 */
[----:B------:R-:W0:Y:S01]  /*5700*/  MUFU.EX2 R183, R183 ;  /* 0x000000b700b77308 */ /* 0x000e220000000800 */
[----:B------:R-:W-:Y:S02]  /*5710*/  FMUL.FTZ R218, R73, R168 ;  /* 0x000000a849da7220 */ /* 0x000fe40000410000 */
[----:B--2---:R-:W-:Y:S02]  /*5720*/  FMUL.FTZ R20, R214, R179 ;  /* 0x000000b3d6147220 */ /* 0x004fe40000410000 */
[----:B-1----:R-:W-:-:S03]  /*5730*/  FFMA.FTZ R14, R179, R17, R216 ;  /* 0x00000011b30e7223 */ /* 0x002fc600000100d8 */
[----:B------:R-:W1:Y:S01]  /*5740*/  MUFU.EX2 R177, R177 ;  /* 0x000000b100b17308 */ /* 0x000e620000000800 */
[----:B------:R-:W-:Y:S02]  /*5750*/  FMUL.FTZ R190, R78, R19 ;  /* 0x000000134ebe7220 */ /* 0x000fe40000410000 */
[----:B------:R-:W-:Y:S02]  /*5760*/  FMUL.FTZ R220, R74, R143 ;  /* 0x0000008f4adc7220 */ /* 0x000fe40000410000 */
[C---:B------:R-:W-:Y:S02]  /*5770*/  FMUL.FTZ R20, R175.reuse, R20 ;  /* 0x00000014af147220 */ /* 0x040fe40000410000 */
[----:B------:R-:W-:Y:S01]  /*5780*/  FFMA.FTZ R14, R175, R14, R218 ;  /* 0x0000000eaf0e7223 */ /* 0x000fe200000100da */
[----:B------:R-:W2:Y:S01]  /*5790*/  MUFU.EX2 R188, R188 ;  /* 0x000000bc00bc7308 */ /* 0x000ea20000000800 */
[----:B------:R-:W-:Y:S01]  /*57a0*/  FMUL.FTZ R186, R79, R19 ;  /* 0x000000134fba7220 */ /* 0x000fe20000410000 */
[----:B------:R-:W-:Y:S01]  /*57b0*/  ISETP.NE.AND P1, PT, R31, 0x1f, PT ;  /* 0x0000001f1f00780c */ /* 0x000fe20003f25270 */
[----:B------:R-:W-:Y:S01]  /*57c0*/  HADD2.F32 R157, -RZ, R58.H0_H0 ;  /* 0x2000003aff9d7230 */ /* 0x000fe20000004100 */
[----:B0-----:R-:W-:-:S02]  /*57d0*/  FMUL.FTZ R20, R181, R20 ;  /* 0x00000014b5147220 */ /* 0x001fc40000410000 */
[----:B------:R-:W-:Y:S02]  /*57e0*/  FFMA.FTZ R15, R181, R14, R220 ;  /* 0x0000000eb50f7223 */ /* 0x000fe400000100dc */
[----:B------:R-:W0:Y:S01]  /*57f0*/  MUFU.EX2 R190, R190 ;  /* 0x000000be00be7308 */ /* 0x000e220000000800 */
[----:B------:R-:W-:Y:S02]  /*5800*/  FMUL.FTZ R192, R80, R19 ;  /* 0x0000001350c07220 */ /* 0x000fe40000410000 */
[----:B------:R-:W-:Y:S02]  /*5810*/  FMUL.FTZ R14, R76, R157 ;  /* 0x0000009d4c0e7220 */ /* 0x000fe40000410000 */
[C---:B------:R-:W-:Y:S02]  /*5820*/  FMUL.FTZ R20, R183.reuse, R20 ;  /* 0x00000014b7147220 */ /* 0x040fe40000410000 */
[----:B------:R-:W-:Y:S01]  /*5830*/  FFMA.FTZ R15, R183, R15, R222 ;  /* 0x0000000fb70f7223 */ /* 0x000fe200000100de */
[----:B------:R-:W0:Y:S01]  /*5840*/  MUFU.EX2 R186, R186 ;  /* 0x000000ba00ba7308 */ /* 0x000e220000000800 */
[----:B------:R-:W-:Y:S01]  /*5850*/  FMUL.FTZ R185, R81, R19 ;  /* 0x0000001351b97220 */ /* 0x000fe20000410000 */
[----:B------:R-:W-:Y:S01]  /*5860*/  HADD2.F32 R155, -RZ, R60.H0_H0 ;  /* 0x2000003cff9b7230 */ /* 0x000fe20000004100 */
[C---:B-1----:R-:W-:Y:S01]  /*5870*/  FMUL.FTZ R147, R177.reuse, R20 ;  /* 0x00000014b1937220 */ /* 0x042fe20000410000 */
[----:B------:R1:W1:Y:S01]  /*5880*/  @P1 LDS R226, [R31.X4+0x16ac] ;  /* 0x0016ac001fe21984 */ /* 0x0002620000004800 */
[----:B------:R-:W-:-:S03]  /*5890*/  FFMA.FTZ R15, R177, R15, R14 ;  /* 0x0000000fb10f7223 */ /* 0x000fc6000001000e */
[----:B------:R-:W3:Y:S01]  /*58a0*/  MUFU.EX2 R192, R192 ;  /* 0x000000c000c07308 */ /* 0x000ee20000000800 */
[----:B------:R-:W-:Y:S02]  /*58b0*/  FMUL.FTZ R187, R82, R19 ;  /* 0x0000001352bb7220 */ /* 0x000fe40000410000 */
[----:B------:R-:W-:Y:S02]  /*58c0*/  FMUL.FTZ R167, R78, R155 ;  /* 0x0000009b4ea77220 */ /* 0x000fe40000410000 */
[C---:B--2---:R-:W-:Y:S02]  /*58d0*/  FMUL.FTZ R147, R188.reuse, R147 ;  /* 0x00000093bc937220 */ /* 0x044fe40000410000 */
[----:B------:R-:W-:Y:S01]  /*58e0*/  FFMA.FTZ R15, R188, R15, R159 ;  /* 0x0000000fbc0f7223 */ /* 0x000fe2000001009f */
[----:B------:R-:W2:Y:S01]  /*58f0*/  MUFU.EX2 R185, R185 ;  /* 0x000000b900b97308 */ /* 0x000ea20000000800 */
[----:B------:R-:W-:Y:S01]  /*5900*/  FMUL.FTZ R171, R83, R19 ;  /* 0x0000001353ab7220 */ /* 0x000fe20000410000 */
[----:B------:R-:W-:Y:S01]  /*5910*/  HADD2.F32 R153, -RZ, R62.H0_H0 ;  /* 0x2000003eff997230 */ /* 0x000fe20000004100 */
[----:B0-----:R-:W-:-:S02]  /*5920*/  FMUL.FTZ R147, R190, R147 ;  /* 0x00000093be937220 */ /* 0x001fc40000410000 */
[----:B------:R-:W-:-:S03]  /*5930*/  FFMA.FTZ R15, R190, R15, R167 ;  /* 0x0000000fbe0f7223 */ /* 0x000fc600000100a7 */
[----:B------:R-:W0:Y:S01]  /*5940*/  MUFU.EX2 R187, R187 ;  /* 0x000000bb00bb7308 */ /* 0x000e220000000800 */
[----:B------:R-:W-:Y:S01]  /*5950*/  FMUL.FTZ R169, R84, R19 ;  /* 0x0000001354a97220 */ /* 0x000fe20000410000 */
[----:B------:R-:W-:Y:S01]  /*5960*/  HADD2.F32 R176, -RZ, R63.H0_H0 ;  /* 0x2000003fffb07230 */ /* 0x000fe20000004100 */
[----:B------:R-:W-:Y:S02]  /*5970*/  FMUL.FTZ R213, R80, R153 ;  /* 0x0000009950d57220 */ /* 0x000fe40000410000 */
[C---:B------:R-:W-:Y:S02]  /*5980*/  FMUL.FTZ R147, R186.reuse, R147 ;  /* 0x00000093ba937220 */ /* 0x040fe40000410000 */
[----:B------:R-:W-:Y:S01]  /*5990*/  FFMA.FTZ R15, R186, R15, R165 ;  /* 0x0000000fba0f7223 */ /* 0x000fe200000100a5 */
[----:B------:R-:W0:Y:S01]  /*59a0*/  MUFU.EX2 R171, R171 ;  /* 0x000000ab00ab7308 */ /* 0x000e220000000800 */
[----:B------:R-:W-:Y:S01]  /*59b0*/  FMUL.FTZ R173, R85, R19 ;  /* 0x0000001355ad7220 */ /* 0x000fe20000410000 */
[----:B------:R-:W-:Y:S01]  /*59c0*/  HADD2.F32 R151, -RZ, R64.H0_H0 ;  /* 0x20000040ff977230 */ /* 0x000fe20000004100 */
[----:B------:R-:W-:-:S02]  /*59d0*/  FMUL.FTZ R234, R81, R176 ;  /* 0x000000b051ea7220 */ /* 0x000fc40000410000 */
[C---:B---3--:R-:W-:Y:S02]  /*59e0*/  FMUL.FTZ R22, R192.reuse, R147 ;  /* 0x00000093c0167220 */ /* 0x048fe40000410000 */
[----:B------:R-:W-:Y:S01]  /*59f0*/  FFMA.FTZ R15, R192, R15, R213 ;  /* 0x0000000fc00f7223 */ /* 0x000fe200000100d5 */
[----:B------:R-:W3:Y:S01]  /*5a00*/  MUFU.EX2 R169, R169 ;  /* 0x000000a900a97308 */ /* 0x000ee20000000800 */
[----:B------:R-:W-:Y:S01]  /*5a10*/  FMUL.FTZ R19, R86, R19 ;  /* 0x0000001356137220 */ /* 0x000fe20000410000 */
[----:B------:R-:W-:Y:S01]  /*5a20*/  HADD2.F32 R174, -RZ, R65.H0_H0 ;  /* 0x20000041ffae7230 */ /* 0x000fe20000004100 */
[----:B------:R-:W-:Y:S02]  /*5a30*/  FMUL.FTZ R20, R82, R151 ;  /* 0x0000009752147220 */ /* 0x000fe40000410000 */
[C---:B--2---:R-:W-:Y:S02]  /*5a40*/  FMUL.FTZ R22, R185.reuse, R22 ;  /* 0x00000016b9167220 */ /* 0x044fe40000410000 */
[----:B------:R-:W-:Y:S01]  /*5a50*/  FFMA.FTZ R15, R185, R15, R234 ;  /* 0x0000000fb90f7223 */ /* 0x000fe200000100ea */
[----:B------:R-:W2:Y:S01]  /*5a60*/  MUFU.EX2 R173, R173 ;  /* 0x000000ad00ad7308 */ /* 0x000ea20000000800 */
[----:B------:R-:W-:Y:S01]  /*5a70*/  HADD2.F32 R149, -RZ, R66.H0_H0 ;  /* 0x20000042ff957230 */ /* 0x000fe20000004100 */
[----:B------:R-:W-:-:S02]  /*5a80*/  FMUL.FTZ R230, R83, R174 ;  /* 0x000000ae53e67220 */ /* 0x000fc40000410000 */
[C---:B0-----:R-:W-:Y:S02]  /*5a90*/  FMUL.FTZ R22, R187.reuse, R22 ;  /* 0x00000016bb167220 */ /* 0x041fe40000410000 */
[----:B------:R-:W-:Y:S02]  /*5aa0*/  FFMA.FTZ R15, R187, R15, R20 ;  /* 0x0000000fbb0f7223 */ /* 0x000fe40000010014 */
[----:B------:R-:W0:Y:S01]  /*5ab0*/  MUFU.EX2 R19, R19 ;  /* 0x0000001300137308 */ /* 0x000e220000000800 */
[----:B------:R-:W-:Y:S01]  /*5ac0*/  HADD2.F32 R172, -RZ, R67.H0_H0 ;  /* 0x20000043ffac7230 */ /* 0x000fe20000004100 */
[----:B------:R-:W-:Y:S02]  /*5ad0*/  FMUL.FTZ R228, R84, R149 ;  /* 0x0000009554e47220 */ /* 0x000fe40000410000 */
[C---:B------:R-:W-:Y:S02]  /*5ae0*/  FMUL.FTZ R184, R171.reuse, R22 ;  /* 0x00000016abb87220 */ /* 0x040fe40000410000 */
[----:B------:R-:W-:Y:S01]  /*5af0*/  FFMA.FTZ R15, R171, R15, R230 ;  /* 0x0000000fab0f7223 */ /* 0x000fe200000100e6 */
[----:B------:R-:W-:Y:S01]  /*5b00*/  HADD2.F32 R147, -RZ, R68.H0_H0 ;  /* 0x20000044ff937230 */ /* 0x000fe20000004100 */
[----:B------:R-:W-:-:S02]  /*5b10*/  FMUL.FTZ R22, R85, R172 ;  /* 0x000000ac55167220 */ /* 0x000fc40000410000 */
[C---:B---3--:R-:W-:Y:S02]  /*5b20*/  FMUL.FTZ R194, R169.reuse, R184 ;  /* 0x000000b8a9c27220 */ /* 0x048fe40000410000 */
[----:B------:R-:W-:Y:S01]  /*5b30*/  FFMA.FTZ R15, R169, R15, R228 ;  /* 0x0000000fa90f7223 */ /* 0x000fe200000100e4 */
[----:B------:R3:W1:Y:S01]  /*5b40*/  R2UR UR8, R23 ;  /* 0x00000000170873c2 */ /* 0x00066200000e0000 */
[----:B------:R-:W-:Y:S02]  /*5b50*/  FMUL.FTZ R184, R86, R147 ;  /* 0x0000009356b87220 */ /* 0x000fe40000410000 */
[C---:B--2---:R-:W-:Y:S02]  /*5b60*/  FMUL.FTZ R194, R173.reuse, R194 ;  /* 0x000000c2adc27220 */ /* 0x044fe40000410000 */
[----:B------:R-:W-:Y:S02]  /*5b70*/  FFMA.FTZ R15, R173, R15, R22 ;  /* 0x0000000fad0f7223 */ /* 0x000fe40000010016 */
[----:B0-----:R-:W-:-:S02]  /*5b80*/  FMUL.FTZ R223, R19, R194 ;  /* 0x000000c213df7220 */ /* 0x001fc40000410000 */
[----:B------:R-:W-:Y:S01]  /*5b90*/  FFMA.FTZ R244, R19, R15, R184 ;  /* 0x0000000f13f47223 */ /* 0x000fe200000100b8 */
[----:B------:R-:W-:Y:S05]  /*5ba0*/  @P1 BRA `(.L_x_4994) ;  /* 0x0000008000001947 */ /* 0x000fea0003800000 */
[----:B---34-:R-:W-:Y:S02]  /*5bb0*/  ISETP.NE.AND P3, PT, R201, c[0x0][0x174], PT ;  /* 0x00005d00c9007a0c */ /* 0x018fe40003f65270 */
[----:B-1----:R-:W-:-:S11]  /*5bc0*/  MOV R226, 0x3f800000 ;  /* 0x3f80000000e27802 */ /* 0x002fd60000000f00 */
[----:B------:R-:W-:-:S04]  /*5bd0*/  @P3 IADD3 R194, -R30, c[0x0][0x174], RZ ;  /* 0x00005d001ec23a10 */ /* 0x000fc80007ffe1ff */
[----:B------:R-:W-:-:S04]  /*5be0*/  @P3 LEA.HI R15, R194, R194, RZ, 0x1 ;  /* 0x000000c2c20f3211 */ /* 0x000fc800078f08ff */
[----:B------:R-:W-:-:S04]  /*5bf0*/  @P3 LOP3.LUT R15, R15, 0xfffffe, RZ, 0xc0, !PT ;  /* 0x00fffffe0f0f3812 */ /* 0x000fc800078ec0ff */
[----:B------:R-:W-:-:S04]  /*5c00*/  @P3 IADD3 R194, -R15, R194, RZ ;  /* 0x000000c20fc23210 */ /* 0x000fc80007ffe1ff */
[----:B------:R-:W-:-:S05]  /*5c10*/  @P3 LEA R194, R194, R135, 0x8 ;  /* 0x00000087c2c23211 */ /* 0x000fca00078e40ff */
[----:B------:R0:W1:Y:S02]  /*5c20*/  @P3 LDS R226, [R194.X4+0xea8] ;  /* 0x000ea800c2e23984 */ /* 0x0000640000004800 */
.L_x_4994:
[----:B---34-:R-:W-:Y:S05]  /*5c30*/  BSYNC B0 ;  /* 0x0000000000007941 */ /* 0x018fea0003800000 */
.L_x_4993:
[----:B------:R-:W2:Y:S01]  /*5c40*/  SHFL.UP PT, R15, R244, 0x1, RZ ;  /* 0x04200000f40f7989 */ /* 0x000ea200000e00ff */
[C---:B------:R-:W-:Y:S01]  /*5c50*/  ISETP.GE.AND P3, PT, R28.reuse, 0x1, PT ;  /* 0x000000011c00780c */ /* 0x040fe20003f66270 */
[----:B------:R-:W-:Y:S01]  /*5c60*/  HADD2.F32 R205, -RZ, R205.H0_H0 ;  /* 0x200000cdffcd7230 */ /* 0x000fe20000004100 */
[----:B-1----:R-:W-:Y:S01]  /*5c70*/  FMUL.FTZ R202, R19, R226 ;  /* 0x000000e213ca7220 */ /* 0x002fe20000410000 */
[----:B0-----:R-:W0:Y:S01]  /*5c80*/  SHFL.UP PT, R194, R223, 0x1, RZ ;  /* 0x04200000dfc27989 */ /* 0x001e2200000e00ff */
[----:B------:R-:W-:Y:S01]  /*5c90*/  HADD2.F32 R163, -RZ, R163.H0_H0 ;  /* 0x200000a3ffa37230 */ /* 0x000fe20000004100 */
[----:B------:R-:W-:Y:S01]  /*5ca0*/  ISETP.GE.AND P4, PT, R28, 0x4, PT ;  /* 0x000000041c00780c */ /* 0x000fe20003f86270 */
        /* <DEDUP_REMOVED lines=11> */
[----:B------:R-:W-:Y:S01]  /*5d60*/  FFMA.FTZ R191, R19, R23, R224 ;  /* 0x0000001713bf7223 */ /* 0x000fe200000100e0 */
[----:B------:R-:W-:Y:S01]  /*5d70*/  HADD2.F32 R238, -RZ, R238.H0_H0 ;  /* 0x200000eeffee7230 */ /* 0x000fe20000004100 */
[----:B------:R-:W-:Y:S01]  /*5d80*/  FMUL.FTZ R196, R99, R196 ;  /* 0x000000c463c47220 */ /* 0x000fe20000410000 */
[----:B------:R-:W-:Y:S01]  /*5d90*/  HADD2.F32 R240, -RZ, R240.H0_H0 ;  /* 0x200000f0fff07230 */ /* 0x000fe20000004100 */
[----:B------:R-:W-:Y:S01]  /*5da0*/  FMUL.FTZ R200, R21, UR8 ;  /* 0x0000000815c87c20 */ /* 0x000fe20008410000 */
[----:B------:R-:W-:Y:S01]  /*5db0*/  HADD2.F32 R242, -RZ, R242.H0_H0 ;  /* 0x200000f2fff27230 */ /* 0x000fe20000004100 */
[----:B--2---:R-:W-:Y:S01]  /*5dc0*/  @P3 FFMA.FTZ R244, R223, R15, R244 ;  /* 0x0000000fdff43223 */ /* 0x004fe200000100f4 */
[----:B------:R-:W-:Y:S01]  /*5dd0*/  HADD2.F32 R161, -RZ, R161.H0_H0 ;  /* 0x200000a1ffa17230 */ /* 0x000fe20000004100 */
[----:B------:R-:W-:Y:S01]  /*5de0*/  FMUL.FTZ R202, R173, R202 ;  /* 0x000000caadca7220 */ /* 0x000fe20000410000 */
[----:B------:R-:W-:Y:S01]  /*5df0*/  HADD2.F32 R217, -RZ, R217.H0_H0 ;  /* 0x200000d9ffd97230 */ /* 0x000fe20000004100 */
[----:B0-----:R-:W-:Y:S01]  /*5e00*/  @P3 FMUL.FTZ R223, R223, R194 ;  /* 0x000000c2dfdf3220 */ /* 0x001fe20000410000 */
[----:B------:R-:W0:Y:S01]  /*5e10*/  SHFL.UP PT, R15, R244, 0x2, RZ ;  /* 0x04400000f40f7989 */ /* 0x000e2200000e00ff */
[----:B------:R-:W-:Y:S01]  /*5e20*/  ISETP.GE.AND P3, PT, R28, 0x2, PT ;  /* 0x000000021c00780c */ /* 0x000fe20003f66270 */
[----:B------:R-:W-:Y:S01]  /*5e30*/  FMUL.FTZ R200, R97, R200 ;  /* 0x000000c861c87220 */ /* 0x000fe20000410000 */
[----:B------:R-:W-:Y:S01]  /*5e40*/  HADD2.F32 R219, -RZ, R219.H0_H0 ;  /* 0x200000dbffdb7230 */ /* 0x000fe20000004100 */
[----:B------:R-:W1:Y:S01]  /*5e50*/  SHFL.UP PT, R194, R223, 0x2, RZ ;  /* 0x04400000dfc27989 */ /* 0x000e6200000e00ff */
[----:B------:R-:W-:Y:S01]  /*5e60*/  FMUL.FTZ R206, R169, R202 ;  /* 0x000000caa9ce7220 */ /* 0x000fe20000410000 */
[----:B------:R-:W-:Y:S01]  /*5e70*/  HADD2.F32 R221, -RZ, R221.H0_H0 ;  /* 0x200000ddffdd7230 */ /* 0x000fe20000004100 */
[----:B------:R-:W-:Y:S01]  /*5e80*/  FMUL.FTZ R204, R232, UR8 ;  /* 0x00000008e8cc7c20 */ /* 0x000fe20008410000 */
[----:B------:R-:W-:Y:S01]  /*5e90*/  ISETP.GE.OR P0, PT, R201, c[0x0][0x174], P0 ;  /* 0x00005d00c9007a0c */ /* 0x000fe20000706670 */
[----:B------:R-:W-:Y:S01]  /*5ea0*/  FMUL.FTZ R206, R171, R206 ;  /* 0x000000ceabce7220 */ /* 0x000fe20000410000 */
[----:B------:R-:W-:Y:S01]  /*5eb0*/  ISETP.NE.AND P5, PT, R31, RZ, PT ;  /* 0x000000ff1f00720c */ /* 0x000fe20003fa5270 */
[----:B------:R-:W-:Y:S01]  /*5ec0*/  FMUL.FTZ R195, R242, UR8 ;  /* 0x00000008f2c37c20 */ /* 0x000fe20008410000 */
[----:B------:R-:W-:Y:S01]  /*5ed0*/  USHF.L.U32 UR19, UR6, 0x2, URZ ;  /* 0x0000000206137899 */ /* 0x000fe2000800063f */
[----:B------:R-:W-:Y:S01]  /*5ee0*/  FMUL.FTZ R206, R187, R206 ;  /* 0x000000cebbce7220 */ /* 0x000fe20000410000 */
[----:B------:R-:W-:Y:S01]  /*5ef0*/  BSSY B0, `(.L_x_4995) ;  /* 0x0000109000007945 */ /* 0x000fe20003800000 */
[----:B------:R-:W-:-:S02]  /*5f00*/  FMUL.FTZ R195, R92, R195 ;  /* 0x000000c35cc37220 */ /* 0x000fc40000410000 */
[----:B------:R-:W-:Y:S02]  /*5f10*/  FMUL.FTZ R225, R185, R206 ;  /* 0x000000ceb9e17220 */ /* 0x000fe40000410000 */
[----:B------:R-:W-:Y:S02]  /*5f20*/  FMUL.FTZ R215, R161, UR8 ;  /* 0x00000008a1d77c20 */ /* 0x000fe40008410000 */
[----:B------:R-:W-:Y:S02]  /*5f30*/  FMUL.FTZ R225, R192, R225 ;  /* 0x000000e1c0e17220 */ /* 0x000fe40000410000 */
[----:B------:R-:W-:Y:S02]  /*5f40*/  FMUL.FTZ R206, R90, R215 ;  /* 0x000000d75ace7220 */ /* 0x000fe40000410000 */
[----:B0-----:R-:W-:Y:S01]  /*5f50*/  @P3 FFMA.FTZ R244, R223, R15, R244 ;  /* 0x0000000fdff43223 */ /* 0x001fe200000100f4 */
[----:B------:R-:W-:Y:S01]  /*5f60*/  HADD2.F32 R15, -RZ, R189.H0_H0 ;  /* 0x200000bdff0f7230 */ /* 0x000fe20000004100 */
[----:B------:R-:W-:-:S02]  /*5f70*/  FMUL.FTZ R189, R207, UR8 ;  /* 0x00000008cfbd7c20 */ /* 0x000fc40008410000 */
[----:B-1----:R-:W-:Y:S01]  /*5f80*/  @P3 FMUL.FTZ R223, R223, R194 ;  /* 0x000000c2dfdf3220 */ /* 0x002fe20000410000 */
[----:B------:R-:W-:Y:S01]  /*5f90*/  ISETP.GE.AND P3, PT, R28, 0x8, PT ;  /* 0x000000081c00780c */ /* 0x000fe20003f66270 */
[----:B------:R-:W-:Y:S02]  /*5fa0*/  FMUL.FTZ R194, R100, R189 ;  /* 0x000000bd64c27220 */ /* 0x000fe40000410000 */
[----:B------:R-:W-:Y:S01]  /*5fb0*/  FMUL.FTZ R189, R18, UR8 ;  /* 0x0000000812bd7c20 */ /* 0x000fe20008410000 */
[----:B------:R-:W-:Y:S01]  /*5fc0*/  SHFL.UP PT, R246, R223, 0x4, RZ ;  /* 0x04800000dff67989 */ /* 0x000fe200000e00ff */
        /* <DEDUP_REMOVED lines=8> */
[----:B------:R-:W-:-:S02]  /*6050*/  FMUL.FTZ R189, R95, R204 ;  /* 0x000000cc5fbd7220 */ /* 0x000fc40000410000 */
[----:B------:R-:W-:Y:S02]  /*6060*/  FFMA.FTZ R193, R185, R193, R202 ;  /* 0x000000c1b9c17223 */ /* 0x000fe400000100ca */
[----:B------:R-:W-:Y:S02]  /*6070*/  FMUL.FTZ R204, R240, UR8 ;  /* 0x00000008f0cc7c20 */ /* 0x000fe40008410000 */
[----:B------:R-:W-:Y:S02]  /*6080*/  FMUL.FTZ R191, R94, R191 ;  /* 0x000000bf5ebf7220 */ /* 0x000fe40000410000 */
[----:B------:R-:W-:Y:S02]  /*6090*/  FFMA.FTZ R208, R192, R193, R189 ;  /* 0x000000c1c0d07223 */ /* 0x000fe400000100bd */
[----:B------:R-:W-:Y:S02]  /*60a0*/  FMUL.FTZ R193, R93, R204 ;  /* 0x000000cc5dc17220 */ /* 0x000fe40000410000 */
[----:B------:R-:W-:-:S02]  /*60b0*/  FFMA.FTZ R208, R186, R208, R191 ;  /* 0x000000d0bad07223 */ /* 0x000fc400000100bf */
[----:B------:R-:W-:Y:S02]  /*60c0*/  FMUL.FTZ R204, R15, UR8 ;  /* 0x000000080fcc7c20 */ /* 0x000fe40008410000 */
[----:B------:R-:W-:Y:S02]  /*60d0*/  FFMA.FTZ R208, R190, R208, R193 ;  /* 0x000000d0bed07223 */ /* 0x000fe400000100c1 */
[----:B------:R-:W-:Y:S02]  /*60e0*/  FMUL.FTZ R227, R186, R225 ;  /* 0x000000e1bae37220 */ /* 0x000fe40000410000 */
[----:B------:R-:W0:Y:S01]  /*60f0*/  SHFL.UP PT, R225, R244, 0x4, RZ ;  /* 0x04800000f4e17989 */ /* 0x000e2200000e00ff */
[----:B------:R-:W-:Y:S02]  /*6100*/  FMUL.FTZ R204, R91, R204 ;  /* 0x000000cc5bcc7220 */ /* 0x000fe40000410000 */
[----:B------:R-:W-:Y:S02]  /*6110*/  FFMA.FTZ R208, R188, R208, R195 ;  /* 0x000000d0bcd07223 */ /* 0x000fe400000100c3 */
[----:B------:R-:W-:-:S02]  /*6120*/  FMUL.FTZ R227, R190, R227 ;  /* 0x000000e3bee37220 */ /* 0x000fc40000410000 */
[----:B------:R-:W-:Y:S02]  /*6130*/  FFMA.FTZ R229, R177, R208, R204 ;  /* 0x000000d0b1e57223 */ /* 0x000fe400000100cc */
[----:B------:R-:W-:Y:S02]  /*6140*/  FMUL.FTZ R208, R188, R227 ;  /* 0x000000e3bcd07220 */ /* 0x000fe40000410000 */
[----:B------:R-:W-:Y:S02]  /*6150*/  FMUL.FTZ R210, R217, UR8 ;  /* 0x00000008d9d27c20 */ /* 0x000fe40008410000 */
[----:B------:R-:W-:Y:S02]  /*6160*/  FMUL.FTZ R212, R177, R208 ;  /* 0x000000d0b1d47220 */ /* 0x000fe40000410000 */
[----:B------:R-:W-:Y:S02]  /*6170*/  FMUL.FTZ R215, R219, UR8 ;  /* 0x00000008dbd77c20 */ /* 0x000fe40008410000 */
[----:B------:R-:W-:-:S02]  /*6180*/  FMUL.FTZ R210, R89, R210 ;  /* 0x000000d259d27220 */ /* 0x000fc40000410000 */
[C---:B------:R-:W-:Y:S02]  /*6190*/  FFMA.FTZ R229, R183.reuse, R229, R206 ;  /* 0x000000e5b7e57223 */ /* 0x040fe400000100ce */
[----:B------:R-:W-:Y:S02]  /*61a0*/  FMUL.FTZ R236, R183, R212 ;  /* 0x000000d4b7ec7220 */ /* 0x000fe40000410000 */
[----:B------:R-:W-:Y:S02]  /*61b0*/  FMUL.FTZ R208, R88, R215 ;  /* 0x000000d758d07220 */ /* 0x000fe40000410000 */
[----:B------:R-:W-:Y:S02]  /*61c0*/  FMUL.FTZ R212, R221, UR8 ;  /* 0x00000008ddd47c20 */ /* 0x000fe40008410000 */
[C---:B------:R-:W-:Y:S02]  /*61d0*/  FFMA.FTZ R229, R181.reuse, R229, R210 ;  /* 0x000000e5b5e57223 */ /* 0x040fe400000100d2 */
[----:B------:R-:W-:-:S02]  /*61e0*/  FMUL.FTZ R236, R181, R236 ;  /* 0x000000ecb5ec7220 */ /* 0x000fc40000410000 */
[----:B------:R-:W-:Y:S02]  /*61f0*/  FMUL.FTZ R212, R87, R212 ;  /* 0x000000d457d47220 */ /* 0x000fe40000410000 */
[C---:B------:R-:W-:Y:S02]  /*6200*/  FFMA.FTZ R229, R175.reuse, R229, R208 ;  /* 0x000000e5afe57223 */ /* 0x040fe400000100d0 */
[----:B------:R-:W-:Y:S02]  /*6210*/  FMUL.FTZ R248, R175, R236 ;  /* 0x000000ecaff87220 */ /* 0x000fe40000410000 */
[----:B0-----:R-:W-:Y:S02]  /*6220*/  @P4 FFMA.FTZ R244, R223, R225, R244 ;  /* 0x000000e1dff44223 */ /* 0x001fe400000100f4 */
[----:B------:R-:W-:Y:S02]  /*6230*/  FFMA.FTZ R236, R179, R229, R212 ;  /* 0x000000e5b3ec7223 */ /* 0x000fe400000100d4 */
[----:B------:R-:W-:Y:S01]  /*6240*/  @P4 FMUL.FTZ R223, R223, R246 ;  /* 0x000000f6dfdf4220 */ /* 0x000fe20000410000 */
[----:B------:R-:W0:Y:S01]  /*6250*/  SHFL.UP PT, R225, R244, 0x8, RZ ;  /* 0x05000000f4e17989 */ /* 0x000e2200000e00ff */
[----:B------:R-:W-:Y:S01]  /*6260*/  FMUL.FTZ R215, R179, R248 ;  /* 0x000000f8b3d77220 */ /* 0x000fe20000410000 */
[----:B------:R-:W-:-:S02]  /*6270*/  ISETP.NE.AND P4, PT, R32, 0x1f, PT ;  /* 0x0000001f2000780c */ /* 0x000fc40003f85270 */
[----:B------:R-:W1:Y:S04]  /*6280*/  SHFL.DOWN PT, R227, R236, 0x1, 0x1f ;  /* 0x08201f00ece37f89 */ /* 0x000e6800000e0000 */
[----:B------:R-:W2:Y:S04]  /*6290*/  SHFL.UP PT, R246, R223, 0x8, RZ ;  /* 0x05000000dff67989 */ /* 0x000ea800000e00ff */
[----:B------:R-:W3:Y:S01]  /*62a0*/  SHFL.DOWN PT, R248, R215, 0x1, 0x1f ;  /* 0x08201f00d7f87f89 */ /* 0x000ee200000e0000 */
[----:B0-----:R-:W-:Y:S02]  /*62b0*/  @P3 FFMA.FTZ R244, R223, R225, R244 ;  /* 0x000000e1dff43223 */ /* 0x001fe400000100f4 */
[----:B-1----:R-:W-:-:S03]  /*62c0*/  @P4 FFMA.FTZ R236, R215, R227, R236 ;  /* 0x000000e3d7ec4223 */ /* 0x002fc600000100ec */
[----:B------:R-:W0:Y:S01]  /*62d0*/  SHFL.UP PT, R225, R244, 0x10, RZ ;  /* 0x06000000f4e17989 */ /* 0x000e2200000e00ff */
[----:B--2---:R-:W-:-:S03]  /*62e0*/  @P3 FMUL.FTZ R223, R223, R246 ;  /* 0x000000f6dfdf3220 */ /* 0x004fc60000410000 */
[----:B------:R-:W1:Y:S01]  /*62f0*/  SHFL.DOWN PT, R227, R236, 0x2, 0x1f ;  /* 0x08401f00ece37f89 */ /* 0x000e6200000e0000 */
[----:B------:R-:W-:Y:S01]  /*6300*/  ISETP.GE.AND P3, PT, R28, 0x10, PT ;  /* 0x000000101c00780c */ /* 0x000fe20003f66270 */
[----:B---3--:R-:W-:Y:S02]  /*6310*/  @P4 FMUL.FTZ R215, R215, R248 ;  /* 0x000000f8d7d74220 */ /* 0x008fe40000410000 */
[----:B------:R-:W2:Y:S01]  /*6320*/  SHFL.UP PT, R246, R223, 0x10, RZ ;  /* 0x06000000dff67989 */ /* 0x000ea200000e00ff */
[----:B------:R-:W-:-:S03]  /*6330*/  ISETP.GE.U32.AND P4, PT, R32, 0x1e, PT ;  /* 0x0000001e2000780c */ /* 0x000fc60003f86070 */
[----:B------:R-:W3:Y:S06]  /*6340*/  SHFL.DOWN PT, R248, R215, 0x2, 0x1f ;  /* 0x08401f00d7f87f89 */ /* 0x000eec00000e0000 */
[----:B0-----:R-:W-:Y:S02]  /*6350*/  @P3 FFMA.FTZ R244, R223, R225, R244 ;  /* 0x000000e1dff43223 */ /* 0x001fe400000100f4 */
[----:B-----5:R-:W-:Y:S02]  /*6360*/  SHFL.IDX PT, R225, R16, RZ, 0x1f ;  /* 0x00001fff10e17589 */ /* 0x020fe400000e0000 */
[----:B-1----:R-:W-:-:S02]  /*6370*/  @!P4 FFMA.FTZ R236, R215, R227, R236 ;  /* 0x000000e3d7ecc223 */ /* 0x002fc400000100ec */
[----:B------:R-:W-:Y:S01]  /*6380*/  SHFL.UP PT, R244, R244, 0x1, RZ ;  /* 0x04200000f4f47989 */ /* 0x000fe200000e00ff */
[----:B--2---:R-:W-:Y:S01]  /*6390*/  @P3 FMUL.FTZ R223, R223, R246 ;  /* 0x000000f6dfdf3220 */ /* 0x004fe20000410000 */
[----:B------:R-:W-:Y:S02]  /*63a0*/  ISETP.GE.U32.AND P3, PT, R32, 0x1c, PT ;  /* 0x0000001c2000780c */ /* 0x000fe40003f66070 */
[----:B------:R-:W0:Y:S01]  /*63b0*/  SHFL.DOWN PT, R227, R236, 0x4, 0x1f ;  /* 0x08801f00ece37f89 */ /* 0x000e2200000e0000 */
[----:B---3--:R-:W-:-:S03]  /*63c0*/  @!P4 FMUL.FTZ R215, R215, R248 ;  /* 0x000000f8d7d7c220 */ /* 0x008fc60000410000 */
[----:B------:R-:W1:Y:S04]  /*63d0*/  SHFL.UP PT, R223, R223, 0x1, RZ ;  /* 0x04200000dfdf7989 */ /* 0x000e6800000e00ff */
[----:B------:R-:W2:Y:S03]  /*63e0*/  SHFL.DOWN PT, R246, R215, 0x4, 0x1f ;  /* 0x08801f00d7f67f89 */ /* 0x000ea600000e0000 */
[----:B0-----:R-:W-:Y:S02]  /*63f0*/  @!P3 FFMA.FTZ R236, R215, R227, R236 ;  /* 0x000000e3d7ecb223 */ /* 0x001fe400000100ec */
[----:B-1----:R-:W-:-:S03]  /*6400*/  @P2 FFMA.FTZ R225, R223, R225, R244 ;  /* 0x000000e1dfe12223 */ /* 0x002fc600000100f4 */
[----:B------:R-:W0:Y:S01]  /*6410*/  SHFL.DOWN PT, R227, R236, 0x8, 0x1f ;  /* 0x09001f00ece37f89 */ /* 0x000e2200000e0000 */
[----:B------:R-:W-:Y:S01]  /*6420*/  ISETP.GE.U32.AND P2, PT, R32, 0x18, PT ;  /* 0x000000182000780c */ /* 0x000fe20003f46070 */
[----:B--2---:R-:W-:Y:S02]  /*6430*/  @!P3 FMUL.FTZ R215, R215, R246 ;  /* 0x000000f6d7d7b220 */ /* 0x004fe40000410000 */
[----:B------:R-:W-:Y:S01]  /*6440*/  FFMA.FTZ R214, R214, R225, R17 ;  /* 0x000000e1d6d67223 */ /* 0x000fe20000010011 */
[----:B------:R-:W-:Y:S02]  /*6450*/  MOV R17, RZ ;  /* 0x000000ff00117202 */ /* 0x000fe40000000f00 */
[----:B------:R-:W1:Y:S01]  /*6460*/  SHFL.DOWN PT, R246, R215, 0x8, 0x1f ;  /* 0x09001f00d7f67f89 */ /* 0x000e6200000e0000 */
[-C--:B------:R-:W-:Y:S01]  /*6470*/  FMUL.FTZ R16, R221, R214.reuse ;  /* 0x000000d6dd107220 */ /* 0x080fe20000410000 */
[----:B------:R-:W-:Y:S01]  /*6480*/  IADD3 R225, R30, -c[0x0][0x174], RZ ;  /* 0x80005d001ee17a10 */ /* 0x000fe20007ffe0ff */
[----:B------:R-:W-:-:S02]  /*6490*/  FFMA.FTZ R216, R179, R214, R216 ;  /* 0x000000d6b3d87223 */ /* 0x000fc400000100d8 */
[----:B------:R-:W-:Y:S01]  /*64a0*/  FFMA.FTZ R221, R87, R16, RZ ;  /* 0x0000001057dd7223 */ /* 0x000fe200000100ff */
[----:B------:R-:W-:Y:S01]  /*64b0*/  HFMA2.MMA R16, -RZ, RZ, 1.875, 0 ;  /* 0x3f800000ff107435 */ /* 0x000fe200000001ff */
[-C--:B------:R-:W-:Y:S02]  /*64c0*/  FMUL.FTZ R219, R219, R216.reuse ;  /* 0x000000d8dbdb7220 */ /* 0x080fe40000410000 */
[----:B------:R-:W-:Y:S02]  /*64d0*/  FFMA.FTZ R218, R175, R216, R218 ;  /* 0x000000d8afda7223 */ /* 0x000fe400000100da */
[----:B------:R-:W-:Y:S02]  /*64e0*/  FFMA.FTZ R244, R88, R219, R221 ;  /* 0x000000db58f47223 */ /* 0x000fe400000100dd */
[-C--:B------:R-:W-:Y:S02]  /*64f0*/  FMUL.FTZ R217, R217, R218.reuse ;  /* 0x000000dad9d97220 */ /* 0x080fe40000410000 */
[----:B------:R-:W-:Y:S01]  /*6500*/  FFMA.FTZ R220, R181, R218, R220 ;  /* 0x000000dab5dc7223 */ /* 0x000fe200000100dc */
[----:B------:R-:W-:Y:S01]  /*6510*/  @!P0 LDS.64 R16, [R135.X8+0x1728] ;  /* 0x0017280087108984 */ /* 0x000fe20000008a00 */
[----:B------:R-:W-:Y:S01]  /*6520*/  FFMA.FTZ R217, R89, R217, R244 ;  /* 0x000000d959d97223 */ /* 0x000fe200000100f4 */
[----:B------:R-:W-:Y:S01]  /*6530*/  ISETP.GE.U32.AND P0, PT, R32, 0x10, PT ;  /* 0x000000102000780c */ /* 0x000fe20003f06070 */
[----:B0-----:R-:W-:-:S02]  /*6540*/  @!P2 FFMA.FTZ R236, R215, R227, R236 ;  /* 0x000000e3d7eca223 */ /* 0x001fc400000100ec */
[-C--:B------:R-:W-:Y:S02]  /*6550*/  FMUL.FTZ R161, R161, R220.reuse ;  /* 0x000000dca1a17220 */ /* 0x080fe40000410000 */
[----:B------:R-:W-:Y:S02]  /*6560*/  FFMA.FTZ R222, R183, R220, R222 ;  /* 0x000000dcb7de7223 */ /* 0x000fe400000100de */
[----:B-1----:R-:W-:Y:S02]  /*6570*/  @!P2 FMUL.FTZ R215, R215, R246 ;  /* 0x000000f6d7d7a220 */ /* 0x002fe40000410000 */
[----:B------:R-:W-:Y:S02]  /*6580*/  FFMA.FTZ R246, R90, R161, R217 ;  /* 0x000000a15af67223 */ /* 0x000fe400000100d9 */
[----:B------:R-:W0:Y:S01]  /*6590*/  SHFL.DOWN PT, R217, R236, 0x10, 0x1f ;  /* 0x0a001f00ecd97f89 */ /* 0x000e2200000e0000 */
[-C--:B------:R-:W-:Y:S02]  /*65a0*/  FMUL.FTZ R15, R15, R222.reuse ;  /* 0x000000de0f0f7220 */ /* 0x080fe40000410000 */
[----:B------:R-:W-:Y:S01]  /*65b0*/  FFMA.FTZ R161, R177, R222, R14 ;  /* 0x000000deb1a17223 */ /* 0x000fe2000001000e */
[----:B------:R-:W1:Y:S01]  /*65c0*/  SHFL.DOWN PT, R244, R215, 0x10, 0x1f ;  /* 0x0a001f00d7f47f89 */ /* 0x000e6200000e0000 */
[----:B------:R-:W-:Y:S01]  /*65d0*/  FFMA.FTZ R219, R91, R15, R246 ;  /* 0x0000000f5bdb7223 */ /* 0x000fe200000100f6 */
[----:B------:R-:W-:Y:S01]  /*65e0*/  HFMA2.MMA R15, -RZ, RZ, 0, 0 ;  /* 0x00000000ff0f7435 */ /* 0x000fe200000001ff */
[----:B------:R-:W-:Y:S01]  /*65f0*/  FMUL.FTZ R242, R242, R161 ;  /* 0x000000a1f2f27220 */ /* 0x000fe20000410000 */
[----:B------:R-:W-:Y:S01]  /*6600*/  MOV R14, R31 ;  /* 0x0000001f000e7202 */ /* 0x000fe20000000f00 */
[----:B------:R-:W-:-:S02]  /*6610*/  FFMA.FTZ R159, R188, R161, R159 ;  /* 0x000000a1bc9f7223 */ /* 0x000fc4000001009f */
[----:B------:R-:W-:Y:S02]  /*6620*/  FFMA.FTZ R242, R92, R242, R219 ;  /* 0x000000f25cf27223 */ /* 0x000fe400000100db */
[-C--:B------:R-:W-:Y:S02]  /*6630*/  FMUL.FTZ R240, R240, R159.reuse ;  /* 0x0000009ff0f07220 */ /* 0x080fe40000410000 */
[----:B------:R-:W-:Y:S02]  /*6640*/  FFMA.FTZ R167, R190, R159, R167 ;  /* 0x0000009fbea77223 */ /* 0x000fe400000100a7 */
[----:B------:R-:W-:Y:S02]  /*6650*/  FFMA.FTZ R219, R93, R240, R242 ;  /* 0x000000f05ddb7223 */ /* 0x000fe400000100f2 */
[-C--:B------:R-:W-:Y:S02]  /*6660*/  FMUL.FTZ R238, R238, R167.reuse ;  /* 0x000000a7eeee7220 */ /* 0x080fe40000410000 */
[----:B------:R-:W-:-:S02]  /*6670*/  FFMA.FTZ R165, R186, R167, R165 ;  /* 0x000000a7baa57223 */ /* 0x000fc400000100a5 */
[----:B------:R-:W-:Y:S02]  /*6680*/  FFMA.FTZ R238, R94, R238, R219 ;  /* 0x000000ee5eee7223 */ /* 0x000fe400000100db */
[----:B------:R-:W-:Y:S02]  /*6690*/  FMUL.FTZ R219, R232, R165 ;  /* 0x000000a5e8db7220 */ /* 0x000fe40000410000 */
[C---:B0-----:R-:W-:Y:S02]  /*66a0*/  @!P0 FFMA.FTZ R236, R215.reuse, R217, R236 ;  /* 0x000000d9d7ec8223 */ /* 0x041fe400000100ec */
[----:B-1----:R-:W-:Y:S01]  /*66b0*/  @!P0 FMUL.FTZ R215, R215, R244 ;  /* 0x000000f4d7d78220 */ /* 0x002fe20000410000 */
[----:B------:R-:W-:Y:S01]  /*66c0*/  SHFL.IDX PT, R217, R17, RZ, 0x1f ;  /* 0x00001fff11d97589 */ /* 0x000fe200000e0000 */
[----:B------:R-:W-:Y:S02]  /*66d0*/  FFMA.FTZ R232, R192, R165, R213 ;  /* 0x000000a5c0e87223 */ /* 0x000fe400000100d5 */
[----:B------:R-:W-:-:S02]  /*66e0*/  FFMA.FTZ R213, R95, R219, R238 ;  /* 0x000000db5fd57223 */ /* 0x000fc400000100ee */
[----:B------:R-:W-:Y:S01]  /*66f0*/  SHFL.DOWN PT, R238, R236, 0x1, 0x1f ;  /* 0x08201f00ecee7f89 */ /* 0x000fe200000e0000 */
[----:B------:R-:W-:Y:S02]  /*6700*/  IMAD R246, R197, c[0x0][0x2b8], RZ ;  /* 0x0000ae00c5f67a24 */ /* 0x000fe400078e02ff */
[C---:B------:R-:W-:Y:S01]  /*6710*/  IMAD.WIDE.U32 R14, R27.reuse, c[0x0][0x2b8], R14 ;  /* 0x0000ae001b0e7a25 */ /* 0x040fe200078e000e */
[----:B------:R-:W0:Y:S03]  /*6720*/  SHFL.DOWN PT, R219, R215, 0x1, 0x1f ;  /* 0x08201f00d7db7f89 */ /* 0x000e2600000e0000 */
[----:B------:R-:W-:Y:S02]  /*6730*/  IMAD R221, R27, c[0x0][0x2bc], R246 ;  /* 0x0000af001bdd7a24 */ /* 0x000fe400078e02f6 */
[----:B------:R-:W-:Y:S02]  /*6740*/  IMAD R240, R199, c[0x0][0x2c0], RZ ;  /* 0x0000b000c7f07a24 */ /* 0x000fe400078e02ff */
[-C--:B------:R-:W-:Y:S01]  /*6750*/  FMUL.FTZ R211, R211, R232.reuse ;  /* 0x000000e8d3d37220 */ /* 0x080fe20000410000 */
[----:B------:R-:W-:Y:S01]  /*6760*/  IADD3 R15, R15, R221, RZ ;  /* 0x000000dd0f0f7210 */ /* 0x000fe20007ffe0ff */
[----:B------:R-:W-:Y:S01]  /*6770*/  FFMA.FTZ R234, R185, R232, R234 ;  /* 0x000000e8b9ea7223 */ /* 0x000fe200000100ea */
[----:B------:R-:W-:Y:S01]  /*6780*/  SHFL.IDX PT, R221, R215, RZ, 0x1f ;  /* 0x00001fffd7dd7589 */ /* 0x000fe200000e0000 */
[----:B------:R-:W-:-:S02]  /*6790*/  FFMA.FTZ R242, R96, R211, R213 ;  /* 0x000000d360f27223 */ /* 0x000fc400000100d5 */
[C---:B------:R-:W-:Y:S02]  /*67a0*/  IMAD R213, R29.reuse, c[0x0][0x2c4], R240 ;  /* 0x0000b1001dd57a24 */ /* 0x040fe400078e02f0 */
[----:B------:R1:W2:Y:S01]  /*67b0*/  SHFL.IDX PT, R240, R236, RZ, 0x1f ;  /* 0x00001fffecf07589 */ /* 0x0002a200000e0000 */
[----:B------:R-:W-:-:S04]  /*67c0*/  IMAD.WIDE.U32 R14, R29, c[0x0][0x2c0], R14 ;  /* 0x0000b0001d0e7a25 */ /* 0x000fc800078e000e */
[-C--:B------:R-:W-:Y:S01]  /*67d0*/  FMUL.FTZ R21, R21, R234.reuse ;  /* 0x000000ea15157220 */ /* 0x080fe20000410000 */
[----:B------:R-:W-:Y:S01]  /*67e0*/  IADD3 R213, R15, R213, RZ ;  /* 0x000000d50fd57210 */ /* 0x000fe20007ffe0ff */
[----:B------:R-:W-:Y:S01]  /*67f0*/  FFMA.FTZ R211, R187, R234, R20 ;  /* 0x000000eabbd37223 */ /* 0x000fe20000010014 */
[C---:B------:R-:W-:Y:S01]  /*6800*/  LEA R20, P2, R14.reuse, c[0x0][0x320], 0x2 ;  /* 0x0000c8000e147a11 */ /* 0x040fe200078410ff */
[----:B0-----:R-:W-:Y:S02]  /*6810*/  @P1 FFMA.FTZ R217, R219, R217, R238 ;  /* 0x000000d9dbd91223 */ /* 0x001fe400000100ee */
[----:B------:R-:W-:Y:S01]  /*6820*/  FFMA.FTZ R223, R97, R21, R242 ;  /* 0x0000001561df7223 */ /* 0x000fe200000100f2 */
[----:B------:R-:W-:Y:S01]  /*6830*/  LEA.HI.X R21, R14, c[0x0][0x324], R213, 0x2, P2 ;  /* 0x0000c9000e157a11 */ /* 0x000fe200010f14d5 */
[----:B------:R-:W-:Y:S02]  /*6840*/  FFMA.FTZ R226, R217, R226, R23 ;  /* 0x000000e2d9e27223 */ /* 0x000fe40000010017 */
[----:B------:R-:W-:Y:S01]  /*6850*/  FMUL.FTZ R15, R18, R211 ;  /* 0x000000d3120f7220 */ /* 0x000fe20000410000 */
[----:B------:R-:W-:Y:S01]  /*6860*/  IADD3 R18, P0, R4, R14, RZ ;  /* 0x0000000e04127210 */ /* 0x000fe20007f1e0ff */
[----:B------:R-:W-:-:S02]  /*6870*/  FFMA.FTZ R224, R19, R226, R224 ;  /* 0x000000e213e07223 */ /* 0x000fc400000100e0 */
[----:B-1----:R-:W-:Y:S02]  /*6880*/  FFMA.FTZ R236, R98, R15, R223 ;  /* 0x0000000f62ec7223 */ /* 0x002fe400000100df */
[----:B------:R-:W-:Y:S02]  /*6890*/  FFMA.FTZ R194, R173, R224, R194 ;  /* 0x000000e0adc27223 */ /* 0x000fe400000100c2 */
[----:B------:R-:W-:Y:S02]  /*68a0*/  FFMA.FTZ R230, R171, R211, R230 ;  /* 0x000000d3abe67223 */ /* 0x000fe400000100e6 */
[----:B------:R-:W-:Y:S02]  /*68b0*/  FFMA.FTZ R196, R169, R194, R196 ;  /* 0x000000c2a9c47223 */ /* 0x000fe400000100c4 */
[----:B------:R-:W-:Y:S02]  /*68c0*/  IMAD R15, R225, -0x200, RZ ;  /* 0xfffffe00e10f7824 */ /* 0x000fe400078e02ff */
[----:B------:R-:W-:-:S02]  /*68d0*/  FFMA.FTZ R198, R171, R196, R198 ;  /* 0x000000c4abc67223 */ /* 0x000fc400000100c6 */
[----:B------:R-:W-:Y:S02]  /*68e0*/  FMUL.FTZ R209, R209, R230 ;  /* 0x000000e6d1d17220 */ /* 0x000fe40000410000 */
[----:B------:R-:W-:Y:S02]  /*68f0*/  FFMA.FTZ R200, R187, R198, R200 ;  /* 0x000000c6bbc87223 */ /* 0x000fe400000100c8 */
[----:B------:R-:W-:Y:S01]  /*6900*/  IMAD.WIDE R14, R15, 0x4, R20 ;  /* 0x000000040f0e7825 */ /* 0x000fe200078e0214 */
[----:B------:R-:W-:-:S03]  /*6910*/  LEA R20, P1, R69, R20, 0x2 ;  /* 0x0000001445147211 */ /* 0x000fc600078210ff */
[----:B------:R-:W-:Y:S01]  /*6920*/  FFMA.FTZ R228, R169, R230, R228 ;  /* 0x000000e6a9e47223 */ /* 0x000fe200000100e4 */
[----:B------:R-:W-:Y:S01]  /*6930*/  LEA.HI.X R21, R69, R21, R70, 0x2, P1 ;  /* 0x0000001545157211 */ /* 0x000fe200008f1446 */
[----:B------:R-:W-:Y:S02]  /*6940*/  FFMA.FTZ R202, R185, R200, R202 ;  /* 0x000000c8b9ca7223 */ /* 0x000fe400000100ca */
[----:B------:R-:W-:Y:S02]  /*6950*/  FFMA.FTZ R209, R99, R209, R236 ;  /* 0x000000d163d17223 */ /* 0x000fe400000100ec */
[----:B--2---:R-:W-:Y:S01]  /*6960*/  FFMA.FTZ R23, R221, R17, R240 ;  /* 0x00000011dd177223 */ /* 0x004fe200000100f0 */
[----:B------:R-:W-:Y:S01]  /*6970*/  MOV R17, UR19 ;  /* 0x0000001300117c02 */ /* 0x000fe20008000f00 */
[----:B------:R-:W-:Y:S02]  /*6980*/  FFMA.FTZ R236, R173, R228, R22 ;  /* 0x000000e4adec7223 */ /* 0x000fe40000010016 */
[----:B------:R-:W-:-:S02]  /*6990*/  FMUL.FTZ R22, R221, R16 ;  /* 0x00000010dd167220 */ /* 0x000fc40000410000 */
[----:B------:R-:W-:Y:S02]  /*69a0*/  FFMA.FTZ R192, R192, R202, R189 ;  /* 0x000000cac0c07223 */ /* 0x000fe400000100bd */
[----:B------:R-:W-:Y:S01]  /*69b0*/  IMAD.WIDE.U32 R16, R17, c[0x0][0x2d0], R20 ;  /* 0x0000b40011107a25 */ /* 0x000fe200078e0014 */
[----:B------:R0:W-:Y:S01]  /*69c0*/  @!P5 STS.64 [R135.X8+0x1728], R22 ;  /* 0x001728168700d388 */ /* 0x0001e20000008a00 */
[----:B------:R-:W-:Y:S02]  /*69d0*/  SHF.L.U32 R20, R31, 0x4, RZ ;  /* 0x000000041f147819 */ /* 0x000fe400000006ff */
[----:B------:R-:W-:Y:S02]  /*69e0*/  FFMA.FTZ R186, R186, R192, R191 ;  /* 0x000000c0baba7223 */ /* 0x000fe400000100bf */
[----:B------:R-:W-:Y:S01]  /*69f0*/  FMUL.FTZ R240, R214, UR8 ;  /* 0x00000008d6f07c20 */ /* 0x000fe20008410000 */
[----:B------:R-:W-:Y:S01]  /*6a00*/  LEA.HI.SX32 R20, R20, R20, 0x1b ;  /* 0x0000001414147211 */ /* 0x000fe200078fdaff */
[----:B------:R-:W-:-:S02]  /*6a10*/  FFMA.FTZ R238, R19, R236, R184 ;  /* 0x000000ec13ee7223 */ /* 0x000fc400000100b8 */
[----:B------:R-:W-:Y:S02]  /*6a20*/  FFMA.FTZ R190, R190, R186, R193 ;  /* 0x000000babebe7223 */ /* 0x000fe400000100c1 */
[----:B------:R-:W-:Y:S02]  /*6a30*/  FMUL.FTZ R19, R87, R240 ;  /* 0x000000f057137220 */ /* 0x000fe40000410000 */
[----:B0-----:R-:W-:Y:S02]  /*6a40*/  FMUL.FTZ R22, R222, UR8 ;  /* 0x00000008de167c20 */ /* 0x001fe40008410000 */
[----:B------:R-:W-:Y:S01]  /*6a50*/  FMUL.FTZ R240, R218, UR8 ;  /* 0x00000008daf07c20 */ /* 0x000fe20008410000 */
[----:B------:R0:W-:Y:S01]  /*6a60*/  STS [R20.X4+0x430], R19 ;  /* 0x0004301314007388 */ /* 0x0001e20000004800 */
[----:B------:R-:W-:Y:S02]  /*6a70*/  FMUL.FTZ R171, R91, R22 ;  /* 0x000000165bab7220 */ /* 0x000fe40000410000 */
[----:B------:R-:W-:-:S02]  /*6a80*/  FMUL.FTZ R22, R159, UR8 ;  /* 0x000000089f167c20 */ /* 0x000fc40008410000 */
[----:B------:R-:W-:Y:S01]  /*6a90*/  FFMA.FTZ R188, R188, R190, R195 ;  /* 0x000000bebcbc7223 */ /* 0x000fe200000100c3 */
[----:B------:R-:W-:Y:S01]  /*6aa0*/  STS [R20.X4+0x440], R171 ;  /* 0x000440ab14007388 */ /* 0x000fe20000004800 */
[----:B------:R-:W-:Y:S02]  /*6ab0*/  FMUL.FTZ R23, R89, R240 ;  /* 0x000000f059177220 */ /* 0x000fe40000410000 */
[----:B------:R-:W-:Y:S02]  /*6ac0*/  FMUL.FTZ R21, R216, UR8 ;  /* 0x00000008d8157c20 */ /* 0x000fe40008410000 */
[----:B0-----:R-:W-:Y:S01]  /*6ad0*/  FMUL.FTZ R19, R93, R22 ;  /* 0x000000165d137220 */ /* 0x001fe20000410000 */
[----:B------:R0:W-:Y:S01]  /*6ae0*/  STS [R20.X4+0x438], R23 ;  /* 0x0004381714007388 */ /* 0x0001e20000004800 */
[----:B------:R-:W-:Y:S02]  /*6af0*/  FMUL.FTZ R22, R165, UR8 ;  /* 0x00000008a5167c20 */ /* 0x000fe40008410000 */
[----:B------:R-:W-:Y:S01]  /*6b00*/  FFMA.FTZ R204, R177, R188, R204 ;  /* 0x000000bcb1cc7223 */ /* 0x000fe200000100cc */
[----:B------:R-:W-:Y:S01]  /*6b10*/  STS [R20.X4+0x448], R19 ;  /* 0x0004481314007388 */ /* 0x000fe20000004800 */
[----:B------:R-:W-:-:S02]  /*6b20*/  FMUL.FTZ R21, R88, R21 ;  /* 0x0000001558157220 */ /* 0x000fc40000410000 */
[----:B------:R-:W-:Y:S02]  /*6b30*/  FMUL.FTZ R169, R220, UR8 ;  /* 0x00000008dca97c20 */ /* 0x000fe40008410000 */
[----:B------:R-:W-:Y:S01]  /*6b40*/  FFMA.FTZ R206, R183, R204, R206 ;  /* 0x000000ccb7ce7223 */ /* 0x000fe200000100ce */
[----:B------:R1:W-:Y:S01]  /*6b50*/  STS [R20.X4+0x434], R21 ;  /* 0x0004341514007388 */ /* 0x0003e20000004800 */
[----:B0-----:R-:W-:Y:S02]  /*6b60*/  FMUL.FTZ R23, R95, R22 ;  /* 0x000000165f177220 */ /* 0x001fe40000410000 */
[----:B------:R-:W-:Y:S02]  /*6b70*/  FMUL.FTZ R22, R234, UR8 ;  /* 0x00000008ea167c20 */ /* 0x000fe40008410000 */
[----:B------:R-:W-:Y:S01]  /*6b80*/  FMUL.FTZ R173, R161, UR8 ;  /* 0x00000008a1ad7c20 */ /* 0x000fe20008410000 */
[----:B------:R-:W-:Y:S01]  /*6b90*/  STS [R20.X4+0x450], R23 ;  /* 0x0004501714007388 */ /* 0x000fe20000004800 */
[----:B------:R-:W-:-:S02]  /*6ba0*/  FMUL.FTZ R169, R90, R169 ;  /* 0x000000a95aa97220 */ /* 0x000fc40000410000 */
[----:B------:R-:W-:Y:S02]  /*6bb0*/  FFMA.FTZ R210, R181, R206, R210 ;  /* 0x000000ceb5d27223 */ /* 0x000fe400000100d2 */
[----:B-1----:R-:W-:Y:S01]  /*6bc0*/  FMUL.FTZ R21, R167, UR8 ;  /* 0x00000008a7157c20 */ /* 0x002fe20008410000 */
[----:B------:R0:W-:Y:S01]  /*6bd0*/  STS [R20.X4+0x43c], R169 ;  /* 0x00043ca914007388 */ /* 0x0001e20000004800 */
[----:B------:R-:W-:Y:S02]  /*6be0*/  FMUL.FTZ R19, R97, R22 ;  /* 0x0000001661137220 */ /* 0x000fe40000410000 */
[----:B------:R-:W-:Y:S02]  /*6bf0*/  FMUL.FTZ R22, R230, UR8 ;  /* 0x00000008e6167c20 */ /* 0x000fe40008410000 */
[----:B------:R-:W-:Y:S01]  /*6c00*/  FMUL.FTZ R173, R92, R173 ;  /* 0x000000ad5cad7220 */ /* 0x000fe20000410000 */
[----:B------:R1:W-:Y:S01]  /*6c10*/  STS [R20.X4+0x458], R19 ;  /* 0x0004581314007388 */ /* 0x0003e20000004800 */
[----:B------:R-:W-:-:S02]  /*6c20*/  FFMA.FTZ R208, R175, R210, R208 ;  /* 0x000000d2afd07223 */ /* 0x000fc400000100d0 */
[----:B------:R-:W-:Y:S01]  /*6c30*/  FMUL.FTZ R21, R94, R21 ;  /* 0x000000155e157220 */ /* 0x000fe20000410000 */
[----:B------:R2:W-:Y:S01]  /*6c40*/  STS [R20.X4+0x444], R173 ;  /* 0x000444ad14007388 */ /* 0x0005e20000004800 */
[----:B0-----:R-:W-:Y:S02]  /*6c50*/  FMUL.FTZ R169, R232, UR8 ;  /* 0x00000008e8a97c20 */ /* 0x001fe40008410000 */
[----:B------:R-:W-:Y:S01]  /*6c60*/  FMUL.FTZ R177, R99, R22 ;  /* 0x0000001663b17220 */ /* 0x000fe20000410000 */
[----:B------:R0:W-:Y:S01]  /*6c70*/  STS [R20.X4+0x44c], R21 ;  /* 0x00044c1514007388 */ /* 0x0001e20000004800 */
[----:B------:R-:W-:Y:S01]  /*6c80*/  FMUL.FTZ R22, R236, UR8 ;  /* 0x00000008ec167c20 */ /* 0x000fe20008410000 */
[----:B-1----:R-:W-:Y:S01]  /*6c90*/  IADD3.X R19, R5, R213, RZ, P0, !PT ;  /* 0x000000d505137210 */ /* 0x002fe200007fe4ff */
[----:B------:R-:W-:Y:S01]  /*6ca0*/  FMUL.FTZ R23, R238, UR8 ;  /* 0x00000008ee177c20 */ /* 0x000fe20008410000 */
[----:B------:R-:W-:Y:S01]  /*6cb0*/  STS [R20.X4+0x460], R177 ;  /* 0x000460b114007388 */ /* 0x000fe20000004800 */
[----:B------:R-:W-:Y:S01]  /*6cc0*/  FFMA.FTZ R212, R179, R208, R212 ;  /* 0x000000d0b3d47223 */ /* 0x000fe200000100d4 */
[----:B--2---:R-:W-:Y:S01]  /*6cd0*/  IADD3 R173, -R4, c[0x0][0x168], -R31 ;  /* 0x00005a0004ad7a10 */ /* 0x004fe20007ffe91f */
[----:B------:R-:W-:-:S02]  /*6ce0*/  FMUL.FTZ R169, R96, R169 ;  /* 0x000000a960a97220 */ /* 0x000fc40000410000 */
[----:B------:R-:W-:Y:S01]  /*6cf0*/  FMUL.FTZ R171, R211, UR8 ;  /* 0x00000008d3ab7c20 */ /* 0x000fe20008410000 */
[----:B------:R-:W-:Y:S01]  /*6d00*/  ISETP.GE.AND P0, PT, R173, 0x1, PT ;  /* 0x00000001ad00780c */ /* 0x000fe20003f06270 */
[----:B0-----:R-:W-:Y:S01]  /*6d10*/  FMUL.FTZ R21, R228, UR8 ;  /* 0x00000008e4157c20 */ /* 0x001fe20008410000 */
[----:B------:R0:W-:Y:S01]  /*6d20*/  STS [R20.X4+0x454], R169 ;  /* 0x000454a914007388 */ /* 0x0001e20000004800 */
[----:B------:R-:W-:Y:S02]  /*6d30*/  FMUL.FTZ R175, R101, R22 ;  /* 0x0000001665af7220 */ /* 0x000fe40000410000 */
[----:B------:R-:W-:Y:S02]  /*6d40*/  FMUL.FTZ R183, R102, R23 ;  /* 0x0000001766b77220 */ /* 0x000fe40000410000 */
[C---:B------:R-:W-:Y:S01]  /*6d50*/  FFMA.FTZ R23, -R71.reuse, R170, R214 ;  /* 0x000000aa47177223 */ /* 0x040fe200000101d6 */
[----:B------:R-:W-:Y:S01]  /*6d60*/  STS [R20.X4+0x468], R175 ;  /* 0x000468af14007388 */ /* 0x000fe20000004800 */
[----:B------:R-:W-:-:S02]  /*6d70*/  FMUL.FTZ R22, R71, R212 ;  /* 0x000000d447167220 */ /* 0x000fc40000410000 */
[----:B------:R-:W-:Y:S01]  /*6d80*/  FMUL.FTZ R171, R98, R171 ;  /* 0x000000ab62ab7220 */ /* 0x000fe20000410000 */
[----:B------:R-:W-:Y:S01]  /*6d90*/  STS [R20.X4+0x46c], R183 ;  /* 0x00046cb714007388 */ /* 0x000fe20000004800 */
[----:B------:R-:W-:Y:S02]  /*6da0*/  FMUL.FTZ R181, R100, R21 ;  /* 0x0000001564b57220 */ /* 0x000fe40000410000 */
[C---:B------:R-:W-:Y:S01]  /*6db0*/  FFMA.FTZ R216, -R72.reuse, R145, R216 ;  /* 0x0000009148d87223 */ /* 0x040fe200000101d8 */
[----:B------:R1:W-:Y:S01]  /*6dc0*/  STS [R20.X4+0x45c], R171 ;  /* 0x00045cab14007388 */ /* 0x0003e20000004800 */
[----:B0-----:R-:W-:Y:S02]  /*6dd0*/  FMUL.FTZ R169, R72, R208 ;  /* 0x000000d048a97220 */ /* 0x001fe40000410000 */
[----:B------:R-:W-:Y:S01]  /*6de0*/  FFMA.FTZ R21, R22, R23, RZ ;  /* 0x0000001716157223 */ /* 0x000fe200000100ff */
[----:B------:R0:W-:Y:S01]  /*6df0*/  STS [R20.X4+0x464], R181 ;  /* 0x000464b514007388 */ /* 0x0001e20000004800 */
[----:B------:R-:W-:-:S02]  /*6e00*/  FMUL.FTZ R207, R207, R228 ;  /* 0x000000e4cfcf7220 */ /* 0x000fc40000410000 */
[----:B------:R-:W-:Y:S02]  /*6e10*/  FFMA.FTZ R218, -R73, R168, R218 ;  /* 0x000000a849da7223 */ /* 0x000fe400000101da */
[----:B------:R-:W-:Y:S02]  /*6e20*/  FFMA.FTZ R21, R169, R216, R21 ;  /* 0x000000d8a9157223 */ /* 0x000fe40000010015 */
[----:B-1----:R-:W-:Y:S02]  /*6e30*/  FMUL.FTZ R171, R73, R210 ;  /* 0x000000d249ab7220 */ /* 0x002fe40000410000 */
[----:B------:R-:W-:Y:S02]  /*6e40*/  FFMA.FTZ R242, R100, R207, R209 ;  /* 0x000000cf64f27223 */ /* 0x000fe400000100d1 */
[----:B------:R-:W-:Y:S02]  /*6e50*/  FMUL.FTZ R205, R205, R236 ;  /* 0x000000eccdcd7220 */ /* 0x000fe40000410000 */
[----:B------:R-:W-:-:S02]  /*6e60*/  FFMA.FTZ R220, -R74, R143, R220 ;  /* 0x0000008f4adc7223 */ /* 0x000fc400000101dc */
[----:B------:R-:W-:Y:S02]  /*6e70*/  FMUL.FTZ R175, R74, R206 ;  /* 0x000000ce4aaf7220 */ /* 0x000fe40000410000 */
[----:B------:R-:W-:Y:S02]  /*6e80*/  FFMA.FTZ R21, R171, R218, R21 ;  /* 0x000000daab157223 */ /* 0x000fe40000010015 */
        /* <DEDUP_REMOVED lines=8> */
[----:B------:R-:W-:-:S03]  /*6f10*/  IMAD.WIDE.U32 R18, R135, c[0x0][0x2d0], R18 ;  /* 0x0000b40087127a25 */ /* 0x000fc600078e0012 */
[----:B------:R-:W0:Y:S01]  /*6f20*/  LDS R181, [R181.X4+0x430] ;  /* 0x00043000b5b57984 */ /* 0x000e220000004800 */
[----:B------:R-:W-:Y:S01]  /*6f30*/  IMAD R21, R135, c[0x0][0x2d4], R20 ;  /* 0x0000b50087157a24 */ /* 0x000fe200078e0214 */
[----:B------:R-:W-:-:S04]  /*6f40*/  LEA R20, P0, R18, c[0x0][0x320], 0x2 ;  /* 0x0000c80012147a11 */ /* 0x000fc800078010ff */
[----:B------:R-:W-:-:S04]  /*6f50*/  IADD3 R21, R19, R21, RZ ;  /* 0x0000001513157210 */ /* 0x000fc80007ffe0ff */
[----:B------:R-:W-:-:S05]  /*6f60*/  LEA.HI.X R21, R18, c[0x0][0x324], R21, 0x2, P0 ;  /* 0x0000c90012157a11 */ /* 0x000fca00000f1415 */
[----:B0-----:R0:W-:Y:S02]  /*6f70*/  RED.E.ADD.F32.FTZ.RN.STRONG.GPU [R20.64], R181 ;  /* 0x000000b51400798e */ /* 0x0011e4000c10e78c */
.L_x_4996:
[----:B0-----:R-:W-:Y:S05]  /*6f80*/  BSYNC B0 ;  /* 0x0000000000007941 */ /* 0x001fea0003800000 */
.L_x_4995:
[----:B------:R-:W-:Y:S01]  /*6f90*/  FMUL.FTZ R187, R163, R238 ;  /* 0x000000eea3bb7220 */ /* 0x000fe20000410000 */
[----:B------:R-:W-:Y:S01]  /*6fa0*/  IADD3 R244, R31, 0x20, RZ ;  /* 0x000000201ff47810 */ /* 0x000fe20007ffe0ff */
[C---:B------:R-:W-:Y:S01]  /*6fb0*/  FFMA.FTZ R18, -R76.reuse, R157, R161 ;  /* 0x0000009d4c127223 */ /* 0x040fe200000101a1 */
[----:B------:R-:W-:Y:S01]  /*6fc0*/  ISETP.GE.AND P0, PT, R173, 0x21, PT ;  /* 0x00000021ad00780c */ /* 0x000fe20003f06270 */
[----:B------:R-:W-:Y:S01]  /*6fd0*/  FMUL.FTZ R19, R76, R188 ;  /* 0x000000bc4c137220 */ /* 0x000fe20000410000 */
[----:B------:R-:W-:Y:S01]  /*6fe0*/  LEA.HI.SX32 R244, R244, R31, 0x1b ;  /* 0x0000001ff4f47211 */ /* 0x000fe200078fdaff */
[----:B------:R-:W-:Y:S01]  /*6ff0*/  FFMA.FTZ R179, R177, R222, R179 ;  /* 0x000000deb1b37223 */ /* 0x000fe200000100b3 */
[----:B------:R-:W-:Y:S01]  /*7000*/  USHF.L.U64.HI UR8, UR6, 0x2, UR7 ;  /* 0x0000000206087899 */ /* 0x000fe20008010207 */
[----:B------:R-:W-:Y:S01]  /*7010*/  FMUL.FTZ R187, R102, R187 ;  /* 0x000000bb66bb7220 */ /* 0x000fe20000410000 */
[----:B------:R-:W-:Y:S01]  /*7020*/  ULDC.64 UR10, c[0x0][0x2d0] ;  /* 0x0000b400000a7ab9 */ /* 0x000fe20000000a00 */
[C---:B------:R-:W-:Y:S01]  /*7030*/  FFMA.FTZ R159, -R77.reuse, R180, R159 ;  /* 0x000000b44d9f7223 */ /* 0x040fe2000001019f */
[----:B------:R-:W-:Y:S01]  /*7040*/  UIMAD UR8, UR8, UR10, URZ ;  /* 0x0000000a080872a4 */ /* 0x000fe2000f8e023f */
[----:B------:R-:W-:Y:S01]  /*7050*/  FMUL.FTZ R20, R77, R190 ;  /* 0x000000be4d147220 */ /* 0x000fe20000410000 */
[----:B------:R-:W-:Y:S01]  /*7060*/  BSSY B0, `(.L_x_4997) ;  /* 0x000002a000007945 */ /* 0x000fe20003800000 */
[----:B------:R-:W-:Y:S01]  /*7070*/  FFMA.FTZ R179, R19, R18, R179 ;  /* 0x0000001213b37223 */ /* 0x000fe200000100b3 */
[----:B------:R-:W-:Y:S01]  /*7080*/  UIMAD UR8, UR19, UR11, UR8 ;  /* 0x0000000b130872a4 */ /* 0x000fe2000f8e0208 */
[C---:B------:R-:W-:Y:S01]  /*7090*/  FFMA.FTZ R214, -R78.reuse, R155, R167 ;  /* 0x0000009b4ed67223 */ /* 0x040fe200000101a7 */
[----:B------:R-:W-:Y:S01]  /*70a0*/  IADD3 R248, R31, 0x60, RZ ;  /* 0x000000601ff87810 */ /* 0x000fe20007ffe0ff */
[----:B------:R-:W-:-:S02]  /*70b0*/  FMUL.FTZ R21, R78, R186 ;  /* 0x000000ba4e157220 */ /* 0x000fc40000410000 */
[----:B------:R-:W-:Y:S01]  /*70c0*/  FFMA.FTZ R179, R20, R159, R179 ;  /* 0x0000009f14b37223 */ /* 0x000fe200000100b3 */
[----:B------:R-:W-:Y:S01]  /*70d0*/  IADD3 R17, R17, UR8, RZ ;  /* 0x0000000811117c10 */ /* 0x000fe2000fffe0ff */
[----:B------:R-:W-:Y:S02]  /*70e0*/  FADD.FTZ R184, R184, R187 ;  /* 0x000000bbb8b87221 */ /* 0x000fe40000010000 */
[----:B------:R0:W1:Y:S01]  /*70f0*/  LDS R187, [R244.X4+0x4b0] ;  /* 0x0004b000f4bb7984 */ /* 0x0000620000004800 */
        /* <DEDUP_REMOVED lines=19> */
[C---:B------:R-:W-:Y:S02]  /*7230*/  FMUL.FTZ R185, R86.reuse, R226 ;  /* 0x000000e256b97220 */ /* 0x040fe40000410000 */
[----:B------:R-:W-:Y:S02]  /*7240*/  FFMA.FTZ R238, -R86, R147, R238 ;  /* 0x0000009356ee7223 */ /* 0x000fe400000101ee */
[----:B------:R-:W-:-:S02]  /*7250*/  FMUL.FTZ R163, R85, R224 ;  /* 0x000000e055a37220 */ /* 0x000fc40000410000 */
[----:B------:R-:W-:Y:S02]  /*7260*/  FFMA.FTZ R141, R183, R228, R141 ;  /* 0x000000e4b78d7223 */ /* 0x000fe4000001008d */
[----:B------:R-:W-:Y:S02]  /*7270*/  FMUL.FTZ R246, R185, R238 ;  /* 0x000000eeb9f67220 */ /* 0x000fe40000410000 */
[----:B------:R-:W-:-:S04]  /*7280*/  FFMA.FTZ R141, R163, R236, R141 ;  /* 0x000000eca38d7223 */ /* 0x000fc8000001008d */
[----:B------:R-:W-:Y:S01]  /*7290*/  FADD.FTZ R141, R141, R246 ;  /* 0x000000f68d8d7221 */ /* 0x000fe20000010000 */
[----:B------:R-:W-:Y:S01]  /*72a0*/  IADD3 R246, R31, 0x40, RZ ;  /* 0x000000401ff67810 */ /* 0x000fe20007ffe0ff */
[----:B------:R-:W-:Y:S05]  /*72b0*/  @!P0 BRA `(.L_x_4998) ;  /* 0x0000004000008947 */ /* 0x000fea0003800000 */
[----:B01----:R-:W-:-:S05]  /*72c0*/  MOV R189, UR19 ;  /* 0x0000001300bd7c02 */ /* 0x003fca0008000f00 */
[----:B------:R-:W-:-:S05]  /*72d0*/  IMAD.WIDE.U32 R14, R189, c[0x0][0x2d0], R14 ;  /* 0x0000b400bd0e7a25 */ /* 0x000fca00078e000e */
[----:B------:R-:W-:-:S05]  /*72e0*/  IADD3 R15, R15, UR8, RZ ;  /* 0x000000080f0f7c10 */ /* 0x000fca000fffe0ff */
[----:B------:R0:W-:Y:S02]  /*72f0*/  RED.E.ADD.F32.FTZ.RN.STRONG.GPU [R14.64+-0x780], R187 ;  /* 0xfff880bb0e00798e */ /* 0x0001e4000c10e78c */
.L_x_4998:
[----:B01----:R-:W-:Y:S05]  /*7300*/  BSYNC B0 ;  /* 0x0000000000007941 */ /* 0x003fea0003800000 */
.L_x_4997:
[-C--:B------:R-:W-:Y:S01]  /*7310*/  LEA.HI.SX32 R246, R246, R31.reuse, 0x1b ;  /* 0x0000001ff6f67211 */ /* 0x080fe200078fdaff */
[----:B------:R-:W-:Y:S01]  /*7320*/  BSSY B0, `(.L_x_4999) ;  /* 0x000000d000007945 */ /* 0x000fe20003800000 */
[----:B------:R-:W-:Y:S02]  /*7330*/  ISETP.GE.AND P6, PT, R173, 0x41, PT ;  /* 0x00000041ad00780c */ /* 0x000fe40003fc6270 */
[----:B------:R-:W-:Y:S01]  /*7340*/  IADD3 R14, R31, 0x80, RZ ;  /* 0x000000801f0e7810 */ /* 0x000fe20007ffe0ff */
        /* <DEDUP_REMOVED lines=10> */
.L_x_5000:
[----:B0-----:R-:W-:Y:S05]  /*73f0*/  BSYNC B0 ;  /* 0x0000000000007941 */ /* 0x001fea0003800000 */
.L_x_4999:
[----:B-1----:R0:W1:Y:S01]  /*7400*/  LDS R15, [R248.X4+0x5b0] ;  /* 0x0005b000f80f7984 */ /* 0x0020620000004800 */
[----:B------:R-:W-:Y:S01]  /*7410*/  BSSY B0, `(.L_x_5001) ;  /* 0x0000005000007945 */ /* 0x000fe20003800000 */
[----:B------:R-:W-:Y:S02]  /*7420*/  IADD3 R244, R31, 0xa0, RZ ;  /* 0x000000a01ff47810 */ /* 0x000fe40007ffe0ff */
[----:B------:R-:W-:Y:S01]  /*7430*/  LEA.HI.SX32 R14, R14, R31, 0x1b ;  /* 0x0000001f0e0e7211 */ /* 0x000fe200078fdaff */
[----:B------:R-:W-:Y:S05]  /*7440*/  @!P0 BRA `(.L_x_5002) ;  /* 0x0000001000008947 */ /* 0x000fea0003800000 */
[----:B-1----:R1:W-:Y:S02]  /*7450*/  RED.E.ADD.F32.FTZ.RN.STRONG.GPU [R16.64+-0x680], R15 ;  /* 0xfff9800f1000798e */ /* 0x0023e4000c10e78c */
.L_x_5002:
[----:B------:R-:W-:Y:S05]  /*7460*/  BSYNC B0 ;  /* 0x0000000000007941 */ /* 0x000fea0003800000 */
.L_x_5001:
[----:B-1----:R1:W2:Y:S01]  /*7470*/  LDS R15, [R14.X4+0x630] ;  /* 0x000630000e0f7984 */ /* 0x0022a20000004800 */
[----:B------:R-:W-:Y:S01]  /*7480*/  BSSY B0, `(.L_x_5003) ;  /* 0x0000005000007945 */ /* 0x000fe20003800000 */
[----:B------:R-:W-:-:S02]  /*7490*/  IADD3 R246, R31, 0xc0, RZ ;  /* 0x000000c01ff67810 */ /* 0x000fc40007ffe0ff */
[----:B------:R-:W-:Y:S01]  /*74a0*/  LEA.HI.SX32 R244, R244, R31, 0x1b ;  /* 0x0000001ff4f47211 */ /* 0x000fe200078fdaff */
[----:B------:R-:W-:Y:S05]  /*74b0*/  @!P1 BRA `(.L_x_5004) ;  /* 0x0000001000009947 */ /* 0x000fea0003800000 */
[----:B--2---:R2:W-:Y:S02]  /*74c0*/  RED.E.ADD.F32.FTZ.RN.STRONG.GPU [R16.64+-0x600], R15 ;  /* 0xfffa000f1000798e */ /* 0x0045e4000c10e78c */
.L_x_5004:
[----:B------:R-:W-:Y:S05]  /*74d0*/  BSYNC B0 ;  /* 0x0000000000007941 */ /* 0x000fea0003800000 */
.L_x_5003:
[----:B--2---:R2:W3:Y:S01]  /*74e0*/  LDS R15, [R244.X4+0x6b0] ;  /* 0x0006b000f40f7984 */ /* 0x0044e20000004800 */
[----:B------:R-:W-:Y:S01]  /*74f0*/  BSSY B0, `(.L_x_5005) ;  /* 0x0000005000007945 */ /* 0x000fe20003800000 */
[----:B-1----:R-:W-:Y:S02]  /*7500*/  IADD3 R14, R31, 0xe0, RZ ;  /* 0x000000e01f0e7810 */ /* 0x002fe40007ffe0ff */
[----:B------:R-:W-:Y:S01]  /*7510*/  LEA.HI.SX32 R246, R246, R31, 0x1b ;  /* 0x0000001ff6f67211 */ /* 0x000fe200078fdaff */
[----:B------:R-:W-:Y:S05]  /*7520*/  @!P2 BRA `(.L_x_5006) ;  /* 0x000000100000a947 */ /* 0x000fea0003800000 */
[----:B---3--:R1:W-:Y:S02]  /*7530*/  RED.E.ADD.F32.FTZ.RN.STRONG.GPU [R16.64+-0x580], R15 ;  /* 0xfffa800f1000798e */ /* 0x0083e4000c10e78c */
.L_x_5006:
[----:B------:R-:W-:Y:S05]  /*7540*/  BSYNC B0 ;  /* 0x0000000000007941 */ /* 0x000fea0003800000 */
.L_x_5005:
[----:B-1-3--:R1:W3:Y:S01]  /*7550*/  LDS R15, [R246.X4+0x730] ;  /* 0x00073000f60f7984 */ /* 0x00a2e20000004800 */
[----:B------:R-:W-:Y:S01]  /*7560*/  BSSY B0, `(.L_x_5007) ;  /* 0x0000005000007945 */ /* 0x000fe20003800000 */
[----:B--2---:R-:W-:Y:S02]  /*7570*/  IADD3 R244, R31, 0x100, RZ ;  /* 0x000001001ff47810 */ /* 0x004fe40007ffe0ff */
[----:B------:R-:W-:Y:S01]  /*7580*/  LEA.HI.SX32 R14, R14, R31, 0x1b ;  /* 0x0000001f0e0e7211 */ /* 0x000fe200078fdaff */
[----:B------:R-:W-:Y:S05]  /*7590*/  @!P3 BRA `(.L_x_5008) ;  /* 0x000000100000b947 */ /* 0x000fea0003800000 */
[----:B---3--:R2:W-:Y:S02]  /*75a0*/  RED.E.ADD.F32.FTZ.RN.STRONG.GPU [R16.64+-0x500], R15 ;  /* 0xfffb000f1000798e */ /* 0x0085e4000c10e78c */
.L_x_5008:
[----:B------:R-:W-:Y:S05]  /*75b0*/  BSYNC B0 ;  /* 0x0000000000007941 */ /* 0x000fea0003800000 */
.L_x_5007:
[----:B--23--:R2:W3:Y:S01]  /*75c0*/  LDS R15, [R14.X4+0x7b0] ;  /* 0x0007b0000e0f7984 */ /* 0x00c4e20000004800 */
[----:B------:R-:W-:Y:S01]  /*75d0*/  BSSY B0, `(.L_x_5009) ;  /* 0x0000004000007945 */ /* 0x000fe20003800000 */
[----:B------:R-:W-:Y:S01]  /*75e0*/  LEA.HI.SX32 R244, R244, R31, 0x1b ;  /* 0x0000001ff4f47211 */ /* 0x000fe200078fdaff */
[----:B------:R-:W-:Y:S05]  /*75f0*/  @!P4 BRA `(.L_x_5010) ;  /* 0x000000100000c947 */ /* 0x000fea0003800000 */
[----:B---3--:R3:W-:Y:S02]  /*7600*/  RED.E.ADD.F32.FTZ.RN.STRONG.GPU [R16.64+-0x480], R15 ;  /* 0xfffb800f1000798e */ /* 0x0087e4000c10e78c */
.L_x_5010:
[----:B------:R-:W-:Y:S05]  /*7610*/  BSYNC B0 ;  /* 0x0000000000007941 */ /* 0x000fea0003800000 */
.L_x_5009:
[----:B---3--:R3:W4:Y:S01]  /*7620*/  LDS R15, [R244.X4+0x830] ;  /* 0x00083000f40f7984 */ /* 0x0087220000004800 */
[----:B------:R-:W-:Y:S01]  /*7630*/  BSSY B0, `(.L_x_5011) ;  /* 0x0000005000007945 */ /* 0x000fe20003800000 */
[----:B--2---:R-:W-:-:S02]  /*7640*/  IADD3 R14, R31, 0x120, RZ ;  /* 0x000001201f0e7810 */ /* 0x004fc40007ffe0ff */
[----:B-1----:R-:W-:Y:S01]  /*7650*/  IADD3 R246, R31, 0x140, RZ ;  /* 0x000001401ff67810 */ /* 0x002fe20007ffe0ff */
[----:B------:R-:W-:Y:S05]  /*7660*/  @!P5 BRA `(.L_x_5012) ;  /* 0x000000100000d947 */ /* 0x000fea0003800000 */
[----:B----4-:R1:W-:Y:S02]  /*7670*/  RED.E.ADD.F32.FTZ.RN.STRONG.GPU [R16.64+-0x400], R15 ;  /* 0xfffc000f1000798e */ /* 0x0103e4000c10e78c */
.L_x_5012:
[----:B------:R-:W-:Y:S05]  /*7680*/  BSYNC B0 ;  /* 0x0000000000007941 */ /* 0x000fea0003800000 */
.L_x_5011:
        /* <DEDUP_REMOVED lines=14> */
.L_x_5014:
[----:B-1----:R-:W-:Y:S05]  /*7770*/  BSYNC B0 ;  /* 0x0000000000007941 */ /* 0x002fea0003800000 */
.L_x_5013:
[----:B--2---:R1:W2:Y:S01]  /*7780*/  LDS R15, [R246.X4+0x930] ;  /* 0x00093000f60f7984 */ /* 0x0042a20000004800 */
[----:B------:R-:W-:Y:S01]  /*7790*/  BSSY B0, `(.L_x_5015) ;  /* 0x0000005000007945 */ /* 0x000fe20003800000 */
[----:B------:R-:W-:Y:S02]  /*77a0*/  IADD3 R14, R31, 0x180, RZ ;  /* 0x000001801f0e7810 */ /* 0x000fe40007ffe0ff */
[----:B------:R-:W-:Y:S01]  /*77b0*/  LEA.HI.SX32 R244, R244, R31, 0x1b ;  /* 0x0000001ff4f47211 */ /* 0x000fe200078fdaff */
[----:B------:R-:W-:Y:S05]  /*77c0*/  @!P0 BRA `(.L_x_5016) ;  /* 0x0000001000008947 */ /* 0x000fea0003800000 */
[----:B--2---:R2:W-:Y:S02]  /*77d0*/  RED.E.ADD.F32.FTZ.RN.STRONG.GPU [R16.64+-0x300], R15 ;  /* 0xfffd000f1000798e */ /* 0x0045e4000c10e78c */
.L_x_5016:
[----:B------:R-:W-:Y:S05]  /*77e0*/  BSYNC B0 ;  /* 0x0000000000007941 */ /* 0x000fea0003800000 */
.L_x_5015:
[----:B--2---:R2:W3:Y:S01]  /*77f0*/  LDS R15, [R244.X4+0x9b0] ;  /* 0x0009b000f40f7984 */ /* 0x0044e20000004800 */
[----:B------:R-:W-:Y:S01]  /*7800*/  BSSY B0, `(.L_x_5017) ;  /* 0x0000005000007945 */ /* 0x000fe20003800000 */
[----:B-1----:R-:W-:-:S02]  /*7810*/  IADD3 R246, R31, 0x1a0, RZ ;  /* 0x000001a01ff67810 */ /* 0x002fc40007ffe0ff */
[----:B------:R-:W-:Y:S01]  /*7820*/  LEA.HI.SX32 R14, R14, R31, 0x1b ;  /* 0x0000001f0e0e7211 */ /* 0x000fe200078fdaff */
[----:B------:R-:W-:Y:S05]  /*7830*/  @!P1 BRA `(.L_x_5018) ;  /* 0x0000001000009947 */ /* 0x000fea0003800000 */
[----:B---3--:R1:W-:Y:S02]  /*7840*/  RED.E.ADD.F32.FTZ.RN.STRONG.GPU [R16.64+-0x280], R15 ;  /* 0xfffd800f1000798e */ /* 0x0083e4000c10e78c */
.L_x_5018:
[----:B------:R-:W-:Y:S05]  /*7850*/  BSYNC B0 ;  /* 0x0000000000007941 */ /* 0x000fea0003800000 */
.L_x_5017:
[----:B-1-3--:R1:W3:Y:S01]  /*7860*/  LDS R15, [R14.X4+0xa30] ;  /* 0x000a30000e0f7984 */ /* 0x00a2e20000004800 */
[----:B------:R-:W-:Y:S01]  /*7870*/  BSSY B0, `(.L_x_5019) ;  /* 0x0000005000007945 */ /* 0x000fe20003800000 */
[----:B--2---:R-:W-:Y:S02]  /*7880*/  IADD3 R244, R31, 0x1c0, RZ ;  /* 0x000001c01ff47810 */ /* 0x004fe40007ffe0ff */
[----:B------:R-:W-:Y:S01]  /*7890*/  LEA.HI.SX32 R246, R246, R31, 0x1b ;  /* 0x0000001ff6f67211 */ /* 0x000fe200078fdaff */
[----:B------:R-:W-:Y:S05]  /*78a0*/  @!P2 BRA `(.L_x_5020) ;  /* 0x000000100000a947 */ /* 0x000fea0003800000 */
[----:B---3--:R2:W-:Y:S02]  /*78b0*/  RED.E.ADD.F32.FTZ.RN.STRONG.GPU [R16.64+-0x200], R15 ;  /* 0xfffe000f1000798e */ /* 0x0085e4000c10e78c */
.L_x_5020:
[----:B------:R-:W-:Y:S05]  /*78c0*/  BSYNC B0 ;  /* 0x0000000000007941 */ /* 0x000fea0003800000 */
.L_x_5019:
[----:B--23--:R2:W3:Y:S01]  /*78d0*/  LDS R15, [R246.X4+0xab0] ;  /* 0x000ab000f60f7984 */ /* 0x00c4e20000004800 */
[----:B------:R-:W-:Y:S01]  /*78e0*/  BSSY B0, `(.L_x_5021) ;  /* 0x0000005000007945 */ /* 0x000fe20003800000 */
[----:B-1----:R-:W-:Y:S02]  /*78f0*/  IADD3 R14, R31, 0x1e0, RZ ;  /* 0x000001e01f0e7810 */ /* 0x002fe40007ffe0ff */
[----:B------:R-:W-:Y:S01]  /*7900*/  LEA.HI.SX32 R244, R244, R31, 0x1b ;  /* 0x0000001ff4f47211 */ /* 0x000fe200078fdaff */
[----:B------:R-:W-:Y:S05]  /*7910*/  @!P3 BRA `(.L_x_5022) ;  /* 0x000000100000b947 */ /* 0x000fea0003800000 */
[----:B---3--:R1:W-:Y:S02]  /*7920*/  RED.E.ADD.F32.FTZ.RN.STRONG.GPU [R16.64+-0x180], R15 ;  /* 0xfffe800f1000798e */ /* 0x0083e4000c10e78c */
.L_x_5022:
[----:B------:R-:W-:Y:S05]  /*7930*/  BSYNC B0 ;  /* 0x0000000000007941 */ /* 0x000fea0003800000 */
.L_x_5021:
[----:B-1-3--:R1:W3:Y:S01]  /*7940*/  LDS R15, [R244.X4+0xb30] ;  /* 0x000b3000f40f7984 */ /* 0x00a2e20000004800 */
[----:B------:R-:W-:Y:S01]  /*7950*/  BSSY B0, `(.L_x_5023) ;  /* 0x0000004000007945 */ /* 0x000fe20003800000 */
[----:B------:R-:W-:Y:S01]  /*7960*/  LEA.HI.SX32 R14, R14, R31, 0x1b ;  /* 0x0000001f0e0e7211 */ /* 0x000fe200078fdaff */
[----:B------:R-:W-:Y:S05]  /*7970*/  @!P4 BRA `(.L_x_5024) ;  /* 0x000000100000c947 */ /* 0x000fea0003800000 */
[----:B---3--:R3:W-:Y:S02]  /*7980*/  RED.E.ADD.F32.FTZ.RN.STRONG.GPU [R16.64+-0x100], R15 ;  /* 0xffff000f1000798e */ /* 0x0087e4000c10e78c */
.L_x_5024:
[----:B------:R-:W-:Y:S05]  /*7990*/  BSYNC B0 ;  /* 0x0000000000007941 */ /* 0x000fea0003800000 */
.L_x_5023:
[----:B---3--:R3:W4:Y:S01]  /*79a0*/  LDS R15, [R14.X4+0xbb0] ;  /* 0x000bb0000e0f7984 */ /* 0x0087220000004800 */
[----:B------:R-:W-:Y:S01]  /*79b0*/  BSSY B0, `(.L_x_5025) ;  /* 0x0000003000007945 */ /* 0x000fe20003800000 */
[----:B------:R-:W-:Y:S05]  /*79c0*/  @!P5 BRA `(.L_x_5026) ;  /* 0x000000100000d947 */ /* 0x000fea0003800000 */
[----:B----4-:R4:W-:Y:S02]  /*79d0*/  RED.E.ADD.F32.FTZ.RN.STRONG.GPU [R16.64+-0x80], R15 ;  /* 0xffff800f1000798e */ /* 0x0109e4000c10e78c */
.L_x_5026:
[----:B------:R-:W-:Y:S05]  /*79e0*/  BSYNC B0 ;  /* 0x0000000000007941 */ /* 0x000fea0003800000 */
.L_x_5025:
[----:B----4-:R-:W4:Y:S01]  /*79f0*/  SHFL.DOWN PT, R15, R184, 0x1, 0x1f ;  /* 0x08201f00b80f7f89 */ /* 0x010f2200000e0000 */
[C---:B------:R-:W-:Y:S01]  /*7a00*/  ISETP.GT.AND P0, PT, R28.reuse, 0x1e, PT ;  /* 0x0000001e1c00780c */ /* 0x040fe20003f04270 */
[----:B------:R-:W-:Y:S01]  /*7a10*/  FMUL.FTZ R17, R139, R226 ;  /* 0x000000e28b117220 */ /* 0x000fe20000410000 */
[----:B------:R-:W-:Y:S01]  /*7a20*/  ISETP.NE.AND P1, PT, R28, RZ, PT ;  /* 0x000000ff1c00720c */ /* 0x000fe20003f25270 */
[----:B---3--:R-:W3:Y:S01]  /*7a30*/  SHFL.DOWN PT, R14, R141, 0x1, 0x1f ;  /* 0x08201f008d0e7f89 */ /* 0x008ee200000e0000 */
[----:B------:R-:W-:Y:S01]  /*7a40*/  FADD.FTZ R117, R163, R117 ;  /* 0x00000075a3757221 */ /* 0x000fe20000010000 */
        /* <DEDUP_REMOVED lines=13> */
[----:B---3--:R-:W-:Y:S01]  /*7b20*/  @!P0 FADD.FTZ R141, R141, R14 ;  /* 0x0000000e8d8d8221 */ /* 0x008fe20000010000 */
[----:B------:R-:W3:Y:S01]  /*7b30*/  SHFL.DOWN PT, R15, R184, 0x2, 0x1f ;  /* 0x08401f00b80f7f89 */ /* 0x000ee200000e0000 */
[----:B------:R-:W-:Y:S01]  /*7b40*/  ISETP.GT.AND P0, PT, R28, 0x1d, PT ;  /* 0x0000001d1c00780c */ /* 0x000fe20003f04270 */
[----:B------:R-:W-:Y:S02]  /*7b50*/  FADD.FTZ R112, R161, R112 ;  /* 0x00000070a1707221 */ /* 0x000fe40000010000 */
[----:B------:R-:W4:Y:S01]  /*7b60*/  SHFL.DOWN PT, R14, R141, 0x2, 0x1f ;  /* 0x08401f008d0e7f89 */ /* 0x000f2200000e0000 */
[----:B------:R-:W-:-:S02]  /*7b70*/  FADD.FTZ R111, R240, R111 ;  /* 0x0000006ff06f7221 */ /* 0x000fc40000010000 */
[----:B------:R-:W-:Y:S02]  /*7b80*/  FADD.FTZ R109, R20, R109 ;  /* 0x0000006d146d7221 */ /* 0x000fe40000010000 */
[----:B------:R-:W-:Y:S02]  /*7b90*/  FADD.FTZ R107, R177, R107 ;  /* 0x0000006bb16b7221 */ /* 0x000fe40000010000 */
[----:B------:R-:W-:Y:S02]  /*7ba0*/  FADD.FTZ R106, R175, R106 ;  /* 0x0000006aaf6a7221 */ /* 0x000fe40000010000 */
[----:B------:R-:W-:Y:S02]  /*7bb0*/  FADD.FTZ R105, R171, R105 ;  /* 0x00000069ab697221 */ /* 0x000fe40000010000 */
[----:B------:R-:W-:Y:S02]  /*7bc0*/  FADD.FTZ R104, R169, R104 ;  /* 0x00000068a9687221 */ /* 0x000fe40000010000 */
[----:B------:R-:W-:-:S02]  /*7bd0*/  FADD.FTZ R103, R22, R103 ;  /* 0x0000006716677221 */ /* 0x000fc40000010000 */
[----:B---3--:R-:W-:Y:S02]  /*7be0*/  @!P0 FADD.FTZ R184, R184, R15 ;  /* 0x0000000fb8b88221 */ /* 0x008fe40000010000 */
[-C--:B------:R-:W-:Y:S02]  /*7bf0*/  FMUL.FTZ R15, R139, R224.reuse ;  /* 0x000000e08b0f7220 */ /* 0x080fe40000410000 */
[----:B----4-:R-:W-:Y:S01]  /*7c00*/  @!P0 FADD.FTZ R141, R141, R14 ;  /* 0x0000000e8d8d8221 */ /* 0x010fe20000010000 */
[----:B------:R-:W3:Y:S01]  /*7c10*/  SHFL.DOWN PT, R173, R184, 0x4, 0x1f ;  /* 0x08801f00b8ad7f89 */ /* 0x000ee200000e0000 */
[----:B------:R-:W-:Y:S01]  /*7c20*/  ISETP.GT.AND P0, PT, R28, 0x1b, PT ;  /* 0x0000001b1c00780c */ /* 0x000fe20003f04270 */
[----:B------:R-:W-:Y:S02]  /*7c30*/  FMUL.FTZ R15, R236, R15 ;  /* 0x0000000fec0f7220 */ /* 0x000fe40000410000 */
[----:B------:R-:W4:Y:S02]  /*7c40*/  SHFL.DOWN PT, R14, R141, 0x4, 0x1f ;  /* 0x08801f008d0e7f89 */ /* 0x000f2400000e0000 */
[----:B------:R-:W-:-:S02]  /*7c50*/  FFMA.FTZ R163, R172, R224, R15 ;  /* 0x000000e0aca37223 */ /* 0x000fc4000001000f */
[----:B------:R-:W-:Y:S02]  /*7c60*/  FMUL.FTZ R15, R139, R194 ;  /* 0x000000c28b0f7220 */ /* 0x000fe40000410000 */
[----:B------:R-:W-:Y:S02]  /*7c70*/  FADD.FTZ R120, R163, R120 ;  /* 0x00000078a3787221 */ /* 0x000fe40000010000 */
[----:B------:R-:W-:Y:S02]  /*7c80*/  FMUL.FTZ R228, R228, R15 ;  /* 0x0000000fe4e47220 */ /* 0x000fe40000410000 */
[----:B------:R-:W-:Y:S02]  /*7c90*/  FMUL.FTZ R15, R139, R196 ;  /* 0x000000c48b0f7220 */ /* 0x000fe40000410000 */
[----:B------:R-:W-:Y:S02]  /*7ca0*/  FFMA.FTZ R228, R149, R194, R228 ;  /* 0x000000c295e47223 */ /* 0x000fe400000100e4 */
[----:B------:R-:W-:-:S02]  /*7cb0*/  FMUL.FTZ R17, R230, R15 ;  /* 0x0000000fe6117220 */ /* 0x000fc40000410000 */
[----:B------:R-:W-:Y:S02]  /*7cc0*/  FMUL.FTZ R15, R139, R198 ;  /* 0x000000c68b0f7220 */ /* 0x000fe40000410000 */
[----:B------:R-:W-:Y:S02]  /*7cd0*/  FFMA.FTZ R17, R174, R196, R17 ;  /* 0x000000c4ae117223 */ /* 0x000fe40000010011 */
[----:B---3--:R-:W-:Y:S02]  /*7ce0*/  @!P0 FADD.FTZ R184, R184, R173 ;  /* 0x000000adb8b88221 */ /* 0x008fe40000010000 */
[----:B------:R-:W-:Y:S02]  /*7cf0*/  FADD.FTZ R122, R17, R122 ;  /* 0x0000007a117a7221 */ /* 0x000fe40000010000 */
[----:B----4-:R-:W-:Y:S01]  /*7d00*/  @!P0 FADD.FTZ R141, R141, R14 ;  /* 0x0000000e8d8d8221 */ /* 0x010fe20000010000 */
[----:B------:R-:W3:Y:S01]  /*7d10*/  SHFL.DOWN PT, R147, R184, 0x8, 0x1f ;  /* 0x09001f00b8937f89 */ /* 0x000ee200000e0000 */
[----:B------:R-:W-:Y:S01]  /*7d20*/  ISETP.GT.AND P0, PT, R28, 0x17, PT ;  /* 0x000000171c00780c */ /* 0x000fe20003f04270 */
[----:B------:R-:W-:-:S02]  /*7d30*/  FMUL.FTZ R15, R242, R15 ;  /* 0x0000000ff20f7220 */ /* 0x000fc40000410000 */
[----:B------:R-:W4:Y:S01]  /*7d40*/  SHFL.DOWN PT, R16, R141, 0x8, 0x1f ;  /* 0x09001f008d107f89 */ /* 0x000f2200000e0000 */
[----:B------:R-:W-:Y:S02]  /*7d50*/  FMUL.FTZ R14, R139, R200 ;  /* 0x000000c88b0e7220 */ /* 0x000fe40000410000 */
[----:B------:R-:W-:Y:S02]  /*7d60*/  FFMA.FTZ R198, R151, R198, R15 ;  /* 0x000000c697c67223 */ /* 0x000fe4000001000f */
[----:B------:R-:W-:Y:S02]  /*7d70*/  FMUL.FTZ R15, R139, R202 ;  /* 0x000000ca8b0f7220 */ /* 0x000fe40000410000 */
[----:B------:R-:W-:Y:S02]  /*7d80*/  FMUL.FTZ R167, R167, R14 ;  /* 0x0000000ea7a77220 */ /* 0x000fe40000410000 */
[----:B------:R-:W-:Y:S02]  /*7d90*/  FMUL.FTZ R15, R232, R15 ;  /* 0x0000000fe80f7220 */ /* 0x000fe40000410000 */
[----:B------:R-:W-:-:S02]  /*7da0*/  FMUL.FTZ R14, R139, R192 ;  /* 0x000000c08b0e7220 */ /* 0x000fc40000410000 */
[----:B------:R-:W-:Y:S02]  /*7db0*/  FFMA.FTZ R202, R153, R202, R15 ;  /* 0x000000ca99ca7223 */ /* 0x000fe4000001000f */
[----:B------:R-:W-:Y:S02]  /*7dc0*/  FMUL.FTZ R15, R139, R186 ;  /* 0x000000ba8b0f7220 */ /* 0x000fe40000410000 */
[----:B------:R-:W-:Y:S02]  /*7dd0*/  FMUL.FTZ R165, R165, R14 ;  /* 0x0000000ea5a57220 */ /* 0x000fe40000410000 */
[----:B------:R-:W-:Y:S02]  /*7de0*/  FMUL.FTZ R15, R214, R15 ;  /* 0x0000000fd60f7220 */ /* 0x000fe40000410000 */
[----:B---3--:R-:W-:Y:S02]  /*7df0*/  @!P0 FADD.FTZ R184, R184, R147 ;  /* 0x00000093b8b88221 */ /* 0x008fe40000010000 */
[----:B------:R-:W-:-:S02]  /*7e00*/  FFMA.FTZ R186, R155, R186, R15 ;  /* 0x000000ba9bba7223 */ /* 0x000fc4000001000f */
[----:B----4-:R-:W-:Y:S01]  /*7e10*/  @!P0 FADD.FTZ R141, R141, R16 ;  /* 0x000000108d8d8221 */ /* 0x010fe20000010000 */
[----:B------:R-:W3:Y:S01]  /*7e20*/  SHFL.DOWN PT, R17, R184, 0x10, 0x1f ;  /* 0x0a001f00b8117f89 */ /* 0x000ee200000e0000 */
[----:B------:R-:W-:Y:S01]  /*7e30*/  ISETP.GT.AND P0, PT, R28, 0xf, PT ;  /* 0x0000000f1c00780c */ /* 0x000fe20003f04270 */
[C---:B------:R-:W-:Y:S02]  /*7e40*/  FMUL.FTZ R15, R139.reuse, R188 ;  /* 0x000000bc8b0f7220 */ /* 0x040fe40000410000 */
[----:B------:R-:W4:Y:S01]  /*7e50*/  SHFL.DOWN PT, R16, R141, 0x10, 0x1f ;  /* 0x0a001f008d107f89 */ /* 0x000f2200000e0000 */
[C---:B------:R-:W-:Y:S02]  /*7e60*/  FMUL.FTZ R14, R139.reuse, R190 ;  /* 0x000000be8b0e7220 */ /* 0x040fe40000410000 */
[----:B------:R-:W-:Y:S02]  /*7e70*/  FMUL.FTZ R18, R18, R15 ;  /* 0x0000000f12127220 */ /* 0x000fe40000410000 */
        /* <DEDUP_REMOVED lines=8> */
[----:B---3--:R-:W-:Y:S02]  /*7f00*/  @!P0 FADD.FTZ R184, R184, R17 ;  /* 0x00000011b8b88221 */ /* 0x008fe40000010000 */
[----:B------:R-:W-:Y:S02]  /*7f10*/  FMUL.FTZ R17, R139, R206 ;  /* 0x000000ce8b117220 */ /* 0x000fe40000410000 */
[----:B----4-:R-:W-:Y:S01]  /*7f20*/  @!P0 FADD.FTZ R141, R141, R16 ;  /* 0x000000108d8d8221 */ /* 0x010fe20000010000 */
[----:B------:R-:W-:Y:S01]  /*7f30*/  MOV R15, R184 ;  /* 0x000000b8000f7202 */ /* 0x000fe20000000f00 */
[----:B------:R-:W-:Y:S02]  /*7f40*/  FMUL.FTZ R220, R220, R17 ;  /* 0x00000011dcdc7220 */ /* 0x000fe40000410000 */
[C---:B------:R-:W-:Y:S01]  /*7f50*/  FMUL.FTZ R17, R139.reuse, R210 ;  /* 0x000000d28b117220 */ /* 0x040fe20000410000 */
[----:B------:R-:W-:Y:S01]  /*7f60*/  MOV R14, R141 ;  /* 0x0000008d000e7202 */ /* 0x000fe20000000f00 */
[----:B------:R-:W-:-:S02]  /*7f70*/  FMUL.FTZ R16, R139, R212 ;  /* 0x000000d48b107220 */ /* 0x000fc40000410000 */
[----:B------:R-:W-:Y:S02]  /*7f80*/  FMUL.FTZ R19, R218, R17 ;  /* 0x00000011da137220 */ /* 0x000fe40000410000 */
[----:B------:R-:W-:Y:S01]  /*7f90*/  FMUL.FTZ R17, R139, R208 ;  /* 0x000000d08b117220 */ /* 0x000fe20000410000 */
[----:B------:R3:W-:Y:S01]  /*7fa0*/  @!P1 STS.64 [0xc78], R14 ;  /* 0x000c780eff009388 */ /* 0x0007e20000000a00 */
[----:B------:R-:W-:Y:S02]  /*7fb0*/  FMUL.FTZ R23, R23, R16 ;  /* 0x0000001017177220 */ /* 0x000fe40000410000 */
[----:B------:R-:W-:Y:S02]  /*7fc0*/  FMUL.FTZ R17, R216, R17 ;  /* 0x00000011d8117220 */ /* 0x000fe40000410000 */
        /* <DEDUP_REMOVED lines=19> */
[----:B---3--:R-:W-:Y:S02]  /*8100*/  ISETP.NE.AND P0, PT, R201, c[0x0][0x174], PT ;  /* 0x00005d00c9007a0c */ /* 0x008fe40003f05270 */
[----:B------:R-:W-:-:S11]  /*8110*/  SHF.L.U32 R18, R135, 0x2, RZ ;  /* 0x0000000287127819 */ /* 0x000fd600000006ff */
[----:B------:R-:W3:Y:S04]  /*8120*/  @P0 LDS R16, [R18+0x2328] ;  /* 0x0023280012100984 */ /* 0x000ee80000000800 */
[----:B------:R-:W4:Y:S01]  /*8130*/  @P0 LDS R17, [R18+0x1f28] ;  /* 0x001f280012110984 */ /* 0x000f220000000800 */
[----:B---3--:R-:W-:Y:S02]  /*8140*/  @P0 FADD.FTZ R15, R15, R16 ;  /* 0x000000100f0f0221 */ /* 0x008fe40000010000 */
[----:B----4-:R-:W-:-:S03]  /*8150*/  @P0 FADD.FTZ R14, R14, R17 ;  /* 0x000000110e0e0221 */ /* 0x010fc60000010000 */
[----:B------:R3:W-:Y:S04]  /*8160*/  STS [R18+0x2328], R15 ;  /* 0x0023280f12007388 */ /* 0x0007e80000000800 */
[----:B------:R3:W-:Y:S02]  /*8170*/  STS [R18+0x1f28], R14 ;  /* 0x001f280e12007388 */ /* 0x0007e40000000800 */
.L_x_5028:
[----:B---3--:R-:W-:Y:S05]  /*8180*/  BSYNC B0 ;  /* 0x0000000000007941 */ /* 0x008fea0003800000 */
.L_x_5027:
[----:B------:R-:W-:Y:S01]  /*8190*/  IADD3 R135, R135, 0x1, RZ ;  /* 0x0000000187877810 */ /* 0x000fe20007ffe0ff */
[----:B------:R-:W-:-:S03]  /*81a0*/  UIADD3 UR6, UP0, UR6, 0x1, URZ ;  /* 0x0000000106067890 */ /* 0x000fc6000ff1e03f */
[----:B------:R-:W-:Y:S01]  /*81b0*/  ISETP.GE.AND P0, PT, R135, c[0x0][0x16c], PT ;  /* 0x00005b0087007a0c */ /* 0x000fe20003f06270 */
[----:B------:R-:W-:-:S12]  /*81c0*/  UIADD3.X UR7, URZ, UR7, URZ, UP0, !UPT ;  /* 0x000000073f077290 */ /* 0x000fd800087fe43f */
[----:B------:R-:W-:Y:S01]  /*81d0*/  @P0 CALL.REL.NOINC `(.L_x_4992) ;  /* 0x0000001000000944 */ /* 0x000fe20003c00000 */
[----:B------:R-:W-:Y:S05]  /*81e0*/  BRA `(.L_x_5029) ;  /* 0xffffcad000007947 */ /* 0x000fea000383ffff */
.L_x_4992:
        /* <DEDUP_REMOVED lines=22> */
[----:B---3--:R-:W-:-:S03]  /*8350*/  PRMT R4, R109, 0x7632, R4 ;  /* 0x000076326d047816 */ /* 0x008fc60000000004 */
[----:B------:R-:W-:Y:S01]  /*8360*/  STS.U16 [R53], R103 ;  /* 0x0000006735007388 */ /* 0x000fe20000000400 */
[----:B----4-:R-:W-:-:S03]  /*8370*/  PRMT R5, R113, 0x7632, R5 ;  /* 0x0000763271057816 */ /* 0x010fc60000000005 */
[----:B------:R-:W-:Y:S01]  /*8380*/  STS.U16 [R53+0x4], R105 ;  /* 0x0000046935007388 */ /* 0x000fe20000000400 */
[----:B-----5:R-:W-:-:S03]  /*8390*/  PRMT R14, R115, 0x7632, R14 ;  /* 0x00007632730e7816 */ /* 0x020fc6000000000e */
        /* <DEDUP_REMOVED lines=9> */
[----:B---3--:R-:W-:-:S03]  /*8430*/  IMAD.WIDE.U32 R4, R27, c[0x0][0x2d8], RZ ;  /* 0x0000b6001b047a25 */ /* 0x008fc600078e00ff */
[----:B------:R-:W-:Y:S04]  /*8440*/  STS.U16 [R53+0x1c], R117 ;  /* 0x00001c7535007388 */ /* 0x000fe80000000400 */
[----:B------:R3:W-:Y:S01]  /*8450*/  STS.U16 [R53+0x1e], R16 ;  /* 0x00001e1035007388 */ /* 0x0007e20000000400 */
[----:B------:R-:W-:-:S06]  /*8460*/  NOP ;  /* 0x0000000000007918 */ /* 0x000fcc0000000000 */
[----:B0-----:R-:W-:Y:S01]  /*8470*/  LDS.U16 R19, [R34] ;  /* 0x0000000022137984 */ /* 0x001fe20000000400 */
[----:B----4-:R-:W-:-:S03]  /*8480*/  IMAD R14, R197, c[0x0][0x2d8], RZ ;  /* 0x0000b600c50e7a24 */ /* 0x010fc600078e02ff */
[----:B------:R-:W-:Y:S01]  /*8490*/  LDS.U16 R21, [R36+0x40] ;  /* 0x0000400024157984 */ /* 0x000fe20000000400 */
[----:B------:R-:W-:Y:S01]  /*84a0*/  IMAD R15, R27, c[0x0][0x2dc], R14 ;  /* 0x0000b7001b0f7a24 */ /* 0x000fe200078e020e */
[----:B------:R-:W-:Y:S02]  /*84b0*/  LEA.HI.X R14, R6, c[0x0][0x334], R7, 0x1, P1 ;  /* 0x0000cd00060e7a11 */ /* 0x000fe400008f0c07 */
        /* <DEDUP_REMOVED lines=9> */
[C---:B---3--:R-:W-:Y:S01]  /*8550*/  LEA R16, P1, R4.reuse, R17, 0x1 ;  /* 0x0000001104107211 */ /* 0x048fe200078208ff */
        /* <DEDUP_REMOVED lines=29> */
.L_x_5031:
[----:B------:R-:W-:Y:S05]  /*8730*/  BSYNC B0 ;  /* 0x0000000000007941 */ /* 0x000fea0003800000 */
.L_x_5030:
        /* <DEDUP_REMOVED lines=25> */
[----:B------:R-:W-:Y:S01]  /*88d0*/  F2FP.PACK_AB R131, R131, R132 ;  /* 0x000000848383723e */ /* 0x000fe200000000ff */
        /* <DEDUP_REMOVED lines=8> */
[----:B------:R-:W-:Y:S01]  /*8960*/  PRMT R22, R14, 0x7632, R22 ;  /* 0x000076320e167816 */ /* 0x000fe20000000016 */
        /* <DEDUP_REMOVED lines=10> */
[----:B---3--:R-:W-:Y:S02]  /*8a10*/  PRMT R17, R133, 0x7632, R17 ;  /* 0x0000763285117816 */ /* 0x008fe40000000011 */
        /* <DEDUP_REMOVED lines=10> */
[----:B------:R4:W-:Y:S03]  /*8ac0*/  STS.U16 [R53+0x8], R16 ;  /* 0x0000081035007388 */ /* 0x0009e60000000400 */
[----:B------:R-:W-:Y:S01]  /*8ad0*/  FADD.FTZ R123, R124, R123 ;  /* 0x0000007b7c7b7221 */ /* 0x000fe20000010000 */
[----:B0-----:R-:W-:-:S02]  /*8ae0*/  PRMT R17, R4, 0x7632, R17 ;  /* 0x0000763204117816 */ /* 0x001fc40000000011 */
[----:B------:R-:W-:Y:S01]  /*8af0*/  F2FP.PACK_AB R4, R121, R122 ;  /* 0x0000007a7904723e */ /* 0x000fe200000000ff */
[----:B------:R0:W-:Y:S01]  /*8b00*/  STS.U16 [R53+0xc], R20 ;  /* 0x00000c1435007388 */ /* 0x0001e20000000400 */
[----:B------:R-:W-:Y:S02]  /*8b10*/  FADD.FTZ R122, R123, R122 ;  /* 0x0000007a7b7a7221 */ /* 0x000fe40000010000 */
[----:B---3--:R-:W-:Y:S01]  /*8b20*/  PRMT R18, R4, 0x7632, R18 ;  /* 0x0000763204127816 */ /* 0x008fe20000000012 */
[----:B------:R-:W-:Y:S01]  /*8b30*/  STS.U16 [R53], R133 ;  /* 0x0000008535007388 */ /* 0x000fe20000000400 */
[----:B----4-:R-:W-:Y:S01]  /*8b40*/  PRMT R16, R15, 0x7632, R16 ;  /* 0x000076320f107816 */ /* 0x010fe20000000010 */
[----:B------:R-:W-:Y:S02]  /*8b50*/  FADD.FTZ R121, R122, R121 ;  /* 0x000000797a797221 */ /* 0x000fe40000010000 */
[----:B------:R-:W-:Y:S01]  /*8b60*/  STS.U16 [R53+0x4], R131 ;  /* 0x0000048335007388 */ /* 0x000fe20000000400 */
[----:B0-----:R-:W-:Y:S01]  /*8b70*/  PRMT R20, R14, 0x7632, R20 ;  /* 0x000076320e147816 */ /* 0x001fe20000000014 */
        /* <DEDUP_REMOVED lines=15> */
[----:B---3--:R-:W-:-:S03]  /*8c70*/  IMAD R14, R197, c[0x0][0x2f8], RZ ;  /* 0x0000be00c50e7a24 */ /* 0x008fc600078e02ff */
        /* <DEDUP_REMOVED lines=31> */
.L_x_5033:
[----:B------:R-:W-:Y:S05]  /*8e70*/  BSYNC B0 ;  /* 0x0000000000007941 */ /* 0x000fea0003800000 */
.L_x_5032:
[----:B------:R-:W-:Y:S01]  /*8e80*/  MOV R2, R4 ;  /* 0x0000000400027202 */ /* 0x000fe20000000f00 */
[----:B------:R-:W-:Y:S01]  /*8e90*/  IMAD R5, R25, c[0x0][0x300], RZ ;  /* 0x0000c00019057a24 */ /* 0x000fe200078e02ff */
[----:B------:R-:W-:Y:S01]  /*8ea0*/  MOV R3, R65 ;  /* 0x0000004100037202 */ /* 0x000fe20000000f00 */
[----:B------:R-:W-:Y:S01]  /*8eb0*/  UIADD3 UR17, UP0, UR17, -0x400, URZ ;  /* 0xfffffc0011117890 */ /* 0x000fe2000ff1e03f */
[----:B------:R-:W-:Y:S01]  /*8ec0*/  IADD3 R52, P0, R52, -0x3c0, RZ ;  /* 0xfffffc4034347810 */ /* 0x000fe20007f1e0ff */
[----:B------:R-:W-:Y:S01]  /*8ed0*/  IMAD R5, R0, c[0x0][0x304], R5 ;  /* 0x0000c10000057a24 */ /* 0x000fe200078e0205 */
[-C--:B------:R-:W-:Y:S01]  /*8ee0*/  ISETP.GE.AND P3, PT, R138, R63.reuse, PT ;  /* 0x0000003f8a00720c */ /* 0x080fe20003f66270 */
[----:B------:R-:W-:Y:S01]  /*8ef0*/  IMAD.WIDE.U32 R2, R0, c[0x0][0x300], R2 ;  /* 0x0000c00000027a25 */ /* 0x000fe200078e0002 */
[----:B------:R-:W-:Y:S01]  /*8f00*/  IADD3.X R51, R51, -0x1, RZ, P0, !PT ;  /* 0xffffffff33337810 */ /* 0x000fe200007fe4ff */
[----:B------:R-:W-:Y:S01]  /*8f10*/  UIADD3 UR15, UP1, UR15, -0x400, URZ ;  /* 0xfffffc000f0f7890 */ /* 0x000fe2000ff3e03f */
[----:B------:R-:W-:Y:S01]  /*8f20*/  ISETP.GE.AND P4, PT, R140, R63, PT ;  /* 0x0000003f8c00720c */ /* 0x000fe20003f86270 */
[----:B------:R-:W-:Y:S01]  /*8f30*/  UIADD3 UR9, UP2, UR9, -0x400, URZ ;  /* 0xfffffc0009097890 */ /* 0x000fe2000ff5e03f */
[----:B------:R-:W-:Y:S01]  /*8f40*/  IADD3 R69, P0, R69, R2, RZ ;  /* 0x0000000245457210 */ /* 0x000fe20007f1e0ff */
[----:B------:R-:W-:Y:S01]  /*8f50*/  UIADD3.X UR18, UR18, -0x1, URZ, UP0, !UPT ;  /* 0xffffffff12127890 */ /* 0x000fe200087fe43f */
[----:B------:R-:W-:Y:S01]  /*8f60*/  IADD3 R2, P1, R52, c[0x0][0x340], RZ ;  /* 0x0000d00034027a10 */ /* 0x000fe20007f3e0ff */
[----:B------:R-:W-:Y:S01]  /*8f70*/  UIADD3.X UR16, UR16, -0x1, URZ, UP1, !UPT ;  /* 0xffffffff10107890 */ /* 0x000fe20008ffe43f */
[----:B------:R-:W-:Y:S01]  /*8f80*/  IADD3.X R70, R70, R5, R3, P0, !PT ;  /* 0x0000000546467210 */ /* 0x000fe200007fe403 */
[----:B------:R-:W-:Y:S01]  /*8f90*/  UIADD3.X UR14, UR14, -0x1, URZ, UP2, !UPT ;  /* 0xffffffff0e0e7890 */ /* 0x000fe200097fe43f */
[----:B------:R-:W-:-:S02]  /*8fa0*/  IADD3.X R3, R51, c[0x0][0x344], RZ, P1, !PT ;  /* 0x0000d10033037a10 */ /* 0x000fc40000ffe4ff */
[C---:B------:R-:W-:Y:S02]  /*8fb0*/  LEA R2, P0, R69.reuse, R2, 0x1 ;  /* 0x0000000245027211 */ /* 0x040fe400078008ff */
[----:B------:R-:W-:Y:S02]  /*8fc0*/  ISETP.GE.AND P5, PT, R142, R63, PT ;  /* 0x0000003f8e00720c */ /* 0x000fe40003fa6270 */
[----:B------:R-:W-:Y:S02]  /*8fd0*/  LEA.HI.X R3, R69, R3, R70, 0x1, P0 ;  /* 0x0000000345037211 */ /* 0x000fe400000f0c46 */
[-C--:B------:R-:W-:Y:S02]  /*8fe0*/  ISETP.GE.AND P6, PT, R144, R63.reuse, PT ;  /* 0x0000003f9000720c */ /* 0x080fe40003fc6270 */
        /* <DEDUP_REMOVED lines=32> */
.L_x_4986:
[----:B------:R-:W-:Y:S02]  /*91f0*/  ISETP.NE.U32.AND P0, PT, RZ, c[0x0][0x328], PT ;  /* 0x0000ca00ff007a0c */ /* 0x000fe40003f05070 */
[----:B------:R-:W-:Y:S02]  /*9200*/  ISETP.NE.U32.AND P2, PT, RZ, c[0x0][0x348], PT ;  /* 0x0000d200ff007a0c */ /* 0x000fe40003f45070 */
[----:B------:R-:W-:Y:S02]  /*9210*/  ISETP.NE.AND.EX P1, PT, RZ, c[0x0][0x32c], PT, P0 ;  /* 0x0000cb00ff007a0c */ /* 0x000fe40003f25300 */
[----:B------:R-:W-:-:S11]  /*9220*/  ISETP.NE.AND.EX P0, PT, RZ, c[0x0][0x34c], PT, P2 ;  /* 0x0000d300ff007a0c */ /* 0x000fd60003f05320 */
[----:B------:R-:W-:Y:S05]  /*9230*/  @!P1 BRA `(.L_x_5035) ;  /* 0x0000014000009947 */ /* 0x000fea0003800000 */
[----:B---3--:R-:W3:Y:S01]  /*9240*/  SHFL.DOWN P1, R3, R24, 0x1, 0x1f ;  /* 0x08201f0018037f89 */ /* 0x008ee20000020000 */
[----:B------:R-:W-:Y:S03]  /*9250*/  BSSY B0, `(.L_x_5035) ;  /* 0x0000012000007945 */ /* 0x000fe60003800000 */
[----:B------:R-:W4:Y:S01]  /*9260*/  S2R R6, SR_LANEID ;  /* 0x0000000000067919 */ /* 0x000f220000000000 */
[----:B---3--:R-:W-:Y:S01]  /*9270*/  @P1 FADD R3, R3, R24 ;  /* 0x0000001803031221 */ /* 0x008fe20000000000 */
[----:B----4-:R-:W-:-:S04]  /*9280*/  ISETP.NE.AND P2, PT, R6, RZ, PT ;  /* 0x000000ff0600720c */ /* 0x010fc80003f45270 */
[----:B------:R-:W3:Y:S04]  /*9290*/  SHFL.DOWN P1, R2, R3, 0x2, 0x1f ;  /* 0x08401f0003027f89 */ /* 0x000ee80000020000 */
[----:B------:R-:W4:Y:S01]  /*92a0*/  S2R R6, SR_TID.X ;  /* 0x0000000000067919 */ /* 0x000f220000002100 */
[----:B---3--:R-:W-:-:S05]  /*92b0*/  @P1 FADD R2, R3, R2 ;  /* 0x0000000203021221 */ /* 0x008fca0000000000 */
[----:B------:R-:W3:Y:S02]  /*92c0*/  SHFL.DOWN P1, R5, R2, 0x4, 0x1f ;  /* 0x08801f0002057f89 */ /* 0x000ee40000020000 */
[----:B---3--:R-:W-:-:S05]  /*92d0*/  @P1 FADD R5, R2, R5 ;  /* 0x0000000502051221 */ /* 0x008fca0000000000 */
[----:B------:R-:W3:Y:S02]  /*92e0*/  SHFL.DOWN P1, R4, R5, 0x8, 0x1f ;  /* 0x09001f0005047f89 */ /* 0x000ee40000020000 */
[----:B---3--:R-:W-:-:S05]  /*92f0*/  @P1 FADD R4, R5, R4 ;  /* 0x0000000405041221 */ /* 0x008fca0000000000 */
[----:B------:R-:W3:Y:S02]  /*9300*/  SHFL.DOWN P1, R7, R4, 0x10, 0x1f ;  /* 0x0a001f0004077f89 */ /* 0x000ee40000020000 */
[----:B---3--:R-:W-:Y:S01]  /*9310*/  @P1 FADD R7, R4, R7 ;  /* 0x0000000704071221 */ /* 0x008fe20000000000 */
[----:B----4-:R-:W-:-:S04]  /*9320*/  ISETP.NE.AND P1, PT, R6, RZ, PT ;  /* 0x000000ff0600720c */ /* 0x010fc80003f25270 */
[----:B------:R3:W-:Y:S04]  /*9330*/  @!P2 STS [0xc74], R7 ;  /* 0x000c7407ff00a388 */ /* 0x0007e80000000800 */
[----:B------:R-:W-:Y:S06]  /*9340*/  BAR.SYNC.DEFER_BLOCKING 0x0 ;  /* 0x0000000000007b1d */ /* 0x000fec0000010000 */
[----:B------:R-:W-:Y:S05]  /*9350*/  @P1 BRA `(.L_x_5036) ;  /* 0x0000001000001947 */ /* 0x000fea0003800000 */
[----:B---3--:R3:W-:Y:S02]  /*9360*/  RED.E.ADD.F32.FTZ.RN.STRONG.GPU [R10.64], R7 ;  /* 0x000000070a00798e */ /* 0x0087e4000c10e78c */
.L_x_5036:
[----:B---3--:R-:W-:Y:S05]  /*9370*/  BSYNC B0 ;  /* 0x0000000000007941 */ /* 0x008fea0003800000 */
.L_x_5035:
[----:B------:R-:W-:Y:S01]  /*9380*/  BSSY B0, `(.L_x_5037) ;  /* 0x0000018000007945 */ /* 0x000fe20003800000 */
[----:B------:R-:W-:Y:S05]  /*9390*/  @!P0 BRA `(.L_x_5038) ;  /* 0x0000015000008947 */ /* 0x000fea0003800000 */
[----:B------:R-:W-:Y:S06]  /*93a0*/  BAR.SYNC.DEFER_BLOCKING 0x0 ;  /* 0x0000000000007b1d */ /* 0x000fec0000010000 */
[----:B---3--:R-:W3:Y:S04]  /*93b0*/  SHFL.DOWN P0, R3, R26, 0x1, 0x1f ;  /* 0x08201f001a037f89 */ /* 0x008ee80000000000 */
[----:B------:R-:W4:Y:S04]  /*93c0*/  S2R R6, SR_LANEID ;  /* 0x0000000000067919 */ /* 0x000f280000000000 */
[----:B0-----:R-:W0:Y:S01]  /*93d0*/  S2R R15, SR_TID.X ;  /* 0x00000000000f7919 */ /* 0x001e220000002100 */
[----:B---3--:R-:W-:Y:S01]  /*93e0*/  @P0 FADD R3, R3, R26 ;  /* 0x0000001a03030221 */ /* 0x008fe20000000000 */
[----:B----4-:R-:W-:-:S04]  /*93f0*/  ISETP.NE.AND P1, PT, R6, RZ, PT ;  /* 0x000000ff0600720c */ /* 0x010fc80003f25270 */
[----:B------:R-:W3:Y:S02]  /*9400*/  SHFL.DOWN P0, R2, R3, 0x2, 0x1f ;  /* 0x08401f0003027f89 */ /* 0x000ee40000000000 */
[----:B---3--:R-:W-:-:S05]  /*9410*/  @P0 FADD R2, R3, R2 ;  /* 0x0000000203020221 */ /* 0x008fca0000000000 */
[----:B------:R-:W3:Y:S02]  /*9420*/  SHFL.DOWN P0, R5, R2, 0x4, 0x1f ;  /* 0x08801f0002057f89 */ /* 0x000ee40000000000 */
[----:B---3--:R-:W-:-:S05]  /*9430*/  @P0 FADD R5, R2, R5 ;  /* 0x0000000502050221 */ /* 0x008fca0000000000 */
[----:B------:R-:W3:Y:S02]  /*9440*/  SHFL.DOWN P0, R4, R5, 0x8, 0x1f ;  /* 0x09001f0005047f89 */ /* 0x000ee40000000000 */
[----:B---3--:R-:W-:-:S05]  /*9450*/  @P0 FADD R4, R5, R4 ;  /* 0x0000000405040221 */ /* 0x008fca0000000000 */
[----:B------:R-:W3:Y:S02]  /*9460*/  SHFL.DOWN P0, R7, R4, 0x10, 0x1f ;  /* 0x0a001f0004077f89 */ /* 0x000ee40000000000 */
[----:B---3--:R-:W-:Y:S01]  /*9470*/  @P0 FADD R7, R4, R7 ;  /* 0x0000000704070221 */ /* 0x008fe20000000000 */
[----:B0-----:R-:W-:-:S04]  /*9480*/  ISETP.NE.AND P0, PT, R15, RZ, PT ;  /* 0x000000ff0f00720c */ /* 0x001fc80003f05270 */
[----:B------:R0:W-:Y:S04]  /*9490*/  @!P1 STS [0xc74], R7 ;  /* 0x000c7407ff009388 */ /* 0x0001e80000000800 */
[----:B------:R-:W-:Y:S06]  /*94a0*/  BAR.SYNC.DEFER_BLOCKING 0x0 ;  /* 0x0000000000007b1d */ /* 0x000fec0000010000 */
[----:B------:R-:W-:Y:S05]  /*94b0*/  @P0 BRA `(.L_x_5039) ;  /* 0x0000004000000947 */ /* 0x000fea0003800000 */
[----:B0-----:R0:W-:Y:S01]  /*94c0*/  RED.E.ADD.F32.FTZ.RN.STRONG.GPU [R8.64], R7 ;  /* 0x000000070800798e */ /* 0x0011e2000c10e78c */
[----:B------:R-:W-:Y:S01]  /*94d0*/  HFMA2.MMA R15, -RZ, RZ, 0, 0 ;  /* 0x00000000ff0f7435 */ /* 0x000fe200000001ff */
[----:B------:R-:W-:Y:S05]  /*94e0*/  BRA `(.L_x_5039) ;  /* 0x0000001000007947 */ /* 0x000fea0003800000 */
.L_x_5038:
[----:B0-----:R-:W0:Y:S02]  /*94f0*/  S2R R15, SR_TID.X ;  /* 0x00000000000f7919 */ /* 0x001e240000002100 */
.L_x_5039:
[----:B0-----:R-:W-:Y:S05]  /*9500*/  BSYNC B0 ;  /* 0x0000000000007941 */ /* 0x001fea0003800000 */
.L_x_5037:
[----:B------:R-:W-:-:S13]  /*9510*/  ISETP.GE.AND P0, PT, R15, c[0x0][0x16c], PT ;  /* 0x00005b000f007a0c */ /* 0x000fda0003f06270 */
[----:B------:R-:W-:Y:S05]  /*9520*/  @P0 EXIT ;  /* 0x000000000000094d */ /* 0x000fea0003800000 */
[C---:B------:R-:W-:Y:S02]  /*9530*/  IMAD R5, R25.reuse, c[0x0][0x2a8], RZ ;  /* 0x0000aa0019057a24 */ /* 0x040fe400078e02ff */
[----:B------:R-:W-:Y:S02]  /*9540*/  IMAD R25, R25, c[0x0][0x288], RZ ;  /* 0x0000a20019197a24 */ /* 0x000fe400078e02ff */
[C---:B---3--:R-:W-:Y:S02]  /*9550*/  IMAD R23, R0.reuse, c[0x0][0x2ac], R5 ;  /* 0x0000ab0000177a24 */ /* 0x048fe400078e0205 */
[----:B------:R-:W-:-:S04]  /*9560*/  IMAD.WIDE.U32 R2, R0, c[0x0][0x2a8], RZ ;  /* 0x0000aa0000027a25 */ /* 0x000fc800078e00ff */
[C---:B------:R-:W-:Y:S01]  /*9570*/  IMAD R21, R0.reuse, c[0x0][0x28c], R25 ;  /* 0x0000a30000157a24 */ /* 0x040fe200078e0219 */
[----:B------:R-:W-:Y:S01]  /*9580*/  IADD3 R23, R3, R23, RZ ;  /* 0x0000001703177210 */ /* 0x000fe20007ffe0ff */
[----:B------:R-:W-:-:S05]  /*9590*/  IMAD.WIDE.U32 R4, R0, c[0x0][0x288], RZ ;  /* 0x0000a20000047a25 */ /* 0x000fca00078e00ff */
[----:B------:R-:W-:Y:S02]  /*95a0*/  IADD3 R21, R5, R21, RZ ;  /* 0x0000001505157210 */ /* 0x000fe40007ffe0ff */
.L_x_5040:
[----:B0-----:R-:W0:Y:S01]  /*95b0*/  LDS R17, [R15.X4+0x1f28] ;  /* 0x001f28000f117984 */ /* 0x001e220000004800 */
[----:B------:R-:W-:Y:S01]  /*95c0*/  SHF.R.S32.HI R0, RZ, 0x1f, R15 ;  /* 0x0000001fff007819 */ /* 0x000fe2000001140f */
[----:B------:R-:W-:Y:S01]  /*95d0*/  YIELD ;  /* 0x0000000000007946 */ /* 0x000fe20003800000 */
[----:B------:R-:W-:Y:S01]  /*95e0*/  MOV R8, R2 ;  /* 0x0000000200087202 */ /* 0x000fe20000000f00 */
[----:B------:R3:W4:Y:S01]  /*95f0*/  LDS R19, [R15.X4+0x2328] ;  /* 0x002328000f137984 */ /* 0x0007220000004800 */
        /* <DEDUP_REMOVED lines=17> */
[----:B0-----:R0:W-:Y:S04]  /*9710*/  RED.E.ADD.F32.FTZ.RN.STRONG.GPU [R8.64], R17 ;  /* 0x000000110800798e */ /* 0x0011e8000c10e78c */
[----:B----4-:R0:W-:Y:S02]  /*9720*/  RED.E.ADD.F32.FTZ.RN.STRONG.GPU [R12.64], R19 ;  /* 0x000000130c00798e */ /* 0x0101e4000c10e78c */
[----:B------:R-:W-:Y:S05]  /*9730*/  @!P0 BRA `(.L_x_5040) ;  /* 0xfffffe7000008947 */ /* 0x000fea000383ffff */
[----:B------:R-:W-:Y:S05]  /*9740*/  EXIT ;  /* 0x000000000000794d */ /* 0x000fea0003800000 */
.L_x_5041:
        /* <DEDUP_REMOVED lines=11> */
.L_x_9073:


//--------------------- .text._Z25selective_scan_bwd_kernelI32Selective_Scan_bwd_kernel_traitsILi32ELi16ELb0ELb0ELb1ELb1ELb0EN3c104HalfEfEEv12SSMParamsBwd --------------------------
	.section	.text._Z25selective_scan_bwd_kernelI32Selective_Scan_bwd_kernel_traitsILi32ELi16ELb0ELb0ELb1ELb1ELb0EN3c104HalfEfEEv12SSMParamsBwd,"ax",@progbits
	.sectioninfo	@"SHI_REGISTERS=236"
	.align	128
        .global         _Z25selective_scan_bwd_kernelI32Selective_Scan_bwd_kernel_traitsILi32ELi16ELb0ELb0ELb1ELb1ELb0EN3c104HalfEfEEv12SSMParamsBwd
        .type           _Z25selective_scan_bwd_kernelI32Selective_Scan_bwd_kernel_traitsILi32ELi16ELb0ELb0ELb1ELb1ELb0EN3c104HalfEfEEv12SSMParamsBwd,@function
        .size           _Z25selective_scan_bwd_kernelI32Selective_Scan_bwd_kernel_traitsILi32ELi16ELb0ELb0ELb1ELb1ELb0EN3c104HalfEfEEv12SSMParamsBwd,(.L_x_9074 - _Z25selective_scan_bwd_kernelI32Selective_Scan_bwd_kernel_traitsILi32ELi16ELb0ELb0ELb1ELb1ELb0EN3c104HalfEfEEv12SSMParamsBwd)
        .other          _Z25selective_scan_bwd_kernelI32Selective_Scan_bwd_kernel_traitsILi32ELi16ELb0ELb0ELb1ELb1ELb0EN3c104HalfEfEEv12SSMParamsBwd,@"STO_CUDA_ENTRY STV_DEFAULT"
_Z25selective_scan_bwd_kernelI32Selective_Scan_bwd_kernel_traitsILi32ELi16ELb0ELb0ELb1ELb1ELb0EN3c104HalfEfEEv12SSMParamsBwd:
.text._Z25selective_scan_bwd_kernelI32Selective_Scan_bwd_kernel_traitsILi32ELi16ELb0ELb0ELb1ELb1ELb0EN3c104HalfEfEEv12SSMParamsBwd:
        /* <DEDUP_REMOVED lines=23> */
[----:B------:R-:W-:Y:S01]  /*0170*/  SHF.L.U32 R147, R147, 0x9, RZ ;  /* 0x0000000993937819 */ /* 0x000fe200000006ff */
[----:B------:R-:W-:Y:S01]  /*0180*/  HFMA2.MMA R143, -RZ, RZ, 0, 0 ;  /* 0x00000000ff8f7435 */ /* 0x000fe200000001ff */
[----:B------:R-:W-:Y:S01]  /*0190*/  MOV R141, RZ ;  /* 0x000000ff008d7202 */ /* 0x000fe20000000f00 */
[----:B-----5:R-:W0:Y:S01]  /*01a0*/  MUFU.RCP R0, R0 ;  /* 0x0000000000007308 */ /* 0x020e220000001000 */
[----:B----4-:R-:W-:Y:S01]  /*01b0*/  SHF.R.S32.HI R214, RZ, 0x1f, R149 ;  /* 0x0000001fffd67819 */ /* 0x010fe20000011495 */
[----:B-1----:R-:W-:-:S04]  /*01c0*/  IMAD.WIDE.U32 R4, R149, c[0x0][0x1e0], RZ ;  /* 0x0000780095047a25 */ /* 0x002fc800078e00ff */
[C---:B------:R-:W-:Y:S02]  /*01d0*/  IMAD R12, R214.reuse, c[0x0][0x1e0], RZ ;  /* 0x00007800d60c7a24 */ /* 0x040fe400078e02ff */
[----:B------:R-:W-:Y:S01]  /*01e0*/  IMAD R14, R214, c[0x0][0x278], RZ ;  /* 0x00009e00d60e7a24 */ /* 0x000fe200078e02ff */
[----:B0-----:R-:W-:Y:S01]  /*01f0*/  IADD3 R6, R0, 0xffffffe, RZ ;  /* 0x0ffffffe00067810 */ /* 0x001fe20007ffe0ff */
[C---:B------:R-:W-:Y:S02]  /*0200*/  IMAD R13, R149.reuse, c[0x0][0x1e4], R12 ;  /* 0x00007900950d7a24 */ /* 0x040fe400078e020c */
[----:B------:R-:W-:Y:S01]  /*0210*/  IMAD R15, R149, c[0x0][0x27c], R14 ;  /* 0x00009f00950f7a24 */ /* 0x000fe200078e020e */
[----:B------:R0:W1:Y:S01]  /*0220*/  F2I.FTZ.U32.TRUNC.NTZ R7, R6 ;  /* 0x0000000600077305 */ /* 0x000062000021f000 */
[----:B------:R-:W-:Y:S01]  /*0230*/  IMAD R12, R142, c[0x0][0x1e8], RZ ;  /* 0x00007a008e0c7a24 */ /* 0x000fe200078e02ff */
[----:B------:R-:W-:-:S03]  /*0240*/  IADD3 R5, R5, R13, RZ ;  /* 0x0000000d05057210 */ /* 0x000fc60007ffe0ff */
[C---:B------:R-:W-:Y:S02]  /*0250*/  IMAD R14, R151.reuse, c[0x0][0x1ec], R12 ;  /* 0x00007b00970e7a24 */ /* 0x040fe400078e020c */
[----:B------:R-:W-:Y:S01]  /*0260*/  IMAD.WIDE.U32 R4, R151, c[0x0][0x1e8], R4 ;  /* 0x00007a0097047a25 */ /* 0x000fe200078e0004 */
[----:B0-----:R-:W-:Y:S01]  /*0270*/  HFMA2.MMA R6, -RZ, RZ, 0, 0 ;  /* 0x00000000ff067435 */ /* 0x001fe200000001ff */
[----:B-1----:R-:W-:-:S05]  /*0280*/  IADD3 R8, RZ, -R7, RZ ;  /* 0x80000007ff087210 */ /* 0x002fca0007ffe0ff */
[----:B------:R-:W-:Y:S02]  /*0290*/  IMAD R9, R8, R17, RZ ;  /* 0x0000001108097224 */ /* 0x000fe400078e02ff */
[----:B------:R-:W-:Y:S02]  /*02a0*/  IMAD R8, R214, c[0x0][0x1d0], RZ ;  /* 0x00007400d6087a24 */ /* 0x000fe400078e02ff */
[----:B------:R-:W-:-:S04]  /*02b0*/  IMAD.HI.U32 R7, R7, R9, R6 ;  /* 0x0000000907077227 */ /* 0x000fc800078e0006 */
[----:B------:R-:W-:Y:S02]  /*02c0*/  IMAD R9, R149, c[0x0][0x1d4], R8 ;  /* 0x0000750095097a24 */ /* 0x000fe400078e0208 */
[----:B------:R-:W-:-:S04]  /*02d0*/  IMAD.HI.U32 R145, R7, R2, RZ ;  /* 0x0000000207917227 */ /* 0x000fc800078e00ff */
[----:B------:R-:W-:Y:S01]  /*02e0*/  IMAD.WIDE.U32 R6, R149, c[0x0][0x278], RZ ;  /* 0x00009e0095067a25 */ /* 0x000fe200078e00ff */
[----:B------:R-:W-:-:S04]  /*02f0*/  IADD3 R0, -R145, RZ, RZ ;  /* 0x000000ff91007210 */ /* 0x000fc80007ffe1ff */
[----:B------:R-:W-:Y:S01]  /*0300*/  IADD3 R7, R7, R15, RZ ;  /* 0x0000000f07077210 */ /* 0x000fe20007ffe0ff */
[----:B------:R-:W-:Y:S01]  /*0310*/  IMAD R0, R17, R0, R2 ;  /* 0x0000000011007224 */ /* 0x000fe200078e0202 */
[----:B------:R-:W-:-:S03]  /*0320*/  LOP3.LUT R2, R151, c[0x0][0x178], RZ, 0x3c, !PT ;  /* 0x00005e0097027a12 */ /* 0x000fc600078e3cff */
[----:B------:R-:W-:Y:S01]  /*0330*/  IMAD.WIDE.U32 R6, R151, c[0x0][0x280], R6 ;  /* 0x0000a00097067a25 */ /* 0x000fe200078e0006 */
[----:B------:R-:W-:Y:S02]  /*0340*/  ISETP.GT.U32.AND P3, PT, R17, R0, PT ;  /* 0x000000001100720c */ /* 0x000fe40003f64070 */
[----:B------:R-:W-:Y:S01]  /*0350*/  ISETP.GE.AND P4, PT, R2, RZ, PT ;  /* 0x000000ff0200720c */ /* 0x000fe20003f86270 */
[----:B------:R-:W-:-:S05]  /*0360*/  IMAD.WIDE.U32 R2, R149, c[0x0][0x1d0], RZ ;  /* 0x0000740095027a25 */ /* 0x000fca00078e00ff */
[----:B------:R-:W-:Y:S01]  /*0370*/  IADD3 R3, R3, R9, RZ ;  /* 0x0000000903037210 */ /* 0x000fe20007ffe0ff */
[----:B------:R-:W-:-:S04]  /*0380*/  IMAD.WIDE.U32 R8, R149, c[0x0][0x1b0], RZ ;  /* 0x00006c0095087a25 */ /* 0x000fc800078e00ff */
[-C--:B------:R-:W-:Y:S01]  /*0390*/  @!P3 IADD3 R0, R0, -R17.reuse, RZ ;  /* 0x800000110000b210 */ /* 0x080fe20007ffe0ff */
[----:B------:R-:W-:Y:S01]  /*03a0*/  IMAD.WIDE.U32 R2, R151, c[0x0][0x1d8], R2 ;  /* 0x0000760097027a25 */ /* 0x000fe200078e0002 */
[----:B------:R-:W-:Y:S02]  /*03b0*/  @!P3 IADD3 R145, R145, 0x1, RZ ;  /* 0x000000019191b810 */ /* 0x000fe40007ffe0ff */
[----:B------:R-:W-:Y:S01]  /*03c0*/  ISETP.GE.U32.AND P0, PT, R0, R17, PT ;  /* 0x000000110000720c */ /* 0x000fe20003f06070 */
[----:B------:R-:W-:Y:S01]  /*03d0*/  IMAD R0, R214, c[0x0][0x1b0], RZ ;  /* 0x00006c00d6007a24 */ /* 0x000fe200078e02ff */
[----:B------:R-:W-:-:S03]  /*03e0*/  ISETP.NE.AND P3, PT, RZ, c[0x0][0x178], PT ;  /* 0x00005e00ff007a0c */ /* 0x000fc60003f65270 */
[----:B------:R-:W-:Y:S02]  /*03f0*/  IMAD R13, R149, c[0x0][0x1b4], R0 ;  /* 0x00006d00950d7a24 */ /* 0x000fe400078e0200 */
[----:B------:R-:W-:-:S03]  /*0400*/  IMAD R0, R142, c[0x0][0x1d8], RZ ;  /* 0x000076008e007a24 */ /* 0x000fc600078e02ff */
[----:B------:R-:W-:Y:S01]  /*0410*/  IADD3 R9, R9, R13, RZ ;  /* 0x0000000d09097210 */ /* 0x000fe20007ffe0ff */
[----:B------:R-:W-:Y:S01]  /*0420*/  IMAD R0, R151, c[0x0][0x1dc], R0 ;  /* 0x0000770097007a24 */ /* 0x000fe200078e0200 */
[----:B------:R-:W-:Y:S02]  /*0430*/  IADD3 R13, R147, -0x200, RZ ;  /* 0xfffffe00930d7810 */ /* 0x000fe40007ffe0ff */
[----:B------:R-:W-:Y:S02]  /*0440*/  @P0 IADD3 R145, R145, 0x1, RZ ;  /* 0x0000000191910810 */ /* 0x000fe40007ffe0ff */
[----:B------:R-:W-:Y:S02]  /*0450*/  SHF.R.S32.HI R15, RZ, 0x1f, R13 ;  /* 0x0000001fff0f7819 */ /* 0x000fe4000001140d */
[----:B------:R-:W-:Y:S02]  /*0460*/  @!P4 IADD3 R145, -R145, RZ, RZ ;  /* 0x000000ff9191c210 */ /* 0x000fe40007ffe1ff */
[----:B------:R-:W-:-:S02]  /*0470*/  @!P3 LOP3.LUT R145, RZ, c[0x0][0x178], RZ, 0x33, !PT ;  /* 0x00005e00ff91ba12 */ /* 0x000fc400078e33ff */
[----:B------:R-:W-:Y:S01]  /*0480*/  IADD3 R18, P0, R13, R2, RZ ;  /* 0x000000020d127210 */ /* 0x000fe20007f1e0ff */
[----:B------:R-:W-:Y:S01]  /*0490*/  IMAD R2, R151, c[0x0][0x284], R16 ;  /* 0x0000a10097027a24 */ /* 0x000fe200078e0210 */
[----:B------:R-:W-:Y:S01]  /*04a0*/  SHF.R.S32.HI R212, RZ, 0x1f, R145 ;  /* 0x0000001fffd47819 */ /* 0x000fe20000011491 */
[----:B------:R-:W-:Y:S01]  /*04b0*/  IMAD.WIDE.U32 R8, R145, c[0x0][0x1c8], R8 ;  /* 0x0000720091087a25 */ /* 0x000fe200078e0008 */
[----:B------:R-:W-:Y:S02]  /*04c0*/  IADD3.X R3, R15, R3, R0, P0, !PT ;  /* 0x000000030f037210 */ /* 0x000fe400007fe400 */
[C---:B------:R-:W-:Y:S01]  /*04d0*/  IADD3 R16, P3, R13.reuse, R4, RZ ;  /* 0x000000040d107210 */ /* 0x040fe20007f7e0ff */
[----:B------:R-:W-:Y:S01]  /*04e0*/  IMAD R0, R212, c[0x0][0x1c8], RZ ;  /* 0x00007200d4007a24 */ /* 0x000fe200078e02ff */
[----:B------:R-:W-:Y:S02]  /*04f0*/  IADD3 R12, P4, R13, R6, RZ ;  /* 0x000000060d0c7210 */ /* 0x000fe40007f9e0ff */
[----:B------:R-:W-:Y:S01]  /*0500*/  ISETP.NE.U32.AND P0, PT, RZ, c[0x0][0x260], PT ;  /* 0x00009800ff007a0c */ /* 0x000fe20003f05070 */
[----:B------:R-:W-:Y:S01]  /*0510*/  IMAD R19, R145, c[0x0][0x1cc], R0 ;  /* 0x0000730091137a24 */ /* 0x000fe200078e0200 */
[----:B------:R-:W-:-:S02]  /*0520*/  IADD3.X R5, R15, R5, R14, P3, !PT ;  /* 0x000000050f057210 */ /* 0x000fc40001ffe40e */
[----:B------:R-:W-:Y:S02]  /*0530*/  IADD3.X R7, R15, R7, R2, P4, !PT ;  /* 0x000000070f077210 */ /* 0x000fe400027fe402 */
[C---:B------:R-:W-:Y:S02]  /*0540*/  LEA R14, P3, R16.reuse, c[0x0][0x248], 0x1 ;  /* 0x00009200100e7a11 */ /* 0x040fe400078608ff */
[----:B------:R-:W-:Y:S02]  /*0550*/  IADD3 R13, P4, R13, R8, RZ ;  /* 0x000000080d0d7210 */ /* 0x000fe40007f9e0ff */
[----:B------:R-:W-:Y:S02]  /*0560*/  IADD3 R2, R9, R19, RZ ;  /* 0x0000001309027210 */ /* 0x000fe40007ffe0ff */
[----:B------:R-:W-:Y:S02]  /*0570*/  ISETP.NE.AND.EX P0, PT, RZ, c[0x0][0x264], PT, P0 ;  /* 0x00009900ff007a0c */ /* 0x000fe40003f05300 */
[----:B------:R-:W-:-:S02]  /*0580*/  LEA.HI.X R16, R16, c[0x0][0x24c], R5, 0x1, P3 ;  /* 0x0000930010107a11 */ /* 0x000fc400018f0c05 */
[----:B------:R-:W-:Y:S01]  /*0590*/  IADD3.X R2, R15, R2, RZ, P4, !PT ;  /* 0x000000020f027210 */ /* 0x000fe200027fe4ff */
[----:B------:R-:W-:Y:S01]  /*05a0*/  CS2R R4, SRZ ;  /* 0x0000000000047805 */ /* 0x000fe2000001ff00 */
[----:B------:R-:W-:Y:S02]  /*05b0*/  ISETP.NE.U32.AND P3, PT, RZ, c[0x0][0x328], PT ;  /* 0x0000ca00ff007a0c */ /* 0x000fe40003f65070 */
[----:B------:R-:W-:Y:S02]  /*05c0*/  ISETP.NE.U32.AND P4, PT, RZ, c[0x0][0x348], PT ;  /* 0x0000d200ff007a0c */ /* 0x000fe40003f85070 */
[----:B------:R-:W-:Y:S02]  /*05d0*/  ISETP.NE.AND.EX P3, PT, RZ, c[0x0][0x32c], PT, P3 ;  /* 0x0000cb00ff007a0c */ /* 0x000fe40003f65330 */
[----:B------:R-:W-:Y:S01]  /*05e0*/  ISETP.NE.AND.EX P4, PT, RZ, c[0x0][0x34c], PT, P4 ;  /* 0x0000d300ff007a0c */ /* 0x000fe20003f85340 */
[----:B------:R-:W-:Y:S01]  /*05f0*/  @P0 IMAD R0, R149, c[0x0][0x164], R151 ;  /* 0x0000590095000a24 */ /* 0x000fe200078e0297 */
[----:B------:R-:W-:-:S02]  /*0600*/  LEA R17, P6, R18, c[0x0][0x240], 0x1 ;  /* 0x0000900012117a11 */ /* 0x000fc400078c08ff */
[----:B------:R-:W-:Y:S01]  /*0610*/  @P0 MOV R9, 0x8 ;  /* 0x0000000800090802 */ /* 0x000fe20000000f00 */
[----:B------:R-:W-:Y:S01]  /*0620*/  @P0 IMAD R0, R0, c[0x0][0x174], RZ ;  /* 0x00005d0000000a24 */ /* 0x000fe200078e02ff */
[----:B------:R-:W-:Y:S02]  /*0630*/  LEA.HI.X R18, R18, c[0x0][0x244], R3, 0x1, P6 ;  /* 0x0000910012127a11 */ /* 0x000fe400030f0c03 */
[----:B------:R-:W-:Y:S01]  /*0640*/  LEA R3, P6, R12, c[0x0][0x308], 0x1 ;  /* 0x0000c2000c037a11 */ /* 0x000fe200078c08ff */
[----:B------:R-:W-:-:S03]  /*0650*/  @P0 IMAD R0, R0, c[0x0][0x16c], RZ ;  /* 0x00005b0000000a24 */ /* 0x000fc600078e02ff */
[----:B------:R-:W-:Y:S01]  /*0660*/  LEA.HI.X R12, R12, c[0x0][0x30c], R7, 0x1, P6 ;  /* 0x0000c3000c0c7a11 */ /* 0x000fe200030f0c07 */
[----:B------:R-:W-:Y:S01]  /*0670*/  @P0 IMAD.WIDE R8, R0, R9, c[0x0][0x260] ;  /* 0x0000980000080625 */ /* 0x000fe200078e0209 */
[----:B------:R-:W-:Y:S01]  /*0680*/  CS2R R6, SRZ ;  /* 0x0000000000067805 */ /* 0x000fe2000001ff00 */
        /* <DEDUP_REMOVED lines=12> */
[----:B------:R-:W-:Y:S02]  /*0750*/  MOV R141, RZ ;  /* 0x000000ff008d7202 */ /* 0x000fe40000000f00 */
[----:B------:R-:W2:Y:S01]  /*0760*/  S2R R139, SR_LANEID ;  /* 0x00000000008b7919 */ /* 0x000ea20000000000 */
[----:B------:R-:W-:Y:S02]  /*0770*/  MOV R136, RZ ;  /* 0x000000ff00887202 */ /* 0x000fe40000000f00 */
[----:B------:R-:W-:Y:S02]  /*0780*/  MOV R143, RZ ;  /* 0x000000ff008f7202 */ /* 0x000fe40000000f00 */
[----:B------:R4:W1:Y:S08]  /*0790*/  R2UR UR20, R18 ;  /* 0x00000000121473c2 */ /* 0x00087000000e0000 */
[----:B------:R4:W0:Y:S01]  /*07a0*/  R2UR UR17, R14 ;  /* 0x000000000e1173c2 */ /* 0x00082200000e0000 */
[----:B---3--:R-:W-:-:S07]  /*07b0*/  SHF.L.U32 R135, R140, 0x4, RZ ;  /* 0x000000048c877819 */ /* 0x008fce00000006ff */
[----:B------:R4:W3:Y:S01]  /*07c0*/  R2UR UR18, R16 ;  /* 0x00000000101273c2 */ /* 0x0008e200000e0000 */
[----:B------:R-:W-:-:S07]  /*07d0*/  LOP3.LUT R135, R135, 0xfffffe00, RZ, 0xc0, !PT ;  /* 0xfffffe0087877812 */ /* 0x000fce00078ec0ff */
[----:B------:R4:W0:Y:S08]  /*07e0*/  R2UR UR11, R3 ;  /* 0x00000000030b73c2 */ /* 0x00083000000e0000 */
[----:B-12---:R4:W0:Y:S02]  /*07f0*/  R2UR UR16, R12 ;  /* 0x000000000c1073c2 */ /* 0x00682400000e0000 */
.L_x_5117:
[----:B------:R-:W-:Y:S01]  /*0800*/  IADD3 R134, -R136, c[0x0][0x174], RZ ;  /* 0x00005d0088867a10 */ /* 0x000fe20007ffe1ff */
[----:B------:R-:W-:Y:S01]  /*0810*/  BAR.SYNC.DEFER_BLOCKING 0x0 ;  /* 0x0000000000007b1d */ /* 0x000fe20000010000 */
[----:B0-----:R-:W-:-:S02]  /*0820*/  LOP3.LUT R2, R135, 0x1f, R140, 0xf8, !PT ;  /* 0x0000001f87027812 */ /* 0x001fc400078ef88c */
[----:B0-----:R-:W-:Y:S02]  /*0830*/  MOV R10, UR19 ;  /* 0x00000013000a7c02 */ /* 0x001fe40008000f00 */
[----:B------:R-:W-:Y:S01]  /*0840*/  MOV R11, UR20 ;  /* 0x00000014000b7c02 */ /* 0x000fe20008000f00 */
        /* <DEDUP_REMOVED lines=12> */
[----:B------:R-:W-:Y:S02]  /*0910*/  ISETP.GE.AND P1, PT, R132, UR10, PT ;  /* 0x0000000a84007c0c */ /* 0x000fe4000bf26270 */
[----:B------:R-:W-:-:S05]  /*0920*/  ISETP.GE.AND P2, PT, R131, UR10, PT ;  /* 0x0000000a83007c0c */ /* 0x000fca000bf46270 */
[----:B------:R0:W2:Y:S01]  /*0930*/  @!P0 LDG.E.U16 R13, [R10.64] ;  /* 0x0000000e0a0d8981 */ /* 0x0000a2000c1e1500 */
[----:B------:R-:W-:Y:S02]  /*0940*/  ISETP.GE.AND P0, PT, R133, UR10, PT ;  /* 0x0000000a85007c0c */ /* 0x000fe4000bf06270 */
[----:B------:R-:W-:Y:S02]  /*0950*/  ISETP.GE.AND P3, PT, R130, UR10, PT ;  /* 0x0000000a82007c0c */ /* 0x000fe4000bf66270 */
[----:B------:R-:W-:Y:S02]  /*0960*/  ISETP.GE.AND P4, PT, R129, UR10, PT ;  /* 0x0000000a81007c0c */ /* 0x000fe4000bf86270 */
[----:B------:R-:W-:Y:S02]  /*0970*/  PRMT R0, RZ, 0x7610, R0 ;  /* 0x00007610ff007816 */ /* 0x000fe40000000000 */
[----:B------:R-:W-:Y:S02]  /*0980*/  PRMT R15, RZ, 0x7610, R15 ;  /* 0x00007610ff0f7816 */ /* 0x000fe4000000000f */
[----:B----4-:R-:W-:-:S02]  /*0990*/  PRMT R12, RZ, 0x7610, R12 ;  /* 0x00007610ff0c7816 */ /* 0x010fc4000000000c */
[----:B------:R-:W-:Y:S01]  /*09a0*/  PRMT R17, RZ, 0x7610, R17 ;  /* 0x00007610ff117816 */ /* 0x000fe20000000011 */
[----:B------:R0:W4:Y:S01]  /*09b0*/  @!P0 LDG.E.U16 R0, [R10.64+0x40] ;  /* 0x0000400e0a008981 */ /* 0x000122000c1e1500 */
[C---:B------:R-:W-:Y:S02]  /*09c0*/  LOP3.LUT R128, R2.reuse, 0xc0, RZ, 0xfc, !PT ;  /* 0x000000c002807812 */ /* 0x040fe400078efcff */
[----:B------:R-:W-:Y:S01]  /*09d0*/  PRMT R14, RZ, 0x7610, R14 ;  /* 0x00007610ff0e7816 */ /* 0x000fe2000000000e */
[----:B------:R0:W5:Y:S01]  /*09e0*/  @!P1 LDG.E.U16 R15, [R10.64+0x80] ;  /* 0x0000800e0a0f9981 */ /* 0x000162000c1e1500 */
[C---:B------:R-:W-:Y:S02]  /*09f0*/  LOP3.LUT R127, R2.reuse, 0xe0, RZ, 0xfc, !PT ;  /* 0x000000e0027f7812 */ /* 0x040fe400078efcff */
[C---:B------:R-:W-:Y:S01]  /*0a00*/  LOP3.LUT R126, R2.reuse, 0x100, RZ, 0xfc, !PT ;  /* 0x00000100027e7812 */ /* 0x040fe200078efcff */
[----:B---3--:R0:W3:Y:S01]  /*0a10*/  @!P2 LDG.E.U16 R12, [R10.64+0xc0] ;  /* 0x0000c00e0a0ca981 */ /* 0x0080e2000c1e1500 */
[----:B------:R-:W-:-:S02]  /*0a20*/  LOP3.LUT R125, R2, 0x120, RZ, 0xfc, !PT ;  /* 0x00000120027d7812 */ /* 0x000fc400078efcff */
[----:B------:R-:W-:Y:S01]  /*0a30*/  LOP3.LUT R124, R2, 0x140, RZ, 0xfc, !PT ;  /* 0x00000140027c7812 */ /* 0x000fe200078efcff */
[----:B------:R0:W3:Y:S01]  /*0a40*/  @!P3 LDG.E.U16 R17, [R10.64+0x100] ;  /* 0x0001000e0a11b981 */ /* 0x0000e2000c1e1500 */
[----:B------:R-:W-:Y:S02]  /*0a50*/  ISETP.GE.AND P0, PT, R128, UR10, PT ;  /* 0x0000000a80007c0c */ /* 0x000fe4000bf06270 */
[----:B------:R-:W-:Y:S01]  /*0a60*/  ISETP.GE.AND P1, PT, R127, UR10, PT ;  /* 0x0000000a7f007c0c */ /* 0x000fe2000bf26270 */
[----:B------:R0:W3:Y:S01]  /*0a70*/  @!P4 LDG.E.U16 R14, [R10.64+0x140] ;  /* 0x0001400e0a0ec981 */ /* 0x0000e2000c1e1500 */
[----:B------:R-:W-:Y:S02]  /*0a80*/  ISETP.GE.AND P2, PT, R126, UR10, PT ;  /* 0x0000000a7e007c0c */ /* 0x000fe4000bf46270 */
[----:B------:R-:W-:Y:S02]  /*0a90*/  ISETP.GE.AND P3, PT, R125, UR10, PT ;  /* 0x0000000a7d007c0c */ /* 0x000fe4000bf66270 */
[----:B------:R-:W-:-:S02]  /*0aa0*/  ISETP.GE.AND P4, PT, R124, UR10, PT ;  /* 0x0000000a7c007c0c */ /* 0x000fc4000bf86270 */
[----:B------:R-:W-:Y:S02]  /*0ab0*/  PRMT R19, RZ, 0x7610, R19 ;  /* 0x00007610ff137816 */ /* 0x000fe40000000013 */
[----:B------:R-:W-:Y:S02]  /*0ac0*/  PRMT R16, RZ, 0x7610, R16 ;  /* 0x00007610ff107816 */ /* 0x000fe40000000010 */
[----:B------:R-:W-:Y:S02]  /*0ad0*/  PRMT R21, RZ, 0x7610, R21 ;  /* 0x00007610ff157816 */ /* 0x000fe40000000015 */
[----:B------:R-:W-:Y:S01]  /*0ae0*/  PRMT R18, RZ, 0x7610, R18 ;  /* 0x00007610ff127816 */ /* 0x000fe20000000012 */
[----:B------:R0:W3:Y:S01]  /*0af0*/  @!P0 LDG.E.U16 R19, [R10.64+0x180] ;  /* 0x0001800e0a138981 */ /* 0x0000e2000c1e1500 */
[C---:B------:R-:W-:Y:S02]  /*0b00*/  LOP3.LUT R123, R2.reuse, 0x160, RZ, 0xfc, !PT ;  /* 0x00000160027b7812 */ /* 0x040fe400078efcff */
[----:B------:R-:W-:Y:S01]  /*0b10*/  PRMT R23, RZ, 0x7610, R23 ;  /* 0x00007610ff177816 */ /* 0x000fe20000000017 */
[----:B------:R0:W3:Y:S01]  /*0b20*/  @!P1 LDG.E.U16 R16, [R10.64+0x1c0] ;  /* 0x0001c00e0a109981 */ /* 0x0000e2000c1e1500 */
[----:B------:R-:W-:-:S02]  /*0b30*/  LOP3.LUT R122, R2, 0x180, RZ, 0xfc, !PT ;  /* 0x00000180027a7812 */ /* 0x000fc400078efcff */
[C---:B------:R-:W-:Y:S01]  /*0b40*/  LOP3.LUT R121, R2.reuse, 0x1a0, RZ, 0xfc, !PT ;  /* 0x000001a002797812 */ /* 0x040fe200078efcff */
[----:B------:R0:W3:Y:S01]  /*0b50*/  @!P2 LDG.E.U16 R21, [R10.64+0x200] ;  /* 0x0002000e0a15a981 */ /* 0x0000e2000c1e1500 */
[C---:B------:R-:W-:Y:S02]  /*0b60*/  LOP3.LUT R120, R2.reuse, 0x1c0, RZ, 0xfc, !PT ;  /* 0x000001c002787812 */ /* 0x040fe400078efcff */
[----:B------:R-:W-:Y:S01]  /*0b70*/  ISETP.GE.AND P0, PT, R123, UR10, PT ;  /* 0x0000000a7b007c0c */ /* 0x000fe2000bf06270 */
[----:B------:R0:W3:Y:S01]  /*0b80*/  @!P3 LDG.E.U16 R18, [R10.64+0x240] ;  /* 0x0002400e0a12b981 */ /* 0x0000e2000c1e1500 */
[----:B------:R-:W-:Y:S02]  /*0b90*/  LOP3.LUT R119, R2, 0x1e0, RZ, 0xfc, !PT ;  /* 0x000001e002777812 */ /* 0x000fe400078efcff */
[----:B------:R-:W-:Y:S01]  /*0ba0*/  ISETP.GE.AND P1, PT, R122, UR10, PT ;  /* 0x0000000a7a007c0c */ /* 0x000fe2000bf26270 */
[----:B------:R0:W3:Y:S01]  /*0bb0*/  @!P4 LDG.E.U16 R23, [R10.64+0x280] ;  /* 0x0002800e0a17c981 */ /* 0x0000e2000c1e1500 */
        /* <DEDUP_REMOVED lines=8> */
[----:B------:R-:W-:-:S03]  /*0c40*/  PRMT R24, RZ, 0x7610, R24 ;  /* 0x00007610ff187816 */ /* 0x000fc60000000018 */
[----:B------:R0:W3:Y:S04]  /*0c50*/  @!P1 LDG.E.U16 R25, [R10.64+0x300] ;  /* 0x0003000e0a199981 */ /* 0x0000e8000c1e1500 */
[----:B------:R0:W3:Y:S04]  /*0c60*/  @!P2 LDG.E.U16 R22, [R10.64+0x340] ;  /* 0x0003400e0a16a981 */ /* 0x0000e8000c1e1500 */
[----:B------:R0:W3:Y:S04]  /*0c70*/  @!P3 LDG.E.U16 R27, [R10.64+0x380] ;  /* 0x0003800e0a1bb981 */ /* 0x0000e8000c1e1500 */
[----:B------:R0:W3:Y:S01]  /*0c80*/  @!P4 LDG.E.U16 R24, [R10.64+0x3c0] ;  /* 0x0003c00e0a18c981 */ /* 0x0000e2000c1e1500 */
[----:B------:R-:W-:-:S02]  /*0c90*/  IADD3 R26, R139, 0x20, RZ ;  /* 0x000000208b1a7810 */ /* 0x000fc40007ffe0ff */
[CC--:B------:R-:W-:Y:S02]  /*0ca0*/  LEA.HI.SX32 R118, R139.reuse, R139.reuse, 0x1b ;  /* 0x0000008b8b767211 */ /* 0x0c0fe400078fdaff */
[C---:B------:R-:W-:Y:S02]  /*0cb0*/  IADD3 R28, R139.reuse, 0x40, RZ ;  /* 0x000000408b1c7810 */ /* 0x040fe40007ffe0ff */
[C---:B------:R-:W-:Y:S02]  /*0cc0*/  IADD3 R30, R139.reuse, 0x60, RZ ;  /* 0x000000608b1e7810 */ /* 0x040fe40007ffe0ff */
[----:B------:R-:W-:Y:S02]  /*0cd0*/  LEA.HI.SX32 R26, R26, R139, 0x1b ;  /* 0x0000008b1a1a7211 */ /* 0x000fe400078fdaff */
[C---:B------:R-:W-:Y:S02]  /*0ce0*/  IADD3 R32, R139.reuse, 0x80, RZ ;  /* 0x000000808b207810 */ /* 0x040fe40007ffe0ff */
[----:B------:R-:W-:-:S02]  /*0cf0*/  IADD3 R34, R139, 0xa0, RZ ;  /* 0x000000a08b227810 */ /* 0x000fc40007ffe0ff */
[----:B------:R-:W-:Y:S02]  /*0d00*/  SHF.L.U32 R118, R118, 0x1, RZ ;  /* 0x0000000176767819 */ /* 0x000fe400000006ff */
[-C--:B------:R-:W-:Y:S02]  /*0d10*/  LEA.HI.SX32 R28, R28, R139.reuse, 0x1b ;  /* 0x0000008b1c1c7211 */ /* 0x080fe400078fdaff */
[-C--:B------:R-:W-:Y:S02]  /*0d20*/  LEA.HI.SX32 R30, R30, R139.reuse, 0x1b ;  /* 0x0000008b1e1e7211 */ /* 0x080fe400078fdaff */
[----:B------:R-:W-:Y:S02]  /*0d30*/  SHF.L.U32 R117, R26, 0x1, RZ ;  /* 0x000000011a757819 */ /* 0x000fe400000006ff */
[----:B------:R-:W-:Y:S02]  /*0d40*/  LEA.HI.SX32 R32, R32, R139, 0x1b ;  /* 0x0000008b20207211 */ /* 0x000fe400078fdaff */
[----:B0-----:R-:W-:-:S02]  /*0d50*/  IADD3 R10, R139, 0xc0, RZ ;  /* 0x000000c08b0a7810 */ /* 0x001fc40007ffe0ff */
[-C--:B------:R-:W-:Y:S02]  /*0d60*/  LEA.HI.SX32 R34, R34, R139.reuse, 0x1b ;  /* 0x0000008b22227211 */ /* 0x080fe400078fdaff */
[----:B------:R-:W-:Y:S02]  /*0d70*/  SHF.L.U32 R116, R28, 0x1, RZ ;  /* 0x000000011c747819 */ /* 0x000fe400000006ff */
[----:B------:R-:W-:Y:S02]  /*0d80*/  SHF.L.U32 R115, R30, 0x1, RZ ;  /* 0x000000011e737819 */ /* 0x000fe400000006ff */
[----:B------:R-:W-:Y:S02]  /*0d90*/  IADD3 R26, R139, 0xe0, RZ ;  /* 0x000000e08b1a7810 */ /* 0x000fe40007ffe0ff */
[----:B------:R-:W-:Y:S02]  /*0da0*/  SHF.L.U32 R114, R32, 0x1, RZ ;  /* 0x0000000120727819 */ /* 0x000fe400000006ff */
[----:B------:R-:W-:-:S02]  /*0db0*/  LEA.HI.SX32 R10, R10, R139, 0x1b ;  /* 0x0000008b0a0a7211 */ /* 0x000fc400078fdaff */
[----:B------:R-:W-:Y:S02]  /*0dc0*/  SHF.L.U32 R113, R34, 0x1, RZ ;  /* 0x0000000122717819 */ /* 0x000fe400000006ff */
[C---:B------:R-:W-:Y:S02]  /*0dd0*/  IADD3 R28, R139.reuse, 0x100, RZ ;  /* 0x000001008b1c7810 */ /* 0x040fe40007ffe0ff */
[C---:B------:R-:W-:Y:S02]  /*0de0*/  IADD3 R30, R139.reuse, 0x120, RZ ;  /* 0x000001208b1e7810 */ /* 0x040fe40007ffe0ff */
[----:B------:R-:W-:Y:S02]  /*0df0*/  IADD3 R32, R139, 0x140, RZ ;  /* 0x000001408b207810 */ /* 0x000fe40007ffe0ff */
[----:B------:R-:W-:Y:S02]  /*0e00*/  LEA.HI.SX32 R26, R26, R139, 0x1b ;  /* 0x0000008b1a1a7211 */ /* 0x000fe400078fdaff */
[----:B------:R-:W-:-:S02]  /*0e10*/  SHF.L.U32 R112, R10, 0x1, RZ ;  /* 0x000000010a707819 */ /* 0x000fc400000006ff */
[-C--:B------:R-:W-:Y:S02]  /*0e20*/  LEA.HI.SX32 R28, R28, R139.reuse, 0x1b ;  /* 0x0000008b1c1c7211 */ /* 0x080fe400078fdaff */
[C---:B------:R-:W-:Y:S02]  /*0e30*/  IADD3 R10, R139.reuse, 0x180, RZ ;  /* 0x000001808b0a7810 */ /* 0x040fe40007ffe0ff */
[-C--:B------:R-:W-:Y:S02]  /*0e40*/  LEA.HI.SX32 R30, R30, R139.reuse, 0x1b ;  /* 0x0000008b1e1e7211 */ /* 0x080fe400078fdaff */
[----:B------:R-:W-:Y:S02]  /*0e50*/  LEA.HI.SX32 R32, R32, R139, 0x1b ;  /* 0x0000008b20207211 */ /* 0x000fe400078fdaff */
[----:B------:R-:W-:Y:S02]  /*0e60*/  SHF.L.U32 R111, R26, 0x1, RZ ;  /* 0x000000011a6f7819 */ /* 0x000fe400000006ff */
[----:B------:R-:W-:-:S02]  /*0e70*/  IADD3 R26, R139, 0x1e0, RZ ;  /* 0x000001e08b1a7810 */ /* 0x000fc40007ffe0ff */
[----:B------:R-:W-:Y:S02]  /*0e80*/  SHF.L.U32 R110, R28, 0x1, RZ ;  /* 0x000000011c6e7819 */ /* 0x000fe400000006ff */
[-C--:B------:R-:W-:Y:S02]  /*0e90*/  LEA.HI.SX32 R10, R10, R139.reuse, 0x1b ;  /* 0x0000008b0a0a7211 */ /* 0x080fe400078fdaff */
[----:B------:R-:W-:Y:S02]  /*0ea0*/  SHF.L.U32 R109, R30, 0x1, RZ ;  /* 0x000000011e6d7819 */ /* 0x000fe400000006ff */
[----:B------:R-:W-:Y:S02]  /*0eb0*/  SHF.L.U32 R108, R32, 0x1, RZ ;  /* 0x00000001206c7819 */ /* 0x000fe400000006ff */
[----:B------:R-:W-:Y:S02]  /*0ec0*/  LEA.HI.SX32 R26, R26, R139, 0x1b ;  /* 0x0000008b1a1a7211 */ /* 0x000fe400078fdaff */
[----:B------:R-:W-:-:S02]  /*0ed0*/  SHF.L.U32 R106, R10, 0x1, RZ ;  /* 0x000000010a6a7819 */ /* 0x000fc400000006ff */
[----:B------:R-:W-:Y:S02]  /*0ee0*/  SHF.L.U32 R103, R26, 0x1, RZ ;  /* 0x000000011a677819 */ /* 0x000fe400000006ff */
[----:B------:R-:W-:Y:S02]  /*0ef0*/  ISETP.GE.AND P0, PT, R130, UR10, PT ;  /* 0x0000000a82007c0c */ /* 0x000fe4000bf06270 */
[----:B------:R-:W-:Y:S02]  /*0f00*/  MOV R10, UR17 ;  /* 0x00000011000a7c02 */ /* 0x000fe40008000f00 */
[----:B------:R-:W-:-:S05]  /*0f10*/  MOV R11, UR18 ;  /* 0x00000012000b7c02 */ /* 0x000fca0008000f00 */
[----:B------:R-:W-:Y:S01]  /*0f20*/  IMAD.WIDE R10, R2, 0x2, R10 ;  /* 0x00000002020a7825 */ /* 0x000fe200078e020a */
[----:B------:R-:W-:Y:S02]  /*0f30*/  ISETP.GE.AND P1, PT, R131, UR10, PT ;  /* 0x0000000a83007c0c */ /* 0x000fe4000bf26270 */
[----:B------:R-:W-:Y:S02]  /*0f40*/  ISETP.GE.AND P2, PT, R132, UR10, PT ;  /* 0x0000000a84007c0c */ /* 0x000fe4000bf46270 */
[----:B------:R-:W-:Y:S02]  /*0f50*/  ISETP.GE.AND P3, PT, R133, UR10, PT ;  /* 0x0000000a85007c0c */ /* 0x000fe4000bf66270 */
[----:B------:R-:W-:Y:S02]  /*0f60*/  ISETP.GE.AND P4, PT, R2, UR10, PT ;  /* 0x0000000a02007c0c */ /* 0x000fe4000bf86270 */
[----:B------:R-:W-:Y:S02]  /*0f70*/  ISETP.GE.AND P5, PT, R128, UR10, PT ;  /* 0x0000000a80007c0c */ /* 0x000fe4000bfa6270 */
[----:B------:R-:W-:Y:S01]  /*0f80*/  ISETP.GE.AND P6, PT, R129, UR10, PT ;  /* 0x0000000a81007c0c */ /* 0x000fe2000bfc6270 */
[----:B--2---:R-:W-:Y:S04]  /*0f90*/  STS.U16 [R118], R13 ;  /* 0x0000000d76007388 */ /* 0x004fe80000000400 */
[----:B----4-:R0:W-:Y:S04]  /*0fa0*/  STS.U16 [R117+0x40], R0 ;  /* 0x0000400075007388 */ /* 0x0101e80000000400 */
[----:B-----5:R-:W-:Y:S01]  /*0fb0*/  STS.U16 [R116+0x80], R15 ;  /* 0x0000800f74007388 */ /* 0x020fe20000000400 */
[----:B0-----:R-:W-:-:S03]  /*0fc0*/  IADD3 R0, R139, 0x160, RZ ;  /* 0x000001608b007810 */ /* 0x001fc60007ffe0ff */
[----:B---3--:R0:W-:Y:S01]  /*0fd0*/  STS.U16 [R115+0xc0], R12 ;  /* 0x0000c00c73007388 */ /* 0x0081e20000000400 */
[----:B------:R-:W-:-:S03]  /*0fe0*/  LEA.HI.SX32 R0, R0, R139, 0x1b ;  /* 0x0000008b00007211 */ /* 0x000fc600078fdaff */
[----:B------:R-:W-:Y:S04]  /*0ff0*/  STS.U16 [R114+0x100], R17 ;  /* 0x0001001172007388 */ /* 0x000fe80000000400 */
[----:B------:R1:W-:Y:S01]  /*1000*/  STS.U16 [R113+0x140], R14 ;  /* 0x0001400e71007388 */ /* 0x0003e20000000400 */
[C---:B0-----:R-:W-:Y:S02]  /*1010*/  IADD3 R12, R139.reuse, 0x1a0, RZ ;  /* 0x000001a08b0c7810 */ /* 0x041fe40007ffe0ff */
[----:B------:R-:W-:Y:S02]  /*1020*/  SHF.L.U32 R107, R0, 0x1, RZ ;  /* 0x00000001006b7819 */ /* 0x000fe400000006ff */
[----:B------:R-:W-:Y:S02]  /*1030*/  LEA.HI.SX32 R12, R12, R139, 0x1b ;  /* 0x0000008b0c0c7211 */ /* 0x000fe400078fdaff */
[----:B-1----:R-:W-:-:S02]  /*1040*/  IADD3 R14, R139, 0x1c0, RZ ;  /* 0x000001c08b0e7810 */ /* 0x002fc40007ffe0ff */
[----:B------:R-:W-:Y:S01]  /*1050*/  SHF.L.U32 R0, R139, 0x4, RZ ;  /* 0x000000048b007819 */ /* 0x000fe200000006ff */
[----:B------:R-:W-:Y:S01]  /*1060*/  STS.U16 [R112+0x180], R19 ;  /* 0x0001801370007388 */ /* 0x000fe20000000400 */
[----:B------:R-:W-:Y:S02]  /*1070*/  LEA.HI.SX32 R14, R14, R139, 0x1b ;  /* 0x0000008b0e0e7211 */ /* 0x000fe400078fdaff */
[----:B------:R-:W-:Y:S01]  /*1080*/  SHF.L.U32 R105, R12, 0x1, RZ ;  /* 0x000000010c697819 */ /* 0x000fe200000006ff */
[----:B------:R-:W-:Y:S01]  /*1090*/  STS.U16 [R111+0x1c0], R16 ;  /* 0x0001c0106f007388 */ /* 0x000fe20000000400 */
[----:B------:R-:W-:Y:S02]  /*10a0*/  LEA.HI.SX32 R102, R0, R0, 0x1b ;  /* 0x0000000000667211 */ /* 0x000fe400078fdaff */
[----:B------:R-:W-:Y:S01]  /*10b0*/  SHF.L.U32 R104, R14, 0x1, RZ ;  /* 0x000000010e687819 */ /* 0x000fe200000006ff */
[----:B------:R-:W-:Y:S01]  /*10c0*/  STS.U16 [R110+0x200], R21 ;  /* 0x000200156e007388 */ /* 0x000fe20000000400 */
[----:B------:R-:W-:-:S03]  /*10d0*/  SHF.L.U32 R102, R102, 0x1, RZ ;  /* 0x0000000166667819 */ /* 0x000fc600000006ff */
        /* <DEDUP_REMOVED lines=8> */
[----:B------:R-:W4:Y:S04]  /*1160*/  LDS.U16 R210, [R102] ;  /* 0x0000000066d27984 */ /* 0x000f280000000400 */
[----:B------:R-:W5:Y:S04]  /*1170*/  LDS.U16 R101, [R102+0x2] ;  /* 0x0000020066657984 */ /* 0x000f680000000400 */
        /* <DEDUP_REMOVED lines=16> */
[----:B0-----:R-:W-:-:S05]  /*1280*/  PRMT R18, RZ, 0x7610, R18 ;  /* 0x00007610ff127816 */ /* 0x001fca0000000012 */
[----:B------:R-:W4:Y:S01]  /*1290*/  @!P0 LDG.E.U16 R17, [R10.64+0x100] ;  /* 0x0001000e0a118981 */ /* 0x000f22000c1e1500 */
[----:B------:R-:W-:Y:S02]  /*12a0*/  ISETP.GE.AND P0, PT, R127, UR10, PT ;  /* 0x0000000a7f007c0c */ /* 0x000fe4000bf06270 */
[----:B------:R-:W-:Y:S02]  /*12b0*/  PRMT R21, RZ, 0x7610, R21 ;  /* 0x00007610ff157816 */ /* 0x000fe40000000015 */
[----:B------:R-:W-:Y:S02]  /*12c0*/  PRMT R14, RZ, 0x7610, R14 ;  /* 0x00007610ff0e7816 */ /* 0x000fe4000000000e */
[----:B------:R-:W-:Y:S02]  /*12d0*/  PRMT R15, RZ, 0x7610, R15 ;  /* 0x00007610ff0f7816 */ /* 0x000fe4000000000f */
[----:B------:R-:W-:Y:S02]  /*12e0*/  PRMT R12, RZ, 0x7610, R12 ;  /* 0x00007610ff0c7816 */ /* 0x000fe4000000000c */
[----:B------:R-:W-:Y:S01]  /*12f0*/  PRMT R13, RZ, 0x7610, R13 ;  /* 0x00007610ff0d7816 */ /* 0x000fe2000000000d */
[----:B------:R-:W4:Y:S04]  /*1300*/  @!P1 LDG.E.U16 R14, [R10.64+0xc0] ;  /* 0x0000c00e0a0e9981 */ /* 0x000f28000c1e1500 */
[----:B------:R-:W4:Y:S01]  /*1310*/  @!P0 LDG.E.U16 R18, [R10.64+0x1c0] ;  /* 0x0001c00e0a128981 */ /* 0x000f22000c1e1500 */
[----:B------:R-:W-:-:S02]  /*1320*/  ISETP.GE.AND P0, PT, R126, UR10, PT ;  /* 0x0000000a7e007c0c */ /* 0x000fc4000bf06270 */
[----:B------:R-:W-:Y:S01]  /*1330*/  PRMT R19, RZ, 0x7610, R19 ;  /* 0x00007610ff137816 */ /* 0x000fe20000000013 */
[----:B------:R-:W4:Y:S01]  /*1340*/  @!P2 LDG.E.U16 R15, [R10.64+0x80] ;  /* 0x0000800e0a0fa981 */ /* 0x000f22000c1e1500 */
[----:B------:R-:W-:Y:S02]  /*1350*/  PRMT R16, RZ, 0x7610, R16 ;  /* 0x00007610ff107816 */ /* 0x000fe40000000010 */
[----:B------:R-:W-:Y:S01]  /*1360*/  ISETP.GE.AND P1, PT, R124, UR10, PT ;  /* 0x0000000a7c007c0c */ /* 0x000fe2000bf26270 */
[----:B------:R-:W4:Y:S01]  /*1370*/  @!P3 LDG.E.U16 R12, [R10.64+0x40] ;  /* 0x0000400e0a0cb981 */ /* 0x000f22000c1e1500 */
[----:B------:R-:W-:-:S03]  /*1380*/  ISETP.GE.AND P2, PT, R123, UR10, PT ;  /* 0x0000000a7b007c0c */ /* 0x000fc6000bf46270 */
[----:B------:R-:W4:Y:S04]  /*1390*/  @!P4 LDG.E.U16 R13, [R10.64] ;  /* 0x0000000e0a0dc981 */ /* 0x000f28000c1e1500 */
        /* <DEDUP_REMOVED lines=8> */
[----:B-1----:R-:W-:Y:S02]  /*1420*/  PRMT R20, RZ, 0x7610, R20 ;  /* 0x00007610ff147816 */ /* 0x002fe40000000014 */
[----:B------:R-:W-:Y:S02]  /*1430*/  PRMT R23, RZ, 0x7610, R23 ;  /* 0x00007610ff177816 */ /* 0x000fe40000000017 */
        /* <DEDUP_REMOVED lines=9> */
[----:B------:R-:W3:Y:S04]  /*14d0*/  @!P4 LDG.E.U16 R24, [R10.64+0x340] ;  /* 0x0003400e0a18c981 */ /* 0x000ee8000c1e1500 */
[----:B------:R-:W3:Y:S04]  /*14e0*/  @!P5 LDG.E.U16 R27, [R10.64+0x380] ;  /* 0x0003800e0a1bd981 */ /* 0x000ee8000c1e1500 */
[----:B------:R-:W3:Y:S01]  /*14f0*/  @!P6 LDG.E.U16 R0, [R10.64+0x3c0] ;  /* 0x0003c00e0a00e981 */ /* 0x000ee2000c1e1500 */
        /* <DEDUP_REMOVED lines=18> */
[----:B----4-:R-:W-:Y:S04]  /*1620*/  STS.U16 [R118], R13 ;  /* 0x0000000d76007388 */ /* 0x010fe80000000400 */
[----:B------:R0:W-:Y:S04]  /*1630*/  STS.U16 [R117+0x40], R12 ;  /* 0x0000400c75007388 */ /* 0x0001e80000000400 */
[----:B------:R-:W-:Y:S04]  /*1640*/  STS.U16 [R116+0x80], R15 ;  /* 0x0000800f74007388 */ /* 0x000fe80000000400 */
[----:B------:R-:W-:Y:S04]  /*1650*/  STS.U16 [R115+0xc0], R14 ;  /* 0x0000c00e73007388 */ /* 0x000fe80000000400 */
[----:B------:R-:W-:Y:S04]  /*1660*/  STS.U16 [R114+0x100], R17 ;  /* 0x0001001172007388 */ /* 0x000fe80000000400 */
[----:B-----5:R-:W-:Y:S04]  /*1670*/  STS.U16 [R113+0x140], R16 ;  /* 0x0001401071007388 */ /* 0x020fe80000000400 */
[----:B------:R-:W-:Y:S04]  /*1680*/  STS.U16 [R112+0x180], R19 ;  /* 0x0001801370007388 */ /* 0x000fe80000000400 */
[----:B------:R1:W-:Y:S01]  /*1690*/  STS.U16 [R111+0x1c0], R18 ;  /* 0x0001c0126f007388 */ /* 0x0003e20000000400 */
[----:B0-----:R-:W-:-:S03]  /*16a0*/  MOV R12, UR11 ;  /* 0x0000000b000c7c02 */ /* 0x001fc60008000f00 */
[----:B------:R-:W-:Y:S01]  /*16b0*/  STS.U16 [R110+0x200], R21 ;  /* 0x000200156e007388 */ /* 0x000fe20000000400 */
[----:B------:R-:W-:-:S03]  /*16c0*/  MOV R13, UR16 ;  /* 0x00000010000d7c02 */ /* 0x000fc60008000f00 */
[----:B--2---:R-:W-:Y:S04]  /*16d0*/  STS.U16 [R109+0x240], R20 ;  /* 0x000240146d007388 */ /* 0x004fe80000000400 */
[----:B---3--:R-:W-:Y:S04]  /*16e0*/  STS.U16 [R108+0x280], R23 ;  /* 0x000280176c007388 */ /* 0x008fe80000000400 */
[----:B------:R-:W-:Y:S04]  /*16f0*/  STS.U16 [R107+0x2c0], R22 ;  /* 0x0002c0166b007388 */ /* 0x000fe80000000400 */
[----:B------:R-:W-:Y:S01]  /*1700*/  STS.U16 [R106+0x300], R25 ;  /* 0x000300196a007388 */ /* 0x000fe20000000400 */
[----:B-1----:R-:W-:-:S03]  /*1710*/  IMAD.WIDE R18, R2, 0x2, R12 ;  /* 0x0000000202127825 */ /* 0x002fc600078e020c */
        /* <DEDUP_REMOVED lines=21> */
[----:B------:R0:W5:Y:S01]  /*1870*/  @!P0 LDG.E.U16 R29, [R18.64] ;  /* 0x0000000e121d8981 */ /* 0x000162000c1e1500 */
[----:B------:R-:W-:-:S03]  /*1880*/  ISETP.GE.AND P0, PT, R132, UR10, PT ;  /* 0x0000000a84007c0c */ /* 0x000fc6000bf06270 */
[----:B------:R0:W5:Y:S01]  /*1890*/  @!P1 LDG.E.U16 R30, [R18.64+0x40] ;  /* 0x0000400e121e9981 */ /* 0x000162000c1e1500 */
[----:B------:R-:W-:-:S03]  /*18a0*/  ISETP.GE.AND P1, PT, R131, UR10, PT ;  /* 0x0000000a83007c0c */ /* 0x000fc6000bf26270 */
[----:B------:R0:W5:Y:S04]  /*18b0*/  @!P2 LDG.E.U16 R40, [R18.64+0x2c0] ;  /* 0x0002c00e1228a981 */ /* 0x000168000c1e1500 */
[----:B------:R0:W5:Y:S04]  /*18c0*/  @!P3 LDG.E.U16 R41, [R18.64+0x300] ;  /* 0x0003000e1229b981 */ /* 0x000168000c1e1500 */
[----:B------:R0:W5:Y:S01]  /*18d0*/  @!P0 LDG.E.U16 R31, [R18.64+0x80] ;  /* 0x0000800e121f8981 */ /* 0x000162000c1e1500 */
        /* <DEDUP_REMOVED lines=9> */
[----:B------:R0:W5:Y:S06]  /*1970*/  @!P6 LDG.E.U16 R44, [R18.64+0x3c0] ;  /* 0x0003c00e122ce981 */ /* 0x00016c000c1e1500 */
[----:B------:R0:W5:Y:S01]  /*1980*/  @!P0 LDG.E.U16 R35, [R18.64+0x180] ;  /* 0x0001800e12238981 */ /* 0x000162000c1e1500 */
[----:B------:R-:W-:-:S03]  /*1990*/  ISETP.GE.AND P0, PT, R126, UR10, PT ;  /* 0x0000000a7e007c0c */ /* 0x000fc6000bf06270 */
[----:B------:R0:W5:Y:S01]  /*19a0*/  @!P1 LDG.E.U16 R36, [R18.64+0x1c0] ;  /* 0x0001c00e12249981 */ /* 0x000162000c1e1500 */
[----:B------:R-:W-:Y:S02]  /*19b0*/  ISETP.NE.AND P1, PT, R37, RZ, PT ;  /* 0x000000ff2500720c */ /* 0x000fe40003f25270 */
[----:B------:R-:W-:-:S07]  /*19c0*/  PRMT R37, RZ, 0x7610, R37 ;  /* 0x00007610ff257816 */ /* 0x000fce0000000025 */
[----:B------:R0:W5:Y:S01]  /*19d0*/  @!P0 LDG.E.U16 R37, [R18.64+0x200] ;  /* 0x0002000e12258981 */ /* 0x000162000c1e1500 */
[----:B------:R-:W-:Y:S02]  /*19e0*/  ISETP.NE.AND P0, PT, R38, RZ, PT ;  /* 0x000000ff2600720c */ /* 0x000fe40003f05270 */
[----:B------:R-:W-:Y:S01]  /*19f0*/  PRMT R38, RZ, 0x7610, R38 ;  /* 0x00007610ff267816 */ /* 0x000fe20000000026 */
[----:B------:R0:W5:Y:S10]  /*1a00*/  @!P1 LDG.E.U16 R39, [R18.64+0x280] ;  /* 0x0002800e12279981 */ /* 0x000174000c1e1500 */
[----:B------:R0:W5:Y:S02]  /*1a10*/  @!P0 LDG.E.U16 R38, [R18.64+0x240] ;  /* 0x0002400e12268981 */ /* 0x000164000c1e1500 */
[----:B0-----:R-:W-:-:S02]  /*1a20*/  HADD2.F32 R18, -RZ, R210.H0_H0 ;  /* 0x200000d2ff127230 */ /* 0x001fc40000004100 */
[----:B------:R-:W-:Y:S02]  /*1a30*/  HADD2.F32 R19, -RZ, R101.H0_H0 ;  /* 0x20000065ff137230 */ /* 0x000fe40000004100 */
[----:B------:R-:W-:-:S05]  /*1a40*/  HADD2.F32 R17, -RZ, R17.H0_H0 ;  /* 0x20000011ff117230 */ /* 0x000fca0000004100 */
        /* <DEDUP_REMOVED lines=115> */
.L_x_5044:
[----:B-12---:R-:W-:Y:S05]  /*2180*/  BSYNC B0 ;  /* 0x0000000000007941 */ /* 0x006fea0003800000 */
.L_x_5043:
[----:B------:R-:W-:Y:S01]  /*2190*/  BSSY B0, `(.L_x_5045) ;  /* 0x0000027000007945 */ /* 0x000fe20003800000 */
[----:B------:R-:W-:Y:S01]  /*21a0*/  FFMA.FTZ R29, R70, R20, R29 ;  /* 0x00000014461d7223 */ /* 0x000fe2000001001d */
[----:B------:R-:W-:Y:S01]  /*21b0*/  FSETP.GTU.FTZ.AND P4, PT, R71, 20, PT ;  /* 0x41a000004700780b */ /* 0x000fe20003f9c000 */
        /* <DEDUP_REMOVED lines=36> */
.L_x_5046:
[----:B------:R-:W-:Y:S05]  /*2400*/  BSYNC B0 ;  /* 0x0000000000007941 */ /* 0x000fea0003800000 */
.L_x_5045:
[----:B------:R-:W-:Y:S01]  /*2410*/  BSSY B0, `(.L_x_5047) ;  /* 0x0000027000007945 */ /* 0x000fe20003800000 */
[----:B------:R-:W-:Y:S01]  /*2420*/  FFMA.FTZ R29, R68, R20, R29 ;  /* 0x00000014441d7223 */ /* 0x000fe2000001001d */
[----:B------:R-:W-:Y:S01]  /*2430*/  FSETP.GTU.FTZ.AND P3, PT, R69, 20, PT ;  /* 0x41a000004500780b */ /* 0x000fe20003f7c000 */
        /* <DEDUP_REMOVED lines=36> */
.L_x_5048:
[----:B------:R-:W-:Y:S05]  /*2680*/  BSYNC B0 ;  /* 0x0000000000007941 */ /* 0x000fea0003800000 */
.L_x_5047:
        /* <DEDUP_REMOVED lines=39> */
.L_x_5050:
[----:B------:R-:W-:Y:S05]  /*2900*/  BSYNC B0 ;  /* 0x0000000000007941 */ /* 0x000fea0003800000 */
.L_x_5049:
        /* <DEDUP_REMOVED lines=39> */
.L_x_5052:
[----:B------:R-:W-:Y:S05]  /*2b80*/  BSYNC B0 ;  /* 0x0000000000007941 */ /* 0x000fea0003800000 */
.L_x_5051:
        /* <DEDUP_REMOVED lines=39> */
.L_x_5054:
[----:B------:R-:W-:Y:S05]  /*2e00*/  BSYNC B0 ;  /* 0x0000000000007941 */ /* 0x000fea0003800000 */
.L_x_5053:
        /* <DEDUP_REMOVED lines=38> */
.L_x_5056:
[----:B------:R-:W-:Y:S05]  /*3070*/  BSYNC B0 ;  /* 0x0000000000007941 */ /* 0x000fea0003800000 */
.L_x_5055:
        /* <DEDUP_REMOVED lines=38> */
.L_x_5058:
[----:B------:R-:W-:Y:S05]  /*32e0*/  BSYNC B0 ;  /* 0x0000000000007941 */ /* 0x000fea0003800000 */
.L_x_5057:
        /* <DEDUP_REMOVED lines=38> */
.L_x_5060:
[----:B------:R-:W-:Y:S05]  /*3550*/  BSYNC B0 ;  /* 0x0000000000007941 */ /* 0x000fea0003800000 */
.L_x_5059:
        /* <DEDUP_REMOVED lines=39> */
.L_x_5062:
[----:B------:R-:W-:Y:S05]  /*37d0*/  BSYNC B0 ;  /* 0x0000000000007941 */ /* 0x000fea0003800000 */
.L_x_5061:
        /* <DEDUP_REMOVED lines=37> */
.L_x_5064:
[----:B------:R-:W-:Y:S05]  /*3a30*/  BSYNC B0 ;  /* 0x0000000000007941 */ /* 0x000fea0003800000 */
.L_x_5063:
        /* <DEDUP_REMOVED lines=33> */
.L_x_5066:
[----:B------:R-:W-:Y:S05]  /*3c50*/  BSYNC B0 ;  /* 0x0000000000007941 */ /* 0x000fea0003800000 */
.L_x_5065:
        /* <DEDUP_REMOVED lines=33> */
.L_x_5068:
[----:B------:R-:W-:Y:S05]  /*3e70*/  BSYNC B0 ;  /* 0x0000000000007941 */ /* 0x000fea0003800000 */
.L_x_5067:
        /* <DEDUP_REMOVED lines=33> */
.L_x_5070:
[----:B------:R-:W-:Y:S05]  /*4090*/  BSYNC B0 ;  /* 0x0000000000007941 */ /* 0x000fea0003800000 */
.L_x_5069:
        /* <DEDUP_REMOVED lines=33> */
.L_x_5072:
[----:B------:R-:W-:Y:S05]  /*42b0*/  BSYNC B0 ;  /* 0x0000000000007941 */ /* 0x000fea0003800000 */
.L_x_5071:
        /* <DEDUP_REMOVED lines=33> */
.L_x_5074:
[----:B------:R-:W-:Y:S05]  /*44d0*/  BSYNC B0 ;  /* 0x0000000000007941 */ /* 0x000fea0003800000 */
.L_x_5073:
        /* <DEDUP_REMOVED lines=19> */
[----:B------:R-:W-:Y:S01]  /*4610*/  IADD3 R0, R134, -0x1, RZ ;  /* 0xffffffff86007810 */ /* 0x000fe20007ffe0ff */
[----:B------:R-:W-:Y:S01]  /*4620*/  CS2R R54, SRZ ;  /* 0x0000000000367805 */ /* 0x000fe2000001ff00 */
[----:B------:R-:W-:Y:S01]  /*4630*/  MOV R23, RZ ;  /* 0x000000ff00177202 */ /* 0x000fe20000000f00 */
[----:B------:R-:W-:Y:S01]  /*4640*/  CS2R R52, SRZ ;  /* 0x0000000000347805 */ /* 0x000fe2000001ff00 */
[----:B------:R-:W-:Y:S01]  /*4650*/  LEA.HI R12, R0, R0, RZ, 0x1 ;  /* 0x00000000000c7211 */ /* 0x000fe200078f08ff */
[----:B------:R-:W-:Y:S01]  /*4660*/  CS2R R48, SRZ ;  /* 0x0000000000307805 */ /* 0x000fe2000001ff00 */
[----:B------:R-:W-:Y:S01]  /*4670*/  MOV R57, RZ ;  /* 0x000000ff00397202 */ /* 0x000fe20000000f00 */
[----:B------:R-:W-:Y:S01]  /*4680*/  CS2R R44, SRZ ;  /* 0x00000000002c7805 */ /* 0x000fe2000001ff00 */
[----:B------:R-:W-:Y:S01]  /*4690*/  LOP3.LUT R13, R12, 0xfffffe, RZ, 0xc0, !PT ;  /* 0x00fffffe0c0d7812 */ /* 0x000fe200078ec0ff */
[----:B------:R-:W-:Y:S01]  /*46a0*/  CS2R R42, SRZ ;  /* 0x00000000002a7805 */ /* 0x000fe2000001ff00 */
[----:B------:R-:W-:Y:S01]  /*46b0*/  MOV R50, RZ ;  /* 0x000000ff00327202 */ /* 0x000fe20000000f00 */
[----:B------:R-:W-:Y:S01]  /*46c0*/  CS2R R40, SRZ ;  /* 0x0000000000287805 */ /* 0x000fe2000001ff00 */
[----:B------:R-:W-:Y:S01]  /*46d0*/  IADD3 R0, R0, -R13, RZ ;  /* 0x8000000d00007210 */ /* 0x000fe20007ffe0ff */
[----:B------:R-:W-:Y:S01]  /*46e0*/  UMOV UR6, URZ ;  /* 0x0000003f00067c82 */ /* 0x000fe20008000000 */
[----:B------:R-:W-:Y:S01]  /*46f0*/  MOV R47, RZ ;  /* 0x000000ff002f7202 */ /* 0x000fe20000000f00 */
[----:B------:R-:W-:Y:S01]  /*4700*/  UMOV UR7, URZ ;  /* 0x0000003f00077c82 */ /* 0x000fe20008000000 */
[----:B------:R-:W-:-:S02]  /*4710*/  MOV R38, RZ ;  /* 0x000000ff00267202 */ /* 0x000fc40000000f00 */
.L_x_5112:
[----:B------:R-:W-:Y:S01]  /*4720*/  IMAD R12, R142, c[0x0][0x180], RZ ;  /* 0x000060008e0c7a24 */ /* 0x000fe200078e02ff */
[----:B------:R-:W-:Y:S01]  /*4730*/  SHF.R.S32.HI R150, RZ, 0x1f, R23 ;  /* 0x0000001fff967819 */ /* 0x000fe20000011417 */
[C---:B------:R-:W-:Y:S01]  /*4740*/  IMAD.WIDE.U32 R18, R151.reuse, c[0x0][0x180], RZ ;  /* 0x0000600097127a25 */ /* 0x040fe200078e00ff */
[----:B------:R-:W-:Y:S01]  /*4750*/  ULDC UR10, c[0x0][0x168] ;  /* 0x00005a00000a7ab9 */ /* 0x000fe20000000800 */
[C---:B------:R-:W-:Y:S01]  /*4760*/  LOP3.LUT R133, R2.reuse, 0x20, RZ, 0xfc, !PT ;  /* 0x0000002002857812 */ /* 0x040fe200078efcff */
[----:B------:R-:W-:Y:S01]  /*4770*/  UIADD3 UR10, -UR9, UR10, URZ ;  /* 0x0000000a090a7290 */ /* 0x000fe2000fffe13f */
[----:B------:R-:W-:Y:S01]  /*4780*/  IMAD R3, R151, c[0x0][0x184], R12 ;  /* 0x0000610097037a24 */ /* 0x000fe200078e020c */
[----:B------:R-:W-:Y:S01]  /*4790*/  LOP3.LUT R132, R2, 0x40, RZ, 0xfc, !PT ;  /* 0x0000004002847812 */ /* 0x000fe200078efcff */
[----:B------:R-:W-:Y:S01]  /*47a0*/  IMAD R14, R150, c[0x0][0x1c0], RZ ;  /* 0x00007000960e7a24 */ /* 0x000fe200078e02ff */
[----:B------:R-:W-:Y:S01]  /*47b0*/  LOP3.LUT R131, R2, 0x60, RZ, 0xfc, !PT ;  /* 0x0000006002837812 */ /* 0x000fe200078efcff */
        /* <DEDUP_REMOVED lines=22> */
[----:B---3--:R1:W3:Y:S01]  /*4920*/  @!P2 LDG.E.U16 R19, [R12.64] ;  /* 0x0000000e0c13a981 */ /* 0x0082e2000c1e1500 */
[----:B------:R-:W-:-:S02]  /*4930*/  LOP3.LUT R127, R2, 0xe0, RZ, 0xfc, !PT ;  /* 0x000000e0027f7812 */ /* 0x000fc400078efcff */
[----:B------:R-:W-:Y:S01]  /*4940*/  ISETP.GE.AND P4, PT, R131, UR10, PT ;  /* 0x0000000a83007c0c */ /* 0x000fe2000bf86270 */
[----:B------:R1:W4:Y:S01]  /*4950*/  @!P1 LDG.E.U16 R18, [R12.64+0x40] ;  /* 0x0000400e0c129981 */ /* 0x000322000c1e1500 */
        /* <DEDUP_REMOVED lines=61> */
[----:B------:R-:W-:-:S04]  /*4d30*/  LOP3.LUT P0, RZ, R140, 0x1f, RZ, 0xc0, !PT ;  /* 0x0000001f8cff7812 */ /* 0x000fc8000780c0ff */
[----:B------:R-:W-:-:S05]  /*4d40*/  ISETP.LT.OR P1, PT, R134, 0x2, P0 ;  /* 0x000000028600780c */ /* 0x000fca0000721670 */
[----:B------:R-:W-:-:S04]  /*4d50*/  @P2 IADD3 R12, R140, 0x200, RZ ;  /* 0x000002008c0c2810 */ /* 0x000fc80007ffe0ff */
[----:B0-----:R-:W-:-:S04]  /*4d60*/  SHF.L.U32 R15, R12, 0x2, RZ ;  /* 0x000000020c0f7819 */ /* 0x001fc800000006ff */
[----:B------:R-:W-:-:S05]  /*4d70*/  @!P1 IADD3 R14, R134, -0x2, RZ ;  /* 0xfffffffe860e9810 */ /* 0x000fca0007ffe0ff */
[----:B------:R-:W-:Y:S01]  /*4d80*/  @!P1 IMAD R13, R14, c[0x0][0x16c], R23 ;  /* 0x00005b000e0d9a24 */ /* 0x000fe200078e0217 */
[----:B------:R-:W-:-:S03]  /*4d90*/  HFMA2.MMA R14, -RZ, RZ, 0, 0 ;  /* 0x00000000ff0e7435 */ /* 0x000fc600000001ff */
[----:B------:R-:W-:Y:S01]  /*4da0*/  @!P1 IMAD.WIDE R12, R13, 0x8, R8 ;  /* 0x000000080d0c9825 */ /* 0x000fe200078e0208 */
[----:B------:R-:W-:Y:S02]  /*4db0*/  HADD2.F32 R168, -RZ, R97.H0_H0 ;  /* 0x20000061ffa87230 */ /* 0x000fe40000004100 */
[----:B------:R-:W-:Y:S02]  /*4dc0*/  HADD2.F32 R166, -RZ, R96.H0_H0 ;  /* 0x20000060ffa67230 */ /* 0x000fe40000004100 */
[----:B------:R-:W-:-:S03]  /*4dd0*/  HADD2.F32 R164, -RZ, R95.H0_H0 ;  /* 0x2000005fffa47230 */ /* 0x000fc60000004100 */
[----:B------:R-:W-:Y:S01]  /*4de0*/  FMUL.FTZ R167, R166, R71 ;  /* 0x00000047a6a77220 */ /* 0x000fe20000410000 */
[----:B------:R-:W-:Y:S01]  /*4df0*/  HADD2.F32 R162, -RZ, R94.H0_H0 ;  /* 0x2000005effa27230 */ /* 0x000fe20000004100 */
[----:B------:R-:W-:Y:S02]  /*4e00*/  FMUL.FTZ R169, R164, R69 ;  /* 0x00000045a4a97220 */ /* 0x000fe40000410000 */
[----:B--2---:R-:W-:-:S04]  /*4e10*/  FMUL.FTZ R176, R144, 1.4426950216293334961 ;  /* 0x3fb8aa3b90b07820 */ /* 0x004fc80000410000 */
[C---:B------:R-:W-:Y:S01]  /*4e20*/  FMUL.FTZ R182, R176.reuse, R78 ;  /* 0x0000004eb0b67220 */ /* 0x040fe20000410000 */
[----:B---3--:R-:W-:Y:S05]  /*4e30*/  STS.U16 [R118], R19 ;  /* 0x0000001376007388 */ /* 0x008fea0000000400 */
[----:B------:R-:W0:Y:S01]  /*4e40*/  MUFU.EX2 R182, R182 ;  /* 0x000000b600b67308 */ /* 0x000e220000000800 */
[----:B----4-:R-:W-:Y:S04]  /*4e50*/  STS.U16 [R117+0x40], R18 ;  /* 0x0000401275007388 */ /* 0x010fe80000000400 */
[----:B------:R-:W-:Y:S04]  /*4e60*/  STS.U16 [R116+0x80], R21 ;  /* 0x0000801574007388 */ /* 0x000fe80000000400 */
[----:B------:R-:W-:Y:S04]  /*4e70*/  STS.U16 [R115+0xc0], R146 ;  /* 0x0000c09273007388 */ /* 0x000fe80000000400 */
[----:B------:R-:W-:Y:S04]  /*4e80*/  STS.U16 [R114+0x100], R153 ;  /* 0x0001009972007388 */ /* 0x000fe80000000400 */
[----:B------:R-:W-:Y:S04]  /*4e90*/  STS.U16 [R113+0x140], R148 ;  /* 0x0001409471007388 */ /* 0x000fe80000000400 */
[----:B------:R1:W-:Y:S04]  /*4ea0*/  STS.U16 [R112+0x180], R155 ;  /* 0x0001809b70007388 */ /* 0x0003e80000000400 */
[----:B------:R-:W-:Y:S04]  /*4eb0*/  STS.U16 [R111+0x1c0], R152 ;  /* 0x0001c0986f007388 */ /* 0x000fe80000000400 */
        /* <DEDUP_REMOVED lines=30> */
[----:B------:R-:W0:Y:S01]  /*50a0*/  MUFU.EX2 R175, R175 ;  /* 0x000000af00af7308 */ /* 0x000e220000000800 */
[----:B------:R-:W-:Y:S01]  /*50b0*/  FMUL.FTZ R172, R176, R74 ;  /* 0x0000004ab0ac7220 */ /* 0x000fe20000410000 */
[----:B-1----:R-:W-:Y:S02]  /*50c0*/  HADD2.F32 R155, -RZ, R210.H0_H0 ;  /* 0x200000d2ff9b7230 */ /* 0x002fe40000004100 */
[----:B------:R-:W-:-:S04]  /*50d0*/  HADD2.F32 R148, -RZ, R101.H0_H0 ;  /* 0x20000065ff947230 */ /* 0x000fc80000004100 */
[----:B------:R-:W1:Y:S01]  /*50e0*/  MUFU.EX2 R174, R174 ;  /* 0x000000ae00ae7308 */ /* 0x000e620000000800 */
[----:B------:R-:W-:Y:S01]  /*50f0*/  FMUL.FTZ R171, R176, R73 ;  /* 0x00000049b0ab7220 */ /* 0x000fe20000410000 */
[----:B------:R-:W-:Y:S01]  /*5100*/  HADD2.F32 R153, -RZ, R100.H0_H0 ;  /* 0x20000064ff997230 */ /* 0x000fe20000004100 */
[----:B------:R-:W-:-:S05]  /*5110*/  FMUL.FTZ R183, R155, R78 ;  /* 0x0000004e9bb77220 */ /* 0x000fca0000410000 */
[----:B------:R-:W1:Y:S01]  /*5120*/  MUFU.EX2 R173, R173 ;  /* 0x000000ad00ad7308 */ /* 0x000e620000000800 */
[----:B------:R-:W-:Y:S01]  /*5130*/  FMUL.FTZ R184, R148, R77 ;  /* 0x0000004d94b87220 */ /* 0x000fe20000410000 */
[----:B------:R2:W5:Y:S01]  /*5140*/  @!P1 LDG.E R14, [R12.64+0x4] ;  /* 0x0000040e0c0e9981 */ /* 0x000562000c1e1900 */
[----:B------:R-:W-:Y:S01]  /*5150*/  FMUL.FTZ R170, R176, R71 ;  /* 0x00000047b0aa7220 */ /* 0x000fe20000410000 */
[----:B------:R-:W-:-:S04]  /*5160*/  HADD2.F32 R146, -RZ, R99.H0_H0 ;  /* 0x20000063ff927230 */ /* 0x000fc80000004100 */
[----:B------:R-:W3:Y:S01]  /*5170*/  MUFU.EX2 R172, R172 ;  /* 0x000000ac00ac7308 */ /* 0x000ee20000000800 */
[----:B0-----:R-:W-:Y:S02]  /*5180*/  FMUL.FTZ R15, R153, R76 ;  /* 0x0000004c990f7220 */ /* 0x001fe40000410000 */
[----:B--2---:R-:W-:Y:S01]  /*5190*/  FFMA.FTZ R12, R175, R183, R184 ;  /* 0x000000b7af0c7223 */ /* 0x004fe200000100b8 */
[----:B------:R-:W-:Y:S01]  /*51a0*/  HADD2.F32 R161, -RZ, R98.H0_H0 ;  /* 0x20000062ffa17230 */ /* 0x000fe20000004100 */
[----:B------:R-:W-:-:S03]  /*51b0*/  FMUL.FTZ R190, R176, R69 ;  /* 0x00000045b0be7220 */ /* 0x000fc60000410000 */
[----:B------:R-:W0:Y:S01]  /*51c0*/  MUFU.EX2 R171, R171 ;  /* 0x000000ab00ab7308 */ /* 0x000e220000000800 */
[----:B------:R-:W-:Y:S02]  /*51d0*/  FMUL.FTZ R13, R182, R175 ;  /* 0x000000afb60d7220 */ /* 0x000fe40000410000 */
[----:B------:R-:W-:Y:S02]  /*51e0*/  FMUL.FTZ R18, R146, R75 ;  /* 0x0000004b92127220 */ /* 0x000fe40000410000 */
[----:B-1----:R-:W-:-:S03]  /*51f0*/  FFMA.FTZ R12, R174, R12, R15 ;  /* 0x0000000cae0c7223 */ /* 0x002fc6000001000f */
[----:B------:R-:W1:Y:S01]  /*5200*/  MUFU.EX2 R170, R170 ;  /* 0x000000aa00aa7308 */ /* 0x000e620000000800 */
[----:B------:R-:W-:Y:S02]  /*5210*/  FMUL.FTZ R192, R176, R67 ;  /* 0x00000043b0c07220 */ /* 0x000fe40000410000 */
[----:B------:R-:W-:Y:S02]  /*5220*/  FMUL.FTZ R16, R174, R13 ;  /* 0x0000000dae107220 */ /* 0x000fe40000410000 */
[----:B------:R-:W-:Y:S02]  /*5230*/  FMUL.FTZ R165, R161, R74 ;  /* 0x0000004aa1a57220 */ /* 0x000fe40000410000 */
[C---:B------:R-:W-:Y:S01]  /*5240*/  FFMA.FTZ R12, R173.reuse, R12, R18 ;  /* 0x0000000cad0c7223 */ /* 0x040fe20000010012 */
[----:B------:R-:W2:Y:S01]  /*5250*/  MUFU.EX2 R190, R190 ;  /* 0x000000be00be7308 */ /* 0x000ea20000000800 */
[----:B------:R-:W-:Y:S02]  /*5260*/  FMUL.FTZ R193, R176, R65 ;  /* 0x00000041b0c17220 */ /* 0x000fe40000410000 */
[----:B------:R-:W-:-:S02]  /*5270*/  FMUL.FTZ R13, R173, R16 ;  /* 0x00000010ad0d7220 */ /* 0x000fc40000410000 */
[----:B------:R-:W-:Y:S02]  /*5280*/  FMUL.FTZ R16, R168, R73 ;  /* 0x00000049a8107220 */ /* 0x000fe40000410000 */
[----:B---3--:R-:W-:Y:S01]  /*5290*/  FFMA.FTZ R12, R172, R12, R165 ;  /* 0x0000000cac0c7223 */ /* 0x008fe200000100a5 */
[----:B------:R-:W3:Y:S01]  /*52a0*/  MUFU.EX2 R192, R192 ;  /* 0x000000c000c07308 */ /* 0x000ee20000000800 */
[----:B------:R-:W-:Y:S02]  /*52b0*/  FMUL.FTZ R196, R176, R63 ;  /* 0x0000003fb0c47220 */ /* 0x000fe40000410000 */
[----:B------:R-:W-:Y:S02]  /*52c0*/  FMUL.FTZ R152, R172, R13 ;  /* 0x0000000dac987220 */ /* 0x000fe40000410000 */
[----:B0-----:R-:W-:-:S03]  /*52d0*/  FFMA.FTZ R12, R171, R12, R16 ;  /* 0x0000000cab0c7223 */ /* 0x001fc60000010010 */
[----:B------:R-:W0:Y:S01]  /*52e0*/  MUFU.EX2 R193, R193 ;  /* 0x000000c100c17308 */ /* 0x000e220000000800 */
[----:B------:R-:W-:Y:S02]  /*52f0*/  FMUL.FTZ R198, R176, R61 ;  /* 0x0000003db0c67220 */ /* 0x000fe40000410000 */
[----:B------:R-:W-:Y:S02]  /*5300*/  FMUL.FTZ R13, R171, R152 ;  /* 0x00000098ab0d7220 */ /* 0x000fe40000410000 */
[----:B-1----:R-:W-:-:S03]  /*5310*/  FFMA.FTZ R12, R170, R12, R167 ;  /* 0x0000000caa0c7223 */ /* 0x002fc600000100a7 */
[----:B------:R-:W1:Y:S01]  /*5320*/  MUFU.EX2 R196, R196 ;  /* 0x000000c400c47308 */ /* 0x000e620000000800 */
[----:B------:R-:W-:Y:S01]  /*5330*/  FMUL.FTZ R200, R176, R59 ;  /* 0x0000003bb0c87220 */ /* 0x000fe20000410000 */
[----:B------:R-:W-:Y:S01]  /*5340*/  HADD2.F32 R160, -RZ, R93.H0_H0 ;  /* 0x2000005dffa07230 */ /* 0x000fe20000004100 */
[----:B------:R-:W-:Y:S02]  /*5350*/  FMUL.FTZ R19, R170, R13 ;  /* 0x0000000daa137220 */ /* 0x000fe40000410000 */
[----:B------:R-:W-:Y:S02]  /*5360*/  FMUL.FTZ R13, R162, R67 ;  /* 0x00000043a20d7220 */ /* 0x000fe40000410000 */
[----:B--2---:R-:W-:Y:S01]  /*5370*/  FFMA.FTZ R21, R190, R12, R169 ;  /* 0x0000000cbe157223 */ /* 0x004fe200000100a9 */
[----:B------:R-:W2:Y:S01]  /*5380*/  MUFU.EX2 R198, R198 ;  /* 0x000000c600c67308 */ /* 0x000ea20000000800 */
[----:B------:R-:W-:Y:S01]  /*5390*/  FMUL.FTZ R202, R176, R56 ;  /* 0x00000038b0ca7220 */ /* 0x000fe20000410000 */
[----:B------:R-:W-:Y:S01]  /*53a0*/  HADD2.F32 R158, -RZ, R92.H0_H0 ;  /* 0x2000005cff9e7230 */ /* 0x000fe20000004100 */
[----:B------:R-:W-:-:S02]  /*53b0*/  FMUL.FTZ R19, R190, R19 ;  /* 0x00000013be137220 */ /* 0x000fc40000410000 */
[----:B------:R-:W-:Y:S02]  /*53c0*/  FMUL.FTZ R12, R160, R65 ;  /* 0x00000041a00c7220 */ /* 0x000fe40000410000 */
[----:B---3--:R-:W-:Y:S01]  /*53d0*/  FFMA.FTZ R21, R192, R21, R13 ;  /* 0x00000015c0157223 */ /* 0x008fe2000001000d */
[----:B------:R-:W3:Y:S01]  /*53e0*/  MUFU.EX2 R200, R200 ;  /* 0x000000c800c87308 */ /* 0x000ee20000000800 */
[----:B------:R-:W-:Y:S01]  /*53f0*/  FMUL.FTZ R204, R176, R51 ;  /* 0x00000033b0cc7220 */ /* 0x000fe20000410000 */
[----:B------:R-:W-:Y:S01]  /*5400*/  HADD2.F32 R156, -RZ, R91.H0_H0 ;  /* 0x2000005bff9c7230 */ /* 0x000fe20000004100 */
[----:B------:R-:W-:Y:S02]  /*5410*/  FMUL.FTZ R152, R192, R19 ;  /* 0x00000013c0987220 */ /* 0x000fe40000410000 */
[----:B------:R-:W-:Y:S02]  /*5420*/  FMUL.FTZ R195, R158, R63 ;  /* 0x0000003f9ec37220 */ /* 0x000fe40000410000 */
[C---:B0-----:R-:W-:Y:S01]  /*5430*/  FFMA.FTZ R21, R193.reuse, R21, R12 ;  /* 0x00000015c1157223 */ /* 0x041fe2000001000c */
[----:B------:R-:W0:Y:S01]  /*5440*/  MUFU.EX2 R202, R202 ;  /* 0x000000ca00ca7308 */ /* 0x000e220000000800 */
[----:B------:R-:W-:Y:S01]  /*5450*/  HADD2.F32 R154, -RZ, R90.H0_H0 ;  /* 0x2000005aff9a7230 */ /* 0x000fe20000004100 */
[----:B------:R-:W-:-:S02]  /*5460*/  FMUL.FTZ R19, R193, R152 ;  /* 0x00000098c1137220 */ /* 0x000fc40000410000 */
[----:B------:R-:W-:Y:S02]  /*5470*/  FMUL.FTZ R206, R176, R46 ;  /* 0x0000002eb0ce7220 */ /* 0x000fe40000410000 */
[----:B------:R-:W-:Y:S02]  /*5480*/  FMUL.FTZ R203, R156, R61 ;  /* 0x0000003d9ccb7220 */ /* 0x000fe40000410000 */
[----:B------:R-:W0:Y:S01]  /*5490*/  MUFU.EX2 R204, R204 ;  /* 0x000000cc00cc7308 */ /* 0x000e220000000800 */
[C---:B-1----:R-:W-:Y:S01]  /*54a0*/  FFMA.FTZ R21, R196.reuse, R21, R195 ;  /* 0x00000015c4157223 */ /* 0x042fe200000100c3 */
[----:B------:R-:W-:Y:S01]  /*54b0*/  HADD2.F32 R159, -RZ, R89.H0_H0 ;  /* 0x20000059ff9f7230 */ /* 0x000fe20000004100 */
[----:B------:R-:W-:Y:S02]  /*54c0*/  FMUL.FTZ R157, R196, R19 ;  /* 0x00000013c49d7220 */ /* 0x000fe40000410000 */
[----:B------:R-:W-:Y:S02]  /*54d0*/  FMUL.FTZ R19, R154, R59 ;  /* 0x0000003b9a137220 */ /* 0x000fe40000410000 */
[C---:B--2---:R-:W-:Y:S01]  /*54e0*/  FFMA.FTZ R21, R198.reuse, R21, R203 ;  /* 0x00000015c6157223 */ /* 0x044fe200000100cb */
[----:B------:R-:W1:Y:S01]  /*54f0*/  MUFU.EX2 R206, R206 ;  /* 0x000000ce00ce7308 */ /* 0x000e620000000800 */
[----:B------:R-:W-:Y:S01]  /*5500*/  FMUL.FTZ R157, R198, R157 ;  /* 0x0000009dc69d7220 */ /* 0x000fe20000410000 */
[----:B------:R-:W-:Y:S01]  /*5510*/  HADD2.F32 R152, -RZ, R88.H0_H0 ;  /* 0x20000058ff987230 */ /* 0x000fe20000004100 */
[----:B------:R-:W-:Y:S01]  /*5520*/  FMUL.FTZ R215, R159, R56 ;  /* 0x000000389fd77220 */ /* 0x000fe20000410000 */
[----:B------:R-:W-:Y:S01]  /*5530*/  ISETP.NE.AND P1, PT, R140, 0x1f, PT ;  /* 0x0000001f8c00780c */ /* 0x000fe20003f25270 */
[----:B---3--:R-:W-:-:S02]  /*5540*/  FFMA.FTZ R21, R200, R21, R19 ;  /* 0x00000015c8157223 */ /* 0x008fc40000010013 */
[----:B------:R-:W-:Y:S01]  /*5550*/  FMUL.FTZ R177, R200, R157 ;  /* 0x0000009dc8b17220 */ /* 0x000fe20000410000 */
[----:B------:R-:W-:Y:S01]  /*5560*/  HADD2.F32 R157, -RZ, R87.H0_H0 ;  /* 0x20000057ff9d7230 */ /* 0x000fe20000004100 */
[----:B------:R-:W-:Y:S02]  /*5570*/  FMUL.FTZ R213, R152, R51 ;  /* 0x0000003398d57220 */ /* 0x000fe40000410000 */
[----:B0-----:R-:W-:Y:S02]  /*5580*/  FFMA.FTZ R21, R202, R21, R215 ;  /* 0x00000015ca157223 */ /* 0x001fe400000100d7 */
[----:B------:R-:W-:Y:S02]  /*5590*/  FMUL.FTZ R209, R157, R46 ;  /* 0x0000002e9dd17220 */ /* 0x000fe40000410000 */
[----:B------:R-:W-:-:S04]  /*55a0*/  FFMA.FTZ R21, R204, R21, R213 ;  /* 0x00000015cc157223 */ /* 0x000fc800000100d5 */
[----:B-1----:R-:W-:Y:S02]  /*55b0*/  FFMA.FTZ R221, R206, R21, R209 ;  /* 0x00000015cedd7223 */ /* 0x002fe400000100d1 */
[----:B------:R0:W1:Y:S01]  /*55c0*/  @P1 LDS R21, [R140.X4+0x16ac] ;  /* 0x0016ac008c151984 */ /* 0x0000620000004800 */
[----:B------:R-:W-:Y:S01]  /*55d0*/  FMUL.FTZ R177, R202, R177 ;  /* 0x000000b1cab17220 */ /* 0x000fe20000410000 */
[----:B------:R0:W2:Y:S01]  /*55e0*/  R2UR UR8, R20 ;  /* 0x00000000140873c2 */ /* 0x0000a200000e0000 */
[----:B------:R-:W-:Y:S02]  /*55f0*/  BSSY B0, `(.L_x_5076) ;  /* 0x000000c000007945 */ /* 0x000fe40003800000 */
[----:B------:R-:W-:-:S04]  /*5600*/  FMUL.FTZ R177, R204, R177 ;  /* 0x000000b1ccb17220 */ /* 0x000fc80000410000 */
[----:B------:R-:W-:Y:S01]  /*5610*/  FMUL.FTZ R228, R206, R177 ;  /* 0x000000b1cee47220 */ /* 0x000fe20000410000 */
[----:B------:R-:W-:Y:S05]  /*5620*/  @P1 BRA `(.L_x_5077) ;  /* 0x0000008000001947 */ /* 0x000fea0003800000 */
[----:B0---4-:R-:W-:-:S13]  /*5630*/  ISETP.NE.AND P3, PT, R134, c[0x0][0x174], PT ;  /* 0x00005d0086007a0c */ /* 0x011fda0003f65270 */
[----:B-1----:R-:W-:-:S04]  /*5640*/  @P3 IADD3 R21, -R136, c[0x0][0x174], RZ ;  /* 0x00005d0088153a10 */ /* 0x002fc80007ffe1ff */
[----:B------:R-:W-:-:S04]  /*5650*/  @P3 LEA.HI R20, R21, R21, RZ, 0x1 ;  /* 0x0000001515143211 */ /* 0x000fc800078f08ff */
[----:B------:R-:W-:-:S04]  /*5660*/  @P3 LOP3.LUT R20, R20, 0xfffffe, RZ, 0xc0, !PT ;  /* 0x00fffffe14143812 */ /* 0x000fc800078ec0ff */
[----:B------:R-:W-:Y:S02]  /*5670*/  @P3 IADD3 R20, -R20, R21, RZ ;  /* 0x0000001514143210 */ /* 0x000fe40007ffe1ff */
[----:B------:R-:W-:Y:S02]  /*5680*/  MOV R21, 0x3f800000 ;  /* 0x3f80000000157802 */ /* 0x000fe40000000f00 */
[----:B------:R-:W-:-:S05]  /*5690*/  @P3 LEA R20, R20, R23, 0x8 ;  /* 0x0000001714143211 */ /* 0x000fca00078e40ff */
[----:B------:R0:W1:Y:S02]  /*56a0*/  @P3 LDS R21, [R20.X4+0xea8] ;  /* 0x000ea80014153984 */ /* 0x0000640000004800 */
.L_x_5077:
[----:B0---4-:R-:W-:Y:S05]  /*56b0*/  BSYNC B0 ;  /* 0x0000000000007941 */ /* 0x011fea0003800000 */
.L_x_5076:
[----:B------:R-:W0:Y:S01]  /*56c0*/  SHFL.UP PT, R20, R221, 0x1, RZ ;  /* 0x04200000dd147989 */ /* 0x000e2200000e00ff */
[----:B------:R-:W-:Y:S01]  /*56d0*/  ISETP.GE.AND P3, PT, R139, 0x1, PT ;  /* 0x000000018b00780c */ /* 0x000fe20003f66270 */
[----:B------:R-:W-:Y:S01]  /*56e0*/  HADD2.F32 R208, -RZ, R208.H0_H0 ;  /* 0x200000d0ffd07230 */ /* 0x000fe20000004100 */
[----:B------:R-:W-:Y:S01]  /*56f0*/  ISETP.GE.OR P0, PT, R134, c[0x0][0x174], P0 ;  /* 0x00005d0086007a0c */ /* 0x000fe20000706670 */
[----:B------:R-:W3:Y:S01]  /*5700*/  SHFL.UP PT, R177, R228, 0x1, RZ ;  /* 0x04200000e4b17989 */ /* 0x000ee200000e00ff */
[----:B------:R-:W-:Y:S01]  /*5710*/  HADD2.F32 R163, -RZ, R163.H0_H0 ;  /* 0x200000a3ffa37230 */ /* 0x000fe20000004100 */
[----:B------:R-:W-:Y:S01]  /*5720*/  USHF.L.U32 UR21, UR6, 0x2, URZ ;  /* 0x0000000206157899 */ /* 0x000fe2000800063f */
[----:B------:R-:W-:Y:S01]  /*5730*/  HADD2.F32 R17, -RZ, R17.H0_H0 ;  /* 0x20000011ff117230 */ /* 0x000fe20000004100 */
[----:B--2---:R-:W-:Y:S01]  /*5740*/  FMUL.FTZ R211, R208, UR8 ;  /* 0x00000008d0d37c20 */ /* 0x004fe20008410000 */
[----:B------:R-:W-:Y:S01]  /*5750*/  HADD2.F32 R217, -RZ, R217.H0_H0 ;  /* 0x200000d9ffd97230 */ /* 0x000fe20000004100 */
[----:B------:R-:W-:Y:S01]  /*5760*/  ISETP.NE.AND P5, PT, R140, RZ, PT ;  /* 0x000000ff8c00720c */ /* 0x000fe20003fa5270 */
        /* <DEDUP_REMOVED lines=13> */
[----:B0-----:R-:W-:Y:S01]  /*5840*/  @P3 FFMA.FTZ R221, R228, R20, R221 ;  /* 0x00000014e4dd3223 */ /* 0x001fe200000100dd */
[----:B------:R-:W-:Y:S01]  /*5850*/  HADD2.F32 R187, -RZ, R187.H0_H0 ;  /* 0x200000bbffbb7230 */ /* 0x000fe20000004100 */
[----:B------:R-:W-:Y:S01]  /*5860*/  FMUL.FTZ R199, R218, UR8 ;  /* 0x00000008dac77c20 */ /* 0x000fe20008410000 */
[----:B------:R-:W-:Y:S01]  /*5870*/  HADD2.F32 R188, -RZ, R188.H0_H0 ;  /* 0x200000bcffbc7230 */ /* 0x000fe20000004100 */
[----:B---3--:R-:W-:Y:S01]  /*5880*/  @P3 FMUL.FTZ R228, R228, R177 ;  /* 0x000000b1e4e43220 */ /* 0x008fe20000410000 */
[----:B------:R-:W0:Y:S01]  /*5890*/  SHFL.UP PT, R20, R221, 0x2, RZ ;  /* 0x04400000dd147989 */ /* 0x000e2200000e00ff */
[----:B------:R-:W-:Y:S01]  /*58a0*/  ISETP.GE.AND P3, PT, R139, 0x2, PT ;  /* 0x000000028b00780c */ /* 0x000fe20003f66270 */
[----:B------:R-:W-:Y:S01]  /*58b0*/  FMUL.FTZ R201, R66, R201 ;  /* 0x000000c942c97220 */ /* 0x000fe20000410000 */
[----:B------:R-:W-:Y:S01]  /*58c0*/  HADD2.F32 R185, -RZ, R185.H0_H0 ;  /* 0x200000b9ffb97230 */ /* 0x000fe20000004100 */
[----:B------:R-:W2:Y:S01]  /*58d0*/  SHFL.UP PT, R177, R228, 0x2, RZ ;  /* 0x04400000e4b17989 */ /* 0x000ea200000e00ff */
[----:B------:R-:W-:Y:S01]  /*58e0*/  FMUL.FTZ R197, R216, UR8 ;  /* 0x00000008d8c57c20 */ /* 0x000fe20008410000 */
[----:B------:R-:W-:Y:S01]  /*58f0*/  HADD2.F32 R223, -RZ, R223.H0_H0 ;  /* 0x200000dfffdf7230 */ /* 0x000fe20000004100 */
[----:B------:R-:W-:Y:S01]  /*5900*/  FMUL.FTZ R199, R68, R199 ;  /* 0x000000c744c77220 */ /* 0x000fe20000410000 */
[----:B------:R-:W-:Y:S01]  /*5910*/  HADD2.F32 R226, -RZ, R226.H0_H0 ;  /* 0x200000e2ffe27230 */ /* 0x000fe20000004100 */
[----:B------:R-:W-:Y:S01]  /*5920*/  FMUL.FTZ R197, R70, R197 ;  /* 0x000000c546c57220 */ /* 0x000fe20000410000 */
[----:B------:R-:W-:Y:S01]  /*5930*/  BSSY B0, `(.L_x_5078) ;  /* 0x0000110000007945 */ /* 0x000fe20003800000 */
[----:B------:R-:W-:-:S02]  /*5940*/  FMUL.FTZ R189, R186, UR8 ;  /* 0x00000008babd7c20 */ /* 0x000fc40008410000 */
[----:B------:R-:W-:Y:S02]  /*5950*/  FMUL.FTZ R181, R223, UR8 ;  /* 0x00000008dfb57c20 */ /* 0x000fe40008410000 */
[----:B------:R-:W-:Y:S02]  /*5960*/  FMUL.FTZ R189, R80, R189 ;  /* 0x000000bd50bd7220 */ /* 0x000fe40000410000 */
[----:B------:R-:W-:Y:S02]  /*5970*/  FMUL.FTZ R230, R226, UR8 ;  /* 0x00000008e2e67c20 */ /* 0x000fe40008410000 */
[C---:B0-----:R-:W-:Y:S02]  /*5980*/  @P3 FFMA.FTZ R221, R228.reuse, R20, R221 ;  /* 0x00000014e4dd3223 */ /* 0x041fe400000100dd */
[----:B--2---:R-:W-:-:S03]  /*5990*/  @P3 FMUL.FTZ R228, R228, R177 ;  /* 0x000000b1e4e43220 */ /* 0x004fc60000410000 */
[----:B------:R-:W0:Y:S01]  /*59a0*/  SHFL.UP PT, R20, R221, 0x4, RZ ;  /* 0x04800000dd147989 */ /* 0x000e2200000e00ff */
[----:B------:R-:W-:-:S03]  /*59b0*/  ISETP.GE.AND P3, PT, R139, 0x4, PT ;  /* 0x000000048b00780c */ /* 0x000fc60003f66270 */
[----:B------:R-:W2:Y:S10]  /*59c0*/  SHFL.UP PT, R177, R228, 0x4, RZ ;  /* 0x04800000e4b17989 */ /* 0x000eb400000e00ff */
[----:B0-----:R-:W-:-:S02]  /*59d0*/  @P3 FFMA.FTZ R221, R228, R20, R221 ;  /* 0x00000014e4dd3223 */ /* 0x001fc400000100dd */
[----:B--2---:R-:W-:-:S03]  /*59e0*/  @P3 FMUL.FTZ R228, R228, R177 ;  /* 0x000000b1e4e43220 */ /* 0x004fc60000410000 */
[----:B------:R-:W0:Y:S01]  /*59f0*/  SHFL.UP PT, R231, R221, 0x8, RZ ;  /* 0x05000000dde77989 */ /* 0x000e2200000e00ff */
[----:B------:R-:W-:Y:S01]  /*5a00*/  FMUL.FTZ R177, R163, UR8 ;  /* 0x00000008a3b17c20 */ /* 0x000fe20008410000 */
[----:B------:R-:W-:-:S03]  /*5a10*/  ISETP.GE.AND P3, PT, R139, 0x8, PT ;  /* 0x000000088b00780c */ /* 0x000fc60003f66270 */
[----:B------:R-:W-:Y:S02]  /*5a20*/  FMUL.FTZ R20, R58, R177 ;  /* 0x000000b13a147220 */ /* 0x000fe40000410000 */
[C---:B-1----:R-:W-:Y:S02]  /*5a30*/  FMUL.FTZ R177, R206.reuse, R21 ;  /* 0x00000015ceb17220 */ /* 0x042fe40000410000 */
[----:B------:R-:W-:Y:S02]  /*5a40*/  FFMA.FTZ R176, R206, R20, R211 ;  /* 0x00000014ceb07223 */ /* 0x000fe400000100d3 */
[C---:B------:R-:W-:Y:S02]  /*5a50*/  FMUL.FTZ R177, R204.reuse, R177 ;  /* 0x000000b1ccb17220 */ /* 0x040fe40000410000 */
[----:B------:R-:W-:Y:S02]  /*5a60*/  FFMA.FTZ R176, R204, R176, R207 ;  /* 0x000000b0ccb07223 */ /* 0x000fe400000100cf */
[----:B------:R-:W-:-:S02]  /*5a70*/  FMUL.FTZ R177, R202, R177 ;  /* 0x000000b1cab17220 */ /* 0x000fc40000410000 */
[----:B------:R-:W-:Y:S02]  /*5a80*/  FFMA.FTZ R176, R202, R176, R205 ;  /* 0x000000b0cab07223 */ /* 0x000fe400000100cd */
[C---:B------:R-:W-:Y:S02]  /*5a90*/  FMUL.FTZ R179, R200.reuse, R177 ;  /* 0x000000b1c8b37220 */ /* 0x040fe40000410000 */
[----:B------:R-:W-:Y:S02]  /*5aa0*/  FFMA.FTZ R176, R200, R176, R201 ;  /* 0x000000b0c8b07223 */ /* 0x000fe400000100c9 */
[----:B------:R-:W-:Y:S02]  /*5ab0*/  FMUL.FTZ R177, R219, UR8 ;  /* 0x00000008dbb17c20 */ /* 0x000fe40008410000 */
[C---:B------:R-:W-:Y:S02]  /*5ac0*/  FFMA.FTZ R178, R198.reuse, R176, R199 ;  /* 0x000000b0c6b27223 */ /* 0x040fe400000100c7 */
[----:B------:R-:W-:-:S02]  /*5ad0*/  FMUL.FTZ R179, R198, R179 ;  /* 0x000000b3c6b37220 */ /* 0x000fc40000410000 */
[----:B------:R-:W-:Y:S02]  /*5ae0*/  FMUL.FTZ R194, R72, R177 ;  /* 0x000000b148c27220 */ /* 0x000fe40000410000 */
[----:B------:R-:W-:Y:S02]  /*5af0*/  FMUL.FTZ R176, R224, UR8 ;  /* 0x00000008e0b07c20 */ /* 0x000fe40008410000 */
[C---:B------:R-:W-:Y:S02]  /*5b00*/  FFMA.FTZ R177, R196.reuse, R178, R197 ;  /* 0x000000b2c4b17223 */ /* 0x040fe400000100c5 */
[----:B------:R-:W-:Y:S02]  /*5b10*/  FMUL.FTZ R178, R196, R179 ;  /* 0x000000b3c4b27220 */ /* 0x000fe40000410000 */
[----:B------:R-:W-:Y:S02]  /*5b20*/  FMUL.FTZ R191, R79, R176 ;  /* 0x000000b04fbf7220 */ /* 0x000fe40000410000 */
[----:B------:R-:W-:-:S02]  /*5b30*/  FFMA.FTZ R179, R193, R177, R194 ;  /* 0x000000b1c1b37223 */ /* 0x000fc400000100c2 */
[----:B------:R-:W-:Y:S02]  /*5b40*/  FMUL.FTZ R177, R193, R178 ;  /* 0x000000b2c1b17220 */ /* 0x000fe40000410000 */
[----:B------:R-:W-:Y:S02]  /*5b50*/  FMUL.FTZ R176, R222, UR8 ;  /* 0x00000008deb07c20 */ /* 0x000fe40008410000 */
[C---:B------:R-:W-:Y:S02]  /*5b60*/  FFMA.FTZ R178, R192.reuse, R179, R191 ;  /* 0x000000b3c0b27223 */ /* 0x040fe400000100bf */
[----:B------:R-:W-:Y:S02]  /*5b70*/  FMUL.FTZ R225, R192, R177 ;  /* 0x000000b1c0e17220 */ /* 0x000fe40000410000 */
[----:B------:R-:W-:Y:S02]  /*5b80*/  FMUL.FTZ R179, R187, UR8 ;  /* 0x00000008bbb37c20 */ /* 0x000fe40008410000 */
[----:B------:R-:W-:-:S02]  /*5b90*/  FMUL.FTZ R177, R81, R176 ;  /* 0x000000b051b17220 */ /* 0x000fc40000410000 */
[C---:B------:R-:W-:Y:S02]  /*5ba0*/  FFMA.FTZ R180, R190.reuse, R178, R189 ;  /* 0x000000b2beb47223 */ /* 0x040fe400000100bd */
[----:B------:R-:W-:Y:S02]  /*5bb0*/  FMUL.FTZ R225, R190, R225 ;  /* 0x000000e1bee17220 */ /* 0x000fe40000410000 */
[----:B------:R-:W-:Y:S02]  /*5bc0*/  FMUL.FTZ R178, R188, UR8 ;  /* 0x00000008bcb27c20 */ /* 0x000fe40008410000 */
[----:B------:R-:W-:Y:S02]  /*5bd0*/  FMUL.FTZ R176, R82, R179 ;  /* 0x000000b352b07220 */ /* 0x000fe40000410000 */
[C---:B------:R-:W-:Y:S02]  /*5be0*/  FFMA.FTZ R227, R170.reuse, R180, R177 ;  /* 0x000000b4aae37223 */ /* 0x040fe400000100b1 */
[----:B------:R-:W-:-:S02]  /*5bf0*/  FMUL.FTZ R180, R170, R225 ;  /* 0x000000e1aab47220 */ /* 0x000fc40000410000 */
[----:B------:R-:W-:Y:S02]  /*5c00*/  FMUL.FTZ R225, R185, UR8 ;  /* 0x00000008b9e17c20 */ /* 0x000fe40008410000 */
[----:B------:R-:W-:Y:S02]  /*5c10*/  FMUL.FTZ R179, R83, R178 ;  /* 0x000000b253b37220 */ /* 0x000fe40000410000 */
[C---:B------:R-:W-:Y:S02]  /*5c20*/  FFMA.FTZ R229, R171.reuse, R227, R176 ;  /* 0x000000e3abe57223 */ /* 0x040fe400000100b0 */
[----:B------:R-:W-:Y:S02]  /*5c30*/  FMUL.FTZ R227, R171, R180 ;  /* 0x000000b4abe37220 */ /* 0x000fe40000410000 */
[----:B------:R-:W-:Y:S02]  /*5c40*/  FMUL.FTZ R178, R84, R225 ;  /* 0x000000e154b27220 */ /* 0x000fe40000410000 */
[----:B------:R-:W-:-:S02]  /*5c50*/  FFMA.FTZ R229, R172, R229, R179 ;  /* 0x000000e5ace57223 */ /* 0x000fc400000100b3 */
[----:B------:R-:W-:Y:S02]  /*5c60*/  FMUL.FTZ R232, R172, R227 ;  /* 0x000000e3ace87220 */ /* 0x000fe40000410000 */
[----:B------:R-:W-:Y:S02]  /*5c70*/  FMUL.FTZ R180, R86, R181 ;  /* 0x000000b556b47220 */ /* 0x000fe40000410000 */
[----:B------:R-:W-:Y:S02]  /*5c80*/  FMUL.FTZ R181, R85, R230 ;  /* 0x000000e655b57220 */ /* 0x000fe40000410000 */
[C---:B------:R-:W-:Y:S02]  /*5c90*/  FFMA.FTZ R227, R173.reuse, R229, R178 ;  /* 0x000000e5ade37223 */ /* 0x040fe400000100b2 */
[----:B------:R-:W-:Y:S01]  /*5ca0*/  FMUL.FTZ R225, R173, R232 ;  /* 0x000000e8ade17220 */ /* 0x000fe20000410000 */
[----:B------:R-:W1:Y:S01]  /*5cb0*/  SHFL.UP PT, R229, R228, 0x8, RZ ;  /* 0x05000000e4e57989 */ /* 0x000e6200000e00ff */
[----:B------:R-:W-:-:S02]  /*5cc0*/  FFMA.FTZ R227, R174, R227, R181 ;  /* 0x000000e3aee37223 */ /* 0x000fc400000100b5 */
[----:B------:R-:W-:Y:S02]  /*5cd0*/  FMUL.FTZ R232, R174, R225 ;  /* 0x000000e1aee87220 */ /* 0x000fe40000410000 */
[C---:B------:R-:W-:Y:S01]  /*5ce0*/  FFMA.FTZ R230, R175.reuse, R227, R180 ;  /* 0x000000e3afe67223 */ /* 0x040fe200000100b4 */
[----:B------:R-:W-:Y:S01]  /*5cf0*/  LOP3.LUT R227, R140, 0x1f, RZ, 0xc0, !PT ;  /* 0x0000001f8ce37812 */ /* 0x000fe200078ec0ff */
[----:B------:R-:W-:Y:S02]  /*5d00*/  FMUL.FTZ R225, R175, R232 ;  /* 0x000000e8afe17220 */ /* 0x000fe40000410000 */
[----:B0-----:R-:W-:Y:S01]  /*5d10*/  @P3 FFMA.FTZ R221, R228, R231, R221 ;  /* 0x000000e7e4dd3223 */ /* 0x001fe200000100dd */
[----:B------:R-:W0:Y:S01]  /*5d20*/  SHFL.DOWN PT, R233, R230, 0x1, 0x1f ;  /* 0x08201f00e6e97f89 */ /* 0x000e2200000e0000 */
[----:B------:R-:W-:-:S03]  /*5d30*/  ISETP.NE.AND P4, PT, R227, 0x1f, PT ;  /* 0x0000001fe300780c */ /* 0x000fc60003f85270 */
[----:B------:R-:W2:Y:S04]  /*5d40*/  SHFL.DOWN PT, R232, R225, 0x1, 0x1f ;  /* 0x08201f00e1e87f89 */ /* 0x000ea800000e0000 */
[----:B------:R-:W3:Y:S01]  /*5d50*/  SHFL.UP PT, R231, R221, 0x10, RZ ;  /* 0x06000000dde77989 */ /* 0x000ee200000e00ff */
[----:B-1----:R-:W-:Y:S01]  /*5d60*/  @P3 FMUL.FTZ R228, R228, R229 ;  /* 0x000000e5e4e43220 */ /* 0x002fe20000410000 */
[----:B------:R-:W-:-:S04]  /*5d70*/  ISETP.GE.AND P3, PT, R139, 0x10, PT ;  /* 0x000000108b00780c */ /* 0x000fc80003f66270 */
[----:B------:R-:W1:Y:S01]  /*5d80*/  SHFL.UP PT, R229, R228, 0x10, RZ ;  /* 0x06000000e4e57989 */ /* 0x000e6200000e00ff */
[C---:B0-----:R-:W-:Y:S02]  /*5d90*/  @P4 FFMA.FTZ R230, R225.reuse, R233, R230 ;  /* 0x000000e9e1e64223 */ /* 0x041fe400000100e6 */
[----:B--2---:R-:W-:-:S03]  /*5da0*/  @P4 FMUL.FTZ R225, R225, R232 ;  /* 0x000000e8e1e14220 */ /* 0x004fc60000410000 */
[----:B------:R-:W0:Y:S01]  /*5db0*/  SHFL.DOWN PT, R233, R230, 0x2, 0x1f ;  /* 0x08401f00e6e97f89 */ /* 0x000e2200000e0000 */
[C---:B------:R-:W-:Y:S02]  /*5dc0*/  ISETP.GE.U32.AND P4, PT, R227.reuse, 0x1e, PT ;  /* 0x0000001ee300780c */ /* 0x040fe40003f86070 */
[C---:B---3--:R-:W-:Y:S01]  /*5dd0*/  @P3 FFMA.FTZ R221, R228.reuse, R231, R221 ;  /* 0x000000e7e4dd3223 */ /* 0x048fe200000100dd */
[----:B------:R-:W2:Y:S05]  /*5de0*/  SHFL.DOWN PT, R232, R225, 0x2, 0x1f ;  /* 0x08401f00e1e87f89 */ /* 0x000eaa00000e0000 */
[----:B------:R-:W-:Y:S01]  /*5df0*/  SHFL.UP PT, R221, R221, 0x1, RZ ;  /* 0x04200000dddd7989 */ /* 0x000fe200000e00ff */
[----:B-1----:R-:W-:Y:S01]  /*5e00*/  @P3 FMUL.FTZ R228, R228, R229 ;  /* 0x000000e5e4e43220 */ /* 0x002fe20000410000 */
[----:B------:R-:W-:-:S02]  /*5e10*/  ISETP.GE.U32.AND P3, PT, R227, 0x1c, PT ;  /* 0x0000001ce300780c */ /* 0x000fc40003f66070 */
[----:B-----5:R-:W-:Y:S04]  /*5e20*/  SHFL.IDX PT, R229, R14, RZ, 0x1f ;  /* 0x00001fff0ee57589 */ /* 0x020fe800000e0000 */
[----:B------:R-:W1:Y:S01]  /*5e30*/  SHFL.UP PT, R228, R228, 0x1, RZ ;  /* 0x04200000e4e47989 */ /* 0x000e6200000e00ff */
[C---:B0-----:R-:W-:Y:S02]  /*5e40*/  @!P4 FFMA.FTZ R230, R225.reuse, R233, R230 ;  /* 0x000000e9e1e6c223 */ /* 0x041fe400000100e6 */
[----:B--2---:R-:W-:-:S03]  /*5e50*/  @!P4 FMUL.FTZ R225, R225, R232 ;  /* 0x000000e8e1e1c220 */ /* 0x004fc60000410000 */
[----:B------:R-:W0:Y:S04]  /*5e60*/  SHFL.DOWN PT, R231, R230, 0x4, 0x1f ;  /* 0x08801f00e6e77f89 */ /* 0x000e2800000e0000 */
[----:B------:R-:W2:Y:S01]  /*5e70*/  SHFL.DOWN PT, R232, R225, 0x4, 0x1f ;  /* 0x08801f00e1e87f89 */ /* 0x000ea200000e0000 */
[----:B-1----:R-:W-:Y:S01]  /*5e80*/  @P2 FFMA.FTZ R229, R228, R229, R221 ;  /* 0x000000e5e4e52223 */ /* 0x002fe200000100dd */
[----:B------:R-:W-:-:S03]  /*5e90*/  ISETP.GE.U32.AND P2, PT, R227, 0x18, PT ;  /* 0x00000018e300780c */ /* 0x000fc60003f46070 */
[----:B------:R-:W-:-:S04]  /*5ea0*/  FFMA.FTZ R182, R182, R229, R183 ;  /* 0x000000e5b6b67223 */ /* 0x000fc800000100b7 */
[-C--:B------:R-:W-:Y:S02]  /*5eb0*/  FMUL.FTZ R223, R223, R182.reuse ;  /* 0x000000b6dfdf7220 */ /* 0x080fe40000410000 */
[----:B0-----:R-:W-:Y:S02]  /*5ec0*/  @!P3 FFMA.FTZ R230, R225, R231, R230 ;  /* 0x000000e7e1e6b223 */ /* 0x001fe400000100e6 */
[----:B------:R-:W-:Y:S02]  /*5ed0*/  FFMA.FTZ R183, R175, R182, R184 ;  /* 0x000000b6afb77223 */ /* 0x000fe400000100b8 */
[----:B--2---:R-:W-:Y:S01]  /*5ee0*/  @!P3 FMUL.FTZ R225, R225, R232 ;  /* 0x000000e8e1e1b220 */ /* 0x004fe20000410000 */
[----:B------:R-:W0:Y:S01]  /*5ef0*/  SHFL.DOWN PT, R221, R230, 0x8, 0x1f ;  /* 0x09001f00e6dd7f89 */ /* 0x000e2200000e0000 */
[----:B------:R-:W-:Y:S02]  /*5f00*/  FFMA.FTZ R14, R86, R223, RZ ;  /* 0x000000df560e7223 */ /* 0x000fe400000100ff */
[-C--:B------:R-:W-:Y:S01]  /*5f10*/  FMUL.FTZ R226, R226, R183.reuse ;  /* 0x000000b7e2e27220 */ /* 0x080fe20000410000 */
[----:B------:R-:W1:Y:S01]  /*5f20*/  SHFL.DOWN PT, R228, R225, 0x8, 0x1f ;  /* 0x09001f00e1e47f89 */ /* 0x000e6200000e0000 */
[----:B------:R-:W-:Y:S01]  /*5f30*/  FFMA.FTZ R184, R174, R183, R15 ;  /* 0x000000b7aeb87223 */ /* 0x000fe2000001000f */
[----:B------:R-:W-:Y:S01]  /*5f40*/  MOV R15, RZ ;  /* 0x000000ff000f7202 */ /* 0x000fe20000000f00 */
[----:B------:R-:W-:Y:S01]  /*5f50*/  FFMA.FTZ R223, R85, R226, R14 ;  /* 0x000000e255df7223 */ /* 0x000fe2000001000e */
[----:B------:R-:W-:Y:S01]  /*5f60*/  HFMA2.MMA R14, -RZ, RZ, 1.875, 0 ;  /* 0x3f800000ff0e7435 */ /* 0x000fe200000001ff */
[----:B------:R-:W-:-:S02]  /*5f70*/  FMUL.FTZ R226, R185, R184 ;  /* 0x000000b8b9e27220 */ /* 0x000fc40000410000 */
[----:B------:R-:W-:Y:S02]  /*5f80*/  FFMA.FTZ R185, R173, R184, R18 ;  /* 0x000000b8adb97223 */ /* 0x000fe40000010012 */
[----:B------:R-:W-:Y:S02]  /*5f90*/  FFMA.FTZ R226, R84, R226, R223 ;  /* 0x000000e254e27223 */ /* 0x000fe400000100df */
[-C--:B------:R-:W-:Y:S02]  /*5fa0*/  FMUL.FTZ R18, R188, R185.reuse ;  /* 0x000000b9bc127220 */ /* 0x080fe40000410000 */
[----:B------:R-:W-:Y:S01]  /*5fb0*/  FFMA.FTZ R188, R172, R185, R165 ;  /* 0x000000b9acbc7223 */ /* 0x000fe200000100a5 */
[----:B------:R-:W-:Y:S01]  /*5fc0*/  @!P0 LDS.64 R14, [R23.X8+0x1728] ;  /* 0x00172800170e8984 */ /* 0x000fe20000008a00 */
[----:B------:R-:W-:Y:S01]  /*5fd0*/  FFMA.FTZ R223, R83, R18, R226 ;  /* 0x0000001253df7223 */ /* 0x000fe200000100e2 */
[----:B------:R-:W-:Y:S01]  /*5fe0*/  ISETP.GE.U32.AND P0, PT, R227, 0x10, PT ;  /* 0x00000010e300780c */ /* 0x000fe20003f06070 */
[----:B------:R-:W-:-:S02]  /*5ff0*/  FMUL.FTZ R187, R187, R188 ;  /* 0x000000bcbbbb7220 */ /* 0x000fc40000410000 */
[----:B------:R-:W-:Y:S02]  /*6000*/  FFMA.FTZ R165, R171, R188, R16 ;  /* 0x000000bcaba57223 */ /* 0x000fe40000010010 */
[C---:B0-----:R-:W-:Y:S02]  /*6010*/  @!P2 FFMA.FTZ R230, R225.reuse, R221, R230 ;  /* 0x000000dde1e6a223 */ /* 0x041fe400000100e6 */
[----:B------:R-:W-:Y:S02]  /*6020*/  FFMA.FTZ R226, R82, R187, R223 ;  /* 0x000000bb52e27223 */ /* 0x000fe400000100df */
[----:B-1----:R-:W-:Y:S01]  /*6030*/  @!P2 FMUL.FTZ R225, R225, R228 ;  /* 0x000000e4e1e1a220 */ /* 0x002fe20000410000 */
[----:B------:R-:W0:Y:S01]  /*6040*/  SHFL.DOWN PT, R18, R230, 0x10, 0x1f ;  /* 0x0a001f00e6127f89 */ /* 0x000e2200000e0000 */
[-C--:B------:R-:W-:Y:S02]  /*6050*/  FMUL.FTZ R222, R222, R165.reuse ;  /* 0x000000a5dede7220 */ /* 0x080fe40000410000 */
[----:B------:R-:W-:Y:S01]  /*6060*/  FFMA.FTZ R167, R170, R165, R167 ;  /* 0x000000a5aaa77223 */ /* 0x000fe200000100a7 */
[----:B------:R-:W1:Y:S01]  /*6070*/  SHFL.DOWN PT, R16, R225, 0x10, 0x1f ;  /* 0x0a001f00e1107f89 */ /* 0x000e6200000e0000 */
[----:B------:R-:W-:Y:S01]  /*6080*/  FFMA.FTZ R187, R81, R222, R226 ;  /* 0x000000de51bb7223 */ /* 0x000fe200000100e2 */
[----:B------:R-:W-:Y:S01]  /*6090*/  MOV R226, UR9 ;  /* 0x0000000900e27c02 */ /* 0x000fe20008000f00 */
[----:B------:R-:W-:-:S02]  /*60a0*/  FMUL.FTZ R186, R186, R167 ;  /* 0x000000a7baba7220 */ /* 0x000fc40000410000 */
[----:B------:R-:W-:Y:S02]  /*60b0*/  FFMA.FTZ R169, R190, R167, R169 ;  /* 0x000000a7bea97223 */ /* 0x000fe400000100a9 */
[----:B------:R-:W-:Y:S02]  /*60c0*/  FFMA.FTZ R222, R80, R186, R187 ;  /* 0x000000ba50de7223 */ /* 0x000fe400000100bb */
[-C--:B------:R-:W-:Y:S02]  /*60d0*/  FMUL.FTZ R224, R224, R169.reuse ;  /* 0x000000a9e0e07220 */ /* 0x080fe40000410000 */
[----:B------:R-:W-:Y:S02]  /*60e0*/  FFMA.FTZ R186, R192, R169, R13 ;  /* 0x000000a9c0ba7223 */ /* 0x000fe4000001000d */
[----:B------:R-:W-:Y:S02]  /*60f0*/  FFMA.FTZ R13, R79, R224, R222 ;  /* 0x000000e04f0d7223 */ /* 0x000fe400000100de */
[----:B------:R-:W-:-:S02]  /*6100*/  FMUL.FTZ R219, R219, R186 ;  /* 0x000000badbdb7220 */ /* 0x000fc40000410000 */
[----:B------:R-:W-:Y:S01]  /*6110*/  FFMA.FTZ R187, R193, R186, R12 ;  /* 0x000000bac1bb7223 */ /* 0x000fe2000001000c */
[----:B------:R-:W-:Y:S01]  /*6120*/  MOV R12, R140 ;  /* 0x0000008c000c7202 */ /* 0x000fe20000000f00 */
[----:B------:R-:W-:Y:S01]  /*6130*/  FFMA.FTZ R219, R72, R219, R13 ;  /* 0x000000db48db7223 */ /* 0x000fe2000001000d */
[----:B------:R-:W-:Y:S01]  /*6140*/  HFMA2.MMA R13, -RZ, RZ, 0, 0 ;  /* 0x00000000ff0d7435 */ /* 0x000fe200000001ff */
[----:B------:R-:W-:Y:S02]  /*6150*/  IMAD R222, R214, c[0x0][0x2b8], RZ ;  /* 0x0000ae00d6de7a24 */ /* 0x000fe400078e02ff */
[----:B0-----:R-:W-:Y:S02]  /*6160*/  @!P0 FFMA.FTZ R230, R225, R18, R230 ;  /* 0x00000012e1e68223 */ /* 0x001fe400000100e6 */
[----:B------:R-:W-:Y:S02]  /*6170*/  IMAD R221, R149, c[0x0][0x2bc], R222 ;  /* 0x0000af0095dd7a24 */ /* 0x000fe400078e02de */
[----:B-1----:R-:W-:Y:S01]  /*6180*/  @!P0 FMUL.FTZ R225, R225, R16 ;  /* 0x00000010e1e18220 */ /* 0x002fe20000410000 */
[----:B------:R-:W-:Y:S01]  /*6190*/  SHFL.DOWN PT, R224, R230, 0x1, 0x1f ;  /* 0x08201f00e6e07f89 */ /* 0x000fe200000e0000 */
[----:B------:R-:W-:-:S02]  /*61a0*/  FFMA.FTZ R195, R196, R187, R195 ;  /* 0x000000bbc4c37223 */ /* 0x000fc400000100c3 */
[----:B------:R-:W-:Y:S01]  /*61b0*/  IMAD.WIDE.U32 R12, R149, c[0x0][0x2b8], R12 ;  /* 0x0000ae00950c7a25 */ /* 0x000fe200078e000c */
[----:B------:R-:W-:Y:S03]  /*61c0*/  SHFL.DOWN PT, R222, R225, 0x1, 0x1f ;  /* 0x08201f00e1de7f89 */ /* 0x000fe600000e0000 */
[----:B------:R-:W-:Y:S01]  /*61d0*/  FMUL.FTZ R216, R216, R187 ;  /* 0x000000bbd8d87220 */ /* 0x000fe20000410000 */
[----:B------:R-:W-:Y:S01]  /*61e0*/  IADD3 R13, R13, R221, RZ ;  /* 0x000000dd0d0d7210 */ /* 0x000fe20007ffe0ff */
[----:B------:R-:W-:Y:S01]  /*61f0*/  FFMA.FTZ R203, R198, R195, R203 ;  /* 0x000000c3c6cb7223 */ /* 0x000fe200000100cb */
[----:B------:R-:W0:Y:S01]  /*6200*/  SHFL.IDX PT, R221, R15, RZ, 0x1f ;  /* 0x00001fff0fdd7589 */ /* 0x000e2200000e0000 */
[----:B------:R-:W-:Y:S02]  /*6210*/  IMAD R18, R212, c[0x0][0x2c0], RZ ;  /* 0x0000b000d4127a24 */ /* 0x000fe400078e02ff */
[----:B------:R-:W-:-:S02]  /*6220*/  FFMA.FTZ R219, R70, R216, R219 ;  /* 0x000000d846db7223 */ /* 0x000fc400000100db */
[----:B------:R-:W-:Y:S02]  /*6230*/  FMUL.FTZ R218, R218, R195 ;  /* 0x000000c3dada7220 */ /* 0x000fe40000410000 */
[-C--:B------:R-:W-:Y:S02]  /*6240*/  FFMA.FTZ R216, R200, R203.reuse, R19 ;  /* 0x000000cbc8d87223 */ /* 0x080fe40000010013 */
[C---:B------:R-:W-:Y:S02]  /*6250*/  IMAD R227, R145.reuse, c[0x0][0x2c4], R18 ;  /* 0x0000b10091e37a24 */ /* 0x040fe400078e0212 */
[----:B------:R-:W-:Y:S02]  /*6260*/  FFMA.FTZ R223, R68, R218, R219 ;  /* 0x000000da44df7223 */ /* 0x000fe400000100db */
[----:B------:R-:W-:Y:S01]  /*6270*/  FMUL.FTZ R16, R220, R203 ;  /* 0x000000cbdc107220 */ /* 0x000fe20000410000 */
[----:B------:R-:W-:Y:S01]  /*6280*/  SHFL.IDX PT, R219, R225, RZ, 0x1f ;  /* 0x00001fffe1db7589 */ /* 0x000fe200000e0000 */
[----:B------:R-:W-:-:S03]  /*6290*/  IMAD.WIDE.U32 R18, R145, c[0x0][0x2c0], R12 ;  /* 0x0000b00091127a25 */ /* 0x000fc600078e000c */
[----:B------:R-:W1:Y:S01]  /*62a0*/  SHFL.IDX PT, R220, R230, RZ, 0x1f ;  /* 0x00001fffe6dc7589 */ /* 0x000e6200000e0000 */
[----:B------:R-:W-:Y:S01]  /*62b0*/  FFMA.FTZ R223, R66, R16, R223 ;  /* 0x0000001042df7223 */ /* 0x000fe200000100df */
[----:B------:R-:W-:Y:S01]  /*62c0*/  LEA R12, P2, R18, c[0x0][0x320], 0x2 ;  /* 0x0000c800120c7a11 */ /* 0x000fe200078410ff */
[-C--:B------:R-:W-:Y:S01]  /*62d0*/  FFMA.FTZ R218, R202, R216.reuse, R215 ;  /* 0x000000d8cada7223 */ /* 0x080fe200000100d7 */
[----:B------:R-:W-:Y:S01]  /*62e0*/  IADD3 R215, R19, R227, RZ ;  /* 0x000000e313d77210 */ /* 0x000fe20007ffe0ff */
[----:B------:R-:W-:Y:S01]  /*62f0*/  FMUL.FTZ R217, R217, R216 ;  /* 0x000000d8d9d97220 */ /* 0x000fe20000410000 */
[----:B------:R-:W-:Y:S01]  /*6300*/  IADD3 R16, P0, R18, UR9, RZ ;  /* 0x0000000912107c10 */ /* 0x000fe2000ff1e0ff */
[----:B0-----:R-:W-:Y:S01]  /*6310*/  @P1 FFMA.FTZ R221, R222, R221, R224 ;  /* 0x000000dddedd1223 */ /* 0x001fe200000100e0 */
[----:B------:R-:W-:Y:S01]  /*6320*/  LEA.HI.X R13, R18, c[0x0][0x324], R215, 0x2, P2 ;  /* 0x0000c900120d7a11 */ /* 0x000fe200010f14d7 */
[----:B------:R-:W-:Y:S01]  /*6330*/  FMUL.FTZ R19, R17, R218 ;  /* 0x000000da11137220 */ /* 0x000fe20000410000 */
[----:B------:R-:W-:Y:S01]  /*6340*/  LEA.HI.X.SX32 R17, R226, R215, 0x1, P0 ;  /* 0x000000d7e2117211 */ /* 0x000fe200000f0eff */
[----:B------:R-:W-:-:S02]  /*6350*/  FFMA.FTZ R215, R221, R21, R20 ;  /* 0x00000015ddd77223 */ /* 0x000fc40000010014 */
[----:B------:R-:W-:Y:S02]  /*6360*/  FFMA.FTZ R223, R64, R217, R223 ;  /* 0x000000d940df7223 */ /* 0x000fe400000100df */
[----:B------:R-:W-:Y:S02]  /*6370*/  FFMA.FTZ R211, R206, R215, R211 ;  /* 0x000000d7ced37223 */ /* 0x000fe400000100d3 */
[----:B------:R-:W-:Y:S02]  /*6380*/  IMAD R217, R136, -0x200, R147 ;  /* 0xfffffe0088d97824 */ /* 0x000fe400078e0293 */
[----:B------:R-:W-:Y:S02]  /*6390*/  FFMA.FTZ R207, R204, R211, R207 ;  /* 0x000000d3cccf7223 */ /* 0x000fe400000100cf */
[----:B------:R-:W-:Y:S01]  /*63a0*/  FFMA.FTZ R223, R62, R19, R223 ;  /* 0x000000133edf7223 */ /* 0x000fe200000100df */
[----:B------:R-:W-:Y:S01]  /*63b0*/  SHF.R.S32.HI R19, RZ, 0x1f, R217 ;  /* 0x0000001fff137819 */ /* 0x000fe200000114d9 */
[----:B------:R-:W-:Y:S01]  /*63c0*/  FFMA.FTZ R205, R202, R207, R205 ;  /* 0x000000cfcacd7223 */ /* 0x000fe200000100cd */
[----:B------:R-:W-:Y:S01]  /*63d0*/  LEA R18, P0, R217, R12, 0x2 ;  /* 0x0000000cd9127211 */ /* 0x000fe200078010ff */
[----:B-1----:R-:W-:Y:S01]  /*63e0*/  FFMA.FTZ R21, R219, R15, R220 ;  /* 0x0000000fdb157223 */ /* 0x002fe200000100dc */
[----:B------:R-:W-:Y:S01]  /*63f0*/  P2R R15, PR, RZ, 0x20 ;  /* 0x00000020ff0f7803 */ /* 0x000fe20000000000 */
[----:B------:R-:W-:Y:S01]  /*6400*/  FFMA.FTZ R201, R200, R205, R201 ;  /* 0x000000cdc8c97223 */ /* 0x000fe200000100c9 */
[----:B------:R-:W-:Y:S01]  /*6410*/  LEA.HI.X R19, R217, R13, R19, 0x2, P0 ;  /* 0x0000000dd9137211 */ /* 0x000fe200000f1413 */
[----:B------:R-:W-:Y:S01]  /*6420*/  FFMA.FTZ R213, R204, R218, R213 ;  /* 0x000000daccd57223 */ /* 0x000fe200000100d5 */
[----:B------:R-:W-:Y:S01]  /*6430*/  MOV R15, UR21 ;  /* 0x00000015000f7c02 */ /* 0x000fe20008000f00 */
[----:B------:R-:W-:-:S02]  /*6440*/  FFMA.FTZ R199, R198, R201, R199 ;  /* 0x000000c9c6c77223 */ /* 0x000fc400000100c7 */
[----:B------:R-:W-:Y:S02]  /*6450*/  FMUL.FTZ R20, R219, R14 ;  /* 0x0000000edb147220 */ /* 0x000fe40000410000 */
[----:B------:R-:W-:Y:S02]  /*6460*/  FFMA.FTZ R197, R196, R199, R197 ;  /* 0x000000c7c4c57223 */ /* 0x000fe400000100c5 */
[----:B------:R-:W-:Y:S01]  /*6470*/  IMAD.WIDE.U32 R14, R15, c[0x0][0x2d0], R18 ;  /* 0x0000b4000f0e7a25 */ /* 0x000fe200078e0012 */
[----:B------:R-:W-:Y:S01]  /*6480*/  SHF.L.U32 R18, R140, 0x4, RZ ;  /* 0x000000048c127819 */ /* 0x000fe200000006ff */
[----:B------:R0:W-:Y:S02]  /*6490*/  @!P5 STS.64 [R23.X8+0x1728], R20 ;  /* 0x001728141700d388 */ /* 0x0001e40000008a00 */
[----:B------:R-:W-:Y:S01]  /*64a0*/  FFMA.FTZ R193, R193, R197, R194 ;  /* 0x000000c5c1c17223 */ /* 0x000fe200000100c2 */
[----:B------:R-:W-:Y:S01]  /*64b0*/  LEA.HI.SX32 R18, R18, R18, 0x1b ;  /* 0x0000001212127211 */ /* 0x000fe200078fdaff */
[----:B------:R-:W-:-:S02]  /*64c0*/  FMUL.FTZ R202, R183, UR8 ;  /* 0x00000008b7ca7c20 */ /* 0x000fc40008410000 */
[----:B------:R-:W-:Y:S02]  /*64d0*/  FFMA.FTZ R191, R192, R193, R191 ;  /* 0x000000c1c0bf7223 */ /* 0x000fe400000100bf */
[----:B------:R-:W-:Y:S02]  /*64e0*/  FMUL.FTZ R219, R208, R213 ;  /* 0x000000d5d0db7220 */ /* 0x000fe40000410000 */
[----:B------:R-:W-:Y:S02]  /*64f0*/  FFMA.FTZ R189, R190, R191, R189 ;  /* 0x000000bfbebd7223 */ /* 0x000fe400000100bd */
[----:B------:R-:W-:Y:S02]  /*6500*/  FFMA.FTZ R208, R206, R213, R209 ;  /* 0x000000d5ced07223 */ /* 0x000fe400000100d1 */
[----:B------:R-:W-:Y:S02]  /*6510*/  FFMA.FTZ R177, R170, R189, R177 ;  /* 0x000000bdaab17223 */ /* 0x000fe400000100b1 */
[----:B------:R-:W-:-:S02]  /*6520*/  FMUL.FTZ R19, R182, UR8 ;  /* 0x00000008b6137c20 */ /* 0x000fc40008410000 */
[----:B------:R-:W-:Y:S02]  /*6530*/  FMUL.FTZ R209, R85, R202 ;  /* 0x000000ca55d17220 */ /* 0x000fe40000410000 */
[----:B------:R-:W-:Y:S02]  /*6540*/  FMUL.FTZ R221, R188, UR8 ;  /* 0x00000008bcdd7c20 */ /* 0x000fe40008410000 */
[----:B------:R-:W-:Y:S01]  /*6550*/  FFMA.FTZ R171, R171, R177, R176 ;  /* 0x000000b1abab7223 */ /* 0x000fe200000100b0 */
[----:B------:R1:W-:Y:S01]  /*6560*/  STS [R18.X4+0x434], R209 ;  /* 0x000434d112007388 */ /* 0x0003e20000004800 */
[----:B------:R-:W-:Y:S02]  /*6570*/  FFMA.FTZ R206, R60, R219, R223 ;  /* 0x000000db3cce7223 */ /* 0x000fe400000100df */
[----:B------:R-:W-:Y:S02]  /*6580*/  FMUL.FTZ R19, R86, R19 ;  /* 0x0000001356137220 */ /* 0x000fe40000410000 */
[----:B------:R-:W-:-:S02]  /*6590*/  FMUL.FTZ R219, R184, UR8 ;  /* 0x00000008b8db7c20 */ /* 0x000fc40008410000 */
[----:B------:R-:W-:Y:S01]  /*65a0*/  FMUL.FTZ R202, R185, UR8 ;  /* 0x00000008b9ca7c20 */ /* 0x000fe20008410000 */
[----:B------:R2:W-:Y:S01]  /*65b0*/  STS [R18.X4+0x430], R19 ;  /* 0x0004301312007388 */ /* 0x0005e20000004800 */
[----:B------:R-:W-:Y:S02]  /*65c0*/  FMUL.FTZ R221, R82, R221 ;  /* 0x000000dd52dd7220 */ /* 0x000fe40000410000 */
[----:B------:R-:W-:Y:S02]  /*65d0*/  FMUL.FTZ R225, R203, UR8 ;  /* 0x00000008cbe17c20 */ /* 0x000fe40008410000 */
[----:B0-----:R-:W-:Y:S01]  /*65e0*/  FMUL.FTZ R20, R165, UR8 ;  /* 0x00000008a5147c20 */ /* 0x001fe20008410000 */
[----:B------:R0:W-:Y:S01]  /*65f0*/  STS [R18.X4+0x440], R221 ;  /* 0x000440dd12007388 */ /* 0x0001e20000004800 */
[----:B------:R-:W-:Y:S02]  /*6600*/  FFMA.FTZ R179, R172, R171, R179 ;  /* 0x000000abacb37223 */ /* 0x000fe400000100b3 */
[----:B-1----:R-:W-:-:S02]  /*6610*/  FMUL.FTZ R209, R186, UR8 ;  /* 0x00000008bad17c20 */ /* 0x002fc40008410000 */
[----:B------:R-:W-:Y:S02]  /*6620*/  FMUL.FTZ R219, R84, R219 ;  /* 0x000000db54db7220 */ /* 0x000fe40000410000 */
[----:B------:R-:W-:Y:S02]  /*6630*/  FMUL.FTZ R21, R83, R202 ;  /* 0x000000ca53157220 */ /* 0x000fe40000410000 */
[----:B------:R-:W-:Y:S01]  /*6640*/  FMUL.FTZ R225, R66, R225 ;  /* 0x000000e142e17220 */ /* 0x000fe20000410000 */
[----:B------:R-:W-:Y:S01]  /*6650*/  STS [R18.X4+0x438], R219 ;  /* 0x000438db12007388 */ /* 0x000fe20000004800 */
[----:B------:R-:W-:Y:S02]  /*6660*/  FMUL.FTZ R223, R167, UR8 ;  /* 0x00000008a7df7c20 */ /* 0x000fe40008410000 */
[----:B--2---:R-:W-:Y:S01]  /*6670*/  FMUL.FTZ R19, R81, R20 ;  /* 0x0000001451137220 */ /* 0x004fe20000410000 */
[----:B------:R1:W-:Y:S01]  /*6680*/  STS [R18.X4+0x43c], R21 ;  /* 0x00043c1512007388 */ /* 0x0003e20000004800 */
[----:B------:R-:W-:-:S02]  /*6690*/  FFMA.FTZ R173, R173, R179, R178 ;  /* 0x000000b3adad7223 */ /* 0x000fc400000100b2 */
[----:B------:R-:W-:Y:S01]  /*66a0*/  FMUL.FTZ R20, R169, UR8 ;  /* 0x00000008a9147c20 */ /* 0x000fe20008410000 */
[----:B------:R2:W-:Y:S01]  /*66b0*/  STS [R18.X4+0x45c], R225 ;  /* 0x00045ce112007388 */ /* 0x0005e20000004800 */
[----:B------:R-:W-:Y:S02]  /*66c0*/  FMUL.FTZ R209, R72, R209 ;  /* 0x000000d148d17220 */ /* 0x000fe40000410000 */
[----:B0-----:R-:W-:Y:S01]  /*66d0*/  FMUL.FTZ R221, R195, UR8 ;  /* 0x00000008c3dd7c20 */ /* 0x001fe20008410000 */
[----:B------:R0:W-:Y:S01]  /*66e0*/  STS [R18.X4+0x444], R19 ;  /* 0x0004441312007388 */ /* 0x0001e20000004800 */
[----:B------:R-:W-:Y:S02]  /*66f0*/  FMUL.FTZ R223, R80, R223 ;  /* 0x000000df50df7220 */ /* 0x000fe40000410000 */
[----:B------:R-:W-:Y:S01]  /*6700*/  FFMA.FTZ R181, R174, R173, R181 ;  /* 0x000000adaeb57223 */ /* 0x000fe200000100b5 */
[----:B------:R3:W-:Y:S01]  /*6710*/  STS [R18.X4+0x450], R209 ;  /* 0x000450d112007388 */ /* 0x0007e20000004800 */
[----:B-1----:R-:W-:Y:S01]  /*6720*/  FMUL.FTZ R21, R79, R20 ;  /* 0x000000144f157220 */ /* 0x002fe20000410000 */
[----:B--2---:R-:W-:Y:S01]  /*6730*/  MOV R225, UR9 ;  /* 0x0000000900e17c02 */ /* 0x004fe20008000f00 */
[----:B------:R-:W-:Y:S01]  /*6740*/  FMUL.FTZ R219, R187, UR8 ;  /* 0x00000008bbdb7c20 */ /* 0x000fe20008410000 */
[----:B------:R1:W-:Y:S01]  /*6750*/  STS [R18.X4+0x448], R223 ;  /* 0x000448df12007388 */ /* 0x0003e20000004800 */
[----:B------:R-:W-:Y:S01]  /*6760*/  FMUL.FTZ R221, R68, R221 ;  /* 0x000000dd44dd7220 */ /* 0x000fe20000410000 */
[----:B------:R-:W-:Y:S01]  /*6770*/  IADD3 R178, -R225, c[0x0][0x168], -R140 ;  /* 0x00005a00e1b27a10 */ /* 0x000fe20007ffe98c */
[----:B0-----:R-:W-:Y:S01]  /*6780*/  FMUL.FTZ R19, R216, UR8 ;  /* 0x00000008d8137c20 */ /* 0x001fe20008410000 */
[----:B------:R0:W-:Y:S01]  /*6790*/  STS [R18.X4+0x44c], R21 ;  /* 0x00044c1512007388 */ /* 0x0001e20000004800 */
[----:B------:R-:W-:Y:S01]  /*67a0*/  FFMA.FTZ R175, R175, R181, R180 ;  /* 0x000000b5afaf7223 */ /* 0x000fe200000100b4 */
[----:B------:R-:W-:Y:S01]  /*67b0*/  ISETP.GE.AND P0, PT, R178, 0x1, PT ;  /* 0x00000001b200780c */ /* 0x000fe20003f06270 */
[----:B---3--:R-:W-:Y:S01]  /*67c0*/  FMUL.FTZ R209, R208, UR8 ;  /* 0x00000008d0d17c20 */ /* 0x008fe20008410000 */
[----:B------:R2:W-:Y:S01]  /*67d0*/  STS [R18.X4+0x458], R221 ;  /* 0x000458dd12007388 */ /* 0x0005e20000004800 */
[----:B------:R-:W-:-:S02]  /*67e0*/  FMUL.FTZ R219, R70, R219 ;  /* 0x000000db46db7220 */ /* 0x000fc40000410000 */
[----:B-1----:R-:W-:Y:S02]  /*67f0*/  FMUL.FTZ R223, R64, R19 ;  /* 0x0000001340df7220 */ /* 0x002fe40000410000 */
[----:B------:R-:W-:Y:S01]  /*6800*/  FMUL.FTZ R19, R213, UR8 ;  /* 0x00000008d5137c20 */ /* 0x000fe20008410000 */
[----:B------:R1:W-:Y:S01]  /*6810*/  STS [R18.X4+0x454], R219 ;  /* 0x000454db12007388 */ /* 0x0003e20000004800 */
[----:B0-----:R-:W-:Y:S02]  /*6820*/  FMUL.FTZ R21, R218, UR8 ;  /* 0x00000008da157c20 */ /* 0x001fe40008410000 */
[-C--:B------:R-:W-:Y:S01]  /*6830*/  FMUL.FTZ R20, R175, R78.reuse ;  /* 0x0000004eaf147220 */ /* 0x080fe20000410000 */
[----:B------:R-:W-:Y:S01]  /*6840*/  STS [R18.X4+0x460], R223 ;  /* 0x000460df12007388 */ /* 0x000fe20000004800 */
[----:B--2---:R-:W-:Y:S02]  /*6850*/  FMUL.FTZ R221, R58, R209 ;  /* 0x000000d13add7220 */ /* 0x004fe40000410000 */
[----:B------:R-:W-:-:S02]  /*6860*/  FFMA.FTZ R209, R155, -R78, R182 ;  /* 0x8000004e9bd17223 */ /* 0x000fc400000100b6 */
[----:B------:R-:W-:Y:S01]  /*6870*/  FMUL.FTZ R227, R62, R21 ;  /* 0x000000153ee37220 */ /* 0x000fe20000410000 */
[----:B------:R-:W-:Y:S01]  /*6880*/  STS [R18.X4+0x46c], R221 ;  /* 0x00046cdd12007388 */ /* 0x000fe20000004800 */
[----:B-1----:R-:W-:Y:S02]  /*6890*/  FMUL.FTZ R219, R60, R19 ;  /* 0x000000133cdb7220 */ /* 0x002fe40000410000 */
[-C--:B------:R-:W-:Y:S01]  /*68a0*/  FFMA.FTZ R170, R148, -R77.reuse, R183 ;  /* 0x8000004d94aa7223 */ /* 0x080fe200000100b7 */
[----:B------:R-:W-:Y:S01]  /*68b0*/  STS [R18.X4+0x464], R227 ;  /* 0x000464e312007388 */ /* 0x000fe20000004800 */
[----:B------:R-:W-:Y:S02]  /*68c0*/  FMUL.FTZ R21, R181, R77 ;  /* 0x0000004db5157220 */ /* 0x000fe40000410000 */
[----:B------:R-:W-:Y:S01]  /*68d0*/  FFMA.FTZ R19, R20, R209, RZ ;  /* 0x000000d114137223 */ /* 0x000fe200000100ff */
[----:B------:R0:W-:Y:S01]  /*68e0*/  STS [R18.X4+0x468], R219 ;  /* 0x000468db12007388 */ /* 0x0001e20000004800 */
        /* <DEDUP_REMOVED lines=8> */
[----:B0-----:R-:W-:Y:S01]  /*6970*/  FFMA.FTZ R219, R185, R174, R19 ;  /* 0x000000aeb9db7223 */ /* 0x001fe20000010013 */
[----:B------:R-:W-:Y:S06]  /*6980*/  BAR.SYNC.DEFER_BLOCKING 0x0 ;  /* 0x0000000000007b1d */ /* 0x000fec0000010000 */
[----:B------:R-:W-:Y:S05]  /*6990*/  @!P0 BRA `(.L_x_5079) ;  /* 0x0000009000008947 */ /* 0x000fea0003800000 */
[----:B------:R-:W-:Y:S01]  /*69a0*/  LEA.HI.SX32 R180, R140, R140, 0x1b ;  /* 0x0000008c8cb47211 */ /* 0x000fe200078fdaff */
        /* <DEDUP_REMOVED lines=8> */
.L_x_5079:
[----:B------:R-:W-:Y:S05]  /*6a30*/  BSYNC B0 ;  /* 0x0000000000007941 */ /* 0x000fea0003800000 */
.L_x_5078:
[----:B------:R-:W-:Y:S01]  /*6a40*/  IADD3 R223, R140, 0x20, RZ ;  /* 0x000000208cdf7810 */ /* 0x000fe20007ffe0ff */
[-C--:B------:R-:W-:Y:S01]  /*6a50*/  FFMA.FTZ R16, R168, -R73.reuse, R165 ;  /* 0x80000049a8107223 */ /* 0x080fe200000100a5 */
[----:B------:R-:W-:Y:S01]  /*6a60*/  ISETP.GE.AND P0, PT, R178, 0x21, PT ;  /* 0x00000021b200780c */ /* 0x000fe20003f06270 */
[----:B------:R-:W-:Y:S01]  /*6a70*/  FMUL.FTZ R17, R177, R73 ;  /* 0x00000049b1117220 */ /* 0x000fe20000410000 */
[----:B------:R-:W-:Y:S01]  /*6a80*/  LEA.HI.SX32 R223, R223, R140, 0x1b ;  /* 0x0000008cdfdf7211 */ /* 0x000fe200078fdaff */
[----:B------:R-:W-:Y:S01]  /*6a90*/  FFMA.FTZ R219, R176, R188, R219 ;  /* 0x000000bcb0db7223 */ /* 0x000fe200000100db */
[----:B------:R-:W-:Y:S01]  /*6aa0*/  USHF.L.U64.HI UR8, UR6, 0x2, UR7 ;  /* 0x0000000206087899 */ /* 0x000fe20008010207 */
[-C--:B------:R-:W-:Y:S01]  /*6ab0*/  FFMA.FTZ R167, R166, -R71.reuse, R167 ;  /* 0x80000047a6a77223 */ /* 0x080fe200000100a7 */
[----:B------:R-:W-:Y:S01]  /*6ac0*/  ULDC.64 UR12, c[0x0][0x2d0] ;  /* 0x0000b400000c7ab9 */ /* 0x000fe20000000a00 */
[----:B0-----:R-:W-:Y:S01]  /*6ad0*/  FMUL.FTZ R18, R189, R71 ;  /* 0x00000047bd127220 */ /* 0x001fe20000410000 */
[----:B------:R-:W0:Y:S01]  /*6ae0*/  LDS R223, [R223.X4+0x4b0] ;  /* 0x0004b000dfdf7984 */ /* 0x000e220000004800 */
[----:B------:R-:W-:Y:S01]  /*6af0*/  FFMA.FTZ R219, R17, R16, R219 ;  /* 0x0000001011db7223 */ /* 0x000fe200000100db */
[----:B------:R-:W-:Y:S01]  /*6b00*/  UIMAD UR8, UR8, UR12, URZ ;  /* 0x0000000c080872a4 */ /* 0x000fe2000f8e023f */
[-C--:B------:R-:W-:Y:S01]  /*6b10*/  FFMA.FTZ R150, R164, -R69.reuse, R169 ;  /* 0x80000045a4967223 */ /* 0x080fe200000100a9 */
[----:B------:R-:W-:Y:S01]  /*6b20*/  BSSY B0, `(.L_x_5080) ;  /* 0x000002a000007945 */ /* 0x000fe20003800000 */
[----:B------:R-:W-:Y:S01]  /*6b30*/  FMUL.FTZ R19, R191, R69 ;  /* 0x00000045bf137220 */ /* 0x000fe20000410000 */
[----:B------:R-:W-:Y:S01]  /*6b40*/  UIMAD UR8, UR21, UR13, UR8 ;  /* 0x0000000d150872a4 */ /* 0x000fe2000f8e0208 */
[----:B------:R-:W-:Y:S01]  /*6b50*/  FFMA.FTZ R219, R18, R167, R219 ;  /* 0x000000a712db7223 */ /* 0x000fe200000100db */
[----:B------:R-:W-:Y:S01]  /*6b60*/  IADD3 R225, R140, 0x60, RZ ;  /* 0x000000608ce17810 */ /* 0x000fe20007ffe0ff */
[----:B------:R-:W-:-:S02]  /*6b70*/  FFMA.FTZ R165, R162, -R67, R186 ;  /* 0x80000043a2a57223 */ /* 0x000fc400000100ba */
[----:B------:R-:W-:Y:S01]  /*6b80*/  FMUL.FTZ R180, R193, R67 ;  /* 0x00000043c1b47220 */ /* 0x000fe20000410000 */
[----:B------:R-:W-:Y:S01]  /*6b90*/  IADD3 R15, R15, UR8, RZ ;  /* 0x000000080f0f7c10 */ /* 0x000fe2000fffe0ff */
        /* <DEDUP_REMOVED lines=13> */
[----:B------:R-:W-:Y:S02]  /*6c70*/  FFMA.FTZ R190, R152, -R51, R213 ;  /* 0x8000003398be7223 */ /* 0x000fe400000100d5 */
[-C--:B------:R-:W-:Y:S02]  /*6c80*/  FFMA.FTZ R218, R159, -R56.reuse, R218 ;  /* 0x800000389fda7223 */ /* 0x080fe400000100da */
[----:B------:R-:W-:Y:S02]  /*6c90*/  FMUL.FTZ R213, R207, R56 ;  /* 0x00000038cfd57220 */ /* 0x000fe40000410000 */
[----:B------:R-:W-:-:S02]  /*6ca0*/  FFMA.FTZ R221, R186, R216, R221 ;  /* 0x000000d8badd7223 */ /* 0x000fc400000100dd */
[----:B------:R-:W-:Y:S02]  /*6cb0*/  FMUL.FTZ R163, R163, R208 ;  /* 0x000000d0a3a37220 */ /* 0x000fe40000410000 */
[-C--:B------:R-:W-:Y:S02]  /*6cc0*/  FMUL.FTZ R219, R215, R46.reuse ;  /* 0x0000002ed7db7220 */ /* 0x080fe40000410000 */
[----:B------:R-:W-:Y:S02]  /*6cd0*/  FFMA.FTZ R208, R157, -R46, R208 ;  /* 0x8000002e9dd07223 */ /* 0x000fe400000100d0 */
[----:B------:R-:W-:Y:S02]  /*6ce0*/  FMUL.FTZ R192, R211, R51 ;  /* 0x00000033d3c07220 */ /* 0x000fe40000410000 */
[----:B------:R-:W-:Y:S02]  /*6cf0*/  FFMA.FTZ R221, R213, R218, R221 ;  /* 0x000000dad5dd7223 */ /* 0x000fe400000100dd */
[----:B------:R-:W-:-:S02]  /*6d00*/  FMUL.FTZ R163, R58, R163 ;  /* 0x000000a33aa37220 */ /* 0x000fc40000410000 */
[----:B------:R-:W-:Y:S02]  /*6d10*/  FMUL.FTZ R194, R219, R208 ;  /* 0x000000d0dbc27220 */ /* 0x000fe40000410000 */
[----:B------:R-:W-:Y:S02]  /*6d20*/  FFMA.FTZ R221, R192, R190, R221 ;  /* 0x000000bec0dd7223 */ /* 0x000fe400000100dd */
[----:B------:R-:W-:Y:S02]  /*6d30*/  FADD.FTZ R206, R206, R163 ;  /* 0x000000a3cece7221 */ /* 0x000fe40000010000 */
[----:B------:R-:W-:Y:S01]  /*6d40*/  FADD.FTZ R163, R221, R194 ;  /* 0x000000c2dda37221 */ /* 0x000fe20000010000 */
[----:B------:R-:W-:Y:S01]  /*6d50*/  IADD3 R221, R140, 0x40, RZ ;  /* 0x000000408cdd7810 */ /* 0x000fe20007ffe0ff */
[----:B------:R-:W-:Y:S05]  /*6d60*/  @!P0 BRA `(.L_x_5081) ;  /* 0x0000005000008947 */ /* 0x000fea0003800000 */
[----:B0-----:R-:W-:Y:S01]  /*6d70*/  IMAD.WIDE R12, R217, 0x4, R12 ;  /* 0x00000004d90c7825 */ /* 0x001fe200078e020c */
[----:B------:R-:W-:-:S05]  /*6d80*/  MOV R217, UR21 ;  /* 0x0000001500d97c02 */ /* 0x000fca0008000f00 */
[----:B------:R-:W-:-:S05]  /*6d90*/  IMAD.WIDE.U32 R12, R217, c[0x0][0x2d0], R12 ;  /* 0x0000b400d90c7a25 */ /* 0x000fca00078e000c */
[----:B------:R-:W-:-:S05]  /*6da0*/  IADD3 R13, R13, UR8, RZ ;  /* 0x000000080d0d7c10 */ /* 0x000fca000fffe0ff */
[----:B------:R0:W-:Y:S02]  /*6db0*/  RED.E.ADD.F32.FTZ.RN.STRONG.GPU [R12.64+-0x780], R223 ;  /* 0xfff880df0c00798e */ /* 0x0001e4000c10e78e */
.L_x_5081:
[----:B0-----:R-:W-:Y:S05]  /*6dc0*/  BSYNC B0 ;  /* 0x0000000000007941 */ /* 0x001fea0003800000 */
.L_x_5080:
        /* <DEDUP_REMOVED lines=14> */
.L_x_5083:
[----:B------:R-:W-:Y:S05]  /*6eb0*/  BSYNC B0 ;  /* 0x0000000000007941 */ /* 0x000fea0003800000 */
.L_x_5082:
[----:B------:R-:W1:Y:S01]  /*6ec0*/  LDS R225, [R225.X4+0x5b0] ;  /* 0x0005b000e1e17984 */ /* 0x000e620000004800 */
[----:B------:R-:W-:Y:S01]  /*6ed0*/  BSSY B0, `(.L_x_5084) ;  /* 0x0000005000007945 */ /* 0x000fe20003800000 */
[----:B------:R-:W-:Y:S02]  /*6ee0*/  IADD3 R217, R140, 0xa0, RZ ;  /* 0x000000a08cd97810 */ /* 0x000fe40007ffe0ff */
[----:B------:R-:W-:Y:S01]  /*6ef0*/  LEA.HI.SX32 R13, R13, R140, 0x1b ;  /* 0x0000008c0d0d7211 */ /* 0x000fe200078fdaff */
[----:B------:R-:W-:Y:S05]  /*6f00*/  @!P0 BRA `(.L_x_5085) ;  /* 0x0000001000008947 */ /* 0x000fea0003800000 */
[----:B-1----:R1:W-:Y:S02]  /*6f10*/  RED.E.ADD.F32.FTZ.RN.STRONG.GPU [R14.64+-0x680], R225 ;  /* 0xfff980e10e00798e */ /* 0x0023e4000c10e78e */
.L_x_5085:
[----:B------:R-:W-:Y:S05]  /*6f20*/  BSYNC B0 ;  /* 0x0000000000007941 */ /* 0x000fea0003800000 */
.L_x_5084:
[----:B------:R-:W2:Y:S01]  /*6f30*/  LDS R13, [R13.X4+0x630] ;  /* 0x000630000d0d7984 */ /* 0x000ea20000004800 */
[----:B------:R-:W-:Y:S01]  /*6f40*/  BSSY B0, `(.L_x_5086) ;  /* 0x0000005000007945 */ /* 0x000fe20003800000 */
[----:B0-----:R-:W-:-:S02]  /*6f50*/  IADD3 R221, R140, 0xc0, RZ ;  /* 0x000000c08cdd7810 */ /* 0x001fc40007ffe0ff */
[----:B------:R-:W-:Y:S01]  /*6f60*/  LEA.HI.SX32 R217, R217, R140, 0x1b ;  /* 0x0000008cd9d97211 */ /* 0x000fe200078fdaff */
[----:B------:R-:W-:Y:S05]  /*6f70*/  @!P1 BRA `(.L_x_5087) ;  /* 0x0000001000009947 */ /* 0x000fea0003800000 */
[----:B--2---:R0:W-:Y:S02]  /*6f80*/  RED.E.ADD.F32.FTZ.RN.STRONG.GPU [R14.64+-0x600], R13 ;  /* 0xfffa000d0e00798e */ /* 0x0041e4000c10e78e */
.L_x_5087:
[----:B------:R-:W-:Y:S05]  /*6f90*/  BSYNC B0 ;  /* 0x0000000000007941 */ /* 0x000fea0003800000 */
.L_x_5086:
[----:B------:R-:W3:Y:S01]  /*6fa0*/  LDS R217, [R217.X4+0x6b0] ;  /* 0x0006b000d9d97984 */ /* 0x000ee20000004800 */
[----:B------:R-:W-:Y:S01]  /*6fb0*/  BSSY B0, `(.L_x_5088) ;  /* 0x0000005000007945 */ /* 0x000fe20003800000 */
[----:B0-2---:R-:W-:Y:S02]  /*6fc0*/  IADD3 R13, R140, 0xe0, RZ ;  /* 0x000000e08c0d7810 */ /* 0x005fe40007ffe0ff */
[----:B------:R-:W-:Y:S01]  /*6fd0*/  LEA.HI.SX32 R221, R221, R140, 0x1b ;  /* 0x0000008cdddd7211 */ /* 0x000fe200078fdaff */
[----:B------:R-:W-:Y:S05]  /*6fe0*/  @!P2 BRA `(.L_x_5089) ;  /* 0x000000100000a947 */ /* 0x000fea0003800000 */
[----:B---3--:R0:W-:Y:S02]  /*6ff0*/  RED.E.ADD.F32.FTZ.RN.STRONG.GPU [R14.64+-0x580], R217 ;  /* 0xfffa80d90e00798e */ /* 0x0081e4000c10e78e */
.L_x_5089:
[----:B------:R-:W-:Y:S05]  /*7000*/  BSYNC B0 ;  /* 0x0000000000007941 */ /* 0x000fea0003800000 */
.L_x_5088:
[----:B------:R-:W2:Y:S01]  /*7010*/  LDS R221, [R221.X4+0x730] ;  /* 0x00073000dddd7984 */ /* 0x000ea20000004800 */
[----:B------:R-:W-:Y:S01]  /*7020*/  BSSY B0, `(.L_x_5090) ;  /* 0x0000005000007945 */ /* 0x000fe20003800000 */
[----:B0--3--:R-:W-:Y:S02]  /*7030*/  IADD3 R217, R140, 0x100, RZ ;  /* 0x000001008cd97810 */ /* 0x009fe40007ffe0ff */
[----:B------:R-:W-:Y:S01]  /*7040*/  LEA.HI.SX32 R13, R13, R140, 0x1b ;  /* 0x0000008c0d0d7211 */ /* 0x000fe200078fdaff */
[----:B------:R-:W-:Y:S05]  /*7050*/  @!P3 BRA `(.L_x_5091) ;  /* 0x000000100000b947 */ /* 0x000fea0003800000 */
[----:B--2---:R0:W-:Y:S02]  /*7060*/  RED.E.ADD.F32.FTZ.RN.STRONG.GPU [R14.64+-0x500], R221 ;  /* 0xfffb00dd0e00798e */ /* 0x0041e4000c10e78e */
.L_x_5091:
[----:B------:R-:W-:Y:S05]  /*7070*/  BSYNC B0 ;  /* 0x0000000000007941 */ /* 0x000fea0003800000 */
.L_x_5090:
[----:B------:R-:W3:Y:S01]  /*7080*/  LDS R13, [R13.X4+0x7b0] ;  /* 0x0007b0000d0d7984 */ /* 0x000ee20000004800 */
[----:B------:R-:W-:Y:S01]  /*7090*/  BSSY B0, `(.L_x_5092) ;  /* 0x0000004000007945 */ /* 0x000fe20003800000 */
[----:B------:R-:W-:Y:S01]  /*70a0*/  LEA.HI.SX32 R217, R217, R140, 0x1b ;  /* 0x0000008cd9d97211 */ /* 0x000fe200078fdaff */
[----:B------:R-:W-:Y:S05]  /*70b0*/  @!P4 BRA `(.L_x_5093) ;  /* 0x000000100000c947 */ /* 0x000fea0003800000 */
[----:B---3--:R3:W-:Y:S02]  /*70c0*/  RED.E.ADD.F32.FTZ.RN.STRONG.GPU [R14.64+-0x480], R13 ;  /* 0xfffb800d0e00798e */ /* 0x0087e4000c10e78e */
.L_x_5093:
[----:B------:R-:W-:Y:S05]  /*70d0*/  BSYNC B0 ;  /* 0x0000000000007941 */ /* 0x000fea0003800000 */
.L_x_5092:
[----:B------:R-:W4:Y:S01]  /*70e0*/  LDS R217, [R217.X4+0x830] ;  /* 0x00083000d9d97984 */ /* 0x000f220000004800 */
[----:B------:R-:W-:Y:S01]  /*70f0*/  BSSY B0, `(.L_x_5094) ;  /* 0x0000005000007945 */ /* 0x000fe20003800000 */
[----:B---3--:R-:W-:-:S02]  /*7100*/  IADD3 R13, R140, 0x120, RZ ;  /* 0x000001208c0d7810 */ /* 0x008fc40007ffe0ff */
[----:B0-2---:R-:W-:Y:S01]  /*7110*/  IADD3 R221, R140, 0x140, RZ ;  /* 0x000001408cdd7810 */ /* 0x005fe20007ffe0ff */
[----:B------:R-:W-:Y:S05]  /*7120*/  @!P5 BRA `(.L_x_5095) ;  /* 0x000000100000d947 */ /* 0x000fea0003800000 */
[----:B----4-:R0:W-:Y:S02]  /*7130*/  RED.E.ADD.F32.FTZ.RN.STRONG.GPU [R14.64+-0x400], R217 ;  /* 0xfffc00d90e00798e */ /* 0x0101e4000c10e78e */
.L_x_5095:
[----:B------:R-:W-:Y:S05]  /*7140*/  BSYNC B0 ;  /* 0x0000000000007941 */ /* 0x000fea0003800000 */
.L_x_5094:
        /* <DEDUP_REMOVED lines=14> */
.L_x_5097:
[----:B------:R-:W-:Y:S05]  /*7230*/  BSYNC B0 ;  /* 0x0000000000007941 */ /* 0x000fea0003800000 */
.L_x_5096:
[----:B------:R-:W2:Y:S01]  /*7240*/  LDS R221, [R221.X4+0x930] ;  /* 0x00093000dddd7984 */ /* 0x000ea20000004800 */
[----:B------:R-:W-:Y:S01]  /*7250*/  BSSY B0, `(.L_x_5098) ;  /* 0x0000005000007945 */ /* 0x000fe20003800000 */
[----:B0-----:R-:W-:-:S02]  /*7260*/  IADD3 R13, R140, 0x180, RZ ;  /* 0x000001808c0d7810 */ /* 0x001fc40007ffe0ff */
[----:B------:R-:W-:Y:S01]  /*7270*/  LEA.HI.SX32 R217, R217, R140, 0x1b ;  /* 0x0000008cd9d97211 */ /* 0x000fe200078fdaff */
[----:B------:R-:W-:Y:S05]  /*7280*/  @!P0 BRA `(.L_x_5099) ;  /* 0x0000001000008947 */ /* 0x000fea0003800000 */
[----:B--2---:R0:W-:Y:S02]  /*7290*/  RED.E.ADD.F32.FTZ.RN.STRONG.GPU [R14.64+-0x300], R221 ;  /* 0xfffd00dd0e00798e */ /* 0x0041e4000c10e78e */
.L_x_5099:
[----:B------:R-:W-:Y:S05]  /*72a0*/  BSYNC B0 ;  /* 0x0000000000007941 */ /* 0x000fea0003800000 */
.L_x_5098:
[----:B------:R-:W3:Y:S01]  /*72b0*/  LDS R217, [R217.X4+0x9b0] ;  /* 0x0009b000d9d97984 */ /* 0x000ee20000004800 */
[----:B------:R-:W-:Y:S01]  /*72c0*/  BSSY B0, `(.L_x_5100) ;  /* 0x0000005000007945 */ /* 0x000fe20003800000 */
[----:B0-2---:R-:W-:Y:S02]  /*72d0*/  IADD3 R221, R140, 0x1a0, RZ ;  /* 0x000001a08cdd7810 */ /* 0x005fe40007ffe0ff */
[----:B------:R-:W-:Y:S01]  /*72e0*/  LEA.HI.SX32 R13, R13, R140, 0x1b ;  /* 0x0000008c0d0d7211 */ /* 0x000fe200078fdaff */
[----:B------:R-:W-:Y:S05]  /*72f0*/  @!P1 BRA `(.L_x_5101) ;  /* 0x0000001000009947 */ /* 0x000fea0003800000 */
[----:B---3--:R0:W-:Y:S02]  /*7300*/  RED.E.ADD.F32.FTZ.RN.STRONG.GPU [R14.64+-0x280], R217 ;  /* 0xfffd80d90e00798e */ /* 0x0081e4000c10e78e */
.L_x_5101:
[----:B------:R-:W-:Y:S05]  /*7310*/  BSYNC B0 ;  /* 0x0000000000007941 */ /* 0x000fea0003800000 */
.L_x_5100:
[----:B------:R-:W2:Y:S01]  /*7320*/  LDS R13, [R13.X4+0xa30] ;  /* 0x000a30000d0d7984 */ /* 0x000ea20000004800 */
[----:B------:R-:W-:Y:S01]  /*7330*/  BSSY B0, `(.L_x_5102) ;  /* 0x0000005000007945 */ /* 0x000fe20003800000 */
[----:B0--3--:R-:W-:Y:S02]  /*7340*/  IADD3 R217, R140, 0x1c0, RZ ;  /* 0x000001c08cd97810 */ /* 0x009fe40007ffe0ff */
[----:B------:R-:W-:Y:S01]  /*7350*/  LEA.HI.SX32 R221, R221, R140, 0x1b ;  /* 0x0000008cdddd7211 */ /* 0x000fe200078fdaff */
[----:B------:R-:W-:Y:S05]  /*7360*/  @!P2 BRA `(.L_x_5103) ;  /* 0x000000100000a947 */ /* 0x000fea0003800000 */
[----:B--2---:R0:W-:Y:S02]  /*7370*/  RED.E.ADD.F32.FTZ.RN.STRONG.GPU [R14.64+-0x200], R13 ;  /* 0xfffe000d0e00798e */ /* 0x0041e4000c10e78e */
.L_x_5103:
[----:B------:R-:W-:Y:S05]  /*7380*/  BSYNC B0 ;  /* 0x0000000000007941 */ /* 0x000fea0003800000 */
.L_x_5102:
[----:B------:R-:W3:Y:S01]  /*7390*/  LDS R221, [R221.X4+0xab0] ;  /* 0x000ab000dddd7984 */ /* 0x000ee20000004800 */
[----:B------:R-:W-:Y:S01]  /*73a0*/  BSSY B0, `(.L_x_5104) ;  /* 0x0000005000007945 */ /* 0x000fe20003800000 */
[----:B0-2---:R-:W-:-:S02]  /*73b0*/  IADD3 R13, R140, 0x1e0, RZ ;  /* 0x000001e08c0d7810 */ /* 0x005fc40007ffe0ff */
[----:B------:R-:W-:Y:S01]  /*73c0*/  LEA.HI.SX32 R217, R217, R140, 0x1b ;  /* 0x0000008cd9d97211 */ /* 0x000fe200078fdaff */
[----:B------:R-:W-:Y:S05]  /*73d0*/  @!P3 BRA `(.L_x_5105) ;  /* 0x000000100000b947 */ /* 0x000fea0003800000 */
[----:B---3--:R0:W-:Y:S02]  /*73e0*/  RED.E.ADD.F32.FTZ.RN.STRONG.GPU [R14.64+-0x180], R221 ;  /* 0xfffe80dd0e00798e */ /* 0x0081e4000c10e78e */
.L_x_5105:
[----:B------:R-:W-:Y:S05]  /*73f0*/  BSYNC B0 ;  /* 0x0000000000007941 */ /* 0x000fea0003800000 */
.L_x_5104:
[----:B------:R-:W2:Y:S01]  /*7400*/  LDS R217, [R217.X4+0xb30] ;  /* 0x000b3000d9d97984 */ /* 0x000ea20000004800 */
[----:B------:R-:W-:Y:S01]  /*7410*/  BSSY B0, `(.L_x_5106) ;  /* 0x0000004000007945 */ /* 0x000fe20003800000 */
[----:B------:R-:W-:Y:S01]  /*7420*/  LEA.HI.SX32 R13, R13, R140, 0x1b ;  /* 0x0000008c0d0d7211 */ /* 0x000fe200078fdaff */
[----:B------:R-:W-:Y:S05]  /*7430*/  @!P4 BRA `(.L_x_5107) ;  /* 0x000000100000c947 */ /* 0x000fea0003800000 */
[----:B--2---:R2:W-:Y:S02]  /*7440*/  RED.E.ADD.F32.FTZ.RN.STRONG.GPU [R14.64+-0x100], R217 ;  /* 0xffff00d90e00798e */ /* 0x0045e4000c10e78e */
.L_x_5107:
[----:B------:R-:W-:Y:S05]  /*7450*/  BSYNC B0 ;  /* 0x0000000000007941 */ /* 0x000fea0003800000 */
.L_x_5106:
[----:B------:R-:W4:Y:S01]  /*7460*/  LDS R13, [R13.X4+0xbb0] ;  /* 0x000bb0000d0d7984 */ /* 0x000f220000004800 */
[----:B------:R-:W-:Y:S01]  /*7470*/  BSSY B0, `(.L_x_5108) ;  /* 0x0000003000007945 */ /* 0x000fe20003800000 */
[----:B------:R-:W-:Y:S05]  /*7480*/  @!P5 BRA `(.L_x_5109) ;  /* 0x000000100000d947 */ /* 0x000fea0003800000 */
[----:B----4-:R4:W-:Y:S02]  /*7490*/  RED.E.ADD.F32.FTZ.RN.STRONG.GPU [R14.64+-0x80], R13 ;  /* 0xffff800d0e00798e */ /* 0x0109e4000c10e78e */
.L_x_5109:
[----:B------:R-:W-:Y:S05]  /*74a0*/  BSYNC B0 ;  /* 0x0000000000007941 */ /* 0x000fea0003800000 */
.L_x_5108:
[----:B----4-:R-:W4:Y:S01]  /*74b0*/  SHFL.DOWN PT, R13, R206, 0x1, 0x1f ;  /* 0x08201f00ce0d7f89 */ /* 0x010f2200000e0000 */
[C---:B------:R-:W-:Y:S01]  /*74c0*/  ISETP.GT.AND P0, PT, R139.reuse, 0x1e, PT ;  /* 0x0000001e8b00780c */ /* 0x040fe20003f04270 */
[----:B012---:R-:W-:Y:S01]  /*74d0*/  FMUL.FTZ R15, R144, R215 ;  /* 0x000000d7900f7220 */ /* 0x007fe20000410000 */
[----:B------:R-:W-:Y:S01]  /*74e0*/  ISETP.NE.AND P1, PT, R139, RZ, PT ;  /* 0x000000ff8b00720c */ /* 0x000fe20003f25270 */
[----:B------:R-:W0:Y:S01]  /*74f0*/  SHFL.DOWN PT, R12, R163, 0x1, 0x1f ;  /* 0x08201f00a30c7f89 */ /* 0x000e2200000e0000 */
        /* <DEDUP_REMOVED lines=27> */
[----:B------:R-:W-:Y:S02]  /*76b0*/  FMUL.FTZ R13, R144, R211 ;  /* 0x000000d3900d7220 */ /* 0x000fe40000410000 */
[----:B-1----:R-:W-:Y:S01]  /*76c0*/  @!P0 FADD.FTZ R163, R163, R12 ;  /* 0x0000000ca3a38221 */ /* 0x002fe20000010000 */
[----:B------:R-:W0:Y:S01]  /*76d0*/  SHFL.DOWN PT, R217, R206, 0x4, 0x1f ;  /* 0x08801f00ced97f89 */ /* 0x000e2200000e0000 */
[----:B------:R-:W-:Y:S01]  /*76e0*/  ISETP.GT.AND P0, PT, R139, 0x1b, PT ;  /* 0x0000001b8b00780c */ /* 0x000fe20003f04270 */
[----:B------:R-:W-:Y:S02]  /*76f0*/  FMUL.FTZ R13, R190, R13 ;  /* 0x0000000dbe0d7220 */ /* 0x000fe40000410000 */
[----:B------:R-:W1:Y:S02]  /*7700*/  SHFL.DOWN PT, R12, R163, 0x4, 0x1f ;  /* 0x08801f00a30c7f89 */ /* 0x000e6400000e0000 */
        /* <DEDUP_REMOVED lines=18> */
[C---:B------:R-:W-:Y:S02]  /*7830*/  FMUL.FTZ R12, R144.reuse, R197 ;  /* 0x000000c5900c7220 */ /* 0x040fe40000410000 */
[C---:B------:R-:W-:Y:S02]  /*7840*/  FMUL.FTZ R13, R144.reuse, R191 ;  /* 0x000000bf900d7220 */ /* 0x040fe40000410000 */
[----:B------:R-:W-:Y:S02]  /*7850*/  FMUL.FTZ R187, R187, R12 ;  /* 0x0000000cbbbb7220 */ /* 0x000fe40000410000 */
[----:B------:R-:W-:-:S02]  /*7860*/  FMUL.FTZ R12, R144, R193 ;  /* 0x000000c1900c7220 */ /* 0x000fc40000410000 */
[----:B------:R-:W-:Y:S02]  /*7870*/  FMUL.FTZ R13, R150, R13 ;  /* 0x0000000d960d7220 */ /* 0x000fe40000410000 */
[----:B------:R-:W-:Y:S02]  /*7880*/  FMUL.FTZ R12, R165, R12 ;  /* 0x0000000ca50c7220 */ /* 0x000fe40000410000 */
[----:B------:R-:W-:Y:S02]  /*7890*/  FFMA.FTZ R164, R164, R191, R13 ;  /* 0x000000bfa4a47223 */ /* 0x000fe4000001000d */
        /* <DEDUP_REMOVED lines=9> */
[----:B------:R-:W-:Y:S02]  /*7930*/  FMUL.FTZ R12, R167, R12 ;  /* 0x0000000ca70c7220 */ /* 0x000fe40000410000 */
[----:B------:R-:W-:-:S02]  /*7940*/  FMUL.FTZ R13, R144, R171 ;  /* 0x000000ab900d7220 */ /* 0x000fc40000410000 */
[----:B------:R-:W-:Y:S02]  /*7950*/  FFMA.FTZ R189, R166, R189, R12 ;  /* 0x000000bda6bd7223 */ /* 0x000fe4000001000c */
[----:B------:R-:W-:Y:S02]  /*7960*/  FMUL.FTZ R188, R188, R13 ;  /* 0x0000000dbcbc7220 */ /* 0x000fe40000410000 */
[----:B------:R-:W-:Y:S02]  /*7970*/  FFMA.FTZ R195, R158, R199, R195 ;  /* 0x000000c79ec37223 */ /* 0x000fe400000100c3 */
[----:B------:R-:W-:Y:S02]  /*7980*/  FFMA.FTZ R160, R160, R197, R187 ;  /* 0x000000c5a0a07223 */ /* 0x000fe400000100bb */
[----:B------:R-:W-:Y:S02]  /*7990*/  FFMA.FTZ R16, R168, R177, R16 ;  /* 0x000000b1a8107223 */ /* 0x000fe40000010010 */
[----:B------:R-:W-:-:S02]  /*79a0*/  FFMA.FTZ R161, R161, R171, R188 ;  /* 0x000000aba1a17223 */ /* 0x000fc400000100bc */
[----:B------:R-:W-:Y:S02]  /*79b0*/  FADD.FTZ R55, R218, R55 ;  /* 0x00000037da377221 */ /* 0x000fe40000010000 */
[----:B0-----:R-:W-:Y:S02]  /*79c0*/  @!P0 FADD.FTZ R206, R206, R15 ;  /* 0x0000000fcece8221 */ /* 0x001fe40000010000 */
[----:B------:R-:W-:Y:S02]  /*79d0*/  FMUL.FTZ R15, R144, R179 ;  /* 0x000000b3900f7220 */ /* 0x000fe40000410000 */
[----:B-1----:R-:W-:Y:S01]  /*79e0*/  @!P0 FADD.FTZ R163, R163, R14 ;  /* 0x0000000ea3a38221 */ /* 0x002fe20000010000 */
[----:B------:R-:W-:Y:S01]  /*79f0*/  MOV R13, R206 ;  /* 0x000000ce000d7202 */ /* 0x000fe20000000f00 */
[----:B------:R-:W-:Y:S02]  /*7a00*/  FMUL.FTZ R15, R174, R15 ;  /* 0x0000000fae0f7220 */ /* 0x000fe40000410000 */
[----:B------:R-:W-:Y:S01]  /*7a10*/  FMUL.FTZ R14, R144, R173 ;  /* 0x000000ad900e7220 */ /* 0x000fe20000410000 */
[----:B------:R-:W-:Y:S01]  /*7a20*/  MOV R12, R163 ;  /* 0x000000a3000c7202 */ /* 0x000fe20000000f00 */
[----:B------:R-:W-:-:S02]  /*7a30*/  FFMA.FTZ R146, R146, R179, R15 ;  /* 0x000000b392927223 */ /* 0x000fc4000001000f */
[C---:B------:R-:W-:Y:S02]  /*7a40*/  FMUL.FTZ R15, R144.reuse, R181 ;  /* 0x000000b5900f7220 */ /* 0x040fe40000410000 */
[----:B------:R-:W-:Y:S01]  /*7a50*/  FMUL.FTZ R144, R144, R175 ;  /* 0x000000af90907220 */ /* 0x000fe20000410000 */
[----:B------:R0:W-:Y:S01]  /*7a60*/  @!P1 STS.64 [0xc78], R12 ;  /* 0x000c780cff009388 */ /* 0x0001e20000000a00 */
[----:B------:R-:W-:Y:S02]  /*7a70*/  FMUL.FTZ R14, R183, R14 ;  /* 0x0000000eb70e7220 */ /* 0x000fe40000410000 */
[----:B------:R-:W-:Y:S02]  /*7a80*/  FMUL.FTZ R15, R170, R15 ;  /* 0x0000000faa0f7220 */ /* 0x000fe40000410000 */
[----:B------:R-:W-:Y:S02]  /*7a90*/  FMUL.FTZ R144, R209, R144 ;  /* 0x00000090d1907220 */ /* 0x000fe40000410000 */
        /* <DEDUP_REMOVED lines=26> */
.L_x_5111:
[----:B0-----:R-:W-:Y:S05]  /*7c40*/  BSYNC B0 ;  /* 0x0000000000007941 */ /* 0x001fea0003800000 */
.L_x_5110:
[----:B------:R-:W-:Y:S01]  /*7c50*/  IADD3 R23, R23, 0x1, RZ ;  /* 0x0000000117177810 */ /* 0x000fe20007ffe0ff */
[----:B------:R-:W-:-:S03]  /*7c60*/  UIADD3 UR6, UP0, UR6, 0x1, URZ ;  /* 0x0000000106067890 */ /* 0x000fc6000ff1e03f */
[----:B------:R-:W-:Y:S01]  /*7c70*/  ISETP.GE.AND P0, PT, R23, c[0x0][0x16c], PT ;  /* 0x00005b0017007a0c */ /* 0x000fe20003f06270 */
[----:B------:R-:W-:-:S12]  /*7c80*/  UIADD3.X UR7, URZ, UR7, URZ, UP0, !UPT ;  /* 0x000000073f077290 */ /* 0x000fd800087fe43f */
[----:B------:R-:W-:Y:S01]  /*7c90*/  @P0 CALL.REL.NOINC `(.L_x_5075) ;  /* 0x0000001000000944 */ /* 0x000fe20003c00000 */
[----:B------:R-:W-:Y:S05]  /*7ca0*/  BRA `(.L_x_5112) ;  /* 0xffffca7000007947 */ /* 0x000fea000383ffff */
.L_x_5075:
[----:B------:R-:W-:Y:S01]  /*7cb0*/  BAR.SYNC.DEFER_BLOCKING 0x0 ;  /* 0x0000000000007b1d */ /* 0x000fe20000010000 */
[----:B------:R-:W-:Y:S02]  /*7cc0*/  ISETP.GE.AND P2, PT, R2, UR10, PT ;  /* 0x0000000a02007c0c */ /* 0x000fe4000bf46270 */
        /* <DEDUP_REMOVED lines=8> */
[----:B------:R-:W-:Y:S01]  /*7d50*/  PRMT R15, RZ, 0x7610, R15 ;  /* 0x00007610ff0f7816 */ /* 0x000fe2000000000f */
[----:B------:R-:W2:Y:S01]  /*7d60*/  @!P2 LDG.E.U16 R13, [R10.64] ;  /* 0x0000000e0a0da981 */ /* 0x000ea2000c1e1500 */
[----:B------:R-:W-:Y:S02]  /*7d70*/  ISETP.GE.AND P2, PT, R127, UR10, PT ;  /* 0x0000000a7f007c0c */ /* 0x000fe4000bf46270 */
[----:B------:R-:W-:Y:S01]  /*7d80*/  PRMT R12, RZ, 0x7610, R12 ;  /* 0x00007610ff0c7816 */ /* 0x000fe2000000000c */
[----:B------:R-:W4:Y:S01]  /*7d90*/  @!P1 LDG.E.U16 R0, [R10.64+0x40] ;  /* 0x0000400e0a009981 */ /* 0x000f22000c1e1500 */
[----:B------:R-:W-:-:S02]  /*7da0*/  ISETP.GE.AND P1, PT, R126, UR10, PT ;  /* 0x0000000a7e007c0c */ /* 0x000fc4000bf26270 */
[----:B------:R-:W-:Y:S01]  /*7db0*/  PRMT R17, RZ, 0x7610, R17 ;  /* 0x00007610ff117816 */ /* 0x000fe20000000011 */
[----:B------:R-:W5:Y:S01]  /*7dc0*/  @!P0 LDG.E.U16 R15, [R10.64+0x80] ;  /* 0x0000800e0a0f8981 */ /* 0x000f62000c1e1500 */
[----:B------:R-:W-:Y:S02]  /*7dd0*/  PRMT R14, RZ, 0x7610, R14 ;  /* 0x00007610ff0e7816 */ /* 0x000fe4000000000e */
[----:B------:R-:W-:Y:S01]  /*7de0*/  PRMT R19, RZ, 0x7610, R19 ;  /* 0x00007610ff137816 */ /* 0x000fe20000000013 */
[----:B---3--:R-:W3:Y:S01]  /*7df0*/  @!P4 LDG.E.U16 R12, [R10.64+0xc0] ;  /* 0x0000c00e0a0cc981 */ /* 0x008ee2000c1e1500 */
[----:B------:R-:W-:Y:S02]  /*7e00*/  PRMT R16, RZ, 0x7610, R16 ;  /* 0x00007610ff107816 */ /* 0x000fe40000000010 */
[----:B------:R-:W-:Y:S01]  /*7e10*/  PRMT R21, RZ, 0x7610, R21 ;  /* 0x00007610ff157816 */ /* 0x000fe20000000015 */
[----:B------:R-:W3:Y:S01]  /*7e20*/  @!P6 LDG.E.U16 R17, [R10.64+0x100] ;  /* 0x0001000e0a11e981 */ /* 0x000ee2000c1e1500 */
[----:B------:R-:W-:-:S02]  /*7e30*/  ISETP.GE.AND P0, PT, R125, UR10, PT ;  /* 0x0000000a7d007c0c */ /* 0x000fc4000bf06270 */
[----:B------:R-:W-:Y:S01]  /*7e40*/  ISETP.GE.AND P4, PT, R124, UR10, PT ;  /* 0x0000000a7c007c0c */ /* 0x000fe2000bf86270 */
[----:B------:R-:W3:Y:S01]  /*7e50*/  @!P5 LDG.E.U16 R14, [R10.64+0x140] ;  /* 0x0001400e0a0ed981 */ /* 0x000ee2000c1e1500 */
[----:B------:R-:W-:Y:S02]  /*7e60*/  ISETP.GE.AND P6, PT, R123, UR10, PT ;  /* 0x0000000a7b007c0c */ /* 0x000fe4000bfc6270 */
[----:B------:R-:W-:Y:S01]  /*7e70*/  ISETP.GE.AND P5, PT, R122, UR10, PT ;  /* 0x0000000a7a007c0c */ /* 0x000fe2000bfa6270 */
[----:B------:R-:W3:Y:S01]  /*7e80*/  @!P3 LDG.E.U16 R19, [R10.64+0x180] ;  /* 0x0001800e0a13b981 */ /* 0x000ee2000c1e1500 */
[----:B------:R-:W-:-:S03]  /*7e90*/  ISETP.GE.AND P3, PT, R121, UR10, PT ;  /* 0x0000000a79007c0c */ /* 0x000fc6000bf66270 */
[----:B------:R-:W3:Y:S01]  /*7ea0*/  @!P2 LDG.E.U16 R16, [R10.64+0x1c0] ;  /* 0x0001c00e0a10a981 */ /* 0x000ee2000c1e1500 */
[----:B------:R-:W-:-:S03]  /*7eb0*/  ISETP.GE.AND P2, PT, R120, UR10, PT ;  /* 0x0000000a78007c0c */ /* 0x000fc6000bf46270 */
[----:B------:R-:W3:Y:S01]  /*7ec0*/  @!P1 LDG.E.U16 R21, [R10.64+0x200] ;  /* 0x0002000e0a159981 */ /* 0x000ee2000c1e1500 */
[----:B------:R-:W-:Y:S02]  /*7ed0*/  ISETP.GE.AND P1, PT, R119, UR10, PT ;  /* 0x0000000a77007c0c */ /* 0x000fe4000bf26270 */
        /* <DEDUP_REMOVED lines=14> */
[----:B------:R-:W-:-:S02]  /*7fc0*/  F2FP.PACK_AB R36, R36, R39 ;  /* 0x000000272424723e */ /* 0x000fc400000000ff */
[----:B------:R-:W-:Y:S02]  /*7fd0*/  F2FP.PACK_AB R34, R34, R37 ;  /* 0x000000252222723e */ /* 0x000fe400000000ff */
[----:B------:R-:W-:Y:S02]  /*7fe0*/  F2FP.PACK_AB R32, R32, R35 ;  /* 0x000000232020723e */ /* 0x000fe400000000ff */
[----:B------:R-:W-:Y:S02]  /*7ff0*/  F2FP.PACK_AB R30, R30, R33 ;  /* 0x000000211e1e723e */ /* 0x000fe400000000ff */
[----:B------:R-:W-:Y:S02]  /*8000*/  F2FP.PACK_AB R28, R28, R31 ;  /* 0x0000001f1c1c723e */ /* 0x000fe400000000ff */
[----:B------:R-:W-:Y:S02]  /*8010*/  F2FP.PACK_AB R26, R26, R29 ;  /* 0x0000001d1a1a723e */ /* 0x000fe400000000ff */
[----:B------:R-:W-:-:S02]  /*8020*/  F2FP.PACK_AB R24, R24, R27 ;  /* 0x0000001b1818723e */ /* 0x000fc400000000ff */
[----:B------:R-:W-:Y:S01]  /*8030*/  F2FP.PACK_AB R22, R22, R25 ;  /* 0x000000191616723e */ /* 0x000fe200000000ff */
[----:B--2---:R-:W-:Y:S04]  /*8040*/  STS.U16 [R118], R13 ;  /* 0x0000000d76007388 */ /* 0x004fe80000000400 */
        /* <DEDUP_REMOVED lines=23> */
[----:B------:R-:W-:Y:S01]  /*81c0*/  FADD.FTZ R15, R0, UR5 ;  /* 0x00000005000f7e21 */ /* 0x000fe20008010000 */
[----:B-1----:R-:W-:Y:S01]  /*81d0*/  HADD2.F32 R10, -RZ, R10.H0_H0 ;  /* 0x2000000aff0a7230 */ /* 0x002fe20000004100 */
[----:B------:R-:W-:Y:S01]  /*81e0*/  LDS.U16 R0, [R102+0x8] ;  /* 0x0000080066007984 */ /* 0x000fe20000000400 */
[----:B--2---:R-:W-:Y:S02]  /*81f0*/  HADD2.F32 R12, -RZ, R12.H0_H0 ;  /* 0x2000000cff0c7230 */ /* 0x004fe40000004100 */
[----:B------:R-:W-:Y:S01]  /*8200*/  FSETP.GTU.FTZ.AND P1, PT, R15, 20, PT ;  /* 0x41a000000f00780b */ /* 0x000fe20003f3c000 */
[----:B---3--:R-:W-:Y:S01]  /*8210*/  HADD2.F32 R11, -RZ, R11.H0_H0 ;  /* 0x2000000bff0b7230 */ /* 0x008fe20000004100 */
[----:B------:R-:W-:Y:S02]  /*8220*/  FADD.FTZ R16, R10, UR5 ;  /* 0x000000050a107e21 */ /* 0x000fe40008010000 */
[----:B------:R-:W-:Y:S01]  /*8230*/  FADD.FTZ R18, R12, UR5 ;  /* 0x000000050c127e21 */ /* 0x000fe20008010000 */
[----:B------:R-:W-:Y:S01]  /*8240*/  LDS.U16 R10, [R102+0xa] ;  /* 0x00000a00660a7984 */ /* 0x000fe20000000400 */
[----:B------:R-:W-:-:S03]  /*8250*/  FADD.FTZ R17, R11, UR5 ;  /* 0x000000050b117e21 */ /* 0x000fc60008010000 */
[----:B------:R-:W0:Y:S01]  /*8260*/  LDS.U16 R12, [R102+0xe] ;  /* 0x00000e00660c7984 */ /* 0x000e220000000400 */
[----:B------:R-:W-:-:S03]  /*8270*/  FSETP.GTU.FTZ.AND P6, PT, R16, 20, PT ;  /* 0x41a000001000780b */ /* 0x000fc60003fdc000 */
[----:B------:R-:W1:Y:S01]  /*8280*/  LDS.U16 R11, [R102+0xc] ;  /* 0x00000c00660b7984 */ /* 0x000e620000000400 */
[----:B------:R-:W-:-:S06]  /*8290*/  @!P1 FMUL.FTZ R15, R15, -1.4426950216293334961 ;  /* 0xbfb8aa3b0f0f9820 */ /* 0x000fcc0000410000 */
[----:B------:R-:W2:Y:S03]  /*82a0*/  @!P1 MUFU.EX2 R15, R15 ;  /* 0x0000000f000f9308 */ /* 0x000ea60000000800 */
[----:B------:R-:W-:-:S06]  /*82b0*/  @!P6 FMUL.FTZ R16, R16, -1.4426950216293334961 ;  /* 0xbfb8aa3b1010e820 */ /* 0x000fcc0000410000 */
[----:B------:R-:W3:Y:S01]  /*82c0*/  @!P6 MUFU.EX2 R16, R16 ;  /* 0x000000100010e308 */ /* 0x000ee20000000800 */
[----:B------:R-:W-:Y:S01]  /*82d0*/  FSETP.GTU.FTZ.AND P5, PT, R17, 20, PT ;  /* 0x41a000001100780b */ /* 0x000fe20003fbc000 */
[----:B--2---:R-:W-:-:S06]  /*82e0*/  @!P1 FADD.FTZ R15, R15, 1 ;  /* 0x3f8000000f0f9421 */ /* 0x004fcc0000010000 */
[----:B------:R-:W2:Y:S01]  /*82f0*/  @!P1 MUFU.RCP R15, R15 ;  /* 0x0000000f000f9308 */ /* 0x000ea20000001000 */
[----:B---3--:R-:W-:Y:S01]  /*8300*/  @!P6 FADD.FTZ R16, R16, 1 ;  /* 0x3f8000001010e421 */ /* 0x008fe20000010000 */
[----:B0-----:R-:W-:-:S04]  /*8310*/  HADD2.F32 R12, -RZ, R12.H0_H0 ;  /* 0x2000000cff0c7230 */ /* 0x001fc80000004100 */
[----:B------:R-:W-:Y:S01]  /*8320*/  @!P5 FMUL.FTZ R17, R17, -1.4426950216293334961 ;  /* 0xbfb8aa3b1111d820 */ /* 0x000fe20000410000 */
[----:B-1----:R-:W-:Y:S01]  /*8330*/  HADD2.F32 R11, -RZ, R11.H0_H0 ;  /* 0x2000000bff0b7230 */ /* 0x002fe20000004100 */
[----:B------:R-:W0:Y:S01]  /*8340*/  @!P6 MUFU.RCP R16, R16 ;  /* 0x000000100010e308 */ /* 0x000e220000001000 */
[----:B------:R-:W-:-:S03]  /*8350*/  FADD.FTZ R19, R12, UR5 ;  /* 0x000000050c137e21 */ /* 0x000fc60008010000 */
[----:B------:R-:W-:Y:S02]  /*8360*/  FADD.FTZ R11, R11, UR5 ;  /* 0x000000050b0b7e21 */ /* 0x000fe40008010000 */
[----:B--2---:R-:W-:Y:S01]  /*8370*/  @!P1 FMUL.FTZ R38, R38, R15 ;  /* 0x0000000f26269220 */ /* 0x004fe20000410000 */
[----:B------:R-:W-:Y:S01]  /*8380*/  FSETP.GTU.FTZ.AND P1, PT, R19, 20, PT ;  /* 0x41a000001300780b */ /* 0x000fe20003f3c000 */
[----:B------:R-:W1:Y:S01]  /*8390*/  @!P5 MUFU.EX2 R17, R17 ;  /* 0x000000110011d308 */ /* 0x000e620000000800 */
[----:B------:R-:W-:Y:S01]  /*83a0*/  FSETP.GTU.FTZ.AND P2, PT, R11, 20, PT ;  /* 0x41a000000b00780b */ /* 0x000fe20003f5c000 */
[----:B------:R-:W-:Y:S02]  /*83b0*/  HADD2.F32 R0, -RZ, R0.H0_H0 ;  /* 0x20000000ff007230 */ /* 0x000fe40000004100 */
[----:B------:R-:W-:Y:S02]  /*83c0*/  HADD2.F32 R10, -RZ, R10.H0_H0 ;  /* 0x2000000aff0a7230 */ /* 0x000fe40000004100 */
[----:B------:R-:W-:Y:S01]  /*83d0*/  HADD2.F32 R14, -RZ, R14.H0_H0 ;  /* 0x2000000eff0e7230 */ /* 0x000fe20000004100 */
[----:B------:R-:W-:-:S02]  /*83e0*/  FADD.FTZ R0, R0, UR5 ;  /* 0x0000000500007e21 */ /* 0x000fc40008010000 */
[----:B0-----:R-:W-:Y:S01]  /*83f0*/  @!P6 FMUL.FTZ R41, R41, R16 ;  /* 0x000000102929e220 */ /* 0x001fe20000410000 */
[----:B------:R-:W-:Y:S01]  /*8400*/  HADD2.F32 R13, -RZ, R13.H0_H0 ;  /* 0x2000000dff0d7230 */ /* 0x000fe20000004100 */
[----:B------:R-:W-:Y:S02]  /*8410*/  FADD.FTZ R10, R10, UR5 ;  /* 0x000000050a0a7e21 */ /* 0x000fe40008010000 */
[----:B------:R-:W-:Y:S02]  /*8420*/  FADD.FTZ R16, R14, UR5 ;  /* 0x000000050e107e21 */ /* 0x000fe40008010000 */
[----:B------:R-:W-:Y:S02]  /*8430*/  @!P1 FMUL.FTZ R14, R19, -1.4426950216293334961 ;  /* 0xbfb8aa3b130e9820 */ /* 0x000fe40000410000 */
[----:B-1----:R-:W-:Y:S02]  /*8440*/  @!P5 FADD.FTZ R17, R17, 1 ;  /* 0x3f8000001111d421 */ /* 0x002fe40000010000 */
[----:B------:R-:W-:Y:S01]  /*8450*/  @!P2 FMUL.FTZ R12, R11, -1.4426950216293334961 ;  /* 0xbfb8aa3b0b0ca820 */ /* 0x000fe20000410000 */
[----:B------:R-:W-:Y:S01]  /*8460*/  FSETP.GTU.FTZ.AND P4, PT, R0, 20, PT ;  /* 0x41a000000000780b */ /* 0x000fe20003f9c000 */
[----:B------:R-:W-:Y:S01]  /*8470*/  FADD.FTZ R15, R13, UR5 ;  /* 0x000000050d0f7e21 */ /* 0x000fe20008010000 */
[----:B------:R-:W-:Y:S01]  /*8480*/  FSETP.GTU.FTZ.AND P3, PT, R10, 20, PT ;  /* 0x41a000000a00780b */ /* 0x000fe20003f7c000 */
[----:B------:R-:W0:Y:S08]  /*8490*/  @!P2 MUFU.EX2 R13, R12 ;  /* 0x0000000c000da308 */ /* 0x000e300000000800 */
[----:B------:R-:W1:Y:S01]  /*84a0*/  @!P1 MUFU.EX2 R14, R14 ;  /* 0x0000000e000e9308 */ /* 0x000e620000000800 */
[----:B------:R-:W-:-:S07]  /*84b0*/  FSETP.GTU.FTZ.AND P6, PT, R15, 20, PT ;  /* 0x41a000000f00780b */ /* 0x000fce0003fdc000 */
[----:B------:R-:W2:Y:S01]  /*84c0*/  @!P5 MUFU.RCP R17, R17 ;  /* 0x000000110011d308 */ /* 0x000ea20000001000 */
[----:B------:R-:W-:Y:S02]  /*84d0*/  @!P4 FMUL.FTZ R0, R0, -1.4426950216293334961 ;  /* 0xbfb8aa3b0000c820 */ /* 0x000fe40000410000 */
[----:B------:R-:W-:Y:S01]  /*84e0*/  @!P3 FMUL.FTZ R10, R10, -1.4426950216293334961 ;  /* 0xbfb8aa3b0a0ab820 */ /* 0x000fe20000410000 */
[----:B------:R-:W-:Y:S01]  /*84f0*/  FSETP.GTU.FTZ.AND P0, PT, R18, 20, PT ;  /* 0x41a000001200780b */ /* 0x000fe20003f1c000 */
[----:B0-----:R-:W-:Y:S02]  /*8500*/  @!P2 FADD.FTZ R13, R13, 1 ;  /* 0x3f8000000d0da421 */ /* 0x001fe40000010000 */
[----:B-1----:R-:W-:Y:S01]  /*8510*/  @!P1 FADD.FTZ R14, R14, 1 ;  /* 0x3f8000000e0e9421 */ /* 0x002fe20000010000 */
[----:B------:R-:W0:Y:S01]  /*8520*/  @!P4 MUFU.EX2 R0, R0 ;  /* 0x000000000000c308 */ /* 0x000e220000000800 */
[----:B------:R-:W-:Y:S02]  /*8530*/  @!P6 FMUL.FTZ R15, R15, -1.4426950216293334961 ;  /* 0xbfb8aa3b0f0fe820 */ /* 0x000fe40000410000 */
[----:B--2---:R-:W-:-:S05]  /*8540*/  @!P5 FMUL.FTZ R40, R40, R17 ;  /* 0x000000112828d220 */ /* 0x004fca0000410000 */
[----:B------:R-:W1:Y:S01]  /*8550*/  @!P3 MUFU.EX2 R10, R10 ;  /* 0x0000000a000ab308 */ /* 0x000e620000000800 */
[----:B------:R-:W-:Y:S01]  /*8560*/  FSETP.GTU.FTZ.AND P5, PT, R16, 20, PT ;  /* 0x41a000001000780b */ /* 0x000fe20003fbc000 */
[----:B------:R-:W-:-:S06]  /*8570*/  @!P0 FMUL.FTZ R18, R18, -1.4426950216293334961 ;  /* 0xbfb8aa3b12128820 */ /* 0x000fcc0000410000 */
[----:B------:R-:W2:Y:S08]  /*8580*/  @!P2 MUFU.RCP R13, R13 ;  /* 0x0000000d000da308 */ /* 0x000eb00000001000 */
[----:B------:R-:W3:Y:S01]  /*8590*/  @!P1 MUFU.RCP R14, R14 ;  /* 0x0000000e000e9308 */ /* 0x000ee20000001000 */
[----:B------:R-:W-:-:S07]  /*85a0*/  @!P5 FMUL.FTZ R16, R16, -1.4426950216293334961 ;  /* 0xbfb8aa3b1010d820 */ /* 0x000fce0000410000 */
[----:B------:R-:W4:Y:S01]  /*85b0*/  @!P6 MUFU.EX2 R15, R15 ;  /* 0x0000000f000fe308 */ /* 0x000f220000000800 */
[----:B0-----:R-:W-:Y:S02]  /*85c0*/  @!P4 FADD.FTZ R11, R0, 1 ;  /* 0x3f800000000bc421 */ /* 0x001fe40000010000 */
[----:B-1----:R-:W-:Y:S01]  /*85d0*/  @!P3 FADD.FTZ R12, R10, 1 ;  /* 0x3f8000000a0cb421 */ /* 0x002fe20000010000 */
[----:B------:R-:W-:Y:S04]  /*85e0*/  LDS.U16 R0, [R102+0x14] ;  /* 0x0000140066007984 */ /* 0x000fe80000000400 */
[----:B------:R-:W0:Y:S01]  /*85f0*/  @!P0 MUFU.EX2 R18, R18 ;  /* 0x0000001200128308 */ /* 0x000e220000000800 */
[----:B--2---:R-:W-:Y:S01]  /*8600*/  @!P2 FMUL.FTZ R44, R44, R13 ;  /* 0x0000000d2c2ca220 */ /* 0x004fe20000410000 */
[----:B------:R-:W-:Y:S01]  /*8610*/  LDS.U16 R10, [R102+0x16] ;  /* 0x00001600660a7984 */ /* 0x000fe20000000400 */
[----:B---3--:R-:W-:-:S03]  /*8620*/  @!P1 FMUL.FTZ R47, R47, R14 ;  /* 0x0000000e2f2f9220 */ /* 0x008fc60000410000 */
[----:B------:R-:W-:Y:S02]  /*8630*/  LDS.U16 R13, [R102+0x1c] ;  /* 0x00001c00660d7984 */ /* 0x000fe40000000400 */
[----:B------:R-:W1:Y:S02]  /*8640*/  @!P5 MUFU.EX2 R16, R16 ;  /* 0x000000100010d308 */ /* 0x000e640000000800 */
[----:B------:R-:W2:Y:S01]  /*8650*/  LDS.U16 R14, [R102+0x1e] ;  /* 0x00001e00660e7984 */ /* 0x000ea20000000400 */
[----:B----4-:R-:W-:-:S05]  /*8660*/  @!P6 FADD.FTZ R15, R15, 1 ;  /* 0x3f8000000f0fe421 */ /* 0x010fca0000010000 */
[----:B------:R3:W-:Y:S08]  /*8670*/  @!P4 MUFU.RCP R17, R11 ;  /* 0x0000000b0011c308 */ /* 0x0007f00000001000 */
[----:B------:R4:W-:Y:S01]  /*8680*/  @!P3 MUFU.RCP R20, R12 ;  /* 0x0000000c0014b308 */ /* 0x0009e20000001000 */
[----:B---3--:R-:W-:Y:S04]  /*8690*/  LDS.U16 R11, [R102+0x18] ;  /* 0x00001800660b7984 */ /* 0x008fe80000000400 */
[----:B----4-:R-:W3:Y:S04]  /*86a0*/  LDS.U16 R12, [R102+0x1a] ;  /* 0x00001a00660c7984 */ /* 0x010ee80000000400 */
[----:B------:R-:W-:Y:S01]  /*86b0*/  BAR.SYNC.DEFER_BLOCKING 0x0 ;  /* 0x0000000000007b1d */ /* 0x000fe20000010000 */
[----:B0-----:R-:W-:-:S05]  /*86c0*/  @!P0 FADD.FTZ R18, R18, 1 ;  /* 0x3f80000012128421 */ /* 0x001fca0000010000 */
[----:B------:R-:W0:Y:S01]  /*86d0*/  @!P6 MUFU.RCP R15, R15 ;  /* 0x0000000f000fe308 */ /* 0x000e220000001000 */
[----:B-1----:R-:W-:Y:S01]  /*86e0*/  @!P5 FADD.FTZ R16, R16, 1 ;  /* 0x3f8000001010d421 */ /* 0x002fe20000010000 */
[----:B------:R-:W-:-:S06]  /*86f0*/  PRMT R51, R36, 0x7632, R51 ;  /* 0x0000763224337816 */ /* 0x000fcc0000000033 */
[----:B------:R-:W1:Y:S08]  /*8700*/  @!P0 MUFU.RCP R18, R18 ;  /* 0x0000001200128308 */ /* 0x000e700000001000 */
[----:B------:R-:W4:Y:S01]  /*8710*/  @!P5 MUFU.RCP R16, R16 ;  /* 0x000000100010d308 */ /* 0x000f220000001000 */
[----:B0-----:R-:W-:Y:S01]  /*8720*/  @!P6 FMUL.FTZ R48, R48, R15 ;  /* 0x0000000f3030e220 */ /* 0x001fe20000410000 */
[----:B------:R0:W-:Y:S01]  /*8730*/  STS.U16 [R102+0x2], R51 ;  /* 0x0000023366007388 */ /* 0x0001e20000000400 */
[----:B------:R-:W-:-:S02]  /*8740*/  PRMT R15, R34, 0x7632, R15 ;  /* 0x00007632220f7816 */ /* 0x000fc4000000000f */
[----:B0-----:R-:W-:-:S03]  /*8750*/  PRMT R51, R32, 0x7632, R51 ;  /* 0x0000763220337816 */ /* 0x001fc60000000033 */
[----:B------:R0:W-:Y:S01]  /*8760*/  STS.U16 [R102+0x6], R15 ;  /* 0x0000060f66007388 */ /* 0x0001e20000000400 */
[----:B-1----:R-:W-:Y:S01]  /*8770*/  @!P0 FMUL.FTZ R43, R43, R18 ;  /* 0x000000122b2b8220 */ /* 0x002fe20000410000 */
[----:B------:R-:W-:Y:S02]  /*8780*/  ISETP.NE.AND P0, PT, R140, RZ, PT ;  /* 0x000000ff8c00720c */ /* 0x000fe40003f05270 */
[----:B------:R1:W-:Y:S01]  /*8790*/  STS.U16 [R102+0xa], R51 ;  /* 0x00000a3366007388 */ /* 0x0003e20000000400 */
[----:B------:R-:W-:Y:S01]  /*87a0*/  @!P4 FMUL.FTZ R42, R42, R17 ;  /* 0x000000112a2ac220 */ /* 0x000fe20000410000 */
[----:B0-----:R-:W-:Y:S02]  /*87b0*/  PRMT R15, R30, 0x7632, R15 ;  /* 0x000076321e0f7816 */ /* 0x001fe4000000000f */
[----:B-1----:R-:W-:Y:S01]  /*87c0*/  PRMT R51, R28, 0x7632, R51 ;  /* 0x000076321c337816 */ /* 0x002fe20000000033 */
[----:B----4-:R-:W-:Y:S02]  /*87d0*/  @!P5 FMUL.FTZ R49, R49, R16 ;  /* 0x000000103131d220 */ /* 0x010fe40000410000 */
[----:B------:R0:W-:Y:S01]  /*87e0*/  STS.U16 [R102+0xe], R15 ;  /* 0x00000e0f66007388 */ /* 0x0001e20000000400 */
[----:B------:R-:W-:-:S02]  /*87f0*/  PRMT R16, R22, 0x7610, R16 ;  /* 0x0000761016107816 */ /* 0x000fc40000000010 */
[----:B------:R-:W-:Y:S01]  /*8800*/  PRMT R17, R22, 0x7632, R17 ;  /* 0x0000763216117816 */ /* 0x000fe20000000011 */
[----:B------:R1:W-:Y:S01]  /*8810*/  STS.U16 [R102+0x12], R51 ;  /* 0x0000123366007388 */ /* 0x0003e20000000400 */
[----:B------:R-:W-:Y:S02]  /*8820*/  MOV R22, UR10 ;  /* 0x0000000a00167c02 */ /* 0x000fe40008000f00 */
[----:B0-----:R-:W-:Y:S02]  /*8830*/  PRMT R15, R26, 0x7632, R15 ;  /* 0x000076321a0f7816 */ /* 0x001fe4000000000f */
[----:B-1----:R-:W-:Y:S01]  /*8840*/  PRMT R51, R24, 0x7632, R51 ;  /* 0x0000763218337816 */ /* 0x002fe20000000033 */
[----:B------:R-:W-:Y:S01]  /*8850*/  STS.U16 [R102], R36 ;  /* 0x0000002466007388 */ /* 0x000fe20000000400 */
[----:B--2---:R-:W-:-:S03]  /*8860*/  HADD2.F32 R14, -RZ, R14.H0_H0 ;  /* 0x2000000eff0e7230 */ /* 0x004fc60000004100 */
[----:B------:R-:W-:Y:S01]  /*8870*/  STS.U16 [R102+0x4], R34 ;  /* 0x0000042266007388 */ /* 0x000fe20000000400 */
[----:B------:R-:W-:-:S03]  /*8880*/  HADD2.F32 R0, -RZ, R0.H0_H0 ;  /* 0x20000000ff007230 */ /* 0x000fc60000004100 */
        /* <DEDUP_REMOVED lines=10> */
[----:B------:R-:W-:Y:S01]  /*8930*/  LDS.U16 R19, [R118] ;  /* 0x0000000076137984 */ /* 0x000fe20000000400 */
[----:B---3--:R-:W-:-:S03]  /*8940*/  HADD2.F32 R12, -RZ, R12.H0_H0 ;  /* 0x2000000cff0c7230 */ /* 0x008fc60000004100 */
[----:B------:R-:W-:Y:S01]  /*8950*/  LDS.U16 R21, [R117+0x40] ;  /* 0x0000400075157984 */ /* 0x000fe20000000400 */
        /* <DEDUP_REMOVED lines=17> */
[----:B------:R-:W-:Y:S01]  /*8a70*/  BAR.SYNC.DEFER_BLOCKING 0x0 ;  /* 0x0000000000007b1d */ /* 0x000fe20000010000 */
[----:B------:R-:W-:Y:S01]  /*8a80*/  HADD2.F32 R11, -RZ, R11.H0_H0 ;  /* 0x2000000bff0b7230 */ /* 0x000fe20000004100 */
[----:B------:R-:W-:Y:S01]  /*8a90*/  FADD.FTZ R12, R12, UR5 ;  /* 0x000000050c0c7e21 */ /* 0x000fe20008010000 */
[----:B------:R-:W-:Y:S01]  /*8aa0*/  HADD2.F32 R10, -RZ, R10.H0_H0 ;  /* 0x2000000aff0a7230 */ /* 0x000fe20000004100 */
[----:B------:R-:W-:Y:S01]  /*8ab0*/  FSETP.GTU.FTZ.AND P1, PT, R14, 20, PT ;  /* 0x41a000000e00780b */ /* 0x000fe20003f3c000 */
[----:B------:R-:W-:Y:S01]  /*8ac0*/  HADD2.F32 R13, -RZ, R13.H0_H0 ;  /* 0x2000000dff0d7230 */ /* 0x000fe20000004100 */
[----:B------:R-:W-:Y:S01]  /*8ad0*/  FSETP.GTU.FTZ.AND P6, PT, R0, 20, PT ;  /* 0x41a000000000780b */ /* 0x000fe20003fdc000 */
[----:B------:R-:W-:Y:S02]  /*8ae0*/  FADD.FTZ R11, R11, UR5 ;  /* 0x000000050b0b7e21 */ /* 0x000fe40008010000 */
[----:B------:R-:W-:Y:S01]  /*8af0*/  @!P3 FMUL.FTZ R45, R45, R20 ;  /* 0x000000142d2db220 */ /* 0x000fe20000410000 */
[----:B------:R-:W-:Y:S01]  /*8b00*/  FSETP.GTU.FTZ.AND P3, PT, R12, 20, PT ;  /* 0x41a000000c00780b */ /* 0x000fe20003f7c000 */
[----:B------:R-:W-:Y:S01]  /*8b10*/  FADD.FTZ R10, R10, UR5 ;  /* 0x000000050a0a7e21 */ /* 0x000fe20008010000 */
[----:B------:R-:W-:Y:S01]  /*8b20*/  FSETP.GTU.FTZ.AND P4, PT, R11, 20, PT ;  /* 0x41a000000b00780b */ /* 0x000fe20003f9c000 */
[----:B------:R-:W-:-:S03]  /*8b30*/  FADD.FTZ R13, R13, UR5 ;  /* 0x000000050d0d7e21 */ /* 0x000fc60008010000 */
[----:B------:R-:W-:Y:S02]  /*8b40*/  FSETP.GTU.FTZ.AND P5, PT, R10, 20, PT ;  /* 0x41a000000a00780b */ /* 0x000fe40003fbc000 */
[----:B------:R-:W-:Y:S01]  /*8b50*/  FSETP.GTU.FTZ.AND P2, PT, R13, 20, PT ;  /* 0x41a000000d00780b */ /* 0x000fe20003f5c000 */
[----:B------:R-:W-:Y:S02]  /*8b60*/  @!P1 FMUL.FTZ R14, R14, -1.4426950216293334961 ;  /* 0xbfb8aa3b0e0e9820 */ /* 0x000fe40000410000 */
[----:B------:R-:W-:Y:S02]  /*8b70*/  @!P6 FMUL.FTZ R0, R0, -1.4426950216293334961 ;  /* 0xbfb8aa3b0000e820 */ /* 0x000fe40000410000 */
[----:B------:R-:W-:Y:S01]  /*8b80*/  @!P3 FMUL.FTZ R12, R12, -1.4426950216293334961 ;  /* 0xbfb8aa3b0c0cb820 */ /* 0x000fe20000410000 */
[----:B------:R-:W2:Y:S01]  /*8b90*/  LDS R18, [0x420] ;  /* 0x00042000ff127984 */ /* 0x000ea20000000800 */
[----:B------:R-:W3:Y:S01]  /*8ba0*/  @!P1 MUFU.EX2 R14, R14 ;  /* 0x0000000e000e9308 */ /* 0x000ee20000000800 */
[----:B------:R-:W-:-:S03]  /*8bb0*/  @!P4 FMUL.FTZ R11, R11, -1.4426950216293334961 ;  /* 0xbfb8aa3b0b0bc820 */ /* 0x000fc60000410000 */
[----:B------:R-:W-:-:S04]  /*8bc0*/  @!P5 FMUL.FTZ R10, R10, -1.4426950216293334961 ;  /* 0xbfb8aa3b0a0ad820 */ /* 0x000fc80000410000 */
[----:B------:R-:W4:Y:S01]  /*8bd0*/  @!P6 MUFU.EX2 R0, R0 ;  /* 0x000000000000e308 */ /* 0x000f220000000800 */
[----:B------:R-:W-:-:S07]  /*8be0*/  @!P2 FMUL.FTZ R13, R13, -1.4426950216293334961 ;  /* 0xbfb8aa3b0d0da820 */ /* 0x000fce0000410000 */
[----:B------:R-:W5:Y:S08]  /*8bf0*/  @!P3 MUFU.EX2 R12, R12 ;  /* 0x0000000c000cb308 */ /* 0x000f700000000800 */
[----:B------:R-:W-:Y:S01]  /*8c00*/  @!P4 MUFU.EX2 R11, R11 ;  /* 0x0000000b000bc308 */ /* 0x000fe20000000800 */
[----:B---3--:R-:W-:-:S07]  /*8c10*/  @!P1 FADD.FTZ R14, R14, 1 ;  /* 0x3f8000000e0e9421 */ /* 0x008fce0000010000 */
[----:B------:R-:W3:Y:S01]  /*8c20*/  @!P5 MUFU.EX2 R10, R10 ;  /* 0x0000000a000ad308 */ /* 0x000ee20000000800 */
[----:B----4-:R-:W-:-:S07]  /*8c30*/  @!P6 FADD.FTZ R0, R0, 1 ;  /* 0x3f8000000000e421 */ /* 0x010fce0000010000 */
[----:B------:R-:W4:Y:S01]  /*8c40*/  @!P2 MUFU.EX2 R13, R13 ;  /* 0x0000000d000da308 */ /* 0x000f220000000800 */
[----:B-----5:R-:W-:Y:S02]  /*8c50*/  @!P3 FADD.FTZ R12, R12, 1 ;  /* 0x3f8000000c0cb421 */ /* 0x020fe40000010000 */
[----:B------:R-:W-:-:S05]  /*8c60*/  IMAD R20, R214, c[0x0][0x2d8], RZ ;  /* 0x0000b600d6147a24 */ /* 0x000fca00078e02ff */
[----:B0-----:R0:W-:Y:S01]  /*8c70*/  @!P6 MUFU.RCP R15, R0 ;  /* 0x00000000000fe308 */ /* 0x0011e20000001000 */
[----:B---3--:R-:W-:-:S07]  /*8c80*/  @!P5 FADD.FTZ R10, R10, 1 ;  /* 0x3f8000000a0ad421 */ /* 0x008fce0000010000 */
[----:B------:R-:W3:Y:S01]  /*8c90*/  @!P1 MUFU.RCP R14, R14 ;  /* 0x0000000e000e9308 */ /* 0x000ee20000001000 */
[----:B0-----:R-:W-:Y:S02]  /*8ca0*/  @!P4 FADD.FTZ R0, R11, 1 ;  /* 0x3f8000000b00c421 */ /* 0x001fe40000010000 */
[----:B----4-:R-:W-:Y:S02]  /*8cb0*/  @!P2 FADD.FTZ R13, R13, 1 ;  /* 0x3f8000000d0da421 */ /* 0x010fe40000010000 */
[----:B------:R-:W-:-:S03]  /*8cc0*/  IMAD R67, R149, c[0x0][0x2dc], R20 ;  /* 0x0000b70095437a24 */ /* 0x000fc600078e0214 */
[----:B-1----:R-:W0:Y:S08]  /*8cd0*/  @!P4 MUFU.RCP R17, R0 ;  /* 0x000000000011c308 */ /* 0x002e300000001000 */
[----:B------:R-:W1:Y:S08]  /*8ce0*/  @!P3 MUFU.RCP R12, R12 ;  /* 0x0000000c000cb308 */ /* 0x000e700000001000 */
[----:B------:R4:W5:Y:S01]  /*8cf0*/  @!P5 MUFU.RCP R16, R10 ;  /* 0x0000000a0010d308 */ /* 0x0009620000001000 */
[----:B---3--:R-:W-:-:S02]  /*8d00*/  @!P1 FMUL.FTZ R57, R57, R14 ;  /* 0x0000000e39399220 */ /* 0x008fc40000410000 */
[----:B----4-:R-:W-:-:S05]  /*8d10*/  IMAD.WIDE.U32 R10, R149, c[0x0][0x2d8], RZ ;  /* 0x0000b600950a7a25 */ /* 0x010fca00078e00ff */
[----:B------:R-:W3:Y:S01]  /*8d20*/  @!P2 MUFU.RCP R13, R13 ;  /* 0x0000000d000da308 */ /* 0x000ee20000001000 */
[----:B------:R-:W-:Y:S01]  /*8d30*/  IADD3 R11, R11, R67, RZ ;  /* 0x000000430b0b7210 */ /* 0x000fe20007ffe0ff */
[----:B------:R-:W-:Y:S01]  /*8d40*/  IMAD R0, R142, c[0x0][0x2e0], RZ ;  /* 0x0000b8008e007a24 */ /* 0x000fe200078e02ff */
[----:B--2---:R-:W-:Y:S01]  /*8d50*/  ISETP.GE.AND P1, PT, R2, R18, PT ;  /* 0x000000120200720c */ /* 0x004fe20003f26270 */
[----:B------:R-:W-:Y:S02]  /*8d60*/  IMAD R73, R136, -0x200, R147 ;  /* 0xfffffe0088497824 */ /* 0x000fe400078e0293 */
[----:B------:R-:W-:Y:S01]  /*8d70*/  IMAD.WIDE.U32 R10, R151, c[0x0][0x2e0], R10 ;  /* 0x0000b800970a7a25 */ /* 0x000fe200078e000a */
[----:B------:R-:W-:-:S03]  /*8d80*/  SHF.R.S32.HI R71, RZ, 0x1f, R2 ;  /* 0x0000001fff477819 */ /* 0x000fc60000011402 */
[----:B------:R-:W-:Y:S02]  /*8d90*/  @!P6 FMUL.FTZ R50, R50, R15 ;  /* 0x0000000f3232e220 */ /* 0x000fe40000410000 */
[----:B0-----:R-:W-:Y:S02]  /*8da0*/  @!P4 FMUL.FTZ R52, R52, R17 ;  /* 0x000000113434c220 */ /* 0x001fe40000410000 */
[----:B-1----:R-:W-:Y:S01]  /*8db0*/  @!P3 FMUL.FTZ R55, R55, R12 ;  /* 0x0000000c3737b220 */ /* 0x002fe20000410000 */
[C---:B------:R-:W-:Y:S01]  /*8dc0*/  LEA R17, P3, R2.reuse, c[0x0][0x330], 0x1 ;  /* 0x0000cc0002117a11 */ /* 0x040fe200078608ff */
[----:B------:R-:W-:Y:S01]  /*8dd0*/  IMAD R15, R151, c[0x0][0x2e4], R0 ;  /* 0x0000b900970f7a24 */ /* 0x000fe200078e0200 */
[----:B------:R-:W-:Y:S02]  /*8de0*/  SHF.R.S32.HI R69, RZ, 0x1f, R73 ;  /* 0x0000001fff457819 */ /* 0x000fe40000011449 */
[----:B------:R-:W-:Y:S01]  /*8df0*/  IADD3 R0, P6, R73, R10, RZ ;  /* 0x0000000a49007210 */ /* 0x000fe20007fde0ff */
[----:B-----5:R-:W-:Y:S01]  /*8e00*/  @!P5 FMUL.FTZ R53, R53, R16 ;  /* 0x000000103535d220 */ /* 0x020fe20000410000 */
[----:B------:R-:W-:Y:S01]  /*8e10*/  LEA.HI.X R12, R2, c[0x0][0x334], R71, 0x1, P3 ;  /* 0x0000cd00020c7a11 */ /* 0x000fe200018f0c47 */
[----:B---3--:R-:W-:Y:S01]  /*8e20*/  @!P2 FMUL.FTZ R54, R54, R13 ;  /* 0x0000000d3636a220 */ /* 0x008fe20000410000 */
[----:B------:R-:W-:-:S02]  /*8e30*/  IADD3.X R11, R69, R15, R11, P6, !PT ;  /* 0x0000000f450b7210 */ /* 0x000fc400037fe40b */
[----:B------:R-:W-:Y:S01]  /*8e40*/  LEA R16, P3, R0, R17, 0x1 ;  /* 0x0000001100107211 */ /* 0x000fe200078608ff */
[----:B------:R-:W-:Y:S01]  /*8e50*/  BSSY B0, `(.L_x_5113) ;  /* 0x0000012000007945 */ /* 0x000fe20003800000 */
[----:B------:R-:W-:Y:S02]  /*8e60*/  IADD3 R10, P2, R2, UR9, RZ ;  /* 0x00000009020a7c10 */ /* 0x000fe4000ff5e0ff */
[----:B------:R-:W-:Y:S02]  /*8e70*/  MOV R14, UR9 ;  /* 0x00000009000e7c02 */ /* 0x000fe40008000f00 */
        /* <DEDUP_REMOVED lines=15> */
.L_x_5114:
[----:B------:R-:W-:Y:S05]  /*8f70*/  BSYNC B0 ;  /* 0x0000000000007941 */ /* 0x000fea0003800000 */
.L_x_5113:
        /* <DEDUP_REMOVED lines=34> */
[C---:B------:R-:W-:Y:S01]  /*91a0*/  PRMT R18, R12.reuse, 0x7610, R18 ;  /* 0x000076100c127816 */ /* 0x040fe20000000012 */
[----:B------:R0:W-:Y:S01]  /*91b0*/  @!P1 STG.E.U16 [R16.64+-0x140], R51 ;  /* 0xfffec03310009986 */ /* 0x0001e2000c10150e */
[----:B------:R-:W-:-:S02]  /*91c0*/  PRMT R19, R12, 0x7632, R19 ;  /* 0x000076320c137816 */ /* 0x000fc40000000013 */
[----:B------:R-:W-:Y:S01]  /*91d0*/  F2FP.PACK_AB R13, R53, R50 ;  /* 0x00000032350d723e */ /* 0x000fe200000000ff */
[----:B------:R-:W-:Y:S01]  /*91e0*/  @!P2 STG.E.U16 [R16.64+-0x100], R59 ;  /* 0xffff003b1000a986 */ /* 0x000fe2000c10150e */
[----:B------:R-:W-:-:S03]  /*91f0*/  F2FP.PACK_AB R12, R57, R54 ;  /* 0x00000036390c723e */ /* 0x000fc600000000ff */
[----:B------:R-:W-:Y:S01]  /*9200*/  @!P4 STG.E.U16 [R16.64+-0xc0], R61 ;  /* 0xffff403d1000c986 */ /* 0x000fe2000c10150e */
[C---:B------:R-:W-:Y:S02]  /*9210*/  PRMT R20, R12.reuse, 0x7610, R20 ;  /* 0x000076100c147816 */ /* 0x040fe40000000014 */
[----:B------:R-:W-:Y:S01]  /*9220*/  PRMT R22, R12, 0x7632, R22 ;  /* 0x000076320c167816 */ /* 0x000fe20000000016 */
[----:B------:R-:W-:Y:S01]  /*9230*/  @!P3 STG.E.U16 [R16.64+-0x80], R63 ;  /* 0xffff803f1000b986 */ /* 0x000fe2000c10150e */
[----:B0-----:R-:W-:Y:S02]  /*9240*/  PRMT R51, R38, 0x7632, R51 ;  /* 0x0000763226337816 */ /* 0x001fe40000000033 */
[----:B------:R-:W-:Y:S01]  /*9250*/  MOV R12, UR10 ;  /* 0x0000000a000c7c02 */ /* 0x000fe20008000f00 */
[----:B------:R-:W-:Y:S04]  /*9260*/  @!P5 STG.E.U16 [R16.64+-0x3c0], R21 ;  /* 0xfffc40151000d986 */ /* 0x000fe8000c10150e */
[----:B------:R0:W-:Y:S04]  /*9270*/  @!P6 STG.E.U16 [R16.64+-0x40], R65 ;  /* 0xffffc0411000e986 */ /* 0x0001e8000c10150e */
[----:B------:R-:W-:Y:S01]  /*9280*/  BAR.SYNC.DEFER_BLOCKING 0x0 ;  /* 0x0000000000007b1d */ /* 0x000fe20000010000 */
[----:B0-----:R-:W-:-:S02]  /*9290*/  PRMT R16, R0, 0x7632, R16 ;  /* 0x0000763200107816 */ /* 0x001fc40000000010 */
        /* <DEDUP_REMOVED lines=27> */
[----:B------:R0:W-:Y:S04]  /*9450*/  STS.U16 [R102+0x16], R14 ;  /* 0x0000160e66007388 */ /* 0x0001e80000000400 */
[----:B------:R-:W-:Y:S04]  /*9460*/  STS.U16 [R102+0x18], R0 ;  /* 0x0000180066007388 */ /* 0x000fe80000000400 */
[----:B------:R-:W-:Y:S01]  /*9470*/  STS.U16 [R102+0x1a], R16 ;  /* 0x00001a1066007388 */ /* 0x000fe20000000400 */
[----:B0-----:R-:W-:-:S03]  /*9480*/  IADD3 R14, P1, R2, -0x1e0, RZ ;  /* 0xfffffe20020e7810 */ /* 0x001fc60007f3e0ff */
[----:B------:R-:W-:Y:S01]  /*9490*/  STS.U16 [R102+0x1c], R20 ;  /* 0x00001c1466007388 */ /* 0x000fe20000000400 */
[----:B------:R-:W-:-:S03]  /*94a0*/  IADD3.X R31, R71, -0x1, RZ, P1, !PT ;  /* 0xffffffff471f7810 */ /* 0x000fc60000ffe4ff */
        /* <DEDUP_REMOVED lines=36> */
.L_x_5116:
[----:B------:R-:W-:Y:S05]  /*96f0*/  BSYNC B0 ;  /* 0x0000000000007941 */ /* 0x000fea0003800000 */
.L_x_5115:
[----:B------:R-:W-:Y:S01]  /*9700*/  MOV R3, R33 ;  /* 0x0000002100037202 */ /* 0x000fe20000000f00 */
[----:B0-----:R-:W-:Y:S01]  /*9710*/  IMAD R12, R142, c[0x0][0x300], RZ ;  /* 0x0000c0008e0c7a24 */ /* 0x001fe200078e02ff */
[C---:B------:R-:W-:Y:S01]  /*9720*/  LEA R10, P1, R14.reuse, c[0x0][0x340], 0x1 ;  /* 0x0000d0000e0a7a11 */ /* 0x040fe200078208ff */
[----:B------:R-:W-:Y:S01]  /*9730*/  UIADD3 UR17, UP0, UR17, -0x400, URZ ;  /* 0xfffffc0011117890 */ /* 0x000fe2000ff1e03f */
[-C--:B------:R-:W-:Y:S01]  /*9740*/  ISETP.GE.AND P3, PT, R133, R0.reuse, PT ;  /* 0x000000008500720c */ /* 0x080fe20003f66270 */
[C---:B------:R-:W-:Y:S01]  /*9750*/  IMAD.WIDE.U32 R2, R151.reuse, c[0x0][0x300], R2 ;  /* 0x0000c00097027a25 */ /* 0x040fe200078e0002 */
[----:B------:R-:W-:Y:S01]  /*9760*/  LEA.HI.X R11, R14, c[0x0][0x344], R31, 0x1, P1 ;  /* 0x0000d1000e0b7a11 */ /* 0x000fe200008f0c1f */
[----:B------:R-:W-:Y:S01]  /*9770*/  UIADD3 UR19, UP1, UR19, -0x400, URZ ;  /* 0xfffffc0013137890 */ /* 0x000fe2000ff3e03f */
[----:B------:R-:W-:Y:S01]  /*9780*/  ISETP.GE.AND P4, PT, R132, R0, PT ;  /* 0x000000008400720c */ /* 0x000fe20003f86270 */
[----:B------:R-:W-:Y:S01]  /*9790*/  IMAD R13, R151, c[0x0][0x304], R12 ;  /* 0x0000c100970d7a24 */ /* 0x000fe200078e020c */
[----:B------:R-:W-:Y:S01]  /*97a0*/  IADD3 R12, P0, R73, R2, RZ ;  /* 0x00000002490c7210 */ /* 0x000fe20007f1e0ff */
[----:B------:R-:W-:Y:S01]  /*97b0*/  UIADD3 UR11, UP2, UR11, -0x400, URZ ;  /* 0xfffffc000b0b7890 */ /* 0x000fe2000ff5e03f */
[----:B------:R-:W-:Y:S01]  /*97c0*/  ISETP.GE.AND P5, PT, R131, R0, PT ;  /* 0x000000008300720c */ /* 0x000fe20003fa6270 */
        /* <DEDUP_REMOVED lines=39> */
.L_x_5042:
[----:B------:R-:W-:Y:S02]  /*9a40*/  ISETP.NE.U32.AND P0, PT, RZ, c[0x0][0x328], PT ;  /* 0x0000ca00ff007a0c */ /* 0x000fe40003f05070 */
[----:B------:R-:W-:Y:S02]  /*9a50*/  ISETP.NE.U32.AND P2, PT, RZ, c[0x0][0x348], PT ;  /* 0x0000d200ff007a0c */ /* 0x000fe40003f45070 */
[----:B------:R-:W-:Y:S02]  /*9a60*/  ISETP.NE.AND.EX P1, PT, RZ, c[0x0][0x32c], PT, P0 ;  /* 0x0000cb00ff007a0c */ /* 0x000fe40003f25300 */
[----:B------:R-:W-:-:S11]  /*9a70*/  ISETP.NE.AND.EX P0, PT, RZ, c[0x0][0x34c], PT, P2 ;  /* 0x0000d300ff007a0c */ /* 0x000fd60003f05320 */
[----:B------:R-:W-:Y:S05]  /*9a80*/  @!P1 BRA `(.L_x_5118) ;  /* 0x0000014000009947 */ /* 0x000fea0003800000 */
[----:B------:R-:W3:Y:S01]  /*9a90*/  SHFL.DOWN P1, R0, R143, 0x1, 0x1f ;  /* 0x08201f008f007f89 */ /* 0x000ee20000020000 */
[----:B------:R-:W-:Y:S03]  /*9aa0*/  BSSY B0, `(.L_x_5118) ;  /* 0x0000012000007945 */ /* 0x000fe60003800000 */
[----:B0-----:R-:W0:Y:S01]  /*9ab0*/  S2R R10, SR_LANEID ;  /* 0x00000000000a7919 */ /* 0x001e220000000000 */
[----:B---3--:R-:W-:Y:S01]  /*9ac0*/  @P1 FADD R0, R0, R143 ;  /* 0x0000008f00001221 */ /* 0x008fe20000000000 */
[----:B0-----:R-:W-:-:S04]  /*9ad0*/  ISETP.NE.AND P2, PT, R10, RZ, PT ;  /* 0x000000ff0a00720c */ /* 0x001fc80003f45270 */
[----:B------:R-:W0:Y:S04]  /*9ae0*/  SHFL.DOWN P1, R3, R0, 0x2, 0x1f ;  /* 0x08401f0000037f89 */ /* 0x000e280000020000 */
[----:B------:R-:W3:Y:S01]  /*9af0*/  S2R R10, SR_TID.X ;  /* 0x00000000000a7919 */ /* 0x000ee20000002100 */
        /* <DEDUP_REMOVED lines=11> */
[----:B0-----:R0:W-:Y:S02]  /*9bb0*/  RED.E.ADD.F32.FTZ.RN.STRONG.GPU [R6.64], R8 ;  /* 0x000000080600798e */ /* 0x0011e4000c10e78e */
.L_x_5119:
[----:B0-----:R-:W-:Y:S05]  /*9bc0*/  BSYNC B0 ;  /* 0x0000000000007941 */ /* 0x001fea0003800000 */
.L_x_5118:
        /* <DEDUP_REMOVED lines=8> */
[----:B0-----:R-:W0:Y:S02]  /*9c50*/  SHFL.DOWN P0, R3, R0, 0x2, 0x1f ;  /* 0x08401f0000037f89 */ /* 0x001e240000000000 */
[----:B0-----:R-:W-:-:S05]  /*9c60*/  @P0 FADD R3, R0, R3 ;  /* 0x0000000300030221 */ /* 0x001fca0000000000 */
[----:B------:R-:W0:Y:S02]  /*9c70*/  SHFL.DOWN P0, R2, R3, 0x4, 0x1f ;  /* 0x08801f0003027f89 */ /* 0x000e240000000000 */
[----:B0-----:R-:W-:-:S05]  /*9c80*/  @P0 FADD R2, R3, R2 ;  /* 0x0000000203020221 */ /* 0x001fca0000000000 */
[----:B------:R-:W0:Y:S02]  /*9c90*/  SHFL.DOWN P0, R7, R2, 0x8, 0x1f ;  /* 0x09001f0002077f89 */ /* 0x000e240000000000 */
[----:B0-----:R-:W-:-:S05]  /*9ca0*/  @P0 FADD R7, R2, R7 ;  /* 0x0000000702070221 */ /* 0x001fca0000000000 */
[----:B------:R-:W0:Y:S02]  /*9cb0*/  SHFL.DOWN P0, R6, R7, 0x10, 0x1f ;  /* 0x0a001f0007067f89 */ /* 0x000e240000000000 */
[----:B0-----:R-:W-:Y:S01]  /*9cc0*/  @P0 FADD R6, R7, R6 ;  /* 0x0000000607060221 */ /* 0x001fe20000000000 */
[----:B-----5:R-:W-:-:S04]  /*9cd0*/  ISETP.NE.AND P0, PT, R15, RZ, PT ;  /* 0x000000ff0f00720c */ /* 0x020fc80003f05270 */
[----:B------:R0:W-:Y:S04]  /*9ce0*/  @!P1 STS [0xc74], R6 ;  /* 0x000c7406ff009388 */ /* 0x0001e80000000800 */
[----:B------:R-:W-:Y:S06]  /*9cf0*/  BAR.SYNC.DEFER_BLOCKING 0x0 ;  /* 0x0000000000007b1d */ /* 0x000fec0000010000 */
[----:B------:R-:W-:Y:S05]  /*9d00*/  @P0 BRA `(.L_x_5122) ;  /* 0x0000004000000947 */ /* 0x000fea0003800000 */
[----:B0-----:R0:W-:Y:S01]  /*9d10*/  RED.E.ADD.F32.FTZ.RN.STRONG.GPU [R4.64], R6 ;  /* 0x000000060400798e */ /* 0x0011e2000c10e78e */
[----:B------:R-:W-:Y:S01]  /*9d20*/  HFMA2.MMA R15, -RZ, RZ, 0, 0 ;  /* 0x00000000ff0f7435 */ /* 0x000fe200000001ff */
[----:B------:R-:W-:Y:S05]  /*9d30*/  BRA `(.L_x_5122) ;  /* 0x0000001000007947 */ /* 0x000fea0003800000 */
.L_x_5121:
[----:B------:R-:W3:Y:S02]  /*9d40*/  S2R R15, SR_TID.X ;  /* 0x00000000000f7919 */ /* 0x000ee40000002100 */
.L_x_5122:
[----:B0-----:R-:W-:Y:S05]  /*9d50*/  BSYNC B0 ;  /* 0x0000000000007941 */ /* 0x001fea0003800000 */
.L_x_5120:
[----:B---3--:R-:W-:-:S13]  /*9d60*/  ISETP.GE.AND P0, PT, R15, c[0x0][0x16c], PT ;  /* 0x00005b000f007a0c */ /* 0x008fda0003f06270 */
        /* <DEDUP_REMOVED lines=9> */
.L_x_5123:
        /* <DEDUP_REMOVED lines=26> */
.L_x_5124:
        /* <DEDUP_REMOVED lines=14> */
.L_x_9074:


//--------------------- .text._Z25selective_scan_bwd_kernelI32Selective_Scan_bwd_kernel_traitsILi32ELi16ELb0ELb0ELb1ELb1ELb1EN3c104HalfEfEEv12SSMParamsBwd --------------------------
	.section	.text._Z25selective_scan_bwd_kernelI32Selective_Scan_bwd_kernel_traitsILi32ELi16ELb0ELb0ELb1ELb1ELb1EN3c104HalfEfEEv12SSMParamsBwd,"ax",@progbits
	.sectioninfo	@"SHI_REGISTERS=244"
	.align	128
        .global         _Z25selective_scan_bwd_kernelI32Selective_Scan_bwd_kernel_traitsILi32ELi16ELb0ELb0ELb1ELb1ELb1EN3c104HalfEfEEv12SSMParamsBwd
        .type           _Z25selective_scan_bwd_kernelI32Selective_Scan_bwd_kernel_traitsILi32ELi16ELb0ELb0ELb1ELb1ELb1EN3c104HalfEfEEv12SSMParamsBwd,@function
        .size           _Z25selective_scan_bwd_kernelI32Selective_Scan_bwd_kernel_traitsILi32ELi16ELb0ELb0ELb1ELb1ELb1EN3c104HalfEfEEv12SSMParamsBwd,(.L_x_9075 - _Z25selective_scan_bwd_kernelI32Selective_Scan_bwd_kernel_traitsILi32ELi16ELb0ELb0ELb1ELb1ELb1EN3c104HalfEfEEv12SSMParamsBwd)
        .other          _Z25selective_scan_bwd_kernelI32Selective_Scan_bwd_kernel_traitsILi32ELi16ELb0ELb0ELb1ELb1ELb1EN3c104HalfEfEEv12SSMParamsBwd,@"STO_CUDA_ENTRY STV_DEFAULT"
_Z25selective_scan_bwd_kernelI32Selective_Scan_bwd_kernel_traitsILi32ELi16ELb0ELb0ELb1ELb1ELb1EN3c104HalfEfEEv12SSMParamsBwd:
.text._Z25selective_scan_bwd_kernelI32Selective_Scan_bwd_kernel_traitsILi32ELi16ELb0ELb0ELb1ELb1ELb1EN3c104HalfEfEEv12SSMParamsBwd:
        /* <DEDUP_REMOVED lines=84> */
[----:B------:R-:W-:Y:S02]  /*0540*/  IADD3 R14, R9, R7, RZ ;  /* 0x00000007090e7210 */ /* 0x000fe40007ffe0ff */
[----:B------:R-:W-:-:S02]  /*0550*/  IADD3 R13, P4, R13, R8, RZ ;  /* 0x000000080d0d7210 */ /* 0x000fc40007f9e0ff */
[----:B------:R-:W-:Y:S02]  /*0560*/  ISETP.NE.AND.EX P0, PT, RZ, c[0x0][0x264], PT, P0 ;  /* 0x00009900ff007a0c */ /* 0x000fe40003f05300 */
[----:B------:R-:W-:Y:S02]  /*0570*/  LEA.HI.X R7, R4, c[0x0][0x24c], R3, 0x1, P3 ;  /* 0x0000930004077a11 */ /* 0x000fe400018f0c03 */
[----:B------:R-:W-:Y:S02]  /*0580*/  ISETP.NE.U32.AND P3, PT, RZ, c[0x0][0x328], PT ;  /* 0x0000ca00ff007a0c */ /* 0x000fe40003f65070 */
[----:B------:R-:W-:Y:S02]  /*0590*/  LEA R16, P6, R12, c[0x0][0x240], 0x1 ;  /* 0x000090000c107a11 */ /* 0x000fe400078c08ff */
[----:B------:R-:W-:Y:S02]  /*05a0*/  IADD3.X R4, R15, R14, RZ, P4, !PT ;  /* 0x0000000e0f047210 */ /* 0x000fe400027fe4ff */
[----:B------:R-:W-:-:S02]  /*05b0*/  ISETP.NE.U32.AND P4, PT, RZ, c[0x0][0x348], PT ;  /* 0x0000d200ff007a0c */ /* 0x000fc40003f85070 */
[----:B------:R-:W-:Y:S02]  /*05c0*/  ISETP.NE.AND.EX P3, PT, RZ, c[0x0][0x32c], PT, P3 ;  /* 0x0000cb00ff007a0c */ /* 0x000fe40003f65330 */
[----:B------:R-:W-:Y:S01]  /*05d0*/  LEA.HI.X R8, R12, c[0x0][0x244], R17, 0x1, P6 ;  /* 0x000091000c087a11 */ /* 0x000fe200030f0c11 */
[----:B------:R-:W-:Y:S01]  /*05e0*/  HFMA2.MMA R12, -RZ, RZ, 0, 0 ;  /* 0x00000000ff0c7435 */ /* 0x000fe200000001ff */
[C---:B------:R-:W-:Y:S02]  /*05f0*/  LEA R3, P6, R2.reuse, c[0x0][0x308], 0x1 ;  /* 0x0000c20002037a11 */ /* 0x040fe400078c08ff */
[----:B------:R-:W-:Y:S02]  /*0600*/  ISETP.NE.AND.EX P4, PT, RZ, c[0x0][0x34c], PT, P4 ;  /* 0x0000d300ff007a0c */ /* 0x000fe40003f85340 */
[----:B------:R-:W-:Y:S01]  /*0610*/  LEA.HI.X R5, R2, c[0x0][0x30c], R5, 0x1, P6 ;  /* 0x0000c30002057a11 */ /* 0x000fe200030f0c05 */
[----:B------:R-:W-:Y:S01]  /*0620*/  @P0 IMAD R2, R29, c[0x0][0x164], R0 ;  /* 0x000059001d020a24 */ /* 0x000fe200078e0200 */
[----:B------:R-:W-:-:S02]  /*0630*/  @P0 MOV R15, 0x8 ;  /* 0x00000008000f0802 */ /* 0x000fc40000000f00 */
[----:B------:R-:W-:Y:S01]  /*0640*/  MOV R9, RZ ;  /* 0x000000ff00097202 */ /* 0x000fe20000000f00 */
[----:B------:R-:W-:Y:S01]  /*0650*/  @P0 IMAD R2, R2, c[0x0][0x174], RZ ;  /* 0x00005d0002020a24 */ /* 0x000fe200078e02ff */
[----:B------:R-:W-:-:S03]  /*0660*/  LEA R35, P6, R13, c[0x0][0x230], 0x1 ;  /* 0x00008c000d237a11 */ /* 0x000fc600078c08ff */
[----:B------:R-:W-:Y:S01]  /*0670*/  @P0 IMAD R2, R2, c[0x0][0x16c], RZ ;  /* 0x00005b0002020a24 */ /* 0x000fe200078e02ff */
[----:B------:R-:W-:-:S03]  /*0680*/  LEA.HI.X R37, R13, c[0x0][0x234], R4, 0x1, P6 ;  /* 0x00008d000d257a11 */ /* 0x000fc600030f0c04 */
[----:B------:R-:W-:Y:S02]  /*0690*/  @P0 IMAD.WIDE R14, R2, R15, c[0x0][0x260] ;  /* 0x00009800020e0625 */ /* 0x000fe400078e020f */
[----:B------:R-:W-:Y:S01]  /*06a0*/  @!P0 CS2R R14, SRZ ;  /* 0x00000000000e8805 */ /* 0x000fe2000001ff00 */
[----:B--2---:R0:W1:Y:S01]  /*06b0*/  @P1 R2UR UR4, R10 ;  /* 0x000000000a0413c2 */ /* 0x00406200000e0000 */
[----:B------:R-:W-:-:S04]  /*06c0*/  @P3 LEA R12, P1, R0, c[0x0][0x328], 0x2 ;  /* 0x0000ca00000c3a11 */ /* 0x000fc800078210ff */
[----:B------:R-:W-:-:S03]  /*06d0*/  @P3 LEA.HI.X R9, R0, c[0x0][0x32c], R27, 0x2, P1 ;  /* 0x0000cb0000093a11 */ /* 0x000fc600008f141b */
[----:B---3--:R0:W2:Y:S01]  /*06e0*/  @P2 R2UR UR5, R11 ;  /* 0x000000000b0523c2 */ /* 0x0080a200000e0000 */
[----:B------:R-:W-:Y:S01]  /*06f0*/  MOV R13, R9 ;  /* 0x00000009000d7202 */ /* 0x000fe20000000f00 */
        /* <DEDUP_REMOVED lines=16> */
[----:B------:R3:W0:Y:S08]  /*0800*/  R2UR UR14, R5 ;  /* 0x00000000050e73c2 */ /* 0x00063000000e0000 */
[----:B------:R5:W0:Y:S02]  /*0810*/  R2UR UR18, R8 ;  /* 0x00000000081273c2 */ /* 0x000a2400000e0000 */
[----:B-----5:R-:W-:-:S04]  /*0820*/  LOP3.LUT R8, R2, 0x1f, R33, 0xf8, !PT ;  /* 0x0000001f02087812 */ /* 0x020fc800078ef821 */
[----:B------:R-:W-:Y:S02]  /*0830*/  SHF.R.S32.HI R9, RZ, 0x1f, R8 ;  /* 0x0000001fff097819 */ /* 0x000fe40000011408 */
        /* <DEDUP_REMOVED lines=15> */
.L_x_5205:
[----:B------:R-:W-:Y:S01]  /*0930*/  IADD3 R204, -R32, c[0x0][0x174], RZ ;  /* 0x00005d0020cc7a10 */ /* 0x000fe20007ffe1ff */
[----:B------:R-:W-:Y:S01]  /*0940*/  BAR.SYNC.DEFER_BLOCKING 0x0 ;  /* 0x0000000000007b1d */ /* 0x000fe20000010000 */
[----:B0-----:R-:W-:Y:S02]  /*0950*/  LEA R2, P1, R8, UR17, 0x1 ;  /* 0x0000001108027c11 */ /* 0x001fe4000f8208ff */
[----:B------:R-:W-:-:S02]  /*0960*/  LEA R6, R204, 0xfffffe00, 0x9 ;  /* 0xfffffe00cc067811 */ /* 0x000fc400078e48ff */
[----:B------:R-:W-:Y:S02]  /*0970*/  PRMT R5, RZ, 0x7610, R5 ;  /* 0x00007610ff057816 */ /* 0x000fe40000000005 */
[----:B------:R-:W-:Y:S02]  /*0980*/  IADD3 R155, -R6, c[0x0][0x168], RZ ;  /* 0x00005a00069b7a10 */ /* 0x000fe40007ffe1ff */
[C---:B------:R-:W-:Y:S02]  /*0990*/  LEA.HI.X R3, R8.reuse, UR18, R9, 0x1, P1 ;  /* 0x0000001208037c11 */ /* 0x040fe400088f0c09 */
[-C--:B------:R-:W-:Y:S02]  /*09a0*/  ISETP.GE.AND P0, PT, R8, R155.reuse, PT ;  /* 0x0000009b0800720c */ /* 0x080fe40003f06270 */
[-C--:B------:R-:W-:Y:S02]  /*09b0*/  ISETP.GE.AND P1, PT, R38, R155.reuse, PT ;  /* 0x0000009b2600720c */ /* 0x080fe40003f26270 */
[----:B------:R-:W-:-:S09]  /*09c0*/  ISETP.GE.AND P2, PT, R39, R155, PT ;  /* 0x0000009b2700720c */ /* 0x000fd20003f46270 */
[----:B------:R0:W2:Y:S01]  /*09d0*/  @!P0 LDG.E.U16 R5, [R2.64] ;  /* 0x0000000c02058981 */ /* 0x0000a2000c1e1500 */
[-C--:B------:R-:W-:Y:S02]  /*09e0*/  ISETP.GE.AND P0, PT, R36, R155.reuse, PT ;  /* 0x0000009b2400720c */ /* 0x080fe40003f06270 */
[----:B------:R-:W-:Y:S02]  /*09f0*/  PRMT R4, RZ, 0x7610, R4 ;  /* 0x00007610ff047816 */ /* 0x000fe40000000004 */
[----:B------:R-:W-:Y:S02]  /*0a00*/  PRMT R7, RZ, 0x7610, R7 ;  /* 0x00007610ff077816 */ /* 0x000fe40000000007 */
[-C--:B------:R-:W-:Y:S02]  /*0a10*/  ISETP.GE.AND P3, PT, R40, R155.reuse, PT ;  /* 0x0000009b2800720c */ /* 0x080fe40003f66270 */
[----:B------:R-:W-:Y:S02]  /*0a20*/  PRMT R16, RZ, 0x7610, R16 ;  /* 0x00007610ff107816 */ /* 0x000fe40000000010 */
[-C--:B------:R-:W-:Y:S01]  /*0a30*/  ISETP.GE.AND P4, PT, R41, R155.reuse, PT ;  /* 0x0000009b2900720c */ /* 0x080fe20003f86270 */
[----:B------:R0:W3:Y:S01]  /*0a40*/  @!P1 LDG.E.U16 R7, [R2.64+0x80] ;  /* 0x0000800c02079981 */ /* 0x0000e2000c1e1500 */
[----:B------:R-:W-:-:S02]  /*0a50*/  ISETP.GE.AND P1, PT, R43, R155, PT ;  /* 0x0000009b2b00720c */ /* 0x000fc40003f26270 */
[----:B------:R-:W-:Y:S01]  /*0a60*/  PRMT R17, RZ, 0x7610, R17 ;  /* 0x00007610ff117816 */ /* 0x000fe20000000011 */
[----:B------:R0:W4:Y:S01]  /*0a70*/  @!P0 LDG.E.U16 R4, [R2.64+0x40] ;  /* 0x0000400c02048981 */ /* 0x000122000c1e1500 */
[-C--:B------:R-:W-:Y:S02]  /*0a80*/  ISETP.GE.AND P0, PT, R42, R155.reuse, PT ;  /* 0x0000009b2a00720c */ /* 0x080fe40003f06270 */
[----:B------:R-:W-:Y:S01]  /*0a90*/  PRMT R18, RZ, 0x7610, R18 ;  /* 0x00007610ff127816 */ /* 0x000fe20000000012 */
[----:B------:R0:W5:Y:S01]  /*0aa0*/  @!P2 LDG.E.U16 R16, [R2.64+0xc0] ;  /* 0x0000c00c0210a981 */ /* 0x000162000c1e1500 */
[----:B------:R-:W-:Y:S02]  /*0ab0*/  ISETP.GE.AND P2, PT, R44, R155, PT ;  /* 0x0000009b2c00720c */ /* 0x000fe40003f46270 */
[----:B------:R-:W-:Y:S01]  /*0ac0*/  PRMT R19, RZ, 0x7610, R19 ;  /* 0x00007610ff137816 */ /* 0x000fe20000000013 */
[----:B------:R0:W5:Y:S01]  /*0ad0*/  @!P3 LDG.E.U16 R17, [R2.64+0x100] ;  /* 0x0001000c0211b981 */ /* 0x000162000c1e1500 */
[----:B------:R-:W-:-:S02]  /*0ae0*/  PRMT R20, RZ, 0x7610, R20 ;  /* 0x00007610ff147816 */ /* 0x000fc40000000014 */
[-C--:B------:R-:W-:Y:S01]  /*0af0*/  ISETP.GE.AND P3, PT, R45, R155.reuse, PT ;  /* 0x0000009b2d00720c */ /* 0x080fe20003f66270 */
[----:B------:R0:W5:Y:S01]  /*0b00*/  @!P4 LDG.E.U16 R18, [R2.64+0x140] ;  /* 0x0001400c0212c981 */ /* 0x000162000c1e1500 */
[----:B------:R-:W-:Y:S02]  /*0b10*/  PRMT R21, RZ, 0x7610, R21 ;  /* 0x00007610ff157816 */ /* 0x000fe40000000015 */
[-C--:B------:R-:W-:Y:S01]  /*0b20*/  ISETP.GE.AND P4, PT, R46, R155.reuse, PT ;  /* 0x0000009b2e00720c */ /* 0x080fe20003f86270 */
[----:B------:R0:W5:Y:S01]  /*0b30*/  @!P0 LDG.E.U16 R19, [R2.64+0x180] ;  /* 0x0001800c02138981 */ /* 0x000162000c1e1500 */
[----:B------:R-:W-:-:S03]  /*0b40*/  ISETP.GE.AND P0, PT, R47, R155, PT ;  /* 0x0000009b2f00720c */ /* 0x000fc60003f06270 */
[----:B------:R0:W5:Y:S01]  /*0b50*/  @!P1 LDG.E.U16 R20, [R2.64+0x1c0] ;  /* 0x0001c00c02149981 */ /* 0x000162000c1e1500 */
[-C--:B------:R-:W-:Y:S02]  /*0b60*/  ISETP.GE.AND P1, PT, R48, R155.reuse, PT ;  /* 0x0000009b3000720c */ /* 0x080fe40003f26270 */
[----:B------:R-:W-:Y:S01]  /*0b70*/  PRMT R22, RZ, 0x7610, R22 ;  /* 0x00007610ff167816 */ /* 0x000fe20000000016 */
[----:B------:R0:W5:Y:S01]  /*0b80*/  @!P2 LDG.E.U16 R21, [R2.64+0x200] ;  /* 0x0002000c0215a981 */ /* 0x000162000c1e1500 */
[----:B------:R-:W-:Y:S02]  /*0b90*/  ISETP.GE.AND P2, PT, R49, R155, PT ;  /* 0x0000009b3100720c */ /* 0x000fe40003f46270 */
[----:B------:R-:W-:Y:S02]  /*0ba0*/  PRMT R23, RZ, 0x7610, R23 ;  /* 0x00007610ff177816 */ /* 0x000fe40000000017 */
[----:B------:R-:W-:Y:S01]  /*0bb0*/  PRMT R24, RZ, 0x7610, R24 ;  /* 0x00007610ff187816 */ /* 0x000fe20000000018 */
[----:B------:R0:W5:Y:S01]  /*0bc0*/  @!P3 LDG.E.U16 R22, [R2.64+0x240] ;  /* 0x0002400c0216b981 */ /* 0x000162000c1e1500 */
[----:B------:R-:W-:-:S02]  /*0bd0*/  PRMT R25, RZ, 0x7610, R25 ;  /* 0x00007610ff197816 */ /* 0x000fc40000000019 */
[-C--:B------:R-:W-:Y:S01]  /*0be0*/  ISETP.GE.AND P3, PT, R50, R155.reuse, PT ;  /* 0x0000009b3200720c */ /* 0x080fe20003f66270 */
[----:B------:R0:W5:Y:S01]  /*0bf0*/  @!P4 LDG.E.U16 R23, [R2.64+0x280] ;  /* 0x0002800c0217c981 */ /* 0x000162000c1e1500 */
[----:B------:R-:W-:Y:S02]  /*0c00*/  PRMT R70, RZ, 0x7610, R70 ;  /* 0x00007610ff467816 */ /* 0x000fe40000000046 */
[----:B------:R-:W-:Y:S01]  /*0c10*/  ISETP.GE.AND P4, PT, R51, R155, PT ;  /* 0x0000009b3300720c */ /* 0x000fe20003f86270 */
[----:B------:R0:W5:Y:S01]  /*0c20*/  @!P0 LDG.E.U16 R24, [R2.64+0x2c0] ;  /* 0x0002c00c02188981 */ /* 0x000162000c1e1500 */
[----:B------:R-:W-:-:S03]  /*0c30*/  PRMT R71, RZ, 0x7610, R71 ;  /* 0x00007610ff477816 */ /* 0x000fc60000000047 */
[----:B------:R0:W5:Y:S01]  /*0c40*/  @!P1 LDG.E.U16 R25, [R2.64+0x300] ;  /* 0x0003000c02199981 */ /* 0x000162000c1e1500 */
[----:B------:R-:W-:-:S03]  /*0c50*/  PRMT R72, RZ, 0x7610, R72 ;  /* 0x00007610ff487816 */ /* 0x000fc60000000048 */
[----:B------:R0:W5:Y:S04]  /*0c60*/  @!P2 LDG.E.U16 R70, [R2.64+0x340] ;  /* 0x0003400c0246a981 */ /* 0x000168000c1e1500 */
[----:B------:R0:W5:Y:S04]  /*0c70*/  @!P3 LDG.E.U16 R71, [R2.64+0x380] ;  /* 0x0003800c0247b981 */ /* 0x000168000c1e1500 */
[----:B------:R0:W5:Y:S01]  /*0c80*/  @!P4 LDG.E.U16 R72, [R2.64+0x3c0] ;  /* 0x0003c00c0248c981 */ /* 0x000162000c1e1500 */
[C---:B------:R-:W-:Y:S02]  /*0c90*/  LEA.HI.SX32 R52, R30.reuse, R30, 0x1b ;  /* 0x0000001e1e347211 */ /* 0x040fe400078fdaff */
[----:B------:R-:W-:-:S02]  /*0ca0*/  IADD3 R53, R30, 0x20, RZ ;  /* 0x000000201e357810 */ /* 0x000fc40007ffe0ff */
[----:B------:R-:W-:Y:S02]  /*0cb0*/  SHF.L.U32 R52, R52, 0x1, RZ ;  /* 0x0000000134347819 */ /* 0x000fe400000006ff */
[C---:B------:R-:W-:Y:S02]  /*0cc0*/  IADD3 R55, R30.reuse, 0x40, RZ ;  /* 0x000000401e377810 */ /* 0x040fe40007ffe0ff */
[C---:B------:R-:W-:Y:S02]  /*0cd0*/  IADD3 R59, R30.reuse, 0x80, RZ ;  /* 0x000000801e3b7810 */ /* 0x040fe40007ffe0ff */
[----:B------:R-:W-:Y:S02]  /*0ce0*/  LEA.HI.SX32 R53, R53, R30, 0x1b ;  /* 0x0000001e35357211 */ /* 0x000fe400078fdaff */
[C---:B0-----:R-:W-:Y:S02]  /*0cf0*/  IADD3 R3, R30.reuse, 0xc0, RZ ;  /* 0x000000c01e037810 */ /* 0x041fe40007ffe0ff */
[----:B------:R-:W-:-:S02]  /*0d00*/  IADD3 R57, R30, 0x60, RZ ;  /* 0x000000601e397810 */ /* 0x000fc40007ffe0ff */
[-C--:B------:R-:W-:Y:S02]  /*0d10*/  LEA.HI.SX32 R54, R55, R30.reuse, 0x1b ;  /* 0x0000001e37367211 */ /* 0x080fe400078fdaff */
[C---:B------:R-:W-:Y:S02]  /*0d20*/  IADD3 R61, R30.reuse, 0xa0, RZ ;  /* 0x000000a01e3d7810 */ /* 0x040fe40007ffe0ff */
[-C--:B------:R-:W-:Y:S02]  /*0d30*/  LEA.HI.SX32 R56, R59, R30.reuse, 0x1b ;  /* 0x0000001e3b387211 */ /* 0x080fe400078fdaff */
[----:B------:R-:W-:Y:S02]  /*0d40*/  SHF.L.U32 R53, R53, 0x1, RZ ;  /* 0x0000000135357819 */ /* 0x000fe400000006ff */
[----:B------:R-:W-:Y:S02]  /*0d50*/  IADD3 R59, R30, 0x100, RZ ;  /* 0x000001001e3b7810 */ /* 0x000fe40007ffe0ff */
[----:B------:R-:W-:-:S02]  /*0d60*/  LEA.HI.SX32 R3, R3, R30, 0x1b ;  /* 0x0000001e03037211 */ /* 0x000fc400078fdaff */
[-C--:B------:R-:W-:Y:S02]  /*0d70*/  LEA.HI.SX32 R55, R57, R30.reuse, 0x1b ;  /* 0x0000001e39377211 */ /* 0x080fe400078fdaff */
[----:B------:R-:W-:Y:S02]  /*0d80*/  SHF.L.U32 R54, R54, 0x1, RZ ;  /* 0x0000000136367819 */ /* 0x000fe400000006ff */
[-C--:B------:R-:W-:Y:S02]  /*0d90*/  LEA.HI.SX32 R57, R61, R30.reuse, 0x1b ;  /* 0x0000001e3d397211 */ /* 0x080fe400078fdaff */
[C---:B------:R-:W-:Y:S02]  /*0da0*/  IADD3 R61, R30.reuse, 0x120, RZ ;  /* 0x000001201e3d7810 */ /* 0x040fe40007ffe0ff */
[----:B------:R-:W-:Y:S02]  /*0db0*/  IADD3 R63, R30, 0x140, RZ ;  /* 0x000001401e3f7810 */ /* 0x000fe40007ffe0ff */
[----:B------:R-:W-:-:S02]  /*0dc0*/  LEA.HI.SX32 R60, R59, R30, 0x1b ;  /* 0x0000001e3b3c7211 */ /* 0x000fc400078fdaff */
[----:B------:R-:W-:Y:S02]  /*0dd0*/  SHF.L.U32 R58, R3, 0x1, RZ ;  /* 0x00000001033a7819 */ /* 0x000fe400000006ff */
[----:B------:R-:W-:Y:S02]  /*0de0*/  SHF.L.U32 R55, R55, 0x1, RZ ;  /* 0x0000000137377819 */ /* 0x000fe400000006ff */
[----:B------:R-:W-:Y:S02]  /*0df0*/  IADD3 R3, R30, 0x160, RZ ;  /* 0x000001601e037810 */ /* 0x000fe40007ffe0ff */
[----:B------:R-:W-:Y:S02]  /*0e00*/  SHF.L.U32 R56, R56, 0x1, RZ ;  /* 0x0000000138387819 */ /* 0x000fe400000006ff */
[----:B------:R-:W-:Y:S02]  /*0e10*/  SHF.L.U32 R57, R57, 0x1, RZ ;  /* 0x0000000139397819 */ /* 0x000fe400000006ff */
[----:B------:R-:W-:-:S02]  /*0e20*/  LEA.HI.SX32 R61, R61, R30, 0x1b ;  /* 0x0000001e3d3d7211 */ /* 0x000fc400078fdaff */
[-C--:B------:R-:W-:Y:S02]  /*0e30*/  LEA.HI.SX32 R62, R63, R30.reuse, 0x1b ;  /* 0x0000001e3f3e7211 */ /* 0x080fe400078fdaff */
[----:B------:R-:W-:Y:S02]  /*0e40*/  LEA.HI.SX32 R3, R3, R30, 0x1b ;  /* 0x0000001e03037211 */ /* 0x000fe400078fdaff */
[----:B------:R-:W-:Y:S02]  /*0e50*/  SHF.L.U32 R60, R60, 0x1, RZ ;  /* 0x000000013c3c7819 */ /* 0x000fe400000006ff */
[----:B------:R-:W-:Y:S02]  /*0e60*/  IADD3 R65, R30, 0x1e0, RZ ;  /* 0x000001e01e417810 */ /* 0x000fe40007ffe0ff */
[----:B------:R-:W-:Y:S02]  /*0e70*/  SHF.L.U32 R61, R61, 0x1, RZ ;  /* 0x000000013d3d7819 */ /* 0x000fe400000006ff */
[----:B------:R-:W-:-:S02]  /*0e80*/  SHF.L.U32 R62, R62, 0x1, RZ ;  /* 0x000000013e3e7819 */ /* 0x000fc400000006ff */
[----:B------:R-:W-:Y:S02]  /*0e90*/  SHF.L.U32 R63, R3, 0x1, RZ ;  /* 0x00000001033f7819 */ /* 0x000fe400000006ff */
[----:B------:R-:W-:Y:S02]  /*0ea0*/  LEA.HI.SX32 R67, R65, R30, 0x1b ;  /* 0x0000001e41437211 */ /* 0x000fe400078fdaff */
[----:B------:R-:W-:Y:S02]  /*0eb0*/  SHF.L.U32 R2, R30, 0x4, RZ ;  /* 0x000000041e027819 */ /* 0x000fe400000006ff */
[----:B------:R-:W-:Y:S02]  /*0ec0*/  SHF.L.U32 R67, R67, 0x1, RZ ;  /* 0x0000000143437819 */ /* 0x000fe400000006ff */
[C---:B------:R-:W-:Y:S02]  /*0ed0*/  SHF.L.U32 R69, R8.reuse, 0x1, RZ ;  /* 0x0000000108457819 */ /* 0x040fe400000006ff */
[----:B------:R-:W-:-:S02]  /*0ee0*/  SHF.L.U64.HI R68, R8, 0x1, R9 ;  /* 0x0000000108447819 */ /* 0x000fc40000010209 */
        /* <DEDUP_REMOVED lines=14> */
[----:B----4-:R-:W-:Y:S03]  /*0fd0*/  STS.U16 [R53+0x40], R4 ;  /* 0x0000400435007388 */ /* 0x010fe60000000400 */
[----:B------:R-:W-:Y:S01]  /*0fe0*/  SHF.L.U32 R59, R5, 0x1, RZ ;  /* 0x00000001053b7819 */ /* 0x000fe200000006ff */
[----:B---3--:R0:W-:Y:S01]  /*0ff0*/  STS.U16 [R54+0x80], R7 ;  /* 0x0000800736007388 */ /* 0x0081e20000000400 */
[----:B------:R-:W-:-:S03]  /*1000*/  IADD3 R5, R30, 0x180, RZ ;  /* 0x000001801e057810 */ /* 0x000fc60007ffe0ff */
[----:B-----5:R-:W-:Y:S01]  /*1010*/  STS.U16 [R55+0xc0], R16 ;  /* 0x0000c01037007388 */ /* 0x020fe20000000400 */
[-C--:B------:R-:W-:Y:S02]  /*1020*/  LEA.HI.SX32 R5, R5, R30.reuse, 0x1b ;  /* 0x0000001e05057211 */ /* 0x080fe400078fdaff */
[----:B0-----:R-:W-:Y:S01]  /*1030*/  IADD3 R7, R30, 0x1a0, RZ ;  /* 0x000001a01e077810 */ /* 0x001fe20007ffe0ff */
[----:B------:R0:W-:Y:S03]  /*1040*/  STS.U16 [R56+0x100], R17 ;  /* 0x0001001138007388 */ /* 0x0001e60000000400 */
[----:B------:R-:W-:Y:S01]  /*1050*/  LEA.HI.SX32 R7, R7, R30, 0x1b ;  /* 0x0000001e07077211 */ /* 0x000fe200078fdaff */
[----:B------:R-:W-:Y:S01]  /*1060*/  STS.U16 [R57+0x140], R18 ;  /* 0x0001401239007388 */ /* 0x000fe20000000400 */
[----:B------:R-:W-:-:S03]  /*1070*/  SHF.L.U32 R64, R5, 0x1, RZ ;  /* 0x0000000105407819 */ /* 0x000fc600000006ff */
[----:B------:R-:W-:Y:S01]  /*1080*/  STS.U16 [R58+0x180], R19 ;  /* 0x000180133a007388 */ /* 0x000fe20000000400 */
[----:B------:R-:W-:Y:S02]  /*1090*/  SHF.L.U32 R65, R7, 0x1, RZ ;  /* 0x0000000107417819 */ /* 0x000fe400000006ff */
[----:B0-----:R-:W-:Y:S01]  /*10a0*/  IADD3 R17, R30, 0x1c0, RZ ;  /* 0x000001c01e117810 */ /* 0x001fe20007ffe0ff */
[----:B------:R-:W-:Y:S04]  /*10b0*/  STS.U16 [R59+0x1c0], R20 ;  /* 0x0001c0143b007388 */ /* 0x000fe80000000400 */
[----:B------:R-:W-:Y:S01]  /*10c0*/  STS.U16 [R60+0x200], R21 ;  /* 0x000200153c007388 */ /* 0x000fe20000000400 */
[----:B------:R-:W-:-:S03]  /*10d0*/  LEA.HI.SX32 R17, R17, R30, 0x1b ;  /* 0x0000001e11117211 */ /* 0x000fc600078fdaff */
[----:B------:R-:W-:Y:S04]  /*10e0*/  STS.U16 [R61+0x240], R22 ;  /* 0x000240163d007388 */ /* 0x000fe80000000400 */
[----:B------:R-:W-:Y:S04]  /*10f0*/  STS.U16 [R62+0x280], R23 ;  /* 0x000280173e007388 */ /* 0x000fe80000000400 */
[----:B------:R-:W-:Y:S01]  /*1100*/  STS.U16 [R63+0x2c0], R24 ;  /* 0x0002c0183f007388 */ /* 0x000fe20000000400 */
[----:B------:R-:W-:-:S03]  /*1110*/  SHF.L.U32 R66, R17, 0x1, RZ ;  /* 0x0000000111427819 */ /* 0x000fc600000006ff */
[----:B------:R-:W-:Y:S04]  /*1120*/  STS.U16 [R64+0x300], R25 ;  /* 0x0003001940007388 */ /* 0x000fe80000000400 */
[----:B------:R0:W-:Y:S04]  /*1130*/  STS.U16 [R65+0x340], R70 ;  /* 0x0003404641007388 */ /* 0x0001e80000000400 */
[----:B------:R-:W-:Y:S01]  /*1140*/  STS.U16 [R66+0x380], R71 ;  /* 0x0003804742007388 */ /* 0x000fe20000000400 */
[----:B0-----:R-:W-:-:S03]  /*1150*/  LEA.HI.SX32 R70, R2, R2, 0x1b ;  /* 0x0000000202467211 */ /* 0x001fc600078fdaff */
[----:B------:R-:W-:Y:S01]  /*1160*/  STS.U16 [R67+0x3c0], R72 ;  /* 0x0003c04843007388 */ /* 0x000fe20000000400 */
[----:B------:R-:W-:Y:S01]  /*1170*/  SHF.L.U32 R70, R70, 0x1, RZ ;  /* 0x0000000146467819 */ /* 0x000fe200000006ff */
        /* <DEDUP_REMOVED lines=17> */
[----:B------:R-:W-:-:S04]  /*1290*/  IADD3 R4, P0, R69, UR15, RZ ;  /* 0x0000000f45047c10 */ /* 0x000fc8000ff1e0ff */
[----:B------:R-:W-:Y:S02]  /*12a0*/  IADD3.X R5, R68, UR16, RZ, P0, !PT ;  /* 0x0000001044057c10 */ /* 0x000fe400087fe4ff */
[----:B------:R-:W-:Y:S02]  /*12b0*/  ISETP.GE.AND P0, PT, R36, R155, PT ;  /* 0x0000009b2400720c */ /* 0x000fe40003f06270 */
[----:B------:R-:W-:Y:S01]  /*12c0*/  PRMT R18, RZ, 0x7610, R18 ;  /* 0x00007610ff127816 */ /* 0x000fe20000000012 */
[----:B------:R-:W-:Y:S01]  /*12d0*/  BAR.SYNC.DEFER_BLOCKING 0x0 ;  /* 0x0000000000007b1d */ /* 0x000fe20000010000 */
[----:B------:R-:W-:Y:S02]  /*12e0*/  PRMT R24, RZ, 0x7610, R24 ;  /* 0x00007610ff187816 */ /* 0x000fe40000000018 */
[----:B------:R-:W-:-:S04]  /*12f0*/  LEA R16, P1, R8, UR9, 0x1 ;  /* 0x0000000908107c11 */ /* 0x000fc8000f8208ff */
[----:B------:R-:W-:-:S03]  /*1300*/  LEA.HI.X R17, R8, UR14, R9, 0x1, P1 ;  /* 0x0000000e08117c11 */ /* 0x000fc600088f0c09 */
[----:B------:R-:W2:Y:S01]  /*1310*/  @!P0 LDG.E.U16 R18, [R4.64+0x40] ;  /* 0x0000400c04128981 */ /* 0x000ea2000c1e1500 */
[-C--:B------:R-:W-:Y:S02]  /*1320*/  ISETP.GE.AND P0, PT, R43, R155.reuse, PT ;  /* 0x0000009b2b00720c */ /* 0x080fe40003f06270 */
[----:B------:R-:W-:Y:S02]  /*1330*/  ISETP.GE.AND P1, PT, R8, R155, PT ;  /* 0x0000009b0800720c */ /* 0x000fe40003f26270 */
[----:B------:R-:W-:-:S09]  /*1340*/  PRMT R23, RZ, 0x7610, R23 ;  /* 0x00007610ff177816 */ /* 0x000fd20000000017 */
[----:B------:R-:W3:Y:S01]  /*1350*/  @!P0 LDG.E.U16 R24, [R4.64+0x1c0] ;  /* 0x0001c00c04188981 */ /* 0x000ee2000c1e1500 */
[----:B------:R-:W-:Y:S02]  /*1360*/  ISETP.GE.AND P0, PT, R44, R155, PT ;  /* 0x0000009b2c00720c */ /* 0x000fe40003f06270 */
[----:B------:R-:W-:Y:S01]  /*1370*/  PRMT R19, RZ, 0x7610, R19 ;  /* 0x00007610ff137816 */ /* 0x000fe20000000013 */
[----:B------:R-:W4:Y:S01]  /*1380*/  @!P1 LDG.E.U16 R3, [R4.64] ;  /* 0x0000000c04039981 */ /* 0x000f22000c1e1500 */
[----:B------:R-:W-:Y:S02]  /*1390*/  PRMT R20, RZ, 0x7610, R20 ;  /* 0x00007610ff147816 */ /* 0x000fe40000000014 */
[----:B------:R-:W-:Y:S02]  /*13a0*/  PRMT R7, RZ, 0x7610, R7 ;  /* 0x00007610ff077816 */ /* 0x000fe40000000007 */
[----:B------:R-:W-:Y:S01]  /*13b0*/  PRMT R21, RZ, 0x7610, R21 ;  /* 0x00007610ff157816 */ /* 0x000fe20000000015 */
[----:B------:R-:W5:Y:S01]  /*13c0*/  @!P2 LDG.E.U16 R19, [R4.64+0x100] ;  /* 0x0001000c0413a981 */ /* 0x000f62000c1e1500 */
[----:B------:R-:W-:-:S03]  /*13d0*/  PRMT R22, RZ, 0x7610, R22 ;  /* 0x00007610ff167816 */ /* 0x000fc60000000016 */
[----:B------:R-:W3:Y:S01]  /*13e0*/  @!P0 LDG.E.U16 R23, [R4.64+0x200] ;  /* 0x0002000c04178981 */ /* 0x000ee2000c1e1500 */
[-C--:B------:R-:W-:Y:S02]  /*13f0*/  ISETP.GE.AND P0, PT, R45, R155.reuse, PT ;  /* 0x0000009b2d00720c */ /* 0x080fe40003f06270 */
[-C--:B------:R-:W-:Y:S01]  /*1400*/  ISETP.GE.AND P1, PT, R46, R155.reuse, PT ;  /* 0x0000009b2e00720c */ /* 0x080fe20003f26270 */
[----:B------:R-:W3:Y:S01]  /*1410*/  @!P3 LDG.E.U16 R20, [R4.64+0xc0] ;  /* 0x0000c00c0414b981 */ /* 0x000ee2000c1e1500 */
[-C--:B------:R-:W-:Y:S02]  /*1420*/  ISETP.GE.AND P2, PT, R47, R155.reuse, PT ;  /* 0x0000009b2f00720c */ /* 0x080fe40003f46270 */
[-C--:B------:R-:W-:Y:S01]  /*1430*/  ISETP.GE.AND P3, PT, R48, R155.reuse, PT ;  /* 0x0000009b3000720c */ /* 0x080fe20003f66270 */
[----:B------:R-:W3:Y:S01]  /*1440*/  @!P4 LDG.E.U16 R7, [R4.64+0x80] ;  /* 0x0000800c0407c981 */ /* 0x000ee2000c1e1500 */
[----:B------:R-:W-:-:S03]  /*1450*/  ISETP.GE.AND P4, PT, R49, R155, PT ;  /* 0x0000009b3100720c */ /* 0x000fc60003f86270 */
[----:B------:R-:W5:Y:S01]  /*1460*/  @!P5 LDG.E.U16 R21, [R4.64+0x180] ;  /* 0x0001800c0415d981 */ /* 0x000f62000c1e1500 */
[----:B------:R-:W-:-:S03]  /*1470*/  ISETP.GE.AND P5, PT, R50, R155, PT ;  /* 0x0000009b3200720c */ /* 0x000fc60003fa6270 */
[----:B------:R-:W5:Y:S01]  /*1480*/  @!P6 LDG.E.U16 R22, [R4.64+0x140] ;  /* 0x0001400c0416e981 */ /* 0x000f62000c1e1500 */
[----:B------:R-:W-:Y:S02]  /*1490*/  ISETP.GE.AND P6, PT, R51, R155, PT ;  /* 0x0000009b3300720c */ /* 0x000fe40003fc6270 */
        /* <DEDUP_REMOVED lines=24> */
[----:B--2---:R-:W-:Y:S04]  /*1620*/  STS.U16 [R53+0x40], R18 ;  /* 0x0000401235007388 */ /* 0x004fe80000000400 */
[----:B---3--:R-:W-:Y:S04]  /*1630*/  STS.U16 [R54+0x80], R7 ;  /* 0x0000800736007388 */ /* 0x008fe80000000400 */
        /* <DEDUP_REMOVED lines=12> */
[----:B------:R2:W-:Y:S01]  /*1700*/  STS.U16 [R67+0x3c0], R2 ;  /* 0x0003c00243007388 */ /* 0x0005e20000000400 */
[----:B------:R-:W-:-:S06]  /*1710*/  NOP ;  /* 0x0000000000007918 */ /* 0x000fcc0000000000 */
[----:B------:R-:W3:Y:S04]  /*1720*/  LDS.U16 R91, [R70] ;  /* 0x00000000465b7984 */ /* 0x000ee80000000400 */
[----:B------:R-:W4:Y:S04]  /*1730*/  LDS.U16 R92, [R70+0x2] ;  /* 0x00000200465c7984 */ /* 0x000f280000000400 */
[----:B------:R-:W2:Y:S04]  /*1740*/  LDS.U16 R93, [R70+0x4] ;  /* 0x00000400465d7984 */ /* 0x000ea80000000400 */
[----:B------:R-:W0:Y:S04]  /*1750*/  LDS.U16 R94, [R70+0x6] ;  /* 0x00000600465e7984 */ /* 0x000e280000000400 */
[----:B------:R-:W-:Y:S04]  /*1760*/  LDS.U16 R88, [R70+0x8] ;  /* 0x0000080046587984 */ /* 0x000fe80000000400 */
        /* <DEDUP_REMOVED lines=9> */
[----:B------:R-:W2:Y:S04]  /*1800*/  LDS.U16 R102, [R70+0x1c] ;  /* 0x00001c0046667984 */ /* 0x000ea80000000400 */
[----:B------:R-:W2:Y:S04]  /*1810*/  LDS.U16 R103, [R70+0x1e] ;  /* 0x00001e0046677984 */ /* 0x000ea80000000400 */
[----:B------:R-:W-:Y:S01]  /*1820*/  BAR.SYNC.DEFER_BLOCKING 0x0 ;  /* 0x0000000000007b1d */ /* 0x000fe20000010000 */
[----:B0-----:R-:W-:-:S02]  /*1830*/  PRMT R25, RZ, 0x7610, R25 ;  /* 0x00007610ff197816 */ /* 0x001fc40000000019 */
[----:B------:R-:W-:-:S03]  /*1840*/  PRMT R24, RZ, 0x7610, R24 ;  /* 0x00007610ff187816 */ /* 0x000fc60000000018 */
[----:B------:R0:W5:Y:S01]  /*1850*/  @!P0 LDG.E.U16 R105, [R16.64] ;  /* 0x0000000c10698981 */ /* 0x000162000c1e1500 */
[----:B------:R-:W-:-:S03]  /*1860*/  ISETP.GE.AND P0, PT, R38, R155, PT ;  /* 0x0000009b2600720c */ /* 0x000fc60003f06270 */
[----:B------:R0:W5:Y:S01]  /*1870*/  @!P1 LDG.E.U16 R24, [R16.64+0x40] ;  /* 0x0000400c10189981 */ /* 0x000162000c1e1500 */
[----:B------:R-:W-:Y:S02]  /*1880*/  ISETP.GE.AND P1, PT, R39, R155, PT ;  /* 0x0000009b2700720c */ /* 0x000fe40003f26270 */
[----:B-1----:R-:W-:Y:S01]  /*1890*/  PRMT R89, RZ, 0x7610, R89 ;  /* 0x00007610ff597816 */ /* 0x002fe20000000059 */
[----:B------:R0:W5:Y:S01]  /*18a0*/  @!P3 LDG.E.U16 R119, [R16.64+0x300] ;  /* 0x0003000c1077b981 */ /* 0x000162000c1e1500 */
[----:B------:R-:W-:-:S03]  /*18b0*/  PRMT R90, RZ, 0x7610, R90 ;  /* 0x00007610ff5a7816 */ /* 0x000fc6000000005a */
[----:B------:R0:W5:Y:S04]  /*18c0*/  @!P4 LDG.E.U16 R118, [R16.64+0x340] ;  /* 0x0003400c1076c981 */ /* 0x000168000c1e1500 */
[----:B------:R0:W5:Y:S01]  /*18d0*/  @!P0 LDG.E.U16 R25, [R16.64+0x80] ;  /* 0x0000800c10198981 */ /* 0x000162000c1e1500 */
[----:B------:R-:W-:-:S03]  /*18e0*/  ISETP.GE.AND P0, PT, R40, R155, PT ;  /* 0x0000009b2800720c */ /* 0x000fc60003f06270 */
[----:B------:R0:W5:Y:S01]  /*18f0*/  @!P1 LDG.E.U16 R90, [R16.64+0xc0] ;  /* 0x0000c00c105a9981 */ /* 0x000162000c1e1500 */
[----:B------:R-:W-:-:S03]  /*1900*/  ISETP.GE.AND P1, PT, R41, R155, PT ;  /* 0x0000009b2900720c */ /* 0x000fc60003f26270 */
[----:B------:R0:W5:Y:S04]  /*1910*/  @!P5 LDG.E.U16 R121, [R16.64+0x380] ;  /* 0x0003800c1079d981 */ /* 0x000168000c1e1500 */
[----:B------:R0:W5:Y:S04]  /*1920*/  @!P6 LDG.E.U16 R120, [R16.64+0x3c0] ;  /* 0x0003c00c1078e981 */ /* 0x000168000c1e1500 */
[----:B------:R0:W5:Y:S01]  /*1930*/  @!P0 LDG.E.U16 R89, [R16.64+0x100] ;  /* 0x0001000c10598981 */ /* 0x000162000c1e1500 */
[----:B------:R-:W-:-:S03]  /*1940*/  ISETP.GE.AND P0, PT, R42, R155, PT ;  /* 0x0000009b2a00720c */ /* 0x000fc60003f06270 */
[----:B------:R0:W5:Y:S01]  /*1950*/  @!P1 LDG.E.U16 R104, [R16.64+0x140] ;  /* 0x0001400c10689981 */ /* 0x000162000c1e1500 */
[----:B------:R-:W-:-:S09]  /*1960*/  ISETP.GE.AND P1, PT, R43, R155, PT ;  /* 0x0000009b2b00720c */ /* 0x000fd20003f26270 */
[----:B------:R0:W5:Y:S01]  /*1970*/  @!P0 LDG.E.U16 R107, [R16.64+0x180] ;  /* 0x0001800c106b8981 */ /* 0x000162000c1e1500 */
[----:B------:R-:W-:-:S03]  /*1980*/  ISETP.GE.AND P0, PT, R44, R155, PT ;  /* 0x0000009b2c00720c */ /* 0x000fc60003f06270 */
[----:B------:R0:W5:Y:S01]  /*1990*/  @!P1 LDG.E.U16 R106, [R16.64+0x1c0] ;  /* 0x0001c00c106a9981 */ /* 0x000162000c1e1500 */
[----:B------:R-:W-:-:S09]  /*19a0*/  ISETP.NE.AND P1, PT, R108, RZ, PT ;  /* 0x000000ff6c00720c */ /* 0x000fd20003f25270 */
[----:B------:R0:W5:Y:S01]  /*19b0*/  @!P0 LDG.E.U16 R109, [R16.64+0x200] ;  /* 0x0002000c106d8981 */ /* 0x000162000c1e1500 */
[----:B------:R-:W-:Y:S02]  /*19c0*/  ISETP.NE.AND P0, PT, R110, RZ, PT ;  /* 0x000000ff6e00720c */ /* 0x000fe40003f05270 */
[----:B------:R-:W-:Y:S01]  /*19d0*/  PRMT R108, RZ, 0x7610, R108 ;  /* 0x00007610ff6c7816 */ /* 0x000fe2000000006c */
[----:B------:R0:W5:Y:S01]  /*19e0*/  @!P1 LDG.E.U16 R111, [R16.64+0x280] ;  /* 0x0002800c106f9981 */ /* 0x000162000c1e1500 */
[----:B------:R-:W-:-:S06]  /*19f0*/  PRMT R110, RZ, 0x7610, R110 ;  /* 0x00007610ff6e7816 */ /* 0x000fcc000000006e */
[----:B------:R0:W5:Y:S04]  /*1a00*/  @!P2 LDG.E.U16 R110, [R16.64+0x2c0] ;  /* 0x0002c00c106ea981 */ /* 0x000168000c1e1500 */
[----:B------:R0:W5:Y:S01]  /*1a10*/  @!P0 LDG.E.U16 R108, [R16.64+0x240] ;  /* 0x0002400c106c8981 */ /* 0x000162000c1e1500 */
[----:B------:R-:W-:Y:S01]  /*1a20*/  ISETP.GE.AND P0, PT, R8, R155, PT ;  /* 0x0000009b0800720c */ /* 0x000fe20003f06270 */
[C---:B------:R-:W-:Y:S01]  /*1a30*/  IMAD R20, R201.reuse, c[0x0][0x1f0], RZ ;  /* 0x00007c00c9147a24 */ /* 0x040fe200078e02ff */
[----:B------:R-:W-:Y:S01]  /*1a40*/  SHF.R.S32.HI R7, RZ, 0x1f, R6 ;  /* 0x0000001fff077819 */ /* 0x000fe20000011406 */
[----:B------:R-:W-:Y:S02]  /*1a50*/  IMAD R22, R201, c[0x0][0x200], RZ ;  /* 0x00008000c9167a24 */ /* 0x000fe400078e02ff */
[----:B------:R-:W-:-:S02]  /*1a60*/  IMAD R87, R29, c[0x0][0x1f4], R20 ;  /* 0x00007d001d577a24 */ /* 0x000fc400078e0214 */
[----:B------:R-:W-:-:S04]  /*1a70*/  IMAD.WIDE.U32 R18, R29, c[0x0][0x200], RZ ;  /* 0x000080001d127a25 */ /* 0x000fc800078e00ff */
[C---:B------:R-:W-:Y:S02]  /*1a80*/  IMAD R113, R29.reuse, c[0x0][0x204], R22 ;  /* 0x000081001d717a24 */ /* 0x040fe400078e0216 */
[----:B------:R-:W-:Y:S02]  /*1a90*/  @!P0 MOV R20, R6 ;  /* 0x0000000600148202 */ /* 0x000fe40000000f00 */
[----:B------:R-:W-:Y:S01]  /*1aa0*/  @!P0 MOV R21, R7 ;  /* 0x0000000700158202 */ /* 0x000fe20000000f00 */
[----:B--2---:R-:W-:Y:S01]  /*1ab0*/  IMAD.WIDE.U32 R2, R29, c[0x0][0x1f0], RZ ;  /* 0x00007c001d027a25 */ /* 0x004fe200078e00ff */
[----:B------:R-:W-:-:S03]  /*1ac0*/  IADD3 R23, R19, R113, RZ ;  /* 0x0000007113177210 */ /* 0x000fc60007ffe0ff */
[----:B0-----:R-:W-:Y:S01]  /*1ad0*/  @!P0 IMAD.WIDE.U32 R16, R29, c[0x0][0x1f0], R6 ;  /* 0x00007c001d108a25 */ /* 0x001fe200078e0006 */
[----:B------:R-:W-:-:S03]  /*1ae0*/  IADD3 R3, R3, R87, RZ ;  /* 0x0000005703037210 */ /* 0x000fc60007ffe0ff */
[----:B------:R-:W-:Y:S01]  /*1af0*/  @!P0 IMAD.WIDE.U32 R20, R29, c[0x0][0x200], R20 ;  /* 0x000080001d148a25 */ /* 0x000fe200078e0014 */
[----:B------:R-:W-:-:S03]  /*1b00*/  @!P0 IADD3 R17, R87, R17, RZ ;  /* 0x0000001157118210 */ /* 0x000fc60007ffe0ff */
[----:B------:R-:W-:Y:S01]  /*1b10*/  IMAD R19, R27, c[0x0][0x1f8], RZ ;  /* 0x00007e001b137a24 */ /* 0x000fe200078e02ff */
[----:B------:R-:W-:Y:S02]  /*1b20*/  MOV R22, R18 ;  /* 0x0000001200167202 */ /* 0x000fe40000000f00 */
[----:B------:R-:W-:Y:S02]  /*1b30*/  @!P0 IADD3 R21, R113, R21, RZ ;  /* 0x0000001571158210 */ /* 0x000fe40007ffe0ff */
[----:B------:R-:W-:Y:S01]  /*1b40*/  IADD3 R87, R32, -c[0x0][0x174], RZ ;  /* 0x80005d0020577a10 */ /* 0x000fe20007ffe0ff */
[C---:B------:R-:W-:Y:S02]  /*1b50*/  IMAD R113, R0.reuse, c[0x0][0x1fc], R19 ;  /* 0x00007f0000717a24 */ /* 0x040fe400078e0213 */
[----:B------:R-:W-:-:S04]  /*1b60*/  IMAD.WIDE.U32 R18, R0, c[0x0][0x1f8], R2 ;  /* 0x00007e0000127a25 */ /* 0x000fc800078e0002 */
[----:B------:R-:W-:-:S04]  /*1b70*/  @!P0 IMAD.WIDE.U32 R2, R0, c[0x0][0x1f8], R16 ;  /* 0x00007e0000028a25 */ /* 0x000fc800078e0010 */
[----:B------:R-:W-:Y:S02]  /*1b80*/  IMAD R115, R27, c[0x0][0x208], RZ ;  /* 0x000082001b737a24 */ /* 0x000fe400078e02ff */
[----:B------:R-:W-:Y:S02]  /*1b90*/  IMAD R87, R87, -0x200, RZ ;  /* 0xfffffe0057577824 */ /* 0x000fe400078e02ff */
[----:B------:R-:W-:-:S04]  /*1ba0*/  IMAD.WIDE.U32 R22, R0, c[0x0][0x208], R22 ;  /* 0x0000820000167a25 */ /* 0x000fc800078e0016 */
[C---:B------:R-:W-:Y:S01]  /*1bb0*/  @!P0 IMAD.WIDE.U32 R16, R0.reuse, c[0x0][0x208], R20 ;  /* 0x0000820000108a25 */ /* 0x040fe200078e0014 */
[----:B------:R-:W-:Y:S02]  /*1bc0*/  SHF.R.S32.HI R86, RZ, 0x1f, R87 ;  /* 0x0000001fff567819 */ /* 0x000fe40000011457 */
[C---:B------:R-:W-:Y:S01]  /*1bd0*/  IADD3 R125, P2, R87.reuse, R18, RZ ;  /* 0x00000012577d7210 */ /* 0x040fe20007f5e0ff */
[----:B------:R-:W-:Y:S01]  /*1be0*/  IMAD R115, R0, c[0x0][0x20c], R115 ;  /* 0x0000830000737a24 */ /* 0x000fe200078e0273 */
[----:B------:R-:W-:Y:S02]  /*1bf0*/  IADD3 R21, P4, R87, R22, RZ ;  /* 0x0000001657157210 */ /* 0x000fe40007f9e0ff */
[C---:B------:R-:W-:Y:S02]  /*1c00*/  @!P0 IADD3 R127, P1, R8.reuse, R2, RZ ;  /* 0x00000002087f8210 */ /* 0x040fe40007f3e0ff */
[----:B------:R-:W-:Y:S02]  /*1c10*/  @!P0 IADD3 R123, P3, R8, R16, RZ ;  /* 0x00000010087b8210 */ /* 0x000fe40007f7e0ff */
[----:B------:R-:W-:-:S02]  /*1c20*/  IADD3.X R126, R86, R113, R19, P2, !PT ;  /* 0x00000071567e7210 */ /* 0x000fc400017fe413 */
[----:B------:R-:W-:Y:S02]  /*1c30*/  IADD3.X R122, R86, R115, R23, P4, !PT ;  /* 0x00000073567a7210 */ /* 0x000fe400027fe417 */
[C---:B------:R-:W-:Y:S02]  /*1c40*/  @!P0 IADD3.X R128, R9.reuse, R3, R113, P1, !PT ;  /* 0x0000000309808210 */ /* 0x040fe40000ffe471 */
[----:B------:R-:W-:Y:S01]  /*1c50*/  @!P0 IADD3.X R124, R9, R17, R115, P3, !PT ;  /* 0x00000011097c8210 */ /* 0x000fe20001ffe473 */
[----:B---3--:R-:W-:Y:S01]  /*1c60*/  HADD2.F32 R91, -RZ, R91.H0_H0 ;  /* 0x2000005bff5b7230 */ /* 0x008fe20000004100 */
[C---:B------:R-:W-:Y:S01]  /*1c70*/  LEA R2, P1, R8.reuse, c[0x0][0x268], 0x1 ;  /* 0x00009a0008027a11 */ /* 0x040fe200078208ff */
[----:B----4-:R-:W-:Y:S01]  /*1c80*/  HADD2.F32 R92, -RZ, R92.H0_H0 ;  /* 0x2000005cff5c7230 */ /* 0x010fe20000004100 */
[----:B------:R-:W-:Y:S01]  /*1c90*/  LEA R16, P2, R8, c[0x0][0x258], 0x1 ;  /* 0x0000960008107a11 */ /* 0x000fe200078408ff */
[----:B------:R-:W-:Y:S02]  /*1ca0*/  HADD2.F32 R93, -RZ, R93.H0_H0 ;  /* 0x2000005dff5d7230 */ /* 0x000fe40000004100 */
[----:B------:R-:W-:-:S02]  /*1cb0*/  HADD2.F32 R94, -RZ, R94.H0_H0 ;  /* 0x2000005eff5e7230 */ /* 0x000fc40000004100 */
[----:B------:R-:W-:Y:S01]  /*1cc0*/  HADD2.F32 R95, -RZ, R95.H0_H0 ;  /* 0x2000005fff5f7230 */ /* 0x000fe20000004100 */
[C-C-:B------:R-:W-:Y:S01]  /*1cd0*/  LEA.HI.X R3, R8.reuse, c[0x0][0x26c], R9.reuse, 0x1, P1 ;  /* 0x00009b0008037a11 */ /* 0x140fe200008f0c09 */
[----:B------:R-:W-:Y:S01]  /*1ce0*/  HADD2.F32 R96, -RZ, R96.H0_H0 ;  /* 0x20000060ff607230 */ /* 0x000fe20000004100 */
[----:B------:R-:W-:Y:S02]  /*1cf0*/  LEA.HI.X R17, R8, c[0x0][0x25c], R9, 0x1, P2 ;  /* 0x0000970008117a11 */ /* 0x000fe400010f0c09 */
[----:B------:R-:W-:Y:S02]  /*1d00*/  LEA R16, P4, R21, R16, 0x1 ;  /* 0x0000001015107211 */ /* 0x000fe400078808ff */
[----:B------:R-:W-:Y:S02]  /*1d10*/  LEA R2, P2, R125, R2, 0x1 ;  /* 0x000000027d027211 */ /* 0x000fe400078408ff */
[----:B------:R-:W-:Y:S02]  /*1d20*/  @!P0 LEA R18, P1, R127, c[0x0][0x268], 0x1 ;  /* 0x00009a007f128a11 */ /* 0x000fe400078208ff */
[----:B------:R-:W-:Y:S01]  /*1d30*/  @!P0 LEA R20, P3, R123, c[0x0][0x258], 0x1 ;  /* 0x000096007b148a11 */ /* 0x000fe200078608ff */
[----:B------:R-:W-:Y:S01]  /*1d40*/  BSSY B0, `(.L_x_5126) ;  /* 0x0000054000007945 */ /* 0x000fe20003800000 */
[----:B------:R-:W-:-:S02]  /*1d50*/  LEA.HI.X R17, R21, R17, R122, 0x1, P4 ;  /* 0x0000001115117211 */ /* 0x000fc400020f0c7a */
[----:B------:R-:W-:Y:S02]  /*1d60*/  LEA.HI.X R3, R125, R3, R126, 0x1, P2 ;  /* 0x000000037d037211 */ /* 0x000fe400010f0c7e */
[----:B------:R-:W-:Y:S02]  /*1d70*/  @!P0 LEA.HI.X R19, R127, c[0x0][0x26c], R128, 0x1, P1 ;  /* 0x00009b007f138a11 */ /* 0x000fe400008f0c80 */
[----:B------:R-:W-:Y:S01]  /*1d80*/  @!P0 LEA.HI.X R21, R123, c[0x0][0x25c], R124, 0x1, P3 ;  /* 0x000097007b158a11 */ /* 0x000fe200018f0c7c */
        /* <DEDUP_REMOVED lines=33> */
[----:B0-----:R-:W-:Y:S01]  /*1fa0*/  HADD2.F32 R118, -RZ, R88.H0_H0 ;  /* 0x20000058ff767230 */ /* 0x001fe20000004100 */
[----:B------:R-:W-:-:S05]  /*1fb0*/  FADD.FTZ R88, R91, UR5 ;  /* 0x000000055b587e21 */ /* 0x000fca0008010000 */
[----:B------:R-:W-:Y:S01]  /*1fc0*/  FSETP.GTU.FTZ.AND P5, PT, R88, 20, PT ;  /* 0x41a000005800780b */ /* 0x000fe20003fbc000 */
[----:B------:R-:W-:Y:S02]  /*1fd0*/  FADD.FTZ R89, R92, UR5 ;  /* 0x000000055c597e21 */ /* 0x000fe40008010000 */
[----:B------:R-:W-:Y:S02]  /*1fe0*/  FADD.FTZ R90, R93, UR5 ;  /* 0x000000055d5a7e21 */ /* 0x000fe40008010000 */
[----:B------:R-:W-:Y:S02]  /*1ff0*/  FADD.FTZ R91, R94, UR5 ;  /* 0x000000055e5b7e21 */ /* 0x000fe40008010000 */
[----:B------:R-:W-:Y:S02]  /*2000*/  FADD.FTZ R92, R118, UR5 ;  /* 0x00000005765c7e21 */ /* 0x000fe40008010000 */
[----:B------:R-:W-:Y:S01]  /*2010*/  FADD.FTZ R93, R95, UR5 ;  /* 0x000000055f5d7e21 */ /* 0x000fe20008010000 */
[----:B------:R-:W-:Y:S01]  /*2020*/  FSETP.GTU.FTZ.AND P4, PT, R89, 20, PT ;  /* 0x41a000005900780b */ /* 0x000fe20003f9c000 */
[----:B------:R-:W-:Y:S01]  /*2030*/  FADD.FTZ R94, R96, UR5 ;  /* 0x00000005605e7e21 */ /* 0x000fe20008010000 */
[----:B------:R-:W-:-:S02]  /*2040*/  FSETP.GTU.FTZ.AND P3, PT, R90, 20, PT ;  /* 0x41a000005a00780b */ /* 0x000fc40003f7c000 */
[----:B------:R-:W-:Y:S02]  /*2050*/  FSETP.GTU.FTZ.AND P2, PT, R91, 20, PT ;  /* 0x41a000005b00780b */ /* 0x000fe40003f5c000 */
[----:B------:R-:W-:Y:S02]  /*2060*/  FSETP.GTU.FTZ.AND P1, PT, R92, 20, PT ;  /* 0x41a000005c00780b */ /* 0x000fe40003f3c000 */
[----:B------:R-:W-:Y:S01]  /*2070*/  FSETP.GTU.FTZ.AND P6, PT, R93, 20, PT ;  /* 0x41a000005d00780b */ /* 0x000fe20003fdc000 */
[----:B------:R-:W-:Y:S07]  /*2080*/  @P5 BRA `(.L_x_5127) ;  /* 0x000001f000005947 */ /* 0x000fee0003800000 */
[----:B--234-:R-:W-:Y:S01]  /*2090*/  FMUL.FTZ R88, R88, 1.4426950216293334961 ;  /* 0x3fb8aa3b58587820 */ /* 0x01cfe20000410000 */
        /* <DEDUP_REMOVED lines=30> */
.L_x_5127:
[----:B--234-:R-:W-:Y:S05]  /*2280*/  BSYNC B0 ;  /* 0x0000000000007941 */ /* 0x01cfea0003800000 */
.L_x_5126:
        /* <DEDUP_REMOVED lines=8> */
[----:B-1----:R-:W0:Y:S02]  /*2310*/  MUFU.EX2 R121, R89 ;  /* 0x0000005900797308 */ /* 0x002e240000000800 */
        /* <DEDUP_REMOVED lines=27> */
.L_x_5129:
[----:B------:R-:W-:Y:S05]  /*24d0*/  BSYNC B0 ;  /* 0x0000000000007941 */ /* 0x000fea0003800000 */
.L_x_5128:
[----:B------:R-:W-:Y:S01]  /*24e0*/  HADD2.F32 R117, -RZ, R117.H0_H0 ;  /* 0x20000075ff757230 */ /* 0x000fe20000004100 */
[----:B------:R-:W-:Y:S01]  /*24f0*/  BSSY B0, `(.L_x_5130) ;  /* 0x0000023000007945 */ /* 0x000fe20003800000 */
[----:B------:R-:W-:-:S03]  /*2500*/  FSETP.GTU.FTZ.AND P4, PT, R95, 20, PT ;  /* 0x41a000005f00780b */ /* 0x000fc60003f9c000 */
[----:B------:R-:W-:Y:S01]  /*2510*/  FADD.FTZ R96, R117, UR5 ;  /* 0x0000000575607e21 */ /* 0x000fe20008010000 */
        /* <DEDUP_REMOVED lines=32> */
.L_x_5131:
[----:B------:R-:W-:Y:S05]  /*2720*/  BSYNC B0 ;  /* 0x0000000000007941 */ /* 0x000fea0003800000 */
.L_x_5130:
        /* <DEDUP_REMOVED lines=36> */
.L_x_5133:
[----:B------:R-:W-:Y:S05]  /*2970*/  BSYNC B0 ;  /* 0x0000000000007941 */ /* 0x000fea0003800000 */
.L_x_5132:
        /* <DEDUP_REMOVED lines=36> */
.L_x_5135:
[----:B------:R-:W-:Y:S05]  /*2bc0*/  BSYNC B0 ;  /* 0x0000000000007941 */ /* 0x000fea0003800000 */
.L_x_5134:
        /* <DEDUP_REMOVED lines=36> */
.L_x_5137:
[----:B------:R-:W-:Y:S05]  /*2e10*/  BSYNC B0 ;  /* 0x0000000000007941 */ /* 0x000fea0003800000 */
.L_x_5136:
        /* <DEDUP_REMOVED lines=36> */
.L_x_5139:
[----:B------:R-:W-:Y:S05]  /*3060*/  BSYNC B0 ;  /* 0x0000000000007941 */ /* 0x000fea0003800000 */
.L_x_5138:
        /* <DEDUP_REMOVED lines=36> */
.L_x_5141:
[----:B------:R-:W-:Y:S05]  /*32b0*/  BSYNC B0 ;  /* 0x0000000000007941 */ /* 0x000fea0003800000 */
.L_x_5140:
        /* <DEDUP_REMOVED lines=36> */
.L_x_5143:
[----:B------:R-:W-:Y:S05]  /*3500*/  BSYNC B0 ;  /* 0x0000000000007941 */ /* 0x000fea0003800000 */
.L_x_5142:
        /* <DEDUP_REMOVED lines=36> */
.L_x_5145:
[----:B------:R-:W-:Y:S05]  /*3750*/  BSYNC B0 ;  /* 0x0000000000007941 */ /* 0x000fea0003800000 */
.L_x_5144:
[----:B------:R-:W-:Y:S01]  /*3760*/  BSSY B0, `(.L_x_5146) ;  /* 0x0000023000007945 */ /* 0x000fe20003800000 */
[----:B------:R-:W-:Y:S02]  /*3770*/  FSETP.GTU.FTZ.AND P2, PT, R103, 20, PT ;  /* 0x41a000006700780b */ /* 0x000fe40003f5c000 */
[----:B------:R-:W-:Y:S01]  /*3780*/  PRMT R117, RZ, 0x7610, R117 ;  /* 0x00007610ff757816 */ /* 0x000fe20000000075 */
        /* <DEDUP_REMOVED lines=32> */
.L_x_5147:
[----:B------:R-:W-:Y:S05]  /*3990*/  BSYNC B0 ;  /* 0x0000000000007941 */ /* 0x000fea0003800000 */
.L_x_5146:
        /* <DEDUP_REMOVED lines=33> */
.L_x_5149:
[----:B------:R-:W-:Y:S05]  /*3bb0*/  BSYNC B0 ;  /* 0x0000000000007941 */ /* 0x000fea0003800000 */
.L_x_5148:
        /* <DEDUP_REMOVED lines=33> */
.L_x_5151:
[----:B------:R-:W-:Y:S05]  /*3dd0*/  BSYNC B0 ;  /* 0x0000000000007941 */ /* 0x000fea0003800000 */
.L_x_5150:
        /* <DEDUP_REMOVED lines=33> */
.L_x_5153:
[----:B------:R-:W-:Y:S05]  /*3ff0*/  BSYNC B0 ;  /* 0x0000000000007941 */ /* 0x000fea0003800000 */
.L_x_5152:
        /* <DEDUP_REMOVED lines=33> */
.L_x_5155:
[----:B------:R-:W-:Y:S05]  /*4210*/  BSYNC B0 ;  /* 0x0000000000007941 */ /* 0x000fea0003800000 */
.L_x_5154:
        /* <DEDUP_REMOVED lines=33> */
.L_x_5157:
[----:B------:R-:W-:Y:S05]  /*4430*/  BSYNC B0 ;  /* 0x0000000000007941 */ /* 0x000fea0003800000 */
.L_x_5156:
        /* <DEDUP_REMOVED lines=16> */
[----:B-1----:R-:W-:Y:S02]  /*4540*/  PRMT R120, RZ, 0x7610, R120 ;  /* 0x00007610ff787816 */ /* 0x002fe40000000078 */
        /* <DEDUP_REMOVED lines=67> */
[----:B------:R-:W0:Y:S04]  /*4980*/  LDS.U16 R116, [R70+0x4] ;  /* 0x0000040046747984 */ /* 0x000e280000000400 */
[----:B------:R-:W-:Y:S04]  /*4990*/  LDS.U16 R117, [R70+0x6] ;  /* 0x0000060046757984 */ /* 0x000fe80000000400 */
[----:B------:R-:W1:Y:S04]  /*49a0*/  LDS.U16 R118, [R70+0x8] ;  /* 0x0000080046767984 */ /* 0x000e680000000400 */
[----:B------:R-:W-:Y:S04]  /*49b0*/  LDS.U16 R119, [R70+0xa] ;  /* 0x00000a0046777984 */ /* 0x000fe80000000400 */
        /* <DEDUP_REMOVED lines=8> */
[----:B------:R-:W0:Y:S04]  /*4a40*/  LDS.U16 R128, [R70+0x1c] ;  /* 0x00001c0046807984 */ /* 0x000e280000000400 */
[----:B------:R-:W0:Y:S04]  /*4a50*/  LDS.U16 R129, [R70+0x1e] ;  /* 0x00001e0046817984 */ /* 0x000e280000000400 */
[----:B------:R-:W-:Y:S06]  /*4a60*/  BAR.SYNC.DEFER_BLOCKING 0x0 ;  /* 0x0000000000007b1d */ /* 0x000fec0000010000 */
        /* <DEDUP_REMOVED lines=25> */
[----:B0-----:R-:W-:-:S02]  /*4c00*/  HADD2.F32 R19, -RZ, R116.H0_H0 ;  /* 0x20000074ff137230 */ /* 0x001fc40000004100 */
[----:B-1----:R-:W-:Y:S02]  /*4c10*/  HADD2.F32 R116, -RZ, R118.H0_H0 ;  /* 0x20000076ff747230 */ /* 0x002fe40000004100 */
[----:B--2---:R-:W-:Y:S02]  /*4c20*/  HADD2.F32 R118, -RZ, R120.H0_H0 ;  /* 0x20000078ff767230 */ /* 0x004fe40000004100 */
[----:B------:R-:W-:Y:S02]  /*4c30*/  HADD2.F32 R21, -RZ, R117.H0_H0 ;  /* 0x20000075ff157230 */ /* 0x000fe40000004100 */
[----:B---3--:R-:W-:Y:S02]  /*4c40*/  HADD2.F32 R120, -RZ, R122.H0_H0 ;  /* 0x2000007aff787230 */ /* 0x008fe40000004100 */
[----:B------:R-:W-:Y:S02]  /*4c50*/  HADD2.F32 R117, -RZ, R119.H0_H0 ;  /* 0x20000077ff757230 */ /* 0x000fe40000004100 */
[----:B----4-:R-:W-:-:S02]  /*4c60*/  HADD2.F32 R122, -RZ, R124.H0_H0 ;  /* 0x2000007cff7a7230 */ /* 0x010fc40000004100 */
[----:B------:R-:W-:Y:S02]  /*4c70*/  HADD2.F32 R20, -RZ, R2.H0_H0 ;  /* 0x20000002ff147230 */ /* 0x000fe40000004100 */
[----:B------:R-:W-:Y:S02]  /*4c80*/  HADD2.F32 R119, -RZ, R121.H0_H0 ;  /* 0x20000079ff777230 */ /* 0x000fe40000004100 */
[----:B------:R-:W-:Y:S02]  /*4c90*/  HADD2.F32 R124, -RZ, R126.H0_H0 ;  /* 0x2000007eff7c7230 */ /* 0x000fe40000004100 */
[----:B------:R-:W-:Y:S02]  /*4ca0*/  HADD2.F32 R121, -RZ, R123.H0_H0 ;  /* 0x2000007bff797230 */ /* 0x000fe40000004100 */
[----:B------:R-:W-:Y:S01]  /*4cb0*/  HADD2.F32 R126, -RZ, R128.H0_H0 ;  /* 0x20000080ff7e7230 */ /* 0x000fe20000004100 */
[----:B------:R-:W-:Y:S01]  /*4cc0*/  FMUL.FTZ R148, R19, -1.4426950216293334961 ;  /* 0xbfb8aa3b13947820 */ /* 0x000fe20000410000 */
[----:B------:R-:W-:-:S02]  /*4cd0*/  HADD2.F32 R18, -RZ, R3.H0_H0 ;  /* 0x20000003ff127230 */ /* 0x000fc40000004100 */
[----:B------:R-:W-:Y:S02]  /*4ce0*/  HADD2.F32 R123, -RZ, R125.H0_H0 ;  /* 0x2000007dff7b7230 */ /* 0x000fe40000004100 */
[----:B------:R-:W-:Y:S01]  /*4cf0*/  HADD2.F32 R125, -RZ, R127.H0_H0 ;  /* 0x2000007fff7d7230 */ /* 0x000fe20000004100 */
[----:B------:R-:W-:Y:S01]  /*4d00*/  FMUL.FTZ R2, R20, -1.4426950216293334961 ;  /* 0xbfb8aa3b14027820 */ /* 0x000fe20000410000 */
[----:B------:R-:W-:Y:S01]  /*4d10*/  HADD2.F32 R127, -RZ, R129.H0_H0 ;  /* 0x20000081ff7f7230 */ /* 0x000fe20000004100 */
[----:B------:R-:W-:Y:S01]  /*4d20*/  FMUL.FTZ R3, R18, -1.4426950216293334961 ;  /* 0xbfb8aa3b12037820 */ /* 0x000fe20000410000 */
[----:B------:R-:W-:Y:S08]  /*4d30*/  MUFU.EX2 R148, R148 ;  /* 0x0000009400947308 */ /* 0x000ff00000000800 */
[----:B------:R0:W1:Y:S01]  /*4d40*/  MUFU.EX2 R133, R2 ;  /* 0x0000000200857308 */ /* 0x0000620000000800 */
[----:B------:R-:W-:-:S07]  /*4d50*/  FMUL.FTZ R17, R116, -1.4426950216293334961 ;  /* 0xbfb8aa3b74117820 */ /* 0x000fce0000410000 */
[----:B------:R2:W-:Y:S01]  /*4d60*/  MUFU.EX2 R146, R3 ;  /* 0x0000000300927308 */ /* 0x0005e20000000800 */
[----:B------:R-:W-:Y:S02]  /*4d70*/  FMUL.FTZ R16, R21, -1.4426950216293334961 ;  /* 0xbfb8aa3b15107820 */ /* 0x000fe40000410000 */
[----:B0-----:R-:W-:-:S05]  /*4d80*/  FMUL.FTZ R2, R117, -1.4426950216293334961 ;  /* 0xbfb8aa3b75027820 */ /* 0x001fca0000410000 */
[----:B------:R-:W-:Y:S01]  /*4d90*/  MUFU.EX2 R149, R17 ;  /* 0x0000001100957308 */ /* 0x000fe20000000800 */
[----:B-1----:R-:W-:-:S07]  /*4da0*/  FADD.FTZ R133, R133, 1 ;  /* 0x3f80000085857421 */ /* 0x002fce0000010000 */
[----:B------:R-:W-:Y:S08]  /*4db0*/  MUFU.EX2 R150, R2 ;  /* 0x0000000200967308 */ /* 0x000ff00000000800 */
[----:B------:R-:W0:Y:S08]  /*4dc0*/  MUFU.EX2 R16, R16 ;  /* 0x0000001000107308 */ /* 0x000e300000000800 */
[----:B------:R-:W-:Y:S01]  /*4dd0*/  MUFU.RCP R133, R133 ;  /* 0x0000008500857308 */ /* 0x000fe20000001000 */
[----:B------:R-:W-:-:S02]  /*4de0*/  FMUL.FTZ R152, R119, -1.4426950216293334961 ;  /* 0xbfb8aa3b77987820 */ /* 0x000fc40000410000 */
[----:B------:R-:W-:Y:S01]  /*4df0*/  FMUL.FTZ R153, R120, -1.4426950216293334961 ;  /* 0xbfb8aa3b78997820 */ /* 0x000fe20000410000 */
[----:B------:R-:W-:Y:S01]  /*4e00*/  HADD2.F32 R115, -RZ, R115.H0_H0 ;  /* 0x20000073ff737230 */ /* 0x000fe20000004100 */
[----:B--2---:R-:W-:Y:S01]  /*4e10*/  FMUL.FTZ R3, R118, -1.4426950216293334961 ;  /* 0xbfb8aa3b76037820 */ /* 0x004fe20000410000 */
[----:B------:R-:W-:Y:S01]  /*4e20*/  HADD2.F32 R113, -RZ, R113.H0_H0 ;  /* 0x20000071ff717230 */ /* 0x000fe20000004100 */
[----:B0-----:R-:W-:Y:S01]  /*4e30*/  FADD.FTZ R16, R16, 1 ;  /* 0x3f80000010107421 */ /* 0x001fe20000010000 */
[----:B------:R-:W-:Y:S01]  /*4e40*/  HADD2.F32 R114, -RZ, R114.H0_H0 ;  /* 0x20000072ff727230 */ /* 0x000fe20000004100 */
[----:B------:R0:W-:Y:S01]  /*4e50*/  MUFU.EX2 R151, R3 ;  /* 0x0000000300977308 */ /* 0x0001e20000000800 */
[----:B------:R-:W-:Y:S02]  /*4e60*/  FMUL.FTZ R156, R122, -1.4426950216293334961 ;  /* 0xbfb8aa3b7a9c7820 */ /* 0x000fe40000410000 */
[----:B------:R-:W-:-:S05]  /*4e70*/  FMUL.FTZ R157, R123, -1.4426950216293334961 ;  /* 0xbfb8aa3b7b9d7820 */ /* 0x000fca0000410000 */
[----:B------:R-:W-:Y:S01]  /*4e80*/  MUFU.EX2 R152, R152 ;  /* 0x0000009800987308 */ /* 0x000fe20000000800 */
[----:B------:R-:W-:-:S07]  /*4e90*/  FMUL.FTZ R158, R124, -1.4426950216293334961 ;  /* 0xbfb8aa3b7c9e7820 */ /* 0x000fce0000410000 */
[----:B------:R-:W1:Y:S01]  /*4ea0*/  MUFU.EX2 R153, R153 ;  /* 0x0000009900997308 */ /* 0x000e620000000800 */
[----:B------:R-:W-:-:S07]  /*4eb0*/  HADD2.F32 R111, -RZ, R111.H0_H0 ;  /* 0x2000006fff6f7230 */ /* 0x000fce0000004100 */
[----:B------:R-:W2:Y:S01]  /*4ec0*/  MUFU.EX2 R156, R156 ;  /* 0x0000009c009c7308 */ /* 0x000ea20000000800 */
[----:B------:R-:W-:Y:S01]  /*4ed0*/  HADD2.F32 R110, -RZ, R110.H0_H0 ;  /* 0x2000006eff6e7230 */ /* 0x000fe20000004100 */
[----:B0-----:R-:W-:-:S06]  /*4ee0*/  FMUL.FTZ R3, R126, -1.4426950216293334961 ;  /* 0xbfb8aa3b7e037820 */ /* 0x001fcc0000410000 */
[----:B------:R-:W-:Y:S01]  /*4ef0*/  MUFU.EX2 R157, R157 ;  /* 0x0000009d009d7308 */ /* 0x000fe20000000800 */
[----:B-1----:R-:W-:-:S07]  /*4f00*/  FADD.FTZ R153, R153, 1 ;  /* 0x3f80000099997421 */ /* 0x002fce0000010000 */
[----:B------:R-:W-:Y:S01]  /*4f10*/  MUFU.EX2 R158, R158 ;  /* 0x0000009e009e7308 */ /* 0x000fe20000000800 */
[----:B--2---:R-:W-:Y:S01]  /*4f20*/  FADD.FTZ R156, R156, 1 ;  /* 0x3f8000009c9c7421 */ /* 0x004fe20000010000 */
[----:B------:R-:W-:-:S06]  /*4f30*/  HADD2.F32 R112, -RZ, R112.H0_H0 ;  /* 0x20000070ff707230 */ /* 0x000fcc0000004100 */
        /* <DEDUP_REMOVED lines=23> */
[----:B0-----:R-:W-:-:S02]  /*50b0*/  FADD.FTZ R136, R148, 1 ;  /* 0x3f80000094887421 */ /* 0x001fc40000010000 */
[----:B------:R-:W-:Y:S01]  /*50c0*/  FADD.FTZ R137, R146, 1 ;  /* 0x3f80000092897421 */ /* 0x000fe20000010000 */
[----:B------:R-:W0:Y:S03]  /*50d0*/  LDS.U16 R139, [R70+0x6] ;  /* 0x00000600468b7984 */ /* 0x000e260000000400 */
[----:B------:R-:W2:Y:S01]  /*50e0*/  MUFU.RCP R136, R136 ;  /* 0x0000008800887308 */ /* 0x000ea20000001000 */
[----:B------:R-:W-:Y:S01]  /*50f0*/  FADD.FTZ R131, R149, 1 ;  /* 0x3f80000095837421 */ /* 0x000fe20000010000 */
[----:B------:R-:W0:Y:S01]  /*5100*/  LDS.U16 R144, [R70+0xc] ;  /* 0x00000c0046907984 */ /* 0x000e220000000400 */
[----:B------:R-:W-:Y:S02]  /*5110*/  FADD.FTZ R132, R150, 1 ;  /* 0x3f80000096847421 */ /* 0x000fe40000010000 */
[----:B-1----:R-:W-:Y:S01]  /*5120*/  FADD.FTZ R143, -R133, 1 ;  /* 0x3f800000858f7421 */ /* 0x002fe20000010100 */
[----:B------:R-:W-:Y:S02]  /*5130*/  LDS.U16 R159, [R70+0x16] ;  /* 0x00001600469f7984 */ /* 0x000fe40000000400 */
[----:B------:R-:W1:Y:S01]  /*5140*/  MUFU.RCP R137, R137 ;  /* 0x0000008900897308 */ /* 0x000e620000001000 */
[----:B------:R-:W-:Y:S01]  /*5150*/  FADD.FTZ R135, R151, 1 ;  /* 0x3f80000097877421 */ /* 0x000fe20000010000 */
[----:B------:R-:W-:Y:S01]  /*5160*/  LDS.U16 R163, [R70+0x1c] ;  /* 0x00001c0046a37984 */ /* 0x000fe20000000400 */
[----:B------:R-:W-:-:S02]  /*5170*/  FADD.FTZ R134, R152, 1 ;  /* 0x3f80000098867421 */ /* 0x000fc40000010000 */
[----:B------:R-:W-:Y:S01]  /*5180*/  FMUL.FTZ R2, R121, -1.4426950216293334961 ;  /* 0xbfb8aa3b79027820 */ /* 0x000fe20000410000 */
[----:B------:R-:W-:Y:S02]  /*5190*/  LDS.U16 R160, [R70+0x1e] ;  /* 0x00001e0046a07984 */ /* 0x000fe40000000400 */
[----:B------:R-:W0:Y:S01]  /*51a0*/  MUFU.RCP R131, R131 ;  /* 0x0000008300837308 */ /* 0x000e220000001000 */
[----:B--2---:R-:W-:Y:S02]  /*51b0*/  HADD2.F32 R128, -RZ, R128.H0_H0 ;  /* 0x20000080ff807230 */ /* 0x004fe40000004100 */
[----:B---3--:R-:W-:Y:S01]  /*51c0*/  HADD2.F32 R130, -RZ, R130.H0_H0 ;  /* 0x20000082ff827230 */ /* 0x008fe20000004100 */
[----:B------:R-:W-:-:S04]  /*51d0*/  FADD.FTZ R146, -R136, 1 ;  /* 0x3f80000088927421 */ /* 0x000fc80000010100 */
[----:B------:R2:W-:Y:S01]  /*51e0*/  MUFU.RCP R138, R16 ;  /* 0x00000010008a7308 */ /* 0x0005e20000001000 */
[----:B----4-:R-:W-:Y:S01]  /*51f0*/  HADD2.F32 R129, -RZ, R129.H0_H0 ;  /* 0x20000081ff817230 */ /* 0x010fe20000004100 */
[----:B------:R-:W-:Y:S02]  /*5200*/  FMUL.FTZ R147, R113, R130 ;  /* 0x0000008271937220 */ /* 0x000fe40000410000 */
[----:B-1----:R-:W-:-:S04]  /*5210*/  FADD.FTZ R145, -R137, 1 ;  /* 0x3f80000089917421 */ /* 0x002fc80000010100 */
[----:B------:R-:W1:Y:S01]  /*5220*/  MUFU.RCP R132, R132 ;  /* 0x0000008400847308 */ /* 0x000e620000001000 */
[----:B--2---:R-:W-:Y:S02]  /*5230*/  FMUL.FTZ R16, R115, R128 ;  /* 0x0000008073107220 */ /* 0x004fe40000410000 */
[----:B------:R-:W-:Y:S02]  /*5240*/  FMUL.FTZ R142, R114, R129 ;  /* 0x00000081728e7220 */ /* 0x000fe40000410000 */
        /* <DEDUP_REMOVED lines=10> */
[----:B-----5:R-:W-:Y:S01]  /*52f0*/  HADD2.F32 R140, -RZ, R140.H0_H0 ;  /* 0x2000008cff8c7230 */ /* 0x020fe20000004100 */
[----:B0-----:R-:W-:Y:S01]  /*5300*/  FADD.FTZ R149, -R131, 1 ;  /* 0x3f80000083957421 */ /* 0x001fe20000010100 */
[----:B------:R-:W0:Y:S01]  /*5310*/  LDS.U16 R145, [R70+0xe] ;  /* 0x00000e0046917984 */ /* 0x000e220000000400 */
[----:B------:R-:W-:Y:S01]  /*5320*/  HADD2.F32 R141, -RZ, R141.H0_H0 ;  /* 0x2000008dff8d7230 */ /* 0x000fe20000004100 */
[----:B-1----:R-:W-:-:S02]  /*5330*/  FADD.FTZ R152, -R132, 1 ;  /* 0x3f80000084987421 */ /* 0x002fc40000010100 */
[----:B------:R-:W-:Y:S02]  /*5340*/  FFMA.FTZ R151, R116, R149, 1 ;  /* 0x3f80000074977423 */ /* 0x000fe40000010095 */
[----:B------:R-:W-:Y:S02]  /*5350*/  FMUL.FTZ R150, R111, R140 ;  /* 0x0000008c6f967220 */ /* 0x000fe40000410000 */
[----:B------:R-:W-:Y:S01]  /*5360*/  FMUL.FTZ R149, R110, R141 ;  /* 0x0000008d6e957220 */ /* 0x000fe20000410000 */
[----:B------:R1:W-:Y:S01]  /*5370*/  MUFU.RCP R143, R153 ;  /* 0x00000099008f7308 */ /* 0x0003e20000001000 */
[----:B------:R-:W-:Y:S01]  /*5380*/  FMUL.FTZ R150, R131, R150 ;  /* 0x0000009683967220 */ /* 0x000fe20000410000 */
[----:B------:R-:W-:Y:S01]  /*5390*/  HADD2.F32 R139, -RZ, R139.H0_H0 ;  /* 0x2000008bff8b7230 */ /* 0x000fe20000004100 */
[----:B-1----:R-:W-:Y:S02]  /*53a0*/  FFMA.FTZ R153, R117, R152, 1 ;  /* 0x3f80000075997423 */ /* 0x002fe40000010098 */
[----:B------:R-:W-:-:S03]  /*53b0*/  FMUL.FTZ R152, R132, R149 ;  /* 0x0000009584987220 */ /* 0x000fc60000410000 */
[----:B------:R-:W1:Y:S01]  /*53c0*/  MUFU.RCP R135, R135 ;  /* 0x0000008700877308 */ /* 0x000e620000001000 */
[----:B------:R-:W-:Y:S02]  /*53d0*/  FMUL.FTZ R164, R150, R151 ;  /* 0x0000009796a47220 */ /* 0x000fe40000410000 */
[----:B------:R-:W-:Y:S02]  /*53e0*/  FMUL.FTZ R167, R152, R153 ;  /* 0x0000009998a77220 */ /* 0x000fe40000410000 */
[----:B------:R-:W-:Y:S02]  /*53f0*/  FADD.FTZ R150, R157, 1 ;  /* 0x3f8000009d967421 */ /* 0x000fe40000010000 */
[----:B------:R-:W-:Y:S01]  /*5400*/  FADD.FTZ R153, R158, 1 ;  /* 0x3f8000009e997421 */ /* 0x000fe20000010000 */
[----:B------:R3:W-:Y:S01]  /*5410*/  MUFU.RCP R149, R156 ;  /* 0x0000009c00957308 */ /* 0x0007e20000001000 */
[----:B------:R-:W-:Y:S01]  /*5420*/  FADD.FTZ R148, -R138, 1 ;  /* 0x3f8000008a947421 */ /* 0x000fe20000010100 */
[----:B------:R-:W4:Y:S01]  /*5430*/  LDS.U16 R157, [R70+0x12] ;  /* 0x00001200469d7984 */ /* 0x000f220000000400 */
[----:B------:R-:W-:-:S03]  /*5440*/  FMUL.FTZ R147, R112, R139 ;  /* 0x0000008b70937220 */ /* 0x000fc60000410000 */
[----:B------:R-:W-:Y:S04]  /*5450*/  LDS.U16 R158, [R70+0x18] ;  /* 0x00001800469e7984 */ /* 0x000fe80000000400 */
[----:B---3--:R-:W3:Y:S01]  /*5460*/  LDS.U16 R156, [R70+0x14] ;  /* 0x00001400469c7984 */ /* 0x008ee20000000400 */
[----:B------:R-:W-:Y:S02]  /*5470*/  FFMA.FTZ R148, R21, R148, 1 ;  /* 0x3f80000015947423 */ /* 0x000fe40000010094 */
[----:B------:R-:W-:Y:S01]  /*5480*/  FMUL.FTZ R147, R138, R147 ;  /* 0x000000938a937220 */ /* 0x000fe20000410000 */
[----:B------:R5:W0:Y:S01]  /*5490*/  MUFU.EX2 R154, R2 ;  /* 0x00000002009a7308 */ /* 0x000a220000000800 */
[----:B------:R-:W-:Y:S01]  /*54a0*/  FMUL.FTZ R17, R125, -1.4426950216293334961 ;  /* 0xbfb8aa3b7d117820 */ /* 0x000fe20000410000 */
[----:B------:R-:W-:Y:S01]  /*54b0*/  HADD2.F32 R144, -RZ, R144.H0_H0 ;  /* 0x20000090ff907230 */ /* 0x000fe20000004100 */
[----:B------:R-:W-:Y:S01]  /*54c0*/  FMUL.FTZ R165, R147, R148 ;  /* 0x0000009493a57220 */ /* 0x000fe20000410000 */
[----:B------:R-:W-:Y:S01]  /*54d0*/  HADD2.F32 R147, -RZ, R109.H0_H0 ;  /* 0x2000006dff937230 */ /* 0x000fe20000004100 */
[----:B------:R-:W-:-:S02]  /*54e0*/  FADD.FTZ R169, R3, 1 ;  /* 0x3f80000003a97421 */ /* 0x000fc40000010000 */
[----:B------:R-:W3:Y:S01]  /*54f0*/  LDS.U16 R3, [R70+0x1a] ;  /* 0x00001a0046037984 */ /* 0x000ee20000000400 */
[----:B------:R-:W0:Y:S01]  /*5500*/  MUFU.EX2 R17, R17 ;  /* 0x0000001100117308 */ /* 0x000e220000000800 */
[----:B-----5:R-:W-:Y:S02]  /*5510*/  FMUL.FTZ R2, R127, -1.4426950216293334961 ;  /* 0xbfb8aa3b7f027820 */ /* 0x020fe40000410000 */
[----:B-1----:R-:W-:Y:S02]  /*5520*/  FADD.FTZ R109, -R135, 1 ;  /* 0x3f800000876d7421 */ /* 0x002fe40000010100 */
[----:B------:R-:W-:-:S03]  /*5530*/  FMUL.FTZ R148, R147, R144 ;  /* 0x0000009093947220 */ /* 0x000fc60000410000 */
[----:B------:R-:W1:Y:S01]  /*5540*/  MUFU.RCP R134, R134 ;  /* 0x0000008600867308 */ /* 0x000e620000001000 */
[----:B------:R-:W-:Y:S02]  /*5550*/  FFMA.FTZ R152, R118, R109, 1 ;  /* 0x3f80000076987423 */ /* 0x000fe4000001006d */
[----:B------:R-:W-:-:S05]  /*5560*/  FMUL.FTZ R151, R135, R148 ;  /* 0x0000009487977220 */ /* 0x000fca0000410000 */
[----:B------:R-:W5:Y:S01]  /*5570*/  MUFU.EX2 R2, R2 ;  /* 0x0000000200027308 */ /* 0x000f620000000800 */
[----:B------:R-:W-:Y:S01]  /*5580*/  FMUL.FTZ R166, R151, R152 ;  /* 0x0000009897a67220 */ /* 0x000fe20000410000 */
[----:B------:R-:W-:Y:S01]  /*5590*/  HADD2.F32 R151, -RZ, R107.H0_H0 ;  /* 0x2000006bff977230 */ /* 0x000fe20000004100 */
[----:B0-----:R-:W-:Y:S01]  /*55a0*/  FADD.FTZ R142, R154, 1 ;  /* 0x3f8000009a8e7421 */ /* 0x001fe20000010000 */
[----:B--2---:R-:W-:Y:S02]  /*55b0*/  HADD2.F32 R146, -RZ, R146.H0_H0 ;  /* 0x20000092ff927230 */ /* 0x004fe40000004100 */
[----:B------:R-:W-:Y:S02]  /*55c0*/  HADD2.F32 R148, -RZ, R108.H0_H0 ;  /* 0x2000006cff947230 */ /* 0x000fe40000004100 */
[----:B------:R-:W0:Y:S01]  /*55d0*/  MUFU.RCP R150, R150 ;  /* 0x0000009600967308 */ /* 0x000e220000001000 */
[----:B------:R-:W-:Y:S01]  /*55e0*/  HADD2.F32 R145, -RZ, R145.H0_H0 ;  /* 0x20000091ff917230 */ /* 0x000fe20000004100 */
[----:B------:R-:W-:-:S02]  /*55f0*/  FADD.FTZ R107, -R143, 1 ;  /* 0x3f8000008f6b7421 */ /* 0x000fc40000010100 */
[----:B------:R-:W-:-:S04]  /*5600*/  FMUL.FTZ R154, R151, R146 ;  /* 0x00000092979a7220 */ /* 0x000fc80000410000 */
[----:B------:R2:W0:Y:S01]  /*5610*/  MUFU.RCP R109, R153 ;  /* 0x00000099006d7308 */ /* 0x0004220000001000 */
[----:B------:R-:W-:Y:S02]  /*5620*/  FADD.FTZ R108, R17, 1 ;  /* 0x3f800000116c7421 */ /* 0x000fe40000010000 */
[----:B-1----:R-:W-:Y:S02]  /*5630*/  FADD.FTZ R152, -R134, 1 ;  /* 0x3f80000086987421 */ /* 0x002fe40000010100 */
[----:B------:R-:W-:-:S03]  /*5640*/  FMUL.FTZ R17, R148, R145 ;  /* 0x0000009194117220 */ /* 0x000fc60000410000 */
[----:B------:R-:W1:Y:S01]  /*5650*/  MUFU.RCP R142, R142 ;  /* 0x0000008e008e7308 */ /* 0x000e620000001000 */
[----:B--2---:R-:W-:Y:S02]  /*5660*/  FFMA.FTZ R153, R120, R107, 1 ;  /* 0x3f80000078997423 */ /* 0x004fe4000001006b */
[----:B------:R-:W-:Y:S02]  /*5670*/  FMUL.FTZ R154, R143, R154 ;  /* 0x0000009a8f9a7220 */ /* 0x000fe40000410000 */
[----:B------:R-:W-:Y:S02]  /*5680*/  FFMA.FTZ R152, R119, R152, 1 ;  /* 0x3f80000077987423 */ /* 0x000fe40000010098 */
[----:B------:R-:W-:Y:S02]  /*5690*/  FMUL.FTZ R17, R134, R17 ;  /* 0x0000001186117220 */ /* 0x000fe40000410000 */
[----:B-----5:R-:W-:Y:S02]  /*56a0*/  FADD.FTZ R172, R2, 1 ;  /* 0x3f80000002ac7421 */ /* 0x020fe40000010000 */
[----:B------:R-:W-:Y:S01]  /*56b0*/  FMUL.FTZ R168, R154, R153 ;  /* 0x000000999aa87220 */ /* 0x000fe20000410000 */
[----:B------:R-:W-:Y:S01]  /*56c0*/  HADD2.F32 R154, -RZ, R104.H0_H0 ;  /* 0x20000068ff9a7230 */ /* 0x000fe20000004100 */
[----:B------:R-:W2:Y:S01]  /*56d0*/  MUFU.RCP R108, R108 ;  /* 0x0000006c006c7308 */ /* 0x000ea20000001000 */
[----:B------:R-:W-:Y:S01]  /*56e0*/  FMUL.FTZ R17, R17, R152 ;  /* 0x0000009811117220 */ /* 0x000fe20000410000 */
[----:B------:R-:W-:Y:S01]  /*56f0*/  HADD2.F32 R152, -RZ, R106.H0_H0 ;  /* 0x2000006aff987230 */ /* 0x000fe20000004100 */
[----:B0-----:R-:W-:Y:S01]  /*5700*/  FADD.FTZ R106, -R150, 1 ;  /* 0x3f800000966a7421 */ /* 0x001fe20000010100 */
[----:B------:R-:W-:Y:S01]  /*5710*/  HADD2.F32 R153, -RZ, R105.H0_H0 ;  /* 0x20000069ff997230 */ /* 0x000fe20000004100 */
[----:B------:R-:W-:Y:S01]  /*5720*/  FADD.FTZ R105, -R149, 1 ;  /* 0x3f80000095697421 */ /* 0x000fe20000010100 */
[----:B------:R-:W-:-:S02]  /*5730*/  HADD2.F32 R25, -RZ, R25.H0_H0 ;  /* 0x20000019ff197230 */ /* 0x000fc40000004100 */
[----:B------:R0:W5:Y:S01]  /*5740*/  MUFU.RCP R107, R169 ;  /* 0x000000a9006b7308 */ /* 0x0001620000001000 */
[----:B------:R-:W-:Y:S01]  /*5750*/  FADD.FTZ R171, -R109, 1 ;  /* 0x3f8000006dab7421 */ /* 0x000fe20000010100 */
[----:B----4-:R-:W-:Y:S02]  /*5760*/  HADD2.F32 R157, -RZ, R157.H0_H0 ;  /* 0x2000009dff9d7230 */ /* 0x010fe40000004100 */
[----:B---3--:R-:W-:Y:S02]  /*5770*/  HADD2.F32 R156, -RZ, R156.H0_H0 ;  /* 0x2000009cff9c7230 */ /* 0x008fe40000004100 */
[----:B------:R-:W-:Y:S02]  /*5780*/  HADD2.F32 R159, -RZ, R159.H0_H0 ;  /* 0x2000009fff9f7230 */ /* 0x000fe40000004100 */
[----:B------:R3:W4:Y:S01]  /*5790*/  MUFU.RCP R104, R172 ;  /* 0x000000ac00687308 */ /* 0x0007220000001000 */
[----:B------:R-:W-:Y:S01]  /*57a0*/  HADD2.F32 R158, -RZ, R158.H0_H0 ;  /* 0x2000009eff9e7230 */ /* 0x000fe20000004100 */
[----:B0-----:R-:W-:Y:S01]  /*57b0*/  FFMA.FTZ R169, R122, R105, 1 ;  /* 0x3f8000007aa97423 */ /* 0x001fe20000010069 */
[----:B------:R-:W-:Y:S01]  /*57c0*/  F2FP.PACK_AB R174, R162, R161 ;  /* 0x000000a1a2ae723e */ /* 0x000fe200000000ff */
[----:B------:R-:W-:Y:S01]  /*57d0*/  FFMA.FTZ R170, R123, R106, 1 ;  /* 0x3f8000007baa7423 */ /* 0x000fe2000001006a */
[----:B------:R-:W-:Y:S01]  /*57e0*/  BAR.SYNC.DEFER_BLOCKING 0x0 ;  /* 0x0000000000007b1d */ /* 0x000fe20000010000 */
[----:B------:R-:W-:Y:S01]  /*57f0*/  FFMA.FTZ R173, R124, R171, 1 ;  /* 0x3f8000007cad7423 */ /* 0x000fe200000100ab */
[----:B------:R-:W-:Y:S01]  /*5800*/  HADD2.F32 R161, -RZ, R24.H0_H0 ;  /* 0x20000018ffa17230 */ /* 0x000fe20000004100 */
[----:B-1----:R-:W-:-:S02]  /*5810*/  FADD.FTZ R2, -R142, 1 ;  /* 0x3f8000008e027421 */ /* 0x002fc40000010100 */
[----:B------:R-:W-:Y:S02]  /*5820*/  FMUL.FTZ R105, R152, R157 ;  /* 0x0000009d98697220 */ /* 0x000fe40000410000 */
[----:B------:R-:W-:Y:S02]  /*5830*/  FMUL.FTZ R106, R153, R156 ;  /* 0x0000009c996a7220 */ /* 0x000fe40000410000 */
[----:B------:R-:W-:Y:S02]  /*5840*/  FMUL.FTZ R171, R154, R159 ;  /* 0x0000009f9aab7220 */ /* 0x000fe40000410000 */
[----:B---3--:R-:W-:Y:S01]  /*5850*/  FMUL.FTZ R172, R25, R158 ;  /* 0x0000009e19ac7220 */ /* 0x008fe20000410000 */
        /* <DEDUP_REMOVED lines=14> */
[----:B--2---:R-:W-:Y:S02]  /*5940*/  FADD.FTZ R2, -R108, 1 ;  /* 0x3f8000006c027421 */ /* 0x004fe40000010100 */
[----:B-----5:R-:W-:-:S02]  /*5950*/  FADD.FTZ R169, -R107, 1 ;  /* 0x3f8000006ba97421 */ /* 0x020fc40000010100 */
[----:B----4-:R-:W-:Y:S02]  /*5960*/  FADD.FTZ R170, -R104, 1 ;  /* 0x3f80000068aa7421 */ /* 0x010fe40000010100 */
        /* <DEDUP_REMOVED lines=8> */
[----:B------:R-:W-:Y:S02]  /*59f0*/  FMUL.FTZ R173, R104, R173 ;  /* 0x000000ad68ad7220 */ /* 0x000fe40000410000 */
[----:B------:R-:W-:Y:S02]  /*5a00*/  FMUL.FTZ R3, R3, R2 ;  /* 0x0000000203037220 */ /* 0x000fe40000410000 */
[----:B------:R-:W-:-:S02]  /*5a10*/  FMUL.FTZ R162, R162, R169 ;  /* 0x000000a9a2a27220 */ /* 0x000fc40000410000 */
[----:B------:R-:W-:Y:S01]  /*5a20*/  FMUL.FTZ R173, R173, R170 ;  /* 0x000000aaadad7220 */ /* 0x000fe20000410000 */
[----:B------:R-:W-:Y:S02]  /*5a30*/  PRMT R2, R174, 0x7632, R2 ;  /* 0x00007632ae027816 */ /* 0x000fe40000000002 */
[----:B------:R-:W-:Y:S02]  /*5a40*/  F2FP.PACK_AB R16, R165, R16 ;  /* 0x00000010a510723e */ /* 0x000fe400000000ff */
[----:B------:R-:W-:Y:S02]  /*5a50*/  F2FP.PACK_AB R164, R167, R164 ;  /* 0x000000a4a7a4723e */ /* 0x000fe400000000ff */
        /* <DEDUP_REMOVED lines=84> */
.L_x_5159:
[----:B------:R-:W-:Y:S05]  /*5fa0*/  BSYNC B0 ;  /* 0x0000000000007941 */ /* 0x000fea0003800000 */
.L_x_5158:
        /* <DEDUP_REMOVED lines=8> */
[----:B------:R1:W-:Y:S01]  /*6030*/  @!P1 STG.E.U16 [R16.64+-0x300], R171 ;  /* 0xfffd00ab10009986 */ /* 0x0003e2000c10150c */
[----:B------:R-:W-:Y:S01]  /*6040*/  ISETP.GE.AND P5, PT, R45, R195, PT ;  /* 0x000000c32d00720c */ /* 0x000fe20003fa6270 */
[----:B------:R-:W-:Y:S01]  /*6050*/  FMUL.FTZ R135, R118, R135 ;  /* 0x0000008776877220 */ /* 0x000fe20000410000 */
        /* <DEDUP_REMOVED lines=27> */
[----:B0-----:R-:W-:Y:S02]  /*6210*/  FMUL.FTZ R105, R115, R133 ;  /* 0x0000008573697220 */ /* 0x001fe40000410000 */
        /* <DEDUP_REMOVED lines=67> */
[----:B------:R-:W-:Y:S01]  /*6650*/  IMAD R151, R0, c[0x0][0x21c], R19 ;  /* 0x0000870000977a24 */ /* 0x000fe200078e0213 */
[----:B------:R-:W-:Y:S02]  /*6660*/  LEA R19, P4, R8, c[0x0][0x270], 0x1 ;  /* 0x00009c0008137a11 */ /* 0x000fe400078808ff */
[----:B------:R0:W-:Y:S01]  /*6670*/  STS.U16 [R70+0x1a], R18 ;  /* 0x00001a1246007388 */ /* 0x0001e20000000400 */
[----:B-1----:R-:W-:-:S03]  /*6680*/  IMAD.WIDE.U32 R16, R29, c[0x0][0x210], RZ ;  /* 0x000084001d107a25 */ /* 0x002fc600078e00ff */
[----:B------:R-:W-:Y:S04]  /*6690*/  STS.U16 [R70+0x1c], R126 ;  /* 0x00001c7e46007388 */ /* 0x000fe80000000400 */
[----:B------:R1:W-:Y:S01]  /*66a0*/  STS.U16 [R70+0x1e], R20 ;  /* 0x00001e1446007388 */ /* 0x0003e20000000400 */
[----:B------:R-:W-:-:S06]  /*66b0*/  NOP ;  /* 0x0000000000007918 */ /* 0x000fcc0000000000 */
[----:B------:R-:W-:Y:S01]  /*66c0*/  LDS.U16 R23, [R52] ;  /* 0x0000000034177984 */ /* 0x000fe20000000400 */
[----:B0-----:R-:W-:Y:S01]  /*66d0*/  IMAD R18, R201, c[0x0][0x210], RZ ;  /* 0x00008400c9127a24 */ /* 0x001fe200078e02ff */
[----:B-1----:R-:W-:Y:S02]  /*66e0*/  LEA.HI.X R20, R8, c[0x0][0x274], R9, 0x1, P4 ;  /* 0x00009d0008147a11 */ /* 0x002fe400020f0c09 */
[----:B------:R-:W-:Y:S01]  /*66f0*/  LDS.U16 R25, [R53+0x40] ;  /* 0x0000400035197984 */ /* 0x000fe20000000400 */
[----:B------:R-:W-:-:S03]  /*6700*/  IMAD R21, R29, c[0x0][0x214], R18 ;  /* 0x000085001d157a24 */ /* 0x000fc600078e0212 */
        /* <DEDUP_REMOVED lines=39> */
.L_x_5162:
[----:B------:R-:W-:Y:S05]  /*6980*/  BSYNC B0 ;  /* 0x0000000000007941 */ /* 0x000fea0003800000 */
.L_x_5161:
        /* <DEDUP_REMOVED lines=27> */
.L_x_5160:
[----:B-1----:R-:W-:Y:S01]  /*6b40*/  HADD2.F32 R16, -RZ, R205.H0_H0 ;  /* 0x200000cdff107230 */ /* 0x002fe20000004100 */
        /* <DEDUP_REMOVED lines=34> */
[----:B------:R-:W-:-:S02]  /*6d70*/  FMUL.FTZ R128, R112, UR4 ;  /* 0x0000000470807c20 */ /* 0x000fc40008410000 */
[----:B------:R-:W-:Y:S01]  /*6d80*/  FFMA.FTZ R16, R112, R19, R17 ;  /* 0x0000001370107223 */ /* 0x000fe20000010011 */
[----:B------:R-:W-:Y:S01]  /*6d90*/  HADD2.F32 R19, -RZ, R80.H0_H0 ;  /* 0x20000050ff137230 */ /* 0x000fe20000004100 */
[C---:B------:R-:W-:Y:S02]  /*6da0*/  FMUL.FTZ R129, R113.reuse, UR4 ;  /* 0x0000000471817c20 */ /* 0x040fe40008410000 */
[----:B------:R-:W-:Y:S01]  /*6db0*/  FFMA.FTZ R17, R113, R18, R16 ;  /* 0x0000001271117223 */ /* 0x000fe20000010010 */
[----:B------:R-:W-:Y:S01]  /*6dc0*/  HADD2.F32 R18, -RZ, R81.H0_H0 ;  /* 0x20000051ff127230 */ /* 0x000fe20000004100 */
[C---:B------:R-:W-:Y:S02]  /*6dd0*/  FMUL.FTZ R130, R114.reuse, UR4 ;  /* 0x0000000472827c20 */ /* 0x040fe40008410000 */
        /* <DEDUP_REMOVED lines=16> */
[----:B------:R-:W-:-:S08]  /*6ee0*/  FFMA.FTZ R26, R119, R16, R26 ;  /* 0x00000010771a7223 */ /* 0x000fd0000001001a */
        /* <DEDUP_REMOVED lines=16> */
.L_x_5200:
[----:B------:R-:W-:Y:S01]  /*6ff0*/  IMAD R17, R27, c[0x0][0x180], RZ ;  /* 0x000060001b117a24 */ /* 0x000fe200078e02ff */
[----:B------:R-:W-:Y:S01]  /*7000*/  SHF.R.S32.HI R156, RZ, 0x1f, R153 ;  /* 0x0000001fff9c7819 */ /* 0x000fe20000011499 */
[----:B------:R-:W-:Y:S01]  /*7010*/  IMAD.WIDE.U32 R18, R0, c[0x0][0x180], RZ ;  /* 0x0000600000127a25 */ /* 0x000fe200078e00ff */
[----:B------:R-:W-:Y:S02]  /*7020*/  IADD3 R155, -R6, c[0x0][0x168], RZ ;  /* 0x00005a00069b7a10 */ /* 0x000fe40007ffe1ff */
[----:B------:R-:W-:Y:S01]  /*7030*/  PRMT R25, RZ, 0x7610, R25 ;  /* 0x00007610ff197816 */ /* 0x000fe20000000019 */
[----:B------:R-:W-:Y:S01]  /*7040*/  IMAD R17, R0, c[0x0][0x184], R17 ;  /* 0x0000610000117a24 */ /* 0x000fe200078e0211 */
[-C--:B------:R-:W-:Y:S01]  /*7050*/  ISETP.GE.AND P2, PT, R36, R155.reuse, PT ;  /* 0x0000009b2400720c */ /* 0x080fe20003f46270 */
[----:B------:R-:W-:Y:S01]  /*7060*/  IMAD R22, R156, c[0x0][0x1c0], RZ ;  /* 0x000070009c167a24 */ /* 0x000fe200078e02ff */
[----:B------:R-:W-:Y:S01]  /*7070*/  ISETP.GE.AND P3, PT, R38, R155, PT ;  /* 0x0000009b2600720c */ /* 0x000fe20003f66270 */
[----:B0-----:R-:W-:Y:S01]  /*7080*/  IMAD R20, R156, c[0x0][0x188], RZ ;  /* 0x000062009c147a24 */ /* 0x001fe200078e02ff */
[----:B------:R-:W-:Y:S01]  /*7090*/  IADD3 R19, R19, R17, RZ ;  /* 0x0000001113137210 */ /* 0x000fe20007ffe0ff */
[----:B------:R-:W-:Y:S01]  /*70a0*/  IMAD.WIDE.U32 R16, R153, c[0x0][0x1c0], R8 ;  /* 0x0000700099107a25 */ /* 0x000fe200078e0008 */
[----:B------:R-:W-:-:S02]  /*70b0*/  ISETP.GE.AND P4, PT, R39, R155, PT ;  /* 0x0000009b2700720c */ /* 0x000fc40003f86270 */
[----:B------:R-:W-:Y:S01]  /*70c0*/  PRMT R24, RZ, 0x7610, R24 ;  /* 0x00007610ff187816 */ /* 0x000fe20000000018 */
[C---:B------:R-:W-:Y:S01]  /*70d0*/  IMAD R23, R153.reuse, c[0x0][0x1c4], R22 ;  /* 0x0000710099177a24 */ /* 0x040fe200078e0216 */
[----:B------:R-:W-:Y:S01]  /*70e0*/  PRMT R157, RZ, 0x7610, R157 ;  /* 0x00007610ff9d7816 */ /* 0x000fe2000000009d */
[C---:B------:R-:W-:Y:S01]  /*70f0*/  IMAD R21, R153.reuse, c[0x0][0x18c], R20 ;  /* 0x0000630099157a24 */ /* 0x040fe200078e0214 */
[----:B------:R-:W-:Y:S01]  /*7100*/  LEA R20, P1, R16, R35, 0x1 ;  /* 0x0000002310147211 */ /* 0x000fe200078208ff */
[----:B------:R-:W-:Y:S01]  /*7110*/  IMAD.WIDE.U32 R18, R153, c[0x0][0x188], R18 ;  /* 0x0000620099127a25 */ /* 0x000fe200078e0012 */
[----:B------:R-:W-:Y:S02]  /*7120*/  IADD3 R17, R17, R23, RZ ;  /* 0x0000001711117210 */ /* 0x000fe40007ffe0ff */
[----:B------:R-:W-:Y:S02]  /*7130*/  PRMT R158, RZ, 0x7610, R158 ;  /* 0x00007610ff9e7816 */ /* 0x000fe4000000009e */
[----:B------:R-:W-:-:S02]  /*7140*/  IADD3 R19, R19, R21, RZ ;  /* 0x0000001513137210 */ /* 0x000fc40007ffe0ff */
[----:B------:R-:W-:Y:S02]  /*7150*/  LEA.HI.X R21, R16, R37, R17, 0x1, P1 ;  /* 0x0000002510157211 */ /* 0x000fe400008f0c11 */
[-C--:B------:R-:W-:Y:S02]  /*7160*/  ISETP.GE.AND P1, PT, R8, R155.reuse, PT ;  /* 0x0000009b0800720c */ /* 0x080fe40003f26270 */
[----:B------:R-:W-:Y:S01]  /*7170*/  LEA R22, P0, R18, c[0x0][0x220], 0x2 ;  /* 0x0000880012167a11 */ /* 0x000fe200078010ff */
[----:B------:R0:W2:Y:S01]  /*7180*/  @!P2 LDG.E.U16 R24, [R20.64+0x40] ;  /* 0x0000400c1418a981 */ /* 0x0000a2000c1e1500 */
[-C--:B------:R-:W-:Y:S02]  /*7190*/  ISETP.GE.AND P5, PT, R40, R155.reuse, PT ;  /* 0x0000009b2800720c */ /* 0x080fe40003fa6270 */
[----:B------:R-:W-:Y:S01]  /*71a0*/  LEA.HI.X R23, R18, c[0x0][0x224], R19, 0x2, P0 ;  /* 0x0000890012177a11 */ /* 0x000fe200000f1413 */
[----:B---3--:R0:W3:Y:S01]  /*71b0*/  @!P3 LDG.E.U16 R157, [R20.64+0x80] ;  /* 0x0000800c149db981 */ /* 0x0080e2000c1e1500 */
[----:B------:R-:W-:-:S02]  /*71c0*/  ISETP.GE.AND P0, PT, R41, R155, PT ;  /* 0x0000009b2900720c */ /* 0x000fc40003f06270 */
[-C--:B------:R-:W-:Y:S01]  /*71d0*/  ISETP.GE.AND P2, PT, R43, R155.reuse, PT ;  /* 0x0000009b2b00720c */ /* 0x080fe20003f46270 */
[----:B------:R0:W4:Y:S01]  /*71e0*/  @!P4 LDG.E.U16 R158, [R20.64+0xc0] ;  /* 0x0000c00c149ec981 */ /* 0x000122000c1e1500 */
[-C--:B------:R-:W-:Y:S02]  /*71f0*/  ISETP.GE.AND P3, PT, R44, R155.reuse, PT ;  /* 0x0000009b2c00720c */ /* 0x080fe40003f66270 */
[----:B------:R-:W-:Y:S01]  /*7200*/  PRMT R159, RZ, 0x7610, R159 ;  /* 0x00007610ff9f7816 */ /* 0x000fe2000000009f */
[----:B------:R0:W2:Y:S01]  /*7210*/  @!P1 LDG.E.U16 R25, [R20.64] ;  /* 0x0000000c14199981 */ /* 0x0000a2000c1e1500 */
[-C--:B------:R-:W-:Y:S02]  /*7220*/  ISETP.GE.AND P1, PT, R42, R155.reuse, PT ;  /* 0x0000009b2a00720c */ /* 0x080fe40003f26270 */
[----:B------:R-:W-:Y:S01]  /*7230*/  ISETP.GE.AND P4, PT, R45, R155, PT ;  /* 0x0000009b2d00720c */ /* 0x000fe20003f86270 */
[----:B------:R-:W0:Y:S01]  /*7240*/  LDG.E R154, [R22.64] ;  /* 0x0000000c169a7981 */ /* 0x000e22000c1e1900 */
[----:B------:R-:W-:-:S02]  /*7250*/  PRMT R160, RZ, 0x7610, R160 ;  /* 0x00007610ffa07816 */ /* 0x000fc400000000a0 */
[----:B------:R-:W-:Y:S01]  /*7260*/  PRMT R161, RZ, 0x7610, R161 ;  /* 0x00007610ffa17816 */ /* 0x000fe200000000a1 */
[----:B------:R0:W2:Y:S01]  /*7270*/  @!P5 LDG.E.U16 R159, [R20.64+0x100] ;  /* 0x0001000c149fd981 */ /* 0x0000a2000c1e1500 */
[----:B------:R-:W-:Y:S02]  /*7280*/  PRMT R162, RZ, 0x7610, R162 ;  /* 0x00007610ffa27816 */ /* 0x000fe400000000a2 */
[----:B------:R-:W-:Y:S01]  /*7290*/  PRMT R163, RZ, 0x7610, R163 ;  /* 0x00007610ffa37816 */ /* 0x000fe200000000a3 */
[----:B------:R0:W3:Y:S01]  /*72a0*/  @!P0 LDG.E.U16 R160, [R20.64+0x140] ;  /* 0x0001400c14a08981 */ /* 0x0000e2000c1e1500 */
[----:B------:R-:W-:Y:S02]  /*72b0*/  PRMT R164, RZ, 0x7610, R164 ;  /* 0x00007610ffa47816 */ /* 0x000fe400000000a4 */
[-C--:B------:R-:W-:Y:S01]  /*72c0*/  ISETP.GE.AND P5, PT, R46, R155.reuse, PT ;  /* 0x0000009b2e00720c */ /* 0x080fe20003fa6270 */
[----:B------:R0:W3:Y:S01]  /*72d0*/  @!P1 LDG.E.U16 R161, [R20.64+0x180] ;  /* 0x0001800c14a19981 */ /* 0x0000e2000c1e1500 */
        /* <DEDUP_REMOVED lines=30> */
[----:B-1----:R1:W4:Y:S01]  /*74c0*/  LDG.E R173, [R18.64] ;  /* 0x0000000c12ad7981 */ /* 0x002322000c1e1900 */
[----:B------:R-:W-:Y:S02]  /*74d0*/  ISETP.NE.AND P2, PT, R33, RZ, PT ;  /* 0x000000ff2100720c */ /* 0x000fe40003f45270 */
[----:B------:R-:W-:Y:S02]  /*74e0*/  LEA R16, R152, R153, 0x8 ;  /* 0x0000009998107211 */ /* 0x000fe400078e40ff */
[----:B------:R-:W-:-:S09]  /*74f0*/  ISETP.NE.AND P0, PT, R34, RZ, PT ;  /* 0x000000ff2200720c */ /* 0x000fd20003f05270 */
[----:B------:R-:W-:Y:S02]  /*7500*/  @P2 IADD3 R16, R33, 0x200, RZ ;  /* 0x0000020021102810 */ /* 0x000fe40007ffe0ff */
[----:B------:R-:W-:-:S13]  /*7510*/  ISETP.LT.OR P1, PT, R204, 0x2, P0 ;  /* 0x00000002cc00780c */ /* 0x000fda0000721670 */
[----:B-1----:R-:W-:-:S05]  /*7520*/  @!P1 IADD3 R18, R204, -0x2, RZ ;  /* 0xfffffffecc129810 */ /* 0x002fca0007ffe0ff */
[----:B------:R-:W-:Y:S01]  /*7530*/  @!P1 IMAD R17, R18, c[0x0][0x16c], R153 ;  /* 0x00005b0012119a24 */ /* 0x000fe200078e0299 */
[----:B------:R-:W-:Y:S01]  /*7540*/  MOV R18, RZ ;  /* 0x000000ff00127202 */ /* 0x000fe20000000f00 */
[----:B------:R-:W-:Y:S01]  /*7550*/  HADD2.F32 R171, -RZ, R84.H0_H0 ;  /* 0x20000054ffab7230 */ /* 0x000fe20000004100 */
[----:B------:R-:W-:Y:S01]  /*7560*/  BSSY B0, `(.L_x_5164) ;  /* 0x0000091000007945 */ /* 0x000fe20003800000 */
[----:B0-----:R-:W-:-:S04]  /*7570*/  FMUL.FTZ R21, R154, 1.4426950216293334961 ;  /* 0x3fb8aa3b9a157820 */ /* 0x001fc80000410000 */
[----:B------:R-:W-:Y:S01]  /*7580*/  FMUL.FTZ R213, R21, R88 ;  /* 0x0000005815d57220 */ /* 0x000fe20000410000 */
[----:B--2---:R-:W-:Y:S04]  /*7590*/  STS.U16 [R52], R25 ;  /* 0x0000001934007388 */ /* 0x004fe80000000400 */
[----:B------:R0:W-:Y:S01]  /*75a0*/  STS.U16 [R53+0x40], R24 ;  /* 0x0000401835007388 */ /* 0x0001e20000000400 */
[----:B------:R-:W1:Y:S03]  /*75b0*/  MUFU.EX2 R213, R213 ;  /* 0x000000d500d57308 */ /* 0x000e660000000800 */
[----:B---3--:R-:W-:Y:S04]  /*75c0*/  STS.U16 [R54+0x80], R157 ;  /* 0x0000809d36007388 */ /* 0x008fe80000000400 */
[----:B----4-:R-:W-:Y:S04]  /*75d0*/  STS.U16 [R55+0xc0], R158 ;  /* 0x0000c09e37007388 */ /* 0x010fe80000000400 */
[----:B------:R2:W-:Y:S04]  /*75e0*/  STS.U16 [R56+0x100], R159 ;  /* 0x0001009f38007388 */ /* 0x0005e80000000400 */
[----:B------:R3:W-:Y:S04]  /*75f0*/  STS.U16 [R57+0x140], R160 ;  /* 0x000140a039007388 */ /* 0x0007e80000000400 */
[----:B------:R-:W-:Y:S04]  /*7600*/  STS.U16 [R58+0x180], R161 ;  /* 0x000180a13a007388 */ /* 0x000fe80000000400 */
[----:B------:R-:W-:Y:S04]  /*7610*/  STS.U16 [R59+0x1c0], R162 ;  /* 0x0001c0a23b007388 */ /* 0x000fe80000000400 */
[----:B------:R-:W-:Y:S04]  /*7620*/  STS.U16 [R60+0x200], R163 ;  /* 0x000200a33c007388 */ /* 0x000fe80000000400 */
[----:B------:R-:W-:Y:S01]  /*7630*/  STS.U16 [R61+0x240], R164 ;  /* 0x000240a43d007388 */ /* 0x000fe20000000400 */
[----:B0-----:R-:W-:-:S03]  /*7640*/  SHF.L.U32 R24, R16, 0x2, RZ ;  /* 0x0000000210187819 */ /* 0x001fc600000006ff */
        /* <DEDUP_REMOVED lines=22> */
[----:B------:R-:W0:Y:S01]  /*77b0*/  LDS.U16 R175, [R70+0x1e] ;  /* 0x00001e0046af7984 */ /* 0x000e220000000400 */
[----:B------:R-:W-:-:S03]  /*77c0*/  FMUL.FTZ R192, R21, R89 ;  /* 0x0000005915c07220 */ /* 0x000fc60000410000 */
[----:B-1----:R1:W-:Y:S01]  /*77d0*/  STS [R24+0xea8], R213 ;  /* 0x000ea8d518007388 */ /* 0x0023e20000000800 */
[C---:B------:R-:W-:Y:S02]  /*77e0*/  FMUL.FTZ R191, R21.reuse, R90 ;  /* 0x0000005a15bf7220 */ /* 0x040fe40000410000 */
[----:B------:R-:W1:Y:S01]  /*77f0*/  MUFU.EX2 R192, R192 ;  /* 0x000000c000c07308 */ /* 0x000e620000000800 */
[C---:B------:R-:W-:Y:S02]  /*7800*/  FMUL.FTZ R190, R21.reuse, R91 ;  /* 0x0000005b15be7220 */ /* 0x040fe40000410000 */
[----:B------:R-:W-:Y:S01]  /*7810*/  FMUL.FTZ R189, R21, R92 ;  /* 0x0000005c15bd7220 */ /* 0x000fe20000410000 */
[----:B--2---:R-:W-:-:S04]  /*7820*/  HADD2.F32 R159, -RZ, R205.H0_H0 ;  /* 0x200000cdff9f7230 */ /* 0x004fc80000004100 */
[----:B------:R-:W2:Y:S01]  /*7830*/  MUFU.EX2 R191, R191 ;  /* 0x000000bf00bf7308 */ /* 0x000ea20000000800 */
[----:B---3--:R-:W-:Y:S01]  /*7840*/  HADD2.F32 R160, -RZ, R71.H0_H0 ;  /* 0x20000047ffa07230 */ /* 0x008fe20000004100 */
[----:B------:R-:W-:Y:S01]  /*7850*/  @!P1 IMAD.WIDE R16, R17, 0x8, R14 ;  /* 0x0000000811109825 */ /* 0x000fe200078e020e */
[----:B------:R-:W-:Y:S01]  /*7860*/  BAR.SYNC.DEFER_BLOCKING 0x0 ;  /* 0x0000000000007b1d */ /* 0x000fe20000010000 */
[----:B------:R-:W-:Y:S02]  /*7870*/  HADD2.F32 R157, -RZ, R72.H0_H0 ;  /* 0x20000048ff9d7230 */ /* 0x000fe40000004100 */
[----:B------:R-:W-:-:S03]  /*7880*/  FMUL.FTZ R188, R21, R93 ;  /* 0x0000005d15bc7220 */ /* 0x000fc60000410000 */
[----:B------:R-:W3:Y:S01]  /*7890*/  MUFU.EX2 R190, R190 ;  /* 0x000000be00be7308 */ /* 0x000ee20000000800 */
[----:B------:R-:W-:Y:S02]  /*78a0*/  FMUL.FTZ R210, R159, R88 ;  /* 0x000000589fd27220 */ /* 0x000fe40000410000 */
[----:B------:R-:W-:Y:S01]  /*78b0*/  FMUL.FTZ R19, R160, R89 ;  /* 0x00000059a0137220 */ /* 0x000fe20000410000 */
[----:B------:R-:W-:Y:S01]  /*78c0*/  HADD2.F32 R158, -RZ, R73.H0_H0 ;  /* 0x20000049ff9e7230 */ /* 0x000fe20000004100 */
[----:B------:R-:W-:-:S03]  /*78d0*/  FMUL.FTZ R187, R21, R94 ;  /* 0x0000005e15bb7220 */ /* 0x000fc60000410000 */
[----:B------:R-:W0:Y:S01]  /*78e0*/  MUFU.EX2 R189, R189 ;  /* 0x000000bd00bd7308 */ /* 0x000e220000000800 */
[----:B-1----:R-:W-:Y:S02]  /*78f0*/  FMUL.FTZ R24, R213, R192 ;  /* 0x000000c0d5187220 */ /* 0x002fe40000410000 */
[----:B------:R-:W-:Y:S01]  /*7900*/  FMUL.FTZ R212, R157, R90 ;  /* 0x0000005a9dd47220 */ /* 0x000fe20000410000 */
[----:B------:R-:W-:Y:S01]  /*7910*/  HADD2.F32 R169, -RZ, R74.H0_H0 ;  /* 0x2000004affa97230 */ /* 0x000fe20000004100 */
[----:B------:R-:W-:-:S03]  /*7920*/  FMUL.FTZ R186, R21, R95 ;  /* 0x0000005f15ba7220 */ /* 0x000fc60000410000 */
[----:B------:R-:W1:Y:S01]  /*7930*/  MUFU.EX2 R188, R188 ;  /* 0x000000bc00bc7308 */ /* 0x000e620000000800 */
[----:B------:R0:W5:Y:S01]  /*7940*/  @!P1 LDG.E R18, [R16.64+0x4] ;  /* 0x0000040c10129981 */ /* 0x000162000c1e1900 */
[----:B------:R-:W-:Y:S01]  /*7950*/  FMUL.FTZ R217, R158, R91 ;  /* 0x0000005b9ed97220 */ /* 0x000fe20000410000 */
[----:B------:R-:W-:Y:S01]  /*7960*/  HADD2.F32 R170, -RZ, R75.H0_H0 ;  /* 0x2000004bffaa7230 */ /* 0x000fe20000004100 */
[----:B------:R-:W-:-:S04]  /*7970*/  FMUL.FTZ R184, R21, R96 ;  /* 0x0000006015b87220 */ /* 0x000fc80000410000 */
[----:B------:R-:W1:Y:S01]  /*7980*/  MUFU.EX2 R187, R187 ;  /* 0x000000bb00bb7308 */ /* 0x000e620000000800 */
[----:B0-----:R-:W-:Y:S02]  /*7990*/  FFMA.FTZ R16, R192, R210, R19 ;  /* 0x000000d2c0107223 */ /* 0x001fe40000010013 */
[C---:B--2---:R-:W-:Y:S02]  /*79a0*/  FMUL.FTZ R17, R191.reuse, R24 ;  /* 0x00000018bf117220 */ /* 0x044fe40000410000 */
[----:B------:R-:W-:-:S03]  /*79b0*/  FFMA.FTZ R16, R191, R16, R212 ;  /* 0x00000010bf107223 */ /* 0x000fc600000100d4 */
[----:B------:R-:W0:Y:S01]  /*79c0*/  MUFU.EX2 R186, R186 ;  /* 0x000000ba00ba7308 */ /* 0x000e220000000800 */
[C---:B---3--:R-:W-:Y:S02]  /*79d0*/  FMUL.FTZ R24, R190.reuse, R17 ;  /* 0x00000011be187220 */ /* 0x048fe40000410000 */
[----:B------:R-:W-:Y:S02]  /*79e0*/  FMUL.FTZ R174, R169, R92 ;  /* 0x0000005ca9ae7220 */ /* 0x000fe40000410000 */
[----:B------:R-:W-:Y:S01]  /*79f0*/  FFMA.FTZ R16, R190, R16, R217 ;  /* 0x00000010be107223 */ /* 0x000fe200000100d9 */
[----:B------:R-:W-:Y:S01]  /*7a00*/  HADD2.F32 R167, -RZ, R76.H0_H0 ;  /* 0x2000004cffa77230 */ /* 0x000fe20000004100 */
[----:B------:R-:W-:Y:S01]  /*7a10*/  FMUL.FTZ R185, R21, R97 ;  /* 0x0000006115b97220 */ /* 0x000fe20000410000 */
[----:B------:R-:W2:Y:S01]  /*7a20*/  MUFU.EX2 R184, R184 ;  /* 0x000000b800b87308 */ /* 0x000ea20000000800 */
[----:B------:R-:W-:Y:S02]  /*7a30*/  FMUL.FTZ R23, R189, R24 ;  /* 0x00000018bd177220 */ /* 0x000fe40000410000 */
[----:B------:R-:W-:-:S02]  /*7a40*/  FMUL.FTZ R17, R170, R93 ;  /* 0x0000005daa117220 */ /* 0x000fc40000410000 */
[----:B------:R-:W-:Y:S01]  /*7a50*/  FFMA.FTZ R24, R189, R16, R174 ;  /* 0x00000010bd187223 */ /* 0x000fe200000100ae */
[----:B------:R-:W-:Y:S01]  /*7a60*/  HADD2.F32 R168, -RZ, R77.H0_H0 ;  /* 0x2000004dffa87230 */ /* 0x000fe20000004100 */
[----:B------:R-:W-:Y:S01]  /*7a70*/  FMUL.FTZ R183, R21, R98 ;  /* 0x0000006215b77220 */ /* 0x000fe20000410000 */
[----:B------:R-:W3:Y:S01]  /*7a80*/  MUFU.EX2 R185, R185 ;  /* 0x000000b900b97308 */ /* 0x000ee20000000800 */
[----:B------:R-:W-:Y:S02]  /*7a90*/  FMUL.FTZ R16, R167, R94 ;  /* 0x0000005ea7107220 */ /* 0x000fe40000410000 */
[C---:B-1----:R-:W-:Y:S01]  /*7aa0*/  FFMA.FTZ R24, R188.reuse, R24, R17 ;  /* 0x00000018bc187223 */ /* 0x042fe20000010011 */
[----:B------:R-:W-:Y:S01]  /*7ab0*/  HADD2.F32 R165, -RZ, R78.H0_H0 ;  /* 0x2000004effa57230 */ /* 0x000fe20000004100 */
[----:B------:R-:W-:Y:S02]  /*7ac0*/  FMUL.FTZ R182, R21, R99 ;  /* 0x0000006315b67220 */ /* 0x000fe40000410000 */
[----:B------:R-:W-:Y:S01]  /*7ad0*/  FMUL.FTZ R172, R188, R23 ;  /* 0x00000017bcac7220 */ /* 0x000fe20000410000 */
[----:B------:R-:W1:Y:S01]  /*7ae0*/  MUFU.EX2 R183, R183 ;  /* 0x000000b700b77308 */ /* 0x000e620000000800 */
[----:B------:R-:W-:-:S02]  /*7af0*/  FMUL.FTZ R177, R168, R95 ;  /* 0x0000005fa8b17220 */ /* 0x000fc40000410000 */
[----:B------:R-:W-:Y:S01]  /*7b00*/  FFMA.FTZ R24, R187, R24, R16 ;  /* 0x00000018bb187223 */ /* 0x000fe20000010010 */
[----:B------:R-:W-:Y:S01]  /*7b10*/  HADD2.F32 R166, -RZ, R79.H0_H0 ;  /* 0x2000004fffa67230 */ /* 0x000fe20000004100 */
[----:B------:R-:W-:Y:S02]  /*7b20*/  FMUL.FTZ R181, R21, R100 ;  /* 0x0000006415b57220 */ /* 0x000fe40000410000 */
[----:B------:R-:W-:Y:S01]  /*7b30*/  FMUL.FTZ R23, R187, R172 ;  /* 0x000000acbb177220 */ /* 0x000fe20000410000 */
[----:B------:R-:W1:Y:S01]  /*7b40*/  MUFU.EX2 R182, R182 ;  /* 0x000000b600b67308 */ /* 0x000e620000000800 */
[----:B------:R-:W-:Y:S02]  /*7b50*/  FMUL.FTZ R229, R165, R96 ;  /* 0x00000060a5e57220 */ /* 0x000fe40000410000 */
[----:B0-----:R-:W-:Y:S01]  /*7b60*/  FFMA.FTZ R24, R186, R24, R177 ;  /* 0x00000018ba187223 */ /* 0x001fe200000100b1 */
[----:B------:R-:W-:Y:S01]  /*7b70*/  HADD2.F32 R163, -RZ, R80.H0_H0 ;  /* 0x20000050ffa37230 */ /* 0x000fe20000004100 */
[----:B------:R-:W-:-:S02]  /*7b80*/  FMUL.FTZ R180, R21, R101 ;  /* 0x0000006515b47220 */ /* 0x000fc40000410000 */
[----:B------:R-:W-:Y:S01]  /*7b90*/  FMUL.FTZ R23, R186, R23 ;  /* 0x00000017ba177220 */ /* 0x000fe20000410000 */
[----:B------:R-:W0:Y:S01]  /*7ba0*/  MUFU.EX2 R181, R181 ;  /* 0x000000b500b57308 */ /* 0x000e220000000800 */
[----:B------:R-:W-:Y:S02]  /*7bb0*/  FMUL.FTZ R228, R166, R97 ;  /* 0x00000061a6e47220 */ /* 0x000fe40000410000 */
[C---:B--2---:R-:W-:Y:S01]  /*7bc0*/  FFMA.FTZ R24, R184.reuse, R24, R229 ;  /* 0x00000018b8187223 */ /* 0x044fe200000100e5 */
[----:B------:R-:W-:Y:S01]  /*7bd0*/  HADD2.F32 R164, -RZ, R81.H0_H0 ;  /* 0x20000051ffa47230 */ /* 0x000fe20000004100 */
[----:B------:R-:W-:Y:S02]  /*7be0*/  FMUL.FTZ R179, R21, R102 ;  /* 0x0000006615b37220 */ /* 0x000fe40000410000 */
[----:B------:R-:W-:Y:S01]  /*7bf0*/  FMUL.FTZ R172, R184, R23 ;  /* 0x00000017b8ac7220 */ /* 0x000fe20000410000 */
[----:B------:R-:W2:Y:S01]  /*7c00*/  MUFU.EX2 R180, R180 ;  /* 0x000000b400b47308 */ /* 0x000ea20000000800 */
[----:B------:R-:W-:-:S02]  /*7c10*/  FMUL.FTZ R226, R163, R98 ;  /* 0x00000062a3e27220 */ /* 0x000fc40000410000 */
[C---:B---3--:R-:W-:Y:S01]  /*7c20*/  FFMA.FTZ R24, R185.reuse, R24, R228 ;  /* 0x00000018b9187223 */ /* 0x048fe200000100e4 */
[----:B------:R-:W-:Y:S01]  /*7c30*/  HADD2.F32 R161, -RZ, R82.H0_H0 ;  /* 0x20000052ffa17230 */ /* 0x000fe20000004100 */
[----:B------:R-:W-:Y:S02]  /*7c40*/  FMUL.FTZ R172, R185, R172 ;  /* 0x000000acb9ac7220 */ /* 0x000fe40000410000 */
[----:B------:R-:W-:Y:S01]  /*7c50*/  FMUL.FTZ R178, R21, R103 ;  /* 0x0000006715b27220 */ /* 0x000fe20000410000 */
[----:B------:R-:W3:Y:S01]  /*7c60*/  MUFU.EX2 R179, R179 ;  /* 0x000000b300b37308 */ /* 0x000ee20000000800 */
[----:B------:R-:W-:Y:S02]  /*7c70*/  FMUL.FTZ R23, R164, R99 ;  /* 0x00000063a4177220 */ /* 0x000fe40000410000 */
[C---:B-1----:R-:W-:Y:S01]  /*7c80*/  FFMA.FTZ R24, R183.reuse, R24, R226 ;  /* 0x00000018b7187223 */ /* 0x042fe200000100e2 */
[----:B------:R-:W-:Y:S01]  /*7c90*/  HADD2.F32 R162, -RZ, R83.H0_H0 ;  /* 0x20000053ffa27230 */ /* 0x000fe20000004100 */
[----:B------:R-:W-:-:S02]  /*7ca0*/  FMUL.FTZ R21, R183, R172 ;  /* 0x000000acb7157220 */ /* 0x000fc40000410000 */
[----:B------:R-:W-:Y:S01]  /*7cb0*/  FMUL.FTZ R222, R161, R100 ;  /* 0x00000064a1de7220 */ /* 0x000fe20000410000 */
[----:B------:R-:W1:Y:S01]  /*7cc0*/  MUFU.EX2 R178, R178 ;  /* 0x000000b200b27308 */ /* 0x000e620000000800 */
[C---:B------:R-:W-:Y:S02]  /*7cd0*/  FFMA.FTZ R24, R182.reuse, R24, R23 ;  /* 0x00000018b6187223 */ /* 0x040fe40000010017 */
[----:B------:R-:W-:Y:S01]  /*7ce0*/  FMUL.FTZ R172, R182, R21 ;  /* 0x00000015b6ac7220 */ /* 0x000fe20000410000 */
[----:B------:R-:W-:Y:S01]  /*7cf0*/  ISETP.NE.AND P1, PT, R33, 0x1f, PT ;  /* 0x0000001f2100780c */ /* 0x000fe20003f25270 */
[----:B------:R-:W-:Y:S02]  /*7d00*/  FMUL.FTZ R221, R162, R101 ;  /* 0x00000065a2dd7220 */ /* 0x000fe40000410000 */
[C---:B0-----:R-:W-:Y:S02]  /*7d10*/  FFMA.FTZ R25, R181.reuse, R24, R222 ;  /* 0x00000018b5197223 */ /* 0x041fe400000100de */
[----:B------:R-:W-:Y:S01]  /*7d20*/  FMUL.FTZ R21, R181, R172 ;  /* 0x000000acb5157220 */ /* 0x000fe20000410000 */
[----:B------:R-:W-:Y:S01]  /*7d30*/  HADD2.F32 R172, -RZ, R85.H0_H0 ;  /* 0x20000055ffac7230 */ /* 0x000fe20000004100 */
[----:B------:R-:W-:-:S02]  /*7d40*/  FMUL.FTZ R24, R171, R102 ;  /* 0x00000066ab187220 */ /* 0x000fc40000410000 */
[C---:B--2---:R-:W-:Y:S02]  /*7d50*/  FFMA.FTZ R25, R180.reuse, R25, R221 ;  /* 0x00000019b4197223 */ /* 0x044fe400000100dd */
[----:B------:R-:W-:Y:S02]  /*7d60*/  FMUL.FTZ R194, R180, R21 ;  /* 0x00000015b4c27220 */ /* 0x000fe40000410000 */
[----:B---3--:R-:W-:Y:S02]  /*7d70*/  FFMA.FTZ R25, R179, R25, R24 ;  /* 0x00000019b3197223 */ /* 0x008fe40000010018 */
[----:B------:R-:W-:-:S04]  /*7d80*/  FMUL.FTZ R21, R172, R103 ;  /* 0x00000067ac157220 */ /* 0x000fc80000410000 */
[C---:B-1----:R-:W-:Y:S02]  /*7d90*/  FFMA.FTZ R238, R178.reuse, R25, R21 ;  /* 0x00000019b2ee7223 */ /* 0x042fe40000010015 */
[----:B------:R0:W1:Y:S01]  /*7da0*/  @P1 LDS R25, [R33.X4+0x16ac] ;  /* 0x0016ac0021191984 */ /* 0x0000620000004800 */
[----:B------:R-:W-:Y:S01]  /*7db0*/  FMUL.FTZ R215, R179, R194 ;  /* 0x000000c2b3d77220 */ /* 0x000fe20000410000 */
[----:B------:R0:W2:Y:S03]  /*7dc0*/  R2UR UR8, R173 ;  /* 0x00000000ad0873c2 */ /* 0x0000a600000e0000 */
[----:B------:R-:W-:Y:S01]  /*7dd0*/  FMUL.FTZ R215, R178, R215 ;  /* 0x000000d7b2d77220 */ /* 0x000fe20000410000 */
[----:B------:R-:W-:Y:S05]  /*7de0*/  @P1 BRA `(.L_x_5165) ;  /* 0x0000008000001947 */ /* 0x000fea0003800000 */
[----:B----4-:R-:W-:-:S13]  /*7df0*/  ISETP.NE.AND P3, PT, R204, c[0x0][0x174], PT ;  /* 0x00005d00cc007a0c */ /* 0x010fda0003f65270 */
[----:B------:R-:W-:-:S04]  /*7e00*/  @P3 IADD3 R194, -R32, c[0x0][0x174], RZ ;  /* 0x00005d0020c23a10 */ /* 0x000fc80007ffe1ff */
[----:B-1----:R-:W-:-:S04]  /*7e10*/  @P3 LEA.HI R25, R194, R194, RZ, 0x1 ;  /* 0x000000c2c2193211 */ /* 0x002fc800078f08ff */
[----:B------:R-:W-:-:S04]  /*7e20*/  @P3 LOP3.LUT R25, R25, 0xfffffe, RZ, 0xc0, !PT ;  /* 0x00fffffe19193812 */ /* 0x000fc800078ec0ff */
[----:B------:R-:W-:Y:S01]  /*7e30*/  @P3 IADD3 R194, -R25, R194, RZ ;  /* 0x000000c219c23210 */ /* 0x000fe20007ffe1ff */
[----:B------:R-:W-:-:S03]  /*7e40*/  HFMA2.MMA R25, -RZ, RZ, 1.875, 0 ;  /* 0x3f800000ff197435 */ /* 0x000fc600000001ff */
[----:B------:R-:W-:-:S07]  /*7e50*/  @P3 LEA R194, R194, R153, 0x8 ;  /* 0x00000099c2c23211 */ /* 0x000fce00078e40ff */
[----:B------:R1:W3:Y:S02]  /*7e60*/  @P3 LDS R25, [R194.X4+0xea8] ;  /* 0x000ea800c2193984 */ /* 0x0002e40000004800 */
.L_x_5165:
[----:B----4-:R-:W-:Y:S05]  /*7e70*/  BSYNC B0 ;  /* 0x0000000000007941 */ /* 0x010fea0003800000 */
.L_x_5164:
[----:B0-----:R-:W0:Y:S01]  /*7e80*/  SHFL.UP PT, R173, R238, 0x1, RZ ;  /* 0x04200000eead7989 */ /* 0x001e2200000e00ff */
[----:B------:R-:W-:Y:S01]  /*7e90*/  ISETP.GE.AND P3, PT, R30, 0x1, PT ;  /* 0x000000011e00780c */ /* 0x000fe20003f66270 */
[----:B------:R-:W-:Y:S01]  /*7ea0*/  HADD2.F32 R214, -RZ, R214.H0_H0 ;  /* 0x200000d6ffd67230 */ /* 0x000fe20000004100 */
[----:B-1-3--:R-:W-:Y:S01]  /*7eb0*/  FMUL.FTZ R198, R178, R25 ;  /* 0x00000019b2c67220 */ /* 0x00afe20000410000 */
[----:B------:R-:W1:Y:S01]  /*7ec0*/  SHFL.UP PT, R194, R215, 0x1, RZ ;  /* 0x04200000d7c27989 */ /* 0x000e6200000e00ff */
[----:B------:R-:W-:Y:S01]  /*7ed0*/  HADD2.F32 R175, -RZ, R175.H0_H0 ;  /* 0x200000afffaf7230 */ /* 0x000fe20000004100 */
[----:B------:R-:W-:Y:S01]  /*7ee0*/  ISETP.GE.AND P4, PT, R30, 0x8, PT ;  /* 0x000000081e00780c */ /* 0x000fe20003f86270 */
[----:B------:R-:W-:Y:S01]  /*7ef0*/  HADD2.F32 R218, -RZ, R218.H0_H0 ;  /* 0x200000daffda7230 */ /* 0x000fe20000004100 */
[----:B--2---:R-:W-:Y:S01]  /*7f00*/  FMUL.FTZ R219, R214, UR8 ;  /* 0x00000008d6db7c20 */ /* 0x004fe20008410000 */
        /* <DEDUP_REMOVED lines=13> */
[----:B------:R-:W-:Y:S01]  /*7fe0*/  ISETP.GE.OR P0, PT, R204, c[0x0][0x174], P0 ;  /* 0x00005d00cc007a0c */ /* 0x000fe20000706670 */
[----:B------:R-:W-:Y:S01]  /*7ff0*/  HADD2.F32 R232, -RZ, R232.H0_H0 ;  /* 0x200000e8ffe87230 */ /* 0x000fe20000004100 */
[C---:B0-----:R-:W-:Y:S01]  /*8000*/  @P3 FFMA.FTZ R238, R215.reuse, R173, R238 ;  /* 0x000000add7ee3223 */ /* 0x041fe200000100ee */
[----:B------:R-:W-:Y:S01]  /*8010*/  HADD2.F32 R231, -RZ, R231.H0_H0 ;  /* 0x200000e7ffe77230 */ /* 0x000fe20000004100 */
[----:B------:R-:W-:Y:S01]  /*8020*/  FMUL.FTZ R206, R176, UR8 ;  /* 0x00000008b0ce7c20 */ /* 0x000fe20008410000 */
[----:B------:R-:W-:Y:S01]  /*8030*/  HADD2.F32 R233, -RZ, R233.H0_H0 ;  /* 0x200000e9ffe97230 */ /* 0x000fe20000004100 */
[----:B-1----:R-:W-:Y:S01]  /*8040*/  @P3 FMUL.FTZ R215, R215, R194 ;  /* 0x000000c2d7d73220 */ /* 0x002fe20000410000 */
[----:B------:R-:W0:Y:S01]  /*8050*/  SHFL.UP PT, R173, R238, 0x2, RZ ;  /* 0x04400000eead7989 */ /* 0x000e2200000e00ff */
[----:B------:R-:W-:Y:S01]  /*8060*/  ISETP.GE.AND P3, PT, R30, 0x2, PT ;  /* 0x000000021e00780c */ /* 0x000fe20003f66270 */
[----:B------:R-:W-:Y:S01]  /*8070*/  FMUL.FTZ R207, R232, UR8 ;  /* 0x00000008e8cf7c20 */ /* 0x000fe20008410000 */
[----:B------:R-:W-:Y:S01]  /*8080*/  HADD2.F32 R234, -RZ, R234.H0_H0 ;  /* 0x200000eaffea7230 */ /* 0x000fe20000004100 */
[----:B------:R-:W1:Y:S01]  /*8090*/  SHFL.UP PT, R194, R215, 0x2, RZ ;  /* 0x04400000d7c27989 */ /* 0x000e6200000e00ff */
[----:B------:R-:W-:Y:S01]  /*80a0*/  FMUL.FTZ R202, R231, UR8 ;  /* 0x00000008e7ca7c20 */ /* 0x000fe20008410000 */
[----:B------:R-:W-:Y:S01]  /*80b0*/  HADD2.F32 R236, -RZ, R236.H0_H0 ;  /* 0x200000ecffec7230 */ /* 0x000fe20000004100 */
[----:B------:R-:W-:Y:S01]  /*80c0*/  FMUL.FTZ R207, R108, R207 ;  /* 0x000000cf6ccf7220 */ /* 0x000fe20000410000 */
[----:B------:R-:W-:Y:S01]  /*80d0*/  USHF.L.U32 UR19, UR6, 0x2, URZ ;  /* 0x0000000206137899 */ /* 0x000fe2000800063f */
[----:B------:R-:W-:Y:S01]  /*80e0*/  FMUL.FTZ R202, R107, R202 ;  /* 0x000000ca6bca7220 */ /* 0x000fe20000410000 */
[----:B------:R-:W-:Y:S01]  /*80f0*/  ISETP.NE.AND P5, PT, R33, RZ, PT ;  /* 0x000000ff2100720c */ /* 0x000fe20003fa5270 */
[----:B------:R-:W-:Y:S03]  /*8100*/  BSSY B0, `(.L_x_5166) ;  /* 0x000010c000007945 */ /* 0x000fe60003800000 */
[----:B0-----:R-:W-:-:S02]  /*8110*/  @P3 FFMA.FTZ R238, R215, R173, R238 ;  /* 0x000000add7ee3223 */ /* 0x001fc400000100ee */
[----:B-1----:R-:W-:-:S03]  /*8120*/  @P3 FMUL.FTZ R215, R215, R194 ;  /* 0x000000c2d7d73220 */ /* 0x002fc60000410000 */
[----:B------:R-:W0:Y:S01]  /*8130*/  SHFL.UP PT, R173, R238, 0x4, RZ ;  /* 0x04800000eead7989 */ /* 0x000e2200000e00ff */
[----:B------:R-:W-:-:S03]  /*8140*/  ISETP.GE.AND P3, PT, R30, 0x4, PT ;  /* 0x000000041e00780c */ /* 0x000fc60003f66270 */
[----:B------:R-:W1:Y:S10]  /*8150*/  SHFL.UP PT, R194, R215, 0x4, RZ ;  /* 0x04800000d7c27989 */ /* 0x000e7400000e00ff */
[----:B0-----:R-:W-:Y:S01]  /*8160*/  @P3 FFMA.FTZ R238, R215, R173, R238 ;  /* 0x000000add7ee3223 */ /* 0x001fe200000100ee */
[----:B------:R-:W-:Y:S01]  /*8170*/  HADD2.F32 R173, -RZ, R193.H0_H0 ;  /* 0x200000c1ffad7230 */ /* 0x000fe20000004100 */
[----:B------:R-:W-:-:S02]  /*8180*/  FMUL.FTZ R193, R220, UR8 ;  /* 0x00000008dcc17c20 */ /* 0x000fc40008410000 */
[----:B-1----:R-:W-:Y:S01]  /*8190*/  @P3 FMUL.FTZ R215, R215, R194 ;  /* 0x000000c2d7d73220 */ /* 0x002fe20000410000 */
[----:B------:R-:W0:Y:S01]  /*81a0*/  SHFL.UP PT, R223, R238, 0x8, RZ ;  /* 0x05000000eedf7989 */ /* 0x000e2200000e00ff */
[----:B------:R-:W-:Y:S01]  /*81b0*/  FMUL.FTZ R194, R218, UR8 ;  /* 0x00000008dac27c20 */ /* 0x000fe20008410000 */
[----:B------:R-:W-:Y:S01]  /*81c0*/  ISETP.GE.AND P3, PT, R30, 0x10, PT ;  /* 0x000000101e00780c */ /* 0x000fe20003f66270 */
[----:B------:R-:W-:Y:S01]  /*81d0*/  FMUL.FTZ R193, R116, R193 ;  /* 0x000000c174c17220 */ /* 0x000fe20000410000 */
[----:B------:R-:W1:Y:S01]  /*81e0*/  SHFL.UP PT, R240, R215, 0x8, RZ ;  /* 0x05000000d7f07989 */ /* 0x000e6200000e00ff */
[----:B------:R-:W-:-:S04]  /*81f0*/  FMUL.FTZ R194, R117, R194 ;  /* 0x000000c275c27220 */ /* 0x000fc80000410000 */
[C---:B------:R-:W-:Y:S02]  /*8200*/  FFMA.FTZ R197, R179.reuse, R195, R194 ;  /* 0x000000c3b3c57223 */ /* 0x040fe400000100c2 */
[----:B------:R-:W-:Y:S02]  /*8210*/  FMUL.FTZ R195, R22, UR8 ;  /* 0x0000000816c37c20 */ /* 0x000fe40008410000 */
[----:B------:R-:W-:Y:S02]  /*8220*/  FFMA.FTZ R199, R180, R197, R193 ;  /* 0x000000c5b4c77223 */ /* 0x000fe400000100c1 */
[----:B------:R-:W-:Y:S02]  /*8230*/  FMUL.FTZ R197, R179, R198 ;  /* 0x000000c6b3c57220 */ /* 0x000fe40000410000 */
[----:B------:R-:W-:Y:S02]  /*8240*/  FMUL.FTZ R198, R225, UR8 ;  /* 0x00000008e1c67c20 */ /* 0x000fe40008410000 */
[----:B------:R-:W-:-:S02]  /*8250*/  FMUL.FTZ R195, R114, R195 ;  /* 0x000000c372c37220 */ /* 0x000fc40000410000 */
[----:B------:R-:W-:Y:S02]  /*8260*/  FFMA.FTZ R199, R181, R199, R196 ;  /* 0x000000c7b5c77223 */ /* 0x000fe400000100c4 */
[----:B------:R-:W-:Y:S02]  /*8270*/  FMUL.FTZ R200, R180, R197 ;  /* 0x000000c5b4c87220 */ /* 0x000fe40000410000 */
[----:B------:R-:W-:Y:S02]  /*8280*/  FMUL.FTZ R197, R227, UR8 ;  /* 0x00000008e3c57c20 */ /* 0x000fe40008410000 */
        /* <DEDUP_REMOVED lines=9> */
[----:B------:R-:W-:Y:S02]  /*8320*/  FFMA.FTZ R211, R184, R209, R197 ;  /* 0x000000d1b8d37223 */ /* 0x000fe400000100c5 */
[----:B------:R-:W-:Y:S02]  /*8330*/  FMUL.FTZ R199, R230, UR8 ;  /* 0x00000008e6c77c20 */ /* 0x000fe40008410000 */
[----:B------:R-:W-:Y:S02]  /*8340*/  FMUL.FTZ R209, R185, R208 ;  /* 0x000000d0b9d17220 */ /* 0x000fe40000410000 */
[----:B------:R-:W-:Y:S02]  /*8350*/  FMUL.FTZ R206, R173, UR8 ;  /* 0x00000008adce7c20 */ /* 0x000fe40008410000 */
[----:B------:R-:W-:Y:S02]  /*8360*/  FMUL.FTZ R199, R110, R199 ;  /* 0x000000c76ec77220 */ /* 0x000fe40000410000 */
[----:B------:R-:W-:-:S02]  /*8370*/  FMUL.FTZ R209, R184, R209 ;  /* 0x000000d1b8d17220 */ /* 0x000fc40000410000 */
[----:B------:R-:W-:Y:S02]  /*8380*/  FMUL.FTZ R206, R109, R206 ;  /* 0x000000ce6dce7220 */ /* 0x000fe40000410000 */
[C---:B------:R-:W-:Y:S02]  /*8390*/  FFMA.FTZ R211, R186.reuse, R211, R199 ;  /* 0x000000d3bad37223 */ /* 0x040fe400000100c7 */
[----:B------:R-:W-:Y:S02]  /*83a0*/  FMUL.FTZ R208, R186, R209 ;  /* 0x000000d1bad07220 */ /* 0x000fe40000410000 */
[C---:B------:R-:W-:Y:S02]  /*83b0*/  FFMA.FTZ R211, R187.reuse, R211, R206 ;  /* 0x000000d3bbd37223 */ /* 0x040fe400000100ce */
[----:B------:R-:W-:Y:S02]  /*83c0*/  FMUL.FTZ R235, R187, R208 ;  /* 0x000000d0bbeb7220 */ /* 0x000fe40000410000 */
[----:B------:R-:W-:-:S02]  /*83d0*/  FFMA.FTZ R237, R188, R211, R207 ;  /* 0x000000d3bced7223 */ /* 0x000fc400000100cf */
[----:B------:R-:W-:Y:S02]  /*83e0*/  FMUL.FTZ R209, R233, UR8 ;  /* 0x00000008e9d17c20 */ /* 0x000fe40008410000 */
[----:B------:R-:W-:Y:S02]  /*83f0*/  FMUL.FTZ R224, R188, R235 ;  /* 0x000000ebbce07220 */ /* 0x000fe40000410000 */
[----:B------:R-:W-:Y:S02]  /*8400*/  FMUL.FTZ R211, R234, UR8 ;  /* 0x00000008ead37c20 */ /* 0x000fe40008410000 */
[----:B------:R-:W-:Y:S02]  /*8410*/  FMUL.FTZ R208, R104, R209 ;  /* 0x000000d168d07220 */ /* 0x000fe40000410000 */
[----:B------:R-:W-:Y:S02]  /*8420*/  FMUL.FTZ R235, R189, R224 ;  /* 0x000000e0bdeb7220 */ /* 0x000fe40000410000 */
[----:B------:R-:W-:-:S02]  /*8430*/  FMUL.FTZ R209, R106, R211 ;  /* 0x000000d36ad17220 */ /* 0x000fc40000410000 */
[----:B------:R-:W-:Y:S02]  /*8440*/  FFMA.FTZ R237, R189, R237, R202 ;  /* 0x000000edbded7223 */ /* 0x000fe400000100ca */
[----:B------:R-:W-:Y:S02]  /*8450*/  FMUL.FTZ R224, R236, UR8 ;  /* 0x00000008ece07c20 */ /* 0x000fe40008410000 */
[C---:B------:R-:W-:Y:S02]  /*8460*/  FFMA.FTZ R237, R190.reuse, R237, R209 ;  /* 0x000000edbeed7223 */ /* 0x040fe400000100d1 */
[----:B------:R-:W-:Y:S02]  /*8470*/  FMUL.FTZ R211, R105, R224 ;  /* 0x000000e069d37220 */ /* 0x000fe40000410000 */
[----:B------:R-:W-:Y:S02]  /*8480*/  FMUL.FTZ R224, R190, R235 ;  /* 0x000000ebbee07220 */ /* 0x000fe40000410000 */
[----:B------:R-:W-:-:S02]  /*8490*/  FFMA.FTZ R237, R191, R237, R208 ;  /* 0x000000edbfed7223 */ /* 0x000fc400000100d0 */
[----:B------:R-:W-:Y:S02]  /*84a0*/  FMUL.FTZ R235, R191, R224 ;  /* 0x000000e0bfeb7220 */ /* 0x000fe40000410000 */
[C---:B0-----:R-:W-:Y:S02]  /*84b0*/  @P4 FFMA.FTZ R238, R215.reuse, R223, R238 ;  /* 0x000000dfd7ee4223 */ /* 0x041fe400000100ee */
[C---:B------:R-:W-:Y:S02]  /*84c0*/  FFMA.FTZ R223, R192.reuse, R237, R211 ;  /* 0x000000edc0df7223 */ /* 0x040fe400000100d3 */
[----:B------:R-:W-:Y:S02]  /*84d0*/  FMUL.FTZ R224, R192, R235 ;  /* 0x000000ebc0e07220 */ /* 0x000fe40000410000 */
[----:B-1----:R-:W-:Y:S01]  /*84e0*/  @P4 FMUL.FTZ R215, R215, R240 ;  /* 0x000000f0d7d74220 */ /* 0x002fe20000410000 */
[----:B------:R-:W0:Y:S01]  /*84f0*/  SHFL.DOWN PT, R239, R223, 0x1, 0x1f ;  /* 0x08201f00dfef7f89 */ /* 0x000e2200000e0000 */
[----:B------:R-:W-:-:S03]  /*8500*/  ISETP.NE.AND P4, PT, R34, 0x1f, PT ;  /* 0x0000001f2200780c */ /* 0x000fc60003f85270 */
[----:B------:R-:W1:Y:S04]  /*8510*/  SHFL.DOWN PT, R237, R224, 0x1, 0x1f ;  /* 0x08201f00e0ed7f89 */ /* 0x000e6800000e0000 */
[----:B------:R-:W2:Y:S04]  /*8520*/  SHFL.UP PT, R235, R238, 0x10, RZ ;  /* 0x06000000eeeb7989 */ /* 0x000ea800000e00ff */
[----:B------:R-:W3:Y:S02]  /*8530*/  SHFL.UP PT, R240, R215, 0x10, RZ ;  /* 0x06000000d7f07989 */ /* 0x000ee400000e00ff */
[----:B0-----:R-:W-:-:S02]  /*8540*/  @P4 FFMA.FTZ R223, R224, R239, R223 ;  /* 0x000000efe0df4223 */ /* 0x001fc400000100df */
[----:B-1----:R-:W-:-:S03]  /*8550*/  @P4 FMUL.FTZ R224, R224, R237 ;  /* 0x000000ede0e04220 */ /* 0x002fc60000410000 */
[----:B------:R-:W0:Y:S01]  /*8560*/  SHFL.DOWN PT, R239, R223, 0x2, 0x1f ;  /* 0x08401f00dfef7f89 */ /* 0x000e2200000e0000 */
[----:B--2---:R-:W-:-:S03]  /*8570*/  @P3 FFMA.FTZ R238, R215, R235, R238 ;  /* 0x000000ebd7ee3223 */ /* 0x004fc600000100ee */
[----:B------:R-:W1:Y:S01]  /*8580*/  SHFL.DOWN PT, R237, R224, 0x2, 0x1f ;  /* 0x08401f00e0ed7f89 */ /* 0x000e6200000e0000 */
[----:B---3--:R-:W-:Y:S01]  /*8590*/  @P3 FMUL.FTZ R215, R215, R240 ;  /* 0x000000f0d7d73220 */ /* 0x008fe20000410000 */
[----:B------:R-:W-:Y:S02]  /*85a0*/  ISETP.GE.U32.AND P3, PT, R34, 0x1e, PT ;  /* 0x0000001e2200780c */ /* 0x000fe40003f66070 */
[----:B-----5:R2:W-:Y:S04]  /*85b0*/  SHFL.IDX PT, R235, R18, RZ, 0x1f ;  /* 0x00001fff12eb7589 */ /* 0x0205e800000e0000 */
[----:B------:R-:W-:Y:S04]  /*85c0*/  SHFL.UP PT, R238, R238, 0x1, RZ ;  /* 0x04200000eeee7989 */ /* 0x000fe800000e00ff */
[----:B------:R-:W3:Y:S01]  /*85d0*/  SHFL.UP PT, R215, R215, 0x1, RZ ;  /* 0x04200000d7d77989 */ /* 0x000ee200000e00ff */
[----:B--2---:R-:W-:-:S02]  /*85e0*/  HFMA2.MMA R18, -RZ, RZ, 1.875, 0 ;  /* 0x3f800000ff127435 */ /* 0x004fc400000001ff */
[C---:B0-----:R-:W-:Y:S02]  /*85f0*/  @!P3 FFMA.FTZ R223, R224.reuse, R239, R223 ;  /* 0x000000efe0dfb223 */ /* 0x041fe400000100df */
[----:B-1----:R-:W-:-:S03]  /*8600*/  @!P3 FMUL.FTZ R224, R224, R237 ;  /* 0x000000ede0e0b220 */ /* 0x002fc60000410000 */
[----:B------:R-:W0:Y:S04]  /*8610*/  SHFL.DOWN PT, R239, R223, 0x4, 0x1f ;  /* 0x08801f00dfef7f89 */ /* 0x000e2800000e0000 */
[----:B------:R-:W1:Y:S01]  /*8620*/  SHFL.DOWN PT, R237, R224, 0x4, 0x1f ;  /* 0x08801f00e0ed7f89 */ /* 0x000e6200000e0000 */
[----:B---3--:R-:W-:Y:S01]  /*8630*/  @P2 FFMA.FTZ R235, R215, R235, R238 ;  /* 0x000000ebd7eb2223 */ /* 0x008fe200000100ee */
[----:B------:R-:W-:-:S03]  /*8640*/  ISETP.GE.U32.AND P2, PT, R34, 0x1c, PT ;  /* 0x0000001c2200780c */ /* 0x000fc60003f46070 */
[----:B------:R-:W-:-:S04]  /*8650*/  FFMA.FTZ R213, R213, R235, R210 ;  /* 0x000000ebd5d57223 */ /* 0x000fc800000100d2 */
[-C--:B------:R-:W-:Y:S02]  /*8660*/  FFMA.FTZ R210, R192, R213.reuse, R19 ;  /* 0x000000d5c0d27223 */ /* 0x080fe40000010013 */
[----:B------:R-:W-:Y:S02]  /*8670*/  FMUL.FTZ R236, R236, R213 ;  /* 0x000000d5ecec7220 */ /* 0x000fe40000410000 */
[----:B------:R-:W-:Y:S02]  /*8680*/  FMUL.FTZ R233, R233, R210 ;  /* 0x000000d2e9e97220 */ /* 0x000fe40000410000 */
[C---:B0-----:R-:W-:Y:S02]  /*8690*/  @!P2 FFMA.FTZ R223, R224.reuse, R239, R223 ;  /* 0x000000efe0dfa223 */ /* 0x041fe400000100df */
[----:B------:R-:W-:Y:S02]  /*86a0*/  FFMA.FTZ R19, R105, R236, RZ ;  /* 0x000000ec69137223 */ /* 0x000fe400000100ff */
[----:B-1----:R-:W-:Y:S01]  /*86b0*/  @!P2 FMUL.FTZ R224, R224, R237 ;  /* 0x000000ede0e0a220 */ /* 0x002fe20000410000 */
[----:B------:R-:W0:Y:S01]  /*86c0*/  SHFL.DOWN PT, R235, R223, 0x8, 0x1f ;  /* 0x09001f00dfeb7f89 */ /* 0x000e2200000e0000 */
[----:B------:R-:W-:Y:S01]  /*86d0*/  FFMA.FTZ R19, R104, R233, R19 ;  /* 0x000000e968137223 */ /* 0x000fe20000010013 */
[----:B------:R-:W-:Y:S01]  /*86e0*/  ISETP.GE.U32.AND P2, PT, R34, 0x18, PT ;  /* 0x000000182200780c */ /* 0x000fe20003f46070 */
[----:B------:R-:W-:Y:S01]  /*86f0*/  FFMA.FTZ R215, R191, R210, R212 ;  /* 0x000000d2bfd77223 */ /* 0x000fe200000100d4 */
[----:B------:R-:W1:Y:S01]  /*8700*/  SHFL.DOWN PT, R233, R224, 0x8, 0x1f ;  /* 0x09001f00e0e97f89 */ /* 0x000e6200000e0000 */
[----:B------:R-:W-:-:S02]  /*8710*/  IADD3 R237, R32, -c[0x0][0x174], RZ ;  /* 0x80005d0020ed7a10 */ /* 0x000fc40007ffe0ff */
[-C--:B------:R-:W-:Y:S02]  /*8720*/  FMUL.FTZ R234, R234, R215.reuse ;  /* 0x000000d7eaea7220 */ /* 0x080fe40000410000 */
[----:B------:R-:W-:Y:S02]  /*8730*/  FFMA.FTZ R212, R190, R215, R217 ;  /* 0x000000d7bed47223 */ /* 0x000fe400000100d9 */
[----:B------:R-:W-:Y:S01]  /*8740*/  FFMA.FTZ R234, R106, R234, R19 ;  /* 0x000000ea6aea7223 */ /* 0x000fe20000010013 */
[----:B------:R-:W-:Y:S01]  /*8750*/  MOV R19, RZ ;  /* 0x000000ff00137202 */ /* 0x000fe20000000f00 */
[-C--:B------:R-:W-:Y:S02]  /*8760*/  FFMA.FTZ R217, R189, R212.reuse, R174 ;  /* 0x000000d4bdd97223 */ /* 0x080fe400000100ae */
[----:B------:R-:W-:Y:S02]  /*8770*/  FMUL.FTZ R231, R231, R212 ;  /* 0x000000d4e7e77220 */ /* 0x000fe40000410000 */
[----:B------:R-:W-:Y:S01]  /*8780*/  FMUL.FTZ R232, R232, R217 ;  /* 0x000000d9e8e87220 */ /* 0x000fe20000410000 */
[----:B------:R-:W-:Y:S01]  /*8790*/  @!P0 LDS.64 R18, [R153.X8+0x1728] ;  /* 0x0017280099128984 */ /* 0x000fe20000008a00 */
[----:B------:R-:W-:Y:S01]  /*87a0*/  FFMA.FTZ R231, R107, R231, R234 ;  /* 0x000000e76be77223 */ /* 0x000fe200000100ea */
[----:B------:R-:W-:Y:S01]  /*87b0*/  ISETP.GE.U32.AND P0, PT, R34, 0x10, PT ;  /* 0x000000102200780c */ /* 0x000fe20003f06070 */
[----:B------:R-:W-:-:S02]  /*87c0*/  FFMA.FTZ R174, R188, R217, R17 ;  /* 0x000000d9bcae7223 */ /* 0x000fc40000010011 */
[----:B------:R-:W-:Y:S02]  /*87d0*/  FFMA.FTZ R234, R108, R232, R231 ;  /* 0x000000e86cea7223 */ /* 0x000fe400000100e7 */
[C---:B0-----:R-:W-:Y:S02]  /*87e0*/  @!P2 FFMA.FTZ R223, R224.reuse, R235, R223 ;  /* 0x000000ebe0dfa223 */ /* 0x041fe400000100df */
[-C--:B------:R-:W-:Y:S02]  /*87f0*/  FMUL.FTZ R17, R173, R174.reuse ;  /* 0x000000aead117220 */ /* 0x080fe40000410000 */
[----:B-1----:R-:W-:Y:S01]  /*8800*/  @!P2 FMUL.FTZ R224, R224, R233 ;  /* 0x000000e9e0e0a220 */ /* 0x002fe20000410000 */
[----:B------:R-:W0:Y:S01]  /*8810*/  SHFL.DOWN PT, R232, R223, 0x10, 0x1f ;  /* 0x0a001f00dfe87f89 */ /* 0x000e2200000e0000 */
[----:B------:R-:W-:Y:S01]  /*8820*/  FFMA.FTZ R173, R187, R174, R16 ;  /* 0x000000aebbad7223 */ /* 0x000fe20000010010 */
[----:B------:R-:W-:Y:S01]  /*8830*/  MOV R16, R33 ;  /* 0x0000002100107202 */ /* 0x000fe20000000f00 */
[----:B------:R-:W-:Y:S01]  /*8840*/  FFMA.FTZ R233, R109, R17, R234 ;  /* 0x000000116de97223 */ /* 0x000fe200000100ea */
[----:B------:R-:W1:Y:S01]  /*8850*/  SHFL.DOWN PT, R231, R224, 0x10, 0x1f ;  /* 0x0a001f00e0e77f89 */ /* 0x000e6200000e0000 */
[-C--:B------:R-:W-:Y:S01]  /*8860*/  FMUL.FTZ R230, R230, R173.reuse ;  /* 0x000000ade6e67220 */ /* 0x080fe20000410000 */
[----:B------:R-:W-:Y:S01]  /*8870*/  HFMA2.MMA R17, -RZ, RZ, 0, 0 ;  /* 0x00000000ff117435 */ /* 0x000fe200000001ff */
[----:B------:R-:W-:-:S02]  /*8880*/  FFMA.FTZ R177, R186, R173, R177 ;  /* 0x000000adbab17223 */ /* 0x000fc400000100b1 */
[----:B------:R-:W-:Y:S02]  /*8890*/  FFMA.FTZ R230, R110, R230, R233 ;  /* 0x000000e66ee67223 */ /* 0x000fe400000100e9 */
[-C--:B------:R-:W-:Y:S02]  /*88a0*/  FMUL.FTZ R233, R176, R177.reuse ;  /* 0x000000b1b0e97220 */ /* 0x080fe40000410000 */
[----:B------:R-:W-:Y:S02]  /*88b0*/  FFMA.FTZ R176, R184, R177, R229 ;  /* 0x000000b1b8b07223 */ /* 0x000fe400000100e5 */
[----:B------:R-:W-:Y:S02]  /*88c0*/  FFMA.FTZ R233, R111, R233, R230 ;  /* 0x000000e96fe97223 */ /* 0x000fe400000100e6 */
[-C--:B------:R-:W-:Y:S02]  /*88d0*/  FMUL.FTZ R227, R227, R176.reuse ;  /* 0x000000b0e3e37220 */ /* 0x080fe40000410000 */
[----:B------:R-:W-:-:S02]  /*88e0*/  FFMA.FTZ R228, R185, R176, R228 ;  /* 0x000000b0b9e47223 */ /* 0x000fc400000100e4 */
[----:B------:R-:W-:Y:S02]  /*88f0*/  IMAD R234, R201, c[0x0][0x2b8], RZ ;  /* 0x0000ae00c9ea7a24 */ /* 0x000fe400078e02ff */
[----:B------:R-:W-:-:S04]  /*8900*/  IMAD.WIDE.U32 R16, R29, c[0x0][0x2b8], R16 ;  /* 0x0000ae001d107a25 */ /* 0x000fc800078e0010 */
[C---:B0-----:R-:W-:Y:S01]  /*8910*/  @!P0 FFMA.FTZ R223, R224.reuse, R232, R223 ;  /* 0x000000e8e0df8223 */ /* 0x041fe200000100df */
[----:B------:R-:W-:Y:S01]  /*8920*/  SHFL.IDX PT, R230, R19, RZ, 0x1f ;  /* 0x00001fff13e67589 */ /* 0x000fe200000e0000 */
[----:B-1----:R-:W-:Y:S02]  /*8930*/  @!P0 FMUL.FTZ R224, R224, R231 ;  /* 0x000000e7e0e08220 */ /* 0x002fe40000410000 */
[----:B------:R-:W-:Y:S02]  /*8940*/  FFMA.FTZ R232, R112, R227, R233 ;  /* 0x000000e370e87223 */ /* 0x000fe400000100e9 */
[-C--:B------:R-:W-:Y:S01]  /*8950*/  FMUL.FTZ R227, R225, R228.reuse ;  /* 0x000000e4e1e37220 */ /* 0x080fe20000410000 */
[----:B------:R-:W-:Y:S01]  /*8960*/  SHFL.DOWN PT, R233, R224, 0x1, 0x1f ;  /* 0x08201f00e0e97f89 */ /* 0x000fe200000e0000 */
[----:B------:R-:W-:Y:S02]  /*8970*/  FFMA.FTZ R225, R183, R228, R226 ;  /* 0x000000e4b7e17223 */ /* 0x000fe400000100e2 */
[----:B------:R-:W-:Y:S01]  /*8980*/  FFMA.FTZ R227, R113, R227, R232 ;  /* 0x000000e371e37223 */ /* 0x000fe200000100e8 */
[----:B------:R-:W0:Y:S01]  /*8990*/  SHFL.DOWN PT, R226, R223, 0x1, 0x1f ;  /* 0x08201f00dfe27f89 */ /* 0x000e2200000e0000 */
[----:B------:R-:W-:-:S02]  /*89a0*/  FMUL.FTZ R22, R22, R225 ;  /* 0x000000e116167220 */ /* 0x000fc40000410000 */
[----:B------:R-:W-:Y:S01]  /*89b0*/  IMAD R235, R29, c[0x0][0x2bc], R234 ;  /* 0x0000af001deb7a24 */ /* 0x000fe200078e02ea */
[----:B------:R-:W-:Y:S01]  /*89c0*/  SHFL.IDX PT, R232, R224, RZ, 0x1f ;  /* 0x00001fffe0e87589 */ /* 0x000fe200000e0000 */
[----:B------:R-:W-:Y:S02]  /*89d0*/  FFMA.FTZ R236, R114, R22, R227 ;  /* 0x0000001672ec7223 */ /* 0x000fe400000100e3 */
[----:B------:R-:W-:Y:S01]  /*89e0*/  FFMA.FTZ R227, R182, R225, R23 ;  /* 0x000000e1b6e37223 */ /* 0x000fe20000010017 */
[----:B------:R-:W-:Y:S01]  /*89f0*/  IADD3 R17, R17, R235, RZ ;  /* 0x000000eb11117210 */ /* 0x000fe20007ffe0ff */
[----:B------:R-:W-:Y:S02]  /*8a00*/  IMAD R234, R203, c[0x0][0x2c0], RZ ;  /* 0x0000b000cbea7a24 */ /* 0x000fe400078e02ff */
[----:B------:R-:W-:Y:S02]  /*8a10*/  FFMA.FTZ R229, R181, R227, R222 ;  /* 0x000000e3b5e57223 */ /* 0x000fe400000100de */
[----:B------:R-:W-:-:S02]  /*8a20*/  IMAD R231, R31, c[0x0][0x2c4], R234 ;  /* 0x0000b1001fe77a24 */ /* 0x000fc400078e02ea */
[----:B------:R1:W2:Y:S01]  /*8a30*/  SHFL.IDX PT, R234, R223, RZ, 0x1f ;  /* 0x00001fffdfea7589 */ /* 0x0002a200000e0000 */
[----:B------:R-:W-:-:S04]  /*8a40*/  IMAD.WIDE.U32 R16, R31, c[0x0][0x2c0], R16 ;  /* 0x0000b0001f107a25 */ /* 0x000fc800078e0010 */
[----:B------:R-:W-:Y:S01]  /*8a50*/  FMUL.FTZ R220, R220, R229 ;  /* 0x000000e5dcdc7220 */ /* 0x000fe20000410000 */
[----:B------:R-:W-:Y:S01]  /*8a60*/  IADD3 R231, R17, R231, RZ ;  /* 0x000000e711e77210 */ /* 0x000fe20007ffe0ff */
[----:B------:R-:W-:Y:S01]  /*8a70*/  FMUL.FTZ R17, R20, R227 ;  /* 0x000000e314117220 */ /* 0x000fe20000410000 */
[----:B------:R-:W-:Y:S01]  /*8a80*/  LEA R22, P2, R16, c[0x0][0x320], 0x2 ;  /* 0x0000c80010167a11 */ /* 0x000fe200078410ff */
[----:B0-----:R-:W-:Y:S01]  /*8a90*/  @P1 FFMA.FTZ R230, R233, R230, R226 ;  /* 0x000000e6e9e61223 */ /* 0x001fe200000100e2 */
[----:B------:R-:W-:Y:S01]  /*8aa0*/  IADD3 R20, P0, R6, R16, RZ ;  /* 0x0000001006147210 */ /* 0x000fe20007f1e0ff */
[----:B-1----:R-:W-:Y:S01]  /*8ab0*/  FFMA.FTZ R223, R180, R229, R221 ;  /* 0x000000e5b4df7223 */ /* 0x002fe200000100dd */
[----:B------:R-:W-:Y:S01]  /*8ac0*/  LEA.HI.X R23, R16, c[0x0][0x324], R231, 0x2, P2 ;  /* 0x0000c90010177a11 */ /* 0x000fe200010f14e7 */
[----:B------:R-:W-:Y:S02]  /*8ad0*/  FFMA.FTZ R221, R230, R25, R216 ;  /* 0x00000019e6dd7223 */ /* 0x000fe400000100d8 */
[----:B------:R-:W-:-:S02]  /*8ae0*/  FFMA.FTZ R233, R179, R223, R24 ;  /* 0x000000dfb3e97223 */ /* 0x000fc40000010018 */
[----:B------:R-:W-:Y:S02]  /*8af0*/  FFMA.FTZ R219, R178, R221, R219 ;  /* 0x000000ddb2db7223 */ /* 0x000fe400000100db */
[----:B------:R-:W-:Y:S02]  /*8b00*/  FFMA.FTZ R235, R115, R17, R236 ;  /* 0x0000001173eb7223 */ /* 0x000fe400000100ec */
[----:B------:R-:W-:Y:S02]  /*8b10*/  FFMA.FTZ R179, R179, R219, R194 ;  /* 0x000000dbb3b37223 */ /* 0x000fe400000100c2 */
[----:B------:R-:W-:Y:S02]  /*8b20*/  IMAD R17, R237, -0x200, RZ ;  /* 0xfffffe00ed117824 */ /* 0x000fe400078e02ff */
[----:B------:R-:W-:Y:S02]  /*8b30*/  FFMA.FTZ R193, R180, R179, R193 ;  /* 0x000000b3b4c17223 */ /* 0x000fe400000100c1 */
[----:B------:R-:W-:Y:S01]  /*8b40*/  IMAD.WIDE R16, R17, 0x4, R22 ;  /* 0x0000000411107825 */ /* 0x000fe200078e0216 */
[----:B------:R-:W-:-:S03]  /*8b50*/  LEA R22, P1, R87, R22, 0x2 ;  /* 0x0000001657167211 */ /* 0x000fc600078210ff */
[----:B------:R-:W-:Y:S01]  /*8b60*/  FFMA.FTZ R181, R181, R193, R196 ;  /* 0x000000c1b5b57223 */ /* 0x000fe200000100c4 */
[----:B------:R-:W-:Y:S01]  /*8b70*/  LEA.HI.X R23, R87, R23, R86, 0x2, P1 ;  /* 0x0000001757177211 */ /* 0x000fe200008f1456 */
[----:B--2---:R-:W-:Y:S01]  /*8b80*/  FFMA.FTZ R25, R232, R19, R234 ;  /* 0x00000013e8197223 */ /* 0x004fe200000100ea */
[----:B------:R-:W-:Y:S01]  /*8b90*/  MOV R19, UR19 ;  /* 0x0000001300137c02 */ /* 0x000fe20008000f00 */
[----:B------:R-:W-:Y:S01]  /*8ba0*/  FFMA.FTZ R195, R182, R181, R195 ;  /* 0x000000b5b6c37223 */ /* 0x000fe200000100c3 */
[----:B------:R-:W-:Y:S01]  /*8bb0*/  IADD3 R182, -R6, c[0x0][0x168], -R33 ;  /* 0x00005a0006b67a10 */ /* 0x000fe20007ffe921 */
        /* <DEDUP_REMOVED lines=9> */
[----:B------:R-:W-:Y:S02]  /*8c50*/  FFMA.FTZ R220, R116, R220, R235 ;  /* 0x000000dc74dc7223 */ /* 0x000fe400000100eb */
[----:B------:R-:W-:Y:S02]  /*8c60*/  FMUL.FTZ R218, R218, R223 ;  /* 0x000000dfdada7220 */ /* 0x000fe40000410000 */
[-C--:B------:R-:W-:Y:S02]  /*8c70*/  FMUL.FTZ R216, R214, R233.reuse ;  /* 0x000000e9d6d87220 */ /* 0x080fe40000410000 */
[----:B------:R-:W-:Y:S02]  /*8c80*/  FFMA.FTZ R214, R178, R233, R21 ;  /* 0x000000e9b2d67223 */ /* 0x000fe40000010015 */
[----:B------:R-:W-:-:S02]  /*8c90*/  FFMA.FTZ R199, R186, R197, R199 ;  /* 0x000000c5bac77223 */ /* 0x000fc400000100c7 */
[----:B------:R-:W-:Y:S02]  /*8ca0*/  FMUL.FTZ R21, R105, R194 ;  /* 0x000000c269157220 */ /* 0x000fe40000410000 */
[----:B------:R-:W-:Y:S02]  /*8cb0*/  FFMA.FTZ R235, R117, R218, R220 ;  /* 0x000000da75eb7223 */ /* 0x000fe400000100dc */
[----:B------:R-:W-:Y:S01]  /*8cc0*/  FMUL.FTZ R23, R210, UR8 ;  /* 0x00000008d2177c20 */ /* 0x000fe20008410000 */
[----:B------:R1:W-:Y:S01]  /*8cd0*/  STS [R22.X4+0x430], R21 ;  /* 0x0004301516007388 */ /* 0x0003e20000004800 */
[----:B0-----:R-:W-:Y:S02]  /*8ce0*/  FMUL.FTZ R24, R174, UR8 ;  /* 0x00000008ae187c20 */ /* 0x001fe40008410000 */
[----:B------:R-:W-:Y:S02]  /*8cf0*/  FFMA.FTZ R187, R187, R199, R206 ;  /* 0x000000c7bbbb7223 */ /* 0x000fe400000100ce */
[----:B------:R-:W-:-:S02]  /*8d00*/  FFMA.FTZ R178, R118, R216, R235 ;  /* 0x000000d876b27223 */ /* 0x000fc400000100eb */
[----:B------:R-:W-:Y:S02]  /*8d10*/  FMUL.FTZ R23, R104, R23 ;  /* 0x0000001768177220 */ /* 0x000fe40000410000 */
[----:B------:R-:W-:Y:S02]  /*8d20*/  FMUL.FTZ R235, R215, UR8 ;  /* 0x00000008d7eb7c20 */ /* 0x000fe40008410000 */
[----:B-1----:R-:W-:Y:S01]  /*8d30*/  FMUL.FTZ R21, R109, R24 ;  /* 0x000000186d157220 */ /* 0x002fe20000410000 */
[----:B------:R0:W-:Y:S01]  /*8d40*/  STS [R22.X4+0x434], R23 ;  /* 0x0004341716007388 */ /* 0x0001e20000004800 */
[----:B------:R-:W-:Y:S02]  /*8d50*/  FMUL.FTZ R180, R212, UR8 ;  /* 0x00000008d4b47c20 */ /* 0x000fe40008410000 */
[----:B------:R-:W-:Y:S01]  /*8d60*/  FMUL.FTZ R24, R177, UR8 ;  /* 0x00000008b1187c20 */ /* 0x000fe20008410000 */
[----:B------:R-:W-:Y:S01]  /*8d70*/  STS [R22.X4+0x444], R21 ;  /* 0x0004441516007388 */ /* 0x000fe20000004800 */
[----:B------:R-:W-:-:S02]  /*8d80*/  FFMA.FTZ R207, R188, R187, R207 ;  /* 0x000000bbbccf7223 */ /* 0x000fc400000100cf */
[----:B------:R-:W-:Y:S02]  /*8d90*/  FMUL.FTZ R235, R106, R235 ;  /* 0x000000eb6aeb7220 */ /* 0x000fe40000410000 */
[----:B------:R-:W-:Y:S02]  /*8da0*/  FMUL.FTZ R237, R217, UR8 ;  /* 0x00000008d9ed7c20 */ /* 0x000fe40008410000 */
[----:B------:R-:W-:Y:S01]  /*8db0*/  FMUL.FTZ R25, R107, R180 ;  /* 0x000000b46b197220 */ /* 0x000fe20000410000 */
[----:B------:R1:W-:Y:S01]  /*8dc0*/  STS [R22.X4+0x438], R235 ;  /* 0x000438eb16007388 */ /* 0x0003e20000004800 */
[----:B0-----:R-:W-:Y:S02]  /*8dd0*/  FMUL.FTZ R23, R111, R24 ;  /* 0x000000186f177220 */ /* 0x001fe40000410000 */
[----:B------:R-:W-:Y:S01]  /*8de0*/  FFMA.FTZ R189, R189, R207, R202 ;  /* 0x000000cfbdbd7223 */ /* 0x000fe200000100ca */
[----:B------:R0:W-:Y:S01]  /*8df0*/  STS [R22.X4+0x43c], R25 ;  /* 0x00043c1916007388 */ /* 0x0001e20000004800 */
[----:B------:R-:W-:-:S02]  /*8e00*/  FMUL.FTZ R24, R228, UR8 ;  /* 0x00000008e4187c20 */ /* 0x000fc40008410000 */
[----:B------:R-:W-:Y:S01]  /*8e10*/  FMUL.FTZ R237, R108, R237 ;  /* 0x000000ed6ced7220 */ /* 0x000fe20000410000 */
[----:B------:R-:W-:Y:S01]  /*8e20*/  STS [R22.X4+0x44c], R23 ;  /* 0x00044c1716007388 */ /* 0x000fe20000004800 */
[----:B------:R-:W-:Y:S02]  /*8e30*/  FMUL.FTZ R239, R173, UR8 ;  /* 0x00000008adef7c20 */ /* 0x000fe40008410000 */
[----:B------:R-:W-:Y:S01]  /*8e40*/  FFMA.FTZ R209, R190, R189, R209 ;  /* 0x000000bdbed17223 */ /* 0x000fe200000100d1 */
[----:B------:R2:W-:Y:S01]  /*8e50*/  STS [R22.X4+0x440], R237 ;  /* 0x000440ed16007388 */ /* 0x0005e20000004800 */
[----:B-1----:R-:W-:Y:S02]  /*8e60*/  FMUL.FTZ R235, R113, R24 ;  /* 0x0000001871eb7220 */ /* 0x002fe40000410000 */
[----:B0-----:R-:W-:Y:S02]  /*8e70*/  FMUL.FTZ R25, R176, UR8 ;  /* 0x00000008b0197c20 */ /* 0x001fe40008410000 */
[----:B------:R-:W-:Y:S01]  /*8e80*/  FMUL.FTZ R24, R227, UR8 ;  /* 0x00000008e3187c20 */ /* 0x000fe20008410000 */
[----:B------:R-:W-:Y:S01]  /*8e90*/  STS [R22.X4+0x454], R235 ;  /* 0x000454eb16007388 */ /* 0x000fe20000004800 */
[----:B------:R-:W-:-:S02]  /*8ea0*/  FMUL.FTZ R239, R110, R239 ;  /* 0x000000ef6eef7220 */ /* 0x000fc40000410000 */
[----:B------:R-:W-:Y:S02]  /*8eb0*/  FFMA.FTZ R191, R191, R209, R208 ;  /* 0x000000d1bfbf7223 */ /* 0x000fe400000100d0 */
[----:B--2---:R-:W-:Y:S01]  /*8ec0*/  FMUL.FTZ R237, R225, UR8 ;  /* 0x00000008e1ed7c20 */ /* 0x004fe20008410000 */
[----:B------:R0:W-:Y:S01]  /*8ed0*/  STS [R22.X4+0x448], R239 ;  /* 0x000448ef16007388 */ /* 0x0001e20000004800 */
[----:B------:R-:W-:Y:S02]  /*8ee0*/  FMUL.FTZ R25, R112, R25 ;  /* 0x0000001970197220 */ /* 0x000fe40000410000 */
[----:B------:R-:W-:Y:S02]  /*8ef0*/  FMUL.FTZ R21, R115, R24 ;  /* 0x0000001873157220 */ /* 0x000fe40000410000 */
[----:B------:R-:W-:Y:S01]  /*8f00*/  FMUL.FTZ R23, R229, UR8 ;  /* 0x00000008e5177c20 */ /* 0x000fe20008410000 */
[----:B------:R-:W-:Y:S01]  /*8f10*/  STS [R22.X4+0x450], R25 ;  /* 0x0004501916007388 */ /* 0x000fe20000004800 */
[----:B------:R-:W-:-:S02]  /*8f20*/  FMUL.FTZ R24, R223, UR8 ;  /* 0x00000008df187c20 */ /* 0x000fc40008410000 */
[----:B------:R-:W-:Y:S01]  /*8f30*/  FFMA.FTZ R211, R192, R191, R211 ;  /* 0x000000bfc0d37223 */ /* 0x000fe200000100d3 */
[----:B------:R1:W-:Y:S01]  /*8f40*/  STS [R22.X4+0x45c], R21 ;  /* 0x00045c1516007388 */ /* 0x0003e20000004800 */
[----:B------:R-:W-:Y:S02]  /*8f50*/  FMUL.FTZ R237, R114, R237 ;  /* 0x000000ed72ed7220 */ /* 0x000fe40000410000 */
[----:B0-----:R-:W-:Y:S02]  /*8f60*/  FMUL.FTZ R239, R116, R23 ;  /* 0x0000001774ef7220 */ /* 0x001fe40000410000 */
[----:B------:R-:W-:Y:S01]  /*8f70*/  FMUL.FTZ R23, R233, UR8 ;  /* 0x00000008e9177c20 */ /* 0x000fe20008410000 */
[----:B------:R0:W-:Y:S01]  /*8f80*/  STS [R22.X4+0x458], R237 ;  /* 0x000458ed16007388 */ /* 0x0001e20000004800 */
[----:B------:R-:W-:Y:S02]  /*8f90*/  FMUL.FTZ R180, R214, UR8 ;  /* 0x00000008d6b47c20 */ /* 0x000fe40008410000 */
[----:B------:R-:W-:Y:S01]  /*8fa0*/  FMUL.FTZ R241, R117, R24 ;  /* 0x0000001875f17220 */ /* 0x000fe20000410000 */
[----:B-1----:R-:W-:Y:S01]  /*8fb0*/  IADD3.X R21, R7, R231, RZ, P0, !PT ;  /* 0x000000e707157210 */ /* 0x002fe200007fe4ff */
[-C--:B------:R-:W-:Y:S01]  /*8fc0*/  FFMA.FTZ R24, R159, -R88.reuse, R213 ;  /* 0x800000589f187223 */ /* 0x080fe200000100d5 */
[----:B------:R-:W-:Y:S01]  /*8fd0*/  ISETP.GE.AND P0, PT, R182, 0x1, PT ;  /* 0x00000001b600780c */ /* 0x000fe20003f06270 */
[----:B------:R-:W-:Y:S01]  /*8fe0*/  FMUL.FTZ R25, R211, R88 ;  /* 0x00000058d3197220 */ /* 0x000fe20000410000 */
[----:B------:R1:W-:Y:S01]  /*8ff0*/  STS [R22.X4+0x460], R239 ;  /* 0x000460ef16007388 */ /* 0x0003e20000004800 */
[----:B------:R-:W-:-:S02]  /*9000*/  FMUL.FTZ R235, R118, R23 ;  /* 0x0000001776eb7220 */ /* 0x000fc40000410000 */
[----:B0-----:R-:W-:Y:S01]  /*9010*/  FMUL.FTZ R237, R119, R180 ;  /* 0x000000b477ed7220 */ /* 0x001fe20000410000 */
[----:B------:R1:W-:Y:S01]  /*9020*/  STS [R22.X4+0x464], R241 ;  /* 0x000464f116007388 */ /* 0x0003e20000004800 */
[-C--:B------:R-:W-:Y:S02]  /*9030*/  FFMA.FTZ R213, R160, -R89.reuse, R210 ;  /* 0x80000059a0d57223 */ /* 0x080fe400000100d2 */
[----:B------:R-:W-:Y:S01]  /*9040*/  FMUL.FTZ R180, R191, R89 ;  /* 0x00000059bfb47220 */ /* 0x000fe20000410000 */
[----:B------:R1:W-:Y:S01]  /*9050*/  STS [R22.X4+0x468], R235 ;  /* 0x000468eb16007388 */ /* 0x0003e20000004800 */
[----:B------:R-:W-:Y:S02]  /*9060*/  FFMA.FTZ R23, R25, R24, RZ ;  /* 0x0000001819177223 */ /* 0x000fe400000100ff */
[-C--:B------:R-:W-:Y:S01]  /*9070*/  FFMA.FTZ R215, R157, -R90.reuse, R215 ;  /* 0x8000005a9dd77223 */ /* 0x080fe200000100d7 */
[----:B------:R1:W-:Y:S01]  /*9080*/  STS [R22.X4+0x46c], R237 ;  /* 0x00046ced16007388 */ /* 0x0003e20000004800 */
[----:B------:R-:W-:-:S02]  /*9090*/  FMUL.FTZ R184, R209, R90 ;  /* 0x0000005ad1b87220 */ /* 0x000fc40000410000 */
[----:B------:R-:W-:Y:S02]  /*90a0*/  FFMA.FTZ R23, R180, R213, R23 ;  /* 0x000000d5b4177223 */ /* 0x000fe40000010017 */
[-C--:B------:R-:W-:Y:S02]  /*90b0*/  FFMA.FTZ R231, R158, -R91.reuse, R212 ;  /* 0x8000005b9ee77223 */ /* 0x080fe400000100d4 */
[----:B------:R-:W-:Y:S02]  /*90c0*/  FMUL.FTZ R186, R189, R91 ;  /* 0x0000005bbdba7220 */ /* 0x000fe40000410000 */
[----:B------:R-:W-:Y:S02]  /*90d0*/  FFMA.FTZ R23, R184, R215, R23 ;  /* 0x000000d7b8177223 */ /* 0x000fe40000010017 */
[-C--:B------:R-:W-:Y:S02]  /*90e0*/  FFMA.FTZ R217, R169, -R92.reuse, R217 ;  /* 0x8000005ca9d97223 */ /* 0x080fe400000100d9 */
[----:B------:R-:W-:-:S02]  /*90f0*/  FMUL.FTZ R188, R207, R92 ;  /* 0x0000005ccfbc7220 */ /* 0x000fc40000410000 */
[----:B------:R-:W-:Y:S01]  /*9100*/  FFMA.FTZ R190, R186, R231, R23 ;  /* 0x000000e7babe7223 */ /* 0x000fe20000010017 */
[----:B------:R-:W-:Y:S06]  /*9110*/  BAR.SYNC.DEFER_BLOCKING 0x0 ;  /* 0x0000000000007b1d */ /* 0x000fec0000010000 */
[----:B------:R-:W-:Y:S05]  /*9120*/  @!P0 BRA `(.L_x_5167) ;  /* 0x0000009000008947 */ /* 0x000fea0003800000 */
[----:B-1----:R-:W-:Y:S01]  /*9130*/  LEA.HI.SX32 R192, R33, R33, 0x1b ;  /* 0x0000002121c07211 */ /* 0x002fe200078fdaff */
[----:B------:R-:W-:Y:S02]  /*9140*/  IMAD R156, R156, c[0x0][0x2d0], RZ ;  /* 0x0000b4009c9c7a24 */ /* 0x000fe400078e02ff */
[----:B------:R-:W-:-:S02]  /*9150*/  IMAD.WIDE.U32 R20, R153, c[0x0][0x2d0], R20 ;  /* 0x0000b40099147a25 */ /* 0x000fc400078e0014 */
[----:B------:R-:W0:Y:S02]  /*9160*/  LDS R235, [R192.X4+0x430] ;  /* 0x00043000c0eb7984 */ /* 0x000e240000004800 */
[----:B------:R-:W-:Y:S01]  /*9170*/  IMAD R23, R153, c[0x0][0x2d4], R156 ;  /* 0x0000b50099177a24 */ /* 0x000fe200078e029c */
[----:B------:R-:W-:-:S04]  /*9180*/  LEA R22, P0, R20, c[0x0][0x320], 0x2 ;  /* 0x0000c80014167a11 */ /* 0x000fc800078010ff */
[----:B------:R-:W-:-:S04]  /*9190*/  IADD3 R23, R21, R23, RZ ;  /* 0x0000001715177210 */ /* 0x000fc80007ffe0ff */
[----:B------:R-:W-:-:S05]  /*91a0*/  LEA.HI.X R23, R20, c[0x0][0x324], R23, 0x2, P0 ;  /* 0x0000c90014177a11 */ /* 0x000fca00000f1417 */
[----:B0-----:R0:W-:Y:S02]  /*91b0*/  RED.E.ADD.F32.FTZ.RN.STRONG.GPU [R22.64], R235 ;  /* 0x000000eb1600798e */ /* 0x0011e4000c10e78c */
.L_x_5167:
[----:B-1----:R-:W-:Y:S05]  /*91c0*/  BSYNC B0 ;  /* 0x0000000000007941 */ /* 0x002fea0003800000 */
.L_x_5166:
[-C--:B------:R-:W-:Y:S01]  /*91d0*/  FFMA.FTZ R21, R170, -R93.reuse, R174 ;  /* 0x8000005daa157223 */ /* 0x080fe200000100ae */
[----:B------:R-:W-:Y:S01]  /*91e0*/  IADD3 R206, R33, 0x20, RZ ;  /* 0x0000002021ce7810 */ /* 0x000fe20007ffe0ff */
[----:B------:R-:W-:Y:S01]  /*91f0*/  FMUL.FTZ R20, R187, R93 ;  /* 0x0000005dbb147220 */ /* 0x000fe20000410000 */
[----:B------:R-:W-:Y:S01]  /*9200*/  ISETP.GE.AND P0, PT, R182, 0x21, PT ;  /* 0x00000021b600780c */ /* 0x000fe20003f06270 */
[----:B------:R-:W-:Y:S01]  /*9210*/  FFMA.FTZ R190, R188, R217, R190 ;  /* 0x000000d9bcbe7223 */ /* 0x000fe200000100be */
[----:B------:R-:W-:Y:S01]  /*9220*/  LEA.HI.SX32 R206, R206, R33, 0x1b ;  /* 0x00000021cece7211 */ /* 0x000fe200078fdaff */
[-C--:B0-----:R-:W-:Y:S01]  /*9230*/  FFMA.FTZ R22, R167, -R94.reuse, R173 ;  /* 0x8000005ea7167223 */ /* 0x081fe200000100ad */
[----:B------:R-:W-:Y:S01]  /*9240*/  USHF.L.U64.HI UR8, UR6, 0x2, UR7 ;  /* 0x0000000206087899 */ /* 0x000fe20008010207 */
[----:B------:R-:W-:Y:S01]  /*9250*/  FMUL.FTZ R23, R199, R94 ;  /* 0x0000005ec7177220 */ /* 0x000fe20000410000 */
[----:B------:R-:W-:Y:S01]  /*9260*/  ULDC.64 UR10, c[0x0][0x2d0] ;  /* 0x0000b400000a7ab9 */ /* 0x000fe20000000a00 */
        /* <DEDUP_REMOVED lines=28> */
[----:B------:R-:W-:Y:S02]  /*9430*/  FMUL.FTZ R202, R175, R214 ;  /* 0x000000d6afca7220 */ /* 0x000fe40000410000 */
[----:B------:R-:W-:Y:S02]  /*9440*/  FFMA.FTZ R235, R172, -R103, R214 ;  /* 0x80000067aceb7223 */ /* 0x000fe400000100d6 */
[-C--:B------:R-:W-:Y:S02]  /*9450*/  FFMA.FTZ R233, R171, -R102.reuse, R233 ;  /* 0x80000066abe97223 */ /* 0x080fe400000100e9 */
[----:B------:R-:W-:Y:S02]  /*9460*/  FMUL.FTZ R175, R219, R102 ;  /* 0x00000066dbaf7220 */ /* 0x000fe40000410000 */
[----:B------:R-:W-:Y:S02]  /*9470*/  FFMA.FTZ R174, R198, R223, R174 ;  /* 0x000000dfc6ae7223 */ /* 0x000fe400000100ae */
[----:B------:R-:W-:-:S02]  /*9480*/  FMUL.FTZ R237, R200, R235 ;  /* 0x000000ebc8ed7220 */ /* 0x000fc40000410000 */
[----:B------:R-:W-:Y:S02]  /*9490*/  FFMA.FTZ R174, R175, R233, R174 ;  /* 0x000000e9afae7223 */ /* 0x000fe400000100ae */
[----:B------:R-:W-:Y:S01]  /*94a0*/  FMUL.FTZ R239, R119, R202 ;  /* 0x000000ca77ef7220 */ /* 0x000fe20000410000 */
[----:B------:R-:W-:Y:S01]  /*94b0*/  IADD3 R202, R33, 0x40, RZ ;  /* 0x0000004021ca7810 */ /* 0x000fe20007ffe0ff */
[----:B------:R-:W-:Y:S02]  /*94c0*/  FADD.FTZ R174, R174, R237 ;  /* 0x000000edaeae7221 */ /* 0x000fe40000010000 */
[----:B------:R0:W1:Y:S01]  /*94d0*/  LDS R237, [R206.X4+0x4b0] ;  /* 0x0004b000ceed7984 */ /* 0x0000620000004800 */
[----:B------:R-:W-:Y:S01]  /*94e0*/  FADD.FTZ R178, R178, R239 ;  /* 0x000000efb2b27221 */ /* 0x000fe20000010000 */
[----:B------:R-:W-:Y:S05]  /*94f0*/  @!P0 BRA `(.L_x_5169) ;  /* 0x0000004000008947 */ /* 0x000fea0003800000 */
[----:B------:R-:W-:-:S05]  /*9500*/  MOV R239, UR19 ;  /* 0x0000001300ef7c02 */ /* 0x000fca0008000f00 */
[----:B------:R-:W-:-:S05]  /*9510*/  IMAD.WIDE.U32 R16, R239, c[0x0][0x2d0], R16 ;  /* 0x0000b400ef107a25 */ /* 0x000fca00078e0010 */
[----:B------:R-:W-:-:S05]  /*9520*/  IADD3 R17, R17, UR8, RZ ;  /* 0x0000000811117c10 */ /* 0x000fca000fffe0ff */
[----:B-1----:R1:W-:Y:S02]  /*9530*/  RED.E.ADD.F32.FTZ.RN.STRONG.GPU [R16.64+-0x780], R237 ;  /* 0xfff880ed1000798e */ /* 0x0023e4000c10e78c */
.L_x_5169:
[----:B------:R-:W-:Y:S05]  /*9540*/  BSYNC B0 ;  /* 0x0000000000007941 */ /* 0x000fea0003800000 */
.L_x_5168:
        /* <DEDUP_REMOVED lines=14> */
.L_x_5171:
[----:B-1----:R-:W-:Y:S05]  /*9630*/  BSYNC B0 ;  /* 0x0000000000007941 */ /* 0x002fea0003800000 */
.L_x_5170:
[----:B--2---:R1:W2:Y:S01]  /*9640*/  LDS R17, [R208.X4+0x5b0] ;  /* 0x0005b000d0117984 */ /* 0x0042a20000004800 */
[----:B------:R-:W-:Y:S01]  /*9650*/  BSSY B0, `(.L_x_5172) ;  /* 0x0000005000007945 */ /* 0x000fe20003800000 */
[----:B------:R-:W-:Y:S02]  /*9660*/  IADD3 R202, R33, 0xa0, RZ ;  /* 0x000000a021ca7810 */ /* 0x000fe40007ffe0ff */
[----:B------:R-:W-:Y:S01]  /*9670*/  LEA.HI.SX32 R16, R16, R33, 0x1b ;  /* 0x0000002110107211 */ /* 0x000fe200078fdaff */
[----:B------:R-:W-:Y:S05]  /*9680*/  @!P0 BRA `(.L_x_5173) ;  /* 0x0000001000008947 */ /* 0x000fea0003800000 */
[----:B--2---:R2:W-:Y:S02]  /*9690*/  RED.E.ADD.F32.FTZ.RN.STRONG.GPU [R18.64+-0x680], R17 ;  /* 0xfff980111200798e */ /* 0x0045e4000c10e78c */
.L_x_5173:
[----:B------:R-:W-:Y:S05]  /*96a0*/  BSYNC B0 ;  /* 0x0000000000007941 */ /* 0x000fea0003800000 */
.L_x_5172:
[----:B--2---:R2:W3:Y:S01]  /*96b0*/  LDS R17, [R16.X4+0x630] ;  /* 0x0006300010117984 */ /* 0x0044e20000004800 */
[----:B------:R-:W-:Y:S01]  /*96c0*/  BSSY B0, `(.L_x_5174) ;  /* 0x0000005000007945 */ /* 0x000fe20003800000 */
[----:B0-----:R-:W-:-:S02]  /*96d0*/  IADD3 R206, R33, 0xc0, RZ ;  /* 0x000000c021ce7810 */ /* 0x001fc40007ffe0ff */
[----:B------:R-:W-:Y:S01]  /*96e0*/  LEA.HI.SX32 R202, R202, R33, 0x1b ;  /* 0x00000021caca7211 */ /* 0x000fe200078fdaff */
[----:B------:R-:W-:Y:S05]  /*96f0*/  @!P1 BRA `(.L_x_5175) ;  /* 0x0000001000009947 */ /* 0x000fea0003800000 */
[----:B---3--:R0:W-:Y:S02]  /*9700*/  RED.E.ADD.F32.FTZ.RN.STRONG.GPU [R18.64+-0x600], R17 ;  /* 0xfffa00111200798e */ /* 0x0081e4000c10e78c */
.L_x_5175:
[----:B------:R-:W-:Y:S05]  /*9710*/  BSYNC B0 ;  /* 0x0000000000007941 */ /* 0x000fea0003800000 */
.L_x_5174:
[----:B0--3--:R0:W3:Y:S01]  /*9720*/  LDS R17, [R202.X4+0x6b0] ;  /* 0x0006b000ca117984 */ /* 0x0090e20000004800 */
[----:B------:R-:W-:Y:S01]  /*9730*/  BSSY B0, `(.L_x_5176) ;  /* 0x0000005000007945 */ /* 0x000fe20003800000 */
[----:B--2---:R-:W-:Y:S02]  /*9740*/  IADD3 R16, R33, 0xe0, RZ ;  /* 0x000000e021107810 */ /* 0x004fe40007ffe0ff */
[----:B------:R-:W-:Y:S01]  /*9750*/  LEA.HI.SX32 R206, R206, R33, 0x1b ;  /* 0x00000021cece7211 */ /* 0x000fe200078fdaff */
[----:B------:R-:W-:Y:S05]  /*9760*/  @!P2 BRA `(.L_x_5177) ;  /* 0x000000100000a947 */ /* 0x000fea0003800000 */
[----:B---3--:R2:W-:Y:S02]  /*9770*/  RED.E.ADD.F32.FTZ.RN.STRONG.GPU [R18.64+-0x580], R17 ;  /* 0xfffa80111200798e */ /* 0x0085e4000c10e78c */
.L_x_5177:
[----:B------:R-:W-:Y:S05]  /*9780*/  BSYNC B0 ;  /* 0x0000000000007941 */ /* 0x000fea0003800000 */
.L_x_5176:
[----:B--23--:R2:W3:Y:S01]  /*9790*/  LDS R17, [R206.X4+0x730] ;  /* 0x00073000ce117984 */ /* 0x00c4e20000004800 */
[----:B------:R-:W-:Y:S01]  /*97a0*/  BSSY B0, `(.L_x_5178) ;  /* 0x0000005000007945 */ /* 0x000fe20003800000 */
[----:B0-----:R-:W-:Y:S02]  /*97b0*/  IADD3 R202, R33, 0x100, RZ ;  /* 0x0000010021ca7810 */ /* 0x001fe40007ffe0ff */
[----:B------:R-:W-:Y:S01]  /*97c0*/  LEA.HI.SX32 R16, R16, R33, 0x1b ;  /* 0x0000002110107211 */ /* 0x000fe200078fdaff */
[----:B------:R-:W-:Y:S05]  /*97d0*/  @!P3 BRA `(.L_x_5179) ;  /* 0x000000100000b947 */ /* 0x000fea0003800000 */
[----:B---3--:R0:W-:Y:S02]  /*97e0*/  RED.E.ADD.F32.FTZ.RN.STRONG.GPU [R18.64+-0x500], R17 ;  /* 0xfffb00111200798e */ /* 0x0081e4000c10e78c */
.L_x_5179:
[----:B------:R-:W-:Y:S05]  /*97f0*/  BSYNC B0 ;  /* 0x0000000000007941 */ /* 0x000fea0003800000 */
.L_x_5178:
[----:B0--3--:R0:W3:Y:S01]  /*9800*/  LDS R17, [R16.X4+0x7b0] ;  /* 0x0007b00010117984 */ /* 0x0090e20000004800 */
[----:B------:R-:W-:Y:S01]  /*9810*/  BSSY B0, `(.L_x_5180) ;  /* 0x0000004000007945 */ /* 0x000fe20003800000 */
[----:B------:R-:W-:Y:S01]  /*9820*/  LEA.HI.SX32 R202, R202, R33, 0x1b ;  /* 0x00000021caca7211 */ /* 0x000fe200078fdaff */
[----:B------:R-:W-:Y:S05]  /*9830*/  @!P4 BRA `(.L_x_5181) ;  /* 0x000000100000c947 */ /* 0x000fea0003800000 */
[----:B---3--:R3:W-:Y:S02]  /*9840*/  RED.E.ADD.F32.FTZ.RN.STRONG.GPU [R18.64+-0x480], R17 ;  /* 0xfffb80111200798e */ /* 0x0087e4000c10e78c */
.L_x_5181:
[----:B------:R-:W-:Y:S05]  /*9850*/  BSYNC B0 ;  /* 0x0000000000007941 */ /* 0x000fea0003800000 */
.L_x_5180:
[----:B---3--:R3:W4:Y:S01]  /*9860*/  LDS R17, [R202.X4+0x830] ;  /* 0x00083000ca117984 */ /* 0x0087220000004800 */
[----:B------:R-:W-:Y:S01]  /*9870*/  BSSY B0, `(.L_x_5182) ;  /* 0x0000005000007945 */ /* 0x000fe20003800000 */
[----:B0-----:R-:W-:-:S02]  /*9880*/  IADD3 R16, R33, 0x120, RZ ;  /* 0x0000012021107810 */ /* 0x001fc40007ffe0ff */
[----:B--2---:R-:W-:Y:S01]  /*9890*/  IADD3 R206, R33, 0x140, RZ ;  /* 0x0000014021ce7810 */ /* 0x004fe20007ffe0ff */
[----:B------:R-:W-:Y:S05]  /*98a0*/  @!P5 BRA `(.L_x_5183) ;  /* 0x000000100000d947 */ /* 0x000fea0003800000 */
[----:B----4-:R0:W-:Y:S02]  /*98b0*/  RED.E.ADD.F32.FTZ.RN.STRONG.GPU [R18.64+-0x400], R17 ;  /* 0xfffc00111200798e */ /* 0x0101e4000c10e78c */
.L_x_5183:
[----:B------:R-:W-:Y:S05]  /*98c0*/  BSYNC B0 ;  /* 0x0000000000007941 */ /* 0x000fea0003800000 */
.L_x_5182:
        /* <DEDUP_REMOVED lines=14> */
.L_x_5185:
[----:B0-----:R-:W-:Y:S05]  /*99b0*/  BSYNC B0 ;  /* 0x0000000000007941 */ /* 0x001fea0003800000 */
.L_x_5184:
[----:B--2---:R0:W2:Y:S01]  /*99c0*/  LDS R17, [R206.X4+0x930] ;  /* 0x00093000ce117984 */ /* 0x0040a20000004800 */
[----:B------:R-:W-:Y:S01]  /*99d0*/  BSSY B0, `(.L_x_5186) ;  /* 0x0000005000007945 */ /* 0x000fe20003800000 */
[----:B------:R-:W-:Y:S02]  /*99e0*/  IADD3 R16, R33, 0x180, RZ ;  /* 0x0000018021107810 */ /* 0x000fe40007ffe0ff */
[----:B------:R-:W-:Y:S01]  /*99f0*/  LEA.HI.SX32 R202, R202, R33, 0x1b ;  /* 0x00000021caca7211 */ /* 0x000fe200078fdaff */
[----:B------:R-:W-:Y:S05]  /*9a00*/  @!P0 BRA `(.L_x_5187) ;  /* 0x0000001000008947 */ /* 0x000fea0003800000 */
[----:B--2---:R2:W-:Y:S02]  /*9a10*/  RED.E.ADD.F32.FTZ.RN.STRONG.GPU [R18.64+-0x300], R17 ;  /* 0xfffd00111200798e */ /* 0x0045e4000c10e78c */
.L_x_5187:
[----:B------:R-:W-:Y:S05]  /*9a20*/  BSYNC B0 ;  /* 0x0000000000007941 */ /* 0x000fea0003800000 */
.L_x_5186:
[----:B--2---:R2:W3:Y:S01]  /*9a30*/  LDS R17, [R202.X4+0x9b0] ;  /* 0x0009b000ca117984 */ /* 0x0044e20000004800 */
[----:B------:R-:W-:Y:S01]  /*9a40*/  BSSY B0, `(.L_x_5188) ;  /* 0x0000005000007945 */ /* 0x000fe20003800000 */
[----:B------:R-:W-:-:S02]  /*9a50*/  IADD3 R182, R33, 0x1a0, RZ ;  /* 0x000001a021b67810 */ /* 0x000fc40007ffe0ff */
[----:B------:R-:W-:Y:S01]  /*9a60*/  LEA.HI.SX32 R16, R16, R33, 0x1b ;  /* 0x0000002110107211 */ /* 0x000fe200078fdaff */
[----:B------:R-:W-:Y:S05]  /*9a70*/  @!P1 BRA `(.L_x_5189) ;  /* 0x0000001000009947 */ /* 0x000fea0003800000 */
[----:B---3--:R3:W-:Y:S02]  /*9a80*/  RED.E.ADD.F32.FTZ.RN.STRONG.GPU [R18.64+-0x280], R17 ;  /* 0xfffd80111200798e */ /* 0x0087e4000c10e78c */
.L_x_5189:
[----:B------:R-:W-:Y:S05]  /*9a90*/  BSYNC B0 ;  /* 0x0000000000007941 */ /* 0x000fea0003800000 */
.L_x_5188:
[----:B---3--:R3:W4:Y:S01]  /*9aa0*/  LDS R17, [R16.X4+0xa30] ;  /* 0x000a300010117984 */ /* 0x0087220000004800 */
[----:B------:R-:W-:Y:S01]  /*9ab0*/  BSSY B0, `(.L_x_5190) ;  /* 0x0000005000007945 */ /* 0x000fe20003800000 */
[----:B--2---:R-:W-:Y:S02]  /*9ac0*/  IADD3 R202, R33, 0x1c0, RZ ;  /* 0x000001c021ca7810 */ /* 0x004fe40007ffe0ff */
[----:B------:R-:W-:Y:S01]  /*9ad0*/  LEA.HI.SX32 R182, R182, R33, 0x1b ;  /* 0x00000021b6b67211 */ /* 0x000fe200078fdaff */
[----:B------:R-:W-:Y:S05]  /*9ae0*/  @!P2 BRA `(.L_x_5191) ;  /* 0x000000100000a947 */ /* 0x000fea0003800000 */
[----:B----4-:R2:W-:Y:S02]  /*9af0*/  RED.E.ADD.F32.FTZ.RN.STRONG.GPU [R18.64+-0x200], R17 ;  /* 0xfffe00111200798e */ /* 0x0105e4000c10e78c */
.L_x_5191:
[----:B------:R-:W-:Y:S05]  /*9b00*/  BSYNC B0 ;  /* 0x0000000000007941 */ /* 0x000fea0003800000 */
.L_x_5190:
[----:B--2-4-:R2:W4:Y:S01]  /*9b10*/  LDS R17, [R182.X4+0xab0] ;  /* 0x000ab000b6117984 */ /* 0x0145220000004800 */
[----:B------:R-:W-:Y:S01]  /*9b20*/  BSSY B0, `(.L_x_5192) ;  /* 0x0000005000007945 */ /* 0x000fe20003800000 */
[----:B---3--:R-:W-:Y:S02]  /*9b30*/  IADD3 R16, R33, 0x1e0, RZ ;  /* 0x000001e021107810 */ /* 0x008fe40007ffe0ff */
[----:B------:R-:W-:Y:S01]  /*9b40*/  LEA.HI.SX32 R202, R202, R33, 0x1b ;  /* 0x00000021caca7211 */ /* 0x000fe200078fdaff */
[----:B------:R-:W-:Y:S05]  /*9b50*/  @!P3 BRA `(.L_x_5193) ;  /* 0x000000100000b947 */ /* 0x000fea0003800000 */
[----:B----4-:R3:W-:Y:S02]  /*9b60*/  RED.E.ADD.F32.FTZ.RN.STRONG.GPU [R18.64+-0x180], R17 ;  /* 0xfffe80111200798e */ /* 0x0107e4000c10e78c */
.L_x_5193:
[----:B------:R-:W-:Y:S05]  /*9b70*/  BSYNC B0 ;  /* 0x0000000000007941 */ /* 0x000fea0003800000 */
.L_x_5192:
[----:B---34-:R3:W4:Y:S01]  /*9b80*/  LDS R17, [R202.X4+0xb30] ;  /* 0x000b3000ca117984 */ /* 0x0187220000004800 */
[----:B------:R-:W-:Y:S01]  /*9b90*/  BSSY B0, `(.L_x_5194) ;  /* 0x0000004000007945 */ /* 0x000fe20003800000 */
[----:B------:R-:W-:Y:S01]  /*9ba0*/  LEA.HI.SX32 R16, R16, R33, 0x1b ;  /* 0x0000002110107211 */ /* 0x000fe200078fdaff */
[----:B------:R-:W-:Y:S05]  /*9bb0*/  @!P4 BRA `(.L_x_5195) ;  /* 0x000000100000c947 */ /* 0x000fea0003800000 */
[----:B----4-:R4:W-:Y:S02]  /*9bc0*/  RED.E.ADD.F32.FTZ.RN.STRONG.GPU [R18.64+-0x100], R17 ;  /* 0xffff00111200798e */ /* 0x0109e4000c10e78c */
.L_x_5195:
[----:B------:R-:W-:Y:S05]  /*9bd0*/  BSYNC B0 ;  /* 0x0000000000007941 */ /* 0x000fea0003800000 */
.L_x_5194:
[----:B----4-:R4:W0:Y:S01]  /*9be0*/  LDS R17, [R16.X4+0xbb0] ;  /* 0x000bb00010117984 */ /* 0x0108220000004800 */
[----:B------:R-:W-:Y:S01]  /*9bf0*/  BSSY B0, `(.L_x_5196) ;  /* 0x0000003000007945 */ /* 0x000fe20003800000 */
[----:B------:R-:W-:Y:S05]  /*9c00*/  @!P5 BRA `(.L_x_5197) ;  /* 0x000000100000d947 */ /* 0x000fea0003800000 */
[----:B0-----:R0:W-:Y:S02]  /*9c10*/  RED.E.ADD.F32.FTZ.RN.STRONG.GPU [R18.64+-0x80], R17 ;  /* 0xffff80111200798e */ /* 0x0011e4000c10e78c */
.L_x_5197:
[----:B------:R-:W-:Y:S05]  /*9c20*/  BSYNC B0 ;  /* 0x0000000000007941 */ /* 0x000fea0003800000 */
.L_x_5196:
[----:B0-----:R-:W0:Y:S01]  /*9c30*/  SHFL.DOWN PT, R17, R174, 0x1, 0x1f ;  /* 0x08201f00ae117f89 */ /* 0x001e2200000e0000 */
[----:B------:R-:W-:Y:S01]  /*9c40*/  ISETP.GT.AND P0, PT, R30, 0x1e, PT ;  /* 0x0000001e1e00780c */ /* 0x000fe20003f04270 */
[----:B----4-:R-:W-:Y:S01]  /*9c50*/  FMUL.FTZ R16, R154, R219 ;  /* 0x000000db9a107220 */ /* 0x010fe20000410000 */
[----:B------:R-:W-:Y:S01]  /*9c60*/  ISETP.NE.AND P1, PT, R30, RZ, PT ;  /* 0x000000ff1e00720c */ /* 0x000fe20003f25270 */
[----:B------:R-:W4:Y:S01]  /*9c70*/  SHFL.DOWN PT, R19, R178, 0x1, 0x1f ;  /* 0x08201f00b2137f89 */ /* 0x000f2200000e0000 */
[----:B------:R-:W-:Y:S01]  /*9c80*/  FMUL.FTZ R18, R154, R221 ;  /* 0x000000dd9a127220 */ /* 0x000fe20000410000 */
[----:B------:R-:W-:Y:S01]  /*9c90*/  ISETP.NE.AND P2, PT, R33, RZ, PT ;  /* 0x000000ff2100720c */ /* 0x000fe20003f45270 */
[----:B------:R-:W-:Y:S01]  /*9ca0*/  FMUL.FTZ R16, R233, R16 ;  /* 0x00000010e9107220 */ /* 0x000fe20000410000 */
[----:B------:R-:W-:Y:S01]  /*9cb0*/  BSSY B0, `(.L_x_5198) ;  /* 0x0000071000007945 */ /* 0x000fe20003800000 */
[----:B------:R-:W-:-:S02]  /*9cc0*/  FMUL.FTZ R18, R235, R18 ;  /* 0x00000012eb127220 */ /* 0x000fc40000410000 */
[----:B--2---:R-:W-:Y:S02]  /*9cd0*/  FFMA.FTZ R182, R171, R219, R16 ;  /* 0x000000dbabb67223 */ /* 0x004fe40000010010 */
[----:B------:R-:W-:Y:S02]  /*9ce0*/  FMUL.FTZ R16, R154, R179 ;  /* 0x000000b39a107220 */ /* 0x000fe40000410000 */
[----:B------:R-:W-:Y:S02]  /*9cf0*/  FFMA.FTZ R221, R172, R221, R18 ;  /* 0x000000ddacdd7223 */ /* 0x000fe40000010012 */
[----:B------:R-:W-:Y:S02]  /*9d00*/  FMUL.FTZ R223, R223, R16 ;  /* 0x00000010dfdf7220 */ /* 0x000fe40000410000 */
[----:B------:R-:W-:Y:S02]  /*9d10*/  FMUL.FTZ R16, R154, R193 ;  /* 0x000000c19a107220 */ /* 0x000fe40000410000 */
[----:B------:R-:W-:-:S02]  /*9d20*/  FADD.FTZ R125, R20, R125 ;  /* 0x0000007d147d7221 */ /* 0x000fc40000010000 */
[----:B------:R-:W-:Y:S02]  /*9d30*/  FMUL.FTZ R18, R229, R16 ;  /* 0x00000010e5127220 */ /* 0x000fe40000410000 */
[----:B0-----:R-:W-:Y:S02]  /*9d40*/  @!P0 FADD.FTZ R174, R174, R17 ;  /* 0x00000011aeae8221 */ /* 0x001fe40000010000 */
[----:B------:R-:W-:Y:S02]  /*9d50*/  FMUL.FTZ R16, R154, R181 ;  /* 0x000000b59a107220 */ /* 0x000fe40000410000 */
[----:B----4-:R-:W-:Y:S01]  /*9d60*/  @!P0 FADD.FTZ R178, R178, R19 ;  /* 0x00000013b2b28221 */ /* 0x010fe20000010000 */
[----:B------:R-:W0:Y:S01]  /*9d70*/  SHFL.DOWN PT, R17, R174, 0x2, 0x1f ;  /* 0x08401f00ae117f89 */ /* 0x000e2200000e0000 */
[----:B------:R-:W-:Y:S01]  /*9d80*/  ISETP.GT.AND P0, PT, R30, 0x1d, PT ;  /* 0x0000001d1e00780c */ /* 0x000fe20003f04270 */
[----:B------:R-:W-:Y:S02]  /*9d90*/  FFMA.FTZ R18, R161, R193, R18 ;  /* 0x000000c1a1127223 */ /* 0x000fe40000010012 */
[----:B------:R-:W2:Y:S01]  /*9da0*/  SHFL.DOWN PT, R19, R178, 0x2, 0x1f ;  /* 0x08401f00b2137f89 */ /* 0x000ea200000e0000 */
[----:B------:R-:W-:-:S02]  /*9db0*/  FMUL.FTZ R16, R227, R16 ;  /* 0x00000010e3107220 */ /* 0x000fc40000410000 */
[----:B------:R-:W-:Y:S02]  /*9dc0*/  FADD.FTZ R139, R18, R139 ;  /* 0x0000008b128b7221 */ /* 0x000fe40000010000 */
[----:B------:R-:W-:Y:S02]  /*9dd0*/  FFMA.FTZ R181, R164, R181, R16 ;  /* 0x000000b5a4b57223 */ /* 0x000fe40000010010 */
        /* <DEDUP_REMOVED lines=23> */
[----:B------:R-:W-:Y:S02]  /*9f50*/  FADD.FTZ R135, R200, R135 ;  /* 0x00000087c8877221 */ /* 0x000fe40000010000 */
[----:B0-----:R-:W-:Y:S02]  /*9f60*/  @!P0 FADD.FTZ R174, R174, R17 ;  /* 0x00000011aeae8221 */ /* 0x001fe40000010000 */
[----:B------:R-:W-:-:S02]  /*9f70*/  FMUL.FTZ R17, R154, R195 ;  /* 0x000000c39a117220 */ /* 0x000fc40000410000 */
[----:B--2---:R-:W-:Y:S01]  /*9f80*/  @!P0 FADD.FTZ R178, R178, R19 ;  /* 0x00000013b2b28221 */ /* 0x004fe20000010000 */
[----:B------:R-:W-:Y:S01]  /*9f90*/  ISETP.GT.AND P0, PT, R30, 0x17, PT ;  /* 0x000000171e00780c */ /* 0x000fe20003f04270 */
[----:B------:R-:W0:Y:S01]  /*9fa0*/  SHFL.DOWN PT, R19, R174, 0x8, 0x1f ;  /* 0x09001f00ae137f89 */ /* 0x000e2200000e0000 */
[----:B------:R-:W-:Y:S02]  /*9fb0*/  FMUL.FTZ R192, R192, R17 ;  /* 0x00000011c0c07220 */ /* 0x000fe40000410000 */
[----:B------:R-:W-:Y:S01]  /*9fc0*/  FMUL.FTZ R17, R154, R183 ;  /* 0x000000b79a117220 */ /* 0x000fe20000410000 */
[----:B------:R-:W2:Y:S01]  /*9fd0*/  SHFL.DOWN PT, R171, R178, 0x8, 0x1f ;  /* 0x09001f00b2ab7f89 */ /* 0x000ea200000e0000 */
        /* <DEDUP_REMOVED lines=8> */
[----:B------:R-:W-:-:S02]  /*a060*/  FADD.FTZ R134, R175, R134 ;  /* 0x00000086af867221 */ /* 0x000fc40000010000 */
[----:B------:R-:W-:Y:S02]  /*a070*/  FFMA.FTZ R22, R167, R199, R22 ;  /* 0x000000c7a7167223 */ /* 0x000fe40000010016 */
[----:B0-----:R-:W-:Y:S02]  /*a080*/  @!P0 FADD.FTZ R174, R174, R19 ;  /* 0x00000013aeae8221 */ /* 0x001fe40000010000 */
[----:B------:R-:W-:Y:S02]  /*a090*/  FADD.FTZ R145, R22, R145 ;  /* 0x0000009116917221 */ /* 0x000fe40000010000 */
[----:B--2---:R-:W-:Y:S01]  /*a0a0*/  @!P0 FADD.FTZ R178, R178, R171 ;  /* 0x000000abb2b28221 */ /* 0x004fe20000010000 */
[----:B------:R-:W0:Y:S01]  /*a0b0*/  SHFL.DOWN PT, R19, R174, 0x10, 0x1f ;  /* 0x0a001f00ae137f89 */ /* 0x000e2200000e0000 */
[----:B------:R-:W-:Y:S01]  /*a0c0*/  ISETP.GT.AND P0, PT, R30, 0xf, PT ;  /* 0x0000000f1e00780c */ /* 0x000fe20003f04270 */
[----:B------:R-:W-:Y:S02]  /*a0d0*/  FFMA.FTZ R22, R169, R207, R16 ;  /* 0x000000cfa9167223 */ /* 0x000fe40000010010 */
        /* <DEDUP_REMOVED lines=16> */
[----:B------:R-:W-:Y:S01]  /*a1e0*/  FADD.FTZ R141, R192, R141 ;  /* 0x0000008dc08d7221 */ /* 0x000fe20000010000 */
[----:B------:R-:W-:Y:S01]  /*a1f0*/  MOV R17, R178 ;  /* 0x000000b200117202 */ /* 0x000fe20000000f00 */
[----:B------:R-:W-:Y:S02]  /*a200*/  FFMA.FTZ R24, R159, R211, R24 ;  /* 0x000000d39f187223 */ /* 0x000fe40000010018 */
[----:B------:R-:W-:Y:S02]  /*a210*/  FADD.FTZ R127, R156, R127 ;  /* 0x0000007f9c7f7221 */ /* 0x000fe40000010000 */
[----:B------:R0:W-:Y:S01]  /*a220*/  @!P1 STS.64 [0xc78], R16 ;  /* 0x000c7810ff009388 */ /* 0x0001e20000000a00 */
        /* <DEDUP_REMOVED lines=20> */
[----:B------:R-:W2:Y:S01]  /*a370*/  @P0 LDS R19, [R20+0x1f28] ;  /* 0x001f280014130984 */ /* 0x000ea20000000800 */
[----:B0-----:R-:W-:Y:S02]  /*a380*/  @P0 FADD.FTZ R17, R17, R18 ;  /* 0x0000001211110221 */ /* 0x001fe40000010000 */
[----:B--2---:R-:W-:-:S03]  /*a390*/  @P0 FADD.FTZ R16, R16, R19 ;  /* 0x0000001310100221 */ /* 0x004fc60000010000 */
[----:B------:R0:W-:Y:S04]  /*a3a0*/  STS [R20+0x2328], R17 ;  /* 0x0023281114007388 */ /* 0x0001e80000000800 */
[----:B------:R0:W-:Y:S02]  /*a3b0*/  STS [R20+0x1f28], R16 ;  /* 0x001f281014007388 */ /* 0x0001e40000000800 */
.L_x_5199:
[----:B0-----:R-:W-:Y:S05]  /*a3c0*/  BSYNC B0 ;  /* 0x0000000000007941 */ /* 0x001fea0003800000 */
.L_x_5198:
[----:B------:R-:W-:Y:S01]  /*a3d0*/  IADD3 R153, R153, 0x1, RZ ;  /* 0x0000000199997810 */ /* 0x000fe20007ffe0ff */
[----:B------:R-:W-:-:S03]  /*a3e0*/  UIADD3 UR6, UP0, UR6, 0x1, URZ ;  /* 0x0000000106067890 */ /* 0x000fc6000ff1e03f */
[----:B------:R-:W-:Y:S01]  /*a3f0*/  ISETP.GE.AND P0, PT, R153, c[0x0][0x16c], PT ;  /* 0x00005b0099007a0c */ /* 0x000fe20003f06270 */
[----:B------:R-:W-:-:S12]  /*a400*/  UIADD3.X UR7, URZ, UR7, URZ, UP0, !UPT ;  /* 0x000000073f077290 */ /* 0x000fd800087fe43f */
[----:B------:R-:W-:Y:S01]  /*a410*/  @P0 CALL.REL.NOINC `(.L_x_5163) ;  /* 0x0000001000000944 */ /* 0x000fe20003c00000 */
[----:B------:R-:W-:Y:S05]  /*a420*/  BRA `(.L_x_5200) ;  /* 0xffffcbc000007947 */ /* 0x000fea000383ffff */
.L_x_5163:
[----:B------:R-:W-:Y:S01]  /*a430*/  BAR.SYNC.DEFER_BLOCKING 0x0 ;  /* 0x0000000000007b1d */ /* 0x000fe20000010000 */
        /* <DEDUP_REMOVED lines=8> */
[-C--:B------:R-:W-:Y:S02]  /*a4c0*/  ISETP.GE.AND P5, PT, R40, R155.reuse, PT ;  /* 0x0000009b2800720c */ /* 0x080fe40003fa6270 */
[-C--:B------:R-:W-:Y:S01]  /*a4d0*/  ISETP.GE.AND P0, PT, R41, R155.reuse, PT ;  /* 0x0000009b2900720c */ /* 0x080fe20003f06270 */
[----:B------:R-:W2:Y:S01]  /*a4e0*/  @!P1 LDG.E.U16 R7, [R4.64] ;  /* 0x0000000c04079981 */ /* 0x000ea2000c1e1500 */
[----:B------:R-:W-:-:S03]  /*a4f0*/  ISETP.GE.AND P1, PT, R42, R155, PT ;  /* 0x0000009b2a00720c */ /* 0x000fc60003f26270 */
[----:B------:R-:W4:Y:S01]  /*a500*/  @!P2 LDG.E.U16 R6, [R4.64+0x40] ;  /* 0x0000400c0406a981 */ /* 0x000f22000c1e1500 */
[-C--:B------:R-:W-:Y:S02]  /*a510*/  ISETP.GE.AND P2, PT, R43, R155.reuse, PT ;  /* 0x0000009b2b00720c */ /* 0x080fe40003f46270 */
[----:B------:R-:W-:Y:S01]  /*a520*/  PRMT R19, RZ, 0x7610, R19 ;  /* 0x00007610ff137816 */ /* 0x000fe20000000013 */
[----:B------:R-:W5:Y:S01]  /*a530*/  @!P3 LDG.E.U16 R17, [R4.64+0x80] ;  /* 0x0000800c0411b981 */ /* 0x000f62000c1e1500 */
[-C--:B------:R-:W-:Y:S02]  /*a540*/  ISETP.GE.AND P3, PT, R44, R155.reuse, PT ;  /* 0x0000009b2c00720c */ /* 0x080fe40003f66270 */
[----:B------:R-:W-:Y:S01]  /*a550*/  PRMT R18, RZ, 0x7610, R18 ;  /* 0x00007610ff127816 */ /* 0x000fe20000000012 */
[----:B---3--:R-:W3:Y:S01]  /*a560*/  @!P4 LDG.E.U16 R16, [R4.64+0xc0] ;  /* 0x0000c00c0410c981 */ /* 0x008ee2000c1e1500 */
[----:B------:R-:W-:Y:S02]  /*a570*/  ISETP.GE.AND P4, PT, R45, R155, PT ;  /* 0x0000009b2d00720c */ /* 0x000fe40003f86270 */
[----:B0-----:R-:W-:Y:S01]  /*a580*/  PRMT R21, RZ, 0x7610, R21 ;  /* 0x00007610ff157816 */ /* 0x001fe20000000015 */
[----:B------:R-:W3:Y:S01]  /*a590*/  @!P5 LDG.E.U16 R19, [R4.64+0x100] ;  /* 0x0001000c0413d981 */ /* 0x000ee2000c1e1500 */
[----:B------:R-:W-:-:S02]  /*a5a0*/  PRMT R20, RZ, 0x7610, R20 ;  /* 0x00007610ff147816 */ /* 0x000fc40000000014 */
[----:B------:R-:W-:Y:S01]  /*a5b0*/  PRMT R23, RZ, 0x7610, R23 ;  /* 0x00007610ff177816 */ /* 0x000fe20000000017 */
[----:B------:R-:W3:Y:S01]  /*a5c0*/  @!P0 LDG.E.U16 R18, [R4.64+0x140] ;  /* 0x0001400c04128981 */ /* 0x000ee2000c1e1500 */
[----:B------:R-:W-:Y:S02]  /*a5d0*/  PRMT R22, RZ, 0x7610, R22 ;  /* 0x00007610ff167816 */ /* 0x000fe40000000016 */
[-C--:B------:R-:W-:Y:S01]  /*a5e0*/  ISETP.GE.AND P5, PT, R46, R155.reuse, PT ;  /* 0x0000009b2e00720c */ /* 0x080fe20003fa6270 */
[----:B------:R-:W3:Y:S01]  /*a5f0*/  @!P1 LDG.E.U16 R21, [R4.64+0x180] ;  /* 0x0001800c04159981 */ /* 0x000ee2000c1e1500 */
[-C--:B------:R-:W-:Y:S02]  /*a600*/  ISETP.GE.AND P0, PT, R47, R155.reuse, PT ;  /* 0x0000009b2f00720c */ /* 0x080fe40003f06270 */
[-C--:B------:R-:W-:Y:S01]  /*a610*/  ISETP.GE.AND P1, PT, R48, R155.reuse, PT ;  /* 0x0000009b3000720c */ /* 0x080fe20003f26270 */
[----:B------:R-:W3:Y:S01]  /*a620*/  @!P2 LDG.E.U16 R20, [R4.64+0x1c0] ;  /* 0x0001c00c0414a981 */ /* 0x000ee2000c1e1500 */
[----:B------:R-:W-:-:S03]  /*a630*/  ISETP.GE.AND P2, PT, R49, R155, PT ;  /* 0x0000009b3100720c */ /* 0x000fc60003f46270 */
[----:B------:R-:W3:Y:S01]  /*a640*/  @!P3 LDG.E.U16 R23, [R4.64+0x200] ;  /* 0x0002000c0417b981 */ /* 0x000ee2000c1e1500 */
[----:B------:R-:W-:-:S03]  /*a650*/  ISETP.GE.AND P3, PT, R50, R155, PT ;  /* 0x0000009b3200720c */ /* 0x000fc60003f66270 */
[----:B------:R-:W3:Y:S01]  /*a660*/  @!P4 LDG.E.U16 R22, [R4.64+0x240] ;  /* 0x0002400c0416c981 */ /* 0x000ee2000c1e1500 */
        /* <DEDUP_REMOVED lines=18> */
[----:B------:R-:W-:Y:S01]  /*a790*/  ISETP.NE.AND P6, PT, R33, RZ, PT ;  /* 0x000000ff2100720c */ /* 0x000fe20003fc5270 */
        /* <DEDUP_REMOVED lines=18> */
[----:B------:R-:W2:Y:S04]  /*a8c0*/  LDS.U16 R5, [R70+0x2] ;  /* 0x0000020046057984 */ /* 0x000ea80000000400 */
[----:B------:R-:W3:Y:S04]  /*a8d0*/  LDS.U16 R7, [R70+0x6] ;  /* 0x0000060046077984 */ /* 0x000ee80000000400 */
[----:B------:R-:W4:Y:S04]  /*a8e0*/  LDS.U16 R6, [R70+0x4] ;  /* 0x0000040046067984 */ /* 0x000f280000000400 */
[----:B------:R-:W-:Y:S01]  /*a8f0*/  LDS.U16 R16, [R70+0x10] ;  /* 0x0000100046107984 */ /* 0x000fe20000000400 */
[----:B0-----:R-:W-:-:S02]  /*a900*/  HADD2.F32 R4, -RZ, R4.H0_H0 ;  /* 0x20000004ff047230 */ /* 0x001fc40000004100 */
[----:B--2---:R-:W-:-:S03]  /*a910*/  HADD2.F32 R5, -RZ, R5.H0_H0 ;  /* 0x20000005ff057230 */ /* 0x004fc60000004100 */
[----:B------:R-:W-:Y:S02]  /*a920*/  FADD.FTZ R17, R4, UR5 ;  /* 0x0000000504117e21 */ /* 0x000fe40008010000 */
[----:B------:R-:W-:Y:S01]  /*a930*/  LDS.U16 R4, [R70+0x8] ;  /* 0x0000080046047984 */ /* 0x000fe20000000400 */
[----:B------:R-:W-:Y:S02]  /*a940*/  FADD.FTZ R19, R5, UR5 ;  /* 0x0000000505137e21 */ /* 0x000fe40008010000 */
[----:B------:R-:W-:Y:S01]  /*a950*/  FSETP.GTU.FTZ.AND P4, PT, R17, 20, PT ;  /* 0x41a000001100780b */ /* 0x000fe20003f9c000 */
[----:B---3--:R-:W-:Y:S01]  /*a960*/  HADD2.F32 R7, -RZ, R7.H0_H0 ;  /* 0x20000007ff077230 */ /* 0x008fe20000004100 */
[----:B------:R-:W-:Y:S01]  /*a970*/  LDS.U16 R5, [R70+0xa] ;  /* 0x00000a0046057984 */ /* 0x000fe20000000400 */
[----:B------:R-:W-:Y:S01]  /*a980*/  FSETP.GTU.FTZ.AND P5, PT, R19, 20, PT ;  /* 0x41a000001300780b */ /* 0x000fe20003fbc000 */
[----:B----4-:R-:W-:Y:S02]  /*a990*/  HADD2.F32 R6, -RZ, R6.H0_H0 ;  /* 0x20000006ff067230 */ /* 0x010fe40000004100 */
[----:B------:R-:W-:-:S02]  /*a9a0*/  FADD.FTZ R21, R7, UR5 ;  /* 0x0000000507157e21 */ /* 0x000fc40008010000 */
[----:B------:R-:W0:Y:S01]  /*a9b0*/  LDS.U16 R7, [R70+0xe] ;  /* 0x00000e0046077984 */ /* 0x000e220000000400 */
[----:B------:R-:W-:-:S03]  /*a9c0*/  FADD.FTZ R20, R6, UR5 ;  /* 0x0000000506147e21 */ /* 0x000fc60008010000 */
[----:B------:R-:W2:Y:S01]  /*a9d0*/  LDS.U16 R6, [R70+0xc] ;  /* 0x00000c0046067984 */ /* 0x000ea20000000400 */
[----:B------:R-:W-:Y:S01]  /*a9e0*/  @!P4 FMUL.FTZ R17, R17, -1.4426950216293334961 ;  /* 0xbfb8aa3b1111c820 */ /* 0x000fe20000410000 */
[C---:B------:R-:W-:Y:S02]  /*a9f0*/  FSETP.GTU.FTZ.AND P0, PT, R20.reuse, 20, PT ;  /* 0x41a000001400780b */ /* 0x040fe40003f1c000 */
[----:B------:R-:W-:Y:S01]  /*aa00*/  @!P5 FMUL.FTZ R19, R19, -1.4426950216293334961 ;  /* 0xbfb8aa3b1313d820 */ /* 0x000fe20000410000 */
[----:B------:R3:W4:Y:S08]  /*aa10*/  @!P4 MUFU.EX2 R18, R17 ;  /* 0x000000110012c308 */ /* 0x0007300000000800 */
[----:B------:R-:W5:Y:S01]  /*aa20*/  @!P5 MUFU.EX2 R19, R19 ;  /* 0x000000130013d308 */ /* 0x000f620000000800 */
[----:B------:R-:W-:Y:S01]  /*aa30*/  FSETP.GTU.FTZ.AND P1, PT, R21, 20, PT ;  /* 0x41a000001500780b */ /* 0x000fe20003f3c000 */
[----:B------:R-:W-:Y:S01]  /*aa40*/  @!P0 FMUL.FTZ R20, R20, -1.4426950216293334961 ;  /* 0xbfb8aa3b14148820 */ /* 0x000fe20000410000 */
[----:B---3--:R-:W3:Y:S01]  /*aa50*/  LDS.U16 R17, [R70+0x12] ;  /* 0x0000120046117984 */ /* 0x008ee20000000400 */
[----:B----4-:R-:W-:-:S04]  /*aa60*/  @!P4 FADD.FTZ R18, R18, 1 ;  /* 0x3f8000001212c421 */ /* 0x010fc80000010000 */
[----:B------:R-:W4:Y:S01]  /*aa70*/  @!P0 MUFU.EX2 R20, R20 ;  /* 0x0000001400148308 */ /* 0x000f220000000800 */
[----:B-----5:R-:W-:-:S07]  /*aa80*/  @!P5 FADD.FTZ R19, R19, 1 ;  /* 0x3f8000001313d421 */ /* 0x020fce0000010000 */
[----:B------:R-:W5:Y:S01]  /*aa90*/  @!P4 MUFU.RCP R18, R18 ;  /* 0x000000120012c308 */ /* 0x000f620000001000 */
[----:B------:R-:W-:-:S07]  /*aaa0*/  @!P1 FMUL.FTZ R21, R21, -1.4426950216293334961 ;  /* 0xbfb8aa3b15159820 */ /* 0x000fce0000410000 */
[----:B------:R-:W1:Y:S01]  /*aab0*/  @!P5 MUFU.RCP R19, R19 ;  /* 0x000000130013d308 */ /* 0x000e620000001000 */
[----:B----4-:R-:W-:Y:S01]  /*aac0*/  @!P0 FADD.FTZ R20, R20, 1 ;  /* 0x3f80000014148421 */ /* 0x010fe20000010000 */
[----:B0-----:R-:W-:Y:S01]  /*aad0*/  HADD2.F32 R7, -RZ, R7.H0_H0 ;  /* 0x20000007ff077230 */ /* 0x001fe20000004100 */
[----:B-----5:R-:W-:-:S05]  /*aae0*/  @!P4 FMUL.FTZ R151, R151, R18 ;  /* 0x000000129797c220 */ /* 0x020fca0000410000 */
[----:B------:R-:W0:Y:S01]  /*aaf0*/  @!P1 MUFU.EX2 R21, R21 ;  /* 0x0000001500159308 */ /* 0x000e220000000800 */
[----:B------:R-:W-:-:S07]  /*ab00*/  FADD.FTZ R18, R7, UR5 ;  /* 0x0000000507127e21 */ /* 0x000fce0008010000 */
[----:B------:R-:W4:Y:S01]  /*ab10*/  @!P0 MUFU.RCP R20, R20 ;  /* 0x0000001400148308 */ /* 0x000f220000001000 */
[----:B-1----:R-:W-:Y:S01]  /*ab20*/  @!P5 FMUL.FTZ R150, R150, R19 ;  /* 0x000000139696d220 */ /* 0x002fe20000410000 */
[----:B------:R-:W-:Y:S01]  /*ab30*/  FSETP.GTU.FTZ.AND P5, PT, R18, 20, PT ;  /* 0x41a000001200780b */ /* 0x000fe20003fbc000 */
[----:B------:R-:W-:Y:S02]  /*ab40*/  HADD2.F32 R4, -RZ, R4.H0_H0 ;  /* 0x20000004ff047230 */ /* 0x000fe40000004100 */
[----:B--2---:R-:W-:Y:S02]  /*ab50*/  HADD2.F32 R6, -RZ, R6.H0_H0 ;  /* 0x20000006ff067230 */ /* 0x004fe40000004100 */
[----:B------:R-:W-:Y:S02]  /*ab60*/  HADD2.F32 R16, -RZ, R16.H0_H0 ;  /* 0x20000010ff107230 */ /* 0x000fe40000004100 */
[----:B------:R-:W-:Y:S01]  /*ab70*/  HADD2.F32 R5, -RZ, R5.H0_H0 ;  /* 0x20000005ff057230 */ /* 0x000fe20000004100 */
[----:B------:R-:W-:-:S02]  /*ab80*/  FADD.FTZ R4, R4, UR5 ;  /* 0x0000000504047e21 */ /* 0x000fc40008010000 */
[----:B------:R-:W-:Y:S02]  /*ab90*/  FADD.FTZ R22, R6, UR5 ;  /* 0x0000000506167e21 */ /* 0x000fe40008010000 */
[----:B------:R-:W-:Y:S02]  /*aba0*/  FADD.FTZ R19, R16, UR5 ;  /* 0x0000000510137e21 */ /* 0x000fe40008010000 */
[----:B------:R-:W-:Y:S01]  /*abb0*/  FADD.FTZ R5, R5, UR5 ;  /* 0x0000000505057e21 */ /* 0x000fe20008010000 */
[----:B------:R-:W-:Y:S01]  /*abc0*/  FSETP.GTU.FTZ.AND P2, PT, R4, 20, PT ;  /* 0x41a000000400780b */ /* 0x000fe20003f5c000 */
[----:B0-----:R-:W-:Y:S01]  /*abd0*/  @!P1 FADD.FTZ R21, R21, 1 ;  /* 0x3f80000015159421 */ /* 0x001fe20000010000 */
[----:B------:R-:W-:Y:S01]  /*abe0*/  FSETP.GTU.FTZ.AND P4, PT, R22, 20, PT ;  /* 0x41a000001600780b */ /* 0x000fe20003f9c000 */
[----:B----4-:R-:W-:Y:S01]  /*abf0*/  @!P0 FMUL.FTZ R149, R149, R20 ;  /* 0x0000001495958220 */ /* 0x010fe20000410000 */
[----:B------:R-:W-:Y:S01]  /*ac00*/  FSETP.GTU.FTZ.AND P0, PT, R19, 20, PT ;  /* 0x41a000001300780b */ /* 0x000fe20003f1c000 */
[----:B------:R-:W-:Y:S01]  /*ac10*/  @!P5 FMUL.FTZ R16, R18, -1.4426950216293334961 ;  /* 0xbfb8aa3b1210d820 */ /* 0x000fe20000410000 */
[----:B------:R-:W-:Y:S01]  /*ac20*/  FSETP.GTU.FTZ.AND P3, PT, R5, 20, PT ;  /* 0x41a000000500780b */ /* 0x000fe20003f7c000 */
[----:B------:R-:W0:Y:S01]  /*ac30*/  @!P1 MUFU.RCP R21, R21 ;  /* 0x0000001500159308 */ /* 0x000e220000001000 */
[----:B---3--:R-:W-:-:S07]  /*ac40*/  HADD2.F32 R17, -RZ, R17.H0_H0 ;  /* 0x20000011ff117230 */ /* 0x008fce0000004100 */
[----:B------:R-:W1:Y:S01]  /*ac50*/  @!P5 MUFU.EX2 R16, R16 ;  /* 0x000000100010d308 */ /* 0x000e620000000800 */
[----:B------:R-:W-:Y:S02]  /*ac60*/  FADD.FTZ R20, R17, UR5 ;  /* 0x0000000511147e21 */ /* 0x000fe40008010000 */
[----:B------:R-:W-:Y:S02]  /*ac70*/  @!P2 FMUL.FTZ R4, R4, -1.4426950216293334961 ;  /* 0xbfb8aa3b0404a820 */ /* 0x000fe40000410000 */
[----:B------:R-:W-:Y:S02]  /*ac80*/  @!P4 FMUL.FTZ R7, R22, -1.4426950216293334961 ;  /* 0xbfb8aa3b1607c820 */ /* 0x000fe40000410000 */
[----:B------:R-:W-:Y:S02]  /*ac90*/  @!P0 FMUL.FTZ R17, R19, -1.4426950216293334961 ;  /* 0xbfb8aa3b13118820 */ /* 0x000fe40000410000 */
[----:B------:R-:W-:Y:S01]  /*aca0*/  @!P3 FMUL.FTZ R5, R5, -1.4426950216293334961 ;  /* 0xbfb8aa3b0505b820 */ /* 0x000fe20000410000 */
[----:B------:R-:W2:Y:S01]  /*acb0*/  @!P2 MUFU.EX2 R4, R4 ;  /* 0x000000040004a308 */ /* 0x000ea20000000800 */
[----:B0-----:R-:W-:Y:S01]  /*acc0*/  @!P1 FMUL.FTZ R148, R148, R21 ;  /* 0x0000001594949220 */ /* 0x001fe20000410000 */
[----:B------:R-:W-:-:S06]  /*acd0*/  FSETP.GTU.FTZ.AND P1, PT, R20, 20, PT ;  /* 0x41a000001400780b */ /* 0x000fcc0003f3c000 */
[----:B------:R-:W0:Y:S01]  /*ace0*/  @!P3 MUFU.EX2 R6, R5 ;  /* 0x000000050006b308 */ /* 0x000e220000000800 */
[----:B-1----:R-:W-:-:S07]  /*acf0*/  @!P5 FADD.FTZ R16, R16, 1 ;  /* 0x3f8000001010d421 */ /* 0x002fce0000010000 */
[----:B------:R-:W1:Y:S08]  /*ad00*/  @!P4 MUFU.EX2 R7, R7 ;  /* 0x000000070007c308 */ /* 0x000e700000000800 */
[----:B------:R-:W3:Y:S08]  /*ad10*/  @!P0 MUFU.EX2 R17, R17 ;  /* 0x0000001100118308 */ /* 0x000ef00000000800 */
[----:B------:R4:W-:Y:S01]  /*ad20*/  @!P5 MUFU.RCP R21, R16 ;  /* 0x000000100015d308 */ /* 0x0009e20000001000 */
[----:B------:R-:W-:Y:S01]  /*ad30*/  @!P1 FMUL.FTZ R18, R20, -1.4426950216293334961 ;  /* 0xbfb8aa3b14129820 */ /* 0x000fe20000410000 */
[----:B----4-:R-:W4:Y:S01]  /*ad40*/  LDS.U16 R16, [R70+0x1c] ;  /* 0x00001c0046107984 */ /* 0x010f220000000400 */
[----:B--2---:R-:W-:-:S02]  /*ad50*/  @!P2 FADD.FTZ R5, R4, 1 ;  /* 0x3f8000000405a421 */ /* 0x004fc40000010000 */
[----:B0-----:R-:W-:Y:S02]  /*ad60*/  @!P3 FADD.FTZ R6, R6, 1 ;  /* 0x3f8000000606b421 */ /* 0x001fe40000010000 */
[----:B-1----:R-:W-:Y:S02]  /*ad70*/  @!P4 FADD.FTZ R7, R7, 1 ;  /* 0x3f8000000707c421 */ /* 0x002fe40000010000 */
[----:B---3--:R-:W-:Y:S01]  /*ad80*/  @!P0 FADD.FTZ R17, R17, 1 ;  /* 0x3f80000011118421 */ /* 0x008fe20000010000 */
[----:B------:R0:W-:Y:S01]  /*ad90*/  @!P2 MUFU.RCP R20, R5 ;  /* 0x000000050014a308 */ /* 0x0001e20000001000 */
[----:B------:R-:W-:Y:S07]  /*ada0*/  LDS.U16 R4, [R70+0x14] ;  /* 0x0000140046047984 */ /* 0x000fee0000000400 */
[----:B------:R1:W2:Y:S01]  /*adb0*/  @!P3 MUFU.RCP R19, R6 ;  /* 0x000000060013b308 */ /* 0x0002a20000001000 */
[----:B0-----:R-:W-:Y:S07]  /*adc0*/  LDS.U16 R5, [R70+0x16] ;  /* 0x0000160046057984 */ /* 0x001fee0000000400 */
[----:B------:R0:W-:Y:S01]  /*add0*/  @!P4 MUFU.RCP R22, R7 ;  /* 0x000000070016c308 */ /* 0x0001e20000001000 */
[----:B-1----:R-:W-:Y:S07]  /*ade0*/  LDS.U16 R6, [R70+0x18] ;  /* 0x0000180046067984 */ /* 0x002fee0000000400 */
[----:B------:R1:W-:Y:S01]  /*adf0*/  @!P0 MUFU.RCP R24, R17 ;  /* 0x0000001100188308 */ /* 0x0003e20000001000 */
[----:B0-----:R-:W-:Y:S07]  /*ae00*/  LDS.U16 R7, [R70+0x1a] ;  /* 0x00001a0046077984 */ /* 0x001fee0000000400 */
[----:B------:R-:W0:Y:S01]  /*ae10*/  @!P1 MUFU.EX2 R18, R18 ;  /* 0x0000001200129308 */ /* 0x000e220000000800 */
[----:B-1----:R-:W1:Y:S04]  /*ae20*/  LDS.U16 R17, [R70+0x1e] ;  /* 0x00001e0046117984 */ /* 0x002e680000000400 */
[----:B------:R-:W-:Y:S01]  /*ae30*/  BAR.SYNC.DEFER_BLOCKING 0x0 ;  /* 0x0000000000007b1d */ /* 0x000fe20000010000 */
[----:B--2---:R-:W-:Y:S01]  /*ae40*/  @!P3 FMUL.FTZ R146, R146, R19 ;  /* 0x000000139292b220 */ /* 0x004fe20000410000 */
[----:B------:R-:W-:Y:S01]  /*ae50*/  PRMT R19, R122, 0x7632, R19 ;  /* 0x000076327a137816 */ /* 0x000fe20000000013 */
[----:B0-----:R-:W-:-:S04]  /*ae60*/  @!P1 FADD.FTZ R18, R18, 1 ;  /* 0x3f80000012129421 */ /* 0x001fc80000010000 */
[----:B------:R-:W0:Y:S01]  /*ae70*/  @!P1 MUFU.RCP R23, R18 ;  /* 0x0000001200179308 */ /* 0x000e220000001000 */
[----:B----4-:R-:W-:Y:S01]  /*ae80*/  HADD2.F32 R16, -RZ, R16.H0_H0 ;  /* 0x20000010ff107230 */ /* 0x010fe20000004100 */
[----:B------:R2:W-:Y:S02]  /*ae90*/  STS.U16 [R70+0x6], R19 ;  /* 0x0000061346007388 */ /* 0x0005e40000000400 */
[----:B--2---:R-:W-:-:S05]  /*aea0*/  PRMT R19, R128, 0x7632, R19 ;  /* 0x0000763280137816 */ /* 0x004fca0000000013 */
[----:B------:R2:W-:Y:S01]  /*aeb0*/  STS.U16 [R70+0x12], R19 ;  /* 0x0000121346007388 */ /* 0x0005e20000000400 */
[----:B------:R-:W-:Y:S01]  /*aec0*/  @!P2 FMUL.FTZ R147, R147, R20 ;  /* 0x000000149393a220 */ /* 0x000fe20000410000 */
[----:B------:R-:W-:Y:S01]  /*aed0*/  PRMT R20, R124, 0x7632, R20 ;  /* 0x000076327c147816 */ /* 0x000fe20000000014 */
[----:B0-----:R-:W-:Y:S01]  /*aee0*/  @!P1 FMUL.FTZ R142, R142, R23 ;  /* 0x000000178e8e9220 */ /* 0x001fe20000410000 */
[----:B------:R-:W-:Y:S01]  /*aef0*/  PRMT R18, R120, 0x7632, R18 ;  /* 0x0000763278127816 */ /* 0x000fe20000000012 */
[----:B--2---:R-:W-:Y:S01]  /*af00*/  FADD.FTZ R19, R16, UR5 ;  /* 0x0000000510137e21 */ /* 0x004fe20008010000 */
[----:B------:R-:W-:-:S04]  /*af10*/  F2FP.PACK_AB R126, R127, R126 ;  /* 0x0000007e7f7e723e */ /* 0x000fc800000000ff */
[----:B------:R-:W-:Y:S02]  /*af20*/  FSETP.GTU.FTZ.AND P1, PT, R19, 20, PT ;  /* 0x41a000001300780b */ /* 0x000fe40003f3c000 */
[----:B------:R-:W-:Y:S02]  /*af30*/  F2FP.PACK_AB R132, R133, R132 ;  /* 0x000000848584723e */ /* 0x000fe400000000ff */
[----:B------:R-:W-:Y:S01]  /*af40*/  F2FP.PACK_AB R134, R135, R134 ;  /* 0x000000868786723e */ /* 0x000fe200000000ff */
[----:B------:R0:W-:Y:S01]  /*af50*/  STS.U16 [R70+0xa], R20 ;  /* 0x00000a1446007388 */ /* 0x0001e20000000400 */
[----:B------:R-:W-:Y:S01]  /*af60*/  @!P4 FMUL.FTZ R145, R145, R22 ;  /* 0x000000169191c220 */ /* 0x000fe20000410000 */
[----:B-1----:R-:W-:Y:S01]  /*af70*/  HADD2.F32 R17, -RZ, R17.H0_H0 ;  /* 0x20000011ff117230 */ /* 0x002fe20000004100 */
[----:B------:R-:W-:Y:S01]  /*af80*/  @!P0 FMUL.FTZ R143, R143, R24 ;  /* 0x000000188f8f8220 */ /* 0x000fe20000410000 */
[----:B------:R1:W-:Y:S01]  /*af90*/  STS.U16 [R70+0x2], R18 ;  /* 0x0000021246007388 */ /* 0x0003e20000000400 */
[----:B------:R-:W-:Y:S01]  /*afa0*/  PRMT R22, R132, 0x7632, R22 ;  /* 0x0000763284167816 */ /* 0x000fe20000000016 */
[----:B------:R-:W-:Y:S01]  /*afb0*/  HADD2.F32 R4, -RZ, R4.H0_H0 ;  /* 0x20000004ff047230 */ /* 0x000fe20000004100 */
[----:B------:R-:W-:-:S02]  /*afc0*/  PRMT R24, R134, 0x7632, R24 ;  /* 0x0000763286187816 */ /* 0x000fc40000000018 */
[----:B0-----:R-:W-:Y:S02]  /*afd0*/  PRMT R20, R130, 0x7632, R20 ;  /* 0x0000763282147816 */ /* 0x001fe40000000014 */
[----:B-1----:R-:W-:-:S03]  /*afe0*/  PRMT R18, R126, 0x7632, R18 ;  /* 0x000076327e127816 */ /* 0x002fc60000000012 */
[----:B------:R0:W-:Y:S01]  /*aff0*/  STS.U16 [R70+0x16], R20 ;  /* 0x0000161446007388 */ /* 0x0001e20000000400 */
[----:B------:R-:W-:Y:S01]  /*b000*/  @!P5 FMUL.FTZ R144, R144, R21 ;  /* 0x000000159090d220 */ /* 0x000fe20000410000 */
[----:B------:R-:W-:Y:S01]  /*b010*/  HADD2.F32 R5, -RZ, R5.H0_H0 ;  /* 0x20000005ff057230 */ /* 0x000fe20000004100 */
[----:B------:R-:W-:Y:S01]  /*b020*/  FADD.FTZ R4, R4, UR5 ;  /* 0x0000000504047e21 */ /* 0x000fe20008010000 */
[----:B------:R-:W-:Y:S01]  /*b030*/  STS.U16 [R70], R120 ;  /* 0x0000007846007388 */ /* 0x000fe20000000400 */
[----:B------:R-:W-:-:S03]  /*b040*/  HADD2.F32 R7, -RZ, R7.H0_H0 ;  /* 0x20000007ff077230 */ /* 0x000fc60000004100 */
[----:B------:R-:W-:Y:S01]  /*b050*/  STS.U16 [R70+0x4], R122 ;  /* 0x0000047a46007388 */ /* 0x000fe20000000400 */
[----:B0-----:R-:W-:-:S03]  /*b060*/  FADD.FTZ R20, R17, UR5 ;  /* 0x0000000511147e21 */ /* 0x001fc60008010000 */
[----:B------:R-:W-:Y:S01]  /*b070*/  STS.U16 [R70+0x8], R124 ;  /* 0x0000087c46007388 */ /* 0x000fe20000000400 */
[----:B------:R-:W-:-:S03]  /*b080*/  @!P1 FMUL.FTZ R17, R19, -1.4426950216293334961 ;  /* 0xbfb8aa3b13119820 */ /* 0x000fc60000410000 */
[----:B------:R-:W-:Y:S04]  /*b090*/  STS.U16 [R70+0xc], R126 ;  /* 0x00000c7e46007388 */ /* 0x000fe80000000400 */
[----:B------:R0:W-:Y:S04]  /*b0a0*/  STS.U16 [R70+0xe], R18 ;  /* 0x00000e1246007388 */ /* 0x0001e80000000400 */
        /* <DEDUP_REMOVED lines=23> */
[----:B------:R-:W-:-:S03]  /*b220*/  FSETP.GTU.FTZ.AND P5, PT, R4, 20, PT ;  /* 0x41a000000400780b */ /* 0x000fc60003fbc000 */
[----:B------:R-:W-:Y:S01]  /*b230*/  @!P6 STS [0x420], R155 ;  /* 0x0004209bff00e388 */ /* 0x000fe20000000800 */
[----:B------:R-:W-:-:S03]  /*b240*/  FADD.FTZ R5, R5, UR5 ;  /* 0x0000000505057e21 */ /* 0x000fc60008010000 */
[----:B------:R-:W-:Y:S01]  /*b250*/  BAR.SYNC.DEFER_BLOCKING 0x0 ;  /* 0x0000000000007b1d */ /* 0x000fe20000010000 */
[----:B0-----:R-:W-:Y:S01]  /*b260*/  FADD.FTZ R18, R7, UR5 ;  /* 0x0000000507127e21 */ /* 0x001fe20008010000 */
[----:B------:R-:W-:Y:S01]  /*b270*/  FSETP.GTU.FTZ.AND P4, PT, R5, 20, PT ;  /* 0x41a000000500780b */ /* 0x000fe20003f9c000 */
[----:B------:R-:W-:-:S03]  /*b280*/  HADD2.F32 R6, -RZ, R6.H0_H0 ;  /* 0x20000006ff067230 */ /* 0x000fc60000004100 */
[----:B------:R-:W-:Y:S01]  /*b290*/  FSETP.GTU.FTZ.AND P2, PT, R18, 20, PT ;  /* 0x41a000001200780b */ /* 0x000fe20003f5c000 */
[----:B------:R-:W-:Y:S02]  /*b2a0*/  @!P5 FMUL.FTZ R4, R4, -1.4426950216293334961 ;  /* 0xbfb8aa3b0404d820 */ /* 0x000fe40000410000 */
[----:B------:R-:W-:-:S05]  /*b2b0*/  FADD.FTZ R6, R6, UR5 ;  /* 0x0000000506067e21 */ /* 0x000fca0008010000 */
[----:B------:R-:W-:Y:S01]  /*b2c0*/  FSETP.GTU.FTZ.AND P3, PT, R6, 20, PT ;  /* 0x41a000000600780b */ /* 0x000fe20003f7c000 */
[----:B------:R-:W-:Y:S01]  /*b2d0*/  @!P4 FMUL.FTZ R5, R5, -1.4426950216293334961 ;  /* 0xbfb8aa3b0505c820 */ /* 0x000fe20000410000 */
[----:B------:R-:W0:Y:S03]  /*b2e0*/  @!P5 MUFU.EX2 R4, R4 ;  /* 0x000000040004d308 */ /* 0x000e260000000800 */
[----:B------:R-:W-:Y:S01]  /*b2f0*/  @!P2 FMUL.FTZ R16, R18, -1.4426950216293334961 ;  /* 0xbfb8aa3b1210a820 */ /* 0x000fe20000410000 */
[----:B------:R-:W-:Y:S01]  /*b300*/  FSETP.GTU.FTZ.AND P0, PT, R20, 20, PT ;  /* 0x41a000001400780b */ /* 0x000fe20003f1c000 */
[----:B------:R-:W2:Y:S03]  /*b310*/  LDS R97, [0x420] ;  /* 0x00042000ff617984 */ /* 0x000ea60000000800 */
[----:B------:R-:W-:Y:S03]  /*b320*/  @!P4 MUFU.EX2 R5, R5 ;  /* 0x000000050005c308 */ /* 0x000fe60000000800 */
[----:B------:R-:W-:-:S05]  /*b330*/  @!P3 FMUL.FTZ R6, R6, -1.4426950216293334961 ;  /* 0xbfb8aa3b0606b820 */ /* 0x000fca0000410000 */
[----:B------:R-:W3:Y:S01]  /*b340*/  @!P2 MUFU.EX2 R16, R16 ;  /* 0x000000100010a308 */ /* 0x000ee20000000800 */
[----:B0-----:R-:W-:Y:S02]  /*b350*/  @!P5 FADD.FTZ R4, R4, 1 ;  /* 0x3f8000000404d421 */ /* 0x001fe40000010000 */
[----:B-1----:R-:W-:-:S05]  /*b360*/  IMAD R24, R201, c[0x0][0x2d8], RZ ;  /* 0x0000b600c9187a24 */ /* 0x002fca00078e02ff */
[----:B------:R0:W1:Y:S01]  /*b370*/  @!P3 MUFU.EX2 R7, R6 ;  /* 0x000000060007b308 */ /* 0x0000620000000800 */
[----:B------:R-:W-:-:S07]  /*b380*/  IMAD R103, R29, c[0x0][0x2dc], R24 ;  /* 0x0000b7001d677a24 */ /* 0x000fce00078e0218 */
[----:B------:R-:W4:Y:S01]  /*b390*/  @!P1 MUFU.EX2 R17, R17 ;  /* 0x0000001100119308 */ /* 0x000f220000000800 */
[----:B0-----:R-:W-:Y:S02]  /*b3a0*/  @!P0 FMUL.FTZ R6, R20, -1.4426950216293334961 ;  /* 0xbfb8aa3b14068820 */ /* 0x001fe40000410000 */
[----:B---3--:R-:W-:-:S05]  /*b3b0*/  @!P2 FADD.FTZ R16, R16, 1 ;  /* 0x3f8000001010a421 */ /* 0x008fca0000010000 */
[----:B------:R0:W-:Y:S08]  /*b3c0*/  @!P0 MUFU.EX2 R18, R6 ;  /* 0x0000000600128308 */ /* 0x0001f00000000800 */
[----:B------:R3:W5:Y:S01]  /*b3d0*/  @!P5 MUFU.RCP R20, R4 ;  /* 0x000000040014d308 */ /* 0x0007620000001000 */
[----:B0-----:R-:W-:Y:S02]  /*b3e0*/  @!P4 FADD.FTZ R6, R5, 1 ;  /* 0x3f8000000506c421 */ /* 0x001fe40000010000 */
[----:B---3--:R-:W-:-:S05]  /*b3f0*/  IMAD.WIDE.U32 R4, R29, c[0x0][0x2d8], RZ ;  /* 0x0000b6001d047a25 */ /* 0x008fca00078e00ff */
[----:B------:R-:W0:Y:S01]  /*b400*/  @!P2 MUFU.RCP R101, R16 ;  /* 0x000000100065a308 */ /* 0x000e220000001000 */
[----:B------:R-:W-:Y:S01]  /*b410*/  IADD3 R5, R5, R103, RZ ;  /* 0x0000006705057210 */ /* 0x000fe20007ffe0ff */
[----:B-1----:R-:W-:Y:S02]  /*b420*/  @!P3 FADD.FTZ R7, R7, 1 ;  /* 0x3f8000000707b421 */ /* 0x002fe40000010000 */
[----:B------:R-:W-:-:S04]  /*b430*/  IMAD R105, R27, c[0x0][0x2e0], RZ ;  /* 0x0000b8001b697a24 */ /* 0x000fc800078e02ff */
[----:B------:R-:W1:Y:S01]  /*b440*/  @!P4 MUFU.RCP R99, R6 ;  /* 0x000000060063c308 */ /* 0x000e620000001000 */
[----:B------:R-:W-:-:S04]  /*b450*/  IMAD.WIDE.U32 R4, R0, c[0x0][0x2e0], R4 ;  /* 0x0000b80000047a25 */ /* 0x000fc800078e0004 */
[----:B----4-:R-:W-:Y:S02]  /*b460*/  @!P1 FADD.FTZ R17, R17, 1 ;  /* 0x3f80000011119421 */ /* 0x010fe40000010000 */
[----:B-----5:R-:W-:Y:S01]  /*b470*/  @!P5 FMUL.FTZ R141, R141, R20 ;  /* 0x000000148d8dd220 */ /* 0x020fe20000410000 */
[----:B------:R3:W4:Y:S01]  /*b480*/  @!P3 MUFU.RCP R22, R7 ;  /* 0x000000070016b308 */ /* 0x0007220000001000 */
[----:B------:R-:W-:Y:S01]  /*b490*/  IADD3 R4, P5, R87, R4, RZ ;  /* 0x0000000457047210 */ /* 0x000fe20007fbe0ff */
[----:B------:R-:W-:-:S06]  /*b4a0*/  @!P0 FADD.FTZ R18, R18, 1 ;  /* 0x3f80000012128421 */ /* 0x000fcc0000010000 */
[----:B------:R-:W5:Y:S01]  /*b4b0*/  @!P1 MUFU.RCP R6, R17 ;  /* 0x0000001100069308 */ /* 0x000f620000001000 */
[----:B---3--:R-:W-:Y:S02]  /*b4c0*/  IMAD R7, R0, c[0x0][0x2e4], R105 ;  /* 0x0000b90000077a24 */ /* 0x008fe400078e0269 */
[----:B0-----:R-:W-:Y:S01]  /*b4d0*/  @!P2 FMUL.FTZ R138, R138, R101 ;  /* 0x000000658a8aa220 */ /* 0x001fe20000410000 */
[----:B--2---:R-:W-:Y:S02]  /*b4e0*/  ISETP.GE.AND P2, PT, R8, R97, PT ;  /* 0x000000610800720c */ /* 0x004fe40003f46270 */
[----:B------:R-:W-:Y:S02]  /*b4f0*/  IADD3.X R7, R86, R7, R5, P5, !PT ;  /* 0x0000000756077210 */ /* 0x000fe40002ffe405 */
[----:B------:R-:W0:Y:S01]  /*b500*/  @!P0 MUFU.RCP R5, R18 ;  /* 0x0000001200058308 */ /* 0x000e220000001000 */
[----:B-1----:R-:W-:Y:S01]  /*b510*/  @!P4 FMUL.FTZ R140, R140, R99 ;  /* 0x000000638c8cc220 */ /* 0x002fe20000410000 */
[----:B------:R-:W-:Y:S01]  /*b520*/  LEA R99, P4, R8, c[0x0][0x330], 0x1 ;  /* 0x0000cc0008637a11 */ /* 0x000fe200078808ff */
[----:B----4-:R-:W-:Y:S01]  /*b530*/  @!P3 FMUL.FTZ R139, R139, R22 ;  /* 0x000000168b8bb220 */ /* 0x010fe20000410000 */
[----:B------:R-:W-:Y:S02]  /*b540*/  BSSY B0, `(.L_x_5201) ;  /* 0x0000015000007945 */ /* 0x000fe40003800000 */
[----:B------:R-:W-:Y:S01]  /*b550*/  LEA R16, P3, R4, R99, 0x1 ;  /* 0x0000006304107211 */ /* 0x000fe200078608ff */
[----:B-----5:R-:W-:Y:S01]  /*b560*/  @!P1 FMUL.FTZ R137, R137, R6 ;  /* 0x0000000689899220 */ /* 0x020fe20000410000 */
[----:B------:R-:W-:-:S02]  /*b570*/  LEA.HI.X R6, R8, c[0x0][0x334], R9, 0x1, P4 ;  /* 0x0000cd0008067a11 */ /* 0x000fc400020f0c09 */
[-C--:B------:R-:W-:Y:S02]  /*b580*/  ISETP.GE.AND P1, PT, R38, R97.reuse, PT ;  /* 0x000000612600720c */ /* 0x080fe40003f26270 */
        /* <DEDUP_REMOVED lines=16> */
.L_x_5202:
[----:B------:R-:W-:Y:S05]  /*b690*/  BSYNC B0 ;  /* 0x0000000000007941 */ /* 0x000fea0003800000 */
.L_x_5201:
        /* <DEDUP_REMOVED lines=62> */
[----:B-1----:R-:W-:Y:S01]  /*ba80*/  PRMT R18, R5, 0x7632, R18 ;  /* 0x0000763205127816 */ /* 0x002fe20000000012 */
[----:B------:R-:W-:Y:S01]  /*ba90*/  STS.U16 [R70], R150 ;  /* 0x0000009646007388 */ /* 0x000fe20000000400 */
[----:B--2---:R-:W-:Y:S01]  /*baa0*/  PRMT R16, R7, 0x7632, R16 ;  /* 0x0000763207107816 */ /* 0x004fe20000000010 */
        /* <DEDUP_REMOVED lines=50> */
.L_x_5204:
[----:B------:R-:W-:Y:S05]  /*bdd0*/  BSYNC B0 ;  /* 0x0000000000007941 */ /* 0x000fea0003800000 */
.L_x_5203:
[----:B------:R-:W-:Y:S01]  /*bde0*/  MOV R2, R4 ;  /* 0x0000000400027202 */ /* 0x000fe20000000f00 */
[----:B------:R-:W-:Y:S01]  /*bdf0*/  IMAD R5, R27, c[0x0][0x300], RZ ;  /* 0x0000c0001b057a24 */ /* 0x000fe200078e02ff */
[----:B------:R-:W-:Y:S01]  /*be00*/  MOV R3, R79 ;  /* 0x0000004f00037202 */ /* 0x000fe20000000f00 */
[----:B------:R-:W-:Y:S01]  /*be10*/  UIADD3 UR15, UP0, UR15, -0x400, URZ ;  /* 0xfffffc000f0f7890 */ /* 0x000fe2000ff1e03f */
[----:B------:R-:W-:Y:S01]  /*be20*/  IADD3 R4, P0, R69, -0x3c0, RZ ;  /* 0xfffffc4045047810 */ /* 0x000fe20007f1e0ff */
[----:B0-----:R-:W-:Y:S01]  /*be30*/  IMAD R7, R0, c[0x0][0x304], R5 ;  /* 0x0000c10000077a24 */ /* 0x001fe200078e0205 */
[----:B------:R-:W-:Y:S01]  /*be40*/  ISETP.GE.AND P2, PT, R36, R77, PT ;  /* 0x0000004d2400720c */ /* 0x000fe20003f46270 */
[----:B------:R-:W-:Y:S01]  /*be50*/  IMAD.WIDE.U32 R2, R0, c[0x0][0x300], R2 ;  /* 0x0000c00000027a25 */ /* 0x000fe200078e0002 */
[----:B------:R-:W-:Y:S01]  /*be60*/  IADD3.X R5, R68, -0x1, RZ, P0, !PT ;  /* 0xffffffff44057810 */ /* 0x000fe200007fe4ff */
[----:B------:R-:W-:Y:S01]  /*be70*/  UIADD3 UR17, UP1, UR17, -0x400, URZ ;  /* 0xfffffc0011117890 */ /* 0x000fe2000ff3e03f */
[----:B------:R-:W-:Y:S01]  /*be80*/  IADD3 R4, P1, R4, c[0x0][0x340], RZ ;  /* 0x0000d00004047a10 */ /* 0x000fe20007f3e0ff */
[----:B------:R-:W-:Y:S01]  /*be90*/  UIADD3 UR9, UP2, UR9, -0x400, URZ ;  /* 0xfffffc0009097890 */ /* 0x000fe2000ff5e03f */
[----:B------:R-:W-:Y:S01]  /*bea0*/  IADD3 R87, P0, R87, R2, RZ ;  /* 0x0000000257577210 */ /* 0x000fe20007f1e0ff */
[----:B------:R-:W-:Y:S01]  /*beb0*/  UIADD3.X UR16, UR16, -0x1, URZ, UP0, !UPT ;  /* 0xffffffff10107890 */ /* 0x000fe200087fe43f */
[----:B------:R-:W-:Y:S01]  /*bec0*/  IADD3.X R5, R5, c[0x0][0x344], RZ, P1, !PT ;  /* 0x0000d10005057a10 */ /* 0x000fe20000ffe4ff */
[----:B------:R-:W-:Y:S01]  /*bed0*/  UIADD3.X UR18, UR18, -0x1, URZ, UP1, !UPT ;  /* 0xffffffff12127890 */ /* 0x000fe20008ffe43f */
[----:B------:R-:W-:Y:S01]  /*bee0*/  IADD3.X R86, R86, R7, R3, P0, !PT ;  /* 0x0000000756567210 */ /* 0x000fe200007fe403 */
[----:B------:R-:W-:Y:S01]  /*bef0*/  UIADD3.X UR14, UR14, -0x1, URZ, UP2, !UPT ;  /* 0xffffffff0e0e7890 */ /* 0x000fe200097fe43f */
[----:B------:R-:W-:-:S02]  /*bf00*/  LEA R2, P0, R87, R4, 0x1 ;  /* 0x0000000457027211 */ /* 0x000fc400078008ff */
[----:B------:R-:W-:Y:S02]  /*bf10*/  ISETP.GE.AND P3, PT, R41, R77, PT ;  /* 0x0000004d2900720c */ /* 0x000fe40003f66270 */
[----:B------:R-:W-:Y:S02]  /*bf20*/  LEA.HI.X R3, R87, R5, R86, 0x1, P0 ;  /* 0x0000000557037211 */ /* 0x000fe400000f0c56 */
[-C--:B------:R-:W-:Y:S02]  /*bf30*/  ISETP.GE.AND P4, PT, R42, R77.reuse, PT ;  /* 0x0000004d2a00720c */ /* 0x080fe40003f86270 */
[-C--:B------:R-:W-:Y:S01]  /*bf40*/  ISETP.GE.AND P5, PT, R43, R77.reuse, PT ;  /* 0x0000004d2b00720c */ /* 0x080fe20003fa6270 */
[----:B------:R0:W-:Y:S01]  /*bf50*/  @!P2 STG.E.U16 [R2.64], R53 ;  /* 0x000000350200a986 */ /* 0x0001e2000c10150c */
[-C--:B------:R-:W-:Y:S02]  /*bf60*/  ISETP.GE.AND P2, PT, R40, R77.reuse, PT ;  /* 0x0000004d2800720c */ /* 0x080fe40003f46270 */
        /* <DEDUP_REMOVED lines=30> */
.L_x_5125:
[----:B------:R-:W-:Y:S02]  /*c150*/  ISETP.NE.U32.AND P0, PT, RZ, c[0x0][0x328], PT ;  /* 0x0000ca00ff007a0c */ /* 0x000fe40003f05070 */
[----:B------:R-:W-:Y:S02]  /*c160*/  ISETP.NE.U32.AND P2, PT, RZ, c[0x0][0x348], PT ;  /* 0x0000d200ff007a0c */ /* 0x000fe40003f45070 */
[----:B------:R-:W-:Y:S02]  /*c170*/  ISETP.NE.AND.EX P1, PT, RZ, c[0x0][0x32c], PT, P0 ;  /* 0x0000cb00ff007a0c */ /* 0x000fe40003f25300 */
[----:B------:R-:W-:-:S11]  /*c180*/  ISETP.NE.AND.EX P0, PT, RZ, c[0x0][0x34c], PT, P2 ;  /* 0x0000d300ff007a0c */ /* 0x000fd60003f05320 */
[----:B------:R-:W-:Y:S05]  /*c190*/  @!P1 BRA `(.L_x_5206) ;  /* 0x0000014000009947 */ /* 0x000fea0003800000 */
[----:B0-----:R-:W0:Y:S01]  /*c1a0*/  SHFL.DOWN P1, R3, R26, 0x1, 0x1f ;  /* 0x08201f001a037f89 */ /* 0x001e220000020000 */
[----:B------:R-:W-:Y:S03]  /*c1b0*/  BSSY B0, `(.L_x_5206) ;  /* 0x0000012000007945 */ /* 0x000fe60003800000 */
[----:B------:R-:W3:Y:S01]  /*c1c0*/  S2R R6, SR_LANEID ;  /* 0x0000000000067919 */ /* 0x000ee20000000000 */
[----:B0-----:R-:W-:Y:S01]  /*c1d0*/  @P1 FADD R3, R3, R26 ;  /* 0x0000001a03031221 */ /* 0x001fe20000000000 */
[----:B---3--:R-:W-:-:S04]  /*c1e0*/  ISETP.NE.AND P2, PT, R6, RZ, PT ;  /* 0x000000ff0600720c */ /* 0x008fc80003f45270 */
        /* <DEDUP_REMOVED lines=14> */
.L_x_5207:
[----:B0-----:R-:W-:Y:S05]  /*c2d0*/  BSYNC B0 ;  /* 0x0000000000007941 */ /* 0x001fea0003800000 */
.L_x_5206:
        /* <DEDUP_REMOVED lines=16> */
[----:B----4-:R-:W-:-:S04]  /*c3e0*/  ISETP.NE.AND P0, PT, R15, RZ, PT ;  /* 0x000000ff0f00720c */ /* 0x010fc80003f05270 */
[----:B------:R0:W-:Y:S04]  /*c3f0*/  @!P1 STS [0xc74], R7 ;  /* 0x000c7407ff009388 */ /* 0x0001e80000000800 */
[----:B------:R-:W-:Y:S06]  /*c400*/  BAR.SYNC.DEFER_BLOCKING 0x0 ;  /* 0x0000000000007b1d */ /* 0x000fec0000010000 */
[----:B------:R-:W-:Y:S05]  /*c410*/  @P0 BRA `(.L_x_5210) ;  /* 0x0000004000000947 */ /* 0x000fea0003800000 */
[----:B0-----:R0:W-:Y:S01]  /*c420*/  RED.E.ADD.F32.FTZ.RN.STRONG.GPU [R10.64], R7 ;  /* 0x000000070a00798e */ /* 0x0011e2000c10e78c */
[----:B------:R-:W-:Y:S01]  /*c430*/  HFMA2.MMA R15, -RZ, RZ, 0, 0 ;  /* 0x00000000ff0f7435 */ /* 0x000fe200000001ff */
[----:B------:R-:W-:Y:S05]  /*c440*/  BRA `(.L_x_5210) ;  /* 0x0000001000007947 */ /* 0x000fea0003800000 */
.L_x_5209:
[----:B------:R-:W3:Y:S02]  /*c450*/  S2R R15, SR_TID.X ;  /* 0x00000000000f7919 */ /* 0x000ee40000002100 */
.L_x_5210:
[----:B0-----:R-:W-:Y:S05]  /*c460*/  BSYNC B0 ;  /* 0x0000000000007941 */ /* 0x001fea0003800000 */
.L_x_5208:
[----:B---3--:R-:W-:-:S13]  /*c470*/  ISETP.GE.AND P0, PT, R15, c[0x0][0x16c], PT ;  /* 0x00005b000f007a0c */ /* 0x008fda0003f06270 */
        /* <DEDUP_REMOVED lines=9> */
.L_x_5211:
        /* <DEDUP_REMOVED lines=26> */
.L_x_5212:
        /* <DEDUP_REMOVED lines=13> */
.L_x_9075:


//--------------------- .text._Z25selective_scan_bwd_kernelI32Selective_Scan_bwd_kernel_traitsILi32ELi16ELb0ELb1ELb0ELb0ELb0EN3c104HalfEfEEv12SSMParamsBwd --------------------------
	.section	.text._Z25selective_scan_bwd_kernelI32Selective_Scan_bwd_kernel_traitsILi32ELi16ELb0ELb1ELb0ELb0ELb0EN3c104HalfEfEEv12SSMParamsBwd,"ax",@progbits
	.sectioninfo	@"SHI_REGISTERS=254"
	.align	128
        .global         _Z25selective_scan_bwd_kernelI32Selective_Scan_bwd_kernel_traitsILi32ELi16ELb0ELb1ELb0ELb0ELb0EN3c104HalfEfEEv12SSMParamsBwd
        .type           _Z25selective_scan_bwd_kernelI32Selective_Scan_bwd_kernel_traitsILi32ELi16ELb0ELb1ELb0ELb0ELb0EN3c104HalfEfEEv12SSMParamsBwd,@function
        .size           _Z25selective_scan_bwd_kernelI32Selective_Scan_bwd_kernel_traitsILi32ELi16ELb0ELb1ELb0ELb0ELb0EN3c104HalfEfEEv12SSMParamsBwd,(.L_x_9076 - _Z25selective_scan_bwd_kernelI32Selective_Scan_bwd_kernel_traitsILi32ELi16ELb0ELb1ELb0ELb0ELb0EN3c104HalfEfEEv12SSMParamsBwd)
        .other          _Z25selective_scan_bwd_kernelI32Selective_Scan_bwd_kernel_traitsILi32ELi16ELb0ELb1ELb0ELb0ELb0EN3c104HalfEfEEv12SSMParamsBwd,@"STO_CUDA_ENTRY STV_DEFAULT"
_Z25selective_scan_bwd_kernelI32Selective_Scan_bwd_kernel_traitsILi32ELi16ELb0ELb1ELb0ELb0ELb0EN3c104HalfEfEEv12SSMParamsBwd:
.text._Z25selective_scan_bwd_kernelI32Selective_Scan_bwd_kernel_traitsILi32ELi16ELb0ELb1ELb0ELb0ELb0EN3c104HalfEfEEv12SSMParamsBwd:
        /* <DEDUP_REMOVED lines=77> */
[----:B------:R-:W-:Y:S01]  /*04d0*/  IADD3 R16, P3, R13, R4, RZ ;  /* 0x000000040d107210 */ /* 0x000fe20007f7e0ff */
        /* <DEDUP_REMOVED lines=45> */
[----:B---3--:R-:W-:-:S07]  /*07b0*/  IMAD.SHL.U32 R131, R136, 0x10, RZ ;  /* 0x0000001088837824 */ /* 0x008fce00078e00ff */
[----:B------:R4:W3:Y:S01]  /*07c0*/  R2UR UR18, R16 ;  /* 0x00000000101273c2 */ /* 0x0008e200000e0000 */
[----:B------:R-:W-:-:S07]  /*07d0*/  LOP3.LUT R131, R131, 0xfffffe00, RZ, 0xc0, !PT ;  /* 0xfffffe0083837812 */ /* 0x000fce00078ec0ff */
[----:B------:R4:W0:Y:S08]  /*07e0*/  R2UR UR11, R3 ;  /* 0x00000000030b73c2 */ /* 0x00083000000e0000 */
[----:B-12---:R4:W0:Y:S02]  /*07f0*/  R2UR UR16, R12 ;  /* 0x000000000c1073c2 */ /* 0x00682400000e0000 */
.L_x_5257:
        /* <DEDUP_REMOVED lines=19> */
[----:B--2---:R0:W2:Y:S01]  /*0930*/  @!P0 LDG.E.U16 R13, [R10.64] ;  /* 0x0000000e0a0d8981 */ /* 0x0040a2000c1e1500 */
        /* <DEDUP_REMOVED lines=79> */
[-C--:B------:R-:W-:Y:S02]  /*0e30*/  LEA.HI.SX32 R30, R30, R135.reuse, 0x1b ;  /* 0x000000871e1e7211 */ /* 0x080fe400078fdaff */
[C---:B------:R-:W-:Y:S02]  /*0e40*/  IADD3 R10, R135.reuse, 0x180, RZ ;  /* 0x00000180870a7810 */ /* 0x040fe40007ffe0ff */
[----:B------:R-:W-:Y:S02]  /*0e50*/  LEA.HI.SX32 R32, R32, R135, 0x1b ;  /* 0x0000008720207211 */ /* 0x000fe400078fdaff */
[----:B------:R-:W-:Y:S02]  /*0e60*/  SHF.L.U32 R107, R26, 0x1, RZ ;  /* 0x000000011a6b7819 */ /* 0x000fe400000006ff */
[----:B------:R-:W-:Y:S01]  /*0e70*/  IADD3 R26, R135, 0x1e0, RZ ;  /* 0x000001e0871a7810 */ /* 0x000fe20007ffe0ff */
[----:B------:R-:W-:Y:S01]  /*0e80*/  IMAD.SHL.U32 R105, R30, 0x2, RZ ;  /* 0x000000021e697824 */ /* 0x000fe200078e00ff */
[----:B------:R-:W-:-:S02]  /*0e90*/  SHF.L.U32 R106, R28, 0x1, RZ ;  /* 0x000000011c6a7819 */ /* 0x000fc400000006ff */
[-C--:B------:R-:W-:Y:S02]  /*0ea0*/  LEA.HI.SX32 R10, R10, R135.reuse, 0x1b ;  /* 0x000000870a0a7211 */ /* 0x080fe400078fdaff */
[----:B------:R-:W-:Y:S02]  /*0eb0*/  SHF.L.U32 R104, R32, 0x1, RZ ;  /* 0x0000000120687819 */ /* 0x000fe400000006ff */
[----:B------:R-:W-:Y:S02]  /*0ec0*/  LEA.HI.SX32 R26, R26, R135, 0x1b ;  /* 0x000000871a1a7211 */ /* 0x000fe400078fdaff */
[----:B------:R-:W-:Y:S02]  /*0ed0*/  SHF.L.U32 R102, R10, 0x1, RZ ;  /* 0x000000010a667819 */ /* 0x000fe400000006ff */
[----:B------:R-:W-:Y:S02]  /*0ee0*/  SHF.L.U32 R99, R26, 0x1, RZ ;  /* 0x000000011a637819 */ /* 0x000fe400000006ff */
[----:B------:R-:W-:-:S02]  /*0ef0*/  ISETP.GE.AND P2, PT, R2, UR10, PT ;  /* 0x0000000a02007c0c */ /* 0x000fc4000bf46270 */
[----:B------:R-:W-:Y:S02]  /*0f00*/  ISETP.GE.AND P1, PT, R129, UR10, PT ;  /* 0x0000000a81007c0c */ /* 0x000fe4000bf26270 */
[----:B------:R-:W-:Y:S02]  /*0f10*/  MOV R10, UR17 ;  /* 0x00000011000a7c02 */ /* 0x000fe40008000f00 */
[----:B------:R-:W-:Y:S02]  /*0f20*/  MOV R11, UR18 ;  /* 0x00000012000b7c02 */ /* 0x000fe40008000f00 */
[----:B------:R-:W-:-:S03]  /*0f30*/  ISETP.GE.AND P0, PT, R128, UR10, PT ;  /* 0x0000000a80007c0c */ /* 0x000fc6000bf06270 */
[----:B------:R-:W-:Y:S01]  /*0f40*/  IMAD.WIDE R10, R2, 0x2, R10 ;  /* 0x00000002020a7825 */ /* 0x000fe200078e020a */
        /* <DEDUP_REMOVED lines=20> */
[----:B------:R0:W-:Y:S01]  /*1090*/  STS.U16 [R107+0x1c0], R16 ;  /* 0x0001c0106b007388 */ /* 0x0001e20000000400 */
[----:B------:R-:W-:Y:S02]  /*10a0*/  LEA.HI.SX32 R98, R0, R0, 0x1b ;  /* 0x0000000000627211 */ /* 0x000fe400078fdaff */
[----:B------:R-:W-:Y:S01]  /*10b0*/  SHF.L.U32 R100, R14, 0x1, RZ ;  /* 0x000000010e647819 */ /* 0x000fe200000006ff */
        /* <DEDUP_REMOVED lines=31> */
[----:B------:R-:W-:Y:S02]  /*12b0*/  PRMT R17, RZ, 0x7610, R17 ;  /* 0x00007610ff117816 */ /* 0x000fe40000000011 */
[----:B0-----:R-:W-:Y:S02]  /*12c0*/  PRMT R16, RZ, 0x7610, R16 ;  /* 0x00007610ff107816 */ /* 0x001fe40000000010 */
[----:B------:R-:W-:-:S02]  /*12d0*/  PRMT R19, RZ, 0x7610, R19 ;  /* 0x00007610ff137816 */ /* 0x000fc40000000013 */
[----:B-1----:R-:W-:Y:S02]  /*12e0*/  PRMT R18, RZ, 0x7610, R18 ;  /* 0x00007610ff127816 */ /* 0x002fe40000000012 */
[----:B------:R-:W-:Y:S01]  /*12f0*/  PRMT R21, RZ, 0x7610, R21 ;  /* 0x00007610ff157816 */ /* 0x000fe20000000015 */
[----:B------:R0:W5:Y:S01]  /*1300*/  @!P2 LDG.E.U16 R13, [R10.64] ;  /* 0x0000000e0a0da981 */ /* 0x000162000c1e1500 */
        /* <DEDUP_REMOVED lines=17> */
[----:B--2---:R-:W-:Y:S02]  /*1420*/  PRMT R20, RZ, 0x7610, R20 ;  /* 0x00007610ff147816 */ /* 0x004fe40000000014 */
[----:B------:R-:W-:Y:S02]  /*1430*/  PRMT R23, RZ, 0x7610, R23 ;  /* 0x00007610ff177816 */ /* 0x000fe40000000017 */
[----:B------:R-:W-:Y:S02]  /*1440*/  PRMT R0, RZ, 0x7610, R0 ;  /* 0x00007610ff007816 */ /* 0x000fe40000000000 */
[----:B---3--:R-:W-:Y:S01]  /*1450*/  PRMT R25, RZ, 0x7610, R25 ;  /* 0x00007610ff197816 */ /* 0x008fe20000000019 */
[----:B------:R0:W2:Y:S01]  /*1460*/  @!P0 LDG.E.U16 R20, [R10.64+0x240] ;  /* 0x0002400e0a148981 */ /* 0x0000a2000c1e1500 */
[----:B----4-:R-:W-:-:S02]  /*1470*/  PRMT R22, RZ, 0x7610, R22 ;  /* 0x00007610ff167816 */ /* 0x010fc40000000016 */
[----:B------:R-:W-:Y:S01]  /*1480*/  PRMT R27, RZ, 0x7610, R27 ;  /* 0x00007610ff1b7816 */ /* 0x000fe2000000001b */
[----:B------:R0:W3:Y:S01]  /*1490*/  @!P4 LDG.E.U16 R23, [R10.64+0x280] ;  /* 0x0002800e0a17c981 */ /* 0x0000e2000c1e1500 */
[----:B------:R-:W-:-:S03]  /*14a0*/  PRMT R24, RZ, 0x7610, R24 ;  /* 0x00007610ff187816 */ /* 0x000fc60000000018 */
        /* <DEDUP_REMOVED lines=8> */
[----:B0-----:R-:W-:Y:S02]  /*1530*/  MOV R10, UR11 ;  /* 0x0000000b000a7c02 */ /* 0x001fe40008000f00 */
[----:B------:R-:W-:Y:S02]  /*1540*/  MOV R11, UR16 ;  /* 0x00000010000b7c02 */ /* 0x000fe40008000f00 */
        /* <DEDUP_REMOVED lines=29> */
[----:B--2---:R-:W-:Y:S04]  /*1720*/  STS.U16 [R105+0x240], R20 ;  /* 0x0002401469007388 */ /* 0x004fe80000000400 */
[----:B---3--:R-:W-:Y:S04]  /*1730*/  STS.U16 [R104+0x280], R23 ;  /* 0x0002801768007388 */ /* 0x008fe80000000400 */
[----:B----4-:R-:W-:Y:S04]  /*1740*/  STS.U16 [R103+0x2c0], R0 ;  /* 0x0002c00067007388 */ /* 0x010fe80000000400 */
        /* <DEDUP_REMOVED lines=49> */
[----:B------:R-:W-:Y:S01]  /*1a60*/  HADD2.F32 R11, -RZ, R97.H0_H0 ;  /* 0x20000061ff0b7230 */ /* 0x000fe20000004100 */
[----:B------:R-:W-:Y:S01]  /*1a70*/  ISETP.LT.AND P0, PT, RZ, c[0x0][0x16c], PT ;  /* 0x00005b00ff007a0c */ /* 0x000fe20003f01270 */
[----:B-1----:R-:W-:Y:S02]  /*1a80*/  HADD2.F32 R0, -RZ, R0.H0_H0 ;  /* 0x20000000ff007230 */ /* 0x002fe40000004100 */
[----:B--2---:R-:W-:Y:S02]  /*1a90*/  HADD2.F32 R12, -RZ, R12.H0_H0 ;  /* 0x2000000cff0c7230 */ /* 0x004fe40000004100 */
[----:B---3--:R-:W-:Y:S02]  /*1aa0*/  HADD2.F32 R13, -RZ, R13.H0_H0 ;  /* 0x2000000dff0d7230 */ /* 0x008fe40000004100 */
[----:B----4-:R-:W-:Y:S02]  /*1ab0*/  HADD2.F32 R14, -RZ, R14.H0_H0 ;  /* 0x2000000eff0e7230 */ /* 0x010fe40000004100 */
        /* <DEDUP_REMOVED lines=135> */
.L_x_5214:
        /* <DEDUP_REMOVED lines=15> */
.L_x_5252:
[----:B------:R-:W-:Y:S01]  /*2420*/  SHF.R.S32.HI R142, RZ, 0x1f, R19 ;  /* 0x0000001fff8e7819 */ /* 0x000fe20000011413 */
[----:B------:R-:W-:Y:S01]  /*2430*/  ULDC UR10, c[0x0][0x168] ;  /* 0x00005a00000a7ab9 */ /* 0x000fe20000000800 */
[--C-:B------:R-:W-:Y:S01]  /*2440*/  SHF.R.S32.HI R3, RZ, 0x1f, R2.reuse ;  /* 0x0000001fff037819 */ /* 0x100fe20000011402 */
[----:B------:R-:W-:Y:S01]  /*2450*/  UIADD3 UR10, -UR9, UR10, URZ ;  /* 0x0000000a090a7290 */ /* 0x000fe2000fffe13f */
[----:B------:R-:W-:Y:S01]  /*2460*/  LOP3.LUT R129, R2, 0x20, RZ, 0xfc, !PT ;  /* 0x0000002002817812 */ /* 0x000fe200078efcff */
[----:B------:R-:W-:Y:S01]  /*2470*/  IMAD R12, R142, c[0x0][0x1a0], RZ ;  /* 0x000068008e0c7a24 */ /* 0x000fe200078e02ff */
[C---:B------:R-:W-:Y:S01]  /*2480*/  LOP3.LUT R128, R2.reuse, 0x40, RZ, 0xfc, !PT ;  /* 0x0000004002807812 */ /* 0x040fe200078efcff */
[----:B------:R-:W-:Y:S01]  /*2490*/  IMAD.WIDE.U32 R10, R19, c[0x0][0x1a0], R2 ;  /* 0x00006800130a7a25 */ /* 0x000fe200078e0002 */
[----:B------:R-:W-:-:S02]  /*24a0*/  LOP3.LUT R127, R2, 0x60, RZ, 0xfc, !PT ;  /* 0x00000060027f7812 */ /* 0x000fc400078efcff */
[----:B------:R-:W-:Y:S01]  /*24b0*/  ISETP.GE.AND P2, PT, R2, UR10, PT ;  /* 0x0000000a02007c0c */ /* 0x000fe2000bf46270 */
[----:B------:R-:W-:Y:S01]  /*24c0*/  IMAD R13, R19, c[0x0][0x1a4], R12 ;  /* 0x00006900130d7a24 */ /* 0x000fe200078e020c */
[----:B------:R-:W-:Y:S01]  /*24d0*/  ISETP.GE.AND P1, PT, R129, UR10, PT ;  /* 0x0000000a81007c0c */ /* 0x000fe2000bf26270 */
[----:B------:R-:W-:Y:S01]  /*24e0*/  IMAD R12, R138, c[0x0][0x180], RZ ;  /* 0x000060008a0c7a24 */ /* 0x000fe200078e02ff */
[----:B------:R-:W-:Y:S02]  /*24f0*/  LEA R14, P0, R10, R134, 0x1 ;  /* 0x000000860a0e7211 */ /* 0x000fe400078008ff */
[----:B------:R-:W-:Y:S02]  /*2500*/  IADD3 R11, R11, R13, RZ ;  /* 0x0000000d0b0b7210 */ /* 0x000fe40007ffe0ff */
[----:B------:R-:W-:Y:S02]  /*2510*/  PRMT R17, RZ, 0x7610, R17 ;  /* 0x00007610ff117816 */ /* 0x000fe40000000011 */
[----:B------:R-:W-:-:S02]  /*2520*/  LOP3.LUT R126, R2, 0x80, RZ, 0xfc, !PT ;  /* 0x00000080027e7812 */ /* 0x000fc400078efcff */
[----:B------:R-:W-:Y:S02]  /*2530*/  LEA.HI.X R15, R10, R133, R11, 0x1, P0 ;  /* 0x000000850a0f7211 */ /* 0x000fe400000f0c0b */
[----:B------:R-:W-:Y:S02]  /*2540*/  PRMT R16, RZ, 0x7610, R16 ;  /* 0x00007610ff107816 */ /* 0x000fe40000000010 */
[C---:B------:R-:W-:Y:S01]  /*2550*/  LOP3.LUT R125, R2.reuse, 0xa0, RZ, 0xfc, !PT ;  /* 0x000000a0027d7812 */ /* 0x040fe200078efcff */
[----:B--2---:R0:W2:Y:S01]  /*2560*/  @!P2 LDG.E.U16 R17, [R14.64] ;  /* 0x0000000e0e11a981 */ /* 0x0040a2000c1e1500 */
        /* <DEDUP_REMOVED lines=15> */
[----:B----4-:R0:W4:Y:S01]  /*2660*/  @!P0 LDG.E.U16 R149, [R14.64+0x80] ;  /* 0x0000800e0e958981 */ /* 0x010122000c1e1500 */
        /* <DEDUP_REMOVED lines=46> */
[----:B------:R1:W4:Y:S01]  /*2950*/  LDG.E R140, [R12.64] ;  /* 0x0000000e0c8c7981 */ /* 0x000322000c1e1900 */
[----:B0-----:R-:W-:Y:S02]  /*2960*/  IMAD R14, R138, c[0x0][0x1b8], RZ ;  /* 0x00006e008a0e7a24 */ /* 0x001fe400078e02ff */
        /* <DEDUP_REMOVED lines=8> */
[----:B------:R-:W-:Y:S01]  /*29f0*/  LEA.HI.X R15, R10, c[0x0][0x234], R11, 0x2, P0 ;  /* 0x00008d000a0f7a11 */ /* 0x000fe200000f140b */
[----:B--2---:R-:W-:Y:S04]  /*2a00*/  STS.U16 [R114], R17 ;  /* 0x0000001172007388 */ /* 0x004fe80000000400 */
[----:B---3--:R0:W-:Y:S04]  /*2a10*/  STS.U16 [R113+0x40], R16 ;  /* 0x0000401071007388 */ /* 0x0081e80000000400 */
[----:B----4-:R2:W-:Y:S04]  /*2a20*/  STS.U16 [R112+0x80], R149 ;  /* 0x0000809570007388 */ /* 0x0105e80000000400 */
        /* <DEDUP_REMOVED lines=14> */
[----:B-1----:R1:W4:Y:S01]  /*2b10*/  LDG.E R13, [R14.64] ;  /* 0x0000000e0e0d7981 */ /* 0x002322000c1e1900 */
[----:B------:R-:W-:Y:S02]  /*2b20*/  ISETP.NE.AND P1, PT, R136, RZ, PT ;  /* 0x000000ff8800720c */ /* 0x000fe40003f25270 */
[----:B------:R-:W-:Y:S01]  /*2b30*/  LEA R10, R0, R19, 0x8 ;  /* 0x00000013000a7211 */ /* 0x000fe200078e40ff */
[----:B------:R-:W0:Y:S01]  /*2b40*/  LDS.U16 R146, [R98] ;  /* 0x0000000062927984 */ /* 0x000e220000000400 */
[----:B------:R-:W-:Y:S01]  /*2b50*/  FMUL.FTZ R12, R140, 1.4426950216293334961 ;  /* 0x3fb8aa3b8c0c7820 */ /* 0x000fe20000410000 */
[----:B------:R-:W-:Y:S02]  /*2b60*/  LOP3.LUT P0, RZ, R136, 0x1f, RZ, 0xc0, !PT ;  /* 0x0000001f88ff7812 */ /* 0x000fe4000780c0ff */
[----:B------:R-:W0:Y:S01]  /*2b70*/  LDS.U16 R148, [R98+0x2] ;  /* 0x0000020062947984 */ /* 0x000e220000000400 */
[----:B------:R-:W-:-:S03]  /*2b80*/  FMUL.FTZ R177, R64, R12 ;  /* 0x0000000c40b17220 */ /* 0x000fc60000410000 */
[----:B------:R-:W0:Y:S03]  /*2b90*/  LDS.U16 R166, [R98+0x4] ;  /* 0x0000040062a67984 */ /* 0x000e260000000400 */
[----:B------:R-:W0:Y:S01]  /*2ba0*/  MUFU.EX2 R177, R177 ;  /* 0x000000b100b17308 */ /* 0x000e220000000800 */
[----:B------:R-:W-:Y:S01]  /*2bb0*/  @P1 IADD3 R10, R136, 0x200, RZ ;  /* 0x00000200880a1810 */ /* 0x000fe20007ffe0ff */
[----:B------:R-:W0:Y:S03]  /*2bc0*/  LDS.U16 R165, [R98+0x6] ;  /* 0x0000060062a57984 */ /* 0x000e260000000400 */
[----:B-1----:R-:W-:Y:S01]  /*2bd0*/  SHF.L.U32 R14, R10, 0x2, RZ ;  /* 0x000000020a0e7819 */ /* 0x002fe200000006ff */
[----:B------:R-:W1:Y:S01]  /*2be0*/  LDS.U16 R164, [R98+0x8] ;  /* 0x0000080062a47984 */ /* 0x000e620000000400 */
[----:B------:R-:W-:-:S03]  /*2bf0*/  ISETP.LT.OR P2, PT, R130, 0x2, P0 ;  /* 0x000000028200780c */ /* 0x000fc60000741670 */
        /* <DEDUP_REMOVED lines=11> */
[----:B0-----:R0:W-:Y:S01]  /*2cb0*/  STS [R14+0xea8], R177 ;  /* 0x000ea8b10e007388 */ /* 0x0011e20000000800 */
[----:B------:R-:W-:-:S02]  /*2cc0*/  FMUL.FTZ R202, R67, R12 ;  /* 0x0000000c43ca7220 */ /* 0x000fc40000410000 */
[-C--:B------:R-:W-:Y:S01]  /*2cd0*/  FMUL.FTZ R201, R62, R12.reuse ;  /* 0x0000000c3ec97220 */ /* 0x080fe20000410000 */
[----:B------:R-:W-:Y:S01]  /*2ce0*/  @!P2 IADD3 R16, R130, -0x2, RZ ;  /* 0xfffffffe8210a810 */ /* 0x000fe20007ffe0ff */
[-C--:B------:R-:W-:Y:S02]  /*2cf0*/  FMUL.FTZ R200, R65, R12.reuse ;  /* 0x0000000c41c87220 */ /* 0x080fe40000410000 */
[----:B------:R-:W0:Y:S01]  /*2d00*/  MUFU.EX2 R202, R202 ;  /* 0x000000ca00ca7308 */ /* 0x000e220000000800 */
[----:B------:R-:W-:Y:S02]  /*2d10*/  FMUL.FTZ R199, R60, R12 ;  /* 0x0000000c3cc77220 */ /* 0x000fe40000410000 */
[----:B------:R-:W-:-:S05]  /*2d20*/  @!P2 IMAD R11, R16, c[0x0][0x16c], R19 ;  /* 0x00005b00100baa24 */ /* 0x000fca00078e0213 */
[----:B------:R-:W0:Y:S01]  /*2d30*/  MUFU.EX2 R201, R201 ;  /* 0x000000c900c97308 */ /* 0x000e220000000800 */
[----:B------:R-:W-:Y:S01]  /*2d40*/  MOV R234, RZ ;  /* 0x000000ff00ea7202 */ /* 0x000fe20000000f00 */
[----:B------:R-:W-:Y:S01]  /*2d50*/  @!P2 IMAD.WIDE R10, R11, 0x8, R8 ;  /* 0x000000080b0aa825 */ /* 0x000fe200078e0208 */
[----:B------:R-:W-:Y:S03]  /*2d60*/  BAR.SYNC.DEFER_BLOCKING 0x0 ;  /* 0x0000000000007b1d */ /* 0x000fe60000010000 */
[----:B------:R-:W-:-:S03]  /*2d70*/  FMUL.FTZ R219, R63, R12 ;  /* 0x0000000c3fdb7220 */ /* 0x000fc60000410000 */
[----:B------:R-:W0:Y:S01]  /*2d80*/  MUFU.EX2 R200, R200 ;  /* 0x000000c800c87308 */ /* 0x000e220000000800 */
[----:B------:R-:W-:-:S07]  /*2d90*/  FMUL.FTZ R218, R58, R12 ;  /* 0x0000000c3ada7220 */ /* 0x000fce0000410000 */
[----:B------:R-:W0:Y:S01]  /*2da0*/  MUFU.EX2 R199, R199 ;  /* 0x000000c700c77308 */ /* 0x000e220000000800 */
[----:B------:R-:W-:-:S07]  /*2db0*/  FMUL.FTZ R216, R61, R12 ;  /* 0x0000000c3dd87220 */ /* 0x000fce0000410000 */
[----:B------:R-:W1:Y:S01]  /*2dc0*/  MUFU.EX2 R219, R219 ;  /* 0x000000db00db7308 */ /* 0x000e620000000800 */
[----:B------:R0:W5:Y:S01]  /*2dd0*/  @!P2 LDG.E R234, [R10.64+0x4] ;  /* 0x0000040e0aeaa981 */ /* 0x000162000c1e1900 */
[----:B------:R-:W-:-:S06]  /*2de0*/  FMUL.FTZ R214, R56, R12 ;  /* 0x0000000c38d67220 */ /* 0x000fcc0000410000 */
[----:B------:R-:W1:Y:S01]  /*2df0*/  MUFU.EX2 R218, R218 ;  /* 0x000000da00da7308 */ /* 0x000e620000000800 */
[----:B0-----:R-:W-:-:S04]  /*2e00*/  FMUL.FTZ R10, R177, R202 ;  /* 0x000000cab10a7220 */ /* 0x001fc80000410000 */
[----:B------:R-:W-:-:S03]  /*2e10*/  FMUL.FTZ R11, R201, R10 ;  /* 0x0000000ac90b7220 */ /* 0x000fc60000410000 */
[----:B------:R-:W0:Y:S01]  /*2e20*/  MUFU.EX2 R216, R216 ;  /* 0x000000d800d87308 */ /* 0x000e220000000800 */
[-C--:B------:R-:W-:Y:S02]  /*2e30*/  FMUL.FTZ R15, R59, R12.reuse ;  /* 0x0000000c3b0f7220 */ /* 0x080fe40000410000 */
[----:B------:R-:W-:Y:S01]  /*2e40*/  FMUL.FTZ R10, R200, R11 ;  /* 0x0000000bc80a7220 */ /* 0x000fe20000410000 */
[----:B------:R-:W-:Y:S01]  /*2e50*/  ISETP.NE.AND P2, PT, R136, 0x1f, PT ;  /* 0x0000001f8800780c */ /* 0x000fe20003f45270 */
[----:B------:R-:W-:Y:S02]  /*2e60*/  FMUL.FTZ R228, R54, R12 ;  /* 0x0000000c36e47220 */ /* 0x000fe40000410000 */
[----:B------:R-:W-:Y:S01]  /*2e70*/  FMUL.FTZ R10, R199, R10 ;  /* 0x0000000ac70a7220 */ /* 0x000fe20000410000 */
[----:B------:R-:W0:Y:S01]  /*2e80*/  MUFU.EX2 R214, R214 ;  /* 0x000000d600d67308 */ /* 0x000e220000000800 */
[----:B------:R-:W-:Y:S02]  /*2e90*/  FMUL.FTZ R233, R57, R12 ;  /* 0x0000000c39e97220 */ /* 0x000fe40000410000 */
[----:B-1----:R-:W-:-:S05]  /*2ea0*/  FMUL.FTZ R11, R219, R10 ;  /* 0x0000000adb0b7220 */ /* 0x002fca0000410000 */
[----:B------:R-:W1:Y:S01]  /*2eb0*/  MUFU.EX2 R15, R15 ;  /* 0x0000000f000f7308 */ /* 0x000e620000000800 */
[----:B------:R-:W-:Y:S01]  /*2ec0*/  FMUL.FTZ R11, R218, R11 ;  /* 0x0000000bda0b7220 */ /* 0x000fe20000410000 */
[----:B------:R1:W4:Y:S01]  /*2ed0*/  @P2 LDS R249, [R136.X4+0x16ac] ;  /* 0x0016ac0088f92984 */ /* 0x0003220000004800 */
[----:B------:R-:W-:-:S05]  /*2ee0*/  FMUL.FTZ R212, R52, R12 ;  /* 0x0000000c34d47220 */ /* 0x000fca0000410000 */
[----:B------:R-:W1:Y:S01]  /*2ef0*/  MUFU.EX2 R228, R228 ;  /* 0x000000e400e47308 */ /* 0x000e620000000800 */
[----:B0-----:R-:W-:Y:S02]  /*2f00*/  FMUL.FTZ R11, R216, R11 ;  /* 0x0000000bd80b7220 */ /* 0x001fe40000410000 */
[----:B------:R-:W-:-:S05]  /*2f10*/  FMUL.FTZ R217, R55, R12 ;  /* 0x0000000c37d97220 */ /* 0x000fca0000410000 */
[----:B------:R-:W0:Y:S01]  /*2f20*/  MUFU.EX2 R233, R233 ;  /* 0x000000e900e97308 */ /* 0x000e220000000800 */
[----:B------:R-:W-:Y:S02]  /*2f30*/  FMUL.FTZ R10, R214, R11 ;  /* 0x0000000bd60a7220 */ /* 0x000fe40000410000 */
[----:B------:R-:W-:-:S05]  /*2f40*/  FMUL.FTZ R194, R53, R12 ;  /* 0x0000000c35c27220 */ /* 0x000fca0000410000 */
[----:B------:R-:W4:Y:S01]  /*2f50*/  MUFU.EX2 R212, R212 ;  /* 0x000000d400d47308 */ /* 0x000f220000000800 */
[----:B-1----:R-:W-:Y:S02]  /*2f60*/  FMUL.FTZ R11, R15, R10 ;  /* 0x0000000a0f0b7220 */ /* 0x002fe40000410000 */
[----:B------:R-:W-:-:S05]  /*2f70*/  FMUL.FTZ R198, R50, R12 ;  /* 0x0000000c32c67220 */ /* 0x000fca0000410000 */
[----:B------:R-:W1:Y:S01]  /*2f80*/  MUFU.EX2 R217, R217 ;  /* 0x000000d900d97308 */ /* 0x000e620000000800 */
[----:B------:R-:W-:Y:S01]  /*2f90*/  FMUL.FTZ R10, R228, R11 ;  /* 0x0000000be40a7220 */ /* 0x000fe20000410000 */
[----:B--2---:R-:W-:Y:S02]  /*2fa0*/  HADD2.F32 R149, -RZ, R203.H0_H0 ;  /* 0x200000cbff957230 */ /* 0x004fe40000004100 */
[----:B---3--:R-:W-:Y:S01]  /*2fb0*/  HADD2.F32 R144, -RZ, R97.H0_H0 ;  /* 0x20000061ff907230 */ /* 0x008fe20000004100 */
[----:B0-----:R-:W-:-:S03]  /*2fc0*/  FMUL.FTZ R11, R233, R10 ;  /* 0x0000000ae90b7220 */ /* 0x001fc60000410000 */
[----:B------:R-:W-:Y:S01]  /*2fd0*/  MUFU.EX2 R194, R194 ;  /* 0x000000c200c27308 */ /* 0x000fe20000000800 */
[----:B----4-:R-:W-:Y:S01]  /*2fe0*/  FMUL.FTZ R10, R212, R11 ;  /* 0x0000000bd40a7220 */ /* 0x010fe20000410000 */
[----:B------:R-:W-:Y:S01]  /*2ff0*/  HADD2.F32 R151, -RZ, R96.H0_H0 ;  /* 0x20000060ff977230 */ /* 0x000fe20000004100 */
[----:B------:R-:W-:Y:S01]  /*3000*/  FMUL.FTZ R179, R64, R149 ;  /* 0x0000009540b37220 */ /* 0x000fe20000410000 */
[----:B------:R-:W-:-:S04]  /*3010*/  HADD2.F32 R146, -RZ, R146.H0_H0 ;  /* 0x20000092ff927230 */ /* 0x000fc80000004100 */
[----:B------:R-:W0:Y:S01]  /*3020*/  MUFU.EX2 R198, R198 ;  /* 0x000000c600c67308 */ /* 0x000e220000000800 */
[----:B------:R-:W-:Y:S01]  /*3030*/  HADD2.F32 R148, -RZ, R148.H0_H0 ;  /* 0x20000094ff947230 */ /* 0x000fe20000004100 */
[----:B------:R-:W-:Y:S01]  /*3040*/  FMUL.FTZ R243, R67, R144 ;  /* 0x0000009043f37220 */ /* 0x000fe20000410000 */
[----:B------:R-:W-:Y:S01]  /*3050*/  HADD2.F32 R178, -RZ, R95.H0_H0 ;  /* 0x2000005fffb27230 */ /* 0x000fe20000004100 */
[----:B-1----:R-:W-:Y:S01]  /*3060*/  FMUL.FTZ R11, R217, R10 ;  /* 0x0000000ad90b7220 */ /* 0x002fe20000410000 */
[----:B------:R-:W-:Y:S01]  /*3070*/  HADD2.F32 R166, -RZ, R166.H0_H0 ;  /* 0x200000a6ffa67230 */ /* 0x000fe20000004100 */
[----:B------:R-:W-:Y:S02]  /*3080*/  FMUL.FTZ R181, R62, R151 ;  /* 0x000000973eb57220 */ /* 0x000fe40000410000 */
[----:B------:R-:W-:Y:S02]  /*3090*/  FMUL.FTZ R236, R146, R179 ;  /* 0x000000b392ec7220 */ /* 0x000fe40000410000 */
[----:B------:R-:W-:Y:S01]  /*30a0*/  FMUL.FTZ R247, R148, R243 ;  /* 0x000000f394f77220 */ /* 0x000fe20000410000 */
[----:B------:R-:W-:Y:S01]  /*30b0*/  HADD2.F32 R175, -RZ, R94.H0_H0 ;  /* 0x2000005effaf7230 */ /* 0x000fe20000004100 */
[----:B------:R-:W-:Y:S01]  /*30c0*/  FMUL.FTZ R182, R65, R178 ;  /* 0x000000b241b67220 */ /* 0x000fe20000410000 */
[----:B------:R-:W-:Y:S01]  /*30d0*/  HADD2.F32 R165, -RZ, R165.H0_H0 ;  /* 0x200000a5ffa57230 */ /* 0x000fe20000004100 */
[----:B------:R-:W-:-:S02]  /*30e0*/  FMUL.FTZ R180, R166, R181 ;  /* 0x000000b5a6b47220 */ /* 0x000fc40000410000 */
[----:B------:R-:W-:Y:S01]  /*30f0*/  FFMA.FTZ R12, R202, R236, R247 ;  /* 0x000000ecca0c7223 */ /* 0x000fe200000100f7 */
[----:B------:R-:W-:Y:S01]  /*3100*/  HADD2.F32 R176, -RZ, R93.H0_H0 ;  /* 0x2000005dffb07230 */ /* 0x000fe20000004100 */
[----:B------:R-:W-:Y:S01]  /*3110*/  FMUL.FTZ R183, R60, R175 ;  /* 0x000000af3cb77220 */ /* 0x000fe20000410000 */
[----:B------:R-:W-:Y:S01]  /*3120*/  HADD2.F32 R173, -RZ, R92.H0_H0 ;  /* 0x2000005cffad7230 */ /* 0x000fe20000004100 */
[----:B------:R-:W-:Y:S01]  /*3130*/  FMUL.FTZ R245, R165, R182 ;  /* 0x000000b6a5f57220 */ /* 0x000fe20000410000 */
[----:B------:R-:W-:Y:S01]  /*3140*/  HADD2.F32 R174, -RZ, R91.H0_H0 ;  /* 0x2000005bffae7230 */ /* 0x000fe20000004100 */
[----:B------:R-:W-:Y:S01]  /*3150*/  FFMA.FTZ R12, R201, R12, R180 ;  /* 0x0000000cc90c7223 */ /* 0x000fe200000100b4 */
[----:B------:R-:W-:Y:S02]  /*3160*/  HADD2.F32 R171, -RZ, R90.H0_H0 ;  /* 0x2000005affab7230 */ /* 0x000fe40000004100 */
[----:B------:R-:W-:Y:S02]  /*3170*/  HADD2.F32 R172, -RZ, R89.H0_H0 ;  /* 0x20000059ffac7230 */ /* 0x000fe40000004100 */
[----:B------:R-:W-:-:S02]  /*3180*/  HADD2.F32 R169, -RZ, R88.H0_H0 ;  /* 0x20000058ffa97230 */ /* 0x000fc40000004100 */
[----:B------:R-:W-:Y:S02]  /*3190*/  HADD2.F32 R170, -RZ, R87.H0_H0 ;  /* 0x20000057ffaa7230 */ /* 0x000fe40000004100 */
[----:B------:R-:W-:Y:S02]  /*31a0*/  HADD2.F32 R167, -RZ, R86.H0_H0 ;  /* 0x20000056ffa77230 */ /* 0x000fe40000004100 */
[----:B------:R-:W-:Y:S01]  /*31b0*/  HADD2.F32 R164, -RZ, R164.H0_H0 ;  /* 0x200000a4ffa47230 */ /* 0x000fe20000004100 */
[----:B------:R-:W-:Y:S01]  /*31c0*/  BSSY B0, `(.L_x_5216) ;  /* 0x0000034000007945 */ /* 0x000fe20003800000 */
        /* <DEDUP_REMOVED lines=17> */
[----:B0-----:R-:W-:Y:S01]  /*32e0*/  FMUL.FTZ R11, R198, R11 ;  /* 0x0000000bc60b7220 */ /* 0x001fe20000410000 */
[----:B------:R-:W-:Y:S01]  /*32f0*/  HADD2.F32 R155, -RZ, R155.H0_H0 ;  /* 0x2000009bff9b7230 */ /* 0x000fe20000004100 */
[----:B------:R-:W-:Y:S01]  /*3300*/  FMUL.FTZ R190, R164, R183 ;  /* 0x000000b7a4be7220 */ /* 0x000fe20000410000 */
[----:B------:R-:W-:-:S02]  /*3310*/  HADD2.F32 R154, -RZ, R154.H0_H0 ;  /* 0x2000009aff9a7230 */ /* 0x000fc40000004100 */
[----:B------:R-:W-:Y:S01]  /*3320*/  HADD2.F32 R152, -RZ, R152.H0_H0 ;  /* 0x20000098ff987230 */ /* 0x000fe20000004100 */
        /* <DEDUP_REMOVED lines=16> */
[----:B------:R-:W-:-:S04]  /*3430*/  FFMA.FTZ R13, R194, R10, R187 ;  /* 0x0000000ac20d7223 */ /* 0x000fc800000100bb */
[----:B------:R-:W-:-:S04]  /*3440*/  FFMA.FTZ R13, R198, R13, R17 ;  /* 0x0000000dc60d7223 */ /* 0x000fc80000010011 */
[----:B------:R-:W-:Y:S02]  /*3450*/  FFMA.FTZ R16, R217, R13, R232 ;  /* 0x0000000dd9107223 */ /* 0x000fe400000100e8 */
[----:B------:R-:W-:Y:S01]  /*3460*/  FFMA.FTZ R13, R200, R12, R245 ;  /* 0x0000000cc80d7223 */ /* 0x000fe200000100f5 */
[----:B------:R-:W-:Y:S05]  /*3470*/  @P2 BRA `(.L_x_5217) ;  /* 0x0000008000002947 */ /* 0x000fea0003800000 */
[----:B------:R-:W-:Y:S01]  /*3480*/  ISETP.NE.AND P3, PT, R130, c[0x0][0x174], PT ;  /* 0x00005d0082007a0c */ /* 0x000fe20003f65270 */
[----:B------:R-:W-:-:S12]  /*3490*/  HFMA2.MMA R249, -RZ, RZ, 1.875, 0 ;  /* 0x3f800000fff97435 */ /* 0x000fd800000001ff */
[----:B------:R-:W-:-:S04]  /*34a0*/  @P3 IADD3 R153, -R132, c[0x0][0x174], RZ ;  /* 0x00005d0084993a10 */ /* 0x000fc80007ffe1ff */
[----:B------:R-:W-:-:S04]  /*34b0*/  @P3 LEA.HI R12, R153, R153, RZ, 0x1 ;  /* 0x00000099990c3211 */ /* 0x000fc800078f08ff */
[----:B------:R-:W-:-:S04]  /*34c0*/  @P3 LOP3.LUT R12, R12, 0xfffffe, RZ, 0xc0, !PT ;  /* 0x00fffffe0c0c3812 */ /* 0x000fc800078ec0ff */
[----:B------:R-:W-:-:S04]  /*34d0*/  @P3 IADD3 R12, -R12, R153, RZ ;  /* 0x000000990c0c3210 */ /* 0x000fc80007ffe1ff */
[----:B------:R-:W-:-:S05]  /*34e0*/  @P3 LEA R12, R12, R19, 0x8 ;  /* 0x000000130c0c3211 */ /* 0x000fca00078e40ff */
[----:B------:R0:W1:Y:S02]  /*34f0*/  @P3 LDS R249, [R12.X4+0xea8] ;  /* 0x000ea8000cf93984 */ /* 0x0000640000004800 */
.L_x_5217:
[----:B------:R-:W-:Y:S05]  /*3500*/  BSYNC B0 ;  /* 0x0000000000007941 */ /* 0x000fea0003800000 */
.L_x_5216:
[----:B-1----:R-:W-:Y:S01]  /*3510*/  FMUL.FTZ R153, R194, R249 ;  /* 0x000000f9c2997220 */ /* 0x002fe20000410000 */
[----:B------:R-:W-:Y:S01]  /*3520*/  ISETP.GE.AND P3, PT, R135, 0x1, PT ;  /* 0x000000018700780c */ /* 0x000fe20003f66270 */
[----:B------:R-:W-:Y:S01]  /*3530*/  FFMA.FTZ R16, R212, R16, R235 ;  /* 0x00000010d4107223 */ /* 0x000fe200000100eb */
[----:B------:R-:W-:Y:S01]  /*3540*/  ISETP.GE.OR P0, PT, R130, c[0x0][0x174], P0 ;  /* 0x00005d0082007a0c */ /* 0x000fe20000706670 */
[----:B0-----:R-:W-:Y:S01]  /*3550*/  FMUL.FTZ R12, R198, R153 ;  /* 0x00000099c60c7220 */ /* 0x001fe20000410000 */
[----:B------:R-:W-:Y:S01]  /*3560*/  ISETP.NE.AND P5, PT, R136, RZ, PT ;  /* 0x000000ff8800720c */ /* 0x000fe20003fa5270 */
[----:B------:R-:W-:Y:S01]  /*3570*/  FFMA.FTZ R16, R233, R16, R14 ;  /* 0x00000010e9107223 */ /* 0x000fe2000001000e */
[----:B------:R-:W-:Y:S01]  /*3580*/  USHF.L.U32 UR21, UR6, 0x2, URZ ;  /* 0x0000000206157899 */ /* 0x000fe2000800063f */
[----:B------:R-:W-:Y:S01]  /*3590*/  FMUL.FTZ R153, R217, R12 ;  /* 0x0000000cd9997220 */ /* 0x000fe20000410000 */
[----:B------:R-:W-:Y:S01]  /*35a0*/  BSSY B0, `(.L_x_5218) ;  /* 0x0000111000007945 */ /* 0x000fe20003800000 */
        /* <DEDUP_REMOVED lines=27> */
[----:B------:R-:W-:Y:S01]  /*3760*/  FMUL.FTZ R12, R218, R153 ;  /* 0x00000099da0c7220 */ /* 0x000fe20000410000 */
[----:B------:R-:W-:Y:S01]  /*3770*/  HADD2.F32 R153, -RZ, R84.H0_H0 ;  /* 0x20000054ff997230 */ /* 0x000fe20000004100 */
[----:B------:R-:W-:Y:S02]  /*3780*/  FMUL.FTZ R227, R156, R213 ;  /* 0x000000d59ce37220 */ /* 0x000fe40000410000 */
[----:B------:R-:W-:Y:S02]  /*3790*/  FFMA.FTZ R13, R233, R13, R230 ;  /* 0x0000000de90d7223 */ /* 0x000fe400000100e6 */
[----:B------:R-:W-:-:S02]  /*37a0*/  FMUL.FTZ R196, R55, R168 ;  /* 0x000000a837c47220 */ /* 0x000fc40000410000 */
[----:B------:R-:W-:Y:S01]  /*37b0*/  FFMA.FTZ R224, R200, R150, R207 ;  /* 0x00000096c8e07223 */ /* 0x000fe200000100cf */
[----:B------:R-:W-:Y:S01]  /*37c0*/  HADD2.F32 R150, -RZ, R83.H0_H0 ;  /* 0x20000053ff967230 */ /* 0x000fe20000004100 */
[----:B------:R-:W-:Y:S02]  /*37d0*/  FMUL.FTZ R12, R219, R12 ;  /* 0x0000000cdb0c7220 */ /* 0x000fe40000410000 */
[----:B------:R-:W-:Y:S02]  /*37e0*/  FFMA.FTZ R13, R212, R13, R227 ;  /* 0x0000000dd40d7223 */ /* 0x000fe400000100e3 */
        /* <DEDUP_REMOVED lines=8> */
[----:B------:R-:W-:-:S02]  /*3870*/  FMUL.FTZ R197, R152, R195 ;  /* 0x000000c398c57220 */ /* 0x000fc40000410000 */
[C---:B------:R-:W-:Y:S02]  /*3880*/  FFMA.FTZ R224, R201.reuse, R224, R208 ;  /* 0x000000e0c9e07223 */ /* 0x040fe400000100d0 */
[----:B------:R-:W-:Y:S02]  /*3890*/  FMUL.FTZ R12, R201, R12 ;  /* 0x0000000cc90c7220 */ /* 0x000fe40000410000 */
[C---:B------:R-:W-:Y:S02]  /*38a0*/  FFMA.FTZ R238, R194.reuse, R13, R197 ;  /* 0x0000000dc2ee7223 */ /* 0x040fe400000100c5 */
[----:B------:R-:W-:Y:S01]  /*38b0*/  FMUL.FTZ R251, R194, R11 ;  /* 0x0000000bc2fb7220 */ /* 0x000fe20000410000 */
[----:B------:R-:W-:Y:S01]  /*38c0*/  LOP3.LUT R11, R136, 0x1f, RZ, 0xc0, !PT ;  /* 0x0000001f880b7812 */ /* 0x000fe200078ec0ff */
[C---:B------:R-:W-:Y:S01]  /*38d0*/  FFMA.FTZ R229, R202.reuse, R224, R209 ;  /* 0x000000e0cae57223 */ /* 0x040fe200000100d1 */
[----:B------:R-:W0:Y:S01]  /*38e0*/  SHFL.UP PT, R13, R238, 0x1, RZ ;  /* 0x04200000ee0d7989 */ /* 0x000e2200000e00ff */
[----:B------:R-:W-:Y:S01]  /*38f0*/  FMUL.FTZ R224, R202, R12 ;  /* 0x0000000ccae07220 */ /* 0x000fe20000410000 */
[----:B------:R-:W-:-:S02]  /*3900*/  ISETP.NE.AND P4, PT, R11, 0x1f, PT ;  /* 0x0000001f0b00780c */ /* 0x000fc40003f85270 */
        /* <DEDUP_REMOVED lines=24> */
[----:B------:R-:W-:Y:S01]  /*3a90*/  MOV R13, RZ ;  /* 0x000000ff000d7202 */ /* 0x000fe20000000f00 */
[----:B-1----:R-:W-:Y:S01]  /*3aa0*/  @P3 FMUL.FTZ R251, R251, R12 ;  /* 0x0000000cfbfb3220 */ /* 0x002fe20000410000 */
[----:B------:R-:W-:Y:S01]  /*3ab0*/  ISETP.GE.AND P3, PT, R135, 0x8, PT ;  /* 0x000000088700780c */ /* 0x000fe20003f66270 */
[----:B------:R-:W-:-:S04]  /*3ac0*/  HFMA2.MMA R12, -RZ, RZ, 1.875, 0 ;  /* 0x3f800000ff0c7435 */ /* 0x000fc800000001ff */
[C---:B--2---:R-:W-:Y:S02]  /*3ad0*/  @!P4 FFMA.FTZ R229, R224.reuse, R242, R229 ;  /* 0x000000f2e0e5c223 */ /* 0x044fe400000100e5 */
[----:B------:R-:W0:Y:S01]  /*3ae0*/  SHFL.UP PT, R242, R238, 0x8, RZ ;  /* 0x05000000eef27989 */ /* 0x000e2200000e00ff */
[----:B---3--:R-:W-:Y:S01]  /*3af0*/  @!P4 FMUL.FTZ R224, R224, R240 ;  /* 0x000000f0e0e0c220 */ /* 0x008fe20000410000 */
[----:B------:R-:W-:Y:S02]  /*3b00*/  ISETP.GE.U32.AND P4, PT, R11, 0x18, PT ;  /* 0x000000180b00780c */ /* 0x000fe40003f86070 */
[----:B------:R-:W1:Y:S04]  /*3b10*/  SHFL.UP PT, R240, R251, 0x8, RZ ;  /* 0x05000000fbf07989 */ /* 0x000e6800000e00ff */
[----:B------:R-:W2:Y:S04]  /*3b20*/  SHFL.DOWN PT, R246, R229, 0x8, 0x1f ;  /* 0x09001f00e5f67f89 */ /* 0x000ea800000e0000 */
[----:B------:R-:W3:Y:S04]  /*3b30*/  SHFL.DOWN PT, R244, R224, 0x8, 0x1f ;  /* 0x09001f00e0f47f89 */ /* 0x000ee800000e0000 */
[----:B------:R-:W-:Y:S01]  /*3b40*/  @!P0 LDS.64 R12, [R19.X8+0x1728] ;  /* 0x00172800130c8984 */ /* 0x000fe20000008a00 */
        /* <DEDUP_REMOVED lines=9> */
[----:B------:R-:W3:Y:S04]  /*3be0*/  SHFL.DOWN PT, R244, R224, 0x10, 0x1f ;  /* 0x0a001f00e0f47f89 */ /* 0x000ee800000e0000 */
[----:B-----5:R-:W-:Y:S01]  /*3bf0*/  SHFL.IDX PT, R11, R234, RZ, 0x1f ;  /* 0x00001fffea0b7589 */ /* 0x020fe200000e0000 */
[C---:B0-----:R-:W-:Y:S02]  /*3c00*/  @P0 FFMA.FTZ R238, R251.reuse, R242, R238 ;  /* 0x000000f2fbee0223 */ /* 0x041fe400000100ee */
[----:B-1----:R-:W-:-:S04]  /*3c10*/  @P0 FMUL.FTZ R251, R251, R240 ;  /* 0x000000f0fbfb0220 */ /* 0x002fc80000410000 */
[----:B------:R-:W-:Y:S01]  /*3c20*/  SHFL.UP PT, R238, R238, 0x1, RZ ;  /* 0x04200000eeee7989 */ /* 0x000fe200000e00ff */
[----:B--2---:R-:W-:-:S03]  /*3c30*/  @!P3 FFMA.FTZ R229, R224, R246, R229 ;  /* 0x000000f6e0e5b223 */ /* 0x004fc600000100e5 */
[----:B------:R-:W0:Y:S01]  /*3c40*/  SHFL.UP PT, R251, R251, 0x1, RZ ;  /* 0x04200000fbfb7989 */ /* 0x000e2200000e00ff */
[----:B---3--:R-:W-:-:S03]  /*3c50*/  @!P3 FMUL.FTZ R224, R224, R244 ;  /* 0x000000f4e0e0b220 */ /* 0x008fc60000410000 */
[----:B------:R-:W-:Y:S04]  /*3c60*/  SHFL.IDX PT, R240, R13, RZ, 0x1f ;  /* 0x00001fff0df07589 */ /* 0x000fe800000e0000 */
[----:B------:R-:W-:Y:S04]  /*3c70*/  SHFL.DOWN PT, R244, R229, 0x1, 0x1f ;  /* 0x08201f00e5f47f89 */ /* 0x000fe800000e0000 */
[----:B------:R-:W1:Y:S04]  /*3c80*/  SHFL.DOWN PT, R242, R224, 0x1, 0x1f ;  /* 0x08201f00e0f27f89 */ /* 0x000e6800000e0000 */
[----:B------:R-:W-:Y:S04]  /*3c90*/  SHFL.IDX PT, R229, R229, RZ, 0x1f ;  /* 0x00001fffe5e57589 */ /* 0x000fe800000e0000 */
[----:B------:R-:W2:Y:S01]  /*3ca0*/  SHFL.IDX PT, R224, R224, RZ, 0x1f ;  /* 0x00001fffe0e07589 */ /* 0x000ea200000e0000 */
[----:B0-----:R-:W-:-:S02]  /*3cb0*/  @P1 FFMA.FTZ R11, R251, R11, R238 ;  /* 0x0000000bfb0b1223 */ /* 0x001fc400000100ee */
[----:B-1----:R-:W-:Y:S02]  /*3cc0*/  @P2 FFMA.FTZ R240, R242, R240, R244 ;  /* 0x000000f0f2f02223 */ /* 0x002fe400000100f4 */
[----:B------:R-:W-:Y:S01]  /*3cd0*/  FFMA.FTZ R242, R177, R11, R236 ;  /* 0x0000000bb1f27223 */ /* 0x000fe200000100ec */
[----:B------:R-:W-:Y:S01]  /*3ce0*/  MOV R11, RZ ;  /* 0x000000ff000b7202 */ /* 0x000fe20000000f00 */
[----:B------:R-:W-:Y:S02]  /*3cf0*/  IMAD R236, R206, c[0x0][0x298], RZ ;  /* 0x0000a600ceec7a24 */ /* 0x000fe400078e02ff */
[----:B------:R-:W-:Y:S02]  /*3d00*/  FFMA.FTZ R177, R240, R249, R10 ;  /* 0x000000f9f0b17223 */ /* 0x000fe4000001000a */
[----:B------:R-:W-:Y:S02]  /*3d10*/  IMAD R249, R145, c[0x0][0x29c], R236 ;  /* 0x0000a70091f97a24 */ /* 0x000fe400078e02ec */
[----:B------:R-:W-:-:S02]  /*3d20*/  FFMA.FTZ R236, R202, R242, R247 ;  /* 0x000000f2caec7223 */ /* 0x000fc400000100f7 */
[----:B------:R-:W-:Y:S02]  /*3d30*/  FFMA.FTZ R234, R82, R242, RZ ;  /* 0x000000f252ea7223 */ /* 0x000fe400000100ff */
[-C--:B------:R-:W-:Y:S02]  /*3d40*/  FFMA.FTZ R238, R201, R236.reuse, R180 ;  /* 0x000000ecc9ee7223 */ /* 0x080fe400000100b4 */
[----:B------:R-:W-:Y:S02]  /*3d50*/  FFMA.FTZ R247, R81, R236, R234 ;  /* 0x000000ec51f77223 */ /* 0x000fe400000100ea */
[-C--:B------:R-:W-:Y:S02]  /*3d60*/  FFMA.FTZ R245, R200, R238.reuse, R245 ;  /* 0x000000eec8f57223 */ /* 0x080fe400000100f5 */
[----:B------:R-:W-:Y:S02]  /*3d70*/  FFMA.FTZ R234, R80, R238, R247 ;  /* 0x000000ee50ea7223 */ /* 0x000fe400000100f7 */
[----:B------:R-:W-:-:S02]  /*3d80*/  FFMA.FTZ R190, R199, R245, R190 ;  /* 0x000000f5c7be7223 */ /* 0x000fc400000100be */
[----:B------:R-:W-:Y:S02]  /*3d90*/  FFMA.FTZ R180, R148, -R243, R236 ;  /* 0x800000f394b47223 */ /* 0x000fe400000100ec */
[----:B------:R-:W-:Y:S02]  /*3da0*/  FFMA.FTZ R243, R79, R245, R234 ;  /* 0x000000f54ff37223 */ /* 0x000fe400000100ea */
[-C--:B------:R-:W-:Y:S02]  /*3db0*/  FFMA.FTZ R234, R219, R190.reuse, R188 ;  /* 0x000000bedbea7223 */ /* 0x080fe400000100bc */
[----:B------:R-:W-:Y:S02]  /*3dc0*/  FFMA.FTZ R188, R78, R190, R243 ;  /* 0x000000be4ebc7223 */ /* 0x000fe400000100f3 */
[----:B------:R-:W-:Y:S02]  /*3dd0*/  FFMA.FTZ R183, R164, -R183, R190 ;  /* 0x800000b7a4b77223 */ /* 0x000fe400000100be */
[----:B------:R-:W-:-:S02]  /*3de0*/  FFMA.FTZ R190, R218, R234, R241 ;  /* 0x000000eadabe7223 */ /* 0x000fc400000100f1 */
[----:B------:R-:W-:Y:S02]  /*3df0*/  FFMA.FTZ R241, R77, R234, R188 ;  /* 0x000000ea4df17223 */ /* 0x000fe400000100bc */
[----:B------:R-:W-:Y:S02]  /*3e00*/  FFMA.FTZ R239, R216, R190, R239 ;  /* 0x000000bed8ef7223 */ /* 0x000fe400000100ef */
[----:B------:R-:W-:Y:S02]  /*3e10*/  FFMA.FTZ R187, R194, R177, R187 ;  /* 0x000000b1c2bb7223 */ /* 0x000fe400000100bb */
[----:B------:R-:W-:Y:S02]  /*3e20*/  FFMA.FTZ R184, R163, -R184, R234 ;  /* 0x800000b8a3b87223 */ /* 0x000fe400000100ea */
[----:B------:R-:W-:Y:S01]  /*3e30*/  FFMA.FTZ R188, R76, R190, R241 ;  /* 0x000000be4cbc7223 */ /* 0x000fe200000100f1 */
[----:B------:R-:W-:Y:S01]  /*3e40*/  MOV R241, UR21 ;  /* 0x0000001500f17c02 */ /* 0x000fe20008000f00 */
        /* <DEDUP_REMOVED lines=10> */
[----:B------:R-:W-:Y:S02]  /*3ef0*/  FFMA.FTZ R192, R212, R191, R235 ;  /* 0x000000bfd4c07223 */ /* 0x000fe400000100eb */
[C---:B------:R-:W-:Y:S02]  /*3f00*/  FFMA.FTZ R230, R233.reuse, R237, R230 ;  /* 0x000000ede9e67223 */ /* 0x040fe400000100e6 */
[----:B------:R-:W-:-:S02]  /*3f10*/  FFMA.FTZ R233, R233, R192, R14 ;  /* 0x000000c0e9e97223 */ /* 0x000fc4000001000e */
[----:B------:R-:W-:Y:S02]  /*3f20*/  IMAD.MOV.U32 R10, RZ, RZ, R136 ;  /* 0x000000ffff0a7224 */ /* 0x000fe400078e0088 */
[----:B------:R-:W-:Y:S02]  /*3f30*/  FFMA.FTZ R228, R228, R233, R231 ;  /* 0x000000e9e4e47223 */ /* 0x000fe400000100e7 */
[----:B------:R-:W-:Y:S02]  /*3f40*/  FFMA.FTZ R212, R212, R230, R227 ;  /* 0x000000e6d4d47223 */ /* 0x000fe400000100e3 */
[----:B------:R-:W-:Y:S01]  /*3f50*/  FFMA.FTZ R231, R15, R228, R226 ;  /* 0x000000e40fe77223 */ /* 0x000fe200000100e2 */
[----:B------:R-:W-:Y:S01]  /*3f60*/  MOV R226, UR9 ;  /* 0x0000000900e27c02 */ /* 0x000fe20008000f00 */
[----:B------:R-:W-:-:S04]  /*3f70*/  IMAD.WIDE.U32 R10, R145, c[0x0][0x298], R10 ;  /* 0x0000a600910a7a25 */ /* 0x000fc800078e000a */
[----:B------:R-:W-:Y:S01]  /*3f80*/  FFMA.FTZ R214, R214, R231, R221 ;  /* 0x000000e7d6d67223 */ /* 0x000fe200000100dd */
[----:B------:R-:W-:Y:S01]  /*3f90*/  IADD3 R11, R11, R249, RZ ;  /* 0x000000f90b0b7210 */ /* 0x000fe20007ffe0ff */
[----:B------:R-:W-:Y:S02]  /*3fa0*/  FFMA.FTZ R222, R217, R212, R222 ;  /* 0x000000d4d9de7223 */ /* 0x000fe400000100de */
[----:B------:R-:W-:Y:S01]  /*3fb0*/  FFMA.FTZ R223, R216, R214, R223 ;  /* 0x000000d6d8df7223 */ /* 0x000fe200000100df */
[----:B------:R-:W-:Y:S01]  /*3fc0*/  P2R R216, PR, RZ, 0x20 ;  /* 0x00000020ffd87803 */ /* 0x000fe20000000000 */
[----:B--2---:R-:W-:Y:S01]  /*3fd0*/  FFMA.FTZ R13, R224, R13, R229 ;  /* 0x0000000de00d7223 */ /* 0x004fe200000100e5 */
[----:B------:R-:W-:Y:S01]  /*3fe0*/  SHF.L.U32 R216, R136, 0x4, RZ ;  /* 0x0000000488d87819 */ /* 0x000fe200000006ff */
[----:B------:R-:W-:Y:S02]  /*3ff0*/  FFMA.FTZ R218, R218, R223, R225 ;  /* 0x000000dfdada7223 */ /* 0x000fe400000100e1 */
[----:B------:R-:W-:-:S02]  /*4000*/  FMUL.FTZ R217, R53, R177 ;  /* 0x000000b135d97220 */ /* 0x000fc40000410000 */
[----:B------:R-:W-:Y:S02]  /*4010*/  FFMA.FTZ R219, R219, R218, R220 ;  /* 0x000000dadbdb7223 */ /* 0x000fe400000100dc */
[----:B------:R-:W-:Y:S02]  /*4020*/  FMUL.FTZ R12, R224, R12 ;  /* 0x0000000ce00c7220 */ /* 0x000fe40000410000 */
[----:B------:R-:W-:Y:S01]  /*4030*/  FFMA.FTZ R204, R199, R219, R204 ;  /* 0x000000dbc7cc7223 */ /* 0x000fe200000100cc */
[----:B------:R-:W-:Y:S01]  /*4040*/  LEA.HI.SX32 R199, R216, R216, 0x1b ;  /* 0x000000d8d8c77211 */ /* 0x000fe200078fdaff */
[----:B------:R-:W-:Y:S01]  /*4050*/  FFMA.FTZ R179, R146, -R179, R242 ;  /* 0x800000b392b37223 */ /* 0x000fe200000100f2 */
[----:B------:R0:W-:Y:S01]  /*4060*/  @!P5 STS.64 [R19.X8+0x1728], R12 ;  /* 0x0017280c1300d388 */ /* 0x0001e20000008a00 */
[----:B------:R-:W-:Y:S02]  /*4070*/  FFMA.FTZ R207, R200, R204, R207 ;  /* 0x000000ccc8cf7223 */ /* 0x000fe400000100cf */
[----:B------:R-:W-:-:S02]  /*4080*/  IMAD R16, R205, c[0x0][0x2a0], RZ ;  /* 0x0000a800cd107a24 */ /* 0x000fc400078e02ff */
[----:B------:R-:W-:Y:S02]  /*4090*/  FFMA.FTZ R201, R201, R207, R208 ;  /* 0x000000cfc9c97223 */ /* 0x000fe400000100d0 */
[----:B------:R-:W-:Y:S02]  /*40a0*/  FMUL.FTZ R216, R150, R217 ;  /* 0x000000d996d87220 */ /* 0x000fe40000410000 */
[----:B------:R-:W-:Y:S02]  /*40b0*/  FFMA.FTZ R209, R202, R201, R209 ;  /* 0x000000c9cad17223 */ /* 0x000fe400000100d1 */
[----:B------:R-:W-:Y:S01]  /*40c0*/  FFMA.FTZ R232, R73, R236, R234 ;  /* 0x000000ec49e87223 */ /* 0x000fe200000100ea */
[----:B------:R1:W-:Y:S01]  /*40d0*/  STS [R199.X4+0x46c], R216 ;  /* 0x00046cd8c7007388 */ /* 0x0003e20000004800 */
[----:B------:R-:W-:Y:S02]  /*40e0*/  FMUL.FTZ R208, R64, R209 ;  /* 0x000000d140d07220 */ /* 0x000fe40000410000 */
[----:B0-----:R-:W-:-:S02]  /*40f0*/  FMUL.FTZ R13, R67, R201 ;  /* 0x000000c9430d7220 */ /* 0x001fc40000410000 */
[----:B------:R-:W-:Y:S02]  /*4100*/  FFMA.FTZ R202, R179, R208, RZ ;  /* 0x000000d0b3ca7223 */ /* 0x000fe400000100ff */
[----:B------:R-:W-:Y:S02]  /*4110*/  FFMA.FTZ R186, R161, -R186, R239 ;  /* 0x800000baa1ba7223 */ /* 0x000fe400000100ef */
[----:B------:R-:W-:Y:S02]  /*4120*/  IMAD R239, R141, c[0x0][0x2a4], R16 ;  /* 0x0000a9008def7a24 */ /* 0x000fe400078e0210 */
[----:B------:R-:W-:Y:S02]  /*4130*/  FMUL.FTZ R225, R57, R192 ;  /* 0x000000c039e17220 */ /* 0x000fe40000410000 */
[----:B------:R-:W-:-:S04]  /*4140*/  IMAD.WIDE.U32 R16, R141, c[0x0][0x2a0], R10 ;  /* 0x0000a8008d107a25 */ /* 0x000fc800078e000a */
[----:B------:R-:W-:Y:S01]  /*4150*/  FFMA.FTZ R232, R72, R237, R232 ;  /* 0x000000ed48e87223 */ /* 0x000fe200000100e8 */
[----:B------:R-:W-:Y:S01]  /*4160*/  IADD3 R239, R17, R239, RZ ;  /* 0x000000ef11ef7210 */ /* 0x000fe20007ffe0ff */
[----:B------:R-:W-:Y:S01]  /*4170*/  FFMA.FTZ R211, R198, R222, R211 ;  /* 0x000000dec6d37223 */ /* 0x000fe200000100d3 */
[----:B------:R-:W-:Y:S01]  /*4180*/  LEA R10, P1, R16, c[0x0][0x318], 0x2 ;  /* 0x0000c600100a7a11 */ /* 0x000fe200078210ff */
[----:B------:R-:W-:Y:S01]  /*4190*/  FFMA.FTZ R181, R166, -R181, R238 ;  /* 0x800000b5a6b57223 */ /* 0x000fe200000100ee */
[----:B------:R-:W-:Y:S01]  /*41a0*/  IADD3 R14, P0, R16, UR9, RZ ;  /* 0x00000009100e7c10 */ /* 0x000fe2000ff1e0ff */
[----:B------:R-:W-:Y:S01]  /*41b0*/  FMUL.FTZ R198, R50, R187 ;  /* 0x000000bb32c67220 */ /* 0x000fe20000410000 */
[----:B------:R-:W-:Y:S01]  /*41c0*/  LEA.HI.X R11, R16, c[0x0][0x31c], R239, 0x2, P1 ;  /* 0x0000c700100b7a11 */ /* 0x000fe200008f14ef */
[----:B-1----:R-:W-:Y:S01]  /*41d0*/  FMUL.FTZ R216, R62, R207 ;  /* 0x000000cf3ed87220 */ /* 0x002fe20000410000 */
[----:B------:R-:W-:Y:S01]  /*41e0*/  LEA.HI.X.SX32 R15, R226, R239, 0x1, P0 ;  /* 0x000000efe20f7211 */ /* 0x000fe200000f0eff */
[----:B------:R-:W-:-:S02]  /*41f0*/  FFMA.FTZ R202, R180, R13, R202 ;  /* 0x0000000db4ca7223 */ /* 0x000fc400000100ca */
[----:B------:R-:W-:Y:S02]  /*4200*/  FMUL.FTZ R220, R170, R225 ;  /* 0x000000e1aadc7220 */ /* 0x000fe40000410000 */
[----:B------:R-:W-:Y:S02]  /*4210*/  FFMA.FTZ R210, R157, -R210, R230 ;  /* 0x800000d29dd27223 */ /* 0x000fe400000100e6 */
[----:B------:R-:W-:Y:S01]  /*4220*/  FFMA.FTZ R221, R71, R230, R232 ;  /* 0x000000e647dd7223 */ /* 0x000fe200000100e8 */
[----:B------:R0:W-:Y:S01]  /*4230*/  STS [R199.X4+0x45c], R220 ;  /* 0x00045cdcc7007388 */ /* 0x0001e20000004800 */
[----:B------:R-:W-:Y:S02]  /*4240*/  FFMA.FTZ R182, R165, -R182, R245 ;  /* 0x800000b6a5b67223 */ /* 0x000fe400000100f5 */
[----:B------:R-:W-:Y:S02]  /*4250*/  IMAD R235, R132, -0x200, R143 ;  /* 0xfffffe0084eb7824 */ /* 0x000fe400078e028f */
[----:B------:R-:W-:-:S02]  /*4260*/  FMUL.FTZ R230, R153, R198 ;  /* 0x000000c699e67220 */ /* 0x000fc40000410000 */
[----:B------:R-:W-:Y:S01]  /*4270*/  FMUL.FTZ R229, R65, R204 ;  /* 0x000000cc41e57220 */ /* 0x000fe20000410000 */
[----:B------:R-:W-:Y:S01]  /*4280*/  SHF.R.S32.HI R17, RZ, 0x1f, R235 ;  /* 0x0000001fff117819 */ /* 0x000fe200000114eb */
[----:B------:R-:W-:Y:S01]  /*4290*/  FFMA.FTZ R227, R181, R216, R202 ;  /* 0x000000d8b5e37223 */ /* 0x000fe200000100ca */
[C---:B------:R-:W-:Y:S01]  /*42a0*/  LEA R16, P1, R235.reuse, R10, 0x2 ;  /* 0x0000000aeb107211 */ /* 0x040fe200078210ff */
[----:B------:R-:W-:Y:S01]  /*42b0*/  FMUL.FTZ R200, R52, R191 ;  /* 0x000000bf34c87220 */ /* 0x000fe20000410000 */
[----:B------:R1:W-:Y:S01]  /*42c0*/  STS [R199.X4+0x468], R230 ;  /* 0x000468e6c7007388 */ /* 0x0003e20000004800 */
[----:B------:R-:W-:Y:S01]  /*42d0*/  FMUL.FTZ R12, R54, R233 ;  /* 0x000000e9360c7220 */ /* 0x000fe20000410000 */
[----:B------:R-:W-:Y:S01]  /*42e0*/  LEA.HI.X R17, R235, R11, R17, 0x2, P1 ;  /* 0x0000000beb117211 */ /* 0x000fe200008f1411 */
[----:B0-----:R-:W-:Y:S02]  /*42f0*/  FMUL.FTZ R220, R60, R219 ;  /* 0x000000db3cdc7220 */ /* 0x001fe40000410000 */
[----:B------:R-:W-:-:S02]  /*4300*/  FFMA.FTZ R202, R182, R229, R227 ;  /* 0x000000e5b6ca7223 */ /* 0x000fc400000100e3 */
[----:B------:R-:W-:Y:S02]  /*4310*/  FMUL.FTZ R224, R167, R200 ;  /* 0x000000c8a7e07220 */ /* 0x000fe40000410000 */
[----:B------:R-:W-:Y:S02]  /*4320*/  FFMA.FTZ R215, R158, -R215, R237 ;  /* 0x800000d79ed77223 */ /* 0x000fe400000100ed */
[----:B-1----:R-:W-:Y:S01]  /*4330*/  FMUL.FTZ R230, R169, R12 ;  /* 0x0000000ca9e67220 */ /* 0x002fe20000410000 */
[----:B------:R0:W-:Y:S01]  /*4340*/  STS [R199.X4+0x460], R224 ;  /* 0x000460e0c7007388 */ /* 0x0001e20000004800 */
[----:B------:R-:W-:Y:S02]  /*4350*/  FFMA.FTZ R213, R156, -R213, R212 ;  /* 0x800000d59cd57223 */ /* 0x000fe400000100d4 */
[----:B------:R-:W-:Y:S01]  /*4360*/  FFMA.FTZ R212, R70, R212, R221 ;  /* 0x000000d446d47223 */ /* 0x000fe200000100dd */
[----:B------:R1:W-:Y:S01]  /*4370*/  STS [R199.X4+0x458], R230 ;  /* 0x000458e6c7007388 */ /* 0x0003e20000004800 */
[----:B------:R-:W-:-:S02]  /*4380*/  FMUL.FTZ R237, R63, R218 ;  /* 0x000000da3fed7220 */ /* 0x000fc40000410000 */
[----:B------:R-:W-:Y:S02]  /*4390*/  FFMA.FTZ R227, R183, R220, R202 ;  /* 0x000000dcb7e37223 */ /* 0x000fe400000100ca */
[----:B------:R-:W-:Y:S02]  /*43a0*/  FMUL.FTZ R221, R55, R190 ;  /* 0x000000be37dd7220 */ /* 0x000fe40000410000 */
[----:B0-----:R-:W-:Y:S02]  /*43b0*/  FMUL.FTZ R224, R58, R223 ;  /* 0x000000df3ae07220 */ /* 0x001fe40000410000 */
[-C--:B------:R-:W-:Y:S02]  /*43c0*/  FFMA.FTZ R202, R184, R237.reuse, R227 ;  /* 0x000000edb8ca7223 */ /* 0x080fe400000100e3 */
[----:B-1----:R-:W-:Y:S01]  /*43d0*/  FMUL.FTZ R230, R176, R237 ;  /* 0x000000edb0e67220 */ /* 0x002fe20000410000 */
[----:B------:R-:W-:Y:S01]  /*43e0*/  MOV R237, UR9 ;  /* 0x0000000900ed7c02 */ /* 0x000fe20008000f00 */
[----:B------:R-:W-:-:S02]  /*43f0*/  FMUL.FTZ R226, R168, R221 ;  /* 0x000000dda8e27220 */ /* 0x000fc40000410000 */
[----:B------:R-:W-:Y:S01]  /*4400*/  IMAD.WIDE.U32 R16, R241, c[0x0][0x2b0], R16 ;  /* 0x0000ac00f1107a25 */ /* 0x000fe200078e0010 */
[----:B------:R-:W-:Y:S03]  /*4410*/  STS [R199.X4+0x444], R230 ;  /* 0x000444e6c7007388 */ /* 0x000fe60000004800 */
[----:B------:R-:W-:Y:S01]  /*4420*/  FMUL.FTZ R241, R59, R228 ;  /* 0x000000e43bf17220 */ /* 0x000fe20000410000 */
[----:B------:R0:W-:Y:S01]  /*4430*/  STS [R199.X4+0x464], R226 ;  /* 0x000464e2c7007388 */ /* 0x0001e20000004800 */
[----:B------:R-:W-:Y:S02]  /*4440*/  FMUL.FTZ R239, R61, R214 ;  /* 0x000000d63def7220 */ /* 0x000fe40000410000 */
[----:B------:R-:W-:Y:S01]  /*4450*/  FFMA.FTZ R227, R185, R224, R202 ;  /* 0x000000e0b9e37223 */ /* 0x000fe200000100ca */
[----:B------:R-:W-:Y:S01]  /*4460*/  IADD3 R202, -R237, c[0x0][0x168], -R136 ;  /* 0x00005a00edca7a10 */ /* 0x000fe20007ffe988 */
[----:B------:R-:W-:-:S02]  /*4470*/  FMUL.FTZ R236, R56, R231 ;  /* 0x000000e738ec7220 */ /* 0x000fc40000410000 */
[----:B------:R-:W-:Y:S01]  /*4480*/  FFMA.FTZ R227, R186, R239, R227 ;  /* 0x000000efbae37223 */ /* 0x000fe200000100e3 */
[----:B------:R-:W-:Y:S01]  /*4490*/  ISETP.GE.AND P0, PT, R202, 0x1, PT ;  /* 0x00000001ca00780c */ /* 0x000fe20003f06270 */
[-C--:B------:R-:W-:Y:S02]  /*44a0*/  FMUL.FTZ R238, R171, R236.reuse ;  /* 0x000000ecabee7220 */ /* 0x080fe40000410000 */
[----:B0-----:R-:W-:Y:S02]  /*44b0*/  FMUL.FTZ R226, R172, R241 ;  /* 0x000000f1ace27220 */ /* 0x001fe40000410000 */
[----:B------:R-:W-:Y:S01]  /*44c0*/  FFMA.FTZ R236, R188, R236, R227 ;  /* 0x000000ecbcec7223 */ /* 0x000fe200000100e3 */
[----:B------:R-:W-:Y:S01]  /*44d0*/  STS [R199.X4+0x450], R238 ;  /* 0x000450eec7007388 */ /* 0x000fe20000004800 */
[----:B------:R-:W-:Y:S02]  /*44e0*/  FMUL.FTZ R232, R173, R224 ;  /* 0x000000e0ade87220 */ /* 0x000fe40000410000 */
[----:B------:R-:W-:Y:S01]  /*44f0*/  FMUL.FTZ R234, R174, R239 ;  /* 0x000000efaeea7220 */ /* 0x000fe20000410000 */
[----:B------:R0:W-:Y:S01]  /*4500*/  STS [R199.X4+0x454], R226 ;  /* 0x000454e2c7007388 */ /* 0x0001e20000004800 */
[----:B------:R-:W-:-:S02]  /*4510*/  FMUL.FTZ R224, R178, R229 ;  /* 0x000000e5b2e07220 */ /* 0x000fc40000410000 */
[----:B------:R-:W-:Y:S01]  /*4520*/  FMUL.FTZ R208, R149, R208 ;  /* 0x000000d095d07220 */ /* 0x000fe20000410000 */
[----:B------:R1:W-:Y:S01]  /*4530*/  STS [R199.X4+0x44c], R234 ;  /* 0x00044ceac7007388 */ /* 0x0003e20000004800 */
[----:B------:R-:W-:-:S03]  /*4540*/  FFMA.FTZ R236, R189, R241, R236 ;  /* 0x000000f1bdec7223 */ /* 0x000fc600000100ec */
[----:B------:R1:W-:Y:S01]  /*4550*/  STS [R199.X4+0x448], R232 ;  /* 0x000448e8c7007388 */ /* 0x0003e20000004800 */
[----:B------:R-:W-:Y:S02]  /*4560*/  FFMA.FTZ R236, R215, R12, R236 ;  /* 0x0000000cd7ec7223 */ /* 0x000fe400000100ec */
[----:B0-----:R-:W-:Y:S01]  /*4570*/  FMUL.FTZ R226, R175, R220 ;  /* 0x000000dcafe27220 */ /* 0x001fe20000410000 */
[----:B------:R1:W-:Y:S01]  /*4580*/  STS [R199.X4+0x43c], R224 ;  /* 0x00043ce0c7007388 */ /* 0x0003e20000004800 */
[----:B------:R-:W-:Y:S02]  /*4590*/  FMUL.FTZ R220, R151, R216 ;  /* 0x000000d897dc7220 */ /* 0x000fe40000410000 */
[----:B------:R-:W-:Y:S01]  /*45a0*/  FMUL.FTZ R216, R144, R13 ;  /* 0x0000000d90d87220 */ /* 0x000fe20000410000 */
[----:B------:R1:W-:Y:S01]  /*45b0*/  STS [R199.X4+0x440], R226 ;  /* 0x000440e2c7007388 */ /* 0x0003e20000004800 */
[----:B------:R-:W-:-:S03]  /*45c0*/  FFMA.FTZ R236, R210, R225, R236 ;  /* 0x000000e1d2ec7223 */ /* 0x000fc600000100ec */
[----:B------:R1:W-:Y:S04]  /*45d0*/  STS [R199.X4+0x438], R220 ;  /* 0x000438dcc7007388 */ /* 0x0003e80000004800 */
[----:B------:R1:W-:Y:S04]  /*45e0*/  STS [R199.X4+0x434], R216 ;  /* 0x000434d8c7007388 */ /* 0x0003e80000004800 */
[----:B------:R1:W-:Y:S04]  /*45f0*/  STS [R199.X4+0x430], R208 ;  /* 0x000430d0c7007388 */ /* 0x0003e80000004800 */
[----:B------:R-:W-:Y:S06]  /*4600*/  BAR.SYNC.DEFER_BLOCKING 0x0 ;  /* 0x0000000000007b1d */ /* 0x000fec0000010000 */
[----:B------:R-:W-:Y:S05]  /*4610*/  @!P0 BRA `(.L_x_5219) ;  /* 0x0000009000008947 */ /* 0x000fea0003800000 */
[----:B-1----:R-:W-:Y:S01]  /*4620*/  LEA.HI.SX32 R199, R136, R136, 0x1b ;  /* 0x0000008888c77211 */ /* 0x002fe200078fdaff */
        /* <DEDUP_REMOVED lines=8> */
.L_x_5219:
[----:B-1----:R-:W-:Y:S05]  /*46b0*/  BSYNC B0 ;  /* 0x0000000000007941 */ /* 0x002fea0003800000 */
.L_x_5218:
[----:B------:R-:W-:Y:S01]  /*46c0*/  IADD3 R15, R136, 0x20, RZ ;  /* 0x00000020880f7810 */ /* 0x000fe20007ffe0ff */
[----:B------:R-:W-:Y:S01]  /*46d0*/  USHF.L.U64.HI UR8, UR6, 0x2, UR7 ;  /* 0x0000000206087899 */ /* 0x000fe20008010207 */
[----:B------:R-:W-:Y:S01]  /*46e0*/  ISETP.GE.AND P0, PT, R202, 0x21, PT ;  /* 0x00000021ca00780c */ /* 0x000fe20003f06270 */
[----:B------:R-:W-:Y:S01]  /*46f0*/  FFMA.FTZ R236, R213, R200, R236 ;  /* 0x000000c8d5ec7223 */ /* 0x000fe200000100ec */
[----:B------:R-:W-:Y:S01]  /*4700*/  LEA.HI.SX32 R15, R15, R136, 0x1b ;  /* 0x000000880f0f7211 */ /* 0x000fe200078fdaff */
[----:B------:R-:W-:Y:S01]  /*4710*/  FFMA.FTZ R196, R155, -R196, R222 ;  /* 0x800000c49bc47223 */ /* 0x000fe200000100de */
[----:B------:R-:W-:Y:S01]  /*4720*/  ULDC.64 UR12, c[0x0][0x2b0] ;  /* 0x0000ac00000c7ab9 */ /* 0x000fe20000000a00 */
[----:B------:R-:W-:Y:S01]  /*4730*/  FFMA.FTZ R197, R194, R211, R197 ;  /* 0x000000d3c2c57223 */ /* 0x000fe200000100c5 */
[----:B------:R-:W-:Y:S01]  /*4740*/  UIMAD UR8, UR8, UR12, URZ ;  /* 0x0000000c080872a4 */ /* 0x000fe2000f8e023f */
[----:B------:R-:W-:Y:S01]  /*4750*/  FFMA.FTZ R212, R69, R222, R212 ;  /* 0x000000de45d47223 */ /* 0x000fe200000100d4 */
[----:B------:R-:W1:Y:S01]  /*4760*/  LDS R15, [R15.X4+0x4b0] ;  /* 0x0004b0000f0f7984 */ /* 0x000e620000004800 */
[----:B------:R-:W-:Y:S01]  /*4770*/  FFMA.FTZ R236, R196, R221, R236 ;  /* 0x000000ddc4ec7223 */ /* 0x000fe200000100ec */
[----:B------:R-:W-:Y:S01]  /*4780*/  UIMAD UR8, UR21, UR13, UR8 ;  /* 0x0000000d150872a4 */ /* 0x000fe2000f8e0208 */
[----:B------:R-:W-:Y:S01]  /*4790*/  FFMA.FTZ R193, R154, -R193, R211 ;  /* 0x800000c19ac17223 */ /* 0x000fe200000100d3 */
[----:B------:R-:W-:Y:S01]  /*47a0*/  BSSY B0, `(.L_x_5220) ;  /* 0x0000011000007945 */ /* 0x000fe20003800000 */
[----:B0-----:R-:W-:Y:S01]  /*47b0*/  FFMA.FTZ R12, R152, -R195, R197 ;  /* 0x800000c3980c7223 */ /* 0x001fe200000100c5 */
[----:B------:R-:W-:Y:S01]  /*47c0*/  IADD3 R195, R136, 0x40, RZ ;  /* 0x0000004088c37810 */ /* 0x000fe20007ffe0ff */
[----:B------:R-:W-:Y:S01]  /*47d0*/  FFMA.FTZ R212, R68, R211, R212 ;  /* 0x000000d344d47223 */ /* 0x000fe200000100d4 */
[----:B------:R-:W-:Y:S01]  /*47e0*/  IADD3 R17, R17, UR8, RZ ;  /* 0x0000000811117c10 */ /* 0x000fe2000fffe0ff */
[----:B------:R-:W-:-:S02]  /*47f0*/  FFMA.FTZ R236, R193, R198, R236 ;  /* 0x000000c6c1ec7223 */ /* 0x000fc400000100ec */
[----:B------:R-:W-:Y:S01]  /*4800*/  FMUL.FTZ R13, R66, R197 ;  /* 0x000000c5420d7220 */ /* 0x000fe20000410000 */
[----:B------:R-:W-:Y:S01]  /*4810*/  IADD3 R197, R136, 0x60, RZ ;  /* 0x0000006088c57810 */ /* 0x000fe20007ffe0ff */
[----:B------:R-:W-:Y:S02]  /*4820*/  FMUL.FTZ R217, R12, R217 ;  /* 0x000000d90cd97220 */ /* 0x000fe40000410000 */
[----:B------:R-:W-:Y:S02]  /*4830*/  FADD.FTZ R13, R212, R13 ;  /* 0x0000000dd40d7221 */ /* 0x000fe40000010000 */
[----:B------:R-:W-:Y:S01]  /*4840*/  FADD.FTZ R14, R236, R217 ;  /* 0x000000d9ec0e7221 */ /* 0x000fe20000010000 */
[----:B------:R-:W-:Y:S05]  /*4850*/  @!P0 BRA `(.L_x_5221) ;  /* 0x0000005000008947 */ /* 0x000fea0003800000 */
[----:B------:R-:W-:Y:S01]  /*4860*/  IMAD.WIDE R10, R235, 0x4, R10 ;  /* 0x00000004eb0a7825 */ /* 0x000fe200078e020a */
[----:B------:R-:W-:-:S05]  /*4870*/  MOV R199, UR21 ;  /* 0x0000001500c77c02 */ /* 0x000fca0008000f00 */
[----:B------:R-:W-:-:S05]  /*4880*/  IMAD.WIDE.U32 R10, R199, c[0x0][0x2b0], R10 ;  /* 0x0000ac00c70a7a25 */ /* 0x000fca00078e000a */
[----:B------:R-:W-:-:S05]  /*4890*/  IADD3 R11, R11, UR8, RZ ;  /* 0x000000080b0b7c10 */ /* 0x000fca000fffe0ff */
[----:B-1----:R0:W-:Y:S02]  /*48a0*/  RED.E.ADD.F32.FTZ.RN.STRONG.GPU [R10.64+-0x780], R15 ;  /* 0xfff8800f0a00798e */ /* 0x0021e4000c10e78e */
.L_x_5221:
[----:B------:R-:W-:Y:S05]  /*48b0*/  BSYNC B0 ;  /* 0x0000000000007941 */ /* 0x000fea0003800000 */
.L_x_5220:
        /* <DEDUP_REMOVED lines=14> */
.L_x_5223:
[----:B------:R-:W-:Y:S05]  /*49a0*/  BSYNC B0 ;  /* 0x0000000000007941 */ /* 0x000fea0003800000 */
.L_x_5222:
[----:B------:R-:W2:Y:S01]  /*49b0*/  LDS R197, [R197.X4+0x5b0] ;  /* 0x0005b000c5c57984 */ /* 0x000ea20000004800 */
[----:B------:R-:W-:Y:S01]  /*49c0*/  BSSY B0, `(.L_x_5224) ;  /* 0x0000005000007945 */ /* 0x000fe20003800000 */
[----:B-1----:R-:W-:Y:S02]  /*49d0*/  IADD3 R15, R136, 0xa0, RZ ;  /* 0x000000a0880f7810 */ /* 0x002fe40007ffe0ff */
[----:B------:R-:W-:Y:S01]  /*49e0*/  LEA.HI.SX32 R11, R11, R136, 0x1b ;  /* 0x000000880b0b7211 */ /* 0x000fe200078fdaff */
[----:B------:R-:W-:Y:S05]  /*49f0*/  @!P0 BRA `(.L_x_5225) ;  /* 0x0000001000008947 */ /* 0x000fea0003800000 */
[----:B--2---:R1:W-:Y:S02]  /*4a00*/  RED.E.ADD.F32.FTZ.RN.STRONG.GPU [R16.64+-0x680], R197 ;  /* 0xfff980c51000798e */ /* 0x0043e4000c10e78e */
.L_x_5225:
[----:B------:R-:W-:Y:S05]  /*4a10*/  BSYNC B0 ;  /* 0x0000000000007941 */ /* 0x000fea0003800000 */
.L_x_5224:
[----:B------:R-:W3:Y:S01]  /*4a20*/  LDS R11, [R11.X4+0x630] ;  /* 0x000630000b0b7984 */ /* 0x000ee20000004800 */
[----:B------:R-:W-:Y:S01]  /*4a30*/  BSSY B0, `(.L_x_5226) ;  /* 0x0000005000007945 */ /* 0x000fe20003800000 */
[----:B0-----:R-:W-:-:S02]  /*4a40*/  IADD3 R195, R136, 0xc0, RZ ;  /* 0x000000c088c37810 */ /* 0x001fc40007ffe0ff */
[----:B------:R-:W-:Y:S01]  /*4a50*/  LEA.HI.SX32 R15, R15, R136, 0x1b ;  /* 0x000000880f0f7211 */ /* 0x000fe200078fdaff */
[----:B------:R-:W-:Y:S05]  /*4a60*/  @!P1 BRA `(.L_x_5227) ;  /* 0x0000001000009947 */ /* 0x000fea0003800000 */
[----:B---3--:R0:W-:Y:S02]  /*4a70*/  RED.E.ADD.F32.FTZ.RN.STRONG.GPU [R16.64+-0x600], R11 ;  /* 0xfffa000b1000798e */ /* 0x0081e4000c10e78e */
.L_x_5227:
[----:B------:R-:W-:Y:S05]  /*4a80*/  BSYNC B0 ;  /* 0x0000000000007941 */ /* 0x000fea0003800000 */
.L_x_5226:
[----:B------:R-:W4:Y:S01]  /*4a90*/  LDS R15, [R15.X4+0x6b0] ;  /* 0x0006b0000f0f7984 */ /* 0x000f220000004800 */
[----:B------:R-:W-:Y:S01]  /*4aa0*/  BSSY B0, `(.L_x_5228) ;  /* 0x0000005000007945 */ /* 0x000fe20003800000 */
[----:B0--3--:R-:W-:Y:S02]  /*4ab0*/  IADD3 R11, R136, 0xe0, RZ ;  /* 0x000000e0880b7810 */ /* 0x009fe40007ffe0ff */
[----:B------:R-:W-:Y:S01]  /*4ac0*/  LEA.HI.SX32 R195, R195, R136, 0x1b ;  /* 0x00000088c3c37211 */ /* 0x000fe200078fdaff */
[----:B------:R-:W-:Y:S05]  /*4ad0*/  @!P2 BRA `(.L_x_5229) ;  /* 0x000000100000a947 */ /* 0x000fea0003800000 */
[----:B----4-:R0:W-:Y:S02]  /*4ae0*/  RED.E.ADD.F32.FTZ.RN.STRONG.GPU [R16.64+-0x580], R15 ;  /* 0xfffa800f1000798e */ /* 0x0101e4000c10e78e */
.L_x_5229:
[----:B------:R-:W-:Y:S05]  /*4af0*/  BSYNC B0 ;  /* 0x0000000000007941 */ /* 0x000fea0003800000 */
.L_x_5228:
[----:B------:R-:W3:Y:S01]  /*4b00*/  LDS R195, [R195.X4+0x730] ;  /* 0x00073000c3c37984 */ /* 0x000ee20000004800 */
[----:B------:R-:W-:Y:S01]  /*4b10*/  BSSY B0, `(.L_x_5230) ;  /* 0x0000005000007945 */ /* 0x000fe20003800000 */
[----:B0---4-:R-:W-:Y:S02]  /*4b20*/  IADD3 R15, R136, 0x100, RZ ;  /* 0x00000100880f7810 */ /* 0x011fe40007ffe0ff */
[----:B------:R-:W-:Y:S01]  /*4b30*/  LEA.HI.SX32 R11, R11, R136, 0x1b ;  /* 0x000000880b0b7211 */ /* 0x000fe200078fdaff */
[----:B------:R-:W-:Y:S05]  /*4b40*/  @!P3 BRA `(.L_x_5231) ;  /* 0x000000100000b947 */ /* 0x000fea0003800000 */
[----:B---3--:R0:W-:Y:S02]  /*4b50*/  RED.E.ADD.F32.FTZ.RN.STRONG.GPU [R16.64+-0x500], R195 ;  /* 0xfffb00c31000798e */ /* 0x0081e4000c10e78e */
.L_x_5231:
[----:B------:R-:W-:Y:S05]  /*4b60*/  BSYNC B0 ;  /* 0x0000000000007941 */ /* 0x000fea0003800000 */
.L_x_5230:
[----:B------:R-:W4:Y:S01]  /*4b70*/  LDS R11, [R11.X4+0x7b0] ;  /* 0x0007b0000b0b7984 */ /* 0x000f220000004800 */
[----:B------:R-:W-:Y:S01]  /*4b80*/  BSSY B0, `(.L_x_5232) ;  /* 0x0000004000007945 */ /* 0x000fe20003800000 */
[----:B------:R-:W-:Y:S01]  /*4b90*/  LEA.HI.SX32 R15, R15, R136, 0x1b ;  /* 0x000000880f0f7211 */ /* 0x000fe200078fdaff */
[----:B------:R-:W-:Y:S05]  /*4ba0*/  @!P4 BRA `(.L_x_5233) ;  /* 0x000000100000c947 */ /* 0x000fea0003800000 */
[----:B----4-:R4:W-:Y:S02]  /*4bb0*/  RED.E.ADD.F32.FTZ.RN.STRONG.GPU [R16.64+-0x480], R11 ;  /* 0xfffb800b1000798e */ /* 0x0109e4000c10e78e */
.L_x_5233:
[----:B------:R-:W-:Y:S05]  /*4bc0*/  BSYNC B0 ;  /* 0x0000000000007941 */ /* 0x000fea0003800000 */
.L_x_5232:
[----:B------:R-:W0:Y:S01]  /*4bd0*/  LDS R15, [R15.X4+0x830] ;  /* 0x000830000f0f7984 */ /* 0x000e220000004800 */
[----:B------:R-:W-:Y:S01]  /*4be0*/  BSSY B0, `(.L_x_5234) ;  /* 0x0000005000007945 */ /* 0x000fe20003800000 */
[----:B----4-:R-:W-:-:S02]  /*4bf0*/  IADD3 R11, R136, 0x120, RZ ;  /* 0x00000120880b7810 */ /* 0x010fc40007ffe0ff */
[----:B0--3--:R-:W-:Y:S01]  /*4c00*/  IADD3 R195, R136, 0x140, RZ ;  /* 0x0000014088c37810 */ /* 0x009fe20007ffe0ff */
[----:B------:R-:W-:Y:S05]  /*4c10*/  @!P5 BRA `(.L_x_5235) ;  /* 0x000000100000d947 */ /* 0x000fea0003800000 */
[----:B------:R0:W-:Y:S02]  /*4c20*/  RED.E.ADD.F32.FTZ.RN.STRONG.GPU [R16.64+-0x400], R15 ;  /* 0xfffc000f1000798e */ /* 0x0001e4000c10e78e */
.L_x_5235:
[----:B------:R-:W-:Y:S05]  /*4c30*/  BSYNC B0 ;  /* 0x0000000000007941 */ /* 0x000fea0003800000 */
.L_x_5234:
        /* <DEDUP_REMOVED lines=14> */
.L_x_5237:
[----:B------:R-:W-:Y:S05]  /*4d20*/  BSYNC B0 ;  /* 0x0000000000007941 */ /* 0x000fea0003800000 */
.L_x_5236:
[----:B------:R-:W3:Y:S01]  /*4d30*/  LDS R195, [R195.X4+0x930] ;  /* 0x00093000c3c37984 */ /* 0x000ee20000004800 */
[----:B------:R-:W-:Y:S01]  /*4d40*/  BSSY B0, `(.L_x_5238) ;  /* 0x0000005000007945 */ /* 0x000fe20003800000 */
[----:B0-----:R-:W-:-:S02]  /*4d50*/  IADD3 R11, R136, 0x180, RZ ;  /* 0x00000180880b7810 */ /* 0x001fc40007ffe0ff */
[----:B------:R-:W-:Y:S01]  /*4d60*/  LEA.HI.SX32 R15, R15, R136, 0x1b ;  /* 0x000000880f0f7211 */ /* 0x000fe200078fdaff */
[----:B------:R-:W-:Y:S05]  /*4d70*/  @!P0 BRA `(.L_x_5239) ;  /* 0x0000001000008947 */ /* 0x000fea0003800000 */
[----:B---3--:R0:W-:Y:S02]  /*4d80*/  RED.E.ADD.F32.FTZ.RN.STRONG.GPU [R16.64+-0x300], R195 ;  /* 0xfffd00c31000798e */ /* 0x0081e4000c10e78e */
.L_x_5239:
[----:B------:R-:W-:Y:S05]  /*4d90*/  BSYNC B0 ;  /* 0x0000000000007941 */ /* 0x000fea0003800000 */
.L_x_5238:
[----:B------:R-:W4:Y:S01]  /*4da0*/  LDS R15, [R15.X4+0x9b0] ;  /* 0x0009b0000f0f7984 */ /* 0x000f220000004800 */
[----:B------:R-:W-:Y:S01]  /*4db0*/  BSSY B0, `(.L_x_5240) ;  /* 0x0000005000007945 */ /* 0x000fe20003800000 */
[----:B0--3--:R-:W-:Y:S02]  /*4dc0*/  IADD3 R195, R136, 0x1a0, RZ ;  /* 0x000001a088c37810 */ /* 0x009fe40007ffe0ff */
[----:B------:R-:W-:Y:S01]  /*4dd0*/  LEA.HI.SX32 R11, R11, R136, 0x1b ;  /* 0x000000880b0b7211 */ /* 0x000fe200078fdaff */
[----:B------:R-:W-:Y:S05]  /*4de0*/  @!P1 BRA `(.L_x_5241) ;  /* 0x0000001000009947 */ /* 0x000fea0003800000 */
[----:B----4-:R0:W-:Y:S02]  /*4df0*/  RED.E.ADD.F32.FTZ.RN.STRONG.GPU [R16.64+-0x280], R15 ;  /* 0xfffd800f1000798e */ /* 0x0101e4000c10e78e */
.L_x_5241:
[----:B------:R-:W-:Y:S05]  /*4e00*/  BSYNC B0 ;  /* 0x0000000000007941 */ /* 0x000fea0003800000 */
.L_x_5240:
[----:B------:R-:W3:Y:S01]  /*4e10*/  LDS R11, [R11.X4+0xa30] ;  /* 0x000a30000b0b7984 */ /* 0x000ee20000004800 */
[----:B------:R-:W-:Y:S01]  /*4e20*/  BSSY B0, `(.L_x_5242) ;  /* 0x0000005000007945 */ /* 0x000fe20003800000 */
[----:B0---4-:R-:W-:Y:S02]  /*4e30*/  IADD3 R15, R136, 0x1c0, RZ ;  /* 0x000001c0880f7810 */ /* 0x011fe40007ffe0ff */
[----:B------:R-:W-:Y:S01]  /*4e40*/  LEA.HI.SX32 R195, R195, R136, 0x1b ;  /* 0x00000088c3c37211 */ /* 0x000fe200078fdaff */
[----:B------:R-:W-:Y:S05]  /*4e50*/  @!P2 BRA `(.L_x_5243) ;  /* 0x000000100000a947 */ /* 0x000fea0003800000 */
[----:B---3--:R0:W-:Y:S02]  /*4e60*/  RED.E.ADD.F32.FTZ.RN.STRONG.GPU [R16.64+-0x200], R11 ;  /* 0xfffe000b1000798e */ /* 0x0081e4000c10e78e */
.L_x_5243:
[----:B------:R-:W-:Y:S05]  /*4e70*/  BSYNC B0 ;  /* 0x0000000000007941 */ /* 0x000fea0003800000 */
.L_x_5242:
[----:B------:R-:W4:Y:S01]  /*4e80*/  LDS R195, [R195.X4+0xab0] ;  /* 0x000ab000c3c37984 */ /* 0x000f220000004800 */
[----:B------:R-:W-:Y:S01]  /*4e90*/  BSSY B0, `(.L_x_5244) ;  /* 0x0000005000007945 */ /* 0x000fe20003800000 */
[----:B0--3--:R-:W-:-:S02]  /*4ea0*/  IADD3 R11, R136, 0x1e0, RZ ;  /* 0x000001e0880b7810 */ /* 0x009fc40007ffe0ff */
[----:B------:R-:W-:Y:S01]  /*4eb0*/  LEA.HI.SX32 R15, R15, R136, 0x1b ;  /* 0x000000880f0f7211 */ /* 0x000fe200078fdaff */
[----:B------:R-:W-:Y:S05]  /*4ec0*/  @!P3 BRA `(.L_x_5245) ;  /* 0x000000100000b947 */ /* 0x000fea0003800000 */
[----:B----4-:R0:W-:Y:S02]  /*4ed0*/  RED.E.ADD.F32.FTZ.RN.STRONG.GPU [R16.64+-0x180], R195 ;  /* 0xfffe80c31000798e */ /* 0x0101e4000c10e78e */
.L_x_5245:
[----:B------:R-:W-:Y:S05]  /*4ee0*/  BSYNC B0 ;  /* 0x0000000000007941 */ /* 0x000fea0003800000 */
.L_x_5244:
[----:B------:R-:W3:Y:S01]  /*4ef0*/  LDS R15, [R15.X4+0xb30] ;  /* 0x000b30000f0f7984 */ /* 0x000ee20000004800 */
[----:B------:R-:W-:Y:S01]  /*4f00*/  BSSY B0, `(.L_x_5246) ;  /* 0x0000004000007945 */ /* 0x000fe20003800000 */
[----:B------:R-:W-:Y:S01]  /*4f10*/  LEA.HI.SX32 R11, R11, R136, 0x1b ;  /* 0x000000880b0b7211 */ /* 0x000fe200078fdaff */
[----:B------:R-:W-:Y:S05]  /*4f20*/  @!P4 BRA `(.L_x_5247) ;  /* 0x000000100000c947 */ /* 0x000fea0003800000 */
[----:B---3--:R3:W-:Y:S02]  /*4f30*/  RED.E.ADD.F32.FTZ.RN.STRONG.GPU [R16.64+-0x100], R15 ;  /* 0xffff000f1000798e */ /* 0x0087e4000c10e78e */
.L_x_5247:
[----:B------:R-:W-:Y:S05]  /*4f40*/  BSYNC B0 ;  /* 0x0000000000007941 */ /* 0x000fea0003800000 */
.L_x_5246:
[----:B------:R-:W0:Y:S01]  /*4f50*/  LDS R11, [R11.X4+0xbb0] ;  /* 0x000bb0000b0b7984 */ /* 0x000e220000004800 */
[----:B------:R-:W-:Y:S01]  /*4f60*/  BSSY B0, `(.L_x_5248) ;  /* 0x0000003000007945 */ /* 0x000fe20003800000 */
[----:B------:R-:W-:Y:S05]  /*4f70*/  @!P5 BRA `(.L_x_5249) ;  /* 0x000000100000d947 */ /* 0x000fea0003800000 */
[----:B0-----:R0:W-:Y:S02]  /*4f80*/  RED.E.ADD.F32.FTZ.RN.STRONG.GPU [R16.64+-0x80], R11 ;  /* 0xffff800b1000798e */ /* 0x0011e4000c10e78e */
.L_x_5249:
[----:B------:R-:W-:Y:S05]  /*4f90*/  BSYNC B0 ;  /* 0x0000000000007941 */ /* 0x000fea0003800000 */
.L_x_5248:
[----:B------:R-:W5:Y:S01]  /*4fa0*/  SHFL.DOWN PT, R10, R13, 0x1, 0x1f ;  /* 0x08201f000d0a7f89 */ /* 0x000f6200000e0000 */
[C---:B------:R-:W-:Y:S01]  /*4fb0*/  ISETP.GT.AND P0, PT, R135.reuse, 0x1e, PT ;  /* 0x0000001e8700780c */ /* 0x040fe20003f04270 */
[-C--:B01-3--:R-:W-:Y:S01]  /*4fc0*/  FMUL.FTZ R16, R140, R233.reuse ;  /* 0x000000e98c107220 */ /* 0x08bfe20000410000 */
[----:B------:R-:W-:Y:S01]  /*4fd0*/  ISETP.NE.AND P1, PT, R135, RZ, PT ;  /* 0x000000ff8700720c */ /* 0x000fe20003f25270 */
[----:B------:R-:W0:Y:S01]  /*4fe0*/  SHFL.DOWN PT, R11, R14, 0x1, 0x1f ;  /* 0x08201f000e0b7f89 */ /* 0x000e2200000e0000 */
[----:B------:R-:W-:Y:S01]  /*4ff0*/  FMUL.FTZ R158, R158, R233 ;  /* 0x000000e99e9e7220 */ /* 0x000fe20000410000 */
        /* <DEDUP_REMOVED lines=47> */
[----:B-1----:R-:W-:Y:S01]  /*52f0*/  @!P0 FADD.FTZ R14, R14, R15 ;  /* 0x0000000f0e0e8221 */ /* 0x002fe20000010000 */
[----:B------:R-:W0:Y:S01]  /*5300*/  SHFL.DOWN PT, R16, R13, 0x8, 0x1f ;  /* 0x09001f000d107f89 */ /* 0x000e2200000e0000 */
[----:B------:R-:W-:Y:S01]  /*5310*/  ISETP.GT.AND P0, PT, R135, 0x17, PT ;  /* 0x000000178700780c */ /* 0x000fe20003f04270 */
[----:B------:R-:W-:Y:S02]  /*5320*/  FFMA.FTZ R170, R170, R157, R11 ;  /* 0x0000009daaaa7223 */ /* 0x000fe4000001000b */
[----:B------:R-:W1:Y:S01]  /*5330*/  SHFL.DOWN PT, R15, R14, 0x8, 0x1f ;  /* 0x09001f000e0f7f89 */ /* 0x000e6200000e0000 */
[----:B------:R-:W-:Y:S02]  /*5340*/  FMUL.FTZ R11, R140, R218 ;  /* 0x000000da8c0b7220 */ /* 0x000fe40000410000 */
[----:B------:R-:W-:Y:S02]  /*5350*/  FFMA.FTZ R173, R173, R162, R10 ;  /* 0x000000a2adad7223 */ /* 0x000fe4000001000a */
[----:B------:R-:W-:-:S02]  /*5360*/  FMUL.FTZ R11, R184, R11 ;  /* 0x0000000bb80b7220 */ /* 0x000fc40000410000 */
[----:B------:R-:W-:Y:S02]  /*5370*/  FMUL.FTZ R10, R140, R191 ;  /* 0x000000bf8c0a7220 */ /* 0x000fe40000410000 */
[----:B------:R-:W-:Y:S02]  /*5380*/  FFMA.FTZ R176, R176, R163, R11 ;  /* 0x000000a3b0b07223 */ /* 0x000fe4000001000b */
[----:B------:R-:W-:Y:S02]  /*5390*/  FMUL.FTZ R213, R213, R10 ;  /* 0x0000000ad5d57220 */ /* 0x000fe40000410000 */
[C---:B------:R-:W-:Y:S02]  /*53a0*/  FMUL.FTZ R11, R140.reuse, R190 ;  /* 0x000000be8c0b7220 */ /* 0x040fe40000410000 */
        /* <DEDUP_REMOVED lines=18> */
[----:B------:R-:W-:Y:S02]  /*54d0*/  FFMA.FTZ R193, R153, R154, R193 ;  /* 0x0000009a99c17223 */ /* 0x000fe400000100c1 */
[----:B------:R-:W-:Y:S02]  /*54e0*/  FFMA.FTZ R181, R151, R166, R181 ;  /* 0x000000a697b57223 */ /* 0x000fe400000100b5 */
[----:B0-----:R-:W-:Y:S02]  /*54f0*/  @!P0 FADD.FTZ R13, R13, R16 ;  /* 0x000000100d0d8221 */ /* 0x001fe40000010000 */
[----:B------:R-:W-:Y:S02]  /*5500*/  FADD.FTZ R26, R171, R26 ;  /* 0x0000001aab1a7221 */ /* 0x000fe40000010000 */
[----:B-1----:R-:W-:Y:S01]  /*5510*/  @!P0 FADD.FTZ R14, R14, R15 ;  /* 0x0000000f0e0e8221 */ /* 0x002fe20000010000 */
[----:B------:R-:W-:Y:S01]  /*5520*/  MOV R11, R13 ;  /* 0x0000000d000b7202 */ /* 0x000fe20000000f00 */
[----:B------:R-:W-:-:S02]  /*5530*/  FMUL.FTZ R15, R152, R177 ;  /* 0x000000b1980f7220 */ /* 0x000fc40000410000 */
[----:B------:R-:W-:Y:S01]  /*5540*/  FMUL.FTZ R13, R148, R201 ;  /* 0x000000c9940d7220 */ /* 0x000fe20000410000 */
[----:B------:R-:W-:Y:S01]  /*5550*/  MOV R10, R14 ;  /* 0x0000000e000a7202 */ /* 0x000fe20000000f00 */
[C---:B------:R-:W-:Y:S02]  /*5560*/  FMUL.FTZ R177, R140.reuse, R177 ;  /* 0x000000b18cb17220 */ /* 0x040fe40000410000 */
[C---:B------:R-:W-:Y:S02]  /*5570*/  FMUL.FTZ R201, R140.reuse, R201 ;  /* 0x000000c98cc97220 */ /* 0x040fe40000410000 */
[----:B------:R-:W-:Y:S01]  /*5580*/  FMUL.FTZ R140, R140, R209 ;  /* 0x000000d18c8c7220 */ /* 0x000fe20000410000 */
[----:B------:R0:W-:Y:S01]  /*5590*/  @!P1 STS.64 [0xc78], R10 ;  /* 0x000c780aff009388 */ /* 0x0001e20000000a00 */
[----:B------:R-:W-:Y:S02]  /*55a0*/  FMUL.FTZ R177, R12, R177 ;  /* 0x000000b10cb17220 */ /* 0x000fe40000410000 */
[----:B------:R-:W-:-:S02]  /*55b0*/  FMUL.FTZ R201, R180, R201 ;  /* 0x000000c9b4c97220 */ /* 0x000fc40000410000 */
[----:B------:R-:W-:Y:S02]  /*55c0*/  FMUL.FTZ R140, R179, R140 ;  /* 0x0000008cb38c7220 */ /* 0x000fe40000410000 */
[----:B------:R-:W-:Y:S02]  /*55d0*/  FFMA.FTZ R150, R150, R15, R177 ;  /* 0x0000000f96967223 */ /* 0x000fe400000100b1 */
[----:B------:R-:W-:Y:S02]  /*55e0*/  FFMA.FTZ R144, R144, R13, R201 ;  /* 0x0000000d90907223 */ /* 0x000fe400000100c9 */
[----:B------:R-:W-:Y:S02]  /*55f0*/  FFMA.FTZ R149, R149, R146, R140 ;  /* 0x0000009295957223 */ /* 0x000fe4000001008c */
[----:B------:R-:W-:Y:S02]  /*5600*/  FADD.FTZ R29, R172, R29 ;  /* 0x0000001dac1d7221 */ /* 0x000fe40000010000 */
[----:B------:R-:W-:-:S02]  /*5610*/  FADD.FTZ R27, R174, R27 ;  /* 0x0000001bae1b7221 */ /* 0x000fc40000010000 */
[----:B------:R-:W-:Y:S02]  /*5620*/  FADD.FTZ R28, R169, R28 ;  /* 0x0000001ca91c7221 */ /* 0x000fe40000010000 */
[----:B------:R-:W-:Y:S02]  /*5630*/  FFMA.FTZ R44, R63, R163, R44 ;  /* 0x000000a33f2c7223 */ /* 0x000fe4000001002c */
[----:B------:R-:W-:Y:S02]  /*5640*/  FFMA.FTZ R39, R52, R156, R39 ;  /* 0x0000009c34277223 */ /* 0x000fe40000010027 */
[----:B------:R-:W-:Y:S02]  /*5650*/  FADD.FTZ R24, R173, R24 ;  /* 0x00000018ad187221 */ /* 0x000fe40000010000 */
[----:B------:R-:W-:Y:S02]  /*5660*/  FADD.FTZ R31, R170, R31 ;  /* 0x0000001faa1f7221 */ /* 0x000fe40000010000 */
[----:B------:R-:W-:-:S02]  /*5670*/  FFMA.FTZ R47, R60, R164, R47 ;  /* 0x000000a43c2f7223 */ /* 0x000fc4000001002f */
[----:B------:R-:W-:Y:S02]  /*5680*/  FFMA.FTZ R36, R55, R155, R36 ;  /* 0x0000009b37247223 */ /* 0x000fe40000010024 */
[----:B------:R-:W-:Y:S02]  /*5690*/  FADD.FTZ R25, R176, R25 ;  /* 0x00000019b0197221 */ /* 0x000fe40000010000 */
[----:B------:R-:W-:Y:S02]  /*56a0*/  FADD.FTZ R30, R213, R30 ;  /* 0x0000001ed51e7221 */ /* 0x000fe40000010000 */
[----:B------:R-:W-:Y:S02]  /*56b0*/  FFMA.FTZ R46, R65, R165, R46 ;  /* 0x000000a5412e7223 */ /* 0x000fe4000001002e */
[----:B------:R-:W-:Y:S02]  /*56c0*/  FFMA.FTZ R37, R50, R154, R37 ;  /* 0x0000009a32257223 */ /* 0x000fe40000010025 */
        /* <DEDUP_REMOVED lines=22> */
.L_x_5251:
[----:B0-----:R-:W-:Y:S05]  /*5830*/  BSYNC B0 ;  /* 0x0000000000007941 */ /* 0x001fea0003800000 */
.L_x_5250:
[----:B------:R-:W-:Y:S01]  /*5840*/  IADD3 R19, R19, 0x1, RZ ;  /* 0x0000000113137810 */ /* 0x000fe20007ffe0ff */
[----:B------:R-:W-:-:S03]  /*5850*/  UIADD3 UR6, UP0, UR6, 0x1, URZ ;  /* 0x0000000106067890 */ /* 0x000fc6000ff1e03f */
[----:B------:R-:W-:Y:S01]  /*5860*/  ISETP.GE.AND P0, PT, R19, c[0x0][0x16c], PT ;  /* 0x00005b0013007a0c */ /* 0x000fe20003f06270 */
[----:B------:R-:W-:-:S12]  /*5870*/  UIADD3.X UR7, URZ, UR7, URZ, UP0, !UPT ;  /* 0x000000073f077290 */ /* 0x000fd800087fe43f */
[----:B------:R-:W-:Y:S01]  /*5880*/  @P0 CALL.REL.NOINC `(.L_x_5215) ;  /* 0x0000001000000944 */ /* 0x000fe20003c00000 */
[----:B------:R-:W-:Y:S05]  /*5890*/  BRA `(.L_x_5252) ;  /* 0xffffcb8000007947 */ /* 0x000fea000383ffff */
.L_x_5215:
        /* <DEDUP_REMOVED lines=28> */
[----:B------:R-:W-:Y:S02]  /*5a60*/  LEA.HI.X R14, R2, c[0x0][0x334], R69, 0x1, P2 ;  /* 0x0000cd00020e7a11 */ /* 0x000fe400010f0c45 */
[----:B---3--:R-:W-:Y:S01]  /*5a70*/  PRMT R10, R36, 0x7632, R10 ;  /* 0x00007632240a7816 */ /* 0x008fe2000000000a */
        /* <DEDUP_REMOVED lines=12> */
[----:B------:R-:W-:Y:S01]  /*5b40*/  LDS.U16 R19, [R114] ;  /* 0x0000000072137984 */ /* 0x000fe20000000400 */
[----:B0-----:R-:W-:Y:S01]  /*5b50*/  IMAD.WIDE.U32 R10, R145, c[0x0][0x2d8], RZ ;  /* 0x0000b600910a7a25 */ /* 0x001fe200078e00ff */
[----:B-1----:R-:W-:Y:S02]  /*5b60*/  MOV R34, UR9 ;  /* 0x0000000900227c02 */ /* 0x002fe40008000f00 */
[----:B------:R-:W-:Y:S01]  /*5b70*/  LDS.U16 R37, [R113+0x40] ;  /* 0x0000400071257984 */ /* 0x000fe20000000400 */
[----:B---3--:R-:W-:-:S03]  /*5b80*/  IMAD R12, R206, c[0x0][0x2d8], RZ ;  /* 0x0000b600ce0c7a24 */ /* 0x008fc600078e02ff */
[----:B------:R-:W-:Y:S01]  /*5b90*/  LDS.U16 R39, [R112+0x80] ;  /* 0x0000800070277984 */ /* 0x000fe20000000400 */
[----:B------:R-:W-:Y:S02]  /*5ba0*/  IMAD R15, R145, c[0x0][0x2dc], R12 ;  /* 0x0000b700910f7a24 */ /* 0x000fe400078e020c */
[----:B------:R-:W-:Y:S01]  /*5bb0*/  IMAD R12, R138, c[0x0][0x2e0], RZ ;  /* 0x0000b8008a0c7a24 */ /* 0x000fe200078e02ff */
[----:B------:R-:W-:Y:S02]  /*5bc0*/  LDS.U16 R41, [R111+0xc0] ;  /* 0x0000c0006f297984 */ /* 0x000fe40000000400 */
[----:B------:R-:W-:Y:S02]  /*5bd0*/  IADD3 R11, R11, R15, RZ ;  /* 0x0000000f0b0b7210 */ /* 0x000fe40007ffe0ff */
[----:B------:R-:W-:Y:S03]  /*5be0*/  LDS.U16 R43, [R110+0x100] ;  /* 0x000100006e2b7984 */ /* 0x000fe60000000400 */
[C---:B------:R-:W-:Y:S01]  /*5bf0*/  IMAD.WIDE.U32 R10, R147.reuse, c[0x0][0x2e0], R10 ;  /* 0x0000b800930a7a25 */ /* 0x040fe200078e000a */
        /* <DEDUP_REMOVED lines=13> */
[----:B0-----:R-:W-:Y:S01]  /*5cd0*/  IMAD R13, R147, c[0x0][0x2e4], R12 ;  /* 0x0000b900930d7a24 */ /* 0x001fe200078e020c */
[----:B------:R-:W-:-:S04]  /*5ce0*/  IADD3 R12, P1, R71, R10, RZ ;  /* 0x0000000a470c7210 */ /* 0x000fc80007f3e0ff */
[----:B------:R-:W-:Y:S02]  /*5cf0*/  IADD3.X R13, R67, R13, R11, P1, !PT ;  /* 0x0000000d430d7210 */ /* 0x000fe40000ffe40b */
[----:B------:R-:W-:Y:S02]  /*5d00*/  IADD3 R10, P1, R2, UR9, RZ ;  /* 0x00000009020a7c10 */ /* 0x000fe4000ff3e0ff */
[----:B------:R-:W-:Y:S02]  /*5d10*/  LEA R16, P2, R12, R17, 0x1 ;  /* 0x000000110c107211 */ /* 0x000fe400078408ff */
[----:B------:R-:W-:Y:S02]  /*5d20*/  LEA.HI.X.SX32 R11, R34, R69, 0x1, P1 ;  /* 0x00000045220b7211 */ /* 0x000fe400008f0eff */
[----:B------:R-:W-:Y:S01]  /*5d30*/  LEA.HI.X R17, R12, R14, R13, 0x1, P2 ;  /* 0x0000000e0c117211 */ /* 0x000fe200010f0c0d */
        /* <DEDUP_REMOVED lines=17> */
.L_x_5254:
[----:B------:R-:W-:Y:S05]  /*5e50*/  BSYNC B0 ;  /* 0x0000000000007941 */ /* 0x000fea0003800000 */
.L_x_5253:
[----:B------:R-:W-:Y:S01]  /*5e60*/  @!P3 STG.E.U16 [R16.64+-0x380], R39 ;  /* 0xfffc80271000b986 */ /* 0x000fe2000c10150e */
[-C--:B------:R-:W-:Y:S01]  /*5e70*/  ISETP.GE.AND P4, PT, R123, R0.reuse, PT ;  /* 0x000000007b00720c */ /* 0x080fe20003f86270 */
[----:B------:R-:W-:Y:S01]  /*5e80*/  BSSY B0, `(.L_x_5255) ;  /* 0x0000072000007945 */ /* 0x000fe20003800000 */
[-C--:B------:R-:W-:Y:S01]  /*5e90*/  ISETP.GE.AND P3, PT, R122, R0.reuse, PT ;  /* 0x000000007a00720c */ /* 0x080fe20003f66270 */
[----:B------:R-:W-:Y:S01]  /*5ea0*/  @!P2 STG.E.U16 [R16.64+-0x340], R41 ;  /* 0xfffcc0291000a986 */ /* 0x000fe2000c10150e */
[----:B------:R-:W-:Y:S02]  /*5eb0*/  ISETP.GE.AND P2, PT, R121, R0, PT ;  /* 0x000000007900720c */ /* 0x000fe40003f46270 */
[----:B------:R-:W-:Y:S01]  /*5ec0*/  F2FP.PACK_AB R12, R29, R26 ;  /* 0x0000001a1d0c723e */ /* 0x000fe200000000ff */
[----:B------:R-:W-:Y:S01]  /*5ed0*/  @!P1 STG.E.U16 [R16.64+-0x300], R43 ;  /* 0xfffd002b10009986 */ /* 0x000fe2000c10150e */
[----:B------:R-:W-:Y:S02]  /*5ee0*/  ISETP.GE.AND P1, PT, R120, R0, PT ;  /* 0x000000007800720c */ /* 0x000fe40003f26270 */
[----:B------:R-:W-:Y:S01]  /*5ef0*/  F2FP.PACK_AB R13, R31, R28 ;  /* 0x0000001c1f0d723e */ /* 0x000fe200000000ff */
[----:B------:R-:W-:Y:S01]  /*5f00*/  @!P5 STG.E.U16 [R16.64+-0x2c0], R45 ;  /* 0xfffd402d1000d986 */ /* 0x000fe2000c10150e */
[----:B------:R-:W-:-:S03]  /*5f10*/  ISETP.GE.AND P5, PT, R119, R0, PT ;  /* 0x000000007700720c */ /* 0x000fc60003fa6270 */
[----:B------:R-:W-:Y:S01]  /*5f20*/  @!P6 STG.E.U16 [R16.64+-0x280], R47 ;  /* 0xfffd802f1000e986 */ /* 0x000fe2000c10150e */
[----:B------:R-:W-:-:S03]  /*5f30*/  ISETP.GE.AND P6, PT, R118, R0, PT ;  /* 0x000000007600720c */ /* 0x000fc60003fc6270 */
[----:B------:R1:W-:Y:S01]  /*5f40*/  @!P4 STG.E.U16 [R16.64+-0x240], R49 ;  /* 0xfffdc0311000c986 */ /* 0x0003e2000c10150e */
        /* <DEDUP_REMOVED lines=10> */
[----:B------:R-:W-:Y:S01]  /*5ff0*/  FADD.FTZ R3, R0, R21 ;  /* 0x0000001500037221 */ /* 0x000fe20000010000 */
[----:B-1----:R-:W-:Y:S01]  /*6000*/  PRMT R49, R18, 0x7632, R49 ;  /* 0x0000763212317816 */ /* 0x002fe20000000031 */
[----:B------:R-:W-:Y:S02]  /*6010*/  @!P6 STG.E.U16 [R16.64+-0x100], R59 ;  /* 0xffff003b1000e986 */ /* 0x000fe4000c10150e */
[----:B------:R-:W-:Y:S01]  /*6020*/  FADD.FTZ R0, R3, R20 ;  /* 0x0000001403007221 */ /* 0x000fe20000010000 */
[----:B------:R-:W-:Y:S01]  /*6030*/  F2FP.PACK_AB R20, R23, R20 ;  /* 0x000000141714723e */ /* 0x000fe200000000ff */
[----:B------:R-:W-:Y:S02]  /*6040*/  @!P4 STG.E.U16 [R16.64+-0xc0], R61 ;  /* 0xffff403d1000c986 */ /* 0x000fe4000c10150e */
[----:B------:R-:W-:Y:S01]  /*6050*/  FADD.FTZ R3, R0, R23 ;  /* 0x0000001700037221 */ /* 0x000fe20000010000 */
[----:B0-----:R-:W-:Y:S01]  /*6060*/  PRMT R14, R20, 0x7632, R14 ;  /* 0x00007632140e7816 */ /* 0x001fe2000000000e */
[----:B------:R-:W-:Y:S02]  /*6070*/  @!P3 STG.E.U16 [R16.64+-0x80], R63 ;  /* 0xffff803f1000b986 */ /* 0x000fe4000c10150e */
[----:B------:R-:W-:Y:S01]  /*6080*/  FADD.FTZ R0, R3, R22 ;  /* 0x0000001603007221 */ /* 0x000fe20000010000 */
[----:B------:R-:W-:Y:S01]  /*6090*/  F2FP.PACK_AB R3, R27, R24 ;  /* 0x000000181b03723e */ /* 0x000fe200000000ff */
[----:B------:R-:W-:Y:S01]  /*60a0*/  @!P2 STG.E.U16 [R16.64+-0x3c0], R37 ;  /* 0xfffc40251000a986 */ /* 0x000fe2000c10150e */
[----:B------:R-:W-:Y:S01]  /*60b0*/  F2FP.PACK_AB R22, R25, R22 ;  /* 0x000000161916723e */ /* 0x000fe200000000ff */
[----:B------:R-:W-:-:S02]  /*60c0*/  FADD.FTZ R25, R0, R25 ;  /* 0x0000001900197221 */ /* 0x000fc40000010000 */
[----:B------:R0:W-:Y:S01]  /*60d0*/  @!P1 STG.E.U16 [R16.64+-0x40], R65 ;  /* 0xffffc04110009986 */ /* 0x0001e2000c10150e */
[----:B------:R-:W-:Y:S01]  /*60e0*/  PRMT R15, R22, 0x7632, R15 ;  /* 0x00007632160f7816 */ /* 0x000fe2000000000f */
[----:B------:R-:W-:Y:S02]  /*60f0*/  FADD.FTZ R24, R25, R24 ;  /* 0x0000001819187221 */ /* 0x000fe40000010000 */
[----:B------:R-:W-:Y:S01]  /*6100*/  BAR.SYNC.DEFER_BLOCKING 0x0 ;  /* 0x0000000000007b1d */ /* 0x000fe20000010000 */
[----:B------:R-:W-:Y:S02]  /*6110*/  IMAD R0, R206, c[0x0][0x2f8], RZ ;  /* 0x0000be00ce007a24 */ /* 0x000fe400078e02ff */
[----:B------:R-:W-:-:S04]  /*6120*/  FADD.FTZ R27, R24, R27 ;  /* 0x0000001b181b7221 */ /* 0x000fc80000010000 */
[----:B------:R-:W-:Y:S01]  /*6130*/  FADD.FTZ R26, R27, R26 ;  /* 0x0000001a1b1a7221 */ /* 0x000fe20000010000 */
[----:B0-----:R-:W-:Y:S02]  /*6140*/  PRMT R16, R3, 0x7610, R16 ;  /* 0x0000761003107816 */ /* 0x001fe40000000010 */
[----:B------:R-:W-:Y:S01]  /*6150*/  PRMT R17, R12, 0x7610, R17 ;  /* 0x000076100c117816 */ /* 0x000fe20000000011 */
[----:B------:R-:W-:-:S04]  /*6160*/  FADD.FTZ R29, R26, R29 ;  /* 0x0000001d1a1d7221 */ /* 0x000fc80000010000 */
[----:B------:R-:W-:-:S04]  /*6170*/  FADD.FTZ R28, R29, R28 ;  /* 0x0000001c1d1c7221 */ /* 0x000fc80000010000 */
[----:B------:R-:W-:Y:S01]  /*6180*/  FADD.FTZ R31, R28, R31 ;  /* 0x0000001f1c1f7221 */ /* 0x000fe20000010000 */
[----:B------:R0:W-:Y:S04]  /*6190*/  STS.U16 [R98], R18 ;  /* 0x0000001262007388 */ /* 0x0001e80000000400 */
[----:B------:R1:W-:Y:S04]  /*61a0*/  STS.U16 [R98+0x2], R49 ;  /* 0x0000023162007388 */ /* 0x0003e80000000400 */
[----:B------:R3:W-:Y:S01]  /*61b0*/  STS.U16 [R98+0x4], R20 ;  /* 0x0000041462007388 */ /* 0x0007e20000000400 */
[----:B0-----:R-:W-:-:S02]  /*61c0*/  PRMT R18, R12, 0x7632, R18 ;  /* 0x000076320c127816 */ /* 0x001fc40000000012 */
[----:B------:R-:W-:Y:S01]  /*61d0*/  F2FP.PACK_AB R12, R35, R32 ;  /* 0x00000020230c723e */ /* 0x000fe200000000ff */
[----:B------:R0:W-:Y:S01]  /*61e0*/  STS.U16 [R98+0x6], R14 ;  /* 0x0000060e62007388 */ /* 0x0001e20000000400 */
[----:B-1----:R-:W-:Y:S02]  /*61f0*/  PRMT R49, R3, 0x7632, R49 ;  /* 0x0000763203317816 */ /* 0x002fe40000000031 */
[----:B------:R-:W-:Y:S01]  /*6200*/  F2FP.PACK_AB R3, R33, R30 ;  /* 0x0000001e2103723e */ /* 0x000fe200000000ff */
[----:B------:R1:W-:Y:S01]  /*6210*/  STS.U16 [R98+0xc], R16 ;  /* 0x00000c1062007388 */ /* 0x0003e20000000400 */
[----:B------:R-:W-:Y:S02]  /*6220*/  FADD.FTZ R30, R31, R30 ;  /* 0x0000001e1f1e7221 */ /* 0x000fe40000010000 */
[C---:B---3--:R-:W-:Y:S01]  /*6230*/  PRMT R20, R3.reuse, 0x7610, R20 ;  /* 0x0000761003147816 */ /* 0x048fe20000000014 */
[----:B------:R-:W-:Y:S01]  /*6240*/  STS.U16 [R98+0x8], R22 ;  /* 0x0000081662007388 */ /* 0x000fe20000000400 */
[----:B------:R-:W-:Y:S01]  /*6250*/  PRMT R21, R3, 0x7632, R21 ;  /* 0x0000763203157816 */ /* 0x000fe20000000015 */
[----:B------:R-:W-:Y:S01]  /*6260*/  FADD.FTZ R33, R30, R33 ;  /* 0x000000211e217221 */ /* 0x000fe20000010000 */
[----:B0-----:R-:W-:Y:S01]  /*6270*/  PRMT R14, R13, 0x7632, R14 ;  /* 0x000076320d0e7816 */ /* 0x001fe2000000000e */
[----:B------:R-:W-:Y:S01]  /*6280*/  STS.U16 [R98+0xa], R15 ;  /* 0x00000a0f62007388 */ /* 0x000fe20000000400 */
[----:B------:R-:W-:Y:S01]  /*6290*/  MOV R3, UR10 ;  /* 0x0000000a00037c02 */ /* 0x000fe20008000f00 */
[----:B------:R-:W-:Y:S01]  /*62a0*/  FADD.FTZ R32, R33, R32 ;  /* 0x0000002021207221 */ /* 0x000fe20000010000 */
[----:B-1----:R-:W-:Y:S01]  /*62b0*/  PRMT R16, R12, 0x7632, R16 ;  /* 0x000076320c107816 */ /* 0x002fe20000000010 */
[----:B------:R-:W-:Y:S02]  /*62c0*/  STS.U16 [R98+0xe], R49 ;  /* 0x00000e3162007388 */ /* 0x000fe40000000400 */
[----:B------:R-:W-:-:S02]  /*62d0*/  FADD.FTZ R137, R32, R35 ;  /* 0x0000002320897221 */ /* 0x000fc40000010000 */
[----:B------:R-:W-:Y:S04]  /*62e0*/  STS.U16 [R98+0x10], R17 ;  /* 0x0000101162007388 */ /* 0x000fe80000000400 */
[----:B------:R-:W-:Y:S04]  /*62f0*/  STS.U16 [R98+0x12], R18 ;  /* 0x0000121262007388 */ /* 0x000fe80000000400 */
[----:B------:R0:W-:Y:S04]  /*6300*/  STS.U16 [R98+0x14], R13 ;  /* 0x0000140d62007388 */ /* 0x0001e80000000400 */
[----:B------:R-:W-:Y:S04]  /*6310*/  STS.U16 [R98+0x16], R14 ;  /* 0x0000160e62007388 */ /* 0x000fe80000000400 */
[----:B------:R-:W-:Y:S01]  /*6320*/  STS.U16 [R98+0x18], R20 ;  /* 0x0000181462007388 */ /* 0x000fe20000000400 */
[----:B0-----:R-:W-:-:S03]  /*6330*/  IMAD R13, R145, c[0x0][0x2fc], R0 ;  /* 0x0000bf00910d7a24 */ /* 0x001fc600078e0200 */
[----:B------:R-:W-:Y:S04]  /*6340*/  STS.U16 [R98+0x1a], R21 ;  /* 0x00001a1562007388 */ /* 0x000fe80000000400 */
[----:B------:R-:W-:Y:S04]  /*6350*/  STS.U16 [R98+0x1c], R12 ;  /* 0x00001c0c62007388 */ /* 0x000fe80000000400 */
[----:B------:R0:W-:Y:S01]  /*6360*/  STS.U16 [R98+0x1e], R16 ;  /* 0x00001e1062007388 */ /* 0x0001e20000000400 */
        /* <DEDUP_REMOVED lines=35> */
.L_x_5256:
[----:B------:R-:W-:Y:S05]  /*65a0*/  BSYNC B0 ;  /* 0x0000000000007941 */ /* 0x000fea0003800000 */
.L_x_5255:
        /* <DEDUP_REMOVED lines=52> */
.L_x_5213:
        /* <DEDUP_REMOVED lines=24> */
.L_x_5259:
[----:B0-----:R-:W-:Y:S05]  /*6a70*/  BSYNC B0 ;  /* 0x0000000000007941 */ /* 0x001fea0003800000 */
.L_x_5258:
[----:B------:R-:W-:Y:S01]  /*6a80*/  BSSY B0, `(.L_x_5260) ;  /* 0x0000018000007945 */ /* 0x000fe20003800000 */
[----:B------:R-:W-:Y:S05]  /*6a90*/  @!P0 BRA `(.L_x_5261) ;  /* 0x0000015000008947 */ /* 0x000fea0003800000 */
[----:B------:R-:W-:Y:S06]  /*6aa0*/  BAR.SYNC.DEFER_BLOCKING 0x0 ;  /* 0x0000000000007b1d */ /* 0x000fec0000010000 */
[----:B------:R-:W3:Y:S04]  /*6ab0*/  SHFL.DOWN P0, R0, R137, 0x1, 0x1f ;  /* 0x08201f0089007f89 */ /* 0x000ee80000000000 */
[----:B------:R-:W5:Y:S04]  /*6ac0*/  S2R R8, SR_LANEID ;  /* 0x0000000000087919 */ /* 0x000f680000000000 */
[----:B------:R-:W0:Y:S01]  /*6ad0*/  S2R R15, SR_TID.X ;  /* 0x00000000000f7919 */ /* 0x000e220000002100 */
[----:B---3--:R-:W-:Y:S01]  /*6ae0*/  @P0 FADD R0, R0, R137 ;  /* 0x0000008900000221 */ /* 0x008fe20000000000 */
[----:B-----5:R-:W-:-:S04]  /*6af0*/  ISETP.NE.AND P1, PT, R8, RZ, PT ;  /* 0x000000ff0800720c */ /* 0x020fc80003f25270 */
        /* <DEDUP_REMOVED lines=9> */
[----:B------:R0:W-:Y:S04]  /*6b90*/  @!P1 STS [0xc74], R6 ;  /* 0x000c7406ff009388 */ /* 0x0001e80000000800 */
[----:B------:R-:W-:Y:S06]  /*6ba0*/  BAR.SYNC.DEFER_BLOCKING 0x0 ;  /* 0x0000000000007b1d */ /* 0x000fec0000010000 */
[----:B------:R-:W-:Y:S05]  /*6bb0*/  @P0 BRA `(.L_x_5262) ;  /* 0x0000004000000947 */ /* 0x000fea0003800000 */
[----:B0-----:R0:W-:Y:S01]  /*6bc0*/  RED.E.ADD.F32.FTZ.RN.STRONG.GPU [R4.64], R6 ;  /* 0x000000060400798e */ /* 0x0011e2000c10e78e */
[----:B------:R-:W-:Y:S01]  /*6bd0*/  HFMA2.MMA R15, -RZ, RZ, 0, 0 ;  /* 0x00000000ff0f7435 */ /* 0x000fe200000001ff */
[----:B------:R-:W-:Y:S05]  /*6be0*/  BRA `(.L_x_5262) ;  /* 0x0000001000007947 */ /* 0x000fea0003800000 */
.L_x_5261:
[----:B------:R-:W3:Y:S02]  /*6bf0*/  S2R R15, SR_TID.X ;  /* 0x00000000000f7919 */ /* 0x000ee40000002100 */
.L_x_5262:
[----:B0-----:R-:W-:Y:S05]  /*6c00*/  BSYNC B0 ;  /* 0x0000000000007941 */ /* 0x001fea0003800000 */
.L_x_5260:
        /* <DEDUP_REMOVED lines=10> */
.L_x_5263:
[----:B0-----:R-:W0:Y:S01]  /*6cb0*/  LDS R17, [R15.X4+0x1f28] ;  /* 0x001f28000f117984 */ /* 0x001e220000004800 */
[----:B------:R-:W-:Y:S01]  /*6cc0*/  SHF.R.S32.HI R0, RZ, 0x1f, R15 ;  /* 0x0000001fff007819 */ /* 0x000fe2000001140f */
[----:B------:R-:W-:Y:S01]  /*6cd0*/  YIELD ;  /* 0x0000000000007946 */ /* 0x000fe20003800000 */
[----:B------:R-:W-:Y:S01]  /*6ce0*/  MOV R8, R2 ;  /* 0x0000000200087202 */ /* 0x000fe20000000f00 */
[----:B------:R3:W5:Y:S01]  /*6cf0*/  LDS R19, [R15.X4+0x2328] ;  /* 0x002328000f137984 */ /* 0x0007620000004800 */
        /* <DEDUP_REMOVED lines=18> */
[----:B-----5:R0:W-:Y:S02]  /*6e20*/  RED.E.ADD.F32.FTZ.RN.STRONG.GPU [R12.64], R19 ;  /* 0x000000130c00798e */ /* 0x0201e4000c10e78e */
[----:B------:R-:W-:Y:S05]  /*6e30*/  @!P0 BRA `(.L_x_5263) ;  /* 0xfffffe7000008947 */ /* 0x000fea000383ffff */
[----:B------:R-:W-:Y:S05]  /*6e40*/  EXIT ;  /* 0x000000000000794d */ /* 0x000fea0003800000 */
.L_x_5264:
        /* <DEDUP_REMOVED lines=11> */
.L_x_9076:


//--------------------- .text._Z25selective_scan_bwd_kernelI32Selective_Scan_bwd_kernel_traitsILi32ELi16ELb0ELb1ELb0ELb0ELb1EN3c104HalfEfEEv12SSMParamsBwd --------------------------
	.section	.text._Z25selective_scan_bwd_kernelI32Selective_Scan_bwd_kernel_traitsILi32ELi16ELb0ELb1ELb0ELb0ELb1EN3c104HalfEfEEv12SSMParamsBwd,"ax",@progbits
	.sectioninfo	@"SHI_REGISTERS=244"
	.align	128
        .global         _Z25selective_scan_bwd_kernelI32Selective_Scan_bwd_kernel_traitsILi32ELi16ELb0ELb1ELb0ELb0ELb1EN3c104HalfEfEEv12SSMParamsBwd
        .type           _Z25selective_scan_bwd_kernelI32Selective_Scan_bwd_kernel_traitsILi32ELi16ELb0ELb1ELb0ELb0ELb1EN3c104HalfEfEEv12SSMParamsBwd,@function
        .size           _Z25selective_scan_bwd_kernelI32Selective_Scan_bwd_kernel_traitsILi32ELi16ELb0ELb1ELb0ELb0ELb1EN3c104HalfEfEEv12SSMParamsBwd,(.L_x_9077 - _Z25selective_scan_bwd_kernelI32Selective_Scan_bwd_kernel_traitsILi32ELi16ELb0ELb1ELb0ELb0ELb1EN3c104HalfEfEEv12SSMParamsBwd)
        .other          _Z25selective_scan_bwd_kernelI32Selective_Scan_bwd_kernel_traitsILi32ELi16ELb0ELb1ELb0ELb0ELb1EN3c104HalfEfEEv12SSMParamsBwd,@"STO_CUDA_ENTRY STV_DEFAULT"
_Z25selective_scan_bwd_kernelI32Selective_Scan_bwd_kernel_traitsILi32ELi16ELb0ELb1ELb0ELb0ELb1EN3c104HalfEfEEv12SSMParamsBwd:
.text._Z25selective_scan_bwd_kernelI32Selective_Scan_bwd_kernel_traitsILi32ELi16ELb0ELb1ELb0ELb0ELb1EN3c104HalfEfEEv12SSMParamsBwd:
[----:B------:R-:W-:Y:S02]  /*0000*/  MOV R1, c[0x0][0x28] ;  /* 0x00000a0000017a02 */ /* 0x000fe40000000f00 */
[----:B------:R-:W0:Y:S01]  /*0010*/  S2UR UR16, SR_CTAID.Y ;  /* 0x00000000001079c3 */ /* 0x000e220000002600 */
[----:B------:R-:W-:Y:S02]  /*0020*/  ULDC.64 UR4, c[0x0][0x238] ;  /* 0x00008e0000047ab9 */ /* 0x000fe40000000a00 */
[----:B------:R-:W-:Y:S02]  /*0030*/  ULDC.64 UR6, c[0x0][0x250] ;  /* 0x0000940000067ab9 */ /* 0x000fe40000000a00 */
[----:B------:R-:W-:Y:S02]  /*0040*/  UISETP.NE.U32.AND UP0, UPT, URZ, UR4, UPT ;  /* 0x000000043f00728c */ /* 0x000fe4000bf05070 */
[----:B------:R-:W-:Y:S02]  /*0050*/  UISETP.NE.U32.AND UP1, UPT, URZ, UR6, UPT ;  /* 0x000000063f00728c */ /* 0x000fe4000bf25070 */
[----:B------:R-:W-:Y:S02]  /*0060*/  UISETP.NE.AND.EX UP0, UPT, URZ, UR5, UPT, UP0 ;  /* 0x000000053f00728c */ /* 0x000fe4000bf05300 */
[----:B------:R-:W-:-:S02]  /*0070*/  UISETP.NE.AND.EX UP1, UPT, URZ, UR7, UPT, UP1 ;  /* 0x000000073f00728c */ /* 0x000fc4000bf25310 */
[----:B------:R-:W-:Y:S02]  /*0080*/  ULDC.64 UR32, c[0x0][0x118] ;  /* 0x0000460000207ab9 */ /* 0x000fe40000000a00 */
[----:B------:R-:W-:Y:S01]  /*0090*/  PLOP3.LUT P3, PT, PT, PT, UP0, 0x80, 0x0 ;  /* 0x000000000000781c */ /* 0x000fe20003f6f008 */
[----:B------:R-:W1:Y:S01]  /*00a0*/  S2UR UR35, SR_CTAID.X ;  /* 0x00000000002379c3 */ /* 0x000e620000002500 */
[----:B------:R-:W-:Y:S01]  /*00b0*/  PLOP3.LUT P4, PT, PT, PT, UP1, 0x80, 0x0 ;  /* 0x000000000000781c */ /* 0x000fe20003f8f018 */
[----:B------:R-:W-:Y:S01]  /*00c0*/  ULDC.64 UR22, c[0x0][0x328] ;  /* 0x0000ca0000167ab9 */ /* 0x000fe20000000a00 */
[----:B------:R-:W-:Y:S01]  /*00d0*/  IABS R7, c[0x0][0x178] ;  /* 0x00005e0000077a13 */ /* 0x000fe20000000000 */
[----:B------:R-:W-:Y:S02]  /*00e0*/  ULDC.64 UR24, c[0x0][0x348] ;  /* 0x0000d20000187ab9 */ /* 0x000fe40000000a00 */
[----:B------:R-:W-:Y:S02]  /*00f0*/  UMOV UR8, URZ ;  /* 0x0000003f00087c82 */ /* 0x000fe40008000000 */
[----:B0-----:R-:W-:-:S02]  /*0100*/  USHF.R.S32.HI UR17, URZ, 0x1f, UR16 ;  /* 0x0000001f3f117899 */ /* 0x001fc40008011410 */
[----:B------:R-:W-:Y:S02]  /*0110*/  @UP0 ULEA UR4, UP2, UR16, UR4, 0x2 ;  /* 0x0000000410040291 */ /* 0x000fe4000f84103f */
[----:B------:R-:W-:Y:S02]  /*0120*/  @UP1 ULEA UR6, UP3, UR16, UR6, 0x2 ;  /* 0x0000000610061291 */ /* 0x000fe4000f86103f */
[----:B------:R-:W-:Y:S02]  /*0130*/  @UP0 ULEA.HI.X UR5, UR16, UR5, UR17, 0x2, UP2 ;  /* 0x0000000510050291 */ /* 0x000fe400090f1411 */
[----:B------:R-:W-:Y:S01]  /*0140*/  @UP1 ULEA.HI.X UR7, UR16, UR7, UR17, 0x2, UP3 ;  /* 0x0000000710071291 */ /* 0x000fe200098f1411 */
[----:B------:R-:W-:Y:S01]  /*0150*/  MOV R2, UR4 ;  /* 0x0000000400027c02 */ /* 0x000fe20008000f00 */
[----:B------:R-:W-:Y:S01]  /*0160*/  ULDC.64 UR28, c[0x0][0x278] ;  /* 0x00009e00001c7ab9 */ /* 0x000fe20000000a00 */
[----:B------:R-:W-:Y:S01]  /*0170*/  MOV R4, UR6 ;  /* 0x0000000600047c02 */ /* 0x000fe20008000f00 */
[----:B------:R-:W-:Y:S01]  /*0180*/  IMAD.U32 R3, RZ, RZ, UR5 ;  /* 0x00000005ff037e24 */ /* 0x000fe2000f8e00ff */
[----:B------:R-:W0:Y:S01]  /*0190*/  I2F.RP R0, R7 ;  /* 0x0000000700007306 */ /* 0x000e220000209400 */
[----:B------:R-:W-:Y:S01]  /*01a0*/  MOV R5, UR7 ;  /* 0x0000000700057c02 */ /* 0x000fe20008000f00 */
[----:B------:R-:W-:-:S02]  /*01b0*/  UISETP.NE.U32.AND UP1, UPT, URZ, UR22, UPT ;  /* 0x000000163f00728c */ /* 0x000fc4000bf25070 */
[----:B------:R2:W3:Y:S01]  /*01c0*/  @P3 LDG.E R6, [R2.64] ;  /* 0x0000002002063981 */ /* 0x0004e2000c1e1900 */
[----:B-1----:R-:W-:Y:S02]  /*01d0*/  USHF.R.S32.HI UR36, URZ, 0x1f, UR35 ;  /* 0x0000001f3f247899 */ /* 0x002fe40008011423 */
[----:B------:R-:W-:Y:S01]  /*01e0*/  ULDC.64 UR4, c[0x0][0x260] ;  /* 0x0000980000047ab9 */ /* 0x000fe20000000a00 */
[----:B------:R1:W4:Y:S01]  /*01f0*/  @P4 LDG.E R4, [R4.64] ;  /* 0x0000002004044981 */ /* 0x000322000c1e1900 */
[----:B------:R-:W-:Y:S01]  /*0200*/  UISETP.NE.AND.EX UP1, UPT, URZ, UR23, UPT, UP1 ;  /* 0x000000173f00728c */ /* 0x000fe2000bf25310 */
[----:B------:R-:W-:Y:S01]  /*0210*/  HFMA2.MMA R131, -RZ, RZ, 0, 0 ;  /* 0x00000000ff837435 */ /* 0x000fe200000001ff */
[----:B------:R-:W-:Y:S01]  /*0220*/  ULDC.64 UR6, c[0x0][0x1d0] ;  /* 0x0000740000067ab9 */ /* 0x000fe20000000a00 */
[----:B------:R-:W-:Y:S01]  /*0230*/  IMAD.MOV.U32 R133, RZ, RZ, RZ ;  /* 0x000000ffff857224 */ /* 0x000fe200078e00ff */
[----:B------:R-:W-:Y:S01]  /*0240*/  UISETP.NE.U32.AND UP0, UPT, URZ, UR4, UPT ;  /* 0x000000043f00728c */ /* 0x000fe2000bf05070 */
[----:B--2---:R-:W-:Y:S01]  /*0250*/  HFMA2.MMA R2, -RZ, RZ, 0, 0 ;  /* 0x00000000ff027435 */ /* 0x004fe200000001ff */
[----:B------:R-:W-:Y:S01]  /*0260*/  UIMAD UR4, UR36, UR6, URZ ;  /* 0x00000006240472a4 */ /* 0x000fe2000f8e023f */
[----:B0-----:R-:W0:Y:S01]  /*0270*/  MUFU.RCP R0, R0 ;  /* 0x0000000000007308 */ /* 0x001e220000001000 */
[----:B------:R-:W-:-:S02]  /*0280*/  UIMAD.WIDE.U32 UR14, UR35, UR6, URZ ;  /* 0x00000006230e72a5 */ /* 0x000fc4000f8e003f */
[----:B------:R-:W-:Y:S02]  /*0290*/  UIMAD UR18, UR35, UR7, UR4 ;  /* 0x00000007231272a4 */ /* 0x000fe4000f8e0204 */
[----:B------:R-:W-:Y:S02]  /*02a0*/  @UP1 ULEA UR8, UP3, UR16, UR22, 0x2 ;  /* 0x0000001610081291 */ /* 0x000fe4000f86103f */
[----:B------:R-:W-:Y:S02]  /*02b0*/  UISETP.NE.U32.AND UP2, UPT, URZ, UR24, UPT ;  /* 0x000000183f00728c */ /* 0x000fe4000bf45070 */
[----:B------:R-:W-:Y:S02]  /*02c0*/  UIADD3 UR15, UR15, UR18, URZ ;  /* 0x000000120f0f7290 */ /* 0x000fe4000fffe03f */
[----:B------:R-:W-:Y:S02]  /*02d0*/  UMOV UR9, URZ ;  /* 0x0000003f00097c82 */ /* 0x000fe40008000000 */
[----:B------:R-:W-:-:S02]  /*02e0*/  ULDC.64 UR26, c[0x0][0x1d8] ;  /* 0x00007600001a7ab9 */ /* 0x000fc40000000a00 */
[----:B------:R-:W-:Y:S01]  /*02f0*/  @UP1 ULEA.HI.X UR9, UR16, UR23, UR17, 0x2, UP3 ;  /* 0x0000001710091291 */ /* 0x000fe200098f1411 */
[----:B0-----:R-:W-:Y:S01]  /*0300*/  IADD3 R0, R0, 0xffffffe, RZ ;  /* 0x0ffffffe00007810 */ /* 0x001fe20007ffe0ff */
[----:B------:R-:W-:Y:S02]  /*0310*/  UIMAD UR6, UR36, UR28, URZ ;  /* 0x0000001c240672a4 */ /* 0x000fe4000f8e023f */
[----:B------:R-:W-:Y:S01]  /*0320*/  UISETP.NE.AND.EX UP2, UPT, URZ, UR25, UPT, UP2 ;  /* 0x000000193f00728c */ /* 0x000fe2000bf45320 */
[----:B------:R-:W0:Y:S01]  /*0330*/  F2I.FTZ.U32.TRUNC.NTZ R3, R0 ;  /* 0x0000000000037305 */ /* 0x000e22000021f000 */
[----:B------:R-:W-:Y:S02]  /*0340*/  UIMAD UR19, UR17, UR26, URZ ;  /* 0x0000001a111372a4 */ /* 0x000fe4000f8e023f */
[----:B------:R-:W-:Y:S02]  /*0350*/  UIMAD.WIDE.U32 UR22, UR16, UR26, UR14 ;  /* 0x0000001a101672a5 */ /* 0x000fe4000f8e000e */
[----:B------:R-:W-:-:S02]  /*0360*/  ULDC.64 UR20, c[0x0][0x1e0] ;  /* 0x0000780000147ab9 */ /* 0x000fc40000000a00 */
[----:B------:R-:W-:Y:S02]  /*0370*/  ULDC UR26, c[0x0][0x178] ;  /* 0x00005e00001a7ab9 */ /* 0x000fe40000000800 */
[----:B------:R-:W-:Y:S02]  /*0380*/  UIMAD UR4, UR36, UR20, URZ ;  /* 0x00000014240472a4 */ /* 0x000fe4000f8e023f */
[----:B------:R-:W-:Y:S02]  /*0390*/  ULOP3.LUT UR26, UR16, UR26, URZ, 0x3c, !UPT ;  /* 0x0000001a101a7292 */ /* 0x000fe4000f8e3c3f */
[----:B------:R-:W-:Y:S02]  /*03a0*/  UIMAD UR29, UR35, UR29, UR6 ;  /* 0x0000001d231d72a4 */ /* 0x000fe4000f8e0206 */
[----:B------:R-:W-:Y:S01]  /*03b0*/  UIMAD UR21, UR35, UR21, UR4 ;  /* 0x00000015231572a4 */ /* 0x000fe2000f8e0204 */
[----:B0-----:R-:W-:Y:S01]  /*03c0*/  IMAD.MOV R0, RZ, RZ, -R3 ;  /* 0x000000ffff007224 */ /* 0x001fe200078e0a03 */
[----:B------:R-:W-:Y:S01]  /*03d0*/  ULDC.64 UR6, c[0x0][0x190] ;  /* 0x0000640000067ab9 */ /* 0x000fe20000000a00 */
[----:B------:R-:W-:Y:S01]  /*03e0*/  ISETP.LE.AND P2, PT, RZ, UR26, PT ;  /* 0x0000001aff007c0c */ /* 0x000fe2000bf43270 */
[----:B------:R-:W-:Y:S01]  /*03f0*/  UIMAD.WIDE.U32 UR12, UR35, UR20, URZ ;  /* 0x00000014230c72a5 */ /* 0x000fe2000f8e003f */
[----:B-1----:R-:W-:Y:S01]  /*0400*/  IMAD R5, R0, R7, RZ ;  /* 0x0000000700057224 */ /* 0x002fe200078e02ff */
[----:B------:R-:W-:Y:S01]  /*0410*/  IABS R0, UR16 ;  /* 0x0000001000007c13 */ /* 0x000fe20008000000 */
[----:B------:R-:W-:-:S02]  /*0420*/  UIMAD UR20, UR36, UR6, URZ ;  /* 0x00000006241472a4 */ /* 0x000fc4000f8e023f */
[----:B------:R-:W-:Y:S01]  /*0430*/  IMAD.HI.U32 R2, R3, R5, R2 ;  /* 0x0000000503027227 */ /* 0x000fe200078e0002 */
[----:B------:R-:W-:Y:S02]  /*0440*/  UIMAD.WIDE.U32 UR10, UR35, UR6, URZ ;  /* 0x00000006230a72a5 */ /* 0x000fe4000f8e003f */
[----:B------:R-:W-:Y:S02]  /*0450*/  ULDC.64 UR30, c[0x0][0x1e8] ;  /* 0x00007a00001e7ab9 */ /* 0x000fe40000000a00 */
[----:B------:R-:W-:Y:S01]  /*0460*/  UMOV UR6, URZ ;  /* 0x0000003f00067c82 */ /* 0x000fe20008000000 */
[----:B------:R-:W-:Y:S01]  /*0470*/  IMAD.HI.U32 R135, R2, R0, RZ ;  /* 0x0000000002877227 */ /* 0x000fe200078e00ff */
[----:B------:R-:W-:Y:S02]  /*0480*/  @UP2 ULEA UR6, UP1, UR16, UR24, 0x2 ;  /* 0x0000001810062291 */ /* 0x000fe4000f82103f */
[----:B------:R-:W-:Y:S01]  /*0490*/  UIMAD UR24, UR17, UR30, URZ ;  /* 0x0000001e111872a4 */ /* 0x000fe2000f8e023f */
[----:B------:R-:W-:Y:S01]  /*04a0*/  IMAD.U32 R3, RZ, RZ, UR11 ;  /* 0x0000000bff037e24 */ /* 0x000fe2000f8e00ff */
[----:B------:R-:W-:Y:S01]  /*04b0*/  IADD3 R2, -R135, RZ, RZ ;  /* 0x000000ff87027210 */ /* 0x000fe20007ffe1ff */
[----:B------:R-:W-:-:S02]  /*04c0*/  UIADD3 UR13, UR13, UR21, URZ ;  /* 0x000000150d0d7290 */ /* 0x000fc4000fffe03f */
[----:B------:R-:W-:Y:S02]  /*04d0*/  UISETP.NE.AND.EX UP0, UPT, URZ, UR5, UPT, UP0 ;  /* 0x000000053f00728c */ /* 0x000fe4000bf05300 */
[C---:B------:R-:W-:Y:S01]  /*04e0*/  IMAD R0, R7.reuse, R2, R0 ;  /* 0x0000000207007224 */ /* 0x040fe200078e0200 */
[----:B------:R-:W-:Y:S01]  /*04f0*/  UIMAD UR20, UR35, UR7, UR20 ;  /* 0x00000007231472a4 */ /* 0x000fe2000f8e0214 */
[----:B------:R-:W-:Y:S01]  /*0500*/  MOV R2, UR10 ;  /* 0x0000000a00027c02 */ /* 0x000fe20008000f00 */
[----:B------:R-:W-:Y:S02]  /*0510*/  ULDC UR21, c[0x0][0x174] ;  /* 0x00005d0000157ab9 */ /* 0x000fe40000000800 */
[----:B------:R-:W-:Y:S01]  /*0520*/  ISETP.GT.U32.AND P1, PT, R7, R0, PT ;  /* 0x000000000700720c */ /* 0x000fe20003f24070 */
[----:B------:R-:W-:Y:S02]  /*0530*/  UIMAD.WIDE.U32 UR4, UR35, UR28, URZ ;  /* 0x0000001c230472a5 */ /* 0x000fe4000f8e003f */
[----:B------:R-:W-:-:S02]  /*0540*/  UMOV UR7, URZ ;  /* 0x0000003f00077c82 */ /* 0x000fc40008000000 */
[----:B------:R-:W-:Y:S02]  /*0550*/  UIMAD UR27, UR16, UR27, UR19 ;  /* 0x0000001b101b72a4 */ /* 0x000fe4000f8e0213 */
[----:B------:R-:W-:Y:S02]  /*0560*/  @UP2 ULEA.HI.X UR7, UR16, UR25, UR17, 0x2, UP1 ;  /* 0x0000001910072291 */ /* 0x000fe400088f1411 */
[----:B------:R-:W-:Y:S02]  /*0570*/  UIMAD UR28, UR16, UR31, UR24 ;  /* 0x0000001f101c72a4 */ /* 0x000fe4000f8e0218 */
[----:B------:R-:W-:Y:S02]  /*0580*/  ULDC.64 UR18, c[0x0][0x280] ;  /* 0x0000a00000127ab9 */ /* 0x000fe40000000a00 */
[----:B------:R-:W-:Y:S01]  /*0590*/  @!P1 IMAD.IADD R0, R0, 0x1, -R7 ;  /* 0x0000000100009824 */ /* 0x000fe200078e0a07 */
[----:B------:R-:W-:Y:S01]  /*05a0*/  @!P1 IADD3 R135, R135, 0x1, RZ ;  /* 0x0000000187879810 */ /* 0x000fe20007ffe0ff */
[----:B------:R-:W-:Y:S01]  /*05b0*/  ULEA UR34, UR21, 0xfffffe00, 0x9 ;  /* 0xfffffe0015227891 */ /* 0x000fe2000f8e483f */
[----:B------:R-:W-:Y:S01]  /*05c0*/  ISETP.NE.AND P1, PT, RZ, c[0x0][0x178], PT ;  /* 0x00005e00ff007a0c */ /* 0x000fe20003f25270 */
[----:B------:R-:W-:Y:S01]  /*05d0*/  UIMAD.WIDE.U32 UR24, UR16, UR30, UR12 ;  /* 0x0000001e101872a5 */ /* 0x000fe2000f8e000c */
[----:B------:R-:W-:Y:S01]  /*05e0*/  ISETP.GE.U32.AND P0, PT, R0, R7, PT ;  /* 0x000000070000720c */ /* 0x000fe20003f06070 */
[----:B------:R-:W-:-:S02]  /*05f0*/  UIMAD UR30, UR17, UR18, URZ ;  /* 0x00000012111e72a4 */ /* 0x000fc4000f8e023f */
[----:B------:R-:W-:Y:S02]  /*0600*/  USHF.R.S32.HI UR31, URZ, 0x1f, UR34 ;  /* 0x0000001f3f1f7899 */ /* 0x000fe40008011422 */
[----:B------:R-:W-:Y:S02]  /*0610*/  UIADD3 UR22, UP1, UR34, UR22, URZ ;  /* 0x0000001622167290 */ /* 0x000fe4000ff3e03f */
[----:B------:R-:W-:Y:S02]  /*0620*/  UIMAD UR30, UR16, UR19, UR30 ;  /* 0x00000013101e72a4 */ /* 0x000fe4000f8e021e */
[----:B------:R-:W-:Y:S02]  /*0630*/  UIADD3 UR5, UR5, UR29, URZ ;  /* 0x0000001d05057290 */ /* 0x000fe4000fffe03f */
[----:B------:R-:W-:Y:S02]  /*0640*/  ULDC.64 UR14, c[0x0][0x240] ;  /* 0x00009000000e7ab9 */ /* 0x000fe40000000a00 */
[----:B------:R-:W-:Y:S01]  /*0650*/  @P0 IADD3 R135, R135, 0x1, RZ ;  /* 0x0000000187870810 */ /* 0x000fe20007ffe0ff */
[----:B------:R-:W-:-:S02]  /*0660*/  UIADD3 UR19, UP2, UR34, UR24, URZ ;  /* 0x0000001822137290 */ /* 0x000fc4000ff5e03f */
[----:B------:R-:W-:Y:S01]  /*0670*/  UIADD3.X UR27, UR31, UR23, UR27, UP1, !UPT ;  /* 0x000000171f1b7290 */ /* 0x000fe20008ffe41b */
[----:B------:R-:W-:Y:S01]  /*0680*/  @!P2 IADD3 R135, -R135, RZ, RZ ;  /* 0x000000ff8787a210 */ /* 0x000fe20007ffe1ff */
[----:B------:R-:W-:Y:S01]  /*0690*/  ULEA UR23, UP1, UR22, UR14, 0x1 ;  /* 0x0000000e16177291 */ /* 0x000fe2000f82083f */
[----:B------:R-:W-:Y:S01]  /*06a0*/  @!P1 LOP3.LUT R135, RZ, c[0x0][0x178], RZ, 0x33, !PT ;  /* 0x00005e00ff879a12 */ /* 0x000fe200078e33ff */
[----:B------:R-:W-:Y:S02]  /*06b0*/  UIADD3 UR20, UR11, UR20, URZ ;  /* 0x000000140b147290 */ /* 0x000fe4000fffe03f */
[----:B------:R-:W-:Y:S01]  /*06c0*/  ULDC.64 UR12, c[0x0][0x248] ;  /* 0x00009200000c7ab9 */ /* 0x000fe20000000a00 */
[----:B------:R-:W-:Y:S01]  /*06d0*/  SHF.R.S32.HI R217, RZ, 0x1f, R135 ;  /* 0x0000001fffd97819 */ /* 0x000fe20000011487 */
[----:B------:R-:W-:Y:S02]  /*06e0*/  UIMAD.WIDE.U32 UR4, UR16, UR18, UR4 ;  /* 0x00000012100472a5 */ /* 0x000fe4000f8e0004 */
[----:B------:R-:W-:Y:S01]  /*06f0*/  UIADD3.X UR24, UR31, UR25, UR28, UP2, !UPT ;  /* 0x000000191f187290 */ /* 0x000fe200097fe41c */
[----:B------:R-:W-:Y:S01]  /*0700*/  MOV R3, UR20 ;  /* 0x0000001400037c02 */ /* 0x000fe20008000f00 */
[----:B------:R-:W-:Y:S01]  /*0710*/  ULEA UR25, UP2, UR19, UR12, 0x1 ;  /* 0x0000000c13197291 */ /* 0x000fe2000f84083f */
[----:B------:R-:W-:Y:S01]  /*0720*/  IMAD R0, R217, c[0x0][0x1a8], RZ ;  /* 0x00006a00d9007a24 */ /* 0x000fe200078e02ff */
[----:B------:R-:W-:-:S02]  /*0730*/  ULEA.HI.X UR22, UR22, UR15, UR27, 0x1, UP1 ;  /* 0x0000000f16167291 */ /* 0x000fc400088f0c1b */
[----:B------:R-:W-:Y:S01]  /*0740*/  UIADD3 UR28, UP1, UR34, UR4, URZ ;  /* 0x00000004221c7290 */ /* 0x000fe2000ff3e03f */
[C---:B------:R-:W-:Y:S01]  /*0750*/  IMAD.WIDE.U32 R2, R135.reuse, c[0x0][0x1a8], R2 ;  /* 0x00006a0087027a25 */ /* 0x040fe200078e0002 */
[----:B------:R-:W-:Y:S02]  /*0760*/  ULEA.HI.X UR18, UR19, UR13, UR24, 0x1, UP2 ;  /* 0x0000000d13127291 */ /* 0x000fe400090f0c18 */
[----:B------:R-:W-:Y:S01]  /*0770*/  UIADD3.X UR4, UR31, UR5, UR30, UP1, !UPT ;  /* 0x000000051f047290 */ /* 0x000fe20008ffe41e */
[----:B------:R-:W-:Y:S01]  /*0780*/  IMAD R5, R135, c[0x0][0x1ac], R0 ;  /* 0x00006b0087057a24 */ /* 0x000fe200078e0200 */
[----:B------:R-:W-:Y:S01]  /*0790*/  ULDC.64 UR12, c[0x0][0x308] ;  /* 0x0000c200000c7ab9 */ /* 0x000fe20000000a00 */
[----:B------:R-:W-:Y:S01]  /*07a0*/  IADD3 R126, P0, R2, UR34, RZ ;  /* 0x00000022027e7c10 */ /* 0x000fe2000ff1e0ff */
[----:B------:R-:W-:Y:S02]  /*07b0*/  ULEA UR27, UP1, UR28, UR12, 0x1 ;  /* 0x0000000c1c1b7291 */ /* 0x000fe4000f82083f */
[----:B------:R-:W-:Y:S01]  /*07c0*/  IADD3 R3, R3, R5, RZ ;  /* 0x0000000503037210 */ /* 0x000fe20007ffe0ff */
[----:B------:R-:W-:Y:S01]  /*07d0*/  ULDC UR12, c[0x0][0x164] ;  /* 0x00005900000c7ab9 */ /* 0x000fe20000000800 */
[----:B------:R-:W-:Y:S01]  /*07e0*/  LEA R127, P1, R126, c[0x0][0x228], 0x1 ;  /* 0x00008a007e7f7a11 */ /* 0x000fe200078208ff */
[----:B------:R-:W-:Y:S01]  /*07f0*/  ULEA.HI.X UR28, UR28, UR13, UR4, 0x1, UP1 ;  /* 0x0000000d1c1c7291 */ /* 0x000fe200088f0c04 */
[----:B------:R-:W-:Y:S01]  /*0800*/  IADD3.X R3, R3, UR31, RZ, P0, !PT ;  /* 0x0000001f03037c10 */ /* 0x000fe200087fe4ff */
[----:B------:R-:W-:-:S02]  /*0810*/  @UP0 UIMAD UR12, UR35, UR12, UR16 ;  /* 0x0000000c230c02a4 */ /* 0x000fc4000f8e0210 */
[----:B------:R-:W-:Y:S01]  /*0820*/  UISETP.GE.AND UP1, UPT, UR21, 0x1, UPT ;  /* 0x000000011500788c */ /* 0x000fe2000bf26270 */
[----:B------:R-:W-:Y:S01]  /*0830*/  LEA.HI.X R126, R126, c[0x0][0x22c], R3, 0x1, P1 ;  /* 0x00008b007e7e7a11 */ /* 0x000fe200008f0c03 */
[----:B------:R-:W-:Y:S02]  /*0840*/  @UP0 UIMAD UR12, UR12, UR21, URZ ;  /* 0x000000150c0c02a4 */ /* 0x000fe4000f8e023f */
[----:B------:R-:W-:Y:S02]  /*0850*/  ULDC UR14, c[0x0][0x16c] ;  /* 0x00005b00000e7ab9 */ /* 0x000fe40000000800 */
[----:B------:R-:W-:Y:S01]  /*0860*/  PLOP3.LUT P0, PT, PT, PT, UP1, 0x80, 0x0 ;  /* 0x000000000000781c */ /* 0x000fe20003f0f018 */
[----:B------:R-:W-:Y:S02]  /*0870*/  @UP0 UIMAD UR12, UR12, UR14, URZ ;  /* 0x0000000e0c0c02a4 */ /* 0x000fe4000f8e023f */
[----:B------:R-:W-:Y:S02]  /*0880*/  ULDC.64 UR10, c[0x0][0x260] ;  /* 0x00009800000a7ab9 */ /* 0x000fe40000000a00 */
[----:B------:R-:W-:-:S02]  /*0890*/  @UP0 UMOV UR13, 0x8 ;  /* 0x00000008000d0882 */ /* 0x000fc40000000000 */
[----:B------:R-:W-:Y:S02]  /*08a0*/  @UP0 UIMAD.WIDE UR10, UR12, UR13, UR10 ;  /* 0x0000000d0c0a02a5 */ /* 0x000fe4000f8e020a */
[----:B------:R-:W-:Y:S02]  /*08b0*/  UMOV UR4, URZ ;  /* 0x0000003f00047c82 */ /* 0x000fe40008000000 */
[----:B------:R-:W-:Y:S02]  /*08c0*/  UMOV UR5, URZ ;  /* 0x0000003f00057c82 */ /* 0x000fe40008000000 */
[----:B------:R-:W-:Y:S02]  /*08d0*/  UMOV UR12, UR8 ;  /* 0x00000008000c7c82 */ /* 0x000fe40008000000 */
[----:B------:R-:W-:Y:S02]  /*08e0*/  UMOV UR13, UR9 ;  /* 0x00000009000d7c82 */ /* 0x000fe40008000000 */
[----:B------:R-:W-:-:S02]  /*08f0*/  UMOV UR14, UR6 ;  /* 0x00000006000e7c82 */ /* 0x000fc40008000000 */
[----:B------:R-:W-:Y:S02]  /*0900*/  UMOV UR15, UR7 ;  /* 0x00000007000f7c82 */ /* 0x000fe40008000000 */
[----:B------:R-:W-:Y:S02]  /*0910*/  @!UP0 UMOV UR10, URZ ;  /* 0x0000003f000a8c82 */ /* 0x000fe40008000000 */
[----:B------:R-:W-:Y:S01]  /*0920*/  @!UP0 UMOV UR11, URZ ;  /* 0x0000003f000b8c82 */ /* 0x000fe20008000000 */
[----:B---3--:R0:W1:Y:S08]  /*0930*/  @P3 R2UR UR4, R6 ;  /* 0x00000000060433c2 */ /* 0x00807000000e0000 */
[----:B----4-:R0:W2:Y:S01]  /*0940*/  @P4 R2UR UR5, R4 ;  /* 0x00000000040543c2 */ /* 0x0100a200000e0000 */
[----:B------:R-:W-:Y:S05]  /*0950*/  @!P0 BRA `(.L_x_5265) ;  /* 0x00008f2000008947 */ /* 0x000fea0003800000 */
[----:B------:R-:W3:Y:S01]  /*0960*/  S2R R129, SR_TID.X ;  /* 0x0000000000817919 */ /* 0x000ee20000002100 */
[----:B------:R-:W-:Y:S01]  /*0970*/  IMAD.MOV.U32 R131, RZ, RZ, RZ ;  /* 0x000000ffff837224 */ /* 0x000fe200078e00ff */
[----:B------:R-:W-:Y:S01]  /*0980*/  MOV R133, RZ ;  /* 0x000000ff00857202 */ /* 0x000fe20000000f00 */
[----:B------:R-:W-:Y:S01]  /*0990*/  UMOV UR24, UR22 ;  /* 0x0000001600187c82 */ /* 0x000fe20008000000 */
[----:B------:R-:W4:Y:S01]  /*09a0*/  S2R R128, SR_LANEID ;  /* 0x0000000000807919 */ /* 0x000f220000000000 */
[----:B------:R-:W-:-:S02]  /*09b0*/  UMOV UR26, UR18 ;  /* 0x00000012001a7c82 */ /* 0x000fc40008000000 */
[----:B------:R-:W-:Y:S01]  /*09c0*/  UMOV UR6, URZ ;  /* 0x0000003f00067c82 */ /* 0x000fe20008000000 */
[C---:B---3--:R-:W-:Y:S02]  /*09d0*/  SHF.L.U32 R0, R129.reuse, 0x4, RZ ;  /* 0x0000000481007819 */ /* 0x048fe400000006ff */
[----:B------:R-:W-:Y:S02]  /*09e0*/  LOP3.LUT R216, R129, 0x1f, RZ, 0xc0, !PT ;  /* 0x0000001f81d87812 */ /* 0x000fe400078ec0ff */
[----:B------:R-:W-:-:S04]  /*09f0*/  LOP3.LUT R0, R0, 0xfffffe00, RZ, 0xc0, !PT ;  /* 0xfffffe0000007812 */ /* 0x000fc800078ec0ff */
[----:B------:R-:W-:-:S04]  /*0a00*/  LOP3.LUT R2, R0, 0x1f, R129, 0xf8, !PT ;  /* 0x0000001f00027812 */ /* 0x000fc800078ef881 */
[----:B----4-:R-:W-:Y:S02]  /*0a10*/  SHF.R.S32.HI R3, RZ, 0x1f, R2 ;  /* 0x0000001fff037819 */ /* 0x010fe40000011402 */
.L_x_5313:
[----:B------:R-:W-:Y:S01]  /*0a20*/  ULDC UR29, c[0x0][0x174] ;  /* 0x00005d00001d7ab9 */ /* 0x000fe20000000800 */
[----:B------:R-:W-:Y:S01]  /*0a30*/  BAR.SYNC.DEFER_BLOCKING 0x0 ;  /* 0x0000000000007b1d */ /* 0x000fe20000010000 */
[----:B------:R-:W-:Y:S01]  /*0a40*/  UIADD3 UR29, -UR6, UR29, URZ ;  /* 0x0000001d061d7290 */ /* 0x000fe2000fffe13f */
[C---:B0-----:R-:W-:Y:S02]  /*0a50*/  LEA R4, P1, R2.reuse, UR23, 0x1 ;  /* 0x0000001702047c11 */ /* 0x041fe4000f8208ff */
[----:B------:R-:W-:Y:S01]  /*0a60*/  PRMT R7, RZ, 0x7610, R7 ;  /* 0x00007610ff077816 */ /* 0x000fe20000000007 */
[----:B------:R-:W-:Y:S01]  /*0a70*/  ULEA UR37, UR29, 0xfffffe00, 0x9 ;  /* 0xfffffe001d257891 */ /* 0x000fe2000f8e483f */
[C---:B------:R-:W-:Y:S01]  /*0a80*/  LEA.HI.X R5, R2.reuse, UR24, R3, 0x1, P1 ;  /* 0x0000001802057c11 */ /* 0x040fe200088f0c03 */
[----:B------:R-:W-:Y:S01]  /*0a90*/  ULDC UR30, c[0x0][0x168] ;  /* 0x00005a00001e7ab9 */ /* 0x000fe20000000800 */
[C---:B------:R-:W-:Y:S01]  /*0aa0*/  LOP3.LUT R125, R2.reuse, 0x20, RZ, 0xfc, !PT ;  /* 0x00000020027d7812 */ /* 0x040fe200078efcff */
[----:B------:R-:W-:Y:S01]  /*0ab0*/  UIADD3 UR30, -UR37, UR30, URZ ;  /* 0x0000001e251e7290 */ /* 0x000fe2000fffe13f */
[C---:B------:R-:W-:Y:S01]  /*0ac0*/  LOP3.LUT R124, R2.reuse, 0x40, RZ, 0xfc, !PT ;  /* 0x00000040027c7812 */ /* 0x040fe200078efcff */
[----:B------:R-:W-:Y:S01]  /*0ad0*/  ULDC.64 UR8, c[0x0][0x1f0] ;  /* 0x00007c0000087ab9 */ /* 0x000fe20000000a00 */
[----:B------:R-:W-:Y:S01]  /*0ae0*/  LOP3.LUT R123, R2, 0x60, RZ, 0xfc, !PT ;  /* 0x00000060027b7812 */ /* 0x000fe200078efcff */
[----:B------:R-:W-:-:S02]  /*0af0*/  ULDC.64 UR40, c[0x0][0x200] ;  /* 0x0000800000287ab9 */ /* 0x000fc40000000a00 */
[C---:B------:R-:W-:Y:S01]  /*0b00*/  ISETP.GE.AND P0, PT, R2.reuse, UR30, PT ;  /* 0x0000001e02007c0c */ /* 0x040fe2000bf06270 */
[----:B------:R-:W-:Y:S01]  /*0b10*/  ULDC.64 UR20, c[0x0][0x1f8] ;  /* 0x00007e0000147ab9 */ /* 0x000fe20000000a00 */
[C---:B------:R-:W-:Y:S02]  /*0b20*/  LOP3.LUT R122, R2.reuse, 0x80, RZ, 0xfc, !PT ;  /* 0x00000080027a7812 */ /* 0x040fe400078efcff */
[----:B------:R-:W-:Y:S02]  /*0b30*/  LOP3.LUT R121, R2, 0xa0, RZ, 0xfc, !PT ;  /* 0x000000a002797812 */ /* 0x000fe400078efcff */
[----:B------:R-:W-:Y:S02]  /*0b40*/  ISETP.GE.AND P1, PT, R124, UR30, PT ;  /* 0x0000001e7c007c0c */ /* 0x000fe4000bf26270 */
[----:B------:R-:W-:-:S05]  /*0b50*/  ISETP.GE.AND P2, PT, R123, UR30, PT ;  /* 0x0000001e7b007c0c */ /* 0x000fca000bf46270 */
[----:B------:R0:W3:Y:S01]  /*0b60*/  @!P0 LDG.E.U16 R7, [R4.64] ;  /* 0x0000002004078981 */ /* 0x0000e2000c1e1500 */
[----:B------:R-:W-:Y:S02]  /*0b70*/  ISETP.GE.AND P0, PT, R125, UR30, PT ;  /* 0x0000001e7d007c0c */ /* 0x000fe4000bf06270 */
[----:B------:R-:W-:Y:S02]  /*0b80*/  ISETP.GE.AND P3, PT, R122, UR30, PT ;  /* 0x0000001e7a007c0c */ /* 0x000fe4000bf66270 */
[----:B------:R-:W-:Y:S02]  /*0b90*/  ISETP.GE.AND P4, PT, R121, UR30, PT ;  /* 0x0000001e79007c0c */ /* 0x000fe4000bf86270 */
[----:B------:R-:W-:Y:S02]  /*0ba0*/  PRMT R0, RZ, 0x7610, R0 ;  /* 0x00007610ff007816 */ /* 0x000fe40000000000 */
[----:B------:R-:W-:Y:S02]  /*0bb0*/  PRMT R9, RZ, 0x7610, R9 ;  /* 0x00007610ff097816 */ /* 0x000fe40000000009 */
[----:B------:R-:W-:-:S02]  /*0bc0*/  PRMT R6, RZ, 0x7610, R6 ;  /* 0x00007610ff067816 */ /* 0x000fc40000000006 */
[----:B------:R-:W-:Y:S01]  /*0bd0*/  PRMT R11, RZ, 0x7610, R11 ;  /* 0x00007610ff0b7816 */ /* 0x000fe2000000000b */
[----:B------:R0:W4:Y:S01]  /*0be0*/  @!P0 LDG.E.U16 R0, [R4.64+0x40] ;  /* 0x0000402004008981 */ /* 0x000122000c1e1500 */
[C---:B------:R-:W-:Y:S02]  /*0bf0*/  LOP3.LUT R120, R2.reuse, 0xc0, RZ, 0xfc, !PT ;  /* 0x000000c002787812 */ /* 0x040fe400078efcff */
[----:B------:R-:W-:Y:S01]  /*0c00*/  PRMT R8, RZ, 0x7610, R8 ;  /* 0x00007610ff087816 */ /* 0x000fe20000000008 */
[----:B------:R0:W5:Y:S01]  /*0c10*/  @!P1 LDG.E.U16 R9, [R4.64+0x80] ;  /* 0x0000802004099981 */ /* 0x000162000c1e1500 */
[C---:B------:R-:W-:Y:S02]  /*0c20*/  LOP3.LUT R119, R2.reuse, 0xe0, RZ, 0xfc, !PT ;  /* 0x000000e002777812 */ /* 0x040fe400078efcff */
[C---:B------:R-:W-:Y:S01]  /*0c30*/  LOP3.LUT R118, R2.reuse, 0x100, RZ, 0xfc, !PT ;  /* 0x0000010002767812 */ /* 0x040fe200078efcff */
[----:B--2---:R0:W2:Y:S01]  /*0c40*/  @!P2 LDG.E.U16 R6, [R4.64+0xc0] ;  /* 0x0000c0200406a981 */ /* 0x0040a2000c1e1500 */
[----:B------:R-:W-:-:S02]  /*0c50*/  LOP3.LUT R117, R2, 0x120, RZ, 0xfc, !PT ;  /* 0x0000012002757812 */ /* 0x000fc400078efcff */
[----:B------:R-:W-:Y:S01]  /*0c60*/  LOP3.LUT R116, R2, 0x140, RZ, 0xfc, !PT ;  /* 0x0000014002747812 */ /* 0x000fe200078efcff */
[----:B------:R0:W2:Y:S01]  /*0c70*/  @!P3 LDG.E.U16 R11, [R4.64+0x100] ;  /* 0x00010020040bb981 */ /* 0x0000a2000c1e1500 */
[----:B------:R-:W-:Y:S02]  /*0c80*/  ISETP.GE.AND P0, PT, R120, UR30, PT ;  /* 0x0000001e78007c0c */ /* 0x000fe4000bf06270 */
[----:B------:R-:W-:Y:S01]  /*0c90*/  ISETP.GE.AND P1, PT, R119, UR30, PT ;  /* 0x0000001e77007c0c */ /* 0x000fe2000bf26270 */
[----:B------:R0:W2:Y:S01]  /*0ca0*/  @!P4 LDG.E.U16 R8, [R4.64+0x140] ;  /* 0x000140200408c981 */ /* 0x0000a2000c1e1500 */
        /* <DEDUP_REMOVED lines=8> */
[C---:B------:R-:W-:Y:S02]  /*0d30*/  LOP3.LUT R115, R2.reuse, 0x160, RZ, 0xfc, !PT ;  /* 0x0000016002737812 */ /* 0x040fe400078efcff */
[----:B------:R-:W-:Y:S01]  /*0d40*/  PRMT R17, RZ, 0x7610, R17 ;  /* 0x00007610ff117816 */ /* 0x000fe20000000011 */
[----:B------:R0:W2:Y:S01]  /*0d50*/  @!P1 LDG.E.U16 R10, [R4.64+0x1c0] ;  /* 0x0001c020040a9981 */ /* 0x0000a2000c1e1500 */
[----:B------:R-:W-:-:S02]  /*0d60*/  LOP3.LUT R114, R2, 0x180, RZ, 0xfc, !PT ;  /* 0x0000018002727812 */ /* 0x000fc400078efcff */
[C---:B------:R-:W-:Y:S01]  /*0d70*/  LOP3.LUT R113, R2.reuse, 0x1a0, RZ, 0xfc, !PT ;  /* 0x000001a002717812 */ /* 0x040fe200078efcff */
[----:B------:R0:W2:Y:S01]  /*0d80*/  @!P2 LDG.E.U16 R15, [R4.64+0x200] ;  /* 0x00020020040fa981 */ /* 0x0000a2000c1e1500 */
[C---:B------:R-:W-:Y:S02]  /*0d90*/  LOP3.LUT R112, R2.reuse, 0x1c0, RZ, 0xfc, !PT ;  /* 0x000001c002707812 */ /* 0x040fe400078efcff */
[----:B------:R-:W-:Y:S01]  /*0da0*/  ISETP.GE.AND P0, PT, R115, UR30, PT ;  /* 0x0000001e73007c0c */ /* 0x000fe2000bf06270 */
[----:B------:R0:W2:Y:S01]  /*0db0*/  @!P3 LDG.E.U16 R12, [R4.64+0x240] ;  /* 0x00024020040cb981 */ /* 0x0000a2000c1e1500 */
[----:B------:R-:W-:Y:S02]  /*0dc0*/  LOP3.LUT R111, R2, 0x1e0, RZ, 0xfc, !PT ;  /* 0x000001e0026f7812 */ /* 0x000fe400078efcff */
[----:B------:R-:W-:Y:S01]  /*0dd0*/  ISETP.GE.AND P1, PT, R114, UR30, PT ;  /* 0x0000001e72007c0c */ /* 0x000fe2000bf26270 */
[----:B------:R0:W2:Y:S01]  /*0de0*/  @!P4 LDG.E.U16 R17, [R4.64+0x280] ;  /* 0x000280200411c981 */ /* 0x0000a2000c1e1500 */
        /* <DEDUP_REMOVED lines=23> */
[----:B------:R-:W-:Y:S01]  /*0f60*/  LEA.HI.SX32 R29, R29, R128, 0x1b ;  /* 0x000000801d1d7211 */ /* 0x000fe200078fdaff */
[----:B------:R-:W-:Y:S01]  /*0f70*/  IMAD.SHL.U32 R109, R23, 0x2, RZ ;  /* 0x00000002176d7824 */ /* 0x000fe200078e00ff */
[----:B------:R-:W-:Y:S02]  /*0f80*/  IADD3 R31, R128, 0xa0, RZ ;  /* 0x000000a0801f7810 */ /* 0x000fe40007ffe0ff */
[----:B------:R-:W-:-:S02]  /*0f90*/  SHF.L.U32 R108, R25, 0x1, RZ ;  /* 0x00000001196c7819 */ /* 0x000fc400000006ff */
[C---:B------:R-:W-:Y:S02]  /*0fa0*/  IADD3 R23, R128.reuse, 0x100, RZ ;  /* 0x0000010080177810 */ /* 0x040fe40007ffe0ff */
[-C--:B------:R-:W-:Y:S01]  /*0fb0*/  LEA.HI.SX32 R5, R5, R128.reuse, 0x1b ;  /* 0x0000008005057211 */ /* 0x080fe200078fdaff */
[----:B------:R-:W-:Y:S01]  /*0fc0*/  IMAD.SHL.U32 R106, R29, 0x2, RZ ;  /* 0x000000021d6a7824 */ /* 0x000fe200078e00ff */
[----:B------:R-:W-:Y:S02]  /*0fd0*/  SHF.L.U32 R107, R27, 0x1, RZ ;  /* 0x000000011b6b7819 */ /* 0x000fe400000006ff */
[----:B------:R-:W-:Y:S02]  /*0fe0*/  LEA.HI.SX32 R31, R31, R128, 0x1b ;  /* 0x000000801f1f7211 */ /* 0x000fe400078fdaff */
[C---:B------:R-:W-:Y:S02]  /*0ff0*/  IADD3 R25, R128.reuse, 0x120, RZ ;  /* 0x0000012080197810 */ /* 0x040fe40007ffe0ff */
[----:B------:R-:W-:-:S02]  /*1000*/  IADD3 R27, R128, 0x140, RZ ;  /* 0x00000140801b7810 */ /* 0x000fc40007ffe0ff */
[-C--:B------:R-:W-:Y:S02]  /*1010*/  LEA.HI.SX32 R23, R23, R128.reuse, 0x1b ;  /* 0x0000008017177211 */ /* 0x080fe400078fdaff */
[----:B------:R-:W-:Y:S02]  /*1020*/  SHF.L.U32 R104, R5, 0x1, RZ ;  /* 0x0000000105687819 */ /* 0x000fe400000006ff */
[----:B------:R-:W-:Y:S02]  /*1030*/  IADD3 R5, R128, 0x160, RZ ;  /* 0x0000016080057810 */ /* 0x000fe40007ffe0ff */
[----:B------:R-:W-:Y:S02]  /*1040*/  SHF.L.U32 R105, R31, 0x1, RZ ;  /* 0x000000011f697819 */ /* 0x000fe400000006ff */
[-C--:B------:R-:W-:Y:S02]  /*1050*/  LEA.HI.SX32 R25, R25, R128.reuse, 0x1b ;  /* 0x0000008019197211 */ /* 0x080fe400078fdaff */
[----:B------:R-:W-:-:S02]  /*1060*/  LEA.HI.SX32 R27, R27, R128, 0x1b ;  /* 0x000000801b1b7211 */ /* 0x000fc400078fdaff */
[----:B------:R-:W-:Y:S02]  /*1070*/  SHF.L.U32 R102, R23, 0x1, RZ ;  /* 0x0000000117667819 */ /* 0x000fe400000006ff */
[----:B------:R-:W-:Y:S02]  /*1080*/  IADD3 R23, R128, 0x1e0, RZ ;  /* 0x000001e080177810 */ /* 0x000fe40007ffe0ff */
[-C--:B------:R-:W-:Y:S01]  /*1090*/  LEA.HI.SX32 R5, R5, R128.reuse, 0x1b ;  /* 0x0000008005057211 */ /* 0x080fe200078fdaff */
[----:B------:R-:W-:Y:S01]  /*10a0*/  IMAD.SHL.U32 R100, R27, 0x2, RZ ;  /* 0x000000021b647824 */ /* 0x000fe200078e00ff */
[----:B------:R-:W-:Y:S02]  /*10b0*/  SHF.L.U32 R101, R25, 0x1, RZ ;  /* 0x0000000119657819 */ /* 0x000fe400000006ff */
[----:B------:R-:W-:Y:S02]  /*10c0*/  SHF.L.U32 R99, R5, 0x1, RZ ;  /* 0x0000000105637819 */ /* 0x000fe400000006ff */
[----:B------:R-:W-:-:S04]  /*10d0*/  LEA.HI.SX32 R23, R23, R128, 0x1b ;  /* 0x0000008017177211 */ /* 0x000fc800078fdaff */
[----:B------:R-:W-:Y:S02]  /*10e0*/  SHF.L.U32 R95, R23, 0x1, RZ ;  /* 0x00000001175f7819 */ /* 0x000fe400000006ff */
[C---:B------:R-:W-:Y:S02]  /*10f0*/  SHF.L.U32 R93, R2.reuse, 0x1, RZ ;  /* 0x00000001025d7819 */ /* 0x040fe400000006ff */
[C---:B------:R-:W-:Y:S02]  /*1100*/  ISETP.GE.AND P2, PT, R2.reuse, UR30, PT ;  /* 0x0000001e02007c0c */ /* 0x040fe4000bf46270 */
[----:B------:R-:W-:Y:S02]  /*1110*/  ISETP.GE.AND P1, PT, R125, UR30, PT ;  /* 0x0000001e7d007c0c */ /* 0x000fe4000bf26270 */
[----:B------:R-:W-:Y:S02]  /*1120*/  SHF.L.U64.HI R94, R2, 0x1, R3 ;  /* 0x00000001025e7819 */ /* 0x000fe40000010203 */
[----:B------:R-:W-:-:S02]  /*1130*/  IADD3 R4, P0, R93, UR25, RZ ;  /* 0x000000195d047c10 */ /* 0x000fc4000ff1e0ff */
[----:B------:R-:W-:Y:S02]  /*1140*/  ISETP.GE.AND P4, PT, R123, UR30, PT ;  /* 0x0000001e7b007c0c */ /* 0x000fe4000bf86270 */
[----:B------:R-:W-:Y:S02]  /*1150*/  IADD3.X R5, R94, UR26, RZ, P0, !PT ;  /* 0x0000001a5e057c10 */ /* 0x000fe400087fe4ff */
[----:B------:R-:W-:Y:S02]  /*1160*/  ISETP.GE.AND P0, PT, R124, UR30, PT ;  /* 0x0000001e7c007c0c */ /* 0x000fe4000bf06270 */
[----:B------:R-:W-:Y:S02]  /*1170*/  ISETP.GE.AND P6, PT, R122, UR30, PT ;  /* 0x0000001e7a007c0c */ /* 0x000fe4000bfc6270 */
[----:B------:R-:W-:Y:S02]  /*1180*/  ISETP.GE.AND P5, PT, R121, UR30, PT ;  /* 0x0000001e79007c0c */ /* 0x000fe4000bfa6270 */
[----:B------:R-:W-:Y:S01]  /*1190*/  ISETP.GE.AND P3, PT, R120, UR30, PT ;  /* 0x0000001e78007c0c */ /* 0x000fe2000bf66270 */
[----:B---3--:R0:W-:Y:S02]  /*11a0*/  STS.U16 [R110], R7 ;  /* 0x000000076e007388 */ /* 0x0081e40000000400 */
[----:B0-----:R-:W-:-:S04]  /*11b0*/  IADD3 R7, R128, 0xe0, RZ ;  /* 0x000000e080077810 */ /* 0x001fc80007ffe0ff */
[-C--:B------:R-:W-:Y:S01]  /*11c0*/  LEA.HI.SX32 R7, R7, R128.reuse, 0x1b ;  /* 0x0000008007077211 */ /* 0x080fe200078fdaff */
[----:B----4-:R-:W-:Y:S04]  /*11d0*/  STS.U16 [R109+0x40], R0 ;  /* 0x000040006d007388 */ /* 0x010fe80000000400 */
[----:B-----5:R0:W-:Y:S01]  /*11e0*/  STS.U16 [R108+0x80], R9 ;  /* 0x000080096c007388 */ /* 0x0201e20000000400 */
[----:B------:R-:W-:Y:S01]  /*11f0*/  IMAD.SHL.U32 R103, R7, 0x2, RZ ;  /* 0x0000000207677824 */ /* 0x000fe200078e00ff */
[C---:B------:R-:W-:Y:S02]  /*1200*/  IADD3 R7, R128.reuse, 0x180, RZ ;  /* 0x0000018080077810 */ /* 0x040fe40007ffe0ff */
[----:B--2---:R-:W-:Y:S04]  /*1210*/  STS.U16 [R107+0xc0], R6 ;  /* 0x0000c0066b007388 */ /* 0x004fe80000000400 */
[----:B------:R2:W-:Y:S01]  /*1220*/  STS.U16 [R106+0x100], R11 ;  /* 0x0001000b6a007388 */ /* 0x0005e20000000400 */
[C---:B0-----:R-:W-:Y:S01]  /*1230*/  IADD3 R9, R128.reuse, 0x1a0, RZ ;  /* 0x000001a080097810 */ /* 0x041fe20007ffe0ff */
[----:B------:R-:W-:Y:S01]  /*1240*/  IMAD.SHL.U32 R0, R128, 0x10, RZ ;  /* 0x0000001080007824 */ /* 0x000fe200078e00ff */
[----:B------:R-:W-:-:S02]  /*1250*/  LEA.HI.SX32 R7, R7, R128, 0x1b ;  /* 0x0000008007077211 */ /* 0x000fc400078fdaff */
[-C--:B------:R-:W-:Y:S02]  /*1260*/  LEA.HI.SX32 R9, R9, R128.reuse, 0x1b ;  /* 0x0000008009097211 */ /* 0x080fe400078fdaff */
[----:B--2---:R-:W-:Y:S01]  /*1270*/  IADD3 R11, R128, 0x1c0, RZ ;  /* 0x000001c0800b7810 */ /* 0x004fe20007ffe0ff */
[----:B------:R0:W-:Y:S01]  /*1280*/  STS.U16 [R105+0x140], R8 ;  /* 0x0001400869007388 */ /* 0x0001e20000000400 */
[----:B------:R-:W-:Y:S02]  /*1290*/  SHF.L.U32 R98, R7, 0x1, RZ ;  /* 0x0000000107627819 */ /* 0x000fe400000006ff */
[----:B------:R-:W-:Y:S01]  /*12a0*/  LEA.HI.SX32 R11, R11, R128, 0x1b ;  /* 0x000000800b0b7211 */ /* 0x000fe200078fdaff */
[----:B------:R-:W-:Y:S01]  /*12b0*/  IMAD.SHL.U32 R97, R9, 0x2, RZ ;  /* 0x0000000209617824 */ /* 0x000fe200078e00ff */
[----:B------:R-:W-:Y:S01]  /*12c0*/  STS.U16 [R104+0x180], R13 ;  /* 0x0001800d68007388 */ /* 0x000fe20000000400 */
[----:B------:R-:W-:-:S03]  /*12d0*/  LEA.HI.SX32 R92, R0, R0, 0x1b ;  /* 0x00000000005c7211 */ /* 0x000fc600078fdaff */
[----:B------:R2:W-:Y:S01]  /*12e0*/  STS.U16 [R103+0x1c0], R10 ;  /* 0x0001c00a67007388 */ /* 0x0005e20000000400 */
[----:B------:R-:W-:-:S03]  /*12f0*/  SHF.L.U32 R96, R11, 0x1, RZ ;  /* 0x000000010b607819 */ /* 0x000fc600000006ff */
[----:B------:R-:W-:Y:S01]  /*1300*/  STS.U16 [R102+0x200], R15 ;  /* 0x0002000f66007388 */ /* 0x000fe20000000400 */
[----:B------:R-:W-:-:S03]  /*1310*/  SHF.L.U32 R92, R92, 0x1, RZ ;  /* 0x000000015c5c7819 */ /* 0x000fc600000006ff */
[----:B------:R3:W-:Y:S04]  /*1320*/  STS.U16 [R101+0x240], R12 ;  /* 0x0002400c65007388 */ /* 0x0007e80000000400 */
[----:B------:R4:W-:Y:S04]  /*1330*/  STS.U16 [R100+0x280], R17 ;  /* 0x0002801164007388 */ /* 0x0009e80000000400 */
[----:B------:R5:W-:Y:S04]  /*1340*/  STS.U16 [R99+0x2c0], R14 ;  /* 0x0002c00e63007388 */ /* 0x000be80000000400 */
[----:B-1----:R1:W-:Y:S04]  /*1350*/  STS.U16 [R98+0x300], R19 ;  /* 0x0003001362007388 */ /* 0x0023e80000000400 */
        /* <DEDUP_REMOVED lines=24> */
[----:B0-----:R-:W-:Y:S02]  /*14e0*/  PRMT R8, RZ, 0x7610, R8 ;  /* 0x00007610ff087816 */ /* 0x001fe40000000008 */
[----:B------:R-:W-:Y:S02]  /*14f0*/  PRMT R11, RZ, 0x7610, R11 ;  /* 0x00007610ff0b7816 */ /* 0x000fe4000000000b */
[----:B--2---:R-:W-:Y:S02]  /*1500*/  PRMT R10, RZ, 0x7610, R10 ;  /* 0x00007610ff0a7816 */ /* 0x004fe4000000000a */
[----:B------:R-:W-:-:S02]  /*1510*/  PRMT R13, RZ, 0x7610, R13 ;  /* 0x00007610ff0d7816 */ /* 0x000fc4000000000d */
[----:B---3--:R-:W-:Y:S02]  /*1520*/  PRMT R12, RZ, 0x7610, R12 ;  /* 0x00007610ff0c7816 */ /* 0x008fe4000000000c */
[----:B------:R-:W-:Y:S01]  /*1530*/  PRMT R15, RZ, 0x7610, R15 ;  /* 0x00007610ff0f7816 */ /* 0x000fe2000000000f */
        /* <DEDUP_REMOVED lines=18> */
[----:B------:R-:W-:Y:S02]  /*1660*/  PRMT R0, RZ, 0x7610, R0 ;  /* 0x00007610ff007816 */ /* 0x000fe40000000000 */
[----:B----4-:R-:W-:Y:S02]  /*1670*/  PRMT R17, RZ, 0x7610, R17 ;  /* 0x00007610ff117816 */ /* 0x010fe40000000011 */
[----:B-----5:R-:W-:Y:S02]  /*1680*/  PRMT R14, RZ, 0x7610, R14 ;  /* 0x00007610ff0e7816 */ /* 0x020fe4000000000e */
[----:B-1----:R-:W-:Y:S01]  /*1690*/  PRMT R19, RZ, 0x7610, R19 ;  /* 0x00007610ff137816 */ /* 0x002fe20000000013 */
[----:B------:R0:W4:Y:S01]  /*16a0*/  @!P0 LDG.E.U16 R0, [R4.64+0x240] ;  /* 0x0002402004008981 */ /* 0x000122000c1e1500 */
        /* <DEDUP_REMOVED lines=13> */
[----:B------:R-:W-:Y:S02]  /*1780*/  PRMT R26, RZ, 0x7610, R26 ;  /* 0x00007610ff1a7816 */ /* 0x000fe4000000001a */
[----:B------:R-:W-:Y:S02]  /*1790*/  LEA.HI.X R5, R2, UR28, R3, 0x1, P0 ;  /* 0x0000001c02057c11 */ /* 0x000fe400080f0c03 */
        /* <DEDUP_REMOVED lines=21> */
[----:B------:R0:W-:Y:S04]  /*18f0*/  STS.U16 [R108+0x80], R9 ;  /* 0x000080096c007388 */ /* 0x0001e80000000400 */
[----:B------:R1:W-:Y:S04]  /*1900*/  STS.U16 [R107+0xc0], R8 ;  /* 0x0000c0086b007388 */ /* 0x0003e80000000400 */
        /* <DEDUP_REMOVED lines=30> */
[----:B------:R2:W3:Y:S01]  /*1af0*/  @!P2 LDG.E.U16 R25, [R4.64] ;  /* 0x000000200419a981 */ /* 0x0004e2000c1e1500 */
        /* <DEDUP_REMOVED lines=24> */
[----:B------:R-:W-:Y:S01]  /*1c80*/  ISETP.GE.AND P0, PT, R2, UR30, PT ;  /* 0x0000001e02007c0c */ /* 0x000fe2000bf06270 */
[----:B------:R-:W-:-:S02]  /*1c90*/  USHF.R.S32.HI UR38, URZ, 0x1f, UR37 ;  /* 0x0000001f3f267899 */ /* 0x000fc40008011425 */
[----:B------:R-:W-:Y:S01]  /*1ca0*/  UIMAD UR7, UR36, UR8, URZ ;  /* 0x00000008240772a4 */ /* 0x000fe2000f8e023f */
[----:B0-----:R-:W-:Y:S01]  /*1cb0*/  IMAD.U32 R9, RZ, RZ, UR35 ;  /* 0x00000023ff097e24 */ /* 0x001fe2000f8e00ff */
[----:B------:R-:W-:Y:S01]  /*1cc0*/  UIMAD.WIDE.U32 UR18, UR35, UR8, URZ ;  /* 0x00000008231272a5 */ /* 0x000fe2000f8e003f */
[----:B------:R-:W-:Y:S02]  /*1cd0*/  MOV R29, UR35 ;  /* 0x00000023001d7c02 */ /* 0x000fe40008000f00 */
[----:B--2---:R-:W-:Y:S01]  /*1ce0*/  MOV R4, UR37 ;  /* 0x0000002500047c02 */ /* 0x004fe20008000f00 */
[----:B------:R-:W-:Y:S01]  /*1cf0*/  IMAD.U32 R5, RZ, RZ, UR38 ;  /* 0x00000026ff057e24 */ /* 0x000fe2000f8e00ff */
[----:B------:R-:W-:Y:S01]  /*1d00*/  UIMAD UR7, UR35, UR9, UR7 ;  /* 0x00000009230772a4 */ /* 0x000fe2000f8e0207 */
[----:B------:R-:W-:Y:S01]  /*1d10*/  MOV R6, UR37 ;  /* 0x0000002500067c02 */ /* 0x000fe20008000f00 */
[----:B------:R-:W-:Y:S01]  /*1d20*/  UIMAD UR31, UR36, UR40, URZ ;  /* 0x00000028241f72a4 */ /* 0x000fe2000f8e023f */
[----:B------:R-:W-:Y:S01]  /*1d30*/  MOV R7, UR38 ;  /* 0x0000002600077c02 */ /* 0x000fe20008000f00 */
[----:B------:R-:W-:Y:S01]  /*1d40*/  @!P0 IMAD.WIDE.U32 R4, R9, c[0x0][0x1f0], R4 ;  /* 0x00007c0009048a25 */ /* 0x000fe200078e0004 */
[----:B------:R-:W-:-:S02]  /*1d50*/  UIMAD UR22, UR17, UR20, URZ ;  /* 0x00000014111672a4 */ /* 0x000fc4000f8e023f */
[----:B------:R-:W-:Y:S01]  /*1d60*/  UIADD3 UR19, UR19, UR7, URZ ;  /* 0x0000000713137290 */ /* 0x000fe2000fffe03f */
[----:B------:R-:W-:Y:S01]  /*1d70*/  @!P0 IMAD.WIDE.U32 R6, R29, c[0x0][0x200], R6 ;  /* 0x000080001d068a25 */ /* 0x000fe200078e0006 */
[----:B------:R-:W-:Y:S01]  /*1d80*/  UIMAD UR31, UR35, UR41, UR31 ;  /* 0x00000029231f72a4 */ /* 0x000fe2000f8e021f */
[----:B------:R-:W-:Y:S01]  /*1d90*/  @!P0 IADD3 R5, R5, UR7, RZ ;  /* 0x0000000705058c10 */ /* 0x000fe2000fffe0ff */
[----:B------:R-:W-:Y:S02]  /*1da0*/  UIMAD.WIDE.U32 UR8, UR35, UR40, URZ ;  /* 0x00000028230872a5 */ /* 0x000fe4000f8e003f */
[----:B------:R-:W-:Y:S02]  /*1db0*/  UIMAD UR7, UR16, UR21, UR22 ;  /* 0x00000015100772a4 */ /* 0x000fe4000f8e0216 */
[----:B------:R-:W-:Y:S01]  /*1dc0*/  UIMAD.WIDE.U32 UR18, UR16, UR20, UR18 ;  /* 0x00000014101272a5 */ /* 0x000fe2000f8e0012 */
[----:B------:R-:W-:Y:S01]  /*1dd0*/  @!P0 IADD3 R7, R7, UR31, RZ ;  /* 0x0000001f07078c10 */ /* 0x000fe2000fffe0ff */
[----:B------:R-:W-:-:S02]  /*1de0*/  ULDC UR22, c[0x0][0x174] ;  /* 0x00005d0000167ab9 */ /* 0x000fc40000000800 */
[----:B------:R-:W-:Y:S01]  /*1df0*/  ULDC.64 UR20, c[0x0][0x208] ;  /* 0x0000820000147ab9 */ /* 0x000fe20000000a00 */
[----:B------:R-:W-:Y:S01]  /*1e00*/  MOV R29, UR16 ;  /* 0x00000010001d7c02 */ /* 0x000fe20008000f00 */
[----:B------:R-:W-:Y:S02]  /*1e10*/  UIADD3 UR9, UR9, UR31, URZ ;  /* 0x0000001f09097290 */ /* 0x000fe4000fffe03f */
[----:B------:R-:W-:Y:S01]  /*1e20*/  UIMAD UR31, UR17, UR20, URZ ;  /* 0x00000014111f72a4 */ /* 0x000fe2000f8e023f */
[----:B------:R-:W-:Y:S01]  /*1e30*/  IMAD.U32 R9, RZ, RZ, UR16 ;  /* 0x00000010ff097e24 */ /* 0x000fe2000f8e00ff */
[----:B------:R-:W-:Y:S01]  /*1e40*/  UIADD3 UR22, UR6, -UR22, URZ ;  /* 0x8000001606167290 */ /* 0x000fe2000fffe03f */
[----:B------:R-:W-:Y:S01]  /*1e50*/  @!P0 IMAD.WIDE.U32 R6, R29, c[0x0][0x208], R6 ;  /* 0x000082001d068a25 */ /* 0x000fe200078e0006 */
[----:B------:R-:W-:Y:S02]  /*1e60*/  UIMAD UR34, UR16, UR21, UR31 ;  /* 0x00000015102272a4 */ /* 0x000fe4000f8e021f */
[----:B------:R-:W-:Y:S01]  /*1e70*/  UIMAD UR22, UR22, -0x200, URZ ;  /* 0xfffffe00161678a4 */ /* 0x000fe2000f8e023f */
[----:B------:R-:W-:Y:S01]  /*1e80*/  @!P0 IMAD.WIDE.U32 R4, R9, c[0x0][0x1f8], R4 ;  /* 0x00007e0009048a25 */ /* 0x000fe200078e0004 */
[----:B------:R-:W-:Y:S01]  /*1e90*/  UIMAD.WIDE.U32 UR20, UR16, UR20, UR8 ;  /* 0x00000014101472a5 */ /* 0x000fe2000f8e0008 */
[----:B------:R-:W-:Y:S01]  /*1ea0*/  @!P0 IADD3 R43, P2, R2, R6, RZ ;  /* 0x00000006022b8210 */ /* 0x000fe20007f5e0ff */
[----:B------:R-:W-:-:S02]  /*1eb0*/  USHF.R.S32.HI UR31, URZ, 0x1f, UR22 ;  /* 0x0000001f3f1f7899 */ /* 0x000fc40008011416 */
[----:B------:R-:W-:Y:S02]  /*1ec0*/  UIADD3 UR9, UP0, UR22, UR18, URZ ;  /* 0x0000001216097290 */ /* 0x000fe4000ff1e03f */
[----:B------:R-:W-:Y:S01]  /*1ed0*/  UIADD3 UR8, UP1, UR22, UR20, URZ ;  /* 0x0000001416087290 */ /* 0x000fe2000ff3e03f */
[C---:B------:R-:W-:Y:S01]  /*1ee0*/  @!P0 IADD3 R29, P1, R2.reuse, R4, RZ ;  /* 0x00000004021d8210 */ /* 0x040fe20007f3e0ff */
[----:B------:R-:W-:Y:S01]  /*1ef0*/  UIADD3.X UR18, UR31, UR7, UR19, UP0, !UPT ;  /* 0x000000071f127290 */ /* 0x000fe200087fe413 */
[C---:B------:R-:W-:Y:S01]  /*1f00*/  @!P0 IADD3.X R44, R3.reuse, UR34, R7, P2, !PT ;  /* 0x00000022032c8c10 */ /* 0x040fe200097fe407 */
[----:B------:R-:W-:Y:S01]  /*1f10*/  UIADD3.X UR20, UR31, UR34, UR21, UP1, !UPT ;  /* 0x000000221f147290 */ /* 0x000fe20008ffe415 */
[----:B------:R-:W-:Y:S01]  /*1f20*/  @!P0 IADD3.X R46, R3, UR7, R5, P1, !PT ;  /* 0x00000007032e8c10 */ /* 0x000fe20008ffe405 */
[----:B------:R-:W-:Y:S01]  /*1f30*/  IMAD.U32 R45, RZ, RZ, UR8 ;  /* 0x00000008ff2d7e24 */ /* 0x000fe2000f8e00ff */
[C---:B------:R-:W-:Y:S02]  /*1f40*/  LEA R4, P2, R2.reuse, c[0x0][0x258], 0x1 ;  /* 0x0000960002047a11 */ /* 0x040fe400078408ff */
[----:B-1----:R-:W-:-:S02]  /*1f50*/  LEA R8, P1, R2, c[0x0][0x268], 0x1 ;  /* 0x00009a0002087a11 */ /* 0x002fc400078208ff */
[----:B------:R-:W-:Y:S02]  /*1f60*/  MOV R9, UR9 ;  /* 0x0000000900097c02 */ /* 0x000fe40008000f00 */
[C-C-:B------:R-:W-:Y:S02]  /*1f70*/  LEA.HI.X R5, R2.reuse, c[0x0][0x25c], R3.reuse, 0x1, P2 ;  /* 0x0000970002057a11 */ /* 0x140fe400010f0c03 */
[----:B------:R-:W-:Y:S01]  /*1f80*/  MOV R48, UR18 ;  /* 0x0000001200307c02 */ /* 0x000fe20008000f00 */
[----:B------:R-:W-:Y:S01]  /*1f90*/  ULDC.64 UR18, c[0x0][0x2e8] ;  /* 0x0000ba0000127ab9 */ /* 0x000fe20000000a00 */
[----:B------:R-:W-:Y:S02]  /*1fa0*/  LEA.HI.X R7, R2, c[0x0][0x26c], R3, 0x1, P1 ;  /* 0x00009b0002077a11 */ /* 0x000fe400008f0c03 */
[----:B------:R-:W-:Y:S02]  /*1fb0*/  LEA R8, P2, R9, R8, 0x1 ;  /* 0x0000000809087211 */ /* 0x000fe400078408ff */
[----:B------:R-:W-:-:S02]  /*1fc0*/  LEA R4, P4, R45, R4, 0x1 ;  /* 0x000000042d047211 */ /* 0x000fc400078808ff */
[----:B------:R-:W-:Y:S02]  /*1fd0*/  MOV R50, UR20 ;  /* 0x0000001400327c02 */ /* 0x000fe40008000f00 */
[----:B------:R-:W-:Y:S02]  /*1fe0*/  LEA.HI.X R9, R9, R7, R48, 0x1, P2 ;  /* 0x0000000709097211 */ /* 0x000fe400010f0c30 */
[----:B------:R-:W-:Y:S02]  /*1ff0*/  LEA.HI.X R5, R45, R5, R50, 0x1, P4 ;  /* 0x000000052d057211 */ /* 0x000fe400020f0c32 */
[----:B------:R-:W-:-:S04]  /*2000*/  @!P0 LEA R28, P1, R29, c[0x0][0x268], 0x1 ;  /* 0x00009a001d1c8a11 */ /* 0x000fc800078208ff */
[----:B------:R-:W-:Y:S02]  /*2010*/  @!P0 LEA.HI.X R29, R29, c[0x0][0x26c], R46, 0x1, P1 ;  /* 0x00009b001d1d8a11 */ /* 0x000fe400008f0c2e */
[----:B------:R-:W-:Y:S02]  /*2020*/  ISETP.GE.AND P1, PT, R124, UR30, PT ;  /* 0x0000001e7c007c0c */ /* 0x000fe4000bf26270 */
[----:B------:R-:W-:-:S04]  /*2030*/  @!P0 LEA R6, P3, R43, c[0x0][0x258], 0x1 ;  /* 0x000096002b068a11 */ /* 0x000fc800078608ff */
[--C-:B------:R-:W-:Y:S02]  /*2040*/  @!P0 LEA.HI.X R7, R43, c[0x0][0x25c], R44.reuse, 0x1, P3 ;  /* 0x000097002b078a11 */ /* 0x100fe400018f0c2c */
[----:B------:R-:W-:Y:S02]  /*2050*/  PRMT R44, RZ, 0x7610, R44 ;  /* 0x00007610ff2c7816 */ /* 0x000fe4000000002c */
        /* <DEDUP_REMOVED lines=9> */
[----:B---3--:R-:W-:Y:S04]  /*20f0*/  STS.U16 [R110], R25 ;  /* 0x000000196e007388 */ /* 0x008fe80000000400 */
[----:B----4-:R-:W-:Y:S04]  /*2100*/  STS.U16 [R109+0x40], R26 ;  /* 0x0000401a6d007388 */ /* 0x010fe80000000400 */
[----:B-----5:R-:W-:Y:S04]  /*2110*/  STS.U16 [R108+0x80], R27 ;  /* 0x0000801b6c007388 */ /* 0x020fe80000000400 */
        /* <DEDUP_REMOVED lines=33> */
[----:B------:R0:W4:Y:S01]  /*2330*/  @!P1 LDG.E.U16 R33, [R8.64+-0x380] ;  /* 0xfffc802008219981 */ /* 0x000122000c1e1500 */
[----:B------:R-:W-:-:S13]  /*2340*/  ISETP.GE.AND P1, PT, R119, UR30, PT ;  /* 0x0000001e77007c0c */ /* 0x000fda000bf26270 */
[----:B------:R0:W5:Y:S01]  /*2350*/  @!P1 LDG.E.U16 R44, [R8.64+-0x240] ;  /* 0xfffdc020082c9981 */ /* 0x000162000c1e1500 */
[----:B------:R-:W-:Y:S02]  /*2360*/  ISETP.GE.AND P1, PT, R118, UR30, PT ;  /* 0x0000001e76007c0c */ /* 0x000fe4000bf26270 */
[----:B------:R-:W-:Y:S02]  /*2370*/  PRMT R35, RZ, 0x7610, R35 ;  /* 0x00007610ff237816 */ /* 0x000fe40000000023 */
[----:B------:R-:W-:Y:S02]  /*2380*/  PRMT R32, RZ, 0x7610, R32 ;  /* 0x00007610ff207816 */ /* 0x000fe40000000020 */
[----:B--2---:R-:W-:Y:S02]  /*2390*/  PRMT R40, RZ, 0x7610, R40 ;  /* 0x00007610ff287816 */ /* 0x004fe40000000028 */
[----:B------:R-:W-:Y:S01]  /*23a0*/  PRMT R31, RZ, 0x7610, R31 ;  /* 0x00007610ff1f7816 */ /* 0x000fe2000000001f */
[----:B------:R0:W2:Y:S04]  /*23b0*/  @!P2 LDG.E.U16 R35, [R8.64+-0x300] ;  /* 0xfffd00200823a981 */ /* 0x0000a8000c1e1500 */
[----:B------:R0:W2:Y:S01]  /*23c0*/  @!P1 LDG.E.U16 R39, [R8.64+-0x200] ;  /* 0xfffe002008279981 */ /* 0x0000a2000c1e1500 */
[----:B------:R-:W-:-:S02]  /*23d0*/  ISETP.GE.AND P1, PT, R117, UR30, PT ;  /* 0x0000001e75007c0c */ /* 0x000fc4000bf26270 */
[----:B---3--:R-:W-:Y:S01]  /*23e0*/  PRMT R42, RZ, 0x7610, R42 ;  /* 0x00007610ff2a7816 */ /* 0x008fe2000000002a */
[----:B------:R0:W3:Y:S01]  /*23f0*/  @!P3 LDG.E.U16 R32, [R8.64+-0x3c0] ;  /* 0xfffc40200820b981 */ /* 0x0000e2000c1e1500 */
[----:B------:R-:W-:Y:S02]  /*2400*/  PRMT R37, RZ, 0x7610, R37 ;  /* 0x00007610ff257816 */ /* 0x000fe40000000025 */
[----:B------:R-:W-:Y:S01]  /*2410*/  ISETP.GE.AND P2, PT, R115, UR30, PT ;  /* 0x0000001e73007c0c */ /* 0x000fe2000bf46270 */
[----:B------:R0:W2:Y:S01]  /*2420*/  @!P4 LDG.E.U16 R40, [R8.64+-0x340] ;  /* 0xfffcc0200828c981 */ /* 0x0000a2000c1e1500 */
[----:B------:R-:W-:-:S03]  /*2430*/  ISETP.GE.AND P3, PT, R114, UR30, PT ;  /* 0x0000001e72007c0c */ /* 0x000fc6000bf66270 */
[----:B------:R1:W2:Y:S04]  /*2440*/  @!P0 LDG.E.U16 R31, [R28.64] ;  /* 0x000000201c1f8981 */ /* 0x0002a8000c1e1500 */
[----:B------:R0:W3:Y:S01]  /*2450*/  @!P1 LDG.E.U16 R46, [R8.64+-0x1c0] ;  /* 0xfffe4020082e9981 */ /* 0x0000e2000c1e1500 */
[----:B------:R-:W-:Y:S02]  /*2460*/  ISETP.GE.AND P1, PT, R116, UR30, PT ;  /* 0x0000001e74007c0c */ /* 0x000fe4000bf26270 */
[----:B------:R-:W-:Y:S01]  /*2470*/  ISETP.GE.AND P4, PT, R113, UR30, PT ;  /* 0x0000001e71007c0c */ /* 0x000fe2000bf86270 */
[----:B------:R0:W4:Y:S01]  /*2480*/  @!P5 LDG.E.U16 R42, [R8.64+-0x2c0] ;  /* 0xfffd4020082ad981 */ /* 0x000122000c1e1500 */
[----:B------:R-:W-:-:S03]  /*2490*/  ISETP.GE.AND P5, PT, R112, UR30, PT ;  /* 0x0000001e70007c0c */ /* 0x000fc6000bfa6270 */
[----:B------:R0:W5:Y:S01]  /*24a0*/  @!P6 LDG.E.U16 R37, [R8.64+-0x280] ;  /* 0xfffd80200825e981 */ /* 0x000162000c1e1500 */
[----:B------:R-:W-:Y:S02]  /*24b0*/  ISETP.GE.AND P6, PT, R111, UR30, PT ;  /* 0x0000001e6f007c0c */ /* 0x000fe4000bfc6270 */
[----:B-1----:R-:W-:Y:S02]  /*24c0*/  PRMT R29, RZ, 0x7610, R29 ;  /* 0x00007610ff1d7816 */ /* 0x002fe4000000001d */
[----:B------:R-:W-:Y:S02]  /*24d0*/  PRMT R28, RZ, 0x7610, R28 ;  /* 0x00007610ff1c7816 */ /* 0x000fe4000000001c */
[----:B------:R-:W-:Y:S01]  /*24e0*/  PRMT R41, RZ, 0x7610, R41 ;  /* 0x00007610ff297816 */ /* 0x000fe20000000029 */
[----:B------:R0:W5:Y:S04]  /*24f0*/  @!P4 LDG.E.U16 R50, [R8.64+-0xc0] ;  /* 0xffff40200832c981 */ /* 0x000168000c1e1500 */
[----:B------:R0:W5:Y:S04]  /*2500*/  @!P1 LDG.E.U16 R29, [R8.64+-0x180] ;  /* 0xfffe8020081d9981 */ /* 0x000168000c1e1500 */
[----:B------:R0:W5:Y:S04]  /*2510*/  @!P2 LDG.E.U16 R28, [R8.64+-0x140] ;  /* 0xfffec020081ca981 */ /* 0x000168000c1e1500 */
[----:B------:R0:W5:Y:S04]  /*2520*/  @!P3 LDG.E.U16 R41, [R8.64+-0x100] ;  /* 0xffff00200829b981 */ /* 0x000168000c1e1500 */
[----:B------:R0:W5:Y:S04]  /*2530*/  @!P5 LDG.E.U16 R43, [R8.64+-0x80] ;  /* 0xffff8020082bd981 */ /* 0x000168000c1e1500 */
[----:B------:R0:W5:Y:S01]  /*2540*/  @!P6 LDG.E.U16 R54, [R8.64+-0x40] ;  /* 0xffffc0200836e981 */ /* 0x000162000c1e1500 */
        /* <DEDUP_REMOVED lines=30> */
[----:B------:R-:W-:Y:S04]  /*2730*/  LDS.U16 R31, [R92] ;  /* 0x000000005c1f7984 */ /* 0x000fe80000000400 */
[----:B------:R-:W2:Y:S04]  /*2740*/  LDS.U16 R32, [R92+0x2] ;  /* 0x000002005c207984 */ /* 0x000ea80000000400 */
[----:B------:R-:W-:Y:S04]  /*2750*/  LDS.U16 R35, [R92+0x4] ;  /* 0x000004005c237984 */ /* 0x000fe80000000400 */
[----:B------:R-:W-:Y:S04]  /*2760*/  LDS.U16 R37, [R92+0x6] ;  /* 0x000006005c257984 */ /* 0x000fe80000000400 */
        /* <DEDUP_REMOVED lines=9> */
[----:B------:R-:W4:Y:S04]  /*2800*/  LDS.U16 R50, [R92+0x1a] ;  /* 0x00001a005c327984 */ /* 0x000f280000000400 */
[----:B------:R-:W2:Y:S04]  /*2810*/  LDS.U16 R53, [R92+0x1c] ;  /* 0x00001c005c357984 */ /* 0x000ea80000000400 */
[----:B------:R-:W2:Y:S04]  /*2820*/  LDS.U16 R54, [R92+0x1e] ;  /* 0x00001e005c367984 */ /* 0x000ea80000000400 */
        /* <DEDUP_REMOVED lines=8> */
[----:B-1----:R-:W-:-:S03]  /*28b0*/  PRMT R28, RZ, 0x7610, R28 ;  /* 0x00007610ff1c7816 */ /* 0x002fc6000000001c */
[----:B------:R1:W5:Y:S04]  /*28c0*/  @!P3 LDG.E.U16 R65, [R4.64+-0x100] ;  /* 0xffff00200441b981 */ /* 0x000368000c1e1500 */
[----:B------:R1:W5:Y:S01]  /*28d0*/  @!P0 LDG.E.U16 R29, [R4.64+-0x380] ;  /* 0xfffc8020041d8981 */ /* 0x000362000c1e1500 */
[----:B------:R-:W-:-:S03]  /*28e0*/  ISETP.GE.AND P0, PT, R122, UR30, PT ;  /* 0x0000001e7a007c0c */ /* 0x000fc6000bf06270 */
[----:B------:R1:W5:Y:S01]  /*28f0*/  @!P1 LDG.E.U16 R28, [R4.64+-0x340] ;  /* 0xfffcc020041c9981 */ /* 0x000362000c1e1500 */
[----:B------:R-:W-:-:S03]  /*2900*/  ISETP.GE.AND P1, PT, R121, UR30, PT ;  /* 0x0000001e79007c0c */ /* 0x000fc6000bf26270 */
[----:B------:R1:W5:Y:S04]  /*2910*/  @!P4 LDG.E.U16 R66, [R4.64+-0xc0] ;  /* 0xffff40200442c981 */ /* 0x000368000c1e1500 */
[----:B------:R1:W5:Y:S04]  /*2920*/  @!P5 LDG.E.U16 R67, [R4.64+-0x80] ;  /* 0xffff80200443d981 */ /* 0x000368000c1e1500 */
[----:B------:R1:W5:Y:S01]  /*2930*/  @!P0 LDG.E.U16 R33, [R4.64+-0x300] ;  /* 0xfffd002004218981 */ /* 0x000362000c1e1500 */
[----:B------:R-:W-:Y:S02]  /*2940*/  ISETP.GE.AND P0, PT, R120, UR30, PT ;  /* 0x0000001e78007c0c */ /* 0x000fe4000bf06270 */
[----:B0-----:R-:W-:Y:S01]  /*2950*/  PRMT R7, RZ, 0x7610, R7 ;  /* 0x00007610ff077816 */ /* 0x001fe20000000007 */
[----:B------:R1:W5:Y:S01]  /*2960*/  @!P1 LDG.E.U16 R60, [R4.64+-0x2c0] ;  /* 0xfffd4020043c9981 */ /* 0x000362000c1e1500 */
[----:B------:R-:W-:-:S03]  /*2970*/  ISETP.GE.AND P1, PT, R119, UR30, PT ;  /* 0x0000001e77007c0c */ /* 0x000fc6000bf26270 */
[----:B------:R1:W5:Y:S06]  /*2980*/  @!P6 LDG.E.U16 R68, [R4.64+-0x40] ;  /* 0xffffc0200444e981 */ /* 0x00036c000c1e1500 */
[----:B------:R1:W5:Y:S01]  /*2990*/  @!P0 LDG.E.U16 R7, [R4.64+-0x280] ;  /* 0xfffd802004078981 */ /* 0x000362000c1e1500 */
[----:B------:R-:W-:Y:S02]  /*29a0*/  ISETP.GE.AND P0, PT, R118, UR30, PT ;  /* 0x0000001e76007c0c */ /* 0x000fe4000bf06270 */
[----:B------:R-:W-:-:S06]  /*29b0*/  PRMT R6, RZ, 0x7610, R6 ;  /* 0x00007610ff067816 */ /* 0x000fcc0000000006 */
[----:B------:R1:W5:Y:S01]  /*29c0*/  @!P1 LDG.E.U16 R6, [R4.64+-0x240] ;  /* 0xfffdc02004069981 */ /* 0x000362000c1e1500 */
[----:B------:R-:W-:-:S04]  /*29d0*/  ISETP.NE.AND P1, PT, R56, RZ, PT ;  /* 0x000000ff3800720c */ /* 0x000fc80003f25270 */
[----:B------:R1:W5:Y:S01]  /*29e0*/  @!P0 LDG.E.U16 R61, [R4.64+-0x200] ;  /* 0xfffe0020043d8981 */ /* 0x000362000c1e1500 */
[----:B------:R-:W-:-:S08]  /*29f0*/  ISETP.GE.AND P0, PT, R117, UR30, PT ;  /* 0x0000001e75007c0c */ /* 0x000fd0000bf06270 */
[----:B------:R1:W5:Y:S05]  /*2a00*/  @!P1 LDG.E.U16 R63, [R4.64+-0x180] ;  /* 0xfffe8020043f9981 */ /* 0x00036a000c1e1500 */
[----:B------:R1:W5:Y:S01]  /*2a10*/  @!P0 LDG.E.U16 R62, [R4.64+-0x1c0] ;  /* 0xfffe4020043e8981 */ /* 0x000362000c1e1500 */
[----:B--2---:R-:W-:Y:S02]  /*2a20*/  HADD2.F32 R32, -RZ, R32.H0_H0 ;  /* 0x20000020ff207230 */ /* 0x004fe40000004100 */
[----:B------:R-:W-:-:S03]  /*2a30*/  HADD2.F32 R31, -RZ, R31.H0_H0 ;  /* 0x2000001fff1f7230 */ /* 0x000fc60000004100 */
[----:B------:R-:W-:Y:S02]  /*2a40*/  FMUL.FTZ R59, R32, -1.4426950216293334961 ;  /* 0xbfb8aa3b203b7820 */ /* 0x000fe40000410000 */
[----:B------:R-:W-:-:S04]  /*2a50*/  FMUL.FTZ R56, R31, -1.4426950216293334961 ;  /* 0xbfb8aa3b1f387820 */ /* 0x000fc80000410000 */
[----:B------:R-:W0:Y:S01]  /*2a60*/  MUFU.EX2 R59, R59 ;  /* 0x0000003b003b7308 */ /* 0x000e220000000800 */
[----:B---3--:R-:W-:-:S07]  /*2a70*/  HADD2.F32 R39, -RZ, R39.H0_H0 ;  /* 0x20000027ff277230 */ /* 0x008fce0000004100 */
[----:B------:R-:W2:Y:S01]  /*2a80*/  MUFU.EX2 R56, R56 ;  /* 0x0000003800387308 */ /* 0x000ea20000000800 */
[----:B------:R-:W-:Y:S01]  /*2a90*/  HADD2.F32 R37, -RZ, R37.H0_H0 ;  /* 0x20000025ff257230 */ /* 0x000fe20000004100 */
[----:B-1----:R-:W-:-:S04]  /*2aa0*/  FMUL.FTZ R5, R39, -1.4426950216293334961 ;  /* 0xbfb8aa3b27057820 */ /* 0x002fc80000410000 */
[----:B------:R-:W-:Y:S02]  /*2ab0*/  FMUL.FTZ R4, R37, -1.4426950216293334961 ;  /* 0xbfb8aa3b25047820 */ /* 0x000fe40000410000 */
[----:B0-----:R-:W-:Y:S01]  /*2ac0*/  FADD.FTZ R59, R59, 1 ;  /* 0x3f8000003b3b7421 */ /* 0x001fe20000010000 */
[----:B------:R-:W0:Y:S01]  /*2ad0*/  MUFU.EX2 R5, R5 ;  /* 0x0000000500057308 */ /* 0x000e220000000800 */
[----:B------:R-:W-:Y:S01]  /*2ae0*/  HADD2.F32 R35, -RZ, R35.H0_H0 ;  /* 0x20000023ff237230 */ /* 0x000fe20000004100 */
[----:B--2---:R-:W-:-:S06]  /*2af0*/  FADD.FTZ R56, R56, 1 ;  /* 0x3f80000038387421 */ /* 0x004fcc0000010000 */
[----:B------:R-:W1:Y:S01]  /*2b00*/  MUFU.EX2 R4, R4 ;  /* 0x0000000400047308 */ /* 0x000e620000000800 */
[----:B----4-:R-:W-:-:S07]  /*2b10*/  HADD2.F32 R50, -RZ, R50.H0_H0 ;  /* 0x20000032ff327230 */ /* 0x010fce0000004100 */
[----:B------:R-:W2:Y:S01]  /*2b20*/  MUFU.RCP R59, R59 ;  /* 0x0000003b003b7308 */ /* 0x000ea20000001000 */
[----:B------:R-:W-:Y:S01]  /*2b30*/  HADD2.F32 R49, -RZ, R49.H0_H0 ;  /* 0x20000031ff317230 */ /* 0x000fe20000004100 */
[----:B------:R-:W-:-:S06]  /*2b40*/  FMUL.FTZ R69, R35, -1.4426950216293334961 ;  /* 0xbfb8aa3b23457820 */ /* 0x000fcc0000410000 */
[----:B------:R-:W-:Y:S01]  /*2b50*/  MUFU.RCP R56, R56 ;  /* 0x0000003800387308 */ /* 0x000fe20000001000 */
[----:B------:R-:W-:Y:S01]  /*2b60*/  HADD2.F32 R53, -RZ, R53.H0_H0 ;  /* 0x20000035ff357230 */ /* 0x000fe20000004100 */
[----:B------:R-:W-:Y:S02]  /*2b70*/  FMUL.FTZ R132, R50, -1.4426950216293334961 ;  /* 0xbfb8aa3b32847820 */ /* 0x000fe40000410000 */
[----:B0-----:R-:W-:Y:S02]  /*2b80*/  FADD.FTZ R5, R5, 1 ;  /* 0x3f80000005057421 */ /* 0x001fe40000010000 */
[----:B------:R-:W-:Y:S01]  /*2b90*/  FMUL.FTZ R130, R49, -1.4426950216293334961 ;  /* 0xbfb8aa3b31827820 */ /* 0x000fe20000410000 */
[----:B------:R-:W-:Y:S01]  /*2ba0*/  HADD2.F32 R51, -RZ, R51.H0_H0 ;  /* 0x20000033ff337230 */ /* 0x000fe20000004100 */
[----:B------:R-:W0:Y:S01]  /*2bb0*/  MUFU.EX2 R69, R69 ;  /* 0x0000004500457308 */ /* 0x000e220000000800 */
[----:B-1----:R-:W-:Y:S02]  /*2bc0*/  FADD.FTZ R4, R4, 1 ;  /* 0x3f80000004047421 */ /* 0x002fe40000010000 */
[----:B------:R-:W-:Y:S01]  /*2bd0*/  FMUL.FTZ R134, R53, -1.4426950216293334961 ;  /* 0xbfb8aa3b35867820 */ /* 0x000fe20000410000 */
[----:B------:R-:W-:-:S04]  /*2be0*/  HADD2.F32 R40, -RZ, R40.H0_H0 ;  /* 0x20000028ff287230 */ /* 0x000fc80000004100 */
[----:B------:R1:W-:Y:S01]  /*2bf0*/  MUFU.EX2 R144, R132 ;  /* 0x0000008400907308 */ /* 0x0003e20000000800 */
[----:B------:R-:W-:Y:S01]  /*2c00*/  HADD2.F32 R41, -RZ, R41.H0_H0 ;  /* 0x20000029ff297230 */ /* 0x000fe20000004100 */
[----:B------:R-:W-:-:S06]  /*2c10*/  FMUL.FTZ R70, R40, -1.4426950216293334961 ;  /* 0xbfb8aa3b28467820 */ /* 0x000fcc0000410000 */
[----:B------:R3:W-:Y:S01]  /*2c20*/  MUFU.EX2 R142, R130 ;  /* 0x00000082008e7308 */ /* 0x0007e20000000800 */
[----:B------:R-:W-:Y:S01]  /*2c30*/  HADD2.F32 R43, -RZ, R43.H0_H0 ;  /* 0x2000002bff2b7230 */ /* 0x000fe20000004100 */
[----:B------:R-:W-:-:S06]  /*2c40*/  FMUL.FTZ R71, R41, -1.4426950216293334961 ;  /* 0xbfb8aa3b29477820 */ /* 0x000fcc0000410000 */
[----:B------:R-:W-:Y:S01]  /*2c50*/  MUFU.EX2 R146, R134 ;  /* 0x0000008600927308 */ /* 0x000fe20000000800 */
[----:B------:R-:W-:Y:S01]  /*2c60*/  FMUL.FTZ R73, R43, -1.4426950216293334961 ;  /* 0xbfb8aa3b2b497820 */ /* 0x000fe20000410000 */
[----:B------:R-:W-:-:S06]  /*2c70*/  HADD2.F32 R42, -RZ, R42.H0_H0 ;  /* 0x2000002aff2a7230 */ /* 0x000fcc0000004100 */
[----:B------:R-:W4:Y:S01]  /*2c80*/  MUFU.EX2 R70, R70 ;  /* 0x0000004600467308 */ /* 0x000f220000000800 */
[----:B------:R-:W-:Y:S01]  /*2c90*/  FMUL.FTZ R72, R42, -1.4426950216293334961 ;  /* 0xbfb8aa3b2a487820 */ /* 0x000fe20000410000 */
[----:B------:R-:W-:-:S06]  /*2ca0*/  HADD2.F32 R44, -RZ, R44.H0_H0 ;  /* 0x2000002cff2c7230 */ /* 0x000fcc0000004100 */
[----:B------:R-:W0:Y:S08]  /*2cb0*/  MUFU.EX2 R71, R71 ;  /* 0x0000004700477308 */ /* 0x000e300000000800 */
[----:B------:R-:W0:Y:S01]  /*2cc0*/  MUFU.EX2 R73, R73 ;  /* 0x0000004900497308 */ /* 0x000e220000000800 */
[----:B------:R-:W-:Y:S01]  /*2cd0*/  FMUL.FTZ R74, R44, -1.4426950216293334961 ;  /* 0xbfb8aa3b2c4a7820 */ /* 0x000fe20000410000 */
[----:B------:R-:W-:-:S02]  /*2ce0*/  HADD2.F32 R47, -RZ, R47.H0_H0 ;  /* 0x2000002fff2f7230 */ /* 0x000fc40000004100 */
[----:B------:R-:W-:-:S04]  /*2cf0*/  HADD2.F32 R58, -RZ, R58.H0_H0 ;  /* 0x2000003aff3a7230 */ /* 0x000fc80000004100 */
[----:B------:R-:W0:Y:S01]  /*2d00*/  MUFU.EX2 R72, R72 ;  /* 0x0000004800487308 */ /* 0x000e220000000800 */
[----:B------:R-:W-:Y:S01]  /*2d10*/  HADD2.F32 R52, -RZ, R52.H0_H0 ;  /* 0x20000034ff347230 */ /* 0x000fe20000004100 */
[----:B------:R-:W-:-:S06]  /*2d20*/  FMUL.FTZ R76, R47, -1.4426950216293334961 ;  /* 0xbfb8aa3b2f4c7820 */ /* 0x000fcc0000410000 */
[----:B------:R-:W0:Y:S01]  /*2d30*/  MUFU.EX2 R74, R74 ;  /* 0x0000004a004a7308 */ /* 0x000e220000000800 */
        /* <DEDUP_REMOVED lines=19> */
[----:B------:R-:W4:Y:S04]  /*2e70*/  LDS.U16 R33, [R92+0x4] ;  /* 0x000004005c217984 */ /* 0x000f280000000400 */
[----:B------:R-:W4:Y:S01]  /*2e80*/  LDS.U16 R29, [R92+0x2] ;  /* 0x000002005c1d7984 */ /* 0x000f220000000400 */
[----:B-----5:R2:W-:Y:S03]  /*2e90*/  MUFU.RCP R64, R5 ;  /* 0x0000000500407308 */ /* 0x0205e60000001000 */
[----:B-1----:R-:W1:Y:S04]  /*2ea0*/  LDS.U16 R132, [R92+0x8] ;  /* 0x000008005c847984 */ /* 0x002e680000000400 */
[----:B---3--:R-:W3:Y:S01]  /*2eb0*/  LDS.U16 R130, [R92+0x6] ;  /* 0x000006005c827984 */ /* 0x008ee20000000400 */
[----:B--2---:R-:W-:Y:S01]  /*2ec0*/  FADD.FTZ R5, -R59, 1 ;  /* 0x3f8000003b057421 */ /* 0x004fe20000010100 */
[----:B------:R2:W-:Y:S02]  /*2ed0*/  MUFU.RCP R62, R4 ;  /* 0x00000004003e7308 */ /* 0x0005e40000001000 */
[----:B------:R-:W5:Y:S01]  /*2ee0*/  LDS.U16 R134, [R92+0xa] ;  /* 0x00000a005c867984 */ /* 0x000f620000000400 */
[----:B------:R-:W-:-:S02]  /*2ef0*/  FFMA.FTZ R7, R32, R5, 1 ;  /* 0x3f80000020077423 */ /* 0x000fc40000010005 */
[----:B0-----:R-:W-:Y:S01]  /*2f00*/  FADD.FTZ R60, R69, 1 ;  /* 0x3f800000453c7421 */ /* 0x001fe20000010000 */
[----:B------:R-:W-:Y:S01]  /*2f10*/  LDS.U16 R136, [R92+0xc] ;  /* 0x00000c005c887984 */ /* 0x000fe20000000400 */
[----:B--2---:R-:W-:-:S03]  /*2f20*/  FADD.FTZ R4, -R56, 1 ;  /* 0x3f80000038047421 */ /* 0x004fc60000010100 */
[----:B------:R-:W-:Y:S01]  /*2f30*/  LDS.U16 R138, [R92+0xe] ;  /* 0x00000e005c8a7984 */ /* 0x000fe20000000400 */
[----:B------:R-:W-:Y:S01]  /*2f40*/  FFMA.FTZ R4, R31, R4, 1 ;  /* 0x3f8000001f047423 */ /* 0x000fe20000010004 */
[----:B------:R-:W-:Y:S01]  /*2f50*/  MUFU.EX2 R140, R76 ;  /* 0x0000004c008c7308 */ /* 0x000fe20000000800 */
[----:B----4-:R-:W-:Y:S01]  /*2f60*/  FADD.FTZ R61, R70, 1 ;  /* 0x3f800000463d7421 */ /* 0x010fe20000010000 */
[----:B------:R-:W-:Y:S01]  /*2f70*/  HADD2.F32 R57, -RZ, R57.H0_H0 ;  /* 0x20000039ff397230 */ /* 0x000fe20000004100 */
[----:B------:R-:W-:Y:S01]  /*2f80*/  FADD.FTZ R66, R71, 1 ;  /* 0x3f80000047427421 */ /* 0x000fe20000010000 */
        /* <DEDUP_REMOVED lines=9> */
[----:B------:R-:W-:Y:S01]  /*3020*/  FMUL.FTZ R5, R51, R28 ;  /* 0x0000001c33057220 */ /* 0x000fe20000410000 */
[----:B------:R-:W-:Y:S03]  /*3030*/  LDS.U16 R145, [R92+0x12] ;  /* 0x000012005c917984 */ /* 0x000fe60000000400 */
[----:B------:R-:W-:Y:S01]  /*3040*/  FMUL.FTZ R5, R56, R5 ;  /* 0x0000000538057220 */ /* 0x000fe20000410000 */
[----:B------:R-:W-:Y:S03]  /*3050*/  LDS.U16 R147, [R92+0x14] ;  /* 0x000014005c937984 */ /* 0x000fe60000000400 */
[----:B------:R-:W-:Y:S01]  /*3060*/  FMUL.FTZ R5, R5, R4 ;  /* 0x0000000405057220 */ /* 0x000fe20000410000 */
[----:B------:R-:W-:Y:S04]  /*3070*/  LDS.U16 R149, [R92+0x16] ;  /* 0x000016005c957984 */ /* 0x000fe80000000400 */
[----:B------:R-:W0:Y:S01]  /*3080*/  LDS.U16 R4, [R92+0x10] ;  /* 0x000010005c047984 */ /* 0x000e220000000400 */
[----:B------:R-:W2:Y:S01]  /*3090*/  MUFU.RCP R60, R60 ;  /* 0x0000003c003c7308 */ /* 0x000ea20000001000 */
[----:B------:R-:W-:-:S02]  /*30a0*/  HADD2.F32 R33, -RZ, R33.H0_H0 ;  /* 0x20000021ff217230 */ /* 0x000fc40000004100 */
[----:B------:R-:W-:Y:S01]  /*30b0*/  HADD2.F32 R29, -RZ, R29.H0_H0 ;  /* 0x2000001dff1d7230 */ /* 0x000fe20000004100 */
[----:B------:R-:W-:Y:S02]  /*30c0*/  LDS.U16 R151, [R92+0x18] ;  /* 0x000018005c977984 */ /* 0x000fe40000000400 */
[----:B------:R-:W-:Y:S02]  /*30d0*/  FMUL.FTZ R9, R58, R33 ;  /* 0x000000213a097220 */ /* 0x000fe40000410000 */
[----:B------:R-:W4:Y:S01]  /*30e0*/  MUFU.RCP R61, R61 ;  /* 0x0000003d003d7308 */ /* 0x000f220000001000 */
[----:B------:R-:W-:Y:S01]  /*30f0*/  FMUL.FTZ R6, R52, R29 ;  /* 0x0000001d34067220 */ /* 0x000fe20000410000 */
[----:B-1----:R-:W-:Y:S01]  /*3100*/  HADD2.F32 R132, -RZ, R132.H0_H0 ;  /* 0x20000084ff847230 */ /* 0x002fe20000004100 */
[----:B------:R-:W-:Y:S01]  /*3110*/  LDS.U16 R153, [R92+0x1c] ;  /* 0x00001c005c997984 */ /* 0x000fe20000000400 */
[----:B--2---:R-:W-:-:S04]  /*3120*/  FADD.FTZ R8, -R60, 1 ;  /* 0x3f8000003c087421 */ /* 0x004fc80000010100 */
[----:B------:R-:W1:Y:S01]  /*3130*/  MUFU.RCP R66, R66 ;  /* 0x0000004200427308 */ /* 0x000e620000001000 */
[----:B------:R-:W-:Y:S02]  /*3140*/  FMUL.FTZ R9, R60, R9 ;  /* 0x000000093c097220 */ /* 0x000fe40000410000 */
[----:B------:R-:W-:Y:S01]  /*3150*/  FFMA.FTZ R8, R35, R8, 1 ;  /* 0x3f80000023087423 */ /* 0x000fe20000010008 */
[----:B---3--:R-:W-:Y:S01]  /*3160*/  HADD2.F32 R130, -RZ, R130.H0_H0 ;  /* 0x20000082ff827230 */ /* 0x008fe20000004100 */
[----:B------:R-:W-:-:S03]  /*3170*/  FMUL.FTZ R6, R59, R6 ;  /* 0x000000063b067220 */ /* 0x000fc60000410000 */
[----:B------:R-:W2:Y:S01]  /*3180*/  MUFU.RCP R68, R68 ;  /* 0x0000004400447308 */ /* 0x000ea20000001000 */
[----:B------:R-:W-:Y:S01]  /*3190*/  FMUL.FTZ R8, R9, R8 ;  /* 0x0000000809087220 */ /* 0x000fe20000410000 */
[----:B-----5:R-:W-:Y:S01]  /*31a0*/  HADD2.F32 R134, -RZ, R134.H0_H0 ;  /* 0x20000086ff867230 */ /* 0x020fe20000004100 */
[----:B------:R-:W-:Y:S02]  /*31b0*/  FADD.FTZ R72, -R64, 1 ;  /* 0x3f80000040487421 */ /* 0x000fe40000010100 */
[----:B------:R-:W-:Y:S02]  /*31c0*/  FMUL.FTZ R9, R137, R132 ;  /* 0x0000008489097220 */ /* 0x000fe40000410000 */
[----:B------:R-:W-:Y:S02]  /*31d0*/  FMUL.FTZ R6, R6, R7 ;  /* 0x0000000706067220 */ /* 0x000fe40000410000 */
[----:B------:R-:W-:Y:S02]  /*31e0*/  FADD.FTZ R70, -R62, 1 ;  /* 0x3f8000003e467421 */ /* 0x000fe40000010100 */
[----:B------:R-:W-:-:S02]  /*31f0*/  FMUL.FTZ R7, R57, R130 ;  /* 0x0000008239077220 */ /* 0x000fc40000410000 */
[----:B------:R-:W-:Y:S02]  /*3200*/  FFMA.FTZ R72, R39, R72, 1 ;  /* 0x3f80000027487423 */ /* 0x000fe40000010048 */
[----:B------:R-:W-:Y:S02]  /*3210*/  FMUL.FTZ R9, R64, R9 ;  /* 0x0000000940097220 */ /* 0x000fe40000410000 */
[----:B----4-:R-:W-:Y:S02]  /*3220*/  FADD.FTZ R67, -R61, 1 ;  /* 0x3f8000003d437421 */ /* 0x010fe40000010100 */
[----:B------:R-:W-:Y:S01]  /*3230*/  FMUL.FTZ R74, R139, R134 ;  /* 0x000000868b4a7220 */ /* 0x000fe20000410000 */
[----:B------:R-:W-:Y:S01]  /*3240*/  HADD2.F32 R48, -RZ, R45.H0_H0 ;  /* 0x2000002dff307230 */ /* 0x000fe20000004100 */
[----:B------:R-:W-:Y:S02]  /*3250*/  FFMA.FTZ R70, R37, R70, 1 ;  /* 0x3f80000025467423 */ /* 0x000fe40000010046 */
[----:B------:R-:W-:Y:S01]  /*3260*/  FMUL.FTZ R7, R62, R7 ;  /* 0x000000073e077220 */ /* 0x000fe20000410000 */
[----:B0-----:R-:W-:Y:S01]  /*3270*/  HADD2.F32 R45, -RZ, R4.H0_H0 ;  /* 0x20000004ff2d7230 */ /* 0x001fe20000004100 */
[----:B------:R-:W-:-:S02]  /*3280*/  FMUL.FTZ R76, R54, -1.4426950216293334961 ;  /* 0xbfb8aa3b364c7820 */ /* 0x000fc40000410000 */
[----:B------:R-:W-:Y:S02]  /*3290*/  FMUL.FTZ R9, R9, R72 ;  /* 0x0000004809097220 */ /* 0x000fe40000410000 */
[----:B------:R-:W-:Y:S02]  /*32a0*/  FFMA.FTZ R69, R40, R67, 1 ;  /* 0x3f80000028457423 */ /* 0x000fe40000010043 */
[----:B------:R-:W-:Y:S02]  /*32b0*/  FMUL.FTZ R74, R61, R74 ;  /* 0x0000004a3d4a7220 */ /* 0x000fe40000410000 */
[----:B-1----:R-:W-:Y:S02]  /*32c0*/  FADD.FTZ R72, -R66, 1 ;  /* 0x3f80000042487421 */ /* 0x002fe40000010100 */
[----:B------:R-:W-:Y:S01]  /*32d0*/  FMUL.FTZ R7, R7, R70 ;  /* 0x0000004607077220 */ /* 0x000fe20000410000 */
[----:B------:R0:W-:Y:S01]  /*32e0*/  MUFU.EX2 R148, R76 ;  /* 0x0000004c00947308 */ /* 0x0001e20000000800 */
[----:B------:R-:W-:-:S02]  /*32f0*/  FADD.FTZ R70, R140, 1 ;  /* 0x3f8000008c467421 */ /* 0x000fc40000010000 */
[----:B--2---:R-:W-:Y:S02]  /*3300*/  FADD.FTZ R140, -R68, 1 ;  /* 0x3f800000448c7421 */ /* 0x004fe40000010100 */
[----:B------:R-:W-:Y:S02]  /*3310*/  FMUL.FTZ R73, R48, R45 ;  /* 0x0000002d30497220 */ /* 0x000fe40000410000 */
[----:B0-----:R-:W-:Y:S02]  /*3320*/  FMUL.FTZ R76, R74, R69 ;  /* 0x000000454a4c7220 */ /* 0x001fe40000410000 */
[----:B------:R-:W-:Y:S02]  /*3330*/  FFMA.FTZ R74, R41, R72, 1 ;  /* 0x3f800000294a7423 */ /* 0x000fe40000010048 */
[----:B------:R0:W-:Y:S01]  /*3340*/  MUFU.RCP R72, R142 ;  /* 0x0000008e00487308 */ /* 0x0001e20000001000 */
[----:B------:R-:W-:Y:S02]  /*3350*/  FMUL.FTZ R75, R46, -1.4426950216293334961 ;  /* 0xbfb8aa3b2e4b7820 */ /* 0x000fe40000410000 */
[----:B------:R-:W-:-:S02]  /*3360*/  FMUL.FTZ R73, R68, R73 ;  /* 0x0000004944497220 */ /* 0x000fc40000410000 */
[----:B0-----:R-:W-:-:S03]  /*3370*/  FFMA.FTZ R142, R43, R140, 1 ;  /* 0x3f8000002b8e7423 */ /* 0x001fc6000001008c */
[----:B------:R-:W0:Y:S01]  /*3380*/  MUFU.RCP R63, R63 ;  /* 0x0000003f003f7308 */ /* 0x000e220000001000 */
[----:B------:R-:W1:Y:S01]  /*3390*/  LDS.U16 R140, [R92+0x1a] ;  /* 0x00001a005c8c7984 */ /* 0x000e620000000400 */
[----:B------:R-:W-:Y:S01]  /*33a0*/  HADD2.F32 R141, -RZ, R55.H0_H0 ;  /* 0x20000037ff8d7230 */ /* 0x000fe20000004100 */
[----:B------:R-:W-:Y:S01]  /*33b0*/  FMUL.FTZ R73, R73, R142 ;  /* 0x0000008e49497220 */ /* 0x000fe20000410000 */
[----:B------:R-:W-:Y:S01]  /*33c0*/  HADD2.F32 R136, -RZ, R136.H0_H0 ;  /* 0x20000088ff887230 */ /* 0x000fe20000004100 */
[----:B------:R-:W2:Y:S03]  /*33d0*/  LDS.U16 R142, [R92+0x1e] ;  /* 0x00001e005c8e7984 */ /* 0x000ea60000000400 */
[----:B------:R-:W3:Y:S01]  /*33e0*/  MUFU.EX2 R75, R75 ;  /* 0x0000004b004b7308 */ /* 0x000ee20000000800 */
[----:B------:R-:W-:Y:S01]  /*33f0*/  FMUL.FTZ R55, R141, R136 ;  /* 0x000000888d377220 */ /* 0x000fe20000410000 */
[----:B------:R-:W-:-:S03]  /*3400*/  HADD2.F32 R138, -RZ, R138.H0_H0 ;  /* 0x2000008aff8a7230 */ /* 0x000fc60000004100 */
[----:B------:R-:W-:Y:S02]  /*3410*/  FMUL.FTZ R55, R66, R55 ;  /* 0x0000003742377220 */ /* 0x000fe40000410000 */
[----:B0-----:R-:W-:Y:S02]  /*3420*/  FADD.FTZ R69, -R63, 1 ;  /* 0x3f8000003f457421 */ /* 0x001fe40000010100 */
[----:B------:R-:W-:Y:S01]  /*3430*/  FMUL.FTZ R71, R55, R74 ;  /* 0x0000004a37477220 */ /* 0x000fe20000410000 */
[----:B------:R-:W0:Y:S01]  /*3440*/  MUFU.RCP R70, R70 ;  /* 0x0000004600467308 */ /* 0x000e220000001000 */
[----:B------:R-:W-:Y:S02]  /*3450*/  FMUL.FTZ R74, R143, R138 ;  /* 0x0000008a8f4a7220 */ /* 0x000fe40000410000 */
[----:B------:R-:W-:Y:S02]  /*3460*/  FFMA.FTZ R69, R42, R69, 1 ;  /* 0x3f8000002a457423 */ /* 0x000fe40000010045 */
[----:B---3--:R-:W-:-:S02]  /*3470*/  FADD.FTZ R75, R75, 1 ;  /* 0x3f8000004b4b7421 */ /* 0x008fc40000010000 */
[----:B------:R-:W-:Y:S01]  /*3480*/  FMUL.FTZ R74, R63, R74 ;  /* 0x0000004a3f4a7220 */ /* 0x000fe20000410000 */
[----:B------:R-:W3:Y:S01]  /*3490*/  MUFU.RCP R65, R65 ;  /* 0x0000004100417308 */ /* 0x000ee20000001000 */
[----:B------:R-:W-:Y:S02]  /*34a0*/  FADD.FTZ R55, R144, 1 ;  /* 0x3f80000090377421 */ /* 0x000fe40000010000 */
[----:B------:R-:W-:Y:S02]  /*34b0*/  FMUL.FTZ R4, R74, R69 ;  /* 0x000000454a047220 */ /* 0x000fe40000410000 */
[----:B------:R-:W-:-:S03]  /*34c0*/  FADD.FTZ R69, R148, 1 ;  /* 0x3f80000094457421 */ /* 0x000fc60000010000 */
[----:B------:R-:W4:Y:S01]  /*34d0*/  MUFU.RCP R67, R75 ;  /* 0x0000004b00437308 */ /* 0x000f220000001000 */
[----:B------:R-:W-:Y:S01]  /*34e0*/  FADD.FTZ R146, R146, 1 ;  /* 0x3f80000092927421 */ /* 0x000fe20000010000 */
[----:B------:R-:W-:Y:S01]  /*34f0*/  HADD2.F32 R38, -RZ, R38.H0_H0 ;  /* 0x20000026ff267230 */ /* 0x000fe20000004100 */
[----:B0-----:R-:W-:Y:S01]  /*3500*/  FADD.FTZ R144, -R70, 1 ;  /* 0x3f80000046907421 */ /* 0x001fe20000010100 */
[----:B------:R-:W-:-:S04]  /*3510*/  HADD2.F32 R36, -RZ, R36.H0_H0 ;  /* 0x20000024ff247230 */ /* 0x000fc80000004100 */
[----:B------:R-:W0:Y:S01]  /*3520*/  MUFU.RCP R55, R55 ;  /* 0x0000003700377308 */ /* 0x000e220000001000 */
[----:B------:R-:W-:Y:S02]  /*3530*/  HADD2.F32 R34, -RZ, R34.H0_H0 ;  /* 0x20000022ff227230 */ /* 0x000fe40000004100 */
[----:B------:R-:W-:Y:S02]  /*3540*/  HADD2.F32 R145, -RZ, R145.H0_H0 ;  /* 0x20000091ff917230 */ /* 0x000fe40000004100 */
[----:B------:R-:W-:-:S03]  /*3550*/  HADD2.F32 R147, -RZ, R147.H0_H0 ;  /* 0x20000093ff937230 */ /* 0x000fc60000004100 */
[----:B------:R5:W0:Y:S01]  /*3560*/  MUFU.RCP R74, R146 ;  /* 0x00000092004a7308 */ /* 0x000a220000001000 */
[----:B------:R-:W-:Y:S01]  /*3570*/  HADD2.F32 R149, -RZ, R149.H0_H0 ;  /* 0x20000095ff957230 */ /* 0x000fe20000004100 */
[----:B------:R-:W-:-:S06]  /*3580*/  FFMA.FTZ R148, R47, R144, 1 ;  /* 0x3f8000002f947423 */ /* 0x000fcc0000010090 */
[----:B------:R-:W0:Y:S01]  /*3590*/  MUFU.RCP R69, R69 ;  /* 0x0000004500457308 */ /* 0x000e220000001000 */
[----:B-----5:R-:W-:Y:S02]  /*35a0*/  FADD.FTZ R146, -R72, 1 ;  /* 0x3f80000048927421 */ /* 0x020fe40000010100 */
[----:B---3--:R-:W-:Y:S02]  /*35b0*/  FADD.FTZ R75, -R65, 1 ;  /* 0x3f800000414b7421 */ /* 0x008fe40000010100 */
[----:B------:R-:W-:Y:S02]  /*35c0*/  FFMA.FTZ R150, R49, R146, 1 ;  /* 0x3f80000031967423 */ /* 0x000fe40000010092 */
[----:B----4-:R-:W-:Y:S02]  /*35d0*/  FADD.FTZ R155, -R67, 1 ;  /* 0x3f800000439b7421 */ /* 0x010fe40000010100 */
[----:B------:R-:W-:Y:S02]  /*35e0*/  FMUL.FTZ R144, R38, R145 ;  /* 0x0000009126907220 */ /* 0x000fe40000410000 */
[----:B------:R-:W-:-:S02]  /*35f0*/  FMUL.FTZ R146, R36, R147 ;  /* 0x0000009324927220 */ /* 0x000fc40000410000 */
[----:B------:R-:W-:Y:S01]  /*3600*/  FMUL.FTZ R157, R34, R149 ;  /* 0x00000095229d7220 */ /* 0x000fe20000410000 */
[----:B------:R-:W-:Y:S01]  /*3610*/  HADD2.F32 R27, -RZ, R27.H0_H0 ;  /* 0x2000001bff1b7230 */ /* 0x000fe20000004100 */
[----:B------:R-:W-:Y:S01]  /*3620*/  FFMA.FTZ R75, R44, R75, 1 ;  /* 0x3f8000002c4b7423 */ /* 0x000fe2000001004b */
[----:B-1----:R-:W-:Y:S01]  /*3630*/  HADD2.F32 R140, -RZ, R140.H0_H0 ;  /* 0x2000008cff8c7230 */ /* 0x002fe20000004100 */
[----:B------:R-:W-:Y:S01]  /*3640*/  FFMA.FTZ R155, R46, R155, 1 ;  /* 0x3f8000002e9b7423 */ /* 0x000fe2000001009b */
[----:B------:R-:W-:Y:S01]  /*3650*/  HADD2.F32 R30, -RZ, R30.H0_H0 ;  /* 0x2000001eff1e7230 */ /* 0x000fe20000004100 */
[----:B------:R-:W-:Y:S01]  /*3660*/  FMUL.FTZ R144, R65, R144 ;  /* 0x0000009041907220 */ /* 0x000fe20000410000 */
[----:B------:R-:W-:Y:S01]  /*3670*/  HADD2.F32 R151, -RZ, R151.H0_H0 ;  /* 0x20000097ff977230 */ /* 0x000fe20000004100 */
[----:B------:R-:W-:Y:S01]  /*3680*/  FMUL.FTZ R146, R67, R146 ;  /* 0x0000009243927220 */ /* 0x000fe20000410000 */
[----:B------:R-:W-:Y:S01]  /*3690*/  HADD2.F32 R26, -RZ, R26.H0_H0 ;  /* 0x2000001aff1a7230 */ /* 0x000fe20000004100 */
[----:B------:R-:W-:Y:S01]  /*36a0*/  FMUL.FTZ R157, R70, R157 ;  /* 0x0000009d469d7220 */ /* 0x000fe20000410000 */
[----:B------:R-:W-:-:S02]  /*36b0*/  HADD2.F32 R25, -RZ, R25.H0_H0 ;  /* 0x20000019ff197230 */ /* 0x000fc40000004100 */
[----:B------:R-:W-:Y:S02]  /*36c0*/  HADD2.F32 R153, -RZ, R153.H0_H0 ;  /* 0x20000099ff997230 */ /* 0x000fe40000004100 */
[----:B--2---:R-:W-:Y:S01]  /*36d0*/  HADD2.F32 R142, -RZ, R142.H0_H0 ;  /* 0x2000008eff8e7230 */ /* 0x004fe20000004100 */
[----:B------:R-:W-:Y:S01]  /*36e0*/  F2FP.PACK_AB R154, R6, R5 ;  /* 0x00000005069a723e */ /* 0x000fe200000000ff */
[----:B------:R-:W-:Y:S01]  /*36f0*/  BAR.SYNC.DEFER_BLOCKING 0x0 ;  /* 0x0000000000007b1d */ /* 0x000fe20000010000 */
[----:B------:R-:W-:Y:S02]  /*3700*/  FMUL.FTZ R144, R144, R75 ;  /* 0x0000004b90907220 */ /* 0x000fe40000410000 */
[----:B------:R-:W-:Y:S02]  /*3710*/  FMUL.FTZ R146, R146, R155 ;  /* 0x0000009b92927220 */ /* 0x000fe40000410000 */
[----:B------:R-:W-:Y:S02]  /*3720*/  FMUL.FTZ R157, R157, R148 ;  /* 0x000000949d9d7220 */ /* 0x000fe40000410000 */
[----:B0-----:R-:W-:-:S02]  /*3730*/  FADD.FTZ R5, -R55, 1 ;  /* 0x3f80000037057421 */ /* 0x001fc40000010100 */
[----:B------:R-:W-:Y:S02]  /*3740*/  FMUL.FTZ R6, R27, R140 ;  /* 0x0000008c1b067220 */ /* 0x000fe40000410000 */
[----:B------:R-:W-:Y:S02]  /*3750*/  FMUL.FTZ R159, R30, R151 ;  /* 0x000000971e9f7220 */ /* 0x000fe40000410000 */
[----:B------:R-:W-:Y:S02]  /*3760*/  FADD.FTZ R148, -R74, 1 ;  /* 0x3f8000004a947421 */ /* 0x000fe40000010100 */
[----:B------:R-:W-:Y:S02]  /*3770*/  FADD.FTZ R155, -R69, 1 ;  /* 0x3f800000459b7421 */ /* 0x000fe40000010100 */
[----:B------:R-:W-:Y:S02]  /*3780*/  FMUL.FTZ R75, R26, R153 ;  /* 0x000000991a4b7220 */ /* 0x000fe40000410000 */
[----:B------:R-:W-:-:S02]  /*3790*/  FMUL.FTZ R152, R25, R142 ;  /* 0x0000008e19987220 */ /* 0x000fc40000410000 */
[----:B------:R-:W-:Y:S02]  /*37a0*/  FFMA.FTZ R5, R50, R5, 1 ;  /* 0x3f80000032057423 */ /* 0x000fe40000010005 */
[----:B------:R-:W-:Y:S02]  /*37b0*/  FMUL.FTZ R6, R55, R6 ;  /* 0x0000000637067220 */ /* 0x000fe40000410000 */
[----:B------:R-:W-:Y:S02]  /*37c0*/  FMUL.FTZ R159, R72, R159 ;  /* 0x0000009f489f7220 */ /* 0x000fe40000410000 */
[----:B------:R-:W-:Y:S02]  /*37d0*/  FFMA.FTZ R148, R53, R148, 1 ;  /* 0x3f80000035947423 */ /* 0x000fe40000010094 */
[----:B------:R-:W-:Y:S02]  /*37e0*/  FMUL.FTZ R75, R74, R75 ;  /* 0x0000004b4a4b7220 */ /* 0x000fe40000410000 */
[----:B------:R-:W-:-:S02]  /*37f0*/  FFMA.FTZ R155, R54, R155, 1 ;  /* 0x3f800000369b7423 */ /* 0x000fc4000001009b */
[----:B------:R-:W-:Y:S01]  /*3800*/  FMUL.FTZ R152, R69, R152 ;  /* 0x0000009845987220 */ /* 0x000fe20000410000 */
[----:B------:R-:W-:Y:S01]  /*3810*/  F2FP.PACK_AB R7, R7, R8 ;  /* 0x000000080707723e */ /* 0x000fe200000000ff */
[----:B------:R-:W-:Y:S01]  /*3820*/  FMUL.FTZ R5, R6, R5 ;  /* 0x0000000506057220 */ /* 0x000fe20000410000 */
[----:B------:R-:W-:Y:S01]  /*3830*/  PRMT R6, R154, 0x7632, R6 ;  /* 0x000076329a067816 */ /* 0x000fe20000000006 */
[----:B------:R-:W-:Y:S02]  /*3840*/  FMUL.FTZ R150, R159, R150 ;  /* 0x000000969f967220 */ /* 0x000fe40000410000 */
[----:B------:R-:W-:Y:S02]  /*3850*/  FMUL.FTZ R75, R75, R148 ;  /* 0x000000944b4b7220 */ /* 0x000fe40000410000 */
[----:B------:R-:W-:Y:S01]  /*3860*/  FMUL.FTZ R152, R152, R155 ;  /* 0x0000009b98987220 */ /* 0x000fe20000410000 */
[----:B------:R-:W-:Y:S02]  /*3870*/  F2FP.PACK_AB R4, R4, R71 ;  /* 0x000000470404723e */ /* 0x000fe400000000ff */
[----:B------:R-:W-:-:S02]  /*3880*/  F2FP.PACK_AB R9, R76, R9 ;  /* 0x000000094c09723e */ /* 0x000fc400000000ff */
[----:B------:R-:W-:Y:S01]  /*3890*/  PRMT R8, R7, 0x7632, R8 ;  /* 0x0000763207087816 */ /* 0x000fe20000000008 */
[----:B------:R0:W-:Y:S01]  /*38a0*/  STS.U16 [R92+0x2], R6 ;  /* 0x000002065c007388 */ /* 0x0001e20000000400 */
[----:B------:R-:W-:Y:S02]  /*38b0*/  ISETP.NE.AND P6, PT, R129, RZ, PT ;  /* 0x000000ff8100720c */ /* 0x000fe40003fc5270 */
[----:B------:R-:W-:Y:S02]  /*38c0*/  F2FP.PACK_AB R73, R144, R73 ;  /* 0x000000499049723e */ /* 0x000fe400000000ff */
[----:B------:R-:W-:Y:S02]  /*38d0*/  F2FP.PACK_AB R146, R157, R146 ;  /* 0x000000929d92723e */ /* 0x000fe400000000ff */
[----:B------:R-:W-:Y:S02]  /*38e0*/  F2FP.PACK_AB R5, R5, R150 ;  /* 0x000000960505723e */ /* 0x000fe400000000ff */
[----:B------:R-:W-:-:S02]  /*38f0*/  F2FP.PACK_AB R75, R152, R75 ;  /* 0x0000004b984b723e */ /* 0x000fc400000000ff */
[----:B0-----:R-:W-:Y:S01]  /*3900*/  PRMT R6, R4, 0x7632, R6 ;  /* 0x0000763204067816 */ /* 0x001fe20000000006 */
[----:B------:R0:W-:Y:S01]  /*3910*/  STS.U16 [R92+0x4], R7 ;  /* 0x000004075c007388 */ /* 0x0001e20000000400 */
        /* <DEDUP_REMOVED lines=9> */
[----:B0-----:R-:W-:Y:S01]  /*39b0*/  PRMT R4, R75, 0x7610, R4 ;  /* 0x000076104b047816 */ /* 0x001fe20000000004 */
[----:B------:R-:W-:Y:S01]  /*39c0*/  STS.U16 [R92], R154 ;  /* 0x0000009a5c007388 */ /* 0x000fe20000000400 */
        /* <DEDUP_REMOVED lines=30> */
[----:B------:R-:W-:-:S02]  /*3bb0*/  UIMAD UR7, UR36, UR18, URZ ;  /* 0x00000012240772a4 */ /* 0x000fc4000f8e023f */
[----:B------:R-:W-:Y:S02]  /*3bc0*/  UIMAD.WIDE.U32 UR8, UR35, UR18, URZ ;  /* 0x00000012230872a5 */ /* 0x000fe4000f8e003f */
[----:B------:R-:W-:Y:S01]  /*3bd0*/  UIMAD UR18, UR35, UR19, UR7 ;  /* 0x00000013231272a4 */ /* 0x000fe2000f8e0207 */
[----:B0-----:R-:W-:Y:S01]  /*3be0*/  P2R R4, PR, RZ, 0x40 ;  /* 0x00000040ff047803 */ /* 0x001fe20000000000 */
[----:B------:R-:W-:Y:S01]  /*3bf0*/  BSSY B0, `(.L_x_5266) ;  /* 0x0000012000007945 */ /* 0x000fe20003800000 */
[----:B------:R-:W-:Y:S01]  /*3c00*/  IADD3 R4, P1, R2, UR37, RZ ;  /* 0x0000002502047c10 */ /* 0x000fe2000ff3e0ff */
[----:B------:R-:W-:-:S03]  /*3c10*/  UIADD3 UR7, UR9, UR18, URZ ;  /* 0x0000001209077290 */ /* 0x000fc6000fffe03f */
[----:B------:R-:W-:Y:S02]  /*3c20*/  IADD3.X R5, R3, UR38, RZ, P1, !PT ;  /* 0x0000002603057c10 */ /* 0x000fe40008ffe4ff */
[----:B-1----:R-:W-:-:S13]  /*3c30*/  ISETP.GE.AND P0, PT, R2, R76, PT ;  /* 0x0000004c0200720c */ /* 0x002fda0003f06270 */
        /* <DEDUP_REMOVED lines=13> */
.L_x_5267:
[----:B------:R-:W-:Y:S05]  /*3d10*/  BSYNC B0 ;  /* 0x0000000000007941 */ /* 0x000fea0003800000 */
.L_x_5266:
        /* <DEDUP_REMOVED lines=12> */
[----:B------:R-:W-:Y:S01]  /*3de0*/  FMUL.FTZ R32, R32, R59 ;  /* 0x0000003b20207220 */ /* 0x000fe20000410000 */
[----:B------:R-:W-:Y:S01]  /*3df0*/  ISETP.GE.AND P2, PT, R123, R76, PT ;  /* 0x0000004c7b00720c */ /* 0x000fe20003f46270 */
[----:B------:R-:W-:Y:S01]  /*3e00*/  UIADD3.X UR8, UR31, UR8, UR9, UP0, !UPT ;  /* 0x000000081f087290 */ /* 0x000fe200087fe409 */
[----:B0-----:R-:W-:Y:S01]  /*3e10*/  MOV R8, UR7 ;  /* 0x0000000700087c02 */ /* 0x001fe20008000f00 */
[----:B------:R-:W-:Y:S01]  /*3e20*/  FMUL.FTZ R31, R31, R56 ;  /* 0x000000381f1f7220 */ /* 0x000fe20000410000 */
[----:B------:R-:W-:Y:S01]  /*3e30*/  HADD2.F32 R24, -RZ, R24.H0_H0 ;  /* 0x20000018ff187230 */ /* 0x000fe20000004100 */
[----:B------:R-:W-:Y:S01]  /*3e40*/  FMUL.FTZ R43, R43, R68 ;  /* 0x000000442b2b7220 */ /* 0x000fe20000410000 */
[C---:B------:R-:W-:Y:S01]  /*3e50*/  LEA R6, P1, R8.reuse, R6, 0x1 ;  /* 0x0000000608067211 */ /* 0x040fe200078208ff */
        /* <DEDUP_REMOVED lines=51> */
[----:B------:R-:W-:-:S02]  /*4190*/  FMUL.FTZ R152, R54, R69 ;  /* 0x0000004536987220 */ /* 0x000fc40000410000 */
[----:B------:R-:W-:Y:S01]  /*41a0*/  FMUL.FTZ R59, R52, R32 ;  /* 0x00000020343b7220 */ /* 0x000fe20000410000 */
[----:B------:R-:W-:Y:S01]  /*41b0*/  @!P1 STG.E.U16 [R6.64+-0x80], R177 ;  /* 0xffff80b106009986 */ /* 0x000fe2000c101520 */
[----:B------:R-:W-:Y:S02]  /*41c0*/  FMUL.FTZ R60, R51, R31 ;  /* 0x0000001f333c7220 */ /* 0x000fe40000410000 */
[----:B------:R-:W-:Y:S01]  /*41d0*/  FMUL.FTZ R52, R48, R43 ;  /* 0x0000002b30347220 */ /* 0x000fe20000410000 */
[----:B------:R-:W-:Y:S01]  /*41e0*/  @!P3 STG.E.U16 [R6.64+-0x40], R179 ;  /* 0xffffc0b30600b986 */ /* 0x000fe2000c101520 */
[----:B0-----:R-:W-:Y:S02]  /*41f0*/  FADD.FTZ R75, R23, UR5 ;  /* 0x00000005174b7e21 */ /* 0x001fe40008010000 */
[----:B------:R-:W-:Y:S01]  /*4200*/  FADD.FTZ R74, R22, UR5 ;  /* 0x00000005164a7e21 */ /* 0x000fe20008010000 */
[----:B------:R-:W-:Y:S01]  /*4210*/  @!P2 STG.E.U16 [R6.64+-0x280], R161 ;  /* 0xfffd80a10600a986 */ /* 0x000fe2000c101520 */
[----:B------:R-:W-:Y:S01]  /*4220*/  ISETP.GE.AND P2, PT, R125, R76, PT ;  /* 0x0000004c7d00720c */ /* 0x000fe20003f46270 */
[----:B------:R-:W-:-:S02]  /*4230*/  FADD.FTZ R76, R24, UR5 ;  /* 0x00000005184c7e21 */ /* 0x000fc40008010000 */
[----:B------:R-:W-:Y:S02]  /*4240*/  FADD.FTZ R72, R20, UR5 ;  /* 0x0000000514487e21 */ /* 0x000fe40008010000 */
[----:B------:R-:W-:Y:S02]  /*4250*/  FADD.FTZ R71, R19, UR5 ;  /* 0x0000000513477e21 */ /* 0x000fe40008010000 */
[----:B------:R-:W-:Y:S02]  /*4260*/  FADD.FTZ R70, R18, UR5 ;  /* 0x0000000512467e21 */ /* 0x000fe40008010000 */
[----:B------:R-:W-:Y:S02]  /*4270*/  FADD.FTZ R69, R17, UR5 ;  /* 0x0000000511457e21 */ /* 0x000fe40008010000 */
[----:B------:R-:W-:Y:S02]  /*4280*/  FADD.FTZ R68, R16, UR5 ;  /* 0x0000000510447e21 */ /* 0x000fe40008010000 */
[----:B------:R0:W-:Y:S01]  /*4290*/  @!P2 STG.E.U16 [R6.64+-0x3c0], R73 ;  /* 0xfffc40490600a986 */ /* 0x0001e2000c101520 */
[----:B------:R-:W-:-:S02]  /*42a0*/  FADD.FTZ R67, R15, UR5 ;  /* 0x000000050f437e21 */ /* 0x000fc40008010000 */
[----:B------:R-:W-:Y:S02]  /*42b0*/  FADD.FTZ R66, R14, UR5 ;  /* 0x000000050e427e21 */ /* 0x000fe40008010000 */
[----:B------:R-:W-:Y:S02]  /*42c0*/  FADD.FTZ R65, R13, UR5 ;  /* 0x000000050d417e21 */ /* 0x000fe40008010000 */
[----:B------:R-:W-:Y:S02]  /*42d0*/  FADD.FTZ R64, R12, UR5 ;  /* 0x000000050c407e21 */ /* 0x000fe40008010000 */
[----:B------:R-:W-:Y:S02]  /*42e0*/  FADD.FTZ R63, R11, UR5 ;  /* 0x000000050b3f7e21 */ /* 0x000fe40008010000 */
[----:B------:R-:W-:Y:S02]  /*42f0*/  FADD.FTZ R62, R10, UR5 ;  /* 0x000000050a3e7e21 */ /* 0x000fe40008010000 */
[----:B0-----:R-:W-:-:S02]  /*4300*/  FADD.FTZ R73, R21, UR5 ;  /* 0x0000000515497e21 */ /* 0x001fc40008010000 */
        /* <DEDUP_REMOVED lines=51> */
[----:B0-----:R-:W-:Y:S01]  /*4640*/  PRMT R0, R41, 0x7632, R0 ;  /* 0x0000763229007816 */ /* 0x001fe20000000000 */
[----:B------:R-:W-:Y:S01]  /*4650*/  STS.U16 [R92], R28 ;  /* 0x0000001c5c007388 */ /* 0x000fe20000000400 */
[----:B-1----:R-:W-:Y:S01]  /*4660*/  PRMT R10, R9, 0x7632, R10 ;  /* 0x00007632090a7816 */ /* 0x002fe2000000000a */
[----:B------:R-:W-:Y:S01]  /*4670*/  UIADD3 UR7, UR9, UR18, URZ ;  /* 0x0000001209077290 */ /* 0x000fe2000fffe03f */
[----:B------:R-:W-:Y:S01]  /*4680*/  PRMT R14, R7, 0x7632, R14 ;  /* 0x00007632070e7816 */ /* 0x000fe2000000000e */
[----:B------:R-:W-:Y:S01]  /*4690*/  STS.U16 [R92+0x4], R33 ;  /* 0x000004215c007388 */ /* 0x000fe20000000400 */
[C---:B------:R-:W-:Y:S01]  /*46a0*/  PRMT R16, R11.reuse, 0x7610, R16 ;  /* 0x000076100b107816 */ /* 0x040fe20000000010 */
[----:B--2---:R-:W-:Y:S01]  /*46b0*/  IMAD.U32 R6, RZ, RZ, UR30 ;  /* 0x0000001eff067e24 */ /* 0x004fe2000f8e00ff */
[----:B------:R-:W-:Y:S01]  /*46c0*/  PRMT R18, R11, 0x7632, R18 ;  /* 0x000076320b127816 */ /* 0x000fe20000000012 */
[----:B------:R-:W-:Y:S01]  /*46d0*/  STS.U16 [R92+0x8], R39 ;  /* 0x000008275c007388 */ /* 0x000fe20000000400 */
[----:B------:R-:W-:Y:S03]  /*46e0*/  BSSY B0, `(.L_x_5269) ;  /* 0x000002f000007945 */ /* 0x000fe60003800000 */
        /* <DEDUP_REMOVED lines=46> */
.L_x_5270:
[----:B------:R-:W-:Y:S05]  /*49d0*/  BSYNC B0 ;  /* 0x0000000000007941 */ /* 0x000fea0003800000 */
.L_x_5269:
        /* <DEDUP_REMOVED lines=43> */
.L_x_5268:
[----:B------:R-:W-:Y:S01]  /*4c90*/  HADD2.F32 R0, -RZ, R215.H0_H0 ;  /* 0x200000d7ff007230 */ /* 0x000fe20000004100 */
[----:B------:R-:W-:Y:S01]  /*4ca0*/  BAR.SYNC.DEFER_BLOCKING 0x0 ;  /* 0x0000000000007b1d */ /* 0x000fe20000010000 */
[----:B0-----:R-:W-:Y:S01]  /*4cb0*/  HADD2.F32 R6, -RZ, R91.H0_H0 ;  /* 0x2000005bff067230 */ /* 0x001fe20000004100 */
        /* <DEDUP_REMOVED lines=49> */
[----:B------:R-:W-:Y:S01]  /*4fd0*/  MOV R0, c[0x0][0x16c] ;  /* 0x00005b0000007a02 */ /* 0x000fe20000000f00 */
[C---:B------:R-:W-:Y:S02]  /*4fe0*/  FMUL.FTZ R31, R46.reuse, UR4 ;  /* 0x000000042e1f7c20 */ /* 0x040fe40008410000 */
[----:B------:R-:W-:Y:S01]  /*4ff0*/  FFMA.FTZ R7, R46, R8, R7 ;  /* 0x000000082e077223 */ /* 0x000fe20000010007 */
[----:B------:R-:W-:Y:S01]  /*5000*/  ISETP.GE.AND P0, PT, R0, 0x1, PT ;  /* 0x000000010000780c */ /* 0x000fe20003f06270 */
[----:B------:R-:W-:Y:S01]  /*5010*/  HFMA2.MMA R0, -RZ, RZ, 0, 0 ;  /* 0x00000000ff007435 */ /* 0x000fe200000001ff */
[C---:B------:R-:W-:Y:S02]  /*5020*/  FMUL.FTZ R28, R44.reuse, UR4 ;  /* 0x000000042c1c7c20 */ /* 0x040fe40008410000 */
[----:B------:R-:W-:-:S02]  /*5030*/  FFMA.FTZ R133, R44, R133, R7 ;  /* 0x000000852c857223 */ /* 0x000fc40000010007 */
[----:B------:R-:W-:-:S07]  /*5040*/  IMAD.MOV.U32 R29, RZ, RZ, RZ ;  /* 0x000000ffff1d7224 */ /* 0x000fce00078e00ff */
[----:B------:R-:W-:Y:S05]  /*5050*/  @!P0 BRA `(.L_x_5271) ;  /* 0x0000370000008947 */ /* 0x000fea0003800000 */
[----:B------:R-:W-:Y:S01]  /*5060*/  UIADD3 UR34, UR29, -0x1, URZ ;  /* 0xffffffff1d227890 */ /* 0x000fe2000fffe03f */
[----:B------:R-:W-:Y:S01]  /*5070*/  MOV R29, RZ ;  /* 0x000000ff001d7202 */ /* 0x000fe20000000f00 */
[----:B------:R-:W-:Y:S02]  /*5080*/  UMOV UR8, URZ ;  /* 0x0000003f00087c82 */ /* 0x000fe40008000000 */
[----:B------:R-:W-:Y:S02]  /*5090*/  ULEA.HI UR7, UR34, UR34, URZ, 0x1 ;  /* 0x0000002222077291 */ /* 0x000fe4000f8f083f */
[----:B------:R-:W-:Y:S02]  /*50a0*/  UMOV UR9, URZ ;  /* 0x0000003f00097c82 */ /* 0x000fe40008000000 */
[----:B------:R-:W-:-:S04]  /*50b0*/  ULOP3.LUT UR7, UR7, 0xfffffe, URZ, 0xc0, !UPT ;  /* 0x00fffffe07077892 */ /* 0x000fc8000f8ec03f */
[----:B------:R-:W-:-:S03]  /*50c0*/  UIADD3 UR34, UR34, -UR7, URZ ;  /* 0x8000000722227290 */ /* 0x000fc6000fffe03f */
[----:B------:R-:W-:Y:S02]  /*50d0*/  UMOV UR7, URZ ;  /* 0x0000003f00077c82 */ /* 0x000fe40008000000 */
.L_x_5308:
[----:B------:R-:W-:Y:S01]  /*50e0*/  USHF.R.S32.HI UR39, URZ, 0x1f, UR7 ;  /* 0x0000001f3f277899 */ /* 0x000fe20008011407 */
[----:B------:R-:W-:Y:S01]  /*50f0*/  MOV R9, UR7 ;  /* 0x0000000700097c02 */ /* 0x000fe20008000f00 */
[----:B------:R-:W-:Y:S01]  /*5100*/  ULDC.64 UR18, c[0x0][0x1a0] ;  /* 0x0000680000127ab9 */ /* 0x000fe20000000a00 */
[C---:B------:R-:W-:Y:S01]  /*5110*/  LOP3.LUT R125, R2.reuse, 0x20, RZ, 0xfc, !PT ;  /* 0x00000020027d7812 */ /* 0x040fe200078efcff */
[----:B------:R-:W-:Y:S01]  /*5120*/  ULDC UR30, c[0x0][0x168] ;  /* 0x00005a00001e7ab9 */ /* 0x000fe20000000800 */
[C---:B------:R-:W-:Y:S01]  /*5130*/  LOP3.LUT R124, R2.reuse, 0x40, RZ, 0xfc, !PT ;  /* 0x00000040027c7812 */ /* 0x040fe200078efcff */
[----:B------:R-:W-:Y:S01]  /*5140*/  UIMAD UR18, UR39, UR18, URZ ;  /* 0x00000012271272a4 */ /* 0x000fe2000f8e023f */
[----:B------:R-:W-:Y:S01]  /*5150*/  IMAD.WIDE.U32 R8, R9, c[0x0][0x1a0], R2 ;  /* 0x0000680009087a25 */ /* 0x000fe200078e0002 */
[----:B------:R-:W-:Y:S01]  /*5160*/  UIADD3 UR30, -UR37, UR30, URZ ;  /* 0x0000001e251e7290 */ /* 0x000fe2000fffe13f */
[C---:B------:R-:W-:Y:S01]  /*5170*/  LOP3.LUT R123, R2.reuse, 0x60, RZ, 0xfc, !PT ;  /* 0x00000060027b7812 */ /* 0x040fe200078efcff */
[----:B------:R-:W-:Y:S01]  /*5180*/  UIMAD UR18, UR7, UR19, UR18 ;  /* 0x00000013071272a4 */ /* 0x000fe2000f8e0212 */
[----:B------:R-:W-:Y:S01]  /*5190*/  LOP3.LUT R122, R2, 0x80, RZ, 0xfc, !PT ;  /* 0x00000080027a7812 */ /* 0x000fe200078efcff */
[----:B------:R-:W-:Y:S01]  /*51a0*/  ULDC.64 UR20, c[0x0][0x180] ;  /* 0x0000600000147ab9 */ /* 0x000fe20000000a00 */
[----:B------:R-:W-:-:S02]  /*51b0*/  LEA R6, P0, R8, R127, 0x1 ;  /* 0x0000007f08067211 */ /* 0x000fc400078008ff */
[----:B------:R-:W-:Y:S02]  /*51c0*/  ISETP.GE.AND P1, PT, R2, UR30, PT ;  /* 0x0000001e02007c0c */ /* 0x000fe4000bf26270 */
[----:B------:R-:W-:Y:S02]  /*51d0*/  ISETP.GE.AND P2, PT, R125, UR30, PT ;  /* 0x0000001e7d007c0c */ /* 0x000fe4000bf46270 */
[----:B------:R-:W-:Y:S02]  /*51e0*/  ISETP.GE.AND P3, PT, R124, UR30, PT ;  /* 0x0000001e7c007c0c */ /* 0x000fe4000bf66270 */
[----:B------:R-:W-:Y:S02]  /*51f0*/  IADD3 R7, R9, UR18, RZ ;  /* 0x0000001209077c10 */ /* 0x000fe4000fffe0ff */
[----:B------:R-:W-:Y:S02]  /*5200*/  ISETP.GE.AND P4, PT, R123, UR30, PT ;  /* 0x0000001e7b007c0c */ /* 0x000fe4000bf86270 */
[----:B------:R-:W-:-:S02]  /*5210*/  PRMT R9, RZ, 0x7610, R9 ;  /* 0x00007610ff097816 */ /* 0x000fc40000000009 */
[----:B------:R-:W-:Y:S02]  /*5220*/  LEA.HI.X R7, R8, R126, R7, 0x1, P0 ;  /* 0x0000007e08077211 */ /* 0x000fe400000f0c07 */
[----:B------:R-:W-:Y:S02]  /*5230*/  PRMT R8, RZ, 0x7610, R8 ;  /* 0x00007610ff087816 */ /* 0x000fe40000000008 */
[----:B------:R-:W-:Y:S01]  /*5240*/  PRMT R11, RZ, 0x7610, R11 ;  /* 0x00007610ff0b7816 */ /* 0x000fe2000000000b */
[----:B--2---:R0:W2:Y:S01]  /*5250*/  @!P1 LDG.E.U16 R9, [R6.64] ;  /* 0x0000002006099981 */ /* 0x0040a2000c1e1500 */
[C---:B------:R-:W-:Y:S02]  /*5260*/  LOP3.LUT R121, R2.reuse, 0xa0, RZ, 0xfc, !PT ;  /* 0x000000a002797812 */ /* 0x040fe400078efcff */
[----:B------:R-:W-:Y:S01]  /*5270*/  PRMT R10, RZ, 0x7610, R10 ;  /* 0x00007610ff0a7816 */ /* 0x000fe2000000000a */
[----:B---3--:R0:W3:Y:S01]  /*5280*/  @!P2 LDG.E.U16 R8, [R6.64+0x40] ;  /* 0x000040200608a981 */ /* 0x0080e2000c1e1500 */
[----:B------:R-:W-:-:S02]  /*5290*/  LOP3.LUT R120, R2, 0xc0, RZ, 0xfc, !PT ;  /* 0x000000c002787812 */ /* 0x000fc400078efcff */
[C---:B------:R-:W-:Y:S01]  /*52a0*/  LOP3.LUT R119, R2.reuse, 0xe0, RZ, 0xfc, !PT ;  /* 0x000000e002777812 */ /* 0x040fe200078efcff */
[----:B------:R0:W4:Y:S01]  /*52b0*/  @!P3 LDG.E.U16 R11, [R6.64+0x80] ;  /* 0x00008020060bb981 */ /* 0x000122000c1e1500 */
[----:B------:R-:W-:Y:S02]  /*52c0*/  LOP3.LUT R118, R2, 0x100, RZ, 0xfc, !PT ;  /* 0x0000010002767812 */ /* 0x000fe400078efcff */
        /* <DEDUP_REMOVED lines=22> */
[----:B------:R-:W-:Y:S02]  /*5430*/  LOP3.LUT R112, R2, 0x1c0, RZ, 0xfc, !PT ;  /* 0x000001c002707812 */ /* 0x000fe400078efcff */
[----:B------:R-:W-:Y:S01]  /*5440*/  ISETP.GE.AND P5, PT, R116, UR30, PT ;  /* 0x0000001e74007c0c */ /* 0x000fe2000bfa6270 */
[----:B------:R0:W4:Y:S01]  /*5450*/  @!P3 LDG.E.U16 R139, [R6.64+0x200] ;  /* 0x00020020068bb981 */ /* 0x000122000c1e1500 */
[----:B------:R-:W-:Y:S02]  /*5460*/  LOP3.LUT R111, R2, 0x1e0, RZ, 0xfc, !PT ;  /* 0x000001e0026f7812 */ /* 0x000fe400078efcff */
[----:B------:R-:W-:Y:S01]  /*5470*/  ISETP.GE.AND P0, PT, R115, UR30, PT ;  /* 0x0000001e73007c0c */ /* 0x000fe2000bf06270 */
[----:B------:R0:W4:Y:S01]  /*5480*/  @!P4 LDG.E.U16 R134, [R6.64+0x240] ;  /* 0x000240200686c981 */ /* 0x000122000c1e1500 */
        /* <DEDUP_REMOVED lines=16> */
[----:B------:R-:W-:-:S02]  /*5590*/  UIMAD.WIDE.U32 UR18, UR16, UR20, URZ ;  /* 0x00000014101272a5 */ /* 0x000fc4000f8e003f */
[----:B------:R-:W-:-:S04]  /*55a0*/  UIMAD UR20, UR17, UR20, URZ ;  /* 0x00000014111472a4 */ /* 0x000fc8000f8e023f */
        /* <DEDUP_REMOVED lines=10> */
[----:B0-----:R-:W-:-:S05]  /*5650*/  IMAD.U32 R6, RZ, RZ, UR20 ;  /* 0x00000014ff067e24 */ /* 0x001fca000f8e00ff */
[----:B------:R-:W-:Y:S01]  /*5660*/  MOV R7, UR21 ;  /* 0x0000001500077c02 */ /* 0x000fe20008000f00 */
[----:B------:R-:W-:-:S04]  /*5670*/  ULDC.64 UR20, c[0x0][0x1b8] ;  /* 0x00006e0000147ab9 */ /* 0x000fc80000000a00 */
        /* <DEDUP_REMOVED lines=15> */
[----:B--2---:R-:W-:Y:S04]  /*5770*/  STS.U16 [R110], R9 ;  /* 0x000000096e007388 */ /* 0x004fe80000000400 */
[----:B---3--:R0:W-:Y:S04]  /*5780*/  STS.U16 [R109+0x40], R8 ;  /* 0x000040086d007388 */ /* 0x0081e80000000400 */
[----:B----4-:R-:W-:Y:S04]  /*5790*/  STS.U16 [R108+0x80], R11 ;  /* 0x0000800b6c007388 */ /* 0x010fe80000000400 */
[----:B------:R-:W-:Y:S04]  /*57a0*/  STS.U16 [R107+0xc0], R10 ;  /* 0x0000c00a6b007388 */ /* 0x000fe80000000400 */
[----:B------:R-:W-:Y:S04]  /*57b0*/  STS.U16 [R106+0x100], R13 ;  /* 0x0001000d6a007388 */ /* 0x000fe80000000400 */
[----:B-1----:R1:W-:Y:S04]  /*57c0*/  STS.U16 [R105+0x140], R12 ;  /* 0x0001400c69007388 */ /* 0x0023e80000000400 */
        /* <DEDUP_REMOVED lines=11> */
[----:B------:R4:W3:Y:S01]  /*5880*/  LDG.E R173, [R6.64] ;  /* 0x0000002006ad7981 */ /* 0x0008e2000c1e1900 */
[----:B0-----:R-:W-:Y:S01]  /*5890*/  IMAD.U32 R8, RZ, RZ, UR29 ;  /* 0x0000001dff087e24 */ /* 0x001fe2000f8e00ff */
[----:B------:R-:W-:Y:S02]  /*58a0*/  ISETP.NE.AND P0, PT, R216, RZ, PT ;  /* 0x000000ffd800720c */ /* 0x000fe40003f05270 */
[----:B------:R-:W-:Y:S01]  /*58b0*/  ISETP.NE.AND P1, PT, R129, RZ, PT ;  /* 0x000000ff8100720c */ /* 0x000fe20003f25270 */
[----:B------:R-:W0:Y:S01]  /*58c0*/  LDS.U16 R136, [R92] ;  /* 0x000000005c887984 */ /* 0x000e220000000400 */
[----:B------:R-:W-:Y:S02]  /*58d0*/  ISETP.LT.OR P2, PT, R8, 0x2, P0 ;  /* 0x000000020800780c */ /* 0x000fe40000741670 */
[----:B------:R-:W-:Y:S01]  /*58e0*/  MOV R9, UR34 ;  /* 0x0000002200097c02 */ /* 0x000fe20008000f00 */
[----:B------:R-:W0:Y:S03]  /*58f0*/  LDS.U16 R138, [R92+0x2] ;  /* 0x000002005c8a7984 */ /* 0x000e260000000400 */
[----:B------:R-:W-:Y:S01]  /*5900*/  LEA R9, R9, UR7, 0x8 ;  /* 0x0000000709097c11 */ /* 0x000fe2000f8e40ff */
[----:B------:R-:W0:Y:S04]  /*5910*/  LDS.U16 R152, [R92+0x4] ;  /* 0x000004005c987984 */ /* 0x000e280000000400 */
[----:B------:R-:W0:Y:S04]  /*5920*/  LDS.U16 R153, [R92+0x6] ;  /* 0x000006005c997984 */ /* 0x000e280000000400 */
[----:B------:R-:W0:Y:S04]  /*5930*/  LDS.U16 R154, [R92+0x8] ;  /* 0x000008005c9a7984 */ /* 0x000e280000000400 */
[----:B------:R-:W0:Y:S04]  /*5940*/  LDS.U16 R155, [R92+0xa] ;  /* 0x00000a005c9b7984 */ /* 0x000e280000000400 */
[----:B------:R-:W0:Y:S01]  /*5950*/  LDS.U16 R156, [R92+0xc] ;  /* 0x00000c005c9c7984 */ /* 0x000e220000000400 */
[----:B------:R-:W-:-:S03]  /*5960*/  FMUL.FTZ R8, R130, 1.4426950216293334961 ;  /* 0x3fb8aa3b82087820 */ /* 0x000fc60000410000 */
[----:B------:R-:W0:Y:S01]  /*5970*/  LDS.U16 R157, [R92+0xe] ;  /* 0x00000e005c9d7984 */ /* 0x000e220000000400 */
[----:B------:R-:W-:-:S03]  /*5980*/  FMUL.FTZ R221, R76, R8 ;  /* 0x000000084cdd7220 */ /* 0x000fc60000410000 */
[----:B------:R-:W0:Y:S04]  /*5990*/  LDS.U16 R158, [R92+0x10] ;  /* 0x000010005c9e7984 */ /* 0x000e280000000400 */
[----:B------:R-:W0:Y:S01]  /*59a0*/  LDS.U16 R159, [R92+0x12] ;  /* 0x000012005c9f7984 */ /* 0x000e220000000400 */
[----:B------:R-:W2:Y:S01]  /*59b0*/  MUFU.EX2 R221, R221 ;  /* 0x000000dd00dd7308 */ /* 0x000ea20000000800 */
[----:B------:R-:W-:Y:S02]  /*59c0*/  @P1 IADD3 R9, R129, 0x200, RZ ;  /* 0x0000020081091810 */ /* 0x000fe40007ffe0ff */
[----:B------:R-:W0:Y:S02]  /*59d0*/  LDS.U16 R160, [R92+0x14] ;  /* 0x000014005ca07984 */ /* 0x000e240000000400 */
[----:B-1----:R-:W-:-:S02]  /*59e0*/  SHF.L.U32 R12, R9, 0x2, RZ ;  /* 0x00000002090c7819 */ /* 0x002fc400000006ff */
[----:B------:R-:W1:Y:S04]  /*59f0*/  LDS.U16 R161, [R92+0x16] ;  /* 0x000016005ca17984 */ /* 0x000e680000000400 */
[----:B------:R-:W0:Y:S04]  /*5a00*/  LDS.U16 R162, [R92+0x18] ;  /* 0x000018005ca27984 */ /* 0x000e280000000400 */
[----:B------:R-:W0:Y:S04]  /*5a10*/  LDS.U16 R163, [R92+0x1a] ;  /* 0x00001a005ca37984 */ /* 0x000e280000000400 */
[----:B------:R-:W0:Y:S04]  /*5a20*/  LDS.U16 R164, [R92+0x1c] ;  /* 0x00001c005ca47984 */ /* 0x000e280000000400 */
[----:B------:R-:W0:Y:S04]  /*5a30*/  LDS.U16 R165, [R92+0x1e] ;  /* 0x00001e005ca57984 */ /* 0x000e280000000400 */
[----:B--2---:R2:W-:Y:S01]  /*5a40*/  STS [R12+0xea8], R221 ;  /* 0x000ea8dd0c007388 */ /* 0x0045e20000000800 */
[-C--:B------:R-:W-:Y:S01]  /*5a50*/  FMUL.FTZ R172, R75, R8.reuse ;  /* 0x000000084bac7220 */ /* 0x080fe20000410000 */
[----:B------:R-:W-:Y:S01]  /*5a60*/  MOV R10, UR29 ;  /* 0x0000001d000a7c02 */ /* 0x000fe20008000f00 */
[----:B------:R-:W-:Y:S01]  /*5a70*/  FMUL.FTZ R171, R74, R8 ;  /* 0x000000084aab7220 */ /* 0x000fe20000410000 */
[----:B------:R-:W-:-:S02]  /*5a80*/  MOV R11, c[0x0][0x16c] ;  /* 0x00005b00000b7a02 */ /* 0x000fc40000000f00 */
[----:B------:R-:W-:Y:S01]  /*5a90*/  @!P2 IADD3 R10, R10, -0x2, RZ ;  /* 0xfffffffe0a0aa810 */ /* 0x000fe20007ffe0ff */
[----:B------:R-:W0:Y:S01]  /*5aa0*/  MUFU.EX2 R172, R172 ;  /* 0x000000ac00ac7308 */ /* 0x000e220000000800 */
[----:B------:R-:W-:-:S03]  /*5ab0*/  FMUL.FTZ R13, R73, R8 ;  /* 0x00000008490d7220 */ /* 0x000fc60000410000 */
[----:B----4-:R-:W-:Y:S01]  /*5ac0*/  @!P2 IMAD R6, R10, R11, UR7 ;  /* 0x000000070a06ae24 */ /* 0x010fe2000f8e020b */
[----:B------:R-:W-:Y:S01]  /*5ad0*/  HFMA2.MMA R10, -RZ, RZ, 0, 0 ;  /* 0x00000000ff0a7435 */ /* 0x000fe200000001ff */
[----:B------:R-:W-:Y:S02]  /*5ae0*/  IMAD.MOV.U32 R7, RZ, RZ, 0x8 ;  /* 0x00000008ff077424 */ /* 0x000fe400078e00ff */
[----:B------:R-:W4:Y:S01]  /*5af0*/  MUFU.EX2 R171, R171 ;  /* 0x000000ab00ab7308 */ /* 0x000f220000000800 */
[-C--:B------:R-:W-:Y:S02]  /*5b00*/  FMUL.FTZ R206, R72, R8.reuse ;  /* 0x0000000848ce7220 */ /* 0x080fe40000410000 */
[----:B------:R-:W-:Y:S01]  /*5b10*/  @!P2 IMAD.WIDE R6, R6, R7, UR10 ;  /* 0x0000000a0606ae25 */ /* 0x000fe2000f8e0207 */
        /* <DEDUP_REMOVED lines=8> */
[----:B------:R-:W-:Y:S01]  /*5ba0*/  FMUL.FTZ R202, R68, R8 ;  /* 0x0000000844ca7220 */ /* 0x000fe20000410000 */
[----:B------:R-:W-:-:S05]  /*5bb0*/  ISETP.NE.AND P2, PT, R129, 0x1f, PT ;  /* 0x0000001f8100780c */ /* 0x000fca0003f45270 */
[----:B------:R-:W1:Y:S01]  /*5bc0*/  MUFU.EX2 R204, R204 ;  /* 0x000000cc00cc7308 */ /* 0x000e620000000800 */
[----:B0-----:R-:W-:-:S04]  /*5bd0*/  FMUL.FTZ R6, R221, R172 ;  /* 0x000000acdd067220 */ /* 0x001fc80000410000 */
[----:B----4-:R-:W-:-:S03]  /*5be0*/  FMUL.FTZ R6, R171, R6 ;  /* 0x00000006ab067220 */ /* 0x010fc60000410000 */
[----:B------:R-:W0:Y:S01]  /*5bf0*/  MUFU.EX2 R203, R203 ;  /* 0x000000cb00cb7308 */ /* 0x000e220000000800 */
[----:B------:R-:W-:Y:S01]  /*5c00*/  FMUL.FTZ R201, R67, R8 ;  /* 0x0000000843c97220 */ /* 0x000fe20000410000 */
[----:B------:R4:W2:Y:S01]  /*5c10*/  @P2 LDS R230, [R129.X4+0x16ac] ;  /* 0x0016ac0081e62984 */ /* 0x0008a20000004800 */
[----:B------:R-:W-:Y:S02]  /*5c20*/  FMUL.FTZ R7, R13, R6 ;  /* 0x000000060d077220 */ /* 0x000fe40000410000 */
[-C--:B------:R-:W-:Y:S02]  /*5c30*/  FMUL.FTZ R200, R66, R8.reuse ;  /* 0x0000000842c87220 */ /* 0x080fe40000410000 */
[----:B------:R-:W-:Y:S01]  /*5c40*/  FMUL.FTZ R6, R206, R7 ;  /* 0x00000007ce067220 */ /* 0x000fe20000410000 */
[----:B------:R-:W0:Y:S01]  /*5c50*/  MUFU.EX2 R202, R202 ;  /* 0x000000ca00ca7308 */ /* 0x000e220000000800 */
[----:B------:R-:W-:Y:S02]  /*5c60*/  FMUL.FTZ R199, R65, R8 ;  /* 0x0000000841c77220 */ /* 0x000fe40000410000 */
[----:B-1----:R-:W-:-:S05]  /*5c70*/  FMUL.FTZ R7, R205, R6 ;  /* 0x00000006cd077220 */ /* 0x002fca0000410000 */
[----:B------:R-:W1:Y:S01]  /*5c80*/  MUFU.EX2 R201, R201 ;  /* 0x000000c900c97308 */ /* 0x000e620000000800 */
[----:B------:R-:W-:-:S07]  /*5c90*/  FMUL.FTZ R6, R204, R7 ;  /* 0x00000007cc067220 */ /* 0x000fce0000410000 */
[----:B------:R-:W2:Y:S01]  /*5ca0*/  MUFU.EX2 R200, R200 ;  /* 0x000000c800c87308 */ /* 0x000ea20000000800 */
[----:B0-----:R-:W-:Y:S01]  /*5cb0*/  FMUL.FTZ R7, R203, R6 ;  /* 0x00000006cb077220 */ /* 0x001fe20000410000 */
[----:B------:R-:W-:Y:S02]  /*5cc0*/  HADD2.F32 R139, -RZ, R215.H0_H0 ;  /* 0x200000d7ff8b7230 */ /* 0x000fe40000004100 */
[----:B------:R-:W-:-:S04]  /*5cd0*/  HADD2.F32 R134, -RZ, R91.H0_H0 ;  /* 0x2000005bff867230 */ /* 0x000fc80000004100 */
[----:B------:R-:W0:Y:S01]  /*5ce0*/  MUFU.EX2 R199, R199 ;  /* 0x000000c700c77308 */ /* 0x000e220000000800 */
[----:B------:R-:W-:Y:S02]  /*5cf0*/  FMUL.FTZ R6, R202, R7 ;  /* 0x00000007ca067220 */ /* 0x000fe40000410000 */
[----:B------:R-:W-:Y:S01]  /*5d00*/  FMUL.FTZ R198, R64, R8 ;  /* 0x0000000840c67220 */ /* 0x000fe20000410000 */
[----:B------:R-:W-:Y:S01]  /*5d10*/  HADD2.F32 R137, -RZ, R90.H0_H0 ;  /* 0x2000005aff897230 */ /* 0x000fe20000004100 */
[----:B-1----:R-:W-:Y:S01]  /*5d20*/  FMUL.FTZ R7, R201, R6 ;  /* 0x00000006c9077220 */ /* 0x002fe20000410000 */
[----:B------:R-:W-:Y:S01]  /*5d30*/  HADD2.F32 R136, -RZ, R136.H0_H0 ;  /* 0x20000088ff887230 */ /* 0x000fe20000004100 */
[----:B------:R-:W-:Y:S01]  /*5d40*/  FMUL.FTZ R235, R76, R139 ;  /* 0x0000008b4ceb7220 */ /* 0x000fe20000410000 */
[----:B------:R-:W-:Y:S01]  /*5d50*/  HADD2.F32 R138, -RZ, R138.H0_H0 ;  /* 0x2000008aff8a7230 */ /* 0x000fe20000004100 */
[----:B------:R-:W-:Y:S02]  /*5d60*/  FMUL.FTZ R231, R75, R134 ;  /* 0x000000864be77220 */ /* 0x000fe40000410000 */
[-C--:B------:R-:W-:Y:S01]  /*5d70*/  FMUL.FTZ R195, R63, R8.reuse ;  /* 0x000000083fc37220 */ /* 0x080fe20000410000 */
[----:B------:R-:W-:Y:S01]  /*5d80*/  HADD2.F32 R150, -RZ, R89.H0_H0 ;  /* 0x20000059ff967230 */ /* 0x000fe20000004100 */
[----:B------:R-:W-:Y:S01]  /*5d90*/  FMUL.FTZ R187, R61, R8 ;  /* 0x000000083dbb7220 */ /* 0x000fe20000410000 */
[----:B------:R-:W1:Y:S01]  /*5da0*/  MUFU.EX2 R198, R198 ;  /* 0x000000c600c67308 */ /* 0x000e620000000800 */
[----:B--2---:R-:W-:Y:S01]  /*5db0*/  FMUL.FTZ R6, R200, R7 ;  /* 0x00000007c8067220 */ /* 0x004fe20000410000 */
[----:B------:R-:W-:Y:S01]  /*5dc0*/  HADD2.F32 R152, -RZ, R152.H0_H0 ;  /* 0x20000098ff987230 */ /* 0x000fe20000004100 */
[----:B------:R-:W-:-:S02]  /*5dd0*/  FMUL.FTZ R219, R74, R137 ;  /* 0x000000894adb7220 */ /* 0x000fc40000410000 */
[----:B------:R-:W-:Y:S02]  /*5de0*/  FMUL.FTZ R12, R136, R235 ;  /* 0x000000eb880c7220 */ /* 0x000fe40000410000 */
[----:B------:R-:W-:Y:S01]  /*5df0*/  FMUL.FTZ R167, R138, R231 ;  /* 0x000000e78aa77220 */ /* 0x000fe20000410000 */
[----:B------:R-:W-:Y:S01]  /*5e00*/  HADD2.F32 R151, -RZ, R88.H0_H0 ;  /* 0x20000058ff977230 */ /* 0x000fe20000004100 */
[----:B------:R-:W-:Y:S01]  /*5e10*/  FMUL.FTZ R190, R62, R8 ;  /* 0x000000083ebe7220 */ /* 0x000fe20000410000 */
[----:B------:R-:W2:Y:S01]  /*5e20*/  MUFU.EX2 R195, R195 ;  /* 0x000000c300c37308 */ /* 0x000ea20000000800 */
[----:B0-----:R-:W-:Y:S01]  /*5e30*/  FMUL.FTZ R7, R199, R6 ;  /* 0x00000006c7077220 */ /* 0x001fe20000410000 */
[----:B------:R-:W-:Y:S01]  /*5e40*/  HADD2.F32 R153, -RZ, R153.H0_H0 ;  /* 0x20000099ff997230 */ /* 0x000fe20000004100 */
[----:B------:R-:W-:Y:S02]  /*5e50*/  FMUL.FTZ R220, R73, R150 ;  /* 0x0000009649dc7220 */ /* 0x000fe40000410000 */
[----:B------:R-:W-:-:S02]  /*5e60*/  FMUL.FTZ R170, R152, R219 ;  /* 0x000000db98aa7220 */ /* 0x000fc40000410000 */
[----:B------:R-:W-:Y:S01]  /*5e70*/  FFMA.FTZ R6, R172, R12, R167 ;  /* 0x0000000cac067223 */ /* 0x000fe200000100a7 */
[----:B------:R-:W0:Y:S01]  /*5e80*/  MUFU.EX2 R187, R187 ;  /* 0x000000bb00bb7308 */ /* 0x000e220000000800 */
[----:B------:R-:W-:Y:S01]  /*5e90*/  HADD2.F32 R148, -RZ, R87.H0_H0 ;  /* 0x20000057ff947230 */ /* 0x000fe20000004100 */
[----:B------:R-:W-:Y:S01]  /*5ea0*/  FMUL.FTZ R223, R72, R151 ;  /* 0x0000009748df7220 */ /* 0x000fe20000410000 */
[----:B------:R-:W-:Y:S01]  /*5eb0*/  HADD2.F32 R154, -RZ, R154.H0_H0 ;  /* 0x2000009aff9a7230 */ /* 0x000fe20000004100 */
[----:B------:R-:W-:Y:S02]  /*5ec0*/  FMUL.FTZ R218, R153, R220 ;  /* 0x000000dc99da7220 */ /* 0x000fe40000410000 */
[----:B------:R-:W-:Y:S02]  /*5ed0*/  FFMA.FTZ R6, R171, R6, R170 ;  /* 0x00000006ab067223 */ /* 0x000fe400000100aa */
[----:B------:R-:W0:Y:S01]  /*5ee0*/  MUFU.EX2 R190, R190 ;  /* 0x000000be00be7308 */ /* 0x000e220000000800 */
[----:B------:R-:W-:Y:S01]  /*5ef0*/  HADD2.F32 R149, -RZ, R86.H0_H0 ;  /* 0x20000056ff957230 */ /* 0x000fe20000004100 */
[----:B------:R-:W-:Y:S01]  /*5f00*/  FMUL.FTZ R224, R71, R148 ;  /* 0x0000009447e07220 */ /* 0x000fe20000410000 */
[----:B------:R-:W-:Y:S01]  /*5f10*/  HADD2.F32 R146, -RZ, R85.H0_H0 ;  /* 0x20000055ff927230 */ /* 0x000fe20000004100 */
[----:B------:R-:W-:Y:S01]  /*5f20*/  FMUL.FTZ R233, R154, R223 ;  /* 0x000000df9ae97220 */ /* 0x000fe20000410000 */
[----:B------:R-:W-:Y:S01]  /*5f30*/  HADD2.F32 R147, -RZ, R84.H0_H0 ;  /* 0x20000054ff937230 */ /* 0x000fe20000004100 */
[----:B------:R-:W-:Y:S01]  /*5f40*/  FFMA.FTZ R6, R13, R6, R218 ;  /* 0x000000060d067223 */ /* 0x000fe200000100da */
[----:B------:R-:W-:Y:S01]  /*5f50*/  HADD2.F32 R155, -RZ, R155.H0_H0 ;  /* 0x2000009bff9b7230 */ /* 0x000fe20000004100 */
[----:B-1----:R-:W-:Y:S01]  /*5f60*/  FMUL.FTZ R8, R198, R7 ;  /* 0x00000007c6087220 */ /* 0x002fe20000410000 */
        /* <DEDUP_REMOVED lines=9> */
[----:B------:R-:W-:Y:S01]  /*6000*/  FFMA.FTZ R6, R206, R6, R233 ;  /* 0x00000006ce067223 */ /* 0x000fe200000100e9 */
[----:B------:R-:W-:-:S02]  /*6010*/  HADD2.F32 R141, -RZ, R78.H0_H0 ;  /* 0x2000004eff8d7230 */ /* 0x000fc40000004100 */
[----:B------:R-:W-:Y:S02]  /*6020*/  HADD2.F32 R132, -RZ, R77.H0_H0 ;  /* 0x2000004dff847230 */ /* 0x000fe40000004100 */
[----:B------:R-:W-:Y:S02]  /*6030*/  HADD2.F32 R156, -RZ, R156.H0_H0 ;  /* 0x2000009cff9c7230 */ /* 0x000fe40000004100 */
[----:B------:R-:W-:Y:S02]  /*6040*/  HADD2.F32 R157, -RZ, R157.H0_H0 ;  /* 0x2000009dff9d7230 */ /* 0x000fe40000004100 */
[----:B------:R-:W-:Y:S01]  /*6050*/  HADD2.F32 R158, -RZ, R158.H0_H0 ;  /* 0x2000009eff9e7230 */ /* 0x000fe20000004100 */
[----:B------:R-:W-:Y:S01]  /*6060*/  BSSY B0, `(.L_x_5272) ;  /* 0x000002e000007945 */ /* 0x000fe20003800000 */
[----:B--2---:R-:W-:Y:S01]  /*6070*/  FMUL.FTZ R7, R195, R8 ;  /* 0x00000008c3077220 */ /* 0x004fe20000410000 */
        /* <DEDUP_REMOVED lines=17> */
[----:B------:R-:W-:Y:S02]  /*6190*/  FFMA.FTZ R6, R205, R6, R228 ;  /* 0x00000006cd067223 */ /* 0x000fe400000100e4 */
[-C--:B---3--:R-:W-:Y:S02]  /*61a0*/  FMUL.FTZ R222, R46, R173.reuse ;  /* 0x000000ad2ede7220 */ /* 0x088fe40000410000 */
        /* <DEDUP_REMOVED lines=11> */
[----:B------:R-:W-:Y:S02]  /*6260*/  FMUL.FTZ R225, R47, R173 ;  /* 0x000000ad2fe17220 */ /* 0x000fe40000410000 */
[----:B0-----:R-:W-:Y:S01]  /*6270*/  FFMA.FTZ R8, R187, R166, R222 ;  /* 0x000000a6bb087223 */ /* 0x001fe200000100de */
[----:B------:R-:W-:Y:S05]  /*6280*/  @P2 BRA `(.L_x_5273) ;  /* 0x000000b000002947 */ /* 0x000fea0003800000 */
[----:B----4-:R-:W-:Y:S01]  /*6290*/  ULDC UR19, c[0x0][0x174] ;  /* 0x00005d0000137ab9 */ /* 0x010fe20000000800 */
        /* <DEDUP_REMOVED lines=10> */
.L_x_5273:
[----:B----4-:R-:W-:Y:S05]  /*6340*/  BSYNC B0 ;  /* 0x0000000000007941 */ /* 0x010fea0003800000 */
.L_x_5272:
[----:B01----:R-:W-:Y:S01]  /*6350*/  FMUL.FTZ R9, R187, R230 ;  /* 0x000000e6bb097220 */ /* 0x003fe20000410000 */
[----:B------:R-:W-:Y:S01]  /*6360*/  ISETP.GE.AND P3, PT, R128, 0x1, PT ;  /* 0x000000018000780c */ /* 0x000fe20003f66270 */
[----:B------:R-:W-:Y:S01]  /*6370*/  FFMA.FTZ R6, R204, R6, R229 ;  /* 0x00000006cc067223 */ /* 0x000fe200000100e5 */
[----:B------:R-:W-:Y:S01]  /*6380*/  ISETP.NE.AND P4, PT, R216, 0x1f, PT ;  /* 0x0000001fd800780c */ /* 0x000fe20003f85270 */
[C---:B------:R-:W-:Y:S01]  /*6390*/  FFMA.FTZ R11, R190.reuse, R8, R225 ;  /* 0x00000008be0b7223 */ /* 0x040fe200000100e1 */
[----:B------:R-:W-:Y:S01]  /*63a0*/  MOV R237, UR7 ;  /* 0x0000000700ed7c02 */ /* 0x000fe20008000f00 */
[----:B------:R-:W-:Y:S01]  /*63b0*/  FMUL.FTZ R8, R190, R9 ;  /* 0x00000009be087220 */ /* 0x000fe20000410000 */
[----:B------:R-:W-:Y:S01]  /*63c0*/  ISETP.NE.AND P5, PT, R129, RZ, PT ;  /* 0x000000ff8100720c */ /* 0x000fe20003fa5270 */
[----:B------:R-:W-:Y:S01]  /*63d0*/  FFMA.FTZ R6, R203, R6, R179 ;  /* 0x00000006cb067223 */ /* 0x000fe200000100b3 */
[----:B------:R-:W-:Y:S01]  /*63e0*/  ULDC.64 UR18, c[0x0][0x298] ;  /* 0x0000a60000127ab9 */ /* 0x000fe20000000a00 */
[C---:B------:R-:W-:Y:S01]  /*63f0*/  FFMA.FTZ R11, R195.reuse, R11, R226 ;  /* 0x0000000bc30b7223 */ /* 0x040fe200000100e2 */
[----:B------:R-:W-:Y:S01]  /*6400*/  MOV R239, UR35 ;  /* 0x0000002300ef7c02 */ /* 0x000fe20008000f00 */
[----:B------:R-:W-:Y:S01]  /*6410*/  FMUL.FTZ R9, R195, R8 ;  /* 0x00000008c3097220 */ /* 0x000fe20000410000 */
[----:B------:R-:W-:Y:S01]  /*6420*/  UIMAD UR18, UR36, UR18, URZ ;  /* 0x00000012241272a4 */ /* 0x000fe2000f8e023f */
[----:B------:R-:W-:Y:S01]  /*6430*/  FMUL.FTZ R208, R159, R194 ;  /* 0x000000c29fd07220 */ /* 0x000fe20000410000 */
[----:B------:R-:W-:Y:S01]  /*6440*/  USHF.L.U32 UR40, UR8, 0x2, URZ ;  /* 0x0000000208287899 */ /* 0x000fe2000800063f */
[----:B------:R-:W-:Y:S01]  /*6450*/  FFMA.FTZ R6, R202, R6, R177 ;  /* 0x00000006ca067223 */ /* 0x000fe200000100b1 */
[----:B------:R-:W-:Y:S01]  /*6460*/  UIMAD UR18, UR35, UR19, UR18 ;  /* 0x00000013231272a4 */ /* 0x000fe2000f8e0212 */
[C---:B------:R-:W-:Y:S01]  /*6470*/  FFMA.FTZ R11, R198.reuse, R11, R227 ;  /* 0x0000000bc60b7223 */ /* 0x040fe200000100e3 */
[----:B------:R-:W-:Y:S01]  /*6480*/  BSSY B0, `(.L_x_5274) ;  /* 0x000010a000007945 */ /* 0x000fe20003800000 */
[----:B------:R-:W-:-:S02]  /*6490*/  FMUL.FTZ R8, R198, R9 ;  /* 0x00000009c6087220 */ /* 0x000fc40000410000 */
[----:B------:R-:W-:Y:S02]  /*64a0*/  FMUL.FTZ R207, R160, R191 ;  /* 0x000000bfa0cf7220 */ /* 0x000fe40000410000 */
[----:B------:R-:W-:Y:S02]  /*64b0*/  FFMA.FTZ R6, R201, R6, R208 ;  /* 0x00000006c9067223 */ /* 0x000fe400000100d0 */
[C---:B------:R-:W-:Y:S02]  /*64c0*/  FFMA.FTZ R11, R199.reuse, R11, R180 ;  /* 0x0000000bc70b7223 */ /* 0x040fe400000100b4 */
[----:B------:R-:W-:Y:S02]  /*64d0*/  FMUL.FTZ R9, R199, R8 ;  /* 0x00000008c7097220 */ /* 0x000fe40000410000 */
[----:B------:R-:W-:Y:S02]  /*64e0*/  FMUL.FTZ R210, R161, R192 ;  /* 0x000000c0a1d27220 */ /* 0x000fe40000410000 */
[----:B------:R-:W-:-:S02]  /*64f0*/  FFMA.FTZ R6, R200, R6, R207 ;  /* 0x00000006c8067223 */ /* 0x000fc400000100cf */
[C---:B------:R-:W-:Y:S02]  /*6500*/  FFMA.FTZ R11, R200.reuse, R11, R181 ;  /* 0x0000000bc80b7223 */ /* 0x040fe400000100b5 */
[----:B------:R-:W-:Y:S02]  /*6510*/  FMUL.FTZ R8, R200, R9 ;  /* 0x00000009c8087220 */ /* 0x000fe40000410000 */
[----:B------:R-:W-:Y:S02]  /*6520*/  FMUL.FTZ R209, R162, R189 ;  /* 0x000000bda2d17220 */ /* 0x000fe40000410000 */
[----:B------:R-:W-:Y:S02]  /*6530*/  FFMA.FTZ R6, R199, R6, R210 ;  /* 0x00000006c7067223 */ /* 0x000fe400000100d2 */
[C---:B------:R-:W-:Y:S02]  /*6540*/  FFMA.FTZ R11, R201.reuse, R11, R182 ;  /* 0x0000000bc90b7223 */ /* 0x040fe400000100b6 */
[----:B------:R-:W-:-:S02]  /*6550*/  FMUL.FTZ R9, R201, R8 ;  /* 0x00000008c9097220 */ /* 0x000fc40000410000 */
[----:B------:R-:W-:Y:S02]  /*6560*/  FMUL.FTZ R212, R163, R188 ;  /* 0x000000bca3d47220 */ /* 0x000fe40000410000 */
[----:B------:R-:W-:Y:S02]  /*6570*/  FFMA.FTZ R6, R198, R6, R209 ;  /* 0x00000006c6067223 */ /* 0x000fe400000100d1 */
[C---:B------:R-:W-:Y:S02]  /*6580*/  FFMA.FTZ R11, R202.reuse, R11, R183 ;  /* 0x0000000bca0b7223 */ /* 0x040fe400000100b7 */
[----:B------:R-:W-:Y:S02]  /*6590*/  FMUL.FTZ R176, R202, R9 ;  /* 0x00000009cab07220 */ /* 0x000fe40000410000 */
[----:B------:R-:W-:Y:S02]  /*65a0*/  FMUL.FTZ R211, R164, R169 ;  /* 0x000000a9a4d37220 */ /* 0x000fe40000410000 */
[----:B------:R-:W-:-:S02]  /*65b0*/  FFMA.FTZ R6, R195, R6, R212 ;  /* 0x00000006c3067223 */ /* 0x000fc400000100d4 */
[C---:B------:R-:W-:Y:S02]  /*65c0*/  FMUL.FTZ R8, R190.reuse, R7 ;  /* 0x00000007be087220 */ /* 0x040fe40000410000 */
[C---:B------:R-:W-:Y:S02]  /*65d0*/  FFMA.FTZ R11, R203.reuse, R11, R184 ;  /* 0x0000000bcb0b7223 */ /* 0x040fe400000100b8 */
[----:B------:R-:W-:Y:S02]  /*65e0*/  FMUL.FTZ R9, R203, R176 ;  /* 0x000000b0cb097220 */ /* 0x000fe40000410000 */
[----:B------:R-:W-:Y:S02]  /*65f0*/  FFMA.FTZ R7, R190, R6, R211 ;  /* 0x00000006be077223 */ /* 0x000fe400000100d3 */
[----:B------:R-:W-:Y:S02]  /*6600*/  FMUL.FTZ R6, R187, R8 ;  /* 0x00000008bb067220 */ /* 0x000fe40000410000 */
[----:B------:R-:W-:-:S02]  /*6610*/  FFMA.FTZ R11, R204, R11, R185 ;  /* 0x0000000bcc0b7223 */ /* 0x000fc400000100b9 */
[----:B------:R-:W-:Y:S02]  /*6620*/  FMUL.FTZ R214, R165, R168 ;  /* 0x000000a8a5d67220 */ /* 0x000fe40000410000 */
[----:B------:R-:W-:Y:S02]  /*6630*/  FMUL.FTZ R8, R204, R9 ;  /* 0x00000009cc087220 */ /* 0x000fe40000410000 */
[----:B------:R-:W-:Y:S01]  /*6640*/  FMUL.FTZ R213, R57, R173 ;  /* 0x000000ad39d57220 */ /* 0x000fe20000410000 */
[----:B------:R-:W-:Y:S01]  /*6650*/  SHFL.UP PT, R9, R6, 0x1, RZ ;  /* 0x0420000006097989 */ /* 0x000fe200000e00ff */
[----:B------:R-:W-:Y:S02]  /*6660*/  FFMA.FTZ R175, R205, R11, R186 ;  /* 0x0000000bcdaf7223 */ /* 0x000fe400000100ba */
[----:B------:R-:W-:Y:S02]  /*6670*/  FFMA.FTZ R7, R187, R7, R214 ;  /* 0x00000007bb077223 */ /* 0x000fe400000100d6 */
[----:B------:R-:W-:-:S02]  /*6680*/  FMUL.FTZ R11, R205, R8 ;  /* 0x00000008cd0b7220 */ /* 0x000fc40000410000 */
[C---:B------:R-:W-:Y:S01]  /*6690*/  FFMA.FTZ R175, R206.reuse, R175, R213 ;  /* 0x000000afceaf7223 */ /* 0x040fe200000100d5 */
[----:B------:R-:W0:Y:S01]  /*66a0*/  SHFL.UP PT, R8, R7, 0x1, RZ ;  /* 0x0420000007087989 */ /* 0x000e2200000e00ff */
[----:B------:R-:W-:Y:S02]  /*66b0*/  FMUL.FTZ R178, R206, R11 ;  /* 0x0000000bceb27220 */ /* 0x000fe40000410000 */
[----:B------:R-:W-:Y:S02]  /*66c0*/  FMUL.FTZ R176, R59, R173 ;  /* 0x000000ad3bb07220 */ /* 0x000fe40000410000 */
[C---:B------:R-:W-:Y:S02]  /*66d0*/  FFMA.FTZ R175, R13.reuse, R175, R174 ;  /* 0x000000af0daf7223 */ /* 0x040fe400000100ae */
[----:B------:R-:W-:Y:S02]  /*66e0*/  FMUL.FTZ R178, R13, R178 ;  /* 0x000000b20db27220 */ /* 0x000fe40000410000 */
[----:B------:R-:W-:-:S02]  /*66f0*/  FMUL.FTZ R173, R60, R173 ;  /* 0x000000ad3cad7220 */ /* 0x000fc40000410000 */
[C---:B------:R-:W-:Y:S02]  /*6700*/  FFMA.FTZ R11, R171.reuse, R175, R176 ;  /* 0x000000afab0b7223 */ /* 0x040fe400000100b0 */
[----:B------:R-:W-:Y:S02]  /*6710*/  FMUL.FTZ R175, R171, R178 ;  /* 0x000000b2abaf7220 */ /* 0x000fe40000410000 */
[C---:B------:R-:W-:Y:S02]  /*6720*/  FFMA.FTZ R178, R172.reuse, R11, R173 ;  /* 0x0000000bacb27223 */ /* 0x040fe400000100ad */
[----:B------:R-:W-:-:S03]  /*6730*/  FMUL.FTZ R175, R172, R175 ;  /* 0x000000afacaf7220 */ /* 0x000fc60000410000 */
[----:B------:R-:W1:Y:S04]  /*6740*/  SHFL.DOWN PT, R11, R178, 0x1, 0x1f ;  /* 0x08201f00b20b7f89 */ /* 0x000e6800000e0000 */
[----:B------:R-:W2:Y:S01]  /*6750*/  SHFL.DOWN PT, R232, R175, 0x1, 0x1f ;  /* 0x08201f00afe87f89 */ /* 0x000ea200000e0000 */
[C---:B0-----:R-:W-:Y:S02]  /*6760*/  @P3 FFMA.FTZ R7, R6.reuse, R8, R7 ;  /* 0x0000000806073223 */ /* 0x041fe40000010007 */
[----:B------:R-:W-:Y:S01]  /*6770*/  @P3 FMUL.FTZ R6, R6, R9 ;  /* 0x0000000906063220 */ /* 0x000fe20000410000 */
[----:B------:R-:W-:Y:S02]  /*6780*/  ISETP.GE.AND P3, PT, R128, 0x2, PT ;  /* 0x000000028000780c */ /* 0x000fe40003f66270 */
[----:B------:R-:W0:Y:S04]  /*6790*/  SHFL.UP PT, R8, R7, 0x2, RZ ;  /* 0x0440000007087989 */ /* 0x000e2800000e00ff */
[----:B------:R-:W3:Y:S01]  /*67a0*/  SHFL.UP PT, R9, R6, 0x2, RZ ;  /* 0x0440000006097989 */ /* 0x000ee200000e00ff */
[----:B-1----:R-:W-:-:S02]  /*67b0*/  @P4 FFMA.FTZ R178, R175, R11, R178 ;  /* 0x0000000bafb24223 */ /* 0x002fc400000100b2 */
[----:B--2---:R-:W-:-:S03]  /*67c0*/  @P4 FMUL.FTZ R175, R175, R232 ;  /* 0x000000e8afaf4220 */ /* 0x004fc60000410000 */
[----:B------:R-:W1:Y:S01]  /*67d0*/  SHFL.DOWN PT, R11, R178, 0x2, 0x1f ;  /* 0x08401f00b20b7f89 */ /* 0x000e6200000e0000 */
[----:B------:R-:W-:-:S03]  /*67e0*/  ISETP.GE.U32.AND P4, PT, R216, 0x1e, PT ;  /* 0x0000001ed800780c */ /* 0x000fc60003f86070 */
[----:B------:R-:W2:Y:S01]  /*67f0*/  SHFL.DOWN PT, R232, R175, 0x2, 0x1f ;  /* 0x08401f00afe87f89 */ /* 0x000ea200000e0000 */
[C---:B0-----:R-:W-:Y:S02]  /*6800*/  @P3 FFMA.FTZ R7, R6.reuse, R8, R7 ;  /* 0x0000000806073223 */ /* 0x041fe40000010007 */
[----:B---3--:R-:W-:-:S03]  /*6810*/  @P3 FMUL.FTZ R6, R6, R9 ;  /* 0x0000000906063220 */ /* 0x008fc60000410000 */
[----:B------:R-:W0:Y:S01]  /*6820*/  SHFL.UP PT, R8, R7, 0x4, RZ ;  /* 0x0480000007087989 */ /* 0x000e2200000e00ff */
[----:B------:R-:W-:-:S03]  /*6830*/  ISETP.GE.AND P3, PT, R128, 0x4, PT ;  /* 0x000000048000780c */ /* 0x000fc60003f66270 */
[----:B------:R-:W3:Y:S01]  /*6840*/  SHFL.UP PT, R9, R6, 0x4, RZ ;  /* 0x0480000006097989 */ /* 0x000ee200000e00ff */
[C---:B-1----:R-:W-:Y:S02]  /*6850*/  @!P4 FFMA.FTZ R178, R175.reuse, R11, R178 ;  /* 0x0000000bafb2c223 */ /* 0x042fe400000100b2 */
[----:B--2---:R-:W-:-:S03]  /*6860*/  @!P4 FMUL.FTZ R175, R175, R232 ;  /* 0x000000e8afafc220 */ /* 0x004fc60000410000 */
        /* <DEDUP_REMOVED lines=8> */
[C---:B-1----:R-:W-:Y:S01]  /*68f0*/  @!P4 FFMA.FTZ R178, R175.reuse, R11, R178 ;  /* 0x0000000bafb2c223 */ /* 0x042fe200000100b2 */
[----:B------:R-:W-:Y:S01]  /*6900*/  MOV R11, UR29 ;  /* 0x0000001d000b7c02 */ /* 0x000fe20008000f00 */
[----:B--2---:R-:W-:-:S03]  /*6910*/  @!P4 FMUL.FTZ R175, R175, R232 ;  /* 0x000000e8afafc220 */ /* 0x004fc60000410000 */
[----:B------:R-:W1:Y:S01]  /*6920*/  SHFL.DOWN PT, R236, R178, 0x8, 0x1f ;  /* 0x09001f00b2ec7f89 */ /* 0x000e6200000e0000 */
[----:B------:R-:W-:-:S03]  /*6930*/  ISETP.GE.OR P0, PT, R11, c[0x0][0x174], P0 ;  /* 0x00005d000b007a0c */ /* 0x000fc60000706670 */
[----:B------:R-:W2:Y:S01]  /*6940*/  SHFL.DOWN PT, R234, R175, 0x8, 0x1f ;  /* 0x09001f00afea7f89 */ /* 0x000ea200000e0000 */
[C---:B0-----:R-:W-:Y:S02]  /*6950*/  @P3 FFMA.FTZ R7, R6.reuse, R8, R7 ;  /* 0x0000000806073223 */ /* 0x041fe40000010007 */
[----:B------:R-:W-:Y:S02]  /*6960*/  IMAD.MOV.U32 R8, RZ, RZ, 0x3f800000 ;  /* 0x3f800000ff087424 */ /* 0x000fe400078e00ff */
[----:B---3--:R-:W-:Y:S01]  /*6970*/  @P3 FMUL.FTZ R6, R6, R9 ;  /* 0x0000000906063220 */ /* 0x008fe20000410000 */
[----:B------:R-:W-:Y:S01]  /*6980*/  ISETP.GE.U32.AND P3, PT, R216, 0x18, PT ;  /* 0x00000018d800780c */ /* 0x000fe20003f66070 */
[----:B------:R-:W0:Y:S01]  /*6990*/  SHFL.UP PT, R232, R7, 0x10, RZ ;  /* 0x0600000007e87989 */ /* 0x000e2200000e00ff */
[----:B------:R-:W-:-:S03]  /*69a0*/  MOV R9, RZ ;  /* 0x000000ff00097202 */ /* 0x000fc60000000f00 */
[----:B------:R-:W3:Y:S04]  /*69b0*/  SHFL.UP PT, R11, R6, 0x10, RZ ;  /* 0x06000000060b7989 */ /* 0x000ee800000e00ff */
[----:B------:R-:W-:Y:S01]  /*69c0*/  @!P0 LDS.64 R8, [R237.X8+0x1728] ;  /* 0x00172800ed088984 */ /* 0x000fe20000008a00 */
[----:B------:R-:W-:-:S03]  /*69d0*/  ISETP.GE.AND P0, PT, R128, 0x10, PT ;  /* 0x000000108000780c */ /* 0x000fc60003f06270 */
[C---:B-1----:R-:W-:Y:S02]  /*69e0*/  @!P3 FFMA.FTZ R178, R175.reuse, R236, R178 ;  /* 0x000000ecafb2b223 */ /* 0x042fe400000100b2 */
[----:B--2---:R-:W-:-:S03]  /*69f0*/  @!P3 FMUL.FTZ R175, R175, R234 ;  /* 0x000000eaafafb220 */ /* 0x004fc60000410000 */
[----:B------:R-:W1:Y:S04]  /*6a00*/  SHFL.DOWN PT, R236, R178, 0x10, 0x1f ;  /* 0x0a001f00b2ec7f89 */ /* 0x000e6800000e0000 */
[----:B------:R-:W2:Y:S01]  /*6a10*/  SHFL.DOWN PT, R234, R175, 0x10, 0x1f ;  /* 0x0a001f00afea7f89 */ /* 0x000ea200000e0000 */
[----:B0-----:R-:W-:-:S03]  /*6a20*/  @P0 FFMA.FTZ R7, R6, R232, R7 ;  /* 0x000000e806070223 */ /* 0x001fc60000010007 */
[----:B-----5:R0:W-:Y:S01]  /*6a30*/  SHFL.IDX PT, R232, R10, RZ, 0x1f ;  /* 0x00001fff0ae87589 */ /* 0x0201e200000e0000 */
[----:B---3--:R-:W-:Y:S01]  /*6a40*/  @P0 FMUL.FTZ R6, R6, R11 ;  /* 0x0000000b06060220 */ /* 0x008fe20000410000 */
[----:B------:R-:W-:Y:S02]  /*6a50*/  ISETP.GE.U32.AND P0, PT, R216, 0x10, PT ;  /* 0x00000010d800780c */ /* 0x000fe40003f06070 */
[----:B------:R-:W-:Y:S04]  /*6a60*/  SHFL.UP PT, R7, R7, 0x1, RZ ;  /* 0x0420000007077989 */ /* 0x000fe800000e00ff */
[----:B------:R-:W3:Y:S01]  /*6a70*/  SHFL.UP PT, R6, R6, 0x1, RZ ;  /* 0x0420000006067989 */ /* 0x000ee200000e00ff */
[----:B0-----:R-:W-:-:S06]  /*6a80*/  IMAD R10, R217, c[0x0][0x2a0], RZ ;  /* 0x0000a800d90a7a24 */ /* 0x001fcc00078e02ff */
[C---:B-1----:R-:W-:Y:S02]  /*6a90*/  @!P0 FFMA.FTZ R178, R175.reuse, R236, R178 ;  /* 0x000000ecafb28223 */ /* 0x042fe400000100b2 */
[----:B--2---:R-:W-:-:S03]  /*6aa0*/  @!P0 FMUL.FTZ R175, R175, R234 ;  /* 0x000000eaafaf8220 */ /* 0x004fc60000410000 */
[----:B------:R-:W-:Y:S04]  /*6ab0*/  SHFL.DOWN PT, R11, R178, 0x1, 0x1f ;  /* 0x08201f00b20b7f89 */ /* 0x000fe800000e0000 */
[----:B------:R-:W-:Y:S04]  /*6ac0*/  SHFL.IDX PT, R237, R9, RZ, 0x1f ;  /* 0x00001fff09ed7589 */ /* 0x000fe800000e0000 */
[----:B------:R-:W0:Y:S01]  /*6ad0*/  SHFL.DOWN PT, R234, R175, 0x1, 0x1f ;  /* 0x08201f00afea7f89 */ /* 0x000e2200000e0000 */
[----:B---3--:R-:W-:-:S03]  /*6ae0*/  @P1 FFMA.FTZ R232, R6, R232, R7 ;  /* 0x000000e806e81223 */ /* 0x008fc60000010007 */
[----:B------:R-:W-:Y:S01]  /*6af0*/  SHFL.IDX PT, R178, R178, RZ, 0x1f ;  /* 0x00001fffb2b27589 */ /* 0x000fe200000e0000 */
[----:B------:R-:W-:Y:S01]  /*6b00*/  HFMA2.MMA R7, -RZ, RZ, 0, 0 ;  /* 0x00000000ff077435 */ /* 0x000fe200000001ff */
[----:B------:R-:W-:Y:S01]  /*6b10*/  MOV R6, R129 ;  /* 0x0000008100067202 */ /* 0x000fe20000000f00 */
[----:B------:R-:W-:Y:S01]  /*6b20*/  FFMA.FTZ R241, R221, R232, R12 ;  /* 0x000000e8ddf17223 */ /* 0x000fe2000001000c */
[----:B------:R-:W1:Y:S03]  /*6b30*/  SHFL.IDX PT, R175, R175, RZ, 0x1f ;  /* 0x00001fffafaf7589 */ /* 0x000e6600000e0000 */
[----:B------:R-:W-:Y:S02]  /*6b40*/  FFMA.FTZ R232, R172, R241, R167 ;  /* 0x000000f1ace87223 */ /* 0x000fe400000100a7 */
[----:B------:R-:W-:Y:S02]  /*6b50*/  FFMA.FTZ R167, R136, -R235, R241 ;  /* 0x800000eb88a77223 */ /* 0x000fe400000100f1 */
[----:B------:R-:W-:-:S04]  /*6b60*/  IMAD.WIDE.U32 R6, R239, c[0x0][0x298], R6 ;  /* 0x0000a600ef067a25 */ /* 0x000fc800078e0006 */
[----:B------:R-:W-:Y:S01]  /*6b70*/  IMAD R239, R135, c[0x0][0x2a4], R10 ;  /* 0x0000a90087ef7a24 */ /* 0x000fe200078e020a */
[----:B------:R-:W-:Y:S01]  /*6b80*/  IADD3 R7, R7, UR18, RZ ;  /* 0x0000001207077c10 */ /* 0x000fe2000fffe0ff */
[----:B0-----:R-:W-:Y:S02]  /*6b90*/  @P2 FFMA.FTZ R237, R234, R237, R11 ;  /* 0x000000edeaed2223 */ /* 0x001fe4000001000b */
[----:B------:R-:W-:Y:S02]  /*6ba0*/  FFMA.FTZ R234, R171, R232, R170 ;  /* 0x000000e8abea7223 */ /* 0x000fe400000100aa */
[----:B------:R-:W-:Y:S01]  /*6bb0*/  FFMA.FTZ R166, R237, R230, R166 ;  /* 0x000000e6eda67223 */ /* 0x000fe200000100a6 */
[----:B------:R-:W-:Y:S01]  /*6bc0*/  MOV R237, UR22 ;  /* 0x0000001600ed7c02 */ /* 0x000fe20008000f00 */
[----:B------:R-:W-:Y:S02]  /*6bd0*/  FFMA.FTZ R230, R60, R241, RZ ;  /* 0x000000f13ce67223 */ /* 0x000fe400000100ff */
[----:B------:R-:W-:-:S02]  /*6be0*/  FFMA.FTZ R170, R138, -R231, R232 ;  /* 0x800000e78aaa7223 */ /* 0x000fc400000100e8 */
[----:B------:R-:W-:Y:S02]  /*6bf0*/  FFMA.FTZ R235, R59, R232, R230 ;  /* 0x000000e83beb7223 */ /* 0x000fe400000100e6 */
[----:B------:R-:W-:Y:S02]  /*6c00*/  FFMA.FTZ R231, R13, R234, R218 ;  /* 0x000000ea0de77223 */ /* 0x000fe400000100da */
[----:B------:R-:W-:Y:S02]  /*6c10*/  FFMA.FTZ R218, R152, -R219, R234 ;  /* 0x800000db98da7223 */ /* 0x000fe400000100ea */
[----:B------:R-:W-:Y:S02]  /*6c20*/  FFMA.FTZ R219, R187, R166, R222 ;  /* 0x000000a6bbdb7223 */ /* 0x000fe400000100de */
[----:B------:R-:W-:Y:S02]  /*6c30*/  FFMA.FTZ R230, R58, R234, R235 ;  /* 0x000000ea3ae67223 */ /* 0x000fe400000100eb */
[----:B------:R-:W-:-:S02]  /*6c40*/  FFMA.FTZ R233, R206, R231, R233 ;  /* 0x000000e7cee97223 */ /* 0x000fc400000100e9 */
[----:B------:R-:W-:Y:S02]  /*6c50*/  FFMA.FTZ R222, R190, R219, R225 ;  /* 0x000000dbbede7223 */ /* 0x000fe400000100e1 */
[----:B------:R-:W-:Y:S02]  /*6c60*/  FFMA.FTZ R220, R153, -R220, R231 ;  /* 0x800000dc99dc7223 */ /* 0x000fe400000100e7 */
[----:B------:R-:W-:Y:S02]  /*6c70*/  FFMA.FTZ R231, R57, R231, R230 ;  /* 0x000000e739e77223 */ /* 0x000fe400000100e6 */
[-C--:B------:R-:W-:Y:S02]  /*6c80*/  FFMA.FTZ R230, R205, R233.reuse, R228 ;  /* 0x000000e9cde67223 */ /* 0x080fe400000100e4 */
[----:B------:R-:W-:Y:S02]  /*6c90*/  FFMA.FTZ R225, R195, R222, R226 ;  /* 0x000000dec3e17223 */ /* 0x000fe400000100e2 */
[----:B------:R-:W-:-:S02]  /*6ca0*/  FFMA.FTZ R228, R56, R233, R231 ;  /* 0x000000e938e47223 */ /* 0x000fc400000100e7 */
[-C--:B------:R-:W-:Y:S02]  /*6cb0*/  FFMA.FTZ R232, R204, R230.reuse, R229 ;  /* 0x000000e6cce87223 */ /* 0x080fe400000100e5 */
[----:B------:R-:W-:Y:S02]  /*6cc0*/  FFMA.FTZ R226, R198, R225, R227 ;  /* 0x000000e1c6e27223 */ /* 0x000fe400000100e3 */
[----:B------:R-:W-:Y:S02]  /*6cd0*/  FFMA.FTZ R229, R55, R230, R228 ;  /* 0x000000e637e57223 */ /* 0x000fe400000100e4 */
[----:B------:R-:W-:Y:S02]  /*6ce0*/  FFMA.FTZ R227, R203, R232, R179 ;  /* 0x000000e8cbe37223 */ /* 0x000fe400000100b3 */
[----:B------:R-:W-:Y:S02]  /*6cf0*/  FFMA.FTZ R179, R199, R226, R180 ;  /* 0x000000e2c7b37223 */ /* 0x000fe400000100b4 */
[----:B------:R-:W-:-:S02]  /*6d00*/  FFMA.FTZ R228, R54, R232, R229 ;  /* 0x000000e836e47223 */ /* 0x000fc400000100e5 */
[----:B------:R-:W-:Y:S02]  /*6d10*/  FFMA.FTZ R229, R202, R227, R177 ;  /* 0x000000e3cae57223 */ /* 0x000fe400000100b1 */
[----:B------:R-:W-:Y:S02]  /*6d20*/  FFMA.FTZ R180, R200, R179, R181 ;  /* 0x000000b3c8b47223 */ /* 0x000fe400000100b5 */
[C---:B------:R-:W-:Y:S02]  /*6d30*/  FFMA.FTZ R181, R201.reuse, R229, R208 ;  /* 0x000000e5c9b57223 */ /* 0x040fe400000100d0 */
        /* <DEDUP_REMOVED lines=11> */
[----:B------:R-:W-:Y:S02]  /*6df0*/  FFMA.FTZ R191, R160, -R191, R182 ;  /* 0x800000bfa0bf7223 */ /* 0x000fe400000100b6 */
[----:B------:R-:W-:Y:S02]  /*6e00*/  FFMA.FTZ R182, R50, R182, R177 ;  /* 0x000000b632b67223 */ /* 0x000fe400000100b1 */
[----:B-1----:R-:W-:Y:S01]  /*6e10*/  FFMA.FTZ R9, R175, R9, R178 ;  /* 0x00000009af097223 */ /* 0x002fe200000100b2 */
[----:B------:R-:W-:Y:S01]  /*6e20*/  SHF.L.U32 R178, R129, 0x4, RZ ;  /* 0x0000000481b27819 */ /* 0x000fe200000006ff */
[----:B------:R-:W-:-:S02]  /*6e30*/  FMUL.FTZ R8, R175, R8 ;  /* 0x00000008af087220 */ /* 0x000fc40000410000 */
[----:B------:R-:W-:Y:S01]  /*6e40*/  FFMA.FTZ R175, R13, R206, R174 ;  /* 0x000000ce0daf7223 */ /* 0x000fe200000100ae */
[----:B------:R-:W-:Y:S01]  /*6e50*/  MOV R13, UR7 ;  /* 0x00000007000d7c02 */ /* 0x000fe20008000f00 */
[-C--:B------:R-:W-:Y:S01]  /*6e60*/  FFMA.FTZ R198, R198, R199.reuse, R209 ;  /* 0x000000c7c6c67223 */ /* 0x080fe200000100d1 */
[----:B------:R-:W-:Y:S01]  /*6e70*/  LEA.HI.SX32 R178, R178, R178, 0x1b ;  /* 0x000000b2b2b27211 */ /* 0x000fe200078fdaff */
[----:B------:R-:W-:Y:S02]  /*6e80*/  FFMA.FTZ R177, R49, R199, R182 ;  /* 0x000000c731b17223 */ /* 0x000fe400000100b6 */
[----:B------:R-:W-:Y:S01]  /*6e90*/  FFMA.FTZ R171, R171, R175, R176 ;  /* 0x000000afabab7223 */ /* 0x000fe200000100b0 */
[----:B------:R0:W-:Y:S01]  /*6ea0*/  @!P5 STS.64 [R13.X8+0x1728], R8 ;  /* 0x001728080d00d388 */ /* 0x0001e20000008a00 */
[-C--:B------:R-:W-:Y:S02]  /*6eb0*/  FFMA.FTZ R195, R195, R198.reuse, R212 ;  /* 0x000000c6c3c37223 */ /* 0x080fe400000100d4 */
[----:B------:R-:W-:-:S02]  /*6ec0*/  FFMA.FTZ R182, R48, R198, R177 ;  /* 0x000000c630b67223 */ /* 0x000fc400000100b1 */
[----:B------:R-:W-:Y:S02]  /*6ed0*/  FFMA.FTZ R173, R172, R171, R173 ;  /* 0x000000abacad7223 */ /* 0x000fe400000100ad */
[----:B------:R-:W-:Y:S02]  /*6ee0*/  FFMA.FTZ R177, R47, R195, R182 ;  /* 0x000000c32fb17223 */ /* 0x000fe400000100b6 */
[----:B------:R-:W-:Y:S02]  /*6ef0*/  FMUL.FTZ R182, R76, R173 ;  /* 0x000000ad4cb67220 */ /* 0x000fe40000410000 */
[----:B------:R-:W-:Y:S02]  /*6f00*/  FMUL.FTZ R183, R63, R222 ;  /* 0x000000de3fb77220 */ /* 0x000fe40000410000 */
[----:B0-----:R-:W-:Y:S02]  /*6f10*/  FMUL.FTZ R13, R75, R171 ;  /* 0x000000ab4b0d7220 */ /* 0x001fe40000410000 */
[----:B------:R-:W-:-:S02]  /*6f20*/  FFMA.FTZ R9, R167, R182, RZ ;  /* 0x000000b6a7097223 */ /* 0x000fc400000100ff */
[----:B------:R-:W-:Y:S02]  /*6f30*/  FMUL.FTZ R185, R140, R183 ;  /* 0x000000b78cb97220 */ /* 0x000fe40000410000 */
[----:B------:R-:W-:Y:S02]  /*6f40*/  FMUL.FTZ R8, R74, R175 ;  /* 0x000000af4a087220 */ /* 0x000fe40000410000 */
[----:B------:R-:W-:Y:S01]  /*6f50*/  FFMA.FTZ R9, R170, R13, R9 ;  /* 0x0000000daa097223 */ /* 0x000fe20000010009 */
[----:B------:R0:W-:Y:S01]  /*6f60*/  STS [R178.X4+0x464], R185 ;  /* 0x000464b9b2007388 */ /* 0x0001e20000004800 */
[----:B------:R-:W-:Y:S02]  /*6f70*/  FMUL.FTZ R176, R64, R225 ;  /* 0x000000e140b07220 */ /* 0x000fe40000410000 */
[----:B------:R-:W-:Y:S02]  /*6f80*/  FFMA.FTZ R9, R218, R8, R9 ;  /* 0x00000008da097223 */ /* 0x000fe40000010009 */
[----:B------:R-:W-:-:S02]  /*6f90*/  FFMA.FTZ R211, R190, R195, R211 ;  /* 0x000000c3bed37223 */ /* 0x000fc400000100d3 */
[----:B------:R-:W-:Y:S02]  /*6fa0*/  FFMA.FTZ R188, R163, -R188, R195 ;  /* 0x800000bca3bc7223 */ /* 0x000fe400000100c3 */
[----:B------:R-:W-:Y:S02]  /*6fb0*/  FMUL.FTZ R195, R143, R176 ;  /* 0x000000b08fc37220 */ /* 0x000fe40000410000 */
[----:B0-----:R-:W-:Y:S02]  /*6fc0*/  FMUL.FTZ R185, R73, R206 ;  /* 0x000000ce49b97220 */ /* 0x001fe40000410000 */
[----:B------:R-:W-:Y:S01]  /*6fd0*/  FFMA.FTZ R223, R154, -R223, R233 ;  /* 0x800000df9adf7223 */ /* 0x000fe200000100e9 */
[----:B------:R0:W-:Y:S01]  /*6fe0*/  STS [R178.X4+0x460], R195 ;  /* 0x000460c3b2007388 */ /* 0x0001e20000004800 */
[----:B------:R-:W-:Y:S02]  /*6ff0*/  FMUL.FTZ R184, R72, R205 ;  /* 0x000000cd48b87220 */ /* 0x000fe40000410000 */
[----:B------:R-:W-:-:S02]  /*7000*/  FFMA.FTZ R172, R220, R185, R9 ;  /* 0x000000b9dcac7223 */ /* 0x000fc40000010009 */
[----:B------:R-:W-:Y:S02]  /*7010*/  FMUL.FTZ R174, R62, R219 ;  /* 0x000000db3eae7220 */ /* 0x000fe40000410000 */
[----:B------:R-:W-:Y:S02]  /*7020*/  FFMA.FTZ R224, R155, -R224, R230 ;  /* 0x800000e09be07223 */ /* 0x000fe400000100e6 */
[----:B------:R-:W-:Y:S02]  /*7030*/  FFMA.FTZ R9, R223, R184, R172 ;  /* 0x000000b8df097223 */ /* 0x000fe400000100ac */
[----:B0-----:R-:W-:Y:S02]  /*7040*/  FMUL.FTZ R195, R71, R204 ;  /* 0x000000cc47c37220 */ /* 0x001fe40000410000 */
[----:B------:R-:W-:Y:S02]  /*7050*/  FFMA.FTZ R192, R161, -R192, R199 ;  /* 0x800000c0a1c07223 */ /* 0x000fe400000100c7 */
[----:B------:R-:W-:-:S02]  /*7060*/  FMUL.FTZ R199, R141, R174 ;  /* 0x000000ae8dc77220 */ /* 0x000fc40000410000 */
[----:B------:R-:W-:Y:S02]  /*7070*/  FFMA.FTZ R197, R156, -R197, R232 ;  /* 0x800000c59cc57223 */ /* 0x000fe400000100e8 */
[----:B------:R-:W-:Y:S01]  /*7080*/  FMUL.FTZ R186, R70, R203 ;  /* 0x000000cb46ba7220 */ /* 0x000fe20000410000 */
[----:B------:R0:W-:Y:S01]  /*7090*/  STS [R178.X4+0x468], R199 ;  /* 0x000468c7b2007388 */ /* 0x0001e20000004800 */
[----:B------:R-:W-:Y:S02]  /*70a0*/  FFMA.FTZ R172, R224, R195, R9 ;  /* 0x000000c3e0ac7223 */ /* 0x000fe40000010009 */
[----:B------:R-:W-:-:S04]  /*70b0*/  IMAD.WIDE.U32 R10, R135, c[0x0][0x2a0], R6 ;  /* 0x0000a800870a7a25 */ /* 0x000fc800078e0006 */
[----:B------:R-:W-:Y:S01]  /*70c0*/  FFMA.FTZ R196, R157, -R196, R227 ;  /* 0x800000c49dc47223 */ /* 0x000fe200000100e3 */
[C---:B------:R-:W-:Y:S01]  /*70d0*/  LEA R6, P0, R10.reuse, c[0x0][0x318], 0x2 ;  /* 0x0000c6000a067a11 */ /* 0x040fe200078010ff */
[----:B------:R-:W-:Y:S01]  /*70e0*/  FFMA.FTZ R194, R159, -R194, R181 ;  /* 0x800000c29fc27223 */ /* 0x000fe200000100b5 */
[----:B------:R-:W-:Y:S01]  /*70f0*/  IADD3 R12, P1, R10, UR37, RZ ;  /* 0x000000250a0c7c10 */ /* 0x000fe2000ff3e0ff */
[----:B0-----:R-:W-:Y:S02]  /*7100*/  FMUL.FTZ R199, R69, R202 ;  /* 0x000000ca45c77220 */ /* 0x001fe40000410000 */
[----:B------:R-:W-:Y:S02]  /*7110*/  FFMA.FTZ R9, R197, R186, R172 ;  /* 0x000000bac5097223 */ /* 0x000fe400000100ac */
[----:B------:R-:W-:Y:S01]  /*7120*/  IMAD.IADD R221, R11, 0x1, R239 ;  /* 0x000000010bdd7824 */ /* 0x000fe200078e02ef */
[----:B------:R-:W-:Y:S01]  /*7130*/  MOV R11, UR22 ;  /* 0x00000016000b7c02 */ /* 0x000fe20008000f00 */
[----:B------:R-:W-:-:S02]  /*7140*/  FMUL.FTZ R181, R61, R166 ;  /* 0x000000a63db57220 */ /* 0x000fc40000410000 */
[----:B------:R-:W-:Y:S01]  /*7150*/  FFMA.FTZ R193, R158, -R193, R229 ;  /* 0x800000c19ec17223 */ /* 0x000fe200000100e5 */
[----:B------:R-:W-:Y:S01]  /*7160*/  LEA.HI.X R7, R10, c[0x0][0x31c], R221, 0x2, P0 ;  /* 0x0000c7000a077a11 */ /* 0x000fe200000f14dd */
[----:B------:R-:W-:Y:S01]  /*7170*/  FMUL.FTZ R190, R68, R201 ;  /* 0x000000c944be7220 */ /* 0x000fe20000410000 */
[----:B------:R-:W-:Y:S01]  /*7180*/  LEA R10, P0, R11, R6, 0x2 ;  /* 0x000000060b0a7211 */ /* 0x000fe200078010ff */
[----:B------:R-:W-:Y:S01]  /*7190*/  FMUL.FTZ R213, R149, R186 ;  /* 0x000000ba95d57220 */ /* 0x000fe20000410000 */
[----:B------:R-:W-:Y:S01]  /*71a0*/  MOV R186, UR37 ;  /* 0x0000002500ba7c02 */ /* 0x000fe20008000f00 */
[----:B------:R-:W-:Y:S01]  /*71b0*/  FFMA.FTZ R172, R196, R199, R9 ;  /* 0x000000c7c4ac7223 */ /* 0x000fe20000010009 */
[----:B------:R-:W-:Y:S01]  /*71c0*/  MOV R11, UR31 ;  /* 0x0000001f000b7c02 */ /* 0x000fe20008000f00 */
[----:B------:R-:W-:Y:S01]  /*71d0*/  FMUL.FTZ R207, R132, R181 ;  /* 0x000000b584cf7220 */ /* 0x000fe20000410000 */
[----:B------:R-:W-:Y:S01]  /*71e0*/  STS [R178.X4+0x448], R213 ;  /* 0x000448d5b2007388 */ /* 0x000fe20000004800 */
[----:B------:R-:W-:Y:S01]  /*71f0*/  FFMA.FTZ R189, R162, -R189, R198 ;  /* 0x800000bda2bd7223 */ /* 0x000fe200000100c6 */
[----:B------:R-:W-:Y:S01]  /*7200*/  LEA.HI.X R11, R237, R7, R11, 0x2, P0 ;  /* 0x00000007ed0b7211 */ /* 0x000fe200000f140b */
[----:B------:R-:W-:Y:S01]  /*7210*/  FMUL.FTZ R198, R66, R179 ;  /* 0x000000b342c67220 */ /* 0x000fe20000410000 */
[----:B------:R0:W-:Y:S01]  /*7220*/  STS [R178.X4+0x46c], R207 ;  /* 0x00046ccfb2007388 */ /* 0x0001e20000004800 */
[----:B------:R-:W-:-:S02]  /*7230*/  FMUL.FTZ R235, R65, R226 ;  /* 0x000000e241eb7220 */ /* 0x000fc40000410000 */
[----:B------:R-:W-:Y:S01]  /*7240*/  FFMA.FTZ R9, R193, R190, R172 ;  /* 0x000000bec1097223 */ /* 0x000fe200000100ac */
[----:B------:R-:W-:Y:S01]  /*7250*/  IADD3 R172, -R186, c[0x0][0x168], -R129 ;  /* 0x00005a00baac7a10 */ /* 0x000fe20007ffe981 */
[----:B------:R-:W-:Y:S02]  /*7260*/  FMUL.FTZ R209, R142, R235 ;  /* 0x000000eb8ed17220 */ /* 0x000fe40000410000 */
[----:B------:R-:W-:Y:S01]  /*7270*/  FMUL.FTZ R231, R67, R180 ;  /* 0x000000b443e77220 */ /* 0x000fe20000410000 */
[----:B------:R-:W-:Y:S01]  /*7280*/  ISETP.GE.AND P0, PT, R172, 0x1, PT ;  /* 0x00000001ac00780c */ /* 0x000fe20003f06270 */
[----:B------:R-:W-:Y:S01]  /*7290*/  FMUL.FTZ R227, R146, R199 ;  /* 0x000000c792e37220 */ /* 0x000fe20000410000 */
[----:B------:R1:W-:Y:S01]  /*72a0*/  STS [R178.X4+0x45c], R209 ;  /* 0x00045cd1b2007388 */ /* 0x0003e20000004800 */
[----:B0-----:R-:W-:Y:S02]  /*72b0*/  FMUL.FTZ R207, R145, R198 ;  /* 0x000000c691cf7220 */ /* 0x001fe40000410000 */
[----:B------:R-:W-:Y:S01]  /*72c0*/  FMUL.FTZ R199, R150, R185 ;  /* 0x000000b996c77220 */ /* 0x000fe20000410000 */
[----:B------:R-:W-:Y:S01]  /*72d0*/  STS [R178.X4+0x44c], R227 ;  /* 0x00044ce3b2007388 */ /* 0x000fe20000004800 */
[----:B------:R-:W-:-:S02]  /*72e0*/  FMUL.FTZ R233, R144, R231 ;  /* 0x000000e790e97220 */ /* 0x000fc40000410000 */
[----:B------:R-:W-:Y:S01]  /*72f0*/  FMUL.FTZ R229, R147, R190 ;  /* 0x000000be93e57220 */ /* 0x000fe20000410000 */
[----:B------:R0:W-:Y:S01]  /*7300*/  STS [R178.X4+0x458], R207 ;  /* 0x000458cfb2007388 */ /* 0x0001e20000004800 */
[----:B------:R-:W-:Y:S01]  /*7310*/  FMUL.FTZ R185, R134, R13 ;  /* 0x0000000d86b97220 */ /* 0x000fe20000410000 */
[----:B------:R-:W-:Y:S01]  /*7320*/  IADD3.X R13, R221, UR38, RZ, P1, !PT ;  /* 0x00000026dd0d7c10 */ /* 0x000fe20008ffe4ff */
[----:B-1----:R-:W-:Y:S01]  /*7330*/  FMUL.FTZ R209, R148, R195 ;  /* 0x000000c394d17220 */ /* 0x002fe20000410000 */
[----:B------:R1:W-:Y:S01]  /*7340*/  STS [R178.X4+0x454], R233 ;  /* 0x000454e9b2007388 */ /* 0x0003e20000004800 */
[----:B------:R-:W-:Y:S02]  /*7350*/  FMUL.FTZ R195, R137, R8 ;  /* 0x0000000889c37220 */ /* 0x000fe40000410000 */
[----:B------:R-:W-:Y:S01]  /*7360*/  IMAD.U32 R237, RZ, RZ, UR40 ;  /* 0x00000028ffed7e24 */ /* 0x000fe2000f8e00ff */
[----:B------:R1:W-:Y:S01]  /*7370*/  STS [R178.X4+0x450], R229 ;  /* 0x000450e5b2007388 */ /* 0x0003e20000004800 */
[----:B------:R-:W-:-:S02]  /*7380*/  FFMA.FTZ R187, R187, R211, R214 ;  /* 0x000000d3bbbb7223 */ /* 0x000fc400000100d6 */
[----:B0-----:R-:W-:Y:S01]  /*7390*/  FMUL.FTZ R207, R151, R184 ;  /* 0x000000b897cf7220 */ /* 0x001fe20000410000 */
[----:B------:R1:W-:Y:S01]  /*73a0*/  STS [R178.X4+0x444], R209 ;  /* 0x000444d1b2007388 */ /* 0x0003e20000004800 */
[----:B------:R-:W-:Y:S02]  /*73b0*/  FFMA.FTZ R184, R194, R231, R9 ;  /* 0x000000e7c2b87223 */ /* 0x000fe40000010009 */
[----:B------:R-:W-:Y:S01]  /*73c0*/  FMUL.FTZ R9, R139, R182 ;  /* 0x000000b68b097220 */ /* 0x000fe20000410000 */
[----:B------:R1:W-:Y:S01]  /*73d0*/  STS [R178.X4+0x440], R207 ;  /* 0x000440cfb2007388 */ /* 0x0003e20000004800 */
[----:B------:R-:W-:Y:S02]  /*73e0*/  FFMA.FTZ R213, R191, R198, R184 ;  /* 0x000000c6bfd57223 */ /* 0x000fe400000100b8 */
[----:B------:R-:W-:Y:S01]  /*73f0*/  IMAD.WIDE.U32 R10, R237, c[0x0][0x2b0], R10 ;  /* 0x0000ac00ed0a7a25 */ /* 0x000fe200078e000a */
[----:B------:R1:W-:Y:S03]  /*7400*/  STS [R178.X4+0x43c], R199 ;  /* 0x00043cc7b2007388 */ /* 0x0003e60000004800 */
[----:B------:R-:W-:Y:S01]  /*7410*/  FFMA.FTZ R213, R192, R235, R213 ;  /* 0x000000ebc0d57223 */ /* 0x000fe200000100d5 */
[----:B------:R1:W-:Y:S04]  /*7420*/  STS [R178.X4+0x438], R195 ;  /* 0x000438c3b2007388 */ /* 0x0003e80000004800 */
[----:B------:R1:W-:Y:S04]  /*7430*/  STS [R178.X4+0x434], R185 ;  /* 0x000434b9b2007388 */ /* 0x0003e80000004800 */
[----:B------:R1:W-:Y:S04]  /*7440*/  STS [R178.X4+0x430], R9 ;  /* 0x00043009b2007388 */ /* 0x0003e80000004800 */
[----:B------:R-:W-:Y:S06]  /*7450*/  BAR.SYNC.DEFER_BLOCKING 0x0 ;  /* 0x0000000000007b1d */ /* 0x000fec0000010000 */
[----:B------:R-:W-:Y:S05]  /*7460*/  @!P0 BRA `(.L_x_5275) ;  /* 0x000000b000008947 */ /* 0x000fea0003800000 */
[----:B-1----:R-:W-:Y:S01]  /*7470*/  LEA.HI.SX32 R178, R129, R129, 0x1b ;  /* 0x0000008181b27211 */ /* 0x002fe200078fdaff */
        /* <DEDUP_REMOVED lines=10> */
.L_x_5275:
[----:B-1----:R-:W-:Y:S05]  /*7520*/  BSYNC B0 ;  /* 0x0000000000007941 */ /* 0x002fea0003800000 */
.L_x_5274:
[----:B------:R-:W-:Y:S01]  /*7530*/  IADD3 R12, R129, 0x20, RZ ;  /* 0x00000020810c7810 */ /* 0x000fe20007ffe0ff */
[----:B------:R-:W-:Y:S01]  /*7540*/  ULDC UR21, c[0x0][0x174] ;  /* 0x00005d0000157ab9 */ /* 0x000fe20000000800 */
[----:B------:R-:W-:Y:S01]  /*7550*/  ISETP.GE.AND P0, PT, R172, 0x21, PT ;  /* 0x00000021ac00780c */ /* 0x000fe20003f06270 */
[----:B------:R-:W-:Y:S01]  /*7560*/  UIADD3 UR21, UR6, -UR21, URZ ;  /* 0x8000001506157290 */ /* 0x000fe2000fffe03f */
[----:B------:R-:W-:Y:S01]  /*7570*/  LEA.HI.SX32 R12, R12, R129, 0x1b ;  /* 0x000000810c0c7211 */ /* 0x000fe200078fdaff */
[----:B------:R-:W-:Y:S01]  /*7580*/  USHF.L.U64.HI UR20, UR8, 0x2, UR9 ;  /* 0x0000000208147899 */ /* 0x000fe20008010209 */
[----:B------:R-:W-:Y:S01]  /*7590*/  FFMA.FTZ R213, R189, R176, R213 ;  /* 0x000000b0bdd57223 */ /* 0x000fe200000100d5 */
[----:B------:R-:W-:Y:S01]  /*75a0*/  UIMAD UR21, UR21, -0x200, URZ ;  /* 0xfffffe00151578a4 */ /* 0x000fe2000f8e023f */
[----:B------:R-:W-:Y:S01]  /*75b0*/  FFMA.FTZ R169, R164, -R169, R211 ;  /* 0x800000a9a4a97223 */ /* 0x000fe200000100d3 */
[----:B------:R1:W2:Y:S01]  /*75c0*/  LDS R13, [R12.X4+0x4b0] ;  /* 0x0004b0000c0d7984 */ /* 0x0002a20000004800 */
[----:B------:R-:W-:Y:S01]  /*75d0*/  ULDC.64 UR18, c[0x0][0x2b0] ;  /* 0x0000ac0000127ab9 */ /* 0x000fe20000000a00 */
[----:B------:R-:W-:Y:S01]  /*75e0*/  FFMA.FTZ R213, R188, R183, R213 ;  /* 0x000000b7bcd57223 */ /* 0x000fe200000100d5 */
[----:B------:R-:W-:Y:S01]  /*75f0*/  UIMAD UR18, UR20, UR18, URZ ;  /* 0x00000012141272a4 */ /* 0x000fe2000f8e023f */
[----:B------:R-:W-:Y:S01]  /*7600*/  FFMA.FTZ R168, R165, -R168, R187 ;  /* 0x800000a8a5a87223 */ /* 0x000fe200000100bb */
[----:B0-----:R-:W-:Y:S01]  /*7610*/  MOV R9, UR21 ;  /* 0x0000001500097c02 */ /* 0x001fe20008000f00 */
[----:B------:R-:W-:Y:S01]  /*7620*/  FFMA.FTZ R213, R169, R174, R213 ;  /* 0x000000aea9d57223 */ /* 0x000fe200000100d5 */
[----:B------:R-:W-:Y:S01]  /*7630*/  UIMAD UR18, UR40, UR19, UR18 ;  /* 0x00000013281272a4 */ /* 0x000fe2000f8e0212 */
[----:B------:R-:W-:Y:S01]  /*7640*/  FMUL.FTZ R174, R168, R181 ;  /* 0x000000b5a8ae7220 */ /* 0x000fe20000410000 */
[----:B------:R-:W-:Y:S01]  /*7650*/  BSSY B0, `(.L_x_5276) ;  /* 0x000000e000007945 */ /* 0x000fe20003800000 */
[----:B------:R-:W-:Y:S01]  /*7660*/  FFMA.FTZ R177, R46, R211, R177 ;  /* 0x000000d32eb17223 */ /* 0x000fe200000100b1 */
[----:B------:R-:W-:Y:S01]  /*7670*/  IADD3 R176, R129, 0x60, RZ ;  /* 0x0000006081b07810 */ /* 0x000fe20007ffe0ff */
[----:B------:R-:W-:Y:S01]  /*7680*/  FMUL.FTZ R8, R44, R187 ;  /* 0x000000bb2c087220 */ /* 0x000fe20000410000 */
[----:B------:R-:W-:Y:S01]  /*7690*/  IADD3 R11, R11, UR18, RZ ;  /* 0x000000120b0b7c10 */ /* 0x000fe2000fffe0ff */
[----:B------:R-:W-:-:S04]  /*76a0*/  IMAD.WIDE R6, R9, 0x4, R6 ;  /* 0x0000000409067825 */ /* 0x000fc800078e0206 */
[----:B------:R-:W-:Y:S01]  /*76b0*/  FADD.FTZ R9, R213, R174 ;  /* 0x000000aed5097221 */ /* 0x000fe20000010000 */
[----:B------:R-:W-:Y:S01]  /*76c0*/  IADD3 R174, R129, 0x40, RZ ;  /* 0x0000004081ae7810 */ /* 0x000fe20007ffe0ff */
[----:B------:R-:W-:Y:S01]  /*76d0*/  FADD.FTZ R8, R177, R8 ;  /* 0x00000008b1087221 */ /* 0x000fe20000010000 */
[----:B------:R-:W-:Y:S05]  /*76e0*/  @!P0 BRA `(.L_x_5277) ;  /* 0x0000004000008947 */ /* 0x000fea0003800000 */
[----:B-1----:R-:W-:-:S05]  /*76f0*/  MOV R177, UR40 ;  /* 0x0000002800b17c02 */ /* 0x002fca0008000f00 */
[----:B------:R-:W-:-:S05]  /*7700*/  IMAD.WIDE.U32 R6, R177, c[0x0][0x2b0], R6 ;  /* 0x0000ac00b1067a25 */ /* 0x000fca00078e0006 */
[----:B------:R-:W-:-:S05]  /*7710*/  IADD3 R7, R7, UR18, RZ ;  /* 0x0000001207077c10 */ /* 0x000fca000fffe0ff */
[----:B--2---:R0:W-:Y:S02]  /*7720*/  RED.E.ADD.F32.FTZ.RN.STRONG.GPU [R6.64+-0x780], R13 ;  /* 0xfff8800d0600798e */ /* 0x0041e4000c10e7a0 */
.L_x_5277:
[----:B-1----:R-:W-:Y:S05]  /*7730*/  BSYNC B0 ;  /* 0x0000000000007941 */ /* 0x002fea0003800000 */
.L_x_5276:
        /* <DEDUP_REMOVED lines=14> */
.L_x_5279:
[----:B0-----:R-:W-:Y:S05]  /*7820*/  BSYNC B0 ;  /* 0x0000000000007941 */ /* 0x001fea0003800000 */
.L_x_5278:
[----:B-1----:R0:W1:Y:S01]  /*7830*/  LDS R7, [R176.X4+0x5b0] ;  /* 0x0005b000b0077984 */ /* 0x0020620000004800 */
[----:B------:R-:W-:Y:S01]  /*7840*/  BSSY B0, `(.L_x_5280) ;  /* 0x0000005000007945 */ /* 0x000fe20003800000 */
[----:B------:R-:W-:Y:S02]  /*7850*/  IADD3 R12, R129, 0xa0, RZ ;  /* 0x000000a0810c7810 */ /* 0x000fe40007ffe0ff */
[----:B------:R-:W-:Y:S01]  /*7860*/  LEA.HI.SX32 R6, R6, R129, 0x1b ;  /* 0x0000008106067211 */ /* 0x000fe200078fdaff */
[----:B------:R-:W-:Y:S05]  /*7870*/  @!P0 BRA `(.L_x_5281) ;  /* 0x0000001000008947 */ /* 0x000fea0003800000 */
[----:B-1----:R1:W-:Y:S02]  /*7880*/  RED.E.ADD.F32.FTZ.RN.STRONG.GPU [R10.64+-0x680], R7 ;  /* 0xfff980070a00798e */ /* 0x0023e4000c10e7a0 */
.L_x_5281:
[----:B------:R-:W-:Y:S05]  /*7890*/  BSYNC B0 ;  /* 0x0000000000007941 */ /* 0x000fea0003800000 */
.L_x_5280:
[----:B-1----:R1:W3:Y:S01]  /*78a0*/  LDS R7, [R6.X4+0x630] ;  /* 0x0006300006077984 */ /* 0x0022e20000004800 */
[----:B------:R-:W-:Y:S01]  /*78b0*/  BSSY B0, `(.L_x_5282) ;  /* 0x0000005000007945 */ /* 0x000fe20003800000 */
[----:B------:R-:W-:-:S02]  /*78c0*/  IADD3 R174, R129, 0xc0, RZ ;  /* 0x000000c081ae7810 */ /* 0x000fc40007ffe0ff */
[----:B------:R-:W-:Y:S01]  /*78d0*/  LEA.HI.SX32 R12, R12, R129, 0x1b ;  /* 0x000000810c0c7211 */ /* 0x000fe200078fdaff */
[----:B------:R-:W-:Y:S05]  /*78e0*/  @!P1 BRA `(.L_x_5283) ;  /* 0x0000001000009947 */ /* 0x000fea0003800000 */
[----:B---3--:R3:W-:Y:S02]  /*78f0*/  RED.E.ADD.F32.FTZ.RN.STRONG.GPU [R10.64+-0x600], R7 ;  /* 0xfffa00070a00798e */ /* 0x0087e4000c10e7a0 */
.L_x_5283:
[----:B------:R-:W-:Y:S05]  /*7900*/  BSYNC B0 ;  /* 0x0000000000007941 */ /* 0x000fea0003800000 */
.L_x_5282:
[----:B---3--:R3:W4:Y:S01]  /*7910*/  LDS R7, [R12.X4+0x6b0] ;  /* 0x0006b0000c077984 */ /* 0x0087220000004800 */
[----:B------:R-:W-:Y:S01]  /*7920*/  BSSY B0, `(.L_x_5284) ;  /* 0x0000005000007945 */ /* 0x000fe20003800000 */
[----:B-1----:R-:W-:Y:S02]  /*7930*/  IADD3 R6, R129, 0xe0, RZ ;  /* 0x000000e081067810 */ /* 0x002fe40007ffe0ff */
[----:B------:R-:W-:Y:S01]  /*7940*/  LEA.HI.SX32 R174, R174, R129, 0x1b ;  /* 0x00000081aeae7211 */ /* 0x000fe200078fdaff */
[----:B------:R-:W-:Y:S05]  /*7950*/  @!P2 BRA `(.L_x_5285) ;  /* 0x000000100000a947 */ /* 0x000fea0003800000 */
[----:B----4-:R1:W-:Y:S02]  /*7960*/  RED.E.ADD.F32.FTZ.RN.STRONG.GPU [R10.64+-0x580], R7 ;  /* 0xfffa80070a00798e */ /* 0x0103e4000c10e7a0 */
.L_x_5285:
[----:B------:R-:W-:Y:S05]  /*7970*/  BSYNC B0 ;  /* 0x0000000000007941 */ /* 0x000fea0003800000 */
.L_x_5284:
[----:B-1--4-:R1:W4:Y:S01]  /*7980*/  LDS R7, [R174.X4+0x730] ;  /* 0x00073000ae077984 */ /* 0x0123220000004800 */
[----:B------:R-:W-:Y:S01]  /*7990*/  BSSY B0, `(.L_x_5286) ;  /* 0x0000005000007945 */ /* 0x000fe20003800000 */
[----:B---3--:R-:W-:Y:S02]  /*79a0*/  IADD3 R12, R129, 0x100, RZ ;  /* 0x00000100810c7810 */ /* 0x008fe40007ffe0ff */
[----:B------:R-:W-:Y:S01]  /*79b0*/  LEA.HI.SX32 R6, R6, R129, 0x1b ;  /* 0x0000008106067211 */ /* 0x000fe200078fdaff */
[----:B------:R-:W-:Y:S05]  /*79c0*/  @!P3 BRA `(.L_x_5287) ;  /* 0x000000100000b947 */ /* 0x000fea0003800000 */
[----:B----4-:R3:W-:Y:S02]  /*79d0*/  RED.E.ADD.F32.FTZ.RN.STRONG.GPU [R10.64+-0x500], R7 ;  /* 0xfffb00070a00798e */ /* 0x0107e4000c10e7a0 */
.L_x_5287:
[----:B------:R-:W-:Y:S05]  /*79e0*/  BSYNC B0 ;  /* 0x0000000000007941 */ /* 0x000fea0003800000 */
.L_x_5286:
[----:B---34-:R3:W4:Y:S01]  /*79f0*/  LDS R7, [R6.X4+0x7b0] ;  /* 0x0007b00006077984 */ /* 0x0187220000004800 */
[----:B------:R-:W-:Y:S01]  /*7a00*/  BSSY B0, `(.L_x_5288) ;  /* 0x0000004000007945 */ /* 0x000fe20003800000 */
[----:B------:R-:W-:Y:S01]  /*7a10*/  LEA.HI.SX32 R12, R12, R129, 0x1b ;  /* 0x000000810c0c7211 */ /* 0x000fe200078fdaff */
[----:B------:R-:W-:Y:S05]  /*7a20*/  @!P4 BRA `(.L_x_5289) ;  /* 0x000000100000c947 */ /* 0x000fea0003800000 */
[----:B----4-:R4:W-:Y:S02]  /*7a30*/  RED.E.ADD.F32.FTZ.RN.STRONG.GPU [R10.64+-0x480], R7 ;  /* 0xfffb80070a00798e */ /* 0x0109e4000c10e7a0 */
.L_x_5289:
[----:B------:R-:W-:Y:S05]  /*7a40*/  BSYNC B0 ;  /* 0x0000000000007941 */ /* 0x000fea0003800000 */
.L_x_5288:
[----:B----4-:R4:W0:Y:S01]  /*7a50*/  LDS R7, [R12.X4+0x830] ;  /* 0x000830000c077984 */ /* 0x0108220000004800 */
[----:B------:R-:W-:Y:S01]  /*7a60*/  BSSY B0, `(.L_x_5290) ;  /* 0x0000005000007945 */ /* 0x000fe20003800000 */
[----:B---3--:R-:W-:-:S02]  /*7a70*/  IADD3 R6, R129, 0x120, RZ ;  /* 0x0000012081067810 */ /* 0x008fc40007ffe0ff */
[----:B-1----:R-:W-:Y:S01]  /*7a80*/  IADD3 R174, R129, 0x140, RZ ;  /* 0x0000014081ae7810 */ /* 0x002fe20007ffe0ff */
[----:B------:R-:W-:Y:S05]  /*7a90*/  @!P5 BRA `(.L_x_5291) ;  /* 0x000000100000d947 */ /* 0x000fea0003800000 */
[----:B0-----:R0:W-:Y:S02]  /*7aa0*/  RED.E.ADD.F32.FTZ.RN.STRONG.GPU [R10.64+-0x400], R7 ;  /* 0xfffc00070a00798e */ /* 0x0011e4000c10e7a0 */
.L_x_5291:
[----:B------:R-:W-:Y:S05]  /*7ab0*/  BSYNC B0 ;  /* 0x0000000000007941 */ /* 0x000fea0003800000 */
.L_x_5290:
[-C--:B------:R-:W-:Y:S01]  /*7ac0*/  LEA.HI.SX32 R6, R6, R129.reuse, 0x1b ;  /* 0x0000008106067211 */ /* 0x080fe200078fdaff */
[----:B------:R-:W-:Y:S01]  /*7ad0*/  BSSY B0, `(.L_x_5292) ;  /* 0x000000d000007945 */ /* 0x000fe20003800000 */
[----:B------:R-:W-:Y:S02]  /*7ae0*/  ISETP.GE.AND P6, PT, R172, 0x121, PT ;  /* 0x00000121ac00780c */ /* 0x000fe40003fc6270 */
[----:B----4-:R-:W-:Y:S01]  /*7af0*/  IADD3 R12, R129, 0x160, RZ ;  /* 0x00000160810c7810 */ /* 0x010fe20007ffe0ff */
[----:B0-----:R0:W1:Y:S01]  /*7b00*/  LDS R7, [R6.X4+0x8b0] ;  /* 0x0008b00006077984 */ /* 0x0010620000004800 */
        /* <DEDUP_REMOVED lines=9> */
.L_x_5293:
[----:B0-----:R-:W-:Y:S05]  /*7ba0*/  BSYNC B0 ;  /* 0x0000000000007941 */ /* 0x001fea0003800000 */
.L_x_5292:
[----:B-1----:R0:W1:Y:S01]  /*7bb0*/  LDS R7, [R174.X4+0x930] ;  /* 0x00093000ae077984 */ /* 0x0020620000004800 */
[----:B------:R-:W-:Y:S01]  /*7bc0*/  BSSY B0, `(.L_x_5294) ;  /* 0x0000005000007945 */ /* 0x000fe20003800000 */
[----:B------:R-:W-:Y:S02]  /*7bd0*/  IADD3 R6, R129, 0x180, RZ ;  /* 0x0000018081067810 */ /* 0x000fe40007ffe0ff */
[----:B------:R-:W-:Y:S01]  /*7be0*/  LEA.HI.SX32 R12, R12, R129, 0x1b ;  /* 0x000000810c0c7211 */ /* 0x000fe200078fdaff */
[----:B------:R-:W-:Y:S05]  /*7bf0*/  @!P0 BRA `(.L_x_5295) ;  /* 0x0000001000008947 */ /* 0x000fea0003800000 */
[----:B-1----:R1:W-:Y:S02]  /*7c00*/  RED.E.ADD.F32.FTZ.RN.STRONG.GPU [R10.64+-0x300], R7 ;  /* 0xfffd00070a00798e */ /* 0x0023e4000c10e7a0 */
.L_x_5295:
[----:B------:R-:W-:Y:S05]  /*7c10*/  BSYNC B0 ;  /* 0x0000000000007941 */ /* 0x000fea0003800000 */
.L_x_5294:
[----:B-1----:R1:W3:Y:S01]  /*7c20*/  LDS R7, [R12.X4+0x9b0] ;  /* 0x0009b0000c077984 */ /* 0x0022e20000004800 */
[----:B------:R-:W-:Y:S01]  /*7c30*/  BSSY B0, `(.L_x_5296) ;  /* 0x0000005000007945 */ /* 0x000fe20003800000 */
[----:B------:R-:W-:-:S02]  /*7c40*/  IADD3 R172, R129, 0x1a0, RZ ;  /* 0x000001a081ac7810 */ /* 0x000fc40007ffe0ff */
[----:B------:R-:W-:Y:S01]  /*7c50*/  LEA.HI.SX32 R6, R6, R129, 0x1b ;  /* 0x0000008106067211 */ /* 0x000fe200078fdaff */
[----:B------:R-:W-:Y:S05]  /*7c60*/  @!P1 BRA `(.L_x_5297) ;  /* 0x0000001000009947 */ /* 0x000fea0003800000 */
[----:B---3--:R3:W-:Y:S02]  /*7c70*/  RED.E.ADD.F32.FTZ.RN.STRONG.GPU [R10.64+-0x280], R7 ;  /* 0xfffd80070a00798e */ /* 0x0087e4000c10e7a0 */
.L_x_5297:
[----:B------:R-:W-:Y:S05]  /*7c80*/  BSYNC B0 ;  /* 0x0000000000007941 */ /* 0x000fea0003800000 */
.L_x_5296:
[----:B---3--:R3:W4:Y:S01]  /*7c90*/  LDS R7, [R6.X4+0xa30] ;  /* 0x000a300006077984 */ /* 0x0087220000004800 */
[----:B------:R-:W-:Y:S01]  /*7ca0*/  BSSY B0, `(.L_x_5298) ;  /* 0x0000005000007945 */ /* 0x000fe20003800000 */
[----:B-1----:R-:W-:Y:S02]  /*7cb0*/  IADD3 R12, R129, 0x1c0, RZ ;  /* 0x000001c0810c7810 */ /* 0x002fe40007ffe0ff */
[----:B------:R-:W-:Y:S01]  /*7cc0*/  LEA.HI.SX32 R172, R172, R129, 0x1b ;  /* 0x00000081acac7211 */ /* 0x000fe200078fdaff */
[----:B------:R-:W-:Y:S05]  /*7cd0*/  @!P2 BRA `(.L_x_5299) ;  /* 0x000000100000a947 */ /* 0x000fea0003800000 */
[----:B----4-:R1:W-:Y:S02]  /*7ce0*/  RED.E.ADD.F32.FTZ.RN.STRONG.GPU [R10.64+-0x200], R7 ;  /* 0xfffe00070a00798e */ /* 0x0103e4000c10e7a0 */
.L_x_5299:
[----:B------:R-:W-:Y:S05]  /*7cf0*/  BSYNC B0 ;  /* 0x0000000000007941 */ /* 0x000fea0003800000 */
.L_x_5298:
[----:B-1--4-:R1:W4:Y:S01]  /*7d00*/  LDS R7, [R172.X4+0xab0] ;  /* 0x000ab000ac077984 */ /* 0x0123220000004800 */
[----:B------:R-:W-:Y:S01]  /*7d10*/  BSSY B0, `(.L_x_5300) ;  /* 0x0000005000007945 */ /* 0x000fe20003800000 */
[----:B---3--:R-:W-:Y:S02]  /*7d20*/  IADD3 R6, R129, 0x1e0, RZ ;  /* 0x000001e081067810 */ /* 0x008fe40007ffe0ff */
[----:B------:R-:W-:Y:S01]  /*7d30*/  LEA.HI.SX32 R12, R12, R129, 0x1b ;  /* 0x000000810c0c7211 */ /* 0x000fe200078fdaff */
[----:B------:R-:W-:Y:S05]  /*7d40*/  @!P3 BRA `(.L_x_5301) ;  /* 0x000000100000b947 */ /* 0x000fea0003800000 */
[----:B----4-:R3:W-:Y:S02]  /*7d50*/  RED.E.ADD.F32.FTZ.RN.STRONG.GPU [R10.64+-0x180], R7 ;  /* 0xfffe80070a00798e */ /* 0x0107e4000c10e7a0 */
.L_x_5301:
[----:B------:R-:W-:Y:S05]  /*7d60*/  BSYNC B0 ;  /* 0x0000000000007941 */ /* 0x000fea0003800000 */
.L_x_5300:
[----:B---34-:R3:W4:Y:S01]  /*7d70*/  LDS R7, [R12.X4+0xb30] ;  /* 0x000b30000c077984 */ /* 0x0187220000004800 */
[----:B------:R-:W-:Y:S01]  /*7d80*/  BSSY B0, `(.L_x_5302) ;  /* 0x0000004000007945 */ /* 0x000fe20003800000 */
[----:B------:R-:W-:Y:S01]  /*7d90*/  LEA.HI.SX32 R6, R6, R129, 0x1b ;  /* 0x0000008106067211 */ /* 0x000fe200078fdaff */
[----:B------:R-:W-:Y:S05]  /*7da0*/  @!P4 BRA `(.L_x_5303) ;  /* 0x000000100000c947 */ /* 0x000fea0003800000 */
[----:B----4-:R4:W-:Y:S02]  /*7db0*/  RED.E.ADD.F32.FTZ.RN.STRONG.GPU [R10.64+-0x100], R7 ;  /* 0xffff00070a00798e */ /* 0x0109e4000c10e7a0 */
.L_x_5303:
[----:B------:R-:W-:Y:S05]  /*7dc0*/  BSYNC B0 ;  /* 0x0000000000007941 */ /* 0x000fea0003800000 */
.L_x_5302:
[----:B----4-:R4:W0:Y:S01]  /*7dd0*/  LDS R7, [R6.X4+0xbb0] ;  /* 0x000bb00006077984 */ /* 0x0108220000004800 */
[----:B------:R-:W-:Y:S01]  /*7de0*/  BSSY B0, `(.L_x_5304) ;  /* 0x0000003000007945 */ /* 0x000fe20003800000 */
[----:B------:R-:W-:Y:S05]  /*7df0*/  @!P5 BRA `(.L_x_5305) ;  /* 0x000000100000d947 */ /* 0x000fea0003800000 */
[----:B0-----:R0:W-:Y:S02]  /*7e00*/  RED.E.ADD.F32.FTZ.RN.STRONG.GPU [R10.64+-0x80], R7 ;  /* 0xffff80070a00798e */ /* 0x0011e4000c10e7a0 */
.L_x_5305:
[----:B------:R-:W-:Y:S05]  /*7e10*/  BSYNC B0 ;  /* 0x0000000000007941 */ /* 0x000fea0003800000 */
.L_x_5304:
[----:B----4-:R-:W4:Y:S01]  /*7e20*/  SHFL.DOWN PT, R6, R9, 0x1, 0x1f ;  /* 0x08201f0009067f89 */ /* 0x010f2200000e0000 */
[----:B------:R-:W-:Y:S01]  /*7e30*/  ISETP.GT.AND P0, PT, R128, 0x1e, PT ;  /* 0x0000001e8000780c */ /* 0x000fe20003f04270 */
[----:B------:R-:W-:Y:S01]  /*7e40*/  FMUL.FTZ R158, R158, R201 ;  /* 0x000000c99e9e7220 */ /* 0x000fe20000410000 */
[----:B------:R-:W-:Y:S01]  /*7e50*/  ISETP.NE.AND P1, PT, R128, RZ, PT ;  /* 0x000000ff8000720c */ /* 0x000fe20003f25270 */
[----:B0-----:R-:W0:Y:S01]  /*7e60*/  SHFL.DOWN PT, R7, R8, 0x1, 0x1f ;  /* 0x08201f0008077f89 */ /* 0x001e2200000e0000 */
        /* <DEDUP_REMOVED lines=9> */
[-C--:B------:R-:W-:Y:S02]  /*7f00*/  FMUL.FTZ R152, R152, R175.reuse ;  /* 0x000000af98987220 */ /* 0x080fe40000410000 */
[----:B------:R-:W-:-:S02]  /*7f10*/  FMUL.FTZ R175, R130, R175 ;  /* 0x000000af82af7220 */ /* 0x000fc40000410000 */
[----:B------:R-:W-:Y:S02]  /*7f20*/  FMUL.FTZ R159, R159, R180 ;  /* 0x000000b49f9f7220 */ /* 0x000fe40000410000 */
[----:B----4-:R-:W-:Y:S02]  /*7f30*/  @!P0 FADD.FTZ R9, R9, R6 ;  /* 0x0000000609098221 */ /* 0x010fe40000010000 */
[----:B------:R-:W-:Y:S02]  /*7f40*/  FMUL.FTZ R160, R160, R179 ;  /* 0x000000b3a0a07220 */ /* 0x000fe40000410000 */
[----:B0-----:R-:W-:Y:S01]  /*7f50*/  @!P0 FADD.FTZ R8, R8, R7 ;  /* 0x0000000708088221 */ /* 0x001fe20000010000 */
        /* <DEDUP_REMOVED lines=16> */
[----:B----4-:R-:W-:Y:S01]  /*8060*/  @!P0 FADD.FTZ R8, R8, R7 ;  /* 0x0000000708088221 */ /* 0x010fe20000010000 */
[----:B------:R-:W0:Y:S01]  /*8070*/  SHFL.DOWN PT, R10, R9, 0x4, 0x1f ;  /* 0x08801f00090a7f89 */ /* 0x000e2200000e0000 */
[----:B------:R-:W-:Y:S01]  /*8080*/  ISETP.GT.AND P0, PT, R128, 0x1b, PT ;  /* 0x0000001b8000780c */ /* 0x000fe20003f04270 */
[----:B------:R-:W-:-:S02]  /*8090*/  FMUL.FTZ R6, R193, R6 ;  /* 0x00000006c1067220 */ /* 0x000fc40000410000 */
[----:B------:R-:W4:Y:S01]  /*80a0*/  SHFL.DOWN PT, R11, R8, 0x4, 0x1f ;  /* 0x08801f00080b7f89 */ /* 0x000f2200000e0000 */
[C---:B------:R-:W-:Y:S02]  /*80b0*/  FMUL.FTZ R7, R130.reuse, R180 ;  /* 0x000000b482077220 */ /* 0x040fe40000410000 */
[----:B------:R-:W-:Y:S02]  /*80c0*/  FFMA.FTZ R147, R147, R158, R6 ;  /* 0x0000009e93937223 */ /* 0x000fe40000010006 */
[----:B------:R-:W-:Y:S02]  /*80d0*/  FMUL.FTZ R6, R130, R179 ;  /* 0x000000b382067220 */ /* 0x000fe40000410000 */
[----:B------:R-:W-:Y:S02]  /*80e0*/  FMUL.FTZ R194, R194, R7 ;  /* 0x00000007c2c27220 */ /* 0x000fe40000410000 */
[----:B------:R-:W-:Y:S02]  /*80f0*/  FMUL.FTZ R7, R130, R202 ;  /* 0x000000ca82077220 */ /* 0x000fe40000410000 */
[----:B------:R-:W-:-:S02]  /*8100*/  FMUL.FTZ R191, R191, R6 ;  /* 0x00000006bfbf7220 */ /* 0x000fc40000410000 */
[----:B------:R-:W-:Y:S02]  /*8110*/  FMUL.FTZ R6, R130, R203 ;  /* 0x000000cb82067220 */ /* 0x000fe40000410000 */
[----:B------:R-:W-:Y:S02]  /*8120*/  FMUL.FTZ R7, R196, R7 ;  /* 0x00000007c4077220 */ /* 0x000fe40000410000 */
[----:B------:R-:W-:Y:S02]  /*8130*/  FMUL.FTZ R6, R197, R6 ;  /* 0x00000006c5067220 */ /* 0x000fe40000410000 */
[----:B------:R-:W-:Y:S02]  /*8140*/  FFMA.FTZ R146, R146, R157, R7 ;  /* 0x0000009d92927223 */ /* 0x000fe40000010007 */
[----:B0-----:R-:W-:Y:S02]  /*8150*/  @!P0 FADD.FTZ R9, R9, R10 ;  /* 0x0000000a09098221 */ /* 0x001fe40000010000 */
[----:B------:R-:W-:-:S02]  /*8160*/  FMUL.FTZ R7, R130, R226 ;  /* 0x000000e282077220 */ /* 0x000fc40000410000 */
[----:B----4-:R-:W-:Y:S01]  /*8170*/  @!P0 FADD.FTZ R8, R8, R11 ;  /* 0x0000000b08088221 */ /* 0x010fe20000010000 */
[----:B------:R-:W0:Y:S01]  /*8180*/  SHFL.DOWN PT, R10, R9, 0x8, 0x1f ;  /* 0x09001f00090a7f89 */ /* 0x000e2200000e0000 */
[----:B------:R-:W-:Y:S01]  /*8190*/  ISETP.GT.AND P0, PT, R128, 0x17, PT ;  /* 0x000000178000780c */ /* 0x000fe20003f04270 */
[----:B------:R-:W-:Y:S02]  /*81a0*/  FFMA.FTZ R149, R149, R156, R6 ;  /* 0x0000009c95957223 */ /* 0x000fe40000010006 */
[----:B------:R-:W4:Y:S01]  /*81b0*/  SHFL.DOWN PT, R11, R8, 0x8, 0x1f ;  /* 0x09001f00080b7f89 */ /* 0x000f2200000e0000 */
[----:B------:R-:W-:Y:S02]  /*81c0*/  FMUL.FTZ R6, R130, R225 ;  /* 0x000000e182067220 */ /* 0x000fe40000410000 */
[----:B------:R-:W-:Y:S02]  /*81d0*/  FMUL.FTZ R7, R192, R7 ;  /* 0x00000007c0077220 */ /* 0x000fe40000410000 */
[----:B------:R-:W-:-:S02]  /*81e0*/  FMUL.FTZ R189, R189, R6 ;  /* 0x00000006bdbd7220 */ /* 0x000fc40000410000 */
[----:B------:R-:W-:Y:S02]  /*81f0*/  FFMA.FTZ R142, R142, R161, R7 ;  /* 0x000000a18e8e7223 */ /* 0x000fe40000010007 */
[C---:B------:R-:W-:Y:S02]  /*8200*/  FMUL.FTZ R6, R130.reuse, R205 ;  /* 0x000000cd82067220 */ /* 0x040fe40000410000 */
[----:B------:R-:W-:Y:S02]  /*8210*/  FMUL.FTZ R7, R130, R204 ;  /* 0x000000cc82077220 */ /* 0x000fe40000410000 */
[----:B------:R-:W-:Y:S02]  /*8220*/  FMUL.FTZ R6, R223, R6 ;  /* 0x00000006df067220 */ /* 0x000fe40000410000 */
[----:B------:R-:W-:Y:S02]  /*8230*/  FMUL.FTZ R7, R224, R7 ;  /* 0x00000007e0077220 */ /* 0x000fe40000410000 */
[----:B------:R-:W-:-:S02]  /*8240*/  FFMA.FTZ R151, R151, R154, R6 ;  /* 0x0000009a97977223 */ /* 0x000fc40000010006 */
[----:B------:R-:W-:Y:S02]  /*8250*/  FFMA.FTZ R148, R148, R155, R7 ;  /* 0x0000009b94947223 */ /* 0x000fe40000010007 */
        /* <DEDUP_REMOVED lines=10> */
[----:B------:R-:W-:Y:S02]  /*8300*/  FFMA.FTZ R141, R141, R164, R6 ;  /* 0x000000a48d8d7223 */ /* 0x000fe40000010006 */
[----:B------:R-:W-:Y:S02]  /*8310*/  FMUL.FTZ R7, R220, R7 ;  /* 0x00000007dc077220 */ /* 0x000fe40000410000 */
[----:B------:R-:W-:Y:S02]  /*8320*/  FFMA.FTZ R194, R144, R159, R194 ;  /* 0x0000009f90c27223 */ /* 0x000fe400000100c2 */
[----:B------:R-:W-:-:S02]  /*8330*/  FFMA.FTZ R150, R150, R153, R7 ;  /* 0x0000009996967223 */ /* 0x000fc40000010007 */
[----:B------:R-:W-:Y:S02]  /*8340*/  FFMA.FTZ R191, R145, R160, R191 ;  /* 0x000000a091bf7223 */ /* 0x000fe400000100bf */
[----:B------:R-:W-:Y:S02]  /*8350*/  FFMA.FTZ R189, R143, R162, R189 ;  /* 0x000000a28fbd7223 */ /* 0x000fe400000100bd */
[----:B------:R-:W-:Y:S02]  /*8360*/  FFMA.FTZ R188, R140, R163, R188 ;  /* 0x000000a38cbc7223 */ /* 0x000fe400000100bc */
[----:B0-----:R-:W-:Y:S02]  /*8370*/  @!P0 FADD.FTZ R9, R9, R10 ;  /* 0x0000000a09098221 */ /* 0x001fe40000010000 */
[----:B------:R-:W-:Y:S02]  /*8380*/  FADD.FTZ R20, R147, R20 ;  /* 0x0000001493147221 */ /* 0x000fe40000010000 */
[----:B----4-:R-:W-:Y:S01]  /*8390*/  @!P0 FADD.FTZ R8, R8, R11 ;  /* 0x0000000b08088221 */ /* 0x010fe20000010000 */
[----:B------:R-:W-:Y:S01]  /*83a0*/  MOV R6, R9 ;  /* 0x0000000900067202 */ /* 0x000fe20000000f00 */
[----:B------:R-:W-:-:S02]  /*83b0*/  FMUL.FTZ R9, R138, R171 ;  /* 0x000000ab8a097220 */ /* 0x000fc40000410000 */
[C---:B------:R-:W-:Y:S02]  /*83c0*/  FMUL.FTZ R11, R130.reuse, R166 ;  /* 0x000000a6820b7220 */ /* 0x040fe40000410000 */
[C---:B------:R-:W-:Y:S02]  /*83d0*/  FMUL.FTZ R171, R130.reuse, R171 ;  /* 0x000000ab82ab7220 */ /* 0x040fe40000410000 */
[----:B------:R-:W-:Y:S02]  /*83e0*/  FMUL.FTZ R130, R130, R173 ;  /* 0x000000ad82827220 */ /* 0x000fe40000410000 */
[----:B------:R-:W-:Y:S02]  /*83f0*/  IMAD.MOV.U32 R7, RZ, RZ, R8 ;  /* 0x000000ffff077224 */ /* 0x000fe400078e0008 */
[----:B------:R-:W-:Y:S02]  /*8400*/  FMUL.FTZ R11, R168, R11 ;  /* 0x0000000ba80b7220 */ /* 0x000fe40000410000 */
[----:B------:R-:W-:Y:S01]  /*8410*/  FMUL.FTZ R171, R170, R171 ;  /* 0x000000abaaab7220 */ /* 0x000fe20000410000 */
[----:B------:R0:W-:Y:S01]  /*8420*/  @!P1 STS.64 [0xc78], R6 ;  /* 0x000c7806ff009388 */ /* 0x0001e20000000a00 */
[----:B------:R-:W-:-:S02]  /*8430*/  FMUL.FTZ R130, R167, R130 ;  /* 0x00000082a7827220 */ /* 0x000fc40000410000 */
        /* <DEDUP_REMOVED lines=31> */
[----:B0-----:R-:W-:Y:S02]  /*8630*/  ULDC UR18, c[0x0][0x174] ;  /* 0x00005d0000127ab9 */ /* 0x001fe40000000800 */
[----:B------:R-:W-:-:S02]  /*8640*/  UISETP.NE.AND UP0, UPT, UR29, UR18, UPT ;  /* 0x000000121d00728c */ /* 0x000fc4000bf05270 */
[----:B------:R-:W-:-:S04]  /*8650*/  USHF.L.U32 UR18, UR7, 0x2, URZ ;  /* 0x0000000207127899 */ /* 0x000fc8000800063f */
[----:B------:R-:W-:-:S13]  /*8660*/  PLOP3.LUT P0, PT, PT, PT, UP0, 0x80, 0x0 ;  /* 0x000000000000781c */ /* 0x000fda0003f0f008 */
[----:B------:R-:W0:Y:S04]  /*8670*/  @P0 LDS R8, [UR18+0x2328] ;  /* 0x00232812ff080984 */ /* 0x000e280008000800 */
[----:B------:R-:W4:Y:S01]  /*8680*/  @P0 LDS R9, [UR18+0x1f28] ;  /* 0x001f2812ff090984 */ /* 0x000f220008000800 */
[----:B0-----:R-:W-:Y:S02]  /*8690*/  @P0 FADD.FTZ R7, R7, R8 ;  /* 0x0000000807070221 */ /* 0x001fe40000010000 */
[----:B----4-:R-:W-:-:S03]  /*86a0*/  @P0 FADD.FTZ R6, R6, R9 ;  /* 0x0000000906060221 */ /* 0x010fc60000010000 */
[----:B------:R0:W-:Y:S04]  /*86b0*/  STS [UR18+0x2328], R7 ;  /* 0x00232807ff007988 */ /* 0x0001e80008000812 */
[----:B------:R0:W-:Y:S02]  /*86c0*/  STS [UR18+0x1f28], R6 ;  /* 0x001f2806ff007988 */ /* 0x0001e40008000812 */
.L_x_5307:
[----:B0-----:R-:W-:Y:S05]  /*86d0*/  BSYNC B0 ;  /* 0x0000000000007941 */ /* 0x001fea0003800000 */
.L_x_5306:
        /* <DEDUP_REMOVED lines=8> */
.L_x_5271:
[----:B------:R-:W-:Y:S01]  /*8760*/  BAR.SYNC.DEFER_BLOCKING 0x0 ;  /* 0x0000000000007b1d */ /* 0x000fe20000010000 */
[----:B------:R-:W-:Y:S02]  /*8770*/  F2FP.PACK_AB R42, R42, R45 ;  /* 0x0000002d2a2a723e */ /* 0x000fe400000000ff */
[----:B------:R-:W-:Y:S02]  /*8780*/  F2FP.PACK_AB R38, R38, R41 ;  /* 0x000000292626723e */ /* 0x000fe400000000ff */
[----:B------:R-:W-:Y:S01]  /*8790*/  F2FP.PACK_AB R40, R40, R43 ;  /* 0x0000002b2828723e */ /* 0x000fe200000000ff */
[----:B------:R-:W-:Y:S01]  /*87a0*/  ULDC.64 UR8, c[0x0][0x2d8] ;  /* 0x0000b60000087ab9 */ /* 0x000fe20000000a00 */
        /* <DEDUP_REMOVED lines=14> */
[----:B------:R-:W-:Y:S01]  /*8890*/  F2FP.PACK_AB R28, R28, R31 ;  /* 0x0000001f1c1c723e */ /* 0x000fe200000000ff */
[----:B------:R-:W-:Y:S01]  /*88a0*/  UIADD3 UR7, UR19, UR20, URZ ;  /* 0x0000001413077290 */ /* 0x000fe2000fffe03f */
[----:B------:R-:W-:Y:S01]  /*88b0*/  PRMT R6, R40, 0x7632, R6 ;  /* 0x0000763228067816 */ /* 0x000fe20000000006 */
[----:B------:R0:W-:Y:S01]  /*88c0*/  STS.U16 [R92+0x2], R46 ;  /* 0x0000022e5c007388 */ /* 0x0001e20000000400 */
[----:B------:R-:W-:Y:S01]  /*88d0*/  PRMT R8, R34, 0x7632, R8 ;  /* 0x0000763222087816 */ /* 0x000fe20000000008 */
[----:B------:R-:W-:Y:S01]  /*88e0*/  BSSY B0, `(.L_x_5309) ;  /* 0x0000039000007945 */ /* 0x000fe20003800000 */
[----:B------:R-:W-:Y:S01]  /*88f0*/  PRMT R9, R30, 0x7632, R9 ;  /* 0x000076321e097816 */ /* 0x000fe20000000009 */
[----:B------:R4:W-:Y:S01]  /*8900*/  STS.U16 [R92+0xa], R7 ;  /* 0x00000a075c007388 */ /* 0x0009e20000000400 */
[----:B------:R-:W-:-:S03]  /*8910*/  PRMT R10, R28, 0x7632, R10 ;  /* 0x000076321c0a7816 */ /* 0x000fc6000000000a */
[----:B------:R5:W-:Y:S01]  /*8920*/  STS.U16 [R92+0x6], R6 ;  /* 0x000006065c007388 */ /* 0x000be20000000400 */
[----:B0-----:R-:W-:-:S03]  /*8930*/  PRMT R46, R36, 0x7632, R46 ;  /* 0x00007632242e7816 */ /* 0x001fc6000000002e */
[----:B------:R-:W-:Y:S01]  /*8940*/  STS.U16 [R92], R42 ;  /* 0x0000002a5c007388 */ /* 0x000fe20000000400 */
[----:B----4-:R-:W-:-:S03]  /*8950*/  PRMT R7, R32, 0x7632, R7 ;  /* 0x0000763220077816 */ /* 0x010fc60000000007 */
[----:B------:R-:W-:Y:S01]  /*8960*/  STS.U16 [R92+0x4], R40 ;  /* 0x000004285c007388 */ /* 0x000fe20000000400 */
[----:B-----5:R-:W-:-:S03]  /*8970*/  MOV R6, UR30 ;  /* 0x0000001e00067c02 */ /* 0x020fc60008000f00 */
        /* <DEDUP_REMOVED lines=13> */
[----:B--2---:R-:W-:Y:S04]  /*8a50*/  LDS.U16 R13, [R109+0x40] ;  /* 0x000040006d0d7984 */ /* 0x004fe80000000400 */
        /* <DEDUP_REMOVED lines=33> */
.L_x_5310:
[----:B------:R-:W-:Y:S05]  /*8c70*/  BSYNC B0 ;  /* 0x0000000000007941 */ /* 0x000fea0003800000 */
.L_x_5309:
        /* <DEDUP_REMOVED lines=12> */
[----:B------:R-:W-:Y:S01]  /*8d40*/  BSSY B0, `(.L_x_5311) ;  /* 0x0000079000007945 */ /* 0x000fe20003800000 */
[----:B------:R-:W-:Y:S01]  /*8d50*/  ISETP.GE.AND P5, PT, R119, R10, PT ;  /* 0x0000000a7700720c */ /* 0x000fe20003fa6270 */
[----:B------:R-:W-:Y:S01]  /*8d60*/  UIADD3.X UR18, UR31, UR18, UR19, UP0, !UPT ;  /* 0x000000121f127290 */ /* 0x000fe200087fe413 */
[----:B0-----:R-:W-:Y:S01]  /*8d70*/  MOV R8, UR7 ;  /* 0x0000000700087c02 */ /* 0x001fe20008000f00 */
[----:B------:R-:W-:-:S03]  /*8d80*/  UIADD3 UR7, UR9, UR34, URZ ;  /* 0x0000002209077290 */ /* 0x000fc6000fffe03f */
[----:B------:R-:W-:Y:S02]  /*8d90*/  LEA R6, P3, R8, R6, 0x1 ;  /* 0x0000000608067211 */ /* 0x000fe400078608ff */
[----:B------:R-:W-:-:S04]  /*8da0*/  MOV R9, UR18 ;  /* 0x0000001200097c02 */ /* 0x000fc80008000f00 */
[----:B------:R-:W-:Y:S01]  /*8db0*/  LEA.HI.X R7, R8, R7, R9, 0x1, P3 ;  /* 0x0000000708077211 */ /* 0x000fe200018f0c09 */
[----:B------:R-:W-:Y:S01]  /*8dc0*/  FADD.FTZ R8, R0, R131 ;  /* 0x0000008300087221 */ /* 0x000fe20000010000 */
[----:B------:R-:W-:-:S03]  /*8dd0*/  ISETP.GE.AND P3, PT, R121, R10, PT ;  /* 0x0000000a7900720c */ /* 0x000fc60003f66270 */
        /* <DEDUP_REMOVED lines=22> */
[----:B------:R-:W-:Y:S01]  /*8f40*/  PRMT R8, R14, 0x7632, R8 ;  /* 0x000076320e087816 */ /* 0x000fe20000000008 */
[----:B------:R-:W-:Y:S01]  /*8f50*/  @!P0 STG.E.U16 [R6.64+-0x200], R43 ;  /* 0xfffe002b06008986 */ /* 0x000fe2000c101520 */
[----:B------:R-:W-:-:S03]  /*8f60*/  ISETP.GE.AND P0, PT, R112, R10, PT ;  /* 0x0000000a7000720c */ /* 0x000fc60003f06270 */
[----:B------:R-:W-:Y:S01]  /*8f70*/  @!P1 STG.E.U16 [R6.64+-0x1c0], R45 ;  /* 0xfffe402d06009986 */ /* 0x000fe2000c101520 */
[----:B------:R-:W-:-:S03]  /*8f80*/  ISETP.GE.AND P1, PT, R125, R10, PT ;  /* 0x0000000a7d00720c */ /* 0x000fc60003f26270 */
[----:B------:R-:W-:Y:S01]  /*8f90*/  @!P2 STG.E.U16 [R6.64+-0x180], R47 ;  /* 0xfffe802f0600a986 */ /* 0x000fe2000c101520 */
[----:B------:R-:W-:Y:S02]  /*8fa0*/  ISETP.GE.AND P2, PT, R111, R10, PT ;  /* 0x0000000a6f00720c */ /* 0x000fe40003f46270 */
[----:B------:R-:W-:Y:S01]  /*8fb0*/  PRMT R10, R0, 0x7610, R10 ;  /* 0x00007610000a7816 */ /* 0x000fe2000000000a */
[----:B------:R-:W-:Y:S01]  /*8fc0*/  @!P3 STG.E.U16 [R6.64+-0x140], R49 ;  /* 0xfffec0310600b986 */ /* 0x000fe2000c101520 */
[----:B------:R-:W-:Y:S01]  /*8fd0*/  F2FP.PACK_AB R0, R21, R18 ;  /* 0x000000121500723e */ /* 0x000fe200000000ff */
[----:B------:R-:W-:Y:S02]  /*8fe0*/  FADD.FTZ R18, R19, R18 ;  /* 0x0000001213127221 */ /* 0x000fe40000010000 */
[----:B------:R-:W-:Y:S01]  /*8ff0*/  @!P4 STG.E.U16 [R6.64+-0x100], R51 ;  /* 0xffff00330600c986 */ /* 0x000fe2000c101520 */
[----:B---3--:R-:W-:Y:S01]  /*9000*/  PRMT R12, R0, 0x7610, R12 ;  /* 0x00007610000c7816 */ /* 0x008fe2000000000c */
[----:B------:R-:W-:-:S02]  /*9010*/  FADD.FTZ R21, R18, R21 ;  /* 0x0000001512157221 */ /* 0x000fc40000010000 */
        /* <DEDUP_REMOVED lines=18> */
[----:B--2---:R-:W-:Y:S02]  /*9140*/  PRMT R46, R0, 0x7632, R46 ;  /* 0x00007632002e7816 */ /* 0x004fe4000000002e */
[----:B------:R-:W-:Y:S01]  /*9150*/  F2FP.PACK_AB R0, R27, R24 ;  /* 0x000000181b00723e */ /* 0x000fe200000000ff */
[----:B------:R2:W-:Y:S01]  /*9160*/  STS.U16 [R92+0x8], R10 ;  /* 0x0000080a5c007388 */ /* 0x0005e20000000400 */
[----:B---3--:R-:W-:Y:S01]  /*9170*/  PRMT R14, R6, 0x7632, R14 ;  /* 0x00007632060e7816 */ /* 0x008fe2000000000e */
[----:B------:R-:W-:Y:S02]  /*9180*/  FADD.FTZ R24, R25, R24 ;  /* 0x0000001819187221 */ /* 0x000fe40000010000 */
[----:B------:R3:W-:Y:S01]  /*9190*/  STS.U16 [R92+0xc], R12 ;  /* 0x00000c0c5c007388 */ /* 0x0007e20000000400 */
[----:B0-----:R-:W-:Y:S01]  /*91a0*/  PRMT R8, R7, 0x7632, R8 ;  /* 0x0000763207087816 */ /* 0x001fe20000000008 */
[----:B------:R-:W-:-:S02]  /*91b0*/  FADD.FTZ R27, R24, R27 ;  /* 0x0000001b181b7221 */ /* 0x000fc40000010000 */
[----:B------:R-:W-:Y:S01]  /*91c0*/  STS.U16 [R92+0xa], R11 ;  /* 0x00000a0b5c007388 */ /* 0x000fe20000000400 */
[----:B--2---:R-:W-:Y:S01]  /*91d0*/  PRMT R10, R0, 0x7632, R10 ;  /* 0x00007632000a7816 */ /* 0x004fe2000000000a */
[----:B------:R-:W-:Y:S02]  /*91e0*/  FADD.FTZ R26, R27, R26 ;  /* 0x0000001a1b1a7221 */ /* 0x000fe40000010000 */
[----:B------:R-:W-:Y:S01]  /*91f0*/  STS.U16 [R92+0xe], R46 ;  /* 0x00000e2e5c007388 */ /* 0x000fe20000000400 */
[----:B---3--:R-:W-:Y:S01]  /*9200*/  PRMT R12, R6, 0x7610, R12 ;  /* 0x00007610060c7816 */ /* 0x008fe2000000000c */
[----:B------:R-:W-:Y:S02]  /*9210*/  IMAD.U32 R6, RZ, RZ, UR30 ;  /* 0x0000001eff067e24 */ /* 0x000fe4000f8e00ff */
[----:B------:R-:W-:Y:S01]  /*9220*/  STS.U16 [R92+0x10], R13 ;  /* 0x0000100d5c007388 */ /* 0x000fe20000000400 */
[----:B------:R-:W-:-:S03]  /*9230*/  FADD.FTZ R131, R26, R29 ;  /* 0x0000001d1a837221 */ /* 0x000fc60000010000 */
        /* <DEDUP_REMOVED lines=41> */
.L_x_5312:
[----:B------:R-:W-:Y:S05]  /*94d0*/  BSYNC B0 ;  /* 0x0000000000007941 */ /* 0x000fea0003800000 */
.L_x_5311:
[----:B------:R-:W-:Y:S01]  /*94e0*/  ULDC.64 UR18, c[0x0][0x300] ;  /* 0x0000c00000127ab9 */ /* 0x000fe20000000a00 */
[----:B------:R-:W-:Y:S01]  /*94f0*/  IADD3 R4, P0, R93, -0x3c0, RZ ;  /* 0xfffffc405d047810 */ /* 0x000fe20007f1e0ff */
[----:B------:R-:W-:Y:S01]  /*9500*/  UMOV UR9, UR7 ;  /* 0x0000000700097c82 */ /* 0x000fe20008000000 */
[-C--:B------:R-:W-:Y:S01]  /*9510*/  ISETP.GE.AND P3, PT, R125, R0.reuse, PT ;  /* 0x000000007d00720c */ /* 0x080fe20003f66270 */
[----:B------:R-:W-:Y:S01]  /*9520*/  UIMAD.WIDE.U32 UR8, UR16, UR18, UR8 ;  /* 0x00000012100872a5 */ /* 0x000fe2000f8e0008 */
[----:B------:R-:W-:Y:S01]  /*9530*/  IADD3.X R5, R94, -0x1, RZ, P0, !PT ;  /* 0xffffffff5e057810 */ /* 0x000fe200007fe4ff */
[----:B------:R-:W-:Y:S01]  /*9540*/  UIMAD UR7, UR17, UR18, URZ ;  /* 0x00000012110772a4 */ /* 0x000fe2000f8e023f */
[----:B------:R-:W-:Y:S01]  /*9550*/  IADD3 R4, P0, R4, c[0x0][0x340], RZ ;  /* 0x0000d00004047a10 */ /* 0x000fe20007f1e0ff */
[----:B------:R-:W-:Y:S01]  /*9560*/  UIADD3 UR22, UP0, UR22, UR8, URZ ;  /* 0x0000000816167290 */ /* 0x000fe2000ff1e03f */
[-C--:B------:R-:W-:Y:S01]  /*9570*/  ISETP.GE.AND P4, PT, R124, R0.reuse, PT ;  /* 0x000000007c00720c */ /* 0x080fe20003f86270 */
[----:B------:R-:W-:Y:S01]  /*9580*/  UIMAD UR7, UR16, UR19, UR7 ;  /* 0x00000013100772a4 */ /* 0x000fe2000f8e0207 */
[----:B------:R-:W-:Y:S01]  /*9590*/  IADD3.X R5, R5, c[0x0][0x344], RZ, P0, !PT ;  /* 0x0000d10005057a10 */ /* 0x000fe200007fe4ff */
        /* <DEDUP_REMOVED lines=9> */
[-C--:B------:R-:W-:Y:S01]  /*9630*/  ISETP.GE.AND P2, PT, R119, R0.reuse, PT ;  /* 0x000000007700720c */ /* 0x080fe20003f46270 */
[----:B------:R-:W-:Y:S01]  /*9640*/  UIADD3 UR27, UP3, UR27, -0x400, URZ ;  /* 0xfffffc001b1b7890 */ /* 0x000fe2000ff7e03f */
[-C--:B------:R-:W-:Y:S01]  /*9650*/  ISETP.GE.AND P1, PT, R120, R0.reuse, PT ;  /* 0x000000007800720c */ /* 0x080fe20003f26270 */
[----:B------:R-:W-:Y:S01]  /*9660*/  UIADD3 UR6, UR6, 0x1, URZ ;  /* 0x0000000106067890 */ /* 0x000fe2000fffe03f */
[----:B------:R-:W-:Y:S01]  /*9670*/  LEA.HI.X R5, R6, R5, R7, 0x1, P0 ;  /* 0x0000000506057211 */ /* 0x000fe200000f0c07 */
[----:B------:R-:W-:Y:S01]  /*9680*/  UIADD3.X UR24, UR24, -0x1, URZ, UP1, !UPT ;  /* 0xffffffff18187890 */ /* 0x000fe20008ffe43f */
[----:B------:R-:W-:Y:S01]  /*9690*/  ISETP.GE.AND P0, PT, R121, R0, PT ;  /* 0x000000007900720c */ /* 0x000fe20003f06270 */
[----:B------:R-:W-:-:S02]  /*96a0*/  UIADD3.X UR26, UR26, -0x1, URZ, UP2, !UPT ;  /* 0xffffffff1a1a7890 */ /* 0x000fc400097fe43f */
[----:B------:R0:W-:Y:S01]  /*96b0*/  @!P3 STG.E.U16 [R4.64], R109 ;  /* 0x0000006d0400b986 */ /* 0x0001e2000c101520 */
        /* <DEDUP_REMOVED lines=22> */
[----:B------:R-:W-:-:S09]  /*9820*/  PLOP3.LUT P1, PT, PT, PT, UP0, 0x80, 0x0 ;  /* 0x000000000000781c */ /* 0x000fd20003f2f008 */
[----:B------:R0:W-:Y:S01]  /*9830*/  @!P0 STG.E.U16 [R4.64+0x2c0], R35 ;  /* 0x0002c02304008986 */ /* 0x0001e2000c101520 */
[----:B------:R-:W-:-:S04]  /*9840*/  IADD3 R127, P0, R127, -0x400, RZ ;  /* 0xfffffc007f7f7810 */ /* 0x000fc80007f1e0ff */
[----:B------:R-:W-:Y:S01]  /*9850*/  IADD3.X R126, R126, -0x1, RZ, P0, !PT ;  /* 0xffffffff7e7e7810 */ /* 0x000fe200007fe4ff */
[----:B------:R-:W-:Y:S01]  /*9860*/  @!P1 CALL.REL.NOINC `(.L_x_5265) ;  /* 0x0000001000009944 */ /* 0x000fe20003c00000 */
[----:B------:R-:W-:Y:S05]  /*9870*/  BRA `(.L_x_5313) ;  /* 0xffff71a000007947 */ /* 0x000fea000383ffff */
.L_x_5265:
        /* <DEDUP_REMOVED lines=23> */
[----:B0-----:R-:W-:Y:S02]  /*99f0*/  MOV R2, UR12 ;  /* 0x0000000c00027c02 */ /* 0x001fe40008000f00 */
[----:B------:R-:W-:-:S05]  /*9a00*/  MOV R3, UR13 ;  /* 0x0000000d00037c02 */ /* 0x000fca0008000f00 */
[----:B------:R0:W-:Y:S02]  /*9a10*/  RED.E.ADD.F32.FTZ.RN.STRONG.GPU [R2.64], R4 ;  /* 0x000000040200798e */ /* 0x0001e4000c10e7a0 */
.L_x_5315:
[----:B0-----:R-:W-:Y:S05]  /*9a20*/  BSYNC B0 ;  /* 0x0000000000007941 */ /* 0x001fea0003800000 */
.L_x_5314:
        /* <DEDUP_REMOVED lines=20> */
[----:B0-----:R-:W-:Y:S01]  /*9b70*/  MOV R2, UR14 ;  /* 0x0000000e00027c02 */ /* 0x001fe20008000f00 */
[----:B------:R-:W-:-:S05]  /*9b80*/  IMAD.U32 R3, RZ, RZ, UR15 ;  /* 0x0000000fff037e24 */ /* 0x000fca000f8e00ff */
[----:B------:R0:W-:Y:S01]  /*9b90*/  RED.E.ADD.F32.FTZ.RN.STRONG.GPU [R2.64], R4 ;  /* 0x000000040200798e */ /* 0x0001e2000c10e7a0 */
[----:B------:R-:W-:Y:S01]  /*9ba0*/  HFMA2.MMA R11, -RZ, RZ, 0, 0 ;  /* 0x00000000ff0b7435 */ /* 0x000fe200000001ff */
[----:B------:R-:W-:Y:S05]  /*9bb0*/  BRA `(.L_x_5318) ;  /* 0x0000001000007947 */ /* 0x000fea0003800000 */
.L_x_5317:
[----:B------:R-:W3:Y:S02]  /*9bc0*/  S2R R11, SR_TID.X ;  /* 0x00000000000b7919 */ /* 0x000ee40000002100 */
.L_x_5318:
[----:B0-----:R-:W-:Y:S05]  /*9bd0*/  BSYNC B0 ;  /* 0x0000000000007941 */ /* 0x001fea0003800000 */
.L_x_5316:
        /* <DEDUP_REMOVED lines=12> */
.L_x_5319:
[----:B0-----:R-:W0:Y:S01]  /*9ca0*/  LDS R13, [R11.X4+0x1f28] ;  /* 0x001f28000b0d7984 */ /* 0x001e220000004800 */
[----:B------:R-:W-:Y:S01]  /*9cb0*/  MOV R4, UR4 ;  /* 0x0000000400047c02 */ /* 0x000fe20008000f00 */
[----:B------:R-:W-:Y:S01]  /*9cc0*/  IMAD.U32 R5, RZ, RZ, UR5 ;  /* 0x00000005ff057e24 */ /* 0x000fe2000f8e00ff */
[----:B------:R-:W-:Y:S01]  /*9cd0*/  SHF.R.S32.HI R0, RZ, 0x1f, R11 ;  /* 0x0000001fff007819 */ /* 0x000fe2000001140b */
[----:B------:R1:W2:Y:S01]  /*9ce0*/  LDS R15, [R11.X4+0x2328] ;  /* 0x002328000b0f7984 */ /* 0x0002a20000004800 */
[----:B------:R-:W-:Y:S01]  /*9cf0*/  MOV R3, UR6 ;  /* 0x0000000600037c02 */ /* 0x000fe20008000f00 */
[----:B------:R-:W-:Y:S01]  /*9d00*/  IMAD.MOV.U32 R2, RZ, RZ, R4 ;  /* 0x000000ffff027224 */ /* 0x000fe200078e0004 */
[----:B------:R-:W-:Y:S01]  /*9d10*/  MOV R8, UR10 ;  /* 0x0000000a00087c02 */ /* 0x000fe20008000f00 */
[----:B------:R-:W-:Y:S01]  /*9d20*/  IMAD R4, R0, c[0x0][0x290], RZ ;  /* 0x0000a40000047a24 */ /* 0x000fe200078e02ff */
[----:B------:R-:W-:Y:S01]  /*9d30*/  MOV R7, UR7 ;  /* 0x0000000700077c02 */ /* 0x000fe20008000f00 */
[----:B------:R-:W-:Y:S01]  /*9d40*/  IMAD.WIDE.U32 R2, R11, c[0x0][0x290], R2 ;  /* 0x0000a4000b027a25 */ /* 0x000fe200078e0002 */
[----:B------:R-:W-:-:S02]  /*9d50*/  MOV R6, R8 ;  /* 0x0000000800067202 */ /* 0x000fc40000000f00 */
[----:B------:R-:W-:Y:S01]  /*9d60*/  MOV R9, UR11 ;  /* 0x0000000b00097c02 */ /* 0x000fe20008000f00 */
[C---:B------:R-:W-:Y:S01]  /*9d70*/  IMAD R5, R11.reuse, c[0x0][0x294], R4 ;  /* 0x0000a5000b057a24 */ /* 0x040fe200078e0204 */
[----:B------:R-:W-:Y:S01]  /*9d80*/  LEA R4, P0, R2, c[0x0][0x310], 0x2 ;  /* 0x0000c40002047a11 */ /* 0x000fe200078010ff */
[----:B------:R-:W-:Y:S01]  /*9d90*/  IMAD R0, R0, c[0x0][0x2d0], RZ ;  /* 0x0000b40000007a24 */ /* 0x000fe200078e02ff */
[----:B------:R-:W-:Y:S01]  /*9da0*/  YIELD ;  /* 0x0000000000007946 */ /* 0x000fe20003800000 */
        /* <DEDUP_REMOVED lines=13> */
.L_x_5320:
        /* <DEDUP_REMOVED lines=16> */
.L_x_9077:


//--------------------- .text._Z25selective_scan_bwd_kernelI32Selective_Scan_bwd_kernel_traitsILi32ELi16ELb0ELb1ELb0ELb1ELb0EN3c104HalfEfEEv12SSMParamsBwd --------------------------
	.section	.text._Z25selective_scan_bwd_kernelI32Selective_Scan_bwd_kernel_traitsILi32ELi16ELb0ELb1ELb0ELb1ELb0EN3c104HalfEfEEv12SSMParamsBwd,"ax",@progbits
	.sectioninfo	@"SHI_REGISTERS=255"
	.align	128
        .global         _Z25selective_scan_bwd_kernelI32Selective_Scan_bwd_kernel_traitsILi32ELi16ELb0ELb1ELb0ELb1ELb0EN3c104HalfEfEEv12SSMParamsBwd
        .type           _Z25selective_scan_bwd_kernelI32Selective_Scan_bwd_kernel_traitsILi32ELi16ELb0ELb1ELb0ELb1ELb0EN3c104HalfEfEEv12SSMParamsBwd,@function
        .size           _Z25selective_scan_bwd_kernelI32Selective_Scan_bwd_kernel_traitsILi32ELi16ELb0ELb1ELb0ELb1ELb0EN3c104HalfEfEEv12SSMParamsBwd,(.L_x_9078 - _Z25selective_scan_bwd_kernelI32Selective_Scan_bwd_kernel_traitsILi32ELi16ELb0ELb1ELb0ELb1ELb0EN3c104HalfEfEEv12SSMParamsBwd)
        .other          _Z25selective_scan_bwd_kernelI32Selective_Scan_bwd_kernel_traitsILi32ELi16ELb0ELb1ELb0ELb1ELb0EN3c104HalfEfEEv12SSMParamsBwd,@"STO_CUDA_ENTRY STV_DEFAULT"
_Z25selective_scan_bwd_kernelI32Selective_Scan_bwd_kernel_traitsILi32ELi16ELb0ELb1ELb0ELb1ELb0EN3c104HalfEfEEv12SSMParamsBwd:
.text._Z25selective_scan_bwd_kernelI32Selective_Scan_bwd_kernel_traitsILi32ELi16ELb0ELb1ELb0ELb1ELb0EN3c104HalfEfEEv12SSMParamsBwd:
        /* <DEDUP_REMOVED lines=20> */
[----:B------:R-:W-:Y:S01]  /*0140*/  IMAD R19, R0, c[0x0][0x284], R19 ;  /* 0x0000a10000137a24 */ /* 0x000fe200078e0213 */
[C---:B------:R-:W-:Y:S01]  /*0150*/  ISETP.GE.AND P5, PT, R20.reuse, 0x1, PT ;  /* 0x000000011400780c */ /* 0x040fe20003fa6270 */
[----:B------:R-:W-:Y:S01]  /*0160*/  UMOV UR4, URZ ;  /* 0x0000003f00047c82 */ /* 0x000fe20008000000 */
[----:B------:R-:W-:Y:S01]  /*0170*/  SHF.L.U32 R20, R20, 0x9, RZ ;  /* 0x0000000914147819 */ /* 0x000fe200000006ff */
[----:B------:R-:W-:Y:S01]  /*0180*/  UMOV UR5, URZ ;  /* 0x0000003f00057c82 */ /* 0x000fe20008000000 */
        /* <DEDUP_REMOVED lines=10> */
[----:B------:R0:W1:Y:S02]  /*0230*/  F2I.FTZ.U32.TRUNC.NTZ R7, R6 ;  /* 0x0000000600077305 */ /* 0x000064000021f000 */
[----:B------:R-:W-:-:S05]  /*0240*/  IADD3 R5, R5, R13, RZ ;  /* 0x0000000d05057210 */ /* 0x000fca0007ffe0ff */
        /* <DEDUP_REMOVED lines=8> */
[----:B------:R-:W-:Y:S01]  /*02d0*/  IMAD R12, R204, c[0x0][0x190], RZ ;  /* 0x00006400cc0c7a24 */ /* 0x000fe200078e02ff */
[----:B------:R-:W-:Y:S01]  /*02e0*/  IADD3 R8, -R25, RZ, RZ ;  /* 0x000000ff19087210 */ /* 0x000fe20007ffe1ff */
[----:B------:R-:W-:-:S04]  /*02f0*/  IMAD.WIDE.U32 R6, R23, c[0x0][0x278], RZ ;  /* 0x00009e0017067a25 */ /* 0x000fc800078e00ff */
[----:B------:R-:W-:Y:S01]  /*0300*/  IMAD R8, R17, R8, R2 ;  /* 0x0000000811087224 */ /* 0x000fe200078e0202 */
[----:B------:R-:W-:Y:S01]  /*0310*/  LOP3.LUT R2, R0, c[0x0][0x178], RZ, 0x3c, !PT ;  /* 0x00005e0000027a12 */ /* 0x000fe200078e3cff */
[----:B------:R-:W-:Y:S01]  /*0320*/  IMAD R13, R23, c[0x0][0x194], R12 ;  /* 0x00006500170d7a24 */ /* 0x000fe200078e020c */
[----:B------:R-:W-:Y:S01]  /*0330*/  IADD3 R7, R7, R15, RZ ;  /* 0x0000000f07077210 */ /* 0x000fe20007ffe0ff */
[----:B------:R-:W-:Y:S01]  /*0340*/  IMAD R15, R21, c[0x0][0x1d8], RZ ;  /* 0x00007600150f7a24 */ /* 0x000fe200078e02ff */
[----:B------:R-:W-:Y:S02]  /*0350*/  ISETP.GT.U32.AND P3, PT, R17, R8, PT ;  /* 0x000000081100720c */ /* 0x000fe40003f64070 */
[----:B------:R-:W-:Y:S01]  /*0360*/  ISETP.GE.AND P4, PT, R2, RZ, PT ;  /* 0x000000ff0200720c */ /* 0x000fe20003f86270 */
[----:B------:R-:W-:-:S04]  /*0370*/  IMAD.WIDE.U32 R2, R23, c[0x0][0x1d0], RZ ;  /* 0x0000740017027a25 */ /* 0x000fc800078e00ff */
[----:B------:R-:W-:Y:S01]  /*0380*/  IMAD.WIDE.U32 R6, R0, c[0x0][0x280], R6 ;  /* 0x0000a00000067a25 */ /* 0x000fe200078e0006 */
[----:B------:R-:W-:-:S03]  /*0390*/  IADD3 R3, R3, R9, RZ ;  /* 0x0000000903037210 */ /* 0x000fc60007ffe0ff */
[----:B------:R-:W-:Y:S02]  /*03a0*/  IMAD R12, R0, c[0x0][0x1dc], R15 ;  /* 0x00007700000c7a24 */ /* 0x000fe400078e020f */
[-C--:B------:R-:W-:Y:S01]  /*03b0*/  @!P3 IADD3 R8, R8, -R17.reuse, RZ ;  /* 0x800000110808b210 */ /* 0x080fe20007ffe0ff */
[----:B------:R-:W-:Y:S01]  /*03c0*/  IMAD.WIDE.U32 R2, R0, c[0x0][0x1d8], R2 ;  /* 0x0000760000027a25 */ /* 0x000fe200078e0002 */
[----:B------:R-:W-:Y:S02]  /*03d0*/  @!P3 IADD3 R25, R25, 0x1, RZ ;  /* 0x000000011919b810 */ /* 0x000fe40007ffe0ff */
[----:B------:R-:W-:Y:S01]  /*03e0*/  ISETP.GE.U32.AND P0, PT, R8, R17, PT ;  /* 0x000000110800720c */ /* 0x000fe20003f06070 */
[----:B------:R-:W-:Y:S01]  /*03f0*/  IMAD.WIDE.U32 R8, R23, c[0x0][0x190], RZ ;  /* 0x0000640017087a25 */ /* 0x000fe200078e00ff */
[----:B------:R-:W-:-:S03]  /*0400*/  ISETP.NE.AND P3, PT, RZ, c[0x0][0x178], PT ;  /* 0x00005e00ff007a0c */ /* 0x000fc60003f65270 */
[----:B------:R-:W-:Y:S01]  /*0410*/  IMAD R17, R21, c[0x0][0x1e8], RZ ;  /* 0x00007a0015117a24 */ /* 0x000fe200078e02ff */
[----:B------:R-:W-:Y:S02]  /*0420*/  IADD3 R9, R9, R13, RZ ;  /* 0x0000000d09097210 */ /* 0x000fe40007ffe0ff */
[----:B------:R-:W-:Y:S01]  /*0430*/  IADD3 R13, R20, -0x200, RZ ;  /* 0xfffffe00140d7810 */ /* 0x000fe20007ffe0ff */
[----:B------:R-:W-:-:S03]  /*0440*/  IMAD R16, R0, c[0x0][0x1ec], R17 ;  /* 0x00007b0000107a24 */ /* 0x000fc600078e0211 */
[----:B------:R-:W-:Y:S02]  /*0450*/  SHF.R.S32.HI R15, RZ, 0x1f, R13 ;  /* 0x0000001fff0f7819 */ /* 0x000fe4000001140d */
[----:B------:R-:W-:Y:S02]  /*0460*/  @P0 IADD3 R25, R25, 0x1, RZ ;  /* 0x0000000119190810 */ /* 0x000fe40007ffe0ff */
[----:B------:R-:W-:Y:S02]  /*0470*/  IADD3 R17, P0, R13, R2, RZ ;  /* 0x000000020d117210 */ /* 0x000fe40007f1e0ff */
[----:B------:R-:W-:Y:S02]  /*0480*/  @!P4 IADD3 R25, -R25, RZ, RZ ;  /* 0x000000ff1919c210 */ /* 0x000fe40007ffe1ff */
[----:B------:R-:W-:Y:S02]  /*0490*/  @!P3 LOP3.LUT R25, RZ, c[0x0][0x178], RZ, 0x33, !PT ;  /* 0x00005e00ff19ba12 */ /* 0x000fe400078e33ff */
[----:B------:R-:W-:-:S02]  /*04a0*/  IADD3 R14, P3, R13, R4, RZ ;  /* 0x000000040d0e7210 */ /* 0x000fc40007f7e0ff */
[----:B------:R-:W-:Y:S01]  /*04b0*/  SHF.R.S32.HI R205, RZ, 0x1f, R25 ;  /* 0x0000001fffcd7819 */ /* 0x000fe20000011419 */
[----:B------:R-:W-:Y:S01]  /*04c0*/  IMAD.WIDE.U32 R8, R25, c[0x0][0x1a8], R8 ;  /* 0x00006a0019087a25 */ /* 0x000fe200078e0008 */
[----:B------:R-:W-:Y:S02]  /*04d0*/  IADD3 R2, P4, R13, R6, RZ ;  /* 0x000000060d027210 */ /* 0x000fe40007f9e0ff */
[----:B------:R-:W-:Y:S01]  /*04e0*/  IADD3.X R4, R15, R3, R12, P0, !PT ;  /* 0x000000030f047210 */ /* 0x000fe200007fe40c */
[----:B------:R-:W-:Y:S01]  /*04f0*/  IMAD R6, R205, c[0x0][0x1a8], RZ ;  /* 0x00006a00cd067a24 */ /* 0x000fe200078e02ff */
[C---:B------:R-:W-:Y:S02]  /*0500*/  IADD3.X R3, R15.reuse, R5, R16, P3, !PT ;  /* 0x000000050f037210 */ /* 0x040fe40001ffe410 */
[----:B------:R-:W-:Y:S01]  /*0510*/  IADD3.X R5, R15, R7, R19, P4, !PT ;  /* 0x000000070f057210 */ /* 0x000fe200027fe413 */
[----:B------:R-:W-:Y:S01]  /*0520*/  IMAD R7, R25, c[0x0][0x1ac], R6 ;  /* 0x00006b0019077a24 */ /* 0x000fe200078e0206 */
[----:B------:R-:W-:-:S02]  /*0530*/  ISETP.NE.U32.AND P0, PT, RZ, c[0x0][0x260], PT ;  /* 0x00009800ff007a0c */ /* 0x000fc40003f05070 */
[----:B------:R-:W-:Y:S02]  /*0540*/  LEA R16, P6, R17, c[0x0][0x240], 0x1 ;  /* 0x0000900011107a11 */ /* 0x000fe400078c08ff */
[----:B------:R-:W-:Y:S02]  /*0550*/  IADD3 R13, P4, R13, R8, RZ ;  /* 0x000000080d0d7210 */ /* 0x000fe40007f9e0ff */
[----:B------:R-:W-:Y:S02]  /*0560*/  LEA R12, P3, R14, c[0x0][0x248], 0x1 ;  /* 0x000092000e0c7a11 */ /* 0x000fe400078608ff */
[----:B------:R-:W-:Y:S02]  /*0570*/  IADD3 R8, R9, R7, RZ ;  /* 0x0000000709087210 */ /* 0x000fe40007ffe0ff */
[----:B------:R-:W-:Y:S01]  /*0580*/  ISETP.NE.AND.EX P0, PT, RZ, c[0x0][0x264], PT, P0 ;  /* 0x00009900ff007a0c */ /* 0x000fe20003f05300 */
[----:B------:R-:W-:Y:S01]  /*0590*/  CS2R R6, SRZ ;  /* 0x0000000000067805 */ /* 0x000fe2000001ff00 */
[----:B------:R-:W-:-:S02]  /*05a0*/  LEA.HI.X R17, R17, c[0x0][0x244], R4, 0x1, P6 ;  /* 0x0000910011117a11 */ /* 0x000fc400030f0c04 */
[----:B------:R-:W-:Y:S02]  /*05b0*/  LEA.HI.X R14, R14, c[0x0][0x24c], R3, 0x1, P3 ;  /* 0x000093000e0e7a11 */ /* 0x000fe400018f0c03 */
[----:B------:R-:W-:Y:S02]  /*05c0*/  IADD3.X R4, R15, R8, RZ, P4, !PT ;  /* 0x000000080f047210 */ /* 0x000fe400027fe4ff */
[----:B------:R-:W-:Y:S01]  /*05d0*/  ISETP.NE.U32.AND P3, PT, RZ, c[0x0][0x328], PT ;  /* 0x0000ca00ff007a0c */ /* 0x000fe20003f65070 */
[----:B------:R-:W-:Y:S01]  /*05e0*/  CS2R R8, SRZ ;  /* 0x0000000000087805 */ /* 0x000fe2000001ff00 */
[----:B------:R-:W-:Y:S02]  /*05f0*/  ISETP.NE.U32.AND P4, PT, RZ, c[0x0][0x348], PT ;  /* 0x0000d200ff007a0c */ /* 0x000fe40003f85070 */
[----:B------:R-:W-:Y:S02]  /*0600*/  LEA R3, P6, R2, c[0x0][0x308], 0x1 ;  /* 0x0000c20002037a11 */ /* 0x000fe400078c08ff */
[----:B------:R-:W-:-:S02]  /*0610*/  ISETP.NE.AND.EX P3, PT, RZ, c[0x0][0x32c], PT, P3 ;  /* 0x0000cb00ff007a0c */ /* 0x000fc40003f65330 */
[----:B------:R-:W-:Y:S02]  /*0620*/  ISETP.NE.AND.EX P4, PT, RZ, c[0x0][0x34c], PT, P4 ;  /* 0x0000d300ff007a0c */ /* 0x000fe40003f85340 */
[----:B------:R-:W-:Y:S01]  /*0630*/  LEA.HI.X R5, R2, c[0x0][0x30c], R5, 0x1, P6 ;  /* 0x0000c30002057a11 */ /* 0x000fe200030f0c05 */
[----:B------:R-:W-:Y:S01]  /*0640*/  @P0 IMAD R2, R23, c[0x0][0x164], R0 ;  /* 0x0000590017020a24 */ /* 0x000fe200078e0200 */
[----:B------:R-:W-:Y:S02]  /*0650*/  @P0 MOV R15, 0x8 ;  /* 0x00000008000f0802 */ /* 0x000fe40000000f00 */
[----:B------:R-:W-:Y:S01]  /*0660*/  LEA R28, P6, R13, c[0x0][0x228], 0x1 ;  /* 0x00008a000d1c7a11 */ /* 0x000fe200078c08ff */
[----:B------:R-:W-:-:S03]  /*0670*/  @P0 IMAD R2, R2, c[0x0][0x174], RZ ;  /* 0x00005d0002020a24 */ /* 0x000fc600078e02ff */
[----:B------:R-:W-:Y:S01]  /*0680*/  LEA.HI.X R29, R13, c[0x0][0x22c], R4, 0x1, P6 ;  /* 0x00008b000d1d7a11 */ /* 0x000fe200030f0c04 */
[----:B------:R-:W-:Y:S01]  /*0690*/  @P0 IMAD R2, R2, c[0x0][0x16c], RZ ;  /* 0x00005b0002020a24 */ /* 0x000fe200078e02ff */
[----:B--2---:R0:W1:Y:S01]  /*06a0*/  @P1 R2UR UR4, R10 ;  /* 0x000000000a0413c2 */ /* 0x00406200000e0000 */
[----:B------:R-:W-:-:S04]  /*06b0*/  @P3 LEA R8, P1, R0, c[0x0][0x328], 0x2 ;  /* 0x0000ca0000083a11 */ /* 0x000fc800078210ff */
[----:B------:R-:W-:-:S03]  /*06c0*/  @P3 LEA.HI.X R9, R0, c[0x0][0x32c], R21, 0x2, P1 ;  /* 0x0000cb0000093a11 */ /* 0x000fc600008f1415 */
[----:B---3--:R0:W2:Y:S01]  /*06d0*/  @P2 R2UR UR5, R11 ;  /* 0x000000000b0523c2 */ /* 0x0080a200000e0000 */
[----:B------:R-:W-:-:S04]  /*06e0*/  @P4 LEA R6, P2, R0, c[0x0][0x348], 0x2 ;  /* 0x0000d20000064a11 */ /* 0x000fc800078410ff */
[----:B------:R-:W-:Y:S01]  /*06f0*/  @P4 LEA.HI.X R7, R0, c[0x0][0x34c], R21, 0x2, P2 ;  /* 0x0000d30000074a11 */ /* 0x000fe200010f1415 */
[----:B0-----:R-:W-:Y:S01]  /*0700*/  @P0 IMAD.WIDE R10, R2, R15, c[0x0][0x260] ;  /* 0x00009800020a0625 */ /* 0x001fe200078e020f */
[----:B------:R-:W-:Y:S01]  /*0710*/  @!P0 CS2R R10, SRZ ;  /* 0x00000000000a8805 */ /* 0x000fe2000001ff00 */
[----:B------:R-:W-:Y:S05]  /*0720*/  @!P5 BRA `(.L_x_5321) ;  /* 0x000092100000d947 */ /* 0x000fea0003800000 */
[----:B------:R-:W0:Y:S01]  /*0730*/  S2R R26, SR_TID.X ;  /* 0x00000000001a7919 */ /* 0x000e220000002100 */
[----:B------:R3:W4:Y:S01]  /*0740*/  R2UR UR19, R16 ;  /* 0x00000000101373c2 */ /* 0x00072200000e0000 */
[----:B------:R-:W-:Y:S02]  /*0750*/  MOV R24, RZ ;  /* 0x000000ff00187202 */ /* 0x000fe40000000f00 */
[----:B------:R-:W2:Y:S01]  /*0760*/  S2R R27, SR_LANEID ;  /* 0x00000000001b7919 */ /* 0x000ea20000000000 */
[----:B------:R-:W-:Y:S02]  /*0770*/  MOV R31, RZ ;  /* 0x000000ff001f7202 */ /* 0x000fe40000000f00 */
[----:B------:R-:W-:-:S02]  /*0780*/  MOV R22, RZ ;  /* 0x000000ff00167202 */ /* 0x000fc40000000f00 */
[----:B------:R3:W1:Y:S08]  /*0790*/  R2UR UR20, R17 ;  /* 0x00000000111473c2 */ /* 0x00067000000e0000 */
[----:B------:R3:W1:Y:S01]  /*07a0*/  R2UR UR17, R12 ;  /* 0x000000000c1173c2 */ /* 0x00066200000e0000 */
[----:B0-----:R-:W-:-:S07]  /*07b0*/  SHF.L.U32 R33, R26, 0x4, RZ ;  /* 0x000000041a217819 */ /* 0x001fce00000006ff */
[----:B------:R3:W0:Y:S01]  /*07c0*/  R2UR UR18, R14 ;  /* 0x000000000e1273c2 */ /* 0x00062200000e0000 */
[----:B------:R-:W-:-:S07]  /*07d0*/  LOP3.LUT R33, R33, 0xfffffe00, RZ, 0xc0, !PT ;  /* 0xfffffe0021217812 */ /* 0x000fce00078ec0ff */
[----:B------:R3:W0:Y:S08]  /*07e0*/  R2UR UR11, R3 ;  /* 0x00000000030b73c2 */ /* 0x00063000000e0000 */
[----:B-12-4-:R3:W0:Y:S02]  /*07f0*/  R2UR UR16, R5 ;  /* 0x00000000051073c2 */ /* 0x01662400000e0000 */
.L_x_5396:
[----:B------:R-:W-:Y:S01]  /*0800*/  IADD3 R30, -R31, c[0x0][0x174], RZ ;  /* 0x00005d001f1e7a10 */ /* 0x000fe20007ffe1ff */
[----:B------:R-:W-:Y:S01]  /*0810*/  BAR.SYNC.DEFER_BLOCKING 0x0 ;  /* 0x0000000000007b1d */ /* 0x000fe20000010000 */
[----:B------:R-:W-:-:S02]  /*0820*/  LOP3.LUT R4, R33, 0x1f, R26, 0xf8, !PT ;  /* 0x0000001f21047812 */ /* 0x000fc400078ef81a */
[----:B0-----:R-:W-:Y:S02]  /*0830*/  MOV R2, UR19 ;  /* 0x0000001300027c02 */ /* 0x001fe40008000f00 */
[----:B---3--:R-:W-:Y:S01]  /*0840*/  MOV R3, UR20 ;  /* 0x0000001400037c02 */ /* 0x008fe20008000f00 */
[----:B------:R-:W1:Y:S01]  /*0850*/  R2UR UR9, R30 ;  /* 0x000000001e0973c2 */ /* 0x000e6200000e0000 */
[----:B------:R-:W-:Y:S01]  /*0860*/  ULDC UR10, c[0x0][0x168] ;  /* 0x00005a00000a7ab9 */ /* 0x000fe20000000800 */
[----:B------:R-:W-:Y:S02]  /*0870*/  PRMT R13, RZ, 0x7610, R13 ;  /* 0x00007610ff0d7816 */ /* 0x000fe4000000000d */
[C---:B------:R-:W-:Y:S01]  /*0880*/  IMAD.WIDE R2, R4.reuse, 0x2, R2 ;  /* 0x0000000204027825 */ /* 0x040fe200078e0202 */
[C---:B------:R-:W-:Y:S02]  /*0890*/  LOP3.LUT R32, R4.reuse, 0x20, RZ, 0xfc, !PT ;  /* 0x0000002004207812 */ /* 0x040fe400078efcff */
[----:B------:R-:W-:-:S02]  /*08a0*/  LOP3.LUT R34, R4, 0x40, RZ, 0xfc, !PT ;  /* 0x0000004004227812 */ /* 0x000fc400078efcff */
[----:B------:R-:W-:Y:S01]  /*08b0*/  LOP3.LUT R35, R4, 0x60, RZ, 0xfc, !PT ;  /* 0x0000006004237812 */ /* 0x000fe200078efcff */
[----:B-1----:R-:W-:-:S04]  /*08c0*/  ULEA UR9, UR9, 0xfffffe00, 0x9 ;  /* 0xfffffe0009097891 */ /* 0x002fc8000f8e483f */
[----:B------:R-:W-:-:S06]  /*08d0*/  UIADD3 UR10, -UR9, UR10, URZ ;  /* 0x0000000a090a7290 */ /* 0x000fcc000fffe13f */
[C---:B------:R-:W-:Y:S02]  /*08e0*/  ISETP.GE.AND P0, PT, R4.reuse, UR10, PT ;  /* 0x0000000a04007c0c */ /* 0x040fe4000bf06270 */
[C---:B------:R-:W-:Y:S02]  /*08f0*/  LOP3.LUT R36, R4.reuse, 0x80, RZ, 0xfc, !PT ;  /* 0x0000008004247812 */ /* 0x040fe400078efcff */
[----:B------:R-:W-:Y:S02]  /*0900*/  LOP3.LUT R37, R4, 0xa0, RZ, 0xfc, !PT ;  /* 0x000000a004257812 */ /* 0x000fe400078efcff */
[----:B------:R-:W-:-:S07]  /*0910*/  ISETP.GE.AND P1, PT, R34, UR10, PT ;  /* 0x0000000a22007c0c */ /* 0x000fce000bf26270 */
[----:B------:R1:W2:Y:S01]  /*0920*/  @!P0 LDG.E.U16 R13, [R2.64] ;  /* 0x0000000e020d8981 */ /* 0x0002a2000c1e1500 */
[----:B------:R-:W-:Y:S02]  /*0930*/  ISETP.GE.AND P0, PT, R32, UR10, PT ;  /* 0x0000000a20007c0c */ /* 0x000fe4000bf06270 */
[----:B------:R-:W-:Y:S02]  /*0940*/  ISETP.GE.AND P2, PT, R35, UR10, PT ;  /* 0x0000000a23007c0c */ /* 0x000fe4000bf46270 */
[----:B------:R-:W-:Y:S02]  /*0950*/  ISETP.GE.AND P3, PT, R36, UR10, PT ;  /* 0x0000000a24007c0c */ /* 0x000fe4000bf66270 */
[----:B------:R-:W-:Y:S02]  /*0960*/  PRMT R12, RZ, 0x7610, R12 ;  /* 0x00007610ff0c7816 */ /* 0x000fe4000000000c */
[----:B------:R-:W-:Y:S02]  /*0970*/  ISETP.GE.AND P4, PT, R37, UR10, PT ;  /* 0x0000000a25007c0c */ /* 0x000fe4000bf86270 */
[----:B------:R-:W-:-:S02]  /*0980*/  LOP3.LUT R38, R4, 0xc0, RZ, 0xfc, !PT ;  /* 0x000000c004267812 */ /* 0x000fc400078efcff */
[----:B------:R-:W-:Y:S01]  /*0990*/  PRMT R15, RZ, 0x7610, R15 ;  /* 0x00007610ff0f7816 */ /* 0x000fe2000000000f */
[----:B------:R1:W3:Y:S01]  /*09a0*/  @!P0 LDG.E.U16 R12, [R2.64+0x40] ;  /* 0x0000400e020c8981 */ /* 0x0002e2000c1e1500 */
[----:B------:R-:W-:Y:S02]  /*09b0*/  PRMT R14, RZ, 0x7610, R14 ;  /* 0x00007610ff0e7816 */ /* 0x000fe4000000000e */
[----:B------:R-:W-:Y:S02]  /*09c0*/  PRMT R17, RZ, 0x7610, R17 ;  /* 0x00007610ff117816 */ /* 0x000fe40000000011 */
[----:B------:R-:W-:Y:S01]  /*09d0*/  ISETP.GE.AND P0, PT, R38, UR10, PT ;  /* 0x0000000a26007c0c */ /* 0x000fe2000bf06270 */
[----:B------:R1:W4:Y:S01]  /*09e0*/  @!P1 LDG.E.U16 R15, [R2.64+0x80] ;  /* 0x0000800e020f9981 */ /* 0x000322000c1e1500 */
[----:B------:R-:W-:Y:S02]  /*09f0*/  PRMT R16, RZ, 0x7610, R16 ;  /* 0x00007610ff107816 */ /* 0x000fe40000000010 */
[C---:B------:R-:W-:Y:S01]  /*0a00*/  LOP3.LUT R39, R4.reuse, 0xe0, RZ, 0xfc, !PT ;  /* 0x000000e004277812 */ /* 0x040fe200078efcff */
[----:B------:R1:W5:Y:S01]  /*0a10*/  @!P2 LDG.E.U16 R14, [R2.64+0xc0] ;  /* 0x0000c00e020ea981 */ /* 0x000362000c1e1500 */
[----:B------:R-:W-:-:S02]  /*0a20*/  LOP3.LUT R40, R4, 0x100, RZ, 0xfc, !PT ;  /* 0x0000010004287812 */ /* 0x000fc400078efcff */
[C---:B------:R-:W-:Y:S01]  /*0a30*/  LOP3.LUT R41, R4.reuse, 0x120, RZ, 0xfc, !PT ;  /* 0x0000012004297812 */ /* 0x040fe200078efcff */
[----:B------:R1:W5:Y:S01]  /*0a40*/  @!P3 LDG.E.U16 R17, [R2.64+0x100] ;  /* 0x0001000e0211b981 */ /* 0x000362000c1e1500 */
[----:B------:R-:W-:Y:S02]  /*0a50*/  LOP3.LUT R42, R4, 0x140, RZ, 0xfc, !PT ;  /* 0x00000140042a7812 */ /* 0x000fe400078efcff */
[----:B------:R-:W-:Y:S01]  /*0a60*/  ISETP.GE.AND P1, PT, R39, UR10, PT ;  /* 0x0000000a27007c0c */ /* 0x000fe2000bf26270 */
[----:B------:R1:W5:Y:S01]  /*0a70*/  @!P4 LDG.E.U16 R16, [R2.64+0x140] ;  /* 0x0001400e0210c981 */ /* 0x000362000c1e1500 */
[----:B------:R-:W-:Y:S02]  /*0a80*/  ISETP.GE.AND P2, PT, R40, UR10, PT ;  /* 0x0000000a28007c0c */ /* 0x000fe4000bf46270 */
[----:B------:R-:W-:Y:S02]  /*0a90*/  ISETP.GE.AND P3, PT, R41, UR10, PT ;  /* 0x0000000a29007c0c */ /* 0x000fe4000bf66270 */
[----:B------:R-:W-:-:S02]  /*0aa0*/  PRMT R19, RZ, 0x7610, R19 ;  /* 0x00007610ff137816 */ /* 0x000fc40000000013 */
[----:B------:R-:W-:Y:S02]  /*0ab0*/  ISETP.GE.AND P4, PT, R42, UR10, PT ;  /* 0x0000000a2a007c0c */ /* 0x000fe4000bf86270 */
[----:B------:R-:W-:Y:S02]  /*0ac0*/  LOP3.LUT R43, R4, 0x160, RZ, 0xfc, !PT ;  /* 0x00000160042b7812 */ /* 0x000fe400078efcff */
[----:B------:R-:W-:Y:S01]  /*0ad0*/  PRMT R18, RZ, 0x7610, R18 ;  /* 0x00007610ff127816 */ /* 0x000fe20000000012 */
[----:B------:R1:W5:Y:S01]  /*0ae0*/  @!P0 LDG.E.U16 R19, [R2.64+0x180] ;  /* 0x0001800e02138981 */ /* 0x000362000c1e1500 */
[----:B------:R-:W-:Y:S02]  /*0af0*/  PRMT R59, RZ, 0x7610, R59 ;  /* 0x00007610ff3b7816 */ /* 0x000fe4000000003b */
[----:B------:R-:W-:Y:S02]  /*0b00*/  PRMT R60, RZ, 0x7610, R60 ;  /* 0x00007610ff3c7816 */ /* 0x000fe4000000003c */
[----:B------:R-:W-:Y:S01]  /*0b10*/  ISETP.GE.AND P0, PT, R43, UR10, PT ;  /* 0x0000000a2b007c0c */ /* 0x000fe2000bf06270 */
[----:B------:R1:W5:Y:S01]  /*0b20*/  @!P1 LDG.E.U16 R18, [R2.64+0x1c0] ;  /* 0x0001c00e02129981 */ /* 0x000362000c1e1500 */
[----:B------:R-:W-:-:S02]  /*0b30*/  PRMT R61, RZ, 0x7610, R61 ;  /* 0x00007610ff3d7816 */ /* 0x000fc4000000003d */
[C---:B------:R-:W-:Y:S01]  /*0b40*/  LOP3.LUT R44, R4.reuse, 0x180, RZ, 0xfc, !PT ;  /* 0x00000180042c7812 */ /* 0x040fe200078efcff */
[----:B------:R1:W5:Y:S01]  /*0b50*/  @!P2 LDG.E.U16 R59, [R2.64+0x200] ;  /* 0x0002000e023ba981 */ /* 0x000362000c1e1500 */
[C---:B------:R-:W-:Y:S02]  /*0b60*/  LOP3.LUT R45, R4.reuse, 0x1a0, RZ, 0xfc, !PT ;  /* 0x000001a0042d7812 */ /* 0x040fe400078efcff */
[C---:B------:R-:W-:Y:S01]  /*0b70*/  LOP3.LUT R46, R4.reuse, 0x1c0, RZ, 0xfc, !PT ;  /* 0x000001c0042e7812 */ /* 0x040fe200078efcff */
[----:B------:R1:W5:Y:S01]  /*0b80*/  @!P3 LDG.E.U16 R60, [R2.64+0x240] ;  /* 0x0002400e023cb981 */ /* 0x000362000c1e1500 */
[----:B------:R-:W-:Y:S02]  /*0b90*/  LOP3.LUT R47, R4, 0x1e0, RZ, 0xfc, !PT ;  /* 0x000001e0042f7812 */ /* 0x000fe400078efcff */
[----:B------:R-:W-:Y:S01]  /*0ba0*/  ISETP.GE.AND P1, PT, R44, UR10, PT ;  /* 0x0000000a2c007c0c */ /* 0x000fe2000bf26270 */
[----:B------:R1:W5:Y:S01]  /*0bb0*/  @!P4 LDG.E.U16 R61, [R2.64+0x280] ;  /* 0x0002800e023dc981 */ /* 0x000362000c1e1500 */
[----:B------:R-:W-:-:S02]  /*0bc0*/  ISETP.GE.AND P2, PT, R45, UR10, PT ;  /* 0x0000000a2d007c0c */ /* 0x000fc4000bf46270 */
[----:B------:R-:W-:Y:S02]  /*0bd0*/  ISETP.GE.AND P3, PT, R46, UR10, PT ;  /* 0x0000000a2e007c0c */ /* 0x000fe4000bf66270 */
[----:B------:R-:W-:Y:S02]  /*0be0*/  PRMT R64, RZ, 0x7610, R64 ;  /* 0x00007610ff407816 */ /* 0x000fe40000000040 */
[----:B------:R-:W-:Y:S02]  /*0bf0*/  ISETP.GE.AND P4, PT, R47, UR10, PT ;  /* 0x0000000a2f007c0c */ /* 0x000fe4000bf86270 */
        /* <DEDUP_REMOVED lines=8> */
[----:B------:R1:W5:Y:S01]  /*0c80*/  @!P4 LDG.E.U16 R68, [R2.64+0x3c0] ;  /* 0x0003c00e0244c981 */ /* 0x000362000c1e1500 */
[----:B------:R-:W-:-:S02]  /*0c90*/  IADD3 R50, R27, 0x20, RZ ;  /* 0x000000201b327810 */ /* 0x000fc40007ffe0ff */
[C---:B------:R-:W-:Y:S02]  /*0ca0*/  IADD3 R52, R27.reuse, 0x40, RZ ;  /* 0x000000401b347810 */ /* 0x040fe40007ffe0ff */
[C---:B------:R-:W-:Y:S02]  /*0cb0*/  IADD3 R54, R27.reuse, 0x60, RZ ;  /* 0x000000601b367810 */ /* 0x040fe40007ffe0ff */
[C---:B------:R-:W-:Y:S02]  /*0cc0*/  IADD3 R56, R27.reuse, 0x80, RZ ;  /* 0x000000801b387810 */ /* 0x040fe40007ffe0ff */
[CC--:B------:R-:W-:Y:S02]  /*0cd0*/  LEA.HI.SX32 R48, R27.reuse, R27.reuse, 0x1b ;  /* 0x0000001b1b307211 */ /* 0x0c0fe400078fdaff */
[----:B------:R-:W-:Y:S02]  /*0ce0*/  IADD3 R58, R27, 0xa0, RZ ;  /* 0x000000a01b3a7810 */ /* 0x000fe40007ffe0ff */
[----:B------:R-:W-:-:S02]  /*0cf0*/  LEA.HI.SX32 R49, R50, R27, 0x1b ;  /* 0x0000001b32317211 */ /* 0x000fc400078fdaff */
[C---:B-1----:R-:W-:Y:S02]  /*0d00*/  IADD3 R2, R27.reuse, 0xc0, RZ ;  /* 0x000000c01b027810 */ /* 0x042fe40007ffe0ff */
        /* <DEDUP_REMOVED lines=30> */
[----:B0-----:R-:W-:Y:S02]  /*0ef0*/  MOV R3, UR18 ;  /* 0x0000001200037c02 */ /* 0x001fe40008000f00 */
[----:B------:R-:W-:Y:S02]  /*0f00*/  PRMT R80, RZ, 0x7610, R80 ;  /* 0x00007610ff507816 */ /* 0x000fe40000000050 */
[----:B------:R-:W-:Y:S02]  /*0f10*/  ISETP.GE.AND P1, PT, R35, UR10, PT ;  /* 0x0000000a23007c0c */ /* 0x000fe4000bf26270 */
        /* <DEDUP_REMOVED lines=14> */
[----:B---3--:R0:W-:Y:S04]  /*1000*/  STS.U16 [R49+0x40], R12 ;  /* 0x0000400c31007388 */ /* 0x0081e80000000400 */
[----:B----4-:R-:W-:Y:S01]  /*1010*/  STS.U16 [R50+0x80], R15 ;  /* 0x0000800f32007388 */ /* 0x010fe20000000400 */
[----:B0-----:R-:W-:-:S03]  /*1020*/  IADD3 R12, R27, 0x180, RZ ;  /* 0x000001801b0c7810 */ /* 0x001fc60007ffe0ff */
[----:B-----5:R0:W-:Y:S04]  /*1030*/  STS.U16 [R51+0xc0], R14 ;  /* 0x0000c00e33007388 */ /* 0x0201e80000000400 */
        /* <DEDUP_REMOVED lines=42> */
[----:B------:R-:W-:-:S03]  /*12e0*/  PRMT R17, RZ, 0x7610, R17 ;  /* 0x00007610ff117816 */ /* 0x000fc60000000011 */
[----:B------:R-:W-:Y:S01]  /*12f0*/  IMAD.WIDE R2, R4, 0x2, R2 ;  /* 0x0000000204027825 */ /* 0x000fe200078e0202 */
[----:B------:R-:W-:Y:S01]  /*1300*/  BAR.SYNC.DEFER_BLOCKING 0x0 ;  /* 0x0000000000007b1d */ /* 0x000fe20000010000 */
[----:B------:R-:W-:-:S05]  /*1310*/  PRMT R16, RZ, 0x7610, R16 ;  /* 0x00007610ff107816 */ /* 0x000fca0000000010 */
[----:B------:R-:W2:Y:S01]  /*1320*/  @!P0 LDG.E.U16 R17, [R2.64+0x100] ;  /* 0x0001000e02118981 */ /* 0x000ea2000c1e1500 */
[----:B------:R-:W-:Y:S02]  /*1330*/  ISETP.GE.AND P0, PT, R39, UR10, PT ;  /* 0x0000000a27007c0c */ /* 0x000fe4000bf06270 */
[----:B------:R-:W-:Y:S01]  /*1340*/  PRMT R15, RZ, 0x7610, R15 ;  /* 0x00007610ff0f7816 */ /* 0x000fe2000000000f */
[----:B------:R-:W3:Y:S10]  /*1350*/  @!P1 LDG.E.U16 R16, [R2.64+0xc0] ;  /* 0x0000c00e02109981 */ /* 0x000ef4000c1e1500 */
[----:B------:R-:W4:Y:S01]  /*1360*/  @!P0 LDG.E.U16 R80, [R2.64+0x1c0] ;  /* 0x0001c00e02508981 */ /* 0x000f22000c1e1500 */
[----:B------:R-:W-:-:S02]  /*1370*/  ISETP.GE.AND P0, PT, R40, UR10, PT ;  /* 0x0000000a28007c0c */ /* 0x000fc4000bf06270 */
[----:B------:R-:W-:Y:S01]  /*1380*/  PRMT R14, RZ, 0x7610, R14 ;  /* 0x00007610ff0e7816 */ /* 0x000fe2000000000e */
[----:B------:R-:W5:Y:S01]  /*1390*/  @!P2 LDG.E.U16 R15, [R2.64+0x80] ;  /* 0x0000800e020fa981 */ /* 0x000f62000c1e1500 */
[----:B------:R-:W-:Y:S02]  /*13a0*/  PRMT R13, RZ, 0x7610, R13 ;  /* 0x00007610ff0d7816 */ /* 0x000fe4000000000d */
[----:B------:R-:W-:Y:S02]  /*13b0*/  PRMT R19, RZ, 0x7610, R19 ;  /* 0x00007610ff137816 */ /* 0x000fe40000000013 */
[----:B------:R-:W-:Y:S01]  /*13c0*/  PRMT R18, RZ, 0x7610, R18 ;  /* 0x00007610ff127816 */ /* 0x000fe20000000012 */
[----:B------:R-:W2:Y:S01]  /*13d0*/  @!P3 LDG.E.U16 R14, [R2.64+0x40] ;  /* 0x0000400e020eb981 */ /* 0x000ea2000c1e1500 */
[----:B------:R-:W-:-:S03]  /*13e0*/  ISETP.GE.AND P1, PT, R42, UR10, PT ;  /* 0x0000000a2a007c0c */ /* 0x000fc6000bf26270 */
[----:B------:R-:W2:Y:S01]  /*13f0*/  @!P0 LDG.E.U16 R81, [R2.64+0x200] ;  /* 0x0002000e02518981 */ /* 0x000ea2000c1e1500 */
[----:B------:R-:W-:Y:S02]  /*1400*/  ISETP.GE.AND P0, PT, R41, UR10, PT ;  /* 0x0000000a29007c0c */ /* 0x000fe4000bf06270 */
[----:B------:R-:W-:Y:S01]  /*1410*/  ISETP.GE.AND P2, PT, R43, UR10, PT ;  /* 0x0000000a2b007c0c */ /* 0x000fe2000bf46270 */
[----:B------:R-:W2:Y:S01]  /*1420*/  @!P4 LDG.E.U16 R13, [R2.64] ;  /* 0x0000000e020dc981 */ /* 0x000ea2000c1e1500 */
[----:B------:R-:W-:Y:S02]  /*1430*/  ISETP.GE.AND P3, PT, R44, UR10, PT ;  /* 0x0000000a2c007c0c */ /* 0x000fe4000bf66270 */
[----:B------:R-:W-:Y:S01]  /*1440*/  ISETP.GE.AND P4, PT, R45, UR10, PT ;  /* 0x0000000a2d007c0c */ /* 0x000fe2000bf86270 */
[----:B------:R-:W3:Y:S01]  /*1450*/  @!P5 LDG.E.U16 R19, [R2.64+0x180] ;  /* 0x0001800e0213d981 */ /* 0x000ee2000c1e1500 */
[----:B------:R-:W-:-:S03]  /*1460*/  ISETP.GE.AND P5, PT, R46, UR10, PT ;  /* 0x0000000a2e007c0c */ /* 0x000fc6000bfa6270 */
[----:B------:R-:W3:Y:S01]  /*1470*/  @!P6 LDG.E.U16 R18, [R2.64+0x140] ;  /* 0x0001400e0212e981 */ /* 0x000ee2000c1e1500 */
[----:B------:R-:W-:-:S03]  /*1480*/  ISETP.GE.AND P6, PT, R47, UR10, PT ;  /* 0x0000000a2f007c0c */ /* 0x000fc6000bfc6270 */
[----:B------:R-:W3:Y:S04]  /*1490*/  @!P0 LDG.E.U16 R82, [R2.64+0x240] ;  /* 0x0002400e02528981 */ /* 0x000ee8000c1e1500 */
[----:B------:R-:W4:Y:S04]  /*14a0*/  @!P1 LDG.E.U16 R83, [R2.64+0x280] ;  /* 0x0002800e02539981 */ /* 0x000f28000c1e1500 */
[----:B------:R-:W4:Y:S04]  /*14b0*/  @!P2 LDG.E.U16 R84, [R2.64+0x2c0] ;  /* 0x0002c00e0254a981 */ /* 0x000f28000c1e1500 */
[----:B------:R-:W4:Y:S04]  /*14c0*/  @!P3 LDG.E.U16 R85, [R2.64+0x300] ;  /* 0x0003000e0255b981 */ /* 0x000f28000c1e1500 */
[----:B------:R-:W4:Y:S04]  /*14d0*/  @!P4 LDG.E.U16 R86, [R2.64+0x340] ;  /* 0x0003400e0256c981 */ /* 0x000f28000c1e1500 */
[----:B------:R-:W4:Y:S04]  /*14e0*/  @!P5 LDG.E.U16 R87, [R2.64+0x380] ;  /* 0x0003800e0257d981 */ /* 0x000f28000c1e1500 */
[----:B------:R-:W4:Y:S01]  /*14f0*/  @!P6 LDG.E.U16 R88, [R2.64+0x3c0] ;  /* 0x0003c00e0258e981 */ /* 0x000f22000c1e1500 */
[----:B------:R-:W-:-:S02]  /*1500*/  MOV R12, UR11 ;  /* 0x0000000b000c7c02 */ /* 0x000fc40008000f00 */
[----:B------:R-:W-:Y:S02]  /*1510*/  P2R R100, PR, RZ, 0x1 ;  /* 0x00000001ff647803 */ /* 0x000fe40000000000 */
[----:B------:R-:W-:Y:S02]  /*1520*/  ISETP.GE.AND P0, PT, R4, UR10, PT ;  /* 0x0000000a04007c0c */ /* 0x000fe4000bf06270 */
[----:B------:R-:W-:Y:S02]  /*1530*/  PRMT R101, RZ, 0x7610, R101 ;  /* 0x00007610ff657816 */ /* 0x000fe40000000065 */
[----:B------:R-:W-:Y:S02]  /*1540*/  P2R R98, PR, RZ, 0x2 ;  /* 0x00000002ff627803 */ /* 0x000fe40000000000 */
[----:B------:R-:W-:Y:S02]  /*1550*/  ISETP.GE.AND P1, PT, R32, UR10, PT ;  /* 0x0000000a20007c0c */ /* 0x000fe4000bf26270 */
[----:B------:R-:W-:-:S02]  /*1560*/  PRMT R103, RZ, 0x7610, R103 ;  /* 0x00007610ff677816 */ /* 0x000fc40000000067 */
[----:B------:R-:W-:Y:S02]  /*1570*/  PRMT R105, RZ, 0x7610, R105 ;  /* 0x00007610ff697816 */ /* 0x000fe40000000069 */
[----:B------:R-:W-:Y:S02]  /*1580*/  PRMT R107, RZ, 0x7610, R107 ;  /* 0x00007610ff6b7816 */ /* 0x000fe4000000006b */
[----:B------:R-:W-:Y:S01]  /*1590*/  PRMT R102, RZ, 0x7610, R102 ;  /* 0x00007610ff667816 */ /* 0x000fe20000000066 */
[----:B--2---:R1:W-:Y:S04]  /*15a0*/  STS.U16 [R48], R13 ;  /* 0x0000000d30007388 */ /* 0x0043e80000000400 */
[----:B------:R-:W-:Y:S04]  /*15b0*/  STS.U16 [R49+0x40], R14 ;  /* 0x0000400e31007388 */ /* 0x000fe80000000400 */
[----:B-----5:R-:W-:Y:S04]  /*15c0*/  STS.U16 [R50+0x80], R15 ;  /* 0x0000800f32007388 */ /* 0x020fe80000000400 */
[----:B---3--:R-:W-:Y:S04]  /*15d0*/  STS.U16 [R51+0xc0], R16 ;  /* 0x0000c01033007388 */ /* 0x008fe80000000400 */
[----:B------:R-:W-:Y:S04]  /*15e0*/  STS.U16 [R52+0x100], R17 ;  /* 0x0001001134007388 */ /* 0x000fe80000000400 */
[----:B------:R-:W-:Y:S04]  /*15f0*/  STS.U16 [R53+0x140], R18 ;  /* 0x0001401235007388 */ /* 0x000fe80000000400 */
[----:B------:R2:W-:Y:S04]  /*1600*/  STS.U16 [R54+0x180], R19 ;  /* 0x0001801336007388 */ /* 0x0005e80000000400 */
[----:B----4-:R-:W-:Y:S01]  /*1610*/  STS.U16 [R55+0x1c0], R80 ;  /* 0x0001c05037007388 */ /* 0x010fe20000000400 */
[----:B-1----:R-:W-:-:S03]  /*1620*/  MOV R13, UR16 ;  /* 0x00000010000d7c02 */ /* 0x002fc60008000f00 */
[----:B------:R1:W-:Y:S04]  /*1630*/  STS.U16 [R56+0x200], R81 ;  /* 0x0002005138007388 */ /* 0x0003e80000000400 */
[----:B------:R-:W-:Y:S04]  /*1640*/  STS.U16 [R57+0x240], R82 ;  /* 0x0002405239007388 */ /* 0x000fe80000000400 */
[----:B------:R3:W-:Y:S04]  /*1650*/  STS.U16 [R58+0x280], R83 ;  /* 0x000280533a007388 */ /* 0x0007e80000000400 */
[----:B------:R-:W-:Y:S04]  /*1660*/  STS.U16 [R59+0x2c0], R84 ;  /* 0x0002c0543b007388 */ /* 0x000fe80000000400 */
[----:B------:R4:W-:Y:S01]  /*1670*/  STS.U16 [R60+0x300], R85 ;  /* 0x000300553c007388 */ /* 0x0009e20000000400 */
[----:B--2---:R-:W-:-:S03]  /*1680*/  IMAD.WIDE R18, R4, 0x2, R12 ;  /* 0x0000000204127825 */ /* 0x004fc600078e020c */
[----:B------:R-:W-:Y:S04]  /*1690*/  STS.U16 [R61+0x340], R86 ;  /* 0x000340563d007388 */ /* 0x000fe80000000400 */
        /* <DEDUP_REMOVED lines=21> */
[----:B------:R-:W-:-:S03]  /*17f0*/  PRMT R80, RZ, 0x7610, R80 ;  /* 0x00007610ff507816 */ /* 0x000fc60000000050 */
[----:B------:R0:W5:Y:S01]  /*1800*/  @!P0 LDG.E.U16 R101, [R18.64] ;  /* 0x0000000e12658981 */ /* 0x000162000c1e1500 */
[----:B------:R-:W-:-:S03]  /*1810*/  ISETP.GE.AND P0, PT, R34, UR10, PT ;  /* 0x0000000a22007c0c */ /* 0x000fc6000bf06270 */
[----:B------:R0:W5:Y:S01]  /*1820*/  @!P1 LDG.E.U16 R80, [R18.64+0x40] ;  /* 0x0000400e12509981 */ /* 0x000162000c1e1500 */
[----:B------:R-:W-:Y:S02]  /*1830*/  ISETP.GE.AND P1, PT, R35, UR10, PT ;  /* 0x0000000a23007c0c */ /* 0x000fe4000bf26270 */
[----:B---3--:R-:W-:Y:S01]  /*1840*/  PRMT R83, RZ, 0x7610, R83 ;  /* 0x00007610ff537816 */ /* 0x008fe20000000053 */
[----:B------:R0:W3:Y:S01]  /*1850*/  @!P3 LDG.E.U16 R105, [R18.64+0x300] ;  /* 0x0003000e1269b981 */ /* 0x0000e2000c1e1500 */
[----:B------:R-:W-:Y:S02]  /*1860*/  PRMT R82, RZ, 0x7610, R82 ;  /* 0x00007610ff527816 */ /* 0x000fe40000000052 */
[----:B----4-:R-:W-:Y:S01]  /*1870*/  PRMT R85, RZ, 0x7610, R85 ;  /* 0x00007610ff557816 */ /* 0x010fe20000000055 */
[----:B------:R0:W4:Y:S04]  /*1880*/  @!P5 LDG.E.U16 R107, [R18.64+0x380] ;  /* 0x0003800e126bd981 */ /* 0x000128000c1e1500 */
[----:B------:R0:W3:Y:S01]  /*1890*/  @!P0 LDG.E.U16 R81, [R18.64+0x80] ;  /* 0x0000800e12518981 */ /* 0x0000e2000c1e1500 */
[----:B------:R-:W-:-:S03]  /*18a0*/  ISETP.GE.AND P0, PT, R36, UR10, PT ;  /* 0x0000000a24007c0c */ /* 0x000fc6000bf06270 */
[----:B------:R0:W4:Y:S01]  /*18b0*/  @!P1 LDG.E.U16 R82, [R18.64+0xc0] ;  /* 0x0000c00e12529981 */ /* 0x000122000c1e1500 */
[----:B------:R-:W-:Y:S02]  /*18c0*/  ISETP.GE.AND P1, PT, R37, UR10, PT ;  /* 0x0000000a25007c0c */ /* 0x000fe4000bf26270 */
[----:B------:R-:W-:Y:S01]  /*18d0*/  PRMT R84, RZ, 0x7610, R84 ;  /* 0x00007610ff547816 */ /* 0x000fe20000000054 */
[----:B------:R0:W4:Y:S06]  /*18e0*/  @!P6 LDG.E.U16 R102, [R18.64+0x3c0] ;  /* 0x0003c00e1266e981 */ /* 0x00012c000c1e1500 */
[----:B------:R0:W4:Y:S01]  /*18f0*/  @!P0 LDG.E.U16 R83, [R18.64+0x100] ;  /* 0x0001000e12538981 */ /* 0x000122000c1e1500 */
[----:B------:R-:W-:-:S03]  /*1900*/  ISETP.GE.AND P0, PT, R38, UR10, PT ;  /* 0x0000000a26007c0c */ /* 0x000fc6000bf06270 */
[----:B------:R0:W4:Y:S01]  /*1910*/  @!P1 LDG.E.U16 R84, [R18.64+0x140] ;  /* 0x0001400e12549981 */ /* 0x000122000c1e1500 */
[----:B------:R-:W-:-:S09]  /*1920*/  ISETP.GE.AND P1, PT, R39, UR10, PT ;  /* 0x0000000a27007c0c */ /* 0x000fd2000bf26270 */
[----:B------:R0:W4:Y:S01]  /*1930*/  @!P0 LDG.E.U16 R85, [R18.64+0x180] ;  /* 0x0001800e12558981 */ /* 0x000122000c1e1500 */
[----:B------:R-:W-:Y:S02]  /*1940*/  ISETP.GE.AND P0, PT, R40, UR10, PT ;  /* 0x0000000a28007c0c */ /* 0x000fe4000bf06270 */
[----:B--2---:R-:W-:Y:S02]  /*1950*/  PRMT R87, RZ, 0x7610, R87 ;  /* 0x00007610ff577816 */ /* 0x004fe40000000057 */
[----:B------:R-:W-:-:S06]  /*1960*/  PRMT R86, RZ, 0x7610, R86 ;  /* 0x00007610ff567816 */ /* 0x000fcc0000000056 */
[----:B------:R0:W2:Y:S01]  /*1970*/  @!P1 LDG.E.U16 R86, [R18.64+0x1c0] ;  /* 0x0001c00e12569981 */ /* 0x0000a2000c1e1500 */
[----:B------:R-:W-:-:S03]  /*1980*/  ISETP.NE.AND P1, PT, R98, RZ, PT ;  /* 0x000000ff6200720c */ /* 0x000fc60003f25270 */
[----:B------:R0:W2:Y:S01]  /*1990*/  @!P0 LDG.E.U16 R87, [R18.64+0x200] ;  /* 0x0002000e12578981 */ /* 0x0000a2000c1e1500 */
[----:B------:R-:W-:Y:S02]  /*19a0*/  ISETP.NE.AND P0, PT, R100, RZ, PT ;  /* 0x000000ff6400720c */ /* 0x000fe40003f05270 */
[----:B------:R-:W-:Y:S02]  /*19b0*/  PRMT R88, RZ, 0x7610, R88 ;  /* 0x00007610ff587816 */ /* 0x000fe40000000058 */
[----:B------:R-:W-:Y:S02]  /*19c0*/  PRMT R98, RZ, 0x7610, R98 ;  /* 0x00007610ff627816 */ /* 0x000fe40000000062 */
[----:B------:R-:W-:-:S03]  /*19d0*/  PRMT R100, RZ, 0x7610, R100 ;  /* 0x00007610ff647816 */ /* 0x000fc60000000064 */
[----:B------:R0:W2:Y:S04]  /*19e0*/  @!P1 LDG.E.U16 R103, [R18.64+0x280] ;  /* 0x0002800e12679981 */ /* 0x0000a8000c1e1500 */
[----:B------:R0:W2:Y:S04]  /*19f0*/  @!P0 LDG.E.U16 R88, [R18.64+0x240] ;  /* 0x0002400e12588981 */ /* 0x0000a8000c1e1500 */
[----:B------:R0:W2:Y:S04]  /*1a00*/  @!P2 LDG.E.U16 R98, [R18.64+0x2c0] ;  /* 0x0002c00e1262a981 */ /* 0x0000a8000c1e1500 */
[----:B------:R0:W2:Y:S02]  /*1a10*/  @!P4 LDG.E.U16 R100, [R18.64+0x340] ;  /* 0x0003400e1264c981 */ /* 0x0000a4000c1e1500 */
[----:B0-----:R-:W-:-:S02]  /*1a20*/  HADD2.F32 R18, -RZ, R206.H0_H0 ;  /* 0x200000ceff127230 */ /* 0x001fc40000004100 */
[----:B------:R-:W-:Y:S02]  /*1a30*/  HADD2.F32 R89, -RZ, R89.H0_H0 ;  /* 0x20000059ff597230 */ /* 0x000fe40000004100 */
[----:B------:R-:W-:Y:S02]  /*1a40*/  HADD2.F32 R90, -RZ, R90.H0_H0 ;  /* 0x2000005aff5a7230 */ /* 0x000fe40000004100 */
[----:B------:R-:W-:Y:S02]  /*1a50*/  HADD2.F32 R91, -RZ, R91.H0_H0 ;  /* 0x2000005bff5b7230 */ /* 0x000fe40000004100 */
[----:B------:R-:W-:Y:S02]  /*1a60*/  HADD2.F32 R92, -RZ, R92.H0_H0 ;  /* 0x2000005cff5c7230 */ /* 0x000fe40000004100 */
[----:B------:R-:W-:Y:S02]  /*1a70*/  HADD2.F32 R93, -RZ, R93.H0_H0 ;  /* 0x2000005dff5d7230 */ /* 0x000fe40000004100 */
[----:B------:R-:W-:-:S02]  /*1a80*/  HADD2.F32 R94, -RZ, R94.H0_H0 ;  /* 0x2000005eff5e7230 */ /* 0x000fc40000004100 */
[----:B------:R-:W-:Y:S01]  /*1a90*/  HADD2.F32 R95, -RZ, R95.H0_H0 ;  /* 0x2000005fff5f7230 */ /* 0x000fe20000004100 */
[----:B------:R-:W-:Y:S04]  /*1aa0*/  BSSY B0, `(.L_x_5322) ;  /* 0x000006e000007945 */ /* 0x000fe80003800000 */
[----:B------:R-:W-:Y:S01]  /*1ab0*/  FADD.FTZ R95, R95, UR5 ;  /* 0x000000055f5f7e21 */ /* 0x000fe20008010000 */
[----:B-----5:R-:W-:Y:S04]  /*1ac0*/  STS.U16 [R48], R101 ;  /* 0x0000006530007388 */ /* 0x020fe80000000400 */
[----:B------:R-:W-:Y:S04]  /*1ad0*/  STS.U16 [R49+0x40], R80 ;  /* 0x0000405031007388 */ /* 0x000fe80000000400 */
[----:B---3--:R-:W-:Y:S04]  /*1ae0*/  STS.U16 [R50+0x80], R81 ;  /* 0x0000805132007388 */ /* 0x008fe80000000400 */
[----:B----4-:R-:W-:Y:S04]  /*1af0*/  STS.U16 [R51+0xc0], R82 ;  /* 0x0000c05233007388 */ /* 0x010fe80000000400 */
[----:B------:R-:W-:Y:S04]  /*1b00*/  STS.U16 [R52+0x100], R83 ;  /* 0x0001005334007388 */ /* 0x000fe80000000400 */
[----:B------:R-:W-:Y:S04]  /*1b10*/  STS.U16 [R53+0x140], R84 ;  /* 0x0001405435007388 */ /* 0x000fe80000000400 */
[----:B------:R-:W-:Y:S04]  /*1b20*/  STS.U16 [R54+0x180], R85 ;  /* 0x0001805536007388 */ /* 0x000fe80000000400 */
[----:B--2---:R-:W-:Y:S04]  /*1b30*/  STS.U16 [R55+0x1c0], R86 ;  /* 0x0001c05637007388 */ /* 0x004fe80000000400 */
        /* <DEDUP_REMOVED lines=16> */
[----:B------:R-:W5:Y:S01]  /*1c40*/  LDS.U16 R87, [R64+0xe] ;  /* 0x00000e0040577984 */ /* 0x000f620000000400 */
[----:B0-----:R-:W-:-:S03]  /*1c50*/  HADD2.F32 R88, -RZ, R65.H0_H0 ;  /* 0x20000041ff587230 */ /* 0x001fc60000004100 */
        /* <DEDUP_REMOVED lines=14> */
[----:B------:R-:W-:Y:S01]  /*1d40*/  HADD2.F32 R88, -RZ, R68.H0_H0 ;  /* 0x20000044ff587230 */ /* 0x000fe20000004100 */
[----:B------:R-:W-:Y:S02]  /*1d50*/  LDS.U16 R108, [R64+0x1e] ;  /* 0x00001e00406c7984 */ /* 0x000fe40000000400 */
[----:B------:R-:W-:Y:S01]  /*1d60*/  FFMA.FTZ R19, R83, R22, R18 ;  /* 0x0000001653137223 */ /* 0x000fe20000010012 */
[----:B-----5:R-:W-:Y:S01]  /*1d70*/  HADD2.F32 R84, -RZ, R84.H0_H0 ;  /* 0x20000054ff547230 */ /* 0x020fe20000004100 */
[----:B------:R-:W0:Y:S04]  /*1d80*/  LDS.U16 R18, [R64+0x10] ;  /* 0x0000100040127984 */ /* 0x000e280000000400 */
[----:B------:R-:W-:-:S02]  /*1d90*/  FFMA.FTZ R88, R84, R88, R19 ;  /* 0x0000005854587223 */ /* 0x000fc40000010013 */
[----:B------:R-:W1:Y:S01]  /*1da0*/  LDS.U16 R19, [R64+0x12] ;  /* 0x0000120040137984 */ /* 0x000e620000000400 */
[----:B------:R-:W-:Y:S02]  /*1db0*/  HADD2.F32 R22, -RZ, R69.H0_H0 ;  /* 0x20000045ff167230 */ /* 0x000fe40000004100 */
[----:B------:R-:W-:Y:S02]  /*1dc0*/  HADD2.F32 R85, -RZ, R85.H0_H0 ;  /* 0x20000055ff557230 */ /* 0x000fe40000004100 */
[----:B------:R-:W-:-:S03]  /*1dd0*/  HADD2.F32 R86, -RZ, R86.H0_H0 ;  /* 0x20000056ff567230 */ /* 0x000fc60000004100 */
[----:B------:R-:W-:Y:S01]  /*1de0*/  FFMA.FTZ R101, R85, R22, R88 ;  /* 0x0000001655657223 */ /* 0x000fe20000010058 */
[----:B------:R-:W-:Y:S02]  /*1df0*/  HADD2.F32 R22, -RZ, R70.H0_H0 ;  /* 0x20000046ff167230 */ /* 0x000fe40000004100 */
[----:B------:R-:W-:Y:S02]  /*1e00*/  HADD2.F32 R88, -RZ, R71.H0_H0 ;  /* 0x20000047ff587230 */ /* 0x000fe40000004100 */
[----:B------:R-:W-:Y:S01]  /*1e10*/  HADD2.F32 R87, -RZ, R87.H0_H0 ;  /* 0x20000057ff577230 */ /* 0x000fe20000004100 */
[----:B------:R-:W-:-:S04]  /*1e20*/  FFMA.FTZ R22, R86, R22, R101 ;  /* 0x0000001656167223 */ /* 0x000fc80000010065 */
[----:B------:R-:W-:Y:S02]  /*1e30*/  FFMA.FTZ R101, R87, R88, R22 ;  /* 0x0000005857657223 */ /* 0x000fe40000010016 */
[----:B------:R-:W-:Y:S02]  /*1e40*/  FADD.FTZ R88, R89, UR5 ;  /* 0x0000000559587e21 */ /* 0x000fe40008010000 */
[----:B------:R-:W-:-:S03]  /*1e50*/  FADD.FTZ R89, R90, UR5 ;  /* 0x000000055a597e21 */ /* 0x000fc60008010000 */
[----:B------:R-:W-:Y:S01]  /*1e60*/  FSETP.GTU.FTZ.AND P4, PT, R88, 20, PT ;  /* 0x41a000005800780b */ /* 0x000fe20003f9c000 */
[----:B------:R-:W-:Y:S02]  /*1e70*/  FADD.FTZ R90, R91, UR5 ;  /* 0x000000055b5a7e21 */ /* 0x000fe40008010000 */
[----:B------:R-:W-:Y:S02]  /*1e80*/  FADD.FTZ R91, R92, UR5 ;  /* 0x000000055c5b7e21 */ /* 0x000fe40008010000 */
[----:B------:R-:W-:Y:S01]  /*1e90*/  FADD.FTZ R92, R93, UR5 ;  /* 0x000000055d5c7e21 */ /* 0x000fe20008010000 */
[----:B------:R-:W-:Y:S01]  /*1ea0*/  MOV R103, c[0x0][0x16c] ;  /* 0x00005b0000677a02 */ /* 0x000fe20000000f00 */
[----:B------:R-:W-:Y:S01]  /*1eb0*/  FADD.FTZ R93, R94, UR5 ;  /* 0x000000055e5d7e21 */ /* 0x000fe20008010000 */
[----:B------:R-:W-:Y:S02]  /*1ec0*/  HADD2.F32 R22, -RZ, R72.H0_H0 ;  /* 0x20000048ff167230 */ /* 0x000fe40000004100 */
[----:B0-----:R-:W-:Y:S01]  /*1ed0*/  HADD2.F32 R94, -RZ, R18.H0_H0 ;  /* 0x20000012ff5e7230 */ /* 0x001fe20000004100 */
[----:B------:R-:W-:Y:S01]  /*1ee0*/  ISETP.GE.AND P5, PT, R103, 0x1, PT ;  /* 0x000000016700780c */ /* 0x000fe20003fa6270 */
[----:B------:R-:W-:Y:S01]  /*1ef0*/  HADD2.F32 R105, -RZ, R73.H0_H0 ;  /* 0x20000049ff697230 */ /* 0x000fe20000004100 */
[----:B------:R-:W-:-:S02]  /*1f00*/  FSETP.GTU.FTZ.AND P3, PT, R89, 20, PT ;  /* 0x41a000005900780b */ /* 0x000fc40003f7c000 */
[----:B------:R-:W-:Y:S01]  /*1f10*/  FFMA.FTZ R103, R94, R22, R101 ;  /* 0x000000165e677223 */ /* 0x000fe20000010065 */
[----:B------:R-:W-:Y:S01]  /*1f20*/  HADD2.F32 R101, -RZ, R96.H0_H0 ;  /* 0x20000060ff657230 */ /* 0x000fe20000004100 */
[----:B------:R-:W-:Y:S01]  /*1f30*/  FSETP.GTU.FTZ.AND P2, PT, R90, 20, PT ;  /* 0x41a000005a00780b */ /* 0x000fe20003f5c000 */
[----:B-1----:R-:W-:Y:S01]  /*1f40*/  HADD2.F32 R96, -RZ, R19.H0_H0 ;  /* 0x20000013ff607230 */ /* 0x002fe20000004100 */
[----:B------:R-:W-:Y:S02]  /*1f50*/  FSETP.GTU.FTZ.AND P1, PT, R91, 20, PT ;  /* 0x41a000005b00780b */ /* 0x000fe40003f3c000 */
[----:B------:R-:W-:Y:S02]  /*1f60*/  FSETP.GTU.FTZ.AND P0, PT, R92, 20, PT ;  /* 0x41a000005c00780b */ /* 0x000fe40003f1c000 */
[----:B------:R-:W-:Y:S01]  /*1f70*/  FSETP.GTU.FTZ.AND P6, PT, R93, 20, PT ;  /* 0x41a000005d00780b */ /* 0x000fe20003fdc000 */
[----:B------:R-:W-:Y:S07]  /*1f80*/  @P4 BRA `(.L_x_5323) ;  /* 0x000001f000004947 */ /* 0x000fee0003800000 */
        /* <DEDUP_REMOVED lines=31> */
.L_x_5323:
[----:B------:R-:W-:Y:S05]  /*2180*/  BSYNC B0 ;  /* 0x0000000000007941 */ /* 0x000fea0003800000 */
.L_x_5322:
[----:B------:R-:W-:Y:S01]  /*2190*/  BSSY B0, `(.L_x_5324) ;  /* 0x0000027000007945 */ /* 0x000fe20003800000 */
[----:B------:R-:W-:Y:S01]  /*21a0*/  FFMA.FTZ R105, R96, R105, R103 ;  /* 0x0000006960697223 */ /* 0x000fe20000010067 */
[----:B------:R-:W-:Y:S01]  /*21b0*/  HADD2.F32 R103, -RZ, R97.H0_H0 ;  /* 0x20000061ff677230 */ /* 0x000fe20000004100 */
        /* <DEDUP_REMOVED lines=36> */
.L_x_5325:
[----:B------:R-:W-:Y:S05]  /*2400*/  BSYNC B0 ;  /* 0x0000000000007941 */ /* 0x000fea0003800000 */
.L_x_5324:
        /* <DEDUP_REMOVED lines=39> */
.L_x_5327:
[----:B------:R-:W-:Y:S05]  /*2680*/  BSYNC B0 ;  /* 0x0000000000007941 */ /* 0x000fea0003800000 */
.L_x_5326:
        /* <DEDUP_REMOVED lines=39> */
.L_x_5329:
[----:B------:R-:W-:Y:S05]  /*2900*/  BSYNC B0 ;  /* 0x0000000000007941 */ /* 0x000fea0003800000 */
.L_x_5328:
        /* <DEDUP_REMOVED lines=39> */
.L_x_5331:
[----:B------:R-:W-:Y:S05]  /*2b80*/  BSYNC B0 ;  /* 0x0000000000007941 */ /* 0x000fea0003800000 */
.L_x_5330:
        /* <DEDUP_REMOVED lines=39> */
.L_x_5333:
[----:B------:R-:W-:Y:S05]  /*2e00*/  BSYNC B0 ;  /* 0x0000000000007941 */ /* 0x000fea0003800000 */
.L_x_5332:
        /* <DEDUP_REMOVED lines=38> */
.L_x_5335:
[----:B------:R-:W-:Y:S05]  /*3070*/  BSYNC B0 ;  /* 0x0000000000007941 */ /* 0x000fea0003800000 */
.L_x_5334:
        /* <DEDUP_REMOVED lines=38> */
.L_x_5337:
[----:B------:R-:W-:Y:S05]  /*32e0*/  BSYNC B0 ;  /* 0x0000000000007941 */ /* 0x000fea0003800000 */
.L_x_5336:
        /* <DEDUP_REMOVED lines=39> */
.L_x_5339:
[----:B------:R-:W-:Y:S05]  /*3560*/  BSYNC B0 ;  /* 0x0000000000007941 */ /* 0x000fea0003800000 */
.L_x_5338:
        /* <DEDUP_REMOVED lines=38> */
.L_x_5341:
[----:B------:R-:W-:Y:S05]  /*37d0*/  BSYNC B0 ;  /* 0x0000000000007941 */ /* 0x000fea0003800000 */
.L_x_5340:
        /* <DEDUP_REMOVED lines=38> */
.L_x_5343:
[----:B------:R-:W-:Y:S05]  /*3a40*/  BSYNC B0 ;  /* 0x0000000000007941 */ /* 0x000fea0003800000 */
.L_x_5342:
        /* <DEDUP_REMOVED lines=33> */
.L_x_5345:
[----:B------:R-:W-:Y:S05]  /*3c60*/  BSYNC B0 ;  /* 0x0000000000007941 */ /* 0x000fea0003800000 */
.L_x_5344:
        /* <DEDUP_REMOVED lines=33> */
.L_x_5347:
[----:B------:R-:W-:Y:S05]  /*3e80*/  BSYNC B0 ;  /* 0x0000000000007941 */ /* 0x000fea0003800000 */
.L_x_5346:
        /* <DEDUP_REMOVED lines=33> */
.L_x_5349:
[----:B------:R-:W-:Y:S05]  /*40a0*/  BSYNC B0 ;  /* 0x0000000000007941 */ /* 0x000fea0003800000 */
.L_x_5348:
        /* <DEDUP_REMOVED lines=33> */
.L_x_5351:
[----:B------:R-:W-:Y:S05]  /*42c0*/  BSYNC B0 ;  /* 0x0000000000007941 */ /* 0x000fea0003800000 */
.L_x_5350:
        /* <DEDUP_REMOVED lines=33> */
.L_x_5353:
[----:B------:R-:W-:Y:S05]  /*44e0*/  BSYNC B0 ;  /* 0x0000000000007941 */ /* 0x000fea0003800000 */
.L_x_5352:
        /* <DEDUP_REMOVED lines=36> */
.L_x_5391:
[----:B----4-:R-:W-:Y:S01]  /*4730*/  SHF.R.S32.HI R147, RZ, 0x1f, R145 ;  /* 0x0000001fff937819 */ /* 0x010fe20000011491 */
[----:B------:R-:W-:Y:S01]  /*4740*/  ULDC UR10, c[0x0][0x168] ;  /* 0x00005a00000a7ab9 */ /* 0x000fe20000000800 */
[--C-:B------:R-:W-:Y:S01]  /*4750*/  SHF.R.S32.HI R5, RZ, 0x1f, R4.reuse ;  /* 0x0000001fff057819 */ /* 0x100fe20000011404 */
[----:B------:R-:W-:Y:S01]  /*4760*/  UIADD3 UR10, -UR9, UR10, URZ ;  /* 0x0000000a090a7290 */ /* 0x000fe2000fffe13f */
[C---:B------:R-:W-:Y:S01]  /*4770*/  LOP3.LUT R32, R4.reuse, 0x20, RZ, 0xfc, !PT ;  /* 0x0000002004207812 */ /* 0x040fe200078efcff */
        /* <DEDUP_REMOVED lines=78> */
[----:B------:R-:W4:Y:S01]  /*4c60*/  LDG.E R146, [R16.64] ;  /* 0x0000000e10927981 */ /* 0x000f22000c1e1900 */
[----:B------:R-:W-:Y:S02]  /*4c70*/  IMAD R15, R21, c[0x0][0x1b8], RZ ;  /* 0x00006e00150f7a24 */ /* 0x000fe400078e02ff */
[----:B0-----:R-:W-:-:S04]  /*4c80*/  IMAD.WIDE.U32 R12, R0, c[0x0][0x1b8], RZ ;  /* 0x00006e00000c7a25 */ /* 0x001fc800078e00ff */
        /* <DEDUP_REMOVED lines=10> */
[----:B----4-:R-:W-:Y:S04]  /*4d30*/  STS.U16 [R50+0x80], R149 ;  /* 0x0000809532007388 */ /* 0x010fe80000000400 */
        /* <DEDUP_REMOVED lines=14> */
[----:B------:R3:W4:Y:S01]  /*4e20*/  LDG.E R15, [R14.64] ;  /* 0x0000000e0e0f7981 */ /* 0x000722000c1e1900 */
        /* <DEDUP_REMOVED lines=11> */
[----:B---3--:R-:W-:Y:S01]  /*4ee0*/  SHF.L.U32 R14, R12, 0x2, RZ ;  /* 0x000000020c0e7819 */ /* 0x008fe200000006ff */
[----:B------:R-:W3:Y:S01]  /*4ef0*/  LDS.U16 R163, [R64+0x8] ;  /* 0x0000080040a37984 */ /* 0x000ee20000000400 */
        /* <DEDUP_REMOVED lines=14> */
[----:B------:R-:W-:Y:S01]  /*4fe0*/  FMUL.FTZ R214, R16, R90 ;  /* 0x0000005a10d67220 */ /* 0x000fe20000410000 */
[----:B------:R-:W-:Y:S01]  /*4ff0*/  @!P2 IADD3 R18, R30, -0x2, RZ ;  /* 0xfffffffe1e12a810 */ /* 0x000fe20007ffe0ff */
[----:B------:R-:W-:Y:S02]  /*5000*/  FMUL.FTZ R213, R16, R91 ;  /* 0x0000005b10d57220 */ /* 0x000fe40000410000 */
[----:B------:R-:W0:Y:S01]  /*5010*/  MUFU.EX2 R202, R202 ;  /* 0x000000ca00ca7308 */ /* 0x000e220000000800 */
[----:B------:R-:W-:Y:S01]  /*5020*/  HFMA2.MMA R182, -RZ, RZ, 0, 0 ;  /* 0x00000000ffb67435 */ /* 0x000fe200000001ff */
[----:B------:R-:W-:Y:S02]  /*5030*/  @!P2 IMAD R13, R18, c[0x0][0x16c], R145 ;  /* 0x00005b00120daa24 */ /* 0x000fe400078e0291 */
[----:B------:R-:W-:-:S04]  /*5040*/  FMUL.FTZ R212, R16, R92 ;  /* 0x0000005c10d47220 */ /* 0x000fc80000410000 */
[----:B------:R-:W0:Y:S01]  /*5050*/  MUFU.EX2 R214, R214 ;  /* 0x000000d600d67308 */ /* 0x000e220000000800 */
        /* <DEDUP_REMOVED lines=13> */
[----:B------:R-:W-:-:S03]  /*5130*/  FMUL.FTZ R12, R214, R13 ;  /* 0x0000000dd60c7220 */ /* 0x000fc60000410000 */
[----:B------:R-:W0:Y:S01]  /*5140*/  MUFU.EX2 R17, R17 ;  /* 0x0000001100117308 */ /* 0x000e220000000800 */
[C---:B------:R-:W-:Y:S01]  /*5150*/  FMUL.FTZ R19, R16.reuse, R101 ;  /* 0x0000006510137220 */ /* 0x040fe20000410000 */
[----:B------:R0:W3:Y:S01]  /*5160*/  @P2 LDS R197, [R26.X4+0x16ac] ;  /* 0x0016ac001ac52984 */ /* 0x0000e20000004800 */
[----:B------:R-:W-:Y:S02]  /*5170*/  FMUL.FTZ R13, R213, R12 ;  /* 0x0000000cd50d7220 */ /* 0x000fe40000410000 */
[----:B------:R-:W-:Y:S02]  /*5180*/  FMUL.FTZ R233, R16, R103 ;  /* 0x0000006710e97220 */ /* 0x000fe40000410000 */
[----:B------:R-:W-:Y:S01]  /*5190*/  FMUL.FTZ R12, R212, R13 ;  /* 0x0000000dd40c7220 */ /* 0x000fe20000410000 */
[----:B------:R-:W0:Y:S01]  /*51a0*/  MUFU.EX2 R235, R235 ;  /* 0x000000eb00eb7308 */ /* 0x000e220000000800 */
[----:B------:R-:W-:Y:S02]  /*51b0*/  FMUL.FTZ R210, R16, R105 ;  /* 0x0000006910d27220 */ /* 0x000fe40000410000 */
[----:B-1----:R-:W-:-:S05]  /*51c0*/  FMUL.FTZ R12, R211, R12 ;  /* 0x0000000cd30c7220 */ /* 0x002fca0000410000 */
[----:B------:R-:W1:Y:S01]  /*51d0*/  MUFU.EX2 R19, R19 ;  /* 0x0000001300137308 */ /* 0x000e620000000800 */
[----:B------:R-:W-:-:S07]  /*51e0*/  FMUL.FTZ R12, R231, R12 ;  /* 0x0000000ce70c7220 */ /* 0x000fce0000410000 */
[----:B------:R-:W3:Y:S01]  /*51f0*/  MUFU.EX2 R233, R233 ;  /* 0x000000e900e97308 */ /* 0x000ee20000000800 */
[----:B0-----:R-:W-:Y:S02]  /*5200*/  FMUL.FTZ R12, R17, R12 ;  /* 0x0000000c110c7220 */ /* 0x001fe40000410000 */
[----:B------:R-:W-:-:S05]  /*5210*/  FMUL.FTZ R198, R16, R120 ;  /* 0x0000007810c67220 */ /* 0x000fca0000410000 */
[----:B------:R-:W0:Y:S01]  /*5220*/  MUFU.EX2 R210, R210 ;  /* 0x000000d200d27308 */ /* 0x000e220000000800 */
[----:B------:R-:W-:Y:S02]  /*5230*/  FMUL.FTZ R12, R235, R12 ;  /* 0x0000000ceb0c7220 */ /* 0x000fe40000410000 */
[C---:B------:R-:W-:Y:S01]  /*5240*/  FMUL.FTZ R215, R16.reuse, R115 ;  /* 0x0000007310d77220 */ /* 0x040fe20000410000 */
[----:B------:R-:W-:Y:S01]  /*5250*/  HADD2.F32 R153, -RZ, R206.H0_H0 ;  /* 0x200000ceff997230 */ /* 0x000fe20000004100 */
[----:B-1----:R-:W-:Y:S01]  /*5260*/  FMUL.FTZ R12, R19, R12 ;  /* 0x0000000c130c7220 */ /* 0x002fe20000410000 */
[----:B--2---:R-:W-:Y:S02]  /*5270*/  HADD2.F32 R152, -RZ, R65.H0_H0 ;  /* 0x20000041ff987230 */ /* 0x004fe40000004100 */
[----:B------:R-:W1:Y:S01]  /*5280*/  MUFU.EX2 R198, R198 ;  /* 0x000000c600c67308 */ /* 0x000e620000000800 */
[----:B------:R-:W-:Y:S01]  /*5290*/  FMUL.FTZ R208, R16, R110 ;  /* 0x0000006e10d07220 */ /* 0x000fe20000410000 */
[----:B------:R-:W-:Y:S01]  /*52a0*/  HADD2.F32 R151, -RZ, R66.H0_H0 ;  /* 0x20000042ff977230 */ /* 0x000fe20000004100 */
[----:B---3--:R-:W-:Y:S01]  /*52b0*/  FMUL.FTZ R13, R233, R12 ;  /* 0x0000000ce90d7220 */ /* 0x008fe20000410000 */
[----:B------:R-:W-:Y:S01]  /*52c0*/  HADD2.F32 R150, -RZ, R150.H0_H0 ;  /* 0x20000096ff967230 */ /* 0x000fe20000004100 */
[----:B------:R-:W-:Y:S01]  /*52d0*/  FMUL.FTZ R181, R153, R88 ;  /* 0x0000005899b57220 */ /* 0x000fe20000410000 */
[----:B------:R-:W-:Y:S01]  /*52e0*/  HADD2.F32 R148, -RZ, R148.H0_H0 ;  /* 0x20000094ff947230 */ /* 0x000fe20000004100 */
[----:B------:R-:W-:Y:S01]  /*52f0*/  FMUL.FTZ R183, R152, R89 ;  /* 0x0000005998b77220 */ /* 0x000fe20000410000 */
[----:B------:R-:W2:Y:S01]  /*5300*/  MUFU.EX2 R215, R215 ;  /* 0x000000d700d77308 */ /* 0x000ea20000000800 */
[----:B------:R-:W-:Y:S01]  /*5310*/  FMUL.FTZ R209, R16, R107 ;  /* 0x0000006b10d17220 */ /* 0x000fe20000410000 */
[----:B------:R-:W-:Y:S01]  /*5320*/  HADD2.F32 R154, -RZ, R67.H0_H0 ;  /* 0x20000043ff9a7230 */ /* 0x000fe20000004100 */
[----:B0-----:R-:W-:Y:S01]  /*5330*/  FMUL.FTZ R14, R210, R13 ;  /* 0x0000000dd20e7220 */ /* 0x001fe20000410000 */
[----:B------:R-:W-:Y:S01]  /*5340*/  HADD2.F32 R159, -RZ, R159.H0_H0 ;  /* 0x2000009fff9f7230 */ /* 0x000fe20000004100 */
[----:B------:R-:W-:-:S02]  /*5350*/  FMUL.FTZ R184, R151, R90 ;  /* 0x0000005a97b87220 */ /* 0x000fc40000410000 */
[----:B------:R-:W-:Y:S01]  /*5360*/  FMUL.FTZ R13, R150, R181 ;  /* 0x000000b5960d7220 */ /* 0x000fe20000410000 */
[----:B------:R-:W0:Y:S01]  /*5370*/  MUFU.EX2 R208, R208 ;  /* 0x000000d000d07308 */ /* 0x000e220000000800 */
[----:B------:R-:W-:Y:S01]  /*5380*/  FMUL.FTZ R195, R148, R183 ;  /* 0x000000b794c37220 */ /* 0x000fe20000410000 */
[----:B------:R-:W-:Y:S01]  /*5390*/  HADD2.F32 R155, -RZ, R68.H0_H0 ;  /* 0x20000044ff9b7230 */ /* 0x000fe20000004100 */
[----:B------:R-:W-:Y:S01]  /*53a0*/  FMUL.FTZ R250, R154, R91 ;  /* 0x0000005b9afa7220 */ /* 0x000fe20000410000 */
[----:B------:R-:W-:Y:S01]  /*53b0*/  HADD2.F32 R161, -RZ, R161.H0_H0 ;  /* 0x200000a1ffa17230 */ /* 0x000fe20000004100 */
[----:B------:R-:W-:Y:S02]  /*53c0*/  FMUL.FTZ R191, R159, R184 ;  /* 0x000000b89fbf7220 */ /* 0x000fe40000410000 */
[----:B------:R-:W-:Y:S01]  /*53d0*/  FFMA.FTZ R16, R202, R13, R195 ;  /* 0x0000000dca107223 */ /* 0x000fe200000100c3 */
[----:B------:R-:W3:Y:S01]  /*53e0*/  MUFU.EX2 R209, R209 ;  /* 0x000000d100d17308 */ /* 0x000ee20000000800 */
        /* <DEDUP_REMOVED lines=37> */
[-C--:B----4-:R-:W-:Y:S02]  /*5640*/  FMUL.FTZ R187, R106, R15.reuse ;  /* 0x0000000f6abb7220 */ /* 0x090fe40000410000 */
[-C--:B------:R-:W-:Y:S02]  /*5650*/  FMUL.FTZ R12, R108, R15.reuse ;  /* 0x0000000f6c0c7220 */ /* 0x080fe40000410000 */
[-C--:B------:R-:W-:Y:S02]  /*5660*/  FMUL.FTZ R248, R104, R15.reuse ;  /* 0x0000000f68f87220 */ /* 0x080fe40000410000 */
[----:B-1----:R-:W-:Y:S02]  /*5670*/  FFMA.FTZ R18, R198, R12, R187 ;  /* 0x0000000cc6127223 */ /* 0x002fe400000100bb */
[----:B------:R-:W-:Y:S02]  /*5680*/  FMUL.FTZ R189, R102, R15 ;  /* 0x0000000f66bd7220 */ /* 0x000fe40000410000 */
[----:B--2---:R-:W-:-:S02]  /*5690*/  FFMA.FTZ R18, R215, R18, R248 ;  /* 0x00000012d7127223 */ /* 0x004fc400000100f8 */
[-C--:B------:R-:W-:Y:S02]  /*56a0*/  FMUL.FTZ R242, R100, R15.reuse ;  /* 0x0000000f64f27220 */ /* 0x080fe40000410000 */
[----:B0-----:R-:W-:Y:S02]  /*56b0*/  FFMA.FTZ R149, R208, R18, R189 ;  /* 0x00000012d0957223 */ /* 0x001fe400000100bd */
[-C--:B------:R-:W-:Y:S02]  /*56c0*/  FMUL.FTZ R193, R98, R15.reuse ;  /* 0x0000000f62c17220 */ /* 0x080fe40000410000 */
[-C--:B------:R-:W-:Y:S02]  /*56d0*/  FMUL.FTZ R236, R96, R15.reuse ;  /* 0x0000000f60ec7220 */ /* 0x080fe40000410000 */
[-C--:B------:R-:W-:Y:S02]  /*56e0*/  FMUL.FTZ R194, R94, R15.reuse ;  /* 0x0000000f5ec27220 */ /* 0x080fe40000410000 */
[----:B------:R-:W-:-:S02]  /*56f0*/  FMUL.FTZ R196, R87, R15 ;  /* 0x0000000f57c47220 */ /* 0x000fc40000410000 */
[-C--:B------:R-:W-:Y:S02]  /*5700*/  FMUL.FTZ R232, R86, R15.reuse ;  /* 0x0000000f56e87220 */ /* 0x080fe40000410000 */
[-C--:B------:R-:W-:Y:S02]  /*5710*/  FMUL.FTZ R230, R85, R15.reuse ;  /* 0x0000000f55e67220 */ /* 0x080fe40000410000 */
[----:B------:R-:W-:Y:S02]  /*5720*/  FMUL.FTZ R220, R84, R15 ;  /* 0x0000000f54dc7220 */ /* 0x000fe40000410000 */
[----:B------:R-:W-:Y:S01]  /*5730*/  FFMA.FTZ R18, R212, R16, R185 ;  /* 0x00000010d4127223 */ /* 0x000fe200000100b9 */
[----:B------:R-:W-:Y:S05]  /*5740*/  @P2 BRA `(.L_x_5356) ;  /* 0x0000008000002947 */ /* 0x000fea0003800000 */
[----:B---3--:R-:W-:-:S13]  /*5750*/  ISETP.NE.AND P3, PT, R30, c[0x0][0x174], PT ;  /* 0x00005d001e007a0c */ /* 0x008fda0003f65270 */
[----:B------:R-:W-:-:S04]  /*5760*/  @P3 IADD3 R197, -R31, c[0x0][0x174], RZ ;  /* 0x00005d001fc53a10 */ /* 0x000fc80007ffe1ff */
[----:B------:R-:W-:-:S04]  /*5770*/  @P3 LEA.HI R16, R197, R197, RZ, 0x1 ;  /* 0x000000c5c5103211 */ /* 0x000fc800078f08ff */
[----:B------:R-:W-:-:S04]  /*5780*/  @P3 LOP3.LUT R16, R16, 0xfffffe, RZ, 0xc0, !PT ;  /* 0x00fffffe10103812 */ /* 0x000fc800078ec0ff */
[----:B------:R-:W-:Y:S02]  /*5790*/  @P3 IADD3 R16, -R16, R197, RZ ;  /* 0x000000c510103210 */ /* 0x000fe40007ffe1ff */
[----:B------:R-:W-:Y:S02]  /*57a0*/  MOV R197, 0x3f800000 ;  /* 0x3f80000000c57802 */ /* 0x000fe40000000f00 */
[----:B------:R-:W-:-:S05]  /*57b0*/  @P3 LEA R16, R16, R145, 0x8 ;  /* 0x0000009110103211 */ /* 0x000fca00078e40ff */
[----:B------:R0:W1:Y:S02]  /*57c0*/  @P3 LDS R197, [R16.X4+0xea8] ;  /* 0x000ea80010c53984 */ /* 0x0000640000004800 */
.L_x_5356:
[----:B---3--:R-:W-:Y:S05]  /*57d0*/  BSYNC B0 ;  /* 0x0000000000007941 */ /* 0x008fea0003800000 */
.L_x_5355:
[----:B01----:R-:W-:Y:S01]  /*57e0*/  FMUL.FTZ R16, R198, R197 ;  /* 0x000000c5c6107220 */ /* 0x003fe20000410000 */
[----:B------:R-:W-:Y:S01]  /*57f0*/  HADD2.F32 R178, -RZ, R178.H0_H0 ;  /* 0x200000b2ffb27230 */ /* 0x000fe20000004100 */
[----:B------:R-:W-:Y:S01]  /*5800*/  FFMA.FTZ R18, R211, R18, R188 ;  /* 0x00000012d3127223 */ /* 0x000fe200000100bc */
[----:B------:R-:W-:Y:S01]  /*5810*/  ISETP.GE.AND P3, PT, R27, 0x1, PT ;  /* 0x000000011b00780c */ /* 0x000fe20003f66270 */
[----:B------:R-:W-:Y:S01]  /*5820*/  FFMA.FTZ R180, R209, R149, R242 ;  /* 0x00000095d1b47223 */ /* 0x000fe200000100f2 */
[----:B------:R-:W-:Y:S01]  /*5830*/  ISETP.GE.OR P0, PT, R30, c[0x0][0x174], P0 ;  /* 0x00005d001e007a0c */ /* 0x000fe20000706670 */
[----:B------:R-:W-:Y:S01]  /*5840*/  FMUL.FTZ R149, R215, R16 ;  /* 0x00000010d7957220 */ /* 0x000fe20000410000 */
[----:B------:R-:W-:Y:S01]  /*5850*/  ISETP.NE.AND P5, PT, R26, RZ, PT ;  /* 0x000000ff1a00720c */ /* 0x000fe20003fa5270 */
[----:B------:R-:W-:Y:S01]  /*5860*/  FMUL.FTZ R192, R169, R238 ;  /* 0x000000eea9c07220 */ /* 0x000fe20000410000 */
[----:B------:R-:W-:Y:S01]  /*5870*/  USHF.L.U32 UR21, UR6, 0x2, URZ ;  /* 0x0000000206157899 */ /* 0x000fe2000800063f */
[----:B------:R-:W-:Y:S01]  /*5880*/  FFMA.FTZ R18, R231, R18, R246 ;  /* 0x00000012e7127223 */ /* 0x000fe200000100f6 */
[----:B------:R-:W-:Y:S01]  /*5890*/  BSSY B0, `(.L_x_5357) ;  /* 0x0000113000007945 */ /* 0x000fe20003800000 */
        /* <DEDUP_REMOVED lines=13> */
[C---:B------:R-:W-:Y:S02]  /*5970*/  FMUL.FTZ R180, R233.reuse, R180 ;  /* 0x000000b4e9b47220 */ /* 0x040fe40000410000 */
        /* <DEDUP_REMOVED lines=9> */
[----:B------:R-:W-:Y:S02]  /*5a10*/  FFMA.FTZ R149, R209, R149, R222 ;  /* 0x00000095d1957223 */ /* 0x000fe400000100de */
[----:B------:R-:W-:Y:S02]  /*5a20*/  FMUL.FTZ R221, R176, R199 ;  /* 0x000000c7b0dd7220 */ /* 0x000fe40000410000 */
[----:B------:R-:W-:-:S02]  /*5a30*/  FMUL.FTZ R224, R17, R200 ;  /* 0x000000c811e07220 */ /* 0x000fc40000410000 */
[----:B------:R-:W-:Y:S01]  /*5a40*/  FFMA.FTZ R203, R208, R149, R221 ;  /* 0x00000095d0cb7223 */ /* 0x000fe200000100dd */
[----:B------:R-:W-:Y:S01]  /*5a50*/  HADD2.F32 R149, -RZ, R79.H0_H0 ;  /* 0x2000004fff957230 */ /* 0x000fe20000004100 */
[----:B------:R-:W-:Y:S02]  /*5a60*/  FMUL.FTZ R200, R180, R115 ;  /* 0x00000073b4c87220 */ /* 0x000fe40000410000 */
[----:B------:R-:W-:Y:S02]  /*5a70*/  FMUL.FTZ R226, R231, R224 ;  /* 0x000000e0e7e27220 */ /* 0x000fe40000410000 */
[----:B------:R-:W-:Y:S02]  /*5a80*/  FFMA.FTZ R227, R211, R201, R220 ;  /* 0x000000c9d3e37223 */ /* 0x000fe400000100dc */
[----:B------:R-:W-:Y:S02]  /*5a90*/  FMUL.FTZ R224, R177, R200 ;  /* 0x000000c8b1e07220 */ /* 0x000fe40000410000 */
        /* <DEDUP_REMOVED lines=11> */
[C---:B------:R-:W-:Y:S01]  /*5b50*/  FFMA.FTZ R241, R213.reuse, R227, R226 ;  /* 0x000000e3d5f17223 */ /* 0x040fe200000100e2 */
[----:B------:R-:W0:Y:S01]  /*5b60*/  SHFL.UP PT, R14, R237, 0x1, RZ ;  /* 0x04200000ed0e7989 */ /* 0x000e2200000e00ff */
[----:B------:R-:W-:-:S02]  /*5b70*/  FMUL.FTZ R227, R213, R225 ;  /* 0x000000e1d5e37220 */ /* 0x000fc40000410000 */
[-C--:B------:R-:W-:Y:S02]  /*5b80*/  FMUL.FTZ R225, R80, R15.reuse ;  /* 0x0000000f50e17220 */ /* 0x080fe40000410000 */
[----:B------:R-:W-:Y:S02]  /*5b90*/  FMUL.FTZ R239, R215, R228 ;  /* 0x000000e4d7ef7220 */ /* 0x000fe40000410000 */
[----:B------:R-:W-:Y:S02]  /*5ba0*/  FMUL.FTZ R207, R81, R15 ;  /* 0x0000000f51cf7220 */ /* 0x000fe40000410000 */
[C---:B------:R-:W-:Y:S02]  /*5bb0*/  FFMA.FTZ R241, R214.reuse, R241, R225 ;  /* 0x000000f1d6f17223 */ /* 0x040fe400000100e1 */
[----:B------:R-:W-:Y:S02]  /*5bc0*/  FMUL.FTZ R15, R214, R227 ;  /* 0x000000e3d60f7220 */ /* 0x000fe40000410000 */
[----:B------:R-:W-:-:S02]  /*5bd0*/  FMUL.FTZ R239, R198, R239 ;  /* 0x000000efc6ef7220 */ /* 0x000fc40000410000 */
[----:B------:R-:W-:Y:S01]  /*5be0*/  FFMA.FTZ R227, R202, R241, R207 ;  /* 0x000000f1cae37223 */ /* 0x000fe200000100cf */
[----:B------:R-:W-:Y:S01]  /*5bf0*/  LOP3.LUT R241, R26, 0x1f, RZ, 0xc0, !PT ;  /* 0x0000001f1af17812 */ /* 0x000fe200078ec0ff */
[----:B------:R-:W-:Y:S02]  /*5c00*/  FMUL.FTZ R228, R202, R15 ;  /* 0x0000000fcae47220 */ /* 0x000fe40000410000 */
[----:B------:R-:W1:Y:S01]  /*5c10*/  SHFL.UP PT, R15, R239, 0x1, RZ ;  /* 0x04200000ef0f7989 */ /* 0x000e6200000e00ff */
[----:B------:R-:W-:-:S03]  /*5c20*/  ISETP.NE.AND P4, PT, R241, 0x1f, PT ;  /* 0x0000001ff100780c */ /* 0x000fc60003f85270 */
[----:B------:R-:W2:Y:S01]  /*5c30*/  SHFL.DOWN PT, R247, R227, 0x1, 0x1f ;  /* 0x08201f00e3f77f89 */ /* 0x000ea200000e0000 */
[----:B0-----:R-:W-:-:S03]  /*5c40*/  @P3 FFMA.FTZ R237, R239, R14, R237 ;  /* 0x0000000eefed3223 */ /* 0x001fc600000100ed */
[----:B------:R-:W0:Y:S04]  /*5c50*/  SHFL.DOWN PT, R245, R228, 0x1, 0x1f ;  /* 0x08201f00e4f57f89 */ /* 0x000e2800000e0000 */
[----:B------:R-:W3:Y:S01]  /*5c60*/  SHFL.UP PT, R243, R237, 0x2, RZ ;  /* 0x04400000edf37989 */ /* 0x000ee200000e00ff */
[----:B-1----:R-:W-:Y:S01]  /*5c70*/  @P3 FMUL.FTZ R239, R239, R15 ;  /* 0x0000000fefef3220 */ /* 0x002fe20000410000 */
[----:B------:R-:W-:Y:S01]  /*5c80*/  ISETP.GE.AND P3, PT, R27, 0x2, PT ;  /* 0x000000021b00780c */ /* 0x000fe20003f66270 */
[----:B--2---:R-:W-:-:S03]  /*5c90*/  @P4 FFMA.FTZ R227, R228, R247, R227 ;  /* 0x000000f7e4e34223 */ /* 0x004fc600000100e3 */
[----:B------:R-:W1:Y:S01]  /*5ca0*/  SHFL.UP PT, R14, R239, 0x2, RZ ;  /* 0x04400000ef0e7989 */ /* 0x000e6200000e00ff */
[----:B0-----:R-:W-:-:S03]  /*5cb0*/  @P4 FMUL.FTZ R228, R228, R245 ;  /* 0x000000f5e4e44220 */ /* 0x001fc60000410000 */
[----:B------:R-:W0:Y:S01]  /*5cc0*/  SHFL.DOWN PT, R247, R227, 0x2, 0x1f ;  /* 0x08401f00e3f77f89 */ /* 0x000e2200000e0000 */
[----:B------:R-:W-:-:S03]  /*5cd0*/  ISETP.GE.U32.AND P4, PT, R241, 0x1e, PT ;  /* 0x0000001ef100780c */ /* 0x000fc60003f86070 */
[----:B------:R-:W2:Y:S01]  /*5ce0*/  SHFL.DOWN PT, R245, R228, 0x2, 0x1f ;  /* 0x08401f00e4f57f89 */ /* 0x000ea200000e0000 */
[----:B---3--:R-:W-:-:S05]  /*5cf0*/  @P3 FFMA.FTZ R237, R239, R243, R237 ;  /* 0x000000f3efed3223 */ /* 0x008fca00000100ed */
[----:B------:R-:W3:Y:S01]  /*5d00*/  SHFL.UP PT, R15, R237, 0x4, RZ ;  /* 0x04800000ed0f7989 */ /* 0x000ee200000e00ff */
[----:B-1----:R-:W-:Y:S01]  /*5d10*/  @P3 FMUL.FTZ R239, R239, R14 ;  /* 0x0000000eefef3220 */ /* 0x002fe20000410000 */
[----:B------:R-:W-:Y:S02]  /*5d20*/  ISETP.GE.AND P3, PT, R27, 0x4, PT ;  /* 0x000000041b00780c */ /* 0x000fe40003f66270 */
[C---:B0-----:R-:W-:Y:S02]  /*5d30*/  @!P4 FFMA.FTZ R227, R228.reuse, R247, R227 ;  /* 0x000000f7e4e3c223 */ /* 0x041fe400000100e3 */
[----:B------:R-:W0:Y:S01]  /*5d40*/  SHFL.UP PT, R14, R239, 0x4, RZ ;  /* 0x04800000ef0e7989 */ /* 0x000e2200000e00ff */
[----:B--2---:R-:W-:Y:S01]  /*5d50*/  @!P4 FMUL.FTZ R228, R228, R245 ;  /* 0x000000f5e4e4c220 */ /* 0x004fe20000410000 */
[----:B------:R-:W-:Y:S02]  /*5d60*/  ISETP.GE.U32.AND P4, PT, R241, 0x1c, PT ;  /* 0x0000001cf100780c */ /* 0x000fe40003f86070 */
[----:B------:R-:W1:Y:S04]  /*5d70*/  SHFL.DOWN PT, R245, R227, 0x4, 0x1f ;  /* 0x08801f00e3f57f89 */ /* 0x000e6800000e0000 */
[----:B------:R-:W2:Y:S01]  /*5d80*/  SHFL.DOWN PT, R243, R228, 0x4, 0x1f ;  /* 0x08801f00e4f37f89 */ /* 0x000ea200000e0000 */
[----:B---3--:R-:W-:-:S05]  /*5d90*/  @P3 FFMA.FTZ R237, R239, R15, R237 ;  /* 0x0000000fefed3223 */ /* 0x008fca00000100ed */
[----:B------:R-:W3:Y:S01]  /*5da0*/  SHFL.UP PT, R15, R237, 0x8, RZ ;  /* 0x05000000ed0f7989 */ /* 0x000ee200000e00ff */
[----:B0-----:R-:W-:Y:S01]  /*5db0*/  @P3 FMUL.FTZ R239, R239, R14 ;  /* 0x0000000eefef3220 */ /* 0x001fe20000410000 */
[----:B------:R-:W-:Y:S01]  /*5dc0*/  ISETP.GE.AND P3, PT, R27, 0x8, PT ;  /* 0x000000081b00780c */ /* 0x000fe20003f66270 */
[----:B------:R-:W-:Y:S01]  /*5dd0*/  HFMA2.MMA R14, -RZ, RZ, 1.875, 0 ;  /* 0x3f800000ff0e7435 */ /* 0x000fe200000001ff */
[C---:B-1----:R-:W-:Y:S02]  /*5de0*/  @!P4 FFMA.FTZ R227, R228.reuse, R245, R227 ;  /* 0x000000f5e4e3c223 */ /* 0x042fe400000100e3 */
[----:B--2---:R-:W-:-:S03]  /*5df0*/  @!P4 FMUL.FTZ R228, R228, R243 ;  /* 0x000000f3e4e4c220 */ /* 0x004fc60000410000 */
[----:B------:R-:W0:Y:S01]  /*5e00*/  SHFL.DOWN PT, R247, R227, 0x8, 0x1f ;  /* 0x09001f00e3f77f89 */ /* 0x000e2200000e0000 */
[----:B------:R-:W-:-:S03]  /*5e10*/  ISETP.GE.U32.AND P4, PT, R241, 0x18, PT ;  /* 0x00000018f100780c */ /* 0x000fc60003f86070 */
[----:B------:R-:W1:Y:S02]  /*5e20*/  SHFL.UP PT, R243, R239, 0x8, RZ ;  /* 0x05000000eff37989 */ /* 0x000e6400000e00ff */
[----:B---3--:R-:W-:Y:S01]  /*5e30*/  @P3 FFMA.FTZ R237, R239, R15, R237 ;  /* 0x0000000fefed3223 */ /* 0x008fe200000100ed */
[----:B------:R-:W-:Y:S01]  /*5e40*/  MOV R15, RZ ;  /* 0x000000ff000f7202 */ /* 0x000fe20000000f00 */
[----:B------:R-:W2:Y:S05]  /*5e50*/  SHFL.DOWN PT, R245, R228, 0x8, 0x1f ;  /* 0x09001f00e4f57f89 */ /* 0x000eaa00000e0000 */
[----:B------:R-:W-:Y:S01]  /*5e60*/  @!P0 LDS.64 R14, [R145.X8+0x1728] ;  /* 0x00172800910e8984 */ /* 0x000fe20000008a00 */
[----:B------:R-:W-:Y:S01]  /*5e70*/  ISETP.GE.AND P0, PT, R27, 0x10, PT ;  /* 0x000000101b00780c */ /* 0x000fe20003f06270 */
[----:B0-----:R-:W-:-:S02]  /*5e80*/  @!P4 FFMA.FTZ R227, R228, R247, R227 ;  /* 0x000000f7e4e3c223 */ /* 0x001fc400000100e3 */
[----:B-1----:R-:W-:Y:S01]  /*5e90*/  @P3 FMUL.FTZ R239, R239, R243 ;  /* 0x000000f3efef3220 */ /* 0x002fe20000410000 */
[----:B------:R-:W-:Y:S01]  /*5ea0*/  ISETP.GE.U32.AND P3, PT, R241, 0x10, PT ;  /* 0x00000010f100780c */ /* 0x000fe20003f66070 */
[----:B------:R-:W0:Y:S01]  /*5eb0*/  SHFL.UP PT, R243, R237, 0x10, RZ ;  /* 0x06000000edf37989 */ /* 0x000e2200000e00ff */
[----:B--2---:R-:W-:-:S03]  /*5ec0*/  @!P4 FMUL.FTZ R228, R228, R245 ;  /* 0x000000f5e4e4c220 */ /* 0x004fc60000410000 */
[----:B------:R-:W1:Y:S04]  /*5ed0*/  SHFL.UP PT, R241, R239, 0x10, RZ ;  /* 0x06000000eff17989 */ /* 0x000e6800000e00ff */
[----:B------:R-:W2:Y:S04]  /*5ee0*/  SHFL.DOWN PT, R247, R227, 0x10, 0x1f ;  /* 0x0a001f00e3f77f89 */ /* 0x000ea800000e0000 */
[----:B------:R-:W3:Y:S01]  /*5ef0*/  SHFL.DOWN PT, R245, R228, 0x10, 0x1f ;  /* 0x0a001f00e4f57f89 */ /* 0x000ee200000e0000 */
[C---:B0-----:R-:W-:Y:S02]  /*5f00*/  @P0 FFMA.FTZ R237, R239.reuse, R243, R237 ;  /* 0x000000f3efed0223 */ /* 0x041fe400000100ed */
[----:B-1----:R-:W-:-:S03]  /*5f10*/  @P0 FMUL.FTZ R239, R239, R241 ;  /* 0x000000f1efef0220 */ /* 0x002fc60000410000 */
[----:B------:R-:W-:Y:S01]  /*5f20*/  SHFL.UP PT, R243, R237, 0x1, RZ ;  /* 0x04200000edf37989 */ /* 0x000fe200000e00ff */
[----:B--2---:R-:W-:-:S03]  /*5f30*/  @!P3 FFMA.FTZ R227, R228, R247, R227 ;  /* 0x000000f7e4e3b223 */ /* 0x004fc600000100e3 */
[----:B------:R-:W-:Y:S01]  /*5f40*/  SHFL.UP PT, R241, R239, 0x1, RZ ;  /* 0x04200000eff17989 */ /* 0x000fe200000e00ff */
[----:B---3--:R-:W-:-:S03]  /*5f50*/  @!P3 FMUL.FTZ R228, R228, R245 ;  /* 0x000000f5e4e4b220 */ /* 0x008fc60000410000 */
[----:B------:R-:W-:Y:S04]  /*5f60*/  SHFL.IDX PT, R247, R15, RZ, 0x1f ;  /* 0x00001fff0ff77589 */ /* 0x000fe800000e0000 */
[----:B-----5:R-:W0:Y:S04]  /*5f70*/  SHFL.IDX PT, R245, R182, RZ, 0x1f ;  /* 0x00001fffb6f57589 */ /* 0x020e2800000e0000 */
[----:B------:R-:W-:Y:S04]  /*5f80*/  SHFL.DOWN PT, R251, R227, 0x1, 0x1f ;  /* 0x08201f00e3fb7f89 */ /* 0x000fe800000e0000 */
[----:B------:R-:W1:Y:S01]  /*5f90*/  SHFL.DOWN PT, R249, R228, 0x1, 0x1f ;  /* 0x08201f00e4f97f89 */ /* 0x000e6200000e0000 */
[----:B0-----:R-:W-:-:S04]  /*5fa0*/  @P1 FFMA.FTZ R245, R241, R245, R243 ;  /* 0x000000f5f1f51223 */ /* 0x001fc800000100f3 */
[----:B------:R-:W-:Y:S01]  /*5fb0*/  FFMA.FTZ R241, R179, R245, R13 ;  /* 0x000000f5b3f17223 */ /* 0x000fe2000001000d */
[----:B------:R-:W-:Y:S01]  /*5fc0*/  HFMA2.MMA R13, -RZ, RZ, 0, 0 ;  /* 0x00000000ff0d7435 */ /* 0x000fe200000001ff */
[----:B-1----:R-:W-:Y:S02]  /*5fd0*/  @P2 FFMA.FTZ R247, R249, R247, R251 ;  /* 0x000000f7f9f72223 */ /* 0x002fe400000100fb */
[----:B------:R-:W-:Y:S02]  /*5fe0*/  FFMA.FTZ R182, R202, R241, R195 ;  /* 0x000000f1cab67223 */ /* 0x000fe400000100c3 */
[----:B------:R-:W-:Y:S01]  /*5ff0*/  FFMA.FTZ R179, R247, R197, R12 ;  /* 0x000000c5f7b37223 */ /* 0x000fe2000001000c */
[----:B------:R-:W-:Y:S01]  /*6000*/  MOV R12, R26 ;  /* 0x0000001a000c7202 */ /* 0x000fe20000000f00 */
[----:B------:R-:W-:Y:S02]  /*6010*/  FFMA.FTZ R181, R150, -R181, R241 ;  /* 0x800000b596b57223 */ /* 0x000fe400000100f1 */
[----:B------:R-:W-:-:S02]  /*6020*/  IMAD R197, R204, c[0x0][0x298], RZ ;  /* 0x0000a600ccc57a24 */ /* 0x000fc400078e02ff */
[----:B------:R-:W-:Y:S02]  /*6030*/  FFMA.FTZ R241, R81, R241, RZ ;  /* 0x000000f151f17223 */ /* 0x000fe400000100ff */
[----:B------:R-:W-:Y:S02]  /*6040*/  FFMA.FTZ R191, R214, R182, R191 ;  /* 0x000000b6d6bf7223 */ /* 0x000fe400000100bf */
[----:B------:R-:W-:-:S04]  /*6050*/  IMAD.WIDE.U32 R12, R23, c[0x0][0x298], R12 ;  /* 0x0000a600170c7a25 */ /* 0x000fc800078e000c */
[----:B------:R-:W-:Y:S02]  /*6060*/  IMAD R197, R23, c[0x0][0x29c], R197 ;  /* 0x0000a70017c57a24 */ /* 0x000fe400078e02c5 */
[----:B------:R-:W-:Y:S02]  /*6070*/  FFMA.FTZ R241, R80, R182, R241 ;  /* 0x000000b650f17223 */ /* 0x000fe400000100f1 */
[----:B------:R-:W-:Y:S01]  /*6080*/  FFMA.FTZ R182, R148, -R183, R182 ;  /* 0x800000b794b67223 */ /* 0x000fe200000100b6 */
[----:B------:R-:W-:Y:S01]  /*6090*/  IADD3 R13, R13, R197, RZ ;  /* 0x000000c50d0d7210 */ /* 0x000fe20007ffe0ff */
[----:B------:R-:W-:Y:S02]  /*60a0*/  FFMA.FTZ R195, R213, R191, R252 ;  /* 0x000000bfd5c37223 */ /* 0x000fe400000100fc */
[----:B------:R-:W-:Y:S02]  /*60b0*/  FFMA.FTZ R183, R159, -R184, R191 ;  /* 0x800000b89fb77223 */ /* 0x000fe400000100bf */
[----:B------:R-:W-:-:S02]  /*60c0*/  FFMA.FTZ R184, R198, R179, R187 ;  /* 0x000000b3c6b87223 */ /* 0x000fc400000100bb */
[----:B------:R-:W-:Y:S02]  /*60d0*/  FFMA.FTZ R252, R82, R191, R241 ;  /* 0x000000bf52fc7223 */ /* 0x000fe400000100f1 */
[-C--:B------:R-:W-:Y:S02]  /*60e0*/  FFMA.FTZ R197, R212, R195.reuse, R185 ;  /* 0x000000c3d4c57223 */ /* 0x080fe400000100b9 */
[----:B------:R-:W-:Y:S02]  /*60f0*/  FFMA.FTZ R187, R215, R184, R248 ;  /* 0x000000b8d7bb7223 */ /* 0x000fe400000100f8 */
[----:B------:R-:W-:Y:S02]  /*6100*/  FFMA.FTZ R185, R161, -R250, R195 ;  /* 0x800000faa1b97223 */ /* 0x000fe400000100c3 */
[----:B------:R-:W-:Y:S02]  /*6110*/  FFMA.FTZ R191, R83, R195, R252 ;  /* 0x000000c353bf7223 */ /* 0x000fe400000100fc */
[----:B------:R-:W-:-:S02]  /*6120*/  FFMA.FTZ R195, R211, R197, R188 ;  /* 0x000000c5d3c37223 */ /* 0x000fc400000100bc */
[----:B------:R-:W-:Y:S02]  /*6130*/  FFMA.FTZ R188, R208, R187, R189 ;  /* 0x000000bbd0bc7223 */ /* 0x000fe400000100bd */
[----:B------:R-:W-:Y:S02]  /*6140*/  FFMA.FTZ R248, R84, R197, R191 ;  /* 0x000000c554f87223 */ /* 0x000fe400000100bf */
[-C--:B------:R-:W-:Y:S02]  /*6150*/  FFMA.FTZ R246, R231, R195.reuse, R246 ;  /* 0x000000c3e7f67223 */ /* 0x080fe400000100f6 */
[----:B------:R-:W-:Y:S02]  /*6160*/  FFMA.FTZ R191, R209, R188, R242 ;  /* 0x000000bcd1bf7223 */ /* 0x000fe400000100f2 */
[----:B------:R-:W-:Y:S02]  /*6170*/  FFMA.FTZ R189, R165, -R244, R195 ;  /* 0x800000f4a5bd7223 */ /* 0x000fe400000100c3 */
[----:B------:R-:W-:-:S02]  /*6180*/  FFMA.FTZ R195, R85, R195, R248 ;  /* 0x000000c355c37223 */ /* 0x000fc400000100f8 */
[-C--:B------:R-:W-:Y:S02]  /*6190*/  FFMA.FTZ R239, R17, R246.reuse, R192 ;  /* 0x000000f611ef7223 */ /* 0x080fe400000100c0 */
[----:B------:R-:W-:Y:S02]  /*61a0*/  FFMA.FTZ R192, R210, R191, R193 ;  /* 0x000000bfd2c07223 */ /* 0x000fe400000100c1 */
[----:B------:R-:W-:Y:S02]  /*61b0*/  FFMA.FTZ R242, R86, R246, R195 ;  /* 0x000000f656f27223 */ /* 0x000fe400000100c3 */
[----:B------:R-:W-:Y:S01]  /*61c0*/  FFMA.FTZ R195, R233, R192, R236 ;  /* 0x000000c0e9c37223 */ /* 0x000fe200000100ec */
[----:B------:R-:W-:Y:S01]  /*61d0*/  MOV R236, UR9 ;  /* 0x0000000900ec7c02 */ /* 0x000fe20008000f00 */
[----:B------:R-:W-:Y:S02]  /*61e0*/  FFMA.FTZ R240, R235, R239, R240 ;  /* 0x000000efebf07223 */ /* 0x000fe400000100f0 */
[----:B------:R-:W-:-:S02]  /*61f0*/  FFMA.FTZ R194, R19, R195, R194 ;  /* 0x000000c313c27223 */ /* 0x000fc400000100c2 */
[----:B------:R-:W-:Y:S02]  /*6200*/  FFMA.FTZ R186, R163, -R186, R197 ;  /* 0x800000baa3ba7223 */ /* 0x000fe400000100c5 */
[----:B------:R-:W-:Y:S02]  /*6210*/  FFMA.FTZ R196, R235, R194, R196 ;  /* 0x000000c2ebc47223 */ /* 0x000fe400000100c4 */
[----:B------:R-:W-:Y:S02]  /*6220*/  FFMA.FTZ R197, R171, -R234, R240 ;  /* 0x800000eaabc57223 */ /* 0x000fe400000100f0 */
[----:B------:R-:W-:Y:S01]  /*6230*/  FFMA.FTZ R232, R17, R196, R232 ;  /* 0x000000c411e87223 */ /* 0x000fe200000100e8 */
[----:B------:R-:W-:Y:S01]  /*6240*/  SHFL.IDX PT, R234, R227, RZ, 0x1f ;  /* 0x00001fffe3ea7589 */ /* 0x000fe200000e0000 */
[----:B------:R-:W-:Y:S02]  /*6250*/  FFMA.FTZ R193, R169, -R238, R239 ;  /* 0x800000eea9c17223 */ /* 0x000fe400000100ef */
[----:B------:R-:W-:-:S02]  /*6260*/  FFMA.FTZ R230, R231, R232, R230 ;  /* 0x000000e8e7e67223 */ /* 0x000fc400000100e6 */
[----:B------:R-:W0:Y:S01]  /*6270*/  SHFL.IDX PT, R231, R228, RZ, 0x1f ;  /* 0x00001fffe4e77589 */ /* 0x000e2200000e0000 */
[----:B------:R-:W-:Y:S02]  /*6280*/  FFMA.FTZ R239, R87, R239, R242 ;  /* 0x000000ef57ef7223 */ /* 0x000fe400000100f2 */
[----:B------:R-:W-:Y:S02]  /*6290*/  FFMA.FTZ R211, R211, R230, R220 ;  /* 0x000000e6d3d37223 */ /* 0x000fe400000100dc */
[-C--:B------:R-:W-:Y:S02]  /*62a0*/  FFMA.FTZ R237, R19, R240.reuse, R18 ;  /* 0x000000f013ed7223 */ /* 0x080fe40000010012 */
[----:B------:R-:W-:Y:S02]  /*62b0*/  FFMA.FTZ R212, R212, R211, R223 ;  /* 0x000000d3d4d47223 */ /* 0x000fe400000100df */
[----:B------:R-:W-:Y:S02]  /*62c0*/  FFMA.FTZ R239, R94, R240, R239 ;  /* 0x000000f05eef7223 */ /* 0x000fe400000100ef */
[----:B------:R-:W-:-:S02]  /*62d0*/  FFMA.FTZ R213, R213, R212, R226 ;  /* 0x000000d4d5d57223 */ /* 0x000fc400000100e2 */
[----:B------:R-:W-:Y:S02]  /*62e0*/  FFMA.FTZ R235, R233, R237, R16 ;  /* 0x000000ede9eb7223 */ /* 0x000fe40000010010 */
[----:B------:R-:W-:Y:S01]  /*62f0*/  FFMA.FTZ R225, R214, R213, R225 ;  /* 0x000000d5d6e17223 */ /* 0x000fe200000100e1 */
[----:B------:R-:W-:Y:S01]  /*6300*/  SHF.L.U32 R214, R26, 0x4, RZ ;  /* 0x000000041ad67819 */ /* 0x000fe200000006ff */
[----:B------:R-:W-:Y:S02]  /*6310*/  FFMA.FTZ R239, R96, R237, R239 ;  /* 0x000000ed60ef7223 */ /* 0x000fe400000100ef */
[----:B------:R-:W-:Y:S01]  /*6320*/  FFMA.FTZ R210, R210, R235, R219 ;  /* 0x000000ebd2d27223 */ /* 0x000fe200000100db */
[----:B------:R-:W-:Y:S01]  /*6330*/  LEA.HI.SX32 R214, R214, R214, 0x1b ;  /* 0x000000d6d6d67211 */ /* 0x000fe200078fdaff */
[----:B------:R-:W-:Y:S02]  /*6340*/  FFMA.FTZ R207, R202, R225, R207 ;  /* 0x000000e1cacf7223 */ /* 0x000fe400000100cf */
[----:B------:R-:W-:-:S02]  /*6350*/  FFMA.FTZ R239, R98, R235, R239 ;  /* 0x000000eb62ef7223 */ /* 0x000fc400000100ef */
[----:B------:R-:W-:Y:S02]  /*6360*/  FFMA.FTZ R209, R209, R210, R222 ;  /* 0x000000d2d1d17223 */ /* 0x000fe400000100de */
[----:B------:R-:W-:Y:S02]  /*6370*/  FMUL.FTZ R220, R207, R88 ;  /* 0x00000058cfdc7220 */ /* 0x000fe40000410000 */
[----:B------:R-:W-:Y:S02]  /*6380*/  IMAD R18, R205, c[0x0][0x2a0], RZ ;  /* 0x0000a800cd127a24 */ /* 0x000fe400078e02ff */
[----:B------:R-:W-:Y:S02]  /*6390*/  FFMA.FTZ R217, R174, -R217, R210 ;  /* 0x800000d9aed97223 */ /* 0x000fe400000100d2 */
[----:B------:R-:W-:Y:S02]  /*63a0*/  FFMA.FTZ R239, R100, R210, R239 ;  /* 0x000000d264ef7223 */ /* 0x000fe400000100ef */
[----:B------:R-:W-:-:S02]  /*63b0*/  FFMA.FTZ R221, R208, R209, R221 ;  /* 0x000000d1d0dd7223 */ /* 0x000fc400000100dd */
[----:B------:R-:W-:Y:S02]  /*63c0*/  FMUL.FTZ R223, R225, R89 ;  /* 0x00000059e1df7220 */ /* 0x000fe40000410000 */
[----:B------:R-:W-:Y:S02]  /*63d0*/  FFMA.FTZ R210, R181, R220, RZ ;  /* 0x000000dcb5d27223 */ /* 0x000fe400000100ff */
[----:B------:R-:W-:Y:S02]  /*63e0*/  IMAD R241, R25, c[0x0][0x2a4], R18 ;  /* 0x0000a90019f17a24 */ /* 0x000fe400078e0212 */
[----:B------:R-:W-:Y:S02]  /*63f0*/  FFMA.FTZ R215, R215, R221, R224 ;  /* 0x000000ddd7d77223 */ /* 0x000fe400000100e0 */
[----:B------:R-:W-:-:S04]  /*6400*/  IMAD.WIDE.U32 R18, R25, c[0x0][0x2a0], R12 ;  /* 0x0000a80019127a25 */ /* 0x000fc800078e000c */
[----:B------:R-:W-:Y:S01]  /*6410*/  FMUL.FTZ R224, R213, R90 ;  /* 0x0000005ad5e07220 */ /* 0x000fe20000410000 */
[----:B------:R-:W-:Y:S01]  /*6420*/  IADD3 R241, R19, R241, RZ ;  /* 0x000000f113f17210 */ /* 0x000fe20007ffe0ff */
[----:B------:R-:W-:Y:S01]  /*6430*/  FFMA.FTZ R219, R182, R223, R210 ;  /* 0x000000dfb6db7223 */ /* 0x000fe200000100d2 */
[C---:B------:R-:W-:Y:S01]  /*6440*/  LEA R12, P1, R18.reuse, c[0x0][0x318], 0x2 ;  /* 0x0000c600120c7a11 */ /* 0x040fe200078210ff */
[C---:B0-----:R-:W-:Y:S01]  /*6450*/  FFMA.FTZ R15, R231.reuse, R15, R234 ;  /* 0x0000000fe70f7223 */ /* 0x041fe200000100ea */
[C---:B------:R-:W-:Y:S01]  /*6460*/  IADD3 R16, P0, R18.reuse, UR9, RZ ;  /* 0x0000000912107c10 */ /* 0x040fe2000ff1e0ff */
[----:B------:R-:W-:Y:S01]  /*6470*/  FMUL.FTZ R14, R231, R14 ;  /* 0x0000000ee70e7220 */ /* 0x000fe20000410000 */
[----:B------:R-:W-:Y:S01]  /*6480*/  LEA.HI.X R13, R18, c[0x0][0x31c], R241, 0x2, P1 ;  /* 0x0000c700120d7a11 */ /* 0x000fe200008f14f1 */
[----:B------:R-:W-:Y:S02]  /*6490*/  FMUL.FTZ R202, R179, R120 ;  /* 0x00000078b3ca7220 */ /* 0x000fe40000410000 */
[----:B------:R-:W-:Y:S01]  /*64a0*/  FFMA.FTZ R218, R175, -R218, R209 ;  /* 0x800000daafda7223 */ /* 0x000fe200000100d1 */
[----:B------:R0:W-:Y:S01]  /*64b0*/  @!P5 STS.64 [R145.X8+0x1728], R14 ;  /* 0x0017280e9100d388 */ /* 0x0001e20000008a00 */
[----:B------:R-:W-:Y:S01]  /*64c0*/  FFMA.FTZ R208, R102, R209, R239 ;  /* 0x000000d166d07223 */ /* 0x000fe200000100ef */
[----:B------:R-:W-:Y:S01]  /*64d0*/  P2R R209, PR, RZ, 0x20 ;  /* 0x00000020ffd17803 */ /* 0x000fe20000000000 */
[----:B------:R-:W-:-:S02]  /*64e0*/  FMUL.FTZ R226, R212, R91 ;  /* 0x0000005bd4e27220 */ /* 0x000fc40000410000 */
[----:B------:R-:W-:Y:S02]  /*64f0*/  FFMA.FTZ R222, R183, R224, R219 ;  /* 0x000000e0b7de7223 */ /* 0x000fe400000100db */
[----:B------:R-:W-:Y:S02]  /*6500*/  IMAD R233, R31, -0x200, R20 ;  /* 0xfffffe001fe97824 */ /* 0x000fe400078e0214 */
[----:B------:R-:W-:Y:S02]  /*6510*/  FMUL.FTZ R209, R184, R115 ;  /* 0x00000073b8d17220 */ /* 0x000fe40000410000 */
[----:B------:R-:W-:Y:S01]  /*6520*/  FMUL.FTZ R227, R149, R202 ;  /* 0x000000ca95e37220 */ /* 0x000fe20000410000 */
[----:B------:R-:W-:Y:S01]  /*6530*/  SHF.R.S32.HI R17, RZ, 0x1f, R233 ;  /* 0x0000001fff117819 */ /* 0x000fe200000114e9 */
[----:B------:R-:W-:Y:S01]  /*6540*/  FMUL.FTZ R228, R211, R92 ;  /* 0x0000005cd3e47220 */ /* 0x000fe20000410000 */
[----:B------:R-:W-:Y:S01]  /*6550*/  LEA R18, P1, R233, R12, 0x2 ;  /* 0x0000000ce9127211 */ /* 0x000fe200078210ff */
[----:B0-----:R-:W-:Y:S01]  /*6560*/  FFMA.FTZ R15, R185, R226, R222 ;  /* 0x000000e2b90f7223 */ /* 0x001fe200000100de */
[----:B------:R0:W-:Y:S01]  /*6570*/  STS [R214.X4+0x46c], R227 ;  /* 0x00046ce3d6007388 */ /* 0x0001e20000004800 */
[----:B------:R-:W-:Y:S01]  /*6580*/  FMUL.FTZ R231, R180, R209 ;  /* 0x000000d1b4e77220 */ /* 0x000fe20000410000 */
[----:B------:R-:W-:Y:S01]  /*6590*/  LEA.HI.X R19, R233, R13, R17, 0x2, P1 ;  /* 0x0000000de9137211 */ /* 0x000fe200008f1411 */
[----:B------:R-:W-:Y:S01]  /*65a0*/  FFMA.FTZ R14, R186, R228, R15 ;  /* 0x000000e4ba0e7223 */ /* 0x000fe2000001000f */
[----:B------:R-:W-:Y:S01]  /*65b0*/  LEA.HI.X.SX32 R17, R236, R241, 0x1, P0 ;  /* 0x000000f1ec117211 */ /* 0x000fe200000f0eff */
[----:B------:R-:W-:Y:S01]  /*65c0*/  FFMA.FTZ R229, R172, -R229, R237 ;  /* 0x800000e5ace57223 */ /* 0x000fe200000100ed */
[----:B------:R-:W-:Y:S01]  /*65d0*/  MOV R237, UR21 ;  /* 0x0000001500ed7c02 */ /* 0x000fe20008000f00 */
[----:B------:R1:W-:Y:S01]  /*65e0*/  STS [R214.X4+0x468], R231 ;  /* 0x000468e7d6007388 */ /* 0x0003e20000004800 */
[----:B------:R-:W-:-:S02]  /*65f0*/  FFMA.FTZ R190, R167, -R190, R246 ;  /* 0x800000bea7be7223 */ /* 0x000fc400000100f6 */
[----:B0-----:R-:W-:Y:S02]  /*6600*/  FMUL.FTZ R227, R230, R93 ;  /* 0x0000005de6e37220 */ /* 0x001fe40000410000 */
[----:B------:R-:W-:-:S04]  /*6610*/  IMAD.WIDE.U32 R18, R237, c[0x0][0x2b0], R18 ;  /* 0x0000ac00ed127a25 */ /* 0x000fc800078e0012 */
[----:B------:R-:W-:Y:S02]  /*6620*/  FFMA.FTZ R15, R189, R227, R14 ;  /* 0x000000e3bd0f7223 */ /* 0x000fe4000001000e */
[----:B-1----:R-:W-:Y:S02]  /*6630*/  FMUL.FTZ R231, R232, R95 ;  /* 0x0000005fe8e77220 */ /* 0x002fe40000410000 */
[----:B------:R-:W-:Y:S02]  /*6640*/  FMUL.FTZ R237, R196, R97 ;  /* 0x00000061c4ed7220 */ /* 0x000fe40000410000 */
[----:B------:R-:W-:Y:S02]  /*6650*/  FFMA.FTZ R222, R190, R231, R15 ;  /* 0x000000e7bede7223 */ /* 0x000fe4000001000f */
[----:B------:R-:W-:Y:S02]  /*6660*/  FMUL.FTZ R15, R194, R99 ;  /* 0x00000063c20f7220 */ /* 0x000fe40000410000 */
[----:B------:R-:W-:-:S02]  /*6670*/  FFMA.FTZ R222, R193, R237, R222 ;  /* 0x000000edc1de7223 */ /* 0x000fc400000100de */
[----:B------:R-:W-:Y:S02]  /*6680*/  FFMA.FTZ R216, R173, -R216, R235 ;  /* 0x800000d8add87223 */ /* 0x000fe400000100eb */
[----:B------:R-:W-:Y:S02]  /*6690*/  FMUL.FTZ R235, R158, R231 ;  /* 0x000000e79eeb7220 */ /* 0x000fe40000410000 */
[-C--:B------:R-:W-:Y:S02]  /*66a0*/  FMUL.FTZ R231, R162, R15.reuse ;  /* 0x0000000fa2e77220 */ /* 0x080fe40000410000 */
[----:B------:R-:W-:Y:S01]  /*66b0*/  FFMA.FTZ R234, R197, R15, R222 ;  /* 0x0000000fc5ea7223 */ /* 0x000fe200000100de */
[----:B------:R-:W-:Y:S01]  /*66c0*/  MOV R15, UR9 ;  /* 0x00000009000f7c02 */ /* 0x000fe20008000f00 */
[----:B------:R-:W-:Y:S01]  /*66d0*/  FMUL.FTZ R210, R187, R110 ;  /* 0x0000006ebbd27220 */ /* 0x000fe20000410000 */
[----:B------:R0:W-:Y:S01]  /*66e0*/  STS [R214.X4+0x448], R235 ;  /* 0x000448ebd6007388 */ /* 0x0001e20000004800 */
        /* <DEDUP_REMOVED lines=8> */
[----:B------:R-:W-:-:S02]  /*6770*/  FMUL.FTZ R14, R191, R105 ;  /* 0x00000069bf0e7220 */ /* 0x000fc40000410000 */
[----:B------:R-:W-:Y:S01]  /*6780*/  FMUL.FTZ R243, R192, R103 ;  /* 0x00000067c0f37220 */ /* 0x000fe20000410000 */
[----:B------:R2:W-:Y:S01]  /*6790*/  STS [R214.X4+0x464], R245 ;  /* 0x000464f5d6007388 */ /* 0x0005e20000004800 */
[----:B------:R-:W-:Y:S02]  /*67a0*/  FMUL.FTZ R237, R156, R227 ;  /* 0x000000e39ced7220 */ /* 0x000fe40000410000 */
[----:B------:R-:W-:Y:S01]  /*67b0*/  FMUL.FTZ R247, R168, R14 ;  /* 0x0000000ea8f77220 */ /* 0x000fe20000410000 */
[----:B------:R3:W-:Y:S01]  /*67c0*/  STS [R214.X4+0x460], R241 ;  /* 0x000460f1d6007388 */ /* 0x0007e20000004800 */
[----:B0-----:R-:W-:Y:S02]  /*67d0*/  FMUL.FTZ R235, R155, R228 ;  /* 0x000000e49beb7220 */ /* 0x001fe40000410000 */
[----:B-1----:R-:W-:Y:S01]  /*67e0*/  FMUL.FTZ R239, R195, R101 ;  /* 0x00000065c3ef7220 */ /* 0x002fe20000410000 */
[----:B------:R0:W-:Y:S01]  /*67f0*/  STS [R214.X4+0x45c], R247 ;  /* 0x00045cf7d6007388 */ /* 0x0001e20000004800 */
[----:B------:R-:W-:-:S02]  /*6800*/  FMUL.FTZ R231, R154, R226 ;  /* 0x000000e29ae77220 */ /* 0x000fc40000410000 */
[----:B--2---:R-:W-:Y:S01]  /*6810*/  FMUL.FTZ R245, R166, R243 ;  /* 0x000000f3a6f57220 */ /* 0x004fe20000410000 */
[----:B------:R0:W-:Y:S01]  /*6820*/  STS [R214.X4+0x444], R237 ;  /* 0x000444edd6007388 */ /* 0x0001e20000004800 */
[----:B------:R-:W-:Y:S02]  /*6830*/  FMUL.FTZ R227, R151, R224 ;  /* 0x000000e097e37220 */ /* 0x000fe40000410000 */
[----:B---3--:R-:W-:Y:S01]  /*6840*/  FMUL.FTZ R241, R164, R239 ;  /* 0x000000efa4f17220 */ /* 0x008fe20000410000 */
[----:B------:R0:W-:Y:S01]  /*6850*/  STS [R214.X4+0x458], R245 ;  /* 0x000458f5d6007388 */ /* 0x0001e20000004800 */
[----:B------:R-:W-:Y:S02]  /*6860*/  FMUL.FTZ R223, R152, R223 ;  /* 0x000000df98df7220 */ /* 0x000fe40000410000 */
[----:B------:R-:W-:Y:S01]  /*6870*/  FMUL.FTZ R15, R153, R220 ;  /* 0x000000dc990f7220 */ /* 0x000fe20000410000 */
[----:B------:R0:W-:Y:S01]  /*6880*/  STS [R214.X4+0x454], R241 ;  /* 0x000454f1d6007388 */ /* 0x0001e20000004800 */
[----:B------:R-:W-:-:S03]  /*6890*/  FFMA.FTZ R239, R229, R239, R234 ;  /* 0x000000efe5ef7223 */ /* 0x000fc600000100ea */
        /* <DEDUP_REMOVED lines=18> */
.L_x_5358:
[----:B0-----:R-:W-:Y:S05]  /*69c0*/  BSYNC B0 ;  /* 0x0000000000007941 */ /* 0x001fea0003800000 */
.L_x_5357:
        /* <DEDUP_REMOVED lines=9> */
[----:B------:R0:W1:Y:S01]  /*6a60*/  LDS R17, [R16.X4+0x4b0] ;  /* 0x0004b00010117984 */ /* 0x0000620000004800 */
[----:B------:R-:W-:Y:S01]  /*6a70*/  FFMA.FTZ R208, R104, R221, R208 ;  /* 0x000000dd68d07223 */ /* 0x000fe200000100d0 */
[----:B------:R-:W-:Y:S01]  /*6a80*/  BSSY B0, `(.L_x_5359) ;  /* 0x0000014000007945 */ /* 0x000fe20003800000 */
[----:B------:R-:W-:Y:S01]  /*6a90*/  FFMA.FTZ R239, R199, R210, R239 ;  /* 0x000000d2c7ef7223 */ /* 0x000fe200000100ef */
[----:B------:R-:W-:Y:S01]  /*6aa0*/  UIMAD UR8, UR21, UR13, UR8 ;  /* 0x0000000d150872a4 */ /* 0x000fe2000f8e0208 */
[----:B------:R-:W-:Y:S01]  /*6ab0*/  FFMA.FTZ R200, R177, -R200, R215 ;  /* 0x800000c8b1c87223 */ /* 0x000fe200000100d7 */
[----:B------:R-:W-:Y:S01]  /*6ac0*/  IADD3 R147, R26, 0x40, RZ ;  /* 0x000000401a937810 */ /* 0x000fe20007ffe0ff */
[----:B------:R-:W-:-:S02]  /*6ad0*/  FFMA.FTZ R201, R178, -R201, R203 ;  /* 0x800000c9b2c97223 */ /* 0x000fc400000100cb */
[----:B------:R-:W-:Y:S01]  /*6ae0*/  FFMA.FTZ R208, R106, R215, R208 ;  /* 0x000000d76ad07223 */ /* 0x000fe200000100d0 */
[----:B------:R-:W-:Y:S01]  /*6af0*/  IADD3 R19, R19, UR8, RZ ;  /* 0x0000000813137c10 */ /* 0x000fe2000fffe0ff */
[----:B------:R-:W-:Y:S02]  /*6b00*/  FMUL.FTZ R203, R108, R203 ;  /* 0x000000cb6ccb7220 */ /* 0x000fe40000410000 */
[----:B------:R-:W-:Y:S02]  /*6b10*/  FFMA.FTZ R239, R200, R209, R239 ;  /* 0x000000d1c8ef7223 */ /* 0x000fe400000100ef */
[----:B------:R-:W-:Y:S02]  /*6b20*/  FMUL.FTZ R202, R201, R202 ;  /* 0x000000cac9ca7220 */ /* 0x000fe40000410000 */
[----:B------:R-:W-:Y:S01]  /*6b30*/  FADD.FTZ R14, R208, R203 ;  /* 0x000000cbd00e7221 */ /* 0x000fe20000010000 */
[----:B------:R-:W-:Y:S01]  /*6b40*/  IADD3 R203, R26, 0x60, RZ ;  /* 0x000000601acb7810 */ /* 0x000fe20007ffe0ff */
[----:B------:R-:W-:Y:S01]  /*6b50*/  FADD.FTZ R15, R239, R202 ;  /* 0x000000caef0f7221 */ /* 0x000fe20000010000 */
[----:B------:R-:W-:Y:S05]  /*6b60*/  @!P0 BRA `(.L_x_5360) ;  /* 0x0000005000008947 */ /* 0x000fea0003800000 */
[----:B0-----:R-:W-:Y:S01]  /*6b70*/  IMAD.WIDE R12, R233, 0x4, R12 ;  /* 0x00000004e90c7825 */ /* 0x001fe200078e020c */
[----:B------:R-:W-:-:S05]  /*6b80*/  MOV R209, UR21 ;  /* 0x0000001500d17c02 */ /* 0x000fca0008000f00 */
[----:B------:R-:W-:-:S05]  /*6b90*/  IMAD.WIDE.U32 R12, R209, c[0x0][0x2b0], R12 ;  /* 0x0000ac00d10c7a25 */ /* 0x000fca00078e000c */
[----:B------:R-:W-:-:S05]  /*6ba0*/  IADD3 R13, R13, UR8, RZ ;  /* 0x000000080d0d7c10 */ /* 0x000fca000fffe0ff */
[----:B-1----:R0:W-:Y:S02]  /*6bb0*/  RED.E.ADD.F32.FTZ.RN.STRONG.GPU [R12.64+-0x780], R17 ;  /* 0xfff880110c00798e */ /* 0x0021e4000c10e78e */
.L_x_5360:
[----:B0-----:R-:W-:Y:S05]  /*6bc0*/  BSYNC B0 ;  /* 0x0000000000007941 */ /* 0x001fea0003800000 */
.L_x_5359:
        /* <DEDUP_REMOVED lines=14> */
.L_x_5362:
[----:B------:R-:W-:Y:S05]  /*6cb0*/  BSYNC B0 ;  /* 0x0000000000007941 */ /* 0x000fea0003800000 */
.L_x_5361:
[----:B------:R-:W2:Y:S01]  /*6cc0*/  LDS R203, [R203.X4+0x5b0] ;  /* 0x0005b000cbcb7984 */ /* 0x000ea20000004800 */
[----:B------:R-:W-:Y:S01]  /*6cd0*/  BSSY B0, `(.L_x_5363) ;  /* 0x0000005000007945 */ /* 0x000fe20003800000 */
[----:B-1----:R-:W-:Y:S02]  /*6ce0*/  IADD3 R17, R26, 0xa0, RZ ;  /* 0x000000a01a117810 */ /* 0x002fe40007ffe0ff */
[----:B------:R-:W-:Y:S01]  /*6cf0*/  LEA.HI.SX32 R13, R13, R26, 0x1b ;  /* 0x0000001a0d0d7211 */ /* 0x000fe200078fdaff */
[----:B------:R-:W-:Y:S05]  /*6d00*/  @!P0 BRA `(.L_x_5364) ;  /* 0x0000001000008947 */ /* 0x000fea0003800000 */
[----:B--2---:R1:W-:Y:S02]  /*6d10*/  RED.E.ADD.F32.FTZ.RN.STRONG.GPU [R18.64+-0x680], R203 ;  /* 0xfff980cb1200798e */ /* 0x0043e4000c10e78e */
.L_x_5364:
[----:B------:R-:W-:Y:S05]  /*6d20*/  BSYNC B0 ;  /* 0x0000000000007941 */ /* 0x000fea0003800000 */
.L_x_5363:
[----:B------:R-:W3:Y:S01]  /*6d30*/  LDS R13, [R13.X4+0x630] ;  /* 0x000630000d0d7984 */ /* 0x000ee20000004800 */
[----:B------:R-:W-:Y:S01]  /*6d40*/  BSSY B0, `(.L_x_5365) ;  /* 0x0000005000007945 */ /* 0x000fe20003800000 */
[----:B0-----:R-:W-:-:S02]  /*6d50*/  IADD3 R147, R26, 0xc0, RZ ;  /* 0x000000c01a937810 */ /* 0x001fc40007ffe0ff */
[----:B------:R-:W-:Y:S01]  /*6d60*/  LEA.HI.SX32 R17, R17, R26, 0x1b ;  /* 0x0000001a11117211 */ /* 0x000fe200078fdaff */
[----:B------:R-:W-:Y:S05]  /*6d70*/  @!P1 BRA `(.L_x_5366) ;  /* 0x0000001000009947 */ /* 0x000fea0003800000 */
[----:B---3--:R0:W-:Y:S02]  /*6d80*/  RED.E.ADD.F32.FTZ.RN.STRONG.GPU [R18.64+-0x600], R13 ;  /* 0xfffa000d1200798e */ /* 0x0081e4000c10e78e */
.L_x_5366:
[----:B------:R-:W-:Y:S05]  /*6d90*/  BSYNC B0 ;  /* 0x0000000000007941 */ /* 0x000fea0003800000 */
.L_x_5365:
[----:B------:R-:W4:Y:S01]  /*6da0*/  LDS R17, [R17.X4+0x6b0] ;  /* 0x0006b00011117984 */ /* 0x000f220000004800 */
[----:B------:R-:W-:Y:S01]  /*6db0*/  BSSY B0, `(.L_x_5367) ;  /* 0x0000005000007945 */ /* 0x000fe20003800000 */
[----:B0--3--:R-:W-:Y:S02]  /*6dc0*/  IADD3 R13, R26, 0xe0, RZ ;  /* 0x000000e01a0d7810 */ /* 0x009fe40007ffe0ff */
[----:B------:R-:W-:Y:S01]  /*6dd0*/  LEA.HI.SX32 R147, R147, R26, 0x1b ;  /* 0x0000001a93937211 */ /* 0x000fe200078fdaff */
[----:B------:R-:W-:Y:S05]  /*6de0*/  @!P2 BRA `(.L_x_5368) ;  /* 0x000000100000a947 */ /* 0x000fea0003800000 */
[----:B----4-:R0:W-:Y:S02]  /*6df0*/  RED.E.ADD.F32.FTZ.RN.STRONG.GPU [R18.64+-0x580], R17 ;  /* 0xfffa80111200798e */ /* 0x0101e4000c10e78e */
.L_x_5368:
[----:B------:R-:W-:Y:S05]  /*6e00*/  BSYNC B0 ;  /* 0x0000000000007941 */ /* 0x000fea0003800000 */
.L_x_5367:
[----:B------:R-:W3:Y:S01]  /*6e10*/  LDS R147, [R147.X4+0x730] ;  /* 0x0007300093937984 */ /* 0x000ee20000004800 */
[----:B------:R-:W-:Y:S01]  /*6e20*/  BSSY B0, `(.L_x_5369) ;  /* 0x0000005000007945 */ /* 0x000fe20003800000 */
[----:B0---4-:R-:W-:Y:S02]  /*6e30*/  IADD3 R17, R26, 0x100, RZ ;  /* 0x000001001a117810 */ /* 0x011fe40007ffe0ff */
[----:B------:R-:W-:Y:S01]  /*6e40*/  LEA.HI.SX32 R13, R13, R26, 0x1b ;  /* 0x0000001a0d0d7211 */ /* 0x000fe200078fdaff */
[----:B------:R-:W-:Y:S05]  /*6e50*/  @!P3 BRA `(.L_x_5370) ;  /* 0x000000100000b947 */ /* 0x000fea0003800000 */
[----:B---3--:R0:W-:Y:S02]  /*6e60*/  RED.E.ADD.F32.FTZ.RN.STRONG.GPU [R18.64+-0x500], R147 ;  /* 0xfffb00931200798e */ /* 0x0081e4000c10e78e */
.L_x_5370:
[----:B------:R-:W-:Y:S05]  /*6e70*/  BSYNC B0 ;  /* 0x0000000000007941 */ /* 0x000fea0003800000 */
.L_x_5369:
[----:B------:R-:W4:Y:S01]  /*6e80*/  LDS R13, [R13.X4+0x7b0] ;  /* 0x0007b0000d0d7984 */ /* 0x000f220000004800 */
[----:B------:R-:W-:Y:S01]  /*6e90*/  BSSY B0, `(.L_x_5371) ;  /* 0x0000004000007945 */ /* 0x000fe20003800000 */
[----:B------:R-:W-:Y:S01]  /*6ea0*/  LEA.HI.SX32 R17, R17, R26, 0x1b ;  /* 0x0000001a11117211 */ /* 0x000fe200078fdaff */
[----:B------:R-:W-:Y:S05]  /*6eb0*/  @!P4 BRA `(.L_x_5372) ;  /* 0x000000100000c947 */ /* 0x000fea0003800000 */
[----:B----4-:R4:W-:Y:S02]  /*6ec0*/  RED.E.ADD.F32.FTZ.RN.STRONG.GPU [R18.64+-0x480], R13 ;  /* 0xfffb800d1200798e */ /* 0x0109e4000c10e78e */
.L_x_5372:
[----:B------:R-:W-:Y:S05]  /*6ed0*/  BSYNC B0 ;  /* 0x0000000000007941 */ /* 0x000fea0003800000 */
.L_x_5371:
[----:B------:R-:W0:Y:S01]  /*6ee0*/  LDS R17, [R17.X4+0x830] ;  /* 0x0008300011117984 */ /* 0x000e220000004800 */
[----:B------:R-:W-:Y:S01]  /*6ef0*/  BSSY B0, `(.L_x_5373) ;  /* 0x0000005000007945 */ /* 0x000fe20003800000 */
[----:B----4-:R-:W-:-:S02]  /*6f00*/  IADD3 R13, R26, 0x120, RZ ;  /* 0x000001201a0d7810 */ /* 0x010fc40007ffe0ff */
[----:B0--3--:R-:W-:Y:S01]  /*6f10*/  IADD3 R147, R26, 0x140, RZ ;  /* 0x000001401a937810 */ /* 0x009fe20007ffe0ff */
[----:B------:R-:W-:Y:S05]  /*6f20*/  @!P5 BRA `(.L_x_5374) ;  /* 0x000000100000d947 */ /* 0x000fea0003800000 */
[----:B------:R0:W-:Y:S02]  /*6f30*/  RED.E.ADD.F32.FTZ.RN.STRONG.GPU [R18.64+-0x400], R17 ;  /* 0xfffc00111200798e */ /* 0x0001e4000c10e78e */
.L_x_5374:
[----:B------:R-:W-:Y:S05]  /*6f40*/  BSYNC B0 ;  /* 0x0000000000007941 */ /* 0x000fea0003800000 */
.L_x_5373:
        /* <DEDUP_REMOVED lines=14> */
.L_x_5376:
[----:B------:R-:W-:Y:S05]  /*7030*/  BSYNC B0 ;  /* 0x0000000000007941 */ /* 0x000fea0003800000 */
.L_x_5375:
[----:B------:R-:W3:Y:S01]  /*7040*/  LDS R147, [R147.X4+0x930] ;  /* 0x0009300093937984 */ /* 0x000ee20000004800 */
[----:B------:R-:W-:Y:S01]  /*7050*/  BSSY B0, `(.L_x_5377) ;  /* 0x0000005000007945 */ /* 0x000fe20003800000 */
[----:B0-----:R-:W-:-:S02]  /*7060*/  IADD3 R13, R26, 0x180, RZ ;  /* 0x000001801a0d7810 */ /* 0x001fc40007ffe0ff */
[----:B------:R-:W-:Y:S01]  /*7070*/  LEA.HI.SX32 R17, R17, R26, 0x1b ;  /* 0x0000001a11117211 */ /* 0x000fe200078fdaff */
[----:B------:R-:W-:Y:S05]  /*7080*/  @!P0 BRA `(.L_x_5378) ;  /* 0x0000001000008947 */ /* 0x000fea0003800000 */
[----:B---3--:R0:W-:Y:S02]  /*7090*/  RED.E.ADD.F32.FTZ.RN.STRONG.GPU [R18.64+-0x300], R147 ;  /* 0xfffd00931200798e */ /* 0x0081e4000c10e78e */
.L_x_5378:
[----:B------:R-:W-:Y:S05]  /*70a0*/  BSYNC B0 ;  /* 0x0000000000007941 */ /* 0x000fea0003800000 */
.L_x_5377:
[----:B------:R-:W4:Y:S01]  /*70b0*/  LDS R17, [R17.X4+0x9b0] ;  /* 0x0009b00011117984 */ /* 0x000f220000004800 */
[----:B------:R-:W-:Y:S01]  /*70c0*/  BSSY B0, `(.L_x_5379) ;  /* 0x0000005000007945 */ /* 0x000fe20003800000 */
[----:B0--3--:R-:W-:Y:S02]  /*70d0*/  IADD3 R147, R26, 0x1a0, RZ ;  /* 0x000001a01a937810 */ /* 0x009fe40007ffe0ff */
[----:B------:R-:W-:Y:S01]  /*70e0*/  LEA.HI.SX32 R13, R13, R26, 0x1b ;  /* 0x0000001a0d0d7211 */ /* 0x000fe200078fdaff */
[----:B------:R-:W-:Y:S05]  /*70f0*/  @!P1 BRA `(.L_x_5380) ;  /* 0x0000001000009947 */ /* 0x000fea0003800000 */
[----:B----4-:R0:W-:Y:S02]  /*7100*/  RED.E.ADD.F32.FTZ.RN.STRONG.GPU [R18.64+-0x280], R17 ;  /* 0xfffd80111200798e */ /* 0x0101e4000c10e78e */
.L_x_5380:
[----:B------:R-:W-:Y:S05]  /*7110*/  BSYNC B0 ;  /* 0x0000000000007941 */ /* 0x000fea0003800000 */
.L_x_5379:
[----:B------:R-:W3:Y:S01]  /*7120*/  LDS R13, [R13.X4+0xa30] ;  /* 0x000a30000d0d7984 */ /* 0x000ee20000004800 */
[----:B------:R-:W-:Y:S01]  /*7130*/  BSSY B0, `(.L_x_5381) ;  /* 0x0000005000007945 */ /* 0x000fe20003800000 */
[----:B0---4-:R-:W-:Y:S02]  /*7140*/  IADD3 R17, R26, 0x1c0, RZ ;  /* 0x000001c01a117810 */ /* 0x011fe40007ffe0ff */
[----:B------:R-:W-:Y:S01]  /*7150*/  LEA.HI.SX32 R147, R147, R26, 0x1b ;  /* 0x0000001a93937211 */ /* 0x000fe200078fdaff */
[----:B------:R-:W-:Y:S05]  /*7160*/  @!P2 BRA `(.L_x_5382) ;  /* 0x000000100000a947 */ /* 0x000fea0003800000 */
[----:B---3--:R0:W-:Y:S02]  /*7170*/  RED.E.ADD.F32.FTZ.RN.STRONG.GPU [R18.64+-0x200], R13 ;  /* 0xfffe000d1200798e */ /* 0x0081e4000c10e78e */
.L_x_5382:
[----:B------:R-:W-:Y:S05]  /*7180*/  BSYNC B0 ;  /* 0x0000000000007941 */ /* 0x000fea0003800000 */
.L_x_5381:
[----:B------:R-:W4:Y:S01]  /*7190*/  LDS R147, [R147.X4+0xab0] ;  /* 0x000ab00093937984 */ /* 0x000f220000004800 */
[----:B------:R-:W-:Y:S01]  /*71a0*/  BSSY B0, `(.L_x_5383) ;  /* 0x0000005000007945 */ /* 0x000fe20003800000 */
[----:B0--3--:R-:W-:-:S02]  /*71b0*/  IADD3 R13, R26, 0x1e0, RZ ;  /* 0x000001e01a0d7810 */ /* 0x009fc40007ffe0ff */
[----:B------:R-:W-:Y:S01]  /*71c0*/  LEA.HI.SX32 R17, R17, R26, 0x1b ;  /* 0x0000001a11117211 */ /* 0x000fe200078fdaff */
[----:B------:R-:W-:Y:S05]  /*71d0*/  @!P3 BRA `(.L_x_5384) ;  /* 0x000000100000b947 */ /* 0x000fea0003800000 */
[----:B----4-:R0:W-:Y:S02]  /*71e0*/  RED.E.ADD.F32.FTZ.RN.STRONG.GPU [R18.64+-0x180], R147 ;  /* 0xfffe80931200798e */ /* 0x0101e4000c10e78e */
.L_x_5384:
[----:B------:R-:W-:Y:S05]  /*71f0*/  BSYNC B0 ;  /* 0x0000000000007941 */ /* 0x000fea0003800000 */
.L_x_5383:
[----:B------:R-:W3:Y:S01]  /*7200*/  LDS R17, [R17.X4+0xb30] ;  /* 0x000b300011117984 */ /* 0x000ee20000004800 */
[----:B------:R-:W-:Y:S01]  /*7210*/  BSSY B0, `(.L_x_5385) ;  /* 0x0000004000007945 */ /* 0x000fe20003800000 */
[----:B------:R-:W-:Y:S01]  /*7220*/  LEA.HI.SX32 R13, R13, R26, 0x1b ;  /* 0x0000001a0d0d7211 */ /* 0x000fe200078fdaff */
[----:B------:R-:W-:Y:S05]  /*7230*/  @!P4 BRA `(.L_x_5386) ;  /* 0x000000100000c947 */ /* 0x000fea0003800000 */
[----:B---3--:R3:W-:Y:S02]  /*7240*/  RED.E.ADD.F32.FTZ.RN.STRONG.GPU [R18.64+-0x100], R17 ;  /* 0xffff00111200798e */ /* 0x0087e4000c10e78e */
.L_x_5386:
[----:B------:R-:W-:Y:S05]  /*7250*/  BSYNC B0 ;  /* 0x0000000000007941 */ /* 0x000fea0003800000 */
.L_x_5385:
[----:B------:R-:W0:Y:S01]  /*7260*/  LDS R13, [R13.X4+0xbb0] ;  /* 0x000bb0000d0d7984 */ /* 0x000e220000004800 */
[----:B------:R-:W-:Y:S01]  /*7270*/  BSSY B0, `(.L_x_5387) ;  /* 0x0000003000007945 */ /* 0x000fe20003800000 */
[----:B------:R-:W-:Y:S05]  /*7280*/  @!P5 BRA `(.L_x_5388) ;  /* 0x000000100000d947 */ /* 0x000fea0003800000 */
[----:B0-----:R0:W-:Y:S02]  /*7290*/  RED.E.ADD.F32.FTZ.RN.STRONG.GPU [R18.64+-0x80], R13 ;  /* 0xffff800d1200798e */ /* 0x0011e4000c10e78e */
.L_x_5388:
[----:B------:R-:W-:Y:S05]  /*72a0*/  BSYNC B0 ;  /* 0x0000000000007941 */ /* 0x000fea0003800000 */
.L_x_5387:
[----:B------:R-:W5:Y:S01]  /*72b0*/  SHFL.DOWN PT, R12, R15, 0x1, 0x1f ;  /* 0x08201f000f0c7f89 */ /* 0x000f6200000e0000 */
[----:B------:R-:W-:Y:S01]  /*72c0*/  ISETP.GT.AND P0, PT, R27, 0x1e, PT ;  /* 0x0000001e1b00780c */ /* 0x000fe20003f04270 */
[----:B------:R-:W-:Y:S01]  /*72d0*/  FMUL.FTZ R171, R171, R194 ;  /* 0x000000c2abab7220 */ /* 0x000fe20000410000 */
[----:B------:R-:W-:Y:S01]  /*72e0*/  ISETP.NE.AND P1, PT, R27, RZ, PT ;  /* 0x000000ff1b00720c */ /* 0x000fe20003f25270 */
[----:B0-----:R-:W0:Y:S01]  /*72f0*/  SHFL.DOWN PT, R13, R14, 0x1, 0x1f ;  /* 0x08201f000e0d7f89 */ /* 0x001e2200000e0000 */
[----:B------:R-:W-:Y:S01]  /*7300*/  FMUL.FTZ R16, R146, R195 ;  /* 0x000000c392107220 */ /* 0x000fe20000410000 */
[----:B------:R-:W-:Y:S01]  /*7310*/  ISETP.NE.AND P2, PT, R26, RZ, PT ;  /* 0x000000ff1a00720c */ /* 0x000fe20003f45270 */
[----:B------:R-:W-:Y:S01]  /*7320*/  FFMA.FTZ R136, R171, R99, R136 ;  /* 0x00000063ab887223 */ /* 0x000fe20000010088 */
        /* <DEDUP_REMOVED lines=15> */
[----:B------:R-:W5:Y:S01]  /*7420*/  SHFL.DOWN PT, R13, R14, 0x2, 0x1f ;  /* 0x08401f000e0d7f89 */ /* 0x000f6200000e0000 */
[----:B------:R-:W-:-:S02]  /*7430*/  FMUL.FTZ R16, R199, R16 ;  /* 0x00000010c7107220 */ /* 0x000fc40000410000 */
[----:B------:R-:W-:Y:S02]  /*7440*/  FMUL.FTZ R212, R146, R212 ;  /* 0x000000d492d47220 */ /* 0x000fe40000410000 */
[----:B------:R-:W-:Y:S02]  /*7450*/  FFMA.FTZ R142, R177, R115, R142 ;  /* 0x00000073b18e7223 */ /* 0x000fe4000001008e */
[----:B------:R-:W-:Y:S02]  /*7460*/  FFMA.FTZ R141, R176, R110, R141 ;  /* 0x0000006eb08d7223 */ /* 0x000fe4000001008d */
[----:B------:R-:W-:Y:S02]  /*7470*/  FMUL.FTZ R173, R173, R192 ;  /* 0x000000c0adad7220 */ /* 0x000fe40000410000 */
[----:B------:R-:W-:Y:S02]  /*7480*/  FFMA.FTZ R176, R157, R176, R16 ;  /* 0x000000b09db07223 */ /* 0x000fe40000010010 */
[----:B------:R-:W-:-:S02]  /*7490*/  FMUL.FTZ R172, R172, R195 ;  /* 0x000000c3acac7220 */ /* 0x000fc40000410000 */
[----:B------:R-:W-:Y:S02]  /*74a0*/  FMUL.FTZ R174, R174, R191 ;  /* 0x000000bfaeae7220 */ /* 0x000fe40000410000 */
[----:B------:R-:W-:Y:S02]  /*74b0*/  FMUL.FTZ R175, R175, R188 ;  /* 0x000000bcafaf7220 */ /* 0x000fe40000410000 */
[----:B------:R-:W-:Y:S02]  /*74c0*/  FMUL.FTZ R230, R189, R230 ;  /* 0x000000e6bde67220 */ /* 0x000fe40000410000 */
[----:B0-----:R-:W-:Y:S02]  /*74d0*/  @!P0 FADD.FTZ R15, R15, R12 ;  /* 0x0000000c0f0f8221 */ /* 0x001fe40000010000 */
[----:B------:R-:W-:Y:S02]  /*74e0*/  FMUL.FTZ R12, R146, R194 ;  /* 0x000000c2920c7220 */ /* 0x000fe40000410000 */
[----:B-----5:R-:W-:Y:S01]  /*74f0*/  @!P0 FADD.FTZ R14, R14, R13 ;  /* 0x0000000d0e0e8221 */ /* 0x020fe20000010000 */
[----:B-1-3--:R-:W0:Y:S01]  /*7500*/  SHFL.DOWN PT, R18, R15, 0x4, 0x1f ;  /* 0x08801f000f127f89 */ /* 0x00ae2200000e0000 */
[----:B------:R-:W-:Y:S01]  /*7510*/  ISETP.GT.AND P0, PT, R27, 0x1b, PT ;  /* 0x0000001b1b00780c */ /* 0x000fe20003f04270 */
[----:B------:R-:W-:-:S02]  /*7520*/  FMUL.FTZ R12, R197, R12 ;  /* 0x0000000cc50c7220 */ /* 0x000fc40000410000 */
[----:B------:R-:W1:Y:S01]  /*7530*/  SHFL.DOWN PT, R17, R14, 0x4, 0x1f ;  /* 0x08801f000e117f89 */ /* 0x000e6200000e0000 */
        /* <DEDUP_REMOVED lines=19> */
[----:B------:R-:W-:-:S02]  /*7670*/  FFMA.FTZ R13, R158, R167, R13 ;  /* 0x000000a79e0d7223 */ /* 0x000fc4000001000d */
[----:B------:R-:W-:Y:S02]  /*7680*/  FFMA.FTZ R133, R12, R92, R133 ;  /* 0x0000005c0c857223 */ /* 0x000fe40000010085 */
[----:B------:R-:W-:Y:S02]  /*7690*/  FFMA.FTZ R211, R155, R12, R211 ;  /* 0x0000000c9bd37223 */ /* 0x000fe400000100d3 */
[C---:B------:R-:W-:Y:S02]  /*76a0*/  FMUL.FTZ R12, R146.reuse, R213 ;  /* 0x000000d5920c7220 */ /* 0x040fe40000410000 */
[----:B------:R-:W-:Y:S02]  /*76b0*/  FADD.FTZ R122, R13, R122 ;  /* 0x0000007a0d7a7221 */ /* 0x000fe40000010000 */
        /* <DEDUP_REMOVED lines=12> */
[----:B------:R-:W-:Y:S02]  /*7780*/  FMUL.FTZ R16, R159, R213 ;  /* 0x000000d59f107220 */ /* 0x000fe40000410000 */
[----:B------:R-:W-:Y:S02]  /*7790*/  FMUL.FTZ R178, R178, R179 ;  /* 0x000000b3b2b27220 */ /* 0x000fe40000410000 */
[----:B------:R-:W-:Y:S02]  /*77a0*/  FMUL.FTZ R150, R150, R207 ;  /* 0x000000cf96967220 */ /* 0x000fe40000410000 */
        /* <DEDUP_REMOVED lines=8> */
[----:B------:R-:W-:Y:S01]  /*7830*/  MOV R12, R15 ;  /* 0x0000000f000c7202 */ /* 0x000fe20000000f00 */
[----:B------:R-:W-:-:S02]  /*7840*/  FMUL.FTZ R15, R148, R225 ;  /* 0x000000e1940f7220 */ /* 0x000fc40000410000 */
[C---:B------:R-:W-:Y:S01]  /*7850*/  FMUL.FTZ R225, R146.reuse, R225 ;  /* 0x000000e192e17220 */ /* 0x040fe20000410000 */
[----:B------:R-:W-:Y:S01]  /*7860*/  MOV R13, R14 ;  /* 0x0000000e000d7202 */ /* 0x000fe20000000f00 */
[----:B------:R-:W-:Y:S02]  /*7870*/  FMUL.FTZ R146, R146, R207 ;  /* 0x000000cf92927220 */ /* 0x000fe40000410000 */
[----:B------:R-:W-:Y:S02]  /*7880*/  FMUL.FTZ R18, R201, R18 ;  /* 0x00000012c9127220 */ /* 0x000fe40000410000 */
[----:B------:R-:W-:Y:S01]  /*7890*/  FMUL.FTZ R225, R182, R225 ;  /* 0x000000e1b6e17220 */ /* 0x000fe20000410000 */
[----:B------:R0:W-:Y:S01]  /*78a0*/  @!P1 STS.64 [0xc78], R12 ;  /* 0x000c780cff009388 */ /* 0x0001e20000000a00 */
        /* <DEDUP_REMOVED lines=10> */
[----:B------:R-:W-:Y:S02]  /*7950*/  FFMA.FTZ R134, R167, R95, R134 ;  /* 0x0000005fa7867223 */ /* 0x000fe40000010086 */
[----:B------:R-:W-:Y:S02]  /*7960*/  FFMA.FTZ R139, R174, R105, R139 ;  /* 0x00000069ae8b7223 */ /* 0x000fe4000001008b */
[----:B------:R-:W-:Y:S02]  /*7970*/  FADD.FTZ R116, R173, R116 ;  /* 0x00000074ad747221 */ /* 0x000fe40000010000 */
        /* <DEDUP_REMOVED lines=28> */
.L_x_5390:
[----:B0-----:R-:W-:Y:S05]  /*7b40*/  BSYNC B0 ;  /* 0x0000000000007941 */ /* 0x001fea0003800000 */
.L_x_5389:
[----:B------:R-:W-:Y:S01]  /*7b50*/  IADD3 R145, R145, 0x1, RZ ;  /* 0x0000000191917810 */ /* 0x000fe20007ffe0ff */
[----:B------:R-:W-:-:S03]  /*7b60*/  UIADD3 UR6, UP0, UR6, 0x1, URZ ;  /* 0x0000000106067890 */ /* 0x000fc6000ff1e03f */
[----:B------:R-:W-:Y:S01]  /*7b70*/  ISETP.GE.AND P0, PT, R145, c[0x0][0x16c], PT ;  /* 0x00005b0091007a0c */ /* 0x000fe20003f06270 */
[----:B------:R-:W-:-:S12]  /*7b80*/  UIADD3.X UR7, URZ, UR7, URZ, UP0, !UPT ;  /* 0x000000073f077290 */ /* 0x000fd800087fe43f */
[----:B------:R-:W-:Y:S01]  /*7b90*/  @P0 CALL.REL.NOINC `(.L_x_5354) ;  /* 0x0000001000000944 */ /* 0x000fe20003c00000 */
[----:B------:R-:W-:Y:S05]  /*7ba0*/  BRA `(.L_x_5391) ;  /* 0xffffcb8000007947 */ /* 0x000fea000383ffff */
.L_x_5354:
        /* <DEDUP_REMOVED lines=11> */
[----:B------:R-:W3:Y:S01]  /*7c60*/  @!P2 LDG.E.U16 R13, [R2.64] ;  /* 0x0000000e020da981 */ /* 0x000ee2000c1e1500 */
[----:B------:R-:W-:Y:S02]  /*7c70*/  ISETP.GE.AND P2, PT, R39, UR10, PT ;  /* 0x0000000a27007c0c */ /* 0x000fe4000bf46270 */
[----:B------:R-:W-:Y:S01]  /*7c80*/  PRMT R14, RZ, 0x7610, R14 ;  /* 0x00007610ff0e7816 */ /* 0x000fe2000000000e */
[----:B------:R-:W5:Y:S01]  /*7c90*/  @!P1 LDG.E.U16 R12, [R2.64+0x40] ;  /* 0x0000400e020c9981 */ /* 0x000f62000c1e1500 */
[----:B------:R-:W-:-:S02]  /*7ca0*/  ISETP.GE.AND P1, PT, R40, UR10, PT ;  /* 0x0000000a28007c0c */ /* 0x000fc4000bf26270 */
[----:B------:R-:W-:Y:S01]  /*7cb0*/  PRMT R17, RZ, 0x7610, R17 ;  /* 0x00007610ff117816 */ /* 0x000fe20000000011 */
[----:B----4-:R-:W4:Y:S01]  /*7cc0*/  @!P0 LDG.E.U16 R15, [R2.64+0x80] ;  /* 0x0000800e020f8981 */ /* 0x010f22000c1e1500 */
[----:B------:R-:W-:Y:S02]  /*7cd0*/  PRMT R16, RZ, 0x7610, R16 ;  /* 0x00007610ff107816 */ /* 0x000fe40000000010 */
[----:B------:R-:W-:Y:S01]  /*7ce0*/  PRMT R19, RZ, 0x7610, R19 ;  /* 0x00007610ff137816 */ /* 0x000fe20000000013 */
[----:B--2---:R-:W2:Y:S01]  /*7cf0*/  @!P4 LDG.E.U16 R14, [R2.64+0xc0] ;  /* 0x0000c00e020ec981 */ /* 0x004ea2000c1e1500 */
[----:B------:R-:W-:Y:S02]  /*7d00*/  PRMT R18, RZ, 0x7610, R18 ;  /* 0x00007610ff127816 */ /* 0x000fe40000000012 */
[----:B------:R-:W-:Y:S01]  /*7d10*/  PRMT R65, RZ, 0x7610, R65 ;  /* 0x00007610ff417816 */ /* 0x000fe20000000041 */
[----:B------:R-:W2:Y:S01]  /*7d20*/  @!P6 LDG.E.U16 R17, [R2.64+0x100] ;  /* 0x0001000e0211e981 */ /* 0x000ea2000c1e1500 */
[----:B------:R-:W-:-:S02]  /*7d30*/  ISETP.GE.AND P0, PT, R41, UR10, PT ;  /* 0x0000000a29007c0c */ /* 0x000fc4000bf06270 */
[----:B------:R-:W-:Y:S01]  /*7d40*/  ISETP.GE.AND P4, PT, R42, UR10, PT ;  /* 0x0000000a2a007c0c */ /* 0x000fe2000bf86270 */
        /* <DEDUP_REMOVED lines=22> */
[----:B------:R-:W2:Y:S01]  /*7eb0*/  @!P1 LDG.E.U16 R72, [R2.64+0x3c0] ;  /* 0x0003c00e02489981 */ /* 0x000ea2000c1e1500 */
        /* <DEDUP_REMOVED lines=8> */
[----:B---3--:R-:W-:Y:S04]  /*7f40*/  STS.U16 [R48], R13 ;  /* 0x0000000d30007388 */ /* 0x008fe80000000400 */
[----:B-----5:R-:W-:Y:S04]  /*7f50*/  STS.U16 [R49+0x40], R12 ;  /* 0x0000400c31007388 */ /* 0x020fe80000000400 */
[----:B----4-:R-:W-:Y:S04]  /*7f60*/  STS.U16 [R50+0x80], R15 ;  /* 0x0000800f32007388 */ /* 0x010fe80000000400 */
        /* <DEDUP_REMOVED lines=23> */
[----:B------:R-:W0:Y:S01]  /*80e0*/  LDS.U16 R2, [R64+0x8] ;  /* 0x0000080040027984 */ /* 0x000e220000000400 */
[----:B--2---:R-:W-:Y:S02]  /*80f0*/  HADD2.F32 R13, -RZ, R13.H0_H0 ;  /* 0x2000000dff0d7230 */ /* 0x004fe40000004100 */
[----:B------:R-:W-:Y:S01]  /*8100*/  FSETP.GTU.FTZ.AND P1, PT, R16, 20, PT ;  /* 0x41a000001000780b */ /* 0x000fe20003f3c000 */
[----:B---3--:R-:W-:Y:S01]  /*8110*/  HADD2.F32 R12, -RZ, R12.H0_H0 ;  /* 0x2000000cff0c7230 */ /* 0x008fe20000004100 */
[----:B------:R-:W-:Y:S02]  /*8120*/  FADD.FTZ R17, R3, UR5 ;  /* 0x0000000503117e21 */ /* 0x000fe40008010000 */
[----:B------:R-:W-:Y:S01]  /*8130*/  FADD.FTZ R19, R13, UR5 ;  /* 0x000000050d137e21 */ /* 0x000fe20008010000 */
[----:B------:R-:W1:Y:S01]  /*8140*/  LDS.U16 R3, [R64+0xa] ;  /* 0x00000a0040037984 */ /* 0x000e620000000400 */
[----:B------:R-:W-:-:S03]  /*8150*/  FADD.FTZ R18, R12, UR5 ;  /* 0x000000050c127e21 */ /* 0x000fc60008010000 */
[----:B------:R-:W2:Y:S01]  /*8160*/  LDS.U16 R13, [R64+0xe] ;  /* 0x00000e00400d7984 */ /* 0x000ea20000000400 */
[----:B------:R-:W-:-:S03]  /*8170*/  FSETP.GTU.FTZ.AND P6, PT, R17, 20, PT ;  /* 0x41a000001100780b */ /* 0x000fc60003fdc000 */
[----:B------:R-:W3:Y:S01]  /*8180*/  LDS.U16 R12, [R64+0xc] ;  /* 0x00000c00400c7984 */ /* 0x000ee20000000400 */
[----:B------:R-:W-:-:S06]  /*8190*/  @!P1 FMUL.FTZ R16, R16, -1.4426950216293334961 ;  /* 0xbfb8aa3b10109820 */ /* 0x000fcc0000410000 */
[----:B------:R-:W4:Y:S03]  /*81a0*/  @!P1 MUFU.EX2 R16, R16 ;  /* 0x0000001000109308 */ /* 0x000f260000000800 */
[----:B------:R-:W-:Y:S01]  /*81b0*/  @!P6 FMUL.FTZ R17, R17, -1.4426950216293334961 ;  /* 0xbfb8aa3b1111e820 */ /* 0x000fe20000410000 */
[----:B------:R-:W-:-:S05]  /*81c0*/  FSETP.GTU.FTZ.AND P5, PT, R18, 20, PT ;  /* 0x41a000001200780b */ /* 0x000fca0003fbc000 */
[----:B------:R-:W5:Y:S01]  /*81d0*/  @!P6 MUFU.EX2 R17, R17 ;  /* 0x000000110011e308 */ /* 0x000f620000000800 */
[----:B----4-:R-:W-:-:S07]  /*81e0*/  @!P1 FADD.FTZ R16, R16, 1 ;  /* 0x3f80000010109421 */ /* 0x010fce0000010000 */
[----:B------:R-:W-:Y:S01]  /*81f0*/  @!P5 FMUL.FTZ R18, R18, -1.4426950216293334961 ;  /* 0xbfb8aa3b1212d820 */ /* 0x000fe20000410000 */
[----:B------:R-:W4:Y:S01]  /*8200*/  @!P1 MUFU.RCP R16, R16 ;  /* 0x0000001000109308 */ /* 0x000f220000001000 */
[----:B0-----:R-:W-:Y:S02]  /*8210*/  HADD2.F32 R2, -RZ, R2.H0_H0 ;  /* 0x20000002ff027230 */ /* 0x001fe40000004100 */
[----:B-1----:R-:W-:Y:S01]  /*8220*/  HADD2.F32 R3, -RZ, R3.H0_H0 ;  /* 0x20000003ff037230 */ /* 0x002fe20000004100 */
[----:B-----5:R-:W-:Y:S01]  /*8230*/  @!P6 FADD.FTZ R17, R17, 1 ;  /* 0x3f8000001111e421 */ /* 0x020fe20000010000 */
[----:B--2---:R-:W-:-:S03]  /*8240*/  HADD2.F32 R13, -RZ, R13.H0_H0 ;  /* 0x2000000dff0d7230 */ /* 0x004fc60000004100 */
[----:B------:R-:W0:Y:S01]  /*8250*/  @!P5 MUFU.EX2 R18, R18 ;  /* 0x000000120012d308 */ /* 0x000e220000000800 */
[----:B---3--:R-:W-:Y:S01]  /*8260*/  HADD2.F32 R12, -RZ, R12.H0_H0 ;  /* 0x2000000cff0c7230 */ /* 0x008fe20000004100 */
[----:B------:R-:W-:Y:S02]  /*8270*/  FADD.FTZ R2, R2, UR5 ;  /* 0x0000000502027e21 */ /* 0x000fe40008010000 */
[----:B------:R-:W-:-:S04]  /*8280*/  FADD.FTZ R3, R3, UR5 ;  /* 0x0000000503037e21 */ /* 0x000fc80008010000 */
[----:B------:R1:W2:Y:S01]  /*8290*/  @!P6 MUFU.RCP R66, R17 ;  /* 0x000000110042e308 */ /* 0x0002a20000001000 */
[----:B------:R-:W-:Y:S01]  /*82a0*/  FADD.FTZ R12, R12, UR5 ;  /* 0x000000050c0c7e21 */ /* 0x000fe20008010000 */
[----:B------:R-:W-:Y:S01]  /*82b0*/  FSETP.GTU.FTZ.AND P4, PT, R2, 20, PT ;  /* 0x41a000000200780b */ /* 0x000fe20003f9c000 */
[----:B----4-:R-:W-:Y:S01]  /*82c0*/  @!P1 FMUL.FTZ R127, R127, R16 ;  /* 0x000000107f7f9220 */ /* 0x010fe20000410000 */
[----:B------:R-:W-:Y:S01]  /*82d0*/  FSETP.GTU.FTZ.AND P3, PT, R3, 20, PT ;  /* 0x41a000000300780b */ /* 0x000fe20003f7c000 */
[----:B-1----:R-:W-:Y:S01]  /*82e0*/  FADD.FTZ R17, R13, UR5 ;  /* 0x000000050d117e21 */ /* 0x002fe20008010000 */
[----:B------:R-:W-:-:S04]  /*82f0*/  FSETP.GTU.FTZ.AND P2, PT, R12, 20, PT ;  /* 0x41a000000c00780b */ /* 0x000fc80003f5c000 */
[----:B------:R-:W-:Y:S01]  /*8300*/  FSETP.GTU.FTZ.AND P1, PT, R17, 20, PT ;  /* 0x41a000001100780b */ /* 0x000fe20003f3c000 */
[----:B0-----:R-:W-:Y:S01]  /*8310*/  @!P5 FADD.FTZ R18, R18, 1 ;  /* 0x3f8000001212d421 */ /* 0x001fe20000010000 */
[----:B------:R-:W-:Y:S02]  /*8320*/  HADD2.F32 R15, -RZ, R15.H0_H0 ;  /* 0x2000000fff0f7230 */ /* 0x000fe40000004100 */
[----:B------:R-:W-:Y:S01]  /*8330*/  HADD2.F32 R14, -RZ, R14.H0_H0 ;  /* 0x2000000eff0e7230 */ /* 0x000fe20000004100 */
[----:B------:R0:W1:Y:S01]  /*8340*/  @!P5 MUFU.RCP R65, R18 ;  /* 0x000000120041d308 */ /* 0x0000620000001000 */
[----:B------:R-:W-:Y:S02]  /*8350*/  @!P4 FMUL.FTZ R2, R2, -1.4426950216293334961 ;  /* 0xbfb8aa3b0202c820 */ /* 0x000fe40000410000 */
[----:B------:R-:W-:Y:S02]  /*8360*/  @!P3 FMUL.FTZ R3, R3, -1.4426950216293334961 ;  /* 0xbfb8aa3b0303b820 */ /* 0x000fe40000410000 */
[----:B------:R-:W-:-:S02]  /*8370*/  @!P2 FMUL.FTZ R13, R12, -1.4426950216293334961 ;  /* 0xbfb8aa3b0c0da820 */ /* 0x000fc40000410000 */
[----:B0-----:R-:W-:Y:S02]  /*8380*/  FADD.FTZ R18, R15, UR5 ;  /* 0x000000050f127e21 */ /* 0x001fe40008010000 */
[----:B------:R-:W-:Y:S02]  /*8390*/  @!P1 FMUL.FTZ R15, R17, -1.4426950216293334961 ;  /* 0xbfb8aa3b110f9820 */ /* 0x000fe40000410000 */
[----:B------:R-:W-:Y:S01]  /*83a0*/  FADD.FTZ R16, R14, UR5 ;  /* 0x000000050e107e21 */ /* 0x000fe20008010000 */
[----:B------:R-:W-:Y:S01]  /*83b0*/  FSETP.GTU.FTZ.AND P0, PT, R19, 20, PT ;  /* 0x41a000001300780b */ /* 0x000fe20003f1c000 */
[----:B------:R-:W0:Y:S01]  /*83c0*/  @!P4 MUFU.EX2 R2, R2 ;  /* 0x000000020002c308 */ /* 0x000e220000000800 */
[----:B--2---:R-:W-:Y:S02]  /*83d0*/  @!P6 FMUL.FTZ R125, R125, R66 ;  /* 0x000000427d7de220 */ /* 0x004fe40000410000 */
[----:B------:R-:W-:-:S05]  /*83e0*/  FSETP.GTU.FTZ.AND P6, PT, R16, 20, PT ;  /* 0x41a000001000780b */ /* 0x000fca0003fdc000 */
[----:B------:R-:W2:Y:S01]  /*83f0*/  @!P3 MUFU.EX2 R3, R3 ;  /* 0x000000030003b308 */ /* 0x000ea20000000800 */
[----:B-1----:R-:W-:-:S07]  /*8400*/  @!P5 FMUL.FTZ R126, R126, R65 ;  /* 0x000000417e7ed220 */ /* 0x002fce0000410000 */
[----:B------:R2:W1:Y:S08]  /*8410*/  @!P2 MUFU.EX2 R14, R13 ;  /* 0x0000000d000ea308 */ /* 0x0004700000000800 */
[----:B------:R-:W3:Y:S01]  /*8420*/  @!P1 MUFU.EX2 R15, R15 ;  /* 0x0000000f000f9308 */ /* 0x000ee20000000800 */
[----:B------:R-:W-:Y:S01]  /*8430*/  FSETP.GTU.FTZ.AND P5, PT, R18, 20, PT ;  /* 0x41a000001200780b */ /* 0x000fe20003fbc000 */
[----:B------:R-:W-:-:S02]  /*8440*/  @!P0 FMUL.FTZ R19, R19, -1.4426950216293334961 ;  /* 0xbfb8aa3b13138820 */ /* 0x000fc40000410000 */
[----:B------:R-:W-:Y:S02]  /*8450*/  @!P6 FMUL.FTZ R16, R16, -1.4426950216293334961 ;  /* 0xbfb8aa3b1010e820 */ /* 0x000fe40000410000 */
[----:B0-----:R-:W-:Y:S02]  /*8460*/  @!P4 FADD.FTZ R12, R2, 1 ;  /* 0x3f800000020cc421 */ /* 0x001fe40000010000 */
[----:B--2---:R-:W-:Y:S02]  /*8470*/  @!P3 FADD.FTZ R13, R3, 1 ;  /* 0x3f800000030db421 */ /* 0x004fe40000010000 */
[----:B-1----:R-:W-:Y:S01]  /*8480*/  @!P2 FADD.FTZ R14, R14, 1 ;  /* 0x3f8000000e0ea421 */ /* 0x002fe20000010000 */
[----:B------:R-:W0:Y:S01]  /*8490*/  @!P0 MUFU.EX2 R19, R19 ;  /* 0x0000001300138308 */ /* 0x000e220000000800 */
[----:B------:R-:W-:Y:S01]  /*84a0*/  LDS.U16 R2, [R64+0x14] ;  /* 0x0000140040027984 */ /* 0x000fe20000000400 */
[----:B---3--:R-:W-:-:S03]  /*84b0*/  @!P1 FADD.FTZ R15, R15, 1 ;  /* 0x3f8000000f0f9421 */ /* 0x008fc60000010000 */
[----:B------:R-:W-:Y:S01]  /*84c0*/  LDS.U16 R3, [R64+0x16] ;  /* 0x0000160040037984 */ /* 0x000fe20000000400 */
[----:B------:R-:W-:Y:S02]  /*84d0*/  @!P5 FMUL.FTZ R17, R18, -1.4426950216293334961 ;  /* 0xbfb8aa3b1211d820 */ /* 0x000fe40000410000 */
[----:B------:R-:W1:Y:S08]  /*84e0*/  @!P6 MUFU.EX2 R16, R16 ;  /* 0x000000100010e308 */ /* 0x000e700000000800 */
[----:B------:R2:W-:Y:S08]  /*84f0*/  @!P4 MUFU.RCP R65, R12 ;  /* 0x0000000c0041c308 */ /* 0x0005f00000001000 */
[----:B------:R3:W-:Y:S01]  /*8500*/  @!P3 MUFU.RCP R66, R13 ;  /* 0x0000000d0042b308 */ /* 0x0007e20000001000 */
[----:B--2---:R-:W2:Y:S07]  /*8510*/  LDS.U16 R12, [R64+0x18] ;  /* 0x00001800400c7984 */ /* 0x004eae0000000400 */
[----:B------:R4:W-:Y:S01]  /*8520*/  @!P2 MUFU.RCP R67, R14 ;  /* 0x0000000e0043a308 */ /* 0x0009e20000001000 */
[----:B---3--:R-:W-:Y:S07]  /*8530*/  LDS.U16 R13, [R64+0x1a] ;  /* 0x00001a00400d7984 */ /* 0x008fee0000000400 */
[----:B------:R3:W-:Y:S01]  /*8540*/  @!P1 MUFU.RCP R68, R15 ;  /* 0x0000000f00449308 */ /* 0x0007e20000001000 */
[----:B----4-:R-:W-:Y:S04]  /*8550*/  LDS.U16 R14, [R64+0x1c] ;  /* 0x00001c00400e7984 */ /* 0x010fe80000000400 */
[----:B---3--:R-:W3:Y:S04]  /*8560*/  LDS.U16 R15, [R64+0x1e] ;  /* 0x00001e00400f7984 */ /* 0x008ee80000000400 */
[----:B------:R-:W-:Y:S06]  /*8570*/  BAR.SYNC.DEFER_BLOCKING 0x0 ;  /* 0x0000000000007b1d */ /* 0x000fec0000010000 */
[----:B------:R-:W4:Y:S01]  /*8580*/  @!P5 MUFU.EX2 R17, R17 ;  /* 0x000000110011d308 */ /* 0x000f220000000800 */
[----:B0-----:R-:W-:-:S02]  /*8590*/  @!P0 FADD.FTZ R19, R19, 1 ;  /* 0x3f80000013138421 */ /* 0x001fc40000010000 */
[----:B-1----:R-:W-:-:S05]  /*85a0*/  @!P6 FADD.FTZ R16, R16, 1 ;  /* 0x3f8000001010e421 */ /* 0x002fca0000010000 */
[----:B------:R-:W0:Y:S08]  /*85b0*/  @!P0 MUFU.RCP R18, R19 ;  /* 0x0000001300128308 */ /* 0x000e300000001000 */
[----:B------:R1:W5:Y:S01]  /*85c0*/  @!P6 MUFU.RCP R19, R16 ;  /* 0x000000100013e308 */ /* 0x0003620000001000 */
[----:B----4-:R-:W-:Y:S01]  /*85d0*/  @!P5 FADD.FTZ R17, R17, 1 ;  /* 0x3f8000001111d421 */ /* 0x010fe20000010000 */
[----:B-1----:R-:W-:-:S06]  /*85e0*/  PRMT R16, R128, 0x7632, R16 ;  /* 0x0000763280107816 */ /* 0x002fcc0000000010 */
[----:B------:R1:W4:Y:S01]  /*85f0*/  @!P5 MUFU.RCP R70, R17 ;  /* 0x000000110046d308 */ /* 0x0003220000001000 */
[----:B------:R0:W-:Y:S01]  /*8600*/  STS.U16 [R64+0x2], R16 ;  /* 0x0000021040007388 */ /* 0x0001e20000000400 */
[----:B-1----:R-:W-:Y:S02]  /*8610*/  PRMT R17, R130, 0x7632, R17 ;  /* 0x0000763282117816 */ /* 0x002fe40000000011 */
[----:B0-----:R-:W-:-:S03]  /*8620*/  PRMT R16, R132, 0x7632, R16 ;  /* 0x0000763284107816 */ /* 0x001fc60000000010 */
[----:B------:R0:W-:Y:S01]  /*8630*/  STS.U16 [R64+0x6], R17 ;  /* 0x0000061140007388 */ /* 0x0001e20000000400 */
[----:B------:R-:W-:Y:S01]  /*8640*/  @!P0 FMUL.FTZ R123, R123, R18 ;  /* 0x000000127b7b8220 */ /* 0x000fe20000410000 */
[----:B------:R-:W-:Y:S02]  /*8650*/  ISETP.NE.AND P0, PT, R26, RZ, PT ;  /* 0x000000ff1a00720c */ /* 0x000fe40003f05270 */
[----:B------:R1:W-:Y:S01]  /*8660*/  STS.U16 [R64+0xa], R16 ;  /* 0x00000a1040007388 */ /* 0x0003e20000000400 */
[----:B0-----:R-:W-:Y:S02]  /*8670*/  PRMT R17, R134, 0x7632, R17 ;  /* 0x0000763286117816 */ /* 0x001fe40000000011 */
[----:B-1----:R-:W-:-:S03]  /*8680*/  PRMT R16, R136, 0x7632, R16 ;  /* 0x0000763288107816 */ /* 0x002fc60000000010 */
[----:B------:R0:W-:Y:S01]  /*8690*/  STS.U16 [R64+0xe], R17 ;  /* 0x00000e1140007388 */ /* 0x0001e20000000400 */
[----:B------:R-:W-:-:S03]  /*86a0*/  PRMT R18, R142, 0x7632, R18 ;  /* 0x000076328e127816 */ /* 0x000fc60000000012 */
[----:B------:R1:W-:Y:S01]  /*86b0*/  STS.U16 [R64+0x12], R16 ;  /* 0x0000121040007388 */ /* 0x0003e20000000400 */
[----:B------:R-:W-:Y:S01]  /*86c0*/  @!P1 FMUL.FTZ R119, R119, R68 ;  /* 0x0000004477779220 */ /* 0x000fe20000410000 */
[----:B------:R-:W-:Y:S02]  /*86d0*/  MOV R68, UR10 ;  /* 0x0000000a00447c02 */ /* 0x000fe40008000f00 */
[----:B0-----:R-:W-:Y:S02]  /*86e0*/  PRMT R17, R138, 0x7632, R17 ;  /* 0x000076328a117816 */ /* 0x001fe40000000011 */
[----:B-1----:R-:W-:Y:S01]  /*86f0*/  PRMT R16, R140, 0x7632, R16 ;  /* 0x000076328c107816 */ /* 0x002fe20000000010 */
[----:B------:R-:W-:Y:S01]  /*8700*/  STS.U16 [R64], R128 ;  /* 0x0000008040007388 */ /* 0x000fe20000000400 */
[----:B--2---:R-:W-:Y:S01]  /*8710*/  HADD2.F32 R12, -RZ, R12.H0_H0 ;  /* 0x2000000cff0c7230 */ /* 0x004fe20000004100 */
[----:B------:R-:W-:Y:S02]  /*8720*/  @!P4 FMUL.FTZ R124, R124, R65 ;  /* 0x000000417c7cc220 */ /* 0x000fe40000410000 */
[----:B------:R-:W-:Y:S01]  /*8730*/  STS.U16 [R64+0x4], R130 ;  /* 0x0000048240007388 */ /* 0x000fe20000000400 */
[----:B------:R-:W-:Y:S01]  /*8740*/  @!P2 FMUL.FTZ R122, R122, R67 ;  /* 0x000000437a7aa220 */ /* 0x000fe20000410000 */
[----:B---3--:R-:W-:Y:S01]  /*8750*/  HADD2.F32 R15, -RZ, R15.H0_H0 ;  /* 0x2000000fff0f7230 */ /* 0x008fe20000004100 */
[----:B-----5:R-:W-:Y:S01]  /*8760*/  @!P6 FMUL.FTZ R118, R118, R19 ;  /* 0x000000137676e220 */ /* 0x020fe20000410000 */
        /* <DEDUP_REMOVED lines=10> */
[----:B------:R-:W-:Y:S01]  /*8810*/  LDS.U16 R19, [R48] ;  /* 0x0000000030137984 */ /* 0x000fe20000000400 */
[----:B------:R-:W-:-:S03]  /*8820*/  HADD2.F32 R2, -RZ, R2.H0_H0 ;  /* 0x20000002ff027230 */ /* 0x000fc60000004100 */
        /* <DEDUP_REMOVED lines=17> */
[----:B------:R-:W-:-:S03]  /*8940*/  HADD2.F32 R3, -RZ, R3.H0_H0 ;  /* 0x20000003ff037230 */ /* 0x000fc60000004100 */
[----:B------:R-:W-:Y:S01]  /*8950*/  BAR.SYNC.DEFER_BLOCKING 0x0 ;  /* 0x0000000000007b1d */ /* 0x000fe20000010000 */
[----:B------:R-:W-:Y:S01]  /*8960*/  HADD2.F32 R13, -RZ, R13.H0_H0 ;  /* 0x2000000dff0d7230 */ /* 0x000fe20000004100 */
[----:B------:R-:W-:Y:S01]  /*8970*/  FADD.FTZ R15, R15, UR5 ;  /* 0x000000050f0f7e21 */ /* 0x000fe20008010000 */
[----:B------:R-:W-:Y:S01]  /*8980*/  FSETP.GTU.FTZ.AND P4, PT, R12, 20, PT ;  /* 0x41a000000c00780b */ /* 0x000fe20003f9c000 */
[----:B------:R-:W-:Y:S01]  /*8990*/  FADD.FTZ R2, R2, UR5 ;  /* 0x0000000502027e21 */ /* 0x000fe20008010000 */
[----:B------:R-:W-:Y:S01]  /*89a0*/  HADD2.F32 R14, -RZ, R14.H0_H0 ;  /* 0x2000000eff0e7230 */ /* 0x000fe20000004100 */
[----:B------:R-:W-:Y:S01]  /*89b0*/  FADD.FTZ R3, R3, UR5 ;  /* 0x0000000503037e21 */ /* 0x000fe20008010000 */
[----:B------:R-:W-:Y:S01]  /*89c0*/  FSETP.GTU.FTZ.AND P1, PT, R15, 20, PT ;  /* 0x41a000000f00780b */ /* 0x000fe20003f3c000 */
[----:B------:R-:W-:Y:S01]  /*89d0*/  FADD.FTZ R13, R13, UR5 ;  /* 0x000000050d0d7e21 */ /* 0x000fe20008010000 */
[----:B------:R-:W-:Y:S01]  /*89e0*/  FSETP.GTU.FTZ.AND P6, PT, R2, 20, PT ;  /* 0x41a000000200780b */ /* 0x000fe20003fdc000 */
[----:B------:R-:W-:-:S02]  /*89f0*/  @!P3 FMUL.FTZ R121, R121, R66 ;  /* 0x000000427979b220 */ /* 0x000fc40000410000 */
[----:B----4-:R-:W-:Y:S01]  /*8a00*/  @!P5 FMUL.FTZ R117, R117, R70 ;  /* 0x000000467575d220 */ /* 0x010fe20000410000 */
[----:B------:R-:W-:Y:S01]  /*8a10*/  FSETP.GTU.FTZ.AND P5, PT, R3, 20, PT ;  /* 0x41a000000300780b */ /* 0x000fe20003fbc000 */
[----:B------:R-:W-:Y:S01]  /*8a20*/  FADD.FTZ R14, R14, UR5 ;  /* 0x000000050e0e7e21 */ /* 0x000fe20008010000 */
[----:B------:R-:W-:Y:S01]  /*8a30*/  FSETP.GTU.FTZ.AND P3, PT, R13, 20, PT ;  /* 0x41a000000d00780b */ /* 0x000fe20003f7c000 */
[----:B------:R-:W-:-:S03]  /*8a40*/  @!P4 FMUL.FTZ R12, R12, -1.4426950216293334961 ;  /* 0xbfb8aa3b0c0cc820 */ /* 0x000fc60000410000 */
[----:B------:R-:W-:Y:S01]  /*8a50*/  FSETP.GTU.FTZ.AND P2, PT, R14, 20, PT ;  /* 0x41a000000e00780b */ /* 0x000fe20003f5c000 */
[----:B------:R-:W-:Y:S02]  /*8a60*/  @!P1 FMUL.FTZ R15, R15, -1.4426950216293334961 ;  /* 0xbfb8aa3b0f0f9820 */ /* 0x000fe40000410000 */
[----:B------:R-:W-:Y:S01]  /*8a70*/  @!P6 FMUL.FTZ R2, R2, -1.4426950216293334961 ;  /* 0xbfb8aa3b0202e820 */ /* 0x000fe20000410000 */
[----:B------:R-:W3:Y:S01]  /*8a80*/  @!P4 MUFU.EX2 R12, R12 ;  /* 0x0000000c000cc308 */ /* 0x000ee20000000800 */
[----:B------:R-:W4:Y:S02]  /*8a90*/  LDS R95, [0x420] ;  /* 0x00042000ff5f7984 */ /* 0x000f240000000800 */
[----:B------:R-:W-:Y:S02]  /*8aa0*/  @!P5 FMUL.FTZ R3, R3, -1.4426950216293334961 ;  /* 0xbfb8aa3b0303d820 */ /* 0x000fe40000410000 */
[----:B------:R-:W-:-:S03]  /*8ab0*/  @!P3 FMUL.FTZ R13, R13, -1.4426950216293334961 ;  /* 0xbfb8aa3b0d0db820 */ /* 0x000fc60000410000 */
[----:B------:R-:W5:Y:S01]  /*8ac0*/  @!P1 MUFU.EX2 R15, R15 ;  /* 0x0000000f000f9308 */ /* 0x000f620000000800 */
[----:B------:R-:W-:-:S07]  /*8ad0*/  @!P2 FMUL.FTZ R14, R14, -1.4426950216293334961 ;  /* 0xbfb8aa3b0e0ea820 */ /* 0x000fce0000410000 */
[----:B------:R-:W0:Y:S08]  /*8ae0*/  @!P6 MUFU.EX2 R2, R2 ;  /* 0x000000020002e308 */ /* 0x000e300000000800 */
[----:B------:R-:W0:Y:S08]  /*8af0*/  @!P5 MUFU.EX2 R3, R3 ;  /* 0x000000030003d308 */ /* 0x000e300000000800 */
[----:B------:R-:W1:Y:S01]  /*8b00*/  @!P3 MUFU.EX2 R13, R13 ;  /* 0x0000000d000db308 */ /* 0x000e620000000800 */
[----:B---3--:R-:W-:-:S02]  /*8b10*/  @!P4 FADD.FTZ R12, R12, 1 ;  /* 0x3f8000000c0cc421 */ /* 0x008fc40000010000 */
[----:B-----5:R-:W-:-:S05]  /*8b20*/  @!P1 FADD.FTZ R15, R15, 1 ;  /* 0x3f8000000f0f9421 */ /* 0x020fca0000010000 */
[----:B------:R-:W3:Y:S01]  /*8b30*/  @!P2 MUFU.EX2 R14, R14 ;  /* 0x0000000e000ea308 */ /* 0x000ee20000000800 */
[----:B0-----:R-:W-:Y:S02]  /*8b40*/  @!P6 FADD.FTZ R2, R2, 1 ;  /* 0x3f8000000202e421 */ /* 0x001fe40000010000 */
[----:B------:R-:W-:Y:S02]  /*8b50*/  @!P5 FADD.FTZ R3, R3, 1 ;  /* 0x3f8000000303d421 */ /* 0x000fe40000010000 */
[----:B------:R-:W-:-:S03]  /*8b60*/  IMAD R66, R204, c[0x0][0x2d8], RZ ;  /* 0x0000b600cc427a24 */ /* 0x000fc600078e02ff */
[----:B------:R-:W-:Y:S01]  /*8b70*/  @!P4 MUFU.RCP R97, R12 ;  /* 0x0000000c0061c308 */ /* 0x000fe20000001000 */
[----:B-1----:R-:W-:-:S07]  /*8b80*/  @!P3 FADD.FTZ R13, R13, 1 ;  /* 0x3f8000000d0db421 */ /* 0x002fce0000010000 */
[----:B------:R-:W0:Y:S01]  /*8b90*/  @!P1 MUFU.RCP R12, R15 ;  /* 0x0000000f000c9308 */ /* 0x000e220000001000 */
[----:B------:R-:W-:Y:S02]  /*8ba0*/  IMAD R101, R23, c[0x0][0x2dc], R66 ;  /* 0x0000b70017657a24 */ /* 0x000fe400078e0242 */
[----:B---3--:R-:W-:-:S05]  /*8bb0*/  @!P2 FADD.FTZ R14, R14, 1 ;  /* 0x3f8000000e0ea421 */ /* 0x008fca0000010000 */
[----:B------:R-:W1:Y:S08]  /*8bc0*/  @!P6 MUFU.RCP R17, R2 ;  /* 0x000000020011e308 */ /* 0x000e700000001000 */
[----:B------:R3:W5:Y:S08]  /*8bd0*/  @!P5 MUFU.RCP R16, R3 ;  /* 0x000000030010d308 */ /* 0x0007700000001000 */
[----:B--2---:R2:W0:Y:S01]  /*8be0*/  @!P3 MUFU.RCP R18, R13 ;  /* 0x0000000d0012b308 */ /* 0x0044220000001000 */
[----:B---3--:R-:W-:-:S05]  /*8bf0*/  IMAD.WIDE.U32 R2, R23, c[0x0][0x2d8], RZ ;  /* 0x0000b60017027a25 */ /* 0x008fca00078e00ff */
[----:B------:R-:W-:Y:S02]  /*8c00*/  IADD3 R3, R3, R101, RZ ;  /* 0x0000006503037210 */ /* 0x000fe40007ffe0ff */
[----:B------:R3:W3:Y:S01]  /*8c10*/  @!P2 MUFU.RCP R99, R14 ;  /* 0x0000000e0063a308 */ /* 0x0006e20000001000 */
[----:B------:R-:W-:Y:S02]  /*8c20*/  IMAD R103, R21, c[0x0][0x2e0], RZ ;  /* 0x0000b80015677a24 */ /* 0x000fe400078e02ff */
[----:B------:R-:W-:Y:S02]  /*8c30*/  IMAD R105, R31, -0x200, R20 ;  /* 0xfffffe001f697824 */ /* 0x000fe400078e0214 */
[----:B------:R-:W-:-:S04]  /*8c40*/  IMAD.WIDE.U32 R2, R0, c[0x0][0x2e0], R2 ;  /* 0x0000b80000027a25 */ /* 0x000fc800078e0002 */
[----:B0-----:R-:W-:Y:S01]  /*8c50*/  @!P1 FMUL.FTZ R109, R109, R12 ;  /* 0x0000000c6d6d9220 */ /* 0x001fe20000410000 */
[----:B----4-:R-:W-:Y:S01]  /*8c60*/  ISETP.GE.AND P1, PT, R4, R95, PT ;  /* 0x0000005f0400720c */ /* 0x010fe20003f26270 */
[----:B-1----:R-:W-:Y:S01]  /*8c70*/  @!P6 FMUL.FTZ R116, R116, R17 ;  /* 0x000000117474e220 */ /* 0x002fe20000410000 */
[----:B--2---:R-:W-:Y:S01]  /*8c80*/  IADD3 R13, P6, R105, R2, RZ ;  /* 0x00000002690d7210 */ /* 0x004fe20007fde0ff */
[----:B------:R-:W-:Y:S01]  /*8c90*/  IMAD R17, R0, c[0x0][0x2e4], R103 ;  /* 0x0000b90000117a24 */ /* 0x000fe200078e0267 */
[----:B------:R-:W-:Y:S01]  /*8ca0*/  SHF.R.S32.HI R103, RZ, 0x1f, R105 ;  /* 0x0000001fff677819 */ /* 0x000fe20000011469 */
[----:B-----5:R-:W-:Y:S02]  /*8cb0*/  @!P5 FMUL.FTZ R113, R113, R16 ;  /* 0x000000107171d220 */ /* 0x020fe40000410000 */
[----:B------:R-:W-:Y:S01]  /*8cc0*/  @!P4 FMUL.FTZ R114, R114, R97 ;  /* 0x000000617272c220 */ /* 0x000fe20000410000 */
[----:B------:R-:W-:Y:S01]  /*8cd0*/  SHF.R.S32.HI R97, RZ, 0x1f, R4 ;  /* 0x0000001fff617819 */ /* 0x000fe20000011404 */
[----:B------:R-:W-:Y:S01]  /*8ce0*/  @!P3 FMUL.FTZ R111, R111, R18 ;  /* 0x000000126f6fb220 */ /* 0x000fe20000410000 */
[----:B------:R-:W-:-:S02]  /*8cf0*/  LEA R16, P3, R4, c[0x0][0x330], 0x1 ;  /* 0x0000cc0004107a11 */ /* 0x000fc400078608ff */
[----:B---3--:R-:W-:Y:S01]  /*8d00*/  IADD3.X R14, R103, R17, R3, P6, !PT ;  /* 0x00000011670e7210 */ /* 0x008fe200037fe403 */
[----:B------:R-:W-:Y:S01]  /*8d10*/  @!P2 FMUL.FTZ R112, R112, R99 ;  /* 0x000000637070a220 */ /* 0x000fe20000410000 */
[C---:B------:R-:W-:Y:S02]  /*8d20*/  LEA.HI.X R3, R4.reuse, c[0x0][0x334], R97, 0x1, P3 ;  /* 0x0000cd0004037a11 */ /* 0x040fe400018f0c61 */
[C---:B------:R-:W-:Y:S01]  /*8d30*/  LEA R16, P3, R13.reuse, R16, 0x1 ;  /* 0x000000100d107211 */ /* 0x040fe200078608ff */
[----:B------:R-:W-:Y:S01]  /*8d40*/  BSSY B0, `(.L_x_5392) ;  /* 0x0000012000007945 */ /* 0x000fe20003800000 */
[----:B------:R-:W-:Y:S02]  /*8d50*/  IADD3 R2, P2, R4, UR9, RZ ;  /* 0x0000000904027c10 */ /* 0x000fe4000ff5e0ff */
[----:B------:R-:W-:Y:S02]  /*8d60*/  MOV R12, UR9 ;  /* 0x00000009000c7c02 */ /* 0x000fe40008000f00 */
[----:B------:R-:W-:-:S02]  /*8d70*/  LEA.HI.X R17, R13, R3, R14, 0x1, P3 ;  /* 0x000000030d117211 */ /* 0x000fc400018f0c0e */
[-C--:B------:R-:W-:Y:S02]  /*8d80*/  ISETP.GE.AND P4, PT, R34, R95.reuse, PT ;  /* 0x0000005f2200720c */ /* 0x080fe40003f86270 */
        /* <DEDUP_REMOVED lines=13> */
.L_x_5393:
[----:B------:R-:W-:Y:S05]  /*8e60*/  BSYNC B0 ;  /* 0x0000000000007941 */ /* 0x000fea0003800000 */
.L_x_5392:
        /* <DEDUP_REMOVED lines=63> */
[----:B------:R-:W-:Y:S01]  /*9260*/  FADD.FTZ R114, R113, R114 ;  /* 0x0000007271727221 */ /* 0x000fe20000010000 */
[C---:B------:R-:W-:Y:S01]  /*9270*/  PRMT R66, R12.reuse, 0x7632, R66 ;  /* 0x000076320c427816 */ /* 0x040fe20000000042 */
[----:B------:R-:W-:Y:S01]  /*9280*/  STS.U16 [R64+0x4], R123 ;  /* 0x0000047b40007388 */ /* 0x000fe20000000400 */
[----:B--2---:R-:W-:Y:S01]  /*9290*/  PRMT R18, R12, 0x7610, R18 ;  /* 0x000076100c127816 */ /* 0x004fe20000000012 */
[----:B------:R-:W-:Y:S01]  /*92a0*/  FADD.FTZ R111, R114, R111 ;  /* 0x0000006f726f7221 */ /* 0x000fe20000010000 */
[----:B------:R-:W-:Y:S01]  /*92b0*/  MOV R12, UR10 ;  /* 0x0000000a000c7c02 */ /* 0x000fe20008000f00 */
[----:B------:R-:W-:Y:S04]  /*92c0*/  STS.U16 [R64+0x6], R17 ;  /* 0x0000061140007388 */ /* 0x000fe80000000400 */
[----:B------:R-:W-:Y:S04]  /*92d0*/  STS.U16 [R64+0xc], R19 ;  /* 0x00000c1340007388 */ /* 0x000fe80000000400 */
[----:B------:R-:W-:Y:S04]  /*92e0*/  STS.U16 [R64+0xe], R15 ;  /* 0x00000e0f40007388 */ /* 0x000fe80000000400 */
[----:B------:R0:W-:Y:S04]  /*92f0*/  STS.U16 [R64+0x10], R24 ;  /* 0x0000101840007388 */ /* 0x0001e80000000400 */
[----:B------:R-:W-:Y:S04]  /*9300*/  STS.U16 [R64+0x12], R65 ;  /* 0x0000124140007388 */ /* 0x000fe80000000400 */
[----:B------:R1:W-:Y:S01]  /*9310*/  STS.U16 [R64+0x14], R14 ;  /* 0x0000140e40007388 */ /* 0x0003e20000000400 */
[----:B0-----:R-:W-:-:S03]  /*9320*/  FADD.FTZ R24, R111, R112 ;  /* 0x000000706f187221 */ /* 0x001fc60000010000 */
[----:B------:R-:W-:Y:S01]  /*9330*/  STS.U16 [R64+0x16], R16 ;  /* 0x0000161040007388 */ /* 0x000fe20000000400 */
[----:B------:R-:W-:-:S03]  /*9340*/  FADD.FTZ R24, R24, R109 ;  /* 0x0000006d18187221 */ /* 0x000fc60000010000 */
[----:B------:R-:W-:Y:S01]  /*9350*/  STS.U16 [R64+0x18], R18 ;  /* 0x0000181240007388 */ /* 0x000fe20000000400 */
[----:B-1----:R-:W-:-:S03]  /*9360*/  IADD3 R14, P1, R4, -0x1e0, RZ ;  /* 0xfffffe20040e7810 */ /* 0x002fc60007f3e0ff */
        /* <DEDUP_REMOVED lines=39> */
.L_x_5395:
[----:B------:R-:W-:Y:S05]  /*95e0*/  BSYNC B0 ;  /* 0x0000000000007941 */ /* 0x000fea0003800000 */
.L_x_5394:
[----:B------:R-:W-:Y:S01]  /*95f0*/  MOV R2, R4 ;  /* 0x0000000400027202 */ /* 0x000fe20000000f00 */
[----:B------:R-:W-:Y:S01]  /*9600*/  IMAD R5, R21, c[0x0][0x300], RZ ;  /* 0x0000c00015057a24 */ /* 0x000fe200078e02ff */
[----:B------:R-:W-:Y:S01]  /*9610*/  MOV R3, R79 ;  /* 0x0000004f00037202 */ /* 0x000fe20000000f00 */
[----:B------:R-:W-:Y:S01]  /*9620*/  UIADD3 UR17, UP0, UR17, -0x400, URZ ;  /* 0xfffffc0011117890 */ /* 0x000fe2000ff1e03f */
[----:B------:R-:W-:Y:S01]  /*9630*/  LEA R4, P1, R14, c[0x0][0x340], 0x1 ;  /* 0x0000d0000e047a11 */ /* 0x000fe200078208ff */
[----:B0-----:R-:W-:Y:S01]  /*9640*/  IMAD R13, R0, c[0x0][0x304], R5 ;  /* 0x0000c100000d7a24 */ /* 0x001fe200078e0205 */
[-C--:B------:R-:W-:Y:S01]  /*9650*/  ISETP.GE.AND P3, PT, R32, R75.reuse, PT ;  /* 0x0000004b2000720c */ /* 0x080fe20003f66270 */
[----:B------:R-:W-:Y:S01]  /*9660*/  IMAD.WIDE.U32 R2, R0, c[0x0][0x300], R2 ;  /* 0x0000c00000027a25 */ /* 0x000fe200078e0002 */
[----:B------:R-:W-:Y:S01]  /*9670*/  LEA.HI.X R5, R14, c[0x0][0x344], R77, 0x1, P1 ;  /* 0x0000d1000e057a11 */ /* 0x000fe200008f0c4d */
[----:B------:R-:W-:Y:S01]  /*9680*/  UIADD3 UR19, UP1, UR19, -0x400, URZ ;  /* 0xfffffc0013137890 */ /* 0x000fe2000ff3e03f */
[-C--:B------:R-:W-:Y:S01]  /*9690*/  ISETP.GE.AND P4, PT, R34, R75.reuse, PT ;  /* 0x0000004b2200720c */ /* 0x080fe20003f86270 */
[----:B------:R-:W-:Y:S01]  /*96a0*/  UIADD3 UR11, UP2, UR11, -0x400, URZ ;  /* 0xfffffc000b0b7890 */ /* 0x000fe2000ff5e03f */
[----:B------:R-:W-:Y:S01]  /*96b0*/  IADD3 R12, P0, R105, R2, RZ ;  /* 0x00000002690c7210 */ /* 0x000fe20007f1e0ff */
[----:B------:R-:W-:Y:S01]  /*96c0*/  UIADD3.X UR18, UR18, -0x1, URZ, UP0, !UPT ;  /* 0xffffffff12127890 */ /* 0x000fe200087fe43f */
[----:B------:R-:W-:Y:S01]  /*96d0*/  ISETP.GE.AND P5, PT, R35, R75, PT ;  /* 0x0000004b2300720c */ /* 0x000fe20003fa6270 */
        /* <DEDUP_REMOVED lines=38> */
.L_x_5321:
        /* <DEDUP_REMOVED lines=24> */
.L_x_5398:
[----:B0-----:R-:W-:Y:S05]  /*9ac0*/  BSYNC B0 ;  /* 0x0000000000007941 */ /* 0x001fea0003800000 */
.L_x_5397:
        /* <DEDUP_REMOVED lines=23> */
.L_x_5400:
[----:B------:R-:W3:Y:S02]  /*9c40*/  S2R R15, SR_TID.X ;  /* 0x00000000000f7919 */ /* 0x000ee40000002100 */
.L_x_5401:
[----:B0-----:R-:W-:Y:S05]  /*9c50*/  BSYNC B0 ;  /* 0x0000000000007941 */ /* 0x001fea0003800000 */
.L_x_5399:
        /* <DEDUP_REMOVED lines=10> */
.L_x_5402:
        /* <DEDUP_REMOVED lines=26> */
.L_x_5403:
        /* <DEDUP_REMOVED lines=14> */
.L_x_9078:


//--------------------- .text._Z25selective_scan_bwd_kernelI32Selective_Scan_bwd_kernel_traitsILi32ELi16ELb0ELb1ELb0ELb1ELb1EN3c104HalfEfEEv12SSMParamsBwd --------------------------
	.section	.text._Z25selective_scan_bwd_kernelI32Selective_Scan_bwd_kernel_traitsILi32ELi16ELb0ELb1ELb0ELb1ELb1EN3c104HalfEfEEv12SSMParamsBwd,"ax",@progbits
	.sectioninfo	@"SHI_REGISTERS=246"
	.align	128
        .global         _Z25selective_scan_bwd_kernelI32Selective_Scan_bwd_kernel_traitsILi32ELi16ELb0ELb1ELb0ELb1ELb1EN3c104HalfEfEEv12SSMParamsBwd
        .type           _Z25selective_scan_bwd_kernelI32Selective_Scan_bwd_kernel_traitsILi32ELi16ELb0ELb1ELb0ELb1ELb1EN3c104HalfEfEEv12SSMParamsBwd,@function
        .size           _Z25selective_scan_bwd_kernelI32Selective_Scan_bwd_kernel_traitsILi32ELi16ELb0ELb1ELb0ELb1ELb1EN3c104HalfEfEEv12SSMParamsBwd,(.L_x_9079 - _Z25selective_scan_bwd_kernelI32Selective_Scan_bwd_kernel_traitsILi32ELi16ELb0ELb1ELb0ELb1ELb1EN3c104HalfEfEEv12SSMParamsBwd)
        .other          _Z25selective_scan_bwd_kernelI32Selective_Scan_bwd_kernel_traitsILi32ELi16ELb0ELb1ELb0ELb1ELb1EN3c104HalfEfEEv12SSMParamsBwd,@"STO_CUDA_ENTRY STV_DEFAULT"
_Z25selective_scan_bwd_kernelI32Selective_Scan_bwd_kernel_traitsILi32ELi16ELb0ELb1ELb0ELb1ELb1EN3c104HalfEfEEv12SSMParamsBwd:
.text._Z25selective_scan_bwd_kernelI32Selective_Scan_bwd_kernel_traitsILi32ELi16ELb0ELb1ELb0ELb1ELb1EN3c104HalfEfEEv12SSMParamsBwd:
        /* <DEDUP_REMOVED lines=15> */
[----:B------:R-:W-:Y:S02]  /*00f0*/  ULDC.64 UR24, c[0x0][0x348] ;  /* 0x0000d20000187ab9 */ /* 0x000fe40000000a00 */
        /* <DEDUP_REMOVED lines=8> */
[----:B------:R-:W-:Y:S01]  /*0180*/  UMOV UR8, URZ ;  /* 0x0000003f00087c82 */ /* 0x000fe20008000000 */
[----:B------:R-:W-:Y:S01]  /*0190*/  MOV R3, UR5 ;  /* 0x0000000500037c02 */ /* 0x000fe20008000f00 */
[----:B------:R-:W0:Y:S01]  /*01a0*/  I2F.RP R0, R7 ;  /* 0x0000000700007306 */ /* 0x000e220000209400 */
[----:B------:R-:W-:Y:S01]  /*01b0*/  MOV R5, UR7 ;  /* 0x0000000700057c02 */ /* 0x000fe20008000f00 */
[----:B-1----:R-:W-:-:S02]  /*01c0*/  USHF.R.S32.HI UR36, URZ, 0x1f, UR35 ;  /* 0x0000001f3f247899 */ /* 0x002fc40008011423 */
[----:B------:R1:W2:Y:S01]  /*01d0*/  @P3 LDG.E R6, [R2.64] ;  /* 0x0000002002063981 */ /* 0x0002a2000c1e1900 */
[----:B------:R-:W-:Y:S02]  /*01e0*/  ULDC.64 UR4, c[0x0][0x260] ;  /* 0x0000980000047ab9 */ /* 0x000fe40000000a00 */
[----:B------:R-:W-:Y:S01]  /*01f0*/  UISETP.NE.U32.AND UP1, UPT, URZ, UR22, UPT ;  /* 0x000000163f00728c */ /* 0x000fe2000bf25070 */
[----:B------:R3:W4:Y:S01]  /*0200*/  @P4 LDG.E R4, [R4.64] ;  /* 0x0000002004044981 */ /* 0x000722000c1e1900 */
[----:B------:R-:W-:Y:S01]  /*0210*/  ULDC.64 UR6, c[0x0][0x1d0] ;  /* 0x0000740000067ab9 */ /* 0x000fe20000000a00 */
[----:B------:R-:W-:Y:S01]  /*0220*/  MOV R16, RZ ;  /* 0x000000ff00107202 */ /* 0x000fe20000000f00 */
[----:B------:R-:W-:Y:S02]  /*0230*/  UISETP.NE.U32.AND UP0, UPT, URZ, UR4, UPT ;  /* 0x000000043f00728c */ /* 0x000fe4000bf05070 */
[----:B------:R-:W-:Y:S01]  /*0240*/  UIMAD UR4, UR36, UR6, URZ ;  /* 0x00000006240472a4 */ /* 0x000fe2000f8e023f */
[----:B-1----:R-:W-:Y:S01]  /*0250*/  HFMA2.MMA R2, -RZ, RZ, 0, 0 ;  /* 0x00000000ff027435 */ /* 0x002fe200000001ff */
[----:B------:R-:W-:Y:S01]  /*0260*/  UISETP.NE.AND.EX UP1, UPT, URZ, UR23, UPT, UP1 ;  /* 0x000000173f00728c */ /* 0x000fe2000bf25310 */
[----:B0-----:R-:W0:Y:S01]  /*0270*/  MUFU.RCP R0, R0 ;  /* 0x0000000000007308 */ /* 0x001e220000001000 */
[----:B------:R-:W-:-:S02]  /*0280*/  UIMAD UR18, UR35, UR7, UR4 ;  /* 0x00000007231272a4 */ /* 0x000fc4000f8e0204 */
[----:B------:R-:W-:Y:S02]  /*0290*/  UIMAD UR4, UR36, UR20, URZ ;  /* 0x00000014240472a4 */ /* 0x000fe4000f8e023f */
[----:B------:R-:W-:Y:S02]  /*02a0*/  UISETP.NE.U32.AND UP2, UPT, URZ, UR24, UPT ;  /* 0x000000183f00728c */ /* 0x000fe4000bf45070 */
[----:B------:R-:W-:Y:S02]  /*02b0*/  UISETP.NE.AND.EX UP0, UPT, URZ, UR5, UPT, UP0 ;  /* 0x000000053f00728c */ /* 0x000fe4000bf05300 */
[----:B------:R-:W-:Y:S02]  /*02c0*/  UIMAD.WIDE.U32 UR14, UR35, UR6, URZ ;  /* 0x00000006230e72a5 */ /* 0x000fe4000f8e003f */
[----:B------:R-:W-:Y:S02]  /*02d0*/  UIMAD UR21, UR35, UR21, UR4 ;  /* 0x00000015231572a4 */ /* 0x000fe4000f8e0204 */
[----:B------:R-:W-:-:S02]  /*02e0*/  UIMAD UR6, UR36, UR26, URZ ;  /* 0x0000001a240672a4 */ /* 0x000fc4000f8e023f */
[----:B------:R-:W-:Y:S01]  /*02f0*/  UIMAD.WIDE.U32 UR4, UR35, UR26, URZ ;  /* 0x0000001a230472a5 */ /* 0x000fe2000f8e003f */
[----:B0-----:R-:W-:Y:S01]  /*0300*/  IADD3 R0, R0, 0xffffffe, RZ ;  /* 0x0ffffffe00007810 */ /* 0x001fe20007ffe0ff */
[----:B------:R-:W-:Y:S02]  /*0310*/  UISETP.NE.AND.EX UP2, UPT, URZ, UR25, UPT, UP2 ;  /* 0x000000193f00728c */ /* 0x000fe4000bf45320 */
[----:B------:R-:W-:Y:S01]  /*0320*/  ULDC UR26, c[0x0][0x178] ;  /* 0x00005e00001a7ab9 */ /* 0x000fe20000000800 */
[----:B------:R-:W0:Y:S01]  /*0330*/  F2I.FTZ.U32.TRUNC.NTZ R3, R0 ;  /* 0x0000000000037305 */ /* 0x000e22000021f000 */
[----:B------:R-:W-:Y:S02]  /*0340*/  @UP1 ULEA UR8, UP3, UR16, UR22, 0x2 ;  /* 0x0000001610081291 */ /* 0x000fe4000f86103f */
[----:B------:R-:W-:Y:S02]  /*0350*/  ULOP3.LUT UR26, UR16, UR26, URZ, 0x3c, !UPT ;  /* 0x0000001a101a7292 */ /* 0x000fe4000f8e3c3f */
[----:B------:R-:W-:-:S02]  /*0360*/  UMOV UR9, URZ ;  /* 0x0000003f00097c82 */ /* 0x000fc40008000000 */
[----:B------:R-:W-:Y:S02]  /*0370*/  UIMAD UR27, UR35, UR27, UR6 ;  /* 0x0000001b231b72a4 */ /* 0x000fe4000f8e0206 */
[----:B------:R-:W-:Y:S01]  /*0380*/  @UP1 ULEA.HI.X UR9, UR16, UR23, UR17, 0x2, UP3 ;  /* 0x0000001710091291 */ /* 0x000fe200098f1411 */
[----:B------:R-:W-:Y:S01]  /*0390*/  ISETP.LE.AND P2, PT, RZ, UR26, PT ;  /* 0x0000001aff007c0c */ /* 0x000fe2000bf43270 */
[----:B------:R-:W-:Y:S02]  /*03a0*/  ULDC.64 UR6, c[0x0][0x190] ;  /* 0x0000640000067ab9 */ /* 0x000fe40000000a00 */
[----:B------:R-:W-:Y:S02]  /*03b0*/  ULDC.64 UR22, c[0x0][0x1d8] ;  /* 0x0000760000167ab9 */ /* 0x000fe40000000a00 */
[----:B------:R-:W-:Y:S01]  /*03c0*/  UIMAD.WIDE.U32 UR12, UR35, UR20, URZ ;  /* 0x00000014230c72a5 */ /* 0x000fe2000f8e003f */
[----:B0-----:R-:W-:Y:S01]  /*03d0*/  IADD3 R0, RZ, -R3, RZ ;  /* 0x80000003ff007210 */ /* 0x001fe20007ffe0ff */
[----:B------:R-:W-:-:S02]  /*03e0*/  UIMAD UR20, UR36, UR6, URZ ;  /* 0x00000006241472a4 */ /* 0x000fc4000f8e023f */
[----:B------:R-:W-:Y:S02]  /*03f0*/  UIMAD.WIDE.U32 UR10, UR35, UR6, URZ ;  /* 0x00000006230a72a5 */ /* 0x000fe4000f8e003f */
[----:B---3--:R-:W-:Y:S01]  /*0400*/  IMAD R5, R0, R7, RZ ;  /* 0x0000000700057224 */ /* 0x008fe200078e02ff */
[----:B------:R-:W-:Y:S01]  /*0410*/  IABS R0, UR16 ;  /* 0x0000001000007c13 */ /* 0x000fe20008000000 */
[----:B------:R-:W-:Y:S02]  /*0420*/  UIMAD UR19, UR17, UR22, URZ ;  /* 0x00000016111372a4 */ /* 0x000fe4000f8e023f */
[----:B------:R-:W-:Y:S01]  /*0430*/  IMAD.HI.U32 R2, R3, R5, R2 ;  /* 0x0000000503027227 */ /* 0x000fe200078e0002 */
[----:B------:R-:W-:Y:S01]  /*0440*/  UMOV UR6, URZ ;  /* 0x0000003f00067c82 */ /* 0x000fe20008000000 */
[----:B------:R-:W-:Y:S01]  /*0450*/  MOV R3, UR11 ;  /* 0x0000000b00037c02 */ /* 0x000fe20008000f00 */
[----:B------:R-:W-:Y:S02]  /*0460*/  ULDC.64 UR30, c[0x0][0x1e8] ;  /* 0x00007a00001e7ab9 */ /* 0x000fe40000000a00 */
[----:B------:R-:W-:Y:S01]  /*0470*/  @UP2 ULEA UR6, UP1, UR16, UR24, 0x2 ;  /* 0x0000001810062291 */ /* 0x000fe2000f82103f */
[----:B------:R-:W-:Y:S01]  /*0480*/  IMAD.HI.U32 R17, R2, R0, RZ ;  /* 0x0000000002117227 */ /* 0x000fe200078e00ff */
[----:B------:R-:W-:-:S02]  /*0490*/  UIMAD UR24, UR17, UR30, URZ ;  /* 0x0000001e111872a4 */ /* 0x000fc4000f8e023f */
[----:B------:R-:W-:Y:S02]  /*04a0*/  UIADD3 UR15, UR15, UR18, URZ ;  /* 0x000000120f0f7290 */ /* 0x000fe4000fffe03f */
[----:B------:R-:W-:Y:S01]  /*04b0*/  IADD3 R2, -R17, RZ, RZ ;  /* 0x000000ff11027210 */ /* 0x000fe20007ffe1ff */
[----:B------:R-:W-:Y:S02]  /*04c0*/  UIADD3 UR13, UR13, UR21, URZ ;  /* 0x000000150d0d7290 */ /* 0x000fe4000fffe03f */
[----:B------:R-:W-:Y:S02]  /*04d0*/  UIMAD UR20, UR35, UR7, UR20 ;  /* 0x00000007231472a4 */ /* 0x000fe4000f8e0214 */
[----:B------:R-:W-:Y:S01]  /*04e0*/  IMAD R0, R7, R2, R0 ;  /* 0x0000000207007224 */ /* 0x000fe200078e0200 */
[----:B------:R-:W-:Y:S01]  /*04f0*/  ULDC UR21, c[0x0][0x174] ;  /* 0x00005d0000157ab9 */ /* 0x000fe20000000800 */
[----:B------:R-:W-:Y:S01]  /*0500*/  MOV R2, UR10 ;  /* 0x0000000a00027c02 */ /* 0x000fe20008000f00 */
[----:B------:R-:W-:-:S02]  /*0510*/  UMOV UR7, URZ ;  /* 0x0000003f00077c82 */ /* 0x000fc40008000000 */
[----:B------:R-:W-:Y:S01]  /*0520*/  ISETP.GT.U32.AND P1, PT, R7, R0, PT ;  /* 0x000000000700720c */ /* 0x000fe20003f24070 */
[----:B------:R-:W-:Y:S02]  /*0530*/  UIMAD UR28, UR16, UR23, UR19 ;  /* 0x00000017101c72a4 */ /* 0x000fe4000f8e0213 */
[----:B------:R-:W-:Y:S02]  /*0540*/  @UP2 ULEA.HI.X UR7, UR16, UR25, UR17, 0x2, UP1 ;  /* 0x0000001910072291 */ /* 0x000fe400088f1411 */
[----:B------:R-:W-:Y:S02]  /*0550*/  UIMAD.WIDE.U32 UR22, UR16, UR22, UR14 ;  /* 0x00000016101672a5 */ /* 0x000fe4000f8e000e */
[----:B------:R-:W-:Y:S02]  /*0560*/  UIMAD UR29, UR16, UR31, UR24 ;  /* 0x0000001f101d72a4 */ /* 0x000fe4000f8e0218 */
[----:B------:R-:W-:Y:S02]  /*0570*/  ULDC.64 UR18, c[0x0][0x280] ;  /* 0x0000a00000127ab9 */ /* 0x000fe40000000a00 */
[----:B------:R-:W-:-:S02]  /*0580*/  ULEA UR34, UR21, 0xfffffe00, 0x9 ;  /* 0xfffffe0015227891 */ /* 0x000fc4000f8e483f */
[-C--:B------:R-:W-:Y:S01]  /*0590*/  @!P1 IADD3 R0, R0, -R7.reuse, RZ ;  /* 0x8000000700009210 */ /* 0x080fe20007ffe0ff */
[----:B------:R-:W-:Y:S01]  /*05a0*/  UIMAD.WIDE.U32 UR24, UR16, UR30, UR12 ;  /* 0x0000001e101872a5 */ /* 0x000fe2000f8e000c */
[----:B------:R-:W-:Y:S01]  /*05b0*/  @!P1 IADD3 R17, R17, 0x1, RZ ;  /* 0x0000000111119810 */ /* 0x000fe20007ffe0ff */
[----:B------:R-:W-:Y:S01]  /*05c0*/  UIMAD UR30, UR17, UR18, URZ ;  /* 0x00000012111e72a4 */ /* 0x000fe2000f8e023f */
[----:B------:R-:W-:Y:S01]  /*05d0*/  ISETP.GE.U32.AND P0, PT, R0, R7, PT ;  /* 0x000000070000720c */ /* 0x000fe20003f06070 */
[----:B------:R-:W-:Y:S01]  /*05e0*/  UIADD3 UR5, UR5, UR27, URZ ;  /* 0x0000001b05057290 */ /* 0x000fe2000fffe03f */
[----:B------:R-:W-:Y:S01]  /*05f0*/  ISETP.NE.AND P1, PT, RZ, c[0x0][0x178], PT ;  /* 0x00005e00ff007a0c */ /* 0x000fe20003f25270 */
[----:B------:R-:W-:Y:S02]  /*0600*/  USHF.R.S32.HI UR31, URZ, 0x1f, UR34 ;  /* 0x0000001f3f1f7899 */ /* 0x000fe40008011422 */
[----:B------:R-:W-:Y:S02]  /*0610*/  UIADD3 UR27, UP1, UR34, UR22, URZ ;  /* 0x00000016221b7290 */ /* 0x000fe4000ff3e03f */
[----:B------:R-:W-:-:S02]  /*0620*/  UIMAD UR30, UR16, UR19, UR30 ;  /* 0x00000013101e72a4 */ /* 0x000fc4000f8e021e */
[----:B------:R-:W-:Y:S02]  /*0630*/  ULDC.64 UR14, c[0x0][0x240] ;  /* 0x00009000000e7ab9 */ /* 0x000fe40000000a00 */
[----:B------:R-:W-:Y:S02]  /*0640*/  UIADD3 UR19, UP2, UR34, UR24, URZ ;  /* 0x0000001822137290 */ /* 0x000fe4000ff5e03f */
[----:B------:R-:W-:Y:S01]  /*0650*/  @P0 IADD3 R17, R17, 0x1, RZ ;  /* 0x0000000111110810 */ /* 0x000fe20007ffe0ff */
[----:B------:R-:W-:Y:S02]  /*0660*/  UIADD3.X UR23, UR31, UR23, UR28, UP1, !UPT ;  /* 0x000000171f177290 */ /* 0x000fe40008ffe41c */
[----:B------:R-:W-:Y:S01]  /*0670*/  ULEA UR22, UP1, UR27, UR14, 0x1 ;  /* 0x0000000e1b167291 */ /* 0x000fe2000f82083f */
[----:B------:R-:W-:Y:S01]  /*0680*/  @!P2 IADD3 R17, -R17, RZ, RZ ;  /* 0x000000ff1111a210 */ /* 0x000fe20007ffe1ff */
[----:B------:R-:W-:Y:S01]  /*0690*/  UIADD3 UR20, UR11, UR20, URZ ;  /* 0x000000140b147290 */ /* 0x000fe2000fffe03f */
[----:B------:R-:W-:Y:S01]  /*06a0*/  @!P1 LOP3.LUT R17, RZ, c[0x0][0x178], RZ, 0x33, !PT ;  /* 0x00005e00ff119a12 */ /* 0x000fe200078e33ff */
[----:B------:R-:W-:-:S02]  /*06b0*/  ULDC.64 UR12, c[0x0][0x248] ;  /* 0x00009200000c7ab9 */ /* 0x000fc40000000a00 */
[----:B------:R-:W-:Y:S01]  /*06c0*/  UIMAD.WIDE.U32 UR4, UR16, UR18, UR4 ;  /* 0x00000012100472a5 */ /* 0x000fe2000f8e0004 */
[----:B------:R-:W-:Y:S01]  /*06d0*/  SHF.R.S32.HI R213, RZ, 0x1f, R17 ;  /* 0x0000001fffd57819 */ /* 0x000fe20000011411 */
[----:B------:R-:W-:Y:S01]  /*06e0*/  UIADD3.X UR25, UR31, UR25, UR29, UP2, !UPT ;  /* 0x000000191f197290 */ /* 0x000fe200097fe41d */
[----:B------:R-:W-:Y:S01]  /*06f0*/  MOV R3, UR20 ;  /* 0x0000001400037c02 */ /* 0x000fe20008000f00 */
[----:B------:R-:W-:Y:S02]  /*0700*/  ULEA UR24, UP2, UR19, UR12, 0x1 ;  /* 0x0000000c13187291 */ /* 0x000fe4000f84083f */
[----:B------:R-:W-:Y:S01]  /*0710*/  ULEA.HI.X UR23, UR27, UR15, UR23, 0x1, UP1 ;  /* 0x0000000f1b177291 */ /* 0x000fe200088f0c17 */
[----:B------:R-:W-:Y:S01]  /*0720*/  IMAD R0, R213, c[0x0][0x1a8], RZ ;  /* 0x00006a00d5007a24 */ /* 0x000fe200078e02ff */
[----:B------:R-:W-:Y:S01]  /*0730*/  UIADD3 UR27, UP1, UR34, UR4, URZ ;  /* 0x00000004221b7290 */ /* 0x000fe2000ff3e03f */
[----:B------:R-:W-:Y:S01]  /*0740*/  IMAD.WIDE.U32 R2, R17, c[0x0][0x1a8], R2 ;  /* 0x00006a0011027a25 */ /* 0x000fe200078e0002 */
[----:B------:R-:W-:-:S02]  /*0750*/  ULEA.HI.X UR25, UR19, UR13, UR25, 0x1, UP2 ;  /* 0x0000000d13197291 */ /* 0x000fc400090f0c19 */
        /* <DEDUP_REMOVED lines=13> */
[----:B------:R-:W-:Y:S01]  /*0830*/  @UP0 UIMAD UR12, UR12, UR21, URZ ;  /* 0x000000150c0c02a4 */ /* 0x000fe2000f8e023f */
[----:B------:R-:W-:Y:S01]  /*0840*/  HFMA2.MMA R0, -RZ, RZ, 0, 0 ;  /* 0x00000000ff007435 */ /* 0x000fe200000001ff */
        /* <DEDUP_REMOVED lines=14> */
[----:B--2---:R0:W1:Y:S08]  /*0930*/  @P3 R2UR UR4, R6 ;  /* 0x00000000060433c2 */ /* 0x00407000000e0000 */
[----:B----4-:R0:W2:Y:S01]  /*0940*/  @P4 R2UR UR5, R4 ;  /* 0x00000000040543c2 */ /* 0x0100a200000e0000 */
[----:B------:R-:W-:Y:S05]  /*0950*/  @!P0 BRA `(.L_x_5404) ;  /* 0x0000be4000008947 */ /* 0x000fea0003800000 */
[----:B------:R-:W3:Y:S01]  /*0960*/  S2R R18, SR_TID.X ;  /* 0x0000000000127919 */ /* 0x000ee20000002100 */
[----:B------:R-:W-:Y:S01]  /*0970*/  MOV R16, RZ ;  /* 0x000000ff00107202 */ /* 0x000fe20000000f00 */
[----:B------:R-:W-:-:S02]  /*0980*/  UMOV UR6, URZ ;  /* 0x0000003f00067c82 */ /* 0x000fc40008000000 */
[----:B------:R-:W4:Y:S01]  /*0990*/  S2R R20, SR_LANEID ;  /* 0x0000000000147919 */ /* 0x000f220000000000 */
[C---:B---3--:R-:W-:Y:S02]  /*09a0*/  SHF.L.U32 R0, R18.reuse, 0x4, RZ ;  /* 0x0000000412007819 */ /* 0x048fe400000006ff */
[----:B------:R-:W-:Y:S02]  /*09b0*/  LOP3.LUT R214, R18, 0x1f, RZ, 0xc0, !PT ;  /* 0x0000001f12d67812 */ /* 0x000fe400078ec0ff */
[----:B------:R-:W-:Y:S02]  /*09c0*/  LOP3.LUT R7, R0, 0xfffffe00, RZ, 0xc0, !PT ;  /* 0xfffffe0000077812 */ /* 0x000fe400078ec0ff */
[----:B------:R-:W-:Y:S02]  /*09d0*/  MOV R0, RZ ;  /* 0x000000ff00007202 */ /* 0x000fe40000000f00 */
[----:B0-----:R-:W-:-:S04]  /*09e0*/  LOP3.LUT R6, R7, 0x1f, R18, 0xf8, !PT ;  /* 0x0000001f07067812 */ /* 0x001fc800078ef812 */
        /* <DEDUP_REMOVED lines=15> */
[----:B----4-:R-:W-:Y:S02]  /*0ae0*/  LOP3.LUT R36, R6, 0x1e0, RZ, 0xfc, !PT ;  /* 0x000001e006247812 */ /* 0x010fe400078efcff */
.L_x_5484:
[----:B------:R-:W-:Y:S01]  /*0af0*/  ULDC UR28, c[0x0][0x174] ;  /* 0x00005d00001c7ab9 */ /* 0x000fe20000000800 */
[----:B------:R-:W-:Y:S01]  /*0b00*/  BAR.SYNC.DEFER_BLOCKING 0x0 ;  /* 0x0000000000007b1d */ /* 0x000fe20000010000 */
[----:B------:R-:W-:Y:S01]  /*0b10*/  UIADD3 UR28, -UR6, UR28, URZ ;  /* 0x0000001c061c7290 */ /* 0x000fe2000fffe13f */
[C---:B0-----:R-:W-:Y:S02]  /*0b20*/  LEA R2, P1, R6.reuse, UR22, 0x1 ;  /* 0x0000001606027c11 */ /* 0x041fe4000f8208ff */
[----:B------:R-:W-:Y:S01]  /*0b30*/  PRMT R4, RZ, 0x7610, R4 ;  /* 0x00007610ff047816 */ /* 0x000fe20000000004 */
[----:B------:R-:W-:Y:S01]  /*0b40*/  ULEA UR37, UR28, 0xfffffe00, 0x9 ;  /* 0xfffffe001c257891 */ /* 0x000fe2000f8e483f */
[----:B------:R-:W-:Y:S01]  /*0b50*/  LEA.HI.X R3, R6, UR23, R7, 0x1, P1 ;  /* 0x0000001706037c11 */ /* 0x000fe200088f0c07 */
[----:B------:R-:W-:-:S02]  /*0b60*/  ULDC UR29, c[0x0][0x168] ;  /* 0x00005a00001d7ab9 */ /* 0x000fc40000000800 */
[----:B------:R-:W-:-:S06]  /*0b70*/  UIADD3 UR29, -UR37, UR29, URZ ;  /* 0x0000001d251d7290 */ /* 0x000fcc000fffe13f */
[----:B------:R-:W-:Y:S02]  /*0b80*/  ISETP.GE.AND P0, PT, R6, UR29, PT ;  /* 0x0000001d06007c0c */ /* 0x000fe4000bf06270 */
[----:B------:R-:W-:Y:S02]  /*0b90*/  ISETP.GE.AND P1, PT, R23, UR29, PT ;  /* 0x0000001d17007c0c */ /* 0x000fe4000bf26270 */
[----:B------:R-:W-:-:S09]  /*0ba0*/  ISETP.GE.AND P2, PT, R24, UR29, PT ;  /* 0x0000001d18007c0c */ /* 0x000fd2000bf46270 */
[----:B------:R0:W3:Y:S01]  /*0bb0*/  @!P0 LDG.E.U16 R4, [R2.64] ;  /* 0x0000002002048981 */ /* 0x0000e2000c1e1500 */
[----:B------:R-:W-:Y:S02]  /*0bc0*/  ISETP.GE.AND P0, PT, R22, UR29, PT ;  /* 0x0000001d16007c0c */ /* 0x000fe4000bf06270 */
[----:B------:R-:W-:Y:S02]  /*0bd0*/  ISETP.GE.AND P3, PT, R25, UR29, PT ;  /* 0x0000001d19007c0c */ /* 0x000fe4000bf66270 */
[----:B------:R-:W-:Y:S02]  /*0be0*/  PRMT R5, RZ, 0x7610, R5 ;  /* 0x00007610ff057816 */ /* 0x000fe40000000005 */
[----:B------:R-:W-:Y:S02]  /*0bf0*/  ISETP.GE.AND P4, PT, R26, UR29, PT ;  /* 0x0000001d1a007c0c */ /* 0x000fe4000bf86270 */
[----:B------:R-:W-:Y:S02]  /*0c00*/  PRMT R8, RZ, 0x7610, R8 ;  /* 0x00007610ff087816 */ /* 0x000fe40000000008 */
[----:B------:R-:W-:-:S02]  /*0c10*/  PRMT R9, RZ, 0x7610, R9 ;  /* 0x00007610ff097816 */ /* 0x000fc40000000009 */
[----:B------:R-:W-:Y:S01]  /*0c20*/  PRMT R10, RZ, 0x7610, R10 ;  /* 0x00007610ff0a7816 */ /* 0x000fe2000000000a */
[----:B------:R0:W4:Y:S01]  /*0c30*/  @!P0 LDG.E.U16 R5, [R2.64+0x40] ;  /* 0x0000402002058981 */ /* 0x000122000c1e1500 */
[----:B------:R-:W-:Y:S02]  /*0c40*/  ISETP.GE.AND P0, PT, R27, UR29, PT ;  /* 0x0000001d1b007c0c */ /* 0x000fe4000bf06270 */
[----:B------:R-:W-:Y:S01]  /*0c50*/  PRMT R11, RZ, 0x7610, R11 ;  /* 0x00007610ff0b7816 */ /* 0x000fe2000000000b */
[----:B------:R0:W5:Y:S01]  /*0c60*/  @!P1 LDG.E.U16 R8, [R2.64+0x80] ;  /* 0x0000802002089981 */ /* 0x000162000c1e1500 */
[----:B------:R-:W-:-:S03]  /*0c70*/  ISETP.GE.AND P1, PT, R28, UR29, PT ;  /* 0x0000001d1c007c0c */ /* 0x000fc6000bf26270 */
[----:B--2---:R0:W2:Y:S01]  /*0c80*/  @!P2 LDG.E.U16 R9, [R2.64+0xc0] ;  /* 0x0000c0200209a981 */ /* 0x0040a2000c1e1500 */
[----:B------:R-:W-:Y:S02]  /*0c90*/  ISETP.GE.AND P2, PT, R29, UR29, PT ;  /* 0x0000001d1d007c0c */ /* 0x000fe4000bf46270 */
[----:B------:R-:W-:Y:S01]  /*0ca0*/  PRMT R12, RZ, 0x7610, R12 ;  /* 0x00007610ff0c7816 */ /* 0x000fe2000000000c */
[----:B------:R0:W2:Y:S01]  /*0cb0*/  @!P3 LDG.E.U16 R10, [R2.64+0x100] ;  /* 0x00010020020ab981 */ /* 0x0000a2000c1e1500 */
[----:B------:R-:W-:-:S03]  /*0cc0*/  ISETP.GE.AND P3, PT, R30, UR29, PT ;  /* 0x0000001d1e007c0c */ /* 0x000fc6000bf66270 */
[----:B------:R0:W2:Y:S01]  /*0cd0*/  @!P4 LDG.E.U16 R11, [R2.64+0x140] ;  /* 0x00014020020bc981 */ /* 0x0000a2000c1e1500 */
[----:B------:R-:W-:Y:S02]  /*0ce0*/  ISETP.GE.AND P4, PT, R31, UR29, PT ;  /* 0x0000001d1f007c0c */ /* 0x000fe4000bf86270 */
[----:B------:R-:W-:Y:S01]  /*0cf0*/  PRMT R13, RZ, 0x7610, R13 ;  /* 0x00007610ff0d7816 */ /* 0x000fe2000000000d */
[----:B------:R0:W2:Y:S01]  /*0d00*/  @!P0 LDG.E.U16 R12, [R2.64+0x180] ;  /* 0x00018020020c8981 */ /* 0x0000a2000c1e1500 */
[----:B------:R-:W-:Y:S02]  /*0d10*/  PRMT R14, RZ, 0x7610, R14 ;  /* 0x00007610ff0e7816 */ /* 0x000fe4000000000e */
[----:B------:R-:W-:Y:S02]  /*0d20*/  PRMT R15, RZ, 0x7610, R15 ;  /* 0x00007610ff0f7816 */ /* 0x000fe4000000000f */
[----:B------:R-:W-:Y:S01]  /*0d30*/  ISETP.GE.AND P0, PT, R32, UR29, PT ;  /* 0x0000001d20007c0c */ /* 0x000fe2000bf06270 */
[----:B------:R0:W2:Y:S01]  /*0d40*/  @!P1 LDG.E.U16 R13, [R2.64+0x1c0] ;  /* 0x0001c020020d9981 */ /* 0x0000a2000c1e1500 */
[----:B------:R-:W-:-:S02]  /*0d50*/  PRMT R50, RZ, 0x7610, R50 ;  /* 0x00007610ff327816 */ /* 0x000fc40000000032 */
[----:B------:R-:W-:Y:S01]  /*0d60*/  ISETP.GE.AND P1, PT, R33, UR29, PT ;  /* 0x0000001d21007c0c */ /* 0x000fe2000bf26270 */
[----:B------:R0:W2:Y:S01]  /*0d70*/  @!P2 LDG.E.U16 R14, [R2.64+0x200] ;  /* 0x00020020020ea981 */ /* 0x0000a2000c1e1500 */
        /* <DEDUP_REMOVED lines=18> */
[C---:B------:R-:W-:Y:S02]  /*0ea0*/  LEA.HI.SX32 R37, R20.reuse, R20, 0x1b ;  /* 0x0000001414257211 */ /* 0x040fe400078fdaff */
[C---:B------:R-:W-:Y:S02]  /*0eb0*/  IADD3 R45, R20.reuse, 0x80, RZ ;  /* 0x00000080142d7810 */ /* 0x040fe40007ffe0ff */
[C---:B0-----:R-:W-:Y:S02]  /*0ec0*/  IADD3 R3, R20.reuse, 0xc0, RZ ;  /* 0x000000c014037810 */ /* 0x041fe40007ffe0ff */
[----:B------:R-:W-:-:S02]  /*0ed0*/  IADD3 R47, R20, 0xa0, RZ ;  /* 0x000000a0142f7810 */ /* 0x000fc40007ffe0ff */
[-C--:B------:R-:W-:Y:S02]  /*0ee0*/  LEA.HI.SX32 R38, R39, R20.reuse, 0x1b ;  /* 0x0000001427267211 */ /* 0x080fe400078fdaff */
[-C--:B------:R-:W-:Y:S02]  /*0ef0*/  LEA.HI.SX32 R40, R43, R20.reuse, 0x1b ;  /* 0x000000142b287211 */ /* 0x080fe400078fdaff */
[-C--:B------:R-:W-:Y:S02]  /*0f00*/  LEA.HI.SX32 R39, R41, R20.reuse, 0x1b ;  /* 0x0000001429277211 */ /* 0x080fe400078fdaff */
[----:B------:R-:W-:Y:S02]  /*0f10*/  IADD3 R43, R20, 0xe0, RZ ;  /* 0x000000e0142b7810 */ /* 0x000fe40007ffe0ff */
[----:B------:R-:W-:Y:S02]  /*0f20*/  LEA.HI.SX32 R3, R3, R20, 0x1b ;  /* 0x0000001403037211 */ /* 0x000fe400078fdaff */
[----:B------:R-:W-:-:S02]  /*0f30*/  SHF.L.U32 R37, R37, 0x1, RZ ;  /* 0x0000000125257819 */ /* 0x000fc400000006ff */
[-C--:B------:R-:W-:Y:S02]  /*0f40*/  LEA.HI.SX32 R41, R45, R20.reuse, 0x1b ;  /* 0x000000142d297211 */ /* 0x080fe400078fdaff */
[----:B------:R-:W-:Y:S02]  /*0f50*/  LEA.HI.SX32 R42, R47, R20, 0x1b ;  /* 0x000000142f2a7211 */ /* 0x000fe400078fdaff */
[----:B------:R-:W-:Y:S02]  /*0f60*/  SHF.L.U32 R38, R38, 0x1, RZ ;  /* 0x0000000126267819 */ /* 0x000fe400000006ff */
[C---:B------:R-:W-:Y:S02]  /*0f70*/  IADD3 R45, R20.reuse, 0x100, RZ ;  /* 0x00000100142d7810 */ /* 0x040fe40007ffe0ff */
[----:B------:R-:W-:Y:S02]  /*0f80*/  SHF.L.U32 R39, R39, 0x1, RZ ;  /* 0x0000000127277819 */ /* 0x000fe400000006ff */
[----:B------:R-:W-:-:S02]  /*0f90*/  IADD3 R47, R20, 0x120, RZ ;  /* 0x00000120142f7810 */ /* 0x000fc40007ffe0ff */
[----:B------:R-:W-:Y:S02]  /*0fa0*/  LEA.HI.SX32 R44, R43, R20, 0x1b ;  /* 0x000000142b2c7211 */ /* 0x000fe400078fdaff */
[----:B------:R-:W-:Y:S02]  /*0fb0*/  SHF.L.U32 R40, R40, 0x1, RZ ;  /* 0x0000000128287819 */ /* 0x000fe400000006ff */
[C---:B------:R-:W-:Y:S02]  /*0fc0*/  IADD3 R49, R20.reuse, 0x140, RZ ;  /* 0x0000014014317810 */ /* 0x040fe40007ffe0ff */
[----:B------:R-:W-:Y:S02]  /*0fd0*/  SHF.L.U32 R43, R3, 0x1, RZ ;  /* 0x00000001032b7819 */ /* 0x000fe400000006ff */
[----:B------:R-:W-:Y:S02]  /*0fe0*/  SHF.L.U32 R41, R41, 0x1, RZ ;  /* 0x0000000129297819 */ /* 0x000fe400000006ff */
[----:B------:R-:W-:-:S02]  /*0ff0*/  IADD3 R3, R20, 0x160, RZ ;  /* 0x0000016014037810 */ /* 0x000fc40007ffe0ff */
[----:B------:R-:W-:Y:S02]  /*1000*/  SHF.L.U32 R42, R42, 0x1, RZ ;  /* 0x000000012a2a7819 */ /* 0x000fe400000006ff */
[-C--:B------:R-:W-:Y:S02]  /*1010*/  LEA.HI.SX32 R45, R45, R20.reuse, 0x1b ;  /* 0x000000142d2d7211 */ /* 0x080fe400078fdaff */
[-C--:B------:R-:W-:Y:S02]  /*1020*/  LEA.HI.SX32 R46, R47, R20.reuse, 0x1b ;  /* 0x000000142f2e7211 */ /* 0x080fe400078fdaff */
[-C--:B------:R-:W-:Y:S02]  /*1030*/  LEA.HI.SX32 R47, R49, R20.reuse, 0x1b ;  /* 0x00000014312f7211 */ /* 0x080fe400078fdaff */
[----:B------:R-:W-:Y:S02]  /*1040*/  SHF.L.U32 R44, R44, 0x1, RZ ;  /* 0x000000012c2c7819 */ /* 0x000fe400000006ff */
[----:B------:R-:W-:-:S02]  /*1050*/  LEA.HI.SX32 R3, R3, R20, 0x1b ;  /* 0x0000001403037211 */ /* 0x000fc400078fdaff */
[----:B------:R-:W-:Y:S02]  /*1060*/  SHF.L.U32 R45, R45, 0x1, RZ ;  /* 0x000000012d2d7819 */ /* 0x000fe400000006ff */
[----:B------:R-:W-:Y:S02]  /*1070*/  SHF.L.U32 R46, R46, 0x1, RZ ;  /* 0x000000012e2e7819 */ /* 0x000fe400000006ff */
[----:B------:R-:W-:Y:S02]  /*1080*/  SHF.L.U32 R47, R47, 0x1, RZ ;  /* 0x000000012f2f7819 */ /* 0x000fe400000006ff */
[C---:B------:R-:W-:Y:S02]  /*1090*/  IADD3 R51, R20.reuse, 0x1e0, RZ ;  /* 0x000001e014337810 */ /* 0x040fe40007ffe0ff */
[----:B------:R-:W-:Y:S02]  /*10a0*/  SHF.L.U32 R48, R3, 0x1, RZ ;  /* 0x0000000103307819 */ /* 0x000fe400000006ff */
[----:B------:R-:W-:-:S02]  /*10b0*/  SHF.L.U32 R2, R20, 0x4, RZ ;  /* 0x0000000414027819 */ /* 0x000fc400000006ff */
[----:B------:R-:W-:-:S04]  /*10c0*/  LEA.HI.SX32 R52, R51, R20, 0x1b ;  /* 0x0000001433347211 */ /* 0x000fc800078fdaff */
[----:B------:R-:W-:Y:S02]  /*10d0*/  SHF.L.U32 R52, R52, 0x1, RZ ;  /* 0x0000000134347819 */ /* 0x000fe400000006ff */
[C---:B------:R-:W-:Y:S02]  /*10e0*/  SHF.L.U32 R54, R6.reuse, 0x1, RZ ;  /* 0x0000000106367819 */ /* 0x040fe400000006ff */
[----:B------:R-:W-:Y:S02]  /*10f0*/  SHF.L.U64.HI R53, R6, 0x1, R7 ;  /* 0x0000000106357819 */ /* 0x000fe40000010207 */
        /* <DEDUP_REMOVED lines=16> */
[----:B-----5:R-:W-:Y:S04]  /*1200*/  STS.U16 [R39+0x80], R8 ;  /* 0x0000800827007388 */ /* 0x020fe80000000400 */
[----:B--2---:R2:W-:Y:S01]  /*1210*/  STS.U16 [R40+0xc0], R9 ;  /* 0x0000c00928007388 */ /* 0x0045e20000000400 */
[----:B0-----:R-:W-:-:S03]  /*1220*/  IADD3 R5, R20, 0x180, RZ ;  /* 0x0000018014057810 */ /* 0x001fc60007ffe0ff */
[----:B------:R-:W-:Y:S04]  /*1230*/  STS.U16 [R41+0x100], R10 ;  /* 0x0001000a29007388 */ /* 0x000fe80000000400 */
[----:B------:R0:W-:Y:S01]  /*1240*/  STS.U16 [R42+0x140], R11 ;  /* 0x0001400b2a007388 */ /* 0x0001e20000000400 */
[----:B--2---:R-:W-:-:S03]  /*1250*/  IADD3 R9, R20, 0x1a0, RZ ;  /* 0x000001a014097810 */ /* 0x004fc60007ffe0ff */
[----:B------:R-:W-:Y:S01]  /*1260*/  STS.U16 [R43+0x180], R12 ;  /* 0x0001800c2b007388 */ /* 0x000fe20000000400 */
        /* <DEDUP_REMOVED lines=9> */
[----:B------:R0:W-:Y:S04]  /*1300*/  STS.U16 [R47+0x280], R50 ;  /* 0x000280322f007388 */ /* 0x0001e80000000400 */
[----:B------:R2:W-:Y:S01]  /*1310*/  STS.U16 [R48+0x2c0], R55 ;  /* 0x0002c03730007388 */ /* 0x0005e20000000400 */
[----:B0-----:R-:W-:Y:S02]  /*1320*/  SHF.L.U32 R50, R9, 0x1, RZ ;  /* 0x0000000109327819 */ /* 0x001fe400000006ff */
[----:B--2---:R-:W-:Y:S01]  /*1330*/  LEA.HI.SX32 R55, R2, R2, 0x1b ;  /* 0x0000000202377211 */ /* 0x004fe200078fdaff */
[----:B------:R-:W-:Y:S03]  /*1340*/  STS.U16 [R49+0x300], R56 ;  /* 0x0003003831007388 */ /* 0x000fe60000000400 */
[----:B------:R-:W-:Y:S01]  /*1350*/  SHF.L.U32 R55, R55, 0x1, RZ ;  /* 0x0000000137377819 */ /* 0x000fe200000006ff */
        /* <DEDUP_REMOVED lines=21> */
[----:B------:R-:W-:Y:S01]  /*14b0*/  IADD3.X R5, R53, UR25, RZ, P0, !PT ;  /* 0x0000001935057c10 */ /* 0x000fe200087fe4ff */
[----:B------:R-:W-:Y:S01]  /*14c0*/  BAR.SYNC.DEFER_BLOCKING 0x0 ;  /* 0x0000000000007b1d */ /* 0x000fe20000010000 */
[----:B------:R-:W-:Y:S02]  /*14d0*/  ISETP.GE.AND P0, PT, R22, UR29, PT ;  /* 0x0000001d16007c0c */ /* 0x000fe4000bf06270 */
[----:B------:R-:W-:Y:S02]  /*14e0*/  PRMT R15, RZ, 0x7610, R15 ;  /* 0x00007610ff0f7816 */ /* 0x000fe4000000000f */
[----:B------:R-:W-:-:S04]  /*14f0*/  LEA R10, P1, R6, UR26, 0x1 ;  /* 0x0000001a060a7c11 */ /* 0x000fc8000f8208ff */
[----:B------:R-:W-:-:S05]  /*1500*/  LEA.HI.X R11, R6, UR27, R7, 0x1, P1 ;  /* 0x0000001b060b7c11 */ /* 0x000fca00088f0c07 */
[----:B------:R-:W2:Y:S01]  /*1510*/  @!P0 LDG.E.U16 R3, [R4.64+0x40] ;  /* 0x0000402004038981 */ /* 0x000ea2000c1e1500 */
[----:B------:R-:W-:Y:S02]  /*1520*/  ISETP.GE.AND P0, PT, R28, UR29, PT ;  /* 0x0000001d1c007c0c */ /* 0x000fe4000bf06270 */
[----:B------:R-:W-:Y:S01]  /*1530*/  ISETP.GE.AND P1, PT, R6, UR29, PT ;  /* 0x0000001d06007c0c */ /* 0x000fe2000bf26270 */
[----:B------:R-:W3:Y:S01]  /*1540*/  @!P5 LDG.E.U16 R72, [R4.64+0x180] ;  /* 0x000180200448d981 */ /* 0x000ee2000c1e1500 */
[----:B------:R-:W-:-:S09]  /*1550*/  PRMT R8, RZ, 0x7610, R8 ;  /* 0x00007610ff087816 */ /* 0x000fd20000000008 */
[----:B------:R-:W4:Y:S01]  /*1560*/  @!P0 LDG.E.U16 R15, [R4.64+0x1c0] ;  /* 0x0001c020040f8981 */ /* 0x000f22000c1e1500 */
[----:B------:R-:W-:Y:S02]  /*1570*/  ISETP.GE.AND P0, PT, R29, UR29, PT ;  /* 0x0000001d1d007c0c */ /* 0x000fe4000bf06270 */
[----:B------:R-:W-:Y:S01]  /*1580*/  PRMT R14, RZ, 0x7610, R14 ;  /* 0x00007610ff0e7816 */ /* 0x000fe2000000000e */
[----:B------:R-:W5:Y:S01]  /*1590*/  @!P1 LDG.E.U16 R8, [R4.64] ;  /* 0x0000002004089981 */ /* 0x000f62000c1e1500 */
[----:B------:R-:W-:Y:S02]  /*15a0*/  PRMT R9, RZ, 0x7610, R9 ;  /* 0x00007610ff097816 */ /* 0x000fe40000000009 */
[----:B------:R-:W-:Y:S02]  /*15b0*/  PRMT R12, RZ, 0x7610, R12 ;  /* 0x00007610ff0c7816 */ /* 0x000fe4000000000c */
[----:B------:R-:W-:Y:S01]  /*15c0*/  PRMT R13, RZ, 0x7610, R13 ;  /* 0x00007610ff0d7816 */ /* 0x000fe2000000000d */
[----:B------:R-:W3:Y:S01]  /*15d0*/  @!P2 LDG.E.U16 R14, [R4.64+0x100] ;  /* 0x00010020040ea981 */ /* 0x000ee2000c1e1500 */
[----:B------:R-:W-:-:S03]  /*15e0*/  ISETP.GE.AND P1, PT, R31, UR29, PT ;  /* 0x0000001d1f007c0c */ /* 0x000fc6000bf26270 */
[----:B------:R-:W3:Y:S01]  /*15f0*/  @!P0 LDG.E.U16 R74, [R4.64+0x200] ;  /* 0x00020020044a8981 */ /* 0x000ee2000c1e1500 */
[----:B------:R-:W-:Y:S02]  /*1600*/  ISETP.GE.AND P0, PT, R30, UR29, PT ;  /* 0x0000001d1e007c0c */ /* 0x000fe4000bf06270 */
[----:B------:R-:W-:Y:S01]  /*1610*/  ISETP.GE.AND P2, PT, R32, UR29, PT ;  /* 0x0000001d20007c0c */ /* 0x000fe2000bf46270 */
[----:B------:R-:W3:Y:S01]  /*1620*/  @!P3 LDG.E.U16 R9, [R4.64+0xc0] ;  /* 0x0000c0200409b981 */ /* 0x000ee2000c1e1500 */
[----:B------:R-:W-:-:S03]  /*1630*/  ISETP.GE.AND P3, PT, R33, UR29, PT ;  /* 0x0000001d21007c0c */ /* 0x000fc6000bf66270 */
[----:B------:R-:W3:Y:S01]  /*1640*/  @!P4 LDG.E.U16 R12, [R4.64+0x80] ;  /* 0x00008020040cc981 */ /* 0x000ee2000c1e1500 */
[----:B------:R-:W-:Y:S02]  /*1650*/  ISETP.GE.AND P4, PT, R34, UR29, PT ;  /* 0x0000001d22007c0c */ /* 0x000fe4000bf86270 */
[----:B------:R-:W-:Y:S01]  /*1660*/  ISETP.GE.AND P5, PT, R35, UR29, PT ;  /* 0x0000001d23007c0c */ /* 0x000fe2000bfa6270 */
[----:B------:R-:W4:Y:S01]  /*1670*/  @!P6 LDG.E.U16 R13, [R4.64+0x140] ;  /* 0x00014020040de981 */ /* 0x000f22000c1e1500 */
[----:B------:R-:W-:Y:S02]  /*1680*/  ISETP.GE.AND P6, PT, R36, UR29, PT ;  /* 0x0000001d24007c0c */ /* 0x000fe4000bfc6270 */
        /* <DEDUP_REMOVED lines=22> */
[----:B-----5:R-:W-:Y:S04]  /*17f0*/  STS.U16 [R37], R8 ;  /* 0x0000000825007388 */ /* 0x020fe80000000400 */
[----:B--2---:R-:W-:Y:S04]  /*1800*/  STS.U16 [R38+0x40], R3 ;  /* 0x0000400326007388 */ /* 0x004fe80000000400 */
[----:B---3--:R-:W-:Y:S04]  /*1810*/  STS.U16 [R39+0x80], R12 ;  /* 0x0000800c27007388 */ /* 0x008fe80000000400 */
[----:B------:R-:W-:Y:S04]  /*1820*/  STS.U16 [R40+0xc0], R9 ;  /* 0x0000c00928007388 */ /* 0x000fe80000000400 */
        /* <DEDUP_REMOVED lines=13> */
[----:B------:R-:W4:Y:S04]  /*1900*/  LDS.U16 R12, [R55] ;  /* 0x00000000370c7984 */ /* 0x000f280000000400 */
[----:B------:R-:W5:Y:S04]  /*1910*/  LDS.U16 R13, [R55+0x2] ;  /* 0x00000200370d7984 */ /* 0x000f680000000400 */
[----:B------:R-:W1:Y:S04]  /*1920*/  LDS.U16 R14, [R55+0x4] ;  /* 0x00000400370e7984 */ /* 0x000e680000000400 */
[----:B------:R-:W0:Y:S04]  /*1930*/  LDS.U16 R15, [R55+0x6] ;  /* 0x00000600370f7984 */ /* 0x000e280000000400 */
[----:B------:R-:W0:Y:S04]  /*1940*/  LDS.U16 R71, [R55+0x8] ;  /* 0x0000080037477984 */ /* 0x000e280000000400 */
        /* <DEDUP_REMOVED lines=13> */
[----:B--2---:R-:W-:-:S03]  /*1a20*/  PRMT R75, RZ, 0x7610, R75 ;  /* 0x00007610ff4b7816 */ /* 0x004fc6000000004b */
[----:B------:R-:W2:Y:S01]  /*1a30*/  @!P0 LDG.E.U16 R84, [R10.64] ;  /* 0x000000200a548981 */ /* 0x000ea2000c1e1500 */
[----:B------:R-:W-:-:S03]  /*1a40*/  ISETP.GE.AND P0, PT, R23, UR29, PT ;  /* 0x0000001d17007c0c */ /* 0x000fc6000bf06270 */
[----:B------:R-:W2:Y:S01]  /*1a50*/  @!P1 LDG.E.U16 R75, [R10.64+0x40] ;  /* 0x000040200a4b9981 */ /* 0x000ea2000c1e1500 */
[----:B------:R-:W-:Y:S02]  /*1a60*/  ISETP.GE.AND P1, PT, R24, UR29, PT ;  /* 0x0000001d18007c0c */ /* 0x000fe4000bf26270 */
[----:B------:R-:W-:Y:S01]  /*1a70*/  PRMT R76, RZ, 0x7610, R76 ;  /* 0x00007610ff4c7816 */ /* 0x000fe2000000004c */
[----:B------:R-:W2:Y:S01]  /*1a80*/  @!P3 LDG.E.U16 R92, [R10.64+0x300] ;  /* 0x000300200a5cb981 */ /* 0x000ea2000c1e1500 */
[----:B---3--:R-:W-:-:S03]  /*1a90*/  PRMT R77, RZ, 0x7610, R77 ;  /* 0x00007610ff4d7816 */ /* 0x008fc6000000004d */
[----:B------:R-:W3:Y:S04]  /*1aa0*/  @!P4 LDG.E.U16 R91, [R10.64+0x340] ;  /* 0x000340200a5bc981 */ /* 0x000ee8000c1e1500 */
[----:B------:R-:W3:Y:S01]  /*1ab0*/  @!P0 LDG.E.U16 R74, [R10.64+0x80] ;  /* 0x000080200a4a8981 */ /* 0x000ee2000c1e1500 */
[----:B------:R-:W-:-:S03]  /*1ac0*/  ISETP.GE.AND P0, PT, R25, UR29, PT ;  /* 0x0000001d19007c0c */ /* 0x000fc6000bf06270 */
[----:B------:R-:W3:Y:S01]  /*1ad0*/  @!P1 LDG.E.U16 R77, [R10.64+0xc0] ;  /* 0x0000c0200a4d9981 */ /* 0x000ee2000c1e1500 */
[----:B------:R-:W-:-:S03]  /*1ae0*/  ISETP.GE.AND P1, PT, R26, UR29, PT ;  /* 0x0000001d1a007c0c */ /* 0x000fc6000bf26270 */
[----:B------:R-:W3:Y:S04]  /*1af0*/  @!P5 LDG.E.U16 R94, [R10.64+0x380] ;  /* 0x000380200a5ed981 */ /* 0x000ee8000c1e1500 */
[----:B------:R-:W3:Y:S04]  /*1b00*/  @!P6 LDG.E.U16 R93, [R10.64+0x3c0] ;  /* 0x0003c0200a5de981 */ /* 0x000ee8000c1e1500 */
[----:B------:R-:W3:Y:S01]  /*1b10*/  @!P0 LDG.E.U16 R76, [R10.64+0x100] ;  /* 0x000100200a4c8981 */ /* 0x000ee2000c1e1500 */
[----:B------:R-:W-:-:S03]  /*1b20*/  ISETP.GE.AND P0, PT, R27, UR29, PT ;  /* 0x0000001d1b007c0c */ /* 0x000fc6000bf06270 */
[----:B------:R-:W3:Y:S01]  /*1b30*/  @!P1 LDG.E.U16 R83, [R10.64+0x140] ;  /* 0x000140200a539981 */ /* 0x000ee2000c1e1500 */
[----:B------:R-:W-:-:S09]  /*1b40*/  ISETP.GE.AND P1, PT, R28, UR29, PT ;  /* 0x0000001d1c007c0c */ /* 0x000fd2000bf26270 */
[----:B------:R-:W3:Y:S01]  /*1b50*/  @!P0 LDG.E.U16 R86, [R10.64+0x180] ;  /* 0x000180200a568981 */ /* 0x000ee2000c1e1500 */
[----:B------:R-:W-:-:S03]  /*1b60*/  ISETP.GE.AND P0, PT, R29, UR29, PT ;  /* 0x0000001d1d007c0c */ /* 0x000fc6000bf06270 */
[----:B------:R-:W3:Y:S01]  /*1b70*/  @!P1 LDG.E.U16 R85, [R10.64+0x1c0] ;  /* 0x0001c0200a559981 */ /* 0x000ee2000c1e1500 */
[----:B------:R-:W-:-:S09]  /*1b80*/  ISETP.NE.AND P1, PT, R87, RZ, PT ;  /* 0x000000ff5700720c */ /* 0x000fd20003f25270 */
[----:B------:R-:W3:Y:S01]  /*1b90*/  @!P0 LDG.E.U16 R88, [R10.64+0x200] ;  /* 0x000200200a588981 */ /* 0x000ee2000c1e1500 */
[----:B------:R-:W-:Y:S02]  /*1ba0*/  ISETP.NE.AND P0, PT, R89, RZ, PT ;  /* 0x000000ff5900720c */ /* 0x000fe40003f05270 */
[----:B------:R-:W-:Y:S01]  /*1bb0*/  PRMT R87, RZ, 0x7610, R87 ;  /* 0x00007610ff577816 */ /* 0x000fe20000000057 */
[----:B------:R-:W3:Y:S01]  /*1bc0*/  @!P1 LDG.E.U16 R90, [R10.64+0x280] ;  /* 0x000280200a5a9981 */ /* 0x000ee2000c1e1500 */
[----:B------:R-:W-:-:S06]  /*1bd0*/  PRMT R89, RZ, 0x7610, R89 ;  /* 0x00007610ff597816 */ /* 0x000fcc0000000059 */
[----:B------:R-:W3:Y:S04]  /*1be0*/  @!P2 LDG.E.U16 R89, [R10.64+0x2c0] ;  /* 0x0002c0200a59a981 */ /* 0x000ee8000c1e1500 */
[----:B------:R-:W3:Y:S01]  /*1bf0*/  @!P0 LDG.E.U16 R87, [R10.64+0x240] ;  /* 0x000240200a578981 */ /* 0x000ee2000c1e1500 */
[----:B----4-:R-:W-:Y:S02]  /*1c00*/  HADD2.F32 R12, -RZ, R12.H0_H0 ;  /* 0x2000000cff0c7230 */ /* 0x010fe40000004100 */
[----:B-----5:R-:W-:Y:S02]  /*1c10*/  HADD2.F32 R13, -RZ, R13.H0_H0 ;  /* 0x2000000dff0d7230 */ /* 0x020fe40000004100 */
[----:B-1----:R-:W-:Y:S02]  /*1c20*/  HADD2.F32 R14, -RZ, R14.H0_H0 ;  /* 0x2000000eff0e7230 */ /* 0x002fe40000004100 */
[----:B------:R-:W-:Y:S01]  /*1c30*/  HADD2.F32 R15, -RZ, R15.H0_H0 ;  /* 0x2000000fff0f7230 */ /* 0x000fe20000004100 */
[----:B------:R-:W-:Y:S01]  /*1c40*/  BSSY B0, `(.L_x_5405) ;  /* 0x0000043000007945 */ /* 0x000fe20003800000 */
[----:B------:R-:W-:Y:S01]  /*1c50*/  ISETP.GE.AND P0, PT, R6, UR29, PT ;  /* 0x0000001d06007c0c */ /* 0x000fe2000bf06270 */
[----:B--2---:R-:W-:Y:S04]  /*1c60*/  STS.U16 [R37], R84 ;  /* 0x0000005425007388 */ /* 0x004fe80000000400 */
[----:B------:R0:W-:Y:S02]  /*1c70*/  STS.U16 [R38+0x40], R75 ;  /* 0x0000404b26007388 */ /* 0x0001e40000000400 */
[----:B0-----:R-:W-:Y:S01]  /*1c80*/  HADD2.F32 R75, -RZ, R71.H0_H0 ;  /* 0x20000047ff4b7230 */ /* 0x001fe20000004100 */
[----:B------:R-:W-:Y:S01]  /*1c90*/  FADD.FTZ R71, R12, UR5 ;  /* 0x000000050c477e21 */ /* 0x000fe20008010000 */
[----:B---3--:R-:W-:Y:S04]  /*1ca0*/  STS.U16 [R39+0x80], R74 ;  /* 0x0000804a27007388 */ /* 0x008fe80000000400 */
[----:B------:R0:W-:Y:S01]  /*1cb0*/  STS.U16 [R40+0xc0], R77 ;  /* 0x0000c04d28007388 */ /* 0x0001e20000000400 */
[----:B------:R-:W-:Y:S01]  /*1cc0*/  FSETP.GTU.FTZ.AND P5, PT, R71, 20, PT ;  /* 0x41a000004700780b */ /* 0x000fe20003fbc000 */
[----:B------:R-:W-:-:S02]  /*1cd0*/  FADD.FTZ R75, R75, UR5 ;  /* 0x000000054b4b7e21 */ /* 0x000fc40008010000 */
[----:B------:R1:W-:Y:S04]  /*1ce0*/  STS.U16 [R41+0x100], R76 ;  /* 0x0001004c29007388 */ /* 0x0003e80000000400 */
[----:B------:R2:W-:Y:S01]  /*1cf0*/  STS.U16 [R42+0x140], R83 ;  /* 0x000140532a007388 */ /* 0x0005e20000000400 */
[----:B0-----:R-:W-:Y:S02]  /*1d00*/  HADD2.F32 R77, -RZ, R73.H0_H0 ;  /* 0x20000049ff4d7230 */ /* 0x001fe40000004100 */
[----:B-1----:R-:W-:Y:S01]  /*1d10*/  HADD2.F32 R76, -RZ, R72.H0_H0 ;  /* 0x20000048ff4c7230 */ /* 0x002fe20000004100 */
[----:B------:R2:W-:Y:S04]  /*1d20*/  STS.U16 [R43+0x180], R86 ;  /* 0x000180562b007388 */ /* 0x0005e80000000400 */
[----:B------:R2:W-:Y:S01]  /*1d30*/  STS.U16 [R44+0x1c0], R85 ;  /* 0x0001c0552c007388 */ /* 0x0005e20000000400 */
[----:B------:R-:W-:-:S02]  /*1d40*/  FADD.FTZ R72, R13, UR5 ;  /* 0x000000050d487e21 */ /* 0x000fc40008010000 */
[----:B------:R-:W-:Y:S01]  /*1d50*/  FADD.FTZ R73, R14, UR5 ;  /* 0x000000050e497e21 */ /* 0x000fe20008010000 */
[----:B------:R2:W-:Y:S01]  /*1d60*/  STS.U16 [R45+0x200], R88 ;  /* 0x000200582d007388 */ /* 0x0005e20000000400 */
[----:B------:R-:W-:Y:S02]  /*1d70*/  FADD.FTZ R74, R15, UR5 ;  /* 0x000000050f4a7e21 */ /* 0x000fe40008010000 */
[----:B------:R-:W-:Y:S01]  /*1d80*/  FADD.FTZ R76, R76, UR5 ;  /* 0x000000054c4c7e21 */ /* 0x000fe20008010000 */
[----:B------:R-:W-:Y:S01]  /*1d90*/  FSETP.GTU.FTZ.AND P4, PT, R72, 20, PT ;  /* 0x41a000004800780b */ /* 0x000fe20003f9c000 */
[----:B------:R-:W-:Y:S01]  /*1da0*/  FADD.FTZ R77, R77, UR5 ;  /* 0x000000054d4d7e21 */ /* 0x000fe20008010000 */
[----:B------:R2:W-:Y:S04]  /*1db0*/  STS.U16 [R46+0x240], R87 ;  /* 0x000240572e007388 */ /* 0x0005e80000000400 */
[----:B------:R2:W-:Y:S04]  /*1dc0*/  STS.U16 [R47+0x280], R90 ;  /* 0x0002805a2f007388 */ /* 0x0005e80000000400 */
[----:B------:R2:W-:Y:S04]  /*1dd0*/  STS.U16 [R48+0x2c0], R89 ;  /* 0x0002c05930007388 */ /* 0x0005e80000000400 */
[----:B------:R2:W-:Y:S04]  /*1de0*/  STS.U16 [R49+0x300], R92 ;  /* 0x0003005c31007388 */ /* 0x0005e80000000400 */
[----:B------:R2:W-:Y:S04]  /*1df0*/  STS.U16 [R50+0x340], R91 ;  /* 0x0003405b32007388 */ /* 0x0005e80000000400 */
[----:B------:R2:W-:Y:S04]  /*1e00*/  STS.U16 [R51+0x380], R94 ;  /* 0x0003805e33007388 */ /* 0x0005e80000000400 */
[----:B------:R2:W-:Y:S01]  /*1e10*/  STS.U16 [R52+0x3c0], R93 ;  /* 0x0003c05d34007388 */ /* 0x0005e20000000400 */
[----:B------:R-:W-:-:S02]  /*1e20*/  FSETP.GTU.FTZ.AND P3, PT, R73, 20, PT ;  /* 0x41a000004900780b */ /* 0x000fc40003f7c000 */
[----:B------:R-:W-:Y:S02]  /*1e30*/  FSETP.GTU.FTZ.AND P2, PT, R74, 20, PT ;  /* 0x41a000004a00780b */ /* 0x000fe40003f5c000 */
[----:B------:R-:W-:Y:S02]  /*1e40*/  FSETP.GTU.FTZ.AND P1, PT, R75, 20, PT ;  /* 0x41a000004b00780b */ /* 0x000fe40003f3c000 */
[----:B------:R-:W-:Y:S01]  /*1e50*/  FSETP.GTU.FTZ.AND P6, PT, R76, 20, PT ;  /* 0x41a000004c00780b */ /* 0x000fe20003fdc000 */
[----:B------:R-:W-:-:S06]  /*1e60*/  NOP ;  /* 0x0000000000007918 */ /* 0x000fcc0000000000 */
[----:B------:R-:W-:Y:S05]  /*1e70*/  @P5 BRA `(.L_x_5406) ;  /* 0x000001f000005947 */ /* 0x000fea0003800000 */
[----:B--2---:R-:W-:Y:S01]  /*1e80*/  FMUL.FTZ R71, R71, 1.4426950216293334961 ;  /* 0x3fb8aa3b47477820 */ /* 0x004fe20000410000 */
        /* <DEDUP_REMOVED lines=30> */
.L_x_5406:
[----:B--2---:R-:W-:Y:S05]  /*2070*/  BSYNC B0 ;  /* 0x0000000000007941 */ /* 0x004fea0003800000 */
.L_x_5405:
        /* <DEDUP_REMOVED lines=36> */
.L_x_5408:
[----:B------:R-:W-:Y:S05]  /*22c0*/  BSYNC B0 ;  /* 0x0000000000007941 */ /* 0x000fea0003800000 */
.L_x_5407:
        /* <DEDUP_REMOVED lines=36> */
.L_x_5410:
[----:B------:R-:W-:Y:S05]  /*2510*/  BSYNC B0 ;  /* 0x0000000000007941 */ /* 0x000fea0003800000 */
.L_x_5409:
        /* <DEDUP_REMOVED lines=36> */
.L_x_5412:
[----:B------:R-:W-:Y:S05]  /*2760*/  BSYNC B0 ;  /* 0x0000000000007941 */ /* 0x000fea0003800000 */
.L_x_5411:
        /* <DEDUP_REMOVED lines=36> */
.L_x_5414:
[----:B------:R-:W-:Y:S05]  /*29b0*/  BSYNC B0 ;  /* 0x0000000000007941 */ /* 0x000fea0003800000 */
.L_x_5413:
        /* <DEDUP_REMOVED lines=36> */
.L_x_5416:
[----:B------:R-:W-:Y:S05]  /*2c00*/  BSYNC B0 ;  /* 0x0000000000007941 */ /* 0x000fea0003800000 */
.L_x_5415:
        /* <DEDUP_REMOVED lines=36> */
.L_x_5418:
[----:B------:R-:W-:Y:S05]  /*2e50*/  BSYNC B0 ;  /* 0x0000000000007941 */ /* 0x000fea0003800000 */
.L_x_5417:
        /* <DEDUP_REMOVED lines=36> */
.L_x_5420:
[----:B------:R-:W-:Y:S05]  /*30a0*/  BSYNC B0 ;  /* 0x0000000000007941 */ /* 0x000fea0003800000 */
.L_x_5419:
        /* <DEDUP_REMOVED lines=36> */
.L_x_5422:
[----:B------:R-:W-:Y:S05]  /*32f0*/  BSYNC B0 ;  /* 0x0000000000007941 */ /* 0x000fea0003800000 */
.L_x_5421:
        /* <DEDUP_REMOVED lines=36> */
.L_x_5424:
[----:B------:R-:W-:Y:S05]  /*3540*/  BSYNC B0 ;  /* 0x0000000000007941 */ /* 0x000fea0003800000 */
.L_x_5423:
[----:B------:R-:W-:Y:S01]  /*3550*/  USHF.R.S32.HI UR38, URZ, 0x1f, UR37 ;  /* 0x0000001f3f267899 */ /* 0x000fe20008011425 */
        /* <DEDUP_REMOVED lines=34> */
.L_x_5426:
[----:B------:R-:W-:Y:S05]  /*3780*/  BSYNC B0 ;  /* 0x0000000000007941 */ /* 0x000fea0003800000 */
.L_x_5425:
        /* <DEDUP_REMOVED lines=33> */
.L_x_5428:
[----:B------:R-:W-:Y:S05]  /*39a0*/  BSYNC B0 ;  /* 0x0000000000007941 */ /* 0x000fea0003800000 */
.L_x_5427:
        /* <DEDUP_REMOVED lines=33> */
.L_x_5430:
[----:B------:R-:W-:Y:S05]  /*3bc0*/  BSYNC B0 ;  /* 0x0000000000007941 */ /* 0x000fea0003800000 */
.L_x_5429:
        /* <DEDUP_REMOVED lines=33> */
.L_x_5432:
[----:B------:R-:W-:Y:S05]  /*3de0*/  BSYNC B0 ;  /* 0x0000000000007941 */ /* 0x000fea0003800000 */
.L_x_5431:
        /* <DEDUP_REMOVED lines=33> */
.L_x_5434:
[----:B------:R-:W-:Y:S05]  /*4000*/  BSYNC B0 ;  /* 0x0000000000007941 */ /* 0x000fea0003800000 */
.L_x_5433:
        /* <DEDUP_REMOVED lines=33> */
.L_x_5436:
[----:B------:R-:W-:Y:S05]  /*4220*/  BSYNC B0 ;  /* 0x0000000000007941 */ /* 0x000fea0003800000 */
.L_x_5435:
        /* <DEDUP_REMOVED lines=8> */
[----:B------:R-:W-:Y:S01]  /*42b0*/  ULDC.64 UR20, c[0x0][0x1f8] ;  /* 0x00007e0000147ab9 */ /* 0x000fe20000000a00 */
[----:B------:R-:W-:Y:S01]  /*42c0*/  MOV R9, UR38 ;  /* 0x0000002600097c02 */ /* 0x000fe20008000f00 */
[----:B------:R-:W-:Y:S01]  /*42d0*/  ULDC.64 UR8, c[0x0][0x200] ;  /* 0x0000800000087ab9 */ /* 0x000fe20000000a00 */
[C---:B------:R-:W-:Y:S01]  /*42e0*/  @!P0 IMAD.WIDE.U32 R2, R11.reuse, c[0x0][0x1f0], R2 ;  /* 0x00007c000b028a25 */ /* 0x040fe200078e0002 */
[----:B------:R-:W-:Y:S01]  /*42f0*/  UIMAD UR7, UR36, UR8, URZ ;  /* 0x00000008240772a4 */ /* 0x000fe2000f8e023f */
[----:B------:R-:W0:Y:S01]  /*4300*/  LDS.U16 R113, [R55] ;  /* 0x0000000037717984 */ /* 0x000e220000000400 */
[----:B------:R-:W-:Y:S01]  /*4310*/  UIMAD UR39, UR17, UR20, URZ ;  /* 0x00000014112772a4 */ /* 0x000fe2000f8e023f */
[----:B------:R-:W-:Y:S01]  /*4320*/  @!P0 IMAD.WIDE.U32 R8, R11, c[0x0][0x200], R8 ;  /* 0x000080000b088a25 */ /* 0x000fe200078e0008 */
[----:B------:R-:W-:Y:S01]  /*4330*/  UIMAD UR40, UR35, UR9, UR7 ;  /* 0x00000009232872a4 */ /* 0x000fe2000f8e0207 */
[----:B------:R-:W-:Y:S01]  /*4340*/  @!P0 IADD3 R3, R3, UR34, RZ ;  /* 0x0000002203038c10 */ /* 0x000fe2000fffe0ff */
[----:B------:R-:W-:Y:S01]  /*4350*/  UIMAD.WIDE.U32 UR18, UR35, UR8, URZ ;  /* 0x00000008231272a5 */ /* 0x000fe2000f8e003f */
[----:B------:R-:W-:Y:S01]  /*4360*/  MOV R11, UR16 ;  /* 0x00000010000b7c02 */ /* 0x000fe20008000f00 */
[----:B------:R-:W-:Y:S01]  /*4370*/  UIMAD UR39, UR16, UR21, UR39 ;  /* 0x00000015102772a4 */ /* 0x000fe2000f8e0227 */
[----:B------:R-:W-:Y:S01]  /*4380*/  LDS.U16 R114, [R55+0x2] ;  /* 0x0000020037727984 */ /* 0x000fe20000000400 */
[----:B------:R-:W-:Y:S01]  /*4390*/  ULDC.64 UR8, c[0x0][0x208] ;  /* 0x0000820000087ab9 */ /* 0x000fe20000000a00 */
[----:B------:R-:W-:Y:S01]  /*43a0*/  @!P0 IADD3 R9, R9, UR40, RZ ;  /* 0x0000002809098c10 */ /* 0x000fe2000fffe0ff */
[----:B------:R-:W-:Y:S01]  /*43b0*/  ULDC UR7, c[0x0][0x174] ;  /* 0x00005d0000077ab9 */ /* 0x000fe20000000800 */
[C---:B------:R-:W-:Y:S01]  /*43c0*/  @!P0 IMAD.WIDE.U32 R2, R11.reuse, c[0x0][0x1f8], R2 ;  /* 0x00007e000b028a25 */ /* 0x040fe200078e0002 */
[----:B------:R-:W-:Y:S01]  /*43d0*/  UIMAD UR21, UR17, UR8, URZ ;  /* 0x00000008111572a4 */ /* 0x000fe2000f8e023f */
[----:B------:R-:W-:Y:S01]  /*43e0*/  LDS.U16 R119, [R55+0x4] ;  /* 0x0000040037777984 */ /* 0x000fe20000000400 */
[----:B------:R-:W-:Y:S01]  /*43f0*/  UIADD3 UR31, UR31, UR34, URZ ;  /* 0x000000221f1f7290 */ /* 0x000fe2000fffe03f */
[----:B------:R-:W-:Y:S01]  /*4400*/  @!P0 IMAD.WIDE.U32 R8, R11, c[0x0][0x208], R8 ;  /* 0x000082000b088a25 */ /* 0x000fe200078e0008 */
[----:B------:R-:W-:Y:S01]  /*4410*/  UIADD3 UR7, UR6, -UR7, URZ ;  /* 0x8000000706077290 */ /* 0x000fe2000fffe03f */
[C---:B------:R-:W-:Y:S01]  /*4420*/  @!P0 IADD3 R12, P1, R6.reuse, R2, RZ ;  /* 0x00000002060c8210 */ /* 0x040fe20007f3e0ff */
[----:B------:R-:W-:Y:S01]  /*4430*/  UIADD3 UR19, UR19, UR40, URZ ;  /* 0x0000002813137290 */ /* 0x000fe2000fffe03f */
[C---:B------:R-:W-:Y:S01]  /*4440*/  LEA R2, P2, R6.reuse, c[0x0][0x258], 0x1 ;  /* 0x0000960006027a11 */ /* 0x040fe200078408ff */
[----:B------:R-:W-:Y:S01]  /*4450*/  UIMAD UR34, UR16, UR9, UR21 ;  /* 0x00000009102272a4 */ /* 0x000fe2000f8e0215 */
[C---:B------:R-:W-:Y:S01]  /*4460*/  @!P0 IADD3.X R13, R7.reuse, UR39, R3, P1, !PT ;  /* 0x00000027070d8c10 */ /* 0x040fe20008ffe403 */
[----:B------:R-:W-:Y:S01]  /*4470*/  UIMAD.WIDE.U32 UR20, UR16, UR20, UR30 ;  /* 0x00000014101472a5 */ /* 0x000fe2000f8e001e */
[C---:B------:R-:W-:Y:S01]  /*4480*/  @!P0 IADD3 R10, P1, R6.reuse, R8, RZ ;  /* 0x00000008060a8210 */ /* 0x040fe20007f3e0ff */
[----:B------:R-:W-:Y:S01]  /*4490*/  UIMAD UR30, UR7, -0x200, URZ ;  /* 0xfffffe00071e78a4 */ /* 0x000fe2000f8e023f */
[C---:B------:R-:W-:Y:S01]  /*44a0*/  LEA.HI.X R3, R6.reuse, c[0x0][0x25c], R7, 0x1, P2 ;  /* 0x0000970006037a11 */ /* 0x040fe200010f0c07 */
[----:B------:R-:W-:Y:S01]  /*44b0*/  UIMAD.WIDE.U32 UR8, UR16, UR8, UR18 ;  /* 0x00000008100872a5 */ /* 0x000fe2000f8e0012 */
[----:B------:R-:W-:Y:S01]  /*44c0*/  @!P0 IADD3.X R9, R7, UR34, R9, P1, !PT ;  /* 0x0000002207098c10 */ /* 0x000fe20008ffe409 */
[----:B------:R-:W-:Y:S01]  /*44d0*/  USHF.R.S32.HI UR31, URZ, 0x1f, UR30 ;  /* 0x0000001f3f1f7899 */ /* 0x000fe2000801141e */
[----:B------:R-:W-:Y:S01]  /*44e0*/  LEA R92, P1, R6, c[0x0][0x268], 0x1 ;  /* 0x00009a00065c7a11 */ /* 0x000fe200078208ff */
[----:B------:R-:W-:Y:S01]  /*44f0*/  UIADD3 UR18, UP0, UR30, UR20, URZ ;  /* 0x000000141e127290 */ /* 0x000fe2000ff1e03f */
[----:B------:R-:W-:Y:S01]  /*4500*/  @!P0 LEA R8, P3, R10, c[0x0][0x258], 0x1 ;  /* 0x000096000a088a11 */ /* 0x000fe200078608ff */
[----:B------:R-:W-:Y:S01]  /*4510*/  UIADD3 UR7, UP1, UR30, UR8, URZ ;  /* 0x000000081e077290 */ /* 0x000fe2000ff3e03f */
[----:B------:R-:W-:Y:S01]  /*4520*/  LEA.HI.X R11, R6, c[0x0][0x26c], R7, 0x1, P1 ;  /* 0x00009b00060b7a11 */ /* 0x000fe200008f0c07 */
[----:B------:R-:W-:Y:S01]  /*4530*/  UIADD3.X UR20, UR31, UR39, UR21, UP0, !UPT ;  /* 0x000000271f147290 */ /* 0x000fe200087fe415 */
[----:B------:R-:W-:Y:S01]  /*4540*/  @!P0 LEA R14, P1, R12, c[0x0][0x268], 0x1 ;  /* 0x00009a000c0e8a11 */ /* 0x000fe200078208ff */
[----:B------:R-:W-:Y:S01]  /*4550*/  UIADD3.X UR8, UR31, UR34, UR9, UP1, !UPT ;  /* 0x000000221f087290 */ /* 0x000fe20008ffe409 */
[----:B------:R-:W-:Y:S01]  /*4560*/  MOV R87, UR18 ;  /* 0x0000001200577c02 */ /* 0x000fe20008000f00 */
[----:B------:R-:W-:Y:S01]  /*4570*/  LDS.U16 R125, [R55+0x6] ;  /* 0x00000600377d7984 */ /* 0x000fe20000000400 */
[----:B------:R-:W-:-:S03]  /*4580*/  MOV R89, UR7 ;  /* 0x0000000700597c02 */ /* 0x000fc60008000f00 */
[----:B------:R-:W-:Y:S01]  /*4590*/  LDS.U16 R127, [R55+0x8] ;  /* 0x00000800377f7984 */ /* 0x000fe20000000400 */
[----:B------:R-:W-:-:S03]  /*45a0*/  LEA R92, P2, R87, R92, 0x1 ;  /* 0x0000005c575c7211 */ /* 0x000fc600078408ff */
[----:B------:R-:W-:Y:S01]  /*45b0*/  LDS.U16 R124, [R55+0xa] ;  /* 0x00000a00377c7984 */ /* 0x000fe20000000400 */
[----:B------:R-:W-:-:S03]  /*45c0*/  LEA R2, P4, R89, R2, 0x1 ;  /* 0x0000000259027211 */ /* 0x000fc600078808ff */
[----:B------:R-:W-:Y:S01]  /*45d0*/  LDS.U16 R106, [R55+0xc] ;  /* 0x00000c00376a7984 */ /* 0x000fe20000000400 */
[----:B------:R-:W-:-:S03]  /*45e0*/  MOV R88, UR20 ;  /* 0x0000001400587c02 */ /* 0x000fc60008000f00 */
[----:B------:R-:W-:Y:S01]  /*45f0*/  LDS.U16 R102, [R55+0xe] ;  /* 0x00000e0037667984 */ /* 0x000fe20000000400 */
[----:B------:R-:W-:-:S03]  /*4600*/  MOV R90, UR8 ;  /* 0x00000008005a7c02 */ /* 0x000fc60008000f00 */
[----:B------:R-:W-:Y:S01]  /*4610*/  LDS.U16 R98, [R55+0x10] ;  /* 0x0000100037627984 */ /* 0x000fe20000000400 */
[----:B------:R-:W-:-:S03]  /*4620*/  @!P0 LEA.HI.X R15, R12, c[0x0][0x26c], R13, 0x1, P1 ;  /* 0x00009b000c0f8a11 */ /* 0x000fc600008f0c0d */
[----:B------:R-:W-:Y:S01]  /*4630*/  LDS.U16 R91, [R55+0x12] ;  /* 0x00001200375b7984 */ /* 0x000fe20000000400 */
[----:B------:R-:W-:Y:S02]  /*4640*/  @!P0 LEA.HI.X R9, R10, c[0x0][0x25c], R9, 0x1, P3 ;  /* 0x000097000a098a11 */ /* 0x000fe400018f0c09 */
[----:B------:R-:W-:Y:S01]  /*4650*/  PRMT R94, RZ, 0x7610, R94 ;  /* 0x00007610ff5e7816 */ /* 0x000fe2000000005e */
[----:B------:R-:W-:Y:S01]  /*4660*/  LDS.U16 R13, [R55+0x18] ;  /* 0x00001800370d7984 */ /* 0x000fe20000000400 */
[----:B------:R-:W-:Y:S02]  /*4670*/  LEA.HI.X R93, R87, R11, R88, 0x1, P2 ;  /* 0x0000000b575d7211 */ /* 0x000fe400010f0c58 */
[----:B------:R-:W-:Y:S01]  /*4680*/  PRMT R101, RZ, 0x7610, R101 ;  /* 0x00007610ff657816 */ /* 0x000fe20000000065 */
[----:B------:R-:W-:Y:S01]  /*4690*/  LDS.U16 R87, [R55+0x16] ;  /* 0x0000160037577984 */ /* 0x000fe20000000400 */
[----:B------:R-:W-:Y:S02]  /*46a0*/  LEA.HI.X R3, R89, R3, R90, 0x1, P4 ;  /* 0x0000000359037211 */ /* 0x000fe400020f0c5a */
[----:B------:R-:W-:Y:S01]  /*46b0*/  PRMT R100, RZ, 0x7610, R100 ;  /* 0x00007610ff647816 */ /* 0x000fe20000000064 */
[----:B------:R-:W-:Y:S01]  /*46c0*/  LDS.U16 R89, [R55+0x14] ;  /* 0x0000140037597984 */ /* 0x000fe20000000400 */
[----:B------:R-:W-:-:S02]  /*46d0*/  ISETP.GE.AND P5, PT, R27, UR29, PT ;  /* 0x0000001d1b007c0c */ /* 0x000fc4000bfa6270 */
[----:B------:R-:W-:Y:S01]  /*46e0*/  ISETP.GE.AND P6, PT, R26, UR29, PT ;  /* 0x0000001d1a007c0c */ /* 0x000fe2000bfc6270 */
[----:B------:R-:W-:Y:S01]  /*46f0*/  LDS.U16 R12, [R55+0x1a] ;  /* 0x00001a00370c7984 */ /* 0x000fe20000000400 */
[----:B------:R-:W-:Y:S02]  /*4700*/  PRMT R103, RZ, 0x7610, R103 ;  /* 0x00007610ff677816 */ /* 0x000fe40000000067 */
[----:B------:R-:W-:Y:S01]  /*4710*/  PRMT R97, RZ, 0x7610, R97 ;  /* 0x00007610ff617816 */ /* 0x000fe20000000061 */
[----:B------:R-:W-:Y:S01]  /*4720*/  LDS.U16 R11, [R55+0x1c] ;  /* 0x00001c00370b7984 */ /* 0x000fe20000000400 */
[----:B------:R-:W-:Y:S02]  /*4730*/  PRMT R95, RZ, 0x7610, R95 ;  /* 0x00007610ff5f7816 */ /* 0x000fe4000000005f */
[----:B------:R-:W-:Y:S01]  /*4740*/  PRMT R96, RZ, 0x7610, R96 ;  /* 0x00007610ff607816 */ /* 0x000fe20000000060 */
[----:B------:R-:W-:Y:S01]  /*4750*/  LDS.U16 R10, [R55+0x1e] ;  /* 0x00001e00370a7984 */ /* 0x000fe20000000400 */
[----:B------:R-:W-:-:S02]  /*4760*/  ISETP.GE.AND P1, PT, R25, UR29, PT ;  /* 0x0000001d19007c0c */ /* 0x000fc4000bf26270 */
[----:B------:R-:W-:Y:S01]  /*4770*/  PRMT R99, RZ, 0x7610, R99 ;  /* 0x00007610ff637816 */ /* 0x000fe20000000063 */
[----:B------:R-:W-:Y:S01]  /*4780*/  BAR.SYNC.DEFER_BLOCKING 0x0 ;  /* 0x0000000000007b1d */ /* 0x000fe20000010000 */
        /* <DEDUP_REMOVED lines=12> */
[----:B------:R-:W2:Y:S01]  /*4850*/  @!P1 LDG.E.U16 R94, [R92.64+-0x300] ;  /* 0xfffd00205c5e9981 */ /* 0x000ea2000c1e1500 */
[----:B------:R-:W-:Y:S02]  /*4860*/  ISETP.GE.AND P1, PT, R28, UR29, PT ;  /* 0x0000001d1c007c0c */ /* 0x000fe4000bf26270 */
[----:B------:R-:W-:Y:S01]  /*4870*/  PRMT R118, RZ, 0x7610, R118 ;  /* 0x00007610ff767816 */ /* 0x000fe20000000076 */
[----:B------:R-:W3:Y:S01]  /*4880*/  @!P3 LDG.E.U16 R97, [R92.64+-0x340] ;  /* 0xfffcc0205c61b981 */ /* 0x000ee2000c1e1500 */
[----:B------:R-:W-:Y:S02]  /*4890*/  ISETP.GE.AND P2, PT, R23, UR29, PT ;  /* 0x0000001d17007c0c */ /* 0x000fe4000bf46270 */
[----:B------:R-:W-:Y:S01]  /*48a0*/  PRMT R120, RZ, 0x7610, R120 ;  /* 0x00007610ff787816 */ /* 0x000fe20000000078 */
[----:B------:R1:W4:Y:S01]  /*48b0*/  @!P0 LDG.E.U16 R88, [R14.64] ;  /* 0x000000200e588981 */ /* 0x000322000c1e1500 */
[----:B------:R-:W-:-:S02]  /*48c0*/  ISETP.GE.AND P4, PT, R22, UR29, PT ;  /* 0x0000001d16007c0c */ /* 0x000fc4000bf86270 */
[----:B------:R-:W-:Y:S01]  /*48d0*/  PRMT R121, RZ, 0x7610, R121 ;  /* 0x00007610ff797816 */ /* 0x000fe20000000079 */
[----:B------:R-:W5:Y:S01]  /*48e0*/  @!P5 LDG.E.U16 R96, [R92.64+-0x280] ;  /* 0xfffd80205c60d981 */ /* 0x000f62000c1e1500 */
[----:B------:R-:W-:Y:S02]  /*48f0*/  PRMT R90, RZ, 0x7610, R90 ;  /* 0x00007610ff5a7816 */ /* 0x000fe4000000005a */
[----:B------:R-:W-:Y:S01]  /*4900*/  PRMT R122, RZ, 0x7610, R122 ;  /* 0x00007610ff7a7816 */ /* 0x000fe2000000007a */
[----:B------:R-:W2:Y:S01]  /*4910*/  @!P1 LDG.E.U16 R101, [R92.64+-0x240] ;  /* 0xfffdc0205c659981 */ /* 0x000ea2000c1e1500 */
[----:B------:R-:W-:Y:S02]  /*4920*/  ISETP.GE.AND P1, PT, R29, UR29, PT ;  /* 0x0000001d1d007c0c */ /* 0x000fe4000bf26270 */
[----:B------:R-:W-:Y:S01]  /*4930*/  PRMT R123, RZ, 0x7610, R123 ;  /* 0x00007610ff7b7816 */ /* 0x000fe2000000007b */
[----:B------:R-:W2:Y:S01]  /*4940*/  @!P2 LDG.E.U16 R90, [R92.64+-0x380] ;  /* 0xfffc80205c5aa981 */ /* 0x000ea2000c1e1500 */
[----:B------:R-:W-:-:S02]  /*4950*/  ISETP.GE.AND P3, PT, R33, UR29, PT ;  /* 0x0000001d21007c0c */ /* 0x000fc4000bf66270 */
[----:B------:R-:W-:Y:S01]  /*4960*/  PRMT R126, RZ, 0x7610, R126 ;  /* 0x00007610ff7e7816 */ /* 0x000fe2000000007e */
[----:B------:R-:W2:Y:S01]  /*4970*/  @!P4 LDG.E.U16 R95, [R92.64+-0x3c0] ;  /* 0xfffc40205c5fc981 */ /* 0x000ea2000c1e1500 */
[----:B-1----:R-:W-:Y:S02]  /*4980*/  PRMT R14, RZ, 0x7610, R14 ;  /* 0x00007610ff0e7816 */ /* 0x002fe4000000000e */
[----:B------:R-:W-:Y:S01]  /*4990*/  PRMT R129, RZ, 0x7610, R129 ;  /* 0x00007610ff817816 */ /* 0x000fe20000000081 */
[----:B------:R-:W3:Y:S01]  /*49a0*/  @!P6 LDG.E.U16 R99, [R92.64+-0x2c0] ;  /* 0xfffd40205c63e981 */ /* 0x000ee2000c1e1500 */
[----:B------:R-:W-:Y:S01]  /*49b0*/  PRMT R15, RZ, 0x7610, R15 ;  /* 0x00007610ff0f7816 */ /* 0x000fe2000000000f */
[----:B0-----:R-:W-:Y:S01]  /*49c0*/  HADD2.F32 R113, -RZ, R113.H0_H0 ;  /* 0x20000071ff717230 */ /* 0x001fe20000004100 */
[----:B------:R-:W-:Y:S01]  /*49d0*/  ULDC.64 UR18, c[0x0][0x2e8] ;  /* 0x0000ba0000127ab9 */ /* 0x000fe20000000a00 */
[----:B------:R-:W3:Y:S01]  /*49e0*/  @!P1 LDG.E.U16 R100, [R92.64+-0x200] ;  /* 0xfffe00205c649981 */ /* 0x000ee2000c1e1500 */
[----:B------:R-:W-:-:S02]  /*49f0*/  ISETP.GE.AND P1, PT, R30, UR29, PT ;  /* 0x0000001d1e007c0c */ /* 0x000fc4000bf26270 */
[----:B------:R-:W-:Y:S01]  /*4a00*/  ISETP.GE.AND P2, PT, R32, UR29, PT ;  /* 0x0000001d20007c0c */ /* 0x000fe2000bf46270 */
[----:B------:R-:W5:Y:S01]  /*4a10*/  @!P3 LDG.E.U16 R104, [R92.64+-0x100] ;  /* 0xffff00205c68b981 */ /* 0x000f62000c1e1500 */
[----:B------:R-:W-:Y:S02]  /*4a20*/  ISETP.GE.AND P4, PT, R34, UR29, PT ;  /* 0x0000001d22007c0c */ /* 0x000fe4000bf86270 */
[----:B------:R-:W-:-:S07]  /*4a30*/  ISETP.GE.AND P5, PT, R35, UR29, PT ;  /* 0x0000001d23007c0c */ /* 0x000fce000bfa6270 */
[----:B------:R-:W5:Y:S01]  /*4a40*/  @!P1 LDG.E.U16 R103, [R92.64+-0x1c0] ;  /* 0xfffe40205c679981 */ /* 0x000f62000c1e1500 */
[----:B------:R-:W-:Y:S02]  /*4a50*/  ISETP.GE.AND P1, PT, R31, UR29, PT ;  /* 0x0000001d1f007c0c */ /* 0x000fe4000bf26270 */
[----:B------:R-:W-:Y:S01]  /*4a60*/  ISETP.GE.AND P6, PT, R36, UR29, PT ;  /* 0x0000001d24007c0c */ /* 0x000fe2000bfc6270 */
[----:B------:R-:W5:Y:S04]  /*4a70*/  @!P2 LDG.E.U16 R15, [R92.64+-0x140] ;  /* 0xfffec0205c0fa981 */ /* 0x000f68000c1e1500 */
[----:B------:R-:W5:Y:S04]  /*4a80*/  @!P4 LDG.E.U16 R105, [R92.64+-0xc0] ;  /* 0xffff40205c69c981 */ /* 0x000f68000c1e1500 */
[----:B------:R-:W5:Y:S04]  /*4a90*/  @!P5 LDG.E.U16 R108, [R92.64+-0x80] ;  /* 0xffff80205c6cd981 */ /* 0x000f68000c1e1500 */
[----:B------:R-:W5:Y:S04]  /*4aa0*/  @!P1 LDG.E.U16 R14, [R92.64+-0x180] ;  /* 0xfffe80205c0e9981 */ /* 0x000f68000c1e1500 */
[----:B------:R-:W5:Y:S01]  /*4ab0*/  @!P6 LDG.E.U16 R107, [R92.64+-0x40] ;  /* 0xffffc0205c6be981 */ /* 0x000f62000c1e1500 */
[----:B------:R-:W-:-:S02]  /*4ac0*/  P2R R117, PR, RZ, 0x2 ;  /* 0x00000002ff757803 */ /* 0x000fc40000000000 */
[----:B------:R-:W-:Y:S01]  /*4ad0*/  ISETP.GE.AND P1, PT, R22, UR29, PT ;  /* 0x0000001d16007c0c */ /* 0x000fe2000bf26270 */
[----:B----4-:R-:W-:Y:S04]  /*4ae0*/  STS.U16 [R37], R88 ;  /* 0x0000005825007388 */ /* 0x010fe80000000400 */
[----:B--2---:R-:W-:Y:S04]  /*4af0*/  STS.U16 [R38+0x40], R95 ;  /* 0x0000405f26007388 */ /* 0x004fe80000000400 */
[----:B------:R-:W-:Y:S04]  /*4b00*/  STS.U16 [R39+0x80], R90 ;  /* 0x0000805a27007388 */ /* 0x000fe80000000400 */
[----:B---3--:R-:W-:Y:S04]  /*4b10*/  STS.U16 [R40+0xc0], R97 ;  /* 0x0000c06128007388 */ /* 0x008fe80000000400 */
        /* <DEDUP_REMOVED lines=25> */
[----:B------:R-:W-:Y:S04]  /*4cb0*/  LDS.U16 R104, [R55+0x18] ;  /* 0x0000180037687984 */ /* 0x000fe80000000400 */
[----:B------:R-:W0:Y:S04]  /*4cc0*/  LDS.U16 R105, [R55+0x1a] ;  /* 0x00001a0037697984 */ /* 0x000e280000000400 */
[----:B------:R-:W-:Y:S04]  /*4cd0*/  LDS.U16 R107, [R55+0x1c] ;  /* 0x00001c00376b7984 */ /* 0x000fe80000000400 */
[----:B------:R-:W0:Y:S04]  /*4ce0*/  LDS.U16 R108, [R55+0x1e] ;  /* 0x00001e00376c7984 */ /* 0x000e280000000400 */
[----:B------:R-:W-:Y:S06]  /*4cf0*/  BAR.SYNC.DEFER_BLOCKING 0x0 ;  /* 0x0000000000007b1d */ /* 0x000fec0000010000 */
[----:B------:R0:W5:Y:S01]  /*4d00*/  @!P0 LDG.E.U16 R110, [R8.64] ;  /* 0x00000020086e8981 */ /* 0x000162000c1e1500 */
[----:B------:R-:W-:-:S03]  /*4d10*/  ISETP.GE.AND P0, PT, R23, UR29, PT ;  /* 0x0000001d17007c0c */ /* 0x000fc6000bf06270 */
[----:B------:R0:W5:Y:S01]  /*4d20*/  @!P1 LDG.E.U16 R109, [R2.64+-0x3c0] ;  /* 0xfffc4020026d9981 */ /* 0x000162000c1e1500 */
[----:B------:R-:W-:-:S03]  /*4d30*/  ISETP.GE.AND P1, PT, R24, UR29, PT ;  /* 0x0000001d18007c0c */ /* 0x000fc6000bf26270 */
[----:B------:R0:W5:Y:S04]  /*4d40*/  @!P2 LDG.E.U16 R121, [R2.64+-0x140] ;  /* 0xfffec0200279a981 */ /* 0x000168000c1e1500 */
        /* <DEDUP_REMOVED lines=19> */
[----:B------:R-:W-:Y:S02]  /*4e80*/  ISETP.GE.AND P0, PT, R30, UR29, PT ;  /* 0x0000001d1e007c0c */ /* 0x000fe4000bf06270 */
[----:B------:R-:W-:-:S06]  /*4e90*/  PRMT R117, RZ, 0x7610, R117 ;  /* 0x00007610ff757816 */ /* 0x000fcc0000000075 */
[----:B------:R0:W5:Y:S05]  /*4ea0*/  @!P1 LDG.E.U16 R120, [R2.64+-0x180] ;  /* 0xfffe802002789981 */ /* 0x00016a000c1e1500 */
[----:B------:R0:W5:Y:S01]  /*4eb0*/  @!P0 LDG.E.U16 R117, [R2.64+-0x1c0] ;  /* 0xfffe402002758981 */ /* 0x000162000c1e1500 */
[----:B------:R-:W-:-:S05]  /*4ec0*/  HADD2.F32 R14, -RZ, R88.H0_H0 ;  /* 0x20000058ff0e7230 */ /* 0x000fca0000004100 */
[----:B------:R-:W-:Y:S01]  /*4ed0*/  FMUL.FTZ R128, R14, -1.4426950216293334961 ;  /* 0xbfb8aa3b0e807820 */ /* 0x000fe20000410000 */
[----:B-1----:R-:W-:Y:S02]  /*4ee0*/  HADD2.F32 R15, -RZ, R90.H0_H0 ;  /* 0x2000005aff0f7230 */ /* 0x002fe40000004100 */
[----:B--2---:R-:W-:-:S03]  /*4ef0*/  HADD2.F32 R90, -RZ, R93.H0_H0 ;  /* 0x2000005dff5a7230 */ /* 0x004fc60000004100 */
[----:B------:R-:W1:Y:S01]  /*4f00*/  MUFU.EX2 R128, R128 ;  /* 0x0000008000807308 */ /* 0x000e620000000800 */
[----:B---3--:R-:W-:Y:S02]  /*4f10*/  HADD2.F32 R93, -RZ, R95.H0_H0 ;  /* 0x2000005fff5d7230 */ /* 0x008fe40000004100 */
[----:B----4-:R-:W-:Y:S02]  /*4f20*/  HADD2.F32 R95, -RZ, R97.H0_H0 ;  /* 0x20000061ff5f7230 */ /* 0x010fe40000004100 */
        /* <DEDUP_REMOVED lines=10> */
[----:B0-----:R-:W-:Y:S01]  /*4fd0*/  FMUL.FTZ R3, R92, -1.4426950216293334961 ;  /* 0xbfb8aa3b5c037820 */ /* 0x001fe20000410000 */
[----:B------:R-:W-:Y:S01]  /*4fe0*/  HADD2.F32 R104, -RZ, R107.H0_H0 ;  /* 0x2000006bff687230 */ /* 0x000fe20000004100 */
[----:B------:R-:W-:-:S02]  /*4ff0*/  FMUL.FTZ R107, R103, -1.4426950216293334961 ;  /* 0xbfb8aa3b676b7820 */ /* 0x000fc40000410000 */
[----:B------:R-:W-:Y:S02]  /*5000*/  FMUL.FTZ R108, R105, -1.4426950216293334961 ;  /* 0xbfb8aa3b696c7820 */ /* 0x000fe40000410000 */
[----:B------:R-:W-:Y:S01]  /*5010*/  FMUL.FTZ R130, R15, -1.4426950216293334961 ;  /* 0xbfb8aa3b0f827820 */ /* 0x000fe20000410000 */
[----:B------:R1:W-:Y:S01]  /*5020*/  MUFU.EX2 R142, R107 ;  /* 0x0000006b008e7308 */ /* 0x0003e20000000800 */
[----:B------:R-:W-:-:S07]  /*5030*/  FMUL.FTZ R131, R88, -1.4426950216293334961 ;  /* 0xbfb8aa3b58837820 */ /* 0x000fce0000410000 */
[----:B------:R-:W0:Y:S01]  /*5040*/  MUFU.EX2 R3, R3 ;  /* 0x0000000300037308 */ /* 0x000e220000000800 */
[----:B-1----:R-:W-:-:S07]  /*5050*/  FADD.FTZ R107, R128, 1 ;  /* 0x3f800000806b7421 */ /* 0x002fce0000010000 */
[----:B------:R-:W-:Y:S08]  /*5060*/  MUFU.EX2 R146, R108 ;  /* 0x0000006c00927308 */ /* 0x000ff00000000800 */
[----:B------:R-:W-:Y:S08]  /*5070*/  MUFU.EX2 R130, R130 ;  /* 0x0000008200827308 */ /* 0x000ff00000000800 */
[----:B------:R-:W-:Y:S01]  /*5080*/  MUFU.RCP R107, R107 ;  /* 0x0000006b006b7308 */ /* 0x000fe20000001000 */
[----:B------:R-:W-:-:S07]  /*5090*/  FMUL.FTZ R2, R90, -1.4426950216293334961 ;  /* 0xbfb8aa3b5a027820 */ /* 0x000fce0000410000 */
[----:B------:R-:W-:Y:S01]  /*50a0*/  MUFU.EX2 R131, R131 ;  /* 0x0000008300837308 */ /* 0x000fe20000000800 */
[----:B0-----:R-:W-:Y:S02]  /*50b0*/  FADD.FTZ R3, R3, 1 ;  /* 0x3f80000003037421 */ /* 0x001fe40000010000 */
[----:B------:R-:W-:-:S05]  /*50c0*/  FMUL.FTZ R132, R93, -1.4426950216293334961 ;  /* 0xbfb8aa3b5d847820 */ /* 0x000fca0000410000 */
[----:B------:R-:W0:Y:S01]  /*50d0*/  MUFU.EX2 R2, R2 ;  /* 0x0000000200027308 */ /* 0x000e220000000800 */
[----:B------:R-:W-:-:S07]  /*50e0*/  FMUL.FTZ R133, R94, -1.4426950216293334961 ;  /* 0xbfb8aa3b5e857820 */ /* 0x000fce0000410000 */
[----:B------:R-:W-:Y:S01]  /*50f0*/  MUFU.EX2 R132, R132 ;  /* 0x0000008400847308 */ /* 0x000fe20000000800 */
[----:B------:R-:W-:-:S07]  /*5100*/  FMUL.FTZ R134, R95, -1.4426950216293334961 ;  /* 0xbfb8aa3b5f867820 */ /* 0x000fce0000410000 */
[----:B------:R-:W-:Y:S01]  /*5110*/  MUFU.EX2 R133, R133 ;  /* 0x0000008500857308 */ /* 0x000fe20000000800 */
[----:B0-----:R-:W-:Y:S02]  /*5120*/  FADD.FTZ R2, R2, 1 ;  /* 0x3f80000002027421 */ /* 0x001fe40000010000 */
[----:B------:R-:W-:Y:S01]  /*5130*/  FMUL.FTZ R135, R96, -1.4426950216293334961 ;  /* 0xbfb8aa3b60877820 */ /* 0x000fe20000410000 */
[----:B------:R-:W-:Y:S01]  /*5140*/  HADD2.F32 R119, -RZ, R119.H0_H0 ;  /* 0x20000077ff777230 */ /* 0x000fe20000004100 */
[----:B------:R-:W-:-:S03]  /*5150*/  FMUL.FTZ R136, R97, -1.4426950216293334961 ;  /* 0xbfb8aa3b61887820 */ /* 0x000fc60000410000 */
[----:B------:R-:W-:Y:S01]  /*5160*/  MUFU.EX2 R134, R134 ;  /* 0x0000008600867308 */ /* 0x000fe20000000800 */
[----:B------:R-:W-:-:S07]  /*5170*/  HADD2.F32 R114, -RZ, R114.H0_H0 ;  /* 0x20000072ff727230 */ /* 0x000fce0000004100 */
[----:B------:R-:W0:Y:S01]  /*5180*/  MUFU.EX2 R135, R135 ;  /* 0x0000008700877308 */ /* 0x000e220000000800 */
[----:B------:R-:W-:Y:S01]  /*5190*/  HADD2.F32 R125, -RZ, R125.H0_H0 ;  /* 0x2000007dff7d7230 */ /* 0x000fe20000004100 */
[----:B------:R-:W-:-:S06]  /*51a0*/  FMUL.FTZ R140, R101, -1.4426950216293334961 ;  /* 0xbfb8aa3b658c7820 */ /* 0x000fcc0000410000 */
[----:B------:R-:W-:Y:S01]  /*51b0*/  MUFU.EX2 R136, R136 ;  /* 0x0000008800887308 */ /* 0x000fe20000000800 */
[----:B------:R-:W-:Y:S01]  /*51c0*/  HADD2.F32 R127, -RZ, R127.H0_H0 ;  /* 0x2000007fff7f7230 */ /* 0x000fe20000004100 */
[----:B------:R-:W-:Y:S01]  /*51d0*/  FMUL.FTZ R137, R99, -1.4426950216293334961 ;  /* 0xbfb8aa3b63897820 */ /* 0x000fe20000410000 */
[----:B------:R-:W-:Y:S01]  /*51e0*/  HADD2.F32 R124, -RZ, R124.H0_H0 ;  /* 0x2000007cff7c7230 */ /* 0x000fe20000004100 */
[----:B------:R-:W-:-:S04]  /*51f0*/  FMUL.FTZ R138, R100, -1.4426950216293334961 ;  /* 0xbfb8aa3b648a7820 */ /* 0x000fc80000410000 */
[----:B------:R-:W-:Y:S01]  /*5200*/  MUFU.EX2 R140, R140 ;  /* 0x0000008c008c7308 */ /* 0x000fe20000000800 */
[----:B0-----:R-:W-:Y:S01]  /*5210*/  FADD.FTZ R135, R135, 1 ;  /* 0x3f80000087877421 */ /* 0x001fe20000010000 */
[----:B-----5:R-:W-:Y:S04]  /*5220*/  STS.U16 [R37], R110 ;  /* 0x0000006e25007388 */ /* 0x020fe80000000400 */
        /* <DEDUP_REMOVED lines=21> */
[----:B------:R-:W0:Y:S01]  /*5380*/  LDS.U16 R122, [R55+0x8] ;  /* 0x00000800377a7984 */ /* 0x000e220000000400 */
[----:B-1----:R1:W-:Y:S03]  /*5390*/  MUFU.RCP R117, R3 ;  /* 0x0000000300757308 */ /* 0x0023e60000001000 */
[----:B------:R-:W0:Y:S01]  /*53a0*/  LDS.U16 R123, [R55+0xa] ;  /* 0x00000a00377b7984 */ /* 0x000e220000000400 */
[----:B------:R-:W-:-:S03]  /*53b0*/  FADD.FTZ R111, R131, 1 ;  /* 0x3f800000836f7421 */ /* 0x000fc60000010000 */
[----:B------:R-:W-:Y:S01]  /*53c0*/  LDS.U16 R128, [R55+0xe] ;  /* 0x00000e0037807984 */ /* 0x000fe20000000400 */
[----:B-1----:R-:W-:Y:S01]  /*53d0*/  FADD.FTZ R3, -R107, 1 ;  /* 0x3f8000006b037421 */ /* 0x002fe20000010100 */
[----:B------:R-:W1:Y:S01]  /*53e0*/  MUFU.RCP R112, R112 ;  /* 0x0000007000707308 */ /* 0x000e620000001000 */
[----:B------:R-:W-:Y:S01]  /*53f0*/  FADD.FTZ R116, R132, 1 ;  /* 0x3f80000084747421 */ /* 0x000fe20000010000 */
[----:B------:R-:W-:Y:S01]  /*5400*/  LDS.U16 R130, [R55+0x10] ;  /* 0x0000100037827984 */ /* 0x000fe20000000400 */
[----:B------:R-:W-:-:S03]  /*5410*/  FFMA.FTZ R9, R14, R3, 1 ;  /* 0x3f8000000e097423 */ /* 0x000fc60000010003 */
[----:B------:R-:W0:Y:S02]  /*5420*/  LDS.U16 R3, [R55+0xc] ;  /* 0x00000c0037037984 */ /* 0x000e240000000400 */
[----:B------:R-:W1:Y:S08]  /*5430*/  MUFU.RCP R111, R111 ;  /* 0x0000006f006f7308 */ /* 0x000e700000001000 */
[----:B------:R1:W0:Y:S01]  /*5440*/  MUFU.RCP R115, R2 ;  /* 0x0000000200737308 */ /* 0x0002220000001000 */
[----:B--2---:R-:W-:Y:S01]  /*5450*/  HADD2.F32 R108, -RZ, R108.H0_H0 ;  /* 0x2000006cff6c7230 */ /* 0x004fe20000004100 */
[----:B------:R-:W-:Y:S01]  /*5460*/  FADD.FTZ R121, R133, 1 ;  /* 0x3f80000085797421 */ /* 0x000fe20000010000 */
[----:B---3--:R-:W-:Y:S01]  /*5470*/  HADD2.F32 R110, -RZ, R110.H0_H0 ;  /* 0x2000006eff6e7230 */ /* 0x008fe20000004100 */
[----:B------:R-:W-:Y:S01]  /*5480*/  FADD.FTZ R118, R134, 1 ;  /* 0x3f80000086767421 */ /* 0x000fe20000010000 */
[----:B------:R-:W-:Y:S01]  /*5490*/  LDS.U16 R143, [R55+0x16] ;  /* 0x00001600378f7984 */ /* 0x000fe20000000400 */
[----:B-1----:R-:W-:-:S02]  /*54a0*/  FADD.FTZ R2, -R112, 1 ;  /* 0x3f80000070027421 */ /* 0x002fc40000010100 */
[----:B------:R-:W-:Y:S02]  /*54b0*/  FADD.FTZ R131, -R111, 1 ;  /* 0x3f8000006f837421 */ /* 0x000fe40000010100 */
[----:B------:R-:W-:Y:S02]  /*54c0*/  FFMA.FTZ R8, R15, R2, 1 ;  /* 0x3f8000000f087423 */ /* 0x000fe40000010002 */
[----:B------:R-:W-:Y:S02]  /*54d0*/  FMUL.FTZ R2, R113, R108 ;  /* 0x0000006c71027220 */ /* 0x000fe40000410000 */
[----:B------:R-:W-:Y:S01]  /*54e0*/  FMUL.FTZ R126, R119, R110 ;  /* 0x0000006e777e7220 */ /* 0x000fe20000410000 */
[----:B------:R-:W1:Y:S01]  /*54f0*/  MUFU.RCP R116, R116 ;  /* 0x0000007400747308 */ /* 0x000e620000001000 */
[----:B----4-:R-:W-:Y:S01]  /*5500*/  HADD2.F32 R109, -RZ, R109.H0_H0 ;  /* 0x2000006dff6d7230 */ /* 0x010fe20000004100 */
[----:B------:R-:W-:Y:S01]  /*5510*/  FMUL.FTZ R2, R107, R2 ;  /* 0x000000026b027220 */ /* 0x000fe20000410000 */
[----:B-----5:R-:W-:Y:S01]  /*5520*/  HADD2.F32 R120, -RZ, R120.H0_H0 ;  /* 0x20000078ff787230 */ /* 0x020fe20000004100 */
[----:B------:R-:W-:-:S02]  /*5530*/  FFMA.FTZ R131, R88, R131, 1 ;  /* 0x3f80000058837423 */ /* 0x000fc40000010083 */
[----:B------:R-:W-:Y:S02]  /*5540*/  FMUL.FTZ R126, R111, R126 ;  /* 0x0000007e6f7e7220 */ /* 0x000fe40000410000 */
[----:B------:R-:W2:Y:S01]  /*5550*/  MUFU.RCP R121, R121 ;  /* 0x0000007900797308 */ /* 0x000ea20000001000 */
[----:B------:R-:W-:Y:S02]  /*5560*/  FMUL.FTZ R129, R114, R109 ;  /* 0x0000006d72817220 */ /* 0x000fe40000410000 */
[----:B------:R-:W-:Y:S01]  /*5570*/  FMUL.FTZ R9, R2, R9 ;  /* 0x0000000902097220 */ /* 0x000fe20000410000 */
[----:B0-----:R-:W-:Y:S01]  /*5580*/  HADD2.F32 R122, -RZ, R122.H0_H0 ;  /* 0x2000007aff7a7230 */ /* 0x001fe20000004100 */
[----:B------:R-:W-:Y:S02]  /*5590*/  FMUL.FTZ R2, R126, R131 ;  /* 0x000000837e027220 */ /* 0x000fe40000410000 */
[----:B------:R-:W-:Y:S02]  /*55a0*/  FADD.FTZ R131, -R115, 1 ;  /* 0x3f80000073837421 */ /* 0x000fe40000010100 */
[----:B------:R-:W-:-:S02]  /*55b0*/  FMUL.FTZ R132, R125, R120 ;  /* 0x000000787d847220 */ /* 0x000fc40000410000 */
[----:B------:R-:W-:Y:S01]  /*55c0*/  FMUL.FTZ R129, R112, R129 ;  /* 0x0000008170817220 */ /* 0x000fe20000410000 */
[----:B------:R-:W-:Y:S01]  /*55d0*/  HADD2.F32 R123, -RZ, R123.H0_H0 ;  /* 0x2000007bff7b7230 */ /* 0x000fe20000004100 */
[----:B------:R-:W-:Y:S02]  /*55e0*/  FFMA.FTZ R131, R90, R131, 1 ;  /* 0x3f8000005a837423 */ /* 0x000fe40000010083 */
[----:B------:R-:W-:Y:S02]  /*55f0*/  FMUL.FTZ R132, R115, R132 ;  /* 0x0000008473847220 */ /* 0x000fe40000410000 */
[----:B------:R-:W-:Y:S02]  /*5600*/  FADD.FTZ R133, -R117, 1 ;  /* 0x3f80000075857421 */ /* 0x000fe40000010100 */
[----:B------:R-:W-:Y:S01]  /*5610*/  FMUL.FTZ R134, R127, R122 ;  /* 0x0000007a7f867220 */ /* 0x000fe20000410000 */
[----:B------:R-:W0:Y:S01]  /*5620*/  MUFU.EX2 R137, R137 ;  /* 0x0000008900897308 */ /* 0x000e220000000800 */
[----:B------:R-:W-:-:S02]  /*5630*/  FMUL.FTZ R8, R129, R8 ;  /* 0x0000000881087220 */ /* 0x000fc40000410000 */
[----:B------:R-:W-:Y:S02]  /*5640*/  FADD.FTZ R126, R136, 1 ;  /* 0x3f800000887e7421 */ /* 0x000fe40000010000 */
[----:B------:R-:W-:Y:S01]  /*5650*/  FMUL.FTZ R153, R132, R131 ;  /* 0x0000008384997220 */ /* 0x000fe20000410000 */
[----:B------:R-:W-:Y:S01]  /*5660*/  HADD2.F32 R131, -RZ, R106.H0_H0 ;  /* 0x2000006aff837230 */ /* 0x000fe20000004100 */
[----:B-1----:R-:W-:Y:S01]  /*5670*/  FADD.FTZ R136, -R116, 1 ;  /* 0x3f80000074887421 */ /* 0x002fe20000010100 */
[----:B------:R1:W-:Y:S01]  /*5680*/  MUFU.RCP R129, R135 ;  /* 0x0000008700817308 */ /* 0x0003e20000001000 */
[----:B------:R-:W-:Y:S01]  /*5690*/  FFMA.FTZ R133, R92, R133, 1 ;  /* 0x3f8000005c857423 */ /* 0x000fe20000010085 */
[----:B------:R-:W-:Y:S01]  /*56a0*/  HADD2.F32 R106, -RZ, R3.H0_H0 ;  /* 0x20000003ff6a7230 */ /* 0x000fe20000004100 */
[----:B------:R-:W-:-:S05]  /*56b0*/  FMUL.FTZ R134, R117, R134 ;  /* 0x0000008675867220 */ /* 0x000fca0000410000 */
[----:B------:R0:W3:Y:S01]  /*56c0*/  MUFU.EX2 R139, R138 ;  /* 0x0000008a008b7308 */ /* 0x0000e20000000800 */
[----:B-1----:R-:W-:Y:S02]  /*56d0*/  FMUL.FTZ R135, R124, R123 ;  /* 0x0000007b7c877220 */ /* 0x002fe40000410000 */
[----:B------:R-:W-:-:S05]  /*56e0*/  FFMA.FTZ R136, R93, R136, 1 ;  /* 0x3f8000005d887423 */ /* 0x000fca0000010088 */
[----:B------:R-:W1:Y:S01]  /*56f0*/  MUFU.RCP R118, R118 ;  /* 0x0000007600767308 */ /* 0x000e620000001000 */
[----:B------:R-:W-:Y:S02]  /*5700*/  FMUL.FTZ R135, R116, R135 ;  /* 0x0000008774877220 */ /* 0x000fe40000410000 */
[----:B------:R-:W-:Y:S02]  /*5710*/  FMUL.FTZ R148, R134, R133 ;  /* 0x0000008586947220 */ /* 0x000fe40000410000 */
[----:B------:R-:W-:Y:S02]  /*5720*/  FMUL.FTZ R141, R104, -1.4426950216293334961 ;  /* 0xbfb8aa3b688d7820 */ /* 0x000fe40000410000 */
[----:B--2---:R-:W-:Y:S02]  /*5730*/  FADD.FTZ R133, -R121, 1 ;  /* 0x3f80000079857421 */ /* 0x004fe40000010100 */
[----:B------:R-:W-:Y:S01]  /*5740*/  FMUL.FTZ R134, R131, R106 ;  /* 0x0000006a83867220 */ /* 0x000fe20000410000 */
[----:B------:R2:W4:Y:S01]  /*5750*/  MUFU.EX2 R144, R141 ;  /* 0x0000008d00907308 */ /* 0x0005220000000800 */
[----:B------:R-:W-:Y:S01]  /*5760*/  FMUL.FTZ R155, R135, R136 ;  /* 0x00000088879b7220 */ /* 0x000fe20000410000 */
[----:B------:R-:W-:Y:S01]  /*5770*/  HADD2.F32 R128, -RZ, R128.H0_H0 ;  /* 0x20000080ff807230 */ /* 0x000fe20000004100 */
[----:B------:R-:W-:-:S02]  /*5780*/  FADD.FTZ R136, R140, 1 ;  /* 0x3f8000008c887421 */ /* 0x000fc40000010000 */
[----:B------:R-:W-:Y:S01]  /*5790*/  FFMA.FTZ R3, R94, R133, 1 ;  /* 0x3f8000005e037423 */ /* 0x000fe20000010085 */
[----:B------:R-:W5:Y:S01]  /*57a0*/  LDS.U16 R140, [R55+0x18] ;  /* 0x00001800378c7984 */ /* 0x000f620000000400 */
[----:B------:R-:W-:Y:S01]  /*57b0*/  FMUL.FTZ R134, R121, R134 ;  /* 0x0000008679867220 */ /* 0x000fe20000410000 */
[----:B------:R-:W-:Y:S01]  /*57c0*/  HADD2.F32 R133, -RZ, R102.H0_H0 ;  /* 0x20000066ff857230 */ /* 0x000fe20000004100 */
[----:B0-----:R-:W-:Y:S01]  /*57d0*/  FADD.FTZ R138, R137, 1 ;  /* 0x3f800000898a7421 */ /* 0x001fe20000010000 */
[----:B------:R-:W-:Y:S01]  /*57e0*/  HADD2.F32 R135, -RZ, R98.H0_H0 ;  /* 0x20000062ff877230 */ /* 0x000fe20000004100 */
[----:B------:R-:W-:Y:S01]  /*57f0*/  FMUL.FTZ R150, R134, R3 ;  /* 0x0000000386967220 */ /* 0x000fe20000410000 */
[----:B--2---:R-:W-:Y:S01]  /*5800*/  LDS.U16 R141, [R55+0x14] ;  /* 0x00001400378d7984 */ /* 0x004fe20000000400 */
[----:B------:R-:W-:Y:S02]  /*5810*/  FMUL.FTZ R3, R133, R128 ;  /* 0x0000008085037220 */ /* 0x000fe40000410000 */
[----:B---3--:R-:W-:-:S02]  /*5820*/  FADD.FTZ R137, R139, 1 ;  /* 0x3f8000008b897421 */ /* 0x008fc40000010000 */
[C---:B-1----:R-:W-:Y:S01]  /*5830*/  FADD.FTZ R98, -R118.reuse, 1 ;  /* 0x3f80000076627421 */ /* 0x042fe20000010100 */
[----:B------:R-:W0:Y:S01]  /*5840*/  LDS.U16 R139, [R55+0x12] ;  /* 0x00001200378b7984 */ /* 0x000e220000000400 */
[----:B------:R-:W-:Y:S02]  /*5850*/  FMUL.FTZ R3, R118, R3 ;  /* 0x0000000376037220 */ /* 0x000fe40000410000 */
[----:B------:R-:W-:Y:S01]  /*5860*/  FFMA.FTZ R98, R95, R98, 1 ;  /* 0x3f8000005f627423 */ /* 0x000fe20000010062 */
[----:B------:R1:W-:Y:S01]  /*5870*/  MUFU.RCP R132, R138 ;  /* 0x0000008a00847308 */ /* 0x0003e20000001000 */
[----:B----4-:R-:W-:Y:S02]  /*5880*/  FADD.FTZ R149, R144, 1 ;  /* 0x3f80000090957421 */ /* 0x010fe40000010000 */
[----:B------:R-:W-:Y:S01]  /*5890*/  FMUL.FTZ R157, R3, R98 ;  /* 0x00000062039d7220 */ /* 0x000fe20000410000 */
[----:B------:R-:W-:Y:S04]  /*58a0*/  LDS.U16 R144, [R55+0x1e] ;  /* 0x00001e0037907984 */ /* 0x000fe80000000400 */
[----:B------:R-:W2:Y:S01]  /*58b0*/  LDS.U16 R3, [R55+0x1a] ;  /* 0x00001a0037037984 */ /* 0x000ea20000000400 */
[----:B-1----:R-:W-:-:S03]  /*58c0*/  FADD.FTZ R138, R142, 1 ;  /* 0x3f8000008e8a7421 */ /* 0x002fc60000010000 */
[----:B------:R-:W1:Y:S01]  /*58d0*/  LDS.U16 R142, [R55+0x1c] ;  /* 0x00001c00378e7984 */ /* 0x000e620000000400 */
[----:B------:R-:W3:Y:S01]  /*58e0*/  MUFU.RCP R102, R136 ;  /* 0x0000008800667308 */ /* 0x000ee20000001000 */
[----:B------:R-:W-:Y:S01]  /*58f0*/  HADD2.F32 R130, -RZ, R130.H0_H0 ;  /* 0x20000082ff827230 */ /* 0x000fe20000004100 */
[----:B------:R-:W-:-:S06]  /*5900*/  FADD.FTZ R145, -R129, 1 ;  /* 0x3f80000081917421 */ /* 0x000fcc0000010100 */
[----:B------:R-:W4:Y:S01]  /*5910*/  MUFU.RCP R137, R137 ;  /* 0x0000008900897308 */ /* 0x000f220000001000 */
[----:B------:R-:W-:Y:S01]  /*5920*/  FMUL.FTZ R134, R135, R130 ;  /* 0x0000008287867220 */ /* 0x000fe20000410000 */
[----:B------:R-:W-:Y:S01]  /*5930*/  HADD2.F32 R13, -RZ, R13.H0_H0 ;  /* 0x2000000dff0d7230 */ /* 0x000fe20000004100 */
[----:B------:R-:W-:Y:S01]  /*5940*/  FADD.FTZ R146, R146, 1 ;  /* 0x3f80000092927421 */ /* 0x000fe20000010000 */
[----:B-----5:R-:W-:-:S04]  /*5950*/  HADD2.F32 R140, -RZ, R140.H0_H0 ;  /* 0x2000008cff8c7230 */ /* 0x020fc80000004100 */
[----:B------:R-:W5:Y:S01]  /*5960*/  MUFU.RCP R126, R126 ;  /* 0x0000007e007e7308 */ /* 0x000f620000001000 */
[----:B------:R-:W-:Y:S02]  /*5970*/  FFMA.FTZ R147, R96, R145, 1 ;  /* 0x3f80000060937423 */ /* 0x000fe40000010091 */
[----:B------:R-:W-:Y:S01]  /*5980*/  FMUL.FTZ R134, R129, R134 ;  /* 0x0000008681867220 */ /* 0x000fe20000410000 */
[----:B------:R-:W-:Y:S01]  /*5990*/  HADD2.F32 R143, -RZ, R143.H0_H0 ;  /* 0x2000008fff8f7230 */ /* 0x000fe20000004100 */
[----:B---3--:R-:W-:Y:S02]  /*59a0*/  FADD.FTZ R158, -R102, 1 ;  /* 0x3f800000669e7421 */ /* 0x008fe40000010100 */
[----:B------:R-:W-:Y:S01]  /*59b0*/  FMUL.FTZ R152, R134, R147 ;  /* 0x0000009386987220 */ /* 0x000fe20000410000 */
[----:B------:R-:W3:Y:S01]  /*59c0*/  MUFU.RCP R138, R138 ;  /* 0x0000008a008a7308 */ /* 0x000ee20000001000 */
[----:B------:R-:W-:Y:S01]  /*59d0*/  HADD2.F32 R134, -RZ, R87.H0_H0 ;  /* 0x20000057ff867230 */ /* 0x000fe20000004100 */
[----:B------:R-:W-:Y:S01]  /*59e0*/  FMUL.FTZ R147, R13, R140 ;  /* 0x0000008c0d937220 */ /* 0x000fe20000410000 */
[----:B------:R-:W-:Y:S01]  /*59f0*/  HADD2.F32 R98, -RZ, R91.H0_H0 ;  /* 0x2000005bff627230 */ /* 0x000fe20000004100 */
[----:B----4-:R-:W-:Y:S01]  /*5a00*/  FADD.FTZ R87, -R137, 1 ;  /* 0x3f80000089577421 */ /* 0x010fe20000010100 */
[----:B0-----:R-:W-:-:S03]  /*5a10*/  HADD2.F32 R139, -RZ, R139.H0_H0 ;  /* 0x2000008bff8b7230 */ /* 0x001fc60000004100 */
[----:B------:R0:W4:Y:S01]  /*5a20*/  MUFU.RCP R145, R149 ;  /* 0x0000009500917308 */ /* 0x0001220000001000 */
[----:B------:R-:W-:Y:S02]  /*5a30*/  FFMA.FTZ R160, R101, R158, 1 ;  /* 0x3f80000065a07423 */ /* 0x000fe4000001009e */
[----:B------:R-:W-:-:S05]  /*5a40*/  FMUL.FTZ R147, R102, R147 ;  /* 0x0000009366937220 */ /* 0x000fca0000410000 */
[----:B------:R-:W0:Y:S01]  /*5a50*/  MUFU.RCP R146, R146 ;  /* 0x0000009200927308 */ /* 0x000e220000001000 */
[----:B------:R-:W-:Y:S02]  /*5a60*/  FMUL.FTZ R158, R134, R143 ;  /* 0x0000008f869e7220 */ /* 0x000fe40000410000 */
[----:B------:R-:W-:Y:S02]  /*5a70*/  FFMA.FTZ R91, R100, R87, 1 ;  /* 0x3f800000645b7423 */ /* 0x000fe40000010057 */
[----:B-----5:R-:W-:Y:S02]  /*5a80*/  FADD.FTZ R154, -R126, 1 ;  /* 0x3f8000007e9a7421 */ /* 0x020fe40000010100 */
[----:B------:R-:W-:Y:S02]  /*5a90*/  FMUL.FTZ R87, R98, R139 ;  /* 0x0000008b62577220 */ /* 0x000fe40000410000 */
[----:B------:R-:W-:Y:S01]  /*5aa0*/  FMUL.FTZ R160, R147, R160 ;  /* 0x000000a093a07220 */ /* 0x000fe20000410000 */
[----:B------:R-:W-:Y:S01]  /*5ab0*/  HADD2.F32 R147, -RZ, R12.H0_H0 ;  /* 0x2000000cff937230 */ /* 0x000fe20000004100 */
[----:B------:R-:W-:Y:S01]  /*5ac0*/  FMUL.FTZ R158, R137, R158 ;  /* 0x0000009e899e7220 */ /* 0x000fe20000410000 */
[----:B--2---:R-:W-:Y:S01]  /*5ad0*/  HADD2.F32 R12, -RZ, R3.H0_H0 ;  /* 0x20000003ff0c7230 */ /* 0x004fe20000004100 */
[----:B------:R-:W-:Y:S01]  /*5ae0*/  FFMA.FTZ R154, R97, R154, 1 ;  /* 0x3f800000619a7423 */ /* 0x000fe2000001009a */
[----:B------:R-:W-:Y:S01]  /*5af0*/  HADD2.F32 R136, -RZ, R89.H0_H0 ;  /* 0x20000059ff887230 */ /* 0x000fe20000004100 */
[----:B------:R-:W-:Y:S01]  /*5b00*/  FMUL.FTZ R87, R126, R87 ;  /* 0x000000577e577220 */ /* 0x000fe20000410000 */
[----:B------:R-:W-:-:S02]  /*5b10*/  HADD2.F32 R141, -RZ, R141.H0_H0 ;  /* 0x2000008dff8d7230 */ /* 0x000fc40000004100 */
[----:B0-----:R-:W-:Y:S02]  /*5b20*/  HADD2.F32 R149, -RZ, R11.H0_H0 ;  /* 0x2000000bff957230 */ /* 0x001fe40000004100 */
[----:B------:R-:W-:Y:S02]  /*5b30*/  HADD2.F32 R151, -RZ, R10.H0_H0 ;  /* 0x2000000aff977230 */ /* 0x000fe40000004100 */
[----:B-1----:R-:W-:Y:S02]  /*5b40*/  HADD2.F32 R142, -RZ, R142.H0_H0 ;  /* 0x2000008eff8e7230 */ /* 0x002fe40000004100 */
[----:B------:R-:W-:Y:S01]  /*5b50*/  HADD2.F32 R144, -RZ, R144.H0_H0 ;  /* 0x20000090ff907230 */ /* 0x000fe20000004100 */
[----:B------:R-:W-:Y:S01]  /*5b60*/  FMUL.FTZ R158, R158, R91 ;  /* 0x0000005b9e9e7220 */ /* 0x000fe20000410000 */
[----:B------:R-:W-:Y:S01]  /*5b70*/  F2FP.PACK_AB R91, R8, R9 ;  /* 0x00000009085b723e */ /* 0x000fe200000000ff */
[----:B------:R-:W-:Y:S01]  /*5b80*/  BAR.SYNC.DEFER_BLOCKING 0x0 ;  /* 0x0000000000007b1d */ /* 0x000fe20000010000 */
[----:B------:R-:W-:-:S02]  /*5b90*/  FMUL.FTZ R87, R87, R154 ;  /* 0x0000009a57577220 */ /* 0x000fc40000410000 */
[----:B---3--:R-:W-:Y:S02]  /*5ba0*/  FADD.FTZ R8, -R138, 1 ;  /* 0x3f8000008a087421 */ /* 0x008fe40000010100 */
[----:B------:R-:W-:Y:S02]  /*5bb0*/  FMUL.FTZ R3, R147, R12 ;  /* 0x0000000c93037220 */ /* 0x000fe40000410000 */
[----:B------:R-:W-:Y:S02]  /*5bc0*/  FADD.FTZ R156, -R132, 1 ;  /* 0x3f800000849c7421 */ /* 0x000fe40000010100 */
[----:B------:R-:W-:Y:S02]  /*5bd0*/  FMUL.FTZ R89, R136, R141 ;  /* 0x0000008d88597220 */ /* 0x000fe40000410000 */
[----:B----4-:R-:W-:Y:S02]  /*5be0*/  FADD.FTZ R9, -R145, 1 ;  /* 0x3f80000091097421 */ /* 0x010fe40000010100 */
[----:B------:R-:W-:-:S02]  /*5bf0*/  FADD.FTZ R154, -R146, 1 ;  /* 0x3f800000929a7421 */ /* 0x000fc40000010100 */
[----:B------:R-:W-:Y:S02]  /*5c00*/  FMUL.FTZ R10, R149, R142 ;  /* 0x0000008e950a7220 */ /* 0x000fe40000410000 */
[----:B------:R-:W-:Y:S02]  /*5c10*/  FMUL.FTZ R11, R151, R144 ;  /* 0x00000090970b7220 */ /* 0x000fe40000410000 */
[----:B------:R-:W-:Y:S02]  /*5c20*/  FFMA.FTZ R8, R103, R8, 1 ;  /* 0x3f80000067087423 */ /* 0x000fe40000010008 */
[----:B------:R-:W-:Y:S02]  /*5c30*/  FMUL.FTZ R3, R138, R3 ;  /* 0x000000038a037220 */ /* 0x000fe40000410000 */
[----:B------:R-:W-:Y:S02]  /*5c40*/  FFMA.FTZ R156, R99, R156, 1 ;  /* 0x3f800000639c7423 */ /* 0x000fe4000001009c */
[----:B------:R-:W-:-:S02]  /*5c50*/  FMUL.FTZ R89, R132, R89 ;  /* 0x0000005984597220 */ /* 0x000fc40000410000 */
[----:B------:R-:W-:Y:S02]  /*5c60*/  FFMA.FTZ R9, R104, R9, 1 ;  /* 0x3f80000068097423 */ /* 0x000fe40000010009 */
[----:B------:R-:W-:Y:S02]  /*5c70*/  FMUL.FTZ R10, R145, R10 ;  /* 0x0000000a910a7220 */ /* 0x000fe40000410000 */
[----:B------:R-:W-:Y:S02]  /*5c80*/  FFMA.FTZ R154, R105, R154, 1 ;  /* 0x3f800000699a7423 */ /* 0x000fe4000001009a */
[----:B------:R-:W-:Y:S01]  /*5c90*/  FMUL.FTZ R11, R146, R11 ;  /* 0x0000000b920b7220 */ /* 0x000fe20000410000 */
[----:B------:R-:W-:Y:S01]  /*5ca0*/  F2FP.PACK_AB R2, R153, R2 ;  /* 0x000000029902723e */ /* 0x000fe200000000ff */
[----:B------:R-:W-:Y:S01]  /*5cb0*/  FMUL.FTZ R3, R3, R8 ;  /* 0x0000000803037220 */ /* 0x000fe20000410000 */
[----:B------:R-:W-:Y:S01]  /*5cc0*/  F2FP.PACK_AB R148, R155, R148 ;  /* 0x000000949b94723e */ /* 0x000fe200000000ff */
[----:B------:R-:W-:Y:S01]  /*5cd0*/  FMUL.FTZ R89, R89, R156 ;  /* 0x0000009c59597220 */ /* 0x000fe20000410000 */
[----:B------:R-:W-:Y:S01]  /*5ce0*/  PRMT R8, R91, 0x7632, R8 ;  /* 0x000076325b087816 */ /* 0x000fe20000000008 */
[----:B------:R-:W-:-:S02]  /*5cf0*/  FMUL.FTZ R9, R10, R9 ;  /* 0x000000090a097220 */ /* 0x000fc40000410000 */
[----:B------:R-:W-:Y:S01]  /*5d00*/  FMUL.FTZ R154, R11, R154 ;  /* 0x0000009a0b9a7220 */ /* 0x000fe20000410000 */
[----:B------:R-:W-:Y:S02]  /*5d10*/  F2FP.PACK_AB R150, R157, R150 ;  /* 0x000000969d96723e */ /* 0x000fe400000000ff */
[----:B------:R-:W-:Y:S02]  /*5d20*/  PRMT R10, R2, 0x7632, R10 ;  /* 0x00007632020a7816 */ /* 0x000fe4000000000a */
[----:B------:R-:W-:Y:S01]  /*5d30*/  PRMT R11, R148, 0x7632, R11 ;  /* 0x00007632940b7816 */ /* 0x000fe2000000000b */
[----:B------:R0:W-:Y:S01]  /*5d40*/  STS.U16 [R55+0x2], R8 ;  /* 0x0000020837007388 */ /* 0x0001e20000000400 */
[----:B------:R-:W-:Y:S02]  /*5d50*/  ISETP.NE.AND P6, PT, R18, RZ, PT ;  /* 0x000000ff1200720c */ /* 0x000fe40003fc5270 */
[----:B------:R-:W-:Y:S02]  /*5d60*/  F2FP.PACK_AB R87, R87, R152 ;  /* 0x000000985757723e */ /* 0x000fe400000000ff */
[----:B------:R-:W-:-:S02]  /*5d70*/  F2FP.PACK_AB R89, R158, R89 ;  /* 0x000000599e59723e */ /* 0x000fc400000000ff */
[----:B------:R-:W-:Y:S02]  /*5d80*/  F2FP.PACK_AB R3, R3, R160 ;  /* 0x000000a00303723e */ /* 0x000fe400000000ff */
[----:B------:R-:W-:Y:S02]  /*5d90*/  F2FP.PACK_AB R9, R154, R9 ;  /* 0x000000099a09723e */ /* 0x000fe400000000ff */
[----:B0-----:R-:W-:Y:S01]  /*5da0*/  PRMT R8, R150, 0x7632, R8 ;  /* 0x0000763296087816 */ /* 0x001fe20000000008 */
[----:B------:R0:W-:Y:S04]  /*5db0*/  STS.U16 [R55], R91 ;  /* 0x0000005b37007388 */ /* 0x0001e80000000400 */
[----:B------:R1:W-:Y:S04]  /*5dc0*/  STS.U16 [R55+0x4], R2 ;  /* 0x0000040237007388 */ /* 0x0003e80000000400 */
        /* <DEDUP_REMOVED lines=37> */
[----:B------:R-:W2:Y:S01]  /*6020*/  LDS R179, [0x420] ;  /* 0x00042000ffb37984 */ /* 0x000ea20000000800 */
[----:B------:R-:W-:-:S02]  /*6030*/  UIMAD UR7, UR36, UR18, URZ ;  /* 0x00000012240772a4 */ /* 0x000fc4000f8e023f */
[----:B------:R-:W-:Y:S02]  /*6040*/  UIMAD.WIDE.U32 UR8, UR35, UR18, URZ ;  /* 0x00000012230872a5 */ /* 0x000fe4000f8e003f */
[----:B------:R-:W-:Y:S01]  /*6050*/  UIMAD UR18, UR35, UR19, UR7 ;  /* 0x00000013231272a4 */ /* 0x000fe2000f8e0207 */
[----:B0-----:R-:W-:Y:S01]  /*6060*/  P2R R2, PR, RZ, 0x40 ;  /* 0x00000040ff027803 */ /* 0x001fe20000000000 */
[----:B------:R-:W-:Y:S01]  /*6070*/  BSSY B0, `(.L_x_5437) ;  /* 0x0000012000007945 */ /* 0x000fe20003800000 */
[----:B------:R-:W-:Y:S01]  /*6080*/  IADD3 R2, P1, R6, UR37, RZ ;  /* 0x0000002506027c10 */ /* 0x000fe2000ff3e0ff */
[----:B------:R-:W-:-:S03]  /*6090*/  UIADD3 UR7, UR9, UR18, URZ ;  /* 0x0000001209077290 */ /* 0x000fc6000fffe03f */
[----:B-1----:R-:W-:Y:S02]  /*60a0*/  IADD3.X R3, R7, UR38, RZ, P1, !PT ;  /* 0x0000002607037c10 */ /* 0x002fe40008ffe4ff */
[----:B--2---:R-:W-:-:S13]  /*60b0*/  ISETP.GE.AND P0, PT, R6, R179, PT ;  /* 0x000000b30600720c */ /* 0x004fda0003f06270 */
        /* <DEDUP_REMOVED lines=13> */
.L_x_5438:
[----:B------:R-:W-:Y:S05]  /*6190*/  BSYNC B0 ;  /* 0x0000000000007941 */ /* 0x000fea0003800000 */
.L_x_5437:
        /* <DEDUP_REMOVED lines=16> */
[----:B------:R-:W-:-:S02]  /*62a0*/  FMUL.FTZ R14, R14, R107 ;  /* 0x0000006b0e0e7220 */ /* 0x000fc40000410000 */
[----:B------:R-:W-:Y:S01]  /*62b0*/  FMUL.FTZ R15, R15, R112 ;  /* 0x000000700f0f7220 */ /* 0x000fe20000410000 */
[----:B------:R-:W-:Y:S01]  /*62c0*/  LEA R8, P1, R10, R8, 0x1 ;  /* 0x000000080a087211 */ /* 0x000fe200078208ff */
[----:B------:R-:W-:Y:S01]  /*62d0*/  FMUL.FTZ R111, R88, R111 ;  /* 0x0000006f586f7220 */ /* 0x000fe20000410000 */
[----:B------:R-:W-:Y:S01]  /*62e0*/  MOV R11, UR8 ;  /* 0x00000008000b7c02 */ /* 0x000fe20008000f00 */
[----:B------:R-:W-:Y:S02]  /*62f0*/  FMUL.FTZ R115, R90, R115 ;  /* 0x000000735a737220 */ /* 0x000fe40000410000 */
        /* <DEDUP_REMOVED lines=42> */
[----:B-1----:R-:W-:-:S02]  /*65a0*/  FMUL.FTZ R91, R127, R117 ;  /* 0x000000757f5b7220 */ /* 0x002fc40000410000 */
        /* <DEDUP_REMOVED lines=13> */
[----:B--2---:R-:W-:Y:S01]  /*6680*/  BAR.SYNC.DEFER_BLOCKING 0x0 ;  /* 0x0000000000007b1d */ /* 0x004fe20000010000 */
[----:B------:R-:W-:Y:S02]  /*6690*/  FMUL.FTZ R14, R14, R108 ;  /* 0x0000006c0e0e7220 */ /* 0x000fe40000410000 */
[----:B------:R-:W-:-:S02]  /*66a0*/  FMUL.FTZ R15, R15, R109 ;  /* 0x0000006d0f0f7220 */ /* 0x000fc40000410000 */
        /* <DEDUP_REMOVED lines=17> */
[----:B------:R-:W-:Y:S01]  /*67c0*/  UIMAD.WIDE.U32 UR8, UR35, UR18, URZ ;  /* 0x00000012230872a5 */ /* 0x000fe2000f8e003f */
[----:B------:R-:W-:Y:S01]  /*67d0*/  FMUL.FTZ R137, R137, R143 ;  /* 0x0000008f89897220 */ /* 0x000fe20000410000 */
[----:B------:R0:W-:Y:S01]  /*67e0*/  STS.U16 [R55+0x2], R8 ;  /* 0x0000020837007388 */ /* 0x0001e20000000400 */
[----:B------:R-:W-:Y:S01]  /*67f0*/  FMUL.FTZ R10, R10, R140 ;  /* 0x0000008c0a0a7220 */ /* 0x000fe20000410000 */
[----:B------:R-:W-:Y:S01]  /*6800*/  F2FP.PACK_AB R126, R126, R129 ;  /* 0x000000817e7e723e */ /* 0x000fe200000000ff */
[----:B------:R-:W-:Y:S01]  /*6810*/  FMUL.FTZ R103, R103, R12 ;  /* 0x0000000c67677220 */ /* 0x000fe20000410000 */
[----:B------:R-:W-:Y:S01]  /*6820*/  PRMT R12, R116, 0x7632, R12 ;  /* 0x00007632740c7816 */ /* 0x000fe2000000000c */
[----:B------:R-:W-:Y:S01]  /*6830*/  FMUL.FTZ R104, R104, R142 ;  /* 0x0000008e68687220 */ /* 0x000fe20000410000 */
[----:B------:R-:W-:Y:S01]  /*6840*/  F2FP.PACK_AB R132, R137, R132 ;  /* 0x000000848984723e */ /* 0x000fe200000000ff */
[----:B------:R-:W-:Y:S01]  /*6850*/  FMUL.FTZ R105, R105, R144 ;  /* 0x0000009069697220 */ /* 0x000fe20000410000 */
[----:B------:R-:W-:Y:S01]  /*6860*/  F2FP.PACK_AB R10, R103, R10 ;  /* 0x0000000a670a723e */ /* 0x000fe200000000ff */
[----:B------:R1:W-:Y:S01]  /*6870*/  STS.U16 [R55+0x6], R11 ;  /* 0x0000060b37007388 */ /* 0x0003e20000000400 */
[----:B0-----:R-:W-:Y:S01]  /*6880*/  PRMT R8, R9, 0x7632, R8 ;  /* 0x0000763209087816 */ /* 0x001fe20000000008 */
[----:B------:R-:W-:Y:S01]  /*6890*/  UIMAD UR18, UR35, UR19, UR7 ;  /* 0x00000013231272a4 */ /* 0x000fe2000f8e0207 */
[----:B------:R-:W-:Y:S01]  /*68a0*/  F2FP.PACK_AB R104, R105, R104 ;  /* 0x000000686968723e */ /* 0x000fe200000000ff */
[----:B------:R0:W-:Y:S01]  /*68b0*/  STS.U16 [R55+0xa], R12 ;  /* 0x00000a0c37007388 */ /* 0x0001e20000000400 */
[----:B------:R-:W-:Y:S01]  /*68c0*/  PRMT R13, R126, 0x7632, R13 ;  /* 0x000076327e0d7816 */ /* 0x000fe2000000000d */
[----:B------:R-:W-:Y:S01]  /*68d0*/  UIADD3 UR7, UR9, UR18, URZ ;  /* 0x0000001209077290 */ /* 0x000fe2000fffe03f */
[----:B------:R-:W-:Y:S01]  /*68e0*/  BSSY B0, `(.L_x_5440) ;  /* 0x0000036000007945 */ /* 0x000fe20003800000 */
[----:B------:R2:W-:Y:S01]  /*68f0*/  STS.U16 [R55+0xc], R9 ;  /* 0x00000c0937007388 */ /* 0x0005e20000000400 */
[----:B-1----:R-:W-:-:S03]  /*6900*/  PRMT R11, R132, 0x7632, R11 ;  /* 0x00007632840b7816 */ /* 0x002fc6000000000b */
[----:B------:R1:W-:Y:S01]  /*6910*/  STS.U16 [R55+0xe], R8 ;  /* 0x00000e0837007388 */ /* 0x0003e20000000400 */
[----:B0-----:R-:W-:-:S03]  /*6920*/  PRMT R12, R10, 0x7632, R12 ;  /* 0x000076320a0c7816 */ /* 0x001fc6000000000c */
[----:B------:R-:W-:Y:S01]  /*6930*/  STS.U16 [R55], R14 ;  /* 0x0000000e37007388 */ /* 0x000fe20000000400 */
[----:B--2---:R-:W-:-:S03]  /*6940*/  PRMT R9, R104, 0x7632, R9 ;  /* 0x0000763268097816 */ /* 0x004fc60000000009 */
        /* <DEDUP_REMOVED lines=47> */
.L_x_5441:
[----:B------:R-:W-:Y:S05]  /*6c40*/  BSYNC B0 ;  /* 0x0000000000007941 */ /* 0x000fea0003800000 */
.L_x_5440:
        /* <DEDUP_REMOVED lines=43> */
.L_x_5439:
[----:B0-2---:R-:W-:Y:S01]  /*6f00*/  HADD2.F32 R8, -RZ, R215.H0_H0 ;  /* 0x200000d7ff087230 */ /* 0x005fe20000004100 */
[----:B------:R-:W-:Y:S01]  /*6f10*/  MOV R11, c[0x0][0x16c] ;  /* 0x00005b00000b7a02 */ /* 0x000fe20000000f00 */
[----:B------:R-:W-:Y:S01]  /*6f20*/  HADD2.F32 R10, -RZ, R56.H0_H0 ;  /* 0x20000038ff0a7230 */ /* 0x000fe20000004100 */
[----:B------:R-:W-:Y:S01]  /*6f30*/  BAR.SYNC.DEFER_BLOCKING 0x0 ;  /* 0x0000000000007b1d */ /* 0x000fe20000010000 */
[----:B------:R-:W-:Y:S01]  /*6f40*/  HFMA2.MMA R119, -RZ, RZ, 0, 0 ;  /* 0x00000000ff777435 */ /* 0x000fe200000001ff */
[----:B------:R-:W-:Y:S01]  /*6f50*/  FFMA.FTZ R9, R87, R8, R0 ;  /* 0x0000000857097223 */ /* 0x000fe20000010000 */
[----:B------:R-:W-:Y:S01]  /*6f60*/  HADD2.F32 R0, -RZ, R57.H0_H0 ;  /* 0x20000039ff007230 */ /* 0x000fe20000004100 */
[----:B------:R-:W-:Y:S01]  /*6f70*/  ISETP.GE.AND P0, PT, R11, 0x1, PT ;  /* 0x000000010b00780c */ /* 0x000fe20003f06270 */
        /* <DEDUP_REMOVED lines=28> */
[----:B------:R-:W-:Y:S01]  /*7140*/  MOV R134, RZ ;  /* 0x000000ff00867202 */ /* 0x000fe20000000f00 */
[----:B------:R-:W-:Y:S01]  /*7150*/  FFMA.FTZ R9, R95, R0, R8 ;  /* 0x000000005f097223 */ /* 0x000fe20000010008 */
[----:B------:R-:W-:Y:S01]  /*7160*/  HADD2.F32 R0, -RZ, R65.H0_H0 ;  /* 0x20000041ff007230 */ /* 0x000fe20000004100 */
[----:B------:R-:W-:Y:S01]  /*7170*/  FMUL.FTZ R109, R94, UR4 ;  /* 0x000000045e6d7c20 */ /* 0x000fe20008410000 */
[----:B------:R-:W-:Y:S01]  /*7180*/  HADD2.F32 R8, -RZ, R66.H0_H0 ;  /* 0x20000042ff087230 */ /* 0x000fe20000004100 */
[----:B------:R-:W-:-:S02]  /*7190*/  FFMA.FTZ R10, R96, R10, R9 ;  /* 0x0000000a600a7223 */ /* 0x000fc40000010009 */
[----:B------:R-:W-:Y:S02]  /*71a0*/  FMUL.FTZ R112, R95, UR4 ;  /* 0x000000045f707c20 */ /* 0x000fe40008410000 */
[C---:B------:R-:W-:Y:S01]  /*71b0*/  FFMA.FTZ R9, R97.reuse, R0, R10 ;  /* 0x0000000061097223 */ /* 0x040fe2000001000a */
[----:B------:R-:W-:Y:S01]  /*71c0*/  HADD2.F32 R0, -RZ, R67.H0_H0 ;  /* 0x20000043ff007230 */ /* 0x000fe20000004100 */
[----:B------:R-:W-:Y:S01]  /*71d0*/  FMUL.FTZ R111, R96, UR4 ;  /* 0x00000004606f7c20 */ /* 0x000fe20008410000 */
[----:B------:R-:W-:Y:S01]  /*71e0*/  HADD2.F32 R10, -RZ, R68.H0_H0 ;  /* 0x20000044ff0a7230 */ /* 0x000fe20000004100 */
[C---:B------:R-:W-:Y:S02]  /*71f0*/  FFMA.FTZ R8, R98.reuse, R8, R9 ;  /* 0x0000000862087223 */ /* 0x040fe40000010009 */
[----:B------:R-:W-:Y:S02]  /*7200*/  FMUL.FTZ R114, R97, UR4 ;  /* 0x0000000461727c20 */ /* 0x000fe40008410000 */
[----:B------:R-:W-:Y:S01]  /*7210*/  FFMA.FTZ R9, R99, R0, R8 ;  /* 0x0000000063097223 */ /* 0x000fe20000010008 */
[----:B------:R-:W-:Y:S01]  /*7220*/  HADD2.F32 R0, -RZ, R69.H0_H0 ;  /* 0x20000045ff007230 */ /* 0x000fe20000004100 */
        /* <DEDUP_REMOVED lines=22> */
[----:B------:R-:W-:-:S02]  /*7390*/  UIADD3 UR34, UR34, -UR9, URZ ;  /* 0x8000000922227290 */ /* 0x000fc4000fffe03f */
[----:B------:R-:W-:Y:S02]  /*73a0*/  UMOV UR7, URZ ;  /* 0x0000003f00077c82 */ /* 0x000fe40008000000 */
[----:B------:R-:W-:Y:S02]  /*73b0*/  UMOV UR8, URZ ;  /* 0x0000003f00087c82 */ /* 0x000fe40008000000 */
[----:B------:R-:W-:Y:S02]  /*73c0*/  UMOV UR9, URZ ;  /* 0x0000003f00097c82 */ /* 0x000fe40008000000 */
.L_x_5479:
[----:B------:R-:W-:Y:S01]  /*73d0*/  USHF.R.S32.HI UR39, URZ, 0x1f, UR7 ;  /* 0x0000001f3f277899 */ /* 0x000fe20008011407 */
[----:B------:R-:W-:Y:S01]  /*73e0*/  MOV R9, UR7 ;  /* 0x0000000700097c02 */ /* 0x000fe20008000f00 */
        /* <DEDUP_REMOVED lines=9> */
[----:B------:R-:W-:Y:S01]  /*7480*/  PRMT R15, RZ, 0x7610, R15 ;  /* 0x00007610ff0f7816 */ /* 0x000fe2000000000f */
[----:B------:R-:W-:Y:S01]  /*7490*/  ULDC.64 UR20, c[0x0][0x180] ;  /* 0x0000600000147ab9 */ /* 0x000fe20000000a00 */
[----:B------:R-:W-:-:S02]  /*74a0*/  LEA R10, P0, R8, R19, 0x1 ;  /* 0x00000013080a7211 */ /* 0x000fc400078008ff */
[----:B------:R-:W-:Y:S02]  /*74b0*/  ISETP.GE.AND P1, PT, R6, UR29, PT ;  /* 0x0000001d06007c0c */ /* 0x000fe4000bf26270 */
[----:B------:R-:W-:Y:S02]  /*74c0*/  ISETP.GE.AND P2, PT, R22, UR29, PT ;  /* 0x0000001d16007c0c */ /* 0x000fe4000bf46270 */
[----:B------:R-:W-:Y:S02]  /*74d0*/  ISETP.GE.AND P3, PT, R23, UR29, PT ;  /* 0x0000001d17007c0c */ /* 0x000fe4000bf66270 */
[----:B------:R-:W-:Y:S02]  /*74e0*/  ISETP.GE.AND P4, PT, R24, UR29, PT ;  /* 0x0000001d18007c0c */ /* 0x000fe4000bf86270 */
[----:B------:R-:W-:Y:S01]  /*74f0*/  IADD3 R9, R9, UR18, RZ ;  /* 0x0000001209097c10 */ /* 0x000fe2000fffe0ff */
[----:B------:R-:W-:Y:S01]  /*7500*/  UIMAD.WIDE.U32 UR18, UR16, UR20, URZ ;  /* 0x00000014101272a5 */ /* 0x000fe2000f8e003f */
[----:B------:R-:W-:-:S02]  /*7510*/  ISETP.GE.AND P5, PT, R25, UR29, PT ;  /* 0x0000001d19007c0c */ /* 0x000fc4000bfa6270 */
[----:B------:R-:W-:Y:S02]  /*7520*/  LEA.HI.X R11, R8, R21, R9, 0x1, P0 ;  /* 0x00000015080b7211 */ /* 0x000fe400000f0c09 */
[----:B------:R-:W-:Y:S02]  /*7530*/  ISETP.GE.AND P0, PT, R26, UR29, PT ;  /* 0x0000001d1a007c0c */ /* 0x000fe4000bf06270 */
[----:B------:R-:W-:Y:S01]  /*7540*/  PRMT R136, RZ, 0x7610, R136 ;  /* 0x00007610ff887816 */ /* 0x000fe20000000088 */
[----:B--2---:R-:W2:Y:S01]  /*7550*/  @!P1 LDG.E.U16 R12, [R10.64] ;  /* 0x000000200a0c9981 */ /* 0x004ea2000c1e1500 */
[----:B------:R-:W-:Y:S02]  /*7560*/  ISETP.GE.AND P1, PT, R27, UR29, PT ;  /* 0x0000001d1b007c0c */ /* 0x000fe4000bf26270 */
[----:B------:R-:W-:Y:S01]  /*7570*/  PRMT R137, RZ, 0x7610, R137 ;  /* 0x00007610ff897816 */ /* 0x000fe20000000089 */
[----:B------:R-:W3:Y:S01]  /*7580*/  @!P2 LDG.E.U16 R13, [R10.64+0x40] ;  /* 0x000040200a0da981 */ /* 0x000ee2000c1e1500 */
[----:B------:R-:W-:-:S02]  /*7590*/  ISETP.GE.AND P2, PT, R28, UR29, PT ;  /* 0x0000001d1c007c0c */ /* 0x000fc4000bf46270 */
[----:B------:R-:W-:Y:S01]  /*75a0*/  PRMT R138, RZ, 0x7610, R138 ;  /* 0x00007610ff8a7816 */ /* 0x000fe2000000008a */
[----:B----4-:R-:W4:Y:S01]  /*75b0*/  @!P3 LDG.E.U16 R14, [R10.64+0x80] ;  /* 0x000080200a0eb981 */ /* 0x010f22000c1e1500 */
[----:B------:R-:W-:Y:S02]  /*75c0*/  ISETP.GE.AND P3, PT, R29, UR29, PT ;  /* 0x0000001d1d007c0c */ /* 0x000fe4000bf66270 */
[----:B------:R-:W-:Y:S01]  /*75d0*/  PRMT R139, RZ, 0x7610, R139 ;  /* 0x00007610ff8b7816 */ /* 0x000fe2000000008b */
[----:B------:R-:W4:Y:S01]  /*75e0*/  @!P4 LDG.E.U16 R15, [R10.64+0xc0] ;  /* 0x0000c0200a0fc981 */ /* 0x000f22000c1e1500 */
[----:B------:R-:W-:Y:S02]  /*75f0*/  ISETP.GE.AND P4, PT, R30, UR29, PT ;  /* 0x0000001d1e007c0c */ /* 0x000fe4000bf86270 */
        /* <DEDUP_REMOVED lines=25> */
[----:B------:R-:W4:Y:S01]  /*7790*/  @!P4 LDG.E.U16 R147, [R10.64+0x3c0] ;  /* 0x0003c0200a93c981 */ /* 0x000f22000c1e1500 */
        /* <DEDUP_REMOVED lines=11> */
[----:B------:R-:W-:-:S05]  /*7850*/  MOV R8, UR20 ;  /* 0x0000001400087c02 */ /* 0x000fca0008000f00 */
        /* <DEDUP_REMOVED lines=18> */
[----:B---3--:R-:W-:Y:S04]  /*7980*/  STS.U16 [R38+0x40], R13 ;  /* 0x0000400d26007388 */ /* 0x008fe80000000400 */
[----:B----4-:R0:W-:Y:S04]  /*7990*/  STS.U16 [R39+0x80], R14 ;  /* 0x0000800e27007388 */ /* 0x0101e80000000400 */
[----:B------:R1:W-:Y:S04]  /*79a0*/  STS.U16 [R40+0xc0], R15 ;  /* 0x0000c00f28007388 */ /* 0x0003e80000000400 */
        /* <DEDUP_REMOVED lines=14> */
[----:B------:R-:W-:Y:S02]  /*7a90*/  ISETP.NE.AND P0, PT, R214, RZ, PT ;  /* 0x000000ffd600720c */ /* 0x000fe40003f05270 */
[----:B------:R-:W-:Y:S01]  /*7aa0*/  MOV R10, UR28 ;  /* 0x0000001c000a7c02 */ /* 0x000fe20008000f00 */
[----:B------:R-:W1:Y:S03]  /*7ab0*/  LDS.U16 R137, [R55] ;  /* 0x0000000037897984 */ /* 0x000e660000000400 */
[----:B------:R-:W-:Y:S01]  /*7ac0*/  ISETP.LT.OR P2, PT, R10, 0x2, P0 ;  /* 0x000000020a00780c */ /* 0x000fe20000741670 */
[----:B------:R-:W1:Y:S01]  /*7ad0*/  LDS.U16 R136, [R55+0x2] ;  /* 0x0000020037887984 */ /* 0x000e620000000400 */
[----:B------:R-:W-:Y:S02]  /*7ae0*/  ISETP.NE.AND P1, PT, R18, RZ, PT ;  /* 0x000000ff1200720c */ /* 0x000fe40003f25270 */
[----:B------:R-:W-:Y:S01]  /*7af0*/  MOV R11, UR34 ;  /* 0x00000022000b7c02 */ /* 0x000fe20008000f00 */
[----:B------:R-:W1:Y:S03]  /*7b00*/  LDS.U16 R155, [R55+0x4] ;  /* 0x00000400379b7984 */ /* 0x000e660000000400 */
[----:B------:R-:W-:Y:S01]  /*7b10*/  LEA R11, R11, UR7, 0x8 ;  /* 0x000000070b0b7c11 */ /* 0x000fe2000f8e40ff */
[----:B------:R-:W1:Y:S04]  /*7b20*/  LDS.U16 R154, [R55+0x6] ;  /* 0x00000600379a7984 */ /* 0x000e680000000400 */
[----:B------:R-:W1:Y:S04]  /*7b30*/  LDS.U16 R153, [R55+0x8] ;  /* 0x0000080037997984 */ /* 0x000e680000000400 */
[----:B------:R-:W1:Y:S04]  /*7b40*/  LDS.U16 R152, [R55+0xa] ;  /* 0x00000a0037987984 */ /* 0x000e680000000400 */
[----:B------:R-:W1:Y:S01]  /*7b50*/  LDS.U16 R151, [R55+0xc] ;  /* 0x00000c0037977984 */ /* 0x000e620000000400 */
[----:B------:R-:W-:-:S03]  /*7b60*/  FMUL.FTZ R10, R135, 1.4426950216293334961 ;  /* 0x3fb8aa3b870a7820 */ /* 0x000fc60000410000 */
[----:B------:R-:W1:Y:S01]  /*7b70*/  LDS.U16 R150, [R55+0xe] ;  /* 0x00000e0037967984 */ /* 0x000e620000000400 */
[----:B0-----:R-:W-:-:S03]  /*7b80*/  FMUL.FTZ R14, R10, R71 ;  /* 0x000000470a0e7220 */ /* 0x001fc60000410000 */
[----:B------:R-:W0:Y:S04]  /*7b90*/  LDS.U16 R149, [R55+0x10] ;  /* 0x0000100037957984 */ /* 0x000e280000000400 */
[----:B------:R-:W0:Y:S01]  /*7ba0*/  LDS.U16 R148, [R55+0x12] ;  /* 0x0000120037947984 */ /* 0x000e220000000400 */
[----:B------:R-:W2:Y:S01]  /*7bb0*/  MUFU.EX2 R14, R14 ;  /* 0x0000000e000e7308 */ /* 0x000ea20000000800 */
[----:B------:R-:W-:Y:S02]  /*7bc0*/  @P1 IADD3 R11, R18, 0x200, RZ ;  /* 0x00000200120b1810 */ /* 0x000fe40007ffe0ff */
[----:B------:R-:W0:Y:S02]  /*7bd0*/  LDS.U16 R147, [R55+0x14] ;  /* 0x0000140037937984 */ /* 0x000e240000000400 */
[----:B------:R-:W-:-:S02]  /*7be0*/  SHF.L.U32 R11, R11, 0x2, RZ ;  /* 0x000000020b0b7819 */ /* 0x000fc400000006ff */
[----:B------:R-:W0:Y:S04]  /*7bf0*/  LDS.U16 R146, [R55+0x16] ;  /* 0x0000160037927984 */ /* 0x000e280000000400 */
[----:B------:R-:W0:Y:S04]  /*7c00*/  LDS.U16 R145, [R55+0x18] ;  /* 0x0000180037917984 */ /* 0x000e280000000400 */
[----:B------:R-:W0:Y:S04]  /*7c10*/  LDS.U16 R144, [R55+0x1a] ;  /* 0x00001a0037907984 */ /* 0x000e280000000400 */
[----:B------:R-:W0:Y:S04]  /*7c20*/  LDS.U16 R143, [R55+0x1c] ;  /* 0x00001c00378f7984 */ /* 0x000e280000000400 */
[----:B------:R-:W0:Y:S04]  /*7c30*/  LDS.U16 R142, [R55+0x1e] ;  /* 0x00001e00378e7984 */ /* 0x000e280000000400 */
[----:B--2---:R2:W-:Y:S01]  /*7c40*/  STS [R11+0xea8], R14 ;  /* 0x000ea80e0b007388 */ /* 0x0045e20000000800 */
[C---:B------:R-:W-:Y:S01]  /*7c50*/  FMUL.FTZ R175, R10.reuse, R72 ;  /* 0x000000480aaf7220 */ /* 0x040fe20000410000 */
[----:B------:R-:W-:Y:S01]  /*7c60*/  MOV R12, UR28 ;  /* 0x0000001c000c7c02 */ /* 0x000fe20008000f00 */
[----:B------:R-:W-:Y:S01]  /*7c70*/  FMUL.FTZ R174, R10, R73 ;  /* 0x000000490aae7220 */ /* 0x000fe20000410000 */
[----:B----4-:R-:W-:Y:S01]  /*7c80*/  HFMA2.MMA R9, -RZ, RZ, 0, 4.76837158203125e-07 ;  /* 0x00000008ff097435 */ /* 0x010fe200000001ff */
[----:B------:R-:W-:-:S02]  /*7c90*/  MOV R13, c[0x0][0x16c] ;  /* 0x00005b00000d7a02 */ /* 0x000fc40000000f00 */
[----:B------:R-:W4:Y:S01]  /*7ca0*/  MUFU.EX2 R175, R175 ;  /* 0x000000af00af7308 */ /* 0x000f220000000800 */
[----:B------:R-:W-:Y:S01]  /*7cb0*/  @!P2 IADD3 R12, R12, -0x2, RZ ;  /* 0xfffffffe0c0ca810 */ /* 0x000fe20007ffe0ff */
[C---:B-1----:R-:W-:Y:S02]  /*7cc0*/  FMUL.FTZ R15, R10.reuse, R74 ;  /* 0x0000004a0a0f7220 */ /* 0x042fe40000410000 */
[----:B------:R-:W-:Y:S02]  /*7cd0*/  FMUL.FTZ R210, R10, R75 ;  /* 0x0000004b0ad27220 */ /* 0x000fe40000410000 */
[----:B------:R-:W-:Y:S02]  /*7ce0*/  @!P2 IMAD R8, R12, R13, UR7 ;  /* 0x000000070c08ae24 */ /* 0x000fe4000f8e020d */
[----:B------:R-:W1:Y:S01]  /*7cf0*/  MUFU.EX2 R174, R174 ;  /* 0x000000ae00ae7308 */ /* 0x000e620000000800 */
[----:B------:R-:W-:Y:S01]  /*7d00*/  MOV R12, RZ ;  /* 0x000000ff000c7202 */ /* 0x000fe20000000f00 */
[----:B------:R-:W-:Y:S01]  /*7d10*/  @!P2 IMAD.WIDE R8, R8, R9, UR10 ;  /* 0x0000000a0808ae25 */ /* 0x000fe2000f8e0209 */
[----:B------:R-:W-:Y:S03]  /*7d20*/  BAR.SYNC.DEFER_BLOCKING 0x0 ;  /* 0x0000000000007b1d */ /* 0x000fe60000010000 */
[----:B------:R-:W-:-:S03]  /*7d30*/  FMUL.FTZ R205, R10, R76 ;  /* 0x0000004c0acd7220 */ /* 0x000fc60000410000 */
[----:B------:R-:W0:Y:S01]  /*7d40*/  MUFU.EX2 R15, R15 ;  /* 0x0000000f000f7308 */ /* 0x000e220000000800 */
[----:B------:R-:W-:-:S07]  /*7d50*/  FMUL.FTZ R208, R10, R77 ;  /* 0x0000004d0ad07220 */ /* 0x000fce0000410000 */
[----:B------:R-:W0:Y:S01]  /*7d60*/  MUFU.EX2 R210, R210 ;  /* 0x000000d200d27308 */ /* 0x000e220000000800 */
[----:B------:R-:W-:-:S07]  /*7d70*/  FMUL.FTZ R203, R10, R78 ;  /* 0x0000004e0acb7220 */ /* 0x000fce0000410000 */
[----:B------:R-:W0:Y:S01]  /*7d80*/  MUFU.EX2 R205, R205 ;  /* 0x000000cd00cd7308 */ /* 0x000e220000000800 */
[----:B------:R4:W5:Y:S01]  /*7d90*/  @!P2 LDG.E R12, [R8.64+0x4] ;  /* 0x00000420080ca981 */ /* 0x000962000c1e1900 */
[----:B------:R-:W-:-:S06]  /*7da0*/  FMUL.FTZ R206, R10, R79 ;  /* 0x0000004f0ace7220 */ /* 0x000fcc0000410000 */
[----:B------:R-:W2:Y:S01]  /*7db0*/  MUFU.EX2 R208, R208 ;  /* 0x000000d000d07308 */ /* 0x000ea20000000800 */
[----:B----4-:R-:W-:-:S04]  /*7dc0*/  FMUL.FTZ R9, R14, R175 ;  /* 0x000000af0e097220 */ /* 0x010fc80000410000 */
[----:B-1----:R-:W-:-:S03]  /*7dd0*/  FMUL.FTZ R8, R174, R9 ;  /* 0x00000009ae087220 */ /* 0x002fc60000410000 */
[----:B------:R-:W1:Y:S01]  /*7de0*/  MUFU.EX2 R203, R203 ;  /* 0x000000cb00cb7308 */ /* 0x000e620000000800 */
[----:B------:R-:W-:Y:S02]  /*7df0*/  FMUL.FTZ R201, R10, R80 ;  /* 0x000000500ac97220 */ /* 0x000fe40000410000 */
[----:B0-----:R-:W-:Y:S01]  /*7e00*/  FMUL.FTZ R9, R15, R8 ;  /* 0x000000080f097220 */ /* 0x001fe20000410000 */
[----:B------:R-:W-:Y:S01]  /*7e10*/  ISETP.NE.AND P2, PT, R18, 0x1f, PT ;  /* 0x0000001f1200780c */ /* 0x000fe20003f45270 */
[----:B------:R-:W-:Y:S02]  /*7e20*/  FMUL.FTZ R204, R10, R81 ;  /* 0x000000510acc7220 */ /* 0x000fe40000410000 */
[----:B------:R-:W-:Y:S01]  /*7e30*/  FMUL.FTZ R8, R210, R9 ;  /* 0x00000009d2087220 */ /* 0x000fe20000410000 */
[----:B------:R-:W0:Y:S01]  /*7e40*/  MUFU.EX2 R206, R206 ;  /* 0x000000ce00ce7308 */ /* 0x000e220000000800 */
[----:B------:R-:W-:Y:S02]  /*7e50*/  FMUL.FTZ R202, R10, R82 ;  /* 0x000000520aca7220 */ /* 0x000fe40000410000 */
[----:B------:R-:W-:-:S05]  /*7e60*/  FMUL.FTZ R9, R205, R8 ;  /* 0x00000008cd097220 */ /* 0x000fca0000410000 */
[----:B------:R-:W4:Y:S01]  /*7e70*/  MUFU.EX2 R201, R201 ;  /* 0x000000c900c97308 */ /* 0x000f220000000800 */
[----:B--2---:R-:W-:Y:S01]  /*7e80*/  FMUL.FTZ R8, R208, R9 ;  /* 0x00000009d0087220 */ /* 0x004fe20000410000 */
[----:B------:R2:W2:Y:S01]  /*7e90*/  @P2 LDS R225, [R18.X4+0x16ac] ;  /* 0x0016ac0012e12984 */ /* 0x0004a20000004800 */
[----:B------:R-:W-:-:S05]  /*7ea0*/  FMUL.FTZ R200, R10, R83 ;  /* 0x000000530ac87220 */ /* 0x000fca0000410000 */
[----:B------:R-:W4:Y:S01]  /*7eb0*/  MUFU.EX2 R204, R204 ;  /* 0x000000cc00cc7308 */ /* 0x000f220000000800 */
[----:B-1----:R-:W-:-:S07]  /*7ec0*/  FMUL.FTZ R9, R203, R8 ;  /* 0x00000008cb097220 */ /* 0x002fce0000410000 */
[----:B------:R-:W1:Y:S01]  /*7ed0*/  MUFU.EX2 R202, R202 ;  /* 0x000000ca00ca7308 */ /* 0x000e620000000800 */
[----:B0-----:R-:W-:-:S07]  /*7ee0*/  FMUL.FTZ R8, R206, R9 ;  /* 0x00000009ce087220 */ /* 0x001fce0000410000 */
[----:B------:R-:W0:Y:S01]  /*7ef0*/  MUFU.EX2 R200, R200 ;  /* 0x000000c800c87308 */ /* 0x000e220000000800 */
[----:B----4-:R-:W-:Y:S01]  /*7f00*/  FMUL.FTZ R9, R201, R8 ;  /* 0x00000008c9097220 */ /* 0x010fe20000410000 */
[----:B------:R-:W-:Y:S02]  /*7f10*/  HADD2.F32 R140, -RZ, R215.H0_H0 ;  /* 0x200000d7ff8c7230 */ /* 0x000fe40000004100 */
[----:B------:R-:W-:Y:S01]  /*7f20*/  HADD2.F32 R141, -RZ, R56.H0_H0 ;  /* 0x20000038ff8d7230 */ /* 0x000fe20000004100 */
[----:B------:R-:W-:Y:S02]  /*7f30*/  FMUL.FTZ R9, R204, R9 ;  /* 0x00000009cc097220 */ /* 0x000fe40000410000 */
[C---:B------:R-:W-:Y:S01]  /*7f40*/  FMUL.FTZ R198, R10.reuse, R84 ;  /* 0x000000540ac67220 */ /* 0x040fe20000410000 */
[----:B------:R-:W-:Y:S01]  /*7f50*/  HADD2.F32 R138, -RZ, R57.H0_H0 ;  /* 0x20000039ff8a7230 */ /* 0x000fe20000004100 */
[----:B------:R-:W-:Y:S01]  /*7f60*/  FMUL.FTZ R190, R10, R86 ;  /* 0x000000560abe7220 */ /* 0x000fe20000410000 */
[----:B------:R-:W-:Y:S01]  /*7f70*/  HADD2.F32 R137, -RZ, R137.H0_H0 ;  /* 0x20000089ff897230 */ /* 0x000fe20000004100 */
[----:B-1----:R-:W-:Y:S01]  /*7f80*/  FMUL.FTZ R9, R202, R9 ;  /* 0x00000009ca097220 */ /* 0x002fe20000410000 */
[----:B------:R-:W-:Y:S01]  /*7f90*/  HADD2.F32 R136, -RZ, R136.H0_H0 ;  /* 0x20000088ff887230 */ /* 0x000fe20000004100 */
[----:B------:R-:W-:-:S02]  /*7fa0*/  FMUL.FTZ R168, R140, R71 ;  /* 0x000000478ca87220 */ /* 0x000fc40000410000 */
[----:B------:R-:W-:Y:S01]  /*7fb0*/  FMUL.FTZ R173, R141, R72 ;  /* 0x000000488dad7220 */ /* 0x000fe20000410000 */
[----:B------:R-:W-:Y:S01]  /*7fc0*/  HADD2.F32 R167, -RZ, R58.H0_H0 ;  /* 0x2000003affa77230 */ /* 0x000fe20000004100 */
[----:B------:R-:W-:Y:S01]  /*7fd0*/  FMUL.FTZ R193, R10, R85 ;  /* 0x000000550ac17220 */ /* 0x000fe20000410000 */
[----:B------:R-:W1:Y:S01]  /*7fe0*/  MUFU.EX2 R198, R198 ;  /* 0x000000c600c67308 */ /* 0x000e620000000800 */
[----:B0-----:R-:W-:Y:S01]  /*7ff0*/  FMUL.FTZ R11, R200, R9 ;  /* 0x00000009c80b7220 */ /* 0x001fe20000410000 */
[----:B------:R-:W-:Y:S01]  /*8000*/  HADD2.F32 R155, -RZ, R155.H0_H0 ;  /* 0x2000009bff9b7230 */ /* 0x000fe20000004100 */
[----:B------:R-:W-:Y:S02]  /*8010*/  FMUL.FTZ R180, R138, R73 ;  /* 0x000000498ab47220 */ /* 0x000fe40000410000 */
[----:B------:R-:W-:Y:S02]  /*8020*/  FMUL.FTZ R9, R137, R168 ;  /* 0x000000a889097220 */ /* 0x000fe40000410000 */
[----:B------:R-:W-:Y:S01]  /*8030*/  FMUL.FTZ R170, R136, R173 ;  /* 0x000000ad88aa7220 */ /* 0x000fe20000410000 */
[----:B------:R-:W0:Y:S01]  /*8040*/  MUFU.EX2 R190, R190 ;  /* 0x000000be00be7308 */ /* 0x000e220000000800 */
[----:B------:R-:W-:Y:S01]  /*8050*/  HADD2.F32 R166, -RZ, R59.H0_H0 ;  /* 0x2000003bffa67230 */ /* 0x000fe20000004100 */
[----:B------:R-:W-:Y:S01]  /*8060*/  FMUL.FTZ R223, R167, R74 ;  /* 0x0000004aa7df7220 */ /* 0x000fe20000410000 */
[----:B------:R-:W-:Y:S01]  /*8070*/  HADD2.F32 R154, -RZ, R154.H0_H0 ;  /* 0x2000009aff9a7230 */ /* 0x000fe20000004100 */
[----:B------:R-:W-:-:S02]  /*8080*/  FMUL.FTZ R239, R155, R180 ;  /* 0x000000b49bef7220 */ /* 0x000fc40000410000 */
[----:B------:R-:W-:Y:S02]  /*8090*/  FFMA.FTZ R8, R175, R9, R170 ;  /* 0x00000009af087223 */ /* 0x000fe400000100aa */
[----:B------:R-:W4:Y:S01]  /*80a0*/  MUFU.EX2 R193, R193 ;  /* 0x000000c100c17308 */ /* 0x000f220000000800 */
        /* <DEDUP_REMOVED lines=60> */
[----:B--2-4-:R-:W-:Y:S01]  /*8470*/  ULDC UR19, c[0x0][0x174] ;  /* 0x00005d0000137ab9 */ /* 0x014fe20000000800 */
        /* <DEDUP_REMOVED lines=10> */
.L_x_5444:
[----:B--2-4-:R-:W-:Y:S05]  /*8520*/  BSYNC B0 ;  /* 0x0000000000007941 */ /* 0x014fea0003800000 */
.L_x_5443:
[----:B-1----:R-:W-:Y:S01]  /*8530*/  FMUL.FTZ R176, R190, R225 ;  /* 0x000000e1beb07220 */ /* 0x002fe20000410000 */
[----:B------:R-:W-:Y:S01]  /*8540*/  ISETP.GE.AND P3, PT, R20, 0x1, PT ;  /* 0x000000011400780c */ /* 0x000fe20003f66270 */
[----:B------:R-:W-:Y:S01]  /*8550*/  FFMA.FTZ R10, R205, R10, R222 ;  /* 0x0000000acd0a7223 */ /* 0x000fe200000100de */
[----:B------:R-:W-:Y:S01]  /*8560*/  MOV R236, UR7 ;  /* 0x0000000700ec7c02 */ /* 0x000fe20008000f00 */
[C---:B0-----:R-:W-:Y:S01]  /*8570*/  FFMA.FTZ R13, R193.reuse, R11, R224 ;  /* 0x0000000bc10d7223 */ /* 0x041fe200000100e0 */
[----:B------:R-:W-:Y:S01]  /*8580*/  ULDC.64 UR18, c[0x0][0x298] ;  /* 0x0000a60000127ab9 */ /* 0x000fe20000000a00 */
[----:B------:R-:W-:Y:S01]  /*8590*/  FMUL.FTZ R11, R193, R176 ;  /* 0x000000b0c10b7220 */ /* 0x000fe20000410000 */
[----:B------:R-:W-:Y:S01]  /*85a0*/  MOV R243, UR35 ;  /* 0x0000002300f37c02 */ /* 0x000fe20008000f00 */
[----:B------:R-:W-:Y:S01]  /*85b0*/  FFMA.FTZ R10, R208, R10, R231 ;  /* 0x0000000ad00a7223 */ /* 0x000fe200000100e7 */
[----:B------:R-:W-:Y:S01]  /*85c0*/  UIMAD UR18, UR36, UR18, URZ ;  /* 0x00000012241272a4 */ /* 0x000fe2000f8e023f */
[----:B------:R-:W-:Y:S01]  /*85d0*/  FFMA.FTZ R13, R198, R13, R233 ;  /* 0x0000000dc60d7223 */ /* 0x000fe200000100e9 */
[----:B------:R-:W-:Y:S01]  /*85e0*/  ISETP.NE.AND P4, PT, R18, RZ, PT ;  /* 0x000000ff1200720c */ /* 0x000fe20003f85270 */
[----:B------:R-:W-:Y:S01]  /*85f0*/  FMUL.FTZ R207, R149, R196 ;  /* 0x000000c495cf7220 */ /* 0x000fe20000410000 */
[----:B------:R-:W-:Y:S01]  /*8600*/  UIMAD UR18, UR35, UR19, UR18 ;  /* 0x00000013231272a4 */ /* 0x000fe2000f8e0212 */
        /* <DEDUP_REMOVED lines=8> */
[C---:B------:R-:W-:Y:S02]  /*8690*/  FFMA.FTZ R13, R202.reuse, R13, R181 ;  /* 0x0000000dca0d7223 */ /* 0x040fe400000100b5 */
[----:B------:R-:W-:Y:S02]  /*86a0*/  FMUL.FTZ R209, R147, R194 ;  /* 0x000000c293d17220 */ /* 0x000fe40000410000 */
[----:B------:R-:W-:-:S02]  /*86b0*/  FMUL.FTZ R11, R202, R11 ;  /* 0x0000000bca0b7220 */ /* 0x000fc40000410000 */
[C---:B------:R-:W-:Y:S02]  /*86c0*/  FFMA.FTZ R10, R201.reuse, R10, R212 ;  /* 0x0000000ac90a7223 */ /* 0x040fe400000100d4 */
[----:B------:R-:W-:Y:S02]  /*86d0*/  FFMA.FTZ R13, R204, R13, R183 ;  /* 0x0000000dcc0d7223 */ /* 0x000fe400000100b7 */
[----:B------:R-:W-:Y:S02]  /*86e0*/  FMUL.FTZ R211, R146, R195 ;  /* 0x000000c392d37220 */ /* 0x000fe40000410000 */
[C---:B------:R-:W-:Y:S02]  /*86f0*/  FMUL.FTZ R176, R204.reuse, R11 ;  /* 0x0000000bccb07220 */ /* 0x040fe40000410000 */
        /* <DEDUP_REMOVED lines=13> */
[----:B------:R-:W-:-:S02]  /*87d0*/  FMUL.FTZ R11, R193, R8 ;  /* 0x00000008c10b7220 */ /* 0x000fc40000410000 */
[----:B------:R-:W-:Y:S02]  /*87e0*/  FFMA.FTZ R177, R208, R177, R187 ;  /* 0x000000b1d0b17223 */ /* 0x000fe400000100bb */
[----:B------:R-:W-:Y:S02]  /*87f0*/  FMUL.FTZ R221, R142, R171 ;  /* 0x000000ab8edd7220 */ /* 0x000fe40000410000 */
[----:B------:R-:W-:Y:S02]  /*8800*/  FMUL.FTZ R176, R208, R13 ;  /* 0x0000000dd0b07220 */ /* 0x000fe40000410000 */
[----:B------:R-:W-:Y:S02]  /*8810*/  FFMA.FTZ R10, R193, R10, R216 ;  /* 0x0000000ac10a7223 */ /* 0x000fe400000100d8 */
[----:B------:R-:W-:Y:S02]  /*8820*/  FMUL.FTZ R8, R190, R11 ;  /* 0x0000000bbe087220 */ /* 0x000fe40000410000 */
[----:B------:R-:W-:-:S02]  /*8830*/  FFMA.FTZ R11, R205, R177, R188 ;  /* 0x000000b1cd0b7223 */ /* 0x000fc400000100bc */
[----:B------:R-:W-:Y:S02]  /*8840*/  FMUL.FTZ R177, R205, R176 ;  /* 0x000000b0cdb17220 */ /* 0x000fe40000410000 */
[----:B------:R-:W-:Y:S02]  /*8850*/  FFMA.FTZ R13, R190, R10, R221 ;  /* 0x0000000abe0d7223 */ /* 0x000fe400000100dd */
[-C--:B------:R-:W-:Y:S02]  /*8860*/  FMUL.FTZ R176, R89, R178.reuse ;  /* 0x000000b259b07220 */ /* 0x080fe40000410000 */
[C---:B------:R-:W-:Y:S01]  /*8870*/  FFMA.FTZ R179, R210.reuse, R11, R189 ;  /* 0x0000000bd2b37223 */ /* 0x040fe200000100bd */
[----:B------:R-:W0:Y:S01]  /*8880*/  SHFL.UP PT, R10, R13, 0x1, RZ ;  /* 0x042000000d0a7989 */ /* 0x000e2200000e00ff */
[----:B------:R-:W-:Y:S02]  /*8890*/  FMUL.FTZ R182, R210, R177 ;  /* 0x000000b1d2b67220 */ /* 0x000fe40000410000 */
[----:B------:R-:W-:Y:S01]  /*88a0*/  FFMA.FTZ R230, R15, R179, R176 ;  /* 0x000000b30fe67223 */ /* 0x000fe200000100b0 */
[----:B------:R-:W1:Y:S01]  /*88b0*/  SHFL.UP PT, R11, R8, 0x1, RZ ;  /* 0x04200000080b7989 */ /* 0x000e6200000e00ff */
[----:B------:R-:W-:-:S02]  /*88c0*/  FMUL.FTZ R177, R88, R178 ;  /* 0x000000b258b17220 */ /* 0x000fc40000410000 */
[----:B------:R-:W-:Y:S02]  /*88d0*/  FMUL.FTZ R179, R15, R182 ;  /* 0x000000b60fb37220 */ /* 0x000fe40000410000 */
[----:B------:R-:W-:Y:S02]  /*88e0*/  FMUL.FTZ R178, R87, R178 ;  /* 0x000000b257b27220 */ /* 0x000fe40000410000 */
[C---:B------:R-:W-:Y:S02]  /*88f0*/  FFMA.FTZ R182, R174.reuse, R230, R177 ;  /* 0x000000e6aeb67223 */ /* 0x040fe400000100b1 */
[----:B------:R-:W-:Y:S02]  /*8900*/  FMUL.FTZ R230, R174, R179 ;  /* 0x000000b3aee67220 */ /* 0x000fe40000410000 */
[C---:B------:R-:W-:Y:S02]  /*8910*/  FFMA.FTZ R182, R175.reuse, R182, R178 ;  /* 0x000000b6afb67223 */ /* 0x040fe400000100b2 */
[----:B------:R-:W-:-:S03]  /*8920*/  FMUL.FTZ R179, R175, R230 ;  /* 0x000000e6afb37220 */ /* 0x000fc60000410000 */
[----:B------:R-:W2:Y:S04]  /*8930*/  SHFL.DOWN PT, R232, R182, 0x1, 0x1f ;  /* 0x08201f00b6e87f89 */ /* 0x000ea800000e0000 */
[----:B------:R-:W3:Y:S01]  /*8940*/  SHFL.DOWN PT, R230, R179, 0x1, 0x1f ;  /* 0x08201f00b3e67f89 */ /* 0x000ee200000e0000 */
[C---:B0-----:R-:W-:Y:S02]  /*8950*/  @P3 FFMA.FTZ R13, R8.reuse, R10, R13 ;  /* 0x0000000a080d3223 */ /* 0x041fe4000001000d */
[----:B-1----:R-:W-:Y:S01]  /*8960*/  @P3 FMUL.FTZ R8, R8, R11 ;  /* 0x0000000b08083220 */ /* 0x002fe20000410000 */
[----:B------:R-:W-:Y:S02]  /*8970*/  ISETP.NE.AND P3, PT, R214, 0x1f, PT ;  /* 0x0000001fd600780c */ /* 0x000fe40003f65270 */
[----:B------:R-:W0:Y:S04]  /*8980*/  SHFL.UP PT, R10, R13, 0x2, RZ ;  /* 0x044000000d0a7989 */ /* 0x000e2800000e00ff */
[----:B------:R-:W1:Y:S07]  /*8990*/  SHFL.UP PT, R11, R8, 0x2, RZ ;  /* 0x04400000080b7989 */ /* 0x000e6e00000e00ff */
[----:B--2---:R-:W-:-:S02]  /*89a0*/  @P3 FFMA.FTZ R182, R179, R232, R182 ;  /* 0x000000e8b3b63223 */ /* 0x004fc400000100b6 */
[----:B---3--:R-:W-:Y:S01]  /*89b0*/  @P3 FMUL.FTZ R179, R179, R230 ;  /* 0x000000e6b3b33220 */ /* 0x008fe20000410000 */
[----:B------:R-:W-:Y:S02]  /*89c0*/  ISETP.GE.AND P3, PT, R20, 0x2, PT ;  /* 0x000000021400780c */ /* 0x000fe40003f66270 */
[----:B------:R-:W2:Y:S04]  /*89d0*/  SHFL.DOWN PT, R232, R182, 0x2, 0x1f ;  /* 0x08401f00b6e87f89 */ /* 0x000ea800000e0000 */
[----:B------:R-:W3:Y:S07]  /*89e0*/  SHFL.DOWN PT, R230, R179, 0x2, 0x1f ;  /* 0x08401f00b3e67f89 */ /* 0x000eee00000e0000 */
[----:B0-----:R-:W-:-:S02]  /*89f0*/  @P3 FFMA.FTZ R13, R8, R10, R13 ;  /* 0x0000000a080d3223 */ /* 0x001fc4000001000d */
[----:B-1----:R-:W-:Y:S01]  /*8a00*/  @P3 FMUL.FTZ R8, R8, R11 ;  /* 0x0000000b08083220 */ /* 0x002fe20000410000 */
[----:B------:R-:W-:Y:S02]  /*8a10*/  ISETP.GE.U32.AND P3, PT, R214, 0x1e, PT ;  /* 0x0000001ed600780c */ /* 0x000fe40003f66070 */
[----:B------:R-:W0:Y:S04]  /*8a20*/  SHFL.UP PT, R10, R13, 0x4, RZ ;  /* 0x048000000d0a7989 */ /* 0x000e2800000e00ff */
[----:B------:R-:W1:Y:S07]  /*8a30*/  SHFL.UP PT, R11, R8, 0x4, RZ ;  /* 0x04800000080b7989 */ /* 0x000e6e00000e00ff */
[----:B--2---:R-:W-:-:S02]  /*8a40*/  @!P3 FFMA.FTZ R182, R179, R232, R182 ;  /* 0x000000e8b3b6b223 */ /* 0x004fc400000100b6 */
[----:B---3--:R-:W-:Y:S01]  /*8a50*/  @!P3 FMUL.FTZ R179, R179, R230 ;  /* 0x000000e6b3b3b220 */ /* 0x008fe20000410000 */
        /* <DEDUP_REMOVED lines=11> */
[----:B------:R-:W-:Y:S01]  /*8b10*/  MOV R230, UR28 ;  /* 0x0000001c00e67c02 */ /* 0x000fe20008000f00 */
[----:B------:R-:W2:Y:S03]  /*8b20*/  SHFL.DOWN PT, R234, R182, 0x8, 0x1f ;  /* 0x09001f00b6ea7f89 */ /* 0x000ea600000e0000 */
[----:B------:R-:W-:Y:S01]  /*8b30*/  ISETP.GE.OR P0, PT, R230, c[0x0][0x174], P0 ;  /* 0x00005d00e6007a0c */ /* 0x000fe20000706670 */
[----:B------:R-:W3:Y:S06]  /*8b40*/  SHFL.DOWN PT, R232, R179, 0x8, 0x1f ;  /* 0x09001f00b3e87f89 */ /* 0x000eec00000e0000 */
[C---:B0-----:R-:W-:Y:S01]  /*8b50*/  @P3 FFMA.FTZ R13, R8.reuse, R10, R13 ;  /* 0x0000000a080d3223 */ /* 0x041fe2000001000d */
[----:B------:R-:W-:Y:S01]  /*8b60*/  MOV R10, 0x3f800000 ;  /* 0x3f800000000a7802 */ /* 0x000fe20000000f00 */
[----:B-1----:R-:W-:Y:S01]  /*8b70*/  @P3 FMUL.FTZ R8, R8, R11 ;  /* 0x0000000b08083220 */ /* 0x002fe20000410000 */
[----:B------:R-:W-:Y:S01]  /*8b80*/  HFMA2.MMA R11, -RZ, RZ, 0, 0 ;  /* 0x00000000ff0b7435 */ /* 0x000fe200000001ff */
[----:B------:R-:W-:Y:S01]  /*8b90*/  ISETP.GE.U32.AND P3, PT, R214, 0x18, PT ;  /* 0x00000018d600780c */ /* 0x000fe20003f66070 */
[----:B------:R-:W0:Y:S04]  /*8ba0*/  SHFL.UP PT, R230, R13, 0x10, RZ ;  /* 0x060000000de67989 */ /* 0x000e2800000e00ff */
[----:B------:R-:W1:Y:S04]  /*8bb0*/  SHFL.UP PT, R241, R8, 0x10, RZ ;  /* 0x0600000008f17989 */ /* 0x000e6800000e00ff */
[----:B------:R-:W-:Y:S01]  /*8bc0*/  @!P0 LDS.64 R10, [R236.X8+0x1728] ;  /* 0x00172800ec0a8984 */ /* 0x000fe20000008a00 */
[----:B------:R-:W-:-:S03]  /*8bd0*/  ISETP.GE.AND P0, PT, R20, 0x10, PT ;  /* 0x000000101400780c */ /* 0x000fc60003f06270 */
[C---:B--2---:R-:W-:Y:S02]  /*8be0*/  @!P3 FFMA.FTZ R182, R179.reuse, R234, R182 ;  /* 0x000000eab3b6b223 */ /* 0x044fe400000100b6 */
[----:B---3--:R-:W-:-:S03]  /*8bf0*/  @!P3 FMUL.FTZ R179, R179, R232 ;  /* 0x000000e8b3b3b220 */ /* 0x008fc60000410000 */
[----:B------:R-:W2:Y:S04]  /*8c00*/  SHFL.DOWN PT, R234, R182, 0x10, 0x1f ;  /* 0x0a001f00b6ea7f89 */ /* 0x000ea800000e0000 */
[----:B------:R-:W3:Y:S01]  /*8c10*/  SHFL.DOWN PT, R232, R179, 0x10, 0x1f ;  /* 0x0a001f00b3e87f89 */ /* 0x000ee200000e0000 */
[----:B0-----:R-:W-:-:S03]  /*8c20*/  @P0 FFMA.FTZ R13, R8, R230, R13 ;  /* 0x000000e6080d0223 */ /* 0x001fc6000001000d */
[----:B-----5:R0:W-:Y:S01]  /*8c30*/  SHFL.IDX PT, R230, R12, RZ, 0x1f ;  /* 0x00001fff0ce67589 */ /* 0x0201e200000e0000 */
[----:B-1----:R-:W-:Y:S01]  /*8c40*/  @P0 FMUL.FTZ R8, R8, R241 ;  /* 0x000000f108080220 */ /* 0x002fe20000410000 */
[----:B------:R-:W-:Y:S02]  /*8c50*/  ISETP.GE.U32.AND P0, PT, R214, 0x10, PT ;  /* 0x00000010d600780c */ /* 0x000fe40003f06070 */
[----:B------:R-:W-:Y:S04]  /*8c60*/  SHFL.UP PT, R13, R13, 0x1, RZ ;  /* 0x042000000d0d7989 */ /* 0x000fe800000e00ff */
[----:B------:R-:W1:Y:S01]  /*8c70*/  SHFL.UP PT, R8, R8, 0x1, RZ ;  /* 0x0420000008087989 */ /* 0x000e6200000e00ff */
[----:B0-----:R-:W-:-:S06]  /*8c80*/  IMAD R12, R213, c[0x0][0x2a0], RZ ;  /* 0x0000a800d50c7a24 */ /* 0x001fcc00078e02ff */
[C---:B--2---:R-:W-:Y:S02]  /*8c90*/  @!P0 FFMA.FTZ R182, R179.reuse, R234, R182 ;  /* 0x000000eab3b68223 */ /* 0x044fe400000100b6 */
[----:B---3--:R-:W-:-:S03]  /*8ca0*/  @!P0 FMUL.FTZ R179, R179, R232 ;  /* 0x000000e8b3b38220 */ /* 0x008fc60000410000 */
[----:B------:R-:W-:Y:S04]  /*8cb0*/  SHFL.DOWN PT, R234, R182, 0x1, 0x1f ;  /* 0x08201f00b6ea7f89 */ /* 0x000fe800000e0000 */
[----:B------:R-:W-:Y:S04]  /*8cc0*/  SHFL.IDX PT, R232, R11, RZ, 0x1f ;  /* 0x00001fff0be87589 */ /* 0x000fe800000e0000 */
[----:B------:R-:W0:Y:S01]  /*8cd0*/  SHFL.DOWN PT, R241, R179, 0x1, 0x1f ;  /* 0x08201f00b3f17f89 */ /* 0x000e2200000e0000 */
[----:B-1----:R-:W-:Y:S01]  /*8ce0*/  @P1 FFMA.FTZ R230, R8, R230, R13 ;  /* 0x000000e608e61223 */ /* 0x002fe2000001000d */
[----:B------:R-:W-:-:S02]  /*8cf0*/  MOV R8, R18 ;  /* 0x0000001200087202 */ /* 0x000fc40000000f00 */
[----:B------:R-:W-:Y:S01]  /*8d00*/  SHFL.IDX PT, R182, R182, RZ, 0x1f ;  /* 0x00001fffb6b67589 */ /* 0x000fe200000e0000 */
[----:B------:R-:W-:Y:S01]  /*8d10*/  FFMA.FTZ R14, R14, R230, R9 ;  /* 0x000000e60e0e7223 */ /* 0x000fe20000010009 */
[----:B------:R-:W-:-:S03]  /*8d20*/  HFMA2.MMA R9, -RZ, RZ, 0, 0 ;  /* 0x00000000ff097435 */ /* 0x000fc600000001ff */
[----:B------:R-:W-:Y:S02]  /*8d30*/  FFMA.FTZ R230, R175, R14, R170 ;  /* 0x0000000eafe67223 */ /* 0x000fe400000100aa */
[----:B------:R-:W-:Y:S02]  /*8d40*/  FFMA.FTZ R168, R137, -R168, R14 ;  /* 0x800000a889a87223 */ /* 0x000fe4000001000e */
[----:B------:R-:W-:Y:S02]  /*8d50*/  FFMA.FTZ R239, R174, R230, R239 ;  /* 0x000000e6aeef7223 */ /* 0x000fe400000100ef */
[----:B------:R-:W-:Y:S02]  /*8d60*/  FFMA.FTZ R170, R136, -R173, R230 ;  /* 0x800000ad88aa7223 */ /* 0x000fe400000100e6 */
[----:B------:R-:W-:-:S04]  /*8d70*/  IMAD.WIDE.U32 R8, R243, c[0x0][0x298], R8 ;  /* 0x0000a600f3087a25 */ /* 0x000fc800078e0008 */
[----:B------:R-:W-:Y:S01]  /*8d80*/  FFMA.FTZ R173, R155, -R180, R239 ;  /* 0x800000b49bad7223 */ /* 0x000fe200000100ef */
[----:B------:R-:W-:Y:S01]  /*8d90*/  IADD3 R9, R9, UR18, RZ ;  /* 0x0000001209097c10 */ /* 0x000fe2000fffe0ff */
[----:B0-----:R-:W-:Y:S02]  /*8da0*/  @P2 FFMA.FTZ R232, R241, R232, R234 ;  /* 0x000000e8f1e82223 */ /* 0x001fe400000100ea */
[C---:B------:R-:W-:Y:S02]  /*8db0*/  IMAD R241, R17.reuse, c[0x0][0x2a4], R12 ;  /* 0x0000a90011f17a24 */ /* 0x040fe400078e020c */
[----:B------:R-:W-:-:S04]  /*8dc0*/  IMAD.WIDE.U32 R12, R17, c[0x0][0x2a0], R8 ;  /* 0x0000a800110c7a25 */ /* 0x000fc800078e0008 */
[----:B------:R-:W-:Y:S01]  /*8dd0*/  FFMA.FTZ R169, R232, R225, R169 ;  /* 0x000000e1e8a97223 */ /* 0x000fe200000100a9 */
[----:B------:R-:W-:Y:S01]  /*8de0*/  IADD3 R225, R13, R241, RZ ;  /* 0x000000f10de17210 */ /* 0x000fe20007ffe0ff */
[----:B------:R-:W-:Y:S01]  /*8df0*/  FFMA.FTZ R13, R87, R14, RZ ;  /* 0x0000000e570d7223 */ /* 0x000fe200000100ff */
[----:B------:R-:W-:Y:S01]  /*8e00*/  LEA R8, P0, R12, c[0x0][0x318], 0x2 ;  /* 0x0000c6000c087a11 */ /* 0x000fe200078010ff */
[----:B------:R-:W-:Y:S01]  /*8e10*/  FFMA.FTZ R180, R190, R169, R237 ;  /* 0x000000a9beb47223 */ /* 0x000fe200000100ed */
[C---:B------:R-:W-:Y:S02]  /*8e20*/  IADD3 R14, P1, R12.reuse, UR37, RZ ;  /* 0x000000250c0e7c10 */ /* 0x040fe4000ff3e0ff */
[----:B------:R-:W-:Y:S01]  /*8e30*/  LEA.HI.X R9, R12, c[0x0][0x31c], R225, 0x2, P0 ;  /* 0x0000c7000c097a11 */ /* 0x000fe200000f14e1 */
[----:B------:R-:W-:Y:S01]  /*8e40*/  FFMA.FTZ R12, R88, R230, R13 ;  /* 0x000000e6580c7223 */ /* 0x000fe2000001000d */
[----:B------:R-:W-:Y:S01]  /*8e50*/  MOV R13, UR30 ;  /* 0x0000001e000d7c02 */ /* 0x000fe20008000f00 */
[-C--:B------:R-:W-:Y:S01]  /*8e60*/  FFMA.FTZ R230, R15, R239.reuse, R218 ;  /* 0x000000ef0fe67223 */ /* 0x080fe200000100da */
[----:B------:R-:W-:Y:S01]  /*8e70*/  MOV R241, UR30 ;  /* 0x0000001e00f17c02 */ /* 0x000fe20008000f00 */
[----:B------:R-:W-:Y:S01]  /*8e80*/  FFMA.FTZ R239, R89, R239, R12 ;  /* 0x000000ef59ef7223 */ /* 0x000fe2000001000c */
[----:B------:R-:W-:Y:S01]  /*8e90*/  LEA R12, P0, R13, R8, 0x2 ;  /* 0x000000080d0c7211 */ /* 0x000fe200078010ff */
[----:B------:R-:W-:Y:S01]  /*8ea0*/  FFMA.FTZ R235, R210, R230, R235 ;  /* 0x000000e6d2eb7223 */ /* 0x000fe200000100eb */
[----:B------:R-:W-:Y:S01]  /*8eb0*/  MOV R13, UR31 ;  /* 0x0000001f000d7c02 */ /* 0x000fe20008000f00 */
[----:B------:R-:W-:-:S02]  /*8ec0*/  FFMA.FTZ R218, R154, -R223, R230 ;  /* 0x800000df9ada7223 */ /* 0x000fc400000100e6 */
[----:B------:R-:W-:Y:S01]  /*8ed0*/  FFMA.FTZ R223, R193, R180, R224 ;  /* 0x000000b4c1df7223 */ /* 0x000fe200000100e0 */
[----:B------:R-:W-:Y:S01]  /*8ee0*/  LEA.HI.X R13, R241, R9, R13, 0x2, P0 ;  /* 0x00000009f10d7211 */ /* 0x000fe200000f140d */
[----:B------:R-:W-:Y:S01]  /*8ef0*/  FFMA.FTZ R230, R90, R230, R239 ;  /* 0x000000e65ae67223 */ /* 0x000fe200000100ef */
[----:B------:R-:W-:Y:S01]  /*8f00*/  MOV R241, UR40 ;  /* 0x0000002800f17c02 */ /* 0x000fe20008000f00 */
[----:B------:R-:W-:Y:S02]  /*8f10*/  FFMA.FTZ R232, R205, R235, R222 ;  /* 0x000000ebcde87223 */ /* 0x000fe400000100de */
[----:B------:R-:W-:Y:S01]  /*8f20*/  FFMA.FTZ R222, R198, R223, R233 ;  /* 0x000000dfc6de7223 */ /* 0x000fe200000100e9 */
[----:B------:R-:W-:Y:S01]  /*8f30*/  MOV R233, UR37 ;  /* 0x0000002500e97c02 */ /* 0x000fe20008000f00 */
[----:B------:R-:W-:Y:S02]  /*8f40*/  FFMA.FTZ R220, R153, -R220, R235 ;  /* 0x800000dc99dc7223 */ /* 0x000fe400000100eb */
[----:B------:R-:W-:-:S02]  /*8f50*/  FFMA.FTZ R235, R91, R235, R230 ;  /* 0x000000eb5beb7223 */ /* 0x000fc400000100e6 */
[----:B------:R-:W-:Y:S02]  /*8f60*/  FFMA.FTZ R231, R208, R232, R231 ;  /* 0x000000e8d0e77223 */ /* 0x000fe400000100e7 */
[----:B------:R-:W-:Y:S02]  /*8f70*/  FFMA.FTZ R227, R200, R222, R227 ;  /* 0x000000dec8e37223 */ /* 0x000fe400000100e3 */
[----:B------:R-:W-:Y:S02]  /*8f80*/  FFMA.FTZ R224, R152, -R229, R232 ;  /* 0x800000e598e07223 */ /* 0x000fe400000100e8 */
[----:B------:R-:W-:Y:S02]  /*8f90*/  FFMA.FTZ R230, R92, R232, R235 ;  /* 0x000000e85ce67223 */ /* 0x000fe400000100eb */
[----:B------:R-:W-:Y:S02]  /*8fa0*/  FFMA.FTZ R232, R203, R231, R228 ;  /* 0x000000e7cbe87223 */ /* 0x000fe400000100e4 */
[----:B------:R-:W-:-:S02]  /*8fb0*/  FFMA.FTZ R228, R202, R227, R181 ;  /* 0x000000e3cae47223 */ /* 0x000fc400000100b5 */
[----:B------:R-:W-:Y:S01]  /*8fc0*/  FFMA.FTZ R229, R93, R231, R230 ;  /* 0x000000e75de57223 */ /* 0x000fe200000100e6 */
[----:B------:R0:W1:Y:S01]  /*8fd0*/  SHFL.IDX PT, R181, R179, RZ, 0x1f ;  /* 0x00001fffb3b57589 */ /* 0x00006200000e0000 */
[----:B------:R-:W-:Y:S02]  /*8fe0*/  FFMA.FTZ R183, R204, R228, R183 ;  /* 0x000000e4ccb77223 */ /* 0x000fe400000100b7 */
[-C--:B------:R-:W-:Y:S02]  /*8ff0*/  FFMA.FTZ R207, R206, R232.reuse, R207 ;  /* 0x000000e8cecf7223 */ /* 0x080fe400000100cf */
[----:B------:R-:W-:Y:S02]  /*9000*/  FFMA.FTZ R184, R201, R183, R184 ;  /* 0x000000b7c9b87223 */ /* 0x000fe400000100b8 */
[----:B------:R-:W-:Y:S02]  /*9010*/  FFMA.FTZ R230, R94, R232, R229 ;  /* 0x000000e85ee67223 */ /* 0x000fe400000100e5 */
[----:B------:R-:W-:-:S02]  /*9020*/  FFMA.FTZ R185, R206, R184, R185 ;  /* 0x000000b8ceb97223 */ /* 0x000fc400000100b9 */
[----:B------:R-:W-:Y:S02]  /*9030*/  FFMA.FTZ R212, R201, R207, R212 ;  /* 0x000000cfc9d47223 */ /* 0x000fe400000100d4 */
[----:B------:R-:W-:Y:S02]  /*9040*/  FFMA.FTZ R186, R203, R185, R186 ;  /* 0x000000b9cbba7223 */ /* 0x000fe400000100ba */
[----:B------:R-:W-:Y:S02]  /*9050*/  FFMA.FTZ R196, R149, -R196, R207 ;  /* 0x800000c495c47223 */ /* 0x000fe400000100cf */
        /* <DEDUP_REMOVED lines=8> */
[----:B0-----:R-:W-:-:S02]  /*90e0*/  FFMA.FTZ R179, R97, R209, R204 ;  /* 0x000000d161b37223 */ /* 0x001fc400000100cc */
[----:B------:R-:W-:Y:S02]  /*90f0*/  FFMA.FTZ R217, R200, R202, R217 ;  /* 0x000000cac8d97223 */ /* 0x000fe400000100d9 */
[----:B------:R-:W-:Y:S02]  /*9100*/  FFMA.FTZ R177, R174, R176, R177 ;  /* 0x000000b0aeb17223 */ /* 0x000fe400000100b1 */
[----:B------:R-:W-:Y:S02]  /*9110*/  FFMA.FTZ R200, R98, R202, R179 ;  /* 0x000000ca62c87223 */ /* 0x000fe400000100b3 */
[----:B------:R-:W-:Y:S02]  /*9120*/  FFMA.FTZ R178, R175, R177, R178 ;  /* 0x000000b1afb27223 */ /* 0x000fe400000100b2 */
[-C--:B------:R-:W-:Y:S02]  /*9130*/  FFMA.FTZ R198, R198, R217.reuse, R219 ;  /* 0x000000d9c6c67223 */ /* 0x080fe400000100db */
[----:B------:R-:W-:Y:S01]  /*9140*/  FFMA.FTZ R179, R99, R217, R200 ;  /* 0x000000d963b37223 */ /* 0x000fe200000100c8 */
[----:B------:R-:W-:Y:S01]  /*9150*/  MOV R200, UR7 ;  /* 0x0000000700c87c02 */ /* 0x000fe20008000f00 */
[----:B-1----:R-:W-:-:S02]  /*9160*/  FFMA.FTZ R11, R181, R11, R182 ;  /* 0x0000000bb50b7223 */ /* 0x002fc400000100b6 */
[----:B------:R-:W-:Y:S02]  /*9170*/  FMUL.FTZ R10, R181, R10 ;  /* 0x0000000ab50a7220 */ /* 0x000fe40000410000 */
[----:B------:R-:W-:Y:S02]  /*9180*/  FMUL.FTZ R15, R178, R71 ;  /* 0x00000047b20f7220 */ /* 0x000fe40000410000 */
[-C--:B------:R-:W-:Y:S01]  /*9190*/  FFMA.FTZ R216, R193, R198.reuse, R216 ;  /* 0x000000c6c1d87223 */ /* 0x080fe200000100d8 */
[----:B------:R0:W-:Y:S01]  /*91a0*/  @!P4 STS.64 [R200.X8+0x1728], R10 ;  /* 0x0017280ac800c388 */ /* 0x0001e20000008a00 */
[----:B------:R-:W-:Y:S02]  /*91b0*/  FFMA.FTZ R191, R144, -R191, R198 ;  /* 0x800000bf90bf7223 */ /* 0x000fe400000100c6 */
[----:B------:R-:W-:Y:S01]  /*91c0*/  FFMA.FTZ R179, R100, R198, R179 ;  /* 0x000000c664b37223 */ /* 0x000fe200000100b3 */
[----:B------:R-:W-:Y:S01]  /*91d0*/  SHF.L.U32 R198, R18, 0x4, RZ ;  /* 0x0000000412c67819 */ /* 0x000fe200000006ff */
[----:B------:R-:W-:-:S02]  /*91e0*/  FFMA.FTZ R221, R190, R216, R221 ;  /* 0x000000d8bedd7223 */ /* 0x000fc400000100dd */
[----:B------:R-:W-:Y:S01]  /*91f0*/  FMUL.FTZ R190, R223, R84 ;  /* 0x00000054dfbe7220 */ /* 0x000fe20000410000 */
[----:B------:R-:W-:Y:S01]  /*9200*/  LEA.HI.SX32 R198, R198, R198, 0x1b ;  /* 0x000000c6c6c67211 */ /* 0x000fe200078fdaff */
[----:B------:R-:W-:Y:S02]  /*9210*/  FMUL.FTZ R181, R180, R85 ;  /* 0x00000055b4b57220 */ /* 0x000fe40000410000 */
[----:B------:R-:W-:Y:S02]  /*9220*/  FMUL.FTZ R175, R176, R73 ;  /* 0x00000049b0af7220 */ /* 0x000fe40000410000 */
[----:B0-----:R-:W-:Y:S02]  /*9230*/  FMUL.FTZ R10, R177, R72 ;  /* 0x00000048b10a7220 */ /* 0x001fe40000410000 */
[----:B------:R-:W-:Y:S02]  /*9240*/  FFMA.FTZ R11, R168, R15, RZ ;  /* 0x0000000fa80b7223 */ /* 0x000fe400000100ff */
[----:B------:R-:W-:-:S02]  /*9250*/  FMUL.FTZ R201, R157, R190 ;  /* 0x000000be9dc97220 */ /* 0x000fc40000410000 */
[----:B------:R-:W-:Y:S02]  /*9260*/  FFMA.FTZ R174, R170, R10, R11 ;  /* 0x0000000aaaae7223 */ /* 0x000fe4000001000b */
[----:B------:R-:W-:Y:S01]  /*9270*/  FMUL.FTZ R203, R156, R181 ;  /* 0x000000b59ccb7220 */ /* 0x000fe20000410000 */
[----:B------:R0:W-:Y:S01]  /*9280*/  STS [R198.X4+0x464], R201 ;  /* 0x000464c9c6007388 */ /* 0x0001e20000004800 */
[----:B------:R-:W-:Y:S02]  /*9290*/  FMUL.FTZ R200, R189, R74 ;  /* 0x0000004abdc87220 */ /* 0x000fe40000410000 */
[----:B------:R-:W-:Y:S01]  /*92a0*/  FFMA.FTZ R11, R173, R175, R174 ;  /* 0x000000afad0b7223 */ /* 0x000fe200000100ae */
[----:B------:R1:W-:Y:S01]  /*92b0*/  STS [R198.X4+0x468], R203 ;  /* 0x000468cbc6007388 */ /* 0x0003e20000004800 */
[----:B------:R-:W-:Y:S02]  /*92c0*/  FFMA.FTZ R226, R151, -R226, R231 ;  /* 0x800000e297e27223 */ /* 0x000fe400000100e7 */
[----:B------:R-:W-:-:S02]  /*92d0*/  FMUL.FTZ R231, R228, R81 ;  /* 0x00000051e4e77220 */ /* 0x000fc40000410000 */
[----:B------:R-:W-:Y:S02]  /*92e0*/  FFMA.FTZ R11, R218, R200, R11 ;  /* 0x000000c8da0b7223 */ /* 0x000fe4000001000b */
[----:B0-----:R-:W-:Y:S02]  /*92f0*/  FMUL.FTZ R201, R188, R75 ;  /* 0x0000004bbcc97220 */ /* 0x001fe40000410000 */
[----:B------:R-:W-:Y:S02]  /*9300*/  FMUL.FTZ R193, R222, R83 ;  /* 0x00000053dec17220 */ /* 0x000fe40000410000 */
[----:B-1----:R-:W-:Y:S02]  /*9310*/  FMUL.FTZ R203, R160, R231 ;  /* 0x000000e7a0cb7220 */ /* 0x002fe40000410000 */
[----:B------:R-:W-:Y:S02]  /*9320*/  FMUL.FTZ R174, R187, R76 ;  /* 0x0000004cbbae7220 */ /* 0x000fe40000410000 */
[----:B------:R-:W-:Y:S01]  /*9330*/  FFMA.FTZ R11, R220, R201, R11 ;  /* 0x000000c9dc0b7223 */ /* 0x000fe2000001000b */
[----:B------:R0:W-:Y:S01]  /*9340*/  STS [R198.X4+0x458], R203 ;  /* 0x000458cbc6007388 */ /* 0x0001e20000004800 */
[----:B------:R-:W-:-:S02]  /*9350*/  FMUL.FTZ R207, R158, R193 ;  /* 0x000000c19ecf7220 */ /* 0x000fc40000410000 */
[----:B------:R-:W-:Y:S02]  /*9360*/  FMUL.FTZ R182, R169, R86 ;  /* 0x00000056a9b67220 */ /* 0x000fe40000410000 */
[----:B------:R-:W-:Y:S01]  /*9370*/  FFMA.FTZ R11, R224, R174, R11 ;  /* 0x000000aee00b7223 */ /* 0x000fe2000001000b */
[----:B------:R1:W-:Y:S01]  /*9380*/  STS [R198.X4+0x460], R207 ;  /* 0x000460cfc6007388 */ /* 0x0003e20000004800 */
[----:B------:R-:W-:Y:S02]  /*9390*/  FFMA.FTZ R194, R147, -R194, R209 ;  /* 0x800000c293c27223 */ /* 0x000fe400000100d1 */
[----:B------:R-:W-:Y:S02]  /*93a0*/  FFMA.FTZ R195, R146, -R195, R202 ;  /* 0x800000c392c37223 */ /* 0x000fe400000100ca */
[----:B0-----:R-:W-:Y:S02]  /*93b0*/  FMUL.FTZ R203, R186, R77 ;  /* 0x0000004dbacb7220 */ /* 0x001fe40000410000 */
[----:B------:R-:W-:-:S02]  /*93c0*/  FMUL.FTZ R208, R227, R82 ;  /* 0x00000052e3d07220 */ /* 0x000fc40000410000 */
[----:B------:R-:W-:Y:S02]  /*93d0*/  FFMA.FTZ R199, R150, -R199, R232 ;  /* 0x800000c796c77223 */ /* 0x000fe400000100e8 */
[----:B------:R-:W-:Y:S02]  /*93e0*/  FMUL.FTZ R209, R139, R182 ;  /* 0x000000b68bd17220 */ /* 0x000fe40000410000 */
[----:B------:R-:W-:Y:S02]  /*93f0*/  FMUL.FTZ R204, R185, R78 ;  /* 0x0000004eb9cc7220 */ /* 0x000fe40000410000 */
[----:B------:R-:W-:Y:S01]  /*9400*/  FFMA.FTZ R202, R226, R203, R11 ;  /* 0x000000cbe2ca7223 */ /* 0x000fe2000001000b */
[----:B------:R0:W-:Y:S01]  /*9410*/  STS [R198.X4+0x46c], R209 ;  /* 0x00046cd1c6007388 */ /* 0x0001e20000004800 */
[----:B-1----:R-:W-:Y:S01]  /*9420*/  FMUL.FTZ R207, R165, R174 ;  /* 0x000000aea5cf7220 */ /* 0x002fe20000410000 */
[----:B------:R-:W-:Y:S01]  /*9430*/  IADD3 R174, -R233, c[0x0][0x168], -R18 ;  /* 0x00005a00e9ae7a10 */ /* 0x000fe20007ffe912 */
[----:B------:R-:W-:-:S02]  /*9440*/  FFMA.FTZ R192, R145, -R192, R217 ;  /* 0x800000c091c07223 */ /* 0x000fc400000100d9 */
[----:B------:R-:W-:Y:S01]  /*9450*/  FMUL.FTZ R205, R159, R208 ;  /* 0x000000d09fcd7220 */ /* 0x000fe20000410000 */
[----:B------:R-:W-:Y:S01]  /*9460*/  ISETP.GE.AND P0, PT, R174, 0x1, PT ;  /* 0x00000001ae00780c */ /* 0x000fe20003f06270 */
[----:B------:R-:W-:Y:S01]  /*9470*/  FMUL.FTZ R217, R184, R79 ;  /* 0x0000004fb8d97220 */ /* 0x000fe20000410000 */
[----:B------:R-:W-:Y:S01]  /*9480*/  STS [R198.X4+0x444], R207 ;  /* 0x000444cfc6007388 */ /* 0x000fe20000004800 */
[----:B------:R-:W-:Y:S02]  /*9490*/  FFMA.FTZ R11, R199, R204, R202 ;  /* 0x000000ccc70b7223 */ /* 0x000fe400000100ca */
[----:B0-----:R-:W-:Y:S01]  /*94a0*/  FMUL.FTZ R209, R164, R203 ;  /* 0x000000cba4d17220 */ /* 0x001fe20000410000 */
[----:B------:R0:W-:Y:S01]  /*94b0*/  STS [R198.X4+0x45c], R205 ;  /* 0x00045ccdc6007388 */ /* 0x0001e20000004800 */
[----:B------:R-:W-:Y:S02]  /*94c0*/  FMUL.FTZ R206, R183, R80 ;  /* 0x00000050b7ce7220 */ /* 0x000fe40000410000 */
[----:B------:R-:W-:Y:S01]  /*94d0*/  FMUL.FTZ R203, R167, R200 ;  /* 0x000000c8a7cb7220 */ /* 0x000fe20000410000 */
[----:B------:R1:W-:Y:S01]  /*94e0*/  STS [R198.X4+0x448], R209 ;  /* 0x000448d1c6007388 */ /* 0x0003e20000004800 */
[----:B------:R-:W-:-:S02]  /*94f0*/  FFMA.FTZ R197, R148, -R197, R212 ;  /* 0x800000c594c57223 */ /* 0x000fc400000100d4 */
[----:B------:R-:W-:Y:S01]  /*9500*/  FFMA.FTZ R200, R196, R217, R11 ;  /* 0x000000d9c4c87223 */ /* 0x000fe2000001000b */
[----:B------:R2:W-:Y:S01]  /*9510*/  STS [R198.X4+0x43c], R203 ;  /* 0x00043ccbc6007388 */ /* 0x0005e20000004800 */
[----:B------:R-:W-:Y:S02]  /*9520*/  FMUL.FTZ R229, R161, R206 ;  /* 0x000000cea1e57220 */ /* 0x000fe40000410000 */
[----:B0-----:R-:W-:Y:S02]  /*9530*/  FMUL.FTZ R205, R166, R201 ;  /* 0x000000c9a6cd7220 */ /* 0x001fe40000410000 */
        /* <DEDUP_REMOVED lines=8> */
[----:B-1----:R-:W-:Y:S01]  /*95c0*/  FFMA.FTZ R209, R197, R206, R200 ;  /* 0x000000cec5d17223 */ /* 0x002fe200000100c8 */
[----:B------:R-:W-:Y:S01]  /*95d0*/  IADD3.X R15, R225, UR38, RZ, P1, !PT ;  /* 0x00000026e10f7c10 */ /* 0x000fe20008ffe4ff */
[----:B------:R-:W-:Y:S01]  /*95e0*/  IMAD.WIDE.U32 R12, R241, c[0x0][0x2b0], R12 ;  /* 0x0000ac00f10c7a25 */ /* 0x000fe200078e000c */
[----:B------:R2:W-:Y:S03]  /*95f0*/  STS [R198.X4+0x44c], R211 ;  /* 0x00044cd3c6007388 */ /* 0x0005e60000004800 */
[----:B------:R-:W-:Y:S01]  /*9600*/  FFMA.FTZ R10, R194, R231, R209 ;  /* 0x000000e7c20a7223 */ /* 0x000fe200000100d1 */
[----:B------:R2:W-:Y:S03]  /*9610*/  STS [R198.X4+0x438], R201 ;  /* 0x000438c9c6007388 */ /* 0x0005e60000004800 */
[----:B------:R-:W-:Y:S01]  /*9620*/  FFMA.FTZ R208, R195, R208, R10 ;  /* 0x000000d0c3d07223 */ /* 0x000fe2000001000a */
[----:B------:R2:W-:Y:S04]  /*9630*/  STS [R198.X4+0x434], R175 ;  /* 0x000434afc6007388 */ /* 0x0005e80000004800 */
[----:B------:R2:W-:Y:S04]  /*9640*/  STS [R198.X4+0x430], R11 ;  /* 0x0004300bc6007388 */ /* 0x0005e80000004800 */
[----:B------:R-:W-:Y:S06]  /*9650*/  BAR.SYNC.DEFER_BLOCKING 0x0 ;  /* 0x0000000000007b1d */ /* 0x000fec0000010000 */
[----:B------:R-:W-:Y:S05]  /*9660*/  @!P0 BRA `(.L_x_5446) ;  /* 0x000000b000008947 */ /* 0x000fea0003800000 */
[----:B--2---:R-:W-:Y:S01]  /*9670*/  LEA.HI.SX32 R175, R18, R18, 0x1b ;  /* 0x0000001212af7211 */ /* 0x004fe200078fdaff */
[----:B------:R-:W-:Y:S01]  /*9680*/  ULDC.64 UR18, c[0x0][0x2b0] ;  /* 0x0000ac0000127ab9 */ /* 0x000fe20000000a00 */
[----:B------:R-:W-:Y:S01]  /*9690*/  MOV R11, UR7 ;  /* 0x00000007000b7c02 */ /* 0x000fe20008000f00 */
[----:B------:R-:W-:-:S03]  /*96a0*/  UIMAD UR18, UR39, UR18, URZ ;  /* 0x00000012271272a4 */ /* 0x000fc6000f8e023f */
[----:B------:R-:W0:Y:S01]  /*96b0*/  LDS R175, [R175.X4+0x430] ;  /* 0x00043000afaf7984 */ /* 0x000e220000004800 */
[----:B------:R-:W-:Y:S01]  /*96c0*/  UIMAD UR18, UR7, UR19, UR18 ;  /* 0x00000013071272a4 */ /* 0x000fe2000f8e0212 */
[----:B------:R-:W-:-:S05]  /*96d0*/  IMAD.WIDE.U32 R14, R11, c[0x0][0x2b0], R14 ;  /* 0x0000ac000b0e7a25 */ /* 0x000fca00078e000e */
[----:B------:R-:W-:Y:S02]  /*96e0*/  LEA R10, P0, R14, c[0x0][0x318], 0x2 ;  /* 0x0000c6000e0a7a11 */ /* 0x000fe400078010ff */
[----:B------:R-:W-:-:S04]  /*96f0*/  IADD3 R11, R15, UR18, RZ ;  /* 0x000000120f0b7c10 */ /* 0x000fc8000fffe0ff */
[----:B------:R-:W-:-:S05]  /*9700*/  LEA.HI.X R11, R14, c[0x0][0x31c], R11, 0x2, P0 ;  /* 0x0000c7000e0b7a11 */ /* 0x000fca00000f140b */
[----:B0-----:R0:W-:Y:S02]  /*9710*/  RED.E.ADD.F32.FTZ.RN.STRONG.GPU [R10.64], R175 ;  /* 0x000000af0a00798e */ /* 0x0011e4000c10e7a0 */
.L_x_5446:
[----:B--2---:R-:W-:Y:S05]  /*9720*/  BSYNC B0 ;  /* 0x0000000000007941 */ /* 0x004fea0003800000 */
.L_x_5445:
[----:B------:R-:W-:Y:S01]  /*9730*/  FFMA.FTZ R208, R192, R193, R208 ;  /* 0x000000c1c0d07223 */ /* 0x000fe200000100d0 */
[----:B0-----:R-:W-:Y:S01]  /*9740*/  IADD3 R11, R18, 0x20, RZ ;  /* 0x00000020120b7810 */ /* 0x001fe20007ffe0ff */
[----:B------:R-:W-:Y:S01]  /*9750*/  FFMA.FTZ R171, R142, -R171, R221 ;  /* 0x800000ab8eab7223 */ /* 0x000fe200000100dd */
[----:B------:R-:W-:Y:S01]  /*9760*/  ULDC UR21, c[0x0][0x174] ;  /* 0x00005d0000157ab9 */ /* 0x000fe20000000800 */
[----:B------:R-:W-:Y:S01]  /*9770*/  FFMA.FTZ R172, R143, -R172, R216 ;  /* 0x800000ac8fac7223 */ /* 0x000fe200000100d8 */
[----:B------:R-:W-:Y:S01]  /*9780*/  LEA.HI.SX32 R14, R11, R18, 0x1b ;  /* 0x000000120b0e7211 */ /* 0x000fe200078fdaff */
[----:B------:R-:W-:Y:S01]  /*9790*/  FFMA.FTZ R208, R191, R190, R208 ;  /* 0x000000bebfd07223 */ /* 0x000fe200000100d0 */
[----:B------:R-:W-:Y:S01]  /*97a0*/  UIADD3 UR21, UR6, -UR21, URZ ;  /* 0x8000001506157290 */ /* 0x000fe2000fffe03f */
[----:B------:R-:W-:Y:S01]  /*97b0*/  FMUL.FTZ R15, R171, R182 ;  /* 0x000000b6ab0f7220 */ /* 0x000fe20000410000 */
[----:B------:R-:W-:Y:S01]  /*97c0*/  ISETP.GE.AND P0, PT, R174, 0x21, PT ;  /* 0x00000021ae00780c */ /* 0x000fe20003f06270 */
[----:B------:R-:W-:Y:S01]  /*97d0*/  FFMA.FTZ R208, R172, R181, R208 ;  /* 0x000000b5acd07223 */ /* 0x000fe200000100d0 */
[----:B------:R-:W-:Y:S01]  /*97e0*/  USHF.L.U64.HI UR20, UR8, 0x2, UR9 ;  /* 0x0000000208147899 */ /* 0x000fe20008010209 */
[----:B------:R-:W-:Y:S01]  /*97f0*/  FFMA.FTZ R179, R101, R216, R179 ;  /* 0x000000d865b37223 */ /* 0x000fe200000100b3 */
[----:B------:R-:W-:Y:S01]  /*9800*/  ULDC.64 UR18, c[0x0][0x2b0] ;  /* 0x0000ac0000127ab9 */ /* 0x000fe20000000a00 */
[----:B------:R-:W-:Y:S01]  /*9810*/  FADD.FTZ R11, R208, R15 ;  /* 0x0000000fd00b7221 */ /* 0x000fe20000010000 */
[----:B------:R-:W-:Y:S01]  /*9820*/  UIMAD UR21, UR21, -0x200, URZ ;  /* 0xfffffe00151578a4 */ /* 0x000fe2000f8e023f */
[----:B------:R0:W1:Y:S01]  /*9830*/  LDS R15, [R14.X4+0x4b0] ;  /* 0x0004b0000e0f7984 */ /* 0x0000620000004800 */
[----:B------:R-:W-:Y:S01]  /*9840*/  UIMAD UR18, UR20, UR18, URZ ;  /* 0x00000012141272a4 */ /* 0x000fe2000f8e023f */
[----:B------:R-:W-:Y:S01]  /*9850*/  FMUL.FTZ R10, R102, R221 ;  /* 0x000000dd660a7220 */ /* 0x000fe20000410000 */
[----:B------:R-:W-:Y:S02]  /*9860*/  BSSY B0, `(.L_x_5447) ;  /* 0x000000d000007945 */ /* 0x000fe40003800000 */
[----:B------:R-:W-:Y:S01]  /*9870*/  UIMAD UR18, UR40, UR19, UR18 ;  /* 0x00000013281272a4 */ /* 0x000fe2000f8e0212 */
[----:B------:R-:W-:Y:S01]  /*9880*/  MOV R175, UR21 ;  /* 0x0000001500af7c02 */ /* 0x000fe20008000f00 */
[----:B------:R-:W-:Y:S01]  /*9890*/  FADD.FTZ R10, R179, R10 ;  /* 0x0000000ab30a7221 */ /* 0x000fe20000010000 */
[----:B------:R-:W-:-:S03]  /*98a0*/  IADD3 R179, R18, 0x60, RZ ;  /* 0x0000006012b37810 */ /* 0x000fc60007ffe0ff */
[----:B------:R-:W-:Y:S01]  /*98b0*/  IMAD.WIDE R8, R175, 0x4, R8 ;  /* 0x00000004af087825 */ /* 0x000fe200078e0208 */
[----:B------:R-:W-:Y:S02]  /*98c0*/  IADD3 R13, R13, UR18, RZ ;  /* 0x000000120d0d7c10 */ /* 0x000fe4000fffe0ff */
[----:B------:R-:W-:Y:S01]  /*98d0*/  IADD3 R175, R18, 0x40, RZ ;  /* 0x0000004012af7810 */ /* 0x000fe20007ffe0ff */
[----:B------:R-:W-:Y:S05]  /*98e0*/  @!P0 BRA `(.L_x_5448) ;  /* 0x0000004000008947 */ /* 0x000fea0003800000 */
[----:B0-----:R-:W-:-:S05]  /*98f0*/  MOV R181, UR40 ;  /* 0x0000002800b57c02 */ /* 0x001fca0008000f00 */
[----:B------:R-:W-:-:S05]  /*9900*/  IMAD.WIDE.U32 R8, R181, c[0x0][0x2b0], R8 ;  /* 0x0000ac00b5087a25 */ /* 0x000fca00078e0008 */
[----:B------:R-:W-:-:S05]  /*9910*/  IADD3 R9, R9, UR18, RZ ;  /* 0x0000001209097c10 */ /* 0x000fca000fffe0ff */
[----:B-1----:R0:W-:Y:S02]  /*9920*/  RED.E.ADD.F32.FTZ.RN.STRONG.GPU [R8.64+-0x780], R15 ;  /* 0xfff8800f0800798e */ /* 0x0021e4000c10e7a0 */
.L_x_5448:
[----:B0-----:R-:W-:Y:S05]  /*9930*/  BSYNC B0 ;  /* 0x0000000000007941 */ /* 0x001fea0003800000 */
.L_x_5447:
        /* <DEDUP_REMOVED lines=14> */
.L_x_5450:
[----:B------:R-:W-:Y:S05]  /*9a20*/  BSYNC B0 ;  /* 0x0000000000007941 */ /* 0x000fea0003800000 */
.L_x_5449:
[----:B------:R-:W2:Y:S01]  /*9a30*/  LDS R179, [R179.X4+0x5b0] ;  /* 0x0005b000b3b37984 */ /* 0x000ea20000004800 */
[----:B------:R-:W-:Y:S01]  /*9a40*/  BSSY B0, `(.L_x_5451) ;  /* 0x0000005000007945 */ /* 0x000fe20003800000 */
[----:B-1----:R-:W-:Y:S02]  /*9a50*/  IADD3 R15, R18, 0xa0, RZ ;  /* 0x000000a0120f7810 */ /* 0x002fe40007ffe0ff */
[----:B------:R-:W-:Y:S01]  /*9a60*/  LEA.HI.SX32 R9, R9, R18, 0x1b ;  /* 0x0000001209097211 */ /* 0x000fe200078fdaff */
[----:B------:R-:W-:Y:S05]  /*9a70*/  @!P0 BRA `(.L_x_5452) ;  /* 0x0000001000008947 */ /* 0x000fea0003800000 */
[----:B--2---:R1:W-:Y:S02]  /*9a80*/  RED.E.ADD.F32.FTZ.RN.STRONG.GPU [R12.64+-0x680], R179 ;  /* 0xfff980b30c00798e */ /* 0x0043e4000c10e7a0 */
.L_x_5452:
[----:B------:R-:W-:Y:S05]  /*9a90*/  BSYNC B0 ;  /* 0x0000000000007941 */ /* 0x000fea0003800000 */
.L_x_5451:
[----:B------:R-:W3:Y:S01]  /*9aa0*/  LDS R9, [R9.X4+0x630] ;  /* 0x0006300009097984 */ /* 0x000ee20000004800 */
[----:B------:R-:W-:Y:S01]  /*9ab0*/  BSSY B0, `(.L_x_5453) ;  /* 0x0000005000007945 */ /* 0x000fe20003800000 */
[----:B0-----:R-:W-:-:S02]  /*9ac0*/  IADD3 R175, R18, 0xc0, RZ ;  /* 0x000000c012af7810 */ /* 0x001fc40007ffe0ff */
[----:B------:R-:W-:Y:S01]  /*9ad0*/  LEA.HI.SX32 R15, R15, R18, 0x1b ;  /* 0x000000120f0f7211 */ /* 0x000fe200078fdaff */
[----:B------:R-:W-:Y:S05]  /*9ae0*/  @!P1 BRA `(.L_x_5454) ;  /* 0x0000001000009947 */ /* 0x000fea0003800000 */
[----:B---3--:R0:W-:Y:S02]  /*9af0*/  RED.E.ADD.F32.FTZ.RN.STRONG.GPU [R12.64+-0x600], R9 ;  /* 0xfffa00090c00798e */ /* 0x0081e4000c10e7a0 */
.L_x_5454:
[----:B------:R-:W-:Y:S05]  /*9b00*/  BSYNC B0 ;  /* 0x0000000000007941 */ /* 0x000fea0003800000 */
.L_x_5453:
[----:B------:R-:W4:Y:S01]  /*9b10*/  LDS R15, [R15.X4+0x6b0] ;  /* 0x0006b0000f0f7984 */ /* 0x000f220000004800 */
[----:B------:R-:W-:Y:S01]  /*9b20*/  BSSY B0, `(.L_x_5455) ;  /* 0x0000005000007945 */ /* 0x000fe20003800000 */
[----:B0--3--:R-:W-:Y:S02]  /*9b30*/  IADD3 R9, R18, 0xe0, RZ ;  /* 0x000000e012097810 */ /* 0x009fe40007ffe0ff */
[----:B------:R-:W-:Y:S01]  /*9b40*/  LEA.HI.SX32 R175, R175, R18, 0x1b ;  /* 0x00000012afaf7211 */ /* 0x000fe200078fdaff */
[----:B------:R-:W-:Y:S05]  /*9b50*/  @!P2 BRA `(.L_x_5456) ;  /* 0x000000100000a947 */ /* 0x000fea0003800000 */
[----:B----4-:R0:W-:Y:S02]  /*9b60*/  RED.E.ADD.F32.FTZ.RN.STRONG.GPU [R12.64+-0x580], R15 ;  /* 0xfffa800f0c00798e */ /* 0x0101e4000c10e7a0 */
.L_x_5456:
[----:B------:R-:W-:Y:S05]  /*9b70*/  BSYNC B0 ;  /* 0x0000000000007941 */ /* 0x000fea0003800000 */
.L_x_5455:
[----:B------:R-:W3:Y:S01]  /*9b80*/  LDS R175, [R175.X4+0x730] ;  /* 0x00073000afaf7984 */ /* 0x000ee20000004800 */
[----:B------:R-:W-:Y:S01]  /*9b90*/  BSSY B0, `(.L_x_5457) ;  /* 0x0000005000007945 */ /* 0x000fe20003800000 */
[----:B0---4-:R-:W-:Y:S02]  /*9ba0*/  IADD3 R15, R18, 0x100, RZ ;  /* 0x00000100120f7810 */ /* 0x011fe40007ffe0ff */
[----:B------:R-:W-:Y:S01]  /*9bb0*/  LEA.HI.SX32 R9, R9, R18, 0x1b ;  /* 0x0000001209097211 */ /* 0x000fe200078fdaff */
[----:B------:R-:W-:Y:S05]  /*9bc0*/  @!P3 BRA `(.L_x_5458) ;  /* 0x000000100000b947 */ /* 0x000fea0003800000 */
[----:B---3--:R0:W-:Y:S02]  /*9bd0*/  RED.E.ADD.F32.FTZ.RN.STRONG.GPU [R12.64+-0x500], R175 ;  /* 0xfffb00af0c00798e */ /* 0x0081e4000c10e7a0 */
.L_x_5458:
[----:B------:R-:W-:Y:S05]  /*9be0*/  BSYNC B0 ;  /* 0x0000000000007941 */ /* 0x000fea0003800000 */
.L_x_5457:
[----:B------:R-:W4:Y:S01]  /*9bf0*/  LDS R9, [R9.X4+0x7b0] ;  /* 0x0007b00009097984 */ /* 0x000f220000004800 */
[----:B------:R-:W-:Y:S01]  /*9c00*/  BSSY B0, `(.L_x_5459) ;  /* 0x0000004000007945 */ /* 0x000fe20003800000 */
[----:B------:R-:W-:Y:S01]  /*9c10*/  LEA.HI.SX32 R15, R15, R18, 0x1b ;  /* 0x000000120f0f7211 */ /* 0x000fe200078fdaff */
[----:B------:R-:W-:Y:S05]  /*9c20*/  @!P4 BRA `(.L_x_5460) ;  /* 0x000000100000c947 */ /* 0x000fea0003800000 */
[----:B----4-:R4:W-:Y:S02]  /*9c30*/  RED.E.ADD.F32.FTZ.RN.STRONG.GPU [R12.64+-0x480], R9 ;  /* 0xfffb80090c00798e */ /* 0x0109e4000c10e7a0 */
.L_x_5460:
[----:B------:R-:W-:Y:S05]  /*9c40*/  BSYNC B0 ;  /* 0x0000000000007941 */ /* 0x000fea0003800000 */
.L_x_5459:
[----:B------:R-:W0:Y:S01]  /*9c50*/  LDS R15, [R15.X4+0x830] ;  /* 0x000830000f0f7984 */ /* 0x000e220000004800 */
[----:B------:R-:W-:Y:S01]  /*9c60*/  BSSY B0, `(.L_x_5461) ;  /* 0x0000005000007945 */ /* 0x000fe20003800000 */
[----:B----4-:R-:W-:-:S02]  /*9c70*/  IADD3 R9, R18, 0x120, RZ ;  /* 0x0000012012097810 */ /* 0x010fc40007ffe0ff */
[----:B0--3--:R-:W-:Y:S01]  /*9c80*/  IADD3 R175, R18, 0x140, RZ ;  /* 0x0000014012af7810 */ /* 0x009fe20007ffe0ff */
[----:B------:R-:W-:Y:S05]  /*9c90*/  @!P5 BRA `(.L_x_5462) ;  /* 0x000000100000d947 */ /* 0x000fea0003800000 */
[----:B------:R0:W-:Y:S02]  /*9ca0*/  RED.E.ADD.F32.FTZ.RN.STRONG.GPU [R12.64+-0x400], R15 ;  /* 0xfffc000f0c00798e */ /* 0x0001e4000c10e7a0 */
.L_x_5462:
[----:B------:R-:W-:Y:S05]  /*9cb0*/  BSYNC B0 ;  /* 0x0000000000007941 */ /* 0x000fea0003800000 */
.L_x_5461:
        /* <DEDUP_REMOVED lines=14> */
.L_x_5464:
[----:B------:R-:W-:Y:S05]  /*9da0*/  BSYNC B0 ;  /* 0x0000000000007941 */ /* 0x000fea0003800000 */
.L_x_5463:
[----:B------:R-:W3:Y:S01]  /*9db0*/  LDS R175, [R175.X4+0x930] ;  /* 0x00093000afaf7984 */ /* 0x000ee20000004800 */
[----:B------:R-:W-:Y:S01]  /*9dc0*/  BSSY B0, `(.L_x_5465) ;  /* 0x0000005000007945 */ /* 0x000fe20003800000 */
[----:B0-----:R-:W-:-:S02]  /*9dd0*/  IADD3 R9, R18, 0x180, RZ ;  /* 0x0000018012097810 */ /* 0x001fc40007ffe0ff */
[----:B------:R-:W-:Y:S01]  /*9de0*/  LEA.HI.SX32 R15, R15, R18, 0x1b ;  /* 0x000000120f0f7211 */ /* 0x000fe200078fdaff */
[----:B------:R-:W-:Y:S05]  /*9df0*/  @!P0 BRA `(.L_x_5466) ;  /* 0x0000001000008947 */ /* 0x000fea0003800000 */
[----:B---3--:R0:W-:Y:S02]  /*9e00*/  RED.E.ADD.F32.FTZ.RN.STRONG.GPU [R12.64+-0x300], R175 ;  /* 0xfffd00af0c00798e */ /* 0x0081e4000c10e7a0 */
.L_x_5466:
[----:B------:R-:W-:Y:S05]  /*9e10*/  BSYNC B0 ;  /* 0x0000000000007941 */ /* 0x000fea0003800000 */
.L_x_5465:
[----:B------:R-:W4:Y:S01]  /*9e20*/  LDS R15, [R15.X4+0x9b0] ;  /* 0x0009b0000f0f7984 */ /* 0x000f220000004800 */
[----:B------:R-:W-:Y:S01]  /*9e30*/  BSSY B0, `(.L_x_5467) ;  /* 0x0000005000007945 */ /* 0x000fe20003800000 */
[----:B0--3--:R-:W-:Y:S02]  /*9e40*/  IADD3 R175, R18, 0x1a0, RZ ;  /* 0x000001a012af7810 */ /* 0x009fe40007ffe0ff */
[----:B------:R-:W-:Y:S01]  /*9e50*/  LEA.HI.SX32 R9, R9, R18, 0x1b ;  /* 0x0000001209097211 */ /* 0x000fe200078fdaff */
[----:B------:R-:W-:Y:S05]  /*9e60*/  @!P1 BRA `(.L_x_5468) ;  /* 0x0000001000009947 */ /* 0x000fea0003800000 */
[----:B----4-:R0:W-:Y:S02]  /*9e70*/  RED.E.ADD.F32.FTZ.RN.STRONG.GPU [R12.64+-0x280], R15 ;  /* 0xfffd800f0c00798e */ /* 0x0101e4000c10e7a0 */
.L_x_5468:
[----:B------:R-:W-:Y:S05]  /*9e80*/  BSYNC B0 ;  /* 0x0000000000007941 */ /* 0x000fea0003800000 */
.L_x_5467:
[----:B------:R-:W3:Y:S01]  /*9e90*/  LDS R9, [R9.X4+0xa30] ;  /* 0x000a300009097984 */ /* 0x000ee20000004800 */
[----:B------:R-:W-:Y:S01]  /*9ea0*/  BSSY B0, `(.L_x_5469) ;  /* 0x0000005000007945 */ /* 0x000fe20003800000 */
[----:B0---4-:R-:W-:Y:S02]  /*9eb0*/  IADD3 R15, R18, 0x1c0, RZ ;  /* 0x000001c0120f7810 */ /* 0x011fe40007ffe0ff */
[----:B------:R-:W-:Y:S01]  /*9ec0*/  LEA.HI.SX32 R175, R175, R18, 0x1b ;  /* 0x00000012afaf7211 */ /* 0x000fe200078fdaff */
[----:B------:R-:W-:Y:S05]  /*9ed0*/  @!P2 BRA `(.L_x_5470) ;  /* 0x000000100000a947 */ /* 0x000fea0003800000 */
[----:B---3--:R0:W-:Y:S02]  /*9ee0*/  RED.E.ADD.F32.FTZ.RN.STRONG.GPU [R12.64+-0x200], R9 ;  /* 0xfffe00090c00798e */ /* 0x0081e4000c10e7a0 */
.L_x_5470:
[----:B------:R-:W-:Y:S05]  /*9ef0*/  BSYNC B0 ;  /* 0x0000000000007941 */ /* 0x000fea0003800000 */
.L_x_5469:
[----:B------:R-:W4:Y:S01]  /*9f00*/  LDS R175, [R175.X4+0xab0] ;  /* 0x000ab000afaf7984 */ /* 0x000f220000004800 */
[----:B------:R-:W-:Y:S01]  /*9f10*/  BSSY B0, `(.L_x_5471) ;  /* 0x0000005000007945 */ /* 0x000fe20003800000 */
[----:B0--3--:R-:W-:-:S02]  /*9f20*/  IADD3 R9, R18, 0x1e0, RZ ;  /* 0x000001e012097810 */ /* 0x009fc40007ffe0ff */
[----:B------:R-:W-:Y:S01]  /*9f30*/  LEA.HI.SX32 R15, R15, R18, 0x1b ;  /* 0x000000120f0f7211 */ /* 0x000fe200078fdaff */
[----:B------:R-:W-:Y:S05]  /*9f40*/  @!P3 BRA `(.L_x_5472) ;  /* 0x000000100000b947 */ /* 0x000fea0003800000 */
[----:B----4-:R0:W-:Y:S02]  /*9f50*/  RED.E.ADD.F32.FTZ.RN.STRONG.GPU [R12.64+-0x180], R175 ;  /* 0xfffe80af0c00798e */ /* 0x0101e4000c10e7a0 */
.L_x_5472:
[----:B------:R-:W-:Y:S05]  /*9f60*/  BSYNC B0 ;  /* 0x0000000000007941 */ /* 0x000fea0003800000 */
.L_x_5471:
[----:B------:R-:W3:Y:S01]  /*9f70*/  LDS R15, [R15.X4+0xb30] ;  /* 0x000b30000f0f7984 */ /* 0x000ee20000004800 */
[----:B------:R-:W-:Y:S01]  /*9f80*/  BSSY B0, `(.L_x_5473) ;  /* 0x0000004000007945 */ /* 0x000fe20003800000 */
[----:B------:R-:W-:Y:S01]  /*9f90*/  LEA.HI.SX32 R9, R9, R18, 0x1b ;  /* 0x0000001209097211 */ /* 0x000fe200078fdaff */
[----:B------:R-:W-:Y:S05]  /*9fa0*/  @!P4 BRA `(.L_x_5474) ;  /* 0x000000100000c947 */ /* 0x000fea0003800000 */
[----:B---3--:R3:W-:Y:S02]  /*9fb0*/  RED.E.ADD.F32.FTZ.RN.STRONG.GPU [R12.64+-0x100], R15 ;  /* 0xffff000f0c00798e */ /* 0x0087e4000c10e7a0 */
.L_x_5474:
[----:B------:R-:W-:Y:S05]  /*9fc0*/  BSYNC B0 ;  /* 0x0000000000007941 */ /* 0x000fea0003800000 */
.L_x_5473:
[----:B------:R-:W0:Y:S01]  /*9fd0*/  LDS R9, [R9.X4+0xbb0] ;  /* 0x000bb00009097984 */ /* 0x000e220000004800 */
[----:B------:R-:W-:Y:S01]  /*9fe0*/  BSSY B0, `(.L_x_5475) ;  /* 0x0000003000007945 */ /* 0x000fe20003800000 */
[----:B------:R-:W-:Y:S05]  /*9ff0*/  @!P5 BRA `(.L_x_5476) ;  /* 0x000000100000d947 */ /* 0x000fea0003800000 */
[----:B0-----:R0:W-:Y:S02]  /*a000*/  RED.E.ADD.F32.FTZ.RN.STRONG.GPU [R12.64+-0x80], R9 ;  /* 0xffff80090c00798e */ /* 0x0011e4000c10e7a0 */
.L_x_5476:
[----:B------:R-:W-:Y:S05]  /*a010*/  BSYNC B0 ;  /* 0x0000000000007941 */ /* 0x000fea0003800000 */
.L_x_5475:
[----:B------:R-:W5:Y:S01]  /*a020*/  SHFL.DOWN PT, R8, R11, 0x1, 0x1f ;  /* 0x08201f000b087f89 */ /* 0x000f6200000e0000 */
        /* <DEDUP_REMOVED lines=21> */
[C---:B------:R-:W-:Y:S02]  /*a180*/  FMUL.FTZ R187, R135.reuse, R187 ;  /* 0x000000bb87bb7220 */ /* 0x040fe40000410000 */
[----:B------:R-:W5:Y:S01]  /*a190*/  SHFL.DOWN PT, R9, R10, 0x2, 0x1f ;  /* 0x08401f000a097f89 */ /* 0x000f6200000e0000 */
        /* <DEDUP_REMOVED lines=10> */
[----:B0-----:R-:W-:Y:S02]  /*a240*/  @!P0 FADD.FTZ R11, R11, R8 ;  /* 0x000000080b0b8221 */ /* 0x001fe40000010000 */
[C---:B------:R-:W-:Y:S02]  /*a250*/  FMUL.FTZ R8, R135.reuse, R183 ;  /* 0x000000b787087220 */ /* 0x040fe40000410000 */
[----:B-----5:R-:W-:Y:S01]  /*a260*/  @!P0 FADD.FTZ R10, R10, R9 ;  /* 0x000000090a0a8221 */ /* 0x020fe20000010000 */
[----:B-1-3--:R-:W0:Y:S01]  /*a270*/  SHFL.DOWN PT, R12, R11, 0x4, 0x1f ;  /* 0x08801f000b0c7f89 */ /* 0x00ae2200000e0000 */
[----:B------:R-:W-:Y:S01]  /*a280*/  ISETP.GT.AND P0, PT, R20, 0x1b, PT ;  /* 0x0000001b1400780c */ /* 0x000fe20003f04270 */
[----:B------:R-:W-:-:S02]  /*a290*/  FMUL.FTZ R9, R135, R184 ;  /* 0x000000b887097220 */ /* 0x000fc40000410000 */
[----:B------:R-:W1:Y:S01]  /*a2a0*/  SHFL.DOWN PT, R13, R10, 0x4, 0x1f ;  /* 0x08801f000a0d7f89 */ /* 0x000e6200000e0000 */
[----:B------:R-:W-:Y:S02]  /*a2b0*/  FMUL.FTZ R197, R197, R8 ;  /* 0x00000008c5c57220 */ /* 0x000fe40000410000 */
[----:B------:R-:W-:Y:S02]  /*a2c0*/  FMUL.FTZ R9, R196, R9 ;  /* 0x00000009c4097220 */ /* 0x000fe40000410000 */
[C---:B------:R-:W-:Y:S02]  /*a2d0*/  FMUL.FTZ R8, R135.reuse, R185 ;  /* 0x000000b987087220 */ /* 0x040fe40000410000 */
[----:B------:R-:W-:Y:S02]  /*a2e0*/  FFMA.FTZ R149, R162, R149, R9 ;  /* 0x00000095a2957223 */ /* 0x000fe40000010009 */
[----:B------:R-:W-:Y:S02]  /*a2f0*/  FMUL.FTZ R9, R135, R228 ;  /* 0x000000e487097220 */ /* 0x000fe40000410000 */
        /* <DEDUP_REMOVED lines=13> */
[----:B------:R-:W-:Y:S02]  /*a3d0*/  FFMA.FTZ R12, R159, R146, R12 ;  /* 0x000000929f0c7223 */ /* 0x000fe4000001000c */
[----:B------:R-:W-:-:S02]  /*a3e0*/  FMUL.FTZ R9, R135, R222 ;  /* 0x000000de87097220 */ /* 0x000fc40000410000 */
[----:B------:R-:W-:Y:S02]  /*a3f0*/  FADD.FTZ R123, R12, R123 ;  /* 0x0000007b0c7b7221 */ /* 0x000fe40000010000 */
[----:B------:R-:W-:Y:S02]  /*a400*/  FADD.FTZ R127, R8, R127 ;  /* 0x0000007f087f7221 */ /* 0x000fe40000010000 */
[----:B------:R-:W-:Y:S02]  /*a410*/  FMUL.FTZ R192, R192, R9 ;  /* 0x00000009c0c07220 */ /* 0x000fe40000410000 */
[C---:B------:R-:W-:Y:S02]  /*a420*/  FMUL.FTZ R9, R135.reuse, R188 ;  /* 0x000000bc87097220 */ /* 0x040fe40000410000 */
        /* <DEDUP_REMOVED lines=10> */
[----:B------:R-:W-:-:S02]  /*a4d0*/  FMUL.FTZ R13, R135, R180 ;  /* 0x000000b4870d7220 */ /* 0x000fc40000410000 */
[----:B------:R-:W-:Y:S02]  /*a4e0*/  FADD.FTZ R130, R9, R130 ;  /* 0x0000008209827221 */ /* 0x000fe40000010000 */
[----:B------:R-:W-:Y:S02]  /*a4f0*/  FADD.FTZ R121, R8, R121 ;  /* 0x0000007908797221 */ /* 0x000fe40000010000 */
        /* <DEDUP_REMOVED lines=8> */
[C---:B------:R-:W-:Y:S02]  /*a580*/  FMUL.FTZ R12, R135.reuse, R169 ;  /* 0x000000a9870c7220 */ /* 0x040fe40000410000 */
[----:B-1----:R-:W-:Y:S01]  /*a590*/  @!P0 FADD.FTZ R10, R10, R15 ;  /* 0x0000000f0a0a8221 */ /* 0x002fe20000010000 */
[----:B------:R-:W-:Y:S01]  /*a5a0*/  MOV R8, R11 ;  /* 0x0000000b00087202 */ /* 0x000fe20000000f00 */
[----:B------:R-:W-:-:S02]  /*a5b0*/  FMUL.FTZ R135, R135, R178 ;  /* 0x000000b287877220 */ /* 0x000fc40000410000 */
[----:B------:R-:W-:Y:S01]  /*a5c0*/  FMUL.FTZ R12, R171, R12 ;  /* 0x0000000cab0c7220 */ /* 0x000fe20000410000 */
[----:B------:R-:W-:Y:S01]  /*a5d0*/  MOV R9, R10 ;  /* 0x0000000a00097202 */ /* 0x000fe20000000f00 */
[----:B------:R-:W-:Y:S02]  /*a5e0*/  FMUL.FTZ R135, R168, R135 ;  /* 0x00000087a8877220 */ /* 0x000fe40000410000 */
[----:B------:R-:W-:Y:S02]  /*a5f0*/  FFMA.FTZ R116, R145, R83, R116 ;  /* 0x0000005391747223 */ /* 0x000fe40000010074 */
[----:B------:R-:W-:Y:S01]  /*a600*/  FFMA.FTZ R105, R154, R74, R105 ;  /* 0x0000004a9a697223 */ /* 0x000fe20000010069 */
[----:B------:R0:W-:Y:S01]  /*a610*/  @!P1 STS.64 [0xc78], R8 ;  /* 0x000c7808ff009388 */ /* 0x0001e20000000a00 */
        /* <DEDUP_REMOVED lines=15> */
[----:B------:R-:W-:Y:S02]  /*a710*/  FFMA.FTZ R113, R146, R82, R113 ;  /* 0x0000005292717223 */ /* 0x000fe40000010071 */
[----:B------:R-:W-:Y:S02]  /*a720*/  FADD.FTZ R124, R147, R124 ;  /* 0x0000007c937c7221 */ /* 0x000fe40000010000 */
[----:B------:R-:W-:Y:S02]  /*a730*/  FADD.FTZ R128, R151, R128 ;  /* 0x0000008097807221 */ /* 0x000fe40000010000 */
[----:B------:R-:W-:Y:S02]  /*a740*/  FFMA.FTZ R108, R153, R75, R108 ;  /* 0x0000004b996c7223 */ /* 0x000fe4000001006c */
[----:B------:R-:W-:-:S02]  /*a750*/  FFMA.FTZ R115, R144, R84, R115 ;  /* 0x0000005490737223 */ /* 0x000fc40000010073 */
[----:B------:R-:W-:Y:S02]  /*a760*/  FADD.FTZ R129, R152, R129 ;  /* 0x0000008198817221 */ /* 0x000fe40000010000 */
[----:B------:R-:W-:Y:S02]  /*a770*/  FADD.FTZ R122, R145, R122 ;  /* 0x0000007a917a7221 */ /* 0x000fe40000010000 */
[----:B------:R-:W-:Y:S02]  /*a780*/  FFMA.FTZ R118, R143, R85, R118 ;  /* 0x000000558f767223 */ /* 0x000fe40000010076 */
[----:B------:R-:W-:Y:S02]  /*a790*/  FFMA.FTZ R117, R142, R86, R117 ;  /* 0x000000568e757223 */ /* 0x000fe40000010075 */
[----:B------:R-:W-:Y:S02]  /*a7a0*/  FADD.FTZ R131, R154, R131 ;  /* 0x000000839a837221 */ /* 0x000fe40000010000 */
[----:B------:R-:W-:-:S02]  /*a7b0*/  FADD.FTZ R120, R13, R120 ;  /* 0x000000780d787221 */ /* 0x000fc40000010000 */
        /* <DEDUP_REMOVED lines=12> */
[----:B------:R-:W1:Y:S01]  /*a880*/  @P0 LDS R11, [UR18+0x1f28] ;  /* 0x001f2812ff0b0984 */ /* 0x000e620008000800 */
[----:B0-----:R-:W-:Y:S02]  /*a890*/  @P0 FADD.FTZ R9, R9, R10 ;  /* 0x0000000a09090221 */ /* 0x001fe40000010000 */
[----:B-1----:R-:W-:-:S03]  /*a8a0*/  @P0 FADD.FTZ R8, R8, R11 ;  /* 0x0000000b08080221 */ /* 0x002fc60000010000 */
[----:B------:R0:W-:Y:S04]  /*a8b0*/  STS [UR18+0x2328], R9 ;  /* 0x00232809ff007988 */ /* 0x0001e80008000812 */
[----:B------:R0:W-:Y:S02]  /*a8c0*/  STS [UR18+0x1f28], R8 ;  /* 0x001f2808ff007988 */ /* 0x0001e40008000812 */
.L_x_5478:
[----:B0-----:R-:W-:Y:S05]  /*a8d0*/  BSYNC B0 ;  /* 0x0000000000007941 */ /* 0x001fea0003800000 */
.L_x_5477:
        /* <DEDUP_REMOVED lines=8> */
.L_x_5442:
[----:B------:R-:W-:Y:S01]  /*a960*/  BAR.SYNC.DEFER_BLOCKING 0x0 ;  /* 0x0000000000007b1d */ /* 0x000fe20000010000 */
[----:B------:R-:W-:Y:S02]  /*a970*/  ISETP.GE.AND P1, PT, R6, UR29, PT ;  /* 0x0000001d06007c0c */ /* 0x000fe4000bf26270 */
[----:B------:R-:W-:Y:S02]  /*a980*/  ISETP.GE.AND P2, PT, R22, UR29, PT ;  /* 0x0000001d16007c0c */ /* 0x000fe4000bf46270 */
[----:B------:R-:W-:Y:S01]  /*a990*/  ISETP.GE.AND P3, PT, R23, UR29, PT ;  /* 0x0000001d17007c0c */ /* 0x000fe2000bf66270 */
[----:B------:R-:W-:Y:S01]  /*a9a0*/  ULDC.64 UR8, c[0x0][0x2d8] ;  /* 0x0000b60000087ab9 */ /* 0x000fe20000000a00 */
[----:B------:R-:W-:Y:S02]  /*a9b0*/  ISETP.GE.AND P4, PT, R24, UR29, PT ;  /* 0x0000001d18007c0c */ /* 0x000fe4000bf86270 */
[----:B------:R-:W-:Y:S01]  /*a9c0*/  PRMT R8, RZ, 0x7610, R8 ;  /* 0x00007610ff087816 */ /* 0x000fe20000000008 */
[----:B------:R-:W-:Y:S01]  /*a9d0*/  ULDC.64 UR38, c[0x0][0x2f8] ;  /* 0x0000be0000267ab9 */ /* 0x000fe20000000a00 */
[----:B------:R-:W-:-:S02]  /*a9e0*/  PRMT R9, RZ, 0x7610, R9 ;  /* 0x00007610ff097816 */ /* 0x000fc40000000009 */
[----:B------:R-:W-:Y:S02]  /*a9f0*/  PRMT R10, RZ, 0x7610, R10 ;  /* 0x00007610ff0a7816 */ /* 0x000fe4000000000a */
[----:B------:R-:W-:Y:S02]  /*aa00*/  PRMT R11, RZ, 0x7610, R11 ;  /* 0x00007610ff0b7816 */ /* 0x000fe4000000000b */
[----:B------:R-:W-:Y:S02]  /*aa10*/  ISETP.GE.AND P5, PT, R25, UR29, PT ;  /* 0x0000001d19007c0c */ /* 0x000fe4000bfa6270 */
[----:B------:R-:W-:Y:S01]  /*aa20*/  ISETP.GE.AND P0, PT, R26, UR29, PT ;  /* 0x0000001d1a007c0c */ /* 0x000fe2000bf06270 */
[----:B------:R-:W3:Y:S01]  /*aa30*/  @!P1 LDG.E.U16 R8, [R4.64] ;  /* 0x0000002004089981 */ /* 0x000ee2000c1e1500 */
[----:B------:R-:W-:-:S03]  /*aa40*/  ISETP.GE.AND P1, PT, R27, UR29, PT ;  /* 0x0000001d1b007c0c */ /* 0x000fc6000bf26270 */
[----:B------:R-:W5:Y:S01]  /*aa50*/  @!P2 LDG.E.U16 R9, [R4.64+0x40] ;  /* 0x000040200409a981 */ /* 0x000f62000c1e1500 */
[----:B------:R-:W-:Y:S02]  /*aa60*/  ISETP.GE.AND P2, PT, R28, UR29, PT ;  /* 0x0000001d1c007c0c */ /* 0x000fe4000bf46270 */
[----:B------:R-:W-:Y:S01]  /*aa70*/  PRMT R12, RZ, 0x7610, R12 ;  /* 0x00007610ff0c7816 */ /* 0x000fe2000000000c */
[----:B----4-:R-:W4:Y:S01]  /*aa80*/  @!P3 LDG.E.U16 R10, [R4.64+0x80] ;  /* 0x00008020040ab981 */ /* 0x010f22000c1e1500 */
[----:B------:R-:W-:Y:S02]  /*aa90*/  ISETP.GE.AND P3, PT, R29, UR29, PT ;  /* 0x0000001d1d007c0c */ /* 0x000fe4000bf66270 */
[----:B------:R-:W-:Y:S01]  /*aaa0*/  PRMT R13, RZ, 0x7610, R13 ;  /* 0x00007610ff0d7816 */ /* 0x000fe2000000000d */
[----:B--2---:R-:W2:Y:S01]  /*aab0*/  @!P4 LDG.E.U16 R11, [R4.64+0xc0] ;  /* 0x0000c020040bc981 */ /* 0x004ea2000c1e1500 */
[----:B------:R-:W-:Y:S02]  /*aac0*/  ISETP.GE.AND P4, PT, R30, UR29, PT ;  /* 0x0000001d1e007c0c */ /* 0x000fe4000bf86270 */
[----:B------:R-:W-:Y:S01]  /*aad0*/  PRMT R14, RZ, 0x7610, R14 ;  /* 0x00007610ff0e7816 */ /* 0x000fe2000000000e */
[----:B------:R-:W2:Y:S01]  /*aae0*/  @!P5 LDG.E.U16 R12, [R4.64+0x100] ;  /* 0x00010020040cd981 */ /* 0x000ea2000c1e1500 */
[----:B------:R-:W-:-:S02]  /*aaf0*/  PRMT R15, RZ, 0x7610, R15 ;  /* 0x00007610ff0f7816 */ /* 0x000fc4000000000f */
[----:B------:R-:W-:Y:S01]  /*ab00*/  PRMT R56, RZ, 0x7610, R56 ;  /* 0x00007610ff387816 */ /* 0x000fe20000000038 */
[----:B------:R-:W2:Y:S01]  /*ab10*/  @!P0 LDG.E.U16 R13, [R4.64+0x140] ;  /* 0x00014020040d8981 */ /* 0x000ea2000c1e1500 */
[----:B------:R-:W-:Y:S02]  /*ab20*/  PRMT R57, RZ, 0x7610, R57 ;  /* 0x00007610ff397816 */ /* 0x000fe40000000039 */
        /* <DEDUP_REMOVED lines=27> */
[----:B------:R-:W-:Y:S02]  /*ace0*/  ISETP.NE.AND P6, PT, R18, RZ, PT ;  /* 0x000000ff1200720c */ /* 0x000fe40003fc5270 */
[----:B------:R-:W-:-:S02]  /*acf0*/  F2FP.PACK_AB R111, R111, R112 ;  /* 0x000000706f6f723e */ /* 0x000fc400000000ff */
[----:B------:R-:W-:Y:S02]  /*ad00*/  F2FP.PACK_AB R113, R113, R114 ;  /* 0x000000727171723e */ /* 0x000fe400000000ff */
        /* <DEDUP_REMOVED lines=26> */
[----:B------:R-:W0:Y:S03]  /*aeb0*/  LDS.U16 R4, [R55+0x8] ;  /* 0x0000080037047984 */ /* 0x000e260000000400 */
        /* <DEDUP_REMOVED lines=10> */
[----:B------:R-:W-:Y:S01]  /*af60*/  @!P4 FMUL.FTZ R11, R11, -1.4426950216293334961 ;  /* 0xbfb8aa3b0b0bc820 */ /* 0x000fe20000410000 */
[----:B------:R-:W-:Y:S02]  /*af70*/  FSETP.GTU.FTZ.AND P1, PT, R15, 20, PT ;  /* 0x41a000000f00780b */ /* 0x000fe40003f3c000 */
[----:B------:R-:W3:Y:S01]  /*af80*/  LDS.U16 R9, [R55+0xe] ;  /* 0x00000e0037097984 */ /* 0x000ee20000000400 */
[----:B------:R4:W5:Y:S03]  /*af90*/  @!P4 MUFU.EX2 R12, R11 ;  /* 0x0000000b000cc308 */ /* 0x0009660000000800 */
[----:B----4-:R-:W4:Y:S02]  /*afa0*/  LDS.U16 R11, [R55+0x12] ;  /* 0x00001200370b7984 */ /* 0x010f240000000400 */
[----:B------:R-:W-:-:S02]  /*afb0*/  @!P5 FMUL.FTZ R13, R13, -1.4426950216293334961 ;  /* 0xbfb8aa3b0d0dd820 */ /* 0x000fc40000410000 */
[----:B------:R-:W-:-:S03]  /*afc0*/  @!P0 FMUL.FTZ R14, R14, -1.4426950216293334961 ;  /* 0xbfb8aa3b0e0e8820 */ /* 0x000fc60000410000 */
[----:B------:R-:W-:Y:S01]  /*afd0*/  @!P1 FMUL.FTZ R15, R15, -1.4426950216293334961 ;  /* 0xbfb8aa3b0f0f9820 */ /* 0x000fe20000410000 */
[----:B------:R-:W0:Y:S08]  /*afe0*/  @!P5 MUFU.EX2 R13, R13 ;  /* 0x0000000d000dd308 */ /* 0x000e300000000800 */
[----:B------:R-:W1:Y:S08]  /*aff0*/  @!P0 MUFU.EX2 R14, R14 ;  /* 0x0000000e000e8308 */ /* 0x000e700000000800 */
[----:B------:R-:W2:Y:S01]  /*b000*/  @!P1 MUFU.EX2 R15, R15 ;  /* 0x0000000f000f9308 */ /* 0x000ea20000000800 */
[----:B-----5:R-:W-:-:S02]  /*b010*/  @!P4 FADD.FTZ R12, R12, 1 ;  /* 0x3f8000000c0cc421 */ /* 0x020fc40000010000 */
[----:B0-----:R-:W-:Y:S02]  /*b020*/  @!P5 FADD.FTZ R13, R13, 1 ;  /* 0x3f8000000d0dd421 */ /* 0x001fe40000010000 */
[----:B-1----:R-:W-:-:S03]  /*b030*/  @!P0 FADD.FTZ R14, R14, 1 ;  /* 0x3f8000000e0e8421 */ /* 0x002fc60000010000 */
[----:B------:R-:W0:Y:S01]  /*b040*/  @!P4 MUFU.RCP R57, R12 ;  /* 0x0000000c0039c308 */ /* 0x000e220000001000 */
[----:B--2---:R-:W-:-:S07]  /*b050*/  @!P1 FADD.FTZ R15, R15, 1 ;  /* 0x3f8000000f0f9421 */ /* 0x004fce0000010000 */
[----:B------:R-:W1:Y:S01]  /*b060*/  @!P5 MUFU.RCP R56, R13 ;  /* 0x0000000d0038d308 */ /* 0x000e620000001000 */
[----:B------:R-:W-:-:S07]  /*b070*/  HADD2.F32 R4, -RZ, R4.H0_H0 ;  /* 0x20000004ff047230 */ /* 0x000fce0000004100 */
[----:B------:R-:W2:Y:S01]  /*b080*/  @!P0 MUFU.RCP R59, R14 ;  /* 0x0000000e003b8308 */ /* 0x000ea20000001000 */
[----:B------:R-:W-:-:S07]  /*b090*/  HADD2.F32 R5, -RZ, R5.H0_H0 ;  /* 0x20000005ff057230 */ /* 0x000fce0000004100 */
[----:B------:R-:W5:Y:S01]  /*b0a0*/  @!P1 MUFU.RCP R12, R15 ;  /* 0x0000000f000c9308 */ /* 0x000f620000001000 */
[----:B------:R-:W-:Y:S02]  /*b0b0*/  HADD2.F32 R8, -RZ, R8.H0_H0 ;  /* 0x20000008ff087230 */ /* 0x000fe40000004100 */
[----:B---3--:R-:W-:Y:S02]  /*b0c0*/  HADD2.F32 R9, -RZ, R9.H0_H0 ;  /* 0x20000009ff097230 */ /* 0x008fe40000004100 */
[----:B------:R-:W-:Y:S02]  /*b0d0*/  HADD2.F32 R10, -RZ, R10.H0_H0 ;  /* 0x2000000aff0a7230 */ /* 0x000fe40000004100 */
[----:B----4-:R-:W-:Y:S01]  /*b0e0*/  HADD2.F32 R11, -RZ, R11.H0_H0 ;  /* 0x2000000bff0b7230 */ /* 0x010fe20000004100 */
[----:B------:R-:W-:Y:S02]  /*b0f0*/  FADD.FTZ R4, R4, UR5 ;  /* 0x0000000504047e21 */ /* 0x000fe40008010000 */
[----:B------:R-:W-:-:S02]  /*b100*/  FADD.FTZ R5, R5, UR5 ;  /* 0x0000000505057e21 */ /* 0x000fc40008010000 */
[----:B------:R-:W-:Y:S02]  /*b110*/  FADD.FTZ R8, R8, UR5 ;  /* 0x0000000508087e21 */ /* 0x000fe40008010000 */
[----:B------:R-:W-:Y:S02]  /*b120*/  FADD.FTZ R9, R9, UR5 ;  /* 0x0000000509097e21 */ /* 0x000fe40008010000 */
[----:B------:R-:W-:Y:S02]  /*b130*/  FADD.FTZ R10, R10, UR5 ;  /* 0x000000050a0a7e21 */ /* 0x000fe40008010000 */
[----:B------:R-:W-:Y:S01]  /*b140*/  FADD.FTZ R11, R11, UR5 ;  /* 0x000000050b0b7e21 */ /* 0x000fe20008010000 */
[----:B------:R-:W-:Y:S01]  /*b150*/  FSETP.GTU.FTZ.AND P2, PT, R4, 20, PT ;  /* 0x41a000000400780b */ /* 0x000fe20003f5c000 */
[----:B0-----:R-:W-:Y:S01]  /*b160*/  @!P4 FMUL.FTZ R134, R134, R57 ;  /* 0x000000398686c220 */ /* 0x001fe20000410000 */
[----:B------:R-:W-:Y:S01]  /*b170*/  FSETP.GTU.FTZ.AND P3, PT, R5, 20, PT ;  /* 0x41a000000500780b */ /* 0x000fe20003f7c000 */
[----:B-1----:R-:W-:Y:S01]  /*b180*/  @!P5 FMUL.FTZ R133, R133, R56 ;  /* 0x000000388585d220 */ /* 0x002fe20000410000 */
[----:B------:R-:W-:Y:S01]  /*b190*/  FSETP.GTU.FTZ.AND P4, PT, R8, 20, PT ;  /* 0x41a000000800780b */ /* 0x000fe20003f9c000 */
[----:B--2---:R-:W-:Y:S01]  /*b1a0*/  @!P0 FMUL.FTZ R132, R132, R59 ;  /* 0x0000003b84848220 */ /* 0x004fe20000410000 */
[----:B------:R-:W-:Y:S01]  /*b1b0*/  FSETP.GTU.FTZ.AND P5, PT, R9, 20, PT ;  /* 0x41a000000900780b */ /* 0x000fe20003fbc000 */
[----:B-----5:R-:W-:Y:S01]  /*b1c0*/  @!P1 FMUL.FTZ R131, R131, R12 ;  /* 0x0000000c83839220 */ /* 0x020fe20000410000 */
[----:B------:R-:W-:-:S02]  /*b1d0*/  FSETP.GTU.FTZ.AND P0, PT, R10, 20, PT ;  /* 0x41a000000a00780b */ /* 0x000fc40003f1c000 */
[----:B------:R-:W-:-:S03]  /*b1e0*/  FSETP.GTU.FTZ.AND P1, PT, R11, 20, PT ;  /* 0x41a000000b00780b */ /* 0x000fc60003f3c000 */
[----:B------:R-:W-:Y:S02]  /*b1f0*/  @!P2 FMUL.FTZ R4, R4, -1.4426950216293334961 ;  /* 0xbfb8aa3b0404a820 */ /* 0x000fe40000410000 */
[----:B------:R-:W-:Y:S02]  /*b200*/  @!P3 FMUL.FTZ R5, R5, -1.4426950216293334961 ;  /* 0xbfb8aa3b0505b820 */ /* 0x000fe40000410000 */
[----:B------:R-:W-:Y:S02]  /*b210*/  @!P4 FMUL.FTZ R8, R8, -1.4426950216293334961 ;  /* 0xbfb8aa3b0808c820 */ /* 0x000fe40000410000 */
[----:B------:R-:W-:Y:S02]  /*b220*/  @!P5 FMUL.FTZ R9, R9, -1.4426950216293334961 ;  /* 0xbfb8aa3b0909d820 */ /* 0x000fe40000410000 */
[----:B------:R-:W-:Y:S02]  /*b230*/  @!P0 FMUL.FTZ R10, R10, -1.4426950216293334961 ;  /* 0xbfb8aa3b0a0a8820 */ /* 0x000fe40000410000 */
[----:B------:R-:W-:Y:S01]  /*b240*/  @!P1 FMUL.FTZ R11, R11, -1.4426950216293334961 ;  /* 0xbfb8aa3b0b0b9820 */ /* 0x000fe20000410000 */
[----:B------:R-:W0:Y:S08]  /*b250*/  @!P2 MUFU.EX2 R4, R4 ;  /* 0x000000040004a308 */ /* 0x000e300000000800 */
[----:B------:R-:W1:Y:S08]  /*b260*/  @!P3 MUFU.EX2 R5, R5 ;  /* 0x000000050005b308 */ /* 0x000e700000000800 */
[----:B------:R-:W2:Y:S08]  /*b270*/  @!P4 MUFU.EX2 R8, R8 ;  /* 0x000000080008c308 */ /* 0x000eb00000000800 */
[----:B------:R-:W3:Y:S08]  /*b280*/  @!P5 MUFU.EX2 R9, R9 ;  /* 0x000000090009d308 */ /* 0x000ef00000000800 */
[----:B------:R-:W4:Y:S08]  /*b290*/  @!P0 MUFU.EX2 R10, R10 ;  /* 0x0000000a000a8308 */ /* 0x000f300000000800 */
[----:B------:R-:W5:Y:S01]  /*b2a0*/  @!P1 MUFU.EX2 R11, R11 ;  /* 0x0000000b000b9308 */ /* 0x000f620000000800 */
[----:B0-----:R-:W-:-:S02]  /*b2b0*/  @!P2 FADD.FTZ R4, R4, 1 ;  /* 0x3f8000000404a421 */ /* 0x001fc40000010000 */
[----:B-1----:R-:W-:Y:S02]  /*b2c0*/  @!P3 FADD.FTZ R5, R5, 1 ;  /* 0x3f8000000505b421 */ /* 0x002fe40000010000 */
[----:B--2---:R-:W-:Y:S02]  /*b2d0*/  @!P4 FADD.FTZ R8, R8, 1 ;  /* 0x3f8000000808c421 */ /* 0x004fe40000010000 */
[----:B---3--:R-:W-:Y:S02]  /*b2e0*/  @!P5 FADD.FTZ R9, R9, 1 ;  /* 0x3f8000000909d421 */ /* 0x008fe40000010000 */
[----:B----4-:R-:W-:Y:S01]  /*b2f0*/  @!P0 FADD.FTZ R10, R10, 1 ;  /* 0x3f8000000a0a8421 */ /* 0x010fe20000010000 */
[----:B------:R0:W-:Y:S01]  /*b300*/  @!P2 MUFU.RCP R13, R4 ;  /* 0x00000004000da308 */ /* 0x0001e20000001000 */
[----:B-----5:R-:W-:-:S07]  /*b310*/  @!P1 FADD.FTZ R11, R11, 1 ;  /* 0x3f8000000b0b9421 */ /* 0x020fce0000010000 */
[----:B------:R1:W2:Y:S01]  /*b320*/  @!P3 MUFU.RCP R12, R5 ;  /* 0x00000005000cb308 */ /* 0x0002a20000001000 */
[----:B0-----:R-:W0:Y:S07]  /*b330*/  LDS.U16 R4, [R55+0x14] ;  /* 0x0000140037047984 */ /* 0x001e2e0000000400 */
[----:B------:R3:W-:Y:S01]  /*b340*/  @!P4 MUFU.RCP R15, R8 ;  /* 0x00000008000fc308 */ /* 0x0007e20000001000 */
[----:B-1----:R-:W1:Y:S07]  /*b350*/  LDS.U16 R5, [R55+0x16] ;  /* 0x0000160037057984 */ /* 0x002e6e0000000400 */
[----:B------:R4:W5:Y:S01]  /*b360*/  @!P5 MUFU.RCP R14, R9 ;  /* 0x00000009000ed308 */ /* 0x0009620000001000 */
[----:B---3--:R-:W3:Y:S07]  /*b370*/  LDS.U16 R8, [R55+0x18] ;  /* 0x0000180037087984 */ /* 0x008eee0000000400 */
[----:B------:R2:W0:Y:S01]  /*b380*/  @!P0 MUFU.RCP R57, R10 ;  /* 0x0000000a00398308 */ /* 0x0004220000001000 */
[----:B----4-:R-:W4:Y:S07]  /*b390*/  LDS.U16 R9, [R55+0x1a] ;  /* 0x00001a0037097984 */ /* 0x010f2e0000000400 */
[----:B------:R0:W1:Y:S01]  /*b3a0*/  @!P1 MUFU.RCP R56, R11 ;  /* 0x0000000b00389308 */ /* 0x0000620000001000 */
[----:B--2---:R-:W2:Y:S04]  /*b3b0*/  LDS.U16 R10, [R55+0x1c] ;  /* 0x00001c00370a7984 */ /* 0x004ea80000000400 */
[----:B0-----:R-:W0:Y:S04]  /*b3c0*/  LDS.U16 R11, [R55+0x1e] ;  /* 0x00001e00370b7984 */ /* 0x001e280000000400 */
[----:B------:R-:W-:Y:S01]  /*b3d0*/  BAR.SYNC.DEFER_BLOCKING 0x0 ;  /* 0x0000000000007b1d */ /* 0x000fe20000010000 */
[----:B------:R-:W-:Y:S01]  /*b3e0*/  @!P3 FMUL.FTZ R129, R129, R12 ;  /* 0x0000000c8181b220 */ /* 0x000fe20000410000 */
[----:B------:R-:W-:Y:S01]  /*b3f0*/  PRMT R12, R103, 0x7632, R12 ;  /* 0x00007632670c7816 */ /* 0x000fe2000000000c */
[----:B-----5:R-:W-:Y:S01]  /*b400*/  @!P5 FMUL.FTZ R127, R127, R14 ;  /* 0x0000000e7f7fd220 */ /* 0x020fe20000410000 */
[----:B------:R-:W-:Y:S01]  /*b410*/  PRMT R14, R107, 0x7632, R14 ;  /* 0x000076326b0e7816 */ /* 0x000fe2000000000e */
[----:B------:R-:W-:Y:S01]  /*b420*/  @!P2 FMUL.FTZ R130, R130, R13 ;  /* 0x0000000d8282a220 */ /* 0x000fe20000410000 */
[----:B------:R-:W-:Y:S01]  /*b430*/  PRMT R13, R105, 0x7632, R13 ;  /* 0x00007632690d7816 */ /* 0x000fe2000000000d */
[----:B------:R-:W-:Y:S01]  /*b440*/  @!P4 FMUL.FTZ R128, R128, R15 ;  /* 0x0000000f8080c220 */ /* 0x000fe20000410000 */
[----:B------:R-:W-:Y:S01]  /*b450*/  PRMT R15, R111, 0x7632, R15 ;  /* 0x000076326f0f7816 */ /* 0x000fe2000000000f */
[----:B------:R-:W-:Y:S01]  /*b460*/  @!P0 FMUL.FTZ R126, R126, R57 ;  /* 0x000000397e7e8220 */ /* 0x000fe20000410000 */
[----:B------:R-:W-:Y:S01]  /*b470*/  HADD2.F32 R4, -RZ, R4.H0_H0 ;  /* 0x20000004ff047230 */ /* 0x000fe20000004100 */
[----:B------:R5:W-:Y:S04]  /*b480*/  STS.U16 [R55+0x2], R12 ;  /* 0x0000020c37007388 */ /* 0x000be80000000400 */
[----:B------:R0:W-:Y:S01]  /*b490*/  STS.U16 [R55+0xa], R14 ;  /* 0x00000a0e37007388 */ /* 0x0001e20000000400 */
[----:B-----5:R-:W-:-:S03]  /*b4a0*/  PRMT R12, R109, 0x7632, R12 ;  /* 0x000076326d0c7816 */ /* 0x020fc6000000000c */
[----:B------:R5:W-:Y:S01]  /*b4b0*/  STS.U16 [R55+0x6], R13 ;  /* 0x0000060d37007388 */ /* 0x000be20000000400 */
[----:B0-----:R-:W-:-:S03]  /*b4c0*/  PRMT R14, R117, 0x7632, R14 ;  /* 0x00007632750e7816 */ /* 0x001fc6000000000e */
[----:B------:R0:W-:Y:S04]  /*b4d0*/  STS.U16 [R55+0xe], R12 ;  /* 0x00000e0c37007388 */ /* 0x0001e80000000400 */
[----:B------:R1:W-:Y:S01]  /*b4e0*/  STS.U16 [R55+0x1e], R14 ;  /* 0x00001e0e37007388 */ /* 0x0003e20000000400 */
[----:B-----5:R-:W-:Y:S02]  /*b4f0*/  PRMT R13, R113, 0x7632, R13 ;  /* 0x00007632710d7816 */ /* 0x020fe4000000000d */
        /* <DEDUP_REMOVED lines=34> */
[----:B------:R-:W-:Y:S02]  /*b720*/  HADD2.F32 R5, -RZ, R5.H0_H0 ;  /* 0x20000005ff057230 */ /* 0x000fe40000004100 */
[----:B---3--:R-:W-:Y:S02]  /*b730*/  HADD2.F32 R8, -RZ, R8.H0_H0 ;  /* 0x20000008ff087230 */ /* 0x008fe40000004100 */
[----:B----4-:R-:W-:Y:S01]  /*b740*/  HADD2.F32 R9, -RZ, R9.H0_H0 ;  /* 0x20000009ff097230 */ /* 0x010fe20000004100 */
[----:B------:R-:W-:Y:S01]  /*b750*/  FADD.FTZ R5, R5, UR5 ;  /* 0x0000000505057e21 */ /* 0x000fe20008010000 */
[----:B--2---:R-:W-:Y:S01]  /*b760*/  HADD2.F32 R10, -RZ, R10.H0_H0 ;  /* 0x2000000aff0a7230 */ /* 0x004fe20000004100 */
[----:B------:R-:W-:-:S02]  /*b770*/  FADD.FTZ R8, R8, UR5 ;  /* 0x0000000508087e21 */ /* 0x000fc40008010000 */
[----:B------:R-:W-:-:S03]  /*b780*/  FADD.FTZ R9, R9, UR5 ;  /* 0x0000000509097e21 */ /* 0x000fc60008010000 */
[----:B------:R-:W-:Y:S01]  /*b790*/  @!P5 FMUL.FTZ R4, R4, -1.4426950216293334961 ;  /* 0xbfb8aa3b0404d820 */ /* 0x000fe20000410000 */
[----:B------:R-:W-:Y:S01]  /*b7a0*/  FSETP.GTU.FTZ.AND P4, PT, R5, 20, PT ;  /* 0x41a000000500780b */ /* 0x000fe20003f9c000 */
[----:B------:R-:W-:Y:S01]  /*b7b0*/  FADD.FTZ R10, R10, UR5 ;  /* 0x000000050a0a7e21 */ /* 0x000fe20008010000 */
[----:B------:R-:W-:Y:S01]  /*b7c0*/  FSETP.GTU.FTZ.AND P3, PT, R8, 20, PT ;  /* 0x41a000000800780b */ /* 0x000fe20003f7c000 */
[----:B------:R-:W-:Y:S01]  /*b7d0*/  @!P1 FMUL.FTZ R125, R125, R56 ;  /* 0x000000387d7d9220 */ /* 0x000fe20000410000 */
[----:B------:R-:W-:Y:S01]  /*b7e0*/  FSETP.GTU.FTZ.AND P0, PT, R9, 20, PT ;  /* 0x41a000000900780b */ /* 0x000fe20003f1c000 */
[----:B------:R-:W1:Y:S01]  /*b7f0*/  @!P5 MUFU.EX2 R4, R4 ;  /* 0x000000040004d308 */ /* 0x000e620000000800 */
[----:B------:R-:W2:Y:S01]  /*b800*/  LDS R85, [0x420] ;  /* 0x00042000ff557984 */ /* 0x000ea20000000800 */
[----:B------:R-:W-:Y:S01]  /*b810*/  FSETP.GTU.FTZ.AND P1, PT, R10, 20, PT ;  /* 0x41a000000a00780b */ /* 0x000fe20003f3c000 */
[----:B------:R-:W-:-:S05]  /*b820*/  HADD2.F32 R11, -RZ, R11.H0_H0 ;  /* 0x2000000bff0b7230 */ /* 0x000fca0000004100 */
[----:B------:R-:W-:Y:S02]  /*b830*/  @!P4 FMUL.FTZ R5, R5, -1.4426950216293334961 ;  /* 0xbfb8aa3b0505c820 */ /* 0x000fe40000410000 */
[----:B------:R-:W-:Y:S02]  /*b840*/  @!P3 FMUL.FTZ R8, R8, -1.4426950216293334961 ;  /* 0xbfb8aa3b0808b820 */ /* 0x000fe40000410000 */
[----:B------:R-:W-:Y:S02]  /*b850*/  @!P0 FMUL.FTZ R9, R9, -1.4426950216293334961 ;  /* 0xbfb8aa3b09098820 */ /* 0x000fe40000410000 */
[----:B------:R-:W-:Y:S01]  /*b860*/  FADD.FTZ R11, R11, UR5 ;  /* 0x000000050b0b7e21 */ /* 0x000fe20008010000 */
[----:B------:R-:W3:Y:S01]  /*b870*/  @!P4 MUFU.EX2 R5, R5 ;  /* 0x000000050005c308 */ /* 0x000ee20000000800 */
[----:B------:R-:W-:Y:S02]  /*b880*/  @!P1 FMUL.FTZ R10, R10, -1.4426950216293334961 ;  /* 0xbfb8aa3b0a0a9820 */ /* 0x000fe40000410000 */
[----:B-1----:R-:W-:-:S05]  /*b890*/  @!P5 FADD.FTZ R4, R4, 1 ;  /* 0x3f8000000404d421 */ /* 0x002fca0000010000 */
[----:B------:R-:W1:Y:S01]  /*b8a0*/  @!P3 MUFU.EX2 R8, R8 ;  /* 0x000000080008b308 */ /* 0x000e620000000800 */
[----:B------:R-:W-:-:S07]  /*b8b0*/  FSETP.GTU.FTZ.AND P2, PT, R11, 20, PT ;  /* 0x41a000000b00780b */ /* 0x000fce0003f5c000 */
[----:B------:R-:W4:Y:S08]  /*b8c0*/  @!P0 MUFU.EX2 R9, R9 ;  /* 0x0000000900098308 */ /* 0x000f300000000800 */
[----:B------:R-:W5:Y:S08]  /*b8d0*/  @!P1 MUFU.EX2 R10, R10 ;  /* 0x0000000a000a9308 */ /* 0x000f700000000800 */
[----:B------:R-:W2:Y:S01]  /*b8e0*/  @!P5 MUFU.RCP R87, R4 ;  /* 0x000000040057d308 */ /* 0x000ea20000001000 */
[----:B---3--:R-:W-:-:S02]  /*b8f0*/  @!P4 FADD.FTZ R5, R5, 1 ;  /* 0x3f8000000505c421 */ /* 0x008fc40000010000 */
[----:B-1----:R-:W-:Y:S02]  /*b900*/  @!P3 FADD.FTZ R8, R8, 1 ;  /* 0x3f8000000808b421 */ /* 0x002fe40000010000 */
[----:B------:R-:W-:Y:S02]  /*b910*/  @!P2 FMUL.FTZ R11, R11, -1.4426950216293334961 ;  /* 0xbfb8aa3b0b0ba820 */ /* 0x000fe40000410000 */
[----:B----4-:R-:W-:Y:S01]  /*b920*/  @!P0 FADD.FTZ R9, R9, 1 ;  /* 0x3f80000009098421 */ /* 0x010fe20000010000 */
[----:B0-----:R-:W0:Y:S01]  /*b930*/  @!P4 MUFU.RCP R12, R5 ;  /* 0x00000005000cc308 */ /* 0x001e220000001000 */
[----:B-----5:R-:W-:Y:S01]  /*b940*/  @!P1 FADD.FTZ R10, R10, 1 ;  /* 0x3f8000000a0a9421 */ /* 0x020fe20000010000 */
[----:B------:R-:W-:-:S06]  /*b950*/  UIMAD UR7, UR36, UR8, URZ ;  /* 0x00000008240772a4 */ /* 0x000fcc000f8e023f */
[----:B------:R-:W1:Y:S01]  /*b960*/  @!P3 MUFU.RCP R89, R8 ;  /* 0x000000080059b308 */ /* 0x000e620000001000 */
[----:B--2---:R-:W-:Y:S01]  /*b970*/  @!P5 FMUL.FTZ R124, R124, R87 ;  /* 0x000000577c7cd220 */ /* 0x004fe20000410000 */
[----:B------:R-:W-:Y:S01]  /*b980*/  ISETP.GE.AND P5, PT, R6, R85, PT ;  /* 0x000000550600720c */ /* 0x000fe20003fa6270 */
[----:B------:R-:W-:-:S05]  /*b990*/  UIMAD UR20, UR35, UR9, UR7 ;  /* 0x00000009231472a4 */ /* 0x000fca000f8e0207 */
[----:B------:R-:W2:Y:S01]  /*b9a0*/  @!P2 MUFU.EX2 R11, R11 ;  /* 0x0000000b000ba308 */ /* 0x000ea20000000800 */
[----:B------:R-:W-:Y:S02]  /*b9b0*/  UIMAD UR7, UR36, UR38, URZ ;  /* 0x00000026240772a4 */ /* 0x000fe4000f8e023f */
[----:B------:R-:W-:-:S05]  /*b9c0*/  UIMAD.WIDE.U32 UR18, UR35, UR8, URZ ;  /* 0x00000008231272a5 */ /* 0x000fca000f8e003f */
[----:B------:R3:W4:Y:S08]  /*b9d0*/  @!P0 MUFU.RCP R14, R9 ;  /* 0x00000009000e8308 */ /* 0x0007300000001000 */
[----:B------:R3:W2:Y:S01]  /*b9e0*/  @!P1 MUFU.RCP R87, R10 ;  /* 0x0000000a00579308 */ /* 0x0006a20000001000 */
[----:B------:R-:W-:Y:S01]  /*b9f0*/  UIMAD UR34, UR35, UR39, UR7 ;  /* 0x00000027232272a4 */ /* 0x000fe2000f8e0207 */
[----:B------:R-:W-:Y:S01]  /*ba00*/  BSSY B0, `(.L_x_5480) ;  /* 0x0000014000007945 */ /* 0x000fe20003800000 */
[----:B------:R-:W-:-:S02]  /*ba10*/  UIMAD.WIDE.U32 UR8, UR35, UR38, URZ ;  /* 0x00000026230872a5 */ /* 0x000fc4000f8e003f */
[----:B------:R-:W-:Y:S01]  /*ba20*/  UIADD3 UR7, UR19, UR20, URZ ;  /* 0x0000001413077290 */ /* 0x000fe2000fffe03f */
[----:B0-----:R-:W-:Y:S02]  /*ba30*/  @!P4 FMUL.FTZ R123, R123, R12 ;  /* 0x0000000c7b7bc220 */ /* 0x001fe40000410000 */
[----:B-1----:R-:W-:Y:S01]  /*ba40*/  @!P3 FMUL.FTZ R122, R122, R89 ;  /* 0x000000597a7ab220 */ /* 0x002fe20000410000 */
[----:B------:R-:W-:Y:S05]  /*ba50*/  @P5 BRA `(.L_x_5481) ;  /* 0x000000e000005947 */ /* 0x000fea0003800000 */
[----:B---34-:R-:W-:Y:S01]  /*ba60*/  MOV R9, UR35 ;  /* 0x0000002300097c02 */ /* 0x018fe20008000f00 */
        /* <DEDUP_REMOVED lines=13> */
.L_x_5481:
[----:B---34-:R-:W-:Y:S05]  /*bb40*/  BSYNC B0 ;  /* 0x0000000000007941 */ /* 0x018fea0003800000 */
.L_x_5480:
[----:B------:R-:W-:Y:S01]  /*bb50*/  ULDC.64 UR20, c[0x0][0x2e0] ;  /* 0x0000b80000147ab9 */ /* 0x000fe20000000a00 */
[----:B--2---:R-:W-:Y:S01]  /*bb60*/  @!P2 FADD.FTZ R11, R11, 1 ;  /* 0x3f8000000b0ba421 */ /* 0x004fe20000010000 */
        /* <DEDUP_REMOVED lines=10> */
[----:B------:R-:W-:Y:S01]  /*bc10*/  FADD.FTZ R16, R134, R16 ;  /* 0x0000001086107221 */ /* 0x000fe20000010000 */
[-C--:B------:R-:W-:Y:S01]  /*bc20*/  ISETP.GE.AND P0, PT, R24, R85.reuse, PT ;  /* 0x000000551800720c */ /* 0x080fe20003f06270 */
[----:B------:R-:W-:Y:S01]  /*bc30*/  UIADD3.X UR18, UR31, UR18, UR19, UP0, !UPT ;  /* 0x000000121f127290 */ /* 0x000fe200087fe413 */
[----:B------:R-:W-:Y:S01]  /*bc40*/  MOV R9, UR7 ;  /* 0x0000000700097c02 */ /* 0x000fe20008000f00 */
[----:B------:R-:W-:Y:S01]  /*bc50*/  UIADD3 UR7, UR9, UR34, URZ ;  /* 0x0000002209077290 */ /* 0x000fe2000fffe03f */
[----:B------:R-:W-:Y:S01]  /*bc60*/  ISETP.GE.AND P1, PT, R25, R85, PT ;  /* 0x000000551900720c */ /* 0x000fe20003f26270 */
[----:B------:R-:W-:Y:S01]  /*bc70*/  BSSY B0, `(.L_x_5482) ;  /* 0x0000078000007945 */ /* 0x000fe20003800000 */
[----:B------:R-:W-:-:S02]  /*bc80*/  LEA.HI.X R5, R6, c[0x0][0x334], R7, 0x1, P3 ;  /* 0x0000cd0006057a11 */ /* 0x000fc400018f0c07 */
[----:B------:R-:W-:Y:S01]  /*bc90*/  LEA R4, P3, R9, R4, 0x1 ;  /* 0x0000000409047211 */ /* 0x000fe200078608ff */
[----:B0-----:R-:W-:Y:S01]  /*bca0*/  @!P2 FMUL.FTZ R119, R119, R8 ;  /* 0x000000087777a220 */ /* 0x001fe20000410000 */
[----:B------:R-:W-:Y:S02]  /*bcb0*/  MOV R10, UR18 ;  /* 0x00000012000a7c02 */ /* 0x000fe40008000f00 */
[----:B------:R-:W-:Y:S02]  /*bcc0*/  ISETP.GE.AND P2, PT, R26, R85, PT ;  /* 0x000000551a00720c */ /* 0x000fe40003f46270 */
[----:B------:R-:W-:Y:S01]  /*bcd0*/  LEA.HI.X R5, R9, R5, R10, 0x1, P3 ;  /* 0x0000000509057211 */ /* 0x000fe200018f0c0a */
[----:B------:R-:W-:Y:S01]  /*bce0*/  FADD.FTZ R9, R16, R133 ;  /* 0x0000008510097221 */ /* 0x000fe20000010000 */
[-C--:B------:R-:W-:Y:S02]  /*bcf0*/  ISETP.GE.AND P3, PT, R27, R85.reuse, PT ;  /* 0x000000551b00720c */ /* 0x080fe40003f66270 */
[-C--:B------:R-:W-:Y:S01]  /*bd00*/  ISETP.GE.AND P4, PT, R28, R85.reuse, PT ;  /* 0x000000551c00720c */ /* 0x080fe20003f86270 */
        /* <DEDUP_REMOVED lines=13> */
[----:B------:R-:W-:Y:S01]  /*bde0*/  F2FP.PACK_AB R8, R123, R124 ;  /* 0x0000007c7b08723e */ /* 0x000fe200000000ff */
[----:B------:R-:W-:Y:S01]  /*bdf0*/  @!P3 STG.E.U16 [R4.64+-0x280], R65 ;  /* 0xfffd80410400b986 */ /* 0x000fe2000c101520 */
[-C--:B------:R-:W-:Y:S02]  /*be00*/  ISETP.GE.AND P3, PT, R33, R85.reuse, PT ;  /* 0x000000552100720c */ /* 0x080fe40003f66270 */
[----:B------:R-:W-:Y:S01]  /*be10*/  PRMT R11, R131, 0x7632, R11 ;  /* 0x00007632830b7816 */ /* 0x000fe2000000000b */
        /* <DEDUP_REMOVED lines=24> */
[C---:B------:R-:W-:Y:S01]  /*bfa0*/  PRMT R15, R5.reuse, 0x7610, R15 ;  /* 0x00007610050f7816 */ /* 0x040fe2000000000f */
[----:B------:R-:W-:Y:S01]  /*bfb0*/  FADD.FTZ R127, R128, R127 ;  /* 0x0000007f807f7221 */ /* 0x000fe20000010000 */
[----:B------:R-:W-:Y:S01]  /*bfc0*/  PRMT R16, R5, 0x7632, R16 ;  /* 0x0000763205107816 */ /* 0x000fe20000000010 */
[----:B------:R0:W-:Y:S01]  /*bfd0*/  STS.U16 [R55+0x2], R10 ;  /* 0x0000020a37007388 */ /* 0x0001e20000000400 */
[----:B------:R-:W-:Y:S01]  /*bfe0*/  F2FP.PACK_AB R5, R119, R120 ;  /* 0x000000787705723e */ /* 0x000fe200000000ff */
[----:B------:R-:W-:-:S02]  /*bff0*/  FADD.FTZ R126, R127, R126 ;  /* 0x0000007e7f7e7221 */ /* 0x000fc40000010000 */
[----:B------:R1:W-:Y:S02]  /*c000*/  STS.U16 [R55+0x8], R12 ;  /* 0x0000080c37007388 */ /* 0x0003e40000000400 */
[----:B------:R-:W-:Y:S02]  /*c010*/  FADD.FTZ R125, R126, R125 ;  /* 0x0000007d7e7d7221 */ /* 0x000fe40000010000 */
[----:B------:R2:W-:Y:S01]  /*c020*/  STS.U16 [R55+0xc], R14 ;  /* 0x00000c0e37007388 */ /* 0x0005e20000000400 */
[----:B0-----:R-:W-:Y:S01]  /*c030*/  PRMT R10, R4, 0x7632, R10 ;  /* 0x00007632040a7816 */ /* 0x001fe2000000000a */
[----:B------:R-:W-:Y:S01]  /*c040*/  FADD.FTZ R124, R125, R124 ;  /* 0x0000007c7d7c7221 */ /* 0x000fe20000010000 */
        /* <DEDUP_REMOVED lines=10> */
[----:B------:R-:W-:Y:S01]  /*c0f0*/  MOV R4, UR29 ;  /* 0x0000001d00047c02 */ /* 0x000fe20008000f00 */
[----:B------:R-:W-:-:S02]  /*c100*/  FADD.FTZ R121, R122, R121 ;  /* 0x000000797a797221 */ /* 0x000fc40000010000 */
[----:B------:R-:W-:Y:S04]  /*c110*/  STS.U16 [R55+0xa], R13 ;  /* 0x00000a0d37007388 */ /* 0x000fe80000000400 */
[----:B------:R-:W-:Y:S04]  /*c120*/  STS.U16 [R55+0xe], R10 ;  /* 0x00000e0a37007388 */ /* 0x000fe80000000400 */
[----:B------:R-:W-:Y:S04]  /*c130*/  STS.U16 [R55+0x10], R15 ;  /* 0x0000100f37007388 */ /* 0x000fe80000000400 */
[----:B------:R0:W-:Y:S04]  /*c140*/  STS.U16 [R55+0x12], R16 ;  /* 0x0000121037007388 */ /* 0x0001e80000000400 */
[----:B------:R-:W-:Y:S04]  /*c150*/  STS.U16 [R55+0x14], R8 ;  /* 0x0000140837007388 */ /* 0x000fe80000000400 */
[----:B------:R-:W-:Y:S01]  /*c160*/  STS.U16 [R55+0x16], R12 ;  /* 0x0000160c37007388 */ /* 0x000fe20000000400 */
[----:B0-----:R-:W-:-:S03]  /*c170*/  FADD.FTZ R16, R121, R120 ;  /* 0x0000007879107221 */ /* 0x001fc60000010000 */
        /* <DEDUP_REMOVED lines=39> */
.L_x_5483:
[----:B------:R-:W-:Y:S05]  /*c3f0*/  BSYNC B0 ;  /* 0x0000000000007941 */ /* 0x000fea0003800000 */
.L_x_5482:
        /* <DEDUP_REMOVED lines=17> */
[-C--:B------:R-:W-:Y:S01]  /*c510*/  ISETP.GE.AND P5, PT, R28, R65.reuse, PT ;  /* 0x000000411c00720c */ /* 0x080fe20003fa6270 */
[----:B------:R-:W-:Y:S01]  /*c520*/  UIADD3 UR22, UP2, UR22, -0x400, URZ ;  /* 0xfffffc0016167890 */ /* 0x000fe2000ff5e03f */
[C---:B------:R-:W-:Y:S01]  /*c530*/  LEA R2, P0, R4.reuse, R2, 0x1 ;  /* 0x0000000204027211 */ /* 0x040fe200078008ff */
[----:B------:R-:W-:Y:S01]  /*c540*/  UIADD3 UR26, UP3, UR26, -0x400, URZ ;  /* 0xfffffc001a1a7890 */ /* 0x000fe2000ff7e03f */
[----:B------:R-:W-:Y:S01]  /*c550*/  MOV R5, UR8 ;  /* 0x0000000800057c02 */ /* 0x000fe20008000f00 */
        /* <DEDUP_REMOVED lines=36> */
.L_x_5404:
        /* <DEDUP_REMOVED lines=8> */
[----:B0-----:R-:W-:-:S03]  /*c820*/  @P1 FADD R3, R3, R0 ;  /* 0x0000000003031221 */ /* 0x001fc60000000000 */
[----:B------:R-:W0:Y:S01]  /*c830*/  S2R R0, SR_TID.X ;  /* 0x0000000000007919 */ /* 0x000e220000002100 */
[----:B---3--:R-:W-:-:S03]  /*c840*/  ISETP.NE.AND P2, PT, R6, RZ, PT ;  /* 0x000000ff0600720c */ /* 0x008fc60003f45270 */
        /* <DEDUP_REMOVED lines=12> */
[----:B0-----:R-:W-:Y:S02]  /*c910*/  MOV R2, UR12 ;  /* 0x0000000c00027c02 */ /* 0x001fe40008000f00 */
[----:B------:R-:W-:-:S05]  /*c920*/  MOV R3, UR13 ;  /* 0x0000000d00037c02 */ /* 0x000fca0008000f00 */
[----:B------:R0:W-:Y:S02]  /*c930*/  RED.E.ADD.F32.FTZ.RN.STRONG.GPU [R2.64], R7 ;  /* 0x000000070200798e */ /* 0x0001e4000c10e7a0 */
.L_x_5486:
[----:B0-----:R-:W-:Y:S05]  /*c940*/  BSYNC B0 ;  /* 0x0000000000007941 */ /* 0x001fea0003800000 */
.L_x_5485:
        /* <DEDUP_REMOVED lines=20> */
[----:B0-----:R-:W-:Y:S02]  /*ca90*/  MOV R2, UR14 ;  /* 0x0000000e00027c02 */ /* 0x001fe40008000f00 */
[----:B------:R-:W-:-:S05]  /*caa0*/  MOV R3, UR15 ;  /* 0x0000000f00037c02 */ /* 0x000fca0008000f00 */
[----:B------:R0:W-:Y:S01]  /*cab0*/  RED.E.ADD.F32.FTZ.RN.STRONG.GPU [R2.64], R7 ;  /* 0x000000070200798e */ /* 0x0001e2000c10e7a0 */
[----:B------:R-:W-:Y:S01]  /*cac0*/  HFMA2.MMA R11, -RZ, RZ, 0, 0 ;  /* 0x00000000ff0b7435 */ /* 0x000fe200000001ff */
[----:B------:R-:W-:Y:S05]  /*cad0*/  BRA `(.L_x_5489) ;  /* 0x0000001000007947 */ /* 0x000fea0003800000 */
.L_x_5488:
[----:B0-----:R-:W0:Y:S02]  /*cae0*/  S2R R11, SR_TID.X ;  /* 0x00000000000b7919 */ /* 0x001e240000002100 */
.L_x_5489:
[----:B0-----:R-:W-:Y:S05]  /*caf0*/  BSYNC B0 ;  /* 0x0000000000007941 */ /* 0x001fea0003800000 */
.L_x_5487:
[----:B------:R-:W-:-:S13]  /*cb00*/  ISETP.GE.AND P0, PT, R11, c[0x0][0x16c], PT ;  /* 0x00005b000b007a0c */ /* 0x000fda0003f06270 */
        /* <DEDUP_REMOVED lines=11> */
.L_x_5490:
        /* <DEDUP_REMOVED lines=30> */
.L_x_5491:
        /* <DEDUP_REMOVED lines=14> */
.L_x_9079:


//--------------------- .text._Z25selective_scan_bwd_kernelI32Selective_Scan_bwd_kernel_traitsILi32ELi16ELb0ELb1ELb1ELb0ELb0EN3c104HalfEfEEv12SSMParamsBwd --------------------------
	.section	.text._Z25selective_scan_bwd_kernelI32Selective_Scan_bwd_kernel_traitsILi32ELi16ELb0ELb1ELb1ELb0ELb0EN3c104HalfEfEEv12SSMParamsBwd,"ax",@progbits
	.sectioninfo	@"SHI_REGISTERS=254"
	.align	128
        .global         _Z25selective_scan_bwd_kernelI32Selective_Scan_bwd_kernel_traitsILi32ELi16ELb0ELb1ELb1ELb0ELb0EN3c104HalfEfEEv12SSMParamsBwd
        .type           _Z25selective_scan_bwd_kernelI32Selective_Scan_bwd_kernel_traitsILi32ELi16ELb0ELb1ELb1ELb0ELb0EN3c104HalfEfEEv12SSMParamsBwd,@function
        .size           _Z25selective_scan_bwd_kernelI32Selective_Scan_bwd_kernel_traitsILi32ELi16ELb0ELb1ELb1ELb0ELb0EN3c104HalfEfEEv12SSMParamsBwd,(.L_x_9080 - _Z25selective_scan_bwd_kernelI32Selective_Scan_bwd_kernel_traitsILi32ELi16ELb0ELb1ELb1ELb0ELb0EN3c104HalfEfEEv12SSMParamsBwd)
        .other          _Z25selective_scan_bwd_kernelI32Selective_Scan_bwd_kernel_traitsILi32ELi16ELb0ELb1ELb1ELb0ELb0EN3c104HalfEfEEv12SSMParamsBwd,@"STO_CUDA_ENTRY STV_DEFAULT"
_Z25selective_scan_bwd_kernelI32Selective_Scan_bwd_kernel_traitsILi32ELi16ELb0ELb1ELb1ELb0ELb0EN3c104HalfEfEEv12SSMParamsBwd:
.text._Z25selective_scan_bwd_kernelI32Selective_Scan_bwd_kernel_traitsILi32ELi16ELb0ELb1ELb1ELb0ELb0EN3c104HalfEfEEv12SSMParamsBwd:
        /* <DEDUP_REMOVED lines=15> */
[----:B------:R-:W-:Y:S01]  /*00f0*/  IMAD.MOV.U32 R168, RZ, RZ, c[0x0][0x174] ;  /* 0x00005d00ffa87624 */ /* 0x000fe200078e00ff */
[----:B------:R-:W-:Y:S01]  /*0100*/  UMOV UR4, URZ ;  /* 0x0000003f00047c82 */ /* 0x000fe20008000000 */
[----:B------:R-:W4:Y:S01]  /*0110*/  S2R R170, SR_CTAID.X ;  /* 0x0000000000aa7919 */ /* 0x000f220000002500 */
[----:B------:R-:W5:Y:S01]  /*0120*/  I2F.RP R0, R11 ;  /* 0x0000000b00007306 */ /* 0x000f620000209400 */
[----:B0-----:R-:W-:Y:S01]  /*0130*/  IABS R2, R172 ;  /* 0x000000ac00027213 */ /* 0x001fe20000000000 */
[----:B------:R-:W-:Y:S01]  /*0140*/  IMAD R21, R171, c[0x0][0x280], RZ ;  /* 0x0000a000ab157a24 */ /* 0x000fe200078e02ff */
[C---:B------:R-:W-:Y:S01]  /*0150*/  ISETP.GE.AND P5, PT, R168.reuse, 0x1, PT ;  /* 0x00000001a800780c */ /* 0x040fe20003fa6270 */
[----:B------:R-:W-:Y:S01]  /*0160*/  UMOV UR5, URZ ;  /* 0x0000003f00057c82 */ /* 0x000fe20008000000 */
[----:B------:R-:W-:Y:S01]  /*0170*/  SHF.L.U32 R168, R168, 0x9, RZ ;  /* 0x00000009a8a87819 */ /* 0x000fe200000006ff */
[----:B------:R-:W-:Y:S01]  /*0180*/  IMAD R21, R172, c[0x0][0x284], R21 ;  /* 0x0000a100ac157a24 */ /* 0x000fe200078e0215 */
[----:B------:R-:W-:Y:S01]  /*0190*/  CS2R R120, SRZ ;  /* 0x0000000000787805 */ /* 0x000fe2000001ff00 */
[----:B------:R-:W-:Y:S01]  /*01a0*/  CS2R R122, SRZ ;  /* 0x00000000007a7805 */ /* 0x000fe2000001ff00 */
[----:B------:R-:W-:Y:S01]  /*01b0*/  CS2R R164, SRZ ;  /* 0x0000000000a47805 */ /* 0x000fe2000001ff00 */
        /* <DEDUP_REMOVED lines=9> */
[----:B------:R-:W-:Y:S01]  /*0250*/  IADD3 R15, R168, -0x200, RZ ;  /* 0xfffffe00a80f7810 */ /* 0x000fe20007ffe0ff */
[----:B------:R-:W-:Y:S02]  /*0260*/  IMAD.IADD R5, R5, 0x1, R9 ;  /* 0x0000000105057824 */ /* 0x000fe400078e0209 */
[----:B------:R-:W-:-:S04]  /*0270*/  IMAD R23, R169, c[0x0][0x1b0], RZ ;  /* 0x00006c00a9177a24 */ /* 0x000fc800078e02ff */
[----:B------:R-:W-:Y:S01]  /*0280*/  IMAD R23, R170, c[0x0][0x1b4], R23 ;  /* 0x00006d00aa177a24 */ /* 0x000fe200078e0217 */
[----:B0-----:R-:W-:Y:S01]  /*0290*/  HFMA2.MMA R6, -RZ, RZ, 0, 0 ;  /* 0x00000000ff067435 */ /* 0x001fe200000001ff */
[----:B-1----:R-:W-:-:S04]  /*02a0*/  IMAD.MOV R8, RZ, RZ, -R7 ;  /* 0x000000ffff087224 */ /* 0x002fc800078e0a07 */
[----:B------:R-:W-:Y:S02]  /*02b0*/  IMAD R3, R8, R11, RZ ;  /* 0x0000000b08037224 */ /* 0x000fe400078e02ff */
[----:B------:R-:W-:-:S04]  /*02c0*/  IMAD.WIDE.U32 R8, R170, c[0x0][0x190], RZ ;  /* 0x00006400aa087a25 */ /* 0x000fc800078e00ff */
[----:B------:R-:W-:Y:S01]  /*02d0*/  IMAD.HI.U32 R7, R7, R3, R6 ;  /* 0x0000000307077227 */ /* 0x000fe200078e0006 */
[----:B------:R-:W-:Y:S02]  /*02e0*/  LOP3.LUT R6, R172, c[0x0][0x178], RZ, 0x3c, !PT ;  /* 0x00005e00ac067a12 */ /* 0x000fe400078e3cff */
[----:B------:R-:W-:Y:S02]  /*02f0*/  IADD3 R9, R9, R19, RZ ;  /* 0x0000001309097210 */ /* 0x000fe40007ffe0ff */
[----:B------:R-:W-:Y:S01]  /*0300*/  ISETP.GE.AND P3, PT, R6, RZ, PT ;  /* 0x000000ff0600720c */ /* 0x000fe20003f66270 */
[----:B------:R-:W-:-:S04]  /*0310*/  IMAD.HI.U32 R167, R7, R2, RZ ;  /* 0x0000000207a77227 */ /* 0x000fc800078e00ff */
[----:B------:R-:W-:Y:S02]  /*0320*/  IMAD.MOV R0, RZ, RZ, -R167 ;  /* 0x000000ffff007224 */ /* 0x000fe400078e0aa7 */
[----:B------:R-:W-:Y:S02]  /*0330*/  IMAD R7, R169, c[0x0][0x1d0], RZ ;  /* 0x00007400a9077a24 */ /* 0x000fe400078e02ff */
[----:B------:R-:W-:Y:S02]  /*0340*/  IMAD R0, R11, R0, R2 ;  /* 0x000000000b007224 */ /* 0x000fe400078e0202 */
[----:B------:R-:W-:-:S03]  /*0350*/  IMAD.WIDE.U32 R2, R170, c[0x0][0x1d0], RZ ;  /* 0x00007400aa027a25 */ /* 0x000fc600078e00ff */
[----:B------:R-:W-:Y:S01]  /*0360*/  ISETP.GT.U32.AND P4, PT, R11, R0, PT ;  /* 0x000000000b00720c */ /* 0x000fe20003f84070 */
[----:B------:R-:W-:-:S05]  /*0370*/  IMAD R7, R170, c[0x0][0x1d4], R7 ;  /* 0x00007500aa077a24 */ /* 0x000fca00078e0207 */
[----:B------:R-:W-:Y:S01]  /*0380*/  IADD3 R3, R3, R7, RZ ;  /* 0x0000000703037210 */ /* 0x000fe20007ffe0ff */
[----:B------:R-:W-:-:S04]  /*0390*/  IMAD.WIDE.U32 R6, R170, c[0x0][0x278], RZ ;  /* 0x00009e00aa067a25 */ /* 0x000fc800078e00ff */
[----:B------:R-:W-:Y:S02]  /*03a0*/  IMAD.WIDE.U32 R2, R172, c[0x0][0x1d8], R2 ;  /* 0x00007600ac027a25 */ /* 0x000fe400078e0002 */
[-C--:B------:R-:W-:Y:S02]  /*03b0*/  @!P4 IADD3 R0, R0, -R11.reuse, RZ ;  /* 0x8000000b0000c210 */ /* 0x080fe40007ffe0ff */
[----:B------:R-:W-:Y:S02]  /*03c0*/  @!P4 IADD3 R167, R167, 0x1, RZ ;  /* 0x00000001a7a7c810 */ /* 0x000fe40007ffe0ff */
[----:B------:R-:W-:Y:S01]  /*03d0*/  ISETP.GE.U32.AND P0, PT, R0, R11, PT ;  /* 0x0000000b0000720c */ /* 0x000fe20003f06070 */
[----:B------:R-:W-:Y:S01]  /*03e0*/  IMAD R11, R169, c[0x0][0x278], RZ ;  /* 0x00009e00a90b7a24 */ /* 0x000fe200078e02ff */
[----:B------:R-:W-:Y:S02]  /*03f0*/  ISETP.NE.AND P4, PT, RZ, c[0x0][0x178], PT ;  /* 0x00005e00ff007a0c */ /* 0x000fe40003f85270 */
[----:B------:R-:W-:Y:S01]  /*0400*/  IADD3 R16, P6, R15, R2, RZ ;  /* 0x000000020f107210 */ /* 0x000fe20007fde0ff */
[----:B------:R-:W-:-:S02]  /*0410*/  IMAD R17, R170, c[0x0][0x27c], R11 ;  /* 0x00009f00aa117a24 */ /* 0x000fc400078e020b */
[----:B------:R-:W-:Y:S02]  /*0420*/  IMAD R11, R171, c[0x0][0x1d8], RZ ;  /* 0x00007600ab0b7a24 */ /* 0x000fe400078e02ff */
[----:B------:R-:W-:Y:S01]  /*0430*/  IMAD.IADD R7, R7, 0x1, R17 ;  /* 0x0000000107077824 */ /* 0x000fe200078e0211 */
[----:B------:R-:W-:Y:S01]  /*0440*/  SHF.R.S32.HI R17, RZ, 0x1f, R15 ;  /* 0x0000001fff117819 */ /* 0x000fe2000001140f */
[----:B------:R-:W-:Y:S02]  /*0450*/  IMAD R11, R172, c[0x0][0x1dc], R11 ;  /* 0x00007700ac0b7a24 */ /* 0x000fe400078e020b */
[----:B------:R-:W-:Y:S02]  /*0460*/  @P0 IADD3 R167, R167, 0x1, RZ ;  /* 0x00000001a7a70810 */ /* 0x000fe40007ffe0ff */
[----:B------:R-:W-:Y:S02]  /*0470*/  LEA R14, P0, R16, c[0x0][0x240], 0x1 ;  /* 0x00009000100e7a11 */ /* 0x000fe400078008ff */
[----:B------:R-:W-:Y:S01]  /*0480*/  IADD3.X R19, R17, R3, R11, P6, !PT ;  /* 0x0000000311137210 */ /* 0x000fe200037fe40b */
[----:B------:R-:W-:-:S02]  /*0490*/  IMAD R3, R171, c[0x0][0x1e8], RZ ;  /* 0x00007a00ab037a24 */ /* 0x000fc400078e02ff */
[----:B------:R-:W-:Y:S01]  /*04a0*/  @!P3 IMAD.MOV R167, RZ, RZ, -R167 ;  /* 0x000000ffffa7b224 */ /* 0x000fe200078e0aa7 */
[----:B------:R-:W-:Y:S01]  /*04b0*/  @!P4 LOP3.LUT R167, RZ, c[0x0][0x178], RZ, 0x33, !PT ;  /* 0x00005e00ffa7ca12 */ /* 0x000fe200078e33ff */
[----:B------:R-:W-:Y:S01]  /*04c0*/  IMAD R0, R172, c[0x0][0x1ec], R3 ;  /* 0x00007b00ac007a24 */ /* 0x000fe200078e0203 */
[----:B------:R-:W-:Y:S01]  /*04d0*/  LEA.HI.X R16, R16, c[0x0][0x244], R19, 0x1, P0 ;  /* 0x0000910010107a11 */ /* 0x000fe200000f0c13 */
[----:B------:R-:W-:Y:S01]  /*04e0*/  IMAD.WIDE.U32 R2, R172, c[0x0][0x1e8], R4 ;  /* 0x00007a00ac027a25 */ /* 0x000fe200078e0004 */
[----:B------:R-:W-:-:S03]  /*04f0*/  SHF.R.S32.HI R166, RZ, 0x1f, R167 ;  /* 0x0000001fffa67819 */ /* 0x000fc600000114a7 */
[----:B------:R-:W-:-:S04]  /*0500*/  IMAD.WIDE.U32 R10, R170, c[0x0][0x1b0], RZ ;  /* 0x00006c00aa0a7a25 */ /* 0x000fc800078e00ff */
[----:B------:R-:W-:Y:S01]  /*0510*/  IMAD.WIDE.U32 R4, R172, c[0x0][0x280], R6 ;  /* 0x0000a000ac047a25 */ /* 0x000fe200078e0006 */
[----:B------:R-:W-:Y:S02]  /*0520*/  IADD3 R7, P3, R15, R2, RZ ;  /* 0x000000020f077210 */ /* 0x000fe40007f7e0ff */
[----:B------:R-:W-:Y:S01]  /*0530*/  IADD3 R11, R11, R23, RZ ;  /* 0x000000170b0b7210 */ /* 0x000fe20007ffe0ff */
[C---:B------:R-:W-:Y:S01]  /*0540*/  IMAD R18, R166.reuse, c[0x0][0x1c8], RZ ;  /* 0x00007200a6127a24 */ /* 0x040fe200078e02ff */
[----:B------:R-:W-:Y:S01]  /*0550*/  IADD3.X R2, R17, R3, R0, P3, !PT ;  /* 0x0000000311027210 */ /* 0x000fe20001ffe400 */
[----:B------:R-:W-:Y:S01]  /*0560*/  IMAD R0, R166, c[0x0][0x1a8], RZ ;  /* 0x00006a00a6007a24 */ /* 0x000fe200078e02ff */
[----:B------:R-:W-:Y:S01]  /*0570*/  LEA R6, P0, R7, c[0x0][0x248], 0x1 ;  /* 0x0000920007067a11 */ /* 0x000fe200078008ff */
[----:B------:R-:W-:Y:S01]  /*0580*/  IMAD.WIDE.U32 R8, R167, c[0x0][0x1a8], R8 ;  /* 0x00006a00a7087a25 */ /* 0x000fe200078e0008 */
[----:B------:R-:W-:Y:S02]  /*0590*/  IADD3 R4, P4, R15, R4, RZ ;  /* 0x000000040f047210 */ /* 0x000fe40007f9e0ff */
[----:B------:R-:W-:Y:S01]  /*05a0*/  LEA.HI.X R7, R7, c[0x0][0x24c], R2, 0x1, P0 ;  /* 0x0000930007077a11 */ /* 0x000fe200000f0c02 */
[----:B------:R-:W-:Y:S01]  /*05b0*/  IMAD.WIDE.U32 R10, R167, c[0x0][0x1c8], R10 ;  /* 0x00007200a70a7a25 */ /* 0x000fe200078e000a */
[----:B------:R-:W-:-:S02]  /*05c0*/  ISETP.NE.U32.AND P0, PT, RZ, c[0x0][0x260], PT ;  /* 0x00009800ff007a0c */ /* 0x000fc40003f05070 */
[----:B------:R-:W-:Y:S01]  /*05d0*/  IADD3.X R5, R17, R5, R21, P4, !PT ;  /* 0x0000000511057210 */ /* 0x000fe200027fe415 */
[----:B------:R-:W-:Y:S01]  /*05e0*/  IMAD R19, R167, c[0x0][0x1cc], R18 ;  /* 0x00007300a7137a24 */ /* 0x000fe200078e0212 */
[----:B------:R-:W-:Y:S01]  /*05f0*/  IADD3 R160, P3, R15, R8, RZ ;  /* 0x000000080fa07210 */ /* 0x000fe20007f7e0ff */
[----:B------:R-:W-:Y:S01]  /*0600*/  IMAD R3, R167, c[0x0][0x1ac], R0 ;  /* 0x00006b00a7037a24 */ /* 0x000fe200078e0200 */
[----:B------:R-:W-:Y:S02]  /*0610*/  IADD3 R15, P4, R15, R10, RZ ;  /* 0x0000000a0f0f7210 */ /* 0x000fe40007f9e0ff */
[----:B------:R-:W-:Y:S01]  /*0620*/  IADD3 R158, R11, R19, RZ ;  /* 0x000000130b9e7210 */ /* 0x000fe20007ffe0ff */
[----:B------:R-:W-:Y:S01]  /*0630*/  IMAD.IADD R8, R9, 0x1, R3 ;  /* 0x0000000109087824 */ /* 0x000fe200078e0203 */
[----:B------:R-:W-:Y:S02]  /*0640*/  ISETP.NE.AND.EX P0, PT, RZ, c[0x0][0x264], PT, P0 ;  /* 0x00009900ff007a0c */ /* 0x000fe40003f05300 */
[C---:B------:R-:W-:Y:S01]  /*0650*/  IADD3.X R158, R17.reuse, R158, RZ, P4, !PT ;  /* 0x0000009e119e7210 */ /* 0x040fe200027fe4ff */
[----:B------:R-:W-:Y:S01]  /*0660*/  IMAD.X R3, R17, 0x1, R8, P3 ;  /* 0x0000000111037824 */ /* 0x000fe200018e0608 */
[----:B------:R-:W-:-:S02]  /*0670*/  ISETP.NE.U32.AND P3, PT, RZ, c[0x0][0x328], PT ;  /* 0x0000ca00ff007a0c */ /* 0x000fc40003f65070 */
[----:B------:R-:W-:Y:S02]  /*0680*/  ISETP.NE.U32.AND P4, PT, RZ, c[0x0][0x348], PT ;  /* 0x0000d200ff007a0c */ /* 0x000fe40003f85070 */
[----:B------:R-:W-:Y:S02]  /*0690*/  ISETP.NE.AND.EX P3, PT, RZ, c[0x0][0x32c], PT, P3 ;  /* 0x0000cb00ff007a0c */ /* 0x000fe40003f65330 */
[----:B------:R-:W-:Y:S02]  /*06a0*/  ISETP.NE.AND.EX P4, PT, RZ, c[0x0][0x34c], PT, P4 ;  /* 0x0000d300ff007a0c */ /* 0x000fe40003f85340 */
[----:B------:R-:W-:Y:S01]  /*06b0*/  LEA R2, P6, R4, c[0x0][0x308], 0x1 ;  /* 0x0000c20004027a11 */ /* 0x000fe200078c08ff */
[----:B------:R-:W-:Y:S02]  /*06c0*/  @P0 IMAD R0, R170, c[0x0][0x164], R172 ;  /* 0x00005900aa000a24 */ /* 0x000fe400078e02ac */
[----:B------:R-:W-:Y:S01]  /*06d0*/  @P0 IMAD.MOV.U32 R119, RZ, RZ, 0x8 ;  /* 0x00000008ff770424 */ /* 0x000fe200078e00ff */
[----:B------:R-:W-:Y:S01]  /*06e0*/  LEA.HI.X R4, R4, c[0x0][0x30c], R5, 0x1, P6 ;  /* 0x0000c30004047a11 */ /* 0x000fe200030f0c05 */
[----:B------:R-:W-:Y:S01]  /*06f0*/  @P0 IMAD R0, R0, c[0x0][0x174], RZ ;  /* 0x00005d0000000a24 */ /* 0x000fe200078e02ff */
[----:B------:R-:W-:-:S03]  /*0700*/  LEA R161, P6, R160, c[0x0][0x228], 0x1 ;  /* 0x00008a00a0a17a11 */ /* 0x000fc600078c08ff */
[----:B------:R-:W-:Y:S01]  /*0710*/  @P0 IMAD R0, R0, c[0x0][0x16c], RZ ;  /* 0x00005b0000000a24 */ /* 0x000fe200078e02ff */
[----:B------:R-:W-:Y:S02]  /*0720*/  LEA.HI.X R160, R160, c[0x0][0x22c], R3, 0x1, P6 ;  /* 0x00008b00a0a07a11 */ /* 0x000fe400030f0c03 */
[C---:B------:R-:W-:Y:S01]  /*0730*/  LEA R159, P6, R15.reuse, c[0x0][0x230], 0x1 ;  /* 0x00008c000f9f7a11 */ /* 0x040fe200078c08ff */
[----:B------:R-:W-:Y:S02]  /*0740*/  @P0 IMAD.WIDE R118, R0, R119, c[0x0][0x260] ;  /* 0x0000980000760625 */ /* 0x000fe400078e0277 */
[----:B------:R-:W-:Y:S01]  /*0750*/  @!P0 CS2R R118, SRZ ;  /* 0x0000000000768805 */ /* 0x000fe2000001ff00 */
        /* <DEDUP_REMOVED lines=10> */
[----:B------:R-:W-:Y:S01]  /*0800*/  CS2R R164, SRZ ;  /* 0x0000000000a47805 */ /* 0x000fe2000001ff00 */
[----:B------:R-:W-:Y:S01]  /*0810*/  IMAD.MOV.U32 R157, RZ, RZ, RZ ;  /* 0x000000ffff9d7224 */ /* 0x000fe200078e00ff */
[----:B------:R-:W2:Y:S05]  /*0820*/  S2R R162, SR_LANEID ;  /* 0x0000000000a27919 */ /* 0x000eaa0000000000 */
[----:B------:R4:W1:Y:S08]  /*0830*/  R2UR UR23, R16 ;  /* 0x00000000101773c2 */ /* 0x00087000000e0000 */
[----:B------:R4:W0:Y:S01]  /*0840*/  R2UR UR20, R6 ;  /* 0x00000000061473c2 */ /* 0x00082200000e0000 */
[----:B---3--:R-:W-:-:S07]  /*0850*/  SHF.L.U32 R156, R163, 0x4, RZ ;  /* 0x00000004a39c7819 */ /* 0x008fce00000006ff */
[----:B------:R4:W3:Y:S01]  /*0860*/  R2UR UR21, R7 ;  /* 0x00000000071573c2 */ /* 0x0008e200000e0000 */
[----:B------:R-:W-:-:S07]  /*0870*/  LOP3.LUT R156, R156, 0xfffffe00, RZ, 0xc0, !PT ;  /* 0xfffffe009c9c7812 */ /* 0x000fce00078ec0ff */
[----:B------:R4:W0:Y:S08]  /*0880*/  R2UR UR18, R2 ;  /* 0x00000000021273c2 */ /* 0x00083000000e0000 */
[----:B-12---:R4:W0:Y:S02]  /*0890*/  R2UR UR19, R4 ;  /* 0x00000000041373c2 */ /* 0x00682400000e0000 */
.L_x_5536:
[----:B------:R-:W-:Y:S01]  /*08a0*/  IADD3 R155, -R157, c[0x0][0x174], RZ ;  /* 0x00005d009d9b7a10 */ /* 0x000fe20007ffe1ff */
[----:B------:R-:W-:Y:S01]  /*08b0*/  BAR.SYNC.DEFER_BLOCKING 0x0 ;  /* 0x0000000000007b1d */ /* 0x000fe20000010000 */
[----:B------:R-:W-:Y:S01]  /*08c0*/  LOP3.LUT R124, R156, 0x1f, R163, 0xf8, !PT ;  /* 0x0000001f9c7c7812 */ /* 0x000fe200078ef8a3 */
[----:B---3--:R-:W-:Y:S01]  /*08d0*/  IMAD.U32 R3, RZ, RZ, UR23 ;  /* 0x00000017ff037e24 */ /* 0x008fe2000f8e00ff */
[----:B0---4-:R-:W-:-:S02]  /*08e0*/  MOV R2, UR22 ;  /* 0x0000001600027c02 */ /* 0x011fc40008000f00 */
[----:B------:R-:W-:Y:S01]  /*08f0*/  PRMT R0, RZ, 0x7610, R0 ;  /* 0x00007610ff007816 */ /* 0x000fe20000000000 */
[----:B------:R-:W0:Y:S01]  /*0900*/  R2UR UR10, R155 ;  /* 0x000000009b0a73c2 */ /* 0x000e2200000e0000 */
[----:B------:R-:W-:Y:S01]  /*0910*/  ULDC UR11, c[0x0][0x168] ;  /* 0x00005a00000b7ab9 */ /* 0x000fe20000000800 */
[C---:B------:R-:W-:Y:S01]  /*0920*/  IMAD.WIDE R2, R124.reuse, 0x2, R2 ;  /* 0x000000027c027825 */ /* 0x040fe200078e0202 */
[C---:B------:R-:W-:Y:S02]  /*0930*/  LOP3.LUT R154, R124.reuse, 0x20, RZ, 0xfc, !PT ;  /* 0x000000207c9a7812 */ /* 0x040fe400078efcff */
[C---:B------:R-:W-:Y:S02]  /*0940*/  LOP3.LUT R153, R124.reuse, 0x40, RZ, 0xfc, !PT ;  /* 0x000000407c997812 */ /* 0x040fe400078efcff */
        /* <DEDUP_REMOVED lines=43> */
[----:B------:R-:W-:Y:S02]  /*0c00*/  LOP3.LUT R141, R124, 0x1c0, RZ, 0xfc, !PT ;  /* 0x000001c07c8d7812 */ /* 0x000fe400078efcff */
        /* <DEDUP_REMOVED lines=19> */
[C---:B------:R-:W-:Y:S02]  /*0d40*/  IADD3 R23, R162.reuse, 0x40, RZ ;  /* 0x00000040a2177810 */ /* 0x040fe40007ffe0ff */
[C---:B------:R-:W-:Y:S02]  /*0d50*/  IADD3 R25, R162.reuse, 0x60, RZ ;  /* 0x00000060a2197810 */ /* 0x040fe40007ffe0ff */
[-C--:B------:R-:W-:Y:S02]  /*0d60*/  LEA.HI.SX32 R21, R21, R162.reuse, 0x1b ;  /* 0x000000a215157211 */ /* 0x080fe400078fdaff */
[C---:B------:R-:W-:Y:S02]  /*0d70*/  LEA.HI.SX32 R139, R162.reuse, R162, 0x1b ;  /* 0x000000a2a28b7211 */ /* 0x040fe400078fdaff */
[C---:B------:R-:W-:Y:S02]  /*0d80*/  IADD3 R27, R162.reuse, 0x80, RZ ;  /* 0x00000080a21b7810 */ /* 0x040fe40007ffe0ff */
[----:B------:R-:W-:-:S02]  /*0d90*/  IADD3 R29, R162, 0xa0, RZ ;  /* 0x000000a0a21d7810 */ /* 0x000fc40007ffe0ff */
[-C--:B------:R-:W-:Y:S02]  /*0da0*/  LEA.HI.SX32 R23, R23, R162.reuse, 0x1b ;  /* 0x000000a217177211 */ /* 0x080fe400078fdaff */
[-C--:B------:R-:W-:Y:S02]  /*0db0*/  LEA.HI.SX32 R25, R25, R162.reuse, 0x1b ;  /* 0x000000a219197211 */ /* 0x080fe400078fdaff */
[----:B0-----:R-:W-:Y:S01]  /*0dc0*/  IADD3 R3, R162, 0xc0, RZ ;  /* 0x000000c0a2037810 */ /* 0x001fe20007ffe0ff */
[----:B------:R-:W-:Y:S01]  /*0dd0*/  IMAD.SHL.U32 R138, R21, 0x2, RZ ;  /* 0x00000002158a7824 */ /* 0x000fe200078e00ff */
[----:B------:R-:W-:Y:S02]  /*0de0*/  SHF.L.U32 R139, R139, 0x1, RZ ;  /* 0x000000018b8b7819 */ /* 0x000fe400000006ff */
[-C--:B------:R-:W-:Y:S02]  /*0df0*/  LEA.HI.SX32 R27, R27, R162.reuse, 0x1b ;  /* 0x000000a21b1b7211 */ /* 0x080fe400078fdaff */
[----:B------:R-:W-:-:S02]  /*0e00*/  LEA.HI.SX32 R29, R29, R162, 0x1b ;  /* 0x000000a21d1d7211 */ /* 0x000fc400078fdaff */
[C---:B------:R-:W-:Y:S01]  /*0e10*/  IADD3 R21, R162.reuse, 0xe0, RZ ;  /* 0x000000e0a2157810 */ /* 0x040fe20007ffe0ff */
[----:B------:R-:W-:Y:S01]  /*0e20*/  IMAD.SHL.U32 R136, R25, 0x2, RZ ;  /* 0x0000000219887824 */ /* 0x000fe200078e00ff */
[----:B------:R-:W-:Y:S02]  /*0e30*/  SHF.L.U32 R137, R23, 0x1, RZ ;  /* 0x0000000117897819 */ /* 0x000fe400000006ff */
[----:B------:R-:W-:Y:S01]  /*0e40*/  LEA.HI.SX32 R3, R3, R162, 0x1b ;  /* 0x000000a203037211 */ /* 0x000fe200078fdaff */
[----:B------:R-:W-:Y:S01]  /*0e50*/  IMAD.SHL.U32 R116, R29, 0x2, RZ ;  /* 0x000000021d747824 */ /* 0x000fe200078e00ff */
[----:B------:R-:W-:Y:S02]  /*0e60*/  SHF.L.U32 R117, R27, 0x1, RZ ;  /* 0x000000011b757819 */ /* 0x000fe400000006ff */
[C---:B------:R-:W-:Y:S02]  /*0e70*/  IADD3 R23, R162.reuse, 0x100, RZ ;  /* 0x00000100a2177810 */ /* 0x040fe40007ffe0ff */
[----:B------:R-:W-:-:S02]  /*0e80*/  IADD3 R25, R162, 0x120, RZ ;  /* 0x00000120a2197810 */ /* 0x000fc40007ffe0ff */
[-C--:B------:R-:W-:Y:S02]  /*0e90*/  LEA.HI.SX32 R21, R21, R162.reuse, 0x1b ;  /* 0x000000a215157211 */ /* 0x080fe400078fdaff */
[----:B------:R-:W-:Y:S02]  /*0ea0*/  SHF.L.U32 R115, R3, 0x1, RZ ;  /* 0x0000000103737819 */ /* 0x000fe400000006ff */
[C---:B------:R-:W-:Y:S02]  /*0eb0*/  IADD3 R27, R162.reuse, 0x140, RZ ;  /* 0x00000140a21b7810 */ /* 0x040fe40007ffe0ff */
[----:B------:R-:W-:Y:S01]  /*0ec0*/  IADD3 R3, R162, 0x160, RZ ;  /* 0x00000160a2037810 */ /* 0x000fe20007ffe0ff */
[----:B------:R-:W-:Y:S01]  /*0ed0*/  IMAD.SHL.U32 R114, R21, 0x2, RZ ;  /* 0x0000000215727824 */ /* 0x000fe200078e00ff */
[-C--:B------:R-:W-:Y:S02]  /*0ee0*/  LEA.HI.SX32 R23, R23, R162.reuse, 0x1b ;  /* 0x000000a217177211 */ /* 0x080fe400078fdaff */
[----:B------:R-:W-:-:S02]  /*0ef0*/  LEA.HI.SX32 R25, R25, R162, 0x1b ;  /* 0x000000a219197211 */ /* 0x000fc400078fdaff */
[-C--:B------:R-:W-:Y:S02]  /*0f00*/  LEA.HI.SX32 R27, R27, R162.reuse, 0x1b ;  /* 0x000000a21b1b7211 */ /* 0x080fe400078fdaff */
[----:B------:R-:W-:Y:S02]  /*0f10*/  IADD3 R21, R162, 0x1e0, RZ ;  /* 0x000001e0a2157810 */ /* 0x000fe40007ffe0ff */
[-C--:B------:R-:W-:Y:S01]  /*0f20*/  LEA.HI.SX32 R3, R3, R162.reuse, 0x1b ;  /* 0x000000a203037211 */ /* 0x080fe200078fdaff */
[----:B------:R-:W-:Y:S01]  /*0f30*/  IMAD.SHL.U32 R112, R25, 0x2, RZ ;  /* 0x0000000219707824 */ /* 0x000fe200078e00ff */
[----:B------:R-:W-:Y:S02]  /*0f40*/  SHF.L.U32 R113, R23, 0x1, RZ ;  /* 0x0000000117717819 */ /* 0x000fe400000006ff */
[----:B------:R-:W-:Y:S01]  /*0f50*/  SHF.L.U32 R111, R27, 0x1, RZ ;  /* 0x000000011b6f7819 */ /* 0x000fe200000006ff */
[----:B------:R-:W-:Y:S01]  /*0f60*/  IMAD.SHL.U32 R110, R3, 0x2, RZ ;  /* 0x00000002036e7824 */ /* 0x000fe200078e00ff */
[----:B------:R-:W-:-:S05]  /*0f70*/  LEA.HI.SX32 R21, R21, R162, 0x1b ;  /* 0x000000a215157211 */ /* 0x000fca00078fdaff */
        /* <DEDUP_REMOVED lines=13> */
[----:B-----5:R-:W-:Y:S04]  /*1050*/  STS.U16 [R137+0x80], R4 ;  /* 0x0000800489007388 */ /* 0x020fe80000000400 */
[----:B-1-3--:R1:W-:Y:S01]  /*1060*/  STS.U16 [R136+0xc0], R7 ;  /* 0x0000c00788007388 */ /* 0x00a3e20000000400 */
[----:B0-----:R-:W-:-:S03]  /*1070*/  IADD3 R5, R162, 0x180, RZ ;  /* 0x00000180a2057810 */ /* 0x001fc60007ffe0ff */
[----:B------:R-:W-:Y:S01]  /*1080*/  STS.U16 [R117+0x100], R6 ;  /* 0x0001000675007388 */ /* 0x000fe20000000400 */
[----:B------:R-:W-:-:S03]  /*1090*/  SHF.L.U32 R0, R162, 0x4, RZ ;  /* 0x00000004a2007819 */ /* 0x000fc600000006ff */
[----:B------:R0:W-:Y:S01]  /*10a0*/  STS.U16 [R116+0x140], R9 ;  /* 0x0001400974007388 */ /* 0x0001e20000000400 */
[C---:B-1----:R-:W-:Y:S02]  /*10b0*/  IADD3 R7, R162.reuse, 0x1a0, RZ ;  /* 0x000001a0a2077810 */ /* 0x042fe40007ffe0ff */
[-C--:B------:R-:W-:Y:S02]  /*10c0*/  LEA.HI.SX32 R5, R5, R162.reuse, 0x1b ;  /* 0x000000a205057211 */ /* 0x080fe400078fdaff */
[----:B------:R-:W-:Y:S02]  /*10d0*/  LEA.HI.SX32 R7, R7, R162, 0x1b ;  /* 0x000000a207077211 */ /* 0x000fe400078fdaff */
[----:B0-----:R-:W-:-:S03]  /*10e0*/  IADD3 R9, R162, 0x1c0, RZ ;  /* 0x000001c0a2097810 */ /* 0x001fc60007ffe0ff */
[----:B------:R-:W-:Y:S01]  /*10f0*/  IMAD.SHL.U32 R108, R7, 0x2, RZ ;  /* 0x00000002076c7824 */ /* 0x000fe200078e00ff */
[----:B------:R-:W-:Y:S02]  /*1100*/  SHF.L.U32 R109, R5, 0x1, RZ ;  /* 0x00000001056d7819 */ /* 0x000fe400000006ff */
[----:B------:R-:W-:Y:S01]  /*1110*/  LEA.HI.SX32 R9, R9, R162, 0x1b ;  /* 0x000000a209097211 */ /* 0x000fe200078fdaff */
[----:B------:R0:W-:Y:S01]  /*1120*/  STS.U16 [R115+0x180], R8 ;  /* 0x0001800873007388 */ /* 0x0001e20000000400 */
[----:B------:R-:W-:-:S03]  /*1130*/  LEA.HI.SX32 R0, R0, R0, 0x1b ;  /* 0x0000000000007211 */ /* 0x000fc600078fdaff */
[----:B------:R-:W-:Y:S01]  /*1140*/  STS.U16 [R114+0x1c0], R11 ;  /* 0x0001c00b72007388 */ /* 0x000fe20000000400 */
[----:B------:R-:W-:-:S03]  /*1150*/  SHF.L.U32 R107, R9, 0x1, RZ ;  /* 0x00000001096b7819 */ /* 0x000fc600000006ff */
[----:B------:R1:W-:Y:S01]  /*1160*/  STS.U16 [R113+0x200], R10 ;  /* 0x0002000a71007388 */ /* 0x0003e20000000400 */
[----:B------:R-:W-:-:S03]  /*1170*/  IMAD.SHL.U32 R105, R0, 0x2, RZ ;  /* 0x0000000200697824 */ /* 0x000fc600078e00ff */
[----:B------:R-:W-:Y:S04]  /*1180*/  STS.U16 [R112+0x240], R13 ;  /* 0x0002400d70007388 */ /* 0x000fe80000000400 */
[----:B------:R2:W-:Y:S04]  /*1190*/  STS.U16 [R111+0x280], R12 ;  /* 0x0002800c6f007388 */ /* 0x0005e80000000400 */
[----:B------:R-:W-:Y:S04]  /*11a0*/  STS.U16 [R110+0x2c0], R15 ;  /* 0x0002c00f6e007388 */ /* 0x000fe80000000400 */
        /* <DEDUP_REMOVED lines=49> */
[----:B------:R-:W-:Y:S02]  /*14c0*/  PRMT R13, RZ, 0x7610, R13 ;  /* 0x00007610ff0d7816 */ /* 0x000fe4000000000d */
[----:B---3--:R-:W-:Y:S02]  /*14d0*/  PRMT R14, RZ, 0x7610, R14 ;  /* 0x00007610ff0e7816 */ /* 0x008fe4000000000e */
[----:B------:R-:W-:Y:S02]  /*14e0*/  PRMT R15, RZ, 0x7610, R15 ;  /* 0x00007610ff0f7816 */ /* 0x000fe4000000000f */
[----:B------:R-:W-:Y:S01]  /*14f0*/  PRMT R0, RZ, 0x7610, R0 ;  /* 0x00007610ff007816 */ /* 0x000fe20000000000 */
[----:B------:R0:W3:Y:S01]  /*1500*/  @!P0 LDG.E.U16 R13, [R2.64+0x240] ;  /* 0x00024010020d8981 */ /* 0x0000e2000c1e1500 */
[----:B----4-:R-:W-:-:S02]  /*1510*/  PRMT R17, RZ, 0x7610, R17 ;  /* 0x00007610ff117816 */ /* 0x010fc40000000011 */
[----:B-----5:R-:W-:Y:S01]  /*1520*/  PRMT R16, RZ, 0x7610, R16 ;  /* 0x00007610ff107816 */ /* 0x020fe20000000010 */
[----:B------:R0:W4:Y:S01]  /*1530*/  @!P4 LDG.E.U16 R14, [R2.64+0x280] ;  /* 0x00028010020ec981 */ /* 0x000122000c1e1500 */
        /* <DEDUP_REMOVED lines=233> */
.L_x_5493:
[----:B------:R-:W-:Y:S01]  /*23d0*/  IADD3 R23, R155, -0x1, RZ ;  /* 0xffffffff9b177810 */ /* 0x000fe20007ffe0ff */
[----:B------:R-:W-:Y:S01]  /*23e0*/  CS2R R24, SRZ ;  /* 0x0000000000187805 */ /* 0x000fe2000001ff00 */
[----:B------:R-:W-:Y:S01]  /*23f0*/  IMAD.MOV.U32 R40, RZ, RZ, RZ ;  /* 0x000000ffff287224 */ /* 0x000fe200078e00ff */
[----:B------:R-:W-:Y:S01]  /*2400*/  CS2R R38, SRZ ;  /* 0x0000000000267805 */ /* 0x000fe2000001ff00 */
        /* <DEDUP_REMOVED lines=11> */
.L_x_5531:
[----:B------:R-:W-:Y:S01]  /*24c0*/  SHF.R.S32.HI R242, RZ, 0x1f, R24 ;  /* 0x0000001ffff27819 */ /* 0x000fe20000011418 */
[----:B------:R-:W-:Y:S01]  /*24d0*/  ULDC UR11, c[0x0][0x168] ;  /* 0x00005a00000b7ab9 */ /* 0x000fe20000000800 */
[--C-:B------:R-:W-:Y:S01]  /*24e0*/  SHF.R.S32.HI R125, RZ, 0x1f, R124.reuse ;  /* 0x0000001fff7d7819 */ /* 0x100fe2000001147c */
[----:B------:R-:W-:Y:S01]  /*24f0*/  UIADD3 UR11, -UR10, UR11, URZ ;  /* 0x0000000b0a0b7290 */ /* 0x000fe2000fffe13f */
[----:B------:R-:W-:Y:S01]  /*2500*/  LOP3.LUT R154, R124, 0x20, RZ, 0xfc, !PT ;  /* 0x000000207c9a7812 */ /* 0x000fe200078efcff */
[----:B------:R-:W-:Y:S01]  /*2510*/  IMAD R3, R242, c[0x0][0x1a0], RZ ;  /* 0x00006800f2037a24 */ /* 0x000fe200078e02ff */
[C---:B------:R-:W-:Y:S02]  /*2520*/  LOP3.LUT R153, R124.reuse, 0x40, RZ, 0xfc, !PT ;  /* 0x000000407c997812 */ /* 0x040fe400078efcff */
[----:B------:R-:W-:Y:S01]  /*2530*/  LOP3.LUT R152, R124, 0x60, RZ, 0xfc, !PT ;  /* 0x000000607c987812 */ /* 0x000fe200078efcff */
[----:B------:R-:W-:Y:S01]  /*2540*/  IMAD R5, R24, c[0x0][0x1a4], R3 ;  /* 0x0000690018057a24 */ /* 0x000fe200078e0203 */
[----:B------:R-:W-:Y:S01]  /*2550*/  ISETP.GE.AND P2, PT, R124, UR11, PT ;  /* 0x0000000b7c007c0c */ /* 0x000fe2000bf46270 */
[----:B------:R-:W-:Y:S01]  /*2560*/  IMAD.WIDE.U32 R2, R24, c[0x0][0x1a0], R124 ;  /* 0x0000680018027a25 */ /* 0x000fe200078e007c */
[----:B------:R-:W-:-:S02]  /*2570*/  ISETP.GE.AND P1, PT, R154, UR11, PT ;  /* 0x0000000b9a007c0c */ /* 0x000fc4000bf26270 */
[----:B------:R-:W-:Y:S02]  /*2580*/  PRMT R0, RZ, 0x7610, R0 ;  /* 0x00007610ff007816 */ /* 0x000fe40000000000 */
[----:B------:R-:W-:Y:S02]  /*2590*/  IADD3 R3, R3, R5, RZ ;  /* 0x0000000503037210 */ /* 0x000fe40007ffe0ff */
[----:B------:R-:W-:Y:S02]  /*25a0*/  LEA R6, P0, R2, R161, 0x1 ;  /* 0x000000a102067211 */ /* 0x000fe400078008ff */
[----:B------:R-:W-:Y:S02]  /*25b0*/  LOP3.LUT R151, R124, 0x80, RZ, 0xfc, !PT ;  /* 0x000000807c977812 */ /* 0x000fe400078efcff */
[----:B------:R-:W-:Y:S02]  /*25c0*/  LEA.HI.X R7, R2, R160, R3, 0x1, P0 ;  /* 0x000000a002077211 */ /* 0x000fe400000f0c03 */
[----:B------:R-:W-:-:S02]  /*25d0*/  PRMT R9, RZ, 0x7610, R9 ;  /* 0x00007610ff097816 */ /* 0x000fc40000000009 */
[C---:B------:R-:W-:Y:S01]  /*25e0*/  LOP3.LUT R150, R124.reuse, 0xa0, RZ, 0xfc, !PT ;  /* 0x000000a07c967812 */ /* 0x040fe200078efcff */
[----:B0-2---:R0:W2:Y:S01]  /*25f0*/  @!P2 LDG.E.U16 R0, [R6.64] ;  /* 0x000000100600a981 */ /* 0x0050a2000c1e1500 */
[C---:B------:R-:W-:Y:S02]  /*2600*/  LOP3.LUT R149, R124.reuse, 0xc0, RZ, 0xfc, !PT ;  /* 0x000000c07c957812 */ /* 0x040fe400078efcff */
[----:B------:R-:W-:Y:S01]  /*2610*/  ISETP.GE.AND P0, PT, R153, UR11, PT ;  /* 0x0000000b99007c0c */ /* 0x000fe2000bf06270 */
[----:B------:R0:W3:Y:S01]  /*2620*/  @!P1 LDG.E.U16 R9, [R6.64+0x40] ;  /* 0x0000401006099981 */ /* 0x0000e2000c1e1500 */
[----:B------:R-:W-:Y:S02]  /*2630*/  LOP3.LUT R148, R124, 0xe0, RZ, 0xfc, !PT ;  /* 0x000000e07c947812 */ /* 0x000fe400078efcff */
[----:B------:R-:W-:Y:S02]  /*2640*/  ISETP.GE.AND P4, PT, R152, UR11, PT ;  /* 0x0000000b98007c0c */ /* 0x000fe4000bf86270 */
        /* <DEDUP_REMOVED lines=10> */
[----:B----4-:R0:W4:Y:S01]  /*26f0*/  @!P0 LDG.E.U16 R8, [R6.64+0x80] ;  /* 0x0000801006088981 */ /* 0x010122000c1e1500 */
        /* <DEDUP_REMOVED lines=12> */
[----:B------:R-:W-:-:S02]  /*27c0*/  ISETP.GE.AND P0, PT, R146, UR11, PT ;  /* 0x0000000b92007c0c */ /* 0x000fc4000bf06270 */
[C---:B------:R-:W-:Y:S01]  /*27d0*/  LOP3.LUT R141, R124.reuse, 0x1c0, RZ, 0xfc, !PT ;  /* 0x000001c07c8d7812 */ /* 0x040fe200078efcff */
[----:B------:R0:W4:Y:S01]  /*27e0*/  @!P2 LDG.E.U16 R15, [R6.64+0x1c0] ;  /* 0x0001c010060fa981 */ /* 0x000122000c1e1500 */
[----:B------:R-:W-:Y:S02]  /*27f0*/  ISETP.GE.AND P4, PT, R145, UR11, PT ;  /* 0x0000000b91007c0c */ /* 0x000fe4000bf86270 */
[----:B------:R-:W-:Y:S01]  /*2800*/  LOP3.LUT R140, R124, 0x1e0, RZ, 0xfc, !PT ;  /* 0x000001e07c8c7812 */ /* 0x000fe200078efcff */
[----:B------:R0:W4:Y:S01]  /*2810*/  @!P1 LDG.E.U16 R14, [R6.64+0x200] ;  /* 0x00020010060e9981 */ /* 0x000122000c1e1500 */
        /* <DEDUP_REMOVED lines=32> */
[C---:B------:R-:W-:Y:S01]  /*2a20*/  LEA R2, P0, R4.reuse, R159, 0x1 ;  /* 0x0000009f04027211 */ /* 0x040fe200078008ff */
[----:B------:R-:W-:Y:S02]  /*2a30*/  IMAD.IADD R3, R5, 0x1, R131 ;  /* 0x0000000105037824 */ /* 0x000fe400078e0283 */
[----:B------:R-:W4:Y:S03]  /*2a40*/  LDG.E R126, [R6.64] ;  /* 0x00000010067e7981 */ /* 0x000f26000c1e1900 */
[----:B------:R-:W-:Y:S02]  /*2a50*/  LEA.HI.X R3, R4, R158, R3, 0x1, P0 ;  /* 0x0000009e04037211 */ /* 0x000fe400000f0c03 */
        /* <DEDUP_REMOVED lines=18> */
[----:B-1----:R1:W-:Y:S01]  /*2b80*/  STS.U16 [R113+0x200], R14 ;  /* 0x0002000e71007388 */ /* 0x0023e20000000400 */
[----:B0-----:R-:W-:-:S03]  /*2b90*/  PRMT R12, RZ, 0x7610, R12 ;  /* 0x00007610ff0c7816 */ /* 0x001fc6000000000c */
        /* <DEDUP_REMOVED lines=8> */
[----:B------:R2:W4:Y:S01]  /*2c20*/  @!P0 LDG.E.U16 R12, [R2.64] ;  /* 0x00000010020c8981 */ /* 0x000522000c1e1500 */
[----:B------:R-:W-:Y:S02]  /*2c30*/  ISETP.GE.AND P0, PT, R154, UR11, PT ;  /* 0x0000000b9a007c0c */ /* 0x000fe4000bf06270 */
[----:B------:R-:W-:Y:S01]  /*2c40*/  PRMT R11, RZ, 0x7610, R11 ;  /* 0x00007610ff0b7816 */ /* 0x000fe2000000000b */
[----:B------:R-:W-:Y:S01]  /*2c50*/  LDS.U16 R178, [R105+0x1c] ;  /* 0x00001c0069b27984 */ /* 0x000fe20000000400 */
[----:B-1----:R-:W-:Y:S02]  /*2c60*/  PRMT R14, RZ, 0x7610, R14 ;  /* 0x00007610ff0e7816 */ /* 0x002fe4000000000e */
[----:B------:R-:W-:Y:S01]  /*2c70*/  PRMT R13, RZ, 0x7610, R13 ;  /* 0x00007610ff0d7816 */ /* 0x000fe2000000000d */
[----:B------:R-:W1:Y:S01]  /*2c80*/  LDS.U16 R10, [R105+0x2] ;  /* 0x00000200690a7984 */ /* 0x000e620000000400 */
[----:B0-----:R-:W-:Y:S02]  /*2c90*/  PRMT R16, RZ, 0x7610, R16 ;  /* 0x00007610ff107816 */ /* 0x001fe40000000010 */
        /* <DEDUP_REMOVED lines=11> */
[----:B--2---:R-:W-:Y:S01]  /*2d50*/  PRMT R18, RZ, 0x7610, R18 ;  /* 0x00007610ff127816 */ /* 0x004fe20000000012 */
[----:B------:R-:W2:Y:S01]  /*2d60*/  R2UR UR9, R126 ;  /* 0x000000007e0973c2 */ /* 0x000ea200000e0000 */
[----:B------:R-:W-:Y:S01]  /*2d70*/  PRMT R17, RZ, 0x7610, R17 ;  /* 0x00007610ff117816 */ /* 0x000fe20000000011 */
[----:B------:R-:W0:Y:S01]  /*2d80*/  LDS.U16 R9, [R105] ;  /* 0x0000000069097984 */ /* 0x000e220000000400 */
[----:B---3--:R-:W-:Y:S02]  /*2d90*/  PRMT R20, RZ, 0x7610, R20 ;  /* 0x00007610ff147816 */ /* 0x008fe40000000014 */
[----:B------:R-:W-:Y:S01]  /*2da0*/  PRMT R19, RZ, 0x7610, R19 ;  /* 0x00007610ff137816 */ /* 0x000fe20000000013 */
        /* <DEDUP_REMOVED lines=10> */
[----:B------:R-:W-:Y:S01]  /*2e50*/  PRMT R21, RZ, 0x7610, R21 ;  /* 0x00007610ff157816 */ /* 0x000fe20000000015 */
[----:B------:R0:W3:Y:S04]  /*2e60*/  @!P1 LDG.E.U16 R128, [R2.64+0x300] ;  /* 0x0003001002809981 */ /* 0x0000e8000c1e1500 */
[----:B------:R0:W3:Y:S04]  /*2e70*/  @!P2 LDG.E.U16 R129, [R2.64+0x340] ;  /* 0x000340100281a981 */ /* 0x0000e8000c1e1500 */
[----:B------:R0:W3:Y:S04]  /*2e80*/  @!P0 LDG.E.U16 R21, [R2.64+0x2c0] ;  /* 0x0002c01002158981 */ /* 0x0000e8000c1e1500 */
[----:B------:R0:W3:Y:S04]  /*2e90*/  @!P3 LDG.E.U16 R130, [R2.64+0x380] ;  /* 0x000380100282b981 */ /* 0x0000e8000c1e1500 */
[----:B------:R0:W3:Y:S01]  /*2ea0*/  @!P4 LDG.E.U16 R131, [R2.64+0x3c0] ;  /* 0x0003c0100283c981 */ /* 0x0000e2000c1e1500 */
[----:B------:R-:W-:-:S02]  /*2eb0*/  IADD3 R113, R162, 0x20, RZ ;  /* 0x00000020a2717810 */ /* 0x000fc40007ffe0ff */
[C---:B------:R-:W-:Y:S01]  /*2ec0*/  IADD3 R111, R162.reuse, 0x40, RZ ;  /* 0x00000040a26f7810 */ /* 0x040fe20007ffe0ff */
[----:B------:R-:W-:Y:S01]  /*2ed0*/  LDS.U16 R7, [R105+0x6] ;  /* 0x0000060069077984 */ /* 0x000fe20000000400 */
[C---:B------:R-:W-:Y:S02]  /*2ee0*/  IADD3 R109, R162.reuse, 0x60, RZ ;  /* 0x00000060a26d7810 */ /* 0x040fe40007ffe0ff */
[CC--:B------:R-:W-:Y:S01]  /*2ef0*/  LEA.HI.SX32 R139, R162.reuse, R162.reuse, 0x1b ;  /* 0x000000a2a28b7211 */ /* 0x0c0fe200078fdaff */
[----:B------:R-:W1:Y:S01]  /*2f00*/  LDS.U16 R8, [R105+0x4] ;  /* 0x0000040069087984 */ /* 0x000e620000000400 */
[C---:B0-----:R-:W-:Y:S02]  /*2f10*/  IADD3 R3, R162.reuse, 0xa0, RZ ;  /* 0x000000a0a2037810 */ /* 0x041fe40007ffe0ff */
[----:B------:R-:W-:Y:S01]  /*2f20*/  IADD3 R107, R162, 0x80, RZ ;  /* 0x00000080a26b7810 */ /* 0x000fe20007ffe0ff */
[----:B------:R-:W-:Y:S01]  /*2f30*/  LDS.U16 R5, [R105+0xa] ;  /* 0x00000a0069057984 */ /* 0x000fe20000000400 */
[----:B------:R-:W-:-:S02]  /*2f40*/  LEA.HI.SX32 R113, R113, R162, 0x1b ;  /* 0x000000a271717211 */ /* 0x000fc400078fdaff */
[-C--:B------:R-:W-:Y:S01]  /*2f50*/  LEA.HI.SX32 R111, R111, R162.reuse, 0x1b ;  /* 0x000000a26f6f7211 */ /* 0x080fe200078fdaff */
[----:B------:R-:W0:Y:S01]  /*2f60*/  LDS.U16 R6, [R105+0x8] ;  /* 0x0000080069067984 */ /* 0x000e220000000400 */
[-C--:B------:R-:W-:Y:S02]  /*2f70*/  LEA.HI.SX32 R109, R109, R162.reuse, 0x1b ;  /* 0x000000a26d6d7211 */ /* 0x080fe400078fdaff */
[----:B------:R-:W-:Y:S01]  /*2f80*/  LEA.HI.SX32 R3, R3, R162, 0x1b ;  /* 0x000000a203037211 */ /* 0x000fe200078fdaff */
[----:B------:R-:W-:Y:S01]  /*2f90*/  LDS.U16 R127, [R105+0xe] ;  /* 0x00000e00697f7984 */ /* 0x000fe20000000400 */
[----:B--2---:R-:W-:-:S03]  /*2fa0*/  MOV R220, UR9 ;  /* 0x0000000900dc7c02 */ /* 0x004fc60008000f00 */
[----:B------:R-:W2:Y:S01]  /*2fb0*/  LDS.U16 R4, [R105+0xc] ;  /* 0x00000c0069047984 */ /* 0x000ea20000000400 */
[----:B------:R-:W-:-:S03]  /*2fc0*/  SHF.L.U32 R139, R139, 0x1, RZ ;  /* 0x000000018b8b7819 */ /* 0x000fc600000006ff */
[----:B------:R-:W-:Y:S01]  /*2fd0*/  LDS.U16 R0, [R105+0x12] ;  /* 0x0000120069007984 */ /* 0x000fe20000000400 */
[----:B------:R-:W-:-:S03]  /*2fe0*/  LEA.HI.SX32 R107, R107, R162, 0x1b ;  /* 0x000000a26b6b7211 */ /* 0x000fc600078fdaff */
[----:B------:R-:W-:Y:S01]  /*2ff0*/  LDS.U16 R126, [R105+0x10] ;  /* 0x00001000697e7984 */ /* 0x000fe20000000400 */
[----:B------:R-:W-:-:S03]  /*3000*/  IMAD.SHL.U32 R138, R113, 0x2, RZ ;  /* 0x00000002718a7824 */ /* 0x000fc600078e00ff */
[----:B------:R-:W-:Y:S04]  /*3010*/  LDS.U16 R226, [R105+0x16] ;  /* 0x0000160069e27984 */ /* 0x000fe80000000400 */
[----:B------:R-:W-:Y:S04]  /*3020*/  LDS.U16 R229, [R105+0x14] ;  /* 0x0000140069e57984 */ /* 0x000fe80000000400 */
[----:B------:R-:W-:Y:S04]  /*3030*/  LDS.U16 R181, [R105+0x1a] ;  /* 0x00001a0069b57984 */ /* 0x000fe80000000400 */
[----:B------:R-:W-:Y:S04]  /*3040*/  LDS.U16 R185, [R105+0x18] ;  /* 0x0000180069b97984 */ /* 0x000fe80000000400 */
[----:B------:R0:W-:Y:S01]  /*3050*/  LDS.U16 R175, [R105+0x1e] ;  /* 0x00001e0069af7984 */ /* 0x0001e20000000400 */
[----:B------:R-:W-:Y:S01]  /*3060*/  SHF.L.U32 R137, R111, 0x1, RZ ;  /* 0x000000016f897819 */ /* 0x000fe200000006ff */
[----:B------:R-:W-:Y:S01]  /*3070*/  IMAD.SHL.U32 R136, R109, 0x2, RZ ;  /* 0x000000026d887824 */ /* 0x000fe200078e00ff */
[C---:B------:R-:W-:Y:S01]  /*3080*/  IADD3 R111, R162.reuse, 0xc0, RZ ;  /* 0x000000c0a26f7810 */ /* 0x040fe20007ffe0ff */
[----:B------:R-:W-:Y:S01]  /*3090*/  IMAD.SHL.U32 R116, R3, 0x2, RZ ;  /* 0x0000000203747824 */ /* 0x000fe200078e00ff */
[----:B0-----:R-:W-:Y:S01]  /*30a0*/  IADD3 R105, R162, 0x120, RZ ;  /* 0x00000120a2697810 */ /* 0x001fe20007ffe0ff */
[----:B------:R-:W-:Y:S01]  /*30b0*/  FMUL.FTZ R220, R220, 1.4426950216293334961 ;  /* 0x3fb8aa3bdcdc7820 */ /* 0x000fe20000410000 */
[----:B------:R-:W-:-:S02]  /*30c0*/  SHF.L.U32 R117, R107, 0x1, RZ ;  /* 0x000000016b757819 */ /* 0x000fc400000006ff */
[-C--:B------:R-:W-:Y:S02]  /*30d0*/  LEA.HI.SX32 R105, R105, R162.reuse, 0x1b ;  /* 0x000000a269697211 */ /* 0x080fe400078fdaff */
[C---:B------:R-:W-:Y:S02]  /*30e0*/  IADD3 R3, R162.reuse, 0x140, RZ ;  /* 0x00000140a2037810 */ /* 0x040fe40007ffe0ff */
[C---:B------:R-:W-:Y:S02]  /*30f0*/  IADD3 R109, R162.reuse, 0xe0, RZ ;  /* 0x000000e0a26d7810 */ /* 0x040fe40007ffe0ff */
[----:B------:R-:W-:Y:S01]  /*3100*/  IADD3 R107, R162, 0x100, RZ ;  /* 0x00000100a26b7810 */ /* 0x000fe20007ffe0ff */
[----:B------:R-:W-:Y:S01]  /*3110*/  IMAD.SHL.U32 R112, R105, 0x2, RZ ;  /* 0x0000000269707824 */ /* 0x000fe200078e00ff */
[----:B------:R-:W-:Y:S01]  /*3120*/  LEA.HI.SX32 R111, R111, R162, 0x1b ;  /* 0x000000a26f6f7211 */ /* 0x000fe200078fdaff */
[----:B------:R-:W-:Y:S01]  /*3130*/  FMUL.FTZ R211, R71, R220 ;  /* 0x000000dc47d37220 */ /* 0x000fe20000410000 */
[----:B------:R-:W-:-:S02]  /*3140*/  ISETP.NE.AND P1, PT, R163, RZ, PT ;  /* 0x000000ffa300720c */ /* 0x000fc40003f25270 */
[-C--:B------:R-:W-:Y:S02]  /*3150*/  LEA.HI.SX32 R3, R3, R162.reuse, 0x1b ;  /* 0x000000a203037211 */ /* 0x080fe400078fdaff */
[-C--:B------:R-:W-:Y:S02]  /*3160*/  LEA.HI.SX32 R109, R109, R162.reuse, 0x1b ;  /* 0x000000a26d6d7211 */ /* 0x080fe400078fdaff */
[C---:B------:R-:W-:Y:S02]  /*3170*/  IADD3 R105, R162.reuse, 0x160, RZ ;  /* 0x00000160a2697810 */ /* 0x040fe40007ffe0ff */
[-C--:B------:R-:W-:Y:S02]  /*3180*/  LEA.HI.SX32 R107, R107, R162.reuse, 0x1b ;  /* 0x000000a26b6b7211 */ /* 0x080fe400078fdaff */
[----:B------:R-:W-:Y:S02]  /*3190*/  SHF.L.U32 R115, R111, 0x1, RZ ;  /* 0x000000016f737819 */ /* 0x000fe400000006ff */
[----:B------:R-:W-:Y:S01]  /*31a0*/  SHF.L.U32 R111, R3, 0x1, RZ ;  /* 0x00000001036f7819 */ /* 0x000fe200000006ff */
[----:B------:R-:W-:Y:S01]  /*31b0*/  IMAD.SHL.U32 R114, R109, 0x2, RZ ;  /* 0x000000026d727824 */ /* 0x000fe200078e00ff */
[----:B------:R-:W-:Y:S01]  /*31c0*/  IADD3 R3, R162, 0x1e0, RZ ;  /* 0x000001e0a2037810 */ /* 0x000fe20007ffe0ff */
[----:B------:R-:W0:Y:S01]  /*31d0*/  MUFU.EX2 R211, R211 ;  /* 0x000000d300d37308 */ /* 0x000e220000000800 */
[----:B------:R-:W-:-:S02]  /*31e0*/  LEA.HI.SX32 R105, R105, R162, 0x1b ;  /* 0x000000a269697211 */ /* 0x000fc400078fdaff */
[----:B------:R-:W-:Y:S02]  /*31f0*/  SHF.L.U32 R113, R107, 0x1, RZ ;  /* 0x000000016b717819 */ /* 0x000fe400000006ff */
[----:B------:R-:W-:Y:S01]  /*3200*/  LEA.HI.SX32 R3, R3, R162, 0x1b ;  /* 0x000000a203037211 */ /* 0x000fe200078fdaff */
[----:B------:R-:W-:Y:S02]  /*3210*/  IMAD.SHL.U32 R110, R105, 0x2, RZ ;  /* 0x00000002696e7824 */ /* 0x000fe400078e00ff */
[----:B------:R-:W-:Y:S01]  /*3220*/  IMAD R2, R23, 0x100, R24 ;  /* 0x0000010017027824 */ /* 0x000fe200078e0218 */
[----:B------:R-:W-:Y:S01]  /*3230*/  @P1 IADD3 R2, R163, 0x200, RZ ;  /* 0x00000200a3021810 */ /* 0x000fe20007ffe0ff */
[----:B------:R-:W-:Y:S01]  /*3240*/  IMAD.SHL.U32 R106, R3, 0x2, RZ ;  /* 0x00000002036a7824 */ /* 0x000fe200078e00ff */
[----:B------:R-:W-:-:S04]  /*3250*/  LOP3.LUT P0, RZ, R163, 0x1f, RZ, 0xc0, !PT ;  /* 0x0000001fa3ff7812 */ /* 0x000fc8000780c0ff */
[----:B------:R-:W-:Y:S01]  /*3260*/  ISETP.LT.OR P2, PT, R155, 0x2, P0 ;  /* 0x000000029b00780c */ /* 0x000fe20000741670 */
[-C--:B------:R-:W-:Y:S02]  /*3270*/  FMUL.FTZ R182, R72, R220.reuse ;  /* 0x000000dc48b67220 */ /* 0x080fe40000410000 */
[-C--:B------:R-:W-:Y:S02]  /*3280*/  FMUL.FTZ R183, R69, R220.reuse ;  /* 0x000000dc45b77220 */ /* 0x080fe40000410000 */
[-C--:B------:R-:W-:Y:S02]  /*3290*/  FMUL.FTZ R202, R70, R220.reuse ;  /* 0x000000dc46ca7220 */ /* 0x080fe40000410000 */
[----:B------:R-:W0:Y:S01]  /*32a0*/  MUFU.EX2 R182, R182 ;  /* 0x000000b600b67308 */ /* 0x000e220000000800 */
[----:B------:R-:W-:Y:S01]  /*32b0*/  HFMA2.MMA R231, -RZ, RZ, 0, 0 ;  /* 0x00000000ffe77435 */ /* 0x000fe200000001ff */
[----:B------:R-:W-:-:S04]  /*32c0*/  FMUL.FTZ R205, R67, R220 ;  /* 0x000000dc43cd7220 */ /* 0x000fc80000410000 */
[----:B------:R-:W-:Y:S02]  /*32d0*/  @!P2 IADD3 R3, R155, -0x2, RZ ;  /* 0xfffffffe9b03a810 */ /* 0x000fe40007ffe0ff */
[----:B------:R-:W0:Y:S01]  /*32e0*/  MUFU.EX2 R183, R183 ;  /* 0x000000b700b77308 */ /* 0x000e220000000800 */
[----:B-1----:R-:W-:Y:S02]  /*32f0*/  HADD2.F32 R10, -RZ, R10.H0_H0 ;  /* 0x2000000aff0a7230 */ /* 0x002fe40000004100 */
[----:B------:R-:W-:Y:S01]  /*3300*/  @!P2 IMAD R3, R3, c[0x0][0x16c], R24 ;  /* 0x00005b000303aa24 */ /* 0x000fe200078e0218 */
[----:B------:R-:W-:Y:S01]  /*3310*/  HADD2.F32 R9, -RZ, R9.H0_H0 ;  /* 0x20000009ff097230 */ /* 0x000fe20000004100 */
[----:B------:R-:W-:-:S03]  /*3320*/  FMUL.FTZ R179, R68, R220 ;  /* 0x000000dc44b37220 */ /* 0x000fc60000410000 */
[----:B------:R-:W1:Y:S01]  /*3330*/  MUFU.EX2 R202, R202 ;  /* 0x000000ca00ca7308 */ /* 0x000e620000000800 */
[----:B------:R-:W-:Y:S01]  /*3340*/  HADD2.F32 R8, -RZ, R8.H0_H0 ;  /* 0x20000008ff087230 */ /* 0x000fe20000004100 */
[----:B------:R-:W-:Y:S01]  /*3350*/  FMUL.FTZ R210, R65, R220 ;  /* 0x000000dc41d27220 */ /* 0x000fe20000410000 */
[----:B------:R-:W-:-:S05]  /*3360*/  HADD2.F32 R7, -RZ, R7.H0_H0 ;  /* 0x20000007ff077230 */ /* 0x000fca0000004100 */
[----:B------:R-:W0:Y:S01]  /*3370*/  MUFU.EX2 R205, R205 ;  /* 0x000000cd00cd7308 */ /* 0x000e220000000800 */
[----:B------:R-:W-:Y:S01]  /*3380*/  FMUL.FTZ R177, R66, R220 ;  /* 0x000000dc42b17220 */ /* 0x000fe20000410000 */
[----:B------:R-:W-:-:S06]  /*3390*/  HADD2.F32 R6, -RZ, R6.H0_H0 ;  /* 0x20000006ff067230 */ /* 0x000fcc0000004100 */
[----:B------:R-:W0:Y:S01]  /*33a0*/  MUFU.EX2 R179, R179 ;  /* 0x000000b300b37308 */ /* 0x000e220000000800 */
[----:B------:R-:W-:Y:S01]  /*33b0*/  FMUL.FTZ R217, R63, R220 ;  /* 0x000000dc3fd97220 */ /* 0x000fe20000410000 */
[----:B------:R-:W-:-:S06]  /*33c0*/  HADD2.F32 R5, -RZ, R5.H0_H0 ;  /* 0x20000005ff057230 */ /* 0x000fcc0000004100 */
[----:B------:R-:W0:Y:S01]  /*33d0*/  MUFU.EX2 R210, R210 ;  /* 0x000000d200d27308 */ /* 0x000e220000000800 */
[----:B------:R-:W-:Y:S01]  /*33e0*/  FMUL.FTZ R174, R64, R220 ;  /* 0x000000dc40ae7220 */ /* 0x000fe20000410000 */
[----:B--2---:R-:W-:-:S06]  /*33f0*/  HADD2.F32 R4, -RZ, R4.H0_H0 ;  /* 0x20000004ff047230 */ /* 0x004fcc0000004100 */
[----:B------:R-:W2:Y:S01]  /*3400*/  MUFU.EX2 R177, R177 ;  /* 0x000000b100b17308 */ /* 0x000ea20000000800 */
[----:B------:R-:W-:Y:S01]  /*3410*/  FMUL.FTZ R173, R61, R220 ;  /* 0x000000dc3dad7220 */ /* 0x000fe20000410000 */
[----:B----4-:R-:W-:Y:S04]  /*3420*/  STS.U16 [R139+0x420], R12 ;  /* 0x0004200c8b007388 */ /* 0x010fe80000000400 */
[----:B------:R4:W-:Y:S04]  /*3430*/  STS.U16 [R138+0x460], R11 ;  /* 0x0004600b8a007388 */ /* 0x0009e80000000400 */
[----:B------:R-:W-:Y:S04]  /*3440*/  STS.U16 [R137+0x4a0], R14 ;  /* 0x0004a00e89007388 */ /* 0x000fe80000000400 */
[----:B------:R0:W-:Y:S01]  /*3450*/  STS.U16 [R136+0x4e0], R13 ;  /* 0x0004e00d88007388 */ /* 0x0001e20000000400 */
[----:B----4-:R-:W-:-:S03]  /*3460*/  IADD3 R11, R162, 0x1c0, RZ ;  /* 0x000001c0a20b7810 */ /* 0x010fc60007ffe0ff */
[----:B------:R-:W-:Y:S01]  /*3470*/  STS.U16 [R117+0x520], R16 ;  /* 0x0005201075007388 */ /* 0x000fe20000000400 */
[----:B------:R-:W-:-:S03]  /*3480*/  LEA.HI.SX32 R11, R11, R162, 0x1b ;  /* 0x000000a20b0b7211 */ /* 0x000fc600078fdaff */
[----:B------:R4:W-:Y:S01]  /*3490*/  STS.U16 [R116+0x560], R15 ;  /* 0x0005600f74007388 */ /* 0x0009e20000000400 */
[C---:B0-----:R-:W-:Y:S02]  /*34a0*/  IADD3 R13, R162.reuse, 0x1a0, RZ ;  /* 0x000001a0a20d7810 */ /* 0x041fe40007ffe0ff */
[----:B------:R-:W-:Y:S02]  /*34b0*/  SHF.L.U32 R107, R11, 0x1, RZ ;  /* 0x000000010b6b7819 */ /* 0x000fe400000006ff */
[-C--:B------:R-:W-:Y:S02]  /*34c0*/  LEA.HI.SX32 R13, R13, R162.reuse, 0x1b ;  /* 0x000000a20d0d7211 */ /* 0x080fe400078fdaff */
[C---:B----4-:R-:W-:Y:S02]  /*34d0*/  IADD3 R15, R162.reuse, 0x180, RZ ;  /* 0x00000180a20f7810 */ /* 0x050fe40007ffe0ff */
[----:B------:R-:W-:Y:S02]  /*34e0*/  SHF.L.U32 R11, R162, 0x4, RZ ;  /* 0x00000004a20b7819 */ /* 0x000fe400000006ff */
[----:B------:R-:W-:Y:S01]  /*34f0*/  LEA.HI.SX32 R15, R15, R162, 0x1b ;  /* 0x000000a20f0f7211 */ /* 0x000fe200078fdaff */
[----:B---3--:R-:W-:Y:S01]  /*3500*/  STS.U16 [R115+0x5a0], R18 ;  /* 0x0005a01273007388 */ /* 0x008fe20000000400 */
[----:B------:R-:W-:Y:S01]  /*3510*/  IMAD.SHL.U32 R108, R13, 0x2, RZ ;  /* 0x000000020d6c7824 */ /* 0x000fe200078e00ff */
[----:B------:R-:W-:-:S02]  /*3520*/  LEA.HI.SX32 R11, R11, R11, 0x1b ;  /* 0x0000000b0b0b7211 */ /* 0x000fc400078fdaff */
[----:B------:R-:W-:Y:S01]  /*3530*/  STS.U16 [R114+0x5e0], R17 ;  /* 0x0005e01172007388 */ /* 0x000fe20000000400 */
[----:B------:R-:W-:-:S03]  /*3540*/  SHF.L.U32 R109, R15, 0x1, RZ ;  /* 0x000000010f6d7819 */ /* 0x000fc600000006ff */
[----:B------:R-:W-:Y:S01]  /*3550*/  STS.U16 [R113+0x620], R20 ;  /* 0x0006201471007388 */ /* 0x000fe20000000400 */
[----:B------:R-:W-:-:S03]  /*3560*/  SHF.L.U32 R105, R11, 0x1, RZ ;  /* 0x000000010b697819 */ /* 0x000fc600000006ff */
[----:B------:R-:W-:Y:S01]  /*3570*/  STS.U16 [R112+0x660], R19 ;  /* 0x0006601370007388 */ /* 0x000fe20000000400 */
[----:B------:R-:W-:-:S03]  /*3580*/  IMAD.SHL.U32 R12, R2, 0x4, RZ ;  /* 0x00000004020c7824 */ /* 0x000fc600078e00ff */
[----:B------:R0:W-:Y:S04]  /*3590*/  STS.U16 [R111+0x6a0], R22 ;  /* 0x0006a0166f007388 */ /* 0x0001e80000000400 */
[----:B------:R3:W-:Y:S04]  /*35a0*/  STS.U16 [R110+0x6e0], R21 ;  /* 0x0006e0156e007388 */ /* 0x0007e80000000400 */
[----:B------:R-:W-:Y:S04]  /*35b0*/  STS.U16 [R109+0x720], R128 ;  /* 0x000720806d007388 */ /* 0x000fe80000000400 */
[----:B------:R-:W-:Y:S04]  /*35c0*/  STS.U16 [R108+0x760], R129 ;  /* 0x000760816c007388 */ /* 0x000fe80000000400 */
[----:B------:R4:W-:Y:S04]  /*35d0*/  STS.U16 [R107+0x7a0], R130 ;  /* 0x0007a0826b007388 */ /* 0x0009e80000000400 */
[----:B------:R0:W-:Y:S01]  /*35e0*/  STS.U16 [R106+0x7e0], R131 ;  /* 0x0007e0836a007388 */ /* 0x0001e20000000400 */
        /* <DEDUP_REMOVED lines=14> */
[----:B------:R-:W1:Y:S04]  /*36d0*/  LDS.U16 R212, [R105+0x438] ;  /* 0x0004380069d47984 */ /* 0x000e680000000400 */
[----:B------:R-:W1:Y:S04]  /*36e0*/  LDS.U16 R213, [R105+0x43e] ;  /* 0x00043e0069d57984 */ /* 0x000e680000000400 */
[----:B------:R-:W1:Y:S04]  /*36f0*/  LDS.U16 R214, [R105+0x43c] ;  /* 0x00043c0069d67984 */ /* 0x000e680000000400 */
[----:B------:R1:W-:Y:S01]  /*3700*/  STS [R12+0x1af8], R211 ;  /* 0x001af8d30c007388 */ /* 0x0003e20000000800 */
[----:B0-----:R-:W-:-:S02]  /*3710*/  HADD2.F32 R22, -RZ, R104.H0_H0 ;  /* 0x20000068ff167230 */ /* 0x001fc40000004100 */
[----:B---3--:R-:W-:Y:S02]  /*3720*/  HADD2.F32 R21, -RZ, R103.H0_H0 ;  /* 0x20000067ff157230 */ /* 0x008fe40000004100 */
[----:B------:R-:W-:Y:S01]  /*3730*/  HADD2.F32 R20, -RZ, R102.H0_H0 ;  /* 0x20000066ff147230 */ /* 0x000fe20000004100 */
[----:B------:R-:W-:Y:S02]  /*3740*/  FMUL.FTZ R184, R71, R22 ;  /* 0x0000001647b87220 */ /* 0x000fe40000410000 */
[----:B------:R-:W-:Y:S01]  /*3750*/  FMUL.FTZ R197, R72, R21 ;  /* 0x0000001548c57220 */ /* 0x000fe20000410000 */
[----:B------:R-:W-:Y:S01]  /*3760*/  HADD2.F32 R19, -RZ, R101.H0_H0 ;  /* 0x20000065ff137230 */ /* 0x000fe20000004100 */
[----:B------:R-:W-:Y:S01]  /*3770*/  @!P2 IMAD.WIDE R2, R3, 0x8, R118 ;  /* 0x000000080302a825 */ /* 0x000fe200078e0276 */
[----:B------:R-:W-:Y:S03]  /*3780*/  BAR.SYNC.DEFER_BLOCKING 0x0 ;  /* 0x0000000000007b1d */ /* 0x000fe60000010000 */
[----:B------:R-:W-:-:S02]  /*3790*/  FMUL.FTZ R187, R69, R20 ;  /* 0x0000001445bb7220 */ /* 0x000fc40000410000 */
[----:B------:R-:W-:Y:S02]  /*37a0*/  FMUL.FTZ R233, R10, R197 ;  /* 0x000000c50ae97220 */ /* 0x000fe40000410000 */
[----:B------:R-:W-:Y:S01]  /*37b0*/  FMUL.FTZ R238, R9, R184 ;  /* 0x000000b809ee7220 */ /* 0x000fe20000410000 */
[----:B------:R-:W-:Y:S01]  /*37c0*/  HADD2.F32 R18, -RZ, R100.H0_H0 ;  /* 0x20000064ff127230 */ /* 0x000fe20000004100 */
[----:B----4-:R-:W-:Y:S02]  /*37d0*/  FMUL.FTZ R130, R211, R182 ;  /* 0x000000b6d3827220 */ /* 0x010fe40000410000 */
[----:B------:R-:W-:Y:S02]  /*37e0*/  FMUL.FTZ R188, R70, R19 ;  /* 0x0000001346bc7220 */ /* 0x000fe40000410000 */
[----:B------:R-:W-:Y:S01]  /*37f0*/  FMUL.FTZ R230, R8, R187 ;  /* 0x000000bb08e67220 */ /* 0x000fe20000410000 */
[----:B------:R-:W-:Y:S01]  /*3800*/  HADD2.F32 R17, -RZ, R99.H0_H0 ;  /* 0x20000063ff117230 */ /* 0x000fe20000004100 */
[----:B------:R-:W-:-:S02]  /*3810*/  FMUL.FTZ R189, R67, R18 ;  /* 0x0000001243bd7220 */ /* 0x000fc40000410000 */
[----:B------:R-:W-:Y:S01]  /*3820*/  FMUL.FTZ R227, R7, R188 ;  /* 0x000000bc07e37220 */ /* 0x000fe20000410000 */
[----:B------:R0:W5:Y:S01]  /*3830*/  @!P2 LDG.E R231, [R2.64+0x4] ;  /* 0x0000041002e7a981 */ /* 0x000162000c1e1900 */
[----:B------:R-:W-:Y:S01]  /*3840*/  ISETP.NE.AND P2, PT, R163, 0x1f, PT ;  /* 0x0000001fa300780c */ /* 0x000fe20003f45270 */
[----:B------:R-:W-:Y:S01]  /*3850*/  HADD2.F32 R16, -RZ, R98.H0_H0 ;  /* 0x20000062ff107230 */ /* 0x000fe20000004100 */
[----:B0-----:R-:W-:Y:S02]  /*3860*/  FFMA.FTZ R2, R182, R238, R233 ;  /* 0x000000eeb6027223 */ /* 0x001fe400000100e9 */
[C---:B------:R-:W-:Y:S02]  /*3870*/  FMUL.FTZ R3, R183.reuse, R130 ;  /* 0x00000082b7037220 */ /* 0x040fe40000410000 */
[----:B------:R-:W-:Y:S02]  /*3880*/  FFMA.FTZ R2, R183, R2, R230 ;  /* 0x00000002b7027223 */ /* 0x000fe400000100e6 */
[----:B-1----:R-:W-:-:S02]  /*3890*/  FMUL.FTZ R130, R202, R3 ;  /* 0x00000003ca827220 */ /* 0x002fc40000410000 */
[----:B------:R-:W-:Y:S02]  /*38a0*/  FMUL.FTZ R190, R68, R17 ;  /* 0x0000001144be7220 */ /* 0x000fe40000410000 */
[----:B------:R-:W-:Y:S02]  /*38b0*/  FMUL.FTZ R232, R6, R189 ;  /* 0x000000bd06e87220 */ /* 0x000fe40000410000 */
[----:B------:R-:W-:Y:S01]  /*38c0*/  FFMA.FTZ R2, R202, R2, R227 ;  /* 0x00000002ca027223 */ /* 0x000fe200000100e3 */
[----:B------:R-:W0:Y:S01]  /*38d0*/  MUFU.EX2 R217, R217 ;  /* 0x000000d900d97308 */ /* 0x000e220000000800 */
[----:B------:R-:W-:Y:S01]  /*38e0*/  HADD2.F32 R15, -RZ, R97.H0_H0 ;  /* 0x20000061ff0f7230 */ /* 0x000fe20000004100 */
[----:B------:R-:W-:Y:S02]  /*38f0*/  FMUL.FTZ R130, R205, R130 ;  /* 0x00000082cd827220 */ /* 0x000fe40000410000 */
[----:B------:R-:W-:Y:S02]  /*3900*/  FMUL.FTZ R191, R65, R16 ;  /* 0x0000001041bf7220 */ /* 0x000fe40000410000 */
[----:B------:R-:W-:-:S02]  /*3910*/  FMUL.FTZ R134, R5, R190 ;  /* 0x000000be05867220 */ /* 0x000fc40000410000 */
[----:B------:R-:W-:Y:S01]  /*3920*/  FFMA.FTZ R2, R205, R2, R232 ;  /* 0x00000002cd027223 */ /* 0x000fe200000100e8 */
[----:B------:R-:W1:Y:S01]  /*3930*/  MUFU.EX2 R174, R174 ;  /* 0x000000ae00ae7308 */ /* 0x000e620000000800 */
[----:B------:R-:W-:Y:S01]  /*3940*/  HADD2.F32 R14, -RZ, R96.H0_H0 ;  /* 0x20000060ff0e7230 */ /* 0x000fe20000004100 */
[C---:B------:R-:W-:Y:S01]  /*3950*/  FMUL.FTZ R131, R179.reuse, R130 ;  /* 0x00000082b3837220 */ /* 0x040fe20000410000 */
[----:B------:R-:W-:Y:S01]  /*3960*/  HADD2.F32 R3, -RZ, R127.H0_H0 ;  /* 0x2000007fff037230 */ /* 0x000fe20000004100 */
[----:B------:R-:W-:Y:S01]  /*3970*/  FMUL.FTZ R192, R66, R15 ;  /* 0x0000000f42c07220 */ /* 0x000fe20000410000 */
[----:B------:R-:W-:Y:S01]  /*3980*/  HADD2.F32 R237, -RZ, R212.H0_H0 ;  /* 0x200000d4ffed7230 */ /* 0x000fe20000004100 */
[----:B------:R-:W-:Y:S01]  /*3990*/  FMUL.FTZ R135, R4, R191 ;  /* 0x000000bf04877220 */ /* 0x000fe20000410000 */
[----:B------:R3:W4:Y:S01]  /*39a0*/  @P2 LDS R212, [R163.X4+0x22fc] ;  /* 0x0022fc00a3d42984 */ /* 0x0007220000004800 */
[----:B------:R-:W-:Y:S02]  /*39b0*/  FFMA.FTZ R127, R179, R2, R134 ;  /* 0x00000002b37f7223 */ /* 0x000fe40000010086 */
[----:B------:R-:W-:Y:S01]  /*39c0*/  FMUL.FTZ R228, R62, R220 ;  /* 0x000000dc3ee47220 */ /* 0x000fe20000410000 */
[----:B------:R-:W0:Y:S01]  /*39d0*/  MUFU.EX2 R173, R173 ;  /* 0x000000ad00ad7308 */ /* 0x000e220000000800 */
[----:B------:R-:W-:Y:S01]  /*39e0*/  HADD2.F32 R13, -RZ, R95.H0_H0 ;  /* 0x2000005fff0d7230 */ /* 0x000fe20000004100 */
[----:B------:R-:W-:Y:S01]  /*39f0*/  FMUL.FTZ R130, R210, R131 ;  /* 0x00000083d2827220 */ /* 0x000fe20000410000 */
[----:B------:R-:W-:Y:S01]  /*3a00*/  HADD2.F32 R2, -RZ, R126.H0_H0 ;  /* 0x2000007eff027230 */ /* 0x000fe20000004100 */
[----:B------:R-:W-:-:S02]  /*3a10*/  FMUL.FTZ R193, R63, R14 ;  /* 0x0000000e3fc17220 */ /* 0x000fc40000410000 */
[----:B------:R-:W-:Y:S02]  /*3a20*/  FMUL.FTZ R132, R3, R192 ;  /* 0x000000c003847220 */ /* 0x000fe40000410000 */
[----:B------:R-:W-:Y:S02]  /*3a30*/  FFMA.FTZ R127, R210, R127, R135 ;  /* 0x0000007fd27f7223 */ /* 0x000fe40000010087 */
[----:B------:R-:W-:Y:S01]  /*3a40*/  FMUL.FTZ R133, R59, R220 ;  /* 0x000000dc3b857220 */ /* 0x000fe20000410000 */
[----:B------:R-:W-:Y:S01]  /*3a50*/  HADD2.F32 R12, -RZ, R94.H0_H0 ;  /* 0x2000005eff0c7230 */ /* 0x000fe20000004100 */
[----:B------:R-:W1:Y:S01]  /*3a60*/  MUFU.EX2 R228, R228 ;  /* 0x000000e400e47308 */ /* 0x000e620000000800 */
[----:B--2---:R-:W-:Y:S01]  /*3a70*/  FMUL.FTZ R130, R177, R130 ;  /* 0x00000082b1827220 */ /* 0x004fe20000410000 */
[----:B------:R-:W-:Y:S01]  /*3a80*/  HADD2.F32 R0, -RZ, R0.H0_H0 ;  /* 0x20000000ff007230 */ /* 0x000fe20000004100 */
[----:B------:R-:W-:Y:S02]  /*3a90*/  FMUL.FTZ R195, R64, R13 ;  /* 0x0000000d40c37220 */ /* 0x000fe40000410000 */
[----:B------:R-:W-:-:S02]  /*3aa0*/  FMUL.FTZ R216, R2, R193 ;  /* 0x000000c102d87220 */ /* 0x000fc40000410000 */
[----:B------:R-:W-:Y:S02]  /*3ab0*/  FFMA.FTZ R127, R177, R127, R132 ;  /* 0x0000007fb17f7223 */ /* 0x000fe40000010084 */
[----:B------:R-:W-:Y:S01]  /*3ac0*/  FMUL.FTZ R236, R60, R220 ;  /* 0x000000dc3cec7220 */ /* 0x000fe20000410000 */
[----:B------:R-:W-:Y:S01]  /*3ad0*/  HADD2.F32 R11, -RZ, R93.H0_H0 ;  /* 0x2000005dff0b7230 */ /* 0x000fe20000004100 */
[----:B------:R-:W2:Y:S01]  /*3ae0*/  MUFU.EX2 R133, R133 ;  /* 0x0000008500857308 */ /* 0x000ea20000000800 */
[----:B0-----:R-:W-:Y:S01]  /*3af0*/  FMUL.FTZ R131, R217, R130 ;  /* 0x00000082d9837220 */ /* 0x001fe20000410000 */
[----:B------:R-:W-:Y:S01]  /*3b00*/  HADD2.F32 R229, -RZ, R229.H0_H0 ;  /* 0x200000e5ffe57230 */ /* 0x000fe20000004100 */
[----:B------:R-:W-:Y:S02]  /*3b10*/  FMUL.FTZ R196, R61, R12 ;  /* 0x0000000c3dc47220 */ /* 0x000fe40000410000 */
[----:B------:R-:W-:Y:S02]  /*3b20*/  FMUL.FTZ R241, R0, R195 ;  /* 0x000000c300f17220 */ /* 0x000fe40000410000 */
[----:B------:R-:W-:-:S02]  /*3b30*/  FFMA.FTZ R127, R217, R127, R216 ;  /* 0x0000007fd97f7223 */ /* 0x000fc400000100d8 */
[----:B------:R-:W-:Y:S01]  /*3b40*/  FMUL.FTZ R239, R57, R220 ;  /* 0x000000dc39ef7220 */ /* 0x000fe20000410000 */
[----:B------:R-:W-:Y:S01]  /*3b50*/  HADD2.F32 R194, -RZ, R92.H0_H0 ;  /* 0x2000005cffc27230 */ /* 0x000fe20000004100 */
[----:B------:R-:W0:Y:S01]  /*3b60*/  MUFU.EX2 R236, R236 ;  /* 0x000000ec00ec7308 */ /* 0x000e220000000800 */
[----:B-1----:R-:W-:Y:S01]  /*3b70*/  FMUL.FTZ R126, R174, R131 ;  /* 0x00000083ae7e7220 */ /* 0x002fe20000410000 */
[----:B------:R-:W-:Y:S01]  /*3b80*/  HADD2.F32 R226, -RZ, R226.H0_H0 ;  /* 0x200000e2ffe27230 */ /* 0x000fe20000004100 */
[----:B------:R-:W-:Y:S02]  /*3b90*/  FMUL.FTZ R225, R62, R11 ;  /* 0x0000000b3ee17220 */ /* 0x000fe40000410000 */
[----:B------:R-:W-:Y:S02]  /*3ba0*/  FMUL.FTZ R234, R229, R196 ;  /* 0x000000c4e5ea7220 */ /* 0x000fe40000410000 */
        /* <DEDUP_REMOVED lines=9> */
[----:B------:R-:W-:Y:S01]  /*3c40*/  HADD2.F32 R206, -RZ, R90.H0_H0 ;  /* 0x2000005affce7230 */ /* 0x000fe20000004100 */
[----:B------:R-:W-:Y:S01]  /*3c50*/  FMUL.FTZ R126, R228, R131 ;  /* 0x00000083e47e7220 */ /* 0x000fe20000410000 */
[----:B------:R-:W-:Y:S01]  /*3c60*/  HADD2.F32 R181, -RZ, R181.H0_H0 ;  /* 0x200000b5ffb57230 */ /* 0x000fe20000004100 */
[----:B------:R-:W-:Y:S01]  /*3c70*/  FMUL.FTZ R204, R60, R201 ;  /* 0x000000c93ccc7220 */ /* 0x000fe20000410000 */
[----:B------:R-:W1:Y:S01]  /*3c80*/  MUFU.EX2 R220, R220 ;  /* 0x000000dc00dc7308 */ /* 0x000e620000000800 */
[----:B------:R-:W-:Y:S02]  /*3c90*/  FMUL.FTZ R224, R185, R186 ;  /* 0x000000bab9e07220 */ /* 0x000fe40000410000 */
[----:B------:R-:W-:Y:S01]  /*3ca0*/  FFMA.FTZ R127, R228, R127, R235 ;  /* 0x0000007fe47f7223 */ /* 0x000fe200000100eb */
[----:B------:R-:W-:Y:S01]  /*3cb0*/  HADD2.F32 R178, -RZ, R178.H0_H0 ;  /* 0x200000b2ffb27230 */ /* 0x000fe20000004100 */
[----:B--2---:R-:W-:-:S02]  /*3cc0*/  FMUL.FTZ R221, R133, R126 ;  /* 0x0000007e85dd7220 */ /* 0x004fc40000410000 */
[----:B------:R-:W-:Y:S02]  /*3cd0*/  FFMA.FTZ R127, R133, R127, R224 ;  /* 0x0000007f857f7223 */ /* 0x000fe400000100e0 */
[----:B------:R-:W-:Y:S02]  /*3ce0*/  FMUL.FTZ R131, R181, R204 ;  /* 0x000000ccb5837220 */ /* 0x000fe40000410000 */
[----:B------:R-:W-:Y:S01]  /*3cf0*/  FMUL.FTZ R215, R57, R206 ;  /* 0x000000ce39d77220 */ /* 0x000fe20000410000 */
[----:B------:R-:W-:Y:S01]  /*3d00*/  HADD2.F32 R244, -RZ, R209.H0_H0 ;  /* 0x200000d1fff47230 */ /* 0x000fe20000004100 */
[C---:B0-----:R-:W-:Y:S01]  /*3d10*/  FMUL.FTZ R126, R236.reuse, R221 ;  /* 0x000000ddec7e7220 */ /* 0x041fe20000410000 */
[----:B------:R-:W-:Y:S01]  /*3d20*/  HADD2.F32 R246, -RZ, R213.H0_H0 ;  /* 0x200000d5fff67230 */ /* 0x000fe20000004100 */
[----:B------:R-:W-:Y:S01]  /*3d30*/  FFMA.FTZ R221, R236, R127, R131 ;  /* 0x0000007fecdd7223 */ /* 0x000fe20000010083 */
[----:B------:R-:W-:Y:S01]  /*3d40*/  HADD2.F32 R209, -RZ, R214.H0_H0 ;  /* 0x200000d6ffd17230 */ /* 0x000fe20000004100 */
[----:B------:R-:W-:Y:S01]  /*3d50*/  FMUL.FTZ R130, R178, R215 ;  /* 0x000000d7b2827220 */ /* 0x000fe20000410000 */
[----:B------:R-:W-:Y:S01]  /*3d60*/  BSSY B0, `(.L_x_5495) ;  /* 0x0000015000007945 */ /* 0x000fe20003800000 */
[C---:B-1----:R-:W-:Y:S01]  /*3d70*/  FMUL.FTZ R127, R239.reuse, R126 ;  /* 0x0000007eef7f7220 */ /* 0x042fe20000410000 */
        /* <DEDUP_REMOVED lines=8> */
[----:B------:R-:W-:-:S02]  /*3e00*/  HADD2.F32 R218, -RZ, R218.H0_H0 ;  /* 0x200000daffda7230 */ /* 0x000fc40000004100 */
[----:B------:R-:W-:Y:S01]  /*3e10*/  HADD2.F32 R203, -RZ, R203.H0_H0 ;  /* 0x200000cbffcb7230 */ /* 0x000fe20000004100 */
[----:B------:R-:W-:Y:S05]  /*3e20*/  @P2 BRA `(.L_x_5496) ;  /* 0x0000008000002947 */ /* 0x000fea0003800000 */
[----:B---34-:R-:W-:-:S13]  /*3e30*/  ISETP.NE.AND P3, PT, R155, c[0x0][0x174], PT ;  /* 0x00005d009b007a0c */ /* 0x018fda0003f65270 */
[----:B------:R-:W-:-:S04]  /*3e40*/  @P3 IADD3 R213, -R157, c[0x0][0x174], RZ ;  /* 0x00005d009dd53a10 */ /* 0x000fc80007ffe1ff */
[----:B------:R-:W-:-:S04]  /*3e50*/  @P3 LEA.HI R212, R213, R213, RZ, 0x1 ;  /* 0x000000d5d5d43211 */ /* 0x000fc800078f08ff */
[----:B------:R-:W-:-:S04]  /*3e60*/  @P3 LOP3.LUT R212, R212, 0xfffffe, RZ, 0xc0, !PT ;  /* 0x00fffffed4d43812 */ /* 0x000fc800078ec0ff */
[----:B------:R-:W-:Y:S02]  /*3e70*/  @P3 IADD3 R213, -R212, R213, RZ ;  /* 0x000000d5d4d53210 */ /* 0x000fe40007ffe1ff */
[----:B------:R-:W-:-:S03]  /*3e80*/  MOV R212, 0x3f800000 ;  /* 0x3f80000000d47802 */ /* 0x000fc60000000f00 */
[----:B------:R-:W-:-:S05]  /*3e90*/  @P3 IMAD R213, R213, 0x100, R24 ;  /* 0x00000100d5d53824 */ /* 0x000fca00078e0218 */
[----:B------:R0:W1:Y:S02]  /*3ea0*/  @P3 LDS R212, [R213.X4+0x1af8] ;  /* 0x001af800d5d43984 */ /* 0x0000640000004800 */
.L_x_5496:
[----:B---34-:R-:W-:Y:S05]  /*3eb0*/  BSYNC B0 ;  /* 0x0000000000007941 */ /* 0x018fea0003800000 */
.L_x_5495:
[C---:B0-----:R-:W-:Y:S01]  /*3ec0*/  FFMA.FTZ R213, R220.reuse, R219, R209 ;  /* 0x000000dbdcd57223 */ /* 0x041fe200000100d1 */
[----:B------:R-:W-:Y:S01]  /*3ed0*/  HADD2.F32 R200, -RZ, R200.H0_H0 ;  /* 0x200000c8ffc87230 */ /* 0x000fe20000004100 */
[----:B-1----:R-:W-:Y:S01]  /*3ee0*/  FMUL.FTZ R214, R220, R212 ;  /* 0x000000d4dcd67220 */ /* 0x002fe20000410000 */
[----:B------:R-:W-:Y:S01]  /*3ef0*/  LOP3.LUT R246, R163, 0x1f, RZ, 0xc0, !PT ;  /* 0x0000001fa3f67812 */ /* 0x000fe200078ec0ff */
[----:B------:R-:W-:Y:S01]  /*3f00*/  FMUL.FTZ R237, R76, R237 ;  /* 0x000000ed4ced7220 */ /* 0x000fe20000410000 */
[----:B------:R-:W-:Y:S01]  /*3f10*/  ISETP.GE.AND P3, PT, R162, 0x1, PT ;  /* 0x00000001a200780c */ /* 0x000fe20003f66270 */
[C---:B------:R-:W-:Y:S01]  /*3f20*/  FFMA.FTZ R223, R239.reuse, R213, R198 ;  /* 0x000000d5efdf7223 */ /* 0x040fe200000100c6 */
[----:B------:R-:W-:Y:S01]  /*3f30*/  HADD2.F32 R213, -RZ, R208.H0_H0 ;  /* 0x200000d0ffd57230 */ /* 0x000fe20000004100 */
[----:B------:R-:W-:Y:S01]  /*3f40*/  FMUL.FTZ R221, R239, R214 ;  /* 0x000000d6efdd7220 */ /* 0x000fe20000410000 */
[----:B------:R-:W-:Y:S01]  /*3f50*/  HADD2.F32 R208, -RZ, R129.H0_H0 ;  /* 0x20000081ffd07230 */ /* 0x000fe20000004100 */
[----:B------:R-:W-:Y:S01]  /*3f60*/  FMUL.FTZ R222, R77, R222 ;  /* 0x000000de4dde7220 */ /* 0x000fe20000410000 */
[----:B------:R-:W-:Y:S01]  /*3f70*/  ISETP.NE.AND P4, PT, R246, 0x1f, PT ;  /* 0x0000001ff600780c */ /* 0x000fe20003f85270 */
[C---:B------:R-:W-:Y:S01]  /*3f80*/  FFMA.FTZ R223, R236.reuse, R223, R237 ;  /* 0x000000dfecdf7223 */ /* 0x040fe200000100ed */
[----:B------:R-:W-:Y:S01]  /*3f90*/  ISETP.GE.OR P0, PT, R155, c[0x0][0x174], P0 ;  /* 0x00005d009b007a0c */ /* 0x000fe20000706670 */
[----:B------:R-:W-:Y:S01]  /*3fa0*/  FMUL.FTZ R214, R236, R221 ;  /* 0x000000ddecd67220 */ /* 0x000fe20000410000 */
[----:B------:R-:W-:Y:S01]  /*3fb0*/  HADD2.F32 R221, -RZ, R128.H0_H0 ;  /* 0x20000080ffdd7230 */ /* 0x000fe20000004100 */
[----:B------:R-:W-:Y:S01]  /*3fc0*/  FMUL.FTZ R129, R78, R213 ;  /* 0x000000d54e817220 */ /* 0x000fe20000410000 */
[----:B------:R-:W-:Y:S01]  /*3fd0*/  ISETP.NE.AND P5, PT, R163, RZ, PT ;  /* 0x000000ffa300720c */ /* 0x000fe20003fa5270 */
[C---:B------:R-:W-:Y:S01]  /*3fe0*/  FFMA.FTZ R223, R133.reuse, R223, R222 ;  /* 0x000000df85df7223 */ /* 0x040fe200000100de */
[----:B------:R-:W-:Y:S01]  /*3ff0*/  USHF.R.S32.HI UR8, URZ, 0x1f, UR10 ;  /* 0x0000001f3f087899 */ /* 0x000fe2000801140a */
[----:B------:R-:W-:Y:S01]  /*4000*/  FMUL.FTZ R213, R133, R214 ;  /* 0x000000d685d57220 */ /* 0x000fe20000410000 */
[----:B------:R-:W-:Y:S01]  /*4010*/  BSSY B0, `(.L_x_5497) ;  /* 0x000017d000007945 */ /* 0x000fe20003800000 */
[----:B------:R-:W-:-:S02]  /*4020*/  FMUL.FTZ R128, R79, R208 ;  /* 0x000000d04f807220 */ /* 0x000fc40000410000 */
[C---:B------:R-:W-:Y:S02]  /*4030*/  FFMA.FTZ R223, R228.reuse, R223, R129 ;  /* 0x000000dfe4df7223 */ /* 0x040fe40000010081 */
[----:B------:R-:W-:Y:S01]  /*4040*/  FMUL.FTZ R208, R228, R213 ;  /* 0x000000d5e4d07220 */ /* 0x000fe20000410000 */
[----:B------:R-:W-:Y:S01]  /*4050*/  HADD2.F32 R213, -RZ, R176.H0_H0 ;  /* 0x200000b0ffd57230 */ /* 0x000fe20000004100 */
[C---:B------:R-:W-:Y:S02]  /*4060*/  FFMA.FTZ R214, R173.reuse, R223, R128 ;  /* 0x000000dfadd67223 */ /* 0x040fe40000010080 */
[----:B------:R-:W-:Y:S02]  /*4070*/  FMUL.FTZ R221, R80, R221 ;  /* 0x000000dd50dd7220 */ /* 0x000fe40000410000 */
[----:B------:R-:W-:Y:S02]  /*4080*/  FMUL.FTZ R223, R173, R208 ;  /* 0x000000d0addf7220 */ /* 0x000fe40000410000 */
[----:B------:R-:W-:Y:S01]  /*4090*/  FMUL.FTZ R176, R81, R200 ;  /* 0x000000c851b07220 */ /* 0x000fe20000410000 */
[----:B------:R-:W-:Y:S01]  /*40a0*/  HADD2.F32 R200, -RZ, R199.H0_H0 ;  /* 0x200000c7ffc87230 */ /* 0x000fe20000004100 */
[C---:B------:R-:W-:Y:S01]  /*40b0*/  FFMA.FTZ R243, R174.reuse, R214, R221 ;  /* 0x000000d6aef37223 */ /* 0x040fe200000100dd */
[----:B------:R-:W-:Y:S01]  /*40c0*/  HADD2.F32 R199, -RZ, R180.H0_H0 ;  /* 0x200000b4ffc77230 */ /* 0x000fe20000004100 */
[----:B------:R-:W-:-:S02]  /*40d0*/  FMUL.FTZ R208, R174, R223 ;  /* 0x000000dfaed07220 */ /* 0x000fc40000410000 */
[----:B------:R-:W-:Y:S02]  /*40e0*/  FMUL.FTZ R214, R82, R213 ;  /* 0x000000d552d67220 */ /* 0x000fe40000410000 */
[C---:B------:R-:W-:Y:S02]  /*40f0*/  FFMA.FTZ R243, R217.reuse, R243, R176 ;  /* 0x000000f3d9f37223 */ /* 0x040fe400000100b0 */
[----:B------:R-:W-:Y:S02]  /*4100*/  FMUL.FTZ R208, R217, R208 ;  /* 0x000000d0d9d07220 */ /* 0x000fe40000410000 */
[----:B------:R-:W-:Y:S02]  /*4110*/  FMUL.FTZ R213, R83, R200 ;  /* 0x000000c853d57220 */ /* 0x000fe40000410000 */
[C---:B------:R-:W-:Y:S02]  /*4120*/  FFMA.FTZ R243, R177.reuse, R243, R214 ;  /* 0x000000f3b1f37223 */ /* 0x040fe400000100d6 */
[----:B------:R-:W-:-:S02]  /*4130*/  FMUL.FTZ R223, R177, R208 ;  /* 0x000000d0b1df7220 */ /* 0x000fc40000410000 */
[----:B------:R-:W-:Y:S02]  /*4140*/  FMUL.FTZ R200, R87, R240 ;  /* 0x000000f057c87220 */ /* 0x000fe40000410000 */
[----:B------:R-:W-:Y:S02]  /*4150*/  FMUL.FTZ R208, R84, R199 ;  /* 0x000000c754d07220 */ /* 0x000fe40000410000 */
[C---:B------:R-:W-:Y:S02]  /*4160*/  FFMA.FTZ R243, R210.reuse, R243, R213 ;  /* 0x000000f3d2f37223 */ /* 0x040fe400000100d5 */
[----:B------:R-:W-:Y:S02]  /*4170*/  FMUL.FTZ R240, R210, R223 ;  /* 0x000000dfd2f07220 */ /* 0x000fe40000410000 */
[----:B------:R-:W-:Y:S01]  /*4180*/  FMUL.FTZ R199, R88, R207 ;  /* 0x000000cf58c77220 */ /* 0x000fe20000410000 */
[----:B------:R-:W-:Y:S01]  /*4190*/  HADD2.F32 R207, -RZ, R89.H0_H0 ;  /* 0x20000059ffcf7230 */ /* 0x000fe20000004100 */
[----:B------:R-:W-:-:S02]  /*41a0*/  FMUL.FTZ R180, R85, R218 ;  /* 0x000000da55b47220 */ /* 0x000fc40000410000 */
[C---:B------:R-:W-:Y:S02]  /*41b0*/  FFMA.FTZ R243, R179.reuse, R243, R208 ;  /* 0x000000f3b3f37223 */ /* 0x040fe400000100d0 */
[----:B------:R-:W-:Y:S02]  /*41c0*/  FMUL.FTZ R240, R179, R240 ;  /* 0x000000f0b3f07220 */ /* 0x000fe40000410000 */
[----:B------:R-:W-:Y:S02]  /*41d0*/  FMUL.FTZ R203, R86, R203 ;  /* 0x000000cb56cb7220 */ /* 0x000fe40000410000 */
[C---:B------:R-:W-:Y:S02]  /*41e0*/  FFMA.FTZ R243, R205.reuse, R243, R180 ;  /* 0x000000f3cdf37223 */ /* 0x040fe400000100b4 */
[----:B------:R-:W-:Y:S02]  /*41f0*/  FMUL.FTZ R223, R205, R240 ;  /* 0x000000f0cddf7220 */ /* 0x000fe40000410000 */
[----:B------:R-:W-:-:S02]  /*4200*/  FMUL.FTZ R218, R58, R207 ;  /* 0x000000cf3ada7220 */ /* 0x000fc40000410000 */
[C---:B------:R-:W-:Y:S02]  /*4210*/  FFMA.FTZ R243, R202.reuse, R243, R203 ;  /* 0x000000f3caf37223 */ /* 0x040fe400000100cb */
[----:B------:R-:W-:Y:S02]  /*4220*/  FMUL.FTZ R240, R202, R223 ;  /* 0x000000dfcaf07220 */ /* 0x000fe40000410000 */
[----:B------:R-:W-:Y:S02]  /*4230*/  FMUL.FTZ R223, R175, R218 ;  /* 0x000000daafdf7220 */ /* 0x000fe40000410000 */
[C---:B------:R-:W-:Y:S02]  /*4240*/  FFMA.FTZ R243, R183.reuse, R243, R200 ;  /* 0x000000f3b7f37223 */ /* 0x040fe400000100c8 */
[----:B------:R-:W-:Y:S02]  /*4250*/  FMUL.FTZ R247, R183, R240 ;  /* 0x000000f0b7f77220 */ /* 0x000fe40000410000 */
[----:B------:R-:W-:-:S02]  /*4260*/  FFMA.FTZ R244, R220, R126, R223 ;  /* 0x0000007edcf47223 */ /* 0x000fc400000100df */
        /* <DEDUP_REMOVED lines=31> */
[----:B------:R-:W-:-:S04]  /*4460*/  IMAD.MOV.U32 R126, RZ, RZ, 0x3f800000 ;  /* 0x3f800000ff7e7424 */ /* 0x000fc800078e00ff */
[C---:B--2---:R-:W-:Y:S02]  /*4470*/  @!P4 FFMA.FTZ R243, R240.reuse, R248, R243 ;  /* 0x000000f8f0f3c223 */ /* 0x044fe400000100f3 */
[----:B------:R-:W-:Y:S01]  /*4480*/  SHFL.UP PT, R248, R245, 0x8, RZ ;  /* 0x05000000f5f87989 */ /* 0x000fe200000e00ff */
[----:B---3--:R-:W-:Y:S01]  /*4490*/  @!P4 FMUL.FTZ R240, R240, R247 ;  /* 0x000000f7f0f0c220 */ /* 0x008fe20000410000 */
[----:B------:R-:W-:Y:S02]  /*44a0*/  ISETP.GE.U32.AND P4, PT, R246, 0x18, PT ;  /* 0x00000018f600780c */ /* 0x000fe40003f86070 */
[----:B------:R-:W0:Y:S04]  /*44b0*/  SHFL.UP PT, R247, R244, 0x8, RZ ;  /* 0x05000000f4f77989 */ /* 0x000e2800000e00ff */
[----:B------:R-:W1:Y:S04]  /*44c0*/  SHFL.DOWN PT, R250, R243, 0x8, 0x1f ;  /* 0x09001f00f3fa7f89 */ /* 0x000e6800000e0000 */
[----:B------:R-:W2:Y:S04]  /*44d0*/  SHFL.DOWN PT, R249, R240, 0x8, 0x1f ;  /* 0x09001f00f0f97f89 */ /* 0x000ea800000e0000 */
[----:B------:R-:W-:Y:S01]  /*44e0*/  @!P0 LDS.64 R126, [R24.X8+0x2378] ;  /* 0x00237800187e8984 */ /* 0x000fe20000008a00 */
[----:B------:R-:W-:Y:S01]  /*44f0*/  ISETP.GE.AND P0, PT, R162, 0x10, PT ;  /* 0x00000010a200780c */ /* 0x000fe20003f06270 */
[----:B0-----:R-:W-:-:S02]  /*4500*/  @P3 FFMA.FTZ R244, R245, R247, R244 ;  /* 0x000000f7f5f43223 */ /* 0x001fc400000100f4 */
[----:B------:R-:W-:Y:S01]  /*4510*/  @P3 FMUL.FTZ R245, R245, R248 ;  /* 0x000000f8f5f53220 */ /* 0x000fe20000410000 */
[----:B------:R-:W-:Y:S01]  /*4520*/  ISETP.GE.U32.AND P3, PT, R246, 0x10, PT ;  /* 0x00000010f600780c */ /* 0x000fe20003f66070 */
[C---:B-1----:R-:W-:Y:S01]  /*4530*/  @!P4 FFMA.FTZ R243, R240.reuse, R250, R243 ;  /* 0x000000faf0f3c223 */ /* 0x042fe200000100f3 */
[----:B------:R-:W0:Y:S01]  /*4540*/  SHFL.UP PT, R247, R244, 0x10, RZ ;  /* 0x06000000f4f77989 */ /* 0x000e2200000e00ff */
[----:B--2---:R-:W-:-:S03]  /*4550*/  @!P4 FMUL.FTZ R240, R240, R249 ;  /* 0x000000f9f0f0c220 */ /* 0x004fc60000410000 */
[----:B------:R-:W1:Y:S04]  /*4560*/  SHFL.UP PT, R248, R245, 0x10, RZ ;  /* 0x06000000f5f87989 */ /* 0x000e6800000e00ff */
[----:B------:R-:W2:Y:S04]  /*4570*/  SHFL.DOWN PT, R250, R243, 0x10, 0x1f ;  /* 0x0a001f00f3fa7f89 */ /* 0x000ea800000e0000 */
[----:B------:R-:W3:Y:S04]  /*4580*/  SHFL.DOWN PT, R249, R240, 0x10, 0x1f ;  /* 0x0a001f00f0f97f89 */ /* 0x000ee800000e0000 */
[----:B-----5:R-:W-:Y:S01]  /*4590*/  SHFL.IDX PT, R246, R231, RZ, 0x1f ;  /* 0x00001fffe7f67589 */ /* 0x020fe200000e0000 */
[----:B0-----:R-:W-:-:S03]  /*45a0*/  @P0 FFMA.FTZ R244, R245, R247, R244 ;  /* 0x000000f7f5f40223 */ /* 0x001fc600000100f4 */
[----:B------:R-:W-:Y:S01]  /*45b0*/  SHFL.IDX PT, R247, R127, RZ, 0x1f ;  /* 0x00001fff7ff77589 */ /* 0x000fe200000e0000 */
[----:B-1----:R-:W-:-:S03]  /*45c0*/  @P0 FMUL.FTZ R245, R245, R248 ;  /* 0x000000f8f5f50220 */ /* 0x002fc60000410000 */
[----:B------:R-:W-:Y:S01]  /*45d0*/  SHFL.UP PT, R244, R244, 0x1, RZ ;  /* 0x04200000f4f47989 */ /* 0x000fe200000e00ff */
[----:B--2---:R-:W-:-:S03]  /*45e0*/  @!P3 FFMA.FTZ R243, R240, R250, R243 ;  /* 0x000000faf0f3b223 */ /* 0x004fc600000100f3 */
[----:B------:R-:W0:Y:S01]  /*45f0*/  SHFL.UP PT, R245, R245, 0x1, RZ ;  /* 0x04200000f5f57989 */ /* 0x000e2200000e00ff */
[----:B---3--:R-:W-:-:S03]  /*4600*/  @!P3 FMUL.FTZ R240, R240, R249 ;  /* 0x000000f9f0f0b220 */ /* 0x008fc60000410000 */
[----:B------:R-:W-:Y:S04]  /*4610*/  SHFL.DOWN PT, R249, R243, 0x1, 0x1f ;  /* 0x08201f00f3f97f89 */ /* 0x000fe800000e0000 */
[----:B------:R-:W1:Y:S01]  /*4620*/  SHFL.DOWN PT, R248, R240, 0x1, 0x1f ;  /* 0x08201f00f0f87f89 */ /* 0x000e6200000e0000 */
[----:B0-----:R-:W-:Y:S01]  /*4630*/  @P1 FFMA.FTZ R246, R245, R246, R244 ;  /* 0x000000f6f5f61223 */ /* 0x001fe200000100f4 */
[----:B------:R-:W-:-:S03]  /*4640*/  LEA.HI.SX32 R244, R163, R163, 0x1b ;  /* 0x000000a3a3f47211 */ /* 0x000fc600078fdaff */
[----:B------:R-:W-:Y:S01]  /*4650*/  FFMA.FTZ R211, R211, R246, R238 ;  /* 0x000000f6d3d37223 */ /* 0x000fe200000100ee */
[----:B------:R-:W-:Y:S01]  /*4660*/  IADD3 R246, R163, 0x1e0, RZ ;  /* 0x000001e0a3f67810 */ /* 0x000fe20007ffe0ff */
[----:B------:R0:W2:Y:S01]  /*4670*/  SHFL.IDX PT, R238, R240, RZ, 0x1f ;  /* 0x00001ffff0ee7589 */ /* 0x0000a200000e0000 */
[----:B-1----:R-:W-:Y:S02]  /*4680*/  @P2 FFMA.FTZ R247, R248, R247, R249 ;  /* 0x000000f7f8f72223 */ /* 0x002fe400000100f9 */
[----:B------:R-:W-:Y:S02]  /*4690*/  FFMA.FTZ R184, R9, -R184, R211 ;  /* 0x800000b809b87223 */ /* 0x000fe400000100d3 */
[----:B------:R-:W-:Y:S02]  /*46a0*/  FFMA.FTZ R219, R247, R212, R219 ;  /* 0x000000d4f7db7223 */ /* 0x000fe400000100db */
[----:B------:R-:W-:Y:S01]  /*46b0*/  FFMA.FTZ R212, R182, R211, R233 ;  /* 0x000000d3b6d47223 */ /* 0x000fe200000100e9 */
[----:B0-----:R-:W-:Y:S01]  /*46c0*/  IADD3 R240, R163, 0x1c0, RZ ;  /* 0x000001c0a3f07810 */ /* 0x001fe20007ffe0ff */
[----:B------:R-:W0:Y:S02]  /*46d0*/  SHFL.IDX PT, R233, R243, RZ, 0x1f ;  /* 0x00001ffff3e97589 */ /* 0x000e2400000e0000 */
[----:B------:R-:W-:-:S02]  /*46e0*/  FFMA.FTZ R231, R183, R212, R230 ;  /* 0x000000d4b7e77223 */ /* 0x000fc400000100e6 */
[----:B------:R-:W-:Y:S02]  /*46f0*/  FMUL.FTZ R245, R87, R212 ;  /* 0x000000d457f57220 */ /* 0x000fe40000410000 */
[----:B------:R-:W-:Y:S02]  /*4700*/  FFMA.FTZ R230, R202, R231, R227 ;  /* 0x000000e7cae67223 */ /* 0x000fe400000100e3 */
[----:B------:R-:W-:Y:S02]  /*4710*/  FFMA.FTZ R187, R8, -R187, R231 ;  /* 0x800000bb08bb7223 */ /* 0x000fe400000100e7 */
[----:B------:R-:W-:Y:S02]  /*4720*/  FFMA.FTZ R227, R205, R230, R232 ;  /* 0x000000e6cde37223 */ /* 0x000fe400000100e8 */
[----:B------:R-:W-:Y:S02]  /*4730*/  FFMA.FTZ R188, R7, -R188, R230 ;  /* 0x800000bc07bc7223 */ /* 0x000fe400000100e6 */
[----:B------:R-:W-:-:S02]  /*4740*/  FFMA.FTZ R134, R179, R227, R134 ;  /* 0x000000e3b3867223 */ /* 0x000fc40000010086 */
[----:B--2---:R-:W-:Y:S02]  /*4750*/  FMUL.FTZ R126, R238, R126 ;  /* 0x0000007eee7e7220 */ /* 0x004fe40000410000 */
[----:B------:R-:W-:Y:S02]  /*4760*/  FFMA.FTZ R135, R210, R134, R135 ;  /* 0x00000086d2877223 */ /* 0x000fe40000010087 */
[----:B------:R-:W-:Y:S02]  /*4770*/  FFMA.FTZ R189, R6, -R189, R227 ;  /* 0x800000bd06bd7223 */ /* 0x000fe400000100e3 */
[----:B------:R-:W-:Y:S02]  /*4780*/  FFMA.FTZ R132, R177, R135, R132 ;  /* 0x00000087b1847223 */ /* 0x000fe40000010084 */
[----:B0-----:R-:W-:Y:S02]  /*4790*/  FFMA.FTZ R127, R238, R127, R233 ;  /* 0x0000007fee7f7223 */ /* 0x001fe400000100e9 */
[----:B------:R-:W-:-:S02]  /*47a0*/  FFMA.FTZ R233, R217, R132, R216 ;  /* 0x00000084d9e97223 */ /* 0x000fc400000100d8 */
[----:B------:R-:W-:Y:S01]  /*47b0*/  FFMA.FTZ R216, R220, R219, R209 ;  /* 0x000000dbdcd87223 */ /* 0x000fe200000100d1 */
[----:B------:R0:W-:Y:S01]  /*47c0*/  @!P5 STS.64 [R24.X8+0x2378], R126 ;  /* 0x0023787e1800d388 */ /* 0x0001e20000008a00 */
[----:B------:R-:W-:Y:S02]  /*47d0*/  FFMA.FTZ R232, R174, R233, R241 ;  /* 0x000000e9aee87223 */ /* 0x000fe400000100f1 */
[----:B------:R-:W-:Y:S01]  /*47e0*/  FFMA.FTZ R209, R239, R216, R198 ;  /* 0x000000d8efd17223 */ /* 0x000fe200000100c6 */
[----:B------:R-:W-:Y:S01]  /*47f0*/  P2R R198, PR, RZ, 0x20 ;  /* 0x00000020ffc67803 */ /* 0x000fe20000000000 */
[----:B------:R-:W-:Y:S02]  /*4800*/  FFMA.FTZ R234, R173, R232, R234 ;  /* 0x000000e8adea7223 */ /* 0x000fe400000100ea */
[----:B------:R-:W-:Y:S02]  /*4810*/  FFMA.FTZ R198, R236, R209, R237 ;  /* 0x000000d1ecc67223 */ /* 0x000fe400000100ed */
[----:B------:R-:W-:-:S02]  /*4820*/  FFMA.FTZ R235, R228, R234, R235 ;  /* 0x000000eae4eb7223 */ /* 0x000fc400000100eb */
[----:B------:R-:W-:Y:S01]  /*4830*/  IMAD.SHL.U32 R238, R163, 0x10, RZ ;  /* 0x00000010a3ee7824 */ /* 0x000fe200078e00ff */
[----:B0-----:R-:W-:Y:S01]  /*4840*/  HFMA2.MMA R127, -RZ, RZ, 0, 0 ;  /* 0x00000000ff7f7435 */ /* 0x001fe200000001ff */
[C---:B------:R-:W-:Y:S01]  /*4850*/  FFMA.FTZ R237, R133.reuse, R235, R224 ;  /* 0x000000eb85ed7223 */ /* 0x040fe200000100e0 */
[----:B------:R-:W-:Y:S01]  /*4860*/  MOV R126, R163 ;  /* 0x000000a3007e7202 */ /* 0x000fe20000000f00 */
[----:B------:R-:W-:Y:S01]  /*4870*/  FFMA.FTZ R133, R133, R198, R222 ;  /* 0x000000c685857223 */ /* 0x000fe200000100de */
[----:B------:R-:W-:Y:S01]  /*4880*/  LEA.HI.SX32 R238, R238, R238, 0x1b ;  /* 0x000000eeeeee7211 */ /* 0x000fe200078fdaff */
[----:B------:R-:W-:Y:S01]  /*4890*/  FFMA.FTZ R236, R236, R237, R131 ;  /* 0x000000edecec7223 */ /* 0x000fe20000010083 */
[C---:B------:R-:W-:Y:S01]  /*48a0*/  IADD3 R222, R163.reuse, 0x180, RZ ;  /* 0x00000180a3de7810 */ /* 0x040fe20007ffe0ff */
[----:B------:R-:W-:Y:S01]  /*48b0*/  FFMA.FTZ R228, R228, R133, R129 ;  /* 0x00000085e4e47223 */ /* 0x000fe20000010081 */
[----:B------:R-:W-:Y:S01]  /*48c0*/  IADD3 R224, R163, 0x1a0, RZ ;  /* 0x000001a0a3e07810 */ /* 0x000fe20007ffe0ff */
[----:B------:R-:W-:-:S02]  /*48d0*/  IMAD R129, R169, c[0x0][0x298], RZ ;  /* 0x0000a600a9817a24 */ /* 0x000fc400078e02ff */
[----:B------:R-:W-:Y:S02]  /*48e0*/  FFMA.FTZ R239, R239, R236, R130 ;  /* 0x000000ecefef7223 */ /* 0x000fe40000010082 */
[----:B------:R-:W-:Y:S02]  /*48f0*/  FFMA.FTZ R173, R173, R228, R128 ;  /* 0x000000e4adad7223 */ /* 0x000fe40000010080 */
[----:B------:R-:W-:-:S04]  /*4900*/  IMAD.WIDE.U32 R130, R170, c[0x0][0x298], R126 ;  /* 0x0000a600aa827a25 */ /* 0x000fc800078e007e */
[C---:B------:R-:W-:Y:S02]  /*4910*/  IMAD R241, R170.reuse, c[0x0][0x29c], R129 ;  /* 0x0000a700aaf17a24 */ /* 0x040fe400078e0281 */
[----:B------:R-:W-:Y:S01]  /*4920*/  IMAD.WIDE.U32 R128, R170, c[0x0][0x2b8], R126 ;  /* 0x0000ae00aa807a25 */ /* 0x000fe200078e007e */
[----:B------:R-:W-:-:S03]  /*4930*/  MOV R126, R130 ;  /* 0x00000082007e7202 */ /* 0x000fc60000000f00 */
[----:B------:R-:W-:Y:S02]  /*4940*/  FFMA.FTZ R174, R174, R173, R221 ;  /* 0x000000adaeae7223 */ /* 0x000fe400000100dd */
[----:B------:R-:W-:Y:S02]  /*4950*/  FFMA.FTZ R130, R220, R239, R223 ;  /* 0x000000efdc827223 */ /* 0x000fe400000100df */
[----:B------:R-:W-:Y:S02]  /*4960*/  FFMA.FTZ R176, R217, R174, R176 ;  /* 0x000000aed9b07223 */ /* 0x000fe400000100b0 */
[----:B------:R-:W-:Y:S02]  /*4970*/  IMAD.IADD R127, R131, 0x1, R241 ;  /* 0x00000001837f7824 */ /* 0x000fe400078e02f1 */
[----:B------:R-:W-:Y:S02]  /*4980*/  FFMA.FTZ R218, R175, -R218, R130 ;  /* 0x800000daafda7223 */ /* 0x000fe40000010082 */
[----:B------:R-:W-:-:S02]  /*4990*/  FMUL.FTZ R131, R58, R219 ;  /* 0x000000db3a837220 */ /* 0x000fc40000410000 */
[----:B------:R-:W-:Y:S02]  /*49a0*/  FMUL.FTZ R220, R175, R219 ;  /* 0x000000dbafdc7220 */ /* 0x000fe40000410000 */
[----:B------:R-:W-:Y:S02]  /*49b0*/  FFMA.FTZ R177, R177, R176, R214 ;  /* 0x000000b0b1b17223 */ /* 0x000fe400000100d6 */
[----:B------:R-:W-:Y:S02]  /*49c0*/  FMUL.FTZ R219, R219, UR9 ;  /* 0x00000009dbdb7c20 */ /* 0x000fe40008410000 */
[-C--:B------:R-:W-:Y:S02]  /*49d0*/  FMUL.FTZ R221, R207, R131.reuse ;  /* 0x00000083cfdd7220 */ /* 0x080fe40000410000 */
[----:B------:R-:W-:Y:S02]  /*49e0*/  FMUL.FTZ R175, R218, R131 ;  /* 0x00000083daaf7220 */ /* 0x000fe40000410000 */
[C---:B------:R-:W-:Y:S01]  /*49f0*/  FFMA.FTZ R215, R178.reuse, -R215, R239 ;  /* 0x800000d7b2d77223 */ /* 0x040fe200000100ef */
[----:B------:R-:W-:Y:S01]  /*4a00*/  STS [R238.X4+0x87c], R221 ;  /* 0x00087cddee007388 */ /* 0x000fe20000004800 */
[----:B------:R-:W-:-:S02]  /*4a10*/  FMUL.FTZ R131, R178, R216 ;  /* 0x000000d8b2837220 */ /* 0x000fc40000410000 */
[----:B------:R-:W-:Y:S02]  /*4a20*/  FFMA.FTZ R178, R210, R177, R213 ;  /* 0x000000b1d2b27223 */ /* 0x000fe400000100d5 */
[----:B------:R-:W-:Y:S02]  /*4a30*/  FMUL.FTZ R219, R218, R219 ;  /* 0x000000dbdadb7220 */ /* 0x000fe40000410000 */
[----:B------:R-:W-:Y:S02]  /*4a40*/  FMUL.FTZ R218, R216, UR9 ;  /* 0x00000009d8da7c20 */ /* 0x000fe40008410000 */
[----:B------:R-:W-:Y:S02]  /*4a50*/  FFMA.FTZ R179, R179, R178, R208 ;  /* 0x000000b2b3b37223 */ /* 0x000fe400000100d0 */
[----:B------:R-:W-:Y:S02]  /*4a60*/  FMUL.FTZ R216, R57, R216 ;  /* 0x000000d839d87220 */ /* 0x000fe40000410000 */
[----:B------:R-:W-:-:S02]  /*4a70*/  FMUL.FTZ R218, R215, R218 ;  /* 0x000000dad7da7220 */ /* 0x000fc40000410000 */
[----:B------:R-:W-:Y:S02]  /*4a80*/  FFMA.FTZ R180, R205, R179, R180 ;  /* 0x000000b3cdb47223 */ /* 0x000fe400000100b4 */
[C---:B------:R-:W-:Y:S02]  /*4a90*/  FMUL.FTZ R213, R206.reuse, R216 ;  /* 0x000000d8ced57220 */ /* 0x040fe40000410000 */
[----:B------:R-:W-:Y:S02]  /*4aa0*/  FFMA.FTZ R218, R206, R131, R218 ;  /* 0x00000083ceda7223 */ /* 0x000fe400000100da */
[C---:B------:R-:W-:Y:S01]  /*4ab0*/  FFMA.FTZ R204, R181.reuse, -R204, R236 ;  /* 0x800000ccb5cc7223 */ /* 0x040fe200000100ec */
[----:B------:R-:W-:Y:S01]  /*4ac0*/  STS [R238.X4+0x878], R213 ;  /* 0x000878d5ee007388 */ /* 0x000fe20000004800 */
[----:B------:R-:W-:Y:S02]  /*4ad0*/  FMUL.FTZ R206, R181, R209 ;  /* 0x000000d1b5ce7220 */ /* 0x000fe40000410000 */
[----:B------:R-:W-:-:S02]  /*4ae0*/  FFMA.FTZ R42, R57, R131, R42 ;  /* 0x00000083392a7223 */ /* 0x000fc4000001002a */
[----:B------:R-:W-:Y:S02]  /*4af0*/  FFMA.FTZ R181, R202, R180, R203 ;  /* 0x000000b4cab57223 */ /* 0x000fe400000100cb */
[----:B------:R-:W-:Y:S02]  /*4b00*/  FMUL.FTZ R131, R209, UR9 ;  /* 0x00000009d1837c20 */ /* 0x000fe40008410000 */
[----:B------:R-:W-:Y:S02]  /*4b10*/  FFMA.FTZ R183, R183, R181, R200 ;  /* 0x000000b5b7b77223 */ /* 0x000fe400000100c8 */
[----:B------:R-:W-:Y:S02]  /*4b20*/  FMUL.FTZ R209, R60, R209 ;  /* 0x000000d13cd17220 */ /* 0x000fe40000410000 */
[----:B------:R-:W-:Y:S02]  /*4b30*/  FMUL.FTZ R131, R204, R131 ;  /* 0x00000083cc837220 */ /* 0x000fe40000410000 */
[----:B------:R-:W-:-:S02]  /*4b40*/  FFMA.FTZ R182, R182, R183, R199 ;  /* 0x000000b7b6b67223 */ /* 0x000fc400000100c7 */
[C---:B------:R-:W-:Y:S02]  /*4b50*/  FMUL.FTZ R203, R201.reuse, R209 ;  /* 0x000000d1c9cb7220 */ /* 0x040fe40000410000 */
[----:B------:R-:W-:Y:S02]  /*4b60*/  FFMA.FTZ R131, R201, R206, R131 ;  /* 0x000000cec9837223 */ /* 0x000fe40000010083 */
[C---:B------:R-:W-:Y:S01]  /*4b70*/  FFMA.FTZ R199, R185.reuse, -R186, R237 ;  /* 0x800000bab9c77223 */ /* 0x040fe200000100ed */
[----:B------:R0:W-:Y:S01]  /*4b80*/  STS [R238.X4+0x874], R203 ;  /* 0x000874cbee007388 */ /* 0x0001e20000004800 */
[----:B------:R-:W-:Y:S02]  /*4b90*/  FMUL.FTZ R201, R185, R198 ;  /* 0x000000c6b9c97220 */ /* 0x000fe40000410000 */
[----:B------:R-:W-:Y:S02]  /*4ba0*/  FMUL.FTZ R186, R198, UR9 ;  /* 0x00000009c6ba7c20 */ /* 0x000fe40008410000 */
[----:B------:R-:W-:-:S02]  /*4bb0*/  FFMA.FTZ R185, R10, -R197, R212 ;  /* 0x800000c50ab97223 */ /* 0x000fc400000100d4 */
[----:B------:R-:W-:Y:S02]  /*4bc0*/  FMUL.FTZ R197, R71, R182 ;  /* 0x000000b647c57220 */ /* 0x000fe40000410000 */
[----:B------:R-:W-:Y:S02]  /*4bd0*/  FMUL.FTZ R186, R199, R186 ;  /* 0x000000bac7ba7220 */ /* 0x000fe40000410000 */
[----:B------:R-:W-:Y:S02]  /*4be0*/  FMUL.FTZ R200, R72, R183 ;  /* 0x000000b748c87220 */ /* 0x000fe40000410000 */
[----:B------:R-:W-:Y:S02]  /*4bf0*/  FFMA.FTZ R202, R184, R197, RZ ;  /* 0x000000c5b8ca7223 */ /* 0x000fe400000100ff */
[----:B------:R-:W-:Y:S02]  /*4c00*/  FFMA.FTZ R43, R60, R206, R43 ;  /* 0x000000ce3c2b7223 */ /* 0x000fe4000001002b */
[----:B------:R-:W-:-:S02]  /*4c10*/  FFMA.FTZ R44, R59, R201, R44 ;  /* 0x000000c93b2c7223 */ /* 0x000fc4000001002c */
[----:B------:R-:W-:Y:S02]  /*4c20*/  FFMA.FTZ R186, R194, R201, R186 ;  /* 0x000000c9c2ba7223 */ /* 0x000fe400000100ba */
[----:B------:R-:W-:Y:S02]  /*4c30*/  FMUL.FTZ R201, R69, R181 ;  /* 0x000000b545c97220 */ /* 0x000fe40000410000 */
[----:B------:R-:W-:Y:S02]  /*4c40*/  FFMA.FTZ R206, R185, R200, R202 ;  /* 0x000000c8b9ce7223 */ /* 0x000fe400000100ca */
[----:B------:R-:W-:Y:S02]  /*4c50*/  FMUL.FTZ R202, R70, R180 ;  /* 0x000000b446ca7220 */ /* 0x000fe40000410000 */
[----:B------:R-:W-:Y:S02]  /*4c60*/  FFMA.FTZ R205, R187, R201, R206 ;  /* 0x000000c9bbcd7223 */ /* 0x000fe400000100ce */
[----:B0-----:R-:W-:-:S02]  /*4c70*/  FMUL.FTZ R203, R67, R179 ;  /* 0x000000b343cb7220 */ /* 0x001fc40000410000 */
[----:B------:R-:W-:Y:S02]  /*4c80*/  FFMA.FTZ R208, R188, R202, R205 ;  /* 0x000000cabcd07223 */ /* 0x000fe400000100cd */
[----:B------:R-:W-:Y:S02]  /*4c90*/  FFMA.FTZ R219, R207, R220, R219 ;  /* 0x000000dccfdb7223 */ /* 0x000fe400000100db */
[----:B------:R-:W-:Y:S02]  /*4ca0*/  FMUL.FTZ R198, R59, R198 ;  /* 0x000000c63bc67220 */ /* 0x000fe40000410000 */
[----:B------:R-:W-:Y:S02]  /*4cb0*/  FFMA.FTZ R190, R5, -R190, R134 ;  /* 0x800000be05be7223 */ /* 0x000fe40000010086 */
[----:B------:R-:W-:Y:S02]  /*4cc0*/  FMUL.FTZ R210, R68, R178 ;  /* 0x000000b244d27220 */ /* 0x000fe40000410000 */
[----:B------:R-:W-:-:S02]  /*4cd0*/  FFMA.FTZ R205, R189, R203, R208 ;  /* 0x000000cbbdcd7223 */ /* 0x000fc400000100d0 */
[----:B------:R-:W-:Y:S02]  /*4ce0*/  FADD.FTZ R40, R219, R40 ;  /* 0x00000028db287221 */ /* 0x000fe40000010000 */
[----:B------:R-:W-:Y:S02]  /*4cf0*/  FMUL.FTZ R219, R194, R198 ;  /* 0x000000c6c2db7220 */ /* 0x000fe40000410000 */
[----:B------:R-:W-:Y:S02]  /*4d00*/  FFMA.FTZ R191, R4, -R191, R135 ;  /* 0x800000bf04bf7223 */ /* 0x000fe40000010087 */
[----:B------:R-:W-:Y:S01]  /*4d10*/  FMUL.FTZ R207, R65, R177 ;  /* 0x000000b141cf7220 */ /* 0x000fe20000410000 */
[----:B------:R0:W-:Y:S01]  /*4d20*/  STS [R238.X4+0x870], R219 ;  /* 0x000870dbee007388 */ /* 0x0001e20000004800 */
[----:B------:R-:W-:Y:S02]  /*4d30*/  FFMA.FTZ R194, R190, R210, R205 ;  /* 0x000000d2bec27223 */ /* 0x000fe400000100cd */
[----:B------:R-:W-:-:S02]  /*4d40*/  FFMA.FTZ R192, R3, -R192, R132 ;  /* 0x800000c003c07223 */ /* 0x000fc40000010084 */
[----:B------:R-:W-:Y:S02]  /*4d50*/  FMUL.FTZ R208, R66, R176 ;  /* 0x000000b042d07220 */ /* 0x000fe40000410000 */
[----:B------:R-:W-:Y:S02]  /*4d60*/  FFMA.FTZ R205, R191, R207, R194 ;  /* 0x000000cfbfcd7223 */ /* 0x000fe400000100c2 */
[----:B------:R-:W-:Y:S02]  /*4d70*/  FFMA.FTZ R193, R2, -R193, R233 ;  /* 0x800000c102c17223 */ /* 0x000fe400000100e9 */
[----:B------:R-:W-:Y:S02]  /*4d80*/  FMUL.FTZ R213, R63, R174 ;  /* 0x000000ae3fd57220 */ /* 0x000fe40000410000 */
[----:B------:R-:W-:Y:S02]  /*4d90*/  FFMA.FTZ R214, R192, R208, R205 ;  /* 0x000000d0c0d67223 */ /* 0x000fe400000100cd */
[----:B------:R-:W-:-:S02]  /*4da0*/  FADD.FTZ R39, R218, R39 ;  /* 0x00000027da277221 */ /* 0x000fc40000010000 */
[----:B------:R-:W-:Y:S02]  /*4db0*/  FMUL.FTZ R218, R64, R173 ;  /* 0x000000ad40da7220 */ /* 0x000fe40000410000 */
[----:B------:R-:W-:Y:S02]  /*4dc0*/  FFMA.FTZ R194, R0, -R195, R232 ;  /* 0x800000c300c27223 */ /* 0x000fe400000100e8 */
[----:B------:R-:W-:Y:S01]  /*4dd0*/  FFMA.FTZ R195, R193, R213, R214 ;  /* 0x000000d5c1c37223 */ /* 0x000fe200000100d6 */
[----:B------:R-:W-:Y:S01]  /*4de0*/  IADD3 R214, R163, 0x100, RZ ;  /* 0x00000100a3d67810 */ /* 0x000fe20007ffe0ff */
[-C--:B------:R-:W-:Y:S02]  /*4df0*/  FMUL.FTZ R221, R13, R218.reuse ;  /* 0x000000da0ddd7220 */ /* 0x080fe40000410000 */
[----:B------:R-:W-:Y:S02]  /*4e00*/  FFMA.FTZ R218, R194, R218, R195 ;  /* 0x000000dac2da7223 */ /* 0x000fe400000100c3 */
[----:B------:R-:W-:Y:S01]  /*4e10*/  FMUL.FTZ R205, R61, R228 ;  /* 0x000000e43dcd7220 */ /* 0x000fe20000410000 */
[----:B------:R-:W-:Y:S01]  /*4e20*/  STS [R238.X4+0x864], R221 ;  /* 0x000864ddee007388 */ /* 0x000fe20000004800 */
[----:B------:R-:W-:-:S02]  /*4e30*/  FFMA.FTZ R195, R229, -R196, R234 ;  /* 0x800000c4e5c37223 */ /* 0x000fc400000100ea */
[----:B------:R-:W-:Y:S02]  /*4e40*/  FMUL.FTZ R206, R62, R133 ;  /* 0x000000853ece7220 */ /* 0x000fe40000410000 */
[----:B------:R-:W-:Y:S02]  /*4e50*/  FFMA.FTZ R218, R195, R205, R218 ;  /* 0x000000cdc3da7223 */ /* 0x000fe400000100da */
[----:B------:R-:W-:Y:S02]  /*4e60*/  FFMA.FTZ R225, R226, -R225, R235 ;  /* 0x800000e1e2e17223 */ /* 0x000fe400000100eb */
[-C--:B------:R-:W-:Y:S02]  /*4e70*/  FMUL.FTZ R217, R11, R206.reuse ;  /* 0x000000ce0bd97220 */ /* 0x080fe40000410000 */
[----:B------:R-:W-:Y:S01]  /*4e80*/  FFMA.FTZ R218, R225, R206, R218 ;  /* 0x000000cee1da7223 */ /* 0x000fe200000100da */
[----:B------:R-:W-:Y:S01]  /*4e90*/  IADD3 R206, R163, 0xa0, RZ ;  /* 0x000000a0a3ce7810 */ /* 0x000fe20007ffe0ff */
[----:B------:R-:W-:Y:S01]  /*4ea0*/  FMUL.FTZ R223, R12, R205 ;  /* 0x000000cd0cdf7220 */ /* 0x000fe20000410000 */
[----:B------:R1:W-:Y:S01]  /*4eb0*/  STS [R238.X4+0x86c], R217 ;  /* 0x00086cd9ee007388 */ /* 0x0003e20000004800 */
[----:B0-----:R-:W-:-:S02]  /*4ec0*/  FMUL.FTZ R219, R14, R213 ;  /* 0x000000d50edb7220 */ /* 0x001fc40000410000 */
[----:B------:R-:W-:Y:S01]  /*4ed0*/  FMUL.FTZ R213, R16, R207 ;  /* 0x000000cf10d57220 */ /* 0x000fe20000410000 */
[----:B------:R-:W-:Y:S01]  /*4ee0*/  STS [R238.X4+0x868], R223 ;  /* 0x000868dfee007388 */ /* 0x000fe20000004800 */
[----:B------:R-:W-:Y:S02]  /*4ef0*/  FMUL.FTZ R205, R18, R203 ;  /* 0x000000cb12cd7220 */ /* 0x000fe40000410000 */
[----:B------:R-:W-:Y:S01]  /*4f00*/  FFMA.FTZ R218, R199, R198, R218 ;  /* 0x000000c6c7da7223 */ /* 0x000fe200000100da */
[----:B------:R-:W-:Y:S01]  /*4f10*/  STS [R238.X4+0x860], R219 ;  /* 0x000860dbee007388 */ /* 0x000fe20000004800 */
[----:B------:R-:W-:Y:S01]  /*4f20*/  FMUL.FTZ R207, R17, R210 ;  /* 0x000000d211cf7220 */ /* 0x000fe20000410000 */
[----:B------:R-:W-:Y:S01]  /*4f30*/  IADD3 R198, R163, 0x20, RZ ;  /* 0x00000020a3c67810 */ /* 0x000fe20007ffe0ff */
[----:B-1----:R-:W-:Y:S01]  /*4f40*/  FMUL.FTZ R217, R15, R208 ;  /* 0x000000d00fd97220 */ /* 0x002fe20000410000 */
[----:B------:R-:W-:Y:S01]  /*4f50*/  STS [R238.X4+0x858], R213 ;  /* 0x000858d5ee007388 */ /* 0x000fe20000004800 */
[----:B------:R-:W-:Y:S01]  /*4f60*/  FMUL.FTZ R203, R19, R202 ;  /* 0x000000ca13cb7220 */ /* 0x000fe20000410000 */
[----:B------:R-:W-:Y:S01]  /*4f70*/  IADD3 R202, R163, 0x60, RZ ;  /* 0x00000060a3ca7810 */ /* 0x000fe20007ffe0ff */
[----:B------:R-:W-:Y:S01]  /*4f80*/  FMUL.FTZ R201, R20, R201 ;  /* 0x000000c914c97220 */ /* 0x000fe20000410000 */
[----:B------:R-:W-:Y:S01]  /*4f90*/  STS [R238.X4+0x85c], R217 ;  /* 0x00085cd9ee007388 */ /* 0x000fe20000004800 */
[----:B------:R-:W-:Y:S01]  /*4fa0*/  FMUL.FTZ R199, R21, R200 ;  /* 0x000000c815c77220 */ /* 0x000fe20000410000 */
[C---:B------:R-:W-:Y:S01]  /*4fb0*/  IADD3 R200, R163.reuse, 0x40, RZ ;  /* 0x00000040a3c87810 */ /* 0x040fe20007ffe0ff */
[----:B------:R-:W-:Y:S01]  /*4fc0*/  FMUL.FTZ R197, R22, R197 ;  /* 0x000000c516c57220 */ /* 0x000fe20000410000 */
[----:B------:R-:W-:Y:S01]  /*4fd0*/  STS [R238.X4+0x854], R207 ;  /* 0x000854cfee007388 */ /* 0x000fe20000004800 */
[----:B------:R-:W-:Y:S01]  /*4fe0*/  FFMA.FTZ R196, R204, R209, R218 ;  /* 0x000000d1ccc47223 */ /* 0x000fe200000100da */
[----:B------:R-:W-:Y:S01]  /*4ff0*/  IADD3 R204, R163, 0x80, RZ ;  /* 0x00000080a3cc7810 */ /* 0x000fe20007ffe0ff */
[----:B------:R-:W-:Y:S01]  /*5000*/  IMAD R243, R169, c[0x0][0x2b8], RZ ;  /* 0x0000ae00a9f37a24 */ /* 0x000fe200078e02ff */
[----:B------:R-:W-:Y:S01]  /*5010*/  STS [R238.X4+0x850], R205 ;  /* 0x000850cdee007388 */ /* 0x000fe20000004800 */
[----:B------:R-:W-:Y:S01]  /*5020*/  FFMA.FTZ R41, R58, R220, R41 ;  /* 0x000000dc3a297223 */ /* 0x000fe20000010029 */
[----:B------:R-:W-:Y:S01]  /*5030*/  IADD3 R208, R163, 0xc0, RZ ;  /* 0x000000c0a3d07810 */ /* 0x000fe20007ffe0ff */
[----:B------:R-:W-:Y:S01]  /*5040*/  FFMA.FTZ R196, R215, R216, R196 ;  /* 0x000000d8d7c47223 */ /* 0x000fe200000100c4 */
[----:B------:R-:W-:Y:S01]  /*5050*/  STS [R238.X4+0x84c], R203 ;  /* 0x00084ccbee007388 */ /* 0x000fe20000004800 */
[C---:B------:R-:W-:Y:S01]  /*5060*/  IADD3 R210, R163.reuse, 0xe0, RZ ;  /* 0x000000e0a3d27810 */ /* 0x040fe20007ffe0ff */
[----:B------:R-:W-:Y:S01]  /*5070*/  IMAD R243, R170, c[0x0][0x2bc], R243 ;  /* 0x0000af00aaf37a24 */ /* 0x000fe200078e02f3 */
[C---:B------:R-:W-:Y:S01]  /*5080*/  IADD3 R216, R163.reuse, 0x120, RZ ;  /* 0x00000120a3d87810 */ /* 0x040fe20007ffe0ff */
[----:B------:R0:W-:Y:S01]  /*5090*/  STS [R238.X4+0x848], R201 ;  /* 0x000848c9ee007388 */ /* 0x0001e20000004800 */
[----:B------:R-:W-:Y:S01]  /*50a0*/  IADD3 R218, R163, 0x140, RZ ;  /* 0x00000140a3da7810 */ /* 0x000fe20007ffe0ff */
[----:B------:R-:W-:Y:S01]  /*50b0*/  FMUL.FTZ R132, R81, R132 ;  /* 0x0000008451847220 */ /* 0x000fe20000410000 */
[----:B------:R-:W-:Y:S01]  /*50c0*/  IADD3 R220, R163, 0x160, RZ ;  /* 0x00000160a3dc7810 */ /* 0x000fe20007ffe0ff */
[----:B------:R1:W-:Y:S01]  /*50d0*/  STS [R238.X4+0x844], R199 ;  /* 0x000844c7ee007388 */ /* 0x0003e20000004800 */
[----:B------:R-:W-:Y:S01]  /*50e0*/  LEA.HI.SX32 R241, R198, R163, 0x1b ;  /* 0x000000a3c6f17211 */ /* 0x000fe200078fdaff */
[----:B------:R-:W-:Y:S01]  /*50f0*/  FMUL.FTZ R227, R84, R227 ;  /* 0x000000e354e37220 */ /* 0x000fe20000410000 */
[-C--:B------:R-:W-:Y:S01]  /*5100*/  LEA.HI.SX32 R198, R202, R163.reuse, 0x1b ;  /* 0x000000a3cac67211 */ /* 0x080fe200078fdaff */
[----:B------:R2:W-:Y:S01]  /*5110*/  STS [R238.X4+0x840], R197 ;  /* 0x000840c5ee007388 */ /* 0x0005e20000004800 */
[-C--:B------:R-:W-:Y:S01]  /*5120*/  LEA.HI.SX32 R202, R210, R163.reuse, 0x1b ;  /* 0x000000a3d2ca7211 */ /* 0x080fe200078fdaff */
[----:B------:R-:W-:Y:S01]  /*5130*/  IMAD.WIDE.U32 R126, R167, c[0x0][0x2a0], R126 ;  /* 0x0000a800a77e7a25 */ /* 0x000fe200078e007e */
[-C--:B0-----:R-:W-:Y:S01]  /*5140*/  LEA.HI.SX32 R201, R208, R163.reuse, 0x1b ;  /* 0x000000a3d0c97211 */ /* 0x081fe200078fdaff */
[----:B------:R-:W-:Y:S01]  /*5150*/  BAR.SYNC.DEFER_BLOCKING 0x0 ;  /* 0x0000000000007b1d */ /* 0x000fe20000010000 */
[-C--:B------:R-:W-:Y:S01]  /*5160*/  LEA.HI.SX32 R203, R214, R163.reuse, 0x1b ;  /* 0x000000a3d6cb7211 */ /* 0x080fe200078fdaff */
[----:B------:R-:W-:Y:S01]  /*5170*/  FMUL.FTZ R249, R85, R230 ;  /* 0x000000e655f97220 */ /* 0x000fe20000410000 */
[----:B-1----:R-:W-:Y:S01]  /*5180*/  LEA.HI.SX32 R199, R204, R163, 0x1b ;  /* 0x000000a3ccc77211 */ /* 0x002fe200078fdaff */
[----:B------:R-:W-:Y:S01]  /*5190*/  FMUL.FTZ R233, R80, R233 ;  /* 0x000000e950e97220 */ /* 0x000fe20000410000 */
[----:B------:R-:W-:Y:S01]  /*51a0*/  LEA.HI.SX32 R204, R216, R163, 0x1b ;  /* 0x000000a3d8cc7211 */ /* 0x000fe200078fdaff */
[----:B------:R-:W-:Y:S01]  /*51b0*/  FMUL.FTZ R135, R82, R135 ;  /* 0x0000008752877220 */ /* 0x000fe20000410000 */
[-C--:B--2---:R-:W-:Y:S01]  /*51c0*/  LEA.HI.SX32 R197, R200, R163.reuse, 0x1b ;  /* 0x000000a3c8c57211 */ /* 0x084fe200078fdaff */
        /* <DEDUP_REMOVED lines=14> */
[----:B------:R-:W-:Y:S01]  /*52b0*/  FADD.FTZ R38, R131, R38 ;  /* 0x0000002683267221 */ /* 0x000fe20000010000 */
[----:B------:R-:W-:Y:S01]  /*52c0*/  IADD3 R129, R129, R243, RZ ;  /* 0x000000f381817210 */ /* 0x000fe20007ffe0ff */
[----:B------:R-:W-:Y:S01]  /*52d0*/  FMUL.FTZ R243, R88, R211 ;  /* 0x000000d358f37220 */ /* 0x000fe20000410000 */
[----:B------:R-:W0:Y:S01]  /*52e0*/  LDS R247, [R244.X4+0x840] ;  /* 0x00084000f4f77984 */ /* 0x000e220000004800 */
[----:B------:R-:W-:Y:S01]  /*52f0*/  MOV R230, UR10 ;  /* 0x0000000a00e67c02 */ /* 0x000fe20008000f00 */
[----:B------:R-:W-:Y:S01]  /*5300*/  FMUL.FTZ R228, R228, UR9 ;  /* 0x00000009e4e47c20 */ /* 0x000fe20008410000 */
[----:B------:R-:W-:Y:S01]  /*5310*/  IADD3 R134, P0, R126, UR10, RZ ;  /* 0x0000000a7e867c10 */ /* 0x000fe2000ff1e0ff */
[----:B------:R-:W1:Y:S01]  /*5320*/  LDS R240, [R241.X4+0x8c0] ;  /* 0x0008c000f1f07984 */ /* 0x000e620000004800 */
[----:B------:R-:W-:-:S03]  /*5330*/  IMAD.WIDE.U32 R128, R167, c[0x0][0x2c0], R128 ;  /* 0x0000b000a7807a25 */ /* 0x000fc600078e0080 */
        /* <DEDUP_REMOVED lines=17> */
[----:B-1----:R-:W-:-:S03]  /*5450*/  IMAD R132, R166, c[0x0][0x2a0], RZ ;  /* 0x0000a800a6847a24 */ /* 0x002fc600078e02ff */
[----:B------:R1:W-:Y:S01]  /*5460*/  STS [R238.X4+0x1080], R243 ;  /* 0x001080f3ee007388 */ /* 0x0003e20000004800 */
[----:B--2---:R-:W-:Y:S01]  /*5470*/  IMAD R245, R167, c[0x0][0x2a4], R132 ;  /* 0x0000a900a7f57a24 */ /* 0x004fe200078e0284 */
[----:B------:R-:W-:Y:S02]  /*5480*/  IADD3 R132, P1, R128, UR10, RZ ;  /* 0x0000000a80847c10 */ /* 0x000fe4000ff3e0ff */
[----:B------:R2:W-:Y:S01]  /*5490*/  STS [R238.X4+0x10a0], R233 ;  /* 0x0010a0e9ee007388 */ /* 0x0005e20000004800 */
[----:B---3--:R-:W-:Y:S01]  /*54a0*/  FMUL.FTZ R227, R75, R236 ;  /* 0x000000ec4be37220 */ /* 0x008fe20000410000 */
[----:B------:R-:W-:Y:S02]  /*54b0*/  IADD3 R245, R127, R245, RZ ;  /* 0x000000f57ff57210 */ /* 0x000fe40007ffe0ff */
[----:B------:R3:W-:Y:S01]  /*54c0*/  STS [R238.X4+0x1098], R135 ;  /* 0x00109887ee007388 */ /* 0x0007e20000004800 */
[----:B------:R-:W-:Y:S02]  /*54d0*/  FMUL.FTZ R236, R181, UR9 ;  /* 0x00000009b5ec7c20 */ /* 0x000fe40008410000 */
[----:B-1----:R-:W-:Y:S01]  /*54e0*/  FMUL.FTZ R243, R79, R232 ;  /* 0x000000e84ff37220 */ /* 0x002fe20000410000 */
[----:B------:R1:W-:Y:S01]  /*54f0*/  STS [R238.X4+0x10b4], R227 ;  /* 0x0010b4e3ee007388 */ /* 0x0003e20000004800 */
[----:B------:R-:W-:-:S02]  /*5500*/  FMUL.FTZ R232, R177, UR9 ;  /* 0x00000009b1e87c20 */ /* 0x000fc40008410000 */
[----:B--2---:R-:W-:Y:S01]  /*5510*/  FMUL.FTZ R233, R73, R130 ;  /* 0x0000008249e97220 */ /* 0x004fe20000410000 */
[----:B------:R2:W-:Y:S01]  /*5520*/  STS [R238.X4+0x10a4], R243 ;  /* 0x0010a4f3ee007388 */ /* 0x0005e20000004800 */
[----:B------:R-:W-:Y:S01]  /*5530*/  IMAD R130, R166, c[0x0][0x2c0], RZ ;  /* 0x0000b000a6827a24 */ /* 0x000fe200078e02ff */
[----:B---3--:R-:W-:Y:S02]  /*5540*/  IADD3.X R135, R245, UR8, RZ, P0, !PT ;  /* 0x00000008f5877c10 */ /* 0x008fe400087fe4ff */
[----:B------:R3:W-:Y:S01]  /*5550*/  STS [R238.X4+0x1088], R231 ;  /* 0x001088e7ee007388 */ /* 0x0007e20000004800 */
[----:B-1----:R-:W-:Y:S01]  /*5560*/  IADD3 R227, -R230, c[0x0][0x168], -R163 ;  /* 0x00005a00e6e37a10 */ /* 0x002fe20007ffe9a3 */
[----:B------:R-:W-:Y:S02]  /*5570*/  FMUL.FTZ R230, R174, UR9 ;  /* 0x00000009aee67c20 */ /* 0x000fe40008410000 */
[----:B------:R-:W-:Y:S01]  /*5580*/  STS [R238.X4+0x108c], R249 ;  /* 0x00108cf9ee007388 */ /* 0x000fe20000004800 */
[----:B------:R-:W-:Y:S01]  /*5590*/  ISETP.GE.AND P0, PT, R227, 0x1, PT ;  /* 0x00000001e300780c */ /* 0x000fe20003f06270 */
[----:B--2---:R-:W-:-:S02]  /*55a0*/  IMAD R243, R167, c[0x0][0x2c4], R130 ;  /* 0x0000b100a7f37a24 */ /* 0x004fc400078e0282 */
[----:B------:R-:W-:Y:S01]  /*55b0*/  STS [R238.X4+0x1094], R251 ;  /* 0x001094fbee007388 */ /* 0x000fe20000004800 */
[----:B------:R-:W-:Y:S02]  /*55c0*/  FMUL.FTZ R130, R133, UR9 ;  /* 0x0000000985827c20 */ /* 0x000fe40008410000 */
[----:B---3--:R-:W-:Y:S01]  /*55d0*/  FMUL.FTZ R231, R78, R234 ;  /* 0x000000ea4ee77220 */ /* 0x008fe20000410000 */
[----:B------:R1:W-:Y:S01]  /*55e0*/  STS [R238.X4+0x10ac], R235 ;  /* 0x0010acebee007388 */ /* 0x0003e20000004800 */
[----:B------:R-:W-:Y:S02]  /*55f0*/  IMAD.IADD R243, R129, 0x1, R243 ;  /* 0x0000000181f37824 */ /* 0x000fe400078e02f3 */
[----:B------:R-:W-:Y:S01]  /*5600*/  FMUL.FTZ R225, R225, R130 ;  /* 0x00000082e1e17220 */ /* 0x000fe20000410000 */
[----:B------:R2:W-:Y:S01]  /*5610*/  STS [R238.X4+0x10a8], R231 ;  /* 0x0010a8e7ee007388 */ /* 0x0005e20000004800 */
[----:B------:R-:W-:Y:S01]  /*5620*/  FMUL.FTZ R234, R179, UR9 ;  /* 0x00000009b3ea7c20 */ /* 0x000fe20008410000 */
[----:B------:R-:W-:-:S02]  /*5630*/  IADD3.X R133, R243, UR8, RZ, P1, !PT ;  /* 0x00000008f3857c10 */ /* 0x000fc40008ffe4ff */
[----:B------:R3:W-:Y:S01]  /*5640*/  STS [R238.X4+0x10b0], R237 ;  /* 0x0010b0edee007388 */ /* 0x0007e20000004800 */
[----:B-1----:R-:W-:-:S03]  /*5650*/  FMUL.FTZ R235, R178, UR9 ;  /* 0x00000009b2eb7c20 */ /* 0x002fc60008410000 */
[----:B------:R1:W-:Y:S01]  /*5660*/  STS [R238.X4+0x10b8], R239 ;  /* 0x0010b8efee007388 */ /* 0x0003e20000004800 */
[----:B--2---:R-:W-:-:S03]  /*5670*/  FMUL.FTZ R231, R173, UR9 ;  /* 0x00000009ade77c20 */ /* 0x004fc60008410000 */
[----:B------:R2:W-:Y:S01]  /*5680*/  STS [R238.X4+0x10bc], R233 ;  /* 0x0010bce9ee007388 */ /* 0x0005e20000004800 */
[----:B---3--:R-:W-:Y:S02]  /*5690*/  FMUL.FTZ R237, R180, UR9 ;  /* 0x00000009b4ed7c20 */ /* 0x008fe40008410000 */
[----:B-1----:R-:W-:Y:S02]  /*56a0*/  FMUL.FTZ R239, R182, UR9 ;  /* 0x00000009b6ef7c20 */ /* 0x002fe40008410000 */
[----:B--2---:R-:W-:Y:S02]  /*56b0*/  FMUL.FTZ R233, R176, UR9 ;  /* 0x00000009b0e97c20 */ /* 0x004fe40008410000 */
[----:B------:R-:W-:Y:S01]  /*56c0*/  FMUL.FTZ R238, R183, UR9 ;  /* 0x00000009b7ee7c20 */ /* 0x000fe20008410000 */
[----:B------:R-:W-:Y:S06]  /*56d0*/  BAR.SYNC.DEFER_BLOCKING 0x0 ;  /* 0x0000000000007b1d */ /* 0x000fec0000010000 */
[----:B------:R-:W-:Y:S05]  /*56e0*/  @!P0 BRA `(.L_x_5498) ;  /* 0x000000f000008947 */ /* 0x000fea0003800000 */
[----:B0---4-:R-:W0:Y:S01]  /*56f0*/  LDS R249, [R244.X4+0x1080] ;  /* 0x00108000f4f97984 */ /* 0x011e220000004800 */
[----:B------:R-:W-:-:S02]  /*5700*/  IMAD R131, R242, c[0x0][0x2b0], RZ ;  /* 0x0000ac00f2837a24 */ /* 0x000fc400078e02ff */
        /* <DEDUP_REMOVED lines=9> */
[----:B------:R1:W-:Y:S01]  /*57a0*/  RED.E.ADD.F32.FTZ.RN.STRONG.GPU [R130.64], R247 ;  /* 0x000000f78200798e */ /* 0x0003e2000c10e790 */
[----:B------:R-:W-:-:S04]  /*57b0*/  IADD3 R135, R133, R135, RZ ;  /* 0x0000008785877210 */ /* 0x000fc80007ffe0ff */
[----:B------:R-:W-:-:S05]  /*57c0*/  LEA.HI.X R135, R132, c[0x0][0x324], R135, 0x2, P0 ;  /* 0x0000c90084877a11 */ /* 0x000fca00000f1487 */
[----:B0-----:R1:W-:Y:S02]  /*57d0*/  RED.E.ADD.F32.FTZ.RN.STRONG.GPU [R134.64], R249 ;  /* 0x000000f98600798e */ /* 0x0013e4000c10e790 */
.L_x_5498:
[----:B0---4-:R-:W-:Y:S05]  /*57e0*/  BSYNC B0 ;  /* 0x0000000000007941 */ /* 0x011fea0003800000 */
.L_x_5497:
        /* <DEDUP_REMOVED lines=8> */
[----:B------:R-:W-:Y:S01]  /*5870*/  UIMAD UR8, UR9, UR12, URZ ;  /* 0x0000000c090872a4 */ /* 0x000fe2000f8e023f */
[----:B------:R-:W-:Y:S01]  /*5880*/  IMAD R135, R157, -0x200, R168 ;  /* 0xfffffe009d877824 */ /* 0x000fe200078e02a8 */
[----:B------:R-:W-:Y:S01]  /*5890*/  USHF.L.U32 UR24, UR6, 0x2, URZ ;  /* 0x0000000206187899 */ /* 0x000fe2000800063f */
[----:B------:R-:W-:Y:S01]  /*58a0*/  LEA.HI.X R127, R128, c[0x0][0x324], R243, 0x2, P0 ;  /* 0x0000c900807f7a11 */ /* 0x000fe200000f14f3 */
[----:B------:R-:W-:Y:S01]  /*58b0*/  UIMAD UR9, UR9, UR14, URZ ;  /* 0x0000000e090972a4 */ /* 0x000fe2000f8e023f */
[----:B------:R-:W-:Y:S01]  /*58c0*/  ISETP.GE.AND P0, PT, R227, 0x21, PT ;  /* 0x00000021e300780c */ /* 0x000fe20003f06270 */
[----:B------:R-:W-:-:S02]  /*58d0*/  UIMAD UR8, UR24, UR13, UR8 ;  /* 0x0000000d180872a4 */ /* 0x000fc4000f8e0208 */
[----:B------:R-:W-:-:S10]  /*58e0*/  UIMAD UR9, UR24, UR15, UR9 ;  /* 0x0000000f180972a4 */ /* 0x000fd4000f8e0209 */
[----:B------:R-:W-:Y:S05]  /*58f0*/  @!P0 BRA `(.L_x_5500) ;  /* 0x000000a000008947 */ /* 0x000fea0003800000 */
[----:B------:R-:W-:-:S04]  /*5900*/  IMAD.WIDE R128, R135, 0x4, R130 ;  /* 0x0000000487807825 */ /* 0x000fc800078e0282 */
[----:B------:R-:W-:Y:S01]  /*5910*/  IMAD.U32 R133, RZ, RZ, UR24 ;  /* 0x00000018ff857e24 */ /* 0x000fe2000f8e00ff */
[----:B------:R-:W-:-:S03]  /*5920*/  MOV R243, UR24 ;  /* 0x0000001800f37c02 */ /* 0x000fc60008000f00 */
[----:B------:R-:W-:-:S04]  /*5930*/  IMAD.WIDE.U32 R128, R133, c[0x0][0x2b0], R128 ;  /* 0x0000ac0085807a25 */ /* 0x000fc800078e0080 */
[----:B------:R-:W-:Y:S01]  /*5940*/  IMAD.WIDE R132, R135, 0x4, R126 ;  /* 0x0000000487847825 */ /* 0x000fe200078e027e */
[----:B------:R-:W-:-:S05]  /*5950*/  IADD3 R129, R129, UR8, RZ ;  /* 0x0000000881817c10 */ /* 0x000fca000fffe0ff */
[----:B------:R-:W-:Y:S01]  /*5960*/  IMAD.WIDE.U32 R132, R243, c[0x0][0x2d0], R132 ;  /* 0x0000b400f3847a25 */ /* 0x000fe200078e0084 */
[----:B------:R1:W-:Y:S04]  /*5970*/  RED.E.ADD.F32.FTZ.RN.STRONG.GPU [R128.64+-0x780], R240 ;  /* 0xfff880f08000798e */ /* 0x0003e8000c10e790 */
[----:B------:R-:W-:-:S05]  /*5980*/  IADD3 R133, R133, UR9, RZ ;  /* 0x0000000985857c10 */ /* 0x000fca000fffe0ff */
[----:B0-----:R1:W-:Y:S02]  /*5990*/  RED.E.ADD.F32.FTZ.RN.STRONG.GPU [R132.64+-0x780], R241 ;  /* 0xfff880f18400798e */ /* 0x0013e4000c10e790 */
.L_x_5500:
[----:B------:R-:W-:Y:S05]  /*59a0*/  BSYNC B0 ;  /* 0x0000000000007941 */ /* 0x000fea0003800000 */
.L_x_5499:
[----:B------:R-:W2:Y:S01]  /*59b0*/  LDS R197, [R197.X4+0x1180] ;  /* 0x00118000c5c57984 */ /* 0x000ea20000004800 */
[----:B-1----:R-:W-:Y:S01]  /*59c0*/  SHF.R.S32.HI R128, RZ, 0x1f, R135 ;  /* 0x0000001fff807819 */ /* 0x002fe20000011487 */
[----:B------:R-:W-:Y:S01]  /*59d0*/  BSSY B0, `(.L_x_5501) ;  /* 0x0000018000007945 */ /* 0x000fe20003800000 */
[C---:B------:R-:W-:Y:S01]  /*59e0*/  SHF.L.U32 R129, R135.reuse, 0x2, RZ ;  /* 0x0000000287817819 */ /* 0x040fe200000006ff */
[----:B------:R-:W-:Y:S01]  /*59f0*/  FADD.FTZ R175, R196, R175 ;  /* 0x000000afc4af7221 */ /* 0x000fe20000010000 */
[----:B------:R-:W-:Y:S02]  /*5a00*/  SHF.L.U64.HI R133, R135, 0x2, R128 ;  /* 0x0000000287857819 */ /* 0x000fe40000010280 */
[----:B------:R-:W-:Y:S02]  /*5a10*/  IADD3 R128, P0, R129, R130, RZ ;  /* 0x0000008281807210 */ /* 0x000fe40007f1e0ff */
[----:B------:R-:W-:Y:S02]  /*5a20*/  ISETP.GE.AND P6, PT, R227, 0x41, PT ;  /* 0x00000041e300780c */ /* 0x000fe40003fc6270 */
[----:B------:R-:W-:Y:S01]  /*5a30*/  IADD3 R126, P1, R129, R126, RZ ;  /* 0x0000007e817e7210 */ /* 0x000fe20007f3e0ff */
[----:B------:R-:W-:Y:S01]  /*5a40*/  IMAD.X R129, R133, 0x1, R131, P0 ;  /* 0x0000000185817824 */ /* 0x000fe200000e0683 */
[----:B------:R-:W-:-:S02]  /*5a50*/  MOV R131, UR24 ;  /* 0x0000001800837c02 */ /* 0x000fc40008000f00 */
[----:B------:R-:W-:Y:S01]  /*5a60*/  IADD3.X R127, R133, R127, RZ, P1, !PT ;  /* 0x0000007f857f7210 */ /* 0x000fe20000ffe4ff */
[----:B------:R-:W-:Y:S01]  /*5a70*/  IMAD.U32 R133, RZ, RZ, UR24 ;  /* 0x00000018ff857e24 */ /* 0x000fe2000f8e00ff */
[----:B------:R-:W-:Y:S01]  /*5a80*/  ISETP.GE.AND P0, PT, R227, 0x61, PT ;  /* 0x00000061e300780c */ /* 0x000fe20003f06270 */
[----:B------:R-:W-:Y:S01]  /*5a90*/  IMAD.WIDE.U32 R128, R131, c[0x0][0x2b0], R128 ;  /* 0x0000ac0083807a25 */ /* 0x000fe200078e0080 */
[C---:B------:R-:W-:Y:S02]  /*5aa0*/  ISETP.GE.AND P1, PT, R227.reuse, 0x81, PT ;  /* 0x00000081e300780c */ /* 0x040fe40003f26270 */
[----:B------:R-:W-:Y:S01]  /*5ab0*/  ISETP.GE.AND P2, PT, R227, 0xa1, PT ;  /* 0x000000a1e300780c */ /* 0x000fe20003f46270 */
[----:B------:R-:W-:Y:S01]  /*5ac0*/  IMAD.WIDE.U32 R126, R133, c[0x0][0x2d0], R126 ;  /* 0x0000b400857e7a25 */ /* 0x000fe200078e007e */
[----:B------:R-:W-:Y:S02]  /*5ad0*/  IADD3 R129, R129, UR8, RZ ;  /* 0x0000000881817c10 */ /* 0x000fe4000fffe0ff */
[----:B------:R-:W-:-:S02]  /*5ae0*/  ISETP.GE.AND P3, PT, R227, 0xc1, PT ;  /* 0x000000c1e300780c */ /* 0x000fc40003f66270 */
[----:B------:R-:W-:Y:S02]  /*5af0*/  IADD3 R127, R127, UR9, RZ ;  /* 0x000000097f7f7c10 */ /* 0x000fe4000fffe0ff */
[C---:B------:R-:W-:Y:S02]  /*5b00*/  ISETP.GE.AND P4, PT, R227.reuse, 0xe1, PT ;  /* 0x000000e1e300780c */ /* 0x040fe40003f86270 */
[----:B------:R-:W-:Y:S01]  /*5b10*/  ISETP.GE.AND P5, PT, R227, 0x101, PT ;  /* 0x00000101e300780c */ /* 0x000fe20003fa6270 */
[----:B------:R-:W-:Y:S07]  /*5b20*/  @!P6 BRA `(.L_x_5502) ;  /* 0x000000200000e947 */ /* 0x000fee0003800000 */
[----:B------:R1:W-:Y:S04]  /*5b30*/  RED.E.ADD.F32.FTZ.RN.STRONG.GPU [R128.64+-0x700], R211 ;  /* 0xfff900d38000798e */ /* 0x0003e8000c10e790 */
[----:B--2---:R1:W-:Y:S02]  /*5b40*/  RED.E.ADD.F32.FTZ.RN.STRONG.GPU [R126.64+-0x700], R197 ;  /* 0xfff900c57e00798e */ /* 0x0043e4000c10e790 */
.L_x_5502:
[----:B------:R-:W-:Y:S05]  /*5b50*/  BSYNC B0 ;  /* 0x0000000000007941 */ /* 0x000fea0003800000 */
.L_x_5501:
[----:B------:R3:W4:Y:S01]  /*5b60*/  LDS R131, [R198.X4+0x1200] ;  /* 0x00120000c6837984 */ /* 0x0007220000004800 */
[----:B------:R-:W-:Y:S01]  /*5b70*/  BSSY B0, `(.L_x_5503) ;  /* 0x0000004000007945 */ /* 0x000fe20003800000 */
[----:B------:R-:W-:Y:S05]  /*5b80*/  @!P0 BRA `(.L_x_5504) ;  /* 0x0000002000008947 */ /* 0x000fea0003800000 */
[----:B------:R1:W-:Y:S04]  /*5b90*/  RED.E.ADD.F32.FTZ.RN.STRONG.GPU [R128.64+-0x680], R212 ;  /* 0xfff980d48000798e */ /* 0x0003e8000c10e790 */
[----:B----4-:R1:W-:Y:S02]  /*5ba0*/  RED.E.ADD.F32.FTZ.RN.STRONG.GPU [R126.64+-0x680], R131 ;  /* 0xfff980837e00798e */ /* 0x0103e4000c10e790 */
.L_x_5504:
[----:B------:R-:W-:Y:S05]  /*5bb0*/  BSYNC B0 ;  /* 0x0000000000007941 */ /* 0x000fea0003800000 */
.L_x_5503:
[----:B------:R-:W1:Y:S01]  /*5bc0*/  LDS R199, [R199.X4+0x1280] ;  /* 0x00128000c7c77984 */ /* 0x000e620000004800 */
[----:B------:R-:W-:Y:S01]  /*5bd0*/  BSSY B0, `(.L_x_5505) ;  /* 0x0000004000007945 */ /* 0x000fe20003800000 */
[----:B------:R-:W-:Y:S05]  /*5be0*/  @!P1 BRA `(.L_x_5506) ;  /* 0x0000002000009947 */ /* 0x000fea0003800000 */
[----:B------:R3:W-:Y:S04]  /*5bf0*/  RED.E.ADD.F32.FTZ.RN.STRONG.GPU [R128.64+-0x600], R213 ;  /* 0xfffa00d58000798e */ /* 0x0007e8000c10e790 */
[----:B-1----:R3:W-:Y:S02]  /*5c00*/  RED.E.ADD.F32.FTZ.RN.STRONG.GPU [R126.64+-0x600], R199 ;  /* 0xfffa00c77e00798e */ /* 0x0027e4000c10e790 */
.L_x_5506:
[----:B------:R-:W-:Y:S05]  /*5c10*/  BSYNC B0 ;  /* 0x0000000000007941 */ /* 0x000fea0003800000 */
.L_x_5505:
[----:B-1--4-:R1:W4:Y:S01]  /*5c20*/  LDS R131, [R200.X4+0x1300] ;  /* 0x00130000c8837984 */ /* 0x0123220000004800 */
[----:B------:R-:W-:Y:S01]  /*5c30*/  BSSY B0, `(.L_x_5507) ;  /* 0x0000004000007945 */ /* 0x000fe20003800000 */
[----:B------:R-:W-:Y:S05]  /*5c40*/  @!P2 BRA `(.L_x_5508) ;  /* 0x000000200000a947 */ /* 0x000fea0003800000 */
[----:B------:R1:W-:Y:S04]  /*5c50*/  RED.E.ADD.F32.FTZ.RN.STRONG.GPU [R128.64+-0x580], R214 ;  /* 0xfffa80d68000798e */ /* 0x0003e8000c10e790 */
[----:B----4-:R1:W-:Y:S02]  /*5c60*/  RED.E.ADD.F32.FTZ.RN.STRONG.GPU [R126.64+-0x580], R131 ;  /* 0xfffa80837e00798e */ /* 0x0103e4000c10e790 */
.L_x_5508:
[----:B------:R-:W-:Y:S05]  /*5c70*/  BSYNC B0 ;  /* 0x0000000000007941 */ /* 0x000fea0003800000 */
.L_x_5507:
[----:B------:R-:W1:Y:S01]  /*5c80*/  LDS R201, [R201.X4+0x1380] ;  /* 0x00138000c9c97984 */ /* 0x000e620000004800 */
[----:B------:R-:W-:Y:S01]  /*5c90*/  BSSY B0, `(.L_x_5509) ;  /* 0x0000004000007945 */ /* 0x000fe20003800000 */
[----:B------:R-:W-:Y:S05]  /*5ca0*/  @!P3 BRA `(.L_x_5510) ;  /* 0x000000200000b947 */ /* 0x000fea0003800000 */
[----:B------:R3:W-:Y:S04]  /*5cb0*/  RED.E.ADD.F32.FTZ.RN.STRONG.GPU [R128.64+-0x500], R215 ;  /* 0xfffb00d78000798e */ /* 0x0007e8000c10e790 */
[----:B-1----:R3:W-:Y:S02]  /*5cc0*/  RED.E.ADD.F32.FTZ.RN.STRONG.GPU [R126.64+-0x500], R201 ;  /* 0xfffb00c97e00798e */ /* 0x0027e4000c10e790 */
.L_x_5510:
[----:B------:R-:W-:Y:S05]  /*5cd0*/  BSYNC B0 ;  /* 0x0000000000007941 */ /* 0x000fea0003800000 */
.L_x_5509:
[----:B-1--4-:R1:W4:Y:S01]  /*5ce0*/  LDS R131, [R202.X4+0x1400] ;  /* 0x00140000ca837984 */ /* 0x0123220000004800 */
[----:B------:R-:W-:Y:S01]  /*5cf0*/  BSSY B0, `(.L_x_5511) ;  /* 0x0000004000007945 */ /* 0x000fe20003800000 */
[----:B------:R-:W-:Y:S05]  /*5d00*/  @!P4 BRA `(.L_x_5512) ;  /* 0x000000200000c947 */ /* 0x000fea0003800000 */
[----:B------:R1:W-:Y:S04]  /*5d10*/  RED.E.ADD.F32.FTZ.RN.STRONG.GPU [R128.64+-0x480], R216 ;  /* 0xfffb80d88000798e */ /* 0x0003e8000c10e790 */
[----:B----4-:R1:W-:Y:S02]  /*5d20*/  RED.E.ADD.F32.FTZ.RN.STRONG.GPU [R126.64+-0x480], R131 ;  /* 0xfffb80837e00798e */ /* 0x0103e4000c10e790 */
.L_x_5512:
[----:B------:R-:W-:Y:S05]  /*5d30*/  BSYNC B0 ;  /* 0x0000000000007941 */ /* 0x000fea0003800000 */
.L_x_5511:
[----:B------:R-:W1:Y:S01]  /*5d40*/  LDS R203, [R203.X4+0x1480] ;  /* 0x00148000cbcb7984 */ /* 0x000e620000004800 */
[----:B------:R-:W-:Y:S01]  /*5d50*/  BSSY B0, `(.L_x_5513) ;  /* 0x0000004000007945 */ /* 0x000fe20003800000 */
[----:B------:R-:W-:Y:S05]  /*5d60*/  @!P5 BRA `(.L_x_5514) ;  /* 0x000000200000d947 */ /* 0x000fea0003800000 */
[----:B------:R3:W-:Y:S04]  /*5d70*/  RED.E.ADD.F32.FTZ.RN.STRONG.GPU [R128.64+-0x400], R217 ;  /* 0xfffc00d98000798e */ /* 0x0007e8000c10e790 */
[----:B-1----:R3:W-:Y:S02]  /*5d80*/  RED.E.ADD.F32.FTZ.RN.STRONG.GPU [R126.64+-0x400], R203 ;  /* 0xfffc00cb7e00798e */ /* 0x0027e4000c10e790 */
.L_x_5514:
[----:B------:R-:W-:Y:S05]  /*5d90*/  BSYNC B0 ;  /* 0x0000000000007941 */ /* 0x000fea0003800000 */
.L_x_5513:
        /* <DEDUP_REMOVED lines=12> */
.L_x_5516:
[----:B-1----:R-:W-:Y:S05]  /*5e60*/  BSYNC B0 ;  /* 0x0000000000007941 */ /* 0x002fea0003800000 */
.L_x_5515:
[----:B------:R-:W1:Y:S01]  /*5e70*/  LDS R205, [R205.X4+0x1580] ;  /* 0x00158000cdcd7984 */ /* 0x000e620000004800 */
[----:B------:R-:W-:Y:S01]  /*5e80*/  BSSY B0, `(.L_x_5517) ;  /* 0x0000004000007945 */ /* 0x000fe20003800000 */
[----:B------:R-:W-:Y:S05]  /*5e90*/  @!P0 BRA `(.L_x_5518) ;  /* 0x0000002000008947 */ /* 0x000fea0003800000 */
[----:B------:R3:W-:Y:S04]  /*5ea0*/  RED.E.ADD.F32.FTZ.RN.STRONG.GPU [R128.64+-0x300], R219 ;  /* 0xfffd00db8000798e */ /* 0x0007e8000c10e790 */
[----:B-1----:R3:W-:Y:S02]  /*5eb0*/  RED.E.ADD.F32.FTZ.RN.STRONG.GPU [R126.64+-0x300], R205 ;  /* 0xfffd00cd7e00798e */ /* 0x0027e4000c10e790 */
.L_x_5518:
[----:B------:R-:W-:Y:S05]  /*5ec0*/  BSYNC B0 ;  /* 0x0000000000007941 */ /* 0x000fea0003800000 */
.L_x_5517:
[----:B----4-:R4:W3:Y:S01]  /*5ed0*/  LDS R131, [R206.X4+0x1600] ;  /* 0x00160000ce837984 */ /* 0x0108e20000004800 */
[----:B------:R-:W-:Y:S01]  /*5ee0*/  BSSY B0, `(.L_x_5519) ;  /* 0x0000004000007945 */ /* 0x000fe20003800000 */
[----:B------:R-:W-:Y:S05]  /*5ef0*/  @!P1 BRA `(.L_x_5520) ;  /* 0x0000002000009947 */ /* 0x000fea0003800000 */
[----:B------:R4:W-:Y:S04]  /*5f00*/  RED.E.ADD.F32.FTZ.RN.STRONG.GPU [R128.64+-0x280], R220 ;  /* 0xfffd80dc8000798e */ /* 0x0009e8000c10e790 */
[----:B---3--:R4:W-:Y:S02]  /*5f10*/  RED.E.ADD.F32.FTZ.RN.STRONG.GPU [R126.64+-0x280], R131 ;  /* 0xfffd80837e00798e */ /* 0x0089e4000c10e790 */
.L_x_5520:
[----:B------:R-:W-:Y:S05]  /*5f20*/  BSYNC B0 ;  /* 0x0000000000007941 */ /* 0x000fea0003800000 */
.L_x_5519:
[----:B------:R-:W4:Y:S01]  /*5f30*/  LDS R207, [R207.X4+0x1680] ;  /* 0x00168000cfcf7984 */ /* 0x000f220000004800 */
[----:B------:R-:W-:Y:S01]  /*5f40*/  BSSY B0, `(.L_x_5521) ;  /* 0x0000004000007945 */ /* 0x000fe20003800000 */
[----:B------:R-:W-:Y:S05]  /*5f50*/  @!P2 BRA `(.L_x_5522) ;  /* 0x000000200000a947 */ /* 0x000fea0003800000 */
[----:B------:R4:W-:Y:S04]  /*5f60*/  RED.E.ADD.F32.FTZ.RN.STRONG.GPU [R128.64+-0x200], R221 ;  /* 0xfffe00dd8000798e */ /* 0x0009e8000c10e790 */
[----:B----4-:R4:W-:Y:S02]  /*5f70*/  RED.E.ADD.F32.FTZ.RN.STRONG.GPU [R126.64+-0x200], R207 ;  /* 0xfffe00cf7e00798e */ /* 0x0109e4000c10e790 */
.L_x_5522:
[----:B------:R-:W-:Y:S05]  /*5f80*/  BSYNC B0 ;  /* 0x0000000000007941 */ /* 0x000fea0003800000 */
.L_x_5521:
[----:B---34-:R3:W4:Y:S01]  /*5f90*/  LDS R131, [R208.X4+0x1700] ;  /* 0x00170000d0837984 */ /* 0x0187220000004800 */
[----:B------:R-:W-:Y:S01]  /*5fa0*/  BSSY B0, `(.L_x_5523) ;  /* 0x0000004000007945 */ /* 0x000fe20003800000 */
[----:B------:R-:W-:Y:S05]  /*5fb0*/  @!P3 BRA `(.L_x_5524) ;  /* 0x000000200000b947 */ /* 0x000fea0003800000 */
[----:B------:R3:W-:Y:S04]  /*5fc0*/  RED.E.ADD.F32.FTZ.RN.STRONG.GPU [R128.64+-0x180], R222 ;  /* 0xfffe80de8000798e */ /* 0x0007e8000c10e790 */
[----:B----4-:R3:W-:Y:S02]  /*5fd0*/  RED.E.ADD.F32.FTZ.RN.STRONG.GPU [R126.64+-0x180], R131 ;  /* 0xfffe80837e00798e */ /* 0x0107e4000c10e790 */
.L_x_5524:
[----:B------:R-:W-:Y:S05]  /*5fe0*/  BSYNC B0 ;  /* 0x0000000000007941 */ /* 0x000fea0003800000 */
.L_x_5523:
[----:B------:R-:W3:Y:S01]  /*5ff0*/  LDS R209, [R209.X4+0x1780] ;  /* 0x00178000d1d17984 */ /* 0x000ee20000004800 */
[----:B------:R-:W-:Y:S01]  /*6000*/  BSSY B0, `(.L_x_5525) ;  /* 0x0000004000007945 */ /* 0x000fe20003800000 */
[----:B------:R-:W-:Y:S05]  /*6010*/  @!P4 BRA `(.L_x_5526) ;  /* 0x000000200000c947 */ /* 0x000fea0003800000 */
[----:B------:R4:W-:Y:S04]  /*6020*/  RED.E.ADD.F32.FTZ.RN.STRONG.GPU [R128.64+-0x100], R223 ;  /* 0xffff00df8000798e */ /* 0x0009e8000c10e790 */
[----:B---3--:R4:W-:Y:S02]  /*6030*/  RED.E.ADD.F32.FTZ.RN.STRONG.GPU [R126.64+-0x100], R209 ;  /* 0xffff00d17e00798e */ /* 0x0089e4000c10e790 */
.L_x_5526:
[----:B------:R-:W-:Y:S05]  /*6040*/  BSYNC B0 ;  /* 0x0000000000007941 */ /* 0x000fea0003800000 */
.L_x_5525:
[----:B---34-:R3:W4:Y:S01]  /*6050*/  LDS R131, [R210.X4+0x1800] ;  /* 0x00180000d2837984 */ /* 0x0187220000004800 */
[----:B------:R-:W-:Y:S01]  /*6060*/  BSSY B0, `(.L_x_5527) ;  /* 0x0000004000007945 */ /* 0x000fe20003800000 */
[----:B------:R-:W-:Y:S05]  /*6070*/  @!P5 BRA `(.L_x_5528) ;  /* 0x000000200000d947 */ /* 0x000fea0003800000 */
[----:B------:R3:W-:Y:S04]  /*6080*/  RED.E.ADD.F32.FTZ.RN.STRONG.GPU [R128.64+-0x80], R224 ;  /* 0xffff80e08000798e */ /* 0x0007e8000c10e790 */
[----:B----4-:R3:W-:Y:S02]  /*6090*/  RED.E.ADD.F32.FTZ.RN.STRONG.GPU [R126.64+-0x80], R131 ;  /* 0xffff80837e00798e */ /* 0x0107e4000c10e790 */
.L_x_5528:
[----:B------:R-:W-:Y:S05]  /*60a0*/  BSYNC B0 ;  /* 0x0000000000007941 */ /* 0x000fea0003800000 */
.L_x_5527:
[----:B---3--:R-:W3:Y:S01]  /*60b0*/  SHFL.DOWN P0, R126, R175, 0x1, 0x1f ;  /* 0x08201f00af7e7f89 */ /* 0x008ee20000000000 */
[----:B------:R-:W-:Y:S01]  /*60c0*/  FMUL.FTZ R0, R0, R173 ;  /* 0x000000ad00007220 */ /* 0x000fe20000410000 */
[----:B------:R-:W-:Y:S01]  /*60d0*/  ISETP.NE.AND P2, PT, R163, RZ, PT ;  /* 0x000000ffa300720c */ /* 0x000fe20003f45270 */
[----:B------:R-:W-:Y:S01]  /*60e0*/  FMUL.FTZ R231, R194, R231 ;  /* 0x000000e7c2e77220 */ /* 0x000fe20000410000 */
[----:B------:R-:W-:Y:S01]  /*60f0*/  BSSY B0, `(.L_x_5529) ;  /* 0x000004b000007945 */ /* 0x000fe20003800000 */
[----:B------:R-:W-:-:S02]  /*6100*/  FFMA.FTZ R47, R64, R0, R47 ;  /* 0x00000000402f7223 */ /* 0x000fc4000001002f */
[----:B------:R-:W-:Y:S02]  /*6110*/  FFMA.FTZ R231, R13, R0, R231 ;  /* 0x000000000de77223 */ /* 0x000fe400000100e7 */
        /* <DEDUP_REMOVED lines=24> */
[----:B---3--:R-:W-:-:S02]  /*62a0*/  @P0 FADD R127, R126, R127 ;  /* 0x0000007f7e7f0221 */ /* 0x008fc40000000000 */
[----:B------:R-:W-:Y:S02]  /*62b0*/  FFMA.FTZ R233, R15, R176, R233 ;  /* 0x000000b00fe97223 */ /* 0x000fe400000100e9 */
[----:B------:R-:W-:Y:S01]  /*62c0*/  FFMA.FTZ R232, R16, R177, R232 ;  /* 0x000000b110e87223 */ /* 0x000fe200000100e8 */
[----:B------:R-:W3:Y:S01]  /*62d0*/  SHFL.DOWN P0, R128, R127, 0x4, 0x1f ;  /* 0x08801f007f807f89 */ /* 0x000ee20000000000 */
        /* <DEDUP_REMOVED lines=12> */
[----:B---3--:R-:W-:Y:S02]  /*63a0*/  @P0 FADD R128, R127, R128 ;  /* 0x000000807f800221 */ /* 0x008fe40000000000 */
[----:B------:R-:W-:Y:S02]  /*63b0*/  FADD.FTZ R34, R231, R34 ;  /* 0x00000022e7227221 */ /* 0x000fe40000010000 */
[----:B------:R-:W-:Y:S01]  /*63c0*/  FFMA.FTZ R49, R66, R176, R49 ;  /* 0x000000b042317223 */ /* 0x000fe20000010031 */
[----:B------:R-:W3:Y:S01]  /*63d0*/  SHFL.DOWN P0, R129, R128, 0x8, 0x1f ;  /* 0x09001f0080817f89 */ /* 0x000ee20000000000 */
        /* <DEDUP_REMOVED lines=12> */
[----:B---3--:R-:W-:Y:S01]  /*64a0*/  @P0 FADD R129, R128, R129 ;  /* 0x0000008180810221 */ /* 0x008fe20000000000 */
[----:B------:R-:W-:Y:S01]  /*64b0*/  ISETP.NE.AND P0, PT, R162, RZ, PT ;  /* 0x000000ffa200720c */ /* 0x000fe20003f05270 */
[----:B------:R-:W-:-:S02]  /*64c0*/  FFMA.FTZ R56, R71, R9, R56 ;  /* 0x0000000947387223 */ /* 0x000fc40000010038 */
[----:B------:R-:W-:Y:S01]  /*64d0*/  FADD.FTZ R27, R236, R27 ;  /* 0x0000001bec1b7221 */ /* 0x000fe20000010000 */
[----:B------:R-:W3:Y:S01]  /*64e0*/  SHFL.DOWN P1, R0, R129, 0x10, 0x1f ;  /* 0x0a001f0081007f89 */ /* 0x000ee20000020000 */
[----:B------:R-:W-:Y:S02]  /*64f0*/  FADD.FTZ R26, R21, R26 ;  /* 0x0000001a151a7221 */ /* 0x000fe40000010000 */
[----:B------:R-:W-:Y:S02]  /*6500*/  FADD.FTZ R25, R22, R25 ;  /* 0x0000001916197221 */ /* 0x000fe40000010000 */
[----:B---3--:R-:W-:-:S05]  /*6510*/  @P1 FADD R0, R129, R0 ;  /* 0x0000000081001221 */ /* 0x008fca0000000000 */
[----:B------:R3:W-:Y:S04]  /*6520*/  @!P0 STS [0x18c4], R0 ;  /* 0x0018c400ff008388 */ /* 0x0007e80000000800 */
[----:B------:R-:W-:Y:S06]  /*6530*/  BAR.SYNC.DEFER_BLOCKING 0x0 ;  /* 0x0000000000007b1d */ /* 0x000fec0000010000 */
[----:B------:R-:W-:Y:S05]  /*6540*/  @P2 BRA `(.L_x_5530) ;  /* 0x0000005000002947 */ /* 0x000fea0003800000 */
[----:B---3--:R-:W-:Y:S02]  /*6550*/  ISETP.NE.AND P0, PT, R155, c[0x0][0x174], PT ;  /* 0x00005d009b007a0c */ /* 0x008fe40003f05270 */
[----:B------:R-:W-:-:S11]  /*6560*/  SHF.L.U32 R5, R24, 0x2, RZ ;  /* 0x0000000218057819 */ /* 0x000fd600000006ff */
[----:B------:R-:W3:Y:S02]  /*6570*/  @P0 LDS R3, [R5+0x2b78] ;  /* 0x002b780005030984 */ /* 0x000ee40000000800 */
[----:B---3--:R-:W-:-:S05]  /*6580*/  @P0 FADD.FTZ R0, R0, R3 ;  /* 0x0000000300000221 */ /* 0x008fca0000010000 */
[----:B------:R3:W-:Y:S02]  /*6590*/  STS [R5+0x2b78], R0 ;  /* 0x002b780005007388 */ /* 0x0007e40000000800 */
.L_x_5530:
[----:B---3--:R-:W-:Y:S05]  /*65a0*/  BSYNC B0 ;  /* 0x0000000000007941 */ /* 0x008fea0003800000 */
.L_x_5529:
[----:B------:R-:W-:Y:S01]  /*65b0*/  IADD3 R24, R24, 0x1, RZ ;  /* 0x0000000118187810 */ /* 0x000fe20007ffe0ff */
[----:B------:R-:W-:-:S03]  /*65c0*/  UIADD3 UR6, UP0, UR6, 0x1, URZ ;  /* 0x0000000106067890 */ /* 0x000fc6000ff1e03f */
[----:B------:R-:W-:Y:S01]  /*65d0*/  ISETP.GE.AND P0, PT, R24, c[0x0][0x16c], PT ;  /* 0x00005b0018007a0c */ /* 0x000fe20003f06270 */
[----:B------:R-:W-:-:S12]  /*65e0*/  UIADD3.X UR7, URZ, UR7, URZ, UP0, !UPT ;  /* 0x000000073f077290 */ /* 0x000fd800087fe43f */
[----:B------:R-:W-:Y:S01]  /*65f0*/  @P0 CALL.REL.NOINC `(.L_x_5494) ;  /* 0x0000001000000944 */ /* 0x000fe20003c00000 */
[----:B------:R-:W-:Y:S05]  /*6600*/  BRA `(.L_x_5531) ;  /* 0xffffbeb000007947 */ /* 0x000fea000383ffff */
.L_x_5494:
[----:B------:R-:W-:Y:S01]  /*6610*/  BAR.SYNC.DEFER_BLOCKING 0x0 ;  /* 0x0000000000007b1d */ /* 0x000fe20000010000 */
[----:B------:R-:W-:Y:S01]  /*6620*/  F2FP.PACK_AB R55, R55, R56 ;  /* 0x000000383737723e */ /* 0x000fe200000000ff */
[----:B------:R-:W-:Y:S01]  /*6630*/  IMAD R67, R157, -0x200, R168 ;  /* 0xfffffe009d437824 */ /* 0x000fe200078e02a8 */
[----:B------:R-:W-:Y:S02]  /*6640*/  F2FP.PACK_AB R53, R53, R54 ;  /* 0x000000363535723e */ /* 0x000fe400000000ff */
[----:B------:R-:W-:Y:S01]  /*6650*/  F2FP.PACK_AB R51, R51, R52 ;  /* 0x000000343333723e */ /* 0x000fe200000000ff */
[----:B------:R-:W-:Y:S01]  /*6660*/  BSSY B0, `(.L_x_5532) ;  /* 0x0000056000007945 */ /* 0x000fe20003800000 */
[----:B------:R-:W-:Y:S02]  /*6670*/  PRMT R0, R55, 0x7632, R0 ;  /* 0x0000763237007816 */ /* 0x000fe40000000000 */
[----:B------:R-:W-:Y:S02]  /*6680*/  F2FP.PACK_AB R49, R49, R50 ;  /* 0x000000323131723e */ /* 0x000fe400000000ff */
[----:B------:R-:W-:-:S02]  /*6690*/  PRMT R2, R53, 0x7632, R2 ;  /* 0x0000763235027816 */ /* 0x000fc40000000002 */
[----:B------:R-:W-:Y:S02]  /*66a0*/  PRMT R3, R51, 0x7632, R3 ;  /* 0x0000763233037816 */ /* 0x000fe40000000003 */
        /* <DEDUP_REMOVED lines=9> */
[----:B------:R-:W-:Y:S02]  /*6740*/  SHF.R.S32.HI R63, RZ, 0x1f, R67 ;  /* 0x0000001fff3f7819 */ /* 0x000fe40000011443 */
[----:B------:R-:W-:Y:S01]  /*6750*/  SHF.R.S32.HI R65, RZ, 0x1f, R124 ;  /* 0x0000001fff417819 */ /* 0x000fe2000001147c */
[----:B------:R4:W-:Y:S01]  /*6760*/  STS.U16 [R105+0xa], R3 ;  /* 0x00000a0369007388 */ /* 0x0009e20000000400 */
[----:B------:R-:W-:Y:S02]  /*6770*/  LEA R9, P2, R124, c[0x0][0x330], 0x1 ;  /* 0x0000cc007c097a11 */ /* 0x000fe400078408ff */
[----:B---3--:R-:W-:Y:S01]  /*6780*/  PRMT R0, R49, 0x7632, R0 ;  /* 0x0000763231007816 */ /* 0x008fe20000000000 */
[----:B------:R-:W-:Y:S01]  /*6790*/  STS.U16 [R105], R55 ;  /* 0x0000003769007388 */ /* 0x000fe20000000400 */
[----:B------:R-:W-:-:S02]  /*67a0*/  MOV R6, UR10 ;  /* 0x0000000a00067c02 */ /* 0x000fc40008000f00 */
[----:B-----5:R-:W-:Y:S01]  /*67b0*/  PRMT R2, R45, 0x7632, R2 ;  /* 0x000076322d027816 */ /* 0x020fe20000000002 */
[----:B------:R3:W-:Y:S01]  /*67c0*/  STS.U16 [R105+0xe], R0 ;  /* 0x00000e0069007388 */ /* 0x0007e20000000400 */
[----:B----4-:R-:W-:-:S03]  /*67d0*/  PRMT R3, R43, 0x7632, R3 ;  /* 0x000076322b037816 */ /* 0x010fc60000000003 */
[----:B------:R-:W-:Y:S04]  /*67e0*/  STS.U16 [R105+0x4], R53 ;  /* 0x0000043569007388 */ /* 0x000fe80000000400 */
[----:B------:R-:W-:Y:S01]  /*67f0*/  STS.U16 [R105+0x8], R51 ;  /* 0x0000083369007388 */ /* 0x000fe20000000400 */
[----:B---3--:R-:W-:-:S03]  /*6800*/  MOV R0, UR11 ;  /* 0x0000000b00007c02 */ /* 0x008fc60008000f00 */
[----:B------:R-:W-:Y:S04]  /*6810*/  STS.U16 [R105+0xc], R49 ;  /* 0x00000c3169007388 */ /* 0x000fe80000000400 */
[----:B------:R-:W-:Y:S04]  /*6820*/  STS.U16 [R105+0x10], R47 ;  /* 0x0000102f69007388 */ /* 0x000fe80000000400 */
[----:B------:R3:W-:Y:S04]  /*6830*/  STS.U16 [R105+0x12], R4 ;  /* 0x0000120469007388 */ /* 0x0007e80000000400 */
[----:B------:R-:W-:Y:S04]  /*6840*/  STS.U16 [R105+0x14], R45 ;  /* 0x0000142d69007388 */ /* 0x000fe80000000400 */
[----:B------:R-:W-:Y:S01]  /*6850*/  STS.U16 [R105+0x16], R2 ;  /* 0x0000160269007388 */ /* 0x000fe20000000400 */
[----:B---3--:R-:W-:-:S03]  /*6860*/  LEA.HI.X R4, R124, c[0x0][0x334], R65, 0x1, P2 ;  /* 0x0000cd007c047a11 */ /* 0x008fc600010f0c41 */
[----:B------:R-:W-:Y:S04]  /*6870*/  STS.U16 [R105+0x18], R43 ;  /* 0x0000182b69007388 */ /* 0x000fe80000000400 */
[----:B------:R3:W-:Y:S04]  /*6880*/  STS.U16 [R105+0x1a], R3 ;  /* 0x00001a0369007388 */ /* 0x0007e80000000400 */
[----:B------:R-:W-:Y:S04]  /*6890*/  STS.U16 [R105+0x1c], R41 ;  /* 0x00001c2969007388 */ /* 0x000fe80000000400 */
[----:B------:R4:W-:Y:S01]  /*68a0*/  STS.U16 [R105+0x1e], R5 ;  /* 0x00001e0569007388 */ /* 0x0009e20000000400 */
[----:B------:R-:W-:-:S06]  /*68b0*/  NOP ;  /* 0x0000000000007918 */ /* 0x000fcc0000000000 */
[----:B------:R-:W-:Y:S01]  /*68c0*/  LDS.U16 R11, [R139] ;  /* 0x000000008b0b7984 */ /* 0x000fe20000000400 */
[----:B---3--:R-:W-:-:S03]  /*68d0*/  IMAD.WIDE.U32 R2, R170, c[0x0][0x2d8], RZ ;  /* 0x0000b600aa027a25 */ /* 0x008fc600078e00ff */
[----:B------:R-:W-:Y:S01]  /*68e0*/  LDS.U16 R13, [R138+0x40] ;  /* 0x000040008a0d7984 */ /* 0x000fe20000000400 */
[----:B----4-:R-:W-:-:S03]  /*68f0*/  IMAD R5, R169, c[0x0][0x2d8], RZ ;  /* 0x0000b600a9057a24 */ /* 0x010fc600078e02ff */
[----:B------:R-:W-:Y:S01]  /*6900*/  LDS.U16 R15, [R137+0x80] ;  /* 0x00008000890f7984 */ /* 0x000fe20000000400 */
[----:B------:R-:W-:Y:S02]  /*6910*/  IMAD R7, R170, c[0x0][0x2dc], R5 ;  /* 0x0000b700aa077a24 */ /* 0x000fe400078e0205 */
[----:B------:R-:W-:Y:S01]  /*6920*/  IMAD R5, R171, c[0x0][0x2e0], RZ ;  /* 0x0000b800ab057a24 */ /* 0x000fe200078e02ff */
[----:B------:R-:W-:Y:S01]  /*6930*/  LDS.U16 R17, [R136+0xc0] ;  /* 0x0000c00088117984 */ /* 0x000fe20000000400 */
[----:B------:R-:W-:Y:S02]  /*6940*/  IMAD.IADD R3, R3, 0x1, R7 ;  /* 0x0000000103037824 */ /* 0x000fe400078e0207 */
[C---:B------:R-:W-:Y:S01]  /*6950*/  IMAD R5, R172.reuse, c[0x0][0x2e4], R5 ;  /* 0x0000b900ac057a24 */ /* 0x040fe200078e0205 */
[----:B------:R-:W-:Y:S01]  /*6960*/  LDS.U16 R19, [R117+0x100] ;  /* 0x0001000075137984 */ /* 0x000fe20000000400 */
[----:B------:R-:W-:-:S03]  /*6970*/  IMAD.WIDE.U32 R2, R172, c[0x0][0x2e0], R2 ;  /* 0x0000b800ac027a25 */ /* 0x000fc600078e0002 */
        /* <DEDUP_REMOVED lines=13> */
[----:B---3--:R-:W-:-:S04]  /*6a50*/  IADD3 R0, P1, R67, R2, RZ ;  /* 0x0000000243007210 */ /* 0x008fc80007f3e0ff */
[----:B------:R-:W-:Y:S02]  /*6a60*/  IADD3.X R5, R63, R5, R3, P1, !PT ;  /* 0x000000053f057210 */ /* 0x000fe40000ffe403 */
[----:B------:R-:W-:Y:S02]  /*6a70*/  IADD3 R2, P1, R124, UR10, RZ ;  /* 0x0000000a7c027c10 */ /* 0x000fe4000ff3e0ff */
[----:B------:R-:W-:Y:S02]  /*6a80*/  LEA R8, P2, R0, R9, 0x1 ;  /* 0x0000000900087211 */ /* 0x000fe400078408ff */
[----:B------:R-:W-:Y:S02]  /*6a90*/  LEA.HI.X.SX32 R3, R6, R65, 0x1, P1 ;  /* 0x0000004106037211 */ /* 0x000fe400008f0eff */
[----:B------:R-:W-:Y:S01]  /*6aa0*/  LEA.HI.X R9, R0, R4, R5, 0x1, P2 ;  /* 0x0000000400097211 */ /* 0x000fe200010f0c05 */
[----:B------:R-:W3:Y:S02]  /*6ab0*/  LDS R59, [0x420] ;  /* 0x00042000ff3b7984 */ /* 0x000ee40000000800 */
[----:B---3--:R-:W-:-:S02]  /*6ac0*/  ISETP.GE.AND P4, PT, R124, R59, PT ;  /* 0x0000003b7c00720c */ /* 0x008fc40003f86270 */
[-C--:B------:R-:W-:Y:S02]  /*6ad0*/  ISETP.GE.AND P3, PT, R153, R59.reuse, PT ;  /* 0x0000003b9900720c */ /* 0x080fe40003f66270 */
[-C--:B------:R-:W-:Y:S02]  /*6ae0*/  ISETP.GE.AND P2, PT, R152, R59.reuse, PT ;  /* 0x0000003b9800720c */ /* 0x080fe40003f46270 */
[-C--:B------:R-:W-:Y:S02]  /*6af0*/  ISETP.GE.AND P1, PT, R151, R59.reuse, PT ;  /* 0x0000003b9700720c */ /* 0x080fe40003f26270 */
[-C--:B------:R-:W-:Y:S02]  /*6b00*/  ISETP.GE.AND P5, PT, R150, R59.reuse, PT ;  /* 0x0000003b9600720c */ /* 0x080fe40003fa6270 */
[----:B------:R-:W-:-:S03]  /*6b10*/  ISETP.GE.AND P6, PT, R149, R59, PT ;  /* 0x0000003b9500720c */ /* 0x000fc60003fc6270 */
        /* <DEDUP_REMOVED lines=10> */
.L_x_5533:
[----:B------:R-:W-:Y:S05]  /*6bc0*/  BSYNC B0 ;  /* 0x0000000000007941 */ /* 0x000fea0003800000 */
.L_x_5532:
        /* <DEDUP_REMOVED lines=11> */
[----:B---3--:R-:W-:Y:S01]  /*6c80*/  PRMT R7, R25, 0x7632, R7 ;  /* 0x0000763219077816 */ /* 0x008fe20000000007 */
        /* <DEDUP_REMOVED lines=38> */
[----:B---3--:R-:W-:-:S02]  /*6ef0*/  PRMT R8, R29, 0x7632, R8 ;  /* 0x000076321d087816 */ /* 0x008fc40000000008 */
[----:B------:R-:W-:-:S03]  /*6f00*/  PRMT R9, R27, 0x7632, R9 ;  /* 0x000076321b097816 */ /* 0x000fc60000000009 */
[----:B------:R3:W-:Y:S04]  /*6f10*/  STS.U16 [R105+0x2], R7 ;  /* 0x0000020769007388 */ /* 0x0007e80000000400 */
[----:B------:R4:W-:Y:S04]  /*6f20*/  STS.U16 [R105+0xa], R8 ;  /* 0x00000a0869007388 */ /* 0x0009e80000000400 */
[----:B------:R5:W-:Y:S01]  /*6f30*/  STS.U16 [R105+0xc], R10 ;  /* 0x00000c0a69007388 */ /* 0x000be20000000400 */
[----:B---3--:R-:W-:Y:S02]  /*6f40*/  PRMT R7, R0, 0x7632, R7 ;  /* 0x0000763200077816 */ /* 0x008fe40000000007 */
[----:B------:R-:W-:Y:S01]  /*6f50*/  F2FP.PACK_AB R0, R38, R37 ;  /* 0x000000252600723e */ /* 0x000fe200000000ff */
[----:B------:R-:W-:Y:S01]  /*6f60*/  STS.U16 [R105], R25 ;  /* 0x0000001969007388 */ /* 0x000fe20000000400 */
[----:B----4-:R-:W-:Y:S01]  /*6f70*/  PRMT R8, R6, 0x7632, R8 ;  /* 0x0000763206087816 */ /* 0x010fe20000000008 */
[----:B------:R-:W-:Y:S01]  /*6f80*/  FADD.FTZ R37, R36, R37 ;  /* 0x0000002524257221 */ /* 0x000fe20000010000 */
[C---:B------:R-:W-:Y:S01]  /*6f90*/  PRMT R13, R0.reuse, 0x7610, R13 ;  /* 0x00007610000d7816 */ /* 0x040fe2000000000d */
[----:B------:R-:W-:Y:S01]  /*6fa0*/  STS.U16 [R105+0x4], R27 ;  /* 0x0000041b69007388 */ /* 0x000fe20000000400 */
[----:B------:R-:W-:Y:S01]  /*6fb0*/  PRMT R14, R0, 0x7632, R14 ;  /* 0x00007632000e7816 */ /* 0x000fe2000000000e */
[----:B------:R-:W-:Y:S01]  /*6fc0*/  FADD.FTZ R38, R37, R38 ;  /* 0x0000002625267221 */ /* 0x000fe20000010000 */
[----:B-----5:R-:W-:Y:S01]  /*6fd0*/  PRMT R10, R4, 0x7632, R10 ;  /* 0x00007632040a7816 */ /* 0x020fe2000000000a */
[----:B------:R-:W-:Y:S01]  /*6fe0*/  STS.U16 [R105+0x6], R9 ;  /* 0x0000060969007388 */ /* 0x000fe20000000400 */
[----:B------:R-:W-:Y:S01]  /*6ff0*/  MOV R0, UR11 ;  /* 0x0000000b00007c02 */ /* 0x000fe20008000f00 */
[----:B------:R-:W-:-:S02]  /*7000*/  FADD.FTZ R39, R38, R39 ;  /* 0x0000002726277221 */ /* 0x000fc40000010000 */
[----:B------:R-:W-:Y:S02]  /*7010*/  STS.U16 [R105+0x8], R29 ;  /* 0x0000081d69007388 */ /* 0x000fe40000000400 */
[----:B------:R-:W-:Y:S02]  /*7020*/  FADD.FTZ R164, R39, R40 ;  /* 0x0000002827a47221 */ /* 0x000fe40000010000 */
[----:B------:R3:W-:Y:S04]  /*7030*/  STS.U16 [R105+0xe], R7 ;  /* 0x00000e0769007388 */ /* 0x0007e80000000400 */
[----:B------:R-:W-:Y:S04]  /*7040*/  STS.U16 [R105+0x10], R11 ;  /* 0x0000100b69007388 */ /* 0x000fe80000000400 */
[----:B------:R-:W-:Y:S01]  /*7050*/  STS.U16 [R105+0x12], R12 ;  /* 0x0000120c69007388 */ /* 0x000fe20000000400 */
[----:B---3--:R-:W-:-:S03]  /*7060*/  IMAD R7, R169, c[0x0][0x2f8], RZ ;  /* 0x0000be00a9077a24 */ /* 0x008fc600078e02ff */
[----:B------:R-:W-:Y:S01]  /*7070*/  STS.U16 [R105+0x14], R6 ;  /* 0x0000140669007388 */ /* 0x000fe20000000400 */
[----:B------:R-:W-:-:S03]  /*7080*/  IMAD R7, R170, c[0x0][0x2fc], R7 ;  /* 0x0000bf00aa077a24 */ /* 0x000fc600078e0207 */
[----:B------:R-:W-:Y:S04]  /*7090*/  STS.U16 [R105+0x16], R8 ;  /* 0x0000160869007388 */ /* 0x000fe80000000400 */
[----:B------:R-:W-:Y:S04]  /*70a0*/  STS.U16 [R105+0x18], R13 ;  /* 0x0000180d69007388 */ /* 0x000fe80000000400 */
[----:B------:R-:W-:Y:S04]  /*70b0*/  STS.U16 [R105+0x1a], R14 ;  /* 0x00001a0e69007388 */ /* 0x000fe80000000400 */
[----:B------:R3:W-:Y:S04]  /*70c0*/  STS.U16 [R105+0x1c], R4 ;  /* 0x00001c0469007388 */ /* 0x0007e80000000400 */
[----:B------:R-:W-:Y:S01]  /*70d0*/  STS.U16 [R105+0x1e], R10 ;  /* 0x00001e0a69007388 */ /* 0x000fe20000000400 */
[----:B------:R-:W-:-:S06]  /*70e0*/  NOP ;  /* 0x0000000000007918 */ /* 0x000fcc0000000000 */
[----:B------:R-:W-:Y:S01]  /*70f0*/  LDS.U16 R139, [R139] ;  /* 0x000000008b8b7984 */ /* 0x000fe20000000400 */
[----:B---3--:R-:W-:-:S03]  /*7100*/  IMAD.WIDE.U32 R4, R170, c[0x0][0x2f8], RZ ;  /* 0x0000be00aa047a25 */ /* 0x008fc600078e00ff */
        /* <DEDUP_REMOVED lines=18> */
[----:B------:R-:W3:Y:S02]  /*7230*/  LDS R25, [0x420] ;  /* 0x00042000ff197984 */ /* 0x000ee40000000800 */
[----:B---3--:R-:W-:-:S02]  /*7240*/  ISETP.GE.AND P0, PT, R124, R25, PT ;  /* 0x000000197c00720c */ /* 0x008fc40003f06270 */
        /* <DEDUP_REMOVED lines=12> */
.L_x_5535:
[----:B------:R-:W-:Y:S05]  /*7310*/  BSYNC B0 ;  /* 0x0000000000007941 */ /* 0x000fea0003800000 */
.L_x_5534:
[----:B------:R-:W-:Y:S01]  /*7320*/  MOV R2, R4 ;  /* 0x0000000400027202 */ /* 0x000fe20000000f00 */
[----:B------:R-:W-:Y:S01]  /*7330*/  IMAD.MOV.U32 R3, RZ, RZ, R29 ;  /* 0x000000ffff037224 */ /* 0x000fe200078e001d */
[----:B------:R-:W-:Y:S01]  /*7340*/  LEA R0, P1, R124, c[0x0][0x340], 0x1 ;  /* 0x0000d0007c007a11 */ /* 0x000fe200078208ff */
[----:B------:R-:W-:Y:S01]  /*7350*/  IMAD R5, R171, c[0x0][0x300], RZ ;  /* 0x0000c000ab057a24 */ /* 0x000fe200078e02ff */
[-C--:B------:R-:W-:Y:S01]  /*7360*/  ISETP.GE.AND P3, PT, R154, R25.reuse, PT ;  /* 0x000000199a00720c */ /* 0x080fe20003f66270 */
[----:B------:R-:W-:Y:S01]  /*7370*/  IMAD.WIDE.U32 R2, R172, c[0x0][0x300], R2 ;  /* 0x0000c000ac027a25 */ /* 0x000fe200078e0002 */
[----:B------:R-:W-:Y:S01]  /*7380*/  LEA.HI.X R4, R124, c[0x0][0x344], R27, 0x1, P1 ;  /* 0x0000d1007c047a11 */ /* 0x000fe200008f0c1b */
[----:B------:R-:W-:Y:S01]  /*7390*/  UIADD3 UR22, UP0, UR22, -0x400, URZ ;  /* 0xfffffc0016167890 */ /* 0x000fe2000ff1e03f */
[-C--:B------:R-:W-:Y:S01]  /*73a0*/  ISETP.GE.AND P4, PT, R153, R25.reuse, PT ;  /* 0x000000199900720c */ /* 0x080fe20003f86270 */
[----:B---3--:R-:W-:Y:S01]  /*73b0*/  IMAD R6, R172, c[0x0][0x304], R5 ;  /* 0x0000c100ac067a24 */ /* 0x008fe200078e0205 */
[----:B------:R-:W-:Y:S01]  /*73c0*/  IADD3 R5, P0, R67, R2, RZ ;  /* 0x0000000243057210 */ /* 0x000fe20007f1e0ff */
[----:B------:R-:W-:Y:S01]  /*73d0*/  UIADD3 UR18, UP1, UR18, -0x400, URZ ;  /* 0xfffffc0012127890 */ /* 0x000fe2000ff3e03f */
[-C--:B------:R-:W-:Y:S01]  /*73e0*/  ISETP.GE.AND P5, PT, R152, R25.reuse, PT ;  /* 0x000000199800720c */ /* 0x080fe20003fa6270 */
[----:B------:R-:W-:Y:S01]  /*73f0*/  UIADD3 UR20, UP2, UR20, -0x400, URZ ;  /* 0xfffffc0014147890 */ /* 0x000fe2000ff5e03f */
[----:B------:R-:W-:Y:S01]  /*7400*/  IADD3.X R3, R63, R6, R3, P0, !PT ;  /* 0x000000063f037210 */ /* 0x000fe200007fe403 */
[----:B------:R-:W-:Y:S01]  /*7410*/  UIADD3.X UR23, UR23, -0x1, URZ, UP0, !UPT ;  /* 0xffffffff17177890 */ /* 0x000fe200087fe43f */
[----:B------:R-:W-:Y:S01]  /*7420*/  LEA R2, P0, R5, R0, 0x1 ;  /* 0x0000000005027211 */ /* 0x000fe200078008ff */
[----:B------:R-:W-:Y:S01]  /*7430*/  UIADD3.X UR19, UR19, -0x1, URZ, UP1, !UPT ;  /* 0xffffffff13137890 */ /* 0x000fe20008ffe43f */
[----:B------:R-:W-:Y:S01]  /*7440*/  ISETP.GE.AND P6, PT, R151, R25, PT ;  /* 0x000000199700720c */ /* 0x000fe20003fc6270 */
[----:B------:R-:W-:Y:S01]  /*7450*/  UIADD3.X UR21, UR21, -0x1, URZ, UP2, !UPT ;  /* 0xffffffff15157890 */ /* 0x000fe200097fe43f */
[----:B------:R-:W-:-:S02]  /*7460*/  LEA.HI.X R3, R5, R4, R3, 0x1, P0 ;  /* 0x0000000405037211 */ /* 0x000fc400000f0c03 */
[-C--:B------:R-:W-:Y:S02]  /*7470*/  ISETP.GE.AND P0, PT, R150, R25.reuse, PT ;  /* 0x000000199600720c */ /* 0x080fe40003f06270 */
[-C--:B------:R-:W-:Y:S01]  /*7480*/  ISETP.GE.AND P1, PT, R149, R25.reuse, PT ;  /* 0x000000199500720c */ /* 0x080fe20003f26270 */
[----:B------:R3:W-:Y:S01]  /*7490*/  @!P3 STG.E.U16 [R2.64], R9 ;  /* 0x000000090200b986 */ /* 0x0007e2000c101510 */
        /* <DEDUP_REMOVED lines=29> */
[----:B------:R-:W-:Y:S01]  /*7670*/  @!P0 CALL.REL.NOINC `(.L_x_5492) ;  /* 0x0000001000008944 */ /* 0x000fe20003c00000 */
[----:B------:R-:W-:Y:S05]  /*7680*/  BRA `(.L_x_5536) ;  /* 0xffff921000007947 */ /* 0x000fea000383ffff */
.L_x_5492:
[----:B------:R-:W-:Y:S02]  /*7690*/  ISETP.NE.U32.AND P0, PT, RZ, c[0x0][0x328], PT ;  /* 0x0000ca00ff007a0c */ /* 0x000fe40003f05070 */
[----:B------:R-:W-:Y:S02]  /*76a0*/  ISETP.NE.U32.AND P2, PT, RZ, c[0x0][0x348], PT ;  /* 0x0000d200ff007a0c */ /* 0x000fe40003f45070 */
[----:B------:R-:W-:-:S02]  /*76b0*/  ISETP.NE.AND.EX P1, PT, RZ, c[0x0][0x32c], PT, P0 ;  /* 0x0000cb00ff007a0c */ /* 0x000fc40003f25300 */
[----:B------:R-:W-:-:S11]  /*76c0*/  ISETP.NE.AND.EX P0, PT, RZ, c[0x0][0x34c], PT, P2 ;  /* 0x0000d300ff007a0c */ /* 0x000fd60003f05320 */
[----:B------:R-:W-:Y:S05]  /*76d0*/  @!P1 BRA `(.L_x_5537) ;  /* 0x0000014000009947 */ /* 0x000fea0003800000 */
[----:B------:R-:W4:Y:S01]  /*76e0*/  SHFL.DOWN P1, R0, R165, 0x1, 0x1f ;  /* 0x08201f00a5007f89 */ /* 0x000f220000020000 */
[----:B------:R-:W-:Y:S03]  /*76f0*/  BSSY B0, `(.L_x_5537) ;  /* 0x0000012000007945 */ /* 0x000fe60003800000 */
[----:B------:R-:W5:Y:S01]  /*7700*/  S2R R6, SR_LANEID ;  /* 0x0000000000067919 */ /* 0x000f620000000000 */
[----:B----4-:R-:W-:Y:S01]  /*7710*/  @P1 FADD R0, R0, R165 ;  /* 0x000000a500001221 */ /* 0x010fe20000000000 */
[----:B-----5:R-:W-:-:S04]  /*7720*/  ISETP.NE.AND P2, PT, R6, RZ, PT ;  /* 0x000000ff0600720c */ /* 0x020fc80003f45270 */
[----:B---3--:R-:W3:Y:S04]  /*7730*/  SHFL.DOWN P1, R3, R0, 0x2, 0x1f ;  /* 0x08401f0000037f89 */ /* 0x008ee80000020000 */
        /* <DEDUP_REMOVED lines=13> */
.L_x_5538:
[----:B---3--:R-:W-:Y:S05]  /*7810*/  BSYNC B0 ;  /* 0x0000000000007941 */ /* 0x008fea0003800000 */
.L_x_5537:
[----:B------:R-:W-:Y:S01]  /*7820*/  BSSY B0, `(.L_x_5539) ;  /* 0x0000018000007945 */ /* 0x000fe20003800000 */
[----:B------:R-:W-:Y:S05]  /*7830*/  @!P0 BRA `(.L_x_5540) ;  /* 0x0000015000008947 */ /* 0x000fea0003800000 */
[----:B------:R-:W-:Y:S06]  /*7840*/  BAR.SYNC.DEFER_BLOCKING 0x0 ;  /* 0x0000000000007b1d */ /* 0x000fec0000010000 */
[----:B---3--:R-:W3:Y:S04]  /*7850*/  SHFL.DOWN P0, R3, R164, 0x1, 0x1f ;  /* 0x08201f00a4037f89 */ /* 0x008ee80000000000 */
[----:B------:R-:W4:Y:S04]  /*7860*/  S2R R4, SR_LANEID ;  /* 0x0000000000047919 */ /* 0x000f280000000000 */
[----:B------:R-:W5:Y:S01]  /*7870*/  S2R R9, SR_TID.X ;  /* 0x0000000000097919 */ /* 0x000f620000002100 */
        /* <DEDUP_REMOVED lines=10> */
[----:B-----5:R-:W-:-:S04]  /*7920*/  ISETP.NE.AND P0, PT, R9, RZ, PT ;  /* 0x000000ff0900720c */ /* 0x020fc80003f05270 */
[----:B------:R3:W-:Y:S04]  /*7930*/  @!P1 STS [0x18c4], R7 ;  /* 0x0018c407ff009388 */ /* 0x0007e80000000800 */
[----:B------:R-:W-:Y:S06]  /*7940*/  BAR.SYNC.DEFER_BLOCKING 0x0 ;  /* 0x0000000000007b1d */ /* 0x000fec0000010000 */
[----:B------:R-:W-:Y:S05]  /*7950*/  @P0 BRA `(.L_x_5541) ;  /* 0x0000004000000947 */ /* 0x000fea0003800000 */
[----:B---3--:R3:W-:Y:S01]  /*7960*/  RED.E.ADD.F32.FTZ.RN.STRONG.GPU [R122.64], R7 ;  /* 0x000000077a00798e */ /* 0x0087e2000c10e790 */
[----:B------:R-:W-:Y:S01]  /*7970*/  HFMA2.MMA R9, -RZ, RZ, 0, 0 ;  /* 0x00000000ff097435 */ /* 0x000fe200000001ff */
[----:B------:R-:W-:Y:S05]  /*7980*/  BRA `(.L_x_5541) ;  /* 0x0000001000007947 */ /* 0x000fea0003800000 */
.L_x_5540:
[----:B---3--:R-:W3:Y:S02]  /*7990*/  S2R R9, SR_TID.X ;  /* 0x0000000000097919 */ /* 0x008ee40000002100 */
.L_x_5541:
[----:B---3--:R-:W-:Y:S05]  /*79a0*/  BSYNC B0 ;  /* 0x0000000000007941 */ /* 0x008fea0003800000 */
.L_x_5539:
[----:B------:R-:W-:-:S13]  /*79b0*/  ISETP.GE.AND P0, PT, R9, c[0x0][0x16c], PT ;  /* 0x00005b0009007a0c */ /* 0x000fda0003f06270 */
[----:B------:R-:W-:Y:S05]  /*79c0*/  @P0 EXIT ;  /* 0x000000000000094d */ /* 0x000fea0003800000 */
[----:B------:R-:W-:Y:S02]  /*79d0*/  IMAD R171, R171, c[0x0][0x288], RZ ;  /* 0x0000a200abab7a24 */ /* 0x000fe400078e02ff */
[----:B------:R-:W-:-:S04]  /*79e0*/  IMAD.WIDE.U32 R2, R172, c[0x0][0x288], RZ ;  /* 0x0000a200ac027a25 */ /* 0x000fc800078e00ff */
[----:B0-----:R-:W-:-:S05]  /*79f0*/  IMAD R13, R172, c[0x0][0x28c], R171 ;  /* 0x0000a300ac0d7a24 */ /* 0x001fca00078e02ab */
[----:B------:R-:W-:Y:S02]  /*7a00*/  IADD3 R13, R3, R13, RZ ;  /* 0x0000000d030d7210 */ /* 0x000fe40007ffe0ff */
.L_x_5542:
[----:B0-----:R0:W3:Y:S01]  /*7a10*/  LDS R11, [R9.X4+0x2b78] ;  /* 0x002b7800090b7984 */ /* 0x0010e20000004800 */
[----:B------:R-:W-:Y:S01]  /*7a20*/  SHF.R.S32.HI R0, RZ, 0x1f, R9 ;  /* 0x0000001fff007819 */ /* 0x000fe20000011409 */
[----:B------:R-:W-:Y:S01]  /*7a30*/  IMAD.MOV.U32 R4, RZ, RZ, R2 ;  /* 0x000000ffff047224 */ /* 0x000fe200078e0002 */
[----:B------:R-:W-:Y:S01]  /*7a40*/  MOV R5, R13 ;  /* 0x0000000d00057202 */ /* 0x000fe20000000f00 */
[----:B------:R-:W-:Y:S02]  /*7a50*/  YIELD ;  /* 0x0000000000007946 */ /* 0x000fe40003800000 */
[----:B------:R-:W-:Y:S02]  /*7a60*/  IMAD R0, R0, c[0x0][0x290], RZ ;  /* 0x0000a40000007a24 */ /* 0x000fe400078e02ff */
[----:B------:R-:W-:-:S04]  /*7a70*/  IMAD.WIDE.U32 R4, R9, c[0x0][0x290], R4 ;  /* 0x0000a40009047a25 */ /* 0x000fc800078e0004 */
[C---:B------:R-:W-:Y:S01]  /*7a80*/  IMAD R7, R9.reuse, c[0x0][0x294], R0 ;  /* 0x0000a50009077a24 */ /* 0x040fe200078e0200 */
[----:B------:R-:W-:Y:S02]  /*7a90*/  LEA R6, P0, R4, c[0x0][0x310], 0x2 ;  /* 0x0000c40004067a11 */ /* 0x000fe400078010ff */
[----:B0-----:R-:W-:Y:S02]  /*7aa0*/  IADD3 R9, R9, c[0x0][0x0], RZ ;  /* 0x0000000009097a10 */ /* 0x001fe40007ffe0ff */
[----:B------:R-:W-:-:S04]  /*7ab0*/  IADD3 R5, R5, R7, RZ ;  /* 0x0000000705057210 */ /* 0x000fc80007ffe0ff */
[----:B------:R-:W-:Y:S02]  /*7ac0*/  LEA.HI.X R7, R4, c[0x0][0x314], R5, 0x2, P0 ;  /* 0x0000c50004077a11 */ /* 0x000fe400000f1405 */
[----:B------:R-:W-:-:S03]  /*7ad0*/  ISETP.GE.AND P0, PT, R9, c[0x0][0x16c], PT ;  /* 0x00005b0009007a0c */ /* 0x000fc60003f06270 */
[----:B---3--:R0:W-:Y:S10]  /*7ae0*/  RED.E.ADD.F32.FTZ.RN.STRONG.GPU [R6.64], R11 ;  /* 0x0000000b0600798e */ /* 0x0081f4000c10e790 */
[----:B------:R-:W-:Y:S05]  /*7af0*/  @!P0 BRA `(.L_x_5542) ;  /* 0xffffff1000008947 */ /* 0x000fea000383ffff */
[----:B------:R-:W-:Y:S05]  /*7b00*/  EXIT ;  /* 0x000000000000794d */ /* 0x000fea0003800000 */
.L_x_5543:
        /* <DEDUP_REMOVED lines=15> */
.L_x_9080:


//--------------------- .text._Z25selective_scan_bwd_kernelI32Selective_Scan_bwd_kernel_traitsILi32ELi16ELb0ELb1ELb1ELb0ELb1EN3c104HalfEfEEv12SSMParamsBwd --------------------------
	.section	.text._Z25selective_scan_bwd_kernelI32Selective_Scan_bwd_kernel_traitsILi32ELi16ELb0ELb1ELb1ELb0ELb1EN3c104HalfEfEEv12SSMParamsBwd,"ax",@progbits
	.sectioninfo	@"SHI_REGISTERS=254"
	.align	128
        .global         _Z25selective_scan_bwd_kernelI32Selective_Scan_bwd_kernel_traitsILi32ELi16ELb0ELb1ELb1ELb0ELb1EN3c104HalfEfEEv12SSMParamsBwd
        .type           _Z25selective_scan_bwd_kernelI32Selective_Scan_bwd_kernel_traitsILi32ELi16ELb0ELb1ELb1ELb0ELb1EN3c104HalfEfEEv12SSMParamsBwd,@function
        .size           _Z25selective_scan_bwd_kernelI32Selective_Scan_bwd_kernel_traitsILi32ELi16ELb0ELb1ELb1ELb0ELb1EN3c104HalfEfEEv12SSMParamsBwd,(.L_x_9081 - _Z25selective_scan_bwd_kernelI32Selective_Scan_bwd_kernel_traitsILi32ELi16ELb0ELb1ELb1ELb0ELb1EN3c104HalfEfEEv12SSMParamsBwd)
        .other          _Z25selective_scan_bwd_kernelI32Selective_Scan_bwd_kernel_traitsILi32ELi16ELb0ELb1ELb1ELb0ELb1EN3c104HalfEfEEv12SSMParamsBwd,@"STO_CUDA_ENTRY STV_DEFAULT"
_Z25selective_scan_bwd_kernelI32Selective_Scan_bwd_kernel_traitsILi32ELi16ELb0ELb1ELb1ELb0ELb1EN3c104HalfEfEEv12SSMParamsBwd:
.text._Z25selective_scan_bwd_kernelI32Selective_Scan_bwd_kernel_traitsILi32ELi16ELb0ELb1ELb1ELb0ELb1EN3c104HalfEfEEv12SSMParamsBwd:
[----:B------:R-:W-:Y:S02]  /*0000*/  IMAD.MOV.U32 R1, RZ, RZ, c[0x0][0x28] ;  /* 0x00000a00ff017624 */ /* 0x000fe400078e00ff */
        /* <DEDUP_REMOVED lines=20> */
[----:B------:R-:W-:Y:S01]  /*0150*/  IMAD.U32 R2, RZ, RZ, UR4 ;  /* 0x00000004ff027e24 */ /* 0x000fe2000f8e00ff */
[----:B------:R-:W-:Y:S01]  /*0160*/  ULDC.64 UR28, c[0x0][0x278] ;  /* 0x00009e00001c7ab9 */ /* 0x000fe20000000a00 */
[----:B------:R-:W-:Y:S01]  /*0170*/  IMAD.U32 R4, RZ, RZ, UR6 ;  /* 0x00000006ff047e24 */ /* 0x000fe2000f8e00ff */
[----:B------:R-:W-:Y:S01]  /*0180*/  MOV R3, UR5 ;  /* 0x0000000500037c02 */ /* 0x000fe20008000f00 */
[----:B------:R-:W0:Y:S01]  /*0190*/  I2F.RP R0, R9 ;  /* 0x0000000900007306 */ /* 0x000e220000209400 */
[----:B------:R-:W-:Y:S01]  /*01a0*/  MOV R5, UR7 ;  /* 0x0000000700057c02 */ /* 0x000fe20008000f00 */
[----:B------:R-:W-:-:S02]  /*01b0*/  UISETP.NE.U32.AND UP1, UPT, URZ, UR26, UPT ;  /* 0x0000001a3f00728c */ /* 0x000fc4000bf25070 */
[----:B------:R2:W3:Y:S01]  /*01c0*/  @P3 LDG.E R6, [R2.64] ;  /* 0x0000002002063981 */ /* 0x0004e2000c1e1900 */
[----:B-1----:R-:W-:Y:S02]  /*01d0*/  USHF.R.S32.HI UR38, URZ, 0x1f, UR37 ;  /* 0x0000001f3f267899 */ /* 0x002fe40008011425 */
[----:B------:R-:W-:Y:S01]  /*01e0*/  ULDC.64 UR4, c[0x0][0x260] ;  /* 0x0000980000047ab9 */ /* 0x000fe20000000a00 */
[----:B------:R1:W4:Y:S01]  /*01f0*/  @P4 LDG.E R7, [R4.64] ;  /* 0x0000002004074981 */ /* 0x000322000c1e1900 */
[----:B------:R-:W-:Y:S01]  /*0200*/  ULDC.64 UR6, c[0x0][0x1d0] ;  /* 0x0000740000067ab9 */ /* 0x000fe20000000a00 */
[----:B------:R-:W-:Y:S01]  /*0210*/  HFMA2.MMA R184, -RZ, RZ, 0, 0 ;  /* 0x00000000ffb87435 */ /* 0x000fe200000001ff */
[----:B------:R-:W-:Y:S01]  /*0220*/  UISETP.NE.U32.AND UP0, UPT, URZ, UR4, UPT ;  /* 0x000000043f00728c */ /* 0x000fe2000bf05070 */
[----:B------:R-:W-:Y:S01]  /*0230*/  IMAD.MOV.U32 R183, RZ, RZ, RZ ;  /* 0x000000ffffb77224 */ /* 0x000fe200078e00ff */
[----:B------:R-:W-:Y:S01]  /*0240*/  UIMAD UR4, UR38, UR6, URZ ;  /* 0x00000006260472a4 */ /* 0x000fe2000f8e023f */
[----:B--2---:R-:W-:Y:S01]  /*0250*/  HFMA2.MMA R2, -RZ, RZ, 0, 0 ;  /* 0x00000000ff027435 */ /* 0x004fe200000001ff */
[----:B------:R-:W-:Y:S01]  /*0260*/  UISETP.NE.AND.EX UP1, UPT, URZ, UR27, UPT, UP1 ;  /* 0x0000001b3f00728c */ /* 0x000fe2000bf25310 */
[----:B0-----:R-:W0:Y:S01]  /*0270*/  MUFU.RCP R0, R0 ;  /* 0x0000000000007308 */ /* 0x001e220000001000 */
[----:B------:R-:W-:-:S02]  /*0280*/  UISETP.NE.U32.AND UP2, UPT, URZ, UR30, UPT ;  /* 0x0000001e3f00728c */ /* 0x000fc4000bf45070 */
[----:B------:R-:W-:Y:S02]  /*0290*/  UIMAD.WIDE.U32 UR20, UR37, UR6, URZ ;  /* 0x00000006251472a5 */ /* 0x000fe4000f8e003f */
[----:B------:R-:W-:Y:S02]  /*02a0*/  UIMAD UR22, UR37, UR7, UR4 ;  /* 0x00000007251672a4 */ /* 0x000fe4000f8e0204 */
[----:B------:R-:W-:Y:S02]  /*02b0*/  UISETP.NE.AND.EX UP0, UPT, URZ, UR5, UPT, UP0 ;  /* 0x000000053f00728c */ /* 0x000fe4000bf05300 */
[----:B------:R-:W-:Y:S02]  /*02c0*/  ULDC.64 UR6, c[0x0][0x190] ;  /* 0x0000640000067ab9 */ /* 0x000fe40000000a00 */
[----:B------:R-:W-:Y:S02]  /*02d0*/  UISETP.NE.AND.EX UP2, UPT, URZ, UR31, UPT, UP2 ;  /* 0x0000001f3f00728c */ /* 0x000fe4000bf45320 */
[----:B------:R-:W-:-:S02]  /*02e0*/  UIMAD UR5, UR38, UR8, URZ ;  /* 0x00000008260572a4 */ /* 0x000fc4000f8e023f */
[----:B------:R-:W-:Y:S01]  /*02f0*/  UIMAD UR4, UR38, UR28, URZ ;  /* 0x0000001c260472a4 */ /* 0x000fe2000f8e023f */
[----:B0-----:R-:W-:Y:S01]  /*0300*/  IADD3 R0, R0, 0xffffffe, RZ ;  /* 0x0ffffffe00007810 */ /* 0x001fe20007ffe0ff */
[----:B------:R-:W-:Y:S02]  /*0310*/  UIMAD UR15, UR38, UR6, URZ ;  /* 0x00000006260f72a4 */ /* 0x000fe4000f8e023f */
[----:B------:R-:W-:Y:S01]  /*0320*/  UIMAD.WIDE.U32 UR18, UR37, UR8, URZ ;  /* 0x00000008251272a5 */ /* 0x000fe2000f8e003f */
[----:B------:R-:W0:Y:S01]  /*0330*/  F2I.FTZ.U32.TRUNC.NTZ R3, R0 ;  /* 0x0000000000037305 */ /* 0x000e22000021f000 */
[----:B------:R-:W-:Y:S02]  /*0340*/  UIMAD UR24, UR37, UR9, UR5 ;  /* 0x00000009251872a4 */ /* 0x000fe4000f8e0205 */
[----:B------:R-:W-:Y:S02]  /*0350*/  UIMAD UR29, UR37, UR29, UR4 ;  /* 0x0000001d251d72a4 */ /* 0x000fe4000f8e0204 */
[----:B------:R-:W-:-:S02]  /*0360*/  UMOV UR8, URZ ;  /* 0x0000003f00087c82 */ /* 0x000fc40008000000 */
[----:B------:R-:W-:Y:S02]  /*0370*/  UIMAD.WIDE.U32 UR4, UR37, UR6, URZ ;  /* 0x00000006250472a5 */ /* 0x000fe4000f8e003f */
[----:B------:R-:W-:Y:S02]  /*0380*/  UIMAD UR15, UR37, UR7, UR15 ;  /* 0x00000007250f72a4 */ /* 0x000fe4000f8e020f */
[----:B------:R-:W-:Y:S02]  /*0390*/  @UP1 ULEA UR8, UP3, UR16, UR26, 0x2 ;  /* 0x0000001a10081291 */ /* 0x000fe4000f86103f */
[----:B------:R-:W-:Y:S02]  /*03a0*/  ULDC.64 UR6, c[0x0][0x1b0] ;  /* 0x00006c0000067ab9 */ /* 0x000fe40000000a00 */
[----:B------:R-:W-:Y:S01]  /*03b0*/  UIMAD UR14, UR38, UR6, URZ ;  /* 0x00000006260e72a4 */ /* 0x000fe2000f8e023f */
[----:B0-----:R-:W-:Y:S01]  /*03c0*/  IMAD.MOV R0, RZ, RZ, -R3 ;  /* 0x000000ffff007224 */ /* 0x001fe200078e0a03 */
[----:B------:R-:W-:-:S02]  /*03d0*/  UIMAD.WIDE.U32 UR10, UR37, UR6, URZ ;  /* 0x00000006250a72a5 */ /* 0x000fc4000f8e003f */
[----:B------:R-:W-:Y:S01]  /*03e0*/  UMOV UR9, URZ ;  /* 0x0000003f00097c82 */ /* 0x000fe20008000000 */
[----:B-1----:R-:W-:Y:S01]  /*03f0*/  IMAD R5, R0, R9, RZ ;  /* 0x0000000900057224 */ /* 0x002fe200078e02ff */
[----:B------:R-:W-:Y:S01]  /*0400*/  IABS R0, UR16 ;  /* 0x0000001000007c13 */ /* 0x000fe20008000000 */
[----:B------:R-:W-:Y:S01]  /*0410*/  @UP1 ULEA.HI.X UR9, UR16, UR27, UR17, 0x2, UP3 ;  /* 0x0000001b10091291 */ /* 0x000fe200098f1411 */
[----:B------:R-:W-:Y:S01]  /*0420*/  MOV R4, UR10 ;  /* 0x0000000a00047c02 */ /* 0x000fe20008000f00 */
[----:B------:R-:W-:Y:S01]  /*0430*/  IMAD.HI.U32 R2, R3, R5, R2 ;  /* 0x0000000503027227 */ /* 0x000fe200078e0002 */
[----:B------:R-:W-:Y:S01]  /*0440*/  UMOV UR6, URZ ;  /* 0x0000003f00067c82 */ /* 0x000fe20008000000 */
[----:B------:R-:W-:Y:S01]  /*0450*/  MOV R3, UR5 ;  /* 0x0000000500037c02 */ /* 0x000fe20008000f00 */
[----:B------:R-:W-:Y:S01]  /*0460*/  @UP2 ULEA UR6, UP1, UR16, UR30, 0x2 ;  /* 0x0000001e10062291 */ /* 0x000fe2000f82103f */
[----:B------:R-:W-:Y:S01]  /*0470*/  IMAD.U32 R5, RZ, RZ, UR11 ;  /* 0x0000000bff057e24 */ /* 0x000fe2000f8e00ff */
[----:B------:R-:W-:Y:S01]  /*0480*/  UIMAD UR14, UR37, UR7, UR14 ;  /* 0x00000007250e72a4 */ /* 0x000fe2000f8e020e */
[----:B------:R-:W-:Y:S01]  /*0490*/  IMAD.HI.U32 R186, R2, R0, RZ ;  /* 0x0000000002ba7227 */ /* 0x000fe200078e00ff */
[----:B------:R-:W-:-:S02]  /*04a0*/  UIADD3 UR21, UR21, UR22, URZ ;  /* 0x0000001615157290 */ /* 0x000fc4000fffe03f */
[----:B------:R-:W-:Y:S01]  /*04b0*/  UMOV UR7, URZ ;  /* 0x0000003f00077c82 */ /* 0x000fe20008000000 */
[----:B------:R-:W-:Y:S01]  /*04c0*/  IMAD.MOV R2, RZ, RZ, -R186 ;  /* 0x000000ffff027224 */ /* 0x000fe200078e0aba */
[----:B------:R-:W-:Y:S02]  /*04d0*/  @UP2 ULEA.HI.X UR7, UR16, UR31, UR17, 0x2, UP1 ;  /* 0x0000001f10072291 */ /* 0x000fe400088f1411 */
[----:B------:R-:W-:Y:S01]  /*04e0*/  ULDC.64 UR26, c[0x0][0x1d8] ;  /* 0x00007600001a7ab9 */ /* 0x000fe20000000a00 */
[C---:B------:R-:W-:Y:S01]  /*04f0*/  IMAD R0, R9.reuse, R2, R0 ;  /* 0x0000000209007224 */ /* 0x040fe200078e0200 */
[----:B------:R-:W-:Y:S01]  /*0500*/  ULDC.64 UR30, c[0x0][0x1e8] ;  /* 0x00007a00001e7ab9 */ /* 0x000fe20000000a00 */
[----:B------:R-:W-:Y:S01]  /*0510*/  IMAD.U32 R2, RZ, RZ, UR4 ;  /* 0x00000004ff027e24 */ /* 0x000fe2000f8e00ff */
[----:B------:R-:W-:Y:S02]  /*0520*/  UIMAD UR22, UR17, UR30, URZ ;  /* 0x0000001e111672a4 */ /* 0x000fe4000f8e023f */
[----:B------:R-:W-:Y:S01]  /*0530*/  UIMAD UR23, UR17, UR26, URZ ;  /* 0x0000001a111772a4 */ /* 0x000fe2000f8e023f */
[----:B------:R-:W-:Y:S01]  /*0540*/  ISETP.GT.U32.AND P1, PT, R9, R0, PT ;  /* 0x000000000900720c */ /* 0x000fe20003f24070 */
[----:B------:R-:W-:-:S02]  /*0550*/  UIMAD.WIDE.U32 UR20, UR16, UR26, UR20 ;  /* 0x0000001a101472a5 */ /* 0x000fc4000f8e0014 */
[----:B------:R-:W-:Y:S02]  /*0560*/  UIMAD.WIDE.U32 UR12, UR37, UR28, URZ ;  /* 0x0000001c250c72a5 */ /* 0x000fe4000f8e003f */
[----:B------:R-:W-:Y:S02]  /*0570*/  ULDC UR26, c[0x0][0x174] ;  /* 0x00005d00001a7ab9 */ /* 0x000fe40000000800 */
[----:B------:R-:W-:Y:S02]  /*0580*/  UIADD3 UR19, UR19, UR24, URZ ;  /* 0x0000001813137290 */ /* 0x000fe4000fffe03f */
[----:B------:R-:W-:Y:S02]  /*0590*/  UIMAD UR28, UR16, UR31, UR22 ;  /* 0x0000001f101c72a4 */ /* 0x000fe4000f8e0216 */
[----:B------:R-:W-:Y:S02]  /*05a0*/  ULEA UR31, UR26, 0xfffffe00, 0x9 ;  /* 0xfffffe001a1f7891 */ /* 0x000fe4000f8e483f */
[----:B------:R-:W-:Y:S01]  /*05b0*/  UIMAD.WIDE.U32 UR18, UR16, UR30, UR18 ;  /* 0x0000001e101272a5 */ /* 0x000fe2000f8e0012 */
[-C--:B------:R-:W-:Y:S01]  /*05c0*/  @!P1 IADD3 R0, R0, -R9.reuse, RZ ;  /* 0x8000000900009210 */ /* 0x080fe20007ffe0ff */
[----:B------:R-:W-:Y:S01]  /*05d0*/  UIMAD UR27, UR16, UR27, UR23 ;  /* 0x0000001b101b72a4 */ /* 0x000fe2000f8e0217 */
[----:B------:R-:W-:Y:S01]  /*05e0*/  @!P1 IADD3 R186, R186, 0x1, RZ ;  /* 0x00000001baba9810 */ /* 0x000fe20007ffe0ff */
[----:B------:R-:W-:Y:S01]  /*05f0*/  USHF.R.S32.HI UR30, URZ, 0x1f, UR31 ;  /* 0x0000001f3f1e7899 */ /* 0x000fe2000801141f */
[----:B------:R-:W-:Y:S01]  /*0600*/  ISETP.GE.U32.AND P0, PT, R0, R9, PT ;  /* 0x000000090000720c */ /* 0x000fe20003f06070 */
[----:B------:R-:W-:Y:S01]  /*0610*/  UIADD3 UR20, UP1, UR31, UR20, URZ ;  /* 0x000000141f147290 */ /* 0x000fe2000ff3e03f */
[----:B------:R-:W-:Y:S01]  /*0620*/  ISETP.NE.AND P1, PT, RZ, c[0x0][0x178], PT ;  /* 0x00005e00ff007a0c */ /* 0x000fe20003f25270 */
[----:B------:R-:W-:-:S02]  /*0630*/  ULDC.64 UR24, c[0x0][0x240] ;  /* 0x0000900000187ab9 */ /* 0x000fc40000000a00 */
[----:B------:R-:W-:Y:S02]  /*0640*/  UIADD3.X UR21, UR30, UR21, UR27, UP1, !UPT ;  /* 0x000000151e157290 */ /* 0x000fe40008ffe41b */
[----:B------:R-:W-:Y:S02]  /*0650*/  ULEA UR24, UP1, UR20, UR24, 0x1 ;  /* 0x0000001814187291 */ /* 0x000fe4000f82083f */
[----:B------:R-:W-:Y:S02]  /*0660*/  UIADD3 UR13, UR13, UR29, URZ ;  /* 0x0000001d0d0d7290 */ /* 0x000fe4000fffe03f */
[----:B------:R-:W-:Y:S02]  /*0670*/  ULEA.HI.X UR25, UR20, UR25, UR21, 0x1, UP1 ;  /* 0x0000001914197291 */ /* 0x000fe400088f0c15 */
[----:B------:R-:W-:Y:S01]  /*0680*/  UIADD3 UR27, UP1, UR31, UR18, URZ ;  /* 0x000000121f1b7290 */ /* 0x000fe2000ff3e03f */
[----:B------:R-:W-:Y:S01]  /*0690*/  @P0 IADD3 R186, R186, 0x1, RZ ;  /* 0x00000001baba0810 */ /* 0x000fe20007ffe0ff */
[----:B------:R-:W-:-:S02]  /*06a0*/  ULDC UR21, c[0x0][0x178] ;  /* 0x00005e0000157ab9 */ /* 0x000fc40000000800 */
[----:B------:R-:W-:Y:S02]  /*06b0*/  ULOP3.LUT UR18, UR16, UR21, URZ, 0x3c, !UPT ;  /* 0x0000001510127292 */ /* 0x000fe4000f8e3c3f */
[----:B------:R-:W-:Y:S02]  /*06c0*/  ULDC.64 UR22, c[0x0][0x280] ;  /* 0x0000a00000167ab9 */ /* 0x000fe40000000a00 */
[----:B------:R-:W-:Y:S02]  /*06d0*/  ULDC.64 UR34, c[0x0][0x248] ;  /* 0x0000920000227ab9 */ /* 0x000fe40000000a00 */
[----:B------:R-:W-:Y:S01]  /*06e0*/  ISETP.LE.AND P2, PT, RZ, UR18, PT ;  /* 0x00000012ff007c0c */ /* 0x000fe2000bf43270 */
[----:B------:R-:W-:Y:S02]  /*06f0*/  UIADD3.X UR20, UR30, UR19, UR28, UP1, !UPT ;  /* 0x000000131e147290 */ /* 0x000fe40008ffe41c */
[----:B------:R-:W-:Y:S02]  /*0700*/  UIMAD UR29, UR17, UR22, URZ ;  /* 0x00000016111d72a4 */ /* 0x000fe4000f8e023f */
[----:B------:R-:W-:-:S02]  /*0710*/  ULEA UR19, UP1, UR27, UR34, 0x1 ;  /* 0x000000221b137291 */ /* 0x000fc4000f82083f */
[----:B------:R-:W-:Y:S02]  /*0720*/  UIMAD.WIDE.U32 UR12, UR16, UR22, UR12 ;  /* 0x00000016100c72a5 */ /* 0x000fe4000f8e000c */
[----:B------:R-:W-:Y:S02]  /*0730*/  UIMAD UR23, UR16, UR23, UR29 ;  /* 0x00000017101772a4 */ /* 0x000fe4000f8e021d */
[----:B------:R-:W-:Y:S02]  /*0740*/  ULEA.HI.X UR27, UR27, UR35, UR20, 0x1, UP1 ;  /* 0x000000231b1b7291 */ /* 0x000fe400088f0c14 */
[----:B------:R-:W-:Y:S01]  /*0750*/  @!P2 IADD3 R186, -R186, RZ, RZ ;  /* 0x000000ffbabaa210 */ /* 0x000fe20007ffe1ff */
[----:B------:R-:W-:Y:S01]  /*0760*/  UIADD3 UR29, UP1, UR31, UR12, URZ ;  /* 0x0000000c1f1d7290 */ /* 0x000fe2000ff3e03f */
[----:B------:R-:W-:Y:S01]  /*0770*/  @!P1 LOP3.LUT R186, RZ, c[0x0][0x178], RZ, 0x33, !PT ;  /* 0x00005e00ffba9a12 */ /* 0x000fe200078e33ff */
[----:B------:R-:W-:Y:S02]  /*0780*/  UIADD3 UR15, UR5, UR15, URZ ;  /* 0x0000000f050f7290 */ /* 0x000fe4000fffe03f */
[----:B------:R-:W-:Y:S01]  /*0790*/  ULDC.64 UR20, c[0x0][0x308] ;  /* 0x0000c20000147ab9 */ /* 0x000fe20000000a00 */
[----:B------:R-:W-:Y:S01]  /*07a0*/  SHF.R.S32.HI R185, RZ, 0x1f, R186 ;  /* 0x0000001fffb97819 */ /* 0x000fe200000114ba */
[----:B------:R-:W-:-:S02]  /*07b0*/  UIADD3.X UR12, UR30, UR13, UR23, UP1, !UPT ;  /* 0x0000000d1e0c7290 */ /* 0x000fc40008ffe417 */
[----:B------:R-:W-:Y:S01]  /*07c0*/  UIADD3 UR14, UR11, UR14, URZ ;  /* 0x0000000e0b0e7290 */ /* 0x000fe2000fffe03f */
[----:B------:R-:W-:Y:S01]  /*07d0*/  IMAD.U32 R3, RZ, RZ, UR15 ;  /* 0x0000000fff037e24 */ /* 0x000fe2000f8e00ff */
[----:B------:R-:W-:Y:S01]  /*07e0*/  ULEA UR28, UP1, UR29, UR20, 0x1 ;  /* 0x000000141d1c7291 */ /* 0x000fe2000f82083f */
[C---:B------:R-:W-:Y:S01]  /*07f0*/  IMAD R9, R185.reuse, c[0x0][0x1a8], RZ ;  /* 0x00006a00b9097a24 */ /* 0x040fe200078e02ff */
[----:B------:R-:W-:Y:S01]  /*0800*/  ULDC.64 UR10, c[0x0][0x260] ;  /* 0x00009800000a7ab9 */ /* 0x000fe20000000a00 */
[C---:B------:R-:W-:Y:S01]  /*0810*/  IMAD.WIDE.U32 R2, R186.reuse, c[0x0][0x1a8], R2 ;  /* 0x00006a00ba027a25 */ /* 0x040fe200078e0002 */
[----:B------:R-:W-:Y:S02]  /*0820*/  ULEA.HI.X UR29, UR29, UR21, UR12, 0x1, UP1 ;  /* 0x000000151d1d7291 */ /* 0x000fe400088f0c0c */
[----:B------:R-:W-:Y:S01]  /*0830*/  UISETP.GE.AND UP1, UPT, UR26, 0x1, UPT ;  /* 0x000000011a00788c */ /* 0x000fe2000bf26270 */
[----:B------:R-:W-:Y:S01]  /*0840*/  IMAD.U32 R5, RZ, RZ, UR14 ;  /* 0x0000000eff057e24 */ /* 0x000fe2000f8e00ff */
[----:B------:R-:W-:Y:S01]  /*0850*/  ULDC UR12, c[0x0][0x164] ;  /* 0x00005900000c7ab9 */ /* 0x000fe20000000800 */
[----:B------:R-:W-:Y:S01]  /*0860*/  IMAD R11, R185, c[0x0][0x1c8], RZ ;  /* 0x00007200b90b7a24 */ /* 0x000fe200078e02ff */
[----:B------:R-:W-:Y:S01]  /*0870*/  @UP0 UIMAD UR12, UR37, UR12, UR16 ;  /* 0x0000000c250c02a4 */ /* 0x000fe2000f8e0210 */
[----:B------:R-:W-:Y:S01]  /*0880*/  IMAD R9, R186, c[0x0][0x1ac], R9 ;  /* 0x00006b00ba097a24 */ /* 0x000fe200078e0209 */
[----:B------:R-:W-:Y:S01]  /*0890*/  IADD3 R180, P0, R2, UR31, RZ ;  /* 0x0000001f02b47c10 */ /* 0x000fe2000ff1e0ff */
[----:B------:R-:W-:Y:S01]  /*08a0*/  IMAD.WIDE.U32 R4, R186, c[0x0][0x1c8], R4 ;  /* 0x00007200ba047a25 */ /* 0x000fe200078e0004 */
[----:B------:R-:W-:-:S02]  /*08b0*/  @UP0 UIMAD UR12, UR12, UR26, URZ ;  /* 0x0000001a0c0c02a4 */ /* 0x000fc4000f8e023f */
[----:B------:R-:W-:Y:S01]  /*08c0*/  IADD3 R9, R3, R9, RZ ;  /* 0x0000000903097210 */ /* 0x000fe20007ffe0ff */
[----:B------:R-:W-:Y:S01]  /*08d0*/  IMAD R11, R186, c[0x0][0x1cc], R11 ;  /* 0x00007300ba0b7a24 */ /* 0x000fe200078e020b */
[----:B------:R-:W-:Y:S01]  /*08e0*/  ULDC UR14, c[0x0][0x16c] ;  /* 0x00005b00000e7ab9 */ /* 0x000fe20000000800 */
[----:B------:R-:W-:Y:S01]  /*08f0*/  IADD3 R178, P2, R4, UR31, RZ ;  /* 0x0000001f04b27c10 */ /* 0x000fe2000ff5e0ff */
[----:B------:R-:W-:Y:S01]  /*0900*/  @UP0 UIMAD UR12, UR12, UR14, URZ ;  /* 0x0000000e0c0c02a4 */ /* 0x000fe2000f8e023f */
[----:B------:R-:W-:Y:S01]  /*0910*/  IMAD.IADD R3, R5, 0x1, R11 ;  /* 0x0000000105037824 */ /* 0x000fe200078e020b */
[----:B------:R-:W-:Y:S01]  /*0920*/  IADD3.X R5, R9, UR30, RZ, P0, !PT ;  /* 0x0000001e09057c10 */ /* 0x000fe200087fe4ff */
[----:B------:R-:W-:Y:S01]  /*0930*/  @UP0 UMOV UR13, 0x8 ;  /* 0x00000008000d0882 */ /* 0x000fe20000000000 */
[----:B------:R-:W-:Y:S01]  /*0940*/  PLOP3.LUT P0, PT, PT, PT, UP1, 0x80, 0x0 ;  /* 0x000000000000781c */ /* 0x000fe20003f0f018 */
[----:B------:R-:W-:Y:S01]  /*0950*/  @UP0 UIMAD.WIDE UR10, UR12, UR13, UR10 ;  /* 0x0000000d0c0a02a5 */ /* 0x000fe2000f8e020a */
[C---:B------:R-:W-:Y:S01]  /*0960*/  LEA R181, P1, R180.reuse, c[0x0][0x228], 0x1 ;  /* 0x00008a00b4b57a11 */ /* 0x040fe200078208ff */
[----:B------:R-:W-:Y:S01]  /*0970*/  UMOV UR4, URZ ;  /* 0x0000003f00047c82 */ /* 0x000fe20008000000 */
[----:B------:R-:W-:Y:S01]  /*0980*/  IADD3.X R3, R3, UR30, RZ, P2, !PT ;  /* 0x0000001e03037c10 */ /* 0x000fe200097fe4ff */
[----:B------:R-:W-:Y:S01]  /*0990*/  UMOV UR5, URZ ;  /* 0x0000003f00057c82 */ /* 0x000fe20008000000 */
[----:B------:R-:W-:Y:S01]  /*09a0*/  LEA.HI.X R180, R180, c[0x0][0x22c], R5, 0x1, P1 ;  /* 0x00008b00b4b47a11 */ /* 0x000fe200008f0c05 */
[----:B------:R-:W-:-:S02]  /*09b0*/  UMOV UR12, UR8 ;  /* 0x00000008000c7c82 */ /* 0x000fc40008000000 */
[----:B------:R-:W-:Y:S02]  /*09c0*/  UMOV UR13, UR9 ;  /* 0x00000009000d7c82 */ /* 0x000fe40008000000 */
[----:B------:R-:W-:Y:S02]  /*09d0*/  UMOV UR14, UR6 ;  /* 0x00000006000e7c82 */ /* 0x000fe40008000000 */
[----:B------:R-:W-:Y:S02]  /*09e0*/  UMOV UR15, UR7 ;  /* 0x00000007000f7c82 */ /* 0x000fe40008000000 */
[----:B------:R-:W-:Y:S02]  /*09f0*/  @!UP0 UMOV UR10, URZ ;  /* 0x0000003f000a8c82 */ /* 0x000fe40008000000 */
[----:B------:R-:W-:Y:S01]  /*0a00*/  @!UP0 UMOV UR11, URZ ;  /* 0x0000003f000b8c82 */ /* 0x000fe20008000000 */
[----:B---3--:R0:W1:Y:S01]  /*0a10*/  @P3 R2UR UR4, R6 ;  /* 0x00000000060433c2 */ /* 0x00806200000e0000 */
[----:B------:R-:W-:-:S04]  /*0a20*/  LEA R179, P3, R178, c[0x0][0x230], 0x1 ;  /* 0x00008c00b2b37a11 */ /* 0x000fc800078608ff */
[----:B------:R-:W-:-:S03]  /*0a30*/  LEA.HI.X R178, R178, c[0x0][0x234], R3, 0x1, P3 ;  /* 0x00008d00b2b27a11 */ /* 0x000fc600018f0c03 */
[----:B----4-:R0:W2:Y:S01]  /*0a40*/  @P4 R2UR UR5, R7 ;  /* 0x00000000070543c2 */ /* 0x0100a200000e0000 */
[----:B------:R-:W-:Y:S05]  /*0a50*/  @!P0 BRA `(.L_x_5544) ;  /* 0x00009ab000008947 */ /* 0x000fea0003800000 */
[----:B------:R-:W3:Y:S01]  /*0a60*/  S2R R182, SR_TID.X ;  /* 0x0000000000b67919 */ /* 0x000ee20000002100 */
[----:B------:R-:W-:Y:S01]  /*0a70*/  IMAD.MOV.U32 R183, RZ, RZ, RZ ;  /* 0x000000ffffb77224 */ /* 0x000fe200078e00ff */
[----:B------:R-:W-:Y:S01]  /*0a80*/  MOV R184, RZ ;  /* 0x000000ff00b87202 */ /* 0x000fe20000000f00 */
[----:B------:R-:W-:Y:S01]  /*0a90*/  UMOV UR26, UR19 ;  /* 0x00000013001a7c82 */ /* 0x000fe20008000000 */
[----:B------:R-:W4:Y:S01]  /*0aa0*/  S2R R177, SR_LANEID ;  /* 0x0000000000b17919 */ /* 0x000f220000000000 */
[----:B------:R-:W-:Y:S01]  /*0ab0*/  UMOV UR6, URZ ;  /* 0x0000003f00067c82 */ /* 0x000fe20008000000 */
[C---:B---3--:R-:W-:Y:S02]  /*0ac0*/  SHF.L.U32 R0, R182.reuse, 0x4, RZ ;  /* 0x00000004b6007819 */ /* 0x048fe400000006ff */
[----:B------:R-:W-:Y:S02]  /*0ad0*/  LOP3.LUT R176, R182, 0x1f, RZ, 0xc0, !PT ;  /* 0x0000001fb6b07812 */ /* 0x000fe400078ec0ff */
[----:B------:R-:W-:-:S04]  /*0ae0*/  LOP3.LUT R121, R0, 0xfffffe00, RZ, 0xc0, !PT ;  /* 0xfffffe0000797812 */ /* 0x000fc800078ec0ff */
[----:B------:R-:W-:-:S04]  /*0af0*/  LOP3.LUT R120, R121, 0x1f, R182, 0xf8, !PT ;  /* 0x0000001f79787812 */ /* 0x000fc800078ef8b6 */
        /* <DEDUP_REMOVED lines=16> */
.L_x_5592:
[----:B------:R-:W-:Y:S01]  /*0c00*/  ULDC UR30, c[0x0][0x174] ;  /* 0x00005d00001e7ab9 */ /* 0x000fe20000000800 */
[----:B------:R-:W-:Y:S01]  /*0c10*/  BAR.SYNC.DEFER_BLOCKING 0x0 ;  /* 0x0000000000007b1d */ /* 0x000fe20000010000 */
[----:B------:R-:W-:Y:S01]  /*0c20*/  UIADD3 UR30, -UR6, UR30, URZ ;  /* 0x0000001e061e7290 */ /* 0x000fe2000fffe13f */
[C---:B-1----:R-:W-:Y:S02]  /*0c30*/  LEA R2, P1, R120.reuse, UR24, 0x1 ;  /* 0x0000001878027c11 */ /* 0x042fe4000f8208ff */
[----:B------:R-:W-:Y:S01]  /*0c40*/  PRMT R5, RZ, 0x7610, R5 ;  /* 0x00007610ff057816 */ /* 0x000fe20000000005 */
[----:B------:R-:W-:Y:S01]  /*0c50*/  ULEA UR39, UR30, 0xfffffe00, 0x9 ;  /* 0xfffffe001e277891 */ /* 0x000fe2000f8e483f */
[----:B------:R-:W-:Y:S01]  /*0c60*/  LEA.HI.X R3, R120, UR25, R121, 0x1, P1 ;  /* 0x0000001978037c11 */ /* 0x000fe200088f0c79 */
[----:B------:R-:W-:-:S02]  /*0c70*/  ULDC UR31, c[0x0][0x168] ;  /* 0x00005a00001f7ab9 */ /* 0x000fc40000000800 */
[----:B------:R-:W-:Y:S01]  /*0c80*/  UIADD3 UR31, -UR39, UR31, URZ ;  /* 0x0000001f271f7290 */ /* 0x000fe2000fffe13f */
[----:B------:R-:W-:Y:S01]  /*0c90*/  PRMT R0, RZ, 0x7610, R0 ;  /* 0x00007610ff007816 */ /* 0x000fe20000000000 */
[----:B------:R-:W-:Y:S01]  /*0ca0*/  ULDC.64 UR8, c[0x0][0x1f0] ;  /* 0x00007c0000087ab9 */ /* 0x000fe20000000a00 */
[----:B0-----:R-:W-:Y:S01]  /*0cb0*/  PRMT R7, RZ, 0x7610, R7 ;  /* 0x00007610ff077816 */ /* 0x001fe20000000007 */
[----:B------:R-:W-:Y:S02]  /*0cc0*/  ULDC.64 UR34, c[0x0][0x200] ;  /* 0x0000800000227ab9 */ /* 0x000fe40000000a00 */
[----:B------:R-:W-:Y:S01]  /*0cd0*/  ISETP.GE.AND P0, PT, R120, UR31, PT ;  /* 0x0000001f78007c0c */ /* 0x000fe2000bf06270 */
[----:B------:R-:W-:Y:S01]  /*0ce0*/  ULDC.64 UR20, c[0x0][0x1f8] ;  /* 0x00007e0000147ab9 */ /* 0x000fe20000000a00 */
[----:B------:R-:W-:Y:S02]  /*0cf0*/  ISETP.GE.AND P1, PT, R174, UR31, PT ;  /* 0x0000001fae007c0c */ /* 0x000fe4000bf26270 */
[----:B------:R-:W-:-:S02]  /*0d00*/  ISETP.GE.AND P2, PT, R173, UR31, PT ;  /* 0x0000001fad007c0c */ /* 0x000fc4000bf46270 */
[----:B------:R-:W-:Y:S02]  /*0d10*/  ISETP.GE.AND P3, PT, R172, UR31, PT ;  /* 0x0000001fac007c0c */ /* 0x000fe4000bf66270 */
[----:B------:R-:W-:-:S05]  /*0d20*/  ISETP.GE.AND P4, PT, R171, UR31, PT ;  /* 0x0000001fab007c0c */ /* 0x000fca000bf86270 */
[----:B------:R0:W3:Y:S01]  /*0d30*/  @!P0 LDG.E.U16 R5, [R2.64] ;  /* 0x0000002002058981 */ /* 0x0000e2000c1e1500 */
[----:B------:R-:W-:Y:S02]  /*0d40*/  ISETP.GE.AND P0, PT, R175, UR31, PT ;  /* 0x0000001faf007c0c */ /* 0x000fe4000bf06270 */
[----:B------:R-:W-:Y:S01]  /*0d50*/  PRMT R4, RZ, 0x7610, R4 ;  /* 0x00007610ff047816 */ /* 0x000fe20000000004 */
[----:B----4-:R0:W4:Y:S01]  /*0d60*/  @!P1 LDG.E.U16 R7, [R2.64+0x80] ;  /* 0x0000802002079981 */ /* 0x010122000c1e1500 */
[----:B------:R-:W-:Y:S02]  /*0d70*/  PRMT R9, RZ, 0x7610, R9 ;  /* 0x00007610ff097816 */ /* 0x000fe40000000009 */
[----:B------:R-:W-:Y:S02]  /*0d80*/  PRMT R6, RZ, 0x7610, R6 ;  /* 0x00007610ff067816 */ /* 0x000fe40000000006 */
[----:B------:R0:W5:Y:S01]  /*0d90*/  @!P2 LDG.E.U16 R4, [R2.64+0xc0] ;  /* 0x0000c0200204a981 */ /* 0x000162000c1e1500 */
[----:B------:R-:W-:-:S04]  /*0da0*/  ISETP.GE.AND P1, PT, R169, UR31, PT ;  /* 0x0000001fa9007c0c */ /* 0x000fc8000bf26270 */
[----:B--2---:R0:W2:Y:S01]  /*0db0*/  @!P0 LDG.E.U16 R0, [R2.64+0x40] ;  /* 0x0000402002008981 */ /* 0x0040a2000c1e1500 */
[----:B------:R-:W-:Y:S02]  /*0dc0*/  ISETP.GE.AND P0, PT, R170, UR31, PT ;  /* 0x0000001faa007c0c */ /* 0x000fe4000bf06270 */
[----:B------:R-:W-:Y:S01]  /*0dd0*/  ISETP.GE.AND P2, PT, R168, UR31, PT ;  /* 0x0000001fa8007c0c */ /* 0x000fe2000bf46270 */
[----:B------:R0:W4:Y:S01]  /*0de0*/  @!P3 LDG.E.U16 R9, [R2.64+0x100] ;  /* 0x000100200209b981 */ /* 0x000122000c1e1500 */
        /* <DEDUP_REMOVED lines=23> */
[----:B------:R-:W-:-:S03]  /*0f60*/  PRMT R16, RZ, 0x7610, R16 ;  /* 0x00007610ff107816 */ /* 0x000fc60000000010 */
[----:B------:R0:W5:Y:S04]  /*0f70*/  @!P1 LDG.E.U16 R17, [R2.64+0x300] ;  /* 0x0003002002119981 */ /* 0x000168000c1e1500 */
[----:B------:R0:W5:Y:S04]  /*0f80*/  @!P2 LDG.E.U16 R14, [R2.64+0x340] ;  /* 0x00034020020ea981 */ /* 0x000168000c1e1500 */
[----:B------:R0:W5:Y:S04]  /*0f90*/  @!P3 LDG.E.U16 R19, [R2.64+0x380] ;  /* 0x000380200213b981 */ /* 0x000168000c1e1500 */
[----:B------:R0:W5:Y:S01]  /*0fa0*/  @!P4 LDG.E.U16 R16, [R2.64+0x3c0] ;  /* 0x0003c0200210c981 */ /* 0x000162000c1e1500 */
[----:B------:R-:W-:-:S02]  /*0fb0*/  IADD3 R18, R177, 0x20, RZ ;  /* 0x00000020b1127810 */ /* 0x000fc40007ffe0ff */
[CC--:B------:R-:W-:Y:S02]  /*0fc0*/  LEA.HI.SX32 R160, R177.reuse, R177.reuse, 0x1b ;  /* 0x000000b1b1a07211 */ /* 0x0c0fe400078fdaff */
[C---:B------:R-:W-:Y:S02]  /*0fd0*/  IADD3 R20, R177.reuse, 0x40, RZ ;  /* 0x00000040b1147810 */ /* 0x040fe40007ffe0ff */
[----:B------:R-:W-:Y:S02]  /*0fe0*/  LEA.HI.SX32 R18, R18, R177, 0x1b ;  /* 0x000000b112127211 */ /* 0x000fe400078fdaff */
[C---:B------:R-:W-:Y:S02]  /*0ff0*/  IADD3 R22, R177.reuse, 0x60, RZ ;  /* 0x00000060b1167810 */ /* 0x040fe40007ffe0ff */
[C---:B------:R-:W-:Y:S01]  /*1000*/  IADD3 R24, R177.reuse, 0x80, RZ ;  /* 0x00000080b1187810 */ /* 0x040fe20007ffe0ff */
[----:B------:R-:W-:Y:S01]  /*1010*/  IMAD.SHL.U32 R160, R160, 0x2, RZ ;  /* 0x00000002a0a07824 */ /* 0x000fe200078e00ff */
[----:B------:R-:W-:-:S02]  /*1020*/  IADD3 R26, R177, 0xa0, RZ ;  /* 0x000000a0b11a7810 */ /* 0x000fc40007ffe0ff */
[-C--:B------:R-:W-:Y:S02]  /*1030*/  LEA.HI.SX32 R20, R20, R177.reuse, 0x1b ;  /* 0x000000b114147211 */ /* 0x080fe400078fdaff */
[----:B------:R-:W-:Y:S02]  /*1040*/  SHF.L.U32 R159, R18, 0x1, RZ ;  /* 0x00000001129f7819 */ /* 0x000fe400000006ff */
[-C--:B------:R-:W-:Y:S02]  /*1050*/  LEA.HI.SX32 R22, R22, R177.reuse, 0x1b ;  /* 0x000000b116167211 */ /* 0x080fe400078fdaff */
[-C--:B------:R-:W-:Y:S02]  /*1060*/  LEA.HI.SX32 R24, R24, R177.reuse, 0x1b ;  /* 0x000000b118187211 */ /* 0x080fe400078fdaff */
[----:B0-----:R-:W-:Y:S01]  /*1070*/  IADD3 R2, R177, 0xc0, RZ ;  /* 0x000000c0b1027810 */ /* 0x001fe20007ffe0ff */
[----:B------:R-:W-:Y:S01]  /*1080*/  IMAD.SHL.U32 R158, R20, 0x2, RZ ;  /* 0x00000002149e7824 */ /* 0x000fe200078e00ff */
[----:B------:R-:W-:Y:S01]  /*1090*/  LEA.HI.SX32 R26, R26, R177, 0x1b ;  /* 0x000000b11a1a7211 */ /* 0x000fe200078fdaff */
[----:B------:R-:W-:Y:S01]  /*10a0*/  IMAD.SHL.U32 R156, R24, 0x2, RZ ;  /* 0x00000002189c7824 */ /* 0x000fe200078e00ff */
[----:B------:R-:W-:-:S02]  /*10b0*/  SHF.L.U32 R157, R22, 0x1, RZ ;  /* 0x00000001169d7819 */ /* 0x000fc400000006ff */
[----:B------:R-:W-:Y:S02]  /*10c0*/  LEA.HI.SX32 R2, R2, R177, 0x1b ;  /* 0x000000b102027211 */ /* 0x000fe400078fdaff */
[C---:B------:R-:W-:Y:S02]  /*10d0*/  IADD3 R18, R177.reuse, 0xe0, RZ ;  /* 0x000000e0b1127810 */ /* 0x040fe40007ffe0ff */
[----:B------:R-:W-:Y:S02]  /*10e0*/  SHF.L.U32 R155, R26, 0x1, RZ ;  /* 0x000000011a9b7819 */ /* 0x000fe400000006ff */
[C---:B------:R-:W-:Y:S01]  /*10f0*/  IADD3 R20, R177.reuse, 0x100, RZ ;  /* 0x00000100b1147810 */ /* 0x040fe20007ffe0ff */
[----:B------:R-:W-:Y:S01]  /*1100*/  IMAD.SHL.U32 R154, R2, 0x2, RZ ;  /* 0x00000002029a7824 */ /* 0x000fe200078e00ff */
[C---:B------:R-:W-:Y:S02]  /*1110*/  IADD3 R22, R177.reuse, 0x120, RZ ;  /* 0x00000120b1167810 */ /* 0x040fe40007ffe0ff */
[----:B------:R-:W-:-:S02]  /*1120*/  IADD3 R24, R177, 0x140, RZ ;  /* 0x00000140b1187810 */ /* 0x000fc40007ffe0ff */
[-C--:B------:R-:W-:Y:S02]  /*1130*/  LEA.HI.SX32 R18, R18, R177.reuse, 0x1b ;  /* 0x000000b112127211 */ /* 0x080fe400078fdaff */
[-C--:B------:R-:W-:Y:S02]  /*1140*/  LEA.HI.SX32 R20, R20, R177.reuse, 0x1b ;  /* 0x000000b114147211 */ /* 0x080fe400078fdaff */
[C---:B------:R-:W-:Y:S02]  /*1150*/  IADD3 R2, R177.reuse, 0x180, RZ ;  /* 0x00000180b1027810 */ /* 0x040fe40007ffe0ff */
[-C--:B------:R-:W-:Y:S02]  /*1160*/  LEA.HI.SX32 R22, R22, R177.reuse, 0x1b ;  /* 0x000000b116167211 */ /* 0x080fe400078fdaff */
[----:B------:R-:W-:Y:S02]  /*1170*/  LEA.HI.SX32 R24, R24, R177, 0x1b ;  /* 0x000000b118187211 */ /* 0x000fe400078fdaff */
[----:B------:R-:W-:Y:S01]  /*1180*/  SHF.L.U32 R153, R18, 0x1, RZ ;  /* 0x0000000112997819 */ /* 0x000fe200000006ff */
[----:B------:R-:W-:Y:S01]  /*1190*/  IMAD.SHL.U32 R152, R20, 0x2, RZ ;  /* 0x0000000214987824 */ /* 0x000fe200078e00ff */
[----:B------:R-:W-:-:S02]  /*11a0*/  IADD3 R18, R177, 0x1e0, RZ ;  /* 0x000001e0b1127810 */ /* 0x000fc40007ffe0ff */
[-C--:B------:R-:W-:Y:S01]  /*11b0*/  LEA.HI.SX32 R2, R2, R177.reuse, 0x1b ;  /* 0x000000b102027211 */ /* 0x080fe200078fdaff */
[----:B------:R-:W-:Y:S01]  /*11c0*/  IMAD.SHL.U32 R150, R24, 0x2, RZ ;  /* 0x0000000218967824 */ /* 0x000fe200078e00ff */
[----:B------:R-:W-:Y:S02]  /*11d0*/  SHF.L.U32 R151, R22, 0x1, RZ ;  /* 0x0000000116977819 */ /* 0x000fe400000006ff */
[----:B------:R-:W-:Y:S01]  /*11e0*/  LEA.HI.SX32 R18, R18, R177, 0x1b ;  /* 0x000000b112127211 */ /* 0x000fe200078fdaff */
[----:B------:R-:W-:-:S03]  /*11f0*/  IMAD.SHL.U32 R148, R2, 0x2, RZ ;  /* 0x0000000202947824 */ /* 0x000fc600078e00ff */
        /* <DEDUP_REMOVED lines=12> */
[----:B---3--:R-:W-:Y:S04]  /*12c0*/  STS.U16 [R160], R5 ;  /* 0x00000005a0007388 */ /* 0x008fe80000000400 */
[----:B--2---:R0:W-:Y:S04]  /*12d0*/  STS.U16 [R159+0x40], R0 ;  /* 0x000040009f007388 */ /* 0x0041e80000000400 */
[----:B----4-:R-:W-:Y:S01]  /*12e0*/  STS.U16 [R158+0x80], R7 ;  /* 0x000080079e007388 */ /* 0x010fe20000000400 */
[----:B0-----:R-:W-:-:S03]  /*12f0*/  IADD3 R0, R177, 0x160, RZ ;  /* 0x00000160b1007810 */ /* 0x001fc60007ffe0ff */
[----:B-----5:R0:W-:Y:S01]  /*1300*/  STS.U16 [R157+0xc0], R4 ;  /* 0x0000c0049d007388 */ /* 0x0201e20000000400 */
[----:B------:R-:W-:-:S03]  /*1310*/  LEA.HI.SX32 R0, R0, R177, 0x1b ;  /* 0x000000b100007211 */ /* 0x000fc600078fdaff */
[----:B------:R-:W-:Y:S04]  /*1320*/  STS.U16 [R156+0x100], R9 ;  /* 0x000100099c007388 */ /* 0x000fe80000000400 */
[----:B------:R2:W-:Y:S01]  /*1330*/  STS.U16 [R155+0x140], R6 ;  /* 0x000140069b007388 */ /* 0x0005e20000000400 */
[----:B------:R-:W-:Y:S02]  /*1340*/  SHF.L.U32 R149, R0, 0x1, RZ ;  /* 0x0000000100957819 */ /* 0x000fe400000006ff */
[C---:B0-----:R-:W-:Y:S01]  /*1350*/  IADD3 R4, R177.reuse, 0x1a0, RZ ;  /* 0x000001a0b1047810 */ /* 0x041fe20007ffe0ff */
[C---:B------:R-:W-:Y:S01]  /*1360*/  IMAD.SHL.U32 R0, R177.reuse, 0x10, RZ ;  /* 0x00000010b1007824 */ /* 0x040fe200078e00ff */
[----:B--2---:R-:W-:Y:S02]  /*1370*/  IADD3 R6, R177, 0x1c0, RZ ;  /* 0x000001c0b1067810 */ /* 0x004fe40007ffe0ff */
[----:B------:R-:W-:-:S02]  /*1380*/  LEA.HI.SX32 R4, R4, R177, 0x1b ;  /* 0x000000b104047211 */ /* 0x000fc400078fdaff */
[----:B------:R-:W-:Y:S01]  /*1390*/  LEA.HI.SX32 R6, R6, R177, 0x1b ;  /* 0x000000b106067211 */ /* 0x000fe200078fdaff */
[----:B------:R-:W-:Y:S01]  /*13a0*/  STS.U16 [R154+0x180], R11 ;  /* 0x0001800b9a007388 */ /* 0x000fe20000000400 */
[----:B------:R-:W-:Y:S02]  /*13b0*/  LEA.HI.SX32 R0, R0, R0, 0x1b ;  /* 0x0000000000007211 */ /* 0x000fe400078fdaff */
[----:B------:R-:W-:Y:S01]  /*13c0*/  SHF.L.U32 R147, R4, 0x1, RZ ;  /* 0x0000000104937819 */ /* 0x000fe200000006ff */
[----:B------:R0:W-:Y:S01]  /*13d0*/  STS.U16 [R153+0x1c0], R8 ;  /* 0x0001c00899007388 */ /* 0x0001e20000000400 */
[----:B------:R-:W-:-:S03]  /*13e0*/  IMAD.SHL.U32 R146, R6, 0x2, RZ ;  /* 0x0000000206927824 */ /* 0x000fc600078e00ff */
        /* <DEDUP_REMOVED lines=34> */
[----:B--2---:R-:W-:Y:S02]  /*1610*/  PRMT R10, RZ, 0x7610, R10 ;  /* 0x00007610ff0a7816 */ /* 0x004fe4000000000a */
[----:B------:R-:W-:Y:S01]  /*1620*/  PRMT R13, RZ, 0x7610, R13 ;  /* 0x00007610ff0d7816 */ /* 0x000fe2000000000d */
        /* <DEDUP_REMOVED lines=18> */
[----:B---3--:R-:W-:Y:S02]  /*1750*/  PRMT R12, RZ, 0x7610, R12 ;  /* 0x00007610ff0c7816 */ /* 0x008fe4000000000c */
[----:B------:R-:W-:Y:S02]  /*1760*/  PRMT R15, RZ, 0x7610, R15 ;  /* 0x00007610ff0f7816 */ /* 0x000fe4000000000f */
[----:B----4-:R-:W-:Y:S02]  /*1770*/  PRMT R14, RZ, 0x7610, R14 ;  /* 0x00007610ff0e7816 */ /* 0x010fe4000000000e */
[----:B------:R-:W-:Y:S01]  /*1780*/  PRMT R17, RZ, 0x7610, R17 ;  /* 0x00007610ff117816 */ /* 0x000fe20000000011 */
[----:B------:R0:W3:Y:S01]  /*1790*/  @!P0 LDG.E.U16 R12, [R2.64+0x240] ;  /* 0x00024020020c8981 */ /* 0x0000e2000c1e1500 */
[----:B------:R-:W-:-:S02]  /*17a0*/  PRMT R0, RZ, 0x7610, R0 ;  /* 0x00007610ff007816 */ /* 0x000fc40000000000 */
[----:B-----5:R-:W-:Y:S01]  /*17b0*/  PRMT R19, RZ, 0x7610, R19 ;  /* 0x00007610ff137816 */ /* 0x020fe20000000013 */
[----:B------:R0:W4:Y:S01]  /*17c0*/  @!P4 LDG.E.U16 R15, [R2.64+0x280] ;  /* 0x00028020020fc981 */ /* 0x000122000c1e1500 */
[----:B-1----:R-:W-:-:S03]  /*17d0*/  PRMT R16, RZ, 0x7610, R16 ;  /* 0x00007610ff107816 */ /* 0x002fc60000000010 */
        /* <DEDUP_REMOVED lines=31> */
[----:B------:R0:W-:Y:S04]  /*19d0*/  STS.U16 [R159+0x40], R4 ;  /* 0x000040049f007388 */ /* 0x0001e80000000400 */
[----:B------:R1:W-:Y:S04]  /*19e0*/  STS.U16 [R158+0x80], R7 ;  /* 0x000080079e007388 */ /* 0x0003e80000000400 */
[----:B------:R2:W-:Y:S04]  /*19f0*/  STS.U16 [R157+0xc0], R6 ;  /* 0x0000c0069d007388 */ /* 0x0005e80000000400 */
        /* <DEDUP_REMOVED lines=56> */
[----:B------:R-:W-:Y:S01]  /*1d80*/  USHF.R.S32.HI UR40, URZ, 0x1f, UR39 ;  /* 0x0000001f3f287899 */ /* 0x000fe20008011427 */
[----:B0-----:R-:W-:Y:S01]  /*1d90*/  MOV R4, UR39 ;  /* 0x0000002700047c02 */ /* 0x001fe20008000f00 */
[----:B------:R-:W-:Y:S01]  /*1da0*/  UIMAD UR7, UR38, UR8, URZ ;  /* 0x00000008260772a4 */ /* 0x000fe2000f8e023f */
[----:B-1----:R-:W-:Y:S01]  /*1db0*/  MOV R7, UR37 ;  /* 0x0000002500077c02 */ /* 0x002fe20008000f00 */
[----:B------:R-:W-:Y:S01]  /*1dc0*/  UIMAD UR23, UR38, UR34, URZ ;  /* 0x00000022261772a4 */ /* 0x000fe2000f8e023f */
[----:B------:R-:W-:-:S02]  /*1dd0*/  IMAD.U32 R31, RZ, RZ, UR37 ;  /* 0x00000025ff1f7e24 */ /* 0x000fc4000f8e00ff */
[----:B------:R-:W-:Y:S01]  /*1de0*/  IMAD.U32 R5, RZ, RZ, UR40 ;  /* 0x00000028ff057e24 */ /* 0x000fe2000f8e00ff */
[----:B---3--:R-:W-:Y:S01]  /*1df0*/  MOV R2, UR39 ;  /* 0x0000002700027c02 */ /* 0x008fe20008000f00 */
[----:B------:R-:W-:Y:S01]  /*1e00*/  IMAD.U32 R3, RZ, RZ, UR40 ;  /* 0x00000028ff037e24 */ /* 0x000fe2000f8e00ff */
[----:B------:R-:W-:Y:S02]  /*1e10*/  UIMAD.WIDE.U32 UR18, UR37, UR8, URZ ;  /* 0x00000008251272a5 */ /* 0x000fe4000f8e003f */
[----:B------:R-:W-:Y:S01]  /*1e20*/  UIMAD UR7, UR37, UR9, UR7 ;  /* 0x00000009250772a4 */ /* 0x000fe2000f8e0207 */
[----:B------:R-:W-:Y:S01]  /*1e30*/  @!P0 IMAD.WIDE.U32 R4, R31, c[0x0][0x200], R4 ;  /* 0x000080001f048a25 */ /* 0x000fe200078e0004 */
[----:B------:R-:W-:Y:S02]  /*1e40*/  UIMAD UR23, UR37, UR35, UR23 ;  /* 0x00000023251772a4 */ /* 0x000fe4000f8e0217 */
[----:B------:R-:W-:Y:S01]  /*1e50*/  UIMAD UR22, UR17, UR20, URZ ;  /* 0x00000014111672a4 */ /* 0x000fe2000f8e023f */
[----:B------:R-:W-:Y:S01]  /*1e60*/  @!P0 IMAD.WIDE.U32 R2, R7, c[0x0][0x1f0], R2 ;  /* 0x00007c0007028a25 */ /* 0x000fe200078e0002 */
[----:B------:R-:W-:-:S02]  /*1e70*/  UIADD3 UR19, UR19, UR7, URZ ;  /* 0x0000000713137290 */ /* 0x000fc4000fffe03f */
[----:B------:R-:W-:Y:S01]  /*1e80*/  UIMAD.WIDE.U32 UR8, UR37, UR34, URZ ;  /* 0x00000022250872a5 */ /* 0x000fe2000f8e003f */
[----:B------:R-:W-:Y:S01]  /*1e90*/  @!P0 IADD3 R5, R5, UR23, RZ ;  /* 0x0000001705058c10 */ /* 0x000fe2000fffe0ff */
[----:B------:R-:W-:Y:S01]  /*1ea0*/  UIMAD UR22, UR16, UR21, UR22 ;  /* 0x00000015101672a4 */ /* 0x000fe2000f8e0216 */
[----:B------:R-:W-:Y:S01]  /*1eb0*/  @!P0 IADD3 R3, R3, UR7, RZ ;  /* 0x0000000703038c10 */ /* 0x000fe2000fffe0ff */
[----:B------:R-:W-:Y:S01]  /*1ec0*/  ULDC UR34, c[0x0][0x174] ;  /* 0x00005d0000227ab9 */ /* 0x000fe20000000800 */
[----:B------:R-:W-:Y:S01]  /*1ed0*/  MOV R7, UR16 ;  /* 0x0000001000077c02 */ /* 0x000fe20008000f00 */
[----:B------:R-:W-:Y:S01]  /*1ee0*/  UIMAD.WIDE.U32 UR18, UR16, UR20, UR18 ;  /* 0x00000014101272a5 */ /* 0x000fe2000f8e0012 */
[----:B------:R-:W-:Y:S01]  /*1ef0*/  IMAD.U32 R31, RZ, RZ, UR16 ;  /* 0x00000010ff1f7e24 */ /* 0x000fe2000f8e00ff */
[----:B------:R-:W-:Y:S02]  /*1f00*/  UIADD3 UR34, UR6, -UR34, URZ ;  /* 0x8000002206227290 */ /* 0x000fe4000fffe03f */
[----:B------:R-:W-:Y:S01]  /*1f10*/  ULDC.64 UR20, c[0x0][0x208] ;  /* 0x0000820000147ab9 */ /* 0x000fe20000000a00 */
[----:B------:R-:W-:Y:S01]  /*1f20*/  @!P0 IMAD.WIDE.U32 R4, R31, c[0x0][0x208], R4 ;  /* 0x000082001f048a25 */ /* 0x000fe200078e0004 */
[----:B------:R-:W-:-:S02]  /*1f30*/  UIMAD UR7, UR17, UR20, URZ ;  /* 0x00000014110772a4 */ /* 0x000fc4000f8e023f */
[----:B------:R-:W-:Y:S01]  /*1f40*/  UIADD3 UR9, UR9, UR23, URZ ;  /* 0x0000001709097290 */ /* 0x000fe2000fffe03f */
[----:B------:R-:W-:Y:S01]  /*1f50*/  @!P0 IMAD.WIDE.U32 R2, R7, c[0x0][0x1f8], R2 ;  /* 0x00007e0007028a25 */ /* 0x000fe200078e0002 */
[----:B------:R-:W-:Y:S02]  /*1f60*/  UIMAD UR34, UR34, -0x200, URZ ;  /* 0xfffffe00222278a4 */ /* 0x000fe4000f8e023f */
[----:B------:R-:W-:Y:S01]  /*1f70*/  UIMAD UR7, UR16, UR21, UR7 ;  /* 0x00000015100772a4 */ /* 0x000fe2000f8e0207 */
[C---:B------:R-:W-:Y:S01]  /*1f80*/  @!P0 IADD3 R41, P2, R120.reuse, R4, RZ ;  /* 0x0000000478298210 */ /* 0x040fe20007f5e0ff */
[----:B------:R-:W-:Y:S01]  /*1f90*/  UIMAD.WIDE.U32 UR20, UR16, UR20, UR8 ;  /* 0x00000014101472a5 */ /* 0x000fe2000f8e0008 */
[----:B------:R-:W-:Y:S01]  /*1fa0*/  @!P0 IADD3 R31, P1, R120, R2, RZ ;  /* 0x00000002781f8210 */ /* 0x000fe20007f3e0ff */
[----:B------:R-:W-:Y:S02]  /*1fb0*/  USHF.R.S32.HI UR35, URZ, 0x1f, UR34 ;  /* 0x0000001f3f237899 */ /* 0x000fe40008011422 */
[----:B------:R-:W-:Y:S01]  /*1fc0*/  UIADD3 UR9, UP0, UR34, UR18, URZ ;  /* 0x0000001222097290 */ /* 0x000fe2000ff1e03f */
[----:B------:R-:W-:-:S02]  /*1fd0*/  @!P0 IADD3.X R42, R121, UR7, R5, P2, !PT ;  /* 0x00000007792a8c10 */ /* 0x000fc400097fe405 */
[----:B------:R-:W-:Y:S01]  /*1fe0*/  @!P0 IADD3.X R44, R121, UR22, R3, P1, !PT ;  /* 0x00000016792c8c10 */ /* 0x000fe20008ffe403 */
[----:B------:R-:W-:Y:S01]  /*1ff0*/  UIADD3.X UR18, UR35, UR22, UR19, UP0, !UPT ;  /* 0x0000001623127290 */ /* 0x000fe200087fe413 */
[C---:B------:R-:W-:Y:S02]  /*2000*/  LEA R2, P2, R120.reuse, c[0x0][0x258], 0x1 ;  /* 0x0000960078027a11 */ /* 0x040fe400078408ff */
[C---:B--2---:R-:W-:Y:S02]  /*2010*/  LEA R6, P1, R120.reuse, c[0x0][0x268], 0x1 ;  /* 0x00009a0078067a11 */ /* 0x044fe400078208ff */
[----:B------:R-:W-:Y:S02]  /*2020*/  MOV R7, UR9 ;  /* 0x0000000900077c02 */ /* 0x000fe40008000f00 */
[C-C-:B------:R-:W-:Y:S02]  /*2030*/  LEA.HI.X R3, R120.reuse, c[0x0][0x25c], R121.reuse, 0x1, P2 ;  /* 0x0000970078037a11 */ /* 0x140fe400010f0c79 */
[----:B------:R-:W-:-:S02]  /*2040*/  LEA.HI.X R5, R120, c[0x0][0x26c], R121, 0x1, P1 ;  /* 0x00009b0078057a11 */ /* 0x000fc400008f0c79 */
[----:B------:R-:W-:Y:S02]  /*2050*/  LEA R6, P2, R7, R6, 0x1 ;  /* 0x0000000607067211 */ /* 0x000fe400078408ff */
[----:B------:R-:W-:Y:S02]  /*2060*/  MOV R46, UR18 ;  /* 0x00000012002e7c02 */ /* 0x000fe40008000f00 */
[----:B------:R-:W-:Y:S01]  /*2070*/  @!P0 LEA R4, P3, R41, c[0x0][0x258], 0x1 ;  /* 0x0000960029048a11 */ /* 0x000fe200078608ff */
[----:B------:R-:W-:Y:S01]  /*2080*/  UIADD3 UR8, UP1, UR34, UR20, URZ ;  /* 0x0000001422087290 */ /* 0x000fe2000ff3e03f */
[----:B------:R-:W-:Y:S01]  /*2090*/  LEA.HI.X R7, R7, R5, R46, 0x1, P2 ;  /* 0x0000000507077211 */ /* 0x000fe200010f0c2e */
[----:B------:R-:W-:Y:S01]  /*20a0*/  ULDC.64 UR18, c[0x0][0x2e8] ;  /* 0x0000ba0000127ab9 */ /* 0x000fe20000000a00 */
[----:B------:R-:W-:Y:S02]  /*20b0*/  @!P0 LEA.HI.X R5, R41, c[0x0][0x25c], R42, 0x1, P3 ;  /* 0x0000970029058a11 */ /* 0x000fe400018f0c2a */
[----:B------:R-:W-:-:S04]  /*20c0*/  @!P0 LEA R30, P1, R31, c[0x0][0x268], 0x1 ;  /* 0x00009a001f1e8a11 */ /* 0x000fc800078208ff */
[----:B------:R-:W-:Y:S02]  /*20d0*/  @!P0 LEA.HI.X R31, R31, c[0x0][0x26c], R44, 0x1, P1 ;  /* 0x00009b001f1f8a11 */ /* 0x000fe400008f0c2c */
[----:B------:R-:W-:Y:S01]  /*20e0*/  ISETP.GE.AND P1, PT, R174, UR31, PT ;  /* 0x0000001fae007c0c */ /* 0x000fe2000bf26270 */
[----:B------:R-:W-:Y:S01]  /*20f0*/  UIADD3.X UR20, UR35, UR7, UR21, UP1, !UPT ;  /* 0x0000000723147290 */ /* 0x000fe20008ffe415 */
[----:B------:R-:W-:Y:S01]  /*2100*/  IMAD.U32 R43, RZ, RZ, UR8 ;  /* 0x00000008ff2b7e24 */ /* 0x000fe2000f8e00ff */
[----:B------:R-:W-:-:S04]  /*2110*/  ISETP.GE.AND P2, PT, R172, UR31, PT ;  /* 0x0000001fac007c0c */ /* 0x000fc8000bf46270 */
[----:B------:R-:W-:Y:S01]  /*2120*/  IMAD.U32 R48, RZ, RZ, UR20 ;  /* 0x00000014ff307e24 */ /* 0x000fe2000f8e00ff */
[----:B------:R-:W-:Y:S02]  /*2130*/  LEA R2, P4, R43, R2, 0x1 ;  /* 0x000000022b027211 */ /* 0x000fe400078808ff */
[----:B------:R-:W-:Y:S02]  /*2140*/  ISETP.GE.AND P3, PT, R175, UR31, PT ;  /* 0x0000001faf007c0c */ /* 0x000fe4000bf66270 */
[----:B------:R-:W-:Y:S02]  /*2150*/  LEA.HI.X R3, R43, R3, R48, 0x1, P4 ;  /* 0x000000032b037211 */ /* 0x000fe400020f0c30 */
[----:B------:R-:W-:Y:S02]  /*2160*/  ISETP.GE.AND P4, PT, R173, UR31, PT ;  /* 0x0000001fad007c0c */ /* 0x000fe4000bf86270 */
[----:B------:R-:W-:Y:S02]  /*2170*/  ISETP.GE.AND P5, PT, R171, UR31, PT ;  /* 0x0000001fab007c0c */ /* 0x000fe4000bfa6270 */
[----:B------:R-:W-:-:S02]  /*2180*/  ISETP.GE.AND P6, PT, R170, UR31, PT ;  /* 0x0000001faa007c0c */ /* 0x000fc4000bfc6270 */
[----:B------:R-:W-:Y:S02]  /*2190*/  PRMT R42, RZ, 0x7610, R42 ;  /* 0x00007610ff2a7816 */ /* 0x000fe4000000002a */
[----:B------:R-:W-:Y:S02]  /*21a0*/  PRMT R43, RZ, 0x7610, R43 ;  /* 0x00007610ff2b7816 */ /* 0x000fe4000000002b */
[----:B------:R-:W-:Y:S02]  /*21b0*/  PRMT R44, RZ, 0x7610, R44 ;  /* 0x00007610ff2c7816 */ /* 0x000fe4000000002c */
[----:B------:R-:W-:Y:S02]  /*21c0*/  PRMT R47, RZ, 0x7610, R47 ;  /* 0x00007610ff2f7816 */ /* 0x000fe4000000002f */
        /* <DEDUP_REMOVED lines=37> */
[----:B------:R0:W2:Y:S01]  /*2420*/  @!P1 LDG.E.U16 R33, [R6.64+-0x380] ;  /* 0xfffc802006219981 */ /* 0x0000a2000c1e1500 */
[----:B------:R-:W-:Y:S02]  /*2430*/  ISETP.GE.AND P1, PT, R169, UR31, PT ;  /* 0x0000001fa9007c0c */ /* 0x000fe4000bf26270 */
[----:B------:R-:W-:-:S11]  /*2440*/  PRMT R39, RZ, 0x7610, R39 ;  /* 0x00007610ff277816 */ /* 0x000fd60000000027 */
[----:B------:R0:W3:Y:S01]  /*2450*/  @!P1 LDG.E.U16 R40, [R6.64+-0x240] ;  /* 0xfffdc02006289981 */ /* 0x0000e2000c1e1500 */
[----:B------:R-:W-:Y:S02]  /*2460*/  ISETP.GE.AND P1, PT, R168, UR31, PT ;  /* 0x0000001fa8007c0c */ /* 0x000fe4000bf26270 */
[----:B------:R-:W-:Y:S02]  /*2470*/  PRMT R35, RZ, 0x7610, R35 ;  /* 0x00007610ff237816 */ /* 0x000fe40000000023 */
[----:B------:R-:W-:Y:S02]  /*2480*/  PRMT R28, RZ, 0x7610, R28 ;  /* 0x00007610ff1c7816 */ /* 0x000fe4000000001c */
[----:B------:R-:W-:Y:S02]  /*2490*/  PRMT R36, RZ, 0x7610, R36 ;  /* 0x00007610ff247816 */ /* 0x000fe40000000024 */
[----:B------:R-:W-:Y:S01]  /*24a0*/  PRMT R27, RZ, 0x7610, R27 ;  /* 0x00007610ff1b7816 */ /* 0x000fe2000000001b */
[----:B------:R0:W4:Y:S04]  /*24b0*/  @!P2 LDG.E.U16 R35, [R6.64+-0x300] ;  /* 0xfffd00200623a981 */ /* 0x000128000c1e1500 */
[----:B------:R0:W5:Y:S01]  /*24c0*/  @!P1 LDG.E.U16 R39, [R6.64+-0x200] ;  /* 0xfffe002006279981 */ /* 0x000162000c1e1500 */
[----:B------:R-:W-:-:S02]  /*24d0*/  ISETP.GE.AND P1, PT, R167, UR31, PT ;  /* 0x0000001fa7007c0c */ /* 0x000fc4000bf26270 */
[----:B------:R-:W-:Y:S01]  /*24e0*/  PRMT R38, RZ, 0x7610, R38 ;  /* 0x00007610ff267816 */ /* 0x000fe20000000026 */
[----:B------:R0:W2:Y:S01]  /*24f0*/  @!P3 LDG.E.U16 R28, [R6.64+-0x3c0] ;  /* 0xfffc4020061cb981 */ /* 0x0000a2000c1e1500 */
        /* <DEDUP_REMOVED lines=8> */
[----:B------:R0:W3:Y:S01]  /*2580*/  @!P5 LDG.E.U16 R38, [R6.64+-0x2c0] ;  /* 0xfffd40200626d981 */ /* 0x0000e2000c1e1500 */
[----:B------:R-:W-:-:S03]  /*2590*/  ISETP.GE.AND P5, PT, R162, UR31, PT ;  /* 0x0000001fa2007c0c */ /* 0x000fc6000bfa6270 */
[----:B------:R0:W3:Y:S01]  /*25a0*/  @!P6 LDG.E.U16 R37, [R6.64+-0x280] ;  /* 0xfffd80200625e981 */ /* 0x0000e2000c1e1500 */
[----:B------:R-:W-:Y:S02]  /*25b0*/  ISETP.GE.AND P6, PT, R161, UR31, PT ;  /* 0x0000001fa1007c0c */ /* 0x000fe4000bfc6270 */
[----:B-1----:R-:W-:Y:S01]  /*25c0*/  PRMT R31, RZ, 0x7610, R31 ;  /* 0x00007610ff1f7816 */ /* 0x002fe2000000001f */
[----:B------:R0:W3:Y:S01]  /*25d0*/  @!P3 LDG.E.U16 R43, [R6.64+-0x100] ;  /* 0xffff0020062bb981 */ /* 0x0000e2000c1e1500 */
[----:B------:R-:W-:-:S03]  /*25e0*/  PRMT R30, RZ, 0x7610, R30 ;  /* 0x00007610ff1e7816 */ /* 0x000fc6000000001e */
[----:B------:R0:W3:Y:S04]  /*25f0*/  @!P4 LDG.E.U16 R44, [R6.64+-0xc0] ;  /* 0xffff4020062cc981 */ /* 0x0000e8000c1e1500 */
        /* <DEDUP_REMOVED lines=21> */
[----:B------:R-:W-:Y:S04]  /*2750*/  STS.U16 [R158+0x80], R33 ;  /* 0x000080219e007388 */ /* 0x000fe80000000400 */
[----:B------:R-:W-:Y:S04]  /*2760*/  STS.U16 [R157+0xc0], R36 ;  /* 0x0000c0249d007388 */ /* 0x000fe80000000400 */
[----:B----4-:R-:W-:Y:S04]  /*2770*/  STS.U16 [R156+0x100], R35 ;  /* 0x000100239c007388 */ /* 0x010fe80000000400 */
[----:B---3--:R-:W-:Y:S04]  /*2780*/  STS.U16 [R155+0x140], R38 ;  /* 0x000140269b007388 */ /* 0x008fe80000000400 */
[----:B------:R-:W-:Y:S04]  /*2790*/  STS.U16 [R154+0x180], R37 ;  /* 0x000180259a007388 */ /* 0x000fe80000000400 */
[----:B------:R-:W-:Y:S04]  /*27a0*/  STS.U16 [R153+0x1c0], R40 ;  /* 0x0001c02899007388 */ /* 0x000fe80000000400 */
[----:B-----5:R-:W-:Y:S04]  /*27b0*/  STS.U16 [R152+0x200], R39 ;  /* 0x0002002798007388 */ /* 0x020fe80000000400 */
        /* <DEDUP_REMOVED lines=11> */
[----:B------:R-:W-:Y:S04]  /*2870*/  LDS.U16 R33, [R142+0x6] ;  /* 0x000006008e217984 */ /* 0x000fe80000000400 */
[----:B------:R-:W-:Y:S04]  /*2880*/  LDS.U16 R35, [R142+0x8] ;  /* 0x000008008e237984 */ /* 0x000fe80000000400 */
[----:B------:R-:W-:Y:S04]  /*2890*/  LDS.U16 R36, [R142+0xa] ;  /* 0x00000a008e247984 */ /* 0x000fe80000000400 */
[----:B------:R-:W-:Y:S04]  /*28a0*/  LDS.U16 R37, [R142+0xc] ;  /* 0x00000c008e257984 */ /* 0x000fe80000000400 */
[----:B------:R-:W4:Y:S04]  /*28b0*/  LDS.U16 R38, [R142+0xe] ;  /* 0x00000e008e267984 */ /* 0x000f280000000400 */
[----:B------:R-:W-:Y:S04]  /*28c0*/  LDS.U16 R39, [R142+0x10] ;  /* 0x000010008e277984 */ /* 0x000fe80000000400 */
[----:B------:R-:W-:Y:S04]  /*28d0*/  LDS.U16 R40, [R142+0x12] ;  /* 0x000012008e287984 */ /* 0x000fe80000000400 */
[----:B------:R-:W-:Y:S04]  /*28e0*/  LDS.U16 R42, [R142+0x14] ;  /* 0x000014008e2a7984 */ /* 0x000fe80000000400 */
[----:B------:R-:W2:Y:S04]  /*28f0*/  LDS.U16 R43, [R142+0x16] ;  /* 0x000016008e2b7984 */ /* 0x000ea80000000400 */
[----:B------:R-:W1:Y:S04]  /*2900*/  LDS.U16 R44, [R142+0x18] ;  /* 0x000018008e2c7984 */ /* 0x000e680000000400 */
[----:B------:R-:W-:Y:S04]  /*2910*/  LDS.U16 R46, [R142+0x1a] ;  /* 0x00001a008e2e7984 */ /* 0x000fe80000000400 */
[----:B------:R-:W1:Y:S04]  /*2920*/  LDS.U16 R47, [R142+0x1c] ;  /* 0x00001c008e2f7984 */ /* 0x000e680000000400 */
[----:B------:R-:W-:Y:S04]  /*2930*/  LDS.U16 R48, [R142+0x1e] ;  /* 0x00001e008e307984 */ /* 0x000fe80000000400 */
[----:B------:R-:W-:Y:S01]  /*2940*/  BAR.SYNC.DEFER_BLOCKING 0x0 ;  /* 0x0000000000007b1d */ /* 0x000fe20000010000 */
[----:B0-----:R-:W-:-:S05]  /*2950*/  PRMT R30, RZ, 0x7610, R30 ;  /* 0x00007610ff1e7816 */ /* 0x001fca000000001e */
        /* <DEDUP_REMOVED lines=27> */
[----:B-1----:R-:W-:Y:S02]  /*2b10*/  HADD2.F32 R27, -RZ, R27.H0_H0 ;  /* 0x2000001bff1b7230 */ /* 0x002fe40000004100 */
[----:B--2---:R-:W-:Y:S02]  /*2b20*/  HADD2.F32 R28, -RZ, R28.H0_H0 ;  /* 0x2000001cff1c7230 */ /* 0x004fe40000004100 */
[----:B---3--:R-:W-:Y:S01]  /*2b30*/  HADD2.F32 R31, -RZ, R6.H0_H0 ;  /* 0x20000006ff1f7230 */ /* 0x008fe20000004100 */
[----:B------:R-:W-:-:S02]  /*2b40*/  FMUL.FTZ R53, R27, -1.4426950216293334961 ;  /* 0xbfb8aa3b1b357820 */ /* 0x000fc40000410000 */
[----:B------:R-:W-:Y:S01]  /*2b50*/  FMUL.FTZ R6, R28, -1.4426950216293334961 ;  /* 0xbfb8aa3b1c067820 */ /* 0x000fe20000410000 */
[----:B----4-:R-:W-:Y:S01]  /*2b60*/  HADD2.F32 R38, -RZ, R38.H0_H0 ;  /* 0x20000026ff267230 */ /* 0x010fe20000004100 */
[----:B------:R-:W-:Y:S02]  /*2b70*/  FMUL.FTZ R54, R31, -1.4426950216293334961 ;  /* 0xbfb8aa3b1f367820 */ /* 0x000fe40000410000 */
[----:B------:R-:W1:Y:S01]  /*2b80*/  MUFU.EX2 R53, R53 ;  /* 0x0000003500357308 */ /* 0x000e620000000800 */
[----:B------:R-:W-:-:S07]  /*2b90*/  HADD2.F32 R43, -RZ, R43.H0_H0 ;  /* 0x2000002bff2b7230 */ /* 0x000fce0000004100 */
[----:B------:R-:W2:Y:S08]  /*2ba0*/  MUFU.EX2 R6, R6 ;  /* 0x0000000600067308 */ /* 0x000eb00000000800 */
[----:B------:R3:W-:Y:S02]  /*2bb0*/  MUFU.EX2 R63, R54 ;  /* 0x00000036003f7308 */ /* 0x0007e40000000800 */
[----:B---3--:R-:W-:-:S06]  /*2bc0*/  FMUL.FTZ R54, R38, -1.4426950216293334961 ;  /* 0xbfb8aa3b26367820 */ /* 0x008fcc0000410000 */
[----:B------:R3:W-:Y:S02]  /*2bd0*/  MUFU.EX2 R67, R54 ;  /* 0x0000003600437308 */ /* 0x0007e40000000800 */
[----:B---3--:R-:W-:-:S06]  /*2be0*/  FMUL.FTZ R54, R43, -1.4426950216293334961 ;  /* 0xbfb8aa3b2b367820 */ /* 0x008fcc0000410000 */
[----:B------:R1:W-:Y:S01]  /*2bf0*/  MUFU.EX2 R71, R54 ;  /* 0x0000003600477308 */ /* 0x0003e20000000800 */
[----:B------:R-:W-:Y:S01]  /*2c00*/  HADD2.F32 R35, -RZ, R35.H0_H0 ;  /* 0x20000023ff237230 */ /* 0x000fe20000004100 */
[----:B-1----:R-:W-:Y:S02]  /*2c10*/  FADD.FTZ R54, R53, 1 ;  /* 0x3f80000035367421 */ /* 0x002fe40000010000 */
[----:B--2---:R-:W-:Y:S02]  /*2c20*/  FADD.FTZ R53, R6, 1 ;  /* 0x3f80000006357421 */ /* 0x004fe40000010000 */
[----:B0-----:R-:W-:Y:S01]  /*2c30*/  FMUL.FTZ R3, R35, -1.4426950216293334961 ;  /* 0xbfb8aa3b23037820 */ /* 0x001fe20000410000 */
[----:B------:R-:W-:-:S05]  /*2c40*/  HADD2.F32 R33, -RZ, R33.H0_H0 ;  /* 0x20000021ff217230 */ /* 0x000fca0000004100 */
[----:B------:R-:W0:Y:S01]  /*2c50*/  MUFU.EX2 R3, R3 ;  /* 0x0000000300037308 */ /* 0x000e220000000800 */
[----:B------:R-:W-:-:S07]  /*2c60*/  FMUL.FTZ R2, R33, -1.4426950216293334961 ;  /* 0xbfb8aa3b21027820 */ /* 0x000fce0000410000 */
[----:B------:R-:W-:Y:S08]  /*2c70*/  MUFU.RCP R53, R53 ;  /* 0x0000003500357308 */ /* 0x000ff00000001000 */
[----:B------:R-:W1:Y:S01]  /*2c80*/  MUFU.EX2 R2, R2 ;  /* 0x0000000200027308 */ /* 0x000e620000000800 */
[----:B0-----:R-:W-:Y:S01]  /*2c90*/  FADD.FTZ R3, R3, 1 ;  /* 0x3f80000003037421 */ /* 0x001fe20000010000 */
[----:B------:R-:W-:-:S06]  /*2ca0*/  HADD2.F32 R37, -RZ, R37.H0_H0 ;  /* 0x20000025ff257230 */ /* 0x000fcc0000004100 */
[----:B------:R-:W0:Y:S01]  /*2cb0*/  MUFU.RCP R54, R54 ;  /* 0x0000003600367308 */ /* 0x000e220000001000 */
[----:B------:R-:W-:Y:S01]  /*2cc0*/  HADD2.F32 R36, -RZ, R36.H0_H0 ;  /* 0x20000024ff247230 */ /* 0x000fe20000004100 */
[----:B------:R-:W-:Y:S01]  /*2cd0*/  FMUL.FTZ R66, R37, -1.4426950216293334961 ;  /* 0xbfb8aa3b25427820 */ /* 0x000fe20000410000 */
[----:B------:R-:W-:Y:S02]  /*2ce0*/  HADD2.F32 R95, -RZ, R95.H0_H0 ;  /* 0x2000005fff5f7230 */ /* 0x000fe40000004100 */
[----:B------:R-:W-:Y:S01]  /*2cf0*/  HADD2.F32 R94, -RZ, R94.H0_H0 ;  /* 0x2000005eff5e7230 */ /* 0x000fe20000004100 */
[----:B-1----:R-:W-:Y:S02]  /*2d00*/  FADD.FTZ R2, R2, 1 ;  /* 0x3f80000002027421 */ /* 0x002fe40000010000 */
[----:B------:R-:W-:Y:S01]  /*2d10*/  FMUL.FTZ R65, R36, -1.4426950216293334961 ;  /* 0xbfb8aa3b24417820 */ /* 0x000fe20000410000 */
[----:B------:R-:W1:Y:S01]  /*2d20*/  MUFU.EX2 R66, R66 ;  /* 0x0000004200427308 */ /* 0x000e620000000800 */
[----:B------:R-:W-:-:S07]  /*2d30*/  HADD2.F32 R39, -RZ, R39.H0_H0 ;  /* 0x20000027ff277230 */ /* 0x000fce0000004100 */
[----:B------:R-:W2:Y:S01]  /*2d40*/  MUFU.EX2 R65, R65 ;  /* 0x0000004100417308 */ /* 0x000ea20000000800 */
[----:B------:R-:W-:Y:S01]  /*2d50*/  FMUL.FTZ R68, R39, -1.4426950216293334961 ;  /* 0xbfb8aa3b27447820 */ /* 0x000fe20000410000 */
[----:B------:R-:W-:Y:S02]  /*2d60*/  HADD2.F32 R42, -RZ, R42.H0_H0 ;  /* 0x2000002aff2a7230 */ /* 0x000fe40000004100 */
[----:B------:R-:W-:-:S04]  /*2d70*/  HADD2.F32 R93, -RZ, R93.H0_H0 ;  /* 0x2000005dff5d7230 */ /* 0x000fc80000004100 */
[----:B------:R-:W-:Y:S01]  /*2d80*/  MUFU.EX2 R68, R68 ;  /* 0x0000004400447308 */ /* 0x000fe20000000800 */
[----:B------:R-:W-:Y:S01]  /*2d90*/  FMUL.FTZ R70, R42, -1.4426950216293334961 ;  /* 0xbfb8aa3b2a467820 */ /* 0x000fe20000410000 */
[----:B------:R-:W-:Y:S02]  /*2da0*/  HADD2.F32 R40, -RZ, R40.H0_H0 ;  /* 0x20000028ff287230 */ /* 0x000fe40000004100 */
[----:B------:R-:W-:Y:S02]  /*2db0*/  HADD2.F32 R44, -RZ, R44.H0_H0 ;  /* 0x2000002cff2c7230 */ /* 0x000fe40000004100 */
[----:B------:R-:W-:Y:S02]  /*2dc0*/  HADD2.F32 R92, -RZ, R92.H0_H0 ;  /* 0x2000005cff5c7230 */ /* 0x000fe40000004100 */
        /* <DEDUP_REMOVED lines=19> */
[----:B------:R-:W5:Y:S04]  /*2f00*/  LDS.U16 R6, [R142] ;  /* 0x000000008e067984 */ /* 0x000f680000000400 */
[----:B------:R-:W1:Y:S04]  /*2f10*/  LDS.U16 R7, [R142+0x2] ;  /* 0x000002008e077984 */ /* 0x000e680000000400 */
[----:B------:R-:W2:Y:S01]  /*2f20*/  LDS.U16 R30, [R142+0x4] ;  /* 0x000004008e1e7984 */ /* 0x000ea20000000400 */
[----:B---3--:R3:W-:Y:S03]  /*2f30*/  MUFU.RCP R60, R3 ;  /* 0x00000003003c7308 */ /* 0x0087e60000001000 */
[----:B------:R-:W2:Y:S01]  /*2f40*/  LDS.U16 R49, [R142+0x6] ;  /* 0x000006008e317984 */ /* 0x000ea20000000400 */
[----:B------:R-:W-:-:S03]  /*2f50*/  FADD.FTZ R56, R63, 1 ;  /* 0x3f8000003f387421 */ /* 0x000fc60000010000 */
[----:B------:R-:W-:Y:S01]  /*2f60*/  LDS.U16 R51, [R142+0xa] ;  /* 0x00000a008e337984 */ /* 0x000fe20000000400 */
[----:B---3--:R-:W-:Y:S01]  /*2f70*/  FADD.FTZ R3, -R53, 1 ;  /* 0x3f80000035037421 */ /* 0x008fe20000010100 */
[----:B------:R0:W-:Y:S02]  /*2f80*/  MUFU.RCP R58, R2 ;  /* 0x00000002003a7308 */ /* 0x0001e40000001000 */
[----:B------:R-:W-:Y:S01]  /*2f90*/  LDS.U16 R50, [R142+0x8] ;  /* 0x000008008e327984 */ /* 0x000fe20000000400 */
[----:B----4-:R-:W-:-:S03]  /*2fa0*/  FFMA.FTZ R59, R28, R3, 1 ;  /* 0x3f8000001c3b7423 */ /* 0x010fc60000010003 */
[----:B------:R-:W3:Y:S01]  /*2fb0*/  LDS.U16 R3, [R142+0xc] ;  /* 0x00000c008e037984 */ /* 0x000ee20000000400 */
[----:B0-----:R-:W-:Y:S01]  /*2fc0*/  FADD.FTZ R2, -R54, 1 ;  /* 0x3f80000036027421 */ /* 0x001fe20000010100 */
[----:B------:R-:W0:Y:S01]  /*2fd0*/  MUFU.RCP R56, R56 ;  /* 0x0000003800387308 */ /* 0x000e220000001000 */
[----:B-----5:R-:W-:Y:S02]  /*2fe0*/  HADD2.F32 R6, -RZ, R6.H0_H0 ;  /* 0x20000006ff067230 */ /* 0x020fe40000004100 */
[----:B-1----:R-:W-:-:S03]  /*2ff0*/  HADD2.F32 R7, -RZ, R7.H0_H0 ;  /* 0x20000007ff077230 */ /* 0x002fc60000004100 */
[----:B------:R-:W-:Y:S02]  /*3000*/  FMUL.FTZ R5, R95, R6 ;  /* 0x000000065f057220 */ /* 0x000fe40000410000 */
[----:B------:R-:W-:Y:S02]  /*3010*/  FMUL.FTZ R4, R94, R7 ;  /* 0x000000075e047220 */ /* 0x000fe40000410000 */
[----:B------:R-:W-:Y:S02]  /*3020*/  FMUL.FTZ R5, R54, R5 ;  /* 0x0000000536057220 */ /* 0x000fe40000410000 */
[----:B------:R-:W-:Y:S02]  /*3030*/  FMUL.FTZ R4, R53, R4 ;  /* 0x0000000435047220 */ /* 0x000fe40000410000 */
[----:B------:R-:W-:Y:S02]  /*3040*/  FFMA.FTZ R2, R27, R2, 1 ;  /* 0x3f8000001b027423 */ /* 0x000fe40000010002 */
[----:B------:R-:W-:-:S02]  /*3050*/  FMUL.FTZ R78, R4, R59 ;  /* 0x0000003b044e7220 */ /* 0x000fc40000410000 */
[----:B------:R-:W-:Y:S01]  /*3060*/  FMUL.FTZ R77, R5, R2 ;  /* 0x00000002054d7220 */ /* 0x000fe20000410000 */
[----:B------:R-:W1:Y:S04]  /*3070*/  LDS.U16 R4, [R142+0xe] ;  /* 0x00000e008e047984 */ /* 0x000e680000000400 */
[----:B------:R-:W4:Y:S01]  /*3080*/  LDS.U16 R5, [R142+0x10] ;  /* 0x000010008e057984 */ /* 0x000f220000000400 */
[----:B--2---:R-:W-:Y:S01]  /*3090*/  HADD2.F32 R30, -RZ, R30.H0_H0 ;  /* 0x2000001eff1e7230 */ /* 0x004fe20000004100 */
[----:B------:R-:W-:Y:S02]  /*30a0*/  FADD.FTZ R62, R66, 1 ;  /* 0x3f800000423e7421 */ /* 0x000fe40000010000 */
[----:B------:R-:W-:Y:S02]  /*30b0*/  FADD.FTZ R55, R65, 1 ;  /* 0x3f80000041377421 */ /* 0x000fe40000010000 */
[----:B0-----:R-:W-:-:S02]  /*30c0*/  FADD.FTZ R64, -R56, 1 ;  /* 0x3f80000038407421 */ /* 0x001fc40000010100 */
[----:B------:R-:W-:Y:S01]  /*30d0*/  FMUL.FTZ R61, R93, R30 ;  /* 0x0000001e5d3d7220 */ /* 0x000fe20000410000 */
[----:B------:R-:W0:Y:S01]  /*30e0*/  MUFU.RCP R62, R62 ;  /* 0x0000003e003e7308 */ /* 0x000e220000001000 */
[----:B------:R-:W-:Y:S01]  /*30f0*/  FFMA.FTZ R64, R31, R64, 1 ;  /* 0x3f8000001f407423 */ /* 0x000fe20000010040 */
[----:B------:R-:W-:Y:S01]  /*3100*/  HADD2.F32 R49, -RZ, R49.H0_H0 ;  /* 0x20000031ff317230 */ /* 0x000fe20000004100 */
[----:B------:R-:W-:-:S05]  /*3110*/  FMUL.FTZ R61, R56, R61 ;  /* 0x0000003d383d7220 */ /* 0x000fca0000410000 */
[----:B------:R-:W2:Y:S01]  /*3120*/  MUFU.RCP R55, R55 ;  /* 0x0000003700377308 */ /* 0x000ea20000001000 */
[----:B------:R-:W-:Y:S02]  /*3130*/  FMUL.FTZ R2, R61, R64 ;  /* 0x000000403d027220 */ /* 0x000fe40000410000 */
[----:B------:R-:W-:Y:S02]  /*3140*/  FMUL.FTZ R69, R40, -1.4426950216293334961 ;  /* 0xbfb8aa3b28457820 */ /* 0x000fe40000410000 */
[----:B------:R-:W-:Y:S02]  /*3150*/  FMUL.FTZ R72, R44, -1.4426950216293334961 ;  /* 0xbfb8aa3b2c487820 */ /* 0x000fe40000410000 */
[----:B------:R-:W-:Y:S02]  /*3160*/  FADD.FTZ R64, -R58, 1 ;  /* 0x3f8000003a407421 */ /* 0x000fe40000010100 */
[----:B------:R-:W-:Y:S02]  /*3170*/  FMUL.FTZ R59, R92, R49 ;  /* 0x000000315c3b7220 */ /* 0x000fe40000410000 */
[----:B------:R-:W-:-:S02]  /*3180*/  FADD.FTZ R57, R67, 1 ;  /* 0x3f80000043397421 */ /* 0x000fc40000010000 */
[----:B------:R-:W-:Y:S01]  /*3190*/  FADD.FTZ R66, R68, 1 ;  /* 0x3f80000044427421 */ /* 0x000fe20000010000 */
[----:B------:R-:W-:Y:S01]  /*31a0*/  HADD2.F32 R89, -RZ, R52.H0_H0 ;  /* 0x20000034ff597230 */ /* 0x000fe20000004100 */
[----:B------:R-:W-:Y:S01]  /*31b0*/  FMUL.FTZ R74, R47, -1.4426950216293334961 ;  /* 0xbfb8aa3b2f4a7820 */ /* 0x000fe20000410000 */
[----:B---3--:R-:W-:Y:S01]  /*31c0*/  HADD2.F32 R52, -RZ, R3.H0_H0 ;  /* 0x20000003ff347230 */ /* 0x008fe20000004100 */
[----:B------:R-:W-:Y:S02]  /*31d0*/  FFMA.FTZ R64, R33, R64, 1 ;  /* 0x3f80000021407423 */ /* 0x000fe40000010040 */
[----:B------:R-:W-:Y:S01]  /*31e0*/  FMUL.FTZ R59, R58, R59 ;  /* 0x0000003b3a3b7220 */ /* 0x000fe20000410000 */
[----:B------:R-:W3:Y:S01]  /*31f0*/  MUFU.EX2 R69, R69 ;  /* 0x0000004500457308 */ /* 0x000ee20000000800 */
[----:B------:R-:W-:Y:S02]  /*3200*/  HADD2.F32 R90, -RZ, R90.H0_H0 ;  /* 0x2000005aff5a7230 */ /* 0x000fe40000004100 */
[----:B------:R-:W-:Y:S01]  /*3210*/  HADD2.F32 R51, -RZ, R51.H0_H0 ;  /* 0x20000033ff337230 */ /* 0x000fe20000004100 */
[----:B------:R-:W-:Y:S01]  /*3220*/  FMUL.FTZ R79, R59, R64 ;  /* 0x000000403b4f7220 */ /* 0x000fe20000410000 */
[----:B------:R-:W-:-:S03]  /*3230*/  HADD2.F32 R91, -RZ, R91.H0_H0 ;  /* 0x2000005bff5b7230 */ /* 0x000fc60000004100 */
[----:B------:R-:W5:Y:S01]  /*3240*/  MUFU.EX2 R72, R72 ;  /* 0x0000004800487308 */ /* 0x000f620000000800 */
[----:B------:R-:W-:Y:S01]  /*3250*/  HADD2.F32 R50, -RZ, R50.H0_H0 ;  /* 0x20000032ff327230 */ /* 0x000fe20000004100 */
[----:B0-----:R-:W-:Y:S01]  /*3260*/  FADD.FTZ R64, -R62, 1 ;  /* 0x3f8000003e407421 */ /* 0x001fe20000010100 */
[----:B------:R-:W-:Y:S01]  /*3270*/  HADD2.F32 R88, -RZ, R45.H0_H0 ;  /* 0x2000002dff587230 */ /* 0x000fe20000004100 */
[----:B------:R-:W-:Y:S01]  /*3280*/  FMUL.FTZ R3, R89, R52 ;  /* 0x0000003459037220 */ /* 0x000fe20000410000 */
[----:B------:R-:W-:Y:S03]  /*3290*/  LDS.U16 R59, [R142+0x12] ;  /* 0x000012008e3b7984 */ /* 0x000fe60000000400 */
[----:B------:R-:W0:Y:S01]  /*32a0*/  MUFU.RCP R57, R57 ;  /* 0x0000003900397308 */ /* 0x000e220000001000 */
[----:B------:R-:W-:Y:S02]  /*32b0*/  FADD.FTZ R67, R70, 1 ;  /* 0x3f80000046437421 */ /* 0x000fe40000010000 */
[----:B--2---:R-:W-:-:S05]  /*32c0*/  FADD.FTZ R63, -R55, 1 ;  /* 0x3f800000373f7421 */ /* 0x004fca0000010100 */
[----:B------:R-:W2:Y:S01]  /*32d0*/  MUFU.RCP R66, R66 ;  /* 0x0000004200427308 */ /* 0x000ea20000001000 */
[----:B------:R-:W-:Y:S02]  /*32e0*/  FMUL.FTZ R70, R90, R51 ;  /* 0x000000335a467220 */ /* 0x000fe40000410000 */
[----:B------:R-:W-:Y:S02]  /*32f0*/  FFMA.FTZ R64, R37, R64, 1 ;  /* 0x3f80000025407423 */ /* 0x000fe40000010040 */
[----:B------:R-:W-:-:S03]  /*3300*/  FMUL.FTZ R3, R62, R3 ;  /* 0x000000033e037220 */ /* 0x000fc60000410000 */
[----:B------:R-:W0:Y:S01]  /*3310*/  MUFU.EX2 R74, R74 ;  /* 0x0000004a004a7308 */ /* 0x000e220000000800 */
[----:B------:R-:W-:Y:S02]  /*3320*/  FADD.FTZ R68, -R60, 1 ;  /* 0x3f8000003c447421 */ /* 0x000fe40000010100 */
[----:B------:R-:W-:Y:S02]  /*3330*/  FMUL.FTZ R61, R91, R50 ;  /* 0x000000325b3d7220 */ /* 0x000fe40000410000 */
[----:B------:R-:W-:Y:S02]  /*3340*/  FFMA.FTZ R63, R36, R63, 1 ;  /* 0x3f800000243f7423 */ /* 0x000fe4000001003f */
[----:B------:R-:W-:Y:S02]  /*3350*/  FMUL.FTZ R70, R55, R70 ;  /* 0x0000004637467220 */ /* 0x000fe40000410000 */
[----:B------:R-:W-:Y:S01]  /*3360*/  FMUL.FTZ R3, R3, R64 ;  /* 0x0000004003037220 */ /* 0x000fe20000410000 */
[----:B------:R-:W-:Y:S01]  /*3370*/  HADD2.F32 R64, -RZ, R41.H0_H0 ;  /* 0x20000029ff407230 */ /* 0x000fe20000004100 */
[----:B------:R-:W-:Y:S01]  /*3380*/  FFMA.FTZ R68, R35, R68, 1 ;  /* 0x3f80000023447423 */ /* 0x000fe20000010044 */
[----:B-1----:R-:W-:Y:S01]  /*3390*/  HADD2.F32 R45, -RZ, R4.H0_H0 ;  /* 0x20000004ff2d7230 */ /* 0x002fe20000004100 */
[----:B------:R-:W-:Y:S01]  /*33a0*/  FMUL.FTZ R61, R60, R61 ;  /* 0x0000003d3c3d7220 */ /* 0x000fe20000410000 */
[----:B----4-:R-:W-:Y:S01]  /*33b0*/  HADD2.F32 R41, -RZ, R5.H0_H0 ;  /* 0x20000005ff297230 */ /* 0x010fe20000004100 */
[----:B------:R-:W-:-:S02]  /*33c0*/  FMUL.FTZ R81, R70, R63 ;  /* 0x0000003f46517220 */ /* 0x000fc40000410000 */
[----:B------:R-:W-:Y:S01]  /*33d0*/  FADD.FTZ R70, R71, 1 ;  /* 0x3f80000047467421 */ /* 0x000fe20000010000 */
[----:B------:R-:W1:Y:S01]  /*33e0*/  LDS.U16 R63, [R142+0x18] ;  /* 0x000018008e3f7984 */ /* 0x000e620000000400 */
[----:B---3--:R-:W-:Y:S02]  /*33f0*/  FADD.FTZ R65, R69, 1 ;  /* 0x3f80000045417421 */ /* 0x008fe40000010000 */
[----:B-----5:R-:W-:Y:S02]  /*3400*/  FADD.FTZ R71, R72, 1 ;  /* 0x3f80000048477421 */ /* 0x020fe40000010000 */
[----:B------:R-:W-:Y:S02]  /*3410*/  FMUL.FTZ R80, R61, R68 ;  /* 0x000000443d507220 */ /* 0x000fe40000410000 */
[----:B0-----:R-:W-:Y:S01]  /*3420*/  FADD.FTZ R69, -R57, 1 ;  /* 0x3f80000039457421 */ /* 0x001fe20000010100 */
[----:B------:R-:W0:Y:S01]  /*3430*/  LDS.U16 R61, [R142+0x14] ;  /* 0x000014008e3d7984 */ /* 0x000e220000000400 */
[----:B--2---:R-:W-:-:S02]  /*3440*/  FADD.FTZ R72, -R66, 1 ;  /* 0x3f80000042487421 */ /* 0x004fc40000010100 */
[----:B------:R-:W-:Y:S01]  /*3450*/  FMUL.FTZ R4, R88, R45 ;  /* 0x0000002d58047220 */ /* 0x000fe20000410000 */
[----:B------:R-:W2:Y:S01]  /*3460*/  LDS.U16 R68, [R142+0x16] ;  /* 0x000016008e447984 */ /* 0x000ea20000000400 */
[----:B------:R-:W-:Y:S02]  /*3470*/  FMUL.FTZ R5, R64, R41 ;  /* 0x0000002940057220 */ /* 0x000fe40000410000 */
[----:B------:R-:W-:Y:S02]  /*3480*/  FADD.FTZ R76, R74, 1 ;  /* 0x3f8000004a4c7421 */ /* 0x000fe40000010000 */
[----:B------:R-:W-:Y:S02]  /*3490*/  FFMA.FTZ R69, R38, R69, 1 ;  /* 0x3f80000026457423 */ /* 0x000fe40000010045 */
[----:B------:R-:W-:Y:S01]  /*34a0*/  FFMA.FTZ R74, R39, R72, 1 ;  /* 0x3f800000274a7423 */ /* 0x000fe20000010048 */
[----:B------:R-:W-:Y:S01]  /*34b0*/  HADD2.F32 R46, -RZ, R46.H0_H0 ;  /* 0x2000002eff2e7230 */ /* 0x000fe20000004100 */
[----:B------:R-:W-:Y:S01]  /*34c0*/  FMUL.FTZ R4, R57, R4 ;  /* 0x0000000439047220 */ /* 0x000fe20000410000 */
[----:B------:R-:W-:Y:S01]  /*34d0*/  HADD2.F32 R48, -RZ, R48.H0_H0 ;  /* 0x20000030ff307230 */ /* 0x000fe20000004100 */
[----:B------:R-:W-:Y:S01]  /*34e0*/  FMUL.FTZ R5, R66, R5 ;  /* 0x0000000542057220 */ /* 0x000fe20000410000 */
[----:B------:R-:W3:Y:S01]  /*34f0*/  LDS.U16 R72, [R142+0x1a] ;  /* 0x00001a008e487984 */ /* 0x000ee20000000400 */
[----:B------:R-:W-:-:S02]  /*3500*/  FMUL.FTZ R4, R4, R69 ;  /* 0x0000004504047220 */ /* 0x000fc40000410000 */
[----:B------:R-:W-:Y:S01]  /*3510*/  FMUL.FTZ R5, R5, R74 ;  /* 0x0000004a05057220 */ /* 0x000fe20000410000 */
[----:B------:R-:W4:Y:S01]  /*3520*/  LDS.U16 R69, [R142+0x1c] ;  /* 0x00001c008e457984 */ /* 0x000f220000000400 */
[----:B------:R-:W-:Y:S02]  /*3530*/  FMUL.FTZ R73, R46, -1.4426950216293334961 ;  /* 0xbfb8aa3b2e497820 */ /* 0x000fe40000410000 */
[----:B------:R-:W-:Y:S01]  /*3540*/  FMUL.FTZ R75, R48, -1.4426950216293334961 ;  /* 0xbfb8aa3b304b7820 */ /* 0x000fe20000410000 */
[----:B------:R-:W5:Y:S03]  /*3550*/  LDS.U16 R74, [R142+0x1e] ;  /* 0x00001e008e4a7984 */ /* 0x000f660000000400 */
[----:B------:R-:W0:Y:S08]  /*3560*/  MUFU.EX2 R73, R73 ;  /* 0x0000004900497308 */ /* 0x000e300000000800 */
[----:B------:R-:W0:Y:S08]  /*3570*/  MUFU.EX2 R75, R75 ;  /* 0x0000004b004b7308 */ /* 0x000e300000000800 */
[----:B------:R-:W1:Y:S08]  /*3580*/  MUFU.RCP R70, R70 ;  /* 0x0000004600467308 */ /* 0x000e700000001000 */
[----:B------:R-:W1:Y:S01]  /*3590*/  MUFU.RCP R71, R71 ;  /* 0x0000004700477308 */ /* 0x000e620000001000 */
[----:B0-----:R-:W-:-:S02]  /*35a0*/  FADD.FTZ R73, R73, 1 ;  /* 0x3f80000049497421 */ /* 0x001fc40000010000 */
[----:B------:R-:W-:-:S05]  /*35b0*/  FADD.FTZ R75, R75, 1 ;  /* 0x3f8000004b4b7421 */ /* 0x000fca0000010000 */
[----:B------:R-:W0:Y:S08]  /*35c0*/  MUFU.RCP R65, R65 ;  /* 0x0000004100417308 */ /* 0x000e300000001000 */
[----:B------:R-:W0:Y:S01]  /*35d0*/  MUFU.RCP R67, R67 ;  /* 0x0000004300437308 */ /* 0x000e220000001000 */
[----:B------:R-:W-:Y:S01]  /*35e0*/  HADD2.F32 R26, -RZ, R26.H0_H0 ;  /* 0x2000001aff1a7230 */ /* 0x000fe20000004100 */
[----:B-1----:R-:W-:Y:S01]  /*35f0*/  FADD.FTZ R82, -R70, 1 ;  /* 0x3f80000046527421 */ /* 0x002fe20000010100 */
[----:B------:R-:W-:Y:S01]  /*3600*/  HADD2.F32 R63, -RZ, R63.H0_H0 ;  /* 0x2000003fff3f7230 */ /* 0x000fe20000004100 */
[----:B------:R-:W-:Y:S01]  /*3610*/  FADD.FTZ R87, -R71, 1 ;  /* 0x3f80000047577421 */ /* 0x000fe20000010100 */
[----:B------:R-:W-:-:S03]  /*3620*/  HADD2.F32 R34, -RZ, R34.H0_H0 ;  /* 0x20000022ff227230 */ /* 0x000fc60000004100 */
[----:B------:R-:W1:Y:S01]  /*3630*/  MUFU.RCP R73, R73 ;  /* 0x0000004900497308 */ /* 0x000e620000001000 */
[----:B------:R-:W-:Y:S02]  /*3640*/  HADD2.F32 R32, -RZ, R32.H0_H0 ;  /* 0x20000020ff207230 */ /* 0x000fe40000004100 */
[----:B------:R-:W-:Y:S02]  /*3650*/  HADD2.F32 R29, -RZ, R29.H0_H0 ;  /* 0x2000001dff1d7230 */ /* 0x000fe40000004100 */
[----:B------:R-:W-:-:S03]  /*3660*/  HADD2.F32 R59, -RZ, R59.H0_H0 ;  /* 0x2000003bff3b7230 */ /* 0x000fc60000004100 */
[----:B------:R-:W1:Y:S01]  /*3670*/  MUFU.RCP R76, R76 ;  /* 0x0000004c004c7308 */ /* 0x000e620000001000 */
[----:B------:R-:W-:Y:S02]  /*3680*/  HADD2.F32 R61, -RZ, R61.H0_H0 ;  /* 0x2000003dff3d7230 */ /* 0x000fe40000004100 */
[----:B--2---:R-:W-:-:S05]  /*3690*/  HADD2.F32 R68, -RZ, R68.H0_H0 ;  /* 0x20000044ff447230 */ /* 0x004fca0000004100 */
[----:B------:R-:W2:Y:S01]  /*36a0*/  MUFU.RCP R75, R75 ;  /* 0x0000004b004b7308 */ /* 0x000ea20000001000 */
[----:B------:R-:W-:Y:S02]  /*36b0*/  FFMA.FTZ R86, R43, R82, 1 ;  /* 0x3f8000002b567423 */ /* 0x000fe40000010052 */
[----:B------:R-:W-:Y:S02]  /*36c0*/  FFMA.FTZ R97, R44, R87, 1 ;  /* 0x3f8000002c617423 */ /* 0x000fe40000010057 */
[----:B------:R-:W-:Y:S02]  /*36d0*/  FMUL.FTZ R96, R26, R63 ;  /* 0x0000003f1a607220 */ /* 0x000fe40000410000 */
[----:B0-----:R-:W-:Y:S02]  /*36e0*/  FADD.FTZ R83, -R65, 1 ;  /* 0x3f80000041537421 */ /* 0x001fe40000010100 */
[----:B------:R-:W-:Y:S02]  /*36f0*/  FADD.FTZ R85, -R67, 1 ;  /* 0x3f80000043557421 */ /* 0x000fe40000010100 */
[----:B------:R-:W-:-:S02]  /*3700*/  FMUL.FTZ R82, R34, R59 ;  /* 0x0000003b22527220 */ /* 0x000fc40000410000 */
[----:B------:R-:W-:Y:S02]  /*3710*/  FMUL.FTZ R84, R32, R61 ;  /* 0x0000003d20547220 */ /* 0x000fe40000410000 */
[----:B------:R-:W-:Y:S01]  /*3720*/  FMUL.FTZ R87, R29, R68 ;  /* 0x000000441d577220 */ /* 0x000fe20000410000 */
[----:B------:R-:W-:Y:S01]  /*3730*/  HADD2.F32 R25, -RZ, R25.H0_H0 ;  /* 0x20000019ff197230 */ /* 0x000fe20000004100 */
[----:B------:R-:W-:Y:S01]  /*3740*/  FMUL.FTZ R96, R71, R96 ;  /* 0x0000006047607220 */ /* 0x000fe20000410000 */
[----:B------:R-:W-:Y:S01]  /*3750*/  HADD2.F32 R24, -RZ, R24.H0_H0 ;  /* 0x20000018ff187230 */ /* 0x000fe20000004100 */
[----:B------:R-:W-:Y:S01]  /*3760*/  FFMA.FTZ R83, R40, R83, 1 ;  /* 0x3f80000028537423 */ /* 0x000fe20000010053 */
[----:B------:R-:W-:Y:S01]  /*3770*/  HADD2.F32 R23, -RZ, R23.H0_H0 ;  /* 0x20000017ff177230 */ /* 0x000fe20000004100 */
[----:B------:R-:W-:Y:S01]  /*3780*/  FFMA.FTZ R85, R42, R85, 1 ;  /* 0x3f8000002a557423 */ /* 0x000fe20000010055 */
[----:B---3--:R-:W-:Y:S01]  /*3790*/  HADD2.F32 R72, -RZ, R72.H0_H0 ;  /* 0x20000048ff487230 */ /* 0x008fe20000004100 */
[----:B------:R-:W-:Y:S01]  /*37a0*/  FMUL.FTZ R82, R65, R82 ;  /* 0x0000005241527220 */ /* 0x000fe20000410000 */
[----:B----4-:R-:W-:Y:S01]  /*37b0*/  HADD2.F32 R69, -RZ, R69.H0_H0 ;  /* 0x20000045ff457230 */ /* 0x010fe20000004100 */
[----:B------:R-:W-:Y:S01]  /*37c0*/  FMUL.FTZ R84, R67, R84 ;  /* 0x0000005443547220 */ /* 0x000fe20000410000 */
[----:B-----5:R-:W-:Y:S01]  /*37d0*/  HADD2.F32 R74, -RZ, R74.H0_H0 ;  /* 0x2000004aff4a7230 */ /* 0x020fe20000004100 */
[----:B------:R-:W-:-:S02]  /*37e0*/  FMUL.FTZ R87, R70, R87 ;  /* 0x0000005746577220 */ /* 0x000fc40000410000 */
[----:B------:R-:W-:Y:S01]  /*37f0*/  FMUL.FTZ R96, R96, R97 ;  /* 0x0000006160607220 */ /* 0x000fe20000410000 */
[----:B------:R-:W-:Y:S01]  /*3800*/  F2FP.PACK_AB R97, R78, R77 ;  /* 0x0000004d4e61723e */ /* 0x000fe200000000ff */
[----:B------:R-:W-:Y:S01]  /*3810*/  BAR.SYNC.DEFER_BLOCKING 0x0 ;  /* 0x0000000000007b1d */ /* 0x000fe20000010000 */
[----:B------:R-:W-:Y:S02]  /*3820*/  FMUL.FTZ R82, R82, R83 ;  /* 0x0000005352527220 */ /* 0x000fe40000410000 */
[----:B------:R-:W-:Y:S02]  /*3830*/  FMUL.FTZ R84, R84, R85 ;  /* 0x0000005554547220 */ /* 0x000fe40000410000 */
[----:B------:R-:W-:Y:S02]  /*3840*/  FMUL.FTZ R87, R87, R86 ;  /* 0x0000005657577220 */ /* 0x000fe40000410000 */
[----:B-1----:R-:W-:Y:S02]  /*3850*/  FADD.FTZ R77, -R73, 1 ;  /* 0x3f800000494d7421 */ /* 0x002fe40000010100 */
[----:B------:R-:W-:-:S02]  /*3860*/  FADD.FTZ R86, -R76, 1 ;  /* 0x3f8000004c567421 */ /* 0x000fc40000010100 */
[----:B--2---:R-:W-:Y:S02]  /*3870*/  FADD.FTZ R85, -R75, 1 ;  /* 0x3f8000004b557421 */ /* 0x004fe40000010100 */
        /* <DEDUP_REMOVED lines=26> */
[C---:B------:R-:W-:Y:S01]  /*3a20*/  PRMT R82, R77.reuse, 0x7610, R82 ;  /* 0x000076104d527816 */ /* 0x040fe20000000052 */
[----:B------:R2:W-:Y:S01]  /*3a30*/  STS.U16 [R142+0xc], R3 ;  /* 0x00000c038e007388 */ /* 0x0005e20000000400 */
[----:B------:R-:W-:Y:S02]  /*3a40*/  PRMT R86, R77, 0x7632, R86 ;  /* 0x000076324d567816 */ /* 0x000fe40000000056 */
[----:B0-----:R-:W-:Y:S02]  /*3a50*/  PRMT R78, R5, 0x7632, R78 ;  /* 0x00007632054e7816 */ /* 0x001fe4000000004e */
[C---:B------:R-:W-:Y:S02]  /*3a60*/  PRMT R96, R83.reuse, 0x7632, R96 ;  /* 0x0000763253607816 */ /* 0x040fe40000000060 */
[----:B-1----:R-:W-:Y:S01]  /*3a70*/  PRMT R80, R84, 0x7632, R80 ;  /* 0x0000763254507816 */ /* 0x002fe20000000050 */
[----:B------:R0:W-:Y:S01]  /*3a80*/  STS.U16 [R142+0x4], R2 ;  /* 0x000004028e007388 */ /* 0x0001e20000000400 */
[----:B--2---:R-:W-:-:S03]  /*3a90*/  PRMT R3, R83, 0x7610, R3 ;  /* 0x0000761053037816 */ /* 0x004fc60000000003 */
        /* <DEDUP_REMOVED lines=36> */
[C---:B------:R-:W-:Y:S01]  /*3ce0*/  IADD3 R122, P1, R120.reuse, UR39, RZ ;  /* 0x00000027787a7c10 */ /* 0x040fe2000ff3e0ff */
[----:B------:R-:W-:Y:S02]  /*3cf0*/  BSSY B0, `(.L_x_5545) ;  /* 0x0000012000007945 */ /* 0x000fe40003800000 */
[----:B------:R-:W-:Y:S01]  /*3d00*/  UIADD3 UR7, UR9, UR18, URZ ;  /* 0x0000001209077290 */ /* 0x000fe2000fffe03f */
[----:B0-----:R-:W-:Y:S02]  /*3d10*/  P2R R3, PR, RZ, 0x40 ;  /* 0x00000040ff037803 */ /* 0x001fe40000000000 */
        /* <DEDUP_REMOVED lines=15> */
.L_x_5546:
[----:B------:R-:W-:Y:S05]  /*3e10*/  BSYNC B0 ;  /* 0x0000000000007941 */ /* 0x000fea0003800000 */
.L_x_5545:
        /* <DEDUP_REMOVED lines=12> */
[----:B------:R-:W-:Y:S01]  /*3ee0*/  HADD2.F32 R22, -RZ, R22.H0_H0 ;  /* 0x20000016ff167230 */ /* 0x000fe20000004100 */
[----:B------:R-:W-:Y:S01]  /*3ef0*/  ISETP.GE.AND P5, PT, R167, R78, PT ;  /* 0x0000004ea700720c */ /* 0x000fe20003fa6270 */
[----:B------:R-:W-:Y:S01]  /*3f00*/  UIADD3.X UR8, UR35, UR8, UR9, UP0, !UPT ;  /* 0x0000000823087290 */ /* 0x000fe200087fe409 */
[----:B0-----:R-:W-:Y:S01]  /*3f10*/  IMAD.U32 R4, RZ, RZ, UR7 ;  /* 0x00000007ff047e24 */ /* 0x001fe2000f8e00ff */
[----:B------:R-:W-:Y:S01]  /*3f20*/  HADD2.F32 R21, -RZ, R21.H0_H0 ;  /* 0x20000015ff157230 */ /* 0x000fe20000004100 */
        /* <DEDUP_REMOVED lines=39> */
[----:B------:R-:W-:Y:S01]  /*41a0*/  HADD2.F32 R8, -RZ, R8.H0_H0 ;  /* 0x20000008ff087230 */ /* 0x000fe20000004100 */
[----:B------:R-:W-:Y:S01]  /*41b0*/  FMUL.FTZ R42, R42, R67 ;  /* 0x000000432a2a7220 */ /* 0x000fe20000410000 */
[----:B------:R-:W-:Y:S01]  /*41c0*/  HADD2.F32 R0, -RZ, R0.H0_H0 ;  /* 0x20000000ff007230 */ /* 0x000fe20000004100 */
[----:B------:R-:W-:Y:S01]  /*41d0*/  @!P1 STG.E.U16 [R2.64+-0x180], R105 ;  /* 0xfffe806902009986 */ /* 0x000fe2000c101520 */
[----:B------:R-:W-:Y:S01]  /*41e0*/  ISETP.GE.AND P1, PT, R162, R78, PT ;  /* 0x0000004ea200720c */ /* 0x000fe20003f26270 */
[----:B------:R-:W-:-:S02]  /*41f0*/  FMUL.FTZ R43, R43, R70 ;  /* 0x000000462b2b7220 */ /* 0x000fc40000410000 */
[----:B------:R0:W-:Y:S01]  /*4200*/  @!P0 STG.E.U16 [R2.64+-0x140], R107 ;  /* 0xfffec06b02008986 */ /* 0x0001e2000c101520 */
[----:B------:R-:W-:Y:S01]  /*4210*/  ISETP.NE.U32.AND P0, PT, RZ, c[0x0][0x270], PT ;  /* 0x00009c00ff007a0c */ /* 0x000fe20003f05070 */
[----:B------:R-:W-:Y:S02]  /*4220*/  FMUL.FTZ R44, R44, R71 ;  /* 0x000000472c2c7220 */ /* 0x000fe40000410000 */
[----:B------:R-:W-:Y:S01]  /*4230*/  @!P2 STG.E.U16 [R2.64+-0x3c0], R79 ;  /* 0xfffc404f0200a986 */ /* 0x000fe2000c101520 */
[----:B------:R-:W-:Y:S01]  /*4240*/  ISETP.NE.AND.EX P0, PT, RZ, c[0x0][0x274], PT, P0 ;  /* 0x00009d00ff007a0c */ /* 0x000fe20003f05300 */
[----:B------:R-:W-:Y:S02]  /*4250*/  FMUL.FTZ R46, R46, R73 ;  /* 0x000000492e2e7220 */ /* 0x000fe40000410000 */
[----:B------:R-:W-:Y:S01]  /*4260*/  @!P4 STG.E.U16 [R2.64+-0x200], R101 ;  /* 0xfffe00650200c986 */ /* 0x000fe2000c101520 */
[----:B------:R-:W-:Y:S01]  /*4270*/  ISETP.GE.AND P4, PT, R164, R78, PT ;  /* 0x0000004ea400720c */ /* 0x000fe20003f86270 */
[----:B------:R-:W-:-:S02]  /*4280*/  FMUL.FTZ R47, R47, R76 ;  /* 0x0000004c2f2f7220 */ /* 0x000fc40000410000 */
[----:B------:R-:W-:Y:S01]  /*4290*/  @!P1 STG.E.U16 [R2.64+-0x80], R125 ;  /* 0xffff807d02009986 */ /* 0x000fe2000c101520 */
[----:B------:R-:W-:Y:S02]  /*42a0*/  FMUL.FTZ R48, R48, R75 ;  /* 0x0000004b30307220 */ /* 0x000fe40000410000 */
[----:B------:R-:W-:Y:S01]  /*42b0*/  FADD.FTZ R110, R21, UR5 ;  /* 0x00000005156e7e21 */ /* 0x000fe20008010000 */
[----:B------:R1:W-:Y:S01]  /*42c0*/  @!P5 STG.E.U16 [R2.64+-0x1c0], R103 ;  /* 0xfffe40670200d986 */ /* 0x0003e2000c101520 */
[----:B------:R-:W-:Y:S01]  /*42d0*/  ISETP.GE.AND P5, PT, R163, R78, PT ;  /* 0x0000004ea300720c */ /* 0x000fe20003fa6270 */
[----:B------:R-:W-:Y:S02]  /*42e0*/  FADD.FTZ R108, R19, UR5 ;  /* 0x00000005136c7e21 */ /* 0x000fe40008010000 */
[----:B0-----:R-:W-:Y:S02]  /*42f0*/  FADD.FTZ R107, R18, UR5 ;  /* 0x00000005126b7e21 */ /* 0x001fe40008010000 */
[----:B------:R0:W-:Y:S01]  /*4300*/  @!P4 STG.E.U16 [R2.64+-0x100], R109 ;  /* 0xffff006d0200c986 */ /* 0x0001e2000c101520 */
[----:B------:R-:W-:-:S02]  /*4310*/  FADD.FTZ R106, R17, UR5 ;  /* 0x00000005116a7e21 */ /* 0x000fc40008010000 */
[----:B------:R-:W-:Y:S02]  /*4320*/  FADD.FTZ R104, R16, UR5 ;  /* 0x0000000510687e21 */ /* 0x000fe40008010000 */
[----:B------:R-:W-:Y:S02]  /*4330*/  FADD.FTZ R105, R15, UR5 ;  /* 0x000000050f697e21 */ /* 0x000fe40008010000 */
[----:B-1----:R-:W-:Y:S01]  /*4340*/  FADD.FTZ R103, R14, UR5 ;  /* 0x000000050e677e21 */ /* 0x002fe20008010000 */
[----:B------:R1:W-:Y:S01]  /*4350*/  @!P5 STG.E.U16 [R2.64+-0xc0], R111 ;  /* 0xffff406f0200d986 */ /* 0x0003e2000c101520 */
[----:B------:R-:W-:Y:S02]  /*4360*/  FADD.FTZ R102, R13, UR5 ;  /* 0x000000050d667e21 */ /* 0x000fe40008010000 */
[----:B------:R-:W-:Y:S02]  /*4370*/  FADD.FTZ R101, R12, UR5 ;  /* 0x000000050c657e21 */ /* 0x000fe40008010000 */
[----:B0-----:R-:W-:-:S02]  /*4380*/  FADD.FTZ R109, R20, UR5 ;  /* 0x00000005146d7e21 */ /* 0x001fc40008010000 */
[----:B------:R-:W-:Y:S02]  /*4390*/  FADD.FTZ R100, R11, UR5 ;  /* 0x000000050b647e21 */ /* 0x000fe40008010000 */
[----:B------:R-:W-:Y:S02]  /*43a0*/  FADD.FTZ R99, R10, UR5 ;  /* 0x000000050a637e21 */ /* 0x000fe40008010000 */
[----:B------:R-:W-:Y:S02]  /*43b0*/  FADD.FTZ R98, R9, UR5 ;  /* 0x0000000509627e21 */ /* 0x000fe40008010000 */
[----:B-1----:R-:W-:Y:S02]  /*43c0*/  FADD.FTZ R111, R22, UR5 ;  /* 0x00000005166f7e21 */ /* 0x002fe40008010000 */
        /* <DEDUP_REMOVED lines=50> */
[----:B------:R-:W-:Y:S01]  /*46f0*/  UIMAD.WIDE.U32 UR8, UR37, UR18, URZ ;  /* 0x00000012250872a5 */ /* 0x000fe2000f8e003f */
[----:B------:R1:W-:Y:S01]  /*4700*/  STS.U16 [R142+0x6], R0 ;  /* 0x000006008e007388 */ /* 0x0003e20000000400 */
[----:B------:R-:W-:Y:S01]  /*4710*/  PRMT R4, R39, 0x7632, R4 ;  /* 0x0000763227047816 */ /* 0x000fe20000000004 */
[----:B------:R-:W-:Y:S01]  /*4720*/  UIMAD UR18, UR37, UR19, UR7 ;  /* 0x00000013251272a4 */ /* 0x000fe2000f8e0207 */
[----:B------:R-:W-:Y:S01]  /*4730*/  F2FP.PACK_AB R47, R48, R47 ;  /* 0x0000002f302f723e */ /* 0x000fe200000000ff */
[----:B------:R2:W-:Y:S01]  /*4740*/  STS.U16 [R142+0xa], R2 ;  /* 0x00000a028e007388 */ /* 0x0005e20000000400 */
[----:B------:R-:W-:Y:S01]  /*4750*/  PRMT R5, R3, 0x7632, R5 ;  /* 0x0000763203057816 */ /* 0x000fe20000000005 */
[----:B------:R-:W-:Y:S01]  /*4760*/  UIADD3 UR7, UR9, UR18, URZ ;  /* 0x0000001209077290 */ /* 0x000fe2000fffe03f */
[----:B0-----:R-:W-:Y:S01]  /*4770*/  PRMT R71, R37, 0x7632, R71 ;  /* 0x0000763225477816 */ /* 0x001fe20000000047 */
[----:B------:R-:W-:Y:S01]  /*4780*/  STS.U16 [R142+0x4], R30 ;  /* 0x0000041e8e007388 */ /* 0x000fe20000000400 */
[----:B------:R-:W-:Y:S01]  /*4790*/  PRMT R6, R47, 0x7632, R6 ;  /* 0x000076322f067816 */ /* 0x000fe20000000006 */
[----:B------:R-:W-:Y:S01]  /*47a0*/  BSSY B0, `(.L_x_5548) ;  /* 0x0000032000007945 */ /* 0x000fe20003800000 */
[----:B-1----:R-:W-:Y:S01]  /*47b0*/  PRMT R0, R42, 0x7632, R0 ;  /* 0x000076322a007816 */ /* 0x002fe20000000000 */
[----:B------:R-:W-:Y:S01]  /*47c0*/  STS.U16 [R142+0x8], R35 ;  /* 0x000008238e007388 */ /* 0x000fe20000000400 */
[----:B--2---:R-:W-:-:S03]  /*47d0*/  IMAD.U32 R2, RZ, RZ, UR31 ;  /* 0x0000001fff027e24 */ /* 0x004fc6000f8e00ff */
        /* <DEDUP_REMOVED lines=46> */
.L_x_5549:
[----:B------:R-:W-:Y:S05]  /*4ac0*/  BSYNC B0 ;  /* 0x0000000000007941 */ /* 0x000fea0003800000 */
.L_x_5548:
        /* <DEDUP_REMOVED lines=43> */
.L_x_5547:
        /* <DEDUP_REMOVED lines=68> */
.L_x_5587:
        /* <DEDUP_REMOVED lines=18> */
[----:B------:R-:W-:Y:S02]  /*52e0*/  IADD3 R3, R5, UR18, RZ ;  /* 0x0000001205037c10 */ /* 0x000fe4000fffe0ff */
[----:B------:R-:W-:-:S02]  /*52f0*/  ISETP.GE.AND P5, PT, R172, UR31, PT ;  /* 0x0000001fac007c0c */ /* 0x000fc4000bfa6270 */
[----:B------:R-:W-:Y:S02]  /*5300*/  LEA.HI.X R3, R4, R180, R3, 0x1, P0 ;  /* 0x000000b404037211 */ /* 0x000fe400000f0c03 */
[----:B------:R-:W-:Y:S02]  /*5310*/  ISETP.GE.AND P0, PT, R171, UR31, PT ;  /* 0x0000001fab007c0c */ /* 0x000fe4000bf06270 */
[----:B------:R-:W-:Y:S01]  /*5320*/  PRMT R13, RZ, 0x7610, R13 ;  /* 0x00007610ff0d7816 */ /* 0x000fe2000000000d */
[----:B0-----:R0:W2:Y:S01]  /*5330*/  @!P1 LDG.E.U16 R9, [R2.64] ;  /* 0x0000002002099981 */ /* 0x0010a2000c1e1500 */
[----:B------:R-:W-:Y:S02]  /*5340*/  ISETP.GE.AND P1, PT, R170, UR31, PT ;  /* 0x0000001faa007c0c */ /* 0x000fe4000bf26270 */
[----:B------:R-:W-:Y:S01]  /*5350*/  PRMT R10, RZ, 0x7610, R10 ;  /* 0x00007610ff0a7816 */ /* 0x000fe2000000000a */
[----:B------:R0:W3:Y:S01]  /*5360*/  @!P2 LDG.E.U16 R0, [R2.64+0x40] ;  /* 0x000040200200a981 */ /* 0x0000e2000c1e1500 */
[----:B------:R-:W-:-:S02]  /*5370*/  ISETP.GE.AND P2, PT, R169, UR31, PT ;  /* 0x0000001fa9007c0c */ /* 0x000fc4000bf46270 */
[----:B------:R-:W-:Y:S01]  /*5380*/  PRMT R15, RZ, 0x7610, R15 ;  /* 0x00007610ff0f7816 */ /* 0x000fe2000000000f */
[----:B----4-:R0:W4:Y:S01]  /*5390*/  @!P3 LDG.E.U16 R11, [R2.64+0x80] ;  /* 0x00008020020bb981 */ /* 0x010122000c1e1500 */
[----:B------:R-:W-:Y:S02]  /*53a0*/  ISETP.GE.AND P3, PT, R168, UR31, PT ;  /* 0x0000001fa8007c0c */ /* 0x000fe4000bf66270 */
[----:B------:R-:W-:Y:S01]  /*53b0*/  PRMT R12, RZ, 0x7610, R12 ;  /* 0x00007610ff0c7816 */ /* 0x000fe2000000000c */
[----:B------:R0:W4:Y:S01]  /*53c0*/  @!P4 LDG.E.U16 R8, [R2.64+0xc0] ;  /* 0x0000c0200208c981 */ /* 0x000122000c1e1500 */
[----:B------:R-:W-:Y:S02]  /*53d0*/  ISETP.GE.AND P4, PT, R167, UR31, PT ;  /* 0x0000001fa7007c0c */ /* 0x000fe4000bf86270 */
[----:B------:R-:W-:Y:S01]  /*53e0*/  PRMT R17, RZ, 0x7610, R17 ;  /* 0x00007610ff117816 */ /* 0x000fe20000000011 */
[----:B------:R0:W4:Y:S01]  /*53f0*/  @!P5 LDG.E.U16 R13, [R2.64+0x100] ;  /* 0x00010020020dd981 */ /* 0x000122000c1e1500 */
[----:B------:R-:W-:-:S02]  /*5400*/  PRMT R14, RZ, 0x7610, R14 ;  /* 0x00007610ff0e7816 */ /* 0x000fc4000000000e */
[----:B------:R-:W-:Y:S01]  /*5410*/  ISETP.GE.AND P5, PT, R166, UR31, PT ;  /* 0x0000001fa6007c0c */ /* 0x000fe2000bfa6270 */
        /* <DEDUP_REMOVED lines=27> */
[----:B------:R-:W-:-:S04]  /*55d0*/  UIMAD UR22, UR41, UR20, URZ ;  /* 0x00000014291672a4 */ /* 0x000fc8000f8e023f */
[----:B------:R-:W-:-:S03]  /*55e0*/  UIMAD UR42, UR7, UR21, UR22 ;  /* 0x00000015072a72a4 */ /* 0x000fc6000f8e0216 */
[----:B------:R-:W-:Y:S01]  /*55f0*/  ULDC.64 UR22, c[0x0][0x1c0] ;  /* 0x0000700000167ab9 */ /* 0x000fe20000000a00 */
[----:B------:R-:W-:Y:S01]  /*5600*/  IMAD.U32 R5, RZ, RZ, UR7 ;  /* 0x00000007ff057e24 */ /* 0x000fe2000f8e00ff */
[----:B------:R-:W-:-:S03]  /*5610*/  UIMAD UR22, UR41, UR22, URZ ;  /* 0x00000016291672a4 */ /* 0x000fc6000f8e023f */
[----:B------:R-:W-:Y:S01]  /*5620*/  IMAD.WIDE.U32 R4, R5, c[0x0][0x1c0], R120 ;  /* 0x0000700005047a25 */ /* 0x000fe200078e0078 */
[----:B------:R-:W-:Y:S02]  /*5630*/  UIMAD UR22, UR7, UR23, UR22 ;  /* 0x00000017071672a4 */ /* 0x000fe4000f8e0216 */
[----:B------:R-:W-:Y:S02]  /*5640*/  UIMAD.WIDE.U32 UR20, UR7, UR20, UR18 ;  /* 0x00000014071472a5 */ /* 0x000fe4000f8e0012 */
[C---:B0-----:R-:W-:Y:S01]  /*5650*/  LEA R2, P0, R4.reuse, R179, 0x1 ;  /* 0x000000b304027211 */ /* 0x041fe200078008ff */
[----:B------:R-:W-:Y:S01]  /*5660*/  ULDC.64 UR18, c[0x0][0x220] ;  /* 0x0000880000127ab9 */ /* 0x000fe20000000a00 */
[----:B------:R-:W-:Y:S01]  /*5670*/  IADD3 R3, R5, UR22, RZ ;  /* 0x0000001605037c10 */ /* 0x000fe2000fffe0ff */
[----:B------:R-:W-:Y:S02]  /*5680*/  ULEA UR18, UP0, UR20, UR18, 0x2 ;  /* 0x0000001214127291 */ /* 0x000fe4000f80103f */
[----:B------:R-:W-:Y:S01]  /*5690*/  UIADD3 UR21, UR21, UR42, URZ ;  /* 0x0000002a15157290 */ /* 0x000fe2000fffe03f */
[----:B------:R-:W-:-:S02]  /*56a0*/  LEA.HI.X R3, R4, R178, R3, 0x1, P0 ;  /* 0x000000b204037211 */ /* 0x000fc400000f0c03 */
[----:B------:R-:W-:Y:S01]  /*56b0*/  ISETP.GE.AND P0, PT, R120, UR31, PT ;  /* 0x0000001f78007c0c */ /* 0x000fe2000bf06270 */
[----:B------:R-:W-:Y:S01]  /*56c0*/  ULEA.HI.X UR19, UR20, UR19, UR21, 0x2, UP0 ;  /* 0x0000001314137291 */ /* 0x000fe200080f1415 */
[----:B------:R-:W-:Y:S02]  /*56d0*/  ISETP.GE.AND P1, PT, R175, UR31, PT ;  /* 0x0000001faf007c0c */ /* 0x000fe4000bf26270 */
[----:B------:R-:W-:Y:S02]  /*56e0*/  MOV R6, UR18 ;  /* 0x0000001200067c02 */ /* 0x000fe40008000f00 */
[----:B------:R-:W-:Y:S01]  /*56f0*/  PRMT R5, RZ, 0x7610, R5 ;  /* 0x00007610ff057816 */ /* 0x000fe20000000005 */
[----:B------:R-:W-:-:S05]  /*5700*/  IMAD.U32 R7, RZ, RZ, UR19 ;  /* 0x00000013ff077e24 */ /* 0x000fca000f8e00ff */
[----:B------:R0:W4:Y:S01]  /*5710*/  LDG.E R47, [R6.64] ;  /* 0x00000020062f7981 */ /* 0x000122000c1e1900 */
[----:B------:R-:W-:Y:S02]  /*5720*/  ISETP.GE.AND P2, PT, R172, UR31, PT ;  /* 0x0000001fac007c0c */ /* 0x000fe4000bf46270 */
[----:B------:R-:W-:Y:S02]  /*5730*/  ISETP.GE.AND P3, PT, R171, UR31, PT ;  /* 0x0000001fab007c0c */ /* 0x000fe4000bf66270 */
[----:B------:R-:W-:Y:S02]  /*5740*/  PRMT R4, RZ, 0x7610, R4 ;  /* 0x00007610ff047816 */ /* 0x000fe40000000004 */
[----:B0-----:R-:W-:Y:S02]  /*5750*/  PRMT R7, RZ, 0x7610, R7 ;  /* 0x00007610ff077816 */ /* 0x001fe40000000007 */
[----:B------:R-:W-:Y:S02]  /*5760*/  PRMT R6, RZ, 0x7610, R6 ;  /* 0x00007610ff067816 */ /* 0x000fe40000000006 */
[----:B------:R-:W-:-:S02]  /*5770*/  ISETP.GE.AND P4, PT, R170, UR31, PT ;  /* 0x0000001faa007c0c */ /* 0x000fc4000bf86270 */
[----:B------:R-:W-:Y:S02]  /*5780*/  PRMT R27, RZ, 0x7610, R27 ;  /* 0x00007610ff1b7816 */ /* 0x000fe4000000001b */
[----:B------:R-:W-:Y:S02]  /*5790*/  PRMT R29, RZ, 0x7610, R29 ;  /* 0x00007610ff1d7816 */ /* 0x000fe4000000001d */
[----:B------:R-:W-:Y:S02]  /*57a0*/  PRMT R30, RZ, 0x7610, R30 ;  /* 0x00007610ff1e7816 */ /* 0x000fe4000000001e */
[----:B------:R-:W-:Y:S02]  /*57b0*/  PRMT R31, RZ, 0x7610, R31 ;  /* 0x00007610ff1f7816 */ /* 0x000fe4000000001f */
[----:B------:R-:W-:Y:S02]  /*57c0*/  PRMT R32, RZ, 0x7610, R32 ;  /* 0x00007610ff207816 */ /* 0x000fe40000000020 */
[----:B------:R-:W-:-:S02]  /*57d0*/  PRMT R33, RZ, 0x7610, R33 ;  /* 0x00007610ff217816 */ /* 0x000fc40000000021 */
[----:B------:R-:W-:Y:S01]  /*57e0*/  PRMT R34, RZ, 0x7610, R34 ;  /* 0x00007610ff227816 */ /* 0x000fe20000000022 */
[----:B--2---:R-:W-:Y:S04]  /*57f0*/  STS.U16 [R160], R9 ;  /* 0x00000009a0007388 */ /* 0x004fe80000000400 */
[----:B---3--:R0:W-:Y:S04]  /*5800*/  STS.U16 [R159+0x40], R0 ;  /* 0x000040009f007388 */ /* 0x0081e80000000400 */
[----:B----4-:R1:W-:Y:S04]  /*5810*/  STS.U16 [R158+0x80], R11 ;  /* 0x0000800b9e007388 */ /* 0x0103e80000000400 */
[----:B------:R2:W-:Y:S04]  /*5820*/  STS.U16 [R157+0xc0], R8 ;  /* 0x0000c0089d007388 */ /* 0x0005e80000000400 */
[----:B------:R-:W-:Y:S04]  /*5830*/  STS.U16 [R156+0x100], R13 ;  /* 0x0001000d9c007388 */ /* 0x000fe80000000400 */
[----:B------:R3:W-:Y:S04]  /*5840*/  STS.U16 [R155+0x140], R10 ;  /* 0x0001400a9b007388 */ /* 0x0007e80000000400 */
[----:B------:R-:W-:Y:S04]  /*5850*/  STS.U16 [R154+0x180], R15 ;  /* 0x0001800f9a007388 */ /* 0x000fe80000000400 */
[----:B------:R2:W-:Y:S04]  /*5860*/  STS.U16 [R153+0x1c0], R12 ;  /* 0x0001c00c99007388 */ /* 0x0005e80000000400 */
[----:B------:R-:W-:Y:S01]  /*5870*/  STS.U16 [R152+0x200], R17 ;  /* 0x0002001198007388 */ /* 0x000fe20000000400 */
[----:B0-----:R-:W-:-:S03]  /*5880*/  PRMT R0, RZ, 0x7610, R0 ;  /* 0x00007610ff007816 */ /* 0x001fc60000000000 */
[----:B------:R0:W-:Y:S04]  /*5890*/  STS.U16 [R151+0x240], R14 ;  /* 0x0002400e97007388 */ /* 0x0001e80000000400 */
[----:B------:R0:W-:Y:S04]  /*58a0*/  STS.U16 [R150+0x280], R19 ;  /* 0x0002801396007388 */ /* 0x0001e80000000400 */
[----:B------:R-:W-:Y:S04]  /*58b0*/  STS.U16 [R149+0x2c0], R16 ;  /* 0x0002c01095007388 */ /* 0x000fe80000000400 */
[----:B------:R-:W-:Y:S04]  /*58c0*/  STS.U16 [R148+0x300], R21 ;  /* 0x0003001594007388 */ /* 0x000fe80000000400 */
[----:B------:R-:W-:Y:S04]  /*58d0*/  STS.U16 [R147+0x340], R18 ;  /* 0x0003401293007388 */ /* 0x000fe80000000400 */
[----:B------:R0:W-:Y:S04]  /*58e0*/  STS.U16 [R146+0x380], R23 ;  /* 0x0003801792007388 */ /* 0x0001e80000000400 */
[----:B------:R-:W-:Y:S01]  /*58f0*/  STS.U16 [R145+0x3c0], R20 ;  /* 0x0003c01491007388 */ /* 0x000fe20000000400 */
[----:B------:R-:W-:-:S06]  /*5900*/  NOP ;  /* 0x0000000000007918 */ /* 0x000fcc0000000000 */
[----:B------:R0:W4:Y:S01]  /*5910*/  @!P0 LDG.E.U16 R5, [R2.64] ;  /* 0x0000002002058981 */ /* 0x000122000c1e1500 */
[----:B------:R-:W-:-:S03]  /*5920*/  ISETP.GE.AND P0, PT, R174, UR31, PT ;  /* 0x0000001fae007c0c */ /* 0x000fc6000bf06270 */
[----:B------:R0:W4:Y:S01]  /*5930*/  @!P1 LDG.E.U16 R0, [R2.64+0x40] ;  /* 0x0000402002009981 */ /* 0x000122000c1e1500 */
[----:B------:R-:W-:Y:S02]  /*5940*/  ISETP.GE.AND P1, PT, R173, UR31, PT ;  /* 0x0000001fad007c0c */ /* 0x000fe4000bf26270 */
[----:B------:R-:W-:Y:S01]  /*5950*/  PRMT R9, RZ, 0x7610, R9 ;  /* 0x00007610ff097816 */ /* 0x000fe20000000009 */
[----:B------:R0:W4:Y:S01]  /*5960*/  @!P3 LDG.E.U16 R6, [R2.64+0x140] ;  /* 0x000140200206b981 */ /* 0x000122000c1e1500 */
[----:B------:R-:W-:Y:S02]  /*5970*/  ISETP.GE.AND P3, PT, R166, UR31, PT ;  /* 0x0000001fa6007c0c */ /* 0x000fe4000bf66270 */
[----:B-1----:R-:W-:Y:S01]  /*5980*/  PRMT R11, RZ, 0x7610, R11 ;  /* 0x00007610ff0b7816 */ /* 0x002fe2000000000b */
[----:B------:R-:W-:Y:S01]  /*5990*/  IMAD.MOV.U32 R35, RZ, RZ, c[0x0][0x16c] ;  /* 0x00005b00ff237624 */ /* 0x000fe200078e00ff */
[----:B------:R1:W4:Y:S01]  /*59a0*/  @!P2 LDG.E.U16 R9, [R2.64+0x100] ;  /* 0x000100200209a981 */ /* 0x000322000c1e1500 */
[----:B------:R-:W-:-:S03]  /*59b0*/  ISETP.GE.AND P2, PT, R167, UR31, PT ;  /* 0x0000001fa7007c0c */ /* 0x000fc6000bf46270 */
[----:B------:R1:W4:Y:S01]  /*59c0*/  @!P0 LDG.E.U16 R7, [R2.64+0x80] ;  /* 0x0000802002078981 */ /* 0x000322000c1e1500 */
[----:B------:R-:W-:-:S03]  /*59d0*/  ISETP.GE.AND P0, PT, R169, UR31, PT ;  /* 0x0000001fa9007c0c */ /* 0x000fc6000bf06270 */
[----:B------:R1:W4:Y:S01]  /*59e0*/  @!P1 LDG.E.U16 R4, [R2.64+0xc0] ;  /* 0x0000c02002049981 */ /* 0x000322000c1e1500 */
[----:B------:R-:W-:Y:S02]  /*59f0*/  ISETP.GE.AND P1, PT, R168, UR31, PT ;  /* 0x0000001fa8007c0c */ /* 0x000fe4000bf26270 */
[----:B--2---:R-:W-:Y:S01]  /*5a00*/  PRMT R8, RZ, 0x7610, R8 ;  /* 0x00007610ff087816 */ /* 0x004fe20000000008 */
[----:B------:R1:W2:Y:S01]  /*5a10*/  @!P4 LDG.E.U16 R11, [R2.64+0x180] ;  /* 0x00018020020bc981 */ /* 0x0002a2000c1e1500 */
[----:B---3--:R-:W-:Y:S02]  /*5a20*/  PRMT R10, RZ, 0x7610, R10 ;  /* 0x00007610ff0a7816 */ /* 0x008fe4000000000a */
[----:B------:R-:W-:Y:S01]  /*5a30*/  ISETP.GE.AND P4, PT, R165, UR31, PT ;  /* 0x0000001fa5007c0c */ /* 0x000fe2000bf86270 */
[----:B------:R1:W3:Y:S04]  /*5a40*/  @!P3 LDG.E.U16 R29, [R2.64+0x280] ;  /* 0x00028020021db981 */ /* 0x0002e8000c1e1500 */
[----:B------:R1:W2:Y:S01]  /*5a50*/  @!P0 LDG.E.U16 R8, [R2.64+0x1c0] ;  /* 0x0001c02002088981 */ /* 0x0002a2000c1e1500 */
[----:B------:R-:W-:-:S03]  /*5a60*/  ISETP.GE.AND P0, PT, R164, UR31, PT ;  /* 0x0000001fa4007c0c */ /* 0x000fc6000bf06270 */
[----:B------:R1:W2:Y:S01]  /*5a70*/  @!P1 LDG.E.U16 R27, [R2.64+0x200] ;  /* 0x00020020021b9981 */ /* 0x0002a2000c1e1500 */
[----:B------:R-:W-:-:S03]  /*5a80*/  ISETP.GE.AND P1, PT, R163, UR31, PT ;  /* 0x0000001fa3007c0c */ /* 0x000fc6000bf26270 */
[----:B------:R1:W2:Y:S01]  /*5a90*/  @!P2 LDG.E.U16 R10, [R2.64+0x240] ;  /* 0x00024020020aa981 */ /* 0x0002a2000c1e1500 */
[----:B------:R-:W-:Y:S02]  /*5aa0*/  ISETP.GE.AND P2, PT, R162, UR31, PT ;  /* 0x0000001fa2007c0c */ /* 0x000fe4000bf46270 */
[----:B------:R-:W-:Y:S01]  /*5ab0*/  ISETP.GE.AND P3, PT, R161, UR31, PT ;  /* 0x0000001fa1007c0c */ /* 0x000fe2000bf66270 */
[----:B------:R1:W2:Y:S04]  /*5ac0*/  @!P4 LDG.E.U16 R30, [R2.64+0x2c0] ;  /* 0x0002c020021ec981 */ /* 0x0002a8000c1e1500 */
[----:B------:R1:W2:Y:S04]  /*5ad0*/  @!P0 LDG.E.U16 R31, [R2.64+0x300] ;  /* 0x00030020021f8981 */ /* 0x0002a8000c1e1500 */
[----:B------:R1:W3:Y:S04]  /*5ae0*/  @!P1 LDG.E.U16 R32, [R2.64+0x340] ;  /* 0x0003402002209981 */ /* 0x0002e8000c1e1500 */
[----:B------:R1:W3:Y:S04]  /*5af0*/  @!P2 LDG.E.U16 R33, [R2.64+0x380] ;  /* 0x000380200221a981 */ /* 0x0002e8000c1e1500 */
[----:B------:R1:W3:Y:S01]  /*5b00*/  @!P3 LDG.E.U16 R34, [R2.64+0x3c0] ;  /* 0x0003c0200222b981 */ /* 0x0002e2000c1e1500 */
[----:B------:R-:W-:-:S02]  /*5b10*/  ISETP.NE.AND P0, PT, R176, RZ, PT ;  /* 0x000000ffb000720c */ /* 0x000fc40003f05270 */
[----:B------:R-:W-:Y:S01]  /*5b20*/  MOV R12, UR30 ;  /* 0x0000001e000c7c02 */ /* 0x000fe20008000f00 */
[----:B------:R-:W-:Y:S03]  /*5b30*/  LDS.U16 R13, [R142+0x1c] ;  /* 0x00001c008e0d7984 */ /* 0x000fe60000000400 */
[----:B------:R-:W-:Y:S01]  /*5b40*/  ISETP.LT.OR P2, PT, R12, 0x2, P0 ;  /* 0x000000020c00780c */ /* 0x000fe20000741670 */
[----:B------:R-:W1:Y:S01]  /*5b50*/  LDS.U16 R28, [R142+0x2] ;  /* 0x000002008e1c7984 */ /* 0x000e620000000400 */
[C---:B0-----:R-:W-:Y:S02]  /*5b60*/  IADD3 R14, R177.reuse, 0x20, RZ ;  /* 0x00000020b10e7810 */ /* 0x041fe40007ffe0ff */
[-C--:B------:R-:W-:Y:S01]  /*5b70*/  LEA.HI.SX32 R160, R177, R177.reuse, 0x1b ;  /* 0x000000b1b1a07211 */ /* 0x080fe200078fdaff */
[----:B------:R-:W0:Y:S01]  /*5b80*/  LDS.U16 R26, [R142] ;  /* 0x000000008e1a7984 */ /* 0x000e220000000400 */
[----:B------:R-:W-:-:S02]  /*5b90*/  LEA.HI.SX32 R14, R14, R177, 0x1b ;  /* 0x000000b10e0e7211 */ /* 0x000fc400078fdaff */
[C---:B-1----:R-:W-:Y:S01]  /*5ba0*/  IADD3 R2, R177.reuse, 0xc0, RZ ;  /* 0x000000c0b1027810 */ /* 0x042fe20007ffe0ff */
[----:B------:R-:W-:Y:S01]  /*5bb0*/  LDS.U16 R24, [R142+0x6] ;  /* 0x000006008e187984 */ /* 0x000fe20000000400 */
[C---:B------:R-:W-:Y:S02]  /*5bc0*/  IADD3 R42, R177.reuse, 0x40, RZ ;  /* 0x00000040b12a7810 */ /* 0x040fe40007ffe0ff */
[C---:B------:R-:W-:Y:S01]  /*5bd0*/  IADD3 R40, R177.reuse, 0x60, RZ ;  /* 0x00000060b1287810 */ /* 0x040fe20007ffe0ff */
[----:B------:R-:W1:Y:S01]  /*5be0*/  LDS.U16 R25, [R142+0x4] ;  /* 0x000004008e197984 */ /* 0x000e620000000400 */
[----:B------:R-:W-:Y:S01]  /*5bf0*/  @!P2 IADD3 R12, R12, -0x2, RZ ;  /* 0xfffffffe0c0ca810 */ /* 0x000fe20007ffe0ff */
[----:B------:R-:W-:Y:S01]  /*5c00*/  IMAD.SHL.U32 R159, R14, 0x2, RZ ;  /* 0x000000020e9f7824 */ /* 0x000fe200078e00ff */
[----:B------:R-:W-:Y:S01]  /*5c10*/  SHF.L.U32 R160, R160, 0x1, RZ ;  /* 0x00000001a0a07819 */ /* 0x000fe200000006ff */
[----:B------:R-:W-:Y:S01]  /*5c20*/  LDS.U16 R22, [R142+0xa] ;  /* 0x00000a008e167984 */ /* 0x000fe20000000400 */
[----:B------:R-:W-:Y:S01]  /*5c30*/  IADD3 R38, R177, 0x80, RZ ;  /* 0x00000080b1267810 */ /* 0x000fe20007ffe0ff */
[----:B------:R-:W-:Y:S01]  /*5c40*/  @!P2 IMAD R35, R12, R35, UR7 ;  /* 0x000000070c23ae24 */ /* 0x000fe2000f8e0223 */
[-C--:B------:R-:W-:Y:S01]  /*5c50*/  LEA.HI.SX32 R2, R2, R177.reuse, 0x1b ;  /* 0x000000b102027211 */ /* 0x080fe200078fdaff */
[----:B------:R-:W0:Y:S01]  /*5c60*/  LDS.U16 R23, [R142+0x8] ;  /* 0x000008008e177984 */ /* 0x000e220000000400 */
[----:B------:R-:W-:-:S02]  /*5c70*/  LEA.HI.SX32 R42, R42, R177, 0x1b ;  /* 0x000000b12a2a7211 */ /* 0x000fc400078fdaff */
[-C--:B------:R-:W-:Y:S01]  /*5c80*/  LEA.HI.SX32 R40, R40, R177.reuse, 0x1b ;  /* 0x000000b128287211 */ /* 0x080fe200078fdaff */
[----:B------:R-:W-:Y:S01]  /*5c90*/  LDS.U16 R21, [R142+0xe] ;  /* 0x00000e008e157984 */ /* 0x000fe20000000400 */
[----:B------:R-:W-:-:S03]  /*5ca0*/  LEA.HI.SX32 R38, R38, R177, 0x1b ;  /* 0x000000b126267211 */ /* 0x000fc600078fdaff */
[----:B------:R-:W0:Y:S01]  /*5cb0*/  LDS.U16 R20, [R142+0xc] ;  /* 0x00000c008e147984 */ /* 0x000e220000000400 */
[----:B------:R-:W-:-:S03]  /*5cc0*/  SHF.L.U32 R154, R2, 0x1, RZ ;  /* 0x00000001029a7819 */ /* 0x000fc600000006ff */
[----:B------:R-:W-:Y:S01]  /*5cd0*/  LDS.U16 R18, [R142+0x12] ;  /* 0x000012008e127984 */ /* 0x000fe20000000400 */
[----:B------:R-:W-:-:S03]  /*5ce0*/  IADD3 R36, R177, 0xa0, RZ ;  /* 0x000000a0b1247810 */ /* 0x000fc60007ffe0ff */
[----:B------:R-:W0:Y:S01]  /*5cf0*/  LDS.U16 R19, [R142+0x10] ;  /* 0x000010008e137984 */ /* 0x000e220000000400 */
[----:B------:R-:W-:-:S03]  /*5d00*/  SHF.L.U32 R158, R42, 0x1, RZ ;  /* 0x000000012a9e7819 */ /* 0x000fc600000006ff */
[----:B------:R-:W-:Y:S01]  /*5d10*/  LDS.U16 R16, [R142+0x16] ;  /* 0x000016008e107984 */ /* 0x000fe20000000400 */
[----:B------:R-:W-:-:S03]  /*5d20*/  IADD3 R2, R177, 0x140, RZ ;  /* 0x00000140b1027810 */ /* 0x000fc60007ffe0ff */
[----:B------:R-:W0:Y:S04]  /*5d30*/  LDS.U16 R17, [R142+0x14] ;  /* 0x000014008e117984 */ /* 0x000e280000000400 */
[----:B------:R-:W-:Y:S04]  /*5d40*/  LDS.U16 R14, [R142+0x1a] ;  /* 0x00001a008e0e7984 */ /* 0x000fe80000000400 */
[----:B------:R-:W0:Y:S04]  /*5d50*/  LDS.U16 R15, [R142+0x18] ;  /* 0x000018008e0f7984 */ /* 0x000e280000000400 */
[----:B------:R1:W0:Y:S01]  /*5d60*/  LDS.U16 R12, [R142+0x1e] ;  /* 0x00001e008e0c7984 */ /* 0x0002220000000400 */
[----:B------:R-:W-:Y:S01]  /*5d70*/  IMAD.SHL.U32 R157, R40, 0x2, RZ ;  /* 0x00000002289d7824 */ /* 0x000fe200078e00ff */
[----:B------:R-:W-:-:S02]  /*5d80*/  SHF.L.U32 R156, R38, 0x1, RZ ;  /* 0x00000001269c7819 */ /* 0x000fc400000006ff */
[-C--:B------:R-:W-:Y:S02]  /*5d90*/  LEA.HI.SX32 R36, R36, R177.reuse, 0x1b ;  /* 0x000000b124247211 */ /* 0x080fe400078fdaff */
[----:B------:R-:W-:Y:S02]  /*5da0*/  LEA.HI.SX32 R2, R2, R177, 0x1b ;  /* 0x000000b102027211 */ /* 0x000fe400078fdaff */
[C---:B------:R-:W-:Y:S01]  /*5db0*/  IADD3 R40, R177.reuse, 0xe0, RZ ;  /* 0x000000e0b1287810 */ /* 0x040fe20007ffe0ff */
[----:B------:R-:W-:Y:S01]  /*5dc0*/  IMAD.SHL.U32 R155, R36, 0x2, RZ ;  /* 0x00000002249b7824 */ /* 0x000fe200078e00ff */
[----:B------:R-:W-:Y:S02]  /*5dd0*/  SHF.L.U32 R150, R2, 0x1, RZ ;  /* 0x0000000102967819 */ /* 0x000fe400000006ff */
[C---:B------:R-:W-:Y:S02]  /*5de0*/  IADD3 R2, R177.reuse, 0x1c0, RZ ;  /* 0x000001c0b1027810 */ /* 0x040fe40007ffe0ff */
[----:B------:R-:W-:-:S02]  /*5df0*/  IADD3 R38, R177, 0x100, RZ ;  /* 0x00000100b1267810 */ /* 0x000fc40007ffe0ff */
[C---:B------:R-:W-:Y:S02]  /*5e00*/  IADD3 R36, R177.reuse, 0x120, RZ ;  /* 0x00000120b1247810 */ /* 0x040fe40007ffe0ff */
[----:B------:R-:W-:Y:S02]  /*5e10*/  ISETP.NE.AND P1, PT, R182, RZ, PT ;  /* 0x000000ffb600720c */ /* 0x000fe40003f25270 */
        /* <DEDUP_REMOVED lines=8> */
[----:B------:R-:W-:-:S03]  /*5ea0*/  IMAD.SHL.U32 R151, R36, 0x2, RZ ;  /* 0x0000000224977824 */ /* 0x000fc600078e00ff */
[----:B-1----:R-:W-:-:S05]  /*5eb0*/  LEA.HI.SX32 R142, R2, R2, 0x1b ;  /* 0x00000002028e7211 */ /* 0x002fca00078fdaff */
[----:B------:R-:W-:Y:S01]  /*5ec0*/  IMAD.SHL.U32 R142, R142, 0x2, RZ ;  /* 0x000000028e8e7824 */ /* 0x000fe200078e00ff */
[----:B------:R-:W-:Y:S02]  /*5ed0*/  HADD2.F32 R46, -RZ, R141.H0_H0 ;  /* 0x2000008dff2e7230 */ /* 0x000fe40000004100 */
[----:B------:R-:W-:Y:S02]  /*5ee0*/  HADD2.F32 R45, -RZ, R140.H0_H0 ;  /* 0x2000008cff2d7230 */ /* 0x000fe40000004100 */
        /* <DEDUP_REMOVED lines=22> */
[----:B------:R-:W-:Y:S01]  /*6050*/  FMUL.FTZ R235, R104, R40 ;  /* 0x0000002868eb7220 */ /* 0x000fe20000410000 */
[----:B------:R-:W-:Y:S01]  /*6060*/  HADD2.F32 R20, -RZ, R20.H0_H0 ;  /* 0x20000014ff147230 */ /* 0x000fe20000004100 */
[----:B------:R-:W-:Y:S01]  /*6070*/  FMUL.FTZ R195, R22, R203 ;  /* 0x000000cb16c37220 */ /* 0x000fe20000410000 */
[----:B------:R-:W-:Y:S01]  /*6080*/  HADD2.F32 R38, -RZ, R119.H0_H0 ;  /* 0x20000077ff267230 */ /* 0x000fe20000004100 */
[----:B------:R-:W-:Y:S01]  /*6090*/  FMUL.FTZ R234, R105, R39 ;  /* 0x0000002769ea7220 */ /* 0x000fe20000410000 */
        /* <DEDUP_REMOVED lines=11> */
[----:B------:R-:W-:Y:S01]  /*6150*/  FMUL.FTZ R197, R18, R201 ;  /* 0x000000c912c57220 */ /* 0x000fe20000410000 */
[----:B----4-:R-:W-:Y:S04]  /*6160*/  STS.U16 [R160+0x420], R5 ;  /* 0x00042005a0007388 */ /* 0x010fe80000000400 */
[----:B------:R0:W-:Y:S02]  /*6170*/  STS.U16 [R159+0x460], R0 ;  /* 0x000460009f007388 */ /* 0x0001e40000000400 */
[----:B0-----:R-:W-:Y:S02]  /*6180*/  IADD3 R0, R177, 0x160, RZ ;  /* 0x00000160b1007810 */ /* 0x001fe40007ffe0ff */
[----:B------:R-:W-:Y:S02]  /*6190*/  STS.U16 [R158+0x4a0], R7 ;  /* 0x0004a0079e007388 */ /* 0x000fe40000000400 */
[----:B------:R-:W-:-:S02]  /*61a0*/  LEA.HI.SX32 R0, R0, R177, 0x1b ;  /* 0x000000b100007211 */ /* 0x000fc400078fdaff */
[----:B------:R-:W-:Y:S03]  /*61b0*/  STS.U16 [R157+0x4e0], R4 ;  /* 0x0004e0049d007388 */ /* 0x000fe60000000400 */
[----:B------:R-:W-:Y:S01]  /*61c0*/  IMAD.SHL.U32 R149, R0, 0x2, RZ ;  /* 0x0000000200957824 */ /* 0x000fe200078e00ff */
[----:B------:R0:W-:Y:S01]  /*61d0*/  STS.U16 [R156+0x520], R9 ;  /* 0x000520099c007388 */ /* 0x0001e20000000400 */
[----:B------:R-:W-:-:S03]  /*61e0*/  IADD3 R0, R177, 0x1e0, RZ ;  /* 0x000001e0b1007810 */ /* 0x000fc60007ffe0ff */
[----:B------:R1:W-:Y:S01]  /*61f0*/  STS.U16 [R155+0x560], R6 ;  /* 0x000560069b007388 */ /* 0x0003e20000000400 */
[----:B0-----:R-:W-:Y:S01]  /*6200*/  FMUL.FTZ R9, R47, 1.4426950216293334961 ;  /* 0x3fb8aa3b2f097820 */ /* 0x001fe20000410000 */
[----:B------:R-:W-:-:S03]  /*6210*/  LEA.HI.SX32 R0, R0, R177, 0x1b ;  /* 0x000000b100007211 */ /* 0x000fc600078fdaff */
[----:B------:R-:W-:Y:S01]  /*6220*/  FMUL.FTZ R199, R111, R9 ;  /* 0x000000096fc77220 */ /* 0x000fe20000410000 */
[C---:B-1----:R-:W-:Y:S02]  /*6230*/  IADD3 R6, R177.reuse, 0x180, RZ ;  /* 0x00000180b1067810 */ /* 0x042fe40007ffe0ff */
[----:B------:R-:W-:Y:S01]  /*6240*/  IADD3 R4, R177, 0x1a0, RZ ;  /* 0x000001a0b1047810 */ /* 0x000fe20007ffe0ff */
[----:B------:R-:W-:Y:S01]  /*6250*/  IMAD.SHL.U32 R145, R0, 0x2, RZ ;  /* 0x0000000200917824 */ /* 0x000fe200078e00ff */
[-C--:B------:R-:W-:Y:S01]  /*6260*/  LEA.HI.SX32 R6, R6, R177.reuse, 0x1b ;  /* 0x000000b106067211 */ /* 0x080fe200078fdaff */
[----:B------:R-:W0:Y:S01]  /*6270*/  MUFU.EX2 R199, R199 ;  /* 0x000000c700c77308 */ /* 0x000e220000000800 */
[----:B------:R-:W-:Y:S02]  /*6280*/  LEA.HI.SX32 R4, R4, R177, 0x1b ;  /* 0x000000b104047211 */ /* 0x000fe400078fdaff */
[----:B------:R-:W-:Y:S01]  /*6290*/  MOV R0, UR36 ;  /* 0x0000002400007c02 */ /* 0x000fe20008000f00 */
[----:B--2---:R1:W-:Y:S01]  /*62a0*/  STS.U16 [R154+0x5a0], R11 ;  /* 0x0005a00b9a007388 */ /* 0x0043e20000000400 */
[----:B------:R-:W-:Y:S01]  /*62b0*/  SHF.L.U32 R148, R6, 0x1, RZ ;  /* 0x0000000106947819 */ /* 0x000fe200000006ff */
[----:B------:R-:W-:Y:S01]  /*62c0*/  IMAD.SHL.U32 R147, R4, 0x2, RZ ;  /* 0x0000000204937824 */ /* 0x000fe200078e00ff */
[----:B------:R-:W-:Y:S01]  /*62d0*/  LEA R0, R0, UR7, 0x8 ;  /* 0x0000000700007c11 */ /* 0x000fe2000f8e40ff */
[----:B------:R-:W-:Y:S01]  /*62e0*/  STS.U16 [R153+0x5e0], R8 ;  /* 0x0005e00899007388 */ /* 0x000fe20000000400 */
[----:B------:R-:W-:-:S03]  /*62f0*/  @P1 IADD3 R0, R182, 0x200, RZ ;  /* 0x00000200b6001810 */ /* 0x000fc60007ffe0ff */
[----:B------:R-:W-:Y:S04]  /*6300*/  STS.U16 [R152+0x620], R27 ;  /* 0x0006201b98007388 */ /* 0x000fe80000000400 */
[----:B------:R-:W-:Y:S01]  /*6310*/  STS.U16 [R151+0x660], R10 ;  /* 0x0006600a97007388 */ /* 0x000fe20000000400 */
[----:B------:R-:W-:-:S03]  /*6320*/  SHF.L.U32 R0, R0, 0x2, RZ ;  /* 0x0000000200007819 */ /* 0x000fc600000006ff */
[----:B---3--:R-:W-:Y:S04]  /*6330*/  STS.U16 [R150+0x6a0], R29 ;  /* 0x0006a01d96007388 */ /* 0x008fe80000000400 */
        /* <DEDUP_REMOVED lines=21> */
[----:B------:R-:W3:Y:S01]  /*6490*/  LDS.U16 R217, [R142+0x43c] ;  /* 0x00043c008ed97984 */ /* 0x000ee20000000400 */
[----:B------:R-:W-:-:S03]  /*64a0*/  FMUL.FTZ R242, R110, R9 ;  /* 0x000000096ef27220 */ /* 0x000fc60000410000 */
[----:B0-----:R0:W-:Y:S01]  /*64b0*/  STS [R0+0x1af8], R199 ;  /* 0x001af8c700007388 */ /* 0x0011e20000000800 */
[-C--:B------:R-:W-:Y:S01]  /*64c0*/  FMUL.FTZ R243, R109, R9.reuse ;  /* 0x000000096df37220 */ /* 0x080fe20000410000 */
[----:B------:R-:W-:Y:S01]  /*64d0*/  HFMA2.MMA R4, -RZ, RZ, 0, 4.76837158203125e-07 ;  /* 0x00000008ff047435 */ /* 0x000fe200000001ff */
[----:B------:R-:W4:Y:S01]  /*64e0*/  MUFU.EX2 R242, R242 ;  /* 0x000000f200f27308 */ /* 0x000f220000000800 */
[-C--:B------:R-:W-:Y:S02]  /*64f0*/  FMUL.FTZ R246, R108, R9.reuse ;  /* 0x000000096cf67220 */ /* 0x080fe40000410000 */
[----:B------:R-:W-:-:S05]  /*6500*/  FMUL.FTZ R247, R107, R9 ;  /* 0x000000096bf77220 */ /* 0x000fca0000410000 */
[----:B------:R-:W0:Y:S01]  /*6510*/  MUFU.EX2 R243, R243 ;  /* 0x000000f300f37308 */ /* 0x000e220000000800 */
[----:B-1----:R-:W-:Y:S02]  /*6520*/  IMAD.MOV.U32 R11, RZ, RZ, RZ ;  /* 0x000000ffff0b7224 */ /* 0x002fe400078e00ff */
[-C--:B------:R-:W-:Y:S02]  /*6530*/  FMUL.FTZ R188, R106, R9.reuse ;  /* 0x000000096abc7220 */ /* 0x080fe40000410000 */
[----:B------:R-:W-:Y:S01]  /*6540*/  @!P2 IMAD.WIDE R2, R35, R4, UR10 ;  /* 0x0000000a2302ae25 */ /* 0x000fe2000f8e0204 */
[----:B------:R-:W-:Y:S06]  /*6550*/  BAR.SYNC.DEFER_BLOCKING 0x0 ;  /* 0x0000000000007b1d */ /* 0x000fec0000010000 */
[----:B------:R-:W1:Y:S01]  /*6560*/  MUFU.EX2 R246, R246 ;  /* 0x000000f600f67308 */ /* 0x000e620000000800 */
[----:B------:R-:W-:-:S02]  /*6570*/  FMUL.FTZ R190, R104, R9 ;  /* 0x0000000968be7220 */ /* 0x000fc40000410000 */
[----:B----4-:R-:W-:-:S05]  /*6580*/  FMUL.FTZ R130, R199, R242 ;  /* 0x000000f2c7827220 */ /* 0x010fca0000410000 */
[----:B------:R-:W4:Y:S01]  /*6590*/  MUFU.EX2 R247, R247 ;  /* 0x000000f700f77308 */ /* 0x000f220000000800 */
[-C--:B------:R-:W-:Y:S02]  /*65a0*/  FMUL.FTZ R189, R105, R9.reuse ;  /* 0x0000000969bd7220 */ /* 0x080fe40000410000 */
[-C--:B------:R-:W-:Y:S02]  /*65b0*/  FMUL.FTZ R215, R103, R9.reuse ;  /* 0x0000000967d77220 */ /* 0x080fe40000410000 */
[----:B------:R-:W-:-:S03]  /*65c0*/  FMUL.FTZ R4, R102, R9 ;  /* 0x0000000966047220 */ /* 0x000fc60000410000 */
[----:B------:R-:W1:Y:S01]  /*65d0*/  MUFU.EX2 R188, R188 ;  /* 0x000000bc00bc7308 */ /* 0x000e620000000800 */
[----:B------:R2:W5:Y:S01]  /*65e0*/  @!P2 LDG.E R11, [R2.64+0x4] ;  /* 0x00000420020ba981 */ /* 0x000562000c1e1900 */
[-C--:B------:R-:W-:Y:S02]  /*65f0*/  FMUL.FTZ R5, R101, R9.reuse ;  /* 0x0000000965057220 */ /* 0x080fe40000410000 */
[-C--:B------:R-:W-:Y:S02]  /*6600*/  FMUL.FTZ R127, R100, R9.reuse ;  /* 0x00000009647f7220 */ /* 0x080fe40000410000 */
[-C--:B------:R-:W-:Y:S02]  /*6610*/  FMUL.FTZ R126, R99, R9.reuse ;  /* 0x00000009637e7220 */ /* 0x080fe40000410000 */
[----:B0-----:R-:W-:Y:S02]  /*6620*/  FMUL.FTZ R0, R97, R9 ;  /* 0x0000000961007220 */ /* 0x001fe40000410000 */
[----:B--2---:R-:W-:-:S02]  /*6630*/  FFMA.FTZ R2, R242, R132, R131 ;  /* 0x00000084f2027223 */ /* 0x004fc40000010083 */
[-C--:B------:R-:W-:Y:S02]  /*6640*/  FMUL.FTZ R3, R98, R9.reuse ;  /* 0x0000000962037220 */ /* 0x080fe40000410000 */
[----:B------:R-:W-:Y:S01]  /*6650*/  FMUL.FTZ R187, R96, R9 ;  /* 0x0000000960bb7220 */ /* 0x000fe20000410000 */
[----:B------:R-:W0:Y:S01]  /*6660*/  MUFU.EX2 R190, R190 ;  /* 0x000000be00be7308 */ /* 0x000e220000000800 */
[C---:B------:R-:W-:Y:S02]  /*6670*/  FMUL.FTZ R9, R243.reuse, R130 ;  /* 0x00000082f3097220 */ /* 0x040fe40000410000 */
[----:B------:R-:W-:Y:S02]  /*6680*/  FFMA.FTZ R2, R243, R2, R128 ;  /* 0x00000002f3027223 */ /* 0x000fe40000010080 */
[C---:B-1----:R-:W-:Y:S02]  /*6690*/  FMUL.FTZ R192, R246.reuse, R9 ;  /* 0x00000009f6c07220 */ /* 0x042fe40000410000 */
[----:B------:R-:W-:Y:S01]  /*66a0*/  FMUL.FTZ R130, R23, R202 ;  /* 0x000000ca17827220 */ /* 0x000fe20000410000 */
[----:B------:R-:W1:Y:S01]  /*66b0*/  MUFU.EX2 R189, R189 ;  /* 0x000000bd00bd7308 */ /* 0x000e620000000800 */
[----:B------:R-:W-:-:S02]  /*66c0*/  FFMA.FTZ R2, R246, R2, R133 ;  /* 0x00000002f6027223 */ /* 0x000fc40000010085 */
[C---:B----4-:R-:W-:Y:S01]  /*66d0*/  FMUL.FTZ R9, R247.reuse, R192 ;  /* 0x000000c0f7097220 */ /* 0x050fe20000410000 */
[----:B------:R-:W-:Y:S01]  /*66e0*/  ISETP.NE.AND P2, PT, R182, 0x1f, PT ;  /* 0x0000001fb600780c */ /* 0x000fe20003f45270 */
[----:B------:R-:W-:-:S03]  /*66f0*/  FFMA.FTZ R2, R247, R2, R130 ;  /* 0x00000002f7027223 */ /* 0x000fc60000010082 */
[----:B------:R-:W2:Y:S01]  /*6700*/  MUFU.EX2 R215, R215 ;  /* 0x000000d700d77308 */ /* 0x000ea20000000800 */
[----:B------:R-:W-:Y:S02]  /*6710*/  FMUL.FTZ R191, R188, R9 ;  /* 0x00000009bcbf7220 */ /* 0x000fe40000410000 */
[----:B------:R-:W-:Y:S02]  /*6720*/  FMUL.FTZ R9, R20, R235 ;  /* 0x000000eb14097220 */ /* 0x000fe40000410000 */
[----:B------:R-:W-:-:S03]  /*6730*/  FFMA.FTZ R2, R188, R2, R195 ;  /* 0x00000002bc027223 */ /* 0x000fc600000100c3 */
[----:B------:R-:W4:Y:S01]  /*6740*/  MUFU.EX2 R4, R4 ;  /* 0x0000000400047308 */ /* 0x000f220000000800 */
[C---:B0-----:R-:W-:Y:S01]  /*6750*/  FFMA.FTZ R2, R190.reuse, R2, R9 ;  /* 0x00000002be027223 */ /* 0x041fe20000010009 */
[----:B------:R0:W0:Y:S01]  /*6760*/  @P2 LDS R222, [R182.X4+0x22fc] ;  /* 0x0022fc00b6de2984 */ /* 0x0000220000004800 */
[----:B------:R-:W-:-:S05]  /*6770*/  FMUL.FTZ R192, R190, R191 ;  /* 0x000000bfbec07220 */ /* 0x000fca0000410000 */
[----:B------:R-:W3:Y:S01]  /*6780*/  MUFU.EX2 R5, R5 ;  /* 0x0000000500057308 */ /* 0x000ee20000000800 */
[C---:B-1----:R-:W-:Y:S01]  /*6790*/  FFMA.FTZ R2, R189.reuse, R2, R194 ;  /* 0x00000002bd027223 */ /* 0x042fe200000100c2 */
[----:B------:R-:W-:Y:S01]  /*67a0*/  HADD2.F32 R35, -RZ, R116.H0_H0 ;  /* 0x20000074ff237230 */ /* 0x000fe20000004100 */
[----:B------:R-:W-:-:S05]  /*67b0*/  FMUL.FTZ R192, R189, R192 ;  /* 0x000000c0bdc07220 */ /* 0x000fca0000410000 */
[----:B------:R-:W1:Y:S01]  /*67c0*/  MUFU.EX2 R127, R127 ;  /* 0x0000007f007f7308 */ /* 0x000e620000000800 */
[C---:B--2---:R-:W-:Y:S01]  /*67d0*/  FFMA.FTZ R2, R215.reuse, R2, R198 ;  /* 0x00000002d7027223 */ /* 0x044fe200000100c6 */
[----:B------:R-:W-:Y:S01]  /*67e0*/  HADD2.F32 R34, -RZ, R115.H0_H0 ;  /* 0x20000073ff227230 */ /* 0x000fe20000004100 */
[----:B------:R-:W-:Y:S01]  /*67f0*/  FMUL.FTZ R191, R215, R192 ;  /* 0x000000c0d7bf7220 */ /* 0x000fe20000410000 */
[----:B------:R-:W-:-:S04]  /*6800*/  HADD2.F32 R16, -RZ, R16.H0_H0 ;  /* 0x20000010ff107230 */ /* 0x000fc80000004100 */
[----:B------:R-:W2:Y:S01]  /*6810*/  MUFU.EX2 R126, R126 ;  /* 0x0000007e007e7308 */ /* 0x000ea20000000800 */
[----:B------:R-:W-:Y:S02]  /*6820*/  FMUL.FTZ R129, R100, R35 ;  /* 0x0000002364817220 */ /* 0x000fe40000410000 */
[----:B------:R-:W-:Y:S02]  /*6830*/  FMUL.FTZ R248, R17, R230 ;  /* 0x000000e611f87220 */ /* 0x000fe40000410000 */
[----:B----4-:R-:W-:-:S03]  /*6840*/  FFMA.FTZ R2, R4, R2, R197 ;  /* 0x0000000204027223 */ /* 0x010fc600000100c5 */
[----:B------:R-:W4:Y:S01]  /*6850*/  MUFU.EX2 R3, R3 ;  /* 0x0000000300037308 */ /* 0x000f220000000800 */
[----:B------:R-:W-:Y:S01]  /*6860*/  HADD2.F32 R33, -RZ, R114.H0_H0 ;  /* 0x20000072ff217230 */ /* 0x000fe20000004100 */
[----:B------:R-:W-:Y:S01]  /*6870*/  FMUL.FTZ R192, R4, R191 ;  /* 0x000000bf04c07220 */ /* 0x000fe20000410000 */
[----:B------:R-:W-:Y:S01]  /*6880*/  HADD2.F32 R15, -RZ, R15.H0_H0 ;  /* 0x2000000fff0f7230 */ /* 0x000fe20000004100 */
[----:B------:R-:W-:Y:S02]  /*6890*/  FMUL.FTZ R196, R99, R34 ;  /* 0x0000002263c47220 */ /* 0x000fe40000410000 */
[----:B------:R-:W-:Y:S02]  /*68a0*/  FMUL.FTZ R216, R16, R129 ;  /* 0x0000008110d87220 */ /* 0x000fe40000410000 */
[----:B------:R-:W0:Y:S01]  /*68b0*/  MUFU.EX2 R0, R0 ;  /* 0x0000000000007308 */ /* 0x000e220000000800 */
[C---:B---3--:R-:W-:Y:S01]  /*68c0*/  FFMA.FTZ R2, R5.reuse, R2, R248 ;  /* 0x0000000205027223 */ /* 0x048fe200000100f8 */
[----:B------:R-:W-:Y:S01]  /*68d0*/  HADD2.F32 R32, -RZ, R113.H0_H0 ;  /* 0x20000071ff207230 */ /* 0x000fe20000004100 */
[----:B------:R-:W-:Y:S01]  /*68e0*/  FMUL.FTZ R192, R5, R192 ;  /* 0x000000c005c07220 */ /* 0x000fe20000410000 */
[----:B------:R-:W-:Y:S01]  /*68f0*/  HADD2.F32 R14, -RZ, R14.H0_H0 ;  /* 0x2000000eff0e7230 */ /* 0x000fe20000004100 */
[----:B------:R-:W-:-:S02]  /*6900*/  FMUL.FTZ R29, R98, R33 ;  /* 0x00000021621d7220 */ /* 0x000fc40000410000 */
[----:B------:R-:W-:Y:S02]  /*6910*/  FMUL.FTZ R219, R15, R196 ;  /* 0x000000c40fdb7220 */ /* 0x000fe40000410000 */
[C---:B-1----:R-:W-:Y:S01]  /*6920*/  FFMA.FTZ R2, R127.reuse, R2, R216 ;  /* 0x000000027f027223 */ /* 0x042fe200000100d8 */
[----:B------:R-:W-:Y:S01]  /*6930*/  HADD2.F32 R13, -RZ, R13.H0_H0 ;  /* 0x2000000dff0d7230 */ /* 0x000fe20000004100 */
[----:B------:R-:W-:Y:S02]  /*6940*/  FMUL.FTZ R191, R127, R192 ;  /* 0x000000c07fbf7220 */ /* 0x000fe40000410000 */
[----:B------:R-:W-:Y:S02]  /*6950*/  FMUL.FTZ R30, R97, R32 ;  /* 0x00000020611e7220 */ /* 0x000fe40000410000 */
[----:B------:R-:W-:Y:S02]  /*6960*/  FMUL.FTZ R212, R14, R29 ;  /* 0x0000001d0ed47220 */ /* 0x000fe40000410000 */
[C---:B--2---:R-:W-:Y:S01]  /*6970*/  FFMA.FTZ R2, R126.reuse, R2, R219 ;  /* 0x000000027e027223 */ /* 0x044fe200000100db */
[----:B------:R-:W1:Y:S01]  /*6980*/  MUFU.EX2 R187, R187 ;  /* 0x000000bb00bb7308 */ /* 0x000e620000000800 */
[----:B------:R-:W-:Y:S01]  /*6990*/  FMUL.FTZ R192, R126, R191 ;  /* 0x000000bf7ec07220 */ /* 0x000fe20000410000 */
[----:B------:R-:W-:Y:S01]  /*69a0*/  HADD2.F32 R31, -RZ, R112.H0_H0 ;  /* 0x20000070ff1f7230 */ /* 0x000fe20000004100 */
[----:B------:R-:W-:-:S02]  /*69b0*/  FMUL.FTZ R191, R13, R30 ;  /* 0x0000001e0dbf7220 */ /* 0x000fc40000410000 */
[C---:B----4-:R-:W-:Y:S01]  /*69c0*/  FFMA.FTZ R2, R3.reuse, R2, R212 ;  /* 0x0000000203027223 */ /* 0x050fe200000100d4 */
[----:B------:R-:W-:Y:S01]  /*69d0*/  HADD2.F32 R12, -RZ, R12.H0_H0 ;  /* 0x2000000cff0c7230 */ /* 0x000fe20000004100 */
[----:B------:R-:W-:Y:S01]  /*69e0*/  FMUL.FTZ R221, R3, R192 ;  /* 0x000000c003dd7220 */ /* 0x000fe20000410000 */
[----:B------:R-:W-:Y:S01]  /*69f0*/  HADD2.F32 R225, -RZ, R218.H0_H0 ;  /* 0x200000daffe17230 */ /* 0x000fe20000004100 */
[----:B0-----:R-:W-:Y:S01]  /*6a00*/  FFMA.FTZ R223, R0, R2, R191 ;  /* 0x0000000200df7223 */ /* 0x001fe200000100bf */
[----:B------:R-:W-:Y:S01]  /*6a10*/  HADD2.F32 R2, -RZ, R217.H0_H0 ;  /* 0x200000d9ff027230 */ /* 0x000fe20000004100 */
[----:B------:R-:W-:Y:S02]  /*6a20*/  FMUL.FTZ R27, R96, R31 ;  /* 0x0000001f601b7220 */ /* 0x000fe40000410000 */
[----:B------:R-:W-:Y:S01]  /*6a30*/  FMUL.FTZ R220, R0, R221 ;  /* 0x000000dd00dc7220 */ /* 0x000fe20000410000 */
[----:B------:R-:W-:Y:S01]  /*6a40*/  HADD2.F32 R221, -RZ, R10.H0_H0 ;  /* 0x2000000affdd7230 */ /* 0x000fe20000004100 */
[----:B------:R-:W-:Y:S01]  /*6a50*/  FMUL.FTZ R192, R12, R27 ;  /* 0x0000001b0cc07220 */ /* 0x000fe20000410000 */
[----:B------:R-:W-:Y:S01]  /*6a60*/  BSSY B0, `(.L_x_5551) ;  /* 0x0000017000007945 */ /* 0x000fe20003800000 */
[----:B------:R-:W-:-:S02]  /*6a70*/  FMUL.FTZ R218, R80, R225 ;  /* 0x000000e150da7220 */ /* 0x000fc40000410000 */
[----:B------:R-:W-:Y:S01]  /*6a80*/  FMUL.FTZ R10, R81, R2 ;  /* 0x00000002510a7220 */ /* 0x000fe20000410000 */
[----:B------:R-:W-:Y:S01]  /*6a90*/  HADD2.F32 R225, -RZ, R214.H0_H0 ;  /* 0x200000d6ffe17230 */ /* 0x000fe20000004100 */
[----:B------:R-:W-:Y:S01]  /*6aa0*/  ISETP.GE.AND P3, PT, R177, 0x1, PT ;  /* 0x00000001b100780c */ /* 0x000fe20003f66270 */
[C---:B-1----:R-:W-:Y:S01]  /*6ab0*/  FMUL.FTZ R220, R187.reuse, R220 ;  /* 0x000000dcbbdc7220 */ /* 0x042fe20000410000 */
[----:B------:R-:W-:Y:S01]  /*6ac0*/  HADD2.F32 R211, -RZ, R211.H0_H0 ;  /* 0x200000d3ffd37230 */ /* 0x000fe20000004100 */
[C---:B------:R-:W-:Y:S01]  /*6ad0*/  FFMA.FTZ R223, R187.reuse, R223, R192 ;  /* 0x000000dfbbdf7223 */ /* 0x040fe200000100c0 */
[----:B------:R-:W-:Y:S01]  /*6ae0*/  HADD2.F32 R2, -RZ, R213.H0_H0 ;  /* 0x200000d5ff027230 */ /* 0x000fe20000004100 */
[----:B------:R-:W-:Y:S02]  /*6af0*/  FMUL.FTZ R221, R82, R221 ;  /* 0x000000dd52dd7220 */ /* 0x000fe40000410000 */
        /* <DEDUP_REMOVED lines=13> */
.L_x_5552:
[----:B------:R-:W-:Y:S05]  /*6bd0*/  BSYNC B0 ;  /* 0x0000000000007941 */ /* 0x000fea0003800000 */
.L_x_5551:
[----:B-1----:R-:W-:Y:S01]  /*6be0*/  FMUL.FTZ R217, R187, R222 ;  /* 0x000000debbd97220 */ /* 0x002fe20000410000 */
[----:B0-----:R-:W-:Y:S01]  /*6bf0*/  HADD2.F32 R213, -RZ, R8.H0_H0 ;  /* 0x20000008ffd57230 */ /* 0x001fe20000004100 */
[----:B------:R-:W-:Y:S01]  /*6c00*/  FMUL.FTZ R8, R83, R2 ;  /* 0x0000000253087220 */ /* 0x000fe20000410000 */
[----:B------:R-:W-:Y:S01]  /*6c10*/  HADD2.F32 R2, -RZ, R7.H0_H0 ;  /* 0x20000007ff027230 */ /* 0x000fe20000004100 */
[C---:B------:R-:W-:Y:S01]  /*6c20*/  FFMA.FTZ R224, R0.reuse, R214, R221 ;  /* 0x000000d600e07223 */ /* 0x040fe200000100dd */
[----:B------:R-:W-:Y:S01]  /*6c30*/  HADD2.F32 R210, -RZ, R210.H0_H0 ;  /* 0x200000d2ffd27230 */ /* 0x000fe20000004100 */
[----:B------:R-:W-:Y:S01]  /*6c40*/  FMUL.FTZ R214, R0, R217 ;  /* 0x000000d900d67220 */ /* 0x000fe20000410000 */
[----:B------:R-:W-:Y:S01]  /*6c50*/  HADD2.F32 R209, -RZ, R209.H0_H0 ;  /* 0x200000d1ffd17230 */ /* 0x000fe20000004100 */
[----:B------:R-:W-:Y:S01]  /*6c60*/  FMUL.FTZ R7, R84, R213 ;  /* 0x000000d554077220 */ /* 0x000fe20000410000 */
[----:B------:R-:W-:Y:S01]  /*6c70*/  HADD2.F32 R213, -RZ, R6.H0_H0 ;  /* 0x20000006ffd57230 */ /* 0x000fe20000004100 */
[C---:B------:R-:W-:Y:S01]  /*6c80*/  FFMA.FTZ R224, R3.reuse, R224, R8 ;  /* 0x000000e003e07223 */ /* 0x040fe20000010008 */
[----:B------:R-:W-:Y:S01]  /*6c90*/  SHFL.UP PT, R227, R220, 0x1, RZ ;  /* 0x04200000dce37989 */ /* 0x000fe200000e00ff */
[----:B------:R-:W-:Y:S01]  /*6ca0*/  FMUL.FTZ R217, R3, R214 ;  /* 0x000000d603d97220 */ /* 0x000fe20000410000 */
[----:B------:R-:W-:Y:S01]  /*6cb0*/  HADD2.F32 R206, -RZ, R206.H0_H0 ;  /* 0x200000ceffce7230 */ /* 0x000fe20000004100 */
[----:B------:R-:W-:Y:S01]  /*6cc0*/  FMUL.FTZ R6, R85, R2 ;  /* 0x0000000255067220 */ /* 0x000fe20000410000 */
[----:B------:R-:W-:Y:S01]  /*6cd0*/  HADD2.F32 R125, -RZ, R125.H0_H0 ;  /* 0x2000007dff7d7230 */ /* 0x000fe20000004100 */
[C---:B------:R-:W-:Y:S01]  /*6ce0*/  FFMA.FTZ R224, R126.reuse, R224, R7 ;  /* 0x000000e07ee07223 */ /* 0x040fe20000010007 */
[----:B------:R-:W-:Y:S01]  /*6cf0*/  HADD2.F32 R124, -RZ, R124.H0_H0 ;  /* 0x2000007cff7c7230 */ /* 0x000fe20000004100 */
[----:B------:R-:W-:Y:S01]  /*6d00*/  FMUL.FTZ R2, R126, R217 ;  /* 0x000000d97e027220 */ /* 0x000fe20000410000 */
[----:B------:R-:W-:Y:S01]  /*6d10*/  ISETP.NE.AND P4, PT, R176, 0x1f, PT ;  /* 0x0000001fb000780c */ /* 0x000fe20003f85270 */
[----:B------:R-:W-:Y:S01]  /*6d20*/  FMUL.FTZ R214, R86, R213 ;  /* 0x000000d556d67220 */ /* 0x000fe20000410000 */
[C---:B------:R-:W-:Y:S01]  /*6d30*/  ISETP.NE.AND P5, PT, R182.reuse, RZ, PT ;  /* 0x000000ffb600720c */ /* 0x040fe20003fa5270 */
[C---:B------:R-:W-:Y:S01]  /*6d40*/  FFMA.FTZ R224, R127.reuse, R224, R6 ;  /* 0x000000e07fe07223 */ /* 0x040fe20000010006 */
[C---:B------:R-:W-:Y:S01]  /*6d50*/  SHF.L.U32 R250, R182.reuse, 0x4, RZ ;  /* 0x00000004b6fa7819 */ /* 0x040fe200000006ff */
[----:B------:R-:W-:Y:S01]  /*6d60*/  FMUL.FTZ R2, R127, R2 ;  /* 0x000000027f027220 */ /* 0x000fe20000410000 */
[----:B------:R-:W-:Y:S01]  /*6d70*/  LEA.HI.SX32 R249, R182, R182, 0x1b ;  /* 0x000000b6b6f97211 */ /* 0x000fe200078fdaff */
[----:B------:R-:W-:Y:S01]  /*6d80*/  FMUL.FTZ R217, R87, R210 ;  /* 0x000000d257d97220 */ /* 0x000fe20000410000 */
[----:B------:R-:W-:Y:S01]  /*6d90*/  HADD2.F32 R210, -RZ, R208.H0_H0 ;  /* 0x200000d0ffd27230 */ /* 0x000fe20000004100 */
[C---:B------:R-:W-:Y:S01]  /*6da0*/  FFMA.FTZ R224, R5.reuse, R224, R214 ;  /* 0x000000e005e07223 */ /* 0x040fe200000100d6 */
[----:B------:R-:W-:Y:S01]  /*6db0*/  HADD2.F32 R208, -RZ, R193.H0_H0 ;  /* 0x200000c1ffd07230 */ /* 0x000fe20000004100 */
[----:B------:R-:W-:Y:S01]  /*6dc0*/  FMUL.FTZ R213, R5, R2 ;  /* 0x0000000205d57220 */ /* 0x000fe20000410000 */
[----:B------:R-:W-:Y:S01]  /*6dd0*/  LEA.HI.SX32 R250, R250, R250, 0x1b ;  /* 0x000000fafafa7211 */ /* 0x000fe200078fdaff */
[----:B------:R-:W-:Y:S01]  /*6de0*/  FMUL.FTZ R2, R88, R209 ;  /* 0x000000d158027220 */ /* 0x000fe20000410000 */
[----:B------:R-:W-:Y:S01]  /*6df0*/  ULDC.64 UR18, c[0x0][0x298] ;  /* 0x0000a60000127ab9 */ /* 0x000fe20000000a00 */
[C---:B------:R-:W-:Y:S01]  /*6e00*/  FFMA.FTZ R209, R4.reuse, R224, R217 ;  /* 0x000000e004d17223 */ /* 0x040fe200000100d9 */
[----:B------:R-:W-:Y:S01]  /*6e10*/  ULDC.64 UR20, c[0x0][0x2b8] ;  /* 0x0000ae0000147ab9 */ /* 0x000fe20000000a00 */
[----:B------:R-:W-:Y:S01]  /*6e20*/  FMUL.FTZ R224, R4, R213 ;  /* 0x000000d504e07220 */ /* 0x000fe20000410000 */
[----:B------:R-:W-:Y:S01]  /*6e30*/  UIMAD UR18, UR38, UR18, URZ ;  /* 0x00000012261272a4 */ /* 0x000fe2000f8e023f */
[----:B------:R-:W-:Y:S01]  /*6e40*/  FMUL.FTZ R210, R89, R210 ;  /* 0x000000d259d27220 */ /* 0x000fe20000410000 */
[----:B------:R-:W-:Y:S01]  /*6e50*/  UIMAD UR20, UR38, UR20, URZ ;  /* 0x00000014261472a4 */ /* 0x000fe2000f8e023f */
[C---:B------:R-:W-:Y:S01]  /*6e60*/  FFMA.FTZ R209, R215.reuse, R209, R2 ;  /* 0x000000d1d7d17223 */ /* 0x040fe20000010002 */
[----:B------:R-:W-:Y:S01]  /*6e70*/  UIMAD UR18, UR37, UR19, UR18 ;  /* 0x00000013251272a4 */ /* 0x000fe2000f8e0212 */
[----:B------:R-:W-:Y:S01]  /*6e80*/  FMUL.FTZ R226, R215, R224 ;  /* 0x000000e0d7e27220 */ /* 0x000fe20000410000 */
[----:B------:R-:W-:Y:S01]  /*6e90*/  UIMAD UR20, UR37, UR21, UR20 ;  /* 0x00000015251472a4 */ /* 0x000fe2000f8e0214 */
[----:B------:R-:W-:Y:S01]  /*6ea0*/  FMUL.FTZ R193, R90, R225 ;  /* 0x000000e15ac17220 */ /* 0x000fe20000410000 */
[----:B------:R-:W0:Y:S01]  /*6eb0*/  SHFL.UP PT, R224, R223, 0x1, RZ ;  /* 0x04200000dfe07989 */ /* 0x000e2200000e00ff */
[C---:B------:R-:W-:Y:S01]  /*6ec0*/  FFMA.FTZ R225, R189.reuse, R209, R210 ;  /* 0x000000d1bde17223 */ /* 0x040fe200000100d2 */
[----:B------:R-:W-:Y:S01]  /*6ed0*/  BSSY B0, `(.L_x_5553) ;  /* 0x0000137000007945 */ /* 0x000fe20003800000 */
        /* <DEDUP_REMOVED lines=16> */
[----:B0-----:R-:W-:Y:S02]  /*6fe0*/  @P3 FFMA.FTZ R223, R220, R224, R223 ;  /* 0x000000e0dcdf3223 */ /* 0x001fe400000100df */
[C---:B------:R-:W-:Y:S02]  /*6ff0*/  FFMA.FTZ R225, R242.reuse, R225, R209 ;  /* 0x000000e1f2e17223 */ /* 0x040fe400000100d1 */
[----:B------:R-:W-:Y:S01]  /*7000*/  FMUL.FTZ R224, R242, R125 ;  /* 0x0000007df2e07220 */ /* 0x000fe20000410000 */
[----:B------:R-:W0:Y:S01]  /*7010*/  SHFL.UP PT, R124, R223, 0x2, RZ ;  /* 0x04400000df7c7989 */ /* 0x000e2200000e00ff */
[----:B------:R-:W-:Y:S01]  /*7020*/  @P3 FMUL.FTZ R220, R220, R227 ;  /* 0x000000e3dcdc3220 */ /* 0x000fe20000410000 */
[----:B------:R-:W-:Y:S01]  /*7030*/  ISETP.GE.AND P3, PT, R177, 0x2, PT ;  /* 0x00000002b100780c */ /* 0x000fe20003f66270 */
[----:B------:R-:W-:Y:S01]  /*7040*/  IMAD.U32 R231, RZ, RZ, UR7 ;  /* 0x00000007ffe77e24 */ /* 0x000fe2000f8e00ff */
[----:B------:R-:W1:Y:S04]  /*7050*/  SHFL.DOWN PT, R226, R225, 0x1, 0x1f ;  /* 0x08201f00e1e27f89 */ /* 0x000e6800000e0000 */
[----:B------:R-:W2:Y:S04]  /*7060*/  SHFL.DOWN PT, R227, R224, 0x1, 0x1f ;  /* 0x08201f00e0e37f89 */ /* 0x000ea800000e0000 */
[----:B------:R-:W3:Y:S03]  /*7070*/  SHFL.UP PT, R125, R220, 0x2, RZ ;  /* 0x04400000dc7d7989 */ /* 0x000ee600000e00ff */
[----:B0-----:R-:W-:-:S02]  /*7080*/  @P3 FFMA.FTZ R223, R220, R124, R223 ;  /* 0x0000007cdcdf3223 */ /* 0x001fc400000100df */
[----:B-1----:R-:W-:-:S03]  /*7090*/  @P4 FFMA.FTZ R225, R224, R226, R225 ;  /* 0x000000e2e0e14223 */ /* 0x002fc600000100e1 */
[----:B------:R-:W0:Y:S01]  /*70a0*/  SHFL.UP PT, R124, R223, 0x4, RZ ;  /* 0x04800000df7c7989 */ /* 0x000e2200000e00ff */
[----:B--2---:R-:W-:-:S03]  /*70b0*/  @P4 FMUL.FTZ R224, R224, R227 ;  /* 0x000000e3e0e04220 */ /* 0x004fc60000410000 */
[----:B------:R-:W1:Y:S01]  /*70c0*/  SHFL.DOWN PT, R226, R225, 0x2, 0x1f ;  /* 0x08401f00e1e27f89 */ /* 0x000e6200000e0000 */
[----:B------:R-:W-:Y:S01]  /*70d0*/  ISETP.GE.U32.AND P4, PT, R176, 0x1e, PT ;  /* 0x0000001eb000780c */ /* 0x000fe20003f86070 */
[----:B---3--:R-:W-:Y:S02]  /*70e0*/  @P3 FMUL.FTZ R220, R220, R125 ;  /* 0x0000007ddcdc3220 */ /* 0x008fe40000410000 */
[----:B------:R-:W2:Y:S01]  /*70f0*/  SHFL.DOWN PT, R227, R224, 0x2, 0x1f ;  /* 0x08401f00e0e37f89 */ /* 0x000ea200000e0000 */
[----:B------:R-:W-:-:S03]  /*7100*/  ISETP.GE.AND P3, PT, R177, 0x4, PT ;  /* 0x00000004b100780c */ /* 0x000fc60003f66270 */
[----:B------:R-:W3:Y:S10]  /*7110*/  SHFL.UP PT, R125, R220, 0x4, RZ ;  /* 0x04800000dc7d7989 */ /* 0x000ef400000e00ff */
[----:B0-----:R-:W-:-:S02]  /*7120*/  @P3 FFMA.FTZ R223, R220, R124, R223 ;  /* 0x0000007cdcdf3223 */ /* 0x001fc400000100df */
[----:B-1----:R-:W-:-:S03]  /*7130*/  @!P4 FFMA.FTZ R225, R224, R226, R225 ;  /* 0x000000e2e0e1c223 */ /* 0x002fc600000100e1 */
[----:B------:R-:W0:Y:S01]  /*7140*/  SHFL.UP PT, R124, R223, 0x8, RZ ;  /* 0x05000000df7c7989 */ /* 0x000e2200000e00ff */
[----:B--2---:R-:W-:-:S03]  /*7150*/  @!P4 FMUL.FTZ R224, R224, R227 ;  /* 0x000000e3e0e0c220 */ /* 0x004fc60000410000 */
[----:B------:R-:W1:Y:S01]  /*7160*/  SHFL.DOWN PT, R226, R225, 0x4, 0x1f ;  /* 0x08801f00e1e27f89 */ /* 0x000e6200000e0000 */
[----:B------:R-:W-:Y:S01]  /*7170*/  ISETP.GE.U32.AND P4, PT, R176, 0x1c, PT ;  /* 0x0000001cb000780c */ /* 0x000fe20003f86070 */
[----:B---3--:R-:W-:Y:S02]  /*7180*/  @P3 FMUL.FTZ R220, R220, R125 ;  /* 0x0000007ddcdc3220 */ /* 0x008fe40000410000 */
[----:B------:R-:W2:Y:S01]  /*7190*/  SHFL.DOWN PT, R227, R224, 0x4, 0x1f ;  /* 0x08801f00e0e37f89 */ /* 0x000ea200000e0000 */
[----:B------:R-:W-:-:S03]  /*71a0*/  ISETP.GE.AND P3, PT, R177, 0x8, PT ;  /* 0x00000008b100780c */ /* 0x000fc60003f66270 */
[----:B------:R-:W3:Y:S10]  /*71b0*/  SHFL.UP PT, R125, R220, 0x8, RZ ;  /* 0x05000000dc7d7989 */ /* 0x000ef400000e00ff */
[----:B0-----:R-:W-:Y:S01]  /*71c0*/  @P3 FFMA.FTZ R223, R220, R124, R223 ;  /* 0x0000007cdcdf3223 */ /* 0x001fe200000100df */
[----:B------:R-:W-:Y:S01]  /*71d0*/  MOV R124, UR30 ;  /* 0x0000001e007c7c02 */ /* 0x000fe20008000f00 */
[----:B-1----:R-:W-:-:S03]  /*71e0*/  @!P4 FFMA.FTZ R225, R224, R226, R225 ;  /* 0x000000e2e0e1c223 */ /* 0x002fc600000100e1 */
[----:B------:R-:W-:Y:S01]  /*71f0*/  ISETP.GE.OR P0, PT, R124, c[0x0][0x174], P0 ;  /* 0x00005d007c007a0c */ /* 0x000fe20000706670 */
[----:B------:R-:W0:Y:S01]  /*7200*/  SHFL.UP PT, R226, R223, 0x10, RZ ;  /* 0x06000000dfe27989 */ /* 0x000e2200000e00ff */
[----:B------:R-:W-:Y:S02]  /*7210*/  IMAD.MOV.U32 R124, RZ, RZ, 0x3f800000 ;  /* 0x3f800000ff7c7424 */ /* 0x000fe400078e00ff */
[----:B--2---:R-:W-:Y:S01]  /*7220*/  @!P4 FMUL.FTZ R224, R224, R227 ;  /* 0x000000e3e0e0c220 */ /* 0x004fe20000410000 */
[----:B------:R-:W1:Y:S01]  /*7230*/  SHFL.DOWN PT, R228, R225, 0x8, 0x1f ;  /* 0x09001f00e1e47f89 */ /* 0x000e6200000e0000 */
[----:B------:R-:W-:Y:S01]  /*7240*/  ISETP.GE.U32.AND P4, PT, R176, 0x18, PT ;  /* 0x00000018b000780c */ /* 0x000fe20003f86070 */
[----:B---3--:R-:W-:Y:S01]  /*7250*/  @P3 FMUL.FTZ R220, R220, R125 ;  /* 0x0000007ddcdc3220 */ /* 0x008fe20000410000 */
[----:B------:R-:W-:Y:S01]  /*7260*/  MOV R125, RZ ;  /* 0x000000ff007d7202 */ /* 0x000fe20000000f00 */
[----:B------:R-:W2:Y:S01]  /*7270*/  SHFL.DOWN PT, R229, R224, 0x8, 0x1f ;  /* 0x09001f00e0e57f89 */ /* 0x000ea200000e0000 */
[----:B------:R-:W-:-:S03]  /*7280*/  ISETP.GE.AND P3, PT, R177, 0x10, PT ;  /* 0x00000010b100780c */ /* 0x000fc60003f66270 */
[----:B------:R-:W3:Y:S04]  /*7290*/  SHFL.UP PT, R227, R220, 0x10, RZ ;  /* 0x06000000dce37989 */ /* 0x000ee800000e00ff */
[----:B------:R-:W-:Y:S01]  /*72a0*/  @!P0 LDS.64 R124, [R231.X8+0x2378] ;  /* 0x00237800e77c8984 */ /* 0x000fe20000008a00 */
[----:B------:R-:W-:-:S05]  /*72b0*/  ISETP.GE.U32.AND P0, PT, R176, 0x10, PT ;  /* 0x00000010b000780c */ /* 0x000fca0003f06070 */
[----:B0-----:R-:W-:Y:S02]  /*72c0*/  @P3 FFMA.FTZ R223, R220, R226, R223 ;  /* 0x000000e2dcdf3223 */ /* 0x001fe400000100df */
[----:B-----5:R-:W-:Y:S01]  /*72d0*/  SHFL.IDX PT, R226, R11, RZ, 0x1f ;  /* 0x00001fff0be27589 */ /* 0x020fe200000e0000 */
[----:B-1----:R-:W-:-:S03]  /*72e0*/  @!P4 FFMA.FTZ R225, R224, R228, R225 ;  /* 0x000000e4e0e1c223 */ /* 0x002fc600000100e1 */
[----:B------:R-:W-:Y:S01]  /*72f0*/  SHFL.UP PT, R223, R223, 0x1, RZ ;  /* 0x04200000dfdf7989 */ /* 0x000fe200000e00ff */
[----:B--2---:R-:W-:-:S03]  /*7300*/  @!P4 FMUL.FTZ R224, R224, R229 ;  /* 0x000000e5e0e0c220 */ /* 0x004fc60000410000 */
[----:B------:R-:W0:Y:S01]  /*7310*/  SHFL.DOWN PT, R228, R225, 0x10, 0x1f ;  /* 0x0a001f00e1e47f89 */ /* 0x000e2200000e0000 */
[----:B---3--:R-:W-:-:S03]  /*7320*/  @P3 FMUL.FTZ R220, R220, R227 ;  /* 0x000000e3dcdc3220 */ /* 0x008fc60000410000 */
[----:B------:R-:W1:Y:S04]  /*7330*/  SHFL.DOWN PT, R227, R224, 0x10, 0x1f ;  /* 0x0a001f00e0e37f89 */ /* 0x000e6800000e0000 */
[----:B------:R-:W2:Y:S01]  /*7340*/  SHFL.UP PT, R220, R220, 0x1, RZ ;  /* 0x04200000dcdc7989 */ /* 0x000ea200000e00ff */
[C---:B0-----:R-:W-:Y:S02]  /*7350*/  @!P0 FFMA.FTZ R225, R224.reuse, R228, R225 ;  /* 0x000000e4e0e18223 */ /* 0x041fe400000100e1 */
[----:B-1----:R-:W-:-:S03]  /*7360*/  @!P0 FMUL.FTZ R224, R224, R227 ;  /* 0x000000e3e0e08220 */ /* 0x002fc60000410000 */
[----:B------:R-:W-:Y:S01]  /*7370*/  SHFL.DOWN PT, R229, R225, 0x1, 0x1f ;  /* 0x08201f00e1e57f89 */ /* 0x000fe200000e0000 */
[----:B--2---:R-:W-:-:S03]  /*7380*/  @P1 FFMA.FTZ R226, R220, R226, R223 ;  /* 0x000000e2dce21223 */ /* 0x004fc600000100df */
[----:B------:R-:W-:Y:S01]  /*7390*/  SHFL.IDX PT, R227, R125, RZ, 0x1f ;  /* 0x00001fff7de37589 */ /* 0x000fe200000e0000 */
[----:B------:R-:W-:Y:S01]  /*73a0*/  IADD3 R223, R182, 0xe0, RZ ;  /* 0x000000e0b6df7810 */ /* 0x000fe20007ffe0ff */
[----:B------:R-:W-:Y:S02]  /*73b0*/  FFMA.FTZ R199, R199, R226, R132 ;  /* 0x000000e2c7c77223 */ /* 0x000fe40000010084 */
[----:B------:R-:W0:Y:S01]  /*73c0*/  SHFL.DOWN PT, R228, R224, 0x1, 0x1f ;  /* 0x08201f00e0e47f89 */ /* 0x000e2200000e0000 */
[----:B------:R-:W-:Y:S01]  /*73d0*/  LEA.HI.SX32 R223, R223, R182, 0x1b ;  /* 0x000000b6dfdf7211 */ /* 0x000fe200078fdaff */
[----:B------:R-:W-:Y:S02]  /*73e0*/  FFMA.FTZ R131, R242, R199, R131 ;  /* 0x000000c7f2837223 */ /* 0x000fe40000010083 */
[----:B------:R-:W-:Y:S01]  /*73f0*/  SHFL.IDX PT, R225, R225, RZ, 0x1f ;  /* 0x00001fffe1e17589 */ /* 0x000fe200000e0000 */
[----:B------:R-:W-:Y:S02]  /*7400*/  FFMA.FTZ R241, R26, -R241, R199 ;  /* 0x800000f11af17223 */ /* 0x000fe400000100c7 */
[----:B------:R-:W-:Y:S01]  /*7410*/  FFMA.FTZ R128, R243, R131, R128 ;  /* 0x00000083f3807223 */ /* 0x000fe20000010080 */
[----:B------:R-:W1:Y:S01]  /*7420*/  SHFL.IDX PT, R224, R224, RZ, 0x1f ;  /* 0x00001fffe0e07589 */ /* 0x000e6200000e0000 */
[----:B------:R-:W-:-:S02]  /*7430*/  FFMA.FTZ R240, R28, -R207, R131 ;  /* 0x800000cf1cf07223 */ /* 0x000fc40000010083 */
[----:B------:R-:W-:Y:S02]  /*7440*/  FFMA.FTZ R133, R246, R128, R133 ;  /* 0x00000080f6857223 */ /* 0x000fe40000010085 */
[----:B------:R-:W-:Y:S02]  /*7450*/  FFMA.FTZ R239, R25, -R204, R128 ;  /* 0x800000cc19ef7223 */ /* 0x000fe40000010080 */
[----:B------:R-:W-:Y:S02]  /*7460*/  FFMA.FTZ R130, R247, R133, R130 ;  /* 0x00000085f7827223 */ /* 0x000fe40000010082 */
[----:B------:R-:W-:Y:S02]  /*7470*/  FFMA.FTZ R238, R24, -R205, R133 ;  /* 0x800000cd18ee7223 */ /* 0x000fe40000010085 */
[----:B------:R-:W-:Y:S02]  /*7480*/  FFMA.FTZ R195, R188, R130, R195 ;  /* 0x00000082bcc37223 */ /* 0x000fe400000100c3 */
[----:B------:R-:W-:-:S02]  /*7490*/  FFMA.FTZ R237, R23, -R202, R130 ;  /* 0x800000ca17ed7223 */ /* 0x000fc40000010082 */
[----:B------:R-:W-:Y:S02]  /*74a0*/  FFMA.FTZ R132, R190, R195, R9 ;  /* 0x000000c3be847223 */ /* 0x000fe40000010009 */
[----:B0-----:R-:W-:Y:S01]  /*74b0*/  @P2 FFMA.FTZ R227, R228, R227, R229 ;  /* 0x000000e3e4e32223 */ /* 0x001fe200000100e5 */
[C---:B------:R-:W-:Y:S01]  /*74c0*/  IADD3 R229, R182.reuse, 0x20, RZ ;  /* 0x00000020b6e57810 */ /* 0x040fe20007ffe0ff */
[----:B------:R-:W-:Y:S02]  /*74d0*/  FFMA.FTZ R194, R189, R132, R194 ;  /* 0x00000084bdc27223 */ /* 0x000fe400000100c2 */
[----:B------:R-:W-:Y:S01]  /*74e0*/  FFMA.FTZ R11, R227, R222, R218 ;  /* 0x000000dee30b7223 */ /* 0x000fe200000100da */
[----:B------:R-:W-:Y:S01]  /*74f0*/  IADD3 R227, R182, 0x60, RZ ;  /* 0x00000060b6e37810 */ /* 0x000fe20007ffe0ff */
[----:B------:R-:W-:Y:S01]  /*7500*/  FFMA.FTZ R198, R215, R194, R198 ;  /* 0x000000c2d7c67223 */ /* 0x000fe200000100c6 */
[-C--:B------:R-:W-:Y:S01]  /*7510*/  LEA.HI.SX32 R229, R229, R182.reuse, 0x1b ;  /* 0x000000b6e5e57211 */ /* 0x080fe200078fdaff */
[----:B------:R-:W-:Y:S01]  /*7520*/  FFMA.FTZ R10, R187, R11, R10 ;  /* 0x0000000bbb0a7223 */ /* 0x000fe2000001000a */
[----:B------:R-:W-:Y:S01]  /*7530*/  LEA.HI.SX32 R227, R227, R182, 0x1b ;  /* 0x000000b6e3e37211 */ /* 0x000fe200078fdaff */
[----:B------:R-:W-:-:S02]  /*7540*/  FFMA.FTZ R197, R4, R198, R197 ;  /* 0x000000c604c57223 */ /* 0x000fc400000100c5 */
[----:B------:R-:W-:Y:S02]  /*7550*/  FFMA.FTZ R9, R0, R10, R221 ;  /* 0x0000000a00097223 */ /* 0x000fe400000100dd */
[----:B------:R-:W-:Y:S02]  /*7560*/  FFMA.FTZ R248, R5, R197, R248 ;  /* 0x000000c505f87223 */ /* 0x000fe400000100f8 */
[----:B------:R-:W-:Y:S02]  /*7570*/  FFMA.FTZ R8, R3, R9, R8 ;  /* 0x0000000903087223 */ /* 0x000fe40000010008 */
[----:B-1----:R-:W-:Y:S01]  /*7580*/  FFMA.FTZ R125, R224, R125, R225 ;  /* 0x0000007de07d7223 */ /* 0x002fe200000100e1 */
[----:B------:R-:W-:Y:S01]  /*7590*/  IADD3 R225, R182, 0xa0, RZ ;  /* 0x000000a0b6e17810 */ /* 0x000fe20007ffe0ff */
[----:B------:R-:W-:Y:S02]  /*75a0*/  FFMA.FTZ R7, R126, R8, R7 ;  /* 0x000000087e077223 */ /* 0x000fe40000010007 */
[----:B------:R-:W-:Y:S01]  /*75b0*/  FMUL.FTZ R124, R224, R124 ;  /* 0x0000007ce07c7220 */ /* 0x000fe20000410000 */
[----:B------:R-:W-:Y:S01]  /*75c0*/  LEA.HI.SX32 R225, R225, R182, 0x1b ;  /* 0x000000b6e1e17211 */ /* 0x000fe200078fdaff */
[----:B------:R-:W-:-:S02]  /*75d0*/  FFMA.FTZ R6, R127, R7, R6 ;  /* 0x000000077f067223 */ /* 0x000fc40000010006 */
[----:B------:R-:W-:Y:S02]  /*75e0*/  FFMA.FTZ R127, R127, R248, R216 ;  /* 0x000000f87f7f7223 */ /* 0x000fe400000100d8 */
[----:B------:R-:W-:Y:S02]  /*75f0*/  FFMA.FTZ R5, R5, R6, R214 ;  /* 0x0000000605057223 */ /* 0x000fe400000100d6 */
[----:B------:R-:W-:Y:S02]  /*7600*/  FFMA.FTZ R126, R126, R127, R219 ;  /* 0x0000007f7e7e7223 */ /* 0x000fe400000100db */
[----:B------:R-:W-:Y:S02]  /*7610*/  FFMA.FTZ R4, R4, R5, R217 ;  /* 0x0000000504047223 */ /* 0x000fe400000100d9 */
[----:B------:R-:W-:Y:S02]  /*7620*/  FFMA.FTZ R236, R22, -R203, R195 ;  /* 0x800000cb16ec7223 */ /* 0x000fe400000100c3 */
[----:B------:R-:W-:-:S02]  /*7630*/  FFMA.FTZ R2, R215, R4, R2 ;  /* 0x00000004d7027223 */ /* 0x000fc40000010002 */
[----:B------:R-:W-:Y:S02]  /*7640*/  FFMA.FTZ R3, R3, R126, R212 ;  /* 0x0000007e03037223 */ /* 0x000fe400000100d4 */
[----:B------:R-:W-:Y:S02]  /*7650*/  FFMA.FTZ R189, R189, R2, R210 ;  /* 0x00000002bdbd7223 */ /* 0x000fe400000100d2 */
[----:B------:R-:W-:Y:S02]  /*7660*/  IMAD.U32 R210, RZ, RZ, UR7 ;  /* 0x00000007ffd27e24 */ /* 0x000fe4000f8e00ff */
[----:B------:R-:W-:Y:S02]  /*7670*/  FFMA.FTZ R193, R190, R189, R193 ;  /* 0x000000bdbec17223 */ /* 0x000fe400000100c1 */
[----:B------:R-:W-:Y:S01]  /*7680*/  FMUL.FTZ R190, R98, R9 ;  /* 0x0000000962be7220 */ /* 0x000fe20000410000 */
[----:B------:R0:W-:Y:S01]  /*7690*/  @!P5 STS.64 [R210.X8+0x2378], R124 ;  /* 0x0023787cd200d388 */ /* 0x0001e20000008a00 */
[----:B------:R-:W-:-:S02]  /*76a0*/  FFMA.FTZ R188, R188, R193, R213 ;  /* 0x000000c1bcbc7223 */ /* 0x000fc400000100d5 */
[----:B------:R-:W-:Y:S02]  /*76b0*/  FFMA.FTZ R0, R0, R3, R191 ;  /* 0x0000000300007223 */ /* 0x000fe400000100bf */
[----:B------:R-:W-:Y:S02]  /*76c0*/  FFMA.FTZ R247, R247, R188, R208 ;  /* 0x000000bcf7f77223 */ /* 0x000fe400000100d0 */
[----:B------:R-:W-:Y:S02]  /*76d0*/  FMUL.FTZ R244, R100, R7 ;  /* 0x0000000764f47220 */ /* 0x000fe40000410000 */
[-C--:B------:R-:W-:Y:S02]  /*76e0*/  FFMA.FTZ R246, R246, R247.reuse, R211 ;  /* 0x000000f7f6f67223 */ /* 0x080fe400000100d3 */
[----:B------:R-:W-:Y:S02]  /*76f0*/  FMUL.FTZ R202, R108, R247 ;  /* 0x000000f76cca7220 */ /* 0x000fe40000410000 */
[----:B------:R-:W-:-:S02]  /*7700*/  FFMA.FTZ R243, R243, R246, R206 ;  /* 0x000000f6f3f37223 */ /* 0x000fc400000100ce */
[----:B------:R-:W-:Y:S02]  /*7710*/  FMUL.FTZ R205, R109, R246 ;  /* 0x000000f66dcd7220 */ /* 0x000fe40000410000 */
[-C--:B------:R-:W-:Y:S02]  /*7720*/  FFMA.FTZ R242, R242, R243.reuse, R209 ;  /* 0x000000f3f2f27223 */ /* 0x080fe400000100d1 */
[----:B------:R-:W-:Y:S02]  /*7730*/  FMUL.FTZ R206, R110, R243 ;  /* 0x000000f36ece7220 */ /* 0x000fe40000410000 */
[----:B0-----:R-:W-:Y:S02]  /*7740*/  FMUL.FTZ R125, R111, R242 ;  /* 0x000000f26f7d7220 */ /* 0x001fe40000410000 */
        /* <DEDUP_REMOVED lines=8> */
[----:B------:R-:W-:Y:S01]  /*77d0*/  FMUL.FTZ R191, R97, R10 ;  /* 0x0000000a61bf7220 */ /* 0x000fe20000410000 */
[----:B------:R0:W-:Y:S01]  /*77e0*/  STS [R250.X4+0x864], R209 ;  /* 0x000864d1fa007388 */ /* 0x0001e20000004800 */
[----:B------:R-:W-:Y:S02]  /*77f0*/  FMUL.FTZ R217, R33, R190 ;  /* 0x000000be21d97220 */ /* 0x000fe40000410000 */
[----:B------:R-:W-:Y:S02]  /*7800*/  FMUL.FTZ R245, R99, R8 ;  /* 0x0000000863f57220 */ /* 0x000fe40000410000 */
[----:B------:R-:W-:Y:S01]  /*7810*/  FMUL.FTZ R208, R106, R193 ;  /* 0x000000c16ad07220 */ /* 0x000fe20000410000 */
[----:B------:R1:W-:Y:S01]  /*7820*/  STS [R250.X4+0x874], R217 ;  /* 0x000874d9fa007388 */ /* 0x0003e20000004800 */
[----:B------:R-:W-:Y:S02]  /*7830*/  FFMA.FTZ R203, R237, R207, R204 ;  /* 0x000000cfedcb7223 */ /* 0x000fe400000100cc */
[----:B------:R-:W-:-:S02]  /*7840*/  FMUL.FTZ R213, R35, R244 ;  /* 0x000000f423d57220 */ /* 0x000fc40000410000 */
[----:B------:R-:W-:Y:S02]  /*7850*/  FMUL.FTZ R211, R36, R231 ;  /* 0x000000e724d37220 */ /* 0x000fe40000410000 */
[----:B------:R-:W-:Y:S01]  /*7860*/  FMUL.FTZ R219, R32, R191 ;  /* 0x000000bf20db7220 */ /* 0x000fe20000410000 */
[----:B------:R2:W-:Y:S01]  /*7870*/  STS [R250.X4+0x86c], R213 ;  /* 0x00086cd5fa007388 */ /* 0x0005e20000004800 */
[----:B------:R-:W-:Y:S02]  /*7880*/  FMUL.FTZ R215, R34, R245 ;  /* 0x000000f522d77220 */ /* 0x000fe40000410000 */
[----:B------:R-:W-:Y:S01]  /*7890*/  FFMA.FTZ R187, R187, R0, R192 ;  /* 0x00000000bbbb7223 */ /* 0x000fe200000100c0 */
[----:B------:R3:W-:Y:S01]  /*78a0*/  STS [R250.X4+0x868], R211 ;  /* 0x000868d3fa007388 */ /* 0x0007e20000004800 */
[----:B0-----:R-:W-:Y:S02]  /*78b0*/  FMUL.FTZ R209, R104, R189 ;  /* 0x000000bd68d17220 */ /* 0x001fe40000410000 */
[----:B------:R-:W-:Y:S01]  /*78c0*/  FFMA.FTZ R235, R20, -R235, R132 ;  /* 0x800000eb14eb7223 */ /* 0x000fe20000010084 */
[----:B------:R0:W-:Y:S01]  /*78d0*/  STS [R250.X4+0x878], R219 ;  /* 0x000878dbfa007388 */ /* 0x0001e20000004800 */
[----:B------:R-:W-:-:S02]  /*78e0*/  FFMA.FTZ R204, R236, R208, R203 ;  /* 0x000000d0eccc7223 */ /* 0x000fc400000100cb */
[----:B------:R-:W-:Y:S01]  /*78f0*/  FMUL.FTZ R192, R96, R11 ;  /* 0x0000000b60c07220 */ /* 0x000fe20000410000 */
[----:B------:R4:W-:Y:S01]  /*7900*/  STS [R250.X4+0x870], R215 ;  /* 0x000870d7fa007388 */ /* 0x0009e20000004800 */
[----:B-1----:R-:W-:Y:S02]  /*7910*/  FMUL.FTZ R217, R103, R4 ;  /* 0x0000000467d97220 */ /* 0x002fe40000410000 */
[----:B------:R-:W-:Y:S02]  /*7920*/  FMUL.FTZ R210, R105, R2 ;  /* 0x0000000269d27220 */ /* 0x000fe40000410000 */
[-C--:B--2---:R-:W-:Y:S02]  /*7930*/  FMUL.FTZ R213, R40, R209.reuse ;  /* 0x000000d128d57220 */ /* 0x084fe40000410000 */
[----:B---3--:R-:W-:Y:S02]  /*7940*/  FFMA.FTZ R211, R235, R209, R204 ;  /* 0x000000d1ebd37223 */ /* 0x008fe400000100cc */
[----:B------:R-:W-:Y:S01]  /*7950*/  FFMA.FTZ R232, R18, -R201, R197 ;  /* 0x800000c912e87223 */ /* 0x000fe200000100c5 */
[----:B------:R1:W-:Y:S01]  /*7960*/  STS [R250.X4+0x858], R213 ;  /* 0x000858d5fa007388 */ /* 0x0003e20000004800 */
[----:B------:R-:W-:-:S02]  /*7970*/  FMUL.FTZ R221, R31, R192 ;  /* 0x000000c01fdd7220 */ /* 0x000fc40000410000 */
[----:B0-----:R-:W-:Y:S02]  /*7980*/  FMUL.FTZ R219, R38, R217 ;  /* 0x000000d926db7220 */ /* 0x001fe40000410000 */
[----:B----4-:R-:W-:Y:S01]  /*7990*/  FMUL.FTZ R215, R39, R210 ;  /* 0x000000d227d77220 */ /* 0x010fe20000410000 */
[----:B------:R0:W-:Y:S01]  /*79a0*/  STS [R250.X4+0x87c], R221 ;  /* 0x00087cddfa007388 */ /* 0x0001e20000004800 */
[----:B------:R-:W-:Y:S02]  /*79b0*/  FMUL.FTZ R209, R41, R208 ;  /* 0x000000d029d17220 */ /* 0x000fe40000410000 */
[----:B------:R-:W-:Y:S01]  /*79c0*/  FMUL.FTZ R207, R42, R207 ;  /* 0x000000cf2acf7220 */ /* 0x000fe20000410000 */
[----:B------:R2:W-:Y:S01]  /*79d0*/  STS [R250.X4+0x860], R219 ;  /* 0x000860dbfa007388 */ /* 0x0005e20000004800 */
[----:B------:R-:W-:Y:S01]  /*79e0*/  FMUL.FTZ R203, R43, R202 ;  /* 0x000000ca2bcb7220 */ /* 0x000fe20000410000 */
[----:B-1----:R-:W-:Y:S01]  /*79f0*/  IADD3 R213, R182, 0x1e0, RZ ;  /* 0x000001e0b6d57810 */ /* 0x002fe20007ffe0ff */
[----:B------:R-:W-:Y:S01]  /*7a00*/  FMUL.FTZ R205, R44, R205 ;  /* 0x000000cd2ccd7220 */ /* 0x000fe20000410000 */
[----:B------:R-:W-:Y:S01]  /*7a10*/  STS [R250.X4+0x85c], R215 ;  /* 0x00085cd7fa007388 */ /* 0x000fe20000004800 */
[----:B------:R-:W-:Y:S01]  /*7a20*/  FMUL.FTZ R201, R45, R206 ;  /* 0x000000ce2dc97220 */ /* 0x000fe20000410000 */
[----:B0-----:R-:W-:Y:S01]  /*7a30*/  IADD3 R221, R182, 0x120, RZ ;  /* 0x00000120b6dd7810 */ /* 0x001fe20007ffe0ff */
[----:B------:R-:W-:Y:S01]  /*7a40*/  FMUL.FTZ R125, R46, R125 ;  /* 0x0000007d2e7d7220 */ /* 0x000fe20000410000 */
[----:B------:R0:W-:Y:S01]  /*7a50*/  STS [R250.X4+0x854], R209 ;  /* 0x000854d1fa007388 */ /* 0x0001e20000004800 */
[----:B------:R-:W-:Y:S01]  /*7a60*/  FFMA.FTZ R234, R21, -R234, R194 ;  /* 0x800000ea15ea7223 */ /* 0x000fe200000100c2 */
[----:B--2---:R-:W-:Y:S01]  /*7a70*/  IADD3 R219, R182, 0x160, RZ ;  /* 0x00000160b6db7810 */ /* 0x004fe20007ffe0ff */
[----:B------:R-:W-:Y:S01]  /*7a80*/  FFMA.FTZ R233, R19, -R200, R198 ;  /* 0x800000c813e97223 */ /* 0x000fe200000100c6 */
[----:B------:R1:W-:Y:S01]  /*7a90*/  STS [R250.X4+0x850], R207 ;  /* 0x000850cffa007388 */ /* 0x0003e20000004800 */
[----:B------:R-:W-:Y:S01]  /*7aa0*/  FFMA.FTZ R210, R234, R210, R211 ;  /* 0x000000d2ead27223 */ /* 0x000fe200000100d3 */
[C---:B------:R-:W-:Y:S01]  /*7ab0*/  IADD3 R211, R182.reuse, 0x1c0, RZ ;  /* 0x000001c0b6d37810 */ /* 0x040fe20007ffe0ff */
[----:B------:R-:W-:Y:S01]  /*7ac0*/  FFMA.FTZ R230, R17, -R230, R248 ;  /* 0x800000e611e67223 */ /* 0x000fe200000100f8 */
        /* <DEDUP_REMOVED lines=9> */
[----:B------:R-:W-:Y:S01]  /*7b60*/  FFMA.FTZ R231, R230, R231, R217 ;  /* 0x000000e7e6e77223 */ /* 0x000fe200000100d9 */
[C---:B--2---:R-:W-:Y:S01]  /*7b70*/  IADD3 R203, R182.reuse, 0x40, RZ ;  /* 0x00000040b6cb7810 */ /* 0x044fe20007ffe0ff */
[----:B------:R-:W-:Y:S01]  /*7b80*/  FMUL.FTZ R124, R87, R198 ;  /* 0x000000c6577c7220 */ /* 0x000fe20000410000 */
[----:B------:R2:W-:Y:S01]  /*7b90*/  STS [R250.X4+0x840], R125 ;  /* 0x0008407dfa007388 */ /* 0x0005e20000004800 */
[----:B------:R-:W-:Y:S01]  /*7ba0*/  IADD3 R217, R182, 0x1a0, RZ ;  /* 0x000001a0b6d97810 */ /* 0x000fe20007ffe0ff */
[----:B------:R-:W-:Y:S01]  /*7bb0*/  FFMA.FTZ R198, R16, -R129, R127 ;  /* 0x8000008110c67223 */ /* 0x000fe2000001007f */
[----:B0-----:R-:W-:Y:S01]  /*7bc0*/  IADD3 R205, R182, 0x100, RZ ;  /* 0x00000100b6cd7810 */ /* 0x001fe20007ffe0ff */
[----:B------:R-:W-:Y:S01]  /*7bd0*/  BAR.SYNC.DEFER_BLOCKING 0x0 ;  /* 0x0000000000007b1d */ /* 0x000fe20000010000 */
[----:B------:R-:W-:Y:S01]  /*7be0*/  LEA.HI.SX32 R228, R203, R182, 0x1b ;  /* 0x000000b6cbe47211 */ /* 0x000fe200078fdaff */
[----:B------:R-:W-:Y:S01]  /*7bf0*/  FMUL.FTZ R127, R84, R127 ;  /* 0x0000007f547f7220 */ /* 0x000fe20000410000 */
[C---:B-1----:R-:W-:Y:S01]  /*7c00*/  IADD3 R201, R182.reuse, 0x180, RZ ;  /* 0x00000180b6c97810 */ /* 0x042fe20007ffe0ff */
[----:B------:R-:W-:Y:S01]  /*7c10*/  FMUL.FTZ R129, R83, R126 ;  /* 0x0000007e53817220 */ /* 0x000fe20000410000 */
[----:B------:R-:W-:Y:S01]  /*7c20*/  LEA.HI.SX32 R226, R207, R182, 0x1b ;  /* 0x000000b6cfe27211 */ /* 0x000fe200078fdaff */
[----:B------:R-:W-:Y:S01]  /*7c30*/  FFMA.FTZ R196, R15, -R196, R126 ;  /* 0x800000c40fc47223 */ /* 0x000fe2000001007e */
[----:B--2---:R-:W-:Y:S01]  /*7c40*/  IADD3 R125, R182, 0x140, RZ ;  /* 0x00000140b67d7810 */ /* 0x004fe20007ffe0ff */
        /* <DEDUP_REMOVED lines=11> */
[----:B------:R-:W-:-:S02]  /*7d00*/  LEA.HI.SX32 R218, R201, R182, 0x1b ;  /* 0x000000b6c9da7211 */ /* 0x000fc400078fdaff */
[-C--:B------:R-:W-:Y:S02]  /*7d10*/  LEA.HI.SX32 R217, R217, R182.reuse, 0x1b ;  /* 0x000000b6d9d97211 */ /* 0x080fe400078fdaff */
[-C--:B------:R-:W-:Y:S01]  /*7d20*/  LEA.HI.SX32 R216, R211, R182.reuse, 0x1b ;  /* 0x000000b6d3d87211 */ /* 0x080fe200078fdaff */
[----:B------:R-:W0:Y:S01]  /*7d30*/  LDS R215, [R249.X4+0x840] ;  /* 0x00084000f9d77984 */ /* 0x000e220000004800 */
[-C--:B------:R-:W-:Y:S02]  /*7d40*/  LEA.HI.SX32 R214, R213, R182.reuse, 0x1b ;  /* 0x000000b6d5d67211 */ /* 0x080fe400078fdaff */
[----:B------:R-:W-:Y:S01]  /*7d50*/  MOV R126, R182 ;  /* 0x000000b6007e7202 */ /* 0x000fe20000000f00 */
        /* <DEDUP_REMOVED lines=18> */
[----:B-1----:R-:W-:-:S03]  /*7e80*/  FMUL.FTZ R125, R88, R194 ;  /* 0x000000c2587d7220 */ /* 0x002fc60000410000 */
[----:B------:R1:W-:Y:S01]  /*7e90*/  STS [R250.X4+0x10ac], R127 ;  /* 0x0010ac7ffa007388 */ /* 0x0003e20000004800 */
[----:B--2---:R-:W-:-:S03]  /*7ea0*/  FMUL.FTZ R131, R85, R248 ;  /* 0x000000f855837220 */ /* 0x004fc60000410000 */
[----:B------:R2:W-:Y:S01]  /*7eb0*/  STS [R250.X4+0x109c], R125 ;  /* 0x00109c7dfa007388 */ /* 0x0005e20000004800 */
[----:B---3--:R-:W-:-:S03]  /*7ec0*/  FMUL.FTZ R133, R81, R0 ;  /* 0x0000000051857220 */ /* 0x008fc60000410000 */
[----:B------:R3:W-:Y:S01]  /*7ed0*/  STS [R250.X4+0x10a8], R131 ;  /* 0x0010a883fa007388 */ /* 0x0007e20000004800 */
[----:B-1----:R-:W-:-:S03]  /*7ee0*/  IMAD.MOV.U32 R127, RZ, RZ, RZ ;  /* 0x000000ffff7f7224 */ /* 0x002fc600078e00ff */
[----:B------:R1:W-:Y:S01]  /*7ef0*/  STS [R250.X4+0x10b0], R129 ;  /* 0x0010b081fa007388 */ /* 0x0003e20000004800 */
[----:B--2---:R-:W-:-:S03]  /*7f00*/  FMUL.FTZ R125, R82, R3 ;  /* 0x00000003527d7220 */ /* 0x004fc60000410000 */
[----:B------:R2:W-:Y:S01]  /*7f10*/  STS [R250.X4+0x10b8], R133 ;  /* 0x0010b885fa007388 */ /* 0x0005e20000004800 */
[----:B---3--:R-:W-:-:S03]  /*7f20*/  MOV R131, UR37 ;  /* 0x0000002500837c02 */ /* 0x008fc60008000f00 */
[----:B------:R-:W-:Y:S01]  /*7f30*/  STS [R250.X4+0x10a0], R124 ;  /* 0x0010a07cfa007388 */ /* 0x000fe20000004800 */
[----:B-1----:R-:W-:-:S03]  /*7f40*/  IMAD.U32 R129, RZ, RZ, UR37 ;  /* 0x00000025ff817e24 */ /* 0x002fc6000f8e00ff */
[----:B------:R1:W-:Y:S01]  /*7f50*/  STS [R250.X4+0x10b4], R125 ;  /* 0x0010b47dfa007388 */ /* 0x0003e20000004800 */
[----:B--2---:R-:W-:-:S03]  /*7f60*/  MOV R133, UR39 ;  /* 0x0000002700857c02 */ /* 0x004fc60008000f00 */
[----:B------:R2:W-:Y:S01]  /*7f70*/  STS [R250.X4+0x1094], R195 ;  /* 0x001094c3fa007388 */ /* 0x0005e20000004800 */
[----:B------:R-:W-:-:S03]  /*7f80*/  IADD3 R194, -R133, c[0x0][0x168], -R182 ;  /* 0x00005a0085c27a10 */ /* 0x000fc60007ffe9b6 */
[----:B------:R-:W-:Y:S01]  /*7f90*/  STS [R250.X4+0x10a4], R197 ;  /* 0x0010a4c5fa007388 */ /* 0x000fe20000004800 */
[--C-:B-1----:R-:W-:Y:S01]  /*7fa0*/  IMAD.WIDE.U32 R124, R131, c[0x0][0x298], R126.reuse ;  /* 0x0000a600837c7a25 */ /* 0x102fe200078e007e */
[----:B------:R-:W-:Y:S02]  /*7fb0*/  ISETP.GE.AND P0, PT, R194, 0x1, PT ;  /* 0x00000001c200780c */ /* 0x000fe40003f06270 */
[----:B------:R-:W-:Y:S01]  /*7fc0*/  STS [R250.X4+0x1090], R130 ;  /* 0x00109082fa007388 */ /* 0x000fe20000004800 */
[----:B------:R-:W-:Y:S01]  /*7fd0*/  IMAD.WIDE.U32 R126, R129, c[0x0][0x2b8], R126 ;  /* 0x0000ae00817e7a25 */ /* 0x000fe200078e007e */
[----:B------:R-:W-:Y:S02]  /*7fe0*/  IADD3 R125, R125, UR18, RZ ;  /* 0x000000127d7d7c10 */ /* 0x000fe4000fffe0ff */
[----:B------:R1:W-:Y:S01]  /*7ff0*/  STS [R250.X4+0x1098], R132 ;  /* 0x00109884fa007388 */ /* 0x0003e20000004800 */
[----:B------:R-:W-:Y:S01]  /*8000*/  IMAD R129, R185, c[0x0][0x2a0], RZ ;  /* 0x0000a800b9817a24 */ /* 0x000fe200078e02ff */
[----:B------:R-:W-:Y:S01]  /*8010*/  IADD3 R127, R127, UR20, RZ ;  /* 0x000000147f7f7c10 */ /* 0x000fe2000fffe0ff */
[----:B------:R-:W-:Y:S01]  /*8020*/  IMAD R131, R185, c[0x0][0x2c0], RZ ;  /* 0x0000b000b9837a24 */ /* 0x000fe200078e02ff */
[----:B------:R-:W-:Y:S01]  /*8030*/  STS [R250.X4+0x1088], R251 ;  /* 0x001088fbfa007388 */ /* 0x000fe20000004800 */
[----:B--2---:R-:W-:-:S02]  /*8040*/  FMUL.FTZ R195, R80, R187 ;  /* 0x000000bb50c37220 */ /* 0x004fc40000410000 */
[C---:B------:R-:W-:Y:S02]  /*8050*/  IMAD R129, R186.reuse, c[0x0][0x2a4], R129 ;  /* 0x0000a900ba817a24 */ /* 0x040fe400078e0281 */
[C---:B------:R-:W-:Y:S01]  /*8060*/  IMAD R131, R186.reuse, c[0x0][0x2c4], R131 ;  /* 0x0000b100ba837a24 */ /* 0x040fe200078e0283 */
[----:B------:R2:W-:Y:S01]  /*8070*/  STS [R250.X4+0x10bc], R195 ;  /* 0x0010bcc3fa007388 */ /* 0x0005e20000004800 */
[----:B------:R-:W-:-:S04]  /*8080*/  IMAD.WIDE.U32 R124, R186, c[0x0][0x2a0], R124 ;  /* 0x0000a800ba7c7a25 */ /* 0x000fc800078e007c */
[----:B------:R-:W-:Y:S01]  /*8090*/  IMAD.WIDE.U32 R126, R186, c[0x0][0x2c0], R126 ;  /* 0x0000b000ba7e7a25 */ /* 0x000fe200078e007e */
[----:B------:R-:W-:Y:S01]  /*80a0*/  BAR.SYNC.DEFER_BLOCKING 0x0 ;  /* 0x0000000000007b1d */ /* 0x000fe20000010000 */
[----:B-1----:R-:W-:Y:S02]  /*80b0*/  IADD3 R132, P1, R124, UR39, RZ ;  /* 0x000000277c847c10 */ /* 0x002fe4000ff3e0ff */
[----:B------:R-:W-:Y:S01]  /*80c0*/  IMAD.IADD R197, R125, 0x1, R129 ;  /* 0x000000017dc57824 */ /* 0x000fe200078e0281 */
[----:B--2---:R-:W-:Y:S02]  /*80d0*/  IADD3 R195, R127, R131, RZ ;  /* 0x000000837fc37210 */ /* 0x004fe40007ffe0ff */
[----:B------:R-:W-:Y:S02]  /*80e0*/  IADD3 R130, P2, R126, UR39, RZ ;  /* 0x000000277e827c10 */ /* 0x000fe4000ff5e0ff */
[----:B------:R-:W-:Y:S02]  /*80f0*/  IADD3.X R133, R197, UR40, RZ, P1, !PT ;  /* 0x00000028c5857c10 */ /* 0x000fe40008ffe4ff */
[----:B------:R-:W-:Y:S01]  /*8100*/  IADD3.X R131, R195, UR40, RZ, P2, !PT ;  /* 0x00000028c3837c10 */ /* 0x000fe200097fe4ff */
[----:B------:R-:W-:Y:S05]  /*8110*/  @!P0 BRA `(.L_x_5554) ;  /* 0x0000012000008947 */ /* 0x000fea0003800000 */
[----:B0---4-:R-:W0:Y:S01]  /*8120*/  LDS R249, [R249.X4+0x1080] ;  /* 0x00108000f9f97984 */ /* 0x011e220000004800 */
[----:B------:R-:W-:Y:S01]  /*8130*/  ULDC.64 UR18, c[0x0][0x2b0] ;  /* 0x0000ac0000127ab9 */ /* 0x000fe20000000a00 */
[----:B------:R-:W-:Y:S01]  /*8140*/  IMAD.U32 R129, RZ, RZ, UR7 ;  /* 0x00000007ff817e24 */ /* 0x000fe2000f8e00ff */
[----:B------:R-:W-:-:S03]  /*8150*/  UIMAD UR18, UR41, UR18, URZ ;  /* 0x00000012291272a4 */ /* 0x000fc6000f8e023f */
[----:B------:R-:W-:Y:S01]  /*8160*/  IMAD.WIDE.U32 R132, R129, c[0x0][0x2b0], R132 ;  /* 0x0000ac0081847a25 */ /* 0x000fe200078e0084 */
[----:B------:R-:W-:-:S03]  /*8170*/  UIMAD UR20, UR7, UR19, UR18 ;  /* 0x00000013071472a4 */ /* 0x000fc6000f8e0212 */
[----:B------:R-:W-:Y:S01]  /*8180*/  ULDC.64 UR18, c[0x0][0x2d0] ;  /* 0x0000b40000127ab9 */ /* 0x000fe20000000a00 */
[----:B------:R-:W-:Y:S01]  /*8190*/  IMAD.WIDE.U32 R130, R129, c[0x0][0x2d0], R130 ;  /* 0x0000b40081827a25 */ /* 0x000fe200078e0082 */
        /* <DEDUP_REMOVED lines=9> */
[----:B0-----:R1:W-:Y:S02]  /*8230*/  RED.E.ADD.F32.FTZ.RN.STRONG.GPU [R132.64], R249 ;  /* 0x000000f98400798e */ /* 0x0013e4000c10e7a0 */
.L_x_5554:
[----:B0---4-:R-:W-:Y:S05]  /*8240*/  BSYNC B0 ;  /* 0x0000000000007941 */ /* 0x011fea0003800000 */
.L_x_5553:
[----:B------:R-:W0:Y:S01]  /*8250*/  LDS R229, [R229.X4+0x1100] ;  /* 0x00110000e5e57984 */ /* 0x000e220000004800 */
[C---:B-1----:R-:W-:Y:S01]  /*8260*/  LEA R128, P0, R124.reuse, c[0x0][0x318], 0x2 ;  /* 0x0000c6007c807a11 */ /* 0x042fe200078010ff */
        /* <DEDUP_REMOVED lines=28> */
.L_x_5556:
[----:B------:R-:W-:Y:S05]  /*8430*/  BSYNC B0 ;  /* 0x0000000000007941 */ /* 0x000fea0003800000 */
.L_x_5555:
[----:B------:R-:W-:Y:S01]  /*8440*/  USHF.L.U32 UR19, UR34, 0x2, URZ ;  /* 0x0000000222137899 */ /* 0x000fe2000800063f */
[----:B------:R-:W-:Y:S01]  /*8450*/  FFMA.FTZ R231, R198, R244, R231 ;  /* 0x000000f4c6e77223 */ /* 0x000fe200000100e7 */
[----:B------:R-:W-:Y:S01]  /*8460*/  USHF.L.U64.HI UR21, UR34, 0x2, UR35 ;  /* 0x0000000222157899 */ /* 0x000fe20008010223 */
[----:B------:R-:W-:Y:S01]  /*8470*/  FFMA.FTZ R3, R14, -R29, R3 ;  /* 0x8000001d0e037223 */ /* 0x000fe20000010003 */
[----:B------:R-:W-:Y:S01]  /*8480*/  BSSY B0, `(.L_x_5557) ;  /* 0x0000018000007945 */ /* 0x000fe20003800000 */
[----:B------:R-:W-:Y:S01]  /*8490*/  FFMA.FTZ R231, R196, R245, R231 ;  /* 0x000000f5c4e77223 */ /* 0x000fe200000100e7 */
[----:B-1----:R-:W-:Y:S01]  /*84a0*/  IADD3 R126, P0, R128, UR19, RZ ;  /* 0x00000013807e7c10 */ /* 0x002fe2000ff1e0ff */
[----:B------:R-:W-:Y:S01]  /*84b0*/  IMAD.U32 R29, RZ, RZ, UR41 ;  /* 0x00000029ff1d7e24 */ /* 0x000fe2000f8e00ff */
[----:B------:R-:W-:Y:S01]  /*84c0*/  IADD3 R124, P1, R124, UR19, RZ ;  /* 0x000000137c7c7c10 */ /* 0x000fe2000ff3e0ff */
[----:B------:R-:W-:Y:S01]  /*84d0*/  FFMA.FTZ R27, R12, -R27, R187 ;  /* 0x8000001b0c1b7223 */ /* 0x000fe200000100bb */
[----:B------:R-:W-:Y:S01]  /*84e0*/  IADD3.X R127, R129, UR21, RZ, P0, !PT ;  /* 0x00000015817f7c10 */ /* 0x000fe200087fe4ff */
[----:B------:R-:W-:Y:S01]  /*84f0*/  FFMA.FTZ R0, R13, -R30, R0 ;  /* 0x8000001e0d007223 */ /* 0x000fe20000010000 */
[----:B------:R-:W-:Y:S01]  /*8500*/  ISETP.GE.AND P0, PT, R194, 0x41, PT ;  /* 0x00000041c200780c */ /* 0x000fe20003f06270 */
[----:B------:R-:W-:Y:S01]  /*8510*/  FFMA.FTZ R231, R3, R190, R231 ;  /* 0x000000be03e77223 */ /* 0x000fe200000100e7 */
[----:B------:R-:W-:Y:S01]  /*8520*/  IADD3.X R125, R125, UR21, RZ, P1, !PT ;  /* 0x000000157d7d7c10 */ /* 0x000fe20008ffe4ff */
[----:B------:R-:W-:Y:S01]  /*8530*/  IMAD.WIDE.U32 R126, R29, c[0x0][0x2b0], R126 ;  /* 0x0000ac001d7e7a25 */ /* 0x000fe200078e007e */
[----:B------:R-:W-:-:S02]  /*8540*/  MOV R129, UR41 ;  /* 0x0000002900817c02 */ /* 0x000fc40008000f00 */
[----:B------:R-:W-:Y:S01]  /*8550*/  ISETP.GE.AND P6, PT, R194, 0x61, PT ;  /* 0x00000061c200780c */ /* 0x000fe20003fc6270 */
[----:B------:R-:W-:Y:S01]  /*8560*/  FMUL.FTZ R29, R27, R192 ;  /* 0x000000c01b1d7220 */ /* 0x000fe20000410000 */
[----:B------:R-:W-:Y:S01]  /*8570*/  IADD3 R127, R127, UR18, RZ ;  /* 0x000000127f7f7c10 */ /* 0x000fe2000fffe0ff */
[----:B------:R-:W-:Y:S02]  /*8580*/  FFMA.FTZ R128, R0, R191, R231 ;  /* 0x000000bf00807223 */ /* 0x000fe400000100e7 */
[----:B------:R-:W-:-:S04]  /*8590*/  IMAD.WIDE.U32 R124, R129, c[0x0][0x2d0], R124 ;  /* 0x0000b400817c7a25 */ /* 0x000fc800078e007c */
[----:B------:R-:W-:Y:S01]  /*85a0*/  FADD.FTZ R128, R128, R29 ;  /* 0x0000001d80807221 */ /* 0x000fe20000010000 */
[----:B------:R-:W-:Y:S01]  /*85b0*/  IADD3 R125, R125, UR20, RZ ;  /* 0x000000147d7d7c10 */ /* 0x000fe2000fffe0ff */
[----:B------:R1:W2:Y:S01]  /*85c0*/  LDS R29, [R228.X4+0x1180] ;  /* 0x00118000e41d7984 */ /* 0x0002a20000004800 */
[----:B------:R-:W-:Y:S05]  /*85d0*/  @!P0 BRA `(.L_x_5558) ;  /* 0x0000002000008947 */ /* 0x000fea0003800000 */
[----:B------:R3:W-:Y:S04]  /*85e0*/  RED.E.ADD.F32.FTZ.RN.STRONG.GPU [R126.64+-0x700], R212 ;  /* 0xfff900d47e00798e */ /* 0x0007e8000c10e7a0 */
[----:B--2---:R3:W-:Y:S02]  /*85f0*/  RED.E.ADD.F32.FTZ.RN.STRONG.GPU [R124.64+-0x700], R29 ;  /* 0xfff9001d7c00798e */ /* 0x0047e4000c10e7a0 */
.L_x_5558:
[----:B------:R-:W-:Y:S05]  /*8600*/  BSYNC B0 ;  /* 0x0000000000007941 */ /* 0x000fea0003800000 */
.L_x_5557:
[----:B------:R-:W4:Y:S01]  /*8610*/  LDS R227, [R227.X4+0x1200] ;  /* 0x00120000e3e37984 */ /* 0x000f220000004800 */
        /* <DEDUP_REMOVED lines=9> */
[----:B----4-:R1:W-:Y:S02]  /*86b0*/  RED.E.ADD.F32.FTZ.RN.STRONG.GPU [R124.64+-0x680], R227 ;  /* 0xfff980e37c00798e */ /* 0x0103e4000c10e7a0 */
.L_x_5560:
[----:B------:R-:W-:Y:S05]  /*86c0*/  BSYNC B0 ;  /* 0x0000000000007941 */ /* 0x000fea0003800000 */
.L_x_5559:
[----:B--23--:R2:W3:Y:S01]  /*86d0*/  LDS R29, [R226.X4+0x1280] ;  /* 0x00128000e21d7984 */ /* 0x00c4e20000004800 */
[----:B------:R-:W-:Y:S01]  /*86e0*/  BSSY B0, `(.L_x_5561) ;  /* 0x0000004000007945 */ /* 0x000fe20003800000 */
[----:B------:R-:W-:Y:S05]  /*86f0*/  @!P1 BRA `(.L_x_5562) ;  /* 0x0000002000009947 */ /* 0x000fea0003800000 */
[----:B------:R1:W-:Y:S04]  /*8700*/  RED.E.ADD.F32.FTZ.RN.STRONG.GPU [R126.64+-0x600], R210 ;  /* 0xfffa00d27e00798e */ /* 0x0003e8000c10e7a0 */
[----:B---3--:R1:W-:Y:S02]  /*8710*/  RED.E.ADD.F32.FTZ.RN.STRONG.GPU [R124.64+-0x600], R29 ;  /* 0xfffa001d7c00798e */ /* 0x0083e4000c10e7a0 */
.L_x_5562:
[----:B------:R-:W-:Y:S05]  /*8720*/  BSYNC B0 ;  /* 0x0000000000007941 */ /* 0x000fea0003800000 */
.L_x_5561:
[----:B------:R-:W1:Y:S01]  /*8730*/  LDS R225, [R225.X4+0x1300] ;  /* 0x00130000e1e17984 */ /* 0x000e620000004800 */
[----:B------:R-:W-:Y:S01]  /*8740*/  BSSY B0, `(.L_x_5563) ;  /* 0x0000004000007945 */ /* 0x000fe20003800000 */
[----:B------:R-:W-:Y:S05]  /*8750*/  @!P2 BRA `(.L_x_5564) ;  /* 0x000000200000a947 */ /* 0x000fea0003800000 */
[----:B------:R2:W-:Y:S04]  /*8760*/  RED.E.ADD.F32.FTZ.RN.STRONG.GPU [R126.64+-0x580], R209 ;  /* 0xfffa80d17e00798e */ /* 0x0005e8000c10e7a0 */
[----:B-1----:R2:W-:Y:S02]  /*8770*/  RED.E.ADD.F32.FTZ.RN.STRONG.GPU [R124.64+-0x580], R225 ;  /* 0xfffa80e17c00798e */ /* 0x0025e4000c10e7a0 */
.L_x_5564:
[----:B------:R-:W-:Y:S05]  /*8780*/  BSYNC B0 ;  /* 0x0000000000007941 */ /* 0x000fea0003800000 */
.L_x_5563:
[----:B-1-3--:R1:W3:Y:S01]  /*8790*/  LDS R29, [R224.X4+0x1380] ;  /* 0x00138000e01d7984 */ /* 0x00a2e20000004800 */
[----:B------:R-:W-:Y:S01]  /*87a0*/  BSSY B0, `(.L_x_5565) ;  /* 0x0000004000007945 */ /* 0x000fe20003800000 */
[----:B------:R-:W-:Y:S05]  /*87b0*/  @!P3 BRA `(.L_x_5566) ;  /* 0x000000200000b947 */ /* 0x000fea0003800000 */
[----:B------:R1:W-:Y:S04]  /*87c0*/  RED.E.ADD.F32.FTZ.RN.STRONG.GPU [R126.64+-0x500], R208 ;  /* 0xfffb00d07e00798e */ /* 0x0003e8000c10e7a0 */
[----:B---3--:R1:W-:Y:S02]  /*87d0*/  RED.E.ADD.F32.FTZ.RN.STRONG.GPU [R124.64+-0x500], R29 ;  /* 0xfffb001d7c00798e */ /* 0x0083e4000c10e7a0 */
.L_x_5566:
[----:B------:R-:W-:Y:S05]  /*87e0*/  BSYNC B0 ;  /* 0x0000000000007941 */ /* 0x000fea0003800000 */
.L_x_5565:
[----:B------:R-:W1:Y:S01]  /*87f0*/  LDS R223, [R223.X4+0x1400] ;  /* 0x00140000dfdf7984 */ /* 0x000e620000004800 */
[----:B------:R-:W-:Y:S01]  /*8800*/  BSSY B0, `(.L_x_5567) ;  /* 0x0000004000007945 */ /* 0x000fe20003800000 */
[----:B------:R-:W-:Y:S05]  /*8810*/  @!P4 BRA `(.L_x_5568) ;  /* 0x000000200000c947 */ /* 0x000fea0003800000 */
[----:B------:R2:W-:Y:S04]  /*8820*/  RED.E.ADD.F32.FTZ.RN.STRONG.GPU [R126.64+-0x480], R207 ;  /* 0xfffb80cf7e00798e */ /* 0x0005e8000c10e7a0 */
[----:B-1----:R2:W-:Y:S02]  /*8830*/  RED.E.ADD.F32.FTZ.RN.STRONG.GPU [R124.64+-0x480], R223 ;  /* 0xfffb80df7c00798e */ /* 0x0025e4000c10e7a0 */
.L_x_5568:
[----:B------:R-:W-:Y:S05]  /*8840*/  BSYNC B0 ;  /* 0x0000000000007941 */ /* 0x000fea0003800000 */
.L_x_5567:
[----:B-1-3--:R1:W3:Y:S01]  /*8850*/  LDS R29, [R222.X4+0x1480] ;  /* 0x00148000de1d7984 */ /* 0x00a2e20000004800 */
[----:B------:R-:W-:Y:S01]  /*8860*/  BSSY B0, `(.L_x_5569) ;  /* 0x0000004000007945 */ /* 0x000fe20003800000 */
[----:B------:R-:W-:Y:S05]  /*8870*/  @!P5 BRA `(.L_x_5570) ;  /* 0x000000200000d947 */ /* 0x000fea0003800000 */
[----:B------:R1:W-:Y:S04]  /*8880*/  RED.E.ADD.F32.FTZ.RN.STRONG.GPU [R126.64+-0x400], R206 ;  /* 0xfffc00ce7e00798e */ /* 0x0003e8000c10e7a0 */
[----:B---3--:R1:W-:Y:S02]  /*8890*/  RED.E.ADD.F32.FTZ.RN.STRONG.GPU [R124.64+-0x400], R29 ;  /* 0xfffc001d7c00798e */ /* 0x0083e4000c10e7a0 */
.L_x_5570:
[----:B------:R-:W-:Y:S05]  /*88a0*/  BSYNC B0 ;  /* 0x0000000000007941 */ /* 0x000fea0003800000 */
.L_x_5569:
[----:B------:R-:W1:Y:S01]  /*88b0*/  LDS R221, [R221.X4+0x1500] ;  /* 0x00150000dddd7984 */ /* 0x000e620000004800 */
        /* <DEDUP_REMOVED lines=10> */
.L_x_5572:
[----:B------:R-:W-:Y:S05]  /*8960*/  BSYNC B0 ;  /* 0x0000000000007941 */ /* 0x000fea0003800000 */
.L_x_5571:
[----:B-1-3--:R1:W3:Y:S01]  /*8970*/  LDS R29, [R220.X4+0x1580] ;  /* 0x00158000dc1d7984 */ /* 0x00a2e20000004800 */
[----:B------:R-:W-:Y:S01]  /*8980*/  BSSY B0, `(.L_x_5573) ;  /* 0x0000004000007945 */ /* 0x000fe20003800000 */
[----:B------:R-:W-:Y:S05]  /*8990*/  @!P1 BRA `(.L_x_5574) ;  /* 0x0000002000009947 */ /* 0x000fea0003800000 */
[----:B------:R1:W-:Y:S04]  /*89a0*/  RED.E.ADD.F32.FTZ.RN.STRONG.GPU [R126.64+-0x300], R204 ;  /* 0xfffd00cc7e00798e */ /* 0x0003e8000c10e7a0 */
[----:B---3--:R1:W-:Y:S02]  /*89b0*/  RED.E.ADD.F32.FTZ.RN.STRONG.GPU [R124.64+-0x300], R29 ;  /* 0xfffd001d7c00798e */ /* 0x0083e4000c10e7a0 */
.L_x_5574:
[----:B------:R-:W-:Y:S05]  /*89c0*/  BSYNC B0 ;  /* 0x0000000000007941 */ /* 0x000fea0003800000 */
.L_x_5573:
[----:B------:R-:W1:Y:S01]  /*89d0*/  LDS R219, [R219.X4+0x1600] ;  /* 0x00160000dbdb7984 */ /* 0x000e620000004800 */
[----:B------:R-:W-:Y:S01]  /*89e0*/  BSSY B0, `(.L_x_5575) ;  /* 0x0000004000007945 */ /* 0x000fe20003800000 */
[----:B------:R-:W-:Y:S05]  /*89f0*/  @!P2 BRA `(.L_x_5576) ;  /* 0x000000200000a947 */ /* 0x000fea0003800000 */
[----:B------:R2:W-:Y:S04]  /*8a00*/  RED.E.ADD.F32.FTZ.RN.STRONG.GPU [R126.64+-0x280], R203 ;  /* 0xfffd80cb7e00798e */ /* 0x0005e8000c10e7a0 */
[----:B-1----:R2:W-:Y:S02]  /*8a10*/  RED.E.ADD.F32.FTZ.RN.STRONG.GPU [R124.64+-0x280], R219 ;  /* 0xfffd80db7c00798e */ /* 0x0025e4000c10e7a0 */
.L_x_5576:
[----:B------:R-:W-:Y:S05]  /*8a20*/  BSYNC B0 ;  /* 0x0000000000007941 */ /* 0x000fea0003800000 */
.L_x_5575:
[----:B-1-3--:R1:W3:Y:S01]  /*8a30*/  LDS R29, [R218.X4+0x1680] ;  /* 0x00168000da1d7984 */ /* 0x00a2e20000004800 */
[----:B------:R-:W-:Y:S01]  /*8a40*/  BSSY B0, `(.L_x_5577) ;  /* 0x0000004000007945 */ /* 0x000fe20003800000 */
[----:B------:R-:W-:Y:S05]  /*8a50*/  @!P3 BRA `(.L_x_5578) ;  /* 0x000000200000b947 */ /* 0x000fea0003800000 */
[----:B------:R1:W-:Y:S04]  /*8a60*/  RED.E.ADD.F32.FTZ.RN.STRONG.GPU [R126.64+-0x200], R202 ;  /* 0xfffe00ca7e00798e */ /* 0x0003e8000c10e7a0 */
[----:B---3--:R1:W-:Y:S02]  /*8a70*/  RED.E.ADD.F32.FTZ.RN.STRONG.GPU [R124.64+-0x200], R29 ;  /* 0xfffe001d7c00798e */ /* 0x0083e4000c10e7a0 */
.L_x_5578:
[----:B------:R-:W-:Y:S05]  /*8a80*/  BSYNC B0 ;  /* 0x0000000000007941 */ /* 0x000fea0003800000 */
.L_x_5577:
[----:B------:R-:W1:Y:S01]  /*8a90*/  LDS R217, [R217.X4+0x1700] ;  /* 0x00170000d9d97984 */ /* 0x000e620000004800 */
[----:B------:R-:W-:Y:S01]  /*8aa0*/  BSSY B0, `(.L_x_5579) ;  /* 0x0000004000007945 */ /* 0x000fe20003800000 */
[----:B------:R-:W-:Y:S05]  /*8ab0*/  @!P4 BRA `(.L_x_5580) ;  /* 0x000000200000c947 */ /* 0x000fea0003800000 */
[----:B------:R2:W-:Y:S04]  /*8ac0*/  RED.E.ADD.F32.FTZ.RN.STRONG.GPU [R126.64+-0x180], R201 ;  /* 0xfffe80c97e00798e */ /* 0x0005e8000c10e7a0 */
[----:B-1----:R2:W-:Y:S02]  /*8ad0*/  RED.E.ADD.F32.FTZ.RN.STRONG.GPU [R124.64+-0x180], R217 ;  /* 0xfffe80d97c00798e */ /* 0x0025e4000c10e7a0 */
.L_x_5580:
[----:B------:R-:W-:Y:S05]  /*8ae0*/  BSYNC B0 ;  /* 0x0000000000007941 */ /* 0x000fea0003800000 */
.L_x_5579:
[----:B-1-3--:R1:W3:Y:S01]  /*8af0*/  LDS R29, [R216.X4+0x1780] ;  /* 0x00178000d81d7984 */ /* 0x00a2e20000004800 */
[----:B------:R-:W-:Y:S01]  /*8b00*/  BSSY B0, `(.L_x_5581) ;  /* 0x0000004000007945 */ /* 0x000fe20003800000 */
[----:B------:R-:W-:Y:S05]  /*8b10*/  @!P5 BRA `(.L_x_5582) ;  /* 0x000000200000d947 */ /* 0x000fea0003800000 */
[----:B------:R1:W-:Y:S04]  /*8b20*/  RED.E.ADD.F32.FTZ.RN.STRONG.GPU [R126.64+-0x100], R200 ;  /* 0xffff00c87e00798e */ /* 0x0003e8000c10e7a0 */
[----:B---3--:R1:W-:Y:S02]  /*8b30*/  RED.E.ADD.F32.FTZ.RN.STRONG.GPU [R124.64+-0x100], R29 ;  /* 0xffff001d7c00798e */ /* 0x0083e4000c10e7a0 */
.L_x_5582:
[----:B------:R-:W-:Y:S05]  /*8b40*/  BSYNC B0 ;  /* 0x0000000000007941 */ /* 0x000fea0003800000 */
.L_x_5581:
[----:B-1-3--:R1:W3:Y:S01]  /*8b50*/  LDS R29, [R214.X4+0x1800] ;  /* 0x00180000d61d7984 */ /* 0x00a2e20000004800 */
[----:B------:R-:W-:Y:S01]  /*8b60*/  BSSY B0, `(.L_x_5583) ;  /* 0x0000004000007945 */ /* 0x000fe20003800000 */
[----:B------:R-:W-:Y:S05]  /*8b70*/  @!P6 BRA `(.L_x_5584) ;  /* 0x000000200000e947 */ /* 0x000fea0003800000 */
[----:B------:R1:W-:Y:S04]  /*8b80*/  RED.E.ADD.F32.FTZ.RN.STRONG.GPU [R126.64+-0x80], R199 ;  /* 0xffff80c77e00798e */ /* 0x0003e8000c10e7a0 */
[----:B---3--:R1:W-:Y:S02]  /*8b90*/  RED.E.ADD.F32.FTZ.RN.STRONG.GPU [R124.64+-0x80], R29 ;  /* 0xffff801d7c00798e */ /* 0x0083e4000c10e7a0 */
.L_x_5584:
[----:B------:R-:W-:Y:S05]  /*8ba0*/  BSYNC B0 ;  /* 0x0000000000007941 */ /* 0x000fea0003800000 */
.L_x_5583:
[----:B-12---:R-:W1:Y:S01]  /*8bb0*/  SHFL.DOWN P0, R127, R128, 0x1, 0x1f ;  /* 0x08201f00807f7f89 */ /* 0x006e620000000000 */
[C---:B---3--:R-:W-:Y:S01]  /*8bc0*/  FMUL.FTZ R29, R47.reuse, R10 ;  /* 0x0000000a2f1d7220 */ /* 0x048fe20000410000 */
        /* <DEDUP_REMOVED lines=12> */
[-C--:B------:R-:W-:Y:S02]  /*8c90*/  FFMA.FTZ R65, R97, R10.reuse, R65 ;  /* 0x0000000a61417223 */ /* 0x080fe40000010041 */
[----:B-1----:R-:W-:Y:S02]  /*8ca0*/  @P0 FADD R127, R128, R127 ;  /* 0x0000007f807f0221 */ /* 0x002fe40000000000 */
[----:B------:R-:W-:Y:S02]  /*8cb0*/  FFMA.FTZ R29, R32, R10, R29 ;  /* 0x0000000a201d7223 */ /* 0x000fe4000001001d */
[-C--:B------:R-:W-:Y:S01]  /*8cc0*/  FFMA.FTZ R66, R98, R11.reuse, R66 ;  /* 0x0000000b62427223 */ /* 0x080fe20000010042 */
[----:B------:R-:W1:Y:S01]  /*8cd0*/  SHFL.DOWN P0, R124, R127, 0x2, 0x1f ;  /* 0x08401f007f7c7f89 */ /* 0x000e620000000000 */
[----:B------:R-:W-:-:S02]  /*8ce0*/  FFMA.FTZ R10, R33, R11, R0 ;  /* 0x0000000b210a7223 */ /* 0x000fc40000010000 */
[-C--:B------:R-:W-:Y:S02]  /*8cf0*/  FMUL.FTZ R9, R16, R7.reuse ;  /* 0x0000000710097220 */ /* 0x080fe40000410000 */
[C---:B------:R-:W-:Y:S02]  /*8d00*/  FMUL.FTZ R7, R47.reuse, R7 ;  /* 0x000000072f077220 */ /* 0x040fe40000410000 */
[----:B------:R-:W-:Y:S02]  /*8d10*/  FFMA.FTZ R11, R34, R8, R3 ;  /* 0x00000008220b7223 */ /* 0x000fe40000010003 */
[----:B------:R-:W-:Y:S02]  /*8d20*/  FMUL.FTZ R3, R47, R6 ;  /* 0x000000062f037220 */ /* 0x000fe40000410000 */
[----:B------:R-:W-:Y:S02]  /*8d30*/  FMUL.FTZ R198, R198, R7 ;  /* 0x00000007c6c67220 */ /* 0x000fe40000410000 */
[----:B------:R-:W-:-:S02]  /*8d40*/  FMUL.FTZ R7, R230, R3 ;  /* 0x00000003e6077220 */ /* 0x000fc40000410000 */
[-C--:B------:R-:W-:Y:S02]  /*8d50*/  FMUL.FTZ R3, R18, R5.reuse ;  /* 0x0000000512037220 */ /* 0x080fe40000410000 */
[----:B------:R-:W-:Y:S02]  /*8d60*/  FMUL.FTZ R5, R47, R5 ;  /* 0x000000052f057220 */ /* 0x000fe40000410000 */
[----:B------:R-:W-:Y:S02]  /*8d70*/  FMUL.FTZ R0, R17, R6 ;  /* 0x0000000611007220 */ /* 0x000fe40000410000 */
[----:B------:R-:W-:Y:S02]  /*8d80*/  FMUL.FTZ R232, R232, R5 ;  /* 0x00000005e8e87220 */ /* 0x000fe40000410000 */
[----:B------:R-:W-:Y:S02]  /*8d90*/  FFMA.FTZ R69, R101, R0, R69 ;  /* 0x0000000065457223 */ /* 0x000fe40000010045 */
[----:B-1----:R-:W-:-:S02]  /*8da0*/  @P0 FADD R124, R127, R124 ;  /* 0x0000007c7f7c0221 */ /* 0x002fc40000000000 */
[----:B------:R-:W-:Y:S02]  /*8db0*/  FFMA.FTZ R7, R36, R0, R7 ;  /* 0x0000000024077223 */ /* 0x000fe40000010007 */
[-C--:B------:R-:W-:Y:S01]  /*8dc0*/  FMUL.FTZ R0, R19, R4.reuse ;  /* 0x0000000413007220 */ /* 0x080fe20000410000 */
[----:B------:R-:W1:Y:S01]  /*8dd0*/  SHFL.DOWN P0, R129, R124, 0x4, 0x1f ;  /* 0x08801f007c817f89 */ /* 0x000e620000000000 */
[----:B------:R-:W-:Y:S02]  /*8de0*/  FMUL.FTZ R4, R47, R4 ;  /* 0x000000042f047220 */ /* 0x000fe40000410000 */
[-C--:B------:R-:W-:Y:S02]  /*8df0*/  FFMA.FTZ R70, R102, R3.reuse, R70 ;  /* 0x0000000366467223 */ /* 0x080fe40000010046 */
[----:B------:R-:W-:Y:S02]  /*8e00*/  FFMA.FTZ R232, R37, R3, R232 ;  /* 0x0000000325e87223 */ /* 0x000fe400000100e8 */
[----:B------:R-:W-:-:S02]  /*8e10*/  FMUL.FTZ R3, R47, R2 ;  /* 0x000000022f037220 */ /* 0x000fc40000410000 */
[----:B------:R-:W-:Y:S02]  /*8e20*/  FMUL.FTZ R233, R233, R4 ;  /* 0x00000004e9e97220 */ /* 0x000fe40000410000 */
[----:B------:R-:W-:Y:S02]  /*8e30*/  FMUL.FTZ R4, R21, R2 ;  /* 0x0000000215047220 */ /* 0x000fe40000410000 */
[----:B------:R-:W-:Y:S02]  /*8e40*/  FMUL.FTZ R3, R234, R3 ;  /* 0x00000003ea037220 */ /* 0x000fe40000410000 */
[-C--:B------:R-:W-:Y:S02]  /*8e50*/  FFMA.FTZ R72, R105, R4.reuse, R72 ;  /* 0x0000000469487223 */ /* 0x080fe40000010048 */
[----:B------:R-:W-:Y:S02]  /*8e60*/  FADD.FTZ R58, R7, R58 ;  /* 0x0000003a073a7221 */ /* 0x000fe40000010000 */
[----:B------:R-:W-:-:S02]  /*8e70*/  FFMA.FTZ R4, R39, R4, R3 ;  /* 0x0000000427047223 */ /* 0x000fc40000010003 */
[-C--:B------:R-:W-:Y:S02]  /*8e80*/  FMUL.FTZ R3, R22, R193.reuse ;  /* 0x000000c116037220 */ /* 0x080fe40000410000 */
[-C--:B------:R-:W-:Y:S02]  /*8e90*/  FFMA.FTZ R71, R103, R0.reuse, R71 ;  /* 0x0000000067477223 */ /* 0x080fe40000010047 */
[----:B-1----:R-:W-:Y:S02]  /*8ea0*/  @P0 FADD R129, R124, R129 ;  /* 0x000000817c810221 */ /* 0x002fe40000000000 */
[----:B------:R-:W-:Y:S02]  /*8eb0*/  FFMA.FTZ R233, R38, R0, R233 ;  /* 0x0000000026e97223 */ /* 0x000fe400000100e9 */
[C---:B------:R-:W-:Y:S01]  /*8ec0*/  FMUL.FTZ R193, R47.reuse, R193 ;  /* 0x000000c12fc17220 */ /* 0x040fe20000410000 */
[----:B------:R-:W1:Y:S01]  /*8ed0*/  SHFL.DOWN P0, R12, R129, 0x8, 0x1f ;  /* 0x09001f00810c7f89 */ /* 0x000e620000000000 */
[----:B------:R-:W-:-:S02]  /*8ee0*/  FMUL.FTZ R0, R47, R189 ;  /* 0x000000bd2f007220 */ /* 0x000fc40000410000 */
[----:B------:R-:W-:Y:S02]  /*8ef0*/  FMUL.FTZ R5, R20, R189 ;  /* 0x000000bd14057220 */ /* 0x000fe40000410000 */
[----:B------:R-:W-:Y:S02]  /*8f00*/  FMUL.FTZ R236, R236, R193 ;  /* 0x000000c1ecec7220 */ /* 0x000fe40000410000 */
[----:B------:R-:W-:Y:S02]  /*8f10*/  FMUL.FTZ R0, R235, R0 ;  /* 0x00000000eb007220 */ /* 0x000fe40000410000 */
[----:B------:R-:W-:Y:S02]  /*8f20*/  FFMA.FTZ R73, R104, R5, R73 ;  /* 0x0000000568497223 */ /* 0x000fe40000010049 */
[-C--:B------:R-:W-:Y:S02]  /*8f30*/  FFMA.FTZ R74, R106, R3.reuse, R74 ;  /* 0x000000036a4a7223 */ /* 0x080fe4000001004a */
[----:B------:R-:W-:-:S02]  /*8f40*/  FFMA.FTZ R236, R41, R3, R236 ;  /* 0x0000000329ec7223 */ /* 0x000fc400000100ec */
[----:B------:R-:W-:Y:S02]  /*8f50*/  FFMA.FTZ R5, R40, R5, R0 ;  /* 0x0000000528057223 */ /* 0x000fe40000010000 */
[-C--:B------:R-:W-:Y:S02]  /*8f60*/  FMUL.FTZ R3, R24, R247.reuse ;  /* 0x000000f718037220 */ /* 0x080fe40000410000 */
[-C--:B------:R-:W-:Y:S02]  /*8f70*/  FMUL.FTZ R0, R23, R188.reuse ;  /* 0x000000bc17007220 */ /* 0x080fe40000410000 */
[C---:B------:R-:W-:Y:S02]  /*8f80*/  FMUL.FTZ R247, R47.reuse, R247 ;  /* 0x000000f72ff77220 */ /* 0x040fe40000410000 */
[----:B------:R-:W-:Y:S02]  /*8f90*/  FMUL.FTZ R188, R47, R188 ;  /* 0x000000bc2fbc7220 */ /* 0x000fe40000410000 */
[----:B-1----:R-:W-:Y:S01]  /*8fa0*/  @P0 FADD R12, R129, R12 ;  /* 0x0000000c810c0221 */ /* 0x002fe20000000000 */
[----:B------:R-:W-:Y:S01]  /*8fb0*/  ISETP.NE.AND P0, PT, R177, RZ, PT ;  /* 0x000000ffb100720c */ /* 0x000fe20003f05270 */
[----:B------:R-:W-:-:S02]  /*8fc0*/  FMUL.FTZ R238, R238, R247 ;  /* 0x000000f7eeee7220 */ /* 0x000fc40000410000 */
[----:B------:R-:W-:Y:S01]  /*8fd0*/  FMUL.FTZ R237, R237, R188 ;  /* 0x000000bceded7220 */ /* 0x000fe20000410000 */
[----:B------:R-:W1:Y:S01]  /*8fe0*/  SHFL.DOWN P1, R7, R12, 0x10, 0x1f ;  /* 0x0a001f000c077f89 */ /* 0x000e620000020000 */
[-C--:B------:R-:W-:Y:S02]  /*8ff0*/  FFMA.FTZ R76, R108, R3.reuse, R76 ;  /* 0x000000036c4c7223 */ /* 0x080fe4000001004c */
[----:B------:R-:W-:Y:S02]  /*9000*/  FFMA.FTZ R238, R43, R3, R238 ;  /* 0x000000032bee7223 */ /* 0x000fe400000100ee */
[-C--:B------:R-:W-:Y:S02]  /*9010*/  FFMA.FTZ R75, R107, R0.reuse, R75 ;  /* 0x000000006b4b7223 */ /* 0x080fe4000001004b */
[----:B------:R-:W-:Y:S02]  /*9020*/  FFMA.FTZ R237, R42, R0, R237 ;  /* 0x000000002aed7223 */ /* 0x000fe400000100ed */
[----:B------:R-:W-:-:S02]  /*9030*/  FMUL.FTZ R2, R25, R246 ;  /* 0x000000f619027220 */ /* 0x000fc40000410000 */
[-C--:B------:R-:W-:Y:S02]  /*9040*/  FMUL.FTZ R3, R28, R243.reuse ;  /* 0x000000f31c037220 */ /* 0x080fe40000410000 */
[C---:B------:R-:W-:Y:S02]  /*9050*/  FMUL.FTZ R246, R47.reuse, R246 ;  /* 0x000000f62ff67220 */ /* 0x040fe40000410000 */
[C---:B------:R-:W-:Y:S02]  /*9060*/  FMUL.FTZ R243, R47.reuse, R243 ;  /* 0x000000f32ff37220 */ /* 0x040fe40000410000 */
[----:B------:R-:W-:Y:S02]  /*9070*/  FMUL.FTZ R0, R47, R242 ;  /* 0x000000f22f007220 */ /* 0x000fe40000410000 */
[----:B------:R-:W-:Y:S02]  /*9080*/  FMUL.FTZ R30, R27, R30 ;  /* 0x0000001e1b1e7220 */ /* 0x000fe40000410000 */
[----:B------:R-:W-:-:S02]  /*9090*/  FMUL.FTZ R239, R239, R246 ;  /* 0x000000f6efef7220 */ /* 0x000fc40000410000 */
[----:B------:R-:W-:Y:S02]  /*90a0*/  FMUL.FTZ R26, R26, R242 ;  /* 0x000000f21a1a7220 */ /* 0x000fe40000410000 */
[----:B-1----:R-:W-:Y:S02]  /*90b0*/  @P1 FADD R7, R12, R7 ;  /* 0x000000070c071221 */ /* 0x002fe40000000000 */
[----:B------:R-:W-:Y:S02]  /*90c0*/  FMUL.FTZ R240, R240, R243 ;  /* 0x000000f3f0f07220 */ /* 0x000fe40000410000 */
[----:B------:R-:W-:Y:S01]  /*90d0*/  FMUL.FTZ R241, R241, R0 ;  /* 0x00000000f1f17220 */ /* 0x000fe20000410000 */
[----:B------:R1:W-:Y:S01]  /*90e0*/  @!P0 STS [0x18c4], R7 ;  /* 0x0018c407ff008388 */ /* 0x0003e20000000800 */
        /* <DEDUP_REMOVED lines=28> */
[----:B-1----:R-:W-:Y:S02]  /*92b0*/  ULDC UR18, c[0x0][0x174] ;  /* 0x00005d0000127ab9 */ /* 0x002fe40000000800 */
[----:B------:R-:W-:-:S02]  /*92c0*/  UISETP.NE.AND UP0, UPT, UR30, UR18, UPT ;  /* 0x000000121e00728c */ /* 0x000fc4000bf05270 */
[----:B------:R-:W-:-:S04]  /*92d0*/  USHF.L.U32 UR18, UR7, 0x2, URZ ;  /* 0x0000000207127899 */ /* 0x000fc8000800063f */
[----:B------:R-:W-:-:S13]  /*92e0*/  PLOP3.LUT P0, PT, PT, PT, UP0, 0x80, 0x0 ;  /* 0x000000000000781c */ /* 0x000fda0003f0f008 */
[----:B------:R-:W1:Y:S02]  /*92f0*/  @P0 LDS R0, [UR18+0x2b78] ;  /* 0x002b7812ff000984 */ /* 0x000e640008000800 */
[----:B-1----:R-:W-:-:S05]  /*9300*/  @P0 FADD.FTZ R7, R7, R0 ;  /* 0x0000000007070221 */ /* 0x002fca0000010000 */
[----:B------:R1:W-:Y:S02]  /*9310*/  STS [UR18+0x2b78], R7 ;  /* 0x002b7807ff007988 */ /* 0x0003e40008000812 */
.L_x_5586:
[----:B-1----:R-:W-:Y:S05]  /*9320*/  BSYNC B0 ;  /* 0x0000000000007941 */ /* 0x002fea0003800000 */
.L_x_5585:
        /* <DEDUP_REMOVED lines=8> */
.L_x_5550:
        /* <DEDUP_REMOVED lines=29> */
[----:B-1----:R-:W-:-:S03]  /*9580*/  PRMT R0, R70, 0x7632, R0 ;  /* 0x0000763246007816 */ /* 0x002fc60000000000 */
[----:B------:R-:W-:Y:S01]  /*9590*/  STS.U16 [R142], R78 ;  /* 0x0000004e8e007388 */ /* 0x000fe20000000400 */
[----:B--2---:R-:W-:-:S03]  /*95a0*/  PRMT R3, R68, 0x7632, R3 ;  /* 0x0000763244037816 */ /* 0x004fc60000000003 */
[----:B------:R-:W-:Y:S01]  /*95b0*/  STS.U16 [R142+0x4], R76 ;  /* 0x0000044c8e007388 */ /* 0x000fe20000000400 */
[----:B---3--:R-:W-:-:S03]  /*95c0*/  IMAD.U32 R2, RZ, RZ, UR31 ;  /* 0x0000001fff027e24 */ /* 0x008fc6000f8e00ff */
        /* <DEDUP_REMOVED lines=47> */
.L_x_5589:
[----:B------:R-:W-:Y:S05]  /*98c0*/  BSYNC B0 ;  /* 0x0000000000007941 */ /* 0x000fea0003800000 */
.L_x_5588:
        /* <DEDUP_REMOVED lines=15> */
[----:B-1----:R-:W-:Y:S01]  /*99c0*/  MOV R4, UR7 ;  /* 0x0000000700047c02 */ /* 0x002fe20008000f00 */
[----:B------:R-:W-:-:S03]  /*99d0*/  UIADD3 UR7, UR9, UR22, URZ ;  /* 0x0000001609077290 */ /* 0x000fc6000fffe03f */
[----:B------:R-:W-:Y:S01]  /*99e0*/  LEA R2, P3, R4, R2, 0x1 ;  /* 0x0000000204027211 */ /* 0x000fe200078608ff */
[----:B------:R-:W-:-:S05]  /*99f0*/  IMAD.U32 R5, RZ, RZ, UR18 ;  /* 0x00000012ff057e24 */ /* 0x000fca000f8e00ff */
[----:B------:R-:W-:Y:S02]  /*9a00*/  LEA.HI.X R3, R4, R3, R5, 0x1, P3 ;  /* 0x0000000304037211 */ /* 0x000fe400018f0c05 */
        /* <DEDUP_REMOVED lines=23> */
[----:B------:R-:W-:Y:S01]  /*9b80*/  PRMT R71, R48, 0x7632, R71 ;  /* 0x0000763230477816 */ /* 0x000fe20000000047 */
[----:B------:R-:W-:Y:S02]  /*9b90*/  @!P4 STG.E.U16 [R2.64+-0x100], R31 ;  /* 0xffff001f0200c986 */ /* 0x000fe4000c101520 */
[----:B------:R-:W-:Y:S01]  /*9ba0*/  FADD.FTZ R0, R5, R50 ;  /* 0x0000003205007221 */ /* 0x000fe20000010000 */
[----:B------:R-:W-:Y:S01]  /*9bb0*/  F2FP.PACK_AB R50, R51, R50 ;  /* 0x000000323332723e */ /* 0x000fe200000000ff */
[----:B------:R-:W-:Y:S02]  /*9bc0*/  @!P5 STG.E.U16 [R2.64+-0xc0], R33 ;  /* 0xffff40210200d986 */ /* 0x000fe4000c101520 */
[----:B------:R-:W-:Y:S01]  /*9bd0*/  FADD.FTZ R5, R0, R51 ;  /* 0x0000003300057221 */ /* 0x000fe20000010000 */
[----:B------:R-:W-:Y:S01]  /*9be0*/  F2FP.PACK_AB R0, R53, R52 ;  /* 0x000000343500723e */ /* 0x000fe200000000ff */
[----:B------:R-:W-:Y:S01]  /*9bf0*/  @!P0 STG.E.U16 [R2.64+-0x80], R35 ;  /* 0xffff802302008986 */ /* 0x000fe2000c101520 */
[----:B------:R-:W-:Y:S01]  /*9c00*/  PRMT R4, R50, 0x7632, R4 ;  /* 0x0000763232047816 */ /* 0x000fe20000000004 */
[----:B------:R-:W-:Y:S01]  /*9c10*/  FADD.FTZ R52, R5, R52 ;  /* 0x0000003405347221 */ /* 0x000fe20000010000 */
[C---:B------:R-:W-:Y:S01]  /*9c20*/  PRMT R6, R0.reuse, 0x7610, R6 ;  /* 0x0000761000067816 */ /* 0x040fe20000000006 */
[----:B------:R-:W-:Y:S01]  /*9c30*/  @!P1 STG.E.U16 [R2.64+-0x3c0], R9 ;  /* 0xfffc400902009986 */ /* 0x000fe2000c101520 */
[----:B------:R-:W-:Y:S01]  /*9c40*/  PRMT R7, R0, 0x7632, R7 ;  /* 0x0000763200077816 */ /* 0x000fe20000000007 */
[----:B------:R-:W-:Y:S01]  /*9c50*/  FADD.FTZ R53, R52, R53 ;  /* 0x0000003534357221 */ /* 0x000fe20000010000 */
[----:B------:R-:W-:Y:S01]  /*9c60*/  F2FP.PACK_AB R0, R55, R54 ;  /* 0x000000363700723e */ /* 0x000fe200000000ff */
[----:B------:R1:W-:Y:S02]  /*9c70*/  @!P2 STG.E.U16 [R2.64+-0x40], R37 ;  /* 0xffffc0250200a986 */ /* 0x0003e4000c101520 */
[----:B------:R-:W-:Y:S01]  /*9c80*/  FADD.FTZ R54, R53, R54 ;  /* 0x0000003635367221 */ /* 0x000fe20000010000 */
[----:B------:R-:W-:Y:S01]  /*9c90*/  PRMT R8, R0, 0x7610, R8 ;  /* 0x0000761000087816 */ /* 0x000fe20000000008 */
[----:B------:R-:W-:Y:S02]  /*9ca0*/  BAR.SYNC.DEFER_BLOCKING 0x0 ;  /* 0x0000000000007b1d */ /* 0x000fe40000010000 */
[----:B------:R-:W-:Y:S01]  /*9cb0*/  FADD.FTZ R55, R54, R55 ;  /* 0x0000003736377221 */ /* 0x000fe20000010000 */
[----:B-1----:R-:W-:-:S03]  /*9cc0*/  F2FP.PACK_AB R2, R57, R56 ;  /* 0x000000383902723e */ /* 0x002fc600000000ff */
[----:B------:R-:W-:Y:S01]  /*9cd0*/  FADD.FTZ R56, R55, R56 ;  /* 0x0000003837387221 */ /* 0x000fe20000010000 */
[----:B------:R-:W-:Y:S02]  /*9ce0*/  F2FP.PACK_AB R3, R59, R58 ;  /* 0x0000003a3b03723e */ /* 0x000fe400000000ff */
[----:B------:R-:W-:Y:S01]  /*9cf0*/  PRMT R9, R2, 0x7610, R9 ;  /* 0x0000761002097816 */ /* 0x000fe20000000009 */
[----:B------:R-:W-:Y:S01]  /*9d00*/  FADD.FTZ R57, R56, R57 ;  /* 0x0000003938397221 */ /* 0x000fe20000010000 */
[----:B------:R-:W-:Y:S02]  /*9d10*/  PRMT R10, R2, 0x7632, R10 ;  /* 0x00007632020a7816 */ /* 0x000fe4000000000a */
[----:B------:R-:W-:Y:S01]  /*9d20*/  F2FP.PACK_AB R2, R63, R62 ;  /* 0x0000003e3f02723e */ /* 0x000fe200000000ff */
[----:B------:R-:W-:-:S03]  /*9d30*/  FADD.FTZ R58, R57, R58 ;  /* 0x0000003a393a7221 */ /* 0x000fc60000010000 */
[----:B------:R-:W-:Y:S01]  /*9d40*/  PRMT R12, R2, 0x7632, R12 ;  /* 0x00007632020c7816 */ /* 0x000fe2000000000c */
[----:B------:R-:W-:Y:S01]  /*9d50*/  FADD.FTZ R59, R58, R59 ;  /* 0x0000003b3a3b7221 */ /* 0x000fe20000010000 */
[----:B------:R1:W-:Y:S04]  /*9d60*/  STS.U16 [R142+0x2], R71 ;  /* 0x000002478e007388 */ /* 0x0003e80000000400 */
[----:B------:R2:W-:Y:S04]  /*9d70*/  STS.U16 [R142+0x6], R4 ;  /* 0x000006048e007388 */ /* 0x0005e80000000400 */
[----:B------:R3:W-:Y:S01]  /*9d80*/  STS.U16 [R142+0x8], R6 ;  /* 0x000008068e007388 */ /* 0x0007e20000000400 */
[----:B-1----:R-:W-:-:S02]  /*9d90*/  PRMT R71, R0, 0x7632, R71 ;  /* 0x0000763200477816 */ /* 0x002fc40000000047 */
[----:B------:R-:W-:Y:S01]  /*9da0*/  F2FP.PACK_AB R0, R61, R60 ;  /* 0x0000003c3d00723e */ /* 0x000fe200000000ff */
[----:B------:R1:W-:Y:S01]  /*9db0*/  STS.U16 [R142+0xc], R8 ;  /* 0x00000c088e007388 */ /* 0x0003e20000000400 */
[----:B--2---:R-:W-:Y:S01]  /*9dc0*/  PRMT R4, R3, 0x7632, R4 ;  /* 0x0000763203047816 */ /* 0x004fe20000000004 */
[----:B------:R-:W-:Y:S02]  /*9dd0*/  FADD.FTZ R60, R59, R60 ;  /* 0x0000003c3b3c7221 */ /* 0x000fe40000010000 */
[----:B------:R-:W-:Y:S01]  /*9de0*/  STS.U16 [R142], R48 ;  /* 0x000000308e007388 */ /* 0x000fe20000000400 */
[----:B---3--:R-:W-:Y:S01]  /*9df0*/  PRMT R6, R0, 0x7632, R6 ;  /* 0x0000763200067816 */ /* 0x008fe20000000006 */
[----:B------:R-:W-:Y:S02]  /*9e00*/  FADD.FTZ R61, R60, R61 ;  /* 0x0000003d3c3d7221 */ /* 0x000fe40000010000 */
[----:B------:R-:W-:Y:S01]  /*9e10*/  STS.U16 [R142+0x4], R50 ;  /* 0x000004328e007388 */ /* 0x000fe20000000400 */
[----:B-1----:R-:W-:Y:S01]  /*9e20*/  PRMT R8, R2, 0x7610, R8 ;  /* 0x0000761002087816 */ /* 0x002fe20000000008 */
[----:B------:R-:W-:Y:S01]  /*9e30*/  FADD.FTZ R62, R61, R62 ;  /* 0x0000003e3d3e7221 */ /* 0x000fe20000010000 */
[----:B------:R-:W-:Y:S01]  /*9e40*/  MOV R2, UR31 ;  /* 0x0000001f00027c02 */ /* 0x000fe20008000f00 */
        /* <DEDUP_REMOVED lines=33> */
[----:B------:R-:W-:Y:S01]  /*a060*/  MOV R2, R122 ;  /* 0x0000007a00027202 */ /* 0x000fe20000000f00 */
[----:B------:R-:W-:Y:S01]  /*a070*/  IMAD.U32 R5, RZ, RZ, UR37 ;  /* 0x00000025ff057e24 */ /* 0x000fe2000f8e00ff */
[----:B------:R-:W-:Y:S01]  /*a080*/  ULDC.64 UR18, c[0x0][0x300] ;  /* 0x0000c00000127ab9 */ /* 0x000fe20000000a00 */
[----:B------:R-:W-:Y:S01]  /*a090*/  IMAD.MOV.U32 R3, RZ, RZ, R123 ;  /* 0x000000ffff037224 */ /* 0x000fe200078e007b */
[----:B------:R-:W-:-:S03]  /*a0a0*/  UIMAD UR18, UR17, UR18, URZ ;  /* 0x00000012111272a4 */ /* 0x000fc6000f8e023f */
        /* <DEDUP_REMOVED lines=9> */
.L_x_5591:
[----:B------:R-:W-:Y:S05]  /*a140*/  BSYNC B0 ;  /* 0x0000000000007941 */ /* 0x000fea0003800000 */
.L_x_5590:
        /* <DEDUP_REMOVED lines=15> */
[----:B-1----:R-:W-:Y:S01]  /*a240*/  IMAD.U32 R4, RZ, RZ, UR34 ;  /* 0x00000022ff047e24 */ /* 0x002fe2000f8e00ff */
[-C--:B------:R-:W-:Y:S01]  /*a250*/  ISETP.GE.AND P5, PT, R169, R0.reuse, PT ;  /* 0x00000000a900720c */ /* 0x080fe20003fa6270 */
[----:B------:R-:W-:Y:S01]  /*a260*/  UISETP.GT.AND UP0, UPT, UR30, 0x1, UPT ;  /* 0x000000011e00788c */ /* 0x000fe2000bf04270 */
[----:B------:R-:W-:Y:S01]  /*a270*/  ISETP.GE.AND P6, PT, R168, R0, PT ;  /* 0x00000000a800720c */ /* 0x000fe20003fc6270 */
[----:B------:R-:W-:Y:S01]  /*a280*/  UIADD3 UR26, UP2, UR26, -0x400, URZ ;  /* 0xfffffc001a1a7890 */ /* 0x000fe2000ff5e03f */
[----:B------:R-:W-:Y:S01]  /*a290*/  LEA R2, P0, R4, R2, 0x1 ;  /* 0x0000000204027211 */ /* 0x000fe200078008ff */
[----:B------:R-:W-:Y:S01]  /*a2a0*/  UIADD3 UR28, UP3, UR28, -0x400, URZ ;  /* 0xfffffc001c1c7890 */ /* 0x000fe2000ff7e03f */
[----:B------:R-:W-:Y:S01]  /*a2b0*/  MOV R5, UR8 ;  /* 0x0000000800057c02 */ /* 0x000fe20008000f00 */
[----:B------:R-:W-:Y:S01]  /*a2c0*/  UIADD3 UR6, UR6, 0x1, URZ ;  /* 0x0000000106067890 */ /* 0x000fe2000fffe03f */
[-C--:B------:R-:W-:Y:S01]  /*a2d0*/  ISETP.GE.AND P1, PT, R174, R0.reuse, PT ;  /* 0x00000000ae00720c */ /* 0x080fe20003f26270 */
        /* <DEDUP_REMOVED lines=26> */
[----:B------:R-:W-:-:S05]  /*a480*/  PLOP3.LUT P2, PT, PT, PT, UP0, 0x80, 0x0 ;  /* 0x000000000000781c */ /* 0x000fca0003f4f008 */
        /* <DEDUP_REMOVED lines=8> */
.L_x_5544:
[----:B------:R-:W-:Y:S02]  /*a510*/  ISETP.NE.U32.AND P0, PT, RZ, c[0x0][0x328], PT ;  /* 0x0000ca00ff007a0c */ /* 0x000fe40003f05070 */
[----:B------:R-:W-:Y:S02]  /*a520*/  ISETP.NE.U32.AND P2, PT, RZ, c[0x0][0x348], PT ;  /* 0x0000d200ff007a0c */ /* 0x000fe40003f45070 */
[----:B------:R-:W-:-:S02]  /*a530*/  ISETP.NE.AND.EX P1, PT, RZ, c[0x0][0x32c], PT, P0 ;  /* 0x0000cb00ff007a0c */ /* 0x000fc40003f25300 */
[----:B------:R-:W-:-:S11]  /*a540*/  ISETP.NE.AND.EX P0, PT, RZ, c[0x0][0x34c], PT, P2 ;  /* 0x0000d300ff007a0c */ /* 0x000fd60003f05320 */
[----:B------:R-:W-:Y:S05]  /*a550*/  @!P1 BRA `(.L_x_5593) ;  /* 0x0000016000009947 */ /* 0x000fea0003800000 */
[----:B-1----:R-:W1:Y:S01]  /*a560*/  SHFL.DOWN P1, R3, R184, 0x1, 0x1f ;  /* 0x08201f00b8037f89 */ /* 0x002e620000020000 */
[----:B------:R-:W-:Y:S03]  /*a570*/  BSSY B0, `(.L_x_5593) ;  /* 0x0000014000007945 */ /* 0x000fe60003800000 */
[----:B------:R-:W3:Y:S01]  /*a580*/  S2R R4, SR_LANEID ;  /* 0x0000000000047919 */ /* 0x000ee20000000000 */
[----:B-1----:R-:W-:Y:S01]  /*a590*/  @P1 FADD R3, R3, R184 ;  /* 0x000000b803031221 */ /* 0x002fe20000000000 */
[----:B---3--:R-:W-:-:S04]  /*a5a0*/  ISETP.NE.AND P2, PT, R4, RZ, PT ;  /* 0x000000ff0400720c */ /* 0x008fc80003f45270 */
[----:B------:R-:W1:Y:S04]  /*a5b0*/  SHFL.DOWN P1, R0, R3, 0x2, 0x1f ;  /* 0x08401f0003007f89 */ /* 0x000e680000020000 */
[----:B------:R-:W3:Y:S01]  /*a5c0*/  S2R R4, SR_TID.X ;  /* 0x0000000000047919 */ /* 0x000ee20000002100 */
[----:B-1----:R-:W-:-:S05]  /*a5d0*/  @P1 FADD R0, R3, R0 ;  /* 0x0000000003001221 */ /* 0x002fca0000000000 */
[----:B------:R-:W1:Y:S02]  /*a5e0*/  SHFL.DOWN P1, R5, R0, 0x4, 0x1f ;  /* 0x08801f0000057f89 */ /* 0x000e640000020000 */
[----:B-1----:R-:W-:-:S05]  /*a5f0*/  @P1 FADD R5, R0, R5 ;  /* 0x0000000500051221 */ /* 0x002fca0000000000 */
[----:B------:R-:W1:Y:S02]  /*a600*/  SHFL.DOWN P1, R2, R5, 0x8, 0x1f ;  /* 0x09001f0005027f89 */ /* 0x000e640000020000 */
[----:B-1----:R-:W-:-:S05]  /*a610*/  @P1 FADD R2, R5, R2 ;  /* 0x0000000205021221 */ /* 0x002fca0000000000 */
[----:B0-----:R-:W0:Y:S02]  /*a620*/  SHFL.DOWN P1, R7, R2, 0x10, 0x1f ;  /* 0x0a001f0002077f89 */ /* 0x001e240000020000 */
[----:B0-----:R-:W-:Y:S01]  /*a630*/  @P1 FADD R7, R2, R7 ;  /* 0x0000000702071221 */ /* 0x001fe20000000000 */
[----:B---3--:R-:W-:-:S04]  /*a640*/  ISETP.NE.AND P1, PT, R4, RZ, PT ;  /* 0x000000ff0400720c */ /* 0x008fc80003f25270 */
[----:B------:R0:W-:Y:S04]  /*a650*/  @!P2 STS [0x18c4], R7 ;  /* 0x0018c407ff00a388 */ /* 0x0001e80000000800 */
[----:B------:R-:W-:Y:S06]  /*a660*/  BAR.SYNC.DEFER_BLOCKING 0x0 ;  /* 0x0000000000007b1d */ /* 0x000fec0000010000 */
[----:B------:R-:W-:Y:S05]  /*a670*/  @P1 BRA `(.L_x_5594) ;  /* 0x0000003000001947 */ /* 0x000fea0003800000 */
[----:B0-----:R-:W-:Y:S01]  /*a680*/  IMAD.U32 R2, RZ, RZ, UR12 ;  /* 0x0000000cff027e24 */ /* 0x001fe2000f8e00ff */
[----:B------:R-:W-:-:S05]  /*a690*/  MOV R3, UR13 ;  /* 0x0000000d00037c02 */ /* 0x000fca0008000f00 */
[----:B------:R0:W-:Y:S02]  /*a6a0*/  RED.E.ADD.F32.FTZ.RN.STRONG.GPU [R2.64], R7 ;  /* 0x000000070200798e */ /* 0x0001e4000c10e7a0 */
.L_x_5594:
[----:B0-----:R-:W-:Y:S05]  /*a6b0*/  BSYNC B0 ;  /* 0x0000000000007941 */ /* 0x001fea0003800000 */
.L_x_5593:
[----:B------:R-:W-:Y:S01]  /*a6c0*/  BSSY B0, `(.L_x_5595) ;  /* 0x000001a000007945 */ /* 0x000fe20003800000 */
[----:B------:R-:W-:Y:S05]  /*a6d0*/  @!P0 BRA `(.L_x_5596) ;  /* 0x0000017000008947 */ /* 0x000fea0003800000 */
[----:B------:R-:W-:Y:S06]  /*a6e0*/  BAR.SYNC.DEFER_BLOCKING 0x0 ;  /* 0x0000000000007b1d */ /* 0x000fec0000010000 */
[----:B------:R-:W3:Y:S04]  /*a6f0*/  SHFL.DOWN P0, R0, R183, 0x1, 0x1f ;  /* 0x08201f00b7007f89 */ /* 0x000ee80000000000 */
[----:B0-----:R-:W0:Y:S04]  /*a700*/  S2R R6, SR_LANEID ;  /* 0x0000000000067919 */ /* 0x001e280000000000 */
[----:B------:R-:W5:Y:S01]  /*a710*/  S2R R7, SR_TID.X ;  /* 0x0000000000077919 */ /* 0x000f620000002100 */
[----:B---3--:R-:W-:Y:S01]  /*a720*/  @P0 FADD R0, R0, R183 ;  /* 0x000000b700000221 */ /* 0x008fe20000000000 */
[----:B0-----:R-:W-:-:S04]  /*a730*/  ISETP.NE.AND P1, PT, R6, RZ, PT ;  /* 0x000000ff0600720c */ /* 0x001fc80003f25270 */
[----:B-1----:R-:W0:Y:S02]  /*a740*/  SHFL.DOWN P0, R3, R0, 0x2, 0x1f ;  /* 0x08401f0000037f89 */ /* 0x002e240000000000 */
        /* <DEDUP_REMOVED lines=11> */
[----:B0-----:R-:W-:Y:S01]  /*a800*/  IMAD.U32 R2, RZ, RZ, UR14 ;  /* 0x0000000eff027e24 */ /* 0x001fe2000f8e00ff */
[----:B------:R-:W-:-:S05]  /*a810*/  MOV R3, UR15 ;  /* 0x0000000f00037c02 */ /* 0x000fca0008000f00 */
[----:B------:R0:W-:Y:S01]  /*a820*/  RED.E.ADD.F32.FTZ.RN.STRONG.GPU [R2.64], R4 ;  /* 0x000000040200798e */ /* 0x0001e2000c10e7a0 */
[----:B------:R-:W-:Y:S01]  /*a830*/  IMAD.MOV.U32 R7, RZ, RZ, RZ ;  /* 0x000000ffff077224 */ /* 0x000fe200078e00ff */
[----:B------:R-:W-:Y:S05]  /*a840*/  BRA `(.L_x_5597) ;  /* 0x0000001000007947 */ /* 0x000fea0003800000 */
.L_x_5596:
[----:B0-----:R-:W0:Y:S02]  /*a850*/  S2R R7, SR_TID.X ;  /* 0x0000000000077919 */ /* 0x001e240000002100 */
.L_x_5597:
[----:B0-----:R-:W-:Y:S05]  /*a860*/  BSYNC B0 ;  /* 0x0000000000007941 */ /* 0x001fea0003800000 */
.L_x_5595:
[----:B------:R-:W-:-:S13]  /*a870*/  ISETP.GE.AND P0, PT, R7, c[0x0][0x16c], PT ;  /* 0x00005b0007007a0c */ /* 0x000fda0003f06270 */
[----:B------:R-:W-:Y:S05]  /*a880*/  @P0 EXIT ;  /* 0x000000000000094d */ /* 0x000fea0003800000 */
[----:B------:R-:W-:Y:S02]  /*a890*/  ULDC.64 UR6, c[0x0][0x288] ;  /* 0x0000a20000067ab9 */ /* 0x000fe40000000a00 */
[----:B------:R-:W-:Y:S02]  /*a8a0*/  UIMAD UR17, UR17, UR6, URZ ;  /* 0x00000006111172a4 */ /* 0x000fe4000f8e023f */
[----:B-12---:R-:W-:Y:S02]  /*a8b0*/  UIMAD.WIDE.U32 UR4, UR16, UR6, URZ ;  /* 0x00000006100472a5 */ /* 0x006fe4000f8e003f */
[----:B------:R-:W-:-:S04]  /*a8c0*/  UIMAD UR6, UR16, UR7, UR17 ;  /* 0x00000007100672a4 */ /* 0x000fc8000f8e0211 */
[----:B------:R-:W-:-:S03]  /*a8d0*/  UIADD3 UR6, UR5, UR6, URZ ;  /* 0x0000000605067290 */ /* 0x000fc6000fffe03f */
.L_x_5598:
[----:B0-----:R0:W1:Y:S01]  /*a8e0*/  LDS R9, [R7.X4+0x2b78] ;  /* 0x002b780007097984 */ /* 0x0010620000004800 */
[----:B------:R-:W-:Y:S01]  /*a8f0*/  SHF.R.S32.HI R0, RZ, 0x1f, R7 ;  /* 0x0000001fff007819 */ /* 0x000fe20000011407 */
[----:B------:R-:W-:Y:S01]  /*a900*/  IMAD.U32 R4, RZ, RZ, UR4 ;  /* 0x00000004ff047e24 */ /* 0x000fe2000f8e00ff */
[----:B------:R-:W-:Y:S02]  /*a910*/  MOV R3, UR6 ;  /* 0x0000000600037c02 */ /* 0x000fe40008000f00 */
[----:B------:R-:W-:Y:S01]  /*a920*/  MOV R5, UR5 ;  /* 0x0000000500057c02 */ /* 0x000fe20008000f00 */
[----:B------:R-:W-:Y:S01]  /*a930*/  IMAD R0, R0, c[0x0][0x290], RZ ;  /* 0x0000a40000007a24 */ /* 0x000fe200078e02ff */
[----:B------:R-:W-:Y:S01]  /*a940*/  YIELD ;  /* 0x0000000000007946 */ /* 0x000fe20003800000 */
[----:B------:R-:W-:Y:S02]  /*a950*/  IMAD.MOV.U32 R2, RZ, RZ, R4 ;  /* 0x000000ffff027224 */ /* 0x000fe400078e0004 */
        /* <DEDUP_REMOVED lines=10> */
.L_x_5599:
        /* <DEDUP_REMOVED lines=16> */
.L_x_9081:


//--------------------- .text._Z25selective_scan_bwd_kernelI32Selective_Scan_bwd_kernel_traitsILi32ELi16ELb0ELb1ELb1ELb1ELb0EN3c104HalfEfEEv12SSMParamsBwd --------------------------
	.section	.text._Z25selective_scan_bwd_kernelI32Selective_Scan_bwd_kernel_traitsILi32ELi16ELb0ELb1ELb1ELb1ELb0EN3c104HalfEfEEv12SSMParamsBwd,"ax",@progbits
	.sectioninfo	@"SHI_REGISTERS=255"
	.align	128
        .global         _Z25selective_scan_bwd_kernelI32Selective_Scan_bwd_kernel_traitsILi32ELi16ELb0ELb1ELb1ELb1ELb0EN3c104HalfEfEEv12SSMParamsBwd
        .type           _Z25selective_scan_bwd_kernelI32Selective_Scan_bwd_kernel_traitsILi32ELi16ELb0ELb1ELb1ELb1ELb0EN3c104HalfEfEEv12SSMParamsBwd,@function
        .size           _Z25selective_scan_bwd_kernelI32Selective_Scan_bwd_kernel_traitsILi32ELi16ELb0ELb1ELb1ELb1ELb0EN3c104HalfEfEEv12SSMParamsBwd,(.L_x_9082 - _Z25selective_scan_bwd_kernelI32Selective_Scan_bwd_kernel_traitsILi32ELi16ELb0ELb1ELb1ELb1ELb0EN3c104HalfEfEEv12SSMParamsBwd)
        .other          _Z25selective_scan_bwd_kernelI32Selective_Scan_bwd_kernel_traitsILi32ELi16ELb0ELb1ELb1ELb1ELb0EN3c104HalfEfEEv12SSMParamsBwd,@"STO_CUDA_ENTRY STV_DEFAULT"
_Z25selective_scan_bwd_kernelI32Selective_Scan_bwd_kernel_traitsILi32ELi16ELb0ELb1ELb1ELb1ELb0EN3c104HalfEfEEv12SSMParamsBwd:
.text._Z25selective_scan_bwd_kernelI32Selective_Scan_bwd_kernel_traitsILi32ELi16ELb0ELb1ELb1ELb1ELb0EN3c104HalfEfEEv12SSMParamsBwd:
        /* <DEDUP_REMOVED lines=24> */
[----:B------:R-:W-:Y:S01]  /*0180*/  CS2R R118, SRZ ;  /* 0x0000000000767805 */ /* 0x000fe2000001ff00 */
[----:B------:R-:W-:Y:S01]  /*0190*/  CS2R R120, SRZ ;  /* 0x0000000000787805 */ /* 0x000fe2000001ff00 */
[----:B------:R-:W-:Y:S01]  /*01a0*/  HFMA2.MMA R178, -RZ, RZ, 0, 0 ;  /* 0x00000000ffb27435 */ /* 0x000fe200000001ff */
[----:B------:R-:W-:-:S02]  /*01b0*/  IADD3 R15, R181, -0x200, RZ ;  /* 0xfffffe00b50f7810 */ /* 0x000fc40007ffe0ff */
        /* <DEDUP_REMOVED lines=20> */
[----:B------:R-:W-:Y:S01]  /*0300*/  IADD3 R5, R5, R9, RZ ;  /* 0x0000000905057210 */ /* 0x000fe20007ffe0ff */
[----:B------:R-:W-:Y:S01]  /*0310*/  IMAD.WIDE.U32 R2, R183, c[0x0][0x1d0], RZ ;  /* 0x00007400b7027a25 */ /* 0x000fe200078e00ff */
[----:B------:R-:W-:Y:S02]  /*0320*/  ISETP.GE.AND P3, PT, R6, RZ, PT ;  /* 0x000000ff0600720c */ /* 0x000fe40003f66270 */
[----:B------:R-:W-:Y:S01]  /*0330*/  ISETP.GT.U32.AND P4, PT, R11, R0, PT ;  /* 0x000000000b00720c */ /* 0x000fe20003f84070 */
[----:B------:R-:W-:Y:S01]  /*0340*/  IMAD.WIDE.U32 R8, R183, c[0x0][0x190], RZ ;  /* 0x00006400b7087a25 */ /* 0x000fe200078e00ff */
[----:B------:R-:W-:-:S03]  /*0350*/  IADD3 R3, R3, R7, RZ ;  /* 0x0000000703037210 */ /* 0x000fc60007ffe0ff */
[----:B------:R-:W-:Y:S01]  /*0360*/  IMAD.WIDE.U32 R6, R183, c[0x0][0x278], RZ ;  /* 0x00009e00b7067a25 */ /* 0x000fe200078e00ff */
[----:B------:R-:W-:Y:S02]  /*0370*/  IADD3 R9, R9, R17, RZ ;  /* 0x0000001109097210 */ /* 0x000fe40007ffe0ff */
[----:B------:R-:W-:Y:S01]  /*0380*/  SHF.R.S32.HI R17, RZ, 0x1f, R15 ;  /* 0x0000001fff117819 */ /* 0x000fe2000001140f */
[----:B------:R-:W-:-:S04]  /*0390*/  IMAD.WIDE.U32 R2, R185, c[0x0][0x1d8], R2 ;  /* 0x00007600b9027a25 */ /* 0x000fc800078e0002 */
[-C--:B------:R-:W-:Y:S02]  /*03a0*/  @!P4 IADD3 R0, R0, -R11.reuse, RZ ;  /* 0x8000000b0000c210 */ /* 0x080fe40007ffe0ff */
[----:B------:R-:W-:Y:S02]  /*03b0*/  @!P4 IADD3 R180, R180, 0x1, RZ ;  /* 0x00000001b4b4c810 */ /* 0x000fe40007ffe0ff */
[----:B------:R-:W-:Y:S01]  /*03c0*/  ISETP.GE.U32.AND P0, PT, R0, R11, PT ;  /* 0x0000000b0000720c */ /* 0x000fe20003f06070 */
[----:B------:R-:W-:Y:S01]  /*03d0*/  IMAD R0, R182, c[0x0][0x278], RZ ;  /* 0x00009e00b6007a24 */ /* 0x000fe200078e02ff */
[----:B------:R-:W-:Y:S02]  /*03e0*/  ISETP.NE.AND P4, PT, RZ, c[0x0][0x178], PT ;  /* 0x00005e00ff007a0c */ /* 0x000fe40003f85270 */
[----:B------:R-:W-:Y:S01]  /*03f0*/  IADD3 R16, P6, R15, R2, RZ ;  /* 0x000000020f107210 */ /* 0x000fe20007fde0ff */
[----:B------:R-:W-:Y:S02]  /*0400*/  IMAD R11, R183, c[0x0][0x27c], R0 ;  /* 0x00009f00b70b7a24 */ /* 0x000fe400078e0200 */
[----:B------:R-:W-:-:S02]  /*0410*/  IMAD R0, R184, c[0x0][0x1d8], RZ ;  /* 0x00007600b8007a24 */ /* 0x000fc400078e02ff */
[----:B------:R-:W-:Y:S01]  /*0420*/  IMAD R2, R182, c[0x0][0x1b0], RZ ;  /* 0x00006c00b6027a24 */ /* 0x000fe200078e02ff */
[----:B------:R-:W-:Y:S01]  /*0430*/  IADD3 R7, R7, R11, RZ ;  /* 0x0000000b07077210 */ /* 0x000fe20007ffe0ff */
[----:B------:R-:W-:Y:S02]  /*0440*/  IMAD R0, R185, c[0x0][0x1dc], R0 ;  /* 0x00007700b9007a24 */ /* 0x000fe400078e0200 */
[----:B------:R-:W-:Y:S01]  /*0450*/  @P0 IADD3 R180, R180, 0x1, RZ ;  /* 0x00000001b4b40810 */ /* 0x000fe20007ffe0ff */
[----:B------:R-:W-:Y:S02]  /*0460*/  IMAD R21, R183, c[0x0][0x1b4], R2 ;  /* 0x00006d00b7157a24 */ /* 0x000fe400078e0202 */
[----:B------:R-:W-:Y:S01]  /*0470*/  IADD3.X R19, R17, R3, R0, P6, !PT ;  /* 0x0000000311137210 */ /* 0x000fe200037fe400 */
[----:B------:R-:W-:Y:S01]  /*0480*/  IMAD.WIDE.U32 R2, R185, c[0x0][0x1e8], R4 ;  /* 0x00007a00b9027a25 */ /* 0x000fe200078e0004 */
[----:B------:R-:W-:Y:S02]  /*0490*/  @!P3 IADD3 R180, -R180, RZ, RZ ;  /* 0x000000ffb4b4b210 */ /* 0x000fe40007ffe1ff */
[----:B------:R-:W-:Y:S01]  /*04a0*/  @!P4 LOP3.LUT R180, RZ, c[0x0][0x178], RZ, 0x33, !PT ;  /* 0x00005e00ffb4ca12 */ /* 0x000fe200078e33ff */
[----:B------:R-:W-:-:S02]  /*04b0*/  IMAD R0, R184, c[0x0][0x1e8], RZ ;  /* 0x00007a00b8007a24 */ /* 0x000fc400078e02ff */
[----:B------:R-:W-:Y:S01]  /*04c0*/  IMAD.WIDE.U32 R4, R185, c[0x0][0x280], R6 ;  /* 0x0000a000b9047a25 */ /* 0x000fe200078e0006 */
[----:B------:R-:W-:Y:S02]  /*04d0*/  IADD3 R7, P3, R15, R2, RZ ;  /* 0x000000020f077210 */ /* 0x000fe40007f7e0ff */
[----:B------:R-:W-:Y:S01]  /*04e0*/  SHF.R.S32.HI R179, RZ, 0x1f, R180 ;  /* 0x0000001fffb37819 */ /* 0x000fe200000114b4 */
[----:B------:R-:W-:Y:S01]  /*04f0*/  IMAD.WIDE.U32 R10, R183, c[0x0][0x1b0], RZ ;  /* 0x00006c00b70a7a25 */ /* 0x000fe200078e00ff */
[----:B------:R-:W-:-:S03]  /*0500*/  IADD3 R4, P4, R15, R4, RZ ;  /* 0x000000040f047210 */ /* 0x000fc60007f9e0ff */
[----:B------:R-:W-:Y:S01]  /*0510*/  IMAD R0, R185, c[0x0][0x1ec], R0 ;  /* 0x00007b00b9007a24 */ /* 0x000fe200078e0200 */
[----:B------:R-:W-:Y:S01]  /*0520*/  IADD3 R11, R11, R21, RZ ;  /* 0x000000150b0b7210 */ /* 0x000fe20007ffe0ff */
[----:B------:R-:W-:Y:S01]  /*0530*/  IMAD R6, R185, c[0x0][0x284], R14 ;  /* 0x0000a100b9067a24 */ /* 0x000fe200078e020e */
[----:B------:R-:W-:Y:S01]  /*0540*/  LEA R14, P0, R16, c[0x0][0x240], 0x1 ;  /* 0x00009000100e7a11 */ /* 0x000fe200078008ff */
[----:B------:R-:W-:Y:S01]  /*0550*/  IMAD.WIDE.U32 R8, R180, c[0x0][0x1a8], R8 ;  /* 0x00006a00b4087a25 */ /* 0x000fe200078e0008 */
[C---:B------:R-:W-:Y:S02]  /*0560*/  IADD3.X R2, R17.reuse, R3, R0, P3, !PT ;  /* 0x0000000311027210 */ /* 0x040fe40001ffe400 */
[----:B------:R-:W-:Y:S01]  /*0570*/  IADD3.X R5, R17, R5, R6, P4, !PT ;  /* 0x0000000511057210 */ /* 0x000fe200027fe406 */
[C---:B------:R-:W-:Y:S01]  /*0580*/  IMAD R3, R179.reuse, c[0x0][0x1a8], RZ ;  /* 0x00006a00b3037a24 */ /* 0x040fe200078e02ff */
[----:B------:R-:W-:Y:S01]  /*0590*/  LEA.HI.X R16, R16, c[0x0][0x244], R19, 0x1, P0 ;  /* 0x0000910010107a11 */ /* 0x000fe200000f0c13 */
[----:B------:R-:W-:Y:S01]  /*05a0*/  IMAD R19, R179, c[0x0][0x1c8], RZ ;  /* 0x00007200b3137a24 */ /* 0x000fe200078e02ff */
[----:B------:R-:W-:Y:S01]  /*05b0*/  LEA R6, P0, R7, c[0x0][0x248], 0x1 ;  /* 0x0000920007067a11 */ /* 0x000fe200078008ff */
[C---:B------:R-:W-:Y:S01]  /*05c0*/  IMAD R3, R180.reuse, c[0x0][0x1ac], R3 ;  /* 0x00006b00b4037a24 */ /* 0x040fe200078e0203 */
[----:B------:R-:W-:Y:S01]  /*05d0*/  IADD3 R173, P3, R15, R8, RZ ;  /* 0x000000080fad7210 */ /* 0x000fe20007f7e0ff */
[----:B------:R-:W-:Y:S01]  /*05e0*/  IMAD.WIDE.U32 R10, R180, c[0x0][0x1c8], R10 ;  /* 0x00007200b40a7a25 */ /* 0x000fe200078e000a */
[----:B------:R-:W-:-:S02]  /*05f0*/  LEA.HI.X R7, R7, c[0x0][0x24c], R2, 0x1, P0 ;  /* 0x0000930007077a11 */ /* 0x000fc400000f0c02 */
[----:B------:R-:W-:Y:S01]  /*0600*/  ISETP.NE.U32.AND P0, PT, RZ, c[0x0][0x260], PT ;  /* 0x00009800ff007a0c */ /* 0x000fe20003f05070 */
[----:B------:R-:W-:Y:S01]  /*0610*/  IMAD R19, R180, c[0x0][0x1cc], R19 ;  /* 0x00007300b4137a24 */ /* 0x000fe200078e0213 */
[----:B------:R-:W-:Y:S02]  /*0620*/  IADD3 R0, R9, R3, RZ ;  /* 0x0000000309007210 */ /* 0x000fe40007ffe0ff */
[----:B------:R-:W-:Y:S02]  /*0630*/  IADD3 R15, P4, R15, R10, RZ ;  /* 0x0000000a0f0f7210 */ /* 0x000fe40007f9e0ff */
[----:B------:R-:W-:Y:S02]  /*0640*/  IADD3 R2, R11, R19, RZ ;  /* 0x000000130b027210 */ /* 0x000fe40007ffe0ff */
[----:B------:R-:W-:Y:S02]  /*0650*/  ISETP.NE.AND.EX P0, PT, RZ, c[0x0][0x264], PT, P0 ;  /* 0x00009900ff007a0c */ /* 0x000fe40003f05300 */
[----:B------:R-:W-:-:S02]  /*0660*/  LEA R3, P6, R4, c[0x0][0x308], 0x1 ;  /* 0x0000c20004037a11 */ /* 0x000fc400078c08ff */
[C---:B------:R-:W-:Y:S02]  /*0670*/  IADD3.X R0, R17.reuse, R0, RZ, P3, !PT ;  /* 0x0000000011007210 */ /* 0x040fe40001ffe4ff */
[----:B------:R-:W-:Y:S02]  /*0680*/  IADD3.X R2, R17, R2, RZ, P4, !PT ;  /* 0x0000000211027210 */ /* 0x000fe400027fe4ff */
[----:B------:R-:W-:Y:S02]  /*0690*/  ISETP.NE.U32.AND P3, PT, RZ, c[0x0][0x328], PT ;  /* 0x0000ca00ff007a0c */ /* 0x000fe40003f65070 */
[----:B------:R-:W-:Y:S02]  /*06a0*/  ISETP.NE.U32.AND P4, PT, RZ, c[0x0][0x348], PT ;  /* 0x0000d200ff007a0c */ /* 0x000fe40003f85070 */
[----:B------:R-:W-:Y:S02]  /*06b0*/  LEA.HI.X R4, R4, c[0x0][0x30c], R5, 0x1, P6 ;  /* 0x0000c30004047a11 */ /* 0x000fe400030f0c05 */
[----:B------:R-:W-:-:S02]  /*06c0*/  LEA R174, P6, R173, c[0x0][0x228], 0x1 ;  /* 0x00008a00adae7a11 */ /* 0x000fc400078c08ff */
[----:B------:R-:W-:Y:S02]  /*06d0*/  ISETP.NE.AND.EX P3, PT, RZ, c[0x0][0x32c], PT, P3 ;  /* 0x0000cb00ff007a0c */ /* 0x000fe40003f65330 */
[----:B------:R-:W-:Y:S02]  /*06e0*/  ISETP.NE.AND.EX P4, PT, RZ, c[0x0][0x34c], PT, P4 ;  /* 0x0000d300ff007a0c */ /* 0x000fe40003f85340 */
        /* <DEDUP_REMOVED lines=29> */
.L_x_5675:
[----:B------:R-:W-:Y:S01]  /*08c0*/  IADD3 R168, -R170, c[0x0][0x174], RZ ;  /* 0x00005d00aaa87a10 */ /* 0x000fe20007ffe1ff */
[----:B------:R-:W-:Y:S01]  /*08d0*/  BAR.SYNC.DEFER_BLOCKING 0x0 ;  /* 0x0000000000007b1d */ /* 0x000fe20000010000 */
[----:B------:R-:W-:-:S02]  /*08e0*/  LOP3.LUT R122, R169, 0x1f, R176, 0xf8, !PT ;  /* 0x0000001fa97a7812 */ /* 0x000fc400078ef8b0 */
[----:B0-----:R-:W-:Y:S02]  /*08f0*/  MOV R2, UR22 ;  /* 0x0000001600027c02 */ /* 0x001fe40008000f00 */
[----:B----4-:R-:W-:Y:S01]  /*0900*/  MOV R3, UR23 ;  /* 0x0000001700037c02 */ /* 0x010fe20008000f00 */
        /* <DEDUP_REMOVED lines=72> */
[C---:B------:R-:W-:Y:S02]  /*0d90*/  IADD3 R24, R175.reuse, 0x80, RZ ;  /* 0x00000080af187810 */ /* 0x040fe40007ffe0ff */
[----:B------:R-:W-:Y:S02]  /*0da0*/  LEA.HI.SX32 R18, R18, R175, 0x1b ;  /* 0x000000af12127211 */ /* 0x000fe400078fdaff */
[----:B------:R-:W-:-:S02]  /*0db0*/  IADD3 R26, R175, 0xa0, RZ ;  /* 0x000000a0af1a7810 */ /* 0x000fc40007ffe0ff */
[----:B------:R-:W-:Y:S02]  /*0dc0*/  SHF.L.U32 R152, R152, 0x1, RZ ;  /* 0x0000000198987819 */ /* 0x000fe400000006ff */
[-C--:B------:R-:W-:Y:S02]  /*0dd0*/  LEA.HI.SX32 R20, R20, R175.reuse, 0x1b ;  /* 0x000000af14147211 */ /* 0x080fe400078fdaff */
[-C--:B------:R-:W-:Y:S02]  /*0de0*/  LEA.HI.SX32 R22, R22, R175.reuse, 0x1b ;  /* 0x000000af16167211 */ /* 0x080fe400078fdaff */
[----:B------:R-:W-:Y:S02]  /*0df0*/  LEA.HI.SX32 R24, R24, R175, 0x1b ;  /* 0x000000af18187211 */ /* 0x000fe400078fdaff */
[----:B------:R-:W-:Y:S02]  /*0e00*/  SHF.L.U32 R151, R18, 0x1, RZ ;  /* 0x0000000112977819 */ /* 0x000fe400000006ff */
[----:B0-----:R-:W-:-:S02]  /*0e10*/  IADD3 R2, R175, 0xc0, RZ ;  /* 0x000000c0af027810 */ /* 0x001fc40007ffe0ff */
[-C--:B------:R-:W-:Y:S02]  /*0e20*/  LEA.HI.SX32 R26, R26, R175.reuse, 0x1b ;  /* 0x000000af1a1a7211 */ /* 0x080fe400078fdaff */
[----:B------:R-:W-:Y:S01]  /*0e30*/  SHF.L.U32 R150, R20, 0x1, RZ ;  /* 0x0000000114967819 */ /* 0x000fe200000006ff */
[----:B------:R-:W-:Y:S01]  /*0e40*/  IMAD.SHL.U32 R148, R24, 0x2, RZ ;  /* 0x0000000218947824 */ /* 0x000fe200078e00ff */
[----:B------:R-:W-:Y:S02]  /*0e50*/  SHF.L.U32 R149, R22, 0x1, RZ ;  /* 0x0000000116957819 */ /* 0x000fe400000006ff */
[----:B------:R-:W-:Y:S02]  /*0e60*/  IADD3 R18, R175, 0xe0, RZ ;  /* 0x000000e0af127810 */ /* 0x000fe40007ffe0ff */
[----:B------:R-:W-:Y:S02]  /*0e70*/  LEA.HI.SX32 R2, R2, R175, 0x1b ;  /* 0x000000af02027211 */ /* 0x000fe400078fdaff */
[----:B------:R-:W-:-:S02]  /*0e80*/  SHF.L.U32 R147, R26, 0x1, RZ ;  /* 0x000000011a937819 */ /* 0x000fc400000006ff */
[C---:B------:R-:W-:Y:S02]  /*0e90*/  IADD3 R20, R175.reuse, 0x100, RZ ;  /* 0x00000100af147810 */ /* 0x040fe40007ffe0ff */
[C---:B------:R-:W-:Y:S02]  /*0ea0*/  IADD3 R22, R175.reuse, 0x120, RZ ;  /* 0x00000120af167810 */ /* 0x040fe40007ffe0ff */
[----:B------:R-:W-:Y:S02]  /*0eb0*/  IADD3 R24, R175, 0x140, RZ ;  /* 0x00000140af187810 */ /* 0x000fe40007ffe0ff */
[-C--:B------:R-:W-:Y:S02]  /*0ec0*/  LEA.HI.SX32 R18, R18, R175.reuse, 0x1b ;  /* 0x000000af12127211 */ /* 0x080fe400078fdaff */
[----:B------:R-:W-:Y:S02]  /*0ed0*/  SHF.L.U32 R146, R2, 0x1, RZ ;  /* 0x0000000102927819 */ /* 0x000fe400000006ff */
[----:B------:R-:W-:-:S02]  /*0ee0*/  LEA.HI.SX32 R20, R20, R175, 0x1b ;  /* 0x000000af14147211 */ /* 0x000fc400078fdaff */
[C---:B------:R-:W-:Y:S02]  /*0ef0*/  IADD3 R2, R175.reuse, 0x180, RZ ;  /* 0x00000180af027810 */ /* 0x040fe40007ffe0ff */
[-C--:B------:R-:W-:Y:S02]  /*0f00*/  LEA.HI.SX32 R22, R22, R175.reuse, 0x1b ;  /* 0x000000af16167211 */ /* 0x080fe400078fdaff */
[----:B------:R-:W-:Y:S02]  /*0f10*/  LEA.HI.SX32 R24, R24, R175, 0x1b ;  /* 0x000000af18187211 */ /* 0x000fe400078fdaff */
[----:B------:R-:W-:Y:S02]  /*0f20*/  SHF.L.U32 R145, R18, 0x1, RZ ;  /* 0x0000000112917819 */ /* 0x000fe400000006ff */
[----:B------:R-:W-:Y:S02]  /*0f30*/  IADD3 R18, R175, 0x1e0, RZ ;  /* 0x000001e0af127810 */ /* 0x000fe40007ffe0ff */
[----:B------:R-:W-:-:S02]  /*0f40*/  SHF.L.U32 R144, R20, 0x1, RZ ;  /* 0x0000000114907819 */ /* 0x000fc400000006ff */
[-C--:B------:R-:W-:Y:S02]  /*0f50*/  LEA.HI.SX32 R2, R2, R175.reuse, 0x1b ;  /* 0x000000af02027211 */ /* 0x080fe400078fdaff */
[----:B------:R-:W-:Y:S02]  /*0f60*/  SHF.L.U32 R143, R22, 0x1, RZ ;  /* 0x00000001168f7819 */ /* 0x000fe400000006ff */
[----:B------:R-:W-:Y:S02]  /*0f70*/  SHF.L.U32 R142, R24, 0x1, RZ ;  /* 0x00000001188e7819 */ /* 0x000fe400000006ff */
[----:B------:R-:W-:Y:S02]  /*0f80*/  LEA.HI.SX32 R18, R18, R175, 0x1b ;  /* 0x000000af12127211 */ /* 0x000fe400078fdaff */
[----:B------:R-:W-:Y:S02]  /*0f90*/  SHF.L.U32 R140, R2, 0x1, RZ ;  /* 0x00000001028c7819 */ /* 0x000fe400000006ff */
[----:B------:R-:W-:-:S02]  /*0fa0*/  SHF.L.U32 R137, R18, 0x1, RZ ;  /* 0x0000000112897819 */ /* 0x000fc400000006ff */
        /* <DEDUP_REMOVED lines=9> */
[----:B------:R-:W-:-:S02]  /*1040*/  ISETP.GE.AND P6, PT, R163, UR11, PT ;  /* 0x0000000ba3007c0c */ /* 0x000fc4000bfc6270 */
[----:B------:R-:W-:Y:S02]  /*1050*/  PRMT R2, RZ, 0x7610, R2 ;  /* 0x00007610ff027816 */ /* 0x000fe40000000002 */
[----:B------:R-:W-:Y:S01]  /*1060*/  PRMT R3, RZ, 0x7610, R3 ;  /* 0x00007610ff037816 */ /* 0x000fe20000000003 */
        /* <DEDUP_REMOVED lines=29> */
[----:B------:R-:W5:Y:S04]  /*1240*/  LDS.U16 R115, [R136] ;  /* 0x0000000088737984 */ /* 0x000f680000000400 */
        /* <DEDUP_REMOVED lines=17> */
[----:B0-----:R-:W-:-:S04]  /*1360*/  PRMT R8, RZ, 0x7610, R8 ;  /* 0x00007610ff087816 */ /* 0x001fc80000000008 */
[----:B------:R-:W5:Y:S01]  /*1370*/  @!P0 LDG.E.U16 R7, [R124.64+0x100] ;  /* 0x000100107c078981 */ /* 0x000f62000c1e1500 */
[----:B------:R-:W-:Y:S02]  /*1380*/  ISETP.GE.AND P0, PT, R161, UR11, PT ;  /* 0x0000000ba1007c0c */ /* 0x000fe4000bf06270 */
[----:B------:R-:W-:Y:S01]  /*1390*/  PRMT R11, RZ, 0x7610, R11 ;  /* 0x00007610ff0b7816 */ /* 0x000fe2000000000b */
[----:B------:R-:W5:Y:S01]  /*13a0*/  @!P3 LDG.E.U16 R2, [R124.64+0x40] ;  /* 0x000040107c02b981 */ /* 0x000f62000c1e1500 */
[----:B------:R-:W-:Y:S02]  /*13b0*/  PRMT R4, RZ, 0x7610, R4 ;  /* 0x00007610ff047816 */ /* 0x000fe40000000004 */
[----:B------:R-:W-:Y:S01]  /*13c0*/  PRMT R5, RZ, 0x7610, R5 ;  /* 0x00007610ff057816 */ /* 0x000fe20000000005 */
[----:B------:R-:W5:Y:S06]  /*13d0*/  @!P4 LDG.E.U16 R3, [R124.64] ;  /* 0x000000107c03c981 */ /* 0x000f6c000c1e1500 */
[----:B------:R-:W5:Y:S01]  /*13e0*/  @!P0 LDG.E.U16 R8, [R124.64+0x1c0] ;  /* 0x0001c0107c088981 */ /* 0x000f62000c1e1500 */
[----:B------:R-:W-:-:S02]  /*13f0*/  ISETP.GE.AND P0, PT, R160, UR11, PT ;  /* 0x0000000ba0007c0c */ /* 0x000fc4000bf06270 */
[----:B------:R-:W-:Y:S01]  /*1400*/  PRMT R9, RZ, 0x7610, R9 ;  /* 0x00007610ff097816 */ /* 0x000fe20000000009 */
[----:B------:R-:W5:Y:S01]  /*1410*/  @!P1 LDG.E.U16 R4, [R124.64+0xc0] ;  /* 0x0000c0107c049981 */ /* 0x000f62000c1e1500 */
[----:B------:R-:W-:Y:S02]  /*1420*/  PRMT R6, RZ, 0x7610, R6 ;  /* 0x00007610ff067816 */ /* 0x000fe40000000006 */
[----:B------:R-:W-:Y:S01]  /*1430*/  ISETP.GE.AND P1, PT, R158, UR11, PT ;  /* 0x0000000b9e007c0c */ /* 0x000fe2000bf26270 */
[----:B------:R-:W5:Y:S01]  /*1440*/  @!P2 LDG.E.U16 R5, [R124.64+0x80] ;  /* 0x000080107c05a981 */ /* 0x000f62000c1e1500 */
[----:B------:R-:W-:Y:S02]  /*1450*/  ISETP.GE.AND P2, PT, R157, UR11, PT ;  /* 0x0000000b9d007c0c */ /* 0x000fe4000bf46270 */
[----:B------:R-:W-:Y:S01]  /*1460*/  ISETP.GE.AND P3, PT, R156, UR11, PT ;  /* 0x0000000b9c007c0c */ /* 0x000fe2000bf66270 */
[----:B------:R-:W5:Y:S04]  /*1470*/  @!P5 LDG.E.U16 R9, [R124.64+0x180] ;  /* 0x000180107c09d981 */ /* 0x000f68000c1e1500 */
[----:B------:R-:W5:Y:S01]  /*1480*/  @!P0 LDG.E.U16 R11, [R124.64+0x200] ;  /* 0x000200107c0b8981 */ /* 0x000f62000c1e1500 */
[----:B------:R-:W-:-:S02]  /*1490*/  ISETP.GE.AND P0, PT, R159, UR11, PT ;  /* 0x0000000b9f007c0c */ /* 0x000fc4000bf06270 */
[----:B------:R-:W-:Y:S01]  /*14a0*/  ISETP.GE.AND P4, PT, R155, UR11, PT ;  /* 0x0000000b9b007c0c */ /* 0x000fe2000bf86270 */
[----:B------:R-:W5:Y:S01]  /*14b0*/  @!P6 LDG.E.U16 R6, [R124.64+0x140] ;  /* 0x000140107c06e981 */ /* 0x000f62000c1e1500 */
[----:B------:R-:W-:Y:S02]  /*14c0*/  ISETP.GE.AND P5, PT, R154, UR11, PT ;  /* 0x0000000b9a007c0c */ /* 0x000fe4000bfa6270 */
[----:B------:R-:W-:Y:S02]  /*14d0*/  ISETP.GE.AND P6, PT, R153, UR11, PT ;  /* 0x0000000b99007c0c */ /* 0x000fe4000bfc6270 */
[----:B-1----:R-:W-:Y:S02]  /*14e0*/  PRMT R10, RZ, 0x7610, R10 ;  /* 0x00007610ff0a7816 */ /* 0x002fe4000000000a */
[----:B------:R-:W-:Y:S02]  /*14f0*/  PRMT R13, RZ, 0x7610, R13 ;  /* 0x00007610ff0d7816 */ /* 0x000fe4000000000d */
[----:B--2---:R-:W-:-:S02]  /*1500*/  PRMT R12, RZ, 0x7610, R12 ;  /* 0x00007610ff0c7816 */ /* 0x004fc4000000000c */
[----:B------:R-:W-:Y:S01]  /*1510*/  PRMT R15, RZ, 0x7610, R15 ;  /* 0x00007610ff0f7816 */ /* 0x000fe2000000000f */
[----:B------:R-:W2:Y:S01]  /*1520*/  @!P0 LDG.E.U16 R10, [R124.64+0x240] ;  /* 0x000240107c0a8981 */ /* 0x000ea2000c1e1500 */
[----:B---3--:R-:W-:Y:S02]  /*1530*/  PRMT R14, RZ, 0x7610, R14 ;  /* 0x00007610ff0e7816 */ /* 0x008fe4000000000e */
[----:B------:R-:W-:Y:S01]  /*1540*/  PRMT R17, RZ, 0x7610, R17 ;  /* 0x00007610ff117816 */ /* 0x000fe20000000011 */
[----:B------:R-:W3:Y:S01]  /*1550*/  @!P1 LDG.E.U16 R13, [R124.64+0x280] ;  /* 0x000280107c0d9981 */ /* 0x000ee2000c1e1500 */
[----:B----4-:R-:W-:-:S03]  /*1560*/  PRMT R16, RZ, 0x7610, R16 ;  /* 0x00007610ff107816 */ /* 0x010fc60000000010 */
        /* <DEDUP_REMOVED lines=23> */
[----:B-----5:R-:W-:Y:S04]  /*16e0*/  STS.U16 [R152], R3 ;  /* 0x0000000398007388 */ /* 0x020fe80000000400 */
[----:B------:R0:W-:Y:S04]  /*16f0*/  STS.U16 [R151+0x40], R2 ;  /* 0x0000400297007388 */ /* 0x0001e80000000400 */
[----:B------:R-:W-:Y:S04]  /*1700*/  STS.U16 [R150+0x80], R5 ;  /* 0x0000800596007388 */ /* 0x000fe80000000400 */
[----:B------:R-:W-:Y:S04]  /*1710*/  STS.U16 [R149+0xc0], R4 ;  /* 0x0000c00495007388 */ /* 0x000fe80000000400 */
[----:B------:R-:W-:Y:S04]  /*1720*/  STS.U16 [R148+0x100], R7 ;  /* 0x0001000794007388 */ /* 0x000fe80000000400 */
[----:B------:R-:W-:Y:S04]  /*1730*/  STS.U16 [R147+0x140], R6 ;  /* 0x0001400693007388 */ /* 0x000fe80000000400 */
[----:B------:R-:W-:Y:S04]  /*1740*/  STS.U16 [R146+0x180], R9 ;  /* 0x0001800992007388 */ /* 0x000fe80000000400 */
[----:B------:R1:W-:Y:S01]  /*1750*/  STS.U16 [R145+0x1c0], R8 ;  /* 0x0001c00891007388 */ /* 0x0003e20000000400 */
[----:B0-----:R-:W-:-:S03]  /*1760*/  MOV R2, UR18 ;  /* 0x0000001200027c02 */ /* 0x001fc60008000f00 */
[----:B------:R-:W-:Y:S01]  /*1770*/  STS.U16 [R144+0x200], R11 ;  /* 0x0002000b90007388 */ /* 0x000fe20000000400 */
[----:B------:R-:W-:-:S03]  /*1780*/  MOV R3, UR19 ;  /* 0x0000001300037c02 */ /* 0x000fc60008000f00 */
[----:B--2---:R-:W-:Y:S04]  /*1790*/  STS.U16 [R143+0x240], R10 ;  /* 0x0002400a8f007388 */ /* 0x004fe80000000400 */
[----:B---3--:R-:W-:Y:S04]  /*17a0*/  STS.U16 [R142+0x280], R13 ;  /* 0x0002800d8e007388 */ /* 0x008fe80000000400 */
[----:B----4-:R-:W-:Y:S04]  /*17b0*/  STS.U16 [R141+0x2c0], R12 ;  /* 0x0002c00c8d007388 */ /* 0x010fe80000000400 */
        /* <DEDUP_REMOVED lines=74> */
[----:B-----5:R0:W-:Y:S04]  /*1c60*/  STS.U16 [R152], R19 ;  /* 0x0000001398007388 */ /* 0x0201e80000000400 */
        /* <DEDUP_REMOVED lines=59> */
[----:B0-----:R-:W-:-:S03]  /*2020*/  HADD2.F32 R82, -RZ, R82.H0_H0 ;  /* 0x20000052ff527230 */ /* 0x001fc60000004100 */
        /* <DEDUP_REMOVED lines=33> */
.L_x_5602:
[----:B--23--:R-:W-:Y:S05]  /*2240*/  BSYNC B0 ;  /* 0x0000000000007941 */ /* 0x00cfea0003800000 */
.L_x_5601:
        /* <DEDUP_REMOVED lines=39> */
.L_x_5604:
[----:B------:R-:W-:Y:S05]  /*24c0*/  BSYNC B0 ;  /* 0x0000000000007941 */ /* 0x000fea0003800000 */
.L_x_5603:
        /* <DEDUP_REMOVED lines=39> */
.L_x_5606:
[----:B------:R-:W-:Y:S05]  /*2740*/  BSYNC B0 ;  /* 0x0000000000007941 */ /* 0x000fea0003800000 */
.L_x_5605:
        /* <DEDUP_REMOVED lines=39> */
.L_x_5608:
[----:B------:R-:W-:Y:S05]  /*29c0*/  BSYNC B0 ;  /* 0x0000000000007941 */ /* 0x000fea0003800000 */
.L_x_5607:
        /* <DEDUP_REMOVED lines=39> */
.L_x_5610:
[----:B------:R-:W-:Y:S05]  /*2c40*/  BSYNC B0 ;  /* 0x0000000000007941 */ /* 0x000fea0003800000 */
.L_x_5609:
        /* <DEDUP_REMOVED lines=39> */
.L_x_5612:
[----:B------:R-:W-:Y:S05]  /*2ec0*/  BSYNC B0 ;  /* 0x0000000000007941 */ /* 0x000fea0003800000 */
.L_x_5611:
        /* <DEDUP_REMOVED lines=38> */
.L_x_5614:
[----:B------:R-:W-:Y:S05]  /*3130*/  BSYNC B0 ;  /* 0x0000000000007941 */ /* 0x000fea0003800000 */
.L_x_5613:
        /* <DEDUP_REMOVED lines=38> */
.L_x_5616:
[----:B------:R-:W-:Y:S05]  /*33a0*/  BSYNC B0 ;  /* 0x0000000000007941 */ /* 0x000fea0003800000 */
.L_x_5615:
        /* <DEDUP_REMOVED lines=39> */
.L_x_5618:
[----:B------:R-:W-:Y:S05]  /*3620*/  BSYNC B0 ;  /* 0x0000000000007941 */ /* 0x000fea0003800000 */
.L_x_5617:
        /* <DEDUP_REMOVED lines=38> */
.L_x_5620:
[----:B------:R-:W-:Y:S05]  /*3890*/  BSYNC B0 ;  /* 0x0000000000007941 */ /* 0x000fea0003800000 */
.L_x_5619:
        /* <DEDUP_REMOVED lines=38> */
.L_x_5622:
[----:B------:R-:W-:Y:S05]  /*3b00*/  BSYNC B0 ;  /* 0x0000000000007941 */ /* 0x000fea0003800000 */
.L_x_5621:
        /* <DEDUP_REMOVED lines=33> */
.L_x_5624:
[----:B------:R-:W-:Y:S05]  /*3d20*/  BSYNC B0 ;  /* 0x0000000000007941 */ /* 0x000fea0003800000 */
.L_x_5623:
        /* <DEDUP_REMOVED lines=33> */
.L_x_5626:
[----:B------:R-:W-:Y:S05]  /*3f40*/  BSYNC B0 ;  /* 0x0000000000007941 */ /* 0x000fea0003800000 */
.L_x_5625:
        /* <DEDUP_REMOVED lines=33> */
.L_x_5628:
[----:B------:R-:W-:Y:S05]  /*4160*/  BSYNC B0 ;  /* 0x0000000000007941 */ /* 0x000fea0003800000 */
.L_x_5627:
        /* <DEDUP_REMOVED lines=33> */
.L_x_5630:
[----:B------:R-:W-:Y:S05]  /*4380*/  BSYNC B0 ;  /* 0x0000000000007941 */ /* 0x000fea0003800000 */
.L_x_5629:
        /* <DEDUP_REMOVED lines=33> */
.L_x_5632:
[----:B------:R-:W-:Y:S05]  /*45a0*/  BSYNC B0 ;  /* 0x0000000000007941 */ /* 0x000fea0003800000 */
.L_x_5631:
        /* <DEDUP_REMOVED lines=26> */
[----:B------:R-:W-:Y:S01]  /*4750*/  MOV R65, RZ ;  /* 0x000000ff00417202 */ /* 0x000fe20000000f00 */
[----:B------:R-:W-:Y:S01]  /*4760*/  CS2R R62, SRZ ;  /* 0x00000000003e7805 */ /* 0x000fe2000001ff00 */
[----:B------:R-:W-:Y:S01]  /*4770*/  LOP3.LUT R3, R0, 0xfffffe, RZ, 0xc0, !PT ;  /* 0x00fffffe00037812 */ /* 0x000fe200078ec0ff */
[----:B------:R-:W-:Y:S01]  /*4780*/  CS2R R60, SRZ ;  /* 0x00000000003c7805 */ /* 0x000fe2000001ff00 */
[----:B------:R-:W-:Y:S01]  /*4790*/  CS2R R56, SRZ ;  /* 0x0000000000387805 */ /* 0x000fe2000001ff00 */
[----:B------:R-:W-:Y:S01]  /*47a0*/  CS2R R54, SRZ ;  /* 0x0000000000367805 */ /* 0x000fe2000001ff00 */
[----:B------:R-:W-:Y:S01]  /*47b0*/  IADD3 R34, R34, -R3, RZ ;  /* 0x8000000322227210 */ /* 0x000fe20007ffe0ff */
[----:B------:R-:W-:Y:S01]  /*47c0*/  CS2R R52, SRZ ;  /* 0x0000000000347805 */ /* 0x000fe2000001ff00 */
[----:B------:R-:W-:-:S02]  /*47d0*/  UMOV UR6, URZ ;  /* 0x0000003f00067c82 */ /* 0x000fc40008000000 */
[----:B------:R-:W-:Y:S02]  /*47e0*/  UMOV UR7, URZ ;  /* 0x0000003f00077c82 */ /* 0x000fe40008000000 */
.L_x_5670:
[----:B------:R-:W-:Y:S01]  /*47f0*/  SHF.R.S32.HI R243, RZ, 0x1f, R35 ;  /* 0x0000001ffff37819 */ /* 0x000fe20000011423 */
[----:B------:R-:W-:Y:S01]  /*4800*/  ULDC UR11, c[0x0][0x168] ;  /* 0x00005a00000b7ab9 */ /* 0x000fe20000000800 */
[--C-:B------:R-:W-:Y:S01]  /*4810*/  SHF.R.S32.HI R123, RZ, 0x1f, R122.reuse ;  /* 0x0000001fff7b7819 */ /* 0x100fe2000001147a */
[----:B------:R-:W-:Y:S01]  /*4820*/  UIADD3 UR11, -UR10, UR11, URZ ;  /* 0x0000000b0a0b7290 */ /* 0x000fe2000fffe13f */
[C---:B------:R-:W-:Y:S01]  /*4830*/  LOP3.LUT R167, R122.reuse, 0x20, RZ, 0xfc, !PT ;  /* 0x000000207aa77812 */ /* 0x040fe200078efcff */
[----:B------:R-:W-:Y:S01]  /*4840*/  IMAD R0, R243, c[0x0][0x1a0], RZ ;  /* 0x00006800f3007a24 */ /* 0x000fe200078e02ff */
[C---:B------:R-:W-:Y:S01]  /*4850*/  LOP3.LUT R166, R122.reuse, 0x40, RZ, 0xfc, !PT ;  /* 0x000000407aa67812 */ /* 0x040fe200078efcff */
[C---:B------:R-:W-:Y:S01]  /*4860*/  IMAD.WIDE.U32 R2, R35.reuse, c[0x0][0x1a0], R122 ;  /* 0x0000680023027a25 */ /* 0x040fe200078e007a */
[C---:B------:R-:W-:Y:S02]  /*4870*/  LOP3.LUT R165, R122.reuse, 0x60, RZ, 0xfc, !PT ;  /* 0x000000607aa57812 */ /* 0x040fe400078efcff */
[----:B------:R-:W-:Y:S01]  /*4880*/  ISETP.GE.AND P2, PT, R122, UR11, PT ;  /* 0x0000000b7a007c0c */ /* 0x000fe2000bf46270 */
[----:B------:R-:W-:Y:S01]  /*4890*/  IMAD R5, R35, c[0x0][0x1a4], R0 ;  /* 0x0000690023057a24 */ /* 0x000fe200078e0200 */
[----:B------:R-:W-:-:S02]  /*48a0*/  ISETP.GE.AND P1, PT, R167, UR11, PT ;  /* 0x0000000ba7007c0c */ /* 0x000fc4000bf26270 */
[C---:B------:R-:W-:Y:S02]  /*48b0*/  LEA R6, P0, R2.reuse, R174, 0x1 ;  /* 0x000000ae02067211 */ /* 0x040fe400078008ff */
[----:B------:R-:W-:Y:S02]  /*48c0*/  IADD3 R0, R3, R5, RZ ;  /* 0x0000000503007210 */ /* 0x000fe40007ffe0ff */
[----:B------:R-:W-:Y:S02]  /*48d0*/  PRMT R9, RZ, 0x7610, R9 ;  /* 0x00007610ff097816 */ /* 0x000fe40000000009 */
[--C-:B------:R-:W-:Y:S02]  /*48e0*/  LEA.HI.X R7, R2, R173, R0.reuse, 0x1, P0 ;  /* 0x000000ad02077211 */ /* 0x100fe400000f0c00 */
[C---:B------:R-:W-:Y:S02]  /*48f0*/  LOP3.LUT R164, R122.reuse, 0x80, RZ, 0xfc, !PT ;  /* 0x000000807aa47812 */ /* 0x040fe400078efcff */
[----:B------:R-:W-:Y:S01]  /*4900*/  PRMT R0, RZ, 0x7610, R0 ;  /* 0x00007610ff007816 */ /* 0x000fe20000000000 */
[----:B0-----:R0:W2:Y:S01]  /*4910*/  @!P2 LDG.E.U16 R9, [R6.64] ;  /* 0x000000100609a981 */ /* 0x0010a2000c1e1500 */
[----:B------:R-:W-:-:S02]  /*4920*/  LOP3.LUT R163, R122, 0xa0, RZ, 0xfc, !PT ;  /* 0x000000a07aa37812 */ /* 0x000fc400078efcff */
[----:B------:R-:W-:Y:S02]  /*4930*/  LOP3.LUT R162, R122, 0xc0, RZ, 0xfc, !PT ;  /* 0x000000c07aa27812 */ /* 0x000fe400078efcff */
[----:B------:R-:W-:Y:S01]  /*4940*/  ISETP.GE.AND P0, PT, R166, UR11, PT ;  /* 0x0000000ba6007c0c */ /* 0x000fe2000bf06270 */
[----:B------:R0:W3:Y:S01]  /*4950*/  @!P1 LDG.E.U16 R0, [R6.64+0x40] ;  /* 0x0000401006009981 */ /* 0x0000e2000c1e1500 */
[C---:B------:R-:W-:Y:S02]  /*4960*/  LOP3.LUT R161, R122.reuse, 0xe0, RZ, 0xfc, !PT ;  /* 0x000000e07aa17812 */ /* 0x040fe400078efcff */
[----:B------:R-:W-:Y:S02]  /*4970*/  ISETP.GE.AND P4, PT, R165, UR11, PT ;  /* 0x0000000ba5007c0c */ /* 0x000fe4000bf86270 */
[----:B------:R-:W-:Y:S02]  /*4980*/  LOP3.LUT R160, R122, 0x100, RZ, 0xfc, !PT ;  /* 0x000001007aa07812 */ /* 0x000fe400078efcff */
        /* <DEDUP_REMOVED lines=9> */
[----:B----4-:R0:W4:Y:S01]  /*4a20*/  @!P0 LDG.E.U16 R11, [R6.64+0x80] ;  /* 0x00008010060b8981 */ /* 0x010122000c1e1500 */
[C---:B------:R-:W-:Y:S02]  /*4a30*/  LOP3.LUT R159, R122.reuse, 0x120, RZ, 0xfc, !PT ;  /* 0x000001207a9f7812 */ /* 0x040fe400078efcff */
[----:B------:R-:W-:Y:S01]  /*4a40*/  PRMT R15, RZ, 0x7610, R15 ;  /* 0x00007610ff0f7816 */ /* 0x000fe2000000000f */
[----:B------:R0:W5:Y:S01]  /*4a50*/  @!P4 LDG.E.U16 R8, [R6.64+0xc0] ;  /* 0x0000c0100608c981 */ /* 0x000162000c1e1500 */
[C---:B------:R-:W-:Y:S02]  /*4a60*/  LOP3.LUT R158, R122.reuse, 0x140, RZ, 0xfc, !PT ;  /* 0x000001407a9e7812 */ /* 0x040fe400078efcff */
[----:B------:R-:W-:Y:S01]  /*4a70*/  PRMT R12, RZ, 0x7610, R12 ;  /* 0x00007610ff0c7816 */ /* 0x000fe2000000000c */
[----:B------:R0:W5:Y:S01]  /*4a80*/  @!P6 LDG.E.U16 R13, [R6.64+0x100] ;  /* 0x00010010060de981 */ /* 0x000162000c1e1500 */
[----:B------:R-:W-:-:S02]  /*4a90*/  LOP3.LUT R157, R122, 0x160, RZ, 0xfc, !PT ;  /* 0x000001607a9d7812 */ /* 0x000fc400078efcff */
[----:B------:R-:W-:Y:S01]  /*4aa0*/  PRMT R17, RZ, 0x7610, R17 ;  /* 0x00007610ff117816 */ /* 0x000fe20000000011 */
[----:B------:R0:W5:Y:S01]  /*4ab0*/  @!P5 LDG.E.U16 R10, [R6.64+0x140] ;  /* 0x00014010060ad981 */ /* 0x000162000c1e1500 */
[C---:B------:R-:W-:Y:S02]  /*4ac0*/  LOP3.LUT R156, R122.reuse, 0x180, RZ, 0xfc, !PT ;  /* 0x000001807a9c7812 */ /* 0x040fe400078efcff */
[C---:B------:R-:W-:Y:S01]  /*4ad0*/  LOP3.LUT R155, R122.reuse, 0x1a0, RZ, 0xfc, !PT ;  /* 0x000001a07a9b7812 */ /* 0x040fe200078efcff */
[----:B------:R0:W5:Y:S01]  /*4ae0*/  @!P3 LDG.E.U16 R15, [R6.64+0x180] ;  /* 0x00018010060fb981 */ /* 0x000162000c1e1500 */
[----:B------:R-:W-:Y:S02]  /*4af0*/  ISETP.GE.AND P0, PT, R159, UR11, PT ;  /* 0x0000000b9f007c0c */ /* 0x000fe4000bf06270 */
[----:B------:R-:W-:Y:S01]  /*4b00*/  LOP3.LUT R154, R122, 0x1c0, RZ, 0xfc, !PT ;  /* 0x000001c07a9a7812 */ /* 0x000fe200078efcff */
[----:B------:R0:W5:Y:S01]  /*4b10*/  @!P2 LDG.E.U16 R12, [R6.64+0x1c0] ;  /* 0x0001c010060ca981 */ /* 0x000162000c1e1500 */
[----:B------:R-:W-:-:S02]  /*4b20*/  ISETP.GE.AND P4, PT, R158, UR11, PT ;  /* 0x0000000b9e007c0c */ /* 0x000fc4000bf86270 */
[----:B------:R-:W-:Y:S01]  /*4b30*/  LOP3.LUT R153, R122, 0x1e0, RZ, 0xfc, !PT ;  /* 0x000001e07a997812 */ /* 0x000fe200078efcff */
[----:B------:R0:W5:Y:S01]  /*4b40*/  @!P1 LDG.E.U16 R17, [R6.64+0x200] ;  /* 0x0002001006119981 */ /* 0x000162000c1e1500 */
        /* <DEDUP_REMOVED lines=19> */
[----:B------:R-:W-:-:S02]  /*4c80*/  IMAD R4, R184, c[0x0][0x180], RZ ;  /* 0x00006000b8047a24 */ /* 0x000fc400078e02ff */
[----:B------:R-:W-:-:S04]  /*4c90*/  IMAD.WIDE.U32 R2, R185, c[0x0][0x180], RZ ;  /* 0x00006000b9027a25 */ /* 0x000fc800078e00ff */
[----:B------:R-:W-:Y:S02]  /*4ca0*/  IMAD R5, R185, c[0x0][0x184], R4 ;  /* 0x00006100b9057a24 */ /* 0x000fe400078e0204 */
[----:B------:R-:W-:-:S03]  /*4cb0*/  IMAD R4, R243, c[0x0][0x188], RZ ;  /* 0x00006200f3047a24 */ /* 0x000fc600078e02ff */
[----:B------:R-:W-:Y:S01]  /*4cc0*/  IADD3 R3, R3, R5, RZ ;  /* 0x0000000503037210 */ /* 0x000fe20007ffe0ff */
[----:B------:R-:W-:Y:S02]  /*4cd0*/  IMAD R25, R35, c[0x0][0x18c], R4 ;  /* 0x0000630023197a24 */ /* 0x000fe400078e0204 */
[----:B------:R-:W-:Y:S02]  /*4ce0*/  IMAD R22, R243, c[0x0][0x1c0], RZ ;  /* 0x00007000f3167a24 */ /* 0x000fe400078e02ff */
[----:B------:R-:W-:-:S04]  /*4cf0*/  IMAD.WIDE.U32 R2, R35, c[0x0][0x188], R2 ;  /* 0x0000620023027a25 */ /* 0x000fc800078e0002 */
[----:B------:R-:W-:Y:S01]  /*4d00*/  IMAD.WIDE.U32 R4, R35, c[0x0][0x1c0], R122 ;  /* 0x0000700023047a25 */ /* 0x000fe200078e007a */
[----:B------:R-:W-:Y:S02]  /*4d10*/  IADD3 R3, R3, R25, RZ ;  /* 0x0000001903037210 */ /* 0x000fe40007ffe0ff */
[----:B0-----:R-:W-:Y:S01]  /*4d20*/  LEA R6, P0, R2, c[0x0][0x220], 0x2 ;  /* 0x0000880002067a11 */ /* 0x001fe200078010ff */
[----:B------:R-:W-:-:S03]  /*4d30*/  IMAD R27, R35, c[0x0][0x1c4], R22 ;  /* 0x00007100231b7a24 */ /* 0x000fc600078e0216 */
[----:B------:R-:W-:Y:S02]  /*4d40*/  LEA.HI.X R7, R2, c[0x0][0x224], R3, 0x2, P0 ;  /* 0x0000890002077a11 */ /* 0x000fe400000f1403 */
[----:B------:R-:W-:Y:S02]  /*4d50*/  IADD3 R3, R5, R27, RZ ;  /* 0x0000001b05037210 */ /* 0x000fe40007ffe0ff */
[C---:B------:R-:W-:Y:S01]  /*4d60*/  LEA R2, P0, R4.reuse, R172, 0x1 ;  /* 0x000000ac04027211 */ /* 0x040fe200078008ff */
[----:B------:R0:W5:Y:S03]  /*4d70*/  LDG.E R33, [R6.64] ;  /* 0x0000001006217981 */ /* 0x000166000c1e1900 */
[----:B------:R-:W-:Y:S02]  /*4d80*/  LEA.HI.X R3, R4, R171, R3, 0x1, P0 ;  /* 0x000000ab04037211 */ /* 0x000fe400000f0c03 */
[----:B------:R-:W-:-:S02]  /*4d90*/  ISETP.GE.AND P0, PT, R122, UR11, PT ;  /* 0x0000000b7a007c0c */ /* 0x000fc4000bf06270 */
[----:B------:R-:W-:Y:S02]  /*4da0*/  PRMT R5, RZ, 0x7610, R5 ;  /* 0x00007610ff057816 */ /* 0x000fe40000000005 */
[----:B------:R-:W-:Y:S02]  /*4db0*/  ISETP.GE.AND P1, PT, R166, UR11, PT ;  /* 0x0000000ba6007c0c */ /* 0x000fe4000bf26270 */
[----:B------:R-:W-:Y:S02]  /*4dc0*/  ISETP.GE.AND P2, PT, R165, UR11, PT ;  /* 0x0000000ba5007c0c */ /* 0x000fe4000bf46270 */
[----:B------:R-:W-:Y:S02]  /*4dd0*/  PRMT R4, RZ, 0x7610, R4 ;  /* 0x00007610ff047816 */ /* 0x000fe40000000004 */
[----:B------:R-:W-:Y:S02]  /*4de0*/  ISETP.GE.AND P3, PT, R164, UR11, PT ;  /* 0x0000000ba4007c0c */ /* 0x000fe4000bf66270 */
[----:B0-----:R-:W-:-:S02]  /*4df0*/  PRMT R6, RZ, 0x7610, R6 ;  /* 0x00007610ff067816 */ /* 0x001fc40000000006 */
        /* <DEDUP_REMOVED lines=17> */
[----:B------:R-:W-:Y:S01]  /*4f10*/  STS.U16 [R144+0x200], R17 ;  /* 0x0002001190007388 */ /* 0x000fe20000000400 */
[----:B0-----:R-:W-:-:S03]  /*4f20*/  PRMT R0, RZ, 0x7610, R0 ;  /* 0x00007610ff007816 */ /* 0x001fc60000000000 */
[----:B------:R-:W-:Y:S04]  /*4f30*/  STS.U16 [R143+0x240], R14 ;  /* 0x0002400e8f007388 */ /* 0x000fe80000000400 */
[----:B------:R-:W-:Y:S04]  /*4f40*/  STS.U16 [R142+0x280], R19 ;  /* 0x000280138e007388 */ /* 0x000fe80000000400 */
[----:B------:R-:W-:Y:S04]  /*4f50*/  STS.U16 [R141+0x2c0], R16 ;  /* 0x0002c0108d007388 */ /* 0x000fe80000000400 */
[----:B------:R0:W-:Y:S04]  /*4f60*/  STS.U16 [R140+0x300], R21 ;  /* 0x000300158c007388 */ /* 0x0001e80000000400 */
[----:B------:R-:W-:Y:S04]  /*4f70*/  STS.U16 [R139+0x340], R18 ;  /* 0x000340128b007388 */ /* 0x000fe80000000400 */
[----:B-1----:R1:W-:Y:S04]  /*4f80*/  STS.U16 [R138+0x380], R23 ;  /* 0x000380178a007388 */ /* 0x0023e80000000400 */
[----:B------:R-:W-:Y:S01]  /*4f90*/  STS.U16 [R137+0x3c0], R20 ;  /* 0x0003c01489007388 */ /* 0x000fe20000000400 */
[----:B------:R-:W-:-:S06]  /*4fa0*/  NOP ;  /* 0x0000000000007918 */ /* 0x000fcc0000000000 */
[----:B------:R2:W3:Y:S01]  /*4fb0*/  @!P0 LDG.E.U16 R5, [R2.64] ;  /* 0x0000001002058981 */ /* 0x0004e2000c1e1500 */
[----:B------:R-:W-:Y:S02]  /*4fc0*/  ISETP.GE.AND P0, PT, R167, UR11, PT ;  /* 0x0000000ba7007c0c */ /* 0x000fe4000bf06270 */
[----:B0-----:R-:W-:Y:S01]  /*4fd0*/  PRMT R21, RZ, 0x7610, R21 ;  /* 0x00007610ff157816 */ /* 0x001fe20000000015 */
[----:B------:R2:W4:Y:S01]  /*4fe0*/  @!P2 LDG.E.U16 R4, [R2.64+0xc0] ;  /* 0x0000c0100204a981 */ /* 0x000522000c1e1500 */
[----:B------:R-:W-:Y:S02]  /*4ff0*/  ISETP.GE.AND P2, PT, R161, UR11, PT ;  /* 0x0000000ba1007c0c */ /* 0x000fe4000bf46270 */
[----:B-1----:R-:W-:Y:S01]  /*5000*/  PRMT R23, RZ, 0x7610, R23 ;  /* 0x00007610ff177816 */ /* 0x002fe20000000017 */
[----:B------:R-:W-:Y:S04]  /*5010*/  LDS.U16 R204, [R136+0x1c] ;  /* 0x00001c0088cc7984 */ /* 0x000fe80000000400 */
[----:B------:R2:W5:Y:S01]  /*5020*/  @!P1 LDG.E.U16 R21, [R2.64+0x80] ;  /* 0x0000801002159981 */ /* 0x000562000c1e1500 */
[----:B------:R-:W-:-:S03]  /*5030*/  ISETP.GE.AND P1, PT, R162, UR11, PT ;  /* 0x0000000ba2007c0c */ /* 0x000fc6000bf26270 */
[----:B------:R2:W4:Y:S01]  /*5040*/  @!P0 LDG.E.U16 R0, [R2.64+0x40] ;  /* 0x0000401002008981 */ /* 0x000522000c1e1500 */
[----:B------:R-:W-:Y:S02]  /*5050*/  ISETP.GE.AND P0, PT, R163, UR11, PT ;  /* 0x0000000ba3007c0c */ /* 0x000fe4000bf06270 */
[----:B------:R-:W-:Y:S01]  /*5060*/  PRMT R8, RZ, 0x7610, R8 ;  /* 0x00007610ff087816 */ /* 0x000fe20000000008 */
[----:B------:R2:W5:Y:S01]  /*5070*/  @!P3 LDG.E.U16 R23, [R2.64+0x100] ;  /* 0x000100100217b981 */ /* 0x000562000c1e1500 */
[----:B------:R-:W-:Y:S02]  /*5080*/  ISETP.GE.AND P3, PT, R160, UR11, PT ;  /* 0x0000000ba0007c0c */ /* 0x000fe4000bf66270 */
[----:B------:R-:W-:Y:S01]  /*5090*/  IADD3 R128, R175, 0x20, RZ ;  /* 0x00000020af807810 */ /* 0x000fe20007ffe0ff */
[----:B------:R-:W-:Y:S04]  /*50a0*/  LDS.U16 R20, [R136+0x2] ;  /* 0x0000020088147984 */ /* 0x000fe80000000400 */
        /* <DEDUP_REMOVED lines=17> */
[----:B------:R2:W5:Y:S01]  /*51c0*/  @!P2 LDG.E.U16 R28, [R2.64+0x3c0] ;  /* 0x0003c010021ca981 */ /* 0x000562000c1e1500 */
[----:B------:R-:W-:-:S02]  /*51d0*/  LEA.HI.SX32 R152, R175, R175, 0x1b ;  /* 0x000000afaf987211 */ /* 0x000fc400078fdaff */
[-C--:B------:R-:W-:Y:S01]  /*51e0*/  LEA.HI.SX32 R128, R128, R175.reuse, 0x1b ;  /* 0x000000af80807211 */ /* 0x080fe200078fdaff */
[----:B------:R-:W-:Y:S01]  /*51f0*/  LDS.U16 R19, [R136] ;  /* 0x0000000088137984 */ /* 0x000fe20000000400 */
[C---:B------:R-:W-:Y:S02]  /*5200*/  IADD3 R126, R175.reuse, 0x40, RZ ;  /* 0x00000040af7e7810 */ /* 0x040fe40007ffe0ff */
[C---:B------:R-:W-:Y:S01]  /*5210*/  IADD3 R30, R175.reuse, 0x60, RZ ;  /* 0x00000060af1e7810 */ /* 0x040fe20007ffe0ff */
[----:B------:R-:W-:Y:S01]  /*5220*/  LDS.U16 R17, [R136+0x6] ;  /* 0x0000060088117984 */ /* 0x000fe20000000400 */
[----:B--2---:R-:W-:Y:S02]  /*5230*/  IADD3 R2, R175, 0x80, RZ ;  /* 0x00000080af027810 */ /* 0x004fe40007ffe0ff */
[----:B------:R-:W-:Y:S01]  /*5240*/  SHF.L.U32 R152, R152, 0x1, RZ ;  /* 0x0000000198987819 */ /* 0x000fe200000006ff */
[----:B------:R-:W-:Y:S01]  /*5250*/  LDS.U16 R18, [R136+0x4] ;  /* 0x0000040088127984 */ /* 0x000fe20000000400 */
[----:B------:R-:W-:-:S02]  /*5260*/  LEA.HI.SX32 R2, R2, R175, 0x1b ;  /* 0x000000af02027211 */ /* 0x000fc400078fdaff */
[----:B------:R-:W-:Y:S01]  /*5270*/  SHF.L.U32 R151, R128, 0x1, RZ ;  /* 0x0000000180977819 */ /* 0x000fe200000006ff */
[----:B------:R-:W-:Y:S01]  /*5280*/  LDS.U16 R15, [R136+0xa] ;  /* 0x00000a00880f7984 */ /* 0x000fe20000000400 */
[-C--:B------:R-:W-:Y:S02]  /*5290*/  LEA.HI.SX32 R126, R126, R175.reuse, 0x1b ;  /* 0x000000af7e7e7211 */ /* 0x080fe400078fdaff */
[----:B------:R-:W-:Y:S01]  /*52a0*/  LEA.HI.SX32 R30, R30, R175, 0x1b ;  /* 0x000000af1e1e7211 */ /* 0x000fe200078fdaff */
[----:B------:R-:W-:Y:S01]  /*52b0*/  LDS.U16 R16, [R136+0x8] ;  /* 0x0000080088107984 */ /* 0x000fe20000000400 */
[----:B------:R-:W-:Y:S02]  /*52c0*/  SHF.L.U32 R148, R2, 0x1, RZ ;  /* 0x0000000102947819 */ /* 0x000fe400000006ff */
[----:B------:R-:W-:Y:S01]  /*52d0*/  IADD3 R2, R175, 0x100, RZ ;  /* 0x00000100af027810 */ /* 0x000fe20007ffe0ff */
[----:B------:R-:W-:Y:S01]  /*52e0*/  LDS.U16 R13, [R136+0xe] ;  /* 0x00000e00880d7984 */ /* 0x000fe20000000400 */
[----:B------:R-:W-:-:S03]  /*52f0*/  SHF.L.U32 R150, R126, 0x1, RZ ;  /* 0x000000017e967819 */ /* 0x000fc600000006ff */
        /* <DEDUP_REMOVED lines=8> */
[----:B------:R-:W-:Y:S01]  /*5380*/  LDS.U16 R209, [R136+0x1e] ;  /* 0x00001e0088d17984 */ /* 0x000fe20000000400 */
[----:B------:R-:W-:-:S02]  /*5390*/  IADD3 R30, R175, 0xe0, RZ ;  /* 0x000000e0af1e7810 */ /* 0x000fc40007ffe0ff */
[-C--:B------:R-:W-:Y:S01]  /*53a0*/  LEA.HI.SX32 R2, R2, R175.reuse, 0x1b ;  /* 0x000000af02027211 */ /* 0x080fe200078fdaff */
[----:B------:R-:W-:Y:S01]  /*53b0*/  FMUL.FTZ R32, R33, 1.4426950216293334961 ;  /* 0x3fb8aa3b21207820 */ /* 0x000fe20000410000 */
[----:B------:R-:W-:Y:S02]  /*53c0*/  LEA.HI.SX32 R30, R30, R175, 0x1b ;  /* 0x000000af1e1e7211 */ /* 0x000fe400078fdaff */
[----:B------:R-:W-:Y:S02]  /*53d0*/  SHF.L.U32 R144, R2, 0x1, RZ ;  /* 0x0000000102907819 */ /* 0x000fe400000006ff */
[C---:B------:R-:W-:Y:S02]  /*53e0*/  IADD3 R128, R175.reuse, 0xa0, RZ ;  /* 0x000000a0af807810 */ /* 0x040fe40007ffe0ff */
[C---:B------:R-:W-:Y:S02]  /*53f0*/  IADD3 R126, R175.reuse, 0xc0, RZ ;  /* 0x000000c0af7e7810 */ /* 0x040fe40007ffe0ff */
[----:B------:R-:W-:Y:S01]  /*5400*/  IADD3 R2, R175, 0x160, RZ ;  /* 0x00000160af027810 */ /* 0x000fe20007ffe0ff */
[----:B------:R-:W-:Y:S01]  /*5410*/  FMUL.FTZ R245, R32, R91 ;  /* 0x0000005b20f57220 */ /* 0x000fe20000410000 */
[----:B------:R-:W-:-:S02]  /*5420*/  SHF.L.U32 R145, R30, 0x1, RZ ;  /* 0x000000011e917819 */ /* 0x000fc400000006ff */
[-C--:B------:R-:W-:Y:S02]  /*5430*/  LEA.HI.SX32 R128, R128, R175.reuse, 0x1b ;  /* 0x000000af80807211 */ /* 0x080fe400078fdaff */
[-C--:B------:R-:W-:Y:S02]  /*5440*/  LEA.HI.SX32 R126, R126, R175.reuse, 0x1b ;  /* 0x000000af7e7e7211 */ /* 0x080fe400078fdaff */
[----:B------:R-:W-:Y:S02]  /*5450*/  IADD3 R30, R175, 0x120, RZ ;  /* 0x00000120af1e7810 */ /* 0x000fe40007ffe0ff */
[----:B------:R-:W-:Y:S02]  /*5460*/  LEA.HI.SX32 R2, R2, R175, 0x1b ;  /* 0x000000af02027211 */ /* 0x000fe400078fdaff */
[----:B------:R-:W-:Y:S01]  /*5470*/  ISETP.NE.AND P1, PT, R176, RZ, PT ;  /* 0x000000ffb000720c */ /* 0x000fe20003f25270 */
[----:B------:R-:W-:Y:S01]  /*5480*/  IMAD.SHL.U32 R146, R126, 0x2, RZ ;  /* 0x000000027e927824 */ /* 0x000fe200078e00ff */
[----:B------:R-:W-:-:S02]  /*5490*/  SHF.L.U32 R147, R128, 0x1, RZ ;  /* 0x0000000180937819 */ /* 0x000fc400000006ff */
[-C--:B------:R-:W-:Y:S02]  /*54a0*/  LEA.HI.SX32 R30, R30, R175.reuse, 0x1b ;  /* 0x000000af1e1e7211 */ /* 0x080fe400078fdaff */
[----:B------:R-:W-:Y:S01]  /*54b0*/  SHF.L.U32 R141, R2, 0x1, RZ ;  /* 0x00000001028d7819 */ /* 0x000fe200000006ff */
[----:B------:R-:W0:Y:S01]  /*54c0*/  MUFU.EX2 R245, R245 ;  /* 0x000000f500f57308 */ /* 0x000e220000000800 */
[----:B------:R-:W-:Y:S02]  /*54d0*/  IADD3 R2, R175, 0x1c0, RZ ;  /* 0x000001c0af027810 */ /* 0x000fe40007ffe0ff */
[----:B------:R-:W-:Y:S02]  /*54e0*/  SHF.L.U32 R143, R30, 0x1, RZ ;  /* 0x000000011e8f7819 */ /* 0x000fe400000006ff */
[----:B------:R-:W-:Y:S01]  /*54f0*/  LEA.HI.SX32 R2, R2, R175, 0x1b ;  /* 0x000000af02027211 */ /* 0x000fe200078fdaff */
[----:B------:R-:W-:-:S03]  /*5500*/  FMUL.FTZ R234, R32, R90 ;  /* 0x0000005a20ea7220 */ /* 0x000fc60000410000 */
[----:B------:R-:W-:Y:S01]  /*5510*/  SHF.L.U32 R138, R2, 0x1, RZ ;  /* 0x00000001028a7819 */ /* 0x000fe200000006ff */
[C---:B------:R-:W-:Y:S02]  /*5520*/  FMUL.FTZ R233, R32.reuse, R89 ;  /* 0x0000005920e97220 */ /* 0x040fe40000410000 */
        /* <DEDUP_REMOVED lines=13> */
[----:B------:R-:W-:Y:S01]  /*5600*/  ISETP.NE.AND P2, PT, R176, 0x1f, PT ;  /* 0x0000001fb000780c */ /* 0x000fe20003f45270 */
[----:B------:R-:W-:Y:S08]  /*5610*/  MUFU.EX2 R234, R234 ;  /* 0x000000ea00ea7308 */ /* 0x000ff00000000800 */
[----:B------:R-:W1:Y:S08]  /*5620*/  MUFU.EX2 R248, R248 ;  /* 0x000000f800f87308 */ /* 0x000e700000000800 */
[----:B------:R-:W2:Y:S01]  /*5630*/  MUFU.EX2 R233, R233 ;  /* 0x000000e900e97308 */ /* 0x000ea20000000800 */
[----:B---3--:R-:W-:Y:S04]  /*5640*/  STS.U16 [R152+0x420], R5 ;  /* 0x0004200598007388 */ /* 0x008fe80000000400 */
[----:B----4-:R3:W-:Y:S04]  /*5650*/  STS.U16 [R151+0x460], R0 ;  /* 0x0004600097007388 */ /* 0x0107e80000000400 */
[----:B-----5:R-:W-:Y:S01]  /*5660*/  STS.U16 [R150+0x4a0], R21 ;  /* 0x0004a01596007388 */ /* 0x020fe20000000400 */
[----:B---3--:R-:W-:-:S03]  /*5670*/  IADD3 R0, R175, 0x180, RZ ;  /* 0x00000180af007810 */ /* 0x008fc60007ffe0ff */
[----:B------:R3:W-:Y:S01]  /*5680*/  STS.U16 [R149+0x4e0], R4 ;  /* 0x0004e00495007388 */ /* 0x0007e20000000400 */
[----:B------:R-:W-:-:S04]  /*5690*/  LEA.HI.SX32 R0, R0, R175, 0x1b ;  /* 0x000000af00007211 */ /* 0x000fc800078fdaff */
[----:B------:R-:W-:Y:S02]  /*56a0*/  SHF.L.U32 R140, R0, 0x1, RZ ;  /* 0x00000001008c7819 */ /* 0x000fe400000006ff */
[C---:B---3--:R-:W-:Y:S02]  /*56b0*/  IADD3 R4, R175.reuse, 0x140, RZ ;  /* 0x00000140af047810 */ /* 0x048fe40007ffe0ff */
[----:B------:R-:W-:Y:S02]  /*56c0*/  IADD3 R0, R175, 0x1e0, RZ ;  /* 0x000001e0af007810 */ /* 0x000fe40007ffe0ff */
[-C--:B------:R-:W-:Y:S02]  /*56d0*/  LEA.HI.SX32 R4, R4, R175.reuse, 0x1b ;  /* 0x000000af04047211 */ /* 0x080fe400078fdaff */
[----:B------:R-:W-:Y:S02]  /*56e0*/  LEA.HI.SX32 R137, R0, R175, 0x1b ;  /* 0x000000af00897211 */ /* 0x000fe400078fdaff */
[----:B------:R-:W-:-:S02]  /*56f0*/  SHF.L.U32 R142, R4, 0x1, RZ ;  /* 0x00000001048e7819 */ /* 0x000fc400000006ff */
[C---:B------:R-:W-:Y:S02]  /*5700*/  SHF.L.U32 R0, R175.reuse, 0x4, RZ ;  /* 0x00000004af007819 */ /* 0x040fe400000006ff */
[----:B------:R-:W-:Y:S01]  /*5710*/  IADD3 R4, R175, 0x1a0, RZ ;  /* 0x000001a0af047810 */ /* 0x000fe20007ffe0ff */
[----:B------:R-:W-:Y:S01]  /*5720*/  STS.U16 [R148+0x520], R23 ;  /* 0x0005201794007388 */ /* 0x000fe20000000400 */
[----:B------:R-:W-:Y:S02]  /*5730*/  LEA.HI.SX32 R0, R0, R0, 0x1b ;  /* 0x0000000000007211 */ /* 0x000fe400078fdaff */
[----:B------:R-:W-:Y:S01]  /*5740*/  LEA.HI.SX32 R4, R4, R175, 0x1b ;  /* 0x000000af04047211 */ /* 0x000fe200078fdaff */
[----:B------:R-:W-:Y:S01]  /*5750*/  STS.U16 [R147+0x560], R6 ;  /* 0x0005600693007388 */ /* 0x000fe20000000400 */
[----:B------:R-:W-:-:S03]  /*5760*/  SHF.L.U32 R136, R0, 0x1, RZ ;  /* 0x0000000100887819 */ /* 0x000fc600000006ff */
[----:B------:R-:W-:Y:S01]  /*5770*/  STS.U16 [R146+0x5a0], R25 ;  /* 0x0005a01992007388 */ /* 0x000fe20000000400 */
[----:B------:R-:W-:Y:S02]  /*5780*/  SHF.L.U32 R139, R4, 0x1, RZ ;  /* 0x00000001048b7819 */ /* 0x000fe400000006ff */
[----:B------:R-:W-:Y:S01]  /*5790*/  LEA R0, R34, R35, 0x8 ;  /* 0x0000002322007211 */ /* 0x000fe200078e40ff */
[----:B------:R-:W-:Y:S01]  /*57a0*/  STS.U16 [R145+0x5e0], R8 ;  /* 0x0005e00891007388 */ /* 0x000fe20000000400 */
[----:B------:R-:W-:-:S03]  /*57b0*/  @P1 IADD3 R0, R176, 0x200, RZ ;  /* 0x00000200b0001810 */ /* 0x000fc60007ffe0ff */
        /* <DEDUP_REMOVED lines=9> */
[----:B------:R-:W-:Y:S01]  /*5850*/  STS.U16 [R137+0x7e0], R28 ;  /* 0x0007e01c89007388 */ /* 0x000fe20000000400 */
[----:B------:R-:W-:-:S06]  /*5860*/  NOP ;  /* 0x0000000000007918 */ /* 0x000fcc0000000000 */
[----:B------:R-:W3:Y:S04]  /*5870*/  LDS.U16 R29, [R136+0x43e] ;  /* 0x00043e00881d7984 */ /* 0x000ee80000000400 */
[----:B------:R-:W4:Y:S04]  /*5880*/  LDS.U16 R30, [R136+0x43c] ;  /* 0x00043c00881e7984 */ /* 0x000f280000000400 */
[----:B------:R-:W5:Y:S04]  /*5890*/  LDS.U16 R6, [R136+0x43a] ;  /* 0x00043a0088067984 */ /* 0x000f680000000400 */
[----:B------:R-:W0:Y:S04]  /*58a0*/  LDS.U16 R5, [R136+0x436] ;  /* 0x0004360088057984 */ /* 0x000e280000000400 */
[----:B------:R-:W0:Y:S04]  /*58b0*/  LDS.U16 R27, [R136+0x438] ;  /* 0x00043800881b7984 */ /* 0x000e280000000400 */
        /* <DEDUP_REMOVED lines=14> */
[----:B------:R-:W0:Y:S01]  /*59a0*/  MUFU.EX2 R238, R238 ;  /* 0x000000ee00ee7308 */ /* 0x000e220000000800 */
[----:B---3--:R-:W-:-:S02]  /*59b0*/  HADD2.F32 R29, -RZ, R29.H0_H0 ;  /* 0x2000001dff1d7230 */ /* 0x008fc40000004100 */
[----:B----4-:R-:W-:-:S05]  /*59c0*/  HADD2.F32 R203, -RZ, R30.H0_H0 ;  /* 0x2000001effcb7230 */ /* 0x010fca0000004100 */
[----:B------:R-:W3:Y:S01]  /*59d0*/  MUFU.EX2 R240, R240 ;  /* 0x000000f000f07308 */ /* 0x000ee20000000800 */
[----:B-----5:R-:W-:-:S07]  /*59e0*/  HADD2.F32 R6, -RZ, R6.H0_H0 ;  /* 0x20000006ff067230 */ /* 0x020fce0000004100 */
[----:B------:R-:W4:Y:S08]  /*59f0*/  MUFU.EX2 R242, R242 ;  /* 0x000000f200f27308 */ /* 0x000f300000000800 */
        /* <DEDUP_REMOVED lines=9> */
[----:B------:R-:W-:Y:S01]  /*5a90*/  FMUL.FTZ R206, R70, R29 ;  /* 0x0000001d46ce7220 */ /* 0x000fe20000410000 */
[----:B------:R-:W-:Y:S01]  /*5aa0*/  BSSY B0, `(.L_x_5634) ;  /* 0x000000f000007945 */ /* 0x000fe20003800000 */
[----:B------:R-:W-:Y:S01]  /*5ab0*/  FMUL.FTZ R203, R72, R203 ;  /* 0x000000cb48cb7220 */ /* 0x000fe20000410000 */
[----:B------:R-:W-:Y:S01]  /*5ac0*/  HADD2.F32 R28, -RZ, R5.H0_H0 ;  /* 0x20000005ff1c7230 */ /* 0x000fe20000004100 */
[----:B------:R-:W-:Y:S01]  /*5ad0*/  FMUL.FTZ R198, R75, R6 ;  /* 0x000000064bc67220 */ /* 0x000fe20000410000 */
[----:B------:R-:W-:Y:S01]  /*5ae0*/  HADD2.F32 R27, -RZ, R27.H0_H0 ;  /* 0x2000001bff1b7230 */ /* 0x000fe20000004100 */
[----:B-1----:R-:W-:Y:S01]  /*5af0*/  FFMA.FTZ R29, R248, R206, R203 ;  /* 0x000000cef81d7223 */ /* 0x002fe200000100cb */
[----:B------:R-:W-:Y:S05]  /*5b00*/  @P2 BRA `(.L_x_5635) ;  /* 0x0000008000002947 */ /* 0x000fea0003800000 */
[----:B--234-:R-:W-:Y:S01]  /*5b10*/  ISETP.NE.AND P0, PT, R168, c[0x0][0x174], PT ;  /* 0x00005d00a8007a0c */ /* 0x01cfe20003f05270 */
[----:B0-----:R-:W-:-:S12]  /*5b20*/  HFMA2.MMA R241, -RZ, RZ, 1.875, 0 ;  /* 0x3f800000fff17435 */ /* 0x001fd800000001ff */
[----:B------:R-:W-:-:S04]  /*5b30*/  @P0 IADD3 R6, -R170, c[0x0][0x174], RZ ;  /* 0x00005d00aa060a10 */ /* 0x000fc80007ffe1ff */
[----:B------:R-:W-:-:S04]  /*5b40*/  @P0 LEA.HI R5, R6, R6, RZ, 0x1 ;  /* 0x0000000606050211 */ /* 0x000fc800078f08ff */
[----:B------:R-:W-:-:S04]  /*5b50*/  @P0 LOP3.LUT R5, R5, 0xfffffe, RZ, 0xc0, !PT ;  /* 0x00fffffe05050812 */ /* 0x000fc800078ec0ff */
[----:B------:R-:W-:-:S04]  /*5b60*/  @P0 IADD3 R6, -R5, R6, RZ ;  /* 0x0000000605060210 */ /* 0x000fc80007ffe1ff */
[----:B------:R-:W-:-:S05]  /*5b70*/  @P0 LEA R6, R6, R35, 0x8 ;  /* 0x0000002306060211 */ /* 0x000fca00078e40ff */
[----:B------:R0:W1:Y:S02]  /*5b80*/  @P0 LDS R241, [R6.X4+0x1af8] ;  /* 0x001af80006f10984 */ /* 0x0000640000004800 */
.L_x_5635:
[----:B--234-:R-:W-:Y:S05]  /*5b90*/  BSYNC B0 ;  /* 0x0000000000007941 */ /* 0x01cfea0003800000 */
.L_x_5634:
[----:B01----:R-:W-:Y:S01]  /*5ba0*/  FMUL.FTZ R30, R248, R241 ;  /* 0x000000f1f81e7220 */ /* 0x003fe20000410000 */
[----:B------:R-:W-:Y:S01]  /*5bb0*/  HADD2.F32 R129, -RZ, R26.H0_H0 ;  /* 0x2000001aff817230 */ /* 0x000fe20000004100 */
        /* <DEDUP_REMOVED lines=15> */
[----:B------:R-:W-:Y:S01]  /*5cb0*/  HFMA2.MMA R126, -RZ, RZ, 1.875, 0 ;  /* 0x3f800000ff7e7435 */ /* 0x000fe200000001ff */
[----:B------:R-:W-:Y:S01]  /*5cc0*/  FMUL.FTZ R29, R130, R29 ;  /* 0x0000001d821d7220 */ /* 0x000fe20000410000 */
[----:B------:R-:W-:Y:S01]  /*5cd0*/  MOV R127, RZ ;  /* 0x000000ff007f7202 */ /* 0x000fe20000000f00 */
[----:B------:R-:W-:Y:S01]  /*5ce0*/  FMUL.FTZ R220, R82, R27 ;  /* 0x0000001b52dc7220 */ /* 0x000fe20000410000 */
[----:B------:R-:W-:Y:S01]  /*5cf0*/  MOV R186, RZ ;  /* 0x000000ff00ba7202 */ /* 0x000fe20000000f00 */
[----:B------:R-:W-:-:S02]  /*5d00*/  FFMA.FTZ R26, R222, R26, R129 ;  /* 0x0000001ade1a7223 */ /* 0x000fc40000010081 */
[----:B------:R-:W-:Y:S02]  /*5d10*/  FMUL.FTZ R0, R222, R29 ;  /* 0x0000001dde007220 */ /* 0x000fe40000410000 */
[----:B------:R-:W-:Y:S01]  /*5d20*/  FMUL.FTZ R217, R85, R24 ;  /* 0x0000001855d97220 */ /* 0x000fe20000410000 */
[----:B------:R-:W-:Y:S01]  /*5d30*/  HADD2.F32 R24, -RZ, R23.H0_H0 ;  /* 0x20000017ff187230 */ /* 0x000fe20000004100 */
[C---:B------:R-:W-:Y:S02]  /*5d40*/  FFMA.FTZ R26, R219.reuse, R26, R220 ;  /* 0x0000001adb1a7223 */ /* 0x040fe400000100dc */
[----:B------:R-:W-:Y:S02]  /*5d50*/  FMUL.FTZ R23, R219, R0 ;  /* 0x00000000db177220 */ /* 0x000fe40000410000 */
[----:B------:R-:W-:Y:S02]  /*5d60*/  FMUL.FTZ R0, R92, R25 ;  /* 0x000000195c007220 */ /* 0x000fe40000410000 */
[----:B------:R-:W-:-:S02]  /*5d70*/  FFMA.FTZ R25, R128, R26, R217 ;  /* 0x0000001a80197223 */ /* 0x000fc400000100d9 */
[----:B------:R-:W-:Y:S02]  /*5d80*/  FMUL.FTZ R26, R128, R23 ;  /* 0x00000017801a7220 */ /* 0x000fe40000410000 */
[----:B------:R-:W-:Y:S02]  /*5d90*/  FMUL.FTZ R187, R93, R24 ;  /* 0x000000185dbb7220 */ /* 0x000fe40000410000 */
[C---:B------:R-:W-:Y:S02]  /*5da0*/  FFMA.FTZ R25, R213.reuse, R25, R0 ;  /* 0x00000019d5197223 */ /* 0x040fe40000010000 */
        /* <DEDUP_REMOVED lines=20> */
[----:B------:R-:W-:Y:S01]  /*5ef0*/  FMUL.FTZ R3, R233, R4 ;  /* 0x00000004e9037220 */ /* 0x000fe20000410000 */
[----:B------:R-:W-:Y:S01]  /*5f00*/  LOP3.LUT R4, R176, 0x1f, RZ, 0xc0, !PT ;  /* 0x0000001fb0047812 */ /* 0x000fe200078ec0ff */
[C---:B------:R-:W-:Y:S02]  /*5f10*/  FFMA.FTZ R223, R234.reuse, R25, R193 ;  /* 0x00000019eadf7223 */ /* 0x040fe400000100c1 */
[----:B------:R-:W-:Y:S01]  /*5f20*/  FMUL.FTZ R214, R234, R3 ;  /* 0x00000003ead67220 */ /* 0x000fe20000410000 */
[C---:B------:R-:W-:Y:S02]  /*5f30*/  ISETP.NE.AND P0, PT, R4.reuse, 0x1f, PT ;  /* 0x0000001f0400780c */ /* 0x040fe40003f05270 */
[----:B------:R-:W0:Y:S01]  /*5f40*/  SHFL.DOWN PT, R2, R223, 0x1, 0x1f ;  /* 0x08201f00df027f89 */ /* 0x000e2200000e0000 */
[----:B------:R-:W-:-:S03]  /*5f50*/  ISETP.GE.U32.AND P4, PT, R4, 0x18, PT ;  /* 0x000000180400780c */ /* 0x000fc60003f86070 */
[----:B------:R-:W1:Y:S07]  /*5f60*/  SHFL.DOWN PT, R3, R214, 0x1, 0x1f ;  /* 0x08201f00d6037f89 */ /* 0x000e6e00000e0000 */
[C---:B0-----:R-:W-:Y:S02]  /*5f70*/  @P0 FFMA.FTZ R223, R214.reuse, R2, R223 ;  /* 0x00000002d6df0223 */ /* 0x041fe400000100df */
[----:B-1----:R-:W-:-:S03]  /*5f80*/  @P0 FMUL.FTZ R214, R214, R3 ;  /* 0x00000003d6d60220 */ /* 0x002fc60000410000 */
[----:B------:R-:W0:Y:S01]  /*5f90*/  SHFL.DOWN PT, R2, R223, 0x2, 0x1f ;  /* 0x08401f00df027f89 */ /* 0x000e2200000e0000 */
[----:B------:R-:W-:-:S03]  /*5fa0*/  ISETP.GE.U32.AND P0, PT, R4, 0x1e, PT ;  /* 0x0000001e0400780c */ /* 0x000fc60003f06070 */
[----:B------:R-:W1:Y:S10]  /*5fb0*/  SHFL.DOWN PT, R3, R214, 0x2, 0x1f ;  /* 0x08401f00d6037f89 */ /* 0x000e7400000e0000 */
[----:B0-----:R-:W-:-:S02]  /*5fc0*/  @!P0 FFMA.FTZ R223, R214, R2, R223 ;  /* 0x00000002d6df8223 */ /* 0x001fc400000100df */
[----:B-1----:R-:W-:-:S03]  /*5fd0*/  @!P0 FMUL.FTZ R214, R214, R3 ;  /* 0x00000003d6d68220 */ /* 0x002fc60000410000 */
[----:B------:R-:W0:Y:S01]  /*5fe0*/  SHFL.DOWN PT, R2, R223, 0x4, 0x1f ;  /* 0x08801f00df027f89 */ /* 0x000e2200000e0000 */
[----:B------:R-:W-:-:S03]  /*5ff0*/  ISETP.GE.U32.AND P0, PT, R4, 0x1c, PT ;  /* 0x0000001c0400780c */ /* 0x000fc60003f06070 */
[----:B------:R-:W1:Y:S10]  /*6000*/  SHFL.DOWN PT, R3, R214, 0x4, 0x1f ;  /* 0x08801f00d6037f89 */ /* 0x000e7400000e0000 */
[----:B0-----:R-:W-:-:S02]  /*6010*/  @!P0 FFMA.FTZ R223, R214, R2, R223 ;  /* 0x00000002d6df8223 */ /* 0x001fc400000100df */
[----:B-1----:R-:W-:-:S03]  /*6020*/  @!P0 FMUL.FTZ R214, R214, R3 ;  /* 0x00000003d6d68220 */ /* 0x002fc60000410000 */
[----:B------:R-:W0:Y:S01]  /*6030*/  SHFL.DOWN PT, R2, R223, 0x8, 0x1f ;  /* 0x09001f00df027f89 */ /* 0x000e2200000e0000 */
[----:B------:R-:W-:-:S03]  /*6040*/  LOP3.LUT P0, RZ, R176, 0x1f, RZ, 0xc0, !PT ;  /* 0x0000001fb0ff7812 */ /* 0x000fc6000780c0ff */
[----:B------:R-:W1:Y:S01]  /*6050*/  SHFL.DOWN PT, R3, R214, 0x8, 0x1f ;  /* 0x09001f00d6037f89 */ /* 0x000e6200000e0000 */
[C---:B------:R-:W-:Y:S02]  /*6060*/  ISETP.GE.OR P3, PT, R168.reuse, c[0x0][0x174], P0 ;  /* 0x00005d00a8007a0c */ /* 0x040fe40000766670 */
[----:B------:R-:W-:-:S11]  /*6070*/  ISETP.LT.OR P0, PT, R168, 0x2, P0 ;  /* 0x00000002a800780c */ /* 0x000fd60000701670 */
[----:B------:R-:W-:Y:S01]  /*6080*/  @!P3 LDS.64 R126, [R35.X8+0x2378] ;  /* 0x00237800237eb984 */ /* 0x000fe20000008a00 */
[----:B------:R-:W-:Y:S01]  /*6090*/  ISETP.GE.U32.AND P3, PT, R4, 0x10, PT ;  /* 0x000000100400780c */ /* 0x000fe20003f66070 */
[C---:B0-----:R-:W-:Y:S02]  /*60a0*/  @!P4 FFMA.FTZ R223, R214.reuse, R2, R223 ;  /* 0x00000002d6dfc223 */ /* 0x041fe400000100df */
[----:B-1----:R-:W-:-:S03]  /*60b0*/  @!P4 FMUL.FTZ R214, R214, R3 ;  /* 0x00000003d6d6c220 */ /* 0x002fc60000410000 */
[----:B------:R-:W0:Y:S04]  /*60c0*/  SHFL.DOWN PT, R2, R223, 0x10, 0x1f ;  /* 0x0a001f00df027f89 */ /* 0x000e2800000e0000 */
[----:B------:R-:W1:Y:S01]  /*60d0*/  SHFL.DOWN PT, R3, R214, 0x10, 0x1f ;  /* 0x0a001f00d6037f89 */ /* 0x000e6200000e0000 */
[----:B------:R-:W-:Y:S02]  /*60e0*/  HADD2.F32 R32, -RZ, R115.H0_H0 ;  /* 0x20000073ff207230 */ /* 0x000fe40000004100 */
[----:B------:R-:W-:Y:S02]  /*60f0*/  HADD2.F32 R31, -RZ, R114.H0_H0 ;  /* 0x20000072ff1f7230 */ /* 0x000fe40000004100 */
[----:B------:R-:W-:Y:S01]  /*6100*/  HADD2.F32 R30, -RZ, R113.H0_H0 ;  /* 0x20000071ff1e7230 */ /* 0x000fe20000004100 */
[----:B0-----:R-:W-:Y:S01]  /*6110*/  @!P3 FFMA.FTZ R223, R214, R2, R223 ;  /* 0x00000002d6dfb223 */ /* 0x001fe200000100df */
[----:B------:R-:W-:Y:S01]  /*6120*/  @!P0 IADD3 R2, R168, -0x2, RZ ;  /* 0xfffffffea8028810 */ /* 0x000fe20007ffe0ff */
[----:B-1----:R-:W-:Y:S01]  /*6130*/  @!P3 FMUL.FTZ R214, R214, R3 ;  /* 0x00000003d6d6b220 */ /* 0x002fe20000410000 */
[----:B------:R-:W-:Y:S03]  /*6140*/  SHFL.IDX PT, R4, R127, RZ, 0x1f ;  /* 0x00001fff7f047589 */ /* 0x000fe600000e0000 */
[----:B------:R-:W-:Y:S01]  /*6150*/  @!P0 IMAD R3, R2, c[0x0][0x16c], R35 ;  /* 0x00005b0002038a24 */ /* 0x000fe200078e0223 */
[----:B------:R-:W-:Y:S01]  /*6160*/  SHFL.DOWN PT, R8, R223, 0x1, 0x1f ;  /* 0x08201f00df087f89 */ /* 0x000fe200000e0000 */
[----:B------:R-:W-:Y:S01]  /*6170*/  HADD2.F32 R20, -RZ, R20.H0_H0 ;  /* 0x20000014ff147230 */ /* 0x000fe20000004100 */
[----:B------:R-:W-:-:S02]  /*6180*/  FMUL.FTZ R232, R32, R91 ;  /* 0x0000005b20e87220 */ /* 0x000fc40000410000 */
[----:B------:R-:W0:Y:S01]  /*6190*/  SHFL.DOWN PT, R21, R214, 0x1, 0x1f ;  /* 0x08201f00d6157f89 */ /* 0x000e2200000e0000 */
[----:B------:R-:W-:Y:S01]  /*61a0*/  HADD2.F32 R19, -RZ, R19.H0_H0 ;  /* 0x20000013ff137230 */ /* 0x000fe20000004100 */
[----:B------:R-:W-:Y:S01]  /*61b0*/  FMUL.FTZ R231, R31, R90 ;  /* 0x0000005a1fe77220 */ /* 0x000fe20000410000 */
[----:B------:R-:W-:Y:S01]  /*61c0*/  HADD2.F32 R29, -RZ, R112.H0_H0 ;  /* 0x20000070ff1d7230 */ /* 0x000fe20000004100 */
[----:B------:R-:W-:Y:S01]  /*61d0*/  @!P0 IMAD.WIDE R2, R3, 0x8, R116 ;  /* 0x0000000803028825 */ /* 0x000fe200078e0274 */
[----:B------:R-:W-:-:S03]  /*61e0*/  HADD2.F32 R18, -RZ, R18.H0_H0 ;  /* 0x20000012ff127230 */ /* 0x000fc60000004100 */
[----:B------:R-:W-:Y:S01]  /*61f0*/  FMUL.FTZ R229, R30, R89 ;  /* 0x000000591ee57220 */ /* 0x000fe20000410000 */
[----:B------:R1:W2:Y:S01]  /*6200*/  @!P0 LDG.E R186, [R2.64+0x4] ;  /* 0x0000041002ba8981 */ /* 0x0002a2000c1e1900 */
        /* <DEDUP_REMOVED lines=10> */
[----:B-1----:R-:W-:Y:S01]  /*62b0*/  FFMA.FTZ R2, R234, R188, R249 ;  /* 0x000000bcea027223 */ /* 0x002fe200000100f9 */
[----:B------:R-:W-:Y:S01]  /*62c0*/  HADD2.F32 R15, -RZ, R15.H0_H0 ;  /* 0x2000000fff0f7230 */ /* 0x000fe20000004100 */
[----:B------:R-:W-:Y:S01]  /*62d0*/  FMUL.FTZ R247, R17, R228 ;  /* 0x000000e411f77220 */ /* 0x000fe20000410000 */
[----:B------:R-:W-:Y:S01]  /*62e0*/  HADD2.F32 R25, -RZ, R108.H0_H0 ;  /* 0x2000006cff197230 */ /* 0x000fe20000004100 */
[----:B------:R-:W-:Y:S01]  /*62f0*/  FFMA.FTZ R2, R233, R2, R134 ;  /* 0x00000002e9027223 */ /* 0x000fe20000010086 */
[----:B------:R-:W-:Y:S01]  /*6300*/  HADD2.F32 R14, -RZ, R14.H0_H0 ;  /* 0x2000000eff0e7230 */ /* 0x000fe20000004100 */
[----:B0-----:R-:W-:Y:S01]  /*6310*/  @P2 FFMA.FTZ R4, R21, R4, R8 ;  /* 0x0000000415042223 */ /* 0x001fe20000010008 */
        /* <DEDUP_REMOVED lines=34> */
[----:B------:R-:W-:Y:S01]  /*6540*/  ISETP.GE.AND P0, PT, R175, 0x1, PT ;  /* 0x00000001af00780c */ /* 0x000fe20003f06270 */
[----:B------:R-:W-:Y:S01]  /*6550*/  FMUL.FTZ R191, R23, R78 ;  /* 0x0000004e17bf7220 */ /* 0x000fe20000410000 */
[----:B------:R-:W0:Y:S01]  /*6560*/  SHFL.IDX PT, R214, R214, RZ, 0x1f ;  /* 0x00001fffd6d67589 */ /* 0x000e2200000e0000 */
[----:B------:R-:W-:Y:S01]  /*6570*/  FMUL.FTZ R132, R11, R194 ;  /* 0x000000c20b847220 */ /* 0x000fe20000410000 */
[----:B------:R-:W-:Y:S01]  /*6580*/  ISETP.NE.AND P5, PT, R176, RZ, PT ;  /* 0x000000ffb000720c */ /* 0x000fe20003fa5270 */
[----:B------:R-:W-:Y:S01]  /*6590*/  FFMA.FTZ R2, R210, R2, R131 ;  /* 0x00000002d2027223 */ /* 0x000fe20000010083 */
[----:B------:R-:W-:Y:S01]  /*65a0*/  USHF.R.S32.HI UR8, URZ, 0x1f, UR10 ;  /* 0x0000001f3f087899 */ /* 0x000fe2000801140a */
[----:B------:R-:W-:Y:S01]  /*65b0*/  FMUL.FTZ R3, R244, R3 ;  /* 0x00000003f4037220 */ /* 0x000fe20000410000 */
[----:B------:R-:W-:Y:S01]  /*65c0*/  BSSY B0, `(.L_x_5636) ;  /* 0x000013b000007945 */ /* 0x000fe20003800000 */
        /* <DEDUP_REMOVED lines=20> */
[----:B------:R-:W-:Y:S02]  /*6710*/  FFMA.FTZ R246, R251, R211, R212 ;  /* 0x000000d3fbf67223 */ /* 0x000fe400000100d4 */
[----:B------:R-:W-:Y:S02]  /*6720*/  FMUL.FTZ R211, R209, R208 ;  /* 0x000000d0d1d37220 */ /* 0x000fe40000410000 */
[----:B------:R-:W-:Y:S02]  /*6730*/  FMUL.FTZ R230, R128, R216 ;  /* 0x000000d880e67220 */ /* 0x000fe40000410000 */
[----:B------:R-:W-:Y:S02]  /*6740*/  FFMA.FTZ R216, R248, R246, R211 ;  /* 0x000000f6f8d87223 */ /* 0x000fe400000100d3 */
[----:B------:R-:W-:-:S02]  /*6750*/  FMUL.FTZ R246, R219, R230 ;  /* 0x000000e6dbf67220 */ /* 0x000fc40000410000 */
[----:B------:R-:W-:Y:S01]  /*6760*/  FFMA.FTZ R206, R4, R241, R206 ;  /* 0x000000f104ce7223 */ /* 0x000fe200000100ce */
[----:B------:R-:W1:Y:S01]  /*6770*/  SHFL.UP PT, R230, R216, 0x1, RZ ;  /* 0x04200000d8e67989 */ /* 0x000e6200000e00ff */
        /* <DEDUP_REMOVED lines=10> */
[----:B0-----:R-:W-:-:S02]  /*6820*/  FMUL.FTZ R126, R214, R126 ;  /* 0x0000007ed67e7220 */ /* 0x001fc40000410000 */
[C---:B-1----:R-:W-:Y:S02]  /*6830*/  @P0 FFMA.FTZ R216, R246.reuse, R230, R216 ;  /* 0x000000e6f6d80223 */ /* 0x042fe400000100d8 */
        /* <DEDUP_REMOVED lines=15> */
[----:B------:R-:W0:Y:S04]  /*6930*/  SHFL.UP PT, R230, R246, 0x8, RZ ;  /* 0x05000000f6e67989 */ /* 0x000e2800000e00ff */
[----:B--2---:R-:W-:Y:S01]  /*6940*/  SHFL.IDX PT, R252, R186, RZ, 0x1f ;  /* 0x00001fffbafc7589 */ /* 0x004fe200000e0000 */
[----:B0-----:R-:W-:Y:S01]  /*6950*/  @P0 FMUL.FTZ R246, R246, R230 ;  /* 0x000000e6f6f60220 */ /* 0x001fe20000410000 */
[----:B------:R-:W-:Y:S02]  /*6960*/  ISETP.GE.AND P0, PT, R175, 0x10, PT ;  /* 0x00000010af00780c */ /* 0x000fe40003f06270 */
[----:B------:R-:W0:Y:S11]  /*6970*/  SHFL.UP PT, R230, R216, 0x10, RZ ;  /* 0x06000000d8e67989 */ /* 0x000e3600000e00ff */
[----:B0-----:R-:W-:-:S02]  /*6980*/  @P0 FFMA.FTZ R216, R246, R230, R216 ;  /* 0x000000e6f6d80223 */ /* 0x001fc400000100d8 */
[----:B------:R-:W0:Y:S04]  /*6990*/  SHFL.UP PT, R230, R246, 0x10, RZ ;  /* 0x06000000f6e67989 */ /* 0x000e2800000e00ff */
[----:B------:R-:W-:Y:S04]  /*69a0*/  SHFL.UP PT, R250, R216, 0x1, RZ ;  /* 0x04200000d8fa7989 */ /* 0x000fe800000e00ff */
[----:B------:R-:W1:Y:S01]  /*69b0*/  SHFL.IDX PT, R216, R223, RZ, 0x1f ;  /* 0x00001fffdfd87589 */ /* 0x000e6200000e0000 */
[----:B0-----:R-:W-:-:S05]  /*69c0*/  @P0 FMUL.FTZ R246, R246, R230 ;  /* 0x000000e6f6f60220 */ /* 0x001fca0000410000 */
[----:B------:R0:W2:Y:S01]  /*69d0*/  SHFL.UP PT, R230, R246, 0x1, RZ ;  /* 0x04200000f6e67989 */ /* 0x0000a200000e00ff */
[----:B-1----:R-:W-:-:S05]  /*69e0*/  FFMA.FTZ R127, R214, R127, R216 ;  /* 0x0000007fd67f7223 */ /* 0x002fca00000100d8 */
[----:B------:R1:W-:Y:S01]  /*69f0*/  @!P5 STS.64 [R35.X8+0x2378], R126 ;  /* 0x0023787e2300d388 */ /* 0x0003e20000008a00 */
[----:B0-----:R-:W-:Y:S01]  /*6a00*/  LEA.HI.SX32 R246, R176, R176, 0x1b ;  /* 0x000000b0b0f67211 */ /* 0x001fe200078fdaff */
[----:B-1----:R-:W-:Y:S02]  /*6a10*/  FMUL.FTZ R126, R33, R203 ;  /* 0x000000cb217e7220 */ /* 0x002fe40000410000 */
[----:B--2---:R-:W-:Y:S01]  /*6a20*/  @P1 FFMA.FTZ R252, R230, R252, R250 ;  /* 0x000000fce6fc1223 */ /* 0x004fe200000100fa */
[----:B------:R-:W-:-:S03]  /*6a30*/  SHF.L.U32 R250, R176, 0x4, RZ ;  /* 0x00000004b0fa7819 */ /* 0x000fc600000006ff */
[----:B------:R-:W-:Y:S01]  /*6a40*/  FFMA.FTZ R188, R245, R252, R188 ;  /* 0x000000fcf5bc7223 */ /* 0x000fe200000100bc */
[----:B------:R-:W-:-:S03]  /*6a50*/  LEA.HI.SX32 R250, R250, R250, 0x1b ;  /* 0x000000fafafa7211 */ /* 0x000fc600078fdaff */
        /* <DEDUP_REMOVED lines=21> */
[----:B------:R-:W-:Y:S02]  /*6bb0*/  FFMA.FTZ R3, R219, R4, R220 ;  /* 0x00000004db037223 */ /* 0x000fe400000100dc */
[----:B------:R-:W-:Y:S02]  /*6bc0*/  FFMA.FTZ R130, R130, R129, R221 ;  /* 0x0000008182827223 */ /* 0x000fe400000100dd */
[----:B------:R-:W-:Y:S01]  /*6bd0*/  FFMA.FTZ R2, R128, R3, R217 ;  /* 0x0000000380027223 */ /* 0x000fe200000100d9 */
[C---:B------:R-:W-:Y:S01]  /*6be0*/  IADD3 R217, R176.reuse, 0x20, RZ ;  /* 0x00000020b0d97810 */ /* 0x040fe20007ffe0ff */
[----:B------:R-:W-:Y:S01]  /*6bf0*/  FFMA.FTZ R128, R215, R130, R218 ;  /* 0x00000082d7807223 */ /* 0x000fe200000100da */
[----:B------:R-:W-:Y:S01]  /*6c00*/  IADD3 R215, R176, 0x60, RZ ;  /* 0x00000060b0d77810 */ /* 0x000fe20007ffe0ff */
[----:B------:R-:W-:Y:S01]  /*6c10*/  FFMA.FTZ R0, R213, R2, R0 ;  /* 0x00000002d5007223 */ /* 0x000fe20000010000 */
[----:B------:R-:W-:Y:S01]  /*6c20*/  P2R R213, PR, RZ, 0x20 ;  /* 0x00000020ffd57803 */ /* 0x000fe20000000000 */
[----:B------:R-:W-:Y:S01]  /*6c30*/  FFMA.FTZ R251, R251, R128, R212 ;  /* 0x00000080fbfb7223 */ /* 0x000fe200000100d4 */
[----:B------:R-:W-:Y:S01]  /*6c40*/  LEA.HI.SX32 R217, R217, R176, 0x1b ;  /* 0x000000b0d9d97211 */ /* 0x000fe200078fdaff */
[----:B------:R-:W-:Y:S01]  /*6c50*/  FFMA.FTZ R187, R210, R0, R187 ;  /* 0x00000000d2bb7223 */ /* 0x000fe200000100bb */
[----:B------:R-:W-:Y:S01]  /*6c60*/  LEA.HI.SX32 R215, R215, R176, 0x1b ;  /* 0x000000b0d7d77211 */ /* 0x000fe200078fdaff */
        /* <DEDUP_REMOVED lines=13> */
[----:B------:R-:W-:Y:S02]  /*6d40*/  FMUL.FTZ R127, R234, R91 ;  /* 0x0000005bea7f7220 */ /* 0x000fe40000410000 */
[----:B------:R-:W-:Y:S01]  /*6d50*/  FFMA.FTZ R235, R235, R204, R126 ;  /* 0x000000ccebeb7223 */ /* 0x000fe2000001007e */
[----:B------:R0:W-:Y:S01]  /*6d60*/  STS [R250.X4+0x878], R199 ;  /* 0x000878c7fa007388 */ /* 0x0001e20000004800 */
[----:B------:R-:W-:Y:S02]  /*6d70*/  FMUL.FTZ R193, R195, R198 ;  /* 0x000000c6c3c17220 */ /* 0x000fe40000410000 */
[----:B------:R-:W-:Y:S02]  /*6d80*/  FMUL.FTZ R197, R200, R197 ;  /* 0x000000c5c8c57220 */ /* 0x000fe40000410000 */
[----:B------:R-:W-:Y:S02]  /*6d90*/  FMUL.FTZ R126, R233, R90 ;  /* 0x0000005ae97e7220 */ /* 0x000fe40000410000 */
[----:B------:R-:W-:-:S02]  /*6da0*/  FFMA.FTZ R195, R232, R127, RZ ;  /* 0x0000007fe8c37223 */ /* 0x000fc400000100ff */
[----:B------:R-:W-:Y:S02]  /*6db0*/  FFMA.FTZ R248, R248, R251, R211 ;  /* 0x000000fbf8f87223 */ /* 0x000fe400000100d3 */
[----:B------:R-:W-:Y:S02]  /*6dc0*/  FFMA.FTZ R38, R193, R69, R38 ;  /* 0x00000045c1267223 */ /* 0x000fe40000010026 */
[----:B------:R-:W-:Y:S02]  /*6dd0*/  FFMA.FTZ R230, R196, R193, R197 ;  /* 0x000000c1c4e67223 */ /* 0x000fe400000100c5 */
[----:B------:R-:W-:Y:S02]  /*6de0*/  FMUL.FTZ R193, R238, R89 ;  /* 0x00000059eec17220 */ /* 0x000fe40000410000 */
[----:B------:R-:W-:Y:S02]  /*6df0*/  FFMA.FTZ R202, R231, R126, R195 ;  /* 0x0000007ee7ca7223 */ /* 0x000fe400000100c3 */
[----:B------:R-:W-:-:S02]  /*6e00*/  FMUL.FTZ R207, R33, R206 ;  /* 0x000000ce21cf7220 */ /* 0x000fc40000410000 */
[----:B------:R-:W-:Y:S02]  /*6e10*/  FFMA.FTZ R208, R209, -R208, R248 ;  /* 0x800000d0d1d07223 */ /* 0x000fe400000100f8 */
[----:B------:R-:W-:Y:S02]  /*6e20*/  FMUL.FTZ R197, R240, R88 ;  /* 0x00000058f0c57220 */ /* 0x000fe40000410000 */
[----:B------:R-:W-:Y:S02]  /*6e30*/  FFMA.FTZ R202, R229, R193, R202 ;  /* 0x000000c1e5ca7223 */ /* 0x000fe400000100ca */
[----:B------:R-:W-:Y:S02]  /*6e40*/  FMUL.FTZ R209, R209, R206 ;  /* 0x000000ced1d17220 */ /* 0x000fe40000410000 */
[----:B------:R-:W-:Y:S02]  /*6e50*/  FMUL.FTZ R207, R208, R207 ;  /* 0x000000cfd0cf7220 */ /* 0x000fe40000410000 */
[----:B------:R-:W-:-:S02]  /*6e60*/  FMUL.FTZ R195, R198, R69 ;  /* 0x00000045c6c37220 */ /* 0x000fc40000410000 */
[----:B------:R-:W-:Y:S02]  /*6e70*/  FMUL.FTZ R198, R242, R87 ;  /* 0x00000057f2c67220 */ /* 0x000fe40000410000 */
[----:B------:R-:W-:Y:S02]  /*6e80*/  FFMA.FTZ R202, R228, R197, R202 ;  /* 0x000000c5e4ca7223 */ /* 0x000fe400000100ca */
[C---:B------:R-:W-:Y:S02]  /*6e90*/  FMUL.FTZ R211, R236.reuse, R237 ;  /* 0x000000edecd37220 */ /* 0x040fe40000410000 */
[----:B------:R-:W-:Y:S02]  /*6ea0*/  FFMA.FTZ R36, R209, R59, R36 ;  /* 0x0000003bd1247223 */ /* 0x000fe40000010024 */
[----:B------:R-:W-:Y:S01]  /*6eb0*/  FFMA.FTZ R236, R236, R209, R207 ;  /* 0x000000d1ecec7223 */ /* 0x000fe200000100cf */
[----:B------:R-:W-:Y:S01]  /*6ec0*/  STS [R250.X4+0x87c], R211 ;  /* 0x00087cd3fa007388 */ /* 0x000fe20000004800 */
[----:B------:R-:W-:-:S02]  /*6ed0*/  FMUL.FTZ R209, R196, R195 ;  /* 0x000000c3c4d17220 */ /* 0x000fc40000410000 */
[----:B------:R-:W-:Y:S02]  /*6ee0*/  FMUL.FTZ R196, R244, R86 ;  /* 0x00000056f4c47220 */ /* 0x000fe40000410000 */
[----:B0-----:R-:W-:Y:S01]  /*6ef0*/  FFMA.FTZ R199, R227, R198, R202 ;  /* 0x000000c6e3c77223 */ /* 0x001fe200000100ca */
[----:B------:R0:W-:Y:S01]  /*6f00*/  STS [R250.X4+0x874], R209 ;  /* 0x000874d1fa007388 */ /* 0x0001e20000004800 */
[----:B------:R-:W-:Y:S02]  /*6f10*/  FMUL.FTZ R201, R187, R84 ;  /* 0x00000054bbc97220 */ /* 0x000fe40000410000 */
[----:B------:R-:W-:Y:S02]  /*6f20*/  FFMA.FTZ R202, R226, R196, R199 ;  /* 0x000000c4e2ca7223 */ /* 0x000fe400000100c7 */
[----:B------:R-:W-:Y:S02]  /*6f30*/  FFMA.FTZ R37, R204, R64, R37 ;  /* 0x00000040cc257223 */ /* 0x000fe40000010025 */
[----:B------:R-:W-:-:S02]  /*6f40*/  FMUL.FTZ R204, R0, R83 ;  /* 0x0000005300cc7220 */ /* 0x000fc40000410000 */
[----:B------:R-:W-:Y:S02]  /*6f50*/  FFMA.FTZ R199, R225, R201, R202 ;  /* 0x000000c9e1c77223 */ /* 0x000fe400000100ca */
[----:B------:R-:W-:Y:S02]  /*6f60*/  FMUL.FTZ R203, R2, R81 ;  /* 0x0000005102cb7220 */ /* 0x000fe40000410000 */
[----:B------:R-:W-:Y:S02]  /*6f70*/  FFMA.FTZ R194, R224, R204, R199 ;  /* 0x000000cce0c27223 */ /* 0x000fe400000100c7 */
[----:B------:R-:W-:Y:S02]  /*6f80*/  FMUL.FTZ R206, R3, R78 ;  /* 0x0000004e03ce7220 */ /* 0x000fe40000410000 */
[----:B------:R-:W-:Y:S02]  /*6f90*/  FMUL.FTZ R213, R6, R73 ;  /* 0x0000004906d57220 */ /* 0x000fe40000410000 */
[----:B------:R-:W-:-:S02]  /*6fa0*/  FFMA.FTZ R222, R12, -R191, R133 ;  /* 0x800000bf0cde7223 */ /* 0x000fc40000010085 */
[----:B------:R-:W-:Y:S02]  /*6fb0*/  FMUL.FTZ R202, R5, R74 ;  /* 0x0000004a05ca7220 */ /* 0x000fe40000410000 */
[----:B------:R-:W-:Y:S02]  /*6fc0*/  FFMA.FTZ R191, R223, R203, R194 ;  /* 0x000000cbdfbf7223 */ /* 0x000fe400000100c2 */
[-C--:B------:R-:W-:Y:S02]  /*6fd0*/  FMUL.FTZ R207, R23, R206.reuse ;  /* 0x000000ce17cf7220 */ /* 0x080fe40000410000 */
[----:B0-----:R-:W-:Y:S02]  /*6fe0*/  FMUL.FTZ R209, R8, R213 ;  /* 0x000000d508d17220 */ /* 0x001fe40000410000 */
[----:B------:R-:W-:Y:S01]  /*6ff0*/  FFMA.FTZ R206, R222, R206, R191 ;  /* 0x000000cedece7223 */ /* 0x000fe200000100bf */
[----:B------:R0:W-:Y:S01]  /*7000*/  STS [R250.X4+0x864], R207 ;  /* 0x000864cffa007388 */ /* 0x0001e20000004800 */
[----:B------:R-:W-:-:S02]  /*7010*/  FMUL.FTZ R199, R21, R202 ;  /* 0x000000ca15c77220 */ /* 0x000fc40000410000 */
[----:B------:R-:W-:Y:S01]  /*7020*/  FMUL.FTZ R191, R4, R77 ;  /* 0x0000004d04bf7220 */ /* 0x000fe20000410000 */
[----:B------:R1:W-:Y:S01]  /*7030*/  STS [R250.X4+0x870], R209 ;  /* 0x000870d1fa007388 */ /* 0x0003e20000004800 */
[----:B------:R-:W-:Y:S02]  /*7040*/  FFMA.FTZ R221, R9, -R192, R131 ;  /* 0x800000c009dd7223 */ /* 0x000fe40000010083 */
[----:B------:R-:W-:Y:S01]  /*7050*/  FMUL.FTZ R211, R22, R191 ;  /* 0x000000bf16d37220 */ /* 0x000fe20000410000 */
[----:B------:R2:W-:Y:S01]  /*7060*/  STS [R250.X4+0x86c], R199 ;  /* 0x00086cc7fa007388 */ /* 0x0005e20000004800 */
[----:B------:R-:W-:Y:S02]  /*7070*/  FFMA.FTZ R220, R10, -R189, R129 ;  /* 0x800000bd0adc7223 */ /* 0x000fe40000010081 */
[----:B0-----:R-:W-:Y:S01]  /*7080*/  FMUL.FTZ R207, R24, R203 ;  /* 0x000000cb18cf7220 */ /* 0x001fe20000410000 */
[----:B------:R0:W-:Y:S01]  /*7090*/  STS [R250.X4+0x868], R211 ;  /* 0x000868d3fa007388 */ /* 0x0001e20000004800 */
[----:B------:R-:W-:-:S02]  /*70a0*/  FMUL.FTZ R203, R25, R204 ;  /* 0x000000cc19cb7220 */ /* 0x000fc40000410000 */
[----:B-1----:R-:W-:Y:S01]  /*70b0*/  FFMA.FTZ R209, R221, R191, R206 ;  /* 0x000000bfddd17223 */ /* 0x002fe200000100ce */
[----:B------:R1:W-:Y:S01]  /*70c0*/  STS [R250.X4+0x860], R207 ;  /* 0x000860cffa007388 */ /* 0x0003e20000004800 */
[----:B------:R-:W-:Y:S02]  /*70d0*/  FMUL.FTZ R201, R26, R201 ;  /* 0x000000c91ac97220 */ /* 0x000fe40000410000 */
[----:B--2---:R-:W-:Y:S01]  /*70e0*/  FMUL.FTZ R199, R27, R196 ;  /* 0x000000c41bc77220 */ /* 0x004fe20000410000 */
        /* <DEDUP_REMOVED lines=8> */
[----:B------:R-:W-:Y:S01]  /*7170*/  STS [R250.X4+0x854], R199 ;  /* 0x000854c7fa007388 */ /* 0x000fe20000004800 */
[----:B------:R-:W-:Y:S01]  /*7180*/  FMUL.FTZ R127, R32, R127 ;  /* 0x0000007f207f7220 */ /* 0x000fe20000410000 */
[----:B--2---:R-:W-:Y:S01]  /*7190*/  IADD3 R203, R176, 0x1e0, RZ ;  /* 0x000001e0b0cb7810 */ /* 0x004fe20007ffe0ff */
[----:B------:R-:W-:Y:S01]  /*71a0*/  FFMA.FTZ R202, R220, R202, R209 ;  /* 0x000000cadcca7223 */ /* 0x000fe200000100d1 */
[----:B------:R0:W-:Y:S01]  /*71b0*/  STS [R250.X4+0x850], R191 ;  /* 0x000850bffa007388 */ /* 0x0001e20000004800 */
[----:B------:R-:W-:Y:S01]  /*71c0*/  FFMA.FTZ R219, R7, -R190, R130 ;  /* 0x800000be07db7223 */ /* 0x000fe20000010082 */
        /* <DEDUP_REMOVED lines=8> */
[----:B0-----:R-:W-:Y:S01]  /*7250*/  IADD3 R191, R176, 0x40, RZ ;  /* 0x00000040b0bf7810 */ /* 0x001fe20007ffe0ff */
[----:B------:R-:W-:Y:S01]  /*7260*/  FMUL.FTZ R135, R94, R135 ;  /* 0x000000875e877220 */ /* 0x000fe20000410000 */
[----:B------:R0:W-:Y:S01]  /*7270*/  STS [R250.X4+0x844], R189 ;  /* 0x000844bdfa007388 */ /* 0x0001e20000004800 */
[----:B------:R-:W-:Y:S01]  /*7280*/  FFMA.FTZ R218, R205, R218, R202 ;  /* 0x000000dacdda7223 */ /* 0x000fe200000100ca */
[C---:B------:R-:W-:Y:S01]  /*7290*/  IADD3 R195, R176.reuse, 0x80, RZ ;  /* 0x00000080b0c37810 */ /* 0x040fe20007ffe0ff */
[----:B------:R-:W-:Y:S01]  /*72a0*/  FMUL.FTZ R239, R95, R239 ;  /* 0x000000ef5fef7220 */ /* 0x000fe20000410000 */
[----:B------:R3:W-:Y:S01]  /*72b0*/  STS [R250.X4+0x840], R127 ;  /* 0x0008407ffa007388 */ /* 0x0007e20000004800 */
[C---:B-1----:R-:W-:Y:S01]  /*72c0*/  IADD3 R197, R176.reuse, 0xc0, RZ ;  /* 0x000000c0b0c57810 */ /* 0x042fe20007ffe0ff */
[----:B------:R-:W-:Y:S01]  /*72d0*/  FMUL.FTZ R132, R85, R132 ;  /* 0x0000008455847220 */ /* 0x000fe20000410000 */
[C---:B--2---:R-:W-:Y:S01]  /*72e0*/  IADD3 R193, R176.reuse, 0x100, RZ ;  /* 0x00000100b0c17810 */ /* 0x044fe20007ffe0ff */
[----:B------:R-:W-:Y:S01]  /*72f0*/  BAR.SYNC.DEFER_BLOCKING 0x0 ;  /* 0x0000000000007b1d */ /* 0x000fe20000010000 */
[----:B------:R-:W-:Y:S01]  /*7300*/  IADD3 R205, R176, 0x1a0, RZ ;  /* 0x000001a0b0cd7810 */ /* 0x000fe20007ffe0ff */
[----:B------:R-:W-:Y:S01]  /*7310*/  FMUL.FTZ R133, R82, R133 ;  /* 0x0000008552857220 */ /* 0x000fe20000410000 */
[----:B0-----:R-:W-:Y:S01]  /*7320*/  IADD3 R189, R176, 0x180, RZ ;  /* 0x00000180b0bd7810 */ /* 0x001fe20007ffe0ff */
[----:B------:R-:W-:Y:S01]  /*7330*/  FMUL.FTZ R131, R80, R131 ;  /* 0x0000008350837220 */ /* 0x000fe20000410000 */
[C---:B------:R-:W-:Y:S01]  /*7340*/  IADD3 R199, R176.reuse, 0x1c0, RZ ;  /* 0x000001c0b0c77810 */ /* 0x040fe20007ffe0ff */
[----:B------:R-:W-:Y:S01]  /*7350*/  FMUL.FTZ R186, R93, R186 ;  /* 0x000000ba5dba7220 */ /* 0x000fe20000410000 */
[----:B---3--:R-:W-:Y:S01]  /*7360*/  IADD3 R127, R176, 0x140, RZ ;  /* 0x00000140b07f7810 */ /* 0x008fe20007ffe0ff */
[----:B------:R-:W-:Y:S01]  /*7370*/  FMUL.FTZ R241, R97, R241 ;  /* 0x000000f161f17220 */ /* 0x000fe20000410000 */
[-C--:B------:R-:W-:Y:S01]  /*7380*/  LEA.HI.SX32 R216, R191, R176.reuse, 0x1b ;  /* 0x000000b0bfd87211 */ /* 0x080fe200078fdaff */
[----:B------:R-:W-:Y:S01]  /*7390*/  FMUL.FTZ R249, R98, R249 ;  /* 0x000000f962f97220 */ /* 0x000fe20000410000 */
[-C--:B------:R-:W-:Y:S01]  /*73a0*/  LEA.HI.SX32 R214, R195, R176.reuse, 0x1b ;  /* 0x000000b0c3d67211 */ /* 0x080fe200078fdaff */
[----:B------:R-:W-:Y:S01]  /*73b0*/  FMUL.FTZ R247, R96, R247 ;  /* 0x000000f760f77220 */ /* 0x000fe20000410000 */
[-C--:B------:R-:W-:Y:S01]  /*73c0*/  LEA.HI.SX32 R213, R213, R176.reuse, 0x1b ;  /* 0x000000b0d5d57211 */ /* 0x080fe200078fdaff */
[----:B------:R-:W-:Y:S01]  /*73d0*/  FMUL.FTZ R251, R72, R251 ;  /* 0x000000fb48fb7220 */ /* 0x000fe20000410000 */
[----:B------:R-:W-:-:S02]  /*73e0*/  LEA.HI.SX32 R212, R197, R176, 0x1b ;  /* 0x000000b0c5d47211 */ /* 0x000fc400078fdaff */
[-C--:B------:R-:W-:Y:S02]  /*73f0*/  LEA.HI.SX32 R211, R211, R176.reuse, 0x1b ;  /* 0x000000b0d3d37211 */ /* 0x080fe400078fdaff */
[-C--:B------:R-:W-:Y:S02]  /*7400*/  LEA.HI.SX32 R210, R193, R176.reuse, 0x1b ;  /* 0x000000b0c1d27211 */ /* 0x080fe400078fdaff */
[-C--:B------:R-:W-:Y:S02]  /*7410*/  LEA.HI.SX32 R209, R209, R176.reuse, 0x1b ;  /* 0x000000b0d1d17211 */ /* 0x080fe400078fdaff */
[----:B------:R-:W-:Y:S01]  /*7420*/  LEA.HI.SX32 R208, R127, R176, 0x1b ;  /* 0x000000b07fd07211 */ /* 0x000fe200078fdaff */
[----:B------:R-:W-:Y:S01]  /*7430*/  FMUL.FTZ R127, R99, R188 ;  /* 0x000000bc637f7220 */ /* 0x000fe20000410000 */
[-C--:B------:R-:W-:Y:S01]  /*7440*/  LEA.HI.SX32 R207, R207, R176.reuse, 0x1b ;  /* 0x000000b0cfcf7211 */ /* 0x080fe200078fdaff */
[----:B------:R-:W0:Y:S01]  /*7450*/  LDS R245, [R246.X4+0x840] ;  /* 0x00084000f6f57984 */ /* 0x000e220000004800 */
[----:B------:R-:W-:-:S02]  /*7460*/  LEA.HI.SX32 R206, R189, R176, 0x1b ;  /* 0x000000b0bdce7211 */ /* 0x000fc400078fdaff */
[-C--:B------:R-:W-:Y:S01]  /*7470*/  LEA.HI.SX32 R205, R205, R176.reuse, 0x1b ;  /* 0x000000b0cdcd7211 */ /* 0x080fe200078fdaff */
[----:B------:R-:W1:Y:S01]  /*7480*/  LDS R202, [R217.X4+0x8c0] ;  /* 0x0008c000d9ca7984 */ /* 0x000e620000004800 */
[-C--:B------:R-:W-:Y:S02]  /*7490*/  LEA.HI.SX32 R204, R199, R176.reuse, 0x1b ;  /* 0x000000b0c7cc7211 */ /* 0x080fe400078fdaff */
[----:B------:R-:W-:Y:S01]  /*74a0*/  LEA.HI.SX32 R203, R203, R176, 0x1b ;  /* 0x000000b0cbcb7211 */ /* 0x000fe200078fdaff */
        /* <DEDUP_REMOVED lines=19> */
[----:B-1----:R-:W-:-:S03]  /*75e0*/  FMUL.FTZ R127, R92, R134 ;  /* 0x000000865c7f7220 */ /* 0x002fc60000410000 */
[----:B------:R1:W-:Y:S01]  /*75f0*/  STS [R250.X4+0x10a0], R132 ;  /* 0x0010a084fa007388 */ /* 0x0003e20000004800 */
[----:B--2---:R-:W-:Y:S01]  /*7600*/  FMUL.FTZ R135, R75, R128 ;  /* 0x000000804b877220 */ /* 0x004fe20000410000 */
[----:B------:R-:W-:Y:S02]  /*7610*/  MOV R128, R176 ;  /* 0x000000b000807202 */ /* 0x000fe40000000f00 */
[----:B------:R2:W-:Y:S01]  /*7620*/  STS [R250.X4+0x109c], R127 ;  /* 0x00109c7ffa007388 */ /* 0x0005e20000004800 */
[----:B-----5:R-:W-:Y:S02]  /*7630*/  FMUL.FTZ R239, R76, R130 ;  /* 0x000000824cef7220 */ /* 0x020fe40000410000 */
[C---:B------:R-:W-:Y:S01]  /*7640*/  IMAD R130, R182.reuse, c[0x0][0x298], RZ ;  /* 0x0000a600b6827a24 */ /* 0x040fe200078e02ff */
[----:B------:R5:W-:Y:S01]  /*7650*/  STS [R250.X4+0x10b4], R135 ;  /* 0x0010b487fa007388 */ /* 0x000be20000004800 */
[----:B-1----:R-:W-:-:S03]  /*7660*/  IMAD R132, R182, c[0x0][0x2b8], RZ ;  /* 0x0000ae00b6847a24 */ /* 0x002fc600078e02ff */
[----:B------:R1:W-:Y:S01]  /*7670*/  STS [R250.X4+0x10a4], R133 ;  /* 0x0010a485fa007388 */ /* 0x0003e20000004800 */
[----:B--2---:R-:W-:-:S03]  /*7680*/  IMAD.WIDE.U32 R126, R183, c[0x0][0x298], R128 ;  /* 0x0000a600b77e7a25 */ /* 0x004fc600078e0080 */
[----:B------:R2:W-:Y:S01]  /*7690*/  STS [R250.X4+0x10a8], R131 ;  /* 0x0010a883fa007388 */ /* 0x0005e20000004800 */
[C---:B------:R-:W-:Y:S01]  /*76a0*/  IMAD.WIDE.U32 R128, R183.reuse, c[0x0][0x2b8], R128 ;  /* 0x0000ae00b7807a25 */ /* 0x040fe200078e0080 */
[----:B-----5:R-:W-:Y:S02]  /*76b0*/  MOV R135, UR10 ;  /* 0x0000000a00877c02 */ /* 0x020fe40008000f00 */
[----:B------:R5:W-:Y:S01]  /*76c0*/  STS [R250.X4+0x1098], R186 ;  /* 0x001098bafa007388 */ /* 0x000be20000004800 */
[----:B-1----:R-:W-:-:S03]  /*76d0*/  IMAD R133, R183, c[0x0][0x2bc], R132 ;  /* 0x0000af00b7857a24 */ /* 0x002fc600078e0284 */
[----:B------:R1:W-:Y:S01]  /*76e0*/  STS [R250.X4+0x1088], R241 ;  /* 0x001088f1fa007388 */ /* 0x0003e20000004800 */
[----:B--2---:R-:W-:Y:S01]  /*76f0*/  IMAD R131, R183, c[0x0][0x29c], R130 ;  /* 0x0000a700b7837a24 */ /* 0x004fe200078e0282 */
[----:B------:R-:W-:Y:S01]  /*7700*/  IADD3 R129, R129, R133, RZ ;  /* 0x0000008581817210 */ /* 0x000fe20007ffe0ff */
[----:B------:R-:W-:Y:S01]  /*7710*/  IMAD R133, R179, c[0x0][0x2c0], RZ ;  /* 0x0000b000b3857a24 */ /* 0x000fe200078e02ff */
[----:B------:R2:W-:Y:S01]  /*7720*/  STS [R250.X4+0x10b0], R239 ;  /* 0x0010b0effa007388 */ /* 0x0005e20000004800 */
[----:B-----5:R-:W-:Y:S02]  /*7730*/  IADD3 R186, -R135, c[0x0][0x168], -R176 ;  /* 0x00005a0087ba7a10 */ /* 0x020fe40007ffe9b0 */
[----:B------:R-:W-:Y:S01]  /*7740*/  IADD3 R127, R127, R131, RZ ;  /* 0x000000837f7f7210 */ /* 0x000fe20007ffe0ff */
[----:B------:R-:W-:Y:S01]  /*7750*/  IMAD R131, R179, c[0x0][0x2a0], RZ ;  /* 0x0000a800b3837a24 */ /* 0x000fe200078e02ff */
[----:B------:R-:W-:Y:S01]  /*7760*/  ISETP.GE.AND P0, PT, R186, 0x1, PT ;  /* 0x00000001ba00780c */ /* 0x000fe20003f06270 */
[----:B-1----:R-:W-:Y:S01]  /*7770*/  FMUL.FTZ R241, R70, R248 ;  /* 0x000000f846f17220 */ /* 0x002fe20000410000 */
[----:B------:R-:W-:Y:S01]  /*7780*/  STS [R250.X4+0x1084], R249 ;  /* 0x001084f9fa007388 */ /* 0x000fe20000004800 */
[----:B------:R-:W-:-:S02]  /*7790*/  IMAD R131, R180, c[0x0][0x2a4], R131 ;  /* 0x0000a900b4837a24 */ /* 0x000fc400078e0283 */
[C---:B------:R-:W-:Y:S01]  /*77a0*/  IMAD R133, R180.reuse, c[0x0][0x2c4], R133 ;  /* 0x0000b100b4857a24 */ /* 0x040fe200078e0285 */
[----:B------:R1:W-:Y:S01]  /*77b0*/  STS [R250.X4+0x10bc], R241 ;  /* 0x0010bcf1fa007388 */ /* 0x0003e20000004800 */
[----:B------:R-:W-:-:S03]  /*77c0*/  IMAD.WIDE.U32 R126, R180, c[0x0][0x2a0], R126 ;  /* 0x0000a800b47e7a25 */ /* 0x000fc600078e007e */
[----:B------:R0:W-:Y:S01]  /*77d0*/  STS [R250.X4+0x108c], R247 ;  /* 0x00108cf7fa007388 */ /* 0x0001e20000004800 */
[----:B------:R-:W-:Y:S01]  /*77e0*/  IMAD.WIDE.U32 R128, R180, c[0x0][0x2c0], R128 ;  /* 0x0000b000b4807a25 */ /* 0x000fe200078e0080 */
[----:B------:R-:W-:Y:S02]  /*77f0*/  IADD3 R134, P1, R126, UR10, RZ ;  /* 0x0000000a7e867c10 */ /* 0x000fe4000ff3e0ff */
[----:B------:R0:W-:Y:S01]  /*7800*/  STS [R250.X4+0x10b8], R251 ;  /* 0x0010b8fbfa007388 */ /* 0x0001e20000004800 */
[----:B--2---:R-:W-:Y:S01]  /*7810*/  IMAD.IADD R239, R129, 0x1, R133 ;  /* 0x0000000181ef7824 */ /* 0x004fe200078e0285 */
[----:B-1----:R-:W-:Y:S02]  /*7820*/  IADD3 R241, R127, R131, RZ ;  /* 0x000000837ff17210 */ /* 0x002fe40007ffe0ff */
[----:B------:R-:W-:Y:S01]  /*7830*/  BAR.SYNC.DEFER_BLOCKING 0x0 ;  /* 0x0000000000007b1d */ /* 0x000fe20000010000 */
[----:B------:R-:W-:Y:S02]  /*7840*/  IADD3 R132, P2, R128, UR10, RZ ;  /* 0x0000000a80847c10 */ /* 0x000fe4000ff5e0ff */
[----:B------:R-:W-:-:S02]  /*7850*/  IADD3.X R135, R241, UR8, RZ, P1, !PT ;  /* 0x00000008f1877c10 */ /* 0x000fc40008ffe4ff */
[----:B------:R-:W-:Y:S01]  /*7860*/  IADD3.X R133, R239, UR8, RZ, P2, !PT ;  /* 0x00000008ef857c10 */ /* 0x000fe200097fe4ff */
        /* <DEDUP_REMOVED lines=16> */
.L_x_5637:
[----:B0--34-:R-:W-:Y:S05]  /*7970*/  BSYNC B0 ;  /* 0x0000000000007941 */ /* 0x019fea0003800000 */
.L_x_5636:
[----:B------:R-:W0:Y:S01]  /*7980*/  LDS R217, [R217.X4+0x1100] ;  /* 0x00110000d9d97984 */ /* 0x000e220000004800 */
[C---:B-1----:R-:W-:Y:S01]  /*7990*/  LEA R130, P0, R126.reuse, c[0x0][0x318], 0x2 ;  /* 0x0000c6007e827a11 */ /* 0x042fe200078010ff */
[----:B------:R-:W-:Y:S01]  /*79a0*/  USHF.L.U64.HI UR9, UR6, 0x2, UR7 ;  /* 0x0000000206097899 */ /* 0x000fe20008010207 */
[----:B------:R-:W-:Y:S01]  /*79b0*/  BSSY B0, `(.L_x_5638) ;  /* 0x0000018000007945 */ /* 0x000fe20003800000 */
[----:B------:R-:W-:Y:S01]  /*79c0*/  ULDC.64 UR12, c[0x0][0x2b0] ;  /* 0x0000ac00000c7ab9 */ /* 0x000fe20000000a00 */
[----:B------:R-:W-:Y:S01]  /*79d0*/  LEA.HI.X R131, R126, c[0x0][0x31c], R241, 0x2, P0 ;  /* 0x0000c7007e837a11 */ /* 0x000fe200000f14f1 */
[----:B------:R-:W-:Y:S01]  /*79e0*/  ULDC.64 UR14, c[0x0][0x2d0] ;  /* 0x0000b400000e7ab9 */ /* 0x000fe20000000a00 */
[----:B------:R-:W-:Y:S01]  /*79f0*/  LEA R126, P0, R128, c[0x0][0x320], 0x2 ;  /* 0x0000c800807e7a11 */ /* 0x000fe200078010ff */
        /* <DEDUP_REMOVED lines=9> */
[----:B------:R-:W-:Y:S01]  /*7a90*/  IMAD.WIDE R128, R135, 0x4, R130 ;  /* 0x0000000487807825 */ /* 0x000fe200078e0282 */
[----:B------:R-:W-:Y:S02]  /*7aa0*/  MOV R133, UR24 ;  /* 0x0000001800857c02 */ /* 0x000fe40008000f00 */
        /* <DEDUP_REMOVED lines=8> */
.L_x_5639:
[----:B------:R-:W-:Y:S05]  /*7b30*/  BSYNC B0 ;  /* 0x0000000000007941 */ /* 0x000fea0003800000 */
.L_x_5638:
[----:B-1----:R-:W-:Y:S01]  /*7b40*/  SHF.R.S32.HI R128, RZ, 0x1f, R135 ;  /* 0x0000001fff807819 */ /* 0x002fe20000011487 */
[----:B------:R-:W-:Y:S01]  /*7b50*/  BSSY B0, `(.L_x_5640) ;  /* 0x0000019000007945 */ /* 0x000fe20003800000 */
[C---:B------:R-:W-:Y:S01]  /*7b60*/  SHF.L.U32 R129, R135.reuse, 0x2, RZ ;  /* 0x0000000287817819 */ /* 0x040fe200000006ff */
[----:B------:R-:W-:Y:S01]  /*7b70*/  FADD.FTZ R218, R218, R237 ;  /* 0x000000eddada7221 */ /* 0x000fe20000010000 */
[----:B------:R-:W-:Y:S02]  /*7b80*/  SHF.L.U64.HI R133, R135, 0x2, R128 ;  /* 0x0000000287857819 */ /* 0x000fe40000010280 */
[C---:B------:R-:W-:Y:S02]  /*7b90*/  IADD3 R128, P0, R129.reuse, R130, RZ ;  /* 0x0000008281807210 */ /* 0x040fe40007f1e0ff */
[----:B------:R-:W-:Y:S02]  /*7ba0*/  IADD3 R126, P1, R129, R126, RZ ;  /* 0x0000007e817e7210 */ /* 0x000fe40007f3e0ff */
[----:B------:R-:W-:-:S02]  /*7bb0*/  IADD3.X R129, R133, R131, RZ, P0, !PT ;  /* 0x0000008385817210 */ /* 0x000fc400007fe4ff */
[----:B------:R-:W-:Y:S02]  /*7bc0*/  MOV R131, UR24 ;  /* 0x0000001800837c02 */ /* 0x000fe40008000f00 */
[C---:B------:R-:W-:Y:S02]  /*7bd0*/  ISETP.GE.AND P6, PT, R186.reuse, 0x41, PT ;  /* 0x00000041ba00780c */ /* 0x040fe40003fc6270 */
[----:B------:R-:W-:Y:S01]  /*7be0*/  IADD3.X R127, R133, R127, RZ, P1, !PT ;  /* 0x0000007f857f7210 */ /* 0x000fe20000ffe4ff */
[----:B------:R-:W-:Y:S01]  /*7bf0*/  IMAD.WIDE.U32 R128, R131, c[0x0][0x2b0], R128 ;  /* 0x0000ac0083807a25 */ /* 0x000fe200078e0080 */
[----:B------:R-:W-:Y:S01]  /*7c00*/  MOV R133, UR24 ;  /* 0x0000001800857c02 */ /* 0x000fe20008000f00 */
[----:B------:R1:W2:Y:S01]  /*7c10*/  LDS R131, [R216.X4+0x1180] ;  /* 0x00118000d8837984 */ /* 0x0002a20000004800 */
[C---:B------:R-:W-:Y:S02]  /*7c20*/  ISETP.GE.AND P0, PT, R186.reuse, 0x61, PT ;  /* 0x00000061ba00780c */ /* 0x040fe40003f06270 */
[----:B------:R-:W-:Y:S01]  /*7c30*/  IADD3 R129, R129, UR8, RZ ;  /* 0x0000000881817c10 */ /* 0x000fe2000fffe0ff */
[----:B------:R-:W-:Y:S01]  /*7c40*/  IMAD.WIDE.U32 R126, R133, c[0x0][0x2d0], R126 ;  /* 0x0000b400857e7a25 */ /* 0x000fe200078e007e */
[----:B------:R-:W-:-:S02]  /*7c50*/  ISETP.GE.AND P1, PT, R186, 0x81, PT ;  /* 0x00000081ba00780c */ /* 0x000fc40003f26270 */
[C---:B------:R-:W-:Y:S02]  /*7c60*/  ISETP.GE.AND P2, PT, R186.reuse, 0xa1, PT ;  /* 0x000000a1ba00780c */ /* 0x040fe40003f46270 */
[----:B------:R-:W-:Y:S02]  /*7c70*/  IADD3 R127, R127, UR9, RZ ;  /* 0x000000097f7f7c10 */ /* 0x000fe4000fffe0ff */
[C---:B------:R-:W-:Y:S02]  /*7c80*/  ISETP.GE.AND P3, PT, R186.reuse, 0xc1, PT ;  /* 0x000000c1ba00780c */ /* 0x040fe40003f66270 */
[C---:B------:R-:W-:Y:S02]  /*7c90*/  ISETP.GE.AND P4, PT, R186.reuse, 0xe1, PT ;  /* 0x000000e1ba00780c */ /* 0x040fe40003f86270 */
[----:B------:R-:W-:Y:S01]  /*7ca0*/  ISETP.GE.AND P5, PT, R186, 0x101, PT ;  /* 0x00000101ba00780c */ /* 0x000fe20003fa6270 */
[----:B------:R-:W-:Y:S07]  /*7cb0*/  @!P6 BRA `(.L_x_5641) ;  /* 0x000000200000e947 */ /* 0x000fee0003800000 */
[----:B-1----:R1:W-:Y:S04]  /*7cc0*/  RED.E.ADD.F32.FTZ.RN.STRONG.GPU [R128.64+-0x700], R201 ;  /* 0xfff900c98000798e */ /* 0x0023e8000c10e790 */
[----:B--2---:R1:W-:Y:S02]  /*7cd0*/  RED.E.ADD.F32.FTZ.RN.STRONG.GPU [R126.64+-0x700], R131 ;  /* 0xfff900837e00798e */ /* 0x0043e4000c10e790 */
.L_x_5641:
[----:B-1----:R-:W-:Y:S05]  /*7ce0*/  BSYNC B0 ;  /* 0x0000000000007941 */ /* 0x002fea0003800000 */
.L_x_5640:
[----:B------:R-:W1:Y:S01]  /*7cf0*/  LDS R215, [R215.X4+0x1200] ;  /* 0x00120000d7d77984 */ /* 0x000e620000004800 */
[----:B------:R-:W-:Y:S01]  /*7d00*/  BSSY B0, `(.L_x_5642) ;  /* 0x0000004000007945 */ /* 0x000fe20003800000 */
[----:B------:R-:W-:Y:S05]  /*7d10*/  @!P0 BRA `(.L_x_5643) ;  /* 0x0000002000008947 */ /* 0x000fea0003800000 */
[----:B------:R3:W-:Y:S04]  /*7d20*/  RED.E.ADD.F32.FTZ.RN.STRONG.GPU [R128.64+-0x680], R200 ;  /* 0xfff980c88000798e */ /* 0x0007e8000c10e790 */
[----:B-1----:R3:W-:Y:S02]  /*7d30*/  RED.E.ADD.F32.FTZ.RN.STRONG.GPU [R126.64+-0x680], R215 ;  /* 0xfff980d77e00798e */ /* 0x0027e4000c10e790 */
.L_x_5643:
[----:B------:R-:W-:Y:S05]  /*7d40*/  BSYNC B0 ;  /* 0x0000000000007941 */ /* 0x000fea0003800000 */
.L_x_5642:
[----:B--2---:R2:W4:Y:S01]  /*7d50*/  LDS R131, [R214.X4+0x1280] ;  /* 0x00128000d6837984 */ /* 0x0045220000004800 */
[----:B------:R-:W-:Y:S01]  /*7d60*/  BSSY B0, `(.L_x_5644) ;  /* 0x0000004000007945 */ /* 0x000fe20003800000 */
[----:B------:R-:W-:Y:S05]  /*7d70*/  @!P1 BRA `(.L_x_5645) ;  /* 0x0000002000009947 */ /* 0x000fea0003800000 */
[----:B------:R2:W-:Y:S04]  /*7d80*/  RED.E.ADD.F32.FTZ.RN.STRONG.GPU [R128.64+-0x600], R199 ;  /* 0xfffa00c78000798e */ /* 0x0005e8000c10e790 */
[----:B----4-:R2:W-:Y:S02]  /*7d90*/  RED.E.ADD.F32.FTZ.RN.STRONG.GPU [R126.64+-0x600], R131 ;  /* 0xfffa00837e00798e */ /* 0x0105e4000c10e790 */
.L_x_5645:
[----:B------:R-:W-:Y:S05]  /*7da0*/  BSYNC B0 ;  /* 0x0000000000007941 */ /* 0x000fea0003800000 */
.L_x_5644:
[----:B------:R-:W2:Y:S01]  /*7db0*/  LDS R213, [R213.X4+0x1300] ;  /* 0x00130000d5d57984 */ /* 0x000ea20000004800 */
[----:B------:R-:W-:Y:S01]  /*7dc0*/  BSSY B0, `(.L_x_5646) ;  /* 0x0000004000007945 */ /* 0x000fe20003800000 */
[----:B------:R-:W-:Y:S05]  /*7dd0*/  @!P2 BRA `(.L_x_5647) ;  /* 0x000000200000a947 */ /* 0x000fea0003800000 */
[----:B------:R3:W-:Y:S04]  /*7de0*/  RED.E.ADD.F32.FTZ.RN.STRONG.GPU [R128.64+-0x580], R198 ;  /* 0xfffa80c68000798e */ /* 0x0007e8000c10e790 */
[----:B--2---:R3:W-:Y:S02]  /*7df0*/  RED.E.ADD.F32.FTZ.RN.STRONG.GPU [R126.64+-0x580], R213 ;  /* 0xfffa80d57e00798e */ /* 0x0047e4000c10e790 */
.L_x_5647:
[----:B------:R-:W-:Y:S05]  /*7e00*/  BSYNC B0 ;  /* 0x0000000000007941 */ /* 0x000fea0003800000 */
.L_x_5646:
[----:B--2-4-:R2:W4:Y:S01]  /*7e10*/  LDS R131, [R212.X4+0x1380] ;  /* 0x00138000d4837984 */ /* 0x0145220000004800 */
[----:B------:R-:W-:Y:S01]  /*7e20*/  BSSY B0, `(.L_x_5648) ;  /* 0x0000004000007945 */ /* 0x000fe20003800000 */
[----:B------:R-:W-:Y:S05]  /*7e30*/  @!P3 BRA `(.L_x_5649) ;  /* 0x000000200000b947 */ /* 0x000fea0003800000 */
[----:B------:R2:W-:Y:S04]  /*7e40*/  RED.E.ADD.F32.FTZ.RN.STRONG.GPU [R128.64+-0x500], R197 ;  /* 0xfffb00c58000798e */ /* 0x0005e8000c10e790 */
[----:B----4-:R2:W-:Y:S02]  /*7e50*/  RED.E.ADD.F32.FTZ.RN.STRONG.GPU [R126.64+-0x500], R131 ;  /* 0xfffb00837e00798e */ /* 0x0105e4000c10e790 */
.L_x_5649:
[----:B------:R-:W-:Y:S05]  /*7e60*/  BSYNC B0 ;  /* 0x0000000000007941 */ /* 0x000fea0003800000 */
.L_x_5648:
[----:B------:R-:W2:Y:S01]  /*7e70*/  LDS R211, [R211.X4+0x1400] ;  /* 0x00140000d3d37984 */ /* 0x000ea20000004800 */
[----:B------:R-:W-:Y:S01]  /*7e80*/  BSSY B0, `(.L_x_5650) ;  /* 0x0000004000007945 */ /* 0x000fe20003800000 */
[----:B------:R-:W-:Y:S05]  /*7e90*/  @!P4 BRA `(.L_x_5651) ;  /* 0x000000200000c947 */ /* 0x000fea0003800000 */
[----:B------:R3:W-:Y:S04]  /*7ea0*/  RED.E.ADD.F32.FTZ.RN.STRONG.GPU [R128.64+-0x480], R196 ;  /* 0xfffb80c48000798e */ /* 0x0007e8000c10e790 */
[----:B--2---:R3:W-:Y:S02]  /*7eb0*/  RED.E.ADD.F32.FTZ.RN.STRONG.GPU [R126.64+-0x480], R211 ;  /* 0xfffb80d37e00798e */ /* 0x0047e4000c10e790 */
.L_x_5651:
[----:B------:R-:W-:Y:S05]  /*7ec0*/  BSYNC B0 ;  /* 0x0000000000007941 */ /* 0x000fea0003800000 */
.L_x_5650:
[----:B--2-4-:R2:W4:Y:S01]  /*7ed0*/  LDS R131, [R210.X4+0x1480] ;  /* 0x00148000d2837984 */ /* 0x0145220000004800 */
[----:B------:R-:W-:Y:S01]  /*7ee0*/  BSSY B0, `(.L_x_5652) ;  /* 0x0000004000007945 */ /* 0x000fe20003800000 */
[----:B------:R-:W-:Y:S05]  /*7ef0*/  @!P5 BRA `(.L_x_5653) ;  /* 0x000000200000d947 */ /* 0x000fea0003800000 */
[----:B------:R2:W-:Y:S04]  /*7f00*/  RED.E.ADD.F32.FTZ.RN.STRONG.GPU [R128.64+-0x400], R195 ;  /* 0xfffc00c38000798e */ /* 0x0005e8000c10e790 */
[----:B----4-:R2:W-:Y:S02]  /*7f10*/  RED.E.ADD.F32.FTZ.RN.STRONG.GPU [R126.64+-0x400], R131 ;  /* 0xfffc00837e00798e */ /* 0x0105e4000c10e790 */
.L_x_5653:
[----:B------:R-:W-:Y:S05]  /*7f20*/  BSYNC B0 ;  /* 0x0000000000007941 */ /* 0x000fea0003800000 */
.L_x_5652:
        /* <DEDUP_REMOVED lines=12> */
.L_x_5655:
[----:B------:R-:W-:Y:S05]  /*7ff0*/  BSYNC B0 ;  /* 0x0000000000007941 */ /* 0x000fea0003800000 */
.L_x_5654:
[----:B--2-4-:R2:W4:Y:S01]  /*8000*/  LDS R131, [R208.X4+0x1580] ;  /* 0x00158000d0837984 */ /* 0x0145220000004800 */
[----:B------:R-:W-:Y:S01]  /*8010*/  BSSY B0, `(.L_x_5656) ;  /* 0x0000004000007945 */ /* 0x000fe20003800000 */
[----:B------:R-:W-:Y:S05]  /*8020*/  @!P0 BRA `(.L_x_5657) ;  /* 0x0000002000008947 */ /* 0x000fea0003800000 */
[----:B------:R2:W-:Y:S04]  /*8030*/  RED.E.ADD.F32.FTZ.RN.STRONG.GPU [R128.64+-0x300], R193 ;  /* 0xfffd00c18000798e */ /* 0x0005e8000c10e790 */
[----:B----4-:R2:W-:Y:S02]  /*8040*/  RED.E.ADD.F32.FTZ.RN.STRONG.GPU [R126.64+-0x300], R131 ;  /* 0xfffd00837e00798e */ /* 0x0105e4000c10e790 */
.L_x_5657:
[----:B------:R-:W-:Y:S05]  /*8050*/  BSYNC B0 ;  /* 0x0000000000007941 */ /* 0x000fea0003800000 */
.L_x_5656:
[----:B------:R-:W2:Y:S01]  /*8060*/  LDS R207, [R207.X4+0x1600] ;  /* 0x00160000cfcf7984 */ /* 0x000ea20000004800 */
[----:B------:R-:W-:Y:S01]  /*8070*/  BSSY B0, `(.L_x_5658) ;  /* 0x0000004000007945 */ /* 0x000fe20003800000 */
[----:B------:R-:W-:Y:S05]  /*8080*/  @!P1 BRA `(.L_x_5659) ;  /* 0x0000002000009947 */ /* 0x000fea0003800000 */
[----:B------:R3:W-:Y:S04]  /*8090*/  RED.E.ADD.F32.FTZ.RN.STRONG.GPU [R128.64+-0x280], R192 ;  /* 0xfffd80c08000798e */ /* 0x0007e8000c10e790 */
[----:B--2---:R3:W-:Y:S02]  /*80a0*/  RED.E.ADD.F32.FTZ.RN.STRONG.GPU [R126.64+-0x280], R207 ;  /* 0xfffd80cf7e00798e */ /* 0x0047e4000c10e790 */
.L_x_5659:
[----:B------:R-:W-:Y:S05]  /*80b0*/  BSYNC B0 ;  /* 0x0000000000007941 */ /* 0x000fea0003800000 */
.L_x_5658:
[----:B--2-4-:R2:W4:Y:S01]  /*80c0*/  LDS R131, [R206.X4+0x1680] ;  /* 0x00168000ce837984 */ /* 0x0145220000004800 */
[----:B------:R-:W-:Y:S01]  /*80d0*/  BSSY B0, `(.L_x_5660) ;  /* 0x0000004000007945 */ /* 0x000fe20003800000 */
[----:B------:R-:W-:Y:S05]  /*80e0*/  @!P2 BRA `(.L_x_5661) ;  /* 0x000000200000a947 */ /* 0x000fea0003800000 */
[----:B------:R2:W-:Y:S04]  /*80f0*/  RED.E.ADD.F32.FTZ.RN.STRONG.GPU [R128.64+-0x200], R191 ;  /* 0xfffe00bf8000798e */ /* 0x0005e8000c10e790 */
[----:B----4-:R2:W-:Y:S02]  /*8100*/  RED.E.ADD.F32.FTZ.RN.STRONG.GPU [R126.64+-0x200], R131 ;  /* 0xfffe00837e00798e */ /* 0x0105e4000c10e790 */
.L_x_5661:
[----:B------:R-:W-:Y:S05]  /*8110*/  BSYNC B0 ;  /* 0x0000000000007941 */ /* 0x000fea0003800000 */
.L_x_5660:
[----:B------:R-:W2:Y:S01]  /*8120*/  LDS R205, [R205.X4+0x1700] ;  /* 0x00170000cdcd7984 */ /* 0x000ea20000004800 */
[----:B------:R-:W-:Y:S01]  /*8130*/  BSSY B0, `(.L_x_5662) ;  /* 0x0000004000007945 */ /* 0x000fe20003800000 */
[----:B------:R-:W-:Y:S05]  /*8140*/  @!P3 BRA `(.L_x_5663) ;  /* 0x000000200000b947 */ /* 0x000fea0003800000 */
[----:B------:R3:W-:Y:S04]  /*8150*/  RED.E.ADD.F32.FTZ.RN.STRONG.GPU [R128.64+-0x180], R190 ;  /* 0xfffe80be8000798e */ /* 0x0007e8000c10e790 */
[----:B--2---:R3:W-:Y:S02]  /*8160*/  RED.E.ADD.F32.FTZ.RN.STRONG.GPU [R126.64+-0x180], R205 ;  /* 0xfffe80cd7e00798e */ /* 0x0047e4000c10e790 */
.L_x_5663:
[----:B------:R-:W-:Y:S05]  /*8170*/  BSYNC B0 ;  /* 0x0000000000007941 */ /* 0x000fea0003800000 */
.L_x_5662:
[----:B--2-4-:R2:W4:Y:S01]  /*8180*/  LDS R131, [R204.X4+0x1780] ;  /* 0x00178000cc837984 */ /* 0x0145220000004800 */
[----:B------:R-:W-:Y:S01]  /*8190*/  BSSY B0, `(.L_x_5664) ;  /* 0x0000004000007945 */ /* 0x000fe20003800000 */
[----:B------:R-:W-:Y:S05]  /*81a0*/  @!P4 BRA `(.L_x_5665) ;  /* 0x000000200000c947 */ /* 0x000fea0003800000 */
[----:B------:R2:W-:Y:S04]  /*81b0*/  RED.E.ADD.F32.FTZ.RN.STRONG.GPU [R128.64+-0x100], R189 ;  /* 0xffff00bd8000798e */ /* 0x0005e8000c10e790 */
[----:B----4-:R2:W-:Y:S02]  /*81c0*/  RED.E.ADD.F32.FTZ.RN.STRONG.GPU [R126.64+-0x100], R131 ;  /* 0xffff00837e00798e */ /* 0x0105e4000c10e790 */
.L_x_5665:
[----:B------:R-:W-:Y:S05]  /*81d0*/  BSYNC B0 ;  /* 0x0000000000007941 */ /* 0x000fea0003800000 */
.L_x_5664:
[----:B------:R-:W2:Y:S01]  /*81e0*/  LDS R203, [R203.X4+0x1800] ;  /* 0x00180000cbcb7984 */ /* 0x000ea20000004800 */
[----:B------:R-:W-:Y:S01]  /*81f0*/  BSSY B0, `(.L_x_5666) ;  /* 0x0000004000007945 */ /* 0x000fe20003800000 */
[----:B------:R-:W-:Y:S05]  /*8200*/  @!P5 BRA `(.L_x_5667) ;  /* 0x000000200000d947 */ /* 0x000fea0003800000 */
[----:B------:R3:W-:Y:S04]  /*8210*/  RED.E.ADD.F32.FTZ.RN.STRONG.GPU [R128.64+-0x80], R188 ;  /* 0xffff80bc8000798e */ /* 0x0007e8000c10e790 */
[----:B--2---:R3:W-:Y:S02]  /*8220*/  RED.E.ADD.F32.FTZ.RN.STRONG.GPU [R126.64+-0x80], R203 ;  /* 0xffff80cb7e00798e */ /* 0x0047e4000c10e790 */
.L_x_5667:
[----:B------:R-:W-:Y:S05]  /*8230*/  BSYNC B0 ;  /* 0x0000000000007941 */ /* 0x000fea0003800000 */
.L_x_5666:
[----:B--23--:R-:W2:Y:S01]  /*8240*/  SHFL.DOWN P0, R127, R218, 0x1, 0x1f ;  /* 0x08201f00da7f7f89 */ /* 0x00cea20000000000 */
[----:B------:R-:W-:Y:S01]  /*8250*/  FMUL.FTZ R126, R7, R6 ;  /* 0x00000006077e7220 */ /* 0x000fe20000410000 */
[----:B------:R-:W-:Y:S01]  /*8260*/  ISETP.NE.AND P2, PT, R176, RZ, PT ;  /* 0x000000ffb000720c */ /* 0x000fe20003f45270 */
[-C--:B------:R-:W-:Y:S01]  /*8270*/  FMUL.FTZ R7, R10, R5.reuse ;  /* 0x000000050a077220 */ /* 0x080fe20000410000 */
[----:B------:R-:W-:Y:S01]  /*8280*/  BSSY B0, `(.L_x_5668) ;  /* 0x0000062000007945 */ /* 0x000fe20003800000 */
[----:B------:R-:W-:-:S02]  /*8290*/  FMUL.FTZ R5, R33, R5 ;  /* 0x0000000521057220 */ /* 0x000fc40000410000 */
[----:B------:R-:W-:Y:S02]  /*82a0*/  FMUL.FTZ R6, R33, R6 ;  /* 0x0000000621067220 */ /* 0x000fe40000410000 */
[----:B------:R-:W-:Y:S02]  /*82b0*/  FMUL.FTZ R220, R220, R5 ;  /* 0x00000005dcdc7220 */ /* 0x000fe40000410000 */
[----:B------:R-:W-:Y:S02]  /*82c0*/  FMUL.FTZ R219, R219, R6 ;  /* 0x00000006dbdb7220 */ /* 0x000fe40000410000 */
[-C--:B------:R-:W-:Y:S02]  /*82d0*/  FMUL.FTZ R6, R9, R4.reuse ;  /* 0x0000000409067220 */ /* 0x080fe40000410000 */
[----:B------:R-:W-:Y:S02]  /*82e0*/  FMUL.FTZ R4, R33, R4 ;  /* 0x0000000421047220 */ /* 0x000fe40000410000 */
[----:B------:R-:W-:-:S02]  /*82f0*/  FFMA.FTZ R40, R7, R74, R40 ;  /* 0x0000004a07287223 */ /* 0x000fc40000010028 */
[----:B------:R-:W-:Y:S02]  /*8300*/  FFMA.FTZ R220, R21, R7, R220 ;  /* 0x0000000715dc7223 */ /* 0x000fe400000100dc */
[-C--:B------:R-:W-:Y:S02]  /*8310*/  FMUL.FTZ R5, R12, R3.reuse ;  /* 0x000000030c057220 */ /* 0x080fe40000410000 */
[----:B------:R-:W-:Y:S02]  /*8320*/  FMUL.FTZ R3, R33, R3 ;  /* 0x0000000321037220 */ /* 0x000fe40000410000 */
[----:B--2---:R-:W-:Y:S02]  /*8330*/  @P0 FADD R127, R218, R127 ;  /* 0x0000007fda7f0221 */ /* 0x004fe40000000000 */
[----:B------:R-:W-:Y:S02]  /*8340*/  FMUL.FTZ R221, R221, R4 ;  /* 0x00000004dddd7220 */ /* 0x000fe40000410000 */
[-C--:B------:R-:W-:Y:S01]  /*8350*/  FMUL.FTZ R4, R11, R2.reuse ;  /* 0x000000020b047220 */ /* 0x080fe20000410000 */
[----:B------:R-:W2:Y:S01]  /*8360*/  SHFL.DOWN P0, R128, R127, 0x2, 0x1f ;  /* 0x08401f007f807f89 */ /* 0x000ea20000000000 */
        /* <DEDUP_REMOVED lines=10> */
[----:B------:R-:W-:Y:S02]  /*8410*/  FMUL.FTZ R5, R14, R187 ;  /* 0x000000bb0e057220 */ /* 0x000fe40000410000 */
[----:B------:R-:W-:Y:S02]  /*8420*/  FFMA.FTZ R2, R25, R2, R3 ;  /* 0x0000000219027223 */ /* 0x000fe40000010003 */
[----:B--2---:R-:W-:-:S02]  /*8430*/  @P0 FADD R128, R127, R128 ;  /* 0x000000807f800221 */ /* 0x004fc40000000000 */
[----:B------:R-:W-:Y:S02]  /*8440*/  FMUL.FTZ R0, R225, R0 ;  /* 0x00000000e1007220 */ /* 0x000fe40000410000 */
[----:B------:R-:W-:Y:S01]  /*8450*/  FMUL.FTZ R3, R33, R244 ;  /* 0x000000f421037220 */ /* 0x000fe20000410000 */
[----:B------:R-:W2:Y:S01]  /*8460*/  SHFL.DOWN P0, R129, R128, 0x4, 0x1f ;  /* 0x08801f0080817f89 */ /* 0x000ea20000000000 */
[----:B------:R-:W-:Y:S02]  /*8470*/  FFMA.FTZ R45, R5, R84, R45 ;  /* 0x00000054052d7223 */ /* 0x000fe4000001002d */
[----:B------:R-:W-:Y:S02]  /*8480*/  FFMA.FTZ R5, R26, R5, R0 ;  /* 0x000000051a057223 */ /* 0x000fe40000010000 */
[----:B------:R-:W-:Y:S02]  /*8490*/  FMUL.FTZ R226, R226, R3 ;  /* 0x00000003e2e27220 */ /* 0x000fe40000410000 */
[----:B------:R-:W-:-:S02]  /*84a0*/  FMUL.FTZ R16, R16, R242 ;  /* 0x000000f210107220 */ /* 0x000fc40000410000 */
[----:B------:R-:W-:Y:S02]  /*84b0*/  FMUL.FTZ R18, R18, R238 ;  /* 0x000000ee12127220 */ /* 0x000fe40000410000 */
[C---:B------:R-:W-:Y:S02]  /*84c0*/  FMUL.FTZ R242, R33.reuse, R242 ;  /* 0x000000f221f27220 */ /* 0x040fe40000410000 */
[C---:B------:R-:W-:Y:S02]  /*84d0*/  FMUL.FTZ R3, R33.reuse, R240 ;  /* 0x000000f021037220 */ /* 0x040fe40000410000 */
[C---:B------:R-:W-:Y:S02]  /*84e0*/  FMUL.FTZ R238, R33.reuse, R238 ;  /* 0x000000ee21ee7220 */ /* 0x040fe40000410000 */
[C---:B------:R-:W-:Y:S02]  /*84f0*/  FMUL.FTZ R0, R33.reuse, R233 ;  /* 0x000000e921007220 */ /* 0x040fe40000410000 */
[----:B------:R-:W-:-:S02]  /*8500*/  FMUL.FTZ R33, R33, R234 ;  /* 0x000000ea21217220 */ /* 0x000fc40000410000 */
[----:B------:R-:W-:Y:S02]  /*8510*/  FMUL.FTZ R228, R228, R3 ;  /* 0x00000003e4e47220 */ /* 0x000fe40000410000 */
[----:B------:R-:W-:Y:S02]  /*8520*/  FMUL.FTZ R15, R15, R244 ;  /* 0x000000f40f0f7220 */ /* 0x000fe40000410000 */
[----:B--2---:R-:W-:Y:S02]  /*8530*/  @P0 FADD R129, R128, R129 ;  /* 0x0000008180810221 */ /* 0x004fe40000000000 */
[----:B------:R-:W-:Y:S02]  /*8540*/  FMUL.FTZ R227, R227, R242 ;  /* 0x000000f2e3e37220 */ /* 0x000fe40000410000 */
[----:B------:R-:W-:Y:S01]  /*8550*/  FMUL.FTZ R17, R17, R240 ;  /* 0x000000f011117220 */ /* 0x000fe20000410000 */
[----:B------:R-:W2:Y:S01]  /*8560*/  SHFL.DOWN P0, R10, R129, 0x8, 0x1f ;  /* 0x09001f00810a7f89 */ /* 0x000ea20000000000 */
        /* <DEDUP_REMOVED lines=12> */
[----:B--2---:R-:W-:Y:S01]  /*8630*/  @P0 FADD R10, R129, R10 ;  /* 0x0000000a810a0221 */ /* 0x004fe20000000000 */
[----:B------:R-:W-:Y:S01]  /*8640*/  ISETP.NE.AND P0, PT, R175, RZ, PT ;  /* 0x000000ffaf00720c */ /* 0x000fe20003f05270 */
[----:B------:R-:W-:-:S02]  /*8650*/  FFMA.FTZ R0, R31, R3, R0 ;  /* 0x000000031f007223 */ /* 0x000fc40000010000 */
[----:B------:R-:W-:Y:S01]  /*8660*/  FFMA.FTZ R33, R32, R234, R33 ;  /* 0x000000ea20217223 */ /* 0x000fe20000010021 */
[----:B------:R-:W2:Y:S01]  /*8670*/  SHFL.DOWN P1, R7, R10, 0x10, 0x1f ;  /* 0x0a001f000a077f89 */ /* 0x000ea20000020000 */
[----:B------:R-:W-:Y:S02]  /*8680*/  FADD.FTZ R68, R235, R68 ;  /* 0x00000044eb447221 */ /* 0x000fe40000010000 */
[----:B------:R-:W-:Y:S02]  /*8690*/  FADD.FTZ R71, R236, R71 ;  /* 0x00000047ec477221 */ /* 0x000fe40000010000 */
[----:B------:R-:W-:Y:S02]  /*86a0*/  FFMA.FTZ R39, R126, R73, R39 ;  /* 0x000000497e277223 */ /* 0x000fe40000010027 */
[----:B------:R-:W-:Y:S02]  /*86b0*/  FADD.FTZ R67, R230, R67 ;  /* 0x00000043e6437221 */ /* 0x000fe40000010000 */
        /* <DEDUP_REMOVED lines=8> */
[----:B--2---:R-:W-:Y:S02]  /*8740*/  @P1 FADD R7, R10, R7 ;  /* 0x000000070a071221 */ /* 0x004fe40000000000 */
[----:B------:R-:W-:Y:S02]  /*8750*/  FFMA.FTZ R46, R15, R86, R46 ;  /* 0x000000560f2e7223 */ /* 0x000fe4000001002e */
[----:B------:R-:W-:Y:S01]  /*8760*/  FADD.FTZ R58, R5, R58 ;  /* 0x0000003a053a7221 */ /* 0x000fe20000010000 */
[----:B------:R2:W-:Y:S01]  /*8770*/  @!P0 STS [0x18c4], R7 ;  /* 0x0018c407ff008388 */ /* 0x0005e20000000800 */
        /* <DEDUP_REMOVED lines=10> */
[----:B------:R-:W-:Y:S01]  /*8820*/  FADD.FTZ R52, R33, R52 ;  /* 0x0000003421347221 */ /* 0x000fe20000010000 */
[----:B------:R-:W-:Y:S06]  /*8830*/  BAR.SYNC.DEFER_BLOCKING 0x0 ;  /* 0x0000000000007b1d */ /* 0x000fec0000010000 */
[----:B------:R-:W-:Y:S05]  /*8840*/  @P2 BRA `(.L_x_5669) ;  /* 0x0000005000002947 */ /* 0x000fea0003800000 */
[----:B--2---:R-:W-:Y:S02]  /*8850*/  ISETP.NE.AND P0, PT, R168, c[0x0][0x174], PT ;  /* 0x00005d00a8007a0c */ /* 0x004fe40003f05270 */
[----:B------:R-:W-:-:S11]  /*8860*/  SHF.L.U32 R2, R35, 0x2, RZ ;  /* 0x0000000223027819 */ /* 0x000fd600000006ff */
[----:B------:R-:W2:Y:S02]  /*8870*/  @P0 LDS R0, [R2+0x2b78] ;  /* 0x002b780002000984 */ /* 0x000ea40000000800 */
[----:B--2---:R-:W-:-:S05]  /*8880*/  @P0 FADD.FTZ R7, R7, R0 ;  /* 0x0000000007070221 */ /* 0x004fca0000010000 */
[----:B------:R2:W-:Y:S02]  /*8890*/  STS [R2+0x2b78], R7 ;  /* 0x002b780702007388 */ /* 0x0005e40000000800 */
.L_x_5669:
[----:B--2---:R-:W-:Y:S05]  /*88a0*/  BSYNC B0 ;  /* 0x0000000000007941 */ /* 0x004fea0003800000 */
.L_x_5668:
[----:B------:R-:W-:Y:S01]  /*88b0*/  IADD3 R35, R35, 0x1, RZ ;  /* 0x0000000123237810 */ /* 0x000fe20007ffe0ff */
[----:B------:R-:W-:-:S03]  /*88c0*/  UIADD3 UR6, UP0, UR6, 0x1, URZ ;  /* 0x0000000106067890 */ /* 0x000fc6000ff1e03f */
[----:B------:R-:W-:Y:S01]  /*88d0*/  ISETP.GE.AND P0, PT, R35, c[0x0][0x16c], PT ;  /* 0x00005b0023007a0c */ /* 0x000fe20003f06270 */
[----:B------:R-:W-:-:S12]  /*88e0*/  UIADD3.X UR7, URZ, UR7, URZ, UP0, !UPT ;  /* 0x000000073f077290 */ /* 0x000fd800087fe43f */
[----:B------:R-:W-:Y:S01]  /*88f0*/  @P0 CALL.REL.NOINC `(.L_x_5633) ;  /* 0x0000001000000944 */ /* 0x000fe20003c00000 */
[----:B------:R-:W-:Y:S05]  /*8900*/  BRA `(.L_x_5670) ;  /* 0xffffbee000007947 */ /* 0x000fea000383ffff */
.L_x_5633:
        /* <DEDUP_REMOVED lines=14> */
[----:B------:R-:W3:Y:S01]  /*89f0*/  @!P1 LDG.E.U16 R0, [R124.64+0x40] ;  /* 0x000040107c009981 */ /* 0x000ee2000c1e1500 */
[----:B------:R-:W-:-:S02]  /*8a00*/  ISETP.GE.AND P1, PT, R160, UR11, PT ;  /* 0x0000000ba0007c0c */ /* 0x000fc4000bf26270 */
[----:B------:R-:W-:Y:S01]  /*8a10*/  PRMT R7, RZ, 0x7610, R7 ;  /* 0x00007610ff077816 */ /* 0x000fe20000000007 */
[----:B------:R-:W5:Y:S01]  /*8a20*/  @!P0 LDG.E.U16 R5, [R124.64+0x80] ;  /* 0x000080107c058981 */ /* 0x000f62000c1e1500 */
[----:B------:R-:W-:Y:S02]  /*8a30*/  PRMT R4, RZ, 0x7610, R4 ;  /* 0x00007610ff047816 */ /* 0x000fe40000000004 */
[----:B------:R-:W-:Y:S01]  /*8a40*/  PRMT R9, RZ, 0x7610, R9 ;  /* 0x00007610ff097816 */ /* 0x000fe20000000009 */
[----:B----4-:R-:W4:Y:S01]  /*8a50*/  @!P4 LDG.E.U16 R2, [R124.64+0xc0] ;  /* 0x0000c0107c02c981 */ /* 0x010f22000c1e1500 */
[----:B------:R-:W-:Y:S02]  /*8a60*/  PRMT R6, RZ, 0x7610, R6 ;  /* 0x00007610ff067816 */ /* 0x000fe40000000006 */
[----:B------:R-:W-:Y:S01]  /*8a70*/  PRMT R11, RZ, 0x7610, R11 ;  /* 0x00007610ff0b7816 */ /* 0x000fe2000000000b */
[----:B------:R-:W4:Y:S01]  /*8a80*/  @!P6 LDG.E.U16 R7, [R124.64+0x100] ;  /* 0x000100107c07e981 */ /* 0x000f22000c1e1500 */
[----:B------:R-:W-:-:S02]  /*8a90*/  ISETP.GE.AND P0, PT, R159, UR11, PT ;  /* 0x0000000b9f007c0c */ /* 0x000fc4000bf06270 */
        /* <DEDUP_REMOVED lines=53> */
[----:B------:R-:W-:Y:S04]  /*8df0*/  LDS.U16 R6, [R136+0x12] ;  /* 0x0000120088067984 */ /* 0x000fe80000000400 */
[----:B------:R-:W-:Y:S01]  /*8e00*/  LDS.U16 R5, [R136+0x10] ;  /* 0x0000100088057984 */ /* 0x000fe20000000400 */
[----:B--2---:R-:W-:-:S05]  /*8e10*/  HADD2.F32 R0, -RZ, R0.H0_H0 ;  /* 0x20000000ff007230 */ /* 0x004fca0000004100 */
[----:B------:R-:W-:Y:S01]  /*8e20*/  FADD.FTZ R7, R0, UR5 ;  /* 0x0000000500077e21 */ /* 0x000fe20008010000 */
[----:B---3--:R-:W-:Y:S01]  /*8e30*/  HADD2.F32 R2, -RZ, R2.H0_H0 ;  /* 0x20000002ff027230 */ /* 0x008fe20000004100 */
[----:B------:R-:W-:Y:S01]  /*8e40*/  LDS.U16 R0, [R136+0x8] ;  /* 0x0000080088007984 */ /* 0x000fe20000000400 */
[----:B----4-:R-:W-:Y:S02]  /*8e50*/  HADD2.F32 R4, -RZ, R4.H0_H0 ;  /* 0x20000004ff047230 */ /* 0x010fe40000004100 */
[----:B------:R-:W-:Y:S01]  /*8e60*/  FSETP.GTU.FTZ.AND P1, PT, R7, 20, PT ;  /* 0x41a000000700780b */ /* 0x000fe20003f3c000 */
[----:B-----5:R-:W-:Y:S01]  /*8e70*/  HADD2.F32 R3, -RZ, R3.H0_H0 ;  /* 0x20000003ff037230 */ /* 0x020fe20000004100 */
[----:B------:R-:W-:Y:S02]  /*8e80*/  FADD.FTZ R8, R2, UR5 ;  /* 0x0000000502087e21 */ /* 0x000fe40008010000 */
[----:B------:R-:W-:Y:S01]  /*8e90*/  FADD.FTZ R10, R4, UR5 ;  /* 0x00000005040a7e21 */ /* 0x000fe20008010000 */
[----:B------:R-:W-:Y:S01]  /*8ea0*/  LDS.U16 R2, [R136+0xa] ;  /* 0x00000a0088027984 */ /* 0x000fe20000000400 */
[----:B------:R-:W-:-:S03]  /*8eb0*/  FADD.FTZ R9, R3, UR5 ;  /* 0x0000000503097e21 */ /* 0x000fc60008010000 */
[----:B------:R-:W2:Y:S01]  /*8ec0*/  LDS.U16 R4, [R136+0xe] ;  /* 0x00000e0088047984 */ /* 0x000ea20000000400 */
[----:B------:R-:W-:-:S03]  /*8ed0*/  FSETP.GTU.FTZ.AND P6, PT, R8, 20, PT ;  /* 0x41a000000800780b */ /* 0x000fc60003fdc000 */
[----:B------:R-:W3:Y:S01]  /*8ee0*/  LDS.U16 R3, [R136+0xc] ;  /* 0x00000c0088037984 */ /* 0x000ee20000000400 */
[----:B------:R-:W-:-:S06]  /*8ef0*/  @!P1 FMUL.FTZ R7, R7, -1.4426950216293334961 ;  /* 0xbfb8aa3b07079820 */ /* 0x000fcc0000410000 */
[----:B------:R-:W4:Y:S01]  /*8f00*/  @!P1 MUFU.EX2 R7, R7 ;  /* 0x0000000700079308 */ /* 0x000f220000000800 */
[----:B------:R-:W-:Y:S02]  /*8f10*/  FSETP.GTU.FTZ.AND P5, PT, R9, 20, PT ;  /* 0x41a000000900780b */ /* 0x000fe40003fbc000 */
[----:B------:R-:W-:-:S06]  /*8f20*/  @!P6 FMUL.FTZ R8, R8, -1.4426950216293334961 ;  /* 0xbfb8aa3b0808e820 */ /* 0x000fcc0000410000 */
[----:B------:R-:W5:Y:S01]  /*8f30*/  @!P6 MUFU.EX2 R8, R8 ;  /* 0x000000080008e308 */ /* 0x000f620000000800 */
[----:B----4-:R-:W-:-:S04]  /*8f40*/  @!P1 FADD.FTZ R7, R7, 1 ;  /* 0x3f80000007079421 */ /* 0x010fc80000010000 */
[----:B------:R-:W-:-:S03]  /*8f50*/  @!P5 FMUL.FTZ R9, R9, -1.4426950216293334961 ;  /* 0xbfb8aa3b0909d820 */ /* 0x000fc60000410000 */
[----:B------:R-:W4:Y:S01]  /*8f60*/  @!P1 MUFU.RCP R7, R7 ;  /* 0x0000000700079308 */ /* 0x000f220000001000 */
[----:B-----5:R-:W-:-:S07]  /*8f70*/  @!P6 FADD.FTZ R8, R8, 1 ;  /* 0x3f8000000808e421 */ /* 0x020fce0000010000 */
[----:B------:R-:W5:Y:S01]  /*8f80*/  @!P5 MUFU.EX2 R9, R9 ;  /* 0x000000090009d308 */ /* 0x000f620000000800 */
[----:B--2---:R-:W-:Y:S02]  /*8f90*/  HADD2.F32 R4, -RZ, R4.H0_H0 ;  /* 0x20000004ff047230 */ /* 0x004fe40000004100 */
[----:B---3--:R-:W-:-:S03]  /*8fa0*/  HADD2.F32 R3, -RZ, R3.H0_H0 ;  /* 0x20000003ff037230 */ /* 0x008fc60000004100 */
[----:B------:R-:W-:Y:S02]  /*8fb0*/  FADD.FTZ R11, R4, UR5 ;  /* 0x00000005040b7e21 */ /* 0x000fe40008010000 */
[----:B------:R-:W2:Y:S01]  /*8fc0*/  @!P6 MUFU.RCP R8, R8 ;  /* 0x000000080008e308 */ /* 0x000ea20000001000 */
[----:B------:R-:W-:Y:S02]  /*8fd0*/  FADD.FTZ R3, R3, UR5 ;  /* 0x0000000503037e21 */ /* 0x000fe40008010000 */
[----:B----4-:R-:W-:Y:S01]  /*8fe0*/  @!P1 FMUL.FTZ R52, R52, R7 ;  /* 0x0000000734349220 */ /* 0x010fe20000410000 */
[----:B------:R-:W-:Y:S02]  /*8ff0*/  FSETP.GTU.FTZ.AND P1, PT, R11, 20, PT ;  /* 0x41a000000b00780b */ /* 0x000fe40003f3c000 */
[----:B------:R-:W-:Y:S01]  /*9000*/  FSETP.GTU.FTZ.AND P2, PT, R3, 20, PT ;  /* 0x41a000000300780b */ /* 0x000fe20003f5c000 */
[----:B-----5:R-:W-:Y:S01]  /*9010*/  @!P5 FADD.FTZ R9, R9, 1 ;  /* 0x3f8000000909d421 */ /* 0x020fe20000010000 */
[----:B------:R-:W-:-:S02]  /*9020*/  HADD2.F32 R0, -RZ, R0.H0_H0 ;  /* 0x20000000ff007230 */ /* 0x000fc40000004100 */
[----:B------:R-:W-:Y:S02]  /*9030*/  HADD2.F32 R2, -RZ, R2.H0_H0 ;  /* 0x20000002ff027230 */ /* 0x000fe40000004100 */
[----:B------:R-:W-:Y:S01]  /*9040*/  HADD2.F32 R6, -RZ, R6.H0_H0 ;  /* 0x20000006ff067230 */ /* 0x000fe20000004100 */
[----:B------:R-:W3:Y:S01]  /*9050*/  @!P5 MUFU.RCP R9, R9 ;  /* 0x000000090009d308 */ /* 0x000ee20000001000 */
[----:B------:R-:W-:Y:S01]  /*9060*/  HADD2.F32 R5, -RZ, R5.H0_H0 ;  /* 0x20000005ff057230 */ /* 0x000fe20000004100 */
[----:B--2---:R-:W-:Y:S02]  /*9070*/  @!P6 FMUL.FTZ R53, R53, R8 ;  /* 0x000000083535e220 */ /* 0x004fe40000410000 */
[----:B------:R-:W-:Y:S02]  /*9080*/  FADD.FTZ R0, R0, UR5 ;  /* 0x0000000500007e21 */ /* 0x000fe40008010000 */
[----:B------:R-:W-:Y:S02]  /*9090*/  FADD.FTZ R2, R2, UR5 ;  /* 0x0000000502027e21 */ /* 0x000fe40008010000 */
[----:B------:R-:W-:-:S02]  /*90a0*/  FADD.FTZ R8, R6, UR5 ;  /* 0x0000000506087e21 */ /* 0x000fc40008010000 */
[----:B------:R-:W-:Y:S02]  /*90b0*/  @!P1 FMUL.FTZ R6, R11, -1.4426950216293334961 ;  /* 0xbfb8aa3b0b069820 */ /* 0x000fe40000410000 */
[----:B------:R-:W-:Y:S02]  /*90c0*/  FADD.FTZ R7, R5, UR5 ;  /* 0x0000000505077e21 */ /* 0x000fe40008010000 */
[----:B------:R-:W-:Y:S01]  /*90d0*/  @!P2 FMUL.FTZ R4, R3, -1.4426950216293334961 ;  /* 0xbfb8aa3b0304a820 */ /* 0x000fe20000410000 */
[----:B------:R-:W-:Y:S02]  /*90e0*/  FSETP.GTU.FTZ.AND P4, PT, R0, 20, PT ;  /* 0x41a000000000780b */ /* 0x000fe40003f9c000 */
[----:B------:R-:W-:Y:S01]  /*90f0*/  FSETP.GTU.FTZ.AND P3, PT, R2, 20, PT ;  /* 0x41a000000200780b */ /* 0x000fe20003f7c000 */
[----:B------:R-:W2:Y:S01]  /*9100*/  @!P2 MUFU.EX2 R5, R4 ;  /* 0x000000040005a308 */ /* 0x000ea20000000800 */
[----:B------:R-:W-:Y:S01]  /*9110*/  FSETP.GTU.FTZ.AND P6, PT, R7, 20, PT ;  /* 0x41a000000700780b */ /* 0x000fe20003fdc000 */
[----:B---3--:R-:W-:-:S06]  /*9120*/  @!P5 FMUL.FTZ R54, R54, R9 ;  /* 0x000000093636d220 */ /* 0x008fcc0000410000 */
[----:B------:R-:W3:Y:S01]  /*9130*/  @!P1 MUFU.EX2 R6, R6 ;  /* 0x0000000600069308 */ /* 0x000ee20000000800 */
[----:B------:R-:W-:Y:S01]  /*9140*/  FSETP.GTU.FTZ.AND P5, PT, R8, 20, PT ;  /* 0x41a000000800780b */ /* 0x000fe20003fbc000 */
[----:B------:R-:W-:Y:S02]  /*9150*/  @!P4 FMUL.FTZ R0, R0, -1.4426950216293334961 ;  /* 0xbfb8aa3b0000c820 */ /* 0x000fe40000410000 */
[----:B------:R-:W-:Y:S01]  /*9160*/  @!P3 FMUL.FTZ R2, R2, -1.4426950216293334961 ;  /* 0xbfb8aa3b0202b820 */ /* 0x000fe20000410000 */
[----:B------:R-:W-:Y:S01]  /*9170*/  FSETP.GTU.FTZ.AND P0, PT, R10, 20, PT ;  /* 0x41a000000a00780b */ /* 0x000fe20003f1c000 */
[----:B------:R-:W-:Y:S02]  /*9180*/  @!P6 FMUL.FTZ R7, R7, -1.4426950216293334961 ;  /* 0xbfb8aa3b0707e820 */ /* 0x000fe40000410000 */
[----:B--2---:R-:W-:Y:S01]  /*9190*/  @!P2 FADD.FTZ R5, R5, 1 ;  /* 0x3f8000000505a421 */ /* 0x004fe20000010000 */
[----:B------:R-:W2:Y:S01]  /*91a0*/  @!P4 MUFU.EX2 R0, R0 ;  /* 0x000000000000c308 */ /* 0x000ea20000000800 */
[----:B---3--:R-:W-:-:S07]  /*91b0*/  @!P1 FADD.FTZ R6, R6, 1 ;  /* 0x3f80000006069421 */ /* 0x008fce0000010000 */
[----:B------:R-:W3:Y:S01]  /*91c0*/  @!P3 MUFU.EX2 R2, R2 ;  /* 0x000000020002b308 */ /* 0x000ee20000000800 */
[----:B------:R-:W-:-:S07]  /*91d0*/  @!P5 FMUL.FTZ R8, R8, -1.4426950216293334961 ;  /* 0xbfb8aa3b0808d820 */ /* 0x000fce0000410000 */
[----:B------:R-:W4:Y:S01]  /*91e0*/  @!P6 MUFU.EX2 R7, R7 ;  /* 0x000000070007e308 */ /* 0x000f220000000800 */
[----:B------:R-:W-:-:S07]  /*91f0*/  @!P0 FMUL.FTZ R10, R10, -1.4426950216293334961 ;  /* 0xbfb8aa3b0a0a8820 */ /* 0x000fce0000410000 */
[----:B------:R-:W5:Y:S08]  /*9200*/  @!P2 MUFU.RCP R5, R5 ;  /* 0x000000050005a308 */ /* 0x000f700000001000 */
[----:B------:R-:W1:Y:S01]  /*9210*/  @!P1 MUFU.RCP R6, R6 ;  /* 0x0000000600069308 */ /* 0x000e620000001000 */
[----:B--2---:R-:W-:-:S07]  /*9220*/  @!P4 FADD.FTZ R3, R0, 1 ;  /* 0x3f8000000003c421 */ /* 0x004fce0000010000 */
[----:B------:R-:W2:Y:S01]  /*9230*/  @!P5 MUFU.EX2 R8, R8 ;  /* 0x000000080008d308 */ /* 0x000ea20000000800 */
[----:B---3--:R-:W-:Y:S01]  /*9240*/  @!P3 FADD.FTZ R4, R2, 1 ;  /* 0x3f8000000204b421 */ /* 0x008fe20000010000 */
[----:B------:R-:W-:Y:S01]  /*9250*/  LDS.U16 R0, [R136+0x14] ;  /* 0x0000140088007984 */ /* 0x000fe20000000400 */
[----:B----4-:R-:W-:-:S05]  /*9260*/  @!P6 FADD.FTZ R7, R7, 1 ;  /* 0x3f8000000707e421 */ /* 0x010fca0000010000 */
[----:B------:R-:W3:Y:S01]  /*9270*/  @!P0 MUFU.EX2 R10, R10 ;  /* 0x0000000a000a8308 */ /* 0x000ee20000000800 */
[----:B-----5:R-:W-:Y:S01]  /*9280*/  @!P2 FMUL.FTZ R58, R58, R5 ;  /* 0x000000053a3aa220 */ /* 0x020fe20000410000 */
[----:B------:R-:W-:Y:S01]  /*9290*/  LDS.U16 R2, [R136+0x16] ;  /* 0x0000160088027984 */ /* 0x000fe20000000400 */
[----:B-1----:R-:W-:-:S03]  /*92a0*/  @!P1 FMUL.FTZ R61, R61, R6 ;  /* 0x000000063d3d9220 */ /* 0x002fc60000410000 */
[----:B------:R-:W-:Y:S02]  /*92b0*/  LDS.U16 R5, [R136+0x1c] ;  /* 0x00001c0088057984 */ /* 0x000fe40000000400 */
[----:B------:R1:W-:Y:S02]  /*92c0*/  @!P4 MUFU.RCP R9, R3 ;  /* 0x000000030009c308 */ /* 0x0003e40000001000 */
[----:B------:R-:W4:Y:S01]  /*92d0*/  LDS.U16 R6, [R136+0x1e] ;  /* 0x00001e0088067984 */ /* 0x000f220000000400 */
[----:B--2---:R-:W-:-:S05]  /*92e0*/  @!P5 FADD.FTZ R8, R8, 1 ;  /* 0x3f8000000808d421 */ /* 0x004fca0000010000 */
[----:B------:R2:W-:Y:S01]  /*92f0*/  @!P3 MUFU.RCP R12, R4 ;  /* 0x00000004000cb308 */ /* 0x0005e20000001000 */
[----:B-1----:R-:W-:Y:S04]  /*9300*/  LDS.U16 R3, [R136+0x18] ;  /* 0x0000180088037984 */ /* 0x002fe80000000400 */
[----:B--2---:R-:W1:Y:S03]  /*9310*/  LDS.U16 R4, [R136+0x1a] ;  /* 0x00001a0088047984 */ /* 0x004e660000000400 */
[----:B------:R-:W2:Y:S01]  /*9320*/  @!P6 MUFU.RCP R7, R7 ;  /* 0x000000070007e308 */ /* 0x000ea20000001000 */
[----:B------:R-:W-:Y:S01]  /*9330*/  BAR.SYNC.DEFER_BLOCKING 0x0 ;  /* 0x0000000000007b1d */ /* 0x000fe20000010000 */
[----:B---3--:R-:W-:-:S06]  /*9340*/  @!P0 FADD.FTZ R10, R10, 1 ;  /* 0x3f8000000a0a8421 */ /* 0x008fcc0000010000 */
[----:B------:R-:W3:Y:S08]  /*9350*/  @!P5 MUFU.RCP R8, R8 ;  /* 0x000000080008d308 */ /* 0x000ef00000001000 */
[----:B------:R-:W5:Y:S01]  /*9360*/  @!P0 MUFU.RCP R10, R10 ;  /* 0x0000000a000a8308 */ /* 0x000f620000001000 */
[----:B--2---:R-:W-:Y:S01]  /*9370*/  @!P6 FMUL.FTZ R60, R60, R7 ;  /* 0x000000073c3ce220 */ /* 0x004fe20000410000 */
[----:B------:R-:W-:Y:S01]  /*9380*/  PRMT R7, R50, 0x7632, R7 ;  /* 0x0000763232077816 */ /* 0x000fe20000000007 */
[----:B---3--:R-:W-:Y:S01]  /*9390*/  @!P5 FMUL.FTZ R63, R63, R8 ;  /* 0x000000083f3fd220 */ /* 0x008fe20000410000 */
[----:B------:R-:W-:-:S03]  /*93a0*/  PRMT R8, R48, 0x7632, R8 ;  /* 0x0000763230087816 */ /* 0x000fc60000000008 */
[----:B------:R2:W-:Y:S04]  /*93b0*/  STS.U16 [R136+0x2], R7 ;  /* 0x0000020788007388 */ /* 0x0005e80000000400 */
[----:B------:R3:W-:Y:S01]  /*93c0*/  STS.U16 [R136+0x6], R8 ;  /* 0x0000060888007388 */ /* 0x0007e20000000400 */
[----:B--2---:R-:W-:Y:S01]  /*93d0*/  PRMT R7, R46, 0x7632, R7 ;  /* 0x000076322e077816 */ /* 0x004fe20000000007 */
[----:B-----5:R-:W-:Y:S01]  /*93e0*/  @!P0 FMUL.FTZ R55, R55, R10 ;  /* 0x0000000a37378220 */ /* 0x020fe20000410000 */
[----:B------:R-:W-:Y:S02]  /*93f0*/  ISETP.NE.AND P0, PT, R176, RZ, PT ;  /* 0x000000ffb000720c */ /* 0x000fe40003f05270 */
[----:B---3--:R-:W-:Y:S01]  /*9400*/  PRMT R8, R44, 0x7632, R8 ;  /* 0x000076322c087816 */ /* 0x008fe20000000008 */
[----:B------:R2:W-:Y:S01]  /*9410*/  STS.U16 [R136+0xa], R7 ;  /* 0x00000a0788007388 */ /* 0x0005e20000000400 */
[----:B------:R-:W-:Y:S01]  /*9420*/  @!P4 FMUL.FTZ R56, R56, R9 ;  /* 0x000000093838c220 */ /* 0x000fe20000410000 */
[----:B------:R-:W-:-:S02]  /*9430*/  PRMT R9, R36, 0x7632, R9 ;  /* 0x0000763224097816 */ /* 0x000fc40000000009 */
[----:B------:R3:W-:Y:S01]  /*9440*/  STS.U16 [R136+0xe], R8 ;  /* 0x00000e0888007388 */ /* 0x0007e20000000400 */
[----:B--2---:R-:W-:Y:S02]  /*9450*/  PRMT R7, R42, 0x7632, R7 ;  /* 0x000076322a077816 */ /* 0x004fe40000000007 */
[----:B---3--:R-:W-:-:S03]  /*9460*/  PRMT R8, R40, 0x7632, R8 ;  /* 0x0000763228087816 */ /* 0x008fc60000000008 */
[----:B------:R2:W-:Y:S01]  /*9470*/  STS.U16 [R136+0x12], R7 ;  /* 0x0000120788007388 */ /* 0x0005e20000000400 */
[----:B------:R-:W-:Y:S01]  /*9480*/  MOV R14, UR11 ;  /* 0x0000000b000e7c02 */ /* 0x000fe20008000f00 */
[----:B----4-:R-:W-:Y:S02]  /*9490*/  HADD2.F32 R6, -RZ, R6.H0_H0 ;  /* 0x20000006ff067230 */ /* 0x010fe40000004100 */
[----:B------:R-:W-:Y:S01]  /*94a0*/  STS.U16 [R136], R50 ;  /* 0x0000003288007388 */ /* 0x000fe20000000400 */
[----:B--2---:R-:W-:-:S03]  /*94b0*/  PRMT R7, R38, 0x7632, R7 ;  /* 0x0000763226077816 */ /* 0x004fc60000000007 */
[----:B------:R-:W-:Y:S01]  /*94c0*/  STS.U16 [R136+0x4], R48 ;  /* 0x0000043088007388 */ /* 0x000fe20000000400 */
[----:B------:R-:W-:-:S03]  /*94d0*/  HADD2.F32 R0, -RZ, R0.H0_H0 ;  /* 0x20000000ff007230 */ /* 0x000fc60000004100 */
        /* <DEDUP_REMOVED lines=10> */
[----:B------:R-:W-:Y:S01]  /*9580*/  LDS.U16 R11, [R152] ;  /* 0x00000000980b7984 */ /* 0x000fe20000000400 */
[----:B-1----:R-:W-:-:S03]  /*9590*/  HADD2.F32 R4, -RZ, R4.H0_H0 ;  /* 0x20000004ff047230 */ /* 0x002fc60000004100 */
        /* <DEDUP_REMOVED lines=36> */
[----:B------:R-:W1:Y:S01]  /*97e0*/  LDS R10, [0x420] ;  /* 0x00042000ff0a7984 */ /* 0x000e620000000800 */
[----:B------:R-:W4:Y:S01]  /*97f0*/  @!P1 MUFU.EX2 R6, R6 ;  /* 0x0000000600069308 */ /* 0x000f220000000800 */
[----:B------:R-:W-:-:S03]  /*9800*/  @!P4 FMUL.FTZ R3, R3, -1.4426950216293334961 ;  /* 0xbfb8aa3b0303c820 */ /* 0x000fc60000410000 */
[----:B------:R-:W-:-:S04]  /*9810*/  @!P5 FMUL.FTZ R2, R2, -1.4426950216293334961 ;  /* 0xbfb8aa3b0202d820 */ /* 0x000fc80000410000 */
[----:B------:R-:W5:Y:S01]  /*9820*/  @!P6 MUFU.EX2 R0, R0 ;  /* 0x000000000000e308 */ /* 0x000f620000000800 */
[----:B------:R-:W-:-:S07]  /*9830*/  @!P2 FMUL.FTZ R5, R5, -1.4426950216293334961 ;  /* 0xbfb8aa3b0505a820 */ /* 0x000fce0000410000 */
[----:B------:R-:W0:Y:S08]  /*9840*/  @!P3 MUFU.EX2 R4, R4 ;  /* 0x000000040004b308 */ /* 0x000e300000000800 */
[----:B------:R-:W-:Y:S01]  /*9850*/  @!P4 MUFU.EX2 R3, R3 ;  /* 0x000000030003c308 */ /* 0x000fe20000000800 */
[----:B----4-:R-:W-:-:S07]  /*9860*/  @!P1 FADD.FTZ R6, R6, 1 ;  /* 0x3f80000006069421 */ /* 0x010fce0000010000 */
[----:B------:R-:W4:Y:S01]  /*9870*/  @!P5 MUFU.EX2 R2, R2 ;  /* 0x000000020002d308 */ /* 0x000f220000000800 */
[----:B-----5:R-:W-:-:S07]  /*9880*/  @!P6 FADD.FTZ R0, R0, 1 ;  /* 0x3f8000000000e421 */ /* 0x020fce0000010000 */
[----:B------:R-:W5:Y:S01]  /*9890*/  @!P2 MUFU.EX2 R5, R5 ;  /* 0x000000050005a308 */ /* 0x000f620000000800 */
[----:B0-----:R-:W-:Y:S02]  /*98a0*/  @!P3 FADD.FTZ R4, R4, 1 ;  /* 0x3f8000000404b421 */ /* 0x001fe40000010000 */
[----:B------:R-:W-:-:S05]  /*98b0*/  IMAD R12, R182, c[0x0][0x2d8], RZ ;  /* 0x0000b600b60c7a24 */ /* 0x000fca00078e02ff */
[----:B--2---:R0:W-:Y:S01]  /*98c0*/  @!P6 MUFU.RCP R7, R0 ;  /* 0x000000000007e308 */ /* 0x0041e20000001000 */
[----:B----4-:R-:W-:-:S07]  /*98d0*/  @!P5 FADD.FTZ R2, R2, 1 ;  /* 0x3f8000000202d421 */ /* 0x010fce0000010000 */
[----:B------:R-:W2:Y:S01]  /*98e0*/  @!P1 MUFU.RCP R6, R6 ;  /* 0x0000000600069308 */ /* 0x000ea20000001000 */
[----:B0-----:R-:W-:Y:S02]  /*98f0*/  @!P4 FADD.FTZ R0, R3, 1 ;  /* 0x3f8000000300c421 */ /* 0x001fe40000010000 */
[----:B-----5:R-:W-:Y:S02]  /*9900*/  @!P2 FADD.FTZ R5, R5, 1 ;  /* 0x3f8000000505a421 */ /* 0x020fe40000010000 */
[----:B------:R-:W-:-:S03]  /*9910*/  IMAD R43, R183, c[0x0][0x2dc], R12 ;  /* 0x0000b700b72b7a24 */ /* 0x000fc600078e020c */
[----:B---3--:R-:W0:Y:S08]  /*9920*/  @!P4 MUFU.RCP R9, R0 ;  /* 0x000000000009c308 */ /* 0x008e300000001000 */
[----:B------:R-:W3:Y:S08]  /*9930*/  @!P3 MUFU.RCP R4, R4 ;  /* 0x000000040004b308 */ /* 0x000ef00000001000 */
[----:B------:R4:W5:Y:S01]  /*9940*/  @!P5 MUFU.RCP R8, R2 ;  /* 0x000000020008d308 */ /* 0x0009620000001000 */
[----:B--2---:R-:W-:-:S02]  /*9950*/  @!P1 FMUL.FTZ R71, R71, R6 ;  /* 0x0000000647479220 */ /* 0x004fc40000410000 */
[----:B----4-:R-:W-:-:S05]  /*9960*/  IMAD.WIDE.U32 R2, R183, c[0x0][0x2d8], RZ ;  /* 0x0000b600b7027a25 */ /* 0x010fca00078e00ff */
[----:B------:R-:W2:Y:S01]  /*9970*/  @!P2 MUFU.RCP R5, R5 ;  /* 0x000000050005a308 */ /* 0x000ea20000001000 */
[----:B------:R-:W-:Y:S01]  /*9980*/  IADD3 R3, R3, R43, RZ ;  /* 0x0000002b03037210 */ /* 0x000fe20007ffe0ff */
[----:B------:R-:W-:Y:S01]  /*9990*/  IMAD R0, R184, c[0x0][0x2e0], RZ ;  /* 0x0000b800b8007a24 */ /* 0x000fe200078e02ff */
[----:B-1----:R-:W-:Y:S01]  /*99a0*/  ISETP.GE.AND P1, PT, R122, R10, PT ;  /* 0x0000000a7a00720c */ /* 0x002fe20003f26270 */
[----:B------:R-:W-:Y:S02]  /*99b0*/  IMAD R49, R170, -0x200, R181 ;  /* 0xfffffe00aa317824 */ /* 0x000fe400078e02b5 */
[----:B------:R-:W-:Y:S01]  /*99c0*/  IMAD.WIDE.U32 R2, R185, c[0x0][0x2e0], R2 ;  /* 0x0000b800b9027a25 */ /* 0x000fe200078e0002 */
[----:B------:R-:W-:-:S03]  /*99d0*/  SHF.R.S32.HI R47, RZ, 0x1f, R122 ;  /* 0x0000001fff2f7819 */ /* 0x000fc6000001147a */
[----:B------:R-:W-:Y:S02]  /*99e0*/  @!P6 FMUL.FTZ R62, R62, R7 ;  /* 0x000000073e3ee220 */ /* 0x000fe40000410000 */
[----:B0-----:R-:W-:Y:S02]  /*99f0*/  @!P4 FMUL.FTZ R66, R66, R9 ;  /* 0x000000094242c220 */ /* 0x001fe40000410000 */
[----:B---3--:R-:W-:Y:S01]  /*9a00*/  @!P3 FMUL.FTZ R67, R67, R4 ;  /* 0x000000044343b220 */ /* 0x008fe20000410000 */
[C---:B------:R-:W-:Y:S01]  /*9a10*/  LEA R9, P3, R122.reuse, c[0x0][0x330], 0x1 ;  /* 0x0000cc007a097a11 */ /* 0x040fe200078608ff */
[----:B------:R-:W-:Y:S01]  /*9a20*/  IMAD R7, R185, c[0x0][0x2e4], R0 ;  /* 0x0000b900b9077a24 */ /* 0x000fe200078e0200 */
[----:B------:R-:W-:Y:S02]  /*9a30*/  SHF.R.S32.HI R45, RZ, 0x1f, R49 ;  /* 0x0000001fff2d7819 */ /* 0x000fe40000011431 */
[----:B------:R-:W-:Y:S01]  /*9a40*/  IADD3 R0, P6, R49, R2, RZ ;  /* 0x0000000231007210 */ /* 0x000fe20007fde0ff */
[----:B-----5:R-:W-:Y:S01]  /*9a50*/  @!P5 FMUL.FTZ R65, R65, R8 ;  /* 0x000000084141d220 */ /* 0x020fe20000410000 */
[----:B------:R-:W-:Y:S01]  /*9a60*/  LEA.HI.X R4, R122, c[0x0][0x334], R47, 0x1, P3 ;  /* 0x0000cd007a047a11 */ /* 0x000fe200018f0c2f */
[----:B--2---:R-:W-:Y:S01]  /*9a70*/  @!P2 FMUL.FTZ R68, R68, R5 ;  /* 0x000000054444a220 */ /* 0x004fe20000410000 */
        /* <DEDUP_REMOVED lines=20> */
.L_x_5672:
[----:B------:R-:W-:Y:S05]  /*9bc0*/  BSYNC B0 ;  /* 0x0000000000007941 */ /* 0x000fea0003800000 */
.L_x_5671:
        /* <DEDUP_REMOVED lines=30> */
[----:B------:R-:W-:Y:S02]  /*9db0*/  ISETP.GE.AND P5, PT, R167, R10, PT ;  /* 0x0000000aa700720c */ /* 0x000fe40003fa6270 */
[----:B------:R-:W-:Y:S01]  /*9dc0*/  F2FP.PACK_AB R54, R55, R54 ;  /* 0x000000363736723e */ /* 0x000fe200000000ff */
        /* <DEDUP_REMOVED lines=19> */
[----:B------:R-:W-:-:S02]  /*9f00*/  PRMT R14, R4, 0x7610, R14 ;  /* 0x00007610040e7816 */ /* 0x000fc4000000000e */
[----:B------:R-:W-:Y:S01]  /*9f10*/  PRMT R16, R4, 0x7632, R16 ;  /* 0x0000763204107816 */ /* 0x000fe20000000010 */
[----:B------:R-:W-:Y:S01]  /*9f20*/  FADD.FTZ R60, R61, R60 ;  /* 0x0000003c3d3c7221 */ /* 0x000fe20000010000 */
[----:B------:R-:W-:-:S03]  /*9f30*/  MOV R4, UR11 ;  /* 0x0000000b00047c02 */ /* 0x000fc60008000f00 */
        /* <DEDUP_REMOVED lines=64> */
.L_x_5674:
[----:B------:R-:W-:Y:S05]  /*a340*/  BSYNC B0 ;  /* 0x0000000000007941 */ /* 0x000fea0003800000 */
.L_x_5673:
[----:B------:R-:W-:Y:S01]  /*a350*/  MOV R2, R4 ;  /* 0x0000000400027202 */ /* 0x000fe20000000f00 */
[----:B0-----:R-:W-:Y:S01]  /*a360*/  IMAD R6, R184, c[0x0][0x300], RZ ;  /* 0x0000c000b8067a24 */ /* 0x001fe200078e02ff */
[----:B------:R-:W-:Y:S01]  /*a370*/  MOV R3, R27 ;  /* 0x0000001b00037202 */ /* 0x000fe20000000f00 */
[----:B------:R-:W-:Y:S01]  /*a380*/  UIADD3 UR20, UP0, UR20, -0x400, URZ ;  /* 0xfffffc0014147890 */ /* 0x000fe2000ff1e03f */
[C---:B------:R-:W-:Y:S01]  /*a390*/  LEA R4, P1, R122.reuse, c[0x0][0x340], 0x1 ;  /* 0x0000d0007a047a11 */ /* 0x040fe200078208ff */
[----:B------:R-:W-:Y:S01]  /*a3a0*/  IMAD R7, R185, c[0x0][0x304], R6 ;  /* 0x0000c100b9077a24 */ /* 0x000fe200078e0206 */
[-C--:B------:R-:W-:Y:S01]  /*a3b0*/  ISETP.GE.AND P3, PT, R167, R0.reuse, PT ;  /* 0x00000000a700720c */ /* 0x080fe20003f66270 */
[----:B------:R-:W-:Y:S01]  /*a3c0*/  IMAD.WIDE.U32 R2, R185, c[0x0][0x300], R2 ;  /* 0x0000c000b9027a25 */ /* 0x000fe200078e0002 */
[----:B------:R-:W-:Y:S01]  /*a3d0*/  LEA.HI.X R5, R122, c[0x0][0x344], R25, 0x1, P1 ;  /* 0x0000d1007a057a11 */ /* 0x000fe200008f0c19 */
[----:B------:R-:W-:Y:S01]  /*a3e0*/  UIADD3 UR22, UP1, UR22, -0x400, URZ ;  /* 0xfffffc0016167890 */ /* 0x000fe2000ff3e03f */
[----:B------:R-:W-:Y:S01]  /*a3f0*/  ISETP.GE.AND P4, PT, R166, R0, PT ;  /* 0x00000000a600720c */ /* 0x000fe20003f86270 */
        /* <DEDUP_REMOVED lines=8> */
[-C--:B------:R-:W-:Y:S02]  /*a480*/  ISETP.GE.AND P6, PT, R164, R0.reuse, PT ;  /* 0x00000000a400720c */ /* 0x080fe40003fc6270 */
        /* <DEDUP_REMOVED lines=35> */
.L_x_5600:
[----:B------:R-:W-:Y:S02]  /*a6c0*/  ISETP.NE.U32.AND P0, PT, RZ, c[0x0][0x328], PT ;  /* 0x0000ca00ff007a0c */ /* 0x000fe40003f05070 */
[----:B------:R-:W-:Y:S02]  /*a6d0*/  ISETP.NE.U32.AND P2, PT, RZ, c[0x0][0x348], PT ;  /* 0x0000d200ff007a0c */ /* 0x000fe40003f45070 */
[----:B------:R-:W-:-:S02]  /*a6e0*/  ISETP.NE.AND.EX P1, PT, RZ, c[0x0][0x32c], PT, P0 ;  /* 0x0000cb00ff007a0c */ /* 0x000fc40003f25300 */
        /* <DEDUP_REMOVED lines=21> */
.L_x_5677:
[----:B0-----:R-:W-:Y:S05]  /*a840*/  BSYNC B0 ;  /* 0x0000000000007941 */ /* 0x001fea0003800000 */
.L_x_5676:
        /* <DEDUP_REMOVED lines=23> */
.L_x_5679:
[----:B------:R-:W3:Y:S02]  /*a9c0*/  S2R R9, SR_TID.X ;  /* 0x0000000000097919 */ /* 0x000ee40000002100 */
.L_x_5680:
[----:B0-----:R-:W-:Y:S05]  /*a9d0*/  BSYNC B0 ;  /* 0x0000000000007941 */ /* 0x001fea0003800000 */
.L_x_5678:
[----:B---3--:R-:W-:-:S13]  /*a9e0*/  ISETP.GE.AND P0, PT, R9, c[0x0][0x16c], PT ;  /* 0x00005b0009007a0c */ /* 0x008fda0003f06270 */
[----:B------:R-:W-:Y:S05]  /*a9f0*/  @P0 EXIT ;  /* 0x000000000000094d */ /* 0x000fea0003800000 */
[----:B------:R-:W-:Y:S02]  /*aa00*/  IMAD R184, R184, c[0x0][0x288], RZ ;  /* 0x0000a200b8b87a24 */ /* 0x000fe400078e02ff */
[----:B------:R-:W-:-:S04]  /*aa10*/  IMAD.WIDE.U32 R2, R185, c[0x0][0x288], RZ ;  /* 0x0000a200b9027a25 */ /* 0x000fc800078e00ff */
[----:B------:R-:W-:-:S05]  /*aa20*/  IMAD R13, R185, c[0x0][0x28c], R184 ;  /* 0x0000a300b90d7a24 */ /* 0x000fca00078e02b8 */
[----:B------:R-:W-:Y:S02]  /*aa30*/  IADD3 R13, R3, R13, RZ ;  /* 0x0000000d030d7210 */ /* 0x000fe40007ffe0ff */
.L_x_5681:
[----:B0-----:R0:W3:Y:S01]  /*aa40*/  LDS R11, [R9.X4+0x2b78] ;  /* 0x002b7800090b7984 */ /* 0x0010e20000004800 */
        /* <DEDUP_REMOVED lines=15> */
.L_x_5682:
        /* <DEDUP_REMOVED lines=12> */
.L_x_9082:


//--------------------- .text._Z25selective_scan_bwd_kernelI32Selective_Scan_bwd_kernel_traitsILi32ELi16ELb0ELb1ELb1ELb1ELb1EN3c104HalfEfEEv12SSMParamsBwd --------------------------
	.section	.text._Z25selective_scan_bwd_kernelI32Selective_Scan_bwd_kernel_traitsILi32ELi16ELb0ELb1ELb1ELb1ELb1EN3c104HalfEfEEv12SSMParamsBwd,"ax",@progbits
	.sectioninfo	@"SHI_REGISTERS=255"
	.align	128
        .global         _Z25selective_scan_bwd_kernelI32Selective_Scan_bwd_kernel_traitsILi32ELi16ELb0ELb1ELb1ELb1ELb1EN3c104HalfEfEEv12SSMParamsBwd
        .type           _Z25selective_scan_bwd_kernelI32Selective_Scan_bwd_kernel_traitsILi32ELi16ELb0ELb1ELb1ELb1ELb1EN3c104HalfEfEEv12SSMParamsBwd,@function
        .size           _Z25selective_scan_bwd_kernelI32Selective_Scan_bwd_kernel_traitsILi32ELi16ELb0ELb1ELb1ELb1ELb1EN3c104HalfEfEEv12SSMParamsBwd,(.L_x_9083 - _Z25selective_scan_bwd_kernelI32Selective_Scan_bwd_kernel_traitsILi32ELi16ELb0ELb1ELb1ELb1ELb1EN3c104HalfEfEEv12SSMParamsBwd)
        .other          _Z25selective_scan_bwd_kernelI32Selective_Scan_bwd_kernel_traitsILi32ELi16ELb0ELb1ELb1ELb1ELb1EN3c104HalfEfEEv12SSMParamsBwd,@"STO_CUDA_ENTRY STV_DEFAULT"
_Z25selective_scan_bwd_kernelI32Selective_Scan_bwd_kernel_traitsILi32ELi16ELb0ELb1ELb1ELb1ELb1EN3c104HalfEfEEv12SSMParamsBwd:
.text._Z25selective_scan_bwd_kernelI32Selective_Scan_bwd_kernel_traitsILi32ELi16ELb0ELb1ELb1ELb1ELb1EN3c104HalfEfEEv12SSMParamsBwd:
        /* <DEDUP_REMOVED lines=24> */
[----:B------:R-:W-:Y:S01]  /*0180*/  ULDC.64 UR34, c[0x0][0x248] ;  /* 0x0000920000227ab9 */ /* 0x000fe20000000a00 */
[----:B------:R-:W-:Y:S01]  /*0190*/  MOV R3, UR5 ;  /* 0x0000000500037c02 */ /* 0x000fe20008000f00 */
[----:B------:R-:W0:Y:S01]  /*01a0*/  I2F.RP R0, R9 ;  /* 0x0000000900007306 */ /* 0x000e220000209400 */
[----:B------:R-:W-:Y:S01]  /*01b0*/  MOV R5, UR7 ;  /* 0x0000000700057c02 */ /* 0x000fe20008000f00 */
[----:B-1----:R-:W-:-:S02]  /*01c0*/  USHF.R.S32.HI UR38, URZ, 0x1f, UR37 ;  /* 0x0000001f3f267899 */ /* 0x002fc40008011425 */
[----:B------:R1:W2:Y:S01]  /*01d0*/  @P3 LDG.E R6, [R2.64] ;  /* 0x0000002002063981 */ /* 0x0002a2000c1e1900 */
[----:B------:R-:W-:Y:S02]  /*01e0*/  UISETP.NE.U32.AND UP1, UPT, URZ, UR26, UPT ;  /* 0x0000001a3f00728c */ /* 0x000fe4000bf25070 */
[----:B------:R-:W-:Y:S01]  /*01f0*/  ULDC.64 UR4, c[0x0][0x260] ;  /* 0x0000980000047ab9 */ /* 0x000fe20000000a00 */
[----:B------:R3:W4:Y:S01]  /*0200*/  @P4 LDG.E R7, [R4.64] ;  /* 0x0000002004074981 */ /* 0x000722000c1e1900 */
[----:B------:R-:W-:Y:S01]  /*0210*/  ULDC.64 UR6, c[0x0][0x1d0] ;  /* 0x0000740000067ab9 */ /* 0x000fe20000000a00 */
[----:B------:R-:W-:Y:S01]  /*0220*/  HFMA2.MMA R185, -RZ, RZ, 0, 0 ;  /* 0x00000000ffb97435 */ /* 0x000fe200000001ff */
[----:B------:R-:W-:Y:S01]  /*0230*/  UISETP.NE.U32.AND UP0, UPT, URZ, UR4, UPT ;  /* 0x000000043f00728c */ /* 0x000fe2000bf05070 */
[----:B------:R-:W-:Y:S01]  /*0240*/  IMAD.MOV.U32 R186, RZ, RZ, RZ ;  /* 0x000000ffffba7224 */ /* 0x000fe200078e00ff */
[----:B------:R-:W-:Y:S01]  /*0250*/  UIMAD UR4, UR38, UR6, URZ ;  /* 0x00000006260472a4 */ /* 0x000fe2000f8e023f */
[----:B-1----:R-:W-:Y:S01]  /*0260*/  HFMA2.MMA R2, -RZ, RZ, 0, 0 ;  /* 0x00000000ff027435 */ /* 0x002fe200000001ff */
        /* <DEDUP_REMOVED lines=22> */
[----:B0-----:R-:W-:Y:S01]  /*03d0*/  IADD3 R0, RZ, -R3, RZ ;  /* 0x80000003ff007210 */ /* 0x001fe20007ffe0ff */
[----:B------:R-:W-:-:S02]  /*03e0*/  UIMAD.WIDE.U32 UR10, UR37, UR6, URZ ;  /* 0x00000006250a72a5 */ /* 0x000fc4000f8e003f */
[----:B------:R-:W-:Y:S02]  /*03f0*/  UMOV UR9, URZ ;  /* 0x0000003f00097c82 */ /* 0x000fe40008000000 */
[----:B---3--:R-:W-:Y:S01]  /*0400*/  IMAD R5, R0, R9, RZ ;  /* 0x0000000900057224 */ /* 0x008fe200078e02ff */
[----:B------:R-:W-:Y:S01]  /*0410*/  IABS R0, UR16 ;  /* 0x0000001000007c13 */ /* 0x000fe20008000000 */
[----:B------:R-:W-:Y:S01]  /*0420*/  @UP1 ULEA.HI.X UR9, UR16, UR27, UR17, 0x2, UP3 ;  /* 0x0000001b10091291 */ /* 0x000fe200098f1411 */
[----:B------:R-:W-:Y:S01]  /*0430*/  MOV R4, UR10 ;  /* 0x0000000a00047c02 */ /* 0x000fe20008000f00 */
[----:B------:R-:W-:Y:S01]  /*0440*/  IMAD.HI.U32 R2, R3, R5, R2 ;  /* 0x0000000503027227 */ /* 0x000fe200078e0002 */
[----:B------:R-:W-:Y:S01]  /*0450*/  UMOV UR6, URZ ;  /* 0x0000003f00067c82 */ /* 0x000fe20008000000 */
[----:B------:R-:W-:Y:S01]  /*0460*/  MOV R3, UR5 ;  /* 0x0000000500037c02 */ /* 0x000fe20008000f00 */
[----:B------:R-:W-:Y:S01]  /*0470*/  @UP2 ULEA UR6, UP1, UR16, UR30, 0x2 ;  /* 0x0000001e10062291 */ /* 0x000fe2000f82103f */
[----:B------:R-:W-:Y:S01]  /*0480*/  MOV R5, UR11 ;  /* 0x0000000b00057c02 */ /* 0x000fe20008000f00 */
[----:B------:R-:W-:Y:S01]  /*0490*/  UIMAD UR14, UR37, UR7, UR14 ;  /* 0x00000007250e72a4 */ /* 0x000fe2000f8e020e */
[----:B------:R-:W-:Y:S01]  /*04a0*/  IMAD.HI.U32 R188, R2, R0, RZ ;  /* 0x0000000002bc7227 */ /* 0x000fe200078e00ff */
[----:B------:R-:W-:-:S02]  /*04b0*/  UIADD3 UR21, UR21, UR22, URZ ;  /* 0x0000001615157290 */ /* 0x000fc4000fffe03f */
[----:B------:R-:W-:Y:S02]  /*04c0*/  UMOV UR7, URZ ;  /* 0x0000003f00077c82 */ /* 0x000fe40008000000 */
[----:B------:R-:W-:Y:S01]  /*04d0*/  @UP2 ULEA.HI.X UR7, UR16, UR31, UR17, 0x2, UP1 ;  /* 0x0000001f10072291 */ /* 0x000fe200088f1411 */
[----:B------:R-:W-:Y:S01]  /*04e0*/  IADD3 R2, -R188, RZ, RZ ;  /* 0x000000ffbc027210 */ /* 0x000fe20007ffe1ff */
[----:B------:R-:W-:Y:S02]  /*04f0*/  ULDC.64 UR26, c[0x0][0x1d8] ;  /* 0x00007600001a7ab9 */ /* 0x000fe40000000a00 */
[----:B------:R-:W-:Y:S02]  /*0500*/  ULDC.64 UR30, c[0x0][0x1e8] ;  /* 0x00007a00001e7ab9 */ /* 0x000fe40000000a00 */
[----:B------:R-:W-:Y:S01]  /*0510*/  UIMAD UR22, UR17, UR30, URZ ;  /* 0x0000001e111672a4 */ /* 0x000fe2000f8e023f */
[----:B------:R-:W-:Y:S01]  /*0520*/  IMAD R0, R9, R2, R0 ;  /* 0x0000000209007224 */ /* 0x000fe200078e0200 */
[----:B------:R-:W-:Y:S01]  /*0530*/  UIMAD UR23, UR17, UR26, URZ ;  /* 0x0000001a111772a4 */ /* 0x000fe2000f8e023f */
[----:B------:R-:W-:Y:S01]  /*0540*/  IMAD.U32 R2, RZ, RZ, UR4 ;  /* 0x00000004ff027e24 */ /* 0x000fe2000f8e00ff */
[----:B------:R-:W-:-:S02]  /*0550*/  UIMAD.WIDE.U32 UR20, UR16, UR26, UR20 ;  /* 0x0000001a101472a5 */ /* 0x000fc4000f8e0014 */
[----:B------:R-:W-:Y:S01]  /*0560*/  UIMAD.WIDE.U32 UR12, UR37, UR28, URZ ;  /* 0x0000001c250c72a5 */ /* 0x000fe2000f8e003f */
[----:B------:R-:W-:Y:S01]  /*0570*/  ISETP.GT.U32.AND P1, PT, R9, R0, PT ;  /* 0x000000000900720c */ /* 0x000fe20003f24070 */
[----:B------:R-:W-:Y:S02]  /*0580*/  ULDC UR26, c[0x0][0x174] ;  /* 0x00005d00001a7ab9 */ /* 0x000fe40000000800 */
[----:B------:R-:W-:Y:S02]  /*0590*/  UIADD3 UR19, UR19, UR24, URZ ;  /* 0x0000001813137290 */ /* 0x000fe4000fffe03f */
[----:B------:R-:W-:Y:S02]  /*05a0*/  UIMAD UR28, UR16, UR31, UR22 ;  /* 0x0000001f101c72a4 */ /* 0x000fe4000f8e0216 */
[----:B------:R-:W-:Y:S02]  /*05b0*/  ULEA UR31, UR26, 0xfffffe00, 0x9 ;  /* 0xfffffe001a1f7891 */ /* 0x000fe4000f8e483f */
[----:B------:R-:W-:-:S02]  /*05c0*/  UIMAD.WIDE.U32 UR18, UR16, UR30, UR18 ;  /* 0x0000001e101272a5 */ /* 0x000fc4000f8e0012 */
[----:B------:R-:W-:Y:S02]  /*05d0*/  UIMAD UR27, UR16, UR27, UR23 ;  /* 0x0000001b101b72a4 */ /* 0x000fe4000f8e0217 */
[----:B------:R-:W-:Y:S01]  /*05e0*/  USHF.R.S32.HI UR30, URZ, 0x1f, UR31 ;  /* 0x0000001f3f1e7899 */ /* 0x000fe2000801141f */
[-C--:B------:R-:W-:Y:S01]  /*05f0*/  @!P1 IADD3 R0, R0, -R9.reuse, RZ ;  /* 0x8000000900009210 */ /* 0x080fe20007ffe0ff */
[----:B------:R-:W-:Y:S01]  /*0600*/  UIADD3 UR20, UP1, UR31, UR20, URZ ;  /* 0x000000141f147290 */ /* 0x000fe2000ff3e03f */
[----:B------:R-:W-:Y:S01]  /*0610*/  @!P1 IADD3 R188, R188, 0x1, RZ ;  /* 0x00000001bcbc9810 */ /* 0x000fe20007ffe0ff */
[----:B------:R-:W-:Y:S01]  /*0620*/  ULDC.64 UR24, c[0x0][0x240] ;  /* 0x0000900000187ab9 */ /* 0x000fe20000000a00 */
[----:B------:R-:W-:Y:S01]  /*0630*/  ISETP.GE.U32.AND P0, PT, R0, R9, PT ;  /* 0x000000090000720c */ /* 0x000fe20003f06070 */
[----:B------:R-:W-:Y:S01]  /*0640*/  UIADD3.X UR21, UR30, UR21, UR27, UP1, !UPT ;  /* 0x000000151e157290 */ /* 0x000fe20008ffe41b */
[----:B------:R-:W-:Y:S01]  /*0650*/  ISETP.NE.AND P1, PT, RZ, c[0x0][0x178], PT ;  /* 0x00005e00ff007a0c */ /* 0x000fe20003f25270 */
[----:B------:R-:W-:-:S02]  /*0660*/  ULEA UR24, UP1, UR20, UR24, 0x1 ;  /* 0x0000001814187291 */ /* 0x000fc4000f82083f */
[----:B------:R-:W-:Y:S02]  /*0670*/  UIADD3 UR13, UR13, UR29, URZ ;  /* 0x0000001d0d0d7290 */ /* 0x000fe4000fffe03f */
[----:B------:R-:W-:Y:S02]  /*0680*/  ULEA.HI.X UR25, UR20, UR25, UR21, 0x1, UP1 ;  /* 0x0000001914197291 */ /* 0x000fe400088f0c15 */
[----:B------:R-:W-:Y:S02]  /*0690*/  UIADD3 UR27, UP1, UR31, UR18, URZ ;  /* 0x000000121f1b7290 */ /* 0x000fe4000ff3e03f */
[----:B------:R-:W-:Y:S02]  /*06a0*/  ULDC UR21, c[0x0][0x178] ;  /* 0x00005e0000157ab9 */ /* 0x000fe40000000800 */
[----:B------:R-:W-:Y:S01]  /*06b0*/  ULOP3.LUT UR18, UR16, UR21, URZ, 0x3c, !UPT ;  /* 0x0000001510127292 */ /* 0x000fe2000f8e3c3f */
[----:B------:R-:W-:Y:S01]  /*06c0*/  @P0 IADD3 R188, R188, 0x1, RZ ;  /* 0x00000001bcbc0810 */ /* 0x000fe20007ffe0ff */
[----:B------:R-:W-:-:S02]  /*06d0*/  ULDC.64 UR22, c[0x0][0x280] ;  /* 0x0000a00000167ab9 */ /* 0x000fc40000000a00 */
[----:B------:R-:W-:Y:S02]  /*06e0*/  UIADD3.X UR20, UR30, UR19, UR28, UP1, !UPT ;  /* 0x000000131e147290 */ /* 0x000fe40008ffe41c */
[----:B------:R-:W-:Y:S01]  /*06f0*/  ISETP.LE.AND P2, PT, RZ, UR18, PT ;  /* 0x00000012ff007c0c */ /* 0x000fe2000bf43270 */
[----:B------:R-:W-:Y:S02]  /*0700*/  UIMAD UR29, UR17, UR22, URZ ;  /* 0x00000016111d72a4 */ /* 0x000fe4000f8e023f */
[----:B------:R-:W-:Y:S02]  /*0710*/  ULEA UR19, UP1, UR27, UR34, 0x1 ;  /* 0x000000221b137291 */ /* 0x000fe4000f82083f */
[----:B------:R-:W-:Y:S02]  /*0720*/  UIMAD.WIDE.U32 UR12, UR16, UR22, UR12 ;  /* 0x00000016100c72a5 */ /* 0x000fe4000f8e000c */
[----:B------:R-:W-:Y:S02]  /*0730*/  UIMAD UR23, UR16, UR23, UR29 ;  /* 0x00000017101772a4 */ /* 0x000fe4000f8e021d */
[----:B------:R-:W-:-:S02]  /*0740*/  ULEA.HI.X UR27, UR27, UR35, UR20, 0x1, UP1 ;  /* 0x000000231b1b7291 */ /* 0x000fc400088f0c14 */
[----:B------:R-:W-:Y:S02]  /*0750*/  UIADD3 UR15, UR5, UR15, URZ ;  /* 0x0000000f050f7290 */ /* 0x000fe4000fffe03f */
[----:B------:R-:W-:Y:S01]  /*0760*/  @!P2 IADD3 R188, -R188, RZ, RZ ;  /* 0x000000ffbcbca210 */ /* 0x000fe20007ffe1ff */
[----:B------:R-:W-:Y:S01]  /*0770*/  UIADD3 UR29, UP1, UR31, UR12, URZ ;  /* 0x0000000c1f1d7290 */ /* 0x000fe2000ff3e03f */
[----:B------:R-:W-:Y:S01]  /*0780*/  @!P1 LOP3.LUT R188, RZ, c[0x0][0x178], RZ, 0x33, !PT ;  /* 0x00005e00ffbc9a12 */ /* 0x000fe200078e33ff */
[----:B------:R-:W-:Y:S01]  /*0790*/  UIADD3 UR14, UR11, UR14, URZ ;  /* 0x0000000e0b0e7290 */ /* 0x000fe2000fffe03f */
[----:B------:R-:W-:Y:S01]  /*07a0*/  MOV R3, UR15 ;  /* 0x0000000f00037c02 */ /* 0x000fe20008000f00 */
[----:B------:R-:W-:Y:S01]  /*07b0*/  ULDC.64 UR20, c[0x0][0x308] ;  /* 0x0000c20000147ab9 */ /* 0x000fe20000000a00 */
[----:B------:R-:W-:Y:S01]  /*07c0*/  SHF.R.S32.HI R187, RZ, 0x1f, R188 ;  /* 0x0000001fffbb7819 */ /* 0x000fe200000114bc */
[----:B------:R-:W-:Y:S02]  /*07d0*/  UIADD3.X UR12, UR30, UR13, UR23, UP1, !UPT ;  /* 0x0000000d1e0c7290 */ /* 0x000fe40008ffe417 */
[----:B------:R-:W-:Y:S01]  /*07e0*/  ULEA UR28, UP1, UR29, UR20, 0x1 ;  /* 0x000000141d1c7291 */ /* 0x000fe2000f82083f */
[----:B------:R-:W-:Y:S01]  /*07f0*/  MOV R5, UR14 ;  /* 0x0000000e00057c02 */ /* 0x000fe20008000f00 */
[C---:B------:R-:W-:Y:S01]  /*0800*/  IMAD R9, R187.reuse, c[0x0][0x1a8], RZ ;  /* 0x00006a00bb097a24 */ /* 0x040fe200078e02ff */
[----:B------:R-:W-:Y:S01]  /*0810*/  ULDC UR14, c[0x0][0x16c] ;  /* 0x00005b00000e7ab9 */ /* 0x000fe20000000800 */
[----:B------:R-:W-:Y:S01]  /*0820*/  IMAD R11, R187, c[0x0][0x1c8], RZ ;  /* 0x00007200bb0b7a24 */ /* 0x000fe200078e02ff */
[----:B------:R-:W-:Y:S01]  /*0830*/  ULEA.HI.X UR29, UR29, UR21, UR12, 0x1, UP1 ;  /* 0x000000151d1d7291 */ /* 0x000fe200088f0c0c */
[----:B------:R-:W-:Y:S01]  /*0840*/  IMAD.WIDE.U32 R2, R188, c[0x0][0x1a8], R2 ;  /* 0x00006a00bc027a25 */ /* 0x000fe200078e0002 */
[----:B------:R-:W-:-:S02]  /*0850*/  UISETP.GE.AND UP1, UPT, UR26, 0x1, UPT ;  /* 0x000000011a00788c */ /* 0x000fc4000bf26270 */
[----:B------:R-:W-:Y:S01]  /*0860*/  ULDC UR12, c[0x0][0x164] ;  /* 0x00005900000c7ab9 */ /* 0x000fe20000000800 */
[C---:B------:R-:W-:Y:S01]  /*0870*/  IMAD R9, R188.reuse, c[0x0][0x1ac], R9 ;  /* 0x00006b00bc097a24 */ /* 0x040fe200078e0209 */
[----:B------:R-:W-:Y:S01]  /*0880*/  @UP0 UIMAD UR12, UR37, UR12, UR16 ;  /* 0x0000000c250c02a4 */ /* 0x000fe2000f8e0210 */
[----:B------:R-:W-:Y:S01]  /*0890*/  IMAD.WIDE.U32 R4, R188, c[0x0][0x1c8], R4 ;  /* 0x00007200bc047a25 */ /* 0x000fe200078e0004 */
[----:B------:R-:W-:Y:S01]  /*08a0*/  IADD3 R182, P0, R2, UR31, RZ ;  /* 0x0000001f02b67c10 */ /* 0x000fe2000ff1e0ff */
[----:B------:R-:W-:Y:S01]  /*08b0*/  ULDC.64 UR10, c[0x0][0x260] ;  /* 0x00009800000a7ab9 */ /* 0x000fe20000000a00 */
[----:B------:R-:W-:Y:S01]  /*08c0*/  IADD3 R9, R3, R9, RZ ;  /* 0x0000000903097210 */ /* 0x000fe20007ffe0ff */
[----:B------:R-:W-:Y:S01]  /*08d0*/  IMAD R11, R188, c[0x0][0x1cc], R11 ;  /* 0x00007300bc0b7a24 */ /* 0x000fe200078e020b */
[----:B------:R-:W-:Y:S01]  /*08e0*/  @UP0 UIMAD UR12, UR12, UR26, URZ ;  /* 0x0000001a0c0c02a4 */ /* 0x000fe2000f8e023f */
[----:B------:R-:W-:Y:S01]  /*08f0*/  IADD3 R180, P2, R4, UR31, RZ ;  /* 0x0000001f04b47c10 */ /* 0x000fe2000ff5e0ff */
[----:B------:R-:W-:Y:S01]  /*0900*/  @UP0 UMOV UR13, 0x8 ;  /* 0x00000008000d0882 */ /* 0x000fe20000000000 */
[C---:B------:R-:W-:Y:S01]  /*0910*/  LEA R183, P1, R182.reuse, c[0x0][0x228], 0x1 ;  /* 0x00008a00b6b77a11 */ /* 0x040fe200078208ff */
[----:B------:R-:W-:Y:S01]  /*0920*/  @UP0 UIMAD UR12, UR12, UR14, URZ ;  /* 0x0000000e0c0c02a4 */ /* 0x000fe2000f8e023f */
[----:B------:R-:W-:Y:S01]  /*0930*/  IADD3 R3, R5, R11, RZ ;  /* 0x0000000b05037210 */ /* 0x000fe20007ffe0ff */
[----:B------:R-:W-:Y:S01]  /*0940*/  UMOV UR4, URZ ;  /* 0x0000003f00047c82 */ /* 0x000fe20008000000 */
[----:B------:R-:W-:Y:S01]  /*0950*/  IADD3.X R5, R9, UR30, RZ, P0, !PT ;  /* 0x0000001e09057c10 */ /* 0x000fe200087fe4ff */
[----:B------:R-:W-:Y:S01]  /*0960*/  @UP0 UIMAD.WIDE UR10, UR12, UR13, UR10 ;  /* 0x0000000d0c0a02a5 */ /* 0x000fe2000f8e020a */
[----:B------:R-:W-:Y:S01]  /*0970*/  PLOP3.LUT P0, PT, PT, PT, UP1, 0x80, 0x0 ;  /* 0x000000000000781c */ /* 0x000fe20003f0f018 */
[----:B------:R-:W-:Y:S01]  /*0980*/  UMOV UR5, URZ ;  /* 0x0000003f00057c82 */ /* 0x000fe20008000000 */
[----:B------:R-:W-:Y:S01]  /*0990*/  IADD3.X R3, R3, UR30, RZ, P2, !PT ;  /* 0x0000001e03037c10 */ /* 0x000fe200097fe4ff */
[----:B------:R-:W-:Y:S01]  /*09a0*/  UMOV UR12, UR8 ;  /* 0x00000008000c7c82 */ /* 0x000fe20008000000 */
[----:B------:R-:W-:Y:S01]  /*09b0*/  LEA.HI.X R182, R182, c[0x0][0x22c], R5, 0x1, P1 ;  /* 0x00008b00b6b67a11 */ /* 0x000fe200008f0c05 */
[----:B------:R-:W-:-:S02]  /*09c0*/  UMOV UR13, UR9 ;  /* 0x00000009000d7c82 */ /* 0x000fc40008000000 */
[----:B------:R-:W-:Y:S02]  /*09d0*/  UMOV UR14, UR6 ;  /* 0x00000006000e7c82 */ /* 0x000fe40008000000 */
[----:B------:R-:W-:Y:S02]  /*09e0*/  UMOV UR15, UR7 ;  /* 0x00000007000f7c82 */ /* 0x000fe40008000000 */
[----:B------:R-:W-:Y:S02]  /*09f0*/  @!UP0 UMOV UR10, URZ ;  /* 0x0000003f000a8c82 */ /* 0x000fe40008000000 */
[----:B------:R-:W-:Y:S01]  /*0a00*/  @!UP0 UMOV UR11, URZ ;  /* 0x0000003f000b8c82 */ /* 0x000fe20008000000 */
[----:B--2---:R0:W1:Y:S01]  /*0a10*/  @P3 R2UR UR4, R6 ;  /* 0x00000000060433c2 */ /* 0x00406200000e0000 */
[----:B------:R-:W-:-:S04]  /*0a20*/  LEA R181, P3, R180, c[0x0][0x230], 0x1 ;  /* 0x00008c00b4b57a11 */ /* 0x000fc800078608ff */
[----:B------:R-:W-:-:S03]  /*0a30*/  LEA.HI.X R180, R180, c[0x0][0x234], R3, 0x1, P3 ;  /* 0x00008d00b4b47a11 */ /* 0x000fc600018f0c03 */
[----:B----4-:R0:W2:Y:S01]  /*0a40*/  @P4 R2UR UR5, R7 ;  /* 0x00000000070543c2 */ /* 0x0100a200000e0000 */
[----:B------:R-:W-:Y:S05]  /*0a50*/  @!P0 BRA `(.L_x_5683) ;  /* 0x0000cad000008947 */ /* 0x000fea0003800000 */
[----:B------:R-:W3:Y:S01]  /*0a60*/  S2R R184, SR_TID.X ;  /* 0x0000000000b87919 */ /* 0x000ee20000002100 */
[----:B------:R-:W-:Y:S01]  /*0a70*/  MOV R185, RZ ;  /* 0x000000ff00b97202 */ /* 0x000fe20000000f00 */
[----:B------:R-:W-:Y:S01]  /*0a80*/  UMOV UR26, UR19 ;  /* 0x00000013001a7c82 */ /* 0x000fe20008000000 */
[----:B------:R-:W-:Y:S01]  /*0a90*/  MOV R186, RZ ;  /* 0x000000ff00ba7202 */ /* 0x000fe20000000f00 */
        /* <DEDUP_REMOVED lines=22> */
.L_x_5763:
        /* <DEDUP_REMOVED lines=11> */
[----:B------:R-:W-:Y:S02]  /*0cb0*/  ISETP.GE.AND P2, PT, R175, UR31, PT ;  /* 0x0000001faf007c0c */ /* 0x000fe4000bf46270 */
[----:B------:R-:W-:Y:S02]  /*0cc0*/  ISETP.GE.AND P3, PT, R174, UR31, PT ;  /* 0x0000001fae007c0c */ /* 0x000fe4000bf66270 */
[----:B------:R-:W-:-:S05]  /*0cd0*/  ISETP.GE.AND P4, PT, R173, UR31, PT ;  /* 0x0000001fad007c0c */ /* 0x000fca000bf86270 */
[----:B------:R3:W4:Y:S01]  /*0ce0*/  @!P0 LDG.E.U16 R5, [R2.64] ;  /* 0x0000002002058981 */ /* 0x000722000c1e1500 */
[----:B------:R-:W-:Y:S02]  /*0cf0*/  ISETP.GE.AND P0, PT, R177, UR31, PT ;  /* 0x0000001fb1007c0c */ /* 0x000fe4000bf06270 */
[----:B------:R-:W-:Y:S02]  /*0d00*/  PRMT R0, RZ, 0x7610, R0 ;  /* 0x00007610ff007816 */ /* 0x000fe40000000000 */
[----:B0-----:R-:W-:Y:S02]  /*0d10*/  PRMT R7, RZ, 0x7610, R7 ;  /* 0x00007610ff077816 */ /* 0x001fe40000000007 */
[----:B------:R-:W-:Y:S02]  /*0d20*/  PRMT R4, RZ, 0x7610, R4 ;  /* 0x00007610ff047816 */ /* 0x000fe40000000004 */
[----:B------:R-:W-:Y:S02]  /*0d30*/  PRMT R9, RZ, 0x7610, R9 ;  /* 0x00007610ff097816 */ /* 0x000fe40000000009 */
[----:B------:R-:W-:Y:S01]  /*0d40*/  PRMT R6, RZ, 0x7610, R6 ;  /* 0x00007610ff067816 */ /* 0x000fe20000000006 */
[----:B------:R3:W5:Y:S01]  /*0d50*/  @!P1 LDG.E.U16 R7, [R2.64+0x80] ;  /* 0x0000802002079981 */ /* 0x000762000c1e1500 */
[----:B------:R-:W-:-:S03]  /*0d60*/  ISETP.GE.AND P1, PT, R171, UR31, PT ;  /* 0x0000001fab007c0c */ /* 0x000fc6000bf26270 */
[----:B--2---:R3:W2:Y:S01]  /*0d70*/  @!P0 LDG.E.U16 R0, [R2.64+0x40] ;  /* 0x0000402002008981 */ /* 0x0046a2000c1e1500 */
        /* <DEDUP_REMOVED lines=44> */
[----:B---3--:R-:W-:-:S02]  /*1040*/  IADD3 R2, R179, 0xc0, RZ ;  /* 0x000000c0b3027810 */ /* 0x008fc40007ffe0ff */
        /* <DEDUP_REMOVED lines=25> */
[C---:B------:R-:W-:Y:S02]  /*11e0*/  SHF.L.U32 R145, R118.reuse, 0x1, RZ ;  /* 0x0000000176917819 */ /* 0x040fe400000006ff */
[----:B------:R-:W-:Y:S02]  /*11f0*/  SHF.L.U64.HI R146, R118, 0x1, R119 ;  /* 0x0000000176927819 */ /* 0x000fe40000010277 */
[----:B------:R-:W-:-:S04]  /*1200*/  IADD3 R120, P0, R145, UR26, RZ ;  /* 0x0000001a91787c10 */ /* 0x000fc8000ff1e0ff */
[----:B------:R-:W-:Y:S02]  /*1210*/  IADD3.X R121, R146, UR27, RZ, P0, !PT ;  /* 0x0000001b92797c10 */ /* 0x000fe400087fe4ff */
        /* <DEDUP_REMOVED lines=8> */
[----:B------:R-:W-:Y:S01]  /*12a0*/  PRMT R18, RZ, 0x7610, R18 ;  /* 0x00007610ff127816 */ /* 0x000fe20000000012 */
[----:B----4-:R-:W-:Y:S04]  /*12b0*/  STS.U16 [R162], R5 ;  /* 0x00000005a2007388 */ /* 0x010fe80000000400 */
[----:B--2---:R0:W-:Y:S04]  /*12c0*/  STS.U16 [R161+0x40], R0 ;  /* 0x00004000a1007388 */ /* 0x0041e80000000400 */
[----:B-----5:R-:W-:Y:S01]  /*12d0*/  STS.U16 [R160+0x80], R7 ;  /* 0x00008007a0007388 */ /* 0x020fe20000000400 */
[----:B0-----:R-:W-:-:S03]  /*12e0*/  IADD3 R0, R179, 0x160, RZ ;  /* 0x00000160b3007810 */ /* 0x001fc60007ffe0ff */
[----:B------:R0:W-:Y:S01]  /*12f0*/  STS.U16 [R159+0xc0], R4 ;  /* 0x0000c0049f007388 */ /* 0x0001e20000000400 */
[----:B------:R-:W-:-:S03]  /*1300*/  LEA.HI.SX32 R0, R0, R179, 0x1b ;  /* 0x000000b300007211 */ /* 0x000fc600078fdaff */
[----:B------:R-:W-:Y:S04]  /*1310*/  STS.U16 [R158+0x100], R9 ;  /* 0x000100099e007388 */ /* 0x000fe80000000400 */
[----:B------:R2:W-:Y:S01]  /*1320*/  STS.U16 [R157+0x140], R6 ;  /* 0x000140069d007388 */ /* 0x0005e20000000400 */
[C---:B0-----:R-:W-:Y:S02]  /*1330*/  IADD3 R4, R179.reuse, 0x1a0, RZ ;  /* 0x000001a0b3047810 */ /* 0x041fe40007ffe0ff */
[----:B------:R-:W-:Y:S02]  /*1340*/  SHF.L.U32 R151, R0, 0x1, RZ ;  /* 0x0000000100977819 */ /* 0x000fe400000006ff */
[----:B------:R-:W-:Y:S02]  /*1350*/  LEA.HI.SX32 R4, R4, R179, 0x1b ;  /* 0x000000b304047211 */ /* 0x000fe400078fdaff */
[----:B--2---:R-:W-:-:S02]  /*1360*/  IADD3 R6, R179, 0x1c0, RZ ;  /* 0x000001c0b3067810 */ /* 0x004fc40007ffe0ff */
[----:B------:R-:W-:Y:S01]  /*1370*/  SHF.L.U32 R0, R179, 0x4, RZ ;  /* 0x00000004b3007819 */ /* 0x000fe200000006ff */
[----:B------:R-:W-:Y:S01]  /*1380*/  STS.U16 [R156+0x180], R11 ;  /* 0x0001800b9c007388 */ /* 0x000fe20000000400 */
[----:B------:R-:W-:Y:S01]  /*1390*/  LEA.HI.SX32 R6, R6, R179, 0x1b ;  /* 0x000000b306067211 */ /* 0x000fe200078fdaff */
[----:B------:R-:W-:Y:S01]  /*13a0*/  IMAD.SHL.U32 R149, R4, 0x2, RZ ;  /* 0x0000000204957824 */ /* 0x000fe200078e00ff */
[----:B------:R-:W-:Y:S01]  /*13b0*/  LEA.HI.SX32 R0, R0, R0, 0x1b ;  /* 0x0000000000007211 */ /* 0x000fe200078fdaff */
[----:B------:R-:W-:Y:S01]  /*13c0*/  STS.U16 [R155+0x1c0], R8 ;  /* 0x0001c0089b007388 */ /* 0x000fe20000000400 */
[----:B------:R-:W-:-:S03]  /*13d0*/  SHF.L.U32 R148, R6, 0x1, RZ ;  /* 0x0000000106947819 */ /* 0x000fc600000006ff */
        /* <DEDUP_REMOVED lines=28> */
[----:B------:R-:W-:-:S04]  /*15a0*/  LEA R6, P1, R118, UR28, 0x1 ;  /* 0x0000001c76067c11 */ /* 0x000fc8000f8208ff */
[C---:B------:R-:W-:Y:S01]  /*15b0*/  LEA.HI.X R7, R118.reuse, UR29, R119, 0x1, P1 ;  /* 0x0000001d76077c11 */ /* 0x040fe200088f0c77 */
[----:B------:R-:W5:Y:S01]  /*15c0*/  @!P0 LDG.E.U16 R2, [R120.64+0x40] ;  /* 0x0000402078028981 */ /* 0x000f62000c1e1500 */
[----:B------:R-:W-:Y:S02]  /*15d0*/  ISETP.GE.AND P0, PT, R171, UR31, PT ;  /* 0x0000001fab007c0c */ /* 0x000fe4000bf06270 */
[----:B------:R-:W-:Y:S02]  /*15e0*/  ISETP.GE.AND P1, PT, R118, UR31, PT ;  /* 0x0000001f76007c0c */ /* 0x000fe4000bf26270 */
[----:B------:R-:W-:-:S09]  /*15f0*/  PRMT R13, RZ, 0x7610, R13 ;  /* 0x00007610ff0d7816 */ /* 0x000fd2000000000d */
[----:B------:R-:W5:Y:S01]  /*1600*/  @!P0 LDG.E.U16 R10, [R120.64+0x1c0] ;  /* 0x0001c020780a8981 */ /* 0x000f62000c1e1500 */
[----:B------:R-:W-:Y:S02]  /*1610*/  ISETP.GE.AND P0, PT, R170, UR31, PT ;  /* 0x0000001faa007c0c */ /* 0x000fe4000bf06270 */
[----:B------:R-:W-:Y:S01]  /*1620*/  PRMT R9, RZ, 0x7610, R9 ;  /* 0x00007610ff097816 */ /* 0x000fe20000000009 */
[----:B------:R-:W5:Y:S01]  /*1630*/  @!P1 LDG.E.U16 R3, [R120.64] ;  /* 0x0000002078039981 */ /* 0x000f62000c1e1500 */
[----:B------:R-:W-:Y:S02]  /*1640*/  PRMT R4, RZ, 0x7610, R4 ;  /* 0x00007610ff047816 */ /* 0x000fe40000000004 */
[----:B------:R-:W-:Y:S02]  /*1650*/  PRMT R5, RZ, 0x7610, R5 ;  /* 0x00007610ff057816 */ /* 0x000fe40000000005 */
[----:B------:R-:W-:Y:S01]  /*1660*/  PRMT R11, RZ, 0x7610, R11 ;  /* 0x00007610ff0b7816 */ /* 0x000fe2000000000b */
[----:B------:R-:W5:Y:S01]  /*1670*/  @!P2 LDG.E.U16 R9, [R120.64+0x100] ;  /* 0x000100207809a981 */ /* 0x000f62000c1e1500 */
[----:B------:R-:W-:-:S03]  /*1680*/  PRMT R8, RZ, 0x7610, R8 ;  /* 0x00007610ff087816 */ /* 0x000fc60000000008 */
[----:B------:R-:W5:Y:S01]  /*1690*/  @!P0 LDG.E.U16 R13, [R120.64+0x200] ;  /* 0x00020020780d8981 */ /* 0x000f62000c1e1500 */
[----:B------:R-:W-:Y:S02]  /*16a0*/  ISETP.GE.AND P0, PT, R169, UR31, PT ;  /* 0x0000001fa9007c0c */ /* 0x000fe4000bf06270 */
[----:B------:R-:W-:Y:S01]  /*16b0*/  ISETP.GE.AND P1, PT, R168, UR31, PT ;  /* 0x0000001fa8007c0c */ /* 0x000fe2000bf26270 */
[----:B------:R-:W5:Y:S01]  /*16c0*/  @!P3 LDG.E.U16 R4, [R120.64+0xc0] ;  /* 0x0000c0207804b981 */ /* 0x000f62000c1e1500 */
[----:B------:R-:W-:Y:S02]  /*16d0*/  ISETP.GE.AND P2, PT, R167, UR31, PT ;  /* 0x0000001fa7007c0c */ /* 0x000fe4000bf46270 */
[----:B------:R-:W-:Y:S01]  /*16e0*/  ISETP.GE.AND P3, PT, R166, UR31, PT ;  /* 0x0000001fa6007c0c */ /* 0x000fe2000bf66270 */
[----:B------:R-:W5:Y:S01]  /*16f0*/  @!P4 LDG.E.U16 R5, [R120.64+0x80] ;  /* 0x000080207805c981 */ /* 0x000f62000c1e1500 */
[----:B------:R-:W-:-:S03]  /*1700*/  ISETP.GE.AND P4, PT, R165, UR31, PT ;  /* 0x0000001fa5007c0c */ /* 0x000fc6000bf86270 */
[----:B------:R-:W5:Y:S01]  /*1710*/  @!P5 LDG.E.U16 R11, [R120.64+0x180] ;  /* 0x00018020780bd981 */ /* 0x000f62000c1e1500 */
[----:B------:R-:W-:-:S03]  /*1720*/  ISETP.GE.AND P5, PT, R164, UR31, PT ;  /* 0x0000001fa4007c0c */ /* 0x000fc6000bfa6270 */
[----:B------:R-:W5:Y:S01]  /*1730*/  @!P6 LDG.E.U16 R8, [R120.64+0x140] ;  /* 0x000140207808e981 */ /* 0x000f62000c1e1500 */
[----:B------:R-:W-:Y:S02]  /*1740*/  ISETP.GE.AND P6, PT, R163, UR31, PT ;  /* 0x0000001fa3007c0c */ /* 0x000fe4000bfc6270 */
[----:B--2---:R-:W-:Y:S02]  /*1750*/  PRMT R12, RZ, 0x7610, R12 ;  /* 0x00007610ff0c7816 */ /* 0x004fe4000000000c */
[----:B------:R-:W-:Y:S02]  /*1760*/  PRMT R15, RZ, 0x7610, R15 ;  /* 0x00007610ff0f7816 */ /* 0x000fe4000000000f */
[----:B---3--:R-:W-:Y:S02]  /*1770*/  PRMT R14, RZ, 0x7610, R14 ;  /* 0x00007610ff0e7816 */ /* 0x008fe4000000000e */
[----:B------:R-:W-:Y:S01]  /*1780*/  PRMT R17, RZ, 0x7610, R17 ;  /* 0x00007610ff117816 */ /* 0x000fe20000000011 */
[----:B------:R-:W2:Y:S01]  /*1790*/  @!P0 LDG.E.U16 R12, [R120.64+0x240] ;  /* 0x00024020780c8981 */ /* 0x000ea2000c1e1500 */
[----:B----4-:R-:W-:-:S02]  /*17a0*/  PRMT R16, RZ, 0x7610, R16 ;  /* 0x00007610ff107816 */ /* 0x010fc40000000010 */
[----:B------:R-:W-:Y:S01]  /*17b0*/  PRMT R19, RZ, 0x7610, R19 ;  /* 0x00007610ff137816 */ /* 0x000fe20000000013 */
[----:B------:R-:W3:Y:S04]  /*17c0*/  @!P1 LDG.E.U16 R15, [R120.64+0x280] ;  /* 0x00028020780f9981 */ /* 0x000ee8000c1e1500 */
[----:B------:R-:W4:Y:S04]  /*17d0*/  @!P2 LDG.E.U16 R14, [R120.64+0x2c0] ;  /* 0x0002c020780ea981 */ /* 0x000f28000c1e1500 */
[----:B------:R-:W3:Y:S04]  /*17e0*/  @!P3 LDG.E.U16 R17, [R120.64+0x300] ;  /* 0x000300207811b981 */ /* 0x000ee8000c1e1500 */
        /* <DEDUP_REMOVED lines=40> */
[----:B------:R-:W2:Y:S04]  /*1a70*/  LDS.U16 R10, [R144+0x6] ;  /* 0x00000600900a7984 */ /* 0x000ea80000000400 */
[----:B------:R-:W1:Y:S04]  /*1a80*/  LDS.U16 R11, [R144+0x8] ;  /* 0x00000800900b7984 */ /* 0x000e680000000400 */
        /* <DEDUP_REMOVED lines=11> */
[----:B------:R-:W-:Y:S01]  /*1b40*/  BAR.SYNC.DEFER_BLOCKING 0x0 ;  /* 0x0000000000007b1d */ /* 0x000fe20000010000 */
[----:B0-----:R-:W-:-:S05]  /*1b50*/  PRMT R19, RZ, 0x7610, R19 ;  /* 0x00007610ff137816 */ /* 0x001fca0000000013 */
        /* <DEDUP_REMOVED lines=27> */
[----:B--2---:R-:W-:-:S05]  /*1d10*/  HADD2.F32 R5, -RZ, R5.H0_H0 ;  /* 0x20000005ff057230 */ /* 0x004fca0000004100 */
[----:B------:R-:W-:-:S05]  /*1d20*/  FADD.FTZ R111, R5, UR5 ;  /* 0x00000005056f7e21 */ /* 0x000fca0008010000 */
[----:B------:R-:W-:Y:S01]  /*1d30*/  FSETP.GTU.FTZ.AND P5, PT, R111, 20, PT ;  /* 0x41a000006f00780b */ /* 0x000fe20003fbc000 */
[----:B---3--:R-:W-:Y:S02]  /*1d40*/  HADD2.F32 R8, -RZ, R8.H0_H0 ;  /* 0x20000008ff087230 */ /* 0x008fe40000004100 */
[----:B----4-:R-:W-:Y:S02]  /*1d50*/  HADD2.F32 R9, -RZ, R9.H0_H0 ;  /* 0x20000009ff097230 */ /* 0x010fe40000004100 */
[----:B------:R-:W-:Y:S02]  /*1d60*/  HADD2.F32 R10, -RZ, R10.H0_H0 ;  /* 0x2000000aff0a7230 */ /* 0x000fe40000004100 */
[----:B-1----:R-:W-:Y:S02]  /*1d70*/  HADD2.F32 R11, -RZ, R11.H0_H0 ;  /* 0x2000000bff0b7230 */ /* 0x002fe40000004100 */
        /* <DEDUP_REMOVED lines=64> */
.L_x_5685:
[----:B------:R-:W-:Y:S05]  /*2180*/  BSYNC B0 ;  /* 0x0000000000007941 */ /* 0x000fea0003800000 */
.L_x_5684:
        /* <DEDUP_REMOVED lines=36> */
.L_x_5687:
[----:B------:R-:W-:Y:S05]  /*23d0*/  BSYNC B0 ;  /* 0x0000000000007941 */ /* 0x000fea0003800000 */
.L_x_5686:
        /* <DEDUP_REMOVED lines=36> */
.L_x_5689:
[----:B------:R-:W-:Y:S05]  /*2620*/  BSYNC B0 ;  /* 0x0000000000007941 */ /* 0x000fea0003800000 */
.L_x_5688:
        /* <DEDUP_REMOVED lines=36> */
.L_x_5691:
[----:B------:R-:W-:Y:S05]  /*2870*/  BSYNC B0 ;  /* 0x0000000000007941 */ /* 0x000fea0003800000 */
.L_x_5690:
        /* <DEDUP_REMOVED lines=36> */
.L_x_5693:
[----:B------:R-:W-:Y:S05]  /*2ac0*/  BSYNC B0 ;  /* 0x0000000000007941 */ /* 0x000fea0003800000 */
.L_x_5692:
        /* <DEDUP_REMOVED lines=36> */
.L_x_5695:
[----:B------:R-:W-:Y:S05]  /*2d10*/  BSYNC B0 ;  /* 0x0000000000007941 */ /* 0x000fea0003800000 */
.L_x_5694:
        /* <DEDUP_REMOVED lines=36> */
.L_x_5697:
[----:B------:R-:W-:Y:S05]  /*2f60*/  BSYNC B0 ;  /* 0x0000000000007941 */ /* 0x000fea0003800000 */
.L_x_5696:
        /* <DEDUP_REMOVED lines=36> */
.L_x_5699:
[----:B------:R-:W-:Y:S05]  /*31b0*/  BSYNC B0 ;  /* 0x0000000000007941 */ /* 0x000fea0003800000 */
.L_x_5698:
        /* <DEDUP_REMOVED lines=36> */
.L_x_5701:
[----:B------:R-:W-:Y:S05]  /*3400*/  BSYNC B0 ;  /* 0x0000000000007941 */ /* 0x000fea0003800000 */
.L_x_5700:
        /* <DEDUP_REMOVED lines=36> */
.L_x_5703:
[----:B------:R-:W-:Y:S05]  /*3650*/  BSYNC B0 ;  /* 0x0000000000007941 */ /* 0x000fea0003800000 */
.L_x_5702:
[----:B------:R-:W-:Y:S01]  /*3660*/  USHF.R.S32.HI UR40, URZ, 0x1f, UR39 ;  /* 0x0000001f3f287899 */ /* 0x000fe20008011427 */
[----:B------:R-:W-:Y:S01]  /*3670*/  BSSY B0, `(.L_x_5704) ;  /* 0x0000022000007945 */ /* 0x000fe20003800000 */
[----:B------:R-:W-:Y:S01]  /*3680*/  FSETP.GTU.FTZ.AND P2, PT, R97, 20, PT ;  /* 0x41a000006100780b */ /* 0x000fe20003f5c000 */
[----:B------:R-:W-:Y:S07]  /*3690*/  @P1 BRA `(.L_x_5705) ;  /* 0x000001f000001947 */ /* 0x000fee0003800000 */
        /* <DEDUP_REMOVED lines=31> */
.L_x_5705:
[----:B------:R-:W-:Y:S05]  /*3890*/  BSYNC B0 ;  /* 0x0000000000007941 */ /* 0x000fea0003800000 */
.L_x_5704:
[----:B------:R-:W-:Y:S01]  /*38a0*/  BSSY B0, `(.L_x_5706) ;  /* 0x0000021000007945 */ /* 0x000fe20003800000 */
        /* <DEDUP_REMOVED lines=32> */
.L_x_5707:
[----:B------:R-:W-:Y:S05]  /*3ab0*/  BSYNC B0 ;  /* 0x0000000000007941 */ /* 0x000fea0003800000 */
.L_x_5706:
[----:B------:R-:W-:Y:S01]  /*3ac0*/  BSSY B0, `(.L_x_5708) ;  /* 0x0000021000007945 */ /* 0x000fe20003800000 */
        /* <DEDUP_REMOVED lines=32> */
.L_x_5709:
[----:B------:R-:W-:Y:S05]  /*3cd0*/  BSYNC B0 ;  /* 0x0000000000007941 */ /* 0x000fea0003800000 */
.L_x_5708:
        /* <DEDUP_REMOVED lines=33> */
.L_x_5711:
[----:B------:R-:W-:Y:S05]  /*3ef0*/  BSYNC B0 ;  /* 0x0000000000007941 */ /* 0x000fea0003800000 */
.L_x_5710:
        /* <DEDUP_REMOVED lines=33> */
.L_x_5713:
[----:B------:R-:W-:Y:S05]  /*4110*/  BSYNC B0 ;  /* 0x0000000000007941 */ /* 0x000fea0003800000 */
.L_x_5712:
[----:B------:R-:W-:Y:S01]  /*4120*/  BSSY B0, `(.L_x_5714) ;  /* 0x0000021000007945 */ /* 0x000fe20003800000 */
        /* <DEDUP_REMOVED lines=32> */
.L_x_5715:
[----:B------:R-:W-:Y:S05]  /*4330*/  BSYNC B0 ;  /* 0x0000000000007941 */ /* 0x000fea0003800000 */
.L_x_5714:
        /* <DEDUP_REMOVED lines=8> */
[----:B------:R-:W-:Y:S01]  /*43c0*/  UIMAD UR7, UR37, UR9, UR7 ;  /* 0x00000009250772a4 */ /* 0x000fe2000f8e0207 */
[----:B------:R-:W-:Y:S01]  /*43d0*/  MOV R5, UR40 ;  /* 0x0000002800057c02 */ /* 0x000fe20008000f00 */
[----:B------:R-:W-:Y:S01]  /*43e0*/  UIMAD UR8, UR38, UR20, URZ ;  /* 0x00000014260872a4 */ /* 0x000fe2000f8e023f */
[C---:B------:R-:W-:Y:S01]  /*43f0*/  @!P0 IMAD.WIDE.U32 R2, R7.reuse, c[0x0][0x1f0], R2 ;  /* 0x00007c0007028a25 */ /* 0x040fe200078e0002 */
[----:B------:R-:W-:Y:S01]  /*4400*/  UIMAD.WIDE.U32 UR18, UR37, UR20, URZ ;  /* 0x00000014251272a5 */ /* 0x000fe2000f8e003f */
[----:B------:R-:W-:Y:S01]  /*4410*/  LDS.U16 R36, [R144] ;  /* 0x0000000090247984 */ /* 0x000fe20000000400 */
[----:B------:R-:W-:Y:S01]  /*4420*/  UIMAD UR41, UR37, UR21, UR8 ;  /* 0x00000015252972a4 */ /* 0x000fe2000f8e0208 */
[----:B------:R-:W-:Y:S01]  /*4430*/  @!P0 IMAD.WIDE.U32 R4, R7, c[0x0][0x200], R4 ;  /* 0x0000800007048a25 */ /* 0x000fe200078e0004 */
[----:B------:R-:W-:Y:S01]  /*4440*/  @!P0 IADD3 R3, R3, UR7, RZ ;  /* 0x0000000703038c10 */ /* 0x000fe2000fffe0ff */
[----:B------:R-:W-:Y:S01]  /*4450*/  ULDC.64 UR20, c[0x0][0x1f8] ;  /* 0x00007e0000147ab9 */ /* 0x000fe20000000a00 */
[----:B------:R-:W-:Y:S01]  /*4460*/  MOV R7, UR16 ;  /* 0x0000001000077c02 */ /* 0x000fe20008000f00 */
[----:B------:R-:W-:Y:S01]  /*4470*/  ULDC UR34, c[0x0][0x174] ;  /* 0x00005d0000227ab9 */ /* 0x000fe20000000800 */
[----:B------:R-:W-:Y:S01]  /*4480*/  @!P0 IADD3 R5, R5, UR41, RZ ;  /* 0x0000002905058c10 */ /* 0x000fe2000fffe0ff */
[----:B------:R-:W-:Y:S01]  /*4490*/  ULDC.64 UR8, c[0x0][0x208] ;  /* 0x0000820000087ab9 */ /* 0x000fe20000000a00 */
[----:B------:R-:W1:Y:S01]  /*44a0*/  LDS.U16 R94, [R144+0x2] ;  /* 0x00000200905e7984 */ /* 0x000e620000000400 */
[----:B------:R-:W-:Y:S01]  /*44b0*/  UIMAD UR35, UR17, UR20, URZ ;  /* 0x00000014112372a4 */ /* 0x000fe2000f8e023f */
[C---:B------:R-:W-:Y:S01]  /*44c0*/  @!P0 IMAD.WIDE.U32 R2, R7.reuse, c[0x0][0x1f8], R2 ;  /* 0x00007e0007028a25 */ /* 0x040fe200078e0002 */
[----:B------:R-:W-:Y:S01]  /*44d0*/  UIADD3 UR23, UR23, UR7, URZ ;  /* 0x0000000717177290 */ /* 0x000fe2000fffe03f */
[----:B------:R-:W2:Y:S01]  /*44e0*/  LDS.U16 R93, [R144+0x4] ;  /* 0x00000400905d7984 */ /* 0x000ea20000000400 */
[----:B------:R-:W-:Y:S01]  /*44f0*/  UIADD3 UR34, UR6, -UR34, URZ ;  /* 0x8000002206227290 */ /* 0x000fe2000fffe03f */
[----:B------:R-:W-:Y:S01]  /*4500*/  @!P0 IMAD.WIDE.U32 R4, R7, c[0x0][0x208], R4 ;  /* 0x0000820007048a25 */ /* 0x000fe200078e0004 */
[----:B------:R-:W-:Y:S01]  /*4510*/  UIMAD UR7, UR17, UR8, URZ ;  /* 0x00000008110772a4 */ /* 0x000fe2000f8e023f */
[C---:B------:R-:W-:Y:S01]  /*4520*/  @!P0 IADD3 R8, P1, R118.reuse, R2, RZ ;  /* 0x0000000276088210 */ /* 0x040fe20007f3e0ff */
[----:B------:R-:W-:Y:S01]  /*4530*/  UIADD3 UR19, UR19, UR41, URZ ;  /* 0x0000002913137290 */ /* 0x000fe2000fffe03f */
[C---:B------:R-:W-:Y:S01]  /*4540*/  LEA R2, P2, R118.reuse, c[0x0][0x258], 0x1 ;  /* 0x0000960076027a11 */ /* 0x040fe200078408ff */
[----:B------:R-:W-:Y:S01]  /*4550*/  UIMAD UR36, UR16, UR21, UR35 ;  /* 0x00000015102472a4 */ /* 0x000fe2000f8e0223 */
[----:B------:R-:W3:Y:S01]  /*4560*/  LDS.U16 R47, [R144+0x6] ;  /* 0x00000600902f7984 */ /* 0x000ee20000000400 */
[----:B------:R-:W-:Y:S01]  /*4570*/  UIMAD UR7, UR16, UR9, UR7 ;  /* 0x00000009100772a4 */ /* 0x000fe2000f8e0207 */
[C---:B------:R-:W-:Y:S01]  /*4580*/  LEA.HI.X R0, R118.reuse, c[0x0][0x25c], R119, 0x1, P2 ;  /* 0x0000970076007a11 */ /* 0x040fe200010f0c77 */
[----:B------:R-:W-:Y:S01]  /*4590*/  UIMAD.WIDE.U32 UR20, UR16, UR20, UR22 ;  /* 0x00000014101472a5 */ /* 0x000fe2000f8e0016 */
[----:B------:R-:W4:Y:S01]  /*45a0*/  LDS.U16 R91, [R144+0x8] ;  /* 0x00000800905b7984 */ /* 0x000f220000000400 */
[----:B------:R-:W-:Y:S01]  /*45b0*/  UIMAD UR34, UR34, -0x200, URZ ;  /* 0xfffffe00222278a4 */ /* 0x000fe2000f8e023f */
[C---:B------:R-:W-:Y:S01]  /*45c0*/  @!P0 IADD3.X R9, R119.reuse, UR36, R3, P1, !PT ;  /* 0x0000002477098c10 */ /* 0x040fe20008ffe403 */
[----:B------:R-:W-:Y:S01]  /*45d0*/  UIMAD.WIDE.U32 UR8, UR16, UR8, UR18 ;  /* 0x00000008100872a5 */ /* 0x000fe2000f8e0012 */
[C---:B------:R-:W-:Y:S01]  /*45e0*/  @!P0 IADD3 R3, P1, R118.reuse, R4, RZ ;  /* 0x0000000476038210 */ /* 0x040fe20007f3e0ff */
[----:B------:R-:W-:Y:S01]  /*45f0*/  USHF.R.S32.HI UR35, URZ, 0x1f, UR34 ;  /* 0x0000001f3f237899 */ /* 0x000fe20008011422 */
[----:B------:R-:W5:Y:S01]  /*4600*/  LDS.U16 R90, [R144+0xa] ;  /* 0x00000a00905a7984 */ /* 0x000f620000000400 */
[----:B------:R-:W-:Y:S01]  /*4610*/  UIADD3 UR19, UP0, UR34, UR20, URZ ;  /* 0x0000001422137290 */ /* 0x000fe2000ff1e03f */
[----:B------:R-:W-:Y:S01]  /*4620*/  @!P0 IADD3.X R6, R119, UR7, R5, P1, !PT ;  /* 0x0000000777068c10 */ /* 0x000fe20008ffe405 */
[----:B------:R-:W-:Y:S01]  /*4630*/  UIADD3 UR18, UP1, UR34, UR8, URZ ;  /* 0x0000000822127290 */ /* 0x000fe2000ff3e03f */
[C---:B------:R-:W-:Y:S01]  /*4640*/  LEA R16, P1, R118.reuse, c[0x0][0x268], 0x1 ;  /* 0x00009a0076107a11 */ /* 0x040fe200078208ff */
[----:B------:R-:W-:Y:S01]  /*4650*/  UIADD3.X UR20, UR35, UR36, UR21, UP0, !UPT ;  /* 0x0000002423147290 */ /* 0x000fe200087fe415 */
[----:B------:R-:W-:Y:S01]  /*4660*/  @!P0 LEA R4, P3, R3, c[0x0][0x258], 0x1 ;  /* 0x0000960003048a11 */ /* 0x000fe200078608ff */
[----:B------:R-:W-:Y:S01]  /*4670*/  UIADD3.X UR8, UR35, UR7, UR9, UP1, !UPT ;  /* 0x0000000723087290 */ /* 0x000fe20008ffe409 */
[----:B------:R-:W-:Y:S01]  /*4680*/  IMAD.U32 R10, RZ, RZ, UR19 ;  /* 0x00000013ff0a7e24 */ /* 0x000fe2000f8e00ff */
[----:B------:R-:W-:Y:S01]  /*4690*/  MOV R13, UR18 ;  /* 0x00000012000d7c02 */ /* 0x000fe20008000f00 */
[----:B0-----:R-:W-:Y:S01]  /*46a0*/  LDS.U16 R30, [R144+0xc] ;  /* 0x00000c00901e7984 */ /* 0x001fe20000000400 */
[----:B------:R-:W-:-:S03]  /*46b0*/  LEA.HI.X R7, R118, c[0x0][0x26c], R119, 0x1, P1 ;  /* 0x00009b0076077a11 */ /* 0x000fc600008f0c77 */
[----:B------:R-:W-:Y:S01]  /*46c0*/  LDS.U16 R26, [R144+0xe] ;  /* 0x00000e00901a7984 */ /* 0x000fe20000000400 */
[----:B------:R-:W-:-:S03]  /*46d0*/  MOV R11, UR20 ;  /* 0x00000014000b7c02 */ /* 0x000fc60008000f00 */
[----:B------:R-:W-:Y:S01]  /*46e0*/  LDS.U16 R21, [R144+0x10] ;  /* 0x0000100090157984 */ /* 0x000fe20000000400 */
[----:B------:R-:W-:-:S03]  /*46f0*/  @!P0 LEA R18, P1, R8, c[0x0][0x268], 0x1 ;  /* 0x00009a0008128a11 */ /* 0x000fc600078208ff */
[----:B------:R-:W-:Y:S01]  /*4700*/  LDS.U16 R15, [R144+0x12] ;  /* 0x00001200900f7984 */ /* 0x000fe20000000400 */
[----:B------:R-:W-:Y:S02]  /*4710*/  LEA R16, P2, R10, R16, 0x1 ;  /* 0x000000100a107211 */ /* 0x000fe400078408ff */
[----:B------:R-:W-:Y:S02]  /*4720*/  PRMT R25, RZ, 0x7610, R25 ;  /* 0x00007610ff197816 */ /* 0x000fe40000000019 */
[----:B------:R-:W-:Y:S02]  /*4730*/  PRMT R20, RZ, 0x7610, R20 ;  /* 0x00007610ff147816 */ /* 0x000fe40000000014 */
[----:B------:R-:W-:Y:S02]  /*4740*/  PRMT R29, RZ, 0x7610, R29 ;  /* 0x00007610ff1d7816 */ /* 0x000fe4000000001d */
[----:B------:R-:W-:Y:S02]  /*4750*/  ISETP.GE.AND P5, PT, R172, UR31, PT ;  /* 0x0000001fac007c0c */ /* 0x000fe4000bfa6270 */
[----:B------:R-:W-:-:S02]  /*4760*/  ISETP.GE.AND P6, PT, R173, UR31, PT ;  /* 0x0000001fad007c0c */ /* 0x000fc4000bfc6270 */
        /* <DEDUP_REMOVED lines=19> */
[----:B-1----:R-:W-:Y:S01]  /*48a0*/  HADD2.F32 R94, -RZ, R94.H0_H0 ;  /* 0x2000005eff5e7230 */ /* 0x002fe20000004100 */
[----:B------:R-:W-:Y:S01]  /*48b0*/  LEA R2, P4, R13, R2, 0x1 ;  /* 0x000000020d027211 */ /* 0x000fe200078808ff */
[----:B------:R-:W-:Y:S01]  /*48c0*/  HADD2.F32 R36, -RZ, R36.H0_H0 ;  /* 0x20000024ff247230 */ /* 0x000fe20000004100 */
[----:B------:R-:W-:Y:S01]  /*48d0*/  MOV R12, UR8 ;  /* 0x00000008000c7c02 */ /* 0x000fe20008000f00 */
[----:B--2---:R-:W-:Y:S01]  /*48e0*/  HADD2.F32 R93, -RZ, R93.H0_H0 ;  /* 0x2000005dff5d7230 */ /* 0x004fe20000004100 */
[----:B------:R-:W-:Y:S01]  /*48f0*/  @!P0 LEA.HI.X R5, R3, c[0x0][0x25c], R6, 0x1, P3 ;  /* 0x0000970003058a11 */ /* 0x000fe200018f0c06 */
[----:B---3--:R-:W-:Y:S01]  /*4900*/  HADD2.F32 R47, -RZ, R47.H0_H0 ;  /* 0x2000002fff2f7230 */ /* 0x008fe20000004100 */
[----:B------:R-:W-:Y:S01]  /*4910*/  @!P0 LEA.HI.X R19, R8, c[0x0][0x26c], R9, 0x1, P1 ;  /* 0x00009b0008138a11 */ /* 0x000fe200008f0c09 */
[----:B------:R-:W-:Y:S01]  /*4920*/  LDS.U16 R6, [R144+0x1c] ;  /* 0x00001c0090067984 */ /* 0x000fe20000000400 */
[----:B------:R-:W-:Y:S01]  /*4930*/  LEA.HI.X R17, R10, R7, R11, 0x1, P2 ;  /* 0x000000070a117211 */ /* 0x000fe200010f0c0b */
[----:B----4-:R-:W-:Y:S01]  /*4940*/  HADD2.F32 R91, -RZ, R91.H0_H0 ;  /* 0x2000005bff5b7230 */ /* 0x010fe20000004100 */
[----:B------:R-:W-:Y:S01]  /*4950*/  LEA.HI.X R3, R13, R0, R12, 0x1, P4 ;  /* 0x000000000d037211 */ /* 0x000fe200020f0c0c */
[----:B------:R-:W-:Y:S01]  /*4960*/  LDS.U16 R11, [R144+0x16] ;  /* 0x00001600900b7984 */ /* 0x000fe20000000400 */
[----:B------:R-:W-:Y:S01]  /*4970*/  ISETP.GE.AND P3, PT, R175, UR31, PT ;  /* 0x0000001faf007c0c */ /* 0x000fe2000bf66270 */
[----:B-----5:R-:W-:Y:S01]  /*4980*/  HADD2.F32 R90, -RZ, R90.H0_H0 ;  /* 0x2000005aff5a7230 */ /* 0x020fe20000004100 */
[----:B------:R-:W-:Y:S01]  /*4990*/  PRMT R9, RZ, 0x7610, R9 ;  /* 0x00007610ff097816 */ /* 0x000fe20000000009 */
[----:B------:R-:W-:Y:S01]  /*49a0*/  LDS.U16 R13, [R144+0x14] ;  /* 0x00001400900d7984 */ /* 0x000fe20000000400 */
[----:B------:R-:W-:-:S03]  /*49b0*/  ULDC.64 UR18, c[0x0][0x2e8] ;  /* 0x0000ba0000127ab9 */ /* 0x000fc60000000a00 */
[----:B------:R-:W-:Y:S04]  /*49c0*/  LDS.U16 R8, [R144+0x18] ;  /* 0x0000180090087984 */ /* 0x000fe80000000400 */
[----:B------:R-:W-:Y:S04]  /*49d0*/  LDS.U16 R7, [R144+0x1a] ;  /* 0x00001a0090077984 */ /* 0x000fe80000000400 */
[----:B------:R-:W-:Y:S04]  /*49e0*/  LDS.U16 R0, [R144+0x1e] ;  /* 0x00001e0090007984 */ /* 0x000fe80000000400 */
[----:B------:R-:W-:Y:S01]  /*49f0*/  BAR.SYNC.DEFER_BLOCKING 0x0 ;  /* 0x0000000000007b1d */ /* 0x000fe20000010000 */
[----:B------:R-:W-:-:S13]  /*4a00*/  ISETP.GE.AND P1, PT, R174, UR31, PT ;  /* 0x0000001fae007c0c */ /* 0x000fda000bf26270 */
[----:B------:R-:W2:Y:S01]  /*4a10*/  @!P1 LDG.E.U16 R25, [R16.64+-0x300] ;  /* 0xfffd002010199981 */ /* 0x000ea2000c1e1500 */
[----:B------:R-:W-:Y:S02]  /*4a20*/  ISETP.GE.AND P1, PT, R171, UR31, PT ;  /* 0x0000001fab007c0c */ /* 0x000fe4000bf26270 */
[----:B------:R-:W-:Y:S01]  /*4a30*/  ISETP.GE.AND P2, PT, R176, UR31, PT ;  /* 0x0000001fb0007c0c */ /* 0x000fe2000bf46270 */
[----:B------:R0:W3:Y:S01]  /*4a40*/  @!P0 LDG.E.U16 R9, [R18.64] ;  /* 0x0000002012098981 */ /* 0x0000e2000c1e1500 */
[----:B------:R-:W-:Y:S02]  /*4a50*/  ISETP.GE.AND P4, PT, R177, UR31, PT ;  /* 0x0000001fb1007c0c */ /* 0x000fe4000bf86270 */
[----:B------:R-:W-:Y:S01]  /*4a60*/  PRMT R12, RZ, 0x7610, R12 ;  /* 0x00007610ff0c7816 */ /* 0x000fe2000000000c */
[----:B------:R-:W4:Y:S01]  /*4a70*/  @!P5 LDG.E.U16 R27, [R16.64+-0x280] ;  /* 0xfffd8020101bd981 */ /* 0x000f22000c1e1500 */
[----:B------:R-:W-:-:S03]  /*4a80*/  PRMT R10, RZ, 0x7610, R10 ;  /* 0x00007610ff0a7816 */ /* 0x000fc6000000000a */
[----:B------:R-:W5:Y:S04]  /*4a90*/  @!P6 LDG.E.U16 R14, [R16.64+-0x2c0] ;  /* 0xfffd4020100ee981 */ /* 0x000f68000c1e1500 */
[----:B------:R-:W2:Y:S01]  /*4aa0*/  @!P1 LDG.E.U16 R20, [R16.64+-0x240] ;  /* 0xfffdc02010149981 */ /* 0x000ea2000c1e1500 */
[----:B------:R-:W-:Y:S02]  /*4ab0*/  ISETP.GE.AND P1, PT, R170, UR31, PT ;  /* 0x0000001faa007c0c */ /* 0x000fe4000bf26270 */
[----:B0-----:R-:W-:Y:S01]  /*4ac0*/  PRMT R19, RZ, 0x7610, R19 ;  /* 0x00007610ff137816 */ /* 0x001fe20000000013 */
[----:B------:R-:W2:Y:S01]  /*4ad0*/  @!P2 LDG.E.U16 R23, [R16.64+-0x380] ;  /* 0xfffc80201017a981 */ /* 0x000ea2000c1e1500 */
[----:B------:R-:W-:Y:S02]  /*4ae0*/  ISETP.GE.AND P5, PT, R164, UR31, PT ;  /* 0x0000001fa4007c0c */ /* 0x000fe4000bfa6270 */
[----:B------:R-:W-:Y:S01]  /*4af0*/  PRMT R18, RZ, 0x7610, R18 ;  /* 0x00007610ff127816 */ /* 0x000fe20000000012 */
[----:B------:R-:W2:Y:S04]  /*4b00*/  @!P3 LDG.E.U16 R12, [R16.64+-0x340] ;  /* 0xfffcc020100cb981 */ /* 0x000ea8000c1e1500 */
[----:B------:R-:W2:Y:S04]  /*4b10*/  @!P4 LDG.E.U16 R10, [R16.64+-0x3c0] ;  /* 0xfffc4020100ac981 */ /* 0x000ea8000c1e1500 */
[----:B------:R-:W4:Y:S01]  /*4b20*/  @!P1 LDG.E.U16 R29, [R16.64+-0x200] ;  /* 0xfffe0020101d9981 */ /* 0x000f22000c1e1500 */
[----:B------:R-:W-:-:S02]  /*4b30*/  ISETP.GE.AND P1, PT, R169, UR31, PT ;  /* 0x0000001fa9007c0c */ /* 0x000fc4000bf26270 */
[----:B------:R-:W-:Y:S01]  /*4b40*/  ISETP.GE.AND P2, PT, R167, UR31, PT ;  /* 0x0000001fa7007c0c */ /* 0x000fe2000bf46270 */
[----:B------:R-:W4:Y:S01]  /*4b50*/  @!P5 LDG.E.U16 R33, [R16.64+-0x80] ;  /* 0xffff80201021d981 */ /* 0x000f22000c1e1500 */
[----:B------:R-:W-:Y:S02]  /*4b60*/  ISETP.GE.AND P3, PT, R166, UR31, PT ;  /* 0x0000001fa6007c0c */ /* 0x000fe4000bf66270 */
[----:B------:R-:W-:-:S07]  /*4b70*/  ISETP.GE.AND P4, PT, R165, UR31, PT ;  /* 0x0000001fa5007c0c */ /* 0x000fce000bf86270 */
[----:B------:R-:W4:Y:S01]  /*4b80*/  @!P1 LDG.E.U16 R22, [R16.64+-0x1c0] ;  /* 0xfffe402010169981 */ /* 0x000f22000c1e1500 */
[----:B------:R-:W-:Y:S02]  /*4b90*/  ISETP.GE.AND P1, PT, R168, UR31, PT ;  /* 0x0000001fa8007c0c */ /* 0x000fe4000bf26270 */
[----:B------:R-:W-:Y:S01]  /*4ba0*/  ISETP.GE.AND P6, PT, R163, UR31, PT ;  /* 0x0000001fa3007c0c */ /* 0x000fe2000bfc6270 */
[----:B------:R-:W4:Y:S04]  /*4bb0*/  @!P2 LDG.E.U16 R18, [R16.64+-0x140] ;  /* 0xfffec0201012a981 */ /* 0x000f28000c1e1500 */
[----:B------:R-:W4:Y:S04]  /*4bc0*/  @!P3 LDG.E.U16 R31, [R16.64+-0x100] ;  /* 0xffff0020101fb981 */ /* 0x000f28000c1e1500 */
[----:B------:R-:W4:Y:S04]  /*4bd0*/  @!P4 LDG.E.U16 R24, [R16.64+-0xc0] ;  /* 0xffff40201018c981 */ /* 0x000f28000c1e1500 */
[----:B------:R-:W4:Y:S04]  /*4be0*/  @!P1 LDG.E.U16 R19, [R16.64+-0x180] ;  /* 0xfffe802010139981 */ /* 0x000f28000c1e1500 */
[----:B------:R-:W4:Y:S01]  /*4bf0*/  @!P6 LDG.E.U16 R28, [R16.64+-0x40] ;  /* 0xffffc020101ce981 */ /* 0x000f22000c1e1500 */
[----:B------:R-:W-:-:S02]  /*4c00*/  P2R R37, PR, RZ, 0x2 ;  /* 0x00000002ff257803 */ /* 0x000fc40000000000 */
[----:B------:R-:W-:Y:S01]  /*4c10*/  ISETP.GE.AND P1, PT, R177, UR31, PT ;  /* 0x0000001fb1007c0c */ /* 0x000fe2000bf26270 */
[----:B---3--:R-:W-:Y:S04]  /*4c20*/  STS.U16 [R162], R9 ;  /* 0x00000009a2007388 */ /* 0x008fe80000000400 */
[----:B--2---:R-:W-:Y:S04]  /*4c30*/  STS.U16 [R161+0x40], R10 ;  /* 0x0000400aa1007388 */ /* 0x004fe80000000400 */
        /* <DEDUP_REMOVED lines=30> */
[----:B------:R-:W2:Y:S04]  /*4e20*/  LDS.U16 R29, [R144+0x1e] ;  /* 0x00001e00901d7984 */ /* 0x000ea80000000400 */
[----:B------:R-:W-:Y:S01]  /*4e30*/  BAR.SYNC.DEFER_BLOCKING 0x0 ;  /* 0x0000000000007b1d */ /* 0x000fe20000010000 */
[----:B0-----:R-:W-:-:S05]  /*4e40*/  PRMT R31, RZ, 0x7610, R31 ;  /* 0x00007610ff1f7816 */ /* 0x001fca000000001f */
[----:B------:R0:W5:Y:S01]  /*4e50*/  @!P0 LDG.E.U16 R35, [R4.64] ;  /* 0x0000002004238981 */ /* 0x000162000c1e1500 */
[----:B------:R-:W-:-:S03]  /*4e60*/  ISETP.GE.AND P0, PT, R176, UR31, PT ;  /* 0x0000001fb0007c0c */ /* 0x000fc6000bf06270 */
[----:B------:R0:W5:Y:S01]  /*4e70*/  @!P1 LDG.E.U16 R32, [R2.64+-0x3c0] ;  /* 0xfffc402002209981 */ /* 0x000162000c1e1500 */
[----:B------:R-:W-:Y:S02]  /*4e80*/  ISETP.GE.AND P1, PT, R175, UR31, PT ;  /* 0x0000001faf007c0c */ /* 0x000fe4000bf26270 */
[----:B-1----:R-:W-:Y:S01]  /*4e90*/  PRMT R33, RZ, 0x7610, R33 ;  /* 0x00007610ff217816 */ /* 0x002fe20000000021 */
        /* <DEDUP_REMOVED lines=11> */
[----:B------:R-:W-:Y:S02]  /*4f50*/  ISETP.GE.AND P1, PT, R171, UR31, PT ;  /* 0x0000001fab007c0c */ /* 0x000fe4000bf26270 */
[----:B0-----:R-:W-:Y:S01]  /*4f60*/  PRMT R5, RZ, 0x7610, R5 ;  /* 0x00007610ff057816 */ /* 0x001fe20000000005 */
[----:B------:R1:W5:Y:S01]  /*4f70*/  @!P6 LDG.E.U16 R46, [R2.64+-0x40] ;  /* 0xffffc020022ee981 */ /* 0x000362000c1e1500 */
[----:B------:R-:W-:-:S05]  /*4f80*/  PRMT R4, RZ, 0x7610, R4 ;  /* 0x00007610ff047816 */ /* 0x000fca0000000004 */
[----:B------:R1:W5:Y:S01]  /*4f90*/  @!P0 LDG.E.U16 R5, [R2.64+-0x280] ;  /* 0xfffd802002058981 */ /* 0x000362000c1e1500 */
[----:B------:R-:W-:-:S03]  /*4fa0*/  ISETP.GE.AND P0, PT, R170, UR31, PT ;  /* 0x0000001faa007c0c */ /* 0x000fc6000bf06270 */
[----:B------:R1:W5:Y:S01]  /*4fb0*/  @!P1 LDG.E.U16 R4, [R2.64+-0x240] ;  /* 0xfffdc02002049981 */ /* 0x000362000c1e1500 */
[----:B------:R-:W-:Y:S02]  /*4fc0*/  ISETP.NE.AND P1, PT, R37, RZ, PT ;  /* 0x000000ff2500720c */ /* 0x000fe40003f25270 */
[----:B------:R-:W-:-:S07]  /*4fd0*/  PRMT R37, RZ, 0x7610, R37 ;  /* 0x00007610ff257816 */ /* 0x000fce0000000025 */
[----:B------:R1:W5:Y:S01]  /*4fe0*/  @!P0 LDG.E.U16 R37, [R2.64+-0x200] ;  /* 0xfffe002002258981 */ /* 0x000362000c1e1500 */
[----:B------:R-:W-:-:S03]  /*4ff0*/  ISETP.GE.AND P0, PT, R169, UR31, PT ;  /* 0x0000001fa9007c0c */ /* 0x000fc6000bf06270 */
[----:B------:R1:W5:Y:S10]  /*5000*/  @!P1 LDG.E.U16 R39, [R2.64+-0x180] ;  /* 0xfffe802002279981 */ /* 0x000374000c1e1500 */
[----:B------:R1:W5:Y:S01]  /*5010*/  @!P0 LDG.E.U16 R40, [R2.64+-0x1c0] ;  /* 0xfffe402002288981 */ /* 0x000362000c1e1500 */
[----:B--2---:R-:W-:-:S05]  /*5020*/  HADD2.F32 R10, -RZ, R10.H0_H0 ;  /* 0x2000000aff0a7230 */ /* 0x004fca0000004100 */
[----:B------:R-:W-:Y:S01]  /*5030*/  FMUL.FTZ R48, R10, -1.4426950216293334961 ;  /* 0xbfb8aa3b0a307820 */ /* 0x000fe20000410000 */
[----:B------:R-:W-:-:S05]  /*5040*/  HADD2.F32 R9, -RZ, R9.H0_H0 ;  /* 0x20000009ff097230 */ /* 0x000fca0000004100 */
[----:B------:R-:W-:Y:S01]  /*5050*/  MUFU.EX2 R48, R48 ;  /* 0x0000003000307308 */ /* 0x000fe20000000800 */
[----:B---3--:R-:W-:Y:S01]  /*5060*/  HADD2.F32 R16, -RZ, R16.H0_H0 ;  /* 0x20000010ff107230 */ /* 0x008fe20000004100 */
[----:B------:R-:W-:-:S04]  /*5070*/  FMUL.FTZ R45, R9, -1.4426950216293334961 ;  /* 0xbfb8aa3b092d7820 */ /* 0x000fc80000410000 */
[----:B-1----:R-:W-:Y:S01]  /*5080*/  FMUL.FTZ R3, R16, -1.4426950216293334961 ;  /* 0xbfb8aa3b10037820 */ /* 0x002fe20000410000 */
[----:B------:R-:W-:Y:S01]  /*5090*/  HADD2.F32 R12, -RZ, R12.H0_H0 ;  /* 0x2000000cff0c7230 */ /* 0x000fe20000004100 */
[----:B------:R-:W0:Y:S01]  /*50a0*/  MUFU.EX2 R45, R45 ;  /* 0x0000002d002d7308 */ /* 0x000e220000000800 */
[----:B------:R-:W-:-:S03]  /*50b0*/  HADD2.F32 R14, -RZ, R14.H0_H0 ;  /* 0x2000000eff0e7230 */ /* 0x000fc60000004100 */
[----:B------:R-:W-:-:S04]  /*50c0*/  FMUL.FTZ R49, R12, -1.4426950216293334961 ;  /* 0xbfb8aa3b0c317820 */ /* 0x000fc80000410000 */
[----:B------:R-:W1:Y:S01]  /*50d0*/  MUFU.EX2 R3, R3 ;  /* 0x0000000300037308 */ /* 0x000e620000000800 */
[----:B------:R-:W-:-:S07]  /*50e0*/  FMUL.FTZ R2, R14, -1.4426950216293334961 ;  /* 0xbfb8aa3b0e027820 */ /* 0x000fce0000410000 */
[----:B------:R-:W-:Y:S01]  /*50f0*/  MUFU.EX2 R49, R49 ;  /* 0x0000003100317308 */ /* 0x000fe20000000800 */
[----:B0-----:R-:W-:-:S07]  /*5100*/  FADD.FTZ R45, R45, 1 ;  /* 0x3f8000002d2d7421 */ /* 0x001fce0000010000 */
[----:B------:R-:W0:Y:S01]  /*5110*/  MUFU.EX2 R2, R2 ;  /* 0x0000000200027308 */ /* 0x000e220000000800 */
[----:B-1----:R-:W-:Y:S01]  /*5120*/  FADD.FTZ R3, R3, 1 ;  /* 0x3f80000003037421 */ /* 0x002fe20000010000 */
[----:B----4-:R-:W-:Y:S02]  /*5130*/  HADD2.F32 R18, -RZ, R18.H0_H0 ;  /* 0x20000012ff127230 */ /* 0x010fe40000004100 */
[----:B------:R-:W-:-:S03]  /*5140*/  HADD2.F32 R20, -RZ, R20.H0_H0 ;  /* 0x20000014ff147230 */ /* 0x000fc60000004100 */
[----:B------:R-:W-:Y:S01]  /*5150*/  FMUL.FTZ R51, R18, -1.4426950216293334961 ;  /* 0xbfb8aa3b12337820 */ /* 0x000fe20000410000 */
[----:B------:R-:W-:Y:S02]  /*5160*/  HADD2.F32 R29, -RZ, R29.H0_H0 ;  /* 0x2000001dff1d7230 */ /* 0x000fe40000004100 */
[----:B------:R-:W-:Y:S01]  /*5170*/  HADD2.F32 R19, -RZ, R19.H0_H0 ;  /* 0x20000013ff137230 */ /* 0x000fe20000004100 */
[----:B0-----:R-:W-:Y:S02]  /*5180*/  FADD.FTZ R2, R2, 1 ;  /* 0x3f80000002027421 */ /* 0x001fe40000010000 */
[----:B------:R-:W-:Y:S01]  /*5190*/  MUFU.EX2 R51, R51 ;  /* 0x0000003300337308 */ /* 0x000fe20000000800 */
[----:B------:R-:W-:Y:S01]  /*51a0*/  HADD2.F32 R23, -RZ, R23.H0_H0 ;  /* 0x20000017ff177230 */ /* 0x000fe20000004100 */
[----:B------:R-:W-:Y:S01]  /*51b0*/  FMUL.FTZ R53, R20, -1.4426950216293334961 ;  /* 0xbfb8aa3b14357820 */ /* 0x000fe20000410000 */
[----:B------:R-:W-:Y:S01]  /*51c0*/  HADD2.F32 R17, -RZ, R17.H0_H0 ;  /* 0x20000011ff117230 */ /* 0x000fe20000004100 */
[----:B------:R-:W-:-:S02]  /*51d0*/  FMUL.FTZ R61, R29, -1.4426950216293334961 ;  /* 0xbfb8aa3b1d3d7820 */ /* 0x000fc40000410000 */
[----:B------:R-:W-:Y:S02]  /*51e0*/  FMUL.FTZ R52, R19, -1.4426950216293334961 ;  /* 0xbfb8aa3b13347820 */ /* 0x000fe40000410000 */
[----:B------:R-:W-:Y:S01]  /*51f0*/  FMUL.FTZ R55, R23, -1.4426950216293334961 ;  /* 0xbfb8aa3b17377820 */ /* 0x000fe20000410000 */
[----:B------:R-:W-:Y:S01]  /*5200*/  MUFU.EX2 R69, R61 ;  /* 0x0000003d00457308 */ /* 0x000fe20000000800 */
[----:B------:R-:W-:-:S07]  /*5210*/  FMUL.FTZ R50, R17, -1.4426950216293334961 ;  /* 0xbfb8aa3b11327820 */ /* 0x000fce0000410000 */
[----:B------:R-:W-:Y:S08]  /*5220*/  MUFU.EX2 R53, R53 ;  /* 0x0000003500357308 */ /* 0x000ff00000000800 */
[----:B------:R-:W-:Y:S08]  /*5230*/  MUFU.EX2 R52, R52 ;  /* 0x0000003400347308 */ /* 0x000ff00000000800 */
[----:B------:R-:W-:Y:S08]  /*5240*/  MUFU.EX2 R55, R55 ;  /* 0x0000003700377308 */ /* 0x000ff00000000800 */
[----:B------:R-:W-:Y:S01]  /*5250*/  MUFU.EX2 R50, R50 ;  /* 0x0000003200327308 */ /* 0x000fe20000000800 */
[----:B------:R-:W-:-:S02]  /*5260*/  HADD2.F32 R24, -RZ, R24.H0_H0 ;  /* 0x20000018ff187230 */ /* 0x000fc40000004100 */
[----:B------:R-:W-:-:S03]  /*5270*/  HADD2.F32 R22, -RZ, R22.H0_H0 ;  /* 0x20000016ff167230 */ /* 0x000fc60000004100 */
[----:B------:R-:W-:Y:S02]  /*5280*/  FMUL.FTZ R56, R24, -1.4426950216293334961 ;  /* 0xbfb8aa3b18387820 */ /* 0x000fe40000410000 */
[----:B------:R-:W-:Y:S01]  /*5290*/  FMUL.FTZ R54, R22, -1.4426950216293334961 ;  /* 0xbfb8aa3b16367820 */ /* 0x000fe20000410000 */
[----:B------:R-:W-:Y:S02]  /*52a0*/  HADD2.F32 R27, -RZ, R27.H0_H0 ;  /* 0x2000001bff1b7230 */ /* 0x000fe40000004100 */
[----:B------:R-:W-:Y:S01]  /*52b0*/  HADD2.F32 R89, -RZ, R30.H0_H0 ;  /* 0x2000001eff597230 */ /* 0x000fe20000004100 */
[----:B------:R-:W-:Y:S01]  /*52c0*/  MUFU.EX2 R56, R56 ;  /* 0x0000003800387308 */ /* 0x000fe20000000800 */
[----:B------:R-:W-:Y:S01]  /*52d0*/  HADD2.F32 R28, -RZ, R28.H0_H0 ;  /* 0x2000001cff1c7230 */ /* 0x000fe20000004100 */
[----:B------:R-:W-:Y:S01]  /*52e0*/  FMUL.FTZ R59, R27, -1.4426950216293334961 ;  /* 0xbfb8aa3b1b3b7820 */ /* 0x000fe20000410000 */
[----:B------:R-:W-:-:S05]  /*52f0*/  HADD2.F32 R25, -RZ, R25.H0_H0 ;  /* 0x20000019ff197230 */ /* 0x000fca0000004100 */
[----:B------:R-:W-:Y:S01]  /*5300*/  MUFU.EX2 R54, R54 ;  /* 0x0000003600367308 */ /* 0x000fe20000000800 */
[----:B-----5:R0:W-:Y:S04]  /*5310*/  STS.U16 [R162], R35 ;  /* 0x00000023a2007388 */ /* 0x0201e80000000400 */
        /* <DEDUP_REMOVED lines=13> */
[----:B------:R-:W-:Y:S04]  /*53f0*/  STS.U16 [R148+0x380], R43 ;  /* 0x0003802b94007388 */ /* 0x000fe80000000400 */
[----:B------:R-:W-:Y:S01]  /*5400*/  STS.U16 [R147+0x3c0], R46 ;  /* 0x0003c02e93007388 */ /* 0x000fe20000000400 */
[----:B------:R-:W-:-:S06]  /*5410*/  NOP ;  /* 0x0000000000007918 */ /* 0x000fcc0000000000 */
[----:B------:R-:W4:Y:S04]  /*5420*/  LDS.U16 R33, [R144+0x2] ;  /* 0x0000020090217984 */ /* 0x000f280000000400 */
[----:B------:R-:W5:Y:S01]  /*5430*/  LDS.U16 R31, [R144] ;  /* 0x00000000901f7984 */ /* 0x000f620000000400 */
[----:B0-----:R-:W-:-:S03]  /*5440*/  FADD.FTZ R35, R48, 1 ;  /* 0x3f80000030237421 */ /* 0x001fc60000010000 */
[----:B------:R-:W0:Y:S03]  /*5450*/  LDS.U16 R34, [R144+0x4] ;  /* 0x0000040090227984 */ /* 0x000e260000000400 */
[----:B------:R-:W3:Y:S01]  /*5460*/  MUFU.RCP R35, R35 ;  /* 0x0000002300237308 */ /* 0x000ee20000001000 */
[----:B------:R-:W0:Y:S04]  /*5470*/  LDS.U16 R42, [R144+0x6] ;  /* 0x00000600902a7984 */ /* 0x000e280000000400 */
[----:B------:R-:W0:Y:S03]  /*5480*/  LDS.U16 R44, [R144+0x8] ;  /* 0x00000800902c7984 */ /* 0x000e260000000400 */
[----:B-1----:R1:W4:Y:S01]  /*5490*/  MUFU.RCP R32, R45 ;  /* 0x0000002d00207308 */ /* 0x0023220000001000 */
[----:B--2---:R-:W-:-:S07]  /*54a0*/  FADD.FTZ R37, R49, 1 ;  /* 0x3f80000031257421 */ /* 0x004fce0000010000 */
[----:B---3--:R2:W-:Y:S01]  /*54b0*/  MUFU.RCP R41, R3 ;  /* 0x0000000300297308 */ /* 0x0085e20000001000 */
[----:B-1----:R-:W-:Y:S01]  /*54c0*/  LDS.U16 R45, [R144+0xa] ;  /* 0x00000a00902d7984 */ /* 0x002fe20000000400 */
[----:B--2---:R-:W-:Y:S01]  /*54d0*/  FADD.FTZ R3, -R35, 1 ;  /* 0x3f80000023037421 */ /* 0x004fe20000010100 */
[----:B----4-:R-:W-:-:S03]  /*54e0*/  HADD2.F32 R33, -RZ, R33.H0_H0 ;  /* 0x20000021ff217230 */ /* 0x010fc60000004100 */
[----:B------:R-:W-:Y:S02]  /*54f0*/  FFMA.FTZ R49, R10, R3, 1 ;  /* 0x3f8000000a317423 */ /* 0x000fe40000010003 */
[----:B------:R-:W1:Y:S01]  /*5500*/  LDS.U16 R3, [R144+0xc] ;  /* 0x00000c0090037984 */ /* 0x000e620000000400 */
[----:B-----5:R-:W-:Y:S01]  /*5510*/  HADD2.F32 R31, -RZ, R31.H0_H0 ;  /* 0x2000001fff1f7230 */ /* 0x020fe20000004100 */
[----:B------:R-:W-:Y:S01]  /*5520*/  FMUL.FTZ R4, R94, R33 ;  /* 0x000000215e047220 */ /* 0x000fe20000410000 */
[----:B------:R2:W-:Y:S03]  /*5530*/  MUFU.RCP R39, R2 ;  /* 0x0000000200277308 */ /* 0x0005e60000001000 */
[----:B------:R-:W-:Y:S02]  /*5540*/  FMUL.FTZ R5, R36, R31 ;  /* 0x0000001f24057220 */ /* 0x000fe40000410000 */
[----:B------:R-:W-:-:S02]  /*5550*/  FMUL.FTZ R4, R35, R4 ;  /* 0x0000000423047220 */ /* 0x000fc40000410000 */
[C---:B--2---:R-:W-:Y:S02]  /*5560*/  FADD.FTZ R2, -R32.reuse, 1 ;  /* 0x3f80000020027421 */ /* 0x044fe40000010100 */
[----:B------:R-:W-:Y:S01]  /*5570*/  FMUL.FTZ R5, R32, R5 ;  /* 0x0000000520057220 */ /* 0x000fe20000410000 */
[----:B------:R-:W2:Y:S01]  /*5580*/  MUFU.RCP R37, R37 ;  /* 0x0000002500257308 */ /* 0x000ea20000001000 */
[----:B------:R-:W-:Y:S02]  /*5590*/  FFMA.FTZ R2, R9, R2, 1 ;  /* 0x3f80000009027423 */ /* 0x000fe40000010002 */
[----:B------:R-:W-:Y:S02]  /*55a0*/  FMUL.FTZ R62, R4, R49 ;  /* 0x00000031043e7220 */ /* 0x000fe40000410000 */
[----:B------:R-:W-:Y:S01]  /*55b0*/  FMUL.FTZ R61, R5, R2 ;  /* 0x00000002053d7220 */ /* 0x000fe20000410000 */
[----:B------:R-:W3:Y:S04]  /*55c0*/  LDS.U16 R4, [R144+0xe] ;  /* 0x00000e0090047984 */ /* 0x000ee80000000400 */
[----:B------:R-:W4:Y:S01]  /*55d0*/  LDS.U16 R5, [R144+0x10] ;  /* 0x0000100090057984 */ /* 0x000f220000000400 */
[----:B0-----:R-:W-:Y:S01]  /*55e0*/  HADD2.F32 R34, -RZ, R34.H0_H0 ;  /* 0x20000022ff227230 */ /* 0x001fe20000004100 */
[----:B------:R-:W-:-:S02]  /*55f0*/  FADD.FTZ R43, R51, 1 ;  /* 0x3f800000332b7421 */ /* 0x000fc40000010000 */
[----:B--2---:R-:W-:Y:S02]  /*5600*/  FADD.FTZ R51, -R37, 1 ;  /* 0x3f80000025337421 */ /* 0x004fe40000010100 */
[----:B------:R-:W-:Y:S02]  /*5610*/  FMUL.FTZ R46, R93, R34 ;  /* 0x000000225d2e7220 */ /* 0x000fe40000410000 */
[----:B------:R-:W0:Y:S01]  /*5620*/  MUFU.RCP R43, R43 ;  /* 0x0000002b002b7308 */ /* 0x000e220000001000 */
[----:B------:R-:W-:Y:S01]  /*5630*/  FADD.FTZ R48, R53, 1 ;  /* 0x3f80000035307421 */ /* 0x000fe20000010000 */
[----:B------:R-:W-:Y:S01]  /*5640*/  HADD2.F32 R42, -RZ, R42.H0_H0 ;  /* 0x2000002aff2a7230 */ /* 0x000fe20000004100 */
[----:B------:R-:W-:Y:S01]  /*5650*/  FFMA.FTZ R51, R12, R51, 1 ;  /* 0x3f8000000c337423 */ /* 0x000fe20000010033 */
[----:B------:R-:W-:Y:S01]  /*5660*/  HADD2.F32 R44, -RZ, R44.H0_H0 ;  /* 0x2000002cff2c7230 */ /* 0x000fe20000004100 */
[----:B------:R-:W-:Y:S02]  /*5670*/  FMUL.FTZ R46, R37, R46 ;  /* 0x0000002e252e7220 */ /* 0x000fe40000410000 */
[----:B------:R-:W-:Y:S01]  /*5680*/  FADD.FTZ R40, R52, 1 ;  /* 0x3f80000034287421 */ /* 0x000fe20000010000 */
[----:B------:R2:W-:Y:S01]  /*5690*/  MUFU.RCP R49, R48 ;  /* 0x0000003000317308 */ /* 0x0005e20000001000 */
[----:B------:R-:W-:-:S02]  /*56a0*/  FMUL.FTZ R2, R46, R51 ;  /* 0x000000332e027220 */ /* 0x000fc40000410000 */
[----:B------:R-:W-:Y:S02]  /*56b0*/  FADD.FTZ R52, R55, 1 ;  /* 0x3f80000037347421 */ /* 0x000fe40000010000 */
[----:B------:R-:W-:Y:S02]  /*56c0*/  FADD.FTZ R53, -R39, 1 ;  /* 0x3f80000027357421 */ /* 0x000fe40000010100 */
[----:B------:R-:W-:Y:S02]  /*56d0*/  FADD.FTZ R55, -R41, 1 ;  /* 0x3f80000029377421 */ /* 0x000fe40000010100 */
[----:B------:R-:W-:Y:S02]  /*56e0*/  FMUL.FTZ R46, R47, R42 ;  /* 0x0000002a2f2e7220 */ /* 0x000fe40000410000 */
[----:B--2---:R-:W-:Y:S02]  /*56f0*/  FMUL.FTZ R48, R91, R44 ;  /* 0x0000002c5b307220 */ /* 0x004fe40000410000 */
[----:B------:R-:W-:Y:S01]  /*5700*/  FADD.FTZ R38, R50, 1 ;  /* 0x3f80000032267421 */ /* 0x000fe20000010000 */
[----:B-1----:R-:W-:Y:S01]  /*5710*/  HADD2.F32 R30, -RZ, R3.H0_H0 ;  /* 0x20000003ff1e7230 */ /* 0x002fe20000004100 */
[----:B------:R-:W-:-:S02]  /*5720*/  FFMA.FTZ R53, R14, R53, 1 ;  /* 0x3f8000000e357423 */ /* 0x000fc40000010035 */
[----:B------:R-:W-:Y:S02]  /*5730*/  FFMA.FTZ R55, R16, R55, 1 ;  /* 0x3f80000010377423 */ /* 0x000fe40000010037 */
[----:B------:R-:W-:Y:S02]  /*5740*/  FMUL.FTZ R46, R39, R46 ;  /* 0x0000002e272e7220 */ /* 0x000fe40000410000 */
[----:B------:R-:W-:Y:S01]  /*5750*/  FMUL.FTZ R48, R41, R48 ;  /* 0x0000003029307220 */ /* 0x000fe20000410000 */
[----:B------:R-:W1:Y:S01]  /*5760*/  MUFU.RCP R38, R38 ;  /* 0x0000002600267308 */ /* 0x000e620000001000 */
[----:B------:R-:W-:Y:S02]  /*5770*/  FMUL.FTZ R63, R46, R53 ;  /* 0x000000352e3f7220 */ /* 0x000fe40000410000 */
[----:B------:R-:W-:Y:S02]  /*5780*/  FMUL.FTZ R64, R48, R55 ;  /* 0x0000003730407220 */ /* 0x000fe40000410000 */
[----:B0-----:R-:W-:-:S03]  /*5790*/  FADD.FTZ R53, -R43, 1 ;  /* 0x3f8000002b357421 */ /* 0x001fc60000010100 */
[----:B------:R-:W0:Y:S01]  /*57a0*/  MUFU.RCP R40, R40 ;  /* 0x0000002800287308 */ /* 0x000e220000001000 */
[----:B------:R-:W-:Y:S02]  /*57b0*/  FMUL.FTZ R48, R89, R30 ;  /* 0x0000001e59307220 */ /* 0x000fe40000410000 */
[----:B------:R-:W-:Y:S02]  /*57c0*/  FMUL.FTZ R60, R28, -1.4426950216293334961 ;  /* 0xbfb8aa3b1c3c7820 */ /* 0x000fe40000410000 */
[----:B------:R-:W-:Y:S02]  /*57d0*/  FMUL.FTZ R57, R25, -1.4426950216293334961 ;  /* 0xbfb8aa3b19397820 */ /* 0x000fe40000410000 */
[----:B------:R-:W-:Y:S01]  /*57e0*/  FFMA.FTZ R3, R18, R53, 1 ;  /* 0x3f80000012037423 */ /* 0x000fe20000010035 */
[----:B------:R-:W-:Y:S01]  /*57f0*/  MUFU.EX2 R59, R59 ;  /* 0x0000003b003b7308 */ /* 0x000fe20000000800 */
[----:B------:R-:W-:Y:S01]  /*5800*/  FMUL.FTZ R48, R43, R48 ;  /* 0x000000302b307220 */ /* 0x000fe20000410000 */
[----:B------:R-:W-:-:S02]  /*5810*/  HADD2.F32 R53, -RZ, R26.H0_H0 ;  /* 0x2000001aff357230 */ /* 0x000fc40000004100 */
[----:B------:R-:W-:Y:S01]  /*5820*/  HADD2.F32 R45, -RZ, R45.H0_H0 ;  /* 0x2000002dff2d7230 */ /* 0x000fe20000004100 */
[----:B------:R-:W-:-:S03]  /*5830*/  FMUL.FTZ R66, R48, R3 ;  /* 0x0000000330427220 */ /* 0x000fc60000410000 */
[----:B------:R-:W-:Y:S01]  /*5840*/  MUFU.EX2 R67, R60 ;  /* 0x0000003c00437308 */ /* 0x000fe20000000800 */
[----:B---3--:R-:W-:Y:S02]  /*5850*/  HADD2.F32 R26, -RZ, R4.H0_H0 ;  /* 0x20000004ff1a7230 */ /* 0x008fe40000004100 */
[----:B------:R-:W-:Y:S02]  /*5860*/  HADD2.F32 R48, -RZ, R21.H0_H0 ;  /* 0x20000015ff307230 */ /* 0x000fe40000004100 */
[----:B----4-:R-:W-:-:S03]  /*5870*/  HADD2.F32 R21, -RZ, R5.H0_H0 ;  /* 0x20000005ff157230 */ /* 0x010fc60000004100 */
[----:B------:R2:W3:Y:S01]  /*5880*/  MUFU.EX2 R58, R57 ;  /* 0x00000039003a7308 */ /* 0x0004e20000000800 */
[----:B------:R-:W-:Y:S02]  /*5890*/  FADD.FTZ R55, R56, 1 ;  /* 0x3f80000038377421 */ /* 0x000fe40000010000 */
[----:B------:R-:W-:Y:S01]  /*58a0*/  FADD.FTZ R51, R54, 1 ;  /* 0x3f80000036337421 */ /* 0x000fe20000010000 */
[----:B------:R-:W4:Y:S01]  /*58b0*/  LDS.U16 R56, [R144+0x14] ;  /* 0x0000140090387984 */ /* 0x000f220000000400 */
[----:B-1----:R-:W-:Y:S02]  /*58c0*/  FADD.FTZ R50, -R38, 1 ;  /* 0x3f80000026327421 */ /* 0x002fe40000010100 */
[----:B0-----:R-:W-:Y:S01]  /*58d0*/  FADD.FTZ R4, -R40, 1 ;  /* 0x3f80000028047421 */ /* 0x001fe20000010100 */
[----:B------:R-:W0:Y:S01]  /*58e0*/  LDS.U16 R54, [R144+0x12] ;  /* 0x0000120090367984 */ /* 0x000e220000000400 */
[----:B--2---:R-:W-:Y:S02]  /*58f0*/  FMUL.FTZ R57, R90, R45 ;  /* 0x0000002d5a397220 */ /* 0x004fe40000410000 */
[----:B------:R-:W-:-:S02]  /*5900*/  FMUL.FTZ R3, R53, R26 ;  /* 0x0000001a35037220 */ /* 0x000fc40000410000 */
[----:B------:R-:W-:Y:S02]  /*5910*/  FADD.FTZ R5, -R49, 1 ;  /* 0x3f80000031057421 */ /* 0x000fe40000010100 */
[----:B------:R-:W-:Y:S02]  /*5920*/  FMUL.FTZ R60, R48, R21 ;  /* 0x00000015303c7220 */ /* 0x000fe40000410000 */
[----:B------:R-:W-:Y:S02]  /*5930*/  FFMA.FTZ R50, R17, R50, 1 ;  /* 0x3f80000011327423 */ /* 0x000fe40000010032 */
[----:B------:R-:W-:Y:S02]  /*5940*/  FMUL.FTZ R57, R38, R57 ;  /* 0x0000003926397220 */ /* 0x000fe40000410000 */
[----:B------:R-:W-:Y:S02]  /*5950*/  FFMA.FTZ R4, R19, R4, 1 ;  /* 0x3f80000013047423 */ /* 0x000fe40000010004 */
[----:B------:R-:W-:-:S02]  /*5960*/  FMUL.FTZ R3, R40, R3 ;  /* 0x0000000328037220 */ /* 0x000fc40000410000 */
[----:B------:R-:W-:Y:S01]  /*5970*/  FFMA.FTZ R5, R20, R5, 1 ;  /* 0x3f80000014057423 */ /* 0x000fe20000010005 */
[----:B------:R1:W-:Y:S01]  /*5980*/  MUFU.RCP R46, R52 ;  /* 0x00000034002e7308 */ /* 0x0003e20000001000 */
[----:B------:R-:W-:Y:S02]  /*5990*/  FMUL.FTZ R60, R49, R60 ;  /* 0x0000003c313c7220 */ /* 0x000fe40000410000 */
[----:B------:R-:W-:Y:S02]  /*59a0*/  FMUL.FTZ R65, R57, R50 ;  /* 0x0000003239417220 */ /* 0x000fe40000410000 */
[----:B---3--:R-:W-:Y:S01]  /*59b0*/  FADD.FTZ R50, R58, 1 ;  /* 0x3f8000003a327421 */ /* 0x008fe20000010000 */
[----:B------:R-:W-:Y:S01]  /*59c0*/  LDS.U16 R57, [R144+0x18] ;  /* 0x0000180090397984 */ /* 0x000fe20000000400 */
[----:B------:R-:W-:Y:S02]  /*59d0*/  FMUL.FTZ R68, R60, R5 ;  /* 0x000000053c447220 */ /* 0x000fe40000410000 */
[----:B-1----:R-:W-:Y:S01]  /*59e0*/  FADD.FTZ R52, R59, 1 ;  /* 0x3f8000003b347421 */ /* 0x002fe20000010000 */
[----:B------:R-:W1:Y:S01]  /*59f0*/  LDS.U16 R58, [R144+0x16] ;  /* 0x00001600903a7984 */ /* 0x000e620000000400 */
[----:B------:R-:W-:-:S02]  /*5a00*/  FADD.FTZ R59, R67, 1 ;  /* 0x3f800000433b7421 */ /* 0x000fc40000010000 */
[----:B------:R-:W-:Y:S01]  /*5a10*/  FMUL.FTZ R67, R3, R4 ;  /* 0x0000000403437220 */ /* 0x000fe20000410000 */
[----:B------:R-:W-:Y:S04]  /*5a20*/  LDS.U16 R5, [R144+0x1e] ;  /* 0x00001e0090057984 */ /* 0x000fe80000000400 */
[----:B------:R-:W2:Y:S04]  /*5a30*/  LDS.U16 R3, [R144+0x1a] ;  /* 0x00001a0090037984 */ /* 0x000ea80000000400 */
[----:B------:R-:W3:Y:S01]  /*5a40*/  LDS.U16 R4, [R144+0x1c] ;  /* 0x00001c0090047984 */ /* 0x000ee20000000400 */
[----:B------:R-:W5:Y:S01]  /*5a50*/  MUFU.RCP R55, R55 ;  /* 0x0000003700377308 */ /* 0x000f620000001000 */
[----:B------:R-:W-:-:S07]  /*5a60*/  FADD.FTZ R60, R69, 1 ;  /* 0x3f800000453c7421 */ /* 0x000fce0000010000 */
[----:B------:R-:W1:Y:S01]  /*5a70*/  MUFU.RCP R51, R51 ;  /* 0x0000003300337308 */ /* 0x000e620000001000 */
[----:B------:R-:W-:-:S07]  /*5a80*/  HADD2.F32 R13, -RZ, R13.H0_H0 ;  /* 0x2000000dff0d7230 */ /* 0x000fce0000004100 */
[----:B------:R-:W1:Y:S01]  /*5a90*/  MUFU.RCP R50, R50 ;  /* 0x0000003200327308 */ /* 0x000e620000001000 */
[----:B-----5:R-:W-:Y:S01]  /*5aa0*/  FADD.FTZ R71, -R55, 1 ;  /* 0x3f80000037477421 */ /* 0x020fe20000010100 */
[----:B----4-:R-:W-:Y:S01]  /*5ab0*/  HADD2.F32 R56, -RZ, R56.H0_H0 ;  /* 0x20000038ff387230 */ /* 0x010fe20000004100 */
[----:B------:R-:W-:Y:S01]  /*5ac0*/  FADD.FTZ R70, -R46, 1 ;  /* 0x3f8000002e467421 */ /* 0x000fe20000010100 */
[----:B------:R-:W-:Y:S02]  /*5ad0*/  HADD2.F32 R15, -RZ, R15.H0_H0 ;  /* 0x2000000fff0f7230 */ /* 0x000fe40000004100 */
[----:B0-----:R-:W-:Y:S02]  /*5ae0*/  HADD2.F32 R54, -RZ, R54.H0_H0 ;  /* 0x20000036ff367230 */ /* 0x001fe40000004100 */
[----:B------:R-:W0:Y:S01]  /*5af0*/  MUFU.RCP R52, R52 ;  /* 0x0000003400347308 */ /* 0x000e220000001000 */
[----:B------:R-:W-:-:S07]  /*5b00*/  FFMA.FTZ R73, R24, R71, 1 ;  /* 0x3f80000018497423 */ /* 0x000fce0000010047 */
[----:B------:R-:W4:Y:S01]  /*5b10*/  MUFU.RCP R59, R59 ;  /* 0x0000003b003b7308 */ /* 0x000f220000001000 */
[----:B------:R-:W-:-:S07]  /*5b20*/  FFMA.FTZ R72, R23, R70, 1 ;  /* 0x3f80000017487423 */ /* 0x000fce0000010046 */
[----:B------:R-:W5:Y:S01]  /*5b30*/  MUFU.RCP R60, R60 ;  /* 0x0000003c003c7308 */ /* 0x000f620000001000 */
[----:B------:R-:W-:Y:S02]  /*5b40*/  FMUL.FTZ R71, R13, R56 ;  /* 0x000000380d477220 */ /* 0x000fe40000410000 */
[----:B-1----:R-:W-:Y:S02]  /*5b50*/  FADD.FTZ R69, -R51, 1 ;  /* 0x3f80000033457421 */ /* 0x002fe40000010100 */
[----:B------:R-:W-:Y:S01]  /*5b60*/  FMUL.FTZ R70, R15, R54 ;  /* 0x000000360f467220 */ /* 0x000fe20000410000 */
[----:B------:R-:W-:Y:S01]  /*5b70*/  HADD2.F32 R83, -RZ, R7.H0_H0 ;  /* 0x20000007ff537230 */ /* 0x000fe20000004100 */
[----:B------:R-:W-:Y:S01]  /*5b80*/  FMUL.FTZ R71, R46, R71 ;  /* 0x000000472e477220 */ /* 0x000fe20000410000 */
[----:B------:R-:W-:Y:S01]  /*5b90*/  HADD2.F32 R81, -RZ, R6.H0_H0 ;  /* 0x20000006ff517230 */ /* 0x000fe20000004100 */
[----:B------:R-:W-:Y:S01]  /*5ba0*/  FADD.FTZ R74, -R50, 1 ;  /* 0x3f800000324a7421 */ /* 0x000fe20000010100 */
[----:B------:R-:W-:Y:S01]  /*5bb0*/  HADD2.F32 R80, -RZ, R0.H0_H0 ;  /* 0x20000000ff507230 */ /* 0x000fe20000004100 */
[----:B------:R-:W-:Y:S01]  /*5bc0*/  FFMA.FTZ R69, R22, R69, 1 ;  /* 0x3f80000016457423 */ /* 0x000fe20000010045 */
[----:B------:R-:W-:Y:S01]  /*5bd0*/  HADD2.F32 R11, -RZ, R11.H0_H0 ;  /* 0x2000000bff0b7230 */ /* 0x000fe20000004100 */
[----:B------:R-:W-:Y:S01]  /*5be0*/  FMUL.FTZ R70, R51, R70 ;  /* 0x0000004633467220 */ /* 0x000fe20000410000 */
[----:B------:R-:W-:-:S02]  /*5bf0*/  HADD2.F32 R8, -RZ, R8.H0_H0 ;  /* 0x20000008ff087230 */ /* 0x000fc40000004100 */
[----:B------:R-:W-:Y:S02]  /*5c00*/  HADD2.F32 R58, -RZ, R58.H0_H0 ;  /* 0x2000003aff3a7230 */ /* 0x000fe40000004100 */
[----:B------:R-:W-:Y:S02]  /*5c10*/  HADD2.F32 R57, -RZ, R57.H0_H0 ;  /* 0x20000039ff397230 */ /* 0x000fe40000004100 */
[----:B--2---:R-:W-:Y:S02]  /*5c20*/  HADD2.F32 R0, -RZ, R3.H0_H0 ;  /* 0x20000003ff007230 */ /* 0x004fe40000004100 */
[----:B---3--:R-:W-:Y:S02]  /*5c30*/  HADD2.F32 R6, -RZ, R4.H0_H0 ;  /* 0x20000004ff067230 */ /* 0x008fe40000004100 */
[----:B------:R-:W-:Y:S01]  /*5c40*/  HADD2.F32 R7, -RZ, R5.H0_H0 ;  /* 0x20000005ff077230 */ /* 0x000fe20000004100 */
[----:B------:R-:W-:Y:S01]  /*5c50*/  FMUL.FTZ R71, R71, R72 ;  /* 0x0000004847477220 */ /* 0x000fe20000410000 */
[----:B------:R-:W-:Y:S01]  /*5c60*/  F2FP.PACK_AB R72, R62, R61 ;  /* 0x0000003d3e48723e */ /* 0x000fe200000000ff */
[----:B------:R-:W-:Y:S01]  /*5c70*/  BAR.SYNC.DEFER_BLOCKING 0x0 ;  /* 0x0000000000007b1d */ /* 0x000fe20000010000 */
[----:B------:R-:W-:-:S02]  /*5c80*/  FFMA.FTZ R76, R25, R74, 1 ;  /* 0x3f800000194c7423 */ /* 0x000fc4000001004a */
[----:B------:R-:W-:Y:S02]  /*5c90*/  FMUL.FTZ R69, R70, R69 ;  /* 0x0000004546457220 */ /* 0x000fe40000410000 */
[----:B------:R-:W-:Y:S02]  /*5ca0*/  FMUL.FTZ R74, R11, R58 ;  /* 0x0000003a0b4a7220 */ /* 0x000fe40000410000 */
[----:B------:R-:W-:Y:S02]  /*5cb0*/  FMUL.FTZ R75, R8, R57 ;  /* 0x00000039084b7220 */ /* 0x000fe40000410000 */
[----:B0-----:R-:W-:Y:S02]  /*5cc0*/  FADD.FTZ R62, -R52, 1 ;  /* 0x3f800000343e7421 */ /* 0x001fe40000010100 */
[----:B----4-:R-:W-:Y:S02]  /*5cd0*/  FADD.FTZ R61, -R59, 1 ;  /* 0x3f8000003b3d7421 */ /* 0x010fe40000010100 */
[----:B-----5:R-:W-:-:S02]  /*5ce0*/  FADD.FTZ R70, -R60, 1 ;  /* 0x3f8000003c467421 */ /* 0x020fc40000010100 */
        /* <DEDUP_REMOVED lines=10> */
[----:B------:R-:W-:Y:S02]  /*5d90*/  FMUL.FTZ R5, R60, R5 ;  /* 0x000000053c057220 */ /* 0x000fe40000410000 */
[----:B------:R-:W-:-:S02]  /*5da0*/  FMUL.FTZ R74, R74, R73 ;  /* 0x000000494a4a7220 */ /* 0x000fc40000410000 */
[----:B------:R-:W-:Y:S02]  /*5db0*/  FMUL.FTZ R75, R75, R76 ;  /* 0x0000004c4b4b7220 */ /* 0x000fe40000410000 */
[----:B------:R-:W-:Y:S02]  /*5dc0*/  FMUL.FTZ R62, R3, R62 ;  /* 0x0000003e033e7220 */ /* 0x000fe40000410000 */
[----:B------:R-:W-:Y:S02]  /*5dd0*/  FMUL.FTZ R4, R4, R61 ;  /* 0x0000003d04047220 */ /* 0x000fe40000410000 */
[----:B------:R-:W-:Y:S01]  /*5de0*/  FMUL.FTZ R5, R5, R70 ;  /* 0x0000004605057220 */ /* 0x000fe20000410000 */
[----:B------:R-:W-:Y:S02]  /*5df0*/  PRMT R3, R72, 0x7632, R3 ;  /* 0x0000763248037816 */ /* 0x000fe40000000003 */
[----:B------:R-:W-:Y:S02]  /*5e00*/  F2FP.PACK_AB R64, R65, R64 ;  /* 0x000000404140723e */ /* 0x000fe400000000ff */
[----:B------:R-:W-:-:S02]  /*5e10*/  F2FP.PACK_AB R66, R67, R66 ;  /* 0x000000424342723e */ /* 0x000fc400000000ff */
[----:B------:R-:W-:Y:S02]  /*5e20*/  ISETP.NE.AND P6, PT, R184, RZ, PT ;  /* 0x000000ffb800720c */ /* 0x000fe40003fc5270 */
[----:B------:R-:W-:Y:S02]  /*5e30*/  F2FP.PACK_AB R2, R63, R2 ;  /* 0x000000023f02723e */ /* 0x000fe400000000ff */
[----:B------:R-:W-:Y:S02]  /*5e40*/  F2FP.PACK_AB R68, R69, R68 ;  /* 0x000000444544723e */ /* 0x000fe400000000ff */
[----:B------:R-:W-:Y:S02]  /*5e50*/  F2FP.PACK_AB R71, R74, R71 ;  /* 0x000000474a47723e */ /* 0x000fe400000000ff */
[----:B------:R-:W-:Y:S02]  /*5e60*/  F2FP.PACK_AB R62, R62, R75 ;  /* 0x0000004b3e3e723e */ /* 0x000fe400000000ff */
[----:B------:R-:W-:Y:S01]  /*5e70*/  F2FP.PACK_AB R4, R5, R4 ;  /* 0x000000040504723e */ /* 0x000fe200000000ff */
[----:B------:R0:W-:Y:S01]  /*5e80*/  STS.U16 [R144], R72 ;  /* 0x0000004890007388 */ /* 0x0001e20000000400 */
[----:B------:R-:W-:-:S02]  /*5e90*/  PRMT R63, R64, 0x7632, R63 ;  /* 0x00007632403f7816 */ /* 0x000fc4000000003f */
[----:B------:R-:W-:Y:S01]  /*5ea0*/  PRMT R61, R2, 0x7632, R61 ;  /* 0x00007632023d7816 */ /* 0x000fe2000000003d */
[----:B------:R1:W-:Y:S01]  /*5eb0*/  STS.U16 [R144+0x2], R3 ;  /* 0x0000020390007388 */ /* 0x0003e20000000400 */
[----:B------:R-:W-:-:S03]  /*5ec0*/  PRMT R5, R71, 0x7632, R5 ;  /* 0x0000763247057816 */ /* 0x000fc60000000005 */
        /* <DEDUP_REMOVED lines=61> */
.L_x_5717:
[----:B------:R-:W-:Y:S05]  /*62a0*/  BSYNC B0 ;  /* 0x0000000000007941 */ /* 0x000fea0003800000 */
.L_x_5716:
        /* <DEDUP_REMOVED lines=11> */
[----:B------:R-:W-:Y:S01]  /*6360*/  ISETP.GE.AND P4, PT, R170, R62, PT ;  /* 0x0000003eaa00720c */ /* 0x000fe20003f86270 */
        /* <DEDUP_REMOVED lines=15> */
[----:B------:R-:W-:Y:S01]  /*6460*/  @!P0 STG.E.U16 [R2.64+-0x380], R65 ;  /* 0xfffc804102008986 */ /* 0x000fe2000c101520 */
[-C--:B------:R-:W-:Y:S01]  /*6470*/  ISETP.GE.AND P0, PT, R173, R62.reuse, PT ;  /* 0x0000003ead00720c */ /* 0x080fe20003f06270 */
        /* <DEDUP_REMOVED lines=39> */
[----:B0-----:R-:W-:Y:S01]  /*66f0*/  FMUL.FTZ R87, R48, R20 ;  /* 0x0000001430577220 */ /* 0x001fe20000410000 */
        /* <DEDUP_REMOVED lines=46> */
[----:B0-----:R-:W-:Y:S01]  /*69e0*/  PRMT R72, R18, 0x7632, R72 ;  /* 0x0000763212487816 */ /* 0x001fe20000000048 */
[----:B------:R-:W-:Y:S01]  /*69f0*/  UIADD3 UR7, UR9, UR18, URZ ;  /* 0x0000001209077290 */ /* 0x000fe2000fffe03f */
[----:B-1----:R-:W-:Y:S01]  /*6a00*/  PRMT R3, R23, 0x7632, R3 ;  /* 0x0000763217037816 */ /* 0x002fe20000000003 */
[----:B------:R-:W-:Y:S01]  /*6a10*/  STS.U16 [R144], R9 ;  /* 0x0000000990007388 */ /* 0x000fe20000000400 */
[----:B------:R-:W-:Y:S01]  /*6a20*/  PRMT R10, R6, 0x7632, R10 ;  /* 0x00007632060a7816 */ /* 0x000fe2000000000a */
[----:B------:R-:W-:Y:S01]  /*6a30*/  BSSY B0, `(.L_x_5719) ;  /* 0x0000032000007945 */ /* 0x000fe20003800000 */
[----:B--2---:R-:W-:Y:S01]  /*6a40*/  PRMT R4, R0, 0x7632, R4 ;  /* 0x0000763200047816 */ /* 0x004fe20000000004 */
[----:B------:R-:W-:Y:S01]  /*6a50*/  STS.U16 [R144+0x8], R16 ;  /* 0x0000081090007388 */ /* 0x000fe20000000400 */
[----:B---3--:R-:W-:-:S03]  /*6a60*/  MOV R2, UR31 ;  /* 0x0000001f00027c02 */ /* 0x008fc60008000f00 */
        /* <DEDUP_REMOVED lines=46> */
.L_x_5720:
[----:B------:R-:W-:Y:S05]  /*6d50*/  BSYNC B0 ;  /* 0x0000000000007941 */ /* 0x000fea0003800000 */
.L_x_5719:
        /* <DEDUP_REMOVED lines=43> */
.L_x_5718:
[----:B-1----:R-:W-:Y:S01]  /*7010*/  HADD2.F32 R0, -RZ, R143.H0_H0 ;  /* 0x2000008fff007230 */ /* 0x002fe20000004100 */
        /* <DEDUP_REMOVED lines=50> */
[----:B------:R-:W-:-:S02]  /*7340*/  FMUL.FTZ R66, R83, UR4 ;  /* 0x0000000453427c20 */ /* 0x000fc40008410000 */
[----:B------:R-:W-:Y:S01]  /*7350*/  FFMA.FTZ R0, R83, R2, R0 ;  /* 0x0000000253007223 */ /* 0x000fe20000010000 */
[----:B------:R-:W-:Y:S01]  /*7360*/  MOV R2, c[0x0][0x16c] ;  /* 0x00005b0000027a02 */ /* 0x000fe20000000f00 */
[C---:B------:R-:W-:Y:S02]  /*7370*/  FMUL.FTZ R65, R81.reuse, UR4 ;  /* 0x0000000451417c20 */ /* 0x040fe40008410000 */
[----:B------:R-:W-:Y:S01]  /*7380*/  FFMA.FTZ R3, R81, R3, R0 ;  /* 0x0000000351037223 */ /* 0x000fe20000010000 */
[----:B------:R-:W-:Y:S01]  /*7390*/  ISETP.GE.AND P0, PT, R2, 0x1, PT ;  /* 0x000000010200780c */ /* 0x000fe20003f06270 */
[C---:B------:R-:W-:Y:S02]  /*73a0*/  FMUL.FTZ R64, R80.reuse, UR4 ;  /* 0x0000000450407c20 */ /* 0x040fe40008410000 */
[----:B------:R-:W-:-:S10]  /*73b0*/  FFMA.FTZ R186, R80, R186, R3 ;  /* 0x000000ba50ba7223 */ /* 0x000fd40000010003 */
[----:B------:R-:W-:Y:S05]  /*73c0*/  @!P0 BRA `(.L_x_5721) ;  /* 0x000042e000008947 */ /* 0x000fea0003800000 */
[----:B------:R-:W-:Y:S01]  /*73d0*/  UIADD3 UR36, UR30, -0x1, URZ ;  /* 0xffffffff1e247890 */ /* 0x000fe2000fffe03f */
[----:B------:R-:W-:Y:S01]  /*73e0*/  CS2R R62, SRZ ;  /* 0x00000000003e7805 */ /* 0x000fe2000001ff00 */
        /* <DEDUP_REMOVED lines=9> */
[----:B------:R-:W-:-:S02]  /*7480*/  UMOV UR7, URZ ;  /* 0x0000003f00077c82 */ /* 0x000fc40008000000 */
[----:B------:R-:W-:Y:S02]  /*7490*/  UIADD3 UR36, UR36, -UR9, URZ ;  /* 0x8000000924247290 */ /* 0x000fe4000fffe03f */
[----:B------:R-:W-:Y:S02]  /*74a0*/  UMOV UR8, URZ ;  /* 0x0000003f00087c82 */ /* 0x000fe40008000000 */
[----:B------:R-:W-:Y:S02]  /*74b0*/  UMOV UR9, URZ ;  /* 0x0000003f00097c82 */ /* 0x000fe40008000000 */
.L_x_5758:
        /* <DEDUP_REMOVED lines=23> */
[----:B0-2---:R0:W2:Y:S01]  /*7630*/  @!P1 LDG.E.U16 R9, [R2.64] ;  /* 0x0000002002099981 */ /* 0x0050a2000c1e1500 */
        /* <DEDUP_REMOVED lines=41> */
[----:B------:R-:W-:Y:S01]  /*78d0*/  UIMAD UR22, UR41, UR20, URZ ;  /* 0x00000014291672a4 */ /* 0x000fe2000f8e023f */
[----:B------:R-:W-:-:S03]  /*78e0*/  MOV R5, UR7 ;  /* 0x0000000700057c02 */ /* 0x000fc60008000f00 */
[----:B------:R-:W-:-:S03]  /*78f0*/  UIMAD UR42, UR7, UR21, UR22 ;  /* 0x00000015072a72a4 */ /* 0x000fc6000f8e0216 */
[----:B------:R-:W-:Y:S02]  /*7900*/  ULDC.64 UR22, c[0x0][0x1c0] ;  /* 0x0000700000167ab9 */ /* 0x000fe40000000a00 */
[----:B------:R-:W-:Y:S01]  /*7910*/  UIMAD UR22, UR41, UR22, URZ ;  /* 0x00000016291672a4 */ /* 0x000fe2000f8e023f */
[----:B------:R-:W-:-:S03]  /*7920*/  IMAD.WIDE.U32 R4, R5, c[0x0][0x1c0], R118 ;  /* 0x0000700005047a25 */ /* 0x000fc600078e0076 */
[----:B------:R-:W-:Y:S02]  /*7930*/  UIMAD UR22, UR7, UR23, UR22 ;  /* 0x00000017071672a4 */ /* 0x000fe4000f8e0216 */
[----:B------:R-:W-:Y:S01]  /*7940*/  UIMAD.WIDE.U32 UR20, UR7, UR20, UR18 ;  /* 0x00000014071472a5 */ /* 0x000fe2000f8e0012 */
[C---:B0-----:R-:W-:Y:S02]  /*7950*/  LEA R2, P0, R4.reuse, R181, 0x1 ;  /* 0x000000b504027211 */ /* 0x041fe400078008ff */
        /* <DEDUP_REMOVED lines=14> */
[----:B------:R-:W-:Y:S02]  /*7a40*/  ISETP.GE.AND P4, PT, R172, UR31, PT ;  /* 0x0000001fac007c0c */ /* 0x000fe4000bf86270 */
[----:B------:R-:W-:Y:S02]  /*7a50*/  PRMT R4, RZ, 0x7610, R4 ;  /* 0x00007610ff047816 */ /* 0x000fe40000000004 */
[----:B0-----:R-:W-:Y:S02]  /*7a60*/  PRMT R7, RZ, 0x7610, R7 ;  /* 0x00007610ff077816 */ /* 0x001fe40000000007 */
        /* <DEDUP_REMOVED lines=10> */
[----:B-1--4-:R1:W-:Y:S04]  /*7b10*/  STS.U16 [R160+0x80], R11 ;  /* 0x0000800ba0007388 */ /* 0x0123e80000000400 */
        /* <DEDUP_REMOVED lines=21> */
[----:B-1----:R-:W-:Y:S02]  /*7c70*/  PRMT R11, RZ, 0x7610, R11 ;  /* 0x00007610ff0b7816 */ /* 0x002fe4000000000b */
[----:B--2---:R-:W-:Y:S01]  /*7c80*/  PRMT R8, RZ, 0x7610, R8 ;  /* 0x00007610ff087816 */ /* 0x004fe20000000008 */
[----:B------:R-:W-:Y:S04]  /*7c90*/  LDS.U16 R17, [R144+0x1c] ;  /* 0x00001c0090117984 */ /* 0x000fe80000000400 */
[----:B------:R1:W2:Y:S01]  /*7ca0*/  @!P0 LDG.E.U16 R7, [R2.64+0x80] ;  /* 0x0000802002078981 */ /* 0x0002a2000c1e1500 */
[----:B------:R-:W-:-:S03]  /*7cb0*/  ISETP.GE.AND P0, PT, R171, UR31, PT ;  /* 0x0000001fab007c0c */ /* 0x000fc6000bf06270 */
[----:B------:R1:W2:Y:S01]  /*7cc0*/  @!P1 LDG.E.U16 R4, [R2.64+0xc0] ;  /* 0x0000c02002049981 */ /* 0x0002a2000c1e1500 */
[----:B------:R-:W-:-:S03]  /*7cd0*/  ISETP.GE.AND P1, PT, R170, UR31, PT ;  /* 0x0000001faa007c0c */ /* 0x000fc6000bf26270 */
[----:B------:R1:W2:Y:S01]  /*7ce0*/  @!P2 LDG.E.U16 R9, [R2.64+0x100] ;  /* 0x000100200209a981 */ /* 0x0002a2000c1e1500 */
[----:B------:R-:W-:Y:S02]  /*7cf0*/  ISETP.GE.AND P2, PT, R169, UR31, PT ;  /* 0x0000001fa9007c0c */ /* 0x000fe4000bf46270 */
[----:B------:R-:W-:Y:S01]  /*7d00*/  ISETP.GE.AND P3, PT, R168, UR31, PT ;  /* 0x0000001fa8007c0c */ /* 0x000fe2000bf66270 */
[----:B------:R1:W2:Y:S01]  /*7d10*/  @!P4 LDG.E.U16 R11, [R2.64+0x180] ;  /* 0x00018020020bc981 */ /* 0x0002a2000c1e1500 */
[----:B---3--:R-:W-:Y:S02]  /*7d20*/  PRMT R10, RZ, 0x7610, R10 ;  /* 0x00007610ff0a7816 */ /* 0x008fe4000000000a */
[----:B------:R-:W-:Y:S01]  /*7d30*/  ISETP.GE.AND P4, PT, R167, UR31, PT ;  /* 0x0000001fa7007c0c */ /* 0x000fe2000bf86270 */
        /* <DEDUP_REMOVED lines=8> */
[----:B------:R1:W3:Y:S04]  /*7dc0*/  @!P4 LDG.E.U16 R28, [R2.64+0x2c0] ;  /* 0x0002c020021cc981 */ /* 0x0002e8000c1e1500 */
[----:B------:R1:W3:Y:S04]  /*7dd0*/  @!P0 LDG.E.U16 R33, [R2.64+0x300] ;  /* 0x0003002002218981 */ /* 0x0002e8000c1e1500 */
[----:B------:R1:W3:Y:S04]  /*7de0*/  @!P1 LDG.E.U16 R30, [R2.64+0x340] ;  /* 0x00034020021e9981 */ /* 0x0002e8000c1e1500 */
[----:B------:R1:W3:Y:S04]  /*7df0*/  @!P2 LDG.E.U16 R35, [R2.64+0x380] ;  /* 0x000380200223a981 */ /* 0x0002e8000c1e1500 */
[----:B------:R1:W3:Y:S01]  /*7e00*/  @!P3 LDG.E.U16 R32, [R2.64+0x3c0] ;  /* 0x0003c0200220b981 */ /* 0x0002e2000c1e1500 */
[----:B------:R-:W-:-:S02]  /*7e10*/  ISETP.NE.AND P0, PT, R178, RZ, PT ;  /* 0x000000ffb200720c */ /* 0x000fc40003f05270 */
[----:B------:R-:W-:Y:S01]  /*7e20*/  MOV R12, UR30 ;  /* 0x0000001e000c7c02 */ /* 0x000fe20008000f00 */
[----:B------:R-:W1:Y:S03]  /*7e30*/  LDS.U16 R27, [R144+0x2] ;  /* 0x00000200901b7984 */ /* 0x000e660000000400 */
[----:B------:R-:W-:Y:S01]  /*7e40*/  ISETP.LT.OR P2, PT, R12, 0x2, P0 ;  /* 0x000000020c00780c */ /* 0x000fe20000741670 */
[----:B------:R-:W1:Y:S01]  /*7e50*/  LDS.U16 R26, [R144] ;  /* 0x00000000901a7984 */ /* 0x000e620000000400 */
[C---:B0-----:R-:W-:Y:S02]  /*7e60*/  IADD3 R14, R179.reuse, 0x20, RZ ;  /* 0x00000020b30e7810 */ /* 0x041fe40007ffe0ff */
[C---:B------:R-:W-:Y:S01]  /*7e70*/  IADD3 R42, R179.reuse, 0x40, RZ ;  /* 0x00000040b32a7810 */ /* 0x040fe20007ffe0ff */
[----:B------:R-:W-:Y:S01]  /*7e80*/  LDS.U16 R24, [R144+0x6] ;  /* 0x0000060090187984 */ /* 0x000fe20000000400 */
[----:B------:R-:W-:-:S02]  /*7e90*/  LEA.HI.SX32 R162, R179, R179, 0x1b ;  /* 0x000000b3b3a27211 */ /* 0x000fc400078fdaff */
[C---:B------:R-:W-:Y:S01]  /*7ea0*/  IADD3 R40, R179.reuse, 0x60, RZ ;  /* 0x00000060b3287810 */ /* 0x040fe20007ffe0ff */
[----:B------:R-:W0:Y:S01]  /*7eb0*/  LDS.U16 R25, [R144+0x4] ;  /* 0x0000040090197984 */ /* 0x000e220000000400 */
[----:B------:R-:W-:Y:S02]  /*7ec0*/  LEA.HI.SX32 R14, R14, R179, 0x1b ;  /* 0x000000b30e0e7211 */ /* 0x000fe400078fdaff */
[C---:B------:R-:W-:Y:S01]  /*7ed0*/  IADD3 R38, R179.reuse, 0x80, RZ ;  /* 0x00000080b3267810 */ /* 0x040fe20007ffe0ff */
[----:B------:R-:W-:Y:S01]  /*7ee0*/  LDS.U16 R22, [R144+0xa] ;  /* 0x00000a0090167984 */ /* 0x000fe20000000400 */
[----:B-1----:R-:W-:Y:S02]  /*7ef0*/  IADD3 R2, R179, 0xc0, RZ ;  /* 0x000000c0b3027810 */ /* 0x002fe40007ffe0ff */
[----:B------:R-:W-:Y:S01]  /*7f00*/  MOV R13, c[0x0][0x16c] ;  /* 0x00005b00000d7a02 */ /* 0x000fe20000000f00 */
[----:B------:R-:W1:Y:S01]  /*7f10*/  LDS.U16 R23, [R144+0x8] ;  /* 0x0000080090177984 */ /* 0x000e620000000400 */
[----:B------:R-:W-:-:S02]  /*7f20*/  @!P2 IADD3 R12, R12, -0x2, RZ ;  /* 0xfffffffe0c0ca810 */ /* 0x000fc40007ffe0ff */
[----:B------:R-:W-:Y:S01]  /*7f30*/  IADD3 R36, R179, 0xa0, RZ ;  /* 0x000000a0b3247810 */ /* 0x000fe20007ffe0ff */
[----:B------:R-:W-:Y:S01]  /*7f40*/  LDS.U16 R20, [R144+0xe] ;  /* 0x00000e0090147984 */ /* 0x000fe20000000400 */
[-C--:B------:R-:W-:Y:S02]  /*7f50*/  LEA.HI.SX32 R42, R42, R179.reuse, 0x1b ;  /* 0x000000b32a2a7211 */ /* 0x080fe400078fdaff */
[----:B------:R-:W-:Y:S01]  /*7f60*/  SHF.L.U32 R162, R162, 0x1, RZ ;  /* 0x00000001a2a27819 */ /* 0x000fe200000006ff */
[----:B------:R-:W0:Y:S01]  /*7f70*/  LDS.U16 R21, [R144+0xc] ;  /* 0x00000c0090157984 */ /* 0x000e220000000400 */
[-C--:B------:R-:W-:Y:S02]  /*7f80*/  LEA.HI.SX32 R40, R40, R179.reuse, 0x1b ;  /* 0x000000b328287211 */ /* 0x080fe400078fdaff */
[----:B------:R-:W-:Y:S01]  /*7f90*/  SHF.L.U32 R161, R14, 0x1, RZ ;  /* 0x000000010ea17819 */ /* 0x000fe200000006ff */
[----:B------:R-:W-:Y:S01]  /*7fa0*/  LDS.U16 R18, [R144+0x12] ;  /* 0x0000120090127984 */ /* 0x000fe20000000400 */
[----:B------:R-:W-:-:S02]  /*7fb0*/  LEA.HI.SX32 R38, R38, R179, 0x1b ;  /* 0x000000b326267211 */ /* 0x000fc400078fdaff */
[----:B------:R-:W-:Y:S01]  /*7fc0*/  LEA.HI.SX32 R2, R2, R179, 0x1b ;  /* 0x000000b302027211 */ /* 0x000fe200078fdaff */
[----:B------:R-:W-:Y:S01]  /*7fd0*/  @!P2 IMAD R34, R12, R13, UR7 ;  /* 0x000000070c22ae24 */ /* 0x000fe2000f8e020d */
[----:B------:R-:W-:Y:S01]  /*7fe0*/  LEA.HI.SX32 R36, R36, R179, 0x1b ;  /* 0x000000b324247211 */ /* 0x000fe200078fdaff */
[----:B------:R-:W0:Y:S01]  /*7ff0*/  LDS.U16 R19, [R144+0x10] ;  /* 0x0000100090137984 */ /* 0x000e220000000400 */
[----:B------:R-:W-:Y:S02]  /*8000*/  SHF.L.U32 R160, R42, 0x1, RZ ;  /* 0x000000012aa07819 */ /* 0x000fe400000006ff */
[----:B------:R-:W-:Y:S01]  /*8010*/  SHF.L.U32 R159, R40, 0x1, RZ ;  /* 0x00000001289f7819 */ /* 0x000fe200000006ff */
[----:B------:R-:W-:Y:S01]  /*8020*/  LDS.U16 R16, [R144+0x16] ;  /* 0x0000160090107984 */ /* 0x000fe20000000400 */
[----:B------:R-:W-:Y:S02]  /*8030*/  SHF.L.U32 R158, R38, 0x1, RZ ;  /* 0x00000001269e7819 */ /* 0x000fe400000006ff */
[----:B------:R-:W-:Y:S01]  /*8040*/  SHF.L.U32 R156, R2, 0x1, RZ ;  /* 0x00000001029c7819 */ /* 0x000fe200000006ff */
[----:B------:R-:W0:Y:S01]  /*8050*/  LDS.U16 R15, [R144+0x14] ;  /* 0x00001400900f7984 */ /* 0x000e220000000400 */
[----:B------:R-:W-:-:S03]  /*8060*/  SHF.L.U32 R157, R36, 0x1, RZ ;  /* 0x00000001249d7819 */ /* 0x000fc600000006ff */
[----:B------:R-:W-:Y:S01]  /*8070*/  LDS.U16 R14, [R144+0x1a] ;  /* 0x00001a00900e7984 */ /* 0x000fe20000000400 */
[----:B------:R-:W-:-:S03]  /*8080*/  IADD3 R2, R179, 0x140, RZ ;  /* 0x00000140b3027810 */ /* 0x000fc60007ffe0ff */
[----:B------:R-:W0:Y:S04]  /*8090*/  LDS.U16 R13, [R144+0x18] ;  /* 0x00001800900d7984 */ /* 0x000e280000000400 */
[----:B------:R1:W-:Y:S01]  /*80a0*/  LDS.U16 R12, [R144+0x1e] ;  /* 0x00001e00900c7984 */ /* 0x0003e20000000400 */
[----:B------:R-:W-:Y:S02]  /*80b0*/  LEA.HI.SX32 R2, R2, R179, 0x1b ;  /* 0x000000b302027211 */ /* 0x000fe400078fdaff */
[C---:B------:R-:W-:Y:S02]  /*80c0*/  IADD3 R40, R179.reuse, 0xe0, RZ ;  /* 0x000000e0b3287810 */ /* 0x040fe40007ffe0ff */
[----:B------:R-:W-:Y:S02]  /*80d0*/  SHF.L.U32 R152, R2, 0x1, RZ ;  /* 0x0000000102987819 */ /* 0x000fe400000006ff */
[----:B------:R-:W-:-:S02]  /*80e0*/  IADD3 R2, R179, 0x1c0, RZ ;  /* 0x000001c0b3027810 */ /* 0x000fc40007ffe0ff */
[C---:B------:R-:W-:Y:S02]  /*80f0*/  IADD3 R38, R179.reuse, 0x100, RZ ;  /* 0x00000100b3267810 */ /* 0x040fe40007ffe0ff */
[----:B------:R-:W-:Y:S02]  /*8100*/  IADD3 R36, R179, 0x120, RZ ;  /* 0x00000120b3247810 */ /* 0x000fe40007ffe0ff */
[----:B------:R-:W-:Y:S02]  /*8110*/  ISETP.NE.AND P1, PT, R184, RZ, PT ;  /* 0x000000ffb800720c */ /* 0x000fe40003f25270 */
[-C--:B------:R-:W-:Y:S02]  /*8120*/  LEA.HI.SX32 R40, R40, R179.reuse, 0x1b ;  /* 0x000000b328287211 */ /* 0x080fe400078fdaff */
[-C--:B------:R-:W-:Y:S02]  /*8130*/  LEA.HI.SX32 R2, R2, R179.reuse, 0x1b ;  /* 0x000000b302027211 */ /* 0x080fe400078fdaff */
[----:B------:R-:W-:-:S02]  /*8140*/  LEA.HI.SX32 R38, R38, R179, 0x1b ;  /* 0x000000b326267211 */ /* 0x000fc400078fdaff */
[----:B------:R-:W-:Y:S01]  /*8150*/  LEA.HI.SX32 R36, R36, R179, 0x1b ;  /* 0x000000b324247211 */ /* 0x000fe200078fdaff */
[----:B------:R-:W-:Y:S01]  /*8160*/  IMAD.SHL.U32 R155, R40, 0x2, RZ ;  /* 0x00000002289b7824 */ /* 0x000fe200078e00ff */
[----:B------:R-:W-:Y:S01]  /*8170*/  SHF.L.U32 R148, R2, 0x1, RZ ;  /* 0x0000000102947819 */ /* 0x000fe200000006ff */
[----:B------:R-:W-:Y:S01]  /*8180*/  IMAD.SHL.U32 R2, R179, 0x10, RZ ;  /* 0x00000010b3027824 */ /* 0x000fe200078e00ff */
[----:B------:R-:W-:Y:S02]  /*8190*/  SHF.L.U32 R154, R38, 0x1, RZ ;  /* 0x00000001269a7819 */ /* 0x000fe400000006ff */
[----:B------:R-:W-:Y:S02]  /*81a0*/  SHF.L.U32 R153, R36, 0x1, RZ ;  /* 0x0000000124997819 */ /* 0x000fe400000006ff */
[----:B-1----:R-:W-:-:S04]  /*81b0*/  LEA.HI.SX32 R144, R2, R2, 0x1b ;  /* 0x0000000202907211 */ /* 0x002fc800078fdaff */
[----:B------:R-:W-:Y:S01]  /*81c0*/  SHF.L.U32 R144, R144, 0x1, RZ ;  /* 0x0000000190907819 */ /* 0x000fe200000006ff */
[----:B------:R-:W-:Y:S01]  /*81d0*/  HFMA2.MMA R3, -RZ, RZ, 0, 4.76837158203125e-07 ;  /* 0x00000008ff037435 */ /* 0x000fe200000001ff */
[----:B------:R-:W-:-:S09]  /*81e0*/  HADD2.F32 R46, -RZ, R143.H0_H0 ;  /* 0x2000008fff2e7230 */ /* 0x000fd20000004100 */
[----:B------:R-:W-:Y:S01]  /*81f0*/  @!P2 IMAD.WIDE R2, R34, R3, UR10 ;  /* 0x0000000a2202ae25 */ /* 0x000fe2000f8e0203 */
[----:B------:R-:W-:Y:S02]  /*8200*/  HADD2.F32 R45, -RZ, R142.H0_H0 ;  /* 0x2000008eff2d7230 */ /* 0x000fe40000004100 */
[----:B------:R-:W-:Y:S01]  /*8210*/  HADD2.F32 R44, -RZ, R141.H0_H0 ;  /* 0x2000008dff2c7230 */ /* 0x000fe20000004100 */
[----:B------:R-:W-:Y:S01]  /*8220*/  FMUL.FTZ R201, R46, R111 ;  /* 0x0000006f2ec97220 */ /* 0x000fe20000410000 */
[----:B------:R-:W-:Y:S01]  /*8230*/  HADD2.F32 R27, -RZ, R27.H0_H0 ;  /* 0x2000001bff1b7230 */ /* 0x000fe20000004100 */
[----:B------:R-:W-:Y:S01]  /*8240*/  FMUL.FTZ R198, R45, R110 ;  /* 0x0000006e2dc67220 */ /* 0x000fe20000410000 */
[----:B------:R-:W-:Y:S01]  /*8250*/  HADD2.F32 R26, -RZ, R26.H0_H0 ;  /* 0x2000001aff1a7230 */ /* 0x000fe20000004100 */
[----:B------:R-:W-:Y:S01]  /*8260*/  FMUL.FTZ R240, R44, R109 ;  /* 0x0000006d2cf07220 */ /* 0x000fe20000410000 */
[----:B------:R-:W-:Y:S02]  /*8270*/  HADD2.F32 R43, -RZ, R140.H0_H0 ;  /* 0x2000008cff2b7230 */ /* 0x000fe40000004100 */
[----:B0-----:R-:W-:-:S02]  /*8280*/  HADD2.F32 R25, -RZ, R25.H0_H0 ;  /* 0x20000019ff197230 */ /* 0x001fc40000004100 */
[----:B------:R-:W-:Y:S01]  /*8290*/  HADD2.F32 R42, -RZ, R139.H0_H0 ;  /* 0x2000008bff2a7230 */ /* 0x000fe20000004100 */
[----:B------:R-:W-:Y:S01]  /*82a0*/  FMUL.FTZ R239, R43, R108 ;  /* 0x0000006c2bef7220 */ /* 0x000fe20000410000 */
[----:B------:R-:W-:Y:S02]  /*82b0*/  HADD2.F32 R24, -RZ, R24.H0_H0 ;  /* 0x20000018ff187230 */ /* 0x000fe40000004100 */
[----:B------:R-:W-:Y:S01]  /*82c0*/  HADD2.F32 R41, -RZ, R138.H0_H0 ;  /* 0x2000008aff297230 */ /* 0x000fe20000004100 */
[----:B------:R-:W-:Y:S01]  /*82d0*/  FMUL.FTZ R238, R42, R106 ;  /* 0x0000006a2aee7220 */ /* 0x000fe20000410000 */
[----:B------:R-:W-:Y:S02]  /*82e0*/  HADD2.F32 R23, -RZ, R23.H0_H0 ;  /* 0x20000017ff177230 */ /* 0x000fe40000004100 */
[----:B------:R-:W-:Y:S01]  /*82f0*/  HADD2.F32 R40, -RZ, R137.H0_H0 ;  /* 0x20000089ff287230 */ /* 0x000fe20000004100 */
[----:B------:R-:W-:Y:S01]  /*8300*/  FMUL.FTZ R237, R41, R104 ;  /* 0x0000006829ed7220 */ /* 0x000fe20000410000 */
[----:B------:R-:W-:-:S02]  /*8310*/  HADD2.F32 R22, -RZ, R22.H0_H0 ;  /* 0x20000016ff167230 */ /* 0x000fc40000004100 */
        /* <DEDUP_REMOVED lines=8> */
[----:B------:R-:W-:Y:S01]  /*83a0*/  HADD2.F32 R19, -RZ, R19.H0_H0 ;  /* 0x20000013ff137230 */ /* 0x000fe20000004100 */
[----:B----4-:R-:W-:Y:S04]  /*83b0*/  STS.U16 [R162+0x420], R5 ;  /* 0x00042005a2007388 */ /* 0x010fe80000000400 */
[----:B------:R0:W-:Y:S02]  /*83c0*/  STS.U16 [R161+0x460], R0 ;  /* 0x00046000a1007388 */ /* 0x0001e40000000400 */
[----:B0-----:R-:W-:-:S02]  /*83d0*/  IADD3 R0, R179, 0x160, RZ ;  /* 0x00000160b3007810 */ /* 0x001fc40007ffe0ff */
[----:B--2---:R-:W-:Y:S02]  /*83e0*/  STS.U16 [R160+0x4a0], R7 ;  /* 0x0004a007a0007388 */ /* 0x004fe40000000400 */
[----:B------:R-:W-:Y:S02]  /*83f0*/  LEA.HI.SX32 R0, R0, R179, 0x1b ;  /* 0x000000b300007211 */ /* 0x000fe400078fdaff */
[----:B------:R-:W-:Y:S04]  /*8400*/  STS.U16 [R159+0x4e0], R4 ;  /* 0x0004e0049f007388 */ /* 0x000fe80000000400 */
[----:B------:R-:W-:Y:S04]  /*8410*/  STS.U16 [R158+0x520], R9 ;  /* 0x000520099e007388 */ /* 0x000fe80000000400 */
[----:B------:R-:W-:Y:S01]  /*8420*/  STS.U16 [R157+0x560], R6 ;  /* 0x000560069d007388 */ /* 0x000fe20000000400 */
[----:B------:R-:W-:-:S03]  /*8430*/  SHF.L.U32 R151, R0, 0x1, RZ ;  /* 0x0000000100977819 */ /* 0x000fc600000006ff */
[----:B------:R0:W-:Y:S01]  /*8440*/  STS.U16 [R156+0x5a0], R11 ;  /* 0x0005a00b9c007388 */ /* 0x0001e20000000400 */
[----:B------:R-:W-:Y:S01]  /*8450*/  IADD3 R0, R179, 0x1e0, RZ ;  /* 0x000001e0b3007810 */ /* 0x000fe20007ffe0ff */
[----:B0-----:R-:W-:Y:S01]  /*8460*/  FMUL.FTZ R11, R47, 1.4426950216293334961 ;  /* 0x3fb8aa3b2f0b7820 */ /* 0x001fe20000410000 */
[----:B------:R-:W-:-:S03]  /*8470*/  IADD3 R6, R179, 0x180, RZ ;  /* 0x00000180b3067810 */ /* 0x000fc60007ffe0ff */
[----:B------:R-:W-:Y:S01]  /*8480*/  FMUL.FTZ R196, R11, R111 ;  /* 0x0000006f0bc47220 */ /* 0x000fe20000410000 */
[-C--:B------:R-:W-:Y:S02]  /*8490*/  LEA.HI.SX32 R0, R0, R179.reuse, 0x1b ;  /* 0x000000b300007211 */ /* 0x080fe400078fdaff */
[----:B------:R-:W-:Y:S02]  /*84a0*/  IADD3 R4, R179, 0x1a0, RZ ;  /* 0x000001a0b3047810 */ /* 0x000fe40007ffe0ff */
[-C--:B------:R-:W-:Y:S01]  /*84b0*/  LEA.HI.SX32 R6, R6, R179.reuse, 0x1b ;  /* 0x000000b306067211 */ /* 0x080fe200078fdaff */
[----:B------:R-:W0:Y:S01]  /*84c0*/  MUFU.EX2 R196, R196 ;  /* 0x000000c400c47308 */ /* 0x000e220000000800 */
[----:B------:R-:W-:Y:S02]  /*84d0*/  SHF.L.U32 R147, R0, 0x1, RZ ;  /* 0x0000000100937819 */ /* 0x000fe400000006ff */
[----:B------:R-:W-:Y:S02]  /*84e0*/  LEA.HI.SX32 R4, R4, R179, 0x1b ;  /* 0x000000b304047211 */ /* 0x000fe400078fdaff */
[----:B------:R-:W-:Y:S01]  /*84f0*/  MOV R0, UR36 ;  /* 0x0000002400007c02 */ /* 0x000fe20008000f00 */
[----:B---3--:R-:W-:Y:S01]  /*8500*/  STS.U16 [R155+0x5e0], R8 ;  /* 0x0005e0089b007388 */ /* 0x008fe20000000400 */
[----:B------:R-:W-:-:S02]  /*8510*/  SHF.L.U32 R150, R6, 0x1, RZ ;  /* 0x0000000106967819 */ /* 0x000fc400000006ff */
[----:B------:R-:W-:Y:S01]  /*8520*/  SHF.L.U32 R149, R4, 0x1, RZ ;  /* 0x0000000104957819 */ /* 0x000fe200000006ff */
[----:B------:R-:W-:Y:S01]  /*8530*/  STS.U16 [R154+0x620], R29 ;  /* 0x0006201d9a007388 */ /* 0x000fe20000000400 */
[----:B------:R-:W-:Y:S02]  /*8540*/  LEA R0, R0, UR7, 0x8 ;  /* 0x0000000700007c11 */ /* 0x000fe4000f8e40ff */
[----:B------:R-:W-:Y:S01]  /*8550*/  @P1 IADD3 R0, R184, 0x200, RZ ;  /* 0x00000200b8001810 */ /* 0x000fe20007ffe0ff */
[----:B------:R1:W-:Y:S04]  /*8560*/  STS.U16 [R153+0x660], R10 ;  /* 0x0006600a99007388 */ /* 0x0003e80000000400 */
[----:B------:R-:W-:Y:S01]  /*8570*/  STS.U16 [R152+0x6a0], R31 ;  /* 0x0006a01f98007388 */ /* 0x000fe20000000400 */
[----:B------:R-:W-:-:S03]  /*8580*/  SHF.L.U32 R5, R0, 0x2, RZ ;  /* 0x0000000200057819 */ /* 0x000fc600000006ff */
[----:B------:R2:W-:Y:S04]  /*8590*/  STS.U16 [R151+0x6e0], R28 ;  /* 0x0006e01c97007388 */ /* 0x0005e80000000400 */
[----:B------:R-:W-:Y:S01]  /*85a0*/  STS.U16 [R150+0x720], R33 ;  /* 0x0007202196007388 */ /* 0x000fe20000000400 */
[----:B------:R-:W-:-:S03]  /*85b0*/  FMUL.FTZ R203, R11, R110 ;  /* 0x0000006e0bcb7220 */ /* 0x000fc60000410000 */
[----:B------:R-:W-:Y:S04]  /*85c0*/  STS.U16 [R149+0x760], R30 ;  /* 0x0007601e95007388 */ /* 0x000fe80000000400 */
[----:B------:R-:W-:Y:S04]  /*85d0*/  STS.U16 [R148+0x7a0], R35 ;  /* 0x0007a02394007388 */ /* 0x000fe80000000400 */
[----:B------:R-:W-:Y:S01]  /*85e0*/  STS.U16 [R147+0x7e0], R32 ;  /* 0x0007e02093007388 */ /* 0x000fe20000000400 */
[----:B------:R-:W-:-:S06]  /*85f0*/  NOP ;  /* 0x0000000000007918 */ /* 0x000fcc0000000000 */
[----:B------:R-:W-:Y:S01]  /*8600*/  LDS.U16 R125, [R144+0x422] ;  /* 0x00042200907d7984 */ /* 0x000fe20000000400 */
[----:B------:R-:W-:-:S03]  /*8610*/  FMUL.FTZ R205, R11, R109 ;  /* 0x0000006d0bcd7220 */ /* 0x000fc60000410000 */
        /* <DEDUP_REMOVED lines=13> */
[----:B------:R-:W3:Y:S04]  /*86f0*/  LDS.U16 R216, [R144+0x43e] ;  /* 0x00043e0090d87984 */ /* 0x000ee80000000400 */
[----:B------:R-:W4:Y:S04]  /*8700*/  LDS.U16 R215, [R144+0x43c] ;  /* 0x00043c0090d77984 */ /* 0x000f280000000400 */
[----:B0-----:R0:W-:Y:S01]  /*8710*/  STS [R5+0x1af8], R196 ;  /* 0x001af8c405007388 */ /* 0x0011e20000000800 */
[----:B------:R-:W2:Y:S01]  /*8720*/  MUFU.EX2 R203, R203 ;  /* 0x000000cb00cb7308 */ /* 0x000ea20000000800 */
[----:B------:R-:W-:-:S02]  /*8730*/  FMUL.FTZ R250, R11, R108 ;  /* 0x0000006c0bfa7220 */ /* 0x000fc40000410000 */
[----:B------:R-:W-:-:S05]  /*8740*/  FMUL.FTZ R191, R11, R106 ;  /* 0x0000006a0bbf7220 */ /* 0x000fca0000410000 */
[----:B------:R-:W0:Y:S01]  /*8750*/  MUFU.EX2 R205, R205 ;  /* 0x000000cd00cd7308 */ /* 0x000e220000000800 */
[----:B------:R-:W-:-:S07]  /*8760*/  FMUL.FTZ R192, R11, R104 ;  /* 0x000000680bc07220 */ /* 0x000fce0000410000 */
[----:B------:R-:W3:Y:S01]  /*8770*/  MUFU.EX2 R250, R250 ;  /* 0x000000fa00fa7308 */ /* 0x000ee20000000800 */
[----:B------:R-:W-:Y:S01]  /*8780*/  FMUL.FTZ R189, R11, R107 ;  /* 0x0000006b0bbd7220 */ /* 0x000fe20000410000 */
[----:B-1----:R-:W-:Y:S01]  /*8790*/  MOV R10, RZ ;  /* 0x000000ff000a7202 */ /* 0x002fe20000000f00 */
[----:B------:R-:W-:Y:S01]  /*87a0*/  BAR.SYNC.DEFER_BLOCKING 0x0 ;  /* 0x0000000000007b1d */ /* 0x000fe20000010000 */
[----:B--2---:R-:W-:-:S05]  /*87b0*/  FMUL.FTZ R28, R196, R203 ;  /* 0x000000cbc41c7220 */ /* 0x004fca0000410000 */
[----:B------:R-:W1:Y:S01]  /*87c0*/  MUFU.EX2 R191, R191 ;  /* 0x000000bf00bf7308 */ /* 0x000e620000000800 */
[----:B------:R-:W-:Y:S02]  /*87d0*/  FMUL.FTZ R0, R11, R102 ;  /* 0x000000660b007220 */ /* 0x000fe40000410000 */
[----:B0-----:R-:W-:-:S05]  /*87e0*/  FMUL.FTZ R29, R205, R28 ;  /* 0x0000001ccd1d7220 */ /* 0x001fca0000410000 */
[----:B------:R-:W0:Y:S01]  /*87f0*/  MUFU.EX2 R192, R192 ;  /* 0x000000c000c07308 */ /* 0x000e220000000800 */
[----:B---3--:R-:W-:-:S07]  /*8800*/  FMUL.FTZ R126, R250, R29 ;  /* 0x0000001dfa7e7220 */ /* 0x008fce0000410000 */
[----:B------:R-:W2:Y:S01]  /*8810*/  MUFU.EX2 R189, R189 ;  /* 0x000000bd00bd7308 */ /* 0x000ea20000000800 */
[----:B------:R3:W5:Y:S01]  /*8820*/  @!P2 LDG.E R10, [R2.64+0x4] ;  /* 0x00000420020aa981 */ /* 0x000762000c1e1900 */
[C---:B------:R-:W-:Y:S02]  /*8830*/  FMUL.FTZ R4, R11.reuse, R100 ;  /* 0x000000640b047220 */ /* 0x040fe40000410000 */
[----:B------:R-:W-:-:S04]  /*8840*/  FMUL.FTZ R5, R11, R103 ;  /* 0x000000670b057220 */ /* 0x000fc80000410000 */
[----:B------:R-:W0:Y:S01]  /*8850*/  MUFU.EX2 R0, R0 ;  /* 0x0000000000007308 */ /* 0x000e220000000800 */
[C---:B---3--:R-:W-:Y:S02]  /*8860*/  FMUL.FTZ R3, R11.reuse, R105 ;  /* 0x000000690b037220 */ /* 0x048fe40000410000 */
[C---:B------:R-:W-:Y:S02]  /*8870*/  FMUL.FTZ R197, R11.reuse, R98 ;  /* 0x000000620bc57220 */ /* 0x040fe40000410000 */
[C---:B------:R-:W-:Y:S02]  /*8880*/  FMUL.FTZ R199, R11.reuse, R101 ;  /* 0x000000650bc77220 */ /* 0x040fe40000410000 */
[C---:B------:R-:W-:Y:S01]  /*8890*/  FMUL.FTZ R2, R11.reuse, R96 ;  /* 0x000000600b027220 */ /* 0x040fe20000410000 */
[----:B------:R-:W3:Y:S01]  /*88a0*/  MUFU.EX2 R3, R3 ;  /* 0x0000000300037308 */ /* 0x000ee20000000800 */
[C---:B------:R-:W-:Y:S02]  /*88b0*/  FMUL.FTZ R195, R11.reuse, R99 ;  /* 0x000000630bc37220 */ /* 0x040fe40000410000 */
[----:B------:R-:W-:-:S02]  /*88c0*/  FMUL.FTZ R202, R11, R97 ;  /* 0x000000610bca7220 */ /* 0x000fc40000410000 */
[----:B-1----:R-:W-:Y:S02]  /*88d0*/  FMUL.FTZ R11, R191, R126 ;  /* 0x0000007ebf0b7220 */ /* 0x002fe40000410000 */
[----:B------:R-:W-:Y:S01]  /*88e0*/  FMUL.FTZ R126, R27, R198 ;  /* 0x000000c61b7e7220 */ /* 0x000fe20000410000 */
[----:B------:R-:W1:Y:S01]  /*88f0*/  MUFU.EX2 R4, R4 ;  /* 0x0000000400047308 */ /* 0x000e620000000800 */
[----:B0-----:R-:W-:Y:S02]  /*8900*/  FMUL.FTZ R128, R192, R11 ;  /* 0x0000000bc0807220 */ /* 0x001fe40000410000 */
[----:B------:R-:W-:Y:S02]  /*8910*/  FMUL.FTZ R11, R26, R201 ;  /* 0x000000c91a0b7220 */ /* 0x000fe40000410000 */
[----:B--2---:R-:W-:Y:S02]  /*8920*/  FMUL.FTZ R127, R189, R128 ;  /* 0x00000080bd7f7220 */ /* 0x004fe40000410000 */
[----:B------:R-:W-:Y:S01]  /*8930*/  FMUL.FTZ R128, R25, R240 ;  /* 0x000000f019807220 */ /* 0x000fe20000410000 */
[----:B------:R-:W0:Y:S01]  /*8940*/  MUFU.EX2 R5, R5 ;  /* 0x0000000500057308 */ /* 0x000e220000000800 */
[----:B------:R-:W-:-:S02]  /*8950*/  FFMA.FTZ R129, R203, R11, R126 ;  /* 0x0000000bcb817223 */ /* 0x000fc4000001007e */
[----:B------:R-:W-:Y:S02]  /*8960*/  FMUL.FTZ R130, R0, R127 ;  /* 0x0000007f00827220 */ /* 0x000fe40000410000 */
[----:B------:R-:W-:Y:S02]  /*8970*/  FMUL.FTZ R127, R24, R239 ;  /* 0x000000ef187f7220 */ /* 0x000fe40000410000 */
[----:B------:R-:W-:Y:S01]  /*8980*/  FFMA.FTZ R129, R205, R129, R128 ;  /* 0x00000081cd817223 */ /* 0x000fe20000010080 */
[----:B------:R-:W2:Y:S01]  /*8990*/  MUFU.EX2 R197, R197 ;  /* 0x000000c500c57308 */ /* 0x000ea20000000800 */
[----:B---3--:R-:W-:Y:S02]  /*89a0*/  FMUL.FTZ R133, R3, R130 ;  /* 0x0000008203857220 */ /* 0x008fe40000410000 */
[----:B------:R-:W-:Y:S02]  /*89b0*/  FMUL.FTZ R130, R23, R238 ;  /* 0x000000ee17827220 */ /* 0x000fe40000410000 */
[----:B------:R-:W-:-:S03]  /*89c0*/  FFMA.FTZ R131, R250, R129, R127 ;  /* 0x00000081fa837223 */ /* 0x000fc6000001007f */
[----:B------:R-:W3:Y:S01]  /*89d0*/  MUFU.EX2 R199, R199 ;  /* 0x000000c700c77308 */ /* 0x000ee20000000800 */
[----:B-1----:R-:W-:Y:S02]  /*89e0*/  FMUL.FTZ R132, R4, R133 ;  /* 0x0000008504847220 */ /* 0x002fe40000410000 */
[----:B------:R-:W-:Y:S02]  /*89f0*/  FMUL.FTZ R129, R22, R237 ;  /* 0x000000ed16817220 */ /* 0x000fe40000410000 */
[----:B------:R-:W-:Y:S02]  /*8a00*/  FFMA.FTZ R131, R191, R131, R130 ;  /* 0x00000083bf837223 */ /* 0x000fe40000010082 */
[----:B0-----:R-:W-:Y:S02]  /*8a10*/  FMUL.FTZ R190, R5, R132 ;  /* 0x0000008405be7220 */ /* 0x001fe40000410000 */
[----:B------:R-:W-:Y:S02]  /*8a20*/  FMUL.FTZ R132, R21, R236 ;  /* 0x000000ec15847220 */ /* 0x000fe40000410000 */
[----:B------:R-:W-:-:S02]  /*8a30*/  FFMA.FTZ R133, R192, R131, R129 ;  /* 0x00000083c0857223 */ /* 0x000fc40000010081 */
[----:B--2---:R-:W-:Y:S02]  /*8a40*/  FMUL.FTZ R190, R197, R190 ;  /* 0x000000bec5be7220 */ /* 0x004fe40000410000 */
[----:B------:R-:W-:Y:S02]  /*8a50*/  FMUL.FTZ R131, R20, R235 ;  /* 0x000000eb14837220 */ /* 0x000fe40000410000 */
[----:B------:R-:W-:Y:S01]  /*8a60*/  FFMA.FTZ R133, R189, R133, R132 ;  /* 0x00000085bd857223 */ /* 0x000fe20000010084 */
[----:B------:R-:W-:Y:S01]  /*8a70*/  HADD2.F32 R36, -RZ, R117.H0_H0 ;  /* 0x20000075ff247230 */ /* 0x000fe20000004100 */
[----:B---3--:R-:W-:Y:S01]  /*8a80*/  FMUL.FTZ R213, R199, R190 ;  /* 0x000000bec7d57220 */ /* 0x008fe20000410000 */
[----:B------:R-:W-:Y:S01]  /*8a90*/  HADD2.F32 R18, -RZ, R18.H0_H0 ;  /* 0x20000012ff127230 */ /* 0x000fe20000004100 */
[----:B------:R-:W-:Y:S02]  /*8aa0*/  FMUL.FTZ R233, R37, R100 ;  /* 0x0000006425e97220 */ /* 0x000fe40000410000 */
[----:B------:R-:W-:-:S02]  /*8ab0*/  FMUL.FTZ R194, R19, R234 ;  /* 0x000000ea13c27220 */ /* 0x000fc40000410000 */
[----:B------:R-:W-:Y:S01]  /*8ac0*/  FFMA.FTZ R190, R0, R133, R131 ;  /* 0x0000008500be7223 */ /* 0x000fe20000010083 */
[----:B------:R-:W-:Y:S01]  /*8ad0*/  HADD2.F32 R35, -RZ, R116.H0_H0 ;  /* 0x20000074ff237230 */ /* 0x000fe20000004100 */
[----:B------:R-:W-:Y:S01]  /*8ae0*/  FMUL.FTZ R232, R36, R103 ;  /* 0x0000006724e87220 */ /* 0x000fe20000410000 */
        /* <DEDUP_REMOVED lines=11> */
[----:B------:R-:W-:Y:S02]  /*8ba0*/  FFMA.FTZ R193, R5, R190, R252 ;  /* 0x000000be05c17223 */ /* 0x000fe400000100fc */
[----:B------:R-:W-:Y:S02]  /*8bb0*/  FMUL.FTZ R208, R13, R230 ;  /* 0x000000e60dd07220 */ /* 0x000fe40000410000 */
[----:B------:R-:W-:Y:S01]  /*8bc0*/  FFMA.FTZ R217, R197, R193, R210 ;  /* 0x000000c1c5d97223 */ /* 0x000fe200000100d2 */
[----:B------:R-:W-:-:S03]  /*8bd0*/  ISETP.NE.AND P2, PT, R184, 0x1f, PT ;  /* 0x0000001fb800780c */ /* 0x000fc60003f45270 */
[----:B------:R-:W-:Y:S01]  /*8be0*/  FFMA.FTZ R219, R199, R217, R208 ;  /* 0x000000d9c7db7223 */ /* 0x000fe200000100d0 */
[----:B------:R-:W-:-:S05]  /*8bf0*/  HADD2.F32 R217, -RZ, R216.H0_H0 ;  /* 0x200000d8ffd97230 */ /* 0x000fca0000004100 */
[----:B------:R-:W-:Y:S01]  /*8c00*/  FMUL.FTZ R216, R80, R217 ;  /* 0x000000d950d87220 */ /* 0x000fe20000410000 */
[----:B------:R-:W-:Y:S02]  /*8c10*/  HADD2.F32 R217, -RZ, R8.H0_H0 ;  /* 0x20000008ffd97230 */ /* 0x000fe40000004100 */
[----:B----4-:R-:W-:Y:S02]  /*8c20*/  HADD2.F32 R222, -RZ, R215.H0_H0 ;  /* 0x200000d7ffde7230 */ /* 0x010fe40000004100 */
[----:B------:R-:W-:Y:S01]  /*8c30*/  HADD2.F32 R215, -RZ, R7.H0_H0 ;  /* 0x20000007ffd77230 */ /* 0x000fe20000004100 */
[----:B------:R-:W-:Y:S02]  /*8c40*/  FMUL.FTZ R7, R82, R217 ;  /* 0x000000d952077220 */ /* 0x000fe40000410000 */
[----:B------:R0:W1:Y:S01]  /*8c50*/  @P2 LDS R217, [R184.X4+0x22fc] ;  /* 0x0022fc00b8d92984 */ /* 0x0000620000004800 */
[----:B------:R-:W2:Y:S01]  /*8c60*/  MUFU.EX2 R2, R2 ;  /* 0x0000000200027308 */ /* 0x000ea20000000800 */
[----:B------:R-:W-:-:S02]  /*8c70*/  HADD2.F32 R33, -RZ, R114.H0_H0 ;  /* 0x20000072ff217230 */ /* 0x000fc40000004100 */
[----:B------:R-:W-:-:S05]  /*8c80*/  HADD2.F32 R32, -RZ, R113.H0_H0 ;  /* 0x20000071ff207230 */ /* 0x000fca0000004100 */
[----:B------:R-:W3:Y:S01]  /*8c90*/  MUFU.EX2 R195, R195 ;  /* 0x000000c300c37308 */ /* 0x000ee20000000800 */
[----:B------:R-:W-:Y:S01]  /*8ca0*/  HADD2.F32 R14, -RZ, R14.H0_H0 ;  /* 0x2000000eff0e7230 */ /* 0x000fe20000004100 */
[----:B------:R-:W-:-:S06]  /*8cb0*/  FMUL.FTZ R31, R33, R96 ;  /* 0x00000060211f7220 */ /* 0x000fcc0000410000 */
[----:B------:R-:W4:Y:S01]  /*8cc0*/  MUFU.EX2 R202, R202 ;  /* 0x000000ca00ca7308 */ /* 0x000f220000000800 */
[----:B------:R-:W-:Y:S01]  /*8cd0*/  HADD2.F32 R30, -RZ, R112.H0_H0 ;  /* 0x20000070ff1e7230 */ /* 0x000fe20000004100 */
[----:B--2---:R-:W-:Y:S01]  /*8ce0*/  FMUL.FTZ R218, R2, R213 ;  /* 0x000000d502da7220 */ /* 0x004fe20000410000 */
[----:B------:R-:W-:Y:S01]  /*8cf0*/  HADD2.F32 R17, -RZ, R17.H0_H0 ;  /* 0x20000011ff117230 */ /* 0x000fe20000004100 */
[----:B------:R-:W-:Y:S02]  /*8d00*/  FMUL.FTZ R28, R32, R99 ;  /* 0x00000063201c7220 */ /* 0x000fe40000410000 */
[----:B------:R-:W-:Y:S01]  /*8d10*/  FMUL.FTZ R213, R14, R31 ;  /* 0x0000001f0ed57220 */ /* 0x000fe20000410000 */
[----:B------:R-:W-:Y:S01]  /*8d20*/  HADD2.F32 R220, -RZ, R9.H0_H0 ;  /* 0x20000009ffdc7230 */ /* 0x000fe20000004100 */
[----:B------:R-:W-:Y:S01]  /*8d30*/  FMUL.FTZ R29, R30, R97 ;  /* 0x000000611e1d7220 */ /* 0x000fe20000410000 */
[----:B------:R-:W-:Y:S01]  /*8d40*/  HADD2.F32 R12, -RZ, R12.H0_H0 ;  /* 0x2000000cff0c7230 */ /* 0x000fe20000004100 */
[----:B------:R-:W-:-:S02]  /*8d50*/  FMUL.FTZ R190, R17, R28 ;  /* 0x0000001c11be7220 */ /* 0x000fc40000410000 */
[----:B------:R-:W-:Y:S02]  /*8d60*/  FFMA.FTZ R219, R2, R219, R213 ;  /* 0x000000db02db7223 */ /* 0x000fe400000100d5 */
[----:B------:R-:W-:Y:S02]  /*8d70*/  FMUL.FTZ R9, R81, R222 ;  /* 0x000000de51097220 */ /* 0x000fe40000410000 */
[----:B---3--:R-:W-:Y:S02]  /*8d80*/  FMUL.FTZ R221, R195, R218 ;  /* 0x000000dac3dd7220 */ /* 0x008fe40000410000 */
[----:B------:R-:W-:Y:S01]  /*8d90*/  FMUL.FTZ R8, R83, R220 ;  /* 0x000000dc53087220 */ /* 0x000fe20000410000 */
[----:B------:R-:W-:Y:S01]  /*8da0*/  BSSY B0, `(.L_x_5722) ;  /* 0x0000013000007945 */ /* 0x000fe20003800000 */
[----:B------:R-:W-:Y:S02]  /*8db0*/  FMUL.FTZ R193, R12, R29 ;  /* 0x0000001d0cc17220 */ /* 0x000fe40000410000 */
[----:B------:R-:W-:-:S02]  /*8dc0*/  FFMA.FTZ R219, R195, R219, R190 ;  /* 0x000000dbc3db7223 */ /* 0x000fc400000100be */
[C---:B----4-:R-:W-:Y:S02]  /*8dd0*/  FFMA.FTZ R220, R202.reuse, R216, R9 ;  /* 0x000000d8cadc7223 */ /* 0x050fe40000010009 */
[C---:B------:R-:W-:Y:S02]  /*8de0*/  FMUL.FTZ R218, R202.reuse, R221 ;  /* 0x000000ddcada7220 */ /* 0x040fe40000410000 */
[----:B------:R-:W-:Y:S02]  /*8df0*/  FFMA.FTZ R219, R202, R219, R193 ;  /* 0x000000dbcadb7223 */ /* 0x000fe400000100c1 */
[----:B------:R-:W-:Y:S01]  /*8e00*/  FFMA.FTZ R221, R195, R220, R8 ;  /* 0x000000dcc3dd7223 */ /* 0x000fe20000010008 */
[----:B------:R-:W-:Y:S05]  /*8e10*/  @P2 BRA `(.L_x_5723) ;  /* 0x000000b000002947 */ /* 0x000fea0003800000 */
[----:B01----:R-:W-:Y:S01]  /*8e20*/  ULDC UR19, c[0x0][0x174] ;  /* 0x00005d0000137ab9 */ /* 0x003fe20000000800 */
        /* <DEDUP_REMOVED lines=10> */
.L_x_5723:
[----:B01----:R-:W-:Y:S05]  /*8ed0*/  BSYNC B0 ;  /* 0x0000000000007941 */ /* 0x003fea0003800000 */
.L_x_5722:
        /* <DEDUP_REMOVED lines=17> */
[----:B------:R-:W-:Y:S01]  /*8ff0*/  ISETP.GE.AND P3, PT, R179, 0x1, PT ;  /* 0x00000001b300780c */ /* 0x000fe20003f66270 */
[C---:B------:R-:W-:Y:S01]  /*9000*/  FFMA.FTZ R223, R197.reuse, R223, R6 ;  /* 0x000000dfc5df7223 */ /* 0x040fe20000010006 */
[----:B------:R-:W-:Y:S01]  /*9010*/  ISETP.NE.AND P4, PT, R178, 0x1f, PT ;  /* 0x0000001fb200780c */ /* 0x000fe20003f85270 */
[----:B------:R-:W-:Y:S01]  /*9020*/  FMUL.FTZ R222, R197, R222 ;  /* 0x000000dec5de7220 */ /* 0x000fe20000410000 */
[----:B------:R-:W-:Y:S01]  /*9030*/  MOV R226, UR7 ;  /* 0x0000000700e27c02 */ /* 0x000fe20008000f00 */
[----:B------:R-:W-:Y:S01]  /*9040*/  FMUL.FTZ R215, R87, R220 ;  /* 0x000000dc57d77220 */ /* 0x000fe20000410000 */
[----:B------:R-:W-:Y:S01]  /*9050*/  HADD2.F32 R220, -RZ, R206.H0_H0 ;  /* 0x200000ceffdc7230 */ /* 0x000fe20000004100 */
[C---:B------:R-:W-:Y:S01]  /*9060*/  FFMA.FTZ R223, R5.reuse, R223, R212 ;  /* 0x000000df05df7223 */ /* 0x040fe200000100d4 */
[C---:B------:R-:W-:Y:S01]  /*9070*/  ISETP.NE.AND P5, PT, R184.reuse, RZ, PT ;  /* 0x000000ffb800720c */ /* 0x040fe20003fa5270 */
[----:B------:R-:W-:Y:S01]  /*9080*/  FMUL.FTZ R221, R5, R222 ;  /* 0x000000de05dd7220 */ /* 0x000fe20000410000 */
[----:B------:R-:W-:Y:S01]  /*9090*/  SHF.L.U32 R247, R184, 0x4, RZ ;  /* 0x00000004b8f77819 */ /* 0x000fe200000006ff */
[----:B------:R-:W-:Y:S01]  /*90a0*/  FMUL.FTZ R206, R88, R211 ;  /* 0x000000d358ce7220 */ /* 0x000fe20000410000 */
[----:B------:R-:W-:Y:S01]  /*90b0*/  IADD3 R227, R184, 0x40, RZ ;  /* 0x00000040b8e37810 */ /* 0x000fe20007ffe0ff */
[C---:B------:R-:W-:Y:S01]  /*90c0*/  FFMA.FTZ R223, R4.reuse, R223, R215 ;  /* 0x000000df04df7223 */ /* 0x040fe200000100d7 */
[----:B------:R-:W-:Y:S01]  /*90d0*/  LEA.HI.SX32 R247, R247, R247, 0x1b ;  /* 0x000000f7f7f77211 */ /* 0x000fe200078fdaff */
[----:B------:R-:W-:Y:S01]  /*90e0*/  FMUL.FTZ R222, R4, R221 ;  /* 0x000000dd04de7220 */ /* 0x000fe20000410000 */
[----:B------:R-:W-:Y:S01]  /*90f0*/  LEA.HI.SX32 R245, R184, R184, 0x1b ;  /* 0x000000b8b8f57211 */ /* 0x000fe200078fdaff */
[----:B------:R-:W-:Y:S01]  /*9100*/  FMUL.FTZ R211, R89, R220 ;  /* 0x000000dc59d37220 */ /* 0x000fe20000410000 */
[----:B------:R-:W-:Y:S01]  /*9110*/  HADD2.F32 R220, -RZ, R204.H0_H0 ;  /* 0x200000ccffdc7230 */ /* 0x000fe20000004100 */
[----:B------:R-:W-:Y:S01]  /*9120*/  FFMA.FTZ R223, R3, R223, R206 ;  /* 0x000000df03df7223 */ /* 0x000fe200000100ce */
[----:B------:R-:W-:Y:S01]  /*9130*/  LEA.HI.SX32 R227, R227, R184, 0x1b ;  /* 0x000000b8e3e37211 */ /* 0x000fe200078fdaff */
[----:B------:R-:W-:Y:S01]  /*9140*/  FMUL.FTZ R221, R3, R222 ;  /* 0x000000de03dd7220 */ /* 0x000fe20000410000 */
[----:B------:R-:W-:Y:S01]  /*9150*/  ULDC.64 UR18, c[0x0][0x298] ;  /* 0x0000a60000127ab9 */ /* 0x000fe20000000a00 */
[----:B------:R-:W-:Y:S01]  /*9160*/  FMUL.FTZ R204, R90, R209 ;  /* 0x000000d15acc7220 */ /* 0x000fe20000410000 */
[----:B------:R-:W-:Y:S01]  /*9170*/  ULDC.64 UR20, c[0x0][0x2b8] ;  /* 0x0000ae0000147ab9 */ /* 0x000fe20000000a00 */
[C---:B------:R-:W-:Y:S01]  /*9180*/  FFMA.FTZ R223, R0.reuse, R223, R211 ;  /* 0x000000df00df7223 */ /* 0x040fe200000100d3 */
[----:B------:R-:W-:Y:S01]  /*9190*/  UIMAD UR18, UR38, UR18, URZ ;  /* 0x00000012261272a4 */ /* 0x000fe2000f8e023f */
[----:B------:R-:W-:Y:S01]  /*91a0*/  FMUL.FTZ R222, R0, R221 ;  /* 0x000000dd00de7220 */ /* 0x000fe20000410000 */
[----:B------:R-:W-:Y:S01]  /*91b0*/  UIMAD UR20, UR38, UR20, URZ ;  /* 0x00000014261472a4 */ /* 0x000fe2000f8e023f */
[----:B------:R-:W-:Y:S01]  /*91c0*/  FMUL.FTZ R209, R91, R220 ;  /* 0x000000dc5bd17220 */ /* 0x000fe20000410000 */
[----:B------:R-:W-:Y:S01]  /*91d0*/  HADD2.F32 R220, -RZ, R200.H0_H0 ;  /* 0x200000c8ffdc7230 */ /* 0x000fe20000004100 */
[C---:B------:R-:W-:Y:S01]  /*91e0*/  FFMA.FTZ R223, R189.reuse, R223, R204 ;  /* 0x000000dfbddf7223 */ /* 0x040fe200000100cc */
[----:B------:R-:W-:Y:S01]  /*91f0*/  UIMAD UR18, UR37, UR19, UR18 ;  /* 0x00000013251272a4 */ /* 0x000fe2000f8e0212 */
[----:B------:R-:W-:Y:S01]  /*9200*/  FMUL.FTZ R221, R189, R222 ;  /* 0x000000debddd7220 */ /* 0x000fe20000410000 */
[----:B------:R-:W-:Y:S01]  /*9210*/  UIMAD UR20, UR37, UR21, UR20 ;  /* 0x00000015251472a4 */ /* 0x000fe2000f8e0214 */
[----:B------:R-:W-:Y:S01]  /*9220*/  FMUL.FTZ R200, R92, R207 ;  /* 0x000000cf5cc87220 */ /* 0x000fe20000410000 */
[----:B------:R-:W0:Y:S01]  /*9230*/  SHFL.UP PT, R222, R219, 0x1, RZ ;  /* 0x04200000dbde7989 */ /* 0x000e2200000e00ff */
[----:B------:R-:W-:Y:S01]  /*9240*/  FFMA.FTZ R223, R192, R223, R209 ;  /* 0x000000dfc0df7223 */ /* 0x000fe200000100d1 */
[----:B------:R-:W-:Y:S01]  /*9250*/  BSSY B0, `(.L_x_5724) ;  /* 0x0000131000007945 */ /* 0x000fe20003800000 */
[----:B------:R-:W-:-:S02]  /*9260*/  FMUL.FTZ R207, R93, R220 ;  /* 0x000000dc5dcf7220 */ /* 0x000fc40000410000 */
[----:B------:R-:W-:Y:S02]  /*9270*/  FMUL.FTZ R220, R192, R221 ;  /* 0x000000ddc0dc7220 */ /* 0x000fe40000410000 */
[----:B------:R-:W-:Y:S02]  /*9280*/  FMUL.FTZ R246, R94, R125 ;  /* 0x0000007d5ef67220 */ /* 0x000fe40000410000 */
[C---:B------:R-:W-:Y:S01]  /*9290*/  FFMA.FTZ R223, R191.reuse, R223, R200 ;  /* 0x000000dfbfdf7223 */ /* 0x040fe200000100c8 */
[----:B------:R-:W1:Y:S01]  /*92a0*/  SHFL.UP PT, R125, R218, 0x1, RZ ;  /* 0x04200000da7d7989 */ /* 0x000e6200000e00ff */
[----:B------:R-:W-:Y:S02]  /*92b0*/  FMUL.FTZ R221, R191, R220 ;  /* 0x000000dcbfdd7220 */ /* 0x000fe40000410000 */
[----:B------:R-:W-:Y:S02]  /*92c0*/  FFMA.FTZ R223, R250, R223, R207 ;  /* 0x000000dffadf7223 */ /* 0x000fe400000100cf */
[----:B------:R-:W-:-:S02]  /*92d0*/  FMUL.FTZ R244, R95, R124 ;  /* 0x0000007c5ff47220 */ /* 0x000fc40000410000 */
[----:B------:R-:W-:Y:S02]  /*92e0*/  FMUL.FTZ R124, R250, R221 ;  /* 0x000000ddfa7c7220 */ /* 0x000fe40000410000 */
[C---:B------:R-:W-:Y:S02]  /*92f0*/  FFMA.FTZ R223, R205.reuse, R223, R246 ;  /* 0x000000dfcddf7223 */ /* 0x040fe400000100f6 */
[----:B------:R-:W-:Y:S02]  /*9300*/  FMUL.FTZ R124, R205, R124 ;  /* 0x0000007ccd7c7220 */ /* 0x000fe40000410000 */
[C---:B------:R-:W-:Y:S02]  /*9310*/  FFMA.FTZ R221, R203.reuse, R223, R244 ;  /* 0x000000dfcbdd7223 */ /* 0x040fe400000100f4 */
[----:B------:R-:W-:Y:S02]  /*9320*/  FMUL.FTZ R220, R203, R124 ;  /* 0x0000007ccbdc7220 */ /* 0x000fe40000410000 */
[C---:B0-----:R-:W-:Y:S01]  /*9330*/  @P3 FFMA.FTZ R219, R218.reuse, R222, R219 ;  /* 0x000000dedadb3223 */ /* 0x041fe200000100db */
[----:B------:R-:W0:Y:S04]  /*9340*/  SHFL.DOWN PT, R224, R221, 0x1, 0x1f ;  /* 0x08201f00dde07f89 */ /* 0x000e2800000e0000 */
[----:B------:R-:W2:Y:S01]  /*9350*/  SHFL.DOWN PT, R223, R220, 0x1, 0x1f ;  /* 0x08201f00dcdf7f89 */ /* 0x000ea200000e0000 */
[----:B-1----:R-:W-:Y:S01]  /*9360*/  @P3 FMUL.FTZ R218, R218, R125 ;  /* 0x0000007ddada3220 */ /* 0x002fe20000410000 */
[----:B------:R-:W-:-:S02]  /*9370*/  ISETP.GE.AND P3, PT, R179, 0x2, PT ;  /* 0x00000002b300780c */ /* 0x000fc40003f66270 */
[----:B------:R-:W1:Y:S04]  /*9380*/  SHFL.UP PT, R124, R219, 0x2, RZ ;  /* 0x04400000db7c7989 */ /* 0x000e6800000e00ff */
[----:B------:R-:W3:Y:S01]  /*9390*/  SHFL.UP PT, R125, R218, 0x2, RZ ;  /* 0x04400000da7d7989 */ /* 0x000ee200000e00ff */
[C---:B0-----:R-:W-:Y:S02]  /*93a0*/  @P4 FFMA.FTZ R221, R220.reuse, R224, R221 ;  /* 0x000000e0dcdd4223 */ /* 0x041fe400000100dd */
[----:B--2---:R-:W-:-:S03]  /*93b0*/  @P4 FMUL.FTZ R220, R220, R223 ;  /* 0x000000dfdcdc4220 */ /* 0x004fc60000410000 */
[----:B------:R-:W0:Y:S01]  /*93c0*/  SHFL.DOWN PT, R222, R221, 0x2, 0x1f ;  /* 0x08401f00ddde7f89 */ /* 0x000e2200000e0000 */
[----:B------:R-:W-:Y:S01]  /*93d0*/  ISETP.GE.U32.AND P4, PT, R178, 0x1e, PT ;  /* 0x0000001eb200780c */ /* 0x000fe20003f86070 */
[C---:B-1----:R-:W-:Y:S02]  /*93e0*/  @P3 FFMA.FTZ R219, R218.reuse, R124, R219 ;  /* 0x0000007cdadb3223 */ /* 0x042fe400000100db */
[----:B------:R-:W1:Y:S01]  /*93f0*/  SHFL.DOWN PT, R223, R220, 0x2, 0x1f ;  /* 0x08401f00dcdf7f89 */ /* 0x000e6200000e0000 */
[----:B---3--:R-:W-:-:S03]  /*9400*/  @P3 FMUL.FTZ R218, R218, R125 ;  /* 0x0000007ddada3220 */ /* 0x008fc60000410000 */
[----:B------:R-:W2:Y:S01]  /*9410*/  SHFL.UP PT, R124, R219, 0x4, RZ ;  /* 0x04800000db7c7989 */ /* 0x000ea200000e00ff */
[----:B------:R-:W-:-:S03]  /*9420*/  ISETP.GE.AND P3, PT, R179, 0x4, PT ;  /* 0x00000004b300780c */ /* 0x000fc60003f66270 */
[----:B------:R-:W3:Y:S02]  /*9430*/  SHFL.UP PT, R125, R218, 0x4, RZ ;  /* 0x04800000da7d7989 */ /* 0x000ee400000e00ff */
[C---:B0-----:R-:W-:Y:S02]  /*9440*/  @!P4 FFMA.FTZ R221, R220.reuse, R222, R221 ;  /* 0x000000dedcddc223 */ /* 0x041fe400000100dd */
[----:B-1----:R-:W-:-:S03]  /*9450*/  @!P4 FMUL.FTZ R220, R220, R223 ;  /* 0x000000dfdcdcc220 */ /* 0x002fc60000410000 */
[----:B------:R-:W0:Y:S01]  /*9460*/  SHFL.DOWN PT, R222, R221, 0x4, 0x1f ;  /* 0x08801f00ddde7f89 */ /* 0x000e2200000e0000 */
[----:B------:R-:W-:Y:S02]  /*9470*/  ISETP.GE.U32.AND P4, PT, R178, 0x1c, PT ;  /* 0x0000001cb200780c */ /* 0x000fe40003f86070 */
[C---:B--2---:R-:W-:Y:S01]  /*9480*/  @P3 FFMA.FTZ R219, R218.reuse, R124, R219 ;  /* 0x0000007cdadb3223 */ /* 0x044fe200000100db */
[----:B------:R-:W1:Y:S01]  /*9490*/  SHFL.DOWN PT, R223, R220, 0x4, 0x1f ;  /* 0x08801f00dcdf7f89 */ /* 0x000e6200000e0000 */
[----:B---3--:R-:W-:-:S03]  /*94a0*/  @P3 FMUL.FTZ R218, R218, R125 ;  /* 0x0000007ddada3220 */ /* 0x008fc60000410000 */
[----:B------:R-:W2:Y:S01]  /*94b0*/  SHFL.UP PT, R124, R219, 0x8, RZ ;  /* 0x05000000db7c7989 */ /* 0x000ea200000e00ff */
[----:B------:R-:W-:-:S03]  /*94c0*/  ISETP.GE.AND P3, PT, R179, 0x8, PT ;  /* 0x00000008b300780c */ /* 0x000fc60003f66270 */
[----:B------:R-:W3:Y:S02]  /*94d0*/  SHFL.UP PT, R125, R218, 0x8, RZ ;  /* 0x05000000da7d7989 */ /* 0x000ee400000e00ff */
[C---:B0-----:R-:W-:Y:S01]  /*94e0*/  @!P4 FFMA.FTZ R221, R220.reuse, R222, R221 ;  /* 0x000000dedcddc223 */ /* 0x041fe200000100dd */
[----:B------:R-:W-:Y:S01]  /*94f0*/  MOV R222, UR30 ;  /* 0x0000001e00de7c02 */ /* 0x000fe20008000f00 */
[----:B-1----:R-:W-:-:S03]  /*9500*/  @!P4 FMUL.FTZ R220, R220, R223 ;  /* 0x000000dfdcdcc220 */ /* 0x002fc60000410000 */
[----:B------:R-:W0:Y:S01]  /*9510*/  SHFL.DOWN PT, R224, R221, 0x8, 0x1f ;  /* 0x09001f00dde07f89 */ /* 0x000e2200000e0000 */
[----:B------:R-:W-:Y:S02]  /*9520*/  ISETP.GE.OR P0, PT, R222, c[0x0][0x174], P0 ;  /* 0x00005d00de007a0c */ /* 0x000fe40000706670 */
[C---:B--2---:R-:W-:Y:S01]  /*9530*/  @P3 FFMA.FTZ R219, R218.reuse, R124, R219 ;  /* 0x0000007cdadb3223 */ /* 0x044fe200000100db */
[----:B------:R-:W1:Y:S01]  /*9540*/  SHFL.DOWN PT, R225, R220, 0x8, 0x1f ;  /* 0x09001f00dce17f89 */ /* 0x000e6200000e0000 */
[----:B------:R-:W-:Y:S02]  /*9550*/  IMAD.MOV.U32 R124, RZ, RZ, 0x3f800000 ;  /* 0x3f800000ff7c7424 */ /* 0x000fe400078e00ff */
[----:B---3--:R-:W-:Y:S01]  /*9560*/  @P3 FMUL.FTZ R218, R218, R125 ;  /* 0x0000007ddada3220 */ /* 0x008fe20000410000 */
[----:B------:R-:W-:Y:S01]  /*9570*/  HFMA2.MMA R125, -RZ, RZ, 0, 0 ;  /* 0x00000000ff7d7435 */ /* 0x000fe200000001ff */
[----:B------:R-:W-:Y:S01]  /*9580*/  ISETP.GE.U32.AND P3, PT, R178, 0x18, PT ;  /* 0x00000018b200780c */ /* 0x000fe20003f66070 */
[----:B------:R-:W2:Y:S04]  /*9590*/  SHFL.UP PT, R222, R219, 0x10, RZ ;  /* 0x06000000dbde7989 */ /* 0x000ea800000e00ff */
[----:B------:R-:W3:Y:S04]  /*95a0*/  SHFL.UP PT, R223, R218, 0x10, RZ ;  /* 0x06000000dadf7989 */ /* 0x000ee800000e00ff */
[----:B------:R-:W-:Y:S01]  /*95b0*/  @!P0 LDS.64 R124, [R226.X8+0x2378] ;  /* 0x00237800e27c8984 */ /* 0x000fe20000008a00 */
[----:B------:R-:W-:-:S03]  /*95c0*/  ISETP.GE.AND P0, PT, R179, 0x10, PT ;  /* 0x00000010b300780c */ /* 0x000fc60003f06270 */
[C---:B0-----:R-:W-:Y:S02]  /*95d0*/  @!P3 FFMA.FTZ R221, R220.reuse, R224, R221 ;  /* 0x000000e0dcddb223 */ /* 0x041fe400000100dd */
[----:B-1----:R-:W-:-:S03]  /*95e0*/  @!P3 FMUL.FTZ R220, R220, R225 ;  /* 0x000000e1dcdcb220 */ /* 0x002fc60000410000 */
[----:B------:R-:W0:Y:S04]  /*95f0*/  SHFL.DOWN PT, R224, R221, 0x10, 0x1f ;  /* 0x0a001f00dde07f89 */ /* 0x000e2800000e0000 */
[----:B------:R-:W1:Y:S01]  /*9600*/  SHFL.DOWN PT, R225, R220, 0x10, 0x1f ;  /* 0x0a001f00dce17f89 */ /* 0x000e6200000e0000 */
[----:B--2---:R-:W-:-:S03]  /*9610*/  @P0 FFMA.FTZ R219, R218, R222, R219 ;  /* 0x000000dedadb0223 */ /* 0x004fc600000100db */
[----:B-----5:R-:W-:Y:S01]  /*9620*/  SHFL.IDX PT, R222, R10, RZ, 0x1f ;  /* 0x00001fff0ade7589 */ /* 0x020fe200000e0000 */
[----:B---3--:R-:W-:Y:S01]  /*9630*/  @P0 FMUL.FTZ R218, R218, R223 ;  /* 0x000000dfdada0220 */ /* 0x008fe20000410000 */
[----:B------:R-:W-:Y:S02]  /*9640*/  ISETP.GE.U32.AND P0, PT, R178, 0x10, PT ;  /* 0x00000010b200780c */ /* 0x000fe40003f06070 */
[----:B------:R-:W-:Y:S04]  /*9650*/  SHFL.UP PT, R219, R219, 0x1, RZ ;  /* 0x04200000dbdb7989 */ /* 0x000fe800000e00ff */
[----:B------:R-:W2:Y:S07]  /*9660*/  SHFL.UP PT, R218, R218, 0x1, RZ ;  /* 0x04200000dada7989 */ /* 0x000eae00000e00ff */
[----:B0-----:R-:W-:-:S02]  /*9670*/  @!P0 FFMA.FTZ R221, R220, R224, R221 ;  /* 0x000000e0dcdd8223 */ /* 0x001fc400000100dd */
[----:B-1----:R-:W-:Y:S01]  /*9680*/  @!P0 FMUL.FTZ R220, R220, R225 ;  /* 0x000000e1dcdc8220 */ /* 0x002fe20000410000 */
[----:B------:R-:W-:Y:S04]  /*9690*/  SHFL.IDX PT, R223, R125, RZ, 0x1f ;  /* 0x00001fff7ddf7589 */ /* 0x000fe800000e0000 */
[----:B------:R-:W-:Y:S04]  /*96a0*/  SHFL.DOWN PT, R225, R221, 0x1, 0x1f ;  /* 0x08201f00dde17f89 */ /* 0x000fe800000e0000 */
[----:B------:R-:W0:Y:S01]  /*96b0*/  SHFL.DOWN PT, R224, R220, 0x1, 0x1f ;  /* 0x08201f00dce07f89 */ /* 0x000e2200000e0000 */
[----:B--2---:R-:W-:-:S03]  /*96c0*/  @P1 FFMA.FTZ R222, R218, R222, R219 ;  /* 0x000000dedade1223 */ /* 0x004fc600000100db */
[----:B------:R-:W-:Y:S01]  /*96d0*/  SHFL.IDX PT, R221, R221, RZ, 0x1f ;  /* 0x00001fffdddd7589 */ /* 0x000fe200000e0000 */
[----:B------:R-:W-:Y:S01]  /*96e0*/  IADD3 R219, R184, 0x140, RZ ;  /* 0x00000140b8db7810 */ /* 0x000fe20007ffe0ff */
[----:B------:R-:W-:Y:S02]  /*96f0*/  FFMA.FTZ R196, R196, R222, R11 ;  /* 0x000000dec4c47223 */ /* 0x000fe4000001000b */
[----:B------:R-:W1:Y:S01]  /*9700*/  SHFL.IDX PT, R220, R220, RZ, 0x1f ;  /* 0x00001fffdcdc7589 */ /* 0x000e6200000e0000 */
[----:B------:R-:W-:Y:S01]  /*9710*/  LEA.HI.SX32 R219, R219, R184, 0x1b ;  /* 0x000000b8dbdb7211 */ /* 0x000fe200078fdaff */
[----:B------:R-:W-:Y:S02]  /*9720*/  FFMA.FTZ R126, R203, R196, R126 ;  /* 0x000000c4cb7e7223 */ /* 0x000fe4000001007e */
[----:B------:R-:W-:Y:S02]  /*9730*/  FFMA.FTZ R242, R26, -R201, R196 ;  /* 0x800000c91af27223 */ /* 0x000fe400000100c4 */
[----:B------:R-:W-:-:S02]  /*9740*/  FFMA.FTZ R128, R205, R126, R128 ;  /* 0x0000007ecd807223 */ /* 0x000fc40000010080 */
[----:B------:R-:W-:Y:S02]  /*9750*/  FFMA.FTZ R241, R27, -R198, R126 ;  /* 0x800000c61bf17223 */ /* 0x000fe4000001007e */
[----:B------:R-:W-:Y:S02]  /*9760*/  FFMA.FTZ R127, R250, R128, R127 ;  /* 0x00000080fa7f7223 */ /* 0x000fe4000001007f */
[----:B------:R-:W-:Y:S02]  /*9770*/  FFMA.FTZ R240, R25, -R240, R128 ;  /* 0x800000f019f07223 */ /* 0x000fe40000010080 */
[----:B------:R-:W-:Y:S02]  /*9780*/  FFMA.FTZ R130, R191, R127, R130 ;  /* 0x0000007fbf827223 */ /* 0x000fe40000010082 */
[----:B0-----:R-:W-:Y:S01]  /*9790*/  @P2 FFMA.FTZ R223, R224, R223, R225 ;  /* 0x000000dfe0df2223 */ /* 0x001fe200000100e1 */
[----:B------:R-:W-:Y:S01]  /*97a0*/  IADD3 R225, R184, 0x80, RZ ;  /* 0x00000080b8e17810 */ /* 0x000fe20007ffe0ff */
[----:B------:R-:W-:-:S02]  /*97b0*/  FFMA.FTZ R129, R192, R130, R129 ;  /* 0x00000082c0817223 */ /* 0x000fc40000010081 */
[----:B------:R-:W-:Y:S01]  /*97c0*/  FFMA.FTZ R11, R223, R217, R216 ;  /* 0x000000d9df0b7223 */ /* 0x000fe200000100d8 */
[C---:B------:R-:W-:Y:S01]  /*97d0*/  IADD3 R223, R184.reuse, 0xc0, RZ ;  /* 0x000000c0b8df7810 */ /* 0x040fe20007ffe0ff */
[----:B------:R-:W-:Y:S01]  /*97e0*/  FFMA.FTZ R132, R189, R129, R132 ;  /* 0x00000081bd847223 */ /* 0x000fe20000010084 */
[----:B------:R-:W-:Y:S01]  /*97f0*/  IADD3 R217, R184, 0x180, RZ ;  /* 0x00000180b8d97810 */ /* 0x000fe20007ffe0ff */
[----:B------:R-:W-:Y:S01]  /*9800*/  FFMA.FTZ R10, R202, R11, R9 ;  /* 0x0000000bca0a7223 */ /* 0x000fe20000010009 */
[----:B------:R-:W-:Y:S01]  /*9810*/  LEA.HI.SX32 R225, R225, R184, 0x1b ;  /* 0x000000b8e1e17211 */ /* 0x000fe200078fdaff */
[----:B------:R-:W-:Y:S01]  /*9820*/  FFMA.FTZ R131, R0, R132, R131 ;  /* 0x0000008400837223 */ /* 0x000fe20000010083 */
[----:B------:R-:W-:Y:S01]  /*9830*/  LEA.HI.SX32 R223, R223, R184, 0x1b ;  /* 0x000000b8dfdf7211 */ /* 0x000fe200078fdaff */
[----:B------:R-:W-:Y:S01]  /*9840*/  FFMA.FTZ R9, R195, R10, R8 ;  /* 0x0000000ac3097223 */ /* 0x000fe20000010008 */
[----:B------:R-:W-:Y:S01]  /*9850*/  LEA.HI.SX32 R217, R217, R184, 0x1b ;  /* 0x000000b8d9d97211 */ /* 0x000fe200078fdaff */
        /* <DEDUP_REMOVED lines=9> */
[----:B------:R-:W-:Y:S01]  /*98f0*/  FFMA.FTZ R4, R4, R5, R215 ;  /* 0x0000000504047223 */ /* 0x000fe200000100d7 */
[----:B------:R-:W-:Y:S01]  /*9900*/  IADD3 R215, R184, 0x1c0, RZ ;  /* 0x000001c0b8d77810 */ /* 0x000fe20007ffe0ff */
[----:B-1----:R-:W-:Y:S01]  /*9910*/  FFMA.FTZ R125, R220, R125, R221 ;  /* 0x0000007ddc7d7223 */ /* 0x002fe200000100dd */
[----:B------:R-:W-:Y:S01]  /*9920*/  IADD3 R221, R184, 0x100, RZ ;  /* 0x00000100b8dd7810 */ /* 0x000fe20007ffe0ff */
[----:B------:R-:W-:Y:S01]  /*9930*/  FFMA.FTZ R3, R3, R4, R206 ;  /* 0x0000000403037223 */ /* 0x000fe200000100ce */
[----:B------:R-:W-:Y:S01]  /*9940*/  LEA.HI.SX32 R215, R215, R184, 0x1b ;  /* 0x000000b8d7d77211 */ /* 0x000fe200078fdaff */
[----:B------:R-:W-:Y:S01]  /*9950*/  FMUL.FTZ R124, R220, R124 ;  /* 0x0000007cdc7c7220 */ /* 0x000fe20000410000 */
[----:B------:R-:W-:Y:S01]  /*9960*/  LEA.HI.SX32 R221, R221, R184, 0x1b ;  /* 0x000000b8dddd7211 */ /* 0x000fe200078fdaff */
[----:B------:R-:W-:-:S02]  /*9970*/  FFMA.FTZ R0, R0, R3, R211 ;  /* 0x0000000300007223 */ /* 0x000fc400000100d3 */
[----:B------:R-:W-:Y:S01]  /*9980*/  FFMA.FTZ R2, R2, R199, R213 ;  /* 0x000000c702027223 */ /* 0x000fe200000100d5 */
[----:B------:R-:W-:Y:S01]  /*9990*/  IADD3 R213, R184, 0x1e0, RZ ;  /* 0x000001e0b8d57810 */ /* 0x000fe20007ffe0ff */
[----:B------:R-:W-:Y:S02]  /*99a0*/  FFMA.FTZ R189, R189, R0, R204 ;  /* 0x00000000bdbd7223 */ /* 0x000fe400000100cc */
[----:B------:R-:W-:Y:S02]  /*99b0*/  FFMA.FTZ R190, R195, R2, R190 ;  /* 0x00000002c3be7223 */ /* 0x000fe400000100be */
[----:B------:R-:W-:Y:S01]  /*99c0*/  FFMA.FTZ R192, R192, R189, R209 ;  /* 0x000000bdc0c07223 */ /* 0x000fe200000100d1 */
[----:B------:R-:W-:Y:S01]  /*99d0*/  MOV R209, UR7 ;  /* 0x0000000700d17c02 */ /* 0x000fe20008000f00 */
[----:B------:R-:W-:Y:S02]  /*99e0*/  FFMA.FTZ R193, R202, R190, R193 ;  /* 0x000000becac17223 */ /* 0x000fe400000100c1 */
[----:B------:R-:W-:-:S02]  /*99f0*/  FFMA.FTZ R191, R191, R192, R200 ;  /* 0x000000c0bfbf7223 */ /* 0x000fc400000100c8 */
[----:B------:R0:W-:Y:S01]  /*9a00*/  @!P5 STS.64 [R209.X8+0x2378], R124 ;  /* 0x0023787cd100d388 */ /* 0x0001e20000008a00 */
[----:B------:R-:W-:Y:S02]  /*9a10*/  FMUL.FTZ R200, R7, R98 ;  /* 0x0000006207c87220 */ /* 0x000fe40000410000 */
[----:B------:R-:W-:Y:S02]  /*9a20*/  FFMA.FTZ R250, R250, R191, R207 ;  /* 0x000000bffafa7223 */ /* 0x000fe400000100cf */
[----:B------:R-:W-:Y:S02]  /*9a30*/  FMUL.FTZ R202, R35, R200 ;  /* 0x000000c823ca7220 */ /* 0x000fe40000410000 */
[----:B------:R-:W-:Y:S02]  /*9a40*/  FFMA.FTZ R246, R205, R250, R246 ;  /* 0x000000facdf67223 */ /* 0x000fe400000100f6 */
[----:B------:R-:W-:Y:S01]  /*9a50*/  FMUL.FTZ R201, R250, R109 ;  /* 0x0000006dfac97220 */ /* 0x000fe20000410000 */
[----:B------:R1:W-:Y:S01]  /*9a60*/  STS [R247.X4+0x86c], R202 ;  /* 0x00086ccaf7007388 */ /* 0x0003e20000004800 */
[----:B------:R-:W-:-:S02]  /*9a70*/  FFMA.FTZ R244, R203, R246, R244 ;  /* 0x000000f6cbf47223 */ /* 0x000fc400000100f4 */
[----:B0-----:R-:W-:Y:S02]  /*9a80*/  FMUL.FTZ R124, R246, R110 ;  /* 0x0000006ef67c7220 */ /* 0x001fe40000410000 */
[----:B------:R-:W-:Y:S02]  /*9a90*/  FMUL.FTZ R125, R244, R111 ;  /* 0x0000006ff47d7220 */ /* 0x000fe40000410000 */
[----:B------:R-:W-:Y:S02]  /*9aa0*/  FMUL.FTZ R229, R8, R101 ;  /* 0x0000006508e57220 */ /* 0x000fe40000410000 */
[----:B------:R-:W-:Y:S02]  /*9ab0*/  FFMA.FTZ R198, R242, R125, RZ ;  /* 0x0000007df2c67223 */ /* 0x000fe400000100ff */
[----:B------:R-:W-:Y:S02]  /*9ac0*/  FFMA.FTZ R239, R24, -R239, R127 ;  /* 0x800000ef18ef7223 */ /* 0x000fe4000001007f */
[----:B------:R-:W-:-:S02]  /*9ad0*/  FFMA.FTZ R198, R241, R124, R198 ;  /* 0x0000007cf1c67223 */ /* 0x000fc400000100c6 */
[----:B-1----:R-:W-:Y:S02]  /*9ae0*/  FMUL.FTZ R202, R191, R108 ;  /* 0x0000006cbfca7220 */ /* 0x002fe40000410000 */
[----:B------:R-:W-:Y:S02]  /*9af0*/  FFMA.FTZ R198, R240, R201, R198 ;  /* 0x000000c9f0c67223 */ /* 0x000fe400000100c6 */
[----:B------:R-:W-:Y:S02]  /*9b00*/  FMUL.FTZ R204, R34, R229 ;  /* 0x000000e522cc7220 */ /* 0x000fe40000410000 */
[----:B------:R-:W-:Y:S02]  /*9b10*/  FFMA.FTZ R238, R23, -R238, R130 ;  /* 0x800000ee17ee7223 */ /* 0x000fe40000010082 */
[----:B------:R-:W-:Y:S01]  /*9b20*/  FMUL.FTZ R207, R192, R106 ;  /* 0x0000006ac0cf7220 */ /* 0x000fe20000410000 */
[----:B------:R0:W-:Y:S01]  /*9b30*/  STS [R247.X4+0x870], R204 ;  /* 0x000870ccf7007388 */ /* 0x0001e20000004800 */
[----:B------:R-:W-:-:S02]  /*9b40*/  FFMA.FTZ R205, R239, R202, R198 ;  /* 0x000000caefcd7223 */ /* 0x000fc400000100c6 */
[----:B------:R-:W-:Y:S02]  /*9b50*/  FMUL.FTZ R248, R9, R96 ;  /* 0x0000006009f87220 */ /* 0x000fe40000410000 */
[----:B------:R-:W-:Y:S02]  /*9b60*/  FFMA.FTZ R237, R22, -R237, R129 ;  /* 0x800000ed16ed7223 */ /* 0x000fe40000010081 */
[----:B------:R-:W-:Y:S02]  /*9b70*/  FFMA.FTZ R198, R238, R207, R205 ;  /* 0x000000cfeec67223 */ /* 0x000fe400000100cd */
[----:B------:R-:W-:Y:S02]  /*9b80*/  FMUL.FTZ R206, R33, R248 ;  /* 0x000000f821ce7220 */ /* 0x000fe40000410000 */
[----:B0-----:R-:W-:Y:S02]  /*9b90*/  FMUL.FTZ R204, R189, R104 ;  /* 0x00000068bdcc7220 */ /* 0x001fe40000410000 */
[----:B------:R-:W-:Y:S01]  /*9ba0*/  FFMA.FTZ R236, R21, -R236, R132 ;  /* 0x800000ec15ec7223 */ /* 0x000fe20000010084 */
[----:B------:R0:W-:Y:S01]  /*9bb0*/  STS [R247.X4+0x874], R206 ;  /* 0x000874cef7007388 */ /* 0x0001e20000004800 */
[----:B------:R-:W-:-:S02]  /*9bc0*/  FMUL.FTZ R209, R0, R107 ;  /* 0x0000006b00d17220 */ /* 0x000fc40000410000 */
[----:B------:R-:W-:Y:S02]  /*9bd0*/  FFMA.FTZ R205, R237, R204, R198 ;  /* 0x000000ccedcd7223 */ /* 0x000fe400000100c6 */
[----:B------:R-:W-:Y:S02]  /*9be0*/  FMUL.FTZ R243, R10, R99 ;  /* 0x000000630af37220 */ /* 0x000fe40000410000 */
[----:B------:R-:W-:Y:S02]  /*9bf0*/  FFMA.FTZ R235, R20, -R235, R131 ;  /* 0x800000eb14eb7223 */ /* 0x000fe40000010083 */
[----:B------:R-:W-:Y:S02]  /*9c00*/  FFMA.FTZ R198, R236, R209, R205 ;  /* 0x000000d1ecc67223 */ /* 0x000fe400000100cd */
[----:B0-----:R-:W-:Y:S02]  /*9c10*/  FMUL.FTZ R206, R3, R102 ;  /* 0x0000006603ce7220 */ /* 0x001fe40000410000 */
[----:B------:R-:W-:-:S02]  /*9c20*/  FMUL.FTZ R195, R11, R97 ;  /* 0x000000610bc37220 */ /* 0x000fc40000410000 */
[----:B------:R-:W-:Y:S02]  /*9c30*/  FMUL.FTZ R208, R32, R243 ;  /* 0x000000f320d07220 */ /* 0x000fe40000410000 */
[----:B------:R-:W-:Y:S02]  /*9c40*/  FMUL.FTZ R211, R4, R105 ;  /* 0x0000006904d37220 */ /* 0x000fe40000410000 */
[----:B------:R-:W-:Y:S01]  /*9c50*/  FFMA.FTZ R205, R235, R206, R198 ;  /* 0x000000ceebcd7223 */ /* 0x000fe200000100c6 */
[----:B------:R0:W-:Y:S01]  /*9c60*/  STS [R247.X4+0x878], R208 ;  /* 0x000878d0f7007388 */ /* 0x0001e20000004800 */
[----:B------:R-:W-:Y:S02]  /*9c70*/  FFMA.FTZ R234, R19, -R234, R194 ;  /* 0x800000ea13ea7223 */ /* 0x000fe400000100c2 */
[----:B------:R-:W-:Y:S02]  /*9c80*/  FMUL.FTZ R210, R30, R195 ;  /* 0x000000c31ed27220 */ /* 0x000fe40000410000 */
[----:B------:R-:W-:-:S02]  /*9c90*/  FMUL.FTZ R216, R5, R100 ;  /* 0x0000006405d87220 */ /* 0x000fc40000410000 */
[----:B------:R-:W-:Y:S01]  /*9ca0*/  FMUL.FTZ R203, R6, R103 ;  /* 0x0000006706cb7220 */ /* 0x000fe20000410000 */
[----:B------:R1:W-:Y:S01]  /*9cb0*/  STS [R247.X4+0x87c], R210 ;  /* 0x00087cd2f7007388 */ /* 0x0003e20000004800 */
[----:B------:R-:W-:Y:S01]  /*9cc0*/  FFMA.FTZ R198, R234, R211, R205 ;  /* 0x000000d3eac67223 */ /* 0x000fe200000100cd */
[----:B------:R-:W-:Y:S01]  /*9cd0*/  IADD3 R205, R184, 0xe0, RZ ;  /* 0x000000e0b8cd7810 */ /* 0x000fe20007ffe0ff */
[----:B------:R-:W-:Y:S02]  /*9ce0*/  FFMA.FTZ R233, R18, -R233, R133 ;  /* 0x800000e912e97223 */ /* 0x000fe40000010085 */
[----:B0-----:R-:W-:Y:S01]  /*9cf0*/  FMUL.FTZ R208, R37, R216 ;  /* 0x000000d825d07220 */ /* 0x001fe20000410000 */
[----:B------:R-:W-:Y:S01]  /*9d00*/  LEA.HI.SX32 R222, R205, R184, 0x1b ;  /* 0x000000b8cdde7211 */ /* 0x000fe200078fdaff */
[----:B------:R-:W-:Y:S02]  /*9d10*/  FFMA.FTZ R198, R233, R216, R198 ;  /* 0x000000d8e9c67223 */ /* 0x000fe400000100c6 */
[----:B------:R-:W-:Y:S01]  /*9d20*/  FFMA.FTZ R232, R15, -R232, R252 ;  /* 0x800000e80fe87223 */ /* 0x000fe200000100fc */
[----:B------:R0:W-:Y:S01]  /*9d30*/  STS [R247.X4+0x864], R208 ;  /* 0x000864d0f7007388 */ /* 0x0001e20000004800 */
[----:B-1----:R-:W-:-:S02]  /*9d40*/  FMUL.FTZ R210, R36, R203 ;  /* 0x000000cb24d27220 */ /* 0x002fc40000410000 */
[----:B------:R-:W-:Y:S02]  /*9d50*/  FFMA.FTZ R203, R232, R203, R198 ;  /* 0x000000cbe8cb7223 */ /* 0x000fe400000100c6 */
[----:B------:R-:W-:Y:S01]  /*9d60*/  FMUL.FTZ R212, R39, R206 ;  /* 0x000000ce27d47220 */ /* 0x000fe20000410000 */
[----:B------:R1:W-:Y:S01]  /*9d70*/  STS [R247.X4+0x868], R210 ;  /* 0x000868d2f7007388 */ /* 0x0003e20000004800 */
[----:B------:R-:W-:Y:S02]  /*9d80*/  FMUL.FTZ R198, R45, R124 ;  /* 0x0000007c2dc67220 */ /* 0x000fe40000410000 */
[----:B------:R-:W-:Y:S01]  /*9d90*/  FMUL.FTZ R214, R38, R211 ;  /* 0x000000d326d67220 */ /* 0x000fe20000410000 */
[----:B------:R-:W-:Y:S01]  /*9da0*/  STS [R247.X4+0x85c], R212 ;  /* 0x00085cd4f7007388 */ /* 0x000fe20000004800 */
[----:B0-----:R-:W-:Y:S01]  /*9db0*/  FMUL.FTZ R208, R41, R204 ;  /* 0x000000cc29d07220 */ /* 0x001fe20000410000 */
[----:B------:R-:W-:Y:S01]  /*9dc0*/  IADD3 R211, R184, 0x1a0, RZ ;  /* 0x000001a0b8d37810 */ /* 0x000fe20007ffe0ff */
[----:B------:R-:W-:Y:S01]  /*9dd0*/  FMUL.FTZ R204, R43, R202 ;  /* 0x000000ca2bcc7220 */ /* 0x000fe20000410000 */
[----:B------:R0:W-:Y:S01]  /*9de0*/  STS [R247.X4+0x860], R214 ;  /* 0x000860d6f7007388 */ /* 0x0001e20000004800 */
        /* <DEDUP_REMOVED lines=8> */
[----:B------:R-:W-:Y:S01]  /*9e70*/  FFMA.FTZ R231, R16, -R231, R197 ;  /* 0x800000e710e77223 */ /* 0x000fe200000100c5 */
[C---:B------:R-:W-:Y:S01]  /*9e80*/  IADD3 R125, R184.reuse, 0x20, RZ ;  /* 0x00000020b87d7810 */ /* 0x040fe20007ffe0ff */
[----:B------:R-:W-:Y:S01]  /*9e90*/  FFMA.FTZ R230, R13, -R230, R199 ;  /* 0x800000e60de67223 */ /* 0x000fe200000100c7 */
[----:B------:R-:W-:Y:S01]  /*9ea0*/  STS [R247.X4+0x850], R206 ;  /* 0x000850cef7007388 */ /* 0x000fe20000004800 */
[----:B------:R-:W-:Y:S01]  /*9eb0*/  FFMA.FTZ R203, R231, R200, R203 ;  /* 0x000000c8e7cb7223 */ /* 0x000fe200000100cb */
[----:B------:R-:W-:Y:S01]  /*9ec0*/  IADD3 R209, R184, 0x160, RZ ;  /* 0x00000160b8d17810 */ /* 0x000fe20007ffe0ff */
[----:B------:R-:W-:Y:S01]  /*9ed0*/  FMUL.FTZ R126, R94, R126 ;  /* 0x0000007e5e7e7220 */ /* 0x000fe20000410000 */
[----:B------:R-:W-:Y:S01]  /*9ee0*/  STS [R247.X4+0x84c], R204 ;  /* 0x00084cccf7007388 */ /* 0x000fe20000004800 */
[----:B------:R-:W-:Y:S01]  /*9ef0*/  FFMA.FTZ R229, R230, R229, R203 ;  /* 0x000000e5e6e57223 */ /* 0x000fe200000100cb */
[----:B------:R-:W-:Y:S01]  /*9f00*/  IADD3 R203, R184, 0xa0, RZ ;  /* 0x000000a0b8cb7810 */ /* 0x000fe20007ffe0ff */
[----:B------:R-:W-:Y:S01]  /*9f10*/  FMUL.FTZ R127, R92, R127 ;  /* 0x0000007f5c7f7220 */ /* 0x000fe20000410000 */
[----:B------:R-:W-:Y:S01]  /*9f20*/  STS [R247.X4+0x848], R202 ;  /* 0x000848caf7007388 */ /* 0x000fe20000004800 */
[----:B------:R-:W-:Y:S01]  /*9f30*/  LEA.HI.SX32 R228, R125, R184, 0x1b ;  /* 0x000000b87de47211 */ /* 0x000fe200078fdaff */
[----:B------:R-:W-:Y:S01]  /*9f40*/  FMUL.FTZ R194, R87, R194 ;  /* 0x000000c257c27220 */ /* 0x000fe20000410000 */
[-C--:B------:R-:W-:Y:S01]  /*9f50*/  LEA.HI.SX32 R226, R201, R184.reuse, 0x1b ;  /* 0x000000b8c9e27211 */ /* 0x080fe200078fdaff */
[----:B------:R-:W-:Y:S01]  /*9f60*/  STS [R247.X4+0x844], R198 ;  /* 0x000844c6f7007388 */ /* 0x000fe20000004800 */
[-C--:B------:R-:W-:Y:S01]  /*9f70*/  LEA.HI.SX32 R224, R203, R184.reuse, 0x1b ;  /* 0x000000b8cbe07211 */ /* 0x080fe200078fdaff */
[----:B------:R-:W-:Y:S01]  /*9f80*/  FMUL.FTZ R129, R90, R129 ;  /* 0x000000815a817220 */ /* 0x000fe20000410000 */
[-C--:B------:R-:W-:Y:S01]  /*9f90*/  LEA.HI.SX32 R220, R207, R184.reuse, 0x1b ;  /* 0x000000b8cfdc7211 */ /* 0x080fe200078fdaff */
[----:B------:R1:W-:Y:S01]  /*9fa0*/  STS [R247.X4+0x840], R124 ;  /* 0x0008407cf7007388 */ /* 0x0003e20000004800 */
[----:B------:R-:W-:Y:S01]  /*9fb0*/  LEA.HI.SX32 R218, R209, R184, 0x1b ;  /* 0x000000b8d1da7211 */ /* 0x000fe200078fdaff */
[----:B------:R-:W-:Y:S01]  /*9fc0*/  FMUL.FTZ R130, R91, R130 ;  /* 0x000000825b827220 */ /* 0x000fe20000410000 */
[-C--:B------:R-:W-:Y:S01]  /*9fd0*/  LEA.HI.SX32 R216, R211, R184.reuse, 0x1b ;  /* 0x000000b8d3d87211 */ /* 0x080fe200078fdaff */
[----:B------:R-:W-:Y:S01]  /*9fe0*/  BAR.SYNC.DEFER_BLOCKING 0x0 ;  /* 0x0000000000007b1d */ /* 0x000fe20000010000 */
[----:B0-----:R-:W-:Y:S01]  /*9ff0*/  LEA.HI.SX32 R214, R213, R184, 0x1b ;  /* 0x000000b8d5d67211 */ /* 0x001fe200078fdaff */
[----:B------:R-:W-:Y:S01]  /*a000*/  FMUL.FTZ R132, R89, R132 ;  /* 0x0000008459847220 */ /* 0x000fe20000410000 */
[----:B------:R-:W-:Y:S01]  /*a010*/  MOV R125, UR37 ;  /* 0x00000025007d7c02 */ /* 0x000fe20008000f00 */
[----:B------:R-:W-:-:S02]  /*a020*/  FMUL.FTZ R128, R93, R128 ;  /* 0x000000805d807220 */ /* 0x000fc40000410000 */
[----:B-1----:R-:W-:Y:S02]  /*a030*/  FMUL.FTZ R124, R95, R196 ;  /* 0x000000c45f7c7220 */ /* 0x002fe40000410000 */
        /* <DEDUP_REMOVED lines=20> */
[----:B-1----:R-:W-:Y:S01]  /*a180*/  FMUL.FTZ R126, R86, R133 ;  /* 0x00000085567e7220 */ /* 0x002fe20000410000 */
[----:B------:R-:W-:-:S02]  /*a190*/  MOV R133, UR39 ;  /* 0x0000002700857c02 */ /* 0x000fc40008000f00 */
[----:B------:R1:W-:Y:S01]  /*a1a0*/  STS [R247.X4+0x10a0], R194 ;  /* 0x0010a0c2f7007388 */ /* 0x0003e20000004800 */
[----:B--2---:R-:W-:-:S03]  /*a1b0*/  HFMA2.MMA R127, -RZ, RZ, 0, 0 ;  /* 0x00000000ff7f7435 */ /* 0x004fc600000001ff */
[----:B------:R2:W-:Y:S01]  /*a1c0*/  STS [R247.X4+0x10a4], R126 ;  /* 0x0010a47ef7007388 */ /* 0x0005e20000004800 */
[----:B---3--:R-:W-:Y:S01]  /*a1d0*/  FMUL.FTZ R124, R88, R131 ;  /* 0x00000083587c7220 */ /* 0x008fe20000410000 */
[----:B------:R-:W-:Y:S02]  /*a1e0*/  MOV R131, UR37 ;  /* 0x0000002500837c02 */ /* 0x000fe40008000f00 */
[----:B------:R3:W-:Y:S01]  /*a1f0*/  STS [R247.X4+0x1094], R129 ;  /* 0x00109481f7007388 */ /* 0x0007e20000004800 */
[----:B-1----:R-:W-:-:S03]  /*a200*/  FMUL.FTZ R194, R80, R193 ;  /* 0x000000c150c27220 */ /* 0x002fc60000410000 */
[----:B------:R1:W-:Y:S01]  /*a210*/  STS [R247.X4+0x109c], R124 ;  /* 0x00109c7cf7007388 */ /* 0x0003e20000004800 */
[----:B--2---:R-:W-:-:S03]  /*a220*/  MOV R126, R184 ;  /* 0x000000b8007e7202 */ /* 0x004fc60000000f00 */
[----:B------:R2:W-:Y:S01]  /*a230*/  STS [R247.X4+0x10bc], R194 ;  /* 0x0010bcc2f7007388 */ /* 0x0005e20000004800 */
[----:B---3--:R-:W-:-:S03]  /*a240*/  FMUL.FTZ R129, R81, R190 ;  /* 0x000000be51817220 */ /* 0x008fc60000410000 */
[----:B------:R-:W-:Y:S01]  /*a250*/  STS [R247.X4+0x1090], R130 ;  /* 0x00109082f7007388 */ /* 0x000fe20000004800 */
[----:B-1----:R-:W-:-:S03]  /*a260*/  IMAD.WIDE.U32 R124, R125, c[0x0][0x298], R126 ;  /* 0x0000a6007d7c7a25 */ /* 0x002fc600078e007e */
[----:B------:R1:W-:Y:S01]  /*a270*/  STS [R247.X4+0x10b8], R129 ;  /* 0x0010b881f7007388 */ /* 0x0003e20000004800 */
[----:B------:R-:W-:Y:S01]  /*a280*/  IMAD.WIDE.U32 R126, R131, c[0x0][0x2b8], R126 ;  /* 0x0000ae00837e7a25 */ /* 0x000fe200078e007e */
[----:B--2---:R-:W-:Y:S02]  /*a290*/  IADD3 R194, -R133, c[0x0][0x168], -R184 ;  /* 0x00005a0085c27a10 */ /* 0x004fe40007ffe9b8 */
[----:B------:R2:W-:Y:S01]  /*a2a0*/  STS [R247.X4+0x1098], R132 ;  /* 0x00109884f7007388 */ /* 0x0005e20000004800 */
[----:B------:R-:W-:Y:S01]  /*a2b0*/  IADD3 R125, R125, UR18, RZ ;  /* 0x000000127d7d7c10 */ /* 0x000fe2000fffe0ff */
[----:B------:R-:W-:Y:S01]  /*a2c0*/  IMAD R131, R187, c[0x0][0x2c0], RZ ;  /* 0x0000b000bb837a24 */ /* 0x000fe200078e02ff */
[----:B------:R-:W-:Y:S01]  /*a2d0*/  ISETP.GE.AND P0, PT, R194, 0x1, PT ;  /* 0x00000001c200780c */ /* 0x000fe20003f06270 */
[----:B------:R3:W-:Y:S01]  /*a2e0*/  STS [R247.X4+0x1088], R128 ;  /* 0x00108880f7007388 */ /* 0x0007e20000004800 */
[----:B------:R-:W-:Y:S01]  /*a2f0*/  IADD3 R127, R127, UR20, RZ ;  /* 0x000000147f7f7c10 */ /* 0x000fe2000fffe0ff */
[----:B-1----:R-:W-:-:S02]  /*a300*/  IMAD R129, R187, c[0x0][0x2a0], RZ ;  /* 0x0000a800bb817a24 */ /* 0x002fc400078e02ff */
[----:B------:R-:W-:Y:S01]  /*a310*/  FMUL.FTZ R130, R82, R199 ;  /* 0x000000c752827220 */ /* 0x000fe20000410000 */
[----:B------:R-:W-:Y:S01]  /*a320*/  STS [R247.X4+0x10a8], R252 ;  /* 0x0010a8fcf7007388 */ /* 0x000fe20000004800 */
[----:B--2---:R-:W-:Y:S02]  /*a330*/  FMUL.FTZ R132, R83, R2 ;  /* 0x0000000253847220 */ /* 0x004fe40000410000 */
[----:B------:R-:W-:Y:S01]  /*a340*/  IMAD R129, R188, c[0x0][0x2a4], R129 ;  /* 0x0000a900bc817a24 */ /* 0x000fe200078e0281 */
[----:B------:R-:W-:Y:S01]  /*a350*/  STS [R247.X4+0x10b0], R130 ;  /* 0x0010b082f7007388 */ /* 0x000fe20000004800 */
[----:B---3--:R-:W-:Y:S02]  /*a360*/  FMUL.FTZ R128, R84, R197 ;  /* 0x000000c554807220 */ /* 0x008fe40000410000 */
[C---:B------:R-:W-:Y:S01]  /*a370*/  IMAD R131, R188.reuse, c[0x0][0x2c4], R131 ;  /* 0x0000b100bc837a24 */ /* 0x040fe200078e0283 */
[----:B------:R1:W-:Y:S01]  /*a380*/  STS [R247.X4+0x10b4], R132 ;  /* 0x0010b484f7007388 */ /* 0x0003e20000004800 */
[----:B------:R-:W-:-:S03]  /*a390*/  IMAD.WIDE.U32 R124, R188, c[0x0][0x2a0], R124 ;  /* 0x0000a800bc7c7a25 */ /* 0x000fc600078e007c */
[----:B------:R2:W-:Y:S01]  /*a3a0*/  STS [R247.X4+0x10ac], R128 ;  /* 0x0010ac80f7007388 */ /* 0x0005e20000004800 */
[----:B------:R-:W-:Y:S01]  /*a3b0*/  IMAD.WIDE.U32 R126, R188, c[0x0][0x2c0], R126 ;  /* 0x0000b000bc7e7a25 */ /* 0x000fe200078e007e */
[----:B------:R-:W-:-:S04]  /*a3c0*/  IADD3 R199, R125, R129, RZ ;  /* 0x000000817dc77210 */ /* 0x000fc80007ffe0ff */
[----:B------:R-:W-:Y:S01]  /*a3d0*/  IADD3 R197, R127, R131, RZ ;  /* 0x000000837fc57210 */ /* 0x000fe20007ffe0ff */
[----:B------:R-:W-:Y:S01]  /*a3e0*/  BAR.SYNC.DEFER_BLOCKING 0x0 ;  /* 0x0000000000007b1d */ /* 0x000fe20000010000 */
[----:B-1----:R-:W-:Y:S02]  /*a3f0*/  IADD3 R132, P1, R124, UR39, RZ ;  /* 0x000000277c847c10 */ /* 0x002fe4000ff3e0ff */
[----:B------:R-:W-:Y:S02]  /*a400*/  IADD3 R130, P2, R126, UR39, RZ ;  /* 0x000000277e827c10 */ /* 0x000fe4000ff5e0ff */
[----:B------:R-:W-:Y:S02]  /*a410*/  IADD3.X R133, R199, UR40, RZ, P1, !PT ;  /* 0x00000028c7857c10 */ /* 0x000fe40008ffe4ff */
[----:B------:R-:W-:Y:S01]  /*a420*/  IADD3.X R131, R197, UR40, RZ, P2, !PT ;  /* 0x00000028c5837c10 */ /* 0x000fe200097fe4ff */
[----:B------:R-:W-:Y:S05]  /*a430*/  @!P0 BRA `(.L_x_5725) ;  /* 0x0000012000008947 */ /* 0x000fea0003800000 */
[----:B0-2-4-:R-:W0:Y:S01]  /*a440*/  LDS R245, [R245.X4+0x1080] ;  /* 0x00108000f5f57984 */ /* 0x015e220000004800 */
        /* <DEDUP_REMOVED lines=17> */
.L_x_5725:
[----:B0-2-4-:R-:W-:Y:S05]  /*a560*/  BSYNC B0 ;  /* 0x0000000000007941 */ /* 0x015fea0003800000 */
.L_x_5724:
[----:B-1----:R0:W1:Y:S01]  /*a570*/  LDS R133, [R228.X4+0x1100] ;  /* 0x00110000e4857984 */ /* 0x0020620000004800 */
[C---:B------:R-:W-:Y:S01]  /*a580*/  LEA R128, P0, R124.reuse, c[0x0][0x318], 0x2 ;  /* 0x0000c6007c807a11 */ /* 0x040fe200078010ff */
        /* <DEDUP_REMOVED lines=14> */
[----:B------:R-:W-:Y:S01]  /*a670*/  MOV R127, UR23 ;  /* 0x00000017007f7c02 */ /* 0x000fe20008000f00 */
[----:B------:R-:W-:-:S02]  /*a680*/  UIMAD UR20, UR22, UR20, URZ ;  /* 0x00000014161472a4 */ /* 0x000fc4000f8e023f */
[----:B------:R-:W-:Y:S01]  /*a690*/  UIMAD UR18, UR41, UR19, UR18 ;  /* 0x00000013291272a4 */ /* 0x000fe2000f8e0212 */
[----:B------:R-:W-:Y:S01]  /*a6a0*/  IMAD.WIDE R130, R131, 0x4, R128 ;  /* 0x0000000483827825 */ /* 0x000fe200078e0280 */
[----:B------:R-:W-:-:S03]  /*a6b0*/  UIMAD UR20, UR41, UR21, UR20 ;  /* 0x00000015291472a4 */ /* 0x000fc6000f8e0214 */
[----:B------:R-:W-:Y:S01]  /*a6c0*/  IMAD.WIDE R126, R127, 0x4, R124 ;  /* 0x000000047f7e7825 */ /* 0x000fe200078e027c */
[----:B------:R-:W-:Y:S05]  /*a6d0*/  @!P0 BRA `(.L_x_5727) ;  /* 0x0000007000008947 */ /* 0x000fea0003800000 */
[----:B0-----:R-:W-:-:S05]  /*a6e0*/  MOV R197, UR41 ;  /* 0x0000002900c57c02 */ /* 0x001fca0008000f00 */
[----:B------:R-:W-:-:S04]  /*a6f0*/  IMAD.WIDE.U32 R130, R197, c[0x0][0x2b0], R130 ;  /* 0x0000ac00c5827a25 */ /* 0x000fc800078e0082 */
[----:B------:R-:W-:Y:S01]  /*a700*/  IMAD.WIDE.U32 R126, R197, c[0x0][0x2d0], R126 ;  /* 0x0000b400c57e7a25 */ /* 0x000fe200078e007e */
[----:B------:R-:W-:-:S04]  /*a710*/  IADD3 R131, R131, UR18, RZ ;  /* 0x0000001283837c10 */ /* 0x000fc8000fffe0ff */
[----:B------:R-:W-:Y:S01]  /*a720*/  IADD3 R127, R127, UR20, RZ ;  /* 0x000000147f7f7c10 */ /* 0x000fe2000fffe0ff */
[----:B------:R0:W-:Y:S04]  /*a730*/  RED.E.ADD.F32.FTZ.RN.STRONG.GPU [R130.64+-0x780], R212 ;  /* 0xfff880d48200798e */ /* 0x0001e8000c10e7a0 */
[----:B-1----:R0:W-:Y:S02]  /*a740*/  RED.E.ADD.F32.FTZ.RN.STRONG.GPU [R126.64+-0x780], R133 ;  /* 0xfff880857e00798e */ /* 0x0021e4000c10e7a0 */
.L_x_5727:
[----:B0-----:R-:W-:Y:S05]  /*a750*/  BSYNC B0 ;  /* 0x0000000000007941 */ /* 0x001fea0003800000 */
.L_x_5726:
[----:B------:R-:W0:Y:S01]  /*a760*/  LDS R227, [R227.X4+0x1180] ;  /* 0x00118000e3e37984 */ /* 0x000e220000004800 */
[----:B------:R-:W-:Y:S01]  /*a770*/  USHF.L.U32 UR19, UR34, 0x2, URZ ;  /* 0x0000000222137899 */ /* 0x000fe2000800063f */
[----:B------:R-:W-:Y:S01]  /*a780*/  FFMA.FTZ R190, R17, -R28, R190 ;  /* 0x8000001c11be7223 */ /* 0x000fe200000100be */
[----:B------:R-:W-:Y:S01]  /*a790*/  USHF.L.U64.HI UR21, UR34, 0x2, UR35 ;  /* 0x0000000222157899 */ /* 0x000fe20008010223 */
[----:B------:R-:W-:Y:S01]  /*a7a0*/  FFMA.FTZ R126, R12, -R29, R193 ;  /* 0x8000001d0c7e7223 */ /* 0x000fe200000100c1 */
[----:B------:R-:W-:Y:S01]  /*a7b0*/  BSSY B0, `(.L_x_5728) ;  /* 0x0000015000007945 */ /* 0x000fe20003800000 */
[----:B------:R-:W-:Y:S01]  /*a7c0*/  FFMA.FTZ R2, R14, -R31, R2 ;  /* 0x8000001f0e027223 */ /* 0x000fe20000010002 */
[----:B------:R-:W-:Y:S01]  /*a7d0*/  IADD3 R28, P0, R128, UR19, RZ ;  /* 0x00000013801c7c10 */ /* 0x000fe2000ff1e0ff */
[----:B------:R-:W-:Y:S01]  /*a7e0*/  FMUL.FTZ R128, R126, R195 ;  /* 0x000000c37e807220 */ /* 0x000fe20000410000 */
[----:B------:R-:W-:Y:S01]  /*a7f0*/  IADD3 R124, P1, R124, UR19, RZ ;  /* 0x000000137c7c7c10 */ /* 0x000fe2000ff3e0ff */
[----:B------:R-:W-:Y:S01]  /*a800*/  FFMA.FTZ R229, R2, R248, R229 ;  /* 0x000000f802e57223 */ /* 0x000fe200000100e5 */
[----:B------:R-:W-:-:S02]  /*a810*/  IADD3.X R29, R129, UR21, RZ, P0, !PT ;  /* 0x00000015811d7c10 */ /* 0x000fc400087fe4ff */
[----:B------:R-:W-:Y:S01]  /*a820*/  ISETP.GE.AND P0, PT, R194, 0x41, PT ;  /* 0x00000041c200780c */ /* 0x000fe20003f06270 */
[----:B------:R-:W-:Y:S01]  /*a830*/  FFMA.FTZ R127, R190, R243, R229 ;  /* 0x000000f3be7f7223 */ /* 0x000fe200000100e5 */
[----:B------:R-:W-:Y:S02]  /*a840*/  MOV R31, UR41 ;  /* 0x00000029001f7c02 */ /* 0x000fe40008000f00 */
[----:B------:R-:W-:Y:S01]  /*a850*/  IADD3.X R125, R125, UR21, RZ, P1, !PT ;  /* 0x000000157d7d7c10 */ /* 0x000fe20008ffe4ff */
[----:B------:R-:W-:Y:S01]  /*a860*/  FADD.FTZ R127, R127, R128 ;  /* 0x000000807f7f7221 */ /* 0x000fe20000010000 */
[----:B------:R-:W-:Y:S01]  /*a870*/  MOV R129, UR41 ;  /* 0x0000002900817c02 */ /* 0x000fe20008000f00 */
[----:B------:R-:W-:Y:S01]  /*a880*/  IMAD.WIDE.U32 R28, R31, c[0x0][0x2b0], R28 ;  /* 0x0000ac001f1c7a25 */ /* 0x000fe200078e001c */
[----:B------:R-:W-:-:S03]  /*a890*/  ISETP.GE.AND P6, PT, R194, 0x61, PT ;  /* 0x00000061c200780c */ /* 0x000fc60003fc6270 */
[----:B------:R-:W-:Y:S01]  /*a8a0*/  IMAD.WIDE.U32 R124, R129, c[0x0][0x2d0], R124 ;  /* 0x0000b400817c7a25 */ /* 0x000fe200078e007c */
[----:B------:R-:W-:-:S04]  /*a8b0*/  IADD3 R29, R29, UR18, RZ ;  /* 0x000000121d1d7c10 */ /* 0x000fc8000fffe0ff */
[----:B------:R-:W-:Y:S01]  /*a8c0*/  IADD3 R125, R125, UR20, RZ ;  /* 0x000000147d7d7c10 */ /* 0x000fe2000fffe0ff */
[----:B------:R-:W-:Y:S05]  /*a8d0*/  @!P0 BRA `(.L_x_5729) ;  /* 0x0000002000008947 */ /* 0x000fea0003800000 */
[----:B------:R2:W-:Y:S04]  /*a8e0*/  RED.E.ADD.F32.FTZ.RN.STRONG.GPU [R28.64+-0x700], R211 ;  /* 0xfff900d31c00798e */ /* 0x0005e8000c10e7a0 */
[----:B0-----:R2:W-:Y:S02]  /*a8f0*/  RED.E.ADD.F32.FTZ.RN.STRONG.GPU [R124.64+-0x700], R227 ;  /* 0xfff900e37c00798e */ /* 0x0015e4000c10e7a0 */
.L_x_5729:
[----:B------:R-:W-:Y:S05]  /*a900*/  BSYNC B0 ;  /* 0x0000000000007941 */ /* 0x000fea0003800000 */
.L_x_5728:
[----:B------:R3:W4:Y:S01]  /*a910*/  LDS R31, [R226.X4+0x1200] ;  /* 0x00120000e21f7984 */ /* 0x0007220000004800 */
[----:B------:R-:W-:Y:S01]  /*a920*/  BSSY B0, `(.L_x_5730) ;  /* 0x000000a000007945 */ /* 0x000fe20003800000 */
[C---:B------:R-:W-:Y:S02]  /*a930*/  ISETP.GE.AND P1, PT, R194.reuse, 0x81, PT ;  /* 0x00000081c200780c */ /* 0x040fe40003f26270 */
[C---:B------:R-:W-:Y:S02]  /*a940*/  ISETP.GE.AND P2, PT, R194.reuse, 0xa1, PT ;  /* 0x000000a1c200780c */ /* 0x040fe40003f46270 */
[----:B------:R-:W-:-:S02]  /*a950*/  ISETP.GE.AND P3, PT, R194, 0xc1, PT ;  /* 0x000000c1c200780c */ /* 0x000fc40003f66270 */
[C---:B------:R-:W-:Y:S02]  /*a960*/  ISETP.GE.AND P4, PT, R194.reuse, 0xe1, PT ;  /* 0x000000e1c200780c */ /* 0x040fe40003f86270 */
[C---:B------:R-:W-:Y:S02]  /*a970*/  ISETP.GE.AND P5, PT, R194.reuse, 0x101, PT ;  /* 0x00000101c200780c */ /* 0x040fe40003fa6270 */
[----:B------:R-:W-:Y:S01]  /*a980*/  ISETP.GE.AND P0, PT, R194, 0x121, PT ;  /* 0x00000121c200780c */ /* 0x000fe20003f06270 */
[----:B------:R-:W-:Y:S07]  /*a990*/  @!P6 BRA `(.L_x_5731) ;  /* 0x000000200000e947 */ /* 0x000fee0003800000 */
[----:B---3--:R3:W-:Y:S04]  /*a9a0*/  RED.E.ADD.F32.FTZ.RN.STRONG.GPU [R28.64+-0x680], R210 ;  /* 0xfff980d21c00798e */ /* 0x0087e8000c10e7a0 */
[----:B----4-:R3:W-:Y:S02]  /*a9b0*/  RED.E.ADD.F32.FTZ.RN.STRONG.GPU [R124.64+-0x680], R31 ;  /* 0xfff9801f7c00798e */ /* 0x0107e4000c10e7a0 */
.L_x_5731:
[----:B---3--:R-:W-:Y:S05]  /*a9c0*/  BSYNC B0 ;  /* 0x0000000000007941 */ /* 0x008fea0003800000 */
.L_x_5730:
[----:B------:R-:W3:Y:S01]  /*a9d0*/  LDS R225, [R225.X4+0x1280] ;  /* 0x00128000e1e17984 */ /* 0x000ee20000004800 */
[----:B------:R-:W-:Y:S01]  /*a9e0*/  BSSY B0, `(.L_x_5732) ;  /* 0x0000004000007945 */ /* 0x000fe20003800000 */
[----:B------:R-:W-:Y:S05]  /*a9f0*/  @!P1 BRA `(.L_x_5733) ;  /* 0x0000002000009947 */ /* 0x000fea0003800000 */
[----:B------:R2:W-:Y:S04]  /*aa00*/  RED.E.ADD.F32.FTZ.RN.STRONG.GPU [R28.64+-0x600], R209 ;  /* 0xfffa00d11c00798e */ /* 0x0005e8000c10e7a0 */
[----:B---3--:R2:W-:Y:S02]  /*aa10*/  RED.E.ADD.F32.FTZ.RN.STRONG.GPU [R124.64+-0x600], R225 ;  /* 0xfffa00e17c00798e */ /* 0x0085e4000c10e7a0 */
.L_x_5733:
[----:B------:R-:W-:Y:S05]  /*aa20*/  BSYNC B0 ;  /* 0x0000000000007941 */ /* 0x000fea0003800000 */
.L_x_5732:
[----:B----4-:R4:W2:Y:S01]  /*aa30*/  LDS R31, [R224.X4+0x1300] ;  /* 0x00130000e01f7984 */ /* 0x0108a20000004800 */
[----:B------:R-:W-:Y:S01]  /*aa40*/  BSSY B0, `(.L_x_5734) ;  /* 0x0000004000007945 */ /* 0x000fe20003800000 */
[----:B------:R-:W-:Y:S05]  /*aa50*/  @!P2 BRA `(.L_x_5735) ;  /* 0x000000200000a947 */ /* 0x000fea0003800000 */
[----:B------:R4:W-:Y:S04]  /*aa60*/  RED.E.ADD.F32.FTZ.RN.STRONG.GPU [R28.64+-0x580], R208 ;  /* 0xfffa80d01c00798e */ /* 0x0009e8000c10e7a0 */
[----:B--2---:R4:W-:Y:S02]  /*aa70*/  RED.E.ADD.F32.FTZ.RN.STRONG.GPU [R124.64+-0x580], R31 ;  /* 0xfffa801f7c00798e */ /* 0x0049e4000c10e7a0 */
.L_x_5735:
[----:B------:R-:W-:Y:S05]  /*aa80*/  BSYNC B0 ;  /* 0x0000000000007941 */ /* 0x000fea0003800000 */
.L_x_5734:
[----:B------:R-:W4:Y:S01]  /*aa90*/  LDS R223, [R223.X4+0x1380] ;  /* 0x00138000dfdf7984 */ /* 0x000f220000004800 */
[----:B------:R-:W-:Y:S01]  /*aaa0*/  BSSY B0, `(.L_x_5736) ;  /* 0x0000004000007945 */ /* 0x000fe20003800000 */
[----:B------:R-:W-:Y:S05]  /*aab0*/  @!P3 BRA `(.L_x_5737) ;  /* 0x000000200000b947 */ /* 0x000fea0003800000 */
[----:B------:R4:W-:Y:S04]  /*aac0*/  RED.E.ADD.F32.FTZ.RN.STRONG.GPU [R28.64+-0x500], R207 ;  /* 0xfffb00cf1c00798e */ /* 0x0009e8000c10e7a0 */
[----:B----4-:R4:W-:Y:S02]  /*aad0*/  RED.E.ADD.F32.FTZ.RN.STRONG.GPU [R124.64+-0x500], R223 ;  /* 0xfffb00df7c00798e */ /* 0x0109e4000c10e7a0 */
.L_x_5737:
[----:B------:R-:W-:Y:S05]  /*aae0*/  BSYNC B0 ;  /* 0x0000000000007941 */ /* 0x000fea0003800000 */
.L_x_5736:
[----:B--2-4-:R2:W4:Y:S01]  /*aaf0*/  LDS R31, [R222.X4+0x1400] ;  /* 0x00140000de1f7984 */ /* 0x0145220000004800 */
[----:B------:R-:W-:Y:S01]  /*ab00*/  BSSY B0, `(.L_x_5738) ;  /* 0x0000004000007945 */ /* 0x000fe20003800000 */
[----:B------:R-:W-:Y:S05]  /*ab10*/  @!P4 BRA `(.L_x_5739) ;  /* 0x000000200000c947 */ /* 0x000fea0003800000 */
[----:B------:R2:W-:Y:S04]  /*ab20*/  RED.E.ADD.F32.FTZ.RN.STRONG.GPU [R28.64+-0x480], R206 ;  /* 0xfffb80ce1c00798e */ /* 0x0005e8000c10e7a0 */
[----:B----4-:R2:W-:Y:S02]  /*ab30*/  RED.E.ADD.F32.FTZ.RN.STRONG.GPU [R124.64+-0x480], R31 ;  /* 0xfffb801f7c00798e */ /* 0x0105e4000c10e7a0 */
.L_x_5739:
[----:B------:R-:W-:Y:S05]  /*ab40*/  BSYNC B0 ;  /* 0x0000000000007941 */ /* 0x000fea0003800000 */
.L_x_5738:
[----:B------:R-:W2:Y:S01]  /*ab50*/  LDS R221, [R221.X4+0x1480] ;  /* 0x00148000dddd7984 */ /* 0x000ea20000004800 */
[----:B------:R-:W-:Y:S01]  /*ab60*/  BSSY B0, `(.L_x_5740) ;  /* 0x0000004000007945 */ /* 0x000fe20003800000 */
[----:B------:R-:W-:Y:S05]  /*ab70*/  @!P5 BRA `(.L_x_5741) ;  /* 0x000000200000d947 */ /* 0x000fea0003800000 */
[----:B------:R4:W-:Y:S04]  /*ab80*/  RED.E.ADD.F32.FTZ.RN.STRONG.GPU [R28.64+-0x400], R205 ;  /* 0xfffc00cd1c00798e */ /* 0x0009e8000c10e7a0 */
[----:B--2---:R4:W-:Y:S02]  /*ab90*/  RED.E.ADD.F32.FTZ.RN.STRONG.GPU [R124.64+-0x400], R221 ;  /* 0xfffc00dd7c00798e */ /* 0x0049e4000c10e7a0 */
.L_x_5741:
[----:B------:R-:W-:Y:S05]  /*aba0*/  BSYNC B0 ;  /* 0x0000000000007941 */ /* 0x000fea0003800000 */
.L_x_5740:
[----:B--2-4-:R2:W4:Y:S01]  /*abb0*/  LDS R31, [R220.X4+0x1500] ;  /* 0x00150000dc1f7984 */ /* 0x0145220000004800 */
        /* <DEDUP_REMOVED lines=10> */
.L_x_5743:
[----:B--2---:R-:W-:Y:S05]  /*ac60*/  BSYNC B0 ;  /* 0x0000000000007941 */ /* 0x004fea0003800000 */
.L_x_5742:
[----:B------:R-:W2:Y:S01]  /*ac70*/  LDS R219, [R219.X4+0x1580] ;  /* 0x00158000dbdb7984 */ /* 0x000ea20000004800 */
[----:B------:R-:W-:Y:S01]  /*ac80*/  BSSY B0, `(.L_x_5744) ;  /* 0x0000004000007945 */ /* 0x000fe20003800000 */
[----:B------:R-:W-:Y:S05]  /*ac90*/  @!P1 BRA `(.L_x_5745) ;  /* 0x0000002000009947 */ /* 0x000fea0003800000 */
[----:B------:R4:W-:Y:S04]  /*aca0*/  RED.E.ADD.F32.FTZ.RN.STRONG.GPU [R28.64+-0x300], R203 ;  /* 0xfffd00cb1c00798e */ /* 0x0009e8000c10e7a0 */
[----:B--2---:R4:W-:Y:S02]  /*acb0*/  RED.E.ADD.F32.FTZ.RN.STRONG.GPU [R124.64+-0x300], R219 ;  /* 0xfffd00db7c00798e */ /* 0x0049e4000c10e7a0 */
.L_x_5745:
[----:B------:R-:W-:Y:S05]  /*acc0*/  BSYNC B0 ;  /* 0x0000000000007941 */ /* 0x000fea0003800000 */
.L_x_5744:
[----:B----4-:R4:W3:Y:S01]  /*acd0*/  LDS R31, [R218.X4+0x1600] ;  /* 0x00160000da1f7984 */ /* 0x0108e20000004800 */
[----:B------:R-:W-:Y:S01]  /*ace0*/  BSSY B0, `(.L_x_5746) ;  /* 0x0000004000007945 */ /* 0x000fe20003800000 */
[----:B------:R-:W-:Y:S05]  /*acf0*/  @!P2 BRA `(.L_x_5747) ;  /* 0x000000200000a947 */ /* 0x000fea0003800000 */
[----:B------:R4:W-:Y:S04]  /*ad00*/  RED.E.ADD.F32.FTZ.RN.STRONG.GPU [R28.64+-0x280], R202 ;  /* 0xfffd80ca1c00798e */ /* 0x0009e8000c10e7a0 */
[----:B---3--:R4:W-:Y:S02]  /*ad10*/  RED.E.ADD.F32.FTZ.RN.STRONG.GPU [R124.64+-0x280], R31 ;  /* 0xfffd801f7c00798e */ /* 0x0089e4000c10e7a0 */
.L_x_5747:
[----:B------:R-:W-:Y:S05]  /*ad20*/  BSYNC B0 ;  /* 0x0000000000007941 */ /* 0x000fea0003800000 */
.L_x_5746:
[----:B------:R-:W4:Y:S01]  /*ad30*/  LDS R217, [R217.X4+0x1680] ;  /* 0x00168000d9d97984 */ /* 0x000f220000004800 */
[----:B------:R-:W-:Y:S01]  /*ad40*/  BSSY B0, `(.L_x_5748) ;  /* 0x0000004000007945 */ /* 0x000fe20003800000 */
[----:B------:R-:W-:Y:S05]  /*ad50*/  @!P3 BRA `(.L_x_5749) ;  /* 0x000000200000b947 */ /* 0x000fea0003800000 */
[----:B------:R4:W-:Y:S04]  /*ad60*/  RED.E.ADD.F32.FTZ.RN.STRONG.GPU [R28.64+-0x200], R201 ;  /* 0xfffe00c91c00798e */ /* 0x0009e8000c10e7a0 */
[----:B----4-:R4:W-:Y:S02]  /*ad70*/  RED.E.ADD.F32.FTZ.RN.STRONG.GPU [R124.64+-0x200], R217 ;  /* 0xfffe00d97c00798e */ /* 0x0109e4000c10e7a0 */
.L_x_5749:
[----:B------:R-:W-:Y:S05]  /*ad80*/  BSYNC B0 ;  /* 0x0000000000007941 */ /* 0x000fea0003800000 */
.L_x_5748:
[----:B---34-:R3:W4:Y:S01]  /*ad90*/  LDS R31, [R216.X4+0x1700] ;  /* 0x00170000d81f7984 */ /* 0x0187220000004800 */
[----:B------:R-:W-:Y:S01]  /*ada0*/  BSSY B0, `(.L_x_5750) ;  /* 0x0000004000007945 */ /* 0x000fe20003800000 */
[----:B------:R-:W-:Y:S05]  /*adb0*/  @!P4 BRA `(.L_x_5751) ;  /* 0x000000200000c947 */ /* 0x000fea0003800000 */
[----:B------:R3:W-:Y:S04]  /*adc0*/  RED.E.ADD.F32.FTZ.RN.STRONG.GPU [R28.64+-0x180], R200 ;  /* 0xfffe80c81c00798e */ /* 0x0007e8000c10e7a0 */
[----:B----4-:R3:W-:Y:S02]  /*add0*/  RED.E.ADD.F32.FTZ.RN.STRONG.GPU [R124.64+-0x180], R31 ;  /* 0xfffe801f7c00798e */ /* 0x0107e4000c10e7a0 */
.L_x_5751:
[----:B------:R-:W-:Y:S05]  /*ade0*/  BSYNC B0 ;  /* 0x0000000000007941 */ /* 0x000fea0003800000 */
.L_x_5750:
[----:B------:R-:W3:Y:S01]  /*adf0*/  LDS R215, [R215.X4+0x1780] ;  /* 0x00178000d7d77984 */ /* 0x000ee20000004800 */
[----:B------:R-:W-:Y:S01]  /*ae00*/  BSSY B0, `(.L_x_5752) ;  /* 0x0000004000007945 */ /* 0x000fe20003800000 */
[----:B------:R-:W-:Y:S05]  /*ae10*/  @!P5 BRA `(.L_x_5753) ;  /* 0x000000200000d947 */ /* 0x000fea0003800000 */
[----:B------:R4:W-:Y:S04]  /*ae20*/  RED.E.ADD.F32.FTZ.RN.STRONG.GPU [R28.64+-0x100], R198 ;  /* 0xffff00c61c00798e */ /* 0x0009e8000c10e7a0 */
[----:B---3--:R4:W-:Y:S02]  /*ae30*/  RED.E.ADD.F32.FTZ.RN.STRONG.GPU [R124.64+-0x100], R215 ;  /* 0xffff00d77c00798e */ /* 0x0089e4000c10e7a0 */
.L_x_5753:
[----:B------:R-:W-:Y:S05]  /*ae40*/  BSYNC B0 ;  /* 0x0000000000007941 */ /* 0x000fea0003800000 */
.L_x_5752:
[----:B---34-:R3:W4:Y:S01]  /*ae50*/  LDS R31, [R214.X4+0x1800] ;  /* 0x00180000d61f7984 */ /* 0x0187220000004800 */
[----:B------:R-:W-:Y:S01]  /*ae60*/  BSSY B0, `(.L_x_5754) ;  /* 0x0000004000007945 */ /* 0x000fe20003800000 */
[----:B------:R-:W-:Y:S05]  /*ae70*/  @!P6 BRA `(.L_x_5755) ;  /* 0x000000200000e947 */ /* 0x000fea0003800000 */
[----:B------:R3:W-:Y:S04]  /*ae80*/  RED.E.ADD.F32.FTZ.RN.STRONG.GPU [R28.64+-0x80], R196 ;  /* 0xffff80c41c00798e */ /* 0x0007e8000c10e7a0 */
[----:B----4-:R3:W-:Y:S02]  /*ae90*/  RED.E.ADD.F32.FTZ.RN.STRONG.GPU [R124.64+-0x80], R31 ;  /* 0xffff801f7c00798e */ /* 0x0107e4000c10e7a0 */
.L_x_5755:
[----:B------:R-:W-:Y:S05]  /*aea0*/  BSYNC B0 ;  /* 0x0000000000007941 */ /* 0x000fea0003800000 */
.L_x_5754:
[----:B---3--:R-:W3:Y:S01]  /*aeb0*/  SHFL.DOWN P0, R28, R127, 0x1, 0x1f ;  /* 0x08201f007f1c7f89 */ /* 0x008ee20000000000 */
[-C--:B------:R-:W-:Y:S01]  /*aec0*/  FMUL.FTZ R125, R47, R11.reuse ;  /* 0x0000000b2f7d7220 */ /* 0x080fe20000410000 */
[----:B------:R-:W-:Y:S01]  /*aed0*/  ISETP.NE.AND P2, PT, R184, RZ, PT ;  /* 0x000000ffb800720c */ /* 0x000fe20003f45270 */
[----:B----4-:R-:W-:Y:S01]  /*aee0*/  FMUL.FTZ R31, R12, R11 ;  /* 0x0000000b0c1f7220 */ /* 0x010fe20000410000 */
[----:B------:R-:W-:Y:S01]  /*aef0*/  BSSY B0, `(.L_x_5756) ;  /* 0x0000073000007945 */ /* 0x000fe20003800000 */
[----:B------:R-:W-:-:S02]  /*af00*/  FMUL.FTZ R11, R14, R9 ;  /* 0x000000090e0b7220 */ /* 0x000fc40000410000 */
[C---:B------:R-:W-:Y:S02]  /*af10*/  FMUL.FTZ R9, R47.reuse, R9 ;  /* 0x000000092f097220 */ /* 0x040fe40000410000 */
[C---:B------:R-:W-:Y:S02]  /*af20*/  FMUL.FTZ R29, R47.reuse, R10 ;  /* 0x0000000a2f1d7220 */ /* 0x040fe40000410000 */
[----:B------:R-:W-:Y:S02]  /*af30*/  FMUL.FTZ R2, R2, R9 ;  /* 0x0000000902027220 */ /* 0x000fe40000410000 */
[-C--:B------:R-:W-:Y:S02]  /*af40*/  FMUL.FTZ R9, R47, R8.reuse ;  /* 0x000000082f097220 */ /* 0x080fe40000410000 */
[----:B------:R-:W-:Y:S02]  /*af50*/  FMUL.FTZ R8, R13, R8 ;  /* 0x000000080d087220 */ /* 0x000fe40000410000 */
[----:B------:R-:W-:-:S02]  /*af60*/  FMUL.FTZ R10, R17, R10 ;  /* 0x0000000a110a7220 */ /* 0x000fc40000410000 */
[----:B------:R-:W-:Y:S02]  /*af70*/  FMUL.FTZ R29, R190, R29 ;  /* 0x0000001dbe1d7220 */ /* 0x000fe40000410000 */
[----:B------:R-:W-:Y:S02]  /*af80*/  FFMA.FTZ R65, R10, R99, R65 ;  /* 0x000000630a417223 */ /* 0x000fe40000010041 */
[----:B------:R-:W-:Y:S02]  /*af90*/  FFMA.FTZ R29, R32, R10, R29 ;  /* 0x0000000a201d7223 */ /* 0x000fe4000001001d */
[----:B---3--:R-:W-:Y:S02]  /*afa0*/  @P0 FADD R28, R127, R28 ;  /* 0x0000001c7f1c0221 */ /* 0x008fe40000000000 */
[----:B------:R-:W-:Y:S02]  /*afb0*/  FFMA.FTZ R10, R33, R11, R2 ;  /* 0x0000000b210a7223 */ /* 0x000fe40000010002 */
[----:B------:R-:W-:Y:S01]  /*afc0*/  FMUL.FTZ R2, R47, R7 ;  /* 0x000000072f027220 */ /* 0x000fe20000410000 */
[----:B------:R-:W3:Y:S01]  /*afd0*/  SHFL.DOWN P0, R129, R28, 0x2, 0x1f ;  /* 0x08401f001c817f89 */ /* 0x000ee20000000000 */
[----:B------:R-:W-:-:S02]  /*afe0*/  FFMA.FTZ R66, R11, R96, R66 ;  /* 0x000000600b427223 */ /* 0x000fc40000010042 */
[----:B------:R-:W-:Y:S02]  /*aff0*/  FMUL.FTZ R11, R230, R9 ;  /* 0x00000009e60b7220 */ /* 0x000fe40000410000 */
[----:B------:R-:W-:Y:S02]  /*b000*/  FMUL.FTZ R9, R16, R7 ;  /* 0x0000000710097220 */ /* 0x000fe40000410000 */
[----:B------:R-:W-:Y:S02]  /*b010*/  FMUL.FTZ R2, R231, R2 ;  /* 0x00000002e7027220 */ /* 0x000fe40000410000 */
[----:B------:R-:W-:Y:S02]  /*b020*/  FADD.FTZ R61, R10, R61 ;  /* 0x0000003d0a3d7221 */ /* 0x000fe40000010000 */
[----:B------:R-:W-:Y:S02]  /*b030*/  FMUL.FTZ R7, R47, R6 ;  /* 0x000000062f077220 */ /* 0x000fe40000410000 */
[----:B------:R-:W-:-:S02]  /*b040*/  FFMA.FTZ R10, R35, R9, R2 ;  /* 0x00000009230a7223 */ /* 0x000fc40000010002 */
[----:B------:R-:W-:Y:S02]  /*b050*/  FMUL.FTZ R2, R47, R5 ;  /* 0x000000052f027220 */ /* 0x000fe40000410000 */
[----:B------:R-:W-:Y:S02]  /*b060*/  FFMA.FTZ R67, R8, R101, R67 ;  /* 0x0000006508437223 */ /* 0x000fe40000010043 */
[----:B------:R-:W-:Y:S02]  /*b070*/  FFMA.FTZ R11, R34, R8, R11 ;  /* 0x00000008220b7223 */ /* 0x000fe4000001000b */
[----:B------:R-:W-:Y:S02]  /*b080*/  FFMA.FTZ R68, R9, R98, R68 ;  /* 0x0000006209447223 */ /* 0x000fe40000010044 */
[----:B------:R-:W-:Y:S02]  /*b090*/  FMUL.FTZ R8, R15, R6 ;  /* 0x000000060f087220 */ /* 0x000fe40000410000 */
[----:B---3--:R-:W-:-:S02]  /*b0a0*/  @P0 FADD R129, R28, R129 ;  /* 0x000000811c810221 */ /* 0x008fc40000000000 */
[----:B------:R-:W-:Y:S02]  /*b0b0*/  FMUL.FTZ R9, R232, R7 ;  /* 0x00000007e8097220 */ /* 0x000fe40000410000 */
[----:B------:R-:W-:Y:S01]  /*b0c0*/  FMUL.FTZ R7, R18, R5 ;  /* 0x0000000512077220 */ /* 0x000fe20000410000 */
[----:B------:R-:W3:Y:S01]  /*b0d0*/  SHFL.DOWN P0, R124, R129, 0x4, 0x1f ;  /* 0x08801f00817c7f89 */ /* 0x000ee20000000000 */
[----:B------:R-:W-:Y:S02]  /*b0e0*/  FMUL.FTZ R2, R233, R2 ;  /* 0x00000002e9027220 */ /* 0x000fe40000410000 */
[----:B------:R-:W-:Y:S02]  /*b0f0*/  FMUL.FTZ R5, R47, R4 ;  /* 0x000000042f057220 */ /* 0x000fe40000410000 */
[----:B------:R-:W-:Y:S02]  /*b100*/  FFMA.FTZ R69, R8, R103, R69 ;  /* 0x0000006708457223 */ /* 0x000fe40000010045 */
[----:B------:R-:W-:-:S02]  /*b110*/  FFMA.FTZ R9, R36, R8, R9 ;  /* 0x0000000824097223 */ /* 0x000fc40000010009 */
[----:B------:R-:W-:Y:S02]  /*b120*/  FMUL.FTZ R6, R19, R4 ;  /* 0x0000000413067220 */ /* 0x000fe40000410000 */
[----:B------:R-:W-:Y:S02]  /*b130*/  FFMA.FTZ R70, R7, R100, R70 ;  /* 0x0000006407467223 */ /* 0x000fe40000010046 */
[----:B------:R-:W-:Y:S02]  /*b140*/  FFMA.FTZ R8, R37, R7, R2 ;  /* 0x0000000725087223 */ /* 0x000fe40000010002 */
[----:B------:R-:W-:Y:S02]  /*b150*/  FMUL.FTZ R7, R234, R5 ;  /* 0x00000005ea077220 */ /* 0x000fe40000410000 */
[----:B------:R-:W-:Y:S02]  /*b160*/  FFMA.FTZ R71, R6, R105, R71 ;  /* 0x0000006906477223 */ /* 0x000fe40000010047 */
[----:B------:R-:W-:-:S02]  /*b170*/  FFMA.FTZ R7, R38, R6, R7 ;  /* 0x0000000626077223 */ /* 0x000fc40000010007 */
[-C--:B------:R-:W-:Y:S02]  /*b180*/  FMUL.FTZ R5, R20, R3.reuse ;  /* 0x0000000314057220 */ /* 0x080fe40000410000 */
[----:B------:R-:W-:Y:S02]  /*b190*/  FMUL.FTZ R2, R47, R3 ;  /* 0x000000032f027220 */ /* 0x000fe40000410000 */
[----:B---3--:R-:W-:Y:S02]  /*b1a0*/  @P0 FADD R124, R129, R124 ;  /* 0x0000007c817c0221 */ /* 0x008fe40000000000 */
[----:B------:R-:W-:Y:S02]  /*b1b0*/  FMUL.FTZ R3, R47, R0 ;  /* 0x000000002f037220 */ /* 0x000fe40000410000 */
[----:B------:R-:W-:Y:S01]  /*b1c0*/  FMUL.FTZ R4, R235, R2 ;  /* 0x00000002eb047220 */ /* 0x000fe20000410000 */
[----:B------:R-:W3:Y:S01]  /*b1d0*/  SHFL.DOWN P0, R13, R124, 0x8, 0x1f ;  /* 0x09001f007c0d7f89 */ /* 0x000ee20000000000 */
[----:B------:R-:W-:-:S02]  /*b1e0*/  FMUL.FTZ R2, R21, R0 ;  /* 0x0000000015027220 */ /* 0x000fc40000410000 */
[----:B------:R-:W-:Y:S02]  /*b1f0*/  FMUL.FTZ R3, R236, R3 ;  /* 0x00000003ec037220 */ /* 0x000fe40000410000 */
[----:B------:R-:W-:Y:S02]  /*b200*/  FADD.FTZ R56, R7, R56 ;  /* 0x0000003807387221 */ /* 0x000fe40000010000 */
[----:B------:R-:W-:Y:S02]  /*b210*/  FFMA.FTZ R7, R40, R2, R3 ;  /* 0x0000000228077223 */ /* 0x000fe40000010003 */
[C---:B------:R-:W-:Y:S02]  /*b220*/  FMUL.FTZ R0, R47.reuse, R189 ;  /* 0x000000bd2f007220 */ /* 0x040fe40000410000 */
[----:B------:R-:W-:Y:S02]  /*b230*/  FMUL.FTZ R3, R47, R192 ;  /* 0x000000c02f037220 */ /* 0x000fe40000410000 */
[----:B------:R-:W-:-:S02]  /*b240*/  FFMA.FTZ R72, R5, R102, R72 ;  /* 0x0000006605487223 */ /* 0x000fc40000010048 */
[----:B------:R-:W-:Y:S02]  /*b250*/  FFMA.FTZ R4, R39, R5, R4 ;  /* 0x0000000527047223 */ /* 0x000fe40000010004 */
[----:B------:R-:W-:Y:S02]  /*b260*/  FMUL.FTZ R23, R23, R192 ;  /* 0x000000c017177220 */ /* 0x000fe40000410000 */
[----:B------:R-:W-:Y:S02]  /*b270*/  FMUL.FTZ R5, R22, R189 ;  /* 0x000000bd16057220 */ /* 0x000fe40000410000 */
[----:B------:R-:W-:Y:S02]  /*b280*/  FMUL.FTZ R0, R237, R0 ;  /* 0x00000000ed007220 */ /* 0x000fe40000410000 */
[----:B------:R-:W-:Y:S02]  /*b290*/  FMUL.FTZ R3, R238, R3 ;  /* 0x00000003ee037220 */ /* 0x000fe40000410000 */
[----:B---3--:R-:W-:Y:S01]  /*b2a0*/  @P0 FADD R13, R124, R13 ;  /* 0x0000000d7c0d0221 */ /* 0x008fe20000000000 */
[----:B------:R-:W-:Y:S01]  /*b2b0*/  ISETP.NE.AND P0, PT, R179, RZ, PT ;  /* 0x000000ffb300720c */ /* 0x000fe20003f05270 */
[----:B------:R-:W-:-:S02]  /*b2c0*/  FADD.FTZ R55, R4, R55 ;  /* 0x0000003704377221 */ /* 0x000fc40000010000 */
[----:B------:R-:W-:Y:S01]  /*b2d0*/  FFMA.FTZ R75, R23, R106, R75 ;  /* 0x0000006a174b7223 */ /* 0x000fe2000001004b */
[----:B------:R-:W3:Y:S01]  /*b2e0*/  SHFL.DOWN P1, R6, R13, 0x10, 0x1f ;  /* 0x0a001f000d067f89 */ /* 0x000ee20000020000 */
[----:B------:R-:W-:Y:S02]  /*b2f0*/  FFMA.FTZ R4, R41, R5, R0 ;  /* 0x0000000529047223 */ /* 0x000fe40000010000 */
[----:B------:R-:W-:Y:S02]  /*b300*/  FFMA.FTZ R23, R42, R23, R3 ;  /* 0x000000172a177223 */ /* 0x000fe40000010003 */
[----:B------:R-:W-:Y:S02]  /*b310*/  FMUL.FTZ R27, R27, R246 ;  /* 0x000000f61b1b7220 */ /* 0x000fe40000410000 */
[C---:B------:R-:W-:Y:S02]  /*b320*/  FMUL.FTZ R0, R47.reuse, R191 ;  /* 0x000000bf2f007220 */ /* 0x040fe40000410000 */
[----:B------:R-:W-:-:S02]  /*b330*/  FMUL.FTZ R3, R47, R250 ;  /* 0x000000fa2f037220 */ /* 0x000fc40000410000 */
[C---:B------:R-:W-:Y:S02]  /*b340*/  FMUL.FTZ R246, R47.reuse, R246 ;  /* 0x000000f62ff67220 */ /* 0x040fe40000410000 */
[----:B------:R-:W-:Y:S02]  /*b350*/  FMUL.FTZ R47, R47, R244 ;  /* 0x000000f42f2f7220 */ /* 0x000fe40000410000 */
[----:B------:R-:W-:Y:S02]  /*b360*/  FFMA.FTZ R73, R2, R107, R73 ;  /* 0x0000006b02497223 */ /* 0x000fe40000010049 */
[----:B------:R-:W-:Y:S02]  /*b370*/  FFMA.FTZ R74, R5, R104, R74 ;  /* 0x00000068054a7223 */ /* 0x000fe4000001004a */
[----:B------:R-:W-:Y:S02]  /*b380*/  FMUL.FTZ R2, R239, R0 ;  /* 0x00000000ef027220 */ /* 0x000fe40000410000 */
[----:B------:R-:W-:-:S02]  /*b390*/  FMUL.FTZ R125, R126, R125 ;  /* 0x0000007d7e7d7220 */ /* 0x000fc40000410000 */
[----:B------:R-:W-:Y:S02]  /*b3a0*/  FMUL.FTZ R5, R24, R191 ;  /* 0x000000bf18057220 */ /* 0x000fe40000410000 */
[----:B---3--:R-:W-:Y:S02]  /*b3b0*/  @P1 FADD R6, R13, R6 ;  /* 0x000000060d061221 */ /* 0x008fe40000000000 */
[----:B------:R-:W-:Y:S02]  /*b3c0*/  FMUL.FTZ R0, R25, R250 ;  /* 0x000000fa19007220 */ /* 0x000fe40000410000 */
[----:B------:R-:W-:Y:S01]  /*b3d0*/  FMUL.FTZ R3, R240, R3 ;  /* 0x00000003f0037220 */ /* 0x000fe20000410000 */
[----:B------:R3:W-:Y:S01]  /*b3e0*/  @!P0 STS [0x18c4], R6 ;  /* 0x0018c406ff008388 */ /* 0x0007e20000000800 */
[----:B------:R-:W-:Y:S02]  /*b3f0*/  FMUL.FTZ R26, R26, R244 ;  /* 0x000000f41a1a7220 */ /* 0x000fe40000410000 */
        /* <DEDUP_REMOVED lines=27> */
[----:B---3--:R-:W-:Y:S02]  /*b5b0*/  ULDC UR18, c[0x0][0x174] ;  /* 0x00005d0000127ab9 */ /* 0x008fe40000000800 */
[----:B------:R-:W-:-:S02]  /*b5c0*/  UISETP.NE.AND UP0, UPT, UR30, UR18, UPT ;  /* 0x000000121e00728c */ /* 0x000fc4000bf05270 */
[----:B------:R-:W-:-:S04]  /*b5d0*/  USHF.L.U32 UR18, UR7, 0x2, URZ ;  /* 0x0000000207127899 */ /* 0x000fc8000800063f */
[----:B------:R-:W-:-:S13]  /*b5e0*/  PLOP3.LUT P0, PT, PT, PT, UP0, 0x80, 0x0 ;  /* 0x000000000000781c */ /* 0x000fda0003f0f008 */
[----:B------:R-:W3:Y:S02]  /*b5f0*/  @P0 LDS R3, [UR18+0x2b78] ;  /* 0x002b7812ff030984 */ /* 0x000ee40008000800 */
[----:B---3--:R-:W-:-:S05]  /*b600*/  @P0 FADD.FTZ R6, R6, R3 ;  /* 0x0000000306060221 */ /* 0x008fca0000010000 */
[----:B------:R3:W-:Y:S02]  /*b610*/  STS [UR18+0x2b78], R6 ;  /* 0x002b7806ff007988 */ /* 0x0007e40008000812 */
.L_x_5757:
[----:B---3--:R-:W-:Y:S05]  /*b620*/  BSYNC B0 ;  /* 0x0000000000007941 */ /* 0x008fea0003800000 */
.L_x_5756:
        /* <DEDUP_REMOVED lines=8> */
.L_x_5721:
        /* <DEDUP_REMOVED lines=15> */
[----:B------:R-:W4:Y:S01]  /*b7a0*/  @!P2 LDG.E.U16 R0, [R120.64+0x40] ;  /* 0x000040207800a981 */ /* 0x000f22000c1e1500 */
[----:B------:R-:W-:Y:S02]  /*b7b0*/  ISETP.GE.AND P2, PT, R171, UR31, PT ;  /* 0x0000001fab007c0c */ /* 0x000fe4000bf46270 */
[----:B------:R-:W-:Y:S01]  /*b7c0*/  PRMT R7, RZ, 0x7610, R7 ;  /* 0x00007610ff077816 */ /* 0x000fe20000000007 */
[----:B------:R-:W5:Y:S01]  /*b7d0*/  @!P3 LDG.E.U16 R5, [R120.64+0x80] ;  /* 0x000080207805b981 */ /* 0x000f62000c1e1500 */
        /* <DEDUP_REMOVED lines=36> */
[----:B------:R-:W-:Y:S02]  /*ba20*/  ISETP.NE.AND P6, PT, R184, RZ, PT ;  /* 0x000000ffb800720c */ /* 0x000fe40003fc5270 */
[----:B------:R-:W-:Y:S01]  /*ba30*/  F2FP.PACK_AB R74, R74, R75 ;  /* 0x0000004b4a4a723e */ /* 0x000fe200000000ff */
[----:B---3--:R-:W-:Y:S04]  /*ba40*/  STS.U16 [R162], R3 ;  /* 0x00000003a2007388 */ /* 0x008fe80000000400 */
[----:B----4-:R-:W-:Y:S04]  /*ba50*/  STS.U16 [R161+0x40], R0 ;  /* 0x00004000a1007388 */ /* 0x010fe80000000400 */
        /* <DEDUP_REMOVED lines=29> */
[----:B------:R-:W2:Y:S01]  /*bc30*/  LDS.U16 R2, [R144+0xa] ;  /* 0x00000a0090027984 */ /* 0x000ea20000000400 */
[----:B------:R-:W-:Y:S01]  /*bc40*/  FADD.FTZ R10, R4, UR5 ;  /* 0x00000005040a7e21 */ /* 0x000fe20008010000 */
[----:B------:R-:W-:-:S02]  /*bc50*/  FSETP.GTU.FTZ.AND P5, PT, R8, 20, PT ;  /* 0x41a000000800780b */ /* 0x000fc40003fbc000 */
[C---:B------:R-:W-:Y:S01]  /*bc60*/  FSETP.GTU.FTZ.AND P0, PT, R9.reuse, 20, PT ;  /* 0x41a000000900780b */ /* 0x040fe20003f1c000 */
[----:B------:R-:W3:Y:S01]  /*bc70*/  LDS.U16 R3, [R144+0xc] ;  /* 0x00000c0090037984 */ /* 0x000ee20000000400 */
[----:B------:R-:W-:Y:S02]  /*bc80*/  FSETP.GTU.FTZ.AND P1, PT, R10, 20, PT ;  /* 0x41a000000a00780b */ /* 0x000fe40003f3c000 */
[----:B------:R-:W-:Y:S01]  /*bc90*/  @!P4 FMUL.FTZ R6, R6, -1.4426950216293334961 ;  /* 0xbfb8aa3b0606c820 */ /* 0x000fe20000410000 */
[----:B------:R-:W4:Y:S03]  /*bca0*/  LDS.U16 R4, [R144+0xe] ;  /* 0x00000e0090047984 */ /* 0x000f260000000400 */
[----:B------:R5:W1:Y:S03]  /*bcb0*/  @!P4 MUFU.EX2 R7, R6 ;  /* 0x000000060007c308 */ /* 0x000a660000000800 */
[----:B------:R-:W-:Y:S01]  /*bcc0*/  @!P5 FMUL.FTZ R8, R8, -1.4426950216293334961 ;  /* 0xbfb8aa3b0808d820 */ /* 0x000fe20000410000 */
[----:B-----5:R-:W5:Y:S01]  /*bcd0*/  LDS.U16 R6, [R144+0x12] ;  /* 0x0000120090067984 */ /* 0x020f620000000400 */
[----:B------:R-:W-:-:S02]  /*bce0*/  @!P0 FMUL.FTZ R9, R9, -1.4426950216293334961 ;  /* 0xbfb8aa3b09098820 */ /* 0x000fc40000410000 */
[----:B------:R-:W-:Y:S02]  /*bcf0*/  @!P1 FMUL.FTZ R10, R10, -1.4426950216293334961 ;  /* 0xbfb8aa3b0a0a9820 */ /* 0x000fe40000410000 */
[----:B------:R-:W0:Y:S08]  /*bd00*/  @!P5 MUFU.EX2 R8, R8 ;  /* 0x000000080008d308 */ /* 0x000e300000000800 */
[----:B------:R-:W2:Y:S08]  /*bd10*/  @!P0 MUFU.EX2 R9, R9 ;  /* 0x0000000900098308 */ /* 0x000eb00000000800 */
[----:B------:R-:W3:Y:S01]  /*bd20*/  @!P1 MUFU.EX2 R10, R10 ;  /* 0x0000000a000a9308 */ /* 0x000ee20000000800 */
[----:B-1----:R-:W-:-:S02]  /*bd30*/  @!P4 FADD.FTZ R7, R7, 1 ;  /* 0x3f8000000707c421 */ /* 0x002fc40000010000 */
[----:B0-----:R-:W-:Y:S02]  /*bd40*/  @!P5 FADD.FTZ R8, R8, 1 ;  /* 0x3f8000000808d421 */ /* 0x001fe40000010000 */
[----:B--2---:R-:W-:-:S03]  /*bd50*/  @!P0 FADD.FTZ R9, R9, 1 ;  /* 0x3f80000009098421 */ /* 0x004fc60000010000 */
[----:B------:R-:W0:Y:S01]  /*bd60*/  @!P4 MUFU.RCP R7, R7 ;  /* 0x000000070007c308 */ /* 0x000e220000001000 */
[----:B---3--:R-:W-:-:S07]  /*bd70*/  @!P1 FADD.FTZ R10, R10, 1 ;  /* 0x3f8000000a0a9421 */ /* 0x008fce0000010000 */
[----:B------:R-:W1:Y:S01]  /*bd80*/  @!P5 MUFU.RCP R8, R8 ;  /* 0x000000080008d308 */ /* 0x000e620000001000 */
[----:B------:R-:W-:-:S07]  /*bd90*/  HADD2.F32 R2, -RZ, R2.H0_H0 ;  /* 0x20000002ff027230 */ /* 0x000fce0000004100 */
[----:B------:R-:W2:Y:S01]  /*bda0*/  @!P0 MUFU.RCP R9, R9 ;  /* 0x0000000900098308 */ /* 0x000ea20000001000 */
[----:B------:R-:W-:-:S07]  /*bdb0*/  HADD2.F32 R3, -RZ, R3.H0_H0 ;  /* 0x20000003ff037230 */ /* 0x000fce0000004100 */
[----:B------:R-:W3:Y:S01]  /*bdc0*/  @!P1 MUFU.RCP R10, R10 ;  /* 0x0000000a000a9308 */ /* 0x000ee20000001000 */
[----:B----4-:R-:W-:Y:S02]  /*bdd0*/  HADD2.F32 R4, -RZ, R4.H0_H0 ;  /* 0x20000004ff047230 */ /* 0x010fe40000004100 */
[----:B------:R-:W-:Y:S02]  /*bde0*/  HADD2.F32 R5, -RZ, R5.H0_H0 ;  /* 0x20000005ff057230 */ /* 0x000fe40000004100 */
[----:B-----5:R-:W-:Y:S01]  /*bdf0*/  HADD2.F32 R6, -RZ, R6.H0_H0 ;  /* 0x20000006ff067230 */ /* 0x020fe20000004100 */
[----:B------:R-:W-:Y:S02]  /*be00*/  FADD.FTZ R2, R2, UR5 ;  /* 0x0000000502027e21 */ /* 0x000fe40008010000 */
[----:B------:R-:W-:Y:S02]  /*be10*/  FADD.FTZ R3, R3, UR5 ;  /* 0x0000000503037e21 */ /* 0x000fe40008010000 */
[----:B------:R-:W-:-:S02]  /*be20*/  FADD.FTZ R4, R4, UR5 ;  /* 0x0000000504047e21 */ /* 0x000fc40008010000 */
        /* <DEDUP_REMOVED lines=9> */
[----:B---3--:R-:W-:Y:S01]  /*bec0*/  @!P1 FMUL.FTZ R51, R51, R10 ;  /* 0x0000000a33339220 */ /* 0x008fe20000410000 */
[----:B------:R-:W-:Y:S01]  /*bed0*/  FSETP.GTU.FTZ.AND P1, PT, R6, 20, PT ;  /* 0x41a000000600780b */ /* 0x000fe20003f3c000 */
[----:B------:R-:W-:-:S05]  /*bee0*/  HADD2.F32 R0, -RZ, R0.H0_H0 ;  /* 0x20000000ff007230 */ /* 0x000fca0000004100 */
[----:B------:R-:W-:Y:S02]  /*bef0*/  FADD.FTZ R0, R0, UR5 ;  /* 0x0000000500007e21 */ /* 0x000fe40008010000 */
[----:B------:R-:W-:Y:S02]  /*bf00*/  @!P3 FMUL.FTZ R2, R2, -1.4426950216293334961 ;  /* 0xbfb8aa3b0202b820 */ /* 0x000fe40000410000 */
[----:B------:R-:W-:Y:S02]  /*bf10*/  @!P4 FMUL.FTZ R3, R3, -1.4426950216293334961 ;  /* 0xbfb8aa3b0303c820 */ /* 0x000fe40000410000 */
[----:B------:R-:W-:Y:S02]  /*bf20*/  @!P5 FMUL.FTZ R4, R4, -1.4426950216293334961 ;  /* 0xbfb8aa3b0404d820 */ /* 0x000fe40000410000 */
[----:B------:R-:W-:Y:S02]  /*bf30*/  @!P0 FMUL.FTZ R5, R5, -1.4426950216293334961 ;  /* 0xbfb8aa3b05058820 */ /* 0x000fe40000410000 */
[----:B------:R-:W-:Y:S01]  /*bf40*/  @!P1 FMUL.FTZ R6, R6, -1.4426950216293334961 ;  /* 0xbfb8aa3b06069820 */ /* 0x000fe20000410000 */
[C---:B------:R-:W-:Y:S01]  /*bf50*/  FSETP.GTU.FTZ.AND P2, PT, R0.reuse, 20, PT ;  /* 0x41a000000000780b */ /* 0x040fe20003f5c000 */
[----:B------:R-:W0:Y:S08]  /*bf60*/  @!P3 MUFU.EX2 R2, R2 ;  /* 0x000000020002b308 */ /* 0x000e300000000800 */
[----:B------:R-:W1:Y:S08]  /*bf70*/  @!P4 MUFU.EX2 R3, R3 ;  /* 0x000000030003c308 */ /* 0x000e700000000800 */
[----:B------:R-:W2:Y:S08]  /*bf80*/  @!P5 MUFU.EX2 R4, R4 ;  /* 0x000000040004d308 */ /* 0x000eb00000000800 */
[----:B------:R-:W3:Y:S08]  /*bf90*/  @!P0 MUFU.EX2 R5, R5 ;  /* 0x0000000500058308 */ /* 0x000ef00000000800 */
[----:B------:R-:W4:Y:S01]  /*bfa0*/  @!P1 MUFU.EX2 R6, R6 ;  /* 0x0000000600069308 */ /* 0x000f220000000800 */
[----:B------:R-:W-:-:S02]  /*bfb0*/  @!P2 FMUL.FTZ R0, R0, -1.4426950216293334961 ;  /* 0xbfb8aa3b0000a820 */ /* 0x000fc40000410000 */
[----:B0-----:R-:W-:Y:S02]  /*bfc0*/  @!P3 FADD.FTZ R2, R2, 1 ;  /* 0x3f8000000202b421 */ /* 0x001fe40000010000 */
[----:B-1----:R-:W-:Y:S02]  /*bfd0*/  @!P4 FADD.FTZ R3, R3, 1 ;  /* 0x3f8000000303c421 */ /* 0x002fe40000010000 */
[----:B--2---:R-:W-:Y:S01]  /*bfe0*/  @!P5 FADD.FTZ R4, R4, 1 ;  /* 0x3f8000000404d421 */ /* 0x004fe20000010000 */
[----:B------:R-:W0:Y:S01]  /*bff0*/  @!P2 MUFU.EX2 R0, R0 ;  /* 0x000000000000a308 */ /* 0x000e220000000800 */
[----:B---3--:R-:W-:Y:S02]  /*c000*/  @!P0 FADD.FTZ R5, R5, 1 ;  /* 0x3f80000005058421 */ /* 0x008fe40000010000 */
[----:B----4-:R-:W-:-:S05]  /*c010*/  @!P1 FADD.FTZ R6, R6, 1 ;  /* 0x3f80000006069421 */ /* 0x010fca0000010000 */
[----:B------:R-:W1:Y:S08]  /*c020*/  @!P3 MUFU.RCP R2, R2 ;  /* 0x000000020002b308 */ /* 0x000e700000001000 */
[----:B------:R-:W2:Y:S08]  /*c030*/  @!P4 MUFU.RCP R3, R3 ;  /* 0x000000030003c308 */ /* 0x000eb00000001000 */
[----:B------:R-:W3:Y:S08]  /*c040*/  @!P5 MUFU.RCP R4, R4 ;  /* 0x000000040004d308 */ /* 0x000ef00000001000 */
[----:B------:R-:W4:Y:S08]  /*c050*/  @!P0 MUFU.RCP R5, R5 ;  /* 0x0000000500058308 */ /* 0x000f300000001000 */
[----:B------:R-:W5:Y:S01]  /*c060*/  @!P1 MUFU.RCP R6, R6 ;  /* 0x0000000600069308 */ /* 0x000f620000001000 */
[----:B0-----:R-:W-:-:S02]  /*c070*/  @!P2 FADD.FTZ R0, R0, 1 ;  /* 0x3f8000000000a421 */ /* 0x001fc40000010000 */
[----:B-1----:R-:W-:Y:S02]  /*c080*/  @!P3 FMUL.FTZ R53, R53, R2 ;  /* 0x000000023535b220 */ /* 0x002fe40000410000 */
[----:B--2---:R-:W-:Y:S01]  /*c090*/  @!P4 FMUL.FTZ R54, R54, R3 ;  /* 0x000000033636c220 */ /* 0x004fe20000410000 */
[----:B------:R-:W-:Y:S01]  /*c0a0*/  LDS.U16 R2, [R144+0x16] ;  /* 0x0000160090027984 */ /* 0x000fe20000000400 */
[----:B---3--:R-:W-:Y:S01]  /*c0b0*/  @!P5 FMUL.FTZ R55, R55, R4 ;  /* 0x000000043737d220 */ /* 0x008fe20000410000 */
[----:B------:R0:W1:Y:S01]  /*c0c0*/  @!P2 MUFU.RCP R7, R0 ;  /* 0x000000000007a308 */ /* 0x0000620000001000 */
[----:B----4-:R-:W-:Y:S01]  /*c0d0*/  @!P0 FMUL.FTZ R56, R56, R5 ;  /* 0x0000000538388220 */ /* 0x010fe20000410000 */
[----:B------:R-:W-:Y:S04]  /*c0e0*/  LDS.U16 R3, [R144+0x18] ;  /* 0x0000180090037984 */ /* 0x000fe80000000400 */
[----:B------:R-:W-:Y:S01]  /*c0f0*/  LDS.U16 R4, [R144+0x1a] ;  /* 0x00001a0090047984 */ /* 0x000fe20000000400 */
[----:B-----5:R-:W-:-:S03]  /*c100*/  @!P1 FMUL.FTZ R57, R57, R6 ;  /* 0x0000000639399220 */ /* 0x020fc60000410000 */
[----:B0-----:R-:W0:Y:S04]  /*c110*/  LDS.U16 R0, [R144+0x14] ;  /* 0x0000140090007984 */ /* 0x001e280000000400 */
[----:B------:R-:W2:Y:S04]  /*c120*/  LDS.U16 R5, [R144+0x1c] ;  /* 0x00001c0090057984 */ /* 0x000ea80000000400 */
[----:B------:R-:W3:Y:S04]  /*c130*/  LDS.U16 R6, [R144+0x1e] ;  /* 0x00001e0090067984 */ /* 0x000ee80000000400 */
[----:B------:R-:W-:Y:S01]  /*c140*/  BAR.SYNC.DEFER_BLOCKING 0x0 ;  /* 0x0000000000007b1d */ /* 0x000fe20000010000 */
[----:B-1----:R-:W-:Y:S01]  /*c150*/  @!P2 FMUL.FTZ R52, R52, R7 ;  /* 0x000000073434a220 */ /* 0x002fe20000410000 */
[----:B------:R-:W-:-:S02]  /*c160*/  PRMT R7, R78, 0x7632, R7 ;  /* 0x000076324e077816 */ /* 0x000fc40000000007 */
[----:B------:R-:W-:Y:S02]  /*c170*/  PRMT R8, R76, 0x7632, R8 ;  /* 0x000076324c087816 */ /* 0x000fe40000000008 */
[----:B------:R-:W-:Y:S02]  /*c180*/  F2FP.PACK_AB R68, R68, R69 ;  /* 0x000000454444723e */ /* 0x000fe400000000ff */
[----:B------:R-:W-:Y:S02]  /*c190*/  F2FP.PACK_AB R66, R66, R67 ;  /* 0x000000434242723e */ /* 0x000fe400000000ff */
[----:B------:R-:W-:Y:S02]  /*c1a0*/  F2FP.PACK_AB R64, R64, R65 ;  /* 0x000000414040723e */ /* 0x000fe400000000ff */
[----:B------:R-:W-:Y:S02]  /*c1b0*/  PRMT R10, R70, 0x7632, R10 ;  /* 0x00007632460a7816 */ /* 0x000fe4000000000a */
[----:B------:R-:W-:Y:S01]  /*c1c0*/  PRMT R9, R74, 0x7632, R9 ;  /* 0x000076324a097816 */ /* 0x000fe20000000009 */
[----:B------:R1:W-:Y:S04]  /*c1d0*/  STS.U16 [R144+0x2], R7 ;  /* 0x0000020790007388 */ /* 0x0003e80000000400 */
[----:B------:R4:W-:Y:S01]  /*c1e0*/  STS.U16 [R144+0x6], R8 ;  /* 0x0000060890007388 */ /* 0x0009e20000000400 */
[----:B-1----:R-:W-:-:S03]  /*c1f0*/  PRMT R7, R72, 0x7632, R7 ;  /* 0x0000763248077816 */ /* 0x002fc60000000007 */
[----:B------:R1:W-:Y:S01]  /*c200*/  STS.U16 [R144+0xc], R72 ;  /* 0x00000c4890007388 */ /* 0x0003e20000000400 */
[----:B----4-:R-:W-:-:S03]  /*c210*/  PRMT R8, R68, 0x7632, R8 ;  /* 0x0000763244087816 */ /* 0x010fc60000000008 */
[----:B------:R4:W-:Y:S04]  /*c220*/  STS.U16 [R144+0xe], R7 ;  /* 0x00000e0790007388 */ /* 0x0009e80000000400 */
[----:B------:R5:W-:Y:S01]  /*c230*/  STS.U16 [R144+0x12], R10 ;  /* 0x0000120a90007388 */ /* 0x000be20000000400 */
[----:B-1----:R-:W-:Y:S02]  /*c240*/  PRMT R72, R66, 0x7632, R72 ;  /* 0x0000763242487816 */ /* 0x002fe40000000048 */
[----:B----4-:R-:W-:Y:S01]  /*c250*/  PRMT R7, R64, 0x7632, R7 ;  /* 0x0000763240077816 */ /* 0x010fe20000000007 */
[----:B------:R-:W-:Y:S01]  /*c260*/  STS.U16 [R144], R78 ;  /* 0x0000004e90007388 */ /* 0x000fe20000000400 */
[----:B-----5:R-:W-:-:S03]  /*c270*/  MOV R10, UR31 ;  /* 0x0000001f000a7c02 */ /* 0x020fc60008000f00 */
[----:B------:R-:W-:Y:S01]  /*c280*/  STS.U16 [R144+0x4], R76 ;  /* 0x0000044c90007388 */ /* 0x000fe20000000400 */
[----:B0-----:R-:W-:-:S03]  /*c290*/  HADD2.F32 R0, -RZ, R0.H0_H0 ;  /* 0x20000000ff007230 */ /* 0x001fc60000004100 */
        /* <DEDUP_REMOVED lines=31> */
[----:B------:R-:W-:Y:S02]  /*c490*/  HADD2.F32 R3, -RZ, R3.H0_H0 ;  /* 0x20000003ff037230 */ /* 0x000fe40000004100 */
[----:B------:R-:W-:Y:S01]  /*c4a0*/  HADD2.F32 R4, -RZ, R4.H0_H0 ;  /* 0x20000004ff047230 */ /* 0x000fe20000004100 */
[----:B------:R-:W-:Y:S01]  /*c4b0*/  FADD.FTZ R2, R2, UR5 ;  /* 0x0000000502027e21 */ /* 0x000fe20008010000 */
[----:B--2---:R-:W-:Y:S01]  /*c4c0*/  HADD2.F32 R5, -RZ, R5.H0_H0 ;  /* 0x20000005ff057230 */ /* 0x004fe20000004100 */
[----:B------:R-:W-:-:S02]  /*c4d0*/  FADD.FTZ R3, R3, UR5 ;  /* 0x0000000503037e21 */ /* 0x000fc40008010000 */
[----:B------:R-:W-:Y:S01]  /*c4e0*/  FADD.FTZ R4, R4, UR5 ;  /* 0x0000000504047e21 */ /* 0x000fe20008010000 */
[----:B------:R-:W-:Y:S02]  /*c4f0*/  FSETP.GTU.FTZ.AND P4, PT, R2, 20, PT ;  /* 0x41a000000200780b */ /* 0x000fe40003f9c000 */
[----:B------:R-:W-:Y:S01]  /*c500*/  @!P5 FMUL.FTZ R0, R0, -1.4426950216293334961 ;  /* 0xbfb8aa3b0000d820 */ /* 0x000fe20000410000 */
[----:B------:R-:W-:Y:S01]  /*c510*/  FSETP.GTU.FTZ.AND P3, PT, R3, 20, PT ;  /* 0x41a000000300780b */ /* 0x000fe20003f7c000 */
[----:B------:R-:W-:Y:S01]  /*c520*/  FADD.FTZ R5, R5, UR5 ;  /* 0x0000000505057e21 */ /* 0x000fe20008010000 */
[----:B------:R-:W-:-:S03]  /*c530*/  FSETP.GTU.FTZ.AND P0, PT, R4, 20, PT ;  /* 0x41a000000400780b */ /* 0x000fc60003f1c000 */
[----:B------:R-:W0:Y:S01]  /*c540*/  @!P5 MUFU.EX2 R0, R0 ;  /* 0x000000000000d308 */ /* 0x000e220000000800 */
[----:B------:R-:W1:Y:S01]  /*c550*/  LDS R8, [0x420] ;  /* 0x00042000ff087984 */ /* 0x000e620000000800 */
[----:B------:R-:W-:-:S03]  /*c560*/  FSETP.GTU.FTZ.AND P1, PT, R5, 20, PT ;  /* 0x41a000000500780b */ /* 0x000fc60003f3c000 */
[----:B------:R-:W-:-:S03]  /*c570*/  @!P4 FMUL.FTZ R2, R2, -1.4426950216293334961 ;  /* 0xbfb8aa3b0202c820 */ /* 0x000fc60000410000 */
[----:B------:R-:W-:Y:S01]  /*c580*/  @!P3 FMUL.FTZ R3, R3, -1.4426950216293334961 ;  /* 0xbfb8aa3b0303b820 */ /* 0x000fe20000410000 */
[----:B---3--:R-:W-:Y:S01]  /*c590*/  HADD2.F32 R6, -RZ, R6.H0_H0 ;  /* 0x20000006ff067230 */ /* 0x008fe20000004100 */
[----:B------:R-:W-:Y:S01]  /*c5a0*/  @!P0 FMUL.FTZ R4, R4, -1.4426950216293334961 ;  /* 0xbfb8aa3b04048820 */ /* 0x000fe20000410000 */
[----:B------:R-:W2:Y:S03]  /*c5b0*/  @!P4 MUFU.EX2 R2, R2 ;  /* 0x000000020002c308 */ /* 0x000ea60000000800 */
[----:B------:R-:W-:Y:S02]  /*c5c0*/  FADD.FTZ R6, R6, UR5 ;  /* 0x0000000506067e21 */ /* 0x000fe40008010000 */
[----:B------:R-:W-:-:S03]  /*c5d0*/  @!P1 FMUL.FTZ R5, R5, -1.4426950216293334961 ;  /* 0xbfb8aa3b05059820 */ /* 0x000fc60000410000 */
[----:B------:R-:W3:Y:S01]  /*c5e0*/  @!P3 MUFU.EX2 R3, R3 ;  /* 0x000000030003b308 */ /* 0x000ee20000000800 */
[----:B0-----:R-:W-:Y:S01]  /*c5f0*/  @!P5 FADD.FTZ R0, R0, 1 ;  /* 0x3f8000000000d421 */ /* 0x001fe20000010000 */
[----:B------:R-:W-:-:S06]  /*c600*/  FSETP.GTU.FTZ.AND P2, PT, R6, 20, PT ;  /* 0x41a000000600780b */ /* 0x000fcc0003f5c000 */
[----:B------:R-:W0:Y:S08]  /*c610*/  @!P0 MUFU.EX2 R4, R4 ;  /* 0x0000000400048308 */ /* 0x000e300000000800 */
[----:B------:R-:W4:Y:S08]  /*c620*/  @!P1 MUFU.EX2 R5, R5 ;  /* 0x0000000500059308 */ /* 0x000f300000000800 */
[----:B------:R-:W5:Y:S01]  /*c630*/  @!P5 MUFU.RCP R39, R0 ;  /* 0x000000000027d308 */ /* 0x000f620000001000 */
[----:B--2---:R-:W-:-:S02]  /*c640*/  @!P4 FADD.FTZ R2, R2, 1 ;  /* 0x3f8000000202c421 */ /* 0x004fc40000010000 */
[----:B---3--:R-:W-:Y:S02]  /*c650*/  @!P3 FADD.FTZ R3, R3, 1 ;  /* 0x3f8000000303b421 */ /* 0x008fe40000010000 */
[----:B------:R-:W-:Y:S02]  /*c660*/  @!P2 FMUL.FTZ R6, R6, -1.4426950216293334961 ;  /* 0xbfb8aa3b0606a820 */ /* 0x000fe40000410000 */
[----:B0-----:R-:W-:Y:S01]  /*c670*/  @!P0 FADD.FTZ R4, R4, 1 ;  /* 0x3f80000004048421 */ /* 0x001fe20000010000 */
[----:B------:R-:W0:Y:S01]  /*c680*/  @!P4 MUFU.RCP R2, R2 ;  /* 0x000000020002c308 */ /* 0x000e220000001000 */
[----:B----4-:R-:W-:Y:S01]  /*c690*/  @!P1 FADD.FTZ R5, R5, 1 ;  /* 0x3f80000005059421 */ /* 0x010fe20000010000 */
[----:B------:R-:W-:-:S06]  /*c6a0*/  UIMAD UR7, UR38, UR8, URZ ;  /* 0x00000008260772a4 */ /* 0x000fcc000f8e023f */
[----:B------:R-:W2:Y:S01]  /*c6b0*/  @!P3 MUFU.RCP R3, R3 ;  /* 0x000000030003b308 */ /* 0x000ea20000001000 */
[----:B-----5:R-:W-:Y:S01]  /*c6c0*/  @!P5 FMUL.FTZ R58, R58, R39 ;  /* 0x000000273a3ad220 */ /* 0x020fe20000410000 */
[----:B-1----:R-:W-:Y:S01]  /*c6d0*/  ISETP.GE.AND P5, PT, R118, R8, PT ;  /* 0x000000087600720c */ /* 0x002fe20003fa6270 */
[----:B------:R-:W-:-:S05]  /*c6e0*/  UIMAD UR20, UR37, UR9, UR7 ;  /* 0x00000009251472a4 */ /* 0x000fca000f8e0207 */
[----:B------:R-:W1:Y:S01]  /*c6f0*/  @!P2 MUFU.EX2 R6, R6 ;  /* 0x000000060006a308 */ /* 0x000e620000000800 */
[----:B------:R-:W-:Y:S02]  /*c700*/  UIMAD UR7, UR38, UR22, URZ ;  /* 0x00000016260772a4 */ /* 0x000fe4000f8e023f */
[----:B------:R-:W-:-:S05]  /*c710*/  UIMAD.WIDE.U32 UR18, UR37, UR8, URZ ;  /* 0x00000008251272a5 */ /* 0x000fca000f8e003f */
[----:B------:R3:W4:Y:S01]  /*c720*/  @!P0 MUFU.RCP R10, R4 ;  /* 0x00000004000a8308 */ /* 0x0007220000001000 */
[----:B------:R-:W-:-:S07]  /*c730*/  UIMAD.WIDE.U32 UR8, UR37, UR22, URZ ;  /* 0x00000016250872a5 */ /* 0x000fce000f8e003f */
[----:B------:R3:W1:Y:S01]  /*c740*/  @!P1 MUFU.RCP R39, R5 ;  /* 0x0000000500279308 */ /* 0x0006620000001000 */
        /* <DEDUP_REMOVED lines=20> */
.L_x_5760:
[----:B------:R-:W-:Y:S05]  /*c890*/  BSYNC B0 ;  /* 0x0000000000007941 */ /* 0x000fea0003800000 */
.L_x_5759:
[----:B------:R-:W-:Y:S01]  /*c8a0*/  ULDC.64 UR20, c[0x0][0x2e0] ;  /* 0x0000b80000147ab9 */ /* 0x000fe20000000a00 */
[----:B-1----:R-:W-:Y:S01]  /*c8b0*/  @!P2 FADD.FTZ R6, R6, 1 ;  /* 0x3f8000000606a421 */ /* 0x002fe20000010000 */
[----:B------:R-:W-:Y:S01]  /*c8c0*/  UMOV UR19, UR7 ;  /* 0x0000000700137c82 */ /* 0x000fe20008000000 */
[----:B------:R-:W-:Y:S01]  /*c8d0*/  LEA R2, P3, R118, c[0x0][0x330], 0x1 ;  /* 0x0000cc0076027a11 */ /* 0x000fe200078608ff */
[----:B------:R-:W-:Y:S01]  /*c8e0*/  UIMAD.WIDE.U32 UR18, UR16, UR20, UR18 ;  /* 0x00000014101272a5 */ /* 0x000fe2000f8e0012 */
[----:B----4-:R-:W-:Y:S01]  /*c8f0*/  @!P0 FMUL.FTZ R61, R61, R10 ;  /* 0x0000000a3d3d8220 */ /* 0x010fe20000410000 */
[----:B------:R-:W-:Y:S01]  /*c900*/  UIMAD UR20, UR17, UR20, URZ ;  /* 0x00000014111472a4 */ /* 0x000fe2000f8e023f */
[----:B------:R-:W1:Y:S01]  /*c910*/  @!P2 MUFU.RCP R6, R6 ;  /* 0x000000060006a308 */ /* 0x000e620000001000 */
        /* <DEDUP_REMOVED lines=11> */
[----:B------:R-:W-:Y:S02]  /*c9d0*/  LEA R2, P3, R3, R2, 0x1 ;  /* 0x0000000203027211 */ /* 0x000fe400078608ff */
[----:B0--3--:R-:W-:Y:S01]  /*c9e0*/  MOV R4, UR18 ;  /* 0x0000001200047c02 */ /* 0x009fe20008000f00 */
[----:B-1----:R-:W-:Y:S01]  /*c9f0*/  @!P2 FMUL.FTZ R63, R63, R6 ;  /* 0x000000063f3fa220 */ /* 0x002fe20000410000 */
[----:B------:R-:W-:Y:S02]  /*ca00*/  ISETP.GE.AND P2, PT, R173, R8, PT ;  /* 0x00000008ad00720c */ /* 0x000fe40003f46270 */
[----:B------:R-:W-:Y:S01]  /*ca10*/  LEA.HI.X R3, R3, R0, R4, 0x1, P3 ;  /* 0x0000000003037211 */ /* 0x000fe200018f0c04 */
[----:B------:R-:W-:Y:S01]  /*ca20*/  FADD.FTZ R0, R48, R185 ;  /* 0x000000b930007221 */ /* 0x000fe20000010000 */
[----:B------:R-:W-:-:S02]  /*ca30*/  ISETP.GE.AND P3, PT, R172, R8, PT ;  /* 0x00000008ac00720c */ /* 0x000fc40003f66270 */
        /* <DEDUP_REMOVED lines=25> */
[----:B------:R-:W-:Y:S02]  /*cbd0*/  ISETP.GE.AND P5, PT, R165, R8, PT ;  /* 0x00000008a500720c */ /* 0x000fe40003fa6270 */
        /* <DEDUP_REMOVED lines=29> */
[----:B0-----:R-:W-:-:S02]  /*cdb0*/  PRMT R72, R0, 0x7632, R72 ;  /* 0x0000763200487816 */ /* 0x001fc40000000048 */
[----:B------:R-:W-:Y:S01]  /*cdc0*/  F2FP.PACK_AB R0, R61, R60 ;  /* 0x0000003c3d00723e */ /* 0x000fe200000000ff */
[----:B------:R0:W-:Y:S01]  /*cdd0*/  STS.U16 [R144+0xc], R8 ;  /* 0x00000c0890007388 */ /* 0x0001e20000000400 */
[----:B-1----:R-:W-:Y:S01]  /*cde0*/  PRMT R4, R3, 0x7632, R4 ;  /* 0x0000763203047816 */ /* 0x002fe20000000004 */
[----:B------:R-:W-:Y:S02]  /*cdf0*/  FADD.FTZ R60, R59, R60 ;  /* 0x0000003c3b3c7221 */ /* 0x000fe40000010000 */
[----:B------:R-:W-:Y:S01]  /*ce00*/  STS.U16 [R144], R48 ;  /* 0x0000003090007388 */ /* 0x000fe20000000400 */
[----:B--2---:R-:W-:Y:S01]  /*ce10*/  PRMT R6, R0, 0x7632, R6 ;  /* 0x0000763200067816 */ /* 0x004fe20000000006 */
[----:B------:R-:W-:Y:S02]  /*ce20*/  FADD.FTZ R61, R60, R61 ;  /* 0x0000003d3c3d7221 */ /* 0x000fe40000010000 */
[----:B------:R-:W-:Y:S01]  /*ce30*/  STS.U16 [R144+0x4], R50 ;  /* 0x0000043290007388 */ /* 0x000fe20000000400 */
[----:B0-----:R-:W-:Y:S01]  /*ce40*/  PRMT R8, R2, 0x7610, R8 ;  /* 0x0000761002087816 */ /* 0x001fe20000000008 */
        /* <DEDUP_REMOVED lines=49> */
.L_x_5762:
[----:B------:R-:W-:Y:S05]  /*d160*/  BSYNC B0 ;  /* 0x0000000000007941 */ /* 0x000fea0003800000 */
.L_x_5761:
        /* <DEDUP_REMOVED lines=60> */
.L_x_5683:
        /* <DEDUP_REMOVED lines=26> */
.L_x_5765:
[----:B0-----:R-:W-:Y:S05]  /*d6d0*/  BSYNC B0 ;  /* 0x0000000000007941 */ /* 0x001fea0003800000 */
.L_x_5764:
        /* <DEDUP_REMOVED lines=25> */
.L_x_5767:
[----:B0-----:R-:W0:Y:S02]  /*d870*/  S2R R7, SR_TID.X ;  /* 0x0000000000077919 */ /* 0x001e240000002100 */
.L_x_5768:
[----:B0-----:R-:W-:Y:S05]  /*d880*/  BSYNC B0 ;  /* 0x0000000000007941 */ /* 0x001fea0003800000 */
.L_x_5766:
[----:B------:R-:W-:-:S13]  /*d890*/  ISETP.GE.AND P0, PT, R7, c[0x0][0x16c], PT ;  /* 0x00005b0007007a0c */ /* 0x000fda0003f06270 */
[----:B------:R-:W-:Y:S05]  /*d8a0*/  @P0 EXIT ;  /* 0x000000000000094d */ /* 0x000fea0003800000 */
[----:B------:R-:W-:Y:S02]  /*d8b0*/  ULDC.64 UR6, c[0x0][0x288] ;  /* 0x0000a20000067ab9 */ /* 0x000fe40000000a00 */
[----:B------:R-:W-:Y:S02]  /*d8c0*/  UIMAD UR17, UR17, UR6, URZ ;  /* 0x00000006111172a4 */ /* 0x000fe4000f8e023f */
[----:B-12---:R-:W-:Y:S02]  /*d8d0*/  UIMAD.WIDE.U32 UR4, UR16, UR6, URZ ;  /* 0x00000006100472a5 */ /* 0x006fe4000f8e003f */
[----:B------:R-:W-:-:S04]  /*d8e0*/  UIMAD UR6, UR16, UR7, UR17 ;  /* 0x00000007100672a4 */ /* 0x000fc8000f8e0211 */
[----:B------:R-:W-:Y:S02]  /*d8f0*/  UIADD3 UR6, UR5, UR6, URZ ;  /* 0x0000000605067290 */ /* 0x000fe4000fffe03f */
.L_x_5769:
        /* <DEDUP_REMOVED lines=18> */
.L_x_5770:
        /* <DEDUP_REMOVED lines=14> */
.L_x_9083:


//--------------------- .text._Z25selective_scan_bwd_kernelI32Selective_Scan_bwd_kernel_traitsILi32ELi16ELb1ELb0ELb0ELb0ELb0EN3c104HalfEfEEv12SSMParamsBwd --------------------------
	.section	.text._Z25selective_scan_bwd_kernelI32Selective_Scan_bwd_kernel_traitsILi32ELi16ELb1ELb0ELb0ELb0ELb0EN3c104HalfEfEEv12SSMParamsBwd,"ax",@progbits
	.sectioninfo	@"SHI_REGISTERS=208"
	.align	128
        .global         _Z25selective_scan_bwd_kernelI32Selective_Scan_bwd_kernel_traitsILi32ELi16ELb1ELb0ELb0ELb0ELb0EN3c104HalfEfEEv12SSMParamsBwd
        .type           _Z25selective_scan_bwd_kernelI32Selective_Scan_bwd_kernel_traitsILi32ELi16ELb1ELb0ELb0ELb0ELb0EN3c104HalfEfEEv12SSMParamsBwd,@function
        .size           _Z25selective_scan_bwd_kernelI32Selective_Scan_bwd_kernel_traitsILi32ELi16ELb1ELb0ELb0ELb0ELb0EN3c104HalfEfEEv12SSMParamsBwd,(.L_x_9084 - _Z25selective_scan_bwd_kernelI32Selective_Scan_bwd_kernel_traitsILi32ELi16ELb1ELb0ELb0ELb0ELb0EN3c104HalfEfEEv12SSMParamsBwd)
        .other          _Z25selective_scan_bwd_kernelI32Selective_Scan_bwd_kernel_traitsILi32ELi16ELb1ELb0ELb0ELb0ELb0EN3c104HalfEfEEv12SSMParamsBwd,@"STO_CUDA_ENTRY STV_DEFAULT"
_Z25selective_scan_bwd_kernelI32Selective_Scan_bwd_kernel_traitsILi32ELi16ELb1ELb0ELb0ELb0ELb0EN3c104HalfEfEEv12SSMParamsBwd:
.text._Z25selective_scan_bwd_kernelI32Selective_Scan_bwd_kernel_traitsILi32ELi16ELb1ELb0ELb0ELb0ELb0EN3c104HalfEfEEv12SSMParamsBwd:
        /* <DEDUP_REMOVED lines=16> */
[--C-:B------:R-:W-:Y:S01]  /*0100*/  @P0 LEA.HI.X R7, R25, c[0x0][0x23c], R26.reuse, 0x2, P2 ;  /* 0x00008f0019070a11 */ /* 0x100fe200010f141a */
[----:B------:R-:W-:Y:S01]  /*0110*/  IMAD R15, R27, c[0x0][0x278], RZ ;  /* 0x00009e001b0f7a24 */ /* 0x000fe200078e02ff */
[----:B------:R-:W-:Y:S01]  /*0120*/  @P1 LEA.HI.X R9, R25, c[0x0][0x254], R26, 0x2, P3 ;  /* 0x0000950019091a11 */ /* 0x000fe200018f141a */
[C---:B------:R-:W-:Y:S02]  /*0130*/  IMAD R11, R28.reuse, c[0x0][0x1d4], R5 ;  /* 0x000075001c0b7a24 */ /* 0x040fe400078e0205 */
[C---:B------:R-:W-:Y:S01]  /*0140*/  IMAD.WIDE.U32 R2, R28.reuse, c[0x0][0x1d0], RZ ;  /* 0x000074001c027a25 */ /* 0x040fe200078e00ff */
[----:B------:R0:W5:Y:S03]  /*0150*/  @P0 LDG.E R24, [R6.64] ;  /* 0x0000000606180981 */ /* 0x000166000c1e1900 */
[----:B------:R-:W-:-:S04]  /*0160*/  IMAD.WIDE.U32 R4, R28, c[0x0][0x1e0], RZ ;  /* 0x000078001c047a25 */ /* 0x000fc800078e00ff */
[C---:B------:R-:W-:Y:S02]  /*0170*/  IMAD R13, R28.reuse, c[0x0][0x1e4], R13 ;  /* 0x000079001c0d7a24 */ /* 0x040fe400078e020d */
[C---:B------:R-:W-:Y:S01]  /*0180*/  IMAD R15, R28.reuse, c[0x0][0x27c], R15 ;  /* 0x00009f001c0f7a24 */ /* 0x040fe200078e020f */
[----:B------:R1:W5:Y:S01]  /*0190*/  @P1 LDG.E R0, [R8.64] ;  /* 0x0000000608001981 */ /* 0x000362000c1e1900 */
[----:B0-----:R-:W-:Y:S01]  /*01a0*/  IMAD.WIDE.U32 R6, R28, c[0x0][0x278], RZ ;  /* 0x00009e001c067a25 */ /* 0x001fe200078e00ff */
[----:B------:R-:W-:Y:S01]  /*01b0*/  IADD3 R3, R3, R11, RZ ;  /* 0x0000000b03037210 */ /* 0x000fe20007ffe0ff */
[----:B------:R-:W-:Y:S01]  /*01c0*/  CS2R R20, SRZ ;  /* 0x0000000000147805 */ /* 0x000fe2000001ff00 */
[----:B------:R-:W-:Y:S01]  /*01d0*/  IADD3 R5, R5, R13, RZ ;  /* 0x0000000d05057210 */ /* 0x000fe20007ffe0ff */
[C---:B------:R-:W-:Y:S01]  /*01e0*/  IMAD R10, R26.reuse, c[0x0][0x1e8], RZ ;  /* 0x00007a001a0a7a24 */ /* 0x040fe200078e02ff */
[----:B------:R-:W-:Y:S01]  /*01f0*/  MOV R13, c[0x0][0x174] ;  /* 0x00005d00000d7a02 */ /* 0x000fe20000000f00 */
[----:B------:R-:W-:Y:S01]  /*0200*/  IMAD.WIDE.U32 R2, R25, c[0x0][0x1d8], R2 ;  /* 0x0000760019027a25 */ /* 0x000fe200078e0002 */
[----:B------:R-:W-:Y:S01]  /*0210*/  IADD3 R7, R7, R15, RZ ;  /* 0x0000000f07077210 */ /* 0x000fe20007ffe0ff */
[----:B------:R-:W-:Y:S01]  /*0220*/  HFMA2.MMA R29, -RZ, RZ, 0, 0 ;  /* 0x00000000ff1d7435 */ /* 0x000fe200000001ff */
[----:B------:R-:W-:Y:S01]  /*0230*/  ISETP.NE.U32.AND P0, PT, RZ, c[0x0][0x260], PT ;  /* 0x00009800ff007a0c */ /* 0x000fe20003f05070 */
[----:B-1----:R-:W-:Y:S01]  /*0240*/  IMAD R8, R26, c[0x0][0x1d8], RZ ;  /* 0x000076001a087a24 */ /* 0x002fe200078e02ff */
[----:B------:R-:W-:Y:S01]  /*0250*/  LEA R9, R13, 0xfffffe00, 0x9 ;  /* 0xfffffe000d097811 */ /* 0x000fe200078e48ff */
[----:B------:R-:W-:Y:S01]  /*0260*/  IMAD.WIDE.U32 R4, R25, c[0x0][0x1e8], R4 ;  /* 0x00007a0019047a25 */ /* 0x000fe200078e0004 */
[----:B------:R-:W-:-:S02]  /*0270*/  ISETP.NE.AND.EX P0, PT, RZ, c[0x0][0x264], PT, P0 ;  /* 0x00009900ff007a0c */ /* 0x000fc40003f05300 */
[----:B------:R-:W-:Y:S01]  /*0280*/  SHF.R.S32.HI R11, RZ, 0x1f, R9 ;  /* 0x0000001fff0b7819 */ /* 0x000fe20000011409 */
[----:B------:R-:W-:Y:S01]  /*0290*/  IMAD R12, R26, c[0x0][0x280], RZ ;  /* 0x0000a0001a0c7a24 */ /* 0x000fe200078e02ff */
[----:B------:R-:W-:Y:S01]  /*02a0*/  IADD3 R33, P1, R9, R2, RZ ;  /* 0x0000000209217210 */ /* 0x000fe20007f3e0ff */
[----:B------:R-:W-:Y:S01]  /*02b0*/  IMAD.WIDE.U32 R6, R25, c[0x0][0x280], R6 ;  /* 0x0000a00019067a25 */ /* 0x000fe200078e0006 */
[----:B------:R-:W-:Y:S02]  /*02c0*/  IADD3 R35, P2, R9, R4, RZ ;  /* 0x0000000409237210 */ /* 0x000fe40007f5e0ff */
[----:B------:R-:W-:Y:S01]  /*02d0*/  ISETP.GE.AND P3, PT, R13, 0x1, PT ;  /* 0x000000010d00780c */ /* 0x000fe20003f66270 */
[----:B------:R-:W-:Y:S01]  /*02e0*/  IMAD R8, R25, c[0x0][0x1dc], R8 ;  /* 0x0000770019087a24 */ /* 0x000fe200078e0208 */
[----:B------:R-:W-:Y:S01]  /*02f0*/  IADD3 R9, P4, R9, R6, RZ ;  /* 0x0000000609097210 */ /* 0x000fe20007f9e0ff */
[----:B------:R-:W-:Y:S01]  /*0300*/  IMAD R10, R25, c[0x0][0x1ec], R10 ;  /* 0x00007b00190a7a24 */ /* 0x000fe200078e020a */
[----:B------:R-:W-:Y:S01]  /*0310*/  LEA R34, P5, R35, c[0x0][0x248], 0x1 ;  /* 0x0000920023227a11 */ /* 0x000fe200078a08ff */
[----:B------:R-:W-:Y:S01]  /*0320*/  IMAD R12, R25, c[0x0][0x284], R12 ;  /* 0x0000a100190c7a24 */ /* 0x000fe200078e020c */
[----:B------:R-:W-:-:S02]  /*0330*/  IADD3.X R2, R11, R3, R8, P1, !PT ;  /* 0x000000030b027210 */ /* 0x000fc40000ffe408 */
[C---:B------:R-:W-:Y:S02]  /*0340*/  IADD3.X R4, R11.reuse, R5, R10, P2, !PT ;  /* 0x000000050b047210 */ /* 0x040fe400017fe40a */
[----:B------:R-:W-:Y:S02]  /*0350*/  ISETP.NE.U32.AND P1, PT, RZ, c[0x0][0x328], PT ;  /* 0x0000ca00ff007a0c */ /* 0x000fe40003f25070 */
[----:B------:R-:W-:Y:S02]  /*0360*/  ISETP.NE.U32.AND P2, PT, RZ, c[0x0][0x348], PT ;  /* 0x0000d200ff007a0c */ /* 0x000fe40003f45070 */
[----:B------:R-:W-:Y:S02]  /*0370*/  IADD3.X R6, R11, R7, R12, P4, !PT ;  /* 0x000000070b067210 */ /* 0x000fe400027fe40c */
[----:B------:R-:W-:Y:S02]  /*0380*/  LEA R32, P4, R33, c[0x0][0x240], 0x1 ;  /* 0x0000900021207a11 */ /* 0x000fe400078808ff */
[----:B------:R-:W-:-:S02]  /*0390*/  ISETP.NE.AND.EX P1, PT, RZ, c[0x0][0x32c], PT, P1 ;  /* 0x0000cb00ff007a0c */ /* 0x000fc40003f25310 */
[----:B------:R-:W-:Y:S02]  /*03a0*/  ISETP.NE.AND.EX P2, PT, RZ, c[0x0][0x34c], PT, P2 ;  /* 0x0000d300ff007a0c */ /* 0x000fe40003f45320 */
[----:B------:R-:W-:Y:S01]  /*03b0*/  LEA.HI.X R33, R33, c[0x0][0x244], R2, 0x1, P4 ;  /* 0x0000910021217a11 */ /* 0x000fe200020f0c02 */
[----:B------:R-:W-:Y:S01]  /*03c0*/  @P0 IMAD R2, R28, c[0x0][0x164], R25 ;  /* 0x000059001c020a24 */ /* 0x000fe200078e0219 */
[----:B------:R-:W-:Y:S01]  /*03d0*/  LEA.HI.X R35, R35, c[0x0][0x24c], R4, 0x1, P5 ;  /* 0x0000930023237a11 */ /* 0x000fe200028f0c04 */
[----:B------:R-:W-:Y:S01]  /*03e0*/  HFMA2.MMA R4, -RZ, RZ, 0, 0 ;  /* 0x00000000ff047435 */ /* 0x000fe200000001ff */
[----:B------:R-:W-:Y:S01]  /*03f0*/  @P0 MOV R23, 0x8 ;  /* 0x0000000800170802 */ /* 0x000fe20000000f00 */
[----:B------:R-:W-:Y:S01]  /*0400*/  @P0 IMAD R2, R2, c[0x0][0x174], RZ ;  /* 0x00005d0002020a24 */ /* 0x000fe200078e02ff */
[----:B------:R-:W-:Y:S02]  /*0410*/  LEA R36, P6, R9, c[0x0][0x308], 0x1 ;  /* 0x0000c20009247a11 */ /* 0x000fe400078c08ff */
[----:B------:R-:W-:Y:S01]  /*0420*/  MOV R3, RZ ;  /* 0x000000ff00037202 */ /* 0x000fe20000000f00 */
[----:B------:R-:W-:Y:S01]  /*0430*/  @P0 IMAD R2, R2, c[0x0][0x16c], RZ ;  /* 0x00005b0002020a24 */ /* 0x000fe200078e02ff */
[----:B------:R-:W-:-:S02]  /*0440*/  @P1 LEA R20, P4, R25, c[0x0][0x328], 0x2 ;  /* 0x0000ca0019141a11 */ /* 0x000fc400078810ff */
[----:B------:R-:W-:Y:S01]  /*0450*/  @P2 LEA R4, P5, R25, c[0x0][0x348], 0x2 ;  /* 0x0000d20019042a11 */ /* 0x000fe200078a10ff */
[----:B------:R-:W-:Y:S01]  /*0460*/  @P0 IMAD.WIDE R22, R2, R23, c[0x0][0x260] ;  /* 0x0000980002160625 */ /* 0x000fe200078e0217 */
[----:B------:R-:W-:Y:S01]  /*0470*/  LEA.HI.X R37, R9, c[0x0][0x30c], R6, 0x1, P6 ;  /* 0x0000c30009257a11 */ /* 0x000fe200030f0c06 */
[----:B------:R-:W-:Y:S01]  /*0480*/  @!P0 CS2R R22, SRZ ;  /* 0x0000000000168805 */ /* 0x000fe2000001ff00 */
[C-C-:B------:R-:W-:Y:S02]  /*0490*/  @P1 LEA.HI.X R21, R25.reuse, c[0x0][0x32c], R26.reuse, 0x2, P4 ;  /* 0x0000cb0019151a11 */ /* 0x140fe400020f141a */
[----:B------:R-:W-:Y:S02]  /*04a0*/  @P2 LEA.HI.X R3, R25, c[0x0][0x34c], R26, 0x2, P5 ;  /* 0x0000d30019032a11 */ /* 0x000fe400028f141a */
[----:B------:R-:W-:Y:S02]  /*04b0*/  MOV R40, RZ ;  /* 0x000000ff00287202 */ /* 0x000fe40000000f00 */
[----:B------:R-:W-:Y:S01]  /*04c0*/  MOV R2, R4 ;  /* 0x0000000400027202 */ /* 0x000fe20000000f00 */
[----:B------:R-:W-:Y:S05]  /*04d0*/  @!P3 BRA `(.L_x_5771) ;  /* 0x00002ec00000b947 */ /* 0x000fea0003800000 */
[----:B------:R-:W0:Y:S01]  /*04e0*/  S2R R30, SR_TID.X ;  /* 0x00000000001e7919 */ /* 0x000e220000002100 */
[----:B------:R-:W-:-:S02]  /*04f0*/  MOV R38, c[0x0][0x174] ;  /* 0x00005d0000267a02 */ /* 0x000fc40000000f00 */
[----:B------:R-:W-:Y:S01]  /*0500*/  MOV R40, RZ ;  /* 0x000000ff00287202 */ /* 0x000fe20000000f00 */
[----:B------:R-:W1:Y:S01]  /*0510*/  S2R R31, SR_LANEID ;  /* 0x00000000001f7919 */ /* 0x000e620000000000 */
[----:B------:R-:W-:Y:S02]  /*0520*/  MOV R29, RZ ;  /* 0x000000ff001d7202 */ /* 0x000fe40000000f00 */
[C---:B0-----:R-:W-:Y:S02]  /*0530*/  SHF.L.U32 R4, R30.reuse, 0x1, RZ ;  /* 0x000000011e047819 */ /* 0x041fe400000006ff */
[----:B------:R-:W-:Y:S02]  /*0540*/  LOP3.LUT R156, R30, 0x1f, RZ, 0xc0, !PT ;  /* 0x0000001f1e9c7812 */ /* 0x000fe400078ec0ff */
[----:B------:R-:W-:-:S04]  /*0550*/  LOP3.LUT R39, R4, 0xffffffc0, RZ, 0xc0, !PT ;  /* 0xffffffc004277812 */ /* 0x000fc800078ec0ff */
[----:B-1----:R-:W-:-:S04]  /*0560*/  LOP3.LUT R39, R39, 0x1f, R30, 0xf8, !PT ;  /* 0x0000001f27277812 */ /* 0x002fc800078ef81e */
.L_x_5778:
[----:B------:R-:W-:Y:S01]  /*0570*/  BAR.SYNC.DEFER_BLOCKING 0x0 ;  /* 0x0000000000007b1d */ /* 0x000fe20000010000 */
[----:B------:R-:W-:-:S05]  /*0580*/  IMAD.WIDE R12, R39, 0x10, R32 ;  /* 0x00000010270c7825 */ /* 0x000fca00078e0220 */
[----:B------:R-:W2:Y:S04]  /*0590*/  LDG.E.128 R16, [R12.64] ;  /* 0x000000060c107981 */ /* 0x000ea8000c1e1d00 */
[----:B------:R-:W3:Y:S01]  /*05a0*/  LDG.E.128 R44, [R12.64+0x200] ;  /* 0x000200060c2c7981 */ /* 0x000ee2000c1e1d00 */
[----:B------:R-:W-:Y:S01]  /*05b0*/  SHF.L.U32 R41, R31, 0x5, RZ ;  /* 0x000000051f297819 */ /* 0x000fe200000006ff */
[----:B------:R-:W-:Y:S02]  /*05c0*/  IMAD.WIDE R42, R39, 0x10, R34 ;  /* 0x00000010272a7825 */ /* 0x000fe400078e0222 */
[----:B--2---:R-:W-:Y:S04]  /*05d0*/  STS.128 [R31.X16], R16 ;  /* 0x000000101f007388 */ /* 0x004fe8000000cc00 */
[----:B---3--:R-:W-:Y:S01]  /*05e0*/  STS.128 [R31.X16+0x200], R44 ;  /* 0x0002002c1f007388 */ /* 0x008fe2000000cc00 */
[----:B------:R-:W-:-:S06]  /*05f0*/  NOP ;  /* 0x0000000000007918 */ /* 0x000fcc0000000000 */
[----:B0-----:R-:W0:Y:S04]  /*0600*/  LDS.128 R8, [R41] ;  /* 0x0000000029087984 */ /* 0x001e280000000c00 */
[----:B------:R-:W-:Y:S04]  /*0610*/  LDS.128 R4, [R41+0x10] ;  /* 0x0000100029047984 */ /* 0x000fe80000000c00 */
[----:B------:R-:W-:Y:S06]  /*0620*/  BAR.SYNC.DEFER_BLOCKING 0x0 ;  /* 0x0000000000007b1d */ /* 0x000fec0000010000 */
[----:B------:R-:W2:Y:S04]  /*0630*/  LDG.E.128 R52, [R42.64] ;  /* 0x000000062a347981 */ /* 0x000ea8000c1e1d00 */
[----:B------:R-:W3:Y:S01]  /*0640*/  LDG.E.128 R56, [R42.64+0x200] ;  /* 0x000200062a387981 */ /* 0x000ee2000c1e1d00 */
[----:B------:R-:W-:-:S03]  /*0650*/  IMAD.WIDE R48, R39, 0x10, R36 ;  /* 0x0000001027307825 */ /* 0x000fc600078e0224 */
[----:B--2---:R1:W-:Y:S04]  /*0660*/  STS.128 [R31.X16], R52 ;  /* 0x000000341f007388 */ /* 0x0043e8000000cc00 */
[----:B---3--:R2:W-:Y:S01]  /*0670*/  STS.128 [R31.X16+0x200], R56 ;  /* 0x000200381f007388 */ /* 0x0085e2000000cc00 */
[----:B------:R-:W-:-:S06]  /*0680*/  NOP ;  /* 0x0000000000007918 */ /* 0x000fcc0000000000 */
[----:B------:R-:W-:Y:S04]  /*0690*/  LDS.128 R16, [R41] ;  /* 0x0000000029107984 */ /* 0x000fe80000000c00 */
[----:B------:R-:W-:Y:S04]  /*06a0*/  LDS.128 R12, [R41+0x10] ;  /* 0x00001000290c7984 */ /* 0x000fe80000000c00 */
[----:B------:R-:W-:Y:S06]  /*06b0*/  BAR.SYNC.DEFER_BLOCKING 0x0 ;  /* 0x0000000000007b1d */ /* 0x000fec0000010000 */
[----:B------:R3:W4:Y:S04]  /*06c0*/  LDG.E.128 R60, [R48.64] ;  /* 0x00000006303c7981 */ /* 0x000728000c1e1d00 */
[----:B------:R3:W4:Y:S01]  /*06d0*/  LDG.E.128 R64, [R48.64+0x200] ;  /* 0x0002000630407981 */ /* 0x000722000c1e1d00 */
[--C-:B0-----:R-:W-:Y:S01]  /*06e0*/  HADD2.F32 R42, -RZ, R8.reuse.H0_H0 ;  /* 0x20000008ff2a7230 */ /* 0x101fe20000004100 */
[----:B-1----:R-:W-:Y:S01]  /*06f0*/  HFMA2.MMA R54, -RZ, RZ, 0, 0 ;  /* 0x00000000ff367435 */ /* 0x002fe200000001ff */
[----:B------:R-:W-:Y:S01]  /*0700*/  HADD2.F32 R43, -RZ, R8.H1_H1 ;  /* 0x30000008ff2b7230 */ /* 0x000fe20000004100 */
[----:B------:R-:W-:Y:S01]  /*0710*/  HFMA2.MMA R77, -RZ, RZ, 0, 0 ;  /* 0x00000000ff4d7435 */ /* 0x000fe200000001ff */
[----:B------:R-:W-:Y:S01]  /*0720*/  CS2R R50, SRZ ;  /* 0x0000000000327805 */ /* 0x000fe2000001ff00 */
[----:B--2---:R-:W-:Y:S01]  /*0730*/  HFMA2.MMA R56, -RZ, RZ, 0, 0 ;  /* 0x00000000ff387435 */ /* 0x004fe200000001ff */
[----:B------:R-:W-:-:S02]  /*0740*/  MOV R58, RZ ;  /* 0x000000ff003a7202 */ /* 0x000fc40000000f00 */
[----:B------:R-:W-:Y:S01]  /*0750*/  MOV R75, RZ ;  /* 0x000000ff004b7202 */ /* 0x000fe20000000f00 */
[----:B---3--:R-:W-:Y:S01]  /*0760*/  CS2R R48, SRZ ;  /* 0x0000000000307805 */ /* 0x008fe2000001ff00 */
[----:B----4-:R-:W-:Y:S04]  /*0770*/  STS.128 [R31.X16], R60 ;  /* 0x0000003c1f007388 */ /* 0x010fe8000000cc00 */
[----:B------:R0:W-:Y:S01]  /*0780*/  STS.128 [R31.X16+0x200], R64 ;  /* 0x000200401f007388 */ /* 0x0001e2000000cc00 */
[----:B------:R-:W-:-:S06]  /*0790*/  NOP ;  /* 0x0000000000007918 */ /* 0x000fcc0000000000 */
[----:B------:R-:W1:Y:S04]  /*07a0*/  LDS.128 R68, [R41] ;  /* 0x0000000029447984 */ /* 0x000e680000000c00 */
[----:B------:R-:W2:Y:S01]  /*07b0*/  LDS.128 R44, [R41+0x10] ;  /* 0x00001000292c7984 */ /* 0x000ea20000000c00 */
[----:B0-----:R-:W-:Y:S01]  /*07c0*/  MOV R65, RZ ;  /* 0x000000ff00417202 */ /* 0x001fe20000000f00 */
        /* <DEDUP_REMOVED lines=8> */
[----:B------:R-:W-:Y:S01]  /*0850*/  HADD2.F32 R43, -RZ, R9.H1_H1 ;  /* 0x30000009ff2b7230 */ /* 0x000fe20000004100 */
[-C--:B------:R-:W-:Y:S01]  /*0860*/  FMUL.FTZ R89, R53, R24.reuse ;  /* 0x0000001835597220 */ /* 0x080fe20000410000 */
[----:B------:R-:W-:Y:S01]  /*0870*/  HADD2.F32 R59, -RZ, R70.H0_H0 ;  /* 0x20000046ff3b7230 */ /* 0x000fe20000004100 */
[C---:B------:R-:W-:Y:S01]  /*0880*/  FFMA.FTZ R42, R55.reuse, R29, R42 ;  /* 0x0000001d372a7223 */ /* 0x040fe2000001002a */
[----:B------:R-:W-:Y:S01]  /*0890*/  HADD2.F32 R29, -RZ, R10.H0_H0 ;  /* 0x2000000aff1d7230 */ /* 0x000fe20000004100 */
[-C--:B------:R-:W-:Y:S01]  /*08a0*/  FMUL.FTZ R62, R55, R24.reuse ;  /* 0x00000018373e7220 */ /* 0x080fe20000410000 */
        /* <DEDUP_REMOVED lines=12> */
[----:B--2---:R-:W-:Y:S01]  /*0970*/  HADD2.F32 R69, -RZ, R44.H0_H0 ;  /* 0x2000002cff457230 */ /* 0x004fe20000004100 */
[C---:B------:R-:W-:Y:S01]  /*0980*/  FFMA.FTZ R42, R63.reuse, R29, R42 ;  /* 0x0000001d3f2a7223 */ /* 0x040fe2000001002a */
[----:B------:R-:W-:Y:S01]  /*0990*/  HADD2.F32 R29, -RZ, R4.H0_H0 ;  /* 0x20000004ff1d7230 */ /* 0x000fe20000004100 */
[-C--:B------:R-:W-:Y:S01]  /*09a0*/  FMUL.FTZ R66, R63, R24.reuse ;  /* 0x000000183f427220 */ /* 0x080fe20000410000 */
[----:B------:R-:W-:Y:S01]  /*09b0*/  HADD2.F32 R71, -RZ, R44.H1_H1 ;  /* 0x3000002cff477230 */ /* 0x000fe20000004100 */
[----:B------:R-:W-:Y:S01]  /*09c0*/  FFMA.FTZ R42, R67, R43, R42 ;  /* 0x0000002b432a7223 */ /* 0x000fe2000001002a */
[----:B------:R-:W-:Y:S01]  /*09d0*/  HADD2.F32 R43, -RZ, R4.H1_H1 ;  /* 0x30000004ff2b7230 */ /* 0x000fe20000004100 */
[----:B------:R-:W-:Y:S01]  /*09e0*/  MOV R44, c[0x0][0x16c] ;  /* 0x00005b00002c7a02 */ /* 0x000fe20000000f00 */
[----:B------:R-:W-:Y:S01]  /*09f0*/  HADD2.F32 R73, -RZ, R45.H0_H0 ;  /* 0x2000002dff497230 */ /* 0x000fe20000004100 */
[----:B------:R-:W-:Y:S01]  /*0a00*/  FFMA.FTZ R42, R69, R29, R42 ;  /* 0x0000001d452a7223 */ /* 0x000fe2000001002a */
[----:B------:R-:W-:Y:S01]  /*0a10*/  HADD2.F32 R29, -RZ, R5.H0_H0 ;  /* 0x20000005ff1d7230 */ /* 0x000fe20000004100 */
[----:B------:R-:W-:Y:S01]  /*0a20*/  ISETP.GE.AND P0, PT, R44, 0x1, PT ;  /* 0x000000012c00780c */ /* 0x000fe20003f06270 */
[----:B------:R-:W-:Y:S01]  /*0a30*/  HADD2.F32 R79, -RZ, R45.H1_H1 ;  /* 0x3000002dff4f7230 */ /* 0x000fe20000004100 */
[----:B------:R-:W-:Y:S01]  /*0a40*/  FFMA.FTZ R42, R71, R43, R42 ;  /* 0x0000002b472a7223 */ /* 0x000fe2000001002a */
[----:B------:R-:W-:Y:S01]  /*0a50*/  HADD2.F32 R43, -RZ, R5.H1_H1 ;  /* 0x30000005ff2b7230 */ /* 0x000fe20000004100 */
[----:B------:R-:W-:Y:S01]  /*0a60*/  CS2R R44, SRZ ;  /* 0x00000000002c7805 */ /* 0x000fe2000001ff00 */
[----:B------:R-:W-:Y:S01]  /*0a70*/  HADD2.F32 R81, -RZ, R46.H0_H0 ;  /* 0x2000002eff517230 */ /* 0x000fe20000004100 */
[----:B------:R-:W-:Y:S01]  /*0a80*/  FFMA.FTZ R42, R73, R29, R42 ;  /* 0x0000001d492a7223 */ /* 0x000fe2000001002a */
[----:B------:R-:W-:Y:S01]  /*0a90*/  HADD2.F32 R29, -RZ, R6.H0_H0 ;  /* 0x20000006ff1d7230 */ /* 0x000fe20000004100 */
[-C--:B------:R-:W-:Y:S01]  /*0aa0*/  FMUL.FTZ R95, R67, R24.reuse ;  /* 0x00000018435f7220 */ /* 0x080fe20000410000 */
[----:B------:R-:W-:Y:S01]  /*0ab0*/  HADD2.F32 R83, -RZ, R46.H1_H1 ;  /* 0x3000002eff537230 */ /* 0x000fe20000004100 */
[----:B------:R-:W-:Y:S01]  /*0ac0*/  FFMA.FTZ R42, R79, R43, R42 ;  /* 0x0000002b4f2a7223 */ /* 0x000fe2000001002a */
[----:B------:R-:W-:Y:S01]  /*0ad0*/  HADD2.F32 R43, -RZ, R6.H1_H1 ;  /* 0x30000006ff2b7230 */ /* 0x000fe20000004100 */
[-C--:B------:R-:W-:Y:S01]  /*0ae0*/  FMUL.FTZ R68, R69, R24.reuse ;  /* 0x0000001845447220 */ /* 0x080fe20000410000 */
[----:B------:R-:W-:Y:S01]  /*0af0*/  HADD2.F32 R85, -RZ, R47.H0_H0 ;  /* 0x2000002fff557230 */ /* 0x000fe20000004100 */
[----:B------:R-:W-:Y:S01]  /*0b00*/  FFMA.FTZ R42, R81, R29, R42 ;  /* 0x0000001d512a7223 */ /* 0x000fe2000001002a */
[----:B------:R-:W-:Y:S01]  /*0b10*/  HADD2.F32 R29, -RZ, R7.H0_H0 ;  /* 0x20000007ff1d7230 */ /* 0x000fe20000004100 */
[-C--:B------:R-:W-:Y:S01]  /*0b20*/  FMUL.FTZ R97, R71, R24.reuse ;  /* 0x0000001847617220 */ /* 0x080fe20000410000 */
[----:B------:R-:W-:Y:S01]  /*0b30*/  HADD2.F32 R87, -RZ, R47.H1_H1 ;  /* 0x3000002fff577230 */ /* 0x000fe20000004100 */
[----:B------:R-:W-:Y:S01]  /*0b40*/  FFMA.FTZ R42, R83, R43, R42 ;  /* 0x0000002b532a7223 */ /* 0x000fe2000001002a */
[----:B------:R-:W-:Y:S01]  /*0b50*/  HADD2.F32 R43, -RZ, R7.H1_H1 ;  /* 0x30000007ff2b7230 */ /* 0x000fe20000004100 */
[----:B------:R-:W-:Y:S01]  /*0b60*/  CS2R R46, SRZ ;  /* 0x00000000002e7805 */ /* 0x000fe2000001ff00 */
[----:B------:R-:W-:-:S02]  /*0b70*/  FMUL.FTZ R70, R73, R24 ;  /* 0x0000001849467220 */ /* 0x000fc40000410000 */
[----:B------:R-:W-:Y:S02]  /*0b80*/  FFMA.FTZ R42, R85, R29, R42 ;  /* 0x0000001d552a7223 */ /* 0x000fe4000001002a */
[-C--:B------:R-:W-:Y:S02]  /*0b90*/  FMUL.FTZ R99, R79, R24.reuse ;  /* 0x000000184f637220 */ /* 0x080fe40000410000 */
[----:B------:R-:W-:Y:S02]  /*0ba0*/  FFMA.FTZ R29, R87, R43, R42 ;  /* 0x0000002b571d7223 */ /* 0x000fe4000001002a */
[----:B------:R-:W-:Y:S01]  /*0bb0*/  CS2R R42, SRZ ;  /* 0x00000000002a7805 */ /* 0x000fe2000001ff00 */
[-C--:B------:R-:W-:Y:S02]  /*0bc0*/  FMUL.FTZ R72, R81, R24.reuse ;  /* 0x0000001851487220 */ /* 0x080fe40000410000 */
[-C--:B------:R-:W-:Y:S02]  /*0bd0*/  FMUL.FTZ R101, R83, R24.reuse ;  /* 0x0000001853657220 */ /* 0x080fe40000410000 */
[----:B------:R-:W-:-:S02]  /*0be0*/  FMUL.FTZ R74, R85, R24 ;  /* 0x00000018554a7220 */ /* 0x000fc40000410000 */
        /* <DEDUP_REMOVED lines=12> */
[C---:B------:R-:W-:Y:S01]  /*0cb0*/  IMAD R45, R25.reuse, c[0x0][0x184], R18 ;  /* 0x00006100192d7a24 */ /* 0x040fe200078e0212 */
[----:B------:R-:W-:Y:S01]  /*0cc0*/  HADD2.F32 R127, -RZ, R12.H1_H1 ;  /* 0x3000000cff7f7230 */ /* 0x000fe20000004100 */
[----:B------:R-:W-:Y:S01]  /*0cd0*/  IMAD R46, R26, c[0x0][0x198], RZ ;  /* 0x000066001a2e7a24 */ /* 0x000fe200078e02ff */
[--C-:B------:R-:W-:Y:S01]  /*0ce0*/  HADD2.F32 R129, -RZ, R13.reuse.H0_H0 ;  /* 0x2000000dff817230 */ /* 0x100fe20000004100 */
[C---:B------:R-:W-:Y:S01]  /*0cf0*/  IMAD.WIDE.U32 R42, R25.reuse, c[0x0][0x1b8], RZ ;  /* 0x00006e00192a7a25 */ /* 0x040fe200078e00ff */
[----:B------:R-:W-:Y:S01]  /*0d00*/  HADD2.F32 R131, -RZ, R13.H1_H1 ;  /* 0x3000000dff837230 */ /* 0x000fe20000004100 */
[----:B------:R-:W-:Y:S01]  /*0d10*/  MOV R158, RZ ;  /* 0x000000ff009e7202 */ /* 0x000fe20000000f00 */
[--C-:B------:R-:W-:Y:S01]  /*0d20*/  HADD2.F32 R113, -RZ, R17.reuse.H0_H0 ;  /* 0x20000011ff717230 */ /* 0x100fe20000004100 */
[C---:B------:R-:W-:Y:S01]  /*0d30*/  IMAD.WIDE.U32 R12, R25.reuse, c[0x0][0x180], RZ ;  /* 0x00006000190c7a25 */ /* 0x040fe200078e00ff */
[----:B------:R-:W-:Y:S01]  /*0d40*/  HADD2.F32 R115, -RZ, R17.H1_H1 ;  /* 0x30000011ff737230 */ /* 0x000fe20000004100 */
[----:B------:R-:W-:Y:S01]  /*0d50*/  LEA.HI R17, R44, R44, RZ, 0x1 ;  /* 0x0000002c2c117211 */ /* 0x000fe200078f08ff */
[--C-:B------:R-:W-:Y:S01]  /*0d60*/  HADD2.F32 R121, -RZ, R19.reuse.H0_H0 ;  /* 0x20000013ff797230 */ /* 0x100fe20000004100 */
[C---:B------:R-:W-:Y:S01]  /*0d70*/  IMAD R105, R25.reuse, c[0x0][0x1bc], R48 ;  /* 0x00006f0019697a24 */ /* 0x040fe200078e0230 */
[----:B------:R-:W-:Y:S01]  /*0d80*/  HADD2.F32 R123, -RZ, R19.H1_H1 ;  /* 0x30000013ff7b7230 */ /* 0x000fe20000004100 */
[----:B------:R-:W-:Y:S01]  /*0d90*/  IMAD R107, R16, c[0x0][0x16c], RZ ;  /* 0x00005b00106b7a24 */ /* 0x000fe200078e02ff */
[--C-:B------:R-:W-:Y:S01]  /*0da0*/  HADD2.F32 R133, -RZ, R14.reuse.H0_H0 ;  /* 0x2000000eff857230 */ /* 0x100fe20000004100 */
[----:B------:R-:W-:Y:S01]  /*0db0*/  IMAD R19, R25, c[0x0][0x19c], R46 ;  /* 0x0000670019137a24 */ /* 0x000fe200078e022e */
[----:B------:R-:W-:Y:S01]  /*0dc0*/  HADD2.F32 R135, -RZ, R14.H1_H1 ;  /* 0x3000000eff877230 */ /* 0x000fe20000004100 */
[----:B------:R-:W-:Y:S01]  /*0dd0*/  IADD3 R45, R13, R45, RZ ;  /* 0x0000002d0d2d7210 */ /* 0x000fe20007ffe0ff */
        /* <DEDUP_REMOVED lines=8> */
[----:B------:R-:W-:Y:S01]  /*0e60*/  IADD3 R105, R43, R105, RZ ;  /* 0x000000692b697210 */ /* 0x000fe20007ffe0ff */
[----:B------:R-:W-:Y:S01]  /*0e70*/  CS2R R46, SRZ ;  /* 0x00000000002e7805 */ /* 0x000fe2000001ff00 */
[----:B------:R-:W-:Y:S01]  /*0e80*/  LEA R18, P1, R14, c[0x0][0x228], 0x2 ;  /* 0x00008a000e127a11 */ /* 0x000fe200078210ff */
[--C-:B------:R-:W-:Y:S01]  /*0e90*/  FADD.FTZ R82, R109, R0.reuse ;  /* 0x000000006d527221 */ /* 0x100fe20000010000 */
[----:B------:R-:W-:Y:S01]  /*0ea0*/  IADD3 R19, R15, R19, RZ ;  /* 0x000000130f137210 */ /* 0x000fe20007ffe0ff */
[--C-:B------:R-:W-:Y:S01]  /*0eb0*/  FADD.FTZ R84, R111, R0.reuse ;  /* 0x000000006f547221 */ /* 0x100fe20000010000 */
[----:B------:R-:W-:Y:S01]  /*0ec0*/  IADD3 R13, R44, -R13, RZ ;  /* 0x8000000d2c0d7210 */ /* 0x000fe20007ffe0ff */
[----:B------:R-:W-:Y:S01]  /*0ed0*/  CS2R R50, SRZ ;  /* 0x0000000000327805 */ /* 0x000fe2000001ff00 */
[----:B------:R-:W-:Y:S01]  /*0ee0*/  LEA.HI.X R17, R12, c[0x0][0x224], R45, 0x2, P0 ;  /* 0x000089000c117a11 */ /* 0x000fe200000f142d */
[--C-:B------:R-:W-:Y:S01]  /*0ef0*/  FADD.FTZ R86, R113, R0.reuse ;  /* 0x0000000071567221 */ /* 0x100fe20000010000 */
[----:B------:R-:W-:Y:S01]  /*0f00*/  LEA.HI.X R105, R42, c[0x0][0x234], R105, 0x2, P2 ;  /* 0x00008d002a697a11 */ /* 0x000fe200010f1469 */
[----:B------:R-:W-:Y:S01]  /*0f10*/  CS2R R44, SRZ ;  /* 0x00000000002c7805 */ /* 0x000fe2000001ff00 */
[----:B------:R-:W-:Y:S01]  /*0f20*/  MOV R78, R106 ;  /* 0x0000006a004e7202 */ /* 0x000fe20000000f00 */
[----:B------:R-:W-:Y:S01]  /*0f30*/  CS2R R42, SRZ ;  /* 0x00000000002a7805 */ /* 0x000fe2000001ff00 */
        /* <DEDUP_REMOVED lines=16> */
[----:B------:R-:W-:Y:S01]  /*1040*/  SHF.L.U32 R111, R13, 0x8, RZ ;  /* 0x000000080d6f7819 */ /* 0x000fe200000006ff */
[--C-:B------:R-:W-:Y:S01]  /*1050*/  FADD.FTZ R104, R131, R0.reuse ;  /* 0x0000000083687221 */ /* 0x100fe20000010000 */
[----:B------:R-:W-:Y:S01]  /*1060*/  UMOV UR4, URZ ;  /* 0x0000003f00047c82 */ /* 0x000fe20008000000 */
[----:B------:R-:W-:-:S02]  /*1070*/  FADD.FTZ R106, R133, R0 ;  /* 0x00000000856a7221 */ /* 0x000fc40000010000 */
[--C-:B------:R-:W-:Y:S02]  /*1080*/  FADD.FTZ R108, R135, R0.reuse ;  /* 0x00000000876c7221 */ /* 0x100fe40000010000 */
[--C-:B------:R-:W-:Y:S02]  /*1090*/  FADD.FTZ R109, R137, R0.reuse ;  /* 0x00000000896d7221 */ /* 0x100fe40000010000 */
[----:B------:R-:W-:Y:S02]  /*10a0*/  FADD.FTZ R110, R139, R0 ;  /* 0x000000008b6e7221 */ /* 0x000fe40000010000 */
.L_x_5777:
[----:B------:R-:W2:Y:S01]  /*10b0*/  LDG.E R112, [R16.64] ;  /* 0x0000000610707981 */ /* 0x000ea2000c1e1900 */
[----:B------:R-:W-:Y:S02]  /*10c0*/  MOV R12, R76 ;  /* 0x0000004c000c7202 */ /* 0x000fe40000000f00 */
[----:B------:R-:W-:Y:S01]  /*10d0*/  MOV R13, R105 ;  /* 0x00000069000d7202 */ /* 0x000fe20000000f00 */
[----:B------:R-:W3:Y:S04]  /*10e0*/  LDG.E R14, [R18.64] ;  /* 0x00000006120e7981 */ /* 0x000ee8000c1e1900 */
[----:B------:R0:W3:Y:S01]  /*10f0*/  LDG.E R15, [R12.64] ;  /* 0x000000060c0f7981 */ /* 0x0000e2000c1e1900 */
[C---:B------:R-:W-:Y:S01]  /*1100*/  ISETP.NE.AND P1, PT, R30.reuse, RZ, PT ;  /* 0x000000ff1e00720c */ /* 0x040fe20003f25270 */
[----:B------:R-:W-:Y:S01]  /*1110*/  HFMA2.MMA R142, -RZ, RZ, 0, 0 ;  /* 0x00000000ff8e7435 */ /* 0x000fe200000001ff */
[----:B------:R-:W-:-:S02]  /*1120*/  IADD3 R114, R30, 0x200, RZ ;  /* 0x000002001e727810 */ /* 0x000fc40007ffe0ff */
[----:B------:R-:W-:Y:S02]  /*1130*/  ISETP.NE.AND P0, PT, R156, RZ, PT ;  /* 0x000000ff9c00720c */ /* 0x000fe40003f05270 */
[----:B------:R-:W-:Y:S02]  /*1140*/  SEL R116, R111, R114, !P1 ;  /* 0x000000726f747207 */ /* 0x000fe40004800000 */
[----:B------:R-:W-:-:S13]  /*1150*/  ISETP.LT.OR P2, PT, R38, 0x2, P0 ;  /* 0x000000022600780c */ /* 0x000fda0000741670 */
[----:B0-----:R-:W-:Y:S02]  /*1160*/  @!P2 MOV R12, R78 ;  /* 0x0000004e000ca202 */ /* 0x001fe40000000f00 */
[----:B------:R-:W-:Y:S01]  /*1170*/  @!P2 MOV R13, R107 ;  /* 0x0000006b000da202 */ /* 0x000fe20000000f00 */
[--C-:B------:R-:W-:Y:S02]  /*1180*/  HADD2.F32 R113, -RZ, R8.reuse.H0_H0 ;  /* 0x20000008ff717230 */ /* 0x100fe40000004100 */
[----:B------:R-:W-:Y:S02]  /*1190*/  HADD2.F32 R115, -RZ, R8.H1_H1 ;  /* 0x30000008ff737230 */ /* 0x000fe40000004100 */
[--C-:B------:R-:W-:Y:S02]  /*11a0*/  HADD2.F32 R117, -RZ, R9.reuse.H0_H0 ;  /* 0x20000009ff757230 */ /* 0x100fe40000004100 */
[----:B------:R-:W-:Y:S02]  /*11b0*/  HADD2.F32 R119, -RZ, R9.H1_H1 ;  /* 0x30000009ff777230 */ /* 0x000fe40000004100 */
[----:B------:R-:W-:-:S02]  /*11c0*/  HADD2.F32 R121, -RZ, R10.H0_H0 ;  /* 0x2000000aff797230 */ /* 0x000fc40000004100 */
[----:B------:R-:W-:Y:S02]  /*11d0*/  HADD2.F32 R123, -RZ, R10.H1_H1 ;  /* 0x3000000aff7b7230 */ /* 0x000fe40000004100 */
[--C-:B------:R-:W-:Y:S02]  /*11e0*/  HADD2.F32 R125, -RZ, R11.reuse.H0_H0 ;  /* 0x2000000bff7d7230 */ /* 0x100fe40000004100 */
[----:B------:R-:W-:Y:S02]  /*11f0*/  HADD2.F32 R127, -RZ, R11.H1_H1 ;  /* 0x3000000bff7f7230 */ /* 0x000fe40000004100 */
[--C-:B------:R-:W-:Y:S02]  /*1200*/  HADD2.F32 R139, -RZ, R4.reuse.H0_H0 ;  /* 0x20000004ff8b7230 */ /* 0x100fe40000004100 */
[----:B------:R-:W-:Y:S02]  /*1210*/  HADD2.F32 R137, -RZ, R4.H1_H1 ;  /* 0x30000004ff897230 */ /* 0x000fe40000004100 */
[----:B------:R-:W-:-:S02]  /*1220*/  HADD2.F32 R135, -RZ, R5.H0_H0 ;  /* 0x20000005ff877230 */ /* 0x000fc40000004100 */
[----:B------:R-:W-:Y:S02]  /*1230*/  HADD2.F32 R133, -RZ, R5.H1_H1 ;  /* 0x30000005ff857230 */ /* 0x000fe40000004100 */
[--C-:B------:R-:W-:Y:S02]  /*1240*/  HADD2.F32 R131, -RZ, R6.reuse.H0_H0 ;  /* 0x20000006ff837230 */ /* 0x100fe40000004100 */
[----:B------:R-:W-:Y:S01]  /*1250*/  HADD2.F32 R129, -RZ, R6.H1_H1 ;  /* 0x30000006ff817230 */ /* 0x000fe20000004100 */
[----:B------:R-:W-:Y:S01]  /*1260*/  BSSY B0, `(.L_x_5773) ;  /* 0x0000050000007945 */ /* 0x000fe20003800000 */
[----:B------:R-:W-:Y:S01]  /*1270*/  HADD2.F32 R141, -RZ, R7.H1_H1 ;  /* 0x30000007ff8d7230 */ /* 0x000fe20000004100 */
        /* <DEDUP_REMOVED lines=21> */
[----:B0-----:R-:W-:-:S02]  /*13d0*/  FMUL.FTZ R116, R110, R193 ;  /* 0x000000c16e747220 */ /* 0x001fc40000410000 */
[-C--:B------:R-:W-:Y:S02]  /*13e0*/  FMUL.FTZ R114, R84, R193.reuse ;  /* 0x000000c154727220 */ /* 0x080fe40000410000 */
[-C--:B------:R-:W-:Y:S02]  /*13f0*/  FMUL.FTZ R120, R86, R193.reuse ;  /* 0x000000c156787220 */ /* 0x080fe40000410000 */
[-C--:B------:R-:W-:Y:S01]  /*1400*/  FMUL.FTZ R122, R88, R193.reuse ;  /* 0x000000c1587a7220 */ /* 0x080fe20000410000 */
[----:B------:R-:W0:Y:S01]  /*1410*/  MUFU.EX2 R116, R116 ;  /* 0x0000007400747308 */ /* 0x000e220000000800 */
[-C--:B------:R-:W-:Y:S02]  /*1420*/  FMUL.FTZ R124, R90, R193.reuse ;  /* 0x000000c15a7c7220 */ /* 0x080fe40000410000 */
[-C--:B------:R-:W-:Y:S02]  /*1430*/  FMUL.FTZ R126, R92, R193.reuse ;  /* 0x000000c15c7e7220 */ /* 0x080fe40000410000 */
[----:B------:R1:W2:Y:S01]  /*1440*/  @P2 LDS R197, [R30.X4+0xe6c] ;  /* 0x000e6c001ec52984 */ /* 0x0002a20000004800 */
[----:B------:R-:W-:-:S02]  /*1450*/  FMUL.FTZ R128, R94, R193 ;  /* 0x000000c15e807220 */ /* 0x000fc40000410000 */
[-C--:B------:R-:W-:Y:S01]  /*1460*/  FMUL.FTZ R130, R96, R193.reuse ;  /* 0x000000c160827220 */ /* 0x080fe20000410000 */
[----:B------:R-:W4:Y:S01]  /*1470*/  MUFU.EX2 R114, R114 ;  /* 0x0000007200727308 */ /* 0x000f220000000800 */
[-C--:B------:R-:W-:Y:S02]  /*1480*/  FMUL.FTZ R140, R98, R193.reuse ;  /* 0x000000c1628c7220 */ /* 0x080fe40000410000 */
[-C--:B------:R-:W-:Y:S02]  /*1490*/  FMUL.FTZ R138, R102, R193.reuse ;  /* 0x000000c1668a7220 */ /* 0x080fe40000410000 */
[-C--:B------:R-:W-:Y:S02]  /*14a0*/  FMUL.FTZ R136, R104, R193.reuse ;  /* 0x000000c168887220 */ /* 0x080fe40000410000 */
[-C--:B------:R-:W-:Y:S01]  /*14b0*/  FMUL.FTZ R134, R106, R193.reuse ;  /* 0x000000c16a867220 */ /* 0x080fe20000410000 */
[----:B------:R-:W0:Y:S01]  /*14c0*/  MUFU.EX2 R120, R120 ;  /* 0x0000007800787308 */ /* 0x000e220000000800 */
[----:B------:R-:W-:-:S02]  /*14d0*/  FMUL.FTZ R145, R108, R193 ;  /* 0x000000c16c917220 */ /* 0x000fc40000410000 */
[----:B------:R-:W-:Y:S02]  /*14e0*/  FMUL.FTZ R118, R109, R193 ;  /* 0x000000c16d767220 */ /* 0x000fe40000410000 */
[----:B---3--:R-:W-:Y:S01]  /*14f0*/  FMUL.FTZ R152, R14, R15 ;  /* 0x0000000f0e987220 */ /* 0x008fe20000410000 */
[----:B------:R-:W-:Y:S02]  /*1500*/  HADD2.F32 R14, -RZ, R7.H0_H0 ;  /* 0x20000007ff0e7230 */ /* 0x000fe40000004100 */
[----:B------:R-:W3:Y:S01]  /*1510*/  MUFU.EX2 R122, R122 ;  /* 0x0000007a007a7308 */ /* 0x000ee20000000800 */
[-C--:B------:R-:W-:Y:S02]  /*1520*/  FMUL.FTZ R195, R85, R152.reuse ;  /* 0x0000009855c37220 */ /* 0x080fe40000410000 */
[----:B------:R-:W-:Y:S02]  /*1530*/  FMUL.FTZ R150, R87, R152 ;  /* 0x0000009857967220 */ /* 0x000fe40000410000 */
[----:B------:R-:W-:-:S02]  /*1540*/  FMUL.FTZ R15, R109, R14 ;  /* 0x0000000e6d0f7220 */ /* 0x000fc40000410000 */
[-C--:B------:R-:W-:Y:S01]  /*1550*/  FMUL.FTZ R149, R52, R152.reuse ;  /* 0x0000009834957220 */ /* 0x080fe20000410000 */
[----:B------:R-:W0:Y:S01]  /*1560*/  MUFU.EX2 R124, R124 ;  /* 0x0000007c007c7308 */ /* 0x000e220000000800 */
        /* <DEDUP_REMOVED lines=8> */
[-C--:B------:R-:W-:Y:S01]  /*15f0*/  FMUL.FTZ R146, R69, R152.reuse ;  /* 0x0000009845927220 */ /* 0x080fe20000410000 */
[----:B------:R-:W1:Y:S01]  /*1600*/  MUFU.EX2 R128, R128 ;  /* 0x0000008000807308 */ /* 0x000e620000000800 */
[-C--:B------:R-:W-:Y:S02]  /*1610*/  FMUL.FTZ R185, R71, R152.reuse ;  /* 0x0000009847b97220 */ /* 0x080fe40000410000 */
[-C--:B------:R-:W-:Y:S02]  /*1620*/  FMUL.FTZ R187, R73, R152.reuse ;  /* 0x0000009849bb7220 */ /* 0x080fe40000410000 */
[----:B------:R-:W-:-:S02]  /*1630*/  FMUL.FTZ R189, R79, R152 ;  /* 0x000000984fbd7220 */ /* 0x000fc40000410000 */
[----:B------:R-:W-:Y:S01]  /*1640*/  FMUL.FTZ R191, R83, R152 ;  /* 0x0000009853bf7220 */ /* 0x000fe20000410000 */
[----:B------:R-:W1:Y:S01]  /*1650*/  MUFU.EX2 R130, R130 ;  /* 0x0000008200827308 */ /* 0x000e620000000800 */
[----:B0-----:R-:W-:-:S07]  /*1660*/  FFMA.FTZ R154, R116, R150, R195 ;  /* 0x00000096749a7223 */ /* 0x001fce00000100c3 */
[----:B------:R-:W0:Y:S08]  /*1670*/  MUFU.EX2 R140, R140 ;  /* 0x0000008c008c7308 */ /* 0x000e300000000800 */
[----:B------:R-:W0:Y:S08]  /*1680*/  MUFU.EX2 R138, R138 ;  /* 0x0000008a008a7308 */ /* 0x000e300000000800 */
[----:B------:R-:W0:Y:S08]  /*1690*/  MUFU.EX2 R136, R136 ;  /* 0x0000008800887308 */ /* 0x000e300000000800 */
[----:B------:R-:W0:Y:S08]  /*16a0*/  MUFU.EX2 R134, R134 ;  /* 0x0000008600867308 */ /* 0x000e300000000800 */
[----:B------:R-:W0:Y:S08]  /*16b0*/  MUFU.EX2 R145, R145 ;  /* 0x0000009100917308 */ /* 0x000e300000000800 */
[----:B------:R-:W0:Y:S01]  /*16c0*/  MUFU.EX2 R118, R118 ;  /* 0x0000007600767308 */ /* 0x000e220000000800 */
[----:B------:R-:W-:Y:S05]  /*16d0*/  @P2 BRA `(.L_x_5774) ;  /* 0x0000008000002947 */ /* 0x000fea0003800000 */
[----:B-1234-:R-:W-:Y:S02]  /*16e0*/  ISETP.NE.AND P3, PT, R38, c[0x0][0x174], PT ;  /* 0x00005d0026007a0c */ /* 0x01efe40003f65270 */
[----:B------:R-:W-:-:S11]  /*16f0*/  MOV R197, 0x3f800000 ;  /* 0x3f80000000c57802 */ /* 0x000fd60000000f00 */
[----:B------:R-:W-:-:S04]  /*1700*/  @P3 LEA.HI R12, R38, R38, RZ, 0x1 ;  /* 0x00000026260c3211 */ /* 0x000fc800078f08ff */
[----:B------:R-:W-:-:S04]  /*1710*/  @P3 LOP3.LUT R13, R12, 0x3ffffe, RZ, 0xc0, !PT ;  /* 0x003ffffe0c0d3812 */ /* 0x000fc800078ec0ff */
[----:B------:R-:W-:-:S04]  /*1720*/  @P3 IADD3 R13, -R13, R38, RZ ;  /* 0x000000260d0d3210 */ /* 0x000fc80007ffe1ff */
[----:B------:R-:W-:-:S04]  /*1730*/  @P3 LEA R13, R13, 0x668, 0xa ;  /* 0x000006680d0d3811 */ /* 0x000fc800078e50ff */
[----:B------:R-:W-:-:S05]  /*1740*/  @P3 IADD3 R13, R13, R80, RZ ;  /* 0x000000500d0d3210 */ /* 0x000fca0007ffe0ff */
[----:B------:R1:W2:Y:S02]  /*1750*/  @P3 LDS R197, [R13] ;  /* 0x000000000dc53984 */ /* 0x0002a40000000800 */
.L_x_5774:
[----:B-1234-:R-:W-:Y:S05]  /*1760*/  BSYNC B0 ;  /* 0x0000000000007941 */ /* 0x01efea0003800000 */
.L_x_5773:
[----:B------:R-:W-:Y:S01]  /*1770*/  FMUL.FTZ R13, R116, R197 ;  /* 0x000000c5740d7220 */ /* 0x000fe20000410000 */
[----:B------:R-:W-:Y:S01]  /*1780*/  ISETP.NE.AND P4, PT, R156, 0x1f, PT ;  /* 0x0000001f9c00780c */ /* 0x000fe20003f85270 */
[----:B------:R-:W-:Y:S01]  /*1790*/  FMUL.FTZ R193, R100, R193 ;  /* 0x000000c164c17220 */ /* 0x000fe20000410000 */
[----:B------:R-:W-:Y:S01]  /*17a0*/  ISETP.GE.AND P3, PT, R31, 0x1, PT ;  /* 0x000000011f00780c */ /* 0x000fe20003f66270 */
[----:B------:R-:W-:Y:S01]  /*17b0*/  FMUL.FTZ R152, R81, R152 ;  /* 0x0000009851987220 */ /* 0x000fe20000410000 */
[----:B------:R-:W-:Y:S01]  /*17c0*/  ISETP.GE.OR P0, PT, R38, c[0x0][0x174], P0 ;  /* 0x00005d0026007a0c */ /* 0x000fe20000706670 */
[C---:B0-----:R-:W-:Y:S01]  /*17d0*/  FFMA.FTZ R160, R118.reuse, R154, R191 ;  /* 0x0000009a76a07223 */ /* 0x041fe200000100bf */
[----:B------:R-:W-:Y:S01]  /*17e0*/  BSSY B0, `(.L_x_5775) ;  /* 0x0000153000007945 */ /* 0x000fe20003800000 */
[----:B------:R-:W-:Y:S01]  /*17f0*/  FMUL.FTZ R154, R118, R13 ;  /* 0x0000000d769a7220 */ /* 0x000fe20000410000 */
[----:B------:R-:W0:Y:S01]  /*1800*/  MUFU.EX2 R193, R193 ;  /* 0x000000c100c17308 */ /* 0x000e220000000800 */
        /* <DEDUP_REMOVED lines=17> */
[C---:B0-----:R-:W-:Y:S02]  /*1920*/  FFMA.FTZ R160, R193.reuse, R160, R146 ;  /* 0x000000a0c1a07223 */ /* 0x041fe40000010092 */
        /* <DEDUP_REMOVED lines=8> */
[C---:B------:R-:W-:Y:S02]  /*19b0*/  FMUL.FTZ R199, R130.reuse, R199 ;  /* 0x000000c782c77220 */ /* 0x040fe40000410000 */
[----:B------:R-:W-:Y:S02]  /*19c0*/  FMUL.FTZ R13, R130, R13 ;  /* 0x0000000d820d7220 */ /* 0x000fe40000410000 */
[----:B------:R-:W-:Y:S02]  /*19d0*/  FFMA.FTZ R154, R140, R12, R157 ;  /* 0x0000000c8c9a7223 */ /* 0x000fe4000001009d */
[C---:B------:R-:W-:Y:S02]  /*19e0*/  FFMA.FTZ R160, R128.reuse, R160, R171 ;  /* 0x000000a080a07223 */ /* 0x040fe400000100ab */
[----:B------:R-:W-:-:S02]  /*19f0*/  FMUL.FTZ R199, R128, R199 ;  /* 0x000000c780c77220 */ /* 0x000fc40000410000 */
[----:B------:R-:W-:Y:S02]  /*1a00*/  FMUL.FTZ R12, R140, R13 ;  /* 0x0000000d8c0c7220 */ /* 0x000fe40000410000 */
[C---:B------:R-:W-:Y:S02]  /*1a10*/  FFMA.FTZ R154, R193.reuse, R154, R144 ;  /* 0x0000009ac19a7223 */ /* 0x040fe40000010090 */
        /* <DEDUP_REMOVED lines=18> */
[----:B------:R-:W-:Y:S01]  /*1b40*/  FMUL.FTZ R13, R145, R12 ;  /* 0x0000000c910d7220 */ /* 0x000fe20000410000 */
[----:B------:R-:W0:Y:S01]  /*1b50*/  SHFL.DOWN PT, R164, R154, 0x1, 0x1f ;  /* 0x08201f009aa47f89 */ /* 0x000e2200000e0000 */
[----:B------:R-:W-:Y:S02]  /*1b60*/  FMUL.FTZ R201, R110, R141 ;  /* 0x0000008d6ec97220 */ /* 0x000fe40000410000 */
[C---:B------:R-:W-:Y:S01]  /*1b70*/  FFMA.FTZ R160, R118.reuse, R160, R15 ;  /* 0x000000a076a07223 */ /* 0x040fe2000001000f */
[----:B------:R-:W1:Y:S01]  /*1b80*/  SHFL.DOWN PT, R162, R199, 0x1, 0x1f ;  /* 0x08201f00c7a27f89 */ /* 0x000e6200000e0000 */
[----:B------:R-:W-:-:S02]  /*1b90*/  FMUL.FTZ R13, R118, R13 ;  /* 0x0000000d760d7220 */ /* 0x000fc40000410000 */
[C---:B------:R-:W-:Y:S02]  /*1ba0*/  FFMA.FTZ R160, R116.reuse, R160, R201 ;  /* 0x000000a074a07223 */ /* 0x040fe400000100c9 */
[----:B------:R-:W-:-:S03]  /*1bb0*/  FMUL.FTZ R203, R116, R13 ;  /* 0x0000000d74cb7220 */ /* 0x000fc60000410000 */
[----:B------:R-:W2:Y:S04]  /*1bc0*/  SHFL.UP PT, R13, R160, 0x1, RZ ;  /* 0x04200000a00d7989 */ /* 0x000ea800000e00ff */
[----:B------:R-:W3:Y:S01]  /*1bd0*/  SHFL.UP PT, R12, R203, 0x1, RZ ;  /* 0x04200000cb0c7989 */ /* 0x000ee200000e00ff */
[C---:B0-----:R-:W-:Y:S02]  /*1be0*/  @P4 FFMA.FTZ R154, R199.reuse, R164, R154 ;  /* 0x000000a4c79a4223 */ /* 0x041fe4000001009a */
[----:B-1----:R-:W-:-:S03]  /*1bf0*/  @P4 FMUL.FTZ R199, R199, R162 ;  /* 0x000000a2c7c74220 */ /* 0x002fc60000410000 */
[----:B------:R-:W0:Y:S01]  /*1c00*/  SHFL.DOWN PT, R164, R154, 0x2, 0x1f ;  /* 0x08401f009aa47f89 */ /* 0x000e2200000e0000 */
[----:B------:R-:W-:-:S03]  /*1c10*/  ISETP.GE.U32.AND P4, PT, R156, 0x1e, PT ;  /* 0x0000001e9c00780c */ /* 0x000fc60003f86070 */
[----:B------:R-:W1:Y:S01]  /*1c20*/  SHFL.DOWN PT, R162, R199, 0x2, 0x1f ;  /* 0x08401f00c7a27f89 */ /* 0x000e6200000e0000 */
[C---:B--2---:R-:W-:Y:S02]  /*1c30*/  @P3 FFMA.FTZ R160, R203.reuse, R13, R160 ;  /* 0x0000000dcba03223 */ /* 0x044fe400000100a0 */
[----:B---3--:R-:W-:-:S03]  /*1c40*/  @P3 FMUL.FTZ R203, R203, R12 ;  /* 0x0000000ccbcb3220 */ /* 0x008fc60000410000 */
[----:B------:R-:W2:Y:S01]  /*1c50*/  SHFL.UP PT, R13, R160, 0x2, RZ ;  /* 0x04400000a00d7989 */ /* 0x000ea200000e00ff */
[----:B------:R-:W-:-:S03]  /*1c60*/  ISETP.GE.AND P3, PT, R31, 0x2, PT ;  /* 0x000000021f00780c */ /* 0x000fc60003f66270 */
[----:B------:R-:W3:Y:S01]  /*1c70*/  SHFL.UP PT, R12, R203, 0x2, RZ ;  /* 0x04400000cb0c7989 */ /* 0x000ee200000e00ff */
[C---:B0-----:R-:W-:Y:S02]  /*1c80*/  @!P4 FFMA.FTZ R154, R199.reuse, R164, R154 ;  /* 0x000000a4c79ac223 */ /* 0x041fe4000001009a */
[----:B-1----:R-:W-:-:S03]  /*1c90*/  @!P4 FMUL.FTZ R199, R199, R162 ;  /* 0x000000a2c7c7c220 */ /* 0x002fc60000410000 */
        /* <DEDUP_REMOVED lines=10> */
[----:B------:R-:W0:Y:S04]  /*1d40*/  SHFL.DOWN PT, R168, R154, 0x8, 0x1f ;  /* 0x09001f009aa87f89 */ /* 0x000e2800000e0000 */
[----:B------:R-:W1:Y:S01]  /*1d50*/  SHFL.DOWN PT, R166, R199, 0x8, 0x1f ;  /* 0x09001f00c7a67f89 */ /* 0x000e6200000e0000 */
[C---:B--2---:R-:W-:Y:S01]  /*1d60*/  @P3 FFMA.FTZ R160, R203.reuse, R13, R160 ;  /* 0x0000000dcba03223 */ /* 0x044fe200000100a0 */
[----:B------:R-:W-:Y:S01]  /*1d70*/  HFMA2.MMA R13, -RZ, RZ, 0, 0 ;  /* 0x00000000ff0d7435 */ /* 0x000fe200000001ff */
[----:B---3--:R-:W-:-:S03]  /*1d80*/  @P3 FMUL.FTZ R203, R203, R12 ;  /* 0x0000000ccbcb3220 */ /* 0x008fc60000410000 */
[----:B------:R-:W2:Y:S01]  /*1d90*/  SHFL.UP PT, R164, R160, 0x8, RZ ;  /* 0x05000000a0a47989 */ /* 0x000ea200000e00ff */
[----:B------:R-:W-:Y:S02]  /*1da0*/  ISETP.GE.U32.AND P3, PT, R156, 0x18, PT ;  /* 0x000000189c00780c */ /* 0x000fe40003f66070 */
[----:B------:R-:W-:Y:S01]  /*1db0*/  MOV R12, 0x3f800000 ;  /* 0x3f800000000c7802 */ /* 0x000fe20000000f00 */
[----:B------:R-:W3:Y:S05]  /*1dc0*/  SHFL.UP PT, R162, R203, 0x8, RZ ;  /* 0x05000000cba27989 */ /* 0x000eea00000e00ff */
[----:B------:R-:W-:Y:S01]  /*1dd0*/  @!P0 LDS.64 R12, [UR4+0xee8] ;  /* 0x000ee804ff0c8984 */ /* 0x000fe20008000a00 */
[----:B------:R-:W-:-:S04]  /*1de0*/  ISETP.GE.AND P0, PT, R31, 0x8, PT ;  /* 0x000000081f00780c */ /* 0x000fc80003f06270 */
[C---:B0-----:R-:W-:Y:S02]  /*1df0*/  @!P3 FFMA.FTZ R154, R199.reuse, R168, R154 ;  /* 0x000000a8c79ab223 */ /* 0x041fe4000001009a */
[----:B-1----:R-:W-:Y:S01]  /*1e00*/  @!P3 FMUL.FTZ R199, R199, R166 ;  /* 0x000000a6c7c7b220 */ /* 0x002fe20000410000 */
[----:B------:R-:W-:Y:S02]  /*1e10*/  ISETP.GE.U32.AND P3, PT, R156, 0x10, PT ;  /* 0x000000109c00780c */ /* 0x000fe40003f66070 */
[----:B------:R-:W0:Y:S04]  /*1e20*/  SHFL.DOWN PT, R168, R154, 0x10, 0x1f ;  /* 0x0a001f009aa87f89 */ /* 0x000e2800000e0000 */
[----:B------:R-:W1:Y:S01]  /*1e30*/  SHFL.DOWN PT, R166, R199, 0x10, 0x1f ;  /* 0x0a001f00c7a67f89 */ /* 0x000e6200000e0000 */
[----:B--2---:R-:W-:-:S02]  /*1e40*/  @P0 FFMA.FTZ R160, R203, R164, R160 ;  /* 0x000000a4cba00223 */ /* 0x004fc400000100a0 */
[----:B---3--:R-:W-:-:S03]  /*1e50*/  @P0 FMUL.FTZ R203, R203, R162 ;  /* 0x000000a2cbcb0220 */ /* 0x008fc60000410000 */
[----:B------:R-:W2:Y:S01]  /*1e60*/  SHFL.UP PT, R164, R160, 0x10, RZ ;  /* 0x06000000a0a47989 */ /* 0x000ea200000e00ff */
[----:B------:R-:W-:-:S03]  /*1e70*/  ISETP.GE.AND P0, PT, R31, 0x10, PT ;  /* 0x000000101f00780c */ /* 0x000fc60003f06270 */
[----:B------:R-:W3:Y:S01]  /*1e80*/  SHFL.UP PT, R162, R203, 0x10, RZ ;  /* 0x06000000cba27989 */ /* 0x000ee200000e00ff */
[C---:B0-----:R-:W-:Y:S02]  /*1e90*/  @!P3 FFMA.FTZ R154, R199.reuse, R168, R154 ;  /* 0x000000a8c79ab223 */ /* 0x041fe4000001009a */
[----:B-1----:R-:W-:-:S03]  /*1ea0*/  @!P3 FMUL.FTZ R199, R199, R166 ;  /* 0x000000a6c7c7b220 */ /* 0x002fc60000410000 */
[----:B------:R-:W-:Y:S04]  /*1eb0*/  SHFL.DOWN PT, R168, R154, 0x1, 0x1f ;  /* 0x08201f009aa87f89 */ /* 0x000fe800000e0000 */
[----:B------:R-:W-:Y:S01]  /*1ec0*/  SHFL.IDX PT, R166, R13, RZ, 0x1f ;  /* 0x00001fff0da67589 */ /* 0x000fe200000e0000 */
[----:B--2---:R-:W-:-:S03]  /*1ed0*/  @P0 FFMA.FTZ R160, R203, R164, R160 ;  /* 0x000000a4cba00223 */ /* 0x004fc600000100a0 */
[----:B------:R-:W0:Y:S01]  /*1ee0*/  SHFL.DOWN PT, R205, R199, 0x1, 0x1f ;  /* 0x08201f00c7cd7f89 */ /* 0x000e2200000e0000 */
[----:B---3--:R-:W-:Y:S01]  /*1ef0*/  @P0 FMUL.FTZ R203, R203, R162 ;  /* 0x000000a2cbcb0220 */ /* 0x008fe20000410000 */
[----:B------:R-:W-:Y:S02]  /*1f00*/  ISETP.GT.AND P0, PT, R31, 0x1e, PT ;  /* 0x0000001e1f00780c */ /* 0x000fe40003f04270 */
[----:B-----5:R-:W-:Y:S04]  /*1f10*/  SHFL.IDX PT, R162, R142, RZ, 0x1f ;  /* 0x00001fff8ea27589 */ /* 0x020fe800000e0000 */
[----:B------:R-:W-:Y:S04]  /*1f20*/  SHFL.UP PT, R160, R160, 0x1, RZ ;  /* 0x04200000a0a07989 */ /* 0x000fe800000e00ff */
[----:B------:R-:W1:Y:S04]  /*1f30*/  SHFL.UP PT, R203, R203, 0x1, RZ ;  /* 0x04200000cbcb7989 */ /* 0x000e6800000e00ff */
[----:B------:R-:W-:Y:S04]  /*1f40*/  SHFL.IDX PT, R154, R154, RZ, 0x1f ;  /* 0x00001fff9a9a7589 */ /* 0x000fe800000e0000 */
[----:B------:R-:W2:Y:S01]  /*1f50*/  SHFL.IDX PT, R199, R199, RZ, 0x1f ;  /* 0x00001fffc7c77589 */ /* 0x000ea200000e0000 */
[----:B0-----:R-:W-:Y:S01]  /*1f60*/  @P2 FFMA.FTZ R166, R205, R166, R168 ;  /* 0x000000a6cda62223 */ /* 0x001fe200000100a8 */
[----:B------:R-:W-:-:S03]  /*1f70*/  ISETP.NE.AND P2, PT, R30, RZ, PT ;  /* 0x000000ff1e00720c */ /* 0x000fc60003f45270 */
[----:B------:R-:W-:-:S04]  /*1f80*/  FFMA.FTZ R197, R166, R197, R150 ;  /* 0x000000c5a6c57223 */ /* 0x000fc80000010096 */
[----:B------:R-:W-:Y:S02]  /*1f90*/  FFMA.FTZ R195, R116, R197, R195 ;  /* 0x000000c574c37223 */ /* 0x000fe400000100c3 */
[----:B-1----:R-:W-:Y:S01]  /*1fa0*/  @P1 FFMA.FTZ R162, R203, R162, R160 ;  /* 0x000000a2cba21223 */ /* 0x002fe200000100a0 */
[----:B------:R-:W-:Y:S01]  /*1fb0*/  ISETP.NE.AND P1, PT, R31, RZ, PT ;  /* 0x000000ff1f00720c */ /* 0x000fe20003f25270 */
        /* <DEDUP_REMOVED lines=27> */
[----:B------:R-:W-:-:S02]  /*2170*/  FFMA.FTZ R114, R52, R205, RZ ;  /* 0x000000cd34727223 */ /* 0x000fc400000100ff */
[----:B------:R-:W-:Y:S02]  /*2180*/  FFMA.FTZ R170, R145, R168, R132 ;  /* 0x000000a891aa7223 */ /* 0x000fe40000010084 */
[C---:B------:R-:W-:Y:S02]  /*2190*/  FFMA.FTZ R120, -R82.reuse, R113, R205 ;  /* 0x0000007152787223 */ /* 0x040fe400000101cd */
[----:B------:R-:W-:Y:S02]  /*21a0*/  FMUL.FTZ R145, R82, R149 ;  /* 0x0000009552917220 */ /* 0x000fe40000410000 */
[----:B------:R-:W-:Y:S02]  /*21b0*/  FFMA.FTZ R122, R53, R183, R114 ;  /* 0x000000b7357a7223 */ /* 0x000fe40000010072 */
[C---:B------:R-:W-:Y:S02]  /*21c0*/  FFMA.FTZ R147, -R84.reuse, R115, R183 ;  /* 0x0000007354937223 */ /* 0x040fe400000101b7 */
[----:B------:R-:W-:-:S02]  /*21d0*/  FMUL.FTZ R114, R84, R155 ;  /* 0x0000009b54727220 */ /* 0x000fc40000410000 */
[----:B------:R-:W-:Y:S02]  /*21e0*/  FFMA.FTZ R124, R145, R120, RZ ;  /* 0x00000078917c7223 */ /* 0x000fe400000100ff */
        /* <DEDUP_REMOVED lines=33> */
[C---:B------:R-:W-:Y:S02]  /*2400*/  FMUL.FTZ R152, R102.reuse, R187 ;  /* 0x000000bb66987220 */ /* 0x040fe40000410000 */
[----:B------:R-:W-:-:S02]  /*2410*/  FFMA.FTZ R150, -R102, R135, R162 ;  /* 0x0000008766967223 */ /* 0x000fc400000101a2 */
[----:B------:R-:W-:Y:S02]  /*2420*/  FFMA.FTZ R157, R146, R148, R157 ;  /* 0x00000094929d7223 */ /* 0x000fe4000001009d */
[----:B------:R-:W-:Y:S02]  /*2430*/  FFMA.FTZ R164, R79, R166, R160 ;  /* 0x000000a64fa47223 */ /* 0x000fe400000100a0 */
[C---:B------:R-:W-:Y:S02]  /*2440*/  FMUL.FTZ R162, R104.reuse, R189 ;  /* 0x000000bd68a27220 */ /* 0x040fe40000410000 */
[----:B------:R-:W-:Y:S02]  /*2450*/  FFMA.FTZ R160, -R104, R133, R166 ;  /* 0x0000008568a07223 */ /* 0x000fe400000101a6 */
[----:B------:R-:W-:Y:S02]  /*2460*/  FFMA.FTZ R157, R152, R150, R157 ;  /* 0x00000096989d7223 */ /* 0x000fe4000001009d */
[----:B------:R-:W-:-:S02]  /*2470*/  FFMA.FTZ R166, R81, R168, R164 ;  /* 0x000000a851a67223 */ /* 0x000fc400000100a4 */
[C---:B------:R-:W-:Y:S02]  /*2480*/  FMUL.FTZ R161, R106.reuse, R143 ;  /* 0x0000008f6aa17220 */ /* 0x040fe40000410000 */
[----:B------:R-:W-:Y:S02]  /*2490*/  FFMA.FTZ R164, -R106, R131, R168 ;  /* 0x000000836aa47223 */ /* 0x000fe400000101a8 */
        /* <DEDUP_REMOVED lines=14> */
[----:B------:R-:W-:Y:S02]  /*2580*/  FFMA.FTZ R172, R170, R169, R157 ;  /* 0x000000a9aaac7223 */ /* 0x000fe4000001009d */
[----:B------:R-:W-:-:S02]  /*2590*/  FFMA.FTZ R15, R87, R201, R166 ;  /* 0x000000c9570f7223 */ /* 0x000fc400000100a6 */
[----:B------:R-:W-:Y:S01]  /*25a0*/  FADD.FTZ R72, R161, R72 ;  /* 0x00000048a1487221 */ /* 0x000fe20000010000 */
[----:B------:R-:W0:Y:S01]  /*25b0*/  SHFL.DOWN PT, R157, R172, 0x1, 0x1f ;  /* 0x08201f00ac9d7f89 */ /* 0x000e2200000e0000 */
[----:B------:R-:W-:Y:S02]  /*25c0*/  FMUL.FTZ R161, R112, R187 ;  /* 0x000000bb70a17220 */ /* 0x000fe40000410000 */
[----:B------:R-:W-:Y:S01]  /*25d0*/  FADD.FTZ R74, R116, R74 ;  /* 0x0000004a744a7221 */ /* 0x000fe20000010000 */
[----:B------:R-:W1:Y:S01]  /*25e0*/  SHFL.DOWN PT, R166, R15, 0x1, 0x1f ;  /* 0x08201f000fa67f89 */ /* 0x000e6200000e0000 */
[----:B------:R-:W-:Y:S02]  /*25f0*/  FMUL.FTZ R150, R150, R161 ;  /* 0x000000a196967220 */ /* 0x000fe40000410000 */
[C---:B--2---:R-:W-:Y:S02]  /*2600*/  FFMA.FTZ R13, R199.reuse, R13, R154 ;  /* 0x0000000dc70d7223 */ /* 0x044fe4000001009a */
[----:B------:R-:W-:-:S02]  /*2610*/  FMUL.FTZ R12, R199, R12 ;  /* 0x0000000cc70c7220 */ /* 0x000fc40000410000 */
[----:B------:R-:W-:Y:S02]  /*2620*/  FADD.FTZ R101, R118, R101 ;  /* 0x0000006576657221 */ /* 0x000fe40000010000 */
[----:B------:R-:W-:Y:S01]  /*2630*/  FFMA.FTZ R150, R135, R187, R150 ;  /* 0x000000bb87967223 */ /* 0x000fe20000010096 */
[----:B------:R2:W-:Y:S01]  /*2640*/  @!P2 STS.64 [UR4+0xee8], R12 ;  /* 0x000ee80cff00a988 */ /* 0x0005e20008000a04 */
[----:B------:R-:W-:Y:S02]  /*2650*/  FMUL.FTZ R135, R112, R143 ;  /* 0x0000008f70877220 */ /* 0x000fe40000410000 */
[----:B------:R-:W-:Y:S02]  /*2660*/  FADD.FTZ R103, R170, R103 ;  /* 0x00000067aa677221 */ /* 0x000fe40000010000 */
[----:B------:R-:W-:Y:S02]  /*2670*/  FMUL.FTZ R164, R164, R135 ;  /* 0x00000087a4a47220 */ /* 0x000fe40000410000 */
[----:B------:R-:W-:-:S02]  /*2680*/  FADD.FTZ R99, R162, R99 ;  /* 0x00000063a2637221 */ /* 0x000fc40000010000 */
[----:B------:R-:W-:Y:S02]  /*2690*/  FFMA.FTZ R131, R131, R143, R164 ;  /* 0x0000008f83837223 */ /* 0x000fe400000100a4 */
[----:B0-----:R-:W-:Y:S02]  /*26a0*/  @!P0 FADD.FTZ R172, R172, R157 ;  /* 0x0000009dacac8221 */ /* 0x001fe40000010000 */
[----:B--2---:R-:W-:Y:S02]  /*26b0*/  FMUL.FTZ R13, R112, R173 ;  /* 0x000000ad700d7220 */ /* 0x004fe40000410000 */
[----:B-1----:R-:W-:Y:S01]  /*26c0*/  @!P0 FADD.FTZ R15, R15, R166 ;  /* 0x000000a60f0f8221 */ /* 0x002fe20000010000 */
        /* <DEDUP_REMOVED lines=24> */
[----:B------:R-:W-:Y:S02]  /*2850*/  FMUL.FTZ R128, R128, R13 ;  /* 0x0000000d80807220 */ /* 0x000fe40000410000 */
[----:B------:R-:W-:Y:S02]  /*2860*/  FFMA.FTZ R133, R133, R189, R160 ;  /* 0x000000bd85857223 */ /* 0x000fe400000100a0 */
[----:B------:R-:W-:-:S02]  /*2870*/  FMUL.FTZ R13, R112, R163 ;  /* 0x000000a3700d7220 */ /* 0x000fc40000410000 */
[----:B------:R-:W-:Y:S02]  /*2880*/  FADD.FTZ R48, R133, R48 ;  /* 0x0000003085307221 */ /* 0x000fe40000010000 */
        /* <DEDUP_REMOVED lines=11> */
[----:B------:R-:W-:Y:S02]  /*2940*/  FMUL.FTZ R14, R169, R14 ;  /* 0x0000000ea90e7220 */ /* 0x000fe40000410000 */
[----:B------:R-:W-:-:S02]  /*2950*/  FADD.FTZ R43, R12, R43 ;  /* 0x0000002b0c2b7221 */ /* 0x000fc40000010000 */
[----:B------:R-:W-:Y:S02]  /*2960*/  FMUL.FTZ R122, R122, R13 ;  /* 0x0000000d7a7a7220 */ /* 0x000fe40000410000 */
[C---:B------:R-:W-:Y:S02]  /*2970*/  FMUL.FTZ R12, R112.reuse, R155 ;  /* 0x0000009b700c7220 */ /* 0x040fe40000410000 */
[----:B------:R-:W-:Y:S02]  /*2980*/  FMUL.FTZ R13, R112, R149 ;  /* 0x00000095700d7220 */ /* 0x000fe40000410000 */
[----:B------:R-:W-:Y:S02]  /*2990*/  FMUL.FTZ R12, R147, R12 ;  /* 0x0000000c930c7220 */ /* 0x000fe40000410000 */
[----:B------:R-:W-:Y:S02]  /*29a0*/  FMUL.FTZ R120, R120, R13 ;  /* 0x0000000d78787220 */ /* 0x000fe40000410000 */
[----:B------:R-:W-:-:S02]  /*29b0*/  FFMA.FTZ R137, R137, R185, R148 ;  /* 0x000000b989897223 */ /* 0x000fc40000010094 */
[----:B------:R-:W-:Y:S02]  /*29c0*/  FFMA.FTZ R144, R139, R173, R144 ;  /* 0x000000ad8b907223 */ /* 0x000fe40000010090 */
        /* <DEDUP_REMOVED lines=17> */
[----:B0-----:R-:W-:Y:S02]  /*2ae0*/  @!P0 FADD.FTZ R172, R172, R133 ;  /* 0x00000085acac8221 */ /* 0x001fe40000010000 */
[----:B------:R-:W-:Y:S02]  /*2af0*/  FADD.FTZ R46, R137, R46 ;  /* 0x0000002e892e7221 */ /* 0x000fe40000010000 */
[----:B-1----:R-:W-:Y:S01]  /*2b00*/  @!P0 FADD.FTZ R15, R15, R118 ;  /* 0x000000760f0f8221 */ /* 0x002fe20000010000 */
[----:B------:R-:W-:Y:S01]  /*2b10*/  MOV R14, R172 ;  /* 0x000000ac000e7202 */ /* 0x000fe20000000f00 */
[----:B------:R-:W-:-:S02]  /*2b20*/  FADD.FTZ R47, R150, R47 ;  /* 0x0000002f962f7221 */ /* 0x000fc40000010000 */
[----:B------:R-:W-:Y:S02]  /*2b30*/  FADD.FTZ R66, R134, R66 ;  /* 0x0000004286427221 */ /* 0x000fe40000010000 */
[----:B------:R0:W-:Y:S01]  /*2b40*/  @!P1 STS.64 [0x438], R14 ;  /* 0x0004380eff009388 */ /* 0x0001e20000000a00 */
        /* <DEDUP_REMOVED lines=25> */
[----:B------:R0:W-:Y:S04]  /*2ce0*/  @P0 STS [R80+0x1ae8], R13 ;  /* 0x001ae80d50000388 */ /* 0x0001e80000000800 */
[----:B------:R0:W-:Y:S04]  /*2cf0*/  STS [R80+0x16e8], R14 ;  /* 0x0016e80e50007388 */ /* 0x0001e80000000800 */
[----:B------:R0:W-:Y:S02]  /*2d00*/  @!P0 STS [R80+0x1ae8], R15 ;  /* 0x001ae80f50008388 */ /* 0x0001e40000000800 */
.L_x_5776:
[----:B0-----:R-:W-:Y:S05]  /*2d10*/  BSYNC B0 ;  /* 0x0000000000007941 */ /* 0x001fea0003800000 */
.L_x_5775:
[----:B------:R-:W-:Y:S01]  /*2d20*/  MOV R12, c[0x0][0x1c0] ;  /* 0x00007000000c7a02 */ /* 0x000fe20000000f00 */
[----:B------:R-:W-:Y:S01]  /*2d30*/  UIADD3 UR4, UR4, 0x8, URZ ;  /* 0x0000000804047890 */ /* 0x000fe2000fffe03f */
[----:B------:R-:W-:-:S02]  /*2d40*/  MOV R13, c[0x0][0x1c4] ;  /* 0x00007100000d7a02 */ /* 0x000fc40000000f00 */
[----:B------:R-:W-:Y:S02]  /*2d50*/  LEA R76, P0, R12, R76, 0x2 ;  /* 0x0000004c0c4c7211 */ /* 0x000fe400078010ff */
[----:B------:R-:W-:Y:S02]  /*2d60*/  IADD3 R158, R158, 0x1, RZ ;  /* 0x000000019e9e7810 */ /* 0x000fe40007ffe0ff */
[----:B------:R-:W-:Y:S02]  /*2d70*/  LEA.HI.X R105, R12, R105, R13, 0x2, P0 ;  /* 0x000000690c697211 */ /* 0x000fe400000f140d */
[----:B------:R-:W-:Y:S02]  /*2d80*/  ISETP.GE.AND P0, PT, R158, c[0x0][0x16c], PT ;  /* 0x00005b009e007a0c */ /* 0x000fe40003f06270 */
[----:B------:R-:W-:Y:S02]  /*2d90*/  MOV R12, c[0x0][0x1a0] ;  /* 0x00006800000c7a02 */ /* 0x000fe40000000f00 */
[----:B------:R-:W-:-:S02]  /*2da0*/  MOV R14, c[0x0][0x188] ;  /* 0x00006200000e7a02 */ /* 0x000fc40000000f00 */
[----:B------:R-:W-:Y:S02]  /*2db0*/  IADD3 R78, P3, R78, 0x8, RZ ;  /* 0x000000084e4e7810 */ /* 0x000fe40007f7e0ff */
[----:B------:R-:W-:Y:S02]  /*2dc0*/  MOV R13, c[0x0][0x1a4] ;  /* 0x00006900000d7a02 */ /* 0x000fe40000000f00 */
[----:B------:R-:W-:Y:S02]  /*2dd0*/  MOV R15, c[0x0][0x18c] ;  /* 0x00006300000f7a02 */ /* 0x000fe40000000f00 */
[----:B------:R-:W-:Y:S02]  /*2de0*/  LEA R18, P1, R12, R18, 0x2 ;  /* 0x000000120c127211 */ /* 0x000fe400078210ff */
[----:B------:R-:W-:Y:S02]  /*2df0*/  LEA R16, P2, R14, R16, 0x2 ;  /* 0x000000100e107211 */ /* 0x000fe400078410ff */
[----:B------:R-:W-:-:S02]  /*2e00*/  LEA.HI.X R19, R12, R19, R13, 0x2, P1 ;  /* 0x000000130c137211 */ /* 0x000fc400008f140d */
[----:B------:R-:W-:Y:S02]  /*2e10*/  LEA.HI.X R17, R14, R17, R15, 0x2, P2 ;  /* 0x000000110e117211 */ /* 0x000fe400010f140f */
[----:B------:R-:W-:Y:S02]  /*2e20*/  IADD3 R80, R80, 0x4, RZ ;  /* 0x0000000450507810 */ /* 0x000fe40007ffe0ff */
[----:B------:R-:W-:Y:S02]  /*2e30*/  IADD3 R111, R111, 0x1, RZ ;  /* 0x000000016f6f7810 */ /* 0x000fe40007ffe0ff */
[----:B------:R-:W-:Y:S01]  /*2e40*/  IADD3.X R107, RZ, R107, RZ, P3, !PT ;  /* 0x0000006bff6b7210 */ /* 0x000fe20001ffe4ff */
[----:B------:R-:W-:Y:S01]  /*2e50*/  @P0 CALL.REL.NOINC `(.L_x_5772) ;  /* 0x0000001000000944 */ /* 0x000fe20003c00000 */
[----:B------:R-:W-:Y:S05]  /*2e60*/  BRA `(.L_x_5777) ;  /* 0xffffe24000007947 */ /* 0x000fea000383ffff */
.L_x_5772:
[----:B------:R-:W-:Y:S01]  /*2e70*/  BAR.SYNC.DEFER_BLOCKING 0x0 ;  /* 0x0000000000007b1d */ /* 0x000fe20000010000 */
[----:B------:R-:W-:Y:S01]  /*2e80*/  F2FP.PACK_AB R94, R93, R64 ;  /* 0x000000405d5e723e */ /* 0x000fe200000000ff */
[----:B------:R-:W-:Y:S01]  /*2e90*/  IMAD R5, R27, c[0x0][0x2d8], RZ ;  /* 0x0000b6001b057a24 */ /* 0x000fe200078e02ff */
[----:B------:R-:W-:Y:S01]  /*2ea0*/  F2FP.PACK_AB R102, R101, R72 ;  /* 0x000000486566723e */ /* 0x000fe200000000ff */
[----:B------:R-:W-:Y:S01]  /*2eb0*/  IMAD R8, R26, c[0x0][0x2e0], RZ ;  /* 0x0000b8001a087a24 */ /* 0x000fe200078e02ff */
[----:B------:R-:W-:Y:S01]  /*2ec0*/  F2FP.PACK_AB R95, R95, R66 ;  /* 0x000000425f5f723e */ /* 0x000fe200000000ff */
[----:B------:R-:W-:Y:S01]  /*2ed0*/  IMAD R9, R28, c[0x0][0x2dc], R5 ;  /* 0x0000b7001c097a24 */ /* 0x000fe200078e0205 */
[----:B------:R-:W-:Y:S01]  /*2ee0*/  F2FP.PACK_AB R93, R91, R62 ;  /* 0x0000003e5b5d723e */ /* 0x000fe200000000ff */
[----:B------:R-:W-:Y:S01]  /*2ef0*/  IMAD R11, R25, c[0x0][0x2e4], R8 ;  /* 0x0000b900190b7a24 */ /* 0x000fe200078e0208 */
[----:B------:R-:W-:-:S02]  /*2f00*/  F2FP.PACK_AB R92, R89, R60 ;  /* 0x0000003c595c723e */ /* 0x000fc400000000ff */
[----:B------:R-:W-:Y:S02]  /*2f10*/  F2FP.PACK_AB R103, R103, R74 ;  /* 0x0000004a6767723e */ /* 0x000fe400000000ff */
[----:B------:R-:W-:Y:S02]  /*2f20*/  F2FP.PACK_AB R101, R99, R70 ;  /* 0x000000466365723e */ /* 0x000fe400000000ff */
[----:B------:R-:W-:Y:S02]  /*2f30*/  F2FP.PACK_AB R100, R97, R68 ;  /* 0x000000446164723e */ /* 0x000fe400000000ff */
[----:B------:R-:W-:Y:S02]  /*2f40*/  IADD3 R52, R38, -0x1, RZ ;  /* 0xffffffff26347810 */ /* 0x000fe40007ffe0ff */
[----:B------:R-:W-:Y:S02]  /*2f50*/  F2FP.PACK_AB R57, R77, R58 ;  /* 0x0000003a4d39723e */ /* 0x000fe400000000ff */
[----:B------:R-:W-:-:S02]  /*2f60*/  SHF.L.U32 R6, R52, 0x9, RZ ;  /* 0x0000000934067819 */ /* 0x000fc400000006ff */
[----:B------:R-:W-:Y:S01]  /*2f70*/  F2FP.PACK_AB R59, R51, R50 ;  /* 0x00000032333b723e */ /* 0x000fe200000000ff */
[----:B------:R-:W-:Y:S01]  /*2f80*/  STS.128 [R41], R92 ;  /* 0x0000005c29007388 */ /* 0x000fe20000000c00 */
[----:B------:R-:W-:Y:S02]  /*2f90*/  SHF.R.S32.HI R7, RZ, 0x1f, R6 ;  /* 0x0000001fff077819 */ /* 0x000fe40000011406 */
[----:B------:R-:W-:Y:S01]  /*2fa0*/  F2FP.PACK_AB R63, R45, R44 ;  /* 0x0000002c2d3f723e */ /* 0x000fe200000000ff */
[----:B------:R-:W-:Y:S01]  /*2fb0*/  STS.128 [R41+0x10], R100 ;  /* 0x0000106429007388 */ /* 0x000fe20000000c00 */
[----:B------:R-:W-:-:S06]  /*2fc0*/  NOP ;  /* 0x0000000000007918 */ /* 0x000fcc0000000000 */
[----:B------:R-:W0:Y:S01]  /*2fd0*/  LDS.128 R12, [R31.X16] ;  /* 0x000000001f0c7984 */ /* 0x000e22000000cc00 */
[--C-:B------:R-:W-:Y:S01]  /*2fe0*/  IMAD.WIDE.U32 R4, R28, c[0x0][0x2d8], R6.reuse ;  /* 0x0000b6001c047a25 */ /* 0x100fe200078e0006 */
[----:B------:R-:W-:Y:S02]  /*2ff0*/  F2FP.PACK_AB R62, R43, R42 ;  /* 0x0000002a2b3e723e */ /* 0x000fe400000000ff */
[----:B------:R-:W1:Y:S01]  /*3000*/  LDS.128 R16, [R31.X16+0x200] ;  /* 0x000200001f107984 */ /* 0x000e62000000cc00 */
[----:B------:R-:W-:Y:S01]  /*3010*/  F2FP.PACK_AB R61, R48, R47 ;  /* 0x0000002f303d723e */ /* 0x000fe200000000ff */
[----:B------:R-:W-:Y:S01]  /*3020*/  IMAD.WIDE.U32 R6, R28, c[0x0][0x2f8], R6 ;  /* 0x0000be001c067a25 */ /* 0x000fe200078e0006 */
[----:B------:R-:W-:Y:S02]  /*3030*/  IADD3 R5, R5, R9, RZ ;  /* 0x0000000905057210 */ /* 0x000fe40007ffe0ff */
[----:B------:R-:W-:Y:S01]  /*3040*/  F2FP.PACK_AB R60, R46, R49 ;  /* 0x000000312e3c723e */ /* 0x000fe200000000ff */
[----:B------:R-:W-:Y:S01]  /*3050*/  FADD.FTZ R9, R40, R75 ;  /* 0x0000004b28097221 */ /* 0x000fe20000010000 */
[----:B------:R-:W-:Y:S01]  /*3060*/  IADD3 R36, P1, R36, -0x400, RZ ;  /* 0xfffffc0024247810 */ /* 0x000fe20007f3e0ff */
[----:B------:R-:W-:Y:S01]  /*3070*/  IMAD.WIDE.U32 R4, R25, c[0x0][0x2e0], R4 ;  /* 0x0000b80019047a25 */ /* 0x000fe200078e0004 */
[----:B------:R-:W-:-:S02]  /*3080*/  IADD3 R34, P2, R34, -0x400, RZ ;  /* 0xfffffc0022227810 */ /* 0x000fc40007f5e0ff */
[----:B------:R-:W-:Y:S01]  /*3090*/  IADD3 R32, P3, R32, -0x400, RZ ;  /* 0xfffffc0020207810 */ /* 0x000fe20007f7e0ff */
[----:B------:R-:W-:Y:S01]  /*30a0*/  FADD.FTZ R9, R9, R56 ;  /* 0x0000003809097221 */ /* 0x000fe20000010000 */
[----:B------:R-:W-:Y:S02]  /*30b0*/  IADD3 R5, R5, R11, RZ ;  /* 0x0000000b05057210 */ /* 0x000fe40007ffe0ff */
[----:B------:R-:W-:Y:S01]  /*30c0*/  LEA R8, P0, R4, c[0x0][0x330], 0x1 ;  /* 0x0000cc0004087a11 */ /* 0x000fe200078008ff */
[----:B------:R-:W-:Y:S01]  /*30d0*/  FADD.FTZ R10, R9, R58 ;  /* 0x0000003a090a7221 */ /* 0x000fe20000010000 */
[----:B------:R-:W-:Y:S02]  /*30e0*/  F2FP.PACK_AB R56, R56, R75 ;  /* 0x0000004b3838723e */ /* 0x000fe400000000ff */
[----:B------:R-:W-:Y:S01]  /*30f0*/  LEA.HI.X R9, R4, c[0x0][0x334], R5, 0x1, P0 ;  /* 0x0000cd0004097a11 */ /* 0x000fe200000f0c05 */
[----:B------:R-:W-:Y:S01]  /*3100*/  FADD.FTZ R10, R10, R77 ;  /* 0x0000004d0a0a7221 */ /* 0x000fe20000010000 */
[----:B------:R-:W-:-:S02]  /*3110*/  F2FP.PACK_AB R58, R54, R65 ;  /* 0x00000041363a723e */ /* 0x000fc400000000ff */
[----:B------:R-:W-:Y:S01]  /*3120*/  IADD3.X R37, R37, -0x1, RZ, P1, !PT ;  /* 0xffffffff25257810 */ /* 0x000fe20000ffe4ff */
[----:B------:R-:W-:Y:S01]  /*3130*/  IMAD.WIDE R4, R39, 0x10, R8 ;  /* 0x0000001027047825 */ /* 0x000fe200078e0208 */
[----:B------:R-:W-:Y:S02]  /*3140*/  IADD3.X R35, R35, -0x1, RZ, P2, !PT ;  /* 0xffffffff23237810 */ /* 0x000fe400017fe4ff */
[----:B------:R-:W-:Y:S01]  /*3150*/  IADD3.X R33, R33, -0x1, RZ, P3, !PT ;  /* 0xffffffff21217810 */ /* 0x000fe20001ffe4ff */
[----:B------:R-:W-:Y:S02]  /*3160*/  IMAD R9, R27, c[0x0][0x2f8], RZ ;  /* 0x0000be001b097a24 */ /* 0x000fe400078e02ff */
[----:B------:R-:W-:Y:S02]  /*3170*/  FADD.FTZ R65, R10, R65 ;  /* 0x000000410a417221 */ /* 0x000fe40000010000 */
[----:B------:R-:W-:Y:S02]  /*3180*/  IMAD R9, R28, c[0x0][0x2fc], R9 ;  /* 0x0000bf001c097a24 */ /* 0x000fe400078e0209 */
[----:B------:R-:W-:Y:S01]  /*3190*/  FADD.FTZ R65, R65, R54 ;  /* 0x0000003641417221 */ /* 0x000fe20000010000 */
[----:B0-----:R-:W-:Y:S02]  /*31a0*/  STG.E.128 [R4.64], R12 ;  /* 0x0000000c04007986 */ /* 0x001fe4000c101d06 */
[----:B------:R-:W-:Y:S01]  /*31b0*/  IADD3 R7, R7, R9, RZ ;  /* 0x0000000907077210 */ /* 0x000fe20007ffe0ff */
[----:B------:R-:W-:Y:S01]  /*31c0*/  FADD.FTZ R50, R65, R50 ;  /* 0x0000003241327221 */ /* 0x000fe20000010000 */
[----:B-1----:R0:W-:Y:S03]  /*31d0*/  STG.E.128 [R4.64+0x200], R16 ;  /* 0x0002001004007986 */ /* 0x0021e6000c101d06 */
        /* <DEDUP_REMOVED lines=9> */
[----:B------:R-:W-:Y:S04]  /*3270*/  STS.128 [R41], R56 ;  /* 0x0000003829007388 */ /* 0x000fe80000000c00 */
[----:B------:R-:W-:Y:S01]  /*3280*/  IADD3 R5, R5, R9, RZ ;  /* 0x0000000905057210 */ /* 0x000fe20007ffe0ff */
[----:B------:R-:W-:Y:S01]  /*3290*/  FADD.FTZ R42, R47, R42 ;  /* 0x0000002a2f2a7221 */ /* 0x000fe20000010000 */
[----:B------:R-:W-:Y:S01]  /*32a0*/  LEA R6, P0, R4, c[0x0][0x340], 0x1 ;  /* 0x0000d00004067a11 */ /* 0x000fe200078008ff */
[----:B------:R-:W-:Y:S01]  /*32b0*/  STS.128 [R41+0x10], R60 ;  /* 0x0000103c29007388 */ /* 0x000fe20000000c00 */
        /* <DEDUP_REMOVED lines=9> */
[----:B------:R-:W-:Y:S01]  /*3350*/  FADD.FTZ R40, R40, R45 ;  /* 0x0000002d28287221 */ /* 0x000fe20000010000 */
[----:B0-----:R0:W-:Y:S04]  /*3360*/  STG.E.128 [R4.64], R68 ;  /* 0x0000004404007986 */ /* 0x0011e8000c101d06 */
[----:B-1----:R0:W-:Y:S01]  /*3370*/  STG.E.128 [R4.64+0x200], R72 ;  /* 0x0002004804007986 */ /* 0x0021e2000c101d06 */
[----:B------:R-:W-:Y:S01]  /*3380*/  @!P0 CALL.REL.NOINC `(.L_x_5771) ;  /* 0x0000001000008944 */ /* 0x000fe20003c00000 */
[----:B------:R-:W-:Y:S05]  /*3390*/  BRA `(.L_x_5778) ;  /* 0xffffd1d000007947 */ /* 0x000fea000383ffff */
.L_x_5771:
[----:B------:R-:W-:Y:S02]  /*33a0*/  ISETP.NE.U32.AND P0, PT, RZ, c[0x0][0x328], PT ;  /* 0x0000ca00ff007a0c */ /* 0x000fe40003f05070 */
[----:B------:R-:W-:Y:S02]  /*33b0*/  ISETP.NE.U32.AND P2, PT, RZ, c[0x0][0x348], PT ;  /* 0x0000d200ff007a0c */ /* 0x000fe40003f45070 */
[----:B------:R-:W-:-:S02]  /*33c0*/  ISETP.NE.AND.EX P1, PT, RZ, c[0x0][0x32c], PT, P0 ;  /* 0x0000cb00ff007a0c */ /* 0x000fc40003f25300 */
[----:B------:R-:W-:-:S11]  /*33d0*/  ISETP.NE.AND.EX P0, PT, RZ, c[0x0][0x34c], PT, P2 ;  /* 0x0000d300ff007a0c */ /* 0x000fd60003f05320 */
[----:B------:R-:W-:Y:S05]  /*33e0*/  @!P1 BRA `(.L_x_5779) ;  /* 0x0000014000009947 */ /* 0x000fea0003800000 */
[----:B-----5:R-:W1:Y:S01]  /*33f0*/  SHFL.DOWN P1, R0, R29, 0x1, 0x1f ;  /* 0x08201f001d007f89 */ /* 0x020e620000020000 */
[----:B------:R-:W-:Y:S03]  /*3400*/  BSSY B0, `(.L_x_5779) ;  /* 0x0000012000007945 */ /* 0x000fe60003800000 */
[----:B------:R-:W2:Y:S01]  /*3410*/  S2R R8, SR_LANEID ;  /* 0x0000000000087919 */ /* 0x000ea20000000000 */
[----:B-1----:R-:W-:Y:S01]  /*3420*/  @P1 FADD R0, R0, R29 ;  /* 0x0000001d00001221 */ /* 0x002fe20000000000 */
[----:B--2---:R-:W-:-:S04]  /*3430*/  ISETP.NE.AND P2, PT, R8, RZ, PT ;  /* 0x000000ff0800720c */ /* 0x004fc80003f45270 */
[----:B0-----:R-:W0:Y:S04]  /*3440*/  SHFL.DOWN P1, R5, R0, 0x2, 0x1f ;  /* 0x08401f0000057f89 */ /* 0x001e280000020000 */
        /* <DEDUP_REMOVED lines=13> */
.L_x_5780:
[----:B0-----:R-:W-:Y:S05]  /*3520*/  BSYNC B0 ;  /* 0x0000000000007941 */ /* 0x001fea0003800000 */
.L_x_5779:
        /* <DEDUP_REMOVED lines=8> */
[----:B-----5:R-:W0:Y:S02]  /*35b0*/  SHFL.DOWN P0, R0, R5, 0x2, 0x1f ;  /* 0x08401f0005007f89 */ /* 0x020e240000000000 */
        /* <DEDUP_REMOVED lines=14> */
.L_x_5782:
[----:B------:R-:W1:Y:S02]  /*36a0*/  S2R R21, SR_TID.X ;  /* 0x0000000000157919 */ /* 0x000e640000002100 */
.L_x_5783:
[----:B0-----:R-:W-:Y:S05]  /*36b0*/  BSYNC B0 ;  /* 0x0000000000007941 */ /* 0x001fea0003800000 */
.L_x_5781:
[----:B-1----:R-:W-:-:S13]  /*36c0*/  ISETP.GE.AND P0, PT, R21, c[0x0][0x16c], PT ;  /* 0x00005b0015007a0c */ /* 0x002fda0003f06270 */
[----:B------:R-:W-:Y:S05]  /*36d0*/  @P0 EXIT ;  /* 0x000000000000094d */ /* 0x000fea0003800000 */
[C---:B-----5:R-:W-:Y:S02]  /*36e0*/  IMAD R0, R26.reuse, c[0x0][0x2c8], RZ ;  /* 0x0000b2001a007a24 */ /* 0x060fe400078e02ff */
        /* <DEDUP_REMOVED lines=19> */
.L_x_5784:
        /* <DEDUP_REMOVED lines=55> */
.L_x_5785:
        /* <DEDUP_REMOVED lines=15> */
.L_x_9084:


//--------------------- .text._Z25selective_scan_bwd_kernelI32Selective_Scan_bwd_kernel_traitsILi32ELi16ELb1ELb0ELb0ELb0ELb1EN3c104HalfEfEEv12SSMParamsBwd --------------------------
	.section	.text._Z25selective_scan_bwd_kernelI32Selective_Scan_bwd_kernel_traitsILi32ELi16ELb1ELb0ELb0ELb0ELb1EN3c104HalfEfEEv12SSMParamsBwd,"ax",@progbits
	.sectioninfo	@"SHI_REGISTERS=210"
	.align	128
        .global         _Z25selective_scan_bwd_kernelI32Selective_Scan_bwd_kernel_traitsILi32ELi16ELb1ELb0ELb0ELb0ELb1EN3c104HalfEfEEv12SSMParamsBwd
        .type           _Z25selective_scan_bwd_kernelI32Selective_Scan_bwd_kernel_traitsILi32ELi16ELb1ELb0ELb0ELb0ELb1EN3c104HalfEfEEv12SSMParamsBwd,@function
        .size           _Z25selective_scan_bwd_kernelI32Selective_Scan_bwd_kernel_traitsILi32ELi16ELb1ELb0ELb0ELb0ELb1EN3c104HalfEfEEv12SSMParamsBwd,(.L_x_9085 - _Z25selective_scan_bwd_kernelI32Selective_Scan_bwd_kernel_traitsILi32ELi16ELb1ELb0ELb0ELb0ELb1EN3c104HalfEfEEv12SSMParamsBwd)
        .other          _Z25selective_scan_bwd_kernelI32Selective_Scan_bwd_kernel_traitsILi32ELi16ELb1ELb0ELb0ELb0ELb1EN3c104HalfEfEEv12SSMParamsBwd,@"STO_CUDA_ENTRY STV_DEFAULT"
_Z25selective_scan_bwd_kernelI32Selective_Scan_bwd_kernel_traitsILi32ELi16ELb1ELb0ELb0ELb0ELb1EN3c104HalfEfEEv12SSMParamsBwd:
.text._Z25selective_scan_bwd_kernelI32Selective_Scan_bwd_kernel_traitsILi32ELi16ELb1ELb0ELb0ELb0ELb1EN3c104HalfEfEEv12SSMParamsBwd:
        /* <DEDUP_REMOVED lines=36> */
[C---:B------:R-:W-:Y:S01]  /*0240*/  IMAD.WIDE.U32 R2, R58.reuse, c[0x0][0x1d8], R2 ;  /* 0x000076003a027a25 */ /* 0x040fe200078e0002 */
        /* <DEDUP_REMOVED lines=27> */
[----:B------:R-:W-:Y:S02]  /*0400*/  @P0 MOV R41, 0x8 ;  /* 0x0000000800290802 */ /* 0x000fe40000000f00 */
[----:B------:R-:W-:Y:S02]  /*0410*/  LEA.HI.X R49, R49, c[0x0][0x244], R2, 0x1, P4 ;  /* 0x0000910031317a11 */ /* 0x000fe400020f0c02 */
[----:B------:R-:W-:Y:S01]  /*0420*/  LEA.HI.X R47, R47, c[0x0][0x24c], R4, 0x1, P5 ;  /* 0x000093002f2f7a11 */ /* 0x000fe200028f0c04 */
[----:B------:R-:W-:Y:S01]  /*0430*/  @P0 IMAD.WIDE R40, R0, R41, c[0x0][0x260] ;  /* 0x0000980000280625 */ /* 0x000fe200078e0229 */
[----:B------:R-:W-:Y:S01]  /*0440*/  LEA R44, P6, R9, c[0x0][0x308], 0x1 ;  /* 0x0000c200092c7a11 */ /* 0x000fe200078c08ff */
[----:B------:R-:W-:Y:S01]  /*0450*/  @!P0 CS2R R40, SRZ ;  /* 0x0000000000288805 */ /* 0x000fe2000001ff00 */
[C---:B------:R-:W-:Y:S02]  /*0460*/  @P1 LEA R38, P4, R58.reuse, c[0x0][0x328], 0x2 ;  /* 0x0000ca003a261a11 */ /* 0x040fe400078810ff */
[----:B------:R-:W-:-:S02]  /*0470*/  @P2 LEA R36, P5, R58, c[0x0][0x348], 0x2 ;  /* 0x0000d2003a242a11 */ /* 0x000fc400078a10ff */
        /* <DEDUP_REMOVED lines=9> */
[C---:B0-----:R-:W-:Y:S02]  /*0510*/  SHF.L.U32 R0, R51.reuse, 0x1, RZ ;  /* 0x0000000133007819 */ /* 0x041fe400000006ff */
[----:B------:R-:W-:Y:S02]  /*0520*/  LOP3.LUT R144, R51, 0x1f, RZ, 0xc0, !PT ;  /* 0x0000001f33907812 */ /* 0x000fe400078ec0ff */
[----:B------:R-:W-:-:S04]  /*0530*/  LOP3.LUT R0, R0, 0xffffffc0, RZ, 0xc0, !PT ;  /* 0xffffffc000007812 */ /* 0x000fc800078ec0ff */
[----:B-1----:R-:W-:-:S04]  /*0540*/  LOP3.LUT R42, R0, 0x1f, R51, 0xf8, !PT ;  /* 0x0000001f002a7812 */ /* 0x002fc800078ef833 */
.L_x_5794:
[----:B------:R-:W-:Y:S01]  /*0550*/  BAR.SYNC.DEFER_BLOCKING 0x0 ;  /* 0x0000000000007b1d */ /* 0x000fe20000010000 */
[----:B0-----:R-:W-:-:S05]  /*0560*/  IMAD.WIDE R2, R42, 0x10, R48 ;  /* 0x000000102a027825 */ /* 0x001fca00078e0230 */
[----:B------:R-:W2:Y:S04]  /*0570*/  LDG.E.128 R12, [R2.64] ;  /* 0x00000006020c7981 */ /* 0x000ea8000c1e1d00 */
[----:B------:R-:W3:Y:S01]  /*0580*/  LDG.E.128 R16, [R2.64+0x200] ;  /* 0x0002000602107981 */ /* 0x000ee2000c1e1d00 */
[----:B------:R-:W-:Y:S01]  /*0590*/  SHF.L.U32 R0, R50, 0x5, RZ ;  /* 0x0000000532007819 */ /* 0x000fe200000006ff */
[----:B------:R-:W-:Y:S02]  /*05a0*/  IMAD.WIDE R20, R42, 0x10, R46 ;  /* 0x000000102a147825 */ /* 0x000fe400078e022e */
[----:B--2---:R-:W-:Y:S04]  /*05b0*/  STS.128 [R50.X16], R12 ;  /* 0x0000000c32007388 */ /* 0x004fe8000000cc00 */
[----:B---3--:R-:W-:Y:S01]  /*05c0*/  STS.128 [R50.X16+0x200], R16 ;  /* 0x0002001032007388 */ /* 0x008fe2000000cc00 */
[----:B------:R-:W-:-:S06]  /*05d0*/  NOP ;  /* 0x0000000000007918 */ /* 0x000fcc0000000000 */
[----:B------:R-:W0:Y:S04]  /*05e0*/  LDS.128 R4, [R0] ;  /* 0x0000000000047984 */ /* 0x000e280000000c00 */
        /* <DEDUP_REMOVED lines=11> */
[----:B------:R-:W3:Y:S04]  /*06a0*/  LDG.E.128 R60, [R22.64] ;  /* 0x00000006163c7981 */ /* 0x000ee8000c1e1d00 */
[----:B------:R-:W4:Y:S01]  /*06b0*/  LDG.E.128 R68, [R22.64+0x200] ;  /* 0x0002000616447981 */ /* 0x000f22000c1e1d00 */
        /* <DEDUP_REMOVED lines=13> */
[----:B---3--:R-:W-:Y:S04]  /*0790*/  STS.128 [R50.X16], R60 ;  /* 0x0000003c32007388 */ /* 0x008fe8000000cc00 */
[----:B----4-:R-:W-:Y:S01]  /*07a0*/  STS.128 [R50.X16+0x200], R68 ;  /* 0x0002004432007388 */ /* 0x010fe2000000cc00 */
[----:B------:R-:W-:-:S06]  /*07b0*/  NOP ;  /* 0x0000000000007918 */ /* 0x000fcc0000000000 */
[----:B------:R-:W1:Y:S04]  /*07c0*/  LDS.128 R64, [R0] ;  /* 0x0000000000407984 */ /* 0x000e680000000c00 */
[----:B------:R-:W-:Y:S04]  /*07d0*/  LDS.128 R20, [R0+0x10] ;  /* 0x0000100000147984 */ /* 0x000fe80000000c00 */
[----:B------:R-:W-:Y:S06]  /*07e0*/  BAR.SYNC.DEFER_BLOCKING 0x0 ;  /* 0x0000000000007b1d */ /* 0x000fec0000010000 */
[----:B------:R-:W3:Y:S04]  /*07f0*/  LDG.E.128 R72, [R24.64] ;  /* 0x0000000618487981 */ /* 0x000ee8000c1e1d00 */
[----:B------:R-:W4:Y:S01]  /*0800*/  LDG.E.128 R80, [R24.64+0x200] ;  /* 0x0002000618507981 */ /* 0x000f22000c1e1d00 */
        /* <DEDUP_REMOVED lines=11> */
[----:B---3--:R0:W-:Y:S04]  /*08c0*/  STS.128 [R50.X16], R72 ;  /* 0x0000004832007388 */ /* 0x0081e8000000cc00 */
[----:B----4-:R3:W-:Y:S01]  /*08d0*/  STS.128 [R50.X16+0x200], R80 ;  /* 0x0002005032007388 */ /* 0x0107e2000000cc00 */
[----:B------:R-:W-:-:S06]  /*08e0*/  NOP ;  /* 0x0000000000007918 */ /* 0x000fcc0000000000 */
[----:B------:R-:W4:Y:S04]  /*08f0*/  LDS.128 R60, [R0] ;  /* 0x00000000003c7984 */ /* 0x000f280000000c00 */
[----:B------:R-:W4:Y:S04]  /*0900*/  LDS.128 R24, [R0+0x10] ;  /* 0x0000100000187984 */ /* 0x000f280000000c00 */
[----:B------:R-:W-:Y:S06]  /*0910*/  BAR.SYNC.DEFER_BLOCKING 0x0 ;  /* 0x0000000000007b1d */ /* 0x000fec0000010000 */
[----:B--2---:R4:W2:Y:S04]  /*0920*/  LDG.E.128 R32, [R30.64] ;  /* 0x000000061e207981 */ /* 0x0048a8000c1e1d00 */
[----:B------:R4:W2:Y:S01]  /*0930*/  LDG.E.128 R76, [R30.64+0x200] ;  /* 0x000200061e4c7981 */ /* 0x0008a2000c1e1d00 */
[----:B0-----:R-:W-:Y:S01]  /*0940*/  HADD2.F32 R72, -RZ, R4.H0_H0 ;  /* 0x20000004ff487230 */ /* 0x001fe20000004100 */
[----:B------:R-:W-:Y:S01]  /*0950*/  IMAD R74, R53, c[0x0][0x2e8], RZ ;  /* 0x0000ba00354a7a24 */ /* 0x000fe200078e02ff */
[----:B-1----:R-:W-:Y:S01]  /*0960*/  HADD2.F32 R94, -RZ, R66.H0_H0 ;  /* 0x20000042ff5e7230 */ /* 0x002fe20000004100 */
[----:B---3--:R-:W-:Y:S01]  /*0970*/  IMAD.WIDE.U32 R82, R55, c[0x0][0x2e8], R2 ;  /* 0x0000ba0037527a25 */ /* 0x008fe200078e0002 */
[----:B----4-:R-:W-:-:S02]  /*0980*/  HADD2.F32 R69, -RZ, R60.H0_H0 ;  /* 0x2000003cff457230 */ /* 0x010fc40000004100 */
        /* <DEDUP_REMOVED lines=9> */
[----:B------:R-:W-:Y:S01]  /*0a20*/  FMUL.FTZ R61, R75, -1.4426950216293334961 ;  /* 0xbfb8aa3b4b3d7820 */ /* 0x000fe20000410000 */
[--C-:B------:R-:W-:Y:S01]  /*0a30*/  HADD2.F32 R89, -RZ, R63.reuse.H0_H0 ;  /* 0x2000003fff597230 */ /* 0x100fe20000004100 */
[----:B------:R-:W-:Y:S01]  /*0a40*/  FMUL.FTZ R70, R87, -1.4426950216293334961 ;  /* 0xbfb8aa3b57467820 */ /* 0x000fe20000410000 */
[----:B------:R-:W-:Y:S01]  /*0a50*/  HADD2.F32 R90, -RZ, R63.H1_H1 ;  /* 0x3000003fff5a7230 */ /* 0x000fe20000004100 */
[----:B------:R-:W-:Y:S01]  /*0a60*/  FMUL.FTZ R62, R88, -1.4426950216293334961 ;  /* 0xbfb8aa3b583e7820 */ /* 0x000fe20000410000 */
[----:B------:R-:W-:-:S02]  /*0a70*/  HADD2.F32 R93, -RZ, R24.H0_H0 ;  /* 0x20000018ff5d7230 */ /* 0x000fc40000004100 */
[----:B------:R-:W1:Y:S01]  /*0a80*/  MUFU.EX2 R59, R59 ;  /* 0x0000003b003b7308 */ /* 0x000e620000000800 */
[----:B------:R-:W-:Y:S02]  /*0a90*/  HADD2.F32 R96, -RZ, R66.H1_H1 ;  /* 0x30000042ff607230 */ /* 0x000fe40000004100 */
[----:B------:R-:W-:Y:S01]  /*0aa0*/  FMUL.FTZ R66, R93, -1.4426950216293334961 ;  /* 0xbfb8aa3b5d427820 */ /* 0x000fe20000410000 */
[----:B------:R-:W-:Y:S02]  /*0ab0*/  HADD2.F32 R81, -RZ, R5.H1_H1 ;  /* 0x30000005ff517230 */ /* 0x000fe40000004100 */
[----:B------:R-:W-:Y:S01]  /*0ac0*/  HADD2.F32 R95, -RZ, R24.H1_H1 ;  /* 0x30000018ff5f7230 */ /* 0x000fe20000004100 */
[----:B0-----:R-:W-:Y:S01]  /*0ad0*/  FADD.FTZ R30, R29, 1 ;  /* 0x3f8000001d1e7421 */ /* 0x001fe20000010000 */
[----:B------:R-:W0:Y:S01]  /*0ae0*/  MUFU.EX2 R60, R60 ;  /* 0x0000003c003c7308 */ /* 0x000e220000000800 */
[----:B------:R-:W-:Y:S02]  /*0af0*/  HADD2.F32 R29, -RZ, R64.H0_H0 ;  /* 0x20000040ff1d7230 */ /* 0x000fe40000004100 */
[----:B------:R-:W-:-:S02]  /*0b00*/  HADD2.F32 R98, -RZ, R67.H0_H0 ;  /* 0x20000043ff627230 */ /* 0x000fc40000004100 */
[----:B------:R-:W-:Y:S01]  /*0b10*/  HADD2.F32 R100, -RZ, R67.H1_H1 ;  /* 0x30000043ff647230 */ /* 0x000fe20000004100 */
[----:B-1----:R-:W-:Y:S02]  /*0b20*/  FADD.FTZ R31, R59, 1 ;  /* 0x3f8000003b1f7421 */ /* 0x002fe40000010000 */
[----:B------:R-:W1:Y:S01]  /*0b30*/  MUFU.RCP R104, R30 ;  /* 0x0000001e00687308 */ /* 0x000e620000001000 */
[----:B------:R-:W-:Y:S02]  /*0b40*/  HADD2.F32 R97, -RZ, R6.H0_H0 ;  /* 0x20000006ff617230 */ /* 0x000fe40000004100 */
[----:B------:R-:W-:Y:S02]  /*0b50*/  HADD2.F32 R102, -RZ, R21.H0_H0 ;  /* 0x20000015ff667230 */ /* 0x000fe40000004100 */
[--C-:B------:R-:W-:Y:S02]  /*0b60*/  HADD2.F32 R86, -RZ, R22.reuse.H0_H0 ;  /* 0x20000016ff567230 */ /* 0x100fe40000004100 */
[----:B------:R-:W-:Y:S01]  /*0b70*/  HADD2.F32 R84, -RZ, R22.H1_H1 ;  /* 0x30000016ff547230 */ /* 0x000fe20000004100 */
[----:B------:R0:W3:Y:S01]  /*0b80*/  MUFU.EX2 R68, R61 ;  /* 0x0000003d00447308 */ /* 0x0000e20000000800 */
[----:B------:R-:W-:-:S02]  /*0b90*/  HADD2.F32 R103, -RZ, R20.H0_H0 ;  /* 0x20000014ff677230 */ /* 0x000fc40000004100 */
[----:B------:R-:W-:Y:S02]  /*0ba0*/  HADD2.F32 R105, -RZ, R20.H1_H1 ;  /* 0x30000014ff697230 */ /* 0x000fe40000004100 */
[----:B------:R-:W-:Y:S02]  /*0bb0*/  HADD2.F32 R24, -RZ, R6.H1_H1 ;  /* 0x30000006ff187230 */ /* 0x000fe40000004100 */
[----:B------:R-:W-:Y:S01]  /*0bc0*/  HADD2.F32 R101, -RZ, R7.H1_H1 ;  /* 0x30000007ff657230 */ /* 0x000fe20000004100 */
[----:B------:R4:W4:Y:S01]  /*0bd0*/  MUFU.RCP R108, R31 ;  /* 0x0000001f006c7308 */ /* 0x0009220000001000 */
[----:B0-----:R-:W-:Y:S01]  /*0be0*/  FADD.FTZ R61, R60, 1 ;  /* 0x3f8000003c3d7421 */ /* 0x001fe20000010000 */
[----:B------:R-:W-:Y:S01]  /*0bf0*/  HADD2.F32 R115, -RZ, R25.H1_H1 ;  /* 0x30000019ff737230 */ /* 0x000fe20000004100 */
[----:B-1----:R-:W-:Y:S01]  /*0c00*/  FMUL.FTZ R60, R69, R104 ;  /* 0x00000068453c7220 */ /* 0x002fe20000410000 */
[--C-:B------:R-:W-:Y:S01]  /*0c10*/  HADD2.F32 R117, -RZ, R26.reuse.H0_H0 ;  /* 0x2000001aff757230 */ /* 0x100fe20000004100 */
[----:B------:R-:W-:Y:S01]  /*0c20*/  FADD.FTZ R20, -R104, 1 ;  /* 0x3f80000068147421 */ /* 0x000fe20000010100 */
[----:B------:R-:W-:Y:S01]  /*0c30*/  HADD2.F32 R121, -RZ, R26.H1_H1 ;  /* 0x3000001aff797230 */ /* 0x000fe20000004100 */
[----:B------:R-:W-:Y:S01]  /*0c40*/  FMUL.FTZ R59, R29, R60 ;  /* 0x0000003c1d3b7220 */ /* 0x000fe20000410000 */
[----:B------:R-:W0:Y:S01]  /*0c50*/  MUFU.EX2 R70, R70 ;  /* 0x0000004600467308 */ /* 0x000e220000000800 */
[----:B---3--:R-:W-:Y:S01]  /*0c60*/  FADD.FTZ R68, R68, 1 ;  /* 0x3f80000044447421 */ /* 0x008fe20000010000 */
[----:B------:R-:W-:Y:S01]  /*0c70*/  HADD2.F32 R127, -RZ, R14.H0_H0 ;  /* 0x2000000eff7f7230 */ /* 0x000fe20000004100 */
[----:B------:R-:W-:Y:S01]  /*0c80*/  FFMA.FTZ R30, R59, R72, R28 ;  /* 0x000000483b1e7223 */ /* 0x000fe2000001001c */
[----:B------:R-:W-:Y:S01]  /*0c90*/  HADD2.F32 R28, -RZ, R64.H1_H1 ;  /* 0x30000040ff1c7230 */ /* 0x000fe20000004100 */
[----:B----4-:R-:W-:Y:S01]  /*0ca0*/  FMUL.FTZ R31, R89, -1.4426950216293334961 ;  /* 0xbfb8aa3b591f7820 */ /* 0x010fe20000410000 */
[----:B------:R-:W-:Y:S01]  /*0cb0*/  HADD2.F32 R64, -RZ, R4.H1_H1 ;  /* 0x30000004ff407230 */ /* 0x000fe20000004100 */
[----:B------:R-:W-:Y:S01]  /*0cc0*/  FFMA.FTZ R106, R69, R20, 1 ;  /* 0x3f800000456a7423 */ /* 0x000fe20000010014 */
[----:B------:R1:W3:Y:S01]  /*0cd0*/  MUFU.RCP R112, R61 ;  /* 0x0000003d00707308 */ /* 0x0002e20000001000 */
[----:B------:R-:W-:Y:S01]  /*0ce0*/  FADD.FTZ R20, -R108, 1 ;  /* 0x3f8000006c147421 */ /* 0x000fe20000010100 */
[----:B------:R-:W-:-:S02]  /*0cf0*/  HADD2.F32 R129, -RZ, R14.H1_H1 ;  /* 0x3000000eff817230 */ /* 0x000fc40000004100 */
[--C-:B------:R-:W-:Y:S01]  /*0d00*/  HADD2.F32 R131, -RZ, R15.reuse.H0_H0 ;  /* 0x2000000fff837230 */ /* 0x100fe20000004100 */
[----:B------:R-:W-:Y:S01]  /*0d10*/  FFMA.FTZ R110, R85, R20, 1 ;  /* 0x3f800000556e7423 */ /* 0x000fe20000010014 */
[----:B------:R-:W-:Y:S02]  /*0d20*/  HADD2.F32 R133, -RZ, R15.H1_H1 ;  /* 0x3000000fff857230 */ /* 0x000fe40000004100 */
[----:B------:R4:W3:Y:S01]  /*0d30*/  MUFU.EX2 R71, R62 ;  /* 0x0000003e00477308 */ /* 0x0008e20000000800 */
[----:B0-----:R-:W-:Y:S02]  /*0d40*/  FADD.FTZ R70, R70, 1 ;  /* 0x3f80000046467421 */ /* 0x001fe40000010000 */
[----:B-1----:R-:W-:Y:S02]  /*0d50*/  IMAD R61, R55, c[0x0][0x2ec], R74 ;  /* 0x0000bb00373d7a24 */ /* 0x002fe400078e024a */
[----:B------:R-:W-:-:S03]  /*0d60*/  FMUL.FTZ R74, R90, -1.4426950216293334961 ;  /* 0xbfb8aa3b5a4a7820 */ /* 0x000fc60000410000 */
[----:B------:R-:W0:Y:S01]  /*0d70*/  MUFU.RCP R116, R68 ;  /* 0x0000004400747308 */ /* 0x000e220000001000 */
[----:B----4-:R-:W-:Y:S01]  /*0d80*/  FMUL.FTZ R62, R85, R108 ;  /* 0x0000006c553e7220 */ /* 0x010fe20000410000 */
[----:B------:R-:W-:Y:S01]  /*0d90*/  IADD3 R83, R83, R61, RZ ;  /* 0x0000003d53537210 */ /* 0x000fe20007ffe0ff */
[----:B---3--:R-:W-:Y:S02]  /*0da0*/  FADD.FTZ R22, -R112, 1 ;  /* 0x3f80000070167421 */ /* 0x008fe40000010100 */
[----:B------:R-:W-:Y:S02]  /*0db0*/  FMUL.FTZ R63, R28, R62 ;  /* 0x0000003e1c3f7220 */ /* 0x000fe40000410000 */
[----:B------:R-:W-:Y:S01]  /*0dc0*/  FFMA.FTZ R114, R73, R22, 1 ;  /* 0x3f80000049727423 */ /* 0x000fe20000010016 */
[----:B------:R-:W1:Y:S01]  /*0dd0*/  MUFU.RCP R120, R70 ;  /* 0x0000004600787308 */ /* 0x000e620000001000 */
[----:B------:R-:W-:Y:S01]  /*0de0*/  FFMA.FTZ R80, R63, R64, R30 ;  /* 0x000000403f507223 */ /* 0x000fe2000001001e */
[----:B------:R-:W-:Y:S01]  /*0df0*/  HADD2.F32 R30, -RZ, R65.H0_H0 ;  /* 0x20000041ff1e7230 */ /* 0x000fe20000004100 */
[----:B------:R-:W-:Y:S01]  /*0e00*/  FMUL.FTZ R64, R73, R112 ;  /* 0x0000007049407220 */ /* 0x000fe20000410000 */
[----:B------:R-:W-:Y:S01]  /*0e10*/  HADD2.F32 R73, -RZ, R7.H0_H0 ;  /* 0x20000007ff497230 */ /* 0x000fe20000004100 */
[----:B------:R-:W-:-:S02]  /*0e20*/  FADD.FTZ R71, R71, 1 ;  /* 0x3f80000047477421 */ /* 0x000fc40000010000 */
[----:B------:R-:W-:Y:S01]  /*0e30*/  FMUL.FTZ R61, R30, R64 ;  /* 0x000000401e3d7220 */ /* 0x000fe20000410000 */
[----:B------:R3:W4:Y:S01]  /*0e40*/  MUFU.EX2 R72, R31 ;  /* 0x0000001f00487308 */ /* 0x0007220000000800 */
[----:B0-----:R-:W-:Y:S02]  /*0e50*/  FMUL.FTZ R68, R75, R116 ;  /* 0x000000744b447220 */ /* 0x001fe40000410000 */
[----:B------:R-:W-:-:S04]  /*0e60*/  FADD.FTZ R20, -R116, 1 ;  /* 0x3f80000074147421 */ /* 0x000fc80000010100 */
[----:B------:R-:W-:Y:S01]  /*0e70*/  FFMA.FTZ R118, R75, R20, 1 ;  /* 0x3f8000004b767423 */ /* 0x000fe20000010014 */
[----:B------:R0:W-:Y:S01]  /*0e80*/  MUFU.EX2 R92, R66 ;  /* 0x00000042005c7308 */ /* 0x0001e20000000800 */
[----:B---3--:R-:W-:Y:S01]  /*0e90*/  HADD2.F32 R31, -RZ, R5.H0_H0 ;  /* 0x20000005ff1f7230 */ /* 0x008fe20000004100 */
[----:B-1----:R-:W-:-:S04]  /*0ea0*/  FADD.FTZ R22, -R120, 1 ;  /* 0x3f80000078167421 */ /* 0x002fc80000010100 */
[----:B------:R-:W-:Y:S01]  /*0eb0*/  FFMA.FTZ R80, R61, R31, R80 ;  /* 0x0000001f3d507223 */ /* 0x000fe20000010050 */
[----:B------:R-:W-:Y:S01]  /*0ec0*/  HADD2.F32 R31, -RZ, R65.H1_H1 ;  /* 0x30000041ff1f7230 */ /* 0x000fe20000004100 */
[----:B------:R1:W3:Y:S01]  /*0ed0*/  MUFU.EX2 R91, R74 ;  /* 0x0000004a005b7308 */ /* 0x0002e20000000800 */
[C---:B0-----:R-:W-:Y:S02]  /*0ee0*/  FMUL.FTZ R66, R87.reuse, R120 ;  /* 0x0000007857427220 */ /* 0x041fe40000410000 */
[----:B------:R-:W-:Y:S02]  /*0ef0*/  FFMA.FTZ R122, R87, R22, 1 ;  /* 0x3f800000577a7423 */ /* 0x000fe40000010016 */
[----:B------:R-:W-:Y:S02]  /*0f00*/  FMUL.FTZ R65, R31, R68 ;  /* 0x000000441f417220 */ /* 0x000fe40000410000 */
[----:B------:R-:W-:Y:S01]  /*0f10*/  FMUL.FTZ R67, R94, R66 ;  /* 0x000000425e437220 */ /* 0x000fe20000410000 */
[----:B------:R-:W0:Y:S01]  /*0f20*/  MUFU.RCP R107, R71 ;  /* 0x00000047006b7308 */ /* 0x000e220000001000 */
[----:B-1----:R-:W-:Y:S01]  /*0f30*/  FFMA.FTZ R74, R65, R81, R80 ;  /* 0x00000051414a7223 */ /* 0x002fe20000010050 */
[----:B------:R-:W-:Y:S01]  /*0f40*/  HADD2.F32 R81, -RZ, R21.H1_H1 ;  /* 0x30000015ff517230 */ /* 0x000fe20000004100 */
[----:B----4-:R-:W-:Y:S01]  /*0f50*/  FADD.FTZ R21, R72, 1 ;  /* 0x3f80000048157421 */ /* 0x010fe20000010000 */
[--C-:B------:R-:W-:Y:S01]  /*0f60*/  HADD2.F32 R80, -RZ, R23.reuse.H0_H0 ;  /* 0x20000017ff507230 */ /* 0x100fe20000004100 */
[----:B------:R-:W-:Y:S01]  /*0f70*/  FFMA.FTZ R74, R67, R97, R74 ;  /* 0x00000061434a7223 */ /* 0x000fe2000001004a */
[----:B------:R-:W-:Y:S01]  /*0f80*/  HADD2.F32 R72, -RZ, R23.H1_H1 ;  /* 0x30000017ff487230 */ /* 0x000fe20000004100 */
[----:B------:R-:W-:Y:S01]  /*0f90*/  FMUL.FTZ R23, R95, -1.4426950216293334961 ;  /* 0xbfb8aa3b5f177820 */ /* 0x000fe20000410000 */
[----:B------:R-:W-:Y:S01]  /*0fa0*/  HADD2.F32 R97, -RZ, R25.H0_H0 ;  /* 0x20000019ff617230 */ /* 0x000fe20000004100 */
[----:B------:R1:W4:Y:S01]  /*0fb0*/  MUFU.RCP R124, R21 ;  /* 0x00000015007c7308 */ /* 0x0003220000001000 */
[----:B---3--:R-:W-:-:S02]  /*0fc0*/  FADD.FTZ R91, R91, 1 ;  /* 0x3f8000005b5b7421 */ /* 0x008fc40000010000 */
[----:B------:R-:W-:Y:S02]  /*0fd0*/  FADD.FTZ R92, R92, 1 ;  /* 0x3f8000005c5c7421 */ /* 0x000fe40000010000 */
[----:B0-----:R-:W-:-:S03]  /*0fe0*/  FMUL.FTZ R70, R88, R107 ;  /* 0x0000006b58467220 */ /* 0x001fc60000410000 */
[----:B------:R-:W0:Y:S01]  /*0ff0*/  MUFU.EX2 R23, R23 ;  /* 0x0000001700177308 */ /* 0x000e220000000800 */
[----:B-1----:R-:W-:Y:S02]  /*1000*/  FMUL.FTZ R21, R97, -1.4426950216293334961 ;  /* 0xbfb8aa3b61157820 */ /* 0x002fe40000410000 */
[----:B------:R-:W-:Y:S02]  /*1010*/  FMUL.FTZ R71, R96, R70 ;  /* 0x0000004660477220 */ /* 0x000fe40000410000 */
[----:B------:R-:W-:Y:S02]  /*1020*/  FADD.FTZ R75, -R107, 1 ;  /* 0x3f8000006b4b7421 */ /* 0x000fe40000010100 */
[----:B------:R-:W-:Y:S01]  /*1030*/  FFMA.FTZ R24, R71, R24, R74 ;  /* 0x0000001847187223 */ /* 0x000fe2000001004a */
[----:B------:R-:W1:Y:S01]  /*1040*/  MUFU.EX2 R99, R21 ;  /* 0x0000001500637308 */ /* 0x000e620000000800 */
[----:B----4-:R-:W-:-:S04]  /*1050*/  FMUL.FTZ R74, R89, R124 ;  /* 0x0000007c594a7220 */ /* 0x010fc80000410000 */
[----:B------:R-:W-:-:S03]  /*1060*/  FMUL.FTZ R69, R98, R74 ;  /* 0x0000004a62457220 */ /* 0x000fc60000410000 */
[----:B------:R-:W3:Y:S01]  /*1070*/  MUFU.RCP R111, R91 ;  /* 0x0000005b006f7308 */ /* 0x000ee20000001000 */
[----:B0-----:R-:W-:Y:S02]  /*1080*/  FADD.FTZ R87, R23, 1 ;  /* 0x3f80000017577421 */ /* 0x001fe40000010000 */
[----:B------:R-:W-:Y:S02]  /*1090*/  FFMA.FTZ R130, R69, R73, R24 ;  /* 0x0000004945827223 */ /* 0x000fe40000010018 */
[----:B------:R-:W-:-:S03]  /*10a0*/  FADD.FTZ R24, -R124, 1 ;  /* 0x3f8000007c187421 */ /* 0x000fc60000010100 */
[----:B------:R0:W-:Y:S01]  /*10b0*/  MUFU.RCP R126, R92 ;  /* 0x0000005c007e7308 */ /* 0x0001e20000001000 */
[----:B-1----:R-:W-:-:S07]  /*10c0*/  FADD.FTZ R99, R99, 1 ;  /* 0x3f80000063637421 */ /* 0x002fce0000010000 */
[----:B------:R-:W-:Y:S01]  /*10d0*/  MUFU.RCP R128, R87 ;  /* 0x0000005700807308 */ /* 0x000fe20000001000 */
[----:B---3--:R-:W-:Y:S01]  /*10e0*/  FMUL.FTZ R85, R90, R111 ;  /* 0x0000006f5a557220 */ /* 0x008fe20000410000 */
[--C-:B0-----:R-:W-:Y:S01]  /*10f0*/  HADD2.F32 R92, -RZ, R27.reuse.H0_H0 ;  /* 0x2000001bff5c7230 */ /* 0x101fe20000004100 */
[----:B------:R-:W-:Y:S02]  /*1100*/  FADD.FTZ R25, -R111, 1 ;  /* 0x3f8000006f197421 */ /* 0x000fe40000010100 */
[----:B------:R-:W-:Y:S02]  /*1110*/  FMUL.FTZ R73, R100, R85 ;  /* 0x0000005564497220 */ /* 0x000fe40000410000 */
[----:B------:R-:W-:Y:S01]  /*1120*/  FFMA.FTZ R113, R90, R25, 1 ;  /* 0x3f8000005a717423 */ /* 0x000fe20000010019 */
[----:B------:R-:W0:Y:S01]  /*1130*/  MUFU.RCP R132, R99 ;  /* 0x0000006300847308 */ /* 0x000e220000001000 */
[----:B------:R-:W-:Y:S01]  /*1140*/  FFMA.FTZ R130, R73, R101, R130 ;  /* 0x0000006549827223 */ /* 0x000fe20000010082 */
[----:B------:R-:W-:Y:S01]  /*1150*/  HADD2.F32 R90, -RZ, R27.H1_H1 ;  /* 0x3000001bff5a7230 */ /* 0x000fe20000004100 */
[----:B------:R-:W-:Y:S01]  /*1160*/  FMUL.FTZ R25, R117, -1.4426950216293334961 ;  /* 0xbfb8aa3b75197820 */ /* 0x000fe20000410000 */
[----:B------:R-:W-:-:S04]  /*1170*/  HADD2.F32 R27, -RZ, R9.H0_H0 ;  /* 0x20000009ff1b7230 */ /* 0x000fc80000004100 */
[----:B------:R-:W1:Y:S01]  /*1180*/  MUFU.EX2 R119, R25 ;  /* 0x0000001900777308 */ /* 0x000e620000000800 */
[----:B0-----:R-:W-:Y:S02]  /*1190*/  FMUL.FTZ R87, R97, R132 ;  /* 0x0000008461577220 */ /* 0x001fe40000410000 */
[----:B------:R-:W-:-:S04]  /*11a0*/  FADD.FTZ R26, -R132, 1 ;  /* 0x3f800000841a7421 */ /* 0x000fc80000010100 */
[----:B------:R-:W-:Y:S02]  /*11b0*/  FFMA.FTZ R134, R97, R26, 1 ;  /* 0x3f80000061867423 */ /* 0x000fe4000001001a */
[----:B-1----:R-:W-:Y:S01]  /*11c0*/  FADD.FTZ R119, R119, 1 ;  /* 0x3f80000077777421 */ /* 0x002fe20000010000 */
[----:B--2---:R0:W-:Y:S04]  /*11d0*/  STS.128 [R50.X16], R32 ;  /* 0x0000002032007388 */ /* 0x0041e8000000cc00 */
[----:B------:R1:W-:Y:S01]  /*11e0*/  STS.128 [R50.X16+0x200], R76 ;  /* 0x0002004c32007388 */ /* 0x0003e2000000cc00 */
[----:B------:R-:W-:-:S06]  /*11f0*/  NOP ;  /* 0x0000000000007918 */ /* 0x000fcc0000000000 */
[----:B------:R-:W2:Y:S01]  /*1200*/  LDS.128 R20, [R0] ;  /* 0x0000000000147984 */ /* 0x000ea20000000c00 */
[----:B0-----:R-:W-:Y:S01]  /*1210*/  FFMA.FTZ R32, R89, R24, 1 ;  /* 0x3f80000059207423 */ /* 0x001fe20000010018 */
[--C-:B------:R-:W-:Y:S01]  /*1220*/  HADD2.F32 R24, -RZ, R8.reuse.H0_H0 ;  /* 0x20000008ff187230 */ /* 0x100fe20000004100 */
[----:B------:R-:W-:Y:S02]  /*1230*/  FFMA.FTZ R35, R88, R75, 1 ;  /* 0x3f80000058237423 */ /* 0x000fe4000001004b */
[----:B-1----:R-:W-:Y:S01]  /*1240*/  FMUL.FTZ R76, R93, R126 ;  /* 0x0000007e5d4c7220 */ /* 0x002fe20000410000 */
[----:B------:R-:W-:Y:S01]  /*1250*/  HADD2.F32 R79, -RZ, R8.H1_H1 ;  /* 0x30000008ff4f7230 */ /* 0x000fe20000004100 */
[----:B------:R-:W-:Y:S02]  /*1260*/  FMUL.FTZ R78, R95, R128 ;  /* 0x000000805f4e7220 */ /* 0x000fe40000410000 */
[----:B------:R-:W-:Y:S02]  /*1270*/  FMUL.FTZ R75, R103, R76 ;  /* 0x0000004c674b7220 */ /* 0x000fe40000410000 */
[----:B------:R-:W-:-:S02]  /*1280*/  FMUL.FTZ R77, R105, R78 ;  /* 0x0000004e694d7220 */ /* 0x000fc40000410000 */
[----:B------:R-:W-:Y:S02]  /*1290*/  FFMA.FTZ R130, R75, R24, R130 ;  /* 0x000000184b827223 */ /* 0x000fe40000010082 */
[----:B------:R-:W-:Y:S02]  /*12a0*/  FADD.FTZ R24, -R126, 1 ;  /* 0x3f8000007e187421 */ /* 0x000fe40000010100 */
[----:B------:R-:W-:Y:S02]  /*12b0*/  FFMA.FTZ R136, R77, R79, R130 ;  /* 0x0000004f4d887223 */ /* 0x000fe40000010082 */
[----:B------:R-:W-:Y:S02]  /*12c0*/  FFMA.FTZ R34, R93, R24, 1 ;  /* 0x3f8000005d227423 */ /* 0x000fe40000010018 */
[----:B------:R-:W-:Y:S02]  /*12d0*/  FADD.FTZ R24, -R128, 1 ;  /* 0x3f80000080187421 */ /* 0x000fe40000010100 */
[----:B------:R-:W-:-:S02]  /*12e0*/  FMUL.FTZ R79, R102, R87 ;  /* 0x00000057664f7220 */ /* 0x000fc40000410000 */
[----:B------:R-:W-:Y:S02]  /*12f0*/  FFMA.FTZ R130, R95, R24, 1 ;  /* 0x3f8000005f827423 */ /* 0x000fe40000010018 */
[----:B------:R-:W-:Y:S02]  /*1300*/  FFMA.FTZ R136, R79, R27, R136 ;  /* 0x0000001b4f887223 */ /* 0x000fe40000010088 */
[----:B------:R-:W0:Y:S01]  /*1310*/  LDS.128 R24, [R0+0x10] ;  /* 0x0000100000187984 */ /* 0x000e220000000c00 */
[----:B------:R-:W-:Y:S02]  /*1320*/  FMUL.FTZ R33, R115, -1.4426950216293334961 ;  /* 0xbfb8aa3b73217820 */ /* 0x000fe40000410000 */
[----:B------:R-:W-:Y:S02]  /*1330*/  FMUL.FTZ R88, R92, -1.4426950216293334961 ;  /* 0xbfb8aa3b5c587820 */ /* 0x000fe40000410000 */
[----:B------:R1:W3:Y:S01]  /*1340*/  MUFU.EX2 R109, R33 ;  /* 0x00000021006d7308 */ /* 0x0002e20000000800 */
[----:B--2---:R-:W-:-:S02]  /*1350*/  HADD2.F32 R97, -RZ, R22.H0_H0 ;  /* 0x20000016ff617230 */ /* 0x004fc40000004100 */
[----:B------:R-:W-:Y:S01]  /*1360*/  HADD2.F32 R99, -RZ, R22.H1_H1 ;  /* 0x30000016ff637230 */ /* 0x000fe20000004100 */
[----:B------:R-:W-:Y:S01]  /*1370*/  FMUL.FTZ R22, R90, -1.4426950216293334961 ;  /* 0xbfb8aa3b5a167820 */ /* 0x000fe20000410000 */
[----:B------:R-:W-:-:S03]  /*1380*/  HADD2.F32 R91, -RZ, R20.H1_H1 ;  /* 0x30000014ff5b7230 */ /* 0x000fc60000004100 */
[----:B------:R2:W4:Y:S01]  /*1390*/  MUFU.EX2 R125, R88 ;  /* 0x00000058007d7308 */ /* 0x0005220000000800 */
[----:B-1----:R-:W-:Y:S01]  /*13a0*/  FMUL.FTZ R33, R121, -1.4426950216293334961 ;  /* 0xbfb8aa3b79217820 */ /* 0x002fe20000410000 */
[--C-:B------:R-:W-:Y:S01]  /*13b0*/  HADD2.F32 R93, -RZ, R21.reuse.H0_H0 ;  /* 0x20000015ff5d7230 */ /* 0x100fe20000004100 */
[----:B------:R-:W-:Y:S01]  /*13c0*/  FMUL.FTZ R96, R96, R99 ;  /* 0x0000006360607220 */ /* 0x000fe20000410000 */
[----:B------:R-:W-:Y:S02]  /*13d0*/  HADD2.F32 R89, -RZ, R20.H0_H0 ;  /* 0x20000014ff597230 */ /* 0x000fe40000004100 */
[----:B------:R-:W-:Y:S01]  /*13e0*/  HADD2.F32 R95, -RZ, R21.H1_H1 ;  /* 0x30000015ff5f7230 */ /* 0x000fe20000004100 */
[----:B------:R-:W-:Y:S01]  /*13f0*/  FMUL.FTZ R21, R28, R91 ;  /* 0x0000005b1c157220 */ /* 0x000fe20000410000 */
[----:B------:R-:W1:Y:S01]  /*1400*/  MUFU.EX2 R123, R33 ;  /* 0x00000021007b7308 */ /* 0x000e620000000800 */
[--C-:B------:R-:W-:Y:S01]  /*1410*/  HADD2.F32 R101, -RZ, R23.reuse.H0_H0 ;  /* 0x20000017ff657230 */ /* 0x100fe20000004100 */
[----:B---3--:R-:W-:Y:S01]  /*1420*/  FADD.FTZ R20, R109, 1 ;  /* 0x3f8000006d147421 */ /* 0x008fe20000010000 */
[----:B--2---:R-:W-:Y:S01]  /*1430*/  HADD2.F32 R88, -RZ, R23.H1_H1 ;  /* 0x30000017ff587230 */ /* 0x004fe20000004100 */
[----:B------:R-:W-:-:S02]  /*1440*/  FMUL.FTZ R23, R30, R93 ;  /* 0x0000005d1e177220 */ /* 0x000fc40000410000 */
[----:B------:R-:W-:Y:S02]  /*1450*/  FMUL.FTZ R21, R108, R21 ;  /* 0x000000156c157220 */ /* 0x000fe40000410000 */
[----:B------:R-:W2:Y:S01]  /*1460*/  MUFU.EX2 R22, R22 ;  /* 0x0000001600167308 */ /* 0x000ea20000000800 */
[----:B------:R-:W-:Y:S02]  /*1470*/  FMUL.FTZ R23, R112, R23 ;  /* 0x0000001770177220 */ /* 0x000fe40000410000 */
[----:B------:R-:W-:Y:S02]  /*1480*/  FMUL.FTZ R29, R29, R89 ;  /* 0x000000591d1d7220 */ /* 0x000fe40000410000 */
[----:B------:R-:W-:Y:S02]  /*1490*/  FMUL.FTZ R21, R21, R110 ;  /* 0x0000006e15157220 */ /* 0x000fe40000410000 */
[----:B------:R-:W-:Y:S01]  /*14a0*/  FMUL.FTZ R23, R23, R114 ;  /* 0x0000007217177220 */ /* 0x000fe20000410000 */
[----:B------:R-:W3:Y:S01]  /*14b0*/  MUFU.RCP R20, R20 ;  /* 0x0000001400147308 */ /* 0x000ee20000001000 */
[----:B----4-:R-:W-:Y:S01]  /*14c0*/  FADD.FTZ R125, R125, 1 ;  /* 0x3f8000007d7d7421 */ /* 0x010fe20000010000 */
[--C-:B0-----:R-:W-:Y:S01]  /*14d0*/  HADD2.F32 R110, -RZ, R26.reuse.H0_H0 ;  /* 0x2000001aff6e7230 */ /* 0x101fe20000004100 */
[----:B-1----:R-:W-:Y:S01]  /*14e0*/  FADD.FTZ R123, R123, 1 ;  /* 0x3f8000007b7b7421 */ /* 0x002fe20000010000 */
[----:B------:R-:W-:Y:S01]  /*14f0*/  HADD2.F32 R114, -RZ, R26.H1_H1 ;  /* 0x3000001aff727230 */ /* 0x000fe20000004100 */
[----:B------:R-:W-:-:S02]  /*1500*/  FMUL.FTZ R29, R104, R29 ;  /* 0x0000001d681d7220 */ /* 0x000fc40000410000 */
[----:B--2---:R-:W-:Y:S01]  /*1510*/  FADD.FTZ R26, R22, 1 ;  /* 0x3f800000161a7421 */ /* 0x004fe20000010000 */
[----:B------:R-:W0:Y:S01]  /*1520*/  MUFU.RCP R108, R119 ;  /* 0x00000077006c7308 */ /* 0x000e220000001000 */
[----:B------:R-:W-:Y:S02]  /*1530*/  FMUL.FTZ R31, R31, R95 ;  /* 0x0000005f1f1f7220 */ /* 0x000fe40000410000 */
[----:B------:R-:W-:Y:S01]  /*1540*/  FMUL.FTZ R33, R94, R97 ;  /* 0x000000615e217220 */ /* 0x000fe20000410000 */
[--C-:B------:R-:W-:Y:S01]  /*1550*/  HADD2.F32 R94, -RZ, R24.reuse.H0_H0 ;  /* 0x20000018ff5e7230 */ /* 0x100fe20000004100 */
[----:B------:R-:W-:Y:S01]  /*1560*/  FMUL.FTZ R28, R29, R106 ;  /* 0x0000006a1d1c7220 */ /* 0x000fe20000410000 */
[----:B------:R-:W-:Y:S01]  /*1570*/  HADD2.F32 R106, -RZ, R25.H1_H1 ;  /* 0x30000019ff6a7230 */ /* 0x000fe20000004100 */
[----:B------:R-:W-:Y:S01]  /*1580*/  FMUL.FTZ R31, R116, R31 ;  /* 0x0000001f741f7220 */ /* 0x000fe20000410000 */
[----:B------:R1:W2:Y:S01]  /*1590*/  MUFU.RCP R112, R123 ;  /* 0x0000007b00707308 */ /* 0x0002a20000001000 */
[----:B------:R-:W-:Y:S01]  /*15a0*/  FMUL.FTZ R33, R120, R33 ;  /* 0x0000002178217220 */ /* 0x000fe20000410000 */
[--C-:B------:R-:W-:Y:S01]  /*15b0*/  HADD2.F32 R116, -RZ, R27.reuse.H0_H0 ;  /* 0x2000001bff747230 */ /* 0x100fe20000004100 */
[----:B------:R-:W-:Y:S01]  /*15c0*/  FMUL.FTZ R109, R98, R101 ;  /* 0x00000065626d7220 */ /* 0x000fe20000410000 */
[----:B------:R-:W-:Y:S01]  /*15d0*/  HADD2.F32 R120, -RZ, R27.H1_H1 ;  /* 0x3000001bff787230 */ /* 0x000fe20000004100 */
[----:B------:R-:W-:Y:S01]  /*15e0*/  FMUL.FTZ R96, R107, R96 ;  /* 0x000000606b607220 */ /* 0x000fe20000410000 */
[----:B------:R-:W-:Y:S01]  /*15f0*/  HADD2.F32 R98, -RZ, R25.H0_H0 ;  /* 0x20000019ff627230 */ /* 0x000fe20000004100 */
[----:B------:R-:W-:Y:S01]  /*1600*/  FMUL.FTZ R103, R103, R94 ;  /* 0x0000005e67677220 */ /* 0x000fe20000410000 */
[----:B------:R-:W4:Y:S01]  /*1610*/  MUFU.RCP R125, R125 ;  /* 0x0000007d007d7308 */ /* 0x000f220000001000 */
[----:B---3--:R-:W-:Y:S01]  /*1620*/  FADD.FTZ R22, -R20, 1 ;  /* 0x3f80000014167421 */ /* 0x008fe20000010100 */
[----:B------:R-:W-:Y:S01]  /*1630*/  F2FP.PACK_AB R28, R21, R28 ;  /* 0x0000001c151c723e */ /* 0x000fe200000000ff */
[----:B------:R-:W-:Y:S01]  /*1640*/  FMUL.FTZ R27, R81, R106 ;  /* 0x0000006a511b7220 */ /* 0x000fe20000410000 */
[----:B------:R-:W-:Y:S01]  /*1650*/  HADD2.F32 R107, -RZ, R17.H0_H0 ;  /* 0x20000011ff6b7230 */ /* 0x000fe20000004100 */
[----:B------:R-:W-:Y:S01]  /*1660*/  FMUL.FTZ R109, R124, R109 ;  /* 0x0000006d7c6d7220 */ /* 0x000fe20000410000 */
[----:B-1----:R-:W-:Y:S01]  /*1670*/  HADD2.F32 R123, -RZ, R13.H0_H0 ;  /* 0x2000000dff7b7230 */ /* 0x002fe20000004100 */
[----:B------:R-:W-:Y:S01]  /*1680*/  FMUL.FTZ R35, R96, R35 ;  /* 0x0000002360237220 */ /* 0x000fe20000410000 */
[----:B------:R-:W1:Y:S01]  /*1690*/  MUFU.RCP R119, R26 ;  /* 0x0000001a00777308 */ /* 0x000e620000001000 */
[----:B------:R-:W-:Y:S01]  /*16a0*/  HADD2.F32 R96, -RZ, R24.H1_H1 ;  /* 0x30000018ff607230 */ /* 0x000fe20000004100 */
[----:B------:R-:W-:-:S02]  /*16b0*/  FMUL.FTZ R103, R126, R103 ;  /* 0x000000677e677220 */ /* 0x000fc40000410000 */
[----:B------:R-:W-:Y:S02]  /*16c0*/  FFMA.FTZ R22, R115, R22, 1 ;  /* 0x3f80000073167423 */ /* 0x000fe40000010016 */
[----:B------:R-:W-:Y:S02]  /*16d0*/  FMUL.FTZ R27, R20, R27 ;  /* 0x0000001b141b7220 */ /* 0x000fe40000410000 */
[----:B------:R-:W-:Y:S02]  /*16e0*/  FMUL.FTZ R118, R31, R118 ;  /* 0x000000761f767220 */ /* 0x000fe40000410000 */
[----:B------:R-:W-:Y:S01]  /*16f0*/  FMUL.FTZ R31, R109, R32 ;  /* 0x000000206d1f7220 */ /* 0x000fe20000410000 */
[----:B------:R-:W-:Y:S01]  /*1700*/  HADD2.F32 R109, -RZ, R17.H1_H1 ;  /* 0x30000011ff6d7230 */ /* 0x000fe20000004100 */
[----:B------:R-:W-:Y:S02]  /*1710*/  FMUL.FTZ R30, R33, R122 ;  /* 0x0000007a211e7220 */ /* 0x000fe40000410000 */
[----:B------:R-:W-:Y:S01]  /*1720*/  FMUL.FTZ R104, R115, R20 ;  /* 0x0000001473687220 */ /* 0x000fe20000410000 */
[----:B------:R-:W-:Y:S01]  /*1730*/  HADD2.F32 R115, -RZ, R19.H0_H0 ;  /* 0x20000013ff737230 */ /* 0x000fe20000004100 */
[----:B------:R-:W-:Y:S01]  /*1740*/  FMUL.FTZ R32, R103, R34 ;  /* 0x0000002267207220 */ /* 0x000fe20000410000 */
[----:B------:R-:W-:Y:S01]  /*1750*/  F2FP.PACK_AB R30, R35, R30 ;  /* 0x0000001e231e723e */ /* 0x000fe200000000ff */
[----:B------:R-:W-:-:S02]  /*1760*/  FMUL.FTZ R22, R27, R22 ;  /* 0x000000161b167220 */ /* 0x000fc40000410000 */
[----:B------:R-:W-:Y:S02]  /*1770*/  FMUL.FTZ R100, R100, R88 ;  /* 0x0000005864647220 */ /* 0x000fe40000410000 */
[----:B------:R-:W-:Y:S02]  /*1780*/  FMUL.FTZ R105, R105, R96 ;  /* 0x0000006069697220 */ /* 0x000fe40000410000 */
[----:B------:R-:W-:Y:S02]  /*1790*/  FMUL.FTZ R25, R102, R98 ;  /* 0x0000006266197220 */ /* 0x000fe40000410000 */
[----:B0-----:R-:W-:Y:S02]  /*17a0*/  FADD.FTZ R24, -R108, 1 ;  /* 0x3f8000006c187421 */ /* 0x001fe40000010100 */
[----:B------:R-:W-:Y:S02]  /*17b0*/  FMUL.FTZ R29, R86, R110 ;  /* 0x0000006e561d7220 */ /* 0x000fe40000410000 */
[----:B--2---:R-:W-:-:S02]  /*17c0*/  FADD.FTZ R20, -R112, 1 ;  /* 0x3f80000070147421 */ /* 0x004fc40000010100 */
[----:B----4-:R-:W-:Y:S02]  /*17d0*/  FADD.FTZ R33, -R125, 1 ;  /* 0x3f8000007d217421 */ /* 0x010fe40000010100 */
[----:B-1----:R-:W-:Y:S02]  /*17e0*/  FADD.FTZ R103, -R119, 1 ;  /* 0x3f80000077677421 */ /* 0x002fe40000010100 */
[----:B------:R-:W-:Y:S02]  /*17f0*/  FMUL.FTZ R27, R84, R114 ;  /* 0x00000072541b7220 */ /* 0x000fe40000410000 */
[----:B------:R-:W-:Y:S02]  /*1800*/  FMUL.FTZ R26, R80, R116 ;  /* 0x00000074501a7220 */ /* 0x000fe40000410000 */
[----:B------:R-:W-:Y:S02]  /*1810*/  FMUL.FTZ R34, R72, R120 ;  /* 0x0000007848227220 */ /* 0x000fe40000410000 */
[----:B------:R-:W-:Y:S01]  /*1820*/  FMUL.FTZ R100, R111, R100 ;  /* 0x000000646f647220 */ /* 0x000fe20000410000 */
[----:B------:R-:W-:Y:S01]  /*1830*/  HADD2.F32 R111, -RZ, R18.H0_H0 ;  /* 0x20000012ff6f7230 */ /* 0x000fe20000004100 */
[----:B------:R-:W-:-:S02]  /*1840*/  FMUL.FTZ R105, R128, R105 ;  /* 0x0000006980697220 */ /* 0x000fc40000410000 */
[----:B------:R-:W-:Y:S02]  /*1850*/  FMUL.FTZ R25, R132, R25 ;  /* 0x0000001984197220 */ /* 0x000fe40000410000 */
[----:B------:R-:W-:Y:S02]  /*1860*/  FFMA.FTZ R24, R117, R24, 1 ;  /* 0x3f80000075187423 */ /* 0x000fe40000010018 */
[----:B------:R-:W-:Y:S02]  /*1870*/  FMUL.FTZ R29, R108, R29 ;  /* 0x0000001d6c1d7220 */ /* 0x000fe40000410000 */
[----:B------:R-:W-:Y:S02]  /*1880*/  FFMA.FTZ R20, R121, R20, 1 ;  /* 0x3f80000079147423 */ /* 0x000fe40000010014 */
[----:B------:R-:W-:Y:S02]  /*1890*/  FFMA.FTZ R33, R92, R33, 1 ;  /* 0x3f8000005c217423 */ /* 0x000fe40000010021 */
[----:B------:R-:W-:-:S02]  /*18a0*/  FFMA.FTZ R103, R90, R103, 1 ;  /* 0x3f8000005a677423 */ /* 0x000fc40000010067 */
[----:B------:R-:W-:Y:S02]  /*18b0*/  FMUL.FTZ R27, R112, R27 ;  /* 0x0000001b701b7220 */ /* 0x000fe40000410000 */
        /* <DEDUP_REMOVED lines=15> */
[----:B------:R-:W-:Y:S01]  /*19b0*/  F2FP.PACK_AB R34, R27, R24 ;  /* 0x000000181b22723e */ /* 0x000fe200000000ff */
[----:B------:R-:W-:Y:S01]  /*19c0*/  HADD2.F32 R20, -RZ, R9.H1_H1 ;  /* 0x30000009ff147230 */ /* 0x000fe20000004100 */
[----:B------:R-:W-:-:S02]  /*19d0*/  IMAD R21, R57, c[0x0][0x2f0], RZ ;  /* 0x0000bc0039157a24 */ /* 0x000fc400078e02ff */
[----:B------:R-:W-:Y:S01]  /*19e0*/  F2FP.PACK_AB R35, R103, R26 ;  /* 0x0000001a6723723e */ /* 0x000fe200000000ff */
[----:B------:R-:W-:Y:S02]  /*19f0*/  FMUL.FTZ R81, R81, R104 ;  /* 0x0000006851517220 */ /* 0x000fe40000410000 */
[C---:B------:R-:W-:Y:S02]  /*1a00*/  IMAD R105, R58.reuse, c[0x0][0x2f4], R21 ;  /* 0x0000bd003a697a24 */ /* 0x040fe400078e0215 */
[----:B------:R-:W-:Y:S02]  /*1a10*/  FFMA.FTZ R136, R81, R20, R136 ;  /* 0x0000001451887223 */ /* 0x000fe40000010088 */
[----:B------:R-:W-:Y:S01]  /*1a20*/  IMAD.WIDE.U32 R102, R58, c[0x0][0x2f0], R82 ;  /* 0x0000bc003a667a25 */ /* 0x000fe200078e0052 */
[----:B------:R-:W-:-:S03]  /*1a30*/  HADD2.F32 R82, -RZ, R10.H0_H0 ;  /* 0x2000000aff527230 */ /* 0x000fc60000004100 */
[----:B------:R-:W-:Y:S01]  /*1a40*/  FMUL.FTZ R135, R117, R108 ;  /* 0x0000006c75877220 */ /* 0x000fe20000410000 */
[----:B------:R-:W-:Y:S01]  /*1a50*/  HADD2.F32 R117, -RZ, R19.H1_H1 ;  /* 0x30000013ff757230 */ /* 0x000fe20000004100 */
[----:B------:R-:W-:Y:S01]  /*1a60*/  FMUL.FTZ R137, R121, R112 ;  /* 0x0000007079897220 */ /* 0x000fe20000410000 */
[----:B------:R0:W-:Y:S01]  /*1a70*/  STS.128 [R0], R28 ;  /* 0x0000001c00007388 */ /* 0x0001e20000000c00 */
[----:B------:R-:W-:Y:S01]  /*1a80*/  FMUL.FTZ R83, R86, R135 ;  /* 0x0000008756537220 */ /* 0x000fe20000410000 */
[----:B------:R-:W-:Y:S01]  /*1a90*/  MOV R86, c[0x0][0x16c] ;  /* 0x00005b0000567a02 */ /* 0x000fe20000000f00 */
[----:B------:R-:W-:Y:S01]  /*1aa0*/  HADD2.F32 R121, -RZ, R12.H1_H1 ;  /* 0x3000000cff797230 */ /* 0x000fe20000004100 */
[----:B------:R1:W-:Y:S01]  /*1ab0*/  STS.128 [R0+0x10], R32 ;  /* 0x0000102000007388 */ /* 0x0003e20000000c00 */
[----:B------:R-:W-:-:S06]  /*1ac0*/  NOP ;  /* 0x0000000000007918 */ /* 0x000fcc0000000000 */
[----:B------:R-:W2:Y:S01]  /*1ad0*/  LDS.128 R20, [R50.X16] ;  /* 0x0000000032147984 */ /* 0x000ea2000000cc00 */
[----:B------:R-:W-:Y:S01]  /*1ae0*/  FFMA.FTZ R82, R83, R82, R136 ;  /* 0x0000005253527223 */ /* 0x000fe20000010088 */
[----:B------:R-:W-:Y:S02]  /*1af0*/  ISETP.GE.AND P1, PT, R86, 0x1, PT ;  /* 0x000000015600780c */ /* 0x000fe40003f26270 */
[----:B------:R-:W3:Y:S01]  /*1b00*/  LDS.128 R24, [R50.X16+0x200] ;  /* 0x0002000032187984 */ /* 0x000ee2000000cc00 */
[----:B0-----:R-:W-:Y:S01]  /*1b10*/  IADD3 R31, R103, R105, RZ ;  /* 0x00000069671f7210 */ /* 0x001fe20007ffe0ff */
[----:B------:R-:W-:Y:S01]  /*1b20*/  HADD2.F32 R28, -RZ, R10.H1_H1 ;  /* 0x3000000aff1c7230 */ /* 0x000fe20000004100 */
[----:B------:R-:W-:Y:S01]  /*1b30*/  LEA R30, P0, R102, c[0x0][0x338], 0x1 ;  /* 0x0000ce00661e7a11 */ /* 0x000fe200078008ff */
[----:B------:R-:W-:Y:S01]  /*1b40*/  FMUL.FTZ R29, R84, R137 ;  /* 0x00000089541d7220 */ /* 0x000fe20000410000 */
[----:B-1----:R-:W-:Y:S01]  /*1b50*/  HADD2.F32 R32, -RZ, R11.H0_H0 ;  /* 0x2000000bff207230 */ /* 0x002fe20000004100 */
[----:B------:R-:W-:Y:S01]  /*1b60*/  FMUL.FTZ R33, R92, R125 ;  /* 0x0000007d5c217220 */ /* 0x000fe20000410000 */
[----:B------:R-:W-:Y:S01]  /*1b70*/  LEA.HI.X R31, R102, c[0x0][0x33c], R31, 0x1, P0 ;  /* 0x0000cf00661f7a11 */ /* 0x000fe200000f0c1f */
[----:B------:R-:W-:Y:S01]  /*1b80*/  FFMA.FTZ R28, R29, R28, R82 ;  /* 0x0000001c1d1c7223 */ /* 0x000fe20000010052 */
[----:B------:R-:W-:Y:S01]  /*1b90*/  ISETP.NE.U32.AND P0, PT, RZ, c[0x0][0x270], PT ;  /* 0x00009c00ff007a0c */ /* 0x000fe20003f05070 */
[----:B------:R-:W-:Y:S01]  /*1ba0*/  FMUL.FTZ R17, R80, R33 ;  /* 0x0000002150117220 */ /* 0x000fe20000410000 */
[--C-:B------:R-:W-:Y:S01]  /*1bb0*/  HADD2.F32 R103, -RZ, R16.reuse.H0_H0 ;  /* 0x20000010ff677230 */ /* 0x100fe20000004100 */
[----:B------:R-:W-:Y:S01]  /*1bc0*/  IMAD.WIDE R30, R42, 0x10, R30 ;  /* 0x000000102a1e7825 */ /* 0x000fe200078e021e */
[----:B------:R-:W-:Y:S01]  /*1bd0*/  ISETP.NE.AND.EX P0, PT, RZ, c[0x0][0x274], PT, P0 ;  /* 0x00009d00ff007a0c */ /* 0x000fe20003f05300 */
[----:B------:R-:W-:-:S02]  /*1be0*/  HADD2.F32 R105, -RZ, R16.H1_H1 ;  /* 0x30000010ff697230 */ /* 0x000fc40000004100 */
[----:B------:R-:W-:Y:S01]  /*1bf0*/  FMUL.FTZ R35, R90, R119 ;  /* 0x000000775a237220 */ /* 0x000fe20000410000 */
[----:B------:R-:W-:Y:S01]  /*1c00*/  HADD2.F32 R16, -RZ, R11.H1_H1 ;  /* 0x3000000bff107230 */ /* 0x000fe20000004100 */
[----:B------:R-:W-:Y:S01]  /*1c10*/  FFMA.FTZ R28, R17, R32, R28 ;  /* 0x00000020111c7223 */ /* 0x000fe2000001001c */
[----:B------:R-:W-:Y:S01]  /*1c20*/  HADD2.F32 R119, -RZ, R12.H0_H0 ;  /* 0x2000000cff777230 */ /* 0x000fe20000004100 */
[----:B------:R-:W-:Y:S01]  /*1c30*/  FMUL.FTZ R19, R72, R35 ;  /* 0x0000002348137220 */ /* 0x000fe20000410000 */
[----:B------:R-:W-:-:S03]  /*1c40*/  HADD2.F32 R125, -RZ, R13.H1_H1 ;  /* 0x3000000dff7d7230 */ /* 0x000fc60000004100 */
[----:B------:R-:W-:Y:S01]  /*1c50*/  FFMA.FTZ R28, R19, R16, R28 ;  /* 0x00000010131c7223 */ /* 0x000fe2000001001c */
[----:B--2---:R0:W-:Y:S04]  /*1c60*/  STG.E.128 [R30.64], R20 ;  /* 0x000000141e007986 */ /* 0x0041e8000c101d06 */
[----:B---3--:R0:W-:Y:S01]  /*1c70*/  STG.E.128 [R30.64+0x200], R24 ;  /* 0x000200181e007986 */ /* 0x0081e2000c101d06 */
[----:B------:R-:W-:Y:S05]  /*1c80*/  @!P0 BRA `(.L_x_5787) ;  /* 0x000002b000008947 */ /* 0x000fea0003800000 */
[----:B------:R-:W-:Y:S01]  /*1c90*/  BAR.SYNC.DEFER_BLOCKING 0x0 ;  /* 0x0000000000007b1d */ /* 0x000fe20000010000 */
[----:B------:R-:W-:Y:S02]  /*1ca0*/  FMUL.FTZ R33, R33, R116 ;  /* 0x0000007421217220 */ /* 0x000fe40000410000 */
[----:B------:R-:W-:Y:S02]  /*1cb0*/  FMUL.FTZ R120, R35, R120 ;  /* 0x0000007823787220 */ /* 0x000fe40000410000 */
[----:B0-----:R-:W-:-:S02]  /*1cc0*/  FMUL.FTZ R24, R60, R89 ;  /* 0x000000593c187220 */ /* 0x001fc40000410000 */
        /* <DEDUP_REMOVED lines=18> */
[----:B------:R0:W-:Y:S01]  /*1df0*/  STS.128 [R0], R24 ;  /* 0x0000001800007388 */ /* 0x0001e20000000c00 */
[----:B------:R-:W-:Y:S01]  /*1e00*/  FMUL.FTZ R137, R137, R114 ;  /* 0x0000007289897220 */ /* 0x000fe20000410000 */
[----:B------:R-:W-:Y:S01]  /*1e10*/  F2FP.PACK_AB R33, R104, R87 ;  /* 0x000000576821723e */ /* 0x000fe200000000ff */
[----:B------:R-:W-:-:S02]  /*1e20*/  IMAD R16, R53, c[0x0][0x210], RZ ;  /* 0x0000840035107a24 */ /* 0x000fc400078e02ff */
[----:B------:R-:W-:Y:S01]  /*1e30*/  IMAD.WIDE.U32 R30, R55, c[0x0][0x210], R2 ;  /* 0x00008400371e7a25 */ /* 0x000fe200078e0002 */
[----:B------:R-:W-:-:S03]  /*1e40*/  F2FP.PACK_AB R34, R137, R34 ;  /* 0x000000228922723e */ /* 0x000fc600000000ff */
[----:B------:R-:W-:Y:S02]  /*1e50*/  IMAD R85, R55, c[0x0][0x214], R16 ;  /* 0x0000850037557a24 */ /* 0x000fe400078e0210 */
[----:B------:R-:W-:Y:S01]  /*1e60*/  STS.128 [R0+0x10], R32 ;  /* 0x0000102000007388 */ /* 0x000fe20000000c00 */
        /* <DEDUP_REMOVED lines=13> */
.L_x_5787:
[----:B------:R-:W-:Y:S01]  /*1f40*/  BAR.SYNC.DEFER_BLOCKING 0x0 ;  /* 0x0000000000007b1d */ /* 0x000fe20000010000 */
[----:B------:R-:W-:Y:S01]  /*1f50*/  HFMA2.MMA R85, -RZ, RZ, 0, 0 ;  /* 0x00000000ff557435 */ /* 0x000fe200000001ff */
[--C-:B-----5:R-:W-:Y:S01]  /*1f60*/  FADD.FTZ R34, R103, R54.reuse ;  /* 0x0000003667227221 */ /* 0x120fe20000010000 */
[----:B------:R-:W-:Y:S01]  /*1f70*/  HFMA2.MMA R16, -RZ, RZ, 0, 0 ;  /* 0x00000000ff107435 */ /* 0x000fe200000001ff */
[----:B0-----:R-:W-:Y:S01]  /*1f80*/  CS2R R24, SRZ ;  /* 0x0000000000187805 */ /* 0x001fe2000001ff00 */
[----:B------:R-:W-:Y:S01]  /*1f90*/  CS2R R26, SRZ ;  /* 0x00000000001a7805 */ /* 0x000fe2000001ff00 */
[----:B------:R-:W-:Y:S01]  /*1fa0*/  CS2R R30, SRZ ;  /* 0x00000000001e7805 */ /* 0x000fe2000001ff00 */
[----:B------:R-:W-:Y:S01]  /*1fb0*/  CS2R R32, SRZ ;  /* 0x0000000000207805 */ /* 0x000fe2000001ff00 */
[----:B------:R-:W-:Y:S01]  /*1fc0*/  MOV R35, RZ ;  /* 0x000000ff00237202 */ /* 0x000fe20000000f00 */
        /* <DEDUP_REMOVED lines=41> */
[C---:B------:R-:W-:Y:S01]  /*2260*/  IMAD R107, R58.reuse, c[0x0][0x184], R105 ;  /* 0x000061003a6b7a24 */ /* 0x040fe200078e0269 */
[----:B------:R-:W-:Y:S01]  /*2270*/  LEA.HI R105, R85, R85, RZ, 0x1 ;  /* 0x0000005555697211 */ /* 0x000fe200078f08ff */
[----:B------:R-:W-:Y:S01]  /*2280*/  IMAD.WIDE.U32 R12, R58, c[0x0][0x180], RZ ;  /* 0x000060003a0c7a25 */ /* 0x000fe200078e00ff */
[----:B------:R-:W-:-:S02]  /*2290*/  UMOV UR4, URZ ;  /* 0x0000003f00047c82 */ /* 0x000fc40008000000 */
[----:B------:R-:W-:Y:S01]  /*22a0*/  LOP3.LUT R114, R105, 0xfffffe, RZ, 0xc0, !PT ;  /* 0x00fffffe69727812 */ /* 0x000fe200078ec0ff */
[C---:B------:R-:W-:Y:S01]  /*22b0*/  IMAD.WIDE.U32 R14, R58.reuse, c[0x0][0x198], RZ ;  /* 0x000066003a0e7a25 */ /* 0x040fe200078e00ff */
[----:B------:R-:W-:Y:S02]  /*22c0*/  IADD3 R13, R13, R107, RZ ;  /* 0x0000006b0d0d7210 */ /* 0x000fe40007ffe0ff */
[----:B------:R-:W-:Y:S01]  /*22d0*/  IADD3 R114, R85, -R114, RZ ;  /* 0x8000007255727210 */ /* 0x000fe20007ffe0ff */
[----:B------:R-:W-:Y:S01]  /*22e0*/  IMAD R109, R58, c[0x0][0x19c], R109 ;  /* 0x000067003a6d7a24 */ /* 0x000fe200078e026d */
[----:B------:R-:W-:Y:S01]  /*22f0*/  LEA R106, P1, R14, c[0x0][0x228], 0x2 ;  /* 0x00008a000e6a7a11 */ /* 0x000fe200078210ff */
[C---:B------:R-:W-:Y:S01]  /*2300*/  IMAD.WIDE.U32 R112, R58.reuse, c[0x0][0x1b8], RZ ;  /* 0x00006e003a707a25 */ /* 0x040fe200078e00ff */
[----:B------:R-:W-:Y:S02]  /*2310*/  MOV R85, RZ ;  /* 0x000000ff00557202 */ /* 0x000fe40000000f00 */
[----:B------:R-:W-:Y:S01]  /*2320*/  IADD3 R107, R15, R109, RZ ;  /* 0x0000006d0f6b7210 */ /* 0x000fe20007ffe0ff */
[----:B------:R-:W-:Y:S01]  /*2330*/  IMAD R115, R58, c[0x0][0x1bc], R111 ;  /* 0x00006f003a737a24 */ /* 0x000fe200078e026f */
[----:B------:R-:W-:Y:S01]  /*2340*/  LEA R108, P2, R112, c[0x0][0x230], 0x2 ;  /* 0x00008c00706c7a11 */ /* 0x000fe200078410ff */
[----:B------:R-:W-:Y:S01]  /*2350*/  IMAD R111, R104, c[0x0][0x16c], RZ ;  /* 0x00005b00686f7a24 */ /* 0x000fe200078e02ff */
[----:B------:R-:W-:-:S02]  /*2360*/  LEA R104, P0, R12, c[0x0][0x220], 0x2 ;  /* 0x000088000c687a11 */ /* 0x000fc400078010ff */
[----:B------:R-:W-:Y:S01]  /*2370*/  IADD3 R109, R113, R115, RZ ;  /* 0x00000073716d7210 */ /* 0x000fe20007ffe0ff */
[----:B------:R-:W-:Y:S01]  /*2380*/  IMAD.WIDE R110, R111, 0x8, R40 ;  /* 0x000000086f6e7825 */ /* 0x000fe200078e0228 */
[----:B------:R-:W-:Y:S02]  /*2390*/  LEA.HI.X R105, R12, c[0x0][0x224], R13, 0x2, P0 ;  /* 0x000089000c697a11 */ /* 0x000fe400000f140d */
[----:B------:R-:W-:Y:S02]  /*23a0*/  LEA.HI.X R109, R112, c[0x0][0x234], R109, 0x2, P2 ;  /* 0x00008d00706d7a11 */ /* 0x000fe400010f146d */
[----:B------:R-:W-:Y:S02]  /*23b0*/  LEA.HI.X R107, R14, c[0x0][0x22c], R107, 0x2, P1 ;  /* 0x00008b000e6b7a11 */ /* 0x000fe400008f146b */
[----:B------:R-:W-:Y:S02]  /*23c0*/  MOV R112, RZ ;  /* 0x000000ff00707202 */ /* 0x000fe40000000f00 */
[----:B------:R-:W-:-:S02]  /*23d0*/  SHF.L.U32 R113, R114, 0x8, RZ ;  /* 0x0000000872717819 */ /* 0x000fc400000006ff */
.L_x_5793:
[----:B------:R-:W2:Y:S04]  /*23e0*/  LDG.E R114, [R104.64] ;  /* 0x0000000668727981 */ /* 0x000ea8000c1e1900 */
[----:B------:R-:W3:Y:S04]  /*23f0*/  LDG.E R12, [R106.64] ;  /* 0x000000066a0c7981 */ /* 0x000ee8000c1e1900 */
[----:B------:R-:W3:Y:S01]  /*2400*/  LDG.E R15, [R108.64] ;  /* 0x000000066c0f7981 */ /* 0x000ee2000c1e1900 */
[C---:B------:R-:W-:Y:S01]  /*2410*/  ISETP.NE.AND P1, PT, R51.reuse, RZ, PT ;  /* 0x000000ff3300720c */ /* 0x040fe20003f25270 */
[----:B------:R-:W-:Y:S01]  /*2420*/  HFMA2.MMA R146, -RZ, RZ, 0, 0 ;  /* 0x00000000ff927435 */ /* 0x000fe200000001ff */
[----:B------:R-:W-:-:S02]  /*2430*/  IADD3 R14, R51, 0x200, RZ ;  /* 0x00000200330e7810 */ /* 0x000fc40007ffe0ff */
[----:B------:R-:W-:Y:S02]  /*2440*/  ISETP.NE.AND P0, PT, R144, RZ, PT ;  /* 0x000000ff9000720c */ /* 0x000fe40003f05270 */
[----:B------:R-:W-:Y:S02]  /*2450*/  SEL R14, R113, R14, !P1 ;  /* 0x0000000e710e7207 */ /* 0x000fe40004800000 */
[----:B------:R-:W-:Y:S01]  /*2460*/  ISETP.LT.OR P2, PT, R43, 0x2, P0 ;  /* 0x000000022b00780c */ /* 0x000fe20000741670 */
        /* <DEDUP_REMOVED lines=37> */
[-C--:B------:R-:W-:Y:S01]  /*26c0*/  FMUL.FTZ R118, R87, R13.reuse ;  /* 0x0000000d57767220 */ /* 0x080fe20000410000 */
[----:B0-----:R-:W-:Y:S01]  /*26d0*/  HADD2.F32 R14, -RZ, R11.H1_H1 ;  /* 0x3000000bff0e7230 */ /* 0x001fe20000004100 */
[----:B------:R-:W-:-:S02]  /*26e0*/  FMUL.FTZ R116, R60, R13 ;  /* 0x0000000d3c747220 */ /* 0x000fc40000410000 */
[-C--:B------:R-:W-:Y:S02]  /*26f0*/  FMUL.FTZ R122, R62, R13.reuse ;  /* 0x0000000d3e7a7220 */ /* 0x080fe40000410000 */
[-C--:B------:R-:W-:Y:S01]  /*2700*/  FMUL.FTZ R124, R64, R13.reuse ;  /* 0x0000000d407c7220 */ /* 0x080fe20000410000 */
[----:B------:R-:W0:Y:S01]  /*2710*/  MUFU.EX2 R118, R118 ;  /* 0x0000007600767308 */ /* 0x000e220000000800 */
[-C--:B------:R-:W-:Y:S02]  /*2720*/  FMUL.FTZ R126, R66, R13.reuse ;  /* 0x0000000d427e7220 */ /* 0x080fe40000410000 */
[-C--:B------:R-:W-:Y:S02]  /*2730*/  FMUL.FTZ R128, R68, R13.reuse ;  /* 0x0000000d44807220 */ /* 0x080fe40000410000 */
[----:B------:R1:W2:Y:S01]  /*2740*/  @P2 LDS R199, [R51.X4+0xe6c] ;  /* 0x000e6c0033c72984 */ /* 0x0002a20000004800 */
[-C--:B------:R-:W-:Y:S02]  /*2750*/  FMUL.FTZ R130, R70, R13.reuse ;  /* 0x0000000d46827220 */ /* 0x080fe40000410000 */
[-C--:B------:R-:W-:Y:S01]  /*2760*/  FMUL.FTZ R132, R72, R13.reuse ;  /* 0x0000000d48847220 */ /* 0x080fe20000410000 */
[----:B------:R-:W4:Y:S01]  /*2770*/  MUFU.EX2 R116, R116 ;  /* 0x0000007400747308 */ /* 0x000f220000000800 */
[----:B------:R-:W-:-:S02]  /*2780*/  FMUL.FTZ R142, R74, R13 ;  /* 0x0000000d4a8e7220 */ /* 0x000fc40000410000 */
[-C--:B------:R-:W-:Y:S02]  /*2790*/  FMUL.FTZ R140, R78, R13.reuse ;  /* 0x0000000d4e8c7220 */ /* 0x080fe40000410000 */
[-C--:B------:R-:W-:Y:S02]  /*27a0*/  FMUL.FTZ R138, R80, R13.reuse ;  /* 0x0000000d508a7220 */ /* 0x080fe40000410000 */
[-C--:B------:R-:W-:Y:S01]  /*27b0*/  FMUL.FTZ R136, R82, R13.reuse ;  /* 0x0000000d52887220 */ /* 0x080fe20000410000 */
[----:B------:R-:W0:Y:S01]  /*27c0*/  MUFU.EX2 R122, R122 ;  /* 0x0000007a007a7308 */ /* 0x000e220000000800 */
[-C--:B------:R-:W-:Y:S02]  /*27d0*/  FMUL.FTZ R147, R84, R13.reuse ;  /* 0x0000000d54937220 */ /* 0x080fe40000410000 */
[----:B------:R-:W-:Y:S02]  /*27e0*/  FMUL.FTZ R120, R86, R13 ;  /* 0x0000000d56787220 */ /* 0x000fe40000410000 */
[----:B---3--:R-:W-:-:S02]  /*27f0*/  FMUL.FTZ R12, R12, R15 ;  /* 0x0000000f0c0c7220 */ /* 0x008fc40000410000 */
[----:B------:R-:W-:Y:S01]  /*2800*/  FMUL.FTZ R15, R86, R143 ;  /* 0x0000008f560f7220 */ /* 0x000fe20000410000 */
[----:B------:R-:W3:Y:S01]  /*2810*/  MUFU.EX2 R124, R124 ;  /* 0x0000007c007c7308 */ /* 0x000ee20000000800 */
        /* <DEDUP_REMOVED lines=13> */
[-C--:B------:R-:W-:Y:S01]  /*28f0*/  FMUL.FTZ R187, R77, R12.reuse ;  /* 0x0000000c4dbb7220 */ /* 0x080fe20000410000 */
[----:B------:R-:W1:Y:S01]  /*2900*/  MUFU.EX2 R130, R130 ;  /* 0x0000008200827308 */ /* 0x000e620000000800 */
[-C--:B------:R-:W-:Y:S02]  /*2910*/  FMUL.FTZ R189, R79, R12.reuse ;  /* 0x0000000c4fbd7220 */ /* 0x080fe40000410000 */
[-C--:B------:R-:W-:Y:S02]  /*2920*/  FMUL.FTZ R191, R81, R12.reuse ;  /* 0x0000000c51bf7220 */ /* 0x080fe40000410000 */
[----:B------:R-:W-:Y:S02]  /*2930*/  FMUL.FTZ R193, R29, R12 ;  /* 0x0000000c1dc17220 */ /* 0x000fe40000410000 */
[----:B0-----:R-:W-:Y:S01]  /*2940*/  FFMA.FTZ R158, R118, R154, R197 ;  /* 0x0000009a769e7223 */ /* 0x001fe200000100c5 */
[----:B------:R-:W0:Y:S08]  /*2950*/  MUFU.EX2 R132, R132 ;  /* 0x0000008400847308 */ /* 0x000e300000000800 */
        /* <DEDUP_REMOVED lines=15> */
.L_x_5790:
[----:B-1234-:R-:W-:Y:S05]  /*2a50*/  BSYNC B0 ;  /* 0x0000000000007941 */ /* 0x01efea0003800000 */
.L_x_5789:
        /* <DEDUP_REMOVED lines=96> */
[----:B------:R-:W-:Y:S01]  /*3060*/  MOV R13, RZ ;  /* 0x000000ff000d7202 */ /* 0x000fe20000000f00 */
[----:B---3--:R-:W-:Y:S01]  /*3070*/  @P3 FMUL.FTZ R205, R205, R12 ;  /* 0x0000000ccdcd3220 */ /* 0x008fe20000410000 */
[----:B------:R-:W-:Y:S02]  /*3080*/  HFMA2.MMA R12, -RZ, RZ, 1.875, 0 ;  /* 0x3f800000ff0c7435 */ /* 0x000fe400000001ff */
[----:B------:R-:W2:Y:S01]  /*3090*/  SHFL.UP PT, R166, R162, 0x8, RZ ;  /* 0x05000000a2a67989 */ /* 0x000ea200000e00ff */
[----:B------:R-:W-:-:S03]  /*30a0*/  ISETP.GE.U32.AND P3, PT, R144, 0x18, PT ;  /* 0x000000189000780c */ /* 0x000fc60003f66070 */
[----:B------:R-:W3:Y:S04]  /*30b0*/  SHFL.UP PT, R164, R205, 0x8, RZ ;  /* 0x05000000cda47989 */ /* 0x000ee800000e00ff */
[----:B------:R-:W-:Y:S01]  /*30c0*/  @!P0 LDS.64 R12, [UR4+0xee8] ;  /* 0x000ee804ff0c8984 */ /* 0x000fe20008000a00 */
[----:B------:R-:W-:-:S05]  /*30d0*/  ISETP.GE.AND P0, PT, R50, 0x8, PT ;  /* 0x000000083200780c */ /* 0x000fca0003f06270 */
        /* <DEDUP_REMOVED lines=131> */
[----:B------:R-:W-:Y:S02]  /*3910*/  FFMA.FTZ R131, R131, R189, R154 ;  /* 0x000000bd83837223 */ /* 0x000fe4000001009a */
[----:B------:R-:W-:Y:S01]  /*3920*/  FADD.FTZ R101, R120, R101 ;  /* 0x0000006578657221 */ /* 0x000fe20000010000 */
[----:B------:R2:W-:Y:S01]  /*3930*/  @!P2 STS.64 [UR4+0xee8], R12 ;  /* 0x000ee80cff00a988 */ /* 0x0005e20008000a04 */
[----:B------:R-:W-:Y:S02]  /*3940*/  FADD.FTZ R22, R131, R22 ;  /* 0x0000001683167221 */ /* 0x000fe40000010000 */
[----:B------:R-:W-:Y:S02]  /*3950*/  FADD.FTZ R103, R172, R103 ;  /* 0x00000067ac677221 */ /* 0x000fe40000010000 */
[----:B------:R-:W-:Y:S02]  /*3960*/  FADD.FTZ R99, R164, R99 ;  /* 0x00000063a4637221 */ /* 0x000fe40000010000 */
[----:B------:R-:W-:-:S02]  /*3970*/  FADD.FTZ R98, R156, R98 ;  /* 0x000000629c627221 */ /* 0x000fc40000010000 */
[----:B------:R-:W-:Y:S02]  /*3980*/  FADD.FTZ R97, R150, R97 ;  /* 0x0000006196617221 */ /* 0x000fe40000010000 */
        /* <DEDUP_REMOVED lines=25> */
[C---:B------:R-:W-:Y:S02]  /*3b20*/  FMUL.FTZ R13, R114.reuse, R165 ;  /* 0x000000a5720d7220 */ /* 0x040fe40000410000 */
[----:B------:R-:W-:Y:S02]  /*3b30*/  FMUL.FTZ R159, R114, R191 ;  /* 0x000000bf729f7220 */ /* 0x000fe40000410000 */
[----:B------:R-:W-:Y:S02]  /*3b40*/  FMUL.FTZ R126, R126, R13 ;  /* 0x0000000d7e7e7220 */ /* 0x000fe40000410000 */
[----:B------:R-:W-:Y:S02]  /*3b50*/  FMUL.FTZ R162, R162, R159 ;  /* 0x0000009fa2a27220 */ /* 0x000fe40000410000 */
[----:B------:R-:W-:-:S02]  /*3b60*/  FMUL.FTZ R13, R114, R161 ;  /* 0x000000a1720d7220 */ /* 0x000fc40000410000 */
[----:B------:R-:W-:Y:S02]  /*3b70*/  FFMA.FTZ R162, R139, R191, R162 ;  /* 0x000000bf8ba27223 */ /* 0x000fe400000100a2 */
[----:B------:R-:W-:Y:S02]  /*3b80*/  FFMA.FTZ R142, R129, R183, R142 ;  /* 0x000000b7818e7223 */ /* 0x000fe4000001008e */
[----:B------:R-:W-:Y:S02]  /*3b90*/  FADD.FTZ R21, R12, R21 ;  /* 0x000000150c157221 */ /* 0x000fe40000010000 */
        /* <DEDUP_REMOVED lines=18> */
[----:B0-----:R-:W-:Y:S02]  /*3cc0*/  @!P0 FADD.FTZ R174, R174, R163 ;  /* 0x000000a3aeae8221 */ /* 0x001fe40000010000 */
[----:B------:R-:W-:Y:S02]  /*3cd0*/  FFMA.FTZ R125, R125, R173, R132 ;  /* 0x000000ad7d7d7223 */ /* 0x000fe40000010084 */
[----:B-1----:R-:W-:Y:S01]  /*3ce0*/  @!P0 FADD.FTZ R15, R15, R118 ;  /* 0x000000760f0f8221 */ /* 0x002fe20000010000 */
[----:B------:R-:W0:Y:S01]  /*3cf0*/  SHFL.DOWN PT, R131, R174, 0x10, 0x1f ;  /* 0x0a001f00ae837f89 */ /* 0x000e2200000e0000 */
[----:B------:R-:W-:Y:S01]  /*3d00*/  ISETP.GT.AND P0, PT, R50, 0xf, PT ;  /* 0x0000000f3200780c */ /* 0x000fe20003f04270 */
[----:B------:R-:W-:Y:S02]  /*3d10*/  FMUL.FTZ R118, R114, R199 ;  /* 0x000000c772767220 */ /* 0x000fe40000410000 */
[----:B------:R-:W1:Y:S01]  /*3d20*/  SHFL.DOWN PT, R120, R15, 0x10, 0x1f ;  /* 0x0a001f000f787f89 */ /* 0x000e6200000e0000 */
        /* <DEDUP_REMOVED lines=45> */
.L_x_5792:
[----:B0-----:R-:W-:Y:S05]  /*4000*/  BSYNC B0 ;  /* 0x0000000000007941 */ /* 0x001fea0003800000 */
.L_x_5791:
        /* <DEDUP_REMOVED lines=21> */
.L_x_5788:
        /* <DEDUP_REMOVED lines=9> */
[----:B------:R-:W-:Y:S01]  /*41f0*/  F2FP.PACK_AB R93, R91, R90 ;  /* 0x0000005a5b5d723e */ /* 0x000fe200000000ff */
[----:B------:R-:W-:Y:S01]  /*4200*/  IMAD R10, R53, c[0x0][0x2f8], RZ ;  /* 0x0000be00350a7a24 */ /* 0x000fe200078e02ff */
[----:B------:R-:W-:-:S02]  /*4210*/  F2FP.PACK_AB R92, R89, R88 ;  /* 0x00000058595c723e */ /* 0x000fc400000000ff */
[----:B------:R-:W-:Y:S02]  /*4220*/  F2FP.PACK_AB R101, R99, R98 ;  /* 0x000000626365723e */ /* 0x000fe400000000ff */
[----:B------:R-:W-:Y:S02]  /*4230*/  F2FP.PACK_AB R100, R97, R96 ;  /* 0x000000606164723e */ /* 0x000fe400000000ff */
[----:B------:R-:W-:Y:S02]  /*4240*/  MOV R6, R2 ;  /* 0x0000000200067202 */ /* 0x000fe40000000f00 */
[----:B------:R-:W-:Y:S02]  /*4250*/  MOV R7, R3 ;  /* 0x0000000300077202 */ /* 0x000fe40000000f00 */
[----:B------:R-:W-:Y:S02]  /*4260*/  F2FP.PACK_AB R34, R26, R31 ;  /* 0x0000001f1a22723e */ /* 0x000fe400000000ff */
[----:B------:R-:W-:Y:S01]  /*4270*/  F2FP.PACK_AB R67, R23, R18 ;  /* 0x000000121743723e */ /* 0x000fe200000000ff */
[----:B------:R-:W-:Y:S01]  /*4280*/  STS.128 [R0], R92 ;  /* 0x0000005c00007388 */ /* 0x000fe20000000c00 */
[----:B------:R-:W-:Y:S01]  /*4290*/  IMAD.WIDE.U32 R2, R55, c[0x0][0x2d8], R6 ;  /* 0x0000b60037027a25 */ /* 0x000fe200078e0006 */
[----:B------:R-:W-:-:S02]  /*42a0*/  F2FP.PACK_AB R66, R21, R16 ;  /* 0x000000101542723e */ /* 0x000fc400000000ff */
[----:B------:R-:W-:Y:S01]  /*42b0*/  STS.128 [R0+0x10], R100 ;  /* 0x0000106400007388 */ /* 0x000fe20000000c00 */
        /* <DEDUP_REMOVED lines=14> */
[----:B------:R-:W-:Y:S02]  /*43a0*/  F2FP.PACK_AB R32, R32, R35 ;  /* 0x000000232020723e */ /* 0x000fe400000000ff */
[----:B------:R-:W-:Y:S01]  /*43b0*/  LEA.HI.X R5, R2, c[0x0][0x334], R5, 0x1, P0 ;  /* 0x0000cd0002057a11 */ /* 0x000fe200000f0c05 */
[----:B------:R-:W-:Y:S01]  /*43c0*/  FADD.FTZ R8, R3, R30 ;  /* 0x0000001e03087221 */ /* 0x000fe20000010000 */
[----:B------:R-:W-:Y:S02]  /*43d0*/  F2FP.PACK_AB R33, R30, R33 ;  /* 0x000000211e21723e */ /* 0x000fe400000000ff */
[----:B------:R-:W-:Y:S01]  /*43e0*/  F2FP.PACK_AB R35, R85, R24 ;  /* 0x000000185523723e */ /* 0x000fe200000000ff */
[----:B------:R-:W-:Y:S01]  /*43f0*/  IMAD.WIDE R2, R42, 0x10, R4 ;  /* 0x000000102a027825 */ /* 0x000fe200078e0204 */
[----:B------:R-:W-:-:S02]  /*4400*/  IADD3 R44, P3, R44, -0x400, RZ ;  /* 0xfffffc002c2c7810 */ /* 0x000fc40007f7e0ff */
[----:B------:R-:W-:Y:S01]  /*4410*/  IADD3.X R49, R49, -0x1, RZ, P1, !PT ;  /* 0xffffffff31317810 */ /* 0x000fe20000ffe4ff */
[----:B------:R-:W-:Y:S01]  /*4420*/  IMAD.WIDE.U32 R4, R55, c[0x0][0x2f8], R6 ;  /* 0x0000be0037047a25 */ /* 0x000fe200078e0006 */
[----:B------:R-:W-:Y:S02]  /*4430*/  IADD3.X R47, R47, -0x1, RZ, P2, !PT ;  /* 0xffffffff2f2f7810 */ /* 0x000fe400017fe4ff */
[----:B------:R-:W-:Y:S01]  /*4440*/  IADD3.X R45, R45, -0x1, RZ, P3, !PT ;  /* 0xffffffff2d2d7810 */ /* 0x000fe20001ffe4ff */
[----:B------:R-:W-:Y:S02]  /*4450*/  IMAD R7, R55, c[0x0][0x2fc], R10 ;  /* 0x0000bf0037077a24 */ /* 0x000fe400078e020a */
[----:B------:R-:W-:-:S03]  /*4460*/  FADD.FTZ R31, R8, R31 ;  /* 0x0000001f081f7221 */ /* 0x000fc60000010000 */
[----:B------:R-:W-:Y:S01]  /*4470*/  IADD3 R5, R5, R7, RZ ;  /* 0x0000000705057210 */ /* 0x000fe20007ffe0ff */
[----:B------:R-:W-:Y:S01]  /*4480*/  FADD.FTZ R31, R31, R26 ;  /* 0x0000001a1f1f7221 */ /* 0x000fe20000010000 */
[----:B0-----:R-:W-:Y:S03]  /*4490*/  STG.E.128 [R2.64], R12 ;  /* 0x0000000c02007986 */ /* 0x001fe6000c101d06 */
[----:B------:R-:W-:Y:S01]  /*44a0*/  FADD.FTZ R24, R31, R24 ;  /* 0x000000181f187221 */ /* 0x000fe20000010000 */
[----:B-1----:R0:W-:Y:S03]  /*44b0*/  STG.E.128 [R2.64+0x200], R60 ;  /* 0x0002003c02007986 */ /* 0x0021e6000c101d06 */
        /* <DEDUP_REMOVED lines=10> */
[----:B------:R-:W-:Y:S03]  /*4560*/  STS.128 [R0], R32 ;  /* 0x0000002000007388 */ /* 0x000fe60000000c00 */
[----:B------:R-:W-:Y:S01]  /*4570*/  FADD.FTZ R21, R16, R21 ;  /* 0x0000001510157221 */ /* 0x000fe20000010000 */
[----:B------:R-:W-:Y:S01]  /*4580*/  IADD3 R3, R3, R7, RZ ;  /* 0x0000000703037210 */ /* 0x000fe20007ffe0ff */
[----:B------:R-:W-:Y:S01]  /*4590*/  STS.128 [R0+0x10], R64 ;  /* 0x0000104000007388 */ /* 0x000fe20000000c00 */
[----:B------:R-:W-:-:S06]  /*45a0*/  NOP ;  /* 0x0000000000007918 */ /* 0x000fcc0000000000 */
[----:B------:R-:W0:Y:S01]  /*45b0*/  LDS.128 R68, [R50.X16] ;  /* 0x0000000032447984 */ /* 0x000e22000000cc00 */
[C---:B------:R-:W-:Y:S01]  /*45c0*/  LEA R4, P0, R2.reuse, c[0x0][0x340], 0x1 ;  /* 0x0000d00002047a11 */ /* 0x040fe200078008ff */
        /* <DEDUP_REMOVED lines=8> */
[----:B-1----:R0:W-:Y:S01]  /*4650*/  STG.E.128 [R2.64+0x200], R72 ;  /* 0x0002004802007986 */ /* 0x0021e2000c101d06 */
[----:B------:R-:W-:Y:S01]  /*4660*/  @!P0 CALL.REL.NOINC `(.L_x_5786) ;  /* 0x0000001000008944 */ /* 0x000fe20003c00000 */
[----:B------:R-:W-:Y:S05]  /*4670*/  BRA `(.L_x_5794) ;  /* 0xffffbed000007947 */ /* 0x000fea000383ffff */
.L_x_5786:
[----:B------:R-:W-:Y:S02]  /*4680*/  ISETP.NE.U32.AND P0, PT, RZ, c[0x0][0x328], PT ;  /* 0x0000ca00ff007a0c */ /* 0x000fe40003f05070 */
[----:B------:R-:W-:Y:S02]  /*4690*/  ISETP.NE.U32.AND P2, PT, RZ, c[0x0][0x348], PT ;  /* 0x0000d200ff007a0c */ /* 0x000fe40003f45070 */
        /* <DEDUP_REMOVED lines=22> */
.L_x_5796:
[----:B0-----:R-:W-:Y:S05]  /*4800*/  BSYNC B0 ;  /* 0x0000000000007941 */ /* 0x001fea0003800000 */
.L_x_5795:
        /* <DEDUP_REMOVED lines=23> */
.L_x_5798:
[----:B------:R-:W1:Y:S02]  /*4980*/  S2R R19, SR_TID.X ;  /* 0x0000000000137919 */ /* 0x000e640000002100 */
.L_x_5799:
[----:B0-----:R-:W-:Y:S05]  /*4990*/  BSYNC B0 ;  /* 0x0000000000007941 */ /* 0x001fea0003800000 */
.L_x_5797:
        /* <DEDUP_REMOVED lines=22> */
.L_x_5800:
        /* <DEDUP_REMOVED lines=55> */
.L_x_5801:
        /* <DEDUP_REMOVED lines=9> */
.L_x_9085:


//--------------------- .text._Z25selective_scan_bwd_kernelI32Selective_Scan_bwd_kernel_traitsILi32ELi16ELb1ELb0ELb0ELb1ELb0EN3c104HalfEfEEv12SSMParamsBwd --------------------------
	.section	.text._Z25selective_scan_bwd_kernelI32Selective_Scan_bwd_kernel_traitsILi32ELi16ELb1ELb0ELb0ELb1ELb0EN3c104HalfEfEEv12SSMParamsBwd,"ax",@progbits
	.sectioninfo	@"SHI_REGISTERS=206"
	.align	128
        .global         _Z25selective_scan_bwd_kernelI32Selective_Scan_bwd_kernel_traitsILi32ELi16ELb1ELb0ELb0ELb1ELb0EN3c104HalfEfEEv12SSMParamsBwd
        .type           _Z25selective_scan_bwd_kernelI32Selective_Scan_bwd_kernel_traitsILi32ELi16ELb1ELb0ELb0ELb1ELb0EN3c104HalfEfEEv12SSMParamsBwd,@function
        .size           _Z25selective_scan_bwd_kernelI32Selective_Scan_bwd_kernel_traitsILi32ELi16ELb1ELb0ELb0ELb1ELb0EN3c104HalfEfEEv12SSMParamsBwd,(.L_x_9086 - _Z25selective_scan_bwd_kernelI32Selective_Scan_bwd_kernel_traitsILi32ELi16ELb1ELb0ELb0ELb1ELb0EN3c104HalfEfEEv12SSMParamsBwd)
        .other          _Z25selective_scan_bwd_kernelI32Selective_Scan_bwd_kernel_traitsILi32ELi16ELb1ELb0ELb0ELb1ELb0EN3c104HalfEfEEv12SSMParamsBwd,@"STO_CUDA_ENTRY STV_DEFAULT"
_Z25selective_scan_bwd_kernelI32Selective_Scan_bwd_kernel_traitsILi32ELi16ELb1ELb0ELb0ELb1ELb0EN3c104HalfEfEEv12SSMParamsBwd:
.text._Z25selective_scan_bwd_kernelI32Selective_Scan_bwd_kernel_traitsILi32ELi16ELb1ELb0ELb0ELb1ELb0EN3c104HalfEfEEv12SSMParamsBwd:
        /* <DEDUP_REMOVED lines=28> */
[----:B------:R-:W-:-:S02]  /*01c0*/  IMAD R15, R23, c[0x0][0x1e8], RZ ;  /* 0x00007a00170f7a24 */ /* 0x000fc400078e02ff */
[----:B0-----:R-:W-:Y:S01]  /*01d0*/  IMAD.WIDE.U32 R6, R25, c[0x0][0x278], RZ ;  /* 0x00009e0019067a25 */ /* 0x001fe200078e00ff */
[----:B------:R-:W-:Y:S02]  /*01e0*/  IADD3 R5, R5, R13, RZ ;  /* 0x0000000d05057210 */ /* 0x000fe40007ffe0ff */
        /* <DEDUP_REMOVED lines=8> */
[----:B------:R-:W-:-:S03]  /*0270*/  IMAD.WIDE.U32 R4, R0, c[0x0][0x1e8], R4 ;  /* 0x00007a0000047a25 */ /* 0x000fc600078e0004 */
        /* <DEDUP_REMOVED lines=13> */
[----:B------:R-:W-:Y:S01]  /*0350*/  CS2R R14, SRZ ;  /* 0x00000000000e7805 */ /* 0x000fe2000001ff00 */
[----:B------:R-:W-:-:S02]  /*0360*/  IADD3 R9, P4, R9, R6, RZ ;  /* 0x0000000609097210 */ /* 0x000fc40007f9e0ff */
[C---:B------:R-:W-:Y:S02]  /*0370*/  LEA R3, P5, R2.reuse, c[0x0][0x248], 0x1 ;  /* 0x0000920002037a11 */ /* 0x040fe400078a08ff */
[----:B------:R-:W-:Y:S02]  /*0380*/  ISETP.NE.AND.EX P1, PT, RZ, c[0x0][0x32c], PT, P1 ;  /* 0x0000cb00ff007a0c */ /* 0x000fe40003f25310 */
[----:B------:R-:W-:Y:S02]  /*0390*/  ISETP.NE.AND.EX P2, PT, RZ, c[0x0][0x34c], PT, P2 ;  /* 0x0000d300ff007a0c */ /* 0x000fe40003f45320 */
[----:B------:R-:W-:Y:S02]  /*03a0*/  IADD3.X R6, R11, R7, R17, P4, !PT ;  /* 0x000000070b067210 */ /* 0x000fe400027fe411 */
[----:B------:R-:W-:Y:S01]  /*03b0*/  LEA.HI.X R7, R2, c[0x0][0x24c], R5, 0x1, P5 ;  /* 0x0000930002077a11 */ /* 0x000fe200028f0c05 */
[----:B------:R-:W-:Y:S01]  /*03c0*/  @P0 IMAD R2, R25, c[0x0][0x164], R0 ;  /* 0x0000590019020a24 */ /* 0x000fe200078e0200 */
[----:B------:R-:W-:-:S02]  /*03d0*/  LEA R32, P4, R33, c[0x0][0x240], 0x1 ;  /* 0x0000900021207a11 */ /* 0x000fc400078808ff */
[----:B------:R-:W-:Y:S01]  /*03e0*/  @P0 MOV R17, 0x8 ;  /* 0x0000000800110802 */ /* 0x000fe20000000f00 */
[----:B------:R-:W-:Y:S01]  /*03f0*/  @P0 IMAD R2, R2, c[0x0][0x174], RZ ;  /* 0x00005d0002020a24 */ /* 0x000fe200078e02ff */
[----:B------:R-:W-:Y:S02]  /*0400*/  LEA.HI.X R33, R33, c[0x0][0x244], R4, 0x1, P4 ;  /* 0x0000910021217a11 */ /* 0x000fe400020f0c04 */
[C---:B------:R-:W-:Y:S01]  /*0410*/  LEA R30, P6, R9.reuse, c[0x0][0x308], 0x1 ;  /* 0x0000c200091e7a11 */ /* 0x040fe200078c08ff */
[----:B------:R-:W-:Y:S01]  /*0420*/  @P0 IMAD R2, R2, c[0x0][0x16c], RZ ;  /* 0x00005b0002020a24 */ /* 0x000fe200078e02ff */
[C---:B------:R-:W-:Y:S02]  /*0430*/  @P1 LEA R14, P4, R0.reuse, c[0x0][0x328], 0x2 ;  /* 0x0000ca00000e1a11 */ /* 0x040fe400078810ff */
[----:B------:R-:W-:Y:S01]  /*0440*/  @P2 LEA R12, P5, R0, c[0x0][0x348], 0x2 ;  /* 0x0000d200000c2a11 */ /* 0x000fe200078a10ff */
[----:B------:R-:W-:Y:S01]  /*0450*/  @P0 IMAD.WIDE R16, R2, R17, c[0x0][0x260] ;  /* 0x0000980002100625 */ /* 0x000fe200078e0211 */
[----:B------:R-:W-:Y:S01]  /*0460*/  LEA.HI.X R31, R9, c[0x0][0x30c], R6, 0x1, P6 ;  /* 0x0000c300091f7a11 */ /* 0x000fe200030f0c06 */
[----:B------:R-:W-:Y:S01]  /*0470*/  @!P0 CS2R R16, SRZ ;  /* 0x0000000000108805 */ /* 0x000fe2000001ff00 */
[----:B------:R-:W-:-:S02]  /*0480*/  @P1 LEA.HI.X R15, R0, c[0x0][0x32c], R23, 0x2, P4 ;  /* 0x0000cb00000f1a11 */ /* 0x000fc400020f1417 */
[----:B------:R-:W-:Y:S01]  /*0490*/  @P2 LEA.HI.X R13, R0, c[0x0][0x34c], R23, 0x2, P5 ;  /* 0x0000d300000d2a11 */ /* 0x000fe200028f1417 */
[----:B------:R-:W-:Y:S05]  /*04a0*/  @!P3 BRA `(.L_x_5802) ;  /* 0x000059d00000b947 */ /* 0x000fea0003800000 */
[----:B------:R-:W0:Y:S01]  /*04b0*/  S2R R27, SR_TID.X ;  /* 0x00000000001b7919 */ /* 0x000e220000002100 */
[----:B------:R-:W-:Y:S01]  /*04c0*/  MOV R6, R3 ;  /* 0x0000000300067202 */ /* 0x000fe20000000f00 */
[----:B------:R-:W-:Y:S01]  /*04d0*/  CS2R R34, SRZ ;  /* 0x0000000000227805 */ /* 0x000fe2000001ff00 */
[----:B------:R-:W-:Y:S01]  /*04e0*/  MOV R29, c[0x0][0x174] ;  /* 0x00005d00001d7a02 */ /* 0x000fe20000000f00 */
[----:B------:R-:W1:Y:S01]  /*04f0*/  S2R R28, SR_LANEID ;  /* 0x00000000001c7919 */ /* 0x000e620000000000 */
[----:B0-----:R-:W-:-:S03]  /*0500*/  LOP3.LUT R162, R27, 0x1f, RZ, 0xc0, !PT ;  /* 0x0000001f1ba27812 */ /* 0x001fc600078ec0ff */
.L_x_5841:
[----:B------:R-:W-:Y:S01]  /*0510*/  BAR.SYNC.DEFER_BLOCKING 0x0 ;  /* 0x0000000000007b1d */ /* 0x000fe20000010000 */
[----:B------:R-:W-:-:S04]  /*0520*/  SHF.L.U32 R2, R27, 0x1, RZ ;  /* 0x000000011b027819 */ /* 0x000fc800000006ff */
[----:B------:R-:W-:-:S04]  /*0530*/  LOP3.LUT R2, R2, 0xffffffc0, RZ, 0xc0, !PT ;  /* 0xffffffc002027812 */ /* 0x000fc800078ec0ff */
[----:B------:R-:W-:-:S05]  /*0540*/  LOP3.LUT R21, R2, 0x1f, R27, 0xf8, !PT ;  /* 0x0000001f02157812 */ /* 0x000fca00078ef81b */
[----:B------:R-:W-:-:S05]  /*0550*/  IMAD.WIDE R2, R21, 0x10, R32 ;  /* 0x0000001015027825 */ /* 0x000fca00078e0220 */
[----:B0-----:R0:W2:Y:S04]  /*0560*/  LDG.E.128 R40, [R2.64] ;  /* 0x0000000602287981 */ /* 0x0010a8000c1e1d00 */
[----:B------:R0:W3:Y:S01]  /*0570*/  LDG.E.128 R44, [R2.64+0x200] ;  /* 0x00020006022c7981 */ /* 0x0000e2000c1e1d00 */
[----:B-1----:R-:W-:Y:S02]  /*0580*/  SHF.L.U32 R36, R28, 0x5, RZ ;  /* 0x000000051c247819 */ /* 0x002fe400000006ff */
[----:B0-----:R-:W-:Y:S02]  /*0590*/  MOV R2, R6 ;  /* 0x0000000600027202 */ /* 0x001fe40000000f00 */
[----:B------:R-:W-:-:S05]  /*05a0*/  MOV R3, R7 ;  /* 0x0000000700037202 */ /* 0x000fca0000000f00 */
[----:B------:R-:W-:Y:S01]  /*05b0*/  IMAD.WIDE R18, R21, 0x10, R2 ;  /* 0x0000001015127825 */ /* 0x000fe200078e0202 */
[----:B--2---:R-:W-:Y:S04]  /*05c0*/  STS.128 [R28.X16], R40 ;  /* 0x000000281c007388 */ /* 0x004fe8000000cc00 */
[----:B---3--:R0:W-:Y:S01]  /*05d0*/  STS.128 [R28.X16+0x200], R44 ;  /* 0x0002002c1c007388 */ /* 0x0081e2000000cc00 */
[----:B------:R-:W-:-:S06]  /*05e0*/  NOP ;  /* 0x0000000000007918 */ /* 0x000fcc0000000000 */
[----:B------:R-:W1:Y:S04]  /*05f0*/  LDS.128 R8, [R36] ;  /* 0x0000000024087984 */ /* 0x000e680000000c00 */
[----:B------:R-:W-:Y:S04]  /*0600*/  LDS.128 R4, [R36+0x10] ;  /* 0x0000100024047984 */ /* 0x000fe80000000c00 */
[----:B------:R-:W-:Y:S06]  /*0610*/  BAR.SYNC.DEFER_BLOCKING 0x0 ;  /* 0x0000000000007b1d */ /* 0x000fec0000010000 */
[----:B------:R-:W2:Y:S04]  /*0620*/  LDG.E.128 R52, [R18.64] ;  /* 0x0000000612347981 */ /* 0x000ea8000c1e1d00 */
[----:B------:R-:W3:Y:S01]  /*0630*/  LDG.E.128 R56, [R18.64+0x200] ;  /* 0x0002000612387981 */ /* 0x000ee2000c1e1d00 */
[----:B------:R-:W-:-:S03]  /*0640*/  IMAD.WIDE R20, R21, 0x10, R30 ;  /* 0x0000001015147825 */ /* 0x000fc600078e021e */
[----:B--2---:R-:W-:Y:S04]  /*0650*/  STS.128 [R28.X16], R52 ;  /* 0x000000341c007388 */ /* 0x004fe8000000cc00 */
[----:B---3--:R-:W-:Y:S01]  /*0660*/  STS.128 [R28.X16+0x200], R56 ;  /* 0x000200381c007388 */ /* 0x008fe2000000cc00 */
[----:B------:R-:W-:-:S06]  /*0670*/  NOP ;  /* 0x0000000000007918 */ /* 0x000fcc0000000000 */
[----:B------:R-:W2:Y:S04]  /*0680*/  LDS.128 R48, [R36] ;  /* 0x0000000024307984 */ /* 0x000ea80000000c00 */
[----:B------:R-:W-:Y:S04]  /*0690*/  LDS.128 R40, [R36+0x10] ;  /* 0x0000100024287984 */ /* 0x000fe80000000c00 */
        /* <DEDUP_REMOVED lines=8> */
[--C-:B------:R-:W-:Y:S01]  /*0720*/  HADD2.F32 R69, -RZ, R51.reuse.H0_H0 ;  /* 0x20000033ff457230 */ /* 0x100fe20000004100 */
[----:B0-----:R-:W-:Y:S01]  /*0730*/  MOV R21, c[0x0][0x16c] ;  /* 0x00005b0000157a02 */ /* 0x001fe20000000f00 */
[----:B------:R-:W-:Y:S02]  /*0740*/  HADD2.F32 R20, -RZ, R10.H0_H0 ;  /* 0x2000000aff147230 */ /* 0x000fe40000004100 */
[----:B------:R-:W-:Y:S01]  /*0750*/  HADD2.F32 R51, -RZ, R51.H1_H1 ;  /* 0x30000033ff337230 */ /* 0x000fe20000004100 */
[----:B------:R-:W-:Y:S01]  /*0760*/  ISETP.GE.AND P5, PT, R21, 0x1, PT ;  /* 0x000000011500780c */ /* 0x000fe20003fa6270 */
[----:B------:R-:W-:-:S05]  /*0770*/  HADD2.F32 R21, -RZ, R48.H1_H1 ;  /* 0x30000030ff157230 */ /* 0x000fca0000004100 */
[----:B-----5:R-:W-:Y:S01]  /*0780*/  FADD.FTZ R54, R21, R24 ;  /* 0x0000001815367221 */ /* 0x020fe20000010000 */
[----:B------:R-:W-:-:S04]  /*0790*/  HADD2.F32 R21, -RZ, R4.H0_H0 ;  /* 0x20000004ff157230 */ /* 0x000fc80000004100 */
[----:B------:R-:W-:Y:S01]  /*07a0*/  FSETP.GTU.FTZ.AND P3, PT, R54, 20, PT ;  /* 0x41a000003600780b */ /* 0x000fe20003f7c000 */
[----:B---3--:R-:W-:Y:S04]  /*07b0*/  STS.128 [R28.X16], R44 ;  /* 0x0000002c1c007388 */ /* 0x008fe8000000cc00 */
[----:B----4-:R0:W-:Y:S01]  /*07c0*/  STS.128 [R28.X16+0x200], R60 ;  /* 0x0002003c1c007388 */ /* 0x0101e2000000cc00 */
[----:B------:R-:W-:-:S06]  /*07d0*/  NOP ;  /* 0x0000000000007918 */ /* 0x000fcc0000000000 */
[----:B------:R-:W1:Y:S04]  /*07e0*/  LDS.128 R64, [R36] ;  /* 0x0000000024407984 */ /* 0x000e680000000c00 */
[----:B------:R-:W2:Y:S01]  /*07f0*/  LDS.128 R44, [R36+0x10] ;  /* 0x00001000242c7984 */ /* 0x000ea20000000c00 */
[--C-:B0-----:R-:W-:Y:S02]  /*0800*/  FADD.FTZ R60, R37, R24.reuse ;  /* 0x00000018253c7221 */ /* 0x101fe40000010000 */
[----:B------:R-:W-:-:S03]  /*0810*/  FADD.FTZ R62, R39, R24 ;  /* 0x00000018273e7221 */ /* 0x000fc60000010000 */
[----:B------:R-:W-:Y:S02]  /*0820*/  FSETP.GTU.FTZ.AND P0, PT, R60, 20, PT ;  /* 0x41a000003c00780b */ /* 0x000fe40003f1c000 */
[----:B------:R-:W-:Y:S01]  /*0830*/  FSETP.GTU.FTZ.AND P6, PT, R62, 20, PT ;  /* 0x41a000003e00780b */ /* 0x000fe20003fdc000 */
[--C-:B-1----:R-:W-:Y:S02]  /*0840*/  HADD2.F32 R53, -RZ, R64.reuse.H0_H0 ;  /* 0x20000040ff357230 */ /* 0x102fe40000004100 */
[----:B------:R-:W-:Y:S01]  /*0850*/  HADD2.F32 R55, -RZ, R64.H1_H1 ;  /* 0x30000040ff377230 */ /* 0x000fe20000004100 */
[----:B------:R-:W-:Y:S01]  /*0860*/  FADD.FTZ R64, R69, R24 ;  /* 0x0000001845407221 */ /* 0x000fe20000010000 */
[----:B------:R-:W-:Y:S01]  /*0870*/  HADD2.F32 R57, -RZ, R65.H0_H0 ;  /* 0x20000041ff397230 */ /* 0x000fe20000004100 */
[----:B------:R-:W-:Y:S01]  /*0880*/  FFMA.FTZ R18, R53, R18, R35 ;  /* 0x0000001235127223 */ /* 0x000fe20000010023 */
[----:B------:R-:W-:Y:S02]  /*0890*/  HADD2.F32 R35, -RZ, R9.H0_H0 ;  /* 0x20000009ff237230 */ /* 0x000fe40000004100 */
[----:B------:R-:W-:Y:S01]  /*08a0*/  HADD2.F32 R59, -RZ, R65.H1_H1 ;  /* 0x30000041ff3b7230 */ /* 0x000fe20000004100 */
[----:B------:R-:W-:Y:S01]  /*08b0*/  FFMA.FTZ R18, R55, R19, R18 ;  /* 0x0000001337127223 */ /* 0x000fe20000010012 */
[----:B------:R-:W-:-:S02]  /*08c0*/  HADD2.F32 R19, -RZ, R9.H1_H1 ;  /* 0x30000009ff137230 */ /* 0x000fc40000004100 */
[--C-:B------:R-:W-:Y:S01]  /*08d0*/  HADD2.F32 R61, -RZ, R66.reuse.H0_H0 ;  /* 0x20000042ff3d7230 */ /* 0x100fe20000004100 */
[----:B------:R-:W-:Y:S01]  /*08e0*/  FFMA.FTZ R18, R57, R35, R18 ;  /* 0x0000002339127223 */ /* 0x000fe20000010012 */
[----:B------:R-:W-:Y:S02]  /*08f0*/  HADD2.F32 R63, -RZ, R66.H1_H1 ;  /* 0x30000042ff3f7230 */ /* 0x000fe40000004100 */
[----:B------:R-:W-:Y:S01]  /*0900*/  HADD2.F32 R65, -RZ, R67.H0_H0 ;  /* 0x20000043ff417230 */ /* 0x000fe20000004100 */
[----:B------:R-:W-:Y:S01]  /*0910*/  FFMA.FTZ R18, R59, R19, R18 ;  /* 0x000000133b127223 */ /* 0x000fe20000010012 */
[----:B------:R-:W-:Y:S02]  /*0920*/  HADD2.F32 R19, -RZ, R10.H1_H1 ;  /* 0x3000000aff137230 */ /* 0x000fe40000004100 */
[----:B------:R-:W-:Y:S01]  /*0930*/  HADD2.F32 R35, -RZ, R49.H0_H0 ;  /* 0x20000031ff237230 */ /* 0x000fe20000004100 */
[----:B------:R-:W-:Y:S01]  /*0940*/  FFMA.FTZ R18, R61, R20, R18 ;  /* 0x000000143d127223 */ /* 0x000fe20000010012 */
[----:B------:R-:W-:-:S02]  /*0950*/  HADD2.F32 R20, -RZ, R11.H0_H0 ;  /* 0x2000000bff147230 */ /* 0x000fc40000004100 */
[----:B------:R-:W-:Y:S01]  /*0960*/  HADD2.F32 R49, -RZ, R49.H1_H1 ;  /* 0x30000031ff317230 */ /* 0x000fe20000004100 */
[----:B------:R-:W-:Y:S01]  /*0970*/  FFMA.FTZ R18, R63, R19, R18 ;  /* 0x000000133f127223 */ /* 0x000fe20000010012 */
[----:B------:R-:W-:Y:S01]  /*0980*/  HADD2.F32 R19, -RZ, R48.H0_H0 ;  /* 0x20000030ff137230 */ /* 0x000fe20000004100 */
[----:B------:R-:W-:Y:S01]  /*0990*/  FADD.FTZ R56, R35, R24 ;  /* 0x0000001823387221 */ /* 0x000fe20000010000 */
[----:B------:R-:W-:Y:S01]  /*09a0*/  HADD2.F32 R67, -RZ, R67.H1_H1 ;  /* 0x30000043ff437230 */ /* 0x000fe20000004100 */
[----:B------:R-:W-:Y:S01]  /*09b0*/  FFMA.FTZ R18, R65, R20, R18 ;  /* 0x0000001441127223 */ /* 0x000fe20000010012 */
[----:B------:R-:W-:Y:S01]  /*09c0*/  HADD2.F32 R20, -RZ, R11.H1_H1 ;  /* 0x3000000bff147230 */ /* 0x000fe20000004100 */
[--C-:B------:R-:W-:Y:S01]  /*09d0*/  FADD.FTZ R66, R19, R24.reuse ;  /* 0x0000001813427221 */ /* 0x100fe20000010000 */
[----:B------:R-:W-:Y:S01]  /*09e0*/  FSETP.GTU.FTZ.AND P2, PT, R56, 20, PT ;  /* 0x41a000003800780b */ /* 0x000fe20003f5c000 */
[----:B------:R-:W-:Y:S01]  /*09f0*/  FADD.FTZ R58, R49, R24 ;  /* 0x00000018313a7221 */ /* 0x000fe20000010000 */
[----:B--2---:R-:W-:Y:S01]  /*0a00*/  HADD2.F32 R69, -RZ, R44.H0_H0 ;  /* 0x2000002cff457230 */ /* 0x004fe20000004100 */
[----:B------:R-:W-:Y:S01]  /*0a10*/  FFMA.FTZ R38, R67, R20, R18 ;  /* 0x0000001443267223 */ /* 0x000fe20000010012 */
[----:B------:R-:W-:-:S02]  /*0a20*/  FSETP.GTU.FTZ.AND P4, PT, R66, 20, PT ;  /* 0x41a000004200780b */ /* 0x000fc40003f9c000 */
[----:B------:R-:W-:-:S11]  /*0a30*/  FSETP.GTU.FTZ.AND P1, PT, R58, 20, PT ;  /* 0x41a000003a00780b */ /* 0x000fd60003f3c000 */
        /* <DEDUP_REMOVED lines=32> */
.L_x_5804:
[----:B------:R-:W-:Y:S05]  /*0c40*/  BSYNC B0 ;  /* 0x0000000000007941 */ /* 0x000fea0003800000 */
.L_x_5803:
        /* <DEDUP_REMOVED lines=39> */
.L_x_5806:
[----:B------:R-:W-:Y:S05]  /*0ec0*/  BSYNC B0 ;  /* 0x0000000000007941 */ /* 0x000fea0003800000 */
.L_x_5805:
        /* <DEDUP_REMOVED lines=39> */
.L_x_5808:
[----:B------:R-:W-:Y:S05]  /*1140*/  BSYNC B0 ;  /* 0x0000000000007941 */ /* 0x000fea0003800000 */
.L_x_5807:
        /* <DEDUP_REMOVED lines=39> */
.L_x_5810:
[----:B------:R-:W-:Y:S05]  /*13c0*/  BSYNC B0 ;  /* 0x0000000000007941 */ /* 0x000fea0003800000 */
.L_x_5809:
        /* <DEDUP_REMOVED lines=39> */
.L_x_5812:
[----:B------:R-:W-:Y:S05]  /*1640*/  BSYNC B0 ;  /* 0x0000000000007941 */ /* 0x000fea0003800000 */
.L_x_5811:
        /* <DEDUP_REMOVED lines=39> */
.L_x_5814:
[----:B------:R-:W-:Y:S05]  /*18c0*/  BSYNC B0 ;  /* 0x0000000000007941 */ /* 0x000fea0003800000 */
.L_x_5813:
        /* <DEDUP_REMOVED lines=39> */
.L_x_5816:
[----:B------:R-:W-:Y:S05]  /*1b40*/  BSYNC B0 ;  /* 0x0000000000007941 */ /* 0x000fea0003800000 */
.L_x_5815:
[----:B------:R-:W-:Y:S01]  /*1b50*/  BSSY B0, `(.L_x_5817) ;  /* 0x0000028000007945 */ /* 0x000fe20003800000 */
[----:B------:R-:W-:Y:S01]  /*1b60*/  FFMA.FTZ R38, R81, R37, R38 ;  /* 0x0000002551267223 */ /* 0x000fe20000010026 */
[----:B------:R-:W-:Y:S01]  /*1b70*/  FSETP.GTU.FTZ.AND P4, PT, R78, 20, PT ;  /* 0x41a000004e00780b */ /* 0x000fe20003f9c000 */
[--C-:B------:R-:W-:Y:S01]  /*1b80*/  HADD2.F32 R21, -RZ, R43.reuse.H0_H0 ;  /* 0x2000002bff157230 */ /* 0x100fe20000004100 */
[----:B------:R-:W-:Y:S01]  /*1b90*/  FADD.FTZ R80, R35, R24 ;  /* 0x0000001823507221 */ /* 0x000fe20000010000 */
        /* <DEDUP_REMOVED lines=35> */
.L_x_5818:
[----:B------:R-:W-:Y:S05]  /*1dd0*/  BSYNC B0 ;  /* 0x0000000000007941 */ /* 0x000fea0003800000 */
.L_x_5817:
[----:B------:R-:W-:Y:S01]  /*1de0*/  BSSY B0, `(.L_x_5819) ;  /* 0x0000027000007945 */ /* 0x000fe20003800000 */
[----:B------:R-:W-:Y:S01]  /*1df0*/  HFMA2.MMA R52, -RZ, RZ, 0, 0 ;  /* 0x00000000ff347435 */ /* 0x000fe200000001ff */
[----:B------:R-:W-:Y:S01]  /*1e00*/  FFMA.FTZ R35, R83, R37, R38 ;  /* 0x0000002553237223 */ /* 0x000fe20000010026 */
        /* <DEDUP_REMOVED lines=36> */
.L_x_5820:
[----:B------:R-:W-:Y:S05]  /*2050*/  BSYNC B0 ;  /* 0x0000000000007941 */ /* 0x000fea0003800000 */
.L_x_5819:
[----:B------:R-:W-:Y:S01]  /*2060*/  BSSY B0, `(.L_x_5821) ;  /* 0x0000027000007945 */ /* 0x000fe20003800000 */
[----:B------:R-:W-:Y:S01]  /*2070*/  HFMA2.MMA R43, -RZ, RZ, 0, 0 ;  /* 0x00000000ff2b7435 */ /* 0x000fe200000001ff */
[----:B------:R-:W-:Y:S01]  /*2080*/  FSETP.GTU.FTZ.AND P2, PT, R82, 20, PT ;  /* 0x41a000005200780b */ /* 0x000fe20003f5c000 */
[----:B------:R-:W-:Y:S01]  /*2090*/  HFMA2.MMA R47, -RZ, RZ, 0, 0 ;  /* 0x00000000ff2f7435 */ /* 0x000fe200000001ff */
        /* <DEDUP_REMOVED lines=35> */
.L_x_5822:
[----:B------:R-:W-:Y:S05]  /*22d0*/  BSYNC B0 ;  /* 0x0000000000007941 */ /* 0x000fea0003800000 */
.L_x_5821:
[----:B------:R-:W-:Y:S01]  /*22e0*/  BSSY B0, `(.L_x_5823) ;  /* 0x0000027000007945 */ /* 0x000fe20003800000 */
[----:B------:R-:W-:Y:S01]  /*22f0*/  HFMA2.MMA R46, -RZ, RZ, 0, 0 ;  /* 0x00000000ff2e7435 */ /* 0x000fe200000001ff */
[----:B------:R-:W-:Y:S01]  /*2300*/  FSETP.GTU.FTZ.AND P1, PT, R84, 20, PT ;  /* 0x41a000005400780b */ /* 0x000fe20003f3c000 */
[----:B------:R-:W-:Y:S01]  /*2310*/  HFMA2.MMA R49, -RZ, RZ, 0, 0 ;  /* 0x00000000ff317435 */ /* 0x000fe200000001ff */
[----:B------:R-:W-:Y:S01]  /*2320*/  CS2R R44, SRZ ;  /* 0x00000000002c7805 */ /* 0x000fe2000001ff00 */
[----:B------:R-:W-:Y:S02]  /*2330*/  MOV R42, RZ ;  /* 0x000000ff002a7202 */ /* 0x000fe40000000f00 */
        /* <DEDUP_REMOVED lines=33> */
.L_x_5824:
[----:B------:R-:W-:Y:S05]  /*2550*/  BSYNC B0 ;  /* 0x0000000000007941 */ /* 0x000fea0003800000 */
.L_x_5823:
        /* <DEDUP_REMOVED lines=33> */
.L_x_5826:
[----:B------:R-:W-:Y:S05]  /*2770*/  BSYNC B0 ;  /* 0x0000000000007941 */ /* 0x000fea0003800000 */
.L_x_5825:
        /* <DEDUP_REMOVED lines=33> */
.L_x_5828:
[----:B------:R-:W-:Y:S05]  /*2990*/  BSYNC B0 ;  /* 0x0000000000007941 */ /* 0x000fea0003800000 */
.L_x_5827:
        /* <DEDUP_REMOVED lines=33> */
.L_x_5830:
[----:B------:R-:W-:Y:S05]  /*2bb0*/  BSYNC B0 ;  /* 0x0000000000007941 */ /* 0x000fea0003800000 */
.L_x_5829:
        /* <DEDUP_REMOVED lines=33> */
.L_x_5832:
[----:B------:R-:W-:Y:S05]  /*2dd0*/  BSYNC B0 ;  /* 0x0000000000007941 */ /* 0x000fea0003800000 */
.L_x_5831:
        /* <DEDUP_REMOVED lines=33> */
.L_x_5834:
[----:B------:R-:W-:Y:S05]  /*2ff0*/  BSYNC B0 ;  /* 0x0000000000007941 */ /* 0x000fea0003800000 */
.L_x_5833:
        /* <DEDUP_REMOVED lines=27> */
[----:B------:R-:W-:-:S02]  /*31b0*/  IMAD R103, R23, c[0x0][0x180], RZ ;  /* 0x0000600017677a24 */ /* 0x000fc400078e02ff */
[----:B------:R-:W-:Y:S01]  /*31c0*/  IMAD R105, R23, c[0x0][0x198], RZ ;  /* 0x0000660017697a24 */ /* 0x000fe200078e02ff */
[----:B------:R-:W-:Y:S01]  /*31d0*/  IADD3 R107, R111, R107, RZ ;  /* 0x0000006b6f6b7210 */ /* 0x000fe20007ffe0ff */
[----:B------:R-:W-:Y:S01]  /*31e0*/  IMAD R109, R101, c[0x0][0x16c], RZ ;  /* 0x00005b00656d7a24 */ /* 0x000fe200078e02ff */
[----:B------:R-:W-:Y:S01]  /*31f0*/  LEA.HI R101, R52, R52, RZ, 0x1 ;  /* 0x0000003434657211 */ /* 0x000fe200078f08ff */
[----:B------:R-:W-:Y:S01]  /*3200*/  IMAD.WIDE.U32 R18, R0, c[0x0][0x180], RZ ;  /* 0x0000600000127a25 */ /* 0x000fe200078e00ff */
[----:B------:R-:W-:Y:S02]  /*3210*/  LEA.HI.X R107, R110, c[0x0][0x234], R107, 0x2, P2 ;  /* 0x00008d006e6b7a11 */ /* 0x000fe400010f146b */
[----:B------:R-:W-:Y:S01]  /*3220*/  LOP3.LUT R101, R101, 0xfffffe, RZ, 0xc0, !PT ;  /* 0x00fffffe65657812 */ /* 0x000fe200078ec0ff */
[----:B------:R-:W-:Y:S01]  /*3230*/  IMAD.WIDE.U32 R20, R0, c[0x0][0x198], RZ ;  /* 0x0000660000147a25 */ /* 0x000fe200078e00ff */
[----:B------:R-:W-:Y:S02]  /*3240*/  LEA R102, P0, R18, c[0x0][0x220], 0x2 ;  /* 0x0000880012667a11 */ /* 0x000fe400078010ff */
[----:B------:R-:W-:Y:S01]  /*3250*/  IADD3 R110, R52, -R101, RZ ;  /* 0x80000065346e7210 */ /* 0x000fe20007ffe0ff */
[----:B------:R-:W-:Y:S01]  /*3260*/  IMAD R103, R0, c[0x0][0x184], R103 ;  /* 0x0000610000677a24 */ /* 0x000fe200078e0267 */
[----:B------:R-:W-:Y:S01]  /*3270*/  LEA R104, P1, R20, c[0x0][0x228], 0x2 ;  /* 0x00008a0014687a11 */ /* 0x000fe200078210ff */
[----:B------:R-:W-:Y:S01]  /*3280*/  IMAD R105, R0, c[0x0][0x19c], R105 ;  /* 0x0000670000697a24 */ /* 0x000fe200078e0269 */
[----:B------:R-:W-:Y:S01]  /*3290*/  MOV R52, RZ ;  /* 0x000000ff00347202 */ /* 0x000fe20000000f00 */
[----:B------:R-:W-:Y:S01]  /*32a0*/  IMAD.WIDE R108, R109, 0x8, R16 ;  /* 0x000000086d6c7825 */ /* 0x000fe200078e0210 */
[----:B------:R-:W-:-:S02]  /*32b0*/  IADD3 R103, R19, R103, RZ ;  /* 0x0000006713677210 */ /* 0x000fc40007ffe0ff */
[----:B------:R-:W-:Y:S02]  /*32c0*/  IADD3 R105, R21, R105, RZ ;  /* 0x0000006915697210 */ /* 0x000fe40007ffe0ff */
[----:B------:R-:W-:Y:S02]  /*32d0*/  LEA.HI.X R103, R18, c[0x0][0x224], R103, 0x2, P0 ;  /* 0x0000890012677a11 */ /* 0x000fe400000f1467 */
[----:B------:R-:W-:Y:S02]  /*32e0*/  LEA.HI.X R105, R20, c[0x0][0x22c], R105, 0x2, P1 ;  /* 0x00008b0014697a11 */ /* 0x000fe400008f1469 */
[----:B------:R-:W-:Y:S02]  /*32f0*/  MOV R101, RZ ;  /* 0x000000ff00657202 */ /* 0x000fe40000000f00 */
[----:B------:R-:W-:Y:S02]  /*3300*/  SHF.L.U32 R110, R110, 0x8, RZ ;  /* 0x000000086e6e7819 */ /* 0x000fe400000006ff */
.L_x_5840:
[----:B------:R-:W2:Y:S04]  /*3310*/  LDG.E R111, [R102.64] ;  /* 0x00000006666f7981 */ /* 0x000ea8000c1e1900 */
[----:B------:R-:W3:Y:S04]  /*3320*/  LDG.E R18, [R104.64] ;  /* 0x0000000668127981 */ /* 0x000ee8000c1e1900 */
[----:B------:R-:W3:Y:S01]  /*3330*/  LDG.E R113, [R106.64] ;  /* 0x000000066a717981 */ /* 0x000ee2000c1e1900 */
[----:B------:R-:W-:-:S02]  /*3340*/  ISETP.NE.AND P1, PT, R27, RZ, PT ;  /* 0x000000ff1b00720c */ /* 0x000fc40003f25270 */
[----:B------:R-:W-:Y:S02]  /*3350*/  IADD3 R21, R27, 0x200, RZ ;  /* 0x000002001b157810 */ /* 0x000fe40007ffe0ff */
[----:B------:R-:W-:Y:S02]  /*3360*/  ISETP.NE.AND P0, PT, R162, RZ, PT ;  /* 0x000000ffa200720c */ /* 0x000fe40003f05270 */
[----:B------:R-:W-:Y:S02]  /*3370*/  SEL R115, R110, R21, !P1 ;  /* 0x000000156e737207 */ /* 0x000fe40004800000 */
[----:B------:R-:W-:Y:S02]  /*3380*/  ISETP.LT.OR P2, PT, R29, 0x2, P0 ;  /* 0x000000021d00780c */ /* 0x000fe40000741670 */
[----:B------:R-:W-:Y:S01]  /*3390*/  MOV R140, RZ ;  /* 0x000000ff008c7202 */ /* 0x000fe20000000f00 */
        /* <DEDUP_REMOVED lines=12> */
[--C-:B------:R-:W-:Y:S01]  /*3460*/  HADD2.F32 R143, -RZ, R7.reuse.H0_H0 ;  /* 0x20000007ff8f7230 */ /* 0x100fe20000004100 */
[----:B------:R-:W-:Y:S01]  /*3470*/  BSSY B0, `(.L_x_5836) ;  /* 0x0000051000007945 */ /* 0x000fe20003800000 */
        /* <DEDUP_REMOVED lines=14> */
[----:B--2---:R-:W-:-:S04]  /*3560*/  FMUL.FTZ R19, R111, 1.4426950216293334961 ;  /* 0x3fb8aa3b6f137820 */ /* 0x004fc80000410000 */
[----:B------:R-:W-:-:S06]  /*3570*/  FMUL.FTZ R120, R19, R66 ;  /* 0x0000004213787220 */ /* 0x000fcc0000410000 */
[----:B------:R-:W0:Y:S02]  /*3580*/  MUFU.EX2 R120, R120 ;  /* 0x0000007800787308 */ /* 0x000e240000000800 */
[----:B0-----:R0:W-:Y:S04]  /*3590*/  STS [R115.X4+0x668], R120 ;  /* 0x0006687873007388 */ /* 0x0011e80000004800 */
[----:B------:R-:W-:Y:S06]  /*35a0*/  BAR.SYNC.DEFER_BLOCKING 0x0 ;  /* 0x0000000000007b1d */ /* 0x000fec0000010000 */
[----:B------:R1:W5:Y:S01]  /*35b0*/  @!P2 LDG.E R140, [R108.64+0x4] ;  /* 0x000004066c8ca981 */ /* 0x000362000c1e1900 */
[----:B------:R-:W-:Y:S01]  /*35c0*/  ISETP.NE.AND P2, PT, R27, 0x1f, PT ;  /* 0x0000001f1b00780c */ /* 0x000fe20003f45270 */
[C---:B------:R-:W-:Y:S01]  /*35d0*/  FMUL.FTZ R112, R19.reuse, R84 ;  /* 0x0000005413707220 */ /* 0x040fe20000410000 */
[----:B0-----:R-:W-:Y:S01]  /*35e0*/  HADD2.F32 R115, -RZ, R8.H1_H1 ;  /* 0x30000008ff737230 */ /* 0x001fe20000004100 */
[----:B------:R-:W-:-:S02]  /*35f0*/  FMUL.FTZ R21, R19, R54 ;  /* 0x0000003613157220 */ /* 0x000fc40000410000 */
[C---:B------:R-:W-:Y:S02]  /*3600*/  FMUL.FTZ R114, R19.reuse, R56 ;  /* 0x0000003813727220 */ /* 0x040fe40000410000 */
[C---:B------:R-:W-:Y:S01]  /*3610*/  FMUL.FTZ R116, R19.reuse, R58 ;  /* 0x0000003a13747220 */ /* 0x040fe20000410000 */
[----:B------:R-:W0:Y:S01]  /*3620*/  MUFU.EX2 R112, R112 ;  /* 0x0000007000707308 */ /* 0x000e220000000800 */
[C---:B------:R-:W-:Y:S02]  /*3630*/  FMUL.FTZ R118, R19.reuse, R60 ;  /* 0x0000003c13767220 */ /* 0x040fe40000410000 */
[C---:B------:R-:W-:Y:S02]  /*3640*/  FMUL.FTZ R122, R19.reuse, R62 ;  /* 0x0000003e137a7220 */ /* 0x040fe40000410000 */
[----:B------:R1:W2:Y:S01]  /*3650*/  @P2 LDS R195, [R27.X4+0xe6c] ;  /* 0x000e6c001bc32984 */ /* 0x0002a20000004800 */
[C---:B------:R-:W-:Y:S02]  /*3660*/  FMUL.FTZ R124, R19.reuse, R64 ;  /* 0x00000040137c7220 */ /* 0x040fe40000410000 */
[C---:B------:R-:W-:Y:S01]  /*3670*/  FMUL.FTZ R126, R19.reuse, R68 ;  /* 0x00000044137e7220 */ /* 0x040fe20000410000 */
[----:B------:R-:W4:Y:S01]  /*3680*/  MUFU.EX2 R21, R21 ;  /* 0x0000001500157308 */ /* 0x000f220000000800 */
[----:B------:R-:W-:-:S02]  /*3690*/  FMUL.FTZ R138, R19, R70 ;  /* 0x00000046138a7220 */ /* 0x000fc40000410000 */
[C---:B------:R-:W-:Y:S02]  /*36a0*/  FMUL.FTZ R134, R19.reuse, R74 ;  /* 0x0000004a13867220 */ /* 0x040fe40000410000 */
[C---:B------:R-:W-:Y:S02]  /*36b0*/  FMUL.FTZ R132, R19.reuse, R76 ;  /* 0x0000004c13847220 */ /* 0x040fe40000410000 */
[C---:B------:R-:W-:Y:S01]  /*36c0*/  FMUL.FTZ R130, R19.reuse, R78 ;  /* 0x0000004e13827220 */ /* 0x040fe20000410000 */
[----:B------:R-:W0:Y:S01]  /*36d0*/  MUFU.EX2 R114, R114 ;  /* 0x0000007200727308 */ /* 0x000e220000000800 */
[C---:B------:R-:W-:Y:S02]  /*36e0*/  FMUL.FTZ R147, R19.reuse, R80 ;  /* 0x0000005013937220 */ /* 0x040fe40000410000 */
[----:B------:R-:W-:Y:S02]  /*36f0*/  FMUL.FTZ R145, R19, R82 ;  /* 0x0000005213917220 */ /* 0x000fe40000410000 */
[----:B---3--:R-:W-:Y:S01]  /*3700*/  FMUL.FTZ R18, R18, R113 ;  /* 0x0000007112127220 */ /* 0x008fe20000410000 */
[----:B------:R-:W-:Y:S01]  /*3710*/  HADD2.F32 R113, -RZ, R8.H0_H0 ;  /* 0x20000008ff717230 */ /* 0x000fe20000004100 */
[----:B------:R-:W-:Y:S01]  /*3720*/  FMUL.FTZ R144, R115, R54 ;  /* 0x0000003673907220 */ /* 0x000fe20000410000 */
[----:B------:R-:W3:Y:S01]  /*3730*/  MUFU.EX2 R116, R116 ;  /* 0x0000007400747308 */ /* 0x000ee20000000800 */
[----:B------:R-:W-:-:S02]  /*3740*/  FMUL.FTZ R193, R81, R18 ;  /* 0x0000001251c17220 */ /* 0x000fc40000410000 */
[----:B------:R-:W-:Y:S02]  /*3750*/  FMUL.FTZ R150, R83, R18 ;  /* 0x0000001253967220 */ /* 0x000fe40000410000 */
[----:B------:R-:W-:Y:S02]  /*3760*/  FMUL.FTZ R183, R113, R66 ;  /* 0x0000004271b77220 */ /* 0x000fe40000410000 */
[-C--:B------:R-:W-:Y:S01]  /*3770*/  FMUL.FTZ R136, R53, R18.reuse ;  /* 0x0000001235887220 */ /* 0x080fe20000410000 */
[----:B------:R-:W0:Y:S01]  /*3780*/  MUFU.EX2 R118, R118 ;  /* 0x0000007600767308 */ /* 0x000e220000000800 */
[-C--:B------:R-:W-:Y:S02]  /*3790*/  FMUL.FTZ R155, R55, R18.reuse ;  /* 0x00000012379b7220 */ /* 0x080fe40000410000 */
[-C--:B------:R-:W-:Y:S02]  /*37a0*/  FMUL.FTZ R159, R57, R18.reuse ;  /* 0x00000012399f7220 */ /* 0x080fe40000410000 */
[----:B------:R-:W-:-:S02]  /*37b0*/  FMUL.FTZ R163, R59, R18 ;  /* 0x000000123ba37220 */ /* 0x000fc40000410000 */
[-C--:B------:R-:W-:Y:S01]  /*37c0*/  FMUL.FTZ R167, R61, R18.reuse ;  /* 0x000000123da77220 */ /* 0x080fe20000410000 */
[----:B------:R-:W0:Y:S01]  /*37d0*/  MUFU.EX2 R122, R122 ;  /* 0x0000007a007a7308 */ /* 0x000e220000000800 */
[-C--:B------:R-:W-:Y:S02]  /*37e0*/  FMUL.FTZ R171, R63, R18.reuse ;  /* 0x000000123fab7220 */ /* 0x080fe40000410000 */
[-C--:B------:R-:W-:Y:S02]  /*37f0*/  FMUL.FTZ R175, R65, R18.reuse ;  /* 0x0000001241af7220 */ /* 0x080fe40000410000 */
[-C--:B------:R-:W-:Y:S02]  /*3800*/  FMUL.FTZ R181, R67, R18.reuse ;  /* 0x0000001243b57220 */ /* 0x080fe40000410000 */
[-C--:B------:R-:W-:Y:S01]  /*3810*/  FMUL.FTZ R146, R69, R18.reuse ;  /* 0x0000001245927220 */ /* 0x080fe20000410000 */
[----:B------:R-:W1:Y:S01]  /*3820*/  MUFU.EX2 R124, R124 ;  /* 0x0000007c007c7308 */ /* 0x000e620000000800 */
[----:B------:R-:W-:-:S02]  /*3830*/  FMUL.FTZ R185, R71, R18 ;  /* 0x0000001247b97220 */ /* 0x000fc40000410000 */
[-C--:B------:R-:W-:Y:S02]  /*3840*/  FMUL.FTZ R187, R73, R18.reuse ;  /* 0x0000001249bb7220 */ /* 0x080fe40000410000 */
[-C--:B------:R-:W-:Y:S02]  /*3850*/  FMUL.FTZ R189, R75, R18.reuse ;  /* 0x000000124bbd7220 */ /* 0x080fe40000410000 */
        /* <DEDUP_REMOVED lines=10> */
[----:B-1234-:R-:W-:Y:S01]  /*3900*/  ISETP.NE.AND P3, PT, R29, c[0x0][0x174], PT ;  /* 0x00005d001d007a0c */ /* 0x01efe20003f65270 */
[----:B------:R-:W-:-:S12]  /*3910*/  HFMA2.MMA R195, -RZ, RZ, 1.875, 0 ;  /* 0x3f800000ffc37435 */ /* 0x000fd800000001ff */
[----:B------:R-:W-:-:S04]  /*3920*/  @P3 LEA.HI R152, R29, R29, RZ, 0x1 ;  /* 0x0000001d1d983211 */ /* 0x000fc800078f08ff */
[----:B------:R-:W-:-:S04]  /*3930*/  @P3 LOP3.LUT R152, R152, 0x3ffffe, RZ, 0xc0, !PT ;  /* 0x003ffffe98983812 */ /* 0x000fc800078ec0ff */
[----:B------:R-:W-:-:S04]  /*3940*/  @P3 IADD3 R152, -R152, R29, RZ ;  /* 0x0000001d98983210 */ /* 0x000fc80007ffe1ff */
[----:B------:R-:W-:-:S04]  /*3950*/  @P3 LEA R152, R152, 0x668, 0xa ;  /* 0x0000066898983811 */ /* 0x000fc800078e50ff */
[----:B------:R-:W-:-:S05]  /*3960*/  @P3 IADD3 R152, R152, R101, RZ ;  /* 0x0000006598983210 */ /* 0x000fca0007ffe0ff */
[----:B------:R1:W2:Y:S02]  /*3970*/  @P3 LDS R195, [R152] ;  /* 0x0000000098c33984 */ /* 0x0002a40000000800 */
.L_x_5837:
[----:B-1234-:R-:W-:Y:S05]  /*3980*/  BSYNC B0 ;  /* 0x0000000000007941 */ /* 0x01efea0003800000 */
.L_x_5836:
        /* <DEDUP_REMOVED lines=72> */
[----:B-1----:R-:W-:Y:S01]  /*3e10*/  @P4 FMUL.FTZ R197, R197, R160 ;  /* 0x000000a0c5c54220 */ /* 0x002fe20000410000 */
        /* <DEDUP_REMOVED lines=25> */
[----:B------:R-:W-:Y:S01]  /*3fb0*/  HFMA2.MMA R18, -RZ, RZ, 1.875, 0 ;  /* 0x3f800000ff127435 */ /* 0x000fe200000001ff */
[----:B------:R-:W-:Y:S01]  /*3fc0*/  ISETP.GE.U32.AND P3, PT, R162, 0x18, PT ;  /* 0x00000018a200780c */ /* 0x000fe20003f66070 */
[----:B------:R-:W2:Y:S04]  /*3fd0*/  SHFL.UP PT, R160, R158, 0x8, RZ ;  /* 0x050000009ea07989 */ /* 0x000ea800000e00ff */
[----:B------:R-:W3:Y:S04]  /*3fe0*/  SHFL.UP PT, R156, R201, 0x8, RZ ;  /* 0x05000000c99c7989 */ /* 0x000ee800000e00ff */
[----:B------:R-:W-:Y:S01]  /*3ff0*/  @!P0 LDS.64 R18, [UR4+0xee8] ;  /* 0x000ee804ff128984 */ /* 0x000fe20008000a00 */
[----:B------:R-:W-:-:S03]  /*4000*/  ISETP.GE.AND P0, PT, R28, 0x8, PT ;  /* 0x000000081c00780c */ /* 0x000fc60003f06270 */
        /* <DEDUP_REMOVED lines=16> */
[----:B---3--:R-:W-:-:S03]  /*4110*/  @P0 FMUL.FTZ R201, R201, R156 ;  /* 0x0000009cc9c90220 */ /* 0x008fc60000410000 */
[----:B-----5:R-:W-:Y:S01]  /*4120*/  SHFL.IDX PT, R160, R140, RZ, 0x1f ;  /* 0x00001fff8ca07589 */ /* 0x020fe200000e0000 */
[----:B------:R-:W-:-:S03]  /*4130*/  ISETP.GT.AND P0, PT, R28, 0x1e, PT ;  /* 0x0000001e1c00780c */ /* 0x000fc60003f04270 */
[----:B------:R-:W-:Y:S04]  /*4140*/  SHFL.UP PT, R158, R158, 0x1, RZ ;  /* 0x042000009e9e7989 */ /* 0x000fe800000e00ff */
[----:B------:R-:W1:Y:S04]  /*4150*/  SHFL.UP PT, R201, R201, 0x1, RZ ;  /* 0x04200000c9c97989 */ /* 0x000e6800000e00ff */
[----:B------:R-:W-:Y:S04]  /*4160*/  SHFL.IDX PT, R154, R154, RZ, 0x1f ;  /* 0x00001fff9a9a7589 */ /* 0x000fe800000e0000 */
[----:B------:R-:W2:Y:S01]  /*4170*/  SHFL.IDX PT, R197, R197, RZ, 0x1f ;  /* 0x00001fffc5c57589 */ /* 0x000ea200000e0000 */
[----:B0-----:R-:W-:Y:S01]  /*4180*/  @P2 FFMA.FTZ R166, R203, R166, R168 ;  /* 0x000000a6cba62223 */ /* 0x001fe200000100a8 */
[----:B------:R-:W-:-:S03]  /*4190*/  ISETP.NE.AND P2, PT, R27, RZ, PT ;  /* 0x000000ff1b00720c */ /* 0x000fc60003f45270 */
[----:B------:R-:W-:-:S04]  /*41a0*/  FFMA.FTZ R150, R166, R195, R150 ;  /* 0x000000c3a6967223 */ /* 0x000fc80000010096 */
        /* <DEDUP_REMOVED lines=17> */
[C---:B------:R-:W-:Y:S02]  /*42c0*/  FFMA.FTZ R165, R124.reuse, R169, R165 ;  /* 0x000000a97ca57223 */ /* 0x040fe400000100a5 */
        /* <DEDUP_REMOVED lines=12> */
[----:B------:R-:W-:Y:S02]  /*4390*/  FFMA.FTZ R130, R53, R166, RZ ;  /* 0x000000a635827223 */ /* 0x000fe400000100ff */
[----:B------:R-:W-:-:S02]  /*43a0*/  FFMA.FTZ R149, R113, -R66, R166 ;  /* 0x8000004271957223 */ /* 0x000fc400000100a6 */
[----:B------:R-:W-:Y:S02]  /*43b0*/  FMUL.FTZ R126, R136, R66 ;  /* 0x00000042887e7220 */ /* 0x000fe40000410000 */
[----:B------:R-:W-:Y:S02]  /*43c0*/  FFMA.FTZ R182, R147, R181, R128 ;  /* 0x000000b593b67223 */ /* 0x000fe40000010080 */
[----:B------:R-:W-:Y:S02]  /*43d0*/  FFMA.FTZ R130, R55, R168, R130 ;  /* 0x000000a837827223 */ /* 0x000fe40000010082 */
[-C--:B------:R-:W-:Y:S02]  /*43e0*/  FFMA.FTZ R128, R115, -R54.reuse, R168 ;  /* 0x8000003673807223 */ /* 0x080fe400000100a8 */
[----:B------:R-:W-:Y:S02]  /*43f0*/  FMUL.FTZ R147, R114, R54 ;  /* 0x0000003672937220 */ /* 0x000fe40000410000 */
[----:B------:R-:W-:-:S02]  /*4400*/  FFMA.FTZ R21, R126, R149, RZ ;  /* 0x000000957e157223 */ /* 0x000fc400000100ff */
[----:B------:R-:W-:Y:S02]  /*4410*/  FFMA.FTZ R132, R57, R179, R130 ;  /* 0x000000b339847223 */ /* 0x000fe40000010082 */
[-C--:B------:R-:W-:Y:S02]  /*4420*/  FFMA.FTZ R151, R117, -R56.reuse, R179 ;  /* 0x8000003875977223 */ /* 0x080fe400000100b3 */
[----:B------:R-:W-:Y:S02]  /*4430*/  FMUL.FTZ R130, R116, R56 ;  /* 0x0000003874827220 */ /* 0x000fe40000410000 */
[----:B------:R-:W-:Y:S02]  /*4440*/  FFMA.FTZ R21, R147, R128, R21 ;  /* 0x0000008093157223 */ /* 0x000fe40000010015 */
[----:B------:R-:W-:Y:S02]  /*4450*/  FFMA.FTZ R134, R59, R177, R132 ;  /* 0x000000b13b867223 */ /* 0x000fe40000010084 */
[----:B------:R-:W-:-:S02]  /*4460*/  FFMA.FTZ R132, R119, -R58, R177 ;  /* 0x8000003a77847223 */ /* 0x000fc400000100b1 */
[----:B------:R-:W-:Y:S02]  /*4470*/  FMUL.FTZ R153, R118, R58 ;  /* 0x0000003a76997220 */ /* 0x000fe40000410000 */
[----:B------:R-:W-:Y:S02]  /*4480*/  FFMA.FTZ R21, R130, R151, R21 ;  /* 0x0000009782157223 */ /* 0x000fe40000010015 */
[----:B------:R-:W-:Y:S02]  /*4490*/  FFMA.FTZ R142, R61, R173, R134 ;  /* 0x000000ad3d8e7223 */ /* 0x000fe40000010086 */
[-C--:B------:R-:W-:Y:S02]  /*44a0*/  FFMA.FTZ R134, R127, -R60.reuse, R173 ;  /* 0x8000003c7f867223 */ /* 0x080fe400000100ad */
[----:B------:R-:W-:Y:S02]  /*44b0*/  FMUL.FTZ R138, R122, R60 ;  /* 0x0000003c7a8a7220 */ /* 0x000fe40000410000 */
[----:B------:R-:W-:-:S02]  /*44c0*/  FFMA.FTZ R21, R153, R132, R21 ;  /* 0x0000008499157223 */ /* 0x000fc40000010015 */
        /* <DEDUP_REMOVED lines=21> */
[-C--:B------:R-:W-:Y:S02]  /*4620*/  FMUL.FTZ R165, R158, R74.reuse ;  /* 0x0000004a9ea57220 */ /* 0x080fe40000410000 */
[----:B------:R-:W-:Y:S02]  /*4630*/  FFMA.FTZ R174, R135, -R74, R167 ;  /* 0x8000004a87ae7223 */ /* 0x000fe400000100a7 */
[----:B------:R-:W-:-:S02]  /*4640*/  FFMA.FTZ R21, R163, R172, R21 ;  /* 0x000000aca3157223 */ /* 0x000fc40000010015 */
[----:B------:R-:W-:Y:S02]  /*4650*/  FFMA.FTZ R176, R75, R175, R176 ;  /* 0x000000af4bb07223 */ /* 0x000fe400000100b0 */
[-C--:B------:R-:W-:Y:S02]  /*4660*/  FMUL.FTZ R178, R120, R76.reuse ;  /* 0x0000004c78b27220 */ /* 0x080fe40000410000 */
[----:B------:R-:W-:Y:S02]  /*4670*/  FFMA.FTZ R167, R133, -R76, R175 ;  /* 0x8000004c85a77223 */ /* 0x000fe400000100af */
[----:B------:R-:W-:Y:S02]  /*4680*/  FFMA.FTZ R21, R165, R174, R21 ;  /* 0x000000aea5157223 */ /* 0x000fe40000010015 */
[----:B------:R-:W-:Y:S02]  /*4690*/  FFMA.FTZ R180, R77, R181, R176 ;  /* 0x000000b54db47223 */ /* 0x000fe400000100b0 */
[----:B------:R-:W-:-:S02]  /*46a0*/  FMUL.FTZ R169, R152, R78 ;  /* 0x0000004e98a97220 */ /* 0x000fc40000410000 */
[----:B------:R-:W-:Y:S02]  /*46b0*/  FFMA.FTZ R176, R131, -R78, R181 ;  /* 0x8000004e83b07223 */ /* 0x000fe400000100b5 */
        /* <DEDUP_REMOVED lines=14> */
[----:B------:R-:W-:Y:S02]  /*47a0*/  FFMA.FTZ R177, R182, R175, R21 ;  /* 0x000000afb6b17223 */ /* 0x000fe40000010015 */
[----:B------:R-:W-:Y:S02]  /*47b0*/  FFMA.FTZ R21, R83, R199, R180 ;  /* 0x000000c753157223 */ /* 0x000fe400000100b4 */
[----:B------:R-:W-:Y:S01]  /*47c0*/  FADD.FTZ R88, R112, R88 ;  /* 0x0000005870587221 */ /* 0x000fe20000010000 */
[----:B------:R-:W0:Y:S01]  /*47d0*/  SHFL.DOWN PT, R180, R177, 0x1, 0x1f ;  /* 0x08201f00b1b47f89 */ /* 0x000e2200000e0000 */
[----:B--2---:R-:W-:-:S02]  /*47e0*/  FFMA.FTZ R19, R197, R19, R154 ;  /* 0x00000013c5137223 */ /* 0x004fc4000001009a */
[----:B------:R-:W-:Y:S01]  /*47f0*/  FMUL.FTZ R18, R197, R18 ;  /* 0x00000012c5127220 */ /* 0x000fe20000410000 */
[----:B------:R-:W1:Y:S01]  /*4800*/  SHFL.DOWN PT, R184, R21, 0x1, 0x1f ;  /* 0x08201f0015b87f89 */ /* 0x000e6200000e0000 */
[----:B------:R-:W-:Y:S02]  /*4810*/  FADD.FTZ R89, R20, R89 ;  /* 0x0000005914597221 */ /* 0x000fe40000010000 */
[----:B------:R-:W-:Y:S01]  /*4820*/  FMUL.FTZ R20, R111, R120 ;  /* 0x000000786f147220 */ /* 0x000fe20000410000 */
[----:B------:R2:W-:Y:S01]  /*4830*/  @!P2 STS.64 [UR4+0xee8], R18 ;  /* 0x000ee812ff00a988 */ /* 0x0005e20008000a04 */
[----:B------:R-:W-:Y:S02]  /*4840*/  FADD.FTZ R92, R165, R92 ;  /* 0x0000005ca55c7221 */ /* 0x000fe40000010000 */
[----:B------:R-:W-:Y:S02]  /*4850*/  FMUL.FTZ R20, R167, R20 ;  /* 0x00000014a7147220 */ /* 0x000fe40000410000 */
[----:B------:R-:W-:-:S02]  /*4860*/  FMUL.FTZ R165, R111, R158 ;  /* 0x0000009e6fa57220 */ /* 0x000fc40000410000 */
[----:B------:R-:W-:Y:S02]  /*4870*/  FFMA.FTZ R133, R133, R120, R20 ;  /* 0x0000007885857223 */ /* 0x000fe40000010014 */
[C---:B------:R-:W-:Y:S02]  /*4880*/  FMUL.FTZ R20, R111.reuse, R148 ;  /* 0x000000946f147220 */ /* 0x040fe40000410000 */
[C---:B--2---:R-:W-:Y:S02]  /*4890*/  FMUL.FTZ R18, R111.reuse, R146 ;  /* 0x000000926f127220 */ /* 0x044fe40000410000 */
[----:B------:R-:W-:Y:S02]  /*48a0*/  FMUL.FTZ R19, R111, R144 ;  /* 0x000000906f137220 */ /* 0x000fe40000410000 */
        /* <DEDUP_REMOVED lines=37> */
[----:B-1----:R-:W-:Y:S01]  /*4b00*/  @!P0 FADD.FTZ R21, R21, R184 ;  /* 0x000000b815158221 */ /* 0x002fe20000010000 */
[----:B------:R-:W0:Y:S01]  /*4b10*/  SHFL.DOWN PT, R112, R177, 0x8, 0x1f ;  /* 0x09001f00b1707f89 */ /* 0x000e2200000e0000 */
[----:B------:R-:W-:Y:S01]  /*4b20*/  ISETP.GT.AND P0, PT, R28, 0x17, PT ;  /* 0x000000171c00780c */ /* 0x000fe20003f04270 */
[----:B------:R-:W-:Y:S02]  /*4b30*/  FFMA.FTZ R119, R119, R118, R19 ;  /* 0x0000007677777223 */ /* 0x000fe40000010013 */
[----:B------:R-:W1:Y:S01]  /*4b40*/  SHFL.DOWN PT, R154, R21, 0x8, 0x1f ;  /* 0x09001f00159a7f89 */ /* 0x000e6200000e0000 */
[----:B------:R-:W-:Y:S02]  /*4b50*/  FMUL.FTZ R151, R151, R18 ;  /* 0x0000001297977220 */ /* 0x000fe40000410000 */
[C---:B------:R-:W-:Y:S02]  /*4b60*/  FMUL.FTZ R145, R111.reuse, R160 ;  /* 0x000000a06f917220 */ /* 0x040fe40000410000 */
[----:B------:R-:W-:-:S02]  /*4b70*/  FMUL.FTZ R135, R111, R152 ;  /* 0x000000986f877220 */ /* 0x000fc40000410000 */
[C---:B------:R-:W-:Y:S02]  /*4b80*/  FMUL.FTZ R19, R111.reuse, R114 ;  /* 0x000000726f137220 */ /* 0x040fe40000410000 */
[----:B------:R-:W-:Y:S02]  /*4b90*/  FMUL.FTZ R18, R111, R136 ;  /* 0x000000886f127220 */ /* 0x000fe40000410000 */
[----:B------:R-:W-:Y:S02]  /*4ba0*/  FFMA.FTZ R141, R141, R150, R20 ;  /* 0x000000968d8d7223 */ /* 0x000fe40000010014 */
        /* <DEDUP_REMOVED lines=56> */
.L_x_5839:
[----:B0-----:R-:W-:Y:S05]  /*4f30*/  BSYNC B0 ;  /* 0x0000000000007941 */ /* 0x001fea0003800000 */
.L_x_5838:
        /* <DEDUP_REMOVED lines=21> */
.L_x_5835:
[----:B------:R-:W-:Y:S01]  /*5090*/  BAR.SYNC.DEFER_BLOCKING 0x0 ;  /* 0x0000000000007b1d */ /* 0x000fe20000010000 */
[----:B------:R-:W-:-:S04]  /*50a0*/  SHF.L.U32 R4, R27, 0x1, RZ ;  /* 0x000000011b047819 */ /* 0x000fc800000006ff */
[----:B------:R-:W-:-:S04]  /*50b0*/  LOP3.LUT R4, R4, 0xffffffc0, RZ, 0xc0, !PT ;  /* 0xffffffc004047812 */ /* 0x000fc800078ec0ff */
[----:B------:R-:W-:-:S05]  /*50c0*/  LOP3.LUT R73, R4, 0x1f, R27, 0xf8, !PT ;  /* 0x0000001f04497812 */ /* 0x000fca00078ef81b */
[----:B------:R-:W-:-:S05]  /*50d0*/  IMAD.WIDE R8, R73, 0x10, R2 ;  /* 0x0000001049087825 */ /* 0x000fca00078e0202 */
[----:B------:R-:W2:Y:S04]  /*50e0*/  LDG.E.128 R56, [R8.64] ;  /* 0x0000000608387981 */ /* 0x000ea8000c1e1d00 */
[----:B------:R-:W3:Y:S01]  /*50f0*/  LDG.E.128 R60, [R8.64+0x200] ;  /* 0x00020006083c7981 */ /* 0x000ee2000c1e1d00 */
[----:B------:R-:W-:Y:S02]  /*5100*/  F2FP.PACK_AB R98, R98, R97 ;  /* 0x000000616262723e */ /* 0x000fe400000000ff */
[----:B------:R-:W-:Y:S02]  /*5110*/  F2FP.PACK_AB R97, R96, R95 ;  /* 0x0000005f6061723e */ /* 0x000fe400000000ff */
[----:B------:R-:W-:Y:S02]  /*5120*/  F2FP.PACK_AB R99, R100, R99 ;  /* 0x000000636463723e */ /* 0x000fe400000000ff */
[----:B------:R-:W-:-:S02]  /*5130*/  F2FP.PACK_AB R96, R94, R93 ;  /* 0x0000005d5e60723e */ /* 0x000fc400000000ff */
[----:B------:R-:W-:Y:S01]  /*5140*/  IADD3 R72, R29, -0x1, RZ ;  /* 0xffffffff1d487810 */ /* 0x000fe20007ffe0ff */
[----:B--2---:R-:W-:Y:S04]  /*5150*/  STS.128 [R28.X16], R56 ;  /* 0x000000381c007388 */ /* 0x004fe8000000cc00 */
[----:B---3--:R0:W-:Y:S01]  /*5160*/  STS.128 [R28.X16+0x200], R60 ;  /* 0x0002003c1c007388 */ /* 0x0081e2000000cc00 */
[----:B------:R-:W-:-:S06]  /*5170*/  NOP ;  /* 0x0000000000007918 */ /* 0x000fcc0000000000 */
[----:B------:R-:W1:Y:S01]  /*5180*/  LDS.128 R4, [R36] ;  /* 0x0000000024047984 */ /* 0x000e620000000c00 */
[----:B0-----:R-:W-:Y:S02]  /*5190*/  F2FP.PACK_AB R63, R87, R88 ;  /* 0x00000058573f723e */ /* 0x001fe400000000ff */
[----:B------:R-:W-:Y:S02]  /*51a0*/  F2FP.PACK_AB R62, R89, R90 ;  /* 0x0000005a593e723e */ /* 0x000fe400000000ff */
[----:B------:R-:W-:Y:S02]  /*51b0*/  F2FP.PACK_AB R61, R91, R92 ;  /* 0x0000005c5b3d723e */ /* 0x000fe400000000ff */
[----:B------:R-:W-:Y:S01]  /*51c0*/  F2FP.PACK_AB R60, R86, R85 ;  /* 0x00000055563c723e */ /* 0x000fe200000000ff */
[----:B-1----:R-:W-:Y:S02]  /*51d0*/  HADD2.F32 R11, -RZ, R4.H0_H0 ;  /* 0x20000004ff0b7230 */ /* 0x002fe40000004100 */
[----:B------:R-:W-:-:S02]  /*51e0*/  HADD2.F32 R19, -RZ, R5.H0_H0 ;  /* 0x20000005ff137230 */ /* 0x000fc40000004100 */
[----:B------:R-:W-:Y:S01]  /*51f0*/  HADD2.F32 R5, -RZ, R5.H1_H1 ;  /* 0x30000005ff057230 */ /* 0x000fe20000004100 */
[--C-:B------:R-:W-:Y:S01]  /*5200*/  FADD.FTZ R10, R11, R24.reuse ;  /* 0x000000180b0a7221 */ /* 0x100fe20000010000 */
[----:B------:R-:W-:Y:S01]  /*5210*/  HADD2.F32 R11, -RZ, R4.H1_H1 ;  /* 0x30000004ff0b7230 */ /* 0x000fe20000004100 */
[--C-:B------:R-:W-:Y:S01]  /*5220*/  FADD.FTZ R19, R19, R24.reuse ;  /* 0x0000001813137221 */ /* 0x100fe20000010000 */
[----:B------:R-:W-:Y:S01]  /*5230*/  HADD2.F32 R21, -RZ, R6.H0_H0 ;  /* 0x20000006ff157230 */ /* 0x000fe20000004100 */
[--C-:B------:R-:W-:Y:S01]  /*5240*/  FADD.FTZ R5, R5, R24.reuse ;  /* 0x0000001805057221 */ /* 0x100fe20000010000 */
[----:B------:R-:W-:Y:S01]  /*5250*/  FSETP.GTU.FTZ.AND P2, PT, R10, 20, PT ;  /* 0x41a000000a00780b */ /* 0x000fe20003f5c000 */
[----:B------:R-:W-:Y:S01]  /*5260*/  FADD.FTZ R11, R11, R24 ;  /* 0x000000180b0b7221 */ /* 0x000fe20000010000 */
[----:B------:R-:W-:Y:S02]  /*5270*/  FSETP.GTU.FTZ.AND P4, PT, R19, 20, PT ;  /* 0x41a000001300780b */ /* 0x000fe40003f9c000 */
[----:B------:R-:W-:-:S02]  /*5280*/  FSETP.GTU.FTZ.AND P5, PT, R5, 20, PT ;  /* 0x41a000000500780b */ /* 0x000fc40003fbc000 */
[----:B------:R-:W-:-:S07]  /*5290*/  FSETP.GTU.FTZ.AND P3, PT, R11, 20, PT ;  /* 0x41a000000b00780b */ /* 0x000fce0003f7c000 */
[----:B------:R-:W-:Y:S02]  /*52a0*/  @!P2 FMUL.FTZ R4, R10, -1.4426950216293334961 ;  /* 0xbfb8aa3b0a04a820 */ /* 0x000fe40000410000 */
[----:B------:R-:W-:Y:S02]  /*52b0*/  @!P4 FMUL.FTZ R19, R19, -1.4426950216293334961 ;  /* 0xbfb8aa3b1313c820 */ /* 0x000fe40000410000 */
[----:B------:R-:W-:Y:S02]  /*52c0*/  @!P5 FMUL.FTZ R20, R5, -1.4426950216293334961 ;  /* 0xbfb8aa3b0514d820 */ /* 0x000fe40000410000 */
[----:B------:R-:W-:Y:S01]  /*52d0*/  @!P3 FMUL.FTZ R18, R11, -1.4426950216293334961 ;  /* 0xbfb8aa3b0b12b820 */ /* 0x000fe20000410000 */
[----:B------:R-:W0:Y:S01]  /*52e0*/  @!P2 MUFU.EX2 R4, R4 ;  /* 0x000000040004a308 */ /* 0x000e220000000800 */
[----:B------:R-:W1:Y:S04]  /*52f0*/  LDS.128 R8, [R36+0x10] ;  /* 0x0000100024087984 */ /* 0x000e680000000c00 */
[----:B------:R-:W-:Y:S06]  /*5300*/  BAR.SYNC.DEFER_BLOCKING 0x0 ;  /* 0x0000000000007b1d */ /* 0x000fec0000010000 */
[----:B------:R-:W2:Y:S01]  /*5310*/  @!P3 MUFU.EX2 R18, R18 ;  /* 0x000000120012b308 */ /* 0x000ea20000000800 */
[----:B0-----:R-:W-:-:S02]  /*5320*/  @!P2 FADD.FTZ R5, R4, 1 ;  /* 0x3f8000000405a421 */ /* 0x001fc40000010000 */
[----:B------:R-:W-:Y:S01]  /*5330*/  FADD.FTZ R4, R21, R24 ;  /* 0x0000001815047221 */ /* 0x000fe20000010000 */
[----:B------:R-:W-:-:S04]  /*5340*/  HADD2.F32 R21, -RZ, R6.H1_H1 ;  /* 0x30000006ff157230 */ /* 0x000fc80000004100 */
[----:B------:R-:W0:Y:S01]  /*5350*/  @!P4 MUFU.EX2 R19, R19 ;  /* 0x000000130013c308 */ /* 0x000e220000000800 */
[----:B------:R-:W-:Y:S01]  /*5360*/  FSETP.GTU.FTZ.AND P6, PT, R4, 20, PT ;  /* 0x41a000000400780b */ /* 0x000fe20003fdc000 */
[----:B------:R-:W-:Y:S01]  /*5370*/  FADD.FTZ R6, R21, R24 ;  /* 0x0000001815067221 */ /* 0x000fe20000010000 */
[----:B------:R-:W-:Y:S01]  /*5380*/  HADD2.F32 R21, -RZ, R7.H0_H0 ;  /* 0x20000007ff157230 */ /* 0x000fe20000004100 */
[----:B--2---:R-:W-:-:S04]  /*5390*/  @!P3 FADD.FTZ R18, R18, 1 ;  /* 0x3f8000001212b421 */ /* 0x004fc80000010000 */
[----:B------:R2:W3:Y:S01]  /*53a0*/  @!P2 MUFU.RCP R54, R5 ;  /* 0x000000050036a308 */ /* 0x0004e20000001000 */
[----:B------:R-:W-:Y:S01]  /*53b0*/  FSETP.GTU.FTZ.AND P0, PT, R6, 20, PT ;  /* 0x41a000000600780b */ /* 0x000fe20003f1c000 */
[----:B------:R-:W-:Y:S01]  /*53c0*/  FADD.FTZ R55, R21, R24 ;  /* 0x0000001815377221 */ /* 0x000fe20000010000 */
[----:B------:R-:W-:Y:S01]  /*53d0*/  HADD2.F32 R7, -RZ, R7.H1_H1 ;  /* 0x30000007ff077230 */ /* 0x000fe20000004100 */
[----:B------:R-:W-:Y:S03]  /*53e0*/  STS.128 [R36], R96 ;  /* 0x0000006024007388 */ /* 0x000fe60000000c00 */
[----:B------:R-:W-:Y:S01]  /*53f0*/  FSETP.GTU.FTZ.AND P1, PT, R55, 20, PT ;  /* 0x41a000003700780b */ /* 0x000fe20003f3c000 */
[----:B------:R4:W5:Y:S01]  /*5400*/  @!P3 MUFU.RCP R53, R18 ;  /* 0x000000120035b308 */ /* 0x0009620000001000 */
[----:B0-----:R-:W-:Y:S01]  /*5410*/  @!P4 FADD.FTZ R19, R19, 1 ;  /* 0x3f8000001313c421 */ /* 0x001fe20000010000 */
[----:B------:R0:W-:Y:S01]  /*5420*/  STS.128 [R36+0x10], R60 ;  /* 0x0000103c24007388 */ /* 0x0001e20000000c00 */
[----:B------:R-:W-:Y:S01]  /*5430*/  @!P6 FMUL.FTZ R4, R4, -1.4426950216293334961 ;  /* 0xbfb8aa3b0404e820 */ /* 0x000fe20000410000 */
[----:B-1----:R-:W-:-:S02]  /*5440*/  HADD2.F32 R21, -RZ, R8.H0_H0 ;  /* 0x20000008ff157230 */ /* 0x002fc40000004100 */
[----:B--2---:R-:W-:Y:S02]  /*5450*/  @!P0 FMUL.FTZ R5, R6, -1.4426950216293334961 ;  /* 0xbfb8aa3b06058820 */ /* 0x004fe40000410000 */
[----:B------:R1:W2:Y:S01]  /*5460*/  @!P4 MUFU.RCP R56, R19 ;  /* 0x000000130038c308 */ /* 0x0002a20000001000 */
[--C-:B----4-:R-:W-:Y:S01]  /*5470*/  FADD.FTZ R18, R7, R24.reuse ;  /* 0x0000001807127221 */ /* 0x110fe20000010000 */
[----:B------:R-:W-:Y:S01]  /*5480*/  HADD2.F32 R7, -RZ, R8.H1_H1 ;  /* 0x30000008ff077230 */ /* 0x000fe20000004100 */
[--C-:B------:R-:W-:Y:S02]  /*5490*/  FADD.FTZ R21, R21, R24.reuse ;  /* 0x0000001815157221 */ /* 0x100fe40000010000 */
[----:B------:R-:W-:Y:S02]  /*54a0*/  @!P1 FMUL.FTZ R6, R55, -1.4426950216293334961 ;  /* 0xbfb8aa3b37069820 */ /* 0x000fe40000410000 */
[----:B---3--:R-:W-:Y:S01]  /*54b0*/  @!P2 FMUL.FTZ R51, R51, R54 ;  /* 0x000000363333a220 */ /* 0x008fe20000410000 */
[----:B------:R-:W3:Y:S01]  /*54c0*/  @!P5 MUFU.EX2 R20, R20 ;  /* 0x000000140014d308 */ /* 0x000ee20000000800 */
[----:B-----5:R-:W-:Y:S01]  /*54d0*/  @!P3 FMUL.FTZ R50, R50, R53 ;  /* 0x000000353232b220 */ /* 0x020fe20000410000 */
[----:B------:R-:W-:Y:S01]  /*54e0*/  FSETP.GTU.FTZ.AND P3, PT, R21, 20, PT ;  /* 0x41a000001500780b */ /* 0x000fe20003f7c000 */
[----:B-1----:R-:W-:Y:S01]  /*54f0*/  FADD.FTZ R19, R7, R24 ;  /* 0x0000001807137221 */ /* 0x002fe20000010000 */
[----:B------:R-:W-:-:S04]  /*5500*/  FSETP.GTU.FTZ.AND P2, PT, R18, 20, PT ;  /* 0x41a000001200780b */ /* 0x000fc80003f5c000 */
[----:B------:R-:W1:Y:S01]  /*5510*/  @!P6 MUFU.EX2 R4, R4 ;  /* 0x000000040004e308 */ /* 0x000e620000000800 */
[----:B--2---:R-:W-:Y:S01]  /*5520*/  @!P4 FMUL.FTZ R49, R49, R56 ;  /* 0x000000383131c220 */ /* 0x004fe20000410000 */
[----:B------:R-:W-:-:S05]  /*5530*/  FSETP.GTU.FTZ.AND P4, PT, R19, 20, PT ;  /* 0x41a000001300780b */ /* 0x000fca0003f9c000 */
[----:B------:R-:W-:Y:S01]  /*5540*/  @!P3 FMUL.FTZ R8, R21, -1.4426950216293334961 ;  /* 0xbfb8aa3b1508b820 */ /* 0x000fe20000410000 */
[----:B------:R-:W2:Y:S01]  /*5550*/  @!P0 MUFU.EX2 R5, R5 ;  /* 0x0000000500058308 */ /* 0x000ea20000000800 */
[----:B---3--:R-:W-:Y:S02]  /*5560*/  @!P5 FADD.FTZ R20, R20, 1 ;  /* 0x3f8000001414d421 */ /* 0x008fe40000010000 */
[----:B------:R-:W-:-:S04]  /*5570*/  @!P2 FMUL.FTZ R7, R18, -1.4426950216293334961 ;  /* 0xbfb8aa3b1207a820 */ /* 0x000fc80000410000 */
[----:B------:R-:W-:Y:S01]  /*5580*/  @!P4 FMUL.FTZ R18, R19, -1.4426950216293334961 ;  /* 0xbfb8aa3b1312c820 */ /* 0x000fe20000410000 */
[----:B------:R-:W3:Y:S01]  /*5590*/  @!P1 MUFU.EX2 R6, R6 ;  /* 0x0000000600069308 */ /* 0x000ee20000000800 */
[----:B-1----:R-:W-:Y:S01]  /*55a0*/  @!P6 FADD.FTZ R4, R4, 1 ;  /* 0x3f8000000404e421 */ /* 0x002fe20000010000 */
[--C-:B------:R-:W-:Y:S02]  /*55b0*/  HADD2.F32 R19, -RZ, R9.reuse.H0_H0 ;  /* 0x20000009ff137230 */ /* 0x100fe40000004100 */
[----:B------:R-:W-:-:S03]  /*55c0*/  HADD2.F32 R9, -RZ, R9.H1_H1 ;  /* 0x30000009ff097230 */ /* 0x000fc60000004100 */
[----:B------:R-:W-:Y:S01]  /*55d0*/  FADD.FTZ R19, R19, R24 ;  /* 0x0000001813137221 */ /* 0x000fe20000010000 */
[----:B------:R-:W1:Y:S01]  /*55e0*/  @!P5 MUFU.RCP R21, R20 ;  /* 0x000000140015d308 */ /* 0x000e620000001000 */
[----:B--2---:R-:W-:-:S07]  /*55f0*/  @!P0 FADD.FTZ R5, R5, 1 ;  /* 0x3f80000005058421 */ /* 0x004fce0000010000 */
[----:B------:R-:W2:Y:S01]  /*5600*/  @!P6 MUFU.RCP R4, R4 ;  /* 0x000000040004e308 */ /* 0x000ea20000001000 */
[----:B---3--:R-:W-:-:S07]  /*5610*/  @!P1 FADD.FTZ R6, R6, 1 ;  /* 0x3f80000006069421 */ /* 0x008fce0000010000 */
[----:B------:R-:W3:Y:S01]  /*5620*/  @!P2 MUFU.EX2 R7, R7 ;  /* 0x000000070007a308 */ /* 0x000ee20000000800 */
[----:B-1----:R-:W-:Y:S01]  /*5630*/  @!P5 FMUL.FTZ R42, R42, R21 ;  /* 0x000000152a2ad220 */ /* 0x002fe20000410000 */
[----:B------:R-:W-:Y:S01]  /*5640*/  FSETP.GTU.FTZ.AND P5, PT, R19, 20, PT ;  /* 0x41a000001300780b */ /* 0x000fe20003fbc000 */
[----:B------:R-:W-:-:S05]  /*5650*/  FADD.FTZ R21, R9, R24 ;  /* 0x0000001809157221 */ /* 0x000fca0000010000 */
[----:B------:R-:W1:Y:S01]  /*5660*/  @!P3 MUFU.EX2 R8, R8 ;  /* 0x000000080008b308 */ /* 0x000e620000000800 */
[----:B--2---:R-:W-:Y:S01]  /*5670*/  @!P6 FMUL.FTZ R45, R45, R4 ;  /* 0x000000042d2de220 */ /* 0x004fe20000410000 */
[----:B------:R-:W-:-:S05]  /*5680*/  FSETP.GTU.FTZ.AND P6, PT, R21, 20, PT ;  /* 0x41a000001500780b */ /* 0x000fca0003fdc000 */
[----:B------:R-:W-:Y:S01]  /*5690*/  @!P5 FMUL.FTZ R4, R19, -1.4426950216293334961 ;  /* 0xbfb8aa3b1304d820 */ /* 0x000fe20000410000 */
[----:B------:R2:W4:Y:S01]  /*56a0*/  @!P0 MUFU.RCP R53, R5 ;  /* 0x0000000500358308 */ /* 0x0005220000001000 */
[----:B---3--:R-:W-:-:S07]  /*56b0*/  @!P2 FADD.FTZ R7, R7, 1 ;  /* 0x3f8000000707a421 */ /* 0x008fce0000010000 */
[----:B------:R3:W5:Y:S01]  /*56c0*/  @!P1 MUFU.RCP R55, R6 ;  /* 0x0000000600379308 */ /* 0x0007620000001000 */
[----:B--2---:R-:W-:Y:S01]  /*56d0*/  HADD2.F32 R5, -RZ, R10.H0_H0 ;  /* 0x2000000aff057230 */ /* 0x004fe20000004100 */
[----:B-1----:R-:W-:Y:S02]  /*56e0*/  @!P3 FADD.FTZ R8, R8, 1 ;  /* 0x3f8000000808b421 */ /* 0x002fe40000010000 */
[----:B----4-:R-:W-:-:S04]  /*56f0*/  @!P0 FMUL.FTZ R46, R46, R53 ;  /* 0x000000352e2e8220 */ /* 0x010fc80000410000 */
[----:B------:R1:W2:Y:S01]  /*5700*/  @!P2 MUFU.RCP R20, R7 ;  /* 0x000000070014a308 */ /* 0x0002a20000001000 */
[----:B---3--:R-:W-:Y:S01]  /*5710*/  FADD.FTZ R6, R5, R24 ;  /* 0x0000001805067221 */ /* 0x008fe20000010000 */
[----:B------:R-:W-:-:S04]  /*5720*/  HADD2.F32 R5, -RZ, R10.H1_H1 ;  /* 0x3000000aff057230 */ /* 0x000fc80000004100 */
[----:B------:R-:W-:Y:S01]  /*5730*/  FSETP.GTU.FTZ.AND P0, PT, R6, 20, PT ;  /* 0x41a000000600780b */ /* 0x000fe20003f1c000 */
[----:B------:R-:W-:Y:S01]  /*5740*/  FADD.FTZ R10, R5, R24 ;  /* 0x00000018050a7221 */ /* 0x000fe20000010000 */
[----:B------:R3:W4:Y:S01]  /*5750*/  @!P3 MUFU.RCP R9, R8 ;  /* 0x000000080009b308 */ /* 0x0007220000001000 */
[----:B-----5:R-:W-:Y:S01]  /*5760*/  @!P1 FMUL.FTZ R44, R44, R55 ;  /* 0x000000372c2c9220 */ /* 0x020fe20000410000 */
[--C-:B-1----:R-:W-:Y:S01]  /*5770*/  HADD2.F32 R7, -RZ, R11.reuse.H0_H0 ;  /* 0x2000000bff077230 */ /* 0x102fe20000004100 */
[----:B------:R-:W-:Y:S01]  /*5780*/  @!P6 FMUL.FTZ R5, R21, -1.4426950216293334961 ;  /* 0xbfb8aa3b1505e820 */ /* 0x000fe20000410000 */
[----:B------:R-:W-:Y:S01]  /*5790*/  FSETP.GTU.FTZ.AND P1, PT, R10, 20, PT ;  /* 0x41a000000a00780b */ /* 0x000fe20003f3c000 */
[----:B------:R-:W-:-:S03]  /*57a0*/  HADD2.F32 R11, -RZ, R11.H1_H1 ;  /* 0x3000000bff0b7230 */ /* 0x000fc60000004100 */
[----:B------:R-:W1:Y:S01]  /*57b0*/  @!P5 MUFU.EX2 R4, R4 ;  /* 0x000000040004d308 */ /* 0x000e620000000800 */
[--C-:B---3--:R-:W-:Y:S02]  /*57c0*/  FADD.FTZ R8, R7, R24.reuse ;  /* 0x0000001807087221 */ /* 0x108fe40000010000 */
[----:B------:R-:W-:Y:S02]  /*57d0*/  FADD.FTZ R11, R11, R24 ;  /* 0x000000180b0b7221 */ /* 0x000fe40000010000 */
[----:B------:R-:W-:Y:S02]  /*57e0*/  @!P0 FMUL.FTZ R6, R6, -1.4426950216293334961 ;  /* 0xbfb8aa3b06068820 */ /* 0x000fe40000410000 */
[----:B--2---:R-:W-:Y:S01]  /*57f0*/  @!P2 FMUL.FTZ R47, R47, R20 ;  /* 0x000000142f2fa220 */ /* 0x004fe20000410000 */
[----:B------:R-:W2:Y:S01]  /*5800*/  @!P6 MUFU.EX2 R5, R5 ;  /* 0x000000050005e308 */ /* 0x000ea20000000800 */
[----:B------:R-:W-:Y:S01]  /*5810*/  @!P1 FMUL.FTZ R7, R10, -1.4426950216293334961 ;  /* 0xbfb8aa3b0a079820 */ /* 0x000fe20000410000 */
[----:B------:R-:W-:Y:S01]  /*5820*/  FSETP.GTU.FTZ.AND P2, PT, R8, 20, PT ;  /* 0x41a000000800780b */ /* 0x000fe20003f5c000 */
[----:B----4-:R-:W-:Y:S01]  /*5830*/  @!P3 FMUL.FTZ R48, R48, R9 ;  /* 0x000000093030b220 */ /* 0x010fe20000410000 */
[----:B------:R-:W-:-:S02]  /*5840*/  FSETP.GTU.FTZ.AND P3, PT, R11, 20, PT ;  /* 0x41a000000b00780b */ /* 0x000fc40003f7c000 */
[----:B------:R-:W-:Y:S02]  /*5850*/  SHF.L.U32 R20, R72, 0x9, RZ ;  /* 0x0000000948147819 */ /* 0x000fe400000006ff */
[----:B------:R-:W3:Y:S01]  /*5860*/  @!P0 MUFU.EX2 R6, R6 ;  /* 0x0000000600068308 */ /* 0x000ee20000000800 */
[----:B-1----:R-:W-:Y:S01]  /*5870*/  @!P5 FADD.FTZ R4, R4, 1 ;  /* 0x3f8000000404d421 */ /* 0x002fe20000010000 */
[----:B------:R-:W-:-:S05]  /*5880*/  SHF.R.S32.HI R21, RZ, 0x1f, R20 ;  /* 0x0000001fff157819 */ /* 0x000fca0000011414 */
[----:B------:R-:W-:Y:S01]  /*5890*/  @!P2 FMUL.FTZ R8, R8, -1.4426950216293334961 ;  /* 0xbfb8aa3b0808a820 */ /* 0x000fe20000410000 */
[----:B------:R-:W1:Y:S01]  /*58a0*/  @!P1 MUFU.EX2 R7, R7 ;  /* 0x0000000700079308 */ /* 0x000e620000000800 */
[----:B------:R-:W-:Y:S02]  /*58b0*/  @!P3 FMUL.FTZ R9, R11, -1.4426950216293334961 ;  /* 0xbfb8aa3b0b09b820 */ /* 0x000fe40000410000 */
[----:B--2---:R-:W-:-:S05]  /*58c0*/  @!P6 FADD.FTZ R5, R5, 1 ;  /* 0x3f8000000505e421 */ /* 0x004fca0000010000 */
[----:B------:R-:W2:Y:S01]  /*58d0*/  @!P4 MUFU.EX2 R18, R18 ;  /* 0x000000120012c308 */ /* 0x000ea20000000800 */
[----:B---3--:R-:W-:-:S07]  /*58e0*/  @!P0 FADD.FTZ R53, R6, 1 ;  /* 0x3f80000006358421 */ /* 0x008fce0000010000 */
[----:B------:R3:W4:Y:S01]  /*58f0*/  @!P5 MUFU.RCP R64, R4 ;  /* 0x000000040040d308 */ /* 0x0007220000001000 */
[----:B-1----:R-:W-:-:S07]  /*5900*/  @!P1 FADD.FTZ R54, R7, 1 ;  /* 0x3f80000007369421 */ /* 0x002fce0000010000 */
[----:B------:R-:W-:Y:S01]  /*5910*/  @!P2 MUFU.EX2 R55, R8 ;  /* 0x000000080037a308 */ /* 0x000fe20000000800 */
[----:B---3--:R-:W-:Y:S02]  /*5920*/  IMAD R4, R26, c[0x0][0x2d8], RZ ;  /* 0x0000b6001a047a24 */ /* 0x008fe400078e02ff */
[----:B--2---:R-:W-:Y:S02]  /*5930*/  @!P4 FADD.FTZ R18, R18, 1 ;  /* 0x3f8000001212c421 */ /* 0x004fe40000010000 */
[----:B------:R-:W-:-:S03]  /*5940*/  IMAD R65, R25, c[0x0][0x2dc], R4 ;  /* 0x0000b70019417a24 */ /* 0x000fc600078e0204 */
[----:B------:R1:W2:Y:S01]  /*5950*/  @!P3 MUFU.EX2 R56, R9 ;  /* 0x000000090038b308 */ /* 0x0002a20000000800 */
[----:B------:R-:W-:-:S06]  /*5960*/  NOP ;  /* 0x0000000000007918 */ /* 0x000fcc0000000000 */
[----:B----4-:R-:W-:Y:S01]  /*5970*/  @!P5 FMUL.FTZ R43, R43, R64 ;  /* 0x000000402b2bd220 */ /* 0x010fe20000410000 */
[----:B------:R3:W4:Y:S01]  /*5980*/  @!P6 MUFU.RCP R57, R5 ;  /* 0x000000050039e308 */ /* 0x0007220000001000 */
[----:B-1----:R-:W-:Y:S07]  /*5990*/  LDS.128 R8, [R28.X16+0x200] ;  /* 0x000200001c087984 */ /* 0x002fee000000cc00 */
[----:B------:R1:W5:Y:S01]  /*59a0*/  @!P4 MUFU.RCP R58, R18 ;  /* 0x00000012003ac308 */ /* 0x0003620000001000 */
[----:B---3--:R-:W3:Y:S01]  /*59b0*/  LDS.128 R4, [R28.X16] ;  /* 0x000000001c047984 */ /* 0x008ee2000000cc00 */
[----:B--2---:R-:W-:-:S06]  /*59c0*/  @!P3 FADD.FTZ R56, R56, 1 ;  /* 0x3f8000003838b421 */ /* 0x004fcc0000010000 */
[----:B------:R2:W0:Y:S01]  /*59d0*/  @!P0 MUFU.RCP R66, R53 ;  /* 0x0000003500428308 */ /* 0x0004220000001000 */
[----:B-1----:R-:W-:-:S04]  /*59e0*/  IMAD.WIDE.U32 R18, R25, c[0x0][0x2d8], R20 ;  /* 0x0000b60019127a25 */ /* 0x002fc800078e0014 */
[----:B----4-:R-:W-:Y:S01]  /*59f0*/  @!P6 FMUL.FTZ R40, R40, R57 ;  /* 0x000000392828e220 */ /* 0x010fe20000410000 */
[----:B------:R-:W-:Y:S01]  /*5a00*/  IADD3 R19, R19, R65, RZ ;  /* 0x0000004113137210 */ /* 0x000fe20007ffe0ff */
[----:B------:R-:W-:Y:S01]  /*5a10*/  IMAD.WIDE.U32 R20, R25, c[0x0][0x2f8], R20 ;  /* 0x0000be0019147a25 */ /* 0x000fe200078e0014 */
[----:B------:R1:W4:Y:S01]  /*5a20*/  @!P1 MUFU.RCP R59, R54 ;  /* 0x00000036003b9308 */ /* 0x0003220000001000 */
[----:B------:R-:W-:Y:S02]  /*5a30*/  F2FP.PACK_AB R57, R42, R49 ;  /* 0x000000312a39723e */ /* 0x000fe400000000ff */
[----:B--2---:R-:W-:Y:S02]  /*5a40*/  @!P2 FADD.FTZ R53, R55, 1 ;  /* 0x3f8000003735a421 */ /* 0x004fe40000010000 */
[----:B------:R-:W-:Y:S02]  /*5a50*/  IMAD R55, R23, c[0x0][0x2e0], RZ ;  /* 0x0000b80017377a24 */ /* 0x000fe400078e02ff */
[C---:B------:R-:W-:Y:S01]  /*5a60*/  IMAD.WIDE.U32 R18, R0.reuse, c[0x0][0x2e0], R18 ;  /* 0x0000b80000127a25 */ /* 0x040fe200078e0012 */
[----:B------:R-:W2:Y:S03]  /*5a70*/  @!P2 MUFU.RCP R68, R53 ;  /* 0x000000350044a308 */ /* 0x000ea60000001000 */
[----:B------:R-:W-:-:S02]  /*5a80*/  IMAD R55, R0, c[0x0][0x2e4], R55 ;  /* 0x0000b90000377a24 */ /* 0x000fc400078e0237 */
[----:B-----5:R-:W-:Y:S01]  /*5a90*/  @!P4 FMUL.FTZ R41, R41, R58 ;  /* 0x0000003a2929c220 */ /* 0x020fe20000410000 */
[----:B-1----:R-:W-:Y:S01]  /*5aa0*/  LEA R54, P4, R18, c[0x0][0x330], 0x1 ;  /* 0x0000cc0012367a11 */ /* 0x002fe200078808ff */
[----:B0-----:R-:W-:Y:S01]  /*5ab0*/  @!P0 FMUL.FTZ R39, R39, R66 ;  /* 0x0000004227278220 */ /* 0x001fe20000410000 */
[----:B------:R-:W-:Y:S01]  /*5ac0*/  IADD3 R19, R19, R55, RZ ;  /* 0x0000003713137210 */ /* 0x000fe20007ffe0ff */
[----:B------:R0:W1:Y:S01]  /*5ad0*/  @!P3 MUFU.RCP R61, R56 ;  /* 0x00000038003db308 */ /* 0x0000620000001000 */
[----:B----4-:R-:W-:Y:S01]  /*5ae0*/  @!P1 FMUL.FTZ R38, R38, R59 ;  /* 0x0000003b26269220 */ /* 0x010fe20000410000 */
[----:B------:R-:W-:Y:S02]  /*5af0*/  F2FP.PACK_AB R59, R47, R44 ;  /* 0x0000002c2f3b723e */ /* 0x000fe400000000ff */
[----:B------:R-:W-:Y:S01]  /*5b00*/  LEA.HI.X R55, R18, c[0x0][0x334], R19, 0x1, P4 ;  /* 0x0000cd0012377a11 */ /* 0x000fe200020f0c13 */
[----:B------:R-:W-:Y:S01]  /*5b10*/  FADD.FTZ R19, R51, R34 ;  /* 0x0000002233137221 */ /* 0x000fe20000010000 */
[----:B------:R-:W-:Y:S01]  /*5b20*/  F2FP.PACK_AB R58, R46, R45 ;  /* 0x0000002d2e3a723e */ /* 0x000fe200000000ff */
[----:B--2---:R-:W-:Y:S01]  /*5b30*/  @!P2 FMUL.FTZ R37, R37, R68 ;  /* 0x000000442525a220 */ /* 0x004fe20000410000 */
[----:B------:R-:W-:Y:S01]  /*5b40*/  F2FP.PACK_AB R62, R38, R39 ;  /* 0x00000027263e723e */ /* 0x000fe200000000ff */
[----:B------:R-:W-:Y:S01]  /*5b50*/  FADD.FTZ R34, R19, R50 ;  /* 0x0000003213227221 */ /* 0x000fe20000010000 */
[----:B0-----:R-:W-:Y:S01]  /*5b60*/  F2FP.PACK_AB R56, R50, R51 ;  /* 0x000000333238723e */ /* 0x001fe200000000ff */
[----:B------:R-:W-:Y:S01]  /*5b70*/  IMAD.WIDE R18, R73, 0x10, R54 ;  /* 0x0000001049127825 */ /* 0x000fe200078e0236 */
[----:B------:R-:W-:-:S02]  /*5b80*/  F2FP.PACK_AB R60, R41, R48 ;  /* 0x00000030293c723e */ /* 0x000fc400000000ff */
[----:B------:R-:W-:Y:S01]  /*5b90*/  IADD3 R32, P2, R32, -0x400, RZ ;  /* 0xfffffc0020207810 */ /* 0x000fe20007f5e0ff */
[----:B------:R-:W-:Y:S01]  /*5ba0*/  FADD.FTZ R49, R34, R49 ;  /* 0x0000003122317221 */ /* 0x000fe20000010000 */
[----:B---3--:R0:W-:Y:S01]  /*5bb0*/  STG.E.128 [R18.64], R4 ;  /* 0x0000000412007986 */ /* 0x0081e2000c101d06 */
[----:B-1----:R-:W-:Y:S01]  /*5bc0*/  @!P3 FMUL.FTZ R52, R52, R61 ;  /* 0x0000003d3434b220 */ /* 0x002fe20000410000 */
[----:B------:R-:W-:Y:S01]  /*5bd0*/  F2FP.PACK_AB R61, R40, R43 ;  /* 0x0000002b283d723e */ /* 0x000fe200000000ff */
[----:B------:R-:W-:Y:S01]  /*5be0*/  IMAD R34, R26, c[0x0][0x2f8], RZ ;  /* 0x0000be001a227a24 */ /* 0x000fe200078e02ff */
[----:B------:R-:W-:Y:S01]  /*5bf0*/  STG.E.128 [R18.64+0x200], R8 ;  /* 0x0002000812007986 */ /* 0x000fe2000c101d06 */
[----:B------:R-:W-:Y:S01]  /*5c00*/  FADD.FTZ R42, R49, R42 ;  /* 0x0000002a312a7221 */ /* 0x000fe20000010000 */
[----:B------:R-:W-:Y:S02]  /*5c10*/  F2FP.PACK_AB R63, R52, R37 ;  /* 0x00000025343f723e */ /* 0x000fe400000000ff */
[----:B------:R-:W-:Y:S01]  /*5c20*/  BAR.SYNC.DEFER_BLOCKING 0x0 ;  /* 0x0000000000007b1d */ /* 0x000fe20000010000 */
[----:B------:R-:W-:Y:S01]  /*5c30*/  FADD.FTZ R45, R42, R45 ;  /* 0x0000002d2a2d7221 */ /* 0x000fe20000010000 */
[----:B------:R-:W-:-:S02]  /*5c40*/  IADD3 R30, P3, R30, -0x400, RZ ;  /* 0xfffffc001e1e7810 */ /* 0x000fc40007f7e0ff */
[----:B------:R-:W-:Y:S01]  /*5c50*/  IADD3.X R33, R33, -0x1, RZ, P2, !PT ;  /* 0xffffffff21217810 */ /* 0x000fe200017fe4ff */
[----:B------:R-:W-:Y:S01]  /*5c60*/  FADD.FTZ R45, R45, R46 ;  /* 0x0000002e2d2d7221 */ /* 0x000fe20000010000 */
[----:B------:R-:W-:-:S03]  /*5c70*/  IADD3.X R31, R31, -0x1, RZ, P3, !PT ;  /* 0xffffffff1f1f7810 */ /* 0x000fc60001ffe4ff */
[----:B------:R-:W-:Y:S02]  /*5c80*/  FADD.FTZ R44, R45, R44 ;  /* 0x0000002c2d2c7221 */ /* 0x000fe40000010000 */
[----:B0-----:R-:W-:Y:S02]  /*5c90*/  IMAD R5, R25, c[0x0][0x2fc], R34 ;  /* 0x0000bf0019057a24 */ /* 0x001fe400078e0222 */
[----:B------:R-:W-:-:S03]  /*5ca0*/  FADD.FTZ R47, R44, R47 ;  /* 0x0000002f2c2f7221 */ /* 0x000fc60000010000 */
[----:B------:R-:W-:Y:S01]  /*5cb0*/  IADD3 R21, R21, R5, RZ ;  /* 0x0000000515157210 */ /* 0x000fe20007ffe0ff */
[----:B------:R-:W-:Y:S02]  /*5cc0*/  IMAD R5, R23, c[0x0][0x300], RZ ;  /* 0x0000c00017057a24 */ /* 0x000fe400078e02ff */
[----:B------:R-:W-:Y:S02]  /*5cd0*/  FADD.FTZ R48, R47, R48 ;  /* 0x000000302f307221 */ /* 0x000fe40000010000 */
[C---:B------:R-:W-:Y:S02]  /*5ce0*/  IMAD R7, R0.reuse, c[0x0][0x304], R5 ;  /* 0x0000c10000077a24 */ /* 0x040fe400078e0205 */
[----:B------:R-:W-:Y:S01]  /*5cf0*/  IMAD.WIDE.U32 R4, R0, c[0x0][0x300], R20 ;  /* 0x0000c00000047a25 */ /* 0x000fe200078e0014 */
[----:B------:R-:W-:Y:S03]  /*5d00*/  STS.128 [R36], R56 ;  /* 0x0000003824007388 */ /* 0x000fe60000000c00 */
[----:B------:R-:W-:Y:S01]  /*5d10*/  FADD.FTZ R48, R48, R41 ;  /* 0x0000002930307221 */ /* 0x000fe20000010000 */
[----:B------:R-:W-:Y:S01]  /*5d20*/  STS.128 [R36+0x10], R60 ;  /* 0x0000103c24007388 */ /* 0x000fe20000000c00 */
[----:B------:R-:W-:-:S06]  /*5d30*/  NOP ;  /* 0x0000000000007918 */ /* 0x000fcc0000000000 */
[----:B------:R-:W0:Y:S01]  /*5d40*/  LDS.128 R64, [R28.X16] ;  /* 0x000000001c407984 */ /* 0x000e22000000cc00 */
[----:B------:R-:W-:Y:S01]  /*5d50*/  IADD3 R5, R5, R7, RZ ;  /* 0x0000000705057210 */ /* 0x000fe20007ffe0ff */
[----:B------:R-:W-:Y:S01]  /*5d60*/  FADD.FTZ R43, R48, R43 ;  /* 0x0000002b302b7221 */ /* 0x000fe20000010000 */
[C---:B------:R-:W-:Y:S01]  /*5d70*/  LEA R6, P0, R4.reuse, c[0x0][0x340], 0x1 ;  /* 0x0000d00004067a11 */ /* 0x040fe200078008ff */
[----:B------:R-:W1:Y:S02]  /*5d80*/  LDS.128 R68, [R28.X16+0x200] ;  /* 0x000200001c447984 */ /* 0x000e64000000cc00 */
[----:B------:R-:W-:Y:S01]  /*5d90*/  FADD.FTZ R40, R43, R40 ;  /* 0x000000282b287221 */ /* 0x000fe20000010000 */
[----:B------:R-:W-:Y:S02]  /*5da0*/  LEA.HI.X R7, R4, c[0x0][0x344], R5, 0x1, P0 ;  /* 0x0000d10004077a11 */ /* 0x000fe400000f0c05 */
[----:B------:R-:W-:Y:S01]  /*5db0*/  ISETP.GT.AND P0, PT, R29, 0x1, PT ;  /* 0x000000011d00780c */ /* 0x000fe20003f04270 */
[----:B------:R-:W-:Y:S01]  /*5dc0*/  FADD.FTZ R39, R40, R39 ;  /* 0x0000002728277221 */ /* 0x000fe20000010000 */
[----:B------:R-:W-:Y:S01]  /*5dd0*/  MOV R29, R72 ;  /* 0x00000048001d7202 */ /* 0x000fe20000000f00 */
[----:B------:R-:W-:Y:S01]  /*5de0*/  IMAD.WIDE R4, R73, 0x10, R6 ;  /* 0x0000001049047825 */ /* 0x000fe200078e0206 */
[----:B------:R-:W-:-:S03]  /*5df0*/  IADD3 R6, P1, R2, -0x400, RZ ;  /* 0xfffffc0002067810 */ /* 0x000fc60007f3e0ff */
[----:B------:R-:W-:Y:S01]  /*5e00*/  FADD.FTZ R38, R39, R38 ;  /* 0x0000002627267221 */ /* 0x000fe20000010000 */
[----:B------:R-:W-:-:S03]  /*5e10*/  IADD3.X R7, R3, -0x1, RZ, P1, !PT ;  /* 0xffffffff03077810 */ /* 0x000fc60000ffe4ff */
[----:B------:R-:W-:-:S04]  /*5e20*/  FADD.FTZ R37, R38, R37 ;  /* 0x0000002526257221 */ /* 0x000fc80000010000 */
[----:B------:R-:W-:Y:S01]  /*5e30*/  FADD.FTZ R34, R37, R52 ;  /* 0x0000003425227221 */ /* 0x000fe20000010000 */
[----:B0-----:R0:W-:Y:S04]  /*5e40*/  STG.E.128 [R4.64], R64 ;  /* 0x0000004004007986 */ /* 0x0011e8000c101d06 */
[----:B-1----:R0:W-:Y:S01]  /*5e50*/  STG.E.128 [R4.64+0x200], R68 ;  /* 0x0002004404007986 */ /* 0x0021e2000c101d06 */
[----:B------:R-:W-:Y:S01]  /*5e60*/  @!P0 CALL.REL.NOINC `(.L_x_5802) ;  /* 0x0000001000008944 */ /* 0x000fe20003c00000 */
[----:B------:R-:W-:Y:S05]  /*5e70*/  BRA `(.L_x_5841) ;  /* 0xffffa69000007947 */ /* 0x000fea000383ffff */
.L_x_5802:
[----:B------:R-:W-:Y:S02]  /*5e80*/  ISETP.NE.U32.AND P0, PT, RZ, c[0x0][0x328], PT ;  /* 0x0000ca00ff007a0c */ /* 0x000fe40003f05070 */
[----:B------:R-:W-:Y:S02]  /*5e90*/  ISETP.NE.U32.AND P2, PT, RZ, c[0x0][0x348], PT ;  /* 0x0000d200ff007a0c */ /* 0x000fe40003f45070 */
[----:B------:R-:W-:-:S02]  /*5ea0*/  ISETP.NE.AND.EX P1, PT, RZ, c[0x0][0x32c], PT, P0 ;  /* 0x0000cb00ff007a0c */ /* 0x000fc40003f25300 */
[----:B------:R-:W-:-:S11]  /*5eb0*/  ISETP.NE.AND.EX P0, PT, RZ, c[0x0][0x34c], PT, P2 ;  /* 0x0000d300ff007a0c */ /* 0x000fd60003f05320 */
[----:B------:R-:W-:Y:S05]  /*5ec0*/  @!P1 BRA `(.L_x_5842) ;  /* 0x0000014000009947 */ /* 0x000fea0003800000 */
[----:B------:R-:W1:Y:S01]  /*5ed0*/  SHFL.DOWN P1, R2, R35, 0x1, 0x1f ;  /* 0x08201f0023027f89 */ /* 0x000e620000020000 */
[----:B------:R-:W-:Y:S03]  /*5ee0*/  BSSY B0, `(.L_x_5842) ;  /* 0x0000012000007945 */ /* 0x000fe60003800000 */
[----:B------:R-:W2:Y:S01]  /*5ef0*/  S2R R7, SR_LANEID ;  /* 0x0000000000077919 */ /* 0x000ea20000000000 */
[----:B-1----:R-:W-:Y:S01]  /*5f00*/  @P1 FADD R2, R2, R35 ;  /* 0x0000002302021221 */ /* 0x002fe20000000000 */
[----:B--2---:R-:W-:-:S04]  /*5f10*/  ISETP.NE.AND P2, PT, R7, RZ, PT ;  /* 0x000000ff0700720c */ /* 0x004fc80003f45270 */
[----:B------:R-:W1:Y:S04]  /*5f20*/  SHFL.DOWN P1, R3, R2, 0x2, 0x1f ;  /* 0x08401f0002037f89 */ /* 0x000e680000020000 */
[----:B------:R-:W2:Y:S01]  /*5f30*/  S2R R7, SR_TID.X ;  /* 0x0000000000077919 */ /* 0x000ea20000002100 */
[----:B-1----:R-:W-:-:S05]  /*5f40*/  @P1 FADD R3, R2, R3 ;  /* 0x0000000302031221 */ /* 0x002fca0000000000 */
[----:B0-----:R-:W0:Y:S02]  /*5f50*/  SHFL.DOWN P1, R4, R3, 0x4, 0x1f ;  /* 0x08801f0003047f89 */ /* 0x001e240000020000 */
        /* <DEDUP_REMOVED lines=10> */
.L_x_5843:
[----:B0-----:R-:W-:Y:S05]  /*6000*/  BSYNC B0 ;  /* 0x0000000000007941 */ /* 0x001fea0003800000 */
.L_x_5842:
        /* <DEDUP_REMOVED lines=8> */
[----:B------:R-:W1:Y:S02]  /*6090*/  SHFL.DOWN P0, R2, R3, 0x2, 0x1f ;  /* 0x08401f0003027f89 */ /* 0x000e640000000000 */
[----:B-1----:R-:W-:-:S05]  /*60a0*/  @P0 FADD R2, R3, R2 ;  /* 0x0000000203020221 */ /* 0x002fca0000000000 */
[----:B0-----:R-:W0:Y:S02]  /*60b0*/  SHFL.DOWN P0, R5, R2, 0x4, 0x1f ;  /* 0x08801f0002057f89 */ /* 0x001e240000000000 */
        /* <DEDUP_REMOVED lines=12> */
.L_x_5845:
[----:B------:R-:W1:Y:S02]  /*6180*/  S2R R21, SR_TID.X ;  /* 0x0000000000157919 */ /* 0x000e640000002100 */
.L_x_5846:
[----:B0-----:R-:W-:Y:S05]  /*6190*/  BSYNC B0 ;  /* 0x0000000000007941 */ /* 0x001fea0003800000 */
.L_x_5844:
        /* <DEDUP_REMOVED lines=22> */
.L_x_5847:
        /* <DEDUP_REMOVED lines=23> */
[C---:B-----5:R-:W-:Y:S01]  /*6470*/  IMAD R22, R20.reuse, c[0x0][0x2b0], RZ ;  /* 0x0000ac0014167a24 */ /* 0x060fe200078e02ff */
        /* <DEDUP_REMOVED lines=31> */
.L_x_5848:
        /* <DEDUP_REMOVED lines=9> */
.L_x_9086:


//--------------------- .text._Z25selective_scan_bwd_kernelI32Selective_Scan_bwd_kernel_traitsILi32ELi16ELb1ELb0ELb0ELb1ELb1EN3c104HalfEfEEv12SSMParamsBwd --------------------------
	.section	.text._Z25selective_scan_bwd_kernelI32Selective_Scan_bwd_kernel_traitsILi32ELi16ELb1ELb0ELb0ELb1ELb1EN3c104HalfEfEEv12SSMParamsBwd,"ax",@progbits
	.sectioninfo	@"SHI_REGISTERS=206"
	.align	128
        .global         _Z25selective_scan_bwd_kernelI32Selective_Scan_bwd_kernel_traitsILi32ELi16ELb1ELb0ELb0ELb1ELb1EN3c104HalfEfEEv12SSMParamsBwd
        .type           _Z25selective_scan_bwd_kernelI32Selective_Scan_bwd_kernel_traitsILi32ELi16ELb1ELb0ELb0ELb1ELb1EN3c104HalfEfEEv12SSMParamsBwd,@function
        .size           _Z25selective_scan_bwd_kernelI32Selective_Scan_bwd_kernel_traitsILi32ELi16ELb1ELb0ELb0ELb1ELb1EN3c104HalfEfEEv12SSMParamsBwd,(.L_x_9087 - _Z25selective_scan_bwd_kernelI32Selective_Scan_bwd_kernel_traitsILi32ELi16ELb1ELb0ELb0ELb1ELb1EN3c104HalfEfEEv12SSMParamsBwd)
        .other          _Z25selective_scan_bwd_kernelI32Selective_Scan_bwd_kernel_traitsILi32ELi16ELb1ELb0ELb0ELb1ELb1EN3c104HalfEfEEv12SSMParamsBwd,@"STO_CUDA_ENTRY STV_DEFAULT"
_Z25selective_scan_bwd_kernelI32Selective_Scan_bwd_kernel_traitsILi32ELi16ELb1ELb0ELb0ELb1ELb1EN3c104HalfEfEEv12SSMParamsBwd:
.text._Z25selective_scan_bwd_kernelI32Selective_Scan_bwd_kernel_traitsILi32ELi16ELb1ELb0ELb0ELb1ELb1EN3c104HalfEfEEv12SSMParamsBwd:
        /* <DEDUP_REMOVED lines=18> */
[C---:B------:R-:W-:Y:S01]  /*0120*/  @P1 LEA.HI.X R9, R58.reuse, c[0x0][0x254], R57, 0x2, P3 ;  /* 0x000095003a091a11 */ /* 0x040fe200018f1439 */
        /* <DEDUP_REMOVED lines=10> */
[----:B------:R-:W-:Y:S01]  /*01d0*/  ISETP.NE.U32.AND P0, PT, RZ, c[0x0][0x260], PT ;  /* 0x00009800ff007a0c */ /* 0x000fe20003f05070 */
[C---:B0-----:R-:W-:Y:S01]  /*01e0*/  IMAD.WIDE.U32 R6, R55.reuse, c[0x0][0x278], RZ ;  /* 0x00009e0037067a25 */ /* 0x041fe200078e00ff */
[----:B------:R-:W-:Y:S01]  /*01f0*/  CS2R R30, SRZ ;  /* 0x00000000001e7805 */ /* 0x000fe2000001ff00 */
[----:B------:R-:W-:Y:S01]  /*0200*/  CS2R R28, SRZ ;  /* 0x00000000001c7805 */ /* 0x000fe2000001ff00 */
[----:B-1----:R-:W-:Y:S01]  /*0210*/  MOV R8, c[0x0][0x174] ;  /* 0x00005d0000087a02 */ /* 0x002fe20000000f00 */
[----:B------:R-:W-:Y:S01]  /*0220*/  IMAD R9, R55, c[0x0][0x27c], R12 ;  /* 0x00009f0037097a24 */ /* 0x000fe200078e020c */
[----:B------:R-:W-:Y:S01]  /*0230*/  ISETP.NE.AND.EX P0, PT, RZ, c[0x0][0x264], PT, P0 ;  /* 0x00009900ff007a0c */ /* 0x000fe20003f05300 */
[----:B------:R-:W-:Y:S01]  /*0240*/  IMAD.WIDE.U32 R2, R58, c[0x0][0x1d8], R2 ;  /* 0x000076003a027a25 */ /* 0x000fe200078e0002 */
[----:B------:R-:W-:Y:S01]  /*0250*/  ISETP.GE.AND P3, PT, R8, 0x1, PT ;  /* 0x000000010800780c */ /* 0x000fe20003f66270 */
        /* <DEDUP_REMOVED lines=44> */
[C---:B0-----:R-:W-:Y:S02]  /*0520*/  SHF.L.U32 R0, R51.reuse, 0x1, RZ ;  /* 0x0000000133007819 */ /* 0x041fe400000006ff */
[----:B------:R-:W-:Y:S02]  /*0530*/  LOP3.LUT R138, R51, 0x1f, RZ, 0xc0, !PT ;  /* 0x0000001f338a7812 */ /* 0x000fe400078ec0ff */
[----:B------:R-:W-:-:S04]  /*0540*/  LOP3.LUT R0, R0, 0xffffffc0, RZ, 0xc0, !PT ;  /* 0xffffffc000007812 */ /* 0x000fc800078ec0ff */
[----:B-1----:R-:W-:-:S04]  /*0550*/  LOP3.LUT R91, R0, 0x1f, R51, 0xf8, !PT ;  /* 0x0000001f005b7812 */ /* 0x002fc800078ef833 */
.L_x_5889:
[----:B------:R-:W-:Y:S01]  /*0560*/  BAR.SYNC.DEFER_BLOCKING 0x0 ;  /* 0x0000000000007b1d */ /* 0x000fe20000010000 */
[----:B------:R-:W-:-:S05]  /*0570*/  IMAD.WIDE R2, R91, 0x10, R48 ;  /* 0x000000105b027825 */ /* 0x000fca00078e0230 */
[----:B0-----:R0:W2:Y:S04]  /*0580*/  LDG.E.128 R12, [R2.64] ;  /* 0x00000006020c7981 */ /* 0x0010a8000c1e1d00 */
[----:B------:R0:W3:Y:S01]  /*0590*/  LDG.E.128 R20, [R2.64+0x200] ;  /* 0x0002000602147981 */ /* 0x0000e2000c1e1d00 */
[----:B------:R-:W-:Y:S02]  /*05a0*/  SHF.L.U32 R44, R50, 0x5, RZ ;  /* 0x00000005322c7819 */ /* 0x000fe400000006ff */
[----:B0-----:R-:W-:Y:S02]  /*05b0*/  MOV R2, R6 ;  /* 0x0000000600027202 */ /* 0x001fe40000000f00 */
[----:B------:R-:W-:-:S05]  /*05c0*/  MOV R3, R7 ;  /* 0x0000000700037202 */ /* 0x000fca0000000f00 */
[----:B------:R-:W-:Y:S01]  /*05d0*/  IMAD.WIDE R16, R91, 0x10, R2 ;  /* 0x000000105b107825 */ /* 0x000fe200078e0202 */
[----:B--2---:R-:W-:Y:S04]  /*05e0*/  STS.128 [R50.X16], R12 ;  /* 0x0000000c32007388 */ /* 0x004fe8000000cc00 */
[----:B---3--:R-:W-:Y:S01]  /*05f0*/  STS.128 [R50.X16+0x200], R20 ;  /* 0x0002001432007388 */ /* 0x008fe2000000cc00 */
[----:B------:R-:W-:-:S06]  /*0600*/  NOP ;  /* 0x0000000000007918 */ /* 0x000fcc0000000000 */
[----:B------:R-:W-:Y:S04]  /*0610*/  LDS.128 R8, [R44] ;  /* 0x000000002c087984 */ /* 0x000fe80000000c00 */
        /* <DEDUP_REMOVED lines=8> */
[----:B------:R-:W0:Y:S04]  /*06a0*/  LDS.128 R60, [R44] ;  /* 0x000000002c3c7984 */ /* 0x000e280000000c00 */
[----:B------:R-:W1:Y:S04]  /*06b0*/  LDS.128 R12, [R44+0x10] ;  /* 0x000010002c0c7984 */ /* 0x000e680000000c00 */
[----:B------:R-:W-:Y:S06]  /*06c0*/  BAR.SYNC.DEFER_BLOCKING 0x0 ;  /* 0x0000000000007b1d */ /* 0x000fec0000010000 */
[----:B------:R-:W2:Y:S04]  /*06d0*/  LDG.E.128 R40, [R18.64] ;  /* 0x0000000612287981 */ /* 0x000ea8000c1e1d00 */
[----:B------:R-:W3:Y:S01]  /*06e0*/  LDG.E.128 R72, [R18.64+0x200] ;  /* 0x0002000612487981 */ /* 0x000ee2000c1e1d00 */
[----:B------:R-:W-:Y:S01]  /*06f0*/  LEA R34, R45, 0xfffffe00, 0x9 ;  /* 0xfffffe002d227811 */ /* 0x000fe200078e48ff */
[----:B------:R-:W-:Y:S01]  /*0700*/  IMAD R0, R53, c[0x0][0x1f0], RZ ;  /* 0x00007c0035007a24 */ /* 0x000fe200078e02ff */
[----:B------:R-:W-:Y:S01]  /*0710*/  BSSY B0, `(.L_x_5850) ;  /* 0x0000047000007945 */ /* 0x000fe20003800000 */
[----:B0-----:R-:W-:Y:S01]  /*0720*/  HADD2.F32 R25, -RZ, R60.H1_H1 ;  /* 0x3000003cff197230 */ /* 0x001fe20000004100 */
[----:B------:R-:W-:Y:S01]  /*0730*/  SHF.R.S32.HI R35, RZ, 0x1f, R34 ;  /* 0x0000001fff237819 */ /* 0x000fe20000011422 */
[----:B------:R-:W-:Y:S01]  /*0740*/  IMAD R21, R55, c[0x0][0x1f4], R0 ;  /* 0x00007d0037157a24 */ /* 0x000fe200078e0200 */
[----:B------:R-:W-:-:S02]  /*0750*/  HADD2.F32 R39, -RZ, R62.H0_H0 ;  /* 0x2000003eff277230 */ /* 0x000fc40000004100 */
[----:B------:R-:W-:Y:S01]  /*0760*/  HADD2.F32 R27, -RZ, R62.H1_H1 ;  /* 0x3000003eff1b7230 */ /* 0x000fe20000004100 */
[----:B------:R-:W-:Y:S01]  /*0770*/  IMAD.WIDE.U32 R16, R55, c[0x0][0x1f0], R34 ;  /* 0x00007c0037107a25 */ /* 0x000fe200078e0022 */
[--C-:B------:R-:W-:Y:S02]  /*0780*/  HADD2.F32 R37, -RZ, R63.reuse.H0_H0 ;  /* 0x2000003fff257230 */ /* 0x100fe40000004100 */
[----:B------:R-:W-:Y:S01]  /*0790*/  HADD2.F32 R63, -RZ, R63.H1_H1 ;  /* 0x3000003fff3f7230 */ /* 0x000fe20000004100 */
[--C-:B-----5:R-:W-:Y:S01]  /*07a0*/  FADD.FTZ R39, R39, R54.reuse ;  /* 0x0000003627277221 */ /* 0x120fe20000010000 */
[----:B------:R-:W-:Y:S01]  /*07b0*/  IADD3 R17, R17, R21, RZ ;  /* 0x0000001511117210 */ /* 0x000fe20007ffe0ff */
[----:B------:R-:W-:Y:S02]  /*07c0*/  IMAD R21, R57, c[0x0][0x1f8], RZ ;  /* 0x00007e0039157a24 */ /* 0x000fe400078e02ff */
[----:B------:R-:W-:Y:S01]  /*07d0*/  FADD.FTZ R38, R27, R54 ;  /* 0x000000361b267221 */ /* 0x000fe20000010000 */
[----:B------:R-:W-:Y:S01]  /*07e0*/  FSETP.GTU.FTZ.AND P6, PT, R39, 20, PT ;  /* 0x41a000002700780b */ /* 0x000fe20003fdc000 */
[----:B------:R-:W-:-:S04]  /*07f0*/  IMAD.WIDE.U32 R22, R58, c[0x0][0x1f8], R16 ;  /* 0x00007e003a167a25 */ /* 0x000fc800078e0010 */
[----:B------:R-:W-:Y:S01]  /*0800*/  IMAD R21, R58, c[0x0][0x1fc], R21 ;  /* 0x00007f003a157a24 */ /* 0x000fe200078e0215 */
[C---:B------:R-:W-:Y:S01]  /*0810*/  LEA R20, P0, R22.reuse, c[0x0][0x268], 0x1 ;  /* 0x00009a0016147a11 */ /* 0x040fe200078008ff */
[--C-:B------:R-:W-:Y:S02]  /*0820*/  FADD.FTZ R37, R37, R54.reuse ;  /* 0x0000003625257221 */ /* 0x100fe40000010000 */
[----:B------:R-:W-:Y:S01]  /*0830*/  FADD.FTZ R36, R63, R54 ;  /* 0x000000363f247221 */ /* 0x000fe20000010000 */
[----:B------:R-:W-:Y:S01]  /*0840*/  IADD3 R21, R23, R21, RZ ;  /* 0x0000001517157210 */ /* 0x000fe20007ffe0ff */
[----:B------:R-:W-:Y:S01]  /*0850*/  HADD2.F32 R23, -RZ, R60.H0_H0 ;  /* 0x2000003cff177230 */ /* 0x000fe20000004100 */
[----:B------:R-:W-:Y:S02]  /*0860*/  FSETP.GTU.FTZ.AND P1, PT, R37, 20, PT ;  /* 0x41a000002500780b */ /* 0x000fe40003f3c000 */
[----:B------:R-:W-:Y:S02]  /*0870*/  LEA.HI.X R21, R22, c[0x0][0x26c], R21, 0x1, P0 ;  /* 0x00009b0016157a11 */ /* 0x000fe400000f0c15 */
[----:B------:R-:W-:Y:S01]  /*0880*/  FSETP.GTU.FTZ.AND P0, PT, R38, 20, PT ;  /* 0x41a000002600780b */ /* 0x000fe20003f1c000 */
[----:B--2---:R0:W-:Y:S04]  /*0890*/  STS.128 [R50.X16], R40 ;  /* 0x0000002832007388 */ /* 0x0041e8000000cc00 */
[----:B---3--:R2:W-:Y:S01]  /*08a0*/  STS.128 [R50.X16+0x200], R72 ;  /* 0x0002004832007388 */ /* 0x0085e2000000cc00 */
[----:B------:R-:W-:-:S06]  /*08b0*/  NOP ;  /* 0x0000000000007918 */ /* 0x000fcc0000000000 */
[----:B------:R2:W3:Y:S04]  /*08c0*/  LDS.128 R68, [R44] ;  /* 0x000000002c447984 */ /* 0x0004e80000000c00 */
[----:B------:R2:W4:Y:S01]  /*08d0*/  LDS.128 R16, [R44+0x10] ;  /* 0x000010002c107984 */ /* 0x0005220000000c00 */
[--C-:B0-----:R-:W-:Y:S01]  /*08e0*/  FADD.FTZ R43, R23, R54.reuse ;  /* 0x00000036172b7221 */ /* 0x101fe20000010000 */
[--C-:B------:R-:W-:Y:S01]  /*08f0*/  HADD2.F32 R41, -RZ, R61.reuse.H0_H0 ;  /* 0x2000003dff297230 */ /* 0x100fe20000004100 */
[--C-:B------:R-:W-:Y:S01]  /*0900*/  FADD.FTZ R42, R25, R54.reuse ;  /* 0x00000036192a7221 */ /* 0x100fe20000010000 */
[----:B------:R-:W-:Y:S02]  /*0910*/  HADD2.F32 R61, -RZ, R61.H1_H1 ;  /* 0x3000003dff3d7230 */ /* 0x000fe40000004100 */
[----:B------:R-:W-:Y:S01]  /*0920*/  FSETP.GTU.FTZ.AND P2, PT, R43, 20, PT ;  /* 0x41a000002b00780b */ /* 0x000fe20003f5c000 */
[--C-:B------:R-:W-:Y:S01]  /*0930*/  FADD.FTZ R41, R41, R54.reuse ;  /* 0x0000003629297221 */ /* 0x100fe20000010000 */
[----:B------:R-:W-:Y:S01]  /*0940*/  FSETP.GTU.FTZ.AND P3, PT, R42, 20, PT ;  /* 0x41a000002a00780b */ /* 0x000fe20003f7c000 */
[----:B------:R-:W-:-:S03]  /*0950*/  FADD.FTZ R40, R61, R54 ;  /* 0x000000363d287221 */ /* 0x000fc60000010000 */
[----:B------:R-:W-:Y:S02]  /*0960*/  FSETP.GTU.FTZ.AND P4, PT, R41, 20, PT ;  /* 0x41a000002900780b */ /* 0x000fe40003f9c000 */
[----:B------:R-:W-:-:S05]  /*0970*/  FSETP.GTU.FTZ.AND P5, PT, R40, 20, PT ;  /* 0x41a000002800780b */ /* 0x000fca0003fbc000 */
[----:B------:R-:W-:Y:S05]  /*0980*/  @P2 BRA `(.L_x_5851) ;  /* 0x000001f000002947 */ /* 0x000fea0003800000 */
        /* <DEDUP_REMOVED lines=31> */
.L_x_5851:
[----:B-12---:R-:W-:Y:S05]  /*0b80*/  BSYNC B0 ;  /* 0x0000000000007941 */ /* 0x006fea0003800000 */
.L_x_5850:
        /* <DEDUP_REMOVED lines=36> */
.L_x_5853:
[----:B------:R-:W-:Y:S05]  /*0dd0*/  BSYNC B0 ;  /* 0x0000000000007941 */ /* 0x000fea0003800000 */
.L_x_5852:
        /* <DEDUP_REMOVED lines=36> */
.L_x_5855:
[----:B------:R-:W-:Y:S05]  /*1020*/  BSYNC B0 ;  /* 0x0000000000007941 */ /* 0x000fea0003800000 */
.L_x_5854:
        /* <DEDUP_REMOVED lines=36> */
.L_x_5857:
[----:B------:R-:W-:Y:S05]  /*1270*/  BSYNC B0 ;  /* 0x0000000000007941 */ /* 0x000fea0003800000 */
.L_x_5856:
        /* <DEDUP_REMOVED lines=36> */
.L_x_5859:
[----:B------:R-:W-:Y:S05]  /*14c0*/  BSYNC B0 ;  /* 0x0000000000007941 */ /* 0x000fea0003800000 */
.L_x_5858:
        /* <DEDUP_REMOVED lines=36> */
.L_x_5861:
[----:B------:R-:W-:Y:S05]  /*1710*/  BSYNC B0 ;  /* 0x0000000000007941 */ /* 0x000fea0003800000 */
.L_x_5860:
        /* <DEDUP_REMOVED lines=36> */
.L_x_5863:
[----:B------:R-:W-:Y:S05]  /*1960*/  BSYNC B0 ;  /* 0x0000000000007941 */ /* 0x000fea0003800000 */
.L_x_5862:
        /* <DEDUP_REMOVED lines=36> */
.L_x_5865:
[----:B------:R-:W-:Y:S05]  /*1bb0*/  BSYNC B0 ;  /* 0x0000000000007941 */ /* 0x000fea0003800000 */
.L_x_5864:
        /* <DEDUP_REMOVED lines=36> */
.L_x_5867:
[----:B------:R-:W-:Y:S05]  /*1e00*/  BSYNC B0 ;  /* 0x0000000000007941 */ /* 0x000fea0003800000 */
.L_x_5866:
        /* <DEDUP_REMOVED lines=35> */
.L_x_5869:
[----:B------:R-:W-:Y:S05]  /*2040*/  BSYNC B0 ;  /* 0x0000000000007941 */ /* 0x000fea0003800000 */
.L_x_5868:
        /* <DEDUP_REMOVED lines=33> */
.L_x_5871:
[----:B------:R-:W-:Y:S05]  /*2260*/  BSYNC B0 ;  /* 0x0000000000007941 */ /* 0x000fea0003800000 */
.L_x_5870:
        /* <DEDUP_REMOVED lines=33> */
.L_x_5873:
[----:B------:R-:W-:Y:S05]  /*2480*/  BSYNC B0 ;  /* 0x0000000000007941 */ /* 0x000fea0003800000 */
.L_x_5872:
        /* <DEDUP_REMOVED lines=33> */
.L_x_5875:
[----:B------:R-:W-:Y:S05]  /*26a0*/  BSYNC B0 ;  /* 0x0000000000007941 */ /* 0x000fea0003800000 */
.L_x_5874:
        /* <DEDUP_REMOVED lines=33> */
.L_x_5877:
[----:B------:R-:W-:Y:S05]  /*28c0*/  BSYNC B0 ;  /* 0x0000000000007941 */ /* 0x000fea0003800000 */
.L_x_5876:
        /* <DEDUP_REMOVED lines=33> */
.L_x_5879:
[----:B------:R-:W-:Y:S05]  /*2ae0*/  BSYNC B0 ;  /* 0x0000000000007941 */ /* 0x000fea0003800000 */
.L_x_5878:
        /* <DEDUP_REMOVED lines=33> */
.L_x_5881:
[----:B------:R-:W-:Y:S05]  /*2d00*/  BSYNC B0 ;  /* 0x0000000000007941 */ /* 0x000fea0003800000 */
.L_x_5880:
        /* <DEDUP_REMOVED lines=15> */
[----:B-----5:R-:W-:Y:S01]  /*2e00*/  STS.128 [R50.X16+0x200], R84 ;  /* 0x0002005432007388 */ /* 0x020fe2000000cc00 */
[----:B------:R-:W-:-:S06]  /*2e10*/  NOP ;  /* 0x0000000000007918 */ /* 0x000fcc0000000000 */
[----:B------:R-:W0:Y:S04]  /*2e20*/  LDS.128 R72, [R44] ;  /* 0x000000002c487984 */ /* 0x000e280000000c00 */
[----:B------:R-:W1:Y:S04]  /*2e30*/  LDS.128 R12, [R44+0x10] ;  /* 0x000010002c0c7984 */ /* 0x000e680000000c00 */
[----:B------:R-:W-:Y:S06]  /*2e40*/  BAR.SYNC.DEFER_BLOCKING 0x0 ;  /* 0x0000000000007b1d */ /* 0x000fec0000010000 */
[----:B------:R2:W5:Y:S04]  /*2e50*/  LDG.E.128 R20, [R76.64] ;  /* 0x000000064c147981 */ /* 0x000568000c1e1d00 */
[----:B----4-:R2:W4:Y:S01]  /*2e60*/  LDG.E.128 R24, [R76.64+0x200] ;  /* 0x000200064c187981 */ /* 0x010522000c1e1d00 */
[----:B---3--:R-:W-:-:S02]  /*2e70*/  HADD2.F32 R98, -RZ, R68.H0_H0 ;  /* 0x20000044ff627230 */ /* 0x008fc40000004100 */
[----:B------:R-:W-:Y:S02]  /*2e80*/  HADD2.F32 R104, -RZ, R68.H1_H1 ;  /* 0x30000044ff687230 */ /* 0x000fe40000004100 */
[--C-:B0-----:R-:W-:Y:S02]  /*2e90*/  HADD2.F32 R79, -RZ, R72.reuse.H0_H0 ;  /* 0x20000048ff4f7230 */ /* 0x101fe40000004100 */
[----:B------:R-:W-:Y:S02]  /*2ea0*/  HADD2.F32 R90, -RZ, R72.H1_H1 ;  /* 0x30000048ff5a7230 */ /* 0x000fe40000004100 */
[--C-:B------:R-:W-:Y:S01]  /*2eb0*/  HADD2.F32 R81, -RZ, R73.reuse.H0_H0 ;  /* 0x20000049ff517230 */ /* 0x100fe20000004100 */
[----:B------:R-:W-:Y:S01]  /*2ec0*/  FMUL.FTZ R67, R79, -1.4426950216293334961 ;  /* 0xbfb8aa3b4f437820 */ /* 0x000fe20000410000 */
[----:B------:R-:W-:Y:S01]  /*2ed0*/  HADD2.F32 R95, -RZ, R73.H1_H1 ;  /* 0x30000049ff5f7230 */ /* 0x000fe20000004100 */
[----:B------:R-:W-:Y:S01]  /*2ee0*/  FMUL.FTZ R72, R90, -1.4426950216293334961 ;  /* 0xbfb8aa3b5a487820 */ /* 0x000fe20000410000 */
[----:B------:R-:W-:Y:S01]  /*2ef0*/  HADD2.F32 R96, -RZ, R74.H0_H0 ;  /* 0x2000004aff607230 */ /* 0x000fe20000004100 */
[----:B------:R-:W-:Y:S01]  /*2f00*/  FMUL.FTZ R78, R81, -1.4426950216293334961 ;  /* 0xbfb8aa3b514e7820 */ /* 0x000fe20000410000 */
[--C-:B-1----:R-:W-:Y:S01]  /*2f10*/  HADD2.F32 R102, -RZ, R12.reuse.H0_H0 ;  /* 0x2000000cff667230 */ /* 0x102fe20000004100 */
[----:B------:R-:W0:Y:S01]  /*2f20*/  MUFU.EX2 R67, R67 ;  /* 0x0000004300437308 */ /* 0x000e220000000800 */
[----:B------:R-:W-:Y:S01]  /*2f30*/  FMUL.FTZ R73, R95, -1.4426950216293334961 ;  /* 0xbfb8aa3b5f497820 */ /* 0x000fe20000410000 */
[----:B------:R-:W-:Y:S01]  /*2f40*/  HADD2.F32 R100, -RZ, R12.H1_H1 ;  /* 0x3000000cff647230 */ /* 0x000fe20000004100 */
[----:B--2---:R-:W-:Y:S01]  /*2f50*/  FMUL.FTZ R76, R96, -1.4426950216293334961 ;  /* 0xbfb8aa3b604c7820 */ /* 0x004fe20000410000 */
[----:B------:R-:W-:Y:S01]  /*2f60*/  HADD2.F32 R97, -RZ, R74.H1_H1 ;  /* 0x3000004aff617230 */ /* 0x000fe20000004100 */
[----:B------:R-:W-:Y:S01]  /*2f70*/  FMUL.FTZ R83, R102, -1.4426950216293334961 ;  /* 0xbfb8aa3b66537820 */ /* 0x000fe20000410000 */
[--C-:B------:R-:W-:Y:S01]  /*2f80*/  HADD2.F32 R101, -RZ, R75.reuse.H1_H1 ;  /* 0x3000004bff657230 */ /* 0x100fe20000004100 */
[----:B------:R-:W-:Y:S01]  /*2f90*/  FMUL.FTZ R84, R100, -1.4426950216293334961 ;  /* 0xbfb8aa3b64547820 */ /* 0x000fe20000410000 */
[----:B------:R-:W1:Y:S01]  /*2fa0*/  MUFU.EX2 R72, R72 ;  /* 0x0000004800487308 */ /* 0x000e620000000800 */
[----:B------:R-:W-:Y:S01]  /*2fb0*/  FMUL.FTZ R74, R97, -1.4426950216293334961 ;  /* 0xbfb8aa3b614a7820 */ /* 0x000fe20000410000 */
[----:B------:R-:W-:Y:S01]  /*2fc0*/  HADD2.F32 R99, -RZ, R75.H0_H0 ;  /* 0x2000004bff637230 */ /* 0x000fe20000004100 */
[----:B------:R-:W-:Y:S01]  /*2fd0*/  FMUL.FTZ R82, R101, -1.4426950216293334961 ;  /* 0xbfb8aa3b65527820 */ /* 0x000fe20000410000 */
[----:B------:R-:W-:-:S02]  /*2fe0*/  HADD2.F32 R106, -RZ, R69.H0_H0 ;  /* 0x20000045ff6a7230 */ /* 0x000fc40000004100 */
[----:B------:R-:W-:Y:S01]  /*2ff0*/  HADD2.F32 R108, -RZ, R69.H1_H1 ;  /* 0x30000045ff6c7230 */ /* 0x000fe20000004100 */
[----:B------:R-:W-:Y:S01]  /*3000*/  FMUL.FTZ R80, R99, -1.4426950216293334961 ;  /* 0xbfb8aa3b63507820 */ /* 0x000fe20000410000 */
[----:B------:R-:W2:Y:S01]  /*3010*/  MUFU.EX2 R78, R78 ;  /* 0x0000004e004e7308 */ /* 0x000ea20000000800 */
[----:B0-----:R-:W-:Y:S01]  /*3020*/  FADD.FTZ R67, R67, 1 ;  /* 0x3f80000043437421 */ /* 0x001fe20000010000 */
[--C-:B------:R-:W-:Y:S02]  /*3030*/  HADD2.F32 R110, -RZ, R70.reuse.H0_H0 ;  /* 0x20000046ff6e7230 */ /* 0x100fe40000004100 */
[----:B------:R-:W-:Y:S02]  /*3040*/  HADD2.F32 R111, -RZ, R70.H1_H1 ;  /* 0x30000046ff6f7230 */ /* 0x000fe40000004100 */
[--C-:B------:R-:W-:Y:S02]  /*3050*/  HADD2.F32 R112, -RZ, R71.reuse.H0_H0 ;  /* 0x20000047ff707230 */ /* 0x100fe40000004100 */
[----:B------:R-:W0:Y:S01]  /*3060*/  MUFU.RCP R114, R67 ;  /* 0x0000004300727308 */ /* 0x000e220000001000 */
[----:B-1----:R-:W-:Y:S01]  /*3070*/  FADD.FTZ R12, R72, 1 ;  /* 0x3f800000480c7421 */ /* 0x002fe20000010000 */
[----:B------:R-:W-:-:S02]  /*3080*/  HADD2.F32 R113, -RZ, R71.H1_H1 ;  /* 0x30000047ff717230 */ /* 0x000fc40000004100 */
[----:B------:R-:W-:Y:S02]  /*3090*/  HADD2.F32 R85, -RZ, R16.H1_H1 ;  /* 0x30000010ff557230 */ /* 0x000fe40000004100 */
[--C-:B------:R-:W-:Y:S02]  /*30a0*/  HADD2.F32 R86, -RZ, R17.reuse.H0_H0 ;  /* 0x20000011ff567230 */ /* 0x100fe40000004100 */
[----:B------:R-:W1:Y:S01]  /*30b0*/  MUFU.EX2 R73, R73 ;  /* 0x0000004900497308 */ /* 0x000e620000000800 */
[----:B--2---:R-:W-:Y:S01]  /*30c0*/  FADD.FTZ R78, R78, 1 ;  /* 0x3f8000004e4e7421 */ /* 0x004fe20000010000 */
[----:B------:R-:W-:Y:S02]  /*30d0*/  HADD2.F32 R88, -RZ, R17.H1_H1 ;  /* 0x30000011ff587230 */ /* 0x000fe40000004100 */
[----:B------:R-:W-:Y:S02]  /*30e0*/  HADD2.F32 R17, -RZ, R9.H1_H1 ;  /* 0x30000009ff117230 */ /* 0x000fe40000004100 */
[----:B------:R-:W-:-:S02]  /*30f0*/  HADD2.F32 R87, -RZ, R19.H0_H0 ;  /* 0x20000013ff577230 */ /* 0x000fc40000004100 */
[----:B------:R-:W-:Y:S01]  /*3100*/  MUFU.RCP R115, R12 ;  /* 0x0000000c00737308 */ /* 0x000fe20000001000 */
[----:B0-----:R-:W-:Y:S01]  /*3110*/  FMUL.FTZ R72, R79, R114 ;  /* 0x000000724f487220 */ /* 0x001fe20000410000 */
[----:B------:R-:W-:Y:S02]  /*3120*/  HADD2.F32 R89, -RZ, R19.H1_H1 ;  /* 0x30000013ff597230 */ /* 0x000fe40000004100 */
[----:B------:R-:W-:Y:S01]  /*3130*/  HADD2.F32 R94, -RZ, R15.H0_H0 ;  /* 0x2000000fff5e7230 */ /* 0x000fe20000004100 */
[----:B------:R-:W-:-:S03]  /*3140*/  FMUL.FTZ R67, R98, R72 ;  /* 0x0000004862437220 */ /* 0x000fc60000410000 */
[----:B------:R0:W2:Y:S01]  /*3150*/  MUFU.EX2 R77, R76 ;  /* 0x0000004c004d7308 */ /* 0x0000a20000000800 */
[----:B-1----:R-:W-:-:S07]  /*3160*/  FADD.FTZ R73, R73, 1 ;  /* 0x3f80000049497421 */ /* 0x002fce0000010000 */
[----:B------:R1:W3:Y:S01]  /*3170*/  MUFU.RCP R118, R78 ;  /* 0x0000004e00767308 */ /* 0x0002e20000001000 */
[----:B0-----:R-:W-:-:S07]  /*3180*/  HADD2.F32 R76, -RZ, R13.H0_H0 ;  /* 0x2000000dff4c7230 */ /* 0x001fce0000004100 */
[----:B------:R0:W3:Y:S01]  /*3190*/  MUFU.EX2 R92, R74 ;  /* 0x0000004a005c7308 */ /* 0x0000e20000000800 */
[----:B--2---:R-:W-:Y:S01]  /*31a0*/  FADD.FTZ R77, R77, 1 ;  /* 0x3f8000004d4d7421 */ /* 0x004fe20000010000 */
[----:B-1----:R-:W-:-:S06]  /*31b0*/  HADD2.F32 R78, -RZ, R14.H1_H1 ;  /* 0x3000000eff4e7230 */ /* 0x002fcc0000004100 */
[----:B------:R1:W-:Y:S01]  /*31c0*/  MUFU.EX2 R93, R82 ;  /* 0x00000052005d7308 */ /* 0x0003e20000000800 */
[----:B0-----:R-:W-:Y:S01]  /*31d0*/  HADD2.F32 R74, -RZ, R13.H1_H1 ;  /* 0x3000000dff4a7230 */ /* 0x001fe20000004100 */
[----:B---3--:R-:W-:-:S04]  /*31e0*/  FMUL.FTZ R68, R81, R118 ;  /* 0x0000007651447220 */ /* 0x008fc80000410000 */
[----:B------:R-:W-:Y:S02]  /*31f0*/  FMUL.FTZ R13, R74, -1.4426950216293334961 ;  /* 0xbfb8aa3b4a0d7820 */ /* 0x000fe40000410000 */
[----:B------:R0:W2:Y:S01]  /*3200*/  MUFU.EX2 R75, R80 ;  /* 0x00000050004b7308 */ /* 0x0000a20000000800 */
[----:B-1----:R-:W-:Y:S01]  /*3210*/  HADD2.F32 R82, -RZ, R8.H0_H0 ;  /* 0x20000008ff527230 */ /* 0x002fe20000004100 */
[----:B------:R-:W-:Y:S02]  /*3220*/  FMUL.FTZ R71, R106, R68 ;  /* 0x000000446a477220 */ /* 0x000fe40000410000 */
[----:B------:R-:W-:Y:S02]  /*3230*/  FADD.FTZ R92, R92, 1 ;  /* 0x3f8000005c5c7421 */ /* 0x000fe40000010000 */
[----:B------:R-:W-:Y:S02]  /*3240*/  FFMA.FTZ R82, R67, R82, R66 ;  /* 0x0000005243527223 */ /* 0x000fe40000010042 */
[----:B------:R-:W-:Y:S01]  /*3250*/  FMUL.FTZ R66, R90, R115 ;  /* 0x000000735a427220 */ /* 0x000fe20000410000 */
[----:B------:R1:W3:Y:S01]  /*3260*/  MUFU.EX2 R103, R83 ;  /* 0x0000005300677308 */ /* 0x0002e20000000800 */
[----:B0-----:R-:W-:-:S02]  /*3270*/  FMUL.FTZ R80, R76, -1.4426950216293334961 ;  /* 0xbfb8aa3b4c507820 */ /* 0x001fc40000410000 */
[----:B------:R-:W-:Y:S02]  /*3280*/  FMUL.FTZ R69, R104, R66 ;  /* 0x0000004268457220 */ /* 0x000fe40000410000 */
[----:B--2---:R-:W-:-:S03]  /*3290*/  FADD.FTZ R75, R75, 1 ;  /* 0x3f8000004b4b7421 */ /* 0x004fc60000010000 */
[----:B------:R-:W0:Y:S01]  /*32a0*/  MUFU.RCP R120, R73 ;  /* 0x0000004900787308 */ /* 0x000e220000001000 */
[----:B-1----:R-:W-:-:S05]  /*32b0*/  HADD2.F32 R83, -RZ, R8.H1_H1 ;  /* 0x30000008ff537230 */ /* 0x002fca0000004100 */
[----:B------:R-:W-:Y:S01]  /*32c0*/  FFMA.FTZ R70, R69, R83, R82 ;  /* 0x0000005345467223 */ /* 0x000fe20000010052 */
[----:B------:R-:W-:Y:S01]  /*32d0*/  HADD2.F32 R83, -RZ, R16.H0_H0 ;  /* 0x20000010ff537230 */ /* 0x000fe20000004100 */
[----:B------:R1:W-:Y:S01]  /*32e0*/  MUFU.EX2 R125, R13 ;  /* 0x0000000d007d7308 */ /* 0x0003e20000000800 */
[----:B------:R-:W-:Y:S01]  /*32f0*/  HADD2.F32 R82, -RZ, R18.H1_H1 ;  /* 0x30000012ff527230 */ /* 0x000fe20000004100 */
[----:B---3--:R-:W-:-:S06]  /*3300*/  FADD.FTZ R103, R103, 1 ;  /* 0x3f80000067677421 */ /* 0x008fcc0000010000 */
[----:B------:R2:W-:Y:S01]  /*3310*/  MUFU.EX2 R123, R80 ;  /* 0x00000050007b7308 */ /* 0x0005e20000000800 */
[----:B-1----:R-:W-:-:S05]  /*3320*/  HADD2.F32 R13, -RZ, R9.H0_H0 ;  /* 0x20000009ff0d7230 */ /* 0x002fca0000004100 */
[----:B------:R-:W-:Y:S02]  /*3330*/  FFMA.FTZ R16, R71, R13, R70 ;  /* 0x0000000d47107223 */ /* 0x000fe40000010046 */
[----:B------:R-:W1:Y:S01]  /*3340*/  MUFU.RCP R119, R77 ;  /* 0x0000004d00777308 */ /* 0x000e620000001000 */
[----:B--2---:R-:W-:Y:S01]  /*3350*/  HADD2.F32 R80, -RZ, R14.H0_H0 ;  /* 0x2000000eff507230 */ /* 0x004fe20000004100 */
[----:B------:R-:W-:Y:S02]  /*3360*/  FADD.FTZ R13, -R115, 1 ;  /* 0x3f800000730d7421 */ /* 0x000fe40000010100 */
[----:B0-----:R-:W-:Y:S02]  /*3370*/  FMUL.FTZ R70, R95, R120 ;  /* 0x000000785f467220 */ /* 0x001fe40000410000 */
[----:B------:R-:W-:Y:S02]  /*3380*/  FMUL.FTZ R12, R80, -1.4426950216293334961 ;  /* 0xbfb8aa3b500c7820 */ /* 0x000fe40000410000 */
[----:B------:R-:W0:Y:S01]  /*3390*/  MUFU.RCP R122, R92 ;  /* 0x0000005c007a7308 */ /* 0x000e220000001000 */
[----:B------:R-:W-:-:S02]  /*33a0*/  FFMA.FTZ R117, R90, R13, 1 ;  /* 0x3f8000005a757423 */ /* 0x000fc4000001000d */
[----:B------:R-:W-:Y:S01]  /*33b0*/  FADD.FTZ R13, R93, 1 ;  /* 0x3f8000005d0d7421 */ /* 0x000fe20000010000 */
[----:B------:R-:W-:Y:S01]  /*33c0*/  HADD2.F32 R93, -RZ, R15.H1_H1 ;  /* 0x3000000fff5d7230 */ /* 0x000fe20000004100 */
[----:B------:R-:W-:Y:S02]  /*33d0*/  FMUL.FTZ R14, R78, -1.4426950216293334961 ;  /* 0xbfb8aa3b4e0e7820 */ /* 0x000fe40000410000 */
[----:B------:R-:W-:Y:S01]  /*33e0*/  FMUL.FTZ R73, R108, R70 ;  /* 0x000000466c497220 */ /* 0x000fe20000410000 */
[----:B------:R2:W3:Y:S01]  /*33f0*/  MUFU.EX2 R127, R12 ;  /* 0x0000000c007f7308 */ /* 0x0004e20000000800 */
[----:B-1----:R-:W-:Y:S02]  /*3400*/  FMUL.FTZ R90, R96, R119 ;  /* 0x00000077605a7220 */ /* 0x002fe40000410000 */
[----:B------:R-:W-:Y:S02]  /*3410*/  FMUL.FTZ R15, R93, -1.4426950216293334961 ;  /* 0xbfb8aa3b5d0f7820 */ /* 0x000fe40000410000 */
[----:B------:R-:W-:-:S02]  /*3420*/  FMUL.FTZ R77, R110, R90 ;  /* 0x0000005a6e4d7220 */ /* 0x000fc40000410000 */
[----:B------:R-:W-:Y:S01]  /*3430*/  FADD.FTZ R123, R123, 1 ;  /* 0x3f8000007b7b7421 */ /* 0x000fe20000010000 */
[----:B------:R1:W-:Y:S01]  /*3440*/  MUFU.RCP R124, R75 ;  /* 0x0000004b007c7308 */ /* 0x0003e20000001000 */
[----:B--2---:R-:W-:Y:S02]  /*3450*/  FADD.FTZ R12, -R114, 1 ;  /* 0x3f800000720c7421 */ /* 0x004fe40000010100 */
[----:B0-----:R-:W-:Y:S02]  /*3460*/  FMUL.FTZ R92, R97, R122 ;  /* 0x0000007a615c7220 */ /* 0x001fe40000410000 */
[----:B------:R-:W-:Y:S01]  /*3470*/  FFMA.FTZ R116, R79, R12, 1 ;  /* 0x3f8000004f747423 */ /* 0x000fe2000001000c */
[----:B------:R-:W-:Y:S01]  /*3480*/  HADD2.F32 R79, -RZ, R10.H0_H0 ;  /* 0x2000000aff4f7230 */ /* 0x000fe20000004100 */
[----:B------:R-:W-:Y:S01]  /*3490*/  FADD.FTZ R12, -R118, 1 ;  /* 0x3f800000760c7421 */ /* 0x000fe20000010100 */
[----:B------:R0:W2:Y:S01]  /*34a0*/  MUFU.EX2 R129, R14 ;  /* 0x0000000e00817308 */ /* 0x0000a20000000800 */
[----:B-1----:R-:W-:-:S02]  /*34b0*/  FMUL.FTZ R75, R111, R92 ;  /* 0x0000005c6f4b7220 */ /* 0x002fc40000410000 */
[----:B------:R-:W-:Y:S02]  /*34c0*/  FADD.FTZ R125, R125, 1 ;  /* 0x3f8000007d7d7421 */ /* 0x000fe40000010000 */
[----:B---3--:R-:W-:-:S03]  /*34d0*/  FADD.FTZ R127, R127, 1 ;  /* 0x3f8000007f7f7421 */ /* 0x008fc60000010000 */
[----:B------:R1:W-:Y:S01]  /*34e0*/  MUFU.EX2 R105, R84 ;  /* 0x0000005400697308 */ /* 0x0003e20000000800 */
[----:B0-----:R-:W-:-:S07]  /*34f0*/  FFMA.FTZ R14, R73, R17, R16 ;  /* 0x00000011490e7223 */ /* 0x001fce0000010010 */
[----:B------:R-:W0:Y:S01]  /*3500*/  MUFU.EX2 R131, R15 ;  /* 0x0000000f00837308 */ /* 0x000e220000000800 */
[----:B-1----:R-:W-:Y:S01]  /*3510*/  HADD2.F32 R84, -RZ, R18.H0_H0 ;  /* 0x20000012ff547230 */ /* 0x002fe20000004100 */
[----:B--2---:R-:W-:-:S06]  /*3520*/  FADD.FTZ R129, R129, 1 ;  /* 0x3f80000081817421 */ /* 0x004fcc0000010000 */
[----:B------:R-:W-:Y:S08]  /*3530*/  MUFU.RCP R123, R123 ;  /* 0x0000007b007b7308 */ /* 0x000ff00000001000 */
[----:B------:R-:W-:Y:S01]  /*3540*/  MUFU.RCP R125, R125 ;  /* 0x0000007d007d7308 */ /* 0x000fe20000001000 */
[----:B0-----:R-:W-:-:S07]  /*3550*/  FADD.FTZ R131, R131, 1 ;  /* 0x3f80000083837421 */ /* 0x001fce0000010000 */
[----:B------:R-:W-:Y:S08]  /*3560*/  MUFU.RCP R129, R129 ;  /* 0x0000008100817308 */ /* 0x000ff00000001000 */
[----:B------:R-:W-:Y:S01]  /*3570*/  MUFU.RCP R127, R127 ;  /* 0x0000007f007f7308 */ /* 0x000fe20000001000 */
[----:B-----5:R0:W-:Y:S04]  /*3580*/  STS.128 [R50.X16], R20 ;  /* 0x0000001432007388 */ /* 0x0201e8000000cc00 */
[----:B----4-:R1:W-:Y:S01]  /*3590*/  STS.128 [R50.X16+0x200], R24 ;  /* 0x0002001832007388 */ /* 0x0103e2000000cc00 */
[----:B------:R-:W-:-:S06]  /*35a0*/  NOP ;  /* 0x0000000000007918 */ /* 0x000fcc0000000000 */
[----:B------:R-:W2:Y:S01]  /*35b0*/  LDS.128 R16, [R44] ;  /* 0x000000002c107984 */ /* 0x000ea20000000c00 */
[----:B0-----:R0:W3:Y:S01]  /*35c0*/  MUFU.RCP R20, R13 ;  /* 0x0000000d00147308 */ /* 0x0010e20000001000 */
[----:B------:R-:W-:Y:S01]  /*35d0*/  FFMA.FTZ R22, R81, R12, 1 ;  /* 0x3f80000051167423 */ /* 0x000fe2000001000c */
[----:B------:R-:W-:Y:S01]  /*35e0*/  HADD2.F32 R21, -RZ, R10.H1_H1 ;  /* 0x3000000aff157230 */ /* 0x000fe20000004100 */
[----:B------:R-:W-:Y:S02]  /*35f0*/  FADD.FTZ R12, -R120, 1 ;  /* 0x3f800000780c7421 */ /* 0x000fe40000010100 */
[----:B-1----:R-:W-:Y:S02]  /*3600*/  FFMA.FTZ R26, R77, R79, R14 ;  /* 0x0000004f4d1a7223 */ /* 0x002fe4000001000e */
[----:B------:R-:W-:Y:S01]  /*3610*/  FFMA.FTZ R24, R95, R12, 1 ;  /* 0x3f8000005f187423 */ /* 0x000fe2000001000c */
[----:B------:R-:W-:Y:S01]  /*3620*/  MUFU.RCP R27, R103 ;  /* 0x00000067001b7308 */ /* 0x000fe20000001000 */
[----:B0-----:R-:W-:-:S02]  /*3630*/  FADD.FTZ R13, -R119, 1 ;  /* 0x3f800000770d7421 */ /* 0x001fc40000010100 */
[----:B------:R-:W-:Y:S02]  /*3640*/  FMUL.FTZ R95, R99, R124 ;  /* 0x0000007c635f7220 */ /* 0x000fe40000410000 */
[----:B------:R-:W-:Y:S02]  /*3650*/  FMUL.FTZ R14, R94, -1.4426950216293334961 ;  /* 0xbfb8aa3b5e0e7820 */ /* 0x000fe40000410000 */
[----:B------:R-:W-:Y:S01]  /*3660*/  FFMA.FTZ R126, R75, R21, R26 ;  /* 0x000000154b7e7223 */ /* 0x000fe2000001001a */
[--C-:B------:R-:W-:Y:S01]  /*3670*/  HADD2.F32 R21, -RZ, R11.reuse.H0_H0 ;  /* 0x2000000bff157230 */ /* 0x100fe20000004100 */
[----:B------:R-:W-:Y:S01]  /*3680*/  FADD.FTZ R12, -R122, 1 ;  /* 0x3f8000007a0c7421 */ /* 0x000fe20000010100 */
[----:B------:R0:W1:Y:S01]  /*3690*/  MUFU.EX2 R130, R14 ;  /* 0x0000000e00827308 */ /* 0x0000620000000800 */
[----:B------:R-:W-:Y:S01]  /*36a0*/  FFMA.FTZ R23, R96, R13, 1 ;  /* 0x3f80000060177423 */ /* 0x000fe2000001000d */
[----:B------:R-:W-:Y:S01]  /*36b0*/  HADD2.F32 R13, -RZ, R11.H1_H1 ;  /* 0x3000000bff0d7230 */ /* 0x000fe20000004100 */
[----:B------:R-:W-:-:S02]  /*36c0*/  FMUL.FTZ R81, R112, R95 ;  /* 0x0000005f70517220 */ /* 0x000fc40000410000 */
[----:B---3--:R-:W-:Y:S02]  /*36d0*/  FMUL.FTZ R96, R101, R20 ;  /* 0x0000001465607220 */ /* 0x008fe40000410000 */
[----:B------:R-:W-:Y:S02]  /*36e0*/  FFMA.FTZ R26, R97, R12, 1 ;  /* 0x3f800000611a7423 */ /* 0x000fe4000001000c */
[----:B------:R-:W-:Y:S02]  /*36f0*/  FADD.FTZ R12, -R124, 1 ;  /* 0x3f8000007c0c7421 */ /* 0x000fe40000010100 */
[----:B0-----:R-:W-:Y:S02]  /*3700*/  FADD.FTZ R14, -R20, 1 ;  /* 0x3f800000140e7421 */ /* 0x001fe40000010100 */
[----:B------:R-:W-:Y:S02]  /*3710*/  FFMA.FTZ R132, R81, R21, R126 ;  /* 0x0000001551847223 */ /* 0x000fe4000001007e */
[----:B------:R-:W-:-:S02]  /*3720*/  FMUL.FTZ R79, R113, R96 ;  /* 0x00000060714f7220 */ /* 0x000fc40000410000 */
[----:B------:R-:W-:Y:S01]  /*3730*/  FFMA.FTZ R126, R99, R12, 1 ;  /* 0x3f800000637e7423 */ /* 0x000fe2000001000c */
[----:B--2---:R-:W-:Y:S01]  /*3740*/  HADD2.F32 R97, -RZ, R16.H0_H0 ;  /* 0x20000010ff617230 */ /* 0x004fe20000004100 */
[----:B------:R-:W-:Y:S01]  /*3750*/  FFMA.FTZ R128, R101, R14, 1 ;  /* 0x3f80000065807423 */ /* 0x000fe2000001000e */
[--C-:B------:R-:W-:Y:S01]  /*3760*/  HADD2.F32 R101, -RZ, R17.reuse.H0_H0 ;  /* 0x20000011ff657230 */ /* 0x100fe20000004100 */
[----:B------:R-:W-:Y:S01]  /*3770*/  FFMA.FTZ R132, R79, R13, R132 ;  /* 0x0000000d4f847223 */ /* 0x000fe20000010084 */
[----:B------:R-:W-:Y:S01]  /*3780*/  HADD2.F32 R103, -RZ, R17.H1_H1 ;  /* 0x30000011ff677230 */ /* 0x000fe20000004100 */
[----:B------:R-:W0:Y:S01]  /*3790*/  LDS.128 R12, [R44+0x10] ;  /* 0x000010002c0c7984 */ /* 0x000e220000000c00 */
[----:B------:R-:W-:Y:S01]  /*37a0*/  FADD.FTZ R21, R105, 1 ;  /* 0x3f80000069157421 */ /* 0x000fe20000010000 */
[----:B------:R-:W-:Y:S01]  /*37b0*/  HADD2.F32 R105, -RZ, R18.H0_H0 ;  /* 0x20000012ff697230 */ /* 0x000fe20000004100 */
[----:B------:R-:W-:Y:S01]  /*37c0*/  FMUL.FTZ R17, R98, R97 ;  /* 0x0000006162117220 */ /* 0x000fe20000410000 */
[--C-:B------:R-:W-:Y:S01]  /*37d0*/  HADD2.F32 R98, -RZ, R19.reuse.H0_H0 ;  /* 0x20000013ff627230 */ /* 0x100fe20000004100 */
[----:B------:R2:W3:Y:S01]  /*37e0*/  MUFU.RCP R121, R21 ;  /* 0x0000001500797308 */ /* 0x0004e20000001000 */
[----:B------:R-:W-:Y:S01]  /*37f0*/  HADD2.F32 R99, -RZ, R16.H1_H1 ;  /* 0x30000010ff637230 */ /* 0x000fe20000004100 */
[----:B------:R-:W-:Y:S01]  /*3800*/  FMUL.FTZ R110, R110, R105 ;  /* 0x000000696e6e7220 */ /* 0x000fe20000410000 */
[----:B------:R-:W-:Y:S01]  /*3810*/  HADD2.F32 R109, -RZ, R19.H1_H1 ;  /* 0x30000013ff6d7230 */ /* 0x000fe20000004100 */
[----:B------:R-:W-:Y:S01]  /*3820*/  FMUL.FTZ R19, R106, R101 ;  /* 0x000000656a137220 */ /* 0x000fe20000410000 */
[----:B------:R-:W-:Y:S01]  /*3830*/  HADD2.F32 R107, -RZ, R18.H1_H1 ;  /* 0x30000012ff6b7230 */ /* 0x000fe20000004100 */
[----:B------:R-:W-:-:S02]  /*3840*/  FMUL.FTZ R25, R112, R98 ;  /* 0x0000006270197220 */ /* 0x000fc40000410000 */
[----:B------:R-:W-:Y:S02]  /*3850*/  FMUL.FTZ R104, R104, R99 ;  /* 0x0000006368687220 */ /* 0x000fe40000410000 */
[----:B--2---:R-:W-:Y:S02]  /*3860*/  FMUL.FTZ R21, R108, R103 ;  /* 0x000000676c157220 */ /* 0x004fe40000410000 */
[----:B------:R-:W-:Y:S02]  /*3870*/  FMUL.FTZ R113, R113, R109 ;  /* 0x0000006d71717220 */ /* 0x000fe40000410000 */
[----:B------:R-:W-:Y:S02]  /*3880*/  FMUL.FTZ R19, R118, R19 ;  /* 0x0000001376137220 */ /* 0x000fe40000410000 */
[----:B------:R-:W-:Y:S01]  /*3890*/  FMUL.FTZ R110, R119, R110 ;  /* 0x0000006e776e7220 */ /* 0x000fe20000410000 */
[----:B------:R-:W2:Y:S01]  /*38a0*/  MUFU.RCP R118, R131 ;  /* 0x0000008300767308 */ /* 0x000ea20000001000 */
[----:B------:R-:W-:-:S02]  /*38b0*/  FMUL.FTZ R21, R120, R21 ;  /* 0x0000001578157220 */ /* 0x000fc40000410000 */
[----:B------:R-:W-:Y:S02]  /*38c0*/  FMUL.FTZ R25, R124, R25 ;  /* 0x000000197c197220 */ /* 0x000fe40000410000 */
[----:B------:R-:W-:Y:S02]  /*38d0*/  FMUL.FTZ R17, R114, R17 ;  /* 0x0000001172117220 */ /* 0x000fe40000410000 */
[----:B------:R-:W-:Y:S02]  /*38e0*/  FMUL.FTZ R104, R115, R104 ;  /* 0x0000006873687220 */ /* 0x000fe40000410000 */
[----:B------:R-:W-:Y:S02]  /*38f0*/  FMUL.FTZ R113, R20, R113 ;  /* 0x0000007114717220 */ /* 0x000fe40000410000 */
[----:B-1----:R-:W-:Y:S02]  /*3900*/  FADD.FTZ R130, R130, 1 ;  /* 0x3f80000082827421 */ /* 0x002fe40000010000 */
[----:B------:R-:W-:-:S02]  /*3910*/  FMUL.FTZ R19, R19, R22 ;  /* 0x0000001613137220 */ /* 0x000fc40000410000 */
[----:B------:R-:W-:Y:S01]  /*3920*/  FMUL.FTZ R22, R110, R23 ;  /* 0x000000176e167220 */ /* 0x000fe20000410000 */
[----:B------:R-:W1:Y:S01]  /*3930*/  MUFU.RCP R115, R130 ;  /* 0x0000008200737308 */ /* 0x000e620000001000 */
[----:B------:R-:W-:Y:S01]  /*3940*/  FMUL.FTZ R24, R21, R24 ;  /* 0x0000001815187220 */ /* 0x000fe20000410000 */
[--C-:B0-----:R-:W-:Y:S01]  /*3950*/  HADD2.F32 R108, -RZ, R13.reuse.H0_H0 ;  /* 0x2000000dff6c7230 */ /* 0x101fe20000004100 */
[----:B------:R-:W-:Y:S01]  /*3960*/  FMUL.FTZ R23, R25, R126 ;  /* 0x0000007e19177220 */ /* 0x000fe20000410000 */
[----:B------:R-:W-:Y:S01]  /*3970*/  HADD2.F32 R112, -RZ, R13.H1_H1 ;  /* 0x3000000dff707230 */ /* 0x000fe20000004100 */
[----:B------:R-:W-:Y:S01]  /*3980*/  FMUL.FTZ R17, R17, R116 ;  /* 0x0000007411117220 */ /* 0x000fe20000410000 */
[--C-:B------:R-:W-:Y:S01]  /*3990*/  HADD2.F32 R106, -RZ, R12.reuse.H1_H1 ;  /* 0x3000000cff6a7230 */ /* 0x100fe20000004100 */
[----:B------:R-:W-:Y:S01]  /*39a0*/  FMUL.FTZ R20, R104, R117 ;  /* 0x0000007568147220 */ /* 0x000fe20000410000 */
[----:B------:R-:W-:Y:S01]  /*39b0*/  HADD2.F32 R104, -RZ, R12.H0_H0 ;  /* 0x2000000cff687230 */ /* 0x000fe20000004100 */
[----:B------:R-:W-:Y:S01]  /*39c0*/  FMUL.FTZ R128, R113, R128 ;  /* 0x0000008071807220 */ /* 0x000fe20000410000 */
[--C-:B------:R-:W-:Y:S01]  /*39d0*/  HADD2.F32 R113, -RZ, R14.reuse.H0_H0 ;  /* 0x2000000eff717230 */ /* 0x100fe20000004100 */
[----:B------:R-:W-:Y:S01]  /*39e0*/  FADD.FTZ R21, -R123, 1 ;  /* 0x3f8000007b157421 */ /* 0x000fe20000010100 */
[----:B------:R-:W-:Y:S01]  /*39f0*/  HADD2.F32 R114, -RZ, R14.H1_H1 ;  /* 0x3000000eff727230 */ /* 0x000fe20000004100 */
[----:B------:R-:W-:Y:S01]  /*3a00*/  FADD.FTZ R25, -R125, 1 ;  /* 0x3f8000007d197421 */ /* 0x000fe20000010100 */
[--C-:B------:R-:W-:Y:S01]  /*3a10*/  HADD2.F32 R116, -RZ, R15.reuse.H0_H0 ;  /* 0x2000000fff747230 */ /* 0x100fe20000004100 */
[----:B------:R-:W-:Y:S01]  /*3a20*/  FMUL.FTZ R16, R86, R108 ;  /* 0x0000006c56107220 */ /* 0x000fe20000410000 */
[----:B------:R-:W-:Y:S01]  /*3a30*/  HADD2.F32 R117, -RZ, R15.H1_H1 ;  /* 0x3000000fff757230 */ /* 0x000fe20000004100 */
[----:B------:R-:W-:Y:S01]  /*3a40*/  FMUL.FTZ R18, R88, R112 ;  /* 0x0000007058127220 */ /* 0x000fe20000410000 */
[----:B------:R-:W-:Y:S01]  /*3a50*/  F2FP.PACK_AB R20, R20, R17 ;  /* 0x000000111414723e */ /* 0x000fe200000000ff */
[----:B---3--:R-:W-:Y:S01]  /*3a60*/  FADD.FTZ R15, -R121, 1 ;  /* 0x3f800000790f7421 */ /* 0x008fe20000010100 */
[----:B------:R-:W-:Y:S01]  /*3a70*/  F2FP.PACK_AB R23, R128, R23 ;  /* 0x000000178017723e */ /* 0x000fe200000000ff */
[----:B------:R-:W-:-:S02]  /*3a80*/  FMUL.FTZ R14, R85, R106 ;  /* 0x0000006a550e7220 */ /* 0x000fc40000410000 */
[----:B------:R-:W-:Y:S02]  /*3a90*/  FFMA.FTZ R21, R76, R21, 1 ;  /* 0x3f8000004c157423 */ /* 0x000fe40000010015 */
[----:B------:R-:W-:Y:S02]  /*3aa0*/  FFMA.FTZ R25, R74, R25, 1 ;  /* 0x3f8000004a197423 */ /* 0x000fe40000010019 */
[----:B------:R-:W-:Y:S02]  /*3ab0*/  FMUL.FTZ R16, R123, R16 ;  /* 0x000000107b107220 */ /* 0x000fe40000410000 */
[----:B------:R-:W-:Y:S02]  /*3ac0*/  FMUL.FTZ R18, R125, R18 ;  /* 0x000000127d127220 */ /* 0x000fe40000410000 */
[----:B------:R-:W-:Y:S02]  /*3ad0*/  FADD.FTZ R13, -R27, 1 ;  /* 0x3f8000001b0d7421 */ /* 0x000fe40000010100 */
[----:B------:R-:W-:-:S02]  /*3ae0*/  FMUL.FTZ R12, R83, R104 ;  /* 0x00000068530c7220 */ /* 0x000fc40000410000 */
[----:B------:R-:W-:Y:S02]  /*3af0*/  FFMA.FTZ R15, R100, R15, 1 ;  /* 0x3f800000640f7423 */ /* 0x000fe4000001000f */
[----:B------:R-:W-:Y:S02]  /*3b00*/  FMUL.FTZ R14, R121, R14 ;  /* 0x0000000e790e7220 */ /* 0x000fe40000410000 */
[----:B------:R-:W-:Y:S02]  /*3b10*/  FMUL.FTZ R111, R111, R107 ;  /* 0x0000006b6f6f7220 */ /* 0x000fe40000410000 */
[----:B------:R-:W-:Y:S02]  /*3b20*/  FMUL.FTZ R16, R16, R21 ;  /* 0x0000001510107220 */ /* 0x000fe40000410000 */
[----:B------:R-:W-:Y:S02]  /*3b30*/  FMUL.FTZ R25, R18, R25 ;  /* 0x0000001912197220 */ /* 0x000fe40000410000 */
[----:B------:R-:W-:-:S02]  /*3b40*/  FADD.FTZ R21, -R129, 1 ;  /* 0x3f80000081157421 */ /* 0x000fc40000010100 */
[----:B------:R-:W-:Y:S01]  /*3b50*/  FMUL.FTZ R18, R82, R114 ;  /* 0x0000007252127220 */ /* 0x000fe20000410000 */
[----:B------:R-:W-:Y:S01]  /*3b60*/  F2FP.PACK_AB R25, R25, R16 ;  /* 0x000000101919723e */ /* 0x000fe200000000ff */
[----:B------:R-:W-:Y:S02]  /*3b70*/  FFMA.FTZ R13, R102, R13, 1 ;  /* 0x3f800000660d7423 */ /* 0x000fe4000001000d */
[----:B------:R-:W-:Y:S02]  /*3b80*/  FMUL.FTZ R12, R27, R12 ;  /* 0x0000000c1b0c7220 */ /* 0x000fe40000410000 */
[----:B------:R-:W-:Y:S02]  /*3b90*/  FMUL.FTZ R15, R14, R15 ;  /* 0x0000000f0e0f7220 */ /* 0x000fe40000410000 */
[----:B------:R-:W-:Y:S02]  /*3ba0*/  FMUL.FTZ R111, R122, R111 ;  /* 0x0000006f7a6f7220 */ /* 0x000fe40000410000 */
[----:B--2---:R-:W-:-:S02]  /*3bb0*/  FADD.FTZ R14, -R118, 1 ;  /* 0x3f800000760e7421 */ /* 0x004fc40000010100 */
[----:B------:R-:W-:Y:S02]  /*3bc0*/  FFMA.FTZ R21, R78, R21, 1 ;  /* 0x3f8000004e157423 */ /* 0x000fe40000010015 */
[----:B------:R-:W-:Y:S02]  /*3bd0*/  FMUL.FTZ R18, R129, R18 ;  /* 0x0000001281127220 */ /* 0x000fe40000410000 */
[----:B------:R-:W-:Y:S02]  /*3be0*/  FMUL.FTZ R12, R12, R13 ;  /* 0x0000000d0c0c7220 */ /* 0x000fe40000410000 */
[----:B------:R-:W-:Y:S02]  /*3bf0*/  FMUL.FTZ R111, R111, R26 ;  /* 0x0000001a6f6f7220 */ /* 0x000fe40000410000 */
[----:B------:R-:W-:Y:S02]  /*3c00*/  FMUL.FTZ R102, R102, R27 ;  /* 0x0000001b66667220 */ /* 0x000fe40000410000 */
[----:B------:R-:W-:Y:S01]  /*3c10*/  FFMA.FTZ R110, R93, R14, 1 ;  /* 0x3f8000005d6e7423 */ /* 0x000fe2000001000e */
[----:B------:R-:W-:Y:S01]  /*3c20*/  F2FP.PACK_AB R22, R111, R22 ;  /* 0x000000166f16723e */ /* 0x000fe200000000ff */
[----:B------:R-:W-:-:S02]  /*3c30*/  FADD.FTZ R13, -R127, 1 ;  /* 0x3f8000007f0d7421 */ /* 0x000fc40000010100 */
[----:B-1----:R-:W-:Y:S02]  /*3c40*/  FADD.FTZ R27, -R115, 1 ;  /* 0x3f800000731b7421 */ /* 0x002fe40000010100 */
[----:B------:R-:W-:Y:S02]  /*3c50*/  FMUL.FTZ R14, R84, R113 ;  /* 0x00000071540e7220 */ /* 0x000fe40000410000 */
[----:B------:R-:W-:Y:S02]  /*3c60*/  FMUL.FTZ R26, R87, R116 ;  /* 0x00000074571a7220 */ /* 0x000fe40000410000 */
[----:B------:R-:W-:Y:S02]  /*3c70*/  FMUL.FTZ R119, R89, R117 ;  /* 0x0000007559777220 */ /* 0x000fe40000410000 */
[----:B------:R-:W-:Y:S01]  /*3c80*/  FMUL.FTZ R18, R18, R21 ;  /* 0x0000001512127220 */ /* 0x000fe20000410000 */
[----:B------:R-:W-:Y:S01]  /*3c90*/  F2FP.PACK_AB R21, R24, R19 ;  /* 0x000000131815723e */ /* 0x000fe200000000ff */
[----:B------:R-:W-:Y:S01]  /*3ca0*/  BAR.SYNC.DEFER_BLOCKING 0x0 ;  /* 0x0000000000007b1d */ /* 0x000fe20000010000 */
[----:B------:R-:W-:Y:S01]  /*3cb0*/  F2FP.PACK_AB R24, R15, R12 ;  /* 0x0000000c0f18723e */ /* 0x000fe200000000ff */
[----:B------:R-:W-:Y:S01]  /*3cc0*/  FFMA.FTZ R13, R80, R13, 1 ;  /* 0x3f800000500d7423 */ /* 0x000fe2000001000d */
[----:B------:R-:W-:Y:S01]  /*3cd0*/  HADD2.F32 R12, -RZ, R4.H0_H0 ;  /* 0x20000004ff0c7230 */ /* 0x000fe20000004100 */
[----:B------:R-:W-:-:S02]  /*3ce0*/  FFMA.FTZ R27, R94, R27, 1 ;  /* 0x3f8000005e1b7423 */ /* 0x000fc4000001001b */
[----:B------:R-:W-:Y:S02]  /*3cf0*/  FMUL.FTZ R14, R127, R14 ;  /* 0x0000000e7f0e7220 */ /* 0x000fe40000410000 */
[----:B------:R-:W-:Y:S02]  /*3d00*/  FMUL.FTZ R26, R115, R26 ;  /* 0x0000001a731a7220 */ /* 0x000fe40000410000 */
[----:B------:R-:W-:Y:S02]  /*3d10*/  FMUL.FTZ R119, R118, R119 ;  /* 0x0000007776777220 */ /* 0x000fe40000410000 */
[----:B------:R-:W-:Y:S02]  /*3d20*/  FMUL.FTZ R83, R83, R102 ;  /* 0x0000006653537220 */ /* 0x000fe40000410000 */
[----:B------:R-:W-:Y:S02]  /*3d30*/  FMUL.FTZ R13, R14, R13 ;  /* 0x0000000d0e0d7220 */ /* 0x000fe40000410000 */
[----:B------:R-:W-:-:S02]  /*3d40*/  FMUL.FTZ R27, R26, R27 ;  /* 0x0000001b1a1b7220 */ /* 0x000fc40000410000 */
[----:B------:R-:W-:Y:S01]  /*3d50*/  FMUL.FTZ R110, R119, R110 ;  /* 0x0000006e776e7220 */ /* 0x000fe20000410000 */
[----:B------:R-:W-:Y:S01]  /*3d60*/  F2FP.PACK_AB R26, R18, R13 ;  /* 0x0000000d121a723e */ /* 0x000fe200000000ff */
[----:B------:R-:W-:Y:S01]  /*3d70*/  FFMA.FTZ R132, R83, R12, R132 ;  /* 0x0000000c53847223 */ /* 0x000fe20000010084 */
[----:B------:R-:W-:Y:S01]  /*3d80*/  HADD2.F32 R119, -RZ, R4.H1_H1 ;  /* 0x30000004ff777230 */ /* 0x000fe20000004100 */
[----:B------:R-:W-:Y:S01]  /*3d90*/  IMAD R12, R53, c[0x0][0x2e8], RZ ;  /* 0x0000ba00350c7a24 */ /* 0x000fe200078e02ff */
[----:B------:R-:W-:Y:S01]  /*3da0*/  F2FP.PACK_AB R27, R110, R27 ;  /* 0x0000001b6e1b723e */ /* 0x000fe200000000ff */
[C---:B------:R-:W-:Y:S01]  /*3db0*/  IMAD.WIDE.U32 R110, R55.reuse, c[0x0][0x2e8], R34 ;  /* 0x0000ba00376e7a25 */ /* 0x040fe200078e0022 */
[----:B------:R0:W-:Y:S03]  /*3dc0*/  STS.128 [R44], R20 ;  /* 0x000000142c007388 */ /* 0x0001e60000000c00 */
[----:B------:R-:W-:Y:S01]  /*3dd0*/  IMAD R17, R55, c[0x0][0x2ec], R12 ;  /* 0x0000bb0037117a24 */ /* 0x000fe200078e020c */
[----:B------:R1:W-:Y:S01]  /*3de0*/  STS.128 [R44+0x10], R24 ;  /* 0x000010182c007388 */ /* 0x0003e20000000c00 */
[----:B------:R-:W-:-:S06]  /*3df0*/  NOP ;  /* 0x0000000000007918 */ /* 0x000fcc0000000000 */
[----:B------:R-:W-:Y:S01]  /*3e00*/  IADD3 R111, R111, R17, RZ ;  /* 0x000000116f6f7210 */ /* 0x000fe20007ffe0ff */
[----:B------:R-:W2:Y:S01]  /*3e10*/  LDS.128 R12, [R50.X16] ;  /* 0x00000000320c7984 */ /* 0x000ea2000000cc00 */
[----:B------:R-:W-:Y:S02]  /*3e20*/  FMUL.FTZ R100, R100, R121 ;  /* 0x0000007964647220 */ /* 0x000fe40000410000 */
[----:B------:R-:W-:Y:S01]  /*3e30*/  FMUL.FTZ R123, R76, R123 ;  /* 0x0000007b4c7b7220 */ /* 0x000fe20000410000 */
[----:B------:R-:W3:Y:S01]  /*3e40*/  LDS.128 R16, [R50.X16+0x200] ;  /* 0x0002000032107984 */ /* 0x000ee2000000cc00 */
[----:B------:R-:W-:Y:S01]  /*3e50*/  FMUL.FTZ R85, R85, R100 ;  /* 0x0000006455557220 */ /* 0x000fe20000410000 */
[--C-:B0-----:R-:W-:Y:S01]  /*3e60*/  HADD2.F32 R20, -RZ, R5.reuse.H0_H0 ;  /* 0x20000005ff147230 */ /* 0x101fe20000004100 */
[----:B------:R-:W-:Y:S01]  /*3e70*/  FMUL.FTZ R21, R86, R123 ;  /* 0x0000007b56157220 */ /* 0x000fe20000410000 */
[----:B------:R-:W-:Y:S01]  /*3e80*/  HADD2.F32 R22, -RZ, R5.H1_H1 ;  /* 0x30000005ff167230 */ /* 0x000fe20000004100 */
[----:B-1----:R-:W-:Y:S01]  /*3e90*/  IMAD R25, R57, c[0x0][0x2f0], RZ ;  /* 0x0000bc0039197a24 */ /* 0x002fe200078e02ff */
[----:B------:R-:W-:Y:S01]  /*3ea0*/  MOV R24, c[0x0][0x16c] ;  /* 0x00005b0000187a02 */ /* 0x000fe20000000f00 */
[----:B------:R-:W-:-:S02]  /*3eb0*/  FFMA.FTZ R132, R85, R119, R132 ;  /* 0x0000007755847223 */ /* 0x000fc40000010084 */
[----:B------:R-:W-:Y:S01]  /*3ec0*/  IMAD R119, R58, c[0x0][0x2f4], R25 ;  /* 0x0000bd003a777a24 */ /* 0x000fe200078e0219 */
[----:B------:R-:W-:Y:S01]  /*3ed0*/  ISETP.GE.AND P1, PT, R24, 0x1, PT ;  /* 0x000000011800780c */ /* 0x000fe20003f26270 */
[----:B------:R-:W-:-:S04]  /*3ee0*/  IMAD.WIDE.U32 R26, R58, c[0x0][0x2f0], R110 ;  /* 0x0000bc003a1a7a25 */ /* 0x000fc800078e006e */
[----:B------:R-:W-:Y:S01]  /*3ef0*/  FMUL.FTZ R125, R74, R125 ;  /* 0x0000007d4a7d7220 */ /* 0x000fe20000410000 */
[----:B------:R-:W-:Y:S01]  /*3f00*/  IADD3 R111, R27, R119, RZ ;  /* 0x000000771b6f7210 */ /* 0x000fe20007ffe0ff */
[----:B------:R-:W-:Y:S01]  /*3f10*/  FFMA.FTZ R20, R21, R20, R132 ;  /* 0x0000001415147223 */ /* 0x000fe20000010084 */
[----:B------:R-:W-:Y:S01]  /*3f20*/  LEA R110, P0, R26, c[0x0][0x338], 0x1 ;  /* 0x0000ce001a6e7a11 */ /* 0x000fe200078008ff */
[----:B------:R-:W-:Y:S02]  /*3f30*/  FMUL.FTZ R23, R88, R125 ;  /* 0x0000007d58177220 */ /* 0x000fe40000410000 */
[----:B------:R-:W-:Y:S01]  /*3f40*/  FMUL.FTZ R127, R80, R127 ;  /* 0x0000007f507f7220 */ /* 0x000fe20000410000 */
[----:B------:R-:W-:Y:S01]  /*3f50*/  LEA.HI.X R111, R26, c[0x0][0x33c], R111, 0x1, P0 ;  /* 0x0000cf001a6f7a11 */ /* 0x000fe200000f0c6f */
[----:B------:R-:W-:Y:S01]  /*3f60*/  FFMA.FTZ R20, R23, R22, R20 ;  /* 0x0000001617147223 */ /* 0x000fe20000010014 */
[----:B------:R-:W-:Y:S01]  /*3f70*/  ISETP.NE.U32.AND P0, PT, RZ, c[0x0][0x270], PT ;  /* 0x00009c00ff007a0c */ /* 0x000fe20003f05070 */
[----:B------:R-:W-:Y:S01]  /*3f80*/  HADD2.F32 R22, -RZ, R6.H0_H0 ;  /* 0x20000006ff167230 */ /* 0x000fe20000004100 */
[----:B------:R-:W-:-:S02]  /*3f90*/  FMUL.FTZ R25, R84, R127 ;  /* 0x0000007f54197220 */ /* 0x000fc40000410000 */
[----:B------:R-:W-:Y:S01]  /*3fa0*/  IMAD.WIDE R110, R91, 0x10, R110 ;  /* 0x000000105b6e7825 */ /* 0x000fe200078e026e */
[----:B------:R-:W-:-:S03]  /*3fb0*/  ISETP.NE.AND.EX P0, PT, RZ, c[0x0][0x274], PT, P0 ;  /* 0x00009d00ff007a0c */ /* 0x000fc60003f05300 */
[----:B------:R-:W-:Y:S02]  /*3fc0*/  FMUL.FTZ R129, R78, R129 ;  /* 0x000000814e817220 */ /* 0x000fe40000410000 */
[----:B------:R-:W-:Y:S01]  /*3fd0*/  FFMA.FTZ R20, R25, R22, R20 ;  /* 0x0000001619147223 */ /* 0x000fe20000010014 */
[----:B------:R-:W-:Y:S01]  /*3fe0*/  HADD2.F32 R22, -RZ, R6.H1_H1 ;  /* 0x30000006ff167230 */ /* 0x000fe20000004100 */
[----:B--2---:R0:W-:Y:S01]  /*3ff0*/  STG.E.128 [R110.64], R12 ;  /* 0x0000000c6e007986 */ /* 0x0041e2000c101d06 */
[----:B------:R-:W-:Y:S02]  /*4000*/  FMUL.FTZ R27, R82, R129 ;  /* 0x00000081521b7220 */ /* 0x000fe40000410000 */
[----:B------:R-:W-:Y:S01]  /*4010*/  FMUL.FTZ R94, R94, R115 ;  /* 0x000000735e5e7220 */ /* 0x000fe20000410000 */
[----:B---3--:R0:W-:Y:S01]  /*4020*/  STG.E.128 [R110.64+0x200], R16 ;  /* 0x000200106e007986 */ /* 0x0081e2000c101d06 */
[----:B------:R-:W-:Y:S01]  /*4030*/  FFMA.FTZ R20, R27, R22, R20 ;  /* 0x000000161b147223 */ /* 0x000fe20000010014 */
[----:B------:R-:W-:Y:S01]  /*4040*/  HADD2.F32 R22, -RZ, R7.H0_H0 ;  /* 0x20000007ff167230 */ /* 0x000fe20000004100 */
[----:B------:R-:W-:-:S02]  /*4050*/  FMUL.FTZ R87, R87, R94 ;  /* 0x0000005e57577220 */ /* 0x000fc40000410000 */
[----:B------:R-:W-:Y:S02]  /*4060*/  FMUL.FTZ R118, R93, R118 ;  /* 0x000000765d767220 */ /* 0x000fe40000410000 */
[----:B------:R-:W-:Y:S01]  /*4070*/  FFMA.FTZ R20, R87, R22, R20 ;  /* 0x0000001657147223 */ /* 0x000fe20000010014 */
[----:B------:R-:W-:Y:S01]  /*4080*/  HADD2.F32 R22, -RZ, R7.H1_H1 ;  /* 0x30000007ff167230 */ /* 0x000fe20000004100 */
[----:B------:R-:W-:Y:S01]  /*4090*/  FMUL.FTZ R89, R89, R118 ;  /* 0x0000007659597220 */ /* 0x000fe20000410000 */
[----:B------:R-:W-:Y:S05]  /*40a0*/  @!P0 BRA `(.L_x_5882) ;  /* 0x000002b000008947 */ /* 0x000fea0003800000 */
[----:B------:R-:W-:Y:S01]  /*40b0*/  BAR.SYNC.DEFER_BLOCKING 0x0 ;  /* 0x0000000000007b1d */ /* 0x000fe20000010000 */
[----:B------:R-:W-:Y:S02]  /*40c0*/  FMUL.FTZ R72, R72, R97 ;  /* 0x0000006148487220 */ /* 0x000fe40000410000 */
[----:B------:R-:W-:Y:S02]  /*40d0*/  FMUL.FTZ R99, R66, R99 ;  /* 0x0000006342637220 */ /* 0x000fe40000410000 */
        /* <DEDUP_REMOVED lines=8> */
[----:B------:R-:W-:Y:S01]  /*4160*/  FMUL.FTZ R102, R102, R104 ;  /* 0x0000006866667220 */ /* 0x000fe20000410000 */
[----:B------:R-:W-:Y:S01]  /*4170*/  F2FP.PACK_AB R93, R70, R93 ;  /* 0x0000005d465d723e */ /* 0x000fe200000000ff */
[----:B0-----:R-:W-:-:S02]  /*4180*/  FMUL.FTZ R13, R100, R106 ;  /* 0x0000006a640d7220 */ /* 0x001fc40000410000 */
        /* <DEDUP_REMOVED lines=8> */
[----:B------:R-:W-:Y:S01]  /*4210*/  FMUL.FTZ R117, R118, R117 ;  /* 0x0000007576757220 */ /* 0x000fe20000410000 */
[----:B------:R-:W-:Y:S01]  /*4220*/  F2FP.PACK_AB R98, R129, R98 ;  /* 0x000000628162723e */ /* 0x000fe200000000ff */
[----:B------:R-:W-:-:S02]  /*4230*/  IMAD R24, R53, c[0x0][0x210], RZ ;  /* 0x0000840035187a24 */ /* 0x000fc400078e02ff */
[----:B------:R0:W-:Y:S01]  /*4240*/  STS.128 [R44], R92 ;  /* 0x0000005c2c007388 */ /* 0x0001e20000000c00 */
[----:B------:R-:W-:Y:S01]  /*4250*/  F2FP.PACK_AB R99, R117, R116 ;  /* 0x000000747563723e */ /* 0x000fe200000000ff */
[----:B------:R-:W-:-:S04]  /*4260*/  IMAD.WIDE.U32 R34, R55, c[0x0][0x210], R34 ;  /* 0x0000840037227a25 */ /* 0x000fc800078e0022 */
[----:B------:R-:W-:Y:S01]  /*4270*/  STS.128 [R44+0x10], R96 ;  /* 0x000010602c007388 */ /* 0x000fe20000000c00 */
[----:B------:R-:W-:-:S06]  /*4280*/  NOP ;  /* 0x0000000000007918 */ /* 0x000fcc0000000000 */
[----:B------:R-:W1:Y:S01]  /*4290*/  LDS.128 R16, [R50.X16] ;  /* 0x0000000032107984 */ /* 0x000e62000000cc00 */
[----:B------:R-:W-:-:S03]  /*42a0*/  IMAD R101, R55, c[0x0][0x214], R24 ;  /* 0x0000850037657a24 */ /* 0x000fc600078e0218 */
[----:B------:R-:W2:Y:S02]  /*42b0*/  LDS.128 R12, [R50.X16+0x200] ;  /* 0x00020000320c7984 */ /* 0x000ea4000000cc00 */
[----:B------:R-:W-:Y:S01]  /*42c0*/  IADD3 R35, R35, R101, RZ ;  /* 0x0000006523237210 */ /* 0x000fe20007ffe0ff */
[----:B------:R-:W-:-:S04]  /*42d0*/  IMAD R101, R57, c[0x0][0x218], RZ ;  /* 0x0000860039657a24 */ /* 0x000fc800078e02ff */
        /* <DEDUP_REMOVED lines=8> */
.L_x_5882:
[----:B------:R-:W-:Y:S01]  /*4360*/  FFMA.FTZ R66, R89, R22, R20 ;  /* 0x0000001659427223 */ /* 0x000fe20000010014 */
[----:B------:R-:W-:Y:S01]  /*4370*/  BAR.SYNC.DEFER_BLOCKING 0x0 ;  /* 0x0000000000007b1d */ /* 0x000fe20000010000 */
[----:B------:R-:W-:Y:S01]  /*4380*/  HFMA2.MMA R101, -RZ, RZ, 0, 0 ;  /* 0x00000000ff657435 */ /* 0x000fe200000001ff */
[----:B0-----:R-:W-:Y:S01]  /*4390*/  CS2R R16, SRZ ;  /* 0x0000000000107805 */ /* 0x001fe2000001ff00 */
[----:B------:R-:W-:Y:S01]  /*43a0*/  HFMA2.MMA R22, -RZ, RZ, 0, 0 ;  /* 0x00000000ff167435 */ /* 0x000fe200000001ff */
[----:B------:R-:W-:Y:S01]  /*43b0*/  CS2R R18, SRZ ;  /* 0x0000000000127805 */ /* 0x000fe2000001ff00 */
[----:B------:R-:W-:Y:S01]  /*43c0*/  HFMA2.MMA R93, -RZ, RZ, 0, 0 ;  /* 0x00000000ff5d7435 */ /* 0x000fe200000001ff */
[----:B------:R-:W-:Y:S01]  /*43d0*/  MOV R20, RZ ;  /* 0x000000ff00147202 */ /* 0x000fe20000000f00 */
[----:B------:R-:W-:Y:S01]  /*43e0*/  HFMA2.MMA R24, -RZ, RZ, 0, 0 ;  /* 0x00000000ff187435 */ /* 0x000fe200000001ff */
[----:B------:R-:W-:Y:S01]  /*43f0*/  MOV R95, RZ ;  /* 0x000000ff005f7202 */ /* 0x000fe20000000f00 */
[----:B------:R-:W-:Y:S01]  /*4400*/  HFMA2.MMA R68, -RZ, RZ, 0, 0 ;  /* 0x00000000ff447435 */ /* 0x000fe200000001ff */
[----:B------:R-:W-:Y:S01]  /*4410*/  MOV R26, RZ ;  /* 0x000000ff001a7202 */ /* 0x000fe20000000f00 */
[----:B------:R-:W-:Y:S01]  /*4420*/  CS2R R34, SRZ ;  /* 0x0000000000227805 */ /* 0x000fe2000001ff00 */
        /* <DEDUP_REMOVED lines=28> */
[----:B------:R-:W-:Y:S01]  /*45f0*/  MOV R94, RZ ;  /* 0x000000ff005e7202 */ /* 0x000fe20000000f00 */
[----:B------:R-:W-:Y:S01]  /*4600*/  IMAD R121, R57, c[0x0][0x1b8], RZ ;  /* 0x00006e0039797a24 */ /* 0x000fe200078e02ff */
[----:B------:R-:W-:Y:S01]  /*4610*/  IADD3 R125, R13, R125, RZ ;  /* 0x0000007d0d7d7210 */ /* 0x000fe20007ffe0ff */
[----:B------:R-:W-:Y:S01]  /*4620*/  IMAD.WIDE.U32 R14, R58, c[0x0][0x198], RZ ;  /* 0x000066003a0e7a25 */ /* 0x000fe200078e00ff */
[----:B------:R-:W-:-:S03]  /*4630*/  LOP3.LUT R13, R91, 0xfffffe, RZ, 0xc0, !PT ;  /* 0x00fffffe5b0d7812 */ /* 0x000fc600078ec0ff */
[----:B------:R-:W-:Y:S01]  /*4640*/  IMAD.WIDE.U32 R100, R58, c[0x0][0x1b8], RZ ;  /* 0x00006e003a647a25 */ /* 0x000fe200078e00ff */
[----:B------:R-:W-:Y:S02]  /*4650*/  LEA R88, P1, R14, c[0x0][0x228], 0x2 ;  /* 0x00008a000e587a11 */ /* 0x000fe400078210ff */
[----:B------:R-:W-:Y:S01]  /*4660*/  IADD3 R13, R92, -R13, RZ ;  /* 0x8000000d5c0d7210 */ /* 0x000fe20007ffe0ff */
[----:B------:R-:W-:Y:S01]  /*4670*/  IMAD R119, R58, c[0x0][0x19c], R119 ;  /* 0x000067003a777a24 */ /* 0x000fe200078e0277 */
[----:B------:R-:W-:Y:S01]  /*4680*/  LEA R90, P2, R100, c[0x0][0x230], 0x2 ;  /* 0x00008c00645a7a11 */ /* 0x000fe200078410ff */
[----:B------:R-:W-:Y:S01]  /*4690*/  IMAD R121, R58, c[0x0][0x1bc], R121 ;  /* 0x00006f003a797a24 */ /* 0x000fe200078e0279 */
[----:B------:R-:W-:Y:S01]  /*46a0*/  SHF.L.U32 R96, R13, 0x8, RZ ;  /* 0x000000080d607819 */ /* 0x000fe200000006ff */
[----:B------:R-:W-:Y:S01]  /*46b0*/  IMAD R123, R86, c[0x0][0x16c], RZ ;  /* 0x00005b00567b7a24 */ /* 0x000fe200078e02ff */
[----:B------:R-:W-:Y:S02]  /*46c0*/  LEA R86, P0, R12, c[0x0][0x220], 0x2 ;  /* 0x000088000c567a11 */ /* 0x000fe400078010ff */
[----:B------:R-:W-:Y:S01]  /*46d0*/  IADD3 R119, R15, R119, RZ ;  /* 0x000000770f777210 */ /* 0x000fe20007ffe0ff */
[----:B------:R-:W-:Y:S01]  /*46e0*/  IMAD.WIDE R122, R123, 0x8, R32 ;  /* 0x000000087b7a7825 */ /* 0x000fe200078e0220 */
[----:B------:R-:W-:-:S02]  /*46f0*/  IADD3 R121, R101, R121, RZ ;  /* 0x0000007965797210 */ /* 0x000fc40007ffe0ff */
[----:B------:R-:W-:Y:S02]  /*4700*/  LEA.HI.X R91, R12, c[0x0][0x224], R125, 0x2, P0 ;  /* 0x000089000c5b7a11 */ /* 0x000fe400000f147d */
[----:B------:R-:W-:Y:S02]  /*4710*/  LEA.HI.X R119, R14, c[0x0][0x22c], R119, 0x2, P1 ;  /* 0x00008b000e777a11 */ /* 0x000fe400008f1477 */
[----:B------:R-:W-:Y:S02]  /*4720*/  LEA.HI.X R121, R100, c[0x0][0x234], R121, 0x2, P2 ;  /* 0x00008d0064797a11 */ /* 0x000fe400010f1479 */
[----:B------:R-:W-:Y:S02]  /*4730*/  MOV R92, R122 ;  /* 0x0000007a005c7202 */ /* 0x000fe40000000f00 */
[----:B------:R-:W-:Y:S02]  /*4740*/  MOV R101, RZ ;  /* 0x000000ff00657202 */ /* 0x000fe40000000f00 */
.L_x_5888:
[----:B------:R-:W-:Y:S02]  /*4750*/  MOV R12, R86 ;  /* 0x00000056000c7202 */ /* 0x000fe40000000f00 */
[----:B------:R-:W-:-:S05]  /*4760*/  MOV R13, R91 ;  /* 0x0000005b000d7202 */ /* 0x000fca0000000f00 */
[----:B------:R0:W2:Y:S01]  /*4770*/  LDG.E R98, [R12.64] ;  /* 0x000000060c627981 */ /* 0x0000a2000c1e1900 */
[----:B------:R-:W-:Y:S02]  /*4780*/  MOV R118, R88 ;  /* 0x0000005800767202 */ /* 0x000fe40000000f00 */
[----:B------:R-:W-:-:S03]  /*4790*/  MOV R120, R90 ;  /* 0x0000005a00787202 */ /* 0x000fc60000000f00 */
[----:B------:R1:W3:Y:S04]  /*47a0*/  LDG.E R14, [R118.64] ;  /* 0x00000006760e7981 */ /* 0x0002e8000c1e1900 */
[----:B------:R4:W3:Y:S01]  /*47b0*/  LDG.E R15, [R120.64] ;  /* 0x00000006780f7981 */ /* 0x0008e2000c1e1900 */
[C---:B------:R-:W-:Y:S01]  /*47c0*/  ISETP.NE.AND P1, PT, R51.reuse, RZ, PT ;  /* 0x000000ff3300720c */ /* 0x040fe20003f25270 */
[----:B------:R-:W-:Y:S01]  /*47d0*/  HFMA2.MMA R144, -RZ, RZ, 0, 0 ;  /* 0x00000000ff907435 */ /* 0x000fe200000001ff */
[----:B0-----:R-:W-:Y:S02]  /*47e0*/  IADD3 R13, R51, 0x200, RZ ;  /* 0x00000200330d7810 */ /* 0x001fe40007ffe0ff */
[----:B------:R-:W-:Y:S02]  /*47f0*/  ISETP.NE.AND P0, PT, R138, RZ, PT ;  /* 0x000000ff8a00720c */ /* 0x000fe40003f05270 */
[----:B------:R-:W-:-:S02]  /*4800*/  SEL R12, R96, R13, !P1 ;  /* 0x0000000d600c7207 */ /* 0x000fc40004800000 */
[----:B------:R-:W-:-:S13]  /*4810*/  ISETP.LT.OR P2, PT, R45, 0x2, P0 ;  /* 0x000000022d00780c */ /* 0x000fda0000741670 */
[----:B------:R-:W-:Y:S01]  /*4820*/  @!P2 MOV R13, R123 ;  /* 0x0000007b000da202 */ /* 0x000fe20000000f00 */
[--C-:B------:R-:W-:Y:S02]  /*4830*/  HADD2.F32 R100, -RZ, R8.reuse.H0_H0 ;  /* 0x20000008ff647230 */ /* 0x100fe40000004100 */
[----:B------:R-:W-:Y:S02]  /*4840*/  HADD2.F32 R125, -RZ, R8.H1_H1 ;  /* 0x30000008ff7d7230 */ /* 0x000fe40000004100 */
[--C-:B------:R-:W-:Y:S02]  /*4850*/  HADD2.F32 R102, -RZ, R9.reuse.H0_H0 ;  /* 0x20000009ff667230 */ /* 0x100fe40000004100 */
[----:B------:R-:W-:Y:S02]  /*4860*/  HADD2.F32 R127, -RZ, R9.H1_H1 ;  /* 0x30000009ff7f7230 */ /* 0x000fe40000004100 */
[--C-:B------:R-:W-:Y:S02]  /*4870*/  HADD2.F32 R104, -RZ, R10.reuse.H0_H0 ;  /* 0x2000000aff687230 */ /* 0x100fe40000004100 */
[----:B------:R-:W-:-:S02]  /*4880*/  HADD2.F32 R131, -RZ, R10.H1_H1 ;  /* 0x3000000aff837230 */ /* 0x000fc40000004100 */
[----:B------:R-:W-:Y:S02]  /*4890*/  HADD2.F32 R129, -RZ, R11.H1_H1 ;  /* 0x3000000bff817230 */ /* 0x000fe40000004100 */
[--C-:B------:R-:W-:Y:S02]  /*48a0*/  HADD2.F32 R139, -RZ, R4.reuse.H0_H0 ;  /* 0x20000004ff8b7230 */ /* 0x100fe40000004100 */
[----:B------:R-:W-:Y:S02]  /*48b0*/  HADD2.F32 R137, -RZ, R4.H1_H1 ;  /* 0x30000004ff897230 */ /* 0x000fe40000004100 */
[--C-:B------:R-:W-:Y:S02]  /*48c0*/  HADD2.F32 R108, -RZ, R5.reuse.H0_H0 ;  /* 0x20000005ff6c7230 */ /* 0x100fe40000004100 */
[----:B------:R-:W-:Y:S02]  /*48d0*/  HADD2.F32 R135, -RZ, R5.H1_H1 ;  /* 0x30000005ff877230 */ /* 0x000fe40000004100 */
[----:B------:R-:W-:-:S02]  /*48e0*/  HADD2.F32 R106, -RZ, R6.H0_H0 ;  /* 0x20000006ff6a7230 */ /* 0x000fc40000004100 */
[----:B------:R-:W-:Y:S02]  /*48f0*/  HADD2.F32 R133, -RZ, R6.H1_H1 ;  /* 0x30000006ff857230 */ /* 0x000fe40000004100 */
[--C-:B------:R-:W-:Y:S01]  /*4900*/  HADD2.F32 R112, -RZ, R7.reuse.H0_H0 ;  /* 0x20000007ff707230 */ /* 0x100fe20000004100 */
[----:B------:R-:W-:Y:S01]  /*4910*/  BSSY B0, `(.L_x_5884) ;  /* 0x0000051000007945 */ /* 0x000fe20003800000 */
[----:B------:R-:W-:Y:S01]  /*4920*/  HADD2.F32 R110, -RZ, R7.H1_H1 ;  /* 0x30000007ff6e7230 */ /* 0x000fe20000004100 */
        /* <DEDUP_REMOVED lines=13> */
[----:B--2---:R-:W-:-:S04]  /*4a00*/  FMUL.FTZ R154, R98, 1.4426950216293334961 ;  /* 0x3fb8aa3b629a7820 */ /* 0x004fc80000410000 */
[----:B------:R-:W-:-:S06]  /*4a10*/  FMUL.FTZ R141, R154, R43 ;  /* 0x0000002b9a8d7220 */ /* 0x000fcc0000410000 */
[----:B------:R-:W0:Y:S02]  /*4a20*/  MUFU.EX2 R141, R141 ;  /* 0x0000008d008d7308 */ /* 0x000e240000000800 */
[----:B0-----:R0:W-:Y:S02]  /*4a30*/  STS [R12.X4+0x668], R141 ;  /* 0x0006688d0c007388 */ /* 0x0011e40000004800 */
[----:B0-----:R-:W-:Y:S02]  /*4a40*/  @!P2 MOV R12, R92 ;  /* 0x0000005c000ca202 */ /* 0x001fe40000000f00 */
[----:B------:R-:W-:Y:S06]  /*4a50*/  BAR.SYNC.DEFER_BLOCKING 0x0 ;  /* 0x0000000000007b1d */ /* 0x000fec0000010000 */
[----:B------:R3:W5:Y:S01]  /*4a60*/  @!P2 LDG.E R144, [R12.64+0x4] ;  /* 0x000004060c90a981 */ /* 0x000762000c1e1900 */
[----:B------:R-:W-:Y:S01]  /*4a70*/  ISETP.NE.AND P2, PT, R51, 0x1f, PT ;  /* 0x0000001f3300780c */ /* 0x000fe20003f45270 */
[----:B------:R-:W-:-:S02]  /*4a80*/  FMUL.FTZ R116, R154, R65 ;  /* 0x000000419a747220 */ /* 0x000fc40000410000 */
[C---:B------:R-:W-:Y:S02]  /*4a90*/  FMUL.FTZ R114, R154.reuse, R42 ;  /* 0x0000002a9a727220 */ /* 0x040fe40000410000 */
[C---:B----4-:R-:W-:Y:S02]  /*4aa0*/  FMUL.FTZ R120, R154.reuse, R41 ;  /* 0x000000299a787220 */ /* 0x050fe40000410000 */
[C---:B------:R-:W-:Y:S01]  /*4ab0*/  FMUL.FTZ R122, R154.reuse, R40 ;  /* 0x000000289a7a7220 */ /* 0x040fe20000410000 */
[----:B------:R-:W0:Y:S01]  /*4ac0*/  MUFU.EX2 R116, R116 ;  /* 0x0000007400747308 */ /* 0x000e220000000800 */
[C---:B------:R-:W-:Y:S02]  /*4ad0*/  FMUL.FTZ R124, R154.reuse, R39 ;  /* 0x000000279a7c7220 */ /* 0x040fe40000410000 */
[C---:B------:R-:W-:Y:S02]  /*4ae0*/  FMUL.FTZ R126, R154.reuse, R38 ;  /* 0x000000269a7e7220 */ /* 0x040fe40000410000 */
[----:B------:R2:W4:Y:S01]  /*4af0*/  @P2 LDS R195, [R51.X4+0xe6c] ;  /* 0x000e6c0033c32984 */ /* 0x0005220000004800 */
[----:B------:R-:W-:-:S02]  /*4b00*/  FMUL.FTZ R128, R154, R37 ;  /* 0x000000259a807220 */ /* 0x000fc40000410000 */
[C---:B------:R-:W-:Y:S01]  /*4b10*/  FMUL.FTZ R130, R154.reuse, R36 ;  /* 0x000000249a827220 */ /* 0x040fe20000410000 */
[----:B------:R-:W0:Y:S01]  /*4b20*/  MUFU.EX2 R114, R114 ;  /* 0x0000007200727308 */ /* 0x000e220000000800 */
[C---:B------:R-:W-:Y:S02]  /*4b30*/  FMUL.FTZ R142, R154.reuse, R0 ;  /* 0x000000009a8e7220 */ /* 0x040fe40000410000 */
[C---:B------:R-:W-:Y:S02]  /*4b40*/  FMUL.FTZ R140, R154.reuse, R59 ;  /* 0x0000003b9a8c7220 */ /* 0x040fe40000410000 */
[C---:B------:R-:W-:Y:S02]  /*4b50*/  FMUL.FTZ R136, R154.reuse, R62 ;  /* 0x0000003e9a887220 */ /* 0x040fe40000410000 */
[C---:B------:R-:W-:Y:S01]  /*4b60*/  FMUL.FTZ R134, R154.reuse, R61 ;  /* 0x0000003d9a867220 */ /* 0x040fe20000410000 */
[----:B------:R-:W0:Y:S01]  /*4b70*/  MUFU.EX2 R120, R120 ;  /* 0x0000007800787308 */ /* 0x000e220000000800 */
[----:B------:R-:W-:-:S02]  /*4b80*/  FMUL.FTZ R143, R154, R64 ;  /* 0x000000409a8f7220 */ /* 0x000fc40000410000 */
[----:B-1----:R-:W-:Y:S02]  /*4b90*/  FMUL.FTZ R118, R154, R63 ;  /* 0x0000003f9a767220 */ /* 0x002fe40000410000 */
[----:B---3--:R-:W-:Y:S01]  /*4ba0*/  FMUL.FTZ R12, R14, R15 ;  /* 0x0000000f0e0c7220 */ /* 0x008fe20000410000 */
[----:B------:R-:W-:Y:S01]  /*4bb0*/  HADD2.F32 R14, -RZ, R11.H0_H0 ;  /* 0x2000000bff0e7230 */ /* 0x000fe20000004100 */
[----:B------:R-:W-:Y:S01]  /*4bc0*/  FMUL.FTZ R15, R112, R63 ;  /* 0x0000003f700f7220 */ /* 0x000fe20000410000 */
[----:B------:R-:W1:Y:S01]  /*4bd0*/  MUFU.EX2 R122, R122 ;  /* 0x0000007a007a7308 */ /* 0x000e620000000800 */
[-C--:B------:R-:W-:Y:S02]  /*4be0*/  FMUL.FTZ R193, R87, R12.reuse ;  /* 0x0000000c57c17220 */ /* 0x080fe40000410000 */
[----:B------:R-:W-:Y:S02]  /*4bf0*/  FMUL.FTZ R152, R89, R12 ;  /* 0x0000000c59987220 */ /* 0x000fe40000410000 */
[----:B------:R-:W-:-:S02]  /*4c00*/  FMUL.FTZ R163, R14, R37 ;  /* 0x000000250ea37220 */ /* 0x000fc40000410000 */
[-C--:B------:R-:W-:Y:S01]  /*4c10*/  FMUL.FTZ R147, R67, R12.reuse ;  /* 0x0000000c43937220 */ /* 0x080fe20000410000 */
        /* <DEDUP_REMOVED lines=32> */
.L_x_5885:
[----:B-1234-:R-:W-:Y:S05]  /*4e20*/  BSYNC B0 ;  /* 0x0000000000007941 */ /* 0x01efea0003800000 */
.L_x_5884:
        /* <DEDUP_REMOVED lines=161> */
[-C--:B------:R-:W-:Y:S02]  /*5840*/  FFMA.FTZ R145, R100, -R43.reuse, R150 ;  /* 0x8000002b64917223 */ /* 0x080fe40000010096 */
[----:B------:R-:W-:Y:S02]  /*5850*/  FMUL.FTZ R114, R147, R43 ;  /* 0x0000002b93727220 */ /* 0x000fe40000410000 */
[----:B------:R-:W-:Y:S02]  /*5860*/  FFMA.FTZ R170, R143, R168, R132 ;  /* 0x000000a88faa7223 */ /* 0x000fe40000010084 */
[----:B------:R-:W-:Y:S02]  /*5870*/  FFMA.FTZ R122, R69, R181, R120 ;  /* 0x000000b5457a7223 */ /* 0x000fe40000010078 */
[-C--:B------:R-:W-:Y:S02]  /*5880*/  FFMA.FTZ R120, R125, -R42.reuse, R181 ;  /* 0x8000002a7d787223 */ /* 0x080fe400000100b5 */
[----:B------:R-:W-:-:S02]  /*5890*/  FMUL.FTZ R143, R153, R42 ;  /* 0x0000002a998f7220 */ /* 0x000fc40000410000 */
[----:B------:R-:W-:Y:S02]  /*58a0*/  FFMA.FTZ R124, R114, R145, RZ ;  /* 0x00000091727c7223 */ /* 0x000fe400000100ff */
[----:B------:R-:W-:Y:S02]  /*58b0*/  FFMA.FTZ R126, R71, R177, R122 ;  /* 0x000000b1477e7223 */ /* 0x000fe4000001007a */
[-C--:B------:R-:W-:Y:S02]  /*58c0*/  FFMA.FTZ R122, R102, -R41.reuse, R177 ;  /* 0x80000029667a7223 */ /* 0x080fe400000100b1 */
[----:B------:R-:W-:Y:S02]  /*58d0*/  FMUL.FTZ R149, R157, R41 ;  /* 0x000000299d957220 */ /* 0x000fe40000410000 */
[----:B------:R-:W-:Y:S02]  /*58e0*/  FFMA.FTZ R128, R143, R120, R124 ;  /* 0x000000788f807223 */ /* 0x000fe4000001007c */
[----:B------:R-:W-:-:S02]  /*58f0*/  FFMA.FTZ R130, R73, R175, R126 ;  /* 0x000000af49827223 */ /* 0x000fc4000001007e */
[-C--:B------:R-:W-:Y:S02]  /*5900*/  FFMA.FTZ R124, R127, -R40.reuse, R175 ;  /* 0x800000287f7c7223 */ /* 0x080fe400000100af */
[----:B------:R-:W-:Y:S02]  /*5910*/  FMUL.FTZ R126, R161, R40 ;  /* 0x00000028a17e7220 */ /* 0x000fe40000410000 */
[----:B------:R-:W-:Y:S02]  /*5920*/  FFMA.FTZ R155, R149, R122, R128 ;  /* 0x0000007a959b7223 */ /* 0x000fe40000010080 */
[----:B------:R-:W-:Y:S02]  /*5930*/  FFMA.FTZ R130, R77, R144, R130 ;  /* 0x000000904d827223 */ /* 0x000fe40000010082 */
[-C--:B------:R-:W-:Y:S02]  /*5940*/  FFMA.FTZ R128, R104, -R39.reuse, R144 ;  /* 0x8000002768807223 */ /* 0x080fe40000010090 */
[----:B------:R-:W-:-:S02]  /*5950*/  FMUL.FTZ R151, R165, R39 ;  /* 0x00000027a5977220 */ /* 0x000fc40000410000 */
[----:B------:R-:W-:Y:S02]  /*5960*/  FFMA.FTZ R155, R126, R124, R155 ;  /* 0x0000007c7e9b7223 */ /* 0x000fe4000001009b */
        /* <DEDUP_REMOVED lines=21> */
[-C--:B------:R-:W-:Y:S02]  /*5ac0*/  FMUL.FTZ R154, R185, R59.reuse ;  /* 0x0000003bb99a7220 */ /* 0x080fe40000410000 */
[----:B------:R-:W-:-:S02]  /*5ad0*/  FFMA.FTZ R152, R108, -R59, R162 ;  /* 0x8000003b6c987223 */ /* 0x000fc400000100a2 */
[----:B------:R-:W-:Y:S02]  /*5ae0*/  FFMA.FTZ R155, R148, R150, R155 ;  /* 0x00000096949b7223 */ /* 0x000fe4000001009b */
[----:B------:R-:W-:Y:S02]  /*5af0*/  FFMA.FTZ R164, R23, R166, R160 ;  /* 0x000000a617a47223 */ /* 0x000fe400000100a0 */
[-C--:B------:R-:W-:Y:S02]  /*5b00*/  FMUL.FTZ R162, R187, R62.reuse ;  /* 0x0000003ebba27220 */ /* 0x080fe40000410000 */
[----:B------:R-:W-:Y:S02]  /*5b10*/  FFMA.FTZ R160, R135, -R62, R166 ;  /* 0x8000003e87a07223 */ /* 0x000fe400000100a6 */
[----:B------:R-:W-:Y:S02]  /*5b20*/  FFMA.FTZ R155, R154, R152, R155 ;  /* 0x000000989a9b7223 */ /* 0x000fe4000001009b */
[----:B------:R-:W-:-:S02]  /*5b30*/  FFMA.FTZ R166, R25, R168, R164 ;  /* 0x000000a819a67223 */ /* 0x000fc400000100a4 */
[-C--:B------:R-:W-:Y:S02]  /*5b40*/  FMUL.FTZ R159, R141, R61.reuse ;  /* 0x0000003d8d9f7220 */ /* 0x080fe40000410000 */
[----:B------:R-:W-:Y:S02]  /*5b50*/  FFMA.FTZ R164, R106, -R61, R168 ;  /* 0x8000003d6aa47223 */ /* 0x000fe400000100a8 */
        /* <DEDUP_REMOVED lines=14> */
[----:B------:R-:W-:Y:S02]  /*5c40*/  FFMA.FTZ R172, R168, R170, R155 ;  /* 0x000000aaa8ac7223 */ /* 0x000fe4000001009b */
[----:B------:R-:W-:-:S02]  /*5c50*/  FFMA.FTZ R15, R89, R199, R166 ;  /* 0x000000c7590f7223 */ /* 0x000fc400000100a6 */
[----:B------:R-:W-:Y:S01]  /*5c60*/  FADD.FTZ R76, R116, R76 ;  /* 0x0000004c744c7221 */ /* 0x000fe20000010000 */
[----:B------:R-:W0:Y:S01]  /*5c70*/  SHFL.DOWN PT, R155, R172, 0x1, 0x1f ;  /* 0x08201f00ac9b7f89 */ /* 0x000e2200000e0000 */
[C---:B--2---:R-:W-:Y:S02]  /*5c80*/  FFMA.FTZ R13, R197.reuse, R13, R156 ;  /* 0x0000000dc50d7223 */ /* 0x044fe4000001009c */
[----:B------:R-:W-:Y:S01]  /*5c90*/  FMUL.FTZ R12, R197, R12 ;  /* 0x0000000cc50c7220 */ /* 0x000fe20000410000 */
[----:B------:R-:W1:Y:S01]  /*5ca0*/  SHFL.DOWN PT, R166, R15, 0x1, 0x1f ;  /* 0x08201f000fa67f89 */ /* 0x000e6200000e0000 */
[----:B------:R-:W-:Y:S02]  /*5cb0*/  FADD.FTZ R74, R159, R74 ;  /* 0x0000004a9f4a7221 */ /* 0x000fe40000010000 */
[----:B------:R-:W-:Y:S01]  /*5cc0*/  FMUL.FTZ R159, R98, R185 ;  /* 0x000000b9629f7220 */ /* 0x000fe20000410000 */
[----:B------:R2:W-:Y:S01]  /*5cd0*/  @!P2 STS.64 [UR4+0xee8], R12 ;  /* 0x000ee80cff00a988 */ /* 0x0005e20008000a04 */
[----:B------:R-:W-:-:S02]  /*5ce0*/  FADD.FTZ R109, R168, R109 ;  /* 0x0000006da86d7221 */ /* 0x000fc40000010000 */
[----:B------:R-:W-:Y:S02]  /*5cf0*/  FMUL.FTZ R159, R152, R159 ;  /* 0x0000009f989f7220 */ /* 0x000fe40000410000 */
[----:B------:R-:W-:Y:S02]  /*5d00*/  FADD.FTZ R107, R118, R107 ;  /* 0x0000006b766b7221 */ /* 0x000fe40000010000 */
[----:B------:R-:W-:Y:S02]  /*5d10*/  FFMA.FTZ R159, R108, R185, R159 ;  /* 0x000000b96c9f7223 */ /* 0x000fe4000001009f */
[----:B------:R-:W-:Y:S02]  /*5d20*/  FADD.FTZ R105, R162, R105 ;  /* 0x00000069a2697221 */ /* 0x000fe40000010000 */
[C---:B--2---:R-:W-:Y:S02]  /*5d30*/  FMUL.FTZ R13, R98.reuse, R171 ;  /* 0x000000ab620d7220 */ /* 0x044fe40000410000 */
[----:B------:R-:W-:-:S02]  /*5d40*/  FMUL.FTZ R12, R98, R189 ;  /* 0x000000bd620c7220 */ /* 0x000fc40000410000 */
[----:B------:R-:W-:Y:S02]  /*5d50*/  FMUL.FTZ R146, R146, R13 ;  /* 0x0000000d92927220 */ /* 0x000fe40000410000 */
[----:B0-----:R-:W-:Y:S02]  /*5d60*/  @!P0 FADD.FTZ R172, R172, R155 ;  /* 0x0000009bacac8221 */ /* 0x001fe40000010000 */
[----:B------:R-:W-:Y:S02]  /*5d70*/  FMUL.FTZ R13, R98, R179 ;  /* 0x000000b3620d7220 */ /* 0x000fe40000410000 */
        /* <DEDUP_REMOVED lines=10> */
[C---:B------:R-:W-:Y:S02]  /*5e20*/  FMUL.FTZ R13, R98.reuse, R169 ;  /* 0x000000a9620d7220 */ /* 0x040fe40000410000 */
        /* <DEDUP_REMOVED lines=90> */
.L_x_5887:
[----:B0-----:R-:W-:Y:S05]  /*63d0*/  BSYNC B0 ;  /* 0x0000000000007941 */ /* 0x001fea0003800000 */
.L_x_5886:
        /* <DEDUP_REMOVED lines=21> */
.L_x_5883:
        /* <DEDUP_REMOVED lines=11> */
[----:B------:R-:W-:Y:S02]  /*65e0*/  F2FP.PACK_AB R80, R78, R111 ;  /* 0x0000006f4e50723e */ /* 0x000fe400000000ff */
[----:B------:R-:W-:Y:S02]  /*65f0*/  F2FP.PACK_AB R75, R109, R76 ;  /* 0x0000004c6d4b723e */ /* 0x000fe400000000ff */
[----:B------:R-:W-:Y:S02]  /*6600*/  F2FP.PACK_AB R74, R107, R74 ;  /* 0x0000004a6b4a723e */ /* 0x000fe400000000ff */
[----:B------:R-:W-:Y:S02]  /*6610*/  F2FP.PACK_AB R72, R103, R70 ;  /* 0x000000466748723e */ /* 0x000fe400000000ff */
[----:B------:R-:W-:Y:S01]  /*6620*/  IADD3 R59, R45, -0x1, RZ ;  /* 0xffffffff2d3b7810 */ /* 0x000fe20007ffe0ff */
[----:B--2---:R-:W-:Y:S04]  /*6630*/  STS.128 [R50.X16], R12 ;  /* 0x0000000c32007388 */ /* 0x004fe8000000cc00 */
[----:B---3--:R-:W-:Y:S01]  /*6640*/  STS.128 [R50.X16+0x200], R36 ;  /* 0x0002002432007388 */ /* 0x008fe2000000cc00 */
[----:B------:R-:W-:-:S06]  /*6650*/  NOP ;  /* 0x0000000000007918 */ /* 0x000fcc0000000000 */
[----:B------:R-:W0:Y:S02]  /*6660*/  LDS.128 R4, [R44] ;  /* 0x000000002c047984 */ /* 0x000e240000000c00 */
[--C-:B0-----:R-:W-:Y:S02]  /*6670*/  HADD2.F32 R11, -RZ, R4.reuse.H0_H0 ;  /* 0x20000004ff0b7230 */ /* 0x101fe40000004100 */
[--C-:B------:R-:W-:Y:S02]  /*6680*/  HADD2.F32 R21, -RZ, R5.reuse.H0_H0 ;  /* 0x20000005ff157230 */ /* 0x100fe40000004100 */
        /* <DEDUP_REMOVED lines=8> */
[----:B------:R-:W-:-:S02]  /*6710*/  FSETP.GTU.FTZ.AND P4, PT, R21, 20, PT ;  /* 0x41a000001500780b */ /* 0x000fc40003f9c000 */
[----:B------:R-:W-:Y:S02]  /*6720*/  FSETP.GTU.FTZ.AND P5, PT, R13, 20, PT ;  /* 0x41a000000d00780b */ /* 0x000fe40003fbc000 */
        /* <DEDUP_REMOVED lines=10> */
[----:B------:R-:W-:-:S05]  /*67d0*/  FADD.FTZ R0, R15, R54 ;  /* 0x000000360f007221 */ /* 0x000fca0000010000 */
[----:B------:R-:W0:Y:S01]  /*67e0*/  @!P4 MUFU.EX2 R12, R12 ;  /* 0x0000000c000cc308 */ /* 0x000e220000000800 */
[----:B------:R-:W-:Y:S01]  /*67f0*/  HADD2.F32 R15, -RZ, R6.H1_H1 ;  /* 0x30000006ff0f7230 */ /* 0x000fe20000004100 */
[----:B------:R-:W-:-:S04]  /*6800*/  FSETP.GTU.FTZ.AND P6, PT, R0, 20, PT ;  /* 0x41a000000000780b */ /* 0x000fc80003fdc000 */
[--C-:B------:R-:W-:Y:S01]  /*6810*/  FADD.FTZ R6, R15, R54.reuse ;  /* 0x000000360f067221 */ /* 0x100fe20000010000 */
[--C-:B------:R-:W-:Y:S01]  /*6820*/  HADD2.F32 R15, -RZ, R7.reuse.H0_H0 ;  /* 0x20000007ff0f7230 */ /* 0x100fe20000004100 */
[----:B------:R-:W3:Y:S01]  /*6830*/  @!P2 MUFU.RCP R4, R4 ;  /* 0x000000040004a308 */ /* 0x000ee20000001000 */
[----:B--2---:R-:W-:Y:S01]  /*6840*/  @!P3 FADD.FTZ R5, R5, 1 ;  /* 0x3f8000000505b421 */ /* 0x004fe20000010000 */
[----:B------:R-:W-:Y:S01]  /*6850*/  HADD2.F32 R7, -RZ, R7.H1_H1 ;  /* 0x30000007ff077230 */ /* 0x000fe20000004100 */
[----:B------:R-:W-:Y:S01]  /*6860*/  FSETP.GTU.FTZ.AND P0, PT, R6, 20, PT ;  /* 0x41a000000600780b */ /* 0x000fe20003f1c000 */
[--C-:B------:R-:W-:Y:S01]  /*6870*/  FADD.FTZ R15, R15, R54.reuse ;  /* 0x000000360f0f7221 */ /* 0x100fe20000010000 */
[----:B------:R-:W-:Y:S02]  /*6880*/  STS.128 [R44], R80 ;  /* 0x000000502c007388 */ /* 0x000fe40000000c00 */
[----:B------:R-:W-:Y:S01]  /*6890*/  FADD.FTZ R14, R7, R54 ;  /* 0x00000036070e7221 */ /* 0x000fe20000010000 */
[----:B------:R2:W4:Y:S01]  /*68a0*/  @!P3 MUFU.RCP R21, R5 ;  /* 0x000000050015b308 */ /* 0x0005220000001000 */
[----:B0-----:R-:W-:Y:S01]  /*68b0*/  @!P4 FADD.FTZ R12, R12, 1 ;  /* 0x3f8000000c0cc421 */ /* 0x001fe20000010000 */
[----:B------:R-:W-:Y:S01]  /*68c0*/  FSETP.GTU.FTZ.AND P1, PT, R15, 20, PT ;  /* 0x41a000000f00780b */ /* 0x000fe20003f3c000 */
[----:B------:R-:W-:Y:S01]  /*68d0*/  @!P6 FMUL.FTZ R0, R0, -1.4426950216293334961 ;  /* 0xbfb8aa3b0000e820 */ /* 0x000fe20000410000 */
[----:B------:R-:W-:Y:S01]  /*68e0*/  STS.128 [R44+0x10], R72 ;  /* 0x000010482c007388 */ /* 0x000fe20000000c00 */
[----:B-1----:R-:W-:-:S03]  /*68f0*/  HADD2.F32 R7, -RZ, R8.H1_H1 ;  /* 0x30000008ff077230 */ /* 0x002fc60000004100 */
[----:B------:R-:W0:Y:S01]  /*6900*/  @!P4 MUFU.RCP R12, R12 ;  /* 0x0000000c000cc308 */ /* 0x000e220000001000 */
[----:B--2---:R-:W-:Y:S01]  /*6910*/  HADD2.F32 R5, -RZ, R8.H0_H0 ;  /* 0x20000008ff057230 */ /* 0x004fe20000004100 */
[----:B---3--:R-:W-:Y:S01]  /*6920*/  @!P2 FMUL.FTZ R99, R99, R4 ;  /* 0x000000046363a220 */ /* 0x008fe20000410000 */
[----:B------:R-:W-:Y:S01]  /*6930*/  FSETP.GTU.FTZ.AND P2, PT, R14, 20, PT ;  /* 0x41a000000e00780b */ /* 0x000fe20003f5c000 */
[----:B------:R-:W-:Y:S02]  /*6940*/  @!P0 FMUL.FTZ R4, R6, -1.4426950216293334961 ;  /* 0xbfb8aa3b06048820 */ /* 0x000fe40000410000 */
[--C-:B------:R-:W-:Y:S02]  /*6950*/  FADD.FTZ R8, R5, R54.reuse ;  /* 0x0000003605087221 */ /* 0x100fe40000010000 */
[----:B------:R-:W1:Y:S01]  /*6960*/  @!P5 MUFU.EX2 R13, R13 ;  /* 0x0000000d000dd308 */ /* 0x000e620000000800 */
[----:B------:R-:W-:Y:S01]  /*6970*/  @!P1 FMUL.FTZ R5, R15, -1.4426950216293334961 ;  /* 0xbfb8aa3b0f059820 */ /* 0x000fe20000410000 */
[--C-:B------:R-:W-:Y:S01]  /*6980*/  HADD2.F32 R15, -RZ, R9.reuse.H0_H0 ;  /* 0x20000009ff0f7230 */ /* 0x100fe20000004100 */
[----:B----4-:R-:W-:Y:S01]  /*6990*/  @!P3 FMUL.FTZ R68, R68, R21 ;  /* 0x000000154444b220 */ /* 0x010fe20000410000 */
[----:B------:R-:W-:Y:S01]  /*69a0*/  FSETP.GTU.FTZ.AND P3, PT, R8, 20, PT ;  /* 0x41a000000800780b */ /* 0x000fe20003f7c000 */
[--C-:B------:R-:W-:Y:S01]  /*69b0*/  FADD.FTZ R21, R7, R54.reuse ;  /* 0x0000003607157221 */ /* 0x100fe20000010000 */
[----:B------:R-:W-:Y:S01]  /*69c0*/  HADD2.F32 R9, -RZ, R9.H1_H1 ;  /* 0x30000009ff097230 */ /* 0x000fe20000004100 */
[----:B------:R-:W-:Y:S01]  /*69d0*/  FADD.FTZ R15, R15, R54 ;  /* 0x000000360f0f7221 */ /* 0x000fe20000010000 */
[----:B------:R-:W2:Y:S01]  /*69e0*/  @!P6 MUFU.EX2 R0, R0 ;  /* 0x000000000000e308 */ /* 0x000ea20000000800 */
[----:B0-----:R-:W-:Y:S01]  /*69f0*/  @!P4 FMUL.FTZ R97, R97, R12 ;  /* 0x0000000c6161c220 */ /* 0x001fe20000410000 */
[----:B------:R-:W-:Y:S01]  /*6a00*/  FSETP.GTU.FTZ.AND P4, PT, R21, 20, PT ;  /* 0x41a000001500780b */ /* 0x000fe20003f9c000 */
[----:B------:R-:W-:-:S05]  /*6a10*/  @!P2 FMUL.FTZ R6, R14, -1.4426950216293334961 ;  /* 0xbfb8aa3b0e06a820 */ /* 0x000fca0000410000 */
[----:B------:R-:W0:Y:S01]  /*6a20*/  @!P0 MUFU.EX2 R4, R4 ;  /* 0x0000000400048308 */ /* 0x000e220000000800 */
[----:B-1----:R-:W-:Y:S02]  /*6a30*/  @!P5 FADD.FTZ R13, R13, 1 ;  /* 0x3f8000000d0dd421 */ /* 0x002fe40000010000 */
[----:B------:R-:W-:-:S04]  /*6a40*/  @!P3 FMUL.FTZ R7, R8, -1.4426950216293334961 ;  /* 0xbfb8aa3b0807b820 */ /* 0x000fc80000410000 */
[----:B------:R-:W-:Y:S01]  /*6a50*/  @!P4 FMUL.FTZ R8, R21, -1.4426950216293334961 ;  /* 0xbfb8aa3b1508c820 */ /* 0x000fe20000410000 */
[----:B------:R-:W1:Y:S01]  /*6a60*/  @!P1 MUFU.EX2 R5, R5 ;  /* 0x0000000500059308 */ /* 0x000e620000000800 */
[----:B--2---:R-:W-:-:S07]  /*6a70*/  @!P6 FADD.FTZ R0, R0, 1 ;  /* 0x3f8000000000e421 */ /* 0x004fce0000010000 */
[----:B------:R-:W2:Y:S01]  /*6a80*/  @!P5 MUFU.RCP R13, R13 ;  /* 0x0000000d000dd308 */ /* 0x000ea20000001000 */
[----:B0-----:R-:W-:-:S07]  /*6a90*/  @!P0 FADD.FTZ R4, R4, 1 ;  /* 0x3f80000004048421 */ /* 0x001fce0000010000 */
[----:B------:R-:W0:Y:S01]  /*6aa0*/  @!P2 MUFU.EX2 R6, R6 ;  /* 0x000000060006a308 */ /* 0x000e220000000800 */
[----:B-1----:R-:W-:-:S07]  /*6ab0*/  @!P1 FADD.FTZ R5, R5, 1 ;  /* 0x3f80000005059421 */ /* 0x002fce0000010000 */
[----:B------:R1:W3:Y:S01]  /*6ac0*/  @!P6 MUFU.RCP R21, R0 ;  /* 0x000000000015e308 */ /* 0x0002e20000001000 */
[----:B--2---:R-:W-:Y:S01]  /*6ad0*/  @!P5 FMUL.FTZ R24, R24, R13 ;  /* 0x0000000d1818d220 */ /* 0x004fe20000410000 */
[----:B------:R-:W-:Y:S01]  /*6ae0*/  FSETP.GTU.FTZ.AND P5, PT, R15, 20, PT ;  /* 0x41a000000f00780b */ /* 0x000fe20003fbc000 */
[--C-:B------:R-:W-:Y:S01]  /*6af0*/  FADD.FTZ R13, R9, R54.reuse ;  /* 0x00000036090d7221 */ /* 0x100fe20000010000 */
[----:B------:R-:W-:Y:S02]  /*6b00*/  HADD2.F32 R9, -RZ, R10.H0_H0 ;  /* 0x2000000aff097230 */ /* 0x000fe40000004100 */
[----:B------:R-:W-:Y:S02]  /*6b10*/  F2FP.PACK_AB R69, R24, R97 ;  /* 0x000000611845723e */ /* 0x000fe400000000ff */
[----:B------:R-:W2:Y:S01]  /*6b20*/  @!P3 MUFU.EX2 R7, R7 ;  /* 0x000000070007b308 */ /* 0x000ea20000000800 */
[----:B0-----:R-:W-:Y:S02]  /*6b30*/  @!P2 FADD.FTZ R6, R6, 1 ;  /* 0x3f8000000606a421 */ /* 0x001fe40000010000 */
[----:B------:R-:W-:Y:S01]  /*6b40*/  FADD.FTZ R14, R9, R54 ;  /* 0x00000036090e7221 */ /* 0x000fe20000010000 */
[----:B------:R-:W-:-:S02]  /*6b50*/  HADD2.F32 R9, -RZ, R11.H0_H0 ;  /* 0x2000000bff097230 */ /* 0x000fc40000004100 */
[----:B------:R-:W-:Y:S01]  /*6b60*/  HADD2.F32 R11, -RZ, R11.H1_H1 ;  /* 0x3000000bff0b7230 */ /* 0x000fe20000004100 */
[----:B-1----:R-:W-:Y:S01]  /*6b70*/  @!P5 FMUL.FTZ R0, R15, -1.4426950216293334961 ;  /* 0xbfb8aa3b0f00d820 */ /* 0x002fe20000410000 */
[----:B------:R-:W0:Y:S01]  /*6b80*/  @!P0 MUFU.RCP R4, R4 ;  /* 0x0000000400048308 */ /* 0x000e220000001000 */
[----:B---3--:R-:W-:Y:S01]  /*6b90*/  @!P6 FMUL.FTZ R34, R34, R21 ;  /* 0x000000152222e220 */ /* 0x008fe20000410000 */
[----:B------:R-:W-:Y:S01]  /*6ba0*/  FSETP.GTU.FTZ.AND P6, PT, R13, 20, PT ;  /* 0x41a000000d00780b */ /* 0x000fe20003fdc000 */
[--C-:B------:R-:W-:Y:S02]  /*6bb0*/  FADD.FTZ R9, R9, R54.reuse ;  /* 0x0000003609097221 */ /* 0x100fe40000010000 */
[----:B------:R-:W-:-:S03]  /*6bc0*/  FADD.FTZ R11, R11, R54 ;  /* 0x000000360b0b7221 */ /* 0x000fc60000010000 */
[----:B------:R1:W3:Y:S01]  /*6bd0*/  @!P1 MUFU.RCP R23, R5 ;  /* 0x0000000500179308 */ /* 0x0002e20000001000 */
[----:B--2---:R-:W-:-:S07]  /*6be0*/  @!P3 FADD.FTZ R7, R7, 1 ;  /* 0x3f8000000707b421 */ /* 0x004fce0000010000 */
[----:B------:R-:W2:Y:S01]  /*6bf0*/  @!P2 MUFU.RCP R6, R6 ;  /* 0x000000060006a308 */ /* 0x000ea20000001000 */
[----:B-1----:R-:W-:Y:S01]  /*6c00*/  HADD2.F32 R5, -RZ, R10.H1_H1 ;  /* 0x3000000aff057230 */ /* 0x002fe20000004100 */
[----:B0-----:R-:W-:Y:S01]  /*6c10*/  @!P0 FMUL.FTZ R35, R35, R4 ;  /* 0x0000000423238220 */ /* 0x001fe20000410000 */
[----:B------:R-:W-:Y:S01]  /*6c20*/  FSETP.GTU.FTZ.AND P0, PT, R14, 20, PT ;  /* 0x41a000000e00780b */ /* 0x000fe20003f1c000 */
[----:B------:R-:W-:Y:S02]  /*6c30*/  @!P6 FMUL.FTZ R4, R13, -1.4426950216293334961 ;  /* 0xbfb8aa3b0d04e820 */ /* 0x000fe40000410000 */
[----:B------:R-:W-:Y:S01]  /*6c40*/  FADD.FTZ R10, R5, R54 ;  /* 0x00000036050a7221 */ /* 0x000fe20000010000 */
[----:B------:R-:W-:Y:S01]  /*6c50*/  F2FP.PACK_AB R70, R35, R34 ;  /* 0x000000222346723e */ /* 0x000fe200000000ff */
[----:B------:R-:W0:Y:S01]  /*6c60*/  @!P3 MUFU.RCP R12, R7 ;  /* 0x00000007000cb308 */ /* 0x000e220000001000 */
[----:B---3--:R-:W-:Y:S02]  /*6c70*/  @!P1 FMUL.FTZ R26, R26, R23 ;  /* 0x000000171a1a9220 */ /* 0x008fe40000410000 */
[----:B------:R-:W-:-:S05]  /*6c80*/  FSETP.GTU.FTZ.AND P1, PT, R10, 20, PT ;  /* 0x41a000000a00780b */ /* 0x000fca0003f3c000 */
[----:B------:R-:W1:Y:S01]  /*6c90*/  @!P4 MUFU.EX2 R8, R8 ;  /* 0x000000080008c308 */ /* 0x000e620000000800 */
[----:B--2---:R-:W-:Y:S01]  /*6ca0*/  @!P2 FMUL.FTZ R93, R93, R6 ;  /* 0x000000065d5da220 */ /* 0x004fe20000410000 */
[----:B------:R-:W-:Y:S01]  /*6cb0*/  FSETP.GTU.FTZ.AND P2, PT, R9, 20, PT ;  /* 0x41a000000900780b */ /* 0x000fe20003f5c000 */
[----:B------:R-:W-:Y:S01]  /*6cc0*/  @!P0 FMUL.FTZ R5, R14, -1.4426950216293334961 ;  /* 0xbfb8aa3b0e058820 */ /* 0x000fe20000410000 */
[----:B------:R-:W-:Y:S02]  /*6cd0*/  SHF.L.U32 R14, R59, 0x9, RZ ;  /* 0x000000093b0e7819 */ /* 0x000fe400000006ff */
[----:B------:R-:W-:Y:S02]  /*6ce0*/  F2FP.PACK_AB R71, R93, R26 ;  /* 0x0000001a5d47723e */ /* 0x000fe400000000ff */
[----:B------:R-:W-:Y:S01]  /*6cf0*/  @!P1 FMUL.FTZ R6, R10, -1.4426950216293334961 ;  /* 0xbfb8aa3b0a069820 */ /* 0x000fe20000410000 */
[----:B------:R-:W2:Y:S01]  /*6d00*/  @!P5 MUFU.EX2 R0, R0 ;  /* 0x000000000000d308 */ /* 0x000ea20000000800 */
[----:B0-----:R-:W-:Y:S01]  /*6d10*/  @!P3 FMUL.FTZ R95, R95, R12 ;  /* 0x0000000c5f5fb220 */ /* 0x001fe20000410000 */
[----:B------:R-:W-:-:S02]  /*6d20*/  FSETP.GTU.FTZ.AND P3, PT, R11, 20, PT ;  /* 0x41a000000b00780b */ /* 0x000fc40003f7c000 */
[--C-:B------:R-:W-:Y:S02]  /*6d30*/  SHF.R.S32.HI R15, RZ, 0x1f, R14.reuse ;  /* 0x0000001fff0f7819 */ /* 0x100fe4000001140e */
[----:B------:R-:W-:Y:S02]  /*6d40*/  @!P2 FMUL.FTZ R7, R9, -1.4426950216293334961 ;  /* 0xbfb8aa3b0907a820 */ /* 0x000fe40000410000 */
[----:B------:R-:W0:Y:S01]  /*6d50*/  @!P6 MUFU.EX2 R4, R4 ;  /* 0x000000040004e308 */ /* 0x000e220000000800 */
[----:B-1----:R-:W-:Y:S02]  /*6d60*/  @!P4 FADD.FTZ R8, R8, 1 ;  /* 0x3f8000000808c421 */ /* 0x002fe40000010000 */
[----:B------:R-:W-:-:S04]  /*6d70*/  IMAD.WIDE.U32 R12, R55, c[0x0][0x2d8], R14 ;  /* 0x0000b600370c7a25 */ /* 0x000fc800078e000e */
[----:B------:R-:W-:Y:S01]  /*6d80*/  @!P3 FMUL.FTZ R9, R11, -1.4426950216293334961 ;  /* 0xbfb8aa3b0b09b820 */ /* 0x000fe20000410000 */
[----:B------:R-:W-:Y:S01]  /*6d90*/  @!P0 MUFU.EX2 R5, R5 ;  /* 0x0000000500058308 */ /* 0x000fe20000000800 */
[----:B--2---:R-:W-:Y:S02]  /*6da0*/  @!P5 FADD.FTZ R0, R0, 1 ;  /* 0x3f8000000000d421 */ /* 0x004fe40000010000 */
[----:B------:R-:W-:-:S05]  /*6db0*/  IMAD.WIDE.U32 R14, R55, c[0x0][0x2f8], R14 ;  /* 0x0000be00370e7a25 */ /* 0x000fca00078e000e */
[----:B------:R-:W1:Y:S01]  /*6dc0*/  @!P1 MUFU.EX2 R6, R6 ;  /* 0x0000000600069308 */ /* 0x000e620000000800 */
[----:B0-----:R-:W-:-:S07]  /*6dd0*/  @!P6 FADD.FTZ R4, R4, 1 ;  /* 0x3f8000000404e421 */ /* 0x001fce0000010000 */
[----:B------:R0:W-:Y:S08]  /*6de0*/  @!P4 MUFU.RCP R27, R8 ;  /* 0x00000008001bc308 */ /* 0x0001f00000001000 */
[----:B------:R2:W3:Y:S01]  /*6df0*/  @!P3 MUFU.EX2 R25, R9 ;  /* 0x000000090019b308 */ /* 0x0004e20000000800 */
[----:B0-----:R-:W-:Y:S02]  /*6e00*/  IMAD R8, R53, c[0x0][0x2d8], RZ ;  /* 0x0000b60035087a24 */ /* 0x001fe400078e02ff */
[----:B-1----:R-:W-:-:S02]  /*6e10*/  @!P1 FADD.FTZ R21, R6, 1 ;  /* 0x3f80000006159421 */ /* 0x002fc40000010000 */
[----:B------:R-:W-:Y:S01]  /*6e20*/  IMAD R37, R55, c[0x0][0x2dc], R8 ;  /* 0x0000b70037257a24 */ /* 0x000fe200078e0208 */
[----:B------:R-:W-:-:S06]  /*6e30*/  NOP ;  /* 0x0000000000007918 */ /* 0x000fcc0000000000 */
[----:B------:R0:W1:Y:S01]  /*6e40*/  @!P5 MUFU.RCP R39, R0 ;  /* 0x000000000027d308 */ /* 0x0000620000001000 */
[----:B--2---:R-:W2:Y:S01]  /*6e50*/  LDS.128 R8, [R50.X16+0x200] ;  /* 0x0002000032087984 */ /* 0x004ea2000000cc00 */
[----:B------:R-:W-:Y:S01]  /*6e60*/  IADD3 R13, R13, R37, RZ ;  /* 0x000000250d0d7210 */ /* 0x000fe20007ffe0ff */
[----:B------:R-:W-:Y:S02]  /*6e70*/  IMAD R37, R57, c[0x0][0x2e0], RZ ;  /* 0x0000b80039257a24 */ /* 0x000fe400078e02ff */
[----:B---3--:R-:W-:Y:S02]  /*6e80*/  @!P3 FADD.FTZ R25, R25, 1 ;  /* 0x3f8000001919b421 */ /* 0x008fe40000010000 */
[C---:B------:R-:W-:Y:S01]  /*6e90*/  IMAD R37, R58.reuse, c[0x0][0x2e4], R37 ;  /* 0x0000b9003a257a24 */ /* 0x040fe200078e0225 */
[----:B------:R-:W3:Y:S01]  /*6ea0*/  @!P2 MUFU.EX2 R23, R7 ;  /* 0x000000070017a308 */ /* 0x000ee20000000800 */
[----:B0-----:R-:W-:Y:S02]  /*6eb0*/  @!P0 FADD.FTZ R0, R5, 1 ;  /* 0x3f80000005008421 */ /* 0x001fe40000010000 */
[----:B------:R-:W-:-:S04]  /*6ec0*/  IMAD.WIDE.U32 R12, R58, c[0x0][0x2e0], R12 ;  /* 0x0000b8003a0c7a25 */ /* 0x000fc800078e000c */
[----:B------:R-:W-:Y:S01]  /*6ed0*/  @!P4 FMUL.FTZ R22, R22, R27 ;  /* 0x0000001b1616c220 */ /* 0x000fe20000410000 */
[----:B------:R0:W4:Y:S01]  /*6ee0*/  @!P6 MUFU.RCP R38, R4 ;  /* 0x000000040026e308 */ /* 0x0001220000001000 */
[----:B------:R-:W-:Y:S01]  /*6ef0*/  IADD3 R13, R13, R37, RZ ;  /* 0x000000250d0d7210 */ /* 0x000fe20007ffe0ff */
[----:B-1----:R-:W-:Y:S01]  /*6f00*/  @!P5 FMUL.FTZ R20, R20, R39 ;  /* 0x000000271414d220 */ /* 0x002fe20000410000 */
[----:B------:R-:W-:-:S04]  /*6f10*/  LEA R36, P4, R12, c[0x0][0x330], 0x1 ;  /* 0x0000cc000c247a11 */ /* 0x000fc800078808ff */
[----:B------:R-:W-:Y:S01]  /*6f20*/  LEA.HI.X R37, R12, c[0x0][0x334], R13, 0x1, P4 ;  /* 0x0000cd000c257a11 */ /* 0x000fe200020f0c0d */
[----:B------:R-:W1:Y:S01]  /*6f30*/  @!P0 MUFU.RCP R41, R0 ;  /* 0x0000000000298308 */ /* 0x000e620000001000 */
[----:B0-----:R-:W0:Y:S01]  /*6f40*/  LDS.128 R4, [R50.X16] ;  /* 0x0000000032047984 */ /* 0x001e22000000cc00 */
[----:B------:R-:W-:Y:S02]  /*6f50*/  FADD.FTZ R13, R99, R52 ;  /* 0x00000034630d7221 */ /* 0x000fe40000010000 */
[----:B---3--:R-:W-:-:S04]  /*6f60*/  @!P2 FADD.FTZ R23, R23, 1 ;  /* 0x3f8000001717a421 */ /* 0x008fc80000010000 */
[----:B------:R-:W3:Y:S01]  /*6f70*/  @!P3 MUFU.RCP R0, R25 ;  /* 0x000000190000b308 */ /* 0x000ee20000001000 */
[----:B----4-:R-:W-:-:S07]  /*6f80*/  @!P6 FMUL.FTZ R19, R19, R38 ;  /* 0x000000261313e220 */ /* 0x010fce0000410000 */
[----:B------:R-:W4:Y:S01]  /*6f90*/  @!P1 MUFU.RCP R40, R21 ;  /* 0x0000001500289308 */ /* 0x000f220000001000 */
[----:B-1----:R-:W-:Y:S02]  /*6fa0*/  @!P0 FMUL.FTZ R18, R18, R41 ;  /* 0x0000002912128220 */ /* 0x002fe40000410000 */
[----:B---3--:R-:W-:-:S05]  /*6fb0*/  @!P3 FMUL.FTZ R101, R101, R0 ;  /* 0x000000006565b220 */ /* 0x008fca0000410000 */
[----:B------:R-:W1:Y:S01]  /*6fc0*/  @!P2 MUFU.RCP R23, R23 ;  /* 0x000000170017a308 */ /* 0x000e620000001000 */
[----:B------:R-:W-:Y:S01]  /*6fd0*/  FADD.FTZ R0, R13, R68 ;  /* 0x000000440d007221 */ /* 0x000fe20000010000 */
[----:B------:R-:W-:Y:S01]  /*6fe0*/  F2FP.PACK_AB R68, R68, R99 ;  /* 0x000000634444723e */ /* 0x000fe200000000ff */
[----:B------:R-:W-:Y:S01]  /*6ff0*/  IMAD.WIDE R12, R91, 0x10, R36 ;  /* 0x000000105b0c7825 */ /* 0x000fe200078e0224 */
[----:B------:R-:W-:Y:S02]  /*7000*/  F2FP.PACK_AB R37, R19, R20 ;  /* 0x000000141325723e */ /* 0x000fe400000000ff */
[----:B------:R-:W-:Y:S01]  /*7010*/  F2FP.PACK_AB R36, R22, R95 ;  /* 0x0000005f1624723e */ /* 0x000fe200000000ff */
[----:B----4-:R-:W-:Y:S01]  /*7020*/  @!P1 FMUL.FTZ R17, R17, R40 ;  /* 0x0000002811119220 */ /* 0x010fe20000410000 */
[----:B--2---:R-:W-:Y:S01]  /*7030*/  STG.E.128 [R12.64+0x200], R8 ;  /* 0x000200080c007986 */ /* 0x004fe2000c101d06 */
[----:B------:R-:W-:Y:S01]  /*7040*/  FADD.FTZ R97, R0, R97 ;  /* 0x0000006100617221 */ /* 0x000fe20000010000 */
[----:B------:R-:W-:Y:S01]  /*7050*/  IADD3 R48, P3, R48, -0x400, RZ ;  /* 0xfffffc0030307810 */ /* 0x000fe20007f7e0ff */
[----:B------:R-:W-:Y:S01]  /*7060*/  IMAD R0, R53, c[0x0][0x2f8], RZ ;  /* 0x0000be0035007a24 */ /* 0x000fe200078e02ff */
[----:B------:R-:W-:Y:S01]  /*7070*/  F2FP.PACK_AB R38, R17, R18 ;  /* 0x000000121126723e */ /* 0x000fe200000000ff */
[----:B------:R-:W-:Y:S01]  /*7080*/  FADD.FTZ R97, R97, R24 ;  /* 0x0000001861617221 */ /* 0x000fe20000010000 */
[----:B------:R-:W-:Y:S01]  /*7090*/  IADD3.X R49, R49, -0x1, RZ, P3, !PT ;  /* 0xffffffff31317810 */ /* 0x000fe20001ffe4ff */
[----:B0-----:R0:W-:Y:S01]  /*70a0*/  STG.E.128 [R12.64], R4 ;  /* 0x000000040c007986 */ /* 0x0011e2000c101d06 */
[----:B-1----:R-:W-:-:S03]  /*70b0*/  @!P2 FMUL.FTZ R16, R16, R23 ;  /* 0x000000171010a220 */ /* 0x002fc60000410000 */
        /* <DEDUP_REMOVED lines=8> */
[----:B0-----:R-:W-:Y:S02]  /*7140*/  IMAD R5, R55, c[0x0][0x2fc], R0 ;  /* 0x0000bf0037057a24 */ /* 0x001fe400078e0200 */
[----:B------:R-:W-:-:S03]  /*7150*/  FADD.FTZ R95, R26, R95 ;  /* 0x0000005f1a5f7221 */ /* 0x000fc60000010000 */
[----:B------:R-:W-:Y:S01]  /*7160*/  IADD3 R15, R15, R5, RZ ;  /* 0x000000050f0f7210 */ /* 0x000fe20007ffe0ff */
[----:B------:R-:W-:Y:S02]  /*7170*/  IMAD R5, R57, c[0x0][0x300], RZ ;  /* 0x0000c00039057a24 */ /* 0x000fe400078e02ff */
[----:B------:R-:W-:Y:S01]  /*7180*/  FADD.FTZ R95, R95, R22 ;  /* 0x000000165f5f7221 */ /* 0x000fe20000010000 */
[----:B------:R-:W-:Y:S01]  /*7190*/  STS.128 [R44], R68 ;  /* 0x000000442c007388 */ /* 0x000fe20000000c00 */
[C---:B------:R-:W-:Y:S02]  /*71a0*/  IMAD R7, R58.reuse, c[0x0][0x304], R5 ;  /* 0x0000c1003a077a24 */ /* 0x040fe400078e0205 */
[----:B------:R-:W-:Y:S01]  /*71b0*/  IMAD.WIDE.U32 R4, R58, c[0x0][0x300], R14 ;  /* 0x0000c0003a047a25 */ /* 0x000fe200078e000e */
[----:B------:R-:W-:Y:S01]  /*71c0*/  STS.128 [R44+0x10], R36 ;  /* 0x000010242c007388 */ /* 0x000fe20000000c00 */
        /* <DEDUP_REMOVED lines=21> */
.L_x_5849:
[----:B------:R-:W-:Y:S02]  /*7320*/  ISETP.NE.U32.AND P0, PT, RZ, c[0x0][0x328], PT ;  /* 0x0000ca00ff007a0c */ /* 0x000fe40003f05070 */
[----:B------:R-:W-:Y:S02]  /*7330*/  ISETP.NE.U32.AND P2, PT, RZ, c[0x0][0x348], PT ;  /* 0x0000d200ff007a0c */ /* 0x000fe40003f45070 */
[----:B------:R-:W-:-:S02]  /*7340*/  ISETP.NE.AND.EX P1, PT, RZ, c[0x0][0x32c], PT, P0 ;  /* 0x0000cb00ff007a0c */ /* 0x000fc40003f25300 */
        /* <DEDUP_REMOVED lines=21> */
.L_x_5891:
[----:B0-----:R-:W-:Y:S05]  /*74a0*/  BSYNC B0 ;  /* 0x0000000000007941 */ /* 0x001fea0003800000 */
.L_x_5890:
        /* <DEDUP_REMOVED lines=23> */
.L_x_5893:
[----:B------:R-:W1:Y:S02]  /*7620*/  S2R R19, SR_TID.X ;  /* 0x0000000000137919 */ /* 0x000e640000002100 */
.L_x_5894:
[----:B0-----:R-:W-:Y:S05]  /*7630*/  BSYNC B0 ;  /* 0x0000000000007941 */ /* 0x001fea0003800000 */
.L_x_5892:
        /* <DEDUP_REMOVED lines=22> */
.L_x_5895:
        /* <DEDUP_REMOVED lines=55> */
.L_x_5896:
        /* <DEDUP_REMOVED lines=15> */
.L_x_9087:


//--------------------- .text._Z25selective_scan_bwd_kernelI32Selective_Scan_bwd_kernel_traitsILi32ELi16ELb1ELb0ELb1ELb0ELb0EN3c104HalfEfEEv12SSMParamsBwd --------------------------
	.section	.text._Z25selective_scan_bwd_kernelI32Selective_Scan_bwd_kernel_traitsILi32ELi16ELb1ELb0ELb1ELb0ELb0EN3c104HalfEfEEv12SSMParamsBwd,"ax",@progbits
	.sectioninfo	@"SHI_REGISTERS=246"
	.align	128
        .global         _Z25selective_scan_bwd_kernelI32Selective_Scan_bwd_kernel_traitsILi32ELi16ELb1ELb0ELb1ELb0ELb0EN3c104HalfEfEEv12SSMParamsBwd
        .type           _Z25selective_scan_bwd_kernelI32Selective_Scan_bwd_kernel_traitsILi32ELi16ELb1ELb0ELb1ELb0ELb0EN3c104HalfEfEEv12SSMParamsBwd,@function
        .size           _Z25selective_scan_bwd_kernelI32Selective_Scan_bwd_kernel_traitsILi32ELi16ELb1ELb0ELb1ELb0ELb0EN3c104HalfEfEEv12SSMParamsBwd,(.L_x_9088 - _Z25selective_scan_bwd_kernelI32Selective_Scan_bwd_kernel_traitsILi32ELi16ELb1ELb0ELb1ELb0ELb0EN3c104HalfEfEEv12SSMParamsBwd)
        .other          _Z25selective_scan_bwd_kernelI32Selective_Scan_bwd_kernel_traitsILi32ELi16ELb1ELb0ELb1ELb0ELb0EN3c104HalfEfEEv12SSMParamsBwd,@"STO_CUDA_ENTRY STV_DEFAULT"
_Z25selective_scan_bwd_kernelI32Selective_Scan_bwd_kernel_traitsILi32ELi16ELb1ELb0ELb1ELb0ELb0EN3c104HalfEfEEv12SSMParamsBwd:
.text._Z25selective_scan_bwd_kernelI32Selective_Scan_bwd_kernel_traitsILi32ELi16ELb1ELb0ELb1ELb0ELb0EN3c104HalfEfEEv12SSMParamsBwd:
        /* <DEDUP_REMOVED lines=26> */
[----:B------:R-:W-:Y:S01]  /*01a0*/  HFMA2.MMA R36, -RZ, RZ, 0, 0 ;  /* 0x00000000ff247435 */ /* 0x000fe200000001ff */
[----:B0-----:R-:W-:Y:S01]  /*01b0*/  IABS R2, R0 ;  /* 0x0000000000027213 */ /* 0x001fe20000000000 */
[----:B-1----:R-:W-:Y:S01]  /*01c0*/  HFMA2.MMA R6, -RZ, RZ, 0, 0 ;  /* 0x00000000ff067435 */ /* 0x002fe200000001ff */
[----:B------:R-:W-:Y:S01]  /*01d0*/  ISETP.GE.AND P3, PT, R12, 0x1, PT ;  /* 0x000000010c00780c */ /* 0x000fe20003f66270 */
[----:B--2---:R-:W-:Y:S01]  /*01e0*/  IMAD R4, R154, c[0x0][0x1d0], RZ ;  /* 0x000074009a047a24 */ /* 0x004fe200078e02ff */
        /* <DEDUP_REMOVED lines=25> */
[----:B------:R-:W-:Y:S01]  /*0380*/  IMAD R17, R35, c[0x0][0x1b4], R10 ;  /* 0x00006d0023117a24 */ /* 0x000fe200078e020a */
        /* <DEDUP_REMOVED lines=9> */
[C---:B------:R-:W-:Y:S01]  /*0420*/  IMAD.WIDE.U32 R2, R0.reuse, c[0x0][0x1e8], R4 ;  /* 0x00007a0000027a25 */ /* 0x040fe200078e0004 */
        /* <DEDUP_REMOVED lines=30> */
[----:B------:R-:W-:Y:S01]  /*0610*/  LEA.HI.X R47, R47, c[0x0][0x30c], R4, 0x1, P4 ;  /* 0x0000c3002f2f7a11 */ /* 0x000fe200020f0c04 */
[----:B------:R-:W-:Y:S01]  /*0620*/  HFMA2.MMA R4, -RZ, RZ, 0, 0 ;  /* 0x00000000ff047435 */ /* 0x000fe200000001ff */
[----:B------:R-:W-:Y:S01]  /*0630*/  IADD3 R48, R9, R3, RZ ;  /* 0x0000000309307210 */ /* 0x000fe20007ffe0ff */
[----:B------:R-:W-:Y:S01]  /*0640*/  @P0 IMAD R2, R2, c[0x0][0x16c], RZ ;  /* 0x00005b0002020a24 */ /* 0x000fe200078e02ff */
[----:B------:R-:W-:-:S02]  /*0650*/  @P0 MOV R31, 0x8 ;  /* 0x00000008001f0802 */ /* 0x000fc40000000f00 */
[----:B------:R-:W-:Y:S02]  /*0660*/  IADD3.X R48, R13, R48, RZ, P5, !PT ;  /* 0x000000300d307210 */ /* 0x000fe40002ffe4ff */
[C---:B------:R-:W-:Y:S01]  /*0670*/  LEA R41, P6, R11.reuse, c[0x0][0x230], 0x1 ;  /* 0x00008c000b297a11 */ /* 0x040fe200078c08ff */
[----:B------:R-:W-:Y:S01]  /*0680*/  @P0 IMAD.WIDE R30, R2, R31, c[0x0][0x260] ;  /* 0x00009800021e0625 */ /* 0x000fe200078e021f */
[C---:B------:R-:W-:Y:S01]  /*0690*/  @P1 LEA R28, P4, R0.reuse, c[0x0][0x328], 0x2 ;  /* 0x0000ca00001c1a11 */ /* 0x040fe200078810ff */
[----:B------:R-:W-:Y:S01]  /*06a0*/  @!P0 CS2R R30, SRZ ;  /* 0x00000000001e8805 */ /* 0x000fe2000001ff00 */
[----:B------:R-:W-:Y:S02]  /*06b0*/  @P2 LEA R4, P5, R0, c[0x0][0x348], 0x2 ;  /* 0x0000d20000042a11 */ /* 0x000fe400078a10ff */
[----:B------:R-:W-:Y:S02]  /*06c0*/  MOV R3, RZ ;  /* 0x000000ff00037202 */ /* 0x000fe40000000f00 */
[----:B------:R-:W-:-:S02]  /*06d0*/  LEA.HI.X R48, R11, c[0x0][0x234], R48, 0x1, P6 ;  /* 0x00008d000b307a11 */ /* 0x000fc400030f0c30 */
[C-C-:B------:R-:W-:Y:S02]  /*06e0*/  @P1 LEA.HI.X R29, R0.reuse, c[0x0][0x32c], R33.reuse, 0x2, P4 ;  /* 0x0000cb00001d1a11 */ /* 0x140fe400020f1421 */
[----:B------:R-:W-:Y:S02]  /*06f0*/  @P2 LEA.HI.X R3, R0, c[0x0][0x34c], R33, 0x2, P5 ;  /* 0x0000d30000032a11 */ /* 0x000fe400028f1421 */
[----:B------:R-:W-:Y:S01]  /*0700*/  MOV R2, R4 ;  /* 0x0000000400027202 */ /* 0x000fe20000000f00 */
[----:B------:R-:W-:Y:S05]  /*0710*/  @!P3 BRA `(.L_x_5897) ;  /* 0x00003f900000b947 */ /* 0x000fea0003800000 */
[----:B------:R-:W0:Y:S01]  /*0720*/  S2R R39, SR_TID.X ;  /* 0x0000000000277919 */ /* 0x000e220000002100 */
[----:B------:R-:W-:Y:S02]  /*0730*/  MOV R49, c[0x0][0x174] ;  /* 0x00005d0000317a02 */ /* 0x000fe40000000f00 */
[----:B------:R-:W-:Y:S01]  /*0740*/  MOV R38, RZ ;  /* 0x000000ff00267202 */ /* 0x000fe20000000f00 */
[----:B------:R-:W1:Y:S01]  /*0750*/  S2R R40, SR_LANEID ;  /* 0x0000000000287919 */ /* 0x000e620000000000 */
[----:B------:R-:W-:-:S02]  /*0760*/  MOV R50, RZ ;  /* 0x000000ff00327202 */ /* 0x000fc40000000f00 */
[----:B------:R-:W-:Y:S02]  /*0770*/  MOV R36, RZ ;  /* 0x000000ff00247202 */ /* 0x000fe40000000f00 */
[----:B0-----:R-:W-:-:S04]  /*0780*/  SHF.L.U32 R52, R39, 0x1, RZ ;  /* 0x0000000127347819 */ /* 0x001fc800000006ff */
[----:B-1----:R-:W-:-:S03]  /*0790*/  LOP3.LUT R52, R52, 0xffffffc0, RZ, 0xc0, !PT ;  /* 0xffffffc034347812 */ /* 0x002fc600078ec0ff */
.L_x_5937:
[----:B------:R-:W-:Y:S01]  /*07a0*/  BAR.SYNC.DEFER_BLOCKING 0x0 ;  /* 0x0000000000007b1d */ /* 0x000fe20000010000 */
[----:B------:R-:W-:-:S05]  /*07b0*/  LOP3.LUT R51, R52, 0x1f, R39, 0xf8, !PT ;  /* 0x0000001f34337812 */ /* 0x000fca00078ef827 */
[----:B------:R-:W-:-:S05]  /*07c0*/  IMAD.WIDE R12, R51, 0x10, R42 ;  /* 0x00000010330c7825 */ /* 0x000fca00078e022a */
[----:B--2---:R-:W2:Y:S04]  /*07d0*/  LDG.E.128 R16, [R12.64] ;  /* 0x000000040c107981 */ /* 0x004ea8000c1e1d00 */
[----:B0-----:R-:W3:Y:S01]  /*07e0*/  LDG.E.128 R56, [R12.64+0x200] ;  /* 0x000200040c387981 */ /* 0x001ee2000c1e1d00 */
        /* <DEDUP_REMOVED lines=14> */
[----:B-1----:R-:W1:Y:S04]  /*08d0*/  LDS.128 R16, [R53] ;  /* 0x0000000035107984 */ /* 0x002e680000000c00 */
[----:B------:R-:W2:Y:S04]  /*08e0*/  LDS.128 R12, [R53+0x10] ;  /* 0x00001000350c7984 */ /* 0x000ea80000000c00 */
[----:B------:R-:W-:Y:S06]  /*08f0*/  BAR.SYNC.DEFER_BLOCKING 0x0 ;  /* 0x0000000000007b1d */ /* 0x000fec0000010000 */
[----:B------:R3:W4:Y:S04]  /*0900*/  LDG.E.128 R68, [R24.64] ;  /* 0x0000000418447981 */ /* 0x000728000c1e1d00 */
[----:B------:R3:W4:Y:S01]  /*0910*/  LDG.E.128 R72, [R24.64+0x200] ;  /* 0x0002000418487981 */ /* 0x000722000c1e1d00 */
[--C-:B0-----:R-:W-:Y:S01]  /*0920*/  HADD2.F32 R26, -RZ, R8.reuse.H0_H0 ;  /* 0x20000008ff1a7230 */ /* 0x101fe20000004100 */
[----:B------:R-:W-:Y:S01]  /*0930*/  ISETP.LT.AND P0, PT, RZ, c[0x0][0x16c], PT ;  /* 0x00005b00ff007a0c */ /* 0x000fe20003f01270 */
[----:B------:R-:W-:-:S02]  /*0940*/  HADD2.F32 R27, -RZ, R8.H1_H1 ;  /* 0x30000008ff1b7230 */ /* 0x000fc40000004100 */
[----:B-1----:R-:W-:Y:S02]  /*0950*/  HADD2.F32 R91, -RZ, R19.H0_H0 ;  /* 0x20000013ff5b7230 */ /* 0x002fe40000004100 */
[----:B------:R-:W-:Y:S02]  /*0960*/  HADD2.F32 R87, -RZ, R18.H0_H0 ;  /* 0x20000012ff577230 */ /* 0x000fe40000004100 */
[----:B--2---:R-:W-:Y:S01]  /*0970*/  HADD2.F32 R95, -RZ, R13.H0_H0 ;  /* 0x2000000dff5f7230 */ /* 0x004fe20000004100 */
[--C-:B-----5:R-:W-:Y:S01]  /*0980*/  FADD.FTZ R108, R91, R34.reuse ;  /* 0x000000225b6c7221 */ /* 0x120fe20000010000 */
[--C-:B---3--:R-:W-:Y:S01]  /*0990*/  HADD2.F32 R24, -RZ, R9.reuse.H0_H0 ;  /* 0x20000009ff187230 */ /* 0x108fe20000004100 */
[--C-:B------:R-:W-:Y:S01]  /*09a0*/  FADD.FTZ R112, R87, R34.reuse ;  /* 0x0000002257707221 */ /* 0x100fe20000010000 */
[----:B------:R-:W-:Y:S01]  /*09b0*/  HADD2.F32 R25, -RZ, R9.H1_H1 ;  /* 0x30000009ff197230 */ /* 0x000fe20000004100 */
[----:B------:R-:W-:Y:S01]  /*09c0*/  FADD.FTZ R100, R95, R34 ;  /* 0x000000225f647221 */ /* 0x000fe20000010000 */
[----:B------:R-:W-:-:S02]  /*09d0*/  HADD2.F32 R101, -RZ, R15.H0_H0 ;  /* 0x2000000fff657230 */ /* 0x000fc40000004100 */
[----:B------:R-:W-:Y:S02]  /*09e0*/  HADD2.F32 R89, -RZ, R18.H1_H1 ;  /* 0x30000012ff597230 */ /* 0x000fe40000004100 */
[----:B------:R-:W-:Y:S01]  /*09f0*/  HADD2.F32 R19, -RZ, R19.H1_H1 ;  /* 0x30000013ff137230 */ /* 0x000fe20000004100 */
[--C-:B------:R-:W-:Y:S01]  /*0a00*/  FADD.FTZ R92, R101, R34.reuse ;  /* 0x00000022655c7221 */ /* 0x100fe20000010000 */
[----:B------:R-:W-:Y:S01]  /*0a10*/  HADD2.F32 R93, -RZ, R12.H1_H1 ;  /* 0x3000000cff5d7230 */ /* 0x000fe20000004100 */
[--C-:B------:R-:W-:Y:S01]  /*0a20*/  FADD.FTZ R110, R89, R34.reuse ;  /* 0x00000022596e7221 */ /* 0x100fe20000010000 */
[----:B------:R-:W-:Y:S01]  /*0a30*/  HADD2.F32 R13, -RZ, R13.H1_H1 ;  /* 0x3000000dff0d7230 */ /* 0x000fe20000004100 */
[--C-:B------:R-:W-:Y:S01]  /*0a40*/  FADD.FTZ R106, R19, R34.reuse ;  /* 0x00000022136a7221 */ /* 0x100fe20000010000 */
[--C-:B------:R-:W-:Y:S01]  /*0a50*/  HADD2.F32 R97, -RZ, R14.reuse.H0_H0 ;  /* 0x2000000eff617230 */ /* 0x100fe20000004100 */
[--C-:B------:R-:W-:Y:S01]  /*0a60*/  FADD.FTZ R102, R93, R34.reuse ;  /* 0x000000225d667221 */ /* 0x100fe20000010000 */
[----:B------:R-:W-:Y:S01]  /*0a70*/  HADD2.F32 R99, -RZ, R14.H1_H1 ;  /* 0x3000000eff637230 */ /* 0x000fe20000004100 */
        /* <DEDUP_REMOVED lines=8> */
[----:B------:R-:W0:Y:S04]  /*0b00*/  LDS.128 R76, [R53] ;  /* 0x00000000354c7984 */ /* 0x000e280000000c00 */
[----:B------:R-:W1:Y:S01]  /*0b10*/  LDS.128 R20, [R53+0x10] ;  /* 0x0000100035147984 */ /* 0x000e620000000c00 */
[--C-:B0-----:R-:W-:Y:S02]  /*0b20*/  HADD2.F32 R55, -RZ, R76.reuse.H0_H0 ;  /* 0x2000004cff377230 */ /* 0x101fe40000004100 */
[----:B------:R-:W-:Y:S02]  /*0b30*/  HADD2.F32 R57, -RZ, R76.H1_H1 ;  /* 0x3000004cff397230 */ /* 0x000fe40000004100 */
[--C-:B------:R-:W-:Y:S01]  /*0b40*/  HADD2.F32 R59, -RZ, R77.reuse.H0_H0 ;  /* 0x2000004dff3b7230 */ /* 0x100fe20000004100 */
[C---:B------:R-:W-:Y:S01]  /*0b50*/  FFMA.FTZ R26, R55.reuse, R26, R36 ;  /* 0x0000001a371a7223 */ /* 0x040fe20000010024 */
[----:B------:R-:W-:Y:S01]  /*0b60*/  HADD2.F32 R61, -RZ, R77.H1_H1 ;  /* 0x3000004dff3d7230 */ /* 0x000fe20000004100 */
[-C--:B------:R-:W-:Y:S01]  /*0b70*/  FMUL.FTZ R121, R55, R32.reuse ;  /* 0x0000002037797220 */ /* 0x080fe20000410000 */
[--C-:B------:R-:W-:Y:S01]  /*0b80*/  HADD2.F32 R63, -RZ, R78.reuse.H0_H0 ;  /* 0x2000004eff3f7230 */ /* 0x100fe20000004100 */
[C---:B------:R-:W-:Y:S01]  /*0b90*/  FFMA.FTZ R26, R57.reuse, R27, R26 ;  /* 0x0000001b391a7223 */ /* 0x040fe2000001001a */
[----:B------:R-:W-:Y:S01]  /*0ba0*/  HADD2.F32 R65, -RZ, R78.H1_H1 ;  /* 0x3000004eff417230 */ /* 0x000fe20000004100 */
[----:B------:R-:W-:Y:S01]  /*0bb0*/  FMUL.FTZ R88, R57, R32 ;  /* 0x0000002039587220 */ /* 0x000fe20000410000 */
[--C-:B------:R-:W-:Y:S01]  /*0bc0*/  HADD2.F32 R67, -RZ, R79.reuse.H0_H0 ;  /* 0x2000004fff437230 */ /* 0x100fe20000004100 */
[C---:B------:R-:W-:Y:S01]  /*0bd0*/  FFMA.FTZ R24, R59.reuse, R24, R26 ;  /* 0x000000183b187223 */ /* 0x040fe2000001001a */
[--C-:B------:R-:W-:Y:S01]  /*0be0*/  HADD2.F32 R26, -RZ, R10.reuse.H0_H0 ;  /* 0x2000000aff1a7230 */ /* 0x100fe20000004100 */
[-C--:B------:R-:W-:Y:S01]  /*0bf0*/  FMUL.FTZ R119, R59, R32.reuse ;  /* 0x000000203b777220 */ /* 0x080fe20000410000 */
[----:B------:R-:W-:Y:S01]  /*0c00*/  HADD2.F32 R69, -RZ, R79.H1_H1 ;  /* 0x3000004fff457230 */ /* 0x000fe20000004100 */
[C---:B------:R-:W-:Y:S01]  /*0c10*/  FFMA.FTZ R24, R61.reuse, R25, R24 ;  /* 0x000000193d187223 */ /* 0x040fe20000010018 */
[----:B------:R-:W-:Y:S01]  /*0c20*/  HADD2.F32 R25, -RZ, R10.H1_H1 ;  /* 0x3000000aff197230 */ /* 0x000fe20000004100 */
[----:B------:R-:W-:Y:S01]  /*0c30*/  FMUL.FTZ R86, R61, R32 ;  /* 0x000000203d567220 */ /* 0x000fe20000410000 */
[--C-:B-1----:R-:W-:Y:S01]  /*0c40*/  HADD2.F32 R71, -RZ, R20.reuse.H0_H0 ;  /* 0x20000014ff477230 */ /* 0x102fe20000004100 */
[C---:B------:R-:W-:Y:S01]  /*0c50*/  FFMA.FTZ R24, R63.reuse, R26, R24 ;  /* 0x0000001a3f187223 */ /* 0x040fe20000010018 */
[--C-:B------:R-:W-:Y:S01]  /*0c60*/  HADD2.F32 R26, -RZ, R11.reuse.H0_H0 ;  /* 0x2000000bff1a7230 */ /* 0x100fe20000004100 */
[-C--:B------:R-:W-:Y:S01]  /*0c70*/  FMUL.FTZ R117, R63, R32.reuse ;  /* 0x000000203f757220 */ /* 0x080fe20000410000 */
[----:B------:R-:W-:Y:S01]  /*0c80*/  HADD2.F32 R73, -RZ, R20.H1_H1 ;  /* 0x30000014ff497230 */ /* 0x000fe20000004100 */
[C---:B------:R-:W-:Y:S01]  /*0c90*/  FFMA.FTZ R24, R65.reuse, R25, R24 ;  /* 0x0000001941187223 */ /* 0x040fe20000010018 */
[----:B------:R-:W-:Y:S01]  /*0ca0*/  HADD2.F32 R25, -RZ, R11.H1_H1 ;  /* 0x3000000bff197230 */ /* 0x000fe20000004100 */
[----:B------:R-:W-:Y:S01]  /*0cb0*/  FMUL.FTZ R84, R65, R32 ;  /* 0x0000002041547220 */ /* 0x000fe20000410000 */
[----:B------:R-:W-:Y:S01]  /*0cc0*/  HADD2.F32 R20, -RZ, R5.H0_H0 ;  /* 0x20000005ff147230 */ /* 0x000fe20000004100 */
[C---:B------:R-:W-:Y:S01]  /*0cd0*/  FFMA.FTZ R24, R67.reuse, R26, R24 ;  /* 0x0000001a43187223 */ /* 0x040fe20000010018 */
[--C-:B------:R-:W-:Y:S01]  /*0ce0*/  HADD2.F32 R26, -RZ, R4.reuse.H0_H0 ;  /* 0x20000004ff1a7230 */ /* 0x100fe20000004100 */
[-C--:B------:R-:W-:Y:S01]  /*0cf0*/  FMUL.FTZ R115, R67, R32.reuse ;  /* 0x0000002043737220 */ /* 0x080fe20000410000 */
[--C-:B------:R-:W-:Y:S01]  /*0d00*/  HADD2.F32 R75, -RZ, R21.reuse.H0_H0 ;  /* 0x20000015ff4b7230 */ /* 0x100fe20000004100 */
[C---:B------:R-:W-:Y:S01]  /*0d10*/  FFMA.FTZ R24, R69.reuse, R25, R24 ;  /* 0x0000001945187223 */ /* 0x040fe20000010018 */
[----:B------:R-:W-:Y:S01]  /*0d20*/  HADD2.F32 R25, -RZ, R4.H1_H1 ;  /* 0x30000004ff197230 */ /* 0x000fe20000004100 */
[----:B------:R-:W-:Y:S01]  /*0d30*/  FMUL.FTZ R82, R69, R32 ;  /* 0x0000002045527220 */ /* 0x000fe20000410000 */
[----:B------:R-:W-:Y:S01]  /*0d40*/  HADD2.F32 R77, -RZ, R21.H1_H1 ;  /* 0x30000015ff4d7230 */ /* 0x000fe20000004100 */
[C---:B------:R-:W-:Y:S01]  /*0d50*/  FFMA.FTZ R24, R71.reuse, R26, R24 ;  /* 0x0000001a47187223 */ /* 0x040fe20000010018 */
[----:B------:R-:W-:Y:S01]  /*0d60*/  HADD2.F32 R21, -RZ, R6.H0_H0 ;  /* 0x20000006ff157230 */ /* 0x000fe20000004100 */
[-C--:B------:R-:W-:Y:S01]  /*0d70*/  FMUL.FTZ R113, R71, R32.reuse ;  /* 0x0000002047717220 */ /* 0x080fe20000410000 */
[--C-:B------:R-:W-:Y:S01]  /*0d80*/  HADD2.F32 R79, -RZ, R22.reuse.H0_H0 ;  /* 0x20000016ff4f7230 */ /* 0x100fe20000004100 */
[C---:B------:R-:W-:Y:S01]  /*0d90*/  FFMA.FTZ R24, R73.reuse, R25, R24 ;  /* 0x0000001949187223 */ /* 0x040fe20000010018 */
[----:B------:R-:W-:Y:S01]  /*0da0*/  HADD2.F32 R25, -RZ, R5.H1_H1 ;  /* 0x30000005ff197230 */ /* 0x000fe20000004100 */
[----:B------:R-:W-:Y:S01]  /*0db0*/  FMUL.FTZ R80, R73, R32 ;  /* 0x0000002049507220 */ /* 0x000fe20000410000 */
        /* <DEDUP_REMOVED lines=11> */
[----:B------:R-:W-:Y:S01]  /*0e70*/  FMUL.FTZ R109, R79, R32 ;  /* 0x000000204f6d7220 */ /* 0x000fe20000410000 */
[--C-:B------:R-:W-:Y:S01]  /*0e80*/  HADD2.F32 R21, -RZ, R16.reuse.H0_H0 ;  /* 0x20000010ff157230 */ /* 0x100fe20000004100 */
[----:B------:R-:W-:Y:S01]  /*0e90*/  FFMA.FTZ R20, R81, R24, R20 ;  /* 0x0000001851147223 */ /* 0x000fe20000010014 */
[----:B------:R-:W-:Y:S01]  /*0ea0*/  HADD2.F32 R25, -RZ, R16.H1_H1 ;  /* 0x30000010ff197230 */ /* 0x000fe20000004100 */
[----:B------:R-:W-:Y:S01]  /*0eb0*/  FADD.FTZ R116, R27, R34 ;  /* 0x000000221b747221 */ /* 0x000fe20000010000 */
[----:B------:R-:W-:Y:S01]  /*0ec0*/  HADD2.F32 R17, -RZ, R17.H1_H1 ;  /* 0x30000011ff117230 */ /* 0x000fe20000004100 */
[----:B------:R-:W-:Y:S01]  /*0ed0*/  FFMA.FTZ R20, R83, R22, R20 ;  /* 0x0000001653147223 */ /* 0x000fe20000010014 */
[----:B------:R-:W-:Y:S01]  /*0ee0*/  HADD2.F32 R36, -RZ, R7.H1_H1 ;  /* 0x30000007ff247230 */ /* 0x000fe20000004100 */
[--C-:B------:R-:W-:Y:S01]  /*0ef0*/  FADD.FTZ R120, R21, R34.reuse ;  /* 0x0000002215787221 */ /* 0x100fe20000010000 */
[----:B------:R-:W-:Y:S01]  /*0f00*/  HADD2.F32 R23, -RZ, R12.H0_H0 ;  /* 0x2000000cff177230 */ /* 0x000fe20000004100 */
[----:B------:R-:W-:-:S02]  /*0f10*/  FADD.FTZ R118, R25, R34 ;  /* 0x0000002219767221 */ /* 0x000fc40000010000 */
[----:B------:R-:W-:Y:S02]  /*0f20*/  FFMA.FTZ R36, R85, R36, R20 ;  /* 0x0000002455247223 */ /* 0x000fe40000010014 */
        /* <DEDUP_REMOVED lines=23> */
[----:B------:R-:W-:Y:S05]  /*10a0*/  BRA `(.L_x_5899) ;  /* 0x000030a000007947 */ /* 0x000fea0003800000 */
.L_x_5898:
        /* <DEDUP_REMOVED lines=18> */
[----:B------:R-:W-:-:S02]  /*11d0*/  HFMA2.MMA R91, -RZ, RZ, 0, 0 ;  /* 0x00000000ff5b7435 */ /* 0x000fc400000001ff */
.L_x_5936:
        /* <DEDUP_REMOVED lines=12> */
[----:B------:R-:W-:Y:S02]  /*12a0*/  LEA R14, P0, R12, c[0x0][0x220], 0x2 ;  /* 0x000088000c0e7a11 */ /* 0x000fe400078010ff */
[----:B------:R-:W-:Y:S02]  /*12b0*/  LEA R18, P1, R16, R41, 0x1 ;  /* 0x0000002910127211 */ /* 0x000fe400078208ff */
[----:B------:R-:W-:Y:S02]  /*12c0*/  LEA.HI.X R15, R12, c[0x0][0x224], R15, 0x2, P0 ;  /* 0x000089000c0f7a11 */ /* 0x000fe400000f140f */
[----:B------:R-:W-:-:S03]  /*12d0*/  IADD3 R13, R17, R19, RZ ;  /* 0x00000013110d7210 */ /* 0x000fc60007ffe0ff */
[----:B--2---:R0:W2:Y:S01]  /*12e0*/  LDG.E R54, [R14.64] ;  /* 0x000000040e367981 */ /* 0x0040a2000c1e1900 */
[----:B------:R-:W-:-:S05]  /*12f0*/  LEA.HI.X R19, R16, R48, R13, 0x1, P1 ;  /* 0x0000003010137211 */ /* 0x000fca00008f0c0d */
[----:B------:R-:W-:-:S05]  /*1300*/  IMAD.WIDE R12, R51, 0x10, R18 ;  /* 0x00000010330c7825 */ /* 0x000fca00078e0212 */
[----:B-1----:R1:W3:Y:S04]  /*1310*/  LDG.E.128 R20, [R12.64] ;  /* 0x000000040c147981 */ /* 0x0022e8000c1e1d00 */
[----:B------:R1:W4:Y:S01]  /*1320*/  LDG.E.128 R24, [R12.64+0x200] ;  /* 0x000200040c187981 */ /* 0x000322000c1e1d00 */
[----:B------:R-:W-:Y:S02]  /*1330*/  IMAD R19, R33, c[0x0][0x198], RZ ;  /* 0x0000660021137a24 */ /* 0x000fe400078e02ff */
[----:B------:R-:W-:Y:S01]  /*1340*/  IMAD.WIDE.U32 R16, R0, c[0x0][0x198], RZ ;  /* 0x0000660000107a25 */ /* 0x000fe200078e00ff */
[----:B------:R-:W-:-:S03]  /*1350*/  IADD3 R18, R49, -0x1, RZ ;  /* 0xffffffff31127810 */ /* 0x000fc60007ffe0ff */
[----:B------:R-:W-:Y:S01]  /*1360*/  IMAD R19, R0, c[0x0][0x19c], R19 ;  /* 0x0000670000137a24 */ /* 0x000fe200078e0213 */
[----:B------:R-:W-:Y:S01]  /*1370*/  LOP3.LUT P0, RZ, R39, 0x1f, RZ, 0xc0, !PT ;  /* 0x0000001f27ff7812 */ /* 0x000fe2000780c0ff */
[----:B------:R-:W-:Y:S01]  /*1380*/  IMAD R122, R123, c[0x0][0x1a0], RZ ;  /* 0x000068007b7a7a24 */ /* 0x000fe200078e02ff */
[----:B------:R-:W-:Y:S02]  /*1390*/  ISETP.NE.AND P2, PT, R39, RZ, PT ;  /* 0x000000ff2700720c */ /* 0x000fe40003f45270 */
[----:B------:R-:W-:Y:S02]  /*13a0*/  IADD3 R17, R17, R19, RZ ;  /* 0x0000001311117210 */ /* 0x000fe40007ffe0ff */
[----:B0-----:R-:W-:Y:S02]  /*13b0*/  LEA.HI R14, R18, R18, RZ, 0x1 ;  /* 0x00000012120e7211 */ /* 0x001fe400078f08ff */
[----:B------:R-:W-:Y:S01]  /*13c0*/  ISETP.LT.OR P1, PT, R49, 0x2, P0 ;  /* 0x000000023100780c */ /* 0x000fe20000721670 */
[C---:B------:R-:W-:Y:S01]  /*13d0*/  IMAD R19, R89.reuse, c[0x0][0x1a4], R122 ;  /* 0x0000690059137a24 */ /* 0x040fe200078e027a */
[----:B------:R-:W-:Y:S01]  /*13e0*/  LOP3.LUT R15, R14, 0xfffffe, RZ, 0xc0, !PT ;  /* 0x00fffffe0e0f7812 */ /* 0x000fe200078ec0ff */
[----:B-1----:R-:W-:-:S03]  /*13f0*/  IMAD.WIDE.U32 R12, R89, c[0x0][0x1a0], R16 ;  /* 0x00006800590c7a25 */ /* 0x002fc600078e0010 */
[----:B------:R-:W-:Y:S02]  /*1400*/  IADD3 R18, R18, -R15, RZ ;  /* 0x8000000f12127210 */ /* 0x000fe40007ffe0ff */
[----:B------:R-:W-:Y:S02]  /*1410*/  IADD3 R17, R13, R19, RZ ;  /* 0x000000130d117210 */ /* 0x000fe40007ffe0ff */
[----:B------:R-:W-:Y:S02]  /*1420*/  LEA R124, P3, R12, c[0x0][0x228], 0x2 ;  /* 0x00008a000c7c7a11 */ /* 0x000fe400078610ff */
[----:B------:R-:W-:Y:S02]  /*1430*/  IADD3 R13, R39, 0x200, RZ ;  /* 0x00000200270d7810 */ /* 0x000fe40007ffe0ff */
[----:B------:R-:W-:Y:S02]  /*1440*/  @!P2 LEA R13, R18, R89, 0x8 ;  /* 0x00000059120da211 */ /* 0x000fe400078e40ff */
[----:B------:R-:W-:-:S02]  /*1450*/  LEA.HI.X R125, R12, c[0x0][0x22c], R17, 0x2, P3 ;  /* 0x00008b000c7d7a11 */ /* 0x000fc400018f1411 */
[----:B------:R-:W-:Y:S02]  /*1460*/  @!P1 IADD3 R12, R49, -0x2, RZ ;  /* 0xfffffffe310c9810 */ /* 0x000fe40007ffe0ff */
[----:B------:R-:W-:Y:S01]  /*1470*/  SHF.L.U32 R132, R13, 0x2, RZ ;  /* 0x000000020d847819 */ /* 0x000fe200000006ff */
[----:B------:R0:W5:Y:S02]  /*1480*/  LDG.E R122, [R124.64] ;  /* 0x000000047c7a7981 */ /* 0x000164000c1e1900 */
[----:B------:R-:W-:Y:S01]  /*1490*/  @!P1 IMAD R131, R12, c[0x0][0x16c], R89 ;  /* 0x00005b000c839a24 */ /* 0x000fe200078e0259 */
[----:B------:R-:W-:-:S03]  /*14a0*/  MOV R146, RZ ;  /* 0x000000ff00927202 */ /* 0x000fc60000000f00 */
[----:B------:R-:W-:Y:S01]  /*14b0*/  @!P1 IMAD.WIDE R130, R131, 0x8, R30 ;  /* 0x0000000883829825 */ /* 0x000fe200078e021e */
[--C-:B0-----:R-:W-:Y:S02]  /*14c0*/  HADD2.F32 R125, -RZ, R10.reuse.H0_H0 ;  /* 0x2000000aff7d7230 */ /* 0x101fe40000004100 */
[----:B------:R-:W-:-:S03]  /*14d0*/  HADD2.F32 R127, -RZ, R10.H1_H1 ;  /* 0x3000000aff7f7230 */ /* 0x000fc60000004100 */
[----:B------:R-:W-:Y:S01]  /*14e0*/  FMUL.FTZ R167, R112, R125 ;  /* 0x0000007d70a77220 */ /* 0x000fe20000410000 */
[----:B------:R-:W-:Y:S01]  /*14f0*/  HADD2.F32 R129, -RZ, R11.H0_H0 ;  /* 0x2000000bff817230 */ /* 0x000fe20000004100 */
        /* <DEDUP_REMOVED lines=14> */
[----:B------:R-:W-:Y:S01]  /*15e0*/  BSSY B0, `(.L_x_5900) ;  /* 0x0000060000007945 */ /* 0x000fe20003800000 */
[----:B--2---:R-:W-:-:S04]  /*15f0*/  FMUL.FTZ R145, R54, 1.4426950216293334961 ;  /* 0x3fb8aa3b36917820 */ /* 0x004fc80000410000 */
[----:B------:R-:W-:-:S06]  /*1600*/  FMUL.FTZ R155, R120, R145 ;  /* 0x00000091789b7220 */ /* 0x000fcc0000410000 */
[----:B------:R-:W0:Y:S01]  /*1610*/  MUFU.EX2 R155, R155 ;  /* 0x0000009b009b7308 */ /* 0x000e220000000800 */
[----:B---3--:R1:W-:Y:S01]  /*1620*/  STS.128 [R40.X16], R20 ;  /* 0x0000001428007388 */ /* 0x0083e2000000cc00 */
[----:B------:R-:W-:-:S03]  /*1630*/  FMUL.FTZ R128, R118, R145 ;  /* 0x0000009176807220 */ /* 0x000fc60000410000 */
[----:B----4-:R2:W-:Y:S01]  /*1640*/  STS.128 [R40.X16+0x200], R24 ;  /* 0x0002001828007388 */ /* 0x0105e2000000cc00 */
[----:B------:R-:W-:-:S06]  /*1650*/  NOP ;  /* 0x0000000000007918 */ /* 0x000fcc0000000000 */
[----:B------:R-:W3:Y:S01]  /*1660*/  LDS.128 R12, [R53] ;  /* 0x00000000350c7984 */ /* 0x000ee20000000c00 */
[----:B------:R-:W-:-:S03]  /*1670*/  FMUL.FTZ R126, R116, R145 ;  /* 0x00000091747e7220 */ /* 0x000fc60000410000 */
[----:B------:R-:W4:Y:S04]  /*1680*/  LDS.128 R16, [R53+0x10] ;  /* 0x0000100035107984 */ /* 0x000f280000000c00 */
[----:B0-----:R0:W-:Y:S01]  /*1690*/  STS [R132+0xea8], R155 ;  /* 0x000ea89b84007388 */ /* 0x0011e20000000800 */
[----:B------:R-:W0:Y:S03]  /*16a0*/  MUFU.EX2 R128, R128 ;  /* 0x0000008000807308 */ /* 0x000e260000000800 */
[----:B------:R-:W-:Y:S01]  /*16b0*/  BAR.SYNC.DEFER_BLOCKING 0x0 ;  /* 0x0000000000007b1d */ /* 0x000fe20000010000 */
[-C--:B------:R-:W-:Y:S01]  /*16c0*/  FMUL.FTZ R124, R114, R145.reuse ;  /* 0x00000091727c7220 */ /* 0x080fe20000410000 */
[----:B-1----:R-:W-:Y:S01]  /*16d0*/  HADD2.F32 R21, -RZ, R8.H0_H0 ;  /* 0x20000008ff157230 */ /* 0x002fe20000004100 */
[----:B--2---:R-:W-:-:S03]  /*16e0*/  FMUL.FTZ R26, R112, R145 ;  /* 0x00000091701a7220 */ /* 0x004fc60000410000 */
[----:B------:R-:W1:Y:S01]  /*16f0*/  MUFU.EX2 R126, R126 ;  /* 0x0000007e007e7308 */ /* 0x000e620000000800 */
[----:B------:R-:W-:Y:S01]  /*1700*/  HADD2.F32 R23, -RZ, R8.H1_H1 ;  /* 0x30000008ff177230 */ /* 0x000fe20000004100 */
[----:B------:R-:W-:Y:S01]  /*1710*/  FMUL.FTZ R24, R110, R145 ;  /* 0x000000916e187220 */ /* 0x000fe20000410000 */
[----:B------:R-:W-:Y:S01]  /*1720*/  HADD2.F32 R25, -RZ, R9.H0_H0 ;  /* 0x20000009ff197230 */ /* 0x000fe20000004100 */
[----:B------:R-:W-:-:S04]  /*1730*/  FMUL.FTZ R148, R120, R21 ;  /* 0x0000001578947220 */ /* 0x000fc80000410000 */
[----:B------:R-:W2:Y:S01]  /*1740*/  MUFU.EX2 R124, R124 ;  /* 0x0000007c007c7308 */ /* 0x000ea20000000800 */
[----:B------:R-:W-:Y:S01]  /*1750*/  FMUL.FTZ R177, R118, R23 ;  /* 0x0000001776b17220 */ /* 0x000fe20000410000 */
[----:B------:R-:W-:Y:S01]  /*1760*/  HADD2.F32 R27, -RZ, R9.H1_H1 ;  /* 0x30000009ff1b7230 */ /* 0x000fe20000004100 */
[----:B------:R-:W-:-:S05]  /*1770*/  FMUL.FTZ R22, R108, R145 ;  /* 0x000000916c167220 */ /* 0x000fca0000410000 */
[----:B------:R-:W2:Y:S01]  /*1780*/  MUFU.EX2 R26, R26 ;  /* 0x0000001a001a7308 */ /* 0x000ea20000000800 */
[----:B------:R-:W-:Y:S01]  /*1790*/  FMUL.FTZ R161, R116, R25 ;  /* 0x0000001974a17220 */ /* 0x000fe20000410000 */
[----:B------:R1:W5:Y:S01]  /*17a0*/  @!P1 LDG.E R146, [R130.64+0x4] ;  /* 0x0000040482929981 */ /* 0x000362000c1e1900 */
[----:B0-----:R-:W-:Y:S02]  /*17b0*/  FFMA.FTZ R138, R128, R148, R177 ;  /* 0x00000094808a7223 */ /* 0x001fe400000100b1 */
        /* <DEDUP_REMOVED lines=8> */
[----:B--2---:R-:W-:-:S03]  /*1840*/  FFMA.FTZ R140, R124, R138, R163 ;  /* 0x0000008a7c8c7223 */ /* 0x004fc600000100a3 */
[----:B------:R-:W2:Y:S01]  /*1850*/  MUFU.EX2 R20, R20 ;  /* 0x0000001400147308 */ /* 0x000ea20000000800 */
[----:B------:R-:W-:Y:S02]  /*1860*/  FMUL.FTZ R132, R102, R145 ;  /* 0x0000009166847220 */ /* 0x000fe40000410000 */
[----:B------:R-:W-:Y:S02]  /*1870*/  FMUL.FTZ R147, R124, R147 ;  /* 0x000000937c937220 */ /* 0x000fe40000410000 */
[----:B------:R-:W-:-:S03]  /*1880*/  FFMA.FTZ R140, R26, R140, R167 ;  /* 0x0000008c1a8c7223 */ /* 0x000fc600000100a7 */
[----:B------:R-:W2:Y:S01]  /*1890*/  MUFU.EX2 R130, R130 ;  /* 0x0000008200827308 */ /* 0x000ea20000000800 */
[----:B------:R-:W-:Y:S01]  /*18a0*/  FMUL.FTZ R134, R100, R145 ;  /* 0x0000009164867220 */ /* 0x000fe20000410000 */
[----:B------:R-:W-:Y:S01]  /*18b0*/  HADD2.F32 R131, -RZ, R11.H1_H1 ;  /* 0x3000000bff837230 */ /* 0x000fe20000004100 */
[----:B------:R-:W-:Y:S02]  /*18c0*/  FMUL.FTZ R147, R26, R147 ;  /* 0x000000931a937220 */ /* 0x000fe40000410000 */
[----:B0-----:R-:W-:-:S03]  /*18d0*/  FFMA.FTZ R142, R24, R140, R179 ;  /* 0x0000008c188e7223 */ /* 0x001fc600000100b3 */
[----:B------:R-:W0:Y:S01]  /*18e0*/  MUFU.EX2 R132, R132 ;  /* 0x0000008400847308 */ /* 0x000e220000000800 */
[----:B------:R-:W-:Y:S02]  /*18f0*/  FMUL.FTZ R136, R98, R145 ;  /* 0x0000009162887220 */ /* 0x000fe40000410000 */
[----:B------:R-:W-:Y:S02]  /*1900*/  FMUL.FTZ R147, R24, R147 ;  /* 0x0000009318937220 */ /* 0x000fe40000410000 */
[----:B------:R-:W-:Y:S02]  /*1910*/  FMUL.FTZ R175, R106, R131 ;  /* 0x000000836aaf7220 */ /* 0x000fe40000410000 */
[----:B-1----:R-:W-:Y:S01]  /*1920*/  FFMA.FTZ R142, R22, R142, R173 ;  /* 0x0000008e168e7223 */ /* 0x002fe200000100ad */
[----:B------:R-:W1:Y:S01]  /*1930*/  MUFU.EX2 R134, R134 ;  /* 0x0000008600867308 */ /* 0x000e620000000800 */
[----:B------:R-:W-:Y:S02]  /*1940*/  FMUL.FTZ R138, R96, R145 ;  /* 0x00000091608a7220 */ /* 0x000fe40000410000 */
[----:B------:R-:W-:-:S02]  /*1950*/  FMUL.FTZ R147, R22, R147 ;  /* 0x0000009316937220 */ /* 0x000fc40000410000 */
[----:B--2---:R-:W-:-:S03]  /*1960*/  FFMA.FTZ R142, R20, R142, R175 ;  /* 0x0000008e148e7223 */ /* 0x004fc600000100af */
[----:B------:R-:W2:Y:S01]  /*1970*/  MUFU.EX2 R136, R136 ;  /* 0x0000008800887308 */ /* 0x000ea20000000800 */
[----:B------:R-:W-:Y:S02]  /*1980*/  FMUL.FTZ R140, R94, R145 ;  /* 0x000000915e8c7220 */ /* 0x000fe40000410000 */
[----:B------:R-:W-:Y:S02]  /*1990*/  FMUL.FTZ R147, R20, R147 ;  /* 0x0000009314937220 */ /* 0x000fe40000410000 */
[----:B------:R-:W-:-:S03]  /*19a0*/  FFMA.FTZ R142, R130, R142, R169 ;  /* 0x0000008e828e7223 */ /* 0x000fc600000100a9 */
[----:B------:R-:W2:Y:S01]  /*19b0*/  MUFU.EX2 R138, R138 ;  /* 0x0000008a008a7308 */ /* 0x000ea20000000800 */
        /* <DEDUP_REMOVED lines=8> */
[----:B------:R-:W-:Y:S02]  /*1a40*/  FMUL.FTZ R147, R134, R147 ;  /* 0x0000009386937220 */ /* 0x000fe40000410000 */
[C---:B--2---:R-:W-:Y:S01]  /*1a50*/  FFMA.FTZ R142, R136.reuse, R142, R157 ;  /* 0x0000008e888e7223 */ /* 0x044fe2000001009d */
[----:B------:R-:W-:Y:S01]  /*1a60*/  HADD2.F32 R145, -RZ, R7.H0_H0 ;  /* 0x20000007ff917230 */ /* 0x000fe20000004100 */
[----:B------:R-:W-:-:S03]  /*1a70*/  FMUL.FTZ R147, R136, R147 ;  /* 0x0000009388937220 */ /* 0x000fc60000410000 */
[----:B------:R-:W2:Y:S01]  /*1a80*/  MUFU.EX2 R149, R149 ;  /* 0x0000009500957308 */ /* 0x000ea20000000800 */
[C---:B------:R-:W-:Y:S01]  /*1a90*/  FFMA.FTZ R142, R138.reuse, R142, R165 ;  /* 0x0000008e8a8e7223 */ /* 0x040fe200000100a5 */
[----:B------:R-:W-:Y:S01]  /*1aa0*/  ISETP.NE.AND P1, PT, R39, 0x1f, PT ;  /* 0x0000001f2700780c */ /* 0x000fe20003f25270 */
[----:B------:R-:W-:Y:S01]  /*1ab0*/  FMUL.FTZ R181, R138, R147 ;  /* 0x000000938ab57220 */ /* 0x000fe20000410000 */
[----:B------:R-:W-:Y:S01]  /*1ac0*/  HADD2.F32 R147, -RZ, R7.H1_H1 ;  /* 0x30000007ff937230 */ /* 0x000fe20000004100 */
[----:B------:R-:W-:Y:S02]  /*1ad0*/  FMUL.FTZ R151, R92, R145 ;  /* 0x000000915c977220 */ /* 0x000fe40000410000 */
[----:B0-----:R-:W-:Y:S02]  /*1ae0*/  FFMA.FTZ R150, R140, R142, R153 ;  /* 0x0000008e8c967223 */ /* 0x001fe40000010099 */
[----:B------:R-:W-:Y:S02]  /*1af0*/  FMUL.FTZ R142, R90, R147 ;  /* 0x000000935a8e7220 */ /* 0x000fe40000410000 */
[----:B-1----:R-:W-:-:S04]  /*1b00*/  FFMA.FTZ R150, R144, R150, R151 ;  /* 0x0000009690967223 */ /* 0x002fc80000010097 */
[----:B--2---:R-:W-:Y:S02]  /*1b10*/  FFMA.FTZ R233, R149, R150, R142 ;  /* 0x0000009695e97223 */ /* 0x004fe4000001008e */
[----:B------:R0:W1:Y:S01]  /*1b20*/  @P1 LDS R150, [R39.X4+0x16ac] ;  /* 0x0016ac0027961984 */ /* 0x0000620000004800 */
[----:B------:R-:W-:-:S04]  /*1b30*/  FMUL.FTZ R181, R140, R181 ;  /* 0x000000b58cb57220 */ /* 0x000fc80000410000 */
[----:B------:R-:W-:-:S04]  /*1b40*/  FMUL.FTZ R152, R144, R181 ;  /* 0x000000b590987220 */ /* 0x000fc80000410000 */
[----:B------:R-:W-:Y:S01]  /*1b50*/  FMUL.FTZ R152, R149, R152 ;  /* 0x0000009895987220 */ /* 0x000fe20000410000 */
[----:B------:R-:W-:Y:S05]  /*1b60*/  @P1 BRA `(.L_x_5901) ;  /* 0x0000007000001947 */ /* 0x000fea0003800000 */
[----:B0--34-:R-:W-:-:S13]  /*1b70*/  ISETP.NE.AND P3, PT, R49, c[0x0][0x174], PT ;  /* 0x00005d0031007a0c */ /* 0x019fda0003f65270 */
[----:B-1----:R-:W-:-:S04]  /*1b80*/  @P3 LEA.HI R150, R49, R49, RZ, 0x1 ;  /* 0x0000003131963211 */ /* 0x002fc800078f08ff */
[----:B------:R-:W-:-:S04]  /*1b90*/  @P3 LOP3.LUT R150, R150, 0xfffffe, RZ, 0xc0, !PT ;  /* 0x00fffffe96963812 */ /* 0x000fc800078ec0ff */
[----:B------:R-:W-:Y:S02]  /*1ba0*/  @P3 IADD3 R158, -R150, R49, RZ ;  /* 0x00000031969e3210 */ /* 0x000fe40007ffe1ff */
[----:B------:R-:W-:Y:S02]  /*1bb0*/  MOV R150, 0x3f800000 ;  /* 0x3f80000000967802 */ /* 0x000fe40000000f00 */
[----:B------:R-:W-:-:S05]  /*1bc0*/  @P3 LEA R158, R158, R89, 0x8 ;  /* 0x000000599e9e3211 */ /* 0x000fca00078e40ff */
[----:B------:R0:W1:Y:S02]  /*1bd0*/  @P3 LDS R150, [R158.X4+0xea8] ;  /* 0x000ea8009e963984 */ /* 0x0000640000004800 */
.L_x_5901:
[----:B0--34-:R-:W-:Y:S05]  /*1be0*/  BSYNC B0 ;  /* 0x0000000000007941 */ /* 0x019fea0003800000 */
.L_x_5900:
[----:B------:R-:W0:Y:S01]  /*1bf0*/  SHFL.UP PT, R158, R233, 0x1, RZ ;  /* 0x04200000e99e7989 */ /* 0x000e2200000e00ff */
[----:B------:R-:W-:Y:S01]  /*1c00*/  ISETP.GE.AND P3, PT, R40, 0x1, PT ;  /* 0x000000012800780c */ /* 0x000fe20003f66270 */
[--C-:B------:R-:W-:Y:S01]  /*1c10*/  HADD2.F32 R231, -RZ, R14.reuse.H0_H0 ;  /* 0x2000000effe77230 */ /* 0x100fe20000004100 */
[----:B------:R-:W-:Y:S01]  /*1c20*/  LOP3.LUT R160, R39, 0x1f, RZ, 0xc0, !PT ;  /* 0x0000001f27a07812 */ /* 0x000fe200078ec0ff */
[----:B------:R-:W2:Y:S01]  /*1c30*/  SHFL.UP PT, R181, R152, 0x1, RZ ;  /* 0x0420000098b57989 */ /* 0x000ea200000e00ff */
[----:B------:R-:W-:Y:S01]  /*1c40*/  HADD2.F32 R229, -RZ, R14.H1_H1 ;  /* 0x3000000effe57230 */ /* 0x000fe20000004100 */
[----:B------:R-:W-:Y:S01]  /*1c50*/  ISETP.GE.OR P0, PT, R49, c[0x0][0x174], P0 ;  /* 0x00005d0031007a0c */ /* 0x000fe20000706670 */
[--C-:B------:R-:W-:Y:S01]  /*1c60*/  HADD2.F32 R215, -RZ, R18.reuse.H0_H0 ;  /* 0x20000012ffd77230 */ /* 0x100fe20000004100 */
[----:B------:R-:W-:Y:S01]  /*1c70*/  ISETP.NE.AND P4, PT, R160, 0x1f, PT ;  /* 0x0000001fa000780c */ /* 0x000fe20003f85270 */
[----:B------:R-:W-:Y:S01]  /*1c80*/  HADD2.F32 R207, -RZ, R18.H1_H1 ;  /* 0x30000012ffcf7230 */ /* 0x000fe20000004100 */
[----:B------:R-:W-:Y:S01]  /*1c90*/  ISETP.NE.AND P5, PT, R39, RZ, PT ;  /* 0x000000ff2700720c */ /* 0x000fe20003fa5270 */
[--C-:B------:R-:W-:Y:S01]  /*1ca0*/  HADD2.F32 R227, -RZ, R15.reuse.H0_H0 ;  /* 0x2000000fffe37230 */ /* 0x100fe20000004100 */
[----:B------:R-:W-:Y:S01]  /*1cb0*/  BSSY B0, `(.L_x_5902) ;  /* 0x0000154000007945 */ /* 0x000fe20003800000 */
[----:B------:R-:W-:Y:S01]  /*1cc0*/  HADD2.F32 R225, -RZ, R15.H1_H1 ;  /* 0x3000000fffe17230 */ /* 0x000fe20000004100 */
[----:B-1----:R-:W-:Y:S01]  /*1cd0*/  FMUL.FTZ R15, R149, R150 ;  /* 0x00000096950f7220 */ /* 0x002fe20000410000 */
[----:B------:R-:W-:-:S02]  /*1ce0*/  HADD2.F32 R235, -RZ, R13.H0_H0 ;  /* 0x2000000dffeb7230 */ /* 0x000fc40000004100 */
[----:B------:R-:W-:Y:S01]  /*1cf0*/  HADD2.F32 R237, -RZ, R13.H1_H1 ;  /* 0x3000000dffed7230 */ /* 0x000fe20000004100 */
[----:B------:R-:W-:Y:S01]  /*1d00*/  FMUL.FTZ R15, R144, R15 ;  /* 0x0000000f900f7220 */ /* 0x000fe20000410000 */
[--C-:B------:R-:W-:Y:S02]  /*1d10*/  HADD2.F32 R223, -RZ, R16.reuse.H0_H0 ;  /* 0x20000010ffdf7230 */ /* 0x100fe40000004100 */
[----:B------:R-:W-:Y:S01]  /*1d20*/  HADD2.F32 R221, -RZ, R16.H1_H1 ;  /* 0x30000010ffdd7230 */ /* 0x000fe20000004100 */
[----:B-----5:R-:W-:Y:S01]  /*1d30*/  FMUL.FTZ R16, R122, R215 ;  /* 0x000000d77a107220 */ /* 0x020fe20000410000 */
[--C-:B------:R-:W-:Y:S01]  /*1d40*/  HADD2.F32 R213, -RZ, R17.reuse.H1_H1 ;  /* 0x30000011ffd57230 */ /* 0x100fe20000004100 */
[C---:B0-----:R-:W-:Y:S01]  /*1d50*/  @P3 FFMA.FTZ R233, R152.reuse, R158, R233 ;  /* 0x0000009e98e93223 */ /* 0x041fe200000100e9 */
[----:B------:R-:W-:Y:S01]  /*1d60*/  HADD2.F32 R219, -RZ, R17.H0_H0 ;  /* 0x20000011ffdb7230 */ /* 0x000fe20000004100 */
[----:B------:R-:W-:Y:S01]  /*1d70*/  FMUL.FTZ R209, R79, R16 ;  /* 0x000000104fd17220 */ /* 0x000fe20000410000 */
[--C-:B------:R-:W-:Y:S01]  /*1d80*/  HADD2.F32 R241, -RZ, R12.reuse.H0_H0 ;  /* 0x2000000cfff17230 */ /* 0x100fe20000004100 */
[----:B--2---:R-:W-:Y:S01]  /*1d90*/  @P3 FMUL.FTZ R152, R152, R181 ;  /* 0x000000b598983220 */ /* 0x004fe20000410000 */
[----:B------:R-:W0:Y:S01]  /*1da0*/  SHFL.UP PT, R158, R233, 0x2, RZ ;  /* 0x04400000e99e7989 */ /* 0x000e2200000e00ff */
[----:B------:R-:W-:Y:S01]  /*1db0*/  ISETP.GE.AND P3, PT, R40, 0x2, PT ;  /* 0x000000022800780c */ /* 0x000fe20003f66270 */
[--C-:B------:R-:W-:Y:S01]  /*1dc0*/  HADD2.F32 R181, -RZ, R19.reuse.H0_H0 ;  /* 0x20000013ffb57230 */ /* 0x100fe20000004100 */
[----:B------:R-:W-:Y:S01]  /*1dd0*/  FMUL.FTZ R15, R140, R15 ;  /* 0x0000000f8c0f7220 */ /* 0x000fe20000410000 */
[----:B------:R-:W-:Y:S01]  /*1de0*/  HADD2.F32 R19, -RZ, R19.H1_H1 ;  /* 0x30000013ff137230 */ /* 0x000fe20000004100 */
[C---:B------:R-:W-:Y:S01]  /*1df0*/  FMUL.FTZ R16, R122.reuse, R219 ;  /* 0x000000db7a107220 */ /* 0x040fe20000410000 */
[----:B------:R-:W1:Y:S01]  /*1e00*/  SHFL.UP PT, R183, R152, 0x2, RZ ;  /* 0x0440000098b77989 */ /* 0x000e6200000e00ff */
[C---:B------:R-:W-:Y:S01]  /*1e10*/  FMUL.FTZ R18, R122.reuse, R181 ;  /* 0x000000b57a127220 */ /* 0x040fe20000410000 */
[----:B------:R-:W-:Y:S01]  /*1e20*/  HADD2.F32 R239, -RZ, R12.H1_H1 ;  /* 0x3000000cffef7230 */ /* 0x000fe20000004100 */
        /* <DEDUP_REMOVED lines=8> */
[----:B0-----:R-:W-:Y:S02]  /*1eb0*/  @P3 FFMA.FTZ R233, R152, R158, R233 ;  /* 0x0000009e98e93223 */ /* 0x001fe400000100e9 */
[----:B------:R-:W-:Y:S02]  /*1ec0*/  FMUL.FTZ R158, R122, R207 ;  /* 0x000000cf7a9e7220 */ /* 0x000fe40000410000 */
[----:B------:R-:W-:Y:S02]  /*1ed0*/  FMUL.FTZ R15, R134, R15 ;  /* 0x0000000f860f7220 */ /* 0x000fe40000410000 */
[----:B------:R-:W-:Y:S02]  /*1ee0*/  FMUL.FTZ R211, R81, R158 ;  /* 0x0000009e51d37220 */ /* 0x000fe40000410000 */
        /* <DEDUP_REMOVED lines=15> */
[C---:B------:R-:W-:Y:S02]  /*1fe0*/  FMUL.FTZ R15, R130.reuse, R15 ;  /* 0x0000000f820f7220 */ /* 0x040fe40000410000 */
[----:B------:R-:W-:Y:S02]  /*1ff0*/  FMUL.FTZ R193, R67, R16 ;  /* 0x0000001043c17220 */ /* 0x000fe40000410000 */
[----:B------:R-:W-:Y:S02]  /*2000*/  FFMA.FTZ R13, R130, R13, R189 ;  /* 0x0000000d820d7223 */ /* 0x000fe400000100bd */
[----:B------:R-:W-:-:S02]  /*2010*/  FMUL.FTZ R158, R122, R229 ;  /* 0x000000e57a9e7220 */ /* 0x000fc40000410000 */
[----:B------:R-:W-:Y:S02]  /*2020*/  FMUL.FTZ R15, R20, R15 ;  /* 0x0000000f140f7220 */ /* 0x000fe40000410000 */
[----:B------:R-:W-:Y:S02]  /*2030*/  FMUL.FTZ R14, R122, R237 ;  /* 0x000000ed7a0e7220 */ /* 0x000fe40000410000 */
[----:B------:R-:W-:Y:S02]  /*2040*/  FFMA.FTZ R13, R20, R13, R193 ;  /* 0x0000000d140d7223 */ /* 0x000fe400000100c1 */
[----:B-1----:R-:W-:Y:S01]  /*2050*/  @P3 FMUL.FTZ R152, R152, R183 ;  /* 0x000000b798983220 */ /* 0x002fe20000410000 */
[----:B------:R-:W-:Y:S01]  /*2060*/  ISETP.GE.AND P3, PT, R40, 0x4, PT ;  /* 0x000000042800780c */ /* 0x000fe20003f66270 */
[----:B------:R-:W-:Y:S02]  /*2070*/  FMUL.FTZ R16, R122, R231 ;  /* 0x000000e77a107220 */ /* 0x000fe40000410000 */
[----:B------:R-:W-:-:S02]  /*2080*/  FMUL.FTZ R191, R65, R158 ;  /* 0x0000009e41bf7220 */ /* 0x000fc40000410000 */
[----:B------:R-:W-:Y:S02]  /*2090*/  FMUL.FTZ R183, R61, R14 ;  /* 0x0000000e3db77220 */ /* 0x000fe40000410000 */
[C---:B------:R-:W-:Y:S02]  /*20a0*/  FMUL.FTZ R17, R22.reuse, R15 ;  /* 0x0000000f16117220 */ /* 0x040fe40000410000 */
[----:B------:R-:W-:Y:S01]  /*20b0*/  FMUL.FTZ R203, R63, R16 ;  /* 0x000000103fcb7220 */ /* 0x000fe20000410000 */
[----:B------:R-:W0:Y:S01]  /*20c0*/  SHFL.UP PT, R15, R233, 0x4, RZ ;  /* 0x04800000e90f7989 */ /* 0x000e2200000e00ff */
[----:B------:R-:W-:Y:S02]  /*20d0*/  FFMA.FTZ R14, R22, R13, R191 ;  /* 0x0000000d160e7223 */ /* 0x000fe400000100bf */
[----:B------:R-:W-:Y:S01]  /*20e0*/  FMUL.FTZ R12, R122, R235 ;  /* 0x000000eb7a0c7220 */ /* 0x000fe20000410000 */
[----:B------:R-:W1:Y:S01]  /*20f0*/  SHFL.UP PT, R13, R152, 0x4, RZ ;  /* 0x04800000980d7989 */ /* 0x000e6200000e00ff */
[----:B------:R-:W-:-:S02]  /*2100*/  FFMA.FTZ R16, R24, R14, R203 ;  /* 0x0000000e18107223 */ /* 0x000fc400000100cb */
[----:B------:R-:W-:Y:S02]  /*2110*/  FMUL.FTZ R17, R24, R17 ;  /* 0x0000001118117220 */ /* 0x000fe40000410000 */
[----:B------:R-:W-:Y:S02]  /*2120*/  FMUL.FTZ R14, R122, R239 ;  /* 0x000000ef7a0e7220 */ /* 0x000fe40000410000 */
[----:B------:R-:W-:Y:S02]  /*2130*/  FMUL.FTZ R197, R59, R12 ;  /* 0x0000000c3bc57220 */ /* 0x000fe40000410000 */
[C---:B------:R-:W-:Y:S02]  /*2140*/  FFMA.FTZ R16, R26.reuse, R16, R183 ;  /* 0x000000101a107223 */ /* 0x040fe400000100b7 */
[----:B------:R-:W-:Y:S02]  /*2150*/  FMUL.FTZ R17, R26, R17 ;  /* 0x000000111a117220 */ /* 0x000fe40000410000 */
[----:B------:R-:W-:-:S02]  /*2160*/  FMUL.FTZ R12, R122, R241 ;  /* 0x000000f17a0c7220 */ /* 0x000fc40000410000 */
[----:B------:R-:W-:Y:S02]  /*2170*/  FMUL.FTZ R199, R57, R14 ;  /* 0x0000000e39c77220 */ /* 0x000fe40000410000 */
[C---:B------:R-:W-:Y:S02]  /*2180*/  FFMA.FTZ R16, R124.reuse, R16, R197 ;  /* 0x000000107c107223 */ /* 0x040fe400000100c5 */
[----:B------:R-:W-:Y:S02]  /*2190*/  FMUL.FTZ R17, R124, R17 ;  /* 0x000000117c117220 */ /* 0x000fe40000410000 */
[----:B------:R-:W-:Y:S02]  /*21a0*/  FMUL.FTZ R201, R55, R12 ;  /* 0x0000000c37c97220 */ /* 0x000fe40000410000 */
[C---:B------:R-:W-:Y:S02]  /*21b0*/  FFMA.FTZ R16, R126.reuse, R16, R199 ;  /* 0x000000107e107223 */ /* 0x040fe400000100c7 */
[----:B------:R-:W-:-:S02]  /*21c0*/  FMUL.FTZ R17, R126, R17 ;  /* 0x000000117e117220 */ /* 0x000fc40000410000 */
[C---:B------:R-:W-:Y:S02]  /*21d0*/  FFMA.FTZ R243, R128.reuse, R16, R201 ;  /* 0x0000001080f37223 */ /* 0x040fe400000100c9 */
[----:B------:R-:W-:Y:S02]  /*21e0*/  FMUL.FTZ R158, R128, R17 ;  /* 0x00000011809e7220 */ /* 0x000fe40000410000 */
[C---:B0-----:R-:W-:Y:S01]  /*21f0*/  @P3 FFMA.FTZ R233, R152.reuse, R15, R233 ;  /* 0x0000000f98e93223 */ /* 0x041fe200000100e9 */
[----:B------:R-:W0:Y:S01]  /*2200*/  SHFL.DOWN PT, R14, R243, 0x1, 0x1f ;  /* 0x08201f00f30e7f89 */ /* 0x000e2200000e0000 */
[----:B-1----:R-:W-:Y:S01]  /*2210*/  @P3 FMUL.FTZ R152, R152, R13 ;  /* 0x0000000d98983220 */ /* 0x002fe20000410000 */
[----:B------:R-:W-:Y:S02]  /*2220*/  ISETP.GE.AND P3, PT, R40, 0x8, PT ;  /* 0x000000082800780c */ /* 0x000fe40003f66270 */
[----:B------:R-:W1:Y:S04]  /*2230*/  SHFL.DOWN PT, R15, R158, 0x1, 0x1f ;  /* 0x08201f009e0f7f89 */ /* 0x000e6800000e0000 */
[----:B------:R-:W2:Y:S04]  /*2240*/  SHFL.UP PT, R12, R233, 0x8, RZ ;  /* 0x05000000e90c7989 */ /* 0x000ea800000e00ff */
[----:B------:R-:W3:Y:S01]  /*2250*/  SHFL.UP PT, R13, R152, 0x8, RZ ;  /* 0x05000000980d7989 */ /* 0x000ee200000e00ff */
[----:B0-----:R-:W-:-:S02]  /*2260*/  @P4 FFMA.FTZ R243, R158, R14, R243 ;  /* 0x0000000e9ef34223 */ /* 0x001fc400000100f3 */
[----:B-1----:R-:W-:-:S03]  /*2270*/  @P4 FMUL.FTZ R158, R158, R15 ;  /* 0x0000000f9e9e4220 */ /* 0x002fc60000410000 */
[----:B------:R-:W0:Y:S01]  /*2280*/  SHFL.DOWN PT, R14, R243, 0x2, 0x1f ;  /* 0x08401f00f30e7f89 */ /* 0x000e2200000e0000 */
[----:B------:R-:W-:Y:S01]  /*2290*/  ISETP.GE.U32.AND P4, PT, R160, 0x1e, PT ;  /* 0x0000001ea000780c */ /* 0x000fe20003f86070 */
[C---:B--2---:R-:W-:Y:S02]  /*22a0*/  @P3 FFMA.FTZ R233, R152.reuse, R12, R233 ;  /* 0x0000000c98e93223 */ /* 0x044fe400000100e9 */
[----:B------:R-:W1:Y:S01]  /*22b0*/  SHFL.DOWN PT, R15, R158, 0x2, 0x1f ;  /* 0x08401f009e0f7f89 */ /* 0x000e6200000e0000 */
[----:B---3--:R-:W-:-:S03]  /*22c0*/  @P3 FMUL.FTZ R152, R152, R13 ;  /* 0x0000000d98983220 */ /* 0x008fc60000410000 */
[----:B------:R-:W2:Y:S01]  /*22d0*/  SHFL.UP PT, R12, R233, 0x10, RZ ;  /* 0x06000000e90c7989 */ /* 0x000ea200000e00ff */
[----:B------:R-:W-:-:S03]  /*22e0*/  ISETP.GE.AND P3, PT, R40, 0x10, PT ;  /* 0x000000102800780c */ /* 0x000fc60003f66270 */
[----:B------:R-:W3:Y:S02]  /*22f0*/  SHFL.UP PT, R13, R152, 0x10, RZ ;  /* 0x06000000980d7989 */ /* 0x000ee400000e00ff */
[C---:B0-----:R-:W-:Y:S02]  /*2300*/  @!P4 FFMA.FTZ R243, R158.reuse, R14, R243 ;  /* 0x0000000e9ef3c223 */ /* 0x041fe400000100f3 */
[----:B-1----:R-:W-:-:S03]  /*2310*/  @!P4 FMUL.FTZ R158, R158, R15 ;  /* 0x0000000f9e9ec220 */ /* 0x002fc60000410000 */
[----:B------:R-:W0:Y:S03]  /*2320*/  SHFL.DOWN PT, R14, R243, 0x4, 0x1f ;  /* 0x08801f00f30e7f89 */ /* 0x000e2600000e0000 */
[C---:B--2---:R-:W-:Y:S02]  /*2330*/  @P3 FFMA.FTZ R233, R152.reuse, R12, R233 ;  /* 0x0000000c98e93223 */ /* 0x044fe400000100e9 */
[----:B------:R-:W-:Y:S01]  /*2340*/  SHFL.IDX PT, R12, R146, RZ, 0x1f ;  /* 0x00001fff920c7589 */ /* 0x000fe200000e0000 */
[----:B---3--:R-:W-:Y:S01]  /*2350*/  @P3 FMUL.FTZ R152, R152, R13 ;  /* 0x0000000d98983220 */ /* 0x008fe20000410000 */
[----:B------:R-:W-:Y:S02]  /*2360*/  ISETP.GE.U32.AND P3, PT, R160, 0x1c, PT ;  /* 0x0000001ca000780c */ /* 0x000fe40003f66070 */
[----:B------:R-:W1:Y:S04]  /*2370*/  SHFL.DOWN PT, R13, R158, 0x4, 0x1f ;  /* 0x08801f009e0d7f89 */ /* 0x000e6800000e0000 */
[----:B------:R-:W-:Y:S04]  /*2380*/  SHFL.UP PT, R233, R233, 0x1, RZ ;  /* 0x04200000e9e97989 */ /* 0x000fe800000e00ff */
[----:B------:R-:W2:Y:S03]  /*2390*/  SHFL.UP PT, R152, R152, 0x1, RZ ;  /* 0x0420000098987989 */ /* 0x000ea600000e00ff */
[----:B0-----:R-:W-:-:S05]  /*23a0*/  @!P3 FFMA.FTZ R243, R158, R14, R243 ;  /* 0x0000000e9ef3b223 */ /* 0x001fca00000100f3 */
[----:B------:R-:W0:Y:S01]  /*23b0*/  SHFL.DOWN PT, R14, R243, 0x8, 0x1f ;  /* 0x09001f00f30e7f89 */ /* 0x000e2200000e0000 */
[----:B-1----:R-:W-:Y:S01]  /*23c0*/  @!P3 FMUL.FTZ R158, R158, R13 ;  /* 0x0000000d9e9eb220 */ /* 0x002fe20000410000 */
[----:B------:R-:W-:-:S04]  /*23d0*/  HFMA2.MMA R13, -RZ, RZ, 0, 0 ;  /* 0x00000000ff0d7435 */ /* 0x000fc800000001ff */
[----:B------:R-:W1:Y:S01]  /*23e0*/  SHFL.DOWN PT, R15, R158, 0x8, 0x1f ;  /* 0x09001f009e0f7f89 */ /* 0x000e6200000e0000 */
[----:B--2---:R-:W-:Y:S01]  /*23f0*/  @P2 FFMA.FTZ R12, R152, R12, R233 ;  /* 0x0000000c980c2223 */ /* 0x004fe200000100e9 */
[----:B------:R-:W-:Y:S01]  /*2400*/  ISETP.GE.U32.AND P2, PT, R160, 0x18, PT ;  /* 0x00000018a000780c */ /* 0x000fe20003f46070 */
[----:B------:R-:W-:Y:S02]  /*2410*/  IMAD R152, R154, c[0x0][0x2b8], RZ ;  /* 0x0000ae009a987a24 */ /* 0x000fe400078e02ff */
[----:B------:R-:W-:Y:S01]  /*2420*/  FFMA.FTZ R148, R155, R12, R148 ;  /* 0x0000000c9b947223 */ /* 0x000fe20000010094 */
[----:B------:R-:W-:Y:S01]  /*2430*/  MOV R12, 0x3f800000 ;  /* 0x3f800000000c7802 */ /* 0x000fe20000000f00 */
[----:B------:R-:W-:Y:S02]  /*2440*/  IMAD R155, R35, c[0x0][0x2bc], R152 ;  /* 0x0000af00239b7a24 */ /* 0x000fe400078e0298 */
[-C--:B------:R-:W-:Y:S02]  /*2450*/  FMUL.FTZ R16, R241, R148.reuse ;  /* 0x00000094f1107220 */ /* 0x080fe40000410000 */
[----:B------:R-:W-:Y:S01]  /*2460*/  FFMA.FTZ R177, R128, R148, R177 ;  /* 0x0000009480b17223 */ /* 0x000fe200000100b1 */
[----:B------:R-:W-:Y:S01]  /*2470*/  @!P0 LDS.64 R12, [R89.X8+0x1728] ;  /* 0x00172800590c8984 */ /* 0x000fe20000008a00 */
[----:B------:R-:W-:Y:S01]  /*2480*/  FFMA.FTZ R16, R55, R16, RZ ;  /* 0x0000001037107223 */ /* 0x000fe200000100ff */
[----:B------:R-:W-:Y:S01]  /*2490*/  ISETP.GE.U32.AND P0, PT, R160, 0x10, PT ;  /* 0x00000010a000780c */ /* 0x000fe20003f06070 */
[-C--:B------:R-:W-:Y:S01]  /*24a0*/  FMUL.FTZ R239, R239, R177.reuse ;  /* 0x000000b1efef7220 */ /* 0x080fe20000410000 */
[----:B------:R-:W-:Y:S01]  /*24b0*/  SHF.L.U64.HI R160, R87, 0x2, R56 ;  /* 0x0000000257a07819 */ /* 0x000fe20000010238 */
[----:B------:R-:W-:-:S02]  /*24c0*/  FFMA.FTZ R161, R126, R177, R161 ;  /* 0x000000b17ea17223 */ /* 0x000fc400000100a1 */
[----:B------:R-:W-:Y:S02]  /*24d0*/  FFMA.FTZ R16, R57, R239, R16 ;  /* 0x000000ef39107223 */ /* 0x000fe40000010010 */
[-C--:B------:R-:W-:Y:S02]  /*24e0*/  FMUL.FTZ R235, R235, R161.reuse ;  /* 0x000000a1ebeb7220 */ /* 0x080fe40000410000 */
[----:B------:R-:W-:Y:S02]  /*24f0*/  FFMA.FTZ R163, R124, R161, R163 ;  /* 0x000000a17ca37223 */ /* 0x000fe400000100a3 */
[----:B------:R-:W-:Y:S02]  /*2500*/  FFMA.FTZ R16, R59, R235, R16 ;  /* 0x000000eb3b107223 */ /* 0x000fe40000010010 */
[----:B0-----:R-:W-:Y:S02]  /*2510*/  @!P2 FFMA.FTZ R243, R158, R14, R243 ;  /* 0x0000000e9ef3a223 */ /* 0x001fe400000100f3 */
[----:B------:R-:W-:-:S02]  /*2520*/  FMUL.FTZ R237, R237, R163 ;  /* 0x000000a3eded7220 */ /* 0x000fc40000410000 */
[----:B-1----:R-:W-:Y:S01]  /*2530*/  @!P2 FMUL.FTZ R158, R158, R15 ;  /* 0x0000000f9e9ea220 */ /* 0x002fe20000410000 */
[----:B------:R-:W-:Y:S01]  /*2540*/  HFMA2.MMA R15, -RZ, RZ, 0, 0 ;  /* 0x00000000ff0f7435 */ /* 0x000fe200000001ff */
[----:B------:R-:W-:Y:S02]  /*2550*/  FFMA.FTZ R14, R61, R237, R16 ;  /* 0x000000ed3d0e7223 */ /* 0x000fe40000010010 */
[----:B------:R-:W0:Y:S01]  /*2560*/  SHFL.DOWN PT, R16, R243, 0x10, 0x1f ;  /* 0x0a001f00f3107f89 */ /* 0x000e2200000e0000 */
[----:B------:R-:W-:Y:S02]  /*2570*/  FFMA.FTZ R167, R26, R163, R167 ;  /* 0x000000a31aa77223 */ /* 0x000fe400000100a7 */
[----:B------:R-:W-:Y:S01]  /*2580*/  IMAD R160, R160, c[0x0][0x2d0], RZ ;  /* 0x0000b400a0a07a24 */ /* 0x000fe200078e02ff */
[----:B------:R-:W1:Y:S01]  /*2590*/  SHFL.DOWN PT, R17, R158, 0x10, 0x1f ;  /* 0x0a001f009e117f89 */ /* 0x000e6200000e0000 */
[-C--:B------:R-:W-:Y:S02]  /*25a0*/  FMUL.FTZ R231, R231, R167.reuse ;  /* 0x000000a7e7e77220 */ /* 0x080fe40000410000 */
[----:B------:R-:W-:-:S02]  /*25b0*/  FFMA.FTZ R179, R24, R167, R179 ;  /* 0x000000a718b37223 */ /* 0x000fc400000100b3 */
[----:B------:R-:W-:Y:S01]  /*25c0*/  FFMA.FTZ R146, R63, R231, R14 ;  /* 0x000000e73f927223 */ /* 0x000fe2000001000e */
[----:B------:R-:W-:Y:S01]  /*25d0*/  MOV R14, R39 ;  /* 0x00000027000e7202 */ /* 0x000fe20000000f00 */
[-C--:B------:R-:W-:Y:S02]  /*25e0*/  FMUL.FTZ R229, R229, R179.reuse ;  /* 0x000000b3e5e57220 */ /* 0x080fe40000410000 */
[----:B------:R-:W-:Y:S02]  /*25f0*/  FFMA.FTZ R173, R22, R179, R173 ;  /* 0x000000b316ad7223 */ /* 0x000fe400000100ad */
[----:B------:R-:W-:Y:S02]  /*2600*/  FFMA.FTZ R146, R65, R229, R146 ;  /* 0x000000e541927223 */ /* 0x000fe40000010092 */
[-C--:B------:R-:W-:Y:S02]  /*2610*/  FMUL.FTZ R227, R227, R173.reuse ;  /* 0x000000ade3e37220 */ /* 0x080fe40000410000 */
        /* <DEDUP_REMOVED lines=8> */
[----:B------:R-:W-:Y:S01]  /*26a0*/  SHFL.DOWN PT, R162, R243, 0x1, 0x1f ;  /* 0x08201f00f3a27f89 */ /* 0x000fe200000e0000 */
[----:B------:R-:W-:Y:S02]  /*26b0*/  FFMA.FTZ R152, R71, R223, R146 ;  /* 0x000000df47987223 */ /* 0x000fe40000010092 */
[----:B------:R-:W-:Y:S01]  /*26c0*/  FFMA.FTZ R171, R132, R169, R171 ;  /* 0x000000a984ab7223 */ /* 0x000fe200000100ab */
[----:B------:R-:W-:Y:S01]  /*26d0*/  SHFL.IDX PT, R146, R13, RZ, 0x1f ;  /* 0x00001fff0d927589 */ /* 0x000fe200000e0000 */
[----:B------:R-:W-:-:S03]  /*26e0*/  IMAD.WIDE.U32 R14, R35, c[0x0][0x2b8], R14 ;  /* 0x0000ae00230e7a25 */ /* 0x000fc600078e000e */
[----:B------:R-:W0:Y:S01]  /*26f0*/  SHFL.DOWN PT, R225, R158, 0x1, 0x1f ;  /* 0x08201f009ee17f89 */ /* 0x000e2200000e0000 */
[----:B------:R-:W-:Y:S01]  /*2700*/  FFMA.FTZ R159, R134, R171, R159 ;  /* 0x000000ab869f7223 */ /* 0x000fe2000001009f */
[----:B------:R-:W-:Y:S01]  /*2710*/  IADD3 R15, R15, R155, RZ ;  /* 0x0000009b0f0f7210 */ /* 0x000fe20007ffe0ff */
[----:B------:R-:W-:Y:S01]  /*2720*/  FMUL.FTZ R221, R221, R171 ;  /* 0x000000abdddd7220 */ /* 0x000fe20000410000 */
[----:B------:R-:W-:Y:S01]  /*2730*/  SHFL.IDX PT, R243, R243, RZ, 0x1f ;  /* 0x00001ffff3f37589 */ /* 0x000fe200000e0000 */
[----:B------:R-:W-:Y:S01]  /*2740*/  FFMA.FTZ R157, R136, R159, R157 ;  /* 0x0000009f889d7223 */ /* 0x000fe2000001009d */
[----:B------:R-:W-:Y:S01]  /*2750*/  IADD3 R155, R50, -c[0x0][0x174], RZ ;  /* 0x80005d00329b7a10 */ /* 0x000fe20007ffe0ff */
[----:B------:R-:W-:Y:S01]  /*2760*/  FFMA.FTZ R152, R73, R221, R152 ;  /* 0x000000dd49987223 */ /* 0x000fe20000010098 */
[----:B------:R-:W1:Y:S01]  /*2770*/  SHFL.IDX PT, R158, R158, RZ, 0x1f ;  /* 0x00001fff9e9e7589 */ /* 0x000e6200000e0000 */
[----:B------:R-:W-:Y:S02]  /*2780*/  FFMA.FTZ R165, R138, R157, R165 ;  /* 0x0000009d8aa57223 */ /* 0x000fe400000100a5 */
[----:B------:R-:W-:-:S02]  /*2790*/  FMUL.FTZ R219, R219, R159 ;  /* 0x0000009fdbdb7220 */ /* 0x000fc40000410000 */
[----:B------:R-:W-:Y:S02]  /*27a0*/  FFMA.FTZ R153, R140, R165, R153 ;  /* 0x000000a58c997223 */ /* 0x000fe40000010099 */
[----:B------:R-:W-:Y:S02]  /*27b0*/  FFMA.FTZ R152, R75, R219, R152 ;  /* 0x000000db4b987223 */ /* 0x000fe40000010098 */
[----:B------:R-:W-:Y:S02]  /*27c0*/  FMUL.FTZ R213, R213, R157 ;  /* 0x0000009dd5d57220 */ /* 0x000fe40000410000 */
[----:B------:R-:W-:Y:S02]  /*27d0*/  FMUL.FTZ R215, R215, R165 ;  /* 0x000000a5d7d77220 */ /* 0x000fe40000410000 */
[----:B------:R-:W-:Y:S02]  /*27e0*/  FFMA.FTZ R152, R77, R213, R152 ;  /* 0x000000d54d987223 */ /* 0x000fe40000010098 */
[----:B------:R-:W-:-:S02]  /*27f0*/  FMUL.FTZ R207, R207, R153 ;  /* 0x00000099cfcf7220 */ /* 0x000fc40000410000 */
[----:B0-----:R-:W-:Y:S02]  /*2800*/  @P1 FFMA.FTZ R146, R225, R146, R162 ;  /* 0x00000092e1921223 */ /* 0x001fe400000100a2 */
[----:B------:R-:W-:Y:S02]  /*2810*/  FFMA.FTZ R152, R79, R215, R152 ;  /* 0x000000d74f987223 */ /* 0x000fe40000010098 */
[----:B------:R-:W-:Y:S01]  /*2820*/  FFMA.FTZ R217, R146, R150, R217 ;  /* 0x0000009692d97223 */ /* 0x000fe200000100d9 */
[----:B------:R-:W-:Y:S01]  /*2830*/  LEA R150, R49, 0xfffffe00, 0x9 ;  /* 0xfffffe0031967811 */ /* 0x000fe200078e48ff */
[----:B------:R-:W-:Y:S02]  /*2840*/  FFMA.FTZ R146, R144, R153, R151 ;  /* 0x0000009990927223 */ /* 0x000fe40000010097 */
[----:B------:R-:W-:Y:S01]  /*2850*/  FFMA.FTZ R151, R149, R217, R18 ;  /* 0x000000d995977223 */ /* 0x000fe20000010012 */
[----:B------:R-:W-:Y:S01]  /*2860*/  P2R R18, PR, RZ, 0x20 ;  /* 0x00000020ff127803 */ /* 0x000fe20000000000 */
[----:B-1----:R-:W-:-:S02]  /*2870*/  FFMA.FTZ R13, R158, R13, R243 ;  /* 0x0000000d9e0d7223 */ /* 0x002fc400000100f3 */
[----:B------:R-:W-:Y:S02]  /*2880*/  FFMA.FTZ R211, R144, R151, R211 ;  /* 0x0000009790d37223 */ /* 0x000fe400000100d3 */
[----:B------:R-:W-:Y:S02]  /*2890*/  FMUL.FTZ R12, R158, R12 ;  /* 0x0000000c9e0c7220 */ /* 0x000fe40000410000 */
[----:B------:R-:W-:Y:S02]  /*28a0*/  FFMA.FTZ R209, R140, R211, R209 ;  /* 0x000000d38cd17223 */ /* 0x000fe400000100d1 */
[----:B------:R-:W-:Y:S01]  /*28b0*/  FFMA.FTZ R142, R149, R146, R142 ;  /* 0x00000092958e7223 */ /* 0x000fe2000001008e */
[----:B------:R0:W-:Y:S01]  /*28c0*/  @!P5 STS.64 [R89.X8+0x1728], R12 ;  /* 0x0017280c5900d388 */ /* 0x0001e20000008a00 */
[----:B------:R-:W-:Y:S02]  /*28d0*/  FFMA.FTZ R205, R138, R209, R205 ;  /* 0x000000d18acd7223 */ /* 0x000fe400000100cd */
[----:B------:R-:W-:-:S02]  /*28e0*/  FFMA.FTZ R152, R81, R207, R152 ;  /* 0x000000cf51987223 */ /* 0x000fc40000010098 */
[----:B------:R-:W-:Y:S02]  /*28f0*/  FFMA.FTZ R185, R136, R205, R185 ;  /* 0x000000cd88b97223 */ /* 0x000fe400000100b9 */
[----:B------:R-:W-:Y:S02]  /*2900*/  FMUL.FTZ R181, R181, R146 ;  /* 0x00000092b5b57220 */ /* 0x000fe40000410000 */
[----:B------:R-:W-:Y:S02]  /*2910*/  FFMA.FTZ R195, R134, R185, R195 ;  /* 0x000000b986c37223 */ /* 0x000fe400000100c3 */
[----:B------:R-:W-:Y:S01]  /*2920*/  FMUL.FTZ R140, R19, R142 ;  /* 0x0000008e138c7220 */ /* 0x000fe20000410000 */
[----:B------:R-:W-:Y:S01]  /*2930*/  SHF.L.U32 R19, R39, 0x4, RZ ;  /* 0x0000000427137819 */ /* 0x000fe200000006ff */
[----:B------:R-:W-:Y:S02]  /*2940*/  FFMA.FTZ R187, R132, R195, R187 ;  /* 0x000000c384bb7223 */ /* 0x000fe400000100bb */
[----:B0-----:R-:W-:-:S02]  /*2950*/  FMUL.FTZ R12, R122, R179 ;  /* 0x000000b37a0c7220 */ /* 0x001fc40000410000 */
[----:B------:R-:W-:Y:S02]  /*2960*/  FFMA.FTZ R189, R130, R187, R189 ;  /* 0x000000bb82bd7223 */ /* 0x000fe400000100bd */
[----:B------:R-:W-:Y:S01]  /*2970*/  FFMA.FTZ R152, R83, R181, R152 ;  /* 0x000000b553987223 */ /* 0x000fe20000010098 */
[----:B------:R-:W-:Y:S01]  /*2980*/  LEA.HI.SX32 R181, R19, R19, 0x1b ;  /* 0x0000001313b57211 */ /* 0x000fe200078fdaff */
[----:B------:R-:W-:Y:S02]  /*2990*/  FFMA.FTZ R193, R20, R189, R193 ;  /* 0x000000bd14c17223 */ /* 0x000fe400000100c1 */
[----:B------:R-:W-:Y:S02]  /*29a0*/  FMUL.FTZ R20, R122, R173 ;  /* 0x000000ad7a147220 */ /* 0x000fe40000410000 */
[----:B------:R-:W-:Y:S02]  /*29b0*/  FFMA.FTZ R191, R22, R193, R191 ;  /* 0x000000c116bf7223 */ /* 0x000fe400000100bf */
[----:B------:R-:W-:-:S02]  /*29c0*/  FMUL.FTZ R12, R65, R12 ;  /* 0x0000000c410c7220 */ /* 0x000fc40000410000 */
[----:B------:R-:W-:Y:S02]  /*29d0*/  FFMA.FTZ R203, R24, R191, R203 ;  /* 0x000000bf18cb7223 */ /* 0x000fe400000100cb */
[----:B------:R-:W-:Y:S01]  /*29e0*/  FMUL.FTZ R20, R67, R20 ;  /* 0x0000001443147220 */ /* 0x000fe20000410000 */
[----:B------:R0:W-:Y:S01]  /*29f0*/  STS [R181.X4+0x444], R12 ;  /* 0x0004440cb5007388 */ /* 0x0001e20000004800 */
[----:B------:R-:W-:Y:S02]  /*2a00*/  FFMA.FTZ R183, R26, R203, R183 ;  /* 0x000000cb1ab77223 */ /* 0x000fe400000100b7 */
[----:B------:R-:W-:Y:S01]  /*2a10*/  FMUL.FTZ R18, R122, R148 ;  /* 0x000000947a127220 */ /* 0x000fe20000410000 */
[----:B------:R1:W-:Y:S01]  /*2a20*/  STS [R181.X4+0x448], R20 ;  /* 0x00044814b5007388 */ /* 0x0003e20000004800 */
[----:B------:R-:W-:Y:S02]  /*2a30*/  FFMA.FTZ R197, R124, R183, R197 ;  /* 0x000000b77cc57223 */ /* 0x000fe400000100c5 */
[----:B------:R-:W-:-:S02]  /*2a40*/  IMAD R16, R156, c[0x0][0x2c0], RZ ;  /* 0x0000b0009c107a24 */ /* 0x000fc400078e02ff */
[----:B------:R-:W-:Y:S02]  /*2a50*/  FFMA.FTZ R199, R126, R197, R199 ;  /* 0x000000c57ec77223 */ /* 0x000fe400000100c7 */
[----:B------:R-:W-:Y:S02]  /*2a60*/  FMUL.FTZ R19, R55, R18 ;  /* 0x0000001237137220 */ /* 0x000fe40000410000 */
[C---:B------:R-:W-:Y:S02]  /*2a70*/  FMUL.FTZ R22, R122.reuse, R169 ;  /* 0x000000a97a167220 */ /* 0x040fe40000410000 */
[C---:B0-----:R-:W-:Y:S01]  /*2a80*/  FMUL.FTZ R12, R122.reuse, R159 ;  /* 0x0000009f7a0c7220 */ /* 0x041fe20000410000 */
[----:B------:R0:W-:Y:S01]  /*2a90*/  STS [R181.X4+0x430], R19 ;  /* 0x00043013b5007388 */ /* 0x0001e20000004800 */
[----:B-1----:R-:W-:Y:S02]  /*2aa0*/  FMUL.FTZ R20, R122, R153 ;  /* 0x000000997a147220 */ /* 0x002fe40000410000 */
[----:B------:R-:W-:-:S02]  /*2ab0*/  FFMA.FTZ R201, R128, R199, R201 ;  /* 0x000000c780c97223 */ /* 0x000fc400000100c9 */
[----:B------:R-:W-:Y:S02]  /*2ac0*/  IMAD R223, R37, c[0x0][0x2c4], R16 ;  /* 0x0000b10025df7a24 */ /* 0x000fe400078e0210 */
[----:B------:R-:W-:Y:S02]  /*2ad0*/  FMUL.FTZ R22, R71, R22 ;  /* 0x0000001647167220 */ /* 0x000fe40000410000 */
[----:B------:R-:W-:Y:S02]  /*2ae0*/  FMUL.FTZ R13, R75, R12 ;  /* 0x0000000c4b0d7220 */ /* 0x000fe40000410000 */
[----:B------:R-:W-:Y:S01]  /*2af0*/  IMAD.WIDE.U32 R16, R37, c[0x0][0x2c0], R14 ;  /* 0x0000b00025107a25 */ /* 0x000fe200078e000e */
[----:B------:R1:W-:Y:S03]  /*2b00*/  STS [R181.X4+0x450], R22 ;  /* 0x00045016b5007388 */ /* 0x0003e60000004800 */
[----:B------:R-:W-:Y:S01]  /*2b10*/  FMUL.FTZ R149, R85, R140 ;  /* 0x0000008c55957220 */ /* 0x000fe20000410000 */
[----:B------:R-:W-:Y:S01]  /*2b20*/  IADD3 R17, R17, R223, RZ ;  /* 0x000000df11117210 */ /* 0x000fe20007ffe0ff */
[----:B------:R-:W-:Y:S01]  /*2b30*/  FMUL.FTZ R12, R122, R165 ;  /* 0x000000a57a0c7220 */ /* 0x000fe20000410000 */
[----:B------:R-:W-:Y:S01]  /*2b40*/  LEA R14, P0, R16, c[0x0][0x320], 0x2 ;  /* 0x0000c800100e7a11 */ /* 0x000fe200078010ff */
[----:B------:R-:W-:Y:S01]  /*2b50*/  FMUL.FTZ R126, R81, R20 ;  /* 0x00000014517e7220 */ /* 0x000fe20000410000 */
[----:B------:R-:W-:Y:S01]  /*2b60*/  STS [R181.X4+0x458], R13 ;  /* 0x0004580db5007388 */ /* 0x000fe20000004800 */
[----:B0-----:R-:W-:Y:S01]  /*2b70*/  FFMA.FTZ R19, -R120, R21, R148 ;  /* 0x0000001578137223 */ /* 0x001fe20000010194 */
[----:B------:R-:W-:Y:S01]  /*2b80*/  LEA.HI.X R15, R16, c[0x0][0x324], R17, 0x2, P0 ;  /* 0x0000c900100f7a11 */ /* 0x000fe200000f1411 */
[----:B------:R-:W-:Y:S01]  /*2b90*/  FMUL.FTZ R20, R120, R201 ;  /* 0x000000c978147220 */ /* 0x000fe20000410000 */
[----:B------:R-:W-:Y:S01]  /*2ba0*/  STS [R181.X4+0x464], R126 ;  /* 0x0004647eb5007388 */ /* 0x000fe20000004800 */
[----:B------:R-:W-:Y:S01]  /*2bb0*/  FMUL.FTZ R24, R122, R157 ;  /* 0x0000009d7a187220 */ /* 0x000fe20000410000 */
[----:B------:R-:W-:Y:S01]  /*2bc0*/  IADD3 R16, P0, R150, R16, RZ ;  /* 0x0000001096107210 */ /* 0x000fe20007f1e0ff */
[----:B------:R-:W-:-:S02]  /*2bd0*/  FADD.FTZ R18, R152, R149 ;  /* 0x0000009598127221 */ /* 0x000fc40000010000 */
[----:B------:R-:W-:Y:S01]  /*2be0*/  FMUL.FTZ R124, R79, R12 ;  /* 0x0000000c4f7c7220 */ /* 0x000fe20000410000 */
[----:B------:R-:W-:Y:S01]  /*2bf0*/  LEA.HI.X.SX32 R17, R150, R17, 0x1, P0 ;  /* 0x0000001196117211 */ /* 0x000fe200000f0eff */
[----:B-1----:R-:W-:Y:S01]  /*2c00*/  FFMA.FTZ R22, -R118, R23, R177 ;  /* 0x0000001776167223 */ /* 0x002fe200000101b1 */
[----:B------:R-:W-:Y:S01]  /*2c10*/  IADD3 R150, -R150, c[0x0][0x168], -R39 ;  /* 0x00005a0096967a10 */ /* 0x000fe20007ffe927 */
[----:B------:R-:W-:Y:S01]  /*2c20*/  FMUL.FTZ R149, R118, R199 ;  /* 0x000000c776957220 */ /* 0x000fe20000410000 */
[----:B------:R-:W-:Y:S01]  /*2c30*/  STS [R181.X4+0x460], R124 ;  /* 0x0004607cb5007388 */ /* 0x000fe20000004800 */
[----:B------:R-:W-:Y:S01]  /*2c40*/  FFMA.FTZ R12, R20, R19, RZ ;  /* 0x00000013140c7223 */ /* 0x000fe200000100ff */
[C---:B------:R-:W-:Y:S01]  /*2c50*/  ISETP.GE.AND P0, PT, R150.reuse, 0x1, PT ;  /* 0x000000019600780c */ /* 0x040fe20003f06270 */
[----:B------:R-:W-:Y:S01]  /*2c60*/  FMUL.FTZ R26, R77, R24 ;  /* 0x000000184d1a7220 */ /* 0x000fe20000410000 */
[----:B------:R-:W-:Y:S01]  /*2c70*/  ISETP.GE.AND P1, PT, R150, 0x21, PT ;  /* 0x000000219600780c */ /* 0x000fe20003f26270 */
[----:B------:R-:W-:-:S02]  /*2c80*/  FMUL.FTZ R136, R122, R161 ;  /* 0x000000a17a887220 */ /* 0x000fc40000410000 */
[C---:B------:R-:W-:Y:S01]  /*2c90*/  FFMA.FTZ R161, -R116.reuse, R25, R161 ;  /* 0x0000001974a17223 */ /* 0x040fe200000101a1 */
[----:B------:R0:W-:Y:S01]  /*2ca0*/  STS [R181.X4+0x45c], R26 ;  /* 0x00045c1ab5007388 */ /* 0x0001e20000004800 */
[----:B------:R-:W-:Y:S02]  /*2cb0*/  FMUL.FTZ R24, R116, R197 ;  /* 0x000000c574187220 */ /* 0x000fe40000410000 */
[----:B------:R-:W-:Y:S02]  /*2cc0*/  FFMA.FTZ R12, R149, R22, R12 ;  /* 0x00000016950c7223 */ /* 0x000fe4000001000c */
[----:B------:R-:W-:Y:S02]  /*2cd0*/  IMAD R155, R155, -0x200, RZ ;  /* 0xfffffe009b9b7824 */ /* 0x000fe400078e02ff */
[----:B------:R-:W-:Y:S02]  /*2ce0*/  FMUL.FTZ R134, R122, R163 ;  /* 0x000000a37a867220 */ /* 0x000fe40000410000 */
[----:B------:R-:W-:-:S02]  /*2cf0*/  FFMA.FTZ R163, -R114, R27, R163 ;  /* 0x0000001b72a37223 */ /* 0x000fc400000101a3 */
[----:B0-----:R-:W-:Y:S02]  /*2d00*/  FMUL.FTZ R26, R114, R183 ;  /* 0x000000b7721a7220 */ /* 0x001fe40000410000 */
[----:B------:R-:W-:Y:S02]  /*2d10*/  FFMA.FTZ R12, R24, R161, R12 ;  /* 0x000000a1180c7223 */ /* 0x000fe4000001000c */
[----:B------:R-:W-:Y:S01]  /*2d20*/  IMAD.WIDE R14, R155, 0x4, R14 ;  /* 0x000000049b0e7825 */ /* 0x000fe200078e020e */
[----:B------:R-:W-:-:S03]  /*2d30*/  SHF.L.U32 R155, R87, 0x2, RZ ;  /* 0x00000002579b7819 */ /* 0x000fc600000006ff */
[C---:B------:R-:W-:Y:S02]  /*2d40*/  FMUL.FTZ R138, R122.reuse, R177 ;  /* 0x000000b17a8a7220 */ /* 0x040fe40000410000 */
[C---:B------:R-:W-:Y:S02]  /*2d50*/  FMUL.FTZ R140, R122.reuse, R167 ;  /* 0x000000a77a8c7220 */ /* 0x040fe40000410000 */
[C---:B------:R-:W-:Y:S02]  /*2d60*/  FMUL.FTZ R130, R122.reuse, R175 ;  /* 0x000000af7a827220 */ /* 0x040fe40000410000 */
[C---:B------:R-:W-:Y:S02]  /*2d70*/  FMUL.FTZ R132, R122.reuse, R171 ;  /* 0x000000ab7a847220 */ /* 0x040fe40000410000 */
[C---:B------:R-:W-:Y:S02]  /*2d80*/  FMUL.FTZ R124, R122.reuse, R146 ;  /* 0x000000927a7c7220 */ /* 0x040fe40000410000 */
[----:B------:R-:W-:-:S02]  /*2d90*/  FMUL.FTZ R126, R122, R142 ;  /* 0x0000008e7a7e7220 */ /* 0x000fc40000410000 */
[C---:B------:R-:W-:Y:S02]  /*2da0*/  FFMA.FTZ R167, -R112.reuse, R125, R167 ;  /* 0x0000007d70a77223 */ /* 0x040fe400000101a7 */
[----:B------:R-:W-:Y:S02]  /*2db0*/  FMUL.FTZ R122, R112, R203 ;  /* 0x000000cb707a7220 */ /* 0x000fe40000410000 */
[----:B------:R-:W-:Y:S02]  /*2dc0*/  FFMA.FTZ R12, R26, R163, R12 ;  /* 0x000000a31a0c7223 */ /* 0x000fe4000001000c */
[----:B------:R-:W-:Y:S02]  /*2dd0*/  FMUL.FTZ R134, R61, R134 ;  /* 0x000000863d867220 */ /* 0x000fe40000410000 */
[C---:B------:R-:W-:Y:S02]  /*2de0*/  IMAD R213, R155.reuse, c[0x0][0x2d4], R160 ;  /* 0x0000b5009bd57a24 */ /* 0x040fe400078e02a0 */
[----:B------:R-:W-:Y:S01]  /*2df0*/  IMAD.WIDE.U32 R14, R155, c[0x0][0x2d0], R14 ;  /* 0x0000b4009b0e7a25 */ /* 0x000fe200078e000e */
[----:B------:R0:W-:Y:S03]  /*2e00*/  STS [R181.X4+0x43c], R134 ;  /* 0x00043c86b5007388 */ /* 0x0001e60000004800 */
[----:B------:R-:W-:Y:S01]  /*2e10*/  FMUL.FTZ R13, R83, R124 ;  /* 0x0000007c530d7220 */ /* 0x000fe20000410000 */
[----:B------:R-:W-:Y:S01]  /*2e20*/  IADD3 R15, R15, R213, RZ ;  /* 0x000000d50f0f7210 */ /* 0x000fe20007ffe0ff */
[----:B------:R-:W-:-:S02]  /*2e30*/  FFMA.FTZ R124, -R110, R127, R179 ;  /* 0x0000007f6e7c7223 */ /* 0x000fc400000101b3 */
[----:B------:R-:W-:Y:S01]  /*2e40*/  FMUL.FTZ R155, R110, R191 ;  /* 0x000000bf6e9b7220 */ /* 0x000fe20000410000 */
[----:B------:R-:W-:Y:S01]  /*2e50*/  STS [R181.X4+0x468], R13 ;  /* 0x0004680db5007388 */ /* 0x000fe20000004800 */
[----:B------:R-:W-:Y:S02]  /*2e60*/  FFMA.FTZ R12, R122, R167, R12 ;  /* 0x000000a77a0c7223 */ /* 0x000fe4000001000c */
[----:B0-----:R-:W-:Y:S02]  /*2e70*/  FMUL.FTZ R134, R85, R126 ;  /* 0x0000007e55867220 */ /* 0x001fe40000410000 */
[C---:B------:R-:W-:Y:S02]  /*2e80*/  FFMA.FTZ R173, -R108.reuse, R129, R173 ;  /* 0x000000816cad7223 */ /* 0x040fe400000101ad */
[----:B------:R-:W-:Y:S01]  /*2e90*/  FMUL.FTZ R126, R108, R193 ;  /* 0x000000c16c7e7220 */ /* 0x000fe20000410000 */
[----:B------:R0:W-:Y:S01]  /*2ea0*/  STS [R181.X4+0x46c], R134 ;  /* 0x00046c86b5007388 */ /* 0x0001e20000004800 */
[----:B------:R-:W-:-:S02]  /*2eb0*/  FFMA.FTZ R12, R155, R124, R12 ;  /* 0x0000007c9b0c7223 */ /* 0x000fc4000001000c */
[----:B------:R-:W-:Y:S02]  /*2ec0*/  FMUL.FTZ R130, R69, R130 ;  /* 0x0000008245827220 */ /* 0x000fe40000410000 */
[C---:B------:R-:W-:Y:S02]  /*2ed0*/  FFMA.FTZ R128, -R106.reuse, R131, R175 ;  /* 0x000000836a807223 */ /* 0x040fe400000101af */
[----:B------:R-:W-:Y:S01]  /*2ee0*/  FMUL.FTZ R175, R106, R189 ;  /* 0x000000bd6aaf7220 */ /* 0x000fe20000410000 */
[----:B------:R1:W-:Y:S01]  /*2ef0*/  STS [R181.X4+0x44c], R130 ;  /* 0x00044c82b5007388 */ /* 0x0003e20000004800 */
[----:B------:R-:W-:Y:S02]  /*2f00*/  FFMA.FTZ R12, R126, R173, R12 ;  /* 0x000000ad7e0c7223 */ /* 0x000fe4000001000c */
[----:B------:R-:W-:Y:S02]  /*2f10*/  FMUL.FTZ R132, R73, R132 ;  /* 0x0000008449847220 */ /* 0x000fe40000410000 */
[----:B------:R-:W-:-:S02]  /*2f20*/  FFMA.FTZ R169, -R104, R133, R169 ;  /* 0x0000008568a97223 */ /* 0x000fc400000101a9 */
[----:B------:R-:W-:Y:S01]  /*2f30*/  FFMA.FTZ R12, R175, R128, R12 ;  /* 0x00000080af0c7223 */ /* 0x000fe2000001000c */
[----:B------:R2:W-:Y:S01]  /*2f40*/  STS [R181.X4+0x454], R132 ;  /* 0x00045484b5007388 */ /* 0x0005e20000004800 */
[----:B0-----:R-:W-:Y:S02]  /*2f50*/  FMUL.FTZ R134, R100, R185 ;  /* 0x000000b964867220 */ /* 0x001fe40000410000 */
[----:B-1----:R-:W-:Y:S02]  /*2f60*/  FMUL.FTZ R130, R104, R187 ;  /* 0x000000bb68827220 */ /* 0x002fe40000410000 */
[----:B------:R-:W-:Y:S02]  /*2f70*/  FFMA.FTZ R159, -R100, R137, R159 ;  /* 0x00000089649f7223 */ /* 0x000fe4000001019f */
[----:B------:R-:W-:Y:S02]  /*2f80*/  FFMA.FTZ R12, R130, R169, R12 ;  /* 0x000000a9820c7223 */ /* 0x000fe4000001000c */
[----:B------:R-:W-:-:S02]  /*2f90*/  FMUL.FTZ R136, R59, R136 ;  /* 0x000000883b887220 */ /* 0x000fc40000410000 */
[C---:B--2---:R-:W-:Y:S02]  /*2fa0*/  FFMA.FTZ R132, -R102.reuse, R135, R171 ;  /* 0x0000008766847223 */ /* 0x044fe400000101ab */
[----:B------:R-:W-:Y:S01]  /*2fb0*/  FMUL.FTZ R171, R102, R195 ;  /* 0x000000c366ab7220 */ /* 0x000fe20000410000 */
[----:B------:R0:W-:Y:S01]  /*2fc0*/  STS [R181.X4+0x438], R136 ;  /* 0x00043888b5007388 */ /* 0x0001e20000004800 */
[C---:B------:R-:W-:Y:S02]  /*2fd0*/  FMUL.FTZ R177, R98.reuse, R205 ;  /* 0x000000cd62b17220 */ /* 0x040fe40000410000 */
[----:B------:R-:W-:Y:S02]  /*2fe0*/  FFMA.FTZ R12, R171, R132, R12 ;  /* 0x00000084ab0c7223 */ /* 0x000fe4000001000c */
[----:B------:R-:W-:Y:S02]  /*2ff0*/  FFMA.FTZ R157, -R98, R139, R157 ;  /* 0x0000008b629d7223 */ /* 0x000fe4000001019d */
[----:B------:R-:W-:-:S02]  /*3000*/  FFMA.FTZ R12, R134, R159, R12 ;  /* 0x0000009f860c7223 */ /* 0x000fc4000001000c */
[C---:B------:R-:W-:Y:S02]  /*3010*/  FFMA.FTZ R165, -R96.reuse, R141, R165 ;  /* 0x0000008d60a57223 */ /* 0x040fe400000101a5 */
[----:B0-----:R-:W-:Y:S02]  /*3020*/  FMUL.FTZ R136, R96, R209 ;  /* 0x000000d160887220 */ /* 0x001fe40000410000 */
[----:B------:R-:W-:Y:S02]  /*3030*/  FFMA.FTZ R12, R177, R157, R12 ;  /* 0x0000009db10c7223 */ /* 0x000fe4000001000c */
[----:B------:R-:W-:Y:S02]  /*3040*/  FMUL.FTZ R138, R57, R138 ;  /* 0x0000008a398a7220 */ /* 0x000fe40000410000 */
[----:B------:R-:W-:Y:S02]  /*3050*/  FMUL.FTZ R140, R63, R140 ;  /* 0x0000008c3f8c7220 */ /* 0x000fe40000410000 */
[C---:B------:R-:W-:Y:S01]  /*3060*/  FMUL.FTZ R179, R94.reuse, R211 ;  /* 0x000000d35eb37220 */ /* 0x040fe20000410000 */
[----:B------:R0:W-:Y:S01]  /*3070*/  STS [R181.X4+0x434], R138 ;  /* 0x0004348ab5007388 */ /* 0x0001e20000004800 */
[----:B------:R-:W-:-:S02]  /*3080*/  FFMA.FTZ R153, -R94, R143, R153 ;  /* 0x0000008f5e997223 */ /* 0x000fc40000010199 */
[----:B------:R-:W-:Y:S01]  /*3090*/  FFMA.FTZ R12, R136, R165, R12 ;  /* 0x000000a5880c7223 */ /* 0x000fe2000001000c */
[----:B------:R1:W-:Y:S01]  /*30a0*/  STS [R181.X4+0x440], R140 ;  /* 0x0004408cb5007388 */ /* 0x0003e20000004800 */
[----:B------:R-:W-:Y:S02]  /*30b0*/  FFMA.FTZ R146, -R92, R145, R146 ;  /* 0x000000915c927223 */ /* 0x000fe40000010192 */
[----:B------:R-:W-:Y:S02]  /*30c0*/  FFMA.FTZ R142, -R90, R147, R142 ;  /* 0x000000935a8e7223 */ /* 0x000fe4000001018e */
[----:B------:R-:W-:Y:S02]  /*30d0*/  FFMA.FTZ R13, R179, R153, R12 ;  /* 0x00000099b30d7223 */ /* 0x000fe4000001000c */
[----:B0-----:R-:W-:Y:S01]  /*30e0*/  FMUL.FTZ R138, R92, R151 ;  /* 0x000000975c8a7220 */ /* 0x001fe20000410000 */
[----:B-1----:R-:W-:Y:S01]  /*30f0*/  IADD3 R140, R39, 0x20, RZ ;  /* 0x00000020278c7810 */ /* 0x002fe20007ffe0ff */
[----:B------:R-:W-:-:S02]  /*3100*/  FMUL.FTZ R181, R90, R217 ;  /* 0x000000d95ab57220 */ /* 0x000fc40000410000 */
[----:B------:R-:W-:Y:S01]  /*3110*/  FFMA.FTZ R148, R138, R146, R13 ;  /* 0x000000928a947223 */ /* 0x000fe2000001000d */
[----:B------:R-:W-:Y:S01]  /*3120*/  LEA.HI.SX32 R140, R140, R39, 0x1b ;  /* 0x000000278c8c7211 */ /* 0x000fe200078fdaff */
[----:B------:R-:W-:Y:S01]  /*3130*/  FMUL.FTZ R213, R181, R142 ;  /* 0x0000008eb5d57220 */ /* 0x000fe20000410000 */
        /* <DEDUP_REMOVED lines=11> */
.L_x_5903:
[----:B------:R-:W-:Y:S05]  /*31f0*/  BSYNC B0 ;  /* 0x0000000000007941 */ /* 0x000fea0003800000 */
.L_x_5902:
[----:B0-----:R0:W1:Y:S01]  /*3200*/  LDS R13, [R140.X4+0x4b0] ;  /* 0x0004b0008c0d7984 */ /* 0x0010620000004800 */
[----:B------:R-:W-:Y:S01]  /*3210*/  BSSY B0, `(.L_x_5904) ;  /* 0x0000006000007945 */ /* 0x000fe20003800000 */
[----:B------:R-:W-:Y:S01]  /*3220*/  FADD.FTZ R12, R148, R213 ;  /* 0x000000d5940c7221 */ /* 0x000fe20000010000 */
[C---:B------:R-:W-:Y:S02]  /*3230*/  IADD3 R16, R39.reuse, 0x40, RZ ;  /* 0x0000004027107810 */ /* 0x040fe40007ffe0ff */
[----:B------:R-:W-:Y:S01]  /*3240*/  IADD3 R144, R39, 0x60, RZ ;  /* 0x0000006027907810 */ /* 0x000fe20007ffe0ff */
[----:B------:R-:W-:Y:S05]  /*3250*/  @!P1 BRA `(.L_x_5905) ;  /* 0x0000001000009947 */ /* 0x000fea0003800000 */
[----:B-1----:R1:W-:Y:S02]  /*3260*/  RED.E.ADD.F32.FTZ.RN.STRONG.GPU [R14.64+-0x780], R13 ;  /* 0xfff8800d0e00798e */ /* 0x0023e4000c10e784 */
.L_x_5905:
[----:B------:R-:W-:Y:S05]  /*3270*/  BSYNC B0 ;  /* 0x0000000000007941 */ /* 0x000fea0003800000 */
.L_x_5904:
[-C--:B------:R-:W-:Y:S01]  /*3280*/  LEA.HI.SX32 R16, R16, R39.reuse, 0x1b ;  /* 0x0000002710107211 */ /* 0x080fe200078fdaff */
[----:B------:R-:W-:Y:S01]  /*3290*/  BSSY B0, `(.L_x_5906) ;  /* 0x000000d000007945 */ /* 0x000fe20003800000 */
[----:B------:R-:W-:Y:S02]  /*32a0*/  ISETP.GE.AND P6, PT, R150, 0x41, PT ;  /* 0x000000419600780c */ /* 0x000fe40003fc6270 */
[----:B0-----:R-:W-:Y:S01]  /*32b0*/  IADD3 R140, R39, 0x80, RZ ;  /* 0x00000080278c7810 */ /* 0x001fe20007ffe0ff */
[----:B-1----:R0:W1:Y:S01]  /*32c0*/  LDS R13, [R16.X4+0x530] ;  /* 0x00053000100d7984 */ /* 0x0020620000004800 */
        /* <DEDUP_REMOVED lines=9> */
.L_x_5907:
[----:B0-----:R-:W-:Y:S05]  /*3360*/  BSYNC B0 ;  /* 0x0000000000007941 */ /* 0x001fea0003800000 */
.L_x_5906:
[----:B-1----:R0:W1:Y:S01]  /*3370*/  LDS R13, [R144.X4+0x5b0] ;  /* 0x0005b000900d7984 */ /* 0x0020620000004800 */
[----:B------:R-:W-:Y:S01]  /*3380*/  BSSY B0, `(.L_x_5908) ;  /* 0x0000005000007945 */ /* 0x000fe20003800000 */
[----:B------:R-:W-:-:S02]  /*3390*/  IADD3 R16, R39, 0xa0, RZ ;  /* 0x000000a027107810 */ /* 0x000fc40007ffe0ff */
[----:B------:R-:W-:Y:S01]  /*33a0*/  LEA.HI.SX32 R140, R140, R39, 0x1b ;  /* 0x000000278c8c7211 */ /* 0x000fe200078fdaff */
[----:B------:R-:W-:Y:S05]  /*33b0*/  @!P0 BRA `(.L_x_5909) ;  /* 0x0000001000008947 */ /* 0x000fea0003800000 */
[----:B-1----:R1:W-:Y:S02]  /*33c0*/  RED.E.ADD.F32.FTZ.RN.STRONG.GPU [R14.64+-0x680], R13 ;  /* 0xfff9800d0e00798e */ /* 0x0023e4000c10e784 */
.L_x_5909:
[----:B------:R-:W-:Y:S05]  /*33d0*/  BSYNC B0 ;  /* 0x0000000000007941 */ /* 0x000fea0003800000 */
.L_x_5908:
[----:B-1----:R1:W2:Y:S01]  /*33e0*/  LDS R13, [R140.X4+0x630] ;  /* 0x000630008c0d7984 */ /* 0x0022a20000004800 */
[----:B------:R-:W-:Y:S01]  /*33f0*/  BSSY B0, `(.L_x_5910) ;  /* 0x0000005000007945 */ /* 0x000fe20003800000 */
[----:B0-----:R-:W-:Y:S02]  /*3400*/  IADD3 R144, R39, 0xc0, RZ ;  /* 0x000000c027907810 */ /* 0x001fe40007ffe0ff */
[----:B------:R-:W-:Y:S01]  /*3410*/  LEA.HI.SX32 R16, R16, R39, 0x1b ;  /* 0x0000002710107211 */ /* 0x000fe200078fdaff */
[----:B------:R-:W-:Y:S05]  /*3420*/  @!P1 BRA `(.L_x_5911) ;  /* 0x0000001000009947 */ /* 0x000fea0003800000 */
[----:B--2---:R0:W-:Y:S02]  /*3430*/  RED.E.ADD.F32.FTZ.RN.STRONG.GPU [R14.64+-0x600], R13 ;  /* 0xfffa000d0e00798e */ /* 0x0041e4000c10e784 */
.L_x_5911:
[----:B------:R-:W-:Y:S05]  /*3440*/  BSYNC B0 ;  /* 0x0000000000007941 */ /* 0x000fea0003800000 */
.L_x_5910:
[----:B0-2---:R0:W2:Y:S01]  /*3450*/  LDS R13, [R16.X4+0x6b0] ;  /* 0x0006b000100d7984 */ /* 0x0050a20000004800 */
[----:B------:R-:W-:Y:S01]  /*3460*/  BSSY B0, `(.L_x_5912) ;  /* 0x0000005000007945 */ /* 0x000fe20003800000 */
[----:B-1----:R-:W-:Y:S02]  /*3470*/  IADD3 R140, R39, 0xe0, RZ ;  /* 0x000000e0278c7810 */ /* 0x002fe40007ffe0ff */
[----:B------:R-:W-:Y:S01]  /*3480*/  LEA.HI.SX32 R144, R144, R39, 0x1b ;  /* 0x0000002790907211 */ /* 0x000fe200078fdaff */
[----:B------:R-:W-:Y:S05]  /*3490*/  @!P2 BRA `(.L_x_5913) ;  /* 0x000000100000a947 */ /* 0x000fea0003800000 */
[----:B--2---:R1:W-:Y:S02]  /*34a0*/  RED.E.ADD.F32.FTZ.RN.STRONG.GPU [R14.64+-0x580], R13 ;  /* 0xfffa800d0e00798e */ /* 0x0043e4000c10e784 */
.L_x_5913:
[----:B------:R-:W-:Y:S05]  /*34b0*/  BSYNC B0 ;  /* 0x0000000000007941 */ /* 0x000fea0003800000 */
.L_x_5912:
[----:B-12---:R1:W2:Y:S01]  /*34c0*/  LDS R13, [R144.X4+0x730] ;  /* 0x00073000900d7984 */ /* 0x0062a20000004800 */
[----:B------:R-:W-:Y:S01]  /*34d0*/  BSSY B0, `(.L_x_5914) ;  /* 0x0000005000007945 */ /* 0x000fe20003800000 */
[----:B0-----:R-:W-:-:S02]  /*34e0*/  IADD3 R16, R39, 0x100, RZ ;  /* 0x0000010027107810 */ /* 0x001fc40007ffe0ff */
[----:B------:R-:W-:Y:S01]  /*34f0*/  LEA.HI.SX32 R140, R140, R39, 0x1b ;  /* 0x000000278c8c7211 */ /* 0x000fe200078fdaff */
[----:B------:R-:W-:Y:S05]  /*3500*/  @!P3 BRA `(.L_x_5915) ;  /* 0x000000100000b947 */ /* 0x000fea0003800000 */
[----:B--2---:R0:W-:Y:S02]  /*3510*/  RED.E.ADD.F32.FTZ.RN.STRONG.GPU [R14.64+-0x500], R13 ;  /* 0xfffb000d0e00798e */ /* 0x0041e4000c10e784 */
.L_x_5915:
[----:B------:R-:W-:Y:S05]  /*3520*/  BSYNC B0 ;  /* 0x0000000000007941 */ /* 0x000fea0003800000 */
.L_x_5914:
[----:B0-2---:R0:W2:Y:S01]  /*3530*/  LDS R13, [R140.X4+0x7b0] ;  /* 0x0007b0008c0d7984 */ /* 0x0050a20000004800 */
[----:B------:R-:W-:Y:S01]  /*3540*/  BSSY B0, `(.L_x_5916) ;  /* 0x0000004000007945 */ /* 0x000fe20003800000 */
[----:B------:R-:W-:Y:S01]  /*3550*/  LEA.HI.SX32 R16, R16, R39, 0x1b ;  /* 0x0000002710107211 */ /* 0x000fe200078fdaff */
[----:B------:R-:W-:Y:S05]  /*3560*/  @!P4 BRA `(.L_x_5917) ;  /* 0x000000100000c947 */ /* 0x000fea0003800000 */
[----:B--2---:R2:W-:Y:S02]  /*3570*/  RED.E.ADD.F32.FTZ.RN.STRONG.GPU [R14.64+-0x480], R13 ;  /* 0xfffb800d0e00798e */ /* 0x0045e4000c10e784 */
.L_x_5917:
[----:B------:R-:W-:Y:S05]  /*3580*/  BSYNC B0 ;  /* 0x0000000000007941 */ /* 0x000fea0003800000 */
.L_x_5916:
[----:B--2---:R2:W3:Y:S01]  /*3590*/  LDS R13, [R16.X4+0x830] ;  /* 0x00083000100d7984 */ /* 0x0044e20000004800 */
[----:B------:R-:W-:Y:S01]  /*35a0*/  BSSY B0, `(.L_x_5918) ;  /* 0x0000005000007945 */ /* 0x000fe20003800000 */
[C---:B0-----:R-:W-:Y:S02]  /*35b0*/  IADD3 R140, R39.reuse, 0x120, RZ ;  /* 0x00000120278c7810 */ /* 0x041fe40007ffe0ff */
[----:B-1----:R-:W-:Y:S01]  /*35c0*/  IADD3 R144, R39, 0x140, RZ ;  /* 0x0000014027907810 */ /* 0x002fe20007ffe0ff */
[----:B------:R-:W-:Y:S05]  /*35d0*/  @!P5 BRA `(.L_x_5919) ;  /* 0x000000100000d947 */ /* 0x000fea0003800000 */
[----:B---3--:R0:W-:Y:S02]  /*35e0*/  RED.E.ADD.F32.FTZ.RN.STRONG.GPU [R14.64+-0x400], R13 ;  /* 0xfffc000d0e00798e */ /* 0x0081e4000c10e784 */
.L_x_5919:
[----:B------:R-:W-:Y:S05]  /*35f0*/  BSYNC B0 ;  /* 0x0000000000007941 */ /* 0x000fea0003800000 */
.L_x_5918:
        /* <DEDUP_REMOVED lines=14> */
.L_x_5921:
[----:B0-----:R-:W-:Y:S05]  /*36e0*/  BSYNC B0 ;  /* 0x0000000000007941 */ /* 0x001fea0003800000 */
.L_x_5920:
[----:B-1----:R0:W1:Y:S01]  /*36f0*/  LDS R13, [R144.X4+0x930] ;  /* 0x00093000900d7984 */ /* 0x0020620000004800 */
[----:B------:R-:W-:Y:S01]  /*3700*/  BSSY B0, `(.L_x_5922) ;  /* 0x0000005000007945 */ /* 0x000fe20003800000 */
[----:B------:R-:W-:Y:S02]  /*3710*/  IADD3 R140, R39, 0x180, RZ ;  /* 0x00000180278c7810 */ /* 0x000fe40007ffe0ff */
[----:B------:R-:W-:Y:S01]  /*3720*/  LEA.HI.SX32 R16, R16, R39, 0x1b ;  /* 0x0000002710107211 */ /* 0x000fe200078fdaff */
[----:B------:R-:W-:Y:S05]  /*3730*/  @!P0 BRA `(.L_x_5923) ;  /* 0x0000001000008947 */ /* 0x000fea0003800000 */
[----:B-1----:R1:W-:Y:S02]  /*3740*/  RED.E.ADD.F32.FTZ.RN.STRONG.GPU [R14.64+-0x300], R13 ;  /* 0xfffd000d0e00798e */ /* 0x0023e4000c10e784 */
.L_x_5923:
[----:B------:R-:W-:Y:S05]  /*3750*/  BSYNC B0 ;  /* 0x0000000000007941 */ /* 0x000fea0003800000 */
.L_x_5922:
[----:B-1----:R1:W2:Y:S01]  /*3760*/  LDS R13, [R16.X4+0x9b0] ;  /* 0x0009b000100d7984 */ /* 0x0022a20000004800 */
[----:B------:R-:W-:Y:S01]  /*3770*/  BSSY B0, `(.L_x_5924) ;  /* 0x0000005000007945 */ /* 0x000fe20003800000 */
[----:B0-----:R-:W-:-:S02]  /*3780*/  IADD3 R144, R39, 0x1a0, RZ ;  /* 0x000001a027907810 */ /* 0x001fc40007ffe0ff */
[----:B------:R-:W-:Y:S01]  /*3790*/  LEA.HI.SX32 R140, R140, R39, 0x1b ;  /* 0x000000278c8c7211 */ /* 0x000fe200078fdaff */
[----:B------:R-:W-:Y:S05]  /*37a0*/  @!P1 BRA `(.L_x_5925) ;  /* 0x0000001000009947 */ /* 0x000fea0003800000 */
[----:B--2---:R0:W-:Y:S02]  /*37b0*/  RED.E.ADD.F32.FTZ.RN.STRONG.GPU [R14.64+-0x280], R13 ;  /* 0xfffd800d0e00798e */ /* 0x0041e4000c10e784 */
.L_x_5925:
[----:B------:R-:W-:Y:S05]  /*37c0*/  BSYNC B0 ;  /* 0x0000000000007941 */ /* 0x000fea0003800000 */
.L_x_5924:
[----:B0-2---:R0:W2:Y:S01]  /*37d0*/  LDS R13, [R140.X4+0xa30] ;  /* 0x000a30008c0d7984 */ /* 0x0050a20000004800 */
[----:B------:R-:W-:Y:S01]  /*37e0*/  BSSY B0, `(.L_x_5926) ;  /* 0x0000005000007945 */ /* 0x000fe20003800000 */
[----:B-1----:R-:W-:Y:S02]  /*37f0*/  IADD3 R16, R39, 0x1c0, RZ ;  /* 0x000001c027107810 */ /* 0x002fe40007ffe0ff */
[----:B------:R-:W-:Y:S01]  /*3800*/  LEA.HI.SX32 R144, R144, R39, 0x1b ;  /* 0x0000002790907211 */ /* 0x000fe200078fdaff */
[----:B------:R-:W-:Y:S05]  /*3810*/  @!P2 BRA `(.L_x_5927) ;  /* 0x000000100000a947 */ /* 0x000fea0003800000 */
[----:B--2---:R1:W-:Y:S02]  /*3820*/  RED.E.ADD.F32.FTZ.RN.STRONG.GPU [R14.64+-0x200], R13 ;  /* 0xfffe000d0e00798e */ /* 0x0043e4000c10e784 */
.L_x_5927:
[----:B------:R-:W-:Y:S05]  /*3830*/  BSYNC B0 ;  /* 0x0000000000007941 */ /* 0x000fea0003800000 */
.L_x_5926:
[----:B-12---:R1:W2:Y:S01]  /*3840*/  LDS R13, [R144.X4+0xab0] ;  /* 0x000ab000900d7984 */ /* 0x0062a20000004800 */
[----:B------:R-:W-:Y:S01]  /*3850*/  BSSY B0, `(.L_x_5928) ;  /* 0x0000005000007945 */ /* 0x000fe20003800000 */
[----:B0-----:R-:W-:Y:S02]  /*3860*/  IADD3 R140, R39, 0x1e0, RZ ;  /* 0x000001e0278c7810 */ /* 0x001fe40007ffe0ff */
[----:B------:R-:W-:Y:S01]  /*3870*/  LEA.HI.SX32 R16, R16, R39, 0x1b ;  /* 0x0000002710107211 */ /* 0x000fe200078fdaff */
[----:B------:R-:W-:Y:S05]  /*3880*/  @!P3 BRA `(.L_x_5929) ;  /* 0x000000100000b947 */ /* 0x000fea0003800000 */
[----:B--2---:R0:W-:Y:S02]  /*3890*/  RED.E.ADD.F32.FTZ.RN.STRONG.GPU [R14.64+-0x180], R13 ;  /* 0xfffe800d0e00798e */ /* 0x0041e4000c10e784 */
.L_x_5929:
[----:B------:R-:W-:Y:S05]  /*38a0*/  BSYNC B0 ;  /* 0x0000000000007941 */ /* 0x000fea0003800000 */
.L_x_5928:
[----:B0-2---:R0:W2:Y:S01]  /*38b0*/  LDS R13, [R16.X4+0xb30] ;  /* 0x000b3000100d7984 */ /* 0x0050a20000004800 */
[----:B------:R-:W-:Y:S01]  /*38c0*/  BSSY B0, `(.L_x_5930) ;  /* 0x0000004000007945 */ /* 0x000fe20003800000 */
[----:B------:R-:W-:Y:S01]  /*38d0*/  LEA.HI.SX32 R140, R140, R39, 0x1b ;  /* 0x000000278c8c7211 */ /* 0x000fe200078fdaff */
[----:B------:R-:W-:Y:S05]  /*38e0*/  @!P4 BRA `(.L_x_5931) ;  /* 0x000000100000c947 */ /* 0x000fea0003800000 */
[----:B--2---:R2:W-:Y:S02]  /*38f0*/  RED.E.ADD.F32.FTZ.RN.STRONG.GPU [R14.64+-0x100], R13 ;  /* 0xffff000d0e00798e */ /* 0x0045e4000c10e784 */
.L_x_5931:
[----:B------:R-:W-:Y:S05]  /*3900*/  BSYNC B0 ;  /* 0x0000000000007941 */ /* 0x000fea0003800000 */
.L_x_5930:
[----:B--2---:R2:W3:Y:S01]  /*3910*/  LDS R13, [R140.X4+0xbb0] ;  /* 0x000bb0008c0d7984 */ /* 0x0044e20000004800 */
[----:B------:R-:W-:Y:S01]  /*3920*/  BSSY B0, `(.L_x_5932) ;  /* 0x0000003000007945 */ /* 0x000fe20003800000 */
[----:B------:R-:W-:Y:S05]  /*3930*/  @!P5 BRA `(.L_x_5933) ;  /* 0x000000100000d947 */ /* 0x000fea0003800000 */
[----:B---3--:R3:W-:Y:S02]  /*3940*/  RED.E.ADD.F32.FTZ.RN.STRONG.GPU [R14.64+-0x80], R13 ;  /* 0xffff800d0e00798e */ /* 0x0087e4000c10e784 */
.L_x_5933:
[----:B------:R-:W-:Y:S05]  /*3950*/  BSYNC B0 ;  /* 0x0000000000007941 */ /* 0x000fea0003800000 */
.L_x_5932:
[----:B---3--:R-:W3:Y:S01]  /*3960*/  SHFL.DOWN PT, R15, R18, 0x1, 0x1f ;  /* 0x08201f00120f7f89 */ /* 0x008ee200000e0000 */
[----:B------:R-:W-:Y:S01]  /*3970*/  ISETP.GT.AND P0, PT, R40, 0x1e, PT ;  /* 0x0000001e2800780c */ /* 0x000fe20003f04270 */
[----:B------:R-:W-:Y:S01]  /*3980*/  FMUL.FTZ R14, R54, R187 ;  /* 0x000000bb360e7220 */ /* 0x000fe20000410000 */
[----:B------:R-:W-:Y:S01]  /*3990*/  ISETP.NE.AND P1, PT, R40, RZ, PT ;  /* 0x000000ff2800720c */ /* 0x000fe20003f25270 */
[----:B------:R-:W4:Y:S01]  /*39a0*/  SHFL.DOWN PT, R13, R12, 0x1, 0x1f ;  /* 0x08201f000c0d7f89 */ /* 0x000f2200000e0000 */
[----:B0-----:R-:W-:Y:S01]  /*39b0*/  FMUL.FTZ R16, R54, R185 ;  /* 0x000000b936107220 */ /* 0x001fe20000410000 */
[----:B------:R-:W-:Y:S01]  /*39c0*/  ISETP.NE.AND P2, PT, R39, RZ, PT ;  /* 0x000000ff2700720c */ /* 0x000fe20003f45270 */
[----:B------:R-:W-:Y:S01]  /*39d0*/  FMUL.FTZ R14, R169, R14 ;  /* 0x0000000ea90e7220 */ /* 0x000fe20000410000 */
[----:B------:R-:W-:Y:S01]  /*39e0*/  BSSY B0, `(.L_x_5934) ;  /* 0x0000070000007945 */ /* 0x000fe20003800000 */
[----:B------:R-:W-:-:S02]  /*39f0*/  FMUL.FTZ R16, R159, R16 ;  /* 0x000000109f107220 */ /* 0x000fc40000410000 */
[----:B------:R-:W-:Y:S02]  /*3a00*/  FFMA.FTZ R133, R133, R187, R14 ;  /* 0x000000bb85857223 */ /* 0x000fe4000001000e */
[C---:B------:R-:W-:Y:S02]  /*3a10*/  FMUL.FTZ R14, R54.reuse, R209 ;  /* 0x000000d1360e7220 */ /* 0x040fe40000410000 */
[----:B------:R-:W-:Y:S02]  /*3a20*/  FFMA.FTZ R137, R137, R185, R16 ;  /* 0x000000b989897223 */ /* 0x000fe40000010010 */
[----:B------:R-:W-:Y:S02]  /*3a30*/  FMUL.FTZ R16, R165, R14 ;  /* 0x0000000ea5107220 */ /* 0x000fe40000410000 */
[----:B------:R-:W-:Y:S02]  /*3a40*/  FMUL.FTZ R14, R54, R193 ;  /* 0x000000c1360e7220 */ /* 0x000fe40000410000 */
[----:B------:R-:W-:-:S02]  /*3a50*/  FFMA.FTZ R141, R141, R209, R16 ;  /* 0x000000d18d8d7223 */ /* 0x000fc40000010010 */
[----:B------:R-:W-:Y:S02]  /*3a60*/  FMUL.FTZ R14, R173, R14 ;  /* 0x0000000ead0e7220 */ /* 0x000fe40000410000 */
[----:B---3--:R-:W-:Y:S02]  /*3a70*/  @!P0 FADD.FTZ R18, R18, R15 ;  /* 0x0000000f12128221 */ /* 0x008fe40000010000 */
[----:B------:R-:W-:Y:S02]  /*3a80*/  FFMA.FTZ R129, R129, R193, R14 ;  /* 0x000000c181817223 */ /* 0x000fe4000001000e */
[----:B----4-:R-:W-:Y:S01]  /*3a90*/  @!P0 FADD.FTZ R12, R12, R13 ;  /* 0x0000000d0c0c8221 */ /* 0x010fe20000010000 */
        /* <DEDUP_REMOVED lines=9> */
[----:B------:R-:W-:Y:S02]  /*3b30*/  FFMA.FTZ R16, R143, R211, R16 ;  /* 0x000000d38f107223 */ /* 0x000fe40000010010 */
[----:B------:R-:W-:-:S02]  /*3b40*/  FMUL.FTZ R14, R163, R14 ;  /* 0x0000000ea30e7220 */ /* 0x000fc40000410000 */
[----:B------:R-:W-:Y:S02]  /*3b50*/  FADD.FTZ R103, R16, R103 ;  /* 0x0000006710677221 */ /* 0x000fe40000010000 */
[----:B------:R-:W-:Y:S02]  /*3b60*/  FADD.FTZ R111, R134, R111 ;  /* 0x0000006f866f7221 */ /* 0x000fe40000010000 */
[----:B------:R-:W-:Y:S02]  /*3b70*/  FFMA.FTZ R16, R27, R183, R14 ;  /* 0x000000b71b107223 */ /* 0x000fe4000001000e */
[----:B0-----:R-:W-:Y:S02]  /*3b80*/  @!P0 FADD.FTZ R18, R18, R15 ;  /* 0x0000000f12128221 */ /* 0x001fe40000010000 */
[----:B------:R-:W-:Y:S02]  /*3b90*/  FMUL.FTZ R134, R54, R205 ;  /* 0x000000cd36867220 */ /* 0x000fe40000410000 */
        /* <DEDUP_REMOVED lines=17> */
[----:B---3--:R-:W-:Y:S01]  /*3cb0*/  @!P0 FADD.FTZ R12, R12, R15 ;  /* 0x0000000f0c0c8221 */ /* 0x008fe20000010000 */
[----:B------:R-:W0:Y:S01]  /*3cc0*/  SHFL.DOWN PT, R17, R18, 0x8, 0x1f ;  /* 0x09001f0012117f89 */ /* 0x000e2200000e0000 */
[----:B------:R-:W-:Y:S01]  /*3cd0*/  ISETP.GT.AND P0, PT, R40, 0x17, PT ;  /* 0x000000172800780c */ /* 0x000fe20003f04270 */
[----:B------:R-:W-:Y:S02]  /*3ce0*/  FFMA.FTZ R134, R139, R205, R134 ;  /* 0x000000cd8b867223 */ /* 0x000fe40000010086 */
[----:B------:R-:W3:Y:S01]  /*3cf0*/  SHFL.DOWN PT, R15, R12, 0x8, 0x1f ;  /* 0x09001f000c0f7f89 */ /* 0x000ee200000e0000 */
        /* <DEDUP_REMOVED lines=12> */
[----:B---3--:R-:W-:Y:S01]  /*3dc0*/  @!P0 FADD.FTZ R12, R12, R15 ;  /* 0x0000000f0c0c8221 */ /* 0x008fe20000010000 */
[----:B------:R-:W0:Y:S01]  /*3dd0*/  SHFL.DOWN PT, R123, R18, 0x10, 0x1f ;  /* 0x0a001f00127b7f89 */ /* 0x000e2200000e0000 */
[----:B------:R-:W-:Y:S01]  /*3de0*/  ISETP.GT.AND P0, PT, R40, 0xf, PT ;  /* 0x0000000f2800780c */ /* 0x000fe20003f04270 */
[----:B------:R-:W-:Y:S02]  /*3df0*/  FMUL.FTZ R15, R54, R151 ;  /* 0x00000097360f7220 */ /* 0x000fe40000410000 */
[----:B------:R-:W3:Y:S01]  /*3e00*/  SHFL.DOWN PT, R17, R12, 0x10, 0x1f ;  /* 0x0a001f000c117f89 */ /* 0x000ee200000e0000 */
        /* <DEDUP_REMOVED lines=12> */
[----:B---3--:R-:W-:Y:S01]  /*3ed0*/  @!P0 FADD.FTZ R12, R12, R17 ;  /* 0x000000110c0c8221 */ /* 0x008fe20000010000 */
        /* <DEDUP_REMOVED lines=24> */
[----:B0-----:R-:W-:Y:S02]  /*4060*/  ISETP.NE.AND P0, PT, R49, c[0x0][0x174], PT ;  /* 0x00005d0031007a0c */ /* 0x001fe40003f05270 */
[----:B------:R-:W-:-:S11]  /*4070*/  SHF.L.U32 R16, R89, 0x2, RZ ;  /* 0x0000000259107819 */ /* 0x000fd600000006ff */
[----:B------:R-:W0:Y:S04]  /*4080*/  @P0 LDS R14, [R16+0x2328] ;  /* 0x00232800100e0984 */ /* 0x000e280000000800 */
[----:B------:R-:W3:Y:S01]  /*4090*/  @P0 LDS R15, [R16+0x1f28] ;  /* 0x001f2800100f0984 */ /* 0x000ee20000000800 */
[----:B0-----:R-:W-:Y:S02]  /*40a0*/  @P0 FADD.FTZ R13, R13, R14 ;  /* 0x0000000e0d0d0221 */ /* 0x001fe40000010000 */
[----:B---3--:R-:W-:-:S03]  /*40b0*/  @P0 FADD.FTZ R12, R12, R15 ;  /* 0x0000000f0c0c0221 */ /* 0x008fc60000010000 */
[----:B------:R0:W-:Y:S04]  /*40c0*/  STS [R16+0x2328], R13 ;  /* 0x0023280d10007388 */ /* 0x0001e80000000800 */
[----:B------:R0:W-:Y:S02]  /*40d0*/  STS [R16+0x1f28], R12 ;  /* 0x001f280c10007388 */ /* 0x0001e40000000800 */
.L_x_5935:
[----:B0-----:R-:W-:Y:S05]  /*40e0*/  BSYNC B0 ;  /* 0x0000000000007941 */ /* 0x001fea0003800000 */
.L_x_5934:
[----:B------:R-:W-:Y:S02]  /*40f0*/  IADD3 R89, R89, 0x1, RZ ;  /* 0x0000000159597810 */ /* 0x000fe40007ffe0ff */
[----:B------:R-:W-:Y:S02]  /*4100*/  IADD3 R87, P1, R87, 0x1, RZ ;  /* 0x0000000157577810 */ /* 0x000fe40007f3e0ff */
[----:B------:R-:W-:Y:S02]  /*4110*/  ISETP.GE.AND P0, PT, R89, c[0x0][0x16c], PT ;  /* 0x00005b0059007a0c */ /* 0x000fe40003f06270 */
[----:B------:R-:W-:-:S11]  /*4120*/  IADD3.X R56, RZ, R56, RZ, P1, !PT ;  /* 0x00000038ff387210 */ /* 0x000fd60000ffe4ff */
[----:B------:R-:W-:Y:S01]  /*4130*/  @P0 CALL.REL.NOINC `(.L_x_5899) ;  /* 0x0000001000000944 */ /* 0x000fe20003c00000 */
[----:B------:R-:W-:Y:S05]  /*4140*/  BRA `(.L_x_5936) ;  /* 0xffffd09000007947 */ /* 0x000fea000383ffff */
.L_x_5899:
[----:B------:R-:W-:Y:S01]  /*4150*/  BAR.SYNC.DEFER_BLOCKING 0x0 ;  /* 0x0000000000007b1d */ /* 0x000fe20000010000 */
[----:B------:R-:W-:Y:S01]  /*4160*/  F2FP.PACK_AB R19, R82, R115 ;  /* 0x000000735213723e */ /* 0x000fe200000000ff */
[----:B------:R-:W-:Y:S01]  /*4170*/  IMAD R12, R154, c[0x0][0x2d8], RZ ;  /* 0x0000b6009a0c7a24 */ /* 0x000fe200078e02ff */
[----:B------:R-:W-:Y:S02]  /*4180*/  F2FP.PACK_AB R18, R84, R117 ;  /* 0x000000755412723e */ /* 0x000fe400000000ff */
[----:B------:R-:W-:Y:S01]  /*4190*/  F2FP.PACK_AB R17, R86, R119 ;  /* 0x000000775611723e */ /* 0x000fe200000000ff */
[----:B------:R-:W-:Y:S01]  /*41a0*/  IMAD R21, R35, c[0x0][0x2dc], R12 ;  /* 0x0000b70023157a24 */ /* 0x000fe200078e020c */
[----:B------:R-:W-:Y:S02]  /*41b0*/  F2FP.PACK_AB R16, R88, R121 ;  /* 0x000000795810723e */ /* 0x000fe400000000ff */
[----:B------:R-:W-:Y:S02]  /*41c0*/  F2FP.PACK_AB R83, R74, R107 ;  /* 0x0000006b4a53723e */ /* 0x000fe400000000ff */
[----:B------:R-:W-:-:S02]  /*41d0*/  F2FP.PACK_AB R82, R76, R109 ;  /* 0x0000006d4c52723e */ /* 0x000fc400000000ff */
[----:B------:R-:W-:Y:S02]  /*41e0*/  F2FP.PACK_AB R81, R78, R111 ;  /* 0x0000006f4e51723e */ /* 0x000fe400000000ff */
[----:B------:R-:W-:Y:S02]  /*41f0*/  F2FP.PACK_AB R80, R80, R113 ;  /* 0x000000715050723e */ /* 0x000fe400000000ff */
[----:B------:R-:W-:Y:S02]  /*4200*/  IADD3 R54, R49, -0x1, RZ ;  /* 0xffffffff31367810 */ /* 0x000fe40007ffe0ff */
[----:B------:R-:W-:Y:S02]  /*4210*/  F2FP.PACK_AB R61, R93, R60 ;  /* 0x0000003c5d3d723e */ /* 0x000fe400000000ff */
[----:B------:R-:W-:Y:S02]  /*4220*/  SHF.L.U32 R14, R54, 0x9, RZ ;  /* 0x00000009360e7819 */ /* 0x000fe400000006ff */
[----:B------:R-:W-:Y:S01]  /*4230*/  F2FP.PACK_AB R63, R97, R64 ;  /* 0x00000040613f723e */ /* 0x000fe200000000ff */
[----:B------:R0:W-:Y:S01]  /*4240*/  STS.128 [R53], R16 ;  /* 0x0000001035007388 */ /* 0x0001e20000000c00 */
[----:B------:R-:W-:-:S02]  /*4250*/  SHF.R.S32.HI R15, RZ, 0x1f, R14 ;  /* 0x0000001fff0f7819 */ /* 0x000fc4000001140e */
[----:B------:R-:W-:Y:S01]  /*4260*/  F2FP.PACK_AB R23, R105, R72 ;  /* 0x000000486917723e */ /* 0x000fe200000000ff */
[----:B------:R-:W-:Y:S01]  /*4270*/  STS.128 [R53+0x10], R80 ;  /* 0x0000105035007388 */ /* 0x000fe20000000c00 */
[----:B------:R-:W-:-:S06]  /*4280*/  NOP ;  /* 0x0000000000007918 */ /* 0x000fcc0000000000 */
[----:B------:R-:W3:Y:S01]  /*4290*/  LDS.128 R4, [R40.X16] ;  /* 0x0000000028047984 */ /* 0x000ee2000000cc00 */
[----:B------:R-:W-:Y:S01]  /*42a0*/  IMAD.WIDE.U32 R12, R35, c[0x0][0x2d8], R14 ;  /* 0x0000b600230c7a25 */ /* 0x000fe200078e000e */
[----:B------:R-:W-:Y:S02]  /*42b0*/  F2FP.PACK_AB R22, R103, R70 ;  /* 0x000000466716723e */ /* 0x000fe400000000ff */
[----:B------:R-:W4:Y:S01]  /*42c0*/  LDS.128 R8, [R40.X16+0x200] ;  /* 0x0002000028087984 */ /* 0x000f22000000cc00 */
[----:B0-----:R-:W-:Y:S01]  /*42d0*/  FADD.FTZ R17, R38, R91 ;  /* 0x0000005b26117221 */ /* 0x001fe20000010000 */
[----:B------:R-:W-:Y:S01]  /*42e0*/  IADD3 R13, R13, R21, RZ ;  /* 0x000000150d0d7210 */ /* 0x000fe20007ffe0ff */
[----:B------:R-:W-:Y:S01]  /*42f0*/  IMAD R19, R33, c[0x0][0x2e0], RZ ;  /* 0x0000b80021137a24 */ /* 0x000fe200078e02ff */
[----:B------:R-:W-:Y:S01]  /*4300*/  F2FP.PACK_AB R21, R101, R68 ;  /* 0x000000446515723e */ /* 0x000fe200000000ff */
[----:B------:R-:W-:Y:S01]  /*4310*/  FADD.FTZ R17, R17, R58 ;  /* 0x0000003a11117221 */ /* 0x000fe20000010000 */
[----:B------:R-:W-:Y:S01]  /*4320*/  F2FP.PACK_AB R20, R99, R66 ;  /* 0x000000426314723e */ /* 0x000fe200000000ff */
[C---:B------:R-:W-:Y:S01]  /*4330*/  IMAD R19, R0.reuse, c[0x0][0x2e4], R19 ;  /* 0x0000b90000137a24 */ /* 0x040fe200078e0213 */
[----:B------:R-:W-:Y:S01]  /*4340*/  IADD3 R41, P1, R41, -0x400, RZ ;  /* 0xfffffc0029297810 */ /* 0x000fe20007f3e0ff */
[----:B------:R-:W-:Y:S01]  /*4350*/  IMAD.WIDE.U32 R12, R0, c[0x0][0x2e0], R12 ;  /* 0x0000b800000c7a25 */ /* 0x000fe200078e000c */
[----:B------:R-:W-:-:S02]  /*4360*/  IADD3 R46, P2, R46, -0x400, RZ ;  /* 0xfffffc002e2e7810 */ /* 0x000fc40007f5e0ff */
[----:B------:R-:W-:Y:S01]  /*4370*/  IADD3 R44, P3, R44, -0x400, RZ ;  /* 0xfffffc002c2c7810 */ /* 0x000fe20007f7e0ff */
[----:B------:R-:W-:Y:S01]  /*4380*/  FADD.FTZ R18, R17, R60 ;  /* 0x0000003c11127221 */ /* 0x000fe20000010000 */
[----:B------:R-:W-:Y:S01]  /*4390*/  IADD3 R17, R13, R19, RZ ;  /* 0x000000130d117210 */ /* 0x000fe20007ffe0ff */
[----:B------:R-:W-:Y:S01]  /*43a0*/  IMAD.WIDE.U32 R14, R35, c[0x0][0x2f8], R14 ;  /* 0x0000be00230e7a25 */ /* 0x000fe200078e000e */
[----:B------:R-:W-:Y:S02]  /*43b0*/  LEA R16, P0, R12, c[0x0][0x330], 0x1 ;  /* 0x0000cc000c107a11 */ /* 0x000fe400078008ff */
[----:B------:R-:W-:Y:S01]  /*43c0*/  F2FP.PACK_AB R60, R58, R91 ;  /* 0x0000005b3a3c723e */ /* 0x000fe200000000ff */
[----:B------:R-:W-:Y:S01]  /*43d0*/  FADD.FTZ R13, R18, R93 ;  /* 0x0000005d120d7221 */ /* 0x000fe20000010000 */
[----:B------:R-:W-:Y:S02]  /*43e0*/  LEA.HI.X R17, R12, c[0x0][0x334], R17, 0x1, P0 ;  /* 0x0000cd000c117a11 */ /* 0x000fe400000f0c11 */
[----:B------:R-:W-:Y:S01]  /*43f0*/  IADD3 R42, P4, R42, -0x400, RZ ;  /* 0xfffffc002a2a7810 */ /* 0x000fe20007f9e0ff */
[----:B------:R-:W-:Y:S01]  /*4400*/  FADD.FTZ R18, R13, R62 ;  /* 0x0000003e0d127221 */ /* 0x000fe20000010000 */
[----:B------:R-:W-:Y:S01]  /*4410*/  F2FP.PACK_AB R62, R95, R62 ;  /* 0x0000003e5f3e723e */ /* 0x000fe200000000ff */
[----:B------:R-:W-:Y:S01]  /*4420*/  IMAD.WIDE R12, R51, 0x10, R16 ;  /* 0x00000010330c7825 */ /* 0x000fe200078e0210 */
[----:B------:R-:W-:-:S02]  /*4430*/  IADD3 R50, R50, 0x1, RZ ;  /* 0x0000000132327810 */ /* 0x000fc40007ffe0ff */
[----:B------:R-:W-:Y:S01]  /*4440*/  IADD3.X R48, R48, -0x1, RZ, P1, !PT ;  /* 0xffffffff30307810 */ /* 0x000fe20000ffe4ff */
[----:B------:R-:W-:Y:S01]  /*4450*/  IMAD R16, R154, c[0x0][0x2f8], RZ ;  /* 0x0000be009a107a24 */ /* 0x000fe200078e02ff */
[----:B------:R-:W-:Y:S01]  /*4460*/  IADD3.X R47, R47, -0x1, RZ, P2, !PT ;  /* 0xffffffff2f2f7810 */ /* 0x000fe200017fe4ff */
[----:B------:R-:W-:Y:S01]  /*4470*/  FADD.FTZ R95, R18, R95 ;  /* 0x0000005f125f7221 */ /* 0x000fe20000010000 */
[----:B------:R-:W-:Y:S01]  /*4480*/  IADD3.X R45, R45, -0x1, RZ, P3, !PT ;  /* 0xffffffff2d2d7810 */ /* 0x000fe20001ffe4ff */
[----:B------:R-:W-:Y:S01]  /*4490*/  IMAD R17, R35, c[0x0][0x2fc], R16 ;  /* 0x0000bf0023117a24 */ /* 0x000fe200078e0210 */
[----:B------:R-:W-:Y:S01]  /*44a0*/  IADD3.X R43, R43, -0x1, RZ, P4, !PT ;  /* 0xffffffff2b2b7810 */ /* 0x000fe200027fe4ff */
[----:B------:R-:W-:Y:S01]  /*44b0*/  FADD.FTZ R64, R95, R64 ;  /* 0x000000405f407221 */ /* 0x000fe20000010000 */
[----:B---3--:R0:W-:Y:S02]  /*44c0*/  STG.E.128 [R12.64], R4 ;  /* 0x000000040c007986 */ /* 0x0081e4000c101d04 */
[----:B------:R-:W-:Y:S01]  /*44d0*/  IADD3 R15, R15, R17, RZ ;  /* 0x000000110f0f7210 */ /* 0x000fe20007ffe0ff */
[----:B------:R-:W-:Y:S01]  /*44e0*/  FADD.FTZ R97, R64, R97 ;  /* 0x0000006140617221 */ /* 0x000fe20000010000 */
[----:B----4-:R-:W-:Y:S03]  /*44f0*/  STG.E.128 [R12.64+0x200], R8 ;  /* 0x000200080c007986 */ /* 0x010fe6000c101d04 */
[----:B------:R-:W-:Y:S01]  /*4500*/  FADD.FTZ R66, R97, R66 ;  /* 0x0000004261427221 */ /* 0x000fe20000010000 */
[----:B------:R-:W-:Y:S03]  /*4510*/  BAR.SYNC.DEFER_BLOCKING 0x0 ;  /* 0x0000000000007b1d */ /* 0x000fe60000010000 */
[----:B------:R-:W-:-:S04]  /*4520*/  FADD.FTZ R99, R66, R99 ;  /* 0x0000006342637221 */ /* 0x000fc80000010000 */
[----:B------:R-:W-:Y:S02]  /*4530*/  FADD.FTZ R68, R99, R68 ;  /* 0x0000004463447221 */ /* 0x000fe40000010000 */
[----:B0-----:R-:W-:Y:S02]  /*4540*/  IMAD R5, R33, c[0x0][0x300], RZ ;  /* 0x0000c00021057a24 */ /* 0x001fe400078e02ff */
[----:B------:R-:W-:Y:S02]  /*4550*/  FADD.FTZ R101, R68, R101 ;  /* 0x0000006544657221 */ /* 0x000fe40000010000 */
[C---:B------:R-:W-:Y:S02]  /*4560*/  IMAD R7, R0.reuse, c[0x0][0x304], R5 ;  /* 0x0000c10000077a24 */ /* 0x040fe400078e0205 */
[----:B------:R-:W-:-:S04]  /*4570*/  IMAD.WIDE.U32 R4, R0, c[0x0][0x300], R14 ;  /* 0x0000c00000047a25 */ /* 0x000fc800078e000e */
[----:B------:R-:W-:Y:S01]  /*4580*/  FADD.FTZ R70, R101, R70 ;  /* 0x0000004665467221 */ /* 0x000fe20000010000 */
[----:B------:R-:W-:Y:S02]  /*4590*/  IADD3 R5, R5, R7, RZ ;  /* 0x0000000705057210 */ /* 0x000fe40007ffe0ff */
[----:B------:R-:W-:Y:S01]  /*45a0*/  LEA R6, P0, R4, c[0x0][0x340], 0x1 ;  /* 0x0000d00004067a11 */ /* 0x000fe200078008ff */
[----:B------:R-:W-:Y:S01]  /*45b0*/  STS.128 [R53], R60 ;  /* 0x0000003c35007388 */ /* 0x000fe20000000c00 */
[----:B------:R-:W-:Y:S02]  /*45c0*/  FADD.FTZ R103, R70, R103 ;  /* 0x0000006746677221 */ /* 0x000fe40000010000 */
[----:B------:R-:W-:Y:S01]  /*45d0*/  LEA.HI.X R7, R4, c[0x0][0x344], R5, 0x1, P0 ;  /* 0x0000d10004077a11 */ /* 0x000fe200000f0c05 */
[----:B------:R-:W-:Y:S01]  /*45e0*/  STS.128 [R53+0x10], R20 ;  /* 0x0000101435007388 */ /* 0x000fe20000000c00 */
[----:B------:R-:W-:-:S06]  /*45f0*/  NOP ;  /* 0x0000000000007918 */ /* 0x000fcc0000000000 */
[----:B------:R-:W0:Y:S01]  /*4600*/  LDS.128 R24, [R40.X16] ;  /* 0x0000000028187984 */ /* 0x000e22000000cc00 */
[----:B------:R-:W-:Y:S01]  /*4610*/  IMAD.WIDE R4, R51, 0x10, R6 ;  /* 0x0000001033047825 */ /* 0x000fe200078e0206 */
[----:B------:R-:W-:Y:S02]  /*4620*/  ISETP.GT.AND P0, PT, R49, 0x1, PT ;  /* 0x000000013100780c */ /* 0x000fe40003f04270 */
[----:B------:R-:W3:Y:S01]  /*4630*/  LDS.128 R56, [R40.X16+0x200] ;  /* 0x0002000028387984 */ /* 0x000ee2000000cc00 */
[----:B------:R-:W-:Y:S01]  /*4640*/  FADD.FTZ R38, R103, R72 ;  /* 0x0000004867267221 */ /* 0x000fe20000010000 */
[----:B------:R-:W-:-:S03]  /*4650*/  MOV R49, R54 ;  /* 0x0000003600317202 */ /* 0x000fc60000000f00 */
[----:B------:R-:W-:Y:S01]  /*4660*/  FADD.FTZ R38, R38, R105 ;  /* 0x0000006926267221 */ /* 0x000fe20000010000 */
[----:B0-----:R0:W-:Y:S04]  /*4670*/  STG.E.128 [R4.64], R24 ;  /* 0x0000001804007986 */ /* 0x0011e8000c101d04 */
[----:B---3--:R0:W-:Y:S01]  /*4680*/  STG.E.128 [R4.64+0x200], R56 ;  /* 0x0002003804007986 */ /* 0x0081e2000c101d04 */
[----:B------:R-:W-:Y:S01]  /*4690*/  @!P0 CALL.REL.NOINC `(.L_x_5897) ;  /* 0x0000001000008944 */ /* 0x000fe20003c00000 */
[----:B------:R-:W-:Y:S05]  /*46a0*/  BRA `(.L_x_5937) ;  /* 0xffffc0f000007947 */ /* 0x000fea000383ffff */
.L_x_5897:
        /* <DEDUP_REMOVED lines=24> */
.L_x_5939:
[----:B0-----:R-:W-:Y:S05]  /*4830*/  BSYNC B0 ;  /* 0x0000000000007941 */ /* 0x001fea0003800000 */
.L_x_5938:
        /* <DEDUP_REMOVED lines=23> */
.L_x_5941:
[----:B------:R-:W3:Y:S02]  /*49b0*/  S2R R15, SR_TID.X ;  /* 0x00000000000f7919 */ /* 0x000ee40000002100 */
.L_x_5942:
[----:B0-----:R-:W-:Y:S05]  /*49c0*/  BSYNC B0 ;  /* 0x0000000000007941 */ /* 0x001fea0003800000 */
.L_x_5940:
        /* <DEDUP_REMOVED lines=10> */
.L_x_5943:
        /* <DEDUP_REMOVED lines=26> */
.L_x_5944:
        /* <DEDUP_REMOVED lines=15> */
.L_x_9088:


//--------------------- .text._Z25selective_scan_bwd_kernelI32Selective_Scan_bwd_kernel_traitsILi32ELi16ELb1ELb0ELb1ELb0ELb1EN3c104HalfEfEEv12SSMParamsBwd --------------------------
	.section	.text._Z25selective_scan_bwd_kernelI32Selective_Scan_bwd_kernel_traitsILi32ELi16ELb1ELb0ELb1ELb0ELb1EN3c104HalfEfEEv12SSMParamsBwd,"ax",@progbits
	.sectioninfo	@"SHI_REGISTERS=216"
	.align	128
        .global         _Z25selective_scan_bwd_kernelI32Selective_Scan_bwd_kernel_traitsILi32ELi16ELb1ELb0ELb1ELb0ELb1EN3c104HalfEfEEv12SSMParamsBwd
        .type           _Z25selective_scan_bwd_kernelI32Selective_Scan_bwd_kernel_traitsILi32ELi16ELb1ELb0ELb1ELb0ELb1EN3c104HalfEfEEv12SSMParamsBwd,@function
        .size           _Z25selective_scan_bwd_kernelI32Selective_Scan_bwd_kernel_traitsILi32ELi16ELb1ELb0ELb1ELb0ELb1EN3c104HalfEfEEv12SSMParamsBwd,(.L_x_9089 - _Z25selective_scan_bwd_kernelI32Selective_Scan_bwd_kernel_traitsILi32ELi16ELb1ELb0ELb1ELb0ELb1EN3c104HalfEfEEv12SSMParamsBwd)
        .other          _Z25selective_scan_bwd_kernelI32Selective_Scan_bwd_kernel_traitsILi32ELi16ELb1ELb0ELb1ELb0ELb1EN3c104HalfEfEEv12SSMParamsBwd,@"STO_CUDA_ENTRY STV_DEFAULT"
_Z25selective_scan_bwd_kernelI32Selective_Scan_bwd_kernel_traitsILi32ELi16ELb1ELb0ELb1ELb0ELb1EN3c104HalfEfEEv12SSMParamsBwd:
.text._Z25selective_scan_bwd_kernelI32Selective_Scan_bwd_kernel_traitsILi32ELi16ELb1ELb0ELb1ELb0ELb1EN3c104HalfEfEEv12SSMParamsBwd:
        /* <DEDUP_REMOVED lines=28> */
[----:B------:R-:W-:Y:S01]  /*01c0*/  IMAD R14, R35, c[0x0][0x284], R14 ;  /* 0x0000a100230e7a24 */ /* 0x000fe200078e020e */
[----:B-1----:R-:W-:Y:S01]  /*01d0*/  HFMA2.MMA R6, -RZ, RZ, 0, 0 ;  /* 0x00000000ff067435 */ /* 0x002fe200000001ff */
[----:B------:R-:W-:Y:S01]  /*01e0*/  ISETP.GE.AND P3, PT, R12, 0x1, PT ;  /* 0x000000010c00780c */ /* 0x000fe20003f66270 */
[----:B------:R-:W-:Y:S01]  /*01f0*/  HFMA2.MMA R54, -RZ, RZ, 0, 0 ;  /* 0x00000000ff367435 */ /* 0x000fe200000001ff */
        /* <DEDUP_REMOVED lines=13> */
[C---:B------:R-:W-:Y:S02]  /*02d0*/  IMAD R9, R37.reuse, c[0x0][0x1e4], R6 ;  /* 0x0000790025097a24 */ /* 0x040fe400078e0206 */
[----:B------:R-:W-:Y:S01]  /*02e0*/  IMAD.WIDE.U32 R2, R37, c[0x0][0x1d0], RZ ;  /* 0x0000740025027a25 */ /* 0x000fe200078e00ff */
[----:B------:R-:W-:Y:S02]  /*02f0*/  ISETP.GT.U32.AND P1, PT, R11, R8, PT ;  /* 0x000000080b00720c */ /* 0x000fe40003f24070 */
[----:B------:R-:W-:Y:S01]  /*0300*/  IADD3 R5, R5, R9, RZ ;  /* 0x0000000905057210 */ /* 0x000fe20007ffe0ff */
[----:B------:R-:W-:Y:S01]  /*0310*/  IMAD R10, R130, c[0x0][0x278], RZ ;  /* 0x00009e00820a7a24 */ /* 0x000fe200078e02ff */
[----:B------:R-:W-:Y:S01]  /*0320*/  IADD3 R3, R3, R7, RZ ;  /* 0x0000000703037210 */ /* 0x000fe20007ffe0ff */
[----:B------:R-:W-:-:S04]  /*0330*/  IMAD.WIDE.U32 R6, R37, c[0x0][0x278], RZ ;  /* 0x00009e0025067a25 */ /* 0x000fc800078e00ff */
        /* <DEDUP_REMOVED lines=8> */
[C---:B------:R-:W-:Y:S01]  /*03c0*/  IMAD R10, R0.reuse, c[0x0][0x1d8], RZ ;  /* 0x00007600000a7a24 */ /* 0x040fe200078e02ff */
[----:B------:R-:W-:Y:S01]  /*03d0*/  @!P1 IADD3 R39, R39, 0x1, RZ ;  /* 0x0000000127279810 */ /* 0x000fe20007ffe0ff */
[----:B------:R-:W-:Y:S01]  /*03e0*/  IMAD R12, R0, c[0x0][0x1e8], RZ ;  /* 0x00007a00000c7a24 */ /* 0x000fe200078e02ff */
[----:B------:R-:W-:Y:S01]  /*03f0*/  SHF.R.S32.HI R13, RZ, 0x1f, R11 ;  /* 0x0000001fff0d7819 */ /* 0x000fe2000001140b */
[----:B------:R-:W-:Y:S01]  /*0400*/  IMAD R10, R35, c[0x0][0x1dc], R10 ;  /* 0x00007700230a7a24 */ /* 0x000fe200078e020a */
[----:B------:R-:W-:Y:S01]  /*0410*/  IADD3 R43, P4, R11, R2, RZ ;  /* 0x000000020b2b7210 */ /* 0x000fe20007f9e0ff */
[----:B------:R-:W-:Y:S01]  /*0420*/  IMAD R12, R35, c[0x0][0x1ec], R12 ;  /* 0x00007b00230c7a24 */ /* 0x000fe200078e020c */
[----:B------:R-:W-:Y:S01]  /*0430*/  ISETP.NE.AND P1, PT, RZ, c[0x0][0x178], PT ;  /* 0x00005e00ff007a0c */ /* 0x000fe20003f25270 */
[----:B------:R-:W-:Y:S01]  /*0440*/  IMAD.WIDE.U32 R8, R37, c[0x0][0x1b0], RZ ;  /* 0x00006c0025087a25 */ /* 0x000fe200078e00ff */
[----:B------:R-:W-:-:S02]  /*0450*/  IADD3.X R10, R13, R3, R10, P4, !PT ;  /* 0x000000030d0a7210 */ /* 0x000fc400027fe40a */
[----:B------:R-:W-:Y:S01]  /*0460*/  @P0 IADD3 R39, R39, 0x1, RZ ;  /* 0x0000000127270810 */ /* 0x000fe20007ffe0ff */
[----:B------:R-:W-:Y:S01]  /*0470*/  IMAD.WIDE.U32 R2, R35, c[0x0][0x1e8], R4 ;  /* 0x00007a0023027a25 */ /* 0x000fe200078e0004 */
[----:B------:R-:W-:Y:S02]  /*0480*/  IADD3 R9, R9, R15, RZ ;  /* 0x0000000f09097210 */ /* 0x000fe40007ffe0ff */
[----:B------:R-:W-:Y:S01]  /*0490*/  @!P2 IADD3 R39, -R39, RZ, RZ ;  /* 0x000000ff2727a210 */ /* 0x000fe20007ffe1ff */
[----:B------:R-:W-:Y:S01]  /*04a0*/  IMAD.WIDE.U32 R4, R35, c[0x0][0x280], R6 ;  /* 0x0000a00023047a25 */ /* 0x000fe200078e0006 */
[----:B------:R-:W-:-:S03]  /*04b0*/  IADD3 R45, P0, R11, R2, RZ ;  /* 0x000000020b2d7210 */ /* 0x000fc60007f1e0ff */
[----:B------:R-:W-:Y:S02]  /*04c0*/  @!P1 LOP3.LUT R39, RZ, c[0x0][0x178], RZ, 0x33, !PT ;  /* 0x00005e00ff279a12 */ /* 0x000fe400078e33ff */
[----:B------:R-:W-:Y:S02]  /*04d0*/  IADD3 R47, P2, R11, R4, RZ ;  /* 0x000000040b2f7210 */ /* 0x000fe40007f5e0ff */
[----:B------:R-:W-:Y:S01]  /*04e0*/  IADD3.X R2, R13, R3, R12, P0, !PT ;  /* 0x000000030d027210 */ /* 0x000fe200007fe40c */
[----:B------:R-:W-:Y:S01]  /*04f0*/  IMAD.WIDE.U32 R8, R39, c[0x0][0x1c8], R8 ;  /* 0x0000720027087a25 */ /* 0x000fe200078e0008 */
[----:B------:R-:W-:Y:S02]  /*0500*/  ISETP.NE.U32.AND P0, PT, RZ, c[0x0][0x260], PT ;  /* 0x00009800ff007a0c */ /* 0x000fe40003f05070 */
        /* <DEDUP_REMOVED lines=37> */
.L_x_5985:
[----:B------:R-:W-:Y:S01]  /*0760*/  BAR.SYNC.DEFER_BLOCKING 0x0 ;  /* 0x0000000000007b1d */ /* 0x000fe20000010000 */
[----:B0-----:R-:W-:-:S04]  /*0770*/  SHF.L.U32 R2, R40, 0x1, RZ ;  /* 0x0000000128027819 */ /* 0x001fc800000006ff */
[----:B------:R-:W-:-:S04]  /*0780*/  LOP3.LUT R3, R2, 0xffffffc0, RZ, 0xc0, !PT ;  /* 0xffffffc002037812 */ /* 0x000fc800078ec0ff */
[----:B------:R-:W-:-:S05]  /*0790*/  LOP3.LUT R52, R3, 0x1f, R40, 0xf8, !PT ;  /* 0x0000001f03347812 */ /* 0x000fca00078ef828 */
[----:B------:R-:W-:-:S05]  /*07a0*/  IMAD.WIDE R2, R52, 0x10, R42 ;  /* 0x0000001034027825 */ /* 0x000fca00078e022a */
[----:B------:R-:W2:Y:S04]  /*07b0*/  LDG.E.128 R12, [R2.64] ;  /* 0x00000004020c7981 */ /* 0x000ea8000c1e1d00 */
[----:B---3--:R-:W3:Y:S01]  /*07c0*/  LDG.E.128 R16, [R2.64+0x200] ;  /* 0x0002000402107981 */ /* 0x008ee2000c1e1d00 */
[----:B-1----:R-:W-:Y:S01]  /*07d0*/  SHF.L.U32 R53, R41, 0x5, RZ ;  /* 0x0000000529357819 */ /* 0x002fe200000006ff */
[----:B------:R-:W-:Y:S02]  /*07e0*/  IMAD.WIDE R20, R52, 0x10, R44 ;  /* 0x0000001034147825 */ /* 0x000fe400078e022c */
        /* <DEDUP_REMOVED lines=15> */
[----:B------:R2:W3:Y:S04]  /*08e0*/  LDG.E.128 R64, [R22.64] ;  /* 0x0000000416407981 */ /* 0x0004e8000c1e1d00 */
[----:B------:R2:W4:Y:S01]  /*08f0*/  LDG.E.128 R68, [R22.64+0x200] ;  /* 0x0002000416447981 */ /* 0x000522000c1e1d00 */
[----:B------:R-:W-:Y:S01]  /*0900*/  MOV R2, c[0x0][0x174] ;  /* 0x00005d0000027a02 */ /* 0x000fe20000000f00 */
[----:B------:R-:W-:-:S02]  /*0910*/  IMAD R20, R0, c[0x0][0x1f8], RZ ;  /* 0x00007e0000147a24 */ /* 0x000fc400078e02ff */
[----:B0-----:R-:W-:Y:S01]  /*0920*/  IMAD R24, R130, c[0x0][0x1f0], RZ ;  /* 0x00007c0082187a24 */ /* 0x001fe200078e02ff */
[----:B------:R-:W-:Y:S01]  /*0930*/  LEA R2, R2, R51, 0x9 ;  /* 0x0000003302027211 */ /* 0x000fe200078e48ff */
[----:B------:R-:W-:-:S03]  /*0940*/  IMAD R25, R35, c[0x0][0x1fc], R20 ;  /* 0x00007f0023197a24 */ /* 0x000fc600078e0214 */
        /* <DEDUP_REMOVED lines=9> */
[----:B---3--:R0:W-:Y:S04]  /*09e0*/  STS.128 [R41.X16], R64 ;  /* 0x0000004029007388 */ /* 0x0081e8000000cc00 */
[----:B----4-:R2:W-:Y:S01]  /*09f0*/  STS.128 [R41.X16+0x200], R68 ;  /* 0x0002004429007388 */ /* 0x0105e2000000cc00 */
[----:B------:R-:W-:-:S06]  /*0a00*/  NOP ;  /* 0x0000000000007918 */ /* 0x000fcc0000000000 */
[----:B------:R-:W3:Y:S04]  /*0a10*/  LDS.128 R60, [R53] ;  /* 0x00000000353c7984 */ /* 0x000ee80000000c00 */
[----:B------:R-:W-:Y:S04]  /*0a20*/  LDS.128 R24, [R53+0x10] ;  /* 0x0000100035187984 */ /* 0x000fe80000000c00 */
[----:B------:R-:W-:Y:S06]  /*0a30*/  BAR.SYNC.DEFER_BLOCKING 0x0 ;  /* 0x0000000000007b1d */ /* 0x000fec0000010000 */
[----:B------:R-:W4:Y:S04]  /*0a40*/  LDG.E.128 R76, [R20.64+-0x400] ;  /* 0xfffc0004144c7981 */ /* 0x000f28000c1e1d00 */
[----:B------:R-:W2:Y:S01]  /*0a50*/  LDG.E.128 R80, [R20.64+-0x200] ;  /* 0xfffe000414507981 */ /* 0x000ea2000c1e1d00 */
[----:B------:R-:W-:-:S02]  /*0a60*/  IMAD R22, R0, c[0x0][0x208], RZ ;  /* 0x0000820000167a24 */ /* 0x000fc400078e02ff */
[----:B-1----:R-:W-:Y:S02]  /*0a70*/  IMAD R56, R130, c[0x0][0x200], RZ ;  /* 0x0000800082387a24 */ /* 0x002fe400078e02ff */
        /* <DEDUP_REMOVED lines=9> */
[----:B----4-:R-:W-:Y:S04]  /*0b10*/  STS.128 [R41.X16], R76 ;  /* 0x0000004c29007388 */ /* 0x010fe8000000cc00 */
[----:B--2---:R1:W-:Y:S01]  /*0b20*/  STS.128 [R41.X16+0x200], R80 ;  /* 0x0002005029007388 */ /* 0x0043e2000000cc00 */
[----:B------:R-:W-:-:S06]  /*0b30*/  NOP ;  /* 0x0000000000007918 */ /* 0x000fcc0000000000 */
[----:B------:R-:W2:Y:S04]  /*0b40*/  LDS.128 R56, [R53] ;  /* 0x0000000035387984 */ /* 0x000ea80000000c00 */
[----:B------:R-:W2:Y:S04]  /*0b50*/  LDS.128 R20, [R53+0x10] ;  /* 0x0000100035147984 */ /* 0x000ea80000000c00 */
[----:B------:R-:W-:Y:S06]  /*0b60*/  BAR.SYNC.DEFER_BLOCKING 0x0 ;  /* 0x0000000000007b1d */ /* 0x000fec0000010000 */
[----:B0-----:R0:W4:Y:S04]  /*0b70*/  LDG.E.128 R64, [R72.64+-0x400] ;  /* 0xfffc000448407981 */ /* 0x001128000c1e1d00 */
[----:B------:R0:W4:Y:S01]  /*0b80*/  LDG.E.128 R68, [R72.64+-0x200] ;  /* 0xfffe000448447981 */ /* 0x000122000c1e1d00 */
[----:B---3--:R-:W-:Y:S01]  /*0b90*/  HADD2.F32 R98, -RZ, R60.H0_H0 ;  /* 0x2000003cff627230 */ /* 0x008fe20000004100 */
[----:B-1----:R-:W-:Y:S01]  /*0ba0*/  IMAD R82, R0, c[0x0][0x2f0], RZ ;  /* 0x0000bc0000527a24 */ /* 0x002fe200078e02ff */
[----:B------:R-:W-:Y:S01]  /*0bb0*/  HADD2.F32 R80, -RZ, R8.H0_H0 ;  /* 0x20000008ff507230 */ /* 0x000fe20000004100 */
[----:B------:R-:W-:Y:S01]  /*0bc0*/  IMAD.WIDE.U32 R86, R35, c[0x0][0x2f0], R2 ;  /* 0x0000bc0023567a25 */ /* 0x000fe200078e0002 */
[----:B--2---:R-:W-:-:S02]  /*0bd0*/  HADD2.F32 R74, -RZ, R56.H0_H0 ;  /* 0x20000038ff4a7230 */ /* 0x004fc40000004100 */
        /* <DEDUP_REMOVED lines=12> */
[----:B------:R-:W-:Y:S01]  /*0ca0*/  HADD2.F32 R100, -RZ, R60.H1_H1 ;  /* 0x3000003cff647230 */ /* 0x000fe20000004100 */
[----:B------:R-:W-:Y:S01]  /*0cb0*/  FMUL.FTZ R58, R81, -1.4426950216293334961 ;  /* 0xbfb8aa3b513a7820 */ /* 0x000fe20000410000 */
[----:B------:R-:W-:Y:S01]  /*0cc0*/  HADD2.F32 R89, -RZ, R59.H1_H1 ;  /* 0x3000003bff597230 */ /* 0x000fe20000004100 */
[----:B------:R-:W-:Y:S01]  /*0cd0*/  FMUL.FTZ R59, R83, -1.4426950216293334961 ;  /* 0xbfb8aa3b533b7820 */ /* 0x000fe20000410000 */
[----:B------:R-:W0:Y:S01]  /*0ce0*/  MUFU.EX2 R56, R56 ;  /* 0x0000003800387308 */ /* 0x000e220000000800 */
[----:B------:R-:W-:-:S02]  /*0cf0*/  HADD2.F32 R60, -RZ, R8.H1_H1 ;  /* 0x30000008ff3c7230 */ /* 0x000fc40000004100 */
[----:B------:R-:W-:Y:S02]  /*0d00*/  HADD2.F32 R102, -RZ, R61.H0_H0 ;  /* 0x2000003dff667230 */ /* 0x000fe40000004100 */
[----:B------:R-:W-:Y:S02]  /*0d10*/  HADD2.F32 R90, -RZ, R20.H0_H0 ;  /* 0x20000014ff5a7230 */ /* 0x000fe40000004100 */
[----:B------:R-:W-:Y:S01]  /*0d20*/  HADD2.F32 R84, -RZ, R9.H0_H0 ;  /* 0x20000009ff547230 */ /* 0x000fe20000004100 */
[----:B------:R-:W2:Y:S01]  /*0d30*/  MUFU.EX2 R75, R75 ;  /* 0x0000004b004b7308 */ /* 0x000ea20000000800 */
[----:B-1----:R-:W-:Y:S01]  /*0d40*/  FADD.FTZ R55, R55, 1 ;  /* 0x3f80000037377421 */ /* 0x002fe20000010000 */
[--C-:B------:R-:W-:Y:S02]  /*0d50*/  HADD2.F32 R106, -RZ, R62.reuse.H0_H0 ;  /* 0x2000003eff6a7230 */ /* 0x100fe40000004100 */
[----:B------:R-:W-:Y:S01]  /*0d60*/  HADD2.F32 R107, -RZ, R62.H1_H1 ;  /* 0x3000003eff6b7230 */ /* 0x000fe20000004100 */
[----:B------:R-:W-:Y:S01]  /*0d70*/  FMUL.FTZ R62, R90, -1.4426950216293334961 ;  /* 0xbfb8aa3b5a3e7820 */ /* 0x000fe20000410000 */
[----:B------:R-:W-:-:S02]  /*0d80*/  HADD2.F32 R104, -RZ, R61.H1_H1 ;  /* 0x3000003dff687230 */ /* 0x000fc40000004100 */
[----:B------:R-:W1:Y:S01]  /*0d90*/  MUFU.EX2 R72, R72 ;  /* 0x0000004800487308 */ /* 0x000e620000000800 */
[----:B0-----:R-:W-:Y:S01]  /*0da0*/  FADD.FTZ R57, R56, 1 ;  /* 0x3f80000038397421 */ /* 0x001fe20000010000 */
[----:B------:R-:W-:Y:S02]  /*0db0*/  HADD2.F32 R93, -RZ, R20.H1_H1 ;  /* 0x30000014ff5d7230 */ /* 0x000fe40000004100 */
[--C-:B------:R-:W-:Y:S02]  /*0dc0*/  HADD2.F32 R111, -RZ, R24.reuse.H0_H0 ;  /* 0x20000018ff6f7230 */ /* 0x100fe40000004100 */
[----:B------:R-:W-:Y:S01]  /*0dd0*/  HADD2.F32 R110, -RZ, R24.H1_H1 ;  /* 0x30000018ff6e7230 */ /* 0x000fe20000004100 */
[----:B------:R-:W-:Y:S01]  /*0de0*/  FMUL.FTZ R20, R93, -1.4426950216293334961 ;  /* 0xbfb8aa3b5d147820 */ /* 0x000fe20000410000 */
[----:B------:R-:W0:Y:S01]  /*0df0*/  MUFU.RCP R115, R55 ;  /* 0x0000003700737308 */ /* 0x000e220000001000 */
[----:B--2---:R-:W-:Y:S01]  /*0e00*/  FADD.FTZ R75, R75, 1 ;  /* 0x3f8000004b4b7421 */ /* 0x004fe20000010000 */
[----:B------:R-:W-:-:S02]  /*0e10*/  HADD2.F32 R108, -RZ, R63.H0_H0 ;  /* 0x2000003fff6c7230 */ /* 0x000fc40000004100 */
[----:B------:R-:W-:Y:S02]  /*0e20*/  HADD2.F32 R109, -RZ, R63.H1_H1 ;  /* 0x3000003fff6d7230 */ /* 0x000fe40000004100 */
[----:B------:R-:W-:Y:S02]  /*0e30*/  HADD2.F32 R95, -RZ, R21.H0_H0 ;  /* 0x20000015ff5f7230 */ /* 0x000fe40000004100 */
[----:B------:R-:W2:Y:S01]  /*0e40*/  MUFU.EX2 R73, R73 ;  /* 0x0000004900497308 */ /* 0x000ea20000000800 */
[----:B-1----:R-:W-:Y:S01]  /*0e50*/  FADD.FTZ R72, R72, 1 ;  /* 0x3f80000048487421 */ /* 0x002fe20000010000 */
[--C-:B------:R-:W-:Y:S02]  /*0e60*/  HADD2.F32 R113, -RZ, R25.reuse.H0_H0 ;  /* 0x20000019ff717230 */ /* 0x100fe40000004100 */
[----:B------:R-:W-:Y:S02]  /*0e70*/  HADD2.F32 R85, -RZ, R25.H1_H1 ;  /* 0x30000019ff557230 */ /* 0x000fe40000004100 */
[----:B------:R-:W-:-:S02]  /*0e80*/  HADD2.F32 R96, -RZ, R11.H1_H1 ;  /* 0x3000000bff607230 */ /* 0x000fc40000004100 */
[----:B------:R-:W1:Y:S01]  /*0e90*/  MUFU.RCP R119, R57 ;  /* 0x0000003900777308 */ /* 0x000e620000001000 */
[----:B0-----:R-:W-:Y:S01]  /*0ea0*/  FMUL.FTZ R56, R74, R115 ;  /* 0x000000734a387220 */ /* 0x001fe20000410000 */
[----:B------:R-:W-:Y:S01]  /*0eb0*/  HADD2.F32 R129, -RZ, R22.H0_H0 ;  /* 0x20000016ff817230 */ /* 0x000fe20000004100 */
[----:B------:R-:W-:Y:S01]  /*0ec0*/  FADD.FTZ R25, -R115, 1 ;  /* 0x3f80000073197421 */ /* 0x000fe20000010100 */
[----:B------:R-:W-:Y:S01]  /*0ed0*/  HADD2.F32 R137, -RZ, R19.H1_H1 ;  /* 0x30000013ff897230 */ /* 0x000fe20000004100 */
[----:B------:R-:W-:Y:S01]  /*0ee0*/  FMUL.FTZ R55, R98, R56 ;  /* 0x0000003862377220 */ /* 0x000fe20000410000 */
[--C-:B------:R-:W-:Y:S01]  /*0ef0*/  HADD2.F32 R139, -RZ, R12.reuse.H0_H0 ;  /* 0x2000000cff8b7230 */ /* 0x100fe20000004100 */
[----:B------:R-:W-:Y:S01]  /*0f00*/  FFMA.FTZ R117, R74, R25, 1 ;  /* 0x3f8000004a757423 */ /* 0x000fe20000010019 */
[----:B------:R0:W3:Y:S01]  /*0f10*/  MUFU.RCP R123, R75 ;  /* 0x0000004b007b7308 */ /* 0x0000e20000001000 */
[----:B--2---:R-:W-:Y:S01]  /*0f20*/  FADD.FTZ R73, R73, 1 ;  /* 0x3f80000049497421 */ /* 0x004fe20000010000 */
[----:B------:R-:W-:Y:S01]  /*0f30*/  HADD2.F32 R141, -RZ, R12.H1_H1 ;  /* 0x3000000cff8d7230 */ /* 0x000fe20000004100 */
[----:B------:R-:W-:Y:S01]  /*0f40*/  FFMA.FTZ R80, R55, R80, R54 ;  /* 0x0000005037507223 */ /* 0x000fe20000010036 */
[----:B------:R-:W-:-:S02]  /*0f50*/  HADD2.F32 R143, -RZ, R13.H0_H0 ;  /* 0x2000000dff8f7230 */ /* 0x000fc40000004100 */
[----:B------:R-:W-:Y:S02]  /*0f60*/  HADD2.F32 R145, -RZ, R13.H1_H1 ;  /* 0x3000000dff917230 */ /* 0x000fe40000004100 */
[----:B------:R2:W-:Y:S01]  /*0f70*/  MUFU.EX2 R78, R58 ;  /* 0x0000003a004e7308 */ /* 0x0005e20000000800 */
[----:B0-----:R-:W-:Y:S01]  /*0f80*/  IMAD R75, R35, c[0x0][0x2f4], R82 ;  /* 0x0000bd00234b7a24 */ /* 0x001fe200078e0252 */
[--C-:B------:R-:W-:Y:S01]  /*0f90*/  HADD2.F32 R147, -RZ, R14.reuse.H0_H0 ;  /* 0x2000000eff937230 */ /* 0x100fe20000004100 */
[----:B-1----:R-:W-:Y:S01]  /*0fa0*/  FADD.FTZ R25, -R119, 1 ;  /* 0x3f80000077197421 */ /* 0x002fe20000010100 */
[----:B------:R-:W-:Y:S02]  /*0fb0*/  HADD2.F32 R149, -RZ, R14.H1_H1 ;  /* 0x3000000eff957230 */ /* 0x000fe40000004100 */
[----:B------:R-:W-:Y:S01]  /*0fc0*/  IADD3 R87, R87, R75, RZ ;  /* 0x0000004b57577210 */ /* 0x000fe20007ffe0ff */
[----:B------:R-:W-:Y:S01]  /*0fd0*/  FMUL.FTZ R75, R89, -1.4426950216293334961 ;  /* 0xbfb8aa3b594b7820 */ /* 0x000fe20000410000 */
[----:B------:R-:W0:Y:S01]  /*0fe0*/  MUFU.RCP R112, R72 ;  /* 0x0000004800707308 */ /* 0x000e220000001000 */
[C---:B--2---:R-:W-:Y:S01]  /*0ff0*/  FMUL.FTZ R58, R88.reuse, R119 ;  /* 0x00000077583a7220 */ /* 0x044fe20000410000 */
[----:B------:R-:W-:Y:S01]  /*1000*/  HADD2.F32 R151, -RZ, R15.H0_H0 ;  /* 0x2000000fff977230 */ /* 0x000fe20000004100 */
[----:B------:R-:W-:Y:S01]  /*1010*/  FFMA.FTZ R121, R88, R25, 1 ;  /* 0x3f80000058797423 */ /* 0x000fe20000010019 */
[----:B------:R-:W-:Y:S01]  /*1020*/  HADD2.F32 R25, -RZ, R11.H0_H0 ;  /* 0x2000000bff197230 */ /* 0x000fe20000004100 */
[----:B------:R-:W-:Y:S01]  /*1030*/  FMUL.FTZ R57, R100, R58 ;  /* 0x0000003a64397220 */ /* 0x000fe20000410000 */
[----:B------:R-:W-:-:S02]  /*1040*/  HADD2.F32 R153, -RZ, R15.H1_H1 ;  /* 0x3000000fff997230 */ /* 0x000fc40000004100 */
[----:B------:R1:W-:Y:S01]  /*1050*/  MUFU.RCP R116, R73 ;  /* 0x0000004900747308 */ /* 0x0003e20000001000 */
[----:B------:R-:W-:Y:S02]  /*1060*/  FFMA.FTZ R80, R57, R60, R80 ;  /* 0x0000003c39507223 */ /* 0x000fe40000010050 */
[----:B---3--:R-:W-:-:S05]  /*1070*/  FMUL.FTZ R60, R76, R123 ;  /* 0x0000007b4c3c7220 */ /* 0x008fca0000410000 */
[----:B------:R2:W3:Y:S01]  /*1080*/  MUFU.EX2 R54, R59 ;  /* 0x0000003b00367308 */ /* 0x0004e20000000800 */
[----:B0-----:R-:W-:Y:S02]  /*1090*/  FMUL.FTZ R72, R77, R112 ;  /* 0x000000704d487220 */ /* 0x001fe40000410000 */
[----:B-1----:R-:W-:Y:S01]  /*10a0*/  FADD.FTZ R73, R78, 1 ;  /* 0x3f8000004e497421 */ /* 0x002fe20000010000 */
[----:B------:R-:W-:Y:S01]  /*10b0*/  HADD2.F32 R78, -RZ, R27.H0_H0 ;  /* 0x2000001bff4e7230 */ /* 0x000fe20000004100 */
[----:B------:R-:W-:-:S03]  /*10c0*/  FMUL.FTZ R61, R104, R72 ;  /* 0x00000048683d7220 */ /* 0x000fc60000410000 */
[----:B------:R0:W1:Y:S01]  /*10d0*/  MUFU.EX2 R82, R75 ;  /* 0x0000004b00527308 */ /* 0x0000620000000800 */
[----:B--2---:R-:W-:-:S04]  /*10e0*/  FMUL.FTZ R59, R102, R60 ;  /* 0x0000003c663b7220 */ /* 0x004fc80000410000 */
[----:B------:R-:W-:Y:S01]  /*10f0*/  FFMA.FTZ R80, R59, R84, R80 ;  /* 0x000000543b507223 */ /* 0x000fe20000010050 */
[----:B------:R-:W-:Y:S02]  /*1100*/  HADD2.F32 R84, -RZ, R9.H1_H1 ;  /* 0x30000009ff547230 */ /* 0x000fe40000004100 */
[----:B------:R2:W1:Y:S01]  /*1110*/  MUFU.EX2 R91, R62 ;  /* 0x0000003e005b7308 */ /* 0x0004620000000800 */
[----:B0-----:R-:W-:Y:S01]  /*1120*/  HADD2.F32 R75, -RZ, R10.H0_H0 ;  /* 0x2000000aff4b7230 */ /* 0x001fe20000004100 */
[----:B---3--:R-:W-:Y:S01]  /*1130*/  FADD.FTZ R24, R54, 1 ;  /* 0x3f80000036187421 */ /* 0x008fe20000010000 */
[----:B------:R-:W-:Y:S01]  /*1140*/  HADD2.F32 R54, -RZ, R27.H1_H1 ;  /* 0x3000001bff367230 */ /* 0x000fe20000004100 */
[----:B------:R-:W-:Y:S01]  /*1150*/  FFMA.FTZ R92, R61, R84, R80 ;  /* 0x000000543d5c7223 */ /* 0x000fe20000010050 */
[--C-:B------:R-:W-:Y:S01]  /*1160*/  HADD2.F32 R84, -RZ, R26.reuse.H0_H0 ;  /* 0x2000001aff547230 */ /* 0x100fe20000004100 */
[----:B------:R-:W-:Y:S01]  /*1170*/  FADD.FTZ R27, -R123, 1 ;  /* 0x3f8000007b1b7421 */ /* 0x000fe20000010100 */
[----:B------:R-:W-:Y:S01]  /*1180*/  HADD2.F32 R80, -RZ, R26.H1_H1 ;  /* 0x3000001aff507230 */ /* 0x000fe20000004100 */
[----:B------:R0:W3:Y:S01]  /*1190*/  MUFU.RCP R120, R73 ;  /* 0x0000004900787308 */ /* 0x0000e20000001000 */
[----:B--2---:R-:W-:-:S02]  /*11a0*/  FMUL.FTZ R62, R79, R116 ;  /* 0x000000744f3e7220 */ /* 0x004fc40000410000 */
[----:B-1----:R-:W-:Y:S02]  /*11b0*/  FADD.FTZ R82, R82, 1 ;  /* 0x3f80000052527421 */ /* 0x002fe40000010000 */
[----:B------:R-:W-:Y:S02]  /*11c0*/  FMUL.FTZ R63, R106, R62 ;  /* 0x0000003e6a3f7220 */ /* 0x000fe40000410000 */
[----:B------:R-:W-:Y:S01]  /*11d0*/  FFMA.FTZ R125, R76, R27, 1 ;  /* 0x3f8000004c7d7423 */ /* 0x000fe2000001001b */
[----:B------:R1:W2:Y:S01]  /*11e0*/  MUFU.RCP R122, R24 ;  /* 0x00000018007a7308 */ /* 0x0002a20000001000 */
[----:B------:R-:W-:Y:S01]  /*11f0*/  FFMA.FTZ R94, R63, R75, R92 ;  /* 0x0000004b3f5e7223 */ /* 0x000fe2000001005c */
[----:B0-----:R-:W-:Y:S01]  /*1200*/  HADD2.F32 R73, -RZ, R10.H1_H1 ;  /* 0x3000000aff497230 */ /* 0x001fe20000004100 */
[----:B------:R-:W-:Y:S02]  /*1210*/  FMUL.FTZ R92, R95, -1.4426950216293334961 ;  /* 0xbfb8aa3b5f5c7820 */ /* 0x000fe40000410000 */
[----:B------:R-:W-:-:S03]  /*1220*/  FADD.FTZ R91, R91, 1 ;  /* 0x3f8000005b5b7421 */ /* 0x000fc60000010000 */
[----:B------:R0:W0:Y:S01]  /*1230*/  MUFU.EX2 R26, R20 ;  /* 0x00000014001a7308 */ /* 0x0000220000000800 */
[----:B---3--:R-:W-:Y:S02]  /*1240*/  FMUL.FTZ R74, R81, R120 ;  /* 0x00000078514a7220 */ /* 0x008fe40000410000 */
[----:B-1----:R-:W-:Y:S02]  /*1250*/  FADD.FTZ R24, -R116, 1 ;  /* 0x3f80000074187421 */ /* 0x002fe40000010100 */
[----:B------:R-:W-:Y:S02]  /*1260*/  FMUL.FTZ R75, R107, R74 ;  /* 0x0000004a6b4b7220 */ /* 0x000fe40000410000 */
[----:B------:R-:W-:Y:S01]  /*1270*/  FFMA.FTZ R118, R79, R24, 1 ;  /* 0x3f8000004f767423 */ /* 0x000fe20000010018 */
[----:B------:R-:W1:Y:S01]  /*1280*/  MUFU.EX2 R92, R92 ;  /* 0x0000005c005c7308 */ /* 0x000e620000000800 */
[----:B--2---:R-:W-:Y:S02]  /*1290*/  FMUL.FTZ R76, R83, R122 ;  /* 0x0000007a534c7220 */ /* 0x004fe40000410000 */
[----:B------:R-:W-:-:S02]  /*12a0*/  FFMA.FTZ R94, R75, R73, R94 ;  /* 0x000000494b5e7223 */ /* 0x000fc4000001005e */
[----:B------:R-:W-:Y:S02]  /*12b0*/  FMUL.FTZ R73, R108, R76 ;  /* 0x0000004c6c497220 */ /* 0x000fe40000410000 */
[----:B0-----:R-:W-:Y:S01]  /*12c0*/  FADD.FTZ R20, -R112, 1 ;  /* 0x3f80000070147421 */ /* 0x001fe20000010100 */
[----:B------:R-:W0:Y:S01]  /*12d0*/  MUFU.RCP R124, R82 ;  /* 0x00000052007c7308 */ /* 0x000e220000001000 */
[----:B------:R-:W-:Y:S02]  /*12e0*/  FADD.FTZ R79, R26, 1 ;  /* 0x3f8000001a4f7421 */ /* 0x000fe40000010000 */
[----:B------:R-:W-:Y:S02]  /*12f0*/  FFMA.FTZ R94, R73, R25, R94 ;  /* 0x00000019495e7223 */ /* 0x000fe4000001005e */
[----:B------:R-:W-:Y:S02]  /*1300*/  FADD.FTZ R88, -R122, 1 ;  /* 0x3f8000007a587421 */ /* 0x000fe40000010100 */
[----:B------:R-:W-:Y:S01]  /*1310*/  FFMA.FTZ R114, R77, R20, 1 ;  /* 0x3f8000004d727423 */ /* 0x000fe20000010014 */
[----:B------:R-:W-:Y:S01]  /*1320*/  MUFU.RCP R127, R91 ;  /* 0x0000005b007f7308 */ /* 0x000fe20000001000 */
[----:B-1----:R-:W-:-:S02]  /*1330*/  FADD.FTZ R92, R92, 1 ;  /* 0x3f8000005c5c7421 */ /* 0x002fc40000010000 */
[----:B------:R-:W-:-:S05]  /*1340*/  FADD.FTZ R20, -R120, 1 ;  /* 0x3f80000078147421 */ /* 0x000fca0000010100 */
[----:B------:R-:W-:Y:S01]  /*1350*/  MUFU.RCP R126, R79 ;  /* 0x0000004f007e7308 */ /* 0x000fe20000001000 */
[----:B0-----:R-:W-:-:S04]  /*1360*/  FMUL.FTZ R82, R89, R124 ;  /* 0x0000007c59527220 */ /* 0x001fc80000410000 */
[----:B------:R-:W-:-:S03]  /*1370*/  FMUL.FTZ R77, R109, R82 ;  /* 0x000000526d4d7220 */ /* 0x000fc60000410000 */
[----:B------:R0:W1:Y:S01]  /*1380*/  MUFU.RCP R128, R92 ;  /* 0x0000005c00807308 */ /* 0x0000620000001000 */
[----:B------:R-:W-:Y:S01]  /*1390*/  FFMA.FTZ R94, R77, R96, R94 ;  /* 0x000000604d5e7223 */ /* 0x000fe2000001005e */
[----:B------:R-:W-:-:S05]  /*13a0*/  HADD2.F32 R96, -RZ, R22.H1_H1 ;  /* 0x30000016ff607230 */ /* 0x000fca0000004100 */
[----:B------:R-:W-:Y:S01]  /*13b0*/  FMUL.FTZ R97, R96, -1.4426950216293334961 ;  /* 0xbfb8aa3b60617820 */ /* 0x000fe20000410000 */
[----:B0-----:R-:W-:-:S03]  /*13c0*/  HADD2.F32 R92, -RZ, R23.H1_H1 ;  /* 0x30000017ff5c7230 */ /* 0x001fc60000004100 */
[----:B------:R-:W0:Y:S01]  /*13d0*/  MUFU.EX2 R133, R97 ;  /* 0x0000006100857308 */ /* 0x000e220000000800 */
[----:B-1----:R-:W-:-:S04]  /*13e0*/  FADD.FTZ R22, -R128, 1 ;  /* 0x3f80000080167421 */ /* 0x002fc80000010100 */
[----:B------:R-:W-:Y:S02]  /*13f0*/  FFMA.FTZ R134, R95, R22, 1 ;  /* 0x3f8000005f867423 */ /* 0x000fe40000010016 */
[----:B0-----:R-:W-:-:S06]  /*1400*/  FADD.FTZ R133, R133, 1 ;  /* 0x3f80000085857421 */ /* 0x001fcc0000010000 */
[----:B------:R-:W-:Y:S01]  /*1410*/  MUFU.RCP R133, R133 ;  /* 0x0000008500857308 */ /* 0x000fe20000001000 */
[----:B----4-:R0:W-:Y:S04]  /*1420*/  STS.128 [R41.X16], R64 ;  /* 0x0000004029007388 */ /* 0x0101e8000000cc00 */
[----:B------:R1:W-:Y:S01]  /*1430*/  STS.128 [R41.X16+0x200], R68 ;  /* 0x0002004429007388 */ /* 0x0003e2000000cc00 */
[----:B------:R-:W-:-:S06]  /*1440*/  NOP ;  /* 0x0000000000007918 */ /* 0x000fcc0000000000 */
[----:B------:R-:W2:Y:S01]  /*1450*/  LDS.128 R24, [R53] ;  /* 0x0000000035187984 */ /* 0x000ea20000000c00 */
[----:B0-----:R-:W-:Y:S02]  /*1460*/  FFMA.FTZ R67, R83, R88, 1 ;  /* 0x3f80000053437423 */ /* 0x001fe40000010058 */
[----:B------:R-:W-:Y:S02]  /*1470*/  FMUL.FTZ R88, R90, R127 ;  /* 0x0000007f5a587220 */ /* 0x000fe40000410000 */
[----:B------:R-:W-:Y:S01]  /*1480*/  FFMA.FTZ R66, R81, R20, 1 ;  /* 0x3f80000051427423 */ /* 0x000fe20000010014 */
[----:B-1----:R-:W-:Y:S01]  /*1490*/  HADD2.F32 R71, -RZ, R21.H1_H1 ;  /* 0x30000015ff477230 */ /* 0x002fe20000004100 */
[----:B------:R-:W-:Y:S01]  /*14a0*/  FADD.FTZ R20, -R124, 1 ;  /* 0x3f8000007c147421 */ /* 0x000fe20000010100 */
[--C-:B------:R-:W-:Y:S01]  /*14b0*/  HADD2.F32 R21, -RZ, R4.reuse.H0_H0 ;  /* 0x20000004ff157230 */ /* 0x100fe20000004100 */
[----:B------:R-:W-:Y:S01]  /*14c0*/  FMUL.FTZ R79, R111, R88 ;  /* 0x000000586f4f7220 */ /* 0x000fe20000410000 */
[----:B------:R-:W-:Y:S01]  /*14d0*/  HADD2.F32 R70, -RZ, R4.H1_H1 ;  /* 0x30000004ff467230 */ /* 0x000fe20000004100 */
[----:B------:R-:W-:-:S02]  /*14e0*/  FFMA.FTZ R68, R89, R20, 1 ;  /* 0x3f80000059447423 */ /* 0x000fc40000010014 */
[----:B------:R-:W-:Y:S01]  /*14f0*/  FFMA.FTZ R20, R79, R21, R94 ;  /* 0x000000154f147223 */ /* 0x000fe2000001005e */
[----:B------:R-:W-:Y:S01]  /*1500*/  HADD2.F32 R94, -RZ, R23.H0_H0 ;  /* 0x20000017ff5e7230 */ /* 0x000fe20000004100 */
[----:B------:R-:W-:Y:S02]  /*1510*/  FMUL.FTZ R89, R93, R126 ;  /* 0x0000007e5d597220 */ /* 0x000fe40000410000 */
[----:B------:R-:W-:Y:S02]  /*1520*/  FADD.FTZ R21, -R127, 1 ;  /* 0x3f8000007f157421 */ /* 0x000fe40000010100 */
[----:B------:R-:W-:Y:S02]  /*1530*/  FMUL.FTZ R81, R110, R89 ;  /* 0x000000596e517220 */ /* 0x000fe40000410000 */
[----:B------:R-:W-:Y:S01]  /*1540*/  FFMA.FTZ R69, R90, R21, 1 ;  /* 0x3f8000005a457423 */ /* 0x000fe20000010015 */
[----:B------:R-:W-:Y:S01]  /*1550*/  HADD2.F32 R21, -RZ, R5.H0_H0 ;  /* 0x20000005ff157230 */ /* 0x000fe20000004100 */
[----:B------:R-:W-:-:S02]  /*1560*/  FMUL.FTZ R90, R95, R128 ;  /* 0x000000805f5a7220 */ /* 0x000fc40000410000 */
[----:B------:R-:W-:Y:S02]  /*1570*/  FFMA.FTZ R136, R81, R70, R20 ;  /* 0x0000004651887223 */ /* 0x000fe40000010014 */
[----:B------:R-:W-:Y:S02]  /*1580*/  FADD.FTZ R20, -R126, 1 ;  /* 0x3f8000007e147421 */ /* 0x000fe40000010100 */
[----:B------:R-:W-:Y:S02]  /*1590*/  FMUL.FTZ R83, R113, R90 ;  /* 0x0000005a71537220 */ /* 0x000fe40000410000 */
[----:B------:R-:W-:Y:S02]  /*15a0*/  FFMA.FTZ R70, R93, R20, 1 ;  /* 0x3f8000005d467423 */ /* 0x000fe40000010014 */
[----:B------:R-:W-:Y:S02]  /*15b0*/  FFMA.FTZ R136, R83, R21, R136 ;  /* 0x0000001553887223 */ /* 0x000fe40000010088 */
[----:B------:R-:W0:Y:S01]  /*15c0*/  LDS.128 R20, [R53+0x10] ;  /* 0x0000100035147984 */ /* 0x000e220000000c00 */
[----:B------:R-:W-:Y:S01]  /*15d0*/  FMUL.FTZ R64, R71, -1.4426950216293334961 ;  /* 0xbfb8aa3b47407820 */ /* 0x000fe20000410000 */
[----:B--2---:R-:W-:Y:S01]  /*15e0*/  HADD2.F32 R99, -RZ, R25.H1_H1 ;  /* 0x30000019ff637230 */ /* 0x004fe20000004100 */
[----:B------:R-:W-:Y:S01]  /*15f0*/  FMUL.FTZ R65, R129, -1.4426950216293334961 ;  /* 0xbfb8aa3b81417820 */ /* 0x000fe20000410000 */
[----:B------:R-:W-:-:S02]  /*1600*/  HADD2.F32 R97, -RZ, R26.H0_H0 ;  /* 0x2000001aff617230 */ /* 0x000fc40000004100 */
[----:B------:R-:W-:Y:S01]  /*1610*/  HADD2.F32 R101, -RZ, R26.H1_H1 ;  /* 0x3000001aff657230 */ /* 0x000fe20000004100 */
[----:B------:R-:W1:Y:S01]  /*1620*/  MUFU.EX2 R64, R64 ;  /* 0x0000004000407308 */ /* 0x000e620000000800 */
[----:B------:R-:W-:Y:S01]  /*1630*/  FMUL.FTZ R26, R92, -1.4426950216293334961 ;  /* 0xbfb8aa3b5c1a7820 */ /* 0x000fe20000410000 */
[----:B------:R-:W-:Y:S01]  /*1640*/  HADD2.F32 R95, -RZ, R25.H0_H0 ;  /* 0x20000019ff5f7230 */ /* 0x000fe20000004100 */
[----:B------:R-:W-:Y:S01]  /*1650*/  FMUL.FTZ R25, R104, R99 ;  /* 0x0000006368197220 */ /* 0x000fe20000410000 */
[--C-:B------:R-:W-:Y:S01]  /*1660*/  HADD2.F32 R91, -RZ, R24.reuse.H0_H0 ;  /* 0x20000018ff5b7230 */ /* 0x100fe20000004100 */
[----:B------:R-:W-:Y:S01]  /*1670*/  FMUL.FTZ R107, R107, R101 ;  /* 0x000000656b6b7220 */ /* 0x000fe20000410000 */
[----:B------:R-:W-:Y:S01]  /*1680*/  HADD2.F32 R93, -RZ, R24.H1_H1 ;  /* 0x30000018ff5d7230 */ /* 0x000fe20000004100 */
[----:B------:R-:W-:Y:S01]  /*1690*/  FMUL.FTZ R102, R102, R95 ;  /* 0x0000005f66667220 */ /* 0x000fe20000410000 */
[----:B------:R2:W3:Y:S01]  /*16a0*/  MUFU.EX2 R131, R65 ;  /* 0x0000004100837308 */ /* 0x0004e20000000800 */
[----:B------:R-:W-:Y:S01]  /*16b0*/  FMUL.FTZ R98, R98, R91 ;  /* 0x0000005b62627220 */ /* 0x000fe20000410000 */
[--C-:B------:R-:W-:Y:S01]  /*16c0*/  HADD2.F32 R103, -RZ, R27.reuse.H0_H0 ;  /* 0x2000001bff677230 */ /* 0x100fe20000004100 */
[----:B------:R-:W-:Y:S01]  /*16d0*/  FMUL.FTZ R107, R120, R107 ;  /* 0x0000006b786b7220 */ /* 0x000fe20000410000 */
[----:B------:R-:W-:Y:S01]  /*16e0*/  HADD2.F32 R105, -RZ, R27.H1_H1 ;  /* 0x3000001bff697230 */ /* 0x000fe20000004100 */
[----:B------:R-:W-:-:S02]  /*16f0*/  FMUL.FTZ R100, R100, R93 ;  /* 0x0000005d64647220 */ /* 0x000fc40000410000 */
[----:B------:R-:W-:Y:S01]  /*1700*/  FMUL.FTZ R98, R115, R98 ;  /* 0x0000006273627220 */ /* 0x000fe20000410000 */
[----:B------:R-:W4:Y:S01]  /*1710*/  MUFU.EX2 R104, R26 ;  /* 0x0000001a00687308 */ /* 0x000f220000000800 */
[----:B--2---:R-:W-:Y:S02]  /*1720*/  FMUL.FTZ R65, R94, -1.4426950216293334961 ;  /* 0xbfb8aa3b5e417820 */ /* 0x004fe40000410000 */
[----:B-1----:R-:W-:Y:S02]  /*1730*/  FADD.FTZ R24, R64, 1 ;  /* 0x3f80000040187421 */ /* 0x002fe40000010000 */
[----:B------:R-:W-:Y:S02]  /*1740*/  FMUL.FTZ R66, R107, R66 ;  /* 0x000000426b427220 */ /* 0x000fe40000410000 */
[----:B------:R-:W-:Y:S01]  /*1750*/  FMUL.FTZ R100, R119, R100 ;  /* 0x0000006477647220 */ /* 0x000fe20000410000 */
[----:B------:R1:W2:Y:S01]  /*1760*/  MUFU.EX2 R135, R65 ;  /* 0x0000004100877308 */ /* 0x0002a20000000800 */
[----:B---3--:R-:W-:-:S02]  /*1770*/  FADD.FTZ R131, R131, 1 ;  /* 0x3f80000083837421 */ /* 0x008fc40000010000 */
[----:B------:R-:W-:Y:S02]  /*1780*/  FMUL.FTZ R27, R106, R97 ;  /* 0x000000616a1b7220 */ /* 0x000fe40000410000 */
[----:B------:R-:W-:Y:S02]  /*1790*/  FMUL.FTZ R64, R98, R117 ;  /* 0x0000007562407220 */ /* 0x000fe40000410000 */
[----:B------:R-:W-:Y:S01]  /*17a0*/  FMUL.FTZ R102, R123, R102 ;  /* 0x000000667b667220 */ /* 0x000fe20000410000 */
[----:B------:R-:W3:Y:S01]  /*17b0*/  MUFU.RCP R24, R24 ;  /* 0x0000001800187308 */ /* 0x000ee20000001000 */
[----:B----4-:R-:W-:Y:S01]  /*17c0*/  FADD.FTZ R107, R104, 1 ;  /* 0x3f800000686b7421 */ /* 0x010fe20000010000 */
[----:B0-----:R-:W-:Y:S01]  /*17d0*/  HADD2.F32 R98, -RZ, R20.H0_H0 ;  /* 0x20000014ff627230 */ /* 0x001fe20000004100 */
[----:B-1----:R-:W-:Y:S01]  /*17e0*/  FMUL.FTZ R65, R108, R103 ;  /* 0x000000676c417220 */ /* 0x002fe20000410000 */
[----:B------:R-:W-:Y:S01]  /*17f0*/  HADD2.F32 R108, -RZ, R21.H1_H1 ;  /* 0x30000015ff6c7230 */ /* 0x000fe20000004100 */
[----:B------:R-:W-:Y:S01]  /*1800*/  FMUL.FTZ R27, R116, R27 ;  /* 0x0000001b741b7220 */ /* 0x000fe20000410000 */
[----:B------:R-:W-:Y:S01]  /*1810*/  HADD2.F32 R115, -RZ, R22.H1_H1 ;  /* 0x30000016ff737230 */ /* 0x000fe20000004100 */
[----:B------:R-:W-:Y:S01]  /*1820*/  FMUL.FTZ R121, R100, R121 ;  /* 0x0000007964797220 */ /* 0x000fe20000410000 */
[----:B------:R0:W1:Y:S01]  /*1830*/  MUFU.RCP R26, R131 ;  /* 0x00000083001a7308 */ /* 0x0000620000001000 */
[----:B--2---:R-:W-:Y:S01]  /*1840*/  FADD.FTZ R135, R135, 1 ;  /* 0x3f80000087877421 */ /* 0x004fe20000010000 */
[----:B------:R-:W-:Y:S01]  /*1850*/  HADD2.F32 R100, -RZ, R20.H1_H1 ;  /* 0x30000014ff647230 */ /* 0x000fe20000004100 */
[----:B------:R-:W-:Y:S01]  /*1860*/  FMUL.FTZ R122, R122, R65 ;  /* 0x000000417a7a7220 */ /* 0x000fe20000410000 */
[----:B------:R-:W-:Y:S01]  /*1870*/  HADD2.F32 R116, -RZ, R23.H0_H0 ;  /* 0x20000017ff747230 */ /* 0x000fe20000004100 */
[----:B------:R-:W-:Y:S01]  /*1880*/  FMUL.FTZ R25, R112, R25 ;  /* 0x0000001970197220 */ /* 0x000fe20000410000 */
[----:B------:R-:W-:Y:S01]  /*1890*/  HADD2.F32 R112, -RZ, R22.H0_H0 ;  /* 0x20000016ff707230 */ /* 0x000fe20000004100 */
[----:B------:R-:W-:Y:S01]  /*18a0*/  FMUL.FTZ R65, R102, R125 ;  /* 0x0000007d66417220 */ /* 0x000fe20000410000 */
[----:B------:R-:W2:Y:S01]  /*18b0*/  MUFU.RCP R135, R135 ;  /* 0x0000008700877308 */ /* 0x000ea20000001000 */
[----:B------:R-:W-:Y:S01]  /*18c0*/  FMUL.FTZ R27, R27, R118 ;  /* 0x000000761b1b7220 */ /* 0x000fe20000410000 */
[----:B------:R-:W-:Y:S01]  /*18d0*/  HADD2.F32 R102, -RZ, R21.H0_H0 ;  /* 0x20000015ff667230 */ /* 0x000fe20000004100 */
[----:B------:R-:W-:Y:S01]  /*18e0*/  FMUL.FTZ R109, R109, R105 ;  /* 0x000000696d6d7220 */ /* 0x000fe20000410000 */
[----:B------:R-:W-:Y:S01]  /*18f0*/  HADD2.F32 R118, -RZ, R23.H1_H1 ;  /* 0x30000017ff767230 */ /* 0x000fe20000004100 */
[----:B------:R-:W-:Y:S01]  /*1900*/  FMUL.FTZ R21, R110, R100 ;  /* 0x000000646e157220 */ /* 0x000fe20000410000 */
[----:B------:R-:W-:Y:S01]  /*1910*/  F2FP.PACK_AB R64, R121, R64 ;  /* 0x000000407940723e */ /* 0x000fe200000000ff */
[----:B---3--:R-:W-:Y:S01]  /*1920*/  FADD.FTZ R22, -R24, 1 ;  /* 0x3f80000018167421 */ /* 0x008fe20000010100 */
[----:B------:R2:W3:Y:S01]  /*1930*/  MUFU.RCP R117, R107 ;  /* 0x0000006b00757308 */ /* 0x0004e20000001000 */
[----:B------:R-:W-:Y:S01]  /*1940*/  FMUL.FTZ R23, R85, R108 ;  /* 0x0000006c55177220 */ /* 0x000fe20000410000 */
[----:B------:R-:W-:Y:S01]  /*1950*/  F2FP.PACK_AB R66, R66, R27 ;  /* 0x0000001b4242723e */ /* 0x000fe200000000ff */
[----:B------:R-:W-:Y:S01]  /*1960*/  FMUL.FTZ R109, R124, R109 ;  /* 0x0000006d7c6d7220 */ /* 0x000fe20000410000 */
[--C-:B------:R-:W-:Y:S01]  /*1970*/  HADD2.F32 R123, -RZ, R16.reuse.H0_H0 ;  /* 0x20000010ff7b7230 */ /* 0x100fe20000004100 */
[----:B------:R-:W-:Y:S01]  /*1980*/  FMUL.FTZ R114, R25, R114 ;  /* 0x0000007219727220 */ /* 0x000fe20000410000 */
[----:B------:R-:W-:Y:S01]  /*1990*/  HADD2.F32 R125, -RZ, R16.H1_H1 ;  /* 0x30000010ff7d7230 */ /* 0x000fe20000004100 */
[----:B------:R-:W-:Y:S01]  /*19a0*/  FMUL.FTZ R20, R111, R98 ;  /* 0x000000626f147220 */ /* 0x000fe20000410000 */
[----:B0-----:R-:W-:Y:S01]  /*19b0*/  HADD2.F32 R131, -RZ, R18.H0_H0 ;  /* 0x20000012ff837230 */ /* 0x001fe20000004100 */
[----:B------:R-:W-:Y:S01]  /*19c0*/  FMUL.FTZ R21, R126, R21 ;  /* 0x000000157e157220 */ /* 0x000fe20000410000 */
[----:B------:R-:W-:Y:S01]  /*19d0*/  F2FP.PACK_AB R65, R114, R65 ;  /* 0x000000417241723e */ /* 0x000fe200000000ff */
[----:B------:R-:W-:-:S02]  /*19e0*/  FFMA.FTZ R22, R71, R22, 1 ;  /* 0x3f80000047167423 */ /* 0x000fc40000010016 */
[----:B------:R-:W-:Y:S02]  /*19f0*/  FMUL.FTZ R25, R84, R112 ;  /* 0x0000007054197220 */ /* 0x000fe40000410000 */
[----:B------:R-:W-:Y:S02]  /*1a00*/  FMUL.FTZ R23, R24, R23 ;  /* 0x0000001718177220 */ /* 0x000fe40000410000 */
[----:B------:R-:W-:Y:S02]  /*1a10*/  FMUL.FTZ R68, R109, R68 ;  /* 0x000000446d447220 */ /* 0x000fe40000410000 */
[----:B------:R-:W-:Y:S01]  /*1a20*/  FMUL.FTZ R20, R127, R20 ;  /* 0x000000147f147220 */ /* 0x000fe20000410000 */
[----:B------:R-:W-:Y:S01]  /*1a30*/  HADD2.F32 R127, -RZ, R17.H0_H0 ;  /* 0x20000011ff7f7230 */ /* 0x000fe20000004100 */
[----:B-1----:R-:W-:Y:S02]  /*1a40*/  FADD.FTZ R106, -R26, 1 ;  /* 0x3f8000001a6a7421 */ /* 0x002fe40000010100 */
[----:B------:R-:W-:-:S02]  /*1a50*/  FMUL.FTZ R104, R71, R24 ;  /* 0x0000001847687220 */ /* 0x000fc40000410000 */
[----:B------:R-:W-:Y:S02]  /*1a60*/  FMUL.FTZ R109, R129, R26 ;  /* 0x0000001a816d7220 */ /* 0x000fe40000410000 */
[----:B------:R-:W-:Y:S02]  /*1a70*/  FMUL.FTZ R25, R26, R25 ;  /* 0x000000191a197220 */ /* 0x000fe40000410000 */
[----:B------:R-:W-:Y:S02]  /*1a80*/  FMUL.FTZ R21, R21, R70 ;  /* 0x0000004615157220 */ /* 0x000fe40000410000 */
[----:B------:R-:W-:Y:S02]  /*1a90*/  FMUL.FTZ R22, R23, R22 ;  /* 0x0000001617167220 */ /* 0x000fe40000410000 */
[----:B------:R-:W-:Y:S02]  /*1aa0*/  FMUL.FTZ R113, R113, R102 ;  /* 0x0000006671717220 */ /* 0x000fe40000410000 */
[----:B------:R-:W-:-:S02]  /*1ab0*/  FADD.FTZ R71, -R133, 1 ;  /* 0x3f80000085477421 */ /* 0x000fc40000010100 */
[----:B--2---:R-:W-:Y:S02]  /*1ac0*/  FADD.FTZ R107, -R135, 1 ;  /* 0x3f800000876b7421 */ /* 0x004fe40000010100 */
[----:B---3--:R-:W-:Y:S02]  /*1ad0*/  FADD.FTZ R23, -R117, 1 ;  /* 0x3f80000075177421 */ /* 0x008fe40000010100 */
[----:B------:R-:W-:Y:S02]  /*1ae0*/  FMUL.FTZ R24, R80, R115 ;  /* 0x0000007350187220 */ /* 0x000fe40000410000 */
[----:B------:R-:W-:Y:S02]  /*1af0*/  FMUL.FTZ R26, R78, R116 ;  /* 0x000000744e1a7220 */ /* 0x000fe40000410000 */
[----:B------:R-:W-:Y:S02]  /*1b00*/  FMUL.FTZ R70, R54, R118 ;  /* 0x0000007636467220 */ /* 0x000fe40000410000 */
[----:B------:R-:W-:-:S02]  /*1b10*/  FMUL.FTZ R67, R122, R67 ;  /* 0x000000437a437220 */ /* 0x000fc40000410000 */
[----:B------:R-:W-:Y:S02]  /*1b20*/  FMUL.FTZ R20, R20, R69 ;  /* 0x0000004514147220 */ /* 0x000fe40000410000 */
[----:B------:R-:W-:Y:S01]  /*1b30*/  FMUL.FTZ R113, R128, R113 ;  /* 0x0000007180717220 */ /* 0x000fe20000410000 */
[----:B------:R-:W-:Y:S01]  /*1b40*/  F2FP.PACK_AB R67, R68, R67 ;  /* 0x000000434443723e */ /* 0x000fe200000000ff */
[----:B------:R-:W-:Y:S01]  /*1b50*/  BAR.SYNC.DEFER_BLOCKING 0x0 ;  /* 0x0000000000007b1d */ /* 0x000fe20000010000 */
[----:B------:R-:W-:Y:S01]  /*1b60*/  FFMA.FTZ R106, R129, R106, 1 ;  /* 0x3f800000816a7423 */ /* 0x000fe2000001006a */
[----:B------:R-:W-:Y:S01]  /*1b70*/  F2FP.PACK_AB R68, R21, R20 ;  /* 0x000000141544723e */ /* 0x000fe200000000ff */
[----:B------:R-:W-:Y:S01]  /*1b80*/  FFMA.FTZ R71, R96, R71, 1 ;  /* 0x3f80000060477423 */ /* 0x000fe20000010047 */
[----:B------:R-:W-:Y:S01]  /*1b90*/  HADD2.F32 R20, -RZ, R5.H1_H1 ;  /* 0x30000005ff147230 */ /* 0x000fe20000004100 */
[----:B------:R-:W-:Y:S01]  /*1ba0*/  FFMA.FTZ R107, R94, R107, 1 ;  /* 0x3f8000005e6b7423 */ /* 0x000fe2000001006b */
[----:B------:R-:W-:Y:S01]  /*1bb0*/  HADD2.F32 R129, -RZ, R17.H1_H1 ;  /* 0x30000011ff817230 */ /* 0x000fe20000004100 */
[----:B------:R-:W-:-:S02]  /*1bc0*/  FFMA.FTZ R23, R92, R23, 1 ;  /* 0x3f8000005c177423 */ /* 0x000fc40000010017 */
[----:B------:R-:W-:Y:S02]  /*1bd0*/  FMUL.FTZ R24, R133, R24 ;  /* 0x0000001885187220 */ /* 0x000fe40000410000 */
[----:B------:R-:W-:Y:S02]  /*1be0*/  FMUL.FTZ R26, R135, R26 ;  /* 0x0000001a871a7220 */ /* 0x000fe40000410000 */
[----:B------:R-:W-:Y:S02]  /*1bf0*/  FMUL.FTZ R70, R117, R70 ;  /* 0x0000004675467220 */ /* 0x000fe40000410000 */
[----:B------:R-:W-:Y:S02]  /*1c00*/  FMUL.FTZ R69, R113, R134 ;  /* 0x0000008671457220 */ /* 0x000fe40000410000 */
[----:B------:R-:W-:Y:S02]  /*1c10*/  FMUL.FTZ R25, R25, R106 ;  /* 0x0000006a19197220 */ /* 0x000fe40000410000 */
[----:B------:R-:W-:Y:S01]  /*1c20*/  FMUL.FTZ R24, R24, R71 ;  /* 0x0000004718187220 */ /* 0x000fe20000410000 */
[----:B------:R-:W-:Y:S01]  /*1c30*/  F2FP.PACK_AB R69, R22, R69 ;  /* 0x000000451645723e */ /* 0x000fe200000000ff */
[----:B------:R-:W-:-:S02]  /*1c40*/  FMUL.FTZ R26, R26, R107 ;  /* 0x0000006b1a1a7220 */ /* 0x000fc40000410000 */
[----:B------:R-:W-:Y:S01]  /*1c50*/  FMUL.FTZ R23, R70, R23 ;  /* 0x0000001746177220 */ /* 0x000fe20000410000 */
[----:B------:R-:W-:Y:S01]  /*1c60*/  F2FP.PACK_AB R70, R24, R25 ;  /* 0x000000191846723e */ /* 0x000fe200000000ff */
[----:B------:R-:W-:Y:S01]  /*1c70*/  FMUL.FTZ R85, R85, R104 ;  /* 0x0000006855557220 */ /* 0x000fe20000410000 */
[----:B------:R0:W-:Y:S01]  /*1c80*/  STS.128 [R53], R64 ;  /* 0x0000004035007388 */ /* 0x0001e20000000c00 */
[----:B------:R-:W-:Y:S01]  /*1c90*/  IMAD.WIDE.U32 R106, R37, c[0x0][0x2e8], R86 ;  /* 0x0000ba00256a7a25 */ /* 0x000fe200078e0056 */
[----:B------:R-:W-:Y:S01]  /*1ca0*/  F2FP.PACK_AB R71, R23, R26 ;  /* 0x0000001a1747723e */ /* 0x000fe200000000ff */
[----:B------:R-:W-:Y:S02]  /*1cb0*/  HADD2.F32 R86, -RZ, R6.H0_H0 ;  /* 0x20000006ff567230 */ /* 0x000fe40000004100 */
[----:B------:R-:W-:Y:S02]  /*1cc0*/  FFMA.FTZ R136, R85, R20, R136 ;  /* 0x0000001455887223 */ /* 0x000fe40000010088 */
[----:B------:R-:W-:Y:S01]  /*1cd0*/  IMAD R20, R130, c[0x0][0x2e8], RZ ;  /* 0x0000ba0082147a24 */ /* 0x000fe200078e02ff */
[----:B------:R1:W-:Y:S01]  /*1ce0*/  STS.128 [R53+0x10], R68 ;  /* 0x0000104435007388 */ /* 0x0003e20000000c00 */
[----:B------:R-:W-:-:S06]  /*1cf0*/  NOP ;  /* 0x0000000000007918 */ /* 0x000fcc0000000000 */
[----:B------:R-:W-:Y:S01]  /*1d00*/  IMAD R113, R37, c[0x0][0x2ec], R20 ;  /* 0x0000bb0025717a24 */ /* 0x000fe200078e0214 */
[----:B------:R-:W2:Y:S01]  /*1d10*/  LDS.128 R24, [R41.X16+0x200] ;  /* 0x0002000029187984 */ /* 0x000ea2000000cc00 */
[----:B------:R-:W-:Y:S01]  /*1d20*/  FMUL.FTZ R87, R84, R109 ;  /* 0x0000006d54577220 */ /* 0x000fe20000410000 */
[----:B0-----:R-:W-:Y:S01]  /*1d30*/  MOV R66, c[0x0][0x16c] ;  /* 0x00005b0000427a02 */ /* 0x001fe20000000f00 */
[----:B------:R-:W-:Y:S01]  /*1d40*/  FMUL.FTZ R111, R96, R133 ;  /* 0x00000085606f7220 */ /* 0x000fe20000410000 */
[----:B------:R-:W0:Y:S01]  /*1d50*/  LDS.128 R20, [R41.X16] ;  /* 0x0000000029147984 */ /* 0x000e22000000cc00 */
[----:B------:R-:W-:Y:S01]  /*1d60*/  IADD3 R67, R107, R113, RZ ;  /* 0x000000716b437210 */ /* 0x000fe20007ffe0ff */
[----:B------:R-:W-:Y:S01]  /*1d70*/  HADD2.F32 R64, -RZ, R6.H1_H1 ;  /* 0x30000006ff407230 */ /* 0x000fe20000004100 */
[----:B------:R-:W-:Y:S01]  /*1d80*/  FFMA.FTZ R86, R87, R86, R136 ;  /* 0x0000005657567223 */ /* 0x000fe20000010088 */
[----:B-1----:R-:W-:Y:S01]  /*1d90*/  LEA R68, P0, R106, c[0x0][0x338], 0x1 ;  /* 0x0000ce006a447a11 */ /* 0x002fe200078008ff */
[----:B------:R-:W-:Y:S01]  /*1da0*/  FMUL.FTZ R65, R80, R111 ;  /* 0x0000006f50417220 */ /* 0x000fe20000410000 */
[----:B------:R-:W-:Y:S01]  /*1db0*/  ISETP.GE.AND P1, PT, R66, 0x1, PT ;  /* 0x000000014200780c */ /* 0x000fe20003f26270 */
[----:B------:R-:W-:Y:S01]  /*1dc0*/  FMUL.FTZ R71, R94, R135 ;  /* 0x000000875e477220 */ /* 0x000fe20000410000 */
[----:B------:R-:W-:Y:S01]  /*1dd0*/  LEA.HI.X R69, R106, c[0x0][0x33c], R67, 0x1, P0 ;  /* 0x0000cf006a457a11 */ /* 0x000fe200000f0c43 */
[--C-:B------:R-:W-:Y:S01]  /*1de0*/  HADD2.F32 R66, -RZ, R7.reuse.H0_H0 ;  /* 0x20000007ff427230 */ /* 0x100fe20000004100 */
[----:B------:R-:W-:Y:S01]  /*1df0*/  ISETP.NE.U32.AND P0, PT, RZ, c[0x0][0x270], PT ;  /* 0x00009c00ff007a0c */ /* 0x000fe20003f05070 */
[----:B------:R-:W-:Y:S01]  /*1e00*/  FFMA.FTZ R64, R65, R64, R86 ;  /* 0x0000004041407223 */ /* 0x000fe20000010056 */
[----:B------:R-:W-:Y:S01]  /*1e10*/  HADD2.F32 R133, -RZ, R18.H1_H1 ;  /* 0x30000012ff857230 */ /* 0x000fe20000004100 */
[----:B------:R-:W-:Y:S01]  /*1e20*/  IMAD.WIDE R16, R52, 0x10, R68 ;  /* 0x0000001034107825 */ /* 0x000fe200078e0244 */
[----:B------:R-:W-:Y:S01]  /*1e30*/  ISETP.NE.AND.EX P0, PT, RZ, c[0x0][0x274], PT, P0 ;  /* 0x00009d00ff007a0c */ /* 0x000fe20003f05300 */
[----:B------:R-:W-:-:S02]  /*1e40*/  HADD2.F32 R18, -RZ, R7.H1_H1 ;  /* 0x30000007ff127230 */ /* 0x000fc40000004100 */
[----:B------:R-:W-:Y:S01]  /*1e50*/  FMUL.FTZ R67, R78, R71 ;  /* 0x000000474e437220 */ /* 0x000fe20000410000 */
[----:B------:R-:W-:Y:S01]  /*1e60*/  HADD2.F32 R135, -RZ, R19.H0_H0 ;  /* 0x20000013ff877230 */ /* 0x000fe20000004100 */
[----:B------:R-:W-:Y:S02]  /*1e70*/  FMUL.FTZ R117, R92, R117 ;  /* 0x000000755c757220 */ /* 0x000fe40000410000 */
[----:B------:R-:W-:Y:S02]  /*1e80*/  FFMA.FTZ R64, R67, R66, R64 ;  /* 0x0000004243407223 */ /* 0x000fe40000010040 */
[----:B------:R-:W-:-:S04]  /*1e90*/  FMUL.FTZ R69, R54, R117 ;  /* 0x0000007536457220 */ /* 0x000fc80000410000 */
[----:B------:R-:W-:Y:S01]  /*1ea0*/  FFMA.FTZ R54, R69, R18, R64 ;  /* 0x0000001245367223 */ /* 0x000fe20000010040 */
[----:B--2---:R1:W-:Y:S04]  /*1eb0*/  STG.E.128 [R16.64+-0x200], R24 ;  /* 0xfffe001810007986 */ /* 0x0043e8000c101d04 */
[----:B0-----:R1:W-:Y:S01]  /*1ec0*/  STG.E.128 [R16.64+-0x400], R20 ;  /* 0xfffc001410007986 */ /* 0x0013e2000c101d04 */
[----:B------:R-:W-:Y:S05]  /*1ed0*/  @!P0 BRA `(.L_x_5946) ;  /* 0x000002b000008947 */ /* 0x000fea0003800000 */
[----:B------:R-:W-:Y:S01]  /*1ee0*/  BAR.SYNC.DEFER_BLOCKING 0x0 ;  /* 0x0000000000007b1d */ /* 0x000fe20000010000 */
[----:B-1----:R-:W-:Y:S02]  /*1ef0*/  FMUL.FTZ R20, R56, R91 ;  /* 0x0000005b38147220 */ /* 0x002fe40000410000 */
        /* <DEDUP_REMOVED lines=41> */
.L_x_5946:
[----:B------:R-:W-:Y:S01]  /*2190*/  BAR.SYNC.DEFER_BLOCKING 0x0 ;  /* 0x0000000000007b1d */ /* 0x000fe20000010000 */
        /* <DEDUP_REMOVED lines=9> */
[----:B-----5:R-:W-:-:S02]  /*2230*/  FADD.FTZ R106, R123, R36 ;  /* 0x000000247b6a7221 */ /* 0x020fc40000010000 */
        /* <DEDUP_REMOVED lines=14> */
[----:B------:R-:W-:Y:S02]  /*2320*/  FADD.FTZ R76, R153, R36 ;  /* 0x00000024994c7221 */ /* 0x000fe40000010000 */
        /* <DEDUP_REMOVED lines=16> */
[----:B------:R-:W-:Y:S05]  /*2430*/  @!P1 BRA `(.L_x_5947) ;  /* 0x00002fa000009947 */ /* 0x000fea0003800000 */
[----:B------:R-:W-:Y:S02]  /*2440*/  MOV R89, RZ ;  /* 0x000000ff00597202 */ /* 0x000fe40000000f00 */
[----:B------:R-:W-:Y:S02]  /*2450*/  MOV R122, RZ ;  /* 0x000000ff007a7202 */ /* 0x000fe40000000f00 */
[----:B------:R-:W-:Y:S02]  /*2460*/  MOV R71, RZ ;  /* 0x000000ff00477202 */ /* 0x000fe40000000f00 */
[----:B------:R-:W-:Y:S02]  /*2470*/  MOV R58, RZ ;  /* 0x000000ff003a7202 */ /* 0x000fe40000000f00 */
.L_x_5984:
[----:B0-----:R-:W-:Y:S01]  /*2480*/  IMAD R14, R0, c[0x0][0x180], RZ ;  /* 0x00006000000e7a24 */ /* 0x001fe200078e02ff */
[----:B------:R-:W-:Y:S01]  /*2490*/  SHF.R.S32.HI R124, RZ, 0x1f, R89 ;  /* 0x0000001fff7c7819 */ /* 0x000fe20000011459 */
[----:B------:R-:W-:-:S04]  /*24a0*/  IMAD.WIDE.U32 R12, R35, c[0x0][0x180], RZ ;  /* 0x00006000230c7a25 */ /* 0x000fc800078e00ff */
[----:B------:R-:W-:Y:S02]  /*24b0*/  IMAD R15, R35, c[0x0][0x184], R14 ;  /* 0x00006100230f7a24 */ /* 0x000fe400078e020e */
[C---:B------:R-:W-:Y:S02]  /*24c0*/  IMAD R14, R124.reuse, c[0x0][0x188], RZ ;  /* 0x000062007c0e7a24 */ /* 0x040fe400078e02ff */
[----:B------:R-:W-:Y:S01]  /*24d0*/  IMAD R18, R124, c[0x0][0x1c0], RZ ;  /* 0x000070007c127a24 */ /* 0x000fe200078e02ff */
[----:B------:R-:W-:Y:S01]  /*24e0*/  IADD3 R13, R13, R15, RZ ;  /* 0x0000000f0d0d7210 */ /* 0x000fe20007ffe0ff */
[C---:B------:R-:W-:Y:S02]  /*24f0*/  IMAD R15, R89.reuse, c[0x0][0x18c], R14 ;  /* 0x00006300590f7a24 */ /* 0x040fe400078e020e */
[----:B-1----:R-:W-:-:S04]  /*2500*/  IMAD.WIDE.U32 R16, R89, c[0x0][0x1c0], RZ ;  /* 0x0000700059107a25 */ /* 0x002fc800078e00ff */
[----:B------:R-:W-:-:S04]  /*2510*/  IMAD.WIDE.U32 R12, R89, c[0x0][0x188], R12 ;  /* 0x00006200590c7a25 */ /* 0x000fc800078e000c */
[----:B------:R-:W-:Y:S01]  /*2520*/  IMAD R19, R89, c[0x0][0x1c4], R18 ;  /* 0x0000710059137a24 */ /* 0x000fe200078e0212 */
[----:B------:R-:W-:Y:S02]  /*2530*/  IADD3 R15, R13, R15, RZ ;  /* 0x0000000f0d0f7210 */ /* 0x000fe40007ffe0ff */
[----:B------:R-:W-:Y:S02]  /*2540*/  LEA R14, P0, R12, c[0x0][0x220], 0x2 ;  /* 0x000088000c0e7a11 */ /* 0x000fe400078010ff */
[----:B------:R-:W-:Y:S02]  /*2550*/  LEA R18, P1, R16, R48, 0x1 ;  /* 0x0000003010127211 */ /* 0x000fe400078208ff */
[----:B------:R-:W-:Y:S02]  /*2560*/  LEA.HI.X R15, R12, c[0x0][0x224], R15, 0x2, P0 ;  /* 0x000089000c0f7a11 */ /* 0x000fe400000f140f */
[----:B------:R-:W-:-:S03]  /*2570*/  IADD3 R13, R17, R19, RZ ;  /* 0x00000013110d7210 */ /* 0x000fc60007ffe0ff */
[----:B------:R0:W2:Y:S01]  /*2580*/  LDG.E R56, [R14.64] ;  /* 0x000000040e387981 */ /* 0x0000a2000c1e1900 */
[----:B------:R-:W-:-:S05]  /*2590*/  LEA.HI.X R19, R16, R49, R13, 0x1, P1 ;  /* 0x0000003110137211 */ /* 0x000fca00008f0c0d */
[----:B------:R-:W-:-:S05]  /*25a0*/  IMAD.WIDE R12, R52, 0x10, R18 ;  /* 0x00000010340c7825 */ /* 0x000fca00078e0212 */
[----:B---3--:R1:W3:Y:S04]  /*25b0*/  LDG.E.128 R20, [R12.64] ;  /* 0x000000040c147981 */ /* 0x0082e8000c1e1d00 */
[----:B------:R1:W4:Y:S01]  /*25c0*/  LDG.E.128 R24, [R12.64+0x200] ;  /* 0x000200040c187981 */ /* 0x000322000c1e1d00 */
[----:B------:R-:W-:Y:S02]  /*25d0*/  IMAD R18, R0, c[0x0][0x198], RZ ;  /* 0x0000660000127a24 */ /* 0x000fe400078e02ff */
[----:B------:R-:W-:Y:S01]  /*25e0*/  IMAD.WIDE.U32 R16, R35, c[0x0][0x198], RZ ;  /* 0x0000660023107a25 */ /* 0x000fe200078e00ff */
[----:B------:R-:W-:-:S03]  /*25f0*/  LOP3.LUT P0, RZ, R40, 0x1f, RZ, 0xc0, !PT ;  /* 0x0000001f28ff7812 */ /* 0x000fc6000780c0ff */
[----:B------:R-:W-:Y:S01]  /*2600*/  IMAD R19, R35, c[0x0][0x19c], R18 ;  /* 0x0000670023137a24 */ /* 0x000fe200078e0212 */
[----:B------:R-:W-:Y:S01]  /*2610*/  IADD3 R18, R50, -0x1, RZ ;  /* 0xffffffff32127810 */ /* 0x000fe20007ffe0ff */
        /* <DEDUP_REMOVED lines=18> */
[----:B------:R-:W-:-:S03]  /*2740*/  HFMA2.MMA R152, -RZ, RZ, 0, 0 ;  /* 0x00000000ff987435 */ /* 0x000fc600000001ff */
        /* <DEDUP_REMOVED lines=22> */
[----:B------:R-:W1:Y:S01]  /*28b0*/  MUFU.EX2 R153, R153 ;  /* 0x0000009900997308 */ /* 0x000e620000000800 */
[----:B---3--:R-:W-:Y:S04]  /*28c0*/  STS.128 [R41.X16], R20 ;  /* 0x0000001429007388 */ /* 0x008fe8000000cc00 */
[----:B----4-:R2:W-:Y:S01]  /*28d0*/  STS.128 [R41.X16+0x200], R24 ;  /* 0x0002001829007388 */ /* 0x0105e2000000cc00 */
[----:B------:R-:W-:-:S06]  /*28e0*/  NOP ;  /* 0x0000000000007918 */ /* 0x000fcc0000000000 */
[----:B------:R-:W3:Y:S04]  /*28f0*/  LDS.128 R12, [R53] ;  /* 0x00000000350c7984 */ /* 0x000ee80000000c00 */
[----:B------:R-:W4:Y:S04]  /*2900*/  LDS.128 R16, [R53+0x10] ;  /* 0x0000100035107984 */ /* 0x000f280000000c00 */
[----:B-1----:R1:W-:Y:S04]  /*2910*/  STS [R134+0xea8], R153 ;  /* 0x000ea89986007388 */ /* 0x0023e80000000800 */
[----:B------:R-:W-:Y:S01]  /*2920*/  BAR.SYNC.DEFER_BLOCKING 0x0 ;  /* 0x0000000000007b1d */ /* 0x000fe20000010000 */
[----:B0-----:R-:W-:-:S02]  /*2930*/  FMUL.FTZ R126, R104, R125 ;  /* 0x0000007d687e7220 */ /* 0x001fc40000410000 */
[-C--:B--2---:R-:W-:Y:S02]  /*2940*/  FMUL.FTZ R26, R102, R125.reuse ;  /* 0x0000007d661a7220 */ /* 0x084fe40000410000 */
[-C--:B------:R-:W-:Y:S02]  /*2950*/  FMUL.FTZ R24, R100, R125.reuse ;  /* 0x0000007d64187220 */ /* 0x080fe40000410000 */
[----:B------:R-:W0:Y:S01]  /*2960*/  MUFU.EX2 R126, R126 ;  /* 0x0000007e007e7308 */ /* 0x000e220000000800 */
[----:B------:R-:W-:Y:S01]  /*2970*/  FMUL.FTZ R22, R98, R125 ;  /* 0x0000007d62167220 */ /* 0x000fe20000410000 */
[--C-:B------:R-:W-:Y:S02]  /*2980*/  HADD2.F32 R27, -RZ, R8.reuse.H0_H0 ;  /* 0x20000008ff1b7230 */ /* 0x100fe40000004100 */
[----:B------:R-:W-:-:S04]  /*2990*/  HADD2.F32 R25, -RZ, R8.H1_H1 ;  /* 0x30000008ff197230 */ /* 0x000fc80000004100 */
[----:B------:R-:W2:Y:S01]  /*29a0*/  MUFU.EX2 R26, R26 ;  /* 0x0000001a001a7308 */ /* 0x000ea20000000800 */
[----:B------:R-:W-:Y:S01]  /*29b0*/  FMUL.FTZ R20, R96, R125 ;  /* 0x0000007d60147220 */ /* 0x000fe20000410000 */
[----:B------:R-:W-:Y:S01]  /*29c0*/  HADD2.F32 R23, -RZ, R9.H0_H0 ;  /* 0x20000009ff177230 */ /* 0x000fe20000004100 */
[----:B------:R-:W-:-:S05]  /*29d0*/  FMUL.FTZ R154, R106, R27 ;  /* 0x0000001b6a9a7220 */ /* 0x000fca0000410000 */
[----:B------:R-:W2:Y:S01]  /*29e0*/  MUFU.EX2 R24, R24 ;  /* 0x0000001800187308 */ /* 0x000ea20000000800 */
[----:B------:R-:W-:Y:S01]  /*29f0*/  FMUL.FTZ R169, R104, R25 ;  /* 0x0000001968a97220 */ /* 0x000fe20000410000 */
[----:B------:R1:W5:Y:S01]  /*2a00*/  @!P1 LDG.E R152, [R128.64+0x4] ;  /* 0x0000040480989981 */ /* 0x000362000c1e1900 */
[----:B------:R-:W-:Y:S01]  /*2a10*/  HADD2.F32 R21, -RZ, R9.H1_H1 ;  /* 0x30000009ff157230 */ /* 0x000fe20000004100 */
[----:B------:R-:W-:-:S04]  /*2a20*/  FMUL.FTZ R163, R102, R23 ;  /* 0x0000001766a37220 */ /* 0x000fc80000410000 */
[----:B------:R-:W3:Y:S01]  /*2a30*/  MUFU.EX2 R22, R22 ;  /* 0x0000001600167308 */ /* 0x000ee20000000800 */
[----:B0-----:R-:W-:Y:S02]  /*2a40*/  FFMA.FTZ R127, R126, R154, R169 ;  /* 0x0000009a7e7f7223 */ /* 0x001fe400000100a9 */
[-C--:B-1----:R-:W-:Y:S02]  /*2a50*/  FMUL.FTZ R128, R94, R125.reuse ;  /* 0x0000007d5e807220 */ /* 0x082fe40000410000 */
[----:B------:R-:W-:-:S03]  /*2a60*/  FMUL.FTZ R134, R92, R125 ;  /* 0x0000007d5c867220 */ /* 0x000fc60000410000 */
[----:B------:R-:W0:Y:S01]  /*2a70*/  MUFU.EX2 R20, R20 ;  /* 0x0000001400147308 */ /* 0x000e220000000800 */
[----:B------:R-:W-:Y:S02]  /*2a80*/  FMUL.FTZ R149, R153, R126 ;  /* 0x0000007e99957220 */ /* 0x000fe40000410000 */
[----:B------:R-:W-:Y:S02]  /*2a90*/  FMUL.FTZ R155, R100, R21 ;  /* 0x00000015649b7220 */ /* 0x000fe40000410000 */
[----:B--2---:R-:W-:-:S03]  /*2aa0*/  FFMA.FTZ R127, R26, R127, R163 ;  /* 0x0000007f1a7f7223 */ /* 0x004fc600000100a3 */
[----:B------:R-:W1:Y:S01]  /*2ab0*/  MUFU.EX2 R128, R128 ;  /* 0x0000008000807308 */ /* 0x000e620000000800 */
[----:B------:R-:W-:Y:S02]  /*2ac0*/  FMUL.FTZ R136, R90, R125 ;  /* 0x0000007d5a887220 */ /* 0x000fe40000410000 */
[----:B------:R-:W-:Y:S02]  /*2ad0*/  FMUL.FTZ R149, R26, R149 ;  /* 0x000000951a957220 */ /* 0x000fe40000410000 */
[----:B------:R-:W-:-:S03]  /*2ae0*/  FFMA.FTZ R127, R24, R127, R155 ;  /* 0x0000007f187f7223 */ /* 0x000fc6000001009b */
[----:B------:R-:W2:Y:S01]  /*2af0*/  MUFU.EX2 R134, R134 ;  /* 0x0000008600867308 */ /* 0x000ea20000000800 */
[----:B------:R-:W-:Y:S02]  /*2b00*/  FMUL.FTZ R138, R88, R125 ;  /* 0x0000007d588a7220 */ /* 0x000fe40000410000 */
[----:B------:R-:W-:Y:S02]  /*2b10*/  FMUL.FTZ R149, R24, R149 ;  /* 0x0000009518957220 */ /* 0x000fe40000410000 */
[----:B---3--:R-:W-:-:S03]  /*2b20*/  FFMA.FTZ R127, R22, R127, R157 ;  /* 0x0000007f167f7223 */ /* 0x008fc6000001009d */
        /* <DEDUP_REMOVED lines=25> */
[----:B------:R-:W-:Y:S01]  /*2cc0*/  HADD2.F32 R129, -RZ, R6.H1_H1 ;  /* 0x30000006ff817230 */ /* 0x000fe20000004100 */
[----:B------:R-:W-:Y:S02]  /*2cd0*/  FMUL.FTZ R151, R140, R151 ;  /* 0x000000978c977220 */ /* 0x000fe40000410000 */
[C---:B--2---:R-:W-:Y:S01]  /*2ce0*/  FFMA.FTZ R125, R142.reuse, R127, R161 ;  /* 0x0000007f8e7d7223 */ /* 0x044fe200000100a1 */
[--C-:B------:R-:W-:Y:S01]  /*2cf0*/  HADD2.F32 R127, -RZ, R7.reuse.H0_H0 ;  /* 0x20000007ff7f7230 */ /* 0x100fe20000004100 */
[----:B------:R-:W-:Y:S02]  /*2d00*/  FMUL.FTZ R151, R142, R151 ;  /* 0x000000978e977220 */ /* 0x000fe40000410000 */
[----:B------:R-:W2:Y:S01]  /*2d10*/  MUFU.EX2 R149, R149 ;  /* 0x0000009500957308 */ /* 0x000ea20000000800 */
[----:B------:R-:W-:Y:S01]  /*2d20*/  FMUL.FTZ R167, R80, R129 ;  /* 0x0000008150a77220 */ /* 0x000fe20000410000 */
[----:B------:R-:W-:Y:S01]  /*2d30*/  ISETP.NE.AND P1, PT, R40, 0x1f, PT ;  /* 0x0000001f2800780c */ /* 0x000fe20003f25270 */
[C---:B---3--:R-:W-:Y:S01]  /*2d40*/  FFMA.FTZ R148, R144.reuse, R125, R175 ;  /* 0x0000007d90947223 */ /* 0x048fe200000100af */
[----:B------:R-:W-:Y:S01]  /*2d50*/  HADD2.F32 R125, -RZ, R7.H1_H1 ;  /* 0x30000007ff7d7230 */ /* 0x000fe20000004100 */
[----:B------:R-:W-:-:S02]  /*2d60*/  FMUL.FTZ R181, R144, R151 ;  /* 0x0000009790b57220 */ /* 0x000fc40000410000 */
        /* <DEDUP_REMOVED lines=10> */
[----:B0---4-:R-:W-:-:S13]  /*2e10*/  ISETP.NE.AND P3, PT, R50, c[0x0][0x174], PT ;  /* 0x00005d0032007a0c */ /* 0x011fda0003f65270 */
[----:B-1----:R-:W-:-:S04]  /*2e20*/  @P3 LEA.HI R156, R50, R50, RZ, 0x1 ;  /* 0x00000032329c3211 */ /* 0x002fc800078f08ff */
[----:B------:R-:W-:Y:S02]  /*2e30*/  @P3 LOP3.LUT R181, R156, 0xfffffe, RZ, 0xc0, !PT ;  /* 0x00fffffe9cb53812 */ /* 0x000fe400078ec0ff */
[----:B------:R-:W-:Y:S02]  /*2e40*/  MOV R156, 0x3f800000 ;  /* 0x3f800000009c7802 */ /* 0x000fe40000000f00 */
[----:B------:R-:W-:-:S04]  /*2e50*/  @P3 IADD3 R158, -R181, R50, RZ ;  /* 0x00000032b59e3210 */ /* 0x000fc80007ffe1ff */
[----:B------:R-:W-:-:S05]  /*2e60*/  @P3 LEA R158, R158, R89, 0x8 ;  /* 0x000000599e9e3211 */ /* 0x000fca00078e40ff */
[----:B------:R0:W1:Y:S02]  /*2e70*/  @P3 LDS R156, [R158.X4+0xea8] ;  /* 0x000ea8009e9c3984 */ /* 0x0000640000004800 */
.L_x_5949:
[----:B0---4-:R-:W-:Y:S05]  /*2e80*/  BSYNC B0 ;  /* 0x0000000000007941 */ /* 0x011fea0003800000 */
.L_x_5948:
[----:B------:R-:W0:Y:S01]  /*2e90*/  SHFL.UP PT, R158, R209, 0x1, RZ ;  /* 0x04200000d19e7989 */ /* 0x000e2200000e00ff */
[----:B------:R-:W-:Y:S01]  /*2ea0*/  ISETP.GE.AND P3, PT, R41, 0x1, PT ;  /* 0x000000012900780c */ /* 0x000fe20003f66270 */
[--C-:B------:R-:W-:Y:S01]  /*2eb0*/  HADD2.F32 R164, -RZ, R18.reuse.H0_H0 ;  /* 0x20000012ffa47230 */ /* 0x100fe20000004100 */
[----:B------:R-:W-:Y:S01]  /*2ec0*/  ISETP.GE.OR P0, PT, R50, c[0x0][0x174], P0 ;  /* 0x00005d0032007a0c */ /* 0x000fe20000706670 */
[----:B------:R-:W2:Y:S01]  /*2ed0*/  SHFL.UP PT, R181, R176, 0x1, RZ ;  /* 0x04200000b0b57989 */ /* 0x000ea200000e00ff */
[----:B------:R-:W-:Y:S01]  /*2ee0*/  HADD2.F32 R160, -RZ, R18.H1_H1 ;  /* 0x30000012ffa07230 */ /* 0x000fe20000004100 */
[----:B------:R-:W-:Y:S01]  /*2ef0*/  ISETP.NE.AND P5, PT, R40, RZ, PT ;  /* 0x000000ff2800720c */ /* 0x000fe20003fa5270 */
[----:B------:R-:W-:Y:S01]  /*2f00*/  HADD2.F32 R18, -RZ, R19.H1_H1 ;  /* 0x30000013ff127230 */ /* 0x000fe20000004100 */
[C---:B-----5:R-:W-:Y:S01]  /*2f10*/  FMUL.FTZ R192, R123.reuse, R164 ;  /* 0x000000a47bc07220 */ /* 0x060fe20000410000 */
[--C-:B------:R-:W-:Y:S01]  /*2f20*/  HADD2.F32 R174, -RZ, R15.reuse.H0_H0 ;  /* 0x2000000fffae7230 */ /* 0x100fe20000004100 */
[C---:B------:R-:W-:Y:S01]  /*2f30*/  FMUL.FTZ R190, R123.reuse, R160 ;  /* 0x000000a07bbe7220 */ /* 0x040fe20000410000 */
[----:B------:R-:W-:Y:S01]  /*2f40*/  HADD2.F32 R172, -RZ, R15.H1_H1 ;  /* 0x3000000fffac7230 */ /* 0x000fe20000004100 */
[----:B------:R-:W-:Y:S01]  /*2f50*/  FMUL.FTZ R186, R123, R18 ;  /* 0x000000127bba7220 */ /* 0x000fe20000410000 */
[--C-:B------:R-:W-:Y:S01]  /*2f60*/  HADD2.F32 R180, -RZ, R13.reuse.H0_H0 ;  /* 0x2000000dffb47230 */ /* 0x100fe20000004100 */
[----:B-1----:R-:W-:Y:S01]  /*2f70*/  FMUL.FTZ R15, R149, R156 ;  /* 0x0000009c950f7220 */ /* 0x002fe20000410000 */
[----:B------:R-:W-:Y:S01]  /*2f80*/  HADD2.F32 R182, -RZ, R13.H1_H1 ;  /* 0x3000000dffb67230 */ /* 0x000fe20000004100 */
[----:B------:R-:W-:Y:S01]  /*2f90*/  FMUL.FTZ R207, R69, R186 ;  /* 0x000000ba45cf7220 */ /* 0x000fe20000410000 */
[--C-:B------:R-:W-:Y:S01]  /*2fa0*/  HADD2.F32 R166, -RZ, R17.reuse.H1_H1 ;  /* 0x30000011ffa67230 */ /* 0x100fe20000004100 */
[----:B------:R-:W-:Y:S01]  /*2fb0*/  FMUL.FTZ R205, R65, R190 ;  /* 0x000000be41cd7220 */ /* 0x000fe20000410000 */
[----:B------:R-:W-:Y:S01]  /*2fc0*/  HADD2.F32 R168, -RZ, R17.H0_H0 ;  /* 0x20000011ffa87230 */ /* 0x000fe20000004100 */
[----:B------:R-:W-:Y:S01]  /*2fd0*/  FMUL.FTZ R15, R150, R15 ;  /* 0x0000000f960f7220 */ /* 0x000fe20000410000 */
[--C-:B------:R-:W-:Y:S01]  /*2fe0*/  HADD2.F32 R170, -RZ, R16.reuse.H0_H0 ;  /* 0x20000010ffaa7230 */ /* 0x100fe20000004100 */
[----:B------:R-:W-:Y:S01]  /*2ff0*/  FMUL.FTZ R190, R123, R166 ;  /* 0x000000a67bbe7220 */ /* 0x000fe20000410000 */
[----:B------:R-:W-:Y:S01]  /*3000*/  HADD2.F32 R16, -RZ, R16.H1_H1 ;  /* 0x30000010ff107230 */ /* 0x000fe20000004100 */
[C---:B0-----:R-:W-:Y:S01]  /*3010*/  @P3 FFMA.FTZ R209, R176.reuse, R158, R209 ;  /* 0x0000009eb0d13223 */ /* 0x041fe200000100d1 */
[----:B------:R-:W-:Y:S01]  /*3020*/  HADD2.F32 R158, -RZ, R19.H0_H0 ;  /* 0x20000013ff9e7230 */ /* 0x000fe20000004100 */
[----:B------:R-:W-:Y:S01]  /*3030*/  FMUL.FTZ R203, R87, R192 ;  /* 0x000000c057cb7220 */ /* 0x000fe20000410000 */
[--C-:B------:R-:W-:Y:S01]  /*3040*/  HADD2.F32 R178, -RZ, R14.reuse.H0_H0 ;  /* 0x2000000effb27230 */ /* 0x100fe20000004100 */
[----:B--2---:R-:W-:Y:S01]  /*3050*/  @P3 FMUL.FTZ R176, R176, R181 ;  /* 0x000000b5b0b03220 */ /* 0x004fe20000410000 */
[----:B------:R-:W0:Y:S01]  /*3060*/  SHFL.UP PT, R162, R209, 0x2, RZ ;  /* 0x04400000d1a27989 */ /* 0x000e2200000e00ff */
[----:B------:R-:W-:Y:S01]  /*3070*/  ISETP.GE.AND P3, PT, R41, 0x2, PT ;  /* 0x000000022900780c */ /* 0x000fe20003f66270 */
[----:B------:R-:W-:Y:S01]  /*3080*/  FMUL.FTZ R15, R146, R15 ;  /* 0x0000000f920f7220 */ /* 0x000fe20000410000 */
[----:B------:R-:W-:Y:S01]  /*3090*/  HADD2.F32 R14, -RZ, R14.H1_H1 ;  /* 0x3000000eff0e7230 */ /* 0x000fe20000004100 */
[----:B------:R-:W1:Y:S01]  /*30a0*/  SHFL.UP PT, R181, R176, 0x2, RZ ;  /* 0x04400000b0b57989 */ /* 0x000e6200000e00ff */
[----:B------:R-:W-:Y:S01]  /*30b0*/  FMUL.FTZ R192, R123, R168 ;  /* 0x000000a87bc07220 */ /* 0x000fe20000410000 */
[--C-:B------:R-:W-:Y:S01]  /*30c0*/  HADD2.F32 R184, -RZ, R12.reuse.H0_H0 ;  /* 0x2000000cffb87230 */ /* 0x100fe20000004100 */
[----:B------:R-:W-:Y:S01]  /*30d0*/  FMUL.FTZ R201, R85, R190 ;  /* 0x000000be55c97220 */ /* 0x000fe20000410000 */
[----:B------:R-:W-:Y:S01]  /*30e0*/  HADD2.F32 R12, -RZ, R12.H1_H1 ;  /* 0x3000000cff0c7230 */ /* 0x000fe20000004100 */
        /* <DEDUP_REMOVED lines=9> */
[C---:B0-----:R-:W-:Y:S02]  /*3180*/  @P3 FFMA.FTZ R209, R176.reuse, R162, R209 ;  /* 0x000000a2b0d13223 */ /* 0x041fe400000100d1 */
[----:B------:R-:W-:Y:S02]  /*3190*/  FMUL.FTZ R162, R123, R158 ;  /* 0x0000009e7ba27220 */ /* 0x000fe40000410000 */
[----:B-1----:R-:W-:Y:S01]  /*31a0*/  @P3 FMUL.FTZ R176, R176, R181 ;  /* 0x000000b5b0b03220 */ /* 0x002fe20000410000 */
[----:B------:R-:W-:Y:S01]  /*31b0*/  ISETP.GE.AND P3, PT, R41, 0x4, PT ;  /* 0x000000042900780c */ /* 0x000fe20003f66270 */
[----:B------:R-:W-:Y:S02]  /*31c0*/  FMUL.FTZ R162, R67, R162 ;  /* 0x000000a243a27220 */ /* 0x000fe40000410000 */
        /* <DEDUP_REMOVED lines=17> */
[C---:B------:R-:W-:Y:S02]  /*32e0*/  FMUL.FTZ R17, R134.reuse, R15 ;  /* 0x0000000f86117220 */ /* 0x040fe40000410000 */
[----:B------:R-:W-:Y:S01]  /*32f0*/  FFMA.FTZ R186, R134, R13, R195 ;  /* 0x0000000d86ba7223 */ /* 0x000fe200000100c3 */
[----:B------:R-:W0:Y:S01]  /*3300*/  SHFL.UP PT, R15, R209, 0x4, RZ ;  /* 0x04800000d10f7989 */ /* 0x000e2200000e00ff */
[----:B------:R-:W-:Y:S01]  /*3310*/  FMUL.FTZ R199, R75, R190 ;  /* 0x000000be4bc77220 */ /* 0x000fe20000410000 */
[----:B------:R-:W-:Y:S01]  /*3320*/  LOP3.LUT R190, R40, 0x1f, RZ, 0xc0, !PT ;  /* 0x0000001f28be7812 */ /* 0x000fe200078ec0ff */
[----:B------:R-:W-:Y:S01]  /*3330*/  FMUL.FTZ R188, R123, R182 ;  /* 0x000000b67bbc7220 */ /* 0x000fe20000410000 */
[----:B------:R-:W1:Y:S01]  /*3340*/  SHFL.UP PT, R13, R176, 0x4, RZ ;  /* 0x04800000b00d7989 */ /* 0x000e6200000e00ff */
[----:B------:R-:W-:Y:S01]  /*3350*/  FFMA.FTZ R187, R128, R186, R199 ;  /* 0x000000ba80bb7223 */ /* 0x000fe200000100c7 */
[----:B------:R-:W-:Y:S01]  /*3360*/  ISETP.NE.AND P4, PT, R190, 0x1f, PT ;  /* 0x0000001fbe00780c */ /* 0x000fe20003f85270 */
[----:B------:R-:W-:-:S02]  /*3370*/  FMUL.FTZ R17, R128, R17 ;  /* 0x0000001180117220 */ /* 0x000fc40000410000 */
[----:B------:R-:W-:Y:S02]  /*3380*/  FMUL.FTZ R186, R123, R180 ;  /* 0x000000b47bba7220 */ /* 0x000fe40000410000 */
[----:B------:R-:W-:Y:S02]  /*3390*/  FMUL.FTZ R193, R61, R188 ;  /* 0x000000bc3dc17220 */ /* 0x000fe40000410000 */
[C---:B------:R-:W-:Y:S02]  /*33a0*/  FFMA.FTZ R187, R20.reuse, R187, R19 ;  /* 0x000000bb14bb7223 */ /* 0x040fe40000010013 */
[----:B------:R-:W-:Y:S02]  /*33b0*/  FMUL.FTZ R17, R20, R17 ;  /* 0x0000001114117220 */ /* 0x000fe40000410000 */
[----:B------:R-:W-:Y:S02]  /*33c0*/  FMUL.FTZ R188, R123, R12 ;  /* 0x0000000c7bbc7220 */ /* 0x000fe40000410000 */
[----:B------:R-:W-:-:S02]  /*33d0*/  FMUL.FTZ R191, R59, R186 ;  /* 0x000000ba3bbf7220 */ /* 0x000fc40000410000 */
[C---:B------:R-:W-:Y:S02]  /*33e0*/  FFMA.FTZ R189, R22.reuse, R187, R193 ;  /* 0x000000bb16bd7223 */ /* 0x040fe400000100c1 */
[----:B------:R-:W-:Y:S02]  /*33f0*/  FMUL.FTZ R17, R22, R17 ;  /* 0x0000001116117220 */ /* 0x000fe40000410000 */
        /* <DEDUP_REMOVED lines=8> */
[----:B------:R-:W-:Y:S02]  /*3480*/  FFMA.FTZ R211, R126, R188, R189 ;  /* 0x000000bc7ed37223 */ /* 0x000fe400000100bd */
[----:B-1----:R-:W-:Y:S01]  /*3490*/  @P3 FMUL.FTZ R176, R176, R13 ;  /* 0x0000000db0b03220 */ /* 0x002fe20000410000 */
[----:B------:R-:W0:Y:S01]  /*34a0*/  SHFL.UP PT, R15, R209, 0x8, RZ ;  /* 0x05000000d10f7989 */ /* 0x000e2200000e00ff */
[----:B------:R-:W-:Y:S01]  /*34b0*/  FMUL.FTZ R186, R126, R17 ;  /* 0x000000117eba7220 */ /* 0x000fe20000410000 */
[----:B------:R-:W-:-:S02]  /*34c0*/  ISETP.GE.AND P3, PT, R41, 0x8, PT ;  /* 0x000000082900780c */ /* 0x000fc40003f66270 */
[----:B------:R-:W1:Y:S04]  /*34d0*/  SHFL.DOWN PT, R188, R211, 0x1, 0x1f ;  /* 0x08201f00d3bc7f89 */ /* 0x000e6800000e0000 */
[----:B------:R-:W2:Y:S04]  /*34e0*/  SHFL.UP PT, R13, R176, 0x8, RZ ;  /* 0x05000000b00d7989 */ /* 0x000ea800000e00ff */
[----:B------:R-:W3:Y:S03]  /*34f0*/  SHFL.DOWN PT, R17, R186, 0x1, 0x1f ;  /* 0x08201f00ba117f89 */ /* 0x000ee600000e0000 */
[----:B0-----:R-:W-:-:S02]  /*3500*/  @P3 FFMA.FTZ R209, R176, R15, R209 ;  /* 0x0000000fb0d13223 */ /* 0x001fc400000100d1 */
        /* <DEDUP_REMOVED lines=9> */
[----:B0-----:R-:W-:-:S04]  /*35a0*/  @P3 FFMA.FTZ R209, R176, R15, R209 ;  /* 0x0000000fb0d13223 */ /* 0x001fc800000100d1 */
[----:B-1----:R-:W-:Y:S02]  /*35b0*/  @!P4 FFMA.FTZ R211, R186, R188, R211 ;  /* 0x000000bcbad3c223 */ /* 0x002fe400000100d3 */
[----:B------:R-:W-:Y:S01]  /*35c0*/  SHFL.UP PT, R209, R209, 0x1, RZ ;  /* 0x04200000d1d17989 */ /* 0x000fe200000e00ff */
[----:B--2---:R-:W-:Y:S01]  /*35d0*/  @P3 FMUL.FTZ R176, R176, R13 ;  /* 0x0000000db0b03220 */ /* 0x004fe20000410000 */
[----:B------:R-:W-:Y:S02]  /*35e0*/  ISETP.GE.U32.AND P3, PT, R190, 0x1c, PT ;  /* 0x0000001cbe00780c */ /* 0x000fe40003f66070 */
[----:B------:R-:W-:Y:S01]  /*35f0*/  SHFL.IDX PT, R13, R152, RZ, 0x1f ;  /* 0x00001fff980d7589 */ /* 0x000fe200000e0000 */
[----:B---3--:R-:W-:-:S03]  /*3600*/  @!P4 FMUL.FTZ R186, R186, R17 ;  /* 0x00000011babac220 */ /* 0x008fc60000410000 */
[----:B------:R-:W0:Y:S04]  /*3610*/  SHFL.DOWN PT, R17, R211, 0x4, 0x1f ;  /* 0x08801f00d3117f89 */ /* 0x000e2800000e0000 */
[----:B------:R-:W1:Y:S04]  /*3620*/  SHFL.DOWN PT, R15, R186, 0x4, 0x1f ;  /* 0x08801f00ba0f7f89 */ /* 0x000e6800000e0000 */
[----:B------:R-:W2:Y:S01]  /*3630*/  SHFL.UP PT, R176, R176, 0x1, RZ ;  /* 0x04200000b0b07989 */ /* 0x000ea200000e00ff */
[C---:B0-----:R-:W-:Y:S02]  /*3640*/  @!P3 FFMA.FTZ R211, R186.reuse, R17, R211 ;  /* 0x00000011bad3b223 */ /* 0x041fe400000100d3 */
[----:B-1----:R-:W-:-:S03]  /*3650*/  @!P3 FMUL.FTZ R186, R186, R15 ;  /* 0x0000000fbabab220 */ /* 0x002fc60000410000 */
[----:B------:R-:W0:Y:S01]  /*3660*/  SHFL.DOWN PT, R17, R211, 0x8, 0x1f ;  /* 0x09001f00d3117f89 */ /* 0x000e2200000e0000 */
[----:B--2---:R-:W-:-:S03]  /*3670*/  @P2 FFMA.FTZ R13, R176, R13, R209 ;  /* 0x0000000db00d2223 */ /* 0x004fc600000100d1 */
[----:B------:R-:W1:Y:S01]  /*3680*/  SHFL.DOWN PT, R15, R186, 0x8, 0x1f ;  /* 0x09001f00ba0f7f89 */ /* 0x000e6200000e0000 */
[----:B------:R-:W-:Y:S01]  /*3690*/  ISETP.GE.U32.AND P2, PT, R190, 0x18, PT ;  /* 0x00000018be00780c */ /* 0x000fe20003f46070 */
[----:B------:R-:W-:Y:S01]  /*36a0*/  FFMA.FTZ R153, R153, R13, R154 ;  /* 0x0000000d99997223 */ /* 0x000fe2000001009a */
[----:B------:R-:W-:Y:S01]  /*36b0*/  MOV R13, RZ ;  /* 0x000000ff000d7202 */ /* 0x000fe20000000f00 */
[----:B------:R-:W-:Y:S02]  /*36c0*/  IMAD R154, R130, c[0x0][0x2b8], RZ ;  /* 0x0000ae00829a7a24 */ /* 0x000fe400078e02ff */
[-C--:B------:R-:W-:Y:S02]  /*36d0*/  FFMA.FTZ R169, R126, R153.reuse, R169 ;  /* 0x000000997ea97223 */ /* 0x080fe400000100a9 */
[----:B------:R-:W-:Y:S02]  /*36e0*/  FMUL.FTZ R184, R184, R153 ;  /* 0x00000099b8b87220 */ /* 0x000fe40000410000 */
[----:B------:R-:W-:Y:S01]  /*36f0*/  FMUL.FTZ R152, R12, R169 ;  /* 0x000000a90c987220 */ /* 0x000fe20000410000 */
[----:B------:R-:W-:Y:S01]  /*3700*/  HFMA2.MMA R12, -RZ, RZ, 1.875, 0 ;  /* 0x3f800000ff0c7435 */ /* 0x000fe200000001ff */
[----:B------:R-:W-:-:S02]  /*3710*/  FFMA.FTZ R184, R55, R184, RZ ;  /* 0x000000b837b87223 */ /* 0x000fc400000100ff */
        /* <DEDUP_REMOVED lines=9> */
[----:B------:R-:W-:Y:S02]  /*37b0*/  FFMA.FTZ R152, R61, R182, R152 ;  /* 0x000000b63d987223 */ /* 0x000fe40000010098 */
[----:B0-----:R-:W-:Y:S02]  /*37c0*/  @!P2 FFMA.FTZ R211, R186, R17, R211 ;  /* 0x00000011bad3a223 */ /* 0x001fe400000100d3 */
[----:B------:R-:W-:Y:S02]  /*37d0*/  FMUL.FTZ R178, R178, R157 ;  /* 0x0000009db2b27220 */ /* 0x000fe40000410000 */
[----:B-1----:R-:W-:Y:S01]  /*37e0*/  @!P2 FMUL.FTZ R186, R186, R15 ;  /* 0x0000000fbabaa220 */ /* 0x002fe20000410000 */
[----:B------:R-:W-:Y:S01]  /*37f0*/  HFMA2.MMA R15, -RZ, RZ, 0, 0 ;  /* 0x00000000ff0f7435 */ /* 0x000fe200000001ff */
[----:B------:R-:W-:-:S02]  /*3800*/  FFMA.FTZ R178, R63, R178, R152 ;  /* 0x000000b23fb27223 */ /* 0x000fc40000010098 */
[----:B------:R-:W0:Y:S01]  /*3810*/  SHFL.DOWN PT, R152, R211, 0x10, 0x1f ;  /* 0x0a001f00d3987f89 */ /* 0x000e2200000e0000 */
[----:B------:R-:W-:Y:S02]  /*3820*/  FFMA.FTZ R171, R20, R157, R171 ;  /* 0x0000009d14ab7223 */ /* 0x000fe400000100ab */
[----:B------:R-:W-:Y:S01]  /*3830*/  IMAD R209, R37, c[0x0][0x2bc], R154 ;  /* 0x0000af0025d17a24 */ /* 0x000fe200078e029a */
[----:B------:R-:W1:Y:S01]  /*3840*/  SHFL.DOWN PT, R17, R186, 0x10, 0x1f ;  /* 0x0a001f00ba117f89 */ /* 0x000e6200000e0000 */
[-C--:B------:R-:W-:Y:S02]  /*3850*/  FMUL.FTZ R14, R14, R171.reuse ;  /* 0x000000ab0e0e7220 */ /* 0x080fe40000410000 */
[----:B------:R-:W-:Y:S02]  /*3860*/  FFMA.FTZ R177, R128, R171, R177 ;  /* 0x000000ab80b17223 */ /* 0x000fe400000100b1 */
[----:B------:R-:W-:Y:S01]  /*3870*/  FFMA.FTZ R178, R75, R14, R178 ;  /* 0x0000000e4bb27223 */ /* 0x000fe200000100b2 */
[----:B------:R-:W-:Y:S01]  /*3880*/  MOV R14, R40 ;  /* 0x00000028000e7202 */ /* 0x000fe20000000f00 */
[----:B------:R-:W-:-:S02]  /*3890*/  FMUL.FTZ R174, R174, R177 ;  /* 0x000000b1aeae7220 */ /* 0x000fc40000410000 */
[----:B------:R-:W-:Y:S02]  /*38a0*/  FFMA.FTZ R165, R134, R177, R165 ;  /* 0x000000b186a57223 */ /* 0x000fe400000100a5 */
[----:B------:R-:W-:Y:S02]  /*38b0*/  FFMA.FTZ R174, R73, R174, R178 ;  /* 0x000000ae49ae7223 */ /* 0x000fe400000100b2 */
[-C--:B------:R-:W-:Y:S02]  /*38c0*/  FMUL.FTZ R172, R172, R165.reuse ;  /* 0x000000a5acac7220 */ /* 0x080fe40000410000 */
[----:B------:R-:W-:Y:S02]  /*38d0*/  FFMA.FTZ R159, R136, R165, R159 ;  /* 0x000000a5889f7223 */ /* 0x000fe4000001009f */
[----:B------:R-:W-:Y:S02]  /*38e0*/  FFMA.FTZ R172, R77, R172, R174 ;  /* 0x000000ac4dac7223 */ /* 0x000fe400000100ae */
[----:B------:R-:W-:-:S02]  /*38f0*/  FFMA.FTZ R173, R138, R159, R173 ;  /* 0x0000009f8aad7223 */ /* 0x000fc400000100ad */
[C---:B0-----:R-:W-:Y:S02]  /*3900*/  @!P0 FFMA.FTZ R211, R186.reuse, R152, R211 ;  /* 0x00000098bad38223 */ /* 0x041fe400000100d3 */
[----:B------:R-:W-:Y:S01]  /*3910*/  SHFL.IDX PT, R152, R13, RZ, 0x1f ;  /* 0x00001fff0d987589 */ /* 0x000fe200000e0000 */
[----:B-1----:R-:W-:Y:S02]  /*3920*/  @!P0 FMUL.FTZ R186, R186, R17 ;  /* 0x00000011baba8220 */ /* 0x002fe40000410000 */
[----:B------:R-:W-:Y:S01]  /*3930*/  FFMA.FTZ R179, R140, R173, R179 ;  /* 0x000000ad8cb37223 */ /* 0x000fe200000100b3 */
[----:B------:R-:W-:Y:S01]  /*3940*/  SHFL.DOWN PT, R174, R211, 0x1, 0x1f ;  /* 0x08201f00d3ae7f89 */ /* 0x000fe200000e0000 */
[----:B------:R-:W-:Y:S02]  /*3950*/  FMUL.FTZ R170, R170, R159 ;  /* 0x0000009faaaa7220 */ /* 0x000fe40000410000 */
[----:B------:R-:W-:Y:S01]  /*3960*/  FFMA.FTZ R161, R142, R179, R161 ;  /* 0x000000b38ea17223 */ /* 0x000fe200000100a1 */
[----:B------:R-:W0:Y:S01]  /*3970*/  SHFL.DOWN PT, R213, R186, 0x1, 0x1f ;  /* 0x08201f00bad57f89 */ /* 0x000e2200000e0000 */
[----:B------:R-:W-:-:S02]  /*3980*/  FFMA.FTZ R170, R79, R170, R172 ;  /* 0x000000aa4faa7223 */ /* 0x000fc400000100ac */
[----:B------:R-:W-:Y:S01]  /*3990*/  FFMA.FTZ R175, R144, R161, R175 ;  /* 0x000000a190af7223 */ /* 0x000fe200000100af */
[----:B------:R-:W-:Y:S01]  /*39a0*/  SHFL.IDX PT, R211, R211, RZ, 0x1f ;  /* 0x00001fffd3d37589 */ /* 0x000fe200000e0000 */
[----:B------:R-:W-:Y:S02]  /*39b0*/  FMUL.FTZ R154, R16, R173 ;  /* 0x000000ad109a7220 */ /* 0x000fe40000410000 */
[----:B------:R-:W-:Y:S01]  /*39c0*/  FFMA.FTZ R167, R146, R175, R167 ;  /* 0x000000af92a77223 */ /* 0x000fe200000100a7 */
[----:B------:R-:W1:Y:S01]  /*39d0*/  SHFL.IDX PT, R186, R186, RZ, 0x1f ;  /* 0x00001fffbaba7589 */ /* 0x000e6200000e0000 */
[----:B------:R-:W-:Y:S02]  /*39e0*/  FFMA.FTZ R154, R81, R154, R170 ;  /* 0x0000009a519a7223 */ /* 0x000fe400000100aa */
[----:B------:R-:W-:Y:S02]  /*39f0*/  FMUL.FTZ R168, R168, R179 ;  /* 0x000000b3a8a87220 */ /* 0x000fe40000410000 */
[----:B------:R-:W-:-:S02]  /*3a00*/  FMUL.FTZ R166, R166, R161 ;  /* 0x000000a1a6a67220 */ /* 0x000fc40000410000 */
[----:B------:R-:W-:Y:S01]  /*3a10*/  FFMA.FTZ R154, R83, R168, R154 ;  /* 0x000000a8539a7223 */ /* 0x000fe2000001009a */
[----:B------:R-:W-:Y:S01]  /*3a20*/  SHF.L.U64.HI R168, R71, 0x2, R58 ;  /* 0x0000000247a87819 */ /* 0x000fe2000001023a */
[----:B------:R-:W-:Y:S02]  /*3a30*/  FMUL.FTZ R164, R164, R175 ;  /* 0x000000afa4a47220 */ /* 0x000fe40000410000 */
[----:B------:R-:W-:Y:S02]  /*3a40*/  FFMA.FTZ R154, R85, R166, R154 ;  /* 0x000000a6559a7223 */ /* 0x000fe4000001009a */
[----:B------:R-:W-:Y:S02]  /*3a50*/  FMUL.FTZ R160, R160, R167 ;  /* 0x000000a7a0a07220 */ /* 0x000fe40000410000 */
[----:B------:R-:W-:Y:S02]  /*3a60*/  FFMA.FTZ R154, R87, R164, R154 ;  /* 0x000000a4579a7223 */ /* 0x000fe4000001009a */
[----:B0-----:R-:W-:-:S02]  /*3a70*/  @P1 FFMA.FTZ R152, R213, R152, R174 ;  /* 0x00000098d5981223 */ /* 0x001fc400000100ae */
[----:B------:R-:W-:Y:S02]  /*3a80*/  FFMA.FTZ R154, R65, R160, R154 ;  /* 0x000000a0419a7223 */ /* 0x000fe4000001009a */
[----:B------:R-:W-:Y:S02]  /*3a90*/  FFMA.FTZ R207, R152, R156, R207 ;  /* 0x0000009c98cf7223 */ /* 0x000fe400000100cf */
[----:B------:R-:W-:Y:S02]  /*3aa0*/  FFMA.FTZ R152, R150, R167, R151 ;  /* 0x000000a796987223 */ /* 0x000fe40000010097 */
[----:B------:R-:W-:Y:S02]  /*3ab0*/  FFMA.FTZ R151, R149, R207, R162 ;  /* 0x000000cf95977223 */ /* 0x000fe400000100a2 */
[----:B-1----:R-:W-:Y:S02]  /*3ac0*/  FFMA.FTZ R13, R186, R13, R211 ;  /* 0x0000000dba0d7223 */ /* 0x002fe400000100d3 */
[----:B------:R-:W-:-:S02]  /*3ad0*/  FFMA.FTZ R205, R150, R151, R205 ;  /* 0x0000009796cd7223 */ /* 0x000fc400000100cd */
[----:B------:R-:W-:Y:S02]  /*3ae0*/  FMUL.FTZ R12, R186, R12 ;  /* 0x0000000cba0c7220 */ /* 0x000fe40000410000 */
[----:B------:R-:W-:Y:S02]  /*3af0*/  FFMA.FTZ R203, R146, R205, R203 ;  /* 0x000000cd92cb7223 */ /* 0x000fe400000100cb */
[-C--:B------:R-:W-:Y:S01]  /*3b00*/  FFMA.FTZ R148, R149, R152.reuse, R148 ;  /* 0x0000009895947223 */ /* 0x080fe20000010094 */
[----:B------:R0:W-:Y:S01]  /*3b10*/  @!P5 STS.64 [R89.X8+0x1728], R12 ;  /* 0x0017280c5900d388 */ /* 0x0001e20000008a00 */
[----:B------:R-:W-:Y:S01]  /*3b20*/  FFMA.FTZ R201, R144, R203, R201 ;  /* 0x000000cb90c97223 */ /* 0x000fe200000100c9 */
[----:B------:R-:W-:Y:S01]  /*3b30*/  SHF.L.U32 R144, R40, 0x4, RZ ;  /* 0x0000000428907819 */ /* 0x000fe200000006ff */
[----:B------:R-:W-:Y:S02]  /*3b40*/  FMUL.FTZ R158, R158, R152 ;  /* 0x000000989e9e7220 */ /* 0x000fe40000410000 */
[----:B------:R-:W-:Y:S01]  /*3b50*/  FFMA.FTZ R181, R142, R201, R181 ;  /* 0x000000c98eb57223 */ /* 0x000fe200000100b5 */
[----:B------:R-:W-:Y:S01]  /*3b60*/  LEA.HI.SX32 R211, R144, R144, 0x1b ;  /* 0x0000009090d37211 */ /* 0x000fe200078fdaff */
[----:B------:R-:W-:Y:S01]  /*3b70*/  FMUL.FTZ R146, R18, R148 ;  /* 0x0000009412927220 */ /* 0x000fe20000410000 */
[----:B------:R-:W-:Y:S01]  /*3b80*/  P2R R18, PR, RZ, 0x20 ;  /* 0x00000020ff127803 */ /* 0x000fe20000000000 */
[----:B------:R-:W-:-:S02]  /*3b90*/  FFMA.FTZ R197, R140, R181, R197 ;  /* 0x000000b58cc57223 */ /* 0x000fc400000100c5 */
[C---:B------:R-:W-:Y:S02]  /*3ba0*/  FMUL.FTZ R18, R123.reuse, R153 ;  /* 0x000000997b127220 */ /* 0x040fe40000410000 */
[----:B------:R-:W-:Y:S02]  /*3bb0*/  FFMA.FTZ R183, R138, R197, R183 ;  /* 0x000000c58ab77223 */ /* 0x000fe400000100b7 */
[----:B0-----:R-:W-:Y:S02]  /*3bc0*/  FMUL.FTZ R12, R123, R171 ;  /* 0x000000ab7b0c7220 */ /* 0x001fe40000410000 */
[----:B------:R-:W-:Y:S02]  /*3bd0*/  FFMA.FTZ R185, R136, R183, R185 ;  /* 0x000000b788b97223 */ /* 0x000fe400000100b9 */
[----:B------:R-:W-:Y:S02]  /*3be0*/  FMUL.FTZ R12, R75, R12 ;  /* 0x0000000c4b0c7220 */ /* 0x000fe40000410000 */
[----:B------:R-:W-:-:S02]  /*3bf0*/  FFMA.FTZ R195, R134, R185, R195 ;  /* 0x000000b986c37223 */ /* 0x000fc400000100c3 */
[----:B------:R-:W-:Y:S01]  /*3c00*/  FMUL.FTZ R134, R123, R177 ;  /* 0x000000b17b867220 */ /* 0x000fe20000410000 */
[----:B------:R0:W-:Y:S01]  /*3c10*/  STS [R211.X4+0x444], R12 ;  /* 0x0004440cd3007388 */ /* 0x0001e20000004800 */
[----:B------:R-:W-:Y:S02]  /*3c20*/  FFMA.FTZ R199, R128, R195, R199 ;  /* 0x000000c380c77223 */ /* 0x000fe400000100c7 */
[----:B------:R-:W-:Y:S02]  /*3c30*/  FMUL.FTZ R134, R73, R134 ;  /* 0x0000008649867220 */ /* 0x000fe40000410000 */
[----:B------:R-:W-:Y:S02]  /*3c40*/  FFMA.FTZ R19, R20, R199, R19 ;  /* 0x000000c714137223 */ /* 0x000fe40000010013 */
[----:B------:R-:W-:Y:S01]  /*3c50*/  FMUL.FTZ R20, R123, R161 ;  /* 0x000000a17b147220 */ /* 0x000fe20000410000 */
[----:B------:R1:W-:Y:S01]  /*3c60*/  STS [R211.X4+0x448], R134 ;  /* 0x00044886d3007388 */ /* 0x0003e20000004800 */
[----:B------:R-:W-:-:S02]  /*3c70*/  FFMA.FTZ R193, R22, R19, R193 ;  /* 0x0000001316c17223 */ /* 0x000fc400000100c1 */
[----:B0-----:R-:W-:Y:S02]  /*3c80*/  FMUL.FTZ R12, R123, R179 ;  /* 0x000000b37b0c7220 */ /* 0x001fe40000410000 */
[----:B------:R-:W-:Y:S02]  /*3c90*/  FFMA.FTZ R191, R24, R193, R191 ;  /* 0x000000c118bf7223 */ /* 0x000fe400000100bf */
[----:B------:R-:W-:Y:S02]  /*3ca0*/  FMUL.FTZ R13, R83, R12 ;  /* 0x0000000c530d7220 */ /* 0x000fe40000410000 */
[----:B------:R-:W-:Y:S02]  /*3cb0*/  FFMA.FTZ R187, R26, R191, R187 ;  /* 0x000000bf1abb7223 */ /* 0x000fe400000100bb */
[----:B------:R-:W-:Y:S01]  /*3cc0*/  FMUL.FTZ R26, R85, R20 ;  /* 0x00000014551a7220 */ /* 0x000fe20000410000 */
[----:B------:R-:W-:Y:S01]  /*3cd0*/  STS [R211.X4+0x458], R13 ;  /* 0x0004580dd3007388 */ /* 0x000fe20000004800 */
[----:B------:R-:W-:-:S02]  /*3ce0*/  FMUL.FTZ R20, R123, R167 ;  /* 0x000000a77b147220 */ /* 0x000fc40000410000 */
[----:B------:R-:W-:Y:S01]  /*3cf0*/  FFMA.FTZ R189, R126, R187, R189 ;  /* 0x000000bb7ebd7223 */ /* 0x000fe200000100bd */
[----:B------:R0:W-:Y:S01]  /*3d00*/  STS [R211.X4+0x45c], R26 ;  /* 0x00045c1ad3007388 */ /* 0x0001e20000004800 */
[----:B------:R-:W-:Y:S02]  /*3d10*/  FFMA.FTZ R154, R67, R158, R154 ;  /* 0x0000009e439a7223 */ /* 0x000fe4000001009a */
[----:B------:R-:W-:Y:S02]  /*3d20*/  FMUL.FTZ R149, R69, R146 ;  /* 0x0000009245957220 */ /* 0x000fe40000410000 */
[----:B------:R-:W-:Y:S02]  /*3d30*/  FMUL.FTZ R12, R123, R175 ;  /* 0x000000af7b0c7220 */ /* 0x000fe40000410000 */
[----:B------:R-:W-:Y:S02]  /*3d40*/  FMUL.FTZ R126, R65, R20 ;  /* 0x00000014417e7220 */ /* 0x000fe40000410000 */
[----:B------:R-:W-:-:S02]  /*3d50*/  FFMA.FTZ R153, -R106, R27, R153 ;  /* 0x0000001b6a997223 */ /* 0x000fc40000010199 */
[----:B------:R-:W-:Y:S01]  /*3d60*/  FMUL.FTZ R20, R106, R189 ;  /* 0x000000bd6a147220 */ /* 0x000fe20000410000 */
[----:B------:R-:W-:Y:S01]  /*3d70*/  STS [R211.X4+0x464], R126 ;  /* 0x0004647ed3007388 */ /* 0x000fe20000004800 */
[----:B------:R-:W-:Y:S02]  /*3d80*/  FMUL.FTZ R144, R55, R18 ;  /* 0x0000001237907220 */ /* 0x000fe40000410000 */
[----:B------:R-:W-:Y:S02]  /*3d90*/  FADD.FTZ R18, R154, R149 ;  /* 0x000000959a127221 */ /* 0x000fe40000010000 */
[----:B-1----:R-:W-:Y:S01]  /*3da0*/  FMUL.FTZ R134, R87, R12 ;  /* 0x0000000c57867220 */ /* 0x002fe20000410000 */
[----:B------:R-:W-:Y:S01]  /*3db0*/  STS [R211.X4+0x430], R144 ;  /* 0x00043090d3007388 */ /* 0x000fe20000004800 */
[C---:B------:R-:W-:Y:S02]  /*3dc0*/  FFMA.FTZ R22, -R104.reuse, R25, R169 ;  /* 0x0000001968167223 */ /* 0x040fe400000101a9 */
[----:B------:R-:W-:Y:S01]  /*3dd0*/  FMUL.FTZ R149, R104, R187 ;  /* 0x000000bb68957220 */ /* 0x000fe20000410000 */
[----:B------:R-:W-:Y:S01]  /*3de0*/  STS [R211.X4+0x460], R134 ;  /* 0x00046086d3007388 */ /* 0x000fe20000004800 */
[----:B------:R-:W-:-:S02]  /*3df0*/  FFMA.FTZ R12, R20, R153, RZ ;  /* 0x00000099140c7223 */ /* 0x000fc400000100ff */
[----:B------:R-:W-:Y:S02]  /*3e00*/  FMUL.FTZ R128, R123, R159 ;  /* 0x0000009f7b807220 */ /* 0x000fe40000410000 */
[----:B------:R-:W-:-:S04]  /*3e10*/  IMAD.WIDE.U32 R14, R37, c[0x0][0x2b8], R14 ;  /* 0x0000ae00250e7a25 */ /* 0x000fc800078e000e */
[----:B------:R-:W-:Y:S01]  /*3e20*/  FMUL.FTZ R142, R123, R163 ;  /* 0x000000a37b8e7220 */ /* 0x000fe20000410000 */
[----:B------:R-:W-:Y:S01]  /*3e30*/  IADD3 R15, R15, R209, RZ ;  /* 0x000000d10f0f7210 */ /* 0x000fe20007ffe0ff */
[C---:B------:R-:W-:Y:S02]  /*3e40*/  FFMA.FTZ R163, -R102.reuse, R23, R163 ;  /* 0x0000001766a37223 */ /* 0x040fe400000101a3 */
[----:B------:R-:W-:Y:S02]  /*3e50*/  FMUL.FTZ R24, R102, R191 ;  /* 0x000000bf66187220 */ /* 0x000fe40000410000 */
[----:B------:R-:W-:Y:S02]  /*3e60*/  FFMA.FTZ R12, R149, R22, R12 ;  /* 0x00000016950c7223 */ /* 0x000fe4000001000c */
[----:B------:R-:W-:Y:S02]  /*3e70*/  FMUL.FTZ R128, R79, R128 ;  /* 0x000000804f807220 */ /* 0x000fe40000410000 */
[----:B------:R-:W-:-:S02]  /*3e80*/  FMUL.FTZ R140, R123, R155 ;  /* 0x0000009b7b8c7220 */ /* 0x000fc40000410000 */
[C---:B------:R-:W-:Y:S01]  /*3e90*/  FFMA.FTZ R155, -R100.reuse, R21, R155 ;  /* 0x00000015649b7223 */ /* 0x040fe2000001019b */
[----:B------:R1:W-:Y:S01]  /*3ea0*/  STS [R211.X4+0x450], R128 ;  /* 0x00045080d3007388 */ /* 0x0003e20000004800 */
[----:B0-----:R-:W-:Y:S02]  /*3eb0*/  FMUL.FTZ R26, R100, R193 ;  /* 0x000000c1641a7220 */ /* 0x001fe40000410000 */
[----:B------:R-:W-:Y:S02]  /*3ec0*/  FFMA.FTZ R12, R24, R163, R12 ;  /* 0x000000a3180c7223 */ /* 0x000fe4000001000c */
[----:B------:R-:W-:Y:S02]  /*3ed0*/  IMAD R172, R132, c[0x0][0x2c0], RZ ;  /* 0x0000b00084ac7a24 */ /* 0x000fe400078e02ff */
[----:B------:R-:W-:Y:S02]  /*3ee0*/  FMUL.FTZ R150, R123, R157 ;  /* 0x0000009d7b967220 */ /* 0x000fe40000410000 */
[----:B------:R-:W-:-:S02]  /*3ef0*/  FFMA.FTZ R157, -R98, R147, R157 ;  /* 0x00000093629d7223 */ /* 0x000fc4000001019d */
[----:B-1----:R-:W-:Y:S02]  /*3f00*/  FMUL.FTZ R128, R123, R152 ;  /* 0x000000987b807220 */ /* 0x002fe40000410000 */
[----:B------:R-:W-:Y:S02]  /*3f10*/  FMUL.FTZ R126, R98, R19 ;  /* 0x00000013627e7220 */ /* 0x000fe40000410000 */
[----:B------:R-:W-:Y:S02]  /*3f20*/  FFMA.FTZ R12, R26, R155, R12 ;  /* 0x0000009b1a0c7223 */ /* 0x000fe4000001000c */
[----:B------:R-:W-:-:S04]  /*3f30*/  IMAD.WIDE.U32 R16, R39, c[0x0][0x2c0], R14 ;  /* 0x0000b00027107a25 */ /* 0x000fc800078e000e */
[----:B------:R-:W-:Y:S01]  /*3f40*/  FMUL.FTZ R142, R59, R142 ;  /* 0x0000008e3b8e7220 */ /* 0x000fe20000410000 */
[----:B------:R-:W-:Y:S01]  /*3f50*/  LEA R15, P0, R16, c[0x0][0x320], 0x2 ;  /* 0x0000c800100f7a11 */ /* 0x000fe200078010ff */
[----:B------:R-:W-:Y:S02]  /*3f60*/  FMUL.FTZ R136, R123, R165 ;  /* 0x000000a57b887220 */ /* 0x000fe40000410000 */
[----:B------:R-:W-:Y:S01]  /*3f70*/  IMAD R209, R39, c[0x0][0x2c4], R172 ;  /* 0x0000b10027d17a24 */ /* 0x000fe200078e02ac */
[----:B------:R0:W-:Y:S01]  /*3f80*/  STS [R211.X4+0x438], R142 ;  /* 0x0004388ed3007388 */ /* 0x0001e20000004800 */
[C---:B------:R-:W-:Y:S01]  /*3f90*/  FMUL.FTZ R146, R123.reuse, R169 ;  /* 0x000000a97b927220 */ /* 0x040fe20000410000 */
[----:B------:R-:W-:Y:S01]  /*3fa0*/  LEA R14, P2, R2, R15, 0x2 ;  /* 0x0000000f020e7211 */ /* 0x000fe200078410ff */
[----:B------:R-:W-:Y:S01]  /*3fb0*/  FMUL.FTZ R138, R123, R173 ;  /* 0x000000ad7b8a7220 */ /* 0x000fe20000410000 */
[----:B------:R-:W-:Y:S01]  /*3fc0*/  IADD3 R17, R17, R209, RZ ;  /* 0x000000d111117210 */ /* 0x000fe20007ffe0ff */
[----:B------:R-:W-:Y:S01]  /*3fd0*/  FMUL.FTZ R13, R67, R128 ;  /* 0x00000080430d7220 */ /* 0x000fe20000410000 */
[----:B------:R-:W-:Y:S01]  /*3fe0*/  SHF.L.U32 R209, R71, 0x2, RZ ;  /* 0x0000000247d17819 */ /* 0x000fe200000006ff */
[----:B------:R-:W-:Y:S01]  /*3ff0*/  FMUL.FTZ R134, R123, R148 ;  /* 0x000000947b867220 */ /* 0x000fe20000410000 */
[----:B------:R-:W-:Y:S01]  /*4000*/  LEA.HI.X R15, R16, c[0x0][0x324], R17, 0x2, P0 ;  /* 0x0000c900100f7a11 */ /* 0x000fe200000f1411 */
[C---:B------:R-:W-:Y:S01]  /*4010*/  FFMA.FTZ R128, -R96.reuse, R145, R171 ;  /* 0x0000009160807223 */ /* 0x040fe200000101ab */
[----:B------:R-:W-:Y:S01]  /*4020*/  STS [R211.X4+0x468], R13 ;  /* 0x0004680dd3007388 */ /* 0x000fe20000004800 */
[----:B------:R-:W-:Y:S01]  /*4030*/  FMUL.FTZ R123, R96, R199 ;  /* 0x000000c7607b7220 */ /* 0x000fe20000410000 */
[----:B------:R-:W-:Y:S01]  /*4040*/  LEA.HI.X R15, R2, R15, R3, 0x2, P2 ;  /* 0x0000000f020f7211 */ /* 0x000fe200010f1403 */
[----:B------:R-:W-:-:S02]  /*4050*/  FFMA.FTZ R12, R126, R157, R12 ;  /* 0x0000009d7e0c7223 */ /* 0x000fc4000001000c */
[----:B------:R-:W-:Y:S02]  /*4060*/  FMUL.FTZ R136, R77, R136 ;  /* 0x000000884d887220 */ /* 0x000fe40000410000 */
[----:B0-----:R-:W-:Y:S02]  /*4070*/  FMUL.FTZ R142, R69, R134 ;  /* 0x00000086458e7220 */ /* 0x001fe40000410000 */
[C---:B------:R-:W-:Y:S01]  /*4080*/  FFMA.FTZ R177, -R94.reuse, R143, R177 ;  /* 0x0000008f5eb17223 */ /* 0x040fe200000101b1 */
[----:B------:R0:W-:Y:S01]  /*4090*/  STS [R211.X4+0x44c], R136 ;  /* 0x00044c88d3007388 */ /* 0x0001e20000004800 */
[----:B------:R-:W-:Y:S02]  /*40a0*/  FMUL.FTZ R134, R94, R195 ;  /* 0x000000c35e867220 */ /* 0x000fe40000410000 */
[----:B------:R-:W-:Y:S01]  /*40b0*/  FFMA.FTZ R12, R123, R128, R12 ;  /* 0x000000807b0c7223 */ /* 0x000fe2000001000c */
[----:B------:R-:W-:Y:S01]  /*40c0*/  STS [R211.X4+0x46c], R142 ;  /* 0x00046c8ed3007388 */ /* 0x000fe20000004800 */
[----:B------:R-:W-:-:S02]  /*40d0*/  FMUL.FTZ R138, R81, R138 ;  /* 0x0000008a518a7220 */ /* 0x000fc40000410000 */
[----:B------:R-:W-:Y:S02]  /*40e0*/  FFMA.FTZ R12, R134, R177, R12 ;  /* 0x000000b1860c7223 */ /* 0x000fe4000001000c */
[----:B------:R-:W-:Y:S01]  /*40f0*/  FMUL.FTZ R140, R61, R140 ;  /* 0x0000008c3d8c7220 */ /* 0x000fe20000410000 */
[----:B------:R1:W-:Y:S01]  /*4100*/  STS [R211.X4+0x454], R138 ;  /* 0x0004548ad3007388 */ /* 0x0003e20000004800 */
[C---:B0-----:R-:W-:Y:S02]  /*4110*/  FFMA.FTZ R136, -R92.reuse, R141, R165 ;  /* 0x0000008d5c887223 */ /* 0x041fe400000101a5 */
[----:B------:R-:W-:Y:S01]  /*4120*/  FMUL.FTZ R165, R92, R185 ;  /* 0x000000b95ca57220 */ /* 0x000fe20000410000 */
[----:B------:R0:W-:Y:S01]  /*4130*/  STS [R211.X4+0x43c], R140 ;  /* 0x00043c8cd3007388 */ /* 0x0001e20000004800 */
[----:B------:R-:W-:Y:S02]  /*4140*/  IMAD R168, R168, c[0x0][0x2d0], RZ ;  /* 0x0000b400a8a87a24 */ /* 0x000fe400078e02ff */
[----:B------:R-:W-:-:S02]  /*4150*/  FFMA.FTZ R159, -R90, R139, R159 ;  /* 0x0000008b5a9f7223 */ /* 0x000fc4000001019f */
[----:B------:R-:W-:Y:S02]  /*4160*/  FFMA.FTZ R12, R165, R136, R12 ;  /* 0x00000088a50c7223 */ /* 0x000fe4000001000c */
[----:B-1----:R-:W-:Y:S02]  /*4170*/  FMUL.FTZ R138, R90, R183 ;  /* 0x000000b75a8a7220 */ /* 0x002fe40000410000 */
[C---:B------:R-:W-:Y:S02]  /*4180*/  IMAD R213, R209.reuse, c[0x0][0x2d4], R168 ;  /* 0x0000b500d1d57a24 */ /* 0x040fe400078e02a8 */
[----:B------:R-:W-:Y:S01]  /*4190*/  IMAD.WIDE.U32 R14, R209, c[0x0][0x2d0], R14 ;  /* 0x0000b400d10e7a25 */ /* 0x000fe200078e000e */
[----:B------:R-:W-:-:S03]  /*41a0*/  IADD3 R209, P2, R2, -0x200, RZ ;  /* 0xfffffe0002d17810 */ /* 0x000fc60007f5e0ff */
[C---:B------:R-:W-:Y:S01]  /*41b0*/  FFMA.FTZ R173, -R88.reuse, R137, R173 ;  /* 0x0000008958ad7223 */ /* 0x040fe200000101ad */
[----:B------:R-:W-:Y:S01]  /*41c0*/  IADD3 R158, -R209, c[0x0][0x168], -R40 ;  /* 0x00005a00d19e7a10 */ /* 0x000fe20007ffe928 */
[----:B0-----:R-:W-:Y:S01]  /*41d0*/  FMUL.FTZ R140, R88, R197 ;  /* 0x000000c5588c7220 */ /* 0x001fe20000410000 */
[----:B------:R-:W-:Y:S01]  /*41e0*/  IADD3 R15, R15, R213, RZ ;  /* 0x000000d50f0f7210 */ /* 0x000fe20007ffe0ff */
[----:B------:R-:W-:Y:S01]  /*41f0*/  FFMA.FTZ R12, R138, R159, R12 ;  /* 0x0000009f8a0c7223 */ /* 0x000fe2000001000c */
[----:B------:R-:W-:Y:S01]  /*4200*/  ISETP.GE.AND P0, PT, R158, 0x1, PT ;  /* 0x000000019e00780c */ /* 0x000fe20003f06270 */
[C---:B------:R-:W-:Y:S01]  /*4210*/  FMUL.FTZ R142, R86.reuse, R181 ;  /* 0x000000b5568e7220 */ /* 0x040fe20000410000 */
[----:B------:R-:W-:Y:S01]  /*4220*/  IADD3 R16, P3, R209, R16, RZ ;  /* 0x00000010d1107210 */ /* 0x000fe20007f7e0ff */
[----:B------:R-:W-:Y:S01]  /*4230*/  FFMA.FTZ R179, -R86, R135, R179 ;  /* 0x0000008756b37223 */ /* 0x000fe200000101b3 */
[----:B------:R-:W-:Y:S01]  /*4240*/  IADD3 R213, R40, 0x20, RZ ;  /* 0x0000002028d57810 */ /* 0x000fe20007ffe0ff */
[----:B------:R-:W-:Y:S01]  /*4250*/  FFMA.FTZ R12, R140, R173, R12 ;  /* 0x000000ad8c0c7223 */ /* 0x000fe2000001000c */
[----:B------:R-:W-:Y:S01]  /*4260*/  ISETP.GE.AND P1, PT, R158, 0x21, PT ;  /* 0x000000219e00780c */ /* 0x000fe20003f26270 */
[----:B------:R-:W-:Y:S01]  /*4270*/  FMUL.FTZ R146, R57, R146 ;  /* 0x0000009239927220 */ /* 0x000fe20000410000 */
[----:B------:R-:W-:Y:S01]  /*4280*/  IADD3.X R17, R17, -0x1, R3, P3, P2 ;  /* 0xffffffff11117810 */ /* 0x000fe20001fe4403 */
[C---:B------:R-:W-:Y:S01]  /*4290*/  FMUL.FTZ R144, R84.reuse, R201 ;  /* 0x000000c954907220 */ /* 0x040fe20000410000 */
[----:B------:R-:W-:Y:S01]  /*42a0*/  LEA.HI.SX32 R213, R213, R40, 0x1b ;  /* 0x00000028d5d57211 */ /* 0x000fe200078fdaff */
[----:B------:R-:W-:Y:S01]  /*42b0*/  FFMA.FTZ R161, -R84, R133, R161 ;  /* 0x0000008554a17223 */ /* 0x000fe200000101a1 */
[----:B------:R0:W-:Y:S01]  /*42c0*/  STS [R211.X4+0x434], R146 ;  /* 0x00043492d3007388 */ /* 0x0001e20000004800 */
[----:B------:R-:W-:-:S02]  /*42d0*/  FFMA.FTZ R12, R142, R179, R12 ;  /* 0x000000b38e0c7223 */ /* 0x000fc4000001000c */
[----:B------:R-:W-:Y:S02]  /*42e0*/  FFMA.FTZ R175, -R82, R131, R175 ;  /* 0x0000008352af7223 */ /* 0x000fe400000101af */
[----:B------:R-:W-:Y:S02]  /*42f0*/  FFMA.FTZ R12, R144, R161, R12 ;  /* 0x000000a1900c7223 */ /* 0x000fe4000001000c */
[----:B------:R-:W-:Y:S02]  /*4300*/  FMUL.FTZ R150, R63, R150 ;  /* 0x000000963f967220 */ /* 0x000fe40000410000 */
[----:B------:R-:W-:Y:S02]  /*4310*/  FMUL.FTZ R169, R80, R205 ;  /* 0x000000cd50a97220 */ /* 0x000fe40000410000 */
[----:B0-----:R-:W-:Y:S01]  /*4320*/  FMUL.FTZ R146, R82, R203 ;  /* 0x000000cb52927220 */ /* 0x001fe20000410000 */
[----:B------:R0:W-:Y:S01]  /*4330*/  STS [R211.X4+0x440], R150 ;  /* 0x00044096d3007388 */ /* 0x0001e20000004800 */
[----:B------:R-:W-:-:S02]  /*4340*/  FFMA.FTZ R167, -R80, R129, R167 ;  /* 0x0000008150a77223 */ /* 0x000fc400000101a7 */
[----:B------:R-:W-:Y:S02]  /*4350*/  FFMA.FTZ R12, R146, R175, R12 ;  /* 0x000000af920c7223 */ /* 0x000fe4000001000c */
[----:B------:R-:W-:Y:S02]  /*4360*/  FMUL.FTZ R171, R76, R207 ;  /* 0x000000cf4cab7220 */ /* 0x000fe40000410000 */
[----:B------:R-:W-:Y:S02]  /*4370*/  FFMA.FTZ R152, -R78, R127, R152 ;  /* 0x0000007f4e987223 */ /* 0x000fe40000010198 */
[----:B------:R-:W-:Y:S02]  /*4380*/  FFMA.FTZ R148, -R76, R125, R148 ;  /* 0x0000007d4c947223 */ /* 0x000fe40000010194 */
[----:B0-----:R-:W-:Y:S02]  /*4390*/  FMUL.FTZ R150, R78, R151 ;  /* 0x000000974e967220 */ /* 0x001fe40000410000 */
[----:B------:R-:W-:-:S02]  /*43a0*/  FFMA.FTZ R13, R169, R167, R12 ;  /* 0x000000a7a90d7223 */ /* 0x000fc4000001000c */
[----:B------:R-:W-:Y:S02]  /*43b0*/  FMUL.FTZ R211, R171, R148 ;  /* 0x00000094abd37220 */ /* 0x000fe40000410000 */
[----:B------:R-:W-:Y:S01]  /*43c0*/  FFMA.FTZ R156, R150, R152, R13 ;  /* 0x00000098969c7223 */ /* 0x000fe2000001000d */
        /* <DEDUP_REMOVED lines=11> */
.L_x_5951:
[----:B------:R-:W-:Y:S05]  /*4480*/  BSYNC B0 ;  /* 0x0000000000007941 */ /* 0x000fea0003800000 */
.L_x_5950:
[----:B------:R-:W1:Y:S01]  /*4490*/  LDS R213, [R213.X4+0x4b0] ;  /* 0x0004b000d5d57984 */ /* 0x000e620000004800 */
[----:B------:R-:W-:Y:S01]  /*44a0*/  BSSY B0, `(.L_x_5952) ;  /* 0x0000006000007945 */ /* 0x000fe20003800000 */
[----:B0-----:R-:W-:Y:S01]  /*44b0*/  FADD.FTZ R12, R156, R211 ;  /* 0x000000d39c0c7221 */ /* 0x001fe20000010000 */
[C---:B------:R-:W-:Y:S02]  /*44c0*/  IADD3 R13, R40.reuse, 0x40, RZ ;  /* 0x00000040280d7810 */ /* 0x040fe40007ffe0ff */
[----:B------:R-:W-:Y:S01]  /*44d0*/  IADD3 R17, R40, 0x60, RZ ;  /* 0x0000006028117810 */ /* 0x000fe20007ffe0ff */
[----:B------:R-:W-:Y:S05]  /*44e0*/  @!P1 BRA `(.L_x_5953) ;  /* 0x0000001000009947 */ /* 0x000fea0003800000 */
[----:B-1----:R0:W-:Y:S02]  /*44f0*/  RED.E.ADD.F32.FTZ.RN.STRONG.GPU [R14.64+-0x780], R213 ;  /* 0xfff880d50e00798e */ /* 0x0021e4000c10e784 */
.L_x_5953:
[----:B------:R-:W-:Y:S05]  /*4500*/  BSYNC B0 ;  /* 0x0000000000007941 */ /* 0x000fea0003800000 */
.L_x_5952:
[----:B------:R-:W-:Y:S01]  /*4510*/  LEA.HI.SX32 R13, R13, R40, 0x1b ;  /* 0x000000280d0d7211 */ /* 0x000fe200078fdaff */
[----:B------:R-:W-:Y:S01]  /*4520*/  BSSY B0, `(.L_x_5954) ;  /* 0x000000d000007945 */ /* 0x000fe20003800000 */
[----:B------:R-:W-:Y:S02]  /*4530*/  ISETP.GE.AND P6, PT, R158, 0x41, PT ;  /* 0x000000419e00780c */ /* 0x000fe40003fc6270 */
[----:B------:R-:W-:-:S02]  /*4540*/  IADD3 R209, R40, 0x80, RZ ;  /* 0x0000008028d17810 */ /* 0x000fc40007ffe0ff */
[----:B------:R-:W2:Y:S01]  /*4550*/  LDS R13, [R13.X4+0x530] ;  /* 0x000530000d0d7984 */ /* 0x000ea20000004800 */
        /* <DEDUP_REMOVED lines=8> */
[----:B--2---:R2:W-:Y:S02]  /*45e0*/  RED.E.ADD.F32.FTZ.RN.STRONG.GPU [R14.64+-0x700], R13 ;  /* 0xfff9000d0e00798e */ /* 0x0045e4000c10e784 */
.L_x_5955:
[----:B------:R-:W-:Y:S05]  /*45f0*/  BSYNC B0 ;  /* 0x0000000000007941 */ /* 0x000fea0003800000 */
.L_x_5954:
[----:B------:R-:W3:Y:S01]  /*4600*/  LDS R17, [R17.X4+0x5b0] ;  /* 0x0005b00011117984 */ /* 0x000ee20000004800 */
[----:B------:R-:W-:Y:S01]  /*4610*/  BSSY B0, `(.L_x_5956) ;  /* 0x0000005000007945 */ /* 0x000fe20003800000 */
[----:B--2---:R-:W-:Y:S02]  /*4620*/  IADD3 R13, R40, 0xa0, RZ ;  /* 0x000000a0280d7810 */ /* 0x004fe40007ffe0ff */
[----:B------:R-:W-:Y:S01]  /*4630*/  LEA.HI.SX32 R209, R209, R40, 0x1b ;  /* 0x00000028d1d17211 */ /* 0x000fe200078fdaff */
[----:B------:R-:W-:Y:S05]  /*4640*/  @!P0 BRA `(.L_x_5957) ;  /* 0x0000001000008947 */ /* 0x000fea0003800000 */
[----:B---3--:R2:W-:Y:S02]  /*4650*/  RED.E.ADD.F32.FTZ.RN.STRONG.GPU [R14.64+-0x680], R17 ;  /* 0xfff980110e00798e */ /* 0x0085e4000c10e784 */
.L_x_5957:
[----:B------:R-:W-:Y:S05]  /*4660*/  BSYNC B0 ;  /* 0x0000000000007941 */ /* 0x000fea0003800000 */
.L_x_5956:
[----:B------:R-:W4:Y:S01]  /*4670*/  LDS R209, [R209.X4+0x630] ;  /* 0x00063000d1d17984 */ /* 0x000f220000004800 */
[----:B------:R-:W-:Y:S01]  /*4680*/  BSSY B0, `(.L_x_5958) ;  /* 0x0000005000007945 */ /* 0x000fe20003800000 */
[----:B--23--:R-:W-:Y:S02]  /*4690*/  IADD3 R17, R40, 0xc0, RZ ;  /* 0x000000c028117810 */ /* 0x00cfe40007ffe0ff */
[----:B------:R-:W-:Y:S01]  /*46a0*/  LEA.HI.SX32 R13, R13, R40, 0x1b ;  /* 0x000000280d0d7211 */ /* 0x000fe200078fdaff */
[----:B------:R-:W-:Y:S05]  /*46b0*/  @!P1 BRA `(.L_x_5959) ;  /* 0x0000001000009947 */ /* 0x000fea0003800000 */
[----:B----4-:R2:W-:Y:S02]  /*46c0*/  RED.E.ADD.F32.FTZ.RN.STRONG.GPU [R14.64+-0x600], R209 ;  /* 0xfffa00d10e00798e */ /* 0x0105e4000c10e784 */
.L_x_5959:
[----:B------:R-:W-:Y:S05]  /*46d0*/  BSYNC B0 ;  /* 0x0000000000007941 */ /* 0x000fea0003800000 */
.L_x_5958:
[----:B------:R-:W3:Y:S01]  /*46e0*/  LDS R13, [R13.X4+0x6b0] ;  /* 0x0006b0000d0d7984 */ /* 0x000ee20000004800 */
[----:B------:R-:W-:Y:S01]  /*46f0*/  BSSY B0, `(.L_x_5960) ;  /* 0x0000005000007945 */ /* 0x000fe20003800000 */
[----:B--2-4-:R-:W-:-:S02]  /*4700*/  IADD3 R209, R40, 0xe0, RZ ;  /* 0x000000e028d17810 */ /* 0x014fc40007ffe0ff */
[----:B------:R-:W-:Y:S01]  /*4710*/  LEA.HI.SX32 R17, R17, R40, 0x1b ;  /* 0x0000002811117211 */ /* 0x000fe200078fdaff */
[----:B------:R-:W-:Y:S05]  /*4720*/  @!P2 BRA `(.L_x_5961) ;  /* 0x000000100000a947 */ /* 0x000fea0003800000 */
[----:B---3--:R2:W-:Y:S02]  /*4730*/  RED.E.ADD.F32.FTZ.RN.STRONG.GPU [R14.64+-0x580], R13 ;  /* 0xfffa800d0e00798e */ /* 0x0085e4000c10e784 */
.L_x_5961:
[----:B------:R-:W-:Y:S05]  /*4740*/  BSYNC B0 ;  /* 0x0000000000007941 */ /* 0x000fea0003800000 */
.L_x_5960:
[----:B------:R-:W4:Y:S01]  /*4750*/  LDS R17, [R17.X4+0x730] ;  /* 0x0007300011117984 */ /* 0x000f220000004800 */
[----:B------:R-:W-:Y:S01]  /*4760*/  BSSY B0, `(.L_x_5962) ;  /* 0x0000005000007945 */ /* 0x000fe20003800000 */
[----:B--23--:R-:W-:Y:S02]  /*4770*/  IADD3 R13, R40, 0x100, RZ ;  /* 0x00000100280d7810 */ /* 0x00cfe40007ffe0ff */
[----:B------:R-:W-:Y:S01]  /*4780*/  LEA.HI.SX32 R209, R209, R40, 0x1b ;  /* 0x00000028d1d17211 */ /* 0x000fe200078fdaff */
[----:B------:R-:W-:Y:S05]  /*4790*/  @!P3 BRA `(.L_x_5963) ;  /* 0x000000100000b947 */ /* 0x000fea0003800000 */
[----:B----4-:R2:W-:Y:S02]  /*47a0*/  RED.E.ADD.F32.FTZ.RN.STRONG.GPU [R14.64+-0x500], R17 ;  /* 0xfffb00110e00798e */ /* 0x0105e4000c10e784 */
.L_x_5963:
[----:B------:R-:W-:Y:S05]  /*47b0*/  BSYNC B0 ;  /* 0x0000000000007941 */ /* 0x000fea0003800000 */
.L_x_5962:
[----:B------:R-:W3:Y:S01]  /*47c0*/  LDS R209, [R209.X4+0x7b0] ;  /* 0x0007b000d1d17984 */ /* 0x000ee20000004800 */
[----:B------:R-:W-:Y:S01]  /*47d0*/  BSSY B0, `(.L_x_5964) ;  /* 0x0000004000007945 */ /* 0x000fe20003800000 */
[----:B------:R-:W-:Y:S01]  /*47e0*/  LEA.HI.SX32 R13, R13, R40, 0x1b ;  /* 0x000000280d0d7211 */ /* 0x000fe200078fdaff */
[----:B------:R-:W-:Y:S05]  /*47f0*/  @!P4 BRA `(.L_x_5965) ;  /* 0x000000100000c947 */ /* 0x000fea0003800000 */
[----:B---3--:R3:W-:Y:S02]  /*4800*/  RED.E.ADD.F32.FTZ.RN.STRONG.GPU [R14.64+-0x480], R209 ;  /* 0xfffb80d10e00798e */ /* 0x0087e4000c10e784 */
.L_x_5965:
[----:B------:R-:W-:Y:S05]  /*4810*/  BSYNC B0 ;  /* 0x0000000000007941 */ /* 0x000fea0003800000 */
.L_x_5964:
[----:B------:R-:W0:Y:S01]  /*4820*/  LDS R13, [R13.X4+0x830] ;  /* 0x000830000d0d7984 */ /* 0x000e220000004800 */
[----:B------:R-:W-:Y:S01]  /*4830*/  BSSY B0, `(.L_x_5966) ;  /* 0x0000005000007945 */ /* 0x000fe20003800000 */
[----:B--2-4-:R-:W-:-:S02]  /*4840*/  IADD3 R17, R40, 0x120, RZ ;  /* 0x0000012028117810 */ /* 0x014fc40007ffe0ff */
[----:B---3--:R-:W-:Y:S01]  /*4850*/  IADD3 R209, R40, 0x140, RZ ;  /* 0x0000014028d17810 */ /* 0x008fe20007ffe0ff */
[----:B------:R-:W-:Y:S05]  /*4860*/  @!P5 BRA `(.L_x_5967) ;  /* 0x000000100000d947 */ /* 0x000fea0003800000 */
[----:B0-----:R0:W-:Y:S02]  /*4870*/  RED.E.ADD.F32.FTZ.RN.STRONG.GPU [R14.64+-0x400], R13 ;  /* 0xfffc000d0e00798e */ /* 0x0011e4000c10e784 */
.L_x_5967:
[----:B------:R-:W-:Y:S05]  /*4880*/  BSYNC B0 ;  /* 0x0000000000007941 */ /* 0x000fea0003800000 */
.L_x_5966:
        /* <DEDUP_REMOVED lines=14> */
.L_x_5969:
[----:B------:R-:W-:Y:S05]  /*4970*/  BSYNC B0 ;  /* 0x0000000000007941 */ /* 0x000fea0003800000 */
.L_x_5968:
[----:B------:R-:W2:Y:S01]  /*4980*/  LDS R209, [R209.X4+0x930] ;  /* 0x00093000d1d17984 */ /* 0x000ea20000004800 */
[----:B------:R-:W-:Y:S01]  /*4990*/  BSSY B0, `(.L_x_5970) ;  /* 0x0000005000007945 */ /* 0x000fe20003800000 */
[----:B0-----:R-:W-:-:S02]  /*49a0*/  IADD3 R17, R40, 0x180, RZ ;  /* 0x0000018028117810 */ /* 0x001fc40007ffe0ff */
[----:B------:R-:W-:Y:S01]  /*49b0*/  LEA.HI.SX32 R13, R13, R40, 0x1b ;  /* 0x000000280d0d7211 */ /* 0x000fe200078fdaff */
[----:B------:R-:W-:Y:S05]  /*49c0*/  @!P0 BRA `(.L_x_5971) ;  /* 0x0000001000008947 */ /* 0x000fea0003800000 */
[----:B--2---:R0:W-:Y:S02]  /*49d0*/  RED.E.ADD.F32.FTZ.RN.STRONG.GPU [R14.64+-0x300], R209 ;  /* 0xfffd00d10e00798e */ /* 0x0041e4000c10e784 */
.L_x_5971:
[----:B------:R-:W-:Y:S05]  /*49e0*/  BSYNC B0 ;  /* 0x0000000000007941 */ /* 0x000fea0003800000 */
.L_x_5970:
[----:B------:R-:W3:Y:S01]  /*49f0*/  LDS R13, [R13.X4+0x9b0] ;  /* 0x0009b0000d0d7984 */ /* 0x000ee20000004800 */
[----:B------:R-:W-:Y:S01]  /*4a00*/  BSSY B0, `(.L_x_5972) ;  /* 0x0000005000007945 */ /* 0x000fe20003800000 */
[----:B0-2---:R-:W-:Y:S02]  /*4a10*/  IADD3 R209, R40, 0x1a0, RZ ;  /* 0x000001a028d17810 */ /* 0x005fe40007ffe0ff */
[----:B------:R-:W-:Y:S01]  /*4a20*/  LEA.HI.SX32 R17, R17, R40, 0x1b ;  /* 0x0000002811117211 */ /* 0x000fe200078fdaff */
[----:B------:R-:W-:Y:S05]  /*4a30*/  @!P1 BRA `(.L_x_5973) ;  /* 0x0000001000009947 */ /* 0x000fea0003800000 */
[----:B---3--:R0:W-:Y:S02]  /*4a40*/  RED.E.ADD.F32.FTZ.RN.STRONG.GPU [R14.64+-0x280], R13 ;  /* 0xfffd800d0e00798e */ /* 0x0081e4000c10e784 */
.L_x_5973:
[----:B------:R-:W-:Y:S05]  /*4a50*/  BSYNC B0 ;  /* 0x0000000000007941 */ /* 0x000fea0003800000 */
.L_x_5972:
[----:B------:R-:W2:Y:S01]  /*4a60*/  LDS R17, [R17.X4+0xa30] ;  /* 0x000a300011117984 */ /* 0x000ea20000004800 */
[----:B------:R-:W-:Y:S01]  /*4a70*/  BSSY B0, `(.L_x_5974) ;  /* 0x0000005000007945 */ /* 0x000fe20003800000 */
[----:B0--3--:R-:W-:Y:S02]  /*4a80*/  IADD3 R13, R40, 0x1c0, RZ ;  /* 0x000001c0280d7810 */ /* 0x009fe40007ffe0ff */
[----:B------:R-:W-:Y:S01]  /*4a90*/  LEA.HI.SX32 R209, R209, R40, 0x1b ;  /* 0x00000028d1d17211 */ /* 0x000fe200078fdaff */
[----:B------:R-:W-:Y:S05]  /*4aa0*/  @!P2 BRA `(.L_x_5975) ;  /* 0x000000100000a947 */ /* 0x000fea0003800000 */
[----:B--2---:R0:W-:Y:S02]  /*4ab0*/  RED.E.ADD.F32.FTZ.RN.STRONG.GPU [R14.64+-0x200], R17 ;  /* 0xfffe00110e00798e */ /* 0x0041e4000c10e784 */
.L_x_5975:
[----:B------:R-:W-:Y:S05]  /*4ac0*/  BSYNC B0 ;  /* 0x0000000000007941 */ /* 0x000fea0003800000 */
.L_x_5974:
[----:B------:R-:W3:Y:S01]  /*4ad0*/  LDS R209, [R209.X4+0xab0] ;  /* 0x000ab000d1d17984 */ /* 0x000ee20000004800 */
[----:B------:R-:W-:Y:S01]  /*4ae0*/  BSSY B0, `(.L_x_5976) ;  /* 0x0000005000007945 */ /* 0x000fe20003800000 */
[----:B0-2---:R-:W-:-:S02]  /*4af0*/  IADD3 R17, R40, 0x1e0, RZ ;  /* 0x000001e028117810 */ /* 0x005fc40007ffe0ff */
[----:B------:R-:W-:Y:S01]  /*4b00*/  LEA.HI.SX32 R13, R13, R40, 0x1b ;  /* 0x000000280d0d7211 */ /* 0x000fe200078fdaff */
[----:B------:R-:W-:Y:S05]  /*4b10*/  @!P3 BRA `(.L_x_5977) ;  /* 0x000000100000b947 */ /* 0x000fea0003800000 */
[----:B---3--:R0:W-:Y:S02]  /*4b20*/  RED.E.ADD.F32.FTZ.RN.STRONG.GPU [R14.64+-0x180], R209 ;  /* 0xfffe80d10e00798e */ /* 0x0081e4000c10e784 */
.L_x_5977:
[----:B------:R-:W-:Y:S05]  /*4b30*/  BSYNC B0 ;  /* 0x0000000000007941 */ /* 0x000fea0003800000 */
.L_x_5976:
[----:B------:R-:W2:Y:S01]  /*4b40*/  LDS R13, [R13.X4+0xb30] ;  /* 0x000b30000d0d7984 */ /* 0x000ea20000004800 */
[----:B------:R-:W-:Y:S01]  /*4b50*/  BSSY B0, `(.L_x_5978) ;  /* 0x0000004000007945 */ /* 0x000fe20003800000 */
[----:B------:R-:W-:Y:S01]  /*4b60*/  LEA.HI.SX32 R17, R17, R40, 0x1b ;  /* 0x0000002811117211 */ /* 0x000fe200078fdaff */
[----:B------:R-:W-:Y:S05]  /*4b70*/  @!P4 BRA `(.L_x_5979) ;  /* 0x000000100000c947 */ /* 0x000fea0003800000 */
[----:B--2---:R2:W-:Y:S02]  /*4b80*/  RED.E.ADD.F32.FTZ.RN.STRONG.GPU [R14.64+-0x100], R13 ;  /* 0xffff000d0e00798e */ /* 0x0045e4000c10e784 */
.L_x_5979:
[----:B------:R-:W-:Y:S05]  /*4b90*/  BSYNC B0 ;  /* 0x0000000000007941 */ /* 0x000fea0003800000 */
.L_x_5978:
[----:B------:R-:W4:Y:S01]  /*4ba0*/  LDS R17, [R17.X4+0xbb0] ;  /* 0x000bb00011117984 */ /* 0x000f220000004800 */
[----:B------:R-:W-:Y:S01]  /*4bb0*/  BSSY B0, `(.L_x_5980) ;  /* 0x0000003000007945 */ /* 0x000fe20003800000 */
[----:B------:R-:W-:Y:S05]  /*4bc0*/  @!P5 BRA `(.L_x_5981) ;  /* 0x000000100000d947 */ /* 0x000fea0003800000 */
[----:B----4-:R4:W-:Y:S02]  /*4bd0*/  RED.E.ADD.F32.FTZ.RN.STRONG.GPU [R14.64+-0x80], R17 ;  /* 0xffff80110e00798e */ /* 0x0109e4000c10e784 */
.L_x_5981:
[----:B------:R-:W-:Y:S05]  /*4be0*/  BSYNC B0 ;  /* 0x0000000000007941 */ /* 0x000fea0003800000 */
.L_x_5980:
[----:B0-2-4-:R-:W0:Y:S01]  /*4bf0*/  SHFL.DOWN PT, R15, R18, 0x1, 0x1f ;  /* 0x08201f00120f7f89 */ /* 0x015e2200000e0000 */
[C---:B------:R-:W-:Y:S01]  /*4c00*/  ISETP.GT.AND P0, PT, R41.reuse, 0x1e, PT ;  /* 0x0000001e2900780c */ /* 0x040fe20003f04270 */
[----:B------:R-:W-:Y:S01]  /*4c10*/  FMUL.FTZ R14, R56, R197 ;  /* 0x000000c5380e7220 */ /* 0x000fe20000410000 */
[----:B------:R-:W-:Y:S01]  /*4c20*/  ISETP.NE.AND P1, PT, R41, RZ, PT ;  /* 0x000000ff2900720c */ /* 0x000fe20003f25270 */
[----:B------:R-:W2:Y:S01]  /*4c30*/  SHFL.DOWN PT, R13, R12, 0x1, 0x1f ;  /* 0x08201f000c0d7f89 */ /* 0x000ea200000e0000 */
[----:B------:R-:W-:Y:S01]  /*4c40*/  FADD.FTZ R66, R140, R66 ;  /* 0x000000428c427221 */ /* 0x000fe20000010000 */
[----:B------:R-:W-:Y:S01]  /*4c50*/  ISETP.NE.AND P2, PT, R40, RZ, PT ;  /* 0x000000ff2800720c */ /* 0x000fe20003f45270 */
[----:B------:R-:W-:Y:S01]  /*4c60*/  FMUL.FTZ R16, R173, R14 ;  /* 0x0000000ead107220 */ /* 0x000fe20000410000 */
[----:B------:R-:W-:Y:S01]  /*4c70*/  BSSY B0, `(.L_x_5982) ;  /* 0x0000070000007945 */ /* 0x000fe20003800000 */
[----:B------:R-:W-:-:S02]  /*4c80*/  FMUL.FTZ R14, R56, R183 ;  /* 0x000000b7380e7220 */ /* 0x000fc40000410000 */
[C---:B------:R-:W-:Y:S02]  /*4c90*/  FMUL.FTZ R140, R56.reuse, R201 ;  /* 0x000000c9388c7220 */ /* 0x040fe40000410000 */
[----:B------:R-:W-:Y:S02]  /*4ca0*/  FMUL.FTZ R14, R159, R14 ;  /* 0x0000000e9f0e7220 */ /* 0x000fe40000410000 */
[----:B------:R-:W-:Y:S02]  /*4cb0*/  FFMA.FTZ R16, R137, R197, R16 ;  /* 0x000000c589107223 */ /* 0x000fe40000010010 */
[----:B------:R-:W-:Y:S02]  /*4cc0*/  FFMA.FTZ R139, R139, R183, R14 ;  /* 0x000000b78b8b7223 */ /* 0x000fe4000001000e */
[----:B------:R-:W-:Y:S02]  /*4cd0*/  FMUL.FTZ R14, R56, R203 ;  /* 0x000000cb380e7220 */ /* 0x000fe40000410000 */
[----:B------:R-:W-:-:S02]  /*4ce0*/  FMUL.FTZ R140, R161, R140 ;  /* 0x0000008ca18c7220 */ /* 0x000fc40000410000 */
[----:B------:R-:W-:Y:S02]  /*4cf0*/  FADD.FTZ R113, R16, R113 ;  /* 0x0000007110717221 */ /* 0x000fe40000010000 */
        /* <DEDUP_REMOVED lines=8> */
[----:B------:R-:W-:Y:S02]  /*4d80*/  FMUL.FTZ R14, R177, R14 ;  /* 0x0000000eb10e7220 */ /* 0x000fe40000410000 */
[----:B------:R-:W-:Y:S02]  /*4d90*/  FFMA.FTZ R131, R131, R203, R16 ;  /* 0x000000cb83837223 */ /* 0x000fe40000010010 */
[----:B------:R-:W-:Y:S02]  /*4da0*/  FFMA.FTZ R143, R143, R195, R14 ;  /* 0x000000c38f8f7223 */ /* 0x000fe4000001000e */
[C---:B------:R-:W-:Y:S02]  /*4db0*/  FMUL.FTZ R14, R56.reuse, R19 ;  /* 0x00000013380e7220 */ /* 0x040fe40000410000 */
[----:B------:R-:W-:Y:S02]  /*4dc0*/  FMUL.FTZ R16, R56, R205 ;  /* 0x000000cd38107220 */ /* 0x000fe40000410000 */
[----:B------:R-:W-:-:S02]  /*4dd0*/  FMUL.FTZ R14, R157, R14 ;  /* 0x0000000e9d0e7220 */ /* 0x000fc40000410000 */
[----:B------:R-:W-:Y:S02]  /*4de0*/  FMUL.FTZ R16, R167, R16 ;  /* 0x00000010a7107220 */ /* 0x000fe40000410000 */
[----:B------:R-:W-:Y:S02]  /*4df0*/  FFMA.FTZ R19, R147, R19, R14 ;  /* 0x0000001393137223 */ /* 0x000fe4000001000e */
        /* <DEDUP_REMOVED lines=8> */
[----:B------:R-:W-:Y:S02]  /*4e80*/  FADD.FTZ R109, R16, R109 ;  /* 0x0000006d106d7221 */ /* 0x000fe40000010000 */
[----:B------:R-:W-:Y:S02]  /*4e90*/  FFMA.FTZ R16, R21, R193, R14 ;  /* 0x000000c115107223 */ /* 0x000fe4000001000e */
[C---:B------:R-:W-:Y:S02]  /*4ea0*/  FMUL.FTZ R124, R56.reuse, R181 ;  /* 0x000000b5387c7220 */ /* 0x040fe40000410000 */
[----:B------:R-:W-:Y:S02]  /*4eb0*/  FMUL.FTZ R14, R56, R191 ;  /* 0x000000bf380e7220 */ /* 0x000fe40000410000 */
[----:B------:R-:W-:Y:S02]  /*4ec0*/  FMUL.FTZ R124, R179, R124 ;  /* 0x0000007cb37c7220 */ /* 0x000fe40000410000 */
[----:B------:R-:W-:-:S02]  /*4ed0*/  FMUL.FTZ R14, R163, R14 ;  /* 0x0000000ea30e7220 */ /* 0x000fc40000410000 */
[----:B------:R-:W-:Y:S02]  /*4ee0*/  FFMA.FTZ R135, R135, R181, R124 ;  /* 0x000000b587877223 */ /* 0x000fe4000001007c */
        /* <DEDUP_REMOVED lines=8> */
[----:B------:R-:W-:Y:S02]  /*4f70*/  FMUL.FTZ R13, R56, R185 ;  /* 0x000000b9380d7220 */ /* 0x000fe40000410000 */
[----:B------:R-:W2:Y:S01]  /*4f80*/  SHFL.DOWN PT, R15, R12, 0x8, 0x1f ;  /* 0x09001f000c0f7f89 */ /* 0x000ea200000e0000 */
        /* <DEDUP_REMOVED lines=15> */
[----:B------:R-:W-:Y:S02]  /*5080*/  FMUL.FTZ R15, R56, R151 ;  /* 0x00000097380f7220 */ /* 0x000fe40000410000 */
[----:B------:R-:W2:Y:S01]  /*5090*/  SHFL.DOWN PT, R17, R12, 0x10, 0x1f ;  /* 0x0a001f000c117f89 */ /* 0x000ea200000e0000 */
        /* <DEDUP_REMOVED lines=12> */
[----:B--2---:R-:W-:Y:S01]  /*5160*/  @!P0 FADD.FTZ R12, R12, R17 ;  /* 0x000000110c0c8221 */ /* 0x004fe20000010000 */
        /* <DEDUP_REMOVED lines=32> */
.L_x_5983:
[----:B0-----:R-:W-:Y:S05]  /*5370*/  BSYNC B0 ;  /* 0x0000000000007941 */ /* 0x001fea0003800000 */
.L_x_5982:
[----:B------:R-:W-:Y:S02]  /*5380*/  IADD3 R89, R89, 0x1, RZ ;  /* 0x0000000159597810 */ /* 0x000fe40007ffe0ff */
[----:B------:R-:W-:Y:S02]  /*5390*/  IADD3 R71, P1, R71, 0x1, RZ ;  /* 0x0000000147477810 */ /* 0x000fe40007f3e0ff */
[----:B------:R-:W-:Y:S02]  /*53a0*/  ISETP.GE.AND P0, PT, R89, c[0x0][0x16c], PT ;  /* 0x00005b0059007a0c */ /* 0x000fe40003f06270 */
[----:B------:R-:W-:-:S11]  /*53b0*/  IADD3.X R58, RZ, R58, RZ, P1, !PT ;  /* 0x0000003aff3a7210 */ /* 0x000fd60000ffe4ff */
[----:B------:R-:W-:Y:S01]  /*53c0*/  @P0 CALL.REL.NOINC `(.L_x_5947) ;  /* 0x0000001000000944 */ /* 0x000fe20003c00000 */
[----:B------:R-:W-:Y:S05]  /*53d0*/  BRA `(.L_x_5984) ;  /* 0xffffd0a000007947 */ /* 0x000fea000383ffff */
.L_x_5947:
[----:B------:R-:W-:Y:S01]  /*53e0*/  BAR.SYNC.DEFER_BLOCKING 0x0 ;  /* 0x0000000000007b1d */ /* 0x000fe20000010000 */
[----:B------:R-:W-:Y:S01]  /*53f0*/  F2FP.PACK_AB R71, R68, R99 ;  /* 0x000000634447723e */ /* 0x000fe200000000ff */
[----:B0-----:R-:W-:Y:S01]  /*5400*/  IMAD R12, R0, c[0x0][0x2e0], RZ ;  /* 0x0000b800000c7a24 */ /* 0x001fe200078e02ff */
        /* <DEDUP_REMOVED lines=9> */
[----:B-1----:R-:W-:Y:S01]  /*54a0*/  IMAD R17, R37, c[0x0][0x2dc], R12 ;  /* 0x0000b70025117a24 */ /* 0x002fe200078e020c */
[----:B------:R-:W-:-:S02]  /*54b0*/  F2FP.PACK_AB R61, R64, R95 ;  /* 0x0000005f403d723e */ /* 0x000fc400000000ff */
        /* <DEDUP_REMOVED lines=35> */
[----:B------:R-:W-:Y:S02]  /*56f0*/  IADD3.X R43, R43, -0x1, RZ, P2, !PT ;  /* 0xffffffff2b2b7810 */ /* 0x000fe400017fe4ff */
        /* <DEDUP_REMOVED lines=12> */
[----:B------:R-:W-:Y:S02]  /*57c0*/  FADD.FTZ R110, R111, R110 ;  /* 0x0000006e6f6e7221 */ /* 0x000fe40000010000 */
[----:B-1----:R-:W-:Y:S01]  /*57d0*/  IMAD R2, R130, c[0x0][0x2f8], RZ ;  /* 0x0000be0082027a24 */ /* 0x002fe200078e02ff */
[----:B------:R-:W-:Y:S01]  /*57e0*/  IADD3 R13, R13, R5, RZ ;  /* 0x000000050d0d7210 */ /* 0x000fe20007ffe0ff */
[----:B------:R-:W-:Y:S02]  /*57f0*/  FADD.FTZ R109, R110, R109 ;  /* 0x0000006d6e6d7221 */ /* 0x000fe40000010000 */
[----:B------:R-:W-:-:S02]  /*5800*/  IMAD R5, R37, c[0x0][0x2fc], R2 ;  /* 0x0000bf0025057a24 */ /* 0x000fc400078e0202 */
[----:B------:R-:W-:Y:S01]  /*5810*/  IMAD.WIDE.U32 R2, R37, c[0x0][0x2f8], R12 ;  /* 0x0000be0025027a25 */ /* 0x000fe200078e000c */
[----:B------:R-:W-:Y:S04]  /*5820*/  STS.128 [R53], R20 ;  /* 0x0000001435007388 */ /* 0x000fe80000000c00 */
[----:B------:R-:W-:Y:S01]  /*5830*/  IADD3 R3, R3, R5, RZ ;  /* 0x0000000503037210 */ /* 0x000fe20007ffe0ff */
[----:B------:R-:W-:Y:S01]  /*5840*/  FADD.FTZ R38, R109, R108 ;  /* 0x0000006c6d267221 */ /* 0x000fe20000010000 */
[----:B------:R-:W-:Y:S01]  /*5850*/  LEA R4, P0, R2, c[0x0][0x340], 0x1 ;  /* 0x0000d00002047a11 */ /* 0x000fe200078008ff */
[----:B------:R0:W-:Y:S01]  /*5860*/  STS.128 [R53+0x10], R24 ;  /* 0x0000101835007388 */ /* 0x0001e20000000c00 */
[----:B------:R-:W-:-:S06]  /*5870*/  NOP ;  /* 0x0000000000007918 */ /* 0x000fcc0000000000 */
[----:B------:R-:W1:Y:S01]  /*5880*/  LDS.128 R56, [R41.X16] ;  /* 0x0000000029387984 */ /* 0x000e62000000cc00 */
[----:B------:R-:W-:Y:S01]  /*5890*/  LEA.HI.X R5, R2, c[0x0][0x344], R3, 0x1, P0 ;  /* 0x0000d10002057a11 */ /* 0x000fe200000f0c03 */
[----:B------:R-:W-:Y:S01]  /*58a0*/  FADD.FTZ R38, R38, R107 ;  /* 0x0000006b26267221 */ /* 0x000fe20000010000 */
[C---:B------:R-:W-:Y:S01]  /*58b0*/  ISETP.GT.AND P0, PT, R50.reuse, 0x1, PT ;  /* 0x000000013200780c */ /* 0x040fe20003f04270 */
[----:B------:R-:W2:Y:S01]  /*58c0*/  LDS.128 R60, [R41.X16+0x200] ;  /* 0x00020000293c7984 */ /* 0x000ea2000000cc00 */
[----:B------:R-:W-:Y:S01]  /*58d0*/  IADD3 R50, R50, -0x1, RZ ;  /* 0xffffffff32327810 */ /* 0x000fe20007ffe0ff */
[----:B0-----:R-:W-:-:S05]  /*58e0*/  IMAD.WIDE R52, R52, 0x10, R4 ;  /* 0x0000001034347825 */ /* 0x001fca00078e0204 */
[----:B-1----:R0:W-:Y:S04]  /*58f0*/  STG.E.128 [R52.64+-0x400], R56 ;  /* 0xfffc003834007986 */ /* 0x0021e8000c101d04 */
[----:B--2---:R0:W-:Y:S01]  /*5900*/  STG.E.128 [R52.64+-0x200], R60 ;  /* 0xfffe003c34007986 */ /* 0x0041e2000c101d04 */
[----:B------:R-:W-:Y:S01]  /*5910*/  @!P0 CALL.REL.NOINC `(.L_x_5945) ;  /* 0x0000001000008944 */ /* 0x000fe20003c00000 */
[----:B------:R-:W-:Y:S05]  /*5920*/  BRA `(.L_x_5985) ;  /* 0xffffae3000007947 */ /* 0x000fea000383ffff */
.L_x_5945:
[----:B------:R-:W-:Y:S02]  /*5930*/  ISETP.NE.U32.AND P0, PT, RZ, c[0x0][0x328], PT ;  /* 0x0000ca00ff007a0c */ /* 0x000fe40003f05070 */
[----:B------:R-:W-:Y:S02]  /*5940*/  ISETP.NE.U32.AND P2, PT, RZ, c[0x0][0x348], PT ;  /* 0x0000d200ff007a0c */ /* 0x000fe40003f45070 */
[----:B------:R-:W-:Y:S02]  /*5950*/  ISETP.NE.AND.EX P1, PT, RZ, c[0x0][0x32c], PT, P0 ;  /* 0x0000cb00ff007a0c */ /* 0x000fe40003f25300 */
        /* <DEDUP_REMOVED lines=21> */
.L_x_5987:
[----:B-1----:R-:W-:Y:S05]  /*5ab0*/  BSYNC B0 ;  /* 0x0000000000007941 */ /* 0x002fea0003800000 */
.L_x_5986:
[----:B------:R-:W-:Y:S01]  /*5ac0*/  BSSY B0, `(.L_x_5988) ;  /* 0x0000018000007945 */ /* 0x000fe20003800000 */
[----:B------:R-:W-:Y:S05]  /*5ad0*/  @!P0 BRA `(.L_x_5989) ;  /* 0x0000015000008947 */ /* 0x000fea0003800000 */
[----:B------:R-:W-:Y:S06]  /*5ae0*/  BAR.SYNC.DEFER_BLOCKING 0x0 ;  /* 0x0000000000007b1d */ /* 0x000fec0000010000 */
[----:B------:R-:W1:Y:S04]  /*5af0*/  SHFL.DOWN P0, R3, R38, 0x1, 0x1f ;  /* 0x08201f0026037f89 */ /* 0x000e680000000000 */
[----:B------:R-:W2:Y:S04]  /*5b00*/  S2R R6, SR_LANEID ;  /* 0x0000000000067919 */ /* 0x000ea80000000000 */
[----:B------:R-:W4:Y:S01]  /*5b10*/  S2R R15, SR_TID.X ;  /* 0x00000000000f7919 */ /* 0x000f220000002100 */
        /* <DEDUP_REMOVED lines=17> */
.L_x_5989:
[----:B------:R-:W1:Y:S02]  /*5c30*/  S2R R15, SR_TID.X ;  /* 0x00000000000f7919 */ /* 0x000e640000002100 */
.L_x_5990:
[----:B-1----:R-:W-:Y:S05]  /*5c40*/  BSYNC B0 ;  /* 0x0000000000007941 */ /* 0x002fea0003800000 */
.L_x_5988:
[----:B------:R-:W-:-:S13]  /*5c50*/  ISETP.GE.AND P0, PT, R15, c[0x0][0x16c], PT ;  /* 0x00005b000f007a0c */ /* 0x000fda0003f06270 */
[----:B------:R-:W-:Y:S05]  /*5c60*/  @P0 EXIT ;  /* 0x000000000000094d */ /* 0x000fea0003800000 */
[C---:B------:R-:W-:Y:S02]  /*5c70*/  IMAD R4, R0.reuse, c[0x0][0x2a8], RZ ;  /* 0x0000aa0000047a24 */ /* 0x040fe400078e02ff */
[----:B------:R-:W-:Y:S02]  /*5c80*/  IMAD R0, R0, c[0x0][0x288], RZ ;  /* 0x0000a20000007a24 */ /* 0x000fe400078e02ff */
[C---:B------:R-:W-:Y:S02]  /*5c90*/  IMAD R23, R35.reuse, c[0x0][0x2ac], R4 ;  /* 0x0000ab0023177a24 */ /* 0x040fe400078e0204 */
[----:B------:R-:W-:-:S04]  /*5ca0*/  IMAD.WIDE.U32 R2, R35, c[0x0][0x2a8], RZ ;  /* 0x0000aa0023027a25 */ /* 0x000fc800078e00ff */
[----:B------:R-:W-:Y:S01]  /*5cb0*/  IMAD R21, R35, c[0x0][0x28c], R0 ;  /* 0x0000a30023157a24 */ /* 0x000fe200078e0200 */
[----:B------:R-:W-:Y:S01]  /*5cc0*/  IADD3 R23, R3, R23, RZ ;  /* 0x0000001703177210 */ /* 0x000fe20007ffe0ff */
[----:B------:R-:W-:-:S05]  /*5cd0*/  IMAD.WIDE.U32 R4, R35, c[0x0][0x288], RZ ;  /* 0x0000a20023047a25 */ /* 0x000fca00078e00ff */
[----:B------:R-:W-:Y:S02]  /*5ce0*/  IADD3 R21, R5, R21, RZ ;  /* 0x0000001505157210 */ /* 0x000fe40007ffe0ff */
.L_x_5991:
[----:B-1----:R-:W1:Y:S01]  /*5cf0*/  LDS R17, [R15.X4+0x1f28] ;  /* 0x001f28000f117984 */ /* 0x002e620000004800 */
        /* <DEDUP_REMOVED lines=22> */
[----:B----4-:R1:W-:Y:S02]  /*5e60*/  RED.E.ADD.F32.FTZ.RN.STRONG.GPU [R12.64], R19 ;  /* 0x000000130c00798e */ /* 0x0103e4000c10e784 */
[----:B------:R-:W-:Y:S05]  /*5e70*/  @!P0 BRA `(.L_x_5991) ;  /* 0xfffffe7000008947 */ /* 0x000fea000383ffff */
[----:B------:R-:W-:Y:S05]  /*5e80*/  EXIT ;  /* 0x000000000000794d */ /* 0x000fea0003800000 */
.L_x_5992:
        /* <DEDUP_REMOVED lines=15> */
.L_x_9089:


//--------------------- .text._Z25selective_scan_bwd_kernelI32Selective_Scan_bwd_kernel_traitsILi32ELi16ELb1ELb0ELb1ELb1ELb0EN3c104HalfEfEEv12SSMParamsBwd --------------------------
	.section	.text._Z25selective_scan_bwd_kernelI32Selective_Scan_bwd_kernel_traitsILi32ELi16ELb1ELb0ELb1ELb1ELb0EN3c104HalfEfEEv12SSMParamsBwd,"ax",@progbits
	.sectioninfo	@"SHI_REGISTERS=246"
	.align	128
        .global         _Z25selective_scan_bwd_kernelI32Selective_Scan_bwd_kernel_traitsILi32ELi16ELb1ELb0ELb1ELb1ELb0EN3c104HalfEfEEv12SSMParamsBwd
        .type           _Z25selective_scan_bwd_kernelI32Selective_Scan_bwd_kernel_traitsILi32ELi16ELb1ELb0ELb1ELb1ELb0EN3c104HalfEfEEv12SSMParamsBwd,@function
        .size           _Z25selective_scan_bwd_kernelI32Selective_Scan_bwd_kernel_traitsILi32ELi16ELb1ELb0ELb1ELb1ELb0EN3c104HalfEfEEv12SSMParamsBwd,(.L_x_9090 - _Z25selective_scan_bwd_kernelI32Selective_Scan_bwd_kernel_traitsILi32ELi16ELb1ELb0ELb1ELb1ELb0EN3c104HalfEfEEv12SSMParamsBwd)
        .other          _Z25selective_scan_bwd_kernelI32Selective_Scan_bwd_kernel_traitsILi32ELi16ELb1ELb0ELb1ELb1ELb0EN3c104HalfEfEEv12SSMParamsBwd,@"STO_CUDA_ENTRY STV_DEFAULT"
_Z25selective_scan_bwd_kernelI32Selective_Scan_bwd_kernel_traitsILi32ELi16ELb1ELb0ELb1ELb1ELb0EN3c104HalfEfEEv12SSMParamsBwd:
.text._Z25selective_scan_bwd_kernelI32Selective_Scan_bwd_kernel_traitsILi32ELi16ELb1ELb0ELb1ELb1ELb0EN3c104HalfEfEEv12SSMParamsBwd:
        /* <DEDUP_REMOVED lines=118> */
[----:B0-----:R-:W-:-:S04]  /*0760*/  SHF.L.U32 R53, R40, 0x1, RZ ;  /* 0x0000000128357819 */ /* 0x001fc800000006ff */
[----:B-1----:R-:W-:-:S03]  /*0770*/  LOP3.LUT R53, R53, 0xffffffc0, RZ, 0xc0, !PT ;  /* 0xffffffc035357812 */ /* 0x002fc600078ec0ff */
.L_x_6064:
[----:B------:R-:W-:Y:S01]  /*0780*/  BAR.SYNC.DEFER_BLOCKING 0x0 ;  /* 0x0000000000007b1d */ /* 0x000fe20000010000 */
[----:B------:R-:W-:-:S05]  /*0790*/  LOP3.LUT R52, R53, 0x1f, R40, 0xf8, !PT ;  /* 0x0000001f35347812 */ /* 0x000fca00078ef828 */
[----:B------:R-:W-:-:S05]  /*07a0*/  IMAD.WIDE R12, R52, 0x10, R42 ;  /* 0x00000010340c7825 */ /* 0x000fca00078e022a */
[----:B------:R-:W2:Y:S04]  /*07b0*/  LDG.E.128 R16, [R12.64] ;  /* 0x000000040c107981 */ /* 0x000ea8000c1e1d00 */
[----:B------:R-:W3:Y:S01]  /*07c0*/  LDG.E.128 R24, [R12.64+0x200] ;  /* 0x000200040c187981 */ /* 0x000ee2000c1e1d00 */
[----:B------:R-:W-:Y:S01]  /*07d0*/  SHF.L.U32 R54, R41, 0x5, RZ ;  /* 0x0000000529367819 */ /* 0x000fe200000006ff */
[----:B0-----:R-:W-:Y:S02]  /*07e0*/  IMAD.WIDE R2, R52, 0x10, R44 ;  /* 0x0000001034027825 */ /* 0x001fe400078e022c */
        /* <DEDUP_REMOVED lines=9> */
[----:B--2---:R2:W-:Y:S04]  /*0880*/  STS.128 [R41.X16], R56 ;  /* 0x0000003829007388 */ /* 0x0045e8000000cc00 */
[----:B---3--:R-:W-:Y:S01]  /*0890*/  STS.128 [R41.X16+0x200], R60 ;  /* 0x0002003c29007388 */ /* 0x008fe2000000cc00 */
[----:B------:R-:W-:-:S06]  /*08a0*/  NOP ;  /* 0x0000000000007918 */ /* 0x000fcc0000000000 */
[----:B------:R-:W3:Y:S04]  /*08b0*/  LDS.128 R16, [R54] ;  /* 0x0000000036107984 */ /* 0x000ee80000000c00 */
[----:B------:R-:W-:Y:S04]  /*08c0*/  LDS.128 R12, [R54+0x10] ;  /* 0x00001000360c7984 */ /* 0x000fe80000000c00 */
[----:B------:R-:W-:Y:S06]  /*08d0*/  BAR.SYNC.DEFER_BLOCKING 0x0 ;  /* 0x0000000000007b1d */ /* 0x000fec0000010000 */
[----:B0-----:R0:W4:Y:S04]  /*08e0*/  LDG.E.128 R24, [R20.64] ;  /* 0x0000000414187981 */ /* 0x001128000c1e1d00 */
[----:B------:R0:W4:Y:S01]  /*08f0*/  LDG.E.128 R64, [R20.64+0x200] ;  /* 0x0002000414407981 */ /* 0x000122000c1e1d00 */
[--C-:B-1----:R-:W-:Y:S01]  /*0900*/  HADD2.F32 R22, -RZ, R8.reuse.H0_H0 ;  /* 0x20000008ff167230 */ /* 0x102fe20000004100 */
[----:B------:R-:W-:Y:S01]  /*0910*/  BSSY B0, `(.L_x_5994) ;  /* 0x0000056000007945 */ /* 0x000fe20003800000 */
[----:B------:R-:W-:-:S02]  /*0920*/  HADD2.F32 R23, -RZ, R8.H1_H1 ;  /* 0x30000008ff177230 */ /* 0x000fc40000004100 */
[--C-:B--2---:R-:W-:Y:S02]  /*0930*/  HADD2.F32 R56, -RZ, R9.reuse.H0_H0 ;  /* 0x20000009ff387230 */ /* 0x104fe40000004100 */
[----:B---3--:R-:W-:Y:S02]  /*0940*/  HADD2.F32 R71, -RZ, R18.H1_H1 ;  /* 0x30000012ff477230 */ /* 0x008fe40000004100 */
[----:B0-----:R-:W-:Y:S02]  /*0950*/  HADD2.F32 R20, -RZ, R9.H1_H1 ;  /* 0x30000009ff147230 */ /* 0x001fe40000004100 */
[----:B------:R-:W-:Y:S01]  /*0960*/  HADD2.F32 R21, -RZ, R10.H0_H0 ;  /* 0x2000000aff157230 */ /* 0x000fe20000004100 */
[----:B----4-:R0:W-:Y:S04]  /*0970*/  STS.128 [R41.X16], R24 ;  /* 0x0000001829007388 */ /* 0x0101e8000000cc00 */
[----:B------:R1:W-:Y:S01]  /*0980*/  STS.128 [R41.X16+0x200], R64 ;  /* 0x0002004029007388 */ /* 0x0003e2000000cc00 */
[----:B------:R-:W-:-:S06]  /*0990*/  NOP ;  /* 0x0000000000007918 */ /* 0x000fcc0000000000 */
[----:B------:R-:W2:Y:S04]  /*09a0*/  LDS.128 R72, [R54] ;  /* 0x0000000036487984 */ /* 0x000ea80000000c00 */
[----:B------:R-:W3:Y:S01]  /*09b0*/  LDS.128 R120, [R54+0x10] ;  /* 0x0000100036787984 */ /* 0x000ee20000000c00 */
[--C-:B0-----:R-:W-:Y:S02]  /*09c0*/  HADD2.F32 R25, -RZ, R17.reuse.H0_H0 ;  /* 0x20000011ff197230 */ /* 0x101fe40000004100 */
[----:B------:R-:W-:Y:S02]  /*09d0*/  HADD2.F32 R17, -RZ, R17.H1_H1 ;  /* 0x30000011ff117230 */ /* 0x000fe40000004100 */
[----:B------:R-:W-:Y:S01]  /*09e0*/  HADD2.F32 R27, -RZ, R18.H0_H0 ;  /* 0x20000012ff1b7230 */ /* 0x000fe20000004100 */
[----:B-----5:R-:W-:-:S02]  /*09f0*/  FADD.FTZ R60, R25, R36 ;  /* 0x00000024193c7221 */ /* 0x020fc40000010000 */
[--C-:B------:R-:W-:Y:S02]  /*0a00*/  FADD.FTZ R62, R17, R36.reuse ;  /* 0x00000024113e7221 */ /* 0x100fe40000010000 */
[--C-:B-1----:R-:W-:Y:S01]  /*0a10*/  FADD.FTZ R64, R27, R36.reuse ;  /* 0x000000241b407221 */ /* 0x102fe20000010000 */
[----:B------:R-:W-:Y:S01]  /*0a20*/  FSETP.GTU.FTZ.AND P2, PT, R60, 20, PT ;  /* 0x41a000003c00780b */ /* 0x000fe20003f5c000 */
[----:B------:R-:W-:Y:S01]  /*0a30*/  FADD.FTZ R66, R71, R36 ;  /* 0x0000002447427221 */ /* 0x000fe20000010000 */
[----:B------:R-:W-:Y:S02]  /*0a40*/  FSETP.GTU.FTZ.AND P1, PT, R62, 20, PT ;  /* 0x41a000003e00780b */ /* 0x000fe40003f3c000 */
[----:B------:R-:W-:Y:S02]  /*0a50*/  FSETP.GTU.FTZ.AND P0, PT, R64, 20, PT ;  /* 0x41a000004000780b */ /* 0x000fe40003f1c000 */
[----:B------:R-:W-:Y:S01]  /*0a60*/  FSETP.GTU.FTZ.AND P6, PT, R66, 20, PT ;  /* 0x41a000004200780b */ /* 0x000fe20003fdc000 */
[----:B--2---:R-:W-:-:S02]  /*0a70*/  HADD2.F32 R55, -RZ, R72.H0_H0 ;  /* 0x20000048ff377230 */ /* 0x004fc40000004100 */
[----:B------:R-:W-:Y:S02]  /*0a80*/  HADD2.F32 R57, -RZ, R72.H1_H1 ;  /* 0x30000048ff397230 */ /* 0x000fe40000004100 */
        /* <DEDUP_REMOVED lines=14> */
[----:B------:R-:W-:Y:S01]  /*0b70*/  HADD2.F32 R73, -RZ, R19.H0_H0 ;  /* 0x20000013ff497230 */ /* 0x000fe20000004100 */
[----:B------:R-:W-:Y:S01]  /*0b80*/  FFMA.FTZ R20, R63, R21, R20 ;  /* 0x000000153f147223 */ /* 0x000fe20000010014 */
[----:B------:R-:W-:Y:S01]  /*0b90*/  HADD2.F32 R21, -RZ, R11.H0_H0 ;  /* 0x2000000bff157230 */ /* 0x000fe20000004100 */
[----:B------:R-:W-:Y:S01]  /*0ba0*/  FADD.FTZ R58, R23, R36 ;  /* 0x00000024173a7221 */ /* 0x000fe20000010000 */
[----:B------:R-:W-:Y:S01]  /*0bb0*/  HADD2.F32 R19, -RZ, R19.H1_H1 ;  /* 0x30000013ff137230 */ /* 0x000fe20000004100 */
[----:B------:R-:W-:Y:S01]  /*0bc0*/  FFMA.FTZ R20, R65, R22, R20 ;  /* 0x0000001641147223 */ /* 0x000fe20000010014 */
[----:B------:R-:W-:Y:S01]  /*0bd0*/  HADD2.F32 R22, -RZ, R11.H1_H1 ;  /* 0x3000000bff167230 */ /* 0x000fe20000004100 */
[----:B------:R-:W-:Y:S01]  /*0be0*/  FADD.FTZ R70, R73, R36 ;  /* 0x0000002449467221 */ /* 0x000fe20000010000 */
[----:B------:R-:W-:Y:S01]  /*0bf0*/  FSETP.GTU.FTZ.AND P3, PT, R58, 20, PT ;  /* 0x41a000003a00780b */ /* 0x000fe20003f7c000 */
[----:B------:R-:W-:Y:S01]  /*0c00*/  FFMA.FTZ R20, R67, R21, R20 ;  /* 0x0000001543147223 */ /* 0x000fe20000010014 */
[----:B------:R-:W-:-:S02]  /*0c10*/  HADD2.F32 R21, -RZ, R16.H0_H0 ;  /* 0x20000010ff157230 */ /* 0x000fc40000004100 */
[----:B---3--:R-:W-:Y:S01]  /*0c20*/  HADD2.F32 R71, -RZ, R120.H0_H0 ;  /* 0x20000078ff477230 */ /* 0x008fe20000004100 */
        /* <DEDUP_REMOVED lines=36> */
.L_x_5995:
[----:B------:R-:W-:Y:S05]  /*0e70*/  BSYNC B0 ;  /* 0x0000000000007941 */ /* 0x000fea0003800000 */
.L_x_5994:
        /* <DEDUP_REMOVED lines=39> */
.L_x_5997:
[----:B------:R-:W-:Y:S05]  /*10f0*/  BSYNC B0 ;  /* 0x0000000000007941 */ /* 0x000fea0003800000 */
.L_x_5996:
        /* <DEDUP_REMOVED lines=39> */
.L_x_5999:
[----:B------:R-:W-:Y:S05]  /*1370*/  BSYNC B0 ;  /* 0x0000000000007941 */ /* 0x000fea0003800000 */
.L_x_5998:
        /* <DEDUP_REMOVED lines=39> */
.L_x_6001:
[----:B------:R-:W-:Y:S05]  /*15f0*/  BSYNC B0 ;  /* 0x0000000000007941 */ /* 0x000fea0003800000 */
.L_x_6000:
        /* <DEDUP_REMOVED lines=39> */
.L_x_6003:
[----:B------:R-:W-:Y:S05]  /*1870*/  BSYNC B0 ;  /* 0x0000000000007941 */ /* 0x000fea0003800000 */
.L_x_6002:
        /* <DEDUP_REMOVED lines=39> */
.L_x_6005:
[----:B------:R-:W-:Y:S05]  /*1af0*/  BSYNC B0 ;  /* 0x0000000000007941 */ /* 0x000fea0003800000 */
.L_x_6004:
        /* <DEDUP_REMOVED lines=39> */
.L_x_6007:
[----:B------:R-:W-:Y:S05]  /*1d70*/  BSYNC B0 ;  /* 0x0000000000007941 */ /* 0x000fea0003800000 */
.L_x_6006:
        /* <DEDUP_REMOVED lines=40> */
.L_x_6009:
[----:B------:R-:W-:Y:S05]  /*2000*/  BSYNC B0 ;  /* 0x0000000000007941 */ /* 0x000fea0003800000 */
.L_x_6008:
[----:B------:R-:W-:Y:S01]  /*2010*/  BSSY B0, `(.L_x_6010) ;  /* 0x0000026000007945 */ /* 0x000fe20003800000 */
[----:B------:R-:W-:Y:S01]  /*2020*/  FSETP.GTU.FTZ.AND P3, PT, R122, 20, PT ;  /* 0x41a000007a00780b */ /* 0x000fe20003f7c000 */
[----:B------:R-:W-:Y:S01]  /*2030*/  FFMA.FTZ R68, R123, R68, R16 ;  /* 0x000000447b447223 */ /* 0x000fe20000010010 */
        /* <DEDUP_REMOVED lines=35> */
.L_x_6011:
[----:B------:R-:W-:Y:S05]  /*2270*/  BSYNC B0 ;  /* 0x0000000000007941 */ /* 0x000fea0003800000 */
.L_x_6010:
        /* <DEDUP_REMOVED lines=38> */
.L_x_6013:
[----:B------:R-:W-:Y:S05]  /*24e0*/  BSYNC B0 ;  /* 0x0000000000007941 */ /* 0x000fea0003800000 */
.L_x_6012:
        /* <DEDUP_REMOVED lines=38> */
.L_x_6015:
[----:B------:R-:W-:Y:S05]  /*2750*/  BSYNC B0 ;  /* 0x0000000000007941 */ /* 0x000fea0003800000 */
.L_x_6014:
        /* <DEDUP_REMOVED lines=33> */
.L_x_6017:
[----:B------:R-:W-:Y:S05]  /*2970*/  BSYNC B0 ;  /* 0x0000000000007941 */ /* 0x000fea0003800000 */
.L_x_6016:
        /* <DEDUP_REMOVED lines=33> */
.L_x_6019:
[----:B------:R-:W-:Y:S05]  /*2b90*/  BSYNC B0 ;  /* 0x0000000000007941 */ /* 0x000fea0003800000 */
.L_x_6018:
        /* <DEDUP_REMOVED lines=33> */
.L_x_6021:
[----:B------:R-:W-:Y:S05]  /*2db0*/  BSYNC B0 ;  /* 0x0000000000007941 */ /* 0x000fea0003800000 */
.L_x_6020:
        /* <DEDUP_REMOVED lines=33> */
.L_x_6023:
[----:B------:R-:W-:Y:S05]  /*2fd0*/  BSYNC B0 ;  /* 0x0000000000007941 */ /* 0x000fea0003800000 */
.L_x_6022:
        /* <DEDUP_REMOVED lines=33> */
.L_x_6025:
[----:B------:R-:W-:Y:S05]  /*31f0*/  BSYNC B0 ;  /* 0x0000000000007941 */ /* 0x000fea0003800000 */
.L_x_6024:
        /* <DEDUP_REMOVED lines=19> */
[----:B------:R-:W-:Y:S01]  /*3330*/  CS2R R86, SRZ ;  /* 0x0000000000567805 */ /* 0x000fe2000001ff00 */
[----:B------:R-:W-:-:S02]  /*3340*/  MOV R121, RZ ;  /* 0x000000ff00797202 */ /* 0x000fc40000000f00 */
[----:B------:R-:W-:Y:S02]  /*3350*/  MOV R85, RZ ;  /* 0x000000ff00557202 */ /* 0x000fe40000000f00 */
.L_x_6063:
        /* <DEDUP_REMOVED lines=25> */
[C---:B------:R-:W-:Y:S01]  /*34f0*/  LOP3.LUT P0, RZ, R40.reuse, 0x1f, RZ, 0xc0, !PT ;  /* 0x0000001f28ff7812 */ /* 0x040fe2000780c0ff */
        /* <DEDUP_REMOVED lines=45> */
[----:B----4-:R1:W-:Y:S01]  /*37d0*/  STS.128 [R41.X16+0x200], R24 ;  /* 0x0002001829007388 */ /* 0x0103e2000000cc00 */
[----:B------:R-:W-:-:S06]  /*37e0*/  NOP ;  /* 0x0000000000007918 */ /* 0x000fcc0000000000 */
[----:B------:R-:W2:Y:S01]  /*37f0*/  LDS.128 R12, [R54] ;  /* 0x00000000360c7984 */ /* 0x000ea20000000c00 */
[----:B------:R-:W3:Y:S03]  /*3800*/  MUFU.EX2 R134, R134 ;  /* 0x0000008600867308 */ /* 0x000ee60000000800 */
[----:B------:R-:W4:Y:S01]  /*3810*/  LDS.128 R16, [R54+0x10] ;  /* 0x0000100036107984 */ /* 0x000f220000000c00 */
[----:B------:R-:W-:-:S03]  /*3820*/  FMUL.FTZ R130, R147, R62 ;  /* 0x0000003e93827220 */ /* 0x000fc60000410000 */
[----:B0-----:R0:W-:Y:S01]  /*3830*/  STS [R138+0xea8], R177 ;  /* 0x000ea8b18a007388 */ /* 0x0011e20000000800 */
[----:B------:R-:W0:Y:S03]  /*3840*/  MUFU.EX2 R132, R132 ;  /* 0x0000008400847308 */ /* 0x000e260000000800 */
[----:B------:R-:W-:Y:S01]  /*3850*/  BAR.SYNC.DEFER_BLOCKING 0x0 ;  /* 0x0000000000007b1d */ /* 0x000fe20000010000 */
[C---:B------:R-:W-:Y:S01]  /*3860*/  FMUL.FTZ R128, R147.reuse, R64 ;  /* 0x0000004093807220 */ /* 0x040fe20000410000 */
[--C-:B-1----:R-:W-:Y:S02]  /*3870*/  HADD2.F32 R27, -RZ, R8.reuse.H0_H0 ;  /* 0x20000008ff1b7230 */ /* 0x102fe40000004100 */
[----:B------:R-:W-:Y:S02]  /*3880*/  HADD2.F32 R25, -RZ, R8.H1_H1 ;  /* 0x30000008ff197230 */ /* 0x000fe40000004100 */
[----:B------:R-:W1:Y:S01]  /*3890*/  MUFU.EX2 R130, R130 ;  /* 0x0000008200827308 */ /* 0x000e620000000800 */
[----:B------:R-:W-:Y:S01]  /*38a0*/  FMUL.FTZ R126, R147, R66 ;  /* 0x00000042937e7220 */ /* 0x000fe20000410000 */
[----:B------:R-:W-:Y:S01]  /*38b0*/  HADD2.F32 R23, -RZ, R9.H0_H0 ;  /* 0x20000009ff177230 */ /* 0x000fe20000004100 */
[----:B------:R-:W-:-:S02]  /*38c0*/  FMUL.FTZ R154, R27, R56 ;  /* 0x000000381b9a7220 */ /* 0x000fc40000410000 */
[----:B------:R-:W-:-:S03]  /*38d0*/  FMUL.FTZ R199, R25, R58 ;  /* 0x0000003a19c77220 */ /* 0x000fc60000410000 */
[----:B------:R-:W1:Y:S01]  /*38e0*/  MUFU.EX2 R128, R128 ;  /* 0x0000008000807308 */ /* 0x000e620000000800 */
[----:B------:R-:W-:Y:S01]  /*38f0*/  FMUL.FTZ R26, R147, R70 ;  /* 0x00000046931a7220 */ /* 0x000fe20000410000 */
[----:B------:R-:W-:Y:S01]  /*3900*/  HADD2.F32 R21, -RZ, R9.H1_H1 ;  /* 0x30000009ff157230 */ /* 0x000fe20000004100 */
[----:B------:R-:W-:Y:S02]  /*3910*/  FMUL.FTZ R185, R23, R60 ;  /* 0x0000003c17b97220 */ /* 0x000fe40000410000 */
[----:B---3--:R-:W-:-:S03]  /*3920*/  FFMA.FTZ R20, R134, R154, R199 ;  /* 0x0000009a86147223 */ /* 0x008fc600000100c7 */
[----:B------:R-:W3:Y:S01]  /*3930*/  MUFU.EX2 R126, R126 ;  /* 0x0000007e007e7308 */ /* 0x000ee20000000800 */
[----:B------:R-:W-:Y:S01]  /*3940*/  FMUL.FTZ R24, R147, R72 ;  /* 0x0000004893187220 */ /* 0x000fe20000410000 */
[----:B------:R2:W5:Y:S01]  /*3950*/  @!P1 LDG.E R152, [R136.64+0x4] ;  /* 0x0000040488989981 */ /* 0x000562000c1e1900 */
[----:B------:R-:W-:Y:S02]  /*3960*/  FMUL.FTZ R187, R21, R62 ;  /* 0x0000003e15bb7220 */ /* 0x000fe40000410000 */
[----:B0-----:R-:W-:-:S03]  /*3970*/  FFMA.FTZ R20, R132, R20, R185 ;  /* 0x0000001484147223 */ /* 0x001fc600000100b9 */
[----:B------:R-:W0:Y:S01]  /*3980*/  MUFU.EX2 R26, R26 ;  /* 0x0000001a001a7308 */ /* 0x000e220000000800 */
[C---:B------:R-:W-:Y:S02]  /*3990*/  FMUL.FTZ R22, R147.reuse, R74 ;  /* 0x0000004a93167220 */ /* 0x040fe40000410000 */
[----:B-1----:R-:W-:Y:S02]  /*39a0*/  FFMA.FTZ R20, R130, R20, R187 ;  /* 0x0000001482147223 */ /* 0x002fe400000100bb */
[----:B--2---:R-:W-:-:S03]  /*39b0*/  FMUL.FTZ R136, R147, R76 ;  /* 0x0000004c93887220 */ /* 0x004fc60000410000 */
[----:B------:R-:W1:Y:S01]  /*39c0*/  MUFU.EX2 R24, R24 ;  /* 0x0000001800187308 */ /* 0x000e620000000800 */
[----:B------:R-:W-:Y:S02]  /*39d0*/  FFMA.FTZ R20, R128, R20, R189 ;  /* 0x0000001480147223 */ /* 0x000fe400000100bd */
[----:B------:R-:W-:-:S05]  /*39e0*/  FMUL.FTZ R138, R147, R80 ;  /* 0x00000050938a7220 */ /* 0x000fca0000410000 */
[----:B------:R-:W2:Y:S01]  /*39f0*/  MUFU.EX2 R22, R22 ;  /* 0x0000001600167308 */ /* 0x000ea20000000800 */
[----:B---3--:R-:W-:Y:S02]  /*3a00*/  FFMA.FTZ R20, R126, R20, R201 ;  /* 0x000000147e147223 */ /* 0x008fe400000100c9 */
[----:B------:R-:W-:-:S05]  /*3a10*/  FMUL.FTZ R140, R147, R78 ;  /* 0x0000004e938c7220 */ /* 0x000fca0000410000 */
[----:B------:R-:W3:Y:S01]  /*3a20*/  MUFU.EX2 R136, R136 ;  /* 0x0000008800887308 */ /* 0x000ee20000000800 */
[----:B0-----:R-:W-:Y:S01]  /*3a30*/  FFMA.FTZ R20, R26, R20, R195 ;  /* 0x000000141a147223 */ /* 0x001fe200000100c3 */
[----:B------:R-:W-:Y:S01]  /*3a40*/  HADD2.F32 R137, -RZ, R4.H1_H1 ;  /* 0x30000004ff897230 */ /* 0x000fe20000004100 */
[----:B------:R-:W-:-:S05]  /*3a50*/  FMUL.FTZ R142, R147, R82 ;  /* 0x00000052938e7220 */ /* 0x000fca0000410000 */
[----:B------:R-:W0:Y:S01]  /*3a60*/  MUFU.EX2 R138, R138 ;  /* 0x0000008a008a7308 */ /* 0x000e220000000800 */
[----:B-1----:R-:W-:Y:S02]  /*3a70*/  FFMA.FTZ R20, R24, R20, R197 ;  /* 0x0000001418147223 */ /* 0x002fe400000100c5 */
[----:B------:R-:W-:-:S05]  /*3a80*/  FMUL.FTZ R144, R147, R122 ;  /* 0x0000007a93907220 */ /* 0x000fca0000410000 */
[----:B------:R-:W1:Y:S01]  /*3a90*/  MUFU.EX2 R140, R140 ;  /* 0x0000008c008c7308 */ /* 0x000e620000000800 */
[----:B------:R-:W-:Y:S02]  /*3aa0*/  FMUL.FTZ R193, R137, R76 ;  /* 0x0000004c89c17220 */ /* 0x000fe40000410000 */
[----:B--2---:R-:W-:Y:S02]  /*3ab0*/  FFMA.FTZ R20, R22, R20, R191 ;  /* 0x0000001416147223 */ /* 0x004fe400000100bf */
[----:B------:R-:W-:-:S03]  /*3ac0*/  FMUL.FTZ R148, R147, R116 ;  /* 0x0000007493947220 */ /* 0x000fc60000410000 */
[----:B------:R-:W2:Y:S01]  /*3ad0*/  MUFU.EX2 R142, R142 ;  /* 0x0000008e008e7308 */ /* 0x000ea20000000800 */
[----:B---3--:R-:W-:Y:S02]  /*3ae0*/  FFMA.FTZ R20, R136, R20, R193 ;  /* 0x0000001488147223 */ /* 0x008fe400000100c1 */
[----:B------:R-:W-:-:S05]  /*3af0*/  FMUL.FTZ R161, R147, R111 ;  /* 0x0000006f93a17220 */ /* 0x000fca0000410000 */
[----:B------:R-:W3:Y:S01]  /*3b00*/  MUFU.EX2 R144, R144 ;  /* 0x0000009000907308 */ /* 0x000ee20000000800 */
[----:B0-----:R-:W-:Y:S02]  /*3b10*/  FFMA.FTZ R20, R138, R20, R183 ;  /* 0x000000148a147223 */ /* 0x001fe400000100b7 */
[----:B------:R-:W-:-:S05]  /*3b20*/  FMUL.FTZ R149, R177, R134 ;  /* 0x00000086b1957220 */ /* 0x000fca0000410000 */
[----:B------:R-:W0:Y:S01]  /*3b30*/  MUFU.EX2 R148, R148 ;  /* 0x0000009400947308 */ /* 0x000e220000000800 */
[----:B-1----:R-:W-:Y:S01]  /*3b40*/  FFMA.FTZ R20, R140, R20, R179 ;  /* 0x000000148c147223 */ /* 0x002fe200000100b3 */
[----:B------:R-:W-:Y:S01]  /*3b50*/  HADD2.F32 R147, -RZ, R7.H0_H0 ;  /* 0x20000007ff937230 */ /* 0x000fe20000004100 */
[----:B------:R-:W-:Y:S01]  /*3b60*/  FMUL.FTZ R149, R132, R149 ;  /* 0x0000009584957220 */ /* 0x000fe20000410000 */
[----:B------:R-:W-:Y:S01]  /*3b70*/  ISETP.NE.AND P1, PT, R40, 0x1f, PT ;  /* 0x0000001f2800780c */ /* 0x000fe20003f25270 */
[----:B--2---:R-:W-:-:S03]  /*3b80*/  FFMA.FTZ R146, R142, R20, R181 ;  /* 0x000000148e927223 */ /* 0x004fc600000100b5 */
[----:B------:R-:W1:Y:S01]  /*3b90*/  MUFU.EX2 R161, R161 ;  /* 0x000000a100a17308 */ /* 0x000e620000000800 */
[----:B------:R-:W-:Y:S01]  /*3ba0*/  FMUL.FTZ R149, R130, R149 ;  /* 0x0000009582957220 */ /* 0x000fe20000410000 */
[----:B------:R-:W-:Y:S01]  /*3bb0*/  HADD2.F32 R20, -RZ, R7.H1_H1 ;  /* 0x30000007ff147230 */ /* 0x000fe20000004100 */
[----:B------:R-:W-:Y:S02]  /*3bc0*/  FMUL.FTZ R171, R147, R116 ;  /* 0x0000007493ab7220 */ /* 0x000fe40000410000 */
[----:B---3--:R-:W-:Y:S02]  /*3bd0*/  FFMA.FTZ R150, R144, R146, R175 ;  /* 0x0000009290967223 */ /* 0x008fe400000100af */
[----:B------:R-:W-:Y:S02]  /*3be0*/  FMUL.FTZ R149, R128, R149 ;  /* 0x0000009580957220 */ /* 0x000fe40000410000 */
[----:B0-----:R-:W-:Y:S02]  /*3bf0*/  FFMA.FTZ R150, R148, R150, R171 ;  /* 0x0000009694967223 */ /* 0x001fe400000100ab */
[----:B------:R-:W-:-:S02]  /*3c00*/  FMUL.FTZ R146, R20, R111 ;  /* 0x0000006f14927220 */ /* 0x000fc40000410000 */
[----:B------:R-:W-:Y:S02]  /*3c10*/  FMUL.FTZ R149, R126, R149 ;  /* 0x000000957e957220 */ /* 0x000fe40000410000 */
[----:B-1----:R-:W-:Y:S02]  /*3c20*/  FFMA.FTZ R233, R161, R150, R146 ;  /* 0x00000096a1e97223 */ /* 0x002fe40000010092 */
[----:B------:R-:W-:Y:S01]  /*3c30*/  FMUL.FTZ R149, R26, R149 ;  /* 0x000000951a957220 */ /* 0x000fe20000410000 */
[----:B------:R0:W1:Y:S03]  /*3c40*/  @P1 LDS R150, [R40.X4+0x16ac] ;  /* 0x0016ac0028961984 */ /* 0x0000660000004800 */
        /* <DEDUP_REMOVED lines=9> */
[----:B------:R-:W-:Y:S05]  /*3ce0*/  @P1 BRA `(.L_x_6028) ;  /* 0x0000007000001947 */ /* 0x000fea0003800000 */
[----:B0---4-:R-:W-:Y:S01]  /*3cf0*/  ISETP.NE.AND P3, PT, R50, c[0x0][0x174], PT ;  /* 0x00005d0032007a0c */ /* 0x011fe20003f65270 */
[----:B-1----:R-:W-:-:S12]  /*3d00*/  HFMA2.MMA R150, -RZ, RZ, 1.875, 0 ;  /* 0x3f800000ff967435 */ /* 0x002fd800000001ff */
[----:B------:R-:W-:-:S04]  /*3d10*/  @P3 LEA.HI R149, R50, R50, RZ, 0x1 ;  /* 0x0000003232953211 */ /* 0x000fc800078f08ff */
[----:B------:R-:W-:-:S04]  /*3d20*/  @P3 LOP3.LUT R149, R149, 0xfffffe, RZ, 0xc0, !PT ;  /* 0x00fffffe95953812 */ /* 0x000fc800078ec0ff */
[----:B------:R-:W-:-:S04]  /*3d30*/  @P3 IADD3 R162, -R149, R50, RZ ;  /* 0x0000003295a23210 */ /* 0x000fc80007ffe1ff */
[----:B------:R-:W-:-:S05]  /*3d40*/  @P3 LEA R162, R162, R87, 0x8 ;  /* 0x00000057a2a23211 */ /* 0x000fca00078e40ff */
[----:B------:R0:W1:Y:S02]  /*3d50*/  @P3 LDS R150, [R162.X4+0xea8] ;  /* 0x000ea800a2963984 */ /* 0x0000640000004800 */
.L_x_6028:
[----:B0---4-:R-:W-:Y:S05]  /*3d60*/  BSYNC B0 ;  /* 0x0000000000007941 */ /* 0x011fea0003800000 */
.L_x_6027:
[----:B------:R-:W0:Y:S01]  /*3d70*/  SHFL.UP PT, R151, R233, 0x1, RZ ;  /* 0x04200000e9977989 */ /* 0x000e2200000e00ff */
[--C-:B------:R-:W-:Y:S01]  /*3d80*/  HADD2.F32 R173, -RZ, R19.reuse.H0_H0 ;  /* 0x20000013ffad7230 */ /* 0x100fe20000004100 */
[----:B------:R-:W-:Y:S01]  /*3d90*/  ISETP.GE.AND P3, PT, R41, 0x1, PT ;  /* 0x000000012900780c */ /* 0x000fe20003f66270 */
[----:B------:R-:W-:Y:S01]  /*3da0*/  HADD2.F32 R169, -RZ, R19.H1_H1 ;  /* 0x30000013ffa97230 */ /* 0x000fe20000004100 */
[----:B------:R-:W2:Y:S01]  /*3db0*/  SHFL.UP PT, R149, R156, 0x1, RZ ;  /* 0x042000009c957989 */ /* 0x000ea200000e00ff */
[--C-:B------:R-:W-:Y:S01]  /*3dc0*/  HADD2.F32 R231, -RZ, R14.reuse.H0_H0 ;  /* 0x2000000effe77230 */ /* 0x100fe20000004100 */
[----:B------:R-:W-:Y:S01]  /*3dd0*/  LOP3.LUT R164, R40, 0x1f, RZ, 0xc0, !PT ;  /* 0x0000001f28a47812 */ /* 0x000fe200078ec0ff */
[----:B------:R-:W-:Y:S01]  /*3de0*/  HADD2.F32 R229, -RZ, R14.H1_H1 ;  /* 0x3000000effe57230 */ /* 0x000fe20000004100 */
[----:B-----5:R-:W-:Y:S01]  /*3df0*/  FMUL.FTZ R14, R124, R169 ;  /* 0x000000a97c0e7220 */ /* 0x020fe20000410000 */
[--C-:B------:R-:W-:Y:S01]  /*3e00*/  HADD2.F32 R215, -RZ, R18.reuse.H0_H0 ;  /* 0x20000012ffd77230 */ /* 0x100fe20000004100 */
[----:B------:R-:W-:Y:S01]  /*3e10*/  ISETP.NE.AND P4, PT, R164, 0x1f, PT ;  /* 0x0000001fa400780c */ /* 0x000fe20003f85270 */
[----:B------:R-:W-:Y:S01]  /*3e20*/  HADD2.F32 R207, -RZ, R18.H1_H1 ;  /* 0x30000012ffcf7230 */ /* 0x000fe20000004100 */
[C---:B------:R-:W-:Y:S01]  /*3e30*/  FMUL.FTZ R18, R124.reuse, R173 ;  /* 0x000000ad7c127220 */ /* 0x040fe20000410000 */
[--C-:B------:R-:W-:Y:S01]  /*3e40*/  HADD2.F32 R227, -RZ, R15.reuse.H0_H0 ;  /* 0x2000000fffe37230 */ /* 0x100fe20000004100 */
[----:B------:R-:W-:Y:S01]  /*3e50*/  FMUL.FTZ R217, R123, R14 ;  /* 0x0000000e7bd97220 */ /* 0x000fe20000410000 */
[----:B------:R-:W-:Y:S01]  /*3e60*/  HADD2.F32 R225, -RZ, R15.H1_H1 ;  /* 0x3000000fffe17230 */ /* 0x000fe20000004100 */
[C---:B------:R-:W-:Y:S01]  /*3e70*/  FMUL.FTZ R162, R124.reuse, R207 ;  /* 0x000000cf7ca27220 */ /* 0x040fe20000410000 */
[--C-:B------:R-:W-:Y:S01]  /*3e80*/  HADD2.F32 R235, -RZ, R13.reuse.H0_H0 ;  /* 0x2000000dffeb7230 */ /* 0x100fe20000004100 */
[----:B------:R-:W-:Y:S01]  /*3e90*/  FMUL.FTZ R18, R83, R18 ;  /* 0x0000001253127220 */ /* 0x000fe20000410000 */
[----:B------:R-:W-:Y:S01]  /*3ea0*/  HADD2.F32 R237, -RZ, R13.H1_H1 ;  /* 0x3000000dffed7230 */ /* 0x000fe20000004100 */
[----:B-1----:R-:W-:Y:S01]  /*3eb0*/  FMUL.FTZ R15, R161, R150 ;  /* 0x00000096a10f7220 */ /* 0x002fe20000410000 */
[--C-:B------:R-:W-:Y:S01]  /*3ec0*/  HADD2.F32 R223, -RZ, R16.reuse.H0_H0 ;  /* 0x20000010ffdf7230 */ /* 0x100fe20000004100 */
[----:B------:R-:W-:Y:S01]  /*3ed0*/  FMUL.FTZ R211, R81, R162 ;  /* 0x000000a251d37220 */ /* 0x000fe20000410000 */
[----:B------:R-:W-:Y:S01]  /*3ee0*/  HADD2.F32 R221, -RZ, R16.H1_H1 ;  /* 0x30000010ffdd7230 */ /* 0x000fe20000004100 */
[----:B------:R-:W-:Y:S01]  /*3ef0*/  FMUL.FTZ R16, R124, R215 ;  /* 0x000000d77c107220 */ /* 0x000fe20000410000 */
[--C-:B------:R-:W-:Y:S01]  /*3f00*/  HADD2.F32 R213, -RZ, R17.reuse.H1_H1 ;  /* 0x30000011ffd57230 */ /* 0x100fe20000004100 */
[----:B------:R-:W-:Y:S01]  /*3f10*/  FFMA.FTZ R13, R161, R217, R18 ;  /* 0x000000d9a10d7223 */ /* 0x000fe20000010012 */
[----:B------:R-:W-:Y:S01]  /*3f20*/  HADD2.F32 R219, -RZ, R17.H0_H0 ;  /* 0x20000011ffdb7230 */ /* 0x000fe20000004100 */
[----:B0-----:R-:W-:Y:S01]  /*3f30*/  @P3 FFMA.FTZ R233, R156, R151, R233 ;  /* 0x000000979ce93223 */ /* 0x001fe200000100e9 */
[--C-:B------:R-:W-:Y:S01]  /*3f40*/  HADD2.F32 R241, -RZ, R12.reuse.H0_H0 ;  /* 0x2000000cfff17230 */ /* 0x100fe20000004100 */
[----:B------:R-:W-:Y:S01]  /*3f50*/  FMUL.FTZ R15, R148, R15 ;  /* 0x0000000f940f7220 */ /* 0x000fe20000410000 */
[----:B------:R-:W-:Y:S01]  /*3f60*/  HADD2.F32 R239, -RZ, R12.H1_H1 ;  /* 0x3000000cffef7230 */ /* 0x000fe20000004100 */
[----:B--2---:R-:W-:Y:S01]  /*3f70*/  @P3 FMUL.FTZ R156, R156, R149 ;  /* 0x000000959c9c3220 */ /* 0x004fe20000410000 */
[----:B------:R-:W0:Y:S01]  /*3f80*/  SHFL.UP PT, R151, R233, 0x2, RZ ;  /* 0x04400000e9977989 */ /* 0x000e2200000e00ff */
[----:B------:R-:W-:Y:S01]  /*3f90*/  FMUL.FTZ R162, R124, R213 ;  /* 0x000000d57ca27220 */ /* 0x000fe20000410000 */
[----:B------:R-:W-:Y:S01]  /*3fa0*/  ISETP.GE.AND P3, PT, R41, 0x2, PT ;  /* 0x000000022900780c */ /* 0x000fe20003f66270 */
[----:B------:R-:W-:Y:S01]  /*3fb0*/  FMUL.FTZ R209, R79, R16 ;  /* 0x000000104fd17220 */ /* 0x000fe20000410000 */
[----:B------:R-:W1:Y:S01]  /*3fc0*/  SHFL.UP PT, R149, R156, 0x2, RZ ;  /* 0x044000009c957989 */ /* 0x000e6200000e00ff */
[----:B------:R-:W-:Y:S01]  /*3fd0*/  FFMA.FTZ R13, R148, R13, R211 ;  /* 0x0000000d940d7223 */ /* 0x000fe200000100d3 */
[----:B------:R-:W-:Y:S01]  /*3fe0*/  ISETP.GE.OR P0, PT, R50, c[0x0][0x174], P0 ;  /* 0x00005d0032007a0c */ /* 0x000fe20000706670 */
        /* <DEDUP_REMOVED lines=10> */
[----:B------:R-:W-:-:S02]  /*4090*/  FMUL.FTZ R15, R140, R15 ;  /* 0x0000000f8c0f7220 */ /* 0x000fc40000410000 */
        /* <DEDUP_REMOVED lines=16> */
[----:B0-----:R-:W-:Y:S02]  /*41a0*/  @P3 FFMA.FTZ R233, R156, R151, R233 ;  /* 0x000000979ce93223 */ /* 0x001fe400000100e9 */
[----:B------:R-:W-:-:S02]  /*41b0*/  FMUL.FTZ R14, R124, R237 ;  /* 0x000000ed7c0e7220 */ /* 0x000fc40000410000 */
[----:B------:R-:W-:Y:S02]  /*41c0*/  FFMA.FTZ R13, R24, R13, R157 ;  /* 0x0000000d180d7223 */ /* 0x000fe4000001009d */
[----:B-1----:R-:W-:Y:S01]  /*41d0*/  @P3 FMUL.FTZ R156, R156, R149 ;  /* 0x000000959c9c3220 */ /* 0x002fe20000410000 */
[----:B------:R-:W-:Y:S01]  /*41e0*/  ISETP.GE.AND P3, PT, R41, 0x4, PT ;  /* 0x000000042900780c */ /* 0x000fe20003f66270 */
[----:B------:R-:W-:Y:S02]  /*41f0*/  FMUL.FTZ R16, R124, R231 ;  /* 0x000000e77c107220 */ /* 0x000fe40000410000 */
[----:B------:R-:W-:Y:S02]  /*4200*/  FMUL.FTZ R155, R65, R162 ;  /* 0x000000a2419b7220 */ /* 0x000fe40000410000 */
[----:B------:R-:W-:Y:S02]  /*4210*/  FMUL.FTZ R153, R61, R14 ;  /* 0x0000000e3d997220 */ /* 0x000fe40000410000 */
[----:B------:R-:W-:-:S02]  /*4220*/  FMUL.FTZ R17, R26, R15 ;  /* 0x0000000f1a117220 */ /* 0x000fc40000410000 */
[----:B------:R-:W-:Y:S01]  /*4230*/  FMUL.FTZ R203, R63, R16 ;  /* 0x000000103fcb7220 */ /* 0x000fe20000410000 */
[----:B------:R-:W0:Y:S01]  /*4240*/  SHFL.UP PT, R15, R233, 0x4, RZ ;  /* 0x04800000e90f7989 */ /* 0x000e2200000e00ff */
[----:B------:R-:W-:Y:S02]  /*4250*/  FFMA.FTZ R14, R26, R13, R155 ;  /* 0x0000000d1a0e7223 */ /* 0x000fe4000001009b */
[----:B------:R-:W-:Y:S01]  /*4260*/  FMUL.FTZ R12, R124, R235 ;  /* 0x000000eb7c0c7220 */ /* 0x000fe20000410000 */
[----:B------:R-:W1:Y:S01]  /*4270*/  SHFL.UP PT, R13, R156, 0x4, RZ ;  /* 0x048000009c0d7989 */ /* 0x000e6200000e00ff */
[C---:B------:R-:W-:Y:S02]  /*4280*/  FFMA.FTZ R16, R126.reuse, R14, R203 ;  /* 0x0000000e7e107223 */ /* 0x040fe400000100cb */
[----:B------:R-:W-:Y:S02]  /*4290*/  FMUL.FTZ R17, R126, R17 ;  /* 0x000000117e117220 */ /* 0x000fe40000410000 */
[----:B------:R-:W-:-:S02]  /*42a0*/  FMUL.FTZ R14, R124, R239 ;  /* 0x000000ef7c0e7220 */ /* 0x000fc40000410000 */
[----:B------:R-:W-:Y:S02]  /*42b0*/  FMUL.FTZ R151, R59, R12 ;  /* 0x0000000c3b977220 */ /* 0x000fe40000410000 */
[C---:B------:R-:W-:Y:S02]  /*42c0*/  FFMA.FTZ R16, R128.reuse, R16, R153 ;  /* 0x0000001080107223 */ /* 0x040fe40000010099 */
[----:B------:R-:W-:Y:S02]  /*42d0*/  FMUL.FTZ R17, R128, R17 ;  /* 0x0000001180117220 */ /* 0x000fe40000410000 */
[----:B------:R-:W-:Y:S02]  /*42e0*/  FMUL.FTZ R12, R124, R241 ;  /* 0x000000f17c0c7220 */ /* 0x000fe40000410000 */
[----:B------:R-:W-:Y:S02]  /*42f0*/  FMUL.FTZ R149, R57, R14 ;  /* 0x0000000e39957220 */ /* 0x000fe40000410000 */
[----:B------:R-:W-:-:S02]  /*4300*/  FFMA.FTZ R16, R130, R16, R151 ;  /* 0x0000001082107223 */ /* 0x000fc40000010097 */
[----:B------:R-:W-:Y:S02]  /*4310*/  FMUL.FTZ R17, R130, R17 ;  /* 0x0000001182117220 */ /* 0x000fe40000410000 */
[----:B------:R-:W-:Y:S02]  /*4320*/  FMUL.FTZ R19, R55, R12 ;  /* 0x0000000c37137220 */ /* 0x000fe40000410000 */
[C---:B------:R-:W-:Y:S02]  /*4330*/  FFMA.FTZ R16, R132.reuse, R16, R149 ;  /* 0x0000001084107223 */ /* 0x040fe40000010095 */
[----:B------:R-:W-:Y:S02]  /*4340*/  FMUL.FTZ R17, R132, R17 ;  /* 0x0000001184117220 */ /* 0x000fe40000410000 */
[C---:B------:R-:W-:Y:S02]  /*4350*/  FFMA.FTZ R243, R134.reuse, R16, R19 ;  /* 0x0000001086f37223 */ /* 0x040fe40000010013 */
[----:B------:R-:W-:-:S02]  /*4360*/  FMUL.FTZ R162, R134, R17 ;  /* 0x0000001186a27220 */ /* 0x000fc40000410000 */
        /* <DEDUP_REMOVED lines=30> */
[----:B------:R-:W-:-:S04]  /*4550*/  MOV R13, RZ ;  /* 0x000000ff000d7202 */ /* 0x000fc80000000f00 */
[----:B------:R-:W1:Y:S01]  /*4560*/  SHFL.DOWN PT, R15, R162, 0x8, 0x1f ;  /* 0x09001f00a20f7f89 */ /* 0x000e6200000e0000 */
[----:B--2---:R-:W-:Y:S01]  /*4570*/  @P2 FFMA.FTZ R12, R156, R12, R233 ;  /* 0x0000000c9c0c2223 */ /* 0x004fe200000100e9 */
[----:B------:R-:W-:Y:S01]  /*4580*/  ISETP.GE.U32.AND P2, PT, R164, 0x18, PT ;  /* 0x00000018a400780c */ /* 0x000fe20003f46070 */
[----:B------:R-:W-:Y:S02]  /*4590*/  IMAD R156, R158, c[0x0][0x2b8], RZ ;  /* 0x0000ae009e9c7a24 */ /* 0x000fe400078e02ff */
[----:B------:R-:W-:Y:S01]  /*45a0*/  FFMA.FTZ R154, R177, R12, R154 ;  /* 0x0000000cb19a7223 */ /* 0x000fe2000001009a */
[----:B------:R-:W-:Y:S01]  /*45b0*/  HFMA2.MMA R12, -RZ, RZ, 1.875, 0 ;  /* 0x3f800000ff0c7435 */ /* 0x000fe200000001ff */
[----:B------:R-:W-:Y:S02]  /*45c0*/  IMAD R177, R37, c[0x0][0x2bc], R156 ;  /* 0x0000af0025b17a24 */ /* 0x000fe400078e029c */
[-C--:B------:R-:W-:Y:S02]  /*45d0*/  FMUL.FTZ R16, R241, R154.reuse ;  /* 0x0000009af1107220 */ /* 0x080fe40000410000 */
[----:B------:R-:W-:-:S02]  /*45e0*/  FFMA.FTZ R199, R134, R154, R199 ;  /* 0x0000009a86c77223 */ /* 0x000fc400000100c7 */
[----:B------:R-:W-:Y:S02]  /*45f0*/  FFMA.FTZ R16, R55, R16, RZ ;  /* 0x0000001037107223 */ /* 0x000fe400000100ff */
[-C--:B------:R-:W-:Y:S01]  /*4600*/  FMUL.FTZ R239, R239, R199.reuse ;  /* 0x000000c7efef7220 */ /* 0x080fe20000410000 */
[----:B------:R-:W-:Y:S01]  /*4610*/  @!P0 LDS.64 R12, [R87.X8+0x1728] ;  /* 0x00172800570c8984 */ /* 0x000fe20000008a00 */
[----:B------:R-:W-:Y:S01]  /*4620*/  FFMA.FTZ R185, R132, R199, R185 ;  /* 0x000000c784b97223 */ /* 0x000fe200000100b9 */
[----:B------:R-:W-:Y:S01]  /*4630*/  ISETP.GE.U32.AND P0, PT, R164, 0x10, PT ;  /* 0x00000010a400780c */ /* 0x000fe20003f06070 */
[----:B------:R-:W-:Y:S01]  /*4640*/  FFMA.FTZ R16, R57, R239, R16 ;  /* 0x000000ef39107223 */ /* 0x000fe20000010010 */
[----:B------:R-:W-:Y:S01]  /*4650*/  SHF.L.U64.HI R164, R86, 0x2, R85 ;  /* 0x0000000256a47819 */ /* 0x000fe20000010255 */
[-C--:B------:R-:W-:Y:S02]  /*4660*/  FMUL.FTZ R235, R235, R185.reuse ;  /* 0x000000b9ebeb7220 */ /* 0x080fe40000410000 */
[----:B------:R-:W-:-:S02]  /*4670*/  FFMA.FTZ R187, R130, R185, R187 ;  /* 0x000000b982bb7223 */ /* 0x000fc400000100bb */
[----:B------:R-:W-:Y:S02]  /*4680*/  FFMA.FTZ R16, R59, R235, R16 ;  /* 0x000000eb3b107223 */ /* 0x000fe40000010010 */
[C---:B0-----:R-:W-:Y:S02]  /*4690*/  @!P2 FFMA.FTZ R243, R162.reuse, R14, R243 ;  /* 0x0000000ea2f3a223 */ /* 0x041fe400000100f3 */
[----:B------:R-:W-:Y:S02]  /*46a0*/  FMUL.FTZ R237, R237, R187 ;  /* 0x000000bbeded7220 */ /* 0x000fe40000410000 */
[----:B-1----:R-:W-:Y:S01]  /*46b0*/  @!P2 FMUL.FTZ R162, R162, R15 ;  /* 0x0000000fa2a2a220 */ /* 0x002fe20000410000 */
[----:B------:R-:W-:Y:S01]  /*46c0*/  HFMA2.MMA R15, -RZ, RZ, 0, 0 ;  /* 0x00000000ff0f7435 */ /* 0x000fe200000001ff */
[----:B------:R-:W-:Y:S02]  /*46d0*/  FFMA.FTZ R14, R61, R237, R16 ;  /* 0x000000ed3d0e7223 */ /* 0x000fe40000010010 */
[----:B------:R-:W0:Y:S01]  /*46e0*/  SHFL.DOWN PT, R16, R243, 0x10, 0x1f ;  /* 0x0a001f00f3107f89 */ /* 0x000e2200000e0000 */
[----:B------:R-:W-:-:S02]  /*46f0*/  FFMA.FTZ R189, R128, R187, R189 ;  /* 0x000000bb80bd7223 */ /* 0x000fc400000100bd */
[----:B------:R-:W-:Y:S01]  /*4700*/  IMAD R164, R164, c[0x0][0x2d0], RZ ;  /* 0x0000b400a4a47a24 */ /* 0x000fe200078e02ff */
[----:B------:R-:W1:Y:S01]  /*4710*/  SHFL.DOWN PT, R17, R162, 0x10, 0x1f ;  /* 0x0a001f00a2117f89 */ /* 0x000e6200000e0000 */
[-C--:B------:R-:W-:Y:S02]  /*4720*/  FMUL.FTZ R231, R231, R189.reuse ;  /* 0x000000bde7e77220 */ /* 0x080fe40000410000 */
[----:B------:R-:W-:Y:S02]  /*4730*/  FFMA.FTZ R201, R126, R189, R201 ;  /* 0x000000bd7ec97223 */ /* 0x000fe400000100c9 */
[----:B------:R-:W-:Y:S01]  /*4740*/  FFMA.FTZ R152, R63, R231, R14 ;  /* 0x000000e73f987223 */ /* 0x000fe2000001000e */
[----:B------:R-:W-:Y:S01]  /*4750*/  MOV R14, R40 ;  /* 0x00000028000e7202 */ /* 0x000fe20000000f00 */
[-C--:B------:R-:W-:Y:S02]  /*4760*/  FMUL.FTZ R229, R229, R201.reuse ;  /* 0x000000c9e5e57220 */ /* 0x080fe40000410000 */
        /* <DEDUP_REMOVED lines=8> */
[C---:B0-----:R-:W-:Y:S02]  /*47f0*/  @!P0 FFMA.FTZ R243, R162.reuse, R16, R243 ;  /* 0x00000010a2f38223 */ /* 0x041fe400000100f3 */
[----:B------:R-:W-:Y:S02]  /*4800*/  FMUL.FTZ R223, R223, R191 ;  /* 0x000000bfdfdf7220 */ /* 0x000fe40000410000 */
        /* <DEDUP_REMOVED lines=25> */
[----:B------:R-:W-:Y:S02]  /*49a0*/  FFMA.FTZ R217, R152, R150, R217 ;  /* 0x0000009698d97223 */ /* 0x000fe400000100d9 */
        /* <DEDUP_REMOVED lines=9> */
[----:B------:R-:W-:Y:S01]  /*4a40*/  FFMA.FTZ R205, R142, R209, R205 ;  /* 0x000000d18ecd7223 */ /* 0x000fe200000100cd */
[----:B------:R-:W-:Y:S01]  /*4a50*/  SHF.L.U32 R142, R40, 0x4, RZ ;  /* 0x00000004288e7819 */ /* 0x000fe200000006ff */
[----:B------:R-:W-:-:S02]  /*4a60*/  FFMA.FTZ R146, R161, R150, R146 ;  /* 0x00000096a1927223 */ /* 0x000fc40000010092 */
[----:B------:R-:W-:Y:S01]  /*4a70*/  FFMA.FTZ R167, R140, R205, R167 ;  /* 0x000000cd8ca77223 */ /* 0x000fe200000100a7 */
[----:B------:R-:W-:Y:S01]  /*4a80*/  LEA.HI.SX32 R207, R142, R142, 0x1b ;  /* 0x0000008e8ecf7211 */ /* 0x000fe200078fdaff */
[----:B------:R-:W-:Y:S02]  /*4a90*/  FMUL.FTZ R173, R173, R150 ;  /* 0x00000096adad7220 */ /* 0x000fe40000410000 */
[----:B------:R-:W-:Y:S02]  /*4aa0*/  FFMA.FTZ R165, R138, R167, R165 ;  /* 0x000000a78aa57223 */ /* 0x000fe400000100a5 */
[----:B------:R-:W-:Y:S02]  /*4ab0*/  FMUL.FTZ R144, R169, R146 ;  /* 0x00000092a9907220 */ /* 0x000fe40000410000 */
[----:B------:R-:W-:Y:S02]  /*4ac0*/  FFMA.FTZ R163, R136, R165, R163 ;  /* 0x000000a588a37223 */ /* 0x000fe400000100a3 */
[----:B0-----:R-:W-:-:S02]  /*4ad0*/  FMUL.FTZ R12, R124, R201 ;  /* 0x000000c97c0c7220 */ /* 0x001fc40000410000 */
[----:B------:R-:W-:Y:S02]  /*4ae0*/  FFMA.FTZ R159, R22, R163, R159 ;  /* 0x000000a3169f7223 */ /* 0x000fe4000001009f */
[----:B------:R-:W-:Y:S02]  /*4af0*/  FMUL.FTZ R22, R124, R195 ;  /* 0x000000c37c167220 */ /* 0x000fe40000410000 */
[----:B------:R-:W-:Y:S02]  /*4b00*/  FFMA.FTZ R157, R24, R159, R157 ;  /* 0x0000009f189d7223 */ /* 0x000fe4000001009d */
[----:B------:R-:W-:Y:S02]  /*4b10*/  FMUL.FTZ R12, R65, R12 ;  /* 0x0000000c410c7220 */ /* 0x000fe40000410000 */
[----:B------:R-:W-:Y:S02]  /*4b20*/  FFMA.FTZ R155, R26, R157, R155 ;  /* 0x0000009d1a9b7223 */ /* 0x000fe4000001009b */
[----:B------:R-:W-:Y:S01]  /*4b30*/  FMUL.FTZ R22, R67, R22 ;  /* 0x0000001643167220 */ /* 0x000fe20000410000 */
[----:B------:R0:W-:Y:S01]  /*4b40*/  STS [R207.X4+0x444], R12 ;  /* 0x0004440ccf007388 */ /* 0x0001e20000004800 */
[----:B------:R-:W-:-:S02]  /*4b50*/  FFMA.FTZ R203, R126, R155, R203 ;  /* 0x0000009b7ecb7223 */ /* 0x000fc400000100cb */
[----:B------:R-:W-:Y:S01]  /*4b60*/  FMUL.FTZ R24, R124, R197 ;  /* 0x000000c57c187220 */ /* 0x000fe20000410000 */
[----:B------:R1:W-:Y:S01]  /*4b70*/  STS [R207.X4+0x448], R22 ;  /* 0x00044816cf007388 */ /* 0x0003e20000004800 */
[----:B------:R-:W-:Y:S02]  /*4b80*/  FFMA.FTZ R153, R128, R203, R153 ;  /* 0x000000cb80997223 */ /* 0x000fe40000010099 */
[----:B------:R-:W-:Y:S02]  /*4b90*/  FMUL.FTZ R18, R124, R154 ;  /* 0x0000009a7c127220 */ /* 0x000fe40000410000 */
[----:B------:R-:W-:Y:S02]  /*4ba0*/  FFMA.FTZ R151, R130, R153, R151 ;  /* 0x0000009982977223 */ /* 0x000fe40000010097 */
[----:B0-----:R-:W-:Y:S02]  /*4bb0*/  FMUL.FTZ R12, R124, R183 ;  /* 0x000000b77c0c7220 */ /* 0x001fe40000410000 */
[----:B------:R-:W-:-:S02]  /*4bc0*/  FFMA.FTZ R149, R132, R151, R149 ;  /* 0x0000009784957223 */ /* 0x000fc40000010095 */
[----:B-1----:R-:W-:Y:S02]  /*4bd0*/  FMUL.FTZ R22, R124, R175 ;  /* 0x000000af7c167220 */ /* 0x002fe40000410000 */
[----:B------:R-:W-:Y:S02]  /*4be0*/  FFMA.FTZ R19, R134, R149, R19 ;  /* 0x0000009586137223 */ /* 0x000fe40000010013 */
[----:B------:R-:W-:Y:S02]  /*4bf0*/  FMUL.FTZ R26, R124, R191 ;  /* 0x000000bf7c1a7220 */ /* 0x000fe40000410000 */
[----:B------:R-:W-:Y:S02]  /*4c00*/  FMUL.FTZ R24, R69, R24 ;  /* 0x0000001845187220 */ /* 0x000fe40000410000 */
[----:B------:R-:W-:Y:S02]  /*4c10*/  FMUL.FTZ R13, R75, R12 ;  /* 0x0000000c4b0d7220 */ /* 0x000fe40000410000 */
[----:B------:R-:W-:Y:S01]  /*4c20*/  FFMA.FTZ R156, R83, R173, R156 ;  /* 0x000000ad539c7223 */ /* 0x000fe2000001009c */
[----:B------:R0:W-:Y:S01]  /*4c30*/  STS [R207.X4+0x44c], R24 ;  /* 0x00044c18cf007388 */ /* 0x0001e20000004800 */
[----:B------:R-:W-:-:S02]  /*4c40*/  FMUL.FTZ R161, R123, R144 ;  /* 0x000000907ba17220 */ /* 0x000fc40000410000 */
[----:B------:R-:W-:Y:S01]  /*4c50*/  FMUL.FTZ R12, R124, R181 ;  /* 0x000000b57c0c7220 */ /* 0x000fe20000410000 */
[----:B------:R-:W-:Y:S01]  /*4c60*/  STS [R207.X4+0x458], R13 ;  /* 0x0004580dcf007388 */ /* 0x000fe20000004800 */
[----:B------:R-:W-:Y:S02]  /*4c70*/  FMUL.FTZ R130, R81, R22 ;  /* 0x0000001651827220 */ /* 0x000fe40000410000 */
[-C--:B------:R-:W-:Y:S02]  /*4c80*/  FFMA.FTZ R169, R27, -R56.reuse, R154 ;  /* 0x800000381ba97223 */ /* 0x080fe4000001009a */
[----:B------:R-:W-:Y:S01]  /*4c90*/  FMUL.FTZ R22, R19, R56 ;  /* 0x0000003813167220 */ /* 0x000fe20000410000 */
[----:B------:R-:W-:Y:S01]  /*4ca0*/  STS [R207.X4+0x464], R130 ;  /* 0x00046482cf007388 */ /* 0x000fe20000004800 */
[----:B------:R-:W-:Y:S02]  /*4cb0*/  FMUL.FTZ R142, R55, R18 ;  /* 0x00000012378e7220 */ /* 0x000fe40000410000 */
[----:B------:R-:W-:-:S02]  /*4cc0*/  FMUL.FTZ R26, R71, R26 ;  /* 0x0000001a471a7220 */ /* 0x000fc40000410000 */
[----:B------:R-:W-:Y:S01]  /*4cd0*/  FMUL.FTZ R126, R124, R179 ;  /* 0x000000b37c7e7220 */ /* 0x000fe20000410000 */
[----:B------:R-:W-:Y:S01]  /*4ce0*/  STS [R207.X4+0x430], R142 ;  /* 0x0004308ecf007388 */ /* 0x000fe20000004800 */
[----:B------:R-:W-:Y:S02]  /*4cf0*/  FADD.FTZ R18, R156, R161 ;  /* 0x000000a19c127221 */ /* 0x000fe40000010000 */
[----:B------:R-:W-:Y:S01]  /*4d00*/  FMUL.FTZ R128, R79, R12 ;  /* 0x0000000c4f807220 */ /* 0x000fe20000410000 */
[----:B------:R1:W-:Y:S01]  /*4d10*/  STS [R207.X4+0x450], R26 ;  /* 0x0004501acf007388 */ /* 0x0003e20000004800 */
[-C--:B0-----:R-:W-:Y:S02]  /*4d20*/  FFMA.FTZ R24, R25, -R58.reuse, R199 ;  /* 0x8000003a19187223 */ /* 0x081fe400000100c7 */
[----:B------:R-:W-:Y:S01]  /*4d30*/  FMUL.FTZ R161, R149, R58 ;  /* 0x0000003a95a17220 */ /* 0x000fe20000410000 */
[----:B------:R-:W-:Y:S01]  /*4d40*/  STS [R207.X4+0x460], R128 ;  /* 0x00046080cf007388 */ /* 0x000fe20000004800 */
[----:B------:R-:W-:-:S02]  /*4d50*/  FFMA.FTZ R12, R22, R169, RZ ;  /* 0x000000a9160c7223 */ /* 0x000fc400000100ff */
[----:B------:R-:W-:Y:S02]  /*4d60*/  FMUL.FTZ R126, R77, R126 ;  /* 0x0000007e4d7e7220 */ /* 0x000fe40000410000 */
[----:B------:R-:W-:Y:S02]  /*4d70*/  FMUL.FTZ R140, R124, R185 ;  /* 0x000000b97c8c7220 */ /* 0x000fe40000410000 */
[-C--:B------:R-:W-:Y:S01]  /*4d80*/  FFMA.FTZ R185, R23, -R60.reuse, R185 ;  /* 0x8000003c17b97223 */ /* 0x080fe200000100b9 */
[----:B------:R0:W-:Y:S01]  /*4d90*/  STS [R207.X4+0x45c], R126 ;  /* 0x00045c7ecf007388 */ /* 0x0001e20000004800 */
[----:B-1----:R-:W-:Y:S02]  /*4da0*/  FMUL.FTZ R26, R151, R60 ;  /* 0x0000003c971a7220 */ /* 0x002fe40000410000 */
[----:B------:R-:W-:Y:S02]  /*4db0*/  FFMA.FTZ R12, R161, R24, R12 ;  /* 0x00000018a10c7223 */ /* 0x000fe4000001000c */
[----:B------:R-:W-:-:S02]  /*4dc0*/  IMAD R16, R160, c[0x0][0x2c0], RZ ;  /* 0x0000b000a0107a24 */ /* 0x000fc400078e02ff */
[----:B------:R-:W-:Y:S02]  /*4dd0*/  FMUL.FTZ R138, R124, R187 ;  /* 0x000000bb7c8a7220 */ /* 0x000fe40000410000 */
[-C--:B------:R-:W-:Y:S02]  /*4de0*/  FFMA.FTZ R187, R21, -R62.reuse, R187 ;  /* 0x8000003e15bb7223 */ /* 0x080fe400000100bb */
[----:B0-----:R-:W-:Y:S02]  /*4df0*/  FMUL.FTZ R126, R153, R62 ;  /* 0x0000003e997e7220 */ /* 0x001fe40000410000 */
[----:B------:R-:W-:Y:S02]  /*4e00*/  FFMA.FTZ R12, R26, R185, R12 ;  /* 0x000000b91a0c7223 */ /* 0x000fe4000001000c */
[C---:B------:R-:W-:Y:S02]  /*4e10*/  IMAD R223, R39.reuse, c[0x0][0x2c4], R16 ;  /* 0x0000b10027df7a24 */ /* 0x040fe400078e0210 */
[----:B------:R-:W-:-:S04]  /*4e20*/  IMAD.WIDE.U32 R16, R39, c[0x0][0x2c0], R14 ;  /* 0x0000b00027107a25 */ /* 0x000fc800078e000e */
[C---:B------:R-:W-:Y:S01]  /*4e30*/  FMUL.FTZ R144, R124.reuse, R199 ;  /* 0x000000c77c907220 */ /* 0x040fe20000410000 */
[----:B------:R-:W-:Y:S01]  /*4e40*/  IADD3 R17, R17, R223, RZ ;  /* 0x000000df11117210 */ /* 0x000fe20007ffe0ff */
[----:B------:R-:W-:Y:S01]  /*4e50*/  FMUL.FTZ R148, R124, R189 ;  /* 0x000000bd7c947220 */ /* 0x000fe20000410000 */
[----:B------:R-:W-:Y:S01]  /*4e60*/  LEA R14, P0, R16, c[0x0][0x320], 0x2 ;  /* 0x0000c800100e7a11 */ /* 0x000fe200078010ff */
[C---:B------:R-:W-:Y:S02]  /*4e70*/  FMUL.FTZ R136, R124.reuse, R193 ;  /* 0x000000c17c887220 */ /* 0x040fe40000410000 */
[----:B------:R-:W-:Y:S01]  /*4e80*/  FMUL.FTZ R128, R124, R150 ;  /* 0x000000967c807220 */ /* 0x000fe20000410000 */
[----:B------:R-:W-:Y:S01]  /*4e90*/  LEA.HI.X R15, R16, c[0x0][0x324], R17, 0x2, P0 ;  /* 0x0000c900100f7a11 */ /* 0x000fe200000f1411 */
[----:B------:R-:W-:Y:S02]  /*4ea0*/  FMUL.FTZ R130, R124, R146 ;  /* 0x000000927c827220 */ /* 0x000fe40000410000 */
[----:B------:R-:W-:-:S02]  /*4eb0*/  FFMA.FTZ R189, R127, -R64, R189 ;  /* 0x800000407fbd7223 */ /* 0x000fc400000100bd */
[----:B------:R-:W-:Y:S02]  /*4ec0*/  FMUL.FTZ R124, R203, R64 ;  /* 0x00000040cb7c7220 */ /* 0x000fe40000410000 */
[----:B------:R-:W-:Y:S02]  /*4ed0*/  FFMA.FTZ R12, R126, R187, R12 ;  /* 0x000000bb7e0c7223 */ /* 0x000fe4000001000c */
[----:B------:R-:W-:Y:S02]  /*4ee0*/  FMUL.FTZ R138, R61, R138 ;  /* 0x0000008a3d8a7220 */ /* 0x000fe40000410000 */
[----:B------:R-:W-:Y:S02]  /*4ef0*/  FMUL.FTZ R13, R83, R128 ;  /* 0x00000080530d7220 */ /* 0x000fe40000410000 */
[-C--:B------:R-:W-:Y:S01]  /*4f00*/  FFMA.FTZ R128, R129, -R66.reuse, R201 ;  /* 0x8000004281807223 */ /* 0x080fe200000100c9 */
[----:B------:R0:W-:Y:S01]  /*4f10*/  STS [R207.X4+0x43c], R138 ;  /* 0x00043c8acf007388 */ /* 0x0001e20000004800 */
[----:B------:R-:W-:Y:S01]  /*4f20*/  FMUL.FTZ R173, R155, R66 ;  /* 0x000000429bad7220 */ /* 0x000fe20000410000 */
[----:B------:R-:W-:Y:S01]  /*4f30*/  IADD3 R201, R40, 0x20, RZ ;  /* 0x0000002028c97810 */ /* 0x000fe20007ffe0ff */
[----:B------:R-:W-:Y:S01]  /*4f40*/  FFMA.FTZ R12, R124, R189, R12 ;  /* 0x000000bd7c0c7223 */ /* 0x000fe2000001000c */
[----:B------:R-:W-:Y:S01]  /*4f50*/  STS [R207.X4+0x468], R13 ;  /* 0x0004680dcf007388 */ /* 0x000fe20000004800 */
[----:B------:R-:W-:Y:S01]  /*4f60*/  FFMA.FTZ R195, R131, -R70, R195 ;  /* 0x8000004683c37223 */ /* 0x000fe200000100c3 */
[----:B------:R-:W-:Y:S01]  /*4f70*/  LEA.HI.SX32 R201, R201, R40, 0x1b ;  /* 0x00000028c9c97211 */ /* 0x000fe200078fdaff */
[----:B------:R-:W-:-:S02]  /*4f80*/  FFMA.FTZ R12, R173, R128, R12 ;  /* 0x00000080ad0c7223 */ /* 0x000fc4000001000c */
[----:B------:R-:W-:Y:S02]  /*4f90*/  IMAD R177, R177, -0x200, RZ ;  /* 0xfffffe00b1b17824 */ /* 0x000fe400078e02ff */
[----:B0-----:R-:W-:Y:S02]  /*4fa0*/  FMUL.FTZ R138, R123, R130 ;  /* 0x000000827b8a7220 */ /* 0x001fe40000410000 */
[----:B------:R-:W-:Y:S02]  /*4fb0*/  FMUL.FTZ R130, R157, R70 ;  /* 0x000000469d827220 */ /* 0x000fe40000410000 */
[-C--:B------:R-:W-:Y:S01]  /*4fc0*/  FFMA.FTZ R132, R133, -R72.reuse, R197 ;  /* 0x8000004885847223 */ /* 0x080fe200000100c5 */
[----:B------:R-:W-:Y:S01]  /*4fd0*/  STS [R207.X4+0x46c], R138 ;  /* 0x00046c8acf007388 */ /* 0x000fe20000004800 */
[----:B------:R-:W-:Y:S02]  /*4fe0*/  FMUL.FTZ R197, R159, R72 ;  /* 0x000000489fc57220 */ /* 0x000fe40000410000 */
[----:B------:R-:W-:-:S02]  /*4ff0*/  FFMA.FTZ R12, R130, R195, R12 ;  /* 0x000000c3820c7223 */ /* 0x000fc4000001000c */
[----:B------:R-:W-:Y:S01]  /*5000*/  IMAD.WIDE R14, R177, 0x4, R14 ;  /* 0x00000004b10e7825 */ /* 0x000fe200078e020e */
[----:B------:R-:W-:-:S03]  /*5010*/  SHF.L.U32 R177, R86, 0x2, RZ ;  /* 0x0000000256b17819 */ /* 0x000fc600000006ff */
[----:B------:R-:W-:Y:S02]  /*5020*/  FMUL.FTZ R136, R73, R136 ;  /* 0x0000008849887220 */ /* 0x000fe40000410000 */
[-C--:B------:R-:W-:Y:S02]  /*5030*/  FFMA.FTZ R191, R135, -R74.reuse, R191 ;  /* 0x8000004a87bf7223 */ /* 0x080fe400000100bf */
[----:B------:R-:W-:Y:S01]  /*5040*/  FMUL.FTZ R134, R163, R74 ;  /* 0x0000004aa3867220 */ /* 0x000fe20000410000 */
[----:B------:R0:W-:Y:S01]  /*5050*/  STS [R207.X4+0x454], R136 ;  /* 0x00045488cf007388 */ /* 0x0001e20000004800 */
[----:B------:R-:W-:Y:S02]  /*5060*/  FFMA.FTZ R12, R197, R132, R12 ;  /* 0x00000084c50c7223 */ /* 0x000fe4000001000c */
[C---:B------:R-:W-:Y:S02]  /*5070*/  IMAD R213, R177.reuse, c[0x0][0x2d4], R164 ;  /* 0x0000b500b1d57a24 */ /* 0x040fe400078e02a4 */
[----:B------:R-:W-:Y:S01]  /*5080*/  IMAD.WIDE.U32 R14, R177, c[0x0][0x2d0], R14 ;  /* 0x0000b400b10e7a25 */ /* 0x000fe200078e000e */
[----:B------:R-:W-:-:S03]  /*5090*/  LEA R177, R50, 0xfffffe00, 0x9 ;  /* 0xfffffe0032b17811 */ /* 0x000fc600078e48ff */
[----:B------:R-:W-:Y:S01]  /*50a0*/  FFMA.FTZ R193, R137, -R76, R193 ;  /* 0x8000004c89c17223 */ /* 0x000fe200000100c1 */
[----:B------:R-:W-:Y:S01]  /*50b0*/  IADD3 R16, P0, R177, R16, RZ ;  /* 0x00000010b1107210 */ /* 0x000fe20007f1e0ff */
[----:B0-----:R-:W-:Y:S01]  /*50c0*/  FMUL.FTZ R136, R165, R76 ;  /* 0x0000004ca5887220 */ /* 0x001fe20000410000 */
[C---:B------:R-:W-:Y:S01]  /*50d0*/  IADD3 R154, -R177.reuse, c[0x0][0x168], -R40 ;  /* 0x00005a00b19a7a10 */ /* 0x040fe20007ffe928 */
[----:B------:R-:W-:Y:S01]  /*50e0*/  FFMA.FTZ R12, R134, R191, R12 ;  /* 0x000000bf860c7223 */ /* 0x000fe2000001000c */
[----:B------:R-:W-:Y:S01]  /*50f0*/  LEA.HI.X.SX32 R17, R177, R17, 0x1, P0 ;  /* 0x00000011b1117211 */ /* 0x000fe200000f0eff */
[----:B------:R-:W-:Y:S01]  /*5100*/  FMUL.FTZ R140, R59, R140 ;  /* 0x0000008c3b8c7220 */ /* 0x000fe20000410000 */
[----:B------:R-:W-:Y:S01]  /*5110*/  ISETP.GE.AND P0, PT, R154, 0x1, PT ;  /* 0x000000019a00780c */ /* 0x000fe20003f06270 */
[-C--:B------:R-:W-:Y:S01]  /*5120*/  FMUL.FTZ R138, R167, R80.reuse ;  /* 0x00000050a78a7220 */ /* 0x080fe20000410000 */
[----:B------:R-:W-:Y:S01]  /*5130*/  IADD3 R15, R15, R213, RZ ;  /* 0x000000d50f0f7210 */ /* 0x000fe20007ffe0ff */
[----:B------:R-:W-:Y:S01]  /*5140*/  FFMA.FTZ R183, R139, -R80, R183 ;  /* 0x800000508bb77223 */ /* 0x000fe200000100b7 */
[----:B------:R0:W-:Y:S01]  /*5150*/  STS [R207.X4+0x438], R140 ;  /* 0x0004388ccf007388 */ /* 0x0001e20000004800 */
[----:B------:R-:W-:Y:S01]  /*5160*/  FFMA.FTZ R12, R136, R193, R12 ;  /* 0x000000c1880c7223 */ /* 0x000fe2000001000c */
[----:B------:R-:W-:Y:S01]  /*5170*/  ISETP.GE.AND P1, PT, R154, 0x21, PT ;  /* 0x000000219a00780c */ /* 0x000fe20003f26270 */
[----:B------:R-:W-:-:S02]  /*5180*/  FFMA.FTZ R179, R141, -R78, R179 ;  /* 0x8000004e8db37223 */ /* 0x000fc400000100b3 */
[----:B------:R-:W-:Y:S02]  /*5190*/  FFMA.FTZ R12, R138, R183, R12 ;  /* 0x000000b78a0c7223 */ /* 0x000fe4000001000c */
[-C--:B------:R-:W-:Y:S02]  /*51a0*/  FMUL.FTZ R142, R209, R82.reuse ;  /* 0x00000052d18e7220 */ /* 0x080fe40000410000 */
[----:B------:R-:W-:Y:S02]  /*51b0*/  FFMA.FTZ R181, R143, -R82, R181 ;  /* 0x800000528fb57223 */ /* 0x000fe400000100b5 */
[----:B0-----:R-:W-:Y:S02]  /*51c0*/  FMUL.FTZ R140, R205, R78 ;  /* 0x0000004ecd8c7220 */ /* 0x001fe40000410000 */
[----:B------:R-:W-:Y:S02]  /*51d0*/  FMUL.FTZ R144, R57, R144 ;  /* 0x0000009039907220 */ /* 0x000fe40000410000 */
[----:B------:R-:W-:-:S02]  /*51e0*/  FFMA.FTZ R12, R140, R179, R12 ;  /* 0x000000b38c0c7223 */ /* 0x000fc4000001000c */
[----:B------:R-:W-:Y:S01]  /*51f0*/  FMUL.FTZ R148, R63, R148 ;  /* 0x000000943f947220 */ /* 0x000fe20000410000 */
[----:B------:R0:W-:Y:S01]  /*5200*/  STS [R207.X4+0x434], R144 ;  /* 0x00043490cf007388 */ /* 0x0001e20000004800 */
[-C--:B------:R-:W-:Y:S02]  /*5210*/  FMUL.FTZ R177, R211, R122.reuse ;  /* 0x0000007ad3b17220 */ /* 0x080fe40000410000 */
[----:B------:R-:W-:Y:S01]  /*5220*/  FFMA.FTZ R175, R145, -R122, R175 ;  /* 0x8000007a91af7223 */ /* 0x000fe200000100af */
[----:B------:R1:W-:Y:S01]  /*5230*/  STS [R207.X4+0x440], R148 ;  /* 0x00044094cf007388 */ /* 0x0003e20000004800 */
[----:B------:R-:W-:Y:S02]  /*5240*/  FFMA.FTZ R12, R142, R181, R12 ;  /* 0x000000b58e0c7223 */ /* 0x000fe4000001000c */
[----:B------:R-:W-:Y:S02]  /*5250*/  FMUL.FTZ R199, R217, R111 ;  /* 0x0000006fd9c77220 */ /* 0x000fe40000410000 */
[----:B------:R-:W-:-:S02]  /*5260*/  FFMA.FTZ R150, R147, -R116, R150 ;  /* 0x8000007493967223 */ /* 0x000fc40000010096 */
[----:B0-----:R-:W-:Y:S02]  /*5270*/  FMUL.FTZ R144, R171, R116 ;  /* 0x00000074ab907220 */ /* 0x001fe40000410000 */
[----:B------:R-:W-:Y:S02]  /*5280*/  FFMA.FTZ R146, R20, -R111, R146 ;  /* 0x8000006f14927223 */ /* 0x000fe40000010092 */
[----:B------:R-:W-:Y:S02]  /*5290*/  FFMA.FTZ R13, R177, R175, R12 ;  /* 0x000000afb10d7223 */ /* 0x000fe4000001000c */
[----:B------:R-:W-:Y:S02]  /*52a0*/  FMUL.FTZ R213, R199, R146 ;  /* 0x00000092c7d57220 */ /* 0x000fe40000410000 */
[----:B------:R-:W-:Y:S01]  /*52b0*/  FFMA.FTZ R152, R144, R150, R13 ;  /* 0x0000009690987223 */ /* 0x000fe2000001000d */
[----:B------:R-:W-:Y:S06]  /*52c0*/  BAR.SYNC.DEFER_BLOCKING 0x0 ;  /* 0x0000000000007b1d */ /* 0x000fec0000010000 */
[----:B------:R-:W-:Y:S05]  /*52d0*/  @!P0 BRA `(.L_x_6030) ;  /* 0x0000009000008947 */ /* 0x000fea0003800000 */
[----:B-1----:R-:W-:Y:S01]  /*52e0*/  LEA.HI.SX32 R148, R40, R40, 0x1b ;  /* 0x0000002828947211 */ /* 0x002fe200078fdaff */
        /* <DEDUP_REMOVED lines=8> */
.L_x_6030:
[----:B-1----:R-:W-:Y:S05]  /*5370*/  BSYNC B0 ;  /* 0x0000000000007941 */ /* 0x002fea0003800000 */
.L_x_6029:
[----:B------:R-:W1:Y:S01]  /*5380*/  LDS R201, [R201.X4+0x4b0] ;  /* 0x0004b000c9c97984 */ /* 0x000e620000004800 */
[----:B------:R-:W-:Y:S01]  /*5390*/  BSSY B0, `(.L_x_6031) ;  /* 0x0000006000007945 */ /* 0x000fe20003800000 */
[----:B0-----:R-:W-:Y:S01]  /*53a0*/  FADD.FTZ R12, R152, R213 ;  /* 0x000000d5980c7221 */ /* 0x001fe20000010000 */
[C---:B------:R-:W-:Y:S02]  /*53b0*/  IADD3 R13, R40.reuse, 0x40, RZ ;  /* 0x00000040280d7810 */ /* 0x040fe40007ffe0ff */
[----:B------:R-:W-:Y:S01]  /*53c0*/  IADD3 R17, R40, 0x60, RZ ;  /* 0x0000006028117810 */ /* 0x000fe20007ffe0ff */
[----:B------:R-:W-:Y:S05]  /*53d0*/  @!P1 BRA `(.L_x_6032) ;  /* 0x0000001000009947 */ /* 0x000fea0003800000 */
[----:B-1----:R0:W-:Y:S02]  /*53e0*/  RED.E.ADD.F32.FTZ.RN.STRONG.GPU [R14.64+-0x780], R201 ;  /* 0xfff880c90e00798e */ /* 0x0021e4000c10e784 */
.L_x_6032:
[----:B------:R-:W-:Y:S05]  /*53f0*/  BSYNC B0 ;  /* 0x0000000000007941 */ /* 0x000fea0003800000 */
.L_x_6031:
        /* <DEDUP_REMOVED lines=14> */
.L_x_6034:
[----:B------:R-:W-:Y:S05]  /*54e0*/  BSYNC B0 ;  /* 0x0000000000007941 */ /* 0x000fea0003800000 */
.L_x_6033:
[----:B------:R-:W3:Y:S01]  /*54f0*/  LDS R17, [R17.X4+0x5b0] ;  /* 0x0005b00011117984 */ /* 0x000ee20000004800 */
[----:B------:R-:W-:Y:S01]  /*5500*/  BSSY B0, `(.L_x_6035) ;  /* 0x0000005000007945 */ /* 0x000fe20003800000 */
[----:B--2---:R-:W-:Y:S02]  /*5510*/  IADD3 R13, R40, 0xa0, RZ ;  /* 0x000000a0280d7810 */ /* 0x004fe40007ffe0ff */
[----:B------:R-:W-:Y:S01]  /*5520*/  LEA.HI.SX32 R125, R125, R40, 0x1b ;  /* 0x000000287d7d7211 */ /* 0x000fe200078fdaff */
[----:B------:R-:W-:Y:S05]  /*5530*/  @!P0 BRA `(.L_x_6036) ;  /* 0x0000001000008947 */ /* 0x000fea0003800000 */
[----:B---3--:R2:W-:Y:S02]  /*5540*/  RED.E.ADD.F32.FTZ.RN.STRONG.GPU [R14.64+-0x680], R17 ;  /* 0xfff980110e00798e */ /* 0x0085e4000c10e784 */
.L_x_6036:
[----:B------:R-:W-:Y:S05]  /*5550*/  BSYNC B0 ;  /* 0x0000000000007941 */ /* 0x000fea0003800000 */
.L_x_6035:
[----:B------:R-:W4:Y:S01]  /*5560*/  LDS R125, [R125.X4+0x630] ;  /* 0x000630007d7d7984 */ /* 0x000f220000004800 */
[----:B------:R-:W-:Y:S01]  /*5570*/  BSSY B0, `(.L_x_6037) ;  /* 0x0000005000007945 */ /* 0x000fe20003800000 */
[----:B--23--:R-:W-:Y:S02]  /*5580*/  IADD3 R17, R40, 0xc0, RZ ;  /* 0x000000c028117810 */ /* 0x00cfe40007ffe0ff */
[----:B------:R-:W-:Y:S01]  /*5590*/  LEA.HI.SX32 R13, R13, R40, 0x1b ;  /* 0x000000280d0d7211 */ /* 0x000fe200078fdaff */
[----:B------:R-:W-:Y:S05]  /*55a0*/  @!P1 BRA `(.L_x_6038) ;  /* 0x0000001000009947 */ /* 0x000fea0003800000 */
[----:B----4-:R2:W-:Y:S02]  /*55b0*/  RED.E.ADD.F32.FTZ.RN.STRONG.GPU [R14.64+-0x600], R125 ;  /* 0xfffa007d0e00798e */ /* 0x0105e4000c10e784 */
.L_x_6038:
[----:B------:R-:W-:Y:S05]  /*55c0*/  BSYNC B0 ;  /* 0x0000000000007941 */ /* 0x000fea0003800000 */
.L_x_6037:
[----:B------:R-:W3:Y:S01]  /*55d0*/  LDS R13, [R13.X4+0x6b0] ;  /* 0x0006b0000d0d7984 */ /* 0x000ee20000004800 */
[----:B------:R-:W-:Y:S01]  /*55e0*/  BSSY B0, `(.L_x_6039) ;  /* 0x0000005000007945 */ /* 0x000fe20003800000 */
[----:B--2-4-:R-:W-:-:S02]  /*55f0*/  IADD3 R125, R40, 0xe0, RZ ;  /* 0x000000e0287d7810 */ /* 0x014fc40007ffe0ff */
[----:B------:R-:W-:Y:S01]  /*5600*/  LEA.HI.SX32 R17, R17, R40, 0x1b ;  /* 0x0000002811117211 */ /* 0x000fe200078fdaff */
[----:B------:R-:W-:Y:S05]  /*5610*/  @!P2 BRA `(.L_x_6040) ;  /* 0x000000100000a947 */ /* 0x000fea0003800000 */
[----:B---3--:R2:W-:Y:S02]  /*5620*/  RED.E.ADD.F32.FTZ.RN.STRONG.GPU [R14.64+-0x580], R13 ;  /* 0xfffa800d0e00798e */ /* 0x0085e4000c10e784 */
.L_x_6040:
[----:B------:R-:W-:Y:S05]  /*5630*/  BSYNC B0 ;  /* 0x0000000000007941 */ /* 0x000fea0003800000 */
.L_x_6039:
[----:B------:R-:W4:Y:S01]  /*5640*/  LDS R17, [R17.X4+0x730] ;  /* 0x0007300011117984 */ /* 0x000f220000004800 */
[----:B------:R-:W-:Y:S01]  /*5650*/  BSSY B0, `(.L_x_6041) ;  /* 0x0000005000007945 */ /* 0x000fe20003800000 */
[----:B--23--:R-:W-:Y:S02]  /*5660*/  IADD3 R13, R40, 0x100, RZ ;  /* 0x00000100280d7810 */ /* 0x00cfe40007ffe0ff */
[----:B------:R-:W-:Y:S01]  /*5670*/  LEA.HI.SX32 R125, R125, R40, 0x1b ;  /* 0x000000287d7d7211 */ /* 0x000fe200078fdaff */
[----:B------:R-:W-:Y:S05]  /*5680*/  @!P3 BRA `(.L_x_6042) ;  /* 0x000000100000b947 */ /* 0x000fea0003800000 */
[----:B----4-:R2:W-:Y:S02]  /*5690*/  RED.E.ADD.F32.FTZ.RN.STRONG.GPU [R14.64+-0x500], R17 ;  /* 0xfffb00110e00798e */ /* 0x0105e4000c10e784 */
.L_x_6042:
[----:B------:R-:W-:Y:S05]  /*56a0*/  BSYNC B0 ;  /* 0x0000000000007941 */ /* 0x000fea0003800000 */
.L_x_6041:
[----:B------:R-:W3:Y:S01]  /*56b0*/  LDS R125, [R125.X4+0x7b0] ;  /* 0x0007b0007d7d7984 */ /* 0x000ee20000004800 */
[----:B------:R-:W-:Y:S01]  /*56c0*/  BSSY B0, `(.L_x_6043) ;  /* 0x0000004000007945 */ /* 0x000fe20003800000 */
[----:B------:R-:W-:Y:S01]  /*56d0*/  LEA.HI.SX32 R13, R13, R40, 0x1b ;  /* 0x000000280d0d7211 */ /* 0x000fe200078fdaff */
[----:B------:R-:W-:Y:S05]  /*56e0*/  @!P4 BRA `(.L_x_6044) ;  /* 0x000000100000c947 */ /* 0x000fea0003800000 */
[----:B---3--:R3:W-:Y:S02]  /*56f0*/  RED.E.ADD.F32.FTZ.RN.STRONG.GPU [R14.64+-0x480], R125 ;  /* 0xfffb807d0e00798e */ /* 0x0087e4000c10e784 */
.L_x_6044:
[----:B------:R-:W-:Y:S05]  /*5700*/  BSYNC B0 ;  /* 0x0000000000007941 */ /* 0x000fea0003800000 */
.L_x_6043:
[----:B------:R-:W0:Y:S01]  /*5710*/  LDS R13, [R13.X4+0x830] ;  /* 0x000830000d0d7984 */ /* 0x000e220000004800 */
[----:B------:R-:W-:Y:S01]  /*5720*/  BSSY B0, `(.L_x_6045) ;  /* 0x0000005000007945 */ /* 0x000fe20003800000 */
[----:B--2-4-:R-:W-:-:S02]  /*5730*/  IADD3 R17, R40, 0x120, RZ ;  /* 0x0000012028117810 */ /* 0x014fc40007ffe0ff */
[----:B---3--:R-:W-:Y:S01]  /*5740*/  IADD3 R125, R40, 0x140, RZ ;  /* 0x00000140287d7810 */ /* 0x008fe20007ffe0ff */
[----:B------:R-:W-:Y:S05]  /*5750*/  @!P5 BRA `(.L_x_6046) ;  /* 0x000000100000d947 */ /* 0x000fea0003800000 */
[----:B0-----:R0:W-:Y:S02]  /*5760*/  RED.E.ADD.F32.FTZ.RN.STRONG.GPU [R14.64+-0x400], R13 ;  /* 0xfffc000d0e00798e */ /* 0x0011e4000c10e784 */
.L_x_6046:
[----:B------:R-:W-:Y:S05]  /*5770*/  BSYNC B0 ;  /* 0x0000000000007941 */ /* 0x000fea0003800000 */
.L_x_6045:
        /* <DEDUP_REMOVED lines=14> */
.L_x_6048:
[----:B------:R-:W-:Y:S05]  /*5860*/  BSYNC B0 ;  /* 0x0000000000007941 */ /* 0x000fea0003800000 */
.L_x_6047:
[----:B------:R-:W2:Y:S01]  /*5870*/  LDS R125, [R125.X4+0x930] ;  /* 0x000930007d7d7984 */ /* 0x000ea20000004800 */
[----:B------:R-:W-:Y:S01]  /*5880*/  BSSY B0, `(.L_x_6049) ;  /* 0x0000005000007945 */ /* 0x000fe20003800000 */
[----:B0-----:R-:W-:-:S02]  /*5890*/  IADD3 R17, R40, 0x180, RZ ;  /* 0x0000018028117810 */ /* 0x001fc40007ffe0ff */
[----:B------:R-:W-:Y:S01]  /*58a0*/  LEA.HI.SX32 R13, R13, R40, 0x1b ;  /* 0x000000280d0d7211 */ /* 0x000fe200078fdaff */
[----:B------:R-:W-:Y:S05]  /*58b0*/  @!P0 BRA `(.L_x_6050) ;  /* 0x0000001000008947 */ /* 0x000fea0003800000 */
[----:B--2---:R0:W-:Y:S02]  /*58c0*/  RED.E.ADD.F32.FTZ.RN.STRONG.GPU [R14.64+-0x300], R125 ;  /* 0xfffd007d0e00798e */ /* 0x0041e4000c10e784 */
.L_x_6050:
[----:B------:R-:W-:Y:S05]  /*58d0*/  BSYNC B0 ;  /* 0x0000000000007941 */ /* 0x000fea0003800000 */
.L_x_6049:
[----:B------:R-:W3:Y:S01]  /*58e0*/  LDS R13, [R13.X4+0x9b0] ;  /* 0x0009b0000d0d7984 */ /* 0x000ee20000004800 */
[----:B------:R-:W-:Y:S01]  /*58f0*/  BSSY B0, `(.L_x_6051) ;  /* 0x0000005000007945 */ /* 0x000fe20003800000 */
[----:B0-2---:R-:W-:Y:S02]  /*5900*/  IADD3 R125, R40, 0x1a0, RZ ;  /* 0x000001a0287d7810 */ /* 0x005fe40007ffe0ff */
[----:B------:R-:W-:Y:S01]  /*5910*/  LEA.HI.SX32 R17, R17, R40, 0x1b ;  /* 0x0000002811117211 */ /* 0x000fe200078fdaff */
[----:B------:R-:W-:Y:S05]  /*5920*/  @!P1 BRA `(.L_x_6052) ;  /* 0x0000001000009947 */ /* 0x000fea0003800000 */
[----:B---3--:R0:W-:Y:S02]  /*5930*/  RED.E.ADD.F32.FTZ.RN.STRONG.GPU [R14.64+-0x280], R13 ;  /* 0xfffd800d0e00798e */ /* 0x0081e4000c10e784 */
.L_x_6052:
[----:B------:R-:W-:Y:S05]  /*5940*/  BSYNC B0 ;  /* 0x0000000000007941 */ /* 0x000fea0003800000 */
.L_x_6051:
[----:B------:R-:W2:Y:S01]  /*5950*/  LDS R17, [R17.X4+0xa30] ;  /* 0x000a300011117984 */ /* 0x000ea20000004800 */
[----:B------:R-:W-:Y:S01]  /*5960*/  BSSY B0, `(.L_x_6053) ;  /* 0x0000005000007945 */ /* 0x000fe20003800000 */
[----:B0--3--:R-:W-:Y:S02]  /*5970*/  IADD3 R13, R40, 0x1c0, RZ ;  /* 0x000001c0280d7810 */ /* 0x009fe40007ffe0ff */
[----:B------:R-:W-:Y:S01]  /*5980*/  LEA.HI.SX32 R125, R125, R40, 0x1b ;  /* 0x000000287d7d7211 */ /* 0x000fe200078fdaff */
[----:B------:R-:W-:Y:S05]  /*5990*/  @!P2 BRA `(.L_x_6054) ;  /* 0x000000100000a947 */ /* 0x000fea0003800000 */
[----:B--2---:R0:W-:Y:S02]  /*59a0*/  RED.E.ADD.F32.FTZ.RN.STRONG.GPU [R14.64+-0x200], R17 ;  /* 0xfffe00110e00798e */ /* 0x0041e4000c10e784 */
.L_x_6054:
[----:B------:R-:W-:Y:S05]  /*59b0*/  BSYNC B0 ;  /* 0x0000000000007941 */ /* 0x000fea0003800000 */
.L_x_6053:
[----:B------:R-:W3:Y:S01]  /*59c0*/  LDS R125, [R125.X4+0xab0] ;  /* 0x000ab0007d7d7984 */ /* 0x000ee20000004800 */
[----:B------:R-:W-:Y:S01]  /*59d0*/  BSSY B0, `(.L_x_6055) ;  /* 0x0000005000007945 */ /* 0x000fe20003800000 */
[----:B0-2---:R-:W-:-:S02]  /*59e0*/  IADD3 R17, R40, 0x1e0, RZ ;  /* 0x000001e028117810 */ /* 0x005fc40007ffe0ff */
[----:B------:R-:W-:Y:S01]  /*59f0*/  LEA.HI.SX32 R13, R13, R40, 0x1b ;  /* 0x000000280d0d7211 */ /* 0x000fe200078fdaff */
[----:B------:R-:W-:Y:S05]  /*5a00*/  @!P3 BRA `(.L_x_6056) ;  /* 0x000000100000b947 */ /* 0x000fea0003800000 */
[----:B---3--:R0:W-:Y:S02]  /*5a10*/  RED.E.ADD.F32.FTZ.RN.STRONG.GPU [R14.64+-0x180], R125 ;  /* 0xfffe807d0e00798e */ /* 0x0081e4000c10e784 */
.L_x_6056:
[----:B------:R-:W-:Y:S05]  /*5a20*/  BSYNC B0 ;  /* 0x0000000000007941 */ /* 0x000fea0003800000 */
.L_x_6055:
[----:B------:R-:W2:Y:S01]  /*5a30*/  LDS R13, [R13.X4+0xb30] ;  /* 0x000b30000d0d7984 */ /* 0x000ea20000004800 */
[----:B------:R-:W-:Y:S01]  /*5a40*/  BSSY B0, `(.L_x_6057) ;  /* 0x0000004000007945 */ /* 0x000fe20003800000 */
[----:B------:R-:W-:Y:S01]  /*5a50*/  LEA.HI.SX32 R17, R17, R40, 0x1b ;  /* 0x0000002811117211 */ /* 0x000fe200078fdaff */
[----:B------:R-:W-:Y:S05]  /*5a60*/  @!P4 BRA `(.L_x_6058) ;  /* 0x000000100000c947 */ /* 0x000fea0003800000 */
[----:B--2---:R2:W-:Y:S02]  /*5a70*/  RED.E.ADD.F32.FTZ.RN.STRONG.GPU [R14.64+-0x100], R13 ;  /* 0xffff000d0e00798e */ /* 0x0045e4000c10e784 */
.L_x_6058:
[----:B------:R-:W-:Y:S05]  /*5a80*/  BSYNC B0 ;  /* 0x0000000000007941 */ /* 0x000fea0003800000 */
.L_x_6057:
[----:B------:R-:W4:Y:S01]  /*5a90*/  LDS R17, [R17.X4+0xbb0] ;  /* 0x000bb00011117984 */ /* 0x000f220000004800 */
[----:B------:R-:W-:Y:S01]  /*5aa0*/  BSSY B0, `(.L_x_6059) ;  /* 0x0000003000007945 */ /* 0x000fe20003800000 */
[----:B------:R-:W-:Y:S05]  /*5ab0*/  @!P5 BRA `(.L_x_6060) ;  /* 0x000000100000d947 */ /* 0x000fea0003800000 */
[----:B----4-:R4:W-:Y:S02]  /*5ac0*/  RED.E.ADD.F32.FTZ.RN.STRONG.GPU [R14.64+-0x80], R17 ;  /* 0xffff80110e00798e */ /* 0x0109e4000c10e784 */
.L_x_6060:
[----:B------:R-:W-:Y:S05]  /*5ad0*/  BSYNC B0 ;  /* 0x0000000000007941 */ /* 0x000fea0003800000 */
.L_x_6059:
        /* <DEDUP_REMOVED lines=34> */
[----:B------:R-:W-:Y:S02]  /*5d00*/  FADD.FTZ R119, R16, R119 ;  /* 0x0000007710777221 */ /* 0x000fe40000010000 */
[----:B--2---:R-:W-:Y:S01]  /*5d10*/  @!P0 FADD.FTZ R12, R12, R13 ;  /* 0x0000000d0c0c8221 */ /* 0x004fe20000010000 */
[----:B------:R-:W0:Y:S01]  /*5d20*/  SHFL.DOWN PT, R15, R18, 0x4, 0x1f ;  /* 0x08801f00120f7f89 */ /* 0x000e2200000e0000 */
[----:B------:R-:W-:Y:S01]  /*5d30*/  ISETP.GT.AND P0, PT, R41, 0x1b, PT ;  /* 0x0000001b2900780c */ /* 0x000fe20003f04270 */
[----:B------:R-:W-:-:S02]  /*5d40*/  FADD.FTZ R94, R136, R94 ;  /* 0x0000005e885e7221 */ /* 0x000fc40000010000 */
[----:B------:R-:W2:Y:S01]  /*5d50*/  SHFL.DOWN PT, R13, R12, 0x4, 0x1f ;  /* 0x08801f000c0d7f89 */ /* 0x000ea200000e0000 */
[----:B------:R-:W-:Y:S02]  /*5d60*/  FFMA.FTZ R16, R21, R153, R14 ;  /* 0x0000009915107223 */ /* 0x000fe4000001000e */
[C---:B------:R-:W-:Y:S02]  /*5d70*/  FMUL.FTZ R136, R84.reuse, R167 ;  /* 0x000000a754887220 */ /* 0x040fe40000410000 */
[C---:B------:R-:W-:Y:S02]  /*5d80*/  FMUL.FTZ R138, R84.reuse, R205 ;  /* 0x000000cd548a7220 */ /* 0x040fe40000410000 */
[----:B------:R-:W-:Y:S02]  /*5d90*/  FMUL.FTZ R14, R84, R151 ;  /* 0x00000097540e7220 */ /* 0x000fe40000410000 */
[----:B------:R-:W-:Y:S02]  /*5da0*/  FMUL.FTZ R136, R183, R136 ;  /* 0x00000088b7887220 */ /* 0x000fe40000410000 */
[----:B------:R-:W-:-:S02]  /*5db0*/  FMUL.FTZ R138, R179, R138 ;  /* 0x0000008ab38a7220 */ /* 0x000fc40000410000 */
[----:B------:R-:W-:Y:S02]  /*5dc0*/  FMUL.FTZ R14, R185, R14 ;  /* 0x0000000eb90e7220 */ /* 0x000fe40000410000 */
[----:B------:R-:W-:Y:S02]  /*5dd0*/  FFMA.FTZ R139, R139, R167, R136 ;  /* 0x000000a78b8b7223 */ /* 0x000fe40000010088 */
[----:B------:R-:W-:Y:S02]  /*5de0*/  FFMA.FTZ R138, R141, R205, R138 ;  /* 0x000000cd8d8a7223 */ /* 0x000fe4000001008a */
[----:B------:R-:W-:Y:S02]  /*5df0*/  FFMA.FTZ R23, R23, R151, R14 ;  /* 0x0000009717177223 */ /* 0x000fe4000001000e */
        /* <DEDUP_REMOVED lines=20> */
[----:B---3--:R-:W0:Y:S01]  /*5f40*/  SHFL.DOWN PT, R125, R18, 0x10, 0x1f ;  /* 0x0a001f00127d7f89 */ /* 0x008e2200000e0000 */
        /* <DEDUP_REMOVED lines=49> */
.L_x_6062:
[----:B0-----:R-:W-:Y:S05]  /*6260*/  BSYNC B0 ;  /* 0x0000000000007941 */ /* 0x001fea0003800000 */
.L_x_6061:
[----:B------:R-:W-:Y:S02]  /*6270*/  IADD3 R87, R87, 0x1, RZ ;  /* 0x0000000157577810 */ /* 0x000fe40007ffe0ff */
[----:B------:R-:W-:Y:S02]  /*6280*/  IADD3 R86, P1, R86, 0x1, RZ ;  /* 0x0000000156567810 */ /* 0x000fe40007f3e0ff */
[----:B------:R-:W-:Y:S02]  /*6290*/  ISETP.GE.AND P0, PT, R87, c[0x0][0x16c], PT ;  /* 0x00005b0057007a0c */ /* 0x000fe40003f06270 */
[----:B------:R-:W-:-:S11]  /*62a0*/  IADD3.X R85, RZ, R85, RZ, P1, !PT ;  /* 0x00000055ff557210 */ /* 0x000fd60000ffe4ff */
[----:B------:R-:W-:Y:S01]  /*62b0*/  @P0 CALL.REL.NOINC `(.L_x_6026) ;  /* 0x0000001000000944 */ /* 0x000fe20003c00000 */
[----:B------:R-:W-:Y:S05]  /*62c0*/  BRA `(.L_x_6063) ;  /* 0xffffd09000007947 */ /* 0x000fea000383ffff */
.L_x_6026:
[----:B------:R-:W-:Y:S06]  /*62d0*/  BAR.SYNC.DEFER_BLOCKING 0x0 ;  /* 0x0000000000007b1d */ /* 0x000fec0000010000 */
[----:B------:R-:W2:Y:S04]  /*62e0*/  LDG.E.128 R4, [R2.64] ;  /* 0x0000000402047981 */ /* 0x000ea8000c1e1d00 */
[----:B------:R-:W3:Y:S01]  /*62f0*/  LDG.E.128 R12, [R2.64+0x200] ;  /* 0x00020004020c7981 */ /* 0x000ee2000c1e1d00 */
[----:B------:R-:W-:-:S02]  /*6300*/  F2FP.PACK_AB R18, R90, R91 ;  /* 0x0000005b5a12723e */ /* 0x000fc400000000ff */
[----:B------:R-:W-:Y:S02]  /*6310*/  IADD3 R60, R50, -0x1, RZ ;  /* 0xffffffff323c7810 */ /* 0x000fe40007ffe0ff */
[----:B------:R-:W-:Y:S02]  /*6320*/  IADD3 R51, R51, 0x1, RZ ;  /* 0x0000000133337810 */ /* 0x000fe40007ffe0ff */
[----:B------:R-:W-:-:S04]  /*6330*/  SHF.L.U32 R20, R60, 0x9, RZ ;  /* 0x000000093c147819 */ /* 0x000fc800000006ff */
[----:B------:R-:W-:Y:S01]  /*6340*/  SHF.R.S32.HI R21, RZ, 0x1f, R20 ;  /* 0x0000001fff157819 */ /* 0x000fe20000011414 */
[----:B--2---:R-:W-:Y:S04]  /*6350*/  STS.128 [R41.X16], R4 ;  /* 0x0000000429007388 */ /* 0x004fe8000000cc00 */
[----:B---3--:R-:W-:Y:S01]  /*6360*/  STS.128 [R41.X16+0x200], R12 ;  /* 0x0002000c29007388 */ /* 0x008fe2000000cc00 */
[----:B------:R-:W-:-:S06]  /*6370*/  NOP ;  /* 0x0000000000007918 */ /* 0x000fcc0000000000 */
[----:B------:R-:W0:Y:S04]  /*6380*/  LDS.128 R8, [R54] ;  /* 0x0000000036087984 */ /* 0x000e280000000c00 */
[----:B------:R-:W2:Y:S01]  /*6390*/  LDS.128 R4, [R54+0x10] ;  /* 0x0000100036047984 */ /* 0x000ea20000000c00 */
        /* <DEDUP_REMOVED lines=8> */
[----:B------:R-:W-:Y:S01]  /*6420*/  BAR.SYNC.DEFER_BLOCKING 0x0 ;  /* 0x0000000000007b1d */ /* 0x000fe20000010000 */
[----:B------:R-:W-:Y:S01]  /*6430*/  FSETP.GTU.FTZ.AND P2, PT, R16, 20, PT ;  /* 0x41a000001000780b */ /* 0x000fe20003f5c000 */
[----:B------:R-:W-:Y:S01]  /*6440*/  FADD.FTZ R17, R17, R36 ;  /* 0x0000002411117221 */ /* 0x000fe20000010000 */
[----:B------:R-:W-:-:S02]  /*6450*/  FSETP.GTU.FTZ.AND P4, PT, R19, 20, PT ;  /* 0x41a000001300780b */ /* 0x000fc40003f9c000 */
[----:B------:R-:W-:Y:S02]  /*6460*/  FSETP.GTU.FTZ.AND P5, PT, R12, 20, PT ;  /* 0x41a000000c00780b */ /* 0x000fe40003fbc000 */
[----:B------:R-:W-:-:S07]  /*6470*/  FSETP.GTU.FTZ.AND P3, PT, R17, 20, PT ;  /* 0x41a000001100780b */ /* 0x000fce0003f7c000 */
[----:B------:R-:W-:Y:S02]  /*6480*/  @!P2 FMUL.FTZ R2, R16, -1.4426950216293334961 ;  /* 0xbfb8aa3b1002a820 */ /* 0x000fe40000410000 */
[----:B------:R-:W-:Y:S01]  /*6490*/  @!P4 FMUL.FTZ R9, R19, -1.4426950216293334961 ;  /* 0xbfb8aa3b1309c820 */ /* 0x000fe20000410000 */
[----:B------:R-:W-:Y:S01]  /*64a0*/  F2FP.PACK_AB R19, R88, R89 ;  /* 0x000000595813723e */ /* 0x000fe200000000ff */
[----:B------:R-:W-:Y:S02]  /*64b0*/  @!P5 FMUL.FTZ R12, R12, -1.4426950216293334961 ;  /* 0xbfb8aa3b0c0cd820 */ /* 0x000fe40000410000 */
[----:B------:R-:W0:Y:S01]  /*64c0*/  @!P2 MUFU.EX2 R2, R2 ;  /* 0x000000020002a308 */ /* 0x000e220000000800 */
[----:B------:R-:W-:Y:S01]  /*64d0*/  @!P3 FMUL.FTZ R8, R17, -1.4426950216293334961 ;  /* 0xbfb8aa3b1108b820 */ /* 0x000fe20000410000 */
[----:B------:R-:W-:-:S06]  /*64e0*/  F2FP.PACK_AB R17, R92, R93 ;  /* 0x0000005d5c11723e */ /* 0x000fcc00000000ff */
[----:B------:R-:W3:Y:S01]  /*64f0*/  @!P3 MUFU.EX2 R8, R8 ;  /* 0x000000080008b308 */ /* 0x000ee20000000800 */
[----:B0-----:R-:W-:-:S07]  /*6500*/  @!P2 FADD.FTZ R3, R2, 1 ;  /* 0x3f8000000203a421 */ /* 0x001fce0000010000 */
[----:B------:R-:W0:Y:S01]  /*6510*/  @!P4 MUFU.EX2 R9, R9 ;  /* 0x000000090009c308 */ /* 0x000e220000000800 */
[----:B------:R-:W-:Y:S01]  /*6520*/  FADD.FTZ R2, R13, R36 ;  /* 0x000000240d027221 */ /* 0x000fe20000010000 */
[----:B------:R-:W-:-:S04]  /*6530*/  HADD2.F32 R13, -RZ, R10.H1_H1 ;  /* 0x3000000aff0d7230 */ /* 0x000fc80000004100 */
[----:B------:R-:W-:Y:S01]  /*6540*/  FSETP.GTU.FTZ.AND P6, PT, R2, 20, PT ;  /* 0x41a000000200780b */ /* 0x000fe20003fdc000 */
[--C-:B------:R-:W-:Y:S01]  /*6550*/  FADD.FTZ R10, R13, R36.reuse ;  /* 0x000000240d0a7221 */ /* 0x100fe20000010000 */
[--C-:B------:R-:W-:Y:S01]  /*6560*/  HADD2.F32 R13, -RZ, R11.reuse.H0_H0 ;  /* 0x2000000bff0d7230 */ /* 0x100fe20000004100 */
[----:B---3--:R-:W-:Y:S01]  /*6570*/  @!P3 FADD.FTZ R8, R8, 1 ;  /* 0x3f8000000808b421 */ /* 0x008fe20000010000 */
[----:B------:R3:W4:Y:S01]  /*6580*/  @!P2 MUFU.RCP R14, R3 ;  /* 0x00000003000ea308 */ /* 0x0007220000001000 */
[----:B------:R-:W-:Y:S01]  /*6590*/  HADD2.F32 R11, -RZ, R11.H1_H1 ;  /* 0x3000000bff0b7230 */ /* 0x000fe20000004100 */
[----:B------:R-:W-:Y:S01]  /*65a0*/  FSETP.GTU.FTZ.AND P0, PT, R10, 20, PT ;  /* 0x41a000000a00780b */ /* 0x000fe20003f1c000 */
[----:B------:R-:W-:Y:S01]  /*65b0*/  FADD.FTZ R16, R13, R36 ;  /* 0x000000240d107221 */ /* 0x000fe20000010000 */
[----:B--2---:R-:W-:Y:S01]  /*65c0*/  HADD2.F32 R13, -RZ, R4.H0_H0 ;  /* 0x20000004ff0d7230 */ /* 0x004fe20000004100 */
[----:B0-----:R-:W-:-:S03]  /*65d0*/  @!P4 FADD.FTZ R9, R9, 1 ;  /* 0x3f8000000909c421 */ /* 0x001fc60000010000 */
[----:B------:R0:W2:Y:S01]  /*65e0*/  @!P3 MUFU.RCP R15, R8 ;  /* 0x00000008000fb308 */ /* 0x0000a20000001000 */
[----:B------:R-:W-:Y:S01]  /*65f0*/  FSETP.GTU.FTZ.AND P1, PT, R16, 20, PT ;  /* 0x41a000001000780b */ /* 0x000fe20003f3c000 */
[----:B------:R-:W-:Y:S02]  /*6600*/  FADD.FTZ R13, R13, R36 ;  /* 0x000000240d0d7221 */ /* 0x000fe40000010000 */
[----:B------:R-:W-:-:S03]  /*6610*/  @!P6 FMUL.FTZ R2, R2, -1.4426950216293334961 ;  /* 0xbfb8aa3b0202e820 */ /* 0x000fc60000410000 */
[----:B---3--:R-:W-:Y:S01]  /*6620*/  @!P0 FMUL.FTZ R3, R10, -1.4426950216293334961 ;  /* 0xbfb8aa3b0a038820 */ /* 0x008fe20000410000 */
[----:B------:R-:W3:Y:S01]  /*6630*/  @!P4 MUFU.RCP R9, R9 ;  /* 0x000000090009c308 */ /* 0x000ee20000001000 */
[----:B0-----:R-:W-:Y:S01]  /*6640*/  FADD.FTZ R8, R11, R36 ;  /* 0x000000240b087221 */ /* 0x001fe20000010000 */
[----:B------:R-:W-:Y:S01]  /*6650*/  HADD2.F32 R11, -RZ, R4.H1_H1 ;  /* 0x30000004ff0b7230 */ /* 0x000fe20000004100 */
[----:B----4-:R-:W-:-:S03]  /*6660*/  @!P2 FMUL.FTZ R105, R105, R14 ;  /* 0x0000000e6969a220 */ /* 0x010fc60000410000 */
[----:B------:R-:W-:Y:S01]  /*6670*/  FSETP.GTU.FTZ.AND P2, PT, R8, 20, PT ;  /* 0x41a000000800780b */ /* 0x000fe20003f5c000 */
[----:B------:R-:W-:Y:S01]  /*6680*/  @!P1 FMUL.FTZ R4, R16, -1.4426950216293334961 ;  /* 0xbfb8aa3b10049820 */ /* 0x000fe20000410000 */
[----:B------:R-:W0:Y:S01]  /*6690*/  @!P5 MUFU.EX2 R12, R12 ;  /* 0x0000000c000cd308 */ /* 0x000e220000000800 */
[----:B--2---:R-:W-:Y:S01]  /*66a0*/  @!P3 FMUL.FTZ R104, R104, R15 ;  /* 0x0000000f6868b220 */ /* 0x004fe20000410000 */
[----:B------:R-:W-:Y:S01]  /*66b0*/  FSETP.GTU.FTZ.AND P3, PT, R13, 20, PT ;  /* 0x41a000000d00780b */ /* 0x000fe20003f7c000 */
[----:B------:R-:W-:Y:S01]  /*66c0*/  FADD.FTZ R11, R11, R36 ;  /* 0x000000240b0b7221 */ /* 0x000fe20000010000 */
[----:B------:R-:W-:-:S04]  /*66d0*/  F2FP.PACK_AB R16, R94, R95 ;  /* 0x0000005f5e10723e */ /* 0x000fc800000000ff */
[----:B------:R-:W2:Y:S01]  /*66e0*/  @!P0 MUFU.EX2 R3, R3 ;  /* 0x0000000300038308 */ /* 0x000ea20000000800 */
[----:B---3--:R-:W-:Y:S01]  /*66f0*/  @!P4 FMUL.FTZ R106, R106, R9 ;  /* 0x000000096a6ac220 */ /* 0x008fe20000410000 */
[----:B------:R-:W-:Y:S01]  /*6700*/  FSETP.GTU.FTZ.AND P4, PT, R11, 20, PT ;  /* 0x41a000000b00780b */ /* 0x000fe20003f9c000 */
[----:B------:R-:W-:Y:S01]  /*6710*/  @!P2 FMUL.FTZ R8, R8, -1.4426950216293334961 ;  /* 0xbfb8aa3b0808a820 */ /* 0x000fe20000410000 */
[----:B------:R3:W-:Y:S03]  /*6720*/  STS.128 [R54+0x10], R16 ;  /* 0x0000101036007388 */ /* 0x0007e60000000c00 */
[----:B------:R-:W-:Y:S01]  /*6730*/  @!P3 FMUL.FTZ R9, R13, -1.4426950216293334961 ;  /* 0xbfb8aa3b0d09b820 */ /* 0x000fe20000410000 */
[----:B------:R-:W4:Y:S01]  /*6740*/  @!P1 MUFU.EX2 R4, R4 ;  /* 0x0000000400049308 */ /* 0x000f220000000800 */
[----:B0-----:R-:W-:-:S06]  /*6750*/  @!P5 FADD.FTZ R12, R12, 1 ;  /* 0x3f8000000c0cd421 */ /* 0x001fcc0000010000 */
[----:B------:R-:W-:Y:S01]  /*6760*/  @!P4 FMUL.FTZ R10, R11, -1.4426950216293334961 ;  /* 0xbfb8aa3b0b0ac820 */ /* 0x000fe20000410000 */
[----:B------:R-:W0:Y:S01]  /*6770*/  @!P6 MUFU.EX2 R2, R2 ;  /* 0x000000020002e308 */ /* 0x000e220000000800 */
[----:B--2---:R-:W-:Y:S01]  /*6780*/  @!P0 FADD.FTZ R3, R3, 1 ;  /* 0x3f80000003038421 */ /* 0x004fe20000010000 */
[--C-:B------:R-:W-:Y:S02]  /*6790*/  HADD2.F32 R11, -RZ, R5.reuse.H0_H0 ;  /* 0x20000005ff0b7230 */ /* 0x100fe40000004100 */
[----:B------:R-:W-:Y:S01]  /*67a0*/  HADD2.F32 R5, -RZ, R5.H1_H1 ;  /* 0x30000005ff057230 */ /* 0x000fe20000004100 */
[----:B---3--:R-:W-:Y:S02]  /*67b0*/  F2FP.PACK_AB R16, R104, R105 ;  /* 0x000000696810723e */ /* 0x008fe400000000ff */
[----:B------:R-:W-:Y:S01]  /*67c0*/  FADD.FTZ R11, R11, R36 ;  /* 0x000000240b0b7221 */ /* 0x000fe20000010000 */
[----:B------:R-:W2:Y:S01]  /*67d0*/  @!P3 MUFU.EX2 R9, R9 ;  /* 0x000000090009b308 */ /* 0x000ea20000000800 */
[----:B----4-:R-:W-:-:S07]  /*67e0*/  @!P1 FADD.FTZ R4, R4, 1 ;  /* 0x3f80000004049421 */ /* 0x010fce0000010000 */
[----:B------:R-:W3:Y:S01]  /*67f0*/  @!P2 MUFU.EX2 R8, R8 ;  /* 0x000000080008a308 */ /* 0x000ee20000000800 */
[----:B0-----:R-:W-:-:S07]  /*6800*/  @!P6 FADD.FTZ R2, R2, 1 ;  /* 0x3f8000000202e421 */ /* 0x001fce0000010000 */
[----:B------:R-:W0:Y:S01]  /*6810*/  @!P5 MUFU.RCP R12, R12 ;  /* 0x0000000c000cd308 */ /* 0x000e220000001000 */
[----:B--2---:R-:W-:-:S07]  /*6820*/  @!P3 FADD.FTZ R9, R9, 1 ;  /* 0x3f8000000909b421 */ /* 0x004fce0000010000 */
[----:B------:R2:W4:Y:S01]  /*6830*/  @!P0 MUFU.RCP R14, R3 ;  /* 0x00000003000e8308 */ /* 0x0005220000001000 */
[----:B---3--:R-:W-:-:S07]  /*6840*/  @!P2 FADD.FTZ R8, R8, 1 ;  /* 0x3f8000000808a421 */ /* 0x008fce0000010000 */
[----:B------:R3:W5:Y:S01]  /*6850*/  @!P1 MUFU.RCP R15, R4 ;  /* 0x00000004000f9308 */ /* 0x0007620000001000 */
[--C-:B--2---:R-:W-:Y:S01]  /*6860*/  HADD2.F32 R3, -RZ, R6.reuse.H0_H0 ;  /* 0x20000006ff037230 */ /* 0x104fe20000004100 */
[----:B0-----:R-:W-:Y:S01]  /*6870*/  @!P5 FMUL.FTZ R107, R107, R12 ;  /* 0x0000000c6b6bd220 */ /* 0x001fe20000410000 */
[----:B------:R-:W-:Y:S01]  /*6880*/  FSETP.GTU.FTZ.AND P5, PT, R11, 20, PT ;  /* 0x41a000000b00780b */ /* 0x000fe20003fbc000 */
[--C-:B------:R-:W-:Y:S01]  /*6890*/  FADD.FTZ R12, R5, R36.reuse ;  /* 0x00000024050c7221 */ /* 0x100fe20000010000 */
[--C-:B------:R-:W-:Y:S02]  /*68a0*/  HADD2.F32 R5, -RZ, R7.reuse.H0_H0 ;  /* 0x20000007ff057230 */ /* 0x100fe40000004100 */
[----:B------:R-:W-:Y:S01]  /*68b0*/  HADD2.F32 R7, -RZ, R7.H1_H1 ;  /* 0x30000007ff077230 */ /* 0x000fe20000004100 */
[----:B------:R0:W2:Y:S01]  /*68c0*/  @!P6 MUFU.RCP R13, R2 ;  /* 0x00000002000de308 */ /* 0x0000a20000001000 */
[--C-:B---3--:R-:W-:Y:S01]  /*68d0*/  FADD.FTZ R4, R3, R36.reuse ;  /* 0x0000002403047221 */ /* 0x108fe20000010000 */
[----:B------:R-:W-:Y:S01]  /*68e0*/  HADD2.F32 R3, -RZ, R6.H1_H1 ;  /* 0x30000006ff037230 */ /* 0x000fe20000004100 */
[----:B----4-:R-:W-:Y:S01]  /*68f0*/  @!P0 FMUL.FTZ R109, R109, R14 ;  /* 0x0000000e6d6d8220 */ /* 0x010fe20000410000 */
[----:B------:R-:W-:Y:S01]  /*6900*/  F2FP.PACK_AB R17, R107, R106 ;  /* 0x0000006a6b11723e */ /* 0x000fe200000000ff */
[--C-:B------:R-:W-:Y:S01]  /*6910*/  FADD.FTZ R7, R7, R36.reuse ;  /* 0x0000002407077221 */ /* 0x100fe20000010000 */
[----:B------:R-:W-:Y:S01]  /*6920*/  FSETP.GTU.FTZ.AND P0, PT, R4, 20, PT ;  /* 0x41a000000400780b */ /* 0x000fe20003f1c000 */
[----:B------:R-:W-:Y:S01]  /*6930*/  FADD.FTZ R6, R3, R36 ;  /* 0x0000002403067221 */ /* 0x000fe20000010000 */
[----:B------:R-:W3:Y:S01]  /*6940*/  @!P3 MUFU.RCP R9, R9 ;  /* 0x000000090009b308 */ /* 0x000ee20000001000 */
[----:B-----5:R-:W-:-:S02]  /*6950*/  @!P1 FMUL.FTZ R110, R110, R15 ;  /* 0x0000000f6e6e9220 */ /* 0x020fc40000410000 */
[----:B0-----:R-:W-:Y:S01]  /*6960*/  @!P5 FMUL.FTZ R2, R11, -1.4426950216293334961 ;  /* 0xbfb8aa3b0b02d820 */ /* 0x001fe20000410000 */
[----:B------:R-:W-:Y:S01]  /*6970*/  FSETP.GTU.FTZ.AND P1, PT, R6, 20, PT ;  /* 0x41a000000600780b */ /* 0x000fe20003f3c000 */
[----:B------:R-:W-:-:S03]  /*6980*/  FADD.FTZ R11, R5, R36 ;  /* 0x00000024050b7221 */ /* 0x000fc60000010000 */
[----:B------:R-:W0:Y:S01]  /*6990*/  @!P2 MUFU.RCP R8, R8 ;  /* 0x000000080008a308 */ /* 0x000e220000001000 */
[----:B--2---:R-:W-:Y:S01]  /*69a0*/  @!P6 FMUL.FTZ R108, R108, R13 ;  /* 0x0000000d6c6ce220 */ /* 0x004fe20000410000 */
[----:B------:R-:W-:Y:S01]  /*69b0*/  FSETP.GTU.FTZ.AND P6, PT, R12, 20, PT ;  /* 0x41a000000c00780b */ /* 0x000fe20003fdc000 */
[----:B------:R-:W-:-:S03]  /*69c0*/  @!P0 FMUL.FTZ R4, R4, -1.4426950216293334961 ;  /* 0xbfb8aa3b04048820 */ /* 0x000fc60000410000 */
[----:B------:R-:W-:Y:S02]  /*69d0*/  F2FP.PACK_AB R18, R109, R108 ;  /* 0x0000006c6d12723e */ /* 0x000fe400000000ff */
[----:B------:R-:W2:Y:S01]  /*69e0*/  @!P4 MUFU.EX2 R10, R10 ;  /* 0x0000000a000ac308 */ /* 0x000ea20000000800 */
[----:B---3--:R-:W-:Y:S01]  /*69f0*/  @!P3 FMUL.FTZ R112, R112, R9 ;  /* 0x000000097070b220 */ /* 0x008fe20000410000 */
[----:B------:R-:W-:Y:S01]  /*6a00*/  FSETP.GTU.FTZ.AND P3, PT, R7, 20, PT ;  /* 0x41a000000700780b */ /* 0x000fe20003f7c000 */
[----:B------:R-:W-:Y:S01]  /*6a10*/  @!P1 FMUL.FTZ R5, R6, -1.4426950216293334961 ;  /* 0xbfb8aa3b06059820 */ /* 0x000fe20000410000 */
[----:B------:R-:W-:-:S03]  /*6a20*/  F2FP.PACK_AB R6, R98, R99 ;  /* 0x000000636206723e */ /* 0x000fc600000000ff */
[----:B------:R-:W-:Y:S01]  /*6a30*/  @!P6 FMUL.FTZ R3, R12, -1.4426950216293334961 ;  /* 0xbfb8aa3b0c03e820 */ /* 0x000fe20000410000 */
[----:B------:R3:W4:Y:S01]  /*6a40*/  @!P1 MUFU.EX2 R9, R5 ;  /* 0x0000000500099308 */ /* 0x0007220000000800 */
[----:B0-----:R-:W-:Y:S01]  /*6a50*/  @!P2 FMUL.FTZ R113, R113, R8 ;  /* 0x000000087171a220 */ /* 0x001fe20000410000 */
[----:B------:R-:W-:-:S04]  /*6a60*/  FSETP.GTU.FTZ.AND P2, PT, R11, 20, PT ;  /* 0x41a000000b00780b */ /* 0x000fc80003f5c000 */
[----:B------:R-:W-:Y:S01]  /*6a70*/  F2FP.PACK_AB R19, R113, R110 ;  /* 0x0000006e7113723e */ /* 0x000fe200000000ff */
[----:B------:R-:W-:Y:S01]  /*6a80*/  @!P3 FMUL.FTZ R12, R7, -1.4426950216293334961 ;  /* 0xbfb8aa3b070cb820 */ /* 0x000fe20000410000 */
[----:B------:R0:W5:Y:S01]  /*6a90*/  @!P0 MUFU.EX2 R8, R4 ;  /* 0x0000000400088308 */ /* 0x0001620000000800 */
[----:B------:R-:W-:Y:S01]  /*6aa0*/  F2FP.PACK_AB R7, R96, R97 ;  /* 0x000000616007723e */ /* 0x000fe200000000ff */
[----:B--2---:R-:W-:Y:S01]  /*6ab0*/  @!P4 FADD.FTZ R10, R10, 1 ;  /* 0x3f8000000a0ac421 */ /* 0x004fe20000010000 */
[----:B---3--:R-:W-:-:S04]  /*6ac0*/  F2FP.PACK_AB R5, R100, R101 ;  /* 0x000000656405723e */ /* 0x008fc800000000ff */
[----:B------:R-:W-:Y:S01]  /*6ad0*/  @!P2 FMUL.FTZ R11, R11, -1.4426950216293334961 ;  /* 0xbfb8aa3b0b0ba820 */ /* 0x000fe20000410000 */
[----:B------:R-:W2:Y:S01]  /*6ae0*/  @!P5 MUFU.EX2 R2, R2 ;  /* 0x000000020002d308 */ /* 0x000ea20000000800 */
[----:B0-----:R-:W-:Y:S01]  /*6af0*/  F2FP.PACK_AB R4, R102, R103 ;  /* 0x000000676604723e */ /* 0x001fe200000000ff */
[----:B----4-:R-:W-:-:S04]  /*6b00*/  @!P1 FADD.FTZ R23, R9, 1 ;  /* 0x3f80000009179421 */ /* 0x010fc80000010000 */
[----:B------:R0:W-:Y:S02]  /*6b10*/  STS.128 [R54], R4 ;  /* 0x0000000436007388 */ /* 0x0001e40000000c00 */
[----:B------:R-:W3:Y:S01]  /*6b20*/  @!P6 MUFU.EX2 R3, R3 ;  /* 0x000000030003e308 */ /* 0x000ee20000000800 */
[----:B-----5:R-:W-:-:S07]  /*6b30*/  @!P0 FADD.FTZ R22, R8, 1 ;  /* 0x3f80000008168421 */ /* 0x020fce0000010000 */
[----:B------:R-:W4:Y:S01]  /*6b40*/  @!P2 MUFU.EX2 R24, R11 ;  /* 0x0000000b0018a308 */ /* 0x000f220000000800 */
[----:B--2---:R-:W-:Y:S02]  /*6b50*/  @!P5 FADD.FTZ R2, R2, 1 ;  /* 0x3f8000000202d421 */ /* 0x004fe40000010000 */
[----:B0-----:R-:W-:-:S05]  /*6b60*/  IMAD R5, R35, c[0x0][0x2e0], RZ ;  /* 0x0000b80023057a24 */ /* 0x001fca00078e02ff */
[----:B------:R0:W2:Y:S01]  /*6b70*/  @!P3 MUFU.EX2 R25, R12 ;  /* 0x0000000c0019b308 */ /* 0x0000a20000000800 */
[----:B------:R-:W-:-:S06]  /*6b80*/  NOP ;  /* 0x0000000000007918 */ /* 0x000fcc0000000000 */
[----:B---3--:R-:W-:Y:S01]  /*6b90*/  @!P6 FADD.FTZ R3, R3, 1 ;  /* 0x3f8000000303e421 */ /* 0x008fe20000010000 */
[----:B------:R3:W5:Y:S01]  /*6ba0*/  @!P4 MUFU.RCP R26, R10 ;  /* 0x0000000a001ac308 */ /* 0x0007620000001000 */
[----:B0-----:R-:W-:Y:S01]  /*6bb0*/  LDS.128 R12, [R41.X16+0x200] ;  /* 0x00020000290c7984 */ /* 0x001fe2000000cc00 */
[----:B----4-:R-:W-:Y:S02]  /*6bc0*/  @!P2 FADD.FTZ R24, R24, 1 ;  /* 0x3f8000001818a421 */ /* 0x010fe40000010000 */
[----:B------:R-:W-:-:S04]  /*6bd0*/  IMAD R5, R0, c[0x0][0x2e4], R5 ;  /* 0x0000b90000057a24 */ /* 0x000fc800078e0205 */
[----:B------:R0:W4:Y:S01]  /*6be0*/  @!P5 MUFU.RCP R27, R2 ;  /* 0x00000002001bd308 */ /* 0x0001220000001000 */
[----:B---3--:R-:W3:Y:S01]  /*6bf0*/  LDS.128 R8, [R41.X16] ;  /* 0x0000000029087984 */ /* 0x008ee2000000cc00 */
[----:B--2---:R-:W-:-:S06]  /*6c00*/  @!P3 FADD.FTZ R25, R25, 1 ;  /* 0x3f8000001919b421 */ /* 0x004fcc0000010000 */
[----:B------:R2:W1:Y:S01]  /*6c10*/  @!P6 MUFU.RCP R56, R3 ;  /* 0x000000030038e308 */ /* 0x0004620000001000 */
[----:B0-----:R-:W-:Y:S02]  /*6c20*/  IMAD R2, R158, c[0x0][0x2d8], RZ ;  /* 0x0000b6009e027a24 */ /* 0x001fe400078e02ff */
[----:B-----5:R-:W-:Y:S02]  /*6c30*/  @!P4 FMUL.FTZ R115, R115, R26 ;  /* 0x0000001a7373c220 */ /* 0x020fe40000410000 */
[----:B------:R-:W-:-:S03]  /*6c40*/  IMAD R57, R37, c[0x0][0x2dc], R2 ;  /* 0x0000b70025397a24 */ /* 0x000fc600078e0202 */
[----:B------:R0:W5:Y:S01]  /*6c50*/  @!P2 MUFU.RCP R7, R24 ;  /* 0x000000180007a308 */ /* 0x0001620000001000 */
[----:B--2---:R-:W-:-:S04]  /*6c60*/  IMAD.WIDE.U32 R2, R37, c[0x0][0x2d8], R20 ;  /* 0x0000b60025027a25 */ /* 0x004fc800078e0014 */
[----:B----4-:R-:W-:Y:S01]  /*6c70*/  @!P5 FMUL.FTZ R114, R114, R27 ;  /* 0x0000001b7272d220 */ /* 0x010fe20000410000 */
[----:B------:R-:W-:Y:S01]  /*6c80*/  IADD3 R3, R3, R57, RZ ;  /* 0x0000003903037210 */ /* 0x000fe20007ffe0ff */
[----:B------:R-:W-:Y:S01]  /*6c90*/  IMAD.WIDE.U32 R20, R37, c[0x0][0x2f8], R20 ;  /* 0x0000be0025147a25 */ /* 0x000fe200078e0014 */
[----:B------:R2:W4:Y:S01]  /*6ca0*/  @!P0 MUFU.RCP R55, R22 ;  /* 0x0000001600378308 */ /* 0x0005220000001000 */
[----:B0-----:R-:W-:Y:S02]  /*6cb0*/  F2FP.PACK_AB R24, R115, R112 ;  /* 0x000000707318723e */ /* 0x001fe400000000ff */
[----:B------:R-:W-:-:S04]  /*6cc0*/  IMAD.WIDE.U32 R2, R0, c[0x0][0x2e0], R2 ;  /* 0x0000b80000027a25 */ /* 0x000fc800078e0002 */
[----:B-1----:R-:W-:Y:S01]  /*6cd0*/  @!P6 FMUL.FTZ R117, R117, R56 ;  /* 0x000000387575e220 */ /* 0x002fe20000410000 */
[----:B------:R-:W-:Y:S01]  /*6ce0*/  IADD3 R3, R3, R5, RZ ;  /* 0x0000000503037210 */ /* 0x000fe20007ffe0ff */
[----:B-----5:R-:W-:Y:S01]  /*6cf0*/  @!P2 FMUL.FTZ R120, R120, R7 ;  /* 0x000000077878a220 */ /* 0x020fe20000410000 */
[----:B------:R-:W-:Y:S01]  /*6d00*/  LEA R4, P4, R2, c[0x0][0x330], 0x1 ;  /* 0x0000cc0002047a11 */ /* 0x000fe200078808ff */
[----:B------:R-:W0:Y:S01]  /*6d10*/  @!P1 MUFU.RCP R58, R23 ;  /* 0x00000017003a9308 */ /* 0x000e220000001000 */
[----:B--2---:R-:W-:Y:S01]  /*6d20*/  IMAD R22, R158, c[0x0][0x2f8], RZ ;  /* 0x0000be009e167a24 */ /* 0x004fe200078e02ff */
[----:B------:R-:W-:Y:S02]  /*6d30*/  IADD3 R48, P2, R48, -0x400, RZ ;  /* 0xfffffc0030307810 */ /* 0x000fe40007f5e0ff */
[----:B------:R-:W-:Y:S01]  /*6d40*/  LEA.HI.X R5, R2, c[0x0][0x334], R3, 0x1, P4 ;  /* 0x0000cd0002057a11 */ /* 0x000fe200020f0c03 */
[----:B------:R-:W-:Y:S01]  /*6d50*/  FADD.FTZ R3, R105, R38 ;  /* 0x0000002669037221 */ /* 0x000fe20000010000 */
[----:B------:R-:W-:Y:S01]  /*6d60*/  IADD3 R46, P4, R46, -0x400, RZ ;  /* 0xfffffc002e2e7810 */ /* 0x000fe20007f9e0ff */
[----:B----4-:R-:W-:Y:S01]  /*6d70*/  @!P0 FMUL.FTZ R118, R118, R55 ;  /* 0x0000003776768220 */ /* 0x010fe20000410000 */
[----:B------:R1:W2:Y:S01]  /*6d80*/  @!P3 MUFU.RCP R6, R25 ;  /* 0x000000190006b308 */ /* 0x0002a20000001000 */
[----:B------:R-:W-:Y:S01]  /*6d90*/  FADD.FTZ R7, R3, R104 ;  /* 0x0000006803077221 */ /* 0x000fe20000010000 */
[----:B------:R-:W-:Y:S01]  /*6da0*/  IADD3.X R49, R49, -0x1, RZ, P2, !PT ;  /* 0xffffffff31317810 */ /* 0x000fe200017fe4ff */
[----:B------:R-:W-:Y:S01]  /*6db0*/  IMAD.WIDE R2, R52, 0x10, R4 ;  /* 0x0000001034027825 */ /* 0x000fe200078e0204 */
[----:B------:R-:W-:-:S03]  /*6dc0*/  IADD3.X R47, R47, -0x1, RZ, P4, !PT ;  /* 0xffffffff2f2f7810 */ /* 0x000fc600027fe4ff */
[----:B------:R-:W-:Y:S01]  /*6dd0*/  FADD.FTZ R106, R7, R106 ;  /* 0x0000006a076a7221 */ /* 0x000fe20000010000 */
[----:B---3--:R-:W-:Y:S01]  /*6de0*/  STG.E.128 [R2.64], R8 ;  /* 0x0000000802007986 */ /* 0x008fe2000c101d04 */
[----:B0-----:R-:W-:Y:S01]  /*6df0*/  @!P1 FMUL.FTZ R119, R119, R58 ;  /* 0x0000003a77779220 */ /* 0x001fe20000410000 */
[----:B-1----:R-:W-:Y:S01]  /*6e00*/  F2FP.PACK_AB R25, R117, R114 ;  /* 0x000000727519723e */ /* 0x002fe200000000ff */
[----:B------:R-:W-:Y:S01]  /*6e10*/  FADD.FTZ R107, R106, R107 ;  /* 0x0000006b6a6b7221 */ /* 0x000fe20000010000 */
[----:B------:R0:W-:Y:S04]  /*6e20*/  STG.E.128 [R2.64+0x200], R12 ;  /* 0x0002000c02007986 */ /* 0x0001e8000c101d04 */
[----:B------:R-:W-:Y:S01]  /*6e30*/  BAR.SYNC.DEFER_BLOCKING 0x0 ;  /* 0x0000000000007b1d */ /* 0x000fe20000010000 */
[----:B--2---:R-:W-:Y:S01]  /*6e40*/  @!P3 FMUL.FTZ R121, R121, R6 ;  /* 0x000000067979b220 */ /* 0x004fe20000410000 */
[----:B------:R-:W-:Y:S01]  /*6e50*/  F2FP.PACK_AB R26, R119, R118 ;  /* 0x00000076771a723e */ /* 0x000fe200000000ff */
[----:B------:R-:W-:Y:S01]  /*6e60*/  FADD.FTZ R108, R107, R108 ;  /* 0x0000006c6b6c7221 */ /* 0x000fe20000010000 */
[----:B------:R-:W-:-:S02]  /*6e70*/  IADD3 R44, P1, R44, -0x400, RZ ;  /* 0xfffffc002c2c7810 */ /* 0x000fc40007f3e0ff */
[----:B------:R-:W-:Y:S01]  /*6e80*/  F2FP.PACK_AB R27, R121, R120 ;  /* 0x00000078791b723e */ /* 0x000fe200000000ff */
[----:B------:R-:W-:Y:S01]  /*6e90*/  FADD.FTZ R109, R108, R109 ;  /* 0x0000006d6c6d7221 */ /* 0x000fe20000010000 */
[----:B------:R-:W-:Y:S02]  /*6ea0*/  IADD3 R42, P3, R42, -0x400, RZ ;  /* 0xfffffc002a2a7810 */ /* 0x000fe40007f7e0ff */
        /* <DEDUP_REMOVED lines=25> */
[----:B------:R-:W-:-:S04]  /*7040*/  FADD.FTZ R119, R118, R119 ;  /* 0x0000007776777221 */ /* 0x000fc80000010000 */
[----:B------:R-:W-:-:S04]  /*7050*/  FADD.FTZ R38, R119, R120 ;  /* 0x0000007877267221 */ /* 0x000fc80000010000 */
[----:B------:R-:W-:Y:S01]  /*7060*/  FADD.FTZ R38, R38, R121 ;  /* 0x0000007926267221 */ /* 0x000fe20000010000 */
[----:B0-----:R0:W-:Y:S04]  /*7070*/  STG.E.128 [R2.64], R56 ;  /* 0x0000003802007986 */ /* 0x0011e8000c101d04 */
[----:B-1----:R0:W-:Y:S01]  /*7080*/  STG.E.128 [R2.64+0x200], R4 ;  /* 0x0002000402007986 */ /* 0x0021e2000c101d04 */
[----:B------:R-:W-:Y:S01]  /*7090*/  @!P0 CALL.REL.NOINC `(.L_x_5993) ;  /* 0x0000001000008944 */ /* 0x000fe20003c00000 */
[----:B------:R-:W-:Y:S05]  /*70a0*/  BRA `(.L_x_6064) ;  /* 0xffff96d000007947 */ /* 0x000fea000383ffff */
.L_x_5993:
[----:B------:R-:W-:Y:S02]  /*70b0*/  ISETP.NE.U32.AND P0, PT, RZ, c[0x0][0x328], PT ;  /* 0x0000ca00ff007a0c */ /* 0x000fe40003f05070 */
[----:B------:R-:W-:Y:S02]  /*70c0*/  ISETP.NE.U32.AND P2, PT, RZ, c[0x0][0x348], PT ;  /* 0x0000d200ff007a0c */ /* 0x000fe40003f45070 */
[----:B------:R-:W-:-:S02]  /*70d0*/  ISETP.NE.AND.EX P1, PT, RZ, c[0x0][0x32c], PT, P0 ;  /* 0x0000cb00ff007a0c */ /* 0x000fc40003f25300 */
        /* <DEDUP_REMOVED lines=21> */
.L_x_6066:
[----:B0-----:R-:W-:Y:S05]  /*7230*/  BSYNC B0 ;  /* 0x0000000000007941 */ /* 0x001fea0003800000 */
.L_x_6065:
        /* <DEDUP_REMOVED lines=23> */
.L_x_6068:
[----:B------:R-:W1:Y:S02]  /*73b0*/  S2R R15, SR_TID.X ;  /* 0x00000000000f7919 */ /* 0x000e640000002100 */
.L_x_6069:
[----:B0-----:R-:W-:Y:S05]  /*73c0*/  BSYNC B0 ;  /* 0x0000000000007941 */ /* 0x001fea0003800000 */
.L_x_6067:
        /* <DEDUP_REMOVED lines=10> */
.L_x_6070:
        /* <DEDUP_REMOVED lines=26> */
.L_x_6071:
        /* <DEDUP_REMOVED lines=15> */
.L_x_9090:


//--------------------- .text._Z25selective_scan_bwd_kernelI32Selective_Scan_bwd_kernel_traitsILi32ELi16ELb1ELb0ELb1ELb1ELb1EN3c104HalfEfEEv12SSMParamsBwd --------------------------
	.section	.text._Z25selective_scan_bwd_kernelI32Selective_Scan_bwd_kernel_traitsILi32ELi16ELb1ELb0ELb1ELb1ELb1EN3c104HalfEfEEv12SSMParamsBwd,"ax",@progbits
	.sectioninfo	@"SHI_REGISTERS=244"
	.align	128
        .global         _Z25selective_scan_bwd_kernelI32Selective_Scan_bwd_kernel_traitsILi32ELi16ELb1ELb0ELb1ELb1ELb1EN3c104HalfEfEEv12SSMParamsBwd
        .type           _Z25selective_scan_bwd_kernelI32Selective_Scan_bwd_kernel_traitsILi32ELi16ELb1ELb0ELb1ELb1ELb1EN3c104HalfEfEEv12SSMParamsBwd,@function
        .size           _Z25selective_scan_bwd_kernelI32Selective_Scan_bwd_kernel_traitsILi32ELi16ELb1ELb0ELb1ELb1ELb1EN3c104HalfEfEEv12SSMParamsBwd,(.L_x_9091 - _Z25selective_scan_bwd_kernelI32Selective_Scan_bwd_kernel_traitsILi32ELi16ELb1ELb0ELb1ELb1ELb1EN3c104HalfEfEEv12SSMParamsBwd)
        .other          _Z25selective_scan_bwd_kernelI32Selective_Scan_bwd_kernel_traitsILi32ELi16ELb1ELb0ELb1ELb1ELb1EN3c104HalfEfEEv12SSMParamsBwd,@"STO_CUDA_ENTRY STV_DEFAULT"
_Z25selective_scan_bwd_kernelI32Selective_Scan_bwd_kernel_traitsILi32ELi16ELb1ELb0ELb1ELb1ELb1EN3c104HalfEfEEv12SSMParamsBwd:
.text._Z25selective_scan_bwd_kernelI32Selective_Scan_bwd_kernel_traitsILi32ELi16ELb1ELb0ELb1ELb1ELb1EN3c104HalfEfEEv12SSMParamsBwd:
        /* <DEDUP_REMOVED lines=117> */
[----:B0-----:R-:W-:-:S04]  /*0750*/  SHF.L.U32 R38, R49, 0x1, RZ ;  /* 0x0000000131267819 */ /* 0x001fc800000006ff */
[----:B-1----:R-:W-:-:S03]  /*0760*/  LOP3.LUT R38, R38, 0xffffffc0, RZ, 0xc0, !PT ;  /* 0xffffffc026267812 */ /* 0x002fc600078ec0ff */
.L_x_6144:
[----:B------:R-:W-:Y:S01]  /*0770*/  BAR.SYNC.DEFER_BLOCKING 0x0 ;  /* 0x0000000000007b1d */ /* 0x000fe20000010000 */
[----:B------:R-:W-:-:S05]  /*0780*/  LOP3.LUT R37, R38, 0x1f, R49, 0xf8, !PT ;  /* 0x0000001f26257812 */ /* 0x000fca00078ef831 */
        /* <DEDUP_REMOVED lines=25> */
[----:B0-----:R-:W-:Y:S01]  /*0920*/  HADD2.F32 R57, -RZ, R68.H1_H1 ;  /* 0x30000044ff397230 */ /* 0x001fe20000004100 */
[----:B------:R-:W-:Y:S01]  /*0930*/  LEA R2, R0, 0xfffffe00, 0x9 ;  /* 0xfffffe0000027811 */ /* 0x000fe200078e48ff */
[----:B------:R-:W-:Y:S01]  /*0940*/  IMAD R21, R53, c[0x0][0x1f4], R18 ;  /* 0x00007d0035157a24 */ /* 0x000fe200078e0212 */
[----:B------:R-:W-:-:S02]  /*0950*/  HADD2.F32 R63, -RZ, R70.H0_H0 ;  /* 0x20000046ff3f7230 */ /* 0x000fc40000004100 */
[----:B------:R-:W-:Y:S01]  /*0960*/  SHF.R.S32.HI R3, RZ, 0x1f, R2 ;  /* 0x0000001fff037819 */ /* 0x000fe20000011402 */
[----:B------:R-:W-:Y:S02]  /*0970*/  HADD2.F32 R59, -RZ, R70.H1_H1 ;  /* 0x30000046ff3b7230 */ /* 0x000fe40000004100 */
[--C-:B------:R-:W-:Y:S01]  /*0980*/  HADD2.F32 R61, -RZ, R71.reuse.H0_H0 ;  /* 0x20000047ff3d7230 */ /* 0x100fe20000004100 */
[----:B-----5:R-:W-:Y:S01]  /*0990*/  FADD.FTZ R63, R63, R52 ;  /* 0x000000343f3f7221 */ /* 0x020fe20000010000 */
[----:B------:R-:W-:Y:S01]  /*09a0*/  HADD2.F32 R71, -RZ, R71.H1_H1 ;  /* 0x30000047ff477230 */ /* 0x000fe20000004100 */
[----:B------:R-:W-:-:S03]  /*09b0*/  IMAD.WIDE.U32 R18, R53, c[0x0][0x1f0], R2 ;  /* 0x00007c0035127a25 */ /* 0x000fc600078e0002 */
[----:B------:R-:W-:Y:S01]  /*09c0*/  FSETP.GTU.FTZ.AND P6, PT, R63, 20, PT ;  /* 0x41a000003f00780b */ /* 0x000fe20003fdc000 */
[--C-:B------:R-:W-:Y:S01]  /*09d0*/  FADD.FTZ R62, R59, R52.reuse ;  /* 0x000000343b3e7221 */ /* 0x100fe20000010000 */
[----:B------:R-:W-:Y:S01]  /*09e0*/  IADD3 R19, R19, R21, RZ ;  /* 0x0000001513137210 */ /* 0x000fe20007ffe0ff */
[----:B------:R-:W-:Y:S02]  /*09f0*/  IMAD R21, R55, c[0x0][0x1f8], RZ ;  /* 0x00007e0037157a24 */ /* 0x000fe400078e02ff */
[----:B------:R-:W-:Y:S02]  /*0a00*/  FADD.FTZ R61, R61, R52 ;  /* 0x000000343d3d7221 */ /* 0x000fe40000010000 */
[C---:B------:R-:W-:Y:S02]  /*0a10*/  IMAD R25, R56.reuse, c[0x0][0x1fc], R21 ;  /* 0x00007f0038197a24 */ /* 0x040fe400078e0215 */
[----:B------:R-:W-:Y:S01]  /*0a20*/  IMAD.WIDE.U32 R26, R56, c[0x0][0x1f8], R18 ;  /* 0x00007e00381a7a25 */ /* 0x000fe200078e0012 */
[----:B------:R-:W-:-:S03]  /*0a30*/  FSETP.GTU.FTZ.AND P1, PT, R61, 20, PT ;  /* 0x41a000003d00780b */ /* 0x000fc60003f3c000 */
[----:B------:R-:W-:Y:S01]  /*0a40*/  FADD.FTZ R60, R71, R52 ;  /* 0x00000034473c7221 */ /* 0x000fe20000010000 */
[----:B------:R-:W-:Y:S01]  /*0a50*/  IADD3 R25, R27, R25, RZ ;  /* 0x000000191b197210 */ /* 0x000fe20007ffe0ff */
[----:B------:R-:W-:Y:S01]  /*0a60*/  HADD2.F32 R27, -RZ, R68.H0_H0 ;  /* 0x20000044ff1b7230 */ /* 0x000fe20000004100 */
[----:B------:R-:W-:-:S04]  /*0a70*/  LEA R24, P0, R26, c[0x0][0x268], 0x1 ;  /* 0x00009a001a187a11 */ /* 0x000fc800078008ff */
        /* <DEDUP_REMOVED lines=49> */
.L_x_6074:
[----:B-12---:R-:W-:Y:S05]  /*0d90*/  BSYNC B0 ;  /* 0x0000000000007941 */ /* 0x006fea0003800000 */
.L_x_6073:
        /* <DEDUP_REMOVED lines=36> */
.L_x_6076:
[----:B------:R-:W-:Y:S05]  /*0fe0*/  BSYNC B0 ;  /* 0x0000000000007941 */ /* 0x000fea0003800000 */
.L_x_6075:
        /* <DEDUP_REMOVED lines=36> */
.L_x_6078:
[----:B------:R-:W-:Y:S05]  /*1230*/  BSYNC B0 ;  /* 0x0000000000007941 */ /* 0x000fea0003800000 */
.L_x_6077:
        /* <DEDUP_REMOVED lines=36> */
.L_x_6080:
[----:B------:R-:W-:Y:S05]  /*1480*/  BSYNC B0 ;  /* 0x0000000000007941 */ /* 0x000fea0003800000 */
.L_x_6079:
        /* <DEDUP_REMOVED lines=36> */
.L_x_6082:
[----:B------:R-:W-:Y:S05]  /*16d0*/  BSYNC B0 ;  /* 0x0000000000007941 */ /* 0x000fea0003800000 */
.L_x_6081:
        /* <DEDUP_REMOVED lines=36> */
.L_x_6084:
[----:B------:R-:W-:Y:S05]  /*1920*/  BSYNC B0 ;  /* 0x0000000000007941 */ /* 0x000fea0003800000 */
.L_x_6083:
        /* <DEDUP_REMOVED lines=36> */
.L_x_6086:
[----:B------:R-:W-:Y:S05]  /*1b70*/  BSYNC B0 ;  /* 0x0000000000007941 */ /* 0x000fea0003800000 */
.L_x_6085:
        /* <DEDUP_REMOVED lines=36> */
.L_x_6088:
[----:B------:R-:W-:Y:S05]  /*1dc0*/  BSYNC B0 ;  /* 0x0000000000007941 */ /* 0x000fea0003800000 */
.L_x_6087:
        /* <DEDUP_REMOVED lines=36> */
.L_x_6090:
[----:B------:R-:W-:Y:S05]  /*2010*/  BSYNC B0 ;  /* 0x0000000000007941 */ /* 0x000fea0003800000 */
.L_x_6089:
        /* <DEDUP_REMOVED lines=35> */
.L_x_6092:
[----:B------:R-:W-:Y:S05]  /*2250*/  BSYNC B0 ;  /* 0x0000000000007941 */ /* 0x000fea0003800000 */
.L_x_6091:
        /* <DEDUP_REMOVED lines=33> */
.L_x_6094:
[----:B------:R-:W-:Y:S05]  /*2470*/  BSYNC B0 ;  /* 0x0000000000007941 */ /* 0x000fea0003800000 */
.L_x_6093:
        /* <DEDUP_REMOVED lines=33> */
.L_x_6096:
[----:B------:R-:W-:Y:S05]  /*2690*/  BSYNC B0 ;  /* 0x0000000000007941 */ /* 0x000fea0003800000 */
.L_x_6095:
        /* <DEDUP_REMOVED lines=33> */
.L_x_6098:
[----:B------:R-:W-:Y:S05]  /*28b0*/  BSYNC B0 ;  /* 0x0000000000007941 */ /* 0x000fea0003800000 */
.L_x_6097:
        /* <DEDUP_REMOVED lines=33> */
.L_x_6100:
[----:B------:R-:W-:Y:S05]  /*2ad0*/  BSYNC B0 ;  /* 0x0000000000007941 */ /* 0x000fea0003800000 */
.L_x_6099:
        /* <DEDUP_REMOVED lines=33> */
.L_x_6102:
[----:B------:R-:W-:Y:S05]  /*2cf0*/  BSYNC B0 ;  /* 0x0000000000007941 */ /* 0x000fea0003800000 */
.L_x_6101:
        /* <DEDUP_REMOVED lines=33> */
.L_x_6104:
[----:B------:R-:W-:Y:S05]  /*2f10*/  BSYNC B0 ;  /* 0x0000000000007941 */ /* 0x000fea0003800000 */
.L_x_6103:
        /* <DEDUP_REMOVED lines=30> */
[--C-:B------:R-:W-:Y:S01]  /*3100*/  HADD2.F32 R105, -RZ, R82.reuse.H1_H1 ;  /* 0x30000052ff697230 */ /* 0x100fe20000004100 */
[----:B------:R-:W-:Y:S01]  /*3110*/  FMUL.FTZ R80, R85, -1.4426950216293334961 ;  /* 0xbfb8aa3b55507820 */ /* 0x000fe20000410000 */
[----:B------:R-:W-:Y:S01]  /*3120*/  HADD2.F32 R100, -RZ, R82.H0_H0 ;  /* 0x20000052ff647230 */ /* 0x000fe20000004100 */
[----:B------:R-:W0:Y:S01]  /*3130*/  MUFU.EX2 R73, R73 ;  /* 0x0000004900497308 */ /* 0x000e220000000800 */
[----:B------:R-:W-:Y:S01]  /*3140*/  FMUL.FTZ R84, R87, -1.4426950216293334961 ;  /* 0xbfb8aa3b57547820 */ /* 0x000fe20000410000 */
[----:B-1----:R-:W-:Y:S01]  /*3150*/  HADD2.F32 R102, -RZ, R12.H1_H1 ;  /* 0x3000000cff667230 */ /* 0x002fe20000004100 */
[----:B------:R-:W-:Y:S01]  /*3160*/  FMUL.FTZ R82, R105, -1.4426950216293334961 ;  /* 0xbfb8aa3b69527820 */ /* 0x000fe20000410000 */
[--C-:B------:R-:W-:Y:S01]  /*3170*/  HADD2.F32 R111, -RZ, R83.reuse.H1_H1 ;  /* 0x30000053ff6f7230 */ /* 0x100fe20000004100 */
[----:B------:R-:W-:Y:S01]  /*3180*/  FMUL.FTZ R86, R100, -1.4426950216293334961 ;  /* 0xbfb8aa3b64567820 */ /* 0x000fe20000410000 */
[----:B------:R-:W-:-:S02]  /*3190*/  HADD2.F32 R107, -RZ, R83.H0_H0 ;  /* 0x20000053ff6b7230 */ /* 0x000fc40000004100 */
[----:B------:R-:W1:Y:S01]  /*31a0*/  MUFU.EX2 R75, R75 ;  /* 0x0000004b004b7308 */ /* 0x000e620000000800 */
[----:B------:R-:W-:Y:S01]  /*31b0*/  HADD2.F32 R104, -RZ, R12.H0_H0 ;  /* 0x2000000cff687230 */ /* 0x000fe20000004100 */
[----:B------:R-:W-:Y:S01]  /*31c0*/  FMUL.FTZ R12, R102, -1.4426950216293334961 ;  /* 0xbfb8aa3b660c7820 */ /* 0x000fe20000410000 */
[----:B------:R-:W-:Y:S01]  /*31d0*/  HADD2.F32 R92, -RZ, R14.H0_H0 ;  /* 0x2000000eff5c7230 */ /* 0x000fe20000004100 */
[----:B--2---:R-:W-:Y:S01]  /*31e0*/  FMUL.FTZ R89, R107, -1.4426950216293334961 ;  /* 0xbfb8aa3b6b597820 */ /* 0x004fe20000410000 */
[--C-:B------:R-:W-:Y:S01]  /*31f0*/  HADD2.F32 R108, -RZ, R21.reuse.H0_H0 ;  /* 0x20000015ff6c7230 */ /* 0x100fe20000004100 */
[----:B------:R-:W-:Y:S01]  /*3200*/  FMUL.FTZ R83, R104, -1.4426950216293334961 ;  /* 0xbfb8aa3b68537820 */ /* 0x000fe20000410000 */
[----:B------:R-:W-:Y:S01]  /*3210*/  HADD2.F32 R21, -RZ, R21.H1_H1 ;  /* 0x30000015ff157230 */ /* 0x000fe20000004100 */
[----:B------:R2:W3:Y:S01]  /*3220*/  MUFU.EX2 R81, R80 ;  /* 0x0000005000517308 */ /* 0x0004e20000000800 */
[----:B0-----:R-:W-:Y:S01]  /*3230*/  FADD.FTZ R73, R73, 1 ;  /* 0x3f80000049497421 */ /* 0x001fe20000010000 */
[----:B------:R-:W-:-:S02]  /*3240*/  HADD2.F32 R91, -RZ, R16.H1_H1 ;  /* 0x30000010ff5b7230 */ /* 0x000fc40000004100 */
[--C-:B------:R-:W-:Y:S02]  /*3250*/  HADD2.F32 R97, -RZ, R18.reuse.H0_H0 ;  /* 0x20000012ff617230 */ /* 0x100fe40000004100 */
[----:B------:R-:W-:Y:S02]  /*3260*/  HADD2.F32 R99, -RZ, R18.H1_H1 ;  /* 0x30000012ff637230 */ /* 0x000fe40000004100 */
[----:B------:R-:W-:Y:S01]  /*3270*/  MUFU.EX2 R84, R84 ;  /* 0x0000005400547308 */ /* 0x000fe20000000800 */
[----:B-1----:R-:W-:Y:S01]  /*3280*/  FADD.FTZ R75, R75, 1 ;  /* 0x3f8000004b4b7421 */ /* 0x002fe20000010000 */
[----:B------:R-:W-:Y:S01]  /*3290*/  HADD2.F32 R110, -RZ, R22.H0_H0 ;  /* 0x20000016ff6e7230 */ /* 0x000fe20000004100 */
[----:B--2---:R-:W-:Y:S01]  /*32a0*/  FMUL.FTZ R80, R111, -1.4426950216293334961 ;  /* 0xbfb8aa3b6f507820 */ /* 0x004fe20000410000 */
[----:B------:R-:W-:Y:S02]  /*32b0*/  HADD2.F32 R18, -RZ, R9.H1_H1 ;  /* 0x30000009ff127230 */ /* 0x000fe40000004100 */
[----:B------:R-:W-:-:S02]  /*32c0*/  HADD2.F32 R93, -RZ, R17.H0_H0 ;  /* 0x20000011ff5d7230 */ /* 0x000fc40000004100 */
[----:B------:R-:W-:Y:S01]  /*32d0*/  MUFU.RCP R121, R73 ;  /* 0x0000004900797308 */ /* 0x000fe20000001000 */
[----:B---3--:R-:W-:Y:S01]  /*32e0*/  FADD.FTZ R81, R81, 1 ;  /* 0x3f80000051517421 */ /* 0x008fe20000010000 */
[----:B------:R-:W-:Y:S02]  /*32f0*/  HADD2.F32 R95, -RZ, R17.H1_H1 ;  /* 0x30000011ff5f7230 */ /* 0x000fe40000004100 */
[----:B------:R-:W-:Y:S02]  /*3300*/  HADD2.F32 R22, -RZ, R22.H1_H1 ;  /* 0x30000016ff167230 */ /* 0x000fe40000004100 */
[--C-:B------:R-:W-:Y:S02]  /*3310*/  HADD2.F32 R101, -RZ, R19.reuse.H0_H0 ;  /* 0x20000013ff657230 */ /* 0x100fe40000004100 */
[----:B------:R0:W-:Y:S01]  /*3320*/  MUFU.EX2 R94, R82 ;  /* 0x00000052005e7308 */ /* 0x0001e20000000800 */
[----:B------:R-:W-:Y:S02]  /*3330*/  HADD2.F32 R103, -RZ, R19.H1_H1 ;  /* 0x30000013ff677230 */ /* 0x000fe40000004100 */
[----:B------:R-:W-:-:S02]  /*3340*/  HADD2.F32 R112, -RZ, R23.H0_H0 ;  /* 0x20000017ff707230 */ /* 0x000fc40000004100 */
[----:B------:R-:W-:-:S03]  /*3350*/  HADD2.F32 R23, -RZ, R23.H1_H1 ;  /* 0x30000017ff177230 */ /* 0x000fc60000004100 */
[----:B------:R1:W-:Y:S01]  /*3360*/  MUFU.EX2 R88, R86 ;  /* 0x0000005600587308 */ /* 0x0003e20000000800 */
[----:B0-----:R-:W-:-:S07]  /*3370*/  HADD2.F32 R82, -RZ, R13.H1_H1 ;  /* 0x3000000dff527230 */ /* 0x001fce0000004100 */
[----:B------:R-:W0:Y:S01]  /*3380*/  MUFU.RCP R125, R75 ;  /* 0x0000004b007d7308 */ /* 0x000e220000001000 */
[----:B-1----:R-:W-:Y:S01]  /*3390*/  HADD2.F32 R86, -RZ, R13.H0_H0 ;  /* 0x2000000dff567230 */ /* 0x002fe20000004100 */
[----:B------:R-:W-:-:S06]  /*33a0*/  FMUL.FTZ R13, R82, -1.4426950216293334961 ;  /* 0xbfb8aa3b520d7820 */ /* 0x000fcc0000410000 */
[----:B------:R1:W2:Y:S08]  /*33b0*/  MUFU.EX2 R132, R13 ;  /* 0x0000000d00847308 */ /* 0x0002b00000000800 */
[----:B------:R3:W-:Y:S01]  /*33c0*/  MUFU.EX2 R117, R12 ;  /* 0x0000000c00757308 */ /* 0x0007e20000000800 */
[----:B-1----:R-:W-:Y:S02]  /*33d0*/  FMUL.FTZ R13, R92, -1.4426950216293334961 ;  /* 0xbfb8aa3b5c0d7820 */ /* 0x002fe40000410000 */
[----:B0-----:R-:W-:-:S05]  /*33e0*/  FADD.FTZ R17, -R125, 1 ;  /* 0x3f8000007d117421 */ /* 0x001fca0000010100 */
[----:B------:R0:W1:Y:S01]  /*33f0*/  MUFU.EX2 R113, R80 ;  /* 0x0000005000717308 */ /* 0x0000620000000800 */
[----:B---3--:R-:W-:Y:S02]  /*3400*/  FADD.FTZ R12, R84, 1 ;  /* 0x3f800000540c7421 */ /* 0x008fe40000010000 */
[----:B--2---:R-:W-:-:S05]  /*3410*/  FADD.FTZ R132, R132, 1 ;  /* 0x3f80000084847421 */ /* 0x004fca0000010000 */
[----:B------:R-:W2:Y:S01]  /*3420*/  MUFU.RCP R116, R81 ;  /* 0x0000005100747308 */ /* 0x000ea20000001000 */
[----:B0-----:R-:W-:-:S04]  /*3430*/  FMUL.FTZ R80, R96, R121 ;  /* 0x0000007960507220 */ /* 0x001fc80000410000 */
[----:B------:R-:W-:-:S03]  /*3440*/  FMUL.FTZ R73, R106, R80 ;  /* 0x000000506a497220 */ /* 0x000fc60000410000 */
[----:B------:R0:W3:Y:S01]  /*3450*/  MUFU.EX2 R109, R89 ;  /* 0x00000059006d7308 */ /* 0x0000e20000000800 */
[----:B-1----:R-:W-:-:S07]  /*3460*/  FADD.FTZ R113, R113, 1 ;  /* 0x3f80000071717421 */ /* 0x002fce0000010000 */
[----:B------:R1:W3:Y:S01]  /*3470*/  MUFU.EX2 R115, R83 ;  /* 0x0000005300737308 */ /* 0x0002e20000000800 */
[----:B--2---:R-:W-:Y:S02]  /*3480*/  FMUL.FTZ R84, R85, R116 ;  /* 0x0000007455547220 */ /* 0x004fe40000410000 */
[----:B0-----:R-:W-:Y:S02]  /*3490*/  FMUL.FTZ R89, R86, -1.4426950216293334961 ;  /* 0xbfb8aa3b56597820 */ /* 0x001fe40000410000 */
[----:B------:R-:W-:-:S03]  /*34a0*/  FMUL.FTZ R81, R108, R84 ;  /* 0x000000546c517220 */ /* 0x000fc60000410000 */
[----:B------:R0:W-:Y:S01]  /*34b0*/  MUFU.EX2 R137, R13 ;  /* 0x0000000d00897308 */ /* 0x0001e20000000800 */
[----:B-1----:R-:W-:Y:S01]  /*34c0*/  HADD2.F32 R83, -RZ, R8.H0_H0 ;  /* 0x20000008ff537230 */ /* 0x002fe20000004100 */
[----:B---3--:R-:W-:-:S04]  /*34d0*/  FADD.FTZ R109, R109, 1 ;  /* 0x3f8000006d6d7421 */ /* 0x008fc80000010000 */
[----:B------:R-:W-:Y:S01]  /*34e0*/  FFMA.FTZ R90, R73, R83, R74 ;  /* 0x00000053495a7223 */ /* 0x000fe2000001004a */
[----:B------:R-:W-:Y:S01]  /*34f0*/  HADD2.F32 R83, -RZ, R8.H1_H1 ;  /* 0x30000008ff537230 */ /* 0x000fe20000004100 */
[----:B------:R1:W2:Y:S01]  /*3500*/  MUFU.RCP R118, R12 ;  /* 0x0000000c00767308 */ /* 0x0002a20000001000 */
[----:B0-----:R-:W-:Y:S02]  /*3510*/  FADD.FTZ R13, -R121, 1 ;  /* 0x3f800000790d7421 */ /* 0x001fe40000010100 */
[----:B------:R-:W-:Y:S02]  /*3520*/  FMUL.FTZ R74, R98, R125 ;  /* 0x0000007d624a7220 */ /* 0x000fe40000410000 */
[----:B------:R-:W-:Y:S01]  /*3530*/  FFMA.FTZ R123, R96, R13, 1 ;  /* 0x3f800000607b7423 */ /* 0x000fe2000001000d */
[----:B------:R-:W-:Y:S01]  /*3540*/  HADD2.F32 R96, -RZ, R10.H0_H0 ;  /* 0x2000000aff607230 */ /* 0x000fe20000004100 */
[----:B------:R-:W-:Y:S01]  /*3550*/  FADD.FTZ R13, R94, 1 ;  /* 0x3f8000005e0d7421 */ /* 0x000fe20000010000 */
[----:B------:R0:W-:Y:S01]  /*3560*/  MUFU.EX2 R130, R89 ;  /* 0x0000005900827308 */ /* 0x0001e20000000800 */
[----:B-1----:R-:W-:-:S02]  /*3570*/  FADD.FTZ R12, R88, 1 ;  /* 0x3f800000580c7421 */ /* 0x002fc40000010000 */
[----:B------:R-:W-:Y:S02]  /*3580*/  FMUL.FTZ R75, R20, R74 ;  /* 0x0000004a144b7220 */ /* 0x000fe40000410000 */
[----:B------:R-:W-:Y:S02]  /*3590*/  FADD.FTZ R115, R115, 1 ;  /* 0x3f80000073737421 */ /* 0x000fe40000010000 */
[----:B------:R-:W-:Y:S01]  /*35a0*/  FFMA.FTZ R114, R75, R83, R90 ;  /* 0x000000534b727223 */ /* 0x000fe2000001005a */
[----:B------:R1:W3:Y:S01]  /*35b0*/  MUFU.RCP R127, R12 ;  /* 0x0000000c007f7308 */ /* 0x0002e20000001000 */
[----:B------:R-:W-:Y:S01]  /*35c0*/  HADD2.F32 R83, -RZ, R9.H0_H0 ;  /* 0x20000009ff537230 */ /* 0x000fe20000004100 */
[----:B--2---:R-:W-:Y:S01]  /*35d0*/  FMUL.FTZ R88, R87, R118 ;  /* 0x0000007657587220 */ /* 0x004fe20000410000 */
[----:B------:R-:W-:Y:S01]  /*35e0*/  HADD2.F32 R90, -RZ, R14.H1_H1 ;  /* 0x3000000eff5a7230 */ /* 0x000fe20000004100 */
[----:B------:R-:W-:Y:S01]  /*35f0*/  FADD.FTZ R137, R137, 1 ;  /* 0x3f80000089897421 */ /* 0x000fe20000010000 */
[----:B0-----:R-:W-:Y:S01]  /*3600*/  HADD2.F32 R89, -RZ, R16.H0_H0 ;  /* 0x20000010ff597230 */ /* 0x001fe20000004100 */
[----:B------:R-:W-:-:S02]  /*3610*/  FFMA.FTZ R16, R81, R83, R114 ;  /* 0x0000005351107223 */ /* 0x000fc40000010072 */
[----:B------:R0:W-:Y:S01]  /*3620*/  MUFU.RCP R120, R13 ;  /* 0x0000000d00787308 */ /* 0x0001e20000001000 */
[----:B------:R-:W-:Y:S02]  /*3630*/  FMUL.FTZ R14, R90, -1.4426950216293334961 ;  /* 0xbfb8aa3b5a0e7820 */ /* 0x000fe40000410000 */
[----:B------:R-:W-:Y:S02]  /*3640*/  FMUL.FTZ R83, R21, R88 ;  /* 0x0000005815537220 */ /* 0x000fe40000410000 */
[----:B------:R-:W-:Y:S01]  /*3650*/  FFMA.FTZ R114, R98, R17, 1 ;  /* 0x3f80000062727423 */ /* 0x000fe20000010011 */
[----:B------:R-:W-:Y:S01]  /*3660*/  HADD2.F32 R98, -RZ, R15.H0_H0 ;  /* 0x2000000fff627230 */ /* 0x000fe20000004100 */
[----:B-1----:R-:W-:Y:S01]  /*3670*/  FADD.FTZ R12, -R116, 1 ;  /* 0x3f800000740c7421 */ /* 0x002fe20000010100 */
[----:B------:R-:W-:Y:S01]  /*3680*/  MUFU.RCP R124, R109 ;  /* 0x0000006d007c7308 */ /* 0x000fe20000001000 */
[----:B---3--:R-:W-:Y:S01]  /*3690*/  FMUL.FTZ R94, R100, R127 ;  /* 0x0000007f645e7220 */ /* 0x008fe20000410000 */
[----:B0-----:R-:W-:Y:S01]  /*36a0*/  HADD2.F32 R13, -RZ, R10.H1_H1 ;  /* 0x3000000aff0d7230 */ /* 0x001fe20000004100 */
[----:B------:R-:W-:-:S05]  /*36b0*/  FADD.FTZ R130, R130, 1 ;  /* 0x3f80000082827421 */ /* 0x000fca0000010000 */
[----:B------:R-:W-:Y:S08]  /*36c0*/  MUFU.RCP R128, R113 ;  /* 0x0000007100807308 */ /* 0x000ff00000001000 */
[----:B------:R0:W1:Y:S08]  /*36d0*/  MUFU.EX2 R138, R14 ;  /* 0x0000000e008a7308 */ /* 0x0000700000000800 */
[----:B------:R-:W-:Y:S01]  /*36e0*/  MUFU.RCP R131, R115 ;  /* 0x0000007300837308 */ /* 0x000fe20000001000 */
[----:B0-----:R-:W-:-:S07]  /*36f0*/  FFMA.FTZ R14, R83, R18, R16 ;  /* 0x00000012530e7223 */ /* 0x001fce0000010010 */
[----:B------:R-:W-:Y:S01]  /*3700*/  MUFU.RCP R135, R130 ;  /* 0x0000008200877308 */ /* 0x000fe20000001000 */
[----:B-1----:R-:W-:-:S07]  /*3710*/  FADD.FTZ R138, R138, 1 ;  /* 0x3f8000008a8a7421 */ /* 0x002fce0000010000 */
[----:B------:R-:W-:Y:S01]  /*3720*/  MUFU.RCP R137, R137 ;  /* 0x0000008900897308 */ /* 0x000fe20000001000 */
[----:B-----5:R0:W-:Y:S04]  /*3730*/  STS.128 [R48.X16], R76 ;  /* 0x0000004c30007388 */ /* 0x0201e8000000cc00 */
[----:B----4-:R1:W-:Y:S01]  /*3740*/  STS.128 [R48.X16+0x200], R24 ;  /* 0x0002001830007388 */ /* 0x0103e2000000cc00 */
[----:B------:R-:W-:-:S06]  /*3750*/  NOP ;  /* 0x0000000000007918 */ /* 0x000fcc0000000000 */
[----:B------:R-:W2:Y:S01]  /*3760*/  LDS.128 R16, [R36] ;  /* 0x0000000024107984 */ /* 0x000ea20000000c00 */
[----:B0-----:R-:W-:Y:S01]  /*3770*/  FMUL.FTZ R79, R110, R94 ;  /* 0x0000005e6e4f7220 */ /* 0x001fe20000410000 */
[----:B------:R-:W-:Y:S01]  /*3780*/  HADD2.F32 R78, -RZ, R15.H1_H1 ;  /* 0x3000000fff4e7230 */ /* 0x000fe20000004100 */
[----:B------:R-:W-:Y:S02]  /*3790*/  FMUL.FTZ R76, R105, R120 ;  /* 0x00000078694c7220 */ /* 0x000fe40000410000 */
[----:B------:R-:W-:Y:S01]  /*37a0*/  FFMA.FTZ R96, R79, R96, R14 ;  /* 0x000000604f607223 */ /* 0x000fe2000001000e */
[----:B-1----:R-:W-:Y:S01]  /*37b0*/  HADD2.F32 R27, -RZ, R11.H0_H0 ;  /* 0x2000000bff1b7230 */ /* 0x002fe20000004100 */
[----:B------:R-:W-:Y:S02]  /*37c0*/  FMUL.FTZ R77, R22, R76 ;  /* 0x0000004c164d7220 */ /* 0x000fe40000410000 */
[----:B------:R-:W-:Y:S02]  /*37d0*/  FFMA.FTZ R24, R85, R12, 1 ;  /* 0x3f80000055187423 */ /* 0x000fe4000001000c */
[----:B------:R-:W-:-:S02]  /*37e0*/  FADD.FTZ R12, -R118, 1 ;  /* 0x3f800000760c7421 */ /* 0x000fc40000010100 */
[----:B------:R-:W-:Y:S02]  /*37f0*/  FFMA.FTZ R126, R77, R13, R96 ;  /* 0x0000000d4d7e7223 */ /* 0x000fe40000010060 */
[----:B------:R-:W-:Y:S02]  /*3800*/  FADD.FTZ R13, -R127, 1 ;  /* 0x3f8000007f0d7421 */ /* 0x000fe40000010100 */
[----:B------:R-:W-:Y:S02]  /*3810*/  FMUL.FTZ R96, R107, R124 ;  /* 0x0000007c6b607220 */ /* 0x000fe40000410000 */
[----:B------:R-:W-:Y:S02]  /*3820*/  FFMA.FTZ R26, R87, R12, 1 ;  /* 0x3f800000571a7423 */ /* 0x000fe4000001000c */
[----:B------:R-:W-:Y:S02]  /*3830*/  FMUL.FTZ R14, R98, -1.4426950216293334961 ;  /* 0xbfb8aa3b620e7820 */ /* 0x000fe40000410000 */
[----:B------:R-:W-:-:S02]  /*3840*/  FADD.FTZ R12, -R120, 1 ;  /* 0x3f800000780c7421 */ /* 0x000fc40000010100 */
[----:B------:R-:W-:Y:S01]  /*3850*/  FFMA.FTZ R25, R100, R13, 1 ;  /* 0x3f80000064197423 */ /* 0x000fe2000001000d */
[----:B------:R0:W1:Y:S01]  /*3860*/  MUFU.EX2 R139, R14 ;  /* 0x0000000e008b7308 */ /* 0x0000620000000800 */
[----:B------:R-:W-:Y:S01]  /*3870*/  FMUL.FTZ R87, R112, R96 ;  /* 0x0000006070577220 */ /* 0x000fe20000410000 */
[----:B------:R-:W-:Y:S01]  /*3880*/  HADD2.F32 R13, -RZ, R11.H1_H1 ;  /* 0x3000000bff0d7230 */ /* 0x000fe20000004100 */
[----:B------:R-:W-:Y:S02]  /*3890*/  FMUL.FTZ R100, R111, R128 ;  /* 0x000000806f647220 */ /* 0x000fe40000410000 */
[----:B------:R-:W-:Y:S02]  /*38a0*/  FFMA.FTZ R122, R105, R12, 1 ;  /* 0x3f800000697a7423 */ /* 0x000fe4000001000c */
[----:B------:R-:W-:Y:S02]  /*38b0*/  FMUL.FTZ R15, R78, -1.4426950216293334961 ;  /* 0xbfb8aa3b4e0f7820 */ /* 0x000fe40000410000 */
[----:B------:R-:W-:Y:S01]  /*38c0*/  FADD.FTZ R12, -R124, 1 ;  /* 0x3f8000007c0c7421 */ /* 0x000fe20000010100 */
[----:B--2---:R-:W-:Y:S01]  /*38d0*/  HADD2.F32 R105, -RZ, R16.H0_H0 ;  /* 0x20000010ff697230 */ /* 0x004fe20000004100 */
[----:B0-----:R-:W-:Y:S01]  /*38e0*/  FADD.FTZ R14, -R128, 1 ;  /* 0x3f800000800e7421 */ /* 0x001fe20000010100 */
[----:B------:R0:W2:Y:S01]  /*38f0*/  MUFU.EX2 R140, R15 ;  /* 0x0000000f008c7308 */ /* 0x0000a20000000800 */
[----:B------:R-:W-:Y:S01]  /*3900*/  FFMA.FTZ R142, R87, R27, R126 ;  /* 0x0000001b578e7223 */ /* 0x000fe2000001007e */
[----:B------:R-:W-:Y:S01]  /*3910*/  HADD2.F32 R119, -RZ, R19.H1_H1 ;  /* 0x30000013ff777230 */ /* 0x000fe20000004100 */
[----:B------:R-:W-:Y:S01]  /*3920*/  FMUL.FTZ R85, R23, R100 ;  /* 0x0000006417557220 */ /* 0x000fe20000410000 */
[----:B------:R-:W-:Y:S01]  /*3930*/  HADD2.F32 R115, -RZ, R18.H1_H1 ;  /* 0x30000012ff737230 */ /* 0x000fe20000004100 */
[----:B------:R-:W-:Y:S01]  /*3940*/  FFMA.FTZ R126, R107, R12, 1 ;  /* 0x3f8000006b7e7423 */ /* 0x000fe2000001000c */
[----:B------:R-:W-:Y:S01]  /*3950*/  HADD2.F32 R107, -RZ, R16.H1_H1 ;  /* 0x30000010ff6b7230 */ /* 0x000fe20000004100 */
[----:B------:R-:W-:Y:S01]  /*3960*/  FFMA.FTZ R129, R111, R14, 1 ;  /* 0x3f8000006f817423 */ /* 0x000fe2000001000e */
[----:B------:R-:W-:Y:S01]  /*3970*/  HADD2.F32 R111, -RZ, R18.H0_H0 ;  /* 0x20000012ff6f7230 */ /* 0x000fe20000004100 */
[----:B------:R-:W-:Y:S01]  /*3980*/  FFMA.FTZ R142, R85, R13, R142 ;  /* 0x0000000d558e7223 */ /* 0x000fe2000001008e */
[--C-:B------:R-:W-:Y:S01]  /*3990*/  HADD2.F32 R113, -RZ, R17.reuse.H1_H1 ;  /* 0x30000011ff717230 */ /* 0x100fe20000004100 */
[----:B0-----:R-:W0:Y:S01]  /*39a0*/  LDS.128 R12, [R36+0x10] ;  /* 0x00001000240c7984 */ /* 0x001e220000000c00 */
[----:B------:R-:W-:Y:S01]  /*39b0*/  FADD.FTZ R27, R117, 1 ;  /* 0x3f800000751b7421 */ /* 0x000fe20000010000 */
[----:B------:R-:W-:Y:S01]  /*39c0*/  HADD2.F32 R109, -RZ, R17.H0_H0 ;  /* 0x20000011ff6d7230 */ /* 0x000fe20000004100 */
[----:B------:R-:W-:Y:S01]  /*39d0*/  FMUL.FTZ R110, R110, R111 ;  /* 0x0000006f6e6e7220 */ /* 0x000fe20000410000 */
[----:B------:R-:W-:Y:S01]  /*39e0*/  HADD2.F32 R117, -RZ, R19.H0_H0 ;  /* 0x20000013ff757230 */ /* 0x000fe20000004100 */
[----:B-1----:R-:W-:Y:S01]  /*39f0*/  FADD.FTZ R139, R139, 1 ;  /* 0x3f8000008b8b7421 */ /* 0x002fe20000010000 */
[----:B------:R1:W3:Y:S01]  /*3a00*/  MUFU.RCP R133, R27 ;  /* 0x0000001b00857308 */ /* 0x0002e20000001000 */
[----:B------:R-:W-:-:S02]  /*3a10*/  FMUL.FTZ R110, R127, R110 ;  /* 0x0000006e7f6e7220 */ /* 0x000fc40000410000 */
[----:B------:R-:W-:Y:S02]  /*3a20*/  FMUL.FTZ R106, R106, R105 ;  /* 0x000000696a6a7220 */ /* 0x000fe40000410000 */
[----:B------:R-:W-:Y:S02]  /*3a30*/  FMUL.FTZ R23, R23, R119 ;  /* 0x0000007717177220 */ /* 0x000fe40000410000 */
[----:B------:R-:W-:Y:S01]  /*3a40*/  FMUL.FTZ R20, R20, R107 ;  /* 0x0000006b14147220 */ /* 0x000fe20000410000 */
[----:B------:R-:W4:Y:S01]  /*3a50*/  MUFU.RCP R127, R132 ;  /* 0x00000084007f7308 */ /* 0x000f220000001000 */
[----:B------:R-:W-:Y:S02]  /*3a60*/  FMUL.FTZ R106, R121, R106 ;  /* 0x0000006a796a7220 */ /* 0x000fe40000410000 */
[----:B------:R-:W-:Y:S02]  /*3a70*/  FMUL.FTZ R128, R128, R23 ;  /* 0x0000001780807220 */ /* 0x000fe40000410000 */
[----:B------:R-:W-:-:S02]  /*3a80*/  FMUL.FTZ R19, R22, R115 ;  /* 0x0000007316137220 */ /* 0x000fc40000410000 */
[----:B--2---:R-:W-:Y:S01]  /*3a90*/  FADD.FTZ R140, R140, 1 ;  /* 0x3f8000008c8c7421 */ /* 0x004fe20000010000 */
[----:B------:R-:W2:Y:S01]  /*3aa0*/  MUFU.RCP R139, R139 ;  /* 0x0000008b008b7308 */ /* 0x000ea20000001000 */
[----:B------:R-:W-:Y:S02]  /*3ab0*/  FMUL.FTZ R125, R125, R20 ;  /* 0x000000147d7d7220 */ /* 0x000fe40000410000 */
[----:B------:R-:W-:Y:S02]  /*3ac0*/  FMUL.FTZ R21, R21, R113 ;  /* 0x0000007115157220 */ /* 0x000fe40000410000 */
[----:B------:R-:W-:Y:S02]  /*3ad0*/  FMUL.FTZ R20, R106, R123 ;  /* 0x0000007b6a147220 */ /* 0x000fe40000410000 */
[----:B------:R-:W-:Y:S01]  /*3ae0*/  FMUL.FTZ R128, R128, R129 ;  /* 0x0000008180807220 */ /* 0x000fe20000410000 */
[----:B------:R-:W5:Y:S01]  /*3af0*/  MUFU.RCP R123, R138 ;  /* 0x0000008a007b7308 */ /* 0x000f620000001000 */
[----:B------:R-:W-:-:S02]  /*3b00*/  FMUL.FTZ R17, R108, R109 ;  /* 0x0000006d6c117220 */ /* 0x000fc40000410000 */
[----:B------:R-:W-:Y:S02]  /*3b10*/  FMUL.FTZ R19, R120, R19 ;  /* 0x0000001378137220 */ /* 0x000fe40000410000 */
[----:B-1----:R-:W-:Y:S02]  /*3b20*/  FMUL.FTZ R27, R112, R117 ;  /* 0x00000075701b7220 */ /* 0x002fe40000410000 */
[----:B------:R-:W-:Y:S01]  /*3b30*/  FMUL.FTZ R22, R110, R25 ;  /* 0x000000196e167220 */ /* 0x000fe20000410000 */
[----:B------:R-:W1:Y:S01]  /*3b40*/  MUFU.RCP R129, R140 ;  /* 0x0000008c00817308 */ /* 0x000e620000001000 */
[----:B------:R-:W-:Y:S01]  /*3b50*/  FMUL.FTZ R21, R118, R21 ;  /* 0x0000001576157220 */ /* 0x000fe20000410000 */
[--C-:B0-----:R-:W-:Y:S01]  /*3b60*/  HADD2.F32 R106, -RZ, R12.reuse.H0_H0 ;  /* 0x2000000cff6a7230 */ /* 0x101fe20000004100 */
        /* <DEDUP_REMOVED lines=10> */
[----:B------:R-:W-:Y:S01]  /*3c10*/  FADD.FTZ R13, -R131, 1 ;  /* 0x3f800000830d7421 */ /* 0x000fe20000010100 */
[--C-:B------:R-:W-:Y:S01]  /*3c20*/  HADD2.F32 R118, -RZ, R15.reuse.H0_H0 ;  /* 0x2000000fff767230 */ /* 0x100fe20000004100 */
[----:B------:R-:W-:Y:S01]  /*3c30*/  FMUL.FTZ R12, R89, R106 ;  /* 0x0000006a590c7220 */ /* 0x000fe20000410000 */
[----:B------:R-:W-:Y:S01]  /*3c40*/  HADD2.F32 R122, -RZ, R15.H1_H1 ;  /* 0x3000000fff7a7230 */ /* 0x000fe20000004100 */
[----:B---3--:R-:W-:Y:S01]  /*3c50*/  FADD.FTZ R15, -R133, 1 ;  /* 0x3f800000850f7421 */ /* 0x008fe20000010100 */
[----:B------:R-:W-:Y:S01]  /*3c60*/  F2FP.PACK_AB R20, R125, R20 ;  /* 0x000000147d14723e */ /* 0x000fe200000000ff */
[----:B------:R-:W-:Y:S01]  /*3c70*/  FMUL.FTZ R14, R91, R108 ;  /* 0x0000006c5b0e7220 */ /* 0x000fe20000410000 */
[----:B------:R-:W-:Y:S01]  /*3c80*/  F2FP.PACK_AB R22, R19, R22 ;  /* 0x000000161316723e */ /* 0x000fe200000000ff */
[----:B------:R-:W-:Y:S01]  /*3c90*/  FADD.FTZ R21, -R135, 1 ;  /* 0x3f80000087157421 */ /* 0x000fe20000010100 */
[----:B------:R-:W-:Y:S01]  /*3ca0*/  HADD2.F32 R124, -RZ, R4.H1_H1 ;  /* 0x30000004ff7c7230 */ /* 0x000fe20000004100 */
[----:B----4-:R-:W-:-:S02]  /*3cb0*/  FADD.FTZ R25, -R127, 1 ;  /* 0x3f8000007f197421 */ /* 0x010fc40000010100 */
[----:B------:R-:W-:Y:S02]  /*3cc0*/  FMUL.FTZ R16, R93, R110 ;  /* 0x0000006e5d107220 */ /* 0x000fe40000410000 */
[----:B------:R-:W-:Y:S02]  /*3cd0*/  FMUL.FTZ R18, R95, R112 ;  /* 0x000000705f127220 */ /* 0x000fe40000410000 */
[----:B------:R-:W-:Y:S02]  /*3ce0*/  FMUL.FTZ R17, R17, R24 ;  /* 0x0000001811117220 */ /* 0x000fe40000410000 */
[----:B------:R-:W-:Y:S02]  /*3cf0*/  FMUL.FTZ R23, R27, R126 ;  /* 0x0000007e1b177220 */ /* 0x000fe40000410000 */
[----:B------:R-:W-:Y:S02]  /*3d00*/  FFMA.FTZ R13, R104, R13, 1 ;  /* 0x3f800000680d7423 */ /* 0x000fe4000001000d */
[----:B------:R-:W-:Y:S01]  /*3d10*/  FMUL.FTZ R12, R131, R12 ;  /* 0x0000000c830c7220 */ /* 0x000fe20000410000 */
[----:B------:R-:W-:Y:S01]  /*3d20*/  F2FP.PACK_AB R23, R128, R23 ;  /* 0x000000178017723e */ /* 0x000fe200000000ff */
[----:B------:R-:W-:-:S02]  /*3d30*/  FFMA.FTZ R15, R102, R15, 1 ;  /* 0x3f800000660f7423 */ /* 0x000fc4000001000f */
[----:B------:R-:W-:Y:S02]  /*3d40*/  FMUL.FTZ R14, R133, R14 ;  /* 0x0000000e850e7220 */ /* 0x000fe40000410000 */
[----:B--2---:R-:W-:Y:S02]  /*3d50*/  FADD.FTZ R27, -R139, 1 ;  /* 0x3f8000008b1b7421 */ /* 0x004fe40000010100 */
[----:B------:R-:W-:Y:S02]  /*3d60*/  FMUL.FTZ R24, R101, R118 ;  /* 0x0000007665187220 */ /* 0x000fe40000410000 */
[----:B------:R-:W-:Y:S02]  /*3d70*/  FFMA.FTZ R21, R86, R21, 1 ;  /* 0x3f80000056157423 */ /* 0x000fe40000010015 */
[----:B------:R-:W-:Y:S02]  /*3d80*/  FFMA.FTZ R25, R82, R25, 1 ;  /* 0x3f80000052197423 */ /* 0x000fe40000010019 */
[----:B------:R-:W-:-:S02]  /*3d90*/  FMUL.FTZ R16, R135, R16 ;  /* 0x0000001087107220 */ /* 0x000fc40000410000 */
[----:B------:R-:W-:Y:S02]  /*3da0*/  FMUL.FTZ R18, R127, R18 ;  /* 0x000000127f127220 */ /* 0x000fe40000410000 */
[----:B------:R-:W-:Y:S02]  /*3db0*/  FMUL.FTZ R12, R12, R13 ;  /* 0x0000000d0c0c7220 */ /* 0x000fe40000410000 */
[----:B------:R-:W-:Y:S02]  /*3dc0*/  FMUL.FTZ R15, R14, R15 ;  /* 0x0000000f0e0f7220 */ /* 0x000fe40000410000 */
[----:B------:R-:W-:Y:S02]  /*3dd0*/  FFMA.FTZ R27, R98, R27, 1 ;  /* 0x3f800000621b7423 */ /* 0x000fe4000001001b */
[----:B------:R-:W-:Y:S02]  /*3de0*/  FMUL.FTZ R24, R139, R24 ;  /* 0x000000188b187220 */ /* 0x000fe40000410000 */
[----:B------:R-:W-:-:S02]  /*3df0*/  FMUL.FTZ R16, R16, R21 ;  /* 0x0000001510107220 */ /* 0x000fc40000410000 */
[----:B------:R-:W-:Y:S02]  /*3e00*/  FMUL.FTZ R25, R18, R25 ;  /* 0x0000001912197220 */ /* 0x000fe40000410000 */
[----:B------:R-:W-:Y:S02]  /*3e10*/  FADD.FTZ R13, -R137, 1 ;  /* 0x3f800000890d7421 */ /* 0x000fe40000010100 */
[----:B-----5:R-:W-:Y:S01]  /*3e20*/  FADD.FTZ R21, -R123, 1 ;  /* 0x3f8000007b157421 */ /* 0x020fe20000010100 */
[----:B------:R-:W-:Y:S01]  /*3e30*/  F2FP.PACK_AB R25, R25, R16 ;  /* 0x000000101919723e */ /* 0x000fe200000000ff */
[----:B-1----:R-:W-:Y:S02]  /*3e40*/  FADD.FTZ R121, -R129, 1 ;  /* 0x3f80000081797421 */ /* 0x002fe40000010100 */
[----:B------:R-:W-:Y:S02]  /*3e50*/  FMUL.FTZ R14, R97, R114 ;  /* 0x00000072610e7220 */ /* 0x000fe40000410000 */
[----:B------:R-:W-:-:S02]  /*3e60*/  FMUL.FTZ R18, R99, R116 ;  /* 0x0000007463127220 */ /* 0x000fc40000410000 */
[----:B------:R-:W-:Y:S02]  /*3e70*/  FMUL.FTZ R120, R103, R122 ;  /* 0x0000007a67787220 */ /* 0x000fe40000410000 */
[----:B------:R-:W-:Y:S02]  /*3e80*/  FMUL.FTZ R104, R104, R131 ;  /* 0x0000008368687220 */ /* 0x000fe40000410000 */
[----:B------:R-:W-:Y:S01]  /*3e90*/  FMUL.FTZ R27, R24, R27 ;  /* 0x0000001b181b7220 */ /* 0x000fe20000410000 */
[----:B------:R-:W-:Y:S01]  /*3ea0*/  F2FP.PACK_AB R24, R15, R12 ;  /* 0x0000000c0f18723e */ /* 0x000fe200000000ff */
[----:B------:R-:W-:Y:S01]  /*3eb0*/  FFMA.FTZ R13, R92, R13, 1 ;  /* 0x3f8000005c0d7423 */ /* 0x000fe2000001000d */
[----:B------:R-:W-:Y:S01]  /*3ec0*/  HADD2.F32 R12, -RZ, R4.H0_H0 ;  /* 0x20000004ff0c7230 */ /* 0x000fe20000004100 */
[----:B------:R-:W-:Y:S02]  /*3ed0*/  FFMA.FTZ R21, R90, R21, 1 ;  /* 0x3f8000005a157423 */ /* 0x000fe40000010015 */
        /* <DEDUP_REMOVED lines=8> */
[----:B------:R-:W-:Y:S01]  /*3f60*/  BAR.SYNC.DEFER_BLOCKING 0x0 ;  /* 0x0000000000007b1d */ /* 0x000fe20000010000 */
[----:B------:R-:W-:-:S02]  /*3f70*/  FMUL.FTZ R120, R120, R121 ;  /* 0x0000007978787220 */ /* 0x000fc40000410000 */
[----:B------:R-:W-:Y:S01]  /*3f80*/  FFMA.FTZ R142, R89, R12, R142 ;  /* 0x0000000c598e7223 */ /* 0x000fe2000001008e */
[----:B------:R-:W-:Y:S01]  /*3f90*/  F2FP.PACK_AB R26, R18, R13 ;  /* 0x0000000d121a723e */ /* 0x000fe200000000ff */
[----:B------:R-:W-:Y:S01]  /*3fa0*/  IMAD R12, R136, c[0x0][0x2e8], RZ ;  /* 0x0000ba00880c7a24 */ /* 0x000fe200078e02ff */
[----:B------:R-:W-:Y:S01]  /*3fb0*/  F2FP.PACK_AB R27, R120, R27 ;  /* 0x0000001b781b723e */ /* 0x000fe200000000ff */
[----:B------:R-:W-:-:S04]  /*3fc0*/  IMAD.WIDE.U32 R120, R53, c[0x0][0x2e8], R2 ;  /* 0x0000ba0035787a25 */ /* 0x000fc800078e0002 */
[----:B------:R-:W-:Y:S02]  /*3fd0*/  IMAD R13, R53, c[0x0][0x2ec], R12 ;  /* 0x0000bb00350d7a24 */ /* 0x000fe400078e020c */
[----:B------:R-:W-:Y:S02]  /*3fe0*/  FMUL.FTZ R102, R102, R133 ;  /* 0x0000008566667220 */ /* 0x000fe40000410000 */
[----:B------:R-:W-:Y:S01]  /*3ff0*/  FMUL.FTZ R86, R86, R135 ;  /* 0x0000008756567220 */ /* 0x000fe20000410000 */
[----:B------:R-:W-:Y:S01]  /*4000*/  IADD3 R121, R121, R13, RZ ;  /* 0x0000000d79797210 */ /* 0x000fe20007ffe0ff */
[----:B------:R-:W-:Y:S02]  /*4010*/  FMUL.FTZ R91, R91, R102 ;  /* 0x000000665b5b7220 */ /* 0x000fe40000410000 */
[----:B------:R-:W-:Y:S02]  /*4020*/  FMUL.FTZ R93, R93, R86 ;  /* 0x000000565d5d7220 */ /* 0x000fe40000410000 */
[----:B------:R-:W-:-:S02]  /*4030*/  FFMA.FTZ R124, R91, R124, R142 ;  /* 0x0000007c5b7c7223 */ /* 0x000fc4000001008e */
[----:B------:R-:W-:Y:S01]  /*4040*/  FMUL.FTZ R82, R82, R127 ;  /* 0x0000007f52527220 */ /* 0x000fe20000410000 */
[----:B------:R0:W-:Y:S01]  /*4050*/  STS.128 [R36], R20 ;  /* 0x0000001424007388 */ /* 0x0001e20000000c00 */
[----:B------:R-:W-:Y:S02]  /*4060*/  FMUL.FTZ R92, R92, R137 ;  /* 0x000000895c5c7220 */ /* 0x000fe40000410000 */
[----:B------:R-:W-:Y:S01]  /*4070*/  FMUL.FTZ R95, R95, R82 ;  /* 0x000000525f5f7220 */ /* 0x000fe20000410000 */
[----:B------:R1:W-:Y:S01]  /*4080*/  STS.128 [R36+0x10], R24 ;  /* 0x0000101824007388 */ /* 0x0003e20000000c00 */
[----:B------:R-:W-:-:S06]  /*4090*/  NOP ;  /* 0x0000000000007918 */ /* 0x000fcc0000000000 */
[----:B------:R-:W2:Y:S01]  /*40a0*/  LDS.128 R16, [R48.X16] ;  /* 0x0000000030107984 */ /* 0x000ea2000000cc00 */
[----:B------:R-:W-:Y:S02]  /*40b0*/  FMUL.FTZ R97, R97, R92 ;  /* 0x0000005c61617220 */ /* 0x000fe40000410000 */
[----:B------:R-:W-:Y:S01]  /*40c0*/  FMUL.FTZ R90, R90, R123 ;  /* 0x0000007b5a5a7220 */ /* 0x000fe20000410000 */
[----:B------:R-:W3:Y:S01]  /*40d0*/  LDS.128 R12, [R48.X16+0x200] ;  /* 0x00020000300c7984 */ /* 0x000ee2000000cc00 */
[--C-:B0-----:R-:W-:Y:S01]  /*40e0*/  HADD2.F32 R20, -RZ, R5.reuse.H0_H0 ;  /* 0x20000005ff147230 */ /* 0x101fe20000004100 */
[----:B------:R-:W-:Y:S01]  /*40f0*/  IMAD R21, R55, c[0x0][0x2f0], RZ ;  /* 0x0000bc0037157a24 */ /* 0x000fe200078e02ff */
[----:B------:R-:W-:Y:S01]  /*4100*/  HADD2.F32 R22, -RZ, R5.H1_H1 ;  /* 0x30000005ff167230 */ /* 0x000fe20000004100 */
[----:B------:R-:W-:Y:S01]  /*4110*/  FMUL.FTZ R99, R99, R90 ;  /* 0x0000005a63637220 */ /* 0x000fe20000410000 */
[----:B------:R-:W-:Y:S01]  /*4120*/  HADD2.F32 R23, -RZ, R6.H0_H0 ;  /* 0x20000006ff177230 */ /* 0x000fe20000004100 */
[----:B------:R-:W-:Y:S01]  /*4130*/  FFMA.FTZ R124, R93, R20, R124 ;  /* 0x000000145d7c7223 */ /* 0x000fe2000001007c */
[----:B-1----:R-:W-:Y:S01]  /*4140*/  HADD2.F32 R24, -RZ, R7.H0_H0 ;  /* 0x20000007ff187230 */ /* 0x002fe20000004100 */
[----:B------:R-:W-:-:S02]  /*4150*/  IMAD R25, R56, c[0x0][0x2f4], R21 ;  /* 0x0000bd0038197a24 */ /* 0x000fc400078e0215 */
[----:B------:R-:W-:Y:S01]  /*4160*/  IMAD.WIDE.U32 R20, R56, c[0x0][0x2f0], R120 ;  /* 0x0000bc0038147a25 */ /* 0x000fe200078e0078 */
[----:B------:R-:W-:-:S03]  /*4170*/  HADD2.F32 R120, -RZ, R7.H1_H1 ;  /* 0x30000007ff787230 */ /* 0x000fc60000004100 */
[----:B------:R-:W-:Y:S01]  /*4180*/  FFMA.FTZ R124, R95, R22, R124 ;  /* 0x000000165f7c7223 */ /* 0x000fe2000001007c */
[----:B------:R-:W-:Y:S01]  /*4190*/  IADD3 R25, R21, R25, RZ ;  /* 0x0000001915197210 */ /* 0x000fe20007ffe0ff */
[----:B------:R-:W-:Y:S01]  /*41a0*/  HADD2.F32 R21, -RZ, R6.H1_H1 ;  /* 0x30000006ff157230 */ /* 0x000fe20000004100 */
[----:B------:R-:W-:Y:S01]  /*41b0*/  LEA R22, P0, R20, c[0x0][0x338], 0x1 ;  /* 0x0000ce0014167a11 */ /* 0x000fe200078008ff */
[----:B------:R-:W-:Y:S02]  /*41c0*/  FFMA.FTZ R124, R97, R23, R124 ;  /* 0x00000017617c7223 */ /* 0x000fe4000001007c */
[----:B------:R-:W-:Y:S01]  /*41d0*/  FMUL.FTZ R98, R98, R139 ;  /* 0x0000008b62627220 */ /* 0x000fe20000410000 */
[----:B------:R-:W-:Y:S01]  /*41e0*/  LEA.HI.X R23, R20, c[0x0][0x33c], R25, 0x1, P0 ;  /* 0x0000cf0014177a11 */ /* 0x000fe200000f0c19 */
[----:B------:R-:W-:Y:S01]  /*41f0*/  FFMA.FTZ R124, R99, R21, R124 ;  /* 0x00000015637c7223 */ /* 0x000fe2000001007c */
[----:B------:R-:W-:Y:S01]  /*4200*/  ISETP.NE.U32.AND P0, PT, RZ, c[0x0][0x270], PT ;  /* 0x00009c00ff007a0c */ /* 0x000fe20003f05070 */
[----:B------:R-:W-:Y:S01]  /*4210*/  FMUL.FTZ R101, R101, R98 ;  /* 0x0000006265657220 */ /* 0x000fe20000410000 */
[----:B------:R-:W-:Y:S01]  /*4220*/  MOV R25, c[0x0][0x16c] ;  /* 0x00005b0000197a02 */ /* 0x000fe20000000f00 */
[----:B------:R-:W-:Y:S01]  /*4230*/  IMAD.WIDE R20, R37, 0x10, R22 ;  /* 0x0000001025147825 */ /* 0x000fe200078e0216 */
[----:B------:R-:W-:-:S02]  /*4240*/  ISETP.NE.AND.EX P0, PT, RZ, c[0x0][0x274], PT, P0 ;  /* 0x00009d00ff007a0c */ /* 0x000fc40003f05300 */
[----:B------:R-:W-:Y:S01]  /*4250*/  ISETP.GE.AND P1, PT, R25, 0x1, PT ;  /* 0x000000011900780c */ /* 0x000fe20003f26270 */
[----:B------:R-:W-:Y:S02]  /*4260*/  FMUL.FTZ R78, R78, R129 ;  /* 0x000000814e4e7220 */ /* 0x000fe40000410000 */
[----:B------:R-:W-:Y:S02]  /*4270*/  FFMA.FTZ R124, R101, R24, R124 ;  /* 0x00000018657c7223 */ /* 0x000fe4000001007c */
[----:B------:R-:W-:Y:S01]  /*4280*/  FMUL.FTZ R103, R103, R78 ;  /* 0x0000004e67677220 */ /* 0x000fe20000410000 */
[----:B--2---:R0:W-:Y:S04]  /*4290*/  STG.E.128 [R20.64], R16 ;  /* 0x0000001014007986 */ /* 0x0041e8000c101d04 */
[----:B---3--:R0:W-:Y:S01]  /*42a0*/  STG.E.128 [R20.64+0x200], R12 ;  /* 0x0002000c14007986 */ /* 0x0081e2000c101d04 */
        /* <DEDUP_REMOVED lines=44> */
.L_x_6105:
[----:B------:R-:W-:Y:S01]  /*4570*/  BAR.SYNC.DEFER_BLOCKING 0x0 ;  /* 0x0000000000007b1d */ /* 0x000fe20000010000 */
        /* <DEDUP_REMOVED lines=36> */
[----:B0-----:R-:W-:Y:S02]  /*47c0*/  LEA.HI R12, R108, R108, RZ, 0x1 ;  /* 0x0000006c6c0c7211 */ /* 0x001fe400078f08ff */
[----:B------:R-:W-:Y:S02]  /*47d0*/  MOV R76, RZ ;  /* 0x000000ff004c7202 */ /* 0x000fe40000000f00 */
[----:B------:R-:W-:-:S02]  /*47e0*/  LOP3.LUT R13, R12, 0xfffffe, RZ, 0xc0, !PT ;  /* 0x00fffffe0c0d7812 */ /* 0x000fc400078ec0ff */
[----:B------:R-:W-:Y:S02]  /*47f0*/  MOV R110, RZ ;  /* 0x000000ff006e7202 */ /* 0x000fe40000000f00 */
[----:B------:R-:W-:Y:S02]  /*4800*/  IADD3 R108, R108, -R13, RZ ;  /* 0x8000000d6c6c7210 */ /* 0x000fe40007ffe0ff */
[----:B------:R-:W-:Y:S02]  /*4810*/  MOV R139, RZ ;  /* 0x000000ff008b7202 */ /* 0x000fe40000000f00 */
.L_x_6143:
        /* <DEDUP_REMOVED lines=23> */
[----:B------:R-:W-:-:S03]  /*4990*/  LOP3.LUT P0, RZ, R49, 0x1f, RZ, 0xc0, !PT ;  /* 0x0000001f31ff7812 */ /* 0x000fc6000780c0ff */
[----:B------:R-:W-:Y:S01]  /*49a0*/  IMAD R19, R56, c[0x0][0x19c], R19 ;  /* 0x0000670038137a24 */ /* 0x000fe200078e0213 */
[----:B------:R-:W-:Y:S01]  /*49b0*/  ISETP.NE.AND P2, PT, R49, RZ, PT ;  /* 0x000000ff3100720c */ /* 0x000fe20003f45270 */
[----:B------:R-:W-:Y:S01]  /*49c0*/  IMAD R18, R114, c[0x0][0x1a0], RZ ;  /* 0x0000680072127a24 */ /* 0x000fe200078e02ff */
[----:B------:R-:W-:Y:S02]  /*49d0*/  ISETP.LT.OR P1, PT, R0, 0x2, P0 ;  /* 0x000000020000780c */ /* 0x000fe40000721670 */
[----:B------:R-:W-:Y:S01]  /*49e0*/  IADD3 R17, R17, R19, RZ ;  /* 0x0000001311117210 */ /* 0x000fe20007ffe0ff */
[----:B------:R-:W-:-:S04]  /*49f0*/  IMAD R19, R137, c[0x0][0x1a4], R18 ;  /* 0x0000690089137a24 */ /* 0x000fc800078e0212 */
[----:B0-----:R-:W-:Y:S01]  /*4a00*/  IMAD.WIDE.U32 R14, R137, c[0x0][0x1a0], R16 ;  /* 0x00006800890e7a25 */ /* 0x001fe200078e0010 */
[----:B-1----:R-:W-:-:S04]  /*4a10*/  IADD3 R12, R49, 0x200, RZ ;  /* 0x00000200310c7810 */ /* 0x002fc80007ffe0ff */
[----:B------:R-:W-:Y:S02]  /*4a20*/  IADD3 R13, R15, R19, RZ ;  /* 0x000000130f0d7210 */ /* 0x000fe40007ffe0ff */
[----:B------:R-:W-:Y:S02]  /*4a30*/  LEA R16, P3, R14, c[0x0][0x228], 0x2 ;  /* 0x00008a000e107a11 */ /* 0x000fe400078610ff */
[----:B------:R-:W-:Y:S02]  /*4a40*/  @!P2 LEA R12, R108, R137, 0x8 ;  /* 0x000000896c0ca211 */ /* 0x000fe400078e40ff */
[----:B------:R-:W-:Y:S02]  /*4a50*/  LEA.HI.X R17, R14, c[0x0][0x22c], R13, 0x2, P3 ;  /* 0x00008b000e117a11 */ /* 0x000fe400018f140d */
[----:B------:R-:W-:Y:S02]  /*4a60*/  @!P1 IADD3 R14, R0, -0x2, RZ ;  /* 0xfffffffe000e9810 */ /* 0x000fe40007ffe0ff */
[----:B------:R-:W-:Y:S01]  /*4a70*/  SHF.L.U32 R143, R12, 0x2, RZ ;  /* 0x000000020c8f7819 */ /* 0x000fe200000006ff */
[----:B------:R0:W5:Y:S02]  /*4a80*/  LDG.E R116, [R16.64] ;  /* 0x0000000410747981 */ /* 0x000164000c1e1900 */
[----:B------:R-:W-:Y:S01]  /*4a90*/  @!P1 IMAD R141, R14, c[0x0][0x16c], R137 ;  /* 0x00005b000e8d9a24 */ /* 0x000fe200078e0289 */
[----:B------:R-:W-:-:S03]  /*4aa0*/  HFMA2.MMA R162, -RZ, RZ, 0, 0 ;  /* 0x00000000ffa27435 */ /* 0x000fc600000001ff */
[----:B------:R-:W-:Y:S01]  /*4ab0*/  @!P1 IMAD.WIDE R140, R141, 0x8, R32 ;  /* 0x000000088d8c9825 */ /* 0x000fe200078e0220 */
[----:B------:R-:W-:Y:S02]  /*4ac0*/  HADD2.F32 R118, -RZ, R4.H0_H0 ;  /* 0x20000004ff767230 */ /* 0x000fe40000004100 */
[----:B------:R-:W-:-:S03]  /*4ad0*/  HADD2.F32 R120, -RZ, R5.H0_H0 ;  /* 0x20000005ff787230 */ /* 0x000fc60000004100 */
[----:B------:R-:W-:Y:S02]  /*4ae0*/  FMUL.FTZ R193, R118, R59 ;  /* 0x0000003b76c17220 */ /* 0x000fe40000410000 */
[----:B------:R-:W-:Y:S01]  /*4af0*/  FMUL.FTZ R185, R120, R57 ;  /* 0x0000003978b97220 */ /* 0x000fe20000410000 */
[--C-:B------:R-:W-:Y:S02]  /*4b00*/  HADD2.F32 R122, -RZ, R6.reuse.H0_H0 ;  /* 0x20000006ff7a7230 */ /* 0x100fe40000004100 */
[----:B------:R-:W-:-:S03]  /*4b10*/  HADD2.F32 R145, -RZ, R6.H1_H1 ;  /* 0x30000006ff917230 */ /* 0x000fc60000004100 */
[----:B------:R-:W-:Y:S02]  /*4b20*/  FMUL.FTZ R183, R122, R69 ;  /* 0x000000457ab77220 */ /* 0x000fe40000410000 */
[----:B------:R-:W-:Y:S01]  /*4b30*/  FMUL.FTZ R179, R145, R70 ;  /* 0x0000004691b37220 */ /* 0x000fe20000410000 */
[----:B------:R-:W-:Y:S01]  /*4b40*/  BSSY B0, `(.L_x_6107) ;  /* 0x000006a000007945 */ /* 0x000fe20003800000 */
[----:B--2---:R-:W-:-:S04]  /*4b50*/  FMUL.FTZ R124, R112, 1.4426950216293334961 ;  /* 0x3fb8aa3b707c7820 */ /* 0x004fc80000410000 */
[----:B------:R-:W-:-:S06]  /*4b60*/  FMUL.FTZ R160, R124, R67 ;  /* 0x000000437ca07220 */ /* 0x000fcc0000410000 */
[----:B------:R-:W1:Y:S01]  /*4b70*/  MUFU.EX2 R160, R160 ;  /* 0x000000a000a07308 */ /* 0x000e620000000800 */
[----:B---3--:R2:W-:Y:S04]  /*4b80*/  STS.128 [R48.X16], R20 ;  /* 0x0000001430007388 */ /* 0x0085e8000000cc00 */
[----:B----4-:R3:W-:Y:S01]  /*4b90*/  STS.128 [R48.X16+0x200], R24 ;  /* 0x0002001830007388 */ /* 0x0107e2000000cc00 */
[----:B------:R-:W-:-:S06]  /*4ba0*/  NOP ;  /* 0x0000000000007918 */ /* 0x000fcc0000000000 */
[----:B------:R-:W4:Y:S04]  /*4bb0*/  LDS.128 R12, [R36] ;  /* 0x00000000240c7984 */ /* 0x000f280000000c00 */
[----:B0-----:R-:W0:Y:S04]  /*4bc0*/  LDS.128 R16, [R36+0x10] ;  /* 0x0000100024107984 */ /* 0x001e280000000c00 */
[----:B-1----:R1:W-:Y:S04]  /*4bd0*/  STS [R143+0xea8], R160 ;  /* 0x000ea8a08f007388 */ /* 0x0023e80000000800 */
[----:B------:R-:W-:Y:S01]  /*4be0*/  BAR.SYNC.DEFER_BLOCKING 0x0 ;  /* 0x0000000000007b1d */ /* 0x000fe20000010000 */
[----:B------:R-:W-:-:S02]  /*4bf0*/  FMUL.FTZ R149, R124, R66 ;  /* 0x000000427c957220 */ /* 0x000fc40000410000 */
[C---:B------:R-:W-:Y:S02]  /*4c00*/  FMUL.FTZ R148, R124.reuse, R65 ;  /* 0x000000417c947220 */ /* 0x040fe40000410000 */
[C---:B------:R-:W-:Y:S02]  /*4c10*/  FMUL.FTZ R146, R124.reuse, R64 ;  /* 0x000000407c927220 */ /* 0x040fe40000410000 */
[----:B------:R-:W0:Y:S01]  /*4c20*/  MUFU.EX2 R149, R149 ;  /* 0x0000009500957308 */ /* 0x000e220000000800 */
[----:B------:R-:W-:Y:S01]  /*4c30*/  FMUL.FTZ R144, R124, R63 ;  /* 0x0000003f7c907220 */ /* 0x000fe20000410000 */
[--C-:B--2---:R-:W-:Y:S02]  /*4c40*/  HADD2.F32 R20, -RZ, R8.reuse.H0_H0 ;  /* 0x20000008ff147230 */ /* 0x104fe40000004100 */
[----:B------:R-:W-:-:S04]  /*4c50*/  HADD2.F32 R21, -RZ, R8.H1_H1 ;  /* 0x30000008ff157230 */ /* 0x000fc80000004100 */
[----:B------:R-:W2:Y:S01]  /*4c60*/  MUFU.EX2 R148, R148 ;  /* 0x0000009400947308 */ /* 0x000ea20000000800 */
[----:B------:R-:W-:Y:S01]  /*4c70*/  FMUL.FTZ R142, R124, R62 ;  /* 0x0000003e7c8e7220 */ /* 0x000fe20000410000 */
[----:B------:R-:W-:Y:S01]  /*4c80*/  HADD2.F32 R22, -RZ, R9.H0_H0 ;  /* 0x20000009ff167230 */ /* 0x000fe20000004100 */
[----:B------:R-:W-:-:S05]  /*4c90*/  FMUL.FTZ R203, R20, R67 ;  /* 0x0000004314cb7220 */ /* 0x000fca0000410000 */
[----:B------:R-:W1:Y:S01]  /*4ca0*/  MUFU.EX2 R146, R146 ;  /* 0x0000009200927308 */ /* 0x000e620000000800 */
[----:B------:R-:W-:Y:S01]  /*4cb0*/  FMUL.FTZ R164, R21, R66 ;  /* 0x0000004215a47220 */ /* 0x000fe20000410000 */
[----:B------:R2:W5:Y:S01]  /*4cc0*/  @!P1 LDG.E R162, [R140.64+0x4] ;  /* 0x000004048ca29981 */ /* 0x000562000c1e1900 */
[----:B------:R-:W-:Y:S01]  /*4cd0*/  HADD2.F32 R23, -RZ, R9.H1_H1 ;  /* 0x30000009ff177230 */ /* 0x000fe20000004100 */
[----:B------:R-:W-:-:S04]  /*4ce0*/  FMUL.FTZ R195, R22, R65 ;  /* 0x0000004116c37220 */ /* 0x000fc80000410000 */
[----:B------:R-:W1:Y:S01]  /*4cf0*/  MUFU.EX2 R144, R144 ;  /* 0x0000009000907308 */ /* 0x000e620000000800 */
[----:B0-----:R-:W-:Y:S02]  /*4d00*/  FFMA.FTZ R147, R149, R203, R164 ;  /* 0x000000cb95937223 */ /* 0x001fe400000100a4 */
[C---:B--2---:R-:W-:Y:S01]  /*4d10*/  FMUL.FTZ R140, R124.reuse, R61 ;  /* 0x0000003d7c8c7220 */ /* 0x044fe20000410000 */
[----:B---3--:R-:W-:Y:S01]  /*4d20*/  HADD2.F32 R24, -RZ, R10.H0_H0 ;  /* 0x2000000aff187230 */ /* 0x008fe20000004100 */
[----:B------:R-:W-:-:S03]  /*4d30*/  FMUL.FTZ R138, R124, R60 ;  /* 0x0000003c7c8a7220 */ /* 0x000fc60000410000 */
[----:B------:R-:W0:Y:S01]  /*4d40*/  MUFU.EX2 R142, R142 ;  /* 0x0000008e008e7308 */ /* 0x000e220000000800 */
[----:B------:R-:W-:Y:S02]  /*4d50*/  FMUL.FTZ R189, R23, R64 ;  /* 0x0000004017bd7220 */ /* 0x000fe40000410000 */
[----:B------:R-:W-:Y:S02]  /*4d60*/  FMUL.FTZ R151, R160, R149 ;  /* 0x00000095a0977220 */ /* 0x000fe40000410000 */
[----:B------:R-:W-:-:S03]  /*4d70*/  FFMA.FTZ R147, R148, R147, R195 ;  /* 0x0000009394937223 */ /* 0x000fc600000100c3 */
[----:B------:R-:W2:Y:S01]  /*4d80*/  MUFU.EX2 R140, R140 ;  /* 0x0000008c008c7308 */ /* 0x000ea20000000800 */
[----:B------:R-:W-:Y:S01]  /*4d90*/  FMUL.FTZ R132, R124, R59 ;  /* 0x0000003b7c847220 */ /* 0x000fe20000410000 */
[----:B------:R-:W-:Y:S01]  /*4da0*/  ISETP.NE.AND P1, PT, R49, 0x1f, PT ;  /* 0x0000001f3100780c */ /* 0x000fe20003f25270 */
[----:B------:R-:W-:Y:S01]  /*4db0*/  HADD2.F32 R25, -RZ, R10.H1_H1 ;  /* 0x3000000aff197230 */ /* 0x000fe20000004100 */
[----:B------:R-:W-:Y:S02]  /*4dc0*/  FMUL.FTZ R191, R24, R63 ;  /* 0x0000003f18bf7220 */ /* 0x000fe40000410000 */
[----:B------:R-:W-:Y:S02]  /*4dd0*/  FMUL.FTZ R151, R148, R151 ;  /* 0x0000009794977220 */ /* 0x000fe40000410000 */
[----:B------:R-:W3:Y:S01]  /*4de0*/  MUFU.EX2 R138, R138 ;  /* 0x0000008a008a7308 */ /* 0x000ee20000000800 */
[----:B-1----:R-:W-:Y:S01]  /*4df0*/  FFMA.FTZ R147, R146, R147, R189 ;  /* 0x0000009392937223 */ /* 0x002fe200000100bd */
[----:B------:R-:W-:Y:S01]  /*4e00*/  HADD2.F32 R26, -RZ, R11.H0_H0 ;  /* 0x2000000bff1a7230 */ /* 0x000fe20000004100 */
[----:B------:R-:W-:-:S02]  /*4e10*/  FMUL.FTZ R130, R124, R58 ;  /* 0x0000003a7c827220 */ /* 0x000fc40000410000 */
[----:B------:R-:W-:Y:S02]  /*4e20*/  FMUL.FTZ R201, R25, R62 ;  /* 0x0000003e19c97220 */ /* 0x000fe40000410000 */
[----:B------:R-:W-:Y:S01]  /*4e30*/  FMUL.FTZ R151, R146, R151 ;  /* 0x0000009792977220 */ /* 0x000fe20000410000 */
[----:B------:R-:W1:Y:S01]  /*4e40*/  MUFU.EX2 R132, R132 ;  /* 0x0000008400847308 */ /* 0x000e620000000800 */
[----:B------:R-:W-:Y:S01]  /*4e50*/  FFMA.FTZ R147, R144, R147, R191 ;  /* 0x0000009390937223 */ /* 0x000fe200000100bf */
[----:B------:R-:W-:Y:S01]  /*4e60*/  HADD2.F32 R27, -RZ, R11.H1_H1 ;  /* 0x3000000bff1b7230 */ /* 0x000fe20000004100 */
[----:B------:R-:W-:Y:S01]  /*4e70*/  FMUL.FTZ R128, R124, R57 ;  /* 0x000000397c807220 */ /* 0x000fe20000410000 */
[----:B------:R1:W4:Y:S01]  /*4e80*/  @P1 LDS R158, [R49.X4+0x16ac] ;  /* 0x0016ac00319e1984 */ /* 0x0003220000004800 */
[----:B------:R-:W-:Y:S02]  /*4e90*/  FMUL.FTZ R197, R26, R61 ;  /* 0x0000003d1ac57220 */ /* 0x000fe40000410000 */
[----:B------:R-:W-:Y:S01]  /*4ea0*/  FMUL.FTZ R151, R144, R151 ;  /* 0x0000009790977220 */ /* 0x000fe20000410000 */
[----:B------:R-:W1:Y:S01]  /*4eb0*/  MUFU.EX2 R130, R130 ;  /* 0x0000008200827308 */ /* 0x000e620000000800 */
[----:B0-----:R-:W-:-:S02]  /*4ec0*/  FFMA.FTZ R147, R142, R147, R201 ;  /* 0x000000938e937223 */ /* 0x001fc400000100c9 */
[----:B------:R-:W-:Y:S02]  /*4ed0*/  FMUL.FTZ R126, R124, R68 ;  /* 0x000000447c7e7220 */ /* 0x000fe40000410000 */
[----:B------:R-:W-:Y:S02]  /*4ee0*/  FMUL.FTZ R199, R27, R60 ;  /* 0x0000003c1bc77220 */ /* 0x000fe40000410000 */
[----:B------:R-:W-:Y:S01]  /*4ef0*/  FMUL.FTZ R151, R142, R151 ;  /* 0x000000978e977220 */ /* 0x000fe20000410000 */
[----:B------:R-:W0:Y:S01]  /*4f00*/  MUFU.EX2 R128, R128 ;  /* 0x0000008000807308 */ /* 0x000e220000000800 */
[----:B--2---:R-:W-:Y:S01]  /*4f10*/  FFMA.FTZ R147, R140, R147, R197 ;  /* 0x000000938c937223 */ /* 0x004fe200000100c5 */
[----:B------:R-:W-:Y:S01]  /*4f20*/  HADD2.F32 R141, -RZ, R4.H1_H1 ;  /* 0x30000004ff8d7230 */ /* 0x000fe20000004100 */
[----:B------:R-:W-:Y:S02]  /*4f30*/  FMUL.FTZ R150, R124, R69 ;  /* 0x000000457c967220 */ /* 0x000fe40000410000 */
[----:B------:R-:W-:-:S02]  /*4f40*/  FMUL.FTZ R151, R140, R151 ;  /* 0x000000978c977220 */ /* 0x000fc40000410000 */
[----:B---3--:R-:W-:Y:S01]  /*4f50*/  FFMA.FTZ R147, R138, R147, R199 ;  /* 0x000000938a937223 */ /* 0x008fe200000100c7 */
[----:B------:R-:W2:Y:S01]  /*4f60*/  MUFU.EX2 R126, R126 ;  /* 0x0000007e007e7308 */ /* 0x000ea20000000800 */
[----:B------:R-:W-:Y:S02]  /*4f70*/  FMUL.FTZ R152, R124, R70 ;  /* 0x000000467c987220 */ /* 0x000fe40000410000 */
[----:B------:R-:W-:Y:S02]  /*4f80*/  FMUL.FTZ R187, R141, R58 ;  /* 0x0000003a8dbb7220 */ /* 0x000fe40000410000 */
[----:B------:R-:W-:Y:S02]  /*4f90*/  FMUL.FTZ R151, R138, R151 ;  /* 0x000000978a977220 */ /* 0x000fe40000410000 */
[----:B-1----:R-:W-:Y:S01]  /*4fa0*/  FFMA.FTZ R147, R132, R147, R193 ;  /* 0x0000009384937223 */ /* 0x002fe200000100c1 */
[----:B------:R-:W1:Y:S01]  /*4fb0*/  MUFU.EX2 R150, R150 ;  /* 0x0000009600967308 */ /* 0x000e620000000800 */
[----:B------:R-:W-:Y:S01]  /*4fc0*/  FMUL.FTZ R156, R124, R71 ;  /* 0x000000477c9c7220 */ /* 0x000fe20000410000 */
[----:B------:R-:W-:Y:S01]  /*4fd0*/  HADD2.F32 R143, -RZ, R5.H1_H1 ;  /* 0x30000005ff8f7230 */ /* 0x000fe20000004100 */
[----:B------:R-:W-:-:S02]  /*4fe0*/  FMUL.FTZ R151, R132, R151 ;  /* 0x0000009784977220 */ /* 0x000fc40000410000 */
[----:B------:R-:W-:-:S03]  /*4ff0*/  FFMA.FTZ R147, R130, R147, R187 ;  /* 0x0000009382937223 */ /* 0x000fc600000100bb */
[----:B------:R-:W3:Y:S01]  /*5000*/  MUFU.EX2 R152, R152 ;  /* 0x0000009800987308 */ /* 0x000ee20000000800 */
[----:B------:R-:W-:Y:S02]  /*5010*/  FMUL.FTZ R165, R124, R72 ;  /* 0x000000487ca57220 */ /* 0x000fe40000410000 */
[----:B------:R-:W-:Y:S02]  /*5020*/  FMUL.FTZ R181, R143, R68 ;  /* 0x000000448fb57220 */ /* 0x000fe40000410000 */
[----:B------:R-:W-:Y:S02]  /*5030*/  FMUL.FTZ R151, R130, R151 ;  /* 0x0000009782977220 */ /* 0x000fe40000410000 */
[C---:B0-----:R-:W-:Y:S01]  /*5040*/  FFMA.FTZ R147, R128.reuse, R147, R185 ;  /* 0x0000009380937223 */ /* 0x041fe200000100b9 */
[----:B------:R-:W0:Y:S01]  /*5050*/  MUFU.EX2 R156, R156 ;  /* 0x0000009c009c7308 */ /* 0x000e220000000800 */
[----:B------:R-:W-:Y:S02]  /*5060*/  FMUL.FTZ R151, R128, R151 ;  /* 0x0000009780977220 */ /* 0x000fe40000410000 */
[----:B--2---:R-:W-:Y:S01]  /*5070*/  FFMA.FTZ R147, R126, R147, R181 ;  /* 0x000000937e937223 */ /* 0x004fe200000100b5 */
[----:B------:R-:W-:-:S04]  /*5080*/  HADD2.F32 R124, -RZ, R7.H0_H0 ;  /* 0x20000007ff7c7230 */ /* 0x000fc80000004100 */
[----:B------:R-:W2:Y:S01]  /*5090*/  MUFU.EX2 R165, R165 ;  /* 0x000000a500a57308 */ /* 0x000ea20000000800 */
[----:B------:R-:W-:Y:S02]  /*50a0*/  FMUL.FTZ R151, R126, R151 ;  /* 0x000000977e977220 */ /* 0x000fe40000410000 */
[----:B-1----:R-:W-:Y:S01]  /*50b0*/  FFMA.FTZ R153, R150, R147, R183 ;  /* 0x0000009396997223 */ /* 0x002fe200000100b7 */
[----:B------:R-:W-:Y:S01]  /*50c0*/  HADD2.F32 R147, -RZ, R7.H1_H1 ;  /* 0x30000007ff937230 */ /* 0x000fe20000004100 */
[----:B------:R-:W-:Y:S02]  /*50d0*/  FMUL.FTZ R175, R124, R71 ;  /* 0x000000477caf7220 */ /* 0x000fe40000410000 */
[----:B------:R-:W-:Y:S02]  /*50e0*/  FMUL.FTZ R151, R150, R151 ;  /* 0x0000009796977220 */ /* 0x000fe40000410000 */
[----:B---3--:R-:W-:Y:S02]  /*50f0*/  FFMA.FTZ R153, R152, R153, R179 ;  /* 0x0000009998997223 */ /* 0x008fe400000100b3 */
[----:B------:R-:W-:-:S02]  /*5100*/  FMUL.FTZ R154, R147, R72 ;  /* 0x00000048939a7220 */ /* 0x000fc40000410000 */
[----:B------:R-:W-:Y:S02]  /*5110*/  FMUL.FTZ R151, R152, R151 ;  /* 0x0000009798977220 */ /* 0x000fe40000410000 */
[C---:B0-----:R-:W-:Y:S02]  /*5120*/  FFMA.FTZ R153, R156.reuse, R153, R175 ;  /* 0x000000999c997223 */ /* 0x041fe400000100af */
[----:B------:R-:W-:Y:S02]  /*5130*/  FMUL.FTZ R170, R156, R151 ;  /* 0x000000979caa7220 */ /* 0x000fe40000410000 */
[----:B--2---:R-:W-:Y:S01]  /*5140*/  FFMA.FTZ R168, R165, R153, R154 ;  /* 0x00000099a5a87223 */ /* 0x004fe2000001009a */
[----:B------:R-:W-:Y:S05]  /*5150*/  @P1 BRA `(.L_x_6108) ;  /* 0x0000008000001947 */ /* 0x000fea0003800000 */
[----:B----4-:R-:W-:Y:S02]  /*5160*/  ISETP.NE.AND P3, PT, R0, c[0x0][0x174], PT ;  /* 0x00005d0000007a0c */ /* 0x010fe40003f65270 */
[----:B------:R-:W-:-:S11]  /*5170*/  MOV R158, 0x3f800000 ;  /* 0x3f800000009e7802 */ /* 0x000fd60000000f00 */
[----:B------:R-:W-:-:S04]  /*5180*/  @P3 IADD3 R166, -R39, c[0x0][0x174], RZ ;  /* 0x00005d0027a63a10 */ /* 0x000fc80007ffe1ff */
[----:B------:R-:W-:-:S04]  /*5190*/  @P3 LEA.HI R151, R166, R166, RZ, 0x1 ;  /* 0x000000a6a6973211 */ /* 0x000fc800078f08ff */
[----:B------:R-:W-:-:S04]  /*51a0*/  @P3 LOP3.LUT R151, R151, 0xfffffe, RZ, 0xc0, !PT ;  /* 0x00fffffe97973812 */ /* 0x000fc800078ec0ff */
[----:B------:R-:W-:-:S04]  /*51b0*/  @P3 IADD3 R166, -R151, R166, RZ ;  /* 0x000000a697a63210 */ /* 0x000fc80007ffe1ff */
[----:B------:R-:W-:-:S05]  /*51c0*/  @P3 LEA R166, R166, R137, 0x8 ;  /* 0x00000089a6a63211 */ /* 0x000fca00078e40ff */
[----:B------:R0:W1:Y:S02]  /*51d0*/  @P3 LDS R158, [R166.X4+0xea8] ;  /* 0x000ea800a69e3984 */ /* 0x0000640000004800 */
.L_x_6108:
[----:B----4-:R-:W-:Y:S05]  /*51e0*/  BSYNC B0 ;  /* 0x0000000000007941 */ /* 0x010fea0003800000 */
.L_x_6107:
[----:B------:R-:W-:Y:S01]  /*51f0*/  FMUL.FTZ R237, R165, R170 ;  /* 0x000000aaa5ed7220 */ /* 0x000fe20000410000 */
[----:B------:R-:W2:Y:S01]  /*5200*/  SHFL.UP PT, R151, R168, 0x1, RZ ;  /* 0x04200000a8977989 */ /* 0x000ea200000e00ff */
[----:B------:R-:W-:Y:S01]  /*5210*/  ISETP.GE.AND P3, PT, R48, 0x1, PT ;  /* 0x000000013000780c */ /* 0x000fe20003f66270 */
[--C-:B------:R-:W-:Y:S01]  /*5220*/  HADD2.F32 R177, -RZ, R19.reuse.H0_H0 ;  /* 0x20000013ffb17230 */ /* 0x100fe20000004100 */
[----:B------:R-:W-:Y:S01]  /*5230*/  ISETP.GE.OR P0, PT, R0, c[0x0][0x174], P0 ;  /* 0x00005d0000007a0c */ /* 0x000fe20000706670 */
[----:B0-----:R-:W0:Y:S01]  /*5240*/  SHFL.UP PT, R166, R237, 0x1, RZ ;  /* 0x04200000eda67989 */ /* 0x001e2200000e00ff */
[----:B------:R-:W-:Y:S01]  /*5250*/  HADD2.F32 R171, -RZ, R19.H1_H1 ;  /* 0x30000013ffab7230 */ /* 0x000fe20000004100 */
[----:B------:R-:W-:Y:S01]  /*5260*/  IMAD R172, R136, c[0x0][0x2b8], RZ ;  /* 0x0000ae0088ac7a24 */ /* 0x000fe200078e02ff */
[--C-:B------:R-:W-:Y:S01]  /*5270*/  HADD2.F32 R229, -RZ, R14.reuse.H0_H0 ;  /* 0x2000000effe57230 */ /* 0x100fe20000004100 */
[----:B------:R-:W-:Y:S01]  /*5280*/  IMAD R174, R134, c[0x0][0x2c0], RZ ;  /* 0x0000b00086ae7a24 */ /* 0x000fe200078e02ff */
[----:B------:R-:W-:Y:S01]  /*5290*/  HADD2.F32 R227, -RZ, R14.H1_H1 ;  /* 0x3000000effe37230 */ /* 0x000fe20000004100 */
[C---:B-----5:R-:W-:Y:S01]  /*52a0*/  FMUL.FTZ R14, R116.reuse, R171 ;  /* 0x000000ab740e7220 */ /* 0x060fe20000410000 */
[----:B------:R-:W-:Y:S01]  /*52b0*/  HADD2.F32 R205, -RZ, R18.H1_H1 ;  /* 0x30000012ffcd7230 */ /* 0x000fe20000004100 */
[----:B------:R-:W-:Y:S01]  /*52c0*/  ISETP.NE.AND P5, PT, R49, RZ, PT ;  /* 0x000000ff3100720c */ /* 0x000fe20003fa5270 */
[--C-:B------:R-:W-:Y:S01]  /*52d0*/  HADD2.F32 R239, -RZ, R12.reuse.H0_H0 ;  /* 0x2000000cffef7230 */ /* 0x100fe20000004100 */
[----:B------:R-:W-:Y:S01]  /*52e0*/  FMUL.FTZ R213, R103, R14 ;  /* 0x0000000e67d57220 */ /* 0x000fe20000410000 */
[----:B------:R-:W-:Y:S01]  /*52f0*/  HADD2.F32 R235, -RZ, R12.H1_H1 ;  /* 0x3000000cffeb7230 */ /* 0x000fe20000004100 */
[C---:B------:R-:W-:Y:S01]  /*5300*/  FMUL.FTZ R12, R116.reuse, R205 ;  /* 0x000000cd740c7220 */ /* 0x040fe20000410000 */
[----:B------:R-:W-:Y:S01]  /*5310*/  HADD2.F32 R211, -RZ, R18.H0_H0 ;  /* 0x20000012ffd37230 */ /* 0x000fe20000004100 */
[C---:B------:R-:W-:Y:S01]  /*5320*/  FMUL.FTZ R18, R116.reuse, R239 ;  /* 0x000000ef74127220 */ /* 0x040fe20000410000 */
[--C-:B------:R-:W-:Y:S01]  /*5330*/  HADD2.F32 R233, -RZ, R13.reuse.H0_H0 ;  /* 0x2000000dffe97230 */ /* 0x100fe20000004100 */
[----:B------:R-:W-:Y:S01]  /*5340*/  FMUL.FTZ R209, R99, R12 ;  /* 0x0000000c63d17220 */ /* 0x000fe20000410000 */
[----:B------:R-:W-:Y:S01]  /*5350*/  HADD2.F32 R231, -RZ, R13.H1_H1 ;  /* 0x3000000dffe77230 */ /* 0x000fe20000004100 */
[C---:B------:R-:W-:Y:S01]  /*5360*/  FMUL.FTZ R14, R116.reuse, R211 ;  /* 0x000000d3740e7220 */ /* 0x040fe20000410000 */
[----:B------:R-:W-:Y:S01]  /*5370*/  HADD2.F32 R215, -RZ, R17.H1_H1 ;  /* 0x30000011ffd77230 */ /* 0x000fe20000004100 */
[----:B--2---:R-:W-:Y:S01]  /*5380*/  @P3 FFMA.FTZ R168, R237, R151, R168 ;  /* 0x00000097eda83223 */ /* 0x004fe200000100a8 */
[--C-:B------:R-:W-:Y:S01]  /*5390*/  HADD2.F32 R225, -RZ, R15.reuse.H0_H0 ;  /* 0x2000000fffe17230 */ /* 0x100fe20000004100 */
[----:B------:R-:W-:Y:S01]  /*53a0*/  FMUL.FTZ R207, R97, R14 ;  /* 0x0000000e61cf7220 */ /* 0x000fe20000410000 */
[----:B------:R-:W-:Y:S01]  /*53b0*/  HADD2.F32 R223, -RZ, R15.H1_H1 ;  /* 0x3000000fffdf7230 */ /* 0x000fe20000004100 */
[----:B0-----:R-:W-:Y:S01]  /*53c0*/  @P3 FMUL.FTZ R237, R237, R166 ;  /* 0x000000a6eded3220 */ /* 0x001fe20000410000 */
[----:B------:R-:W-:Y:S01]  /*53d0*/  HADD2.F32 R219, -RZ, R17.H0_H0 ;  /* 0x20000011ffdb7230 */ /* 0x000fe20000004100 */
[C---:B------:R-:W-:Y:S01]  /*53e0*/  FMUL.FTZ R166, R116.reuse, R177 ;  /* 0x000000b174a67220 */ /* 0x040fe20000410000 */
[--C-:B------:R-:W-:Y:S01]  /*53f0*/  HADD2.F32 R217, -RZ, R16.reuse.H1_H1 ;  /* 0x30000010ffd97230 */ /* 0x100fe20000004100 */
[C---:B------:R-:W-:Y:S01]  /*5400*/  FMUL.FTZ R12, R116.reuse, R215 ;  /* 0x000000d7740c7220 */ /* 0x040fe20000410000 */
[----:B------:R-:W-:Y:S01]  /*5410*/  HADD2.F32 R221, -RZ, R16.H0_H0 ;  /* 0x20000010ffdd7230 */ /* 0x000fe20000004100 */
[----:B------:R-:W-:Y:S01]  /*5420*/  FMUL.FTZ R166, R101, R166 ;  /* 0x000000a665a67220 */ /* 0x000fe20000410000 */
[----:B------:R-:W0:Y:S01]  /*5430*/  SHFL.UP PT, R151, R168, 0x2, RZ ;  /* 0x04400000a8977989 */ /* 0x000e2200000e00ff */
[----:B------:R-:W-:Y:S01]  /*5440*/  FMUL.FTZ R14, R116, R219 ;  /* 0x000000db740e7220 */ /* 0x000fe20000410000 */
[----:B------:R-:W-:Y:S01]  /*5450*/  ISETP.GE.AND P3, PT, R48, 0x2, PT ;  /* 0x000000023000780c */ /* 0x000fe20003f66270 */
[----:B------:R-:W-:Y:S01]  /*5460*/  FFMA.FTZ R13, R165, R213, R166 ;  /* 0x000000d5a50d7223 */ /* 0x000fe200000100a6 */
[----:B------:R-:W2:Y:S01]  /*5470*/  SHFL.UP PT, R170, R237, 0x2, RZ ;  /* 0x04400000edaa7989 */ /* 0x000ea200000e00ff */
[----:B------:R-:W-:Y:S01]  /*5480*/  FMUL.FTZ R173, R95, R12 ;  /* 0x0000000c5fad7220 */ /* 0x000fe20000410000 */
[----:B------:R-:W-:Y:S01]  /*5490*/  BSSY B0, `(.L_x_6109) ;  /* 0x0000138000007945 */ /* 0x000fe20003800000 */
[----:B------:R-:W-:-:S02]  /*54a0*/  FFMA.FTZ R15, R156, R13, R209 ;  /* 0x0000000d9c0f7223 */ /* 0x000fc400000100d1 */
[----:B-1----:R-:W-:Y:S02]  /*54b0*/  FMUL.FTZ R13, R165, R158 ;  /* 0x0000009ea50d7220 */ /* 0x002fe40000410000 */
[----:B------:R-:W-:Y:S02]  /*54c0*/  FFMA.FTZ R15, R152, R15, R207 ;  /* 0x0000000f980f7223 */ /* 0x000fe400000100cf */
[----:B------:R-:W-:Y:S02]  /*54d0*/  FMUL.FTZ R13, R156, R13 ;  /* 0x0000000d9c0d7220 */ /* 0x000fe40000410000 */
        /* <DEDUP_REMOVED lines=26> */
[----:B0-----:R-:W-:-:S02]  /*5680*/  @P3 FFMA.FTZ R168, R237, R151, R168 ;  /* 0x00000097eda83223 */ /* 0x001fc400000100a8 */
[----:B--2---:R-:W-:Y:S01]  /*5690*/  @P3 FMUL.FTZ R237, R237, R170 ;  /* 0x000000aaeded3220 */ /* 0x004fe20000410000 */
[----:B------:R-:W-:Y:S01]  /*56a0*/  ISETP.GE.AND P3, PT, R48, 0x4, PT ;  /* 0x000000043000780c */ /* 0x000fe20003f66270 */
[----:B------:R-:W-:Y:S01]  /*56b0*/  FMUL.FTZ R155, R79, R14 ;  /* 0x0000000e4f9b7220 */ /* 0x000fe20000410000 */
[----:B------:R-:W0:Y:S01]  /*56c0*/  SHFL.UP PT, R13, R168, 0x4, RZ ;  /* 0x04800000a80d7989 */ /* 0x000e2200000e00ff */
[----:B------:R-:W-:Y:S02]  /*56d0*/  FMUL.FTZ R12, R116, R231 ;  /* 0x000000e7740c7220 */ /* 0x000fe40000410000 */
[----:B------:R-:W-:Y:S02]  /*56e0*/  FMUL.FTZ R15, R140, R15 ;  /* 0x0000000f8c0f7220 */ /* 0x000fe40000410000 */
[----:B------:R-:W-:Y:S02]  /*56f0*/  FFMA.FTZ R17, R142, R16, R155 ;  /* 0x000000108e117223 */ /* 0x000fe4000001009b */
[----:B------:R-:W-:Y:S01]  /*5700*/  FMUL.FTZ R14, R116, R233 ;  /* 0x000000e9740e7220 */ /* 0x000fe20000410000 */
[----:B------:R-:W1:Y:S01]  /*5710*/  SHFL.UP PT, R16, R237, 0x4, RZ ;  /* 0x04800000ed107989 */ /* 0x000e6200000e00ff */
[----:B------:R-:W-:-:S02]  /*5720*/  FMUL.FTZ R153, R83, R12 ;  /* 0x0000000c53997220 */ /* 0x000fc40000410000 */
[----:B------:R-:W-:Y:S02]  /*5730*/  FMUL.FTZ R15, R142, R15 ;  /* 0x0000000f8e0f7220 */ /* 0x000fe40000410000 */
        /* <DEDUP_REMOVED lines=10> */
[----:B------:R-:W-:Y:S01]  /*57e0*/  FFMA.FTZ R170, R149, R17, R18 ;  /* 0x0000001195aa7223 */ /* 0x000fe20000010012 */
[----:B------:R-:W-:Y:S01]  /*57f0*/  LOP3.LUT R17, R49, 0x1f, RZ, 0xc0, !PT ;  /* 0x0000001f31117812 */ /* 0x000fe200078ec0ff */
[----:B------:R-:W-:-:S02]  /*5800*/  FMUL.FTZ R241, R149, R12 ;  /* 0x0000000c95f17220 */ /* 0x000fc40000410000 */
[C---:B0-----:R-:W-:Y:S01]  /*5810*/  @P3 FFMA.FTZ R168, R237.reuse, R13, R168 ;  /* 0x0000000deda83223 */ /* 0x041fe200000100a8 */
[----:B------:R-:W0:Y:S01]  /*5820*/  SHFL.DOWN PT, R15, R170, 0x1, 0x1f ;  /* 0x08201f00aa0f7f89 */ /* 0x000e2200000e0000 */
[----:B-1----:R-:W-:Y:S01]  /*5830*/  @P3 FMUL.FTZ R237, R237, R16 ;  /* 0x00000010eded3220 */ /* 0x002fe20000410000 */
[----:B------:R-:W-:Y:S02]  /*5840*/  ISETP.NE.AND P4, PT, R17, 0x1f, PT ;  /* 0x0000001f1100780c */ /* 0x000fe40003f85270 */
[----:B------:R-:W1:Y:S01]  /*5850*/  SHFL.DOWN PT, R14, R241, 0x1, 0x1f ;  /* 0x08201f00f10e7f89 */ /* 0x000e6200000e0000 */
[----:B------:R-:W-:-:S03]  /*5860*/  ISETP.GE.AND P3, PT, R48, 0x8, PT ;  /* 0x000000083000780c */ /* 0x000fc60003f66270 */
[----:B------:R-:W2:Y:S04]  /*5870*/  SHFL.UP PT, R13, R168, 0x8, RZ ;  /* 0x05000000a80d7989 */ /* 0x000ea800000e00ff */
[----:B------:R-:W3:Y:S03]  /*5880*/  SHFL.UP PT, R12, R237, 0x8, RZ ;  /* 0x05000000ed0c7989 */ /* 0x000ee600000e00ff */
[C---:B0-----:R-:W-:Y:S02]  /*5890*/  @P4 FFMA.FTZ R170, R241.reuse, R15, R170 ;  /* 0x0000000ff1aa4223 */ /* 0x041fe400000100aa */
        /* <DEDUP_REMOVED lines=12> */
[C---:B--2---:R-:W-:Y:S01]  /*5960*/  @P3 FFMA.FTZ R168, R237.reuse, R13, R168 ;  /* 0x0000000deda83223 */ /* 0x044fe200000100a8 */
[----:B------:R-:W1:Y:S01]  /*5970*/  SHFL.DOWN PT, R14, R241, 0x4, 0x1f ;  /* 0x08801f00f10e7f89 */ /* 0x000e6200000e0000 */
[----:B------:R-:W-:Y:S01]  /*5980*/  MOV R13, RZ ;  /* 0x000000ff000d7202 */ /* 0x000fe20000000f00 */
[----:B---3--:R-:W-:Y:S01]  /*5990*/  @P3 FMUL.FTZ R237, R237, R12 ;  /* 0x0000000ceded3220 */ /* 0x008fe20000410000 */
[----:B------:R-:W-:Y:S01]  /*59a0*/  ISETP.GE.U32.AND P3, PT, R17, 0x1c, PT ;  /* 0x0000001c1100780c */ /* 0x000fe20003f66070 */
[----:B------:R-:W-:Y:S04]  /*59b0*/  SHFL.IDX PT, R12, R162, RZ, 0x1f ;  /* 0x00001fffa20c7589 */ /* 0x000fe800000e0000 */
[----:B------:R-:W-:Y:S04]  /*59c0*/  SHFL.UP PT, R168, R168, 0x1, RZ ;  /* 0x04200000a8a87989 */ /* 0x000fe800000e00ff */
[----:B------:R-:W2:Y:S04]  /*59d0*/  SHFL.UP PT, R237, R237, 0x1, RZ ;  /* 0x04200000eded7989 */ /* 0x000ea800000e00ff */
[----:B0-----:R-:W-:-:S02]  /*59e0*/  @!P3 FFMA.FTZ R170, R241, R15, R170 ;  /* 0x0000000ff1aab223 */ /* 0x001fc400000100aa */
[----:B-1----:R-:W-:-:S03]  /*59f0*/  @!P3 FMUL.FTZ R241, R241, R14 ;  /* 0x0000000ef1f1b220 */ /* 0x002fc60000410000 */
[----:B------:R-:W0:Y:S04]  /*5a00*/  SHFL.DOWN PT, R15, R170, 0x8, 0x1f ;  /* 0x09001f00aa0f7f89 */ /* 0x000e2800000e0000 */
[----:B------:R-:W1:Y:S01]  /*5a10*/  SHFL.DOWN PT, R14, R241, 0x8, 0x1f ;  /* 0x09001f00f10e7f89 */ /* 0x000e6200000e0000 */
[----:B--2---:R-:W-:Y:S01]  /*5a20*/  @P2 FFMA.FTZ R12, R237, R12, R168 ;  /* 0x0000000ced0c2223 */ /* 0x004fe200000100a8 */
[----:B------:R-:W-:-:S03]  /*5a30*/  ISETP.GE.U32.AND P2, PT, R17, 0x18, PT ;  /* 0x000000181100780c */ /* 0x000fc60003f46070 */
[----:B------:R-:W-:Y:S01]  /*5a40*/  FFMA.FTZ R160, R160, R12, R203 ;  /* 0x0000000ca0a07223 */ /* 0x000fe200000100cb */
[----:B------:R-:W-:Y:S01]  /*5a50*/  HFMA2.MMA R12, -RZ, RZ, 1.875, 0 ;  /* 0x3f800000ff0c7435 */ /* 0x000fe200000001ff */
[----:B------:R-:W-:Y:S02]  /*5a60*/  IADD3 R203, R39, -c[0x0][0x174], RZ ;  /* 0x80005d0027cb7a10 */ /* 0x000fe40007ffe0ff */
[-C--:B------:R-:W-:Y:S02]  /*5a70*/  FFMA.FTZ R164, R149, R160.reuse, R164 ;  /* 0x000000a095a47223 */ /* 0x080fe400000100a4 */
[----:B------:R-:W-:Y:S02]  /*5a80*/  FMUL.FTZ R16, R239, R160 ;  /* 0x000000a0ef107220 */ /* 0x000fe40000410000 */
[----:B------:R-:W-:Y:S02]  /*5a90*/  FFMA.FTZ R195, R148, R164, R195 ;  /* 0x000000a494c37223 */ /* 0x000fe400000100c3 */
[C---:B0-----:R-:W-:Y:S01]  /*5aa0*/  @!P2 FFMA.FTZ R170, R241.reuse, R15, R170 ;  /* 0x0000000ff1aaa223 */ /* 0x041fe200000100aa */
[----:B------:R-:W-:Y:S01]  /*5ab0*/  @!P0 LDS.64 R12, [R137.X8+0x1728] ;  /* 0x00172800890c8984 */ /* 0x000fe20000008a00 */
[----:B-1----:R-:W-:Y:S01]  /*5ac0*/  @!P2 FMUL.FTZ R241, R241, R14 ;  /* 0x0000000ef1f1a220 */ /* 0x002fe20000410000 */
[----:B------:R-:W-:Y:S01]  /*5ad0*/  ISETP.GE.U32.AND P0, PT, R17, 0x10, PT ;  /* 0x000000101100780c */ /* 0x000fe20003f06070 */
[----:B------:R-:W-:Y:S01]  /*5ae0*/  FFMA.FTZ R16, R73, R16, RZ ;  /* 0x0000001049107223 */ /* 0x000fe200000100ff */
[----:B------:R-:W0:Y:S01]  /*5af0*/  SHFL.DOWN PT, R168, R170, 0x10, 0x1f ;  /* 0x0a001f00aaa87f89 */ /* 0x000e2200000e0000 */
[----:B------:R-:W-:Y:S01]  /*5b00*/  FMUL.FTZ R235, R235, R164 ;  /* 0x000000a4ebeb7220 */ /* 0x000fe20000410000 */
[----:B------:R-:W-:Y:S01]  /*5b10*/  HFMA2.MMA R15, -RZ, RZ, 0, 0 ;  /* 0x00000000ff0f7435 */ /* 0x000fe200000001ff */
[----:B------:R-:W-:Y:S01]  /*5b20*/  FFMA.FTZ R189, R146, R195, R189 ;  /* 0x000000c392bd7223 */ /* 0x000fe200000100bd */
[----:B------:R-:W1:Y:S01]  /*5b30*/  SHFL.DOWN PT, R162, R241, 0x10, 0x1f ;  /* 0x0a001f00f1a27f89 */ /* 0x000e6200000e0000 */
[----:B------:R-:W-:Y:S01]  /*5b40*/  FFMA.FTZ R16, R75, R235, R16 ;  /* 0x000000eb4b107223 */ /* 0x000fe20000010010 */
[----:B------:R-:W-:Y:S01]  /*5b50*/  MOV R14, R49 ;  /* 0x00000031000e7202 */ /* 0x000fe20000000f00 */
[----:B------:R-:W-:-:S02]  /*5b60*/  FMUL.FTZ R233, R233, R195 ;  /* 0x000000c3e9e97220 */ /* 0x000fc40000410000 */
[----:B------:R-:W-:Y:S02]  /*5b70*/  FFMA.FTZ R191, R144, R189, R191 ;  /* 0x000000bd90bf7223 */ /* 0x000fe400000100bf */
[----:B------:R-:W-:Y:S02]  /*5b80*/  FFMA.FTZ R16, R81, R233, R16 ;  /* 0x000000e951107223 */ /* 0x000fe40000010010 */
[----:B------:R-:W-:Y:S02]  /*5b90*/  FMUL.FTZ R231, R231, R189 ;  /* 0x000000bde7e77220 */ /* 0x000fe40000410000 */
[----:B------:R-:W-:Y:S02]  /*5ba0*/  FFMA.FTZ R201, R142, R191, R201 ;  /* 0x000000bf8ec97223 */ /* 0x000fe400000100c9 */
[----:B------:R-:W-:Y:S02]  /*5bb0*/  FFMA.FTZ R16, R83, R231, R16 ;  /* 0x000000e753107223 */ /* 0x000fe40000010010 */
        /* <DEDUP_REMOVED lines=10> */
[----:B------:R-:W-:Y:S02]  /*5c60*/  IMAD R17, R53, c[0x0][0x2bc], R172 ;  /* 0x0000af0035117a24 */ /* 0x000fe400078e02ac */
[----:B------:R-:W-:Y:S02]  /*5c70*/  FMUL.FTZ R221, R221, R193 ;  /* 0x000000c1dddd7220 */ /* 0x000fe40000410000 */
[----:B0-----:R-:W-:Y:S01]  /*5c80*/  @!P0 FFMA.FTZ R170, R241, R168, R170 ;  /* 0x000000a8f1aa8223 */ /* 0x001fe200000100aa */
[----:B------:R-:W-:Y:S01]  /*5c90*/  SHF.L.U64.HI R168, R110, 0x2, R139 ;  /* 0x000000026ea87819 */ /* 0x000fe2000001028b */
[----:B------:R-:W-:-:S02]  /*5ca0*/  FFMA.FTZ R172, R85, R223, R16 ;  /* 0x000000df55ac7223 */ /* 0x000fc40000010010 */
[----:B-1----:R-:W-:Y:S02]  /*5cb0*/  @!P0 FMUL.FTZ R241, R241, R162 ;  /* 0x000000a2f1f18220 */ /* 0x002fe40000410000 */
[----:B------:R-:W-:Y:S01]  /*5cc0*/  IMAD R223, R51, c[0x0][0x2c4], R174 ;  /* 0x0000b10033df7a24 */ /* 0x000fe200078e02ae */
[----:B------:R-:W-:Y:S01]  /*5cd0*/  SHFL.IDX PT, R162, R13, RZ, 0x1f ;  /* 0x00001fff0da27589 */ /* 0x000fe200000e0000 */
[----:B------:R-:W-:Y:S02]  /*5ce0*/  FFMA.FTZ R172, R89, R221, R172 ;  /* 0x000000dd59ac7223 */ /* 0x000fe400000100ac */
[----:B------:R-:W-:Y:S01]  /*5cf0*/  FFMA.FTZ R187, R130, R193, R187 ;  /* 0x000000c182bb7223 */ /* 0x000fe200000100bb */
[----:B------:R-:W-:Y:S01]  /*5d00*/  SHFL.DOWN PT, R174, R170, 0x1, 0x1f ;  /* 0x08201f00aaae7f89 */ /* 0x000fe200000e0000 */
[----:B------:R-:W-:-:S03]  /*5d10*/  IMAD.WIDE.U32 R14, R53, c[0x0][0x2b8], R14 ;  /* 0x0000ae00350e7a25 */ /* 0x000fc600078e000e */
[----:B------:R-:W0:Y:S01]  /*5d20*/  SHFL.DOWN PT, R221, R241, 0x1, 0x1f ;  /* 0x08201f00f1dd7f89 */ /* 0x000e2200000e0000 */
[----:B------:R-:W-:Y:S01]  /*5d30*/  FFMA.FTZ R185, R128, R187, R185 ;  /* 0x000000bb80b97223 */ /* 0x000fe200000100b9 */
[----:B------:R-:W-:Y:S01]  /*5d40*/  IADD3 R15, R15, R17, RZ ;  /* 0x000000110f0f7210 */ /* 0x000fe20007ffe0ff */
[----:B------:R-:W-:Y:S01]  /*5d50*/  FMUL.FTZ R217, R217, R187 ;  /* 0x000000bbd9d97220 */ /* 0x000fe20000410000 */
[----:B------:R-:W-:Y:S01]  /*5d60*/  SHFL.IDX PT, R170, R170, RZ, 0x1f ;  /* 0x00001fffaaaa7589 */ /* 0x000fe200000e0000 */
[----:B------:R-:W-:Y:S02]  /*5d70*/  FFMA.FTZ R181, R126, R185, R181 ;  /* 0x000000b97eb57223 */ /* 0x000fe400000100b5 */
[----:B------:R-:W-:Y:S01]  /*5d80*/  IMAD.WIDE.U32 R16, R51, c[0x0][0x2c0], R14 ;  /* 0x0000b00033107a25 */ /* 0x000fe200078e000e */
[----:B------:R-:W1:Y:S03]  /*5d90*/  SHFL.IDX PT, R241, R241, RZ, 0x1f ;  /* 0x00001ffff1f17589 */ /* 0x000e6600000e0000 */
[----:B------:R-:W-:Y:S01]  /*5da0*/  FFMA.FTZ R183, R150, R181, R183 ;  /* 0x000000b596b77223 */ /* 0x000fe200000100b7 */
[----:B------:R-:W-:Y:S01]  /*5db0*/  IADD3 R17, R17, R223, RZ ;  /* 0x000000df11117210 */ /* 0x000fe20007ffe0ff */
[----:B------:R-:W-:Y:S01]  /*5dc0*/  FFMA.FTZ R172, R91, R217, R172 ;  /* 0x000000d95bac7223 */ /* 0x000fe200000100ac */
[----:B------:R-:W-:Y:S01]  /*5dd0*/  LEA R14, P0, R16, c[0x0][0x320], 0x2 ;  /* 0x0000c800100e7a11 */ /* 0x000fe200078010ff */
[----:B------:R-:W-:-:S02]  /*5de0*/  FFMA.FTZ R179, R152, R183, R179 ;  /* 0x000000b798b37223 */ /* 0x000fc400000100b3 */
[----:B------:R-:W-:Y:S01]  /*5df0*/  IMAD R203, R203, -0x200, RZ ;  /* 0xfffffe00cbcb7824 */ /* 0x000fe200078e02ff */
[----:B------:R-:W-:Y:S01]  /*5e00*/  LEA.HI.X R15, R16, c[0x0][0x324], R17, 0x2, P0 ;  /* 0x0000c900100f7a11 */ /* 0x000fe200000f1411 */
[----:B------:R-:W-:Y:S01]  /*5e10*/  FMUL.FTZ R219, R219, R185 ;  /* 0x000000b9dbdb7220 */ /* 0x000fe20000410000 */
[----:B------:R-:W-:Y:S01]  /*5e20*/  IADD3 R16, P2, R2, R16, RZ ;  /* 0x0000001002107210 */ /* 0x000fe20007f5e0ff */
[----:B------:R-:W-:Y:S02]  /*5e30*/  FMUL.FTZ R215, R215, R181 ;  /* 0x000000b5d7d77220 */ /* 0x000fe40000410000 */
[----:B------:R-:W-:Y:S01]  /*5e40*/  IMAD.WIDE R14, R203, 0x4, R14 ;  /* 0x00000004cb0e7825 */ /* 0x000fe200078e020e */
[----:B------:R-:W-:Y:S02]  /*5e50*/  SHF.L.U32 R203, R110, 0x2, RZ ;  /* 0x000000026ecb7819 */ /* 0x000fe400000006ff */
[----:B------:R-:W-:Y:S01]  /*5e60*/  IADD3.X R17, R3, R17, RZ, P2, !PT ;  /* 0x0000001103117210 */ /* 0x000fe200017fe4ff */
[----:B0-----:R-:W-:-:S02]  /*5e70*/  @P1 FFMA.FTZ R162, R221, R162, R174 ;  /* 0x000000a2dda21223 */ /* 0x001fc400000100ae */
[----:B------:R-:W-:Y:S02]  /*5e80*/  FFMA.FTZ R172, R93, R219, R172 ;  /* 0x000000db5dac7223 */ /* 0x000fe400000100ac */
[----:B------:R-:W-:Y:S01]  /*5e90*/  FFMA.FTZ R213, R162, R158, R213 ;  /* 0x0000009ea2d57223 */ /* 0x000fe200000100d5 */
[----:B------:R-:W-:Y:S01]  /*5ea0*/  P2R R162, PR, RZ, 0x20 ;  /* 0x00000020ffa27803 */ /* 0x000fe20000000000 */
[----:B------:R-:W-:Y:S02]  /*5eb0*/  FFMA.FTZ R158, R156, R179, R175 ;  /* 0x000000b39c9e7223 */ /* 0x000fe400000100af */
[----:B------:R-:W-:Y:S02]  /*5ec0*/  FFMA.FTZ R175, R165, R213, R166 ;  /* 0x000000d5a5af7223 */ /* 0x000fe400000100a6 */
[----:B------:R-:W-:Y:S02]  /*5ed0*/  IMAD R168, R168, c[0x0][0x2d0], RZ ;  /* 0x0000b400a8a87a24 */ /* 0x000fe400078e02ff */
[----:B------:R-:W-:Y:S01]  /*5ee0*/  FFMA.FTZ R209, R156, R175, R209 ;  /* 0x000000af9cd17223 */ /* 0x000fe200000100d1 */
[----:B------:R-:W-:Y:S01]  /*5ef0*/  SHF.L.U32 R156, R49, 0x4, RZ ;  /* 0x00000004319c7819 */ /* 0x000fe200000006ff */
[----:B------:R-:W-:-:S02]  /*5f00*/  FFMA.FTZ R172, R95, R215, R172 ;  /* 0x000000d75fac7223 */ /* 0x000fc400000100ac */
[----:B------:R-:W-:Y:S02]  /*5f10*/  FFMA.FTZ R207, R152, R209, R207 ;  /* 0x000000d198cf7223 */ /* 0x000fe400000100cf */
[----:B------:R-:W-:Y:S02]  /*5f20*/  FMUL.FTZ R211, R211, R183 ;  /* 0x000000b7d3d37220 */ /* 0x000fe40000410000 */
[----:B------:R-:W-:Y:S02]  /*5f30*/  FFMA.FTZ R173, R150, R207, R173 ;  /* 0x000000cf96ad7223 */ /* 0x000fe400000100ad */
[----:B------:R-:W-:Y:S02]  /*5f40*/  IMAD R217, R203, c[0x0][0x2d4], R168 ;  /* 0x0000b500cbd97a24 */ /* 0x000fe400078e02a8 */
[----:B------:R-:W-:Y:S02]  /*5f50*/  FFMA.FTZ R169, R126, R173, R169 ;  /* 0x000000ad7ea97223 */ /* 0x000fe400000100a9 */
[----:B------:R-:W-:-:S02]  /*5f60*/  FMUL.FTZ R126, R116, R195 ;  /* 0x000000c3747e7220 */ /* 0x000fc40000410000 */
[----:B------:R-:W-:Y:S02]  /*5f70*/  FFMA.FTZ R167, R128, R169, R167 ;  /* 0x000000a980a77223 */ /* 0x000fe400000100a7 */
[----:B------:R-:W-:Y:S01]  /*5f80*/  IMAD.WIDE.U32 R14, R203, c[0x0][0x2d0], R14 ;  /* 0x0000b400cb0e7a25 */ /* 0x000fe200078e000e */
[----:B------:R-:W-:-:S03]  /*5f90*/  LEA.HI.SX32 R203, R156, R156, 0x1b ;  /* 0x0000009c9ccb7211 */ /* 0x000fc600078fdaff */
[----:B------:R-:W-:Y:S01]  /*5fa0*/  FFMA.FTZ R163, R130, R167, R163 ;  /* 0x000000a782a37223 */ /* 0x000fe200000100a3 */
[----:B------:R-:W-:Y:S01]  /*5fb0*/  IADD3 R15, R15, R217, RZ ;  /* 0x000000d90f0f7210 */ /* 0x000fe20007ffe0ff */
[C---:B-1----:R-:W-:Y:S02]  /*5fc0*/  FFMA.FTZ R13, R241.reuse, R13, R170 ;  /* 0x0000000df10d7223 */ /* 0x042fe400000100aa */
[----:B------:R-:W-:Y:S02]  /*5fd0*/  FFMA.FTZ R161, R132, R163, R161 ;  /* 0x000000a384a17223 */ /* 0x000fe400000100a1 */
[----:B------:R-:W-:Y:S02]  /*5fe0*/  FMUL.FTZ R12, R241, R12 ;  /* 0x0000000cf10c7220 */ /* 0x000fe40000410000 */
[----:B------:R-:W-:Y:S02]  /*5ff0*/  FFMA.FTZ R159, R138, R161, R159 ;  /* 0x000000a18a9f7223 */ /* 0x000fe4000001009f */
[----:B------:R-:W-:Y:S01]  /*6000*/  FMUL.FTZ R126, R81, R126 ;  /* 0x0000007e517e7220 */ /* 0x000fe20000410000 */
[----:B------:R-:W-:Y:S01]  /*6010*/  @!P5 STS.64 [R137.X8+0x1728], R12 ;  /* 0x0017280c8900d388 */ /* 0x000fe20000008a00 */
[----:B------:R-:W-:-:S02]  /*6020*/  FFMA.FTZ R157, R140, R159, R157 ;  /* 0x0000009f8c9d7223 */ /* 0x000fc4000001009d */
[----:B------:R-:W-:Y:S01]  /*6030*/  FFMA.FTZ R172, R97, R211, R172 ;  /* 0x000000d361ac7223 */ /* 0x000fe200000100ac */
[----:B------:R0:W-:Y:S01]  /*6040*/  STS [R203.X4+0x438], R126 ;  /* 0x0004387ecb007388 */ /* 0x0001e20000004800 */
[----:B------:R-:W-:Y:S02]  /*6050*/  FFMA.FTZ R155, R142, R157, R155 ;  /* 0x0000009d8e9b7223 */ /* 0x000fe4000001009b */
[----:B------:R-:W-:Y:S02]  /*6060*/  FMUL.FTZ R205, R205, R179 ;  /* 0x000000b3cdcd7220 */ /* 0x000fe40000410000 */
[----:B------:R-:W-:Y:S02]  /*6070*/  FFMA.FTZ R153, R144, R155, R153 ;  /* 0x0000009b90997223 */ /* 0x000fe40000010099 */
[----:B------:R-:W-:Y:S02]  /*6080*/  FFMA.FTZ R154, R165, R158, R154 ;  /* 0x0000009ea59a7223 */ /* 0x000fe4000001009a */
[----:B------:R-:W-:-:S02]  /*6090*/  FFMA.FTZ R151, R146, R153, R151 ;  /* 0x0000009992977223 */ /* 0x000fc40000010097 */
[----:B------:R-:W-:Y:S02]  /*60a0*/  FFMA.FTZ R172, R99, R205, R172 ;  /* 0x000000cd63ac7223 */ /* 0x000fe400000100ac */
[----:B------:R-:W-:Y:S02]  /*60b0*/  FMUL.FTZ R177, R177, R158 ;  /* 0x0000009eb1b17220 */ /* 0x000fe40000410000 */
[----:B------:R-:W-:Y:S02]  /*60c0*/  FMUL.FTZ R152, R171, R154 ;  /* 0x0000009aab987220 */ /* 0x000fe40000410000 */
[----:B0-----:R-:W-:Y:S02]  /*60d0*/  FMUL.FTZ R126, R116, R187 ;  /* 0x000000bb747e7220 */ /* 0x001fe40000410000 */
[----:B------:R-:W-:Y:S02]  /*60e0*/  FFMA.FTZ R19, R148, R151, R19 ;  /* 0x0000009794137223 */ /* 0x000fe40000010013 */
[----:B------:R-:W-:-:S02]  /*60f0*/  FMUL.FTZ R150, R116, R160 ;  /* 0x000000a074967220 */ /* 0x000fc40000410000 */
[C---:B------:R-:W-:Y:S02]  /*6100*/  FMUL.FTZ R12, R116.reuse, R197 ;  /* 0x000000c5740c7220 */ /* 0x040fe40000410000 */
[----:B------:R-:W-:Y:S02]  /*6110*/  FFMA.FTZ R172, R101, R177, R172 ;  /* 0x000000b165ac7223 */ /* 0x000fe400000100ac */
[----:B------:R-:W-:Y:S02]  /*6120*/  FMUL.FTZ R165, R103, R152 ;  /* 0x0000009867a57220 */ /* 0x000fe40000410000 */
[----:B------:R-:W-:Y:S02]  /*6130*/  FMUL.FTZ R128, R116, R189 ;  /* 0x000000bd74807220 */ /* 0x000fe40000410000 */
[----:B------:R-:W-:Y:S02]  /*6140*/  FMUL.FTZ R126, R91, R126 ;  /* 0x0000007e5b7e7220 */ /* 0x000fe40000410000 */
[----:B------:R-:W-:-:S02]  /*6150*/  FFMA.FTZ R149, R149, R19, R18 ;  /* 0x0000001395957223 */ /* 0x000fc40000010012 */
[----:B------:R-:W-:Y:S01]  /*6160*/  FMUL.FTZ R130, R116, R191 ;  /* 0x000000bf74827220 */ /* 0x000fe20000410000 */
[----:B------:R0:W-:Y:S01]  /*6170*/  STS [R203.X4+0x454], R126 ;  /* 0x0004547ecb007388 */ /* 0x0001e20000004800 */
[----:B------:R-:W-:Y:S02]  /*6180*/  FMUL.FTZ R152, R73, R150 ;  /* 0x0000009649987220 */ /* 0x000fe40000410000 */
[----:B------:R-:W-:Y:S02]  /*6190*/  FMUL.FTZ R12, R87, R12 ;  /* 0x0000000c570c7220 */ /* 0x000fe40000410000 */
[----:B------:R-:W-:Y:S01]  /*61a0*/  FADD.FTZ R150, R172, R165 ;  /* 0x000000a5ac967221 */ /* 0x000fe20000010000 */
[----:B------:R-:W-:Y:S01]  /*61b0*/  STS [R203.X4+0x430], R152 ;  /* 0x00043098cb007388 */ /* 0x000fe20000004800 */
[----:B------:R-:W-:Y:S02]  /*61c0*/  FMUL.FTZ R128, R83, R128 ;  /* 0x0000008053807220 */ /* 0x000fe40000410000 */
[-C--:B------:R-:W-:Y:S01]  /*61d0*/  FFMA.FTZ R160, R20, -R67.reuse, R160 ;  /* 0x8000004314a07223 */ /* 0x080fe200000100a0 */
[----:B------:R1:W-:Y:S01]  /*61e0*/  STS [R203.X4+0x448], R12 ;  /* 0x0004480ccb007388 */ /* 0x0003e20000004800 */
[----:B------:R-:W-:-:S02]  /*61f0*/  FMUL.FTZ R165, R149, R67 ;  /* 0x0000004395a57220 */ /* 0x000fc40000410000 */
[----:B------:R-:W-:Y:S01]  /*6200*/  FMUL.FTZ R130, R79, R130 ;  /* 0x000000824f827220 */ /* 0x000fe20000410000 */
[----:B------:R2:W-:Y:S01]  /*6210*/  STS [R203.X4+0x43c], R128 ;  /* 0x00043c80cb007388 */ /* 0x0005e20000004800 */
[C---:B------:R-:W-:Y:S02]  /*6220*/  FMUL.FTZ R140, R116.reuse, R183 ;  /* 0x000000b7748c7220 */ /* 0x040fe40000410000 */
[----:B0-----:R-:W-:Y:S01]  /*6230*/  FMUL.FTZ R126, R116, R158 ;  /* 0x0000009e747e7220 */ /* 0x001fe20000410000 */
[----:B------:R0:W-:Y:S01]  /*6240*/  STS [R203.X4+0x440], R130 ;  /* 0x00044082cb007388 */ /* 0x0001e20000004800 */
[-C--:B------:R-:W-:Y:S02]  /*6250*/  FFMA.FTZ R171, R21, -R66.reuse, R164 ;  /* 0x8000004215ab7223 */ /* 0x080fe400000100a4 */
[----:B------:R-:W-:Y:S02]  /*6260*/  FMUL.FTZ R18, R19, R66 ;  /* 0x0000004213127220 */ /* 0x000fe40000410000 */
[----:B-1----:R-:W-:-:S02]  /*6270*/  FFMA.FTZ R12, R165, R160, RZ ;  /* 0x000000a0a50c7223 */ /* 0x002fc400000100ff */
[----:B------:R-:W-:Y:S02]  /*6280*/  FMUL.FTZ R140, R97, R140 ;  /* 0x0000008c618c7220 */ /* 0x000fe40000410000 */
[C---:B--2---:R-:W-:Y:S02]  /*6290*/  FMUL.FTZ R128, R116.reuse, R185 ;  /* 0x000000b974807220 */ /* 0x044fe40000410000 */
[----:B------:R-:W-:Y:S01]  /*62a0*/  FMUL.FTZ R13, R101, R126 ;  /* 0x0000007e650d7220 */ /* 0x000fe20000410000 */
[----:B------:R-:W-:Y:S01]  /*62b0*/  STS [R203.X4+0x460], R140 ;  /* 0x0004608ccb007388 */ /* 0x000fe20000004800 */
[C---:B------:R-:W-:Y:S02]  /*62c0*/  FMUL.FTZ R156, R116.reuse, R164 ;  /* 0x000000a4749c7220 */ /* 0x040fe40000410000 */
[C---:B------:R-:W-:Y:S01]  /*62d0*/  FMUL.FTZ R162, R116.reuse, R201 ;  /* 0x000000c974a27220 */ /* 0x040fe20000410000 */
[----:B------:R1:W-:Y:S01]  /*62e0*/  STS [R203.X4+0x468], R13 ;  /* 0x0004680dcb007388 */ /* 0x0003e20000004800 */
[----:B------:R-:W-:-:S02]  /*62f0*/  FMUL.FTZ R132, R116, R199 ;  /* 0x000000c774847220 */ /* 0x000fc40000410000 */
[C---:B------:R-:W-:Y:S02]  /*6300*/  FMUL.FTZ R138, R116.reuse, R193 ;  /* 0x000000c1748a7220 */ /* 0x040fe40000410000 */
[C---:B0-----:R-:W-:Y:S02]  /*6310*/  FMUL.FTZ R130, R116.reuse, R181 ;  /* 0x000000b574827220 */ /* 0x041fe40000410000 */
[C---:B------:R-:W-:Y:S02]  /*6320*/  FMUL.FTZ R142, R116.reuse, R179 ;  /* 0x000000b3748e7220 */ /* 0x040fe40000410000 */
[----:B------:R-:W-:Y:S01]  /*6330*/  FMUL.FTZ R126, R116, R154 ;  /* 0x0000009a747e7220 */ /* 0x000fe20000410000 */
[----:B-1----:R-:W-:Y:S01]  /*6340*/  IADD3 R13, -R39, c[0x0][0x174], RZ ;  /* 0x00005d00270d7a10 */ /* 0x002fe20007ffe1ff */
[-C--:B------:R-:W-:Y:S02]  /*6350*/  FFMA.FTZ R195, R22, -R65.reuse, R195 ;  /* 0x8000004116c37223 */ /* 0x080fe400000100c3 */
[----:B------:R-:W-:Y:S01]  /*6360*/  FMUL.FTZ R116, R151, R65 ;  /* 0x0000004197747220 */ /* 0x000fe20000410000 */
[----:B------:R-:W-:Y:S01]  /*6370*/  LEA R168, R13, 0xfffffe00, 0x9 ;  /* 0xfffffe000da87811 */ /* 0x000fe200078e48ff */
[----:B------:R-:W-:-:S02]  /*6380*/  FFMA.FTZ R12, R18, R171, R12 ;  /* 0x000000ab120c7223 */ /* 0x000fc4000001000c */
[----:B------:R-:W-:Y:S01]  /*6390*/  FMUL.FTZ R128, R93, R128 ;  /* 0x000000805d807220 */ /* 0x000fe20000410000 */
[----:B------:R-:W-:Y:S01]  /*63a0*/  IADD3 R168, -R168, c[0x0][0x168], -R49 ;  /* 0x00005a00a8a87a10 */ /* 0x000fe20007ffe931 */
[----:B------:R-:W-:Y:S02]  /*63b0*/  FMUL.FTZ R140, R103, R126 ;  /* 0x0000007e678c7220 */ /* 0x000fe40000410000 */
[-C--:B------:R-:W-:Y:S01]  /*63c0*/  FFMA.FTZ R189, R23, -R64.reuse, R189 ;  /* 0x8000004017bd7223 */ /* 0x080fe200000100bd */
[----:B------:R0:W-:Y:S01]  /*63d0*/  STS [R203.X4+0x458], R128 ;  /* 0x00045880cb007388 */ /* 0x0001e20000004800 */
[----:B------:R-:W-:Y:S01]  /*63e0*/  FMUL.FTZ R126, R153, R64 ;  /* 0x00000040997e7220 */ /* 0x000fe20000410000 */
[----:B------:R-:W-:Y:S01]  /*63f0*/  ISETP.GE.AND P0, PT, R168, 0x1, PT ;  /* 0x00000001a800780c */ /* 0x000fe20003f06270 */
[----:B------:R-:W-:Y:S01]  /*6400*/  FFMA.FTZ R12, R116, R195, R12 ;  /* 0x000000c3740c7223 */ /* 0x000fe2000001000c */
[----:B------:R-:W-:Y:S01]  /*6410*/  STS [R203.X4+0x46c], R140 ;  /* 0x00046c8ccb007388 */ /* 0x000fe20000004800 */
[----:B------:R-:W-:Y:S01]  /*6420*/  FMUL.FTZ R130, R95, R130 ;  /* 0x000000825f827220 */ /* 0x000fe20000410000 */
[----:B------:R-:W-:Y:S01]  /*6430*/  ISETP.GE.AND P1, PT, R168, 0x21, PT ;  /* 0x00000021a800780c */ /* 0x000fe20003f26270 */
[----:B------:R-:W-:-:S02]  /*6440*/  FFMA.FTZ R191, R24, -R63, R191 ;  /* 0x8000003f18bf7223 */ /* 0x000fc400000100bf */
[----:B------:R-:W-:Y:S01]  /*6450*/  FFMA.FTZ R12, R126, R189, R12 ;  /* 0x000000bd7e0c7223 */ /* 0x000fe2000001000c */
[----:B------:R1:W-:Y:S01]  /*6460*/  STS [R203.X4+0x45c], R130 ;  /* 0x00045c82cb007388 */ /* 0x0003e20000004800 */
[----:B0-----:R-:W-:Y:S02]  /*6470*/  FMUL.FTZ R128, R155, R63 ;  /* 0x0000003f9b807220 */ /* 0x001fe40000410000 */
[----:B------:R-:W-:Y:S02]  /*6480*/  FMUL.FTZ R132, R85, R132 ;  /* 0x0000008455847220 */ /* 0x000fe40000410000 */
[----:B------:R-:W-:Y:S02]  /*6490*/  FFMA.FTZ R201, R25, -R62, R201 ;  /* 0x8000003e19c97223 */ /* 0x000fe400000100c9 */
[----:B------:R-:W-:Y:S01]  /*64a0*/  FFMA.FTZ R12, R128, R191, R12 ;  /* 0x000000bf800c7223 */ /* 0x000fe2000001000c */
[----:B------:R0:W-:Y:S01]  /*64b0*/  STS [R203.X4+0x44c], R132 ;  /* 0x00044c84cb007388 */ /* 0x0001e20000004800 */
[----:B------:R-:W-:-:S02]  /*64c0*/  FMUL.FTZ R138, R89, R138 ;  /* 0x0000008a598a7220 */ /* 0x000fc40000410000 */
[----:B-1----:R-:W-:Y:S02]  /*64d0*/  FMUL.FTZ R130, R157, R62 ;  /* 0x0000003e9d827220 */ /* 0x002fe40000410000 */
[----:B------:R-:W-:Y:S01]  /*64e0*/  FMUL.FTZ R177, R159, R61 ;  /* 0x0000003d9fb17220 */ /* 0x000fe20000410000 */
[----:B------:R1:W-:Y:S01]  /*64f0*/  STS [R203.X4+0x450], R138 ;  /* 0x0004508acb007388 */ /* 0x0003e20000004800 */
[----:B------:R-:W-:Y:S02]  /*6500*/  FFMA.FTZ R12, R130, R201, R12 ;  /* 0x000000c9820c7223 */ /* 0x000fe4000001000c */
[----:B------:R-:W-:Y:S02]  /*6510*/  FFMA.FTZ R199, R27, -R60, R199 ;  /* 0x8000003c1bc77223 */ /* 0x000fe400000100c7 */
[----:B0-----:R-:W-:Y:S02]  /*6520*/  FFMA.FTZ R132, R26, -R61, R197 ;  /* 0x8000003d1a847223 */ /* 0x001fe400000100c5 */
[----:B------:R-:W-:-:S02]  /*6530*/  FMUL.FTZ R142, R99, R142 ;  /* 0x0000008e638e7220 */ /* 0x000fc40000410000 */
[----:B------:R-:W-:Y:S02]  /*6540*/  FFMA.FTZ R12, R177, R132, R12 ;  /* 0x00000084b10c7223 */ /* 0x000fe4000001000c */
[----:B-1----:R-:W-:Y:S01]  /*6550*/  FMUL.FTZ R138, R161, R60 ;  /* 0x0000003ca18a7220 */ /* 0x002fe20000410000 */
[----:B------:R0:W-:Y:S01]  /*6560*/  STS [R203.X4+0x464], R142 ;  /* 0x0004648ecb007388 */ /* 0x0001e20000004800 */
[-C--:B------:R-:W-:Y:S02]  /*6570*/  FFMA.FTZ R140, R118, -R59.reuse, R193 ;  /* 0x8000003b768c7223 */ /* 0x080fe400000100c1 */
[----:B------:R-:W-:Y:S02]  /*6580*/  FMUL.FTZ R193, R163, R59 ;  /* 0x0000003ba3c17220 */ /* 0x000fe40000410000 */
[----:B------:R-:W-:Y:S02]  /*6590*/  FFMA.FTZ R12, R138, R199, R12 ;  /* 0x000000c78a0c7223 */ /* 0x000fe4000001000c */
[----:B------:R-:W-:-:S02]  /*65a0*/  FFMA.FTZ R187, R141, -R58, R187 ;  /* 0x8000003a8dbb7223 */ /* 0x000fc400000100bb */
[----:B------:R-:W-:Y:S02]  /*65b0*/  FFMA.FTZ R12, R193, R140, R12 ;  /* 0x0000008cc10c7223 */ /* 0x000fe4000001000c */
[----:B0-----:R-:W-:Y:S02]  /*65c0*/  FMUL.FTZ R142, R167, R58 ;  /* 0x0000003aa78e7220 */ /* 0x001fe40000410000 */
[-C--:B------:R-:W-:Y:S02]  /*65d0*/  FMUL.FTZ R144, R169, R57.reuse ;  /* 0x00000039a9907220 */ /* 0x080fe40000410000 */
[----:B------:R-:W-:Y:S02]  /*65e0*/  FFMA.FTZ R185, R120, -R57, R185 ;  /* 0x8000003978b97223 */ /* 0x000fe400000100b9 */
[----:B------:R-:W-:Y:S02]  /*65f0*/  FFMA.FTZ R12, R142, R187, R12 ;  /* 0x000000bb8e0c7223 */ /* 0x000fe4000001000c */
[----:B------:R-:W-:-:S02]  /*6600*/  FMUL.FTZ R146, R173, R68 ;  /* 0x00000044ad927220 */ /* 0x000fc40000410000 */
[----:B------:R-:W-:Y:S02]  /*6610*/  FFMA.FTZ R181, R143, -R68, R181 ;  /* 0x800000448fb57223 */ /* 0x000fe400000100b5 */
[----:B------:R-:W-:Y:S02]  /*6620*/  FFMA.FTZ R12, R144, R185, R12 ;  /* 0x000000b9900c7223 */ /* 0x000fe4000001000c */
[-C--:B------:R-:W-:Y:S02]  /*6630*/  FMUL.FTZ R148, R207, R69.reuse ;  /* 0x00000045cf947220 */ /* 0x080fe40000410000 */
[----:B------:R-:W-:Y:S02]  /*6640*/  FFMA.FTZ R183, R122, -R69, R183 ;  /* 0x800000457ab77223 */ /* 0x000fe400000100b7 */
[----:B------:R-:W-:Y:S02]  /*6650*/  FFMA.FTZ R12, R146, R181, R12 ;  /* 0x000000b5920c7223 */ /* 0x000fe4000001000c */
[----:B------:R-:W-:-:S02]  /*6660*/  FMUL.FTZ R156, R75, R156 ;  /* 0x0000009c4b9c7220 */ /* 0x000fc40000410000 */
[----:B------:R-:W-:Y:S02]  /*6670*/  FMUL.FTZ R162, R77, R162 ;  /* 0x000000a24da27220 */ /* 0x000fe40000410000 */
[-C--:B------:R-:W-:Y:S01]  /*6680*/  FMUL.FTZ R152, R209, R70.reuse ;  /* 0x00000046d1987220 */ /* 0x080fe20000410000 */
[----:B------:R0:W-:Y:S01]  /*6690*/  STS [R203.X4+0x434], R156 ;  /* 0x0004349ccb007388 */ /* 0x0001e20000004800 */
[----:B------:R-:W-:Y:S02]  /*66a0*/  FFMA.FTZ R179, R145, -R70, R179 ;  /* 0x8000004691b37223 */ /* 0x000fe400000100b3 */
[----:B------:R-:W-:Y:S01]  /*66b0*/  FFMA.FTZ R12, R148, R183, R12 ;  /* 0x000000b7940c7223 */ /* 0x000fe2000001000c */
[----:B------:R1:W-:Y:S01]  /*66c0*/  STS [R203.X4+0x444], R162 ;  /* 0x000444a2cb007388 */ /* 0x0003e20000004800 */
[-C--:B------:R-:W-:Y:S02]  /*66d0*/  FMUL.FTZ R197, R175, R71.reuse ;  /* 0x00000047afc57220 */ /* 0x080fe40000410000 */
[----:B------:R-:W-:-:S02]  /*66e0*/  FFMA.FTZ R158, R124, -R71, R158 ;  /* 0x800000477c9e7223 */ /* 0x000fc4000001009e */
[-C--:B------:R-:W-:Y:S02]  /*66f0*/  FFMA.FTZ R154, R147, -R72.reuse, R154 ;  /* 0x80000048939a7223 */ /* 0x080fe4000001009a */
[----:B0-----:R-:W-:Y:S02]  /*6700*/  FMUL.FTZ R156, R213, R72 ;  /* 0x00000048d59c7220 */ /* 0x001fe40000410000 */
[----:B------:R-:W-:Y:S01]  /*6710*/  FFMA.FTZ R13, R152, R179, R12 ;  /* 0x000000b3980d7223 */ /* 0x000fe2000001000c */
[----:B-1----:R-:W-:Y:S01]  /*6720*/  IADD3 R162, R49, 0x20, RZ ;  /* 0x0000002031a27810 */ /* 0x002fe20007ffe0ff */
[----:B------:R-:W-:Y:S02]  /*6730*/  FMUL.FTZ R205, R156, R154 ;  /* 0x0000009a9ccd7220 */ /* 0x000fe40000410000 */
[----:B------:R-:W-:Y:S01]  /*6740*/  FFMA.FTZ R166, R197, R158, R13 ;  /* 0x0000009ec5a67223 */ /* 0x000fe2000001000d */
[----:B------:R-:W-:Y:S01]  /*6750*/  LEA.HI.SX32 R162, R162, R49, 0x1b ;  /* 0x00000031a2a27211 */ /* 0x000fe200078fdaff */
        /* <DEDUP_REMOVED lines=11> */
.L_x_6110:
[----:B------:R-:W-:Y:S05]  /*6810*/  BSYNC B0 ;  /* 0x0000000000007941 */ /* 0x000fea0003800000 */
.L_x_6109:
[----:B0-----:R0:W1:Y:S01]  /*6820*/  LDS R13, [R162.X4+0x4b0] ;  /* 0x0004b000a20d7984 */ /* 0x0010620000004800 */
[----:B------:R-:W-:Y:S01]  /*6830*/  BSSY B0, `(.L_x_6111) ;  /* 0x0000006000007945 */ /* 0x000fe20003800000 */
[----:B------:R-:W-:Y:S01]  /*6840*/  FADD.FTZ R12, R166, R205 ;  /* 0x000000cda60c7221 */ /* 0x000fe20000010000 */
[C---:B------:R-:W-:Y:S02]  /*6850*/  IADD3 R16, R49.reuse, 0x40, RZ ;  /* 0x0000004031107810 */ /* 0x040fe40007ffe0ff */
[----:B------:R-:W-:Y:S01]  /*6860*/  IADD3 R114, R49, 0x60, RZ ;  /* 0x0000006031727810 */ /* 0x000fe20007ffe0ff */
[----:B------:R-:W-:Y:S05]  /*6870*/  @!P1 BRA `(.L_x_6112) ;  /* 0x0000001000009947 */ /* 0x000fea0003800000 */
[----:B-1----:R1:W-:Y:S02]  /*6880*/  RED.E.ADD.F32.FTZ.RN.STRONG.GPU [R14.64+-0x780], R13 ;  /* 0xfff8800d0e00798e */ /* 0x0023e4000c10e784 */
.L_x_6112:
[----:B------:R-:W-:Y:S05]  /*6890*/  BSYNC B0 ;  /* 0x0000000000007941 */ /* 0x000fea0003800000 */
.L_x_6111:
        /* <DEDUP_REMOVED lines=14> */
.L_x_6114:
[----:B0-----:R-:W-:Y:S05]  /*6980*/  BSYNC B0 ;  /* 0x0000000000007941 */ /* 0x001fea0003800000 */
.L_x_6113:
[----:B-1----:R0:W1:Y:S01]  /*6990*/  LDS R13, [R114.X4+0x5b0] ;  /* 0x0005b000720d7984 */ /* 0x0020620000004800 */
[----:B------:R-:W-:Y:S01]  /*69a0*/  BSSY B0, `(.L_x_6115) ;  /* 0x0000005000007945 */ /* 0x000fe20003800000 */
[----:B------:R-:W-:-:S02]  /*69b0*/  IADD3 R16, R49, 0xa0, RZ ;  /* 0x000000a031107810 */ /* 0x000fc40007ffe0ff */
[----:B------:R-:W-:Y:S01]  /*69c0*/  LEA.HI.SX32 R162, R162, R49, 0x1b ;  /* 0x00000031a2a27211 */ /* 0x000fe200078fdaff */
[----:B------:R-:W-:Y:S05]  /*69d0*/  @!P0 BRA `(.L_x_6116) ;  /* 0x0000001000008947 */ /* 0x000fea0003800000 */
[----:B-1----:R1:W-:Y:S02]  /*69e0*/  RED.E.ADD.F32.FTZ.RN.STRONG.GPU [R14.64+-0x680], R13 ;  /* 0xfff9800d0e00798e */ /* 0x0023e4000c10e784 */
.L_x_6116:
[----:B------:R-:W-:Y:S05]  /*69f0*/  BSYNC B0 ;  /* 0x0000000000007941 */ /* 0x000fea0003800000 */
.L_x_6115:
[----:B-1----:R1:W2:Y:S01]  /*6a00*/  LDS R13, [R162.X4+0x630] ;  /* 0x00063000a20d7984 */ /* 0x0022a20000004800 */
[----:B------:R-:W-:Y:S01]  /*6a10*/  BSSY B0, `(.L_x_6117) ;  /* 0x0000005000007945 */ /* 0x000fe20003800000 */
[----:B0-----:R-:W-:Y:S02]  /*6a20*/  IADD3 R114, R49, 0xc0, RZ ;  /* 0x000000c031727810 */ /* 0x001fe40007ffe0ff */
[----:B------:R-:W-:Y:S01]  /*6a30*/  LEA.HI.SX32 R16, R16, R49, 0x1b ;  /* 0x0000003110107211 */ /* 0x000fe200078fdaff */
[----:B------:R-:W-:Y:S05]  /*6a40*/  @!P1 BRA `(.L_x_6118) ;  /* 0x0000001000009947 */ /* 0x000fea0003800000 */
[----:B--2---:R0:W-:Y:S02]  /*6a50*/  RED.E.ADD.F32.FTZ.RN.STRONG.GPU [R14.64+-0x600], R13 ;  /* 0xfffa000d0e00798e */ /* 0x0041e4000c10e784 */
.L_x_6118:
[----:B------:R-:W-:Y:S05]  /*6a60*/  BSYNC B0 ;  /* 0x0000000000007941 */ /* 0x000fea0003800000 */
.L_x_6117:
[----:B0-2---:R0:W2:Y:S01]  /*6a70*/  LDS R13, [R16.X4+0x6b0] ;  /* 0x0006b000100d7984 */ /* 0x0050a20000004800 */
[----:B------:R-:W-:Y:S01]  /*6a80*/  BSSY B0, `(.L_x_6119) ;  /* 0x0000005000007945 */ /* 0x000fe20003800000 */
[----:B-1----:R-:W-:Y:S02]  /*6a90*/  IADD3 R162, R49, 0xe0, RZ ;  /* 0x000000e031a27810 */ /* 0x002fe40007ffe0ff */
[----:B------:R-:W-:Y:S01]  /*6aa0*/  LEA.HI.SX32 R114, R114, R49, 0x1b ;  /* 0x0000003172727211 */ /* 0x000fe200078fdaff */
[----:B------:R-:W-:Y:S05]  /*6ab0*/  @!P2 BRA `(.L_x_6120) ;  /* 0x000000100000a947 */ /* 0x000fea0003800000 */
[----:B--2---:R1:W-:Y:S02]  /*6ac0*/  RED.E.ADD.F32.FTZ.RN.STRONG.GPU [R14.64+-0x580], R13 ;  /* 0xfffa800d0e00798e */ /* 0x0043e4000c10e784 */
.L_x_6120:
[----:B------:R-:W-:Y:S05]  /*6ad0*/  BSYNC B0 ;  /* 0x0000000000007941 */ /* 0x000fea0003800000 */
.L_x_6119:
[----:B-12---:R1:W2:Y:S01]  /*6ae0*/  LDS R13, [R114.X4+0x730] ;  /* 0x00073000720d7984 */ /* 0x0062a20000004800 */
[----:B------:R-:W-:Y:S01]  /*6af0*/  BSSY B0, `(.L_x_6121) ;  /* 0x0000005000007945 */ /* 0x000fe20003800000 */
[----:B0-----:R-:W-:-:S02]  /*6b00*/  IADD3 R16, R49, 0x100, RZ ;  /* 0x0000010031107810 */ /* 0x001fc40007ffe0ff */
[----:B------:R-:W-:Y:S01]  /*6b10*/  LEA.HI.SX32 R162, R162, R49, 0x1b ;  /* 0x00000031a2a27211 */ /* 0x000fe200078fdaff */
[----:B------:R-:W-:Y:S05]  /*6b20*/  @!P3 BRA `(.L_x_6122) ;  /* 0x000000100000b947 */ /* 0x000fea0003800000 */
[----:B--2---:R0:W-:Y:S02]  /*6b30*/  RED.E.ADD.F32.FTZ.RN.STRONG.GPU [R14.64+-0x500], R13 ;  /* 0xfffb000d0e00798e */ /* 0x0041e4000c10e784 */
.L_x_6122:
[----:B------:R-:W-:Y:S05]  /*6b40*/  BSYNC B0 ;  /* 0x0000000000007941 */ /* 0x000fea0003800000 */
.L_x_6121:
[----:B0-2---:R0:W2:Y:S01]  /*6b50*/  LDS R13, [R162.X4+0x7b0] ;  /* 0x0007b000a20d7984 */ /* 0x0050a20000004800 */
[----:B------:R-:W-:Y:S01]  /*6b60*/  BSSY B0, `(.L_x_6123) ;  /* 0x0000004000007945 */ /* 0x000fe20003800000 */
[----:B------:R-:W-:Y:S01]  /*6b70*/  LEA.HI.SX32 R16, R16, R49, 0x1b ;  /* 0x0000003110107211 */ /* 0x000fe200078fdaff */
[----:B------:R-:W-:Y:S05]  /*6b80*/  @!P4 BRA `(.L_x_6124) ;  /* 0x000000100000c947 */ /* 0x000fea0003800000 */
[----:B--2---:R2:W-:Y:S02]  /*6b90*/  RED.E.ADD.F32.FTZ.RN.STRONG.GPU [R14.64+-0x480], R13 ;  /* 0xfffb800d0e00798e */ /* 0x0045e4000c10e784 */
.L_x_6124:
[----:B------:R-:W-:Y:S05]  /*6ba0*/  BSYNC B0 ;  /* 0x0000000000007941 */ /* 0x000fea0003800000 */
.L_x_6123:
[----:B--2---:R2:W3:Y:S01]  /*6bb0*/  LDS R13, [R16.X4+0x830] ;  /* 0x00083000100d7984 */ /* 0x0044e20000004800 */
[----:B------:R-:W-:Y:S01]  /*6bc0*/  BSSY B0, `(.L_x_6125) ;  /* 0x0000005000007945 */ /* 0x000fe20003800000 */
[C---:B-1----:R-:W-:Y:S02]  /*6bd0*/  IADD3 R114, R49.reuse, 0x120, RZ ;  /* 0x0000012031727810 */ /* 0x042fe40007ffe0ff */
[----:B0-----:R-:W-:Y:S01]  /*6be0*/  IADD3 R162, R49, 0x140, RZ ;  /* 0x0000014031a27810 */ /* 0x001fe20007ffe0ff */
[----:B------:R-:W-:Y:S05]  /*6bf0*/  @!P5 BRA `(.L_x_6126) ;  /* 0x000000100000d947 */ /* 0x000fea0003800000 */
[----:B---3--:R0:W-:Y:S02]  /*6c00*/  RED.E.ADD.F32.FTZ.RN.STRONG.GPU [R14.64+-0x400], R13 ;  /* 0xfffc000d0e00798e */ /* 0x0081e4000c10e784 */
.L_x_6126:
[----:B------:R-:W-:Y:S05]  /*6c10*/  BSYNC B0 ;  /* 0x0000000000007941 */ /* 0x000fea0003800000 */
.L_x_6125:
        /* <DEDUP_REMOVED lines=14> */
.L_x_6128:
[----:B0-----:R-:W-:Y:S05]  /*6d00*/  BSYNC B0 ;  /* 0x0000000000007941 */ /* 0x001fea0003800000 */
.L_x_6127:
[----:B-1----:R0:W1:Y:S01]  /*6d10*/  LDS R13, [R162.X4+0x930] ;  /* 0x00093000a20d7984 */ /* 0x0020620000004800 */
[----:B------:R-:W-:Y:S01]  /*6d20*/  BSSY B0, `(.L_x_6129) ;  /* 0x0000005000007945 */ /* 0x000fe20003800000 */
[----:B------:R-:W-:Y:S02]  /*6d30*/  IADD3 R114, R49, 0x180, RZ ;  /* 0x0000018031727810 */ /* 0x000fe40007ffe0ff */
[----:B------:R-:W-:Y:S01]  /*6d40*/  LEA.HI.SX32 R16, R16, R49, 0x1b ;  /* 0x0000003110107211 */ /* 0x000fe200078fdaff */
[----:B------:R-:W-:Y:S05]  /*6d50*/  @!P0 BRA `(.L_x_6130) ;  /* 0x0000001000008947 */ /* 0x000fea0003800000 */
[----:B-1----:R1:W-:Y:S02]  /*6d60*/  RED.E.ADD.F32.FTZ.RN.STRONG.GPU [R14.64+-0x300], R13 ;  /* 0xfffd000d0e00798e */ /* 0x0023e4000c10e784 */
.L_x_6130:
[----:B------:R-:W-:Y:S05]  /*6d70*/  BSYNC B0 ;  /* 0x0000000000007941 */ /* 0x000fea0003800000 */
.L_x_6129:
[----:B-1----:R1:W2:Y:S01]  /*6d80*/  LDS R13, [R16.X4+0x9b0] ;  /* 0x0009b000100d7984 */ /* 0x0022a20000004800 */
[----:B------:R-:W-:Y:S01]  /*6d90*/  BSSY B0, `(.L_x_6131) ;  /* 0x0000005000007945 */ /* 0x000fe20003800000 */
[----:B0-----:R-:W-:-:S02]  /*6da0*/  IADD3 R162, R49, 0x1a0, RZ ;  /* 0x000001a031a27810 */ /* 0x001fc40007ffe0ff */
[----:B------:R-:W-:Y:S01]  /*6db0*/  LEA.HI.SX32 R114, R114, R49, 0x1b ;  /* 0x0000003172727211 */ /* 0x000fe200078fdaff */
[----:B------:R-:W-:Y:S05]  /*6dc0*/  @!P1 BRA `(.L_x_6132) ;  /* 0x0000001000009947 */ /* 0x000fea0003800000 */
[----:B--2---:R0:W-:Y:S02]  /*6dd0*/  RED.E.ADD.F32.FTZ.RN.STRONG.GPU [R14.64+-0x280], R13 ;  /* 0xfffd800d0e00798e */ /* 0x0041e4000c10e784 */
.L_x_6132:
[----:B------:R-:W-:Y:S05]  /*6de0*/  BSYNC B0 ;  /* 0x0000000000007941 */ /* 0x000fea0003800000 */
.L_x_6131:
[----:B0-2---:R0:W2:Y:S01]  /*6df0*/  LDS R13, [R114.X4+0xa30] ;  /* 0x000a3000720d7984 */ /* 0x0050a20000004800 */
[----:B------:R-:W-:Y:S01]  /*6e00*/  BSSY B0, `(.L_x_6133) ;  /* 0x0000005000007945 */ /* 0x000fe20003800000 */
[----:B-1----:R-:W-:Y:S02]  /*6e10*/  IADD3 R16, R49, 0x1c0, RZ ;  /* 0x000001c031107810 */ /* 0x002fe40007ffe0ff */
[----:B------:R-:W-:Y:S01]  /*6e20*/  LEA.HI.SX32 R162, R162, R49, 0x1b ;  /* 0x00000031a2a27211 */ /* 0x000fe200078fdaff */
[----:B------:R-:W-:Y:S05]  /*6e30*/  @!P2 BRA `(.L_x_6134) ;  /* 0x000000100000a947 */ /* 0x000fea0003800000 */
[----:B--2---:R1:W-:Y:S02]  /*6e40*/  RED.E.ADD.F32.FTZ.RN.STRONG.GPU [R14.64+-0x200], R13 ;  /* 0xfffe000d0e00798e */ /* 0x0043e4000c10e784 */
.L_x_6134:
[----:B------:R-:W-:Y:S05]  /*6e50*/  BSYNC B0 ;  /* 0x0000000000007941 */ /* 0x000fea0003800000 */
.L_x_6133:
[----:B-12---:R1:W2:Y:S01]  /*6e60*/  LDS R13, [R162.X4+0xab0] ;  /* 0x000ab000a20d7984 */ /* 0x0062a20000004800 */
[----:B------:R-:W-:Y:S01]  /*6e70*/  BSSY B0, `(.L_x_6135) ;  /* 0x0000005000007945 */ /* 0x000fe20003800000 */
[----:B0-----:R-:W-:Y:S02]  /*6e80*/  IADD3 R114, R49, 0x1e0, RZ ;  /* 0x000001e031727810 */ /* 0x001fe40007ffe0ff */
[----:B------:R-:W-:Y:S01]  /*6e90*/  LEA.HI.SX32 R16, R16, R49, 0x1b ;  /* 0x0000003110107211 */ /* 0x000fe200078fdaff */
[----:B------:R-:W-:Y:S05]  /*6ea0*/  @!P3 BRA `(.L_x_6136) ;  /* 0x000000100000b947 */ /* 0x000fea0003800000 */
[----:B--2---:R0:W-:Y:S02]  /*6eb0*/  RED.E.ADD.F32.FTZ.RN.STRONG.GPU [R14.64+-0x180], R13 ;  /* 0xfffe800d0e00798e */ /* 0x0041e4000c10e784 */
.L_x_6136:
[----:B------:R-:W-:Y:S05]  /*6ec0*/  BSYNC B0 ;  /* 0x0000000000007941 */ /* 0x000fea0003800000 */
.L_x_6135:
[----:B0-2---:R0:W2:Y:S01]  /*6ed0*/  LDS R13, [R16.X4+0xb30] ;  /* 0x000b3000100d7984 */ /* 0x0050a20000004800 */
[----:B------:R-:W-:Y:S01]  /*6ee0*/  BSSY B0, `(.L_x_6137) ;  /* 0x0000004000007945 */ /* 0x000fe20003800000 */
[----:B------:R-:W-:Y:S01]  /*6ef0*/  LEA.HI.SX32 R114, R114, R49, 0x1b ;  /* 0x0000003172727211 */ /* 0x000fe200078fdaff */
[----:B------:R-:W-:Y:S05]  /*6f00*/  @!P4 BRA `(.L_x_6138) ;  /* 0x000000100000c947 */ /* 0x000fea0003800000 */
[----:B--2---:R2:W-:Y:S02]  /*6f10*/  RED.E.ADD.F32.FTZ.RN.STRONG.GPU [R14.64+-0x100], R13 ;  /* 0xffff000d0e00798e */ /* 0x0045e4000c10e784 */
.L_x_6138:
[----:B------:R-:W-:Y:S05]  /*6f20*/  BSYNC B0 ;  /* 0x0000000000007941 */ /* 0x000fea0003800000 */
.L_x_6137:
[----:B--2---:R2:W3:Y:S01]  /*6f30*/  LDS R13, [R114.X4+0xbb0] ;  /* 0x000bb000720d7984 */ /* 0x0044e20000004800 */
[----:B------:R-:W-:Y:S01]  /*6f40*/  BSSY B0, `(.L_x_6139) ;  /* 0x0000003000007945 */ /* 0x000fe20003800000 */
[----:B------:R-:W-:Y:S05]  /*6f50*/  @!P5 BRA `(.L_x_6140) ;  /* 0x000000100000d947 */ /* 0x000fea0003800000 */
[----:B---3--:R3:W-:Y:S02]  /*6f60*/  RED.E.ADD.F32.FTZ.RN.STRONG.GPU [R14.64+-0x80], R13 ;  /* 0xffff800d0e00798e */ /* 0x0087e4000c10e784 */
.L_x_6140:
[----:B------:R-:W-:Y:S05]  /*6f70*/  BSYNC B0 ;  /* 0x0000000000007941 */ /* 0x000fea0003800000 */
.L_x_6139:
        /* <DEDUP_REMOVED lines=11> */
[----:B------:R-:W-:Y:S02]  /*7030*/  FMUL.FTZ R14, R112, R173 ;  /* 0x000000ad700e7220 */ /* 0x000fe40000410000 */
[----:B------:R-:W-:Y:S02]  /*7040*/  FFMA.FTZ R16, R120, R169, R16 ;  /* 0x000000a978107223 */ /* 0x000fe40000010010 */
[----:B--2---:R-:W-:Y:S02]  /*7050*/  FMUL.FTZ R114, R181, R14 ;  /* 0x0000000eb5727220 */ /* 0x004fe40000410000 */
[----:B------:R-:W-:Y:S02]  /*7060*/  FMUL.FTZ R14, R112, R161 ;  /* 0x000000a1700e7220 */ /* 0x000fe40000410000 */
[----:B------:R-:W-:-:S02]  /*7070*/  FADD.FTZ R109, R16, R109 ;  /* 0x0000006d106d7221 */ /* 0x000fc40000010000 */
[----:B------:R-:W-:Y:S02]  /*7080*/  FMUL.FTZ R14, R199, R14 ;  /* 0x0000000ec70e7220 */ /* 0x000fe40000410000 */
[----:B---3--:R-:W-:Y:S02]  /*7090*/  @!P0 FADD.FTZ R150, R150, R15 ;  /* 0x0000000f96968221 */ /* 0x008fe40000010000 */
[----:B------:R-:W-:Y:S02]  /*70a0*/  FFMA.FTZ R27, R27, R161, R14 ;  /* 0x000000a11b1b7223 */ /* 0x000fe4000001000e */
[----:B----4-:R-:W-:Y:S01]  /*70b0*/  @!P0 FADD.FTZ R12, R12, R13 ;  /* 0x0000000d0c0c8221 */ /* 0x010fe20000010000 */
[----:B------:R-:W0:Y:S01]  /*70c0*/  SHFL.DOWN PT, R15, R150, 0x2, 0x1f ;  /* 0x08401f00960f7f89 */ /* 0x000e2200000e0000 */
[----:B------:R-:W-:Y:S01]  /*70d0*/  ISETP.GT.AND P0, PT, R48, 0x1d, PT ;  /* 0x0000001d3000780c */ /* 0x000fe20003f04270 */
[----:B------:R-:W-:Y:S02]  /*70e0*/  FMUL.FTZ R14, R112, R209 ;  /* 0x000000d1700e7220 */ /* 0x000fe40000410000 */
[----:B------:R-:W2:Y:S01]  /*70f0*/  SHFL.DOWN PT, R13, R12, 0x2, 0x1f ;  /* 0x08401f000c0d7f89 */ /* 0x000ea200000e0000 */
        /* <DEDUP_REMOVED lines=17> */
[----:B------:R-:W-:Y:S02]  /*7210*/  FFMA.FTZ R145, R145, R209, R16 ;  /* 0x000000d191917223 */ /* 0x000fe40000010010 */
        /* <DEDUP_REMOVED lines=28> */
[----:B--2---:R-:W-:Y:S01]  /*73e0*/  @!P0 FADD.FTZ R12, R12, R15 ;  /* 0x0000000f0c0c8221 */ /* 0x004fe20000010000 */
        /* <DEDUP_REMOVED lines=21> */
[----:B------:R0:W-:Y:S01]  /*7540*/  @!P1 STS.64 [0xc78], R12 ;  /* 0x000c780cff009388 */ /* 0x0001e20000000a00 */
        /* <DEDUP_REMOVED lines=27> */
.L_x_6142:
[----:B0-----:R-:W-:Y:S05]  /*7700*/  BSYNC B0 ;  /* 0x0000000000007941 */ /* 0x001fea0003800000 */
.L_x_6141:
[----:B------:R-:W-:Y:S02]  /*7710*/  IADD3 R137, R137, 0x1, RZ ;  /* 0x0000000189897810 */ /* 0x000fe40007ffe0ff */
[----:B------:R-:W-:Y:S02]  /*7720*/  IADD3 R110, P1, R110, 0x1, RZ ;  /* 0x000000016e6e7810 */ /* 0x000fe40007f3e0ff */
[----:B------:R-:W-:Y:S02]  /*7730*/  ISETP.GE.AND P0, PT, R137, c[0x0][0x16c], PT ;  /* 0x00005b0089007a0c */ /* 0x000fe40003f06270 */
[----:B------:R-:W-:-:S11]  /*7740*/  IADD3.X R139, RZ, R139, RZ, P1, !PT ;  /* 0x0000008bff8b7210 */ /* 0x000fd60000ffe4ff */
[----:B------:R-:W-:Y:S01]  /*7750*/  @P0 CALL.REL.NOINC `(.L_x_6106) ;  /* 0x0000001000000944 */ /* 0x000fe20003c00000 */
[----:B------:R-:W-:Y:S05]  /*7760*/  BRA `(.L_x_6143) ;  /* 0xffffd0b000007947 */ /* 0x000fea000383ffff */
.L_x_6106:
[----:B------:R-:W-:Y:S06]  /*7770*/  BAR.SYNC.DEFER_BLOCKING 0x0 ;  /* 0x0000000000007b1d */ /* 0x000fec0000010000 */
[----:B------:R-:W2:Y:S04]  /*7780*/  LDG.E.128 R4, [R34.64] ;  /* 0x0000000422047981 */ /* 0x000ea8000c1e1d00 */
[----:B------:R-:W3:Y:S01]  /*7790*/  LDG.E.128 R8, [R34.64+0x200] ;  /* 0x0002000422087981 */ /* 0x000ee2000c1e1d00 */
[----:B------:R-:W-:-:S02]  /*77a0*/  F2FP.PACK_AB R126, R125, R96 ;  /* 0x000000607d7e723e */ /* 0x000fc400000000ff */
[----:B------:R-:W-:Y:S02]  /*77b0*/  F2FP.PACK_AB R127, R127, R98 ;  /* 0x000000627f7f723e */ /* 0x000fe400000000ff */
[----:B------:R-:W-:Y:S02]  /*77c0*/  F2FP.PACK_AB R125, R123, R94 ;  /* 0x0000005e7b7d723e */ /* 0x000fe400000000ff */
[----:B------:R-:W-:Y:S02]  /*77d0*/  F2FP.PACK_AB R124, R121, R92 ;  /* 0x0000005c797c723e */ /* 0x000fe400000000ff */
[----:B------:R-:W-:Y:S01]  /*77e0*/  IADD3 R39, R39, 0x1, RZ ;  /* 0x0000000127277810 */ /* 0x000fe20007ffe0ff */
[----:B--2---:R-:W-:Y:S04]  /*77f0*/  STS.128 [R48.X16], R4 ;  /* 0x0000000430007388 */ /* 0x004fe8000000cc00 */
[----:B---3--:R-:W-:Y:S01]  /*7800*/  STS.128 [R48.X16+0x200], R8 ;  /* 0x0002000830007388 */ /* 0x008fe2000000cc00 */
[----:B------:R-:W-:-:S06]  /*7810*/  NOP ;  /* 0x0000000000007918 */ /* 0x000fcc0000000000 */
[----:B0-----:R-:W0:Y:S04]  /*7820*/  LDS.128 R12, [R36] ;  /* 0x00000000240c7984 */ /* 0x001e280000000c00 */
[----:B------:R-:W2:Y:S04]  /*7830*/  LDS.128 R4, [R36+0x10] ;  /* 0x0000100024047984 */ /* 0x000ea80000000c00 */
[----:B------:R-:W-:Y:S06]  /*7840*/  BAR.SYNC.DEFER_BLOCKING 0x0 ;  /* 0x0000000000007b1d */ /* 0x000fec0000010000 */
[----:B------:R-:W-:Y:S01]  /*7850*/  STS.128 [R36], R124 ;  /* 0x0000007c24007388 */ /* 0x000fe20000000c00 */
        /* <DEDUP_REMOVED lines=17> */
[----:B------:R0:W3:Y:S02]  /*7970*/  @!P2 MUFU.EX2 R10, R8 ;  /* 0x00000008000aa308 */ /* 0x0000e40000000800 */
[----:B------:R-:W-:Y:S02]  /*7980*/  @!P1 FMUL.FTZ R11, R17, -1.4426950216293334961 ;  /* 0xbfb8aa3b110b9820 */ /* 0x000fe40000410000 */
[----:B------:R-:W-:Y:S02]  /*7990*/  @!P4 FMUL.FTZ R17, R9, -1.4426950216293334961 ;  /* 0xbfb8aa3b0911c820 */ /* 0x000fe40000410000 */
[----:B------:R-:W-:Y:S01]  /*79a0*/  FADD.FTZ R18, R19, R52 ;  /* 0x0000003413127221 */ /* 0x000fe20000010000 */
[----:B------:R-:W-:Y:S01]  /*79b0*/  HADD2.F32 R19, -RZ, R14.H1_H1 ;  /* 0x3000000eff137230 */ /* 0x000fe20000004100 */
[----:B------:R-:W4:Y:S01]  /*79c0*/  @!P1 MUFU.EX2 R11, R11 ;  /* 0x0000000b000b9308 */ /* 0x000f220000000800 */
[----:B0-----:R-:W-:-:S02]  /*79d0*/  IMAD.WIDE.U32 R8, R53, c[0x0][0x2d8], R2 ;  /* 0x0000b60035087a25 */ /* 0x001fc400078e0002 */
[----:B------:R-:W-:Y:S02]  /*79e0*/  FSETP.GTU.FTZ.AND P6, PT, R18, 20, PT ;  /* 0x41a000001200780b */ /* 0x000fe40003fdc000 */
[----:B------:R-:W-:Y:S01]  /*79f0*/  FADD.FTZ R14, R19, R52 ;  /* 0x00000034130e7221 */ /* 0x000fe20000010000 */
[----:B------:R-:W-:Y:S01]  /*7a00*/  IADD3 R9, R9, R21, RZ ;  /* 0x0000001509097210 */ /* 0x000fe20007ffe0ff */
[----:B------:R-:W-:Y:S01]  /*7a10*/  IMAD R21, R55, c[0x0][0x2e0], RZ ;  /* 0x0000b80037157a24 */ /* 0x000fe200078e02ff */
[----:B------:R4:W0:Y:S01]  /*7a20*/  @!P0 MUFU.EX2 R16, R13 ;  /* 0x0000000d00108308 */ /* 0x0008220000000800 */
[----:B---3--:R-:W-:Y:S01]  /*7a30*/  @!P2 FADD.FTZ R12, R10, 1 ;  /* 0x3f8000000a0ca421 */ /* 0x008fe20000010000 */
[----:B------:R-:W-:Y:S01]  /*7a40*/  FSETP.GTU.FTZ.AND P5, PT, R14, 20, PT ;  /* 0x41a000000e00780b */ /* 0x000fe20003fbc000 */
[----:B------:R-:W-:Y:S02]  /*7a50*/  IMAD R23, R56, c[0x0][0x2e4], R21 ;  /* 0x0000b90038177a24 */ /* 0x000fe400078e0215 */
[----:B------:R-:W-:-:S03]  /*7a60*/  IMAD.WIDE.U32 R2, R53, c[0x0][0x2f8], R2 ;  /* 0x0000be0035027a25 */ /* 0x000fc600078e0002 */
[----:B------:R-:W3:Y:S01]  /*7a70*/  @!P2 MUFU.RCP R12, R12 ;  /* 0x0000000c000ca308 */ /* 0x000ee20000001000 */
[----:B----4-:R-:W-:Y:S02]  /*7a80*/  @!P1 FADD.FTZ R13, R11, 1 ;  /* 0x3f8000000b0d9421 */ /* 0x010fe40000010000 */
[----:B------:R-:W-:Y:S01]  /*7a90*/  IMAD.WIDE.U32 R10, R56, c[0x0][0x2e0], R8 ;  /* 0x0000b800380a7a25 */ /* 0x000fe200078e0008 */
[--C-:B------:R-:W-:Y:S02]  /*7aa0*/  HADD2.F32 R9, -RZ, R15.reuse.H0_H0 ;  /* 0x2000000fff097230 */ /* 0x100fe40000004100 */
[----:B------:R-:W-:Y:S02]  /*7ab0*/  HADD2.F32 R15, -RZ, R15.H1_H1 ;  /* 0x3000000fff0f7230 */ /* 0x000fe40000004100 */
[----:B------:R-:W-:Y:S01]  /*7ac0*/  IADD3 R19, R11, R23, RZ ;  /* 0x000000170b137210 */ /* 0x000fe20007ffe0ff */
[--C-:B------:R-:W-:Y:S01]  /*7ad0*/  FADD.FTZ R20, R9, R52.reuse ;  /* 0x0000003409147221 */ /* 0x100fe20000010000 */
[----:B------:R-:W-:Y:S01]  /*7ae0*/  LEA R8, P3, R10, c[0x0][0x330], 0x1 ;  /* 0x0000cc000a087a11 */ /* 0x000fe200078608ff */
[----:B0-----:R-:W-:Y:S01]  /*7af0*/  @!P0 FADD.FTZ R16, R16, 1 ;  /* 0x3f80000010108421 */ /* 0x001fe20000010000 */
[----:B------:R0:W4:Y:S01]  /*7b00*/  @!P1 MUFU.RCP R21, R13 ;  /* 0x0000000d00159308 */ /* 0x0001220000001000 */
[----:B------:R-:W-:Y:S01]  /*7b10*/  @!P6 FMUL.FTZ R11, R18, -1.4426950216293334961 ;  /* 0xbfb8aa3b120be820 */ /* 0x000fe20000410000 */
[----:B------:R-:W-:Y:S01]  /*7b20*/  LEA.HI.X R9, R10, c[0x0][0x334], R19, 0x1, P3 ;  /* 0x0000cd000a097a11 */ /* 0x000fe200018f0c13 */
[--C-:B------:R-:W-:Y:S01]  /*7b30*/  FADD.FTZ R18, R15, R52.reuse ;  /* 0x000000340f127221 */ /* 0x100fe20000010000 */
[----:B------:R-:W-:Y:S01]  /*7b40*/  FSETP.GTU.FTZ.AND P3, PT, R20, 20, PT ;  /* 0x41a000001400780b */ /* 0x000fe20003f7c000 */
[----:B------:R-:W-:Y:S01]  /*7b50*/  @!P5 FMUL.FTZ R10, R14, -1.4426950216293334961 ;  /* 0xbfb8aa3b0e0ad820 */ /* 0x000fe20000410000 */
[--C-:B--2---:R-:W-:Y:S01]  /*7b60*/  HADD2.F32 R15, -RZ, R4.reuse.H1_H1 ;  /* 0x30000004ff0f7230 */ /* 0x104fe20000004100 */
[----:B---3--:R-:W-:Y:S01]  /*7b70*/  @!P2 FMUL.FTZ R119, R119, R12 ;  /* 0x0000000c7777a220 */ /* 0x008fe20000410000 */
[----:B------:R-:W2:Y:S01]  /*7b80*/  @!P4 MUFU.EX2 R17, R17 ;  /* 0x000000110011c308 */ /* 0x000ea20000000800 */
[----:B0-----:R-:W-:Y:S01]  /*7b90*/  HADD2.F32 R13, -RZ, R4.H0_H0 ;  /* 0x20000004ff0d7230 */ /* 0x001fe20000004100 */
[----:B------:R-:W-:Y:S01]  /*7ba0*/  FSETP.GTU.FTZ.AND P2, PT, R18, 20, PT ;  /* 0x41a000001200780b */ /* 0x000fe20003f5c000 */
[----:B------:R-:W-:-:S02]  /*7bb0*/  FADD.FTZ R15, R15, R52 ;  /* 0x000000340f0f7221 */ /* 0x000fc40000010000 */
[----:B------:R-:W-:-:S03]  /*7bc0*/  IMAD.WIDE R8, R37, 0x10, R8 ;  /* 0x0000001025087825 */ /* 0x000fc600078e0208 */
[----:B------:R-:W0:Y:S01]  /*7bd0*/  @!P0 MUFU.RCP R16, R16 ;  /* 0x0000001000108308 */ /* 0x000e220000001000 */
[----:B------:R-:W-:Y:S02]  /*7be0*/  FADD.FTZ R13, R13, R52 ;  /* 0x000000340d0d7221 */ /* 0x000fe40000010000 */
[----:B------:R-:W-:Y:S02]  /*7bf0*/  @!P3 FMUL.FTZ R4, R20, -1.4426950216293334961 ;  /* 0xbfb8aa3b1404b820 */ /* 0x000fe40000410000 */
[----:B----4-:R-:W-:Y:S01]  /*7c00*/  @!P1 FMUL.FTZ R90, R90, R21 ;  /* 0x000000155a5a9220 */ /* 0x010fe20000410000 */
[----:B------:R-:W-:Y:S01]  /*7c10*/  FSETP.GTU.FTZ.AND P1, PT, R13, 20, PT ;  /* 0x41a000000d00780b */ /* 0x000fe20003f3c000 */
[----:B------:R-:W-:Y:S01]  /*7c20*/  @!P2 FMUL.FTZ R12, R18, -1.4426950216293334961 ;  /* 0xbfb8aa3b120ca820 */ /* 0x000fe20000410000 */
[----:B------:R-:W3:Y:S01]  /*7c30*/  @!P6 MUFU.EX2 R11, R11 ;  /* 0x0000000b000be308 */ /* 0x000ee20000000800 */
[----:B--2---:R-:W-:-:S07]  /*7c40*/  @!P4 FADD.FTZ R17, R17, 1 ;  /* 0x3f8000001111c421 */ /* 0x004fce0000010000 */
[----:B------:R-:W2:Y:S01]  /*7c50*/  @!P5 MUFU.EX2 R10, R10 ;  /* 0x0000000a000ad308 */ /* 0x000ea20000000800 */
[----:B0-----:R-:W-:Y:S01]  /*7c60*/  @!P0 FMUL.FTZ R117, R117, R16 ;  /* 0x0000001075758220 */ /* 0x001fe20000410000 */
[----:B------:R-:W-:Y:S01]  /*7c70*/  FSETP.GTU.FTZ.AND P0, PT, R15, 20, PT ;  /* 0x41a000000f00780b */ /* 0x000fe20003f1c000 */
[----:B------:R-:W-:-:S05]  /*7c80*/  @!P1 FMUL.FTZ R13, R13, -1.4426950216293334961 ;  /* 0xbfb8aa3b0d0d9820 */ /* 0x000fca0000410000 */
[----:B------:R-:W0:Y:S01]  /*7c90*/  @!P3 MUFU.EX2 R4, R4 ;  /* 0x000000040004b308 */ /* 0x000e220000000800 */
[----:B---3--:R-:W-:-:S06]  /*7ca0*/  @!P6 FADD.FTZ R11, R11, 1 ;  /* 0x3f8000000b0be421 */ /* 0x008fcc0000010000 */
[----:B------:R-:W-:Y:S01]  /*7cb0*/  @!P0 FMUL.FTZ R14, R15, -1.4426950216293334961 ;  /* 0xbfb8aa3b0f0e8820 */ /* 0x000fe20000410000 */
[----:B------:R-:W3:Y:S01]  /*7cc0*/  @!P4 MUFU.RCP R17, R17 ;  /* 0x000000110011c308 */ /* 0x000ee20000001000 */
[----:B--2---:R-:W-:Y:S01]  /*7cd0*/  @!P5 FADD.FTZ R10, R10, 1 ;  /* 0x3f8000000a0ad421 */ /* 0x004fe20000010000 */
[--C-:B------:R-:W-:Y:S02]  /*7ce0*/  HADD2.F32 R15, -RZ, R5.reuse.H0_H0 ;  /* 0x20000005ff0f7230 */ /* 0x100fe40000004100 */
[----:B------:R-:W-:-:S03]  /*7cf0*/  HADD2.F32 R5, -RZ, R5.H1_H1 ;  /* 0x30000005ff057230 */ /* 0x000fc60000004100 */
[----:B------:R-:W-:Y:S01]  /*7d00*/  FADD.FTZ R20, R15, R52 ;  /* 0x000000340f147221 */ /* 0x000fe20000010000 */
[----:B------:R2:W4:Y:S01]  /*7d10*/  @!P6 MUFU.RCP R16, R11 ;  /* 0x0000000b0010e308 */ /* 0x0005220000001000 */
[----:B0-----:R-:W-:-:S07]  /*7d20*/  @!P3 FADD.FTZ R4, R4, 1 ;  /* 0x3f8000000404b421 */ /* 0x001fce0000010000 */
[----:B------:R-:W0:Y:S01]  /*7d30*/  @!P2 MUFU.EX2 R12, R12 ;  /* 0x0000000c000ca308 */ /* 0x000e220000000800 */
[----:B---3--:R-:W-:Y:S01]  /*7d40*/  @!P4 FMUL.FTZ R88, R88, R17 ;  /* 0x000000115858c220 */ /* 0x008fe20000410000 */
[----:B------:R-:W-:Y:S01]  /*7d50*/  FSETP.GTU.FTZ.AND P4, PT, R20, 20, PT ;  /* 0x41a000001400780b */ /* 0x000fe20003f9c000 */
[--C-:B------:R-:W-:Y:S01]  /*7d60*/  FADD.FTZ R17, R5, R52.reuse ;  /* 0x0000003405117221 */ /* 0x100fe20000010000 */
[--C-:B------:R-:W-:Y:S02]  /*7d70*/  HADD2.F32 R5, -RZ, R6.reuse.H0_H0 ;  /* 0x20000006ff057230 */ /* 0x100fe40000004100 */
[--C-:B--2---:R-:W-:Y:S02]  /*7d80*/  HADD2.F32 R11, -RZ, R7.reuse.H0_H0 ;  /* 0x20000007ff0b7230 */ /* 0x104fe40000004100 */
[----:B------:R-:W2:Y:S01]  /*7d90*/  @!P1 MUFU.EX2 R13, R13 ;  /* 0x0000000d000d9308 */ /* 0x000ea20000000800 */
[----:B----4-:R-:W-:Y:S01]  /*7da0*/  @!P6 FMUL.FTZ R115, R115, R16 ;  /* 0x000000107373e220 */ /* 0x010fe20000410000 */
[----:B------:R-:W-:Y:S01]  /*7db0*/  FSETP.GTU.FTZ.AND P6, PT, R17, 20, PT ;  /* 0x41a000001100780b */ /* 0x000fe20003fdc000 */
[--C-:B------:R-:W-:Y:S01]  /*7dc0*/  FADD.FTZ R16, R5, R52.reuse ;  /* 0x0000003405107221 */ /* 0x100fe20000010000 */
[----:B------:R-:W-:Y:S01]  /*7dd0*/  HADD2.F32 R5, -RZ, R6.H1_H1 ;  /* 0x30000006ff057230 */ /* 0x000fe20000004100 */
[----:B------:R-:W-:Y:S01]  /*7de0*/  FADD.FTZ R11, R11, R52 ;  /* 0x000000340b0b7221 */ /* 0x000fe20000010000 */
[----:B------:R-:W-:-:S02]  /*7df0*/  HADD2.F32 R7, -RZ, R7.H1_H1 ;  /* 0x30000007ff077230 */ /* 0x000fc40000004100 */
[----:B------:R-:W3:Y:S01]  /*7e00*/  @!P5 MUFU.RCP R19, R10 ;  /* 0x0000000a0013d308 */ /* 0x000ee20000001000 */
[----:B0-----:R-:W-:-:S07]  /*7e10*/  @!P2 FADD.FTZ R12, R12, 1 ;  /* 0x3f8000000c0ca421 */ /* 0x001fce0000010000 */
[----:B------:R0:W4:Y:S01]  /*7e20*/  @!P3 MUFU.RCP R18, R4 ;  /* 0x000000040012b308 */ /* 0x0001220000001000 */
[----:B--2---:R-:W-:Y:S02]  /*7e30*/  @!P1 FADD.FTZ R13, R13, 1 ;  /* 0x3f8000000d0d9421 */ /* 0x004fe40000010000 */
[----:B---3--:R-:W-:-:S05]  /*7e40*/  @!P5 FMUL.FTZ R86, R86, R19 ;  /* 0x000000135656d220 */ /* 0x008fca0000410000 */
[----:B------:R-:W2:Y:S01]  /*7e50*/  @!P2 MUFU.RCP R15, R12 ;  /* 0x0000000c000fa308 */ /* 0x000ea20000001000 */
[--C-:B------:R-:W-:Y:S01]  /*7e60*/  FADD.FTZ R19, R5, R52.reuse ;  /* 0x0000003405137221 */ /* 0x100fe20000010000 */
[----:B------:R-:W-:Y:S01]  /*7e70*/  FSETP.GTU.FTZ.AND P5, PT, R16, 20, PT ;  /* 0x41a000001000780b */ /* 0x000fe20003fbc000 */
[----:B0-----:R-:W-:Y:S02]  /*7e80*/  @!P4 FMUL.FTZ R4, R20, -1.4426950216293334961 ;  /* 0xbfb8aa3b1404c820 */ /* 0x001fe40000410000 */
[----:B------:R-:W-:Y:S02]  /*7e90*/  @!P6 FMUL.FTZ R5, R17, -1.4426950216293334961 ;  /* 0xbfb8aa3b1105e820 */ /* 0x000fe40000410000 */
[----:B----4-:R-:W-:Y:S01]  /*7ea0*/  @!P3 FMUL.FTZ R113, R113, R18 ;  /* 0x000000127171b220 */ /* 0x010fe20000410000 */
[----:B------:R-:W0:Y:S01]  /*7eb0*/  @!P1 MUFU.RCP R10, R13 ;  /* 0x0000000d000a9308 */ /* 0x000e220000001000 */
[----:B------:R-:W-:Y:S01]  /*7ec0*/  FSETP.GTU.FTZ.AND P3, PT, R19, 20, PT ;  /* 0x41a000001300780b */ /* 0x000fe20003f7c000 */
[----:B------:R-:W-:-:S05]  /*7ed0*/  FADD.FTZ R17, R7, R52 ;  /* 0x0000003407117221 */ /* 0x000fca0000010000 */
[----:B------:R-:W-:Y:S01]  /*7ee0*/  @!P5 FMUL.FTZ R6, R16, -1.4426950216293334961 ;  /* 0xbfb8aa3b1006d820 */ /* 0x000fe20000410000 */
[----:B------:R-:W3:Y:S01]  /*7ef0*/  @!P4 MUFU.EX2 R4, R4 ;  /* 0x000000040004c308 */ /* 0x000ee20000000800 */
[----:B--2---:R-:W-:Y:S01]  /*7f00*/  @!P2 FMUL.FTZ R84, R84, R15 ;  /* 0x0000000f5454a220 */ /* 0x004fe20000410000 */
[----:B------:R-:W-:-:S04]  /*7f10*/  FSETP.GTU.FTZ.AND P2, PT, R11, 20, PT ;  /* 0x41a000000b00780b */ /* 0x000fc80003f5c000 */
[----:B------:R-:W-:Y:S02]  /*7f20*/  @!P3 FMUL.FTZ R7, R19, -1.4426950216293334961 ;  /* 0xbfb8aa3b1307b820 */ /* 0x000fe40000410000 */
[----:B------:R-:W2:Y:S01]  /*7f30*/  @!P6 MUFU.EX2 R5, R5 ;  /* 0x000000050005e308 */ /* 0x000ea20000000800 */
[----:B0-----:R-:W-:Y:S01]  /*7f40*/  @!P1 FMUL.FTZ R111, R111, R10 ;  /* 0x0000000a6f6f9220 */ /* 0x001fe20000410000 */
[----:B------:R-:W-:-:S05]  /*7f50*/  FSETP.GTU.FTZ.AND P1, PT, R17, 20, PT ;  /* 0x41a000001100780b */ /* 0x000fca0003f3c000 */
[----:B------:R-:W-:Y:S01]  /*7f60*/  @!P2 FMUL.FTZ R15, R11, -1.4426950216293334961 ;  /* 0xbfb8aa3b0b0fa820 */ /* 0x000fe20000410000 */
[----:B------:R-:W0:Y:S01]  /*7f70*/  @!P0 MUFU.EX2 R14, R14 ;  /* 0x0000000e000e8308 */ /* 0x000e220000000800 */
[----:B---3--:R-:W-:Y:S01]  /*7f80*/  @!P4 FADD.FTZ R10, R4, 1 ;  /* 0x3f800000040ac421 */ /* 0x008fe20000010000 */
[----:B------:R-:W-:-:S05]  /*7f90*/  F2FP.PACK_AB R4, R129, R100 ;  /* 0x000000648104723e */ /* 0x000fca00000000ff */
[----:B------:R-:W-:Y:S01]  /*7fa0*/  @!P1 FMUL.FTZ R16, R17, -1.4426950216293334961 ;  /* 0xbfb8aa3b11109820 */ /* 0x000fe20000410000 */
[----:B------:R3:W4:Y:S01]  /*7fb0*/  @!P5 MUFU.EX2 R12, R6 ;  /* 0x00000006000cd308 */ /* 0x0007220000000800 */
[----:B--2---:R-:W-:Y:S01]  /*7fc0*/  @!P6 FADD.FTZ R11, R5, 1 ;  /* 0x3f800000050be421 */ /* 0x004fe20000010000 */
[----:B------:R-:W-:-:S06]  /*7fd0*/  F2FP.PACK_AB R5, R131, R102 ;  /* 0x000000668305723e */ /* 0x000fcc00000000ff */
[----:B------:R2:W5:Y:S01]  /*7fe0*/  @!P3 MUFU.EX2 R13, R7 ;  /* 0x00000007000db308 */ /* 0x0005620000000800 */
[----:B---3--:R-:W-:Y:S01]  /*7ff0*/  F2FP.PACK_AB R6, R133, R104 ;  /* 0x000000688506723e */ /* 0x008fe200000000ff */
[----:B0-----:R-:W-:-:S06]  /*8000*/  @!P0 FADD.FTZ R14, R14, 1 ;  /* 0x3f8000000e0e8421 */ /* 0x001fcc0000010000 */
[----:B------:R4:W0:Y:S01]  /*8010*/  @!P4 MUFU.RCP R24, R10 ;  /* 0x0000000a0018c308 */ /* 0x0008220000001000 */
[----:B--2---:R-:W-:-:S05]  /*8020*/  F2FP.PACK_AB R7, R135, R106 ;  /* 0x0000006a8707723e */ /* 0x004fca00000000ff */
[----:B------:R2:W-:Y:S02]  /*8030*/  STS.128 [R36+0x10], R4 ;  /* 0x0000100424007388 */ /* 0x0005e40000000c00 */
[----:B------:R-:W3:Y:S01]  /*8040*/  @!P2 MUFU.EX2 R21, R15 ;  /* 0x0000000f0015a308 */ /* 0x000ee20000000800 */
[----:B----4-:R-:W-:Y:S02]  /*8050*/  @!P5 FADD.FTZ R10, R12, 1 ;  /* 0x3f8000000c0ad421 */ /* 0x010fe40000010000 */
[----:B-----5:R-:W-:-:S05]  /*8060*/  @!P3 FADD.FTZ R20, R13, 1 ;  /* 0x3f8000000d14b421 */ /* 0x020fca0000010000 */
[----:B------:R4:W5:Y:S01]  /*8070*/  @!P1 MUFU.EX2 R22, R16 ;  /* 0x0000001000169308 */ /* 0x0009620000000800 */
[----:B------:R-:W-:-:S06]  /*8080*/  NOP ;  /* 0x0000000000007918 */ /* 0x000fcc0000000000 */
[----:B0-----:R-:W-:Y:S01]  /*8090*/  @!P4 FMUL.FTZ R109, R109, R24 ;  /* 0x000000186d6dc220 */ /* 0x001fe20000410000 */
[----:B------:R0:W1:Y:S01]  /*80a0*/  @!P0 MUFU.RCP R23, R14 ;  /* 0x0000000e00178308 */ /* 0x0000620000001000 */
[----:B----4-:R-:W4:Y:S01]  /*80b0*/  LDS.128 R16, [R48.X16+0x200] ;  /* 0x0002000030107984 */ /* 0x010f22000000cc00 */
[----:B---3--:R-:W-:Y:S01]  /*80c0*/  @!P2 FADD.FTZ R21, R21, 1 ;  /* 0x3f8000001515a421 */ /* 0x008fe20000010000 */
[----:B------:R-:W-:Y:S01]  /*80d0*/  IADD3 R46, P4, R46, -0x400, RZ ;  /* 0xfffffc002e2e7810 */ /* 0x000fe20007f9e0ff */
[----:B--2---:R-:W-:-:S03]  /*80e0*/  FADD.FTZ R5, R119, R50 ;  /* 0x0000003277057221 */ /* 0x004fc60000010000 */
[----:B------:R-:W-:Y:S01]  /*80f0*/  IADD3.X R47, R47, -0x1, RZ, P4, !PT ;  /* 0xffffffff2f2f7810 */ /* 0x000fe200027fe4ff */
[----:B-----5:R-:W-:Y:S01]  /*8100*/  @!P1 FADD.FTZ R22, R22, 1 ;  /* 0x3f80000016169421 */ /* 0x020fe20000010000 */
[----:B0-----:R-:W0:Y:S01]  /*8110*/  LDS.128 R12, [R48.X16] ;  /* 0x00000000300c7984 */ /* 0x001e22000000cc00 */
[----:B------:R-:W2:Y:S01]  /*8120*/  @!P6 MUFU.RCP R11, R11 ;  /* 0x0000000b000be308 */ /* 0x000ea20000001000 */
[----:B------:R-:W-:Y:S02]  /*8130*/  FADD.FTZ R4, R5, R90 ;  /* 0x0000005a05047221 */ /* 0x000fe40000010000 */
[----:B-1----:R-:W-:Y:S01]  /*8140*/  @!P0 FMUL.FTZ R82, R82, R23 ;  /* 0x0000001752528220 */ /* 0x002fe20000410000 */
[----:B------:R-:W-:-:S04]  /*8150*/  F2FP.PACK_AB R23, R84, R113 ;  /* 0x000000715417723e */ /* 0x000fc800000000ff */
[----:B------:R-:W1:Y:S01]  /*8160*/  @!P5 MUFU.RCP R10, R10 ;  /* 0x0000000a000ad308 */ /* 0x000e620000001000 */
[----:B------:R-:W-:-:S07]  /*8170*/  F2FP.PACK_AB R24, R82, R111 ;  /* 0x0000006f5218723e */ /* 0x000fce00000000ff */
[----:B------:R3:W5:Y:S01]  /*8180*/  @!P3 MUFU.RCP R25, R20 ;  /* 0x000000140019b308 */ /* 0x0007620000001000 */
[----:B--2---:R-:W-:-:S07]  /*8190*/  @!P6 FMUL.FTZ R80, R80, R11 ;  /* 0x0000000b5050e220 */ /* 0x004fce0000410000 */
[----:B------:R2:W0:Y:S01]  /*81a0*/  @!P2 MUFU.RCP R26, R21 ;  /* 0x00000015001aa308 */ /* 0x0004220000001000 */
[----:B-1----:R-:W-:Y:S01]  /*81b0*/  @!P5 FMUL.FTZ R107, R107, R10 ;  /* 0x0000000a6b6bd220 */ /* 0x002fe20000410000 */
[----:B---3--:R-:W-:Y:S01]  /*81c0*/  F2FP.PACK_AB R20, R90, R119 ;  /* 0x000000775a14723e */ /* 0x008fe200000000ff */
[----:B------:R-:W-:Y:S01]  /*81d0*/  IMAD R10, R136, c[0x0][0x2f8], RZ ;  /* 0x0000be00880a7a24 */ /* 0x000fe200078e02ff */
[----:B----4-:R-:W-:Y:S04]  /*81e0*/  STG.E.128 [R8.64+0x200], R16 ;  /* 0x0002001008007986 */ /* 0x010fe8000c101d04 */
[----:B------:R1:W3:Y:S01]  /*81f0*/  @!P1 MUFU.RCP R27, R22 ;  /* 0x00000016001b9308 */ /* 0x0002e20000001000 */
[----:B-----5:R-:W-:Y:S01]  /*8200*/  @!P3 FMUL.FTZ R78, R78, R25 ;  /* 0x000000194e4eb220 */ /* 0x020fe20000410000 */
[----:B--2---:R-:W-:Y:S01]  /*8210*/  F2FP.PACK_AB R21, R88, R117 ;  /* 0x000000755815723e */ /* 0x004fe200000000ff */
[----:B------:R-:W-:Y:S01]  /*8220*/  FADD.FTZ R117, R4, R117 ;  /* 0x0000007504757221 */ /* 0x000fe20000010000 */
[----:B------:R-:W-:-:S02]  /*8230*/  F2FP.PACK_AB R25, R80, R109 ;  /* 0x0000006d5019723e */ /* 0x000fc400000000ff */
[----:B------:R-:W-:Y:S01]  /*8240*/  IADD3 R42, P3, R42, -0x400, RZ ;  /* 0xfffffc002a2a7810 */ /* 0x000fe20007f7e0ff */
[----:B0-----:R0:W-:Y:S01]  /*8250*/  STG.E.128 [R8.64], R12 ;  /* 0x0000000c08007986 */ /* 0x0011e2000c101d04 */
[----:B------:R-:W-:Y:S01]  /*8260*/  @!P2 FMUL.FTZ R105, R105, R26 ;  /* 0x0000001a6969a220 */ /* 0x000fe20000410000 */
[----:B-1----:R-:W-:Y:S01]  /*8270*/  F2FP.PACK_AB R22, R86, R115 ;  /* 0x000000735616723e */ /* 0x002fe200000000ff */
[----:B------:R-:W-:Y:S01]  /*8280*/  FADD.FTZ R88, R117, R88 ;  /* 0x0000005875587221 */ /* 0x000fe20000010000 */
[----:B------:R-:W-:Y:S01]  /*8290*/  BAR.SYNC.DEFER_BLOCKING 0x0 ;  /* 0x0000000000007b1d */ /* 0x000fe20000010000 */
[----:B------:R-:W-:Y:S02]  /*82a0*/  F2FP.PACK_AB R26, R78, R107 ;  /* 0x0000006b4e1a723e */ /* 0x000fe400000000ff */
[----:B------:R-:W-:Y:S01]  /*82b0*/  FADD.FTZ R115, R88, R115 ;  /* 0x0000007358737221 */ /* 0x000fe20000010000 */
[----:B------:R-:W-:Y:S01]  /*82c0*/  IADD3 R41, P2, R41, -0x400, RZ ;  /* 0xfffffc0029297810 */ /* 0x000fe20007f5e0ff */
[----:B---3--:R-:W-:Y:S01]  /*82d0*/  @!P1 FMUL.FTZ R76, R76, R27 ;  /* 0x0000001b4c4c9220 */ /* 0x008fe20000410000 */
[----:B------:R-:W-:Y:S01]  /*82e0*/  IADD3 R44, P1, R44, -0x400, RZ ;  /* 0xfffffc002c2c7810 */ /* 0x000fe20007f3e0ff */
[----:B------:R-:W-:Y:S01]  /*82f0*/  FADD.FTZ R86, R115, R86 ;  /* 0x0000005673567221 */ /* 0x000fe20000010000 */
[----:B------:R-:W-:-:S02]  /*8300*/  IADD3.X R40, R40, -0x1, RZ, P2, !PT ;  /* 0xffffffff28287810 */ /* 0x000fc400017fe4ff */
[----:B------:R-:W-:Y:S01]  /*8310*/  F2FP.PACK_AB R27, R76, R105 ;  /* 0x000000694c1b723e */ /* 0x000fe200000000ff */
[----:B------:R-:W-:Y:S01]  /*8320*/  FADD.FTZ R113, R86, R113 ;  /* 0x0000007156717221 */ /* 0x000fe20000010000 */
[----:B------:R-:W-:Y:S01]  /*8330*/  IADD3.X R45, R45, -0x1, RZ, P1, !PT ;  /* 0xffffffff2d2d7810 */ /* 0x000fe20000ffe4ff */
[----:B0-----:R-:W-:Y:S01]  /*8340*/  IMAD R9, R53, c[0x0][0x2fc], R10 ;  /* 0x0000bf0035097a24 */ /* 0x001fe200078e020a */
[----:B------:R-:W-:Y:S01]  /*8350*/  IADD3.X R43, R43, -0x1, RZ, P3, !PT ;  /* 0xffffffff2b2b7810 */ /* 0x000fe20001ffe4ff */
        /* <DEDUP_REMOVED lines=27> */
.L_x_6072:
        /* <DEDUP_REMOVED lines=24> */
.L_x_6146:
[----:B0-----:R-:W-:Y:S05]  /*8690*/  BSYNC B0 ;  /* 0x0000000000007941 */ /* 0x001fea0003800000 */
.L_x_6145:
        /* <DEDUP_REMOVED lines=23> */
.L_x_6148:
[----:B------:R-:W1:Y:S02]  /*8810*/  S2R R13, SR_TID.X ;  /* 0x00000000000d7919 */ /* 0x000e640000002100 */
.L_x_6149:
[----:B0-----:R-:W-:Y:S05]  /*8820*/  BSYNC B0 ;  /* 0x0000000000007941 */ /* 0x001fea0003800000 */
.L_x_6147:
        /* <DEDUP_REMOVED lines=10> */
.L_x_6150:
        /* <DEDUP_REMOVED lines=26> */
.L_x_6151:
        /* <DEDUP_REMOVED lines=9> */
.L_x_9091:


//--------------------- .text._Z25selective_scan_bwd_kernelI32Selective_Scan_bwd_kernel_traitsILi32ELi16ELb1ELb1ELb0ELb0ELb0EN3c104HalfEfEEv12SSMParamsBwd --------------------------
	.section	.text._Z25selective_scan_bwd_kernelI32Selective_Scan_bwd_kernel_traitsILi32ELi16ELb1ELb1ELb0ELb0ELb0EN3c104HalfEfEEv12SSMParamsBwd,"ax",@progbits
	.sectioninfo	@"SHI_REGISTERS=226"
	.align	128
        .global         _Z25selective_scan_bwd_kernelI32Selective_Scan_bwd_kernel_traitsILi32ELi16ELb1ELb1ELb0ELb0ELb0EN3c104HalfEfEEv12SSMParamsBwd
        .type           _Z25selective_scan_bwd_kernelI32Selective_Scan_bwd_kernel_traitsILi32ELi16ELb1ELb1ELb0ELb0ELb0EN3c104HalfEfEEv12SSMParamsBwd,@function
        .size           _Z25selective_scan_bwd_kernelI32Selective_Scan_bwd_kernel_traitsILi32ELi16ELb1ELb1ELb0ELb0ELb0EN3c104HalfEfEEv12SSMParamsBwd,(.L_x_9092 - _Z25selective_scan_bwd_kernelI32Selective_Scan_bwd_kernel_traitsILi32ELi16ELb1ELb1ELb0ELb0ELb0EN3c104HalfEfEEv12SSMParamsBwd)
        .other          _Z25selective_scan_bwd_kernelI32Selective_Scan_bwd_kernel_traitsILi32ELi16ELb1ELb1ELb0ELb0ELb0EN3c104HalfEfEEv12SSMParamsBwd,@"STO_CUDA_ENTRY STV_DEFAULT"
_Z25selective_scan_bwd_kernelI32Selective_Scan_bwd_kernel_traitsILi32ELi16ELb1ELb1ELb0ELb0ELb0EN3c104HalfEfEEv12SSMParamsBwd:
.text._Z25selective_scan_bwd_kernelI32Selective_Scan_bwd_kernel_traitsILi32ELi16ELb1ELb1ELb0ELb0ELb0EN3c104HalfEfEEv12SSMParamsBwd:
        /* <DEDUP_REMOVED lines=26> */
[----:B------:R-:W-:Y:S01]  /*01a0*/  HFMA2.MMA R48, -RZ, RZ, 0, 0 ;  /* 0x00000000ff307435 */ /* 0x000fe200000001ff */
[----:B0-----:R-:W-:Y:S01]  /*01b0*/  IABS R2, R55 ;  /* 0x0000003700027213 */ /* 0x001fe20000000000 */
[C---:B------:R-:W-:Y:S01]  /*01c0*/  IMAD R10, R55.reuse, c[0x0][0x1ec], R10 ;  /* 0x00007b00370a7a24 */ /* 0x040fe200078e020a */
[----:B-1----:R-:W-:Y:S01]  /*01d0*/  HFMA2.MMA R6, -RZ, RZ, 0, 0 ;  /* 0x00000000ff067435 */ /* 0x002fe200000001ff */
[----:B------:R-:W-:Y:S01]  /*01e0*/  IMAD R12, R55, c[0x0][0x284], R12 ;  /* 0x0000a100370c7a24 */ /* 0x000fe200078e020c */
        /* <DEDUP_REMOVED lines=66> */
[----:B------:R-:W-:Y:S01]  /*0610*/  LEA.HI.X R39, R39, c[0x0][0x30c], R4, 0x1, P4 ;  /* 0x0000c30027277a11 */ /* 0x000fe200020f0c04 */
[----:B------:R-:W-:Y:S01]  /*0620*/  HFMA2.MMA R4, -RZ, RZ, 0, 0 ;  /* 0x00000000ff047435 */ /* 0x000fe200000001ff */
[----:B------:R-:W-:Y:S01]  /*0630*/  IADD3 R2, R9, R3, RZ ;  /* 0x0000000309027210 */ /* 0x000fe20007ffe0ff */
[----:B------:R-:W-:Y:S01]  /*0640*/  @P0 IMAD R0, R0, c[0x0][0x16c], RZ ;  /* 0x00005b0000000a24 */ /* 0x000fe200078e02ff */
[----:B------:R-:W-:Y:S02]  /*0650*/  @P0 MOV R23, 0x8 ;  /* 0x0000000800170802 */ /* 0x000fe40000000f00 */
[----:B------:R-:W-:-:S02]  /*0660*/  IADD3.X R2, R13, R2, RZ, P5, !PT ;  /* 0x000000020d027210 */ /* 0x000fc40002ffe4ff */
[----:B------:R-:W-:Y:S01]  /*0670*/  LEA R38, P6, R11, c[0x0][0x228], 0x1 ;  /* 0x00008a000b267a11 */ /* 0x000fe200078c08ff */
[----:B------:R-:W-:Y:S01]  /*0680*/  @P0 IMAD.WIDE R22, R0, R23, c[0x0][0x260] ;  /* 0x0000980000160625 */ /* 0x000fe200078e0217 */
[C---:B------:R-:W-:Y:S01]  /*0690*/  @P1 LEA R20, P4, R55.reuse, c[0x0][0x328], 0x2 ;  /* 0x0000ca0037141a11 */ /* 0x040fe200078810ff */
[----:B------:R-:W-:Y:S01]  /*06a0*/  @!P0 CS2R R22, SRZ ;  /* 0x0000000000168805 */ /* 0x000fe2000001ff00 */
[----:B------:R-:W-:Y:S02]  /*06b0*/  @P2 LEA R4, P5, R55, c[0x0][0x348], 0x2 ;  /* 0x0000d20037042a11 */ /* 0x000fe400078a10ff */
[----:B------:R-:W-:Y:S02]  /*06c0*/  MOV R3, RZ ;  /* 0x000000ff00037202 */ /* 0x000fe40000000f00 */
[----:B------:R-:W-:Y:S02]  /*06d0*/  LEA.HI.X R37, R11, c[0x0][0x22c], R2, 0x1, P6 ;  /* 0x00008b000b257a11 */ /* 0x000fe400030f0c02 */
[----:B------:R-:W-:-:S02]  /*06e0*/  @P1 LEA.HI.X R21, R55, c[0x0][0x32c], R52, 0x2, P4 ;  /* 0x0000cb0037151a11 */ /* 0x000fc400020f1434 */
[----:B------:R-:W-:Y:S02]  /*06f0*/  @P2 LEA.HI.X R3, R55, c[0x0][0x34c], R52, 0x2, P5 ;  /* 0x0000d30037032a11 */ /* 0x000fe400028f1434 */
[----:B------:R-:W-:Y:S01]  /*0700*/  MOV R2, R4 ;  /* 0x0000000400027202 */ /* 0x000fe20000000f00 */
        /* <DEDUP_REMOVED lines=9> */
.L_x_6192:
[----:B------:R-:W-:Y:S01]  /*07a0*/  BAR.SYNC.DEFER_BLOCKING 0x0 ;  /* 0x0000000000007b1d */ /* 0x000fe20000010000 */
[----:B------:R-:W-:Y:S02]  /*07b0*/  LOP3.LUT R33, R34, 0x1f, R47, 0xf8, !PT ;  /* 0x0000001f22217812 */ /* 0x000fe400078ef82f */
[----:B0-----:R-:W-:Y:S02]  /*07c0*/  MOV R4, R44 ;  /* 0x0000002c00047202 */ /* 0x001fe40000000f00 */
[----:B------:R-:W-:-:S05]  /*07d0*/  MOV R5, R43 ;  /* 0x0000002b00057202 */ /* 0x000fca0000000f00 */
[----:B------:R-:W-:-:S05]  /*07e0*/  IMAD.WIDE R12, R33, 0x10, R4 ;  /* 0x00000010210c7825 */ /* 0x000fca00078e0204 */
[----:B------:R-:W2:Y:S04]  /*07f0*/  LDG.E.128 R16, [R12.64] ;  /* 0x000000040c107981 */ /* 0x000ea8000c1e1d00 */
[----:B------:R-:W3:Y:S01]  /*0800*/  LDG.E.128 R28, [R12.64+0x200] ;  /* 0x000200040c1c7981 */ /* 0x000ee2000c1e1d00 */
[----:B------:R-:W-:Y:S02]  /*0810*/  MOV R4, R42 ;  /* 0x0000002a00047202 */ /* 0x000fe40000000f00 */
[----:B------:R-:W-:Y:S02]  /*0820*/  MOV R5, R41 ;  /* 0x0000002900057202 */ /* 0x000fe40000000f00 */
[----:B------:R-:W-:-:S03]  /*0830*/  SHF.L.U32 R32, R45, 0x5, RZ ;  /* 0x000000052d207819 */ /* 0x000fc600000006ff */
[----:B------:R-:W-:Y:S01]  /*0840*/  IMAD.WIDE R24, R33, 0x10, R4 ;  /* 0x0000001021187825 */ /* 0x000fe200078e0204 */
        /* <DEDUP_REMOVED lines=22> */
[----:B------:R-:W-:Y:S02]  /*09b0*/  HADD2.F32 R54, -RZ, R11.H1_H1 ;  /* 0x3000000bff367230 */ /* 0x000fe40000004100 */
[----:B-1----:R-:W-:Y:S02]  /*09c0*/  HADD2.F32 R107, -RZ, R17.H0_H0 ;  /* 0x20000011ff6b7230 */ /* 0x002fe40000004100 */
[----:B------:R-:W-:Y:S02]  /*09d0*/  HADD2.F32 R103, -RZ, R19.H0_H0 ;  /* 0x20000013ff677230 */ /* 0x000fe40000004100 */
[----:B---3--:R-:W-:Y:S01]  /*09e0*/  HADD2.F32 R26, -RZ, R9.H1_H1 ;  /* 0x30000009ff1a7230 */ /* 0x008fe20000004100 */
[--C-:B-----5:R-:W-:Y:S01]  /*09f0*/  FADD.FTZ R107, R107, R50.reuse ;  /* 0x000000326b6b7221 */ /* 0x120fe20000010000 */
[----:B--2---:R-:W-:Y:S01]  /*0a00*/  HADD2.F32 R99, -RZ, R13.H0_H0 ;  /* 0x2000000dff637230 */ /* 0x004fe20000004100 */
[----:B------:R-:W-:Y:S01]  /*0a10*/  FADD.FTZ R103, R103, R50 ;  /* 0x0000003267677221 */ /* 0x000fe20000010000 */
[----:B------:R-:W-:-:S02]  /*0a20*/  HADD2.F32 R95, -RZ, R15.H0_H0 ;  /* 0x2000000fff5f7230 */ /* 0x000fc40000004100 */
[----:B------:R-:W-:Y:S01]  /*0a30*/  HADD2.F32 R109, -RZ, R16.H0_H0 ;  /* 0x20000010ff6d7230 */ /* 0x000fe20000004100 */
        /* <DEDUP_REMOVED lines=24> */
[----:B------:R-:W-:Y:S01]  /*0bc0*/  HADD2.F32 R29, -RZ, R57.H0_H0 ;  /* 0x20000039ff1d7230 */ /* 0x000fe20000004100 */
[C---:B------:R-:W-:Y:S01]  /*0bd0*/  FFMA.FTZ R25, R31.reuse, R0, R48 ;  /* 0x000000001f197223 */ /* 0x040fe20000010030 */
[----:B------:R-:W-:Y:S01]  /*0be0*/  HADD2.F32 R0, -RZ, R9.H0_H0 ;  /* 0x20000009ff007230 */ /* 0x000fe20000004100 */
[-C--:B------:R-:W-:Y:S01]  /*0bf0*/  FMUL.FTZ R100, R31, R53.reuse ;  /* 0x000000351f647220 */ /* 0x080fe20000410000 */
[----:B------:R-:W-:Y:S01]  /*0c00*/  HADD2.F32 R28, -RZ, R57.H1_H1 ;  /* 0x30000039ff1c7230 */ /* 0x000fe20000004100 */
[C---:B------:R-:W-:Y:S01]  /*0c10*/  FFMA.FTZ R24, R30.reuse, R24, R25 ;  /* 0x000000181e187223 */ /* 0x040fe20000010019 */
[----:B------:R-:W-:Y:S01]  /*0c20*/  HADD2.F32 R27, -RZ, R58.H0_H0 ;  /* 0x2000003aff1b7230 */ /* 0x000fe20000004100 */
[-C--:B------:R-:W-:Y:S01]  /*0c30*/  FMUL.FTZ R93, R30, R53.reuse ;  /* 0x000000351e5d7220 */ /* 0x080fe20000410000 */
[--C-:B------:R-:W-:Y:S01]  /*0c40*/  HADD2.F32 R48, -RZ, R10.reuse.H1_H1 ;  /* 0x3000000aff307230 */ /* 0x100fe20000004100 */
[C---:B------:R-:W-:Y:S01]  /*0c50*/  FFMA.FTZ R25, R29.reuse, R0, R24 ;  /* 0x000000001d197223 */ /* 0x040fe20000010018 */
[----:B------:R-:W-:Y:S01]  /*0c60*/  HADD2.F32 R24, -RZ, R10.H0_H0 ;  /* 0x2000000aff187230 */ /* 0x000fe20000004100 */
[-C--:B------:R-:W-:Y:S01]  /*0c70*/  FMUL.FTZ R98, R29, R53.reuse ;  /* 0x000000351d627220 */ /* 0x080fe20000410000 */
[----:B-1----:R-:W-:Y:S01]  /*0c80*/  HADD2.F32 R56, -RZ, R60.H1_H1 ;  /* 0x3000003cff387230 */ /* 0x002fe20000004100 */
        /* <DEDUP_REMOVED lines=9> */
[--C-:B------:R-:W-:Y:S01]  /*0d20*/  HADD2.F32 R58, -RZ, R4.reuse.H1_H1 ;  /* 0x30000004ff3a7230 */ /* 0x100fe20000004100 */
[-C--:B------:R-:W-:Y:S01]  /*0d30*/  FMUL.FTZ R89, R26, R53.reuse ;  /* 0x000000351a597220 */ /* 0x080fe20000410000 */
[----:B------:R-:W-:Y:S01]  /*0d40*/  HADD2.F32 R59, -RZ, R5.H1_H1 ;  /* 0x30000005ff3b7230 */ /* 0x000fe20000004100 */
[C---:B------:R-:W-:Y:S01]  /*0d50*/  FFMA.FTZ R57, R25.reuse, R0, R48 ;  /* 0x0000000019397223 */ /* 0x040fe20000010030 */
[----:B------:R-:W-:Y:S01]  /*0d60*/  HADD2.F32 R48, -RZ, R4.H0_H0 ;  /* 0x20000004ff307230 */ /* 0x000fe20000004100 */
[-C--:B------:R-:W-:Y:S01]  /*0d70*/  FMUL.FTZ R94, R25, R53.reuse ;  /* 0x00000035195e7220 */ /* 0x080fe20000410000 */
[----:B------:R-:W-:Y:S01]  /*0d80*/  HADD2.F32 R0, -RZ, R60.H0_H0 ;  /* 0x2000003cff007230 */ /* 0x000fe20000004100 */
[C---:B------:R-:W-:Y:S01]  /*0d90*/  FFMA.FTZ R57, R24.reuse, R54, R57 ;  /* 0x0000003618397223 */ /* 0x040fe20000010039 */
[--C-:B------:R-:W-:Y:S01]  /*0da0*/  HADD2.F32 R54, -RZ, R61.reuse.H0_H0 ;  /* 0x2000003dff367230 */ /* 0x100fe20000004100 */
[-C--:B------:R-:W-:Y:S01]  /*0db0*/  FMUL.FTZ R87, R24, R53.reuse ;  /* 0x0000003518577220 */ /* 0x080fe20000410000 */
[----:B------:R-:W-:Y:S01]  /*0dc0*/  HADD2.F32 R60, -RZ, R61.H1_H1 ;  /* 0x3000003dff3c7230 */ /* 0x000fe20000004100 */
[C---:B------:R-:W-:Y:S01]  /*0dd0*/  FFMA.FTZ R57, R0.reuse, R48, R57 ;  /* 0x0000003000397223 */ /* 0x040fe20000010039 */
[----:B------:R-:W-:Y:S01]  /*0de0*/  HADD2.F32 R48, -RZ, R5.H0_H0 ;  /* 0x20000005ff307230 */ /* 0x000fe20000004100 */
[-C--:B------:R-:W-:Y:S01]  /*0df0*/  FMUL.FTZ R92, R0, R53.reuse ;  /* 0x00000035005c7220 */ /* 0x080fe20000410000 */
[--C-:B------:R-:W-:Y:S01]  /*0e00*/  HADD2.F32 R64, -RZ, R63.reuse.H0_H0 ;  /* 0x2000003fff407230 */ /* 0x100fe20000004100 */
[C---:B------:R-:W-:Y:S01]  /*0e10*/  FFMA.FTZ R57, R56.reuse, R58, R57 ;  /* 0x0000003a38397223 */ /* 0x040fe20000010039 */
[--C-:B------:R-:W-:Y:S01]  /*0e20*/  HADD2.F32 R58, -RZ, R62.reuse.H0_H0 ;  /* 0x2000003eff3a7230 */ /* 0x100fe20000004100 */
[-C--:B------:R-:W-:Y:S01]  /*0e30*/  FMUL.FTZ R85, R56, R53.reuse ;  /* 0x0000003538557220 */ /* 0x080fe20000410000 */
[----:B------:R-:W-:Y:S01]  /*0e40*/  HADD2.F32 R62, -RZ, R62.H1_H1 ;  /* 0x3000003eff3e7230 */ /* 0x000fe20000004100 */
[C---:B------:R-:W-:Y:S01]  /*0e50*/  FFMA.FTZ R57, R54.reuse, R48, R57 ;  /* 0x0000003036397223 */ /* 0x040fe20000010039 */
[--C-:B------:R-:W-:Y:S01]  /*0e60*/  HADD2.F32 R48, -RZ, R6.reuse.H0_H0 ;  /* 0x20000006ff307230 */ /* 0x100fe20000004100 */
[----:B------:R-:W-:Y:S01]  /*0e70*/  FMUL.FTZ R90, R54, R53 ;  /* 0x00000035365a7220 */ /* 0x000fe20000410000 */
        /* <DEDUP_REMOVED lines=14> */
[--C-:B------:R-:W-:Y:S01]  /*0f60*/  FADD.FTZ R116, R57, R50.reuse ;  /* 0x0000003239747221 */ /* 0x100fe20000010000 */
[----:B------:R-:W-:Y:S01]  /*0f70*/  HADD2.F32 R61, -RZ, R12.H1_H1 ;  /* 0x3000000cff3d7230 */ /* 0x000fe20000004100 */
[----:B------:R-:W-:Y:S02]  /*0f80*/  FADD.FTZ R112, R59, R50 ;  /* 0x000000323b707221 */ /* 0x000fe40000010000 */
[----:B------:R-:W-:-:S02]  /*0f90*/  FFMA.FTZ R48, R66, R48, R65 ;  /* 0x0000003042307223 */ /* 0x000fc40000010041 */
        /* <DEDUP_REMOVED lines=14> */
[----:B------:R-:W-:Y:S01]  /*1080*/  MOV R78, RZ ;  /* 0x000000ff004e7202 */ /* 0x000fe20000000f00 */
[----:B------:R-:W-:Y:S01]  /*1090*/  CS2R R70, SRZ ;  /* 0x0000000000467805 */ /* 0x000fe2000001ff00 */
[----:B------:R-:W-:-:S02]  /*10a0*/  MOV R67, RZ ;  /* 0x000000ff00437202 */ /* 0x000fc40000000f00 */
[----:B------:R-:W-:Y:S01]  /*10b0*/  MOV R63, RZ ;  /* 0x000000ff003f7202 */ /* 0x000fe20000000f00 */
[----:B------:R-:W-:Y:S05]  /*10c0*/  BRA `(.L_x_6154) ;  /* 0x00002f5000007947 */ /* 0x000fea0003800000 */
.L_x_6153:
        /* <DEDUP_REMOVED lines=10> */
[----:B------:R-:W-:Y:S01]  /*1170*/  CS2R R72, SRZ ;  /* 0x0000000000487805 */ /* 0x000fe2000001ff00 */
[----:B------:R-:W-:Y:S01]  /*1180*/  MOV R78, RZ ;  /* 0x000000ff004e7202 */ /* 0x000fe20000000f00 */
[----:B------:R-:W-:Y:S01]  /*1190*/  CS2R R70, SRZ ;  /* 0x0000000000467805 */ /* 0x000fe2000001ff00 */
[----:B------:R-:W-:-:S02]  /*11a0*/  MOV R65, RZ ;  /* 0x000000ff00417202 */ /* 0x000fc40000000f00 */
.L_x_6191:
[----:B------:R-:W-:Y:S01]  /*11b0*/  SHF.R.S32.HI R111, RZ, 0x1f, R61 ;  /* 0x0000001fff6f7819 */ /* 0x000fe2000001143d */
[----:B------:R-:W-:-:S04]  /*11c0*/  IMAD.WIDE.U32 R12, R61, c[0x0][0x1a0], RZ ;  /* 0x000068003d0c7a25 */ /* 0x000fc800078e00ff */
[----:B------:R-:W-:Y:S01]  /*11d0*/  IMAD R14, R111, c[0x0][0x1a0], RZ ;  /* 0x000068006f0e7a24 */ /* 0x000fe200078e02ff */
[----:B------:R-:W-:Y:S01]  /*11e0*/  LEA R118, P0, R12, R38, 0x1 ;  /* 0x000000260c767211 */ /* 0x000fe200078008ff */
[----:B------:R-:W-:-:S04]  /*11f0*/  IMAD.WIDE.U32 R120, R55, c[0x0][0x180], RZ ;  /* 0x0000600037787a25 */ /* 0x000fc800078e00ff */
[----:B------:R-:W-:-:S05]  /*1200*/  IMAD R15, R61, c[0x0][0x1a4], R14 ;  /* 0x000069003d0f7a24 */ /* 0x000fca00078e020e */
[----:B------:R-:W-:-:S04]  /*1210*/  IADD3 R13, R13, R15, RZ ;  /* 0x0000000f0d0d7210 */ /* 0x000fc80007ffe0ff */
[----:B------:R-:W-:Y:S01]  /*1220*/  LEA.HI.X R119, R12, R37, R13, 0x1, P0 ;  /* 0x000000250c777211 */ /* 0x000fe200000f0c0d */
[----:B------:R-:W-:-:S04]  /*1230*/  IMAD R12, R52, c[0x0][0x180], RZ ;  /* 0x00006000340c7a24 */ /* 0x000fc800078e02ff */
[----:B------:R-:W-:-:S04]  /*1240*/  IMAD.WIDE R118, R33, 0x10, R118 ;  /* 0x0000001021767825 */ /* 0x000fc800078e0276 */
[----:B------:R-:W-:Y:S01]  /*1250*/  IMAD R57, R55, c[0x0][0x184], R12 ;  /* 0x0000610037397a24 */ /* 0x000fe200078e020c */
[----:B------:R0:W2:Y:S04]  /*1260*/  LDG.E.128 R16, [R118.64+0x200] ;  /* 0x0002000476107981 */ /* 0x0000a8000c1e1d00 */
[----:B------:R0:W3:Y:S01]  /*1270*/  LDG.E.128 R12, [R118.64] ;  /* 0x00000004760c7981 */ /* 0x0000e2000c1e1d00 */
[----:B------:R-:W-:Y:S01]  /*1280*/  IADD3 R121, R121, R57, RZ ;  /* 0x0000003979797210 */ /* 0x000fe20007ffe0ff */
[----:B------:R-:W-:-:S04]  /*1290*/  IMAD R122, R111, c[0x0][0x188], RZ ;  /* 0x000062006f7a7a24 */ /* 0x000fc800078e02ff */
[C---:B------:R-:W-:Y:S02]  /*12a0*/  IMAD R57, R61.reuse, c[0x0][0x18c], R122 ;  /* 0x000063003d397a24 */ /* 0x040fe400078e027a */
        /* <DEDUP_REMOVED lines=14> */
[----:B------:R-:W-:Y:S02]  /*1390*/  LEA.HI.X R121, R118, c[0x0][0x234], R113, 0x2, P0 ;  /* 0x00008d0076797a11 */ /* 0x000fe400000f1471 */
[C---:B------:R-:W-:Y:S02]  /*13a0*/  IADD3 R113, R36.reuse, -0x1, RZ ;  /* 0xffffffff24717810 */ /* 0x040fe40007ffe0ff */
[C---:B------:R-:W-:Y:S02]  /*13b0*/  LOP3.LUT P0, RZ, R47.reuse, 0x1f, RZ, 0xc0, !PT ;  /* 0x0000001f2fff7812 */ /* 0x040fe4000780c0ff */
[----:B------:R-:W-:Y:S02]  /*13c0*/  ISETP.NE.AND P1, PT, R47, RZ, PT ;  /* 0x000000ff2f00720c */ /* 0x000fe40003f25270 */
[----:B------:R-:W-:Y:S02]  /*13d0*/  LEA.HI R115, R113, R113, RZ, 0x1 ;  /* 0x0000007171737211 */ /* 0x000fe400078f08ff */
[----:B------:R-:W-:-:S02]  /*13e0*/  ISETP.LT.OR P2, PT, R36, 0x2, P0 ;  /* 0x000000022400780c */ /* 0x000fc40000741670 */
[----:B------:R-:W-:-:S04]  /*13f0*/  LOP3.LUT R118, R115, 0xfffffe, RZ, 0xc0, !PT ;  /* 0x00fffffe73767812 */ /* 0x000fc800078ec0ff */
[----:B------:R-:W-:Y:S01]  /*1400*/  IADD3 R118, R113, -R118, RZ ;  /* 0x8000007671767210 */ /* 0x000fe20007ffe0ff */
[----:B--2---:R-:W-:Y:S04]  /*1410*/  STS.128 [R45.X16+0x200], R16 ;  /* 0x000200102d007388 */ /* 0x004fe8000000cc00 */
[----:B---3--:R0:W-:Y:S01]  /*1420*/  STS.128 [R45.X16], R12 ;  /* 0x0000000c2d007388 */ /* 0x0081e2000000cc00 */
[----:B------:R-:W-:-:S06]  /*1430*/  NOP ;  /* 0x0000000000007918 */ /* 0x000fcc0000000000 */
[----:B-1----:R1:W2:Y:S04]  /*1440*/  LDG.E R153, [R120.64] ;  /* 0x0000000478997981 */ /* 0x0022a8000c1e1900 */
[----:B------:R-:W3:Y:S01]  /*1450*/  LDS.128 R16, [R32+0x10] ;  /* 0x0000100020107984 */ /* 0x000ee20000000c00 */
[----:B----4-:R-:W-:-:S04]  /*1460*/  FMUL.FTZ R154, R57, 1.4426950216293334961 ;  /* 0x3fb8aa3b399a7820 */ /* 0x010fc80000410000 */
[----:B------:R-:W-:-:S06]  /*1470*/  FMUL.FTZ R169, R109, R154 ;  /* 0x0000009a6da97220 */ /* 0x000fcc0000410000 */
[----:B------:R-:W4:Y:S01]  /*1480*/  MUFU.EX2 R169, R169 ;  /* 0x000000a900a97308 */ /* 0x000f220000000800 */
[----:B0-----:R-:W-:Y:S02]  /*1490*/  IADD3 R12, R47, 0x200, RZ ;  /* 0x000002002f0c7810 */ /* 0x001fe40007ffe0ff */
[----:B------:R-:W-:Y:S02]  /*14a0*/  @!P1 LEA R12, R118, R61, 0x8 ;  /* 0x0000003d760c9211 */ /* 0x000fe400078e40ff */
[----:B------:R-:W-:Y:S02]  /*14b0*/  @!P2 IADD3 R14, R36, -0x2, RZ ;  /* 0xfffffffe240ea810 */ /* 0x000fe40007ffe0ff */
[----:B-1----:R-:W-:-:S03]  /*14c0*/  SHF.L.U32 R120, R12, 0x2, RZ ;  /* 0x000000020c787819 */ /* 0x002fc600000006ff */
[----:B------:R-:W-:Y:S02]  /*14d0*/  @!P2 IMAD R119, R14, c[0x0][0x16c], R61 ;  /* 0x00005b000e77aa24 */ /* 0x000fe400078e023d */
[----:B------:R-:W0:Y:S04]  /*14e0*/  LDS.128 R12, [R32] ;  /* 0x00000000200c7984 */ /* 0x000e280000000c00 */
[----:B----4-:R1:W-:Y:S01]  /*14f0*/  STS [R120+0xea8], R169 ;  /* 0x000ea8a978007388 */ /* 0x0103e20000000800 */
[----:B------:R-:W-:Y:S01]  /*1500*/  MOV R170, RZ ;  /* 0x000000ff00aa7202 */ /* 0x000fe20000000f00 */
[----:B------:R-:W-:Y:S02]  /*1510*/  @!P2 IMAD.WIDE R118, R119, 0x8, R22 ;  /* 0x000000087776a825 */ /* 0x000fe400078e0216 */
[----:B------:R-:W-:Y:S02]  /*1520*/  BAR.SYNC.DEFER_BLOCKING 0x0 ;  /* 0x0000000000007b1d */ /* 0x000fe40000010000 */
[----:B------:R-:W-:-:S04]  /*1530*/  FMUL.FTZ R124, R116, R154 ;  /* 0x0000009a747c7220 */ /* 0x000fc80000410000 */
[----:B------:R4:W5:Y:S01]  /*1540*/  @!P2 LDG.E R170, [R118.64+0x4] ;  /* 0x0000040476aaa981 */ /* 0x000962000c1e1900 */
[----:B------:R-:W-:Y:S01]  /*1550*/  ISETP.NE.AND P2, PT, R47, 0x1f, PT ;  /* 0x0000001f2f00780c */ /* 0x000fe20003f45270 */
[-C--:B------:R-:W-:Y:S02]  /*1560*/  FMUL.FTZ R156, R102, R154.reuse ;  /* 0x0000009a669c7220 */ /* 0x080fe40000410000 */
[----:B------:R-:W-:-:S10]  /*1570*/  FMUL.FTZ R136, R107, R154 ;  /* 0x0000009a6b887220 */ /* 0x000fd40000410000 */
[----:B------:R0:W1:Y:S01]  /*1580*/  @P2 LDS R213, [R47.X4+0x16ac] ;  /* 0x0016ac002fd52984 */ /* 0x0000620000004800 */
[----:B------:R-:W0:Y:S01]  /*1590*/  MUFU.EX2 R124, R124 ;  /* 0x0000007c007c7308 */ /* 0x000e220000000800 */
[-C--:B------:R-:W-:Y:S02]  /*15a0*/  FMUL.FTZ R164, R95, R154.reuse ;  /* 0x0000009a5fa47220 */ /* 0x080fe40000410000 */
[-C--:B------:R-:W-:Y:S01]  /*15b0*/  FMUL.FTZ R135, R114, R154.reuse ;  /* 0x0000009a72877220 */ /* 0x080fe20000410000 */
[--C-:B------:R-:W-:Y:S02]  /*15c0*/  HADD2.F32 R128, -RZ, R8.reuse.H0_H0 ;  /* 0x20000008ff807230 */ /* 0x100fe40000004100 */
[----:B------:R-:W-:Y:S02]  /*15d0*/  HADD2.F32 R127, -RZ, R8.H1_H1 ;  /* 0x30000008ff7f7230 */ /* 0x000fe40000004100 */
[----:B------:R-:W-:Y:S01]  /*15e0*/  MUFU.EX2 R156, R156 ;  /* 0x0000009c009c7308 */ /* 0x000fe20000000800 */
[-C--:B------:R-:W-:Y:S01]  /*15f0*/  FMUL.FTZ R134, R105, R154.reuse ;  /* 0x0000009a69867220 */ /* 0x080fe20000410000 */
[--C-:B---3--:R-:W-:Y:S01]  /*1600*/  HADD2.F32 R129, -RZ, R18.reuse.H0_H0 ;  /* 0x20000012ff817230 */ /* 0x108fe20000004100 */
[-C--:B------:R-:W-:Y:S01]  /*1610*/  FMUL.FTZ R133, R112, R154.reuse ;  /* 0x0000009a70857220 */ /* 0x080fe20000410000 */
[----:B------:R-:W-:Y:S01]  /*1620*/  HADD2.F32 R138, -RZ, R18.H1_H1 ;  /* 0x30000012ff8a7230 */ /* 0x000fe20000004100 */
[----:B------:R-:W-:-:S03]  /*1630*/  FMUL.FTZ R132, R103, R154 ;  /* 0x0000009a67847220 */ /* 0x000fc60000410000 */
[----:B------:R-:W3:Y:S01]  /*1640*/  MUFU.EX2 R136, R136 ;  /* 0x0000008800887308 */ /* 0x000ee20000000800 */
[-C--:B------:R-:W-:Y:S01]  /*1650*/  FMUL.FTZ R131, R110, R154.reuse ;  /* 0x0000009a6e837220 */ /* 0x080fe20000410000 */
[--C-:B0-----:R-:W-:Y:S01]  /*1660*/  HADD2.F32 R113, -RZ, R12.reuse.H0_H0 ;  /* 0x2000000cff717230 */ /* 0x101fe20000004100 */
[-C--:B------:R-:W-:Y:S01]  /*1670*/  FMUL.FTZ R152, R101, R154.reuse ;  /* 0x0000009a65987220 */ /* 0x080fe20000410000 */
[----:B------:R-:W-:Y:S01]  /*1680*/  HADD2.F32 R115, -RZ, R12.H1_H1 ;  /* 0x3000000cff737230 */ /* 0x000fe20000004100 */
[-C--:B------:R-:W-:Y:S01]  /*1690*/  FMUL.FTZ R176, R108, R154.reuse ;  /* 0x0000009a6cb07220 */ /* 0x080fe20000410000 */
[----:B------:R-:W-:Y:S01]  /*16a0*/  HADD2.F32 R18, -RZ, R9.H0_H0 ;  /* 0x20000009ff127230 */ /* 0x000fe20000004100 */
[-C--:B------:R-:W-:Y:S01]  /*16b0*/  FMUL.FTZ R177, R99, R154.reuse ;  /* 0x0000009a63b17220 */ /* 0x080fe20000410000 */
[----:B------:R-:W0:Y:S01]  /*16c0*/  MUFU.EX2 R164, R164 ;  /* 0x000000a400a47308 */ /* 0x000e220000000800 */
[-C--:B------:R-:W-:Y:S02]  /*16d0*/  FMUL.FTZ R175, R106, R154.reuse ;  /* 0x0000009a6aaf7220 */ /* 0x080fe40000410000 */
[----:B------:R-:W-:-:S02]  /*16e0*/  FMUL.FTZ R172, R97, R154 ;  /* 0x0000009a61ac7220 */ /* 0x000fc40000410000 */
[----:B------:R-:W-:Y:S02]  /*16f0*/  FMUL.FTZ R168, R104, R154 ;  /* 0x0000009a68a87220 */ /* 0x000fe40000410000 */
[----:B------:R-:W-:Y:S01]  /*1700*/  FMUL.FTZ R204, R109, R128 ;  /* 0x000000806dcc7220 */ /* 0x000fe20000410000 */
[----:B------:R-:W0:Y:S01]  /*1710*/  MUFU.EX2 R135, R135 ;  /* 0x0000008700877308 */ /* 0x000e220000000800 */
[----:B------:R-:W-:Y:S01]  /*1720*/  FMUL.FTZ R202, R116, R127 ;  /* 0x0000007f74ca7220 */ /* 0x000fe20000410000 */
[----:B------:R-:W-:Y:S01]  /*1730*/  HADD2.F32 R117, -RZ, R13.H0_H0 ;  /* 0x2000000dff757230 */ /* 0x000fe20000004100 */
[----:B------:R-:W-:Y:S01]  /*1740*/  FMUL.FTZ R196, R107, R18 ;  /* 0x000000126bc47220 */ /* 0x000fe20000410000 */
[----:B------:R-:W-:Y:S01]  /*1750*/  HADD2.F32 R149, -RZ, R9.H1_H1 ;  /* 0x30000009ff957230 */ /* 0x000fe20000004100 */
[----:B------:R-:W-:Y:S02]  /*1760*/  FMUL.FTZ R210, R113, R204 ;  /* 0x000000cc71d27220 */ /* 0x000fe40000410000 */
[----:B------:R-:W-:Y:S01]  /*1770*/  FMUL.FTZ R211, R115, R202 ;  /* 0x000000ca73d37220 */ /* 0x000fe20000410000 */
[----:B------:R-:W0:Y:S01]  /*1780*/  MUFU.EX2 R134, R134 ;  /* 0x0000008600867308 */ /* 0x000e220000000800 */
[----:B----4-:R-:W-:Y:S01]  /*1790*/  HADD2.F32 R119, -RZ, R13.H1_H1 ;  /* 0x3000000dff777230 */ /* 0x010fe20000004100 */
[----:B------:R-:W-:Y:S01]  /*17a0*/  FMUL.FTZ R13, R169, R124 ;  /* 0x0000007ca90d7220 */ /* 0x000fe20000410000 */
[----:B------:R-:W-:-:S02]  /*17b0*/  HADD2.F32 R137, -RZ, R19.H0_H0 ;  /* 0x20000013ff897230 */ /* 0x000fc40000004100 */
[----:B------:R-:W-:-:S03]  /*17c0*/  HADD2.F32 R151, -RZ, R19.H1_H1 ;  /* 0x30000013ff977230 */ /* 0x000fc60000004100 */
[----:B------:R-:W4:Y:S01]  /*17d0*/  MUFU.EX2 R133, R133 ;  /* 0x0000008500857308 */ /* 0x000f220000000800 */
[--C-:B------:R-:W-:Y:S01]  /*17e0*/  HADD2.F32 R150, -RZ, R10.reuse.H0_H0 ;  /* 0x2000000aff967230 */ /* 0x100fe20000004100 */
[----:B------:R-:W-:Y:S01]  /*17f0*/  FMUL.FTZ R194, R114, R149 ;  /* 0x0000009572c27220 */ /* 0x000fe20000410000 */
[----:B------:R-:W-:Y:S01]  /*1800*/  HADD2.F32 R147, -RZ, R10.H1_H1 ;  /* 0x3000000aff937230 */ /* 0x000fe20000004100 */
[----:B------:R-:W-:Y:S01]  /*1810*/  FMUL.FTZ R209, R117, R196 ;  /* 0x000000c475d17220 */ /* 0x000fe20000410000 */
[----:B------:R-:W-:-:S03]  /*1820*/  HADD2.F32 R148, -RZ, R11.H0_H0 ;  /* 0x2000000bff947230 */ /* 0x000fc60000004100 */
[----:B------:R-:W0:Y:S01]  /*1830*/  MUFU.EX2 R132, R132 ;  /* 0x0000008400847308 */ /* 0x000e220000000800 */
[----:B------:R-:W-:Y:S01]  /*1840*/  HADD2.F32 R145, -RZ, R11.H1_H1 ;  /* 0x3000000bff917230 */ /* 0x000fe20000004100 */
[----:B------:R-:W-:Y:S01]  /*1850*/  FFMA.FTZ R12, R124, R210, R211 ;  /* 0x000000d27c0c7223 */ /* 0x000fe200000100d3 */
[--C-:B------:R-:W-:Y:S02]  /*1860*/  HADD2.F32 R146, -RZ, R4.reuse.H0_H0 ;  /* 0x20000004ff927230 */ /* 0x100fe40000004100 */
[----:B------:R-:W-:-:S03]  /*1870*/  HADD2.F32 R143, -RZ, R4.H1_H1 ;  /* 0x30000004ff8f7230 */ /* 0x000fc60000004100 */
[----:B------:R-:W0:Y:S01]  /*1880*/  MUFU.EX2 R131, R131 ;  /* 0x0000008300837308 */ /* 0x000e220000000800 */
[--C-:B------:R-:W-:Y:S02]  /*1890*/  HADD2.F32 R144, -RZ, R5.reuse.H0_H0 ;  /* 0x20000005ff907230 */ /* 0x100fe40000004100 */
[----:B------:R-:W-:Y:S02]  /*18a0*/  HADD2.F32 R141, -RZ, R5.H1_H1 ;  /* 0x30000005ff8d7230 */ /* 0x000fe40000004100 */
[----:B------:R-:W-:-:S03]  /*18b0*/  HADD2.F32 R142, -RZ, R6.H0_H0 ;  /* 0x20000006ff8e7230 */ /* 0x000fc60000004100 */
[----:B------:R-:W0:Y:S01]  /*18c0*/  MUFU.EX2 R152, R152 ;  /* 0x0000009800987308 */ /* 0x000e220000000800 */
[----:B------:R-:W-:Y:S02]  /*18d0*/  HADD2.F32 R139, -RZ, R6.H1_H1 ;  /* 0x30000006ff8b7230 */ /* 0x000fe40000004100 */
[--C-:B------:R-:W-:Y:S02]  /*18e0*/  HADD2.F32 R140, -RZ, R7.reuse.H0_H0 ;  /* 0x20000007ff8c7230 */ /* 0x100fe40000004100 */
[----:B------:R-:W-:-:S03]  /*18f0*/  HADD2.F32 R19, -RZ, R7.H1_H1 ;  /* 0x30000007ff137230 */ /* 0x000fc60000004100 */
[----:B------:R-:W0:Y:S01]  /*1900*/  MUFU.EX2 R176, R176 ;  /* 0x000000b000b07308 */ /* 0x000e220000000800 */
[--C-:B-1----:R-:W-:Y:S02]  /*1910*/  HADD2.F32 R120, -RZ, R15.reuse.H0_H0 ;  /* 0x2000000fff787230 */ /* 0x102fe40000004100 */
[----:B------:R-:W-:-:S05]  /*1920*/  HADD2.F32 R123, -RZ, R15.H1_H1 ;  /* 0x3000000fff7b7230 */ /* 0x000fca0000004100 */
[----:B------:R-:W1:Y:S01]  /*1930*/  MUFU.EX2 R177, R177 ;  /* 0x000000b100b17308 */ /* 0x000e620000000800 */
[----:B------:R-:W-:-:S07]  /*1940*/  HADD2.F32 R118, -RZ, R14.H0_H0 ;  /* 0x2000000eff767230 */ /* 0x000fce0000004100 */
[----:B------:R-:W0:Y:S01]  /*1950*/  MUFU.EX2 R175, R175 ;  /* 0x000000af00af7308 */ /* 0x000e220000000800 */
[----:B------:R-:W-:-:S07]  /*1960*/  HADD2.F32 R121, -RZ, R14.H1_H1 ;  /* 0x3000000eff797230 */ /* 0x000fce0000004100 */
[----:B------:R-:W0:Y:S01]  /*1970*/  MUFU.EX2 R172, R172 ;  /* 0x000000ac00ac7308 */ /* 0x000e220000000800 */
[----:B------:R-:W-:-:S07]  /*1980*/  HADD2.F32 R122, -RZ, R16.H0_H0 ;  /* 0x20000010ff7a7230 */ /* 0x000fce0000004100 */
[----:B------:R-:W0:Y:S01]  /*1990*/  MUFU.EX2 R168, R168 ;  /* 0x000000a800a87308 */ /* 0x000e220000000800 */
[----:B------:R-:W-:Y:S01]  /*19a0*/  HADD2.F32 R126, -RZ, R16.H1_H1 ;  /* 0x30000010ff7e7230 */ /* 0x000fe20000004100 */
[----:B---3--:R-:W-:Y:S01]  /*19b0*/  FMUL.FTZ R14, R136, R13 ;  /* 0x0000000d880e7220 */ /* 0x008fe20000410000 */
[--C-:B------:R-:W-:Y:S01]  /*19c0*/  HADD2.F32 R125, -RZ, R17.reuse.H0_H0 ;  /* 0x20000011ff7d7230 */ /* 0x100fe20000004100 */
[----:B------:R-:W-:Y:S01]  /*19d0*/  FMUL.FTZ R193, R105, R150 ;  /* 0x0000009669c17220 */ /* 0x000fe20000410000 */
[----:B------:R-:W-:Y:S01]  /*19e0*/  HADD2.F32 R130, -RZ, R17.H1_H1 ;  /* 0x30000011ff827230 */ /* 0x000fe20000004100 */
[----:B------:R-:W-:Y:S01]  /*19f0*/  FMUL.FTZ R186, R112, R147 ;  /* 0x0000009370ba7220 */ /* 0x000fe20000410000 */
[----:B------:R-:W-:Y:S01]  /*1a00*/  BSSY B0, `(.L_x_6155) ;  /* 0x0000034000007945 */ /* 0x000fe20003800000 */
        /* <DEDUP_REMOVED lines=24> */
[-C--:B--2---:R-:W-:Y:S02]  /*1b90*/  FMUL.FTZ R207, R64, R153.reuse ;  /* 0x0000009940cf7220 */ /* 0x084fe40000410000 */
[----:B------:R-:W-:-:S02]  /*1ba0*/  FMUL.FTZ R208, R66, R153 ;  /* 0x0000009942d07220 */ /* 0x000fc40000410000 */
[-C--:B------:R-:W-:Y:S02]  /*1bb0*/  FMUL.FTZ R205, R62, R153.reuse ;  /* 0x000000993ecd7220 */ /* 0x080fe40000410000 */
[----:B------:R-:W-:Y:S02]  /*1bc0*/  FFMA.FTZ R15, R156, R208, R207 ;  /* 0x000000d09c0f7223 */ /* 0x000fe400000100cf */
[----:B------:R-:W-:Y:S02]  /*1bd0*/  FMUL.FTZ R201, R58, R153 ;  /* 0x000000993ac97220 */ /* 0x000fe40000410000 */
[----:B0-----:R-:W-:Y:S02]  /*1be0*/  FFMA.FTZ R16, R164, R15, R205 ;  /* 0x0000000fa4107223 */ /* 0x001fe400000100cd */
[----:B------:R-:W-:Y:S02]  /*1bf0*/  FMUL.FTZ R15, R135, R14 ;  /* 0x0000000e870f7220 */ /* 0x000fe40000410000 */
        /* <DEDUP_REMOVED lines=11> */
[----:B------:R-:W-:Y:S01]  /*1cb0*/  FFMA.FTZ R14, R135, R12, R206 ;  /* 0x0000000c870e7223 */ /* 0x000fe200000100ce */
[----:B------:R-:W-:Y:S05]  /*1cc0*/  @P2 BRA `(.L_x_6156) ;  /* 0x0000007000002947 */ /* 0x000fea0003800000 */
[----:B-1--4-:R-:W-:Y:S02]  /*1cd0*/  ISETP.NE.AND P3, PT, R36, c[0x0][0x174], PT ;  /* 0x00005d0024007a0c */ /* 0x012fe40003f65270 */
[----:B------:R-:W-:-:S11]  /*1ce0*/  MOV R213, 0x3f800000 ;  /* 0x3f80000000d57802 */ /* 0x000fd60000000f00 */
[----:B------:R-:W-:-:S04]  /*1cf0*/  @P3 LEA.HI R12, R36, R36, RZ, 0x1 ;  /* 0x00000024240c3211 */ /* 0x000fc800078f08ff */
[----:B------:R-:W-:-:S04]  /*1d00*/  @P3 LOP3.LUT R13, R12, 0xfffffe, RZ, 0xc0, !PT ;  /* 0x00fffffe0c0d3812 */ /* 0x000fc800078ec0ff */
[----:B------:R-:W-:-:S04]  /*1d10*/  @P3 IADD3 R12, -R13, R36, RZ ;  /* 0x000000240d0c3210 */ /* 0x000fc80007ffe1ff */
[----:B------:R-:W-:-:S05]  /*1d20*/  @P3 LEA R12, R12, R61, 0x8 ;  /* 0x0000003d0c0c3211 */ /* 0x000fca00078e40ff */
[----:B------:R0:W1:Y:S02]  /*1d30*/  @P3 LDS R213, [R12.X4+0xea8] ;  /* 0x000ea8000cd53984 */ /* 0x0000640000004800 */
.L_x_6156:
[----:B-1--4-:R-:W-:Y:S05]  /*1d40*/  BSYNC B0 ;  /* 0x0000000000007941 */ /* 0x012fea0003800000 */
.L_x_6155:
[----:B------:R-:W-:Y:S01]  /*1d50*/  FMUL.FTZ R13, R156, R213 ;  /* 0x000000d59c0d7220 */ /* 0x000fe20000410000 */
[----:B------:R-:W-:Y:S01]  /*1d60*/  ISETP.GE.AND P3, PT, R45, 0x1, PT ;  /* 0x000000012d00780c */ /* 0x000fe20003f66270 */
[C---:B------:R-:W-:Y:S01]  /*1d70*/  FFMA.FTZ R14, R134.reuse, R14, R203 ;  /* 0x0000000e860e7223 */ /* 0x040fe200000100cb */
[C---:B------:R-:W-:Y:S01]  /*1d80*/  LOP3.LUT R220, R47.reuse, 0x1f, RZ, 0xc0, !PT ;  /* 0x0000001f2fdc7812 */ /* 0x040fe200078ec0ff */
[----:B0-----:R-:W-:Y:S01]  /*1d90*/  FMUL.FTZ R12, R134, R15 ;  /* 0x0000000f860c7220 */ /* 0x001fe20000410000 */
[----:B------:R-:W-:Y:S01]  /*1da0*/  ISETP.GE.OR P0, PT, R36, c[0x0][0x174], P0 ;  /* 0x00005d0024007a0c */ /* 0x000fe20000706670 */
[----:B------:R-:W-:Y:S01]  /*1db0*/  FFMA.FTZ R16, R168, R16, R201 ;  /* 0x00000010a8107223 */ /* 0x000fe200000100c9 */
[----:B------:R-:W-:Y:S01]  /*1dc0*/  ISETP.NE.AND P4, PT, R220, 0x1f, PT ;  /* 0x0000001fdc00780c */ /* 0x000fe20003f85270 */
[----:B------:R-:W-:Y:S01]  /*1dd0*/  FMUL.FTZ R15, R164, R13 ;  /* 0x0000000da40f7220 */ /* 0x000fe20000410000 */
[----:B------:R-:W-:Y:S01]  /*1de0*/  ISETP.NE.AND P5, PT, R47, RZ, PT ;  /* 0x000000ff2f00720c */ /* 0x000fe20003fa5270 */
[C---:B------:R-:W-:Y:S01]  /*1df0*/  FFMA.FTZ R14, R133.reuse, R14, R198 ;  /* 0x0000000e850e7223 */ /* 0x040fe200000100c6 */
[----:B------:R-:W-:Y:S01]  /*1e00*/  BSSY B0, `(.L_x_6157) ;  /* 0x000011c000007945 */ /* 0x000fe20003800000 */
[----:B------:R-:W-:-:S02]  /*1e10*/  FMUL.FTZ R13, R133, R12 ;  /* 0x0000000c850d7220 */ /* 0x000fc40000410000 */
[----:B------:R-:W-:Y:S02]  /*1e20*/  FFMA.FTZ R16, R172, R16, R197 ;  /* 0x00000010ac107223 */ /* 0x000fe400000100c5 */
[----:B------:R-:W-:Y:S02]  /*1e30*/  FMUL.FTZ R15, R168, R15 ;  /* 0x0000000fa80f7220 */ /* 0x000fe40000410000 */
[C---:B------:R-:W-:Y:S02]  /*1e40*/  FFMA.FTZ R14, R132.reuse, R14, R195 ;  /* 0x0000000e840e7223 */ /* 0x040fe400000100c3 */
[----:B------:R-:W-:Y:S02]  /*1e50*/  FMUL.FTZ R12, R132, R13 ;  /* 0x0000000d840c7220 */ /* 0x000fe40000410000 */
[----:B------:R-:W-:Y:S02]  /*1e60*/  FFMA.FTZ R17, R175, R16, R192 ;  /* 0x00000010af117223 */ /* 0x000fe400000100c0 */
[----:B------:R-:W-:-:S02]  /*1e70*/  FMUL.FTZ R16, R172, R15 ;  /* 0x0000000fac107220 */ /* 0x000fc40000410000 */
[C---:B------:R-:W-:Y:S02]  /*1e80*/  FFMA.FTZ R14, R131.reuse, R14, R190 ;  /* 0x0000000e830e7223 */ /* 0x040fe400000100be */
[----:B------:R-:W-:Y:S02]  /*1e90*/  FMUL.FTZ R13, R131, R12 ;  /* 0x0000000c830d7220 */ /* 0x000fe40000410000 */
[----:B------:R-:W-:Y:S02]  /*1ea0*/  FMUL.FTZ R16, R175, R16 ;  /* 0x00000010af107220 */ /* 0x000fe40000410000 */
[C---:B------:R-:W-:Y:S02]  /*1eb0*/  FFMA.FTZ R14, R152.reuse, R14, R191 ;  /* 0x0000000e980e7223 */ /* 0x040fe400000100bf */
[----:B------:R-:W-:Y:S02]  /*1ec0*/  FMUL.FTZ R13, R152, R13 ;  /* 0x0000000d980d7220 */ /* 0x000fe40000410000 */
[----:B------:R-:W-:-:S02]  /*1ed0*/  FFMA.FTZ R17, R177, R17, R188 ;  /* 0x00000011b1117223 */ /* 0x000fc400000100bc */
[C---:B------:R-:W-:Y:S02]  /*1ee0*/  FMUL.FTZ R15, R177.reuse, R16 ;  /* 0x00000010b10f7220 */ /* 0x040fe40000410000 */
[C---:B------:R-:W-:Y:S02]  /*1ef0*/  FFMA.FTZ R14, R176.reuse, R14, R189 ;  /* 0x0000000eb00e7223 */ /* 0x040fe400000100bd */
[C---:B------:R-:W-:Y:S02]  /*1f00*/  FMUL.FTZ R12, R176.reuse, R13 ;  /* 0x0000000db00c7220 */ /* 0x040fe40000410000 */
[C---:B------:R-:W-:Y:S02]  /*1f10*/  FFMA.FTZ R17, R176.reuse, R17, R187 ;  /* 0x00000011b0117223 */ /* 0x040fe400000100bb */
[----:B------:R-:W-:Y:S02]  /*1f20*/  FMUL.FTZ R15, R176, R15 ;  /* 0x0000000fb00f7220 */ /* 0x000fe40000410000 */
[----:B------:R-:W-:-:S02]  /*1f30*/  FFMA.FTZ R14, R177, R14, R184 ;  /* 0x0000000eb10e7223 */ /* 0x000fc400000100b8 */
[----:B------:R-:W-:Y:S02]  /*1f40*/  FMUL.FTZ R12, R177, R12 ;  /* 0x0000000cb10c7220 */ /* 0x000fe40000410000 */
[C---:B------:R-:W-:Y:S02]  /*1f50*/  FFMA.FTZ R17, R152.reuse, R17, R183 ;  /* 0x0000001198117223 */ /* 0x040fe400000100b7 */
[----:B------:R-:W-:Y:S02]  /*1f60*/  FMUL.FTZ R16, R152, R15 ;  /* 0x0000000f98107220 */ /* 0x000fe40000410000 */
        /* <DEDUP_REMOVED lines=19> */
[----:B------:R-:W-:Y:S01]  /*20a0*/  FMUL.FTZ R15, R135, R12 ;  /* 0x0000000c870f7220 */ /* 0x000fe20000410000 */
[----:B------:R-:W-:Y:S01]  /*20b0*/  SHFL.UP PT, R13, R214, 0x1, RZ ;  /* 0x04200000d60d7989 */ /* 0x000fe200000e00ff */
[----:B------:R-:W-:-:S02]  /*20c0*/  FMUL.FTZ R153, R31, R153 ;  /* 0x000000991f997220 */ /* 0x000fc40000410000 */
[C---:B------:R-:W-:Y:S01]  /*20d0*/  FFMA.FTZ R17, R136.reuse, R17, R157 ;  /* 0x0000001188117223 */ /* 0x040fe2000001009d */
[----:B------:R-:W0:Y:S01]  /*20e0*/  SHFL.UP PT, R12, R217, 0x1, RZ ;  /* 0x04200000d90c7989 */ /* 0x000e2200000e00ff */
        /* <DEDUP_REMOVED lines=8> */
[----:B------:R-:W0:Y:S01]  /*2170*/  SHFL.UP PT, R12, R217, 0x2, RZ ;  /* 0x04400000d90c7989 */ /* 0x000e2200000e00ff */
[----:B-1----:R-:W-:-:S03]  /*2180*/  @P4 FFMA.FTZ R215, R212, R14, R215 ;  /* 0x0000000ed4d74223 */ /* 0x002fc600000100d7 */
[----:B------:R-:W1:Y:S01]  /*2190*/  SHFL.UP PT, R13, R214, 0x2, RZ ;  /* 0x04400000d60d7989 */ /* 0x000e6200000e00ff */
[----:B--2---:R-:W-:-:S03]  /*21a0*/  @P4 FMUL.FTZ R212, R212, R15 ;  /* 0x0000000fd4d44220 */ /* 0x004fc60000410000 */
[----:B------:R-:W2:Y:S01]  /*21b0*/  SHFL.DOWN PT, R14, R215, 0x2, 0x1f ;  /* 0x08401f00d70e7f89 */ /* 0x000ea200000e0000 */
[----:B------:R-:W-:-:S03]  /*21c0*/  ISETP.GE.U32.AND P4, PT, R220, 0x1e, PT ;  /* 0x0000001edc00780c */ /* 0x000fc60003f86070 */
[----:B------:R-:W3:Y:S01]  /*21d0*/  SHFL.DOWN PT, R15, R212, 0x2, 0x1f ;  /* 0x08401f00d40f7f89 */ /* 0x000ee200000e0000 */
[C---:B0-----:R-:W-:Y:S02]  /*21e0*/  @P3 FFMA.FTZ R217, R214.reuse, R12, R217 ;  /* 0x0000000cd6d93223 */ /* 0x041fe400000100d9 */
[----:B-1----:R-:W-:-:S03]  /*21f0*/  @P3 FMUL.FTZ R214, R214, R13 ;  /* 0x0000000dd6d63220 */ /* 0x002fc60000410000 */
[----:B------:R-:W0:Y:S01]  /*2200*/  SHFL.UP PT, R12, R217, 0x4, RZ ;  /* 0x04800000d90c7989 */ /* 0x000e2200000e00ff */
[----:B------:R-:W-:-:S03]  /*2210*/  ISETP.GE.AND P3, PT, R45, 0x4, PT ;  /* 0x000000042d00780c */ /* 0x000fc60003f66270 */
[C---:B--2---:R-:W-:Y:S01]  /*2220*/  @!P4 FFMA.FTZ R215, R212.reuse, R14, R215 ;  /* 0x0000000ed4d7c223 */ /* 0x044fe200000100d7 */
[----:B------:R-:W1:Y:S01]  /*2230*/  SHFL.UP PT, R13, R214, 0x4, RZ ;  /* 0x04800000d60d7989 */ /* 0x000e6200000e00ff */
[----:B---3--:R-:W-:-:S03]  /*2240*/  @!P4 FMUL.FTZ R212, R212, R15 ;  /* 0x0000000fd4d4c220 */ /* 0x008fc60000410000 */
[----:B------:R-:W2:Y:S01]  /*2250*/  SHFL.DOWN PT, R16, R215, 0x4, 0x1f ;  /* 0x08801f00d7107f89 */ /* 0x000ea200000e0000 */
[----:B------:R-:W-:-:S03]  /*2260*/  ISETP.GE.U32.AND P4, PT, R220, 0x1c, PT ;  /* 0x0000001cdc00780c */ /* 0x000fc60003f86070 */
[----:B------:R-:W3:Y:S01]  /*2270*/  SHFL.DOWN PT, R17, R212, 0x4, 0x1f ;  /* 0x08801f00d4117f89 */ /* 0x000ee200000e0000 */
[C---:B0-----:R-:W-:Y:S01]  /*2280*/  @P3 FFMA.FTZ R217, R214.reuse, R12, R217 ;  /* 0x0000000cd6d93223 */ /* 0x041fe200000100d9 */
[----:B------:R-:W-:Y:S01]  /*2290*/  MOV R12, 0x3f800000 ;  /* 0x3f800000000c7802 */ /* 0x000fe20000000f00 */
[----:B-1----:R-:W-:-:S03]  /*22a0*/  @P3 FMUL.FTZ R214, R214, R13 ;  /* 0x0000000dd6d63220 */ /* 0x002fc60000410000 */
[----:B------:R-:W0:Y:S01]  /*22b0*/  SHFL.UP PT, R14, R217, 0x8, RZ ;  /* 0x05000000d90e7989 */ /* 0x000e2200000e00ff */
[----:B------:R-:W-:Y:S01]  /*22c0*/  ISETP.GE.AND P3, PT, R45, 0x8, PT ;  /* 0x000000082d00780c */ /* 0x000fe20003f66270 */
[----:B------:R-:W-:Y:S02]  /*22d0*/  HFMA2.MMA R13, -RZ, RZ, 0, 0 ;  /* 0x00000000ff0d7435 */ /* 0x000fe400000001ff */
[C---:B--2---:R-:W-:Y:S01]  /*22e0*/  @!P4 FFMA.FTZ R215, R212.reuse, R16, R215 ;  /* 0x00000010d4d7c223 */ /* 0x044fe200000100d7 */
[----:B------:R-:W1:Y:S01]  /*22f0*/  SHFL.UP PT, R15, R214, 0x8, RZ ;  /* 0x05000000d60f7989 */ /* 0x000e6200000e00ff */
[----:B---3--:R-:W-:-:S03]  /*2300*/  @!P4 FMUL.FTZ R212, R212, R17 ;  /* 0x00000011d4d4c220 */ /* 0x008fc60000410000 */
[----:B------:R-:W2:Y:S01]  /*2310*/  SHFL.DOWN PT, R216, R215, 0x8, 0x1f ;  /* 0x09001f00d7d87f89 */ /* 0x000ea200000e0000 */
[----:B------:R-:W-:-:S03]  /*2320*/  ISETP.GE.U32.AND P4, PT, R220, 0x18, PT ;  /* 0x00000018dc00780c */ /* 0x000fc60003f86070 */
[----:B------:R-:W3:Y:S04]  /*2330*/  SHFL.DOWN PT, R219, R212, 0x8, 0x1f ;  /* 0x09001f00d4db7f89 */ /* 0x000ee800000e0000 */
[----:B------:R-:W-:Y:S01]  /*2340*/  @!P0 LDS.64 R12, [R61.X8+0x1728] ;  /* 0x001728003d0c8984 */ /* 0x000fe20000008a00 */
[----:B------:R-:W-:Y:S01]  /*2350*/  ISETP.GE.AND P0, PT, R45, 0x10, PT ;  /* 0x000000102d00780c */ /* 0x000fe20003f06270 */
[C---:B0-----:R-:W-:Y:S01]  /*2360*/  @P3 FFMA.FTZ R217, R214.reuse, R14, R217 ;  /* 0x0000000ed6d93223 */ /* 0x041fe200000100d9 */
[----:B------:R-:W-:Y:S01]  /*2370*/  MOV R14, R47 ;  /* 0x0000002f000e7202 */ /* 0x000fe20000000f00 */
[----:B-1----:R-:W-:-:S03]  /*2380*/  @P3 FMUL.FTZ R214, R214, R15 ;  /* 0x0000000fd6d63220 */ /* 0x002fc60000410000 */
[----:B------:R-:W0:Y:S01]  /*2390*/  SHFL.UP PT, R16, R217, 0x10, RZ ;  /* 0x06000000d9107989 */ /* 0x000e2200000e00ff */
[----:B------:R-:W-:Y:S01]  /*23a0*/  HFMA2.MMA R15, -RZ, RZ, 0, 0 ;  /* 0x00000000ff0f7435 */ /* 0x000fe200000001ff */
[----:B------:R-:W-:Y:S01]  /*23b0*/  ISETP.GE.U32.AND P3, PT, R220, 0x10, PT ;  /* 0x00000010dc00780c */ /* 0x000fe20003f66070 */
[----:B--2---:R-:W-:Y:S01]  /*23c0*/  @!P4 FFMA.FTZ R215, R212, R216, R215 ;  /* 0x000000d8d4d7c223 */ /* 0x004fe200000100d7 */
[----:B------:R-:W1:Y:S01]  /*23d0*/  SHFL.UP PT, R17, R214, 0x10, RZ ;  /* 0x06000000d6117989 */ /* 0x000e6200000e00ff */
[----:B------:R-:W-:Y:S02]  /*23e0*/  IMAD R216, R200, c[0x0][0x298], RZ ;  /* 0x0000a600c8d87a24 */ /* 0x000fe400078e02ff */
[----:B---3--:R-:W-:Y:S01]  /*23f0*/  @!P4 FMUL.FTZ R212, R212, R219 ;  /* 0x000000dbd4d4c220 */ /* 0x008fe20000410000 */
[----:B------:R-:W2:Y:S01]  /*2400*/  SHFL.DOWN PT, R218, R215, 0x10, 0x1f ;  /* 0x0a001f00d7da7f89 */ /* 0x000ea200000e0000 */
[C---:B------:R-:W-:Y:S02]  /*2410*/  IMAD R221, R51.reuse, c[0x0][0x29c], R216 ;  /* 0x0000a70033dd7a24 */ /* 0x040fe400078e02d8 */
[----:B------:R-:W-:Y:S01]  /*2420*/  IMAD.WIDE.U32 R14, R51, c[0x0][0x298], R14 ;  /* 0x0000a600330e7a25 */ /* 0x000fe200078e000e */
[----:B------:R-:W3:Y:S03]  /*2430*/  SHFL.DOWN PT, R219, R212, 0x10, 0x1f ;  /* 0x0a001f00d4db7f89 */ /* 0x000ee600000e0000 */
[----:B------:R-:W-:Y:S01]  /*2440*/  IMAD R216, R199, c[0x0][0x2a0], RZ ;  /* 0x0000a800c7d87a24 */ /* 0x000fe200078e02ff */
[----:B------:R-:W-:-:S03]  /*2450*/  IADD3 R15, R15, R221, RZ ;  /* 0x000000dd0f0f7210 */ /* 0x000fc60007ffe0ff */
[----:B------:R-:W-:Y:S02]  /*2460*/  IMAD R221, R49, c[0x0][0x2a4], R216 ;  /* 0x0000a90031dd7a24 */ /* 0x000fe400078e02d8 */
[----:B-----5:R4:W-:Y:S01]  /*2470*/  SHFL.IDX PT, R216, R170, RZ, 0x1f ;  /* 0x00001fffaad87589 */ /* 0x0209e200000e0000 */
[C---:B0-----:R-:W-:Y:S02]  /*2480*/  @P0 FFMA.FTZ R217, R214.reuse, R16, R217 ;  /* 0x00000010d6d90223 */ /* 0x041fe400000100d9 */
[----:B-1----:R-:W-:Y:S01]  /*2490*/  @P0 FMUL.FTZ R214, R214, R17 ;  /* 0x00000011d6d60220 */ /* 0x002fe20000410000 */
[----:B----4-:R-:W-:-:S03]  /*24a0*/  SHF.L.U64.HI R170, R68, 0x2, R59 ;  /* 0x0000000244aa7819 */ /* 0x010fc6000001023b */
[----:B------:R-:W-:Y:S01]  /*24b0*/  SHFL.UP PT, R217, R217, 0x1, RZ ;  /* 0x04200000d9d97989 */ /* 0x000fe200000e00ff */
[----:B------:R-:W-:-:S03]  /*24c0*/  IMAD.WIDE.U32 R16, R49, c[0x0][0x2a0], R14 ;  /* 0x0000a80031107a25 */ /* 0x000fc600078e000e */
[----:B------:R-:W0:Y:S01]  /*24d0*/  SHFL.UP PT, R214, R214, 0x1, RZ ;  /* 0x04200000d6d67989 */ /* 0x000e2200000e00ff */
[C---:B--2---:R-:W-:Y:S01]  /*24e0*/  @!P3 FFMA.FTZ R215, R212.reuse, R218, R215 ;  /* 0x000000dad4d7b223 */ /* 0x044fe200000100d7 */
[----:B------:R-:W-:Y:S01]  /*24f0*/  IADD3 R17, R17, R221, RZ ;  /* 0x000000dd11117210 */ /* 0x000fe20007ffe0ff */
[----:B---3--:R-:W-:Y:S01]  /*2500*/  @!P3 FMUL.FTZ R212, R212, R219 ;  /* 0x000000dbd4d4b220 */ /* 0x008fe20000410000 */
[----:B------:R-:W-:Y:S01]  /*2510*/  SHFL.IDX PT, R218, R13, RZ, 0x1f ;  /* 0x00001fff0dda7589 */ /* 0x000fe200000e0000 */
[----:B------:R-:W-:Y:S01]  /*2520*/  LEA R14, P0, R16, c[0x0][0x318], 0x2 ;  /* 0x0000c600100e7a11 */ /* 0x000fe200078010ff */
[----:B------:R-:W-:Y:S01]  /*2530*/  IMAD R170, R170, c[0x0][0x2b0], RZ ;  /* 0x0000ac00aaaa7a24 */ /* 0x000fe200078e02ff */
[----:B------:R-:W-:Y:S01]  /*2540*/  IADD3 R219, R35, -c[0x0][0x174], RZ ;  /* 0x80005d0023db7a10 */ /* 0x000fe20007ffe0ff */
[----:B------:R-:W-:Y:S01]  /*2550*/  SHFL.DOWN PT, R220, R215, 0x1, 0x1f ;  /* 0x08201f00d7dc7f89 */ /* 0x000fe200000e0000 */
[----:B------:R-:W-:-:S03]  /*2560*/  LEA.HI.X R15, R16, c[0x0][0x31c], R17, 0x2, P0 ;  /* 0x0000c700100f7a11 */ /* 0x000fc600000f1411 */
[----:B------:R-:W1:Y:S01]  /*2570*/  SHFL.DOWN PT, R223, R212, 0x1, 0x1f ;  /* 0x08201f00d4df7f89 */ /* 0x000e6200000e0000 */
[----:B------:R-:W-:-:S03]  /*2580*/  IMAD R219, R219, -0x200, RZ ;  /* 0xfffffe00dbdb7824 */ /* 0x000fc600078e02ff */
[----:B------:R-:W-:Y:S01]  /*2590*/  SHFL.IDX PT, R215, R215, RZ, 0x1f ;  /* 0x00001fffd7d77589 */ /* 0x000fe200000e0000 */
[----:B------:R-:W-:Y:S01]  /*25a0*/  IMAD.WIDE R14, R219, 0x4, R14 ;  /* 0x00000004db0e7825 */ /* 0x000fe200078e020e */
[----:B------:R-:W-:Y:S02]  /*25b0*/  SHF.L.U32 R219, R68, 0x2, RZ ;  /* 0x0000000244db7819 */ /* 0x000fe400000006ff */
[----:B------:R-:W2:Y:S03]  /*25c0*/  SHFL.IDX PT, R212, R212, RZ, 0x1f ;  /* 0x00001fffd4d47589 */ /* 0x000ea600000e0000 */
[C---:B------:R-:W-:Y:S01]  /*25d0*/  IMAD R221, R219.reuse, c[0x0][0x2b4], R170 ;  /* 0x0000ad00dbdd7a24 */ /* 0x040fe200078e02aa */
[----:B------:R-:W-:Y:S01]  /*25e0*/  LEA R170, R36, 0xfffffe00, 0x9 ;  /* 0xfffffe0024aa7811 */ /* 0x000fe200078e48ff */
[----:B0-----:R-:W-:Y:S02]  /*25f0*/  @P1 FFMA.FTZ R216, R214, R216, R217 ;  /* 0x000000d8d6d81223 */ /* 0x001fe400000100d9 */
[----:B------:R-:W-:Y:S01]  /*2600*/  IMAD.WIDE.U32 R14, R219, c[0x0][0x2b0], R14 ;  /* 0x0000ac00db0e7a25 */ /* 0x000fe200078e000e */
[----:B------:R-:W-:-:S03]  /*2610*/  IADD3 R16, P0, R170, R16, RZ ;  /* 0x00000010aa107210 */ /* 0x000fc60007f1e0ff */
[----:B------:R-:W-:Y:S01]  /*2620*/  FFMA.FTZ R210, R169, R216, R210 ;  /* 0x000000d8a9d27223 */ /* 0x000fe200000100d2 */
[C---:B------:R-:W-:Y:S02]  /*2630*/  LEA.HI.X.SX32 R17, R170.reuse, R17, 0x1, P0 ;  /* 0x00000011aa117211 */ /* 0x040fe400000f0eff */
[----:B------:R-:W-:Y:S01]  /*2640*/  IADD3 R170, -R170, c[0x0][0x168], -R47 ;  /* 0x00005a00aaaa7a10 */ /* 0x000fe20007ffe92f */
[----:B------:R-:W-:Y:S01]  /*2650*/  FFMA.FTZ R214, R124, R210, R211 ;  /* 0x000000d27cd67223 */ /* 0x000fe200000100d3 */
[----:B------:R-:W-:Y:S01]  /*2660*/  IADD3 R15, R15, R221, RZ ;  /* 0x000000dd0f0f7210 */ /* 0x000fe20007ffe0ff */
[----:B-1----:R-:W-:Y:S01]  /*2670*/  @P2 FFMA.FTZ R218, R223, R218, R220 ;  /* 0x000000dadfda2223 */ /* 0x002fe200000100dc */
[C---:B------:R-:W-:Y:S01]  /*2680*/  ISETP.GE.AND P0, PT, R170.reuse, 0x1, PT ;  /* 0x00000001aa00780c */ /* 0x040fe20003f06270 */
[----:B------:R-:W-:Y:S01]  /*2690*/  FFMA.FTZ R211, R31, R210, RZ ;  /* 0x000000d21fd37223 */ /* 0x000fe200000100ff */
[----:B------:R-:W-:Y:S01]  /*26a0*/  ISETP.GE.AND P1, PT, R170, 0x21, PT ;  /* 0x00000021aa00780c */ /* 0x000fe20003f26270 */
[----:B------:R-:W-:-:S02]  /*26b0*/  FFMA.FTZ R209, R136, R214, R209 ;  /* 0x000000d688d17223 */ /* 0x000fc400000100d1 */
[----:B------:R-:W-:Y:S02]  /*26c0*/  FFMA.FTZ R208, R218, R213, R208 ;  /* 0x000000d5dad07223 */ /* 0x000fe400000100d0 */
[----:B------:R-:W-:Y:S02]  /*26d0*/  FFMA.FTZ R169, R113, -R204, R210 ;  /* 0x800000cc71a97223 */ /* 0x000fe400000100d2 */
[----:B------:R-:W-:Y:S02]  /*26e0*/  FFMA.FTZ R210, R30, R214, R211 ;  /* 0x000000d61ed27223 */ /* 0x000fe400000100d3 */
[-C--:B------:R-:W-:Y:S02]  /*26f0*/  FFMA.FTZ R206, R135, R209.reuse, R206 ;  /* 0x000000d187ce7223 */ /* 0x080fe400000100ce */
        /* <DEDUP_REMOVED lines=18> */
[----:B------:R-:W-:Y:S02]  /*2820*/  FFMA.FTZ R185, R120, -R185, R195 ;  /* 0x800000b978b97223 */ /* 0x000fe400000100c3 */
[----:B------:R-:W-:-:S02]  /*2830*/  FFMA.FTZ R195, R25, R195, R206 ;  /* 0x000000c319c37223 */ /* 0x000fc400000100ce */
[----:B------:R-:W-:Y:S02]  /*2840*/  FFMA.FTZ R152, R152, R176, R183 ;  /* 0x000000b098987223 */ /* 0x000fe400000100b7 */
[----:B------:R-:W-:Y:S02]  /*2850*/  FFMA.FTZ R195, R24, R190, R195 ;  /* 0x000000be18c37223 */ /* 0x000fe400000100c3 */
[----:B------:R-:W-:Y:S01]  /*2860*/  FFMA.FTZ R178, R131, R152, R178 ;  /* 0x0000009883b27223 */ /* 0x000fe200000100b2 */
[----:B------:R-:W-:Y:S01]  /*2870*/  P2R R131, PR, RZ, 0x20 ;  /* 0x00000020ff837803 */ /* 0x000fe20000000000 */
        /* <DEDUP_REMOVED lines=11> */
[----:B------:R-:W-:Y:S01]  /*2930*/  FFMA.FTZ R160, R135, R134, R160 ;  /* 0x0000008687a07223 */ /* 0x000fe200000100a0 */
[----:B------:R-:W-:Y:S01]  /*2940*/  SHF.L.U32 R135, R47, 0x4, RZ ;  /* 0x000000042f877819 */ /* 0x000fe200000006ff */
[----:B------:R-:W-:Y:S02]  /*2950*/  FFMA.FTZ R195, R58, R171, R195 ;  /* 0x000000ab3ac37223 */ /* 0x000fe400000100c3 */
[----:B------:R-:W-:Y:S02]  /*2960*/  FFMA.FTZ R161, R164, R165, R161 ;  /* 0x000000a5a4a17223 */ /* 0x000fe400000100a1 */
[----:B------:R-:W-:-:S02]  /*2970*/  FFMA.FTZ R136, R136, R160, R157 ;  /* 0x000000a088887223 */ /* 0x000fc4000001009d */
[----:B------:R-:W-:Y:S02]  /*2980*/  FFMA.FTZ R195, R62, R165, R195 ;  /* 0x000000a53ec37223 */ /* 0x000fe400000100c3 */
[-C--:B------:R-:W-:Y:S02]  /*2990*/  FFMA.FTZ R155, R156, R161.reuse, R155 ;  /* 0x000000a19c9b7223 */ /* 0x080fe4000001009b */
[----:B------:R-:W-:Y:S02]  /*29a0*/  FFMA.FTZ R124, R124, R136, R153 ;  /* 0x000000887c7c7223 */ /* 0x000fe40000010099 */
[----:B------:R-:W-:Y:S02]  /*29b0*/  FFMA.FTZ R195, R64, R161, R195 ;  /* 0x000000a140c37223 */ /* 0x000fe400000100c3 */
[----:B------:R-:W-:Y:S02]  /*29c0*/  FMUL.FTZ R156, R66, R155 ;  /* 0x0000009b429c7220 */ /* 0x000fe40000410000 */
[----:B------:R-:W-:-:S02]  /*29d0*/  FMUL.FTZ R133, R109, R124 ;  /* 0x0000007c6d857220 */ /* 0x000fc40000410000 */
[----:B------:R-:W-:Y:S01]  /*29e0*/  FFMA.FTZ R182, R123, -R182, R190 ;  /* 0x800000b67bb67223 */ /* 0x000fe200000100be */
[----:B------:R-:W-:Y:S01]  /*29f0*/  LEA.HI.SX32 R190, R135, R135, 0x1b ;  /* 0x0000008787be7211 */ /* 0x000fe200078fdaff */
[----:B------:R-:W-:Y:S02]  /*2a00*/  FADD.FTZ R131, R195, R156 ;  /* 0x0000009cc3837221 */ /* 0x000fe40000010000 */
[----:B------:R-:W-:Y:S02]  /*2a10*/  FFMA.FTZ R202, R115, -R202, R214 ;  /* 0x800000ca73ca7223 */ /* 0x000fe400000100d6 */
[----:B------:R-:W-:Y:S02]  /*2a20*/  FMUL.FTZ R156, R116, R136 ;  /* 0x00000088749c7220 */ /* 0x000fe40000410000 */
[----:B------:R-:W-:Y:S02]  /*2a30*/  FFMA.FTZ R135, R169, R133, RZ ;  /* 0x00000085a9877223 */ /* 0x000fe400000100ff */
[----:B--2---:R-:W-:-:S02]  /*2a40*/  FFMA.FTZ R13, R212, R13, R215 ;  /* 0x0000000dd40d7223 */ /* 0x004fc400000100d7 */
[----:B------:R-:W-:Y:S02]  /*2a50*/  FMUL.FTZ R12, R212, R12 ;  /* 0x0000000cd40c7220 */ /* 0x000fe40000410000 */
[----:B------:R-:W-:Y:S02]  /*2a60*/  FFMA.FTZ R196, R117, -R196, R209 ;  /* 0x800000c475c47223 */ /* 0x000fe400000100d1 */
[----:B------:R-:W-:Y:S01]  /*2a70*/  FMUL.FTZ R153, R107, R160 ;  /* 0x000000a06b997220 */ /* 0x000fe20000410000 */
[----:B------:R0:W-:Y:S01]  /*2a80*/  @!P5 STS.64 [R61.X8+0x1728], R12 ;  /* 0x0017280c3d00d388 */ /* 0x0001e20000008a00 */
[----:B------:R-:W-:Y:S02]  /*2a90*/  FFMA.FTZ R135, R202, R156, R135 ;  /* 0x0000009cca877223 */ /* 0x000fe40000010087 */
[----:B------:R-:W-:Y:S02]  /*2aa0*/  FFMA.FTZ R193, R118, -R193, R203 ;  /* 0x800000c176c17223 */ /* 0x000fe400000100cb */
[----:B------:R-:W-:-:S02]  /*2ab0*/  FFMA.FTZ R135, R196, R153, R135 ;  /* 0x00000099c4877223 */ /* 0x000fc40000010087 */
[----:B------:R-:W-:Y:S02]  /*2ac0*/  FFMA.FTZ R186, R121, -R186, R207 ;  /* 0x800000ba79ba7223 */ /* 0x000fe400000100cf */
[----:B------:R-:W-:Y:S02]  /*2ad0*/  FMUL.FTZ R168, R112, R132 ;  /* 0x0000008470a87220 */ /* 0x000fe40000410000 */
[----:B------:R-:W-:Y:S02]  /*2ae0*/  FMUL.FTZ R188, R104, R205 ;  /* 0x000000cd68bc7220 */ /* 0x000fe40000410000 */
[----:B0-----:R-:W-:Y:S02]  /*2af0*/  FMUL.FTZ R12, R114, R134 ;  /* 0x00000086720c7220 */ /* 0x001fe40000410000 */
[----:B------:R-:W-:Y:S02]  /*2b00*/  FMUL.FTZ R13, R105, R166 ;  /* 0x000000a6690d7220 */ /* 0x000fe40000410000 */
[----:B------:R-:W-:-:S02]  /*2b10*/  FFMA.FTZ R164, R194, R12, R135 ;  /* 0x0000000cc2a47223 */ /* 0x000fc40000010087 */
[----:B------:R-:W-:Y:S02]  /*2b20*/  FFMA.FTZ R154, R151, -R154, R155 ;  /* 0x8000009a979a7223 */ /* 0x000fe4000001009b */
[----:B------:R-:W-:Y:S02]  /*2b30*/  FFMA.FTZ R135, R193, R13, R164 ;  /* 0x0000000dc1877223 */ /* 0x000fe400000100a4 */
[----:B------:R-:W-:Y:S02]  /*2b40*/  FMUL.FTZ R155, R103, R178 ;  /* 0x000000b2679b7220 */ /* 0x000fe40000410000 */
[----:B------:R-:W-:Y:S02]  /*2b50*/  FFMA.FTZ R164, R186, R168, R135 ;  /* 0x000000a8baa47223 */ /* 0x000fe40000010087 */
[----:B------:R-:W-:Y:S02]  /*2b60*/  FMUL.FTZ R157, R139, R188 ;  /* 0x000000bc8b9d7220 */ /* 0x000fe40000410000 */
[----:B------:R-:W-:-:S02]  /*2b70*/  FMUL.FTZ R172, R110, R152 ;  /* 0x000000986eac7220 */ /* 0x000fc40000410000 */
[----:B------:R-:W-:Y:S01]  /*2b80*/  FFMA.FTZ R135, R185, R155, R164 ;  /* 0x0000009bb9877223 */ /* 0x000fe200000100a4 */
[----:B------:R0:W-:Y:S01]  /*2b90*/  STS [R190.X4+0x464], R157 ;  /* 0x0004649dbe007388 */ /* 0x0001e20000004800 */
[----:B------:R-:W-:Y:S02]  /*2ba0*/  FMUL.FTZ R183, R102, R208 ;  /* 0x000000d066b77220 */ /* 0x000fe40000410000 */
[----:B------:R-:W-:Y:S02]  /*2bb0*/  FFMA.FTZ R181, R122, -R181, R201 ;  /* 0x800000b57ab57223 */ /* 0x000fe400000100c9 */
[----:B------:R-:W-:Y:S02]  /*2bc0*/  FFMA.FTZ R164, R182, R172, R135 ;  /* 0x000000acb6a47223 */ /* 0x000fe40000010087 */
[----:B------:R-:W-:Y:S02]  /*2bd0*/  FMUL.FTZ R163, R19, R183 ;  /* 0x000000b713a37220 */ /* 0x000fe40000410000 */
[----:B------:R-:W-:-:S02]  /*2be0*/  FFMA.FTZ R179, R126, -R179, R189 ;  /* 0x800000b37eb37223 */ /* 0x000fc400000100bd */
[----:B0-----:R-:W-:Y:S01]  /*2bf0*/  FMUL.FTZ R157, R101, R176 ;  /* 0x000000b0659d7220 */ /* 0x001fe20000410000 */
[----:B------:R0:W-:Y:S01]  /*2c00*/  STS [R190.X4+0x46c], R163 ;  /* 0x00046ca3be007388 */ /* 0x0001e20000004800 */
[----:B------:R-:W-:Y:S02]  /*2c10*/  FMUL.FTZ R180, R108, R191 ;  /* 0x000000bf6cb47220 */ /* 0x000fe40000410000 */
[----:B------:R-:W-:Y:S02]  /*2c20*/  FFMA.FTZ R164, R181, R157, R164 ;  /* 0x0000009db5a47223 */ /* 0x000fe400000100a4 */
[----:B------:R-:W-:Y:S02]  /*2c30*/  FFMA.FTZ R174, R125, -R174, R177 ;  /* 0x800000ae7dae7223 */ /* 0x000fe400000100b1 */
[----:B------:R-:W-:Y:S02]  /*2c40*/  FFMA.FTZ R135, R179, R180, R164 ;  /* 0x000000b4b3877223 */ /* 0x000fe400000100a4 */
[----:B------:R-:W-:-:S02]  /*2c50*/  FMUL.FTZ R177, R95, R204 ;  /* 0x000000cc5fb17220 */ /* 0x000fc40000410000 */
[----:B0-----:R-:W-:Y:S02]  /*2c60*/  FMUL.FTZ R163, R99, R192 ;  /* 0x000000c063a37220 */ /* 0x001fe40000410000 */
[----:B------:R-:W-:Y:S02]  /*2c70*/  FFMA.FTZ R167, R130, -R167, R175 ;  /* 0x800000a782a77223 */ /* 0x000fe400000100af */
[----:B------:R-:W-:Y:S02]  /*2c80*/  FMUL.FTZ R184, R106, R197 ;  /* 0x000000c56ab87220 */ /* 0x000fe40000410000 */
[----:B------:R-:W-:Y:S02]  /*2c90*/  FFMA.FTZ R164, R174, R163, R135 ;  /* 0x000000a3aea47223 */ /* 0x000fe40000010087 */
[----:B------:R-:W-:Y:S02]  /*2ca0*/  FFMA.FTZ R158, R137, -R158, R161 ;  /* 0x8000009e899e7223 */ /* 0x000fe400000100a1 */
[----:B------:R-:W-:-:S02]  /*2cb0*/  FMUL.FTZ R161, R140, R177 ;  /* 0x000000b18ca17220 */ /* 0x000fc40000410000 */
[----:B------:R-:W-:Y:S02]  /*2cc0*/  FFMA.FTZ R162, R129, -R162, R171 ;  /* 0x800000a281a27223 */ /* 0x000fe400000100ab */
[----:B------:R-:W-:Y:S01]  /*2cd0*/  FMUL.FTZ R173, R97, R198 ;  /* 0x000000c661ad7220 */ /* 0x000fe20000410000 */
[----:B------:R0:W-:Y:S01]  /*2ce0*/  STS [R190.X4+0x468], R161 ;  /* 0x000468a1be007388 */ /* 0x0001e20000004800 */
[-C--:B------:R-:W-:Y:S02]  /*2cf0*/  FFMA.FTZ R135, R167, R184.reuse, R164 ;  /* 0x000000b8a7877223 */ /* 0x080fe400000100a4 */
[----:B------:R-:W-:Y:S02]  /*2d00*/  FFMA.FTZ R159, R138, -R159, R165 ;  /* 0x8000009f8a9f7223 */ /* 0x000fe400000100a5 */
[----:B------:R-:W-:Y:S02]  /*2d10*/  FMUL.FTZ R175, R142, R173 ;  /* 0x000000ad8eaf7220 */ /* 0x000fe40000410000 */
[----:B------:R-:W-:-:S02]  /*2d20*/  FMUL.FTZ R171, R141, R184 ;  /* 0x000000b88dab7220 */ /* 0x000fc40000410000 */
[----:B------:R-:W-:Y:S01]  /*2d30*/  FMUL.FTZ R165, R144, R163 ;  /* 0x000000a390a57220 */ /* 0x000fe20000410000 */
[----:B------:R-:W-:Y:S01]  /*2d40*/  STS [R190.X4+0x460], R175 ;  /* 0x000460afbe007388 */ /* 0x000fe20000004800 */
[----:B0-----:R-:W-:Y:S02]  /*2d50*/  FMUL.FTZ R161, R143, R180 ;  /* 0x000000b48fa17220 */ /* 0x001fe40000410000 */
[----:B------:R-:W-:Y:S01]  /*2d60*/  FMUL.FTZ R157, R146, R157 ;  /* 0x0000009d929d7220 */ /* 0x000fe20000410000 */
[----:B------:R-:W-:Y:S01]  /*2d70*/  STS [R190.X4+0x45c], R171 ;  /* 0x00045cabbe007388 */ /* 0x000fe20000004800 */
[----:B------:R-:W-:Y:S02]  /*2d80*/  FMUL.FTZ R172, R145, R172 ;  /* 0x000000ac91ac7220 */ /* 0x000fe40000410000 */
[----:B------:R-:W-:Y:S01]  /*2d90*/  FMUL.FTZ R155, R148, R155 ;  /* 0x0000009b949b7220 */ /* 0x000fe20000410000 */
[----:B------:R-:W-:Y:S01]  /*2da0*/  STS [R190.X4+0x458], R165 ;  /* 0x000458a5be007388 */ /* 0x000fe20000004800 */
[----:B------:R-:W-:-:S02]  /*2db0*/  FMUL.FTZ R168, R147, R168 ;  /* 0x000000a893a87220 */ /* 0x000fc40000410000 */
[----:B------:R-:W-:Y:S01]  /*2dc0*/  FMUL.FTZ R13, R150, R13 ;  /* 0x0000000d960d7220 */ /* 0x000fe20000410000 */
[----:B------:R-:W-:Y:S01]  /*2dd0*/  STS [R190.X4+0x454], R161 ;  /* 0x000454a1be007388 */ /* 0x000fe20000004800 */
[----:B------:R-:W-:Y:S02]  /*2de0*/  FMUL.FTZ R12, R149, R12 ;  /* 0x0000000c950c7220 */ /* 0x000fe40000410000 */
[----:B------:R-:W-:Y:S01]  /*2df0*/  FMUL.FTZ R153, R18, R153 ;  /* 0x0000009912997220 */ /* 0x000fe20000410000 */
[----:B------:R-:W-:Y:S01]  /*2e00*/  STS [R190.X4+0x450], R157 ;  /* 0x0004509dbe007388 */ /* 0x000fe20000004800 */
[----:B------:R-:W-:Y:S02]  /*2e10*/  FFMA.FTZ R164, R162, R173, R135 ;  /* 0x000000ada2a47223 */ /* 0x000fe40000010087 */
[----:B------:R-:W-:Y:S01]  /*2e20*/  FMUL.FTZ R156, R127, R156 ;  /* 0x0000009c7f9c7220 */ /* 0x000fe20000410000 */
[----:B------:R-:W-:Y:S01]  /*2e30*/  STS [R190.X4+0x44c], R172 ;  /* 0x00044cacbe007388 */ /* 0x000fe20000004800 */
[----:B------:R-:W-:-:S02]  /*2e40*/  FMUL.FTZ R133, R128, R133 ;  /* 0x0000008580857220 */ /* 0x000fc40000410000 */
[----:B------:R-:W-:Y:S01]  /*2e50*/  FFMA.FTZ R135, R159, R188, R164 ;  /* 0x000000bc9f877223 */ /* 0x000fe200000100a4 */
[----:B------:R-:W-:Y:S01]  /*2e60*/  STS [R190.X4+0x448], R155 ;  /* 0x0004489bbe007388 */ /* 0x000fe20000004800 */
[----:B------:R-:W-:Y:S02]  /*2e70*/  IADD3 R164, R47, 0x20, RZ ;  /* 0x000000202fa47810 */ /* 0x000fe40007ffe0ff */
[----:B------:R-:W-:Y:S01]  /*2e80*/  FFMA.FTZ R135, R158, R177, R135 ;  /* 0x000000b19e877223 */ /* 0x000fe20000010087 */
[----:B------:R0:W-:Y:S01]  /*2e90*/  STS [R190.X4+0x444], R168 ;  /* 0x000444a8be007388 */ /* 0x0001e20000004800 */
[----:B------:R-:W-:-:S03]  /*2ea0*/  LEA.HI.SX32 R164, R164, R47, 0x1b ;  /* 0x0000002fa4a47211 */ /* 0x000fc600078fdaff */
[----:B------:R1:W-:Y:S04]  /*2eb0*/  STS [R190.X4+0x440], R13 ;  /* 0x0004400dbe007388 */ /* 0x0003e80000004800 */
[----:B------:R1:W-:Y:S01]  /*2ec0*/  STS [R190.X4+0x43c], R12 ;  /* 0x00043c0cbe007388 */ /* 0x0003e20000004800 */
[----:B0-----:R-:W-:-:S03]  /*2ed0*/  FMUL.FTZ R168, R154, R183 ;  /* 0x000000b79aa87220 */ /* 0x001fc60000410000 */
        /* <DEDUP_REMOVED lines=14> */
.L_x_6158:
[----:B-1----:R-:W-:Y:S05]  /*2fc0*/  BSYNC B0 ;  /* 0x0000000000007941 */ /* 0x002fea0003800000 */
.L_x_6157:
[----:B0-----:R0:W1:Y:S01]  /*2fd0*/  LDS R13, [R164.X4+0x4b0] ;  /* 0x0004b000a40d7984 */ /* 0x0010620000004800 */
[----:B------:R-:W-:Y:S01]  /*2fe0*/  BSSY B0, `(.L_x_6159) ;  /* 0x0000006000007945 */ /* 0x000fe20003800000 */
[----:B------:R-:W-:Y:S01]  /*2ff0*/  FADD.FTZ R12, R135, R168 ;  /* 0x000000a8870c7221 */ /* 0x000fe20000010000 */
[C---:B------:R-:W-:Y:S02]  /*3000*/  IADD3 R16, R47.reuse, 0x40, RZ ;  /* 0x000000402f107810 */ /* 0x040fe40007ffe0ff */
[----:B------:R-:W-:Y:S01]  /*3010*/  IADD3 R156, R47, 0x60, RZ ;  /* 0x000000602f9c7810 */ /* 0x000fe20007ffe0ff */
[----:B------:R-:W-:Y:S05]  /*3020*/  @!P1 BRA `(.L_x_6160) ;  /* 0x0000001000009947 */ /* 0x000fea0003800000 */
[----:B-1----:R1:W-:Y:S02]  /*3030*/  RED.E.ADD.F32.FTZ.RN.STRONG.GPU [R14.64+-0x780], R13 ;  /* 0xfff8800d0e00798e */ /* 0x0023e4000c10e784 */
.L_x_6160:
[----:B------:R-:W-:Y:S05]  /*3040*/  BSYNC B0 ;  /* 0x0000000000007941 */ /* 0x000fea0003800000 */
.L_x_6159:
        /* <DEDUP_REMOVED lines=14> */
.L_x_6162:
[----:B0-----:R-:W-:Y:S05]  /*3130*/  BSYNC B0 ;  /* 0x0000000000007941 */ /* 0x001fea0003800000 */
.L_x_6161:
[----:B-1----:R0:W1:Y:S01]  /*3140*/  LDS R13, [R156.X4+0x5b0] ;  /* 0x0005b0009c0d7984 */ /* 0x0020620000004800 */
[----:B------:R-:W-:Y:S01]  /*3150*/  BSSY B0, `(.L_x_6163) ;  /* 0x0000005000007945 */ /* 0x000fe20003800000 */
[----:B------:R-:W-:-:S02]  /*3160*/  IADD3 R16, R47, 0xa0, RZ ;  /* 0x000000a02f107810 */ /* 0x000fc40007ffe0ff */
[----:B------:R-:W-:Y:S01]  /*3170*/  LEA.HI.SX32 R164, R164, R47, 0x1b ;  /* 0x0000002fa4a47211 */ /* 0x000fe200078fdaff */
[----:B------:R-:W-:Y:S05]  /*3180*/  @!P0 BRA `(.L_x_6164) ;  /* 0x0000001000008947 */ /* 0x000fea0003800000 */
[----:B-1----:R1:W-:Y:S02]  /*3190*/  RED.E.ADD.F32.FTZ.RN.STRONG.GPU [R14.64+-0x680], R13 ;  /* 0xfff9800d0e00798e */ /* 0x0023e4000c10e784 */
.L_x_6164:
[----:B------:R-:W-:Y:S05]  /*31a0*/  BSYNC B0 ;  /* 0x0000000000007941 */ /* 0x000fea0003800000 */
.L_x_6163:
[----:B-1----:R1:W2:Y:S01]  /*31b0*/  LDS R13, [R164.X4+0x630] ;  /* 0x00063000a40d7984 */ /* 0x0022a20000004800 */
[----:B------:R-:W-:Y:S01]  /*31c0*/  BSSY B0, `(.L_x_6165) ;  /* 0x0000005000007945 */ /* 0x000fe20003800000 */
[----:B0-----:R-:W-:Y:S02]  /*31d0*/  IADD3 R156, R47, 0xc0, RZ ;  /* 0x000000c02f9c7810 */ /* 0x001fe40007ffe0ff */
[----:B------:R-:W-:Y:S01]  /*31e0*/  LEA.HI.SX32 R16, R16, R47, 0x1b ;  /* 0x0000002f10107211 */ /* 0x000fe200078fdaff */
[----:B------:R-:W-:Y:S05]  /*31f0*/  @!P1 BRA `(.L_x_6166) ;  /* 0x0000001000009947 */ /* 0x000fea0003800000 */
[----:B--2---:R0:W-:Y:S02]  /*3200*/  RED.E.ADD.F32.FTZ.RN.STRONG.GPU [R14.64+-0x600], R13 ;  /* 0xfffa000d0e00798e */ /* 0x0041e4000c10e784 */
.L_x_6166:
[----:B------:R-:W-:Y:S05]  /*3210*/  BSYNC B0 ;  /* 0x0000000000007941 */ /* 0x000fea0003800000 */
.L_x_6165:
[----:B0-2---:R0:W2:Y:S01]  /*3220*/  LDS R13, [R16.X4+0x6b0] ;  /* 0x0006b000100d7984 */ /* 0x0050a20000004800 */
[----:B------:R-:W-:Y:S01]  /*3230*/  BSSY B0, `(.L_x_6167) ;  /* 0x0000005000007945 */ /* 0x000fe20003800000 */
[----:B-1----:R-:W-:Y:S02]  /*3240*/  IADD3 R164, R47, 0xe0, RZ ;  /* 0x000000e02fa47810 */ /* 0x002fe40007ffe0ff */
[----:B------:R-:W-:Y:S01]  /*3250*/  LEA.HI.SX32 R156, R156, R47, 0x1b ;  /* 0x0000002f9c9c7211 */ /* 0x000fe200078fdaff */
[----:B------:R-:W-:Y:S05]  /*3260*/  @!P2 BRA `(.L_x_6168) ;  /* 0x000000100000a947 */ /* 0x000fea0003800000 */
[----:B--2---:R1:W-:Y:S02]  /*3270*/  RED.E.ADD.F32.FTZ.RN.STRONG.GPU [R14.64+-0x580], R13 ;  /* 0xfffa800d0e00798e */ /* 0x0043e4000c10e784 */
.L_x_6168:
[----:B------:R-:W-:Y:S05]  /*3280*/  BSYNC B0 ;  /* 0x0000000000007941 */ /* 0x000fea0003800000 */
.L_x_6167:
[----:B-12---:R1:W2:Y:S01]  /*3290*/  LDS R13, [R156.X4+0x730] ;  /* 0x000730009c0d7984 */ /* 0x0062a20000004800 */
[----:B------:R-:W-:Y:S01]  /*32a0*/  BSSY B0, `(.L_x_6169) ;  /* 0x0000005000007945 */ /* 0x000fe20003800000 */
[----:B0-----:R-:W-:-:S02]  /*32b0*/  IADD3 R16, R47, 0x100, RZ ;  /* 0x000001002f107810 */ /* 0x001fc40007ffe0ff */
[----:B------:R-:W-:Y:S01]  /*32c0*/  LEA.HI.SX32 R164, R164, R47, 0x1b ;  /* 0x0000002fa4a47211 */ /* 0x000fe200078fdaff */
[----:B------:R-:W-:Y:S05]  /*32d0*/  @!P3 BRA `(.L_x_6170) ;  /* 0x000000100000b947 */ /* 0x000fea0003800000 */
[----:B--2---:R0:W-:Y:S02]  /*32e0*/  RED.E.ADD.F32.FTZ.RN.STRONG.GPU [R14.64+-0x500], R13 ;  /* 0xfffb000d0e00798e */ /* 0x0041e4000c10e784 */
.L_x_6170:
[----:B------:R-:W-:Y:S05]  /*32f0*/  BSYNC B0 ;  /* 0x0000000000007941 */ /* 0x000fea0003800000 */
.L_x_6169:
[----:B0-2---:R0:W2:Y:S01]  /*3300*/  LDS R13, [R164.X4+0x7b0] ;  /* 0x0007b000a40d7984 */ /* 0x0050a20000004800 */
[----:B------:R-:W-:Y:S01]  /*3310*/  BSSY B0, `(.L_x_6171) ;  /* 0x0000004000007945 */ /* 0x000fe20003800000 */
[----:B------:R-:W-:Y:S01]  /*3320*/  LEA.HI.SX32 R16, R16, R47, 0x1b ;  /* 0x0000002f10107211 */ /* 0x000fe200078fdaff */
[----:B------:R-:W-:Y:S05]  /*3330*/  @!P4 BRA `(.L_x_6172) ;  /* 0x000000100000c947 */ /* 0x000fea0003800000 */
[----:B--2---:R2:W-:Y:S02]  /*3340*/  RED.E.ADD.F32.FTZ.RN.STRONG.GPU [R14.64+-0x480], R13 ;  /* 0xfffb800d0e00798e */ /* 0x0045e4000c10e784 */
.L_x_6172:
[----:B------:R-:W-:Y:S05]  /*3350*/  BSYNC B0 ;  /* 0x0000000000007941 */ /* 0x000fea0003800000 */
.L_x_6171:
[----:B--2---:R2:W3:Y:S01]  /*3360*/  LDS R13, [R16.X4+0x830] ;  /* 0x00083000100d7984 */ /* 0x0044e20000004800 */
[----:B------:R-:W-:Y:S01]  /*3370*/  BSSY B0, `(.L_x_6173) ;  /* 0x0000005000007945 */ /* 0x000fe20003800000 */
[C---:B-1----:R-:W-:Y:S02]  /*3380*/  IADD3 R156, R47.reuse, 0x120, RZ ;  /* 0x000001202f9c7810 */ /* 0x042fe40007ffe0ff */
[----:B0-----:R-:W-:Y:S01]  /*3390*/  IADD3 R164, R47, 0x140, RZ ;  /* 0x000001402fa47810 */ /* 0x001fe20007ffe0ff */
[----:B------:R-:W-:Y:S05]  /*33a0*/  @!P5 BRA `(.L_x_6174) ;  /* 0x000000100000d947 */ /* 0x000fea0003800000 */
[----:B---3--:R0:W-:Y:S02]  /*33b0*/  RED.E.ADD.F32.FTZ.RN.STRONG.GPU [R14.64+-0x400], R13 ;  /* 0xfffc000d0e00798e */ /* 0x0081e4000c10e784 */
.L_x_6174:
[----:B------:R-:W-:Y:S05]  /*33c0*/  BSYNC B0 ;  /* 0x0000000000007941 */ /* 0x000fea0003800000 */
.L_x_6173:
        /* <DEDUP_REMOVED lines=14> */
.L_x_6176:
[----:B0-----:R-:W-:Y:S05]  /*34b0*/  BSYNC B0 ;  /* 0x0000000000007941 */ /* 0x001fea0003800000 */
.L_x_6175:
[----:B-1----:R0:W1:Y:S01]  /*34c0*/  LDS R13, [R164.X4+0x930] ;  /* 0x00093000a40d7984 */ /* 0x0020620000004800 */
[----:B------:R-:W-:Y:S01]  /*34d0*/  BSSY B0, `(.L_x_6177) ;  /* 0x0000005000007945 */ /* 0x000fe20003800000 */
[----:B------:R-:W-:Y:S02]  /*34e0*/  IADD3 R156, R47, 0x180, RZ ;  /* 0x000001802f9c7810 */ /* 0x000fe40007ffe0ff */
[----:B------:R-:W-:Y:S01]  /*34f0*/  LEA.HI.SX32 R16, R16, R47, 0x1b ;  /* 0x0000002f10107211 */ /* 0x000fe200078fdaff */
[----:B------:R-:W-:Y:S05]  /*3500*/  @!P0 BRA `(.L_x_6178) ;  /* 0x0000001000008947 */ /* 0x000fea0003800000 */
[----:B-1----:R1:W-:Y:S02]  /*3510*/  RED.E.ADD.F32.FTZ.RN.STRONG.GPU [R14.64+-0x300], R13 ;  /* 0xfffd000d0e00798e */ /* 0x0023e4000c10e784 */
.L_x_6178:
[----:B------:R-:W-:Y:S05]  /*3520*/  BSYNC B0 ;  /* 0x0000000000007941 */ /* 0x000fea0003800000 */
.L_x_6177:
[----:B-1----:R1:W2:Y:S01]  /*3530*/  LDS R13, [R16.X4+0x9b0] ;  /* 0x0009b000100d7984 */ /* 0x0022a20000004800 */
[----:B------:R-:W-:Y:S01]  /*3540*/  BSSY B0, `(.L_x_6179) ;  /* 0x0000005000007945 */ /* 0x000fe20003800000 */
[----:B0-----:R-:W-:-:S02]  /*3550*/  IADD3 R164, R47, 0x1a0, RZ ;  /* 0x000001a02fa47810 */ /* 0x001fc40007ffe0ff */
[----:B------:R-:W-:Y:S01]  /*3560*/  LEA.HI.SX32 R156, R156, R47, 0x1b ;  /* 0x0000002f9c9c7211 */ /* 0x000fe200078fdaff */
[----:B------:R-:W-:Y:S05]  /*3570*/  @!P1 BRA `(.L_x_6180) ;  /* 0x0000001000009947 */ /* 0x000fea0003800000 */
[----:B--2---:R0:W-:Y:S02]  /*3580*/  RED.E.ADD.F32.FTZ.RN.STRONG.GPU [R14.64+-0x280], R13 ;  /* 0xfffd800d0e00798e */ /* 0x0041e4000c10e784 */
.L_x_6180:
[----:B------:R-:W-:Y:S05]  /*3590*/  BSYNC B0 ;  /* 0x0000000000007941 */ /* 0x000fea0003800000 */
.L_x_6179:
[----:B0-2---:R0:W2:Y:S01]  /*35a0*/  LDS R13, [R156.X4+0xa30] ;  /* 0x000a30009c0d7984 */ /* 0x0050a20000004800 */
[----:B------:R-:W-:Y:S01]  /*35b0*/  BSSY B0, `(.L_x_6181) ;  /* 0x0000005000007945 */ /* 0x000fe20003800000 */
[----:B-1----:R-:W-:Y:S02]  /*35c0*/  IADD3 R16, R47, 0x1c0, RZ ;  /* 0x000001c02f107810 */ /* 0x002fe40007ffe0ff */
[----:B------:R-:W-:Y:S01]  /*35d0*/  LEA.HI.SX32 R164, R164, R47, 0x1b ;  /* 0x0000002fa4a47211 */ /* 0x000fe200078fdaff */
[----:B------:R-:W-:Y:S05]  /*35e0*/  @!P2 BRA `(.L_x_6182) ;  /* 0x000000100000a947 */ /* 0x000fea0003800000 */
[----:B--2---:R1:W-:Y:S02]  /*35f0*/  RED.E.ADD.F32.FTZ.RN.STRONG.GPU [R14.64+-0x200], R13 ;  /* 0xfffe000d0e00798e */ /* 0x0043e4000c10e784 */
.L_x_6182:
[----:B------:R-:W-:Y:S05]  /*3600*/  BSYNC B0 ;  /* 0x0000000000007941 */ /* 0x000fea0003800000 */
.L_x_6181:
[----:B-12---:R1:W2:Y:S01]  /*3610*/  LDS R13, [R164.X4+0xab0] ;  /* 0x000ab000a40d7984 */ /* 0x0062a20000004800 */
[----:B------:R-:W-:Y:S01]  /*3620*/  BSSY B0, `(.L_x_6183) ;  /* 0x0000005000007945 */ /* 0x000fe20003800000 */
[----:B0-----:R-:W-:Y:S02]  /*3630*/  IADD3 R156, R47, 0x1e0, RZ ;  /* 0x000001e02f9c7810 */ /* 0x001fe40007ffe0ff */
[----:B------:R-:W-:Y:S01]  /*3640*/  LEA.HI.SX32 R16, R16, R47, 0x1b ;  /* 0x0000002f10107211 */ /* 0x000fe200078fdaff */
[----:B------:R-:W-:Y:S05]  /*3650*/  @!P3 BRA `(.L_x_6184) ;  /* 0x000000100000b947 */ /* 0x000fea0003800000 */
[----:B--2---:R0:W-:Y:S02]  /*3660*/  RED.E.ADD.F32.FTZ.RN.STRONG.GPU [R14.64+-0x180], R13 ;  /* 0xfffe800d0e00798e */ /* 0x0041e4000c10e784 */
.L_x_6184:
[----:B------:R-:W-:Y:S05]  /*3670*/  BSYNC B0 ;  /* 0x0000000000007941 */ /* 0x000fea0003800000 */
.L_x_6183:
[----:B0-2---:R0:W2:Y:S01]  /*3680*/  LDS R13, [R16.X4+0xb30] ;  /* 0x000b3000100d7984 */ /* 0x0050a20000004800 */
[----:B------:R-:W-:Y:S01]  /*3690*/  BSSY B0, `(.L_x_6185) ;  /* 0x0000004000007945 */ /* 0x000fe20003800000 */
[----:B------:R-:W-:Y:S01]  /*36a0*/  LEA.HI.SX32 R156, R156, R47, 0x1b ;  /* 0x0000002f9c9c7211 */ /* 0x000fe200078fdaff */
[----:B------:R-:W-:Y:S05]  /*36b0*/  @!P4 BRA `(.L_x_6186) ;  /* 0x000000100000c947 */ /* 0x000fea0003800000 */
[----:B--2---:R2:W-:Y:S02]  /*36c0*/  RED.E.ADD.F32.FTZ.RN.STRONG.GPU [R14.64+-0x100], R13 ;  /* 0xffff000d0e00798e */ /* 0x0045e4000c10e784 */
.L_x_6186:
[----:B------:R-:W-:Y:S05]  /*36d0*/  BSYNC B0 ;  /* 0x0000000000007941 */ /* 0x000fea0003800000 */
.L_x_6185:
[----:B--2---:R2:W3:Y:S01]  /*36e0*/  LDS R13, [R156.X4+0xbb0] ;  /* 0x000bb0009c0d7984 */ /* 0x0044e20000004800 */
[----:B------:R-:W-:Y:S01]  /*36f0*/  BSSY B0, `(.L_x_6187) ;  /* 0x0000003000007945 */ /* 0x000fe20003800000 */
[----:B------:R-:W-:Y:S05]  /*3700*/  @!P5 BRA `(.L_x_6188) ;  /* 0x000000100000d947 */ /* 0x000fea0003800000 */
[----:B---3--:R3:W-:Y:S02]  /*3710*/  RED.E.ADD.F32.FTZ.RN.STRONG.GPU [R14.64+-0x80], R13 ;  /* 0xffff800d0e00798e */ /* 0x0087e4000c10e784 */
.L_x_6188:
[----:B------:R-:W-:Y:S05]  /*3720*/  BSYNC B0 ;  /* 0x0000000000007941 */ /* 0x000fea0003800000 */
.L_x_6187:
[----:B---3--:R-:W3:Y:S01]  /*3730*/  SHFL.DOWN PT, R14, R131, 0x1, 0x1f ;  /* 0x08201f00830e7f89 */ /* 0x008ee200000e0000 */
[C---:B------:R-:W-:Y:S01]  /*3740*/  ISETP.GT.AND P0, PT, R45.reuse, 0x1e, PT ;  /* 0x0000001e2d00780c */ /* 0x040fe20003f04270 */
[----:B------:R-:W-:Y:S01]  /*3750*/  FMUL.FTZ R126, R126, R191 ;  /* 0x000000bf7e7e7220 */ /* 0x000fe20000410000 */
[----:B------:R-:W-:Y:S01]  /*3760*/  ISETP.NE.AND P1, PT, R45, RZ, PT ;  /* 0x000000ff2d00720c */ /* 0x000fe20003f25270 */
[----:B------:R-:W4:Y:S01]  /*3770*/  SHFL.DOWN PT, R13, R12, 0x1, 0x1f ;  /* 0x08201f000c0d7f89 */ /* 0x000f2200000e0000 */
[-C--:B------:R-:W-:Y:S01]  /*3780*/  FMUL.FTZ R15, R57, R192.reuse ;  /* 0x000000c0390f7220 */ /* 0x080fe20000410000 */
        /* <DEDUP_REMOVED lines=11> */
[----:B---3--:R-:W-:Y:S02]  /*3840*/  @!P0 FADD.FTZ R131, R131, R14 ;  /* 0x0000000e83838221 */ /* 0x008fe40000010000 */
[----:B------:R-:W-:Y:S02]  /*3850*/  FMUL.FTZ R14, R57, R191 ;  /* 0x000000bf390e7220 */ /* 0x000fe40000410000 */
[----:B----4-:R-:W-:Y:S01]  /*3860*/  @!P0 FADD.FTZ R12, R12, R13 ;  /* 0x0000000d0c0c8221 */ /* 0x010fe20000010000 */
[----:B0-----:R-:W0:Y:S01]  /*3870*/  SHFL.DOWN PT, R16, R131, 0x2, 0x1f ;  /* 0x08401f0083107f89 */ /* 0x001e2200000e0000 */
[----:B------:R-:W-:Y:S01]  /*3880*/  ISETP.GT.AND P0, PT, R45, 0x1d, PT ;  /* 0x0000001d2d00780c */ /* 0x000fe20003f04270 */
[----:B------:R-:W-:Y:S02]  /*3890*/  FMUL.FTZ R14, R179, R14 ;  /* 0x0000000eb30e7220 */ /* 0x000fe40000410000 */
[----:B------:R-:W3:Y:S01]  /*38a0*/  SHFL.DOWN PT, R13, R12, 0x2, 0x1f ;  /* 0x08401f000c0d7f89 */ /* 0x000ee200000e0000 */
[----:B------:R-:W-:-:S02]  /*38b0*/  FMUL.FTZ R15, R57, R204 ;  /* 0x000000cc390f7220 */ /* 0x000fc40000410000 */
[----:B------:R-:W-:Y:S02]  /*38c0*/  FFMA.FTZ R143, R143, R126, R14 ;  /* 0x0000007e8f8f7223 */ /* 0x000fe4000001000e */
[----:B------:R-:W-:Y:S02]  /*38d0*/  FMUL.FTZ R14, R123, R152 ;  /* 0x000000987b0e7220 */ /* 0x000fe40000410000 */
[----:B------:R-:W-:Y:S02]  /*38e0*/  FMUL.FTZ R15, R158, R15 ;  /* 0x0000000f9e0f7220 */ /* 0x000fe40000410000 */
[----:B------:R-:W-:Y:S02]  /*38f0*/  FFMA.FTZ R87, R110, R14, R87 ;  /* 0x0000000e6e577223 */ /* 0x000fe40000010057 */
[----:B------:R-:W-:Y:S02]  /*3900*/  FFMA.FTZ R140, R140, R137, R15 ;  /* 0x000000898c8c7223 */ /* 0x000fe4000001000f */
[----:B------:R-:W-:-:S02]  /*3910*/  FMUL.FTZ R15, R57, R208 ;  /* 0x000000d0390f7220 */ /* 0x000fc40000410000 */
[----:B------:R-:W-:Y:S02]  /*3920*/  FMUL.FTZ R138, R138, R205 ;  /* 0x000000cd8a8a7220 */ /* 0x000fe40000410000 */
[----:B------:R-:W-:Y:S02]  /*3930*/  FMUL.FTZ R154, R154, R15 ;  /* 0x0000000f9a9a7220 */ /* 0x000fe40000410000 */
[----:B------:R-:W-:Y:S02]  /*3940*/  FMUL.FTZ R15, R57, R160 ;  /* 0x000000a0390f7220 */ /* 0x000fe40000410000 */
[----:B0-----:R-:W-:Y:S02]  /*3950*/  @!P0 FADD.FTZ R131, R131, R16 ;  /* 0x0000001083838221 */ /* 0x001fe40000010000 */
[----:B------:R-:W-:Y:S02]  /*3960*/  FMUL.FTZ R16, R57, R197 ;  /* 0x000000c539107220 */ /* 0x000fe40000410000 */
[----:B---3--:R-:W-:Y:S01]  /*3970*/  @!P0 FADD.FTZ R12, R12, R13 ;  /* 0x0000000d0c0c8221 */ /* 0x008fe20000010000 */
[----:B--2---:R-:W0:Y:S01]  /*3980*/  SHFL.DOWN PT, R156, R131, 0x4, 0x1f ;  /* 0x08801f00839c7f89 */ /* 0x004e2200000e0000 */
[-C--:B------:R-:W-:Y:S01]  /*3990*/  FMUL.FTZ R13, R122, R176.reuse ;  /* 0x000000b07a0d7220 */ /* 0x080fe20000410000 */
[----:B------:R-:W-:Y:S01]  /*39a0*/  ISETP.GT.AND P0, PT, R45, 0x1b, PT ;  /* 0x0000001b2d00780c */ /* 0x000fe20003f04270 */
[----:B------:R-:W-:Y:S01]  /*39b0*/  FMUL.FTZ R176, R57, R176 ;  /* 0x000000b039b07220 */ /* 0x000fe20000410000 */
[----:B------:R-:W2:Y:S01]  /*39c0*/  SHFL.DOWN PT, R17, R12, 0x4, 0x1f ;  /* 0x08801f000c117f89 */ /* 0x000ea200000e0000 */
[----:B------:R-:W-:-:S02]  /*39d0*/  FFMA.FTZ R92, R101, R13, R92 ;  /* 0x0000000d655c7223 */ /* 0x000fc4000001005c */
[----:B------:R-:W-:Y:S02]  /*39e0*/  FMUL.FTZ R176, R181, R176 ;  /* 0x000000b0b5b07220 */ /* 0x000fe40000410000 */
[----:B------:R-:W-:Y:S02]  /*39f0*/  FMUL.FTZ R16, R167, R16 ;  /* 0x00000010a7107220 */ /* 0x000fe40000410000 */
[----:B------:R-:W-:Y:S02]  /*3a00*/  FFMA.FTZ R176, R146, R13, R176 ;  /* 0x0000000d92b07223 */ /* 0x000fe400000100b0 */
[----:B------:R-:W-:Y:S02]  /*3a10*/  FMUL.FTZ R13, R57, R152 ;  /* 0x00000098390d7220 */ /* 0x000fe40000410000 */
[----:B------:R-:W-:Y:S02]  /*3a20*/  FFMA.FTZ R141, R141, R130, R16 ;  /* 0x000000828d8d7223 */ /* 0x000fe40000010010 */
[----:B------:R-:W-:-:S02]  /*3a30*/  FMUL.FTZ R13, R182, R13 ;  /* 0x0000000db60d7220 */ /* 0x000fc40000410000 */
[----:B------:R-:W-:Y:S02]  /*3a40*/  FMUL.FTZ R16, R57, R205 ;  /* 0x000000cd39107220 */ /* 0x000fe40000410000 */
[----:B------:R-:W-:Y:S02]  /*3a50*/  FFMA.FTZ R145, R145, R14, R13 ;  /* 0x0000000e91917223 */ /* 0x000fe4000001000d */
[-C--:B------:R-:W-:Y:S02]  /*3a60*/  FMUL.FTZ R13, R120, R178.reuse ;  /* 0x000000b2780d7220 */ /* 0x080fe40000410000 */
[----:B0-----:R-:W-:Y:S02]  /*3a70*/  @!P0 FADD.FTZ R131, R131, R156 ;  /* 0x0000009c83838221 */ /* 0x001fe40000010000 */
[----:B------:R-:W-:Y:S02]  /*3a80*/  FMUL.FTZ R178, R57, R178 ;  /* 0x000000b239b27220 */ /* 0x000fe40000410000 */
[----:B--2---:R-:W-:Y:S01]  /*3a90*/  @!P0 FADD.FTZ R12, R12, R17 ;  /* 0x000000110c0c8221 */ /* 0x004fe20000010000 */
[----:B------:R-:W0:Y:S01]  /*3aa0*/  SHFL.DOWN PT, R120, R131, 0x8, 0x1f ;  /* 0x09001f0083787f89 */ /* 0x000e2200000e0000 */
[----:B------:R-:W-:Y:S01]  /*3ab0*/  ISETP.GT.AND P0, PT, R45, 0x17, PT ;  /* 0x000000172d00780c */ /* 0x000fe20003f04270 */
[----:B------:R-:W-:-:S02]  /*3ac0*/  FMUL.FTZ R178, R185, R178 ;  /* 0x000000b2b9b27220 */ /* 0x000fc40000410000 */
[----:B------:R-:W2:Y:S01]  /*3ad0*/  SHFL.DOWN PT, R17, R12, 0x8, 0x1f ;  /* 0x09001f000c117f89 */ /* 0x000ea200000e0000 */
[-C--:B------:R-:W-:Y:S02]  /*3ae0*/  FFMA.FTZ R94, R103, R13.reuse, R94 ;  /* 0x0000000d675e7223 */ /* 0x080fe4000001005e */
[----:B------:R-:W-:Y:S02]  /*3af0*/  FFMA.FTZ R178, R148, R13, R178 ;  /* 0x0000000d94b27223 */ /* 0x000fe400000100b2 */
[-C--:B------:R-:W-:Y:S02]  /*3b00*/  FMUL.FTZ R13, R57, R132.reuse ;  /* 0x00000084390d7220 */ /* 0x080fe40000410000 */
[----:B------:R-:W-:Y:S02]  /*3b10*/  FMUL.FTZ R14, R121, R132 ;  /* 0x00000084790e7220 */ /* 0x000fe40000410000 */
[----:B------:R-:W-:Y:S02]  /*3b20*/  FMUL.FTZ R13, R186, R13 ;  /* 0x0000000dba0d7220 */ /* 0x000fe40000410000 */
[----:B------:R-:W-:-:S02]  /*3b30*/  FMUL.FTZ R16, R159, R16 ;  /* 0x000000109f107220 */ /* 0x000fc40000410000 */
[----:B------:R-:W-:Y:S02]  /*3b40*/  FFMA.FTZ R147, R147, R14, R13 ;  /* 0x0000000e93937223 */ /* 0x000fe4000001000d */
[-C--:B------:R-:W-:Y:S02]  /*3b50*/  FMUL.FTZ R13, R118, R166.reuse ;  /* 0x000000a6760d7220 */ /* 0x080fe40000410000 */
        /* <DEDUP_REMOVED lines=12> */
[----:B------:R-:W-:Y:S02]  /*3c20*/  FMUL.FTZ R13, R194, R13 ;  /* 0x0000000dc20d7220 */ /* 0x000fe40000410000 */
[----:B------:R-:W-:Y:S02]  /*3c30*/  FFMA.FTZ R139, R139, R138, R16 ;  /* 0x0000008a8b8b7223 */ /* 0x000fe40000010010 */
[----:B------:R-:W-:Y:S02]  /*3c40*/  FMUL.FTZ R16, R151, R208 ;  /* 0x000000d097107220 */ /* 0x000fe40000410000 */
[-C--:B------:R-:W-:Y:S02]  /*3c50*/  FFMA.FTZ R91, R114, R14.reuse, R91 ;  /* 0x0000000e725b7223 */ /* 0x080fe4000001005b */
[----:B------:R-:W-:Y:S02]  /*3c60*/  FFMA.FTZ R149, R149, R14, R13 ;  /* 0x0000000e95957223 */ /* 0x000fe4000001000d */
[----:B------:R-:W-:-:S02]  /*3c70*/  FMUL.FTZ R196, R196, R15 ;  /* 0x0000000fc4c47220 */ /* 0x000fc40000410000 */
[----:B------:R-:W-:Y:S02]  /*3c80*/  FMUL.FTZ R15, R57, R136 ;  /* 0x00000088390f7220 */ /* 0x000fe40000410000 */
[----:B0-----:R-:W-:Y:S02]  /*3c90*/  @!P0 FADD.FTZ R131, R131, R118 ;  /* 0x0000007683838221 */ /* 0x001fe40000010000 */
[----:B------:R-:W-:Y:S02]  /*3ca0*/  FMUL.FTZ R14, R57, R124 ;  /* 0x0000007c390e7220 */ /* 0x000fe40000410000 */
[----:B--2---:R-:W-:Y:S01]  /*3cb0*/  @!P0 FADD.FTZ R12, R12, R17 ;  /* 0x000000110c0c8221 */ /* 0x004fe20000010000 */
[----:B------:R-:W-:Y:S01]  /*3cc0*/  MOV R13, R131 ;  /* 0x00000083000d7202 */ /* 0x000fe20000000f00 */
[-C--:B------:R-:W-:Y:S02]  /*3cd0*/  FFMA.FTZ R79, R102, R16.reuse, R79 ;  /* 0x00000010664f7223 */ /* 0x080fe4000001004f */
[----:B------:R-:W-:-:S02]  /*3ce0*/  FFMA.FTZ R19, R19, R16, R154 ;  /* 0x0000001013137223 */ /* 0x000fc4000001009a */
[----:B------:R-:W-:Y:S01]  /*3cf0*/  FMUL.FTZ R117, R117, R160 ;  /* 0x000000a075757220 */ /* 0x000fe20000410000 */
[----:B------:R0:W-:Y:S01]  /*3d00*/  @!P1 STS.64 [0xc78], R12 ;  /* 0x000c780cff009388 */ /* 0x0001e20000000a00 */
        /* <DEDUP_REMOVED lines=42> */
.L_x_6190:
[----:B0-----:R-:W-:Y:S05]  /*3fb0*/  BSYNC B0 ;  /* 0x0000000000007941 */ /* 0x001fea0003800000 */
.L_x_6189:
[----:B------:R-:W-:Y:S02]  /*3fc0*/  IADD3 R61, R61, 0x1, RZ ;  /* 0x000000013d3d7810 */ /* 0x000fe40007ffe0ff */
[----:B------:R-:W-:Y:S02]  /*3fd0*/  IADD3 R68, P1, R68, 0x1, RZ ;  /* 0x0000000144447810 */ /* 0x000fe40007f3e0ff */
[----:B------:R-:W-:Y:S02]  /*3fe0*/  ISETP.GE.AND P0, PT, R61, c[0x0][0x16c], PT ;  /* 0x00005b003d007a0c */ /* 0x000fe40003f06270 */
[----:B------:R-:W-:-:S11]  /*3ff0*/  IADD3.X R59, RZ, R59, RZ, P1, !PT ;  /* 0x0000003bff3b7210 */ /* 0x000fd60000ffe4ff */
[----:B------:R-:W-:Y:S01]  /*4000*/  @P0 CALL.REL.NOINC `(.L_x_6154) ;  /* 0x0000001000000944 */ /* 0x000fe20003c00000 */
[----:B------:R-:W-:Y:S05]  /*4010*/  BRA `(.L_x_6191) ;  /* 0xffffd19000007947 */ /* 0x000fea000383ffff */
.L_x_6154:
        /* <DEDUP_REMOVED lines=17> */
[----:B------:R-:W-:Y:S01]  /*4130*/  STS.128 [R32], R100 ;  /* 0x0000006420007388 */ /* 0x000fe20000000c00 */
[----:B------:R-:W-:-:S02]  /*4140*/  SHF.R.S32.HI R15, RZ, 0x1f, R14 ;  /* 0x0000001fff0f7819 */ /* 0x000fc4000001140e */
[----:B------:R-:W-:Y:S01]  /*4150*/  F2FP.PACK_AB R27, R84, R77 ;  /* 0x0000004d541b723e */ /* 0x000fe200000000ff */
[----:B------:R-:W-:Y:S01]  /*4160*/  STS.128 [R32+0x10], R92 ;  /* 0x0000105c20007388 */ /* 0x000fe20000000c00 */
[----:B------:R-:W-:-:S06]  /*4170*/  NOP ;  /* 0x0000000000007918 */ /* 0x000fcc0000000000 */
[----:B------:R-:W0:Y:S01]  /*4180*/  LDS.128 R4, [R45.X16] ;  /* 0x000000002d047984 */ /* 0x000e22000000cc00 */
[C-C-:B------:R-:W-:Y:S01]  /*4190*/  IMAD.WIDE.U32 R12, R51.reuse, c[0x0][0x2d8], R14.reuse ;  /* 0x0000b600330c7a25 */ /* 0x140fe200078e000e */
[----:B------:R-:W-:Y:S02]  /*41a0*/  F2FP.PACK_AB R26, R82, R75 ;  /* 0x0000004b521a723e */ /* 0x000fe400000000ff */
[----:B------:R-:W2:Y:S01]  /*41b0*/  LDS.128 R8, [R45.X16+0x200] ;  /* 0x000200002d087984 */ /* 0x000ea2000000cc00 */
        /* <DEDUP_REMOVED lines=14> */
[----:B------:R-:W-:Y:S01]  /*42a0*/  IADD3 R44, P4, R44, -0x400, RZ ;  /* 0xfffffc002c2c7810 */ /* 0x000fe20007f9e0ff */
[----:B------:R-:W-:Y:S01]  /*42b0*/  FADD.FTZ R0, R17, R72 ;  /* 0x0000004811007221 */ /* 0x000fe20000010000 */
[----:B------:R-:W-:-:S02]  /*42c0*/  LEA.HI.X R17, R12, c[0x0][0x334], R13, 0x1, P0 ;  /* 0x0000cd000c117a11 */ /* 0x000fc400000f0c0d */
[----:B------:R-:W-:Y:S01]  /*42d0*/  IADD3 R35, R35, 0x1, RZ ;  /* 0x0000000123237810 */ /* 0x000fe20007ffe0ff */
[----:B------:R-:W-:Y:S01]  /*42e0*/  FADD.FTZ R19, R0, R67 ;  /* 0x0000004300137221 */ /* 0x000fe20000010000 */
[----:B------:R-:W-:Y:S01]  /*42f0*/  F2FP.PACK_AB R67, R76, R69 ;  /* 0x000000454c43723e */ /* 0x000fe200000000ff */
[----:B------:R-:W-:Y:S01]  /*4300*/  IMAD.WIDE R12, R33, 0x10, R16 ;  /* 0x00000010210c7825 */ /* 0x000fe200078e0210 */
[----:B------:R-:W-:Y:S02]  /*4310*/  IADD3.X R37, R37, -0x1, RZ, P1, !PT ;  /* 0xffffffff25257810 */ /* 0x000fe40000ffe4ff */
[----:B------:R-:W-:Y:S01]  /*4320*/  IADD3.X R39, R39, -0x1, RZ, P2, !PT ;  /* 0xffffffff27277810 */ /* 0x000fe200017fe4ff */
[----:B------:R-:W-:Y:S01]  /*4330*/  IMAD R0, R200, c[0x0][0x2f8], RZ ;  /* 0x0000be00c8007a24 */ /* 0x000fe200078e02ff */
[----:B------:R-:W-:Y:S01]  /*4340*/  IADD3.X R41, R41, -0x1, RZ, P3, !PT ;  /* 0xffffffff29297810 */ /* 0x000fe20001ffe4ff */
[----:B------:R-:W-:Y:S01]  /*4350*/  FADD.FTZ R74, R19, R74 ;  /* 0x0000004a134a7221 */ /* 0x000fe20000010000 */
[----:B------:R-:W-:Y:S01]  /*4360*/  IADD3.X R43, R43, -0x1, RZ, P4, !PT ;  /* 0xffffffff2b2b7810 */ /* 0x000fe200027fe4ff */
[----:B------:R-:W-:Y:S01]  /*4370*/  IMAD R17, R51, c[0x0][0x2fc], R0 ;  /* 0x0000bf0033117a24 */ /* 0x000fe200078e0200 */
[----:B0-----:R0:W-:Y:S01]  /*4380*/  STG.E.128 [R12.64], R4 ;  /* 0x000000040c007986 */ /* 0x0011e2000c101d04 */
[----:B------:R-:W-:-:S03]  /*4390*/  IMAD R0, R52, c[0x0][0x300], RZ ;  /* 0x0000c00034007a24 */ /* 0x000fc600078e02ff */
[----:B------:R-:W-:Y:S01]  /*43a0*/  IADD3 R15, R15, R17, RZ ;  /* 0x000000110f0f7210 */ /* 0x000fe20007ffe0ff */
[----:B--2---:R-:W-:Y:S01]  /*43b0*/  STG.E.128 [R12.64+0x200], R8 ;  /* 0x000200080c007986 */ /* 0x004fe2000c101d04 */
[----:B------:R-:W-:-:S03]  /*43c0*/  FADD.FTZ R69, R74, R69 ;  /* 0x000000454a457221 */ /* 0x000fc60000010000 */
[----:B------:R-:W-:Y:S01]  /*43d0*/  BAR.SYNC.DEFER_BLOCKING 0x0 ;  /* 0x0000000000007b1d */ /* 0x000fe20000010000 */
[----:B------:R-:W-:-:S04]  /*43e0*/  FADD.FTZ R76, R69, R76 ;  /* 0x0000004c454c7221 */ /* 0x000fc80000010000 */
[----:B------:R-:W-:-:S04]  /*43f0*/  FADD.FTZ R71, R76, R71 ;  /* 0x000000474c477221 */ /* 0x000fc80000010000 */
[----:B------:R-:W-:Y:S02]  /*4400*/  FADD.FTZ R78, R71, R78 ;  /* 0x0000004e474e7221 */ /* 0x000fe40000010000 */
[C---:B0-----:R-:W-:Y:S02]  /*4410*/  IMAD R7, R55.reuse, c[0x0][0x304], R0 ;  /* 0x0000c10037077a24 */ /* 0x041fe400078e0200 */
[----:B------:R-:W-:-:S04]  /*4420*/  IMAD.WIDE.U32 R4, R55, c[0x0][0x300], R14 ;  /* 0x0000c00037047a25 */ /* 0x000fc800078e000e */
[----:B------:R-:W-:Y:S01]  /*4430*/  FADD.FTZ R73, R78, R73 ;  /* 0x000000494e497221 */ /* 0x000fe20000010000 */
[----:B------:R-:W-:Y:S02]  /*4440*/  IADD3 R5, R5, R7, RZ ;  /* 0x0000000705057210 */ /* 0x000fe40007ffe0ff */
[C---:B------:R-:W-:Y:S01]  /*4450*/  LEA R6, P0, R4.reuse, c[0x0][0x340], 0x1 ;  /* 0x0000d00004067a11 */ /* 0x040fe200078008ff */
[----:B------:R-:W-:Y:S01]  /*4460*/  FADD.FTZ R80, R73, R80 ;  /* 0x0000005049507221 */ /* 0x000fe20000010000 */
[----:B------:R-:W-:Y:S02]  /*4470*/  STS.128 [R32], R64 ;  /* 0x0000004020007388 */ /* 0x000fe40000000c00 */
[----:B------:R-:W-:Y:S01]  /*4480*/  LEA.HI.X R7, R4, c[0x0][0x344], R5, 0x1, P0 ;  /* 0x0000d10004077a11 */ /* 0x000fe200000f0c05 */
[----:B------:R-:W-:Y:S01]  /*4490*/  FADD.FTZ R75, R80, R75 ;  /* 0x0000004b504b7221 */ /* 0x000fe20000010000 */
[----:B------:R-:W-:Y:S01]  /*44a0*/  ISETP.GT.AND P0, PT, R36, 0x1, PT ;  /* 0x000000012400780c */ /* 0x000fe20003f04270 */
[----:B------:R-:W-:Y:S01]  /*44b0*/  STS.128 [R32+0x10], R24 ;  /* 0x0000101820007388 */ /* 0x000fe20000000c00 */
[----:B------:R-:W-:-:S06]  /*44c0*/  NOP ;  /* 0x0000000000007918 */ /* 0x000fcc0000000000 */
[----:B------:R-:W0:Y:S01]  /*44d0*/  LDS.128 R28, [R45.X16] ;  /* 0x000000002d1c7984 */ /* 0x000e22000000cc00 */
[----:B------:R-:W-:Y:S01]  /*44e0*/  IMAD.WIDE R4, R33, 0x10, R6 ;  /* 0x0000001021047825 */ /* 0x000fe200078e0206 */
[----:B------:R-:W-:Y:S02]  /*44f0*/  MOV R36, R18 ;  /* 0x0000001200247202 */ /* 0x000fe40000000f00 */
[----:B------:R-:W2:Y:S01]  /*4500*/  LDS.128 R56, [R45.X16+0x200] ;  /* 0x000200002d387984 */ /* 0x000ea2000000cc00 */
[----:B------:R-:W-:-:S04]  /*4510*/  FADD.FTZ R82, R75, R82 ;  /* 0x000000524b527221 */ /* 0x000fc80000010000 */
[----:B------:R-:W-:-:S04]  /*4520*/  FADD.FTZ R77, R82, R77 ;  /* 0x0000004d524d7221 */ /* 0x000fc80000010000 */
[----:B------:R-:W-:Y:S01]  /*4530*/  FADD.FTZ R46, R77, R84 ;  /* 0x000000544d2e7221 */ /* 0x000fe20000010000 */
[----:B0-----:R0:W-:Y:S04]  /*4540*/  STG.E.128 [R4.64], R28 ;  /* 0x0000001c04007986 */ /* 0x0011e8000c101d04 */
[----:B--2---:R0:W-:Y:S01]  /*4550*/  STG.E.128 [R4.64+0x200], R56 ;  /* 0x0002003804007986 */ /* 0x0041e2000c101d04 */
[----:B------:R-:W-:Y:S01]  /*4560*/  @!P0 CALL.REL.NOINC `(.L_x_6152) ;  /* 0x0000001000008944 */ /* 0x000fe20003c00000 */
[----:B------:R-:W-:Y:S05]  /*4570*/  BRA `(.L_x_6192) ;  /* 0xffffc22000007947 */ /* 0x000fea000383ffff */
.L_x_6152:
[----:B------:R-:W-:Y:S02]  /*4580*/  ISETP.NE.U32.AND P0, PT, RZ, c[0x0][0x328], PT ;  /* 0x0000ca00ff007a0c */ /* 0x000fe40003f05070 */
[----:B------:R-:W-:Y:S02]  /*4590*/  ISETP.NE.U32.AND P2, PT, RZ, c[0x0][0x348], PT ;  /* 0x0000d200ff007a0c */ /* 0x000fe40003f45070 */
[----:B------:R-:W-:-:S02]  /*45a0*/  ISETP.NE.AND.EX P1, PT, RZ, c[0x0][0x32c], PT, P0 ;  /* 0x0000cb00ff007a0c */ /* 0x000fc40003f25300 */
        /* <DEDUP_REMOVED lines=21> */
.L_x_6194:
[----:B0-----:R-:W-:Y:S05]  /*4700*/  BSYNC B0 ;  /* 0x0000000000007941 */ /* 0x001fea0003800000 */
.L_x_6193:
        /* <DEDUP_REMOVED lines=23> */
.L_x_6196:
[----:B------:R-:W2:Y:S02]  /*4880*/  S2R R15, SR_TID.X ;  /* 0x00000000000f7919 */ /* 0x000ea40000002100 */
.L_x_6197:
[----:B0-----:R-:W-:Y:S05]  /*4890*/  BSYNC B0 ;  /* 0x0000000000007941 */ /* 0x001fea0003800000 */
.L_x_6195:
        /* <DEDUP_REMOVED lines=10> */
.L_x_6198:
        /* <DEDUP_REMOVED lines=26> */
.L_x_6199:
        /* <DEDUP_REMOVED lines=10> */
.L_x_9092:


//--------------------- .text._Z25selective_scan_bwd_kernelI32Selective_Scan_bwd_kernel_traitsILi32ELi16ELb1ELb1ELb0ELb0ELb1EN3c104HalfEfEEv12SSMParamsBwd --------------------------
	.section	.text._Z25selective_scan_bwd_kernelI32Selective_Scan_bwd_kernel_traitsILi32ELi16ELb1ELb1ELb0ELb0ELb1EN3c104HalfEfEEv12SSMParamsBwd,"ax",@progbits
	.sectioninfo	@"SHI_REGISTERS=226"
	.align	128
        .global         _Z25selective_scan_bwd_kernelI32Selective_Scan_bwd_kernel_traitsILi32ELi16ELb1ELb1ELb0ELb0ELb1EN3c104HalfEfEEv12SSMParamsBwd
        .type           _Z25selective_scan_bwd_kernelI32Selective_Scan_bwd_kernel_traitsILi32ELi16ELb1ELb1ELb0ELb0ELb1EN3c104HalfEfEEv12SSMParamsBwd,@function
        .size           _Z25selective_scan_bwd_kernelI32Selective_Scan_bwd_kernel_traitsILi32ELi16ELb1ELb1ELb0ELb0ELb1EN3c104HalfEfEEv12SSMParamsBwd,(.L_x_9093 - _Z25selective_scan_bwd_kernelI32Selective_Scan_bwd_kernel_traitsILi32ELi16ELb1ELb1ELb0ELb0ELb1EN3c104HalfEfEEv12SSMParamsBwd)
        .other          _Z25selective_scan_bwd_kernelI32Selective_Scan_bwd_kernel_traitsILi32ELi16ELb1ELb1ELb0ELb0ELb1EN3c104HalfEfEEv12SSMParamsBwd,@"STO_CUDA_ENTRY STV_DEFAULT"
_Z25selective_scan_bwd_kernelI32Selective_Scan_bwd_kernel_traitsILi32ELi16ELb1ELb1ELb0ELb0ELb1EN3c104HalfEfEEv12SSMParamsBwd:
.text._Z25selective_scan_bwd_kernelI32Selective_Scan_bwd_kernel_traitsILi32ELi16ELb1ELb1ELb0ELb0ELb1EN3c104HalfEfEEv12SSMParamsBwd:
        /* <DEDUP_REMOVED lines=118> */
.L_x_6240:
[----:B------:R-:W-:Y:S01]  /*0760*/  BAR.SYNC.DEFER_BLOCKING 0x0 ;  /* 0x0000000000007b1d */ /* 0x000fe20000010000 */
[----:B0-----:R-:W-:-:S04]  /*0770*/  SHF.L.U32 R0, R36, 0x1, RZ ;  /* 0x0000000124007819 */ /* 0x001fc800000006ff */
[----:B------:R-:W-:-:S04]  /*0780*/  LOP3.LUT R3, R0, 0xffffffc0, RZ, 0xc0, !PT ;  /* 0xffffffc000037812 */ /* 0x000fc800078ec0ff */
[----:B------:R-:W-:-:S05]  /*0790*/  LOP3.LUT R48, R3, 0x1f, R36, 0xf8, !PT ;  /* 0x0000001f03307812 */ /* 0x000fca00078ef824 */
[----:B------:R-:W-:-:S05]  /*07a0*/  IMAD.WIDE R2, R48, 0x10, R38 ;  /* 0x0000001030027825 */ /* 0x000fca00078e0226 */
[----:B------:R-:W2:Y:S04]  /*07b0*/  LDG.E.128 R12, [R2.64] ;  /* 0x00000004020c7981 */ /* 0x000ea8000c1e1d00 */
[----:B------:R-:W3:Y:S01]  /*07c0*/  LDG.E.128 R16, [R2.64+0x200] ;  /* 0x0002000402107981 */ /* 0x000ee2000c1e1d00 */
        /* <DEDUP_REMOVED lines=10> */
[----:B------:R-:W-:Y:S01]  /*0870*/  IMAD.WIDE R52, R48, 0x10, R42 ;  /* 0x0000001030347825 */ /* 0x000fe200078e022a */
[----:B------:R-:W-:-:S02]  /*0880*/  MOV R2, c[0x0][0x174] ;  /* 0x00005d0000027a02 */ /* 0x000fc40000000f00 */
[----:B--2---:R0:W-:Y:S04]  /*0890*/  STS.128 [R37.X16], R56 ;  /* 0x0000003825007388 */ /* 0x0041e8000000cc00 */
[----:B---3--:R-:W-:Y:S01]  /*08a0*/  STS.128 [R37.X16+0x200], R60 ;  /* 0x0002003c25007388 */ /* 0x008fe2000000cc00 */
[----:B------:R-:W-:-:S06]  /*08b0*/  NOP ;  /* 0x0000000000007918 */ /* 0x000fcc0000000000 */
[----:B------:R-:W-:Y:S04]  /*08c0*/  LDS.128 R16, [R49] ;  /* 0x0000000031107984 */ /* 0x000fe80000000c00 */
[----:B------:R-:W-:Y:S04]  /*08d0*/  LDS.128 R12, [R49+0x10] ;  /* 0x00001000310c7984 */ /* 0x000fe80000000c00 */
[----:B------:R-:W-:Y:S06]  /*08e0*/  BAR.SYNC.DEFER_BLOCKING 0x0 ;  /* 0x0000000000007b1d */ /* 0x000fec0000010000 */
[----:B------:R1:W2:Y:S04]  /*08f0*/  LDG.E.128 R68, [R52.64] ;  /* 0x0000000434447981 */ /* 0x0002a8000c1e1d00 */
[----:B------:R1:W3:Y:S01]  /*0900*/  LDG.E.128 R72, [R52.64+0x200] ;  /* 0x0002000434487981 */ /* 0x0002e2000c1e1d00 */
[----:B------:R-:W-:Y:S01]  /*0910*/  LEA R2, R2, R47, 0x9 ;  /* 0x0000002f02027211 */ /* 0x000fe200078e48ff */
[----:B------:R-:W-:-:S03]  /*0920*/  IMAD R0, R30, c[0x0][0x1f8], RZ ;  /* 0x00007e001e007a24 */ /* 0x000fc600078e02ff */
[----:B------:R-:W-:Y:S01]  /*0930*/  SHF.R.S32.HI R3, RZ, 0x1f, R2 ;  /* 0x0000001fff037819 */ /* 0x000fe20000011402 */
[----:B------:R-:W-:Y:S02]  /*0940*/  IMAD R55, R29, c[0x0][0x1fc], R0 ;  /* 0x00007f001d377a24 */ /* 0x000fe400078e0200 */
[----:B------:R-:W-:Y:S02]  /*0950*/  IMAD R0, R175, c[0x0][0x1f0], RZ ;  /* 0x00007c00af007a24 */ /* 0x000fe400078e02ff */
        /* <DEDUP_REMOVED lines=11> */
[----:B------:R-:W2:Y:S04]  /*0a10*/  LDS.128 R64, [R49] ;  /* 0x0000000031407984 */ /* 0x000ea80000000c00 */
[----:B------:R-:W-:Y:S04]  /*0a20*/  LDS.128 R52, [R49+0x10] ;  /* 0x0000100031347984 */ /* 0x000fe80000000c00 */
[----:B------:R-:W-:Y:S06]  /*0a30*/  BAR.SYNC.DEFER_BLOCKING 0x0 ;  /* 0x0000000000007b1d */ /* 0x000fec0000010000 */
[----:B------:R3:W4:Y:S04]  /*0a40*/  LDG.E.128 R76, [R26.64+-0x400] ;  /* 0xfffc00041a4c7981 */ /* 0x000728000c1e1d00 */
[----:B------:R3:W2:Y:S01]  /*0a50*/  LDG.E.128 R80, [R26.64+-0x200] ;  /* 0xfffe00041a507981 */ /* 0x0006a2000c1e1d00 */
[----:B------:R-:W-:-:S02]  /*0a60*/  IMAD R0, R30, c[0x0][0x208], RZ ;  /* 0x000082001e007a24 */ /* 0x000fc400078e02ff */
[----:B0-----:R-:W-:-:S04]  /*0a70*/  IMAD.WIDE.U32 R56, R29, c[0x0][0x208], R2 ;  /* 0x000082001d387a25 */ /* 0x001fc800078e0002 */
        /* <DEDUP_REMOVED lines=9> */
[----:B----4-:R0:W-:Y:S04]  /*0b10*/  STS.128 [R37.X16], R76 ;  /* 0x0000004c25007388 */ /* 0x0101e8000000cc00 */
[----:B--2---:R2:W-:Y:S01]  /*0b20*/  STS.128 [R37.X16+0x200], R80 ;  /* 0x0002005025007388 */ /* 0x0045e2000000cc00 */
[----:B------:R-:W-:-:S06]  /*0b30*/  NOP ;  /* 0x0000000000007918 */ /* 0x000fcc0000000000 */
[----:B------:R-:W3:Y:S04]  /*0b40*/  LDS.128 R72, [R49] ;  /* 0x0000000031487984 */ /* 0x000ee80000000c00 */
[----:B------:R-:W3:Y:S04]  /*0b50*/  LDS.128 R60, [R49+0x10] ;  /* 0x00001000313c7984 */ /* 0x000ee80000000c00 */
[----:B------:R-:W-:Y:S06]  /*0b60*/  BAR.SYNC.DEFER_BLOCKING 0x0 ;  /* 0x0000000000007b1d */ /* 0x000fec0000010000 */
[----:B------:R3:W4:Y:S04]  /*0b70*/  LDG.E.128 R56, [R26.64+-0x400] ;  /* 0xfffc00041a387981 */ /* 0x000728000c1e1d00 */
[----:B-1----:R1:W4:Y:S01]  /*0b80*/  LDG.E.128 R68, [R26.64+-0x200] ;  /* 0xfffe00041a447981 */ /* 0x002322000c1e1d00 */
[--C-:B0-----:R-:W-:Y:S01]  /*0b90*/  HADD2.F32 R76, -RZ, R64.reuse.H0_H0 ;  /* 0x20000040ff4c7230 */ /* 0x101fe20000004100 */
[----:B--2---:R-:W-:Y:S01]  /*0ba0*/  IMAD R80, R30, c[0x0][0x2f0], RZ ;  /* 0x0000bc001e507a24 */ /* 0x004fe200078e02ff */
[----:B------:R-:W-:-:S02]  /*0bb0*/  HADD2.F32 R77, -RZ, R64.H1_H1 ;  /* 0x30000040ff4d7230 */ /* 0x000fc40000004100 */
[--C-:B---3--:R-:W-:Y:S01]  /*0bc0*/  HADD2.F32 R88, -RZ, R72.reuse.H0_H0 ;  /* 0x20000048ff587230 */ /* 0x108fe20000004100 */
[----:B------:R-:W-:Y:S01]  /*0bd0*/  IMAD R81, R29, c[0x0][0x2f4], R80 ;  /* 0x0000bd001d517a24 */ /* 0x000fe200078e0250 */
        /* <DEDUP_REMOVED lines=9> */
[----:B-1----:R-:W-:Y:S01]  /*0c70*/  FMUL.FTZ R27, R93, -1.4426950216293334961 ;  /* 0xbfb8aa3b5d1b7820 */ /* 0x002fe20000410000 */
[----:B------:R-:W-:Y:S01]  /*0c80*/  HADD2.F32 R64, -RZ, R4.H1_H1 ;  /* 0x30000004ff407230 */ /* 0x000fe20000004100 */
[----:B------:R-:W-:Y:S01]  /*0c90*/  FMUL.FTZ R73, R94, -1.4426950216293334961 ;  /* 0xbfb8aa3b5e497820 */ /* 0x000fe20000410000 */
[--C-:B------:R-:W-:Y:S01]  /*0ca0*/  HADD2.F32 R96, -RZ, R75.reuse.H0_H0 ;  /* 0x2000004bff607230 */ /* 0x100fe20000004100 */
[----:B------:R-:W-:Y:S01]  /*0cb0*/  FMUL.FTZ R74, R95, -1.4426950216293334961 ;  /* 0xbfb8aa3b5f4a7820 */ /* 0x000fe20000410000 */
[----:B------:R-:W-:-:S02]  /*0cc0*/  HADD2.F32 R97, -RZ, R75.H1_H1 ;  /* 0x3000004bff617230 */ /* 0x000fc40000004100 */
[----:B------:R-:W1:Y:S01]  /*0cd0*/  MUFU.EX2 R28, R28 ;  /* 0x0000001c001c7308 */ /* 0x000e620000000800 */
[----:B------:R-:W-:Y:S02]  /*0ce0*/  HADD2.F32 R100, -RZ, R60.H0_H0 ;  /* 0x2000003cff647230 */ /* 0x000fe40000004100 */
[----:B------:R-:W-:Y:S02]  /*0cf0*/  HADD2.F32 R90, -RZ, R54.H1_H1 ;  /* 0x30000036ff5a7230 */ /* 0x000fe40000004100 */
[----:B------:R-:W-:Y:S02]  /*0d00*/  HADD2.F32 R89, -RZ, R5.H1_H1 ;  /* 0x30000005ff597230 */ /* 0x000fe40000004100 */
[--C-:B------:R-:W-:Y:S01]  /*0d10*/  HADD2.F32 R82, -RZ, R67.reuse.H0_H0 ;  /* 0x20000043ff527230 */ /* 0x100fe20000004100 */
[----:B------:R-:W2:Y:S01]  /*0d20*/  MUFU.EX2 R50, R50 ;  /* 0x0000003200327308 */ /* 0x000ea20000000800 */
[----:B0-----:R-:W-:Y:S01]  /*0d30*/  FADD.FTZ R0, R0, 1 ;  /* 0x3f80000000007421 */ /* 0x001fe20000010000 */
[----:B------:R-:W-:-:S02]  /*0d40*/  HADD2.F32 R83, -RZ, R67.H1_H1 ;  /* 0x30000043ff537230 */ /* 0x000fc40000004100 */
[----:B------:R-:W-:Y:S02]  /*0d50*/  HADD2.F32 R80, -RZ, R66.H0_H0 ;  /* 0x20000042ff507230 */ /* 0x000fe40000004100 */
[----:B------:R-:W-:Y:S02]  /*0d60*/  HADD2.F32 R106, -RZ, R53.H0_H0 ;  /* 0x20000035ff6a7230 */ /* 0x000fe40000004100 */
[----:B------:R-:W0:Y:S01]  /*0d70*/  MUFU.RCP R101, R0 ;  /* 0x0000000000657308 */ /* 0x000e220000001000 */
[----:B-1----:R-:W-:Y:S01]  /*0d80*/  FADD.FTZ R26, R28, 1 ;  /* 0x3f8000001c1a7421 */ /* 0x002fe20000010000 */
[----:B------:R-:W-:Y:S02]  /*0d90*/  HADD2.F32 R99, -RZ, R6.H0_H0 ;  /* 0x20000006ff637230 */ /* 0x000fe40000004100 */
[--C-:B------:R-:W-:Y:S02]  /*0da0*/  HADD2.F32 R102, -RZ, R52.reuse.H0_H0 ;  /* 0x20000034ff667230 */ /* 0x100fe40000004100 */
[----:B------:R-:W-:-:S02]  /*0db0*/  HADD2.F32 R104, -RZ, R52.H1_H1 ;  /* 0x30000034ff687230 */ /* 0x000fc40000004100 */
[----:B------:R1:W3:Y:S01]  /*0dc0*/  MUFU.RCP R108, R26 ;  /* 0x0000001a006c7308 */ /* 0x0002e20000001000 */
[----:B--2---:R-:W-:Y:S01]  /*0dd0*/  FADD.FTZ R50, R50, 1 ;  /* 0x3f80000032327421 */ /* 0x004fe20000010000 */
[----:B------:R-:W-:Y:S02]  /*0de0*/  HADD2.F32 R121, -RZ, R60.H1_H1 ;  /* 0x3000003cff797230 */ /* 0x000fe40000004100 */
[----:B------:R-:W-:Y:S02]  /*0df0*/  HADD2.F32 R123, -RZ, R61.H0_H0 ;  /* 0x2000003dff7b7230 */ /* 0x000fe40000004100 */
[----:B------:R-:W-:Y:S01]  /*0e00*/  HADD2.F32 R122, -RZ, R7.H1_H1 ;  /* 0x30000007ff7a7230 */ /* 0x000fe20000004100 */
[----:B------:R-:W-:Y:S01]  /*0e10*/  FMUL.FTZ R60, R121, -1.4426950216293334961 ;  /* 0xbfb8aa3b793c7820 */ /* 0x000fe20000410000 */
[----:B------:R2:W3:Y:S01]  /*0e20*/  MUFU.EX2 R72, R27 ;  /* 0x0000001b00487308 */ /* 0x0004e20000000800 */
[----:B0-----:R-:W-:Y:S01]  /*0e30*/  FMUL.FTZ R84, R88, R101 ;  /* 0x0000006558547220 */ /* 0x001fe20000410000 */
[----:B------:R-:W-:Y:S01]  /*0e40*/  HADD2.F32 R125, -RZ, R61.H1_H1 ;  /* 0x3000003dff7d7230 */ /* 0x000fe20000004100 */
[----:B-1----:R-:W-:Y:S01]  /*0e50*/  FMUL.FTZ R26, R96, -1.4426950216293334961 ;  /* 0xbfb8aa3b601a7820 */ /* 0x002fe20000410000 */
[----:B------:R-:W-:Y:S01]  /*0e60*/  HADD2.F32 R129, -RZ, R62.H0_H0 ;  /* 0x2000003eff817230 */ /* 0x000fe20000004100 */
[----:B------:R-:W-:-:S03]  /*0e70*/  FMUL.FTZ R28, R76, R84 ;  /* 0x000000544c1c7220 */ /* 0x000fc60000410000 */
[----:B------:R0:W1:Y:S01]  /*0e80*/  MUFU.RCP R105, R50 ;  /* 0x0000003200697308 */ /* 0x0000620000001000 */
[----:B--2---:R-:W-:Y:S01]  /*0e90*/  HADD2.F32 R27, -RZ, R4.H0_H0 ;  /* 0x20000004ff1b7230 */ /* 0x004fe20000004100 */
[----:B---3--:R-:W-:Y:S02]  /*0ea0*/  FMUL.FTZ R85, R91, R108 ;  /* 0x0000006c5b557220 */ /* 0x008fe40000410000 */
[----:B------:R-:W-:Y:S02]  /*0eb0*/  FADD.FTZ R52, -R108, 1 ;  /* 0x3f8000006c347421 */ /* 0x000fe40000010100 */
[----:B------:R-:W-:Y:S02]  /*0ec0*/  FFMA.FTZ R78, R28, R27, R51 ;  /* 0x0000001b1c4e7223 */ /* 0x000fe40000010033 */
[----:B------:R2:W3:Y:S01]  /*0ed0*/  MUFU.EX2 R79, R73 ;  /* 0x00000049004f7308 */ /* 0x0004e20000000800 */
[----:B------:R-:W-:Y:S01]  /*0ee0*/  FMUL.FTZ R27, R77, R85 ;  /* 0x000000554d1b7220 */ /* 0x000fe20000410000 */
[----:B0-----:R-:W-:Y:S01]  /*0ef0*/  HADD2.F32 R50, -RZ, R5.H0_H0 ;  /* 0x20000005ff327230 */ /* 0x001fe20000004100 */
[----:B------:R-:W-:-:S02]  /*0f00*/  FADD.FTZ R0, R72, 1 ;  /* 0x3f80000048007421 */ /* 0x000fc40000010000 */
[----:B------:R-:W-:Y:S01]  /*0f10*/  FFMA.FTZ R75, R27, R64, R78 ;  /* 0x000000401b4b7223 */ /* 0x000fe2000001004e */
[----:B------:R-:W-:Y:S01]  /*0f20*/  HADD2.F32 R78, -RZ, R65.H0_H0 ;  /* 0x20000041ff4e7230 */ /* 0x000fe20000004100 */
[----:B------:R-:W-:Y:S01]  /*0f30*/  FMUL.FTZ R64, R97, -1.4426950216293334961 ;  /* 0xbfb8aa3b61407820 */ /* 0x000fe20000410000 */
[----:B------:R-:W0:Y:S01]  /*0f40*/  MUFU.EX2 R74, R74 ;  /* 0x0000004a004a7308 */ /* 0x000e220000000800 */
[----:B-1----:R-:W-:Y:S02]  /*0f50*/  FMUL.FTZ R86, R92, R105 ;  /* 0x000000695c567220 */ /* 0x002fe40000410000 */
[----:B--2---:R-:W-:-:S04]  /*0f60*/  IMAD.WIDE.U32 R72, R29, c[0x0][0x2f0], R2 ;  /* 0x0000bc001d487a25 */ /* 0x004fc800078e0002 */
[----:B------:R-:W-:Y:S01]  /*0f70*/  FFMA.FTZ R110, R91, R52, 1 ;  /* 0x3f8000005b6e7423 */ /* 0x000fe20000010034 */
[----:B------:R1:W-:Y:S01]  /*0f80*/  MUFU.EX2 R51, R26 ;  /* 0x0000001a00337308 */ /* 0x0003e20000000800 */
[----:B------:R-:W-:Y:S01]  /*0f90*/  IADD3 R73, R73, R81, RZ ;  /* 0x0000005149497210 */ /* 0x000fe20007ffe0ff */
[----:B------:R-:W-:-:S06]  /*0fa0*/  HADD2.F32 R81, -RZ, R66.H1_H1 ;  /* 0x30000042ff517230 */ /* 0x000fcc0000004100 */
[----:B------:R-:W2:Y:S01]  /*0fb0*/  MUFU.RCP R112, R0 ;  /* 0x0000000000707308 */ /* 0x000ea20000001000 */
[----:B-1----:R-:W-:-:S04]  /*0fc0*/  FMUL.FTZ R26, R78, R86 ;  /* 0x000000564e1a7220 */ /* 0x002fc80000410000 */
[----:B------:R-:W-:Y:S02]  /*0fd0*/  FFMA.FTZ R75, R26, R50, R75 ;  /* 0x000000321a4b7223 */ /* 0x000fe4000001004b */
[----:B---3--:R-:W-:Y:S01]  /*0fe0*/  FADD.FTZ R50, R79, 1 ;  /* 0x3f8000004f327421 */ /* 0x008fe20000010000 */
[----:B------:R0:W1:Y:S01]  /*0ff0*/  MUFU.EX2 R98, R64 ;  /* 0x0000004000627308 */ /* 0x0000620000000800 */
[----:B------:R-:W-:Y:S01]  /*1000*/  HADD2.F32 R79, -RZ, R65.H1_H1 ;  /* 0x30000041ff4f7230 */ /* 0x000fe20000004100 */
[----:B------:R-:W-:-:S06]  /*1010*/  FMUL.FTZ R65, R100, -1.4426950216293334961 ;  /* 0xbfb8aa3b64417820 */ /* 0x000fcc0000410000 */
[----:B------:R-:W3:Y:S01]  /*1020*/  MUFU.RCP R109, R50 ;  /* 0x00000032006d7308 */ /* 0x000ee20000001000 */
[----:B0-----:R-:W-:Y:S01]  /*1030*/  FADD.FTZ R64, R74, 1 ;  /* 0x3f8000004a407421 */ /* 0x001fe20000010000 */
[----:B------:R-:W-:Y:S01]  /*1040*/  HADD2.F32 R74, -RZ, R54.H0_H0 ;  /* 0x20000036ff4a7230 */ /* 0x000fe20000004100 */
[----:B--2---:R-:W-:Y:S02]  /*1050*/  FMUL.FTZ R87, R93, R112 ;  /* 0x000000705d577220 */ /* 0x004fe40000410000 */
[----:B------:R-:W-:Y:S01]  /*1060*/  FADD.FTZ R54, R51, 1 ;  /* 0x3f80000033367421 */ /* 0x000fe20000010000 */
[----:B------:R-:W-:Y:S01]  /*1070*/  HADD2.F32 R51, -RZ, R55.H1_H1 ;  /* 0x30000037ff337230 */ /* 0x000fe20000004100 */
[----:B------:R-:W-:Y:S01]  /*1080*/  FMUL.FTZ R0, R79, R87 ;  /* 0x000000574f007220 */ /* 0x000fe20000410000 */
[----:B------:R-:W0:Y:S01]  /*1090*/  MUFU.RCP R116, R64 ;  /* 0x0000004000747308 */ /* 0x000e220000001000 */
[----:B-1----:R-:W-:Y:S02]  /*10a0*/  FADD.FTZ R98, R98, 1 ;  /* 0x3f80000062627421 */ /* 0x002fe40000010000 */
[----:B------:R-:W-:Y:S01]  /*10b0*/  FFMA.FTZ R67, R0, R89, R75 ;  /* 0x0000005900437223 */ /* 0x000fe2000001004b */
[----:B------:R-:W-:-:S02]  /*10c0*/  HADD2.F32 R75, -RZ, R53.H1_H1 ;  /* 0x30000035ff4b7230 */ /* 0x000fc40000004100 */
[----:B------:R-:W-:Y:S02]  /*10d0*/  HADD2.F32 R89, -RZ, R55.H0_H0 ;  /* 0x20000037ff597230 */ /* 0x000fe40000004100 */
[----:B------:R1:W2:Y:S01]  /*10e0*/  MUFU.RCP R113, R54 ;  /* 0x0000003600717308 */ /* 0x0002a20000001000 */
[----:B---3--:R-:W-:-:S04]  /*10f0*/  FMUL.FTZ R53, R94, R109 ;  /* 0x0000006d5e357220 */ /* 0x008fc80000410000 */
[----:B------:R-:W-:-:S03]  /*1100*/  FMUL.FTZ R50, R80, R53 ;  /* 0x0000003550327220 */ /* 0x000fc60000410000 */
[----:B------:R3:W2:Y:S01]  /*1110*/  MUFU.EX2 R66, R65 ;  /* 0x0000004100427308 */ /* 0x0006a20000000800 */
[----:B0-----:R-:W-:Y:S02]  /*1120*/  FMUL.FTZ R55, R95, R116 ;  /* 0x000000745f377220 */ /* 0x001fe40000410000 */
[----:B------:R-:W-:Y:S02]  /*1130*/  FFMA.FTZ R111, R50, R99, R67 ;  /* 0x00000063326f7223 */ /* 0x000fe40000010043 */
[----:B-1----:R-:W-:Y:S02]  /*1140*/  FMUL.FTZ R54, R81, R55 ;  /* 0x0000003751367220 */ /* 0x002fe40000410000 */
[----:B------:R-:W-:Y:S01]  /*1150*/  FMUL.FTZ R67, R123, -1.4426950216293334961 ;  /* 0xbfb8aa3b7b437820 */ /* 0x000fe20000410000 */
[----:B------:R0:W1:Y:S01]  /*1160*/  MUFU.EX2 R64, R60 ;  /* 0x0000003c00407308 */ /* 0x0000620000000800 */
[----:B---3--:R-:W-:-:S04]  /*1170*/  FADD.FTZ R65, -R101, 1 ;  /* 0x3f80000065417421 */ /* 0x008fc80000010100 */
[----:B------:R-:W-:Y:S01]  /*1180*/  FFMA.FTZ R103, R88, R65, 1 ;  /* 0x3f80000058677423 */ /* 0x000fe20000010041 */
[----:B------:R-:W-:Y:S01]  /*1190*/  HADD2.F32 R88, -RZ, R6.H1_H1 ;  /* 0x30000006ff587230 */ /* 0x000fe20000004100 */
[----:B------:R-:W-:Y:S01]  /*11a0*/  FADD.FTZ R65, -R105, 1 ;  /* 0x3f80000069417421 */ /* 0x000fe20000010100 */
[----:B------:R-:W3:Y:S01]  /*11b0*/  MUFU.EX2 R99, R67 ;  /* 0x0000004300637308 */ /* 0x000ee20000000800 */
[----:B0-----:R-:W-:Y:S02]  /*11c0*/  FADD.FTZ R60, -R112, 1 ;  /* 0x3f800000703c7421 */ /* 0x001fe40000010100 */
[----:B------:R-:W-:Y:S02]  /*11d0*/  FFMA.FTZ R91, R54, R88, R111 ;  /* 0x00000058365b7223 */ /* 0x000fe4000001006f */
[----:B--2---:R-:W-:Y:S02]  /*11e0*/  FMUL.FTZ R88, R96, R113 ;  /* 0x0000007160587220 */ /* 0x004fe40000410000 */
[----:B------:R-:W-:Y:S01]  /*11f0*/  FFMA.FTZ R107, R92, R65, 1 ;  /* 0x3f8000005c6b7423 */ /* 0x000fe20000010041 */
[----:B------:R-:W-:Y:S01]  /*1200*/  HADD2.F32 R92, -RZ, R7.H0_H0 ;  /* 0x20000007ff5c7230 */ /* 0x000fe20000004100 */
[----:B------:R-:W-:Y:S01]  /*1210*/  FMUL.FTZ R52, R82, R88 ;  /* 0x0000005852347220 */ /* 0x000fe20000410000 */
[----:B------:R-:W0:Y:S01]  /*1220*/  MUFU.RCP R120, R98 ;  /* 0x0000006200787308 */ /* 0x000e220000001000 */
[----:B------:R-:W-:-:S02]  /*1230*/  FADD.FTZ R65, -R109, 1 ;  /* 0x3f8000006d417421 */ /* 0x000fc40000010100 */
[----:B------:R-:W-:Y:S02]  /*1240*/  FFMA.FTZ R119, R52, R92, R91 ;  /* 0x0000005c34777223 */ /* 0x000fe4000001005b */
[----:B------:R-:W-:Y:S02]  /*1250*/  FADD.FTZ R92, R66, 1 ;  /* 0x3f800000425c7421 */ /* 0x000fe40000010000 */
[----:B------:R-:W-:Y:S02]  /*1260*/  FFMA.FTZ R111, R94, R65, 1 ;  /* 0x3f8000005e6f7423 */ /* 0x000fe40000010041 */
[----:B------:R-:W2:Y:S01]  /*1270*/  MUFU.RCP R117, R92 ;  /* 0x0000005c00757308 */ /* 0x000ea20000001000 */
[----:B-1----:R-:W-:Y:S02]  /*1280*/  FADD.FTZ R94, R64, 1 ;  /* 0x3f800000405e7421 */ /* 0x002fe40000010000 */
[----:B---3--:R-:W-:Y:S02]  /*1290*/  FADD.FTZ R99, R99, 1 ;  /* 0x3f80000063637421 */ /* 0x008fe40000010000 */
[----:B------:R-:W-:-:S02]  /*12a0*/  FFMA.FTZ R114, R93, R60, 1 ;  /* 0x3f8000005d727423 */ /* 0x000fc4000001003c */
[----:B0-----:R-:W-:Y:S01]  /*12b0*/  FMUL.FTZ R91, R97, R120 ;  /* 0x00000078615b7220 */ /* 0x001fe20000410000 */
[----:B------:R-:W-:Y:S01]  /*12c0*/  MUFU.RCP R124, R94 ;  /* 0x0000005e007c7308 */ /* 0x000fe20000001000 */
[----:B------:R-:W-:Y:S02]  /*12d0*/  FADD.FTZ R60, -R116, 1 ;  /* 0x3f800000743c7421 */ /* 0x000fe40000010100 */
[----:B------:R-:W-:Y:S02]  /*12e0*/  FADD.FTZ R93, -R113, 1 ;  /* 0x3f800000715d7421 */ /* 0x000fe40000010100 */
[----:B------:R-:W-:Y:S01]  /*12f0*/  FFMA.FTZ R118, R95, R60, 1 ;  /* 0x3f8000005f767423 */ /* 0x000fe2000001003c */
[----:B------:R-:W-:Y:S01]  /*1300*/  HADD2.F32 R95, -RZ, R63.H1_H1 ;  /* 0x3000003fff5f7230 */ /* 0x000fe20000004100 */
[----:B------:R-:W-:Y:S01]  /*1310*/  FADD.FTZ R60, -R120, 1 ;  /* 0x3f800000783c7421 */ /* 0x000fe20000010100 */
[----:B------:R0:W-:Y:S01]  /*1320*/  MUFU.RCP R128, R99 ;  /* 0x0000006300807308 */ /* 0x0001e20000001000 */
[----:B--2---:R-:W-:-:S02]  /*1330*/  FADD.FTZ R61, -R117, 1 ;  /* 0x3f800000753d7421 */ /* 0x004fc40000010100 */
[----:B------:R-:W-:Y:S01]  /*1340*/  FFMA.FTZ R115, R96, R93, 1 ;  /* 0x3f80000060737423 */ /* 0x000fe2000001005d */
[----:B0-----:R-:W-:Y:S01]  /*1350*/  HADD2.F32 R99, -RZ, R62.H1_H1 ;  /* 0x3000003eff637230 */ /* 0x001fe20000004100 */
[----:B------:R-:W-:-:S04]  /*1360*/  FMUL.FTZ R62, R129, -1.4426950216293334961 ;  /* 0xbfb8aa3b813e7820 */ /* 0x000fc80000410000 */
[----:B------:R-:W0:Y:S01]  /*1370*/  MUFU.EX2 R131, R62 ;  /* 0x0000003e00837308 */ /* 0x000e220000000800 */
[----:B------:R-:W-:-:S07]  /*1380*/  FMUL.FTZ R92, R99, -1.4426950216293334961 ;  /* 0xbfb8aa3b635c7820 */ /* 0x000fce0000410000 */
[----:B------:R-:W1:Y:S01]  /*1390*/  MUFU.EX2 R132, R92 ;  /* 0x0000005c00847308 */ /* 0x000e620000000800 */
[----:B0-----:R-:W-:Y:S02]  /*13a0*/  FADD.FTZ R131, R131, 1 ;  /* 0x3f80000083837421 */ /* 0x001fe40000010000 */
[----:B-1----:R-:W-:-:S06]  /*13b0*/  FADD.FTZ R132, R132, 1 ;  /* 0x3f80000084847421 */ /* 0x002fcc0000010000 */
[----:B------:R-:W-:Y:S01]  /*13c0*/  MUFU.RCP R132, R132 ;  /* 0x0000008400847308 */ /* 0x000fe20000001000 */
[----:B----4-:R0:W-:Y:S04]  /*13d0*/  STS.128 [R37.X16], R56 ;  /* 0x0000003825007388 */ /* 0x0101e8000000cc00 */
[----:B------:R1:W-:Y:S01]  /*13e0*/  STS.128 [R37.X16+0x200], R68 ;  /* 0x0002004425007388 */ /* 0x0003e2000000cc00 */
[----:B------:R-:W-:-:S06]  /*13f0*/  NOP ;  /* 0x0000000000007918 */ /* 0x000fcc0000000000 */
[----:B------:R-:W2:Y:S01]  /*1400*/  LDS.128 R64, [R49] ;  /* 0x0000000031407984 */ /* 0x000ea20000000c00 */
[----:B0-----:R-:W-:Y:S01]  /*1410*/  FMUL.FTZ R56, R83, R91 ;  /* 0x0000005b53387220 */ /* 0x001fe20000410000 */
[--C-:B------:R-:W-:Y:S01]  /*1420*/  HADD2.F32 R59, -RZ, R8.reuse.H0_H0 ;  /* 0x20000008ff3b7230 */ /* 0x100fe20000004100 */
[----:B------:R-:W-:Y:S02]  /*1430*/  FMUL.FTZ R57, R100, R117 ;  /* 0x0000007564397220 */ /* 0x000fe40000410000 */
[----:B------:R-:W-:Y:S01]  /*1440*/  FFMA.FTZ R119, R56, R122, R119 ;  /* 0x0000007a38777223 */ /* 0x000fe20000010077 */
[----:B-1----:R-:W-:Y:S01]  /*1450*/  HADD2.F32 R70, -RZ, R8.H1_H1 ;  /* 0x30000008ff467230 */ /* 0x002fe20000004100 */
[----:B------:R-:W-:Y:S02]  /*1460*/  FMUL.FTZ R58, R102, R57 ;  /* 0x00000039663a7220 */ /* 0x000fe40000410000 */
[----:B------:R-:W-:Y:S01]  /*1470*/  FFMA.FTZ R122, R97, R60, 1 ;  /* 0x3f800000617a7423 */ /* 0x000fe2000001003c */
[----:B------:R-:W-:Y:S01]  /*1480*/  HADD2.F32 R97, -RZ, R63.H0_H0 ;  /* 0x2000003fff617230 */ /* 0x000fe20000004100 */
[----:B------:R-:W-:Y:S01]  /*1490*/  FFMA.FTZ R69, R58, R59, R119 ;  /* 0x0000003b3a457223 */ /* 0x000fe20000010077 */
[----:B------:R-:W-:Y:S01]  /*14a0*/  HADD2.F32 R63, -RZ, R9.H0_H0 ;  /* 0x20000009ff3f7230 */ /* 0x000fe20000004100 */
[----:B------:R-:W-:-:S02]  /*14b0*/  FMUL.FTZ R59, R121, R124 ;  /* 0x0000007c793b7220 */ /* 0x000fc40000410000 */
[----:B------:R-:W-:Y:S02]  /*14c0*/  FMUL.FTZ R68, R125, -1.4426950216293334961 ;  /* 0xbfb8aa3b7d447820 */ /* 0x000fe40000410000 */
[----:B------:R-:W-:Y:S02]  /*14d0*/  FMUL.FTZ R60, R104, R59 ;  /* 0x0000003b683c7220 */ /* 0x000fe40000410000 */
[----:B------:R-:W-:Y:S01]  /*14e0*/  FFMA.FTZ R119, R100, R61, 1 ;  /* 0x3f80000064777423 */ /* 0x000fe2000001003d */
[----:B------:R0:W1:Y:S01]  /*14f0*/  MUFU.EX2 R127, R68 ;  /* 0x00000044007f7308 */ /* 0x0000620000000800 */
[----:B------:R-:W-:Y:S02]  /*1500*/  FMUL.FTZ R61, R123, R128 ;  /* 0x000000807b3d7220 */ /* 0x000fe40000410000 */
[----:B------:R-:W-:Y:S02]  /*1510*/  FFMA.FTZ R69, R60, R70, R69 ;  /* 0x000000463c457223 */ /* 0x000fe40000010045 */
[----:B------:R-:W-:-:S02]  /*1520*/  FADD.FTZ R70, -R128, 1 ;  /* 0x3f80000080467421 */ /* 0x000fc40000010100 */
[----:B------:R-:W-:Y:S02]  /*1530*/  FMUL.FTZ R62, R106, R61 ;  /* 0x0000003d6a3e7220 */ /* 0x000fe40000410000 */
[----:B0-----:R-:W-:Y:S02]  /*1540*/  FADD.FTZ R68, -R124, 1 ;  /* 0x3f8000007c447421 */ /* 0x001fe40000010100 */
[----:B------:R-:W-:Y:S02]  /*1550*/  FFMA.FTZ R130, R123, R70, 1 ;  /* 0x3f8000007b827423 */ /* 0x000fe40000010046 */
[----:B------:R-:W-:Y:S02]  /*1560*/  FFMA.FTZ R126, R121, R68, 1 ;  /* 0x3f800000797e7423 */ /* 0x000fe40000010044 */
[----:B------:R-:W-:Y:S01]  /*1570*/  FFMA.FTZ R123, R62, R63, R69 ;  /* 0x0000003f3e7b7223 */ /* 0x000fe20000010045 */
[--C-:B--2---:R-:W-:Y:S01]  /*1580*/  HADD2.F32 R94, -RZ, R66.reuse.H0_H0 ;  /* 0x20000042ff5e7230 */ /* 0x104fe20000004100 */
[----:B------:R-:W0:Y:S01]  /*1590*/  LDS.128 R68, [R49+0x10] ;  /* 0x0000100031447984 */ /* 0x000e220000000c00 */
[----:B------:R-:W-:Y:S01]  /*15a0*/  HADD2.F32 R98, -RZ, R66.H1_H1 ;  /* 0x30000042ff627230 */ /* 0x000fe20000004100 */
[----:B------:R-:W-:Y:S01]  /*15b0*/  FMUL.FTZ R66, R95, -1.4426950216293334961 ;  /* 0xbfb8aa3b5f427820 */ /* 0x000fe20000410000 */
[--C-:B------:R-:W-:Y:S01]  /*15c0*/  HADD2.F32 R92, -RZ, R64.reuse.H1_H1 ;  /* 0x30000040ff5c7230 */ /* 0x100fe20000004100 */
[----:B------:R-:W-:Y:S01]  /*15d0*/  FMUL.FTZ R100, R97, -1.4426950216293334961 ;  /* 0xbfb8aa3b61647820 */ /* 0x000fe20000410000 */
[--C-:B------:R-:W-:Y:S01]  /*15e0*/  HADD2.F32 R96, -RZ, R65.reuse.H1_H1 ;  /* 0x30000041ff607230 */ /* 0x100fe20000004100 */
[----:B-1----:R-:W-:Y:S01]  /*15f0*/  FADD.FTZ R127, R127, 1 ;  /* 0x3f8000007f7f7421 */ /* 0x002fe20000010000 */
[----:B------:R-:W-:Y:S01]  /*1600*/  HADD2.F32 R93, -RZ, R65.H0_H0 ;  /* 0x20000041ff5d7230 */ /* 0x000fe20000004100 */
[----:B------:R1:W2:Y:S01]  /*1610*/  MUFU.EX2 R121, R100 ;  /* 0x0000006400797308 */ /* 0x0002a20000000800 */
[----:B------:R-:W-:Y:S01]  /*1620*/  FMUL.FTZ R77, R77, R92 ;  /* 0x0000005c4d4d7220 */ /* 0x000fe20000410000 */
[----:B------:R-:W-:Y:S01]  /*1630*/  HADD2.F32 R63, -RZ, R64.H0_H0 ;  /* 0x20000040ff3f7230 */ /* 0x000fe20000004100 */
[----:B------:R-:W-:Y:S01]  /*1640*/  FMUL.FTZ R79, R79, R96 ;  /* 0x000000604f4f7220 */ /* 0x000fe20000410000 */
[----:B------:R-:W-:Y:S01]  /*1650*/  HADD2.F32 R65, -RZ, R67.H0_H0 ;  /* 0x20000043ff417230 */ /* 0x000fe20000004100 */
[----:B------:R-:W-:-:S02]  /*1660*/  FMUL.FTZ R77, R108, R77 ;  /* 0x0000004d6c4d7220 */ /* 0x000fc40000410000 */
[----:B------:R-:W-:Y:S01]  /*1670*/  FMUL.FTZ R79, R112, R79 ;  /* 0x0000004f704f7220 */ /* 0x000fe20000410000 */
[----:B------:R-:W3:Y:S01]  /*1680*/  MUFU.EX2 R66, R66 ;  /* 0x0000004200427308 */ /* 0x000ee20000000800 */
[----:B-1----:R-:W-:Y:S01]  /*1690*/  HADD2.F32 R100, -RZ, R67.H1_H1 ;  /* 0x30000043ff647230 */ /* 0x002fe20000004100 */
[----:B------:R-:W-:Y:S02]  /*16a0*/  FMUL.FTZ R78, R78, R93 ;  /* 0x0000005d4e4e7220 */ /* 0x000fe40000410000 */
[----:B------:R-:W-:Y:S02]  /*16b0*/  FMUL.FTZ R77, R77, R110 ;  /* 0x0000006e4d4d7220 */ /* 0x000fe40000410000 */
[----:B------:R-:W-:Y:S02]  /*16c0*/  FMUL.FTZ R79, R79, R114 ;  /* 0x000000724f4f7220 */ /* 0x000fe40000410000 */
[----:B------:R1:W4:Y:S01]  /*16d0*/  MUFU.RCP R64, R127 ;  /* 0x0000007f00407308 */ /* 0x0003220000001000 */
[----:B------:R-:W-:-:S02]  /*16e0*/  FMUL.FTZ R81, R81, R98 ;  /* 0x0000006251517220 */ /* 0x000fc40000410000 */
[----:B------:R-:W-:Y:S02]  /*16f0*/  FMUL.FTZ R83, R83, R100 ;  /* 0x0000006453537220 */ /* 0x000fe40000410000 */
[----:B--2---:R-:W-:Y:S02]  /*1700*/  FADD.FTZ R121, R121, 1 ;  /* 0x3f80000079797421 */ /* 0x004fe40000010000 */
[----:B------:R-:W-:Y:S01]  /*1710*/  FMUL.FTZ R78, R105, R78 ;  /* 0x0000004e694e7220 */ /* 0x000fe20000410000 */
[----:B------:R-:W2:Y:S01]  /*1720*/  MUFU.RCP R110, R131 ;  /* 0x00000083006e7308 */ /* 0x000ea20000001000 */
[----:B------:R-:W-:Y:S01]  /*1730*/  FMUL.FTZ R81, R116, R81 ;  /* 0x0000005174517220 */ /* 0x000fe20000410000 */
[----:B-1----:R-:W-:Y:S01]  /*1740*/  HADD2.F32 R127, -RZ, R14.H1_H1 ;  /* 0x3000000eff7f7230 */ /* 0x002fe20000004100 */
[----:B------:R-:W-:Y:S02]  /*1750*/  FMUL.FTZ R83, R120, R83 ;  /* 0x0000005378537220 */ /* 0x000fe40000410000 */
[----:B------:R-:W-:-:S02]  /*1760*/  FMUL.FTZ R76, R76, R63 ;  /* 0x0000003f4c4c7220 */ /* 0x000fc40000410000 */
[----:B------:R-:W-:Y:S01]  /*1770*/  FMUL.FTZ R78, R78, R107 ;  /* 0x0000006b4e4e7220 */ /* 0x000fe20000410000 */
[--C-:B0-----:R-:W-:Y:S01]  /*1780*/  HADD2.F32 R112, -RZ, R70.reuse.H0_H0 ;  /* 0x20000046ff707230 */ /* 0x101fe20000004100 */
[----:B------:R0:W1:Y:S01]  /*1790*/  MUFU.RCP R116, R121 ;  /* 0x0000007900747308 */ /* 0x0000620000001000 */
[----:B------:R-:W-:Y:S01]  /*17a0*/  HADD2.F32 R114, -RZ, R70.H1_H1 ;  /* 0x30000046ff727230 */ /* 0x000fe20000004100 */
[----:B---3--:R-:W-:Y:S01]  /*17b0*/  FADD.FTZ R70, R66, 1 ;  /* 0x3f80000042467421 */ /* 0x008fe20000010000 */
[--C-:B------:R-:W-:Y:S01]  /*17c0*/  HADD2.F32 R107, -RZ, R69.reuse.H0_H0 ;  /* 0x20000045ff6b7230 */ /* 0x100fe20000004100 */
[----:B------:R-:W-:Y:S01]  /*17d0*/  FMUL.FTZ R76, R101, R76 ;  /* 0x0000004c654c7220 */ /* 0x000fe20000410000 */
[----:B------:R-:W-:Y:S01]  /*17e0*/  HADD2.F32 R108, -RZ, R69.H1_H1 ;  /* 0x30000045ff6c7230 */ /* 0x000fe20000004100 */
[----:B------:R-:W-:Y:S01]  /*17f0*/  FMUL.FTZ R81, R81, R118 ;  /* 0x0000007651517220 */ /* 0x000fe20000410000 */
[--C-:B------:R-:W-:Y:S01]  /*1800*/  HADD2.F32 R118, -RZ, R71.reuse.H0_H0 ;  /* 0x20000047ff767230 */ /* 0x100fe20000004100 */
[----:B------:R-:W3:Y:S01]  /*1810*/  MUFU.RCP R120, R70 ;  /* 0x0000004600787308 */ /* 0x000ee20000001000 */
[----:B------:R-:W-:Y:S01]  /*1820*/  FMUL.FTZ R83, R83, R122 ;  /* 0x0000007a53537220 */ /* 0x000fe20000410000 */
[----:B------:R-:W-:Y:S01]  /*1830*/  HADD2.F32 R122, -RZ, R71.H1_H1 ;  /* 0x30000047ff7a7230 */ /* 0x000fe20000004100 */
[----:B------:R-:W-:Y:S01]  /*1840*/  FMUL.FTZ R80, R80, R94 ;  /* 0x0000005e50507220 */ /* 0x000fe20000410000 */
[--C-:B------:R-:W-:Y:S01]  /*1850*/  HADD2.F32 R105, -RZ, R68.reuse.H1_H1 ;  /* 0x30000044ff697230 */ /* 0x100fe20000004100 */
[----:B------:R-:W-:Y:S01]  /*1860*/  FMUL.FTZ R69, R106, R107 ;  /* 0x0000006b6a457220 */ /* 0x000fe20000410000 */
[----:B------:R-:W-:Y:S01]  /*1870*/  HADD2.F32 R101, -RZ, R68.H0_H0 ;  /* 0x20000044ff657230 */ /* 0x000fe20000004100 */
[----:B----4-:R-:W-:Y:S01]  /*1880*/  FADD.FTZ R66, -R64, 1 ;  /* 0x3f80000040427421 */ /* 0x010fe20000010100 */
[----:B0-----:R-:W-:Y:S01]  /*1890*/  HADD2.F32 R121, -RZ, R13.H0_H0 ;  /* 0x2000000dff797230 */ /* 0x001fe20000004100 */
[----:B------:R-:W-:Y:S01]  /*18a0*/  FMUL.FTZ R71, R75, R108 ;  /* 0x0000006c4b477220 */ /* 0x000fe20000410000 */
[----:B------:R-:W-:Y:S01]  /*18b0*/  HADD2.F32 R131, -RZ, R15.H1_H1 ;  /* 0x3000000fff837230 */ /* 0x000fe20000004100 */
[----:B------:R-:W-:-:S02]  /*18c0*/  FMUL.FTZ R76, R76, R103 ;  /* 0x000000674c4c7220 */ /* 0x000fc40000410000 */
[----:B------:R-:W-:Y:S02]  /*18d0*/  FMUL.FTZ R103, R74, R112 ;  /* 0x000000704a677220 */ /* 0x000fe40000410000 */
[----:B------:R-:W-:Y:S02]  /*18e0*/  FMUL.FTZ R80, R109, R80 ;  /* 0x000000506d507220 */ /* 0x000fe40000410000 */
[----:B------:R-:W-:Y:S02]  /*18f0*/  FMUL.FTZ R69, R128, R69 ;  /* 0x0000004580457220 */ /* 0x000fe40000410000 */
[----:B--2---:R-:W-:Y:S02]  /*1900*/  FADD.FTZ R68, -R110, 1 ;  /* 0x3f8000006e447421 */ /* 0x004fe40000010100 */
[----:B------:R-:W-:Y:S02]  /*1910*/  FFMA.FTZ R66, R125, R66, 1 ;  /* 0x3f8000007d427423 */ /* 0x000fe40000010042 */
[----:B------:R-:W-:-:S02]  /*1920*/  FMUL.FTZ R71, R64, R71 ;  /* 0x0000004740477220 */ /* 0x000fc40000410000 */
[----:B------:R-:W-:Y:S02]  /*1930*/  FMUL.FTZ R133, R129, R110 ;  /* 0x0000006e81857220 */ /* 0x000fe40000410000 */
[----:B------:R-:W-:Y:S02]  /*1940*/  FMUL.FTZ R67, R104, R105 ;  /* 0x0000006968437220 */ /* 0x000fe40000410000 */
[----:B------:R-:W-:Y:S02]  /*1950*/  FMUL.FTZ R110, R110, R103 ;  /* 0x000000676e6e7220 */ /* 0x000fe40000410000 */
[----:B------:R-:W-:Y:S02]  /*1960*/  FMUL.FTZ R82, R82, R65 ;  /* 0x0000004152527220 */ /* 0x000fe40000410000 */
[----:B------:R-:W-:Y:S02]  /*1970*/  FMUL.FTZ R80, R80, R111 ;  /* 0x0000006f50507220 */ /* 0x000fe40000410000 */
[----:B------:R-:W-:Y:S01]  /*1980*/  FMUL.FTZ R104, R125, R64 ;  /* 0x000000407d687220 */ /* 0x000fe20000410000 */
[----:B------:R-:W-:Y:S01]  /*1990*/  HADD2.F32 R125, -RZ, R14.H0_H0 ;  /* 0x2000000eff7d7230 */ /* 0x000fe20000004100 */
[----:B------:R-:W-:Y:S01]  /*19a0*/  FFMA.FTZ R109, R129, R68, 1 ;  /* 0x3f800000816d7423 */ /* 0x000fe20000010044 */
[----:B------:R-:W-:Y:S01]  /*19b0*/  HADD2.F32 R129, -RZ, R15.H0_H0 ;  /* 0x2000000fff817230 */ /* 0x000fe20000004100 */
[----:B------:R-:W-:-:S02]  /*19c0*/  FMUL.FTZ R130, R69, R130 ;  /* 0x0000008245827220 */ /* 0x000fc40000410000 */
[----:B------:R-:W-:Y:S02]  /*19d0*/  FMUL.FTZ R103, R71, R66 ;  /* 0x0000004247677220 */ /* 0x000fe40000410000 */
[----:B------:R-:W-:Y:S02]  /*19e0*/  FMUL.FTZ R102, R102, R101 ;  /* 0x0000006566667220 */ /* 0x000fe40000410000 */
[----:B------:R-:W-:Y:S02]  /*19f0*/  FADD.FTZ R64, -R132, 1 ;  /* 0x3f80000084407421 */ /* 0x000fe40000010100 */
[----:B-1----:R-:W-:Y:S02]  /*1a00*/  FADD.FTZ R68, -R116, 1 ;  /* 0x3f80000074447421 */ /* 0x002fe40000010100 */
[----:B---3--:R-:W-:Y:S02]  /*1a10*/  FADD.FTZ R66, -R120, 1 ;  /* 0x3f80000078427421 */ /* 0x008fe40000010100 */
[----:B------:R-:W-:-:S02]  /*1a20*/  FMUL.FTZ R69, R90, R114 ;  /* 0x000000725a457220 */ /* 0x000fc40000410000 */
[----:B------:R-:W-:Y:S02]  /*1a30*/  FMUL.FTZ R71, R89, R118 ;  /* 0x0000007659477220 */ /* 0x000fe40000410000 */
[----:B------:R-:W-:Y:S02]  /*1a40*/  FMUL.FTZ R111, R51, R122 ;  /* 0x0000007a336f7220 */ /* 0x000fe40000410000 */
[----:B------:R-:W-:Y:S01]  /*1a50*/  FMUL.FTZ R82, R113, R82 ;  /* 0x0000005271527220 */ /* 0x000fe20000410000 */
[----:B------:R-:W-:Y:S01]  /*1a60*/  HADD2.F32 R113, -RZ, R18.H1_H1 ;  /* 0x30000012ff717230 */ /* 0x000fe20000004100 */
[----:B------:R-:W-:Y:S01]  /*1a70*/  FMUL.FTZ R102, R117, R102 ;  /* 0x0000006675667220 */ /* 0x000fe20000410000 */
[----:B------:R-:W-:Y:S01]  /*1a80*/  HADD2.F32 R117, -RZ, R19.H1_H1 ;  /* 0x30000013ff757230 */ /* 0x000fe20000004100 */
[----:B------:R-:W-:Y:S02]  /*1a90*/  FMUL.FTZ R67, R124, R67 ;  /* 0x000000437c437220 */ /* 0x000fe40000410000 */
[----:B------:R-:W-:-:S02]  /*1aa0*/  FFMA.FTZ R64, R99, R64, 1 ;  /* 0x3f80000063407423 */ /* 0x000fc40000010040 */
[----:B------:R-:W-:Y:S02]  /*1ab0*/  FFMA.FTZ R68, R97, R68, 1 ;  /* 0x3f80000061447423 */ /* 0x000fe40000010044 */
[----:B------:R-:W-:Y:S02]  /*1ac0*/  FFMA.FTZ R70, R95, R66, 1 ;  /* 0x3f8000005f467423 */ /* 0x000fe40000010042 */
[----:B------:R-:W-:Y:S02]  /*1ad0*/  FMUL.FTZ R69, R132, R69 ;  /* 0x0000004584457220 */ /* 0x000fe40000410000 */
[----:B------:R-:W-:Y:S02]  /*1ae0*/  FMUL.FTZ R71, R116, R71 ;  /* 0x0000004774477220 */ /* 0x000fe40000410000 */
[----:B------:R-:W-:Y:S02]  /*1af0*/  FMUL.FTZ R111, R120, R111 ;  /* 0x0000006f786f7220 */ /* 0x000fe40000410000 */
[----:B------:R-:W-:Y:S01]  /*1b00*/  FMUL.FTZ R82, R82, R115 ;  /* 0x0000007352527220 */ /* 0x000fe20000410000 */
[----:B------:R-:W-:Y:S01]  /*1b10*/  HADD2.F32 R115, -RZ, R19.H0_H0 ;  /* 0x20000013ff737230 */ /* 0x000fe20000004100 */
[----:B------:R-:W-:Y:S01]  /*1b20*/  FMUL.FTZ R102, R102, R119 ;  /* 0x0000007766667220 */ /* 0x000fe20000410000 */
[----:B------:R-:W-:Y:S01]  /*1b30*/  HADD2.F32 R119, -RZ, R12.H1_H1 ;  /* 0x3000000cff777230 */ /* 0x000fe20000004100 */
[----:B------:R-:W-:-:S02]  /*1b40*/  FMUL.FTZ R67, R67, R126 ;  /* 0x0000007e43437220 */ /* 0x000fc40000410000 */
        /* <DEDUP_REMOVED lines=11> */
[----:B------:R-:W-:Y:S01]  /*1c00*/  HADD2.F32 R67, -RZ, R9.H1_H1 ;  /* 0x30000009ff437230 */ /* 0x000fe20000004100 */
[----:B------:R-:W-:Y:S01]  /*1c10*/  F2FP.PACK_AB R81, R103, R130 ;  /* 0x000000826751723e */ /* 0x000fe200000000ff */
[----:B------:R-:W-:Y:S01]  /*1c20*/  IMAD.WIDE.U32 R102, R33, c[0x0][0x2e8], R72 ;  /* 0x0000ba0021667a25 */ /* 0x000fe200078e0048 */
[----:B------:R-:W-:-:S02]  /*1c30*/  F2FP.PACK_AB R82, R66, R109 ;  /* 0x0000006d4252723e */ /* 0x000fc400000000ff */
[----:B------:R-:W-:Y:S01]  /*1c40*/  F2FP.PACK_AB R83, R111, R106 ;  /* 0x0000006a6f53723e */ /* 0x000fe200000000ff */
[----:B------:R-:W-:Y:S01]  /*1c50*/  IMAD R66, R175, c[0x0][0x2e8], RZ ;  /* 0x0000ba00af427a24 */ /* 0x000fe200078e02ff */
[----:B------:R-:W-:Y:S01]  /*1c60*/  HADD2.F32 R106, -RZ, R10.H0_H0 ;  /* 0x2000000aff6a7230 */ /* 0x000fe20000004100 */
[----:B------:R-:W-:Y:S01]  /*1c70*/  FFMA.FTZ R67, R64, R67, R123 ;  /* 0x0000004340437223 */ /* 0x000fe2000001007b */
[----:B------:R-:W-:Y:S01]  /*1c80*/  HADD2.F32 R111, -RZ, R18.H0_H0 ;  /* 0x20000012ff6f7230 */ /* 0x000fe20000004100 */
[----:B------:R-:W-:Y:S01]  /*1c90*/  IMAD R109, R33, c[0x0][0x2ec], R66 ;  /* 0x0000bb00216d7a24 */ /* 0x000fe200078e0242 */
[----:B------:R-:W-:Y:S01]  /*1ca0*/  HADD2.F32 R18, -RZ, R11.H1_H1 ;  /* 0x3000000bff127230 */ /* 0x000fe20000004100 */
[----:B------:R-:W-:Y:S01]  /*1cb0*/  FMUL.FTZ R66, R74, R133 ;  /* 0x000000854a427220 */ /* 0x000fe20000410000 */
[----:B------:R-:W-:Y:S01]  /*1cc0*/  HADD2.F32 R123, -RZ, R13.H1_H1 ;  /* 0x3000000dff7b7230 */ /* 0x000fe20000004100 */
[----:B------:R-:W-:Y:S02]  /*1cd0*/  FMUL.FTZ R99, R99, R132 ;  /* 0x0000008463637220 */ /* 0x000fe40000410000 */
[----:B------:R-:W-:-:S02]  /*1ce0*/  FFMA.FTZ R67, R66, R106, R67 ;  /* 0x0000006a42437223 */ /* 0x000fc40000010043 */
[----:B------:R-:W-:Y:S02]  /*1cf0*/  FMUL.FTZ R116, R97, R116 ;  /* 0x0000007461747220 */ /* 0x000fe40000410000 */
[----:B------:R-:W-:Y:S01]  /*1d00*/  FMUL.FTZ R120, R95, R120 ;  /* 0x000000785f787220 */ /* 0x000fe20000410000 */
[----:B------:R0:W-:Y:S04]  /*1d10*/  STS.128 [R49], R68 ;  /* 0x0000004431007388 */ /* 0x0001e80000000c00 */
[----:B------:R1:W-:Y:S01]  /*1d20*/  STS.128 [R49+0x10], R80 ;  /* 0x0000105031007388 */ /* 0x0003e20000000c00 */
[----:B------:R-:W-:-:S06]  /*1d30*/  NOP ;  /* 0x0000000000007918 */ /* 0x000fcc0000000000 */
[----:B------:R-:W2:Y:S04]  /*1d40*/  LDS.128 R72, [R37.X16] ;  /* 0x0000000025487984 */ /* 0x000ea8000000cc00 */
[----:B------:R-:W3:Y:S01]  /*1d50*/  LDS.128 R76, [R37.X16+0x200] ;  /* 0x00020000254c7984 */ /* 0x000ee2000000cc00 */
[----:B0-----:R-:W-:Y:S01]  /*1d60*/  IADD3 R71, R103, R109, RZ ;  /* 0x0000006d67477210 */ /* 0x001fe20007ffe0ff */
[----:B------:R-:W-:Y:S01]  /*1d70*/  HADD2.F32 R69, -RZ, R10.H1_H1 ;  /* 0x3000000aff457230 */ /* 0x000fe20000004100 */
[----:B------:R-:W-:Y:S01]  /*1d80*/  FMUL.FTZ R68, R90, R99 ;  /* 0x000000635a447220 */ /* 0x000fe20000410000 */
[----:B------:R-:W-:Y:S01]  /*1d90*/  HADD2.F32 R109, -RZ, R17.H1_H1 ;  /* 0x30000011ff6d7230 */ /* 0x000fe20000004100 */
[----:B-1----:R-:W-:Y:S01]  /*1da0*/  LEA R80, P0, R102, c[0x0][0x338], 0x1 ;  /* 0x0000ce0066507a11 */ /* 0x002fe200078008ff */
[----:B------:R-:W-:Y:S01]  /*1db0*/  HADD2.F32 R82, -RZ, R11.H0_H0 ;  /* 0x2000000bff527230 */ /* 0x000fe20000004100 */
[----:B------:R-:W-:Y:S01]  /*1dc0*/  FFMA.FTZ R83, R68, R69, R67 ;  /* 0x0000004544537223 */ /* 0x000fe20000010043 */
[--C-:B------:R-:W-:Y:S01]  /*1dd0*/  HADD2.F32 R67, -RZ, R16.reuse.H0_H0 ;  /* 0x20000010ff437230 */ /* 0x100fe20000004100 */
[----:B------:R-:W-:Y:S01]  /*1de0*/  LEA.HI.X R81, R102, c[0x0][0x33c], R71, 0x1, P0 ;  /* 0x0000cf0066517a11 */ /* 0x000fe200000f0c47 */
[----:B------:R-:W-:Y:S01]  /*1df0*/  HADD2.F32 R69, -RZ, R16.H1_H1 ;  /* 0x30000010ff457230 */ /* 0x000fe20000004100 */
[----:B------:R-:W-:Y:S01]  /*1e00*/  ISETP.NE.U32.AND P0, PT, RZ, c[0x0][0x270], PT ;  /* 0x00009c00ff007a0c */ /* 0x000fe20003f05070 */
[----:B------:R-:W-:Y:S01]  /*1e10*/  HADD2.F32 R71, -RZ, R17.H0_H0 ;  /* 0x20000011ff477230 */ /* 0x000fe20000004100 */
[----:B------:R-:W-:Y:S01]  /*1e20*/  MOV R70, c[0x0][0x16c] ;  /* 0x00005b0000467a02 */ /* 0x000fe20000000f00 */
[----:B------:R-:W-:Y:S01]  /*1e30*/  IMAD.WIDE R16, R48, 0x10, R80 ;  /* 0x0000001030107825 */ /* 0x000fe200078e0250 */
[----:B------:R-:W-:Y:S01]  /*1e40*/  ISETP.NE.AND.EX P0, PT, RZ, c[0x0][0x274], PT, P0 ;  /* 0x00009d00ff007a0c */ /* 0x000fe20003f05300 */
[----:B------:R-:W-:Y:S01]  /*1e50*/  HADD2.F32 R81, -RZ, R12.H0_H0 ;  /* 0x2000000cff517230 */ /* 0x000fe20000004100 */
[----:B------:R-:W-:Y:S01]  /*1e60*/  ISETP.GE.AND P1, PT, R70, 0x1, PT ;  /* 0x000000014600780c */ /* 0x000fe20003f26270 */
[----:B------:R-:W-:-:S02]  /*1e70*/  FMUL.FTZ R70, R89, R116 ;  /* 0x0000007459467220 */ /* 0x000fc40000410000 */
        /* <DEDUP_REMOVED lines=47> */
[----:B-1----:R0:W-:Y:S04]  /*2170*/  STG.E.128 [R72.64+-0x400], R12 ;  /* 0xfffc000c48007986 */ /* 0x0021e8000c101d04 */
[----:B--2---:R0:W-:Y:S02]  /*2180*/  STG.E.128 [R72.64+-0x200], R16 ;  /* 0xfffe001048007986 */ /* 0x0041e4000c101d04 */
.L_x_6201:
        /* <DEDUP_REMOVED lines=26> */
[--C-:B------:R-:W-:Y:S02]  /*2330*/  FADD.FTZ R98, R119, R32.reuse ;  /* 0x0000002077627221 */ /* 0x100fe40000010000 */
[--C-:B0-----:R-:W-:Y:S02]  /*2340*/  FADD.FTZ R79, R121, R32.reuse ;  /* 0x00000020794f7221 */ /* 0x101fe40000010000 */
        /* <DEDUP_REMOVED lines=26> */
.L_x_6239:
        /* <DEDUP_REMOVED lines=31> */
[----:B------:R-:W-:Y:S02]  /*26e0*/  IADD3 R111, R46, -0x1, RZ ;  /* 0xffffffff2e6f7810 */ /* 0x000fe40007ffe0ff */
        /* <DEDUP_REMOVED lines=17> */
[----:B------:R-:W-:-:S03]  /*2800*/  SHF.L.U32 R111, R12, 0x2, RZ ;  /* 0x000000020c6f7819 */ /* 0x000fc600000006ff */
[----:B------:R-:W-:Y:S02]  /*2810*/  @!P2 IMAD R123, R14, c[0x0][0x16c], R57 ;  /* 0x00005b000e7baa24 */ /* 0x000fe400078e0239 */
[----:B------:R-:W0:Y:S04]  /*2820*/  LDS.128 R12, [R49] ;  /* 0x00000000310c7984 */ /* 0x000e280000000c00 */
[----:B----4-:R0:W-:Y:S01]  /*2830*/  STS [R111+0xea8], R168 ;  /* 0x000ea8a86f007388 */ /* 0x0101e20000000800 */
[----:B------:R-:W-:Y:S01]  /*2840*/  HFMA2.MMA R169, -RZ, RZ, 0, 0 ;  /* 0x00000000ffa97435 */ /* 0x000fe200000001ff */
[----:B------:R-:W-:Y:S02]  /*2850*/  @!P2 IMAD.WIDE R122, R123, 0x8, R24 ;  /* 0x000000087b7aa825 */ /* 0x000fe400078e0218 */
[----:B------:R-:W-:Y:S02]  /*2860*/  BAR.SYNC.DEFER_BLOCKING 0x0 ;  /* 0x0000000000007b1d */ /* 0x000fe40000010000 */
[----:B-1----:R-:W-:-:S05]  /*2870*/  FMUL.FTZ R125, R106, R153 ;  /* 0x000000996a7d7220 */ /* 0x002fca0000410000 */
[----:B------:R1:W5:Y:S01]  /*2880*/  @!P2 LDG.E R169, [R122.64+0x4] ;  /* 0x000004047aa9a981 */ /* 0x000362000c1e1900 */
[----:B------:R-:W-:Y:S01]  /*2890*/  ISETP.NE.AND P2, PT, R36, 0x1f, PT ;  /* 0x0000001f2400780c */ /* 0x000fe20003f45270 */
[----:B------:R-:W-:-:S12]  /*28a0*/  FMUL.FTZ R137, R87, R153 ;  /* 0x0000009957897220 */ /* 0x000fd80000410000 */
[----:B------:R4:W1:Y:S01]  /*28b0*/  @P2 LDS R213, [R36.X4+0x16ac] ;  /* 0x0016ac0024d52984 */ /* 0x0008620000004800 */
[----:B------:R-:W1:Y:S01]  /*28c0*/  MUFU.EX2 R125, R125 ;  /* 0x0000007d007d7308 */ /* 0x000e620000000800 */
[-C--:B------:R-:W-:Y:S01]  /*28d0*/  FMUL.FTZ R136, R104, R153.reuse ;  /* 0x0000009968887220 */ /* 0x080fe20000410000 */
[--C-:B------:R-:W-:Y:S01]  /*28e0*/  HADD2.F32 R128, -RZ, R4.reuse.H0_H0 ;  /* 0x20000004ff807230 */ /* 0x100fe20000004100 */
[-C--:B------:R-:W-:Y:S01]  /*28f0*/  FMUL.FTZ R158, R92, R153.reuse ;  /* 0x000000995c9e7220 */ /* 0x080fe20000410000 */
[----:B------:R-:W-:Y:S01]  /*2900*/  HADD2.F32 R129, -RZ, R4.H1_H1 ;  /* 0x30000004ff817230 */ /* 0x000fe20000004100 */
[-C--:B------:R-:W-:Y:S01]  /*2910*/  FMUL.FTZ R135, R85, R153.reuse ;  /* 0x0000009955877220 */ /* 0x080fe20000410000 */
[--C-:B---3--:R-:W-:Y:S02]  /*2920*/  HADD2.F32 R130, -RZ, R18.reuse.H0_H0 ;  /* 0x20000012ff827230 */ /* 0x108fe40000004100 */
[----:B------:R-:W3:Y:S01]  /*2930*/  MUFU.EX2 R137, R137 ;  /* 0x0000008900897308 */ /* 0x000ee20000000800 */
[-C--:B------:R-:W-:Y:S01]  /*2940*/  FMUL.FTZ R134, R102, R153.reuse ;  /* 0x0000009966867220 */ /* 0x080fe20000410000 */
[----:B------:R-:W-:Y:S01]  /*2950*/  HADD2.F32 R139, -RZ, R18.H1_H1 ;  /* 0x30000012ff8b7230 */ /* 0x000fe20000004100 */
[-C--:B------:R-:W-:Y:S01]  /*2960*/  FMUL.FTZ R133, R83, R153.reuse ;  /* 0x0000009953857220 */ /* 0x080fe20000410000 */
[--C-:B0-----:R-:W-:Y:S01]  /*2970*/  HADD2.F32 R111, -RZ, R12.reuse.H0_H0 ;  /* 0x2000000cff6f7230 */ /* 0x101fe20000004100 */
[-C--:B------:R-:W-:Y:S01]  /*2980*/  FMUL.FTZ R132, R100, R153.reuse ;  /* 0x0000009964847220 */ /* 0x080fe20000410000 */
[----:B------:R-:W-:Y:S01]  /*2990*/  HADD2.F32 R113, -RZ, R12.H1_H1 ;  /* 0x3000000cff717230 */ /* 0x000fe20000004100 */
[-C--:B------:R-:W-:Y:S01]  /*29a0*/  FMUL.FTZ R171, R81, R153.reuse ;  /* 0x0000009951ab7220 */ /* 0x080fe20000410000 */
[----:B------:R-:W-:Y:S01]  /*29b0*/  HADD2.F32 R18, -RZ, R5.H0_H0 ;  /* 0x20000005ff127230 */ /* 0x000fe20000004100 */
[----:B------:R-:W-:-:S02]  /*29c0*/  FMUL.FTZ R178, R98, R153 ;  /* 0x0000009962b27220 */ /* 0x000fc40000410000 */
[-C--:B------:R-:W-:Y:S02]  /*29d0*/  FMUL.FTZ R180, R79, R153.reuse ;  /* 0x000000994fb47220 */ /* 0x080fe40000410000 */
[-C--:B------:R-:W-:Y:S02]  /*29e0*/  FMUL.FTZ R179, R96, R153.reuse ;  /* 0x0000009960b37220 */ /* 0x080fe40000410000 */
[-C--:B------:R-:W-:Y:S02]  /*29f0*/  FMUL.FTZ R173, R77, R153.reuse ;  /* 0x000000994dad7220 */ /* 0x080fe40000410000 */
[-C--:B------:R-:W-:Y:S02]  /*2a00*/  FMUL.FTZ R166, R94, R153.reuse ;  /* 0x000000995ea67220 */ /* 0x080fe40000410000 */
[----:B------:R-:W-:Y:S01]  /*2a10*/  FMUL.FTZ R164, R75, R153 ;  /* 0x000000994ba47220 */ /* 0x000fe20000410000 */
[----:B------:R-:W0:Y:S01]  /*2a20*/  MUFU.EX2 R136, R136 ;  /* 0x0000008800887308 */ /* 0x000e220000000800 */
[----:B------:R-:W-:-:S02]  /*2a30*/  FMUL.FTZ R210, R89, R128 ;  /* 0x0000008059d27220 */ /* 0x000fc40000410000 */
[----:B------:R-:W-:Y:S01]  /*2a40*/  FMUL.FTZ R206, R106, R129 ;  /* 0x000000816ace7220 */ /* 0x000fe20000410000 */
[----:B------:R-:W-:-:S04]  /*2a50*/  HADD2.F32 R115, -RZ, R13.H0_H0 ;  /* 0x2000000dff737230 */ /* 0x000fc80000004100 */
[----:B------:R-:W0:Y:S01]  /*2a60*/  MUFU.EX2 R158, R158 ;  /* 0x0000009e009e7308 */ /* 0x000e220000000800 */
[----:B------:R-:W-:Y:S01]  /*2a70*/  HADD2.F32 R151, -RZ, R5.H1_H1 ;  /* 0x30000005ff977230 */ /* 0x000fe20000004100 */
[----:B------:R-:W-:Y:S02]  /*2a80*/  FMUL.FTZ R204, R87, R18 ;  /* 0x0000001257cc7220 */ /* 0x000fe40000410000 */
[----:B------:R-:W-:Y:S02]  /*2a90*/  FMUL.FTZ R211, R111, R210 ;  /* 0x000000d26fd37220 */ /* 0x000fe40000410000 */
[----:B------:R-:W-:Y:S02]  /*2aa0*/  FMUL.FTZ R214, R113, R206 ;  /* 0x000000ce71d67220 */ /* 0x000fe40000410000 */
[----:B------:R-:W0:Y:S01]  /*2ab0*/  MUFU.EX2 R135, R135 ;  /* 0x0000008700877308 */ /* 0x000e220000000800 */
[--C-:B------:R-:W-:Y:S02]  /*2ac0*/  HADD2.F32 R138, -RZ, R19.reuse.H0_H0 ;  /* 0x20000013ff8a7230 */ /* 0x100fe40000004100 */
[----:B------:R-:W-:Y:S01]  /*2ad0*/  HADD2.F32 R152, -RZ, R19.H1_H1 ;  /* 0x30000013ff987230 */ /* 0x000fe20000004100 */
[----:B------:R-:W-:Y:S01]  /*2ae0*/  FMUL.FTZ R198, R104, R151 ;  /* 0x0000009768c67220 */ /* 0x000fe20000410000 */
[----:B------:R-:W-:-:S03]  /*2af0*/  HADD2.F32 R119, -RZ, R13.H1_H1 ;  /* 0x3000000dff777230 */ /* 0x000fc60000004100 */
[----:B------:R-:W0:Y:S01]  /*2b00*/  MUFU.EX2 R134, R134 ;  /* 0x0000008600867308 */ /* 0x000e220000000800 */
[--C-:B------:R-:W-:Y:S01]  /*2b10*/  HADD2.F32 R117, -RZ, R14.reuse.H0_H0 ;  /* 0x2000000eff757230 */ /* 0x100fe20000004100 */
[----:B------:R-:W-:Y:S01]  /*2b20*/  FMUL.FTZ R212, R115, R204 ;  /* 0x000000cc73d47220 */ /* 0x000fe20000410000 */
[----:B-1----:R-:W-:Y:S01]  /*2b30*/  HADD2.F32 R122, -RZ, R14.H1_H1 ;  /* 0x3000000eff7a7230 */ /* 0x002fe20000004100 */
[----:B------:R-:W-:Y:S01]  /*2b40*/  FMUL.FTZ R14, R168, R125 ;  /* 0x0000007da80e7220 */ /* 0x000fe20000410000 */
[----:B------:R-:W-:-:S03]  /*2b50*/  HADD2.F32 R150, -RZ, R6.H0_H0 ;  /* 0x20000006ff967230 */ /* 0x000fc60000004100 */
[----:B------:R-:W1:Y:S01]  /*2b60*/  MUFU.EX2 R133, R133 ;  /* 0x0000008500857308 */ /* 0x000e620000000800 */
        /* <DEDUP_REMOVED lines=13> */
[--C-:B------:R-:W-:Y:S02]  /*2c40*/  HADD2.F32 R140, -RZ, R11.reuse.H0_H0 ;  /* 0x2000000bff8c7230 */ /* 0x100fe40000004100 */
[----:B------:R-:W-:-:S05]  /*2c50*/  HADD2.F32 R19, -RZ, R11.H1_H1 ;  /* 0x3000000bff137230 */ /* 0x000fca0000004100 */
[----:B------:R-:W0:Y:S01]  /*2c60*/  MUFU.EX2 R180, R180 ;  /* 0x000000b400b47308 */ /* 0x000e220000000800 */
[----:B------:R-:W-:-:S07]  /*2c70*/  HADD2.F32 R121, -RZ, R15.H0_H0 ;  /* 0x2000000fff797230 */ /* 0x000fce0000004100 */
[----:B------:R-:W0:Y:S01]  /*2c80*/  MUFU.EX2 R179, R179 ;  /* 0x000000b300b37308 */ /* 0x000e220000000800 */
[----:B------:R-:W-:-:S07]  /*2c90*/  HADD2.F32 R124, -RZ, R15.H1_H1 ;  /* 0x3000000fff7c7230 */ /* 0x000fce0000004100 */
[----:B------:R-:W0:Y:S01]  /*2ca0*/  MUFU.EX2 R173, R173 ;  /* 0x000000ad00ad7308 */ /* 0x000e220000000800 */
[----:B------:R-:W-:-:S07]  /*2cb0*/  HADD2.F32 R123, -RZ, R16.H0_H0 ;  /* 0x20000010ff7b7230 */ /* 0x000fce0000004100 */
[----:B------:R-:W0:Y:S01]  /*2cc0*/  MUFU.EX2 R166, R166 ;  /* 0x000000a600a67308 */ /* 0x000e220000000800 */
[----:B------:R-:W-:-:S07]  /*2cd0*/  HADD2.F32 R127, -RZ, R16.H1_H1 ;  /* 0x30000010ff7f7230 */ /* 0x000fce0000004100 */
[----:B------:R-:W0:Y:S01]  /*2ce0*/  MUFU.EX2 R164, R164 ;  /* 0x000000a400a47308 */ /* 0x000e220000000800 */
[--C-:B------:R-:W-:Y:S01]  /*2cf0*/  HADD2.F32 R126, -RZ, R17.reuse.H0_H0 ;  /* 0x20000011ff7e7230 */ /* 0x100fe20000004100 */
[----:B------:R-:W-:Y:S01]  /*2d00*/  FMUL.FTZ R196, R85, R150 ;  /* 0x0000009655c47220 */ /* 0x000fe20000410000 */
[----:B------:R-:W-:Y:S01]  /*2d10*/  HADD2.F32 R131, -RZ, R17.H1_H1 ;  /* 0x30000011ff837230 */ /* 0x000fe20000004100 */
[----:B------:R-:W-:Y:S01]  /*2d20*/  FMUL.FTZ R191, R102, R149 ;  /* 0x0000009566bf7220 */ /* 0x000fe20000410000 */
[----:B------:R-:W-:Y:S01]  /*2d30*/  BSSY B0, `(.L_x_6203) ;  /* 0x0000034000007945 */ /* 0x000fe20003800000 */
        /* <DEDUP_REMOVED lines=11> */
[C---:B---3--:R-:W-:Y:S02]  /*2df0*/  FMUL.FTZ R13, R137.reuse, R14 ;  /* 0x0000000e890d7220 */ /* 0x048fe40000410000 */
        /* <DEDUP_REMOVED lines=13> */
[C---:B0-----:R-:W-:Y:S02]  /*2ed0*/  FMUL.FTZ R14, R136.reuse, R13 ;  /* 0x0000000d880e7220 */ /* 0x041fe40000410000 */
[----:B------:R-:W-:-:S02]  /*2ee0*/  FFMA.FTZ R15, R136, R12, R205 ;  /* 0x0000000c880f7223 */ /* 0x000fc400000100cd */
[-C--:B--2---:R-:W-:Y:S02]  /*2ef0*/  FMUL.FTZ R207, R70, R197.reuse ;  /* 0x000000c546cf7220 */ /* 0x084fe40000410000 */
        /* <DEDUP_REMOVED lines=23> */
.L_x_6204:
[----:B-1--4-:R-:W-:Y:S05]  /*3070*/  BSYNC B0 ;  /* 0x0000000000007941 */ /* 0x012fea0003800000 */
.L_x_6203:
[----:B------:R-:W-:Y:S01]  /*3080*/  FMUL.FTZ R17, R158, R213 ;  /* 0x000000d59e117220 */ /* 0x000fe20000410000 */
[----:B------:R-:W-:Y:S01]  /*3090*/  ISETP.GE.AND P3, PT, R37, 0x1, PT ;  /* 0x000000012500780c */ /* 0x000fe20003f66270 */
[C---:B------:R-:W-:Y:S01]  /*30a0*/  FMUL.FTZ R13, R135.reuse, R14 ;  /* 0x0000000e870d7220 */ /* 0x040fe20000410000 */
[----:B------:R-:W-:Y:S01]  /*30b0*/  LOP3.LUT R221, R36, 0x1f, RZ, 0xc0, !PT ;  /* 0x0000001f24dd7812 */ /* 0x000fe200078ec0ff */
[----:B------:R-:W-:Y:S01]  /*30c0*/  FFMA.FTZ R15, R135, R15, R208 ;  /* 0x0000000f870f7223 */ /* 0x000fe200000100d0 */
[----:B------:R-:W-:Y:S01]  /*30d0*/  ISETP.GE.OR P0, PT, R46, c[0x0][0x174], P0 ;  /* 0x00005d002e007a0c */ /* 0x000fe20000706670 */
[C---:B------:R-:W-:Y:S01]  /*30e0*/  FMUL.FTZ R17, R164.reuse, R17 ;  /* 0x00000011a4117220 */ /* 0x040fe20000410000 */
[----:B------:R-:W-:Y:S01]  /*30f0*/  ISETP.NE.AND P4, PT, R221, 0x1f, PT ;  /* 0x0000001fdd00780c */ /* 0x000fe20003f85270 */
[----:B------:R-:W-:Y:S01]  /*3100*/  FFMA.FTZ R16, R164, R16, R203 ;  /* 0x00000010a4107223 */ /* 0x000fe200000100cb */
[----:B------:R-:W-:Y:S01]  /*3110*/  ISETP.NE.AND P5, PT, R36, RZ, PT ;  /* 0x000000ff2400720c */ /* 0x000fe20003fa5270 */
[C---:B0-----:R-:W-:Y:S01]  /*3120*/  FMUL.FTZ R12, R134.reuse, R13 ;  /* 0x0000000d860c7220 */ /* 0x041fe20000410000 */
        /* <DEDUP_REMOVED lines=17> */
[C---:B------:R-:W-:Y:S02]  /*3240*/  FFMA.FTZ R15, R178.reuse, R15, R187 ;  /* 0x0000000fb20f7223 */ /* 0x040fe400000100bb */
[C---:B------:R-:W-:Y:S02]  /*3250*/  FMUL.FTZ R14, R178.reuse, R17 ;  /* 0x00000011b20e7220 */ /* 0x040fe40000410000 */
[----:B------:R-:W-:-:S02]  /*3260*/  FFMA.FTZ R16, R178, R16, R189 ;  /* 0x00000010b2107223 */ /* 0x000fc400000100bd */
[C---:B------:R-:W-:Y:S02]  /*3270*/  FMUL.FTZ R12, R180.reuse, R13 ;  /* 0x0000000db40c7220 */ /* 0x040fe40000410000 */
[----:B------:R-:W-:Y:S02]  /*3280*/  FFMA.FTZ R15, R180, R15, R185 ;  /* 0x0000000fb40f7223 */ /* 0x000fe400000100b9 */
[C---:B------:R-:W-:Y:S02]  /*3290*/  FMUL.FTZ R13, R171.reuse, R14 ;  /* 0x0000000eab0d7220 */ /* 0x040fe40000410000 */
[----:B------:R-:W-:Y:S02]  /*32a0*/  FFMA.FTZ R16, R171, R16, R188 ;  /* 0x00000010ab107223 */ /* 0x000fe400000100bc */
[----:B------:R-:W-:Y:S02]  /*32b0*/  FFMA.FTZ R15, R179, R15, R186 ;  /* 0x0000000fb30f7223 */ /* 0x000fe400000100ba */
[----:B------:R-:W-:-:S02]  /*32c0*/  FMUL.FTZ R14, R132, R13 ;  /* 0x0000000d840e7220 */ /* 0x000fc40000410000 */
[----:B------:R-:W-:Y:S02]  /*32d0*/  FMUL.FTZ R12, R179, R12 ;  /* 0x0000000cb30c7220 */ /* 0x000fe40000410000 */
[----:B------:R-:W-:Y:S02]  /*32e0*/  FFMA.FTZ R16, R132, R16, R181 ;  /* 0x0000001084107223 */ /* 0x000fe400000100b5 */
[----:B------:R-:W-:Y:S02]  /*32f0*/  FFMA.FTZ R15, R173, R15, R172 ;  /* 0x0000000fad0f7223 */ /* 0x000fe400000100ac */
[----:B------:R-:W-:Y:S02]  /*3300*/  FMUL.FTZ R17, R133, R14 ;  /* 0x0000000e85117220 */ /* 0x000fe40000410000 */
[----:B------:R-:W-:Y:S02]  /*3310*/  FMUL.FTZ R13, R173, R12 ;  /* 0x0000000cad0d7220 */ /* 0x000fe40000410000 */
        /* <DEDUP_REMOVED lines=12> */
[----:B------:R-:W-:Y:S01]  /*33e0*/  FFMA.FTZ R16, R136, R16, R159 ;  /* 0x0000001088107223 */ /* 0x000fe2000001009f */
[----:B------:R-:W0:Y:S01]  /*33f0*/  SHFL.UP PT, R13, R218, 0x1, RZ ;  /* 0x04200000da0d7989 */ /* 0x000e2200000e00ff */
[----:B------:R-:W-:-:S02]  /*3400*/  FMUL.FTZ R14, R137, R12 ;  /* 0x0000000c890e7220 */ /* 0x000fc40000410000 */
[----:B------:R-:W-:Y:S01]  /*3410*/  FMUL.FTZ R154, R28, R197 ;  /* 0x000000c51c9a7220 */ /* 0x000fe20000410000 */
[----:B------:R-:W1:Y:S01]  /*3420*/  SHFL.UP PT, R12, R215, 0x1, RZ ;  /* 0x04200000d70c7989 */ /* 0x000e6200000e00ff */
[----:B------:R-:W-:Y:S02]  /*3430*/  FFMA.FTZ R16, R137, R16, R156 ;  /* 0x0000001089107223 */ /* 0x000fe4000001009c */
[C---:B------:R-:W-:Y:S02]  /*3440*/  FMUL.FTZ R197, R125.reuse, R14 ;  /* 0x0000000e7dc57220 */ /* 0x040fe40000410000 */
[----:B------:R-:W-:Y:S02]  /*3450*/  FFMA.FTZ R216, R125, R16, R154 ;  /* 0x000000107dd87223 */ /* 0x000fe4000001009a */
[----:B------:R-:W-:Y:S01]  /*3460*/  IMAD R222, R175, c[0x0][0x298], RZ ;  /* 0x0000a600afde7a24 */ /* 0x000fe200078e02ff */
[----:B------:R-:W-:Y:S04]  /*3470*/  SHFL.DOWN PT, R14, R197, 0x1, 0x1f ;  /* 0x08201f00c50e7f89 */ /* 0x000fe800000e0000 */
[----:B------:R-:W2:Y:S01]  /*3480*/  SHFL.DOWN PT, R15, R216, 0x1, 0x1f ;  /* 0x08201f00d80f7f89 */ /* 0x000ea200000e0000 */
[----:B0-----:R-:W-:-:S02]  /*3490*/  @P3 FFMA.FTZ R218, R215, R13, R218 ;  /* 0x0000000dd7da3223 */ /* 0x001fc400000100da */
[----:B-1----:R-:W-:-:S03]  /*34a0*/  @P3 FMUL.FTZ R215, R215, R12 ;  /* 0x0000000cd7d73220 */ /* 0x002fc60000410000 */
[----:B------:R-:W0:Y:S01]  /*34b0*/  SHFL.UP PT, R13, R218, 0x2, RZ ;  /* 0x04400000da0d7989 */ /* 0x000e2200000e00ff */
[----:B------:R-:W-:-:S03]  /*34c0*/  ISETP.GE.AND P3, PT, R37, 0x2, PT ;  /* 0x000000022500780c */ /* 0x000fc60003f66270 */
[----:B------:R-:W1:Y:S01]  /*34d0*/  SHFL.UP PT, R12, R215, 0x2, RZ ;  /* 0x04400000d70c7989 */ /* 0x000e6200000e00ff */
[C---:B--2---:R-:W-:Y:S02]  /*34e0*/  @P4 FFMA.FTZ R216, R197.reuse, R15, R216 ;  /* 0x0000000fc5d84223 */ /* 0x044fe400000100d8 */
[----:B------:R-:W-:Y:S01]  /*34f0*/  @P4 FMUL.FTZ R197, R197, R14 ;  /* 0x0000000ec5c54220 */ /* 0x000fe20000410000 */
[----:B------:R-:W-:Y:S02]  /*3500*/  ISETP.GE.U32.AND P4, PT, R221, 0x1e, PT ;  /* 0x0000001edd00780c */ /* 0x000fe40003f86070 */
[----:B------:R-:W2:Y:S04]  /*3510*/  SHFL.DOWN PT, R15, R216, 0x2, 0x1f ;  /* 0x08401f00d80f7f89 */ /* 0x000ea800000e0000 */
[----:B------:R-:W3:Y:S01]  /*3520*/  SHFL.DOWN PT, R14, R197, 0x2, 0x1f ;  /* 0x08401f00c50e7f89 */ /* 0x000ee200000e0000 */
[----:B0-----:R-:W-:-:S02]  /*3530*/  @P3 FFMA.FTZ R218, R215, R13, R218 ;  /* 0x0000000dd7da3223 */ /* 0x001fc400000100da */
[----:B-1----:R-:W-:-:S03]  /*3540*/  @P3 FMUL.FTZ R215, R215, R12 ;  /* 0x0000000cd7d73220 */ /* 0x002fc60000410000 */
[----:B------:R-:W0:Y:S01]  /*3550*/  SHFL.UP PT, R13, R218, 0x4, RZ ;  /* 0x04800000da0d7989 */ /* 0x000e2200000e00ff */
[----:B------:R-:W-:-:S03]  /*3560*/  ISETP.GE.AND P3, PT, R37, 0x4, PT ;  /* 0x000000042500780c */ /* 0x000fc60003f66270 */
[----:B------:R-:W1:Y:S01]  /*3570*/  SHFL.UP PT, R12, R215, 0x4, RZ ;  /* 0x04800000d70c7989 */ /* 0x000e6200000e00ff */
[C---:B--2---:R-:W-:Y:S02]  /*3580*/  @!P4 FFMA.FTZ R216, R197.reuse, R15, R216 ;  /* 0x0000000fc5d8c223 */ /* 0x044fe400000100d8 */
[----:B---3--:R-:W-:-:S03]  /*3590*/  @!P4 FMUL.FTZ R197, R197, R14 ;  /* 0x0000000ec5c5c220 */ /* 0x008fc60000410000 */
[----:B------:R-:W2:Y:S01]  /*35a0*/  SHFL.DOWN PT, R17, R216, 0x4, 0x1f ;  /* 0x08801f00d8117f89 */ /* 0x000ea200000e0000 */
[----:B------:R-:W-:-:S03]  /*35b0*/  ISETP.GE.U32.AND P4, PT, R221, 0x1c, PT ;  /* 0x0000001cdd00780c */ /* 0x000fc60003f86070 */
[----:B------:R-:W3:Y:S01]  /*35c0*/  SHFL.DOWN PT, R16, R197, 0x4, 0x1f ;  /* 0x08801f00c5107f89 */ /* 0x000ee200000e0000 */
[C---:B0-----:R-:W-:Y:S01]  /*35d0*/  @P3 FFMA.FTZ R218, R215.reuse, R13, R218 ;  /* 0x0000000dd7da3223 */ /* 0x041fe200000100da */
[----:B------:R-:W-:Y:S01]  /*35e0*/  MOV R13, RZ ;  /* 0x000000ff000d7202 */ /* 0x000fe20000000f00 */
[----:B-1----:R-:W-:-:S03]  /*35f0*/  @P3 FMUL.FTZ R215, R215, R12 ;  /* 0x0000000cd7d73220 */ /* 0x002fc60000410000 */
[----:B------:R-:W0:Y:S01]  /*3600*/  SHFL.UP PT, R15, R218, 0x8, RZ ;  /* 0x05000000da0f7989 */ /* 0x000e2200000e00ff */
[----:B------:R-:W-:Y:S01]  /*3610*/  ISETP.GE.AND P3, PT, R37, 0x8, PT ;  /* 0x000000082500780c */ /* 0x000fe20003f66270 */
[----:B------:R-:W-:Y:S02]  /*3620*/  HFMA2.MMA R12, -RZ, RZ, 1.875, 0 ;  /* 0x3f800000ff0c7435 */ /* 0x000fe400000001ff */
[----:B------:R-:W1:Y:S01]  /*3630*/  SHFL.UP PT, R14, R215, 0x8, RZ ;  /* 0x05000000d70e7989 */ /* 0x000e6200000e00ff */
[----:B--2---:R-:W-:-:S07]  /*3640*/  @!P4 FFMA.FTZ R216, R197, R17, R216 ;  /* 0x00000011c5d8c223 */ /* 0x004fce00000100d8 */
[----:B------:R-:W-:Y:S01]  /*3650*/  @!P0 LDS.64 R12, [R57.X8+0x1728] ;  /* 0x00172800390c8984 */ /* 0x000fe20000008a00 */
[----:B------:R-:W-:Y:S01]  /*3660*/  ISETP.GE.AND P0, PT, R37, 0x10, PT ;  /* 0x000000102500780c */ /* 0x000fe20003f06270 */
[----:B---3--:R-:W-:Y:S02]  /*3670*/  @!P4 FMUL.FTZ R197, R197, R16 ;  /* 0x00000010c5c5c220 */ /* 0x008fe40000410000 */
[----:B------:R-:W2:Y:S01]  /*3680*/  SHFL.DOWN PT, R217, R216, 0x8, 0x1f ;  /* 0x09001f00d8d97f89 */ /* 0x000ea200000e0000 */
[----:B------:R-:W-:-:S03]  /*3690*/  ISETP.GE.U32.AND P4, PT, R221, 0x18, PT ;  /* 0x00000018dd00780c */ /* 0x000fc60003f86070 */
[----:B------:R-:W3:Y:S01]  /*36a0*/  SHFL.DOWN PT, R220, R197, 0x8, 0x1f ;  /* 0x09001f00c5dc7f89 */ /* 0x000ee200000e0000 */
[C---:B0-----:R-:W-:Y:S01]  /*36b0*/  @P3 FFMA.FTZ R218, R215.reuse, R15, R218 ;  /* 0x0000000fd7da3223 */ /* 0x041fe200000100da */
[----:B------:R-:W-:Y:S01]  /*36c0*/  HFMA2.MMA R15, -RZ, RZ, 0, 0 ;  /* 0x00000000ff0f7435 */ /* 0x000fe200000001ff */
[----:B-1----:R-:W-:-:S03]  /*36d0*/  @P3 FMUL.FTZ R215, R215, R14 ;  /* 0x0000000ed7d73220 */ /* 0x002fc60000410000 */
[----:B------:R-:W0:Y:S01]  /*36e0*/  SHFL.UP PT, R17, R218, 0x10, RZ ;  /* 0x06000000da117989 */ /* 0x000e2200000e00ff */
[----:B------:R-:W-:Y:S02]  /*36f0*/  MOV R14, R36 ;  /* 0x00000024000e7202 */ /* 0x000fe40000000f00 */
[----:B------:R-:W-:Y:S01]  /*3700*/  ISETP.GE.U32.AND P3, PT, R221, 0x10, PT ;  /* 0x00000010dd00780c */ /* 0x000fe20003f66070 */
[----:B------:R-:W1:Y:S02]  /*3710*/  SHFL.UP PT, R16, R215, 0x10, RZ ;  /* 0x06000000d7107989 */ /* 0x000e6400000e00ff */
[----:B------:R-:W-:-:S04]  /*3720*/  IMAD.WIDE.U32 R14, R33, c[0x0][0x298], R14 ;  /* 0x0000a600210e7a25 */ /* 0x000fc800078e000e */
[----:B--2---:R-:W-:Y:S02]  /*3730*/  @!P4 FFMA.FTZ R216, R197, R217, R216 ;  /* 0x000000d9c5d8c223 */ /* 0x004fe400000100d8 */
[----:B------:R-:W-:Y:S02]  /*3740*/  IMAD R217, R33, c[0x0][0x29c], R222 ;  /* 0x0000a70021d97a24 */ /* 0x000fe400078e02de */
[----:B---3--:R-:W-:Y:S01]  /*3750*/  @!P4 FMUL.FTZ R197, R197, R220 ;  /* 0x000000dcc5c5c220 */ /* 0x008fe20000410000 */
[----:B------:R-:W2:Y:S01]  /*3760*/  SHFL.DOWN PT, R219, R216, 0x10, 0x1f ;  /* 0x0a001f00d8db7f89 */ /* 0x000ea200000e0000 */
[----:B------:R-:W-:Y:S01]  /*3770*/  IMAD R222, R176, c[0x0][0x2a0], RZ ;  /* 0x0000a800b0de7a24 */ /* 0x000fe200078e02ff */
[----:B------:R-:W-:Y:S02]  /*3780*/  IADD3 R15, R15, R217, RZ ;  /* 0x000000d90f0f7210 */ /* 0x000fe40007ffe0ff */
[----:B------:R-:W3:Y:S01]  /*3790*/  SHFL.DOWN PT, R220, R197, 0x10, 0x1f ;  /* 0x0a001f00c5dc7f89 */ /* 0x000ee200000e0000 */
[----:B------:R-:W-:-:S02]  /*37a0*/  IMAD R221, R35, c[0x0][0x2a4], R222 ;  /* 0x0000a90023dd7a24 */ /* 0x000fc400078e02de */
[C---:B0-----:R-:W-:Y:S01]  /*37b0*/  @P0 FFMA.FTZ R218, R215.reuse, R17, R218 ;  /* 0x00000011d7da0223 */ /* 0x041fe200000100da */
[----:B-----5:R0:W-:Y:S01]  /*37c0*/  SHFL.IDX PT, R217, R169, RZ, 0x1f ;  /* 0x00001fffa9d97589 */ /* 0x0201e200000e0000 */
[----:B-1----:R-:W-:-:S04]  /*37d0*/  @P0 FMUL.FTZ R215, R215, R16 ;  /* 0x00000010d7d70220 */ /* 0x002fc80000410000 */
[----:B------:R-:W-:Y:S01]  /*37e0*/  SHFL.UP PT, R218, R218, 0x1, RZ ;  /* 0x04200000dada7989 */ /* 0x000fe200000e00ff */
[----:B------:R-:W-:Y:S01]  /*37f0*/  IMAD.WIDE.U32 R16, R35, c[0x0][0x2a0], R14 ;  /* 0x0000a80023107a25 */ /* 0x000fe200078e000e */
[----:B0-----:R-:W-:Y:S02]  /*3800*/  SHF.L.U32 R169, R72, 0x2, RZ ;  /* 0x0000000248a97819 */ /* 0x001fe400000006ff */
[----:B------:R-:W0:Y:S02]  /*3810*/  SHFL.UP PT, R215, R215, 0x1, RZ ;  /* 0x04200000d7d77989 */ /* 0x000e2400000e00ff */
[----:B------:R-:W-:Y:S02]  /*3820*/  IADD3 R17, R17, R221, RZ ;  /* 0x000000dd11117210 */ /* 0x000fe40007ffe0ff */
[----:B------:R-:W-:Y:S01]  /*3830*/  LEA R15, P0, R16, c[0x0][0x318], 0x2 ;  /* 0x0000c600100f7a11 */ /* 0x000fe200078010ff */
[C---:B--2---:R-:W-:Y:S01]  /*3840*/  @!P3 FFMA.FTZ R216, R197.reuse, R219, R216 ;  /* 0x000000dbc5d8b223 */ /* 0x044fe200000100d8 */
[----:B------:R-:W-:Y:S01]  /*3850*/  SHF.L.U64.HI R219, R72, 0x2, R55 ;  /* 0x0000000248db7819 */ /* 0x000fe20000010237 */
[----:B---3--:R-:W-:-:S03]  /*3860*/  @!P3 FMUL.FTZ R197, R197, R220 ;  /* 0x000000dcc5c5b220 */ /* 0x008fc60000410000 */
[----:B------:R-:W-:Y:S01]  /*3870*/  SHFL.DOWN PT, R223, R216, 0x1, 0x1f ;  /* 0x08201f00d8df7f89 */ /* 0x000fe200000e0000 */
[----:B------:R-:W-:Y:S01]  /*3880*/  LEA R14, P3, R2, R15, 0x2 ;  /* 0x0000000f020e7211 */ /* 0x000fe200078610ff */
[----:B------:R-:W-:Y:S01]  /*3890*/  IMAD R222, R219, c[0x0][0x2b0], RZ ;  /* 0x0000ac00dbde7a24 */ /* 0x000fe200078e02ff */
[----:B------:R-:W-:Y:S01]  /*38a0*/  LEA.HI.X R15, R16, c[0x0][0x31c], R17, 0x2, P0 ;  /* 0x0000c700100f7a11 */ /* 0x000fe200000f1411 */
[----:B------:R-:W-:Y:S02]  /*38b0*/  SHFL.IDX PT, R220, R13, RZ, 0x1f ;  /* 0x00001fff0ddc7589 */ /* 0x000fe400000e0000 */
[----:B------:R-:W-:Y:S01]  /*38c0*/  IMAD R219, R169, c[0x0][0x2b4], R222 ;  /* 0x0000ad00a9db7a24 */ /* 0x000fe200078e02de */
[----:B------:R-:W-:Y:S01]  /*38d0*/  LEA.HI.X R15, R2, R15, R3, 0x2, P3 ;  /* 0x0000000f020f7211 */ /* 0x000fe200018f1403 */
[----:B------:R-:W1:Y:S04]  /*38e0*/  SHFL.DOWN PT, R221, R197, 0x1, 0x1f ;  /* 0x08201f00c5dd7f89 */ /* 0x000e6800000e0000 */
[----:B------:R-:W-:Y:S01]  /*38f0*/  SHFL.IDX PT, R216, R216, RZ, 0x1f ;  /* 0x00001fffd8d87589 */ /* 0x000fe200000e0000 */
[----:B0-----:R-:W-:-:S02]  /*3900*/  @P1 FFMA.FTZ R217, R215, R217, R218 ;  /* 0x000000d9d7d91223 */ /* 0x001fc400000100da */
[----:B------:R-:W-:Y:S01]  /*3910*/  IMAD.WIDE.U32 R14, R169, c[0x0][0x2b0], R14 ;  /* 0x0000ac00a90e7a25 */ /* 0x000fe200078e000e */
[----:B------:R-:W0:Y:S01]  /*3920*/  SHFL.IDX PT, R197, R197, RZ, 0x1f ;  /* 0x00001fffc5c57589 */ /* 0x000e2200000e0000 */
[----:B------:R-:W-:Y:S02]  /*3930*/  IADD3 R169, P3, R2, -0x200, RZ ;  /* 0xfffffe0002a97810 */ /* 0x000fe40007f7e0ff */
[----:B------:R-:W-:Y:S01]  /*3940*/  FFMA.FTZ R211, R168, R217, R211 ;  /* 0x000000d9a8d37223 */ /* 0x000fe200000100d3 */
[----:B------:R-:W-:Y:S02]  /*3950*/  IADD3 R15, R15, R219, RZ ;  /* 0x000000db0f0f7210 */ /* 0x000fe40007ffe0ff */
[----:B------:R-:W-:Y:S01]  /*3960*/  IADD3 R16, P4, R169, R16, RZ ;  /* 0x00000010a9107210 */ /* 0x000fe20007f9e0ff */
[-C--:B------:R-:W-:Y:S01]  /*3970*/  FFMA.FTZ R214, R125, R211.reuse, R214 ;  /* 0x000000d37dd67223 */ /* 0x080fe200000100d6 */
[----:B------:R-:W-:Y:S01]  /*3980*/  IADD3 R169, -R169, c[0x0][0x168], -R36 ;  /* 0x00005a00a9a97a10 */ /* 0x000fe20007ffe924 */
[----:B------:R-:W-:Y:S01]  /*3990*/  FFMA.FTZ R168, R111, -R210, R211 ;  /* 0x800000d26fa87223 */ /* 0x000fe200000100d3 */
[----:B------:R-:W-:Y:S01]  /*39a0*/  IADD3.X R17, R17, -0x1, R3, P4, P3 ;  /* 0xffffffff11117810 */ /* 0x000fe200027e6403 */
[----:B------:R-:W-:Y:S01]  /*39b0*/  FFMA.FTZ R210, R28, R211, RZ ;  /* 0x000000d31cd27223 */ /* 0x000fe200000100ff */
[----:B------:R-:W-:Y:S01]  /*39c0*/  ISETP.GE.AND P0, PT, R169, 0x1, PT ;  /* 0x00000001a900780c */ /* 0x000fe20003f06270 */
[-C--:B------:R-:W-:Y:S01]  /*39d0*/  FFMA.FTZ R212, R137, R214.reuse, R212 ;  /* 0x000000d689d47223 */ /* 0x080fe200000100d4 */
[----:B------:R-:W-:Y:S01]  /*39e0*/  ISETP.GE.AND P1, PT, R169, 0x21, PT ;  /* 0x00000021a900780c */ /* 0x000fe20003f26270 */
[----:B------:R-:W-:-:S02]  /*39f0*/  FFMA.FTZ R211, R27, R214, R210 ;  /* 0x000000d61bd37223 */ /* 0x000fc400000100d2 */
[----:B-1----:R-:W-:Y:S02]  /*3a00*/  @P2 FFMA.FTZ R220, R221, R220, R223 ;  /* 0x000000dcdddc2223 */ /* 0x002fe400000100df */
[-C--:B------:R-:W-:Y:S02]  /*3a10*/  FFMA.FTZ R205, R136, R212.reuse, R205 ;  /* 0x000000d488cd7223 */ /* 0x080fe400000100cd */
[----:B------:R-:W-:Y:S02]  /*3a20*/  FFMA.FTZ R209, R220, R213, R209 ;  /* 0x000000d5dcd17223 */ /* 0x000fe400000100d1 */
[----:B------:R-:W-:Y:S02]  /*3a30*/  FFMA.FTZ R211, R26, R212, R211 ;  /* 0x000000d41ad37223 */ /* 0x000fe400000100d3 */
[----:B------:R-:W-:Y:S02]  /*3a40*/  FFMA.FTZ R210, R158, R209, R207 ;  /* 0x000000d19ed27223 */ /* 0x000fe400000100cf */
[----:B------:R-:W-:-:S02]  /*3a50*/  FFMA.FTZ R207, R135, R205, R208 ;  /* 0x000000cd87cf7223 */ /* 0x000fc400000100d0 */
[----:B------:R-:W-:Y:S02]  /*3a60*/  FFMA.FTZ R208, R164, R210, R203 ;  /* 0x000000d2a4d07223 */ /* 0x000fe400000100cb */
[----:B------:R-:W-:Y:S02]  /*3a70*/  FFMA.FTZ R204, R115, -R204, R212 ;  /* 0x800000cc73cc7223 */ /* 0x000fe400000100d4 */
        /* <DEDUP_REMOVED lines=8> */
[----:B------:R-:W-:Y:S02]  /*3b00*/  FFMA.FTZ R191, R122, -R191, R199 ;  /* 0x800000bf7abf7223 */ /* 0x000fe400000100c7 */
[----:B------:R-:W-:-:S02]  /*3b10*/  FFMA.FTZ R211, R54, R199, R211 ;  /* 0x000000c736d37223 */ /* 0x000fc400000100d3 */
[C---:B------:R-:W-:Y:S02]  /*3b20*/  FFMA.FTZ R199, R171.reuse, R195, R192 ;  /* 0x000000c3abc77223 */ /* 0x040fe400000100c0 */
        /* <DEDUP_REMOVED lines=15> */
[----:B------:R-:W-:Y:S01]  /*3c20*/  FFMA.FTZ R162, R135, R134, R162 ;  /* 0x0000008687a27223 */ /* 0x000fe200000100a2 */
[----:B------:R-:W-:Y:S01]  /*3c30*/  P2R R135, PR, RZ, 0x20 ;  /* 0x00000020ff877803 */ /* 0x000fe20000000000 */
[----:B------:R-:W-:-:S02]  /*3c40*/  FFMA.FTZ R211, R64, R179, R211 ;  /* 0x000000b340d37223 */ /* 0x000fc400000100d3 */
[----:B------:R-:W-:Y:S02]  /*3c50*/  FFMA.FTZ R165, R166, R172, R165 ;  /* 0x000000aca6a57223 */ /* 0x000fe400000100a5 */
[----:B------:R-:W-:Y:S02]  /*3c60*/  FFMA.FTZ R136, R136, R162, R159 ;  /* 0x000000a288887223 */ /* 0x000fe4000001009f */
[----:B------:R-:W-:Y:S02]  /*3c70*/  FFMA.FTZ R211, R66, R172, R211 ;  /* 0x000000ac42d37223 */ /* 0x000fe400000100d3 */
[-C--:B------:R-:W-:Y:S02]  /*3c80*/  FFMA.FTZ R161, R164, R165.reuse, R161 ;  /* 0x000000a5a4a17223 */ /* 0x080fe400000100a1 */
[----:B------:R-:W-:Y:S01]  /*3c90*/  FFMA.FTZ R156, R137, R136, R156 ;  /* 0x00000088899c7223 */ /* 0x000fe2000001009c */
[----:B------:R-:W-:Y:S01]  /*3ca0*/  SHF.L.U32 R137, R36, 0x4, RZ ;  /* 0x0000000424897819 */ /* 0x000fe200000006ff */
[----:B------:R-:W-:-:S02]  /*3cb0*/  FFMA.FTZ R211, R68, R165, R211 ;  /* 0x000000a544d37223 */ /* 0x000fc400000100d3 */
[-C--:B------:R-:W-:Y:S02]  /*3cc0*/  FFMA.FTZ R155, R158, R161.reuse, R155 ;  /* 0x000000a19e9b7223 */ /* 0x080fe4000001009b */
[----:B------:R-:W-:Y:S02]  /*3cd0*/  FFMA.FTZ R154, R125, R156, R154 ;  /* 0x0000009c7d9a7223 */ /* 0x000fe4000001009a */
[----:B------:R-:W-:Y:S02]  /*3ce0*/  FFMA.FTZ R211, R70, R161, R211 ;  /* 0x000000a146d37223 */ /* 0x000fe400000100d3 */
[----:B------:R-:W-:Y:S02]  /*3cf0*/  FMUL.FTZ R158, R80, R155 ;  /* 0x0000009b509e7220 */ /* 0x000fe40000410000 */
[----:B------:R-:W-:Y:S02]  /*3d00*/  FMUL.FTZ R135, R89, R154 ;  /* 0x0000009a59877220 */ /* 0x000fe40000410000 */
[----:B------:R-:W-:Y:S01]  /*3d10*/  FFMA.FTZ R190, R121, -R190, R200 ;  /* 0x800000be79be7223 */ /* 0x000fe200000100c8 */
[----:B------:R-:W-:Y:S01]  /*3d20*/  LEA.HI.SX32 R200, R137, R137, 0x1b ;  /* 0x0000008989c87211 */ /* 0x000fe200078fdaff */
[----:B------:R-:W-:-:S02]  /*3d30*/  FADD.FTZ R125, R211, R158 ;  /* 0x0000009ed37d7221 */ /* 0x000fc40000010000 */
[----:B------:R-:W-:Y:S02]  /*3d40*/  FFMA.FTZ R206, R113, -R206, R214 ;  /* 0x800000ce71ce7223 */ /* 0x000fe400000100d6 */
[----:B------:R-:W-:Y:S02]  /*3d50*/  FMUL.FTZ R158, R106, R156 ;  /* 0x0000009c6a9e7220 */ /* 0x000fe40000410000 */
[----:B------:R-:W-:Y:S02]  /*3d60*/  FFMA.FTZ R137, R168, R135, RZ ;  /* 0x00000087a8897223 */ /* 0x000fe400000100ff */
[C---:B0-----:R-:W-:Y:S02]  /*3d70*/  FFMA.FTZ R13, R197.reuse, R13, R216 ;  /* 0x0000000dc50d7223 */ /* 0x041fe400000100d8 */
[----:B------:R-:W-:Y:S02]  /*3d80*/  FMUL.FTZ R12, R197, R12 ;  /* 0x0000000cc50c7220 */ /* 0x000fe40000410000 */
[----:B------:R-:W-:-:S02]  /*3d90*/  FFMA.FTZ R153, R152, -R153, R155 ;  /* 0x8000009998997223 */ /* 0x000fc4000001009b */
[----:B------:R-:W-:Y:S01]  /*3da0*/  FMUL.FTZ R155, R87, R136 ;  /* 0x00000088579b7220 */ /* 0x000fe20000410000 */
[----:B------:R0:W-:Y:S01]  /*3db0*/  @!P5 STS.64 [R57.X8+0x1728], R12 ;  /* 0x0017280c3900d388 */ /* 0x0001e20000008a00 */
[----:B------:R-:W-:Y:S02]  /*3dc0*/  FFMA.FTZ R137, R206, R158, R137 ;  /* 0x0000009ece897223 */ /* 0x000fe40000010089 */
[----:B------:R-:W-:Y:S02]  /*3dd0*/  FFMA.FTZ R198, R119, -R198, R205 ;  /* 0x800000c677c67223 */ /* 0x000fe400000100cd */
[----:B------:R-:W-:Y:S02]  /*3de0*/  FFMA.FTZ R137, R204, R155, R137 ;  /* 0x0000009bcc897223 */ /* 0x000fe40000010089 */
[----:B------:R-:W-:Y:S02]  /*3df0*/  FFMA.FTZ R196, R117, -R196, R207 ;  /* 0x800000c475c47223 */ /* 0x000fe400000100cf */
[----:B------:R-:W-:-:S02]  /*3e00*/  FMUL.FTZ R166, R102, R133 ;  /* 0x0000008566a67220 */ /* 0x000fc40000410000 */
[----:B------:R-:W-:Y:S02]  /*3e10*/  FMUL.FTZ R186, R94, R208 ;  /* 0x000000d05eba7220 */ /* 0x000fe40000410000 */
[----:B0-----:R-:W-:Y:S02]  /*3e20*/  FMUL.FTZ R12, R104, R162 ;  /* 0x000000a2680c7220 */ /* 0x001fe40000410000 */
[----:B------:R-:W-:Y:S02]  /*3e30*/  FMUL.FTZ R13, R85, R134 ;  /* 0x00000086550d7220 */ /* 0x000fe40000410000 */
[----:B------:R-:W-:Y:S02]  /*3e40*/  FFMA.FTZ R137, R198, R12, R137 ;  /* 0x0000000cc6897223 */ /* 0x000fe40000010089 */
[----:B------:R-:W-:Y:S02]  /*3e50*/  FMUL.FTZ R159, R83, R132 ;  /* 0x00000084539f7220 */ /* 0x000fe40000410000 */
[----:B------:R-:W-:-:S02]  /*3e60*/  FFMA.FTZ R164, R196, R13, R137 ;  /* 0x0000000dc4a47223 */ /* 0x000fc40000010089 */
[----:B------:R-:W-:Y:S02]  /*3e70*/  FFMA.FTZ R157, R138, -R157, R161 ;  /* 0x8000009d8a9d7223 */ /* 0x000fe400000100a1 */
[----:B------:R-:W-:Y:S02]  /*3e80*/  FFMA.FTZ R137, R191, R166, R164 ;  /* 0x000000a6bf897223 */ /* 0x000fe400000100a4 */
[----:B------:R-:W-:Y:S02]  /*3e90*/  FMUL.FTZ R161, R141, R186 ;  /* 0x000000ba8da17220 */ /* 0x000fe40000410000 */
[----:B------:R-:W-:Y:S02]  /*3ea0*/  FFMA.FTZ R163, R130, -R163, R172 ;  /* 0x800000a382a37223 */ /* 0x000fe400000100ac */
[----:B------:R-:W-:Y:S01]  /*3eb0*/  FFMA.FTZ R183, R124, -R183, R195 ;  /* 0x800000b77cb77223 */ /* 0x000fe200000100c3 */
[----:B------:R0:W-:Y:S01]  /*3ec0*/  STS [R200.X4+0x464], R161 ;  /* 0x000464a1c8007388 */ /* 0x0001e20000004800 */
[----:B------:R-:W-:-:S02]  /*3ed0*/  FMUL.FTZ R172, R100, R171 ;  /* 0x000000ab64ac7220 */ /* 0x000fc40000410000 */
[----:B------:R-:W-:Y:S02]  /*3ee0*/  FFMA.FTZ R164, R190, R159, R137 ;  /* 0x0000009fbea47223 */ /* 0x000fe40000010089 */
[----:B------:R-:W-:Y:S02]  /*3ef0*/  FMUL.FTZ R188, R92, R209 ;  /* 0x000000d15cbc7220 */ /* 0x000fe40000410000 */
[----:B------:R-:W-:Y:S02]  /*3f00*/  FMUL.FTZ R185, R75, R210 ;  /* 0x000000d24bb97220 */ /* 0x000fe40000410000 */
[----:B------:R-:W-:Y:S02]  /*3f10*/  FFMA.FTZ R184, R123, -R184, R199 ;  /* 0x800000b87bb87223 */ /* 0x000fe400000100c7 */
[----:B------:R-:W-:Y:S02]  /*3f20*/  FFMA.FTZ R160, R139, -R160, R165 ;  /* 0x800000a08ba07223 */ /* 0x000fe400000100a5 */
[----:B0-----:R-:W-:-:S02]  /*3f30*/  FMUL.FTZ R161, R81, R178 ;  /* 0x000000b251a17220 */ /* 0x001fc40000410000 */
[----:B------:R-:W-:Y:S02]  /*3f40*/  FFMA.FTZ R137, R183, R172, R164 ;  /* 0x000000acb7897223 */ /* 0x000fe400000100a4 */
[----:B------:R-:W-:Y:S02]  /*3f50*/  FMUL.FTZ R167, R19, R188 ;  /* 0x000000bc13a77220 */ /* 0x000fe40000410000 */
[----:B------:R-:W-:Y:S02]  /*3f60*/  FMUL.FTZ R165, R140, R185 ;  /* 0x000000b98ca57220 */ /* 0x000fe40000410000 */
[----:B------:R-:W-:Y:S01]  /*3f70*/  FMUL.FTZ R164, R98, R192 ;  /* 0x000000c062a47220 */ /* 0x000fe20000410000 */
[----:B------:R0:W-:Y:S01]  /*3f80*/  STS [R200.X4+0x46c], R167 ;  /* 0x00046ca7c8007388 */ /* 0x0001e20000004800 */
[----:B------:R-:W-:Y:S02]  /*3f90*/  FFMA.FTZ R182, R127, -R182, R187 ;  /* 0x800000b67fb67223 */ /* 0x000fe400000100bb */
[----:B------:R-:W-:Y:S01]  /*3fa0*/  FFMA.FTZ R137, R184, R161, R137 ;  /* 0x000000a1b8897223 */ /* 0x000fe20000010089 */
[----:B------:R1:W-:Y:S01]  /*3fb0*/  STS [R200.X4+0x468], R165 ;  /* 0x000468a5c8007388 */ /* 0x0003e20000004800 */
[----:B------:R-:W-:-:S02]  /*3fc0*/  FFMA.FTZ R177, R126, -R177, R180 ;  /* 0x800000b17eb17223 */ /* 0x000fc400000100b4 */
[----:B------:R-:W-:Y:S02]  /*3fd0*/  FMUL.FTZ R174, R96, R202 ;  /* 0x000000ca60ae7220 */ /* 0x000fe40000410000 */
[----:B------:R-:W-:Y:S02]  /*3fe0*/  FFMA.FTZ R170, R131, -R170, R179 ;  /* 0x800000aa83aa7223 */ /* 0x000fe400000100b3 */
[----:B0-----:R-:W-:Y:S02]  /*3ff0*/  FMUL.FTZ R167, R79, R194 ;  /* 0x000000c24fa77220 */ /* 0x001fe40000410000 */
[----:B------:R-:W-:Y:S02]  /*4000*/  FMUL.FTZ R181, R77, R212 ;  /* 0x000000d44db57220 */ /* 0x000fe40000410000 */
[-C--:B-1----:R-:W-:Y:S02]  /*4010*/  FMUL.FTZ R165, R145, R164.reuse ;  /* 0x000000a491a57220 */ /* 0x082fe40000410000 */
[----:B------:R-:W-:Y:S01]  /*4020*/  FFMA.FTZ R164, R182, R164, R137 ;  /* 0x000000a4b6a47223 */ /* 0x000fe20000010089 */
[----:B------:R-:W-:Y:S01]  /*4030*/  IADD3 R137, R36, 0x20, RZ ;  /* 0x0000002024897810 */ /* 0x000fe20007ffe0ff */
[-C--:B------:R-:W-:Y:S01]  /*4040*/  FMUL.FTZ R173, R144, R167.reuse ;  /* 0x000000a790ad7220 */ /* 0x080fe20000410000 */
[----:B------:R-:W-:Y:S01]  /*4050*/  STS [R200.X4+0x454], R165 ;  /* 0x000454a5c8007388 */ /* 0x000fe20000004800 */
[----:B------:R-:W-:Y:S01]  /*4060*/  FFMA.FTZ R167, R177, R167, R164 ;  /* 0x000000a7b1a77223 */ /* 0x000fe200000100a4 */
[----:B------:R-:W-:Y:S01]  /*4070*/  LEA.HI.SX32 R137, R137, R36, 0x1b ;  /* 0x0000002489897211 */ /* 0x000fe200078fdaff */
[-C--:B------:R-:W-:Y:S01]  /*4080*/  FMUL.FTZ R179, R143, R174.reuse ;  /* 0x000000ae8fb37220 */ /* 0x080fe20000410000 */
[----:B------:R-:W-:Y:S01]  /*4090*/  STS [R200.X4+0x458], R173 ;  /* 0x000458adc8007388 */ /* 0x000fe20000004800 */
[----:B------:R-:W-:-:S02]  /*40a0*/  FFMA.FTZ R174, R170, R174, R167 ;  /* 0x000000aeaaae7223 */ /* 0x000fc400000100a7 */
[----:B------:R-:W-:Y:S01]  /*40b0*/  FMUL.FTZ R180, R142, R181 ;  /* 0x000000b58eb47220 */ /* 0x000fe20000410000 */
[----:B------:R-:W-:Y:S01]  /*40c0*/  STS [R200.X4+0x45c], R179 ;  /* 0x00045cb3c8007388 */ /* 0x000fe20000004800 */
[----:B------:R-:W-:Y:S02]  /*40d0*/  FMUL.FTZ R161, R146, R161 ;  /* 0x000000a192a17220 */ /* 0x000fe40000410000 */
        /* <DEDUP_REMOVED lines=11> */
[----:B------:R-:W-:Y:S02]  /*4190*/  FMUL.FTZ R135, R128, R135 ;  /* 0x0000008780877220 */ /* 0x000fe40000410000 */
[----:B------:R-:W-:Y:S01]  /*41a0*/  FFMA.FTZ R181, R163, R181, R174 ;  /* 0x000000b5a3b57223 */ /* 0x000fe200000100ae */
[----:B------:R-:W-:Y:S03]  /*41b0*/  STS [R200.X4+0x444], R166 ;  /* 0x000444a6c8007388 */ /* 0x000fe60000004800 */
[----:B------:R-:W-:Y:S01]  /*41c0*/  FFMA.FTZ R186, R160, R186, R181 ;  /* 0x000000baa0ba7223 */ /* 0x000fe200000100b5 */
[----:B------:R-:W-:Y:S03]  /*41d0*/  STS [R200.X4+0x440], R13 ;  /* 0x0004400dc8007388 */ /* 0x000fe60000004800 */
[----:B------:R-:W-:Y:S01]  /*41e0*/  FFMA.FTZ R186, R157, R185, R186 ;  /* 0x000000b99dba7223 */ /* 0x000fe200000100ba */
[----:B------:R-:W-:Y:S04]  /*41f0*/  STS [R200.X4+0x43c], R12 ;  /* 0x00043c0cc8007388 */ /* 0x000fe80000004800 */
[----:B------:R0:W-:Y:S04]  /*4200*/  STS [R200.X4+0x438], R155 ;  /* 0x0004389bc8007388 */ /* 0x0001e80000004800 */
[----:B------:R1:W-:Y:S04]  /*4210*/  STS [R200.X4+0x434], R158 ;  /* 0x0004349ec8007388 */ /* 0x0003e80000004800 */
[----:B------:R1:W-:Y:S01]  /*4220*/  STS [R200.X4+0x430], R135 ;  /* 0x00043087c8007388 */ /* 0x0003e20000004800 */
[----:B0-----:R-:W-:-:S03]  /*4230*/  FMUL.FTZ R155, R153, R188 ;  /* 0x000000bc999b7220 */ /* 0x001fc60000410000 */
[----:B------:R-:W-:Y:S06]  /*4240*/  BAR.SYNC.DEFER_BLOCKING 0x0 ;  /* 0x0000000000007b1d */ /* 0x000fec0000010000 */
[----:B------:R-:W-:Y:S05]  /*4250*/  @!P0 BRA `(.L_x_6206) ;  /* 0x0000009000008947 */ /* 0x000fea0003800000 */
[----:B-1----:R-:W-:Y:S01]  /*4260*/  LEA.HI.SX32 R135, R36, R36, 0x1b ;  /* 0x0000002424877211 */ /* 0x002fe200078fdaff */
[----:B------:R-:W-:Y:S02]  /*4270*/  IMAD R12, R109, c[0x0][0x2b0], RZ ;  /* 0x0000ac006d0c7a24 */ /* 0x000fe400078e02ff */
[----:B------:R-:W-:-:S03]  /*4280*/  IMAD.WIDE.U32 R16, R57, c[0x0][0x2b0], R16 ;  /* 0x0000ac0039107a25 */ /* 0x000fc600078e0010 */
[----:B------:R-:W0:Y:S01]  /*4290*/  LDS R135, [R135.X4+0x430] ;  /* 0x0004300087877984 */ /* 0x000e220000004800 */
[----:B------:R-:W-:Y:S01]  /*42a0*/  IMAD R13, R57, c[0x0][0x2b4], R12 ;  /* 0x0000ad00390d7a24 */ /* 0x000fe200078e020c */
[----:B------:R-:W-:-:S04]  /*42b0*/  LEA R12, P0, R16, c[0x0][0x318], 0x2 ;  /* 0x0000c600100c7a11 */ /* 0x000fc800078010ff */
[----:B------:R-:W-:-:S04]  /*42c0*/  IADD3 R13, R17, R13, RZ ;  /* 0x0000000d110d7210 */ /* 0x000fc80007ffe0ff */
[----:B------:R-:W-:-:S05]  /*42d0*/  LEA.HI.X R13, R16, c[0x0][0x31c], R13, 0x2, P0 ;  /* 0x0000c700100d7a11 */ /* 0x000fca00000f140d */
[----:B0-----:R0:W-:Y:S02]  /*42e0*/  RED.E.ADD.F32.FTZ.RN.STRONG.GPU [R12.64], R135 ;  /* 0x000000870c00798e */ /* 0x0011e4000c10e784 */
.L_x_6206:
[----:B-1----:R-:W-:Y:S05]  /*42f0*/  BSYNC B0 ;  /* 0x0000000000007941 */ /* 0x002fea0003800000 */
.L_x_6205:
[----:B------:R-:W1:Y:S01]  /*4300*/  LDS R137, [R137.X4+0x4b0] ;  /* 0x0004b00089897984 */ /* 0x000e620000004800 */
[----:B------:R-:W-:Y:S01]  /*4310*/  BSSY B0, `(.L_x_6207) ;  /* 0x0000006000007945 */ /* 0x000fe20003800000 */
[----:B0-----:R-:W-:Y:S01]  /*4320*/  FADD.FTZ R12, R186, R155 ;  /* 0x0000009bba0c7221 */ /* 0x001fe20000010000 */
[C---:B------:R-:W-:Y:S02]  /*4330*/  IADD3 R13, R36.reuse, 0x40, RZ ;  /* 0x00000040240d7810 */ /* 0x040fe40007ffe0ff */
[----:B------:R-:W-:Y:S01]  /*4340*/  IADD3 R17, R36, 0x60, RZ ;  /* 0x0000006024117810 */ /* 0x000fe20007ffe0ff */
[----:B------:R-:W-:Y:S05]  /*4350*/  @!P1 BRA `(.L_x_6208) ;  /* 0x0000001000009947 */ /* 0x000fea0003800000 */
[----:B-1----:R0:W-:Y:S02]  /*4360*/  RED.E.ADD.F32.FTZ.RN.STRONG.GPU [R14.64+-0x780], R137 ;  /* 0xfff880890e00798e */ /* 0x0021e4000c10e784 */
.L_x_6208:
[----:B------:R-:W-:Y:S05]  /*4370*/  BSYNC B0 ;  /* 0x0000000000007941 */ /* 0x000fea0003800000 */
.L_x_6207:
        /* <DEDUP_REMOVED lines=14> */
.L_x_6210:
[----:B------:R-:W-:Y:S05]  /*4460*/  BSYNC B0 ;  /* 0x0000000000007941 */ /* 0x000fea0003800000 */
.L_x_6209:
[----:B------:R-:W3:Y:S01]  /*4470*/  LDS R17, [R17.X4+0x5b0] ;  /* 0x0005b00011117984 */ /* 0x000ee20000004800 */
[----:B------:R-:W-:Y:S01]  /*4480*/  BSSY B0, `(.L_x_6211) ;  /* 0x0000005000007945 */ /* 0x000fe20003800000 */
[----:B--2---:R-:W-:Y:S02]  /*4490*/  IADD3 R13, R36, 0xa0, RZ ;  /* 0x000000a0240d7810 */ /* 0x004fe40007ffe0ff */
[----:B------:R-:W-:Y:S01]  /*44a0*/  LEA.HI.SX32 R109, R109, R36, 0x1b ;  /* 0x000000246d6d7211 */ /* 0x000fe200078fdaff */
[----:B------:R-:W-:Y:S05]  /*44b0*/  @!P0 BRA `(.L_x_6212) ;  /* 0x0000001000008947 */ /* 0x000fea0003800000 */
[----:B---3--:R2:W-:Y:S02]  /*44c0*/  RED.E.ADD.F32.FTZ.RN.STRONG.GPU [R14.64+-0x680], R17 ;  /* 0xfff980110e00798e */ /* 0x0085e4000c10e784 */
.L_x_6212:
[----:B------:R-:W-:Y:S05]  /*44d0*/  BSYNC B0 ;  /* 0x0000000000007941 */ /* 0x000fea0003800000 */
.L_x_6211:
[----:B------:R-:W4:Y:S01]  /*44e0*/  LDS R109, [R109.X4+0x630] ;  /* 0x000630006d6d7984 */ /* 0x000f220000004800 */
[----:B------:R-:W-:Y:S01]  /*44f0*/  BSSY B0, `(.L_x_6213) ;  /* 0x0000005000007945 */ /* 0x000fe20003800000 */
[----:B--23--:R-:W-:Y:S02]  /*4500*/  IADD3 R17, R36, 0xc0, RZ ;  /* 0x000000c024117810 */ /* 0x00cfe40007ffe0ff */
[----:B------:R-:W-:Y:S01]  /*4510*/  LEA.HI.SX32 R13, R13, R36, 0x1b ;  /* 0x000000240d0d7211 */ /* 0x000fe200078fdaff */
[----:B------:R-:W-:Y:S05]  /*4520*/  @!P1 BRA `(.L_x_6214) ;  /* 0x0000001000009947 */ /* 0x000fea0003800000 */
[----:B----4-:R2:W-:Y:S02]  /*4530*/  RED.E.ADD.F32.FTZ.RN.STRONG.GPU [R14.64+-0x600], R109 ;  /* 0xfffa006d0e00798e */ /* 0x0105e4000c10e784 */
.L_x_6214:
[----:B------:R-:W-:Y:S05]  /*4540*/  BSYNC B0 ;  /* 0x0000000000007941 */ /* 0x000fea0003800000 */
.L_x_6213:
[----:B------:R-:W3:Y:S01]  /*4550*/  LDS R13, [R13.X4+0x6b0] ;  /* 0x0006b0000d0d7984 */ /* 0x000ee20000004800 */
[----:B------:R-:W-:Y:S01]  /*4560*/  BSSY B0, `(.L_x_6215) ;  /* 0x0000005000007945 */ /* 0x000fe20003800000 */
[----:B--2-4-:R-:W-:-:S02]  /*4570*/  IADD3 R109, R36, 0xe0, RZ ;  /* 0x000000e0246d7810 */ /* 0x014fc40007ffe0ff */
[----:B------:R-:W-:Y:S01]  /*4580*/  LEA.HI.SX32 R17, R17, R36, 0x1b ;  /* 0x0000002411117211 */ /* 0x000fe200078fdaff */
[----:B------:R-:W-:Y:S05]  /*4590*/  @!P2 BRA `(.L_x_6216) ;  /* 0x000000100000a947 */ /* 0x000fea0003800000 */
[----:B---3--:R2:W-:Y:S02]  /*45a0*/  RED.E.ADD.F32.FTZ.RN.STRONG.GPU [R14.64+-0x580], R13 ;  /* 0xfffa800d0e00798e */ /* 0x0085e4000c10e784 */
.L_x_6216:
[----:B------:R-:W-:Y:S05]  /*45b0*/  BSYNC B0 ;  /* 0x0000000000007941 */ /* 0x000fea0003800000 */
.L_x_6215:
[----:B------:R-:W4:Y:S01]  /*45c0*/  LDS R17, [R17.X4+0x730] ;  /* 0x0007300011117984 */ /* 0x000f220000004800 */
[----:B------:R-:W-:Y:S01]  /*45d0*/  BSSY B0, `(.L_x_6217) ;  /* 0x0000005000007945 */ /* 0x000fe20003800000 */
[----:B--23--:R-:W-:Y:S02]  /*45e0*/  IADD3 R13, R36, 0x100, RZ ;  /* 0x00000100240d7810 */ /* 0x00cfe40007ffe0ff */
[----:B------:R-:W-:Y:S01]  /*45f0*/  LEA.HI.SX32 R109, R109, R36, 0x1b ;  /* 0x000000246d6d7211 */ /* 0x000fe200078fdaff */
[----:B------:R-:W-:Y:S05]  /*4600*/  @!P3 BRA `(.L_x_6218) ;  /* 0x000000100000b947 */ /* 0x000fea0003800000 */
[----:B----4-:R2:W-:Y:S02]  /*4610*/  RED.E.ADD.F32.FTZ.RN.STRONG.GPU [R14.64+-0x500], R17 ;  /* 0xfffb00110e00798e */ /* 0x0105e4000c10e784 */
.L_x_6218:
[----:B------:R-:W-:Y:S05]  /*4620*/  BSYNC B0 ;  /* 0x0000000000007941 */ /* 0x000fea0003800000 */
.L_x_6217:
[----:B------:R-:W3:Y:S01]  /*4630*/  LDS R109, [R109.X4+0x7b0] ;  /* 0x0007b0006d6d7984 */ /* 0x000ee20000004800 */
[----:B------:R-:W-:Y:S01]  /*4640*/  BSSY B0, `(.L_x_6219) ;  /* 0x0000004000007945 */ /* 0x000fe20003800000 */
[----:B------:R-:W-:Y:S01]  /*4650*/  LEA.HI.SX32 R13, R13, R36, 0x1b ;  /* 0x000000240d0d7211 */ /* 0x000fe200078fdaff */
[----:B------:R-:W-:Y:S05]  /*4660*/  @!P4 BRA `(.L_x_6220) ;  /* 0x000000100000c947 */ /* 0x000fea0003800000 */
[----:B---3--:R3:W-:Y:S02]  /*4670*/  RED.E.ADD.F32.FTZ.RN.STRONG.GPU [R14.64+-0x480], R109 ;  /* 0xfffb806d0e00798e */ /* 0x0087e4000c10e784 */
.L_x_6220:
[----:B------:R-:W-:Y:S05]  /*4680*/  BSYNC B0 ;  /* 0x0000000000007941 */ /* 0x000fea0003800000 */
.L_x_6219:
[----:B------:R-:W0:Y:S01]  /*4690*/  LDS R13, [R13.X4+0x830] ;  /* 0x000830000d0d7984 */ /* 0x000e220000004800 */
[----:B------:R-:W-:Y:S01]  /*46a0*/  BSSY B0, `(.L_x_6221) ;  /* 0x0000005000007945 */ /* 0x000fe20003800000 */
[----:B--2-4-:R-:W-:-:S02]  /*46b0*/  IADD3 R17, R36, 0x120, RZ ;  /* 0x0000012024117810 */ /* 0x014fc40007ffe0ff */
[----:B---3--:R-:W-:Y:S01]  /*46c0*/  IADD3 R109, R36, 0x140, RZ ;  /* 0x00000140246d7810 */ /* 0x008fe20007ffe0ff */
[----:B------:R-:W-:Y:S05]  /*46d0*/  @!P5 BRA `(.L_x_6222) ;  /* 0x000000100000d947 */ /* 0x000fea0003800000 */
[----:B0-----:R0:W-:Y:S02]  /*46e0*/  RED.E.ADD.F32.FTZ.RN.STRONG.GPU [R14.64+-0x400], R13 ;  /* 0xfffc000d0e00798e */ /* 0x0011e4000c10e784 */
.L_x_6222:
[----:B------:R-:W-:Y:S05]  /*46f0*/  BSYNC B0 ;  /* 0x0000000000007941 */ /* 0x000fea0003800000 */
.L_x_6221:
        /* <DEDUP_REMOVED lines=14> */
.L_x_6224:
[----:B------:R-:W-:Y:S05]  /*47e0*/  BSYNC B0 ;  /* 0x0000000000007941 */ /* 0x000fea0003800000 */
.L_x_6223:
[----:B------:R-:W2:Y:S01]  /*47f0*/  LDS R109, [R109.X4+0x930] ;  /* 0x000930006d6d7984 */ /* 0x000ea20000004800 */
[----:B------:R-:W-:Y:S01]  /*4800*/  BSSY B0, `(.L_x_6225) ;  /* 0x0000005000007945 */ /* 0x000fe20003800000 */
[----:B0-----:R-:W-:-:S02]  /*4810*/  IADD3 R17, R36, 0x180, RZ ;  /* 0x0000018024117810 */ /* 0x001fc40007ffe0ff */
[----:B------:R-:W-:Y:S01]  /*4820*/  LEA.HI.SX32 R13, R13, R36, 0x1b ;  /* 0x000000240d0d7211 */ /* 0x000fe200078fdaff */
[----:B------:R-:W-:Y:S05]  /*4830*/  @!P0 BRA `(.L_x_6226) ;  /* 0x0000001000008947 */ /* 0x000fea0003800000 */
[----:B--2---:R0:W-:Y:S02]  /*4840*/  RED.E.ADD.F32.FTZ.RN.STRONG.GPU [R14.64+-0x300], R109 ;  /* 0xfffd006d0e00798e */ /* 0x0041e4000c10e784 */
.L_x_6226:
[----:B------:R-:W-:Y:S05]  /*4850*/  BSYNC B0 ;  /* 0x0000000000007941 */ /* 0x000fea0003800000 */
.L_x_6225:
[----:B------:R-:W3:Y:S01]  /*4860*/  LDS R13, [R13.X4+0x9b0] ;  /* 0x0009b0000d0d7984 */ /* 0x000ee20000004800 */
[----:B------:R-:W-:Y:S01]  /*4870*/  BSSY B0, `(.L_x_6227) ;  /* 0x0000005000007945 */ /* 0x000fe20003800000 */
[----:B0-2---:R-:W-:Y:S02]  /*4880*/  IADD3 R109, R36, 0x1a0, RZ ;  /* 0x000001a0246d7810 */ /* 0x005fe40007ffe0ff */
[----:B------:R-:W-:Y:S01]  /*4890*/  LEA.HI.SX32 R17, R17, R36, 0x1b ;  /* 0x0000002411117211 */ /* 0x000fe200078fdaff */
[----:B------:R-:W-:Y:S05]  /*48a0*/  @!P1 BRA `(.L_x_6228) ;  /* 0x0000001000009947 */ /* 0x000fea0003800000 */
[----:B---3--:R0:W-:Y:S02]  /*48b0*/  RED.E.ADD.F32.FTZ.RN.STRONG.GPU [R14.64+-0x280], R13 ;  /* 0xfffd800d0e00798e */ /* 0x0081e4000c10e784 */
.L_x_6228:
[----:B------:R-:W-:Y:S05]  /*48c0*/  BSYNC B0 ;  /* 0x0000000000007941 */ /* 0x000fea0003800000 */
.L_x_6227:
[----:B------:R-:W2:Y:S01]  /*48d0*/  LDS R17, [R17.X4+0xa30] ;  /* 0x000a300011117984 */ /* 0x000ea20000004800 */
[----:B------:R-:W-:Y:S01]  /*48e0*/  BSSY B0, `(.L_x_6229) ;  /* 0x0000005000007945 */ /* 0x000fe20003800000 */
[----:B0--3--:R-:W-:Y:S02]  /*48f0*/  IADD3 R13, R36, 0x1c0, RZ ;  /* 0x000001c0240d7810 */ /* 0x009fe40007ffe0ff */
[----:B------:R-:W-:Y:S01]  /*4900*/  LEA.HI.SX32 R109, R109, R36, 0x1b ;  /* 0x000000246d6d7211 */ /* 0x000fe200078fdaff */
[----:B------:R-:W-:Y:S05]  /*4910*/  @!P2 BRA `(.L_x_6230) ;  /* 0x000000100000a947 */ /* 0x000fea0003800000 */
[----:B--2---:R0:W-:Y:S02]  /*4920*/  RED.E.ADD.F32.FTZ.RN.STRONG.GPU [R14.64+-0x200], R17 ;  /* 0xfffe00110e00798e */ /* 0x0041e4000c10e784 */
.L_x_6230:
[----:B------:R-:W-:Y:S05]  /*4930*/  BSYNC B0 ;  /* 0x0000000000007941 */ /* 0x000fea0003800000 */
.L_x_6229:
[----:B------:R-:W3:Y:S01]  /*4940*/  LDS R109, [R109.X4+0xab0] ;  /* 0x000ab0006d6d7984 */ /* 0x000ee20000004800 */
[----:B------:R-:W-:Y:S01]  /*4950*/  BSSY B0, `(.L_x_6231) ;  /* 0x0000005000007945 */ /* 0x000fe20003800000 */
[----:B0-2---:R-:W-:-:S02]  /*4960*/  IADD3 R17, R36, 0x1e0, RZ ;  /* 0x000001e024117810 */ /* 0x005fc40007ffe0ff */
[----:B------:R-:W-:Y:S01]  /*4970*/  LEA.HI.SX32 R13, R13, R36, 0x1b ;  /* 0x000000240d0d7211 */ /* 0x000fe200078fdaff */
[----:B------:R-:W-:Y:S05]  /*4980*/  @!P3 BRA `(.L_x_6232) ;  /* 0x000000100000b947 */ /* 0x000fea0003800000 */
[----:B---3--:R0:W-:Y:S02]  /*4990*/  RED.E.ADD.F32.FTZ.RN.STRONG.GPU [R14.64+-0x180], R109 ;  /* 0xfffe806d0e00798e */ /* 0x0081e4000c10e784 */
.L_x_6232:
[----:B------:R-:W-:Y:S05]  /*49a0*/  BSYNC B0 ;  /* 0x0000000000007941 */ /* 0x000fea0003800000 */
.L_x_6231:
[----:B------:R-:W2:Y:S01]  /*49b0*/  LDS R13, [R13.X4+0xb30] ;  /* 0x000b30000d0d7984 */ /* 0x000ea20000004800 */
[----:B------:R-:W-:Y:S01]  /*49c0*/  BSSY B0, `(.L_x_6233) ;  /* 0x0000004000007945 */ /* 0x000fe20003800000 */
[----:B------:R-:W-:Y:S01]  /*49d0*/  LEA.HI.SX32 R17, R17, R36, 0x1b ;  /* 0x0000002411117211 */ /* 0x000fe200078fdaff */
[----:B------:R-:W-:Y:S05]  /*49e0*/  @!P4 BRA `(.L_x_6234) ;  /* 0x000000100000c947 */ /* 0x000fea0003800000 */
[----:B--2---:R2:W-:Y:S02]  /*49f0*/  RED.E.ADD.F32.FTZ.RN.STRONG.GPU [R14.64+-0x100], R13 ;  /* 0xffff000d0e00798e */ /* 0x0045e4000c10e784 */
.L_x_6234:
[----:B------:R-:W-:Y:S05]  /*4a00*/  BSYNC B0 ;  /* 0x0000000000007941 */ /* 0x000fea0003800000 */
.L_x_6233:
[----:B------:R-:W4:Y:S01]  /*4a10*/  LDS R17, [R17.X4+0xbb0] ;  /* 0x000bb00011117984 */ /* 0x000f220000004800 */
[----:B------:R-:W-:Y:S01]  /*4a20*/  BSSY B0, `(.L_x_6235) ;  /* 0x0000003000007945 */ /* 0x000fe20003800000 */
[----:B------:R-:W-:Y:S05]  /*4a30*/  @!P5 BRA `(.L_x_6236) ;  /* 0x000000100000d947 */ /* 0x000fea0003800000 */
[----:B----4-:R4:W-:Y:S02]  /*4a40*/  RED.E.ADD.F32.FTZ.RN.STRONG.GPU [R14.64+-0x80], R17 ;  /* 0xffff80110e00798e */ /* 0x0109e4000c10e784 */
.L_x_6236:
[----:B------:R-:W-:Y:S05]  /*4a50*/  BSYNC B0 ;  /* 0x0000000000007941 */ /* 0x000fea0003800000 */
.L_x_6235:
[----:B0-2-4-:R-:W0:Y:S01]  /*4a60*/  SHFL.DOWN PT, R14, R125, 0x1, 0x1f ;  /* 0x08201f007d0e7f89 */ /* 0x015e2200000e0000 */
[----:B------:R-:W-:Y:S01]  /*4a70*/  ISETP.GT.AND P0, PT, R37, 0x1e, PT ;  /* 0x0000001e2500780c */ /* 0x000fe20003f04270 */
[----:B------:R-:W-:Y:S01]  /*4a80*/  FMUL.FTZ R123, R123, R178 ;  /* 0x000000b27b7b7220 */ /* 0x000fe20000410000 */
[----:B------:R-:W-:Y:S01]  /*4a90*/  ISETP.NE.AND P1, PT, R37, RZ, PT ;  /* 0x000000ff2500720c */ /* 0x000fe20003f25270 */
[----:B------:R-:W2:Y:S01]  /*4aa0*/  SHFL.DOWN PT, R13, R12, 0x1, 0x1f ;  /* 0x08201f000c0d7f89 */ /* 0x000ea200000e0000 */
[----:B------:R-:W-:Y:S01]  /*4ab0*/  FMUL.FTZ R121, R121, R132 ;  /* 0x0000008479797220 */ /* 0x000fe20000410000 */
[----:B------:R-:W-:Y:S01]  /*4ac0*/  ISETP.NE.AND P2, PT, R36, RZ, PT ;  /* 0x000000ff2400720c */ /* 0x000fe20003f45270 */
[----:B------:R-:W-:Y:S01]  /*4ad0*/  FFMA.FTZ R82, R81, R123, R82 ;  /* 0x0000007b51527223 */ /* 0x000fe20000010052 */
[----:B------:R-:W-:Y:S01]  /*4ae0*/  BSSY B0, `(.L_x_6237) ;  /* 0x0000080000007945 */ /* 0x000fe20003800000 */
        /* <DEDUP_REMOVED lines=8> */
[----:B0-----:R-:W-:Y:S02]  /*4b70*/  @!P0 FADD.FTZ R125, R125, R14 ;  /* 0x0000000e7d7d8221 */ /* 0x001fe40000010000 */
[----:B------:R-:W-:Y:S02]  /*4b80*/  FFMA.FTZ R69, R102, R122, R69 ;  /* 0x0000007a66457223 */ /* 0x000fe40000010045 */
        /* <DEDUP_REMOVED lines=30> */
[----:B------:R-:W-:Y:S02]  /*4d70*/  FMUL.FTZ R16, R139, R208 ;  /* 0x000000d08b107220 */ /* 0x000fe40000410000 */
[----:B------:R-:W-:Y:S02]  /*4d80*/  FMUL.FTZ R14, R53, R171 ;  /* 0x000000ab350e7220 */ /* 0x000fe40000410000 */
[----:B0-----:R-:W-:Y:S02]  /*4d90*/  @!P0 FADD.FTZ R125, R125, R158 ;  /* 0x0000009e7d7d8221 */ /* 0x001fe40000010000 */
[----:B------:R-:W-:-:S02]  /*4da0*/  FMUL.FTZ R13, R160, R13 ;  /* 0x0000000da00d7220 */ /* 0x000fc40000410000 */
[----:B--2---:R-:W-:Y:S01]  /*4db0*/  @!P0 FADD.FTZ R12, R12, R17 ;  /* 0x000000110c0c8221 */ /* 0x004fe20000010000 */
[----:B------:R-:W0:Y:S01]  /*4dc0*/  SHFL.DOWN PT, R126, R125, 0x8, 0x1f ;  /* 0x09001f007d7e7f89 */ /* 0x000e2200000e0000 */
[----:B------:R-:W-:Y:S01]  /*4dd0*/  ISETP.GT.AND P0, PT, R37, 0x17, PT ;  /* 0x000000172500780c */ /* 0x000fe20003f04270 */
[-C--:B------:R-:W-:Y:S02]  /*4de0*/  FMUL.FTZ R17, R130, R212.reuse ;  /* 0x000000d482117220 */ /* 0x080fe40000410000 */
[----:B---3--:R-:W2:Y:S01]  /*4df0*/  SHFL.DOWN PT, R109, R12, 0x8, 0x1f ;  /* 0x09001f000c6d7f89 */ /* 0x008ea200000e0000 */
[----:B------:R-:W-:Y:S02]  /*4e00*/  FMUL.FTZ R212, R53, R212 ;  /* 0x000000d435d47220 */ /* 0x000fe40000410000 */
[----:B------:R-:W-:Y:S02]  /*4e10*/  FADD.FTZ R112, R15, R112 ;  /* 0x000000700f707221 */ /* 0x000fe40000010000 */
[----:B------:R-:W-:-:S02]  /*4e20*/  FFMA.FTZ R61, R94, R16, R61 ;  /* 0x000000105e3d7223 */ /* 0x000fc4000001003d */
[----:B------:R-:W-:Y:S02]  /*4e30*/  FMUL.FTZ R14, R183, R14 ;  /* 0x0000000eb70e7220 */ /* 0x000fe40000410000 */
[----:B------:R-:W-:Y:S02]  /*4e40*/  FMUL.FTZ R212, R163, R212 ;  /* 0x000000d4a3d47220 */ /* 0x000fe40000410000 */
[----:B------:R-:W-:Y:S02]  /*4e50*/  FFMA.FTZ R16, R141, R16, R13 ;  /* 0x000000108d107223 */ /* 0x000fe4000001000d */
[----:B------:R-:W-:Y:S02]  /*4e60*/  FMUL.FTZ R15, R138, R210 ;  /* 0x000000d28a0f7220 */ /* 0x000fe40000410000 */
[C---:B------:R-:W-:Y:S02]  /*4e70*/  FMUL.FTZ R13, R53.reuse, R134 ;  /* 0x00000086350d7220 */ /* 0x040fe40000410000 */
[----:B------:R-:W-:-:S02]  /*4e80*/  FMUL.FTZ R210, R53, R210 ;  /* 0x000000d235d27220 */ /* 0x000fc40000410000 */
[-C--:B------:R-:W-:Y:S02]  /*4e90*/  FFMA.FTZ R76, R77, R17.reuse, R76 ;  /* 0x000000114d4c7223 */ /* 0x080fe4000001004c */
[----:B0-----:R-:W-:Y:S02]  /*4ea0*/  @!P0 FADD.FTZ R125, R125, R126 ;  /* 0x0000007e7d7d8221 */ /* 0x001fe40000010000 */
[----:B------:R-:W-:Y:S02]  /*4eb0*/  FFMA.FTZ R124, R147, R124, R14 ;  /* 0x0000007c937c7223 */ /* 0x000fe4000001000e */
[----:B--2---:R-:W-:Y:S01]  /*4ec0*/  @!P0 FADD.FTZ R12, R12, R109 ;  /* 0x0000006d0c0c8221 */ /* 0x004fe20000010000 */
[----:B------:R-:W0:Y:S01]  /*4ed0*/  SHFL.DOWN PT, R126, R125, 0x10, 0x1f ;  /* 0x0a001f007d7e7f89 */ /* 0x000e2200000e0000 */
[----:B------:R-:W-:Y:S01]  /*4ee0*/  ISETP.GT.AND P0, PT, R37, 0xf, PT ;  /* 0x0000000f2500780c */ /* 0x000fe20003f04270 */
[----:B------:R-:W-:Y:S02]  /*4ef0*/  FFMA.FTZ R17, R142, R17, R212 ;  /* 0x000000118e117223 */ /* 0x000fe400000100d4 */
[----:B------:R-:W2:Y:S01]  /*4f00*/  SHFL.DOWN PT, R109, R12, 0x10, 0x1f ;  /* 0x0a001f000c6d7f89 */ /* 0x000ea200000e0000 */
[----:B------:R-:W-:-:S02]  /*4f10*/  FMUL.FTZ R14, R53, R133 ;  /* 0x00000085350e7220 */ /* 0x000fc40000410000 */
[----:B------:R-:W-:Y:S02]  /*4f20*/  FMUL.FTZ R13, R196, R13 ;  /* 0x0000000dc40d7220 */ /* 0x000fe40000410000 */
[----:B------:R-:W-:Y:S02]  /*4f30*/  FMUL.FTZ R210, R157, R210 ;  /* 0x000000d29dd27220 */ /* 0x000fe40000410000 */
[----:B------:R-:W-:Y:S02]  /*4f40*/  FADD.FTZ R110, R17, R110 ;  /* 0x0000006e116e7221 */ /* 0x000fe40000010000 */
[----:B------:R-:W-:Y:S02]  /*4f50*/  FMUL.FTZ R14, R191, R14 ;  /* 0x0000000ebf0e7220 */ /* 0x000fe40000410000 */
[----:B------:R-:W-:Y:S02]  /*4f60*/  FFMA.FTZ R117, R150, R117, R13 ;  /* 0x0000007596757223 */ /* 0x000fe4000001000d */
[----:B------:R-:W-:-:S02]  /*4f70*/  FFMA.FTZ R74, R75, R15, R74 ;  /* 0x0000000f4b4a7223 */ /* 0x000fc4000001004a */
[----:B------:R-:W-:Y:S02]  /*4f80*/  FFMA.FTZ R17, R140, R15, R210 ;  /* 0x0000000f8c117223 */ /* 0x000fe400000100d2 */
[C---:B------:R-:W-:Y:S02]  /*4f90*/  FMUL.FTZ R13, R53.reuse, R162 ;  /* 0x000000a2350d7220 */ /* 0x040fe40000410000 */
[----:B------:R-:W-:Y:S02]  /*4fa0*/  FMUL.FTZ R15, R53, R136 ;  /* 0x00000088350f7220 */ /* 0x000fe40000410000 */
[----:B------:R-:W-:Y:S02]  /*4fb0*/  FFMA.FTZ R122, R149, R122, R14 ;  /* 0x0000007a957a7223 */ /* 0x000fe4000001000e */
[----:B------:R-:W-:Y:S02]  /*4fc0*/  FADD.FTZ R99, R124, R99 ;  /* 0x000000637c637221 */ /* 0x000fe40000010000 */
[----:B------:R-:W-:-:S02]  /*4fd0*/  FMUL.FTZ R14, R119, R162 ;  /* 0x000000a2770e7220 */ /* 0x000fc40000410000 */
[----:B------:R-:W-:Y:S02]  /*4fe0*/  FMUL.FTZ R13, R198, R13 ;  /* 0x0000000dc60d7220 */ /* 0x000fe40000410000 */
[----:B0-----:R-:W-:Y:S02]  /*4ff0*/  @!P0 FADD.FTZ R125, R125, R126 ;  /* 0x0000007e7d7d8221 */ /* 0x001fe40000010000 */
[----:B------:R-:W-:Y:S02]  /*5000*/  FMUL.FTZ R204, R204, R15 ;  /* 0x0000000fcccc7220 */ /* 0x000fe40000410000 */
[C---:B------:R-:W-:Y:S02]  /*5010*/  FMUL.FTZ R124, R53.reuse, R209 ;  /* 0x000000d1357c7220 */ /* 0x040fe40000410000 */
[C---:B------:R-:W-:Y:S02]  /*5020*/  FMUL.FTZ R15, R53.reuse, R156 ;  /* 0x0000009c350f7220 */ /* 0x040fe40000410000 */
[----:B------:R-:W-:-:S02]  /*5030*/  FMUL.FTZ R53, R53, R154 ;  /* 0x0000009a35357220 */ /* 0x000fc40000410000 */
[----:B------:R-:W-:Y:S02]  /*5040*/  FADD.FTZ R93, R16, R93 ;  /* 0x0000005d105d7221 */ /* 0x000fe40000010000 */
[-C--:B------:R-:W-:Y:S02]  /*5050*/  FFMA.FTZ R71, R104, R14.reuse, R71 ;  /* 0x0000000e68477223 */ /* 0x080fe40000010047 */
[----:B------:R-:W-:Y:S01]  /*5060*/  FFMA.FTZ R16, R151, R14, R13 ;  /* 0x0000000e97107223 */ /* 0x000fe2000001000d */
[----:B------:R-:W-:Y:S01]  /*5070*/  MOV R13, R125 ;  /* 0x0000007d000d7202 */ /* 0x000fe20000000f00 */
[----:B--2---:R-:W-:Y:S02]  /*5080*/  @!P0 FADD.FTZ R12, R12, R109 ;  /* 0x0000006d0c0c8221 */ /* 0x004fe40000010000 */
[----:B------:R-:W-:Y:S02]  /*5090*/  FMUL.FTZ R14, R113, R156 ;  /* 0x0000009c710e7220 */ /* 0x000fe40000410000 */
[----:B------:R-:W-:Y:S01]  /*50a0*/  FMUL.FTZ R124, R153, R124 ;  /* 0x0000007c997c7220 */ /* 0x000fe20000410000 */
[----:B------:R0:W-:Y:S01]  /*50b0*/  @!P1 STS.64 [0xc78], R12 ;  /* 0x000c780cff009388 */ /* 0x0001e20000000a00 */
[----:B------:R-:W-:-:S02]  /*50c0*/  FMUL.FTZ R15, R206, R15 ;  /* 0x0000000fce0f7220 */ /* 0x000fc40000410000 */
[----:B------:R-:W-:Y:S02]  /*50d0*/  FMUL.FTZ R53, R168, R53 ;  /* 0x00000035a8357220 */ /* 0x000fe40000410000 */
        /* <DEDUP_REMOVED lines=32> */
.L_x_6238:
[----:B0-----:R-:W-:Y:S05]  /*52e0*/  BSYNC B0 ;  /* 0x0000000000007941 */ /* 0x001fea0003800000 */
.L_x_6237:
[----:B------:R-:W-:Y:S02]  /*52f0*/  IADD3 R57, R57, 0x1, RZ ;  /* 0x0000000139397810 */ /* 0x000fe40007ffe0ff */
[----:B------:R-:W-:Y:S02]  /*5300*/  IADD3 R72, P1, R72, 0x1, RZ ;  /* 0x0000000148487810 */ /* 0x000fe40007f3e0ff */
[----:B------:R-:W-:Y:S02]  /*5310*/  ISETP.GE.AND P0, PT, R57, c[0x0][0x16c], PT ;  /* 0x00005b0039007a0c */ /* 0x000fe40003f06270 */
[----:B------:R-:W-:-:S11]  /*5320*/  IADD3.X R55, RZ, R55, RZ, P1, !PT ;  /* 0x00000037ff377210 */ /* 0x000fd60000ffe4ff */
[----:B------:R-:W-:Y:S01]  /*5330*/  @P0 CALL.REL.NOINC `(.L_x_6202) ;  /* 0x0000001000000944 */ /* 0x000fe20003c00000 */
[----:B------:R-:W-:Y:S05]  /*5340*/  BRA `(.L_x_6239) ;  /* 0xffffd1a000007947 */ /* 0x000fea000383ffff */
.L_x_6202:
        /* <DEDUP_REMOVED lines=28> */
[----:B------:R-:W2:Y:S01]  /*5510*/  LDS.128 R8, [R37.X16+0x200] ;  /* 0x0002000025087984 */ /* 0x000ea2000000cc00 */
        /* <DEDUP_REMOVED lines=28> */
[----:B--2---:R2:W-:Y:S03]  /*56e0*/  STG.E.128 [R2.64+-0x200], R8 ;  /* 0xfffe000802007986 */ /* 0x0045e6000c101d04 */
        /* <DEDUP_REMOVED lines=9> */
[----:B--2---:R-:W-:Y:S01]  /*5780*/  IMAD.WIDE.U32 R2, R33, c[0x0][0x2f8], R12 ;  /* 0x0000be0021027a25 */ /* 0x004fe200078e000c */
[----:B------:R-:W-:Y:S04]  /*5790*/  STS.128 [R49], R16 ;  /* 0x0000001031007388 */ /* 0x000fe80000000c00 */
[----:B------:R-:W-:Y:S01]  /*57a0*/  IADD3 R3, R3, R5, RZ ;  /* 0x0000000503037210 */ /* 0x000fe20007ffe0ff */
[----:B------:R-:W-:Y:S01]  /*57b0*/  FADD.FTZ R34, R93, R108 ;  /* 0x0000006c5d227221 */ /* 0x000fe20000010000 */
[----:B------:R-:W-:Y:S01]  /*57c0*/  LEA R4, P0, R2, c[0x0][0x340], 0x1 ;  /* 0x0000d00002047a11 */ /* 0x000fe200078008ff */
[----:B------:R0:W-:Y:S01]  /*57d0*/  STS.128 [R49+0x10], R52 ;  /* 0x0000103431007388 */ /* 0x0001e20000000c00 */
[----:B------:R-:W-:-:S06]  /*57e0*/  NOP ;  /* 0x0000000000007918 */ /* 0x000fcc0000000000 */
[----:B------:R-:W2:Y:S01]  /*57f0*/  LDS.128 R56, [R37.X16] ;  /* 0x0000000025387984 */ /* 0x000ea2000000cc00 */
[----:B------:R-:W-:Y:S01]  /*5800*/  LEA.HI.X R5, R2, c[0x0][0x344], R3, 0x1, P0 ;  /* 0x0000d10002057a11 */ /* 0x000fe200000f0c03 */
[----:B------:R-:W-:Y:S01]  /*5810*/  FADD.FTZ R34, R34, R91 ;  /* 0x0000005b22227221 */ /* 0x000fe20000010000 */
[C---:B------:R-:W-:Y:S01]  /*5820*/  ISETP.GT.AND P0, PT, R46.reuse, 0x1, PT ;  /* 0x000000012e00780c */ /* 0x040fe20003f04270 */
[----:B------:R-:W3:Y:S01]  /*5830*/  LDS.128 R60, [R37.X16+0x200] ;  /* 0x00020000253c7984 */ /* 0x000ee2000000cc00 */
[----:B------:R-:W-:Y:S01]  /*5840*/  IADD3 R46, R46, -0x1, RZ ;  /* 0xffffffff2e2e7810 */ /* 0x000fe20007ffe0ff */
[----:B0-----:R-:W-:-:S05]  /*5850*/  IMAD.WIDE R48, R48, 0x10, R4 ;  /* 0x0000001030307825 */ /* 0x001fca00078e0204 */
[----:B--2---:R0:W-:Y:S04]  /*5860*/  STG.E.128 [R48.64+-0x400], R56 ;  /* 0xfffc003830007986 */ /* 0x0041e8000c101d04 */
[----:B---3--:R0:W-:Y:S01]  /*5870*/  STG.E.128 [R48.64+-0x200], R60 ;  /* 0xfffe003c30007986 */ /* 0x0081e2000c101d04 */
[----:B------:R-:W-:Y:S01]  /*5880*/  @!P0 CALL.REL.NOINC `(.L_x_6200) ;  /* 0x0000001000008944 */ /* 0x000fe20003c00000 */
[----:B------:R-:W-:Y:S05]  /*5890*/  BRA `(.L_x_6240) ;  /* 0xffffaec000007947 */ /* 0x000fea000383ffff */
.L_x_6200:
[----:B------:R-:W-:Y:S02]  /*58a0*/  ISETP.NE.U32.AND P0, PT, RZ, c[0x0][0x328], PT ;  /* 0x0000ca00ff007a0c */ /* 0x000fe40003f05070 */
[----:B------:R-:W-:Y:S02]  /*58b0*/  ISETP.NE.U32.AND P2, PT, RZ, c[0x0][0x348], PT ;  /* 0x0000d200ff007a0c */ /* 0x000fe40003f45070 */
[----:B------:R-:W-:Y:S02]  /*58c0*/  ISETP.NE.AND.EX P1, PT, RZ, c[0x0][0x32c], PT, P0 ;  /* 0x0000cb00ff007a0c */ /* 0x000fe40003f25300 */
[----:B------:R-:W-:-:S11]  /*58d0*/  ISETP.NE.AND.EX P0, PT, RZ, c[0x0][0x34c], PT, P2 ;  /* 0x0000d300ff007a0c */ /* 0x000fd60003f05320 */
[----:B------:R-:W-:Y:S05]  /*58e0*/  @!P1 BRA `(.L_x_6241) ;  /* 0x0000014000009947 */ /* 0x000fea0003800000 */
[----:B------:R-:W2:Y:S01]  /*58f0*/  SHFL.DOWN P1, R0, R51, 0x1, 0x1f ;  /* 0x08201f0033007f89 */ /* 0x000ea20000020000 */
[----:B------:R-:W-:Y:S03]  /*5900*/  BSSY B0, `(.L_x_6241) ;  /* 0x0000012000007945 */ /* 0x000fe60003800000 */
[----:B------:R-:W3:Y:S01]  /*5910*/  S2R R6, SR_LANEID ;  /* 0x0000000000067919 */ /* 0x000ee20000000000 */
[----:B--2---:R-:W-:Y:S01]  /*5920*/  @P1 FADD R0, R0, R51 ;  /* 0x0000003300001221 */ /* 0x004fe20000000000 */
[----:B---3--:R-:W-:-:S04]  /*5930*/  ISETP.NE.AND P2, PT, R6, RZ, PT ;  /* 0x000000ff0600720c */ /* 0x008fc80003f45270 */
[----:B------:R-:W2:Y:S04]  /*5940*/  SHFL.DOWN P1, R3, R0, 0x2, 0x1f ;  /* 0x08401f0000037f89 */ /* 0x000ea80000020000 */
[----:B------:R-:W3:Y:S01]  /*5950*/  S2R R6, SR_TID.X ;  /* 0x0000000000067919 */ /* 0x000ee20000002100 */
[----:B--2---:R-:W-:-:S05]  /*5960*/  @P1 FADD R3, R0, R3 ;  /* 0x0000000300031221 */ /* 0x004fca0000000000 */
[----:B------:R-:W2:Y:S02]  /*5970*/  SHFL.DOWN P1, R2, R3, 0x4, 0x1f ;  /* 0x08801f0003027f89 */ /* 0x000ea40000020000 */
[----:B--2---:R-:W-:-:S05]  /*5980*/  @P1 FADD R2, R3, R2 ;  /* 0x0000000203021221 */ /* 0x004fca0000000000 */
[----:B------:R-:W2:Y:S02]  /*5990*/  SHFL.DOWN P1, R5, R2, 0x8, 0x1f ;  /* 0x09001f0002057f89 */ /* 0x000ea40000020000 */
[----:B--2---:R-:W-:-:S05]  /*59a0*/  @P1 FADD R5, R2, R5 ;  /* 0x0000000502051221 */ /* 0x004fca0000000000 */
[----:B------:R-:W2:Y:S02]  /*59b0*/  SHFL.DOWN P1, R4, R5, 0x10, 0x1f ;  /* 0x0a001f0005047f89 */ /* 0x000ea40000020000 */
[----:B--2---:R-:W-:Y:S01]  /*59c0*/  @P1 FADD R4, R5, R4 ;  /* 0x0000000405041221 */ /* 0x004fe20000000000 */
[----:B---3--:R-:W-:-:S04]  /*59d0*/  ISETP.NE.AND P1, PT, R6, RZ, PT ;  /* 0x000000ff0600720c */ /* 0x008fc80003f25270 */
[----:B------:R2:W-:Y:S04]  /*59e0*/  @!P2 STS [0xc74], R4 ;  /* 0x000c7404ff00a388 */ /* 0x0005e80000000800 */
[----:B------:R-:W-:Y:S06]  /*59f0*/  BAR.SYNC.DEFER_BLOCKING 0x0 ;  /* 0x0000000000007b1d */ /* 0x000fec0000010000 */
[----:B------:R-:W-:Y:S05]  /*5a00*/  @P1 BRA `(.L_x_6242) ;  /* 0x0000001000001947 */ /* 0x000fea0003800000 */
[----:B--2---:R2:W-:Y:S02]  /*5a10*/  RED.E.ADD.F32.FTZ.RN.STRONG.GPU [R22.64], R4 ;  /* 0x000000041600798e */ /* 0x0045e4000c10e784 */
.L_x_6242:
[----:B--2---:R-:W-:Y:S05]  /*5a20*/  BSYNC B0 ;  /* 0x0000000000007941 */ /* 0x004fea0003800000 */
.L_x_6241:
        /* <DEDUP_REMOVED lines=8> */
[----:B------:R-:W2:Y:S02]  /*5ab0*/  SHFL.DOWN P0, R0, R3, 0x2, 0x1f ;  /* 0x08401f0003007f89 */ /* 0x000ea40000000000 */
[----:B--2---:R-:W-:-:S05]  /*5ac0*/  @P0 FADD R0, R3, R0 ;  /* 0x0000000003000221 */ /* 0x004fca0000000000 */
[----:B------:R-:W2:Y:S02]  /*5ad0*/  SHFL.DOWN P0, R5, R0, 0x4, 0x1f ;  /* 0x08801f0000057f89 */ /* 0x000ea40000000000 */
[----:B--2---:R-:W-:-:S05]  /*5ae0*/  @P0 FADD R5, R0, R5 ;  /* 0x0000000500050221 */ /* 0x004fca0000000000 */
[----:B------:R-:W2:Y:S02]  /*5af0*/  SHFL.DOWN P0, R2, R5, 0x8, 0x1f ;  /* 0x09001f0005027f89 */ /* 0x000ea40000000000 */
[----:B--2---:R-:W-:-:S05]  /*5b00*/  @P0 FADD R2, R5, R2 ;  /* 0x0000000205020221 */ /* 0x004fca0000000000 */
[----:B------:R-:W2:Y:S02]  /*5b10*/  SHFL.DOWN P0, R7, R2, 0x10, 0x1f ;  /* 0x0a001f0002077f89 */ /* 0x000ea40000000000 */
[----:B--2---:R-:W-:Y:S01]  /*5b20*/  @P0 FADD R7, R2, R7 ;  /* 0x0000000702070221 */ /* 0x004fe20000000000 */
[----:B----4-:R-:W-:-:S04]  /*5b30*/  ISETP.NE.AND P0, PT, R15, RZ, PT ;  /* 0x000000ff0f00720c */ /* 0x010fc80003f05270 */
[----:B------:R2:W-:Y:S04]  /*5b40*/  @!P1 STS [0xc74], R7 ;  /* 0x000c7407ff009388 */ /* 0x0005e80000000800 */
[----:B------:R-:W-:Y:S06]  /*5b50*/  BAR.SYNC.DEFER_BLOCKING 0x0 ;  /* 0x0000000000007b1d */ /* 0x000fec0000010000 */
[----:B------:R-:W-:Y:S05]  /*5b60*/  @P0 BRA `(.L_x_6245) ;  /* 0x0000004000000947 */ /* 0x000fea0003800000 */
[----:B--2---:R2:W-:Y:S01]  /*5b70*/  RED.E.ADD.F32.FTZ.RN.STRONG.GPU [R20.64], R7 ;  /* 0x000000071400798e */ /* 0x0045e2000c10e784 */
[----:B------:R-:W-:Y:S01]  /*5b80*/  HFMA2.MMA R15, -RZ, RZ, 0, 0 ;  /* 0x00000000ff0f7435 */ /* 0x000fe200000001ff */
[----:B------:R-:W-:Y:S05]  /*5b90*/  BRA `(.L_x_6245) ;  /* 0x0000001000007947 */ /* 0x000fea0003800000 */
.L_x_6244:
[----:B------:R-:W2:Y:S02]  /*5ba0*/  S2R R15, SR_TID.X ;  /* 0x00000000000f7919 */ /* 0x000ea40000002100 */
.L_x_6245:
[----:B--2---:R-:W-:Y:S05]  /*5bb0*/  BSYNC B0 ;  /* 0x0000000000007941 */ /* 0x004fea0003800000 */
.L_x_6243:
[----:B------:R-:W-:-:S13]  /*5bc0*/  ISETP.GE.AND P0, PT, R15, c[0x0][0x16c], PT ;  /* 0x00005b000f007a0c */ /* 0x000fda0003f06270 */
        /* <DEDUP_REMOVED lines=9> */
.L_x_6246:
[----:B--2---:R-:W2:Y:S01]  /*5c60*/  LDS R17, [R15.X4+0x1f28] ;  /* 0x001f28000f117984 */ /* 0x004ea20000004800 */
        /* <DEDUP_REMOVED lines=25> */
.L_x_6247:
        /* <DEDUP_REMOVED lines=16> */
.L_x_9093:


//--------------------- .text._Z25selective_scan_bwd_kernelI32Selective_Scan_bwd_kernel_traitsILi32ELi16ELb1ELb1ELb0ELb1ELb0EN3c104HalfEfEEv12SSMParamsBwd --------------------------
	.section	.text._Z25selective_scan_bwd_kernelI32Selective_Scan_bwd_kernel_traitsILi32ELi16ELb1ELb1ELb0ELb1ELb0EN3c104HalfEfEEv12SSMParamsBwd,"ax",@progbits
	.sectioninfo	@"SHI_REGISTERS=227"
	.align	128
        .global         _Z25selective_scan_bwd_kernelI32Selective_Scan_bwd_kernel_traitsILi32ELi16ELb1ELb1ELb0ELb1ELb0EN3c104HalfEfEEv12SSMParamsBwd
        .type           _Z25selective_scan_bwd_kernelI32Selective_Scan_bwd_kernel_traitsILi32ELi16ELb1ELb1ELb0ELb1ELb0EN3c104HalfEfEEv12SSMParamsBwd,@function
        .size           _Z25selective_scan_bwd_kernelI32Selective_Scan_bwd_kernel_traitsILi32ELi16ELb1ELb1ELb0ELb1ELb0EN3c104HalfEfEEv12SSMParamsBwd,(.L_x_9094 - _Z25selective_scan_bwd_kernelI32Selective_Scan_bwd_kernel_traitsILi32ELi16ELb1ELb1ELb0ELb1ELb0EN3c104HalfEfEEv12SSMParamsBwd)
        .other          _Z25selective_scan_bwd_kernelI32Selective_Scan_bwd_kernel_traitsILi32ELi16ELb1ELb1ELb0ELb1ELb0EN3c104HalfEfEEv12SSMParamsBwd,@"STO_CUDA_ENTRY STV_DEFAULT"
_Z25selective_scan_bwd_kernelI32Selective_Scan_bwd_kernel_traitsILi32ELi16ELb1ELb1ELb0ELb1ELb0EN3c104HalfEfEEv12SSMParamsBwd:
.text._Z25selective_scan_bwd_kernelI32Selective_Scan_bwd_kernel_traitsILi32ELi16ELb1ELb1ELb0ELb1ELb0EN3c104HalfEfEEv12SSMParamsBwd:
        /* <DEDUP_REMOVED lines=120> */
.L_x_6319:
        /* <DEDUP_REMOVED lines=19> */
[----:B------:R-:W1:Y:S04]  /*08b0*/  LDS.128 R16, [R33] ;  /* 0x0000000021107984 */ /* 0x000e680000000c00 */
[----:B------:R-:W-:Y:S04]  /*08c0*/  LDS.128 R12, [R33+0x10] ;  /* 0x00001000210c7984 */ /* 0x000fe80000000c00 */
[----:B------:R-:W-:Y:S06]  /*08d0*/  BAR.SYNC.DEFER_BLOCKING 0x0 ;  /* 0x0000000000007b1d */ /* 0x000fec0000010000 */
[----:B------:R2:W3:Y:S04]  /*08e0*/  LDG.E.128 R68, [R26.64] ;  /* 0x000000041a447981 */ /* 0x0004e8000c1e1d00 */
[----:B------:R2:W4:Y:S01]  /*08f0*/  LDG.E.128 R72, [R26.64+0x200] ;  /* 0x000200041a487981 */ /* 0x000522000c1e1d00 */
[--C-:B0-----:R-:W-:Y:S01]  /*0900*/  HADD2.F32 R0, -RZ, R4.reuse.H0_H0 ;  /* 0x20000004ff007230 */ /* 0x101fe20000004100 */
[----:B------:R-:W-:Y:S01]  /*0910*/  BSSY B0, `(.L_x_6249) ;  /* 0x0000056000007945 */ /* 0x000fe20003800000 */
[----:B------:R-:W-:-:S02]  /*0920*/  HADD2.F32 R28, -RZ, R4.H1_H1 ;  /* 0x30000004ff1c7230 */ /* 0x000fc40000004100 */
[----:B------:R-:W-:Y:S02]  /*0930*/  HADD2.F32 R54, -RZ, R5.H0_H0 ;  /* 0x20000005ff367230 */ /* 0x000fe40000004100 */
[--C-:B-1----:R-:W-:Y:S02]  /*0940*/  HADD2.F32 R61, -RZ, R17.reuse.H0_H0 ;  /* 0x20000011ff3d7230 */ /* 0x102fe40000004100 */
[----:B------:R-:W-:Y:S02]  /*0950*/  HADD2.F32 R17, -RZ, R17.H1_H1 ;  /* 0x30000011ff117230 */ /* 0x000fe40000004100 */
[----:B--2---:R-:W-:Y:S02]  /*0960*/  HADD2.F32 R26, -RZ, R6.H0_H0 ;  /* 0x20000006ff1a7230 */ /* 0x004fe40000004100 */
[----:B------:R-:W-:Y:S02]  /*0970*/  HADD2.F32 R63, -RZ, R18.H0_H0 ;  /* 0x20000012ff3f7230 */ /* 0x000fe40000004100 */
[----:B------:R-:W-:-:S02]  /*0980*/  HADD2.F32 R62, -RZ, R7.H1_H1 ;  /* 0x30000007ff3e7230 */ /* 0x000fc40000004100 */
[--C-:B------:R-:W-:Y:S02]  /*0990*/  HADD2.F32 R67, -RZ, R19.reuse.H0_H0 ;  /* 0x20000013ff437230 */ /* 0x100fe40000004100 */
[----:B------:R-:W-:Y:S01]  /*09a0*/  HADD2.F32 R19, -RZ, R19.H1_H1 ;  /* 0x30000013ff137230 */ /* 0x000fe20000004100 */
[----:B---3--:R-:W-:Y:S04]  /*09b0*/  STS.128 [R46.X16], R68 ;  /* 0x000000442e007388 */ /* 0x008fe8000000cc00 */
[----:B----4-:R-:W-:Y:S01]  /*09c0*/  STS.128 [R46.X16+0x200], R72 ;  /* 0x000200482e007388 */ /* 0x010fe2000000cc00 */
[----:B------:R-:W-:-:S06]  /*09d0*/  NOP ;  /* 0x0000000000007918 */ /* 0x000fcc0000000000 */
[----:B------:R-:W0:Y:S04]  /*09e0*/  LDS.128 R56, [R33] ;  /* 0x0000000021387984 */ /* 0x000e280000000c00 */
[----:B------:R-:W1:Y:S01]  /*09f0*/  LDS.128 R72, [R33+0x10] ;  /* 0x0000100021487984 */ /* 0x000e620000000c00 */
[--C-:B0-----:R-:W-:Y:S02]  /*0a00*/  HADD2.F32 R32, -RZ, R56.reuse.H0_H0 ;  /* 0x20000038ff207230 */ /* 0x101fe40000004100 */
[----:B------:R-:W-:Y:S02]  /*0a10*/  HADD2.F32 R31, -RZ, R56.H1_H1 ;  /* 0x30000038ff1f7230 */ /* 0x000fe40000004100 */
[--C-:B------:R-:W-:Y:S01]  /*0a20*/  HADD2.F32 R30, -RZ, R57.reuse.H0_H0 ;  /* 0x20000039ff1e7230 */ /* 0x100fe20000004100 */
[----:B------:R-:W-:Y:S01]  /*0a30*/  FFMA.FTZ R0, R32, R0, R65 ;  /* 0x0000000020007223 */ /* 0x000fe20000010041 */
[----:B------:R-:W-:-:S02]  /*0a40*/  HADD2.F32 R29, -RZ, R57.H1_H1 ;  /* 0x30000039ff1d7230 */ /* 0x000fc40000004100 */
[----:B------:R-:W-:Y:S01]  /*0a50*/  HADD2.F32 R56, -RZ, R7.H0_H0 ;  /* 0x20000007ff387230 */ /* 0x000fe20000004100 */
[----:B------:R-:W-:Y:S01]  /*0a60*/  FFMA.FTZ R27, R31, R28, R0 ;  /* 0x0000001c1f1b7223 */ /* 0x000fe20000010000 */
[----:B------:R-:W-:Y:S02]  /*0a70*/  HADD2.F32 R0, -RZ, R5.H1_H1 ;  /* 0x30000005ff007230 */ /* 0x000fe40000004100 */
[--C-:B------:R-:W-:Y:S01]  /*0a80*/  HADD2.F32 R28, -RZ, R58.reuse.H0_H0 ;  /* 0x2000003aff1c7230 */ /* 0x100fe20000004100 */
[----:B------:R-:W-:Y:S01]  /*0a90*/  FFMA.FTZ R54, R30, R54, R27 ;  /* 0x000000361e367223 */ /* 0x000fe2000001001b */
[----:B------:R-:W-:Y:S01]  /*0aa0*/  HADD2.F32 R27, -RZ, R58.H1_H1 ;  /* 0x3000003aff1b7230 */ /* 0x000fe20000004100 */
[----:B------:R-:W-:Y:S01]  /*0ab0*/  MOV R58, c[0x0][0x16c] ;  /* 0x00005b00003a7a02 */ /* 0x000fe20000000f00 */
[----:B------:R-:W-:Y:S01]  /*0ac0*/  HADD2.F32 R65, -RZ, R18.H1_H1 ;  /* 0x30000012ff417230 */ /* 0x000fe20000004100 */
[----:B------:R-:W-:Y:S01]  /*0ad0*/  FFMA.FTZ R57, R29, R0, R54 ;  /* 0x000000001d397223 */ /* 0x000fe20000010036 */
[----:B------:R-:W-:Y:S01]  /*0ae0*/  HADD2.F32 R54, -RZ, R6.H1_H1 ;  /* 0x30000006ff367230 */ /* 0x000fe20000004100 */
[----:B------:R-:W-:Y:S01]  /*0af0*/  ISETP.GE.AND P5, PT, R58, 0x1, PT ;  /* 0x000000013a00780c */ /* 0x000fe20003fa6270 */
[----:B-----5:R-:W-:Y:S01]  /*0b00*/  FADD.FTZ R58, R61, R50 ;  /* 0x000000323d3a7221 */ /* 0x020fe20000010000 */
[----:B------:R-:W-:Y:S01]  /*0b10*/  HADD2.F32 R61, -RZ, R8.H0_H0 ;  /* 0x20000008ff3d7230 */ /* 0x000fe20000004100 */
[----:B------:R-:W-:Y:S01]  /*0b20*/  FFMA.FTZ R0, R28, R26, R57 ;  /* 0x0000001a1c007223 */ /* 0x000fe20000010039 */
[----:B------:R-:W-:-:S02]  /*0b30*/  HADD2.F32 R26, -RZ, R59.H0_H0 ;  /* 0x2000003bff1a7230 */ /* 0x000fc40000004100 */
[----:B------:R-:W-:Y:S01]  /*0b40*/  FSETP.GTU.FTZ.AND P2, PT, R58, 20, PT ;  /* 0x41a000003a00780b */ /* 0x000fe20003f5c000 */
[----:B------:R-:W-:Y:S01]  /*0b50*/  FFMA.FTZ R57, R27, R54, R0 ;  /* 0x000000361b397223 */ /* 0x000fe20000010000 */
[----:B------:R-:W-:Y:S01]  /*0b60*/  HADD2.F32 R0, -RZ, R59.H1_H1 ;  /* 0x3000003bff007230 */ /* 0x000fe20000004100 */
[--C-:B------:R-:W-:Y:S01]  /*0b70*/  FADD.FTZ R54, R65, R50.reuse ;  /* 0x0000003241367221 */ /* 0x100fe20000010000 */
[--C-:B------:R-:W-:Y:S01]  /*0b80*/  HADD2.F32 R59, -RZ, R16.reuse.H1_H1 ;  /* 0x30000010ff3b7230 */ /* 0x100fe20000004100 */
[----:B------:R-:W-:Y:S01]  /*0b90*/  FFMA.FTZ R69, R26, R56, R57 ;  /* 0x000000381a457223 */ /* 0x000fe20000010039 */
[----:B------:R-:W-:Y:S01]  /*0ba0*/  HADD2.F32 R57, -RZ, R16.H0_H0 ;  /* 0x20000010ff397230 */ /* 0x000fe20000004100 */
[--C-:B------:R-:W-:Y:S01]  /*0bb0*/  FADD.FTZ R56, R63, R50.reuse ;  /* 0x000000323f387221 */ /* 0x100fe20000010000 */
[----:B------:R-:W-:Y:S01]  /*0bc0*/  FSETP.GTU.FTZ.AND P6, PT, R54, 20, PT ;  /* 0x41a000003600780b */ /* 0x000fe20003fdc000 */
[--C-:B------:R-:W-:Y:S02]  /*0bd0*/  FADD.FTZ R59, R59, R50.reuse ;  /* 0x000000323b3b7221 */ /* 0x100fe40000010000 */
[--C-:B------:R-:W-:Y:S01]  /*0be0*/  FADD.FTZ R60, R57, R50.reuse ;  /* 0x00000032393c7221 */ /* 0x100fe20000010000 */
[----:B------:R-:W-:Y:S01]  /*0bf0*/  FSETP.GTU.FTZ.AND P0, PT, R56, 20, PT ;  /* 0x41a000003800780b */ /* 0x000fe20003f1c000 */
[--C-:B------:R-:W-:Y:S01]  /*0c00*/  FADD.FTZ R57, R17, R50.reuse ;  /* 0x0000003211397221 */ /* 0x100fe20000010000 */
[----:B------:R-:W-:Y:S01]  /*0c10*/  FSETP.GTU.FTZ.AND P3, PT, R59, 20, PT ;  /* 0x41a000003b00780b */ /* 0x000fe20003f7c000 */
[----:B------:R-:W-:Y:S01]  /*0c20*/  FFMA.FTZ R69, R0, R62, R69 ;  /* 0x0000003e00457223 */ /* 0x000fe20000010045 */
[----:B------:R-:W-:Y:S01]  /*0c30*/  FSETP.GTU.FTZ.AND P4, PT, R60, 20, PT ;  /* 0x41a000003c00780b */ /* 0x000fe20003f9c000 */
[----:B------:R-:W-:Y:S01]  /*0c40*/  FADD.FTZ R63, R67, R50 ;  /* 0x00000032433f7221 */ /* 0x000fe20000010000 */
[----:B------:R-:W-:Y:S01]  /*0c50*/  FSETP.GTU.FTZ.AND P1, PT, R57, 20, PT ;  /* 0x41a000003900780b */ /* 0x000fe20003f3c000 */
[----:B-1----:R-:W-:-:S10]  /*0c60*/  HADD2.F32 R62, -RZ, R72.H0_H0 ;  /* 0x20000048ff3e7230 */ /* 0x002fd40000004100 */
        /* <DEDUP_REMOVED lines=32> */
.L_x_6250:
[----:B------:R-:W-:Y:S05]  /*0e70*/  BSYNC B0 ;  /* 0x0000000000007941 */ /* 0x000fea0003800000 */
.L_x_6249:
        /* <DEDUP_REMOVED lines=39> */
.L_x_6252:
[----:B------:R-:W-:Y:S05]  /*10f0*/  BSYNC B0 ;  /* 0x0000000000007941 */ /* 0x000fea0003800000 */
.L_x_6251:
        /* <DEDUP_REMOVED lines=39> */
.L_x_6254:
[----:B------:R-:W-:Y:S05]  /*1370*/  BSYNC B0 ;  /* 0x0000000000007941 */ /* 0x000fea0003800000 */
.L_x_6253:
        /* <DEDUP_REMOVED lines=39> */
.L_x_6256:
[----:B------:R-:W-:Y:S05]  /*15f0*/  BSYNC B0 ;  /* 0x0000000000007941 */ /* 0x000fea0003800000 */
.L_x_6255:
        /* <DEDUP_REMOVED lines=39> */
.L_x_6258:
[----:B------:R-:W-:Y:S05]  /*1870*/  BSYNC B0 ;  /* 0x0000000000007941 */ /* 0x000fea0003800000 */
.L_x_6257:
        /* <DEDUP_REMOVED lines=39> */
.L_x_6260:
[----:B------:R-:W-:Y:S05]  /*1af0*/  BSYNC B0 ;  /* 0x0000000000007941 */ /* 0x000fea0003800000 */
.L_x_6259:
        /* <DEDUP_REMOVED lines=39> */
.L_x_6262:
[----:B------:R-:W-:Y:S05]  /*1d70*/  BSYNC B0 ;  /* 0x0000000000007941 */ /* 0x000fea0003800000 */
.L_x_6261:
        /* <DEDUP_REMOVED lines=40> */
.L_x_6264:
[----:B------:R-:W-:Y:S05]  /*2000*/  BSYNC B0 ;  /* 0x0000000000007941 */ /* 0x000fea0003800000 */
.L_x_6263:
        /* <DEDUP_REMOVED lines=38> */
.L_x_6266:
[----:B------:R-:W-:Y:S05]  /*2270*/  BSYNC B0 ;  /* 0x0000000000007941 */ /* 0x000fea0003800000 */
.L_x_6265:
        /* <DEDUP_REMOVED lines=38> */
.L_x_6268:
[----:B------:R-:W-:Y:S05]  /*24e0*/  BSYNC B0 ;  /* 0x0000000000007941 */ /* 0x000fea0003800000 */
.L_x_6267:
        /* <DEDUP_REMOVED lines=38> */
.L_x_6270:
[----:B------:R-:W-:Y:S05]  /*2750*/  BSYNC B0 ;  /* 0x0000000000007941 */ /* 0x000fea0003800000 */
.L_x_6269:
        /* <DEDUP_REMOVED lines=33> */
.L_x_6272:
[----:B------:R-:W-:Y:S05]  /*2970*/  BSYNC B0 ;  /* 0x0000000000007941 */ /* 0x000fea0003800000 */
.L_x_6271:
        /* <DEDUP_REMOVED lines=33> */
.L_x_6274:
[----:B------:R-:W-:Y:S05]  /*2b90*/  BSYNC B0 ;  /* 0x0000000000007941 */ /* 0x000fea0003800000 */
.L_x_6273:
        /* <DEDUP_REMOVED lines=33> */
.L_x_6276:
[----:B------:R-:W-:Y:S05]  /*2db0*/  BSYNC B0 ;  /* 0x0000000000007941 */ /* 0x000fea0003800000 */
.L_x_6275:
        /* <DEDUP_REMOVED lines=33> */
.L_x_6278:
[----:B------:R-:W-:Y:S05]  /*2fd0*/  BSYNC B0 ;  /* 0x0000000000007941 */ /* 0x000fea0003800000 */
.L_x_6277:
        /* <DEDUP_REMOVED lines=33> */
.L_x_6280:
[----:B------:R-:W-:Y:S05]  /*31f0*/  BSYNC B0 ;  /* 0x0000000000007941 */ /* 0x000fea0003800000 */
.L_x_6279:
        /* <DEDUP_REMOVED lines=21> */
[----:B------:R-:W-:-:S03]  /*3350*/  MOV R77, RZ ;  /* 0x000000ff004d7202 */ /* 0x000fc60000000f00 */
.L_x_6318:
        /* <DEDUP_REMOVED lines=59> */
[C---:B------:R-:W-:Y:S01]  /*3710*/  FMUL.FTZ R138, R158.reuse, R58 ;  /* 0x0000003a9e8a7220 */ /* 0x040fe20000410000 */
[----:B------:R-:W0:Y:S01]  /*3720*/  MUFU.EX2 R126, R126 ;  /* 0x0000007e007e7308 */ /* 0x000e220000000800 */
[----:B------:R-:W-:-:S10]  /*3730*/  FMUL.FTZ R164, R158, R103 ;  /* 0x000000679ea47220 */ /* 0x000fd40000410000 */
[----:B------:R0:W1:Y:S01]  /*3740*/  @P2 LDS R215, [R48.X4+0x16ac] ;  /* 0x0016ac0030d72984 */ /* 0x0000620000004800 */
[C---:B------:R-:W-:Y:S01]  /*3750*/  FMUL.FTZ R137, R158.reuse, R57 ;  /* 0x000000399e897220 */ /* 0x040fe20000410000 */
[----:B------:R-:W1:Y:S01]  /*3760*/  MUFU.EX2 R138, R138 ;  /* 0x0000008a008a7308 */ /* 0x000e620000000800 */
[C---:B------:R-:W-:Y:S01]  /*3770*/  FMUL.FTZ R170, R158.reuse, R108 ;  /* 0x0000006c9eaa7220 */ /* 0x040fe20000410000 */
[--C-:B------:R-:W-:Y:S02]  /*3780*/  HADD2.F32 R129, -RZ, R4.reuse.H0_H0 ;  /* 0x20000004ff817230 */ /* 0x100fe40000004100 */
[----:B------:R-:W-:Y:S01]  /*3790*/  HADD2.F32 R130, -RZ, R4.H1_H1 ;  /* 0x30000004ff827230 */ /* 0x000fe20000004100 */
[C---:B------:R-:W-:Y:S01]  /*37a0*/  FMUL.FTZ R136, R158.reuse, R56 ;  /* 0x000000389e887220 */ /* 0x040fe20000410000 */
[--C-:B---3--:R-:W-:Y:S02]  /*37b0*/  HADD2.F32 R139, -RZ, R19.reuse.H0_H0 ;  /* 0x20000013ff8b7230 */ /* 0x108fe40000004100 */
[----:B------:R-:W-:Y:S01]  /*37c0*/  MUFU.EX2 R164, R164 ;  /* 0x000000a400a47308 */ /* 0x000fe20000000800 */
[C---:B------:R-:W-:Y:S01]  /*37d0*/  FMUL.FTZ R135, R158.reuse, R54 ;  /* 0x000000369e877220 */ /* 0x040fe20000410000 */
[----:B------:R-:W-:Y:S01]  /*37e0*/  HADD2.F32 R149, -RZ, R19.H1_H1 ;  /* 0x30000013ff957230 */ /* 0x000fe20000004100 */
[C---:B------:R-:W-:Y:S01]  /*37f0*/  FMUL.FTZ R134, R158.reuse, R63 ;  /* 0x0000003f9e867220 */ /* 0x040fe20000410000 */
[--C-:B0-----:R-:W-:Y:S01]  /*3800*/  HADD2.F32 R117, -RZ, R12.reuse.H0_H0 ;  /* 0x2000000cff757230 */ /* 0x101fe20000004100 */
[C---:B------:R-:W-:Y:S01]  /*3810*/  FMUL.FTZ R133, R158.reuse, R61 ;  /* 0x0000003d9e857220 */ /* 0x040fe20000410000 */
[----:B----4-:R-:W-:Y:S01]  /*3820*/  HADD2.F32 R118, -RZ, R12.H1_H1 ;  /* 0x3000000cff767230 */ /* 0x010fe20000004100 */
[C---:B------:R-:W-:Y:S01]  /*3830*/  FMUL.FTZ R151, R158.reuse, R67 ;  /* 0x000000439e977220 */ /* 0x040fe20000410000 */
[----:B------:R-:W0:Y:S01]  /*3840*/  MUFU.EX2 R137, R137 ;  /* 0x0000008900897308 */ /* 0x000e220000000800 */
[C---:B------:R-:W-:Y:S01]  /*3850*/  FMUL.FTZ R182, R158.reuse, R66 ;  /* 0x000000429eb67220 */ /* 0x040fe20000410000 */
[----:B------:R-:W-:Y:S01]  /*3860*/  HADD2.F32 R19, -RZ, R5.H0_H0 ;  /* 0x20000005ff137230 */ /* 0x000fe20000004100 */
[----:B------:R-:W-:-:S02]  /*3870*/  FMUL.FTZ R181, R158, R71 ;  /* 0x000000479eb57220 */ /* 0x000fc40000410000 */
[C---:B------:R-:W-:Y:S02]  /*3880*/  FMUL.FTZ R180, R158.reuse, R69 ;  /* 0x000000459eb47220 */ /* 0x040fe40000410000 */
[C---:B------:R-:W-:Y:S02]  /*3890*/  FMUL.FTZ R176, R158.reuse, R73 ;  /* 0x000000499eb07220 */ /* 0x040fe40000410000 */
[----:B------:R-:W-:Y:S01]  /*38a0*/  FMUL.FTZ R172, R158, R115 ;  /* 0x000000739eac7220 */ /* 0x000fe20000410000 */
[----:B------:R-:W3:Y:S01]  /*38b0*/  MUFU.EX2 R170, R170 ;  /* 0x000000aa00aa7308 */ /* 0x000ee20000000800 */
[----:B------:R-:W-:Y:S02]  /*38c0*/  FMUL.FTZ R206, R129, R60 ;  /* 0x0000003c81ce7220 */ /* 0x000fe40000410000 */
[----:B------:R-:W-:Y:S01]  /*38d0*/  FMUL.FTZ R203, R130, R59 ;  /* 0x0000003b82cb7220 */ /* 0x000fe20000410000 */
[----:B------:R-:W-:Y:S01]  /*38e0*/  HADD2.F32 R119, -RZ, R13.H0_H0 ;  /* 0x2000000dff777230 */ /* 0x000fe20000004100 */
[----:B------:R-:W-:Y:S01]  /*38f0*/  FMUL.FTZ R202, R19, R58 ;  /* 0x0000003a13ca7220 */ /* 0x000fe20000410000 */
[----:B------:R-:W-:Y:S01]  /*3900*/  HADD2.F32 R156, -RZ, R5.H1_H1 ;  /* 0x30000005ff9c7230 */ /* 0x000fe20000004100 */
[----:B------:R-:W-:Y:S01]  /*3910*/  FMUL.FTZ R212, R117, R206 ;  /* 0x000000ce75d47220 */ /* 0x000fe20000410000 */
[----:B------:R-:W4:Y:S01]  /*3920*/  MUFU.EX2 R136, R136 ;  /* 0x0000008800887308 */ /* 0x000f220000000800 */
[----:B------:R-:W-:Y:S01]  /*3930*/  FMUL.FTZ R213, R118, R203 ;  /* 0x000000cb76d57220 */ /* 0x000fe20000410000 */
[----:B------:R-:W-:Y:S01]  /*3940*/  HADD2.F32 R121, -RZ, R13.H1_H1 ;  /* 0x3000000dff797230 */ /* 0x000fe20000004100 */
[----:B------:R-:W-:Y:S01]  /*3950*/  FMUL.FTZ R13, R175, R126 ;  /* 0x0000007eaf0d7220 */ /* 0x000fe20000410000 */
[----:B------:R-:W-:-:S02]  /*3960*/  HADD2.F32 R131, -RZ, R18.H0_H0 ;  /* 0x20000012ff837230 */ /* 0x000fc40000004100 */
[----:B------:R-:W-:Y:S02]  /*3970*/  HADD2.F32 R140, -RZ, R18.H1_H1 ;  /* 0x30000012ff8c7230 */ /* 0x000fe40000004100 */
[----:B------:R-:W0:Y:S01]  /*3980*/  MUFU.EX2 R135, R135 ;  /* 0x0000008700877308 */ /* 0x000e220000000800 */
        /* <DEDUP_REMOVED lines=19> */
[----:B-1----:R-:W-:-:S07]  /*3ac0*/  HADD2.F32 R120, -RZ, R14.H0_H0 ;  /* 0x2000000eff787230 */ /* 0x002fce0000004100 */
[----:B------:R-:W1:Y:S01]  /*3ad0*/  MUFU.EX2 R181, R181 ;  /* 0x000000b500b57308 */ /* 0x000e620000000800 */
        /* <DEDUP_REMOVED lines=26> */
[----:B0-----:R-:W-:Y:S02]  /*3c80*/  FMUL.FTZ R13, R137, R14 ;  /* 0x0000000e890d7220 */ /* 0x001fe40000410000 */
        /* <DEDUP_REMOVED lines=12> */
[----:B------:R-:W-:-:S02]  /*3d50*/  FFMA.FTZ R14, R137, R12, R208 ;  /* 0x0000000c890e7223 */ /* 0x000fc400000100d0 */
[-C--:B--2---:R-:W-:Y:S02]  /*3d60*/  FMUL.FTZ R209, R76, R153.reuse ;  /* 0x000000994cd17220 */ /* 0x084fe40000410000 */
[-C--:B------:R-:W-:Y:S02]  /*3d70*/  FMUL.FTZ R210, R114, R153.reuse ;  /* 0x0000009972d27220 */ /* 0x080fe40000410000 */
[-C--:B------:R-:W-:Y:S02]  /*3d80*/  FMUL.FTZ R207, R74, R153.reuse ;  /* 0x000000994acf7220 */ /* 0x080fe40000410000 */
[----:B------:R-:W-:Y:S02]  /*3d90*/  FFMA.FTZ R15, R164, R210, R209 ;  /* 0x000000d2a40f7223 */ /* 0x000fe400000100d1 */
        /* <DEDUP_REMOVED lines=12> */
[----:B---3--:R-:W-:Y:S01]  /*3e60*/  FFMA.FTZ R16, R170, R15, R207 ;  /* 0x0000000faa107223 */ /* 0x008fe200000100cf */
[----:B------:R-:W-:Y:S05]  /*3e70*/  @P2 BRA `(.L_x_6283) ;  /* 0x0000007000002947 */ /* 0x000fea0003800000 */
[----:B-1--4-:R-:W-:Y:S01]  /*3e80*/  ISETP.NE.AND P3, PT, R37, c[0x0][0x174], PT ;  /* 0x00005d0025007a0c */ /* 0x012fe20003f65270 */
[----:B------:R-:W-:-:S12]  /*3e90*/  HFMA2.MMA R215, -RZ, RZ, 1.875, 0 ;  /* 0x3f800000ffd77435 */ /* 0x000fd800000001ff */
[----:B------:R-:W-:-:S04]  /*3ea0*/  @P3 LEA.HI R12, R37, R37, RZ, 0x1 ;  /* 0x00000025250c3211 */ /* 0x000fc800078f08ff */
[----:B------:R-:W-:-:S04]  /*3eb0*/  @P3 LOP3.LUT R12, R12, 0xfffffe, RZ, 0xc0, !PT ;  /* 0x00fffffe0c0c3812 */ /* 0x000fc800078ec0ff */
[----:B------:R-:W-:-:S04]  /*3ec0*/  @P3 IADD3 R12, -R12, R37, RZ ;  /* 0x000000250c0c3210 */ /* 0x000fc80007ffe1ff */
[----:B------:R-:W-:-:S05]  /*3ed0*/  @P3 LEA R12, R12, R79, 0x8 ;  /* 0x0000004f0c0c3211 */ /* 0x000fca00078e40ff */
[----:B------:R0:W1:Y:S02]  /*3ee0*/  @P3 LDS R215, [R12.X4+0xea8] ;  /* 0x000ea8000cd73984 */ /* 0x0000640000004800 */
.L_x_6283:
[----:B-1--4-:R-:W-:Y:S05]  /*3ef0*/  BSYNC B0 ;  /* 0x0000000000007941 */ /* 0x012fea0003800000 */
.L_x_6282:
[----:B------:R-:W-:Y:S01]  /*3f00*/  FMUL.FTZ R15, R164, R215 ;  /* 0x000000d7a40f7220 */ /* 0x000fe20000410000 */
[----:B------:R-:W-:Y:S01]  /*3f10*/  ISETP.GE.AND P3, PT, R46, 0x1, PT ;  /* 0x000000012e00780c */ /* 0x000fe20003f66270 */
[----:B------:R-:W-:Y:S01]  /*3f20*/  FFMA.FTZ R14, R136, R14, R205 ;  /* 0x0000000e880e7223 */ /* 0x000fe200000100cd */
[----:B------:R-:W-:Y:S01]  /*3f30*/  LOP3.LUT R222, R48, 0x1f, RZ, 0xc0, !PT ;  /* 0x0000001f30de7812 */ /* 0x000fe200078ec0ff */
        /* <DEDUP_REMOVED lines=17> */
[----:B------:R-:W-:Y:S02]  /*4050*/  FFMA.FTZ R17, R181, R16, R192 ;  /* 0x00000010b5117223 */ /* 0x000fe400000100c0 */
[----:B------:R-:W-:Y:S02]  /*4060*/  FMUL.FTZ R16, R180, R15 ;  /* 0x0000000fb4107220 */ /* 0x000fe40000410000 */
[C---:B------:R-:W-:Y:S02]  /*4070*/  FFMA.FTZ R14, R151.reuse, R14, R194 ;  /* 0x0000000e970e7223 */ /* 0x040fe400000100c2 */
[----:B------:R-:W-:-:S02]  /*4080*/  FMUL.FTZ R13, R151, R12 ;  /* 0x0000000c970d7220 */ /* 0x000fc40000410000 */
        /* <DEDUP_REMOVED lines=59> */
[----:B------:R-:W-:Y:S01]  /*4440*/  HFMA2.MMA R12, -RZ, RZ, 1.875, 0 ;  /* 0x3f800000ff0c7435 */ /* 0x000fe200000001ff */
[----:B-1----:R-:W-:-:S03]  /*4450*/  @P3 FMUL.FTZ R216, R216, R13 ;  /* 0x0000000dd8d83220 */ /* 0x002fc60000410000 */
[----:B------:R-:W0:Y:S01]  /*4460*/  SHFL.UP PT, R14, R219, 0x8, RZ ;  /* 0x05000000db0e7989 */ /* 0x000e2200000e00ff */
[----:B------:R-:W-:-:S03]  /*4470*/  ISETP.GE.AND P3, PT, R46, 0x8, PT ;  /* 0x000000082e00780c */ /* 0x000fc60003f66270 */
[C---:B--2---:R-:W-:Y:S01]  /*4480*/  @!P4 FFMA.FTZ R217, R214.reuse, R16, R217 ;  /* 0x00000010d6d9c223 */ /* 0x044fe200000100d9 */
[----:B------:R-:W1:Y:S01]  /*4490*/  SHFL.UP PT, R15, R216, 0x8, RZ ;  /* 0x05000000d80f7989 */ /* 0x000e6200000e00ff */
[----:B------:R-:W-:Y:S01]  /*44a0*/  MOV R13, RZ ;  /* 0x000000ff000d7202 */ /* 0x000fe20000000f00 */
[----:B---3--:R-:W-:Y:S02]  /*44b0*/  @!P4 FMUL.FTZ R214, R214, R17 ;  /* 0x00000011d6d6c220 */ /* 0x008fe40000410000 */
        /* <DEDUP_REMOVED lines=24> */
[----:B-1----:R-:W-:-:S04]  /*4640*/  @P0 FMUL.FTZ R216, R216, R17 ;  /* 0x00000011d8d80220 */ /* 0x002fc80000410000 */
[----:B------:R-:W-:Y:S01]  /*4650*/  SHFL.UP PT, R219, R219, 0x1, RZ ;  /* 0x04200000dbdb7989 */ /* 0x000fe200000e00ff */
[----:B------:R-:W-:-:S03]  /*4660*/  IMAD.WIDE.U32 R16, R49, c[0x0][0x2a0], R14 ;  /* 0x0000a80031107a25 */ /* 0x000fc600078e000e */
[----:B------:R-:W0:Y:S01]  /*4670*/  SHFL.UP PT, R216, R216, 0x1, RZ ;  /* 0x04200000d8d87989 */ /* 0x000e2200000e00ff */
[C---:B--2---:R-:W-:Y:S01]  /*4680*/  @!P3 FFMA.FTZ R217, R214.reuse, R220, R217 ;  /* 0x000000dcd6d9b223 */ /* 0x044fe200000100d9 */
[----:B------:R-:W-:Y:S01]  /*4690*/  IADD3 R17, R17, R223, RZ ;  /* 0x000000df11117210 */ /* 0x000fe20007ffe0ff */
[----:B---3--:R-:W-:Y:S01]  /*46a0*/  @!P3 FMUL.FTZ R214, R214, R221 ;  /* 0x000000ddd6d6b220 */ /* 0x008fe20000410000 */
[----:B------:R-:W-:Y:S01]  /*46b0*/  SHFL.IDX PT, R220, R13, RZ, 0x1f ;  /* 0x00001fff0ddc7589 */ /* 0x000fe200000e0000 */
[----:B------:R-:W-:Y:S02]  /*46c0*/  LEA R14, P0, R16, c[0x0][0x318], 0x2 ;  /* 0x0000c600100e7a11 */ /* 0x000fe400078010ff */
[----:B------:R-:W-:Y:S01]  /*46d0*/  IADD3 R221, R36, -c[0x0][0x174], RZ ;  /* 0x80005d0024dd7a10 */ /* 0x000fe20007ffe0ff */
[----:B------:R-:W-:Y:S01]  /*46e0*/  SHFL.DOWN PT, R224, R217, 0x1, 0x1f ;  /* 0x08201f00d9e07f89 */ /* 0x000fe200000e0000 */
[----:B------:R-:W-:-:S03]  /*46f0*/  LEA.HI.X R15, R16, c[0x0][0x31c], R17, 0x2, P0 ;  /* 0x0000c700100f7a11 */ /* 0x000fc600000f1411 */
[----:B------:R-:W1:Y:S01]  /*4700*/  SHFL.DOWN PT, R223, R214, 0x1, 0x1f ;  /* 0x08201f00d6df7f89 */ /* 0x000e6200000e0000 */
[----:B----4-:R-:W-:Y:S01]  /*4710*/  IMAD R173, R221, -0x200, RZ ;  /* 0xfffffe00ddad7824 */ /* 0x010fe200078e02ff */
[C---:B------:R-:W-:Y:S02]  /*4720*/  SHF.L.U64.HI R221, R78.reuse, 0x2, R77 ;  /* 0x000000024edd7819 */ /* 0x040fe4000001024d */
[----:B------:R-:W-:Y:S01]  /*4730*/  SHFL.IDX PT, R217, R217, RZ, 0x1f ;  /* 0x00001fffd9d97589 */ /* 0x000fe200000e0000 */
[----:B------:R-:W-:Y:S01]  /*4740*/  IMAD.WIDE R14, R173, 0x4, R14 ;  /* 0x00000004ad0e7825 */ /* 0x000fe200078e020e */
[----:B------:R-:W-:Y:S02]  /*4750*/  SHF.L.U32 R173, R78, 0x2, RZ ;  /* 0x000000024ead7819 */ /* 0x000fe400000006ff */
[----:B------:R-:W2:Y:S01]  /*4760*/  SHFL.IDX PT, R214, R214, RZ, 0x1f ;  /* 0x00001fffd6d67589 */ /* 0x000ea200000e0000 */
[----:B------:R-:W-:Y:S02]  /*4770*/  IMAD R222, R221, c[0x0][0x2b0], RZ ;  /* 0x0000ac00ddde7a24 */ /* 0x000fe400078e02ff */
[----:B------:R-:W-:-:S04]  /*4780*/  IMAD.WIDE.U32 R14, R173, c[0x0][0x2b0], R14 ;  /* 0x0000ac00ad0e7a25 */ /* 0x000fc800078e000e */
[----:B0-----:R-:W-:Y:S02]  /*4790*/  @P1 FFMA.FTZ R218, R216, R218, R219 ;  /* 0x000000dad8da1223 */ /* 0x001fe400000100db */
[----:B------:R-:W-:Y:S01]  /*47a0*/  IMAD R221, R173, c[0x0][0x2b4], R222 ;  /* 0x0000ad00addd7a24 */ /* 0x000fe200078e02de */
[----:B------:R-:W-:Y:S01]  /*47b0*/  LEA R173, R37, 0xfffffe00, 0x9 ;  /* 0xfffffe0025ad7811 */ /* 0x000fe200078e48ff */
[----:B------:R-:W-:-:S03]  /*47c0*/  FFMA.FTZ R219, R175, R218, R212 ;  /* 0x000000daafdb7223 */ /* 0x000fc600000100d4 */
[----:B------:R-:W-:Y:S01]  /*47d0*/  IADD3 R16, P0, R173, R16, RZ ;  /* 0x00000010ad107210 */ /* 0x000fe20007f1e0ff */
[----:B------:R-:W-:Y:S01]  /*47e0*/  FFMA.FTZ R213, R126, R219, R213 ;  /* 0x000000db7ed57223 */ /* 0x000fe200000100d5 */
[----:B------:R-:W-:Y:S01]  /*47f0*/  IADD3 R15, R15, R221, RZ ;  /* 0x000000dd0f0f7210 */ /* 0x000fe20007ffe0ff */
[----:B-1----:R-:W-:Y:S01]  /*4800*/  @P2 FFMA.FTZ R220, R223, R220, R224 ;  /* 0x000000dcdfdc2223 */ /* 0x002fe200000100e0 */
[----:B------:R-:W-:Y:S01]  /*4810*/  LEA.HI.X.SX32 R17, R173, R17, 0x1, P0 ;  /* 0x00000011ad117211 */ /* 0x000fe200000f0eff */
[----:B------:R-:W-:Y:S01]  /*4820*/  FFMA.FTZ R175, R117, -R206, R219 ;  /* 0x800000ce75af7223 */ /* 0x000fe200000100db */
[----:B------:R-:W-:Y:S01]  /*4830*/  IADD3 R173, -R173, c[0x0][0x168], -R48 ;  /* 0x00005a00adad7a10 */ /* 0x000fe20007ffe930 */
[----:B------:R-:W-:Y:S02]  /*4840*/  FFMA.FTZ R206, R32, R219, RZ ;  /* 0x000000db20ce7223 */ /* 0x000fe400000100ff */
[----:B------:R-:W-:Y:S01]  /*4850*/  FFMA.FTZ R212, R138, R213, R211 ;  /* 0x000000d58ad47223 */ /* 0x000fe200000100d3 */
[C---:B------:R-:W-:Y:S01]  /*4860*/  ISETP.GE.AND P0, PT, R173.reuse, 0x1, PT ;  /* 0x00000001ad00780c */ /* 0x040fe20003f06270 */
[----:B------:R-:W-:Y:S01]  /*4870*/  FFMA.FTZ R210, R220, R215, R210 ;  /* 0x000000d7dcd27223 */ /* 0x000fe200000100d2 */
[----:B------:R-:W-:Y:S01]  /*4880*/  ISETP.GE.AND P1, PT, R173, 0x21, PT ;  /* 0x00000021ad00780c */ /* 0x000fe20003f26270 */
[----:B------:R-:W-:-:S02]  /*4890*/  FFMA.FTZ R203, R118, -R203, R213 ;  /* 0x800000cb76cb7223 */ /* 0x000fc400000100d5 */
[----:B------:R-:W-:Y:S02]  /*48a0*/  FFMA.FTZ R211, R31, R213, R206 ;  /* 0x000000d51fd37223 */ /* 0x000fe400000100ce */
[----:B------:R-:W-:Y:S02]  /*48b0*/  FFMA.FTZ R213, R137, R212, R208 ;  /* 0x000000d489d57223 */ /* 0x000fe400000100d0 */
[----:B------:R-:W-:Y:S02]  /*48c0*/  FFMA.FTZ R206, R164, R210, R209 ;  /* 0x000000d2a4ce7223 */ /* 0x000fe400000100d1 */
[----:B------:R-:W-:Y:S02]  /*48d0*/  FFMA.FTZ R216, R136, R213, R205 ;  /* 0x000000d588d87223 */ /* 0x000fe400000100cd */
[----:B------:R-:W-:Y:S02]  /*48e0*/  FFMA.FTZ R208, R170, R206, R207 ;  /* 0x000000ceaad07223 */ /* 0x000fe400000100cf */
[----:B------:R-:W-:-:S02]  /*48f0*/  FFMA.FTZ R202, R119, -R202, R212 ;  /* 0x800000ca77ca7223 */ /* 0x000fc400000100d4 */
[----:B------:R-:W-:Y:S02]  /*4900*/  FFMA.FTZ R212, R30, R212, R211 ;  /* 0x000000d41ed47223 */ /* 0x000fe400000100d3 */
[----:B------:R-:W-:Y:S02]  /*4910*/  FFMA.FTZ R207, R135, R216, R204 ;  /* 0x000000d887cf7223 */ /* 0x000fe400000100cc */
        /* <DEDUP_REMOVED lines=17> */
[-C--:B------:R-:W-:Y:S02]  /*4a30*/  FFMA.FTZ R181, R181, R189.reuse, R188 ;  /* 0x000000bdb5b57223 */ /* 0x080fe400000100bc */
        /* <DEDUP_REMOVED lines=16> */
[----:B------:R-:W-:Y:S01]  /*4b40*/  FFMA.FTZ R155, R164, R157, R155 ;  /* 0x0000009da49b7223 */ /* 0x000fe2000001009b */
[----:B------:R-:W-:Y:S01]  /*4b50*/  LEA.HI.SX32 R192, R137, R137, 0x1b ;  /* 0x0000008989c07211 */ /* 0x000fe200078fdaff */
[----:B------:R-:W-:-:S02]  /*4b60*/  FFMA.FTZ R138, R138, R160, R161 ;  /* 0x000000a08a8a7223 */ /* 0x000fc400000100a1 */
[----:B------:R-:W-:Y:S02]  /*4b70*/  FFMA.FTZ R195, R76, R157, R195 ;  /* 0x0000009d4cc37223 */ /* 0x000fe400000100c3 */
[----:B------:R-:W-:Y:S02]  /*4b80*/  FMUL.FTZ R162, R114, R155 ;  /* 0x0000009b72a27220 */ /* 0x000fe40000410000 */
[----:B------:R-:W-:Y:S02]  /*4b90*/  FFMA.FTZ R126, R126, R138, R153 ;  /* 0x0000008a7e7e7223 */ /* 0x000fe40000010099 */
[----:B------:R-:W-:Y:S02]  /*4ba0*/  FADD.FTZ R133, R195, R162 ;  /* 0x000000a2c3857221 */ /* 0x000fe40000010000 */
[----:B------:R-:W-:Y:S02]  /*4bb0*/  FMUL.FTZ R162, R126, R60 ;  /* 0x0000003c7ea27220 */ /* 0x000fe40000410000 */
[----:B------:R-:W-:-:S02]  /*4bc0*/  FMUL.FTZ R137, R138, R59 ;  /* 0x0000003b8a897220 */ /* 0x000fc40000410000 */
[----:B------:R-:W-:Y:S02]  /*4bd0*/  FFMA.FTZ R164, R175, R162, RZ ;  /* 0x000000a2afa47223 */ /* 0x000fe400000100ff */
[C---:B--2---:R-:W-:Y:S02]  /*4be0*/  FFMA.FTZ R13, R214.reuse, R13, R217 ;  /* 0x0000000dd60d7223 */ /* 0x044fe400000100d9 */
[----:B------:R-:W-:Y:S02]  /*4bf0*/  FMUL.FTZ R12, R214, R12 ;  /* 0x0000000cd60c7220 */ /* 0x000fe40000410000 */
[----:B------:R-:W-:Y:S02]  /*4c00*/  FMUL.FTZ R170, R160, R58 ;  /* 0x0000003aa0aa7220 */ /* 0x000fe40000410000 */
[----:B------:R-:W-:Y:S01]  /*4c10*/  FFMA.FTZ R151, R203, R137, R164 ;  /* 0x00000089cb977223 */ /* 0x000fe200000100a4 */
[----:B------:R0:W-:Y:S01]  /*4c20*/  @!P5 STS.64 [R79.X8+0x1728], R12 ;  /* 0x0017280c4f00d388 */ /* 0x0001e20000008a00 */
[----:B------:R-:W-:-:S02]  /*4c30*/  FFMA.FTZ R198, R121, -R198, R213 ;  /* 0x800000c679c67223 */ /* 0x000fc400000100d5 */
[----:B------:R-:W-:Y:S02]  /*4c40*/  FFMA.FTZ R151, R202, R170, R151 ;  /* 0x000000aaca977223 */ /* 0x000fe40000010097 */
[----:B------:R-:W-:Y:S02]  /*4c50*/  FMUL.FTZ R164, R135, R56 ;  /* 0x0000003887a47220 */ /* 0x000fe40000410000 */
[----:B------:R-:W-:Y:S02]  /*4c60*/  FMUL.FTZ R187, R210, R103 ;  /* 0x00000067d2bb7220 */ /* 0x000fe40000410000 */
[----:B------:R-:W-:Y:S02]  /*4c70*/  FFMA.FTZ R190, R123, -R190, R207 ;  /* 0x800000be7bbe7223 */ /* 0x000fe400000100cf */
[----:B------:R-:W-:Y:S02]  /*4c80*/  FMUL.FTZ R172, R134, R54 ;  /* 0x0000003686ac7220 */ /* 0x000fe40000410000 */
[----:B0-----:R-:W-:-:S02]  /*4c90*/  FMUL.FTZ R13, R136, R57 ;  /* 0x00000039880d7220 */ /* 0x001fc40000410000 */
[----:B------:R-:W-:Y:S02]  /*4ca0*/  FFMA.FTZ R174, R127, -R174, R181 ;  /* 0x800000ae7fae7223 */ /* 0x000fe400000100b5 */
[----:B------:R-:W-:Y:S02]  /*4cb0*/  FFMA.FTZ R12, R198, R13, R151 ;  /* 0x0000000dc60c7223 */ /* 0x000fe40000010097 */
[----:B------:R-:W-:Y:S02]  /*4cc0*/  FFMA.FTZ R158, R149, -R158, R155 ;  /* 0x8000009e959e7223 */ /* 0x000fe4000001009b */
[----:B------:R-:W-:Y:S02]  /*4cd0*/  FFMA.FTZ R151, R191, R164, R12 ;  /* 0x000000a4bf977223 */ /* 0x000fe4000001000c */
[----:B------:R-:W-:Y:S02]  /*4ce0*/  FMUL.FTZ R155, R18, R187 ;  /* 0x000000bb129b7220 */ /* 0x000fe40000410000 */
[----:B------:R-:W-:-:S02]  /*4cf0*/  FMUL.FTZ R181, R208, R115 ;  /* 0x00000073d0b57220 */ /* 0x000fc40000410000 */
[----:B------:R-:W-:Y:S01]  /*4d00*/  FFMA.FTZ R185, R122, -R185, R201 ;  /* 0x800000b97ab97223 */ /* 0x000fe200000100c9 */
[----:B------:R0:W-:Y:S01]  /*4d10*/  STS [R192.X4+0x46c], R155 ;  /* 0x00046c9bc0007388 */ /* 0x0001e20000004800 */
[----:B------:R-:W-:Y:S02]  /*4d20*/  FMUL.FTZ R153, R178, R63 ;  /* 0x0000003fb2997220 */ /* 0x000fe40000410000 */
[----:B------:R-:W-:Y:S02]  /*4d30*/  FFMA.FTZ R12, R190, R172, R151 ;  /* 0x000000acbe0c7223 */ /* 0x000fe40000010097 */
[----:B------:R-:W-:Y:S02]  /*4d40*/  FFMA.FTZ R166, R139, -R166, R157 ;  /* 0x800000a68ba67223 */ /* 0x000fe4000001009d */
[----:B------:R-:W-:Y:S02]  /*4d50*/  FMUL.FTZ R157, R142, R181 ;  /* 0x000000b58e9d7220 */ /* 0x000fe40000410000 */
[----:B------:R-:W-:-:S02]  /*4d60*/  FFMA.FTZ R184, R125, -R184, R197 ;  /* 0x800000b87db87223 */ /* 0x000fc400000100c5 */
[----:B0-----:R-:W-:Y:S01]  /*4d70*/  FMUL.FTZ R155, R186, R61 ;  /* 0x0000003dba9b7220 */ /* 0x001fe20000410000 */
[----:B------:R0:W-:Y:S01]  /*4d80*/  STS [R192.X4+0x464], R157 ;  /* 0x0004649dc0007388 */ /* 0x0001e20000004800 */
[----:B------:R-:W-:Y:S02]  /*4d90*/  FFMA.FTZ R151, R185, R153, R12 ;  /* 0x00000099b9977223 */ /* 0x000fe4000001000c */
[----:B------:R-:W-:Y:S02]  /*4da0*/  FFMA.FTZ R183, R124, -R183, R194 ;  /* 0x800000b77cb77223 */ /* 0x000fe400000100c2 */
[----:B------:R-:W-:Y:S02]  /*4db0*/  FFMA.FTZ R12, R184, R155, R151 ;  /* 0x0000009bb80c7223 */ /* 0x000fe40000010097 */
[----:B------:R-:W-:Y:S02]  /*4dc0*/  FFMA.FTZ R179, R128, -R179, R189 ;  /* 0x800000b380b37223 */ /* 0x000fe400000100bd */
[----:B------:R-:W-:-:S02]  /*4dd0*/  FMUL.FTZ R176, R193, R66 ;  /* 0x00000042c1b07220 */ /* 0x000fc40000410000 */
[----:B0-----:R-:W-:Y:S02]  /*4de0*/  FMUL.FTZ R157, R182, R67 ;  /* 0x00000043b69d7220 */ /* 0x001fe40000410000 */
[----:B------:R-:W-:Y:S02]  /*4df0*/  FMUL.FTZ R161, R196, R71 ;  /* 0x00000047c4a17220 */ /* 0x000fe40000410000 */
[----:B------:R-:W-:Y:S02]  /*4e00*/  FFMA.FTZ R12, R183, R157, R12 ;  /* 0x0000009db70c7223 */ /* 0x000fe4000001000c */
[----:B------:R-:W-:Y:S02]  /*4e10*/  FMUL.FTZ R188, R206, R108 ;  /* 0x0000006ccebc7220 */ /* 0x000fe40000410000 */
[----:B------:R-:W-:Y:S02]  /*4e20*/  FFMA.FTZ R151, R179, R176, R12 ;  /* 0x000000b0b3977223 */ /* 0x000fe4000001000c */
[----:B------:R-:W-:-:S02]  /*4e30*/  FFMA.FTZ R168, R131, -R168, R169 ;  /* 0x800000a883a87223 */ /* 0x000fc400000100a9 */
[----:B------:R-:W-:Y:S02]  /*4e40*/  FMUL.FTZ R169, R212, R69 ;  /* 0x00000045d4a97220 */ /* 0x000fe40000410000 */
[----:B------:R-:W-:Y:S02]  /*4e50*/  FFMA.FTZ R167, R132, -R167, R177 ;  /* 0x800000a784a77223 */ /* 0x000fe400000100b1 */
[----:B------:R-:W-:Y:S02]  /*4e60*/  FFMA.FTZ R165, R140, -R165, R159 ;  /* 0x800000a58ca57223 */ /* 0x000fe4000001009f */
[----:B------:R-:W-:Y:S01]  /*4e70*/  FFMA.FTZ R12, R174, R161, R151 ;  /* 0x000000a1ae0c7223 */ /* 0x000fe20000010097 */
[----:B------:R-:W-:Y:S01]  /*4e80*/  IADD3 R151, R48, 0x20, RZ ;  /* 0x0000002030977810 */ /* 0x000fe20007ffe0ff */
[----:B------:R-:W-:Y:S02]  /*4e90*/  FMUL.FTZ R159, R141, R188 ;  /* 0x000000bc8d9f7220 */ /* 0x000fe40000410000 */
[----:B------:R-:W-:Y:S01]  /*4ea0*/  FMUL.FTZ R177, R204, R73 ;  /* 0x00000049ccb17220 */ /* 0x000fe20000410000 */
[----:B------:R-:W-:Y:S01]  /*4eb0*/  LEA.HI.SX32 R151, R151, R48, 0x1b ;  /* 0x0000003097977211 */ /* 0x000fe200078fdaff */
[-C--:B------:R-:W-:Y:S01]  /*4ec0*/  FMUL.FTZ R171, R146, R169.reuse ;  /* 0x000000a992ab7220 */ /* 0x080fe20000410000 */
[----:B------:R0:W-:Y:S01]  /*4ed0*/  STS [R192.X4+0x468], R159 ;  /* 0x0004689fc0007388 */ /* 0x0001e20000004800 */
[----:B------:R-:W-:-:S02]  /*4ee0*/  FFMA.FTZ R169, R167, R169, R12 ;  /* 0x000000a9a7a97223 */ /* 0x000fc4000001000c */
[----:B------:R-:W-:Y:S01]  /*4ef0*/  FMUL.FTZ R180, R144, R177 ;  /* 0x000000b190b47220 */ /* 0x000fe20000410000 */
[----:B------:R-:W-:Y:S01]  /*4f00*/  STS [R192.X4+0x45c], R171 ;  /* 0x00045cabc0007388 */ /* 0x000fe20000004800 */
[----:B------:R-:W-:Y:S02]  /*4f10*/  FMUL.FTZ R163, R148, R161 ;  /* 0x000000a194a37220 */ /* 0x000fe40000410000 */
[----:B------:R-:W-:Y:S01]  /*4f20*/  FMUL.FTZ R157, R150, R157 ;  /* 0x0000009d969d7220 */ /* 0x000fe20000410000 */
[----:B------:R-:W-:Y:S01]  /*4f30*/  STS [R192.X4+0x460], R180 ;  /* 0x000460b4c0007388 */ /* 0x000fe20000004800 */
[----:B------:R-:W-:Y:S02]  /*4f40*/  FMUL.FTZ R155, R152, R155 ;  /* 0x0000009b989b7220 */ /* 0x000fe40000410000 */
[----:B0-----:R-:W-:Y:S01]  /*4f50*/  FMUL.FTZ R159, R143, R176 ;  /* 0x000000b08f9f7220 */ /* 0x001fe20000410000 */
        /* <DEDUP_REMOVED lines=11> */
[----:B------:R-:W-:Y:S01]  /*5010*/  FFMA.FTZ R12, R168, R177, R169 ;  /* 0x000000b1a80c7223 */ /* 0x000fe200000100a9 */
[----:B------:R-:W-:Y:S03]  /*5020*/  STS [R192.X4+0x448], R153 ;  /* 0x00044899c0007388 */ /* 0x000fe60000004800 */
[----:B------:R-:W-:Y:S01]  /*5030*/  FFMA.FTZ R181, R165, R181, R12 ;  /* 0x000000b5a5b57223 */ /* 0x000fe2000001000c */
[----:B------:R-:W-:Y:S03]  /*5040*/  STS [R192.X4+0x444], R172 ;  /* 0x000444acc0007388 */ /* 0x000fe60000004800 */
[----:B------:R-:W-:Y:S01]  /*5050*/  FFMA.FTZ R181, R166, R188, R181 ;  /* 0x000000bca6b57223 */ /* 0x000fe200000100b5 */
[----:B------:R0:W-:Y:S04]  /*5060*/  STS [R192.X4+0x440], R164 ;  /* 0x000440a4c0007388 */ /* 0x0001e80000004800 */
[----:B------:R1:W-:Y:S04]  /*5070*/  STS [R192.X4+0x43c], R13 ;  /* 0x00043c0dc0007388 */ /* 0x0003e80000004800 */
[----:B------:R1:W-:Y:S01]  /*5080*/  STS [R192.X4+0x438], R170 ;  /* 0x000438aac0007388 */ /* 0x0003e20000004800 */
[----:B0-----:R-:W-:-:S03]  /*5090*/  FMUL.FTZ R164, R158, R187 ;  /* 0x000000bb9ea47220 */ /* 0x001fc60000410000 */
        /* <DEDUP_REMOVED lines=13> */
.L_x_6285:
[----:B-1----:R-:W-:Y:S05]  /*5170*/  BSYNC B0 ;  /* 0x0000000000007941 */ /* 0x002fea0003800000 */
.L_x_6284:
[----:B------:R-:W1:Y:S01]  /*5180*/  LDS R151, [R151.X4+0x4b0] ;  /* 0x0004b00097977984 */ /* 0x000e620000004800 */
[----:B------:R-:W-:Y:S01]  /*5190*/  BSSY B0, `(.L_x_6286) ;  /* 0x0000006000007945 */ /* 0x000fe20003800000 */
[----:B0-----:R-:W-:Y:S01]  /*51a0*/  FADD.FTZ R12, R181, R164 ;  /* 0x000000a4b50c7221 */ /* 0x001fe20000010000 */
[C---:B------:R-:W-:Y:S02]  /*51b0*/  IADD3 R13, R48.reuse, 0x40, RZ ;  /* 0x00000040300d7810 */ /* 0x040fe40007ffe0ff */
[----:B------:R-:W-:Y:S01]  /*51c0*/  IADD3 R17, R48, 0x60, RZ ;  /* 0x0000006030117810 */ /* 0x000fe20007ffe0ff */
[----:B------:R-:W-:Y:S05]  /*51d0*/  @!P1 BRA `(.L_x_6287) ;  /* 0x0000001000009947 */ /* 0x000fea0003800000 */
[----:B-1----:R0:W-:Y:S02]  /*51e0*/  RED.E.ADD.F32.FTZ.RN.STRONG.GPU [R14.64+-0x780], R151 ;  /* 0xfff880970e00798e */ /* 0x0021e4000c10e784 */
.L_x_6287:
[----:B------:R-:W-:Y:S05]  /*51f0*/  BSYNC B0 ;  /* 0x0000000000007941 */ /* 0x000fea0003800000 */
.L_x_6286:
        /* <DEDUP_REMOVED lines=14> */
.L_x_6289:
[----:B------:R-:W-:Y:S05]  /*52e0*/  BSYNC B0 ;  /* 0x0000000000007941 */ /* 0x000fea0003800000 */
.L_x_6288:
[----:B------:R-:W3:Y:S01]  /*52f0*/  LDS R17, [R17.X4+0x5b0] ;  /* 0x0005b00011117984 */ /* 0x000ee20000004800 */
[----:B------:R-:W-:Y:S01]  /*5300*/  BSSY B0, `(.L_x_6290) ;  /* 0x0000005000007945 */ /* 0x000fe20003800000 */
[----:B--2---:R-:W-:Y:S02]  /*5310*/  IADD3 R13, R48, 0xa0, RZ ;  /* 0x000000a0300d7810 */ /* 0x004fe40007ffe0ff */
[----:B------:R-:W-:Y:S01]  /*5320*/  LEA.HI.SX32 R137, R137, R48, 0x1b ;  /* 0x0000003089897211 */ /* 0x000fe200078fdaff */
[----:B------:R-:W-:Y:S05]  /*5330*/  @!P0 BRA `(.L_x_6291) ;  /* 0x0000001000008947 */ /* 0x000fea0003800000 */
[----:B---3--:R2:W-:Y:S02]  /*5340*/  RED.E.ADD.F32.FTZ.RN.STRONG.GPU [R14.64+-0x680], R17 ;  /* 0xfff980110e00798e */ /* 0x0085e4000c10e784 */
.L_x_6291:
[----:B------:R-:W-:Y:S05]  /*5350*/  BSYNC B0 ;  /* 0x0000000000007941 */ /* 0x000fea0003800000 */
.L_x_6290:
[----:B------:R-:W4:Y:S01]  /*5360*/  LDS R137, [R137.X4+0x630] ;  /* 0x0006300089897984 */ /* 0x000f220000004800 */
[----:B------:R-:W-:Y:S01]  /*5370*/  BSSY B0, `(.L_x_6292) ;  /* 0x0000005000007945 */ /* 0x000fe20003800000 */
[----:B--23--:R-:W-:Y:S02]  /*5380*/  IADD3 R17, R48, 0xc0, RZ ;  /* 0x000000c030117810 */ /* 0x00cfe40007ffe0ff */
[----:B------:R-:W-:Y:S01]  /*5390*/  LEA.HI.SX32 R13, R13, R48, 0x1b ;  /* 0x000000300d0d7211 */ /* 0x000fe200078fdaff */
[----:B------:R-:W-:Y:S05]  /*53a0*/  @!P1 BRA `(.L_x_6293) ;  /* 0x0000001000009947 */ /* 0x000fea0003800000 */
[----:B----4-:R2:W-:Y:S02]  /*53b0*/  RED.E.ADD.F32.FTZ.RN.STRONG.GPU [R14.64+-0x600], R137 ;  /* 0xfffa00890e00798e */ /* 0x0105e4000c10e784 */
.L_x_6293:
[----:B------:R-:W-:Y:S05]  /*53c0*/  BSYNC B0 ;  /* 0x0000000000007941 */ /* 0x000fea0003800000 */
.L_x_6292:
[----:B------:R-:W3:Y:S01]  /*53d0*/  LDS R13, [R13.X4+0x6b0] ;  /* 0x0006b0000d0d7984 */ /* 0x000ee20000004800 */
[----:B------:R-:W-:Y:S01]  /*53e0*/  BSSY B0, `(.L_x_6294) ;  /* 0x0000005000007945 */ /* 0x000fe20003800000 */
[----:B--2-4-:R-:W-:-:S02]  /*53f0*/  IADD3 R137, R48, 0xe0, RZ ;  /* 0x000000e030897810 */ /* 0x014fc40007ffe0ff */
[----:B------:R-:W-:Y:S01]  /*5400*/  LEA.HI.SX32 R17, R17, R48, 0x1b ;  /* 0x0000003011117211 */ /* 0x000fe200078fdaff */
[----:B------:R-:W-:Y:S05]  /*5410*/  @!P2 BRA `(.L_x_6295) ;  /* 0x000000100000a947 */ /* 0x000fea0003800000 */
[----:B---3--:R2:W-:Y:S02]  /*5420*/  RED.E.ADD.F32.FTZ.RN.STRONG.GPU [R14.64+-0x580], R13 ;  /* 0xfffa800d0e00798e */ /* 0x0085e4000c10e784 */
.L_x_6295:
[----:B------:R-:W-:Y:S05]  /*5430*/  BSYNC B0 ;  /* 0x0000000000007941 */ /* 0x000fea0003800000 */
.L_x_6294:
[----:B------:R-:W4:Y:S01]  /*5440*/  LDS R17, [R17.X4+0x730] ;  /* 0x0007300011117984 */ /* 0x000f220000004800 */
[----:B------:R-:W-:Y:S01]  /*5450*/  BSSY B0, `(.L_x_6296) ;  /* 0x0000005000007945 */ /* 0x000fe20003800000 */
[----:B--23--:R-:W-:Y:S02]  /*5460*/  IADD3 R13, R48, 0x100, RZ ;  /* 0x00000100300d7810 */ /* 0x00cfe40007ffe0ff */
[----:B------:R-:W-:Y:S01]  /*5470*/  LEA.HI.SX32 R137, R137, R48, 0x1b ;  /* 0x0000003089897211 */ /* 0x000fe200078fdaff */
[----:B------:R-:W-:Y:S05]  /*5480*/  @!P3 BRA `(.L_x_6297) ;  /* 0x000000100000b947 */ /* 0x000fea0003800000 */
[----:B----4-:R2:W-:Y:S02]  /*5490*/  RED.E.ADD.F32.FTZ.RN.STRONG.GPU [R14.64+-0x500], R17 ;  /* 0xfffb00110e00798e */ /* 0x0105e4000c10e784 */
.L_x_6297:
[----:B------:R-:W-:Y:S05]  /*54a0*/  BSYNC B0 ;  /* 0x0000000000007941 */ /* 0x000fea0003800000 */
.L_x_6296:
[----:B------:R-:W3:Y:S01]  /*54b0*/  LDS R137, [R137.X4+0x7b0] ;  /* 0x0007b00089897984 */ /* 0x000ee20000004800 */
[----:B------:R-:W-:Y:S01]  /*54c0*/  BSSY B0, `(.L_x_6298) ;  /* 0x0000004000007945 */ /* 0x000fe20003800000 */
[----:B------:R-:W-:Y:S01]  /*54d0*/  LEA.HI.SX32 R13, R13, R48, 0x1b ;  /* 0x000000300d0d7211 */ /* 0x000fe200078fdaff */
[----:B------:R-:W-:Y:S05]  /*54e0*/  @!P4 BRA `(.L_x_6299) ;  /* 0x000000100000c947 */ /* 0x000fea0003800000 */
[----:B---3--:R3:W-:Y:S02]  /*54f0*/  RED.E.ADD.F32.FTZ.RN.STRONG.GPU [R14.64+-0x480], R137 ;  /* 0xfffb80890e00798e */ /* 0x0087e4000c10e784 */
.L_x_6299:
[----:B------:R-:W-:Y:S05]  /*5500*/  BSYNC B0 ;  /* 0x0000000000007941 */ /* 0x000fea0003800000 */
.L_x_6298:
[----:B------:R-:W0:Y:S01]  /*5510*/  LDS R13, [R13.X4+0x830] ;  /* 0x000830000d0d7984 */ /* 0x000e220000004800 */
[----:B------:R-:W-:Y:S01]  /*5520*/  BSSY B0, `(.L_x_6300) ;  /* 0x0000005000007945 */ /* 0x000fe20003800000 */
[----:B--2-4-:R-:W-:-:S02]  /*5530*/  IADD3 R17, R48, 0x120, RZ ;  /* 0x0000012030117810 */ /* 0x014fc40007ffe0ff */
[----:B---3--:R-:W-:Y:S01]  /*5540*/  IADD3 R137, R48, 0x140, RZ ;  /* 0x0000014030897810 */ /* 0x008fe20007ffe0ff */
[----:B------:R-:W-:Y:S05]  /*5550*/  @!P5 BRA `(.L_x_6301) ;  /* 0x000000100000d947 */ /* 0x000fea0003800000 */
[----:B0-----:R0:W-:Y:S02]  /*5560*/  RED.E.ADD.F32.FTZ.RN.STRONG.GPU [R14.64+-0x400], R13 ;  /* 0xfffc000d0e00798e */ /* 0x0011e4000c10e784 */
.L_x_6301:
[----:B------:R-:W-:Y:S05]  /*5570*/  BSYNC B0 ;  /* 0x0000000000007941 */ /* 0x000fea0003800000 */
.L_x_6300:
        /* <DEDUP_REMOVED lines=14> */
.L_x_6303:
[----:B------:R-:W-:Y:S05]  /*5660*/  BSYNC B0 ;  /* 0x0000000000007941 */ /* 0x000fea0003800000 */
.L_x_6302:
[----:B------:R-:W2:Y:S01]  /*5670*/  LDS R137, [R137.X4+0x930] ;  /* 0x0009300089897984 */ /* 0x000ea20000004800 */
[----:B------:R-:W-:Y:S01]  /*5680*/  BSSY B0, `(.L_x_6304) ;  /* 0x0000005000007945 */ /* 0x000fe20003800000 */
[----:B0-----:R-:W-:-:S02]  /*5690*/  IADD3 R17, R48, 0x180, RZ ;  /* 0x0000018030117810 */ /* 0x001fc40007ffe0ff */
[----:B------:R-:W-:Y:S01]  /*56a0*/  LEA.HI.SX32 R13, R13, R48, 0x1b ;  /* 0x000000300d0d7211 */ /* 0x000fe200078fdaff */
[----:B------:R-:W-:Y:S05]  /*56b0*/  @!P0 BRA `(.L_x_6305) ;  /* 0x0000001000008947 */ /* 0x000fea0003800000 */
[----:B--2---:R0:W-:Y:S02]  /*56c0*/  RED.E.ADD.F32.FTZ.RN.STRONG.GPU [R14.64+-0x300], R137 ;  /* 0xfffd00890e00798e */ /* 0x0041e4000c10e784 */
.L_x_6305:
[----:B------:R-:W-:Y:S05]  /*56d0*/  BSYNC B0 ;  /* 0x0000000000007941 */ /* 0x000fea0003800000 */
.L_x_6304:
[----:B------:R-:W3:Y:S01]  /*56e0*/  LDS R13, [R13.X4+0x9b0] ;  /* 0x0009b0000d0d7984 */ /* 0x000ee20000004800 */
[----:B------:R-:W-:Y:S01]  /*56f0*/  BSSY B0, `(.L_x_6306) ;  /* 0x0000005000007945 */ /* 0x000fe20003800000 */
[----:B0-2---:R-:W-:Y:S02]  /*5700*/  IADD3 R137, R48, 0x1a0, RZ ;  /* 0x000001a030897810 */ /* 0x005fe40007ffe0ff */
[----:B------:R-:W-:Y:S01]  /*5710*/  LEA.HI.SX32 R17, R17, R48, 0x1b ;  /* 0x0000003011117211 */ /* 0x000fe200078fdaff */
[----:B------:R-:W-:Y:S05]  /*5720*/  @!P1 BRA `(.L_x_6307) ;  /* 0x0000001000009947 */ /* 0x000fea0003800000 */
[----:B---3--:R0:W-:Y:S02]  /*5730*/  RED.E.ADD.F32.FTZ.RN.STRONG.GPU [R14.64+-0x280], R13 ;  /* 0xfffd800d0e00798e */ /* 0x0081e4000c10e784 */
.L_x_6307:
[----:B------:R-:W-:Y:S05]  /*5740*/  BSYNC B0 ;  /* 0x0000000000007941 */ /* 0x000fea0003800000 */
.L_x_6306:
[----:B------:R-:W2:Y:S01]  /*5750*/  LDS R17, [R17.X4+0xa30] ;  /* 0x000a300011117984 */ /* 0x000ea20000004800 */
[----:B------:R-:W-:Y:S01]  /*5760*/  BSSY B0, `(.L_x_6308) ;  /* 0x0000005000007945 */ /* 0x000fe20003800000 */
[----:B0--3--:R-:W-:Y:S02]  /*5770*/  IADD3 R13, R48, 0x1c0, RZ ;  /* 0x000001c0300d7810 */ /* 0x009fe40007ffe0ff */
[----:B------:R-:W-:Y:S01]  /*5780*/  LEA.HI.SX32 R137, R137, R48, 0x1b ;  /* 0x0000003089897211 */ /* 0x000fe200078fdaff */
[----:B------:R-:W-:Y:S05]  /*5790*/  @!P2 BRA `(.L_x_6309) ;  /* 0x000000100000a947 */ /* 0x000fea0003800000 */
[----:B--2---:R0:W-:Y:S02]  /*57a0*/  RED.E.ADD.F32.FTZ.RN.STRONG.GPU [R14.64+-0x200], R17 ;  /* 0xfffe00110e00798e */ /* 0x0041e4000c10e784 */
.L_x_6309:
[----:B------:R-:W-:Y:S05]  /*57b0*/  BSYNC B0 ;  /* 0x0000000000007941 */ /* 0x000fea0003800000 */
.L_x_6308:
[----:B------:R-:W3:Y:S01]  /*57c0*/  LDS R137, [R137.X4+0xab0] ;  /* 0x000ab00089897984 */ /* 0x000ee20000004800 */
[----:B------:R-:W-:Y:S01]  /*57d0*/  BSSY B0, `(.L_x_6310) ;  /* 0x0000005000007945 */ /* 0x000fe20003800000 */
[----:B0-2---:R-:W-:-:S02]  /*57e0*/  IADD3 R17, R48, 0x1e0, RZ ;  /* 0x000001e030117810 */ /* 0x005fc40007ffe0ff */
[----:B------:R-:W-:Y:S01]  /*57f0*/  LEA.HI.SX32 R13, R13, R48, 0x1b ;  /* 0x000000300d0d7211 */ /* 0x000fe200078fdaff */
[----:B------:R-:W-:Y:S05]  /*5800*/  @!P3 BRA `(.L_x_6311) ;  /* 0x000000100000b947 */ /* 0x000fea0003800000 */
[----:B---3--:R0:W-:Y:S02]  /*5810*/  RED.E.ADD.F32.FTZ.RN.STRONG.GPU [R14.64+-0x180], R137 ;  /* 0xfffe80890e00798e */ /* 0x0081e4000c10e784 */
.L_x_6311:
[----:B------:R-:W-:Y:S05]  /*5820*/  BSYNC B0 ;  /* 0x0000000000007941 */ /* 0x000fea0003800000 */
.L_x_6310:
[----:B------:R-:W2:Y:S01]  /*5830*/  LDS R13, [R13.X4+0xb30] ;  /* 0x000b30000d0d7984 */ /* 0x000ea20000004800 */
[----:B------:R-:W-:Y:S01]  /*5840*/  BSSY B0, `(.L_x_6312) ;  /* 0x0000004000007945 */ /* 0x000fe20003800000 */
[----:B------:R-:W-:Y:S01]  /*5850*/  LEA.HI.SX32 R17, R17, R48, 0x1b ;  /* 0x0000003011117211 */ /* 0x000fe200078fdaff */
[----:B------:R-:W-:Y:S05]  /*5860*/  @!P4 BRA `(.L_x_6313) ;  /* 0x000000100000c947 */ /* 0x000fea0003800000 */
[----:B--2---:R2:W-:Y:S02]  /*5870*/  RED.E.ADD.F32.FTZ.RN.STRONG.GPU [R14.64+-0x100], R13 ;  /* 0xffff000d0e00798e */ /* 0x0045e4000c10e784 */
.L_x_6313:
[----:B------:R-:W-:Y:S05]  /*5880*/  BSYNC B0 ;  /* 0x0000000000007941 */ /* 0x000fea0003800000 */
.L_x_6312:
[----:B------:R-:W4:Y:S01]  /*5890*/  LDS R17, [R17.X4+0xbb0] ;  /* 0x000bb00011117984 */ /* 0x000f220000004800 */
[----:B------:R-:W-:Y:S01]  /*58a0*/  BSSY B0, `(.L_x_6314) ;  /* 0x0000003000007945 */ /* 0x000fe20003800000 */
[----:B------:R-:W-:Y:S05]  /*58b0*/  @!P5 BRA `(.L_x_6315) ;  /* 0x000000100000d947 */ /* 0x000fea0003800000 */
[----:B----4-:R4:W-:Y:S02]  /*58c0*/  RED.E.ADD.F32.FTZ.RN.STRONG.GPU [R14.64+-0x80], R17 ;  /* 0xffff80110e00798e */ /* 0x0109e4000c10e784 */
.L_x_6315:
[----:B------:R-:W-:Y:S05]  /*58d0*/  BSYNC B0 ;  /* 0x0000000000007941 */ /* 0x000fea0003800000 */
.L_x_6314:
[----:B0-2-4-:R-:W0:Y:S01]  /*58e0*/  SHFL.DOWN PT, R14, R133, 0x1, 0x1f ;  /* 0x08201f00850e7f89 */ /* 0x015e2200000e0000 */
[C---:B------:R-:W-:Y:S01]  /*58f0*/  ISETP.GT.AND P0, PT, R46.reuse, 0x1e, PT ;  /* 0x0000001e2e00780c */ /* 0x040fe20003f04270 */
[----:B------:R-:W-:Y:S01]  /*5900*/  FMUL.FTZ R15, R75, R196 ;  /* 0x000000c44b0f7220 */ /* 0x000fe20000410000 */
[----:B------:R-:W-:Y:S01]  /*5910*/  ISETP.NE.AND P1, PT, R46, RZ, PT ;  /* 0x000000ff2e00720c */ /* 0x000fe20003f25270 */
[----:B------:R-:W2:Y:S01]  /*5920*/  SHFL.DOWN PT, R13, R12, 0x1, 0x1f ;  /* 0x08201f000c0d7f89 */ /* 0x000ea200000e0000 */
[----:B------:R-:W-:Y:S01]  /*5930*/  FMUL.FTZ R125, R125, R186 ;  /* 0x000000ba7d7d7220 */ /* 0x000fe20000410000 */
[----:B------:R-:W-:Y:S01]  /*5940*/  ISETP.NE.AND P2, PT, R48, RZ, PT ;  /* 0x000000ff3000720c */ /* 0x000fe20003f45270 */
[----:B------:R-:W-:Y:S01]  /*5950*/  FMUL.FTZ R17, R174, R15 ;  /* 0x0000000fae117220 */ /* 0x000fe20000410000 */
[----:B------:R-:W-:Y:S01]  /*5960*/  BSSY B0, `(.L_x_6316) ;  /* 0x0000080000007945 */ /* 0x000fe20003800000 */
[----:B------:R-:W-:-:S02]  /*5970*/  FFMA.FTZ R88, R125, R61, R88 ;  /* 0x0000003d7d587223 */ /* 0x000fc40000010058 */
[----:B------:R-:W-:Y:S02]  /*5980*/  FMUL.FTZ R128, R128, R193 ;  /* 0x000000c180807220 */ /* 0x000fe40000410000 */
[----:B------:R-:W-:Y:S02]  /*5990*/  FMUL.FTZ R121, R121, R136 ;  /* 0x0000008879797220 */ /* 0x000fe40000410000 */
[-C--:B------:R-:W-:Y:S02]  /*59a0*/  FMUL.FTZ R122, R122, R178.reuse ;  /* 0x000000b27a7a7220 */ /* 0x080fe40000410000 */
[----:B------:R-:W-:Y:S02]  /*59b0*/  FMUL.FTZ R178, R75, R178 ;  /* 0x000000b24bb27220 */ /* 0x000fe40000410000 */
[----:B------:R-:W-:Y:S02]  /*59c0*/  FMUL.FTZ R149, R149, R210 ;  /* 0x000000d295957220 */ /* 0x000fe40000410000 */
[----:B------:R-:W-:-:S02]  /*59d0*/  FMUL.FTZ R185, R185, R178 ;  /* 0x000000b2b9b97220 */ /* 0x000fc40000410000 */
        /* <DEDUP_REMOVED lines=11> */
[----:B------:R-:W-:Y:S02]  /*5a90*/  FADD.FTZ R107, R14, R107 ;  /* 0x0000006b0e6b7221 */ /* 0x000fe40000010000 */
[----:B------:R-:W-:Y:S02]  /*5aa0*/  FMUL.FTZ R14, R123, R134 ;  /* 0x000000867b0e7220 */ /* 0x000fe40000410000 */
[----:B------:R-:W-:Y:S02]  /*5ab0*/  FADD.FTZ R102, R185, R102 ;  /* 0x00000066b9667221 */ /* 0x000fe40000010000 */
[----:B------:R-:W-:-:S02]  /*5ac0*/  FFMA.FTZ R91, R14, R54, R91 ;  /* 0x000000360e5b7223 */ /* 0x000fc4000001005b */
[----:B------:R-:W-:Y:S02]  /*5ad0*/  FFMA.FTZ R92, R121, R57, R92 ;  /* 0x00000039795c7223 */ /* 0x000fe4000001005c */
[----:B------:R-:W-:Y:S02]  /*5ae0*/  FFMA.FTZ R80, R149, R103, R80 ;  /* 0x0000006795507223 */ /* 0x000fe40000010050 */
[----:B0-----:R-:W-:Y:S02]  /*5af0*/  @!P0 FADD.FTZ R133, R133, R16 ;  /* 0x0000001085858221 */ /* 0x001fe40000010000 */
[----:B------:R-:W-:Y:S02]  /*5b00*/  FMUL.FTZ R16, R127, R196 ;  /* 0x000000c47f107220 */ /* 0x000fe40000410000 */
[----:B--2---:R-:W-:Y:S01]  /*5b10*/  @!P0 FADD.FTZ R12, R12, R13 ;  /* 0x0000000d0c0c8221 */ /* 0x004fe20000010000 */
[----:B------:R-:W0:Y:S01]  /*5b20*/  SHFL.DOWN PT, R116, R133, 0x4, 0x1f ;  /* 0x08801f0085747f89 */ /* 0x000e2200000e0000 */
[----:B------:R-:W-:Y:S01]  /*5b30*/  ISETP.GT.AND P0, PT, R46, 0x1b, PT ;  /* 0x0000001b2e00780c */ /* 0x000fe20003f04270 */
[----:B------:R-:W-:-:S02]  /*5b40*/  FMUL.FTZ R13, R124, R182 ;  /* 0x000000b67c0d7220 */ /* 0x000fc40000410000 */
[----:B---3--:R-:W2:Y:S01]  /*5b50*/  SHFL.DOWN PT, R137, R12, 0x4, 0x1f ;  /* 0x08801f000c897f89 */ /* 0x008ea200000e0000 */
        /* <DEDUP_REMOVED lines=8> */
[----:B------:R-:W-:Y:S02]  /*5be0*/  FFMA.FTZ R17, R148, R16, R17 ;  /* 0x0000001094117223 */ /* 0x000fe40000010011 */
[----:B------:R-:W-:Y:S02]  /*5bf0*/  FFMA.FTZ R152, R152, R125, R13 ;  /* 0x0000007d98987223 */ /* 0x000fe4000001000d */
        /* <DEDUP_REMOVED lines=11> */
[----:B------:R-:W-:Y:S02]  /*5cb0*/  FFMA.FTZ R15, R144, R16, R15 ;  /* 0x00000010900f7223 */ /* 0x000fe4000001000f */
[----:B------:R-:W-:Y:S02]  /*5cc0*/  FFMA.FTZ R16, R145, R14, R13 ;  /* 0x0000000e91107223 */ /* 0x000fe4000001000d */
[-C--:B------:R-:W-:Y:S02]  /*5cd0*/  FMUL.FTZ R13, R120, R135.reuse ;  /* 0x00000087780d7220 */ /* 0x080fe40000410000 */
[----:B------:R-:W-:Y:S02]  /*5ce0*/  FMUL.FTZ R14, R75, R135 ;  /* 0x000000874b0e7220 */ /* 0x000fe40000410000 */
[----:B------:R-:W-:-:S02]  /*5cf0*/  FADD.FTZ R110, R15, R110 ;  /* 0x0000006e0f6e7221 */ /* 0x000fc40000010000 */
[----:B------:R-:W-:Y:S02]  /*5d00*/  FMUL.FTZ R15, R75, R210 ;  /* 0x000000d24b0f7220 */ /* 0x000fe40000410000 */
[----:B0-----:R-:W-:Y:S02]  /*5d10*/  @!P0 FADD.FTZ R133, R133, R116 ;  /* 0x0000007485858221 */ /* 0x001fe40000010000 */
[----:B------:R-:W-:Y:S02]  /*5d20*/  FADD.FTZ R106, R17, R106 ;  /* 0x0000006a116a7221 */ /* 0x000fe40000010000 */
[----:B--2---:R-:W-:Y:S01]  /*5d30*/  @!P0 FADD.FTZ R12, R12, R125 ;  /* 0x0000007d0c0c8221 */ /* 0x004fe20000010000 */
[----:B------:R-:W0:Y:S01]  /*5d40*/  SHFL.DOWN PT, R120, R133, 0x10, 0x1f ;  /* 0x0a001f0085787f89 */ /* 0x000e2200000e0000 */
[----:B------:R-:W-:Y:S01]  /*5d50*/  ISETP.GT.AND P0, PT, R46, 0xf, PT ;  /* 0x0000000f2e00780c */ /* 0x000fe20003f04270 */
[----:B------:R-:W-:Y:S02]  /*5d60*/  FMUL.FTZ R14, R191, R14 ;  /* 0x0000000ebf0e7220 */ /* 0x000fe40000410000 */
[----:B------:R-:W2:Y:S01]  /*5d70*/  SHFL.DOWN PT, R123, R12, 0x10, 0x1f ;  /* 0x0a001f000c7b7f89 */ /* 0x000ea200000e0000 */
[----:B------:R-:W-:-:S02]  /*5d80*/  FMUL.FTZ R17, R140, R208 ;  /* 0x000000d08c117220 */ /* 0x000fc40000410000 */
[----:B------:R-:W-:Y:S02]  /*5d90*/  FMUL.FTZ R158, R158, R15 ;  /* 0x0000000f9e9e7220 */ /* 0x000fe40000410000 */
[C---:B------:R-:W-:Y:S02]  /*5da0*/  FMUL.FTZ R208, R75.reuse, R208 ;  /* 0x000000d04bd07220 */ /* 0x040fe40000410000 */
[----:B------:R-:W-:Y:S02]  /*5db0*/  FMUL.FTZ R15, R75, R160 ;  /* 0x000000a04b0f7220 */ /* 0x000fe40000410000 */
[----:B------:R-:W-:Y:S02]  /*5dc0*/  FFMA.FTZ R90, R13, R56, R90 ;  /* 0x000000380d5a7223 */ /* 0x000fe4000001005a */
        /* <DEDUP_REMOVED lines=8> */
[----:B------:R-:W-:Y:S02]  /*5e50*/  FFMA.FTZ R82, R17, R115, R82 ;  /* 0x0000007311527223 */ /* 0x000fe40000010052 */
[----:B------:R-:W-:Y:S02]  /*5e60*/  FFMA.FTZ R208, R142, R17, R208 ;  /* 0x000000118ed07223 */ /* 0x000fe400000100d0 */
[----:B------:R-:W-:Y:S02]  /*5e70*/  FMUL.FTZ R15, R118, R138 ;  /* 0x0000008a760f7220 */ /* 0x000fe40000410000 */
[----:B------:R-:W-:Y:S02]  /*5e80*/  FFMA.FTZ R93, R14, R58, R93 ;  /* 0x0000003a0e5d7223 */ /* 0x000fe4000001005d */
[----:B------:R-:W-:Y:S02]  /*5e90*/  FFMA.FTZ R19, R19, R14, R202 ;  /* 0x0000000e13137223 */ /* 0x000fe400000100ca */
[----:B------:R-:W-:-:S02]  /*5ea0*/  FMUL.FTZ R212, R75, R212 ;  /* 0x000000d44bd47220 */ /* 0x000fc40000410000 */
[C---:B------:R-:W-:Y:S02]  /*5eb0*/  FMUL.FTZ R17, R75.reuse, R206 ;  /* 0x000000ce4b117220 */ /* 0x040fe40000410000 */
[C---:B------:R-:W-:Y:S02]  /*5ec0*/  FMUL.FTZ R138, R75.reuse, R138 ;  /* 0x0000008a4b8a7220 */ /* 0x040fe40000410000 */
[----:B------:R-:W-:Y:S02]  /*5ed0*/  FMUL.FTZ R14, R75, R126 ;  /* 0x0000007e4b0e7220 */ /* 0x000fe40000410000 */
[----:B------:R-:W-:Y:S01]  /*5ee0*/  FFMA.FTZ R156, R156, R121, R13 ;  /* 0x000000799c9c7223 */ /* 0x000fe2000001000d */
[----:B------:R-:W-:Y:S01]  /*5ef0*/  MOV R13, R133 ;  /* 0x00000085000d7202 */ /* 0x000fe20000000f00 */
[----:B--2---:R-:W-:Y:S02]  /*5f00*/  @!P0 FADD.FTZ R12, R12, R123 ;  /* 0x0000007b0c0c8221 */ /* 0x004fe40000010000 */
[----:B------:R-:W-:-:S02]  /*5f10*/  FMUL.FTZ R212, R167, R212 ;  /* 0x000000d4a7d47220 */ /* 0x000fc40000410000 */
        /* <DEDUP_REMOVED lines=21> */
[----:B------:R-:W-:Y:S02]  /*6070*/  FFMA.FTZ R94, R15, R59, R94 ;  /* 0x0000003b0f5e7223 */ /* 0x000fe4000001005e */
[----:B------:R-:W-:Y:S02]  /*6080*/  FFMA.FTZ R95, R126, R60, R95 ;  /* 0x0000003c7e5f7223 */ /* 0x000fe4000001005f */
        /* <DEDUP_REMOVED lines=13> */
.L_x_6317:
[----:B0-----:R-:W-:Y:S05]  /*6160*/  BSYNC B0 ;  /* 0x0000000000007941 */ /* 0x001fea0003800000 */
.L_x_6316:
[----:B------:R-:W-:Y:S02]  /*6170*/  IADD3 R79, R79, 0x1, RZ ;  /* 0x000000014f4f7810 */ /* 0x000fe40007ffe0ff */
[----:B------:R-:W-:Y:S02]  /*6180*/  IADD3 R78, P1, R78, 0x1, RZ ;  /* 0x000000014e4e7810 */ /* 0x000fe40007f3e0ff */
[----:B------:R-:W-:Y:S02]  /*6190*/  ISETP.GE.AND P0, PT, R79, c[0x0][0x16c], PT ;  /* 0x00005b004f007a0c */ /* 0x000fe40003f06270 */
[----:B------:R-:W-:-:S11]  /*61a0*/  IADD3.X R77, RZ, R77, RZ, P1, !PT ;  /* 0x0000004dff4d7210 */ /* 0x000fd60000ffe4ff */
[----:B------:R-:W-:Y:S01]  /*61b0*/  @P0 CALL.REL.NOINC `(.L_x_6281) ;  /* 0x0000001000000944 */ /* 0x000fe20003c00000 */
[----:B------:R-:W-:Y:S05]  /*61c0*/  BRA `(.L_x_6318) ;  /* 0xffffd19000007947 */ /* 0x000fea000383ffff */
.L_x_6281:
[----:B------:R-:W-:Y:S06]  /*61d0*/  BAR.SYNC.DEFER_BLOCKING 0x0 ;  /* 0x0000000000007b1d */ /* 0x000fec0000010000 */
[----:B------:R-:W2:Y:S04]  /*61e0*/  LDG.E.128 R4, [R2.64] ;  /* 0x0000000402047981 */ /* 0x000ea8000c1e1d00 */
[----:B------:R-:W3:Y:S01]  /*61f0*/  LDG.E.128 R12, [R2.64+0x200] ;  /* 0x00020004020c7981 */ /* 0x000ee2000c1e1d00 */
[----:B------:R-:W-:-:S02]  /*6200*/  F2FP.PACK_AB R18, R82, R83 ;  /* 0x000000535212723e */ /* 0x000fc400000000ff */
[----:B------:R-:W-:Y:S02]  /*6210*/  F2FP.PACK_AB R16, R87, R86 ;  /* 0x000000565710723e */ /* 0x000fe400000000ff */
        /* <DEDUP_REMOVED lines=9> */
[----:B0-----:R-:W-:Y:S02]  /*62b0*/  HADD2.F32 R17, -RZ, R8.H0_H0 ;  /* 0x20000008ff117230 */ /* 0x001fe40000004100 */
[--C-:B------:R-:W-:Y:S02]  /*62c0*/  HADD2.F32 R19, -RZ, R9.reuse.H0_H0 ;  /* 0x20000009ff137230 */ /* 0x100fe40000004100 */
[----:B------:R-:W-:Y:S01]  /*62d0*/  HADD2.F32 R13, -RZ, R10.H0_H0 ;  /* 0x2000000aff0d7230 */ /* 0x000fe20000004100 */
[--C-:B------:R-:W-:Y:S01]  /*62e0*/  FADD.FTZ R0, R17, R50.reuse ;  /* 0x0000003211007221 */ /* 0x100fe20000010000 */
[----:B------:R-:W-:Y:S01]  /*62f0*/  HADD2.F32 R17, -RZ, R8.H1_H1 ;  /* 0x30000008ff117230 */ /* 0x000fe20000004100 */
[--C-:B------:R-:W-:Y:S01]  /*6300*/  FADD.FTZ R19, R19, R50.reuse ;  /* 0x0000003213137221 */ /* 0x100fe20000010000 */
[----:B------:R-:W-:Y:S01]  /*6310*/  HADD2.F32 R9, -RZ, R9.H1_H1 ;  /* 0x30000009ff097230 */ /* 0x000fe20000004100 */
[----:B------:R-:W-:Y:S01]  /*6320*/  BAR.SYNC.DEFER_BLOCKING 0x0 ;  /* 0x0000000000007b1d */ /* 0x000fe20000010000 */
[----:B------:R-:W-:Y:S01]  /*6330*/  FSETP.GTU.FTZ.AND P2, PT, R0, 20, PT ;  /* 0x41a000000000780b */ /* 0x000fe20003f5c000 */
[--C-:B------:R-:W-:Y:S01]  /*6340*/  FADD.FTZ R17, R17, R50.reuse ;  /* 0x0000003211117221 */ /* 0x100fe20000010000 */
[----:B------:R-:W-:Y:S01]  /*6350*/  FSETP.GTU.FTZ.AND P4, PT, R19, 20, PT ;  /* 0x41a000001300780b */ /* 0x000fe20003f9c000 */
[----:B------:R-:W-:-:S03]  /*6360*/  FADD.FTZ R9, R9, R50 ;  /* 0x0000003209097221 */ /* 0x000fc60000010000 */
[----:B------:R-:W-:Y:S02]  /*6370*/  FSETP.GTU.FTZ.AND P3, PT, R17, 20, PT ;  /* 0x41a000001100780b */ /* 0x000fe40003f7c000 */
[----:B------:R-:W-:-:S05]  /*6380*/  FSETP.GTU.FTZ.AND P5, PT, R9, 20, PT ;  /* 0x41a000000900780b */ /* 0x000fca0003fbc000 */
[----:B------:R-:W-:Y:S02]  /*6390*/  @!P2 FMUL.FTZ R0, R0, -1.4426950216293334961 ;  /* 0xbfb8aa3b0000a820 */ /* 0x000fe40000410000 */
[----:B------:R-:W-:Y:S01]  /*63a0*/  @!P4 FMUL.FTZ R8, R19, -1.4426950216293334961 ;  /* 0xbfb8aa3b1308c820 */ /* 0x000fe20000410000 */
[----:B------:R-:W-:-:S03]  /*63b0*/  F2FP.PACK_AB R19, R80, R81 ;  /* 0x000000515013723e */ /* 0x000fc600000000ff */
[----:B------:R-:W0:Y:S01]  /*63c0*/  @!P2 MUFU.EX2 R0, R0 ;  /* 0x000000000000a308 */ /* 0x000e220000000800 */
[----:B------:R-:W-:Y:S02]  /*63d0*/  @!P3 FMUL.FTZ R3, R17, -1.4426950216293334961 ;  /* 0xbfb8aa3b1103b820 */ /* 0x000fe40000410000 */
[----:B------:R-:W-:-:S05]  /*63e0*/  @!P5 FMUL.FTZ R9, R9, -1.4426950216293334961 ;  /* 0xbfb8aa3b0909d820 */ /* 0x000fca0000410000 */
        /* <DEDUP_REMOVED lines=12> */
[----:B------:R-:W-:Y:S02]  /*64b0*/  FADD.FTZ R13, R13, R50 ;  /* 0x000000320d0d7221 */ /* 0x000fe40000010000 */
[----:B0-----:R-:W-:-:S03]  /*64c0*/  @!P4 FADD.FTZ R8, R8, 1 ;  /* 0x3f8000000808c421 */ /* 0x001fc60000010000 */
[----:B------:R0:W5:Y:S01]  /*64d0*/  @!P3 MUFU.RCP R10, R3 ;  /* 0x00000003000ab308 */ /* 0x0001620000001000 */
[----:B------:R-:W-:Y:S01]  /*64e0*/  FSETP.GTU.FTZ.AND P1, PT, R13, 20, PT ;  /* 0x41a000000d00780b */ /* 0x000fe20003f3c000 */
[----:B------:R-:W-:Y:S01]  /*64f0*/  FADD.FTZ R14, R11, R50 ;  /* 0x000000320b0e7221 */ /* 0x000fe20000010000 */
[----:B--2---:R-:W-:Y:S01]  /*6500*/  HADD2.F32 R11, -RZ, R4.H1_H1 ;  /* 0x30000004ff0b7230 */ /* 0x004fe20000004100 */
[----:B------:R-:W-:-:S03]  /*6510*/  @!P6 FMUL.FTZ R0, R0, -1.4426950216293334961 ;  /* 0xbfb8aa3b0000e820 */ /* 0x000fc60000410000 */
[----:B---3--:R-:W-:Y:S01]  /*6520*/  @!P0 FMUL.FTZ R2, R12, -1.4426950216293334961 ;  /* 0xbfb8aa3b0c028820 */ /* 0x008fe20000410000 */
[----:B------:R2:W3:Y:S01]  /*6530*/  @!P4 MUFU.RCP R17, R8 ;  /* 0x000000080011c308 */ /* 0x0004e20000001000 */
[----:B0-----:R-:W-:Y:S01]  /*6540*/  HADD2.F32 R3, -RZ, R4.H0_H0 ;  /* 0x20000004ff037230 */ /* 0x001fe20000004100 */
[----:B----4-:R-:W-:Y:S01]  /*6550*/  @!P2 FMUL.FTZ R96, R96, R15 ;  /* 0x0000000f6060a220 */ /* 0x010fe20000410000 */
[----:B------:R-:W-:Y:S01]  /*6560*/  FSETP.GTU.FTZ.AND P2, PT, R14, 20, PT ;  /* 0x41a000000e00780b */ /* 0x000fe20003f5c000 */
[----:B------:R-:W-:-:S04]  /*6570*/  FADD.FTZ R11, R11, R50 ;  /* 0x000000320b0b7221 */ /* 0x000fc80000010000 */
[----:B------:R-:W0:Y:S01]  /*6580*/  @!P5 MUFU.EX2 R9, R9 ;  /* 0x000000090009d308 */ /* 0x000e220000000800 */
[----:B--2---:R-:W-:Y:S02]  /*6590*/  FADD.FTZ R8, R3, R50 ;  /* 0x0000003203087221 */ /* 0x004fe40000010000 */
[----:B-----5:R-:W-:Y:S02]  /*65a0*/  @!P3 FMUL.FTZ R97, R97, R10 ;  /* 0x0000000a6161b220 */ /* 0x020fe40000410000 */
[----:B------:R-:W-:Y:S01]  /*65b0*/  @!P1 FMUL.FTZ R3, R13, -1.4426950216293334961 ;  /* 0xbfb8aa3b0d039820 */ /* 0x000fe20000410000 */
[----:B------:R-:W-:Y:S02]  /*65c0*/  FSETP.GTU.FTZ.AND P3, PT, R8, 20, PT ;  /* 0x41a000000800780b */ /* 0x000fe40003f7c000 */
[----:B------:R-:W2:Y:S01]  /*65d0*/  @!P6 MUFU.EX2 R0, R0 ;  /* 0x000000000000e308 */ /* 0x000ea20000000800 */
[----:B------:R-:W-:Y:S02]  /*65e0*/  @!P2 FMUL.FTZ R4, R14, -1.4426950216293334961 ;  /* 0xbfb8aa3b0e04a820 */ /* 0x000fe40000410000 */
[----:B---3--:R-:W-:Y:S01]  /*65f0*/  @!P4 FMUL.FTZ R98, R98, R17 ;  /* 0x000000116262c220 */ /* 0x008fe20000410000 */
[----:B------:R-:W-:-:S02]  /*6600*/  FSETP.GTU.FTZ.AND P4, PT, R11, 20, PT ;  /* 0x41a000000b00780b */ /* 0x000fc40003f9c000 */
[----:B------:R-:W-:Y:S02]  /*6610*/  F2FP.PACK_AB R17, R84, R85 ;  /* 0x000000555411723e */ /* 0x000fe400000000ff */
[----:B------:R-:W3:Y:S01]  /*6620*/  @!P1 MUFU.EX2 R3, R3 ;  /* 0x0000000300039308 */ /* 0x000ee20000000800 */
[----:B0-----:R-:W-:Y:S02]  /*6630*/  @!P5 FADD.FTZ R9, R9, 1 ;  /* 0x3f8000000909d421 */ /* 0x001fe40000010000 */
[----:B------:R-:W-:Y:S01]  /*6640*/  @!P3 FMUL.FTZ R8, R8, -1.4426950216293334961 ;  /* 0xbfb8aa3b0808b820 */ /* 0x000fe20000410000 */
[----:B------:R0:W-:Y:S04]  /*6650*/  STS.128 [R33+0x10], R16 ;  /* 0x0000101021007388 */ /* 0x0001e80000000c00 */
[----:B------:R-:W4:Y:S01]  /*6660*/  @!P0 MUFU.EX2 R2, R2 ;  /* 0x0000000200028308 */ /* 0x000f220000000800 */
[----:B--2---:R-:W-:-:S02]  /*6670*/  @!P6 FADD.FTZ R0, R0, 1 ;  /* 0x3f8000000000e421 */ /* 0x004fc40000010000 */
[----:B------:R-:W-:Y:S01]  /*6680*/  @!P4 FMUL.FTZ R10, R11, -1.4426950216293334961 ;  /* 0xbfb8aa3b0b0ac820 */ /* 0x000fe20000410000 */
[--C-:B------:R-:W-:Y:S02]  /*6690*/  HADD2.F32 R11, -RZ, R5.reuse.H0_H0 ;  /* 0x20000005ff0b7230 */ /* 0x100fe40000004100 */
[----:B------:R-:W-:Y:S02]  /*66a0*/  HADD2.F32 R5, -RZ, R5.H1_H1 ;  /* 0x30000005ff057230 */ /* 0x000fe40000004100 */
[----:B------:R-:W2:Y:S01]  /*66b0*/  @!P2 MUFU.EX2 R4, R4 ;  /* 0x000000040004a308 */ /* 0x000ea20000000800 */
[----:B---3--:R-:W-:Y:S02]  /*66c0*/  @!P1 FADD.FTZ R3, R3, 1 ;  /* 0x3f80000003039421 */ /* 0x008fe40000010000 */
[----:B------:R-:W-:Y:S01]  /*66d0*/  FADD.FTZ R11, R11, R50 ;  /* 0x000000320b0b7221 */ /* 0x000fe20000010000 */
[----:B0-----:R-:W-:-:S04]  /*66e0*/  F2FP.PACK_AB R16, R97, R96 ;  /* 0x000000606110723e */ /* 0x001fc800000000ff */
[----:B------:R-:W0:Y:S01]  /*66f0*/  @!P3 MUFU.EX2 R8, R8 ;  /* 0x000000080008b308 */ /* 0x000e220000000800 */
[----:B----4-:R-:W-:-:S07]  /*6700*/  @!P0 FADD.FTZ R2, R2, 1 ;  /* 0x3f80000002028421 */ /* 0x010fce0000010000 */
[----:B------:R-:W3:Y:S01]  /*6710*/  @!P5 MUFU.RCP R12, R9 ;  /* 0x00000009000cd308 */ /* 0x000ee20000001000 */
[----:B--2---:R-:W-:-:S07]  /*6720*/  @!P2 FADD.FTZ R4, R4, 1 ;  /* 0x3f8000000404a421 */ /* 0x004fce0000010000 */
[----:B------:R2:W4:Y:S01]  /*6730*/  @!P1 MUFU.RCP R15, R3 ;  /* 0x00000003000f9308 */ /* 0x0005220000001000 */
[----:B0-----:R-:W-:-:S07]  /*6740*/  @!P3 FADD.FTZ R8, R8, 1 ;  /* 0x3f8000000808b421 */ /* 0x001fce0000010000 */
[----:B------:R-:W0:Y:S01]  /*6750*/  @!P6 MUFU.RCP R13, R0 ;  /* 0x00000000000de308 */ /* 0x000e220000001000 */
[--C-:B--2---:R-:W-:Y:S01]  /*6760*/  HADD2.F32 R3, -RZ, R6.reuse.H1_H1 ;  /* 0x30000006ff037230 */ /* 0x104fe20000004100 */
[----:B---3--:R-:W-:Y:S01]  /*6770*/  @!P5 FMUL.FTZ R99, R99, R12 ;  /* 0x0000000c6363d220 */ /* 0x008fe20000410000 */
[----:B------:R-:W-:Y:S01]  /*6780*/  FSETP.GTU.FTZ.AND P5, PT, R11, 20, PT ;  /* 0x41a000000b00780b */ /* 0x000fe20003fbc000 */
[--C-:B------:R-:W-:Y:S01]  /*6790*/  FADD.FTZ R12, R5, R50.reuse ;  /* 0x00000032050c7221 */ /* 0x100fe20000010000 */
[----:B------:R-:W-:Y:S01]  /*67a0*/  HADD2.F32 R5, -RZ, R6.H0_H0 ;  /* 0x20000006ff057230 */ /* 0x000fe20000004100 */
[----:B------:R-:W-:Y:S01]  /*67b0*/  FADD.FTZ R6, R3, R50 ;  /* 0x0000003203067221 */ /* 0x000fe20000010000 */
[----:B------:R-:W-:Y:S01]  /*67c0*/  F2FP.PACK_AB R17, R99, R98 ;  /* 0x000000626311723e */ /* 0x000fe200000000ff */
[----:B------:R-:W2:Y:S01]  /*67d0*/  @!P0 MUFU.RCP R2, R2 ;  /* 0x0000000200028308 */ /* 0x000ea20000001000 */
[----:B----4-:R-:W-:Y:S02]  /*67e0*/  @!P1 FMUL.FTZ R102, R102, R15 ;  /* 0x0000000f66669220 */ /* 0x010fe40000410000 */
[----:B------:R-:W-:-:S05]  /*67f0*/  FSETP.GTU.FTZ.AND P1, PT, R6, 20, PT ;  /* 0x41a000000600780b */ /* 0x000fca0003f3c000 */
[----:B------:R-:W3:Y:S01]  /*6800*/  @!P2 MUFU.RCP R4, R4 ;  /* 0x000000040004a308 */ /* 0x000ee20000001000 */
[----:B0-----:R-:W-:Y:S01]  /*6810*/  @!P6 FMUL.FTZ R100, R100, R13 ;  /* 0x0000000d6464e220 */ /* 0x001fe20000410000 */
[----:B------:R-:W-:Y:S01]  /*6820*/  FSETP.GTU.FTZ.AND P6, PT, R12, 20, PT ;  /* 0x41a000000c00780b */ /* 0x000fe20003fdc000 */
[--C-:B------:R-:W-:Y:S01]  /*6830*/  FADD.FTZ R13, R5, R50.reuse ;  /* 0x00000032050d7221 */ /* 0x100fe20000010000 */
[--C-:B------:R-:W-:Y:S01]  /*6840*/  HADD2.F32 R5, -RZ, R7.reuse.H0_H0 ;  /* 0x20000007ff057230 */ /* 0x100fe20000004100 */
[----:B------:R-:W-:Y:S01]  /*6850*/  @!P5 FMUL.FTZ R0, R11, -1.4426950216293334961 ;  /* 0xbfb8aa3b0b00d820 */ /* 0x000fe20000410000 */
[----:B------:R-:W-:Y:S02]  /*6860*/  HADD2.F32 R7, -RZ, R7.H1_H1 ;  /* 0x30000007ff077230 */ /* 0x000fe40000004100 */
[----:B------:R-:W0:Y:S01]  /*6870*/  @!P3 MUFU.RCP R9, R8 ;  /* 0x000000080009b308 */ /* 0x000e220000001000 */
[----:B--2---:R-:W-:Y:S01]  /*6880*/  @!P0 FMUL.FTZ R101, R101, R2 ;  /* 0x0000000265658220 */ /* 0x004fe20000410000 */
[----:B------:R-:W-:Y:S01]  /*6890*/  FSETP.GTU.FTZ.AND P0, PT, R13, 20, PT ;  /* 0x41a000000d00780b */ /* 0x000fe20003f1c000 */
[----:B------:R-:W-:-:S02]  /*68a0*/  FADD.FTZ R5, R5, R50 ;  /* 0x0000003205057221 */ /* 0x000fc40000010000 */
[----:B------:R-:W-:Y:S01]  /*68b0*/  FADD.FTZ R7, R7, R50 ;  /* 0x0000003207077221 */ /* 0x000fe20000010000 */
[----:B------:R-:W-:Y:S01]  /*68c0*/  F2FP.PACK_AB R18, R101, R100 ;  /* 0x000000646512723e */ /* 0x000fe200000000ff */
[----:B------:R-:W-:Y:S01]  /*68d0*/  @!P6 FMUL.FTZ R2, R12, -1.4426950216293334961 ;  /* 0xbfb8aa3b0c02e820 */ /* 0x000fe20000410000 */
[----:B------:R-:W2:Y:S01]  /*68e0*/  @!P4 MUFU.EX2 R10, R10 ;  /* 0x0000000a000ac308 */ /* 0x000ea20000000800 */
[----:B---3--:R-:W-:Y:S01]  /*68f0*/  @!P2 FMUL.FTZ R105, R105, R4 ;  /* 0x000000046969a220 */ /* 0x008fe20000410000 */
[----:B------:R-:W-:Y:S01]  /*6900*/  FSETP.GTU.FTZ.AND P2, PT, R5, 20, PT ;  /* 0x41a000000500780b */ /* 0x000fe20003f5c000 */
[----:B------:R-:W-:Y:S01]  /*6910*/  @!P1 FMUL.FTZ R4, R6, -1.4426950216293334961 ;  /* 0xbfb8aa3b06049820 */ /* 0x000fe20000410000 */
[----:B------:R-:W-:Y:S02]  /*6920*/  F2FP.PACK_AB R6, R91, R90 ;  /* 0x0000005a5b06723e */ /* 0x000fe400000000ff */
[----:B------:R-:W-:Y:S01]  /*6930*/  F2FP.PACK_AB R19, R105, R102 ;  /* 0x000000666913723e */ /* 0x000fe200000000ff */
[----:B------:R-:W-:Y:S01]  /*6940*/  @!P0 FMUL.FTZ R3, R13, -1.4426950216293334961 ;  /* 0xbfb8aa3b0d038820 */ /* 0x000fe20000410000 */
[----:B------:R3:W4:Y:S01]  /*6950*/  @!P1 MUFU.EX2 R8, R4 ;  /* 0x0000000400089308 */ /* 0x0007220000000800 */
[----:B0-----:R-:W-:Y:S01]  /*6960*/  @!P3 FMUL.FTZ R104, R104, R9 ;  /* 0x000000096868b220 */ /* 0x001fe20000410000 */
[----:B------:R-:W-:-:S05]  /*6970*/  FSETP.GTU.FTZ.AND P3, PT, R7, 20, PT ;  /* 0x41a000000700780b */ /* 0x000fca0003f7c000 */
[----:B------:R-:W-:Y:S01]  /*6980*/  @!P2 FMUL.FTZ R9, R5, -1.4426950216293334961 ;  /* 0xbfb8aa3b0509a820 */ /* 0x000fe20000410000 */
[----:B------:R-:W0:Y:S01]  /*6990*/  @!P5 MUFU.EX2 R0, R0 ;  /* 0x000000000000d308 */ /* 0x000e220000000800 */
[----:B--2---:R-:W-:Y:S01]  /*69a0*/  @!P4 FADD.FTZ R10, R10, 1 ;  /* 0x3f8000000a0ac421 */ /* 0x004fe20000010000 */
[----:B------:R-:W-:Y:S02]  /*69b0*/  F2FP.PACK_AB R5, R92, R93 ;  /* 0x0000005d5c05723e */ /* 0x000fe400000000ff */
[----:B---3--:R-:W-:-:S03]  /*69c0*/  F2FP.PACK_AB R4, R94, R95 ;  /* 0x0000005f5e04723e */ /* 0x008fc600000000ff */
[----:B------:R-:W-:Y:S01]  /*69d0*/  @!P3 FMUL.FTZ R11, R7, -1.4426950216293334961 ;  /* 0xbfb8aa3b070bb820 */ /* 0x000fe20000410000 */
[----:B------:R-:W2:Y:S01]  /*69e0*/  @!P6 MUFU.EX2 R2, R2 ;  /* 0x000000020002e308 */ /* 0x000ea20000000800 */
[----:B------:R-:W-:Y:S01]  /*69f0*/  F2FP.PACK_AB R7, R88, R89 ;  /* 0x000000595807723e */ /* 0x000fe200000000ff */
[----:B----4-:R-:W-:-:S04]  /*6a00*/  @!P1 FADD.FTZ R28, R8, 1 ;  /* 0x3f800000081c9421 */ /* 0x010fc80000010000 */
[----:B------:R3:W-:Y:S01]  /*6a10*/  STS.128 [R33], R4 ;  /* 0x0000000421007388 */ /* 0x0007e20000000c00 */
[----:B------:R-:W-:-:S06]  /*6a20*/  NOP ;  /* 0x0000000000007918 */ /* 0x000fcc0000000000 */
[----:B------:R4:W5:Y:S01]  /*6a30*/  @!P4 MUFU.RCP R32, R10 ;  /* 0x0000000a0020c308 */ /* 0x0009620000001000 */
[----:B------:R-:W-:Y:S01]  /*6a40*/  LDS.128 R12, [R46.X16+0x200] ;  /* 0x000200002e0c7984 */ /* 0x000fe2000000cc00 */
[----:B0-----:R-:W-:Y:S02]  /*6a50*/  @!P5 FADD.FTZ R0, R0, 1 ;  /* 0x3f8000000000d421 */ /* 0x001fe40000010000 */
[----:B--2---:R-:W-:-:S04]  /*6a60*/  @!P6 FADD.FTZ R2, R2, 1 ;  /* 0x3f8000000202e421 */ /* 0x004fc80000010000 */
[----:B------:R-:W-:Y:S01]  /*6a70*/  @!P0 MUFU.EX2 R3, R3 ;  /* 0x0000000300038308 */ /* 0x000fe20000000800 */
[----:B----4-:R-:W-:-:S04]  /*6a80*/  IMAD R10, R200, c[0x0][0x2d8], RZ ;  /* 0x0000b600c80a7a24 */ /* 0x010fc800078e02ff */
[----:B------:R-:W-:-:S03]  /*6a90*/  IMAD R59, R51, c[0x0][0x2dc], R10 ;  /* 0x0000b700333b7a24 */ /* 0x000fc600078e020a */
[----:B------:R-:W0:Y:S01]  /*6aa0*/  @!P2 MUFU.EX2 R29, R9 ;  /* 0x00000009001da308 */ /* 0x000e220000000800 */
[----:B-----5:R-:W-:-:S07]  /*6ab0*/  @!P4 FMUL.FTZ R107, R107, R32 ;  /* 0x000000206b6bc220 */ /* 0x020fce0000410000 */
[----:B------:R2:W4:Y:S08]  /*6ac0*/  @!P3 MUFU.EX2 R30, R11 ;  /* 0x0000000b001eb308 */ /* 0x0005300000000800 */
[----:B------:R5:W1:Y:S01]  /*6ad0*/  @!P5 MUFU.RCP R31, R0 ;  /* 0x00000000001fd308 */ /* 0x000a620000001000 */
[----:B--2---:R-:W2:Y:S01]  /*6ae0*/  LDS.128 R8, [R46.X16] ;  /* 0x000000002e087984 */ /* 0x004ea2000000cc00 */
[----:B0-----:R-:W-:-:S06]  /*6af0*/  @!P2 FADD.FTZ R29, R29, 1 ;  /* 0x3f8000001d1da421 */ /* 0x001fcc0000010000 */
[----:B------:R0:W3:Y:S01]  /*6b00*/  @!P6 MUFU.RCP R54, R2 ;  /* 0x000000020036e308 */ /* 0x0000e20000001000 */
[----:B-----5:R-:W-:Y:S02]  /*6b10*/  @!P0 FADD.FTZ R0, R3, 1 ;  /* 0x3f80000003008421 */ /* 0x020fe40000010000 */
[----:B----4-:R-:W-:-:S05]  /*6b20*/  @!P3 FADD.FTZ R30, R30, 1 ;  /* 0x3f8000001e1eb421 */ /* 0x010fca0000010000 */
[----:B------:R4:W5:Y:S01]  /*6b30*/  @!P0 MUFU.RCP R57, R0 ;  /* 0x0000000000398308 */ /* 0x0009620000001000 */
[----:B0-----:R-:W-:-:S04]  /*6b40*/  IMAD.WIDE.U32 R2, R51, c[0x0][0x2d8], R26 ;  /* 0x0000b60033027a25 */ /* 0x001fc800078e001a */
[----:B-1----:R-:W-:Y:S01]  /*6b50*/  @!P5 FMUL.FTZ R106, R106, R31 ;  /* 0x0000001f6a6ad220 */ /* 0x002fe20000410000 */
[----:B------:R-:W-:Y:S01]  /*6b60*/  IADD3 R3, R3, R59, RZ ;  /* 0x0000003b03037210 */ /* 0x000fe20007ffe0ff */
[----:B------:R-:W-:Y:S01]  /*6b70*/  IMAD.WIDE.U32 R26, R51, c[0x0][0x2f8], R26 ;  /* 0x0000be00331a7a25 */ /* 0x000fe200078e001a */
[----:B------:R-:W0:Y:S03]  /*6b80*/  @!P1 MUFU.RCP R28, R28 ;  /* 0x0000001c001c9308 */ /* 0x000e260000001000 */
[----:B----4-:R-:W-:Y:S02]  /*6b90*/  IMAD R0, R52, c[0x0][0x2e0], RZ ;  /* 0x0000b80034007a24 */ /* 0x010fe400078e02ff */
[----:B------:R-:W-:-:S03]  /*6ba0*/  IMAD.WIDE.U32 R2, R55, c[0x0][0x2e0], R2 ;  /* 0x0000b80037027a25 */ /* 0x000fc600078e0002 */
[----:B------:R-:W1:Y:S01]  /*6bb0*/  @!P2 MUFU.RCP R29, R29 ;  /* 0x0000001d001da308 */ /* 0x000e620000001000 */
[----:B---3--:R-:W-:Y:S01]  /*6bc0*/  IMAD R5, R55, c[0x0][0x2e4], R0 ;  /* 0x0000b90037057a24 */ /* 0x008fe200078e0200 */
[----:B------:R-:W-:Y:S01]  /*6bd0*/  LEA R4, P4, R2, c[0x0][0x330], 0x1 ;  /* 0x0000cc0002047a11 */ /* 0x000fe200078808ff */
[----:B------:R-:W-:Y:S02]  /*6be0*/  @!P6 FMUL.FTZ R109, R109, R54 ;  /* 0x000000366d6de220 */ /* 0x000fe40000410000 */
[----:B-----5:R-:W-:Y:S01]  /*6bf0*/  @!P0 FMUL.FTZ R110, R110, R57 ;  /* 0x000000396e6e8220 */ /* 0x020fe20000410000 */
[----:B------:R-:W-:Y:S01]  /*6c00*/  IADD3 R3, R3, R5, RZ ;  /* 0x0000000503037210 */ /* 0x000fe20007ffe0ff */
[----:B------:R-:W-:Y:S01]  /*6c10*/  FADD.FTZ R0, R96, R47 ;  /* 0x0000002f60007221 */ /* 0x000fe20000010000 */
[----:B------:R-:W3:Y:S01]  /*6c20*/  @!P3 MUFU.RCP R30, R30 ;  /* 0x0000001e001eb308 */ /* 0x000ee20000001000 */
[----:B0-----:R-:W-:Y:S01]  /*6c30*/  @!P1 FMUL.FTZ R111, R111, R28 ;  /* 0x0000001c6f6f9220 */ /* 0x001fe20000410000 */
[----:B------:R-:W-:Y:S01]  /*6c40*/  LEA.HI.X R5, R2, c[0x0][0x334], R3, 0x1, P4 ;  /* 0x0000cd0002057a11 */ /* 0x000fe200020f0c03 */
[----:B------:R-:W-:Y:S01]  /*6c50*/  FADD.FTZ R7, R0, R97 ;  /* 0x0000006100077221 */ /* 0x000fe20000010000 */
[----:B------:R-:W-:Y:S01]  /*6c60*/  F2FP.PACK_AB R28, R107, R104 ;  /* 0x000000686b1c723e */ /* 0x000fe200000000ff */
[----:B------:R-:W-:Y:S01]  /*6c70*/  IMAD R0, R200, c[0x0][0x2f8], RZ ;  /* 0x0000be00c8007a24 */ /* 0x000fe200078e02ff */
[----:B------:R-:W-:Y:S01]  /*6c80*/  IADD3 R42, P1, R42, -0x400, RZ ;  /* 0xfffffc002a2a7810 */ /* 0x000fe20007f3e0ff */
[----:B------:R-:W-:Y:S01]  /*6c90*/  IMAD.WIDE R2, R34, 0x10, R4 ;  /* 0x0000001022027825 */ /* 0x000fe200078e0204 */
[----:B------:R-:W-:-:S02]  /*6ca0*/  IADD3 R40, P4, R40, -0x400, RZ ;  /* 0xfffffc0028287810 */ /* 0x000fc40007f9e0ff */
[----:B------:R-:W-:Y:S01]  /*6cb0*/  IADD3.X R43, R43, -0x1, RZ, P1, !PT ;  /* 0xffffffff2b2b7810 */ /* 0x000fe20000ffe4ff */
[----:B-1----:R-:W-:Y:S01]  /*6cc0*/  @!P2 FMUL.FTZ R112, R112, R29 ;  /* 0x0000001d7070a220 */ /* 0x002fe20000410000 */
[----:B--2---:R-:W-:Y:S01]  /*6cd0*/  STG.E.128 [R2.64], R8 ;  /* 0x0000000802007986 */ /* 0x004fe2000c101d04 */
[----:B------:R-:W-:Y:S01]  /*6ce0*/  F2FP.PACK_AB R29, R109, R106 ;  /* 0x0000006a6d1d723e */ /* 0x000fe200000000ff */
[----:B------:R-:W-:Y:S01]  /*6cf0*/  FADD.FTZ R98, R7, R98 ;  /* 0x0000006207627221 */ /* 0x000fe20000010000 */
[----:B------:R-:W-:Y:S01]  /*6d00*/  IADD3 R39, P2, R39, -0x400, RZ ;  /* 0xfffffc0027277810 */ /* 0x000fe20007f5e0ff */
[----:B------:R0:W-:Y:S01]  /*6d10*/  STG.E.128 [R2.64+0x200], R12 ;  /* 0x0002000c02007986 */ /* 0x0001e2000c101d04 */
[----:B---3--:R-:W-:Y:S01]  /*6d20*/  @!P3 FMUL.FTZ R113, R113, R30 ;  /* 0x0000001e7171b220 */ /* 0x008fe20000410000 */
[----:B------:R-:W-:Y:S01]  /*6d30*/  F2FP.PACK_AB R30, R111, R110 ;  /* 0x0000006e6f1e723e */ /* 0x000fe200000000ff */
[----:B------:R-:W-:Y:S01]  /*6d40*/  FADD.FTZ R99, R98, R99 ;  /* 0x0000006362637221 */ /* 0x000fe20000010000 */
[----:B------:R-:W-:Y:S01]  /*6d50*/  BAR.SYNC.DEFER_BLOCKING 0x0 ;  /* 0x0000000000007b1d */ /* 0x000fe20000010000 */
[----:B------:R-:W-:-:S02]  /*6d60*/  IADD3 R44, P3, R44, -0x400, RZ ;  /* 0xfffffc002c2c7810 */ /* 0x000fc40007f7e0ff */
[----:B------:R-:W-:Y:S01]  /*6d70*/  F2FP.PACK_AB R31, R113, R112 ;  /* 0x00000070711f723e */ /* 0x000fe200000000ff */
[----:B------:R-:W-:Y:S01]  /*6d80*/  FADD.FTZ R100, R99, R100 ;  /* 0x0000006463647221 */ /* 0x000fe20000010000 */
[----:B------:R-:W-:Y:S02]  /*6d90*/  IADD3.X R38, R38, -0x1, RZ, P2, !PT ;  /* 0xffffffff26267810 */ /* 0x000fe400017fe4ff */
[----:B------:R-:W-:Y:S01]  /*6da0*/  IADD3.X R45, R45, -0x1, RZ, P3, !PT ;  /* 0xffffffff2d2d7810 */ /* 0x000fe20001ffe4ff */
[----:B------:R-:W-:Y:S01]  /*6db0*/  FADD.FTZ R101, R100, R101 ;  /* 0x0000006564657221 */ /* 0x000fe20000010000 */
[----:B------:R-:W-:-:S03]  /*6dc0*/  IADD3.X R41, R41, -0x1, RZ, P4, !PT ;  /* 0xffffffff29297810 */ /* 0x000fc600027fe4ff */
[----:B------:R-:W-:Y:S02]  /*6dd0*/  FADD.FTZ R102, R101, R102 ;  /* 0x0000006665667221 */ /* 0x000fe40000010000 */
[----:B0-----:R-:W-:Y:S02]  /*6de0*/  IMAD R3, R51, c[0x0][0x2fc], R0 ;  /* 0x0000bf0033037a24 */ /* 0x001fe400078e0200 */
[----:B------:R-:W-:Y:S02]  /*6df0*/  IMAD R0, R52, c[0x0][0x300], RZ ;  /* 0x0000c00034007a24 */ /* 0x000fe400078e02ff */
[----:B------:R-:W-:Y:S01]  /*6e00*/  FADD.FTZ R105, R102, R105 ;  /* 0x0000006966697221 */ /* 0x000fe20000010000 */
[----:B------:R-:W-:Y:S01]  /*6e10*/  IADD3 R27, R27, R3, RZ ;  /* 0x000000031b1b7210 */ /* 0x000fe20007ffe0ff */
[----:B------:R-:W-:Y:S02]  /*6e20*/  IMAD R9, R55, c[0x0][0x304], R0 ;  /* 0x0000c10037097a24 */ /* 0x000fe400078e0200 */
[----:B------:R-:W-:Y:S01]  /*6e30*/  FADD.FTZ R104, R105, R104 ;  /* 0x0000006869687221 */ /* 0x000fe20000010000 */
[----:B------:R-:W-:Y:S01]  /*6e40*/  STS.128 [R33], R16 ;  /* 0x0000001021007388 */ /* 0x000fe20000000c00 */
[----:B------:R-:W-:-:S03]  /*6e50*/  IMAD.WIDE.U32 R2, R55, c[0x0][0x300], R26 ;  /* 0x0000c00037027a25 */ /* 0x000fc600078e001a */
        /* <DEDUP_REMOVED lines=21> */
.L_x_6248:
        /* <DEDUP_REMOVED lines=24> */
.L_x_6321:
[----:B0-----:R-:W-:Y:S05]  /*7130*/  BSYNC B0 ;  /* 0x0000000000007941 */ /* 0x001fea0003800000 */
.L_x_6320:
        /* <DEDUP_REMOVED lines=23> */
.L_x_6323:
[----:B------:R-:W1:Y:S02]  /*72b0*/  S2R R15, SR_TID.X ;  /* 0x00000000000f7919 */ /* 0x000e640000002100 */
.L_x_6324:
[----:B0-----:R-:W-:Y:S05]  /*72c0*/  BSYNC B0 ;  /* 0x0000000000007941 */ /* 0x001fea0003800000 */
.L_x_6322:
        /* <DEDUP_REMOVED lines=10> */
.L_x_6325:
        /* <DEDUP_REMOVED lines=26> */
.L_x_6326:
        /* <DEDUP_REMOVED lines=15> */
.L_x_9094:


//--------------------- .text._Z25selective_scan_bwd_kernelI32Selective_Scan_bwd_kernel_traitsILi32ELi16ELb1ELb1ELb0ELb1ELb1EN3c104HalfEfEEv12SSMParamsBwd --------------------------
	.section	.text._Z25selective_scan_bwd_kernelI32Selective_Scan_bwd_kernel_traitsILi32ELi16ELb1ELb1ELb0ELb1ELb1EN3c104HalfEfEEv12SSMParamsBwd,"ax",@progbits
	.sectioninfo	@"SHI_REGISTERS=238"
	.align	128
        .global         _Z25selective_scan_bwd_kernelI32Selective_Scan_bwd_kernel_traitsILi32ELi16ELb1ELb1ELb0ELb1ELb1EN3c104HalfEfEEv12SSMParamsBwd
        .type           _Z25selective_scan_bwd_kernelI32Selective_Scan_bwd_kernel_traitsILi32ELi16ELb1ELb1ELb0ELb1ELb1EN3c104HalfEfEEv12SSMParamsBwd,@function
        .size           _Z25selective_scan_bwd_kernelI32Selective_Scan_bwd_kernel_traitsILi32ELi16ELb1ELb1ELb0ELb1ELb1EN3c104HalfEfEEv12SSMParamsBwd,(.L_x_9095 - _Z25selective_scan_bwd_kernelI32Selective_Scan_bwd_kernel_traitsILi32ELi16ELb1ELb1ELb0ELb1ELb1EN3c104HalfEfEEv12SSMParamsBwd)
        .other          _Z25selective_scan_bwd_kernelI32Selective_Scan_bwd_kernel_traitsILi32ELi16ELb1ELb1ELb0ELb1ELb1EN3c104HalfEfEEv12SSMParamsBwd,@"STO_CUDA_ENTRY STV_DEFAULT"
_Z25selective_scan_bwd_kernelI32Selective_Scan_bwd_kernel_traitsILi32ELi16ELb1ELb1ELb0ELb1ELb1EN3c104HalfEfEEv12SSMParamsBwd:
.text._Z25selective_scan_bwd_kernelI32Selective_Scan_bwd_kernel_traitsILi32ELi16ELb1ELb1ELb0ELb1ELb1EN3c104HalfEfEEv12SSMParamsBwd:
        /* <DEDUP_REMOVED lines=119> */
.L_x_6399:
        /* <DEDUP_REMOVED lines=30> */
[----:B------:R-:W-:-:S02]  /*0950*/  HADD2.F32 R67, -RZ, R74.H1_H1 ;  /* 0x3000004aff437230 */ /* 0x000fc40000004100 */
[----:B------:R-:W-:Y:S01]  /*0960*/  SHF.R.S32.HI R3, RZ, 0x1f, R2 ;  /* 0x0000001fff037819 */ /* 0x000fe20000011402 */
[--C-:B------:R-:W-:Y:S02]  /*0970*/  HADD2.F32 R61, -RZ, R75.reuse.H0_H0 ;  /* 0x2000004bff3d7230 */ /* 0x100fe40000004100 */
[----:B-----5:R-:W-:Y:S01]  /*0980*/  FADD.FTZ R67, R67, R52 ;  /* 0x0000003443437221 */ /* 0x020fe20000010000 */
[----:B------:R-:W-:Y:S01]  /*0990*/  HADD2.F32 R65, -RZ, R75.H1_H1 ;  /* 0x3000004bff417230 */ /* 0x000fe20000004100 */
[----:B------:R-:W-:-:S04]  /*09a0*/  IMAD.WIDE.U32 R18, R53, c[0x0][0x1f0], R2 ;  /* 0x00007c0035127a25 */ /* 0x000fc800078e0002 */
[--C-:B------:R-:W-:Y:S01]  /*09b0*/  FADD.FTZ R66, R61, R52.reuse ;  /* 0x000000343d427221 */ /* 0x100fe20000010000 */
[----:B------:R-:W-:Y:S01]  /*09c0*/  IADD3 R19, R19, R21, RZ ;  /* 0x0000001513137210 */ /* 0x000fe20007ffe0ff */
[----:B------:R-:W-:Y:S02]  /*09d0*/  IMAD R21, R55, c[0x0][0x1f8], RZ ;  /* 0x00007e0037157a24 */ /* 0x000fe400078e02ff */
[----:B------:R-:W-:Y:S01]  /*09e0*/  FADD.FTZ R65, R65, R52 ;  /* 0x0000003441417221 */ /* 0x000fe20000010000 */
[----:B------:R-:W-:Y:S01]  /*09f0*/  FSETP.GTU.FTZ.AND P1, PT, R66, 20, PT ;  /* 0x41a000004200780b */ /* 0x000fe20003f3c000 */
[----:B------:R-:W-:-:S04]  /*0a00*/  IMAD.WIDE.U32 R58, R56, c[0x0][0x1f8], R18 ;  /* 0x00007e00383a7a25 */ /* 0x000fc800078e0012 */
[----:B------:R-:W-:Y:S01]  /*0a10*/  IMAD R21, R56, c[0x0][0x1fc], R21 ;  /* 0x00007f0038157a24 */ /* 0x000fe200078e0215 */
[----:B------:R-:W-:-:S04]  /*0a20*/  LEA R22, P0, R58, c[0x0][0x268], 0x1 ;  /* 0x00009a003a167a11 */ /* 0x000fc800078008ff */
[----:B------:R-:W-:Y:S01]  /*0a30*/  IADD3 R21, R59, R21, RZ ;  /* 0x000000153b157210 */ /* 0x000fe20007ffe0ff */
[----:B------:R-:W-:-:S03]  /*0a40*/  HADD2.F32 R59, -RZ, R74.H0_H0 ;  /* 0x2000004aff3b7230 */ /* 0x000fc60000004100 */
[----:B------:R-:W-:Y:S01]  /*0a50*/  LEA.HI.X R23, R58, c[0x0][0x26c], R21, 0x1, P0 ;  /* 0x00009b003a177a11 */ /* 0x000fe200000f0c15 */
[----:B------:R-:W-:Y:S01]  /*0a60*/  HADD2.F32 R21, -RZ, R72.H0_H0 ;  /* 0x20000048ff157230 */ /* 0x000fe20000004100 */
[----:B------:R-:W-:Y:S01]  /*0a70*/  FSETP.GTU.FTZ.AND P0, PT, R67, 20, PT ;  /* 0x41a000004300780b */ /* 0x000fe20003f1c000 */
[----:B--2---:R0:W-:Y:S04]  /*0a80*/  STS.128 [R48.X16], R68 ;  /* 0x0000004430007388 */ /* 0x0041e8000000cc00 */
[----:B---3--:R2:W-:Y:S01]  /*0a90*/  STS.128 [R48.X16+0x200], R76 ;  /* 0x0002004c30007388 */ /* 0x0085e2000000cc00 */
[----:B------:R-:W-:-:S06]  /*0aa0*/  NOP ;  /* 0x0000000000007918 */ /* 0x000fcc0000000000 */
[----:B------:R2:W3:Y:S04]  /*0ab0*/  LDS.128 R24, [R36] ;  /* 0x0000000024187984 */ /* 0x0004e80000000c00 */
[----:B------:R2:W4:Y:S01]  /*0ac0*/  LDS.128 R16, [R36+0x10] ;  /* 0x0000100024107984 */ /* 0x0005220000000c00 */
[----:B0-----:R-:W-:Y:S01]  /*0ad0*/  HADD2.F32 R71, -RZ, R72.H1_H1 ;  /* 0x30000048ff477230 */ /* 0x001fe20000004100 */
[--C-:B------:R-:W-:Y:S01]  /*0ae0*/  FADD.FTZ R72, R21, R52.reuse ;  /* 0x0000003415487221 */ /* 0x100fe20000010000 */
[----:B------:R-:W-:Y:S01]  /*0af0*/  HADD2.F32 R69, -RZ, R73.H1_H1 ;  /* 0x30000049ff457230 */ /* 0x000fe20000004100 */
[--C-:B------:R-:W-:Y:S02]  /*0b00*/  FADD.FTZ R70, R57, R52.reuse ;  /* 0x0000003439467221 */ /* 0x100fe40000010000 */
[--C-:B------:R-:W-:Y:S01]  /*0b10*/  FADD.FTZ R71, R71, R52.reuse ;  /* 0x0000003447477221 */ /* 0x100fe20000010000 */
[----:B------:R-:W-:Y:S01]  /*0b20*/  FSETP.GTU.FTZ.AND P2, PT, R72, 20, PT ;  /* 0x41a000004800780b */ /* 0x000fe20003f5c000 */
[--C-:B------:R-:W-:Y:S01]  /*0b30*/  FADD.FTZ R69, R69, R52.reuse ;  /* 0x0000003445457221 */ /* 0x100fe20000010000 */
[----:B------:R-:W-:Y:S01]  /*0b40*/  FSETP.GTU.FTZ.AND P4, PT, R70, 20, PT ;  /* 0x41a000004600780b */ /* 0x000fe20003f9c000 */
[----:B------:R-:W-:Y:S01]  /*0b50*/  FADD.FTZ R68, R59, R52 ;  /* 0x000000343b447221 */ /* 0x000fe20000010000 */
[----:B------:R-:W-:-:S02]  /*0b60*/  FSETP.GTU.FTZ.AND P3, PT, R71, 20, PT ;  /* 0x41a000004700780b */ /* 0x000fc40003f7c000 */
        /* <DEDUP_REMOVED lines=34> */
.L_x_6329:
[----:B-12---:R-:W-:Y:S05]  /*0d90*/  BSYNC B0 ;  /* 0x0000000000007941 */ /* 0x006fea0003800000 */
.L_x_6328:
        /* <DEDUP_REMOVED lines=36> */
.L_x_6331:
[----:B------:R-:W-:Y:S05]  /*0fe0*/  BSYNC B0 ;  /* 0x0000000000007941 */ /* 0x000fea0003800000 */
.L_x_6330:
        /* <DEDUP_REMOVED lines=36> */
.L_x_6333:
[----:B------:R-:W-:Y:S05]  /*1230*/  BSYNC B0 ;  /* 0x0000000000007941 */ /* 0x000fea0003800000 */
.L_x_6332:
        /* <DEDUP_REMOVED lines=36> */
.L_x_6335:
[----:B------:R-:W-:Y:S05]  /*1480*/  BSYNC B0 ;  /* 0x0000000000007941 */ /* 0x000fea0003800000 */
.L_x_6334:
        /* <DEDUP_REMOVED lines=36> */
.L_x_6337:
[----:B------:R-:W-:Y:S05]  /*16d0*/  BSYNC B0 ;  /* 0x0000000000007941 */ /* 0x000fea0003800000 */
.L_x_6336:
        /* <DEDUP_REMOVED lines=36> */
.L_x_6339:
[----:B------:R-:W-:Y:S05]  /*1920*/  BSYNC B0 ;  /* 0x0000000000007941 */ /* 0x000fea0003800000 */
.L_x_6338:
        /* <DEDUP_REMOVED lines=36> */
.L_x_6341:
[----:B------:R-:W-:Y:S05]  /*1b70*/  BSYNC B0 ;  /* 0x0000000000007941 */ /* 0x000fea0003800000 */
.L_x_6340:
        /* <DEDUP_REMOVED lines=36> */
.L_x_6343:
[----:B------:R-:W-:Y:S05]  /*1dc0*/  BSYNC B0 ;  /* 0x0000000000007941 */ /* 0x000fea0003800000 */
.L_x_6342:
        /* <DEDUP_REMOVED lines=36> */
.L_x_6345:
[----:B------:R-:W-:Y:S05]  /*2010*/  BSYNC B0 ;  /* 0x0000000000007941 */ /* 0x000fea0003800000 */
.L_x_6344:
        /* <DEDUP_REMOVED lines=35> */
.L_x_6347:
[----:B------:R-:W-:Y:S05]  /*2250*/  BSYNC B0 ;  /* 0x0000000000007941 */ /* 0x000fea0003800000 */
.L_x_6346:
        /* <DEDUP_REMOVED lines=33> */
.L_x_6349:
[----:B------:R-:W-:Y:S05]  /*2470*/  BSYNC B0 ;  /* 0x0000000000007941 */ /* 0x000fea0003800000 */
.L_x_6348:
        /* <DEDUP_REMOVED lines=33> */
.L_x_6351:
[----:B------:R-:W-:Y:S05]  /*2690*/  BSYNC B0 ;  /* 0x0000000000007941 */ /* 0x000fea0003800000 */
.L_x_6350:
        /* <DEDUP_REMOVED lines=33> */
.L_x_6353:
[----:B------:R-:W-:Y:S05]  /*28b0*/  BSYNC B0 ;  /* 0x0000000000007941 */ /* 0x000fea0003800000 */
.L_x_6352:
        /* <DEDUP_REMOVED lines=33> */
.L_x_6355:
[----:B------:R-:W-:Y:S05]  /*2ad0*/  BSYNC B0 ;  /* 0x0000000000007941 */ /* 0x000fea0003800000 */
.L_x_6354:
        /* <DEDUP_REMOVED lines=33> */
.L_x_6357:
[----:B------:R-:W-:Y:S05]  /*2cf0*/  BSYNC B0 ;  /* 0x0000000000007941 */ /* 0x000fea0003800000 */
.L_x_6356:
        /* <DEDUP_REMOVED lines=33> */
.L_x_6359:
[----:B------:R-:W-:Y:S05]  /*2f10*/  BSYNC B0 ;  /* 0x0000000000007941 */ /* 0x000fea0003800000 */
.L_x_6358:
[----:B------:R-:W-:Y:S06]  /*2f20*/  BAR.SYNC.DEFER_BLOCKING 0x0 ;  /* 0x0000000000007b1d */ /* 0x000fec0000010000 */
[----:B------:R0:W2:Y:S04]  /*2f30*/  LDG.E.128 R88, [R22.64] ;  /* 0x0000000416587981 */ /* 0x0000a8000c1e1d00 */
        /* <DEDUP_REMOVED lines=11> */
[----:B0-----:R-:W-:Y:S01]  /*2ff0*/  IMAD.WIDE R22, R37, 0x10, R14 ;  /* 0x0000001025167825 */ /* 0x001fe200078e020e */
[----:B--2---:R0:W-:Y:S04]  /*3000*/  STS.128 [R48.X16], R88 ;  /* 0x0000005830007388 */ /* 0x0041e8000000cc00 */
[----:B-----5:R-:W-:Y:S01]  /*3010*/  STS.128 [R48.X16+0x200], R92 ;  /* 0x0002005c30007388 */ /* 0x020fe2000000cc00 */
[----:B------:R-:W-:-:S06]  /*3020*/  NOP ;  /* 0x0000000000007918 */ /* 0x000fcc0000000000 */
[----:B------:R-:W1:Y:S04]  /*3030*/  LDS.128 R76, [R36] ;  /* 0x00000000244c7984 */ /* 0x000e680000000c00 */
[----:B------:R-:W2:Y:S04]  /*3040*/  LDS.128 R12, [R36+0x10] ;  /* 0x00001000240c7984 */ /* 0x000ea80000000c00 */
[----:B------:R-:W-:Y:S06]  /*3050*/  BAR.SYNC.DEFER_BLOCKING 0x0 ;  /* 0x0000000000007b1d */ /* 0x000fec0000010000 */
[----:B----4-:R5:W4:Y:S04]  /*3060*/  LDG.E.128 R80, [R22.64] ;  /* 0x0000000416507981 */ /* 0x010b28000c1e1d00 */
[----:B---3--:R5:W3:Y:S01]  /*3070*/  LDG.E.128 R84, [R22.64+0x200] ;  /* 0x0002000416547981 */ /* 0x008ae2000c1e1d00 */
[----:B0-----:R-:W-:-:S02]  /*3080*/  HADD2.F32 R89, -RZ, R16.H0_H0 ;  /* 0x20000010ff597230 */ /* 0x001fc40000004100 */
[----:B------:R-:W-:Y:S02]  /*3090*/  HADD2.F32 R101, -RZ, R16.H1_H1 ;  /* 0x30000010ff657230 */ /* 0x000fe40000004100 */
[--C-:B-1----:R-:W-:Y:S02]  /*30a0*/  HADD2.F32 R98, -RZ, R76.reuse.H0_H0 ;  /* 0x2000004cff627230 */ /* 0x102fe40000004100 */
[----:B------:R-:W-:Y:S02]  /*30b0*/  HADD2.F32 R100, -RZ, R76.H1_H1 ;  /* 0x3000004cff647230 */ /* 0x000fe40000004100 */
[--C-:B------:R-:W-:Y:S01]  /*30c0*/  HADD2.F32 R105, -RZ, R77.reuse.H0_H0 ;  /* 0x2000004dff697230 */ /* 0x100fe20000004100 */
[----:B------:R-:W-:Y:S01]  /*30d0*/  FMUL.FTZ R21, R98, -1.4426950216293334961 ;  /* 0xbfb8aa3b62157820 */ /* 0x000fe20000410000 */
[----:B------:R-:W-:Y:S01]  /*30e0*/  HADD2.F32 R107, -RZ, R77.H1_H1 ;  /* 0x3000004dff6b7230 */ /* 0x000fe20000004100 */
[----:B------:R-:W-:Y:S01]  /*30f0*/  FMUL.FTZ R73, R100, -1.4426950216293334961 ;  /* 0xbfb8aa3b64497820 */ /* 0x000fe20000410000 */
[----:B------:R-:W-:Y:S01]  /*3100*/  HADD2.F32 R115, -RZ, R79.H1_H1 ;  /* 0x3000004fff737230 */ /* 0x000fe20000004100 */
[----:B------:R-:W-:Y:S01]  /*3110*/  FMUL.FTZ R75, R105, -1.4426950216293334961 ;  /* 0xbfb8aa3b694b7820 */ /* 0x000fe20000410000 */
[--C-:B------:R-:W-:Y:S01]  /*3120*/  HADD2.F32 R111, -RZ, R78.reuse.H1_H1 ;  /* 0x3000004eff6f7230 */ /* 0x100fe20000004100 */
[----:B------:R-:W0:Y:S01]  /*3130*/  MUFU.EX2 R21, R21 ;  /* 0x0000001500157308 */ /* 0x000e220000000800 */
[----:B-----5:R-:W-:Y:S01]  /*3140*/  FMUL.FTZ R23, R107, -1.4426950216293334961 ;  /* 0xbfb8aa3b6b177820 */ /* 0x020fe20000410000 */
[----:B------:R-:W-:-:S02]  /*3150*/  HADD2.F32 R109, -RZ, R78.H0_H0 ;  /* 0x2000004eff6d7230 */ /* 0x000fc40000004100 */
[----:B------:R-:W-:Y:S01]  /*3160*/  FMUL.FTZ R78, R111, -1.4426950216293334961 ;  /* 0xbfb8aa3b6f4e7820 */ /* 0x000fe20000410000 */
[----:B--2---:R-:W-:Y:S02]  /*3170*/  HADD2.F32 R22, -RZ, R12.H0_H0 ;  /* 0x2000000cff167230 */ /* 0x004fe40000004100 */
[----:B------:R-:W-:Y:S01]  /*3180*/  HADD2.F32 R90, -RZ, R13.H0_H0 ;  /* 0x2000000dff5a7230 */ /* 0x000fe20000004100 */
[----:B------:R0:W1:Y:S01]  /*3190*/  MUFU.EX2 R74, R73 ;  /* 0x00000049004a7308 */ /* 0x0000620000000800 */
[----:B------:R-:W-:Y:S01]  /*31a0*/  HADD2.F32 R113, -RZ, R79.H0_H0 ;  /* 0x2000004fff717230 */ /* 0x000fe20000004100 */
[----:B------:R-:W-:Y:S01]  /*31b0*/  FMUL.FTZ R76, R109, -1.4426950216293334961 ;  /* 0xbfb8aa3b6d4c7820 */ /* 0x000fe20000410000 */
[--C-:B------:R-:W-:Y:S01]  /*31c0*/  HADD2.F32 R94, -RZ, R14.reuse.H0_H0 ;  /* 0x2000000eff5e7230 */ /* 0x100fe20000004100 */
[----:B------:R-:W-:Y:S01]  /*31d0*/  FMUL.FTZ R79, R22, -1.4426950216293334961 ;  /* 0xbfb8aa3b164f7820 */ /* 0x000fe20000410000 */
[----:B------:R-:W-:Y:S01]  /*31e0*/  HADD2.F32 R93, -RZ, R14.H1_H1 ;  /* 0x3000000eff5d7230 */ /* 0x000fe20000004100 */
[----:B------:R-:W-:Y:S01]  /*31f0*/  FMUL.FTZ R88, R113, -1.4426950216293334961 ;  /* 0xbfb8aa3b71587820 */ /* 0x000fe20000410000 */
[--C-:B------:R-:W-:Y:S01]  /*3200*/  HADD2.F32 R99, -RZ, R17.reuse.H0_H0 ;  /* 0x20000011ff637230 */ /* 0x100fe20000004100 */
[----:B------:R-:W-:Y:S01]  /*3210*/  MUFU.EX2 R75, R75 ;  /* 0x0000004b004b7308 */ /* 0x000fe20000000800 */
[----:B0-----:R-:W-:Y:S01]  /*3220*/  FADD.FTZ R73, R21, 1 ;  /* 0x3f80000015497421 */ /* 0x001fe20000010000 */
[----:B------:R-:W-:Y:S01]  /*3230*/  HADD2.F32 R21, -RZ, R12.H1_H1 ;  /* 0x3000000cff157230 */ /* 0x000fe20000004100 */
[----:B------:R-:W-:Y:S01]  /*3240*/  FMUL.FTZ R14, R93, -1.4426950216293334961 ;  /* 0xbfb8aa3b5d0e7820 */ /* 0x000fe20000410000 */
[----:B------:R-:W-:-:S02]  /*3250*/  HADD2.F32 R97, -RZ, R17.H1_H1 ;  /* 0x30000011ff617230 */ /* 0x000fc40000004100 */
[----:B------:R-:W-:Y:S02]  /*3260*/  HADD2.F32 R95, -RZ, R18.H0_H0 ;  /* 0x20000012ff5f7230 */ /* 0x000fe40000004100 */
[----:B------:R-:W0:Y:S01]  /*3270*/  MUFU.RCP R121, R73 ;  /* 0x0000004900797308 */ /* 0x000e220000001000 */
[----:B-1----:R-:W-:Y:S01]  /*3280*/  FADD.FTZ R12, R74, 1 ;  /* 0x3f8000004a0c7421 */ /* 0x002fe20000010000 */
[--C-:B------:R-:W-:Y:S02]  /*3290*/  HADD2.F32 R102, -RZ, R26.reuse.H0_H0 ;  /* 0x2000001aff667230 */ /* 0x100fe40000004100 */
[----:B------:R-:W-:Y:S02]  /*32a0*/  HADD2.F32 R26, -RZ, R26.H1_H1 ;  /* 0x3000001aff1a7230 */ /* 0x000fe40000004100 */
[----:B------:R-:W-:Y:S02]  /*32b0*/  HADD2.F32 R104, -RZ, R27.H0_H0 ;  /* 0x2000001bff687230 */ /* 0x000fe40000004100 */
[----:B------:R1:W2:Y:S01]  /*32c0*/  MUFU.EX2 R77, R23 ;  /* 0x00000017004d7308 */ /* 0x0002a20000000800 */
[----:B------:R-:W-:-:S02]  /*32d0*/  HADD2.F32 R91, -RZ, R19.H0_H0 ;  /* 0x20000013ff5b7230 */ /* 0x000fc40000004100 */
[----:B------:R-:W-:Y:S02]  /*32e0*/  HADD2.F32 R103, -RZ, R19.H1_H1 ;  /* 0x30000013ff677230 */ /* 0x000fe40000004100 */
[----:B------:R-:W-:Y:S01]  /*32f0*/  HADD2.F32 R27, -RZ, R27.H1_H1 ;  /* 0x3000001bff1b7230 */ /* 0x000fe20000004100 */
[----:B0-----:R-:W-:Y:S02]  /*3300*/  FMUL.FTZ R74, R98, R121 ;  /* 0x00000079624a7220 */ /* 0x001fe40000410000 */
[----:B------:R0:W-:Y:S01]  /*3310*/  MUFU.EX2 R108, R78 ;  /* 0x0000004e006c7308 */ /* 0x0001e20000000800 */
[----:B-1----:R-:W-:Y:S02]  /*3320*/  FMUL.FTZ R23, R115, -1.4426950216293334961 ;  /* 0xbfb8aa3b73177820 */ /* 0x002fe40000410000 */
[----:B--2---:R-:W-:-:S05]  /*3330*/  FADD.FTZ R77, R77, 1 ;  /* 0x3f8000004d4d7421 */ /* 0x004fca0000010000 */
[----:B------:R1:W2:Y:S01]  /*3340*/  MUFU.EX2 R116, R23 ;  /* 0x0000001700747308 */ /* 0x0002a20000000800 */
[----:B0-----:R-:W-:Y:S02]  /*3350*/  HADD2.F32 R78, -RZ, R13.H1_H1 ;  /* 0x3000000dff4e7230 */ /* 0x001fe40000004100 */
[----:B------:R-:W-:-:S05]  /*3360*/  HADD2.F32 R13, -RZ, R8.H0_H0 ;  /* 0x20000008ff0d7230 */ /* 0x000fca0000004100 */
[----:B------:R0:W5:Y:S01]  /*3370*/  MUFU.RCP R125, R12 ;  /* 0x0000000c007d7308 */ /* 0x0001620000001000 */
[--C-:B-1----:R-:W-:Y:S02]  /*3380*/  HADD2.F32 R23, -RZ, R24.reuse.H0_H0 ;  /* 0x20000018ff177230 */ /* 0x102fe40000004100 */
[----:B------:R-:W-:-:S03]  /*3390*/  HADD2.F32 R24, -RZ, R24.H1_H1 ;  /* 0x30000018ff187230 */ /* 0x000fc60000004100 */
[----:B------:R-:W-:Y:S02]  /*33a0*/  FMUL.FTZ R73, R23, R74 ;  /* 0x0000004a17497220 */ /* 0x000fe40000410000 */
[----:B------:R1:W-:Y:S01]  /*33b0*/  MUFU.EX2 R92, R76 ;  /* 0x0000004c005c7308 */ /* 0x0003e20000000800 */
[----:B0-----:R-:W-:Y:S02]  /*33c0*/  FMUL.FTZ R12, R94, -1.4426950216293334961 ;  /* 0xbfb8aa3b5e0c7820 */ /* 0x001fe40000410000 */
[----:B------:R-:W-:Y:S01]  /*33d0*/  FFMA.FTZ R96, R73, R13, R20 ;  /* 0x0000000d49607223 */ /* 0x000fe20000010014 */
[--C-:B------:R-:W-:Y:S01]  /*33e0*/  HADD2.F32 R20, -RZ, R25.reuse.H0_H0 ;  /* 0x20000019ff147230 */ /* 0x100fe20000004100 */
[----:B------:R-:W-:Y:S01]  /*33f0*/  FADD.FTZ R13, R75, 1 ;  /* 0x3f8000004b0d7421 */ /* 0x000fe20000010000 */
[----:B------:R-:W-:Y:S01]  /*3400*/  HADD2.F32 R25, -RZ, R25.H1_H1 ;  /* 0x30000019ff197230 */ /* 0x000fe20000004100 */
[----:B--2---:R-:W-:Y:S01]  /*3410*/  FADD.FTZ R116, R116, 1 ;  /* 0x3f80000074747421 */ /* 0x004fe20000010000 */
[----:B------:R0:W2:Y:S01]  /*3420*/  MUFU.EX2 R112, R88 ;  /* 0x0000005800707308 */ /* 0x0000a20000000800 */
[----:B-1----:R-:W-:-:S02]  /*3430*/  FMUL.FTZ R76, R21, -1.4426950216293334961 ;  /* 0xbfb8aa3b154c7820 */ /* 0x002fc40000410000 */
[----:B-----5:R-:W-:-:S04]  /*3440*/  FADD.FTZ R17, -R125, 1 ;  /* 0x3f8000007d117421 */ /* 0x020fc80000010100 */
[----:B------:R-:W-:Y:S01]  /*3450*/  FFMA.FTZ R127, R100, R17, 1 ;  /* 0x3f800000647f7423 */ /* 0x000fe20000010011 */
[----:B------:R1:W-:Y:S01]  /*3460*/  MUFU.RCP R106, R13 ;  /* 0x0000000d006a7308 */ /* 0x0003e20000001000 */
[----:B0-----:R-:W-:-:S07]  /*3470*/  FMUL.FTZ R88, R90, -1.4426950216293334961 ;  /* 0xbfb8aa3b5a587820 */ /* 0x001fce0000410000 */
[----:B------:R0:W5:Y:S01]  /*3480*/  MUFU.EX2 R119, R76 ;  /* 0x0000004c00777308 */ /* 0x0001620000000800 */
[----:B-1----:R-:W-:Y:S02]  /*3490*/  FADD.FTZ R13, -R121, 1 ;  /* 0x3f800000790d7421 */ /* 0x002fe40000010100 */
[----:B--2---:R-:W-:Y:S02]  /*34a0*/  FADD.FTZ R112, R112, 1 ;  /* 0x3f80000070707421 */ /* 0x004fe40000010000 */
[----:B------:R-:W-:Y:S02]  /*34b0*/  FFMA.FTZ R123, R98, R13, 1 ;  /* 0x3f800000627b7423 */ /* 0x000fe4000001000d */
[----:B------:R-:W-:Y:S01]  /*34c0*/  FADD.FTZ R13, R108, 1 ;  /* 0x3f8000006c0d7421 */ /* 0x000fe20000010000 */
[----:B------:R1:W2:Y:S01]  /*34d0*/  MUFU.EX2 R131, R88 ;  /* 0x0000005800837308 */ /* 0x0002a20000000800 */
[----:B0-----:R-:W-:Y:S01]  /*34e0*/  FMUL.FTZ R76, R100, R125 ;  /* 0x0000007d644c7220 */ /* 0x001fe20000410000 */
[----:B------:R-:W-:-:S03]  /*34f0*/  HADD2.F32 R100, -RZ, R10.H0_H0 ;  /* 0x2000000aff647230 */ /* 0x000fc60000004100 */
[----:B------:R-:W-:-:S03]  /*3500*/  FMUL.FTZ R75, R24, R76 ;  /* 0x0000004c184b7220 */ /* 0x000fc60000410000 */
[----:B------:R0:W2:Y:S01]  /*3510*/  MUFU.EX2 R117, R79 ;  /* 0x0000004f00757308 */ /* 0x0000a20000000800 */
[----:B-1----:R-:W-:Y:S01]  /*3520*/  HADD2.F32 R88, -RZ, R8.H1_H1 ;  /* 0x30000008ff587230 */ /* 0x002fe20000004100 */
[----:B-----5:R-:W-:-:S04]  /*3530*/  FADD.FTZ R119, R119, 1 ;  /* 0x3f80000077777421 */ /* 0x020fc80000010000 */
[----:B------:R-:W-:Y:S01]  /*3540*/  FFMA.FTZ R114, R75, R88, R96 ;  /* 0x000000584b727223 */ /* 0x000fe20000010060 */
[----:B------:R-:W-:Y:S01]  /*3550*/  HADD2.F32 R96, -RZ, R18.H1_H1 ;  /* 0x30000012ff607230 */ /* 0x000fe20000004100 */
[----:B------:R-:W-:Y:S01]  /*3560*/  FMUL.FTZ R88, R105, R106 ;  /* 0x0000006a69587220 */ /* 0x000fe20000410000 */
[----:B------:R1:W5:Y:S01]  /*3570*/  MUFU.RCP R110, R77 ;  /* 0x0000004d006e7308 */ /* 0x0003620000001000 */
[----:B0-----:R-:W-:Y:S01]  /*3580*/  FMUL.FTZ R79, R78, -1.4426950216293334961 ;  /* 0xbfb8aa3b4e4f7820 */ /* 0x001fe20000410000 */
[----:B------:R-:W-:Y:S01]  /*3590*/  HADD2.F32 R18, -RZ, R9.H1_H1 ;  /* 0x30000009ff127230 */ /* 0x000fe20000004100 */
[----:B--2---:R-:W-:Y:S02]  /*35a0*/  FADD.FTZ R131, R131, 1 ;  /* 0x3f80000083837421 */ /* 0x004fe40000010000 */
[----:B------:R-:W-:-:S03]  /*35b0*/  FADD.FTZ R117, R117, 1 ;  /* 0x3f80000075757421 */ /* 0x000fc60000010000 */
[----:B------:R0:W2:Y:S01]  /*35c0*/  MUFU.EX2 R132, R79 ;  /* 0x0000004f00847308 */ /* 0x0000a20000000800 */
[----:B-1----:R-:W-:-:S07]  /*35d0*/  FMUL.FTZ R77, R20, R88 ;  /* 0x00000058144d7220 */ /* 0x002fce0000410000 */
[----:B------:R1:W2:Y:S01]  /*35e0*/  MUFU.EX2 R133, R12 ;  /* 0x0000000c00857308 */ /* 0x0002a20000000800 */
[----:B0-----:R-:W-:-:S05]  /*35f0*/  HADD2.F32 R79, -RZ, R9.H0_H0 ;  /* 0x20000009ff4f7230 */ /* 0x001fca0000004100 */
[----:B------:R-:W-:Y:S02]  /*3600*/  FFMA.FTZ R16, R77, R79, R114 ;  /* 0x0000004f4d107223 */ /* 0x000fe40000010072 */
[----:B------:R-:W-:Y:S01]  /*3610*/  MUFU.RCP R118, R13 ;  /* 0x0000000d00767308 */ /* 0x000fe20000001000 */
[----:B-1----:R-:W-:Y:S02]  /*3620*/  FADD.FTZ R12, R92, 1 ;  /* 0x3f8000005c0c7421 */ /* 0x002fe40000010000 */
[----:B-----5:R-:W-:Y:S02]  /*3630*/  FMUL.FTZ R92, R107, R110 ;  /* 0x0000006e6b5c7220 */ /* 0x020fe40000410000 */
[----:B--2---:R-:W-:Y:S02]  /*3640*/  FADD.FTZ R132, R132, 1 ;  /* 0x3f80000084847421 */ /* 0x004fe40000010000 */
[----:B------:R-:W-:Y:S01]  /*3650*/  FMUL.FTZ R79, R25, R92 ;  /* 0x0000005c194f7220 */ /* 0x000fe20000410000 */
[----:B------:R0:W1:Y:S01]  /*3660*/  MUFU.RCP R114, R12 ;  /* 0x0000000c00727308 */ /* 0x0000620000001000 */
[----:B------:R-:W-:-:S07]  /*3670*/  FADD.FTZ R133, R133, 1 ;  /* 0x3f80000085857421 */ /* 0x000fce0000010000 */
[----:B------:R2:W5:Y:S01]  /*3680*/  MUFU.RCP R122, R112 ;  /* 0x00000070007a7308 */ /* 0x0005620000001000 */
[----:B0-----:R-:W-:-:S04]  /*3690*/  FADD.FTZ R12, -R106, 1 ;  /* 0x3f8000006a0c7421 */ /* 0x001fc80000010100 */
[----:B------:R-:W-:Y:S02]  /*36a0*/  FFMA.FTZ R108, R105, R12, 1 ;  /* 0x3f800000696c7423 */ /* 0x000fe4000001000c */
[----:B------:R-:W-:Y:S01]  /*36b0*/  FADD.FTZ R12, -R110, 1 ;  /* 0x3f8000006e0c7421 */ /* 0x000fe20000010100 */
[----:B------:R0:W5:Y:S01]  /*36c0*/  MUFU.EX2 R134, R14 ;  /* 0x0000000e00867308 */ /* 0x0001620000000800 */
[----:B-1----:R-:W-:Y:S02]  /*36d0*/  FMUL.FTZ R98, R109, R114 ;  /* 0x000000726d627220 */ /* 0x002fe40000410000 */
[----:B--2---:R-:W-:Y:S02]  /*36e0*/  FFMA.FTZ R112, R107, R12, 1 ;  /* 0x3f8000006b707423 */ /* 0x004fe4000001000c */
[----:B------:R-:W-:-:S03]  /*36f0*/  FADD.FTZ R12, -R114, 1 ;  /* 0x3f800000720c7421 */ /* 0x000fc60000010100 */
[----:B------:R1:W2:Y:S01]  /*3700*/  MUFU.RCP R126, R116 ;  /* 0x00000074007e7308 */ /* 0x0002a20000001000 */
[----:B0-----:R-:W-:-:S07]  /*3710*/  FFMA.FTZ R14, R79, R18, R16 ;  /* 0x000000124f0e7223 */ /* 0x001fce0000010010 */
[----:B------:R-:W-:Y:S01]  /*3720*/  MUFU.RCP R129, R117 ;  /* 0x0000007500817308 */ /* 0x000fe20000001000 */
[----:B-1----:R-:W-:Y:S02]  /*3730*/  FFMA.FTZ R116, R109, R12, 1 ;  /* 0x3f8000006d747423 */ /* 0x002fe4000001000c */
[----:B-----5:R-:W-:Y:S02]  /*3740*/  FADD.FTZ R12, -R122, 1 ;  /* 0x3f8000007a0c7421 */ /* 0x020fe40000010100 */
[----:B------:R-:W-:Y:S02]  /*3750*/  FADD.FTZ R134, R134, 1 ;  /* 0x3f80000086867421 */ /* 0x000fe40000010000 */
[----:B------:R-:W-:Y:S01]  /*3760*/  FFMA.FTZ R124, R113, R12, 1 ;  /* 0x3f800000717c7423 */ /* 0x000fe2000001000c */
[----:B------:R-:W-:Y:S08]  /*3770*/  MUFU.RCP R131, R131 ;  /* 0x0000008300837308 */ /* 0x000ff00000001000 */
[----:B------:R-:W-:Y:S08]  /*3780*/  MUFU.RCP R134, R134 ;  /* 0x0000008600867308 */ /* 0x000ff00000001000 */
[----:B------:R-:W-:Y:S01]  /*3790*/  MUFU.RCP R133, R133 ;  /* 0x0000008500857308 */ /* 0x000fe20000001000 */
[----:B----4-:R0:W-:Y:S04]  /*37a0*/  STS.128 [R48.X16], R80 ;  /* 0x0000005030007388 */ /* 0x0101e8000000cc00 */
[----:B---3--:R1:W-:Y:S01]  /*37b0*/  STS.128 [R48.X16+0x200], R84 ;  /* 0x0002005430007388 */ /* 0x0083e2000000cc00 */
[----:B------:R-:W-:-:S06]  /*37c0*/  NOP ;  /* 0x0000000000007918 */ /* 0x000fcc0000000000 */
[----:B------:R-:W3:Y:S01]  /*37d0*/  LDS.128 R16, [R36] ;  /* 0x0000000024107984 */ /* 0x000ee20000000c00 */
[----:B0-----:R-:W-:Y:S01]  /*37e0*/  FMUL.FTZ R83, R102, R98 ;  /* 0x0000006266537220 */ /* 0x001fe20000410000 */
[--C-:B------:R-:W-:Y:S01]  /*37f0*/  HADD2.F32 R82, -RZ, R15.reuse.H1_H1 ;  /* 0x3000000fff527230 */ /* 0x100fe20000004100 */
[----:B------:R-:W-:Y:S01]  /*3800*/  FMUL.FTZ R80, R111, R118 ;  /* 0x000000766f507220 */ /* 0x000fe20000410000 */
[----:B-1----:R-:W-:Y:S01]  /*3810*/  HADD2.F32 R84, -RZ, R10.H1_H1 ;  /* 0x3000000aff547230 */ /* 0x002fe20000004100 */
[----:B------:R-:W-:Y:S01]  /*3820*/  FFMA.FTZ R14, R83, R100, R14 ;  /* 0x00000064530e7223 */ /* 0x000fe2000001000e */
[----:B------:R-:W-:Y:S01]  /*3830*/  HADD2.F32 R86, -RZ, R15.H0_H0 ;  /* 0x2000000fff567230 */ /* 0x000fe20000004100 */
[----:B------:R-:W-:Y:S01]  /*3840*/  FMUL.FTZ R81, R26, R80 ;  /* 0x000000501a517220 */ /* 0x000fe20000410000 */
[----:B------:R-:W-:Y:S01]  /*3850*/  HADD2.F32 R85, -RZ, R11.H0_H0 ;  /* 0x2000000bff557230 */ /* 0x000fe20000004100 */
[----:B------:R-:W-:Y:S02]  /*3860*/  FMUL.FTZ R15, R82, -1.4426950216293334961 ;  /* 0xbfb8aa3b520f7820 */ /* 0x000fe40000410000 */
[----:B------:R-:W-:-:S02]  /*3870*/  FFMA.FTZ R100, R81, R84, R14 ;  /* 0x0000005451647223 */ /* 0x000fc4000001000e */
[----:B------:R-:W-:Y:S01]  /*3880*/  FMUL.FTZ R84, R113, R122 ;  /* 0x0000007a71547220 */ /* 0x000fe20000410000 */
[----:B------:R-:W0:Y:S01]  /*3890*/  MUFU.EX2 R136, R15 ;  /* 0x0000000f00887308 */ /* 0x000e220000000800 */
[----:B------:R-:W-:Y:S02]  /*38a0*/  FMUL.FTZ R13, R86, -1.4426950216293334961 ;  /* 0xbfb8aa3b560d7820 */ /* 0x000fe40000410000 */
[----:B------:R-:W-:Y:S02]  /*38b0*/  FMUL.FTZ R87, R104, R84 ;  /* 0x0000005468577220 */ /* 0x000fe40000410000 */
[----:B------:R-:W-:Y:S02]  /*38c0*/  FADD.FTZ R14, -R118, 1 ;  /* 0x3f800000760e7421 */ /* 0x000fe40000010100 */
[----:B------:R-:W-:Y:S01]  /*38d0*/  FFMA.FTZ R130, R87, R85, R100 ;  /* 0x0000005557827223 */ /* 0x000fe20000010064 */
[----:B------:R1:W4:Y:S01]  /*38e0*/  MUFU.EX2 R135, R13 ;  /* 0x0000000d00877308 */ /* 0x0003220000000800 */
[----:B--2---:R-:W-:-:S02]  /*38f0*/  FMUL.FTZ R100, R115, R126 ;  /* 0x0000007e73647220 */ /* 0x004fc40000410000 */
[----:B------:R-:W-:Y:S02]  /*3900*/  FFMA.FTZ R120, R111, R14, 1 ;  /* 0x3f8000006f787423 */ /* 0x000fe4000001000e */
[----:B------:R-:W-:Y:S02]  /*3910*/  FADD.FTZ R14, -R126, 1 ;  /* 0x3f8000007e0e7421 */ /* 0x000fe40000010100 */
[----:B------:R-:W-:Y:S01]  /*3920*/  FMUL.FTZ R85, R27, R100 ;  /* 0x000000641b557220 */ /* 0x000fe20000410000 */
[----:B-1----:R-:W-:Y:S01]  /*3930*/  HADD2.F32 R13, -RZ, R11.H1_H1 ;  /* 0x3000000bff0d7230 */ /* 0x002fe20000004100 */
[----:B------:R-:W-:Y:S02]  /*3940*/  FFMA.FTZ R128, R115, R14, 1 ;  /* 0x3f80000073807423 */ /* 0x000fe4000001000e */
[----:B0-----:R-:W-:Y:S01]  /*3950*/  FADD.FTZ R136, R136, 1 ;  /* 0x3f80000088887421 */ /* 0x001fe20000010000 */
[--C-:B---3--:R-:W-:Y:S01]  /*3960*/  HADD2.F32 R107, -RZ, R16.reuse.H1_H1 ;  /* 0x30000010ff6b7230 */ /* 0x108fe20000004100 */
[----:B------:R-:W-:Y:S01]  /*3970*/  FFMA.FTZ R138, R85, R13, R130 ;  /* 0x0000000d558a7223 */ /* 0x000fe20000010082 */
[----:B------:R-:W-:Y:S01]  /*3980*/  HADD2.F32 R105, -RZ, R16.H0_H0 ;  /* 0x20000010ff697230 */ /* 0x000fe20000004100 */
[----:B------:R-:W0:Y:S01]  /*3990*/  LDS.128 R12, [R36+0x10] ;  /* 0x00001000240c7984 */ /* 0x000e220000000c00 */
[--C-:B------:R-:W-:Y:S01]  /*39a0*/  HADD2.F32 R109, -RZ, R17.reuse.H0_H0 ;  /* 0x20000011ff6d7230 */ /* 0x100fe20000004100 */
[----:B------:R-:W-:Y:S01]  /*39b0*/  FMUL.FTZ R24, R24, R107 ;  /* 0x0000006b18187220 */ /* 0x000fe20000410000 */
[----:B------:R1:W2:Y:S01]  /*39c0*/  MUFU.RCP R130, R119 ;  /* 0x0000007700827308 */ /* 0x0002a20000001000 */
[--C-:B------:R-:W-:Y:S01]  /*39d0*/  HADD2.F32 R115, -RZ, R18.reuse.H1_H1 ;  /* 0x30000012ff737230 */ /* 0x100fe20000004100 */
[----:B------:R-:W-:Y:S01]  /*39e0*/  FMUL.FTZ R16, R23, R105 ;  /* 0x0000006917107220 */ /* 0x000fe20000410000 */
[----:B------:R-:W-:Y:S01]  /*39f0*/  HADD2.F32 R113, -RZ, R17.H1_H1 ;  /* 0x30000011ff717230 */ /* 0x000fe20000004100 */
[----:B------:R-:W-:Y:S01]  /*3a00*/  FMUL.FTZ R17, R20, R109 ;  /* 0x0000006d14117220 */ /* 0x000fe20000410000 */
[----:B------:R-:W-:Y:S01]  /*3a10*/  HADD2.F32 R111, -RZ, R18.H0_H0 ;  /* 0x20000012ff6f7230 */ /* 0x000fe20000004100 */
[----:B------:R-:W-:Y:S01]  /*3a20*/  FMUL.FTZ R24, R125, R24 ;  /* 0x000000187d187220 */ /* 0x000fe20000410000 */
[--C-:B------:R-:W-:Y:S01]  /*3a30*/  HADD2.F32 R117, -RZ, R19.reuse.H0_H0 ;  /* 0x20000013ff757230 */ /* 0x100fe20000004100 */
[----:B------:R-:W3:Y:S01]  /*3a40*/  MUFU.RCP R125, R132 ;  /* 0x00000084007d7308 */ /* 0x000ee20000001000 */
[----:B-1----:R-:W-:Y:S01]  /*3a50*/  HADD2.F32 R119, -RZ, R19.H1_H1 ;  /* 0x30000013ff777230 */ /* 0x002fe20000004100 */
        /* <DEDUP_REMOVED lines=9> */
[----:B----4-:R-:W-:Y:S02]  /*3af0*/  FADD.FTZ R135, R135, 1 ;  /* 0x3f80000087877421 */ /* 0x010fe40000010000 */
[----:B------:R-:W-:Y:S02]  /*3b00*/  FMUL.FTZ R25, R25, R113 ;  /* 0x0000007119197220 */ /* 0x000fe40000410000 */
[----:B------:R-:W-:Y:S02]  /*3b10*/  FMUL.FTZ R120, R23, R120 ;  /* 0x0000007817787220 */ /* 0x000fe40000410000 */
[----:B------:R-:W-:Y:S01]  /*3b20*/  FMUL.FTZ R16, R16, R123 ;  /* 0x0000007b10107220 */ /* 0x000fe20000410000 */
[----:B------:R-:W-:Y:S01]  /*3b30*/  MUFU.RCP R135, R135 ;  /* 0x0000008700877308 */ /* 0x000fe20000001000 */
[----:B------:R-:W-:Y:S01]  /*3b40*/  FMUL.FTZ R19, R19, R116 ;  /* 0x0000007413137220 */ /* 0x000fe20000410000 */
[----:B0-----:R-:W-:Y:S01]  /*3b50*/  HADD2.F32 R108, -RZ, R12.H1_H1 ;  /* 0x3000000cff6c7230 */ /* 0x001fe20000004100 */
[----:B------:R-:W-:Y:S01]  /*3b60*/  FMUL.FTZ R23, R121, R124 ;  /* 0x0000007c79177220 */ /* 0x000fe20000410000 */
[----:B------:R-:W-:Y:S01]  /*3b70*/  HADD2.F32 R114, -RZ, R13.H1_H1 ;  /* 0x3000000dff727230 */ /* 0x000fe20000004100 */
[----:B------:R-:W-:Y:S01]  /*3b80*/  FMUL.FTZ R25, R110, R25 ;  /* 0x000000196e197220 */ /* 0x000fe20000410000 */
[--C-:B------:R-:W-:Y:S01]  /*3b90*/  HADD2.F32 R116, -RZ, R14.reuse.H0_H0 ;  /* 0x2000000eff747230 */ /* 0x100fe20000004100 */
[----:B--2---:R-:W-:Y:S01]  /*3ba0*/  FMUL.FTZ R106, R21, R130 ;  /* 0x00000082156a7220 */ /* 0x004fe20000410000 */
[----:B------:R-:W-:Y:S01]  /*3bb0*/  HADD2.F32 R118, -RZ, R14.H1_H1 ;  /* 0x3000000eff767230 */ /* 0x000fe20000004100 */
[----:B------:R-:W0:Y:S01]  /*3bc0*/  MUFU.RCP R123, R136 ;  /* 0x00000088007b7308 */ /* 0x000e220000001000 */
[--C-:B------:R-:W-:Y:S01]  /*3bd0*/  HADD2.F32 R122, -RZ, R15.reuse.H0_H0 ;  /* 0x2000000fff7a7230 */ /* 0x100fe20000004100 */
[----:B------:R-:W-:Y:S01]  /*3be0*/  FADD.FTZ R14, -R130, 1 ;  /* 0x3f800000820e7421 */ /* 0x000fe20000010100 */
[----:B------:R-:W-:Y:S01]  /*3bf0*/  HADD2.F32 R124, -RZ, R15.H1_H1 ;  /* 0x3000000fff7c7230 */ /* 0x000fe20000004100 */
[----:B------:R-:W-:Y:S01]  /*3c00*/  FMUL.FTZ R15, R101, R108 ;  /* 0x0000006c650f7220 */ /* 0x000fe20000410000 */
[----:B------:R-:W-:Y:S01]  /*3c10*/  HADD2.F32 R104, -RZ, R12.H0_H0 ;  /* 0x2000000cff687230 */ /* 0x000fe20000004100 */
[----:B------:R-:W-:Y:S01]  /*3c20*/  FMUL.FTZ R112, R25, R112 ;  /* 0x0000007019707220 */ /* 0x000fe20000410000 */
[----:B------:R-:W-:Y:S01]  /*3c30*/  HADD2.F32 R110, -RZ, R13.H0_H0 ;  /* 0x2000000dff6e7230 */ /* 0x000fe20000004100 */
[----:B------:R-:W-:-:S02]  /*3c40*/  FFMA.FTZ R14, R21, R14, 1 ;  /* 0x3f800000150e7423 */ /* 0x000fc4000001000e */
[----:B------:R-:W-:Y:S02]  /*3c50*/  FMUL.FTZ R15, R130, R15 ;  /* 0x0000000f820f7220 */ /* 0x000fe40000410000 */
[----:B---3--:R-:W-:Y:S02]  /*3c60*/  FADD.FTZ R25, -R125, 1 ;  /* 0x3f8000007d197421 */ /* 0x008fe40000010100 */
[----:B------:R-:W-:Y:S02]  /*3c70*/  FMUL.FTZ R20, R97, R114 ;  /* 0x0000007261147220 */ /* 0x000fe40000410000 */
[----:B------:R-:W-:Y:S02]  /*3c80*/  FADD.FTZ R13, -R129, 1 ;  /* 0x3f800000810d7421 */ /* 0x000fe40000010100 */
[----:B------:R-:W-:Y:S02]  /*3c90*/  FMUL.FTZ R12, R89, R104 ;  /* 0x00000068590c7220 */ /* 0x000fe40000410000 */
[----:B------:R-:W-:-:S02]  /*3ca0*/  FADD.FTZ R21, -R131, 1 ;  /* 0x3f80000083157421 */ /* 0x000fc40000010100 */
        /* <DEDUP_REMOVED lines=8> */
[----:B------:R-:W-:Y:S02]  /*3d30*/  FFMA.FTZ R21, R90, R21, 1 ;  /* 0x3f8000005a157423 */ /* 0x000fe40000010015 */
[----:B------:R-:W-:Y:S02]  /*3d40*/  FMUL.FTZ R18, R131, R18 ;  /* 0x0000001283127220 */ /* 0x000fe40000410000 */
[----:B------:R-:W-:Y:S02]  /*3d50*/  FMUL.FTZ R25, R20, R25 ;  /* 0x0000001914197220 */ /* 0x000fe40000410000 */
[----:B------:R-:W-:-:S02]  /*3d60*/  FMUL.FTZ R12, R12, R13 ;  /* 0x0000000d0c0c7220 */ /* 0x000fc40000410000 */
[----:B------:R-:W-:Y:S02]  /*3d70*/  FFMA.FTZ R20, R93, R14, 1 ;  /* 0x3f8000005d147423 */ /* 0x000fe4000001000e */
[----:B------:R-:W-:Y:S02]  /*3d80*/  FMUL.FTZ R127, R24, R127 ;  /* 0x0000007f187f7220 */ /* 0x000fe40000410000 */
[----:B------:R-:W-:Y:S02]  /*3d90*/  FADD.FTZ R13, -R133, 1 ;  /* 0x3f800000850d7421 */ /* 0x000fe40000010100 */
[----:B------:R-:W-:Y:S02]  /*3da0*/  FMUL.FTZ R14, R95, R116 ;  /* 0x000000745f0e7220 */ /* 0x000fe40000410000 */
[----:B------:R-:W-:Y:S02]  /*3db0*/  FMUL.FTZ R27, R126, R27 ;  /* 0x0000001b7e1b7220 */ /* 0x000fe40000410000 */
[----:B------:R-:W-:-:S02]  /*3dc0*/  FMUL.FTZ R18, R18, R21 ;  /* 0x0000001512127220 */ /* 0x000fc40000410000 */
[----:B0-----:R-:W-:Y:S02]  /*3dd0*/  FADD.FTZ R121, -R123, 1 ;  /* 0x3f8000007b797421 */ /* 0x001fe40000010100 */
[----:B------:R-:W-:Y:S01]  /*3de0*/  FMUL.FTZ R24, R103, R124 ;  /* 0x0000007c67187220 */ /* 0x000fe20000410000 */
[----:B------:R-:W-:Y:S01]  /*3df0*/  F2FP.PACK_AB R25, R25, R18 ;  /* 0x000000121919723e */ /* 0x000fe200000000ff */
[----:B------:R-:W-:Y:S02]  /*3e00*/  FADD.FTZ R21, -R135, 1 ;  /* 0x3f80000087157421 */ /* 0x000fe40000010100 */
[----:B------:R-:W-:Y:S02]  /*3e10*/  FFMA.FTZ R13, R94, R13, 1 ;  /* 0x3f8000005e0d7423 */ /* 0x000fe4000001000d */
[----:B------:R-:W-:Y:S02]  /*3e20*/  FMUL.FTZ R14, R133, R14 ;  /* 0x0000000e850e7220 */ /* 0x000fe40000410000 */
[----:B------:R-:W-:-:S02]  /*3e30*/  FMUL.FTZ R128, R27, R128 ;  /* 0x000000801b807220 */ /* 0x000fc40000410000 */
[----:B------:R-:W-:Y:S02]  /*3e40*/  FFMA.FTZ R121, R82, R121, 1 ;  /* 0x3f80000052797423 */ /* 0x000fe40000010079 */
[----:B------:R-:W-:Y:S01]  /*3e50*/  FMUL.FTZ R24, R123, R24 ;  /* 0x000000187b187220 */ /* 0x000fe20000410000 */
[----:B------:R-:W-:Y:S01]  /*3e60*/  F2FP.PACK_AB R23, R128, R23 ;  /* 0x000000178017723e */ /* 0x000fe200000000ff */
[----:B------:R-:W-:Y:S02]  /*3e70*/  FMUL.FTZ R102, R22, R129 ;  /* 0x0000008116667220 */ /* 0x000fe40000410000 */
[----:B------:R-:W-:Y:S02]  /*3e80*/  FFMA.FTZ R27, R86, R21, 1 ;  /* 0x3f800000561b7423 */ /* 0x000fe40000010015 */
[----:B------:R-:W-:Y:S02]  /*3e90*/  FMUL.FTZ R21, R96, R118 ;  /* 0x0000007660157220 */ /* 0x000fe40000410000 */
[----:B------:R-:W-:-:S02]  /*3ea0*/  FMUL.FTZ R22, R91, R122 ;  /* 0x0000007a5b167220 */ /* 0x000fc40000410000 */
[----:B------:R-:W-:Y:S02]  /*3eb0*/  FMUL.FTZ R13, R14, R13 ;  /* 0x0000000d0e0d7220 */ /* 0x000fe40000410000 */
[----:B------:R-:W-:Y:S01]  /*3ec0*/  FMUL.FTZ R14, R24, R121 ;  /* 0x00000079180e7220 */ /* 0x000fe20000410000 */
[----:B------:R-:W-:Y:S01]  /*3ed0*/  F2FP.PACK_AB R24, R15, R12 ;  /* 0x0000000c0f18723e */ /* 0x000fe200000000ff */
[----:B------:R-:W-:Y:S01]  /*3ee0*/  FMUL.FTZ R21, R134, R21 ;  /* 0x0000001586157220 */ /* 0x000fe20000410000 */
[--C-:B------:R-:W-:Y:S01]  /*3ef0*/  HADD2.F32 R12, -RZ, R4.reuse.H0_H0 ;  /* 0x20000004ff0c7230 */ /* 0x100fe20000004100 */
        /* <DEDUP_REMOVED lines=12> */
[----:B------:R-:W-:Y:S01]  /*3fc0*/  F2FP.PACK_AB R27, R14, R27 ;  /* 0x0000001b0e1b723e */ /* 0x000fe200000000ff */
[----:B------:R-:W-:-:S02]  /*3fd0*/  HADD2.F32 R112, -RZ, R4.H1_H1 ;  /* 0x30000004ff707230 */ /* 0x000fc40000004100 */
        /* <DEDUP_REMOVED lines=89> */
.L_x_6360:
        /* <DEDUP_REMOVED lines=43> */
.L_x_6398:
        /* <DEDUP_REMOVED lines=11> */
[----:B0-2---:R0:W2:Y:S04]  /*48d0*/  LDG.E.128 R16, [R132.64+0x200] ;  /* 0x0002000484107981 */ /* 0x0050a8000c1e1d00 */
        /* <DEDUP_REMOVED lines=19> */
[C---:B------:R-:W-:Y:S02]  /*4a10*/  LOP3.LUT P0, RZ, R49.reuse, 0x1f, RZ, 0xc0, !PT ;  /* 0x0000001f31ff7812 */ /* 0x040fe4000780c0ff */
[C---:B------:R-:W-:Y:S02]  /*4a20*/  ISETP.NE.AND P1, PT, R49.reuse, RZ, PT ;  /* 0x000000ff3100720c */ /* 0x040fe40003f25270 */
[----:B------:R-:W-:Y:S02]  /*4a30*/  ISETP.LT.OR P2, PT, R0, 0x2, P0 ;  /* 0x000000020000780c */ /* 0x000fe40000741670 */
[----:B------:R-:W-:-:S09]  /*4a40*/  IADD3 R108, R49, 0x200, RZ ;  /* 0x00000200316c7810 */ /* 0x000fd20007ffe0ff */
[----:B------:R-:W-:Y:S01]  /*4a50*/  @!P1 LEA R108, R104, R131, 0x8 ;  /* 0x00000083686c9211 */ /* 0x000fe200078e40ff */
[----:B--2---:R-:W-:Y:S04]  /*4a60*/  STS.128 [R48.X16+0x200], R16 ;  /* 0x0002001030007388 */ /* 0x004fe8000000cc00 */
[----:B---3--:R0:W-:Y:S01]  /*4a70*/  STS.128 [R48.X16], R12 ;  /* 0x0000000c30007388 */ /* 0x0081e2000000cc00 */
[----:B------:R-:W-:-:S06]  /*4a80*/  NOP ;  /* 0x0000000000007918 */ /* 0x000fcc0000000000 */
[----:B------:R1:W2:Y:S01]  /*4a90*/  LDG.E R186, [R186.64] ;  /* 0x00000004baba7981 */ /* 0x0002a2000c1e1900 */
[----:B----4-:R-:W-:Y:S01]  /*4aa0*/  FMUL.FTZ R161, R100, 1.4426950216293334961 ;  /* 0x3fb8aa3b64a17820 */ /* 0x010fe20000410000 */
[----:B0-----:R-:W-:Y:S02]  /*4ab0*/  @!P2 IADD3 R12, R0, -0x2, RZ ;  /* 0xfffffffe000ca810 */ /* 0x001fe40007ffe0ff */
[----:B------:R-:W0:Y:S01]  /*4ac0*/  LDS.128 R16, [R36+0x10] ;  /* 0x0000100024107984 */ /* 0x000e220000000c00 */
[----:B------:R-:W-:-:S06]  /*4ad0*/  FMUL.FTZ R197, R161, R72 ;  /* 0x00000048a1c57220 */ /* 0x000fcc0000410000 */
[----:B------:R-:W3:Y:S01]  /*4ae0*/  MUFU.EX2 R197, R197 ;  /* 0x000000c500c57308 */ /* 0x000ee20000000800 */
[----:B------:R-:W-:Y:S01]  /*4af0*/  SHF.L.U32 R108, R108, 0x2, RZ ;  /* 0x000000026c6c7819 */ /* 0x000fe200000006ff */
[----:B------:R-:W-:Y:S02]  /*4b00*/  @!P2 IMAD R133, R12, c[0x0][0x16c], R131 ;  /* 0x00005b000c85aa24 */ /* 0x000fe400078e0283 */
[----:B------:R-:W4:Y:S04]  /*4b10*/  LDS.128 R12, [R36] ;  /* 0x00000000240c7984 */ /* 0x000f280000000c00 */
[----:B---3--:R4:W-:Y:S01]  /*4b20*/  STS [R108+0xea8], R197 ;  /* 0x000ea8c56c007388 */ /* 0x0089e20000000800 */
[----:B------:R-:W-:Y:S01]  /*4b30*/  HFMA2.MMA R188, -RZ, RZ, 0, 0 ;  /* 0x00000000ffbc7435 */ /* 0x000fe200000001ff */
[----:B------:R-:W-:-:S02]  /*4b40*/  @!P2 IMAD.WIDE R132, R133, 0x8, R32 ;  /* 0x000000088584a825 */ /* 0x000fc400078e0220 */
[----:B------:R-:W-:Y:S02]  /*4b50*/  BAR.SYNC.DEFER_BLOCKING 0x0 ;  /* 0x0000000000007b1d */ /* 0x000fe40000010000 */
[C---:B------:R-:W-:Y:S02]  /*4b60*/  FMUL.FTZ R128, R161.reuse, R71 ;  /* 0x00000047a1807220 */ /* 0x040fe40000410000 */
[----:B------:R-:W-:-:S03]  /*4b70*/  FMUL.FTZ R126, R161, R70 ;  /* 0x00000046a17e7220 */ /* 0x000fc60000410000 */
[----:B------:R3:W5:Y:S01]  /*4b80*/  @!P2 LDG.E R188, [R132.64+0x4] ;  /* 0x0000040484bca981 */ /* 0x000762000c1e1900 */
[----:B------:R-:W-:Y:S01]  /*4b90*/  ISETP.NE.AND P2, PT, R49, 0x1f, PT ;  /* 0x0000001f3100780c */ /* 0x000fe20003f45270 */
[----:B------:R-:W0:Y:S01]  /*4ba0*/  MUFU.EX2 R128, R128 ;  /* 0x0000008000807308 */ /* 0x000e220000000800 */
[----:B------:R-:W-:-:S11]  /*4bb0*/  FMUL.FTZ R143, R161, R69 ;  /* 0x00000045a18f7220 */ /* 0x000fd60000410000 */
[----:B------:R1:W1:Y:S01]  /*4bc0*/  @P2 LDS R210, [R49.X4+0x16ac] ;  /* 0x0016ac0031d22984 */ /* 0x0002620000004800 */
[----:B------:R-:W1:Y:S01]  /*4bd0*/  MUFU.EX2 R126, R126 ;  /* 0x0000007e007e7308 */ /* 0x000e620000000800 */
[--C-:B---3--:R-:W-:Y:S02]  /*4be0*/  HADD2.F32 R133, -RZ, R8.reuse.H0_H0 ;  /* 0x20000008ff857230 */ /* 0x108fe40000004100 */
[----:B------:R-:W-:Y:S01]  /*4bf0*/  HADD2.F32 R134, -RZ, R8.H1_H1 ;  /* 0x30000008ff867230 */ /* 0x000fe20000004100 */
[C---:B------:R-:W-:Y:S01]  /*4c00*/  FMUL.FTZ R142, R161.reuse, R68 ;  /* 0x00000044a18e7220 */ /* 0x040fe20000410000 */
[--C-:B0-----:R-:W-:Y:S01]  /*4c10*/  HADD2.F32 R144, -RZ, R19.reuse.H0_H0 ;  /* 0x20000013ff907230 */ /* 0x101fe20000004100 */
[----:B------:R-:W-:Y:S01]  /*4c20*/  FMUL.FTZ R177, R161, R57 ;  /* 0x00000039a1b17220 */ /* 0x000fe20000410000 */
[----:B------:R-:W-:Y:S01]  /*4c30*/  HADD2.F32 R158, -RZ, R19.H1_H1 ;  /* 0x30000013ff9e7230 */ /* 0x000fe20000004100 */
[----:B------:R-:W0:Y:S01]  /*4c40*/  MUFU.EX2 R143, R143 ;  /* 0x0000008f008f7308 */ /* 0x000e220000000800 */
[--C-:B----4-:R-:W-:Y:S01]  /*4c50*/  HADD2.F32 R108, -RZ, R12.reuse.H0_H0 ;  /* 0x2000000cff6c7230 */ /* 0x110fe20000004100 */
[----:B------:R-:W-:Y:S01]  /*4c60*/  FMUL.FTZ R223, R133, R72 ;  /* 0x0000004885df7220 */ /* 0x000fe20000410000 */
[----:B------:R-:W-:Y:S01]  /*4c70*/  HADD2.F32 R112, -RZ, R12.H1_H1 ;  /* 0x3000000cff707230 */ /* 0x000fe20000004100 */
[----:B------:R-:W-:Y:S01]  /*4c80*/  FMUL.FTZ R219, R134, R71 ;  /* 0x0000004786db7220 */ /* 0x000fe20000410000 */
[----:B------:R-:W-:Y:S01]  /*4c90*/  HADD2.F32 R19, -RZ, R9.H0_H0 ;  /* 0x20000009ff137230 */ /* 0x000fe20000004100 */
[C---:B------:R-:W-:Y:S01]  /*4ca0*/  FMUL.FTZ R141, R161.reuse, R67 ;  /* 0x00000043a18d7220 */ /* 0x040fe20000410000 */
[----:B------:R-:W-:Y:S01]  /*4cb0*/  HADD2.F32 R110, -RZ, R13.H0_H0 ;  /* 0x2000000dff6e7230 */ /* 0x000fe20000004100 */
[C---:B------:R-:W-:Y:S01]  /*4cc0*/  FMUL.FTZ R138, R161.reuse, R66 ;  /* 0x00000042a18a7220 */ /* 0x040fe20000410000 */
[----:B------:R-:W3:Y:S01]  /*4cd0*/  MUFU.EX2 R142, R142 ;  /* 0x0000008e008e7308 */ /* 0x000ee20000000800 */
[C---:B------:R-:W-:Y:S01]  /*4ce0*/  FMUL.FTZ R137, R161.reuse, R65 ;  /* 0x00000041a1897220 */ /* 0x040fe20000410000 */
[----:B------:R-:W-:Y:S01]  /*4cf0*/  HADD2.F32 R156, -RZ, R9.H1_H1 ;  /* 0x30000009ff9c7230 */ /* 0x000fe20000004100 */
[----:B------:R-:W-:-:S02]  /*4d00*/  FMUL.FTZ R159, R161, R64 ;  /* 0x00000040a19f7220 */ /* 0x000fc40000410000 */
[C---:B------:R-:W-:Y:S02]  /*4d10*/  FMUL.FTZ R160, R161.reuse, R63 ;  /* 0x0000003fa1a07220 */ /* 0x040fe40000410000 */
[C---:B------:R-:W-:Y:S02]  /*4d20*/  FMUL.FTZ R184, R161.reuse, R62 ;  /* 0x0000003ea1b87220 */ /* 0x040fe40000410000 */
[C---:B------:R-:W-:Y:S02]  /*4d30*/  FMUL.FTZ R191, R161.reuse, R61 ;  /* 0x0000003da1bf7220 */ /* 0x040fe40000410000 */
[C---:B------:R-:W-:Y:S02]  /*4d40*/  FMUL.FTZ R182, R161.reuse, R60 ;  /* 0x0000003ca1b67220 */ /* 0x040fe40000410000 */
[C---:B------:R-:W-:Y:S02]  /*4d50*/  FMUL.FTZ R189, R161.reuse, R59 ;  /* 0x0000003ba1bd7220 */ /* 0x040fe40000410000 */
[----:B------:R-:W-:Y:S01]  /*4d60*/  FMUL.FTZ R185, R161, R58 ;  /* 0x0000003aa1b97220 */ /* 0x000fe20000410000 */
[----:B------:R-:W4:Y:S01]  /*4d70*/  MUFU.EX2 R177, R177 ;  /* 0x000000b100b17308 */ /* 0x000f220000000800 */
[----:B------:R-:W-:-:S02]  /*4d80*/  FMUL.FTZ R217, R19, R70 ;  /* 0x0000004613d97220 */ /* 0x000fc40000410000 */
[----:B------:R-:W-:Y:S02]  /*4d90*/  FMUL.FTZ R190, R108, R223 ;  /* 0x000000df6cbe7220 */ /* 0x000fe40000410000 */
[----:B------:R-:W-:Y:S01]  /*4da0*/  FMUL.FTZ R227, R112, R219 ;  /* 0x000000db70e37220 */ /* 0x000fe20000410000 */
[----:B------:R-:W-:Y:S01]  /*4db0*/  HADD2.F32 R116, -RZ, R13.H1_H1 ;  /* 0x3000000dff747230 */ /* 0x000fe20000004100 */
[----:B------:R-:W-:Y:S01]  /*4dc0*/  FMUL.FTZ R13, R197, R128 ;  /* 0x00000080c50d7220 */ /* 0x000fe20000410000 */
[----:B------:R-:W-:Y:S01]  /*4dd0*/  HADD2.F32 R157, -RZ, R10.H0_H0 ;  /* 0x2000000aff9d7230 */ /* 0x000fe20000004100 */
[----:B------:R-:W0:Y:S01]  /*4de0*/  MUFU.EX2 R141, R141 ;  /* 0x0000008d008d7308 */ /* 0x000e220000000800 */
[----:B------:R-:W-:Y:S02]  /*4df0*/  FMUL.FTZ R213, R156, R69 ;  /* 0x000000459cd57220 */ /* 0x000fe40000410000 */
[----:B------:R-:W-:Y:S02]  /*4e00*/  FMUL.FTZ R225, R110, R217 ;  /* 0x000000d96ee17220 */ /* 0x000fe40000410000 */
[----:B------:R-:W-:Y:S01]  /*4e10*/  FFMA.FTZ R12, R128, R190, R227 ;  /* 0x000000be800c7223 */ /* 0x000fe200000100e3 */
[----:B------:R-:W-:-:S02]  /*4e20*/  HADD2.F32 R114, -RZ, R14.H0_H0 ;  /* 0x2000000eff727230 */ /* 0x000fc40000004100 */
[----:B------:R-:W0:Y:S01]  /*4e30*/  MUFU.EX2 R138, R138 ;  /* 0x0000008a008a7308 */ /* 0x000e220000000800 */
[----:B------:R-:W-:Y:S01]  /*4e40*/  HADD2.F32 R120, -RZ, R14.H1_H1 ;  /* 0x3000000eff787230 */ /* 0x000fe20000004100 */
[----:B-1----:R-:W-:Y:S01]  /*4e50*/  FMUL.FTZ R14, R126, R13 ;  /* 0x0000000d7e0e7220 */ /* 0x002fe20000410000 */
[--C-:B------:R-:W-:Y:S02]  /*4e60*/  HADD2.F32 R135, -RZ, R18.reuse.H0_H0 ;  /* 0x20000012ff877230 */ /* 0x100fe40000004100 */
[----:B------:R-:W-:-:S03]  /*4e70*/  HADD2.F32 R145, -RZ, R18.H1_H1 ;  /* 0x30000012ff917230 */ /* 0x000fc60000004100 */
[----:B------:R-:W1:Y:S01]  /*4e80*/  MUFU.EX2 R137, R137 ;  /* 0x0000008900897308 */ /* 0x000e620000000800 */
[----:B------:R-:W-:Y:S01]  /*4e90*/  HADD2.F32 R154, -RZ, R10.H1_H1 ;  /* 0x3000000aff9a7230 */ /* 0x000fe20000004100 */
[----:B------:R-:W-:Y:S01]  /*4ea0*/  FMUL.FTZ R209, R157, R68 ;  /* 0x000000449dd17220 */ /* 0x000fe20000410000 */
[--C-:B------:R-:W-:Y:S01]  /*4eb0*/  HADD2.F32 R155, -RZ, R11.reuse.H0_H0 ;  /* 0x2000000bff9b7230 */ /* 0x100fe20000004100 */
[----:B------:R-:W-:Y:S01]  /*4ec0*/  FMUL.FTZ R206, R116, R213 ;  /* 0x000000d574ce7220 */ /* 0x000fe20000410000 */
[----:B------:R-:W-:-:S03]  /*4ed0*/  HADD2.F32 R152, -RZ, R11.H1_H1 ;  /* 0x3000000bff987230 */ /* 0x000fc60000004100 */
[----:B------:R-:W0:Y:S01]  /*4ee0*/  MUFU.EX2 R159, R159 ;  /* 0x0000009f009f7308 */ /* 0x000e220000000800 */
[--C-:B------:R-:W-:Y:S01]  /*4ef0*/  HADD2.F32 R153, -RZ, R4.reuse.H0_H0 ;  /* 0x20000004ff997230 */ /* 0x100fe20000004100 */
[----:B------:R-:W-:Y:S01]  /*4f00*/  FFMA.FTZ R12, R126, R12, R225 ;  /* 0x0000000c7e0c7223 */ /* 0x000fe200000100e1 */
        /* <DEDUP_REMOVED lines=13> */
[----:B------:R-:W1:Y:S01]  /*4fe0*/  MUFU.EX2 R189, R189 ;  /* 0x000000bd00bd7308 */ /* 0x000e620000000800 */
[----:B------:R-:W-:-:S07]  /*4ff0*/  HADD2.F32 R122, -RZ, R16.H0_H0 ;  /* 0x20000010ff7a7230 */ /* 0x000fce0000004100 */
[----:B------:R-:W1:Y:S01]  /*5000*/  MUFU.EX2 R185, R185 ;  /* 0x000000b900b97308 */ /* 0x000e620000000800 */
[----:B------:R-:W-:Y:S01]  /*5010*/  HADD2.F32 R132, -RZ, R16.H1_H1 ;  /* 0x30000010ff847230 */ /* 0x000fe20000004100 */
[----:B0-----:R-:W-:Y:S01]  /*5020*/  FMUL.FTZ R13, R143, R14 ;  /* 0x0000000e8f0d7220 */ /* 0x001fe20000410000 */
        /* <DEDUP_REMOVED lines=15> */
[----:B------:R-:W-:Y:S02]  /*5120*/  FFMA.FTZ R12, R143, R12, R206 ;  /* 0x0000000c8f0c7223 */ /* 0x000fe400000100ce */
        /* <DEDUP_REMOVED lines=13> */
[-C--:B--2---:R-:W-:Y:S02]  /*5200*/  FMUL.FTZ R204, R91, R186.reuse ;  /* 0x000000ba5bcc7220 */ /* 0x084fe40000410000 */
        /* <DEDUP_REMOVED lines=13> */
[----:B----4-:R-:W-:Y:S01]  /*52e0*/  FFMA.FTZ R15, R177, R208, R204 ;  /* 0x000000d0b10f7223 */ /* 0x010fe200000100cc */
[----:B------:R-:W-:Y:S05]  /*52f0*/  @P2 BRA `(.L_x_6363) ;  /* 0x0000008000002947 */ /* 0x000fea0003800000 */
[----:B-1----:R-:W-:Y:S02]  /*5300*/  ISETP.NE.AND P3, PT, R0, c[0x0][0x174], PT ;  /* 0x00005d0000007a0c */ /* 0x002fe40003f65270 */
[----:B------:R-:W-:-:S11]  /*5310*/  MOV R210, 0x3f800000 ;  /* 0x3f80000000d27802 */ /* 0x000fd60000000f00 */
[----:B------:R-:W-:-:S04]  /*5320*/  @P3 IADD3 R17, -R39, c[0x0][0x174], RZ ;  /* 0x00005d0027113a10 */ /* 0x000fc80007ffe1ff */
[----:B------:R-:W-:-:S04]  /*5330*/  @P3 LEA.HI R12, R17, R17, RZ, 0x1 ;  /* 0x00000011110c3211 */ /* 0x000fc800078f08ff */
[----:B------:R-:W-:-:S04]  /*5340*/  @P3 LOP3.LUT R12, R12, 0xfffffe, RZ, 0xc0, !PT ;  /* 0x00fffffe0c0c3812 */ /* 0x000fc800078ec0ff */
[----:B------:R-:W-:-:S04]  /*5350*/  @P3 IADD3 R12, -R12, R17, RZ ;  /* 0x000000110c0c3210 */ /* 0x000fc80007ffe1ff */
[----:B------:R-:W-:-:S05]  /*5360*/  @P3 LEA R12, R12, R131, 0x8 ;  /* 0x000000830c0c3211 */ /* 0x000fca00078e40ff */
[----:B------:R0:W1:Y:S02]  /*5370*/  @P3 LDS R210, [R12.X4+0xea8] ;  /* 0x000ea8000cd23984 */ /* 0x0000640000004800 */
.L_x_6363:
[----:B-1----:R-:W-:Y:S05]  /*5380*/  BSYNC B0 ;  /* 0x0000000000007941 */ /* 0x002fea0003800000 */
.L_x_6362:
[----:B0-----:R-:W-:Y:S01]  /*5390*/  FFMA.FTZ R12, R141, R13, R202 ;  /* 0x0000000d8d0c7223 */ /* 0x001fe200000100ca */
[----:B------:R-:W-:Y:S01]  /*53a0*/  ISETP.GE.AND P3, PT, R48, 0x1, PT ;  /* 0x000000013000780c */ /* 0x000fe20003f66270 */
[----:B------:R-:W-:Y:S01]  /*53b0*/  FMUL.FTZ R16, R177, R210 ;  /* 0x000000d2b1107220 */ /* 0x000fe20000410000 */
[----:B------:R-:W-:Y:S01]  /*53c0*/  LOP3.LUT R216, R49, 0x1f, RZ, 0xc0, !PT ;  /* 0x0000001f31d87812 */ /* 0x000fe200078ec0ff */
[----:B------:R-:W-:Y:S01]  /*53d0*/  FMUL.FTZ R13, R141, R14 ;  /* 0x0000000e8d0d7220 */ /* 0x000fe20000410000 */
[----:B------:R-:W-:Y:S01]  /*53e0*/  ISETP.GE.OR P0, PT, R0, c[0x0][0x174], P0 ;  /* 0x00005d0000007a0c */ /* 0x000fe20000706670 */
[C---:B------:R-:W-:Y:S01]  /*53f0*/  FFMA.FTZ R15, R185.reuse, R15, R200 ;  /* 0x0000000fb90f7223 */ /* 0x040fe200000100c8 */
[----:B------:R-:W-:Y:S01]  /*5400*/  ISETP.NE.AND P4, PT, R216, 0x1f, PT ;  /* 0x0000001fd800780c */ /* 0x000fe20003f85270 */
[C---:B------:R-:W-:Y:S01]  /*5410*/  FFMA.FTZ R14, R138.reuse, R12, R215 ;  /* 0x0000000c8a0e7223 */ /* 0x040fe200000100d7 */
[----:B-----5:R-:W-:Y:S01]  /*5420*/  SHFL.IDX PT, R188, R188, RZ, 0x1f ;  /* 0x00001fffbcbc7589 */ /* 0x020fe200000e0000 */
        /* <DEDUP_REMOVED lines=8> */
[C---:B------:R-:W-:Y:S02]  /*54b0*/  FFMA.FTZ R15, R182.reuse, R15, R211 ;  /* 0x0000000fb60f7223 */ /* 0x040fe400000100d3 */
[----:B------:R-:W-:Y:S02]  /*54c0*/  FFMA.FTZ R14, R159, R14, R194 ;  /* 0x0000000e9f0e7223 */ /* 0x000fe400000100c2 */
        /* <DEDUP_REMOVED lines=8> */
[C---:B------:R-:W-:Y:S02]  /*5550*/  FMUL.FTZ R15, R184.reuse, R15 ;  /* 0x0000000fb80f7220 */ /* 0x040fe40000410000 */
        /* <DEDUP_REMOVED lines=17> */
[----:B------:R-:W-:Y:S02]  /*5670*/  FFMA.FTZ R17, R141, R17, R174 ;  /* 0x000000118d117223 */ /* 0x000fe400000100ae */
[----:B------:R-:W-:Y:S02]  /*5680*/  FFMA.FTZ R229, R177, R14, R162 ;  /* 0x0000000eb1e57223 */ /* 0x000fe400000100a2 */
[----:B------:R-:W-:Y:S02]  /*5690*/  FMUL.FTZ R13, R141, R16 ;  /* 0x000000108d0d7220 */ /* 0x000fe40000410000 */
[----:B------:R-:W-:Y:S02]  /*56a0*/  FMUL.FTZ R212, R177, R12 ;  /* 0x0000000cb1d47220 */ /* 0x000fe40000410000 */
[C---:B------:R-:W-:Y:S01]  /*56b0*/  FFMA.FTZ R17, R142.reuse, R17, R175 ;  /* 0x000000118e117223 */ /* 0x040fe200000100af */
[----:B------:R-:W0:Y:S01]  /*56c0*/  SHFL.UP PT, R12, R229, 0x1, RZ ;  /* 0x04200000e50c7989 */ /* 0x000e2200000e00ff */
[----:B------:R-:W-:-:S02]  /*56d0*/  FMUL.FTZ R14, R142, R13 ;  /* 0x0000000d8e0e7220 */ /* 0x000fc40000410000 */
[----:B------:R-:W-:Y:S01]  /*56e0*/  FMUL.FTZ R163, R75, R186 ;  /* 0x000000ba4ba37220 */ /* 0x000fe20000410000 */
[----:B------:R-:W1:Y:S01]  /*56f0*/  SHFL.UP PT, R13, R212, 0x1, RZ ;  /* 0x04200000d40d7989 */ /* 0x000e6200000e00ff */
[C---:B------:R-:W-:Y:S02]  /*5700*/  FFMA.FTZ R17, R143.reuse, R17, R176 ;  /* 0x000000118f117223 */ /* 0x040fe400000100b0 */
[----:B------:R-:W-:Y:S02]  /*5710*/  FMUL.FTZ R15, R143, R14 ;  /* 0x0000000e8f0f7220 */ /* 0x000fe40000410000 */
[----:B------:R-:W-:Y:S02]  /*5720*/  FMUL.FTZ R165, R73, R186 ;  /* 0x000000ba49a57220 */ /* 0x000fe40000410000 */
[C---:B------:R-:W-:Y:S02]  /*5730*/  FFMA.FTZ R17, R126.reuse, R17, R163 ;  /* 0x000000117e117223 */ /* 0x040fe400000100a3 */
[----:B------:R-:W-:-:S02]  /*5740*/  FMUL.FTZ R15, R126, R15 ;  /* 0x0000000f7e0f7220 */ /* 0x000fc40000410000 */
[C---:B------:R-:W-:Y:S02]  /*5750*/  FFMA.FTZ R193, R128.reuse, R17, R165 ;  /* 0x0000001180c17223 */ /* 0x040fe400000100a5 */
[----:B------:R-:W-:Y:S02]  /*5760*/  FMUL.FTZ R186, R128, R15 ;  /* 0x0000000f80ba7220 */ /* 0x000fe40000410000 */
[----:B------:R-:W-:Y:S01]  /*5770*/  IMAD R214, R140, c[0x0][0x298], RZ ;  /* 0x0000a6008cd67a24 */ /* 0x000fe200078e02ff */
[----:B------:R-:W2:Y:S03]  /*5780*/  SHFL.DOWN PT, R14, R193, 0x1, 0x1f ;  /* 0x08201f00c10e7f89 */ /* 0x000ea600000e0000 */
[----:B------:R-:W-:Y:S01]  /*5790*/  IMAD R233, R53, c[0x0][0x29c], R214 ;  /* 0x0000a70035e97a24 */ /* 0x000fe200078e02d6 */
[----:B------:R-:W3:Y:S01]  /*57a0*/  SHFL.DOWN PT, R15, R186, 0x1, 0x1f ;  /* 0x08201f00ba0f7f89 */ /* 0x000ee200000e0000 */
[----:B0-----:R-:W-:-:S02]  /*57b0*/  @P3 FFMA.FTZ R229, R212, R12, R229 ;  /* 0x0000000cd4e53223 */ /* 0x001fc400000100e5 */
[----:B-1----:R-:W-:Y:S01]  /*57c0*/  @P3 FMUL.FTZ R212, R212, R13 ;  /* 0x0000000dd4d43220 */ /* 0x002fe20000410000 */
[----:B------:R-:W-:Y:S02]  /*57d0*/  ISETP.GE.AND P3, PT, R48, 0x2, PT ;  /* 0x000000023000780c */ /* 0x000fe40003f66270 */
[----:B------:R-:W0:Y:S04]  /*57e0*/  SHFL.UP PT, R12, R229, 0x2, RZ ;  /* 0x04400000e50c7989 */ /* 0x000e2800000e00ff */
[----:B------:R-:W1:Y:S01]  /*57f0*/  SHFL.UP PT, R13, R212, 0x2, RZ ;  /* 0x04400000d40d7989 */ /* 0x000e6200000e00ff */
[C---:B--2---:R-:W-:Y:S02]  /*5800*/  @P4 FFMA.FTZ R193, R186.reuse, R14, R193 ;  /* 0x0000000ebac14223 */ /* 0x044fe400000100c1 */
[----:B---3--:R-:W-:-:S03]  /*5810*/  @P4 FMUL.FTZ R186, R186, R15 ;  /* 0x0000000fbaba4220 */ /* 0x008fc60000410000 */
[----:B------:R-:W2:Y:S01]  /*5820*/  SHFL.DOWN PT, R14, R193, 0x2, 0x1f ;  /* 0x08401f00c10e7f89 */ /* 0x000ea200000e0000 */
[----:B------:R-:W-:-:S03]  /*5830*/  ISETP.GE.U32.AND P4, PT, R216, 0x1e, PT ;  /* 0x0000001ed800780c */ /* 0x000fc60003f86070 */
[----:B------:R-:W3:Y:S01]  /*5840*/  SHFL.DOWN PT, R15, R186, 0x2, 0x1f ;  /* 0x08401f00ba0f7f89 */ /* 0x000ee200000e0000 */
[C---:B0-----:R-:W-:Y:S02]  /*5850*/  @P3 FFMA.FTZ R229, R212.reuse, R12, R229 ;  /* 0x0000000cd4e53223 */ /* 0x041fe400000100e5 */
        /* <DEDUP_REMOVED lines=20> */
[----:B------:R-:W-:Y:S01]  /*59a0*/  HFMA2.MMA R12, -RZ, RZ, 1.875, 0 ;  /* 0x3f800000ff0c7435 */ /* 0x000fe200000001ff */
[----:B-1----:R-:W-:Y:S01]  /*59b0*/  @P3 FMUL.FTZ R212, R212, R13 ;  /* 0x0000000dd4d43220 */ /* 0x002fe20000410000 */
[----:B------:R-:W-:Y:S02]  /*59c0*/  MOV R13, RZ ;  /* 0x000000ff000d7202 */ /* 0x000fe40000000f00 */
[----:B------:R-:W0:Y:S01]  /*59d0*/  SHFL.UP PT, R16, R229, 0x10, RZ ;  /* 0x06000000e5107989 */ /* 0x000e2200000e00ff */
[----:B------:R-:W-:Y:S01]  /*59e0*/  ISETP.GE.U32.AND P3, PT, R216, 0x10, PT ;  /* 0x00000010d800780c */ /* 0x000fe20003f66070 */
[----:B------:R-:W-:Y:S02]  /*59f0*/  IMAD R216, R139, c[0x0][0x2a0], RZ ;  /* 0x0000a8008bd87a24 */ /* 0x000fe400078e02ff */
[----:B------:R-:W1:Y:S02]  /*5a00*/  SHFL.UP PT, R17, R212, 0x10, RZ ;  /* 0x06000000d4117989 */ /* 0x000e6400000e00ff */
[----:B------:R-:W-:-:S02]  /*5a10*/  IMAD R235, R51, c[0x0][0x2a4], R216 ;  /* 0x0000a90033eb7a24 */ /* 0x000fc400078e02d8 */
[----:B------:R-:W-:Y:S01]  /*5a20*/  @!P0 LDS.64 R12, [R131.X8+0x1728] ;  /* 0x00172800830c8984 */ /* 0x000fe20000008a00 */
[----:B------:R-:W-:Y:S01]  /*5a30*/  ISETP.GE.AND P0, PT, R48, 0x10, PT ;  /* 0x000000103000780c */ /* 0x000fe20003f06270 */
[C---:B--2---:R-:W-:Y:S01]  /*5a40*/  @!P4 FFMA.FTZ R193, R186.reuse, R14, R193 ;  /* 0x0000000ebac1c223 */ /* 0x044fe200000100c1 */
[----:B------:R-:W-:Y:S01]  /*5a50*/  MOV R14, R49 ;  /* 0x00000031000e7202 */ /* 0x000fe20000000f00 */
[----:B---3--:R-:W-:-:S03]  /*5a60*/  @!P4 FMUL.FTZ R186, R186, R15 ;  /* 0x0000000fbabac220 */ /* 0x008fc60000410000 */
[----:B------:R-:W2:Y:S01]  /*5a70*/  SHFL.DOWN PT, R214, R193, 0x10, 0x1f ;  /* 0x0a001f00c1d67f89 */ /* 0x000ea200000e0000 */
[----:B------:R-:W-:-:S03]  /*5a80*/  HFMA2.MMA R15, -RZ, RZ, 0, 0 ;  /* 0x00000000ff0f7435 */ /* 0x000fc600000001ff */
[----:B------:R-:W3:Y:S03]  /*5a90*/  SHFL.DOWN PT, R231, R186, 0x10, 0x1f ;  /* 0x0a001f00bae77f89 */ /* 0x000ee600000e0000 */
[C---:B0-----:R-:W-:Y:S02]  /*5aa0*/  @P0 FFMA.FTZ R229, R212.reuse, R16, R229 ;  /* 0x00000010d4e50223 */ /* 0x041fe400000100e5 */
[----:B-1----:R-:W-:-:S04]  /*5ab0*/  @P0 FMUL.FTZ R212, R212, R17 ;  /* 0x00000011d4d40220 */ /* 0x002fc80000410000 */
[----:B------:R-:W-:Y:S01]  /*5ac0*/  SHFL.UP PT, R229, R229, 0x1, RZ ;  /* 0x04200000e5e57989 */ /* 0x000fe200000e00ff */
[----:B------:R-:W-:-:S03]  /*5ad0*/  IMAD.WIDE.U32 R14, R53, c[0x0][0x298], R14 ;  /* 0x0000a600350e7a25 */ /* 0x000fc600078e000e */
[----:B------:R-:W0:Y:S02]  /*5ae0*/  SHFL.UP PT, R212, R212, 0x1, RZ ;  /* 0x04200000d4d47989 */ /* 0x000e2400000e00ff */
[----:B------:R-:W-:Y:S02]  /*5af0*/  IADD3 R15, R15, R233, RZ ;  /* 0x000000e90f0f7210 */ /* 0x000fe40007ffe0ff */
[----:B------:R-:W-:-:S03]  /*5b00*/  IADD3 R233, R39, -c[0x0][0x174], RZ ;  /* 0x80005d0027e97a10 */ /* 0x000fc60007ffe0ff */
[----:B------:R-:W-:-:S04]  /*5b10*/  IMAD.WIDE.U32 R16, R51, c[0x0][0x2a0], R14 ;  /* 0x0000a80033107a25 */ /* 0x000fc800078e000e */
[C---:B--2---:R-:W-:Y:S01]  /*5b20*/  @!P3 FFMA.FTZ R193, R186.reuse, R214, R193 ;  /* 0x000000d6bac1b223 */ /* 0x044fe200000100c1 */
[----:B------:R-:W-:Y:S01]  /*5b30*/  IADD3 R17, R17, R235, RZ ;  /* 0x000000eb11117210 */ /* 0x000fe20007ffe0ff */
[----:B---3--:R-:W-:Y:S01]  /*5b40*/  @!P3 FMUL.FTZ R186, R186, R231 ;  /* 0x000000e7babab220 */ /* 0x008fe20000410000 */
[C---:B------:R-:W-:Y:S01]  /*5b50*/  LEA R14, P0, R16.reuse, c[0x0][0x318], 0x2 ;  /* 0x0000c600100e7a11 */ /* 0x040fe200078010ff */
[----:B------:R-:W-:Y:S01]  /*5b60*/  SHFL.IDX PT, R231, R13, RZ, 0x1f ;  /* 0x00001fff0de77589 */ /* 0x000fe200000e0000 */
[----:B------:R-:W-:Y:S01]  /*5b70*/  IMAD R233, R233, -0x200, RZ ;  /* 0xfffffe00e9e97824 */ /* 0x000fe200078e02ff */
[----:B------:R-:W-:Y:S02]  /*5b80*/  SHF.L.U64.HI R214, R129, 0x2, R102 ;  /* 0x0000000281d67819 */ /* 0x000fe40000010266 */
[----:B------:R-:W-:Y:S01]  /*5b90*/  SHFL.DOWN PT, R218, R193, 0x1, 0x1f ;  /* 0x08201f00c1da7f89 */ /* 0x000fe200000e0000 */
[----:B------:R-:W-:Y:S02]  /*5ba0*/  LEA.HI.X R15, R16, c[0x0][0x31c], R17, 0x2, P0 ;  /* 0x0000c700100f7a11 */ /* 0x000fe400000f1411 */
[----:B------:R-:W-:Y:S01]  /*5bb0*/  IMAD R214, R214, c[0x0][0x2b0], RZ ;  /* 0x0000ac00d6d67a24 */ /* 0x000fe200078e02ff */
[----:B------:R-:W1:Y:S01]  /*5bc0*/  SHFL.DOWN PT, R216, R186, 0x1, 0x1f ;  /* 0x08201f00bad87f89 */ /* 0x000e6200000e0000 */
[----:B0-----:R-:W-:Y:S01]  /*5bd0*/  @P1 FFMA.FTZ R188, R212, R188, R229 ;  /* 0x000000bcd4bc1223 */ /* 0x001fe200000100e5 */
[----:B------:R-:W-:Y:S01]  /*5be0*/  IADD3 R16, P3, R2, R16, RZ ;  /* 0x0000001002107210 */ /* 0x000fe20007f7e0ff */
[----:B------:R-:W-:Y:S01]  /*5bf0*/  IMAD.WIDE R14, R233, 0x4, R14 ;  /* 0x00000004e90e7825 */ /* 0x000fe200078e020e */
[----:B------:R-:W-:Y:S01]  /*5c00*/  SHFL.IDX PT, R193, R193, RZ, 0x1f ;  /* 0x00001fffc1c17589 */ /* 0x000fe200000e0000 */
[----:B------:R-:W-:-:S02]  /*5c10*/  SHF.L.U32 R233, R129, 0x2, RZ ;  /* 0x0000000281e97819 */ /* 0x000fc400000006ff */
[----:B------:R-:W-:Y:S01]  /*5c20*/  FFMA.FTZ R190, R197, R188, R190 ;  /* 0x000000bcc5be7223 */ /* 0x000fe200000100be */
[----:B------:R-:W0:Y:S01]  /*5c30*/  SHFL.IDX PT, R186, R186, RZ, 0x1f ;  /* 0x00001fffbaba7589 */ /* 0x000e2200000e0000 */
[----:B------:R-:W-:Y:S01]  /*5c40*/  IADD3.X R17, R3, R17, RZ, P3, !PT ;  /* 0x0000001103117210 */ /* 0x000fe20001ffe4ff */
[----:B------:R-:W-:Y:S02]  /*5c50*/  IMAD R235, R233, c[0x0][0x2b4], R214 ;  /* 0x0000ad00e9eb7a24 */ /* 0x000fe400078e02d6 */
[-C--:B------:R-:W-:Y:S02]  /*5c60*/  FFMA.FTZ R227, R128, R190.reuse, R227 ;  /* 0x000000be80e37223 */ /* 0x080fe400000100e3 */
[----:B------:R-:W-:Y:S02]  /*5c70*/  FFMA.FTZ R188, R108, -R223, R190 ;  /* 0x800000df6cbc7223 */ /* 0x000fe400000100be */
[----:B------:R-:W-:Y:S02]  /*5c80*/  FFMA.FTZ R225, R126, R227, R225 ;  /* 0x000000e37ee17223 */ /* 0x000fe400000100e1 */
[----:B------:R-:W-:-:S02]  /*5c90*/  FFMA.FTZ R212, R73, R190, RZ ;  /* 0x000000be49d47223 */ /* 0x000fc400000100ff */
[----:B------:R-:W-:Y:S02]  /*5ca0*/  FFMA.FTZ R206, R143, R225, R206 ;  /* 0x000000e18fce7223 */ /* 0x000fe400000100ce */
[----:B------:R-:W-:Y:S02]  /*5cb0*/  FFMA.FTZ R190, R112, -R219, R227 ;  /* 0x800000db70be7223 */ /* 0x000fe400000100e3 */
[----:B-1----:R-:W-:Y:S02]  /*5cc0*/  @P2 FFMA.FTZ R231, R216, R231, R218 ;  /* 0x000000e7d8e72223 */ /* 0x002fe400000100da */
        /* <DEDUP_REMOVED lines=16> */
[-C--:B------:R-:W-:Y:S02]  /*5dd0*/  FFMA.FTZ R196, R137, R204.reuse, R196 ;  /* 0x000000cc89c47223 */ /* 0x080fe400000100c4 */
[----:B------:R-:W-:Y:S02]  /*5de0*/  FFMA.FTZ R171, R160, R203, R171 ;  /* 0x000000cba0ab7223 */ /* 0x000fe400000100ab */
[----:B------:R-:W-:Y:S02]  /*5df0*/  FFMA.FTZ R212, R87, R204, R212 ;  /* 0x000000cc57d47223 */ /* 0x000fe400000100d4 */
[C---:B------:R-:W-:Y:S02]  /*5e00*/  FFMA.FTZ R194, R159.reuse, R196, R194 ;  /* 0x000000c49fc27223 */ /* 0x040fe400000100c2 */
[----:B------:R-:W-:-:S02]  /*5e10*/  FFMA.FTZ R159, R159, R171, R170 ;  /* 0x000000ab9f9f7223 */ /* 0x000fc400000100aa */
[----:B------:R-:W-:Y:S02]  /*5e20*/  FFMA.FTZ R212, R85, R196, R212 ;  /* 0x000000c455d47223 */ /* 0x000fe400000100d4 */
[-C--:B------:R-:W-:Y:S02]  /*5e30*/  FFMA.FTZ R205, R160, R194.reuse, R205 ;  /* 0x000000c2a0cd7223 */ /* 0x080fe400000100cd */
[----:B------:R-:W-:Y:S02]  /*5e40*/  FFMA.FTZ R137, R137, R159, R172 ;  /* 0x0000009f89897223 */ /* 0x000fe400000100ac */
[----:B------:R-:W-:Y:S02]  /*5e50*/  FFMA.FTZ R212, R89, R194, R212 ;  /* 0x000000c259d47223 */ /* 0x000fe400000100d4 */
[----:B------:R-:W-:Y:S02]  /*5e60*/  FFMA.FTZ R169, R184, R205, R169 ;  /* 0x000000cdb8a97223 */ /* 0x000fe400000100a9 */
[----:B------:R-:W-:Y:S01]  /*5e70*/  FFMA.FTZ R173, R138, R137, R173 ;  /* 0x000000898aad7223 */ /* 0x000fe200000100ad */
[----:B------:R-:W-:Y:S01]  /*5e80*/  P2R R138, PR, RZ, 0x20 ;  /* 0x00000020ff8a7803 */ /* 0x000fe20000000000 */
[----:B------:R-:W-:Y:S01]  /*5e90*/  FFMA.FTZ R212, R101, R205, R212 ;  /* 0x000000cd65d47223 */ /* 0x000fe200000100d4 */
[----:B------:R-:W-:Y:S01]  /*5ea0*/  SHF.L.U32 R138, R49, 0x4, RZ ;  /* 0x00000004318a7819 */ /* 0x000fe200000006ff */
        /* <DEDUP_REMOVED lines=14> */
[----:B------:R-:W-:Y:S02]  /*5f90*/  FFMA.FTZ R180, R135, -R180, R167 ;  /* 0x800000b487b47223 */ /* 0x000fe400000100a7 */
[----:B------:R-:W-:Y:S02]  /*5fa0*/  FFMA.FTZ R212, R91, R164, R212 ;  /* 0x000000a45bd47223 */ /* 0x000fe400000100d4 */
[----:B------:R-:W-:Y:S02]  /*5fb0*/  FMUL.FTZ R167, R103, R162 ;  /* 0x000000a267a77220 */ /* 0x000fe40000410000 */
[----:B------:R-:W-:Y:S02]  /*5fc0*/  FMUL.FTZ R128, R165, R72 ;  /* 0x00000048a5807220 */ /* 0x000fe40000410000 */
[----:B0-----:R-:W-:Y:S01]  /*5fd0*/  FFMA.FTZ R13, R186, R13, R193 ;  /* 0x0000000dba0d7223 */ /* 0x001fe200000100c1 */
[----:B------:R-:W-:Y:S01]  /*5fe0*/  LEA.HI.SX32 R193, R138, R138, 0x1b ;  /* 0x0000008a8ac17211 */ /* 0x000fe200078fdaff */
[----:B------:R-:W-:-:S02]  /*5ff0*/  FMUL.FTZ R12, R186, R12 ;  /* 0x0000000cba0c7220 */ /* 0x000fc40000410000 */
[----:B------:R-:W-:Y:S02]  /*6000*/  FFMA.FTZ R183, R130, -R183, R169 ;  /* 0x800000b782b77223 */ /* 0x000fe400000100a9 */
[----:B------:R-:W-:Y:S01]  /*6010*/  FADD.FTZ R126, R212, R167 ;  /* 0x000000a7d47e7221 */ /* 0x000fe20000010000 */
[----:B------:R0:W-:Y:S01]  /*6020*/  @!P5 STS.64 [R131.X8+0x1728], R12 ;  /* 0x0017280c8300d388 */ /* 0x0001e20000008a00 */
[----:B------:R-:W-:Y:S02]  /*6030*/  FMUL.FTZ R169, R163, R71 ;  /* 0x00000047a3a97220 */ /* 0x000fe40000410000 */
[----:B------:R-:W-:Y:S02]  /*6040*/  FFMA.FTZ R167, R188, R128, RZ ;  /* 0x00000080bca77223 */ /* 0x000fe400000100ff */
[----:B------:R-:W-:Y:S02]  /*6050*/  FFMA.FTZ R217, R110, -R217, R225 ;  /* 0x800000d96ed97223 */ /* 0x000fe400000100e1 */
[----:B------:R-:W-:-:S02]  /*6060*/  FMUL.FTZ R138, R143, R70 ;  /* 0x000000468f8a7220 */ /* 0x000fc40000410000 */
[----:B------:R-:W-:Y:S02]  /*6070*/  FFMA.FTZ R213, R116, -R213, R206 ;  /* 0x800000d574d57223 */ /* 0x000fe400000100ce */
[----:B------:R-:W-:Y:S02]  /*6080*/  FMUL.FTZ R182, R197, R57 ;  /* 0x00000039c5b67220 */ /* 0x000fe40000410000 */
[----:B0-----:R-:W-:Y:S02]  /*6090*/  FFMA.FTZ R12, R190, R169, R167 ;  /* 0x000000a9be0c7223 */ /* 0x001fe400000100a7 */
[----:B------:R-:W-:Y:S02]  /*60a0*/  FMUL.FTZ R13, R175, R69 ;  /* 0x00000045af0d7220 */ /* 0x000fe40000410000 */
[----:B------:R-:W-:Y:S02]  /*60b0*/  FFMA.FTZ R12, R217, R138, R12 ;  /* 0x0000008ad90c7223 */ /* 0x000fe4000001000c */
[----:B------:R-:W-:-:S02]  /*60c0*/  FMUL.FTZ R142, R141, R68 ;  /* 0x000000448d8e7220 */ /* 0x000fc40000410000 */
[----:B------:R-:W-:Y:S02]  /*60d0*/  FFMA.FTZ R12, R213, R13, R12 ;  /* 0x0000000dd50c7223 */ /* 0x000fe4000001000c */
[----:B------:R-:W-:Y:S02]  /*60e0*/  FMUL.FTZ R160, R18, R182 ;  /* 0x000000b612a07220 */ /* 0x000fe40000410000 */
[----:B------:R-:W-:Y:S02]  /*60f0*/  FFMA.FTZ R207, R120, -R207, R202 ;  /* 0x800000cf78cf7223 */ /* 0x000fe400000100ca */
[----:B------:R-:W-:Y:S01]  /*6100*/  FMUL.FTZ R167, R173, R67 ;  /* 0x00000043ada77220 */ /* 0x000fe20000410000 */
[----:B------:R0:W-:Y:S01]  /*6110*/  STS [R193.X4+0x46c], R160 ;  /* 0x00046ca0c1007388 */ /* 0x0001e20000004800 */
[----:B------:R-:W-:Y:S02]  /*6120*/  FFMA.FTZ R12, R209, R142, R12 ;  /* 0x0000008ed10c7223 */ /* 0x000fe4000001000c */
[----:B------:R-:W-:-:S02]  /*6130*/  FMUL.FTZ R191, R200, R59 ;  /* 0x0000003bc8bf7220 */ /* 0x000fc40000410000 */
[----:B------:R-:W-:Y:S02]  /*6140*/  FFMA.FTZ R201, R118, -R201, R204 ;  /* 0x800000c976c97223 */ /* 0x000fe400000100cc */
[----:B------:R-:W-:Y:S02]  /*6150*/  FFMA.FTZ R12, R207, R167, R12 ;  /* 0x000000a7cf0c7223 */ /* 0x000fe4000001000c */
[----:B------:R-:W-:Y:S02]  /*6160*/  FFMA.FTZ R161, R158, -R161, R162 ;  /* 0x800000a19ea17223 */ /* 0x000fe400000100a2 */
[----:B0-----:R-:W-:Y:S02]  /*6170*/  FMUL.FTZ R160, R137, R66 ;  /* 0x0000004289a07220 */ /* 0x001fe40000410000 */
[----:B------:R-:W-:Y:S02]  /*6180*/  FMUL.FTZ R162, R146, R191 ;  /* 0x000000bf92a27220 */ /* 0x000fe40000410000 */
[----:B------:R-:W-:-:S02]  /*6190*/  FFMA.FTZ R199, R124, -R199, R196 ;  /* 0x800000c77cc77223 */ /* 0x000fc400000100c4 */
[----:B------:R-:W-:Y:S01]  /*61a0*/  FMUL.FTZ R177, R159, R65 ;  /* 0x000000419fb17220 */ /* 0x000fe20000410000 */
[----:B------:R0:W-:Y:S01]  /*61b0*/  STS [R193.X4+0x464], R162 ;  /* 0x000464a2c1007388 */ /* 0x0001e20000004800 */
[----:B------:R-:W-:Y:S02]  /*61c0*/  FFMA.FTZ R12, R201, R160, R12 ;  /* 0x000000a0c90c7223 */ /* 0x000fe4000001000c */
[----:B------:R-:W-:Y:S02]  /*61d0*/  FFMA.FTZ R195, R122, -R195, R194 ;  /* 0x800000c37ac37223 */ /* 0x000fe400000100c2 */
[----:B------:R-:W-:Y:S02]  /*61e0*/  FFMA.FTZ R12, R199, R177, R12 ;  /* 0x000000b1c70c7223 */ /* 0x000fe4000001000c */
[----:B------:R-:W-:Y:S02]  /*61f0*/  FFMA.FTZ R187, R132, -R187, R205 ;  /* 0x800000bb84bb7223 */ /* 0x000fe400000100cd */
[----:B------:R-:W-:-:S02]  /*6200*/  FMUL.FTZ R185, R203, R63 ;  /* 0x0000003fcbb97220 */ /* 0x000fc40000410000 */
[----:B0-----:R-:W-:Y:S02]  /*6210*/  FMUL.FTZ R162, R171, R64 ;  /* 0x00000040aba27220 */ /* 0x001fe40000410000 */
[----:B------:R-:W-:Y:S02]  /*6220*/  FFMA.FTZ R178, R145, -R178, R166 ;  /* 0x800000b291b27223 */ /* 0x000fe400000100a6 */
[----:B------:R-:W-:Y:S02]  /*6230*/  FFMA.FTZ R12, R195, R162, R12 ;  /* 0x000000a2c30c7223 */ /* 0x000fe4000001000c */
[----:B------:R-:W-:Y:S02]  /*6240*/  FMUL.FTZ R166, R221, R62 ;  /* 0x0000003edda67220 */ /* 0x000fe40000410000 */
[----:B------:R-:W-:Y:S02]  /*6250*/  FFMA.FTZ R12, R187, R185, R12 ;  /* 0x000000b9bb0c7223 */ /* 0x000fe4000001000c */
[----:B------:R-:W-:-:S02]  /*6260*/  FMUL.FTZ R189, R211, R61 ;  /* 0x0000003dd3bd7220 */ /* 0x000fc40000410000 */
[----:B------:R-:W-:Y:S02]  /*6270*/  FFMA.FTZ R181, R136, -R181, R168 ;  /* 0x800000b588b57223 */ /* 0x000fe400000100a8 */
[----:B------:R-:W-:Y:S02]  /*6280*/  FFMA.FTZ R12, R183, R166, R12 ;  /* 0x000000a6b70c7223 */ /* 0x000fe4000001000c */
[-C--:B------:R-:W-:Y:S02]  /*6290*/  FMUL.FTZ R170, R148, R189.reuse ;  /* 0x000000bd94aa7220 */ /* 0x080fe40000410000 */
[----:B------:R-:W-:Y:S02]  /*62a0*/  FMUL.FTZ R162, R153, R162 ;  /* 0x000000a299a27220 */ /* 0x000fe40000410000 */
[----:B------:R-:W-:Y:S01]  /*62b0*/  FFMA.FTZ R189, R181, R189, R12 ;  /* 0x000000bdb5bd7223 */ /* 0x000fe2000001000c */
[----:B------:R-:W-:Y:S01]  /*62c0*/  IADD3 R12, -R39, c[0x0][0x174], RZ ;  /* 0x00005d00270c7a10 */ /* 0x000fe20007ffe1ff */
[----:B------:R-:W-:Y:S01]  /*62d0*/  FMUL.FTZ R176, R219, R58 ;  /* 0x0000003adbb07220 */ /* 0x000fe20000410000 */
[----:B------:R0:W-:Y:S01]  /*62e0*/  STS [R193.X4+0x450], R162 ;  /* 0x000450a2c1007388 */ /* 0x0001e20000004800 */
[----:B------:R-:W-:-:S02]  /*62f0*/  FFMA.FTZ R179, R144, -R179, R164 ;  /* 0x800000b390b37223 */ /* 0x000fc400000100a4 */
[----:B------:R-:W-:Y:S01]  /*6300*/  FMUL.FTZ R164, R147, R176 ;  /* 0x000000b093a47220 */ /* 0x000fe20000410000 */
[----:B------:R-:W-:Y:S01]  /*6310*/  STS [R193.X4+0x45c], R170 ;  /* 0x00045caac1007388 */ /* 0x000fe20000004800 */
[----:B------:R-:W-:Y:S02]  /*6320*/  FMUL.FTZ R172, R215, R60 ;  /* 0x0000003cd7ac7220 */ /* 0x000fe40000410000 */
[----:B------:R-:W-:Y:S01]  /*6330*/  FMUL.FTZ R160, R155, R160 ;  /* 0x000000a09ba07220 */ /* 0x000fe20000410000 */
[----:B------:R1:W-:Y:S01]  /*6340*/  STS [R193.X4+0x468], R164 ;  /* 0x000468a4c1007388 */ /* 0x0003e20000004800 */
[----:B------:R-:W-:Y:S01]  /*6350*/  FMUL.FTZ R174, R149, R172 ;  /* 0x000000ac95ae7220 */ /* 0x000fe20000410000 */
[----:B0-----:R-:W-:Y:S01]  /*6360*/  LEA R162, R12, 0xfffffe00, 0x9 ;  /* 0xfffffe000ca27811 */ /* 0x001fe200078e48ff */
        /* <DEDUP_REMOVED lines=8> */
[----:B-1----:R-:W-:Y:S01]  /*63f0*/  FMUL.FTZ R164, R150, R185 ;  /* 0x000000b996a47220 */ /* 0x002fe20000410000 */
[----:B------:R-:W-:Y:S01]  /*6400*/  STS [R193.X4+0x458], R168 ;  /* 0x000458a8c1007388 */ /* 0x000fe20000004800 */
[----:B------:R-:W-:Y:S01]  /*6410*/  FMUL.FTZ R13, R156, R13 ;  /* 0x0000000d9c0d7220 */ /* 0x000fe20000410000 */
[----:B0-----:R-:W-:Y:S01]  /*6420*/  IADD3 R160, R49, 0x20, RZ ;  /* 0x0000002031a07810 */ /* 0x001fe20007ffe0ff */
[----:B------:R-:W-:Y:S01]  /*6430*/  FMUL.FTZ R138, R19, R138 ;  /* 0x0000008a138a7220 */ /* 0x000fe20000410000 */
[----:B------:R-:W-:Y:S01]  /*6440*/  STS [R193.X4+0x454], R164 ;  /* 0x000454a4c1007388 */ /* 0x000fe20000004800 */
[----:B------:R-:W-:Y:S01]  /*6450*/  FMUL.FTZ R169, R134, R169 ;  /* 0x000000a986a97220 */ /* 0x000fe20000410000 */
[----:B------:R-:W-:Y:S01]  /*6460*/  ISETP.GE.AND P1, PT, R162, 0x21, PT ;  /* 0x00000021a200780c */ /* 0x000fe20003f26270 */
[----:B------:R-:W-:Y:S01]  /*6470*/  FMUL.FTZ R128, R133, R128 ;  /* 0x0000008085807220 */ /* 0x000fe20000410000 */
[----:B------:R0:W-:Y:S01]  /*6480*/  STS [R193.X4+0x44c], R177 ;  /* 0x00044cb1c1007388 */ /* 0x0001e20000004800 */
[----:B------:R-:W-:Y:S01]  /*6490*/  FFMA.FTZ R189, R180, R172, R189 ;  /* 0x000000acb4bd7223 */ /* 0x000fe200000100bd */
[----:B------:R-:W-:Y:S01]  /*64a0*/  LEA.HI.SX32 R160, R160, R49, 0x1b ;  /* 0x00000031a0a07211 */ /* 0x000fe200078fdaff */
[----:B------:R-:W-:Y:S01]  /*64b0*/  IMAD.WIDE.U32 R14, R233, c[0x0][0x2b0], R14 ;  /* 0x0000ac00e90e7a25 */ /* 0x000fe200078e000e */
[----:B------:R1:W-:Y:S03]  /*64c0*/  STS [R193.X4+0x444], R167 ;  /* 0x000444a7c1007388 */ /* 0x0003e60000004800 */
[----:B------:R-:W-:Y:S01]  /*64d0*/  FFMA.FTZ R12, R178, R191, R189 ;  /* 0x000000bfb20c7223 */ /* 0x000fe200000100bd */
[----:B------:R1:W-:Y:S01]  /*64e0*/  STS [R193.X4+0x440], R142 ;  /* 0x0004408ec1007388 */ /* 0x0003e20000004800 */
[----:B------:R-:W-:Y:S01]  /*64f0*/  IADD3 R15, R15, R235, RZ ;  /* 0x000000eb0f0f7210 */ /* 0x000fe20007ffe0ff */
[----:B0-----:R-:W-:-:S02]  /*6500*/  FMUL.FTZ R177, R161, R182 ;  /* 0x000000b6a1b17220 */ /* 0x001fc40000410000 */
        /* <DEDUP_REMOVED lines=16> */
.L_x_6365:
[----:B-1----:R-:W-:Y:S05]  /*6610*/  BSYNC B0 ;  /* 0x0000000000007941 */ /* 0x002fea0003800000 */
.L_x_6364:
[----:B0-----:R0:W1:Y:S01]  /*6620*/  LDS R13, [R160.X4+0x4b0] ;  /* 0x0004b000a00d7984 */ /* 0x0010620000004800 */
[----:B------:R-:W-:Y:S01]  /*6630*/  BSSY B0, `(.L_x_6366) ;  /* 0x0000006000007945 */ /* 0x000fe20003800000 */
[----:B------:R-:W-:Y:S01]  /*6640*/  FADD.FTZ R12, R176, R177 ;  /* 0x000000b1b00c7221 */ /* 0x000fe20000010000 */
[C---:B------:R-:W-:Y:S02]  /*6650*/  IADD3 R16, R49.reuse, 0x40, RZ ;  /* 0x0000004031107810 */ /* 0x040fe40007ffe0ff */
[----:B------:R-:W-:Y:S01]  /*6660*/  IADD3 R106, R49, 0x60, RZ ;  /* 0x00000060316a7810 */ /* 0x000fe20007ffe0ff */
[----:B------:R-:W-:Y:S05]  /*6670*/  @!P1 BRA `(.L_x_6367) ;  /* 0x0000001000009947 */ /* 0x000fea0003800000 */
[----:B-1----:R1:W-:Y:S02]  /*6680*/  RED.E.ADD.F32.FTZ.RN.STRONG.GPU [R14.64+-0x780], R13 ;  /* 0xfff8800d0e00798e */ /* 0x0023e4000c10e784 */
.L_x_6367:
[----:B------:R-:W-:Y:S05]  /*6690*/  BSYNC B0 ;  /* 0x0000000000007941 */ /* 0x000fea0003800000 */
.L_x_6366:
[-C--:B------:R-:W-:Y:S01]  /*66a0*/  LEA.HI.SX32 R16, R16, R49.reuse, 0x1b ;  /* 0x0000003110107211 */ /* 0x080fe200078fdaff */
[----:B------:R-:W-:Y:S01]  /*66b0*/  BSSY B0, `(.L_x_6368) ;  /* 0x000000d000007945 */ /* 0x000fe20003800000 */
[----:B------:R-:W-:Y:S02]  /*66c0*/  ISETP.GE.AND P6, PT, R162, 0x41, PT ;  /* 0x00000041a200780c */ /* 0x000fe40003fc6270 */
[----:B------:R-:W-:Y:S01]  /*66d0*/  IADD3 R128, R49, 0x80, RZ ;  /* 0x0000008031807810 */ /* 0x000fe20007ffe0ff */
[----:B-1----:R1:W2:Y:S01]  /*66e0*/  LDS R13, [R16.X4+0x530] ;  /* 0x00053000100d7984 */ /* 0x0022a20000004800 */
        /* <DEDUP_REMOVED lines=8> */
[----:B-12---:R1:W-:Y:S02]  /*6770*/  RED.E.ADD.F32.FTZ.RN.STRONG.GPU [R14.64+-0x700], R13 ;  /* 0xfff9000d0e00798e */ /* 0x0063e4000c10e784 */
.L_x_6369:
[----:B-1----:R-:W-:Y:S05]  /*6780*/  BSYNC B0 ;  /* 0x0000000000007941 */ /* 0x002fea0003800000 */
.L_x_6368:
[----:B--2---:R1:W2:Y:S01]  /*6790*/  LDS R13, [R106.X4+0x5b0] ;  /* 0x0005b0006a0d7984 */ /* 0x0042a20000004800 */
[----:B------:R-:W-:Y:S01]  /*67a0*/  BSSY B0, `(.L_x_6370) ;  /* 0x0000005000007945 */ /* 0x000fe20003800000 */
[----:B------:R-:W-:-:S02]  /*67b0*/  IADD3 R16, R49, 0xa0, RZ ;  /* 0x000000a031107810 */ /* 0x000fc40007ffe0ff */
[----:B------:R-:W-:Y:S01]  /*67c0*/  LEA.HI.SX32 R128, R128, R49, 0x1b ;  /* 0x0000003180807211 */ /* 0x000fe200078fdaff */
[----:B------:R-:W-:Y:S05]  /*67d0*/  @!P0 BRA `(.L_x_6371) ;  /* 0x0000001000008947 */ /* 0x000fea0003800000 */
[----:B--2---:R2:W-:Y:S02]  /*67e0*/  RED.E.ADD.F32.FTZ.RN.STRONG.GPU [R14.64+-0x680], R13 ;  /* 0xfff9800d0e00798e */ /* 0x0045e4000c10e784 */
.L_x_6371:
[----:B------:R-:W-:Y:S05]  /*67f0*/  BSYNC B0 ;  /* 0x0000000000007941 */ /* 0x000fea0003800000 */
.L_x_6370:
[----:B--2---:R2:W3:Y:S01]  /*6800*/  LDS R13, [R128.X4+0x630] ;  /* 0x00063000800d7984 */ /* 0x0044e20000004800 */
[----:B------:R-:W-:Y:S01]  /*6810*/  BSSY B0, `(.L_x_6372) ;  /* 0x0000005000007945 */ /* 0x000fe20003800000 */
[----:B-1----:R-:W-:Y:S02]  /*6820*/  IADD3 R106, R49, 0xc0, RZ ;  /* 0x000000c0316a7810 */ /* 0x002fe40007ffe0ff */
[----:B------:R-:W-:Y:S01]  /*6830*/  LEA.HI.SX32 R16, R16, R49, 0x1b ;  /* 0x0000003110107211 */ /* 0x000fe200078fdaff */
[----:B------:R-:W-:Y:S05]  /*6840*/  @!P1 BRA `(.L_x_6373) ;  /* 0x0000001000009947 */ /* 0x000fea0003800000 */
[----:B---3--:R1:W-:Y:S02]  /*6850*/  RED.E.ADD.F32.FTZ.RN.STRONG.GPU [R14.64+-0x600], R13 ;  /* 0xfffa000d0e00798e */ /* 0x0083e4000c10e784 */
.L_x_6373:
[----:B------:R-:W-:Y:S05]  /*6860*/  BSYNC B0 ;  /* 0x0000000000007941 */ /* 0x000fea0003800000 */
.L_x_6372:
[----:B-1-3--:R1:W3:Y:S01]  /*6870*/  LDS R13, [R16.X4+0x6b0] ;  /* 0x0006b000100d7984 */ /* 0x00a2e20000004800 */
[----:B------:R-:W-:Y:S01]  /*6880*/  BSSY B0, `(.L_x_6374) ;  /* 0x0000005000007945 */ /* 0x000fe20003800000 */
[----:B--2---:R-:W-:Y:S02]  /*6890*/  IADD3 R128, R49, 0xe0, RZ ;  /* 0x000000e031807810 */ /* 0x004fe40007ffe0ff */
[----:B------:R-:W-:Y:S01]  /*68a0*/  LEA.HI.SX32 R106, R106, R49, 0x1b ;  /* 0x000000316a6a7211 */ /* 0x000fe200078fdaff */
[----:B------:R-:W-:Y:S05]  /*68b0*/  @!P2 BRA `(.L_x_6375) ;  /* 0x000000100000a947 */ /* 0x000fea0003800000 */
[----:B---3--:R2:W-:Y:S02]  /*68c0*/  RED.E.ADD.F32.FTZ.RN.STRONG.GPU [R14.64+-0x580], R13 ;  /* 0xfffa800d0e00798e */ /* 0x0085e4000c10e784 */
.L_x_6375:
[----:B------:R-:W-:Y:S05]  /*68d0*/  BSYNC B0 ;  /* 0x0000000000007941 */ /* 0x000fea0003800000 */
.L_x_6374:
[----:B--23--:R2:W3:Y:S01]  /*68e0*/  LDS R13, [R106.X4+0x730] ;  /* 0x000730006a0d7984 */ /* 0x00c4e20000004800 */
[----:B------:R-:W-:Y:S01]  /*68f0*/  BSSY B0, `(.L_x_6376) ;  /* 0x0000005000007945 */ /* 0x000fe20003800000 */
[----:B-1----:R-:W-:-:S02]  /*6900*/  IADD3 R16, R49, 0x100, RZ ;  /* 0x0000010031107810 */ /* 0x002fc40007ffe0ff */
[----:B------:R-:W-:Y:S01]  /*6910*/  LEA.HI.SX32 R128, R128, R49, 0x1b ;  /* 0x0000003180807211 */ /* 0x000fe200078fdaff */
[----:B------:R-:W-:Y:S05]  /*6920*/  @!P3 BRA `(.L_x_6377) ;  /* 0x000000100000b947 */ /* 0x000fea0003800000 */
[----:B---3--:R1:W-:Y:S02]  /*6930*/  RED.E.ADD.F32.FTZ.RN.STRONG.GPU [R14.64+-0x500], R13 ;  /* 0xfffb000d0e00798e */ /* 0x0083e4000c10e784 */
.L_x_6377:
[----:B------:R-:W-:Y:S05]  /*6940*/  BSYNC B0 ;  /* 0x0000000000007941 */ /* 0x000fea0003800000 */
.L_x_6376:
[----:B-1-3--:R1:W3:Y:S01]  /*6950*/  LDS R13, [R128.X4+0x7b0] ;  /* 0x0007b000800d7984 */ /* 0x00a2e20000004800 */
[----:B------:R-:W-:Y:S01]  /*6960*/  BSSY B0, `(.L_x_6378) ;  /* 0x0000004000007945 */ /* 0x000fe20003800000 */
[----:B------:R-:W-:Y:S01]  /*6970*/  LEA.HI.SX32 R16, R16, R49, 0x1b ;  /* 0x0000003110107211 */ /* 0x000fe200078fdaff */
[----:B------:R-:W-:Y:S05]  /*6980*/  @!P4 BRA `(.L_x_6379) ;  /* 0x000000100000c947 */ /* 0x000fea0003800000 */
[----:B---3--:R3:W-:Y:S02]  /*6990*/  RED.E.ADD.F32.FTZ.RN.STRONG.GPU [R14.64+-0x480], R13 ;  /* 0xfffb800d0e00798e */ /* 0x0087e4000c10e784 */
.L_x_6379:
[----:B------:R-:W-:Y:S05]  /*69a0*/  BSYNC B0 ;  /* 0x0000000000007941 */ /* 0x000fea0003800000 */
.L_x_6378:
[----:B---3--:R3:W4:Y:S01]  /*69b0*/  LDS R13, [R16.X4+0x830] ;  /* 0x00083000100d7984 */ /* 0x0087220000004800 */
[----:B------:R-:W-:Y:S01]  /*69c0*/  BSSY B0, `(.L_x_6380) ;  /* 0x0000005000007945 */ /* 0x000fe20003800000 */
[C---:B--2---:R-:W-:Y:S02]  /*69d0*/  IADD3 R106, R49.reuse, 0x120, RZ ;  /* 0x00000120316a7810 */ /* 0x044fe40007ffe0ff */
[----:B-1----:R-:W-:Y:S01]  /*69e0*/  IADD3 R128, R49, 0x140, RZ ;  /* 0x0000014031807810 */ /* 0x002fe20007ffe0ff */
[----:B------:R-:W-:Y:S05]  /*69f0*/  @!P5 BRA `(.L_x_6381) ;  /* 0x000000100000d947 */ /* 0x000fea0003800000 */
[----:B----4-:R1:W-:Y:S02]  /*6a00*/  RED.E.ADD.F32.FTZ.RN.STRONG.GPU [R14.64+-0x400], R13 ;  /* 0xfffc000d0e00798e */ /* 0x0103e4000c10e784 */
.L_x_6381:
[----:B------:R-:W-:Y:S05]  /*6a10*/  BSYNC B0 ;  /* 0x0000000000007941 */ /* 0x000fea0003800000 */
.L_x_6380:
[----:B------:R-:W-:Y:S01]  /*6a20*/  LEA.HI.SX32 R106, R106, R49, 0x1b ;  /* 0x000000316a6a7211 */ /* 0x000fe200078fdaff */
[----:B------:R-:W-:Y:S01]  /*6a30*/  BSSY B0, `(.L_x_6382) ;  /* 0x000000d000007945 */ /* 0x000fe20003800000 */
[----:B------:R-:W-:-:S02]  /*6a40*/  ISETP.GE.AND P6, PT, R162, 0x121, PT ;  /* 0x00000121a200780c */ /* 0x000fc40003fc6270 */
[----:B---3--:R-:W-:Y:S01]  /*6a50*/  IADD3 R16, R49, 0x160, RZ ;  /* 0x0000016031107810 */ /* 0x008fe20007ffe0ff */
[----:B-1--4-:R1:W2:Y:S01]  /*6a60*/  LDS R13, [R106.X4+0x8b0] ;  /* 0x0008b0006a0d7984 */ /* 0x0122a20000004800 */
        /* <DEDUP_REMOVED lines=8> */
[----:B-12---:R1:W-:Y:S02]  /*6af0*/  RED.E.ADD.F32.FTZ.RN.STRONG.GPU [R14.64+-0x380], R13 ;  /* 0xfffc800d0e00798e */ /* 0x0063e4000c10e784 */
.L_x_6383:
[----:B-1----:R-:W-:Y:S05]  /*6b00*/  BSYNC B0 ;  /* 0x0000000000007941 */ /* 0x002fea0003800000 */
.L_x_6382:
[----:B--2---:R1:W2:Y:S01]  /*6b10*/  LDS R13, [R128.X4+0x930] ;  /* 0x00093000800d7984 */ /* 0x0042a20000004800 */
[----:B------:R-:W-:Y:S01]  /*6b20*/  BSSY B0, `(.L_x_6384) ;  /* 0x0000005000007945 */ /* 0x000fe20003800000 */
[----:B------:R-:W-:Y:S02]  /*6b30*/  IADD3 R106, R49, 0x180, RZ ;  /* 0x00000180316a7810 */ /* 0x000fe40007ffe0ff */
[----:B------:R-:W-:Y:S01]  /*6b40*/  LEA.HI.SX32 R16, R16, R49, 0x1b ;  /* 0x0000003110107211 */ /* 0x000fe200078fdaff */
[----:B------:R-:W-:Y:S05]  /*6b50*/  @!P0 BRA `(.L_x_6385) ;  /* 0x0000001000008947 */ /* 0x000fea0003800000 */
[----:B--2---:R2:W-:Y:S02]  /*6b60*/  RED.E.ADD.F32.FTZ.RN.STRONG.GPU [R14.64+-0x300], R13 ;  /* 0xfffd000d0e00798e */ /* 0x0045e4000c10e784 */
.L_x_6385:
[----:B------:R-:W-:Y:S05]  /*6b70*/  BSYNC B0 ;  /* 0x0000000000007941 */ /* 0x000fea0003800000 */
.L_x_6384:
[----:B--2---:R2:W3:Y:S01]  /*6b80*/  LDS R13, [R16.X4+0x9b0] ;  /* 0x0009b000100d7984 */ /* 0x0044e20000004800 */
[----:B------:R-:W-:Y:S01]  /*6b90*/  BSSY B0, `(.L_x_6386) ;  /* 0x0000005000007945 */ /* 0x000fe20003800000 */
[----:B-1----:R-:W-:-:S02]  /*6ba0*/  IADD3 R128, R49, 0x1a0, RZ ;  /* 0x000001a031807810 */ /* 0x002fc40007ffe0ff */
[----:B------:R-:W-:Y:S01]  /*6bb0*/  LEA.HI.SX32 R106, R106, R49, 0x1b ;  /* 0x000000316a6a7211 */ /* 0x000fe200078fdaff */
[----:B------:R-:W-:Y:S05]  /*6bc0*/  @!P1 BRA `(.L_x_6387) ;  /* 0x0000001000009947 */ /* 0x000fea0003800000 */
[----:B---3--:R1:W-:Y:S02]  /*6bd0*/  RED.E.ADD.F32.FTZ.RN.STRONG.GPU [R14.64+-0x280], R13 ;  /* 0xfffd800d0e00798e */ /* 0x0083e4000c10e784 */
.L_x_6387:
[----:B------:R-:W-:Y:S05]  /*6be0*/  BSYNC B0 ;  /* 0x0000000000007941 */ /* 0x000fea0003800000 */
.L_x_6386:
[----:B-1-3--:R1:W3:Y:S01]  /*6bf0*/  LDS R13, [R106.X4+0xa30] ;  /* 0x000a30006a0d7984 */ /* 0x00a2e20000004800 */
[----:B------:R-:W-:Y:S01]  /*6c00*/  BSSY B0, `(.L_x_6388) ;  /* 0x0000005000007945 */ /* 0x000fe20003800000 */
[----:B--2---:R-:W-:Y:S02]  /*6c10*/  IADD3 R16, R49, 0x1c0, RZ ;  /* 0x000001c031107810 */ /* 0x004fe40007ffe0ff */
[----:B------:R-:W-:Y:S01]  /*6c20*/  LEA.HI.SX32 R128, R128, R49, 0x1b ;  /* 0x0000003180807211 */ /* 0x000fe200078fdaff */
[----:B------:R-:W-:Y:S05]  /*6c30*/  @!P2 BRA `(.L_x_6389) ;  /* 0x000000100000a947 */ /* 0x000fea0003800000 */
[----:B---3--:R2:W-:Y:S02]  /*6c40*/  RED.E.ADD.F32.FTZ.RN.STRONG.GPU [R14.64+-0x200], R13 ;  /* 0xfffe000d0e00798e */ /* 0x0085e4000c10e784 */
.L_x_6389:
[----:B------:R-:W-:Y:S05]  /*6c50*/  BSYNC B0 ;  /* 0x0000000000007941 */ /* 0x000fea0003800000 */
.L_x_6388:
[----:B--23--:R2:W3:Y:S01]  /*6c60*/  LDS R13, [R128.X4+0xab0] ;  /* 0x000ab000800d7984 */ /* 0x00c4e20000004800 */
[----:B------:R-:W-:Y:S01]  /*6c70*/  BSSY B0, `(.L_x_6390) ;  /* 0x0000005000007945 */ /* 0x000fe20003800000 */
[----:B-1----:R-:W-:Y:S02]  /*6c80*/  IADD3 R106, R49, 0x1e0, RZ ;  /* 0x000001e0316a7810 */ /* 0x002fe40007ffe0ff */
[----:B------:R-:W-:Y:S01]  /*6c90*/  LEA.HI.SX32 R16, R16, R49, 0x1b ;  /* 0x0000003110107211 */ /* 0x000fe200078fdaff */
[----:B------:R-:W-:Y:S05]  /*6ca0*/  @!P3 BRA `(.L_x_6391) ;  /* 0x000000100000b947 */ /* 0x000fea0003800000 */
[----:B---3--:R1:W-:Y:S02]  /*6cb0*/  RED.E.ADD.F32.FTZ.RN.STRONG.GPU [R14.64+-0x180], R13 ;  /* 0xfffe800d0e00798e */ /* 0x0083e4000c10e784 */
.L_x_6391:
[----:B------:R-:W-:Y:S05]  /*6cc0*/  BSYNC B0 ;  /* 0x0000000000007941 */ /* 0x000fea0003800000 */
.L_x_6390:
[----:B-1-3--:R1:W3:Y:S01]  /*6cd0*/  LDS R13, [R16.X4+0xb30] ;  /* 0x000b3000100d7984 */ /* 0x00a2e20000004800 */
[----:B------:R-:W-:Y:S01]  /*6ce0*/  BSSY B0, `(.L_x_6392) ;  /* 0x0000004000007945 */ /* 0x000fe20003800000 */
[----:B------:R-:W-:Y:S01]  /*6cf0*/  LEA.HI.SX32 R106, R106, R49, 0x1b ;  /* 0x000000316a6a7211 */ /* 0x000fe200078fdaff */
[----:B------:R-:W-:Y:S05]  /*6d00*/  @!P4 BRA `(.L_x_6393) ;  /* 0x000000100000c947 */ /* 0x000fea0003800000 */
[----:B---3--:R3:W-:Y:S02]  /*6d10*/  RED.E.ADD.F32.FTZ.RN.STRONG.GPU [R14.64+-0x100], R13 ;  /* 0xffff000d0e00798e */ /* 0x0087e4000c10e784 */
.L_x_6393:
[----:B------:R-:W-:Y:S05]  /*6d20*/  BSYNC B0 ;  /* 0x0000000000007941 */ /* 0x000fea0003800000 */
.L_x_6392:
[----:B---3--:R3:W4:Y:S01]  /*6d30*/  LDS R13, [R106.X4+0xbb0] ;  /* 0x000bb0006a0d7984 */ /* 0x0087220000004800 */
[----:B------:R-:W-:Y:S01]  /*6d40*/  BSSY B0, `(.L_x_6394) ;  /* 0x0000003000007945 */ /* 0x000fe20003800000 */
[----:B------:R-:W-:Y:S05]  /*6d50*/  @!P5 BRA `(.L_x_6395) ;  /* 0x000000100000d947 */ /* 0x000fea0003800000 */
[----:B----4-:R4:W-:Y:S02]  /*6d60*/  RED.E.ADD.F32.FTZ.RN.STRONG.GPU [R14.64+-0x80], R13 ;  /* 0xffff800d0e00798e */ /* 0x0109e4000c10e784 */
.L_x_6395:
[----:B------:R-:W-:Y:S05]  /*6d70*/  BSYNC B0 ;  /* 0x0000000000007941 */ /* 0x000fea0003800000 */
.L_x_6394:
[----:B----4-:R-:W4:Y:S01]  /*6d80*/  SHFL.DOWN PT, R15, R126, 0x1, 0x1f ;  /* 0x08201f007e0f7f89 */ /* 0x010f2200000e0000 */
[----:B------:R-:W-:Y:S01]  /*6d90*/  ISETP.GT.AND P0, PT, R48, 0x1e, PT ;  /* 0x0000001e3000780c */ /* 0x000fe20003f04270 */
[----:B------:R-:W-:Y:S01]  /*6da0*/  FMUL.FTZ R14, R100, R203 ;  /* 0x000000cb640e7220 */ /* 0x000fe20000410000 */
[----:B------:R-:W-:Y:S01]  /*6db0*/  ISETP.NE.AND P1, PT, R48, RZ, PT ;  /* 0x000000ff3000720c */ /* 0x000fe20003f25270 */
[----:B------:R-:W5:Y:S01]  /*6dc0*/  SHFL.DOWN PT, R13, R12, 0x1, 0x1f ;  /* 0x08201f000c0d7f89 */ /* 0x000f6200000e0000 */
[-C--:B------:R-:W-:Y:S01]  /*6dd0*/  FMUL.FTZ R122, R122, R171.reuse ;  /* 0x000000ab7a7a7220 */ /* 0x080fe20000410000 */
[----:B------:R-:W-:Y:S01]  /*6de0*/  ISETP.NE.AND P2, PT, R49, RZ, PT ;  /* 0x000000ff3100720c */ /* 0x000fe20003f45270 */
[----:B------:R-:W-:Y:S01]  /*6df0*/  FMUL.FTZ R187, R187, R14 ;  /* 0x0000000ebbbb7220 */ /* 0x000fe20000410000 */
[----:B------:R-:W-:Y:S01]  /*6e00*/  BSSY B0, `(.L_x_6396) ;  /* 0x0000080000007945 */ /* 0x000fe20003800000 */
[----:B------:R-:W-:-:S02]  /*6e10*/  FMUL.FTZ R14, R100, R171 ;  /* 0x000000ab640e7220 */ /* 0x000fc40000410000 */
[----:B------:R-:W-:Y:S02]  /*6e20*/  FMUL.FTZ R118, R118, R137 ;  /* 0x0000008976767220 */ /* 0x000fe40000410000 */
[----:B------:R-:W-:Y:S02]  /*6e30*/  FMUL.FTZ R14, R195, R14 ;  /* 0x0000000ec30e7220 */ /* 0x000fe40000410000 */
[C---:B-1----:R-:W-:Y:S02]  /*6e40*/  FMUL.FTZ R16, R100.reuse, R221 ;  /* 0x000000dd64107220 */ /* 0x042fe40000410000 */
[----:B------:R-:W-:Y:S02]  /*6e50*/  FFMA.FTZ R153, R153, R122, R14 ;  /* 0x0000007a99997223 */ /* 0x000fe4000001000e */
[----:B------:R-:W-:Y:S02]  /*6e60*/  FMUL.FTZ R14, R100, R159 ;  /* 0x0000009f640e7220 */ /* 0x000fe40000410000 */
[----:B------:R-:W-:-:S02]  /*6e70*/  FMUL.FTZ R130, R130, R221 ;  /* 0x000000dd82827220 */ /* 0x000fc40000410000 */
[----:B------:R-:W-:Y:S02]  /*6e80*/  FMUL.FTZ R14, R199, R14 ;  /* 0x0000000ec70e7220 */ /* 0x000fe40000410000 */
[----:B----4-:R-:W-:Y:S02]  /*6e90*/  @!P0 FADD.FTZ R126, R126, R15 ;  /* 0x0000000f7e7e8221 */ /* 0x010fe40000010000 */
[----:B------:R-:W-:Y:S02]  /*6ea0*/  FMUL.FTZ R16, R183, R16 ;  /* 0x00000010b7107220 */ /* 0x000fe40000410000 */
[----:B-----5:R-:W-:Y:S01]  /*6eb0*/  @!P0 FADD.FTZ R12, R12, R13 ;  /* 0x0000000d0c0c8221 */ /* 0x020fe20000010000 */
[----:B------:R-:W1:Y:S01]  /*6ec0*/  SHFL.DOWN PT, R15, R126, 0x2, 0x1f ;  /* 0x08401f007e0f7f89 */ /* 0x000e6200000e0000 */
[----:B------:R-:W-:Y:S01]  /*6ed0*/  ISETP.GT.AND P0, PT, R48, 0x1d, PT ;  /* 0x0000001d3000780c */ /* 0x000fe20003f04270 */
[----:B------:R-:W-:Y:S02]  /*6ee0*/  FFMA.FTZ R151, R151, R130, R16 ;  /* 0x0000008297977223 */ /* 0x000fe40000010010 */
[----:B------:R-:W4:Y:S01]  /*6ef0*/  SHFL.DOWN PT, R13, R12, 0x2, 0x1f ;  /* 0x08401f000c0d7f89 */ /* 0x000f2200000e0000 */
[----:B------:R-:W-:-:S02]  /*6f00*/  FMUL.FTZ R16, R135, R215 ;  /* 0x000000d787107220 */ /* 0x000fc40000410000 */
[C---:B------:R-:W-:Y:S02]  /*6f10*/  FMUL.FTZ R215, R100.reuse, R215 ;  /* 0x000000d764d77220 */ /* 0x040fe40000410000 */
[----:B---3--:R-:W-:Y:S02]  /*6f20*/  FMUL.FTZ R106, R100, R211 ;  /* 0x000000d3646a7220 */ /* 0x008fe40000410000 */
[----:B------:R-:W-:Y:S02]  /*6f30*/  FMUL.FTZ R215, R180, R215 ;  /* 0x000000d7b4d77220 */ /* 0x000fe40000410000 */
[----:B------:R-:W-:Y:S02]  /*6f40*/  FMUL.FTZ R106, R181, R106 ;  /* 0x0000006ab56a7220 */ /* 0x000fe40000410000 */
[----:B------:R-:W-:Y:S02]  /*6f50*/  FFMA.FTZ R23, R16, R60, R23 ;  /* 0x0000003c10177223 */ /* 0x000fe40000010017 */
[----:B------:R-:W-:-:S02]  /*6f60*/  FFMA.FTZ R215, R149, R16, R215 ;  /* 0x0000001095d77223 */ /* 0x000fc400000100d7 */
[----:B------:R-:W-:Y:S02]  /*6f70*/  FMUL.FTZ R16, R100, R219 ;  /* 0x000000db64107220 */ /* 0x000fe40000410000 */
[----:B------:R-:W-:Y:S02]  /*6f80*/  FMUL.FTZ R114, R114, R141 ;  /* 0x0000008d72727220 */ /* 0x000fe40000410000 */
[----:B------:R-:W-:Y:S02]  /*6f90*/  FMUL.FTZ R144, R144, R219 ;  /* 0x000000db90907220 */ /* 0x000fe40000410000 */
[----:B-1----:R-:W-:Y:S02]  /*6fa0*/  @!P0 FADD.FTZ R126, R126, R15 ;  /* 0x0000000f7e7e8221 */ /* 0x002fe40000010000 */
[----:B------:R-:W-:Y:S02]  /*6fb0*/  FMUL.FTZ R15, R136, R211 ;  /* 0x000000d3880f7220 */ /* 0x000fe40000410000 */
[----:B----4-:R-:W-:Y:S01]  /*6fc0*/  @!P0 FADD.FTZ R12, R12, R13 ;  /* 0x0000000d0c0c8221 */ /* 0x010fe20000010000 */
[----:B------:R-:W1:Y:S01]  /*6fd0*/  SHFL.DOWN PT, R167, R126, 0x4, 0x1f ;  /* 0x08801f007ea77f89 */ /* 0x000e6200000e0000 */
[----:B------:R-:W-:Y:S01]  /*6fe0*/  ISETP.GT.AND P0, PT, R48, 0x1b, PT ;  /* 0x0000001b3000780c */ /* 0x000fe20003f04270 */
[----:B------:R-:W-:-:S02]  /*6ff0*/  FMUL.FTZ R13, R124, R159 ;  /* 0x0000009f7c0d7220 */ /* 0x000fc40000410000 */
[----:B------:R-:W3:Y:S01]  /*7000*/  SHFL.DOWN PT, R17, R12, 0x4, 0x1f ;  /* 0x08801f000c117f89 */ /* 0x000ee200000e0000 */
[----:B------:R-:W-:Y:S02]  /*7010*/  FFMA.FTZ R26, R15, R61, R26 ;  /* 0x0000003d0f1a7223 */ /* 0x000fe4000001001a */
        /* <DEDUP_REMOVED lines=8> */
[----:B------:R-:W-:Y:S02]  /*70a0*/  FMUL.FTZ R14, R207, R14 ;  /* 0x0000000ecf0e7220 */ /* 0x000fe40000410000 */
[----:B-1----:R-:W-:Y:S02]  /*70b0*/  @!P0 FADD.FTZ R126, R126, R167 ;  /* 0x000000a77e7e8221 */ /* 0x002fe40000010000 */
[----:B------:R-:W-:-:S02]  /*70c0*/  FFMA.FTZ R154, R154, R13, R14 ;  /* 0x0000000d9a9a7223 */ /* 0x000fc4000001000e */
[----:B---3--:R-:W-:Y:S01]  /*70d0*/  @!P0 FADD.FTZ R12, R12, R17 ;  /* 0x000000110c0c8221 */ /* 0x008fe20000010000 */
[----:B------:R-:W1:Y:S01]  /*70e0*/  SHFL.DOWN PT, R137, R126, 0x8, 0x1f ;  /* 0x09001f007e897f89 */ /* 0x000e6200000e0000 */
[----:B------:R-:W-:Y:S01]  /*70f0*/  ISETP.GT.AND P0, PT, R48, 0x17, PT ;  /* 0x000000173000780c */ /* 0x000fe20003f04270 */
[C---:B------:R-:W-:Y:S02]  /*7100*/  FMUL.FTZ R14, R100.reuse, R141 ;  /* 0x0000008d640e7220 */ /* 0x040fe40000410000 */
[----:B------:R-:W3:Y:S01]  /*7110*/  SHFL.DOWN PT, R17, R12, 0x8, 0x1f ;  /* 0x09001f000c117f89 */ /* 0x000ee200000e0000 */
[----:B------:R-:W-:Y:S02]  /*7120*/  FMUL.FTZ R15, R100, R200 ;  /* 0x000000c8640f7220 */ /* 0x000fe40000410000 */
[----:B------:R-:W-:Y:S02]  /*7130*/  FMUL.FTZ R14, R209, R14 ;  /* 0x0000000ed10e7220 */ /* 0x000fe40000410000 */
[----:B------:R-:W-:-:S02]  /*7140*/  FMUL.FTZ R16, R179, R16 ;  /* 0x00000010b3107220 */ /* 0x000fc40000410000 */
[----:B------:R-:W-:Y:S02]  /*7150*/  FFMA.FTZ R157, R157, R114, R14 ;  /* 0x000000729d9d7223 */ /* 0x000fe4000001000e */
[----:B------:R-:W-:Y:S02]  /*7160*/  FMUL.FTZ R145, R145, R200 ;  /* 0x000000c891917220 */ /* 0x000fe40000410000 */
[----:B------:R-:W-:Y:S02]  /*7170*/  FMUL.FTZ R15, R178, R15 ;  /* 0x0000000fb20f7220 */ /* 0x000fe40000410000 */
[C---:B------:R-:W-:Y:S02]  /*7180*/  FMUL.FTZ R14, R100.reuse, R175 ;  /* 0x000000af640e7220 */ /* 0x040fe40000410000 */
[----:B------:R-:W-:Y:S02]  /*7190*/  FFMA.FTZ R147, R147, R144, R16 ;  /* 0x0000009093937223 */ /* 0x000fe40000010010 */
[----:B------:R-:W-:-:S02]  /*71a0*/  FMUL.FTZ R16, R100, R197 ;  /* 0x000000c564107220 */ /* 0x000fc40000410000 */
[----:B------:R-:W-:Y:S02]  /*71b0*/  FFMA.FTZ R78, R13, R67, R78 ;  /* 0x000000430d4e7223 */ /* 0x000fe4000001004e */
[----:B-1----:R-:W-:Y:S02]  /*71c0*/  @!P0 FADD.FTZ R126, R126, R137 ;  /* 0x000000897e7e8221 */ /* 0x002fe40000010000 */
[----:B------:R-:W-:Y:S02]  /*71d0*/  FFMA.FTZ R146, R146, R145, R15 ;  /* 0x0000009192927223 */ /* 0x000fe4000001000f */
[----:B---3--:R-:W-:Y:S01]  /*71e0*/  @!P0 FADD.FTZ R12, R12, R17 ;  /* 0x000000110c0c8221 */ /* 0x008fe20000010000 */
[----:B------:R-:W1:Y:S01]  /*71f0*/  SHFL.DOWN PT, R135, R126, 0x10, 0x1f ;  /* 0x0a001f007e877f89 */ /* 0x000e6200000e0000 */
[----:B------:R-:W-:Y:S01]  /*7200*/  ISETP.GT.AND P0, PT, R48, 0xf, PT ;  /* 0x0000000f3000780c */ /* 0x000fe20003f04270 */
[----:B------:R-:W-:Y:S02]  /*7210*/  FMUL.FTZ R13, R116, R175 ;  /* 0x000000af740d7220 */ /* 0x000fe40000410000 */
[----:B------:R-:W3:Y:S01]  /*7220*/  SHFL.DOWN PT, R17, R12, 0x10, 0x1f ;  /* 0x0a001f000c117f89 */ /* 0x000ee200000e0000 */
[----:B------:R-:W-:-:S02]  /*7230*/  FMUL.FTZ R14, R213, R14 ;  /* 0x0000000ed50e7220 */ /* 0x000fc40000410000 */
[----:B------:R-:W-:Y:S02]  /*7240*/  FMUL.FTZ R15, R158, R197 ;  /* 0x000000c59e0f7220 */ /* 0x000fe40000410000 */
[----:B------:R-:W-:Y:S02]  /*7250*/  FMUL.FTZ R16, R161, R16 ;  /* 0x00000010a1107220 */ /* 0x000fe40000410000 */
[----:B------:R-:W-:Y:S02]  /*7260*/  FFMA.FTZ R156, R156, R13, R14 ;  /* 0x0000000d9c9c7223 */ /* 0x000fe4000001000e */
[----:B------:R-:W-:Y:S02]  /*7270*/  FFMA.FTZ R22, R15, R57, R22 ;  /* 0x000000390f167223 */ /* 0x000fe40000010016 */
[----:B------:R-:W-:Y:S02]  /*7280*/  FMUL.FTZ R14, R100, R143 ;  /* 0x0000008f640e7220 */ /* 0x000fe40000410000 */
[----:B------:R-:W-:-:S02]  /*7290*/  FFMA.FTZ R16, R18, R15, R16 ;  /* 0x0000000f12107223 */ /* 0x000fc40000010010 */
[----:B------:R-:W-:Y:S02]  /*72a0*/  FMUL.FTZ R15, R100, R165 ;  /* 0x000000a5640f7220 */ /* 0x000fe40000410000 */
[----:B------:R-:W-:Y:S02]  /*72b0*/  FFMA.FTZ R80, R13, R69, R80 ;  /* 0x000000450d507223 */ /* 0x000fe40000010050 */
[----:B------:R-:W-:Y:S02]  /*72c0*/  FMUL.FTZ R110, R110, R143 ;  /* 0x0000008f6e6e7220 */ /* 0x000fe40000410000 */
[----:B-1----:R-:W-:Y:S02]  /*72d0*/  @!P0 FADD.FTZ R126, R126, R135 ;  /* 0x000000877e7e8221 */ /* 0x002fe40000010000 */
[----:B------:R-:W-:Y:S02]  /*72e0*/  FMUL.FTZ R14, R217, R14 ;  /* 0x0000000ed90e7220 */ /* 0x000fe40000410000 */
[----:B---3--:R-:W-:Y:S01]  /*72f0*/  @!P0 FADD.FTZ R12, R12, R17 ;  /* 0x000000110c0c8221 */ /* 0x008fe20000010000 */
[----:B------:R-:W-:Y:S01]  /*7300*/  MOV R13, R126 ;  /* 0x0000007e000d7202 */ /* 0x000fe20000000f00 */
[----:B------:R-:W-:-:S02]  /*7310*/  FMUL.FTZ R17, R112, R163 ;  /* 0x000000a370117220 */ /* 0x000fc40000410000 */
[----:B------:R-:W-:Y:S02]  /*7320*/  FMUL.FTZ R163, R100, R163 ;  /* 0x000000a364a37220 */ /* 0x000fe40000410000 */
        /* <DEDUP_REMOVED lines=22> */
[----:B------:R-:W-:Y:S02]  /*7490*/  FFMA.FTZ R21, R144, R58, R21 ;  /* 0x0000003a90157223 */ /* 0x000fe40000010015 */
        /* <DEDUP_REMOVED lines=14> */
[----:B-1----:R-:W-:Y:S02]  /*7580*/  ISETP.NE.AND P0, PT, R0, c[0x0][0x174], PT ;  /* 0x00005d0000007a0c */ /* 0x002fe40003f05270 */
[----:B------:R-:W-:-:S11]  /*7590*/  SHF.L.U32 R16, R131, 0x2, RZ ;  /* 0x0000000283107819 */ /* 0x000fd600000006ff */
[----:B------:R-:W1:Y:S04]  /*75a0*/  @P0 LDS R14, [R16+0x2328] ;  /* 0x00232800100e0984 */ /* 0x000e680000000800 */
[----:B------:R-:W3:Y:S01]  /*75b0*/  @P0 LDS R15, [R16+0x1f28] ;  /* 0x001f2800100f0984 */ /* 0x000ee20000000800 */
[----:B-1----:R-:W-:Y:S02]  /*75c0*/  @P0 FADD.FTZ R13, R13, R14 ;  /* 0x0000000e0d0d0221 */ /* 0x002fe40000010000 */
[----:B---3--:R-:W-:-:S03]  /*75d0*/  @P0 FADD.FTZ R12, R12, R15 ;  /* 0x0000000f0c0c0221 */ /* 0x008fc60000010000 */
[----:B------:R1:W-:Y:S04]  /*75e0*/  STS [R16+0x2328], R13 ;  /* 0x0023280d10007388 */ /* 0x0003e80000000800 */
[----:B------:R1:W-:Y:S02]  /*75f0*/  STS [R16+0x1f28], R12 ;  /* 0x001f280c10007388 */ /* 0x0003e40000000800 */
.L_x_6397:
[----:B-1----:R-:W-:Y:S05]  /*7600*/  BSYNC B0 ;  /* 0x0000000000007941 */ /* 0x002fea0003800000 */
.L_x_6396:
[----:B------:R-:W-:Y:S02]  /*7610*/  IADD3 R131, R131, 0x1, RZ ;  /* 0x0000000183837810 */ /* 0x000fe40007ffe0ff */
[----:B------:R-:W-:Y:S02]  /*7620*/  IADD3 R129, P1, R129, 0x1, RZ ;  /* 0x0000000181817810 */ /* 0x000fe40007f3e0ff */
[----:B------:R-:W-:Y:S02]  /*7630*/  ISETP.GE.AND P0, PT, R131, c[0x0][0x16c], PT ;  /* 0x00005b0083007a0c */ /* 0x000fe40003f06270 */
[----:B------:R-:W-:-:S11]  /*7640*/  IADD3.X R102, RZ, R102, RZ, P1, !PT ;  /* 0x00000066ff667210 */ /* 0x000fd60000ffe4ff */
[----:B------:R-:W-:Y:S01]  /*7650*/  @P0 CALL.REL.NOINC `(.L_x_6361) ;  /* 0x0000001000000944 */ /* 0x000fe20003c00000 */
[----:B------:R-:W-:Y:S05]  /*7660*/  BRA `(.L_x_6398) ;  /* 0xffffd1b000007947 */ /* 0x000fea000383ffff */
.L_x_6361:
[----:B------:R-:W-:Y:S06]  /*7670*/  BAR.SYNC.DEFER_BLOCKING 0x0 ;  /* 0x0000000000007b1d */ /* 0x000fec0000010000 */
[----:B------:R-:W3:Y:S04]  /*7680*/  LDG.E.128 R4, [R34.64] ;  /* 0x0000000422047981 */ /* 0x000ee8000c1e1d00 */
[----:B------:R-:W4:Y:S01]  /*7690*/  LDG.E.128 R8, [R34.64+0x200] ;  /* 0x0002000422087981 */ /* 0x000f22000c1e1d00 */
[----:B------:R-:W-:-:S02]  /*76a0*/  F2FP.PACK_AB R79, R76, R105 ;  /* 0x000000694c4f723e */ /* 0x000fc400000000ff */
[----:B------:R-:W-:Y:S02]  /*76b0*/  F2FP.PACK_AB R78, R78, R107 ;  /* 0x0000006b4e4e723e */ /* 0x000fe400000000ff */
[----:B------:R-:W-:Y:S02]  /*76c0*/  F2FP.PACK_AB R77, R80, R109 ;  /* 0x0000006d504d723e */ /* 0x000fe400000000ff */
[----:B------:R-:W-:Y:S02]  /*76d0*/  F2FP.PACK_AB R76, R82, R111 ;  /* 0x0000006f524c723e */ /* 0x000fe400000000ff */
[----:B------:R-:W-:Y:S01]  /*76e0*/  IADD3 R39, R39, 0x1, RZ ;  /* 0x0000000127277810 */ /* 0x000fe20007ffe0ff */
[----:B---3--:R-:W-:Y:S04]  /*76f0*/  STS.128 [R48.X16], R4 ;  /* 0x0000000430007388 */ /* 0x008fe8000000cc00 */
[----:B----4-:R-:W-:Y:S01]  /*7700*/  STS.128 [R48.X16+0x200], R8 ;  /* 0x0002000830007388 */ /* 0x010fe2000000cc00 */
[----:B------:R-:W-:-:S06]  /*7710*/  NOP ;  /* 0x0000000000007918 */ /* 0x000fcc0000000000 */
[----:B------:R-:W1:Y:S04]  /*7720*/  LDS.128 R12, [R36] ;  /* 0x00000000240c7984 */ /* 0x000e680000000c00 */
[----:B------:R-:W3:Y:S04]  /*7730*/  LDS.128 R4, [R36+0x10] ;  /* 0x0000100024047984 */ /* 0x000ee80000000c00 */
[----:B------:R-:W-:Y:S06]  /*7740*/  BAR.SYNC.DEFER_BLOCKING 0x0 ;  /* 0x0000000000007b1d */ /* 0x000fec0000010000 */
[----:B------:R-:W-:Y:S01]  /*7750*/  STS.128 [R36], R76 ;  /* 0x0000004c24007388 */ /* 0x000fe20000000c00 */
[----:B-1----:R-:W-:-:S02]  /*7760*/  HADD2.F32 R17, -RZ, R12.H0_H0 ;  /* 0x2000000cff117230 */ /* 0x002fc40000004100 */
        /* <DEDUP_REMOVED lines=16> */
[----:B------:R1:W4:Y:S02]  /*7870*/  @!P2 MUFU.EX2 R10, R8 ;  /* 0x00000008000aa308 */ /* 0x0003240000000800 */
[----:B------:R-:W-:Y:S02]  /*7880*/  @!P1 FMUL.FTZ R11, R17, -1.4426950216293334961 ;  /* 0xbfb8aa3b110b9820 */ /* 0x000fe40000410000 */
[----:B------:R-:W-:Y:S02]  /*7890*/  @!P4 FMUL.FTZ R17, R9, -1.4426950216293334961 ;  /* 0xbfb8aa3b0911c820 */ /* 0x000fe40000410000 */
[----:B------:R-:W-:Y:S01]  /*78a0*/  FADD.FTZ R18, R19, R52 ;  /* 0x0000003413127221 */ /* 0x000fe20000010000 */
[----:B------:R-:W-:Y:S01]  /*78b0*/  HADD2.F32 R19, -RZ, R14.H1_H1 ;  /* 0x3000000eff137230 */ /* 0x000fe20000004100 */
[----:B------:R-:W5:Y:S01]  /*78c0*/  @!P1 MUFU.EX2 R11, R11 ;  /* 0x0000000b000b9308 */ /* 0x000f620000000800 */
[----:B-1----:R-:W-:-:S02]  /*78d0*/  IMAD.WIDE.U32 R8, R53, c[0x0][0x2d8], R2 ;  /* 0x0000b60035087a25 */ /* 0x002fc400078e0002 */
[----:B------:R-:W-:Y:S02]  /*78e0*/  FSETP.GTU.FTZ.AND P6, PT, R18, 20, PT ;  /* 0x41a000001200780b */ /* 0x000fe40003fdc000 */
[----:B------:R-:W-:Y:S01]  /*78f0*/  FADD.FTZ R14, R19, R52 ;  /* 0x00000034130e7221 */ /* 0x000fe20000010000 */
[----:B------:R-:W-:Y:S01]  /*7900*/  IADD3 R9, R9, R35, RZ ;  /* 0x0000002309097210 */ /* 0x000fe20007ffe0ff */
[----:B------:R-:W-:Y:S01]  /*7910*/  IMAD R35, R55, c[0x0][0x2e0], RZ ;  /* 0x0000b80037237a24 */ /* 0x000fe200078e02ff */
[----:B------:R5:W1:Y:S01]  /*7920*/  @!P0 MUFU.EX2 R16, R13 ;  /* 0x0000000d00108308 */ /* 0x000a620000000800 */
[----:B----4-:R-:W-:Y:S01]  /*7930*/  @!P2 FADD.FTZ R12, R10, 1 ;  /* 0x3f8000000a0ca421 */ /* 0x010fe20000010000 */
[----:B------:R-:W-:Y:S01]  /*7940*/  FSETP.GTU.FTZ.AND P5, PT, R14, 20, PT ;  /* 0x41a000000e00780b */ /* 0x000fe20003fbc000 */
[----:B------:R-:W-:Y:S02]  /*7950*/  IMAD R57, R56, c[0x0][0x2e4], R35 ;  /* 0x0000b90038397a24 */ /* 0x000fe400078e0223 */
[----:B------:R-:W-:-:S03]  /*7960*/  IMAD.WIDE.U32 R2, R53, c[0x0][0x2f8], R2 ;  /* 0x0000be0035027a25 */ /* 0x000fc600078e0002 */
[----:B------:R-:W4:Y:S01]  /*7970*/  @!P2 MUFU.RCP R12, R12 ;  /* 0x0000000c000ca308 */ /* 0x000f220000001000 */
[----:B-----5:R-:W-:Y:S02]  /*7980*/  @!P1 FADD.FTZ R13, R11, 1 ;  /* 0x3f8000000b0d9421 */ /* 0x020fe40000010000 */
[----:B------:R-:W-:Y:S01]  /*7990*/  IMAD.WIDE.U32 R10, R56, c[0x0][0x2e0], R8 ;  /* 0x0000b800380a7a25 */ /* 0x000fe200078e0008 */
[--C-:B------:R-:W-:Y:S02]  /*79a0*/  HADD2.F32 R9, -RZ, R15.reuse.H0_H0 ;  /* 0x2000000fff097230 */ /* 0x100fe40000004100 */
[----:B------:R-:W-:Y:S02]  /*79b0*/  HADD2.F32 R15, -RZ, R15.H1_H1 ;  /* 0x3000000fff0f7230 */ /* 0x000fe40000004100 */
[----:B------:R-:W-:Y:S01]  /*79c0*/  IADD3 R57, R11, R57, RZ ;  /* 0x000000390b397210 */ /* 0x000fe20007ffe0ff */
[----:B------:R-:W-:Y:S01]  /*79d0*/  FADD.FTZ R34, R9, R52 ;  /* 0x0000003409227221 */ /* 0x000fe20000010000 */
[----:B------:R-:W-:Y:S01]  /*79e0*/  LEA R8, P3, R10, c[0x0][0x330], 0x1 ;  /* 0x0000cc000a087a11 */ /* 0x000fe200078608ff */
[----:B------:R5:W0:Y:S01]  /*79f0*/  @!P1 MUFU.RCP R35, R13 ;  /* 0x0000000d00239308 */ /* 0x000a220000001000 */
[----:B-1----:R-:W-:-:S02]  /*7a00*/  @!P0 FADD.FTZ R16, R16, 1 ;  /* 0x3f80000010108421 */ /* 0x002fc40000010000 */
[----:B------:R-:W-:Y:S01]  /*7a10*/  LEA.HI.X R9, R10, c[0x0][0x334], R57, 0x1, P3 ;  /* 0x0000cd000a097a11 */ /* 0x000fe200018f0c39 */
[----:B------:R-:W-:Y:S01]  /*7a20*/  @!P6 FMUL.FTZ R11, R18, -1.4426950216293334961 ;  /* 0xbfb8aa3b120be820 */ /* 0x000fe20000410000 */
[----:B------:R-:W-:Y:S01]  /*7a30*/  FSETP.GTU.FTZ.AND P3, PT, R34, 20, PT ;  /* 0x41a000002200780b */ /* 0x000fe20003f7c000 */
[--C-:B------:R-:W-:Y:S01]  /*7a40*/  FADD.FTZ R18, R15, R52.reuse ;  /* 0x000000340f127221 */ /* 0x100fe20000010000 */
[--C-:B---3--:R-:W-:Y:S01]  /*7a50*/  HADD2.F32 R15, -RZ, R4.reuse.H1_H1 ;  /* 0x30000004ff0f7230 */ /* 0x108fe20000004100 */
[----:B------:R-:W1:Y:S01]  /*7a60*/  @!P4 MUFU.EX2 R17, R17 ;  /* 0x000000110011c308 */ /* 0x000e620000000800 */
[----:B-----5:R-:W-:Y:S01]  /*7a70*/  HADD2.F32 R13, -RZ, R4.H0_H0 ;  /* 0x20000004ff0d7230 */ /* 0x020fe20000004100 */
[----:B------:R-:W-:Y:S02]  /*7a80*/  @!P5 FMUL.FTZ R10, R14, -1.4426950216293334961 ;  /* 0xbfb8aa3b0e0ad820 */ /* 0x000fe40000410000 */
[----:B----4-:R-:W-:Y:S01]  /*7a90*/  @!P2 FMUL.FTZ R113, R113, R12 ;  /* 0x0000000c7171a220 */ /* 0x010fe20000410000 */
[----:B------:R-:W-:Y:S01]  /*7aa0*/  FSETP.GTU.FTZ.AND P2, PT, R18, 20, PT ;  /* 0x41a000001200780b */ /* 0x000fe20003f5c000 */
[----:B------:R-:W-:-:S02]  /*7ab0*/  FADD.FTZ R13, R13, R52 ;  /* 0x000000340d0d7221 */ /* 0x000fc40000010000 */
[----:B------:R-:W3:Y:S01]  /*7ac0*/  @!P0 MUFU.RCP R19, R16 ;  /* 0x0000001000138308 */ /* 0x000ee20000001000 */
[----:B0-----:R-:W-:Y:S02]  /*7ad0*/  @!P1 FMUL.FTZ R84, R84, R35 ;  /* 0x0000002354549220 */ /* 0x001fe40000410000 */
[----:B------:R-:W-:Y:S01]  /*7ae0*/  FSETP.GTU.FTZ.AND P1, PT, R13, 20, PT ;  /* 0x41a000000d00780b */ /* 0x000fe20003f3c000 */
[----:B------:R-:W-:Y:S02]  /*7af0*/  @!P3 FMUL.FTZ R4, R34, -1.4426950216293334961 ;  /* 0xbfb8aa3b2204b820 */ /* 0x000fe40000410000 */
[----:B------:R-:W-:Y:S02]  /*7b00*/  FADD.FTZ R15, R15, R52 ;  /* 0x000000340f0f7221 */ /* 0x000fe40000010000 */
[----:B------:R-:W0:Y:S01]  /*7b10*/  @!P6 MUFU.EX2 R11, R11 ;  /* 0x0000000b000be308 */ /* 0x000e220000000800 */
[----:B-1----:R-:W-:Y:S02]  /*7b20*/  @!P4 FADD.FTZ R17, R17, 1 ;  /* 0x3f8000001111c421 */ /* 0x002fe40000010000 */
[----:B------:R-:W-:-:S02]  /*7b30*/  @!P2 FMUL.FTZ R12, R18, -1.4426950216293334961 ;  /* 0xbfb8aa3b120ca820 */ /* 0x000fc40000410000 */
[----:B------:R-:W-:-:S03]  /*7b40*/  IMAD.WIDE R8, R37, 0x10, R8 ;  /* 0x0000001025087825 */ /* 0x000fc600078e0208 */
[----:B------:R-:W1:Y:S01]  /*7b50*/  @!P5 MUFU.EX2 R10, R10 ;  /* 0x0000000a000ad308 */ /* 0x000e620000000800 */
[----:B---3--:R-:W-:Y:S01]  /*7b60*/  @!P0 FMUL.FTZ R86, R86, R19 ;  /* 0x0000001356568220 */ /* 0x008fe20000410000 */
[----:B------:R-:W-:Y:S01]  /*7b70*/  FSETP.GTU.FTZ.AND P0, PT, R15, 20, PT ;  /* 0x41a000000f00780b */ /* 0x000fe20003f1c000 */
[----:B------:R-:W-:-:S05]  /*7b80*/  @!P1 FMUL.FTZ R13, R13, -1.4426950216293334961 ;  /* 0xbfb8aa3b0d0d9820 */ /* 0x000fca0000410000 */
[----:B------:R-:W3:Y:S01]  /*7b90*/  @!P3 MUFU.EX2 R4, R4 ;  /* 0x000000040004b308 */ /* 0x000ee20000000800 */
[----:B0-----:R-:W-:-:S06]  /*7ba0*/  @!P6 FADD.FTZ R11, R11, 1 ;  /* 0x3f8000000b0be421 */ /* 0x001fcc0000010000 */
[----:B------:R-:W-:Y:S01]  /*7bb0*/  @!P0 FMUL.FTZ R14, R15, -1.4426950216293334961 ;  /* 0xbfb8aa3b0f0e8820 */ /* 0x000fe20000410000 */
[----:B------:R-:W0:Y:S01]  /*7bc0*/  @!P4 MUFU.RCP R16, R17 ;  /* 0x000000110010c308 */ /* 0x000e220000001000 */
[----:B-1----:R-:W-:Y:S01]  /*7bd0*/  @!P5 FADD.FTZ R10, R10, 1 ;  /* 0x3f8000000a0ad421 */ /* 0x002fe20000010000 */
[--C-:B------:R-:W-:Y:S02]  /*7be0*/  HADD2.F32 R15, -RZ, R5.reuse.H0_H0 ;  /* 0x20000005ff0f7230 */ /* 0x100fe40000004100 */
[----:B------:R-:W-:-:S03]  /*7bf0*/  HADD2.F32 R5, -RZ, R5.H1_H1 ;  /* 0x30000005ff057230 */ /* 0x000fc60000004100 */
[----:B------:R-:W-:Y:S01]  /*7c00*/  FADD.FTZ R15, R15, R52 ;  /* 0x000000340f0f7221 */ /* 0x000fe20000010000 */
[----:B------:R-:W1:Y:S01]  /*7c10*/  @!P2 MUFU.EX2 R12, R12 ;  /* 0x0000000c000ca308 */ /* 0x000e620000000800 */
[----:B---3--:R-:W-:-:S07]  /*7c20*/  @!P3 FADD.FTZ R4, R4, 1 ;  /* 0x3f8000000404b421 */ /* 0x008fce0000010000 */
[----:B------:R-:W3:Y:S01]  /*7c30*/  @!P6 MUFU.RCP R11, R11 ;  /* 0x0000000b000be308 */ /* 0x000ee20000001000 */
[----:B0-----:R-:W-:Y:S01]  /*7c40*/  @!P4 FMUL.FTZ R115, R115, R16 ;  /* 0x000000107373c220 */ /* 0x001fe20000410000 */
[----:B------:R-:W-:Y:S01]  /*7c50*/  FSETP.GTU.FTZ.AND P4, PT, R15, 20, PT ;  /* 0x41a000000f00780b */ /* 0x000fe20003f9c000 */
[----:B------:R-:W-:Y:S01]  /*7c60*/  FADD.FTZ R16, R5, R52 ;  /* 0x0000003405107221 */ /* 0x000fe20000010000 */
[----:B------:R-:W-:-:S04]  /*7c70*/  HADD2.F32 R5, -RZ, R6.H0_H0 ;  /* 0x20000006ff057230 */ /* 0x000fc80000004100 */
[----:B------:R-:W0:Y:S01]  /*7c80*/  @!P1 MUFU.EX2 R13, R13 ;  /* 0x0000000d000d9308 */ /* 0x000e220000000800 */
[----:B-1----:R-:W-:Y:S02]  /*7c90*/  @!P2 FADD.FTZ R12, R12, 1 ;  /* 0x3f8000000c0ca421 */ /* 0x002fe40000010000 */
[----:B------:R-:W-:Y:S01]  /*7ca0*/  FADD.FTZ R17, R5, R52 ;  /* 0x0000003405117221 */ /* 0x000fe20000010000 */
[----:B------:R-:W-:-:S04]  /*7cb0*/  HADD2.F32 R5, -RZ, R6.H1_H1 ;  /* 0x30000006ff057230 */ /* 0x000fc80000004100 */
[----:B------:R-:W1:Y:S01]  /*7cc0*/  @!P5 MUFU.RCP R10, R10 ;  /* 0x0000000a000ad308 */ /* 0x000e620000001000 */
[----:B---3--:R-:W-:Y:S01]  /*7cd0*/  @!P6 FMUL.FTZ R88, R88, R11 ;  /* 0x0000000b5858e220 */ /* 0x008fe20000410000 */
[----:B------:R-:W-:Y:S01]  /*7ce0*/  FSETP.GTU.FTZ.AND P6, PT, R16, 20, PT ;  /* 0x41a000001000780b */ /* 0x000fe20003fdc000 */
[--C-:B------:R-:W-:Y:S02]  /*7cf0*/  HADD2.F32 R11, -RZ, R7.reuse.H0_H0 ;  /* 0x20000007ff0b7230 */ /* 0x100fe40000004100 */
[----:B------:R-:W-:-:S03]  /*7d00*/  HADD2.F32 R7, -RZ, R7.H1_H1 ;  /* 0x30000007ff077230 */ /* 0x000fc60000004100 */
[----:B------:R3:W4:Y:S01]  /*7d10*/  @!P3 MUFU.RCP R19, R4 ;  /* 0x000000040013b308 */ /* 0x0007220000001000 */
[----:B0-----:R-:W-:Y:S02]  /*7d20*/  @!P1 FADD.FTZ R13, R13, 1 ;  /* 0x3f8000000d0d9421 */ /* 0x001fe40000010000 */
[----:B------:R-:W-:Y:S02]  /*7d30*/  FADD.FTZ R11, R11, R52 ;  /* 0x000000340b0b7221 */ /* 0x000fe40000010000 */
[----:B-1----:R-:W-:-:S03]  /*7d40*/  @!P5 FMUL.FTZ R117, R117, R10 ;  /* 0x0000000a7575d220 */ /* 0x002fc60000410000 */
[----:B------:R-:W0:Y:S01]  /*7d50*/  @!P2 MUFU.RCP R12, R12 ;  /* 0x0000000c000ca308 */ /* 0x000e220000001000 */
[--C-:B------:R-:W-:Y:S01]  /*7d60*/  FADD.FTZ R10, R5, R52.reuse ;  /* 0x00000034050a7221 */ /* 0x100fe20000010000 */
[----:B------:R-:W-:Y:S01]  /*7d70*/  FSETP.GTU.FTZ.AND P5, PT, R17, 20, PT ;  /* 0x41a000001100780b */ /* 0x000fe20003fbc000 */
[----:B---3--:R-:W-:Y:S02]  /*7d80*/  @!P4 FMUL.FTZ R4, R15, -1.4426950216293334961 ;  /* 0xbfb8aa3b0f04c820 */ /* 0x008fe40000410000 */
[----:B------:R-:W-:Y:S02]  /*7d90*/  @!P6 FMUL.FTZ R5, R16, -1.4426950216293334961 ;  /* 0xbfb8aa3b1005e820 */ /* 0x000fe40000410000 */
[----:B----4-:R-:W-:Y:S01]  /*7da0*/  @!P3 FMUL.FTZ R90, R90, R19 ;  /* 0x000000135a5ab220 */ /* 0x010fe20000410000 */
[----:B------:R-:W1:Y:S01]  /*7db0*/  @!P1 MUFU.RCP R13, R13 ;  /* 0x0000000d000d9308 */ /* 0x000e620000001000 */
[----:B------:R-:W-:Y:S01]  /*7dc0*/  FSETP.GTU.FTZ.AND P3, PT, R10, 20, PT ;  /* 0x41a000000a00780b */ /* 0x000fe20003f7c000 */
[----:B------:R-:W-:-:S05]  /*7dd0*/  FADD.FTZ R16, R7, R52 ;  /* 0x0000003407107221 */ /* 0x000fca0000010000 */
[----:B------:R-:W-:Y:S01]  /*7de0*/  @!P5 FMUL.FTZ R6, R17, -1.4426950216293334961 ;  /* 0xbfb8aa3b1106d820 */ /* 0x000fe20000410000 */
[----:B------:R-:W3:Y:S01]  /*7df0*/  @!P4 MUFU.EX2 R4, R4 ;  /* 0x000000040004c308 */ /* 0x000ee20000000800 */
        /* <DEDUP_REMOVED lines=8> */
[----:B---3--:R-:W-:Y:S01]  /*7e80*/  @!P4 FADD.FTZ R10, R4, 1 ;  /* 0x3f800000040ac421 */ /* 0x008fe20000010000 */
[----:B------:R-:W-:Y:S02]  /*7e90*/  F2FP.PACK_AB R4, R74, R27 ;  /* 0x0000001b4a04723e */ /* 0x000fe400000000ff */
[----:B------:R-:W-:-:S03]  /*7ea0*/  F2FP.PACK_AB R27, R119, R90 ;  /* 0x0000005a771b723e */ /* 0x000fc600000000ff */
[----:B------:R-:W-:Y:S01]  /*7eb0*/  @!P1 FMUL.FTZ R16, R16, -1.4426950216293334961 ;  /* 0xbfb8aa3b10109820 */ /* 0x000fe20000410000 */
[----:B------:R3:W4:Y:S01]  /*7ec0*/  @!P5 MUFU.EX2 R12, R6 ;  /* 0x00000006000cd308 */ /* 0x0007220000000800 */
[----:B0-----:R-:W-:Y:S01]  /*7ed0*/  @!P6 FADD.FTZ R11, R5, 1 ;  /* 0x3f800000050be421 */ /* 0x001fe20000010000 */
[----:B------:R-:W-:Y:S02]  /*7ee0*/  F2FP.PACK_AB R5, R26, R25 ;  /* 0x000000191a05723e */ /* 0x000fe400000000ff */
[----:B------:R-:W-:-:S04]  /*7ef0*/  F2FP.PACK_AB R25, R115, R86 ;  /* 0x000000567319723e */ /* 0x000fc800000000ff */
[----:B------:R0:W5:Y:S01]  /*7f00*/  @!P3 MUFU.EX2 R13, R7 ;  /* 0x00000007000db308 */ /* 0x0001620000000800 */
[----:B---3--:R-:W-:Y:S01]  /*7f10*/  F2FP.PACK_AB R6, R24, R23 ;  /* 0x000000171806723e */ /* 0x008fe200000000ff */
[----:B-1----:R-:W-:-:S06]  /*7f20*/  @!P0 FADD.FTZ R14, R14, 1 ;  /* 0x3f8000000e0e8421 */ /* 0x002fcc0000010000 */
[----:B------:R4:W1:Y:S01]  /*7f30*/  @!P4 MUFU.RCP R57, R10 ;  /* 0x0000000a0039c308 */ /* 0x0008620000001000 */
[----:B0-----:R-:W-:-:S05]  /*7f40*/  F2FP.PACK_AB R7, R22, R21 ;  /* 0x000000151607723e */ /* 0x001fca00000000ff */
[----:B------:R0:W-:Y:S02]  /*7f50*/  STS.128 [R36+0x10], R4 ;  /* 0x0000100424007388 */ /* 0x0001e40000000c00 */
[----:B------:R-:W3:Y:S01]  /*7f60*/  @!P2 MUFU.EX2 R34, R15 ;  /* 0x0000000f0022a308 */ /* 0x000ee20000000800 */
[----:B----4-:R-:W-:Y:S02]  /*7f70*/  @!P5 FADD.FTZ R10, R12, 1 ;  /* 0x3f8000000c0ad421 */ /* 0x010fe40000010000 */
[----:B-----5:R-:W-:-:S05]  /*7f80*/  @!P3 FADD.FTZ R21, R13, 1 ;  /* 0x3f8000000d15b421 */ /* 0x020fca0000010000 */
[----:B------:R4:W5:Y:S01]  /*7f90*/  @!P1 MUFU.EX2 R35, R16 ;  /* 0x0000001000239308 */ /* 0x0009620000000800 */
[----:B------:R-:W-:-:S06]  /*7fa0*/  NOP ;  /* 0x0000000000007918 */ /* 0x000fcc0000000000 */
[----:B-1----:R-:W-:Y:S01]  /*7fb0*/  @!P4 FMUL.FTZ R94, R94, R57 ;  /* 0x000000395e5ec220 */ /* 0x002fe20000410000 */
[----:B------:R1:W2:Y:S01]  /*7fc0*/  @!P0 MUFU.RCP R58, R14 ;  /* 0x0000000e003a8308 */ /* 0x0002a20000001000 */
[----:B----4-:R-:W4:Y:S01]  /*7fd0*/  LDS.128 R16, [R48.X16+0x200] ;  /* 0x0002000030107984 */ /* 0x010f22000000cc00 */
[----:B---3--:R-:W-:Y:S01]  /*7fe0*/  @!P2 FADD.FTZ R34, R34, 1 ;  /* 0x3f8000002222a421 */ /* 0x008fe20000010000 */
[----:B------:R-:W-:Y:S01]  /*7ff0*/  IADD3 R46, P4, R46, -0x400, RZ ;  /* 0xfffffc002e2e7810 */ /* 0x000fe20007f9e0ff */
[----:B0-----:R-:W-:-:S03]  /*8000*/  FADD.FTZ R5, R113, R50 ;  /* 0x0000003271057221 */ /* 0x001fc60000010000 */
[----:B------:R-:W-:Y:S01]  /*8010*/  IADD3.X R47, R47, -0x1, RZ, P4, !PT ;  /* 0xffffffff2f2f7810 */ /* 0x000fe200027fe4ff */
[----:B-----5:R-:W-:Y:S01]  /*8020*/  @!P1 FADD.FTZ R35, R35, 1 ;  /* 0x3f80000023239421 */ /* 0x020fe20000010000 */
[----:B-1----:R-:W0:Y:S01]  /*8030*/  LDS.128 R12, [R48.X16] ;  /* 0x00000000300c7984 */ /* 0x002e22000000cc00 */
[----:B------:R-:W1:Y:S01]  /*8040*/  @!P6 MUFU.RCP R22, R11 ;  /* 0x0000000b0016e308 */ /* 0x000e620000001000 */
[----:B------:R-:W-:-:S04]  /*8050*/  FADD.FTZ R5, R5, R84 ;  /* 0x0000005405057221 */ /* 0x000fc80000010000 */
[----:B------:R-:W-:Y:S02]  /*8060*/  FADD.FTZ R86, R5, R86 ;  /* 0x0000005605567221 */ /* 0x000fe40000010000 */
[----:B--2---:R-:W-:Y:S01]  /*8070*/  @!P0 FMUL.FTZ R121, R121, R58 ;  /* 0x0000003a79798220 */ /* 0x004fe20000410000 */
[----:B------:R2:W3:Y:S01]  /*8080*/  @!P5 MUFU.RCP R23, R10 ;  /* 0x0000000a0017d308 */ /* 0x0004e20000001000 */
[----:B------:R-:W-:-:S03]  /*8090*/  FADD.FTZ R115, R86, R115 ;  /* 0x0000007356737221 */ /* 0x000fc60000010000 */
[----:B------:R-:W-:-:S04]  /*80a0*/  F2FP.PACK_AB R60, R121, R92 ;  /* 0x0000005c793c723e */ /* 0x000fc800000000ff */
[----:B------:R-:W5:Y:S01]  /*80b0*/  @!P3 MUFU.RCP R24, R21 ;  /* 0x000000150018b308 */ /* 0x000f620000001000 */
[----:B-1----:R-:W-:Y:S02]  /*80c0*/  @!P6 FMUL.FTZ R123, R123, R22 ;  /* 0x000000167b7be220 */ /* 0x002fe40000410000 */
[----:B--2---:R-:W-:-:S03]  /*80d0*/  IMAD R10, R140, c[0x0][0x2f8], RZ ;  /* 0x0000be008c0a7a24 */ /* 0x004fc600078e02ff */
[----:B------:R-:W-:Y:S02]  /*80e0*/  F2FP.PACK_AB R61, R123, R94 ;  /* 0x0000005e7b3d723e */ /* 0x000fe400000000ff */
[----:B------:R-:W1:Y:S01]  /*80f0*/  @!P2 MUFU.RCP R11, R34 ;  /* 0x00000022000ba308 */ /* 0x000e620000001000 */
[----:B---3--:R-:W-:Y:S01]  /*8100*/  @!P5 FMUL.FTZ R96, R96, R23 ;  /* 0x000000176060d220 */ /* 0x008fe20000410000 */
[----:B----4-:R-:W-:Y:S06]  /*8110*/  STG.E.128 [R8.64+0x200], R16 ;  /* 0x0002001008007986 */ /* 0x010fec000c101d04 */
[----:B------:R-:W2:Y:S01]  /*8120*/  @!P1 MUFU.RCP R26, R35 ;  /* 0x00000023001a9308 */ /* 0x000ea20000001000 */
[----:B-----5:R-:W-:Y:S01]  /*8130*/  @!P3 FMUL.FTZ R125, R125, R24 ;  /* 0x000000187d7db220 */ /* 0x020fe20000410000 */
[----:B------:R-:W-:-:S02]  /*8140*/  F2FP.PACK_AB R24, R84, R113 ;  /* 0x000000715418723e */ /* 0x000fc400000000ff */
[----:B------:R-:W-:Y:S02]  /*8150*/  IADD3 R42, P3, R42, -0x400, RZ ;  /* 0xfffffc002a2a7810 */ /* 0x000fe40007f7e0ff */
[----:B------:R-:W-:Y:S01]  /*8160*/  F2FP.PACK_AB R62, R125, R96 ;  /* 0x000000607d3e723e */ /* 0x000fe200000000ff */
[----:B0-----:R0:W-:Y:S01]  /*8170*/  STG.E.128 [R8.64], R12 ;  /* 0x0000000c08007986 */ /* 0x0011e2000c101d04 */
[----:B-1----:R-:W-:-:S03]  /*8180*/  @!P2 FMUL.FTZ R98, R98, R11 ;  /* 0x0000000b6262a220 */ /* 0x002fc60000410000 */
[----:B------:R-:W-:Y:S01]  /*8190*/  BAR.SYNC.DEFER_BLOCKING 0x0 ;  /* 0x0000000000007b1d */ /* 0x000fe20000010000 */
[----:B------:R-:W-:Y:S02]  /*81a0*/  IADD3 R41, P2, R41, -0x400, RZ ;  /* 0xfffffc0029297810 */ /* 0x000fe40007f5e0ff */
[----:B------:R-:W-:Y:S01]  /*81b0*/  IADD3.X R43, R43, -0x1, RZ, P3, !PT ;  /* 0xffffffff2b2b7810 */ /* 0x000fe20001ffe4ff */
[----:B--2---:R-:W-:Y:S01]  /*81c0*/  @!P1 FMUL.FTZ R127, R127, R26 ;  /* 0x0000001a7f7f9220 */ /* 0x004fe20000410000 */
[----:B------:R-:W-:Y:S01]  /*81d0*/  F2FP.PACK_AB R26, R117, R88 ;  /* 0x00000058751a723e */ /* 0x000fe200000000ff */
[----:B------:R-:W-:Y:S01]  /*81e0*/  FADD.FTZ R88, R115, R88 ;  /* 0x0000005873587221 */ /* 0x000fe20000010000 */
[----:B------:R-:W-:Y:S02]  /*81f0*/  IADD3 R44, P1, R44, -0x400, RZ ;  /* 0xfffffc002c2c7810 */ /* 0x000fe40007f3e0ff */
        /* <DEDUP_REMOVED lines=33> */
.L_x_6327:
        /* <DEDUP_REMOVED lines=24> */
.L_x_6401:
[----:B0-----:R-:W-:Y:S05]  /*8590*/  BSYNC B0 ;  /* 0x0000000000007941 */ /* 0x001fea0003800000 */
.L_x_6400:
        /* <DEDUP_REMOVED lines=23> */
.L_x_6403:
[----:B------:R-:W1:Y:S02]  /*8710*/  S2R R13, SR_TID.X ;  /* 0x00000000000d7919 */ /* 0x000e640000002100 */
.L_x_6404:
[----:B0-----:R-:W-:Y:S05]  /*8720*/  BSYNC B0 ;  /* 0x0000000000007941 */ /* 0x001fea0003800000 */
.L_x_6402:
        /* <DEDUP_REMOVED lines=10> */
.L_x_6405:
        /* <DEDUP_REMOVED lines=26> */
.L_x_6406:
        /* <DEDUP_REMOVED lines=9> */
.L_x_9095:


//--------------------- .text._Z25selective_scan_bwd_kernelI32Selective_Scan_bwd_kernel_traitsILi32ELi16ELb1ELb1ELb1ELb0ELb0EN3c104HalfEfEEv12SSMParamsBwd --------------------------
	.section	.text._Z25selective_scan_bwd_kernelI32Selective_Scan_bwd_kernel_traitsILi32ELi16ELb1ELb1ELb1ELb0ELb0EN3c104HalfEfEEv12SSMParamsBwd,"ax",@progbits
	.sectioninfo	@"SHI_REGISTERS=254"
	.align	128
        .global         _Z25selective_scan_bwd_kernelI32Selective_Scan_bwd_kernel_traitsILi32ELi16ELb1ELb1ELb1ELb0ELb0EN3c104HalfEfEEv12SSMParamsBwd
        .type           _Z25selective_scan_bwd_kernelI32Selective_Scan_bwd_kernel_traitsILi32ELi16ELb1ELb1ELb1ELb0ELb0EN3c104HalfEfEEv12SSMParamsBwd,@function
        .size           _Z25selective_scan_bwd_kernelI32Selective_Scan_bwd_kernel_traitsILi32ELi16ELb1ELb1ELb1ELb0ELb0EN3c104HalfEfEEv12SSMParamsBwd,(.L_x_9096 - _Z25selective_scan_bwd_kernelI32Selective_Scan_bwd_kernel_traitsILi32ELi16ELb1ELb1ELb1ELb0ELb0EN3c104HalfEfEEv12SSMParamsBwd)
        .other          _Z25selective_scan_bwd_kernelI32Selective_Scan_bwd_kernel_traitsILi32ELi16ELb1ELb1ELb1ELb0ELb0EN3c104HalfEfEEv12SSMParamsBwd,@"STO_CUDA_ENTRY STV_DEFAULT"
_Z25selective_scan_bwd_kernelI32Selective_Scan_bwd_kernel_traitsILi32ELi16ELb1ELb1ELb1ELb0ELb0EN3c104HalfEfEEv12SSMParamsBwd:
.text._Z25selective_scan_bwd_kernelI32Selective_Scan_bwd_kernel_traitsILi32ELi16ELb1ELb1ELb1ELb0ELb0EN3c104HalfEfEEv12SSMParamsBwd:
        /* <DEDUP_REMOVED lines=25> */
[----:B------:R-:W-:Y:S01]  /*0190*/  MOV R129, c[0x0][0x174] ;  /* 0x00005d0000817a02 */ /* 0x000fe20000000f00 */
[C---:B------:R-:W-:Y:S01]  /*01a0*/  IMAD R12, R187.reuse, c[0x0][0x278], RZ ;  /* 0x00009e00bb0c7a24 */ /* 0x040fe200078e02ff */
        /* <DEDUP_REMOVED lines=18> */
[----:B------:R-:W-:Y:S01]  /*02d0*/  HFMA2.MMA R125, -RZ, RZ, 0, 0 ;  /* 0x00000000ff7d7435 */ /* 0x000fe200000001ff */
[----:B------:R-:W-:-:S02]  /*02e0*/  MOV R123, RZ ;  /* 0x000000ff007b7202 */ /* 0x000fc40000000f00 */
        /* <DEDUP_REMOVED lines=86> */
.L_x_6447:
[----:B------:R-:W-:Y:S01]  /*0850*/  BAR.SYNC.DEFER_BLOCKING 0x0 ;  /* 0x0000000000007b1d */ /* 0x000fe20000010000 */
[----:B------:R-:W-:-:S05]  /*0860*/  LOP3.LUT R108, R109, 0x1f, R124, 0xf8, !PT ;  /* 0x0000001f6d6c7812 */ /* 0x000fca00078ef87c */
[----:B------:R-:W-:-:S05]  /*0870*/  IMAD.WIDE R12, R108, 0x10, R120 ;  /* 0x000000106c0c7825 */ /* 0x000fca00078e0278 */
[----:B-1----:R-:W2:Y:S04]  /*0880*/  LDG.E.128 R16, [R12.64] ;  /* 0x000000040c107981 */ /* 0x002ea8000c1e1d00 */
[----:B---3--:R-:W3:Y:S01]  /*0890*/  LDG.E.128 R28, [R12.64+0x200] ;  /* 0x000200040c1c7981 */ /* 0x008ee2000c1e1d00 */
[----:B------:R-:W-:Y:S01]  /*08a0*/  SHF.L.U32 R107, R122, 0x5, RZ ;  /* 0x000000057a6b7819 */ /* 0x000fe200000006ff */
[----:B------:R-:W-:Y:S02]  /*08b0*/  IMAD.WIDE R20, R108, 0x10, R118 ;  /* 0x000000106c147825 */ /* 0x000fe400078e0276 */
[----:B--2---:R-:W-:Y:S04]  /*08c0*/  STS.128 [R122.X16], R16 ;  /* 0x000000107a007388 */ /* 0x004fe8000000cc00 */
[----:B0--3--:R0:W-:Y:S01]  /*08d0*/  STS.128 [R122.X16+0x200], R28 ;  /* 0x0002001c7a007388 */ /* 0x0091e2000000cc00 */
        /* <DEDUP_REMOVED lines=11> */
[----:B------:R-:W3:Y:S04]  /*0990*/  LDS.128 R12, [R107+0x10] ;  /* 0x000010006b0c7984 */ /* 0x000ee80000000c00 */
[----:B------:R-:W-:Y:S06]  /*09a0*/  BAR.SYNC.DEFER_BLOCKING 0x0 ;  /* 0x0000000000007b1d */ /* 0x000fec0000010000 */
[----:B0-----:R0:W4:Y:S04]  /*09b0*/  LDG.E.128 R28, [R24.64] ;  /* 0x00000004181c7981 */ /* 0x001128000c1e1d00 */
[----:B------:R0:W4:Y:S01]  /*09c0*/  LDG.E.128 R44, [R24.64+0x200] ;  /* 0x00020004182c7981 */ /* 0x000122000c1e1d00 */
[--C-:B-1----:R-:W-:Y:S01]  /*09d0*/  HADD2.F32 R0, -RZ, R8.reuse.H0_H0 ;  /* 0x20000008ff007230 */ /* 0x102fe20000004100 */
[----:B------:R-:W-:Y:S01]  /*09e0*/  ISETP.LT.AND P0, PT, RZ, c[0x0][0x16c], PT ;  /* 0x00005b00ff007a0c */ /* 0x000fe20003f01270 */
[----:B------:R-:W-:-:S02]  /*09f0*/  HADD2.F32 R26, -RZ, R8.H1_H1 ;  /* 0x30000008ff1a7230 */ /* 0x000fc40000004100 */
[----:B--2---:R-:W-:Y:S02]  /*0a00*/  HADD2.F32 R89, -RZ, R17.H1_H1 ;  /* 0x30000011ff597230 */ /* 0x004fe40000004100 */
[--C-:B------:R-:W-:Y:S02]  /*0a10*/  HADD2.F32 R27, -RZ, R19.reuse.H0_H0 ;  /* 0x20000013ff1b7230 */ /* 0x100fe40000004100 */
[----:B------:R-:W-:Y:S01]  /*0a20*/  HADD2.F32 R85, -RZ, R19.H1_H1 ;  /* 0x30000013ff557230 */ /* 0x000fe20000004100 */
[--C-:B-----5:R-:W-:Y:S01]  /*0a30*/  FADD.FTZ R89, R89, R126.reuse ;  /* 0x0000007e59597221 */ /* 0x120fe20000010000 */
[----:B0-----:R-:W-:Y:S01]  /*0a40*/  HADD2.F32 R24, -RZ, R9.H0_H0 ;  /* 0x20000009ff187230 */ /* 0x001fe20000004100 */
[--C-:B------:R-:W-:Y:S01]  /*0a50*/  FADD.FTZ R82, R27, R126.reuse ;  /* 0x0000007e1b527221 */ /* 0x100fe20000010000 */
[----:B---3--:R-:W-:Y:S01]  /*0a60*/  HADD2.F32 R81, -RZ, R13.H1_H1 ;  /* 0x3000000dff517230 */ /* 0x008fe20000004100 */
[----:B------:R-:W-:Y:S01]  /*0a70*/  FADD.FTZ R85, R85, R126 ;  /* 0x0000007e55557221 */ /* 0x000fe20000010000 */
[----:B------:R-:W-:-:S02]  /*0a80*/  HADD2.F32 R91, -RZ, R16.H1_H1 ;  /* 0x30000010ff5b7230 */ /* 0x000fc40000004100 */
        /* <DEDUP_REMOVED lines=39> */
[----:B-1----:R-:W-:Y:S01]  /*0d00*/  HADD2.F32 R98, -RZ, R20.H0_H0 ;  /* 0x20000014ff627230 */ /* 0x002fe20000004100 */
        /* <DEDUP_REMOVED lines=33> */
[----:B------:R-:W-:Y:S01]  /*0f20*/  HADD2.F32 R23, -RZ, R13.H0_H0 ;  /* 0x2000000dff177230 */ /* 0x000fe20000004100 */
[----:B------:R-:W-:Y:S01]  /*0f30*/  FMUL.FTZ R60, R93, R133 ;  /* 0x000000855d3c7220 */ /* 0x000fe20000410000 */
        /* <DEDUP_REMOVED lines=27> */
.L_x_6408:
        /* <DEDUP_REMOVED lines=10> */
.L_x_6446:
        /* <DEDUP_REMOVED lines=8> */
[----:B0-----:R0:W2:Y:S04]  /*1210*/  LDG.E.128 R12, [R20.64] ;  /* 0x00000004140c7981 */ /* 0x0010a8000c1e1d00 */
[----:B---3--:R0:W3:Y:S01]  /*1220*/  LDG.E.128 R16, [R20.64+0x200] ;  /* 0x0002000414107981 */ /* 0x0080e2000c1e1d00 */
        /* <DEDUP_REMOVED lines=18> */
[----:B--2---:R0:W-:Y:S04]  /*1350*/  STS.128 [R122.X16], R12 ;  /* 0x0000000c7a007388 */ /* 0x0041e8000000cc00 */
[----:B---3--:R-:W-:Y:S01]  /*1360*/  STS.128 [R122.X16+0x200], R16 ;  /* 0x000200107a007388 */ /* 0x008fe2000000cc00 */
[----:B------:R-:W-:-:S06]  /*1370*/  NOP ;  /* 0x0000000000007918 */ /* 0x000fcc0000000000 */
[----:B------:R-:W2:Y:S04]  /*1380*/  LDG.E.128 R20, [R28.64] ;  /* 0x000000041c147981 */ /* 0x000ea8000c1e1d00 */
[----:B------:R-:W3:Y:S01]  /*1390*/  LDG.E.128 R24, [R28.64+0x200] ;  /* 0x000200041c187981 */ /* 0x000ee2000c1e1d00 */
[C---:B------:R-:W-:Y:S02]  /*13a0*/  LOP3.LUT P0, RZ, R124.reuse, 0x1f, RZ, 0xc0, !PT ;  /* 0x0000001f7cff7812 */ /* 0x040fe4000780c0ff */
[C---:B------:R-:W-:Y:S01]  /*13b0*/  IADD3 R32, R111.reuse, -0x1, RZ ;  /* 0xffffffff6f207810 */ /* 0x040fe20007ffe0ff */
[----:B------:R-:W1:Y:S01]  /*13c0*/  LDS.128 R16, [R107+0x10] ;  /* 0x000010006b107984 */ /* 0x000e620000000c00 */
[----:B------:R-:W-:Y:S02]  /*13d0*/  ISETP.LT.OR P2, PT, R111, 0x2, P0 ;  /* 0x000000026f00780c */ /* 0x000fe40000741670 */
[----:B------:R-:W-:-:S02]  /*13e0*/  ISETP.NE.AND P1, PT, R124, RZ, PT ;  /* 0x000000ff7c00720c */ /* 0x000fc40003f25270 */
[----:B------:R-:W-:-:S04]  /*13f0*/  LEA.HI R33, R32, R32, RZ, 0x1 ;  /* 0x0000002020217211 */ /* 0x000fc800078f08ff */
[----:B------:R-:W-:Y:S01]  /*1400*/  LOP3.LUT R33, R33, 0xfffffe, RZ, 0xc0, !PT ;  /* 0x00fffffe21217812 */ /* 0x000fe200078ec0ff */
[----:B----4-:R-:W-:-:S04]  /*1410*/  FMUL.FTZ R176, R0, 1.4426950216293334961 ;  /* 0x3fb8aa3b00b07820 */ /* 0x010fc80000410000 */
[----:B------:R-:W-:Y:S01]  /*1420*/  FMUL.FTZ R191, R88, R176 ;  /* 0x000000b058bf7220 */ /* 0x000fe20000410000 */
[----:B------:R-:W-:-:S05]  /*1430*/  IADD3 R32, R32, -R33, RZ ;  /* 0x8000002120207210 */ /* 0x000fca0007ffe0ff */
[----:B------:R-:W4:Y:S01]  /*1440*/  MUFU.EX2 R191, R191 ;  /* 0x000000bf00bf7308 */ /* 0x000f220000000800 */
[----:B------:R-:W-:Y:S02]  /*1450*/  IADD3 R30, R124, 0x200, RZ ;  /* 0x000002007c1e7810 */ /* 0x000fe40007ffe0ff */
[----:B0-----:R-:W-:Y:S02]  /*1460*/  @!P2 IADD3 R12, R111, -0x2, RZ ;  /* 0xfffffffe6f0ca810 */ /* 0x001fe40007ffe0ff */
[----:B------:R-:W-:-:S03]  /*1470*/  @!P1 LEA R30, R32, R43, 0x8 ;  /* 0x0000002b201e9211 */ /* 0x000fc600078e40ff */
[----:B------:R-:W-:Y:S01]  /*1480*/  @!P2 IMAD R137, R12, c[0x0][0x16c], R43 ;  /* 0x00005b000c89aa24 */ /* 0x000fe200078e022b */
[----:B------:R-:W-:Y:S01]  /*1490*/  SHF.L.U32 R132, R30, 0x2, RZ ;  /* 0x000000021e847819 */ /* 0x000fe200000006ff */
[----:B------:R-:W0:Y:S01]  /*14a0*/  LDS.128 R12, [R107] ;  /* 0x000000006b0c7984 */ /* 0x000e220000000c00 */
[----:B------:R-:W-:Y:S01]  /*14b0*/  MOV R192, RZ ;  /* 0x000000ff00c07202 */ /* 0x000fe20000000f00 */
[----:B------:R-:W-:-:S04]  /*14c0*/  @!P2 IMAD.WIDE R136, R137, 0x8, R38 ;  /* 0x000000088988a825 */ /* 0x000fc800078e0226 */
[-C--:B------:R-:W-:Y:S02]  /*14d0*/  FMUL.FTZ R148, R91, R176.reuse ;  /* 0x000000b05b947220 */ /* 0x080fe40000410000 */
[-C--:B------:R-:W-:Y:S02]  /*14e0*/  FMUL.FTZ R147, R86, R176.reuse ;  /* 0x000000b056937220 */ /* 0x080fe40000410000 */
[-C--:B------:R-:W-:Y:S02]  /*14f0*/  FMUL.FTZ R146, R89, R176.reuse ;  /* 0x000000b059927220 */ /* 0x080fe40000410000 */
[----:B------:R-:W0:Y:S01]  /*1500*/  MUFU.EX2 R148, R148 ;  /* 0x0000009400947308 */ /* 0x000e220000000800 */
[----:B------:R-:W-:Y:S01]  /*1510*/  FMUL.FTZ R150, R84, R176 ;  /* 0x000000b054967220 */ /* 0x000fe20000410000 */
[--C-:B------:R-:W-:Y:S02]  /*1520*/  HADD2.F32 R161, -RZ, R8.reuse.H0_H0 ;  /* 0x20000008ffa17230 */ /* 0x100fe40000004100 */
[----:B------:R-:W-:-:S04]  /*1530*/  HADD2.F32 R162, -RZ, R8.H1_H1 ;  /* 0x30000008ffa27230 */ /* 0x000fc80000004100 */
[----:B------:R-:W0:Y:S01]  /*1540*/  MUFU.EX2 R147, R147 ;  /* 0x0000009300937308 */ /* 0x000e220000000800 */
[----:B------:R-:W-:Y:S01]  /*1550*/  FMUL.FTZ R180, R77, R176 ;  /* 0x000000b04db47220 */ /* 0x000fe20000410000 */
[----:B------:R-:W-:Y:S01]  /*1560*/  HADD2.F32 R159, -RZ, R9.H0_H0 ;  /* 0x20000009ff9f7230 */ /* 0x000fe20000004100 */
[----:B------:R-:W-:-:S05]  /*1570*/  FMUL.FTZ R165, R88, R161 ;  /* 0x000000a158a57220 */ /* 0x000fca0000410000 */
[----:B------:R-:W2:Y:S01]  /*1580*/  MUFU.EX2 R146, R146 ;  /* 0x0000009200927308 */ /* 0x000ea20000000800 */
[----:B------:R-:W-:Y:S01]  /*1590*/  FMUL.FTZ R166, R91, R162 ;  /* 0x000000a25ba67220 */ /* 0x000fe20000410000 */
[--C-:B-1----:R-:W-:Y:S01]  /*15a0*/  HADD2.F32 R144, -RZ, R19.reuse.H0_H0 ;  /* 0x20000013ff907230 */ /* 0x102fe20000004100 */
[-C--:B------:R-:W-:Y:S01]  /*15b0*/  FMUL.FTZ R149, R87, R176.reuse ;  /* 0x000000b057957220 */ /* 0x080fe20000410000 */
[----:B------:R-:W-:Y:S01]  /*15c0*/  HADD2.F32 R145, -RZ, R19.H1_H1 ;  /* 0x30000013ff917230 */ /* 0x000fe20000004100 */
[----:B------:R-:W-:-:S03]  /*15d0*/  FMUL.FTZ R182, R74, R176 ;  /* 0x000000b04ab67220 */ /* 0x000fc60000410000 */
[----:B------:R-:W1:Y:S01]  /*15e0*/  MUFU.EX2 R150, R150 ;  /* 0x0000009600967308 */ /* 0x000e620000000800 */
[----:B------:R-:W-:Y:S01]  /*15f0*/  HADD2.F32 R160, -RZ, R9.H1_H1 ;  /* 0x30000009ffa07230 */ /* 0x000fe20000004100 */
[----:B------:R-:W-:Y:S01]  /*1600*/  FMUL.FTZ R167, R86, R159 ;  /* 0x0000009f56a77220 */ /* 0x000fe20000410000 */
[----:B0-----:R-:W-:Y:S01]  /*1610*/  HADD2.F32 R134, -RZ, R14.H1_H1 ;  /* 0x3000000eff867230 */ /* 0x001fe20000004100 */
[----:B------:R-:W-:-:S04]  /*1620*/  FMUL.FTZ R163, R82, R176 ;  /* 0x000000b052a37220 */ /* 0x000fc80000410000 */
[----:B------:R-:W0:Y:S01]  /*1630*/  MUFU.EX2 R180, R180 ;  /* 0x000000b400b47308 */ /* 0x000e220000000800 */
[-C--:B------:R-:W-:Y:S01]  /*1640*/  FMUL.FTZ R164, R85, R176.reuse ;  /* 0x000000b055a47220 */ /* 0x080fe20000410000 */
[----:B------:R-:W-:Y:S01]  /*1650*/  HADD2.F32 R139, -RZ, R16.H1_H1 ;  /* 0x30000010ff8b7230 */ /* 0x000fe20000004100 */
[-C--:B------:R-:W-:Y:S01]  /*1660*/  FMUL.FTZ R184, R80, R176.reuse ;  /* 0x000000b050b87220 */ /* 0x080fe20000410000 */
[--C-:B------:R-:W-:Y:S01]  /*1670*/  HADD2.F32 R142, -RZ, R18.reuse.H0_H0 ;  /* 0x20000012ff8e7230 */ /* 0x100fe20000004100 */
[-C--:B------:R-:W-:Y:S01]  /*1680*/  FMUL.FTZ R207, R83, R176.reuse ;  /* 0x000000b053cf7220 */ /* 0x080fe20000410000 */
[----:B------:R-:W-:Y:S01]  /*1690*/  HADD2.F32 R143, -RZ, R18.H1_H1 ;  /* 0x30000012ff8f7230 */ /* 0x000fe20000004100 */
[-C--:B------:R-:W-:Y:S01]  /*16a0*/  FMUL.FTZ R218, R78, R176.reuse ;  /* 0x000000b04eda7220 */ /* 0x080fe20000410000 */
[----:B------:R-:W-:Y:S01]  /*16b0*/  HADD2.F32 R157, -RZ, R10.H0_H0 ;  /* 0x2000000aff9d7230 */ /* 0x000fe20000004100 */
[-C--:B------:R-:W-:Y:S02]  /*16c0*/  FMUL.FTZ R213, R81, R176.reuse ;  /* 0x000000b051d57220 */ /* 0x080fe40000410000 */
[----:B------:R-:W-:-:S02]  /*16d0*/  FMUL.FTZ R212, R76, R176 ;  /* 0x000000b04cd47220 */ /* 0x000fc40000410000 */
[----:B------:R-:W-:Y:S01]  /*16e0*/  FMUL.FTZ R199, R79, R176 ;  /* 0x000000b04fc77220 */ /* 0x000fe20000410000 */
[----:B------:R-:W0:Y:S01]  /*16f0*/  MUFU.EX2 R149, R149 ;  /* 0x0000009500957308 */ /* 0x000e220000000800 */
[----:B------:R-:W-:Y:S01]  /*1700*/  FMUL.FTZ R168, R89, R160 ;  /* 0x000000a059a87220 */ /* 0x000fe20000410000 */
[----:B------:R-:W-:Y:S01]  /*1710*/  HADD2.F32 R158, -RZ, R10.H1_H1 ;  /* 0x3000000aff9e7230 */ /* 0x000fe20000004100 */
[----:B------:R-:W-:-:S05]  /*1720*/  FMUL.FTZ R169, R84, R157 ;  /* 0x0000009d54a97220 */ /* 0x000fca0000410000 */
[----:B------:R-:W0:Y:S01]  /*1730*/  MUFU.EX2 R182, R182 ;  /* 0x000000b600b67308 */ /* 0x000e220000000800 */
[--C-:B------:R-:W-:Y:S02]  /*1740*/  HADD2.F32 R140, -RZ, R17.reuse.H0_H0 ;  /* 0x20000011ff8c7230 */ /* 0x100fe40000004100 */
[----:B------:R-:W-:Y:S02]  /*1750*/  HADD2.F32 R141, -RZ, R17.H1_H1 ;  /* 0x30000011ff8d7230 */ /* 0x000fe40000004100 */
[----:B------:R-:W-:-:S03]  /*1760*/  HADD2.F32 R138, -RZ, R15.H1_H1 ;  /* 0x3000000fff8a7230 */ /* 0x000fc60000004100 */
[----:B------:R-:W0:Y:S01]  /*1770*/  MUFU.EX2 R163, R163 ;  /* 0x000000a300a37308 */ /* 0x000e220000000800 */
[--C-:B------:R-:W-:Y:S01]  /*1780*/  HADD2.F32 R155, -RZ, R11.reuse.H0_H0 ;  /* 0x2000000bff9b7230 */ /* 0x100fe20000004100 */
[----:B------:R-:W-:Y:S01]  /*1790*/  FMUL.FTZ R171, R87, R158 ;  /* 0x0000009e57ab7220 */ /* 0x000fe20000410000 */
[----:B------:R-:W-:Y:S02]  /*17a0*/  HADD2.F32 R156, -RZ, R11.H1_H1 ;  /* 0x3000000bff9c7230 */ /* 0x000fe40000004100 */
[----:B------:R-:W-:-:S03]  /*17b0*/  HADD2.F32 R153, -RZ, R4.H0_H0 ;  /* 0x20000004ff997230 */ /* 0x000fc60000004100 */
[----:B------:R-:W0:Y:S01]  /*17c0*/  MUFU.EX2 R164, R164 ;  /* 0x000000a400a47308 */ /* 0x000e220000000800 */
[----:B------:R-:W-:Y:S02]  /*17d0*/  HADD2.F32 R154, -RZ, R4.H1_H1 ;  /* 0x30000004ff9a7230 */ /* 0x000fe40000004100 */
[--C-:B------:R-:W-:Y:S02]  /*17e0*/  HADD2.F32 R151, -RZ, R5.reuse.H0_H0 ;  /* 0x20000005ff977230 */ /* 0x100fe40000004100 */
[----:B------:R-:W-:-:S03]  /*17f0*/  HADD2.F32 R152, -RZ, R5.H1_H1 ;  /* 0x30000005ff987230 */ /* 0x000fc60000004100 */
        /* <DEDUP_REMOVED lines=17> */
[----:B--2---:R-:W-:Y:S04]  /*1910*/  STS.128 [R122.X16+0x420], R20 ;  /* 0x000420147a007388 */ /* 0x004fe8000000cc00 */
[----:B---3--:R2:W-:Y:S01]  /*1920*/  STS.128 [R122.X16+0x620], R24 ;  /* 0x000620187a007388 */ /* 0x0085e2000000cc00 */
[----:B------:R-:W-:-:S06]  /*1930*/  NOP ;  /* 0x0000000000007918 */ /* 0x000fcc0000000000 */
[----:B------:R-:W3:Y:S04]  /*1940*/  LDS.128 R28, [R107+0x420] ;  /* 0x000420006b1c7984 */ /* 0x000ee80000000c00 */
[----:B------:R-:W0:Y:S04]  /*1950*/  LDS.128 R32, [R107+0x430] ;  /* 0x000430006b207984 */ /* 0x000e280000000c00 */
[----:B----4-:R4:W-:Y:S04]  /*1960*/  STS [R132+0x1af8], R191 ;  /* 0x001af8bf84007388 */ /* 0x0109e80000000800 */
[----:B------:R-:W-:Y:S06]  /*1970*/  BAR.SYNC.DEFER_BLOCKING 0x0 ;  /* 0x0000000000007b1d */ /* 0x000fec0000010000 */
[----:B------:R0:W5:Y:S01]  /*1980*/  @!P2 LDG.E R192, [R136.64+0x4] ;  /* 0x0000040488c0a981 */ /* 0x000162000c1e1900 */
[----:B------:R-:W-:Y:S01]  /*1990*/  ISETP.NE.AND P2, PT, R124, 0x1f, PT ;  /* 0x0000001f7c00780c */ /* 0x000fe20003f45270 */
[----:B--2---:R-:W-:-:S12]  /*19a0*/  HADD2.F32 R24, -RZ, R12.H0_H0 ;  /* 0x2000000cff187230 */ /* 0x004fd80000004100 */
[----:B------:R2:W2:Y:S01]  /*19b0*/  @P2 LDS R223, [R124.X4+0x22fc] ;  /* 0x0022fc007cdf2984 */ /* 0x0004a20000004800 */
[----:B------:R-:W-:Y:S01]  /*19c0*/  HADD2.F32 R25, -RZ, R12.H1_H1 ;  /* 0x3000000cff197230 */ /* 0x000fe20000004100 */
[----:B------:R-:W-:Y:S01]  /*19d0*/  FMUL.FTZ R12, R191, R148 ;  /* 0x00000094bf0c7220 */ /* 0x000fe20000410000 */
[--C-:B------:R-:W-:Y:S02]  /*19e0*/  HADD2.F32 R26, -RZ, R13.reuse.H0_H0 ;  /* 0x2000000dff1a7230 */ /* 0x100fe40000004100 */
[----:B----4-:R-:W-:Y:S01]  /*19f0*/  HADD2.F32 R132, -RZ, R14.H0_H0 ;  /* 0x2000000eff847230 */ /* 0x010fe20000004100 */
[----:B------:R-:W-:Y:S02]  /*1a00*/  FMUL.FTZ R14, R24, R165 ;  /* 0x000000a5180e7220 */ /* 0x000fe40000410000 */
[----:B------:R-:W-:Y:S01]  /*1a10*/  FMUL.FTZ R19, R25, R166 ;  /* 0x000000a619137220 */ /* 0x000fe20000410000 */
[----:B------:R-:W-:Y:S01]  /*1a20*/  HADD2.F32 R27, -RZ, R13.H1_H1 ;  /* 0x3000000dff1b7230 */ /* 0x000fe20000004100 */
[----:B------:R-:W-:Y:S01]  /*1a30*/  FMUL.FTZ R23, R147, R12 ;  /* 0x0000000c93177220 */ /* 0x000fe20000410000 */
[----:B0-----:R-:W-:Y:S01]  /*1a40*/  HADD2.F32 R137, -RZ, R16.H0_H0 ;  /* 0x20000010ff897230 */ /* 0x001fe20000004100 */
[----:B------:R-:W-:-:S02]  /*1a50*/  FMUL.FTZ R18, R26, R167 ;  /* 0x000000a71a127220 */ /* 0x000fc40000410000 */
[----:B------:R-:W-:Y:S01]  /*1a60*/  FFMA.FTZ R16, R148, R14, R19 ;  /* 0x0000000e94107223 */ /* 0x000fe20000010013 */
[--C-:B---3--:R-:W-:Y:S02]  /*1a70*/  HADD2.F32 R13, -RZ, R29.reuse.H0_H0 ;  /* 0x2000001dff0d7230 */ /* 0x108fe40000004100 */
[----:B------:R-:W-:Y:S01]  /*1a80*/  HADD2.F32 R12, -RZ, R29.H1_H1 ;  /* 0x3000001dff0c7230 */ /* 0x000fe20000004100 */
[----:B------:R-:W-:Y:S01]  /*1a90*/  FMUL.FTZ R29, R146, R23 ;  /* 0x00000017921d7220 */ /* 0x000fe20000410000 */
[--C-:B------:R-:W-:Y:S01]  /*1aa0*/  HADD2.F32 R201, -RZ, R35.reuse.H0_H0 ;  /* 0x20000023ffc97230 */ /* 0x100fe20000004100 */
[----:B------:R-:W-:Y:S01]  /*1ab0*/  FMUL.FTZ R203, R27, R168 ;  /* 0x000000a81bcb7220 */ /* 0x000fe20000410000 */
[----:B------:R-:W-:Y:S01]  /*1ac0*/  HADD2.F32 R205, -RZ, R35.H1_H1 ;  /* 0x30000023ffcd7230 */ /* 0x000fe20000004100 */
[----:B------:R-:W-:Y:S01]  /*1ad0*/  FFMA.FTZ R23, R147, R16, R18 ;  /* 0x0000001093177223 */ /* 0x000fe20000010012 */
[----:B------:R-:W-:Y:S01]  /*1ae0*/  HADD2.F32 R136, -RZ, R15.H0_H0 ;  /* 0x2000000fff887230 */ /* 0x000fe20000004100 */
[----:B-1----:R-:W-:Y:S01]  /*1af0*/  FMUL.FTZ R200, R150, R29 ;  /* 0x0000001d96c87220 */ /* 0x002fe20000410000 */
[----:B------:R-:W-:-:S02]  /*1b00*/  HADD2.F32 R17, -RZ, R32.H0_H0 ;  /* 0x20000020ff117230 */ /* 0x000fc40000004100 */
[----:B------:R-:W-:Y:S02]  /*1b10*/  HADD2.F32 R22, -RZ, R32.H1_H1 ;  /* 0x30000020ff167230 */ /* 0x000fe40000004100 */
[--C-:B------:R-:W-:Y:S02]  /*1b20*/  HADD2.F32 R189, -RZ, R33.reuse.H0_H0 ;  /* 0x20000021ffbd7230 */ /* 0x100fe40000004100 */
[----:B------:R-:W-:Y:S02]  /*1b30*/  HADD2.F32 R194, -RZ, R33.H1_H1 ;  /* 0x30000021ffc27230 */ /* 0x000fe40000004100 */
[--C-:B------:R-:W-:Y:S02]  /*1b40*/  HADD2.F32 R197, -RZ, R34.reuse.H0_H0 ;  /* 0x20000022ffc57230 */ /* 0x100fe40000004100 */
[----:B------:R-:W-:Y:S01]  /*1b50*/  HADD2.F32 R198, -RZ, R34.H1_H1 ;  /* 0x30000022ffc67230 */ /* 0x000fe20000004100 */
[----:B------:R-:W-:Y:S01]  /*1b60*/  FMUL.FTZ R195, R132, R169 ;  /* 0x000000a984c37220 */ /* 0x000fe20000410000 */
[--C-:B------:R-:W-:Y:S01]  /*1b70*/  HADD2.F32 R35, -RZ, R6.reuse.H0_H0 ;  /* 0x20000006ff237230 */ /* 0x100fe20000004100 */
[----:B------:R-:W-:Y:S01]  /*1b80*/  FMUL.FTZ R29, R92, R201 ;  /* 0x000000c95c1d7220 */ /* 0x000fe20000410000 */
[----:B------:R-:W-:-:S02]  /*1b90*/  HADD2.F32 R34, -RZ, R6.H1_H1 ;  /* 0x30000006ff227230 */ /* 0x000fc40000004100 */
[--C-:B------:R-:W-:Y:S02]  /*1ba0*/  HADD2.F32 R33, -RZ, R7.reuse.H0_H0 ;  /* 0x20000007ff217230 */ /* 0x100fe40000004100 */
[----:B------:R-:W-:Y:S02]  /*1bb0*/  HADD2.F32 R32, -RZ, R7.H1_H1 ;  /* 0x30000007ff207230 */ /* 0x000fe40000004100 */
[--C-:B------:R-:W-:Y:S02]  /*1bc0*/  HADD2.F32 R15, -RZ, R30.reuse.H0_H0 ;  /* 0x2000001eff0f7230 */ /* 0x100fe40000004100 */
[----:B------:R-:W-:Y:S01]  /*1bd0*/  HADD2.F32 R210, -RZ, R30.H1_H1 ;  /* 0x3000001effd27230 */ /* 0x000fe20000004100 */
[----:B------:R-:W-:Y:S01]  /*1be0*/  FMUL.FTZ R30, R90, R205 ;  /* 0x000000cd5a1e7220 */ /* 0x000fe20000410000 */
[--C-:B------:R-:W-:Y:S02]  /*1bf0*/  HADD2.F32 R217, -RZ, R31.reuse.H0_H0 ;  /* 0x2000001fffd97230 */ /* 0x100fe40000004100 */
[----:B------:R-:W-:Y:S01]  /*1c00*/  HADD2.F32 R16, -RZ, R31.H1_H1 ;  /* 0x3000001fff107230 */ /* 0x000fe20000004100 */
[----:B------:R-:W-:-:S02]  /*1c10*/  FFMA.FTZ R31, R146, R23, R203 ;  /* 0x00000017921f7223 */ /* 0x000fc400000100cb */
[----:B------:R-:W-:Y:S02]  /*1c20*/  FMUL.FTZ R193, R103, R12 ;  /* 0x0000000c67c17220 */ /* 0x000fe40000410000 */
[----:B------:R-:W-:Y:S02]  /*1c30*/  FMUL.FTZ R179, R76, R35 ;  /* 0x000000234cb37220 */ /* 0x000fe40000410000 */
[----:B------:R-:W-:Y:S02]  /*1c40*/  FMUL.FTZ R176, R79, R34 ;  /* 0x000000224fb07220 */ /* 0x000fe40000410000 */
[----:B------:R-:W-:Y:S02]  /*1c50*/  FMUL.FTZ R181, R74, R33 ;  /* 0x000000214ab57220 */ /* 0x000fe40000410000 */
[----:B------:R-:W-:Y:S02]  /*1c60*/  FMUL.FTZ R178, R77, R32 ;  /* 0x000000204db27220 */ /* 0x000fe40000410000 */
[----:B------:R-:W-:-:S02]  /*1c70*/  FMUL.FTZ R205, R93, R198 ;  /* 0x000000c65dcd7220 */ /* 0x000fc40000410000 */
[----:B------:R-:W-:Y:S02]  /*1c80*/  FFMA.FTZ R31, R150, R31, R195 ;  /* 0x0000001f961f7223 */ /* 0x000fe400000100c3 */
[----:B------:R-:W-:Y:S01]  /*1c90*/  FFMA.FTZ R12, R180, R30, R29 ;  /* 0x0000001eb40c7223 */ /* 0x000fe2000001001d */
        /* <DEDUP_REMOVED lines=17> */
[C---:B------:R-:W-:Y:S02]  /*1db0*/  FMUL.FTZ R200, R149.reuse, R200 ;  /* 0x000000c895c87220 */ /* 0x040fe40000410000 */
[----:B------:R-:W-:Y:S02]  /*1dc0*/  FFMA.FTZ R31, R149, R31, R204 ;  /* 0x0000001f951f7223 */ /* 0x000fe400000100cc */
[----:B------:R-:W-:Y:S01]  /*1dd0*/  FFMA.FTZ R16, R182, R12, R205 ;  /* 0x0000000cb6107223 */ /* 0x000fe200000100cd */
        /* <DEDUP_REMOVED lines=8> */
.L_x_6411:
[----:B--2---:R-:W-:Y:S05]  /*1e60*/  BSYNC B0 ;  /* 0x0000000000007941 */ /* 0x004fea0003800000 */
.L_x_6410:
[----:B-1----:R-:W-:Y:S01]  /*1e70*/  FMUL.FTZ R17, R180, R223 ;  /* 0x000000dfb4117220 */ /* 0x002fe20000410000 */
[----:B------:R-:W-:Y:S01]  /*1e80*/  ISETP.GE.AND P3, PT, R122, 0x1, PT ;  /* 0x000000017a00780c */ /* 0x000fe20003f66270 */
[----:B------:R-:W-:Y:S01]  /*1e90*/  FFMA.FTZ R31, R163, R31, R20 ;  /* 0x0000001fa31f7223 */ /* 0x000fe20000010014 */
[----:B------:R-:W-:Y:S01]  /*1ea0*/  ISETP.GE.OR P0, PT, R111, c[0x0][0x174], P0 ;  /* 0x00005d006f007a0c */ /* 0x000fe20000706670 */
[----:B------:R-:W-:Y:S01]  /*1eb0*/  FMUL.FTZ R15, R163, R200 ;  /* 0x000000c8a30f7220 */ /* 0x000fe20000410000 */
[C---:B------:R-:W-:Y:S01]  /*1ec0*/  LOP3.LUT R200, R124.reuse, 0x1f, RZ, 0xc0, !PT ;  /* 0x0000001f7cc87812 */ /* 0x040fe200078ec0ff */
[C---:B------:R-:W-:Y:S01]  /*1ed0*/  FFMA.FTZ R16, R199.reuse, R16, R198 ;  /* 0x00000010c7107223 */ /* 0x040fe200000100c6 */
[----:B------:R-:W-:Y:S01]  /*1ee0*/  ISETP.NE.AND P5, PT, R124, RZ, PT ;  /* 0x000000ff7c00720c */ /* 0x000fe20003fa5270 */
[----:B0-----:R-:W-:Y:S01]  /*1ef0*/  FMUL.FTZ R12, R182, R17 ;  /* 0x00000011b60c7220 */ /* 0x001fe20000410000 */
[----:B------:R-:W-:Y:S01]  /*1f00*/  ISETP.NE.AND P4, PT, R200, 0x1f, PT ;  /* 0x0000001fc800780c */ /* 0x000fe20003f85270 */
[----:B------:R-:W-:Y:S01]  /*1f10*/  FFMA.FTZ R31, R164, R31, R21 ;  /* 0x0000001fa41f7223 */ /* 0x000fe20000010015 */
[----:B------:R-:W-:Y:S01]  /*1f20*/  IADD3 R237, R124, 0x180, RZ ;  /* 0x000001807ced7810 */ /* 0x000fe20007ffe0ff */
[----:B------:R-:W-:Y:S01]  /*1f30*/  FMUL.FTZ R15, R164, R15 ;  /* 0x0000000fa40f7220 */ /* 0x000fe20000410000 */
[----:B------:R-:W-:Y:S01]  /*1f40*/  IADD3 R239, R124, 0x1a0, RZ ;  /* 0x000001a07cef7810 */ /* 0x000fe20007ffe0ff */
[----:B------:R-:W-:Y:S01]  /*1f50*/  FFMA.FTZ R16, R212, R16, R201 ;  /* 0x00000010d4107223 */ /* 0x000fe200000100c9 */
[C---:B------:R-:W-:Y:S01]  /*1f60*/  IADD3 R241, R124.reuse, 0x1c0, RZ ;  /* 0x000001c07cf17810 */ /* 0x040fe20007ffe0ff */
[----:B------:R-:W-:Y:S01]  /*1f70*/  FMUL.FTZ R17, R199, R12 ;  /* 0x0000000cc7117220 */ /* 0x000fe20000410000 */
[----:B------:R-:W-:Y:S01]  /*1f80*/  IADD3 R243, R124, 0x1e0, RZ ;  /* 0x000001e07cf37810 */ /* 0x000fe20007ffe0ff */
[C---:B------:R-:W-:Y:S01]  /*1f90*/  FFMA.FTZ R31, R184.reuse, R31, R209 ;  /* 0x0000001fb81f7223 */ /* 0x040fe200000100d1 */
[----:B------:R-:W-:Y:S01]  /*1fa0*/  BSSY B0, `(.L_x_6412) ;  /* 0x0000168000007945 */ /* 0x000fe20003800000 */
[----:B------:R-:W-:-:S02]  /*1fb0*/  FMUL.FTZ R12, R184, R15 ;  /* 0x0000000fb80c7220 */ /* 0x000fc40000410000 */
[----:B------:R-:W-:Y:S02]  /*1fc0*/  FFMA.FTZ R189, R213, R16, R22 ;  /* 0x00000010d5bd7223 */ /* 0x000fe40000010016 */
[----:B------:R-:W-:Y:S02]  /*1fd0*/  FMUL.FTZ R16, R212, R17 ;  /* 0x00000011d4107220 */ /* 0x000fe40000410000 */
[C---:B------:R-:W-:Y:S02]  /*1fe0*/  FFMA.FTZ R31, R207.reuse, R31, R208 ;  /* 0x0000001fcf1f7223 */ /* 0x040fe400000100d0 */
[----:B------:R-:W-:Y:S02]  /*1ff0*/  FMUL.FTZ R15, R207, R12 ;  /* 0x0000000ccf0f7220 */ /* 0x000fe40000410000 */
[----:B------:R-:W-:Y:S02]  /*2000*/  FMUL.FTZ R17, R213, R16 ;  /* 0x00000010d5117220 */ /* 0x000fe40000410000 */
[----:B------:R-:W-:-:S02]  /*2010*/  FFMA.FTZ R31, R218, R31, R211 ;  /* 0x0000001fda1f7223 */ /* 0x000fc400000100d3 */
[C---:B------:R-:W-:Y:S02]  /*2020*/  FMUL.FTZ R12, R218.reuse, R15 ;  /* 0x0000000fda0c7220 */ /* 0x040fe40000410000 */
[C---:B------:R-:W-:Y:S02]  /*2030*/  FMUL.FTZ R16, R218.reuse, R17 ;  /* 0x00000011da107220 */ /* 0x040fe40000410000 */
        /* <DEDUP_REMOVED lines=20> */
[C---:B------:R-:W-:Y:S01]  /*2180*/  FMUL.FTZ R17, R149.reuse, R12 ;  /* 0x0000000c95117220 */ /* 0x040fe20000410000 */
[----:B------:R-:W0:Y:S01]  /*2190*/  SHFL.UP PT, R13, R16, 0x1, RZ ;  /* 0x04200000100d7989 */ /* 0x000e2200000e00ff */
[----:B------:R-:W-:-:S02]  /*21a0*/  FFMA.FTZ R189, R149, R189, R190 ;  /* 0x000000bd95bd7223 */ /* 0x000fc400000100be */
[C---:B------:R-:W-:Y:S01]  /*21b0*/  FMUL.FTZ R17, R150.reuse, R17 ;  /* 0x0000001196117220 */ /* 0x040fe20000410000 */
[----:B------:R-:W1:Y:S01]  /*21c0*/  SHFL.UP PT, R12, R15, 0x1, RZ ;  /* 0x042000000f0c7989 */ /* 0x000e6200000e00ff */
[----:B------:R-:W-:Y:S01]  /*21d0*/  FFMA.FTZ R194, R150, R189, R193 ;  /* 0x000000bd96c27223 */ /* 0x000fe200000100c1 */
[----:B------:R-:W-:Y:S01]  /*21e0*/  HADD2.F32 R189, -RZ, R28.H0_H0 ;  /* 0x2000001cffbd7230 */ /* 0x000fe20000004100 */
        /* <DEDUP_REMOVED lines=8> */
[----:B------:R-:W2:Y:S01]  /*2270*/  SHFL.DOWN PT, R17, R216, 0x1, 0x1f ;  /* 0x08201f00d8117f89 */ /* 0x000ea200000e0000 */
[----:B0-----:R-:W-:-:S03]  /*2280*/  @P3 FFMA.FTZ R16, R15, R13, R16 ;  /* 0x0000000d0f103223 */ /* 0x001fc60000010010 */
[----:B------:R-:W0:Y:S01]  /*2290*/  SHFL.DOWN PT, R28, R221, 0x1, 0x1f ;  /* 0x08201f00dd1c7f89 */ /* 0x000e2200000e0000 */
[----:B-1----:R-:W-:Y:S01]  /*22a0*/  @P3 FMUL.FTZ R15, R15, R12 ;  /* 0x0000000c0f0f3220 */ /* 0x002fe20000410000 */
[----:B------:R-:W-:Y:S02]  /*22b0*/  ISETP.GE.AND P3, PT, R122, 0x2, PT ;  /* 0x000000027a00780c */ /* 0x000fe40003f66270 */
[----:B------:R-:W1:Y:S04]  /*22c0*/  SHFL.UP PT, R13, R16, 0x2, RZ ;  /* 0x04400000100d7989 */ /* 0x000e6800000e00ff */
[----:B------:R-:W3:Y:S01]  /*22d0*/  SHFL.UP PT, R12, R15, 0x2, RZ ;  /* 0x044000000f0c7989 */ /* 0x000ee200000e00ff */
[C---:B--2---:R-:W-:Y:S02]  /*22e0*/  @P4 FFMA.FTZ R216, R221.reuse, R17, R216 ;  /* 0x00000011ddd84223 */ /* 0x044fe400000100d8 */
[----:B0-----:R-:W-:-:S03]  /*22f0*/  @P4 FMUL.FTZ R221, R221, R28 ;  /* 0x0000001cdddd4220 */ /* 0x001fc60000410000 */
        /* <DEDUP_REMOVED lines=23> */
[----:B------:R-:W-:Y:S01]  /*2470*/  HFMA2.MMA R13, -RZ, RZ, 0, 0 ;  /* 0x00000000ff0d7435 */ /* 0x000fe200000001ff */
[----:B---3--:R-:W-:Y:S02]  /*2480*/  @P3 FMUL.FTZ R15, R15, R12 ;  /* 0x0000000c0f0f3220 */ /* 0x008fe40000410000 */
[----:B------:R-:W2:Y:S01]  /*2490*/  SHFL.UP PT, R17, R16, 0x10, RZ ;  /* 0x0600000010117989 */ /* 0x000ea200000e00ff */
[----:B------:R-:W-:Y:S02]  /*24a0*/  MOV R12, 0x3f800000 ;  /* 0x3f800000000c7802 */ /* 0x000fe40000000f00 */
[----:B------:R-:W-:Y:S01]  /*24b0*/  ISETP.GE.U32.AND P3, PT, R200, 0x18, PT ;  /* 0x00000018c800780c */ /* 0x000fe20003f66070 */
[----:B------:R-:W3:Y:S04]  /*24c0*/  SHFL.UP PT, R28, R15, 0x10, RZ ;  /* 0x060000000f1c7989 */ /* 0x000ee800000e00ff */
[----:B------:R-:W-:Y:S01]  /*24d0*/  @!P0 LDS.64 R12, [R43.X8+0x2378] ;  /* 0x002378002b0c8984 */ /* 0x000fe20000008a00 */
[----:B------:R-:W-:-:S07]  /*24e0*/  ISETP.GE.AND P0, PT, R122, 0x10, PT ;  /* 0x000000107a00780c */ /* 0x000fce0003f06270 */
[C---:B0-----:R-:W-:Y:S02]  /*24f0*/  @!P3 FFMA.FTZ R216, R221.reuse, R197, R216 ;  /* 0x000000c5ddd8b223 */ /* 0x041fe400000100d8 */
[----:B-1----:R-:W-:-:S03]  /*2500*/  @!P3 FMUL.FTZ R221, R221, R194 ;  /* 0x000000c2ddddb220 */ /* 0x002fc60000410000 */
[----:B------:R-:W0:Y:S01]  /*2510*/  SHFL.DOWN PT, R197, R216, 0x10, 0x1f ;  /* 0x0a001f00d8c57f89 */ /* 0x000e2200000e0000 */
[----:B--2---:R-:W-:-:S03]  /*2520*/  @P0 FFMA.FTZ R16, R15, R17, R16 ;  /* 0x000000110f100223 */ /* 0x004fc60000010010 */
[----:B------:R-:W1:Y:S01]  /*2530*/  SHFL.DOWN PT, R194, R221, 0x10, 0x1f ;  /* 0x0a001f00ddc27f89 */ /* 0x000e6200000e0000 */
[----:B---3--:R-:W-:-:S03]  /*2540*/  @P0 FMUL.FTZ R15, R15, R28 ;  /* 0x0000001c0f0f0220 */ /* 0x008fc60000410000 */
[----:B-----5:R2:W-:Y:S01]  /*2550*/  SHFL.IDX PT, R17, R192, RZ, 0x1f ;  /* 0x00001fffc0117589 */ /* 0x0205e200000e0000 */
[----:B------:R-:W-:-:S03]  /*2560*/  ISETP.GE.U32.AND P0, PT, R200, 0x10, PT ;  /* 0x00000010c800780c */ /* 0x000fc60003f06070 */
[----:B------:R-:W-:Y:S04]  /*2570*/  SHFL.UP PT, R16, R16, 0x1, RZ ;  /* 0x0420000010107989 */ /* 0x000fe800000e00ff */
[----:B------:R-:W3:Y:S01]  /*2580*/  SHFL.UP PT, R15, R15, 0x1, RZ ;  /* 0x042000000f0f7989 */ /* 0x000ee200000e00ff */
[----:B--2---:R-:W-:-:S04]  /*2590*/  IMAD R192, R187, c[0x0][0x2b8], RZ ;  /* 0x0000ae00bbc07a24 */ /* 0x004fc800078e02ff */
[----:B------:R-:W-:Y:S02]  /*25a0*/  IMAD R225, R131, c[0x0][0x2bc], R192 ;  /* 0x0000af0083e17a24 */ /* 0x000fe400078e02c0 */
[C---:B0-----:R-:W-:Y:S01]  /*25b0*/  @!P0 FFMA.FTZ R216, R221.reuse, R197, R216 ;  /* 0x000000c5ddd88223 */ /* 0x041fe200000100d8 */
[----:B------:R-:W-:Y:S01]  /*25c0*/  SHFL.IDX PT, R28, R13, RZ, 0x1f ;  /* 0x00001fff0d1c7589 */ /* 0x000fe200000e0000 */
[----:B-1----:R-:W-:Y:S02]  /*25d0*/  @!P0 FMUL.FTZ R221, R221, R194 ;  /* 0x000000c2dddd8220 */ /* 0x002fe40000410000 */
[----:B------:R-:W-:Y:S01]  /*25e0*/  IMAD R194, R187, c[0x0][0x298], RZ ;  /* 0x0000a600bbc27a24 */ /* 0x000fe200078e02ff */
[----:B------:R-:W-:Y:S03]  /*25f0*/  SHFL.DOWN PT, R200, R216, 0x1, 0x1f ;  /* 0x08201f00d8c87f89 */ /* 0x000fe600000e0000 */
[----:B------:R-:W-:Y:S01]  /*2600*/  IMAD R197, R131, c[0x0][0x29c], R194 ;  /* 0x0000a70083c57a24 */ /* 0x000fe200078e02c2 */
[----:B------:R-:W0:Y:S04]  /*2610*/  SHFL.DOWN PT, R227, R221, 0x1, 0x1f ;  /* 0x08201f00dde37f89 */ /* 0x000e2800000e0000 */
[----:B------:R-:W-:Y:S01]  /*2620*/  SHFL.IDX PT, R216, R216, RZ, 0x1f ;  /* 0x00001fffd8d87589 */ /* 0x000fe200000e0000 */
[----:B---3--:R-:W-:Y:S01]  /*2630*/  @P1 FFMA.FTZ R17, R15, R17, R16 ;  /* 0x000000110f111223 */ /* 0x008fe20000010010 */
[----:B------:R-:W-:-:S02]  /*2640*/  MOV R16, R124 ;  /* 0x0000007c00107202 */ /* 0x000fc40000000f00 */
[----:B------:R-:W1:Y:S01]  /*2650*/  SHFL.IDX PT, R221, R221, RZ, 0x1f ;  /* 0x00001fffdddd7589 */ /* 0x000e6200000e0000 */
[----:B------:R-:W-:Y:S01]  /*2660*/  FFMA.FTZ R191, R191, R17, R14 ;  /* 0x00000011bfbf7223 */ /* 0x000fe2000001000e */
[----:B------:R-:W-:-:S03]  /*2670*/  HFMA2.MMA R17, -RZ, RZ, 0, 0 ;  /* 0x00000000ff117435 */ /* 0x000fc600000001ff */
[----:B------:R-:W-:Y:S02]  /*2680*/  FFMA.FTZ R194, R148, R191, R19 ;  /* 0x000000bf94c27223 */ /* 0x000fe40000010013 */
[----:B------:R-:W-:Y:S02]  /*2690*/  FFMA.FTZ R165, R24, -R165, R191 ;  /* 0x800000a518a57223 */ /* 0x000fe400000100bf */
[----:B------:R-:W-:-:S03]  /*26a0*/  FFMA.FTZ R166, R25, -R166, R194 ;  /* 0x800000a619a67223 */ /* 0x000fc600000100c2 */
[----:B------:R-:W-:-:S04]  /*26b0*/  IMAD.WIDE.U32 R14, R131, c[0x0][0x298], R16 ;  /* 0x0000a600830e7a25 */ /* 0x000fc800078e0010 */
[----:B------:R-:W-:Y:S01]  /*26c0*/  IMAD.WIDE.U32 R16, R131, c[0x0][0x2b8], R16 ;  /* 0x0000ae0083107a25 */ /* 0x000fe200078e0010 */
[----:B------:R-:W-:-:S03]  /*26d0*/  IADD3 R15, R15, R197, RZ ;  /* 0x000000c50f0f7210 */ /* 0x000fc60007ffe0ff */
[----:B------:R-:W-:Y:S01]  /*26e0*/  FFMA.FTZ R197, R147, R194, R18 ;  /* 0x000000c293c57223 */ /* 0x000fe20000010012 */
[----:B------:R-:W-:Y:S01]  /*26f0*/  MOV R18, R16 ;  /* 0x0000001000127202 */ /* 0x000fe20000000f00 */
[----:B0-----:R-:W-:Y:S01]  /*2700*/  @P2 FFMA.FTZ R28, R227, R28, R200 ;  /* 0x0000001ce31c2223 */ /* 0x001fe200000100c8 */
[----:B------:R-:W-:Y:S01]  /*2710*/  IADD3 R19, R17, R225, RZ ;  /* 0x000000e111137210 */ /* 0x000fe20007ffe0ff */
[----:B------:R-:W-:Y:S01]  /*2720*/  FFMA.FTZ R200, R146, R197, R203 ;  /* 0x000000c592c87223 */ /* 0x000fe200000100cb */
[----:B------:R-:W-:Y:S01]  /*2730*/  LEA R203, R111, 0xfffffe00, 0x9 ;  /* 0xfffffe006fcb7811 */ /* 0x000fe200078e48ff */
[----:B------:R-:W-:Y:S02]  /*2740*/  FFMA.FTZ R28, R28, R223, R30 ;  /* 0x000000df1c1c7223 */ /* 0x000fe4000001001e */
[C---:B------:R-:W-:Y:S02]  /*2750*/  IMAD R16, R186.reuse, c[0x0][0x2a0], RZ ;  /* 0x0000a800ba107a24 */ /* 0x040fe400078e02ff */
[----:B------:R-:W-:-:S02]  /*2760*/  IMAD R30, R186, c[0x0][0x2c0], RZ ;  /* 0x0000b000ba1e7a24 */ /* 0x000fc400078e02ff */
[----:B------:R-:W-:Y:S02]  /*2770*/  FFMA.FTZ R202, R150, R200, R195 ;  /* 0x000000c896ca7223 */ /* 0x000fe400000100c3 */
[----:B------:R-:W-:Y:S02]  /*2780*/  FFMA.FTZ R29, R180, R28, R29 ;  /* 0x0000001cb41d7223 */ /* 0x000fe4000001001d */
[C---:B------:R-:W-:Y:S02]  /*2790*/  IMAD R195, R127.reuse, c[0x0][0x2a4], R16 ;  /* 0x0000a9007fc37a24 */ /* 0x040fe400078e0210 */
[----:B------:R-:W-:-:S04]  /*27a0*/  IMAD.WIDE.U32 R16, R127, c[0x0][0x2a0], R14 ;  /* 0x0000a8007f107a25 */ /* 0x000fc800078e000e */
[----:B------:R-:W-:Y:S01]  /*27b0*/  FFMA.FTZ R204, R149, R202, R204 ;  /* 0x000000ca95cc7223 */ /* 0x000fe200000100cc */
[----:B------:R-:W-:Y:S01]  /*27c0*/  IADD3 R15, R17, R195, RZ ;  /* 0x000000c3110f7210 */ /* 0x000fe20007ffe0ff */
[----:B------:R-:W-:Y:S01]  /*27d0*/  IMAD R223, R127, c[0x0][0x2c4], R30 ;  /* 0x0000b1007fdf7a24 */ /* 0x000fe200078e021e */
[----:B------:R-:W-:Y:S01]  /*27e0*/  IADD3 R14, P0, R203, R16, RZ ;  /* 0x00000010cb0e7210 */ /* 0x000fe20007f1e0ff */
[----:B------:R-:W-:Y:S02]  /*27f0*/  FFMA.FTZ R30, R182, R29, R205 ;  /* 0x0000001db61e7223 */ /* 0x000fe400000100cd */
[----:B------:R-:W-:Y:S01]  /*2800*/  FFMA.FTZ R205, R163, R204, R20 ;  /* 0x000000cca3cd7223 */ /* 0x000fe20000010014 */
[----:B------:R-:W-:Y:S01]  /*2810*/  LEA R20, P1, R16, c[0x0][0x318], 0x2 ;  /* 0x0000c60010147a11 */ /* 0x000fe200078210ff */
[----:B------:R-:W-:Y:S02]  /*2820*/  FFMA.FTZ R195, R199, R30, R198 ;  /* 0x0000001ec7c37223 */ /* 0x000fe400000100c6 */
[----:B------:R-:W-:Y:S01]  /*2830*/  FFMA.FTZ R206, R164, R205, R21 ;  /* 0x000000cda4ce7223 */ /* 0x000fe20000010015 */
[----:B------:R-:W-:Y:S01]  /*2840*/  LEA.HI.X R21, R16, c[0x0][0x31c], R15, 0x2, P1 ;  /* 0x0000c70010157a11 */ /* 0x000fe200008f140f */
[----:B------:R-:W-:-:S02]  /*2850*/  FFMA.FTZ R192, R212, R195, R201 ;  /* 0x000000c3d4c07223 */ /* 0x000fc400000100c9 */
[----:B------:R-:W-:Y:S02]  /*2860*/  FFMA.FTZ R209, R184, R206, R209 ;  /* 0x000000ceb8d17223 */ /* 0x000fe400000100d1 */
[----:B------:R-:W-:Y:S02]  /*2870*/  FFMA.FTZ R201, R213, R192, R22 ;  /* 0x000000c0d5c97223 */ /* 0x000fe40000010016 */
[----:B------:R-:W-:Y:S02]  /*2880*/  FFMA.FTZ R208, R207, R209, R208 ;  /* 0x000000d1cfd07223 */ /* 0x000fe400000100d0 */
[C---:B------:R-:W-:Y:S02]  /*2890*/  FFMA.FTZ R198, R218.reuse, R201, R23 ;  /* 0x000000c9dac67223 */ /* 0x040fe40000010017 */
[----:B------:R-:W-:Y:S01]  /*28a0*/  FFMA.FTZ R211, R218, R208, R211 ;  /* 0x000000d0dad37223 */ /* 0x000fe200000100d3 */
[----:B------:R-:W-:Y:S01]  /*28b0*/  LEA.HI.SX32 R218, R237, R124, 0x1b ;  /* 0x0000007cedda7211 */ /* 0x000fe200078fdaff */
[----:B------:R-:W-:-:S04]  /*28c0*/  IMAD.WIDE.U32 R18, R127, c[0x0][0x2c0], R18 ;  /* 0x0000b0007f127a25 */ /* 0x000fc800078e0012 */
[----:B------:R-:W-:Y:S01]  /*28d0*/  FFMA.FTZ R207, R207, R198, R220 ;  /* 0x000000c6cfcf7223 */ /* 0x000fe200000100dc */
[----:B------:R-:W-:Y:S01]  /*28e0*/  IADD3 R17, R19, R223, RZ ;  /* 0x000000df13117210 */ /* 0x000fe20007ffe0ff */
[----:B------:R-:W-:Y:S01]  /*28f0*/  FFMA.FTZ R214, R213, R211, R214 ;  /* 0x000000d3d5d67223 */ /* 0x000fe200000100d6 */
[----:B------:R-:W-:Y:S01]  /*2900*/  LEA R22, P2, R18, c[0x0][0x320], 0x2 ;  /* 0x0000c80012167a11 */ /* 0x000fe200078410ff */
[----:B------:R-:W-:Y:S01]  /*2910*/  FFMA.FTZ R213, R184, R207, R219 ;  /* 0x000000cfb8d57223 */ /* 0x000fe200000100db */
[----:B------:R-:W-:Y:S01]  /*2920*/  IADD3 R16, P1, R203, R18, RZ ;  /* 0x00000012cb107210 */ /* 0x000fe20007f3e0ff */
[----:B------:R-:W-:Y:S01]  /*2930*/  IMAD R19, R110, -0x200, R129 ;  /* 0xfffffe006e137824 */ /* 0x000fe200078e0281 */
[----:B------:R-:W-:Y:S01]  /*2940*/  LEA.HI.X R23, R18, c[0x0][0x324], R17, 0x2, P2 ;  /* 0x0000c90012177a11 */ /* 0x000fe200010f1411 */
[----:B------:R-:W-:Y:S01]  /*2950*/  FFMA.FTZ R217, R164, R213, R217 ;  /* 0x000000d5a4d97223 */ /* 0x000fe200000100d9 */
[C---:B------:R-:W-:Y:S01]  /*2960*/  SHF.L.U64.HI R18, R41.reuse, 0x2, R40 ;  /* 0x0000000229127819 */ /* 0x040fe20000010228 */
[----:B------:R-:W-:Y:S01]  /*2970*/  FFMA.FTZ R215, R212, R214, R215 ;  /* 0x000000d6d4d77223 */ /* 0x000fe200000100d7 */
[----:B------:R-:W-:Y:S01]  /*2980*/  SHF.L.U32 R219, R41, 0x2, RZ ;  /* 0x0000000229db7819 */ /* 0x000fe200000006ff */
[----:B------:R-:W-:Y:S01]  /*2990*/  FFMA.FTZ R163, R163, R217, R210 ;  /* 0x000000d9a3a37223 */ /* 0x000fe200000100d2 */
[----:B------:R-:W-:Y:S01]  /*29a0*/  LEA.HI.SX32 R220, R241, R124, 0x1b ;  /* 0x0000007cf1dc7211 */ /* 0x000fe200078fdaff */
[----:B------:R-:W-:-:S04]  /*29b0*/  IMAD.WIDE R20, R19, 0x4, R20 ;  /* 0x0000000413147825 */ /* 0x000fc800078e0214 */
[----:B------:R-:W-:Y:S02]  /*29c0*/  IMAD R184, R18, c[0x0][0x2b0], RZ ;  /* 0x0000ac0012b87a24 */ /* 0x000fe400078e02ff */
[----:B------:R-:W-:Y:S02]  /*29d0*/  FFMA.FTZ R196, R199, R215, R196 ;  /* 0x000000d7c7c47223 */ /* 0x000fe400000100c4 */
[----:B------:R-:W-:-:S04]  /*29e0*/  IMAD.WIDE R22, R19, 0x4, R22 ;  /* 0x0000000413167825 */ /* 0x000fc800078e0216 */
[----:B------:R-:W-:Y:S02]  /*29f0*/  IMAD R18, R18, c[0x0][0x2d0], RZ ;  /* 0x0000b40012127a24 */ /* 0x000fe400078e02ff */
[----:B------:R-:W-:Y:S02]  /*2a00*/  FFMA.FTZ R149, R149, R163, R190 ;  /* 0x000000a395957223 */ /* 0x000fe400000100be */
[----:B------:R-:W-:Y:S02]  /*2a10*/  FFMA.FTZ R183, R182, R196, R183 ;  /* 0x000000c4b6b77223 */ /* 0x000fe400000100b7 */
[C---:B------:R-:W-:Y:S02]  /*2a20*/  IMAD R225, R219.reuse, c[0x0][0x2d4], R18 ;  /* 0x0000b500dbe17a24 */ /* 0x040fe400078e0212 */
[----:B------:R-:W-:Y:S02]  /*2a30*/  FFMA.FTZ R150, R150, R149, R193 ;  /* 0x0000009596967223 */ /* 0x000fe400000100c1 */
[----:B------:R-:W-:-:S04]  /*2a40*/  IMAD.WIDE.U32 R18, R219, c[0x0][0x2b0], R20 ;  /* 0x0000ac00db127a25 */ /* 0x000fc800078e0014 */
[----:B------:R-:W-:Y:S01]  /*2a50*/  IMAD.WIDE.U32 R20, R219, c[0x0][0x2d0], R22 ;  /* 0x0000b400db147a25 */ /* 0x000fe200078e0016 */
[----:B------:R-:W-:Y:S02]  /*2a60*/  SHF.R.S32.HI R22, RZ, 0x1f, R203 ;  /* 0x0000001fff167819 */ /* 0x000fe400000114cb */
[----:B------:R-:W-:Y:S01]  /*2a70*/  IADD3 R203, -R203, c[0x0][0x168], -R124 ;  /* 0x00005a00cbcb7a10 */ /* 0x000fe20007ffe97c */
[----:B------:R-:W-:Y:S01]  /*2a80*/  FFMA.FTZ R23, R180, R183, R185 ;  /* 0x000000b7b4177223 */ /* 0x000fe200000100b9 */
[----:B------:R-:W-:Y:S01]  /*2a90*/  IADD3.X R15, R22, R15, RZ, P0, !PT ;  /* 0x0000000f160f7210 */ /* 0x000fe200007fe4ff */
[----:B------:R-:W-:Y:S01]  /*2aa0*/  FFMA.FTZ R185, R146, R150, R31 ;  /* 0x0000009692b97223 */ /* 0x000fe2000001001f */
[----:B------:R-:W-:Y:S01]  /*2ab0*/  IADD3.X R17, R22, R17, RZ, P1, !PT ;  /* 0x0000001116117210 */ /* 0x000fe20000ffe4ff */
[----:B-1----:R-:W-:Y:S01]  /*2ac0*/  FFMA.FTZ R13, R221, R13, R216 ;  /* 0x0000000ddd0d7223 */ /* 0x002fe200000100d8 */
[----:B------:R-:W-:Y:S01]  /*2ad0*/  P2R R22, PR, RZ, 0x20 ;  /* 0x00000020ff167803 */ /* 0x000fe20000000000 */
[----:B------:R-:W-:Y:S01]  /*2ae0*/  FFMA.FTZ R188, R147, R185, R188 ;  /* 0x000000b993bc7223 */ /* 0x000fe200000100bc */
[----:B------:R-:W-:Y:S01]  /*2af0*/  SHF.L.U32 R22, R124, 0x4, RZ ;  /* 0x000000047c167819 */ /* 0x000fe200000006ff */
[----:B------:R-:W-:Y:S01]  /*2b00*/  FMUL.FTZ R12, R221, R12 ;  /* 0x0000000cdd0c7220 */ /* 0x000fe20000410000 */
[----:B------:R-:W-:Y:S01]  /*2b10*/  IADD3 R21, R21, R225, RZ ;  /* 0x000000e115157210 */ /* 0x000fe20007ffe0ff */
[----:B------:R-:W-:Y:S01]  /*2b20*/  FFMA.FTZ R189, R148, R188, R189 ;  /* 0x000000bc94bd7223 */ /* 0x000fe200000100bd */
[----:B------:R-:W-:Y:S01]  /*2b30*/  LEA.HI.SX32 R22, R22, R22, 0x1b ;  /* 0x0000001616167211 */ /* 0x000fe200078fdaff */
[----:B------:R-:W-:Y:S01]  /*2b40*/  FMUL.FTZ R193, R79, R30 ;  /* 0x0000001e4fc17220 */ /* 0x000fe20000410000 */
[----:B------:R0:W-:Y:S01]  /*2b50*/  @!P5 STS.64 [R43.X8+0x2378], R12 ;  /* 0x0023780c2b00d388 */ /* 0x0001e20000008a00 */
[----:B------:R-:W-:Y:S01]  /*2b60*/  FMUL.FTZ R148, R88, R189 ;  /* 0x000000bd58947220 */ /* 0x000fe20000410000 */
[C---:B------:R-:W-:Y:S01]  /*2b70*/  ISETP.GE.AND P0, PT, R203.reuse, 0x1, PT ;  /* 0x00000001cb00780c */ /* 0x040fe20003f06270 */
[----:B------:R-:W-:Y:S01]  /*2b80*/  FMUL.FTZ R199, R34, R193 ;  /* 0x000000c122c77220 */ /* 0x000fe20000410000 */
[C---:B------:R-:W-:Y:S01]  /*2b90*/  ISETP.GE.AND P1, PT, R203.reuse, 0x21, PT ;  /* 0x00000021cb00780c */ /* 0x040fe20003f26270 */
[----:B------:R-:W-:Y:S01]  /*2ba0*/  FFMA.FTZ R167, R26, -R167, R197 ;  /* 0x800000a71aa77223 */ /* 0x000fe200000100c5 */
[----:B------:R-:W-:Y:S01]  /*2bb0*/  ISETP.GE.AND P2, PT, R203, 0x41, PT ;  /* 0x00000041cb00780c */ /* 0x000fe20003f46270 */
[----:B------:R-:W-:Y:S01]  /*2bc0*/  FMUL.FTZ R164, R86, R185 ;  /* 0x000000b956a47220 */ /* 0x000fe20000410000 */
[----:B------:R1:W-:Y:S01]  /*2bd0*/  STS [R22.X4+0x874], R199 ;  /* 0x000874c716007388 */ /* 0x0003e20000004800 */
[----:B------:R-:W-:-:S02]  /*2be0*/  FMUL.FTZ R146, R74, R29 ;  /* 0x0000001d4a927220 */ /* 0x000fc40000410000 */
[----:B------:R-:W-:Y:S02]  /*2bf0*/  FFMA.FTZ R168, R27, -R168, R200 ;  /* 0x800000a81ba87223 */ /* 0x000fe400000100c8 */
[----:B0-----:R-:W-:Y:S02]  /*2c00*/  FMUL.FTZ R13, R91, R188 ;  /* 0x000000bc5b0d7220 */ /* 0x001fe40000410000 */
[----:B------:R-:W-:Y:S02]  /*2c10*/  FFMA.FTZ R12, R165, R148, RZ ;  /* 0x00000094a50c7223 */ /* 0x000fe400000100ff */
[----:B------:R-:W-:Y:S02]  /*2c20*/  IMAD R223, R219, c[0x0][0x2b4], R184 ;  /* 0x0000ad00dbdf7a24 */ /* 0x000fe400078e02b8 */
[----:B------:R-:W-:Y:S02]  /*2c30*/  FFMA.FTZ R12, R166, R13, R12 ;  /* 0x0000000da60c7223 */ /* 0x000fe4000001000c */
[----:B-1----:R-:W-:Y:S01]  /*2c40*/  FMUL.FTZ R199, R89, R150 ;  /* 0x0000009659c77220 */ /* 0x002fe20000410000 */
[----:B------:R-:W-:Y:S01]  /*2c50*/  IADD3 R19, R19, R223, RZ ;  /* 0x000000df13137210 */ /* 0x000fe20007ffe0ff */
[----:B------:R-:W-:-:S02]  /*2c60*/  FFMA.FTZ R147, R167, R164, R12 ;  /* 0x000000a4a7937223 */ /* 0x000fc4000001000c */
[----:B------:R-:W-:Y:S02]  /*2c70*/  FMUL.FTZ R219, R33, R146 ;  /* 0x0000009221db7220 */ /* 0x000fe40000410000 */
[----:B------:R-:W-:Y:S02]  /*2c80*/  FFMA.FTZ R169, R132, -R169, R202 ;  /* 0x800000a984a97223 */ /* 0x000fe400000100ca */
[----:B------:R-:W-:Y:S01]  /*2c90*/  FMUL.FTZ R180, R84, R149 ;  /* 0x0000009554b47220 */ /* 0x000fe20000410000 */
[----:B------:R0:W-:Y:S01]  /*2ca0*/  STS [R22.X4+0x878], R219 ;  /* 0x000878db16007388 */ /* 0x0001e20000004800 */
[----:B------:R-:W-:Y:S02]  /*2cb0*/  FFMA.FTZ R12, R168, R199, R147 ;  /* 0x000000c7a80c7223 */ /* 0x000fe40000010093 */
[----:B------:R-:W-:Y:S02]  /*2cc0*/  FMUL.FTZ R235, R81, R192 ;  /* 0x000000c051eb7220 */ /* 0x000fe40000410000 */
[----:B------:R-:W-:-:S02]  /*2cd0*/  FFMA.FTZ R171, R134, -R171, R204 ;  /* 0x800000ab86ab7223 */ /* 0x000fc400000100cc */
[----:B------:R-:W-:Y:S02]  /*2ce0*/  FMUL.FTZ R147, R87, R163 ;  /* 0x000000a357937220 */ /* 0x000fe40000410000 */
[----:B------:R-:W-:Y:S02]  /*2cf0*/  FFMA.FTZ R12, R169, R180, R12 ;  /* 0x000000b4a90c7223 */ /* 0x000fe4000001000c */
[----:B------:R-:W-:Y:S02]  /*2d00*/  FMUL.FTZ R210, R76, R195 ;  /* 0x000000c34cd27220 */ /* 0x000fe40000410000 */
[----:B0-----:R-:W-:Y:S02]  /*2d10*/  FMUL.FTZ R219, R152, R235 ;  /* 0x000000eb98db7220 */ /* 0x001fe40000410000 */
[----:B------:R-:W-:Y:S02]  /*2d20*/  FFMA.FTZ R173, R136, -R173, R205 ;  /* 0x800000ad88ad7223 */ /* 0x000fe400000100cd */
[----:B------:R-:W-:Y:S01]  /*2d30*/  FMUL.FTZ R182, R82, R217 ;  /* 0x000000d952b67220 */ /* 0x000fe20000410000 */
[----:B------:R0:W-:Y:S01]  /*2d40*/  STS [R22.X4+0x86c], R219 ;  /* 0x00086cdb16007388 */ /* 0x0001e20000004800 */
[----:B------:R-:W-:-:S02]  /*2d50*/  FFMA.FTZ R12, R171, R147, R12 ;  /* 0x00000093ab0c7223 */ /* 0x000fc4000001000c */
[----:B------:R-:W-:Y:S02]  /*2d60*/  FMUL.FTZ R31, R77, R28 ;  /* 0x0000001c4d1f7220 */ /* 0x000fe40000410000 */
[----:B------:R-:W-:Y:S02]  /*2d70*/  FMUL.FTZ R221, R35, R210 ;  /* 0x000000d223dd7220 */ /* 0x000fe40000410000 */
[----:B------:R-:W-:Y:S02]  /*2d80*/  FFMA.FTZ R175, R138, -R175, R206 ;  /* 0x800000af8aaf7223 */ /* 0x000fe400000100ce */
[----:B------:R-:W-:Y:S01]  /*2d90*/  FFMA.FTZ R12, R173, R182, R12 ;  /* 0x000000b6ad0c7223 */ /* 0x000fe2000001000c */
[----:B------:R1:W-:Y:S01]  /*2da0*/  STS [R22.X4+0x870], R221 ;  /* 0x000870dd16007388 */ /* 0x0003e20000004800 */
[----:B0-----:R-:W-:Y:S02]  /*2db0*/  FMUL.FTZ R219, R85, R213 ;  /* 0x000000d555db7220 */ /* 0x001fe40000410000 */
[----:B------:R-:W-:-:S02]  /*2dc0*/  FMUL.FTZ R223, R32, R31 ;  /* 0x0000001f20df7220 */ /* 0x000fc40000410000 */
[----:B------:R-:W-:Y:S02]  /*2dd0*/  FFMA.FTZ R170, R137, -R170, R209 ;  /* 0x800000aa89aa7223 */ /* 0x000fe400000100d1 */
[----:B------:R-:W-:Y:S01]  /*2de0*/  FMUL.FTZ R184, R80, R207 ;  /* 0x000000cf50b87220 */ /* 0x000fe20000410000 */
[----:B------:R0:W-:Y:S01]  /*2df0*/  STS [R22.X4+0x87c], R223 ;  /* 0x00087cdf16007388 */ /* 0x0001e20000004800 */
[----:B------:R-:W-:Y:S02]  /*2e00*/  FFMA.FTZ R172, R139, -R172, R208 ;  /* 0x800000ac8bac7223 */ /* 0x000fe400000100d0 */
[----:B-1----:R-:W-:Y:S02]  /*2e10*/  FFMA.FTZ R221, R175, R219, R12 ;  /* 0x000000dbafdd7223 */ /* 0x002fe4000001000c */
[----:B------:R-:W-:Y:S02]  /*2e20*/  FMUL.FTZ R190, R78, R201 ;  /* 0x000000c94ebe7220 */ /* 0x000fe40000410000 */
[----:B------:R-:W-:-:S02]  /*2e30*/  FFMA.FTZ R221, R170, R184, R221 ;  /* 0x000000b8aadd7223 */ /* 0x000fc400000100dd */
[----:B------:R-:W-:Y:S02]  /*2e40*/  FMUL.FTZ R227, R156, R219 ;  /* 0x000000db9ce37220 */ /* 0x000fe40000410000 */
[----:B0-----:R-:W-:Y:S02]  /*2e50*/  FMUL.FTZ R223, R83, R198 ;  /* 0x000000c653df7220 */ /* 0x001fe40000410000 */
[----:B------:R-:W-:Y:S01]  /*2e60*/  FMUL.FTZ R219, R160, R199 ;  /* 0x000000c7a0db7220 */ /* 0x000fe20000410000 */
[----:B------:R0:W-:Y:S01]  /*2e70*/  STS [R22.X4+0x85c], R227 ;  /* 0x00085ce316007388 */ /* 0x0001e20000004800 */
[-C--:B------:R-:W-:Y:S02]  /*2e80*/  FMUL.FTZ R231, R154, R223.reuse ;  /* 0x000000df9ae77220 */ /* 0x080fe40000410000 */
[----:B------:R-:W-:Y:S01]  /*2e90*/  FFMA.FTZ R12, R172, R223, R221 ;  /* 0x000000dfac0c7223 */ /* 0x000fe200000100dd */
[----:B------:R1:W-:Y:S01]  /*2ea0*/  STS [R22.X4+0x84c], R219 ;  /* 0x00084cdb16007388 */ /* 0x0003e20000004800 */
[----:B------:R-:W-:-:S02]  /*2eb0*/  FMUL.FTZ R223, R158, R147 ;  /* 0x000000939edf7220 */ /* 0x000fc40000410000 */
[----:B------:R-:W-:Y:S01]  /*2ec0*/  FMUL.FTZ R147, R162, R13 ;  /* 0x0000000da2937220 */ /* 0x000fe20000410000 */
[----:B------:R-:W-:Y:S01]  /*2ed0*/  STS [R22.X4+0x864], R231 ;  /* 0x000864e716007388 */ /* 0x000fe20000004800 */
[----:B------:R-:W-:Y:S01]  /*2ee0*/  FMUL.FTZ R233, R151, R190 ;  /* 0x000000be97e97220 */ /* 0x000fe20000410000 */
[C---:B0-----:R-:W-:Y:S01]  /*2ef0*/  IADD3 R227, R124.reuse, 0xa0, RZ ;  /* 0x000000a07ce37810 */ /* 0x041fe20007ffe0ff */
[----:B------:R-:W-:Y:S01]  /*2f00*/  FMUL.FTZ R229, R153, R184 ;  /* 0x000000b899e57220 */ /* 0x000fe20000410000 */
        /* <DEDUP_REMOVED lines=9> */
[----:B------:R-:W-:Y:S01]  /*2fa0*/  FFMA.FTZ R177, R140, -R177, R211 ;  /* 0x800000b18cb17223 */ /* 0x000fe200000100d3 */
[C---:B0-----:R-:W-:Y:S01]  /*2fb0*/  IADD3 R223, R124.reuse, 0x60, RZ ;  /* 0x000000607cdf7810 */ /* 0x041fe20007ffe0ff */
[----:B------:R-:W-:Y:S01]  /*2fc0*/  FFMA.FTZ R174, R141, -R174, R214 ;  /* 0x800000ae8dae7223 */ /* 0x000fe200000100d6 */
[----:B------:R0:W-:Y:S01]  /*2fd0*/  STS [R22.X4+0x858], R225 ;  /* 0x000858e116007388 */ /* 0x0001e20000004800 */
[----:B------:R-:W-:Y:S01]  /*2fe0*/  FFMA.FTZ R231, R177, R190, R12 ;  /* 0x000000beb1e77223 */ /* 0x000fe2000001000c */
[----:B-1----:R-:W-:Y:S01]  /*2ff0*/  IADD3 R233, R124, 0x120, RZ ;  /* 0x000001207ce97810 */ /* 0x002fe20007ffe0ff */
[----:B------:R-:W-:Y:S01]  /*3000*/  FFMA.FTZ R179, R142, -R179, R215 ;  /* 0x800000b38eb37223 */ /* 0x000fe200000100d7 */
[----:B------:R1:W-:Y:S01]  /*3010*/  STS [R22.X4+0x850], R221 ;  /* 0x000850dd16007388 */ /* 0x0003e20000004800 */
[----:B------:R-:W-:Y:S01]  /*3020*/  FFMA.FTZ R12, R174, R235, R231 ;  /* 0x000000ebae0c7223 */ /* 0x000fe200000100e7 */
[C---:B--2---:R-:W-:Y:S01]  /*3030*/  IADD3 R229, R124.reuse, 0xc0, RZ ;  /* 0x000000c07ce57810 */ /* 0x044fe20007ffe0ff */
[----:B------:R-:W-:Y:S01]  /*3040*/  FFMA.FTZ R176, R143, -R176, R196 ;  /* 0x800000b08fb07223 */ /* 0x000fe200000100c4 */
[----:B------:R2:W-:Y:S01]  /*3050*/  STS [R22.X4+0x848], R199 ;  /* 0x000848c716007388 */ /* 0x0005e20000004800 */
[----:B------:R-:W-:Y:S01]  /*3060*/  FFMA.FTZ R12, R179, R210, R12 ;  /* 0x000000d2b30c7223 */ /* 0x000fe2000001000c */
[----:B0-----:R-:W-:Y:S01]  /*3070*/  IADD3 R225, R124, 0x80, RZ ;  /* 0x000000807ce17810 */ /* 0x001fe20007ffe0ff */
[----:B------:R-:W-:Y:S01]  /*3080*/  FMUL.FTZ R197, R104, R197 ;  /* 0x000000c568c57220 */ /* 0x000fe20000410000 */
[----:B------:R0:W-:Y:S01]  /*3090*/  STS [R22.X4+0x844], R147 ;  /* 0x0008449316007388 */ /* 0x0001e20000004800 */
[----:B------:R-:W-:Y:S01]  /*30a0*/  IADD3 R231, R124, 0xe0, RZ ;  /* 0x000000e07ce77810 */ /* 0x000fe20007ffe0ff */
[----:B------:R-:W-:Y:S01]  /*30b0*/  FFMA.FTZ R12, R176, R193, R12 ;  /* 0x000000c1b00c7223 */ /* 0x000fe2000001000c */
[C---:B-1----:R-:W-:Y:S01]  /*30c0*/  IADD3 R221, R124.reuse, 0x40, RZ ;  /* 0x000000407cdd7810 */ /* 0x042fe20007ffe0ff */
[----:B------:R1:W-:Y:S01]  /*30d0*/  STS [R22.X4+0x840], R13 ;  /* 0x0008400d16007388 */ /* 0x0003e20000004800 */
[----:B------:R-:W-:Y:S01]  /*30e0*/  IADD3 R235, R124, 0x160, RZ ;  /* 0x000001607ceb7810 */ /* 0x000fe20007ffe0ff */
[----:B------:R-:W-:Y:S01]  /*30f0*/  FMUL.FTZ R205, R100, R205 ;  /* 0x000000cd64cd7220 */ /* 0x000fe20000410000 */
[----:B--2---:R-:W-:Y:S01]  /*3100*/  IADD3 R199, R124, 0x100, RZ ;  /* 0x000001007cc77810 */ /* 0x004fe20007ffe0ff */
[----:B------:R-:W-:Y:S01]  /*3110*/  BAR.SYNC.DEFER_BLOCKING 0x0 ;  /* 0x0000000000007b1d */ /* 0x000fe20000010000 */
[-C--:B------:R-:W-:Y:S01]  /*3120*/  LEA.HI.SX32 R148, R221, R124.reuse, 0x1b ;  /* 0x0000007cdd947211 */ /* 0x080fe200078fdaff */
[----:B------:R-:W-:Y:S01]  /*3130*/  FFMA.FTZ R181, R144, -R181, R183 ;  /* 0x800000b590b57223 */ /* 0x000fe200000100b7 */
[----:B0-----:R-:W-:Y:S01]  /*3140*/  LEA.HI.SX32 R147, R219, R124, 0x1b ;  /* 0x0000007cdb937211 */ /* 0x001fe200078fdaff */
[----:B------:R-:W-:Y:S01]  /*3150*/  FFMA.FTZ R178, R145, -R178, R23 ;  /* 0x800000b291b27223 */ /* 0x000fe20000010017 */
[C---:B------:R-:W-:Y:S01]  /*3160*/  LEA.HI.SX32 R193, R124.reuse, R124, 0x1b ;  /* 0x0000007c7cc17211 */ /* 0x040fe200078fdaff */
[----:B------:R-:W-:Y:S01]  /*3170*/  FMUL.FTZ R194, R105, R194 ;  /* 0x000000c269c27220 */ /* 0x000fe20000410000 */
[----:B-1----:R-:W-:Y:S01]  /*3180*/  IADD3 R13, R124, 0x140, RZ ;  /* 0x000001407c0d7810 */ /* 0x002fe20007ffe0ff */
        /* <DEDUP_REMOVED lines=19> */
[----:B------:R-:W-:Y:S01]  /*32c0*/  LEA.HI.SX32 R221, R243, R124, 0x1b ;  /* 0x0000007cf3dd7211 */ /* 0x000fe200078fdaff */
[----:B------:R-:W1:Y:S01]  /*32d0*/  LDS R223, [R147.X4+0x8c0] ;  /* 0x0008c00093df7984 */ /* 0x000e620000004800 */
[----:B------:R-:W-:-:S02]  /*32e0*/  FMUL.FTZ R23, R90, R23 ;  /* 0x000000175a177220 */ /* 0x000fc40000410000 */
[----:B------:R-:W-:Y:S01]  /*32f0*/  FFMA.FTZ R146, R181, R146, R12 ;  /* 0x00000092b5927223 */ /* 0x000fe2000001000c */
        /* <DEDUP_REMOVED lines=35> */
[----:B01--4-:R-:W0:Y:S01]  /*3530*/  LDS R193, [R193.X4+0x1080] ;  /* 0x00108000c1c17984 */ /* 0x013e220000004800 */
[----:B------:R-:W-:-:S02]  /*3540*/  IMAD R12, R130, c[0x0][0x2b0], RZ ;  /* 0x0000ac00820c7a24 */ /* 0x000fc400078e02ff */
[----:B------:R-:W-:Y:S02]  /*3550*/  IMAD R130, R130, c[0x0][0x2d0], RZ ;  /* 0x0000b40082827a24 */ /* 0x000fe400078e02ff */
[----:B------:R-:W-:-:S04]  /*3560*/  IMAD.WIDE.U32 R14, R43, c[0x0][0x2b0], R14 ;  /* 0x0000ac002b0e7a25 */ /* 0x000fc800078e000e */
        /* <DEDUP_REMOVED lines=11> */
.L_x_6413:
[----:B01--4-:R-:W-:Y:S05]  /*3620*/  BSYNC B0 ;  /* 0x0000000000007941 */ /* 0x013fea0003800000 */
.L_x_6412:
[----:B------:R-:W0:Y:S01]  /*3630*/  LDS R147, [R147.X4+0x1100] ;  /* 0x0011000093937984 */ /* 0x000e220000004800 */
[----:B------:R-:W-:Y:S01]  /*3640*/  BSSY B0, `(.L_x_6414) ;  /* 0x0000004000007945 */ /* 0x000fe20003800000 */
[----:B------:R-:W-:Y:S05]  /*3650*/  @!P1 BRA `(.L_x_6415) ;  /* 0x0000002000009947 */ /* 0x000fea0003800000 */
[----:B------:R1:W-:Y:S04]  /*3660*/  RED.E.ADD.F32.FTZ.RN.STRONG.GPU [R18.64+-0x780], R223 ;  /* 0xfff880df1200798e */ /* 0x0003e8000c10e784 */
[----:B0-----:R1:W-:Y:S02]  /*3670*/  RED.E.ADD.F32.FTZ.RN.STRONG.GPU [R20.64+-0x780], R147 ;  /* 0xfff880931400798e */ /* 0x0013e4000c10e784 */
.L_x_6415:
[----:B------:R-:W-:Y:S05]  /*3680*/  BSYNC B0 ;  /* 0x0000000000007941 */ /* 0x000fea0003800000 */
.L_x_6414:
[----:B------:R2:W3:Y:S01]  /*3690*/  LDS R13, [R148.X4+0x1180] ;  /* 0x00118000940d7984 */ /* 0x0004e20000004800 */
[----:B------:R-:W-:Y:S01]  /*36a0*/  BSSY B0, `(.L_x_6416) ;  /* 0x0000005000007945 */ /* 0x000fe20003800000 */
[----:B------:R-:W-:Y:S01]  /*36b0*/  FMUL.FTZ R31, R178, R31 ;  /* 0x0000001fb21f7220 */ /* 0x000fe20000410000 */
[----:B------:R-:W-:Y:S05]  /*36c0*/  @!P2 BRA `(.L_x_6417) ;  /* 0x000000200000a947 */ /* 0x000fea0003800000 */
[----:B------:R4:W-:Y:S04]  /*36d0*/  RED.E.ADD.F32.FTZ.RN.STRONG.GPU [R18.64+-0x700], R225 ;  /* 0xfff900e11200798e */ /* 0x0009e8000c10e784 */
[----:B---3--:R4:W-:Y:S02]  /*36e0*/  RED.E.ADD.F32.FTZ.RN.STRONG.GPU [R20.64+-0x700], R13 ;  /* 0xfff9000d1400798e */ /* 0x0089e4000c10e784 */
.L_x_6417:
[----:B------:R-:W-:Y:S05]  /*36f0*/  BSYNC B0 ;  /* 0x0000000000007941 */ /* 0x000fea0003800000 */
.L_x_6416:
[----:B---34-:R3:W4:Y:S01]  /*3700*/  LDS R13, [R164.X4+0x1200] ;  /* 0x00120000a40d7984 */ /* 0x0187220000004800 */
        /* <DEDUP_REMOVED lines=12> */
.L_x_6419:
[----:B---3--:R-:W-:Y:S05]  /*37d0*/  BSYNC B0 ;  /* 0x0000000000007941 */ /* 0x008fea0003800000 */
.L_x_6418:
[----:B----4-:R3:W4:Y:S01]  /*37e0*/  LDS R13, [R180.X4+0x1280] ;  /* 0x00128000b40d7984 */ /* 0x0107220000004800 */
[----:B------:R-:W-:Y:S01]  /*37f0*/  BSSY B0, `(.L_x_6420) ;  /* 0x0000004000007945 */ /* 0x000fe20003800000 */
[----:B------:R-:W-:Y:S05]  /*3800*/  @!P1 BRA `(.L_x_6421) ;  /* 0x0000002000009947 */ /* 0x000fea0003800000 */
[----:B------:R1:W-:Y:S04]  /*3810*/  RED.E.ADD.F32.FTZ.RN.STRONG.GPU [R18.64+-0x600], R229 ;  /* 0xfffa00e51200798e */ /* 0x0003e8000c10e784 */
[----:B----4-:R1:W-:Y:S02]  /*3820*/  RED.E.ADD.F32.FTZ.RN.STRONG.GPU [R20.64+-0x600], R13 ;  /* 0xfffa000d1400798e */ /* 0x0103e4000c10e784 */
.L_x_6421:
[----:B------:R-:W-:Y:S05]  /*3830*/  BSYNC B0 ;  /* 0x0000000000007941 */ /* 0x000fea0003800000 */
.L_x_6420:
[----:B-1--4-:R1:W4:Y:S01]  /*3840*/  LDS R13, [R182.X4+0x1300] ;  /* 0x00130000b60d7984 */ /* 0x0123220000004800 */
[----:B------:R-:W-:Y:S01]  /*3850*/  BSSY B0, `(.L_x_6422) ;  /* 0x0000004000007945 */ /* 0x000fe20003800000 */
[----:B------:R-:W-:Y:S05]  /*3860*/  @!P2 BRA `(.L_x_6423) ;  /* 0x000000200000a947 */ /* 0x000fea0003800000 */
[----:B------:R1:W-:Y:S04]  /*3870*/  RED.E.ADD.F32.FTZ.RN.STRONG.GPU [R18.64+-0x580], R231 ;  /* 0xfffa80e71200798e */ /* 0x0003e8000c10e784 */
[----:B----4-:R1:W-:Y:S02]  /*3880*/  RED.E.ADD.F32.FTZ.RN.STRONG.GPU [R20.64+-0x580], R13 ;  /* 0xfffa800d1400798e */ /* 0x0103e4000c10e784 */
.L_x_6423:
[----:B------:R-:W-:Y:S05]  /*3890*/  BSYNC B0 ;  /* 0x0000000000007941 */ /* 0x000fea0003800000 */
.L_x_6422:
[----:B-1--4-:R1:W4:Y:S01]  /*38a0*/  LDS R13, [R184.X4+0x1380] ;  /* 0x00138000b80d7984 */ /* 0x0123220000004800 */
[----:B------:R-:W-:Y:S01]  /*38b0*/  BSSY B0, `(.L_x_6424) ;  /* 0x0000004000007945 */ /* 0x000fe20003800000 */
[----:B------:R-:W-:Y:S05]  /*38c0*/  @!P3 BRA `(.L_x_6425) ;  /* 0x000000200000b947 */ /* 0x000fea0003800000 */
[----:B------:R1:W-:Y:S04]  /*38d0*/  RED.E.ADD.F32.FTZ.RN.STRONG.GPU [R18.64+-0x500], R233 ;  /* 0xfffb00e91200798e */ /* 0x0003e8000c10e784 */
[----:B----4-:R1:W-:Y:S02]  /*38e0*/  RED.E.ADD.F32.FTZ.RN.STRONG.GPU [R20.64+-0x500], R13 ;  /* 0xfffb000d1400798e */ /* 0x0103e4000c10e784 */
.L_x_6425:
[----:B------:R-:W-:Y:S05]  /*38f0*/  BSYNC B0 ;  /* 0x0000000000007941 */ /* 0x000fea0003800000 */
.L_x_6424:
[----:B-1--4-:R1:W4:Y:S01]  /*3900*/  LDS R13, [R190.X4+0x1400] ;  /* 0x00140000be0d7984 */ /* 0x0123220000004800 */
[----:B------:R-:W-:Y:S01]  /*3910*/  BSSY B0, `(.L_x_6426) ;  /* 0x0000004000007945 */ /* 0x000fe20003800000 */
[----:B------:R-:W-:Y:S05]  /*3920*/  @!P4 BRA `(.L_x_6427) ;  /* 0x000000200000c947 */ /* 0x000fea0003800000 */
[----:B------:R1:W-:Y:S04]  /*3930*/  RED.E.ADD.F32.FTZ.RN.STRONG.GPU [R18.64+-0x480], R235 ;  /* 0xfffb80eb1200798e */ /* 0x0003e8000c10e784 */
[----:B----4-:R1:W-:Y:S02]  /*3940*/  RED.E.ADD.F32.FTZ.RN.STRONG.GPU [R20.64+-0x480], R13 ;  /* 0xfffb800d1400798e */ /* 0x0103e4000c10e784 */
.L_x_6427:
[----:B------:R-:W-:Y:S05]  /*3950*/  BSYNC B0 ;  /* 0x0000000000007941 */ /* 0x000fea0003800000 */
.L_x_6426:
[----:B------:R-:W1:Y:S01]  /*3960*/  LDS R199, [R199.X4+0x1480] ;  /* 0x00148000c7c77984 */ /* 0x000e620000004800 */
[----:B------:R-:W-:Y:S01]  /*3970*/  BSSY B0, `(.L_x_6428) ;  /* 0x0000004000007945 */ /* 0x000fe20003800000 */
[----:B------:R-:W-:Y:S05]  /*3980*/  @!P5 BRA `(.L_x_6429) ;  /* 0x000000200000d947 */ /* 0x000fea0003800000 */
[----:B------:R2:W-:Y:S04]  /*3990*/  RED.E.ADD.F32.FTZ.RN.STRONG.GPU [R18.64+-0x400], R237 ;  /* 0xfffc00ed1200798e */ /* 0x0005e8000c10e784 */
[----:B-1----:R2:W-:Y:S02]  /*39a0*/  RED.E.ADD.F32.FTZ.RN.STRONG.GPU [R20.64+-0x400], R199 ;  /* 0xfffc00c71400798e */ /* 0x0025e4000c10e784 */
.L_x_6429:
[----:B------:R-:W-:Y:S05]  /*39b0*/  BSYNC B0 ;  /* 0x0000000000007941 */ /* 0x000fea0003800000 */
.L_x_6428:
        /* <DEDUP_REMOVED lines=11> */
.L_x_6431:
[----:B-1----:R-:W-:Y:S05]  /*3a70*/  BSYNC B0 ;  /* 0x0000000000007941 */ /* 0x002fea0003800000 */
.L_x_6430:
[----:B----4-:R1:W4:Y:S01]  /*3a80*/  LDS R13, [R212.X4+0x1580] ;  /* 0x00158000d40d7984 */ /* 0x0103220000004800 */
[----:B------:R-:W-:Y:S01]  /*3a90*/  BSSY B0, `(.L_x_6432) ;  /* 0x0000004000007945 */ /* 0x000fe20003800000 */
[----:B------:R-:W-:Y:S05]  /*3aa0*/  @!P1 BRA `(.L_x_6433) ;  /* 0x0000002000009947 */ /* 0x000fea0003800000 */
[----:B------:R1:W-:Y:S04]  /*3ab0*/  RED.E.ADD.F32.FTZ.RN.STRONG.GPU [R18.64+-0x300], R241 ;  /* 0xfffd00f11200798e */ /* 0x0003e8000c10e784 */
[----:B----4-:R1:W-:Y:S02]  /*3ac0*/  RED.E.ADD.F32.FTZ.RN.STRONG.GPU [R20.64+-0x300], R13 ;  /* 0xfffd000d1400798e */ /* 0x0103e4000c10e784 */
.L_x_6433:
[----:B------:R-:W-:Y:S05]  /*3ad0*/  BSYNC B0 ;  /* 0x0000000000007941 */ /* 0x000fea0003800000 */
.L_x_6432:
[----:B-1--4-:R1:W4:Y:S01]  /*3ae0*/  LDS R13, [R216.X4+0x1600] ;  /* 0x00160000d80d7984 */ /* 0x0123220000004800 */
[----:B------:R-:W-:Y:S01]  /*3af0*/  BSSY B0, `(.L_x_6434) ;  /* 0x0000004000007945 */ /* 0x000fe20003800000 */
[----:B------:R-:W-:Y:S05]  /*3b00*/  @!P2 BRA `(.L_x_6435) ;  /* 0x000000200000a947 */ /* 0x000fea0003800000 */
[----:B------:R1:W-:Y:S04]  /*3b10*/  RED.E.ADD.F32.FTZ.RN.STRONG.GPU [R18.64+-0x280], R243 ;  /* 0xfffd80f31200798e */ /* 0x0003e8000c10e784 */
[----:B----4-:R1:W-:Y:S02]  /*3b20*/  RED.E.ADD.F32.FTZ.RN.STRONG.GPU [R20.64+-0x280], R13 ;  /* 0xfffd800d1400798e */ /* 0x0103e4000c10e784 */
.L_x_6435:
[----:B------:R-:W-:Y:S05]  /*3b30*/  BSYNC B0 ;  /* 0x0000000000007941 */ /* 0x000fea0003800000 */
.L_x_6434:
[----:B-1--4-:R1:W4:Y:S01]  /*3b40*/  LDS R13, [R218.X4+0x1680] ;  /* 0x00168000da0d7984 */ /* 0x0123220000004800 */
[----:B------:R-:W-:Y:S01]  /*3b50*/  BSSY B0, `(.L_x_6436) ;  /* 0x0000004000007945 */ /* 0x000fe20003800000 */
[----:B------:R-:W-:Y:S05]  /*3b60*/  @!P3 BRA `(.L_x_6437) ;  /* 0x000000200000b947 */ /* 0x000fea0003800000 */
[----:B------:R1:W-:Y:S04]  /*3b70*/  RED.E.ADD.F32.FTZ.RN.STRONG.GPU [R18.64+-0x200], R245 ;  /* 0xfffe00f51200798e */ /* 0x0003e8000c10e784 */
[----:B----4-:R1:W-:Y:S02]  /*3b80*/  RED.E.ADD.F32.FTZ.RN.STRONG.GPU [R20.64+-0x200], R13 ;  /* 0xfffe000d1400798e */ /* 0x0103e4000c10e784 */
.L_x_6437:
[----:B------:R-:W-:Y:S05]  /*3b90*/  BSYNC B0 ;  /* 0x0000000000007941 */ /* 0x000fea0003800000 */
.L_x_6436:
[----:B------:R-:W1:Y:S01]  /*3ba0*/  LDS R219, [R219.X4+0x1700] ;  /* 0x00170000dbdb7984 */ /* 0x000e620000004800 */
[----:B------:R-:W-:Y:S01]  /*3bb0*/  BSSY B0, `(.L_x_6438) ;  /* 0x0000004000007945 */ /* 0x000fe20003800000 */
[----:B------:R-:W-:Y:S05]  /*3bc0*/  @!P4 BRA `(.L_x_6439) ;  /* 0x000000200000c947 */ /* 0x000fea0003800000 */
[----:B------:R2:W-:Y:S04]  /*3bd0*/  RED.E.ADD.F32.FTZ.RN.STRONG.GPU [R18.64+-0x180], R247 ;  /* 0xfffe80f71200798e */ /* 0x0005e8000c10e784 */
[----:B-1----:R2:W-:Y:S02]  /*3be0*/  RED.E.ADD.F32.FTZ.RN.STRONG.GPU [R20.64+-0x180], R219 ;  /* 0xfffe80db1400798e */ /* 0x0025e4000c10e784 */
.L_x_6439:
[----:B------:R-:W-:Y:S05]  /*3bf0*/  BSYNC B0 ;  /* 0x0000000000007941 */ /* 0x000fea0003800000 */
.L_x_6438:
[----:B-1--4-:R1:W4:Y:S01]  /*3c00*/  LDS R13, [R220.X4+0x1780] ;  /* 0x00178000dc0d7984 */ /* 0x0123220000004800 */
[----:B------:R-:W-:Y:S01]  /*3c10*/  BSSY B0, `(.L_x_6440) ;  /* 0x0000004000007945 */ /* 0x000fe20003800000 */
[----:B------:R-:W-:Y:S05]  /*3c20*/  @!P5 BRA `(.L_x_6441) ;  /* 0x000000200000d947 */ /* 0x000fea0003800000 */
[----:B------:R1:W-:Y:S04]  /*3c30*/  RED.E.ADD.F32.FTZ.RN.STRONG.GPU [R18.64+-0x100], R249 ;  /* 0xffff00f91200798e */ /* 0x0003e8000c10e784 */
[----:B----4-:R1:W-:Y:S02]  /*3c40*/  RED.E.ADD.F32.FTZ.RN.STRONG.GPU [R20.64+-0x100], R13 ;  /* 0xffff000d1400798e */ /* 0x0103e4000c10e784 */
.L_x_6441:
[----:B------:R-:W-:Y:S05]  /*3c50*/  BSYNC B0 ;  /* 0x0000000000007941 */ /* 0x000fea0003800000 */
.L_x_6440:
[----:B------:R-:W1:Y:S01]  /*3c60*/  LDS R221, [R221.X4+0x1800] ;  /* 0x00180000dddd7984 */ /* 0x000e620000004800 */
[----:B------:R-:W-:Y:S01]  /*3c70*/  BSSY B0, `(.L_x_6442) ;  /* 0x0000004000007945 */ /* 0x000fe20003800000 */
[----:B------:R-:W-:Y:S05]  /*3c80*/  @!P6 BRA `(.L_x_6443) ;  /* 0x000000200000e947 */ /* 0x000fea0003800000 */
[----:B------:R2:W-:Y:S04]  /*3c90*/  RED.E.ADD.F32.FTZ.RN.STRONG.GPU [R18.64+-0x80], R251 ;  /* 0xffff80fb1200798e */ /* 0x0005e8000c10e784 */
[----:B-1----:R2:W-:Y:S02]  /*3ca0*/  RED.E.ADD.F32.FTZ.RN.STRONG.GPU [R20.64+-0x80], R221 ;  /* 0xffff80dd1400798e */ /* 0x0025e4000c10e784 */
.L_x_6443:
[----:B------:R-:W-:Y:S05]  /*3cb0*/  BSYNC B0 ;  /* 0x0000000000007941 */ /* 0x000fea0003800000 */
.L_x_6442:
[----:B------:R-:W5:Y:S01]  /*3cc0*/  SHFL.DOWN P0, R17, R146, 0x1, 0x1f ;  /* 0x08201f0092117f89 */ /* 0x000f620000000000 */
[-C--:B------:R-:W-:Y:S01]  /*3cd0*/  FMUL.FTZ R12, R0, R201.reuse ;  /* 0x000000c9000c7220 */ /* 0x080fe20000410000 */
[----:B------:R-:W-:Y:S01]  /*3ce0*/  ISETP.NE.AND P2, PT, R124, RZ, PT ;  /* 0x000000ff7c00720c */ /* 0x000fe20003f45270 */
[----:B------:R-:W-:Y:S01]  /*3cf0*/  FMUL.FTZ R140, R140, R201 ;  /* 0x000000c98c8c7220 */ /* 0x000fe20000410000 */
[----:B------:R-:W-:Y:S01]  /*3d00*/  BSSY B0, `(.L_x_6444) ;  /* 0x0000071000007945 */ /* 0x000fe20003800000 */
[----:B------:R-:W-:-:S02]  /*3d10*/  FMUL.FTZ R12, R177, R12 ;  /* 0x0000000cb10c7220 */ /* 0x000fc40000410000 */
[C---:B-1--4-:R-:W-:Y:S02]  /*3d20*/  FMUL.FTZ R13, R0.reuse, R198 ;  /* 0x000000c6000d7220 */ /* 0x052fe40000410000 */
[----:B------:R-:W-:Y:S02]  /*3d30*/  FFMA.FTZ R151, R151, R140, R12 ;  /* 0x0000008c97977223 */ /* 0x000fe4000001000c */
[-C--:B------:R-:W-:Y:S02]  /*3d40*/  FMUL.FTZ R12, R137, R207.reuse ;  /* 0x000000cf890c7220 */ /* 0x080fe40000410000 */
[----:B------:R-:W-:Y:S02]  /*3d50*/  FMUL.FTZ R207, R0, R207 ;  /* 0x000000cf00cf7220 */ /* 0x000fe40000410000 */
[----:B------:R-:W-:Y:S02]  /*3d60*/  FMUL.FTZ R139, R139, R198 ;  /* 0x000000c68b8b7220 */ /* 0x000fe40000410000 */
[----:B------:R-:W-:-:S02]  /*3d70*/  FMUL.FTZ R207, R170, R207 ;  /* 0x000000cfaacf7220 */ /* 0x000fc40000410000 */
[----:B------:R-:W-:Y:S02]  /*3d80*/  FMUL.FTZ R13, R172, R13 ;  /* 0x0000000dac0d7220 */ /* 0x000fe40000410000 */
[-C--:B------:R-:W-:Y:S02]  /*3d90*/  FFMA.FTZ R67, R80, R12.reuse, R67 ;  /* 0x0000000c50437223 */ /* 0x080fe40000010043 */
[----:B------:R-:W-:Y:S02]  /*3da0*/  FFMA.FTZ R207, R153, R12, R207 ;  /* 0x0000000c99cf7223 */ /* 0x000fe400000100cf */
[----:B-----5:R-:W-:Y:S02]  /*3db0*/  @P0 FADD R17, R146, R17 ;  /* 0x0000001192110221 */ /* 0x020fe40000000000 */
[----:B------:R-:W-:Y:S02]  /*3dc0*/  FMUL.FTZ R12, R0, R213 ;  /* 0x000000d5000c7220 */ /* 0x000fe40000410000 */
[----:B------:R-:W-:Y:S01]  /*3dd0*/  FFMA.FTZ R154, R154, R139, R13 ;  /* 0x0000008b9a9a7223 */ /* 0x000fe2000001000d */
[----:B------:R-:W1:Y:S01]  /*3de0*/  SHFL.DOWN P0, R16, R17, 0x2, 0x1f ;  /* 0x08401f0011107f89 */ /* 0x000e620000000000 */
[----:B------:R-:W-:-:S02]  /*3df0*/  FMUL.FTZ R13, R138, R213 ;  /* 0x000000d58a0d7220 */ /* 0x000fc40000410000 */
[----:B------:R-:W-:Y:S02]  /*3e00*/  FMUL.FTZ R12, R175, R12 ;  /* 0x0000000caf0c7220 */ /* 0x000fe40000410000 */
[----:B------:R-:W-:Y:S02]  /*3e10*/  FMUL.FTZ R136, R136, R217 ;  /* 0x000000d988887220 */ /* 0x000fe40000410000 */
[----:B------:R-:W-:Y:S02]  /*3e20*/  FFMA.FTZ R156, R156, R13, R12 ;  /* 0x0000000d9c9c7223 */ /* 0x000fe4000001000c */
[C---:B------:R-:W-:Y:S02]  /*3e30*/  FMUL.FTZ R12, R0.reuse, R217 ;  /* 0x000000d9000c7220 */ /* 0x040fe40000410000 */
[----:B------:R-:W-:Y:S02]  /*3e40*/  FMUL.FTZ R15, R0, R192 ;  /* 0x000000c0000f7220 */ /* 0x000fe40000410000 */
[----:B------:R-:W-:-:S02]  /*3e50*/  FMUL.FTZ R12, R173, R12 ;  /* 0x0000000cad0c7220 */ /* 0x000fc40000410000 */
[----:B------:R-:W-:Y:S02]  /*3e60*/  FFMA.FTZ R66, R85, R13, R66 ;  /* 0x0000000d55427223 */ /* 0x000fe40000010042 */
[----:B------:R-:W-:Y:S02]  /*3e70*/  FFMA.FTZ R155, R155, R136, R12 ;  /* 0x000000889b9b7223 */ /* 0x000fe4000001000c */
[----:B------:R-:W-:Y:S02]  /*3e80*/  FMUL.FTZ R12, R0, R163 ;  /* 0x000000a3000c7220 */ /* 0x000fe40000410000 */
[----:B------:R-:W-:Y:S02]  /*3e90*/  FMUL.FTZ R141, R141, R192 ;  /* 0x000000c08d8d7220 */ /* 0x000fe40000410000 */
[----:B------:R-:W-:Y:S02]  /*3ea0*/  FMUL.FTZ R15, R174, R15 ;  /* 0x0000000fae0f7220 */ /* 0x000fe40000410000 */
[----:B-1----:R-:W-:-:S02]  /*3eb0*/  @P0 FADD R16, R17, R16 ;  /* 0x0000001011100221 */ /* 0x002fc40000000000 */
[----:B------:R-:W-:Y:S02]  /*3ec0*/  FMUL.FTZ R13, R134, R163 ;  /* 0x000000a3860d7220 */ /* 0x000fe40000410000 */
[----:B------:R-:W-:Y:S01]  /*3ed0*/  FMUL.FTZ R171, R171, R12 ;  /* 0x0000000cabab7220 */ /* 0x000fe20000410000 */
[----:B--2---:R-:W1:Y:S01]  /*3ee0*/  SHFL.DOWN P0, R19, R16, 0x4, 0x1f ;  /* 0x08801f0010137f89 */ /* 0x004e620000000000 */
[----:B------:R-:W-:Y:S02]  /*3ef0*/  FFMA.FTZ R152, R152, R141, R15 ;  /* 0x0000008d98987223 */ /* 0x000fe4000001000f */
[-C--:B------:R-:W-:Y:S02]  /*3f00*/  FFMA.FTZ R68, R87, R13.reuse, R68 ;  /* 0x0000000d57447223 */ /* 0x080fe40000010044 */
[----:B------:R-:W-:Y:S02]  /*3f10*/  FFMA.FTZ R158, R158, R13, R171 ;  /* 0x0000000d9e9e7223 */ /* 0x000fe400000100ab */
[----:B------:R-:W-:-:S02]  /*3f20*/  FMUL.FTZ R14, R0, R195 ;  /* 0x000000c3000e7220 */ /* 0x000fc40000410000 */
[C---:B------:R-:W-:Y:S02]  /*3f30*/  FMUL.FTZ R15, R0.reuse, R30 ;  /* 0x0000001e000f7220 */ /* 0x040fe40000410000 */
[C---:B------:R-:W-:Y:S02]  /*3f40*/  FMUL.FTZ R12, R0.reuse, R149 ;  /* 0x00000095000c7220 */ /* 0x040fe40000410000 */
[----:B------:R-:W-:Y:S02]  /*3f50*/  FMUL.FTZ R13, R0, R150 ;  /* 0x00000096000d7220 */ /* 0x000fe40000410000 */
[----:B------:R-:W-:Y:S02]  /*3f60*/  FMUL.FTZ R142, R142, R195 ;  /* 0x000000c38e8e7220 */ /* 0x000fe40000410000 */
[----:B------:R-:W-:Y:S02]  /*3f70*/  FMUL.FTZ R14, R179, R14 ;  /* 0x0000000eb30e7220 */ /* 0x000fe40000410000 */
[----:B------:R-:W-:-:S02]  /*3f80*/  FMUL.FTZ R143, R143, R30 ;  /* 0x0000001e8f8f7220 */ /* 0x000fc40000410000 */
[----:B------:R-:W-:Y:S02]  /*3f90*/  FMUL.FTZ R15, R176, R15 ;  /* 0x0000000fb00f7220 */ /* 0x000fe40000410000 */
[----:B------:R-:W-:Y:S02]  /*3fa0*/  FMUL.FTZ R132, R132, R149 ;  /* 0x0000009584847220 */ /* 0x000fe40000410000 */
[----:B-1----:R-:W-:Y:S02]  /*3fb0*/  @P0 FADD R19, R16, R19 ;  /* 0x0000001310130221 */ /* 0x002fe40000000000 */
[----:B------:R-:W-:Y:S02]  /*3fc0*/  FMUL.FTZ R12, R169, R12 ;  /* 0x0000000ca90c7220 */ /* 0x000fe40000410000 */
[----:B------:R-:W-:Y:S01]  /*3fd0*/  FMUL.FTZ R27, R27, R150 ;  /* 0x000000961b1b7220 */ /* 0x000fe20000410000 */
[----:B------:R-:W1:Y:S01]  /*3fe0*/  SHFL.DOWN P0, R16, R19, 0x8, 0x1f ;  /* 0x09001f0013107f89 */ /* 0x000e620000000000 */
[----:B------:R-:W-:-:S02]  /*3ff0*/  FMUL.FTZ R13, R168, R13 ;  /* 0x0000000da80d7220 */ /* 0x000fc40000410000 */
[----:B------:R-:W-:Y:S02]  /*4000*/  FFMA.FTZ R35, R35, R142, R14 ;  /* 0x0000008e23237223 */ /* 0x000fe4000001000e */
[----:B------:R-:W-:Y:S02]  /*4010*/  FFMA.FTZ R34, R34, R143, R15 ;  /* 0x0000008f22227223 */ /* 0x000fe4000001000f */
[----:B------:R-:W-:Y:S02]  /*4020*/  FFMA.FTZ R157, R157, R132, R12 ;  /* 0x000000849d9d7223 */ /* 0x000fe4000001000c */
[----:B------:R-:W-:Y:S02]  /*4030*/  FFMA.FTZ R160, R160, R27, R13 ;  /* 0x0000001ba0a07223 */ /* 0x000fe4000001000d */
[C---:B------:R-:W-:Y:S02]  /*4040*/  FMUL.FTZ R14, R0.reuse, R29 ;  /* 0x0000001d000e7220 */ /* 0x040fe40000410000 */
[----:B------:R-:W-:-:S02]  /*4050*/  FMUL.FTZ R15, R0, R28 ;  /* 0x0000001c000f7220 */ /* 0x000fc40000410000 */
[C---:B------:R-:W-:Y:S02]  /*4060*/  FMUL.FTZ R12, R0.reuse, R185 ;  /* 0x000000b9000c7220 */ /* 0x040fe40000410000 */
[C---:B------:R-:W-:Y:S02]  /*4070*/  FMUL.FTZ R13, R0.reuse, R188 ;  /* 0x000000bc000d7220 */ /* 0x040fe40000410000 */
[----:B------:R-:W-:Y:S02]  /*4080*/  FMUL.FTZ R0, R0, R189 ;  /* 0x000000bd00007220 */ /* 0x000fe40000410000 */
[----:B------:R-:W-:Y:S02]  /*4090*/  FMUL.FTZ R144, R144, R29 ;  /* 0x0000001d90907220 */ /* 0x000fe40000410000 */
[----:B------:R-:W-:Y:S02]  /*40a0*/  FMUL.FTZ R14, R181, R14 ;  /* 0x0000000eb50e7220 */ /* 0x000fe40000410000 */
[----:B-1----:R-:W-:Y:S01]  /*40b0*/  @P0 FADD R16, R19, R16 ;  /* 0x0000001013100221 */ /* 0x002fe20000000000 */
[----:B------:R-:W-:Y:S01]  /*40c0*/  ISETP.NE.AND P0, PT, R122, RZ, PT ;  /* 0x000000ff7a00720c */ /* 0x000fe20003f05270 */
[----:B------:R-:W-:-:S02]  /*40d0*/  FMUL.FTZ R145, R145, R28 ;  /* 0x0000001c91917220 */ /* 0x000fc40000410000 */
[----:B------:R-:W-:Y:S01]  /*40e0*/  FMUL.FTZ R15, R178, R15 ;  /* 0x0000000fb20f7220 */ /* 0x000fe20000410000 */
[----:B------:R-:W1:Y:S01]  /*40f0*/  SHFL.DOWN P1, R17, R16, 0x10, 0x1f ;  /* 0x0a001f0010117f89 */ /* 0x000e620000020000 */
        /* <DEDUP_REMOVED lines=12> */
[----:B-1----:R-:W-:Y:S02]  /*41c0*/  @P1 FADD R17, R16, R17 ;  /* 0x0000001110111221 */ /* 0x002fe40000000000 */
[----:B------:R-:W-:Y:S02]  /*41d0*/  FFMA.FTZ R64, R83, R139, R64 ;  /* 0x0000008b53407223 */ /* 0x000fe40000010040 */
[----:B------:R-:W-:Y:S01]  /*41e0*/  FFMA.FTZ R62, R81, R141, R62 ;  /* 0x0000008d513e7223 */ /* 0x000fe2000001003e */
[----:B------:R1:W-:Y:S01]  /*41f0*/  @!P0 STS [0x18c4], R17 ;  /* 0x0018c411ff008388 */ /* 0x0003e20000000800 */
        /* <DEDUP_REMOVED lines=30> */
[----:B------:R-:W1:Y:S02]  /*43e0*/  @P0 LDS R0, [R12+0x2b78] ;  /* 0x002b78000c000984 */ /* 0x000e640000000800 */
[----:B-1----:R-:W-:-:S05]  /*43f0*/  @P0 FADD.FTZ R17, R17, R0 ;  /* 0x0000000011110221 */ /* 0x002fca0000010000 */
[----:B------:R1:W-:Y:S02]  /*4400*/  STS [R12+0x2b78], R17 ;  /* 0x002b78110c007388 */ /* 0x0003e40000000800 */
.L_x_6445:
[----:B-1----:R-:W-:Y:S05]  /*4410*/  BSYNC B0 ;  /* 0x0000000000007941 */ /* 0x002fea0003800000 */
.L_x_6444:
[----:B------:R-:W-:Y:S02]  /*4420*/  IADD3 R43, R43, 0x1, RZ ;  /* 0x000000012b2b7810 */ /* 0x000fe40007ffe0ff */
[----:B------:R-:W-:Y:S02]  /*4430*/  IADD3 R41, P1, R41, 0x1, RZ ;  /* 0x0000000129297810 */ /* 0x000fe40007f3e0ff */
[----:B------:R-:W-:Y:S02]  /*4440*/  ISETP.GE.AND P0, PT, R43, c[0x0][0x16c], PT ;  /* 0x00005b002b007a0c */ /* 0x000fe40003f06270 */
[----:B------:R-:W-:-:S11]  /*4450*/  IADD3.X R40, RZ, R40, RZ, P1, !PT ;  /* 0x00000028ff287210 */ /* 0x000fd60000ffe4ff */
[----:B------:R-:W-:Y:S01]  /*4460*/  @P0 CALL.REL.NOINC `(.L_x_6409) ;  /* 0x0000001000000944 */ /* 0x000fe20003c00000 */
[----:B------:R-:W-:Y:S05]  /*4470*/  BRA `(.L_x_6446) ;  /* 0xffffcd1000007947 */ /* 0x000fea000383ffff */
.L_x_6409:
        /* <DEDUP_REMOVED lines=21> */
[----:B------:R2:W-:Y:S01]  /*45d0*/  STS.128 [R107+0x10], R24 ;  /* 0x000010186b007388 */ /* 0x0005e20000000c00 */
[----:B------:R-:W-:-:S06]  /*45e0*/  NOP ;  /* 0x0000000000007918 */ /* 0x000fcc0000000000 */
[----:B------:R-:W4:Y:S01]  /*45f0*/  LDS.128 R8, [R122.X16] ;  /* 0x000000007a087984 */ /* 0x000f22000000cc00 */
[----:B------:R-:W-:Y:S01]  /*4600*/  IMAD.WIDE.U32 R16, R131, c[0x0][0x2d8], R22 ;  /* 0x0000b60083107a25 */ /* 0x000fe200078e0016 */
[----:B------:R-:W-:Y:S02]  /*4610*/  F2FP.PACK_AB R28, R53, R50 ;  /* 0x00000032351c723e */ /* 0x000fe400000000ff */
[----:B------:R-:W5:Y:S01]  /*4620*/  LDS.128 R12, [R122.X16+0x200] ;  /* 0x000200007a0c7984 */ /* 0x000f62000000cc00 */
[----:B-1----:R-:W-:Y:S01]  /*4630*/  IMAD R4, R128, c[0x0][0x2e0], RZ ;  /* 0x0000b80080047a24 */ /* 0x002fe200078e02ff */
[----:B------:R-:W-:Y:S01]  /*4640*/  IADD3 R17, R17, R19, RZ ;  /* 0x0000001311117210 */ /* 0x000fe20007ffe0ff */
[----:B------:R-:W-:Y:S01]  /*4650*/  FADD.FTZ R7, R0, R45 ;  /* 0x0000002d00077221 */ /* 0x000fe20000010000 */
[----:B------:R-:W-:Y:S01]  /*4660*/  IADD3 R115, P1, R115, -0x400, RZ ;  /* 0xfffffc0073737810 */ /* 0x000fe20007f3e0ff */
[----:B------:R-:W-:Y:S01]  /*4670*/  IMAD R19, R135, c[0x0][0x2e4], R4 ;  /* 0x0000b90087137a24 */ /* 0x000fe200078e0204 */
[----:B--2---:R-:W-:Y:S01]  /*4680*/  F2FP.PACK_AB R25, R47, R44 ;  /* 0x0000002c2f19723e */ /* 0x004fe200000000ff */
        /* <DEDUP_REMOVED lines=9> */
[----:B------:R-:W-:Y:S02]  /*4720*/  LEA.HI.X R21, R4, c[0x0][0x334], R7, 0x1, P0 ;  /* 0x0000cd0004157a11 */ /* 0x000fe400000f0c07 */
[----:B------:R-:W-:Y:S01]  /*4730*/  IADD3 R23, R23, R33, RZ ;  /* 0x0000002117177210 */ /* 0x000fe20007ffe0ff */
[----:B------:R-:W-:Y:S01]  /*4740*/  FADD.FTZ R0, R5, R46 ;  /* 0x0000002e05007221 */ /* 0x000fe20000010000 */
[----:B------:R-:W-:Y:S01]  /*4750*/  IADD3 R113, P2, R113, -0x400, RZ ;  /* 0xfffffc0071717810 */ /* 0x000fe20007f5e0ff */
[----:B------:R-:W-:Y:S01]  /*4760*/  IMAD.WIDE R20, R108, 0x10, R20 ;  /* 0x000000106c147825 */ /* 0x000fe200078e0214 */
[----:B------:R-:W-:-:S02]  /*4770*/  IADD3 R116, P3, R116, -0x400, RZ ;  /* 0xfffffc0074747810 */ /* 0x000fc40007f7e0ff */
[----:B------:R-:W-:Y:S01]  /*4780*/  IADD3 R118, P4, R118, -0x400, RZ ;  /* 0xfffffc0076767810 */ /* 0x000fe20007f9e0ff */
[----:B------:R-:W-:Y:S01]  /*4790*/  FADD.FTZ R49, R0, R49 ;  /* 0x0000003100317221 */ /* 0x000fe20000010000 */
[----:B------:R-:W-:Y:S01]  /*47a0*/  IADD3 R120, P5, R120, -0x400, RZ ;  /* 0xfffffc0078787810 */ /* 0x000fe20007fbe0ff */
[----:B------:R-:W-:Y:S01]  /*47b0*/  IMAD R0, R128, c[0x0][0x300], RZ ;  /* 0x0000c00080007a24 */ /* 0x000fe200078e02ff */
[----:B------:R-:W-:Y:S01]  /*47c0*/  IADD3 R110, R110, 0x1, RZ ;  /* 0x000000016e6e7810 */ /* 0x000fe20007ffe0ff */
[----:B------:R-:W-:Y:S01]  /*47d0*/  FADD.FTZ R48, R49, R48 ;  /* 0x0000003031307221 */ /* 0x000fe20000010000 */
[----:B------:R-:W-:Y:S02]  /*47e0*/  IADD3.X R114, R114, -0x1, RZ, P1, !PT ;  /* 0xffffffff72727810 */ /* 0x000fe40000ffe4ff */
[----:B------:R-:W-:Y:S01]  /*47f0*/  IADD3.X R112, R112, -0x1, RZ, P2, !PT ;  /* 0xffffffff70707810 */ /* 0x000fe200017fe4ff */
[----:B------:R-:W-:Y:S01]  /*4800*/  FADD.FTZ R51, R48, R51 ;  /* 0x0000003330337221 */ /* 0x000fe20000010000 */
[----:B----4-:R1:W-:Y:S01]  /*4810*/  STG.E.128 [R20.64], R8 ;  /* 0x0000000814007986 */ /* 0x0103e2000c101d04 */
[----:B------:R-:W-:-:S02]  /*4820*/  IADD3.X R117, R117, -0x1, RZ, P3, !PT ;  /* 0xffffffff75757810 */ /* 0x000fc40001ffe4ff */
[----:B------:R-:W-:Y:S01]  /*4830*/  FADD.FTZ R50, R51, R50 ;  /* 0x0000003233327221 */ /* 0x000fe20000010000 */
[----:B-----5:R-:W-:Y:S01]  /*4840*/  STG.E.128 [R20.64+0x200], R12 ;  /* 0x0002000c14007986 */ /* 0x020fe2000c101d04 */
[----:B------:R-:W-:Y:S02]  /*4850*/  IADD3.X R119, R119, -0x1, RZ, P4, !PT ;  /* 0xffffffff77777810 */ /* 0x000fe400027fe4ff */
[----:B------:R-:W-:Y:S01]  /*4860*/  FADD.FTZ R53, R50, R53 ;  /* 0x0000003532357221 */ /* 0x000fe20000010000 */
[----:B------:R-:W-:Y:S01]  /*4870*/  BAR.SYNC.DEFER_BLOCKING 0x0 ;  /* 0x0000000000007b1d */ /* 0x000fe20000010000 */
[----:B------:R-:W-:Y:S02]  /*4880*/  IADD3.X R121, R121, -0x1, RZ, P5, !PT ;  /* 0xffffffff79797810 */ /* 0x000fe40002ffe4ff */
[----:B------:R-:W-:-:S04]  /*4890*/  FADD.FTZ R52, R53, R52 ;  /* 0x0000003435347221 */ /* 0x000fc80000010000 */
[----:B------:R-:W-:Y:S02]  /*48a0*/  FADD.FTZ R55, R52, R55 ;  /* 0x0000003734377221 */ /* 0x000fe40000010000 */
[C---:B-1----:R-:W-:Y:S02]  /*48b0*/  IMAD R11, R135.reuse, c[0x0][0x304], R0 ;  /* 0x0000c100870b7a24 */ /* 0x042fe400078e0200 */
[----:B------:R-:W-:-:S04]  /*48c0*/  IMAD.WIDE.U32 R8, R135, c[0x0][0x300], R22 ;  /* 0x0000c00087087a25 */ /* 0x000fc800078e0016 */
[----:B------:R-:W-:Y:S01]  /*48d0*/  FADD.FTZ R54, R55, R54 ;  /* 0x0000003637367221 */ /* 0x000fe20000010000 */
[----:B------:R-:W-:Y:S02]  /*48e0*/  IADD3 R9, R9, R11, RZ ;  /* 0x0000000b09097210 */ /* 0x000fe40007ffe0ff */
[----:B------:R-:W-:Y:S01]  /*48f0*/  LEA R10, P0, R8, c[0x0][0x340], 0x1 ;  /* 0x0000d000080a7a11 */ /* 0x000fe200078008ff */
[----:B------:R-:W-:-:S03]  /*4900*/  FADD.FTZ R57, R54, R57 ;  /* 0x0000003936397221 */ /* 0x000fc60000010000 */
[----:B------:R-:W-:Y:S01]  /*4910*/  LEA.HI.X R11, R8, c[0x0][0x344], R9, 0x1, P0 ;  /* 0x0000d100080b7a11 */ /* 0x000fe200000f0c09 */
[----:B------:R-:W-:Y:S01]  /*4920*/  STS.128 [R107], R24 ;  /* 0x000000186b007388 */ /* 0x000fe20000000c00 */
[----:B------:R-:W-:Y:S01]  /*4930*/  ISETP.GT.AND P0, PT, R111, 0x1, PT ;  /* 0x000000016f00780c */ /* 0x000fe20003f04270 */
[----:B------:R-:W-:Y:S01]  /*4940*/  FADD.FTZ R56, R57, R56 ;  /* 0x0000003839387221 */ /* 0x000fe20000010000 */
[----:B------:R-:W-:Y:S01]  /*4950*/  MOV R111, R34 ;  /* 0x00000022006f7202 */ /* 0x000fe20000000f00 */
[----:B------:R-:W-:Y:S01]  /*4960*/  STS.128 [R107+0x10], R28 ;  /* 0x0000101c6b007388 */ /* 0x000fe20000000c00 */
[----:B------:R-:W-:-:S06]  /*4970*/  NOP ;  /* 0x0000000000007918 */ /* 0x000fcc0000000000 */
[----:B------:R-:W1:Y:S01]  /*4980*/  LDS.128 R16, [R122.X16] ;  /* 0x000000007a107984 */ /* 0x000e62000000cc00 */
[----:B------:R-:W-:-:S03]  /*4990*/  IMAD.WIDE R8, R108, 0x10, R10 ;  /* 0x000000106c087825 */ /* 0x000fc600078e020a */
[----:B------:R-:W2:Y:S01]  /*49a0*/  LDS.128 R4, [R122.X16+0x200] ;  /* 0x000200007a047984 */ /* 0x000ea2000000cc00 */
[----:B------:R-:W-:-:S03]  /*49b0*/  FADD.FTZ R123, R56, R59 ;  /* 0x0000003b387b7221 */ /* 0x000fc60000010000 */
[----:B-1----:R1:W-:Y:S04]  /*49c0*/  STG.E.128 [R8.64], R16 ;  /* 0x0000001008007986 */ /* 0x0023e8000c101d04 */
[----:B--2---:R1:W-:Y:S01]  /*49d0*/  STG.E.128 [R8.64+0x200], R4 ;  /* 0x0002000408007986 */ /* 0x0043e2000c101d04 */
[----:B------:R-:W-:Y:S01]  /*49e0*/  @!P0 CALL.REL.NOINC `(.L_x_6407) ;  /* 0x0000001000008944 */ /* 0x000fe20003c00000 */
[----:B------:R-:W-:Y:S05]  /*49f0*/  BRA `(.L_x_6447) ;  /* 0xffffbe5000007947 */ /* 0x000fea000383ffff */
.L_x_6407:
[----:B------:R-:W-:Y:S02]  /*4a00*/  ISETP.NE.U32.AND P0, PT, RZ, c[0x0][0x328], PT ;  /* 0x0000ca00ff007a0c */ /* 0x000fe40003f05070 */
[----:B------:R-:W-:Y:S02]  /*4a10*/  ISETP.NE.U32.AND P2, PT, RZ, c[0x0][0x348], PT ;  /* 0x0000d200ff007a0c */ /* 0x000fe40003f45070 */
[----:B------:R-:W-:Y:S02]  /*4a20*/  ISETP.NE.AND.EX P1, PT, RZ, c[0x0][0x32c], PT, P0 ;  /* 0x0000cb00ff007a0c */ /* 0x000fe40003f25300 */
[----:B------:R-:W-:-:S11]  /*4a30*/  ISETP.NE.AND.EX P0, PT, RZ, c[0x0][0x34c], PT, P2 ;  /* 0x0000d300ff007a0c */ /* 0x000fd60003f05320 */
[----:B------:R-:W-:Y:S05]  /*4a40*/  @!P1 BRA `(.L_x_6448) ;  /* 0x0000014000009947 */ /* 0x000fea0003800000 */
[----:B------:R-:W2:Y:S01]  /*4a50*/  SHFL.DOWN P1, R0, R125, 0x1, 0x1f ;  /* 0x08201f007d007f89 */ /* 0x000ea20000020000 */
[----:B------:R-:W-:Y:S03]  /*4a60*/  BSSY B0, `(.L_x_6448) ;  /* 0x0000012000007945 */ /* 0x000fe60003800000 */
[----:B-1----:R-:W1:Y:S01]  /*4a70*/  S2R R8, SR_LANEID ;  /* 0x0000000000087919 */ /* 0x002e620000000000 */
[----:B--2---:R-:W-:Y:S01]  /*4a80*/  @P1 FADD R0, R0, R125 ;  /* 0x0000007d00001221 */ /* 0x004fe20000000000 */
[----:B-1----:R-:W-:-:S04]  /*4a90*/  ISETP.NE.AND P2, PT, R8, RZ, PT ;  /* 0x000000ff0800720c */ /* 0x002fc80003f45270 */
        /* <DEDUP_REMOVED lines=14> */
.L_x_6449:
[----:B-1----:R-:W-:Y:S05]  /*4b80*/  BSYNC B0 ;  /* 0x0000000000007941 */ /* 0x002fea0003800000 */
.L_x_6448:
[----:B------:R-:W-:Y:S01]  /*4b90*/  BSSY B0, `(.L_x_6450) ;  /* 0x0000018000007945 */ /* 0x000fe20003800000 */
[----:B------:R-:W-:Y:S05]  /*4ba0*/  @!P0 BRA `(.L_x_6451) ;  /* 0x0000015000008947 */ /* 0x000fea0003800000 */
[----:B------:R-:W-:Y:S06]  /*4bb0*/  BAR.SYNC.DEFER_BLOCKING 0x0 ;  /* 0x0000000000007b1d */ /* 0x000fec0000010000 */
[----:B------:R-:W2:Y:S04]  /*4bc0*/  SHFL.DOWN P0, R0, R123, 0x1, 0x1f ;  /* 0x08201f007b007f89 */ /* 0x000ea80000000000 */
[----:B-1----:R-:W1:Y:S04]  /*4bd0*/  S2R R8, SR_LANEID ;  /* 0x0000000000087919 */ /* 0x002e680000000000 */
[----:B------:R-:W4:Y:S01]  /*4be0*/  S2R R9, SR_TID.X ;  /* 0x0000000000097919 */ /* 0x000f220000002100 */
[----:B--2---:R-:W-:Y:S01]  /*4bf0*/  @P0 FADD R0, R0, R123 ;  /* 0x0000007b00000221 */ /* 0x004fe20000000000 */
[----:B-1----:R-:W-:-:S04]  /*4c00*/  ISETP.NE.AND P1, PT, R8, RZ, PT ;  /* 0x000000ff0800720c */ /* 0x002fc80003f25270 */
        /* <DEDUP_REMOVED lines=15> */
.L_x_6451:
[----:B-1----:R-:W1:Y:S02]  /*4d00*/  S2R R9, SR_TID.X ;  /* 0x0000000000097919 */ /* 0x002e640000002100 */
.L_x_6452:
[----:B-1----:R-:W-:Y:S05]  /*4d10*/  BSYNC B0 ;  /* 0x0000000000007941 */ /* 0x002fea0003800000 */
.L_x_6450:
[----:B------:R-:W-:-:S13]  /*4d20*/  ISETP.GE.AND P0, PT, R9, c[0x0][0x16c], PT ;  /* 0x00005b0009007a0c */ /* 0x000fda0003f06270 */
[----:B------:R-:W-:Y:S05]  /*4d30*/  @P0 EXIT ;  /* 0x000000000000094d */ /* 0x000fea0003800000 */
[----:B------:R-:W-:Y:S02]  /*4d40*/  IMAD R128, R128, c[0x0][0x288], RZ ;  /* 0x0000a20080807a24 */ /* 0x000fe400078e02ff */
[----:B------:R-:W-:-:S04]  /*4d50*/  IMAD.WIDE.U32 R2, R135, c[0x0][0x288], RZ ;  /* 0x0000a20087027a25 */ /* 0x000fc800078e00ff */
[----:B------:R-:W-:-:S05]  /*4d60*/  IMAD R13, R135, c[0x0][0x28c], R128 ;  /* 0x0000a300870d7a24 */ /* 0x000fca00078e0280 */
[----:B------:R-:W-:Y:S02]  /*4d70*/  IADD3 R13, R3, R13, RZ ;  /* 0x0000000d030d7210 */ /* 0x000fe40007ffe0ff */
.L_x_6453:
[----:B-1----:R1:W2:Y:S01]  /*4d80*/  LDS R11, [R9.X4+0x2b78] ;  /* 0x002b7800090b7984 */ /* 0x0022a20000004800 */
        /* <DEDUP_REMOVED lines=15> */
.L_x_6454:
        /* <DEDUP_REMOVED lines=16> */
.L_x_9096:


//--------------------- .text._Z25selective_scan_bwd_kernelI32Selective_Scan_bwd_kernel_traitsILi32ELi16ELb1ELb1ELb1ELb0ELb1EN3c104HalfEfEEv12SSMParamsBwd --------------------------
	.section	.text._Z25selective_scan_bwd_kernelI32Selective_Scan_bwd_kernel_traitsILi32ELi16ELb1ELb1ELb1ELb0ELb1EN3c104HalfEfEEv12SSMParamsBwd,"ax",@progbits
	.sectioninfo	@"SHI_REGISTERS=254"
	.align	128
        .global         _Z25selective_scan_bwd_kernelI32Selective_Scan_bwd_kernel_traitsILi32ELi16ELb1ELb1ELb1ELb0ELb1EN3c104HalfEfEEv12SSMParamsBwd
        .type           _Z25selective_scan_bwd_kernelI32Selective_Scan_bwd_kernel_traitsILi32ELi16ELb1ELb1ELb1ELb0ELb1EN3c104HalfEfEEv12SSMParamsBwd,@function
        .size           _Z25selective_scan_bwd_kernelI32Selective_Scan_bwd_kernel_traitsILi32ELi16ELb1ELb1ELb1ELb0ELb1EN3c104HalfEfEEv12SSMParamsBwd,(.L_x_9097 - _Z25selective_scan_bwd_kernelI32Selective_Scan_bwd_kernel_traitsILi32ELi16ELb1ELb1ELb1ELb0ELb1EN3c104HalfEfEEv12SSMParamsBwd)
        .other          _Z25selective_scan_bwd_kernelI32Selective_Scan_bwd_kernel_traitsILi32ELi16ELb1ELb1ELb1ELb0ELb1EN3c104HalfEfEEv12SSMParamsBwd,@"STO_CUDA_ENTRY STV_DEFAULT"
_Z25selective_scan_bwd_kernelI32Selective_Scan_bwd_kernel_traitsILi32ELi16ELb1ELb1ELb1ELb0ELb1EN3c104HalfEfEEv12SSMParamsBwd:
.text._Z25selective_scan_bwd_kernelI32Selective_Scan_bwd_kernel_traitsILi32ELi16ELb1ELb1ELb1ELb0ELb1EN3c104HalfEfEEv12SSMParamsBwd:
        /* <DEDUP_REMOVED lines=50> */
[----:B------:R-:W-:Y:S01]  /*0320*/  IMAD R12, R43, c[0x0][0x1dc], R12 ;  /* 0x000077002b0c7a24 */ /* 0x000fe200078e020c */
[----:B------:R-:W-:Y:S01]  /*0330*/  SHF.R.S32.HI R15, RZ, 0x1f, R13 ;  /* 0x0000001fff0f7819 */ /* 0x000fe2000001140d */
[----:B------:R-:W-:-:S04]  /*0340*/  IMAD.HI.U32 R47, R7, R10, RZ ;  /* 0x0000000a072f7227 */ /* 0x000fc800078e00ff */
[----:B------:R-:W-:Y:S01]  /*0350*/  IMAD.WIDE.U32 R6, R45, c[0x0][0x278], RZ ;  /* 0x00009e002d067a25 */ /* 0x000fe200078e00ff */
[----:B------:R-:W-:-:S03]  /*0360*/  IADD3 R2, -R47, RZ, RZ ;  /* 0x000000ff2f027210 */ /* 0x000fc60007ffe1ff */
[----:B------:R-:W-:Y:S02]  /*0370*/  IMAD R16, R0, c[0x0][0x280], RZ ;  /* 0x0000a00000107a24 */ /* 0x000fe400078e02ff */
[----:B------:R-:W-:Y:S02]  /*0380*/  IMAD R10, R17, R2, R10 ;  /* 0x00000002110a7224 */ /* 0x000fe400078e020a */
[----:B------:R-:W-:-:S03]  /*0390*/  IMAD.WIDE.U32 R2, R45, c[0x0][0x1d0], RZ ;  /* 0x000074002d027a25 */ /* 0x000fc600078e00ff */
[----:B------:R-:W-:Y:S01]  /*03a0*/  ISETP.GT.U32.AND P4, PT, R17, R10, PT ;  /* 0x0000000a1100720c */ /* 0x000fe20003f84070 */
[----:B------:R-:W-:Y:S01]  /*03b0*/  IMAD.WIDE.U32 R4, R43, c[0x0][0x1e8], R4 ;  /* 0x00007a002b047a25 */ /* 0x000fe200078e0004 */
[----:B------:R-:W-:-:S03]  /*03c0*/  IADD3 R3, R3, R11, RZ ;  /* 0x0000000b03037210 */ /* 0x000fc60007ffe0ff */
[----:B------:R-:W-:Y:S02]  /*03d0*/  IMAD R11, R45, c[0x0][0x27c], R14 ;  /* 0x00009f002d0b7a24 */ /* 0x000fe400078e020e */
[----:B------:R-:W-:-:S03]  /*03e0*/  IMAD.WIDE.U32 R2, R43, c[0x0][0x1d8], R2 ;  /* 0x000076002b027a25 */ /* 0x000fc600078e0002 */
[----:B------:R-:W-:Y:S01]  /*03f0*/  IADD3 R7, R7, R11, RZ ;  /* 0x0000000b07077210 */ /* 0x000fe20007ffe0ff */
[----:B------:R-:W-:Y:S02]  /*0400*/  IMAD R14, R0, c[0x0][0x1e8], RZ ;  /* 0x00007a00000e7a24 */ /* 0x000fe400078e02ff */
[-C--:B------:R-:W-:Y:S01]  /*0410*/  @!P4 IADD3 R10, R10, -R17.reuse, RZ ;  /* 0x800000110a0ac210 */ /* 0x080fe20007ffe0ff */
[----:B------:R-:W-:Y:S01]  /*0420*/  IMAD R16, R43, c[0x0][0x284], R16 ;  /* 0x0000a1002b107a24 */ /* 0x000fe200078e0210 */
[----:B------:R-:W-:Y:S01]  /*0430*/  @!P4 IADD3 R47, R47, 0x1, RZ ;  /* 0x000000012f2fc810 */ /* 0x000fe20007ffe0ff */
[----:B------:R-:W-:Y:S01]  /*0440*/  IMAD.WIDE.U32 R6, R43, c[0x0][0x280], R6 ;  /* 0x0000a0002b067a25 */ /* 0x000fe200078e0006 */
[----:B------:R-:W-:Y:S02]  /*0450*/  ISETP.GE.U32.AND P2, PT, R10, R17, PT ;  /* 0x000000110a00720c */ /* 0x000fe40003f46070 */
[----:B------:R-:W-:Y:S01]  /*0460*/  IADD3 R55, P4, R13, R4, RZ ;  /* 0x000000040d377210 */ /* 0x000fe20007f9e0ff */
[----:B------:R-:W-:Y:S01]  /*0470*/  IMAD R14, R43, c[0x0][0x1ec], R14 ;  /* 0x00007b002b0e7a24 */ /* 0x000fe200078e020e */
[----:B------:R-:W-:Y:S01]  /*0480*/  IADD3 R57, P5, R13, R6, RZ ;  /* 0x000000060d397210 */ /* 0x000fe20007fbe0ff */
[----:B------:R-:W-:-:S02]  /*0490*/  IMAD R18, R170, c[0x0][0x1b0], RZ ;  /* 0x00006c00aa127a24 */ /* 0x000fc400078e02ff */
[----:B------:R-:W-:Y:S01]  /*04a0*/  IMAD.WIDE.U32 R10, R45, c[0x0][0x1b0], RZ ;  /* 0x00006c002d0a7a25 */ /* 0x000fe200078e00ff */
[C---:B------:R-:W-:Y:S02]  /*04b0*/  IADD3.X R4, R15.reuse, R5, R14, P4, !PT ;  /* 0x000000050f047210 */ /* 0x040fe400027fe40e */
[----:B------:R-:W-:Y:S01]  /*04c0*/  IADD3.X R6, R15, R7, R16, P5, !PT ;  /* 0x000000070f067210 */ /* 0x000fe20002ffe410 */
[----:B------:R-:W-:Y:S02]  /*04d0*/  IMAD R17, R45, c[0x0][0x1b4], R18 ;  /* 0x00006d002d117a24 */ /* 0x000fe400078e0212 */
[----:B------:R-:W-:Y:S02]  /*04e0*/  @P2 IADD3 R47, R47, 0x1, RZ ;  /* 0x000000012f2f2810 */ /* 0x000fe40007ffe0ff */
[----:B------:R-:W-:Y:S02]  /*04f0*/  IADD3 R53, P2, R13, R2, RZ ;  /* 0x000000020d357210 */ /* 0x000fe40007f5e0ff */
[----:B------:R-:W-:-:S02]  /*0500*/  @!P1 IADD3 R47, -R47, RZ, RZ ;  /* 0x000000ff2f2f9210 */ /* 0x000fc40007ffe1ff */
[----:B------:R-:W-:Y:S02]  /*0510*/  @!P0 LOP3.LUT R47, RZ, c[0x0][0x178], RZ, 0x33, !PT ;  /* 0x00005e00ff2f8a12 */ /* 0x000fe400078e33ff */
[----:B------:R-:W-:Y:S02]  /*0520*/  IADD3.X R2, R15, R3, R12, P2, !PT ;  /* 0x000000030f027210 */ /* 0x000fe400017fe40c */
[----:B------:R-:W-:Y:S01]  /*0530*/  LEA R52, P0, R53, c[0x0][0x240], 0x1 ;  /* 0x0000900035347a11 */ /* 0x000fe200078008ff */
[----:B------:R-:W-:Y:S01]  /*0540*/  IMAD.WIDE.U32 R8, R47, c[0x0][0x1a8], R8 ;  /* 0x00006a002f087a25 */ /* 0x000fe200078e0008 */
[----:B------:R-:W-:Y:S02]  /*0550*/  SHF.R.S32.HI R172, RZ, 0x1f, R47 ;  /* 0x0000001fffac7819 */ /* 0x000fe4000001142f */
[----:B------:R-:W-:Y:S02]  /*0560*/  LEA.HI.X R53, R53, c[0x0][0x244], R2, 0x1, P0 ;  /* 0x0000910035357a11 */ /* 0x000fe400000f0c02 */
[----:B------:R-:W-:Y:S01]  /*0570*/  ISETP.NE.U32.AND P0, PT, RZ, c[0x0][0x260], PT ;  /* 0x00009800ff007a0c */ /* 0x000fe20003f05070 */
[----:B------:R-:W-:Y:S01]  /*0580*/  IMAD R2, R172, c[0x0][0x1a8], RZ ;  /* 0x00006a00ac027a24 */ /* 0x000fe200078e02ff */
[----:B------:R-:W-:-:S02]  /*0590*/  LEA R54, P1, R55, c[0x0][0x248], 0x1 ;  /* 0x0000920037367a11 */ /* 0x000fc400078208ff */
[----:B------:R-:W-:Y:S01]  /*05a0*/  LEA R56, P2, R57, c[0x0][0x308], 0x1 ;  /* 0x0000c20039387a11 */ /* 0x000fe200078408ff */
[----:B------:R-:W-:Y:S01]  /*05b0*/  IMAD R3, R47, c[0x0][0x1ac], R2 ;  /* 0x00006b002f037a24 */ /* 0x000fe200078e0202 */
[----:B------:R-:W-:Y:S02]  /*05c0*/  ISETP.NE.AND.EX P0, PT, RZ, c[0x0][0x264], PT, P0 ;  /* 0x00009900ff007a0c */ /* 0x000fe40003f05300 */
[----:B------:R-:W-:Y:S01]  /*05d0*/  LEA.HI.X R55, R55, c[0x0][0x24c], R4, 0x1, P1 ;  /* 0x0000930037377a11 */ /* 0x000fe200008f0c04 */
[----:B------:R-:W-:Y:S01]  /*05e0*/  IMAD R4, R172, c[0x0][0x1c8], RZ ;  /* 0x00007200ac047a24 */ /* 0x000fe200078e02ff */
[----:B------:R-:W-:Y:S02]  /*05f0*/  LEA.HI.X R57, R57, c[0x0][0x30c], R6, 0x1, P2 ;  /* 0x0000c30039397a11 */ /* 0x000fe400010f0c06 */
[----:B------:R-:W-:Y:S01]  /*0600*/  ISETP.NE.U32.AND P1, PT, RZ, c[0x0][0x328], PT ;  /* 0x0000ca00ff007a0c */ /* 0x000fe20003f25070 */
[----:B------:R-:W-:Y:S01]  /*0610*/  IMAD R5, R47, c[0x0][0x1cc], R4 ;  /* 0x000073002f057a24 */ /* 0x000fe200078e0204 */
[----:B------:R-:W-:-:S02]  /*0620*/  ISETP.NE.U32.AND P2, PT, RZ, c[0x0][0x348], PT ;  /* 0x0000d200ff007a0c */ /* 0x000fc40003f45070 */
[----:B------:R-:W-:Y:S02]  /*0630*/  IADD3 R11, R11, R17, RZ ;  /* 0x000000110b0b7210 */ /* 0x000fe40007ffe0ff */
[----:B------:R-:W-:Y:S01]  /*0640*/  ISETP.NE.AND.EX P1, PT, RZ, c[0x0][0x32c], PT, P1 ;  /* 0x0000cb00ff007a0c */ /* 0x000fe20003f25310 */
[----:B------:R-:W-:Y:S01]  /*0650*/  @P0 IMAD R2, R45, c[0x0][0x164], R43 ;  /* 0x000059002d020a24 */ /* 0x000fe200078e022b */
[----:B------:R-:W-:Y:S01]  /*0660*/  ISETP.NE.AND.EX P2, PT, RZ, c[0x0][0x34c], PT, P2 ;  /* 0x0000d300ff007a0c */ /* 0x000fe20003f45320 */
[----:B------:R-:W-:Y:S01]  /*0670*/  IMAD.WIDE.U32 R10, R47, c[0x0][0x1c8], R10 ;  /* 0x000072002f0a7a25 */ /* 0x000fe200078e000a */
[----:B------:R-:W-:Y:S02]  /*0680*/  IADD3 R58, P5, R13, R8, RZ ;  /* 0x000000080d3a7210 */ /* 0x000fe40007fbe0ff */
[----:B------:R-:W-:Y:S01]  /*0690*/  IADD3 R8, R9, R3, RZ ;  /* 0x0000000309087210 */ /* 0x000fe20007ffe0ff */
[----:B------:R-:W-:Y:S01]  /*06a0*/  @P0 IMAD R2, R2, c[0x0][0x174], RZ ;  /* 0x00005d0002020a24 */ /* 0x000fe200078e02ff */
[----:B------:R-:W-:-:S02]  /*06b0*/  IADD3 R13, P4, R13, R10, RZ ;  /* 0x0000000a0d0d7210 */ /* 0x000fc40007f9e0ff */
[----:B------:R-:W-:Y:S01]  /*06c0*/  IADD3.X R3, R15, R8, RZ, P5, !PT ;  /* 0x000000080f037210 */ /* 0x000fe20002ffe4ff */
[----:B------:R-:W-:Y:S01]  /*06d0*/  @P0 IMAD R2, R2, c[0x0][0x16c], RZ ;  /* 0x00005b0002020a24 */ /* 0x000fe200078e02ff */
[----:B------:R-:W-:Y:S02]  /*06e0*/  IADD3 R60, R11, R5, RZ ;  /* 0x000000050b3c7210 */ /* 0x000fe40007ffe0ff */
[C---:B------:R-:W-:Y:S02]  /*06f0*/  LEA R51, P5, R58.reuse, c[0x0][0x228], 0x1 ;  /* 0x00008a003a337a11 */ /* 0x040fe400078a08ff */
[----:B------:R-:W-:Y:S02]  /*0700*/  @P0 MOV R41, 0x8 ;  /* 0x0000000800290802 */ /* 0x000fe40000000f00 */
[----:B------:R-:W-:Y:S02]  /*0710*/  IADD3.X R60, R15, R60, RZ, P4, !PT ;  /* 0x0000003c0f3c7210 */ /* 0x000fe400027fe4ff */
[----:B------:R-:W-:Y:S01]  /*0720*/  LEA.HI.X R58, R58, c[0x0][0x22c], R3, 0x1, P5 ;  /* 0x00008b003a3a7a11 */ /* 0x000fe200028f0c03 */
        /* <DEDUP_REMOVED lines=15> */
.L_x_6495:
[----:B------:R-:W-:Y:S01]  /*0820*/  BAR.SYNC.DEFER_BLOCKING 0x0 ;  /* 0x0000000000007b1d */ /* 0x000fe20000010000 */
[----:B0-----:R-:W-:-:S04]  /*0830*/  SHF.L.U32 R2, R49, 0x1, RZ ;  /* 0x0000000131027819 */ /* 0x001fc800000006ff */
[----:B------:R-:W-:-:S04]  /*0840*/  LOP3.LUT R2, R2, 0xffffffc0, RZ, 0xc0, !PT ;  /* 0xffffffc002027812 */ /* 0x000fc800078ec0ff */
[----:B------:R-:W-:-:S05]  /*0850*/  LOP3.LUT R63, R2, 0x1f, R49, 0xf8, !PT ;  /* 0x0000001f023f7812 */ /* 0x000fca00078ef831 */
[----:B------:R-:W-:-:S05]  /*0860*/  IMAD.WIDE R2, R63, 0x10, R52 ;  /* 0x000000103f027825 */ /* 0x000fca00078e0234 */
[----:B--2---:R-:W2:Y:S04]  /*0870*/  LDG.E.128 R12, [R2.64] ;  /* 0x00000004020c7981 */ /* 0x004ea8000c1e1d00 */
        /* <DEDUP_REMOVED lines=35> */
[----:B----4-:R-:W-:Y:S01]  /*0ab0*/  STS.128 [R50.X16+0x200], R68 ;  /* 0x0002004432007388 */ /* 0x010fe2000000cc00 */
[----:B------:R-:W-:-:S06]  /*0ac0*/  NOP ;  /* 0x0000000000007918 */ /* 0x000fcc0000000000 */
[----:B------:R-:W2:Y:S04]  /*0ad0*/  LDS.128 R72, [R64] ;  /* 0x0000000040487984 */ /* 0x000ea80000000c00 */
[----:B------:R-:W-:Y:S04]  /*0ae0*/  LDS.128 R24, [R64+0x10] ;  /* 0x0000100040187984 */ /* 0x000fe80000000c00 */
[----:B------:R-:W-:Y:S06]  /*0af0*/  BAR.SYNC.DEFER_BLOCKING 0x0 ;  /* 0x0000000000007b1d */ /* 0x000fec0000010000 */
[----:B------:R-:W3:Y:S04]  /*0b00*/  LDG.E.128 R76, [R20.64+-0x400] ;  /* 0xfffc0004144c7981 */ /* 0x000ee8000c1e1d00 */
[----:B------:R-:W4:Y:S01]  /*0b10*/  LDG.E.128 R80, [R20.64+-0x200] ;  /* 0xfffe000414507981 */ /* 0x000f22000c1e1d00 */
        /* <DEDUP_REMOVED lines=15> */
[----:B------:R-:W4:Y:S04]  /*0c10*/  LDS.128 R20, [R64+0x10] ;  /* 0x0000100040147984 */ /* 0x000f280000000c00 */
[----:B------:R-:W-:Y:S06]  /*0c20*/  BAR.SYNC.DEFER_BLOCKING 0x0 ;  /* 0x0000000000007b1d */ /* 0x000fec0000010000 */
[----:B------:R4:W3:Y:S04]  /*0c30*/  LDG.E.128 R28, [R66.64+-0x400] ;  /* 0xfffc0004421c7981 */ /* 0x0008e8000c1e1d00 */
[----:B0-----:R4:W3:Y:S01]  /*0c40*/  LDG.E.128 R32, [R66.64+-0x200] ;  /* 0xfffe000442207981 */ /* 0x0018e2000c1e1d00 */
[--C-:B--2---:R-:W-:Y:S01]  /*0c50*/  HADD2.F32 R96, -RZ, R72.reuse.H0_H0 ;  /* 0x20000048ff607230 */ /* 0x104fe20000004100 */
[----:B------:R-:W-:Y:S01]  /*0c60*/  IMAD.WIDE.U32 R88, R43, c[0x0][0x2f0], R2 ;  /* 0x0000bc002b587a25 */ /* 0x000fe200078e0002 */
[----:B------:R-:W-:-:S02]  /*0c70*/  HADD2.F32 R98, -RZ, R72.H1_H1 ;  /* 0x30000048ff627230 */ /* 0x000fc40000004100 */
[--C-:B-1----:R-:W-:Y:S01]  /*0c80*/  HADD2.F32 R84, -RZ, R68.reuse.H0_H0 ;  /* 0x20000044ff547230 */ /* 0x102fe20000004100 */
[----:B------:R-:W-:Y:S01]  /*0c90*/  IMAD R72, R0, c[0x0][0x2f0], RZ ;  /* 0x0000bc0000487a24 */ /* 0x000fe200078e02ff */
        /* <DEDUP_REMOVED lines=14> */
[----:B------:R-:W-:Y:S01]  /*0d80*/  HADD2.F32 R100, -RZ, R73.H0_H0 ;  /* 0x20000049ff647230 */ /* 0x000fe20000004100 */
[----:B------:R-:W-:Y:S01]  /*0d90*/  FMUL.FTZ R71, R83, -1.4426950216293334961 ;  /* 0xbfb8aa3b53477820 */ /* 0x000fe20000410000 */
[----:B------:R-:W1:Y:S01]  /*0da0*/  MUFU.EX2 R68, R68 ;  /* 0x0000004400447308 */ /* 0x000e620000000800 */
[----:B------:R-:W-:-:S02]  /*0db0*/  HADD2.F32 R97, -RZ, R20.H0_H0 ;  /* 0x20000014ff617230 */ /* 0x000fc40000004100 */
[----:B------:R-:W-:Y:S02]  /*0dc0*/  HADD2.F32 R102, -RZ, R73.H1_H1 ;  /* 0x30000049ff667230 */ /* 0x000fe40000004100 */
[--C-:B------:R-:W-:Y:S01]  /*0dd0*/  HADD2.F32 R117, -RZ, R25.reuse.H0_H0 ;  /* 0x20000019ff757230 */ /* 0x100fe20000004100 */
[----:B------:R-:W-:Y:S01]  /*0de0*/  FMUL.FTZ R73, R97, -1.4426950216293334961 ;  /* 0xbfb8aa3b61497820 */ /* 0x000fe20000410000 */
[----:B------:R-:W-:Y:S01]  /*0df0*/  HADD2.F32 R87, -RZ, R25.H1_H1 ;  /* 0x30000019ff577230 */ /* 0x000fe20000004100 */
[----:B0-----:R-:W-:Y:S01]  /*0e00*/  FADD.FTZ R65, R65, 1 ;  /* 0x3f80000041417421 */ /* 0x001fe20000010000 */
[----:B------:R-:W0:Y:S01]  /*0e10*/  MUFU.EX2 R76, R76 ;  /* 0x0000004c004c7308 */ /* 0x000e220000000800 */
[----:B------:R-:W-:Y:S02]  /*0e20*/  HADD2.F32 R99, -RZ, R20.H1_H1 ;  /* 0x30000014ff637230 */ /* 0x000fe40000004100 */
[--C-:B------:R-:W-:Y:S02]  /*0e30*/  HADD2.F32 R104, -RZ, R74.reuse.H0_H0 ;  /* 0x2000004aff687230 */ /* 0x100fe40000004100 */
[----:B------:R-:W-:Y:S01]  /*0e40*/  HADD2.F32 R106, -RZ, R74.H1_H1 ;  /* 0x3000004aff6a7230 */ /* 0x000fe20000004100 */
[----:B-1----:R-:W-:-:S02]  /*0e50*/  FADD.FTZ R68, R68, 1 ;  /* 0x3f80000044447421 */ /* 0x002fc40000010000 */
[----:B------:R-:W1:Y:S01]  /*0e60*/  MUFU.RCP R119, R65 ;  /* 0x0000004100777308 */ /* 0x000e620000001000 */
[----:B------:R-:W-:Y:S02]  /*0e70*/  HADD2.F32 R91, -RZ, R26.H1_H1 ;  /* 0x3000001aff5b7230 */ /* 0x000fe40000004100 */
[----:B------:R-:W-:Y:S02]  /*0e80*/  HADD2.F32 R101, -RZ, R21.H0_H0 ;  /* 0x20000015ff657230 */ /* 0x000fe40000004100 */
[--C-:B------:R-:W-:Y:S02]  /*0e90*/  HADD2.F32 R108, -RZ, R75.reuse.H0_H0 ;  /* 0x2000004bff6c7230 */ /* 0x100fe40000004100 */
[----:B------:R-:W-:Y:S01]  /*0ea0*/  HADD2.F32 R110, -RZ, R75.H1_H1 ;  /* 0x3000004bff6e7230 */ /* 0x000fe20000004100 */
[----:B------:R1:W-:Y:S01]  /*0eb0*/  MUFU.EX2 R69, R66 ;  /* 0x0000004200457308 */ /* 0x0003e20000000800 */
[----:B0-----:R-:W-:Y:S01]  /*0ec0*/  FADD.FTZ R76, R76, 1 ;  /* 0x3f8000004c4c7421 */ /* 0x001fe20000010000 */
[----:B------:R-:W-:-:S02]  /*0ed0*/  HADD2.F32 R75, -RZ, R10.H0_H0 ;  /* 0x2000000aff4b7230 */ /* 0x000fc40000004100 */
[--C-:B------:R-:W-:Y:S02]  /*0ee0*/  HADD2.F32 R93, -RZ, R27.reuse.H0_H0 ;  /* 0x2000001bff5d7230 */ /* 0x100fe40000004100 */
[----:B------:R-:W-:Y:S01]  /*0ef0*/  HADD2.F32 R95, -RZ, R27.H1_H1 ;  /* 0x3000001bff5f7230 */ /* 0x000fe20000004100 */
[----:B------:R-:W-:Y:S01]  /*0f00*/  FMUL.FTZ R27, R101, -1.4426950216293334961 ;  /* 0xbfb8aa3b651b7820 */ /* 0x000fe20000410000 */
[----:B------:R-:W0:Y:S01]  /*0f10*/  MUFU.RCP R112, R68 ;  /* 0x0000004400707308 */ /* 0x000e220000001000 */
[----:B-1----:R-:W-:Y:S01]  /*0f20*/  FMUL.FTZ R66, R84, R119 ;  /* 0x0000007754427220 */ /* 0x002fe20000410000 */
[--C-:B------:R-:W-:Y:S01]  /*0f30*/  HADD2.F32 R113, -RZ, R24.reuse.H0_H0 ;  /* 0x20000018ff717230 */ /* 0x100fe20000004100 */
[----:B------:R-:W-:Y:S01]  /*0f40*/  FADD.FTZ R25, -R119, 1 ;  /* 0x3f80000077197421 */ /* 0x000fe20000010100 */
[----:B------:R-:W-:Y:S01]  /*0f50*/  HADD2.F32 R115, -RZ, R24.H1_H1 ;  /* 0x30000018ff737230 */ /* 0x000fe20000004100 */
[----:B------:R-:W-:Y:S01]  /*0f60*/  FMUL.FTZ R65, R96, R66 ;  /* 0x0000004260417220 */ /* 0x000fe20000410000 */
[----:B------:R-:W-:Y:S01]  /*0f70*/  HADD2.F32 R103, -RZ, R11.H1_H1 ;  /* 0x3000000bff677230 */ /* 0x000fe20000004100 */
[----:B------:R-:W-:Y:S01]  /*0f80*/  FFMA.FTZ R121, R84, R25, 1 ;  /* 0x3f80000054797423 */ /* 0x000fe20000010019 */
[----:B------:R1:W2:Y:S01]  /*0f90*/  MUFU.EX2 R78, R67 ;  /* 0x00000043004e7308 */ /* 0x0002a20000000800 */
[----:B------:R-:W-:Y:S01]  /*0fa0*/  FMUL.FTZ R25, R99, -1.4426950216293334961 ;  /* 0xbfb8aa3b63197820 */ /* 0x000fe20000410000 */
[----:B------:R-:W-:-:S02]  /*0fb0*/  HADD2.F32 R129, -RZ, R21.H1_H1 ;  /* 0x30000015ff817230 */ /* 0x000fc40000004100 */
[----:B------:R-:W-:Y:S02]  /*0fc0*/  HADD2.F32 R131, -RZ, R22.H0_H0 ;  /* 0x20000016ff837230 */ /* 0x000fe40000004100 */
[----:B------:R-:W-:Y:S02]  /*0fd0*/  HADD2.F32 R137, -RZ, R15.H1_H1 ;  /* 0x3000000fff897230 */ /* 0x000fe40000004100 */
[----:B------:R4:W2:Y:S01]  /*0fe0*/  MUFU.RCP R116, R76 ;  /* 0x0000004c00747308 */ /* 0x0008a20000001000 */
[----:B-1----:R-:W-:Y:S01]  /*0ff0*/  HADD2.F32 R67, -RZ, R8.H0_H0 ;  /* 0x20000008ff437230 */ /* 0x002fe20000004100 */
[----:B0-----:R-:W-:Y:S02]  /*1000*/  FMUL.FTZ R68, R85, R112 ;  /* 0x0000007055447220 */ /* 0x001fe40000410000 */
[----:B------:R-:W-:Y:S02]  /*1010*/  FADD.FTZ R20, -R112, 1 ;  /* 0x3f80000070147421 */ /* 0x000fe40000010100 */
[----:B------:R-:W-:-:S02]  /*1020*/  FFMA.FTZ R92, R65, R67, R46 ;  /* 0x00000043415c7223 */ /* 0x000fc4000001002e */
[----:B------:R-:W-:Y:S01]  /*1030*/  FADD.FTZ R46, R69, 1 ;  /* 0x3f800000452e7421 */ /* 0x000fe20000010000 */
[----:B------:R0:W1:Y:S01]  /*1040*/  MUFU.EX2 R82, R70 ;  /* 0x0000004600527308 */ /* 0x0000620000000800 */
[----:B------:R-:W-:Y:S01]  /*1050*/  FMUL.FTZ R67, R98, R68 ;  /* 0x0000004462437220 */ /* 0x000fe20000410000 */
[----:B----4-:R-:W-:Y:S01]  /*1060*/  HADD2.F32 R76, -RZ, R9.H0_H0 ;  /* 0x20000009ff4c7230 */ /* 0x010fe20000004100 */
[----:B------:R-:W-:Y:S02]  /*1070*/  IMAD R69, R43, c[0x0][0x2f4], R72 ;  /* 0x0000bd002b457a24 */ /* 0x000fe400078e0248 */
[----:B--2---:R-:W-:Y:S02]  /*1080*/  FADD.FTZ R78, R78, 1 ;  /* 0x3f8000004e4e7421 */ /* 0x004fe40000010000 */
[----:B------:R-:W-:Y:S01]  /*1090*/  FFMA.FTZ R114, R85, R20, 1 ;  /* 0x3f80000055727423 */ /* 0x000fe20000010014 */
[----:B------:R2:W4:Y:S01]  /*10a0*/  MUFU.RCP R120, R46 ;  /* 0x0000002e00787308 */ /* 0x0005220000001000 */
[----:B0-----:R-:W-:Y:S01]  /*10b0*/  HADD2.F32 R70, -RZ, R8.H1_H1 ;  /* 0x30000008ff467230 */ /* 0x001fe20000004100 */
[----:B------:R-:W-:Y:S01]  /*10c0*/  IADD3 R89, R89, R69, RZ ;  /* 0x0000004559597210 */ /* 0x000fe20007ffe0ff */
[----:B------:R-:W-:-:S03]  /*10d0*/  FADD.FTZ R24, -R116, 1 ;  /* 0x3f80000074187421 */ /* 0x000fc60000010100 */
[----:B------:R-:W-:Y:S02]  /*10e0*/  FFMA.FTZ R72, R67, R70, R92 ;  /* 0x0000004643487223 */ /* 0x000fe4000001005c */
[----:B------:R0:W4:Y:S01]  /*10f0*/  MUFU.EX2 R86, R71 ;  /* 0x0000004700567308 */ /* 0x0001220000000800 */
[C---:B------:R-:W-:Y:S01]  /*1100*/  FMUL.FTZ R70, R77.reuse, R116 ;  /* 0x000000744d467220 */ /* 0x040fe20000410000 */
[----:B--2---:R-:W-:Y:S01]  /*1110*/  HADD2.F32 R46, -RZ, R9.H1_H1 ;  /* 0x30000009ff2e7230 */ /* 0x004fe20000004100 */
[----:B-1----:R-:W-:Y:S02]  /*1120*/  FADD.FTZ R82, R82, 1 ;  /* 0x3f80000052527421 */ /* 0x002fe40000010000 */
[----:B------:R-:W-:Y:S02]  /*1130*/  FMUL.FTZ R69, R100, R70 ;  /* 0x0000004664457220 */ /* 0x000fe40000410000 */
[----:B------:R-:W-:Y:S01]  /*1140*/  FFMA.FTZ R118, R77, R24, 1 ;  /* 0x3f8000004d767423 */ /* 0x000fe20000010018 */
[----:B------:R-:W1:Y:S01]  /*1150*/  MUFU.RCP R123, R78 ;  /* 0x0000004e007b7308 */ /* 0x000e620000001000 */
[----:B0-----:R-:W-:Y:S01]  /*1160*/  FMUL.FTZ R71, R90, -1.4426950216293334961 ;  /* 0xbfb8aa3b5a477820 */ /* 0x001fe20000410000 */
[----:B------:R-:W-:Y:S01]  /*1170*/  HADD2.F32 R24, -RZ, R11.H0_H0 ;  /* 0x2000000bff187230 */ /* 0x000fe20000004100 */
[----:B------:R-:W-:-:S02]  /*1180*/  FFMA.FTZ R76, R69, R76, R72 ;  /* 0x0000004c454c7223 */ /* 0x000fc40000010048 */
[C---:B----4-:R-:W-:Y:S02]  /*1190*/  FMUL.FTZ R72, R79.reuse, R120 ;  /* 0x000000784f487220 */ /* 0x050fe40000410000 */
[----:B------:R-:W-:Y:S01]  /*11a0*/  FADD.FTZ R20, -R120, 1 ;  /* 0x3f80000078147421 */ /* 0x000fe20000010100 */
[----:B------:R0:W2:Y:S01]  /*11b0*/  MUFU.EX2 R92, R71 ;  /* 0x00000047005c7308 */ /* 0x0000a20000000800 */
[----:B------:R-:W-:Y:S02]  /*11c0*/  FADD.FTZ R86, R86, 1 ;  /* 0x3f80000056567421 */ /* 0x000fe40000010000 */
[----:B------:R-:W-:-:S05]  /*11d0*/  FFMA.FTZ R122, R79, R20, 1 ;  /* 0x3f8000004f7a7423 */ /* 0x000fca0000010014 */
[----:B------:R4:W4:Y:S01]  /*11e0*/  MUFU.RCP R124, R82 ;  /* 0x00000052007c7308 */ /* 0x0009220000001000 */
[----:B0-----:R-:W-:Y:S02]  /*11f0*/  FMUL.FTZ R71, R102, R72 ;  /* 0x0000004866477220 */ /* 0x001fe40000410000 */
[----:B-1----:R-:W-:Y:S02]  /*1200*/  FMUL.FTZ R74, R80, R123 ;  /* 0x0000007b504a7220 */ /* 0x002fe40000410000 */
[----:B------:R-:W-:Y:S01]  /*1210*/  FFMA.FTZ R76, R71, R46, R76 ;  /* 0x0000002e474c7223 */ /* 0x000fe2000001004c */
[----:B------:R-:W-:Y:S02]  /*1220*/  HADD2.F32 R46, -RZ, R26.H0_H0 ;  /* 0x2000001aff2e7230 */ /* 0x000fe40000004100 */
[----:B------:R0:W1:Y:S01]  /*1230*/  MUFU.EX2 R94, R73 ;  /* 0x00000049005e7308 */ /* 0x0000620000000800 */
[----:B--2---:R-:W-:Y:S01]  /*1240*/  FADD.FTZ R92, R92, 1 ;  /* 0x3f8000005c5c7421 */ /* 0x004fe20000010000 */
[----:B----4-:R-:W-:-:S06]  /*1250*/  HADD2.F32 R82, -RZ, R10.H1_H1 ;  /* 0x3000000aff527230 */ /* 0x010fcc0000004100 */
[----:B------:R2:W4:Y:S01]  /*1260*/  MUFU.EX2 R26, R25 ;  /* 0x00000019001a7308 */ /* 0x0005220000000800 */
[----:B0-----:R-:W-:Y:S02]  /*1270*/  FMUL.FTZ R73, R104, R74 ;  /* 0x0000004a68497220 */ /* 0x001fe40000410000 */
[----:B------:R-:W-:Y:S02]  /*1280*/  FADD.FTZ R20, -R124, 1 ;  /* 0x3f8000007c147421 */ /* 0x000fe40000010100 */
[----:B------:R-:W-:Y:S02]  /*1290*/  FFMA.FTZ R78, R73, R75, R76 ;  /* 0x0000004b494e7223 */ /* 0x000fe4000001004c */
[----:B------:R-:W-:Y:S01]  /*12a0*/  FMUL.FTZ R76, R81, R124 ;  /* 0x0000007c514c7220 */ /* 0x000fe20000410000 */
[----:B------:R-:W0:Y:S01]  /*12b0*/  MUFU.RCP R126, R86 ;  /* 0x00000056007e7308 */ /* 0x000e220000001000 */
[----:B-1----:R-:W-:Y:S02]  /*12c0*/  FADD.FTZ R94, R94, 1 ;  /* 0x3f8000005e5e7421 */ /* 0x002fe40000010000 */
[----:B------:R-:W-:-:S02]  /*12d0*/  FMUL.FTZ R75, R106, R76 ;  /* 0x0000004c6a4b7220 */ /* 0x000fc40000410000 */
[----:B--2---:R-:W-:Y:S02]  /*12e0*/  FADD.FTZ R25, -R123, 1 ;  /* 0x3f8000007b197421 */ /* 0x004fe40000010100 */
[----:B------:R-:W-:Y:S01]  /*12f0*/  FFMA.FTZ R82, R75, R82, R78 ;  /* 0x000000524b527223 */ /* 0x000fe2000001004e */
[----:B------:R-:W1:Y:S01]  /*1300*/  MUFU.EX2 R85, R27 ;  /* 0x0000001b00557308 */ /* 0x000e620000000800 */
[----:B----4-:R-:W-:Y:S02]  /*1310*/  FADD.FTZ R84, R26, 1 ;  /* 0x3f8000001a547421 */ /* 0x010fe40000010000 */
[----:B------:R-:W-:-:S05]  /*1320*/  FFMA.FTZ R125, R80, R25, 1 ;  /* 0x3f800000507d7423 */ /* 0x000fca0000010019 */
[----:B------:R2:W4:Y:S01]  /*1330*/  MUFU.RCP R127, R92 ;  /* 0x0000005c007f7308 */ /* 0x0005220000001000 */
[----:B0-----:R-:W-:-:S04]  /*1340*/  FMUL.FTZ R78, R83, R126 ;  /* 0x0000007e534e7220 */ /* 0x001fc80000410000 */
[----:B------:R-:W-:-:S03]  /*1350*/  FMUL.FTZ R77, R108, R78 ;  /* 0x0000004e6c4d7220 */ /* 0x000fc60000410000 */
[----:B------:R0:W-:Y:S01]  /*1360*/  MUFU.RCP R128, R94 ;  /* 0x0000005e00807308 */ /* 0x0001e20000001000 */
[----:B------:R-:W-:Y:S01]  /*1370*/  FFMA.FTZ R86, R77, R24, R82 ;  /* 0x000000184d567223 */ /* 0x000fe20000010052 */
[----:B--2---:R-:W-:Y:S01]  /*1380*/  HADD2.F32 R92, -RZ, R23.H0_H0 ;  /* 0x20000017ff5c7230 */ /* 0x004fe20000004100 */
[----:B-1----:R-:W-:Y:S02]  /*1390*/  FADD.FTZ R85, R85, 1 ;  /* 0x3f80000055557421 */ /* 0x002fe40000010000 */
[----:B------:R-:W-:-:S03]  /*13a0*/  FADD.FTZ R82, -R126, 1 ;  /* 0x3f8000007e527421 */ /* 0x000fc60000010100 */
[----:B------:R-:W1:Y:S01]  /*13b0*/  MUFU.RCP R132, R84 ;  /* 0x0000005400847308 */ /* 0x000e620000001000 */
[----:B----4-:R-:W-:Y:S01]  /*13c0*/  FMUL.FTZ R80, R90, R127 ;  /* 0x0000007f5a507220 */ /* 0x010fe20000410000 */
[----:B0-----:R-:W-:Y:S01]  /*13d0*/  HADD2.F32 R94, -RZ, R22.H1_H1 ;  /* 0x30000016ff5e7230 */ /* 0x001fe20000004100 */
[----:B------:R-:W-:Y:S02]  /*13e0*/  FADD.FTZ R21, -R127, 1 ;  /* 0x3f8000007f157421 */ /* 0x000fe40000010100 */
[----:B------:R-:W-:-:S03]  /*13f0*/  FMUL.FTZ R79, R110, R80 ;  /* 0x000000506e4f7220 */ /* 0x000fc60000410000 */
[----:B------:R-:W0:Y:S01]  /*1400*/  MUFU.RCP R136, R85 ;  /* 0x0000005500887308 */ /* 0x000e220000001000 */
[----:B------:R-:W-:Y:S02]  /*1410*/  FFMA.FTZ R86, R79, R103, R86 ;  /* 0x000000674f567223 */ /* 0x000fe40000010056 */
[----:B-1----:R-:W-:Y:S02]  /*1420*/  FMUL.FTZ R84, R99, R132 ;  /* 0x0000008463547220 */ /* 0x002fe40000410000 */
[----:B0-----:R-:W-:-:S04]  /*1430*/  FADD.FTZ R22, -R136, 1 ;  /* 0x3f80000088167421 */ /* 0x001fc80000010100 */
[----:B------:R-:W-:Y:S01]  /*1440*/  FFMA.FTZ R138, R101, R22, 1 ;  /* 0x3f800000658a7423 */ /* 0x000fe20000010016 */
[----:B---3--:R0:W-:Y:S04]  /*1450*/  STS.128 [R50.X16], R28 ;  /* 0x0000001c32007388 */ /* 0x0081e8000000cc00 */
[----:B------:R1:W-:Y:S01]  /*1460*/  STS.128 [R50.X16+0x200], R32 ;  /* 0x0002002032007388 */ /* 0x0003e2000000cc00 */
[----:B------:R-:W-:-:S06]  /*1470*/  NOP ;  /* 0x0000000000007918 */ /* 0x000fcc0000000000 */
[----:B------:R-:W2:Y:S01]  /*1480*/  LDS.128 R24, [R64] ;  /* 0x0000000040187984 */ /* 0x000ea20000000c00 */
[--C-:B0-----:R-:W-:Y:S01]  /*1490*/  HADD2.F32 R31, -RZ, R4.reuse.H1_H1 ;  /* 0x30000004ff1f7230 */ /* 0x101fe20000004100 */
[----:B------:R-:W-:Y:S02]  /*14a0*/  FMUL.FTZ R28, R129, -1.4426950216293334961 ;  /* 0xbfb8aa3b811c7820 */ /* 0x000fe40000410000 */
[----:B------:R-:W-:Y:S02]  /*14b0*/  FMUL.FTZ R29, R94, -1.4426950216293334961 ;  /* 0xbfb8aa3b5e1d7820 */ /* 0x000fe40000410000 */
[----:B-1----:R-:W-:Y:S02]  /*14c0*/  FFMA.FTZ R34, R83, R82, 1 ;  /* 0x3f80000053227423 */ /* 0x002fe40000010052 */
[----:B------:R-:W-:Y:S01]  /*14d0*/  FMUL.FTZ R82, R97, R128 ;  /* 0x0000008061527220 */ /* 0x000fe20000410000 */
[----:B------:R-:W-:Y:S01]  /*14e0*/  MUFU.EX2 R28, R28 ;  /* 0x0000001c001c7308 */ /* 0x000fe20000000800 */
[----:B------:R-:W-:Y:S01]  /*14f0*/  FFMA.FTZ R32, R81, R20, 1 ;  /* 0x3f80000051207423 */ /* 0x000fe20000010014 */
[----:B------:R-:W-:Y:S01]  /*1500*/  HADD2.F32 R20, -RZ, R4.H0_H0 ;  /* 0x20000004ff147230 */ /* 0x000fe20000004100 */
[----:B------:R-:W-:-:S02]  /*1510*/  FMUL.FTZ R81, R113, R82 ;  /* 0x0000005271517220 */ /* 0x000fc40000410000 */
[----:B------:R-:W-:Y:S02]  /*1520*/  FMUL.FTZ R83, R115, R84 ;  /* 0x0000005473537220 */ /* 0x000fe40000410000 */
[----:B------:R-:W-:Y:S01]  /*1530*/  FFMA.FTZ R86, R81, R20, R86 ;  /* 0x0000001451567223 */ /* 0x000fe20000010056 */
[----:B------:R-:W0:Y:S01]  /*1540*/  MUFU.EX2 R133, R29 ;  /* 0x0000001d00857308 */ /* 0x000e220000000800 */
[----:B------:R-:W-:Y:S02]  /*1550*/  FADD.FTZ R20, -R128, 1 ;  /* 0x3f80000080147421 */ /* 0x000fe40000010100 */
[----:B------:R-:W-:Y:S02]  /*1560*/  FFMA.FTZ R140, R83, R31, R86 ;  /* 0x0000001f538c7223 */ /* 0x000fe40000010056 */
[----:B------:R-:W-:Y:S02]  /*1570*/  FMUL.FTZ R86, R101, R136 ;  /* 0x0000008865567220 */ /* 0x000fe40000410000 */
[----:B------:R-:W-:Y:S01]  /*1580*/  FFMA.FTZ R35, R90, R21, 1 ;  /* 0x3f8000005a237423 */ /* 0x000fe20000010015 */
[----:B------:R-:W-:Y:S01]  /*1590*/  HADD2.F32 R90, -RZ, R23.H1_H1 ;  /* 0x30000017ff5a7230 */ /* 0x000fe20000004100 */
[----:B------:R-:W-:Y:S01]  /*15a0*/  FFMA.FTZ R130, R97, R20, 1 ;  /* 0x3f80000061827423 */ /* 0x000fe20000010014 */
[----:B------:R-:W-:Y:S01]  /*15b0*/  HADD2.F32 R23, -RZ, R5.H0_H0 ;  /* 0x20000005ff177230 */ /* 0x000fe20000004100 */
[----:B------:R-:W-:-:S02]  /*15c0*/  FMUL.FTZ R21, R131, -1.4426950216293334961 ;  /* 0xbfb8aa3b83157820 */ /* 0x000fc40000410000 */
[----:B------:R-:W-:Y:S02]  /*15d0*/  FADD.FTZ R20, -R132, 1 ;  /* 0x3f80000084147421 */ /* 0x000fe40000010100 */
[----:B------:R-:W-:Y:S01]  /*15e0*/  FMUL.FTZ R85, R117, R86 ;  /* 0x0000005675557220 */ /* 0x000fe20000410000 */
[----:B------:R1:W3:Y:S01]  /*15f0*/  MUFU.EX2 R30, R21 ;  /* 0x00000015001e7308 */ /* 0x0002e20000000800 */
[----:B------:R-:W-:Y:S02]  /*1600*/  FFMA.FTZ R134, R99, R20, 1 ;  /* 0x3f80000063867423 */ /* 0x000fe40000010014 */
[----:B------:R-:W-:Y:S01]  /*1610*/  FFMA.FTZ R140, R85, R23, R140 ;  /* 0x00000017558c7223 */ /* 0x000fe2000001008c */
[--C-:B--2---:R-:W-:Y:S01]  /*1620*/  HADD2.F32 R103, -RZ, R25.reuse.H1_H1 ;  /* 0x30000019ff677230 */ /* 0x104fe20000004100 */
[----:B------:R-:W-:Y:S01]  /*1630*/  FMUL.FTZ R31, R92, -1.4426950216293334961 ;  /* 0xbfb8aa3b5c1f7820 */ /* 0x000fe20000410000 */
[--C-:B------:R-:W-:Y:S01]  /*1640*/  HADD2.F32 R105, -RZ, R26.reuse.H0_H0 ;  /* 0x2000001aff697230 */ /* 0x100fe20000004100 */
[----:B0-----:R-:W-:Y:S01]  /*1650*/  FADD.FTZ R133, R133, 1 ;  /* 0x3f80000085857421 */ /* 0x001fe20000010000 */
[----:B------:R-:W-:Y:S01]  /*1660*/  HADD2.F32 R107, -RZ, R26.H1_H1 ;  /* 0x3000001aff6b7230 */ /* 0x000fe20000004100 */
[----:B-1----:R-:W0:Y:S01]  /*1670*/  LDS.128 R20, [R64+0x10] ;  /* 0x0000100040147984 */ /* 0x002e220000000c00 */
[----:B------:R-:W-:Y:S01]  /*1680*/  FMUL.FTZ R26, R90, -1.4426950216293334961 ;  /* 0xbfb8aa3b5a1a7820 */ /* 0x000fe20000410000 */
[----:B------:R-:W1:Y:S01]  /*1690*/  MUFU.EX2 R135, R31 ;  /* 0x0000001f00877308 */ /* 0x000e620000000800 */
[----:B------:R-:W-:Y:S01]  /*16a0*/  FMUL.FTZ R29, R102, R103 ;  /* 0x00000067661d7220 */ /* 0x000fe20000410000 */
[--C-:B------:R-:W-:Y:S01]  /*16b0*/  HADD2.F32 R97, -RZ, R24.reuse.H0_H0 ;  /* 0x20000018ff617230 */ /* 0x100fe20000004100 */
[----:B------:R-:W-:Y:S01]  /*16c0*/  FMUL.FTZ R104, R104, R105 ;  /* 0x0000006968687220 */ /* 0x000fe20000410000 */
[----:B------:R-:W-:Y:S01]  /*16d0*/  HADD2.F32 R99, -RZ, R24.H1_H1 ;  /* 0x30000018ff637230 */ /* 0x000fe20000004100 */
[----:B------:R-:W-:Y:S01]  /*16e0*/  FADD.FTZ R24, R28, 1 ;  /* 0x3f8000001c187421 */ /* 0x000fe20000010000 */
[----:B------:R-:W-:Y:S01]  /*16f0*/  HADD2.F32 R101, -RZ, R25.H0_H0 ;  /* 0x20000019ff657230 */ /* 0x000fe20000004100 */
[----:B------:R-:W-:Y:S01]  /*1700*/  FMUL.FTZ R29, R120, R29 ;  /* 0x0000001d781d7220 */ /* 0x000fe20000410000 */
[----:B------:R3:W2:Y:S01]  /*1710*/  MUFU.EX2 R102, R26 ;  /* 0x0000001a00667308 */ /* 0x0006a20000000800 */
[----:B------:R-:W-:Y:S01]  /*1720*/  FMUL.FTZ R96, R96, R97 ;  /* 0x0000006160607220 */ /* 0x000fe20000410000 */
[--C-:B------:R-:W-:Y:S01]  /*1730*/  HADD2.F32 R109, -RZ, R27.reuse.H0_H0 ;  /* 0x2000001bff6d7230 */ /* 0x100fe20000004100 */
[----:B------:R-:W-:Y:S01]  /*1740*/  FMUL.FTZ R122, R29, R122 ;  /* 0x0000007a1d7a7220 */ /* 0x000fe20000410000 */
[----:B------:R-:W-:Y:S01]  /*1750*/  HADD2.F32 R111, -RZ, R27.H1_H1 ;  /* 0x3000001bff6f7230 */ /* 0x000fe20000004100 */
[----:B------:R-:W-:-:S02]  /*1760*/  FMUL.FTZ R104, R123, R104 ;  /* 0x000000687b687220 */ /* 0x000fc40000410000 */
[----:B------:R-:W-:Y:S01]  /*1770*/  FMUL.FTZ R25, R98, R99 ;  /* 0x0000006362197220 */ /* 0x000fe20000410000 */
[----:B------:R-:W4:Y:S01]  /*1780*/  MUFU.RCP R24, R24 ;  /* 0x0000001800187308 */ /* 0x000f220000001000 */
[----:B---3--:R-:W-:Y:S02]  /*1790*/  FADD.FTZ R26, R30, 1 ;  /* 0x3f8000001e1a7421 */ /* 0x008fe40000010000 */
[----:B-1----:R-:W-:Y:S02]  /*17a0*/  FADD.FTZ R135, R135, 1 ;  /* 0x3f80000087877421 */ /* 0x002fe40000010000 */
[----:B------:R-:W-:Y:S01]  /*17b0*/  FMUL.FTZ R96, R119, R96 ;  /* 0x0000006077607220 */ /* 0x000fe20000410000 */
[----:B------:R-:W-:Y:S01]  /*17c0*/  HADD2.F32 R119, -RZ, R19.H0_H0 ;  /* 0x20000013ff777230 */ /* 0x000fe20000004100 */
[----:B------:R-:W-:Y:S01]  /*17d0*/  FMUL.FTZ R30, R104, R125 ;  /* 0x0000007d681e7220 */ /* 0x000fe20000410000 */
[----:B------:R-:W1:Y:S01]  /*17e0*/  MUFU.RCP R26, R26 ;  /* 0x0000001a001a7308 */ /* 0x000e620000001000 */
[----:B--2---:R-:W-:Y:S01]  /*17f0*/  FADD.FTZ R29, R102, 1 ;  /* 0x3f800000661d7421 */ /* 0x004fe20000010000 */
[----:B------:R-:W-:Y:S01]  /*1800*/  HADD2.F32 R125, -RZ, R12.H1_H1 ;  /* 0x3000000cff7d7230 */ /* 0x000fe20000004100 */
[----:B------:R-:W-:-:S02]  /*1810*/  FMUL.FTZ R25, R112, R25 ;  /* 0x0000001970197220 */ /* 0x000fc40000410000 */
[----:B------:R-:W-:Y:S02]  /*1820*/  FMUL.FTZ R27, R100, R101 ;  /* 0x00000065641b7220 */ /* 0x000fe40000410000 */
[----:B------:R-:W-:Y:S01]  /*1830*/  FMUL.FTZ R31, R106, R107 ;  /* 0x0000006b6a1f7220 */ /* 0x000fe20000410000 */
[----:B------:R-:W2:Y:S01]  /*1840*/  MUFU.RCP R133, R133 ;  /* 0x0000008500857308 */ /* 0x000ea20000001000 */
[----:B------:R-:W-:Y:S01]  /*1850*/  FMUL.FTZ R28, R96, R121 ;  /* 0x00000079601c7220 */ /* 0x000fe20000410000 */
[----:B------:R-:W-:Y:S01]  /*1860*/  HADD2.F32 R121, -RZ, R19.H1_H1 ;  /* 0x30000013ff797230 */ /* 0x000fe20000004100 */
[----:B------:R-:W-:Y:S02]  /*1870*/  FMUL.FTZ R33, R108, R109 ;  /* 0x0000006d6c217220 */ /* 0x000fe40000410000 */
[----:B------:R-:W-:Y:S01]  /*1880*/  FMUL.FTZ R110, R110, R111 ;  /* 0x0000006f6e6e7220 */ /* 0x000fe20000410000 */
[--C-:B0-----:R-:W-:Y:S01]  /*1890*/  HADD2.F32 R104, -RZ, R21.reuse.H1_H1 ;  /* 0x30000015ff687230 */ /* 0x101fe20000004100 */
[----:B------:R-:W-:Y:S01]  /*18a0*/  FMUL.FTZ R27, R116, R27 ;  /* 0x0000001b741b7220 */ /* 0x000fe20000410000 */
[----:B------:R-:W0:Y:S01]  /*18b0*/  MUFU.RCP R135, R135 ;  /* 0x0000008700877308 */ /* 0x000e220000001000 */
[--C-:B------:R-:W-:Y:S01]  /*18c0*/  HADD2.F32 R96, -RZ, R20.reuse.H0_H0 ;  /* 0x20000014ff607230 */ /* 0x100fe20000004100 */
[----:B------:R-:W-:Y:S01]  /*18d0*/  FMUL.FTZ R25, R25, R114 ;  /* 0x0000007219197220 */ /* 0x000fe20000410000 */
[----:B------:R-:W-:Y:S01]  /*18e0*/  HADD2.F32 R98, -RZ, R20.H1_H1 ;  /* 0x30000014ff627230 */ /* 0x000fe20000004100 */
[----:B----4-:R-:W-:Y:S01]  /*18f0*/  FADD.FTZ R20, -R24, 1 ;  /* 0x3f80000018147421 */ /* 0x010fe20000010100 */
[----:B------:R-:W-:Y:S01]  /*1900*/  HADD2.F32 R100, -RZ, R21.H0_H0 ;  /* 0x20000015ff647230 */ /* 0x000fe20000004100 */
[----:B------:R-:W-:Y:S01]  /*1910*/  FMUL.FTZ R21, R87, R104 ;  /* 0x0000006857157220 */ /* 0x000fe20000410000 */
[--C-:B------:R-:W-:Y:S01]  /*1920*/  HADD2.F32 R106, -RZ, R22.reuse.H0_H0 ;  /* 0x20000016ff6a7230 */ /* 0x100fe20000004100 */
[----:B------:R2:W3:Y:S01]  /*1930*/  MUFU.RCP R123, R29 ;  /* 0x0000001d007b7308 */ /* 0x0004e20000001000 */
[----:B------:R-:W-:Y:S01]  /*1940*/  HADD2.F32 R108, -RZ, R22.H1_H1 ;  /* 0x30000016ff6c7230 */ /* 0x000fe20000004100 */
[----:B------:R-:W-:Y:S01]  /*1950*/  FMUL.FTZ R33, R126, R33 ;  /* 0x000000217e217220 */ /* 0x000fe20000410000 */
[--C-:B------:R-:W-:Y:S01]  /*1960*/  HADD2.F32 R114, -RZ, R23.reuse.H0_H0 ;  /* 0x20000017ff727230 */ /* 0x100fe20000004100 */
[----:B------:R-:W-:Y:S01]  /*1970*/  FMUL.FTZ R110, R127, R110 ;  /* 0x0000006e7f6e7220 */ /* 0x000fe20000410000 */
[----:B------:R-:W-:Y:S01]  /*1980*/  HADD2.F32 R116, -RZ, R23.H1_H1 ;  /* 0x30000017ff747230 */ /* 0x000fe20000004100 */
[----:B------:R-:W-:Y:S01]  /*1990*/  FMUL.FTZ R113, R113, R96 ;  /* 0x0000006071717220 */ /* 0x000fe20000410000 */
[----:B------:R-:W-:Y:S01]  /*19a0*/  F2FP.PACK_AB R28, R25, R28 ;  /* 0x0000001c191c723e */ /* 0x000fe200000000ff */
[----:B------:R-:W-:Y:S01]  /*19b0*/  FFMA.FTZ R20, R129, R20, 1 ;  /* 0x3f80000081147423 */ /* 0x000fe20000010014 */
[----:B------:R-:W-:Y:S01]  /*19c0*/  HADD2.F32 R127, -RZ, R13.H0_H0 ;  /* 0x2000000dff7f7230 */ /* 0x000fe20000004100 */
[----:B------:R-:W-:-:S02]  /*19d0*/  FMUL.FTZ R23, R46, R106 ;  /* 0x0000006a2e177220 */ /* 0x000fc40000410000 */
[----:B------:R-:W-:Y:S02]  /*19e0*/  FMUL.FTZ R21, R24, R21 ;  /* 0x0000001518157220 */ /* 0x000fe40000410000 */
[----:B------:R-:W-:Y:S02]  /*19f0*/  FMUL.FTZ R31, R124, R31 ;  /* 0x0000001f7c1f7220 */ /* 0x000fe40000410000 */
[----:B------:R-:W-:Y:S01]  /*1a00*/  FMUL.FTZ R102, R129, R24 ;  /* 0x0000001881667220 */ /* 0x000fe20000410000 */
[----:B------:R-:W-:Y:S01]  /*1a10*/  HADD2.F32 R129, -RZ, R13.H1_H1 ;  /* 0x3000000dff817230 */ /* 0x000fe20000004100 */
[----:B------:R-:W-:Y:S02]  /*1a20*/  FMUL.FTZ R33, R33, R34 ;  /* 0x0000002221217220 */ /* 0x000fe40000410000 */
[----:B------:R-:W-:Y:S02]  /*1a30*/  FMUL.FTZ R110, R110, R35 ;  /* 0x000000236e6e7220 */ /* 0x000fe40000410000 */
[----:B------:R-:W-:-:S02]  /*1a40*/  FMUL.FTZ R113, R128, R113 ;  /* 0x0000007180717220 */ /* 0x000fc40000410000 */
[C---:B-1----:R-:W-:Y:S02]  /*1a50*/  FADD.FTZ R22, -R26.reuse, 1 ;  /* 0x3f8000001a167421 */ /* 0x042fe40000010100 */
[----:B------:R-:W-:Y:S02]  /*1a60*/  FMUL.FTZ R139, R131, R26 ;  /* 0x0000001a838b7220 */ /* 0x000fe40000410000 */
[----:B------:R-:W-:Y:S02]  /*1a70*/  FMUL.FTZ R23, R26, R23 ;  /* 0x000000171a177220 */ /* 0x000fe40000410000 */
[----:B--2---:R-:W-:Y:S02]  /*1a80*/  FADD.FTZ R29, -R133, 1 ;  /* 0x3f800000851d7421 */ /* 0x004fe40000010100 */
[----:B------:R-:W-:Y:S02]  /*1a90*/  FMUL.FTZ R20, R21, R20 ;  /* 0x0000001415147220 */ /* 0x000fe40000410000 */
[----:B------:R-:W-:-:S02]  /*1aa0*/  FMUL.FTZ R24, R91, R108 ;  /* 0x0000006c5b187220 */ /* 0x000fc40000410000 */
[----:B------:R-:W-:Y:S02]  /*1ab0*/  FMUL.FTZ R115, R115, R98 ;  /* 0x0000006273737220 */ /* 0x000fe40000410000 */
[----:B------:R-:W-:Y:S02]  /*1ac0*/  FMUL.FTZ R117, R117, R100 ;  /* 0x0000006475757220 */ /* 0x000fe40000410000 */
[----:B0-----:R-:W-:Y:S02]  /*1ad0*/  FADD.FTZ R35, -R135, 1 ;  /* 0x3f80000087237421 */ /* 0x001fe40000010100 */
[----:B---3--:R-:W-:Y:S02]  /*1ae0*/  FADD.FTZ R21, -R123, 1 ;  /* 0x3f8000007b157421 */ /* 0x008fe40000010100 */
[----:B------:R-:W-:Y:S02]  /*1af0*/  FMUL.FTZ R26, R93, R114 ;  /* 0x000000725d1a7220 */ /* 0x000fe40000410000 */
[----:B------:R-:W-:-:S02]  /*1b00*/  FMUL.FTZ R34, R95, R116 ;  /* 0x000000745f227220 */ /* 0x000fc40000410000 */
[----:B------:R-:W-:Y:S02]  /*1b10*/  FMUL.FTZ R31, R31, R32 ;  /* 0x000000201f1f7220 */ /* 0x000fe40000410000 */
[----:B------:R-:W-:Y:S02]  /*1b20*/  FMUL.FTZ R32, R113, R130 ;  /* 0x0000008271207220 */ /* 0x000fe40000410000 */
[----:B------:R-:W-:Y:S01]  /*1b30*/  FFMA.FTZ R29, R94, R29, 1 ;  /* 0x3f8000005e1d7423 */ /* 0x000fe2000001001d */
[----:B------:R-:W-:Y:S01]  /*1b40*/  F2FP.PACK_AB R30, R31, R30 ;  /* 0x0000001e1f1e723e */ /* 0x000fe200000000ff */
[----:B------:R-:W-:Y:S01]  /*1b50*/  FMUL.FTZ R24, R133, R24 ;  /* 0x0000001885187220 */ /* 0x000fe20000410000 */
[----:B------:R-:W-:Y:S01]  /*1b60*/  F2FP.PACK_AB R31, R110, R33 ;  /* 0x000000216e1f723e */ /* 0x000fe200000000ff */
[----:B------:R-:W-:Y:S02]  /*1b70*/  FMUL.FTZ R115, R132, R115 ;  /* 0x0000007384737220 */ /* 0x000fe40000410000 */
[----:B------:R-:W-:-:S02]  /*1b80*/  FMUL.FTZ R117, R136, R117 ;  /* 0x0000007588757220 */ /* 0x000fc40000410000 */
[----:B------:R-:W-:Y:S01]  /*1b90*/  FFMA.FTZ R22, R131, R22, 1 ;  /* 0x3f80000083167423 */ /* 0x000fe20000010016 */
[----:B------:R-:W-:Y:S01]  /*1ba0*/  HADD2.F32 R131, -RZ, R14.H0_H0 ;  /* 0x2000000eff837230 */ /* 0x000fe20000004100 */
[----:B------:R-:W-:Y:S02]  /*1bb0*/  FFMA.FTZ R35, R92, R35, 1 ;  /* 0x3f8000005c237423 */ /* 0x000fe40000010023 */
[----:B------:R-:W-:Y:S02]  /*1bc0*/  FFMA.FTZ R113, R90, R21, 1 ;  /* 0x3f8000005a717423 */ /* 0x000fe40000010015 */
[----:B------:R-:W-:Y:S02]  /*1bd0*/  FMUL.FTZ R26, R135, R26 ;  /* 0x0000001a871a7220 */ /* 0x000fe40000410000 */
[----:B------:R-:W-:Y:S02]  /*1be0*/  FMUL.FTZ R34, R123, R34 ;  /* 0x000000227b227220 */ /* 0x000fe40000410000 */
[----:B------:R-:W-:-:S02]  /*1bf0*/  FMUL.FTZ R21, R24, R29 ;  /* 0x0000001d18157220 */ /* 0x000fc40000410000 */
[----:B------:R-:W-:Y:S02]  /*1c00*/  FMUL.FTZ R27, R27, R118 ;  /* 0x000000761b1b7220 */ /* 0x000fe40000410000 */
[----:B------:R-:W-:Y:S02]  /*1c10*/  FMUL.FTZ R115, R115, R134 ;  /* 0x0000008673737220 */ /* 0x000fe40000410000 */
        /* <DEDUP_REMOVED lines=10> */
[----:B------:R-:W-:Y:S01]  /*1cc0*/  IMAD R20, R170, c[0x0][0x2e8], RZ ;  /* 0x0000ba00aa147a24 */ /* 0x000fe200078e02ff */
[----:B------:R-:W-:Y:S01]  /*1cd0*/  HADD2.F32 R117, -RZ, R18.H1_H1 ;  /* 0x30000012ff757230 */ /* 0x000fe20000004100 */
[----:B------:R-:W-:Y:S01]  /*1ce0*/  F2FP.PACK_AB R35, R24, R35 ;  /* 0x000000231823723e */ /* 0x000fe200000000ff */
[----:B------:R-:W-:-:S02]  /*1cf0*/  FMUL.FTZ R87, R87, R102 ;  /* 0x0000006657577220 */ /* 0x000fc40000410000 */
[----:B------:R-:W-:Y:S02]  /*1d00*/  IMAD R115, R45, c[0x0][0x2ec], R20 ;  /* 0x0000bb002d737a24 */ /* 0x000fe400078e0214 */
[----:B------:R-:W-:Y:S02]  /*1d10*/  FFMA.FTZ R140, R87, R23, R140 ;  /* 0x00000017578c7223 */ /* 0x000fe4000001008c */
[----:B------:R-:W-:Y:S01]  /*1d20*/  IMAD.WIDE.U32 R112, R45, c[0x0][0x2e8], R88 ;  /* 0x0000ba002d707a25 */ /* 0x000fe200078e0058 */
[----:B------:R-:W-:-:S03]  /*1d30*/  HADD2.F32 R88, -RZ, R6.H0_H0 ;  /* 0x20000006ff587230 */ /* 0x000fc60000004100 */
[----:B------:R-:W-:Y:S01]  /*1d40*/  FMUL.FTZ R89, R46, R139 ;  /* 0x0000008b2e597220 */ /* 0x000fe20000410000 */
[----:B------:R-:W-:Y:S01]  /*1d50*/  HADD2.F32 R46, -RZ, R7.H1_H1 ;  /* 0x30000007ff2e7230 */ /* 0x000fe20000004100 */
[----:B------:R-:W-:Y:S01]  /*1d60*/  FMUL.FTZ R94, R94, R133 ;  /* 0x000000855e5e7220 */ /* 0x000fe20000410000 */
[----:B------:R0:W-:Y:S01]  /*1d70*/  STS.128 [R64], R28 ;  /* 0x0000001c40007388 */ /* 0x0001e20000000c00 */
[----:B------:R-:W-:Y:S01]  /*1d80*/  FFMA.FTZ R88, R89, R88, R140 ;  /* 0x0000005859587223 */ /* 0x000fe2000001008c */
[----:B------:R-:W-:Y:S01]  /*1d90*/  HADD2.F32 R133, -RZ, R14.H1_H1 ;  /* 0x3000000eff857230 */ /* 0x000fe20000004100 */
[----:B------:R-:W-:Y:S01]  /*1da0*/  FMUL.FTZ R91, R91, R94 ;  /* 0x0000005e5b5b7220 */ /* 0x000fe20000410000 */
[----:B------:R1:W-:Y:S01]  /*1db0*/  STS.128 [R64+0x10], R32 ;  /* 0x0000102040007388 */ /* 0x0003e20000000c00 */
[----:B------:R-:W-:-:S06]  /*1dc0*/  NOP ;  /* 0x0000000000007918 */ /* 0x000fcc0000000000 */
[----:B------:R-:W2:Y:S01]  /*1dd0*/  LDS.128 R20, [R50.X16] ;  /* 0x0000000032147984 */ /* 0x000ea2000000cc00 */
[----:B------:R-:W-:Y:S01]  /*1de0*/  FMUL.FTZ R92, R92, R135 ;  /* 0x000000875c5c7220 */ /* 0x000fe20000410000 */
[----:B------:R-:W-:Y:S01]  /*1df0*/  HADD2.F32 R135, -RZ, R15.H0_H0 ;  /* 0x2000000fff877230 */ /* 0x000fe20000004100 */
[----:B------:R-:W-:Y:S01]  /*1e00*/  FMUL.FTZ R90, R90, R123 ;  /* 0x0000007b5a5a7220 */ /* 0x000fe20000410000 */
[----:B------:R-:W3:Y:S01]  /*1e10*/  LDS.128 R24, [R50.X16+0x200] ;  /* 0x0002000032187984 */ /* 0x000ee2000000cc00 */
[----:B0-----:R-:W-:Y:S01]  /*1e20*/  IADD3 R29, R113, R115, RZ ;  /* 0x00000073711d7210 */ /* 0x001fe20007ffe0ff */
[--C-:B------:R-:W-:Y:S01]  /*1e30*/  HADD2.F32 R113, -RZ, R17.reuse.H1_H1 ;  /* 0x30000011ff717230 */ /* 0x100fe20000004100 */
[C---:B------:R-:W-:Y:S01]  /*1e40*/  LEA R28, P0, R112.reuse, c[0x0][0x338], 0x1 ;  /* 0x0000ce00701c7a11 */ /* 0x040fe200078008ff */
[----:B------:R-:W-:Y:S01]  /*1e50*/  HADD2.F32 R30, -RZ, R6.H1_H1 ;  /* 0x30000006ff1e7230 */ /* 0x000fe20000004100 */
[----:B------:R-:W-:Y:S01]  /*1e60*/  MOV R31, c[0x0][0x16c] ;  /* 0x00005b00001f7a02 */ /* 0x000fe20000000f00 */
[--C-:B-1----:R-:W-:Y:S01]  /*1e70*/  HADD2.F32 R33, -RZ, R16.reuse.H1_H1 ;  /* 0x30000010ff217230 */ /* 0x102fe20000004100 */
[----:B------:R-:W-:Y:S01]  /*1e80*/  LEA.HI.X R29, R112, c[0x0][0x33c], R29, 0x1, P0 ;  /* 0x0000cf00701d7a11 */ /* 0x000fe200000f0c1d */
[----:B------:R-:W-:Y:S01]  /*1e90*/  HADD2.F32 R35, -RZ, R17.H0_H0 ;  /* 0x20000011ff237230 */ /* 0x000fe20000004100 */
[----:B------:R-:W-:Y:S01]  /*1ea0*/  ISETP.GE.AND P1, PT, R31, 0x1, PT ;  /* 0x000000011f00780c */ /* 0x000fe20003f26270 */
[----:B------:R-:W-:Y:S01]  /*1eb0*/  HADD2.F32 R31, -RZ, R16.H0_H0 ;  /* 0x20000010ff1f7230 */ /* 0x000fe20000004100 */
[----:B------:R-:W-:Y:S01]  /*1ec0*/  ISETP.NE.U32.AND P0, PT, RZ, c[0x0][0x270], PT ;  /* 0x00009c00ff007a0c */ /* 0x000fe20003f05070 */
[----:B------:R-:W-:Y:S01]  /*1ed0*/  IMAD.WIDE R16, R63, 0x10, R28 ;  /* 0x000000103f107825 */ /* 0x000fe200078e021c */
[----:B------:R-:W-:-:S02]  /*1ee0*/  HADD2.F32 R32, -RZ, R7.H0_H0 ;  /* 0x20000007ff207230 */ /* 0x000fc40000004100 */
[----:B------:R-:W-:Y:S01]  /*1ef0*/  ISETP.NE.AND.EX P0, PT, RZ, c[0x0][0x274], PT, P0 ;  /* 0x00009d00ff007a0c */ /* 0x000fe20003f05300 */
[----:B------:R-:W-:Y:S01]  /*1f00*/  FFMA.FTZ R30, R91, R30, R88 ;  /* 0x0000001e5b1e7223 */ /* 0x000fe20000010058 */
[----:B------:R-:W-:Y:S01]  /*1f10*/  HADD2.F32 R115, -RZ, R18.H0_H0 ;  /* 0x20000012ff737230 */ /* 0x000fe20000004100 */
[----:B------:R-:W-:Y:S01]  /*1f20*/  FMUL.FTZ R93, R93, R92 ;  /* 0x0000005c5d5d7220 */ /* 0x000fe20000410000 */
[----:B------:R-:W-:Y:S01]  /*1f30*/  HADD2.F32 R123, -RZ, R12.H0_H0 ;  /* 0x2000000cff7b7230 */ /* 0x000fe20000004100 */
        /* <DEDUP_REMOVED lines=49> */
.L_x_6456:
        /* <DEDUP_REMOVED lines=50> */
[----:B------:R-:W-:Y:S01]  /*2570*/  MOV R129, RZ ;  /* 0x000000ff00817202 */ /* 0x000fe20000000f00 */
[----:B------:R-:W-:Y:S01]  /*2580*/  CS2R R130, SRZ ;  /* 0x0000000000827805 */ /* 0x000fe2000001ff00 */
[----:B------:R-:W-:Y:S02]  /*2590*/  MOV R97, RZ ;  /* 0x000000ff00617202 */ /* 0x000fe40000000f00 */
.L_x_6494:
[----:B------:R-:W-:Y:S01]  /*25a0*/  SHF.R.S32.HI R133, RZ, 0x1f, R129 ;  /* 0x0000001fff857819 */ /* 0x000fe20000011481 */
[----:B0-----:R-:W-:-:S04]  /*25b0*/  IMAD.WIDE.U32 R12, R129, c[0x0][0x1a0], RZ ;  /* 0x00006800810c7a25 */ /* 0x001fc800078e00ff */
[----:B------:R-:W-:Y:S01]  /*25c0*/  IMAD R14, R133, c[0x0][0x1a0], RZ ;  /* 0x00006800850e7a24 */ /* 0x000fe200078e02ff */
[----:B------:R-:W-:-:S03]  /*25d0*/  LEA R20, P0, R12, R51, 0x1 ;  /* 0x000000330c147211 */ /* 0x000fc600078008ff */
[----:B------:R-:W-:-:S05]  /*25e0*/  IMAD R15, R129, c[0x0][0x1a4], R14 ;  /* 0x00006900810f7a24 */ /* 0x000fca00078e020e */
[----:B------:R-:W-:-:S04]  /*25f0*/  IADD3 R13, R13, R15, RZ ;  /* 0x0000000f0d0d7210 */ /* 0x000fc80007ffe0ff */
[----:B------:R-:W-:-:S05]  /*2600*/  LEA.HI.X R21, R12, R58, R13, 0x1, P0 ;  /* 0x0000003a0c157211 */ /* 0x000fca00000f0c0d */
[----:B------:R-:W-:-:S05]  /*2610*/  IMAD.WIDE R20, R63, 0x10, R20 ;  /* 0x000000103f147825 */ /* 0x000fca00078e0214 */
[----:B--2---:R0:W2:Y:S04]  /*2620*/  LDG.E.128 R12, [R20.64] ;  /* 0x00000004140c7981 */ /* 0x0040a8000c1e1d00 */
[----:B---3--:R0:W3:Y:S01]  /*2630*/  LDG.E.128 R16, [R20.64+0x200] ;  /* 0x0002000414107981 */ /* 0x0080e2000c1e1d00 */
        /* <DEDUP_REMOVED lines=23> */
[----:B------:R-:W-:Y:S02]  /*27b0*/  LOP3.LUT P0, RZ, R49, 0x1f, RZ, 0xc0, !PT ;  /* 0x0000001f31ff7812 */ /* 0x000fe4000780c0ff */
        /* <DEDUP_REMOVED lines=8> */
[----:B0-----:R-:W-:Y:S02]  /*2840*/  @!P2 IADD3 R12, R61, -0x2, RZ ;  /* 0xfffffffe3d0ca810 */ /* 0x001fe40007ffe0ff */
[----:B------:R-:W-:-:S03]  /*2850*/  IADD3 R32, R32, -R33, RZ ;  /* 0x8000002120207210 */ /* 0x000fc60007ffe0ff */
[----:B------:R-:W-:Y:S01]  /*2860*/  MUFU.EX2 R175, R175 ;  /* 0x000000af00af7308 */ /* 0x000fe20000000800 */
[----:B------:R-:W-:Y:S01]  /*2870*/  @!P2 IMAD R135, R12, c[0x0][0x16c], R129 ;  /* 0x00005b000c87aa24 */ /* 0x000fe200078e0281 */
[----:B------:R-:W-:Y:S01]  /*2880*/  IADD3 R30, R49, 0x200, RZ ;  /* 0x00000200311e7810 */ /* 0x000fe20007ffe0ff */
[----:B------:R-:W0:Y:S01]  /*2890*/  LDS.128 R12, [R64] ;  /* 0x00000000400c7984 */ /* 0x000e220000000c00 */
[----:B------:R-:W-:-:S04]  /*28a0*/  @!P1 LEA R30, R32, R129, 0x8 ;  /* 0x00000081201e9211 */ /* 0x000fc800078e40ff */
[----:B------:R-:W-:Y:S01]  /*28b0*/  SHF.L.U32 R136, R30, 0x2, RZ ;  /* 0x000000021e887819 */ /* 0x000fe200000006ff */
[----:B------:R-:W-:Y:S01]  /*28c0*/  HFMA2.MMA R166, -RZ, RZ, 0, 0 ;  /* 0x00000000ffa67435 */ /* 0x000fe200000001ff */
[----:B------:R-:W-:-:S04]  /*28d0*/  @!P2 IMAD.WIDE R134, R135, 0x8, R40 ;  /* 0x000000088786a825 */ /* 0x000fc800078e0228 */
[-C--:B------:R-:W-:Y:S02]  /*28e0*/  FMUL.FTZ R148, R84, R179.reuse ;  /* 0x000000b354947220 */ /* 0x080fe40000410000 */
[-C--:B------:R-:W-:Y:S01]  /*28f0*/  FMUL.FTZ R147, R86, R179.reuse ;  /* 0x000000b356937220 */ /* 0x080fe20000410000 */
[--C-:B------:R-:W-:Y:S01]  /*2900*/  HADD2.F32 R173, -RZ, R8.reuse.H0_H0 ;  /* 0x20000008ffad7230 */ /* 0x100fe20000004100 */
[-C--:B------:R-:W-:Y:S02]  /*2910*/  FMUL.FTZ R146, R88, R179.reuse ;  /* 0x000000b358927220 */ /* 0x080fe40000410000 */
[----:B------:R-:W4:Y:S01]  /*2920*/  MUFU.EX2 R148, R148 ;  /* 0x0000009400947308 */ /* 0x000f220000000800 */
[----:B------:R-:W-:Y:S01]  /*2930*/  HADD2.F32 R171, -RZ, R8.H1_H1 ;  /* 0x30000008ffab7230 */ /* 0x000fe20000004100 */
[----:B------:R-:W-:Y:S01]  /*2940*/  FMUL.FTZ R150, R90, R179 ;  /* 0x000000b35a967220 */ /* 0x000fe20000410000 */
[----:B------:R-:W-:Y:S01]  /*2950*/  HADD2.F32 R169, -RZ, R9.H0_H0 ;  /* 0x20000009ffa97230 */ /* 0x000fe20000004100 */
[----:B------:R-:W-:-:S04]  /*2960*/  FMUL.FTZ R177, R82, R173 ;  /* 0x000000ad52b17220 */ /* 0x000fc80000410000 */
[----:B------:R-:W0:Y:S01]  /*2970*/  MUFU.EX2 R147, R147 ;  /* 0x0000009300937308 */ /* 0x000e220000000800 */
        /* <DEDUP_REMOVED lines=8> */
[----:B------:R-:W-:Y:S01]  /*2a00*/  HADD2.F32 R165, -RZ, R10.H0_H0 ;  /* 0x2000000affa57230 */ /* 0x000fe20000004100 */
[-C--:B------:R-:W-:Y:S02]  /*2a10*/  FMUL.FTZ R152, R94, R179.reuse ;  /* 0x000000b35e987220 */ /* 0x080fe40000410000 */
[-C--:B------:R-:W-:Y:S02]  /*2a20*/  FMUL.FTZ R215, R98, R179.reuse ;  /* 0x000000b362d77220 */ /* 0x080fe40000410000 */
[----:B------:R-:W0:Y:S01]  /*2a30*/  MUFU.EX2 R150, R150 ;  /* 0x0000009600967308 */ /* 0x000e220000000800 */
[-C--:B------:R-:W-:Y:S02]  /*2a40*/  FMUL.FTZ R213, R100, R179.reuse ;  /* 0x000000b364d57220 */ /* 0x080fe40000410000 */
[----:B------:R-:W-:-:S02]  /*2a50*/  FMUL.FTZ R190, R102, R179 ;  /* 0x000000b366be7220 */ /* 0x000fc40000410000 */
[-C--:B------:R-:W-:Y:S02]  /*2a60*/  FMUL.FTZ R202, R104, R179.reuse ;  /* 0x000000b368ca7220 */ /* 0x080fe40000410000 */
[-C--:B------:R-:W-:Y:S02]  /*2a70*/  FMUL.FTZ R198, R106, R179.reuse ;  /* 0x000000b36ac67220 */ /* 0x080fe40000410000 */
[-C--:B------:R-:W-:Y:S02]  /*2a80*/  FMUL.FTZ R223, R108, R179.reuse ;  /* 0x000000b36cdf7220 */ /* 0x080fe40000410000 */
[----:B------:R-:W-:Y:S01]  /*2a90*/  FMUL.FTZ R192, R110, R179 ;  /* 0x000000b36ec07220 */ /* 0x000fe20000410000 */
[----:B------:R-:W1:Y:S01]  /*2aa0*/  MUFU.EX2 R149, R149 ;  /* 0x0000009500957308 */ /* 0x000e620000000800 */
[----:B------:R-:W-:Y:S02]  /*2ab0*/  FMUL.FTZ R193, R88, R167 ;  /* 0x000000a758c17220 */ /* 0x000fe40000410000 */
[----:B----4-:R-:W-:Y:S01]  /*2ac0*/  FMUL.FTZ R164, R175, R148 ;  /* 0x00000094afa47220 */ /* 0x010fe20000410000 */
[----:B0-----:R-:W-:-:S04]  /*2ad0*/  HADD2.F32 R138, -RZ, R15.H1_H1 ;  /* 0x3000000fff8a7230 */ /* 0x001fc80000004100 */
[----:B------:R-:W0:Y:S01]  /*2ae0*/  MUFU.EX2 R201, R201 ;  /* 0x000000c900c97308 */ /* 0x000e220000000800 */
[----:B------:R-:W-:Y:S02]  /*2af0*/  HADD2.F32 R163, -RZ, R10.H1_H1 ;  /* 0x3000000affa37230 */ /* 0x000fe40000004100 */
[--C-:B------:R-:W-:Y:S02]  /*2b00*/  HADD2.F32 R137, -RZ, R16.reuse.H0_H0 ;  /* 0x20000010ff897230 */ /* 0x100fe40000004100 */
[----:B------:R-:W-:-:S03]  /*2b10*/  HADD2.F32 R140, -RZ, R16.H1_H1 ;  /* 0x30000010ff8c7230 */ /* 0x000fc60000004100 */
[----:B------:R-:W4:Y:S01]  /*2b20*/  MUFU.EX2 R152, R152 ;  /* 0x0000009800987308 */ /* 0x000f220000000800 */
        /* <DEDUP_REMOVED lines=28> */
[----:B--2---:R-:W-:Y:S04]  /*2cf0*/  STS.128 [R50.X16+0x420], R20 ;  /* 0x0004201432007388 */ /* 0x004fe8000000cc00 */
[----:B---3--:R-:W-:Y:S01]  /*2d00*/  STS.128 [R50.X16+0x620], R24 ;  /* 0x0006201832007388 */ /* 0x008fe2000000cc00 */
[----:B------:R-:W-:-:S06]  /*2d10*/  NOP ;  /* 0x0000000000007918 */ /* 0x000fcc0000000000 */
[----:B------:R-:W2:Y:S04]  /*2d20*/  LDS.128 R32, [R64+0x430] ;  /* 0x0004300040207984 */ /* 0x000ea80000000c00 */
[----:B------:R-:W3:Y:S04]  /*2d30*/  LDS.128 R28, [R64+0x420] ;  /* 0x00042000401c7984 */ /* 0x000ee80000000c00 */
[----:B------:R0:W-:Y:S04]  /*2d40*/  STS [R136+0x1af8], R175 ;  /* 0x001af8af88007388 */ /* 0x0001e80000000800 */
[----:B------:R-:W-:Y:S06]  /*2d50*/  BAR.SYNC.DEFER_BLOCKING 0x0 ;  /* 0x0000000000007b1d */ /* 0x000fec0000010000 */
[----:B------:R0:W5:Y:S01]  /*2d60*/  @!P2 LDG.E R166, [R134.64+0x4] ;  /* 0x0000040486a6a981 */ /* 0x000162000c1e1900 */
[----:B------:R-:W-:Y:S01]  /*2d70*/  ISETP.NE.AND P2, PT, R49, 0x1f, PT ;  /* 0x0000001f3100780c */ /* 0x000fe20003f45270 */
[----:B--2---:R-:W-:-:S05]  /*2d80*/  HADD2.F32 R180, -RZ, R33.H0_H0 ;  /* 0x20000021ffb47230 */ /* 0x004fca0000004100 */
[----:B------:R-:W-:-:S07]  /*2d90*/  FMUL.FTZ R231, R85, R180 ;  /* 0x000000b455e77220 */ /* 0x000fce0000410000 */
[----:B------:R2:W1:Y:S01]  /*2da0*/  @P2 LDS R180, [R49.X4+0x22fc] ;  /* 0x0022fc0031b42984 */ /* 0x0004620000004800 */
[--C-:B------:R-:W-:Y:S02]  /*2db0*/  HADD2.F32 R24, -RZ, R12.reuse.H0_H0 ;  /* 0x2000000cff187230 */ /* 0x100fe40000004100 */
[----:B------:R-:W-:Y:S02]  /*2dc0*/  HADD2.F32 R26, -RZ, R12.H1_H1 ;  /* 0x3000000cff1a7230 */ /* 0x000fe40000004100 */
[--C-:B------:R-:W-:Y:S01]  /*2dd0*/  HADD2.F32 R25, -RZ, R13.reuse.H0_H0 ;  /* 0x2000000dff197230 */ /* 0x100fe20000004100 */
[----:B------:R-:W-:Y:S02]  /*2de0*/  FMUL.FTZ R18, R24, R177 ;  /* 0x000000b118127220 */ /* 0x000fe40000410000 */
[----:B------:R-:W-:Y:S01]  /*2df0*/  FMUL.FTZ R207, R26, R183 ;  /* 0x000000b71acf7220 */ /* 0x000fe20000410000 */
[----:B0-----:R-:W-:Y:S01]  /*2e00*/  HADD2.F32 R134, -RZ, R13.H1_H1 ;  /* 0x3000000dff867230 */ /* 0x001fe20000004100 */
[----:B------:R-:W-:-:S02]  /*2e10*/  FMUL.FTZ R22, R96, R179 ;  /* 0x000000b360167220 */ /* 0x000fc40000410000 */
[----:B------:R-:W-:Y:S02]  /*2e20*/  FMUL.FTZ R174, R25, R158 ;  /* 0x0000009e19ae7220 */ /* 0x000fe40000410000 */
[----:B------:R-:W-:Y:S01]  /*2e30*/  FFMA.FTZ R13, R148, R18, R207 ;  /* 0x00000012940d7223 */ /* 0x000fe200000100cf */
[----:B------:R-:W-:Y:S01]  /*2e40*/  HADD2.F32 R27, -RZ, R14.H0_H0 ;  /* 0x2000000eff1b7230 */ /* 0x000fe20000004100 */
[----:B------:R-:W0:Y:S01]  /*2e50*/  MUFU.EX2 R22, R22 ;  /* 0x0000001600167308 */ /* 0x000e220000000800 */
[----:B------:R-:W-:Y:S01]  /*2e60*/  HADD2.F32 R135, -RZ, R15.H0_H0 ;  /* 0x2000000fff877230 */ /* 0x000fe20000004100 */
[----:B------:R-:W-:Y:S01]  /*2e70*/  FMUL.FTZ R199, R134, R193 ;  /* 0x000000c186c77220 */ /* 0x000fe20000410000 */
[--C-:B------:R-:W-:Y:S01]  /*2e80*/  HADD2.F32 R204, -RZ, R32.reuse.H0_H0 ;  /* 0x20000020ffcc7230 */ /* 0x100fe20000004100 */
[C---:B------:R-:W-:Y:S01]  /*2e90*/  FMUL.FTZ R15, R147.reuse, R164 ;  /* 0x000000a4930f7220 */ /* 0x040fe20000410000 */
[----:B------:R-:W-:Y:S01]  /*2ea0*/  HADD2.F32 R176, -RZ, R32.H1_H1 ;  /* 0x30000020ffb07230 */ /* 0x000fe20000004100 */
[----:B------:R-:W-:Y:S01]  /*2eb0*/  FMUL.FTZ R32, R90, R165 ;  /* 0x000000a55a207220 */ /* 0x000fe20000410000 */
[----:B------:R-:W-:Y:S01]  /*2ec0*/  HADD2.F32 R136, -RZ, R14.H1_H1 ;  /* 0x3000000eff887230 */ /* 0x000fe20000004100 */
[----:B------:R-:W-:Y:S01]  /*2ed0*/  FFMA.FTZ R13, R147, R13, R174 ;  /* 0x0000000d930d7223 */ /* 0x000fe200000100ae */
[----:B---3--:R-:W-:-:S02]  /*2ee0*/  HADD2.F32 R14, -RZ, R29.H0_H0 ;  /* 0x2000001dff0e7230 */ /* 0x008fc40000004100 */
[----:B------:R-:W-:Y:S02]  /*2ef0*/  HADD2.F32 R16, -RZ, R29.H1_H1 ;  /* 0x3000001dff107230 */ /* 0x000fe40000004100 */
[--C-:B------:R-:W-:Y:S02]  /*2f00*/  HADD2.F32 R168, -RZ, R31.reuse.H0_H0 ;  /* 0x2000001fffa87230 */ /* 0x100fe40000004100 */
[----:B------:R-:W-:Y:S02]  /*2f10*/  HADD2.F32 R200, -RZ, R31.H1_H1 ;  /* 0x3000001fffc87230 */ /* 0x000fe40000004100 */
[----:B------:R-:W-:Y:S02]  /*2f20*/  HADD2.F32 R182, -RZ, R33.H1_H1 ;  /* 0x30000021ffb67230 */ /* 0x000fe40000004100 */
[--C-:B------:R-:W-:Y:S02]  /*2f30*/  HADD2.F32 R208, -RZ, R35.reuse.H0_H0 ;  /* 0x20000023ffd07230 */ /* 0x100fe40000004100 */
[----:B------:R-:W-:Y:S01]  /*2f40*/  HADD2.F32 R210, -RZ, R35.H1_H1 ;  /* 0x30000023ffd27230 */ /* 0x000fe20000004100 */
[----:B------:R-:W-:Y:S01]  /*2f50*/  FMUL.FTZ R197, R27, R32 ;  /* 0x000000201bc57220 */ /* 0x000fe20000410000 */
[--C-:B------:R-:W-:Y:S01]  /*2f60*/  HADD2.F32 R35, -RZ, R6.reuse.H0_H0 ;  /* 0x20000006ff237230 */ /* 0x100fe20000004100 */
[C---:B-1----:R-:W-:Y:S01]  /*2f70*/  FMUL.FTZ R15, R146.reuse, R15 ;  /* 0x0000000f920f7220 */ /* 0x042fe20000410000 */
[----:B------:R-:W-:Y:S01]  /*2f80*/  HADD2.F32 R33, -RZ, R6.H1_H1 ;  /* 0x30000006ff217230 */ /* 0x000fe20000004100 */
[----:B------:R-:W-:Y:S01]  /*2f90*/  FFMA.FTZ R13, R146, R13, R199 ;  /* 0x0000000d920d7223 */ /* 0x000fe200000100c7 */
[----:B------:R-:W-:-:S02]  /*2fa0*/  HADD2.F32 R31, -RZ, R7.H0_H0 ;  /* 0x20000007ff1f7230 */ /* 0x000fc40000004100 */
        /* <DEDUP_REMOVED lines=9> */
[----:B------:R-:W-:Y:S02]  /*3040*/  FMUL.FTZ R34, R94, R161 ;  /* 0x000000a15e227220 */ /* 0x000fe40000410000 */
[----:B------:R-:W-:-:S02]  /*3050*/  FMUL.FTZ R30, R110, R31 ;  /* 0x0000001f6e1e7220 */ /* 0x000fc40000410000 */
[----:B------:R-:W-:Y:S02]  /*3060*/  FMUL.FTZ R162, R112, R29 ;  /* 0x0000001d70a27220 */ /* 0x000fe40000410000 */
[----:B------:R-:W-:Y:S02]  /*3070*/  FMUL.FTZ R178, R136, R191 ;  /* 0x000000bf88b27220 */ /* 0x000fe40000410000 */
[C---:B------:R-:W-:Y:S02]  /*3080*/  FMUL.FTZ R212, R150.reuse, R15 ;  /* 0x0000000f96d47220 */ /* 0x040fe40000410000 */
[----:B------:R-:W-:Y:S02]  /*3090*/  FMUL.FTZ R182, R93, R208 ;  /* 0x000000d05db67220 */ /* 0x000fe40000410000 */
[----:B------:R-:W-:Y:S02]  /*30a0*/  FMUL.FTZ R176, R95, R210 ;  /* 0x000000d25fb07220 */ /* 0x000fe40000410000 */
[----:B------:R-:W-:Y:S01]  /*30b0*/  FFMA.FTZ R13, R150, R13, R197 ;  /* 0x0000000d960d7223 */ /* 0x000fe200000100c5 */
        /* <DEDUP_REMOVED lines=18> */
[----:B------:R-:W-:Y:S01]  /*31e0*/  FFMA.FTZ R17, R149, R13, R178 ;  /* 0x0000000d95117223 */ /* 0x000fe200000100b2 */
[----:B------:R-:W-:Y:S05]  /*31f0*/  @P2 BRA `(.L_x_6459) ;  /* 0x0000007000002947 */ /* 0x000fea0003800000 */
[----:B0-2-4-:R-:W-:Y:S02]  /*3200*/  ISETP.NE.AND P3, PT, R61, c[0x0][0x174], PT ;  /* 0x00005d003d007a0c */ /* 0x015fe40003f65270 */
[----:B------:R-:W-:-:S11]  /*3210*/  MOV R180, 0x3f800000 ;  /* 0x3f80000000b47802 */ /* 0x000fd60000000f00 */
[----:B------:R-:W-:-:S04]  /*3220*/  @P3 LEA.HI R13, R61, R61, RZ, 0x1 ;  /* 0x0000003d3d0d3211 */ /* 0x000fc800078f08ff */
[----:B------:R-:W-:-:S04]  /*3230*/  @P3 LOP3.LUT R16, R13, 0xfffffe, RZ, 0xc0, !PT ;  /* 0x00fffffe0d103812 */ /* 0x000fc800078ec0ff */
[----:B------:R-:W-:-:S04]  /*3240*/  @P3 IADD3 R16, -R16, R61, RZ ;  /* 0x0000003d10103210 */ /* 0x000fc80007ffe1ff */
[----:B------:R-:W-:-:S05]  /*3250*/  @P3 LEA R16, R16, R129, 0x8 ;  /* 0x0000008110103211 */ /* 0x000fca00078e40ff */
[----:B------:R0:W1:Y:S02]  /*3260*/  @P3 LDS R180, [R16.X4+0x1af8] ;  /* 0x001af80010b43984 */ /* 0x0000640000004800 */
.L_x_6459:
[----:B0-2-4-:R-:W-:Y:S05]  /*3270*/  BSYNC B0 ;  /* 0x0000000000007941 */ /* 0x015fea0003800000 */
.L_x_6458:
[----:B-1----:R-:W-:Y:S01]  /*3280*/  FMUL.FTZ R13, R201, R180 ;  /* 0x000000b4c90d7220 */ /* 0x002fe20000410000 */
[----:B------:R-:W-:Y:S01]  /*3290*/  ISETP.GE.AND P3, PT, R50, 0x1, PT ;  /* 0x000000013200780c */ /* 0x000fe20003f66270 */
[----:B------:R-:W-:Y:S01]  /*32a0*/  FFMA.FTZ R19, R192, R19, R235 ;  /* 0x00000013c0137223 */ /* 0x000fe200000100eb */
[----:B------:R-:W-:Y:S01]  /*32b0*/  LOP3.LUT R208, R49, 0x1f, RZ, 0xc0, !PT ;  /* 0x0000001f31d07812 */ /* 0x000fe200078ec0ff */
[----:B------:R-:W-:Y:S01]  /*32c0*/  FFMA.FTZ R17, R152, R17, R205 ;  /* 0x0000001198117223 */ /* 0x000fe200000100cd */
[----:B------:R-:W-:Y:S01]  /*32d0*/  ISETP.GE.OR P0, PT, R61, c[0x0][0x174], P0 ;  /* 0x00005d003d007a0c */ /* 0x000fe20000706670 */
[----:B------:R-:W-:Y:S01]  /*32e0*/  FMUL.FTZ R168, R192, R13 ;  /* 0x0000000dc0a87220 */ /* 0x000fe20000410000 */
[----:B------:R-:W-:Y:S01]  /*32f0*/  ISETP.NE.AND P4, PT, R208, 0x1f, PT ;  /* 0x0000001fd000780c */ /* 0x000fe20003f85270 */
[----:B------:R-:W-:Y:S01]  /*3300*/  FMUL.FTZ R15, R152, R15 ;  /* 0x0000000f980f7220 */ /* 0x000fe20000410000 */
[----:B------:R-:W-:Y:S01]  /*3310*/  ISETP.NE.AND P5, PT, R49, RZ, PT ;  /* 0x000000ff3100720c */ /* 0x000fe20003fa5270 */
[----:B------:R-:W-:Y:S01]  /*3320*/  FFMA.FTZ R19, R223, R19, R20 ;  /* 0x00000013df137223 */ /* 0x000fe20000010014 */
[----:B------:R-:W-:Y:S01]  /*3330*/  SHF.L.U32 R210, R2, 0x2, RZ ;  /* 0x0000000202d27819 */ /* 0x000fe200000006ff */
[C---:B------:R-:W-:Y:S01]  /*3340*/  FFMA.FTZ R17, R22.reuse, R17, R203 ;  /* 0x0000001116117223 */ /* 0x040fe200000100cb */
[----:B------:R-:W-:Y:S01]  /*3350*/  IADD3 R220, R49, 0x1c0, RZ ;  /* 0x000001c031dc7810 */ /* 0x000fe20007ffe0ff */
[----:B------:R-:W-:Y:S01]  /*3360*/  FMUL.FTZ R13, R223, R168 ;  /* 0x000000a8df0d7220 */ /* 0x000fe20000410000 */
[----:B------:R-:W-:Y:S01]  /*3370*/  IADD3 R222, R49, 0x1e0, RZ ;  /* 0x000001e031de7810 */ /* 0x000fe20007ffe0ff */
[----:B------:R-:W-:Y:S01]  /*3380*/  FMUL.FTZ R16, R22, R15 ;  /* 0x0000000f16107220 */ /* 0x000fe20000410000 */
[----:B------:R-:W-:Y:S01]  /*3390*/  LEA.HI.SX32 R220, R220, R49, 0x1b ;  /* 0x00000031dcdc7211 */ /* 0x000fe200078fdaff */
[----:B------:R-:W-:Y:S01]  /*33a0*/  FFMA.FTZ R19, R198, R19, R233 ;  /* 0x00000013c6137223 */ /* 0x000fe200000100e9 */
[----:B------:R-:W-:Y:S01]  /*33b0*/  LEA.HI.SX32 R222, R222, R49, 0x1b ;  /* 0x00000031dede7211 */ /* 0x000fe200078fdaff */
[----:B------:R-:W-:Y:S01]  /*33c0*/  FFMA.FTZ R17, R215, R17, R186 ;  /* 0x00000011d7117223 */ /* 0x000fe200000100ba */
[----:B------:R-:W-:Y:S01]  /*33d0*/  BSSY B0, `(.L_x_6460) ;  /* 0x000016b000007945 */ /* 0x000fe20003800000 */
        /* <DEDUP_REMOVED lines=33> */
[----:B------:R-:W-:Y:S02]  /*35f0*/  FMUL.FTZ R16, R201, R16 ;  /* 0x00000010c9107220 */ /* 0x000fe40000410000 */
[----:B------:R-:W-:Y:S02]  /*3600*/  FMUL.FTZ R28, R67, R28 ;  /* 0x0000001c431c7220 */ /* 0x000fe40000410000 */
[C---:B------:R-:W-:Y:S01]  /*3610*/  FFMA.FTZ R19, R146.reuse, R19, R195 ;  /* 0x0000001392137223 */ /* 0x040fe200000100c3 */
[----:B------:R-:W1:Y:S01]  /*3620*/  SHFL.UP PT, R13, R16, 0x1, RZ ;  /* 0x04200000100d7989 */ /* 0x000e6200000e00ff */
[----:B------:R-:W-:Y:S02]  /*3630*/  FMUL.FTZ R168, R146, R15 ;  /* 0x0000000f92a87220 */ /* 0x000fe40000410000 */
[----:B------:R-:W-:Y:S02]  /*3640*/  FMUL.FTZ R185, R65, R12 ;  /* 0x0000000c41b97220 */ /* 0x000fe40000410000 */
[----:B------:R-:W-:-:S02]  /*3650*/  FFMA.FTZ R19, R147, R19, R28 ;  /* 0x0000001393137223 */ /* 0x000fc4000001001c */
[----:B------:R-:W-:Y:S02]  /*3660*/  FMUL.FTZ R229, R147, R168 ;  /* 0x000000a893e57220 */ /* 0x000fe40000410000 */
[C---:B------:R-:W-:Y:S02]  /*3670*/  FFMA.FTZ R206, R148.reuse, R19, R185 ;  /* 0x0000001394ce7223 */ /* 0x040fe400000100b9 */
[----:B------:R-:W-:-:S03]  /*3680*/  FMUL.FTZ R229, R148, R229 ;  /* 0x000000e594e57220 */ /* 0x000fc60000410000 */
[----:B------:R-:W2:Y:S01]  /*3690*/  SHFL.DOWN PT, R15, R206, 0x1, 0x1f ;  /* 0x08201f00ce0f7f89 */ /* 0x000ea200000e0000 */
[----:B0-----:R-:W-:-:S03]  /*36a0*/  @P3 FFMA.FTZ R17, R16, R14, R17 ;  /* 0x0000000e10113223 */ /* 0x001fc60000010011 */
[----:B------:R-:W0:Y:S04]  /*36b0*/  SHFL.DOWN PT, R168, R229, 0x1, 0x1f ;  /* 0x08201f00e5a87f89 */ /* 0x000e2800000e0000 */
[----:B------:R-:W3:Y:S01]  /*36c0*/  SHFL.UP PT, R12, R17, 0x2, RZ ;  /* 0x04400000110c7989 */ /* 0x000ee200000e00ff */
[----:B-1----:R-:W-:Y:S01]  /*36d0*/  @P3 FMUL.FTZ R16, R16, R13 ;  /* 0x0000000d10103220 */ /* 0x002fe20000410000 */
[----:B------:R-:W-:-:S04]  /*36e0*/  ISETP.GE.AND P3, PT, R50, 0x2, PT ;  /* 0x000000023200780c */ /* 0x000fc80003f66270 */
[----:B------:R-:W1:Y:S01]  /*36f0*/  SHFL.UP PT, R13, R16, 0x2, RZ ;  /* 0x04400000100d7989 */ /* 0x000e6200000e00ff */
[C---:B--2---:R-:W-:Y:S02]  /*3700*/  @P4 FFMA.FTZ R206, R229.reuse, R15, R206 ;  /* 0x0000000fe5ce4223 */ /* 0x044fe400000100ce */
[----:B0-----:R-:W-:-:S03]  /*3710*/  @P4 FMUL.FTZ R229, R229, R168 ;  /* 0x000000a8e5e54220 */ /* 0x001fc60000410000 */
[----:B------:R-:W0:Y:S01]  /*3720*/  SHFL.DOWN PT, R15, R206, 0x2, 0x1f ;  /* 0x08401f00ce0f7f89 */ /* 0x000e2200000e0000 */
[----:B------:R-:W-:Y:S02]  /*3730*/  ISETP.GE.U32.AND P4, PT, R208, 0x1e, PT ;  /* 0x0000001ed000780c */ /* 0x000fe40003f86070 */
[C---:B---3--:R-:W-:Y:S01]  /*3740*/  @P3 FFMA.FTZ R17, R16.reuse, R12, R17 ;  /* 0x0000000c10113223 */ /* 0x048fe20000010011 */
[----:B------:R-:W2:Y:S04]  /*3750*/  SHFL.DOWN PT, R14, R229, 0x2, 0x1f ;  /* 0x08401f00e50e7f89 */ /* 0x000ea800000e0000 */
[----:B------:R-:W3:Y:S01]  /*3760*/  SHFL.UP PT, R12, R17, 0x4, RZ ;  /* 0x04800000110c7989 */ /* 0x000ee200000e00ff */
[----:B-1----:R-:W-:Y:S01]  /*3770*/  @P3 FMUL.FTZ R16, R16, R13 ;  /* 0x0000000d10103220 */ /* 0x002fe20000410000 */
[----:B------:R-:W-:-:S04]  /*3780*/  ISETP.GE.AND P3, PT, R50, 0x4, PT ;  /* 0x000000043200780c */ /* 0x000fc80003f66270 */
[----:B------:R-:W1:Y:S01]  /*3790*/  SHFL.UP PT, R13, R16, 0x4, RZ ;  /* 0x04800000100d7989 */ /* 0x000e6200000e00ff */
[C---:B0-----:R-:W-:Y:S02]  /*37a0*/  @!P4 FFMA.FTZ R206, R229.reuse, R15, R206 ;  /* 0x0000000fe5cec223 */ /* 0x041fe400000100ce */
[----:B--2---:R-:W-:-:S03]  /*37b0*/  @!P4 FMUL.FTZ R229, R229, R14 ;  /* 0x0000000ee5e5c220 */ /* 0x004fc60000410000 */
[----:B------:R-:W0:Y:S01]  /*37c0*/  SHFL.DOWN PT, R19, R206, 0x4, 0x1f ;  /* 0x08801f00ce137f89 */ /* 0x000e2200000e0000 */
[----:B------:R-:W-:Y:S02]  /*37d0*/  ISETP.GE.U32.AND P4, PT, R208, 0x1c, PT ;  /* 0x0000001cd000780c */ /* 0x000fe40003f86070 */
[C---:B---3--:R-:W-:Y:S01]  /*37e0*/  @P3 FFMA.FTZ R17, R16.reuse, R12, R17 ;  /* 0x0000000c10113223 */ /* 0x048fe20000010011 */
[----:B------:R-:W2:Y:S04]  /*37f0*/  SHFL.DOWN PT, R14, R229, 0x4, 0x1f ;  /* 0x08801f00e50e7f89 */ /* 0x000ea800000e0000 */
[----:B------:R-:W3:Y:S01]  /*3800*/  SHFL.UP PT, R12, R17, 0x8, RZ ;  /* 0x05000000110c7989 */ /* 0x000ee200000e00ff */
[----:B-1----:R-:W-:Y:S01]  /*3810*/  @P3 FMUL.FTZ R16, R16, R13 ;  /* 0x0000000d10103220 */ /* 0x002fe20000410000 */
[----:B------:R-:W-:-:S02]  /*3820*/  ISETP.GE.AND P3, PT, R50, 0x8, PT ;  /* 0x000000083200780c */ /* 0x000fc40003f66270 */
[----:B------:R-:W-:Y:S02]  /*3830*/  MOV R13, RZ ;  /* 0x000000ff000d7202 */ /* 0x000fe40000000f00 */
[----:B------:R-:W1:Y:S01]  /*3840*/  SHFL.UP PT, R15, R16, 0x8, RZ ;  /* 0x05000000100f7989 */ /* 0x000e6200000e00ff */
[C---:B0-----:R-:W-:Y:S02]  /*3850*/  @!P4 FFMA.FTZ R206, R229.reuse, R19, R206 ;  /* 0x00000013e5cec223 */ /* 0x041fe400000100ce */
[----:B--2---:R-:W-:-:S03]  /*3860*/  @!P4 FMUL.FTZ R229, R229, R14 ;  /* 0x0000000ee5e5c220 */ /* 0x004fc60000410000 */
[----:B------:R-:W0:Y:S01]  /*3870*/  SHFL.DOWN PT, R19, R206, 0x8, 0x1f ;  /* 0x09001f00ce137f89 */ /* 0x000e2200000e0000 */
[----:B------:R-:W-:Y:S02]  /*3880*/  ISETP.GE.U32.AND P4, PT, R208, 0x18, PT ;  /* 0x00000018d000780c */ /* 0x000fe40003f86070 */
[----:B---3--:R-:W-:Y:S01]  /*3890*/  @P3 FFMA.FTZ R17, R16, R12, R17 ;  /* 0x0000000c10113223 */ /* 0x008fe20000010011 */
[----:B------:R-:W2:Y:S01]  /*38a0*/  SHFL.DOWN PT, R168, R229, 0x8, 0x1f ;  /* 0x09001f00e5a87f89 */ /* 0x000ea200000e0000 */
[----:B------:R-:W-:-:S03]  /*38b0*/  HFMA2.MMA R12, -RZ, RZ, 1.875, 0 ;  /* 0x3f800000ff0c7435 */ /* 0x000fc600000001ff */
[----:B------:R-:W3:Y:S01]  /*38c0*/  SHFL.UP PT, R14, R17, 0x10, RZ ;  /* 0x06000000110e7989 */ /* 0x000ee200000e00ff */
[----:B-1----:R-:W-:Y:S01]  /*38d0*/  @P3 FMUL.FTZ R16, R16, R15 ;  /* 0x0000000f10103220 */ /* 0x002fe20000410000 */
[----:B------:R-:W-:-:S05]  /*38e0*/  ISETP.GE.U32.AND P3, PT, R208, 0x10, PT ;  /* 0x00000010d000780c */ /* 0x000fca0003f66070 */
[----:B------:R-:W-:Y:S01]  /*38f0*/  @!P0 LDS.64 R12, [R129.X8+0x2378] ;  /* 0x00237800810c8984 */ /* 0x000fe20000008a00 */
[----:B------:R-:W-:-:S03]  /*3900*/  ISETP.GE.AND P0, PT, R50, 0x10, PT ;  /* 0x000000103200780c */ /* 0x000fc60003f06270 */
[----:B------:R-:W1:Y:S01]  /*3910*/  SHFL.UP PT, R15, R16, 0x10, RZ ;  /* 0x06000000100f7989 */ /* 0x000e6200000e00ff */
[----:B0-----:R-:W-:-:S03]  /*3920*/  @!P4 FFMA.FTZ R206, R229, R19, R206 ;  /* 0x00000013e5cec223 */ /* 0x001fc600000100ce */
[----:B-----5:R-:W-:Y:S01]  /*3930*/  SHFL.IDX PT, R19, R166, RZ, 0x1f ;  /* 0x00001fffa6137589 */ /* 0x020fe200000e0000 */
[----:B--2---:R-:W-:-:S03]  /*3940*/  @!P4 FMUL.FTZ R229, R229, R168 ;  /* 0x000000a8e5e5c220 */ /* 0x004fc60000410000 */
[----:B------:R-:W0:Y:S02]  /*3950*/  SHFL.DOWN PT, R184, R206, 0x10, 0x1f ;  /* 0x0a001f00ceb87f89 */ /* 0x000e2400000e0000 */
[----:B---3--:R-:W-:Y:S02]  /*3960*/  @P0 FFMA.FTZ R17, R16, R14, R17 ;  /* 0x0000000e10110223 */ /* 0x008fe40000010011 */
[----:B------:R-:W2:Y:S01]  /*3970*/  SHFL.DOWN PT, R168, R229, 0x10, 0x1f ;  /* 0x0a001f00e5a87f89 */ /* 0x000ea200000e0000 */
[----:B------:R-:W-:-:S03]  /*3980*/  IMAD R14, R170, c[0x0][0x298], RZ ;  /* 0x0000a600aa0e7a24 */ /* 0x000fc600078e02ff */
[----:B------:R-:W-:Y:S01]  /*3990*/  SHFL.UP PT, R17, R17, 0x1, RZ ;  /* 0x0420000011117989 */ /* 0x000fe200000e00ff */
[----:B------:R-:W-:Y:S02]  /*39a0*/  IMAD R237, R45, c[0x0][0x29c], R14 ;  /* 0x0000a7002ded7a24 */ /* 0x000fe400078e020e */
[----:B-1----:R-:W-:-:S06]  /*39b0*/  @P0 FMUL.FTZ R16, R16, R15 ;  /* 0x0000000f10100220 */ /* 0x002fcc0000410000 */
[----:B------:R-:W1:Y:S01]  /*39c0*/  SHFL.UP PT, R16, R16, 0x1, RZ ;  /* 0x0420000010107989 */ /* 0x000e6200000e00ff */
[----:B0-----:R-:W-:-:S03]  /*39d0*/  @!P3 FFMA.FTZ R206, R229, R184, R206 ;  /* 0x000000b8e5ceb223 */ /* 0x001fc600000100ce */
[----:B------:R-:W-:Y:S01]  /*39e0*/  SHFL.IDX PT, R209, R13, RZ, 0x1f ;  /* 0x00001fff0dd17589 */ /* 0x000fe200000e0000 */
[----:B--2---:R-:W-:-:S03]  /*39f0*/  @!P3 FMUL.FTZ R229, R229, R168 ;  /* 0x000000a8e5e5b220 */ /* 0x004fc60000410000 */
[----:B------:R-:W-:Y:S01]  /*3a00*/  SHFL.DOWN PT, R208, R206, 0x1, 0x1f ;  /* 0x08201f00ced07f89 */ /* 0x000fe200000e0000 */
[----:B------:R-:W-:-:S03]  /*3a10*/  IMAD R168, R170, c[0x0][0x2b8], RZ ;  /* 0x0000ae00aaa87a24 */ /* 0x000fc600078e02ff */
[----:B------:R-:W0:Y:S01]  /*3a20*/  SHFL.DOWN PT, R184, R229, 0x1, 0x1f ;  /* 0x08201f00e5b87f89 */ /* 0x000e2200000e0000 */
[----:B------:R-:W-:-:S03]  /*3a30*/  IMAD R239, R45, c[0x0][0x2bc], R168 ;  /* 0x0000af002def7a24 */ /* 0x000fc600078e02a8 */
[----:B------:R-:W-:Y:S04]  /*3a40*/  SHFL.IDX PT, R206, R206, RZ, 0x1f ;  /* 0x00001fffcece7589 */ /* 0x000fe800000e0000 */
[----:B------:R-:W2:Y:S01]  /*3a50*/  SHFL.IDX PT, R229, R229, RZ, 0x1f ;  /* 0x00001fffe5e57589 */ /* 0x000ea200000e0000 */
[----:B-1----:R-:W-:Y:S01]  /*3a60*/  @P1 FFMA.FTZ R19, R16, R19, R17 ;  /* 0x0000001310131223 */ /* 0x002fe20000010011 */
[----:B------:R-:W-:Y:S01]  /*3a70*/  HFMA2.MMA R17, -RZ, RZ, 0, 0 ;  /* 0x00000000ff117435 */ /* 0x000fe200000001ff */
[----:B------:R-:W-:Y:S02]  /*3a80*/  MOV R16, R49 ;  /* 0x0000003100107202 */ /* 0x000fe40000000f00 */
[----:B------:R-:W-:-:S04]  /*3a90*/  FFMA.FTZ R166, R175, R19, R18 ;  /* 0x00000013afa67223 */ /* 0x000fc80000010012 */
[----:B------:R-:W-:Y:S02]  /*3aa0*/  FFMA.FTZ R168, R148, R166, R207 ;  /* 0x000000a694a87223 */ /* 0x000fe400000100cf */
[----:B------:R-:W-:Y:S02]  /*3ab0*/  FFMA.FTZ R177, R24, -R177, R166 ;  /* 0x800000b118b17223 */ /* 0x000fe400000100a6 */
[----:B------:R-:W-:-:S04]  /*3ac0*/  IMAD.WIDE.U32 R14, R45, c[0x0][0x298], R16 ;  /* 0x0000a6002d0e7a25 */ /* 0x000fc800078e0010 */
[----:B0-----:R-:W-:Y:S01]  /*3ad0*/  @P2 FFMA.FTZ R209, R184, R209, R208 ;  /* 0x000000d1b8d12223 */ /* 0x001fe200000100d0 */
[----:B------:R-:W-:Y:S01]  /*3ae0*/  IADD3 R15, R15, R237, RZ ;  /* 0x000000ed0f0f7210 */ /* 0x000fe20007ffe0ff */
[----:B------:R-:W-:-:S04]  /*3af0*/  IMAD.WIDE.U32 R16, R45, c[0x0][0x2b8], R16 ;  /* 0x0000ae002d107a25 */ /* 0x000fc800078e0010 */
[----:B------:R-:W-:Y:S01]  /*3b00*/  FFMA.FTZ R174, R147, R168, R174 ;  /* 0x000000a893ae7223 */ /* 0x000fe200000100ae */
[----:B------:R-:W-:Y:S01]  /*3b10*/  MOV R18, R16 ;  /* 0x0000001000127202 */ /* 0x000fe20000000f00 */
[----:B------:R-:W-:Y:S01]  /*3b20*/  FFMA.FTZ R175, R209, R180, R176 ;  /* 0x000000b4d1af7223 */ /* 0x000fe200000100b0 */
[----:B------:R-:W-:Y:S01]  /*3b30*/  IADD3 R19, R17, R239, RZ ;  /* 0x000000ef11137210 */ /* 0x000fe20007ffe0ff */
[----:B------:R-:W-:Y:S01]  /*3b40*/  IMAD R180, R172, c[0x0][0x2c0], RZ ;  /* 0x0000b000acb47a24 */ /* 0x000fe200078e02ff */
[----:B------:R-:W-:Y:S01]  /*3b50*/  IADD3 R209, P0, R2, -0x200, RZ ;  /* 0xfffffe0002d17810 */ /* 0x000fe20007f1e0ff */
[----:B------:R-:W-:Y:S02]  /*3b60*/  FFMA.FTZ R176, R146, R174, R199 ;  /* 0x000000ae92b07223 */ /* 0x000fe400000100c7 */
[----:B------:R-:W-:Y:S02]  /*3b70*/  IMAD R16, R172, c[0x0][0x2a0], RZ ;  /* 0x0000a800ac107a24 */ /* 0x000fe400078e02ff */
[----:B------:R-:W-:-:S02]  /*3b80*/  IMAD R239, R47, c[0x0][0x2c4], R180 ;  /* 0x0000b1002fef7a24 */ /* 0x000fc400078e02b4 */
[----:B------:R-:W-:Y:S02]  /*3b90*/  FFMA.FTZ R180, R150, R176, R197 ;  /* 0x000000b096b47223 */ /* 0x000fe400000100c5 */
[----:B------:R-:W-:Y:S02]  /*3ba0*/  FFMA.FTZ R197, R201, R175, R182 ;  /* 0x000000afc9c57223 */ /* 0x000fe400000100b6 */
[C---:B------:R-:W-:Y:S02]  /*3bb0*/  IMAD R207, R47.reuse, c[0x0][0x2a4], R16 ;  /* 0x0000a9002fcf7a24 */ /* 0x040fe400078e0210 */
[----:B------:R-:W-:-:S04]  /*3bc0*/  IMAD.WIDE.U32 R16, R47, c[0x0][0x2a0], R14 ;  /* 0x0000a8002f107a25 */ /* 0x000fc800078e000e */
[----:B------:R-:W-:Y:S01]  /*3bd0*/  FFMA.FTZ R178, R149, R180, R178 ;  /* 0x000000b495b27223 */ /* 0x000fe200000100b2 */
[----:B------:R-:W-:Y:S01]  /*3be0*/  IADD3 R15, R17, R207, RZ ;  /* 0x000000cf110f7210 */ /* 0x000fe20007ffe0ff */
[----:B------:R-:W-:Y:S01]  /*3bf0*/  FFMA.FTZ R199, R192, R197, R235 ;  /* 0x000000c5c0c77223 */ /* 0x000fe200000100eb */
[----:B------:R-:W-:Y:S01]  /*3c00*/  LEA R237, P2, R16, c[0x0][0x318], 0x2 ;  /* 0x0000c60010ed7a11 */ /* 0x000fe200078410ff */
[----:B------:R-:W-:Y:S01]  /*3c10*/  FFMA.FTZ R182, R152, R178, R205 ;  /* 0x000000b298b67223 */ /* 0x000fe200000100cd */
[----:B------:R-:W-:Y:S01]  /*3c20*/  IADD3 R14, P1, R209, R16, RZ ;  /* 0x00000010d10e7210 */ /* 0x000fe20007f3e0ff */
[----:B------:R-:W-:Y:S01]  /*3c30*/  FFMA.FTZ R207, R223, R199, R20 ;  /* 0x000000c7dfcf7223 */ /* 0x000fe20000010014 */
[----:B------:R-:W-:Y:S01]  /*3c40*/  LEA.HI.X R212, R16, c[0x0][0x31c], R15, 0x2, P2 ;  /* 0x0000c70010d47a11 */ /* 0x000fe200010f140f */
[----:B------:R-:W-:Y:S02]  /*3c50*/  FFMA.FTZ R184, R22, R182, R203 ;  /* 0x000000b616b87223 */ /* 0x000fe400000100cb */
[----:B------:R-:W-:-:S02]  /*3c60*/  FFMA.FTZ R205, R198, R207, R233 ;  /* 0x000000cfc6cd7223 */ /* 0x000fc400000100e9 */
[----:B------:R-:W-:Y:S02]  /*3c70*/  FFMA.FTZ R186, R215, R184, R186 ;  /* 0x000000b8d7ba7223 */ /* 0x000fe400000100ba */
[----:B------:R-:W-:Y:S02]  /*3c80*/  FFMA.FTZ R203, R202, R205, R231 ;  /* 0x000000cdcacb7223 */ /* 0x000fe400000100e7 */
[C---:B------:R-:W-:Y:S02]  /*3c90*/  FFMA.FTZ R188, R213.reuse, R186, R188 ;  /* 0x000000bad5bc7223 */ /* 0x040fe400000100bc */
[C---:B------:R-:W-:Y:S02]  /*3ca0*/  FFMA.FTZ R211, R190.reuse, R203, R211 ;  /* 0x000000cbbed37223 */ /* 0x040fe400000100d3 */
[----:B------:R-:W-:Y:S02]  /*3cb0*/  FFMA.FTZ R190, R190, R188, R21 ;  /* 0x000000bcbebe7223 */ /* 0x000fe40000010015 */
[----:B------:R-:W-:Y:S01]  /*3cc0*/  FFMA.FTZ R213, R213, R211, R204 ;  /* 0x000000d3d5d57223 */ /* 0x000fe200000100cc */
[----:B------:R-:W-:Y:S01]  /*3cd0*/  SHF.L.U64.HI R204, R130, 0x2, R131 ;  /* 0x0000000282cc7819 */ /* 0x000fe20000010283 */
[----:B------:R-:W-:Y:S01]  /*3ce0*/  FFMA.FTZ R202, R202, R190, R227 ;  /* 0x000000becaca7223 */ /* 0x000fe200000100e3 */
[----:B------:R-:W-:Y:S01]  /*3cf0*/  SHF.L.U32 R227, R130, 0x2, RZ ;  /* 0x0000000282e37819 */ /* 0x000fe200000006ff */
[----:B------:R-:W-:-:S02]  /*3d00*/  FFMA.FTZ R215, R215, R213, R200 ;  /* 0x000000d5d7d77223 */ /* 0x000fc400000100c8 */
[----:B------:R-:W-:Y:S02]  /*3d10*/  FFMA.FTZ R198, R198, R202, R225 ;  /* 0x000000cac6c67223 */ /* 0x000fe400000100e1 */
[----:B------:R-:W-:Y:S02]  /*3d20*/  FFMA.FTZ R225, R22, R215, R23 ;  /* 0x000000d716e17223 */ /* 0x000fe40000010017 */
[----:B------:R-:W-:-:S04]  /*3d30*/  IMAD.WIDE.U32 R18, R47, c[0x0][0x2c0], R18 ;  /* 0x0000b0002f127a25 */ /* 0x000fc800078e0012 */
[----:B------:R-:W-:Y:S01]  /*3d40*/  FFMA.FTZ R221, R152, R225, R221 ;  /* 0x000000e198dd7223 */ /* 0x000fe200000100dd */
[----:B------:R-:W-:Y:S01]  /*3d50*/  IADD3 R17, R19, R239, RZ ;  /* 0x000000ef13117210 */ /* 0x000fe20007ffe0ff */
[----:B--2---:R-:W-:Y:S01]  /*3d60*/  FFMA.FTZ R13, R229, R13, R206 ;  /* 0x0000000de50d7223 */ /* 0x004fe200000100ce */
[C---:B------:R-:W-:Y:S01]  /*3d70*/  LEA R19, P3, R18.reuse, c[0x0][0x320], 0x2 ;  /* 0x0000c80012137a11 */ /* 0x040fe200078610ff */
[----:B------:R-:W-:Y:S01]  /*3d80*/  FFMA.FTZ R149, R149, R221, R194 ;  /* 0x000000dd95957223 */ /* 0x000fe200000100c2 */
[----:B------:R-:W-:Y:S01]  /*3d90*/  IADD3 R16, P2, R209, R18, RZ ;  /* 0x00000012d1107210 */ /* 0x000fe20007f5e0ff */
[----:B------:R-:W-:Y:S01]  /*3da0*/  FMUL.FTZ R12, R229, R12 ;  /* 0x0000000ce50c7220 */ /* 0x000fe20000410000 */
[----:B------:R-:W-:Y:S01]  /*3db0*/  LEA.HI.X R208, R18, c[0x0][0x324], R17, 0x2, P3 ;  /* 0x0000c90012d07a11 */ /* 0x000fe200018f1411 */
[----:B------:R-:W-:Y:S01]  /*3dc0*/  FFMA.FTZ R217, R150, R149, R217 ;  /* 0x0000009596d97223 */ /* 0x000fe200000100d9 */
[----:B------:R-:W-:Y:S01]  /*3dd0*/  IADD3 R18, P4, R19, R210, RZ ;  /* 0x000000d213127210 */ /* 0x000fe20007f9e0ff */
[----:B------:R-:W-:Y:S01]  /*3de0*/  FFMA.FTZ R183, R26, -R183, R168 ;  /* 0x800000b71ab77223 */ /* 0x000fe200000100a8 */
[----:B------:R0:W-:Y:S01]  /*3df0*/  @!P5 STS.64 [R129.X8+0x2378], R12 ;  /* 0x0023780c8100d388 */ /* 0x0001e20000008a00 */
[----:B------:R-:W-:Y:S01]  /*3e00*/  FFMA.FTZ R195, R146, R217, R195 ;  /* 0x000000d992c37223 */ /* 0x000fe200000100c3 */
[----:B------:R-:W-:Y:S01]  /*3e10*/  IADD3 R20, P3, R210, R237, RZ ;  /* 0x000000edd2147210 */ /* 0x000fe20007f7e0ff */
[----:B------:R-:W-:Y:S01]  /*3e20*/  FFMA.FTZ R158, R25, -R158, R174 ;  /* 0x8000009e199e7223 */ /* 0x000fe200000100ae */
[----:B------:R-:W-:Y:S01]  /*3e30*/  SHF.L.U64.HI R19, R2, 0x2, R3 ;  /* 0x0000000202137819 */ /* 0x000fe20000010203 */
[----:B------:R-:W-:Y:S01]  /*3e40*/  FFMA.FTZ R147, R147, R195, R28 ;  /* 0x000000c393937223 */ /* 0x000fe2000001001c */
[----:B------:R-:W-:Y:S01]  /*3e50*/  IADD3 R209, -R209, c[0x0][0x168], -R49 ;  /* 0x00005a00d1d17a10 */ /* 0x000fe20007ffe931 */
[----:B------:R-:W-:Y:S01]  /*3e60*/  IMAD R200, R204, c[0x0][0x2b0], RZ ;  /* 0x0000ac00ccc87a24 */ /* 0x000fe200078e02ff */
[----:B------:R-:W-:Y:S01]  /*3e70*/  IADD3.X R21, R19, R212, RZ, P3, !PT ;  /* 0x000000d413157210 */ /* 0x000fe20001ffe4ff */
[----:B------:R-:W-:Y:S01]  /*3e80*/  FFMA.FTZ R185, R148, R147, R185 ;  /* 0x0000009394b97223 */ /* 0x000fe200000100b9 */
[----:B------:R-:W-:Y:S01]  /*3e90*/  IADD3.X R19, R208, R19, RZ, P4, !PT ;  /* 0x00000013d0137210 */ /* 0x000fe200027fe4ff */
[----:B------:R-:W-:-:S02]  /*3ea0*/  FMUL.FTZ R148, R86, R195 ;  /* 0x000000c356947220 */ /* 0x000fc40000410000 */
[----:B------:R-:W-:Y:S02]  /*3eb0*/  FMUL.FTZ R28, R82, R185 ;  /* 0x000000b9521c7220 */ /* 0x000fe40000410000 */
[----:B0-----:R-:W-:Y:S02]  /*3ec0*/  FMUL.FTZ R12, R84, R147 ;  /* 0x00000093540c7220 */ /* 0x001fe40000410000 */
[----:B------:R-:W-:Y:S02]  /*3ed0*/  FFMA.FTZ R13, R177, R28, RZ ;  /* 0x0000001cb10d7223 */ /* 0x000fe400000100ff */
[----:B------:R-:W-:Y:S02]  /*3ee0*/  FFMA.FTZ R193, R134, -R193, R176 ;  /* 0x800000c186c17223 */ /* 0x000fe400000100b0 */
[----:B------:R-:W-:Y:S02]  /*3ef0*/  FFMA.FTZ R13, R183, R12, R13 ;  /* 0x0000000cb70d7223 */ /* 0x000fe4000001000d */
[----:B------:R-:W-:-:S02]  /*3f00*/  FMUL.FTZ R194, R88, R217 ;  /* 0x000000d958c27220 */ /* 0x000fc40000410000 */
[----:B------:R-:W-:Y:S02]  /*3f10*/  FFMA.FTZ R152, R158, R148, R13 ;  /* 0x000000949e987223 */ /* 0x000fe4000001000d */
[----:B------:R-:W-:Y:S01]  /*3f20*/  IMAD.WIDE.U32 R22, R227, c[0x0][0x2d0], R18 ;  /* 0x0000b400e3167a25 */ /* 0x000fe200078e0012 */
[----:B------:R-:W-:Y:S02]  /*3f30*/  IADD3.X R18, R3, -0x1, RZ, P0, !PT ;  /* 0xffffffff03127810 */ /* 0x000fe400007fe4ff */
[----:B------:R-:W-:Y:S01]  /*3f40*/  ISETP.GE.AND P0, PT, R209, 0x1, PT ;  /* 0x00000001d100780c */ /* 0x000fe20003f06270 */
[----:B------:R-:W-:Y:S01]  /*3f50*/  IMAD R204, R204, c[0x0][0x2d0], RZ ;  /* 0x0000b400cccc7a24 */ /* 0x000fe200078e02ff */
[-C--:B------:R-:W-:Y:S01]  /*3f60*/  IADD3.X R15, R15, R18.reuse, RZ, P1, !PT ;  /* 0x000000120f0f7210 */ /* 0x080fe20000ffe4ff */
[----:B------:R-:W-:Y:S01]  /*3f70*/  IMAD R231, R227, c[0x0][0x2b4], R200 ;  /* 0x0000ad00e3e77a24 */ /* 0x000fe200078e02c8 */
[----:B------:R-:W-:Y:S01]  /*3f80*/  IADD3.X R17, R17, R18, RZ, P2, !PT ;  /* 0x0000001211117210 */ /* 0x000fe200017fe4ff */
[----:B------:R-:W-:Y:S01]  /*3f90*/  IMAD.WIDE.U32 R20, R227, c[0x0][0x2b0], R20 ;  /* 0x0000ac00e3147a25 */ /* 0x000fe200078e0014 */
[----:B------:R-:W-:-:S02]  /*3fa0*/  ISETP.GE.AND P1, PT, R209, 0x21, PT ;  /* 0x00000021d100780c */ /* 0x000fc40003f26270 */
[----:B------:R-:W-:Y:S01]  /*3fb0*/  ISETP.GE.AND P2, PT, R209, 0x41, PT ;  /* 0x00000041d100780c */ /* 0x000fe20003f46270 */
[----:B------:R-:W-:Y:S01]  /*3fc0*/  FFMA.FTZ R32, R27, -R32, R180 ;  /* 0x800000201b207223 */ /* 0x000fe200000100b4 */
[----:B------:R-:W-:Y:S01]  /*3fd0*/  MOV R18, R20 ;  /* 0x0000001400127202 */ /* 0x000fe20000000f00 */
[----:B------:R-:W-:Y:S01]  /*3fe0*/  FMUL.FTZ R200, R90, R149 ;  /* 0x000000955ac87220 */ /* 0x000fe20000410000 */
[----:B------:R-:W-:Y:S01]  /*3ff0*/  MOV R20, R22 ;  /* 0x0000001600147202 */ /* 0x000fe20000000f00 */
[----:B------:R-:W-:Y:S01]  /*4000*/  FFMA.FTZ R13, R193, R194, R152 ;  /* 0x000000c2c10d7223 */ /* 0x000fe20000010098 */
[----:B------:R-:W-:Y:S01]  /*4010*/  P2R R22, PR, RZ, 0x20 ;  /* 0x00000020ff167803 */ /* 0x000fe20000000000 */
[----:B------:R-:W-:Y:S01]  /*4020*/  FFMA.FTZ R196, R223, R198, R196 ;  /* 0x000000c6dfc47223 */ /* 0x000fe200000100c4 */
[----:B------:R-:W-:Y:S01]  /*4030*/  SHF.L.U32 R22, R49, 0x4, RZ ;  /* 0x0000000431167819 */ /* 0x000fe200000006ff */
[----:B------:R-:W-:Y:S01]  /*4040*/  IMAD R233, R227, c[0x0][0x2d4], R204 ;  /* 0x0000b500e3e97a24 */ /* 0x000fe200078e02cc */
[----:B------:R-:W-:Y:S01]  /*4050*/  IADD3 R19, R21, R231, RZ ;  /* 0x000000e715137210 */ /* 0x000fe20007ffe0ff */
[----:B------:R-:W-:Y:S01]  /*4060*/  FFMA.FTZ R191, R136, -R191, R178 ;  /* 0x800000bf88bf7223 */ /* 0x000fe200000100b2 */
[----:B------:R-:W-:Y:S01]  /*4070*/  LEA.HI.SX32 R22, R22, R22, 0x1b ;  /* 0x0000001616167211 */ /* 0x000fe200078fdaff */
[----:B------:R-:W-:Y:S01]  /*4080*/  FMUL.FTZ R204, R92, R221 ;  /* 0x000000dd5ccc7220 */ /* 0x000fe20000410000 */
[----:B------:R-:W-:Y:S01]  /*4090*/  IADD3 R21, R23, R233, RZ ;  /* 0x000000e917157210 */ /* 0x000fe20007ffe0ff */
[----:B------:R-:W-:-:S02]  /*40a0*/  FFMA.FTZ R152, R32, R200, R13 ;  /* 0x000000c820987223 */ /* 0x000fc4000001000d */
[----:B------:R-:W-:Y:S02]  /*40b0*/  FFMA.FTZ R192, R192, R196, R219 ;  /* 0x000000c4c0c07223 */ /* 0x000fe400000100db */
[----:B------:R-:W-:Y:S02]  /*40c0*/  FMUL.FTZ R150, R108, R199 ;  /* 0x000000c76c967220 */ /* 0x000fe40000410000 */
[----:B------:R-:W-:Y:S02]  /*40d0*/  FFMA.FTZ R34, R135, -R34, R182 ;  /* 0x8000002287227223 */ /* 0x000fe400000100b6 */
[----:B------:R-:W-:Y:S02]  /*40e0*/  FMUL.FTZ R206, R94, R225 ;  /* 0x000000e15ece7220 */ /* 0x000fe40000410000 */
[----:B------:R-:W-:Y:S02]  /*40f0*/  FFMA.FTZ R13, R191, R204, R152 ;  /* 0x000000ccbf0d7223 */ /* 0x000fe40000010098 */
[----:B------:R-:W-:-:S02]  /*4100*/  FFMA.FTZ R164, R201, R192, R164 ;  /* 0x000000c0c9a47223 */ /* 0x000fc400000100a4 */
[----:B------:R-:W-:Y:S02]  /*4110*/  FMUL.FTZ R201, R33, R150 ;  /* 0x0000009621c97220 */ /* 0x000fe40000410000 */
[----:B------:R-:W-:Y:S02]  /*4120*/  FFMA.FTZ R187, R138, -R187, R184 ;  /* 0x800000bb8abb7223 */ /* 0x000fe400000100b8 */
[----:B------:R-:W-:Y:S01]  /*4130*/  FMUL.FTZ R208, R96, R215 ;  /* 0x000000d760d07220 */ /* 0x000fe20000410000 */
[----:B------:R0:W-:Y:S01]  /*4140*/  STS [R22.X4+0x874], R201 ;  /* 0x000874c916007388 */ /* 0x0001e20000004800 */
[----:B------:R-:W-:Y:S02]  /*4150*/  FFMA.FTZ R152, R34, R206, R13 ;  /* 0x000000ce22987223 */ /* 0x000fe4000001000d */
[----:B------:R-:W-:Y:S02]  /*4160*/  FMUL.FTZ R146, R112, R175 ;  /* 0x000000af70927220 */ /* 0x000fe40000410000 */
[----:B------:R-:W-:-:S02]  /*4170*/  FMUL.FTZ R218, R106, R207 ;  /* 0x000000cf6ada7220 */ /* 0x000fc40000410000 */
[----:B------:R-:W-:Y:S02]  /*4180*/  FMUL.FTZ R216, R104, R205 ;  /* 0x000000cd68d87220 */ /* 0x000fe40000410000 */
[----:B------:R-:W-:Y:S02]  /*4190*/  FMUL.FTZ R23, R110, R197 ;  /* 0x000000c56e177220 */ /* 0x000fe40000410000 */
[----:B------:R-:W-:Y:S02]  /*41a0*/  FFMA.FTZ R156, R137, -R156, R186 ;  /* 0x8000009c899c7223 */ /* 0x000fe400000100ba */
[----:B------:R-:W-:Y:S02]  /*41b0*/  FMUL.FTZ R210, R98, R213 ;  /* 0x000000d562d27220 */ /* 0x000fe40000410000 */
[----:B------:R-:W-:Y:S02]  /*41c0*/  FFMA.FTZ R13, R187, R208, R152 ;  /* 0x000000d0bb0d7223 */ /* 0x000fe40000010098 */
[----:B------:R-:W-:-:S02]  /*41d0*/  FMUL.FTZ R227, R29, R146 ;  /* 0x000000921de37220 */ /* 0x000fc40000410000 */
[----:B------:R-:W-:Y:S02]  /*41e0*/  FMUL.FTZ R219, R35, R218 ;  /* 0x000000da23db7220 */ /* 0x000fe40000410000 */
[----:B0-----:R-:W-:Y:S01]  /*41f0*/  FMUL.FTZ R201, R151, R216 ;  /* 0x000000d897c97220 */ /* 0x001fe20000410000 */
[----:B------:R0:W-:Y:S01]  /*4200*/  STS [R22.X4+0x87c], R227 ;  /* 0x00087ce316007388 */ /* 0x0001e20000004800 */
[----:B------:R-:W-:Y:S02]  /*4210*/  FMUL.FTZ R223, R31, R23 ;  /* 0x000000171fdf7220 */ /* 0x000fe40000410000 */
[----:B------:R-:W-:Y:S01]  /*4220*/  FMUL.FTZ R214, R102, R203 ;  /* 0x000000cb66d67220 */ /* 0x000fe20000410000 */
[----:B------:R1:W-:Y:S01]  /*4230*/  STS [R22.X4+0x870], R219 ;  /* 0x000870db16007388 */ /* 0x0003e20000004800 */
[----:B------:R-:W-:Y:S02]  /*4240*/  FMUL.FTZ R212, R100, R211 ;  /* 0x000000d364d47220 */ /* 0x000fe40000410000 */
[----:B------:R-:W-:Y:S01]  /*4250*/  FFMA.FTZ R189, R140, -R189, R188 ;  /* 0x800000bd8cbd7223 */ /* 0x000fe200000100bc */
[----:B------:R2:W-:Y:S01]  /*4260*/  STS [R22.X4+0x86c], R201 ;  /* 0x00086cc916007388 */ /* 0x0005e20000004800 */
[----:B------:R-:W-:-:S02]  /*4270*/  FFMA.FTZ R152, R156, R210, R13 ;  /* 0x000000d29c987223 */ /* 0x000fc4000001000d */
[----:B------:R-:W-:Y:S01]  /*4280*/  FMUL.FTZ R229, R153, R214 ;  /* 0x000000d699e57220 */ /* 0x000fe20000410000 */
[----:B------:R3:W-:Y:S01]  /*4290*/  STS [R22.X4+0x878], R223 ;  /* 0x000878df16007388 */ /* 0x0007e20000004800 */
[----:B0-----:R-:W-:Y:S02]  /*42a0*/  FMUL.FTZ R227, R155, R212 ;  /* 0x000000d49be37220 */ /* 0x001fe40000410000 */
[----:B-1----:R-:W-:Y:S01]  /*42b0*/  FMUL.FTZ R219, R157, R210 ;  /* 0x000000d29ddb7220 */ /* 0x002fe20000410000 */
[----:B------:R0:W-:Y:S01]  /*42c0*/  STS [R22.X4+0x868], R229 ;  /* 0x000868e516007388 */ /* 0x0001e20000004800 */
[----:B------:R-:W-:Y:S01]  /*42d0*/  FMUL.FTZ R13, R161, R206 ;  /* 0x000000cea10d7220 */ /* 0x000fe20000410000 */
[----:B------:R-:W-:Y:S01]  /*42e0*/  IADD3 R206, R49, 0xe0, RZ ;  /* 0x000000e031ce7810 */ /* 0x000fe20007ffe0ff */
[----:B--2---:R-:W-:Y:S01]  /*42f0*/  FMUL.FTZ R201, R159, R208 ;  /* 0x000000d09fc97220 */ /* 0x004fe20000410000 */
[----:B------:R1:W-:Y:S01]  /*4300*/  STS [R22.X4+0x864], R227 ;  /* 0x000864e316007388 */ /* 0x0003e20000004800 */
[----:B------:R-:W-:Y:S01]  /*4310*/  FFMA.FTZ R154, R139, -R154, R190 ;  /* 0x8000009a8b9a7223 */ /* 0x000fe200000100be */
[----:B------:R-:W-:Y:S01]  /*4320*/  IADD3 R210, R49, 0x100, RZ ;  /* 0x0000010031d27810 */ /* 0x000fe20007ffe0ff */
[----:B---3--:R-:W-:Y:S01]  /*4330*/  FFMA.FTZ R223, R189, R212, R152 ;  /* 0x000000d4bddf7223 */ /* 0x008fe20000010098 */
[----:B------:R2:W-:Y:S01]  /*4340*/  STS [R22.X4+0x860], R219 ;  /* 0x000860db16007388 */ /* 0x0005e20000004800 */
[----:B------:R-:W-:Y:S01]  /*4350*/  FFMA.FTZ R181, R142, -R181, R202 ;  /* 0x800000b58eb57223 */ /* 0x000fe200000100ca */
[----:B------:R-:W-:Y:S01]  /*4360*/  IADD3 R152, R49, 0x60, RZ ;  /* 0x0000006031987810 */ /* 0x000fe20007ffe0ff */
[----:B------:R-:W-:Y:S01]  /*4370*/  FFMA.FTZ R214, R154, R214, R223 ;  /* 0x000000d69ad67223 */ /* 0x000fe200000100df */
[----:B------:R3:W-:Y:S01]  /*4380*/  STS [R22.X4+0x85c], R201 ;  /* 0x00085cc916007388 */ /* 0x0007e20000004800 */
[----:B0-----:R-:W-:Y:S01]  /*4390*/  FMUL.FTZ R229, R163, R204 ;  /* 0x000000cca3e57220 */ /* 0x001fe20000410000 */
[----:B------:R-:W-:Y:S01]  /*43a0*/  IADD3 R204, R49, 0xc0, RZ ;  /* 0x000000c031cc7810 */ /* 0x000fe20007ffe0ff */
[----:B-1----:R-:W-:Y:S01]  /*43b0*/  FMUL.FTZ R227, R165, R200 ;  /* 0x000000c8a5e37220 */ /* 0x002fe20000410000 */
[----:B------:R0:W-:Y:S01]  /*43c0*/  STS [R22.X4+0x858], R13 ;  /* 0x0008580d16007388 */ /* 0x0001e20000004800 */
[----:B------:R-:W-:Y:S01]  /*43d0*/  FMUL.FTZ R223, R167, R194 ;  /* 0x000000c2a7df7220 */ /* 0x000fe20000410000 */
[----:B------:R-:W-:Y:S01]  /*43e0*/  IADD3 R194, R49, 0x80, RZ ;  /* 0x0000008031c27810 */ /* 0x000fe20007ffe0ff */
[----:B--2---:R-:W-:Y:S01]  /*43f0*/  FMUL.FTZ R219, R169, R148 ;  /* 0x00000094a9db7220 */ /* 0x004fe20000410000 */
[----:B------:R-:W-:Y:S01]  /*4400*/  STS [R22.X4+0x854], R229 ;  /* 0x000854e516007388 */ /* 0x000fe20000004800 */
[----:B------:R-:W-:Y:S01]  /*4410*/  FFMA.FTZ R231, R181, R216, R214 ;  /* 0x000000d8b5e77223 */ /* 0x000fe200000100d6 */
[----:B------:R-:W-:Y:S01]  /*4420*/  IADD3 R148, R49, 0x20, RZ ;  /* 0x0000002031947810 */ /* 0x000fe20007ffe0ff */
[----:B---3--:R-:W-:Y:S01]  /*4430*/  FMUL.FTZ R201, R171, R12 ;  /* 0x0000000cabc97220 */ /* 0x008fe20000410000 */
[----:B------:R-:W-:Y:S01]  /*4440*/  STS [R22.X4+0x850], R227 ;  /* 0x000850e316007388 */ /* 0x000fe20000004800 */
[----:B------:R-:W-:Y:S01]  /*4450*/  FFMA.FTZ R160, R141, -R160, R198 ;  /* 0x800000a08da07223 */ /* 0x000fe200000100c6 */
[----:B------:R-:W-:Y:S01]  /*4460*/  IADD3 R200, R49, 0xa0, RZ ;  /* 0x000000a031c87810 */ /* 0x000fe20007ffe0ff */
[----:B0-----:R-:W-:Y:S01]  /*4470*/  FMUL.FTZ R13, R173, R28 ;  /* 0x0000001cad0d7220 */ /* 0x001fe20000410000 */
[----:B------:R-:W-:Y:S01]  /*4480*/  STS [R22.X4+0x84c], R223 ;  /* 0x00084cdf16007388 */ /* 0x000fe20000004800 */
[----:B------:R-:W-:Y:S01]  /*4490*/  FFMA.FTZ R231, R160, R218, R231 ;  /* 0x000000daa0e77223 */ /* 0x000fe200000100e7 */
[C---:B------:R-:W-:Y:S01]  /*44a0*/  IADD3 R212, R49.reuse, 0x120, RZ ;  /* 0x0000012031d47810 */ /* 0x040fe20007ffe0ff */
[----:B------:R-:W-:Y:S01]  /*44b0*/  FFMA.FTZ R179, R144, -R179, R196 ;  /* 0x800000b390b37223 */ /* 0x000fe200000100c4 */
[----:B------:R-:W-:Y:S01]  /*44c0*/  STS [R22.X4+0x848], R219 ;  /* 0x000848db16007388 */ /* 0x000fe20000004800 */
[----:B------:R-:W-:Y:S01]  /*44d0*/  IADD3 R214, R49, 0x140, RZ ;  /* 0x0000014031d67810 */ /* 0x000fe20007ffe0ff */
[----:B------:R-:W-:Y:S01]  /*44e0*/  FFMA.FTZ R30, R143, -R30, R192 ;  /* 0x8000001e8f1e7223 */ /* 0x000fe200000100c0 */
[----:B------:R-:W-:Y:S01]  /*44f0*/  IADD3 R216, R49, 0x160, RZ ;  /* 0x0000016031d87810 */ /* 0x000fe20007ffe0ff */
[----:B------:R0:W-:Y:S01]  /*4500*/  STS [R22.X4+0x844], R201 ;  /* 0x000844c916007388 */ /* 0x0001e20000004800 */
[----:B------:R-:W-:Y:S01]  /*4510*/  FFMA.FTZ R28, R179, R150, R231 ;  /* 0x00000096b31c7223 */ /* 0x000fe200000100e7 */
[----:B------:R-:W-:Y:S01]  /*4520*/  IADD3 R150, R49, 0x40, RZ ;  /* 0x0000004031967810 */ /* 0x000fe20007ffe0ff */
[----:B------:R-:W-:Y:S01]  /*4530*/  FMUL.FTZ R176, R71, R176 ;  /* 0x000000b047b07220 */ /* 0x000fe20000410000 */
[----:B------:R1:W-:Y:S01]  /*4540*/  STS [R22.X4+0x840], R13 ;  /* 0x0008400d16007388 */ /* 0x0003e20000004800 */
[C---:B------:R-:W-:Y:S01]  /*4550*/  IADD3 R218, R49.reuse, 0x180, RZ ;  /* 0x0000018031da7810 */ /* 0x040fe20007ffe0ff */
[----:B------:R-:W-:Y:S01]  /*4560*/  FFMA.FTZ R28, R30, R23, R28 ;  /* 0x000000171e1c7223 */ /* 0x000fe2000001001c */
[C---:B------:R-:W-:Y:S01]  /*4570*/  IADD3 R12, R49.reuse, 0x1a0, RZ ;  /* 0x000001a0310c7810 */ /* 0x040fe20007ffe0ff */
[----:B------:R-:W-:Y:S01]  /*4580*/  BAR.SYNC.DEFER_BLOCKING 0x0 ;  /* 0x0000000000007b1d */ /* 0x000fe20000010000 */
[-C--:B------:R-:W-:Y:S01]  /*4590*/  LEA.HI.SX32 R208, R49, R49.reuse, 0x1b ;  /* 0x0000003131d07211 */ /* 0x080fe200078fdaff */
[----:B------:R-:W-:Y:S01]  /*45a0*/  FMUL.FTZ R23, R67, R168 ;  /* 0x000000a843177220 */ /* 0x000fe20000410000 */
[-C--:B------:R-:W-:Y:S01]  /*45b0*/  LEA.HI.SX32 R148, R148, R49.reuse, 0x1b ;  /* 0x0000003194947211 */ /* 0x080fe200078fdaff */
[----:B0-----:R-:W-:Y:S01]  /*45c0*/  FMUL.FTZ R201, R69, R174 ;  /* 0x000000ae45c97220 */ /* 0x001fe20000410000 */
[-C--:B------:R-:W-:Y:S01]  /*45d0*/  LEA.HI.SX32 R150, R150, R49.reuse, 0x1b ;  /* 0x0000003196967211 */ /* 0x080fe200078fdaff */
[----:B-1----:R-:W-:Y:S01]  /*45e0*/  FMUL.FTZ R13, R65, R166 ;  /* 0x000000a6410d7220 */ /* 0x002fe20000410000 */
        /* <DEDUP_REMOVED lines=40> */
[----:B------:R-:W-:Y:S01]  /*4870*/  STS [R22.X4+0x108c], R176 ;  /* 0x00108cb016007388 */ /* 0x000fe20000004800 */
[----:B--2---:R-:W-:-:S03]  /*4880*/  FMUL.FTZ R23, R83, R188 ;  /* 0x000000bc53177220 */ /* 0x004fc60000410000 */
[----:B------:R1:W-:Y:S01]  /*4890*/  STS [R22.X4+0x10a0], R13 ;  /* 0x0010a00d16007388 */ /* 0x0003e20000004800 */
[----:B---3--:R-:W-:-:S03]  /*48a0*/  FFMA.FTZ R201, R145, -R162, R164 ;  /* 0x800000a291c97223 */ /* 0x008fc600000100a4 */
[----:B------:R2:W-:Y:S04]  /*48b0*/  STS [R22.X4+0x1090], R180 ;  /* 0x001090b416007388 */ /* 0x0005e80000004800 */
        /* <DEDUP_REMOVED lines=13> */
[----:B0-2-4-:R-:W0:Y:S01]  /*4990*/  LDS R208, [R208.X4+0x1080] ;  /* 0x00108000d0d07984 */ /* 0x015e220000004800 */
        /* <DEDUP_REMOVED lines=14> */
.L_x_6461:
[----:B0-2-4-:R-:W-:Y:S05]  /*4a80*/  BSYNC B0 ;  /* 0x0000000000007941 */ /* 0x015fea0003800000 */
.L_x_6460:
[----:B-1----:R0:W1:Y:S01]  /*4a90*/  LDS R13, [R148.X4+0x1100] ;  /* 0x00110000940d7984 */ /* 0x0020620000004800 */
[----:B------:R-:W-:Y:S01]  /*4aa0*/  BSSY B0, `(.L_x_6462) ;  /* 0x0000004000007945 */ /* 0x000fe20003800000 */
[----:B------:R-:W-:Y:S05]  /*4ab0*/  @!P1 BRA `(.L_x_6463) ;  /* 0x0000002000009947 */ /* 0x000fea0003800000 */
[----:B------:R2:W-:Y:S04]  /*4ac0*/  RED.E.ADD.F32.FTZ.RN.STRONG.GPU [R18.64+-0x780], R227 ;  /* 0xfff880e31200798e */ /* 0x0005e8000c10e784 */
[----:B-1----:R2:W-:Y:S02]  /*4ad0*/  RED.E.ADD.F32.FTZ.RN.STRONG.GPU [R20.64+-0x780], R13 ;  /* 0xfff8800d1400798e */ /* 0x0025e4000c10e784 */
.L_x_6463:
[----:B------:R-:W-:Y:S05]  /*4ae0*/  BSYNC B0 ;  /* 0x0000000000007941 */ /* 0x000fea0003800000 */
.L_x_6462:
[----:B-12---:R1:W2:Y:S01]  /*4af0*/  LDS R13, [R150.X4+0x1180] ;  /* 0x00118000960d7984 */ /* 0x0062a20000004800 */
[----:B------:R-:W-:Y:S01]  /*4b00*/  BSSY B0, `(.L_x_6464) ;  /* 0x0000005000007945 */ /* 0x000fe20003800000 */
[----:B------:R-:W-:Y:S01]  /*4b10*/  FMUL.FTZ R15, R201, R146 ;  /* 0x00000092c90f7220 */ /* 0x000fe20000410000 */
[----:B------:R-:W-:Y:S05]  /*4b20*/  @!P2 BRA `(.L_x_6465) ;  /* 0x000000200000a947 */ /* 0x000fea0003800000 */
[----:B------:R3:W-:Y:S04]  /*4b30*/  RED.E.ADD.F32.FTZ.RN.STRONG.GPU [R18.64+-0x700], R229 ;  /* 0xfff900e51200798e */ /* 0x0007e8000c10e784 */
[----:B--2---:R3:W-:Y:S02]  /*4b40*/  RED.E.ADD.F32.FTZ.RN.STRONG.GPU [R20.64+-0x700], R13 ;  /* 0xfff9000d1400798e */ /* 0x0047e4000c10e784 */
.L_x_6465:
[----:B------:R-:W-:Y:S05]  /*4b50*/  BSYNC B0 ;  /* 0x0000000000007941 */ /* 0x000fea0003800000 */
.L_x_6464:
        /* <DEDUP_REMOVED lines=13> */
.L_x_6467:
[----:B--2---:R-:W-:Y:S05]  /*4c30*/  BSYNC B0 ;  /* 0x0000000000007941 */ /* 0x004fea0003800000 */
.L_x_6466:
[----:B---3--:R2:W3:Y:S01]  /*4c40*/  LDS R13, [R194.X4+0x1280] ;  /* 0x00128000c20d7984 */ /* 0x0084e20000004800 */
[----:B------:R-:W-:Y:S01]  /*4c50*/  BSSY B0, `(.L_x_6468) ;  /* 0x0000004000007945 */ /* 0x000fe20003800000 */
[----:B------:R-:W-:Y:S05]  /*4c60*/  @!P1 BRA `(.L_x_6469) ;  /* 0x0000002000009947 */ /* 0x000fea0003800000 */
[----:B------:R4:W-:Y:S04]  /*4c70*/  RED.E.ADD.F32.FTZ.RN.STRONG.GPU [R18.64+-0x600], R233 ;  /* 0xfffa00e91200798e */ /* 0x0009e8000c10e784 */
[----:B---3--:R4:W-:Y:S02]  /*4c80*/  RED.E.ADD.F32.FTZ.RN.STRONG.GPU [R20.64+-0x600], R13 ;  /* 0xfffa000d1400798e */ /* 0x0089e4000c10e784 */
.L_x_6469:
[----:B------:R-:W-:Y:S05]  /*4c90*/  BSYNC B0 ;  /* 0x0000000000007941 */ /* 0x000fea0003800000 */
.L_x_6468:
[----:B---34-:R3:W4:Y:S01]  /*4ca0*/  LDS R13, [R200.X4+0x1300] ;  /* 0x00130000c80d7984 */ /* 0x0187220000004800 */
[----:B------:R-:W-:Y:S01]  /*4cb0*/  BSSY B0, `(.L_x_6470) ;  /* 0x0000004000007945 */ /* 0x000fe20003800000 */
[----:B------:R-:W-:Y:S05]  /*4cc0*/  @!P2 BRA `(.L_x_6471) ;  /* 0x000000200000a947 */ /* 0x000fea0003800000 */
[----:B------:R0:W-:Y:S04]  /*4cd0*/  RED.E.ADD.F32.FTZ.RN.STRONG.GPU [R18.64+-0x580], R235 ;  /* 0xfffa80eb1200798e */ /* 0x0001e8000c10e784 */
[----:B----4-:R0:W-:Y:S02]  /*4ce0*/  RED.E.ADD.F32.FTZ.RN.STRONG.GPU [R20.64+-0x580], R13 ;  /* 0xfffa800d1400798e */ /* 0x0101e4000c10e784 */
.L_x_6471:
[----:B------:R-:W-:Y:S05]  /*4cf0*/  BSYNC B0 ;  /* 0x0000000000007941 */ /* 0x000fea0003800000 */
.L_x_6470:
[----:B0---4-:R0:W4:Y:S01]  /*4d00*/  LDS R13, [R204.X4+0x1380] ;  /* 0x00138000cc0d7984 */ /* 0x0111220000004800 */
[----:B------:R-:W-:Y:S01]  /*4d10*/  BSSY B0, `(.L_x_6472) ;  /* 0x0000004000007945 */ /* 0x000fe20003800000 */
[----:B------:R-:W-:Y:S05]  /*4d20*/  @!P3 BRA `(.L_x_6473) ;  /* 0x000000200000b947 */ /* 0x000fea0003800000 */
[----:B------:R0:W-:Y:S04]  /*4d30*/  RED.E.ADD.F32.FTZ.RN.STRONG.GPU [R18.64+-0x500], R237 ;  /* 0xfffb00ed1200798e */ /* 0x0001e8000c10e784 */
[----:B----4-:R0:W-:Y:S02]  /*4d40*/  RED.E.ADD.F32.FTZ.RN.STRONG.GPU [R20.64+-0x500], R13 ;  /* 0xfffb000d1400798e */ /* 0x0101e4000c10e784 */
.L_x_6473:
[----:B------:R-:W-:Y:S05]  /*4d50*/  BSYNC B0 ;  /* 0x0000000000007941 */ /* 0x000fea0003800000 */
.L_x_6472:
[----:B0---4-:R0:W4:Y:S01]  /*4d60*/  LDS R13, [R206.X4+0x1400] ;  /* 0x00140000ce0d7984 */ /* 0x0111220000004800 */
[----:B------:R-:W-:Y:S01]  /*4d70*/  BSSY B0, `(.L_x_6474) ;  /* 0x0000004000007945 */ /* 0x000fe20003800000 */
[----:B------:R-:W-:Y:S05]  /*4d80*/  @!P4 BRA `(.L_x_6475) ;  /* 0x000000200000c947 */ /* 0x000fea0003800000 */
[----:B------:R0:W-:Y:S04]  /*4d90*/  RED.E.ADD.F32.FTZ.RN.STRONG.GPU [R18.64+-0x480], R239 ;  /* 0xfffb80ef1200798e */ /* 0x0001e8000c10e784 */
[----:B----4-:R0:W-:Y:S02]  /*4da0*/  RED.E.ADD.F32.FTZ.RN.STRONG.GPU [R20.64+-0x480], R13 ;  /* 0xfffb800d1400798e */ /* 0x0101e4000c10e784 */
.L_x_6475:
[----:B------:R-:W-:Y:S05]  /*4db0*/  BSYNC B0 ;  /* 0x0000000000007941 */ /* 0x000fea0003800000 */
.L_x_6474:
[----:B0---4-:R0:W4:Y:S01]  /*4dc0*/  LDS R13, [R210.X4+0x1480] ;  /* 0x00148000d20d7984 */ /* 0x0111220000004800 */
[----:B------:R-:W-:Y:S01]  /*4dd0*/  BSSY B0, `(.L_x_6476) ;  /* 0x0000004000007945 */ /* 0x000fe20003800000 */
[----:B------:R-:W-:Y:S05]  /*4de0*/  @!P5 BRA `(.L_x_6477) ;  /* 0x000000200000d947 */ /* 0x000fea0003800000 */
[----:B------:R0:W-:Y:S04]  /*4df0*/  RED.E.ADD.F32.FTZ.RN.STRONG.GPU [R18.64+-0x400], R241 ;  /* 0xfffc00f11200798e */ /* 0x0001e8000c10e784 */
[----:B----4-:R0:W-:Y:S02]  /*4e00*/  RED.E.ADD.F32.FTZ.RN.STRONG.GPU [R20.64+-0x400], R13 ;  /* 0xfffc000d1400798e */ /* 0x0101e4000c10e784 */
.L_x_6477:
[----:B------:R-:W-:Y:S05]  /*4e10*/  BSYNC B0 ;  /* 0x0000000000007941 */ /* 0x000fea0003800000 */
.L_x_6476:
        /* <DEDUP_REMOVED lines=11> */
.L_x_6479:
[----:B0-----:R-:W-:Y:S05]  /*4ed0*/  BSYNC B0 ;  /* 0x0000000000007941 */ /* 0x001fea0003800000 */
.L_x_6478:
[----:B----4-:R0:W4:Y:S01]  /*4ee0*/  LDS R13, [R214.X4+0x1580] ;  /* 0x00158000d60d7984 */ /* 0x0101220000004800 */
[----:B------:R-:W-:Y:S01]  /*4ef0*/  BSSY B0, `(.L_x_6480) ;  /* 0x0000004000007945 */ /* 0x000fe20003800000 */
[----:B------:R-:W-:Y:S05]  /*4f00*/  @!P1 BRA `(.L_x_6481) ;  /* 0x0000002000009947 */ /* 0x000fea0003800000 */
[----:B------:R0:W-:Y:S04]  /*4f10*/  RED.E.ADD.F32.FTZ.RN.STRONG.GPU [R18.64+-0x300], R245 ;  /* 0xfffd00f51200798e */ /* 0x0001e8000c10e784 */
[----:B----4-:R0:W-:Y:S02]  /*4f20*/  RED.E.ADD.F32.FTZ.RN.STRONG.GPU [R20.64+-0x300], R13 ;  /* 0xfffd000d1400798e */ /* 0x0101e4000c10e784 */
.L_x_6481:
[----:B------:R-:W-:Y:S05]  /*4f30*/  BSYNC B0 ;  /* 0x0000000000007941 */ /* 0x000fea0003800000 */
.L_x_6480:
[----:B0---4-:R0:W4:Y:S01]  /*4f40*/  LDS R13, [R216.X4+0x1600] ;  /* 0x00160000d80d7984 */ /* 0x0111220000004800 */
[----:B------:R-:W-:Y:S01]  /*4f50*/  BSSY B0, `(.L_x_6482) ;  /* 0x0000004000007945 */ /* 0x000fe20003800000 */
[----:B------:R-:W-:Y:S05]  /*4f60*/  @!P2 BRA `(.L_x_6483) ;  /* 0x000000200000a947 */ /* 0x000fea0003800000 */
[----:B------:R0:W-:Y:S04]  /*4f70*/  RED.E.ADD.F32.FTZ.RN.STRONG.GPU [R18.64+-0x280], R247 ;  /* 0xfffd80f71200798e */ /* 0x0001e8000c10e784 */
[----:B----4-:R0:W-:Y:S02]  /*4f80*/  RED.E.ADD.F32.FTZ.RN.STRONG.GPU [R20.64+-0x280], R13 ;  /* 0xfffd800d1400798e */ /* 0x0101e4000c10e784 */
.L_x_6483:
[----:B------:R-:W-:Y:S05]  /*4f90*/  BSYNC B0 ;  /* 0x0000000000007941 */ /* 0x000fea0003800000 */
.L_x_6482:
[----:B0---4-:R0:W4:Y:S01]  /*4fa0*/  LDS R13, [R218.X4+0x1680] ;  /* 0x00168000da0d7984 */ /* 0x0111220000004800 */
[----:B------:R-:W-:Y:S01]  /*4fb0*/  BSSY B0, `(.L_x_6484) ;  /* 0x0000004000007945 */ /* 0x000fe20003800000 */
[----:B------:R-:W-:Y:S05]  /*4fc0*/  @!P3 BRA `(.L_x_6485) ;  /* 0x000000200000b947 */ /* 0x000fea0003800000 */
[----:B------:R0:W-:Y:S04]  /*4fd0*/  RED.E.ADD.F32.FTZ.RN.STRONG.GPU [R18.64+-0x200], R249 ;  /* 0xfffe00f91200798e */ /* 0x0001e8000c10e784 */
[----:B----4-:R0:W-:Y:S02]  /*4fe0*/  RED.E.ADD.F32.FTZ.RN.STRONG.GPU [R20.64+-0x200], R13 ;  /* 0xfffe000d1400798e */ /* 0x0101e4000c10e784 */
.L_x_6485:
[----:B------:R-:W-:Y:S05]  /*4ff0*/  BSYNC B0 ;  /* 0x0000000000007941 */ /* 0x000fea0003800000 */
.L_x_6484:
[----:B------:R-:W0:Y:S01]  /*5000*/  LDS R219, [R219.X4+0x1700] ;  /* 0x00170000dbdb7984 */ /* 0x000e220000004800 */
[----:B------:R-:W-:Y:S01]  /*5010*/  BSSY B0, `(.L_x_6486) ;  /* 0x0000004000007945 */ /* 0x000fe20003800000 */
[----:B------:R-:W-:Y:S05]  /*5020*/  @!P4 BRA `(.L_x_6487) ;  /* 0x000000200000c947 */ /* 0x000fea0003800000 */
[----:B------:R1:W-:Y:S04]  /*5030*/  RED.E.ADD.F32.FTZ.RN.STRONG.GPU [R18.64+-0x180], R251 ;  /* 0xfffe80fb1200798e */ /* 0x0003e8000c10e784 */
[----:B0-----:R1:W-:Y:S02]  /*5040*/  RED.E.ADD.F32.FTZ.RN.STRONG.GPU [R20.64+-0x180], R219 ;  /* 0xfffe80db1400798e */ /* 0x0013e4000c10e784 */
.L_x_6487:
[----:B------:R-:W-:Y:S05]  /*5050*/  BSYNC B0 ;  /* 0x0000000000007941 */ /* 0x000fea0003800000 */
.L_x_6486:
[----:B0---4-:R0:W4:Y:S01]  /*5060*/  LDS R13, [R220.X4+0x1780] ;  /* 0x00178000dc0d7984 */ /* 0x0111220000004800 */
[----:B------:R-:W-:Y:S01]  /*5070*/  BSSY B0, `(.L_x_6488) ;  /* 0x0000004000007945 */ /* 0x000fe20003800000 */
[----:B------:R-:W-:Y:S05]  /*5080*/  @!P5 BRA `(.L_x_6489) ;  /* 0x000000200000d947 */ /* 0x000fea0003800000 */
[----:B------:R0:W-:Y:S04]  /*5090*/  RED.E.ADD.F32.FTZ.RN.STRONG.GPU [R18.64+-0x100], R166 ;  /* 0xffff00a61200798e */ /* 0x0001e8000c10e784 */
[----:B----4-:R0:W-:Y:S02]  /*50a0*/  RED.E.ADD.F32.FTZ.RN.STRONG.GPU [R20.64+-0x100], R13 ;  /* 0xffff000d1400798e */ /* 0x0101e4000c10e784 */
.L_x_6489:
[----:B------:R-:W-:Y:S05]  /*50b0*/  BSYNC B0 ;  /* 0x0000000000007941 */ /* 0x000fea0003800000 */
.L_x_6488:
[----:B0---4-:R0:W4:Y:S01]  /*50c0*/  LDS R13, [R222.X4+0x1800] ;  /* 0x00180000de0d7984 */ /* 0x0111220000004800 */
[----:B------:R-:W-:Y:S01]  /*50d0*/  BSSY B0, `(.L_x_6490) ;  /* 0x0000004000007945 */ /* 0x000fe20003800000 */
[----:B------:R-:W-:Y:S05]  /*50e0*/  @!P6 BRA `(.L_x_6491) ;  /* 0x000000200000e947 */ /* 0x000fea0003800000 */
[----:B------:R0:W-:Y:S04]  /*50f0*/  RED.E.ADD.F32.FTZ.RN.STRONG.GPU [R18.64+-0x80], R224 ;  /* 0xffff80e01200798e */ /* 0x0001e8000c10e784 */
[----:B----4-:R0:W-:Y:S02]  /*5100*/  RED.E.ADD.F32.FTZ.RN.STRONG.GPU [R20.64+-0x80], R13 ;  /* 0xffff800d1400798e */ /* 0x0101e4000c10e784 */
.L_x_6491:
[----:B------:R-:W-:Y:S05]  /*5110*/  BSYNC B0 ;  /* 0x0000000000007941 */ /* 0x000fea0003800000 */
.L_x_6490:
[----:B01----:R-:W0:Y:S01]  /*5120*/  SHFL.DOWN P0, R19, R28, 0x1, 0x1f ;  /* 0x08201f001c137f89 */ /* 0x003e220000000000 */
[C---:B------:R-:W-:Y:S01]  /*5130*/  FMUL.FTZ R15, R132.reuse, R203 ;  /* 0x000000cb840f7220 */ /* 0x040fe20000410000 */
[----:B------:R-:W-:Y:S01]  /*5140*/  ISETP.NE.AND P2, PT, R49, RZ, PT ;  /* 0x000000ff3100720c */ /* 0x000fe20003f45270 */
[----:B------:R-:W-:Y:S01]  /*5150*/  FMUL.FTZ R12, R132, R211 ;  /* 0x000000d3840c7220 */ /* 0x000fe20000410000 */
[----:B------:R-:W-:Y:S01]  /*5160*/  BSSY B0, `(.L_x_6492) ;  /* 0x0000071000007945 */ /* 0x000fe20003800000 */
[----:B------:R-:W-:-:S02]  /*5170*/  FMUL.FTZ R14, R139, R203 ;  /* 0x000000cb8b0e7220 */ /* 0x000fc40000410000 */
[----:B------:R-:W-:Y:S02]  /*5180*/  FMUL.FTZ R15, R154, R15 ;  /* 0x0000000f9a0f7220 */ /* 0x000fe40000410000 */
[----:B----4-:R-:W-:Y:S02]  /*5190*/  FMUL.FTZ R13, R140, R211 ;  /* 0x000000d38c0d7220 */ /* 0x010fe40000410000 */
[----:B------:R-:W-:Y:S02]  /*51a0*/  FMUL.FTZ R12, R189, R12 ;  /* 0x0000000cbd0c7220 */ /* 0x000fe40000410000 */
[-C--:B------:R-:W-:Y:S02]  /*51b0*/  FFMA.FTZ R123, R102, R14.reuse, R123 ;  /* 0x0000000e667b7223 */ /* 0x080fe4000001007b */
[----:B------:R-:W-:Y:S02]  /*51c0*/  FFMA.FTZ R15, R153, R14, R15 ;  /* 0x0000000e990f7223 */ /* 0x000fe4000001000f */
[----:B------:R-:W-:-:S02]  /*51d0*/  FFMA.FTZ R14, R155, R13, R12 ;  /* 0x0000000d9b0e7223 */ /* 0x000fc4000001000c */
[-C--:B------:R-:W-:Y:S02]  /*51e0*/  FMUL.FTZ R12, R137, R213.reuse ;  /* 0x000000d5890c7220 */ /* 0x080fe40000410000 */
[----:B------:R-:W-:Y:S02]  /*51f0*/  FMUL.FTZ R213, R132, R213 ;  /* 0x000000d584d57220 */ /* 0x000fe40000410000 */
[----:B------:R-:W-:Y:S02]  /*5200*/  FMUL.FTZ R18, R141, R207 ;  /* 0x000000cf8d127220 */ /* 0x000fe40000410000 */
[----:B0-----:R-:W-:Y:S02]  /*5210*/  @P0 FADD R19, R28, R19 ;  /* 0x000000131c130221 */ /* 0x001fe40000000000 */
[----:B------:R-:W-:Y:S02]  /*5220*/  FMUL.FTZ R213, R156, R213 ;  /* 0x000000d59cd57220 */ /* 0x000fe40000410000 */
[C---:B------:R-:W-:Y:S01]  /*5230*/  FMUL.FTZ R16, R132.reuse, R205 ;  /* 0x000000cd84107220 */ /* 0x040fe20000410000 */
[----:B------:R-:W0:Y:S01]  /*5240*/  SHFL.DOWN P0, R20, R19, 0x2, 0x1f ;  /* 0x08401f0013147f89 */ /* 0x000e220000000000 */
[----:B------:R-:W-:-:S02]  /*5250*/  FMUL.FTZ R207, R132, R207 ;  /* 0x000000cf84cf7220 */ /* 0x000fc40000410000 */
[-C--:B------:R-:W-:Y:S02]  /*5260*/  FFMA.FTZ R121, R98, R12.reuse, R121 ;  /* 0x0000000c62797223 */ /* 0x080fe40000010079 */
        /* <DEDUP_REMOVED lines=10> */
[----:B0-----:R-:W-:-:S02]  /*5310*/  @P0 FADD R20, R19, R20 ;  /* 0x0000001413140221 */ /* 0x001fc40000000000 */
[----:B------:R-:W-:Y:S02]  /*5320*/  FFMA.FTZ R207, R35, R18, R207 ;  /* 0x0000001223cf7223 */ /* 0x000fe400000100cf */
[----:B------:R-:W-:Y:S01]  /*5330*/  FADD.FTZ R105, R14, R105 ;  /* 0x000000690e697221 */ /* 0x000fe20000010000 */
[----:B------:R-:W0:Y:S01]  /*5340*/  SHFL.DOWN P0, R21, R20, 0x4, 0x1f ;  /* 0x08801f0014157f89 */ /* 0x000e220000000000 */
[----:B------:R-:W-:Y:S02]  /*5350*/  FMUL.FTZ R18, R132, R199 ;  /* 0x000000c784127220 */ /* 0x000fe40000410000 */
[----:B------:R-:W-:Y:S02]  /*5360*/  FFMA.FTZ R14, R159, R13, R12 ;  /* 0x0000000d9f0e7223 */ /* 0x000fe4000001000c */
[----:B------:R-:W-:Y:S02]  /*5370*/  FMUL.FTZ R12, R135, R225 ;  /* 0x000000e1870c7220 */ /* 0x000fe40000410000 */
[----:B------:R-:W-:-:S02]  /*5380*/  FADD.FTZ R76, R15, R76 ;  /* 0x0000004c0f4c7221 */ /* 0x000fc40000010000 */
[----:B------:R-:W-:Y:S02]  /*5390*/  FMUL.FTZ R225, R132, R225 ;  /* 0x000000e184e17220 */ /* 0x000fe40000410000 */
[----:B------:R-:W-:Y:S02]  /*53a0*/  FMUL.FTZ R15, R144, R199 ;  /* 0x000000c7900f7220 */ /* 0x000fe40000410000 */
[----:B------:R-:W-:Y:S02]  /*53b0*/  FADD.FTZ R107, R16, R107 ;  /* 0x0000006b106b7221 */ /* 0x000fe40000010000 */
[----:B------:R-:W-:Y:S02]  /*53c0*/  FMUL.FTZ R18, R179, R18 ;  /* 0x00000012b3127220 */ /* 0x000fe40000410000 */
[-C--:B------:R-:W-:Y:S02]  /*53d0*/  FMUL.FTZ R16, R143, R197.reuse ;  /* 0x000000c58f107220 */ /* 0x080fe40000410000 */
[----:B------:R-:W-:-:S02]  /*53e0*/  FMUL.FTZ R197, R132, R197 ;  /* 0x000000c584c57220 */ /* 0x000fc40000410000 */
[----:B------:R-:W-:Y:S02]  /*53f0*/  FMUL.FTZ R225, R34, R225 ;  /* 0x000000e122e17220 */ /* 0x000fe40000410000 */
[-C--:B------:R-:W-:Y:S02]  /*5400*/  FFMA.FTZ R126, R108, R15.reuse, R126 ;  /* 0x0000000f6c7e7223 */ /* 0x080fe4000001007e */
[----:B0-----:R-:W-:Y:S02]  /*5410*/  @P0 FADD R21, R20, R21 ;  /* 0x0000001514150221 */ /* 0x001fe40000000000 */
[----:B------:R-:W-:Y:S02]  /*5420*/  FFMA.FTZ R18, R33, R15, R18 ;  /* 0x0000000f21127223 */ /* 0x000fe40000010012 */
[----:B------:R-:W-:Y:S01]  /*5430*/  FMUL.FTZ R197, R30, R197 ;  /* 0x000000c51ec57220 */ /* 0x000fe20000410000 */
[----:B------:R-:W0:Y:S01]  /*5440*/  SHFL.DOWN P0, R20, R21, 0x8, 0x1f ;  /* 0x09001f0015147f89 */ /* 0x000e220000000000 */
[----:B------:R-:W-:-:S02]  /*5450*/  FFMA.FTZ R119, R94, R12, R119 ;  /* 0x0000000c5e777223 */ /* 0x000fc40000010077 */
[----:B------:R-:W-:Y:S02]  /*5460*/  FFMA.FTZ R225, R161, R12, R225 ;  /* 0x0000000ca1e17223 */ /* 0x000fe400000100e1 */
[----:B------:R-:W-:Y:S02]  /*5470*/  FMUL.FTZ R12, R132, R221 ;  /* 0x000000dd840c7220 */ /* 0x000fe40000410000 */
[-C--:B------:R-:W-:Y:S02]  /*5480*/  FFMA.FTZ R127, R110, R16.reuse, R127 ;  /* 0x000000106e7f7223 */ /* 0x080fe4000001007f */
[----:B------:R-:W-:Y:S02]  /*5490*/  FFMA.FTZ R197, R31, R16, R197 ;  /* 0x000000101fc57223 */ /* 0x000fe400000100c5 */
[----:B------:R-:W-:Y:S02]  /*54a0*/  FFMA.FTZ R120, R96, R13, R120 ;  /* 0x0000000d60787223 */ /* 0x000fe40000010078 */
[----:B------:R-:W-:-:S02]  /*54b0*/  FMUL.FTZ R16, R132, R175 ;  /* 0x000000af84107220 */ /* 0x000fc40000410000 */
[----:B------:R-:W-:Y:S02]  /*54c0*/  FMUL.FTZ R13, R136, R221 ;  /* 0x000000dd880d7220 */ /* 0x000fe40000410000 */
[----:B------:R-:W-:Y:S02]  /*54d0*/  FMUL.FTZ R12, R191, R12 ;  /* 0x0000000cbf0c7220 */ /* 0x000fe40000410000 */
[----:B------:R-:W-:Y:S02]  /*54e0*/  FADD.FTZ R103, R14, R103 ;  /* 0x000000670e677221 */ /* 0x000fe40000010000 */
[----:B------:R-:W-:Y:S02]  /*54f0*/  FADD.FTZ R109, R18, R109 ;  /* 0x0000006d126d7221 */ /* 0x000fe40000010000 */
[----:B------:R-:W-:Y:S02]  /*5500*/  FMUL.FTZ R18, R201, R16 ;  /* 0x00000010c9127220 */ /* 0x000fe40000410000 */
[----:B0-----:R-:W-:Y:S01]  /*5510*/  @P0 FADD R20, R21, R20 ;  /* 0x0000001415140221 */ /* 0x001fe20000000000 */
[----:B------:R-:W-:Y:S01]  /*5520*/  ISETP.NE.AND P0, PT, R50, RZ, PT ;  /* 0x000000ff3200720c */ /* 0x000fe20003f05270 */
[----:B------:R-:W-:-:S02]  /*5530*/  FMUL.FTZ R14, R27, R149 ;  /* 0x000000951b0e7220 */ /* 0x000fc40000410000 */
[C---:B------:R-:W-:Y:S01]  /*5540*/  FMUL.FTZ R149, R132.reuse, R149 ;  /* 0x0000009584957220 */ /* 0x040fe20000410000 */
[----:B------:R-:W0:Y:S01]  /*5550*/  SHFL.DOWN P1, R15, R20, 0x10, 0x1f ;  /* 0x0a001f00140f7f89 */ /* 0x000e220000020000 */
[----:B------:R-:W-:Y:S02]  /*5560*/  FFMA.FTZ R16, R163, R13, R12 ;  /* 0x0000000da3107223 */ /* 0x000fe4000001000c */
[----:B------:R-:W-:Y:S02]  /*5570*/  FMUL.FTZ R12, R132, R217 ;  /* 0x000000d9840c7220 */ /* 0x000fe40000410000 */
[----:B------:R-:W-:Y:S02]  /*5580*/  FFMA.FTZ R118, R92, R13, R118 ;  /* 0x0000000d5c767223 */ /* 0x000fe40000010076 */
[----:B------:R-:W-:Y:S02]  /*5590*/  FMUL.FTZ R149, R32, R149 ;  /* 0x0000009520957220 */ /* 0x000fe40000410000 */
[----:B------:R-:W-:-:S02]  /*55a0*/  FMUL.FTZ R13, R134, R217 ;  /* 0x000000d9860d7220 */ /* 0x000fc40000410000 */
[----:B------:R-:W-:Y:S02]  /*55b0*/  FMUL.FTZ R12, R193, R12 ;  /* 0x0000000cc10c7220 */ /* 0x000fe40000410000 */
[-C--:B------:R-:W-:Y:S02]  /*55c0*/  FFMA.FTZ R117, R90, R14.reuse, R117 ;  /* 0x0000000e5a757223 */ /* 0x080fe40000010075 */
[----:B------:R-:W-:Y:S02]  /*55d0*/  FFMA.FTZ R149, R165, R14, R149 ;  /* 0x0000000ea5957223 */ /* 0x000fe40000010095 */
[----:B------:R-:W-:Y:S02]  /*55e0*/  FADD.FTZ R101, R16, R101 ;  /* 0x0000006510657221 */ /* 0x000fe40000010000 */
[----:B------:R-:W-:Y:S02]  /*55f0*/  FMUL.FTZ R14, R25, R195 ;  /* 0x000000c3190e7220 */ /* 0x000fe40000410000 */
[----:B------:R-:W-:-:S02]  /*5600*/  FFMA.FTZ R16, R167, R13, R12 ;  /* 0x0000000da7107223 */ /* 0x000fc4000001000c */
[C---:B------:R-:W-:Y:S02]  /*5610*/  FMUL.FTZ R195, R132.reuse, R195 ;  /* 0x000000c384c37220 */ /* 0x040fe40000410000 */
[C---:B------:R-:W-:Y:S02]  /*5620*/  FMUL.FTZ R12, R132.reuse, R147 ;  /* 0x00000093840c7220 */ /* 0x040fe40000410000 */
[----:B------:R-:W-:Y:S02]  /*5630*/  FMUL.FTZ R132, R132, R185 ;  /* 0x000000b984847220 */ /* 0x000fe40000410000 */
[----:B------:R-:W-:Y:S02]  /*5640*/  FFMA.FTZ R116, R88, R13, R116 ;  /* 0x0000000d58747223 */ /* 0x000fe40000010074 */
[----:B0-----:R-:W-:Y:S02]  /*5650*/  @P1 FADD R15, R20, R15 ;  /* 0x0000000f140f1221 */ /* 0x001fe40000000000 */
[----:B------:R-:W-:-:S02]  /*5660*/  FMUL.FTZ R13, R26, R147 ;  /* 0x000000931a0d7220 */ /* 0x000fc40000410000 */
[----:B------:R-:W-:Y:S01]  /*5670*/  FMUL.FTZ R145, R145, R175 ;  /* 0x000000af91917220 */ /* 0x000fe20000410000 */
[----:B------:R0:W-:Y:S01]  /*5680*/  @!P0 STS [0x18c4], R15 ;  /* 0x0018c40fff008388 */ /* 0x0001e20000000800 */
        /* <DEDUP_REMOVED lines=27> */
[----:B------:R-:W0:Y:S02]  /*5840*/  @P0 LDS R12, [R14+0x2b78] ;  /* 0x002b78000e0c0984 */ /* 0x000e240000000800 */
[----:B0-----:R-:W-:-:S05]  /*5850*/  @P0 FADD.FTZ R15, R15, R12 ;  /* 0x0000000c0f0f0221 */ /* 0x001fca0000010000 */
[----:B------:R0:W-:Y:S02]  /*5860*/  STS [R14+0x2b78], R15 ;  /* 0x002b780f0e007388 */ /* 0x0001e40000000800 */
.L_x_6493:
[----:B0-----:R-:W-:Y:S05]  /*5870*/  BSYNC B0 ;  /* 0x0000000000007941 */ /* 0x001fea0003800000 */
.L_x_6492:
[----:B------:R-:W-:Y:S02]  /*5880*/  IADD3 R129, R129, 0x1, RZ ;  /* 0x0000000181817810 */ /* 0x000fe40007ffe0ff */
[----:B------:R-:W-:Y:S02]  /*5890*/  IADD3 R130, P1, R130, 0x1, RZ ;  /* 0x0000000182827810 */ /* 0x000fe40007f3e0ff */
[----:B------:R-:W-:Y:S02]  /*58a0*/  ISETP.GE.AND P0, PT, R129, c[0x0][0x16c], PT ;  /* 0x00005b0081007a0c */ /* 0x000fe40003f06270 */
[----:B------:R-:W-:-:S11]  /*58b0*/  IADD3.X R131, RZ, R131, RZ, P1, !PT ;  /* 0x00000083ff837210 */ /* 0x000fd60000ffe4ff */
[----:B------:R-:W-:Y:S01]  /*58c0*/  @P0 CALL.REL.NOINC `(.L_x_6457) ;  /* 0x0000001000000944 */ /* 0x000fe20003c00000 */
[----:B------:R-:W-:Y:S05]  /*58d0*/  BRA `(.L_x_6494) ;  /* 0xffffccc000007947 */ /* 0x000fea000383ffff */
.L_x_6457:
        /* <DEDUP_REMOVED lines=10> */
[----:B------:R-:W-:Y:S01]  /*5980*/  FADD.FTZ R13, R13, R66 ;  /* 0x000000420d0d7221 */ /* 0x000fe20000010000 */
        /* <DEDUP_REMOVED lines=14> */
[----:B------:R-:W-:Y:S01]  /*5a70*/  IMAD R17, R45, c[0x0][0x2dc], R12 ;  /* 0x0000b7002d117a24 */ /* 0x000fe200078e020c */
[----:B------:R-:W-:Y:S01]  /*5a80*/  F2FP.PACK_AB R22, R109, R78 ;  /* 0x0000004e6d16723e */ /* 0x000fe200000000ff */
[----:B------:R-:W1:Y:S01]  /*5a90*/  LDS.128 R8, [R50.X16+0x200] ;  /* 0x0002000032087984 */ /* 0x000e62000000cc00 */
[----:B------:R-:W-:Y:S01]  /*5aa0*/  FADD.FTZ R12, R13, R68 ;  /* 0x000000440d0c7221 */ /* 0x000fe20000010000 */
[----:B------:R-:W-:Y:S01]  /*5ab0*/  F2FP.PACK_AB R68, R66, R97 ;  /* 0x000000614244723e */ /* 0x000fe200000000ff */
[----:B------:R-:W-:Y:S01]  /*5ac0*/  IMAD.WIDE.U32 R2, R45, c[0x0][0x2d8], R2 ;  /* 0x0000b6002d027a25 */ /* 0x000fe200078e0002 */
[----:B------:R-:W-:Y:S02]  /*5ad0*/  F2FP.PACK_AB R21, R107, R76 ;  /* 0x0000004c6b15723e */ /* 0x000fe400000000ff */
[----:B------:R-:W-:Y:S01]  /*5ae0*/  F2FP.PACK_AB R20, R105, R74 ;  /* 0x0000004a6914723e */ /* 0x000fe200000000ff */
[----:B------:R-:W-:Y:S01]  /*5af0*/  FADD.FTZ R13, R12, R99 ;  /* 0x000000630c0d7221 */ /* 0x000fe20000010000 */
[----:B------:R-:W-:-:S02]  /*5b00*/  IADD3 R3, R3, R17, RZ ;  /* 0x0000001103037210 */ /* 0x000fc40007ffe0ff */
[C---:B------:R-:W-:Y:S01]  /*5b10*/  LEA R12, P0, R2.reuse, c[0x0][0x330], 0x1 ;  /* 0x0000cc00020c7a11 */ /* 0x040fe200078008ff */
[----:B------:R-:W-:Y:S01]  /*5b20*/  FADD.FTZ R16, R13, R70 ;  /* 0x000000460d107221 */ /* 0x000fe20000010000 */
[----:B------:R-:W-:Y:S02]  /*5b30*/  F2FP.PACK_AB R70, R101, R70 ;  /* 0x000000466546723e */ /* 0x000fe400000000ff */
[----:B------:R-:W-:Y:S01]  /*5b40*/  LEA.HI.X R13, R2, c[0x0][0x334], R3, 0x1, P0 ;  /* 0x0000cd00020d7a11 */ /* 0x000fe200000f0c03 */
[----:B------:R-:W-:Y:S01]  /*5b50*/  FADD.FTZ R17, R16, R101 ;  /* 0x0000006510117221 */ /* 0x000fe20000010000 */
[----:B------:R-:W-:Y:S01]  /*5b60*/  IADD3 R51, P1, R51, -0x400, RZ ;  /* 0xfffffc0033337810 */ /* 0x000fe20007f3e0ff */
[----:B------:R-:W-:Y:S01]  /*5b70*/  IMAD R16, R0, c[0x0][0x300], RZ ;  /* 0x0000c00000107a24 */ /* 0x000fe200078e02ff */
[----:B------:R-:W-:Y:S01]  /*5b80*/  IADD3 R59, P2, R59, -0x400, RZ ;  /* 0xfffffc003b3b7810 */ /* 0x000fe20007f5e0ff */
[----:B------:R-:W-:Y:S01]  /*5b90*/  IMAD.WIDE R2, R63, 0x10, R12 ;  /* 0x000000103f027825 */ /* 0x000fe200078e020c */
[----:B------:R-:W-:-:S02]  /*5ba0*/  IADD3 R52, P3, R52, -0x400, RZ ;  /* 0xfffffc0034347810 */ /* 0x000fc40007f7e0ff */
[----:B------:R-:W-:Y:S01]  /*5bb0*/  IADD3 R54, P4, R54, -0x400, RZ ;  /* 0xfffffc0036367810 */ /* 0x000fe20007f9e0ff */
[----:B------:R-:W-:Y:S01]  /*5bc0*/  IMAD.WIDE.U32 R12, R43, c[0x0][0x300], R14 ;  /* 0x0000c0002b0c7a25 */ /* 0x000fe200078e000e */
[----:B------:R-:W-:Y:S02]  /*5bd0*/  IADD3 R56, P5, R56, -0x400, RZ ;  /* 0xfffffc0038387810 */ /* 0x000fe40007fbe0ff */
[----:B------:R-:W-:Y:S01]  /*5be0*/  IADD3 R62, R62, -0x200, RZ ;  /* 0xfffffe003e3e7810 */ /* 0x000fe20007ffe0ff */
[----:B------:R-:W-:Y:S01]  /*5bf0*/  FADD.FTZ R72, R17, R72 ;  /* 0x0000004811487221 */ /* 0x000fe20000010000 */
[----:B------:R-:W-:Y:S02]  /*5c00*/  IADD3.X R58, R58, -0x1, RZ, P1, !PT ;  /* 0xffffffff3a3a7810 */ /* 0x000fe40000ffe4ff */
[----:B------:R-:W-:Y:S01]  /*5c10*/  IADD3.X R60, R60, -0x1, RZ, P2, !PT ;  /* 0xffffffff3c3c7810 */ /* 0x000fe200017fe4ff */
[----:B------:R-:W-:Y:S01]  /*5c20*/  FADD.FTZ R103, R72, R103 ;  /* 0x0000006748677221 */ /* 0x000fe20000010000 */
[----:B------:R-:W-:-:S02]  /*5c30*/  IADD3.X R53, R53, -0x1, RZ, P3, !PT ;  /* 0xffffffff35357810 */ /* 0x000fc40001ffe4ff */
[----:B------:R-:W-:Y:S01]  /*5c40*/  IADD3.X R55, R55, -0x1, RZ, P4, !PT ;  /* 0xffffffff37377810 */ /* 0x000fe200027fe4ff */
[----:B------:R-:W-:Y:S01]  /*5c50*/  FADD.FTZ R74, R103, R74 ;  /* 0x0000004a674a7221 */ /* 0x000fe20000010000 */
[----:B0-----:R0:W-:Y:S01]  /*5c60*/  STG.E.128 [R2.64+-0x400], R4 ;  /* 0xfffc000402007986 */ /* 0x0011e2000c101d04 */
[----:B------:R-:W-:Y:S02]  /*5c70*/  IADD3.X R57, R57, -0x1, RZ, P5, !PT ;  /* 0xffffffff39397810 */ /* 0x000fe40002ffe4ff */
        /* <DEDUP_REMOVED lines=20> */
[----:B------:R-:W-:Y:S02]  /*5dc0*/  LEA.HI.X R5, R2, c[0x0][0x344], R3, 0x1, P0 ;  /* 0x0000d10002057a11 */ /* 0x000fe400000f0c03 */
[C---:B------:R-:W-:Y:S01]  /*5dd0*/  ISETP.GT.AND P0, PT, R61.reuse, 0x1, PT ;  /* 0x000000013d00780c */ /* 0x040fe20003f04270 */
[----:B------:R-:W1:Y:S01]  /*5de0*/  LDS.128 R28, [R50.X16+0x200] ;  /* 0x00020000321c7984 */ /* 0x000e62000000cc00 */
[----:B------:R-:W-:Y:S01]  /*5df0*/  IADD3 R61, R61, -0x1, RZ ;  /* 0xffffffff3d3d7810 */ /* 0x000fe20007ffe0ff */
[----:B------:R-:W-:-:S05]  /*5e00*/  IMAD.WIDE R2, R63, 0x10, R4 ;  /* 0x000000103f027825 */ /* 0x000fca00078e0204 */
[----:B0-----:R0:W-:Y:S04]  /*5e10*/  STG.E.128 [R2.64+-0x400], R24 ;  /* 0xfffc001802007986 */ /* 0x0011e8000c101d04 */
[----:B-1----:R0:W-:Y:S01]  /*5e20*/  STG.E.128 [R2.64+-0x200], R28 ;  /* 0xfffe001c02007986 */ /* 0x0021e2000c101d04 */
[----:B------:R-:W-:Y:S01]  /*5e30*/  @!P0 CALL.REL.NOINC `(.L_x_6455) ;  /* 0x0000001000008944 */ /* 0x000fe20003c00000 */
[----:B------:R-:W-:Y:S05]  /*5e40*/  BRA `(.L_x_6495) ;  /* 0xffffa9d000007947 */ /* 0x000fea000383ffff */
.L_x_6455:
        /* <DEDUP_REMOVED lines=24> */
.L_x_6497:
[----:B0-----:R-:W-:Y:S05]  /*5fd0*/  BSYNC B0 ;  /* 0x0000000000007941 */ /* 0x001fea0003800000 */
.L_x_6496:
[----:B------:R-:W-:Y:S01]  /*5fe0*/  BSSY B0, `(.L_x_6498) ;  /* 0x0000018000007945 */ /* 0x000fe20003800000 */
[----:B------:R-:W-:Y:S05]  /*5ff0*/  @!P0 BRA `(.L_x_6499) ;  /* 0x0000015000008947 */ /* 0x000fea0003800000 */
[----:B------:R-:W-:Y:S06]  /*6000*/  BAR.SYNC.DEFER_BLOCKING 0x0 ;  /* 0x0000000000007b1d */ /* 0x000fec0000010000 */
[----:B0-----:R-:W0:Y:S04]  /*6010*/  SHFL.DOWN P0, R3, R48, 0x1, 0x1f ;  /* 0x08201f0030037f89 */ /* 0x001e280000000000 */
[----:B------:R-:W1:Y:S04]  /*6020*/  S2R R6, SR_LANEID ;  /* 0x0000000000067919 */ /* 0x000e680000000000 */
[----:B------:R-:W4:Y:S01]  /*6030*/  S2R R9, SR_TID.X ;  /* 0x0000000000097919 */ /* 0x000f220000002100 */
        /* <DEDUP_REMOVED lines=17> */
.L_x_6499:
[----:B------:R-:W1:Y:S02]  /*6150*/  S2R R9, SR_TID.X ;  /* 0x0000000000097919 */ /* 0x000e640000002100 */
.L_x_6500:
[----:B0-----:R-:W-:Y:S05]  /*6160*/  BSYNC B0 ;  /* 0x0000000000007941 */ /* 0x001fea0003800000 */
.L_x_6498:
[----:B-1----:R-:W-:-:S13]  /*6170*/  ISETP.GE.AND P0, PT, R9, c[0x0][0x16c], PT ;  /* 0x00005b0009007a0c */ /* 0x002fda0003f06270 */
[----:B------:R-:W-:Y:S05]  /*6180*/  @P0 EXIT ;  /* 0x000000000000094d */ /* 0x000fea0003800000 */
[----:B------:R-:W-:Y:S02]  /*6190*/  IMAD R0, R0, c[0x0][0x288], RZ ;  /* 0x0000a20000007a24 */ /* 0x000fe400078e02ff */
[----:B------:R-:W-:-:S04]  /*61a0*/  IMAD.WIDE.U32 R2, R43, c[0x0][0x288], RZ ;  /* 0x0000a2002b027a25 */ /* 0x000fc800078e00ff */
[----:B------:R-:W-:-:S05]  /*61b0*/  IMAD R13, R43, c[0x0][0x28c], R0 ;  /* 0x0000a3002b0d7a24 */ /* 0x000fca00078e0200 */
[----:B------:R-:W-:Y:S02]  /*61c0*/  IADD3 R13, R3, R13, RZ ;  /* 0x0000000d030d7210 */ /* 0x000fe40007ffe0ff */
.L_x_6501:
        /* <DEDUP_REMOVED lines=16> */
.L_x_6502:
        /* <DEDUP_REMOVED lines=11> */
.L_x_9097:


//--------------------- .text._Z25selective_scan_bwd_kernelI32Selective_Scan_bwd_kernel_traitsILi32ELi16ELb1ELb1ELb1ELb1ELb0EN3c104HalfEfEEv12SSMParamsBwd --------------------------
	.section	.text._Z25selective_scan_bwd_kernelI32Selective_Scan_bwd_kernel_traitsILi32ELi16ELb1ELb1ELb1ELb1ELb0EN3c104HalfEfEEv12SSMParamsBwd,"ax",@progbits
	.sectioninfo	@"SHI_REGISTERS=254"
	.align	128
        .global         _Z25selective_scan_bwd_kernelI32Selective_Scan_bwd_kernel_traitsILi32ELi16ELb1ELb1ELb1ELb1ELb0EN3c104HalfEfEEv12SSMParamsBwd
        .type           _Z25selective_scan_bwd_kernelI32Selective_Scan_bwd_kernel_traitsILi32ELi16ELb1ELb1ELb1ELb1ELb0EN3c104HalfEfEEv12SSMParamsBwd,@function
        .size           _Z25selective_scan_bwd_kernelI32Selective_Scan_bwd_kernel_traitsILi32ELi16ELb1ELb1ELb1ELb1ELb0EN3c104HalfEfEEv12SSMParamsBwd,(.L_x_9098 - _Z25selective_scan_bwd_kernelI32Selective_Scan_bwd_kernel_traitsILi32ELi16ELb1ELb1ELb1ELb1ELb0EN3c104HalfEfEEv12SSMParamsBwd)
        .other          _Z25selective_scan_bwd_kernelI32Selective_Scan_bwd_kernel_traitsILi32ELi16ELb1ELb1ELb1ELb1ELb0EN3c104HalfEfEEv12SSMParamsBwd,@"STO_CUDA_ENTRY STV_DEFAULT"
_Z25selective_scan_bwd_kernelI32Selective_Scan_bwd_kernel_traitsILi32ELi16ELb1ELb1ELb1ELb1ELb0EN3c104HalfEfEEv12SSMParamsBwd:
.text._Z25selective_scan_bwd_kernelI32Selective_Scan_bwd_kernel_traitsILi32ELi16ELb1ELb1ELb1ELb1ELb0EN3c104HalfEfEEv12SSMParamsBwd:
        /* <DEDUP_REMOVED lines=35> */
[----:B------:R-:W-:Y:S01]  /*0230*/  HFMA2.MMA R59, -RZ, RZ, 0, 0 ;  /* 0x00000000ff3b7435 */ /* 0x000fe200000001ff */
[----:B------:R-:W-:-:S02]  /*0240*/  MOV R57, RZ ;  /* 0x000000ff00397202 */ /* 0x000fc40000000f00 */
[----:B------:R-:W-:Y:S01]  /*0250*/  IMAD R15, R63, c[0x0][0x194], R14 ;  /* 0x000065003f0f7a24 */ /* 0x000fe200078e020e */
[----:B------:R-:W-:Y:S01]  /*0260*/  IADD3 R5, R5, R13, RZ ;  /* 0x0000000d05057210 */ /* 0x000fe20007ffe0ff */
[----:B------:R-:W-:Y:S01]  /*0270*/  IMAD R14, R64, c[0x0][0x280], RZ ;  /* 0x0000a000400e7a24 */ /* 0x000fe200078e02ff */
[----:B---3--:R-:W-:Y:S02]  /*0280*/  IADD3 R8, RZ, -R7, RZ ;  /* 0x80000007ff087210 */ /* 0x008fe40007ffe0ff */
        /* <DEDUP_REMOVED lines=91> */
.L_x_6574:
[----:B------:R-:W-:Y:S01]  /*0840*/  BAR.SYNC.DEFER_BLOCKING 0x0 ;  /* 0x0000000000007b1d */ /* 0x000fe20000010000 */
[----:B------:R-:W-:-:S05]  /*0850*/  LOP3.LUT R42, R43, 0x1f, R58, 0xf8, !PT ;  /* 0x0000001f2b2a7812 */ /* 0x000fca00078ef83a */
[----:B------:R-:W-:-:S05]  /*0860*/  IMAD.WIDE R12, R42, 0x10, R54 ;  /* 0x000000102a0c7825 */ /* 0x000fca00078e0236 */
[----:B0-----:R-:W2:Y:S04]  /*0870*/  LDG.E.128 R16, [R12.64] ;  /* 0x000000040c107981 */ /* 0x001ea8000c1e1d00 */
[----:B------:R-:W3:Y:S01]  /*0880*/  LDG.E.128 R24, [R12.64+0x200] ;  /* 0x000200040c187981 */ /* 0x000ee2000c1e1d00 */
[----:B------:R-:W-:Y:S01]  /*0890*/  SHF.L.U32 R0, R56, 0x5, RZ ;  /* 0x0000000538007819 */ /* 0x000fe200000006ff */
[----:B------:R-:W-:Y:S02]  /*08a0*/  IMAD.WIDE R40, R42, 0x10, R52 ;  /* 0x000000102a287825 */ /* 0x000fe400078e0234 */
        /* <DEDUP_REMOVED lines=22> */
[----:B------:R-:W-:Y:S02]  /*0a10*/  HADD2.F32 R117, -RZ, R18.H1_H1 ;  /* 0x30000012ff757230 */ /* 0x000fe40000004100 */
[----:B0-----:R-:W-:Y:S01]  /*0a20*/  HADD2.F32 R20, -RZ, R9.H1_H1 ;  /* 0x30000009ff147230 */ /* 0x001fe20000004100 */
[--C-:B-----5:R-:W-:Y:S01]  /*0a30*/  FADD.FTZ R113, R113, R60.reuse ;  /* 0x0000003c71717221 */ /* 0x120fe20000010000 */
[----:B------:R-:W-:Y:S01]  /*0a40*/  HADD2.F32 R21, -RZ, R10.H0_H0 ;  /* 0x2000000aff157230 */ /* 0x000fe20000004100 */
[----:B------:R-:W-:-:S03]  /*0a50*/  FADD.FTZ R117, R117, R60 ;  /* 0x0000003c75757221 */ /* 0x000fc60000010000 */
[----:B------:R-:W-:Y:S02]  /*0a60*/  FSETP.GTU.FTZ.AND P3, PT, R113, 20, PT ;  /* 0x41a000007100780b */ /* 0x000fe40003f7c000 */
[----:B------:R-:W-:Y:S01]  /*0a70*/  FSETP.GTU.FTZ.AND P6, PT, R117, 20, PT ;  /* 0x41a000007500780b */ /* 0x000fe20003fdc000 */
[----:B----4-:R0:W-:Y:S04]  /*0a80*/  STS.128 [R56.X16], R24 ;  /* 0x0000001838007388 */ /* 0x0101e8000000cc00 */
[----:B------:R-:W-:Y:S01]  /*0a90*/  STS.128 [R56.X16+0x200], R68 ;  /* 0x0002004438007388 */ /* 0x000fe2000000cc00 */
[----:B------:R-:W-:-:S06]  /*0aa0*/  NOP ;  /* 0x0000000000007918 */ /* 0x000fcc0000000000 */
[----:B------:R-:W1:Y:S04]  /*0ab0*/  LDS.128 R108, [R0] ;  /* 0x00000000006c7984 */ /* 0x000e680000000c00 */
[----:B------:R-:W2:Y:S01]  /*0ac0*/  LDS.128 R144, [R0+0x10] ;  /* 0x0000100000907984 */ /* 0x000ea20000000c00 */
[----:B0-----:R-:W-:Y:S02]  /*0ad0*/  HADD2.F32 R25, -RZ, R18.H0_H0 ;  /* 0x20000012ff197230 */ /* 0x001fe40000004100 */
[--C-:B------:R-:W-:Y:S02]  /*0ae0*/  HADD2.F32 R27, -RZ, R19.reuse.H0_H0 ;  /* 0x20000013ff1b7230 */ /* 0x100fe40000004100 */
[----:B------:R-:W-:Y:S01]  /*0af0*/  HADD2.F32 R19, -RZ, R19.H1_H1 ;  /* 0x30000013ff137230 */ /* 0x000fe20000004100 */
[----:B------:R-:W-:-:S02]  /*0b00*/  FADD.FTZ R104, R25, R60 ;  /* 0x0000003c19687221 */ /* 0x000fc40000010000 */
[----:B------:R-:W-:-:S03]  /*0b10*/  FADD.FTZ R106, R27, R60 ;  /* 0x0000003c1b6a7221 */ /* 0x000fc60000010000 */
[----:B------:R-:W-:Y:S01]  /*0b20*/  FSETP.GTU.FTZ.AND P0, PT, R104, 20, PT ;  /* 0x41a000006800780b */ /* 0x000fe20003f1c000 */
[--C-:B-1----:R-:W-:Y:S02]  /*0b30*/  HADD2.F32 R98, -RZ, R108.reuse.H0_H0 ;  /* 0x2000006cff627230 */ /* 0x102fe40000004100 */
        /* <DEDUP_REMOVED lines=15> */
[----:B------:R-:W-:Y:S01]  /*0c30*/  HADD2.F32 R17, -RZ, R17.H1_H1 ;  /* 0x30000011ff117230 */ /* 0x000fe20000004100 */
[----:B------:R-:W-:Y:S01]  /*0c40*/  FFMA.FTZ R20, R105, R21, R20 ;  /* 0x0000001569147223 */ /* 0x000fe20000010014 */
[--C-:B------:R-:W-:Y:S01]  /*0c50*/  HADD2.F32 R21, -RZ, R11.reuse.H0_H0 ;  /* 0x2000000bff157230 */ /* 0x100fe20000004100 */
[----:B------:R-:W-:Y:S01]  /*0c60*/  FADD.FTZ R102, R23, R60 ;  /* 0x0000003c17667221 */ /* 0x000fe20000010000 */
[----:B--2---:R-:W-:Y:S01]  /*0c70*/  HADD2.F32 R119, -RZ, R144.H0_H0 ;  /* 0x20000090ff777230 */ /* 0x004fe20000004100 */
[----:B------:R-:W-:Y:S01]  /*0c80*/  FFMA.FTZ R20, R107, R22, R20 ;  /* 0x000000166b147223 */ /* 0x000fe20000010014 */
[----:B------:R-:W-:Y:S01]  /*0c90*/  HADD2.F32 R22, -RZ, R11.H1_H1 ;  /* 0x3000000bff167230 */ /* 0x000fe20000004100 */
[----:B------:R-:W-:Y:S01]  /*0ca0*/  FADD.FTZ R115, R17, R60 ;  /* 0x0000003c11737221 */ /* 0x000fe20000010000 */
[----:B------:R-:W-:Y:S01]  /*0cb0*/  FSETP.GTU.FTZ.AND P2, PT, R102, 20, PT ;  /* 0x41a000006600780b */ /* 0x000fe20003f5c000 */
[----:B------:R-:W-:Y:S01]  /*0cc0*/  FFMA.FTZ R20, R109, R21, R20 ;  /* 0x000000156d147223 */ /* 0x000fe20000010014 */
[----:B------:R-:W-:-:S02]  /*0cd0*/  HADD2.F32 R21, -RZ, R16.H0_H0 ;  /* 0x20000010ff157230 */ /* 0x000fc40000004100 */
[----:B------:R-:W-:Y:S01]  /*0ce0*/  FSETP.GTU.FTZ.AND P1, PT, R115, 20, PT ;  /* 0x41a000007300780b */ /* 0x000fe20003f3c000 */
        /* <DEDUP_REMOVED lines=36> */
.L_x_6505:
[----:B------:R-:W-:Y:S05]  /*0f30*/  BSYNC B0 ;  /* 0x0000000000007941 */ /* 0x000fea0003800000 */
.L_x_6504:
        /* <DEDUP_REMOVED lines=39> */
.L_x_6507:
[----:B------:R-:W-:Y:S05]  /*11b0*/  BSYNC B0 ;  /* 0x0000000000007941 */ /* 0x000fea0003800000 */
.L_x_6506:
        /* <DEDUP_REMOVED lines=39> */
.L_x_6509:
[----:B------:R-:W-:Y:S05]  /*1430*/  BSYNC B0 ;  /* 0x0000000000007941 */ /* 0x000fea0003800000 */
.L_x_6508:
        /* <DEDUP_REMOVED lines=39> */
.L_x_6511:
[----:B------:R-:W-:Y:S05]  /*16b0*/  BSYNC B0 ;  /* 0x0000000000007941 */ /* 0x000fea0003800000 */
.L_x_6510:
        /* <DEDUP_REMOVED lines=39> */
.L_x_6513:
[----:B------:R-:W-:Y:S05]  /*1930*/  BSYNC B0 ;  /* 0x0000000000007941 */ /* 0x000fea0003800000 */
.L_x_6512:
        /* <DEDUP_REMOVED lines=39> */
.L_x_6515:
[----:B------:R-:W-:Y:S05]  /*1bb0*/  BSYNC B0 ;  /* 0x0000000000007941 */ /* 0x000fea0003800000 */
.L_x_6514:
        /* <DEDUP_REMOVED lines=39> */
.L_x_6517:
[----:B------:R-:W-:Y:S05]  /*1e30*/  BSYNC B0 ;  /* 0x0000000000007941 */ /* 0x000fea0003800000 */
.L_x_6516:
        /* <DEDUP_REMOVED lines=40> */
.L_x_6519:
[----:B------:R-:W-:Y:S05]  /*20c0*/  BSYNC B0 ;  /* 0x0000000000007941 */ /* 0x000fea0003800000 */
.L_x_6518:
        /* <DEDUP_REMOVED lines=38> */
.L_x_6521:
[----:B------:R-:W-:Y:S05]  /*2330*/  BSYNC B0 ;  /* 0x0000000000007941 */ /* 0x000fea0003800000 */
.L_x_6520:
        /* <DEDUP_REMOVED lines=38> */
.L_x_6523:
[----:B------:R-:W-:Y:S05]  /*25a0*/  BSYNC B0 ;  /* 0x0000000000007941 */ /* 0x000fea0003800000 */
.L_x_6522:
        /* <DEDUP_REMOVED lines=38> */
.L_x_6525:
[----:B------:R-:W-:Y:S05]  /*2810*/  BSYNC B0 ;  /* 0x0000000000007941 */ /* 0x000fea0003800000 */
.L_x_6524:
        /* <DEDUP_REMOVED lines=33> */
.L_x_6527:
[----:B------:R-:W-:Y:S05]  /*2a30*/  BSYNC B0 ;  /* 0x0000000000007941 */ /* 0x000fea0003800000 */
.L_x_6526:
        /* <DEDUP_REMOVED lines=33> */
.L_x_6529:
[----:B------:R-:W-:Y:S05]  /*2c50*/  BSYNC B0 ;  /* 0x0000000000007941 */ /* 0x000fea0003800000 */
.L_x_6528:
        /* <DEDUP_REMOVED lines=33> */
.L_x_6531:
[----:B------:R-:W-:Y:S05]  /*2e70*/  BSYNC B0 ;  /* 0x0000000000007941 */ /* 0x000fea0003800000 */
.L_x_6530:
        /* <DEDUP_REMOVED lines=33> */
.L_x_6533:
[----:B------:R-:W-:Y:S05]  /*3090*/  BSYNC B0 ;  /* 0x0000000000007941 */ /* 0x000fea0003800000 */
.L_x_6532:
        /* <DEDUP_REMOVED lines=33> */
.L_x_6535:
[----:B------:R-:W-:Y:S05]  /*32b0*/  BSYNC B0 ;  /* 0x0000000000007941 */ /* 0x000fea0003800000 */
.L_x_6534:
        /* <DEDUP_REMOVED lines=23> */
.L_x_6573:
        /* <DEDUP_REMOVED lines=52> */
[C---:B------:R-:W-:Y:S02]  /*3770*/  FMUL.FTZ R146, R172.reuse, R113 ;  /* 0x00000071ac927220 */ /* 0x040fe40000410000 */
[----:B------:R-:W-:-:S04]  /*3780*/  FMUL.FTZ R148, R172, R102 ;  /* 0x00000066ac947220 */ /* 0x000fc80000410000 */
[----:B------:R-:W0:Y:S01]  /*3790*/  MUFU.EX2 R146, R146 ;  /* 0x0000009200927308 */ /* 0x000e220000000800 */
[----:B------:R-:W-:Y:S01]  /*37a0*/  FMUL.FTZ R149, R172, R115 ;  /* 0x00000073ac957220 */ /* 0x000fe20000410000 */
[--C-:B------:R-:W-:Y:S02]  /*37b0*/  HADD2.F32 R159, -RZ, R8.reuse.H0_H0 ;  /* 0x20000008ff9f7230 */ /* 0x100fe40000004100 */
[----:B------:R-:W-:-:S04]  /*37c0*/  HADD2.F32 R158, -RZ, R8.H1_H1 ;  /* 0x30000008ff9e7230 */ /* 0x000fc80000004100 */
[----:B------:R-:W0:Y:S01]  /*37d0*/  MUFU.EX2 R148, R148 ;  /* 0x0000009400947308 */ /* 0x000e220000000800 */
[----:B------:R-:W-:Y:S01]  /*37e0*/  FMUL.FTZ R151, R172, R104 ;  /* 0x00000068ac977220 */ /* 0x000fe20000410000 */
[----:B------:R-:W-:Y:S01]  /*37f0*/  HADD2.F32 R157, -RZ, R9.H0_H0 ;  /* 0x20000009ff9d7230 */ /* 0x000fe20000004100 */
[----:B------:R-:W-:Y:S02]  /*3800*/  FMUL.FTZ R163, R159, R100 ;  /* 0x000000649fa37220 */ /* 0x000fe40000410000 */
[----:B------:R-:W-:Y:S02]  /*3810*/  FMUL.FTZ R164, R158, R113 ;  /* 0x000000719ea47220 */ /* 0x000fe40000410000 */
[C---:B------:R-:W-:Y:S01]  /*3820*/  FMUL.FTZ R150, R172.reuse, R117 ;  /* 0x00000075ac967220 */ /* 0x040fe20000410000 */
[----:B------:R-:W0:Y:S01]  /*3830*/  MUFU.EX2 R149, R149 ;  /* 0x0000009500957308 */ /* 0x000e220000000800 */
        /* <DEDUP_REMOVED lines=8> */
[C---:B------:R-:W-:Y:S01]  /*38c0*/  FMUL.FTZ R174, R172.reuse, R118 ;  /* 0x00000076acae7220 */ /* 0x040fe20000410000 */
[--C-:B-1----:R-:W-:Y:S01]  /*38d0*/  HADD2.F32 R136, -RZ, R18.reuse.H0_H0 ;  /* 0x20000012ff887230 */ /* 0x102fe20000004100 */
[----:B------:R-:W-:Y:S01]  /*38e0*/  FMUL.FTZ R172, R172, R143 ;  /* 0x0000008facac7220 */ /* 0x000fe20000410000 */
[----:B------:R-:W-:Y:S01]  /*38f0*/  HADD2.F32 R142, -RZ, R18.H1_H1 ;  /* 0x30000012ff8e7230 */ /* 0x000fe20000004100 */
[----:B------:R-:W1:Y:S01]  /*3900*/  MUFU.EX2 R151, R151 ;  /* 0x0000009700977308 */ /* 0x000e620000000800 */
[----:B------:R-:W-:Y:S01]  /*3910*/  HADD2.F32 R156, -RZ, R9.H1_H1 ;  /* 0x30000009ff9c7230 */ /* 0x000fe20000004100 */
[----:B------:R-:W-:Y:S01]  /*3920*/  FMUL.FTZ R167, R157, R102 ;  /* 0x000000669da77220 */ /* 0x000fe20000410000 */
[----:B------:R-:W-:-:S03]  /*3930*/  HADD2.F32 R155, -RZ, R10.H0_H0 ;  /* 0x2000000aff9b7230 */ /* 0x000fc60000004100 */
[----:B------:R-:W-:Y:S02]  /*3940*/  FMUL.FTZ R169, R156, R115 ;  /* 0x000000739ca97220 */ /* 0x000fe40000410000 */
[----:B------:R-:W-:Y:S01]  /*3950*/  MUFU.EX2 R150, R150 ;  /* 0x0000009600967308 */ /* 0x000fe20000000800 */
[----:B------:R-:W-:Y:S01]  /*3960*/  HADD2.F32 R154, -RZ, R10.H1_H1 ;  /* 0x3000000aff9a7230 */ /* 0x000fe20000004100 */
[----:B------:R-:W-:Y:S01]  /*3970*/  FMUL.FTZ R168, R155, R104 ;  /* 0x000000689ba87220 */ /* 0x000fe20000410000 */
[----:B0-----:R-:W-:-:S05]  /*3980*/  HADD2.F32 R124, -RZ, R14.H1_H1 ;  /* 0x3000000eff7c7230 */ /* 0x001fca0000004100 */
[----:B------:R-:W0:Y:S01]  /*3990*/  MUFU.EX2 R172, R172 ;  /* 0x000000ac00ac7308 */ /* 0x000e220000000800 */
[--C-:B------:R-:W-:Y:S02]  /*39a0*/  HADD2.F32 R130, -RZ, R16.reuse.H0_H0 ;  /* 0x20000010ff827230 */ /* 0x100fe40000004100 */
[----:B------:R-:W-:Y:S01]  /*39b0*/  HADD2.F32 R132, -RZ, R16.H1_H1 ;  /* 0x30000010ff847230 */ /* 0x000fe20000004100 */
[----:B------:R-:W-:-:S04]  /*39c0*/  FMUL.FTZ R171, R154, R117 ;  /* 0x000000759aab7220 */ /* 0x000fc80000410000 */
        /* <DEDUP_REMOVED lines=13> */
[----:B------:R-:W0:Y:S08]  /*3aa0*/  MUFU.EX2 R200, R200 ;  /* 0x000000c800c87308 */ /* 0x000e300000000800 */
[----:B------:R-:W0:Y:S01]  /*3ab0*/  MUFU.EX2 R174, R174 ;  /* 0x000000ae00ae7308 */ /* 0x000e220000000800 */
[----:B------:R-:W-:Y:S01]  /*3ac0*/  FMUL.FTZ R205, R124, R171 ;  /* 0x000000ab7ccd7220 */ /* 0x000fe20000410000 */
[----:B------:R-:W-:Y:S01]  /*3ad0*/  BSSY B0, `(.L_x_6537) ;  /* 0x0000063000007945 */ /* 0x000fe20003800000 */
        /* <DEDUP_REMOVED lines=10> */
[----:B------:R2:W1:Y:S01]  /*3b80*/  @P2 LDS R217, [R58.X4+0x22fc] ;  /* 0x0022fc003ad92984 */ /* 0x0004620000004800 */
[----:B------:R-:W-:Y:S02]  /*3b90*/  HADD2.F32 R25, -RZ, R12.H1_H1 ;  /* 0x3000000cff197230 */ /* 0x000fe40000004100 */
[--C-:B------:R-:W-:Y:S02]  /*3ba0*/  HADD2.F32 R26, -RZ, R13.reuse.H0_H0 ;  /* 0x2000000dff1a7230 */ /* 0x100fe40000004100 */
[----:B----4-:R-:W-:Y:S01]  /*3bb0*/  HADD2.F32 R122, -RZ, R13.H1_H1 ;  /* 0x3000000dff7a7230 */ /* 0x010fe20000004100 */
[----:B------:R-:W-:Y:S02]  /*3bc0*/  FMUL.FTZ R13, R209, R146 ;  /* 0x00000092d10d7220 */ /* 0x000fe40000410000 */
[----:B------:R-:W-:Y:S02]  /*3bd0*/  FMUL.FTZ R18, R24, R163 ;  /* 0x000000a318127220 */ /* 0x000fe40000410000 */
[----:B------:R-:W-:-:S02]  /*3be0*/  FMUL.FTZ R207, R25, R164 ;  /* 0x000000a419cf7220 */ /* 0x000fc40000410000 */
[----:B------:R-:W-:Y:S02]  /*3bf0*/  FMUL.FTZ R210, R148, R13 ;  /* 0x0000000d94d27220 */ /* 0x000fe40000410000 */
[----:B------:R-:W-:Y:S02]  /*3c00*/  FMUL.FTZ R195, R26, R167 ;  /* 0x000000a71ac37220 */ /* 0x000fe40000410000 */
[----:B------:R-:W-:Y:S01]  /*3c10*/  FFMA.FTZ R13, R146, R18, R207 ;  /* 0x00000012920d7223 */ /* 0x000fe200000100cf */
[----:B------:R-:W-:Y:S01]  /*3c20*/  HADD2.F32 R27, -RZ, R14.H0_H0 ;  /* 0x2000000eff1b7230 */ /* 0x000fe20000004100 */
[----:B------:R-:W-:Y:S02]  /*3c30*/  FMUL.FTZ R184, R122, R169 ;  /* 0x000000a97ab87220 */ /* 0x000fe40000410000 */
[----:B------:R-:W-:Y:S01]  /*3c40*/  FFMA.FTZ R13, R148, R13, R195 ;  /* 0x0000000d940d7223 */ /* 0x000fe200000100c3 */
[--C-:B---3--:R-:W-:Y:S02]  /*3c50*/  HADD2.F32 R197, -RZ, R28.reuse.H0_H0 ;  /* 0x2000001cffc57230 */ /* 0x108fe40000004100 */
[----:B------:R-:W-:-:S02]  /*3c60*/  HADD2.F32 R12, -RZ, R28.H1_H1 ;  /* 0x3000001cff0c7230 */ /* 0x000fc40000004100 */
[--C-:B------:R-:W-:Y:S02]  /*3c70*/  HADD2.F32 R170, -RZ, R29.reuse.H0_H0 ;  /* 0x2000001dffaa7230 */ /* 0x100fe40000004100 */
[----:B------:R-:W-:Y:S02]  /*3c80*/  HADD2.F32 R176, -RZ, R29.H1_H1 ;  /* 0x3000001dffb07230 */ /* 0x000fe40000004100 */
[--C-:B------:R-:W-:Y:S02]  /*3c90*/  HADD2.F32 R14, -RZ, R30.reuse.H0_H0 ;  /* 0x2000001eff0e7230 */ /* 0x100fe40000004100 */
[----:B------:R-:W-:Y:S02]  /*3ca0*/  HADD2.F32 R16, -RZ, R30.H1_H1 ;  /* 0x3000001eff107230 */ /* 0x000fe40000004100 */
[--C-:B------:R-:W-:Y:S02]  /*3cb0*/  HADD2.F32 R20, -RZ, R31.reuse.H0_H0 ;  /* 0x2000001fff147230 */ /* 0x100fe40000004100 */
[----:B------:R-:W-:-:S02]  /*3cc0*/  HADD2.F32 R206, -RZ, R31.H1_H1 ;  /* 0x3000001fffce7230 */ /* 0x000fc40000004100 */
[--C-:B0-----:R-:W-:Y:S02]  /*3cd0*/  HADD2.F32 R208, -RZ, R32.reuse.H0_H0 ;  /* 0x20000020ffd07230 */ /* 0x101fe40000004100 */
[----:B------:R-:W-:Y:S02]  /*3ce0*/  HADD2.F32 R22, -RZ, R32.H1_H1 ;  /* 0x30000020ff167230 */ /* 0x000fe40000004100 */
[--C-:B------:R-:W-:Y:S02]  /*3cf0*/  HADD2.F32 R178, -RZ, R33.reuse.H0_H0 ;  /* 0x20000021ffb27230 */ /* 0x100fe40000004100 */
[----:B------:R-:W-:Y:S02]  /*3d00*/  HADD2.F32 R180, -RZ, R33.H1_H1 ;  /* 0x30000021ffb47230 */ /* 0x000fe40000004100 */
[--C-:B------:R-:W-:Y:S02]  /*3d10*/  HADD2.F32 R186, -RZ, R34.reuse.H0_H0 ;  /* 0x20000022ffba7230 */ /* 0x100fe40000004100 */
[----:B------:R-:W-:-:S02]  /*3d20*/  HADD2.F32 R188, -RZ, R34.H1_H1 ;  /* 0x30000022ffbc7230 */ /* 0x000fc40000004100 */
[--C-:B------:R-:W-:Y:S02]  /*3d30*/  HADD2.F32 R190, -RZ, R35.reuse.H0_H0 ;  /* 0x20000023ffbe7230 */ /* 0x100fe40000004100 */
[----:B------:R-:W-:Y:S01]  /*3d40*/  HADD2.F32 R204, -RZ, R35.H1_H1 ;  /* 0x30000023ffcc7230 */ /* 0x000fe20000004100 */
[----:B------:R-:W-:Y:S01]  /*3d50*/  FMUL.FTZ R182, R27, R168 ;  /* 0x000000a81bb67220 */ /* 0x000fe20000410000 */
[--C-:B------:R-:W-:Y:S01]  /*3d60*/  HADD2.F32 R153, -RZ, R11.reuse.H0_H0 ;  /* 0x2000000bff997230 */ /* 0x100fe20000004100 */
[----:B------:R-:W-:Y:S01]  /*3d70*/  FFMA.FTZ R13, R149, R13, R184 ;  /* 0x0000000d950d7223 */ /* 0x000fe200000100b8 */
        /* <DEDUP_REMOVED lines=23> */
[----:B-1----:R-:W-:Y:S02]  /*3ef0*/  FFMA.FTZ R13, R151, R13, R182 ;  /* 0x0000000d970d7223 */ /* 0x002fe400000100b6 */
        /* <DEDUP_REMOVED lines=24> */
[----:B------:R-:W-:Y:S05]  /*4080*/  @P2 BRA `(.L_x_6538) ;  /* 0x0000007000002947 */ /* 0x000fea0003800000 */
[----:B--2---:R-:W-:Y:S01]  /*4090*/  ISETP.NE.AND P3, PT, R45, c[0x0][0x174], PT ;  /* 0x00005d002d007a0c */ /* 0x004fe20003f65270 */
[----:B------:R-:W-:-:S12]  /*40a0*/  HFMA2.MMA R217, -RZ, RZ, 1.875, 0 ;  /* 0x3f800000ffd97435 */ /* 0x000fd800000001ff */
[----:B------:R-:W-:-:S04]  /*40b0*/  @P3 LEA.HI R12, R45, R45, RZ, 0x1 ;  /* 0x0000002d2d0c3211 */ /* 0x000fc800078f08ff */
[----:B------:R-:W-:-:S04]  /*40c0*/  @P3 LOP3.LUT R12, R12, 0xfffffe, RZ, 0xc0, !PT ;  /* 0x00fffffe0c0c3812 */ /* 0x000fc800078ec0ff */
[----:B------:R-:W-:-:S04]  /*40d0*/  @P3 IADD3 R12, -R12, R45, RZ ;  /* 0x0000002d0c0c3210 */ /* 0x000fc80007ffe1ff */
[----:B------:R-:W-:-:S05]  /*40e0*/  @P3 LEA R12, R12, R141, 0x8 ;  /* 0x0000008d0c0c3211 */ /* 0x000fca00078e40ff */
[----:B------:R0:W1:Y:S02]  /*40f0*/  @P3 LDS R217, [R12.X4+0x1af8] ;  /* 0x001af8000cd93984 */ /* 0x0000640000004800 */
.L_x_6538:
[----:B--2---:R-:W-:Y:S05]  /*4100*/  BSYNC B0 ;  /* 0x0000000000007941 */ /* 0x004fea0003800000 */
.L_x_6537:
[----:B-1----:R-:W-:Y:S01]  /*4110*/  FMUL.FTZ R17, R172, R217 ;  /* 0x000000d9ac117220 */ /* 0x002fe20000410000 */
[----:B------:R-:W-:Y:S01]  /*4120*/  ISETP.GE.AND P3, PT, R56, 0x1, PT ;  /* 0x000000013800780c */ /* 0x000fe20003f66270 */
[----:B------:R-:W-:Y:S01]  /*4130*/  FMUL.FTZ R15, R150, R15 ;  /* 0x0000000f960f7220 */ /* 0x000fe20000410000 */
[----:B------:R-:W-:Y:S01]  /*4140*/  LOP3.LUT R180, R58, 0x1f, RZ, 0xc0, !PT ;  /* 0x0000001f3ab47812 */ /* 0x000fe200078ec0ff */
[----:B------:R-:W-:Y:S01]  /*4150*/  FFMA.FTZ R14, R174, R14, R239 ;  /* 0x0000000eae0e7223 */ /* 0x000fe200000100ef */
[----:B------:R-:W-:Y:S01]  /*4160*/  ISETP.GE.OR P0, PT, R45, c[0x0][0x174], P0 ;  /* 0x00005d002d007a0c */ /* 0x000fe20000706670 */
[----:B------:R-:W-:Y:S01]  /*4170*/  FFMA.FTZ R13, R160, R13, R23 ;  /* 0x0000000da00d7223 */ /* 0x000fe20000010017 */
[----:B------:R-:W-:Y:S01]  /*4180*/  IADD3 R210, R44, -c[0x0][0x174], RZ ;  /* 0x80005d002cd27a10 */ /* 0x000fe20007ffe0ff */
[----:B------:R-:W-:Y:S01]  /*4190*/  FMUL.FTZ R17, R174, R17 ;  /* 0x00000011ae117220 */ /* 0x000fe20000410000 */
[----:B------:R-:W-:Y:S01]  /*41a0*/  ISETP.NE.AND P4, PT, R58, RZ, PT ;  /* 0x000000ff3a00720c */ /* 0x000fe20003f85270 */
[----:B------:R-:W-:Y:S01]  /*41b0*/  FMUL.FTZ R15, R160, R15 ;  /* 0x0000000fa00f7220 */ /* 0x000fe20000410000 */
[----:B------:R-:W-:Y:S01]  /*41c0*/  IADD3 R247, R58, 0x1a0, RZ ;  /* 0x000001a03af77810 */ /* 0x000fe20007ffe0ff */
[----:B------:R-:W-:Y:S01]  /*41d0*/  FFMA.FTZ R14, R200, R14, R237 ;  /* 0x0000000ec80e7223 */ /* 0x000fe200000100ed */
[----:B------:R-:W-:Y:S01]  /*41e0*/  IADD3 R249, R58, 0x1c0, RZ ;  /* 0x000001c03af97810 */ /* 0x000fe20007ffe0ff */
[----:B------:R-:W-:Y:S01]  /*41f0*/  FFMA.FTZ R13, R162, R13, R21 ;  /* 0x0000000da20d7223 */ /* 0x000fe20000010015 */
[----:B------:R-:W-:Y:S01]  /*4200*/  IADD3 R251, R58, 0x1e0, RZ ;  /* 0x000001e03afb7810 */ /* 0x000fe20007ffe0ff */
[----:B------:R-:W-:Y:S01]  /*4210*/  FMUL.FTZ R17, R200, R17 ;  /* 0x00000011c8117220 */ /* 0x000fe20000410000 */
[-C--:B------:R-:W-:Y:S01]  /*4220*/  LEA.HI.SX32 R218, R247, R58.reuse, 0x1b ;  /* 0x0000003af7da7211 */ /* 0x080fe200078fdaff */
[----:B0-----:R-:W-:Y:S01]  /*4230*/  FMUL.FTZ R12, R162, R15 ;  /* 0x0000000fa20c7220 */ /* 0x001fe20000410000 */
[----:B------:R-:W-:Y:S01]  /*4240*/  LEA.HI.SX32 R220, R249, R58, 0x1b ;  /* 0x0000003af9dc7211 */ /* 0x000fe200078fdaff */
[C---:B------:R-:W-:Y:S01]  /*4250*/  FFMA.FTZ R14, R202.reuse, R14, R213 ;  /* 0x0000000eca0e7223 */ /* 0x040fe200000100d5 */
        /* <DEDUP_REMOVED lines=33> */
[----:B------:R-:W-:Y:S01]  /*4470*/  FMUL.FTZ R170, R101, R170 ;  /* 0x000000aa65aa7220 */ /* 0x000fe20000410000 */
[----:B------:R-:W0:Y:S01]  /*4480*/  SHFL.UP PT, R13, R14, 0x1, RZ ;  /* 0x042000000e0d7989 */ /* 0x000e2200000e00ff */
[----:B------:R-:W-:-:S02]  /*4490*/  FFMA.FTZ R15, R151, R16, R176 ;  /* 0x00000010970f7223 */ /* 0x000fc400000100b0 */
[----:B------:R-:W-:Y:S02]  /*44a0*/  FMUL.FTZ R16, R151, R12 ;  /* 0x0000000c97107220 */ /* 0x000fe40000410000 */
[----:B------:R-:W1:Y:S01]  /*44b0*/  SHFL.UP PT, R12, R17, 0x1, RZ ;  /* 0x04200000110c7989 */ /* 0x000e6200000e00ff */
[C---:B------:R-:W-:Y:S02]  /*44c0*/  FFMA.FTZ R19, R149.reuse, R15, R170 ;  /* 0x0000000f95137223 */ /* 0x040fe400000100aa */
[----:B------:R-:W-:Y:S02]  /*44d0*/  FMUL.FTZ R15, R149, R16 ;  /* 0x00000010950f7220 */ /* 0x000fe40000410000 */
[----:B------:R-:W-:Y:S02]  /*44e0*/  FMUL.FTZ R197, R98, R197 ;  /* 0x000000c562c57220 */ /* 0x000fe40000410000 */
[C---:B------:R-:W-:Y:S02]  /*44f0*/  FFMA.FTZ R19, R148.reuse, R19, R193 ;  /* 0x0000001394137223 */ /* 0x040fe400000100c1 */
[----:B------:R-:W-:-:S02]  /*4500*/  FMUL.FTZ R15, R148, R15 ;  /* 0x0000000f940f7220 */ /* 0x000fc40000410000 */
[C---:B------:R-:W-:Y:S02]  /*4510*/  FFMA.FTZ R204, R146.reuse, R19, R197 ;  /* 0x0000001392cc7223 */ /* 0x040fe400000100c5 */
[----:B------:R-:W-:-:S03]  /*4520*/  FMUL.FTZ R231, R146, R15 ;  /* 0x0000000f92e77220 */ /* 0x000fc60000410000 */
[----:B------:R-:W2:Y:S01]  /*4530*/  SHFL.DOWN PT, R15, R204, 0x1, 0x1f ;  /* 0x08201f00cc0f7f89 */ /* 0x000ea200000e0000 */
[----:B0-----:R-:W-:-:S03]  /*4540*/  @P3 FFMA.FTZ R14, R17, R13, R14 ;  /* 0x0000000d110e3223 */ /* 0x001fc6000001000e */
[----:B------:R-:W0:Y:S01]  /*4550*/  SHFL.DOWN PT, R16, R231, 0x1, 0x1f ;  /* 0x08201f00e7107f89 */ /* 0x000e2200000e0000 */
[----:B-1----:R-:W-:Y:S01]  /*4560*/  @P3 FMUL.FTZ R17, R17, R12 ;  /* 0x0000000c11113220 */ /* 0x002fe20000410000 */
[----:B------:R-:W-:Y:S02]  /*4570*/  ISETP.NE.AND P3, PT, R180, 0x1f, PT ;  /* 0x0000001fb400780c */ /* 0x000fe40003f65270 */
[----:B------:R-:W1:Y:S04]  /*4580*/  SHFL.UP PT, R13, R14, 0x2, RZ ;  /* 0x044000000e0d7989 */ /* 0x000e6800000e00ff */
[----:B------:R-:W3:Y:S07]  /*4590*/  SHFL.UP PT, R12, R17, 0x2, RZ ;  /* 0x04400000110c7989 */ /* 0x000eee00000e00ff */
[----:B--2---:R-:W-:-:S02]  /*45a0*/  @P3 FFMA.FTZ R204, R231, R15, R204 ;  /* 0x0000000fe7cc3223 */ /* 0x004fc400000100cc */
[----:B0-----:R-:W-:Y:S01]  /*45b0*/  @P3 FMUL.FTZ R231, R231, R16 ;  /* 0x00000010e7e73220 */ /* 0x001fe20000410000 */
[----:B------:R-:W-:Y:S02]  /*45c0*/  ISETP.GE.AND P3, PT, R56, 0x2, PT ;  /* 0x000000023800780c */ /* 0x000fe40003f66270 */
[----:B------:R-:W0:Y:S04]  /*45d0*/  SHFL.DOWN PT, R15, R204, 0x2, 0x1f ;  /* 0x08401f00cc0f7f89 */ /* 0x000e2800000e0000 */
[----:B------:R-:W2:Y:S07]  /*45e0*/  SHFL.DOWN PT, R16, R231, 0x2, 0x1f ;  /* 0x08401f00e7107f89 */ /* 0x000eae00000e0000 */
[----:B-1----:R-:W-:-:S02]  /*45f0*/  @P3 FFMA.FTZ R14, R17, R13, R14 ;  /* 0x0000000d110e3223 */ /* 0x002fc4000001000e */
[----:B---3--:R-:W-:Y:S01]  /*4600*/  @P3 FMUL.FTZ R17, R17, R12 ;  /* 0x0000000c11113220 */ /* 0x008fe20000410000 */
[----:B------:R-:W-:Y:S02]  /*4610*/  ISETP.GE.U32.AND P3, PT, R180, 0x1e, PT ;  /* 0x0000001eb400780c */ /* 0x000fe40003f66070 */
[----:B------:R-:W1:Y:S04]  /*4620*/  SHFL.UP PT, R13, R14, 0x4, RZ ;  /* 0x048000000e0d7989 */ /* 0x000e6800000e00ff */
[----:B------:R-:W3:Y:S07]  /*4630*/  SHFL.UP PT, R12, R17, 0x4, RZ ;  /* 0x04800000110c7989 */ /* 0x000eee00000e00ff */
[----:B0-----:R-:W-:-:S02]  /*4640*/  @!P3 FFMA.FTZ R204, R231, R15, R204 ;  /* 0x0000000fe7ccb223 */ /* 0x001fc400000100cc */
[----:B--2---:R-:W-:Y:S01]  /*4650*/  @!P3 FMUL.FTZ R231, R231, R16 ;  /* 0x00000010e7e7b220 */ /* 0x004fe20000410000 */
        /* <DEDUP_REMOVED lines=13> */
[C---:B-1----:R-:W-:Y:S01]  /*4730*/  @P3 FFMA.FTZ R14, R17.reuse, R13, R14 ;  /* 0x0000000d110e3223 */ /* 0x042fe2000001000e */
[----:B------:R-:W-:Y:S01]  /*4740*/  MOV R13, RZ ;  /* 0x000000ff000d7202 */ /* 0x000fe20000000f00 */
[----:B---3--:R-:W-:Y:S01]  /*4750*/  @P3 FMUL.FTZ R17, R17, R12 ;  /* 0x0000000c11113220 */ /* 0x008fe20000410000 */
[----:B------:R-:W-:Y:S01]  /*4760*/  HFMA2.MMA R12, -RZ, RZ, 1.875, 0 ;  /* 0x3f800000ff0c7435 */ /* 0x000fe200000001ff */
[----:B------:R-:W-:Y:S01]  /*4770*/  ISETP.GE.U32.AND P3, PT, R180, 0x18, PT ;  /* 0x00000018b400780c */ /* 0x000fe20003f66070 */
[----:B------:R-:W1:Y:S04]  /*4780*/  SHFL.UP PT, R15, R14, 0x10, RZ ;  /* 0x060000000e0f7989 */ /* 0x000e6800000e00ff */
[----:B------:R-:W3:Y:S04]  /*4790*/  SHFL.UP PT, R16, R17, 0x10, RZ ;  /* 0x0600000011107989 */ /* 0x000ee800000e00ff */
[----:B------:R-:W-:Y:S01]  /*47a0*/  @!P0 LDS.64 R12, [R141.X8+0x2378] ;  /* 0x002378008d0c8984 */ /* 0x000fe20000008a00 */
[----:B------:R-:W-:-:S03]  /*47b0*/  ISETP.GE.AND P0, PT, R56, 0x10, PT ;  /* 0x000000103800780c */ /* 0x000fc60003f06270 */
[C---:B0-----:R-:W-:Y:S02]  /*47c0*/  @!P3 FFMA.FTZ R204, R231.reuse, R19, R204 ;  /* 0x00000013e7ccb223 */ /* 0x041fe400000100cc */
[----:B--2---:R-:W-:Y:S01]  /*47d0*/  @!P3 FMUL.FTZ R231, R231, R22 ;  /* 0x00000016e7e7b220 */ /* 0x004fe20000410000 */
[----:B-----5:R-:W-:Y:S04]  /*47e0*/  SHFL.IDX PT, R19, R161, RZ, 0x1f ;  /* 0x00001fffa1137589 */ /* 0x020fe800000e0000 */
[----:B------:R-:W0:Y:S04]  /*47f0*/  SHFL.DOWN PT, R178, R204, 0x10, 0x1f ;  /* 0x0a001f00ccb27f89 */ /* 0x000e2800000e0000 */
[----:B------:R-:W2:Y:S01]  /*4800*/  SHFL.DOWN PT, R22, R231, 0x10, 0x1f ;  /* 0x0a001f00e7167f89 */ /* 0x000ea200000e0000 */
[----:B-1----:R-:W-:-:S02]  /*4810*/  @P0 FFMA.FTZ R14, R17, R15, R14 ;  /* 0x0000000f110e0223 */ /* 0x002fc4000001000e */
[----:B---3--:R-:W-:Y:S01]  /*4820*/  @P0 FMUL.FTZ R17, R17, R16 ;  /* 0x0000001011110220 */ /* 0x008fe20000410000 */
[----:B------:R-:W-:-:S03]  /*4830*/  ISETP.GE.U32.AND P0, PT, R180, 0x10, PT ;  /* 0x00000010b400780c */ /* 0x000fc60003f06070 */
[----:B------:R-:W-:Y:S01]  /*4840*/  SHFL.UP PT, R14, R14, 0x1, RZ ;  /* 0x042000000e0e7989 */ /* 0x000fe200000e00ff */
[----:B------:R-:W-:Y:S01]  /*4850*/  MOV R16, R58 ;  /* 0x0000003a00107202 */ /* 0x000fe20000000f00 */
[----:B------:R-:W-:Y:S02]  /*4860*/  IMAD R180, R166, c[0x0][0x2b8], RZ ;  /* 0x0000ae00a6b47a24 */ /* 0x000fe400078e02ff */
[----:B------:R-:W1:Y:S02]  /*4870*/  SHFL.UP PT, R17, R17, 0x1, RZ ;  /* 0x0420000011117989 */ /* 0x000e6400000e00ff */
[----:B------:R-:W-:-:S04]  /*4880*/  IMAD R243, R63, c[0x0][0x2bc], R180 ;  /* 0x0000af003ff37a24 */ /* 0x000fc800078e02b4 */
[C---:B0-----:R-:W-:Y:S02]  /*4890*/  @!P0 FFMA.FTZ R204, R231.reuse, R178, R204 ;  /* 0x000000b2e7cc8223 */ /* 0x041fe400000100cc */
[----:B------:R-:W-:Y:S02]  /*48a0*/  IMAD R178, R166, c[0x0][0x298], RZ ;  /* 0x0000a600a6b27a24 */ /* 0x000fe400078e02ff */
[----:B--2---:R-:W-:Y:S01]  /*48b0*/  @!P0 FMUL.FTZ R231, R231, R22 ;  /* 0x00000016e7e78220 */ /* 0x004fe20000410000 */
[----:B------:R-:W-:Y:S01]  /*48c0*/  SHFL.DOWN PT, R186, R204, 0x1, 0x1f ;  /* 0x08201f00ccba7f89 */ /* 0x000fe200000e0000 */
[----:B------:R-:W-:-:S03]  /*48d0*/  IMAD R161, R63, c[0x0][0x29c], R178 ;  /* 0x0000a7003fa17a24 */ /* 0x000fc600078e02b2 */
[----:B------:R-:W-:Y:S04]  /*48e0*/  SHFL.IDX PT, R22, R13, RZ, 0x1f ;  /* 0x00001fff0d167589 */ /* 0x000fe800000e0000 */
[----:B------:R-:W0:Y:S01]  /*48f0*/  SHFL.DOWN PT, R245, R231, 0x1, 0x1f ;  /* 0x08201f00e7f57f89 */ /* 0x000e2200000e0000 */
[----:B-1----:R-:W-:Y:S01]  /*4900*/  @P1 FFMA.FTZ R19, R17, R19, R14 ;  /* 0x0000001311131223 */ /* 0x002fe2000001000e */
[----:B------:R-:W-:Y:S02]  /*4910*/  HFMA2.MMA R17, -RZ, RZ, 0, 0 ;  /* 0x00000000ff117435 */ /* 0x000fe400000001ff */
[----:B------:R-:W-:Y:S01]  /*4920*/  SHFL.IDX PT, R204, R204, RZ, 0x1f ;  /* 0x00001fffcccc7589 */ /* 0x000fe200000e0000 */
[----:B------:R-:W-:-:S03]  /*4930*/  FFMA.FTZ R209, R209, R19, R18 ;  /* 0x00000013d1d17223 */ /* 0x000fc60000010012 */
[----:B------:R-:W1:Y:S01]  /*4940*/  SHFL.IDX PT, R231, R231, RZ, 0x1f ;  /* 0x00001fffe7e77589 */ /* 0x000e6200000e0000 */
[----:B------:R-:W-:Y:S02]  /*4950*/  FFMA.FTZ R178, R146, R209, R207 ;  /* 0x000000d192b27223 */ /* 0x000fe400000100cf */
[----:B------:R-:W-:Y:S02]  /*4960*/  FFMA.FTZ R163, R24, -R163, R209 ;  /* 0x800000a318a37223 */ /* 0x000fe400000100d1 */
        /* <DEDUP_REMOVED lines=8> */
[----:B------:R-:W-:Y:S01]  /*49f0*/  IADD3 R243, R58, 0x160, RZ ;  /* 0x000001603af37810 */ /* 0x000fe20007ffe0ff */
[----:B------:R-:W-:Y:S01]  /*4a00*/  FFMA.FTZ R161, R22, R217, R20 ;  /* 0x000000d916a17223 */ /* 0x000fe20000010014 */
[----:B------:R-:W-:Y:S01]  /*4a10*/  LEA R217, R45, 0xfffffe00, 0x9 ;  /* 0xfffffe002dd97811 */ /* 0x000fe200078e48ff */
[----:B------:R-:W-:Y:S01]  /*4a20*/  IMAD R16, R165, c[0x0][0x2a0], RZ ;  /* 0x0000a800a5107a24 */ /* 0x000fe200078e02ff */
[----:B------:R-:W-:Y:S01]  /*4a30*/  IADD3 R245, R58, 0x180, RZ ;  /* 0x000001803af57810 */ /* 0x000fe20007ffe0ff */
[----:B------:R-:W-:Y:S01]  /*4a40*/  FFMA.FTZ R182, R151, R184, R182 ;  /* 0x000000b897b67223 */ /* 0x000fe200000100b6 */
[-C--:B------:R-:W-:Y:S01]  /*4a50*/  LEA.HI.SX32 R214, R243, R58.reuse, 0x1b ;  /* 0x0000003af3d67211 */ /* 0x080fe200078fdaff */
[----:B------:R-:W-:Y:S01]  /*4a60*/  FFMA.FTZ R195, R172, R161, R241 ;  /* 0x000000a1acc37223 */ /* 0x000fe200000100f1 */
[----:B------:R-:W-:Y:S01]  /*4a70*/  LEA.HI.SX32 R216, R245, R58, 0x1b ;  /* 0x0000003af5d87211 */ /* 0x000fe200078fdaff */
[----:B------:R-:W-:-:S02]  /*4a80*/  IMAD R207, R61, c[0x0][0x2a4], R16 ;  /* 0x0000a9003dcf7a24 */ /* 0x000fc400078e0210 */
[----:B------:R-:W-:-:S04]  /*4a90*/  IMAD.WIDE.U32 R16, R61, c[0x0][0x2a0], R14 ;  /* 0x0000a8003d107a25 */ /* 0x000fc800078e000e */
[----:B------:R-:W-:Y:S01]  /*4aa0*/  FFMA.FTZ R186, R150, R182, R205 ;  /* 0x000000b696ba7223 */ /* 0x000fe200000100cd */
[----:B------:R-:W-:Y:S01]  /*4ab0*/  IADD3 R15, R17, R207, RZ ;  /* 0x000000cf110f7210 */ /* 0x000fe20007ffe0ff */
[----:B------:R-:W-:Y:S01]  /*4ac0*/  FFMA.FTZ R205, R174, R195, R239 ;  /* 0x000000c3aecd7223 */ /* 0x000fe200000100ef */
[----:B------:R-:W-:Y:S01]  /*4ad0*/  IADD3 R14, P0, R217, R16, RZ ;  /* 0x00000010d90e7210 */ /* 0x000fe20007f1e0ff */
[----:B------:R-:W-:Y:S02]  /*4ae0*/  FFMA.FTZ R188, R160, R186, R23 ;  /* 0x000000baa0bc7223 */ /* 0x000fe40000010017 */
[----:B------:R-:W-:Y:S02]  /*4af0*/  FFMA.FTZ R207, R200, R205, R237 ;  /* 0x000000cdc8cf7223 */ /* 0x000fe400000100ed */
        /* <DEDUP_REMOVED lines=8> */
[----:B------:R-:W-:Y:S01]  /*4b80*/  LEA.HI.SX32 R208, R58, R58, 0x1b ;  /* 0x0000003a3ad07211 */ /* 0x000fe200078fdaff */
[----:B------:R-:W-:-:S02]  /*4b90*/  IMAD R20, R165, c[0x0][0x2c0], RZ ;  /* 0x0000b000a5147a24 */ /* 0x000fc400078e02ff */
[----:B------:R-:W-:Y:S02]  /*4ba0*/  FFMA.FTZ R221, R221, R219, R206 ;  /* 0x000000dbdddd7223 */ /* 0x000fe400000100ce */
[----:B------:R-:W-:Y:S01]  /*4bb0*/  FFMA.FTZ R198, R198, R196, R233 ;  /* 0x000000c4c6c67223 */ /* 0x000fe200000100e9 */
[----:B------:R-:W-:Y:S01]  /*4bc0*/  SHF.L.U32 R233, R139, 0x2, RZ ;  /* 0x000000028be97819 */ /* 0x000fe200000006ff */
[----:B------:R-:W-:Y:S02]  /*4bd0*/  FFMA.FTZ R223, R162, R221, R223 ;  /* 0x000000dda2df7223 */ /* 0x000fe400000100df */
[C---:B------:R-:W-:Y:S01]  /*4be0*/  IMAD R241, R61.reuse, c[0x0][0x2c4], R20 ;  /* 0x0000b1003df17a24 */ /* 0x040fe200078e0214 */
[----:B------:R-:W-:Y:S01]  /*4bf0*/  LEA R20, P1, R16, c[0x0][0x318], 0x2 ;  /* 0x0000c60010147a11 */ /* 0x000fe200078210ff */
[----:B------:R-:W-:Y:S02]  /*4c00*/  FFMA.FTZ R225, R160, R223, R225 ;  /* 0x000000dfa0e17223 */ /* 0x000fe400000100e1 */
[----:B------:R-:W-:Y:S01]  /*4c10*/  IMAD.WIDE.U32 R18, R61, c[0x0][0x2c0], R18 ;  /* 0x0000b0003d127a25 */ /* 0x000fe200078e0012 */
[----:B------:R-:W-:-:S03]  /*4c20*/  LEA.HI.X R21, R16, c[0x0][0x31c], R15, 0x2, P1 ;  /* 0x0000c70010157a11 */ /* 0x000fc600008f140f */
        /* <DEDUP_REMOVED lines=8> */
[----:B------:R-:W-:Y:S01]  /*4cb0*/  FFMA.FTZ R174, R174, R200, R199 ;  /* 0x000000c8aeae7223 */ /* 0x000fe200000100c7 */
[----:B------:R-:W-:Y:S01]  /*4cc0*/  SHF.L.U64.HI R18, R139, 0x2, R116 ;  /* 0x000000028b127819 */ /* 0x000fe20000010274 */
[----:B------:R-:W-:Y:S01]  /*4cd0*/  IMAD R19, R210, -0x200, RZ ;  /* 0xfffffe00d2137824 */ /* 0x000fe200078e02ff */
[----:B------:R-:W-:Y:S01]  /*4ce0*/  IADD3 R241, R58, 0x120, RZ ;  /* 0x000001203af17810 */ /* 0x000fe20007ffe0ff */
[----:B------:R-:W-:-:S02]  /*4cf0*/  FFMA.FTZ R199, R149, R151, R170 ;  /* 0x0000009795c77223 */ /* 0x000fc400000100aa */
[----:B------:R-:W-:Y:S01]  /*4d00*/  IMAD.WIDE R20, R19, 0x4, R20 ;  /* 0x0000000413147825 */ /* 0x000fe200078e0214 */
[----:B------:R-:W-:-:S03]  /*4d10*/  LEA.HI.SX32 R210, R241, R58, 0x1b ;  /* 0x0000003af1d27211 */ /* 0x000fc600078fdaff */
[----:B------:R-:W-:Y:S02]  /*4d20*/  IMAD R206, R18, c[0x0][0x2b0], RZ ;  /* 0x0000ac0012ce7a24 */ /* 0x000fe400078e02ff */
[----:B------:R-:W-:Y:S02]  /*4d30*/  FFMA.FTZ R148, R148, R199, R193 ;  /* 0x000000c794947223 */ /* 0x000fe400000100c1 */
[----:B------:R-:W-:-:S04]  /*4d40*/  IMAD.WIDE R22, R19, 0x4, R22 ;  /* 0x0000000413167825 */ /* 0x000fc800078e0216 */
[----:B------:R-:W-:Y:S02]  /*4d50*/  IMAD R18, R18, c[0x0][0x2d0], RZ ;  /* 0x0000b40012127a24 */ /* 0x000fe400078e02ff */
[----:B------:R-:W-:Y:S02]  /*4d60*/  FFMA.FTZ R197, R146, R148, R197 ;  /* 0x0000009492c57223 */ /* 0x000fe400000100c5 */
[C---:B------:R-:W-:Y:S02]  /*4d70*/  IMAD R235, R233.reuse, c[0x0][0x2d4], R18 ;  /* 0x0000b500e9eb7a24 */ /* 0x040fe400078e0212 */
[----:B------:R-:W-:-:S04]  /*4d80*/  IMAD.WIDE.U32 R18, R233, c[0x0][0x2b0], R20 ;  /* 0x0000ac00e9127a25 */ /* 0x000fc800078e0014 */
[C---:B-1----:R-:W-:Y:S02]  /*4d90*/  FFMA.FTZ R13, R231.reuse, R13, R204 ;  /* 0x0000000de70d7223 */ /* 0x042fe400000100cc */
[----:B------:R-:W-:Y:S02]  /*4da0*/  FMUL.FTZ R12, R231, R12 ;  /* 0x0000000ce70c7220 */ /* 0x000fe40000410000 */
[----:B------:R-:W-:Y:S01]  /*4db0*/  IMAD.WIDE.U32 R20, R233, c[0x0][0x2d0], R22 ;  /* 0x0000b400e9147a25 */ /* 0x000fe200078e0016 */
[----:B------:R-:W-:Y:S02]  /*4dc0*/  SHF.R.S32.HI R22, RZ, 0x1f, R217 ;  /* 0x0000001fff167819 */ /* 0x000fe400000114d9 */
[----:B------:R0:W-:Y:S01]  /*4dd0*/  @!P4 STS.64 [R141.X8+0x2378], R12 ;  /* 0x0023780c8d00c388 */ /* 0x0001e20000008a00 */
[----:B------:R-:W-:Y:S01]  /*4de0*/  FMUL.FTZ R146, R197, R100 ;  /* 0x00000064c5927220 */ /* 0x000fe20000410000 */
[C---:B------:R-:W-:Y:S01]  /*4df0*/  IADD3.X R15, R22.reuse, R15, RZ, P0, !PT ;  /* 0x0000000f160f7210 */ /* 0x040fe200007fe4ff */
[----:B------:R-:W-:Y:S01]  /*4e00*/  FFMA.FTZ R164, R25, -R164, R178 ;  /* 0x800000a419a47223 */ /* 0x000fe200000100b2 */
[----:B------:R-:W-:Y:S01]  /*4e10*/  IADD3.X R17, R22, R17, RZ, P1, !PT ;  /* 0x0000001116117210 */ /* 0x000fe20000ffe4ff */
[----:B------:R-:W-:Y:S01]  /*4e20*/  FMUL.FTZ R23, R205, R145 ;  /* 0x00000091cd177220 */ /* 0x000fe20000410000 */
[----:B------:R-:W-:Y:S01]  /*4e30*/  P2R R22, PR, RZ, 0x10 ;  /* 0x00000010ff167803 */ /* 0x000fe20000000000 */
[----:B------:R-:W-:Y:S01]  /*4e40*/  FFMA.FTZ R167, R26, -R167, R180 ;  /* 0x800000a71aa77223 */ /* 0x000fe200000100b4 */
[----:B------:R-:W-:Y:S01]  /*4e50*/  SHF.L.U32 R22, R58, 0x4, RZ ;  /* 0x000000043a167819 */ /* 0x000fe200000006ff */
[----:B------:R-:W-:Y:S01]  /*4e60*/  FMUL.FTZ R160, R199, R102 ;  /* 0x00000066c7a07220 */ /* 0x000fe20000410000 */
[----:B------:R-:W-:Y:S01]  /*4e70*/  IADD3 R21, R21, R235, RZ ;  /* 0x000000eb15157210 */ /* 0x000fe20007ffe0ff */
[----:B------:R-:W-:Y:S01]  /*4e80*/  FFMA.FTZ R172, R172, R174, R201 ;  /* 0x000000aeacac7223 */ /* 0x000fe200000100c9 */
[----:B------:R-:W-:Y:S01]  /*4e90*/  LEA.HI.SX32 R22, R22, R22, 0x1b ;  /* 0x0000001616167211 */ /* 0x000fe200078fdaff */
[----:B0-----:R-:W-:Y:S01]  /*4ea0*/  FMUL.FTZ R13, R148, R113 ;  /* 0x00000071940d7220 */ /* 0x001fe20000410000 */
[----:B------:R-:W-:Y:S01]  /*4eb0*/  IADD3 R217, -R217, c[0x0][0x168], -R58 ;  /* 0x00005a00d9d97a10 */ /* 0x000fe20007ffe93a */
[----:B------:R-:W-:-:S02]  /*4ec0*/  FFMA.FTZ R12, R163, R146, RZ ;  /* 0x00000092a30c7223 */ /* 0x000fc400000100ff */
[----:B------:R-:W-:Y:S01]  /*4ed0*/  IMAD R229, R233, c[0x0][0x2b4], R206 ;  /* 0x0000ad00e9e57a24 */ /* 0x000fe200078e02ce */
[C---:B------:R-:W-:Y:S01]  /*4ee0*/  ISETP.GE.AND P0, PT, R217.reuse, 0x1, PT ;  /* 0x00000001d900780c */ /* 0x040fe20003f06270 */
[----:B------:R-:W-:Y:S01]  /*4ef0*/  FFMA.FTZ R12, R164, R13, R12 ;  /* 0x0000000da40c7223 */ /* 0x000fe2000001000c */
[----:B------:R-:W-:Y:S01]  /*4f00*/  ISETP.GE.AND P1, PT, R217, 0x21, PT ;  /* 0x00000021d900780c */ /* 0x000fe20003f26270 */
[----:B------:R-:W-:Y:S01]  /*4f10*/  FMUL.FTZ R150, R195, R118 ;  /* 0x00000076c3967220 */ /* 0x000fe20000410000 */
[----:B------:R-:W-:Y:S01]  /*4f20*/  IADD3 R19, R19, R229, RZ ;  /* 0x000000e513137210 */ /* 0x000fe20007ffe0ff */
[----:B------:R-:W-:Y:S01]  /*4f30*/  FMUL.FTZ R201, R30, R23 ;  /* 0x000000171ec97220 */ /* 0x000fe20000410000 */
[----:B------:R-:W-:Y:S01]  /*4f40*/  ISETP.GE.AND P2, PT, R217, 0x41, PT ;  /* 0x00000041d900780c */ /* 0x000fe20003f46270 */
        /* <DEDUP_REMOVED lines=8> */
[----:B------:R1:W-:Y:S01]  /*4fd0*/  STS [R22.X4+0x878], R227 ;  /* 0x000878e316007388 */ /* 0x0003e20000004800 */
[----:B------:R-:W-:Y:S02]  /*4fe0*/  FMUL.FTZ R162, R203, R104 ;  /* 0x00000068cba27220 */ /* 0x000fe40000410000 */
[----:B0-----:R-:W-:Y:S01]  /*4ff0*/  FFMA.FTZ R201, R169, R193, R12 ;  /* 0x000000c1a9c97223 */ /* 0x001fe2000001000c */
[----:B------:R0:W-:Y:S01]  /*5000*/  STS [R22.X4+0x87c], R229 ;  /* 0x00087ce516007388 */ /* 0x0001e20000004800 */
[----:B------:R-:W-:-:S02]  /*5010*/  FMUL.FTZ R239, R213, R133 ;  /* 0x00000085d5ef7220 */ /* 0x000fc40000410000 */
[----:B------:R-:W-:Y:S02]  /*5020*/  FFMA.FTZ R171, R124, -R171, R186 ;  /* 0x800000ab7cab7223 */ /* 0x000fe400000100ba */
[----:B------:R-:W-:Y:S02]  /*5030*/  FFMA.FTZ R12, R168, R162, R201 ;  /* 0x000000a2a80c7223 */ /* 0x000fe400000100c9 */
[----:B-1----:R-:W-:Y:S02]  /*5040*/  FMUL.FTZ R227, R225, R117 ;  /* 0x00000075e1e37220 */ /* 0x002fe40000410000 */
[----:B------:R-:W-:Y:S02]  /*5050*/  FMUL.FTZ R206, R207, R112 ;  /* 0x00000070cfce7220 */ /* 0x000fe40000410000 */
[----:B0-----:R-:W-:Y:S02]  /*5060*/  FMUL.FTZ R229, R32, R239 ;  /* 0x000000ef20e57220 */ /* 0x001fe40000410000 */
[----:B------:R-:W-:-:S02]  /*5070*/  FFMA.FTZ R173, R126, -R173, R188 ;  /* 0x800000ad7ead7223 */ /* 0x000fc400000100bc */
[----:B------:R-:W-:Y:S01]  /*5080*/  FMUL.FTZ R170, R223, R106 ;  /* 0x0000006adfaa7220 */ /* 0x000fe20000410000 */
[----:B------:R0:W-:Y:S01]  /*5090*/  STS [R22.X4+0x86c], R229 ;  /* 0x00086ce516007388 */ /* 0x0001e20000004800 */
[----:B------:R-:W-:Y:S02]  /*50a0*/  FFMA.FTZ R12, R171, R227, R12 ;  /* 0x000000e3ab0c7223 */ /* 0x000fe4000001000c */
[----:B------:R-:W-:Y:S02]  /*50b0*/  FMUL.FTZ R231, R31, R206 ;  /* 0x000000ce1fe77220 */ /* 0x000fe40000410000 */
[----:B------:R-:W-:Y:S02]  /*50c0*/  FFMA.FTZ R175, R128, -R175, R190 ;  /* 0x800000af80af7223 */ /* 0x000fe400000100be */
[----:B------:R-:W-:Y:S01]  /*50d0*/  FMUL.FTZ R201, R221, R121 ;  /* 0x00000079ddc97220 */ /* 0x000fe20000410000 */
[----:B------:R1:W-:Y:S01]  /*50e0*/  STS [R22.X4+0x870], R231 ;  /* 0x000870e716007388 */ /* 0x0003e20000004800 */
[----:B------:R-:W-:-:S02]  /*50f0*/  FFMA.FTZ R12, R173, R170, R12 ;  /* 0x000000aaad0c7223 */ /* 0x000fc4000001000c */
[----:B0-----:R-:W-:Y:S02]  /*5100*/  FMUL.FTZ R229, R215, R127 ;  /* 0x0000007fd7e57220 */ /* 0x001fe40000410000 */
[----:B------:R-:W-:Y:S02]  /*5110*/  FFMA.FTZ R177, R130, -R177, R192 ;  /* 0x800000b182b17223 */ /* 0x000fe400000100c0 */
[----:B------:R-:W-:Y:S02]  /*5120*/  FMUL.FTZ R176, R219, R108 ;  /* 0x0000006cdbb07220 */ /* 0x000fe40000410000 */
[----:B------:R-:W-:Y:S02]  /*5130*/  FFMA.FTZ R12, R175, R201, R12 ;  /* 0x000000c9af0c7223 */ /* 0x000fe4000001000c */
[----:B-1----:R-:W-:Y:S02]  /*5140*/  FMUL.FTZ R231, R34, R229 ;  /* 0x000000e522e77220 */ /* 0x002fe40000410000 */
[----:B------:R-:W-:-:S02]  /*5150*/  FMUL.FTZ R233, R152, R201 ;  /* 0x000000c998e97220 */ /* 0x000fc40000410000 */
[----:B------:R-:W-:Y:S01]  /*5160*/  FMUL.FTZ R201, R153, R170 ;  /* 0x000000aa99c97220 */ /* 0x000fe20000410000 */
[----:B------:R0:W-:Y:S01]  /*5170*/  STS [R22.X4+0x864], R231 ;  /* 0x000864e716007388 */ /* 0x0001e20000004800 */
[----:B------:R-:W-:Y:S02]  /*5180*/  FFMA.FTZ R179, R132, -R179, R194 ;  /* 0x800000b384b37223 */ /* 0x000fe400000100c2 */
[----:B------:R-:W-:Y:S01]  /*5190*/  FFMA.FTZ R12, R177, R176, R12 ;  /* 0x000000b0b10c7223 */ /* 0x000fe2000001000c */
[----:B------:R-:W-:Y:S01]  /*51a0*/  STS [R22.X4+0x858], R201 ;  /* 0x000858c916007388 */ /* 0x000fe20000004800 */
[----:B------:R-:W-:Y:S02]  /*51b0*/  FMUL.FTZ R204, R211, R110 ;  /* 0x0000006ed3cc7220 */ /* 0x000fe40000410000 */
[----:B------:R-:W-:Y:S01]  /*51c0*/  FFMA.FTZ R12, R179, R229, R12 ;  /* 0x000000e5b30c7223 */ /* 0x000fe2000001000c */
[----:B------:R1:W-:Y:S01]  /*51d0*/  STS [R22.X4+0x85c], R233 ;  /* 0x00085ce916007388 */ /* 0x0003e20000004800 */
[----:B------:R-:W-:-:S02]  /*51e0*/  FMUL.FTZ R237, R33, R204 ;  /* 0x000000cc21ed7220 */ /* 0x000fc40000410000 */
[----:B0-----:R-:W-:Y:S02]  /*51f0*/  FMUL.FTZ R231, R154, R227 ;  /* 0x000000e39ae77220 */ /* 0x001fe40000410000 */
[----:B------:R-:W-:Y:S01]  /*5200*/  FMUL.FTZ R227, R156, R193 ;  /* 0x000000c19ce37220 */ /* 0x000fe20000410000 */
[----:B------:R0:W-:Y:S01]  /*5210*/  STS [R22.X4+0x868], R237 ;  /* 0x000868ed16007388 */ /* 0x0001e20000004800 */
[----:B------:R-:W-:Y:S02]  /*5220*/  FMUL.FTZ R193, R158, R13 ;  /* 0x0000000d9ec17220 */ /* 0x000fe40000410000 */
[----:B------:R-:W-:Y:S01]  /*5230*/  FMUL.FTZ R235, R35, R176 ;  /* 0x000000b023eb7220 */ /* 0x000fe20000410000 */
[----:B------:R2:W-:Y:S01]  /*5240*/  STS [R22.X4+0x854], R231 ;  /* 0x000854e716007388 */ /* 0x0005e20000004800 */
[----:B------:R-:W-:Y:S01]  /*5250*/  FMUL.FTZ R229, R155, R162 ;  /* 0x000000a29be57220 */ /* 0x000fe20000410000 */
[C---:B-1----:R-:W-:Y:S01]  /*5260*/  IADD3 R233, R58.reuse, 0xa0, RZ ;  /* 0x000000a03ae97810 */ /* 0x042fe20007ffe0ff */
[----:B------:R-:W-:Y:S01]  /*5270*/  FMUL.FTZ R201, R157, R160 ;  /* 0x000000a09dc97220 */ /* 0x000fe20000410000 */
[----:B------:R1:W-:Y:S01]  /*5280*/  STS [R22.X4+0x860], R235 ;  /* 0x000860eb16007388 */ /* 0x0003e20000004800 */
[----:B------:R-:W-:Y:S01]  /*5290*/  FMUL.FTZ R13, R159, R146 ;  /* 0x000000929f0d7220 */ /* 0x000fe20000410000 */
[----:B0-----:R-:W-:Y:S01]  /*52a0*/  IADD3 R237, R58, 0xe0, RZ ;  /* 0x000000e03aed7810 */ /* 0x001fe20007ffe0ff */
[----:B------:R-:W-:Y:S01]  /*52b0*/  FFMA.FTZ R181, R134, -R181, R196 ;  /* 0x800000b586b57223 */ /* 0x000fe200000100c4 */
[----:B------:R0:W-:Y:S01]  /*52c0*/  STS [R22.X4+0x850], R229 ;  /* 0x000850e516007388 */ /* 0x0001e20000004800 */
[----:B------:R-:W-:Y:S01]  /*52d0*/  FFMA.FTZ R183, R138, -R183, R198 ;  /* 0x800000b78ab77223 */ /* 0x000fe200000100c6 */
[----:B--2---:R-:W-:Y:S01]  /*52e0*/  IADD3 R231, R58, 0x80, RZ ;  /* 0x000000803ae77810 */ /* 0x004fe20007ffe0ff */
[----:B------:R-:W-:Y:S01]  /*52f0*/  FFMA.FTZ R12, R181, R204, R12 ;  /* 0x000000ccb50c7223 */ /* 0x000fe2000001000c */
[----:B------:R2:W-:Y:S01]  /*5300*/  STS [R22.X4+0x84c], R227 ;  /* 0x00084ce316007388 */ /* 0x0005e20000004800 */
[----:B------:R-:W-:Y:S01]  /*5310*/  FFMA.FTZ R185, R136, -R185, R202 ;  /* 0x800000b988b97223 */ /* 0x000fe200000100ca */
[----:B-1----:R-:W-:Y:S01]  /*5320*/  IADD3 R235, R58, 0xc0, RZ ;  /* 0x000000c03aeb7810 */ /* 0x002fe20007ffe0ff */
[----:B------:R-:W-:Y:S01]  /*5330*/  FFMA.FTZ R12, R183, R239, R12 ;  /* 0x000000efb70c7223 */ /* 0x000fe2000001000c */
[----:B------:R-:W-:Y:S01]  /*5340*/  STS [R22.X4+0x848], R201 ;  /* 0x000848c916007388 */ /* 0x000fe20000004800 */
[----:B------:R-:W-:Y:S01]  /*5350*/  FFMA.FTZ R187, R142, -R187, R200 ;  /* 0x800000bb8ebb7223 */ /* 0x000fe200000100c8 */
[C---:B0-----:R-:W-:Y:S01]  /*5360*/  IADD3 R229, R58.reuse, 0x60, RZ ;  /* 0x000000603ae57810 */ /* 0x041fe20007ffe0ff */
[----:B------:R-:W-:Y:S01]  /*5370*/  FFMA.FTZ R12, R185, R206, R12 ;  /* 0x000000ceb90c7223 */ /* 0x000fe2000001000c */
[----:B------:R-:W-:Y:S01]  /*5380*/  STS [R22.X4+0x844], R193 ;  /* 0x000844c116007388 */ /* 0x000fe20000004800 */
[----:B------:R-:W-:Y:S01]  /*5390*/  IADD3 R239, R58, 0x100, RZ ;  /* 0x000001003aef7810 */ /* 0x000fe20007ffe0ff */
[----:B------:R-:W-:Y:S01]  /*53a0*/  FFMA.FTZ R189, R140, -R189, R174 ;  /* 0x800000bd8cbd7223 */ /* 0x000fe200000100ae */
[C---:B--2---:R-:W-:Y:S01]  /*53b0*/  IADD3 R227, R58.reuse, 0x40, RZ ;  /* 0x000000403ae37810 */ /* 0x044fe20007ffe0ff */
[----:B------:R0:W-:Y:S01]  /*53c0*/  STS [R22.X4+0x840], R13 ;  /* 0x0008400d16007388 */ /* 0x0001e20000004800 */
[----:B------:R-:W-:Y:S01]  /*53d0*/  FFMA.FTZ R12, R187, R23, R12 ;  /* 0x00000017bb0c7223 */ /* 0x000fe2000001000c */
[C---:B------:R-:W-:Y:S01]  /*53e0*/  IADD3 R23, R58.reuse, 0x20, RZ ;  /* 0x000000203a177810 */ /* 0x040fe20007ffe0ff */
[----:B------:R-:W-:Y:S01]  /*53f0*/  FMUL.FTZ R184, R103, R184 ;  /* 0x000000b867b87220 */ /* 0x000fe20000410000 */
[----:B------:R-:W-:Y:S01]  /*5400*/  BAR.SYNC.DEFER_BLOCKING 0x0 ;  /* 0x0000000000007b1d */ /* 0x000fe20000010000 */
[----:B------:R-:W-:Y:S01]  /*5410*/  LEA.HI.SX32 R162, R227, R58, 0x1b ;  /* 0x0000003ae3a27211 */ /* 0x000fe200078fdaff */
[----:B------:R-:W-:Y:S01]  /*5420*/  FFMA.FTZ R150, R189, R150, R12 ;  /* 0x00000096bd967223 */ /* 0x000fe2000001000c */
[----:B------:R-:W-:Y:S01]  /*5430*/  LEA.HI.SX32 R160, R23, R58, 0x1b ;  /* 0x0000003a17a07211 */ /* 0x000fe200078fdaff */
[----:B------:R-:W-:Y:S01]  /*5440*/  FMUL.FTZ R23, R99, R178 ;  /* 0x000000b263177220 */ /* 0x000fe20000410000 */
[----:B------:R-:W-:Y:S01]  /*5450*/  LEA.HI.SX32 R170, R229, R58, 0x1b ;  /* 0x0000003ae5aa7211 */ /* 0x000fe200078fdaff */
[----:B------:R-:W-:Y:S01]  /*5460*/  FMUL.FTZ R12, R101, R180 ;  /* 0x000000b4650c7220 */ /* 0x000fe20000410000 */
[----:B0-----:R-:W-:Y:S01]  /*5470*/  IADD3 R13, R58, 0x140, RZ ;  /* 0x000001403a0d7810 */ /* 0x001fe20007ffe0ff */
        /* <DEDUP_REMOVED lines=12> */
[----:B------:R-:W-:-:S02]  /*5540*/  FMUL.FTZ R13, R98, R209 ;  /* 0x000000d1620d7220 */ /* 0x000fc40000410000 */
[----:B------:R-:W-:Y:S01]  /*5550*/  FMUL.FTZ R202, R135, R202 ;  /* 0x000000ca87ca7220 */ /* 0x000fe20000410000 */
[----:B------:R-:W0:Y:S01]  /*5560*/  LDS R209, [R208.X4+0x840] ;  /* 0x00084000d0d17984 */ /* 0x000e220000004800 */
[----:B------:R-:W-:Y:S02]  /*5570*/  FMUL.FTZ R200, R131, R200 ;  /* 0x000000c883c87220 */ /* 0x000fe40000410000 */
[----:B------:R-:W-:Y:S01]  /*5580*/  FMUL.FTZ R174, R137, R174 ;  /* 0x000000ae89ae7220 */ /* 0x000fe20000410000 */
[----:B------:R-:W1:Y:S01]  /*5590*/  LDS R227, [R160.X4+0x8c0] ;  /* 0x0008c000a0e37984 */ /* 0x000e620000004800 */
[----:B------:R-:W-:-:S03]  /*55a0*/  FFMA.FTZ R146, R144, -R191, R172 ;  /* 0x800000bf90927223 */ /* 0x000fc600000100ac */
        /* <DEDUP_REMOVED lines=16> */
[----:B------:R-:W-:Y:S01]  /*56b0*/  STS [R22.X4+0x1088], R12 ;  /* 0x0010880c16007388 */ /* 0x000fe20000004800 */
[----:B-1----:R-:W-:-:S03]  /*56c0*/  FMUL.FTZ R13, R119, R192 ;  /* 0x000000c0770d7220 */ /* 0x002fc60000410000 */
[----:B------:R-:W-:Y:S01]  /*56d0*/  STS [R22.X4+0x108c], R184 ;  /* 0x00108cb816007388 */ /* 0x000fe20000004800 */
[----:B--2---:R-:W-:-:S03]  /*56e0*/  FMUL.FTZ R23, R123, R194 ;  /* 0x000000c27b177220 */ /* 0x004fc60000410000 */
[----:B------:R1:W-:Y:S04]  /*56f0*/  STS [R22.X4+0x10a0], R13 ;  /* 0x0010a00d16007388 */ /* 0x0003e80000004800 */
        /* <DEDUP_REMOVED lines=29> */
.L_x_6540:
[----:B0-234-:R-:W-:Y:S05]  /*58d0*/  BSYNC B0 ;  /* 0x0000000000007941 */ /* 0x01dfea0003800000 */
.L_x_6539:
[----:B-1----:R0:W1:Y:S01]  /*58e0*/  LDS R13, [R160.X4+0x1100] ;  /* 0x00110000a00d7984 */ /* 0x0020620000004800 */
[----:B------:R-:W-:Y:S01]  /*58f0*/  BSSY B0, `(.L_x_6541) ;  /* 0x0000004000007945 */ /* 0x000fe20003800000 */
[----:B------:R-:W-:Y:S05]  /*5900*/  @!P1 BRA `(.L_x_6542) ;  /* 0x0000002000009947 */ /* 0x000fea0003800000 */
[----:B------:R2:W-:Y:S04]  /*5910*/  RED.E.ADD.F32.FTZ.RN.STRONG.GPU [R18.64+-0x780], R227 ;  /* 0xfff880e31200798e */ /* 0x0005e8000c10e784 */
[----:B-1----:R2:W-:Y:S02]  /*5920*/  RED.E.ADD.F32.FTZ.RN.STRONG.GPU [R20.64+-0x780], R13 ;  /* 0xfff8800d1400798e */ /* 0x0025e4000c10e784 */
.L_x_6542:
[----:B------:R-:W-:Y:S05]  /*5930*/  BSYNC B0 ;  /* 0x0000000000007941 */ /* 0x000fea0003800000 */
.L_x_6541:
[----:B-12---:R1:W2:Y:S01]  /*5940*/  LDS R13, [R162.X4+0x1180] ;  /* 0x00118000a20d7984 */ /* 0x0062a20000004800 */
[----:B------:R-:W-:Y:S01]  /*5950*/  BSSY B0, `(.L_x_6543) ;  /* 0x0000005000007945 */ /* 0x000fe20003800000 */
[----:B------:R-:W-:Y:S01]  /*5960*/  FMUL.FTZ R149, R146, R149 ;  /* 0x0000009592957220 */ /* 0x000fe20000410000 */
[----:B------:R-:W-:Y:S05]  /*5970*/  @!P2 BRA `(.L_x_6544) ;  /* 0x000000200000a947 */ /* 0x000fea0003800000 */
[----:B------:R3:W-:Y:S04]  /*5980*/  RED.E.ADD.F32.FTZ.RN.STRONG.GPU [R18.64+-0x700], R229 ;  /* 0xfff900e51200798e */ /* 0x0007e8000c10e784 */
[----:B--2---:R3:W-:Y:S02]  /*5990*/  RED.E.ADD.F32.FTZ.RN.STRONG.GPU [R20.64+-0x700], R13 ;  /* 0xfff9000d1400798e */ /* 0x0047e4000c10e784 */
.L_x_6544:
[----:B------:R-:W-:Y:S05]  /*59a0*/  BSYNC B0 ;  /* 0x0000000000007941 */ /* 0x000fea0003800000 */
.L_x_6543:
        /* <DEDUP_REMOVED lines=13> */
.L_x_6546:
[----:B--2---:R-:W-:Y:S05]  /*5a80*/  BSYNC B0 ;  /* 0x0000000000007941 */ /* 0x004fea0003800000 */
.L_x_6545:
[----:B---3--:R2:W3:Y:S01]  /*5a90*/  LDS R13, [R176.X4+0x1280] ;  /* 0x00128000b00d7984 */ /* 0x0084e20000004800 */
[----:B------:R-:W-:Y:S01]  /*5aa0*/  BSSY B0, `(.L_x_6547) ;  /* 0x0000004000007945 */ /* 0x000fe20003800000 */
[----:B------:R-:W-:Y:S05]  /*5ab0*/  @!P1 BRA `(.L_x_6548) ;  /* 0x0000002000009947 */ /* 0x000fea0003800000 */
[----:B------:R4:W-:Y:S04]  /*5ac0*/  RED.E.ADD.F32.FTZ.RN.STRONG.GPU [R18.64+-0x600], R233 ;  /* 0xfffa00e91200798e */ /* 0x0009e8000c10e784 */
[----:B---3--:R4:W-:Y:S02]  /*5ad0*/  RED.E.ADD.F32.FTZ.RN.STRONG.GPU [R20.64+-0x600], R13 ;  /* 0xfffa000d1400798e */ /* 0x0089e4000c10e784 */
.L_x_6548:
[----:B------:R-:W-:Y:S05]  /*5ae0*/  BSYNC B0 ;  /* 0x0000000000007941 */ /* 0x000fea0003800000 */
.L_x_6547:
[----:B------:R-:W0:Y:S01]  /*5af0*/  LDS R193, [R193.X4+0x1300] ;  /* 0x00130000c1c17984 */ /* 0x000e220000004800 */
[----:B------:R-:W-:Y:S01]  /*5b00*/  BSSY B0, `(.L_x_6549) ;  /* 0x0000004000007945 */ /* 0x000fe20003800000 */
[----:B------:R-:W-:Y:S05]  /*5b10*/  @!P2 BRA `(.L_x_6550) ;  /* 0x000000200000a947 */ /* 0x000fea0003800000 */
[----:B------:R1:W-:Y:S04]  /*5b20*/  RED.E.ADD.F32.FTZ.RN.STRONG.GPU [R18.64+-0x580], R235 ;  /* 0xfffa80eb1200798e */ /* 0x0003e8000c10e784 */
[----:B0-----:R1:W-:Y:S02]  /*5b30*/  RED.E.ADD.F32.FTZ.RN.STRONG.GPU [R20.64+-0x580], R193 ;  /* 0xfffa80c11400798e */ /* 0x0013e4000c10e784 */
.L_x_6550:
[----:B------:R-:W-:Y:S05]  /*5b40*/  BSYNC B0 ;  /* 0x0000000000007941 */ /* 0x000fea0003800000 */
.L_x_6549:
[----:B------:R-:W1:Y:S01]  /*5b50*/  LDS R201, [R201.X4+0x1380] ;  /* 0x00138000c9c97984 */ /* 0x000e620000004800 */
[----:B------:R-:W-:Y:S01]  /*5b60*/  BSSY B0, `(.L_x_6551) ;  /* 0x0000004000007945 */ /* 0x000fe20003800000 */
[----:B------:R-:W-:Y:S05]  /*5b70*/  @!P3 BRA `(.L_x_6552) ;  /* 0x000000200000b947 */ /* 0x000fea0003800000 */
[----:B------:R2:W-:Y:S04]  /*5b80*/  RED.E.ADD.F32.FTZ.RN.STRONG.GPU [R18.64+-0x500], R237 ;  /* 0xfffb00ed1200798e */ /* 0x0005e8000c10e784 */
[----:B-1----:R2:W-:Y:S02]  /*5b90*/  RED.E.ADD.F32.FTZ.RN.STRONG.GPU [R20.64+-0x500], R201 ;  /* 0xfffb00c91400798e */ /* 0x0025e4000c10e784 */
.L_x_6552:
[----:B------:R-:W-:Y:S05]  /*5ba0*/  BSYNC B0 ;  /* 0x0000000000007941 */ /* 0x000fea0003800000 */
.L_x_6551:
[----:B---34-:R3:W4:Y:S01]  /*5bb0*/  LDS R13, [R204.X4+0x1400] ;  /* 0x00140000cc0d7984 */ /* 0x0187220000004800 */
[----:B------:R-:W-:Y:S01]  /*5bc0*/  BSSY B0, `(.L_x_6553) ;  /* 0x0000004000007945 */ /* 0x000fe20003800000 */
[----:B------:R-:W-:Y:S05]  /*5bd0*/  @!P4 BRA `(.L_x_6554) ;  /* 0x000000200000c947 */ /* 0x000fea0003800000 */
[----:B------:R2:W-:Y:S04]  /*5be0*/  RED.E.ADD.F32.FTZ.RN.STRONG.GPU [R18.64+-0x480], R239 ;  /* 0xfffb80ef1200798e */ /* 0x0005e8000c10e784 */
[----:B----4-:R2:W-:Y:S02]  /*5bf0*/  RED.E.ADD.F32.FTZ.RN.STRONG.GPU [R20.64+-0x480], R13 ;  /* 0xfffb800d1400798e */ /* 0x0105e4000c10e784 */
.L_x_6554:
[----:B------:R-:W-:Y:S05]  /*5c00*/  BSYNC B0 ;  /* 0x0000000000007941 */ /* 0x000fea0003800000 */
.L_x_6553:
[----:B--2-4-:R2:W4:Y:S01]  /*5c10*/  LDS R13, [R206.X4+0x1480] ;  /* 0x00148000ce0d7984 */ /* 0x0145220000004800 */
[----:B------:R-:W-:Y:S01]  /*5c20*/  BSSY B0, `(.L_x_6555) ;  /* 0x0000004000007945 */ /* 0x000fe20003800000 */
[----:B------:R-:W-:Y:S05]  /*5c30*/  @!P5 BRA `(.L_x_6556) ;  /* 0x000000200000d947 */ /* 0x000fea0003800000 */
[----:B------:R2:W-:Y:S04]  /*5c40*/  RED.E.ADD.F32.FTZ.RN.STRONG.GPU [R18.64+-0x400], R241 ;  /* 0xfffc00f11200798e */ /* 0x0005e8000c10e784 */
[----:B----4-:R2:W-:Y:S02]  /*5c50*/  RED.E.ADD.F32.FTZ.RN.STRONG.GPU [R20.64+-0x400], R13 ;  /* 0xfffc000d1400798e */ /* 0x0105e4000c10e784 */
.L_x_6556:
[----:B------:R-:W-:Y:S05]  /*5c60*/  BSYNC B0 ;  /* 0x0000000000007941 */ /* 0x000fea0003800000 */
.L_x_6555:
        /* <DEDUP_REMOVED lines=11> */
.L_x_6558:
[----:B--2---:R-:W-:Y:S05]  /*5d20*/  BSYNC B0 ;  /* 0x0000000000007941 */ /* 0x004fea0003800000 */
.L_x_6557:
[----:B----4-:R2:W4:Y:S01]  /*5d30*/  LDS R13, [R212.X4+0x1580] ;  /* 0x00158000d40d7984 */ /* 0x0105220000004800 */
[----:B------:R-:W-:Y:S01]  /*5d40*/  BSSY B0, `(.L_x_6559) ;  /* 0x0000004000007945 */ /* 0x000fe20003800000 */
[----:B------:R-:W-:Y:S05]  /*5d50*/  @!P1 BRA `(.L_x_6560) ;  /* 0x0000002000009947 */ /* 0x000fea0003800000 */
[----:B------:R2:W-:Y:S04]  /*5d60*/  RED.E.ADD.F32.FTZ.RN.STRONG.GPU [R18.64+-0x300], R245 ;  /* 0xfffd00f51200798e */ /* 0x0005e8000c10e784 */
[----:B----4-:R2:W-:Y:S02]  /*5d70*/  RED.E.ADD.F32.FTZ.RN.STRONG.GPU [R20.64+-0x300], R13 ;  /* 0xfffd000d1400798e */ /* 0x0105e4000c10e784 */
.L_x_6560:
[----:B------:R-:W-:Y:S05]  /*5d80*/  BSYNC B0 ;  /* 0x0000000000007941 */ /* 0x000fea0003800000 */
.L_x_6559:
[----:B--2-4-:R2:W4:Y:S01]  /*5d90*/  LDS R13, [R214.X4+0x1600] ;  /* 0x00160000d60d7984 */ /* 0x0145220000004800 */
[----:B------:R-:W-:Y:S01]  /*5da0*/  BSSY B0, `(.L_x_6561) ;  /* 0x0000004000007945 */ /* 0x000fe20003800000 */
[----:B------:R-:W-:Y:S05]  /*5db0*/  @!P2 BRA `(.L_x_6562) ;  /* 0x000000200000a947 */ /* 0x000fea0003800000 */
[----:B------:R2:W-:Y:S04]  /*5dc0*/  RED.E.ADD.F32.FTZ.RN.STRONG.GPU [R18.64+-0x280], R247 ;  /* 0xfffd80f71200798e */ /* 0x0005e8000c10e784 */
[----:B----4-:R2:W-:Y:S02]  /*5dd0*/  RED.E.ADD.F32.FTZ.RN.STRONG.GPU [R20.64+-0x280], R13 ;  /* 0xfffd800d1400798e */ /* 0x0105e4000c10e784 */
.L_x_6562:
[----:B------:R-:W-:Y:S05]  /*5de0*/  BSYNC B0 ;  /* 0x0000000000007941 */ /* 0x000fea0003800000 */
.L_x_6561:
[----:B--2-4-:R2:W4:Y:S01]  /*5df0*/  LDS R13, [R216.X4+0x1680] ;  /* 0x00168000d80d7984 */ /* 0x0145220000004800 */
[----:B------:R-:W-:Y:S01]  /*5e00*/  BSSY B0, `(.L_x_6563) ;  /* 0x0000004000007945 */ /* 0x000fe20003800000 */
[----:B------:R-:W-:Y:S05]  /*5e10*/  @!P3 BRA `(.L_x_6564) ;  /* 0x000000200000b947 */ /* 0x000fea0003800000 */
[----:B------:R2:W-:Y:S04]  /*5e20*/  RED.E.ADD.F32.FTZ.RN.STRONG.GPU [R18.64+-0x200], R249 ;  /* 0xfffe00f91200798e */ /* 0x0005e8000c10e784 */
[----:B----4-:R2:W-:Y:S02]  /*5e30*/  RED.E.ADD.F32.FTZ.RN.STRONG.GPU [R20.64+-0x200], R13 ;  /* 0xfffe000d1400798e */ /* 0x0105e4000c10e784 */
.L_x_6564:
[----:B------:R-:W-:Y:S05]  /*5e40*/  BSYNC B0 ;  /* 0x0000000000007941 */ /* 0x000fea0003800000 */
.L_x_6563:
[----:B--2-4-:R2:W4:Y:S01]  /*5e50*/  LDS R13, [R218.X4+0x1700] ;  /* 0x00170000da0d7984 */ /* 0x0145220000004800 */
[----:B------:R-:W-:Y:S01]  /*5e60*/  BSSY B0, `(.L_x_6565) ;  /* 0x0000004000007945 */ /* 0x000fe20003800000 */
[----:B------:R-:W-:Y:S05]  /*5e70*/  @!P4 BRA `(.L_x_6566) ;  /* 0x000000200000c947 */ /* 0x000fea0003800000 */
[----:B------:R2:W-:Y:S04]  /*5e80*/  RED.E.ADD.F32.FTZ.RN.STRONG.GPU [R18.64+-0x180], R251 ;  /* 0xfffe80fb1200798e */ /* 0x0005e8000c10e784 */
[----:B----4-:R2:W-:Y:S02]  /*5e90*/  RED.E.ADD.F32.FTZ.RN.STRONG.GPU [R20.64+-0x180], R13 ;  /* 0xfffe800d1400798e */ /* 0x0105e4000c10e784 */
.L_x_6566:
[----:B------:R-:W-:Y:S05]  /*5ea0*/  BSYNC B0 ;  /* 0x0000000000007941 */ /* 0x000fea0003800000 */
.L_x_6565:
[----:B--2-4-:R2:W4:Y:S01]  /*5eb0*/  LDS R13, [R220.X4+0x1780] ;  /* 0x00178000dc0d7984 */ /* 0x0145220000004800 */
[----:B------:R-:W-:Y:S01]  /*5ec0*/  BSSY B0, `(.L_x_6567) ;  /* 0x0000004000007945 */ /* 0x000fe20003800000 */
[----:B------:R-:W-:Y:S05]  /*5ed0*/  @!P5 BRA `(.L_x_6568) ;  /* 0x000000200000d947 */ /* 0x000fea0003800000 */
[----:B------:R2:W-:Y:S04]  /*5ee0*/  RED.E.ADD.F32.FTZ.RN.STRONG.GPU [R18.64+-0x100], R178 ;  /* 0xffff00b21200798e */ /* 0x0005e8000c10e784 */
[----:B----4-:R2:W-:Y:S02]  /*5ef0*/  RED.E.ADD.F32.FTZ.RN.STRONG.GPU [R20.64+-0x100], R13 ;  /* 0xffff000d1400798e */ /* 0x0105e4000c10e784 */
.L_x_6568:
[----:B------:R-:W-:Y:S05]  /*5f00*/  BSYNC B0 ;  /* 0x0000000000007941 */ /* 0x000fea0003800000 */
.L_x_6567:
[----:B--2-4-:R2:W4:Y:S01]  /*5f10*/  LDS R13, [R222.X4+0x1800] ;  /* 0x00180000de0d7984 */ /* 0x0145220000004800 */
[----:B------:R-:W-:Y:S01]  /*5f20*/  BSSY B0, `(.L_x_6569) ;  /* 0x0000004000007945 */ /* 0x000fe20003800000 */
[----:B------:R-:W-:Y:S05]  /*5f30*/  @!P6 BRA `(.L_x_6570) ;  /* 0x000000200000e947 */ /* 0x000fea0003800000 */
[----:B------:R2:W-:Y:S04]  /*5f40*/  RED.E.ADD.F32.FTZ.RN.STRONG.GPU [R18.64+-0x80], R180 ;  /* 0xffff80b41200798e */ /* 0x0005e8000c10e784 */
[----:B----4-:R2:W-:Y:S02]  /*5f50*/  RED.E.ADD.F32.FTZ.RN.STRONG.GPU [R20.64+-0x80], R13 ;  /* 0xffff800d1400798e */ /* 0x0105e4000c10e784 */
.L_x_6570:
[----:B------:R-:W-:Y:S05]  /*5f60*/  BSYNC B0 ;  /* 0x0000000000007941 */ /* 0x000fea0003800000 */
.L_x_6569:
[----:B------:R-:W5:Y:S01]  /*5f70*/  SHFL.DOWN P0, R17, R150, 0x1, 0x1f ;  /* 0x08201f0096117f89 */ /* 0x000f620000000000 */
[-C--:B------:R-:W-:Y:S01]  /*5f80*/  FMUL.FTZ R12, R114, R215.reuse ;  /* 0x000000d7720c7220 */ /* 0x080fe20000410000 */
[----:B------:R-:W-:Y:S01]  /*5f90*/  ISETP.NE.AND P2, PT, R58, RZ, PT ;  /* 0x000000ff3a00720c */ /* 0x000fe20003f45270 */
[----:B--2-4-:R-:W-:Y:S01]  /*5fa0*/  FMUL.FTZ R13, R132, R215 ;  /* 0x000000d7840d7220 */ /* 0x014fe20000410000 */
[----:B------:R-:W-:Y:S01]  /*5fb0*/  BSSY B0, `(.L_x_6571) ;  /* 0x0000071000007945 */ /* 0x000fe20003800000 */
[----:B------:R-:W-:-:S02]  /*5fc0*/  FMUL.FTZ R12, R179, R12 ;  /* 0x0000000cb30c7220 */ /* 0x000fc40000410000 */
[----:B------:R-:W-:Y:S02]  /*5fd0*/  FMUL.FTZ R130, R130, R219 ;  /* 0x000000db82827220 */ /* 0x000fe40000410000 */
[----:B------:R-:W-:Y:S02]  /*5fe0*/  FFMA.FTZ R34, R34, R13, R12 ;  /* 0x0000000d22227223 */ /* 0x000fe4000001000c */
[C---:B------:R-:W-:Y:S02]  /*5ff0*/  FMUL.FTZ R12, R114.reuse, R219 ;  /* 0x000000db720c7220 */ /* 0x040fe40000410000 */
[----:B------:R-:W-:Y:S02]  /*6000*/  FFMA.FTZ R72, R13, R127, R72 ;  /* 0x0000007f0d487223 */ /* 0x000fe40000010048 */
[----:B------:R-:W-:Y:S02]  /*6010*/  FMUL.FTZ R12, R177, R12 ;  /* 0x0000000cb10c7220 */ /* 0x000fe40000410000 */
[----:B------:R-:W-:-:S02]  /*6020*/  FMUL.FTZ R14, R114, R211 ;  /* 0x000000d3720e7220 */ /* 0x000fc40000410000 */
[----:B------:R-:W-:Y:S02]  /*6030*/  FFMA.FTZ R35, R35, R130, R12 ;  /* 0x0000008223237223 */ /* 0x000fe4000001000c */
[-C--:B------:R-:W-:Y:S02]  /*6040*/  FMUL.FTZ R12, R114, R221.reuse ;  /* 0x000000dd720c7220 */ /* 0x080fe40000410000 */
[----:B------:R-:W-:Y:S02]  /*6050*/  FMUL.FTZ R13, R128, R221 ;  /* 0x000000dd800d7220 */ /* 0x000fe40000410000 */
[----:B-----5:R-:W-:Y:S02]  /*6060*/  @P0 FADD R17, R150, R17 ;  /* 0x0000001196110221 */ /* 0x020fe40000000000 */
[----:B------:R-:W-:Y:S02]  /*6070*/  FMUL.FTZ R12, R175, R12 ;  /* 0x0000000caf0c7220 */ /* 0x000fe40000410000 */
[----:B------:R-:W-:Y:S01]  /*6080*/  FMUL.FTZ R134, R134, R211 ;  /* 0x000000d386867220 */ /* 0x000fe20000410000 */
[----:B-1----:R-:W1:Y:S01]  /*6090*/  SHFL.DOWN P0, R18, R17, 0x2, 0x1f ;  /* 0x08401f0011127f89 */ /* 0x002e620000000000 */
[----:B------:R-:W-:-:S02]  /*60a0*/  FMUL.FTZ R14, R181, R14 ;  /* 0x0000000eb50e7220 */ /* 0x000fc40000410000 */
[----:B------:R-:W-:Y:S02]  /*60b0*/  FFMA.FTZ R152, R152, R13, R12 ;  /* 0x0000000d98987223 */ /* 0x000fe4000001000c */
[C---:B------:R-:W-:Y:S02]  /*60c0*/  FMUL.FTZ R12, R114.reuse, R223 ;  /* 0x000000df720c7220 */ /* 0x040fe40000410000 */
        /* <DEDUP_REMOVED lines=9> */
[----:B-1----:R-:W-:-:S02]  /*6160*/  @P0 FADD R18, R17, R18 ;  /* 0x0000001211120221 */ /* 0x002fc40000000000 */
[----:B------:R-:W-:Y:S02]  /*6170*/  FMUL.FTZ R15, R138, R213 ;  /* 0x000000d58a0f7220 */ /* 0x000fe40000410000 */
[----:B------:R-:W-:Y:S01]  /*6180*/  FMUL.FTZ R16, R183, R16 ;  /* 0x00000010b7107220 */ /* 0x000fe20000410000 */
[----:B------:R-:W1:Y:S01]  /*6190*/  SHFL.DOWN P0, R19, R18, 0x4, 0x1f ;  /* 0x08801f0012137f89 */ /* 0x000e620000000000 */
[----:B------:R-:W-:Y:S02]  /*61a0*/  FFMA.FTZ R31, R31, R136, R14 ;  /* 0x000000881f1f7223 */ /* 0x000fe4000001000e */
[----:B------:R-:W-:Y:S02]  /*61b0*/  FFMA.FTZ R74, R13, R121, R74 ;  /* 0x000000790d4a7223 */ /* 0x000fe4000001004a */
[----:B------:R-:W-:Y:S02]  /*61c0*/  FMUL.FTZ R14, R114, R205 ;  /* 0x000000cd720e7220 */ /* 0x000fe40000410000 */
[----:B------:R-:W-:-:S02]  /*61d0*/  FMUL.FTZ R13, R124, R225 ;  /* 0x000000e17c0d7220 */ /* 0x000fc40000410000 */
[----:B------:R-:W-:Y:S02]  /*61e0*/  FMUL.FTZ R12, R171, R12 ;  /* 0x0000000cab0c7220 */ /* 0x000fe40000410000 */
[----:B------:R-:W-:Y:S02]  /*61f0*/  FFMA.FTZ R70, R15, R133, R70 ;  /* 0x000000850f467223 */ /* 0x000fe40000010046 */
[----:B------:R-:W-:Y:S02]  /*6200*/  FFMA.FTZ R16, R32, R15, R16 ;  /* 0x0000000f20107223 */ /* 0x000fe40000010010 */
[----:B------:R-:W-:Y:S02]  /*6210*/  FMUL.FTZ R15, R142, R205 ;  /* 0x000000cd8e0f7220 */ /* 0x000fe40000410000 */
[----:B------:R-:W-:Y:S02]  /*6220*/  FMUL.FTZ R14, R187, R14 ;  /* 0x0000000ebb0e7220 */ /* 0x000fe40000410000 */
[----:B------:R-:W-:-:S02]  /*6230*/  FFMA.FTZ R154, R154, R13, R12 ;  /* 0x0000000d9a9a7223 */ /* 0x000fc4000001000c */
[----:B------:R-:W-:Y:S02]  /*6240*/  FMUL.FTZ R12, R114, R151 ;  /* 0x00000097720c7220 */ /* 0x000fe40000410000 */
[----:B------:R-:W-:Y:S02]  /*6250*/  FFMA.FTZ R14, R30, R15, R14 ;  /* 0x0000000f1e0e7223 */ /* 0x000fe4000001000e */
[----:B-1----:R-:W-:Y:S02]  /*6260*/  @P0 FADD R19, R18, R19 ;  /* 0x0000001312130221 */ /* 0x002fe40000000000 */
[----:B------:R-:W-:Y:S02]  /*6270*/  FFMA.FTZ R76, R13, R117, R76 ;  /* 0x000000750d4c7223 */ /* 0x000fe4000001004c */
[----:B------:R-:W-:Y:S01]  /*6280*/  FMUL.FTZ R13, R122, R151 ;  /* 0x000000977a0d7220 */ /* 0x000fe20000410000 */
[----:B------:R-:W1:Y:S01]  /*6290*/  SHFL.DOWN P0, R18, R19, 0x8, 0x1f ;  /* 0x09001f0013127f89 */ /* 0x000e620000000000 */
[----:B------:R-:W-:-:S02]  /*62a0*/  FMUL.FTZ R169, R169, R12 ;  /* 0x0000000ca9a97220 */ /* 0x000fc40000410000 */
[----:B------:R-:W-:Y:S02]  /*62b0*/  FFMA.FTZ R68, R15, R145, R68 ;  /* 0x000000910f447223 */ /* 0x000fe40000010044 */
[----:B------:R-:W-:Y:S02]  /*62c0*/  FADD.FTZ R95, R14, R95 ;  /* 0x0000005f0e5f7221 */ /* 0x000fe40000010000 */
[----:B------:R-:W-:Y:S02]  /*62d0*/  FADD.FTZ R93, R16, R93 ;  /* 0x0000005d105d7221 */ /* 0x000fe40000010000 */
[----:B------:R-:W-:Y:S02]  /*62e0*/  FMUL.FTZ R15, R144, R161 ;  /* 0x000000a1900f7220 */ /* 0x000fe40000410000 */
[----:B------:R-:W-:Y:S02]  /*62f0*/  FMUL.FTZ R14, R27, R203 ;  /* 0x000000cb1b0e7220 */ /* 0x000fe40000410000 */
[----:B------:R-:W-:-:S02]  /*6300*/  FFMA.FTZ R78, R13, R115, R78 ;  /* 0x000000730d4e7223 */ /* 0x000fc4000001004e */
[----:B------:R-:W-:Y:S02]  /*6310*/  FFMA.FTZ R156, R156, R13, R169 ;  /* 0x0000000d9c9c7223 */ /* 0x000fe400000100a9 */
[C---:B------:R-:W-:Y:S02]  /*6320*/  FMUL.FTZ R16, R114.reuse, R195 ;  /* 0x000000c372107220 */ /* 0x040fe40000410000 */
[C---:B------:R-:W-:Y:S02]  /*6330*/  FMUL.FTZ R161, R114.reuse, R161 ;  /* 0x000000a172a17220 */ /* 0x040fe40000410000 */
[C---:B------:R-:W-:Y:S02]  /*6340*/  FMUL.FTZ R203, R114.reuse, R203 ;  /* 0x000000cb72cb7220 */ /* 0x040fe40000410000 */
        /* <DEDUP_REMOVED lines=18> */
[----:B-1----:R-:W-:Y:S02]  /*6470*/  @P1 FADD R17, R18, R17 ;  /* 0x0000001112111221 */ /* 0x002fe40000000000 */
[----:B------:R-:W-:Y:S02]  /*6480*/  FFMA.FTZ R203, R155, R14, R203 ;  /* 0x0000000e9bcb7223 */ /* 0x000fe400000100cb */
[----:B------:R-:W-:Y:S01]  /*6490*/  FFMA.FTZ R157, R157, R26, R12 ;  /* 0x0000001a9d9d7223 */ /* 0x000fe2000001000c */
[----:B------:R1:W-:Y:S01]  /*64a0*/  @!P0 STS [0x18c4], R17 ;  /* 0x0018c411ff008388 */ /* 0x0003e20000000800 */
[----:B------:R-:W-:Y:S02]  /*64b0*/  FFMA.FTZ R158, R158, R25, R13 ;  /* 0x000000199e9e7223 */ /* 0x000fe4000001000d */
[----:B------:R-:W-:-:S02]  /*64c0*/  FFMA.FTZ R159, R159, R24, R114 ;  /* 0x000000189f9f7223 */ /* 0x000fc40000010072 */
[----:B------:R-:W-:Y:S02]  /*64d0*/  FFMA.FTZ R71, R134, R110, R71 ;  /* 0x0000006e86477223 */ /* 0x000fe40000010047 */
[----:B------:R-:W-:Y:S02]  /*64e0*/  FADD.FTZ R92, R33, R92 ;  /* 0x0000005c215c7221 */ /* 0x000fe40000010000 */
        /* <DEDUP_REMOVED lines=29> */
.L_x_6572:
[----:B-1----:R-:W-:Y:S05]  /*66c0*/  BSYNC B0 ;  /* 0x0000000000007941 */ /* 0x002fea0003800000 */
.L_x_6571:
[----:B------:R-:W-:Y:S02]  /*66d0*/  IADD3 R141, R141, 0x1, RZ ;  /* 0x000000018d8d7810 */ /* 0x000fe40007ffe0ff */
[----:B------:R-:W-:Y:S02]  /*66e0*/  IADD3 R139, P1, R139, 0x1, RZ ;  /* 0x000000018b8b7810 */ /* 0x000fe40007f3e0ff */
[----:B------:R-:W-:Y:S02]  /*66f0*/  ISETP.GE.AND P0, PT, R141, c[0x0][0x16c], PT ;  /* 0x00005b008d007a0c */ /* 0x000fe40003f06270 */
[----:B------:R-:W-:-:S11]  /*6700*/  IADD3.X R116, RZ, R116, RZ, P1, !PT ;  /* 0x00000074ff747210 */ /* 0x000fd60000ffe4ff */
[----:B------:R-:W-:Y:S01]  /*6710*/  @P0 CALL.REL.NOINC `(.L_x_6536) ;  /* 0x0000001000000944 */ /* 0x000fe20003c00000 */
[----:B------:R-:W-:Y:S05]  /*6720*/  BRA `(.L_x_6573) ;  /* 0xffffcd0000007947 */ /* 0x000fea000383ffff */
.L_x_6536:
[----:B------:R-:W-:Y:S06]  /*6730*/  BAR.SYNC.DEFER_BLOCKING 0x0 ;  /* 0x0000000000007b1d */ /* 0x000fec0000010000 */
[----:B------:R-:W2:Y:S04]  /*6740*/  LDG.E.128 R4, [R40.64] ;  /* 0x0000000428047981 */ /* 0x000ea8000c1e1d00 */
[----:B------:R-:W4:Y:S01]  /*6750*/  LDG.E.128 R8, [R40.64+0x200] ;  /* 0x0002000428087981 */ /* 0x000f22000c1e1d00 */
[----:B------:R-:W-:Y:S01]  /*6760*/  F2FP.PACK_AB R18, R68, R69 ;  /* 0x000000454412723e */ /* 0x000fe200000000ff */
[----:B------:R-:W-:Y:S01]  /*6770*/  IMAD R32, R166, c[0x0][0x2f8], RZ ;  /* 0x0000be00a6207a24 */ /* 0x000fe200078e02ff */
[----:B------:R-:W-:-:S02]  /*6780*/  IADD3 R33, R45, -0x1, RZ ;  /* 0xffffffff2d217810 */ /* 0x000fc40007ffe0ff */
[----:B------:R-:W-:Y:S02]  /*6790*/  IADD3 R44, R44, 0x1, RZ ;  /* 0x000000012c2c7810 */ /* 0x000fe40007ffe0ff */
[----:B------:R-:W-:-:S04]  /*67a0*/  SHF.L.U32 R22, R33, 0x9, RZ ;  /* 0x0000000921167819 */ /* 0x000fc800000006ff */
[----:B------:R-:W-:-:S05]  /*67b0*/  SHF.R.S32.HI R23, RZ, 0x1f, R22 ;  /* 0x0000001fff177819 */ /* 0x000fca0000011416 */
[----:B------:R-:W-:-:S04]  /*67c0*/  IMAD.WIDE.U32 R20, R63, c[0x0][0x2d8], R22 ;  /* 0x0000b6003f147a25 */ /* 0x000fc800078e0016 */
[----:B------:R-:W-:Y:S01]  /*67d0*/  IMAD.WIDE.U32 R22, R63, c[0x0][0x2f8], R22 ;  /* 0x0000be003f167a25 */ /* 0x000fe200078e0016 */
[----:B--2---:R-:W-:Y:S04]  /*67e0*/  STS.128 [R56.X16], R4 ;  /* 0x0000000438007388 */ /* 0x004fe8000000cc00 */
[----:B----4-:R-:W-:Y:S01]  /*67f0*/  STS.128 [R56.X16+0x200], R8 ;  /* 0x0002000838007388 */ /* 0x010fe2000000cc00 */
[----:B------:R-:W-:-:S06]  /*6800*/  NOP ;  /* 0x0000000000007918 */ /* 0x000fcc0000000000 */
[----:B------:R-:W1:Y:S04]  /*6810*/  LDS.128 R12, [R0] ;  /* 0x00000000000c7984 */ /* 0x000e680000000c00 */
[----:B------:R-:W2:Y:S01]  /*6820*/  LDS.128 R4, [R0+0x10] ;  /* 0x0000100000047984 */ /* 0x000ea20000000c00 */
[--C-:B-1----:R-:W-:Y:S02]  /*6830*/  HADD2.F32 R17, -RZ, R12.reuse.H0_H0 ;  /* 0x2000000cff117230 */ /* 0x102fe40000004100 */
        /* <DEDUP_REMOVED lines=8> */
[----:B------:R-:W-:Y:S01]  /*68c0*/  FADD.FTZ R17, R17, R60 ;  /* 0x0000003c11117221 */ /* 0x000fe20000010000 */
[----:B------:R-:W-:Y:S02]  /*68d0*/  FSETP.GTU.FTZ.AND P4, PT, R19, 20, PT ;  /* 0x41a000001300780b */ /* 0x000fe40003f9c000 */
[----:B------:R-:W-:Y:S02]  /*68e0*/  FSETP.GTU.FTZ.AND P5, PT, R13, 20, PT ;  /* 0x41a000000d00780b */ /* 0x000fe40003fbc000 */
[----:B------:R-:W-:-:S07]  /*68f0*/  FSETP.GTU.FTZ.AND P3, PT, R17, 20, PT ;  /* 0x41a000001100780b */ /* 0x000fce0003f7c000 */
[----:B------:R-:W-:Y:S02]  /*6900*/  @!P2 FMUL.FTZ R8, R16, -1.4426950216293334961 ;  /* 0xbfb8aa3b1008a820 */ /* 0x000fe40000410000 */
[----:B------:R-:W-:Y:S02]  /*6910*/  @!P4 FMUL.FTZ R11, R19, -1.4426950216293334961 ;  /* 0xbfb8aa3b130bc820 */ /* 0x000fe40000410000 */
[----:B------:R-:W-:Y:S01]  /*6920*/  @!P5 FMUL.FTZ R12, R13, -1.4426950216293334961 ;  /* 0xbfb8aa3b0d0cd820 */ /* 0x000fe20000410000 */
[----:B------:R-:W-:Y:S01]  /*6930*/  HADD2.F32 R13, -RZ, R14.H0_H0 ;  /* 0x2000000eff0d7230 */ /* 0x000fe20000004100 */
[----:B------:R-:W1:Y:S01]  /*6940*/  @!P2 MUFU.EX2 R8, R8 ;  /* 0x000000080008a308 */ /* 0x000e620000000800 */
[----:B------:R-:W-:-:S07]  /*6950*/  @!P3 FMUL.FTZ R10, R17, -1.4426950216293334961 ;  /* 0xbfb8aa3b110ab820 */ /* 0x000fce0000410000 */
[----:B------:R-:W4:Y:S08]  /*6960*/  @!P3 MUFU.EX2 R10, R10 ;  /* 0x0000000a000ab308 */ /* 0x000f300000000800 */
[----:B------:R-:W5:Y:S01]  /*6970*/  @!P4 MUFU.EX2 R11, R11 ;  /* 0x0000000b000bc308 */ /* 0x000f620000000800 */
[----:B-1----:R-:W-:Y:S02]  /*6980*/  @!P2 FADD.FTZ R9, R8, 1 ;  /* 0x3f8000000809a421 */ /* 0x002fe40000010000 */
[----:B------:R-:W-:Y:S01]  /*6990*/  FADD.FTZ R8, R13, R60 ;  /* 0x0000003c0d087221 */ /* 0x000fe20000010000 */
[----:B------:R-:W-:-:S04]  /*69a0*/  HADD2.F32 R13, -RZ, R14.H1_H1 ;  /* 0x3000000eff0d7230 */ /* 0x000fc80000004100 */
[----:B------:R-:W1:Y:S01]  /*69b0*/  @!P2 MUFU.RCP R9, R9 ;  /* 0x000000090009a308 */ /* 0x000e620000001000 */
[----:B------:R-:W-:Y:S01]  /*69c0*/  FSETP.GTU.FTZ.AND P6, PT, R8, 20, PT ;  /* 0x41a000000800780b */ /* 0x000fe20003fdc000 */
[----:B----4-:R-:W-:Y:S02]  /*69d0*/  @!P3 FADD.FTZ R10, R10, 1 ;  /* 0x3f8000000a0ab421 */ /* 0x010fe40000010000 */
[--C-:B------:R-:W-:Y:S01]  /*69e0*/  FADD.FTZ R14, R13, R60.reuse ;  /* 0x0000003c0d0e7221 */ /* 0x100fe20000010000 */
[--C-:B------:R-:W-:Y:S02]  /*69f0*/  HADD2.F32 R13, -RZ, R15.reuse.H0_H0 ;  /* 0x2000000fff0d7230 */ /* 0x100fe40000004100 */
[----:B------:R-:W-:Y:S01]  /*6a00*/  HADD2.F32 R15, -RZ, R15.H1_H1 ;  /* 0x3000000fff0f7230 */ /* 0x000fe20000004100 */
[----:B-----5:R-:W-:Y:S01]  /*6a10*/  @!P4 FADD.FTZ R11, R11, 1 ;  /* 0x3f8000000b0bc421 */ /* 0x020fe20000010000 */
[----:B------:R-:W4:Y:S01]  /*6a20*/  @!P3 MUFU.RCP R10, R10 ;  /* 0x0000000a000ab308 */ /* 0x000f220000001000 */
[----:B------:R-:W-:Y:S01]  /*6a30*/  FSETP.GTU.FTZ.AND P0, PT, R14, 20, PT ;  /* 0x41a000000e00780b */ /* 0x000fe20003f1c000 */
[--C-:B------:R-:W-:Y:S01]  /*6a40*/  FADD.FTZ R16, R13, R60.reuse ;  /* 0x0000003c0d107221 */ /* 0x100fe20000010000 */
[--C-:B--2---:R-:W-:Y:S01]  /*6a50*/  HADD2.F32 R13, -RZ, R4.reuse.H0_H0 ;  /* 0x20000004ff0d7230 */ /* 0x104fe20000004100 */
[--C-:B------:R-:W-:Y:S01]  /*6a60*/  FADD.FTZ R17, R15, R60.reuse ;  /* 0x0000003c0f117221 */ /* 0x100fe20000010000 */
[----:B------:R-:W-:Y:S01]  /*6a70*/  HADD2.F32 R15, -RZ, R4.H1_H1 ;  /* 0x30000004ff0f7230 */ /* 0x000fe20000004100 */
[----:B------:R-:W-:Y:S01]  /*6a80*/  @!P6 FMUL.FTZ R8, R8, -1.4426950216293334961 ;  /* 0xbfb8aa3b0808e820 */ /* 0x000fe20000410000 */
[----:B------:R-:W-:Y:S01]  /*6a90*/  FSETP.GTU.FTZ.AND P1, PT, R16, 20, PT ;  /* 0x41a000001000780b */ /* 0x000fe20003f3c000 */
[----:B------:R-:W2:Y:S01]  /*6aa0*/  @!P4 MUFU.RCP R11, R11 ;  /* 0x0000000b000bc308 */ /* 0x000ea20000001000 */
[----:B-1----:R-:W-:Y:S01]  /*6ab0*/  @!P2 FMUL.FTZ R82, R82, R9 ;  /* 0x000000095252a220 */ /* 0x002fe20000410000 */
[----:B------:R-:W-:Y:S01]  /*6ac0*/  FSETP.GTU.FTZ.AND P2, PT, R17, 20, PT ;  /* 0x41a000001100780b */ /* 0x000fe20003f5c000 */
[----:B------:R-:W-:-:S02]  /*6ad0*/  FADD.FTZ R13, R13, R60 ;  /* 0x0000003c0d0d7221 */ /* 0x000fc40000010000 */
[----:B------:R-:W-:Y:S02]  /*6ae0*/  FADD.FTZ R15, R15, R60 ;  /* 0x0000003c0f0f7221 */ /* 0x000fe40000010000 */
[----:B------:R-:W-:Y:S01]  /*6af0*/  @!P0 FMUL.FTZ R9, R14, -1.4426950216293334961 ;  /* 0xbfb8aa3b0e098820 */ /* 0x000fe20000410000 */
[----:B------:R-:W1:Y:S01]  /*6b00*/  @!P6 MUFU.EX2 R8, R8 ;  /* 0x000000080008e308 */ /* 0x000e620000000800 */
[----:B----4-:R-:W-:Y:S01]  /*6b10*/  @!P3 FMUL.FTZ R83, R83, R10 ;  /* 0x0000000a5353b220 */ /* 0x010fe20000410000 */
[----:B------:R-:W-:Y:S02]  /*6b20*/  FSETP.GTU.FTZ.AND P3, PT, R13, 20, PT ;  /* 0x41a000000d00780b */ /* 0x000fe40003f7c000 */
[----:B------:R-:W-:Y:S01]  /*6b30*/  @!P1 FMUL.FTZ R4, R16, -1.4426950216293334961 ;  /* 0xbfb8aa3b10049820 */ /* 0x000fe20000410000 */
[----:B------:R-:W-:Y:S02]  /*6b40*/  F2FP.PACK_AB R16, R72, R73 ;  /* 0x000000494810723e */ /* 0x000fe400000000ff */
[----:B------:R-:W-:Y:S01]  /*6b50*/  @!P2 FMUL.FTZ R10, R17, -1.4426950216293334961 ;  /* 0xbfb8aa3b110aa820 */ /* 0x000fe20000410000 */
[----:B------:R-:W4:Y:S01]  /*6b60*/  @!P5 MUFU.EX2 R12, R12 ;  /* 0x0000000c000cd308 */ /* 0x000f220000000800 */
[----:B--2---:R-:W-:Y:S01]  /*6b70*/  @!P4 FMUL.FTZ R84, R84, R11 ;  /* 0x0000000b5454c220 */ /* 0x004fe20000410000 */
[----:B------:R-:W-:-:S05]  /*6b80*/  FSETP.GTU.FTZ.AND P4, PT, R15, 20, PT ;  /* 0x41a000000f00780b */ /* 0x000fca0003f9c000 */
[----:B------:R-:W-:Y:S01]  /*6b90*/  @!P3 FMUL.FTZ R11, R13, -1.4426950216293334961 ;  /* 0xbfb8aa3b0d0bb820 */ /* 0x000fe20000410000 */
[----:B------:R-:W2:Y:S01]  /*6ba0*/  @!P0 MUFU.EX2 R9, R9 ;  /* 0x0000000900098308 */ /* 0x000ea20000000800 */
[----:B-1----:R-:W-:-:S06]  /*6bb0*/  @!P6 FADD.FTZ R8, R8, 1 ;  /* 0x3f8000000808e421 */ /* 0x002fcc0000010000 */
[----:B------:R-:W-:Y:S01]  /*6bc0*/  @!P4 FMUL.FTZ R13, R15, -1.4426950216293334961 ;  /* 0xbfb8aa3b0f0dc820 */ /* 0x000fe20000410000 */
[----:B------:R-:W1:Y:S01]  /*6bd0*/  @!P1 MUFU.EX2 R4, R4 ;  /* 0x0000000400049308 */ /* 0x000e620000000800 */
[----:B----4-:R-:W-:Y:S01]  /*6be0*/  @!P5 FADD.FTZ R12, R12, 1 ;  /* 0x3f8000000c0cd421 */ /* 0x010fe20000010000 */
[--C-:B------:R-:W-:Y:S02]  /*6bf0*/  HADD2.F32 R15, -RZ, R5.reuse.H0_H0 ;  /* 0x20000005ff0f7230 */ /* 0x100fe40000004100 */
[----:B------:R-:W-:-:S03]  /*6c00*/  HADD2.F32 R5, -RZ, R5.H1_H1 ;  /* 0x30000005ff057230 */ /* 0x000fc60000004100 */
[----:B------:R-:W-:Y:S01]  /*6c10*/  FADD.FTZ R15, R15, R60 ;  /* 0x0000003c0f0f7221 */ /* 0x000fe20000010000 */
[----:B------:R-:W4:Y:S01]  /*6c20*/  @!P2 MUFU.EX2 R10, R10 ;  /* 0x0000000a000aa308 */ /* 0x000f220000000800 */
[----:B--2---:R-:W-:-:S07]  /*6c30*/  @!P0 FADD.FTZ R9, R9, 1 ;  /* 0x3f80000009098421 */ /* 0x004fce0000010000 */
[----:B------:R2:W5:Y:S01]  /*6c40*/  @!P6 MUFU.RCP R17, R8 ;  /* 0x000000080011e308 */ /* 0x0005620000001000 */
[----:B-1----:R-:W-:-:S07]  /*6c50*/  @!P1 FADD.FTZ R4, R4, 1 ;  /* 0x3f80000004049421 */ /* 0x002fce0000010000 */
[----:B------:R-:W1:Y:S01]  /*6c60*/  @!P5 MUFU.RCP R12, R12 ;  /* 0x0000000c000cd308 */ /* 0x000e620000001000 */
[----:B--2---:R-:W-:Y:S01]  /*6c70*/  FADD.FTZ R8, R5, R60 ;  /* 0x0000003c05087221 */ /* 0x004fe20000010000 */
[----:B------:R-:W-:Y:S01]  /*6c80*/  HADD2.F32 R5, -RZ, R6.H0_H0 ;  /* 0x20000006ff057230 */ /* 0x000fe20000004100 */
[----:B----4-:R-:W-:-:S05]  /*6c90*/  @!P2 FADD.FTZ R10, R10, 1 ;  /* 0x3f8000000a0aa421 */ /* 0x010fca0000010000 */
[----:B------:R-:W2:Y:S01]  /*6ca0*/  @!P3 MUFU.EX2 R11, R11 ;  /* 0x0000000b000bb308 */ /* 0x000ea20000000800 */
[----:B-----5:R-:W-:Y:S01]  /*6cb0*/  @!P6 FMUL.FTZ R86, R86, R17 ;  /* 0x000000115656e220 */ /* 0x020fe20000410000 */
[----:B------:R-:W-:Y:S02]  /*6cc0*/  FSETP.GTU.FTZ.AND P6, PT, R8, 20, PT ;  /* 0x41a000000800780b */ /* 0x000fe40003fdc000 */
[----:B------:R-:W-:-:S04]  /*6cd0*/  F2FP.PACK_AB R17, R70, R71 ;  /* 0x000000474611723e */ /* 0x000fc800000000ff */
[----:B------:R4:W5:Y:S01]  /*6ce0*/  @!P0 MUFU.RCP R14, R9 ;  /* 0x00000009000e8308 */ /* 0x0009620000001000 */
[----:B-1----:R-:W-:Y:S01]  /*6cf0*/  @!P5 FMUL.FTZ R85, R85, R12 ;  /* 0x0000000c5555d220 */ /* 0x002fe20000410000 */
[----:B------:R-:W-:Y:S01]  /*6d00*/  FSETP.GTU.FTZ.AND P5, PT, R15, 20, PT ;  /* 0x41a000000f00780b */ /* 0x000fe20003fbc000 */
[----:B------:R-:W-:Y:S01]  /*6d10*/  FADD.FTZ R12, R5, R60 ;  /* 0x0000003c050c7221 */ /* 0x000fe20000010000 */
[----:B------:R-:W-:-:S04]  /*6d20*/  HADD2.F32 R5, -RZ, R6.H1_H1 ;  /* 0x30000006ff057230 */ /* 0x000fc80000004100 */
[----:B------:R-:W1:Y:S01]  /*6d30*/  @!P1 MUFU.RCP R19, R4 ;  /* 0x0000000400139308 */ /* 0x000e620000001000 */
[----:B--2---:R-:W-:Y:S01]  /*6d40*/  @!P3 FADD.FTZ R11, R11, 1 ;  /* 0x3f8000000b0bb421 */ /* 0x004fe20000010000 */
[--C-:B----4-:R-:W-:Y:S02]  /*6d50*/  HADD2.F32 R9, -RZ, R7.reuse.H0_H0 ;  /* 0x20000007ff097230 */ /* 0x110fe40000004100 */
[----:B------:R-:W-:-:S04]  /*6d60*/  HADD2.F32 R7, -RZ, R7.H1_H1 ;  /* 0x30000007ff077230 */ /* 0x000fc80000004100 */
[----:B------:R-:W2:Y:S01]  /*6d70*/  @!P2 MUFU.RCP R10, R10 ;  /* 0x0000000a000aa308 */ /* 0x000ea20000001000 */
[----:B-----5:R-:W-:Y:S01]  /*6d80*/  @!P0 FMUL.FTZ R87, R87, R14 ;  /* 0x0000000e57578220 */ /* 0x020fe20000410000 */
[----:B------:R-:W-:Y:S01]  /*6d90*/  FSETP.GTU.FTZ.AND P0, PT, R12, 20, PT ;  /* 0x41a000000c00780b */ /* 0x000fe20003f1c000 */
[--C-:B------:R-:W-:Y:S02]  /*6da0*/  FADD.FTZ R14, R5, R60.reuse ;  /* 0x0000003c050e7221 */ /* 0x100fe40000010000 */
[----:B------:R-:W-:Y:S02]  /*6db0*/  @!P6 FMUL.FTZ R5, R8, -1.4426950216293334961 ;  /* 0xbfb8aa3b0805e820 */ /* 0x000fe40000410000 */
[--C-:B------:R-:W-:Y:S01]  /*6dc0*/  FADD.FTZ R8, R9, R60.reuse ;  /* 0x0000003c09087221 */ /* 0x100fe20000010000 */
[----:B------:R-:W4:Y:S01]  /*6dd0*/  @!P3 MUFU.RCP R11, R11 ;  /* 0x0000000b000bb308 */ /* 0x000f220000001000 */
[----:B-1----:R-:W-:Y:S01]  /*6de0*/  @!P1 FMUL.FTZ R88, R88, R19 ;  /* 0x0000001358589220 */ /* 0x002fe20000410000 */
[----:B------:R-:W-:Y:S01]  /*6df0*/  FSETP.GTU.FTZ.AND P1, PT, R14, 20, PT ;  /* 0x41a000000e00780b */ /* 0x000fe20003f3c000 */
[----:B------:R-:W-:Y:S01]  /*6e00*/  @!P5 FMUL.FTZ R4, R15, -1.4426950216293334961 ;  /* 0xbfb8aa3b0f04d820 */ /* 0x000fe20000410000 */
[----:B------:R-:W-:Y:S01]  /*6e10*/  F2FP.PACK_AB R19, R66, R67 ;  /* 0x000000434213723e */ /* 0x000fe200000000ff */
[----:B------:R-:W-:-:S02]  /*6e20*/  FADD.FTZ R7, R7, R60 ;  /* 0x0000003c07077221 */ /* 0x000fc40000010000 */
[----:B------:R-:W-:Y:S01]  /*6e30*/  @!P0 FMUL.FTZ R6, R12, -1.4426950216293334961 ;  /* 0xbfb8aa3b0c068820 */ /* 0x000fe20000410000 */
[----:B------:R-:W1:Y:S01]  /*6e40*/  @!P4 MUFU.EX2 R13, R13 ;  /* 0x0000000d000dc308 */ /* 0x000e620000000800 */
[----:B--2---:R-:W-:Y:S01]  /*6e50*/  @!P2 FMUL.FTZ R89, R89, R10 ;  /* 0x0000000a5959a220 */ /* 0x004fe20000410000 */
[----:B------:R-:W-:Y:S01]  /*6e60*/  FSETP.GTU.FTZ.AND P2, PT, R8, 20, PT ;  /* 0x41a000000800780b */ /* 0x000fe20003f5c000 */
[----:B------:R-:W-:Y:S05]  /*6e70*/  STS.128 [R0+0x10], R16 ;  /* 0x0000101000007388 */ /* 0x000fea0000000c00 */
[----:B------:R-:W2:Y:S01]  /*6e80*/  @!P5 MUFU.EX2 R4, R4 ;  /* 0x000000040004d308 */ /* 0x000ea20000000800 */
[----:B----4-:R-:W-:Y:S01]  /*6e90*/  @!P3 FMUL.FTZ R90, R90, R11 ;  /* 0x0000000b5a5ab220 */ /* 0x010fe20000410000 */
[----:B------:R-:W-:Y:S01]  /*6ea0*/  FSETP.GTU.FTZ.AND P3, PT, R7, 20, PT ;  /* 0x41a000000700780b */ /* 0x000fe20003f7c000 */
[----:B------:R-:W-:-:S04]  /*6eb0*/  @!P1 FMUL.FTZ R11, R14, -1.4426950216293334961 ;  /* 0xbfb8aa3b0e0b9820 */ /* 0x000fc80000410000 */
[----:B------:R-:W-:Y:S01]  /*6ec0*/  @!P2 FMUL.FTZ R12, R8, -1.4426950216293334961 ;  /* 0xbfb8aa3b080ca820 */ /* 0x000fe20000410000 */
[----:B------:R4:W5:Y:S01]  /*6ed0*/  @!P6 MUFU.EX2 R9, R5 ;  /* 0x000000050009e308 */ /* 0x0009620000000800 */
[----:B-1----:R-:W-:-:S06]  /*6ee0*/  @!P4 FADD.FTZ R13, R13, 1 ;  /* 0x3f8000000d0dc421 */ /* 0x002fcc0000010000 */
[----:B------:R-:W-:Y:S01]  /*6ef0*/  @!P3 FMUL.FTZ R15, R7, -1.4426950216293334961 ;  /* 0xbfb8aa3b070fb820 */ /* 0x000fe20000410000 */
[----:B------:R1:W3:Y:S01]  /*6f00*/  @!P0 MUFU.EX2 R10, R6 ;  /* 0x00000006000a8308 */ /* 0x0002e20000000800 */
[----:B--2---:R-:W-:Y:S01]  /*6f10*/  @!P5 FADD.FTZ R8, R4, 1 ;  /* 0x3f8000000408d421 */ /* 0x004fe20000010000 */
[----:B------:R-:W-:Y:S02]  /*6f20*/  F2FP.PACK_AB R7, R74, R75 ;  /* 0x0000004b4a07723e */ /* 0x000fe400000000ff */
[----:B----4-:R-:W-:Y:S02]  /*6f30*/  F2FP.PACK_AB R5, R78, R79 ;  /* 0x0000004f4e05723e */ /* 0x010fe400000000ff */
[----:B------:R-:W-:Y:S02]  /*6f40*/  F2FP.PACK_AB R4, R80, R81 ;  /* 0x000000515004723e */ /* 0x000fe400000000ff */
[----:B------:R-:W2:Y:S01]  /*6f50*/  @!P1 MUFU.EX2 R11, R11 ;  /* 0x0000000b000b9308 */ /* 0x000ea20000000800 */
[----:B-1----:R-:W-:Y:S01]  /*6f60*/  F2FP.PACK_AB R6, R76, R77 ;  /* 0x0000004d4c06723e */ /* 0x002fe200000000ff */
[----:B-----5:R-:W-:-:S04]  /*6f70*/  @!P6 FADD.FTZ R9, R9, 1 ;  /* 0x3f8000000909e421 */ /* 0x020fc80000010000 */
[----:B------:R1:W-:Y:S02]  /*6f80*/  STS.128 [R0], R4 ;  /* 0x0000000400007388 */ /* 0x0003e40000000c00 */
[----:B------:R3:W4:Y:S08]  /*6f90*/  @!P2 MUFU.EX2 R14, R12 ;  /* 0x0000000c000ea308 */ /* 0x0007300000000800 */
[----:B------:R5:W0:Y:S01]  /*6fa0*/  @!P5 MUFU.RCP R27, R8 ;  /* 0x00000008001bd308 */ /* 0x000a220000001000 */
[----:B---3--:R-:W-:-:S02]  /*6fb0*/  @!P0 FADD.FTZ R12, R10, 1 ;  /* 0x3f8000000a0c8421 */ /* 0x008fc40000010000 */
[----:B--2---:R-:W-:Y:S02]  /*6fc0*/  @!P1 FADD.FTZ R24, R11, 1 ;  /* 0x3f8000000b189421 */ /* 0x004fe40000010000 */
[----:B-1----:R-:W-:-:S03]  /*6fd0*/  IMAD R4, R64, c[0x0][0x2e0], RZ ;  /* 0x0000b80040047a24 */ /* 0x002fc600078e02ff */
[----:B------:R-:W-:Y:S01]  /*6fe0*/  @!P3 MUFU.EX2 R26, R15 ;  /* 0x0000000f001ab308 */ /* 0x000fe20000000800 */
[----:B-----5:R-:W-:Y:S02]  /*6ff0*/  IMAD R8, R166, c[0x0][0x2d8], RZ ;  /* 0x0000b600a6087a24 */ /* 0x020fe400078e02ff */
[----:B----4-:R-:W-:Y:S02]  /*7000*/  @!P2 FADD.FTZ R25, R14, 1 ;  /* 0x3f8000000e19a421 */ /* 0x010fe40000010000 */
[----:B------:R-:W-:Y:S02]  /*7010*/  IMAD R31, R63, c[0x0][0x2dc], R8 ;  /* 0x0000b7003f1f7a24 */ /* 0x000fe400078e0208 */
[----:B------:R-:W-:Y:S01]  /*7020*/  IMAD R7, R65, c[0x0][0x2e4], R4 ;  /* 0x0000b90041077a24 */ /* 0x000fe200078e0204 */
[----:B------:R-:W1:Y:S01]  /*7030*/  @!P4 MUFU.RCP R28, R13 ;  /* 0x0000000d001cc308 */ /* 0x000e620000001000 */
[----:B0-----:R-:W-:Y:S01]  /*7040*/  @!P5 FMUL.FTZ R92, R92, R27 ;  /* 0x0000001b5c5cd220 */ /* 0x001fe20000410000 */
[----:B------:R-:W-:-:S02]  /*7050*/  IADD3 R21, R21, R31, RZ ;  /* 0x0000001f15157210 */ /* 0x000fc40007ffe0ff */
[----:B------:R-:W-:Y:S02]  /*7060*/  F2FP.PACK_AB R27, R89, R88 ;  /* 0x00000058591b723e */ /* 0x000fe400000000ff */
[----:B------:R-:W-:Y:S01]  /*7070*/  IADD3 R50, P5, R50, -0x400, RZ ;  /* 0xfffffc0032327810 */ /* 0x000fe20007fbe0ff */
[----:B------:R-:W-:Y:S01]  /*7080*/  IMAD.WIDE.U32 R4, R65, c[0x0][0x2e0], R20 ;  /* 0x0000b80041047a25 */ /* 0x000fe200078e0014 */
[----:B------:R0:W2:Y:S01]  /*7090*/  @!P6 MUFU.RCP R30, R9 ;  /* 0x00000009001ee308 */ /* 0x0000a20000001000 */
[----:B------:R-:W-:-:S06]  /*70a0*/  NOP ;  /* 0x0000000000007918 */ /* 0x000fcc0000000000 */
[----:B------:R-:W-:Y:S01]  /*70b0*/  IADD3 R5, R5, R7, RZ ;  /* 0x0000000705057210 */ /* 0x000fe20007ffe0ff */
[----:B------:R3:W4:Y:S01]  /*70c0*/  @!P0 MUFU.RCP R29, R12 ;  /* 0x0000000c001d8308 */ /* 0x0007220000001000 */
[----:B0-----:R-:W0:Y:S01]  /*70d0*/  LDS.128 R8, [R56.X16] ;  /* 0x0000000038087984 */ /* 0x001e22000000cc00 */
[----:B-1----:R-:W-:Y:S01]  /*70e0*/  @!P4 FMUL.FTZ R91, R91, R28 ;  /* 0x0000001c5b5bc220 */ /* 0x002fe20000410000 */
[----:B------:R-:W-:Y:S01]  /*70f0*/  LEA R20, P4, R4, c[0x0][0x330], 0x1 ;  /* 0x0000cc0004147a11 */ /* 0x000fe200078808ff */
[----:B------:R-:W-:Y:S01]  /*7100*/  @!P3 FADD.FTZ R26, R26, 1 ;  /* 0x3f8000001a1ab421 */ /* 0x000fe20000010000 */
[----:B------:R-:W-:Y:S02]  /*7110*/  IADD3.X R51, R51, -0x1, RZ, P5, !PT ;  /* 0xffffffff33337810 */ /* 0x000fe40002ffe4ff */
[----:B------:R-:W-:Y:S01]  /*7120*/  LEA.HI.X R21, R4, c[0x0][0x334], R5, 0x1, P4 ;  /* 0x0000cd0004157a11 */ /* 0x000fe200020f0c05 */
[----:B------:R-:W1:Y:S01]  /*7130*/  @!P1 MUFU.RCP R24, R24 ;  /* 0x0000001800189308 */ /* 0x000e620000001000 */
[----:B---3--:R-:W3:Y:S01]  /*7140*/  LDS.128 R12, [R56.X16+0x200] ;  /* 0x00020000380c7984 */ /* 0x008ee2000000cc00 */
[----:B------:R-:W-:Y:S01]  /*7150*/  FADD.FTZ R4, R82, R57 ;  /* 0x0000003952047221 */ /* 0x000fe20000010000 */
[----:B------:R-:W-:Y:S01]  /*7160*/  F2FP.PACK_AB R28, R91, R90 ;  /* 0x0000005a5b1c723e */ /* 0x000fe200000000ff */
[----:B------:R-:W-:Y:S01]  /*7170*/  IMAD.WIDE R20, R42, 0x10, R20 ;  /* 0x000000102a147825 */ /* 0x000fe200078e0214 */
[----:B------:R-:W-:-:S03]  /*7180*/  IADD3 R54, P4, R54, -0x400, RZ ;  /* 0xfffffc0036367810 */ /* 0x000fc60007f9e0ff */
[----:B------:R-:W5:Y:S01]  /*7190*/  @!P2 MUFU.RCP R25, R25 ;  /* 0x000000190019a308 */ /* 0x000f620000001000 */
[----:B--2---:R-:W-:Y:S01]  /*71a0*/  @!P6 FMUL.FTZ R93, R93, R30 ;  /* 0x0000001e5d5de220 */ /* 0x004fe20000410000 */
[----:B------:R-:W-:Y:S01]  /*71b0*/  IADD3.X R55, R55, -0x1, RZ, P4, !PT ;  /* 0xffffffff37377810 */ /* 0x000fe200027fe4ff */
[----:B----4-:R-:W-:Y:S02]  /*71c0*/  @!P0 FMUL.FTZ R94, R94, R29 ;  /* 0x0000001d5e5e8220 */ /* 0x010fe40000410000 */
[----:B------:R-:W-:Y:S01]  /*71d0*/  FADD.FTZ R5, R4, R83 ;  /* 0x0000005304057221 */ /* 0x000fe20000010000 */
[----:B------:R-:W-:Y:S02]  /*71e0*/  F2FP.PACK_AB R29, R93, R92 ;  /* 0x0000005c5d1d723e */ /* 0x000fe400000000ff */
[----:B------:R-:W2:Y:S01]  /*71f0*/  @!P3 MUFU.RCP R26, R26 ;  /* 0x0000001a001ab308 */ /* 0x000ea20000001000 */
[----:B-1----:R-:W-:Y:S01]  /*7200*/  @!P1 FMUL.FTZ R95, R95, R24 ;  /* 0x000000185f5f9220 */ /* 0x002fe20000410000 */
[----:B------:R-:W-:Y:S01]  /*7210*/  F2FP.PACK_AB R24, R83, R82 ;  /* 0x000000525318723e */ /* 0x000fe200000000ff */
[----:B------:R-:W-:Y:S01]  /*7220*/  FADD.FTZ R4, R5, R84 ;  /* 0x0000005405047221 */ /* 0x000fe20000010000 */
[----:B------:R-:W-:-:S02]  /*7230*/  IADD3 R52, P1, R52, -0x400, RZ ;  /* 0xfffffc0034347810 */ /* 0x000fc40007f3e0ff */
[----:B------:R-:W-:Y:S01]  /*7240*/  F2FP.PACK_AB R30, R95, R94 ;  /* 0x0000005e5f1e723e */ /* 0x000fe200000000ff */
[----:B-----5:R-:W-:Y:S01]  /*7250*/  @!P2 FMUL.FTZ R96, R96, R25 ;  /* 0x000000196060a220 */ /* 0x020fe20000410000 */
[----:B------:R-:W-:Y:S01]  /*7260*/  F2FP.PACK_AB R25, R85, R84 ;  /* 0x000000545519723e */ /* 0x000fe200000000ff */
[----:B------:R-:W-:Y:S01]  /*7270*/  FADD.FTZ R85, R4, R85 ;  /* 0x0000005504557221 */ /* 0x000fe20000010000 */
[----:B------:R-:W-:Y:S02]  /*7280*/  IADD3 R49, P2, R49, -0x400, RZ ;  /* 0xfffffc0031317810 */ /* 0x000fe40007f5e0ff */
[----:B------:R-:W-:Y:S02]  /*7290*/  IADD3.X R53, R53, -0x1, RZ, P1, !PT ;  /* 0xffffffff35357810 */ /* 0x000fe40000ffe4ff */
[----:B------:R-:W-:Y:S01]  /*72a0*/  IADD3.X R48, R48, -0x1, RZ, P2, !PT ;  /* 0xffffffff30307810 */ /* 0x000fe200017fe4ff */
[----:B--2---:R-:W-:Y:S01]  /*72b0*/  @!P3 FMUL.FTZ R97, R97, R26 ;  /* 0x0000001a6161b220 */ /* 0x004fe20000410000 */
[----:B0-----:R0:W-:Y:S01]  /*72c0*/  STG.E.128 [R20.64], R8 ;  /* 0x0000000814007986 */ /* 0x0011e2000c101d04 */
[----:B------:R-:W-:Y:S01]  /*72d0*/  F2FP.PACK_AB R26, R87, R86 ;  /* 0x00000056571a723e */ /* 0x000fe200000000ff */
[----:B------:R-:W-:Y:S01]  /*72e0*/  FADD.FTZ R86, R85, R86 ;  /* 0x0000005655567221 */ /* 0x000fe20000010000 */
[----:B------:R-:W-:-:S02]  /*72f0*/  IADD3 R47, P3, R47, -0x400, RZ ;  /* 0xfffffc002f2f7810 */ /* 0x000fc40007f7e0ff */
[----:B------:R-:W-:Y:S01]  /*7300*/  F2FP.PACK_AB R31, R97, R96 ;  /* 0x00000060611f723e */ /* 0x000fe200000000ff */
[----:B------:R-:W-:Y:S01]  /*7310*/  FADD.FTZ R87, R86, R87 ;  /* 0x0000005756577221 */ /* 0x000fe20000010000 */
[----:B------:R-:W-:Y:S01]  /*7320*/  IADD3.X R46, R46, -0x1, RZ, P3, !PT ;  /* 0xffffffff2e2e7810 */ /* 0x000fe20001ffe4ff */
[----:B---3--:R-:W-:Y:S02]  /*7330*/  STG.E.128 [R20.64+0x200], R12 ;  /* 0x0002000c14007986 */ /* 0x008fe4000c101d04 */
[----:B------:R-:W-:Y:S02]  /*7340*/  FADD.FTZ R88, R87, R88 ;  /* 0x0000005857587221 */ /* 0x000fe40000010000 */
[----:B------:R-:W-:Y:S02]  /*7350*/  BAR.SYNC.DEFER_BLOCKING 0x0 ;  /* 0x0000000000007b1d */ /* 0x000fe40000010000 */
[----:B------:R-:W-:Y:S02]  /*7360*/  FADD.FTZ R89, R88, R89 ;  /* 0x0000005958597221 */ /* 0x000fe40000010000 */
[----:B0-----:R-:W-:-:S02]  /*7370*/  IMAD R9, R63, c[0x0][0x2fc], R32 ;  /* 0x0000bf003f097a24 */ /* 0x001fc400078e0220 */
[----:B------:R-:W-:-:S03]  /*7380*/  FADD.FTZ R90, R89, R90 ;  /* 0x0000005a595a7221 */ /* 0x000fc60000010000 */
[----:B------:R-:W-:Y:S01]  /*7390*/  IADD3 R23, R23, R9, RZ ;  /* 0x0000000917177210 */ /* 0x000fe20007ffe0ff */
[----:B------:R-:W-:-:S04]  /*73a0*/  FADD.FTZ R91, R90, R91 ;  /* 0x0000005b5a5b7221 */ /* 0x000fc80000010000 */
[----:B------:R-:W-:-:S04]  /*73b0*/  IMAD.WIDE.U32 R8, R65, c[0x0][0x300], R22 ;  /* 0x0000c00041087a25 */ /* 0x000fc800078e0016 */
[----:B------:R-:W-:Y:S01]  /*73c0*/  FADD.FTZ R92, R91, R92 ;  /* 0x0000005c5b5c7221 */ /* 0x000fe20000010000 */
[----:B------:R-:W-:Y:S01]  /*73d0*/  LEA R10, P0, R8, c[0x0][0x340], 0x1 ;  /* 0x0000d000080a7a11 */ /* 0x000fe200078008ff */
[----:B------:R-:W-:Y:S02]  /*73e0*/  STS.128 [R0], R24 ;  /* 0x0000001800007388 */ /* 0x000fe40000000c00 */
[----:B------:R-:W-:Y:S02]  /*73f0*/  FADD.FTZ R93, R92, R93 ;  /* 0x0000005d5c5d7221 */ /* 0x000fe40000010000 */
[----:B------:R0:W-:Y:S01]  /*7400*/  STS.128 [R0+0x10], R28 ;  /* 0x0000101c00007388 */ /* 0x0001e20000000c00 */
[----:B------:R-:W-:-:S06]  /*7410*/  NOP ;  /* 0x0000000000007918 */ /* 0x000fcc0000000000 */
[----:B------:R-:W1:Y:S01]  /*7420*/  LDS.128 R4, [R56.X16] ;  /* 0x0000000038047984 */ /* 0x000e62000000cc00 */
[----:B------:R-:W-:-:S03]  /*7430*/  FADD.FTZ R94, R93, R94 ;  /* 0x0000005e5d5e7221 */ /* 0x000fc60000010000 */
[----:B------:R-:W2:Y:S01]  /*7440*/  LDS.128 R16, [R56.X16+0x200] ;  /* 0x0002000038107984 */ /* 0x000ea2000000cc00 */
[----:B------:R-:W-:Y:S02]  /*7450*/  FADD.FTZ R95, R94, R95 ;  /* 0x0000005f5e5f7221 */ /* 0x000fe40000010000 */
[----:B0-----:R-:W-:Y:S02]  /*7460*/  IMAD R0, R64, c[0x0][0x300], RZ ;  /* 0x0000c00040007a24 */ /* 0x001fe400078e02ff */
[----:B------:R-:W-:Y:S02]  /*7470*/  FADD.FTZ R96, R95, R96 ;  /* 0x000000605f607221 */ /* 0x000fe40000010000 */
[----:B------:R-:W-:Y:S02]  /*7480*/  IMAD R11, R65, c[0x0][0x304], R0 ;  /* 0x0000c100410b7a24 */ /* 0x000fe400078e0200 */
[----:B------:R-:W-:-:S03]  /*7490*/  FADD.FTZ R57, R96, R97 ;  /* 0x0000006160397221 */ /* 0x000fc60000010000 */
[----:B------:R-:W-:-:S04]  /*74a0*/  IADD3 R9, R9, R11, RZ ;  /* 0x0000000b09097210 */ /* 0x000fc80007ffe0ff */
[----:B------:R-:W-:Y:S02]  /*74b0*/  LEA.HI.X R11, R8, c[0x0][0x344], R9, 0x1, P0 ;  /* 0x0000d100080b7a11 */ /* 0x000fe400000f0c09 */
[----:B------:R-:W-:Y:S02]  /*74c0*/  ISETP.GT.AND P0, PT, R45, 0x1, PT ;  /* 0x000000012d00780c */ /* 0x000fe40003f04270 */
[----:B------:R-:W-:Y:S01]  /*74d0*/  MOV R45, R33 ;  /* 0x00000021002d7202 */ /* 0x000fe20000000f00 */
[----:B------:R-:W-:-:S05]  /*74e0*/  IMAD.WIDE R8, R42, 0x10, R10 ;  /* 0x000000102a087825 */ /* 0x000fca00078e020a */
[----:B-1----:R0:W-:Y:S04]  /*74f0*/  STG.E.128 [R8.64], R4 ;  /* 0x0000000408007986 */ /* 0x0021e8000c101d04 */
[----:B--2---:R0:W-:Y:S01]  /*7500*/  STG.E.128 [R8.64+0x200], R16 ;  /* 0x0002001008007986 */ /* 0x0041e2000c101d04 */
[----:B------:R-:W-:Y:S01]  /*7510*/  @!P0 CALL.REL.NOINC `(.L_x_6503) ;  /* 0x0000001000008944 */ /* 0x000fe20003c00000 */
[----:B------:R-:W-:Y:S05]  /*7520*/  BRA `(.L_x_6574) ;  /* 0xffff931000007947 */ /* 0x000fea000383ffff */
.L_x_6503:
[----:B------:R-:W-:Y:S02]  /*7530*/  ISETP.NE.U32.AND P0, PT, RZ, c[0x0][0x328], PT ;  /* 0x0000ca00ff007a0c */ /* 0x000fe40003f05070 */
[----:B------:R-:W-:Y:S02]  /*7540*/  ISETP.NE.U32.AND P2, PT, RZ, c[0x0][0x348], PT ;  /* 0x0000d200ff007a0c */ /* 0x000fe40003f45070 */
        /* <DEDUP_REMOVED lines=22> */
.L_x_6576:
[----:B0-----:R-:W-:Y:S05]  /*76b0*/  BSYNC B0 ;  /* 0x0000000000007941 */ /* 0x001fea0003800000 */
.L_x_6575:
        /* <DEDUP_REMOVED lines=23> */
.L_x_6578:
[----:B0-----:R-:W0:Y:S02]  /*7830*/  S2R R9, SR_TID.X ;  /* 0x0000000000097919 */ /* 0x001e240000002100 */
.L_x_6579:
[----:B0-----:R-:W-:Y:S05]  /*7840*/  BSYNC B0 ;  /* 0x0000000000007941 */ /* 0x001fea0003800000 */
.L_x_6577:
[----:B------:R-:W-:-:S13]  /*7850*/  ISETP.GE.AND P0, PT, R9, c[0x0][0x16c], PT ;  /* 0x00005b0009007a0c */ /* 0x000fda0003f06270 */
[----:B------:R-:W-:Y:S05]  /*7860*/  @P0 EXIT ;  /* 0x000000000000094d */ /* 0x000fea0003800000 */
[----:B------:R-:W-:Y:S02]  /*7870*/  IMAD R64, R64, c[0x0][0x288], RZ ;  /* 0x0000a20040407a24 */ /* 0x000fe400078e02ff */
[----:B------:R-:W-:-:S04]  /*7880*/  IMAD.WIDE.U32 R2, R65, c[0x0][0x288], RZ ;  /* 0x0000a20041027a25 */ /* 0x000fc800078e00ff */
[----:B------:R-:W-:-:S05]  /*7890*/  IMAD R13, R65, c[0x0][0x28c], R64 ;  /* 0x0000a300410d7a24 */ /* 0x000fca00078e0240 */
[----:B------:R-:W-:Y:S02]  /*78a0*/  IADD3 R13, R3, R13, RZ ;  /* 0x0000000d030d7210 */ /* 0x000fe40007ffe0ff */
.L_x_6580:
        /* <DEDUP_REMOVED lines=16> */
.L_x_6581:
        /* <DEDUP_REMOVED lines=13> */
.L_x_9098:


//--------------------- .text._Z25selective_scan_bwd_kernelI32Selective_Scan_bwd_kernel_traitsILi32ELi16ELb1ELb1ELb1ELb1ELb1EN3c104HalfEfEEv12SSMParamsBwd --------------------------
	.section	.text._Z25selective_scan_bwd_kernelI32Selective_Scan_bwd_kernel_traitsILi32ELi16ELb1ELb1ELb1ELb1ELb1EN3c104HalfEfEEv12SSMParamsBwd,"ax",@progbits
	.sectioninfo	@"SHI_REGISTERS=254"
	.align	128
        .global         _Z25selective_scan_bwd_kernelI32Selective_Scan_bwd_kernel_traitsILi32ELi16ELb1ELb1ELb1ELb1ELb1EN3c104HalfEfEEv12SSMParamsBwd
        .type           _Z25selective_scan_bwd_kernelI32Selective_Scan_bwd_kernel_traitsILi32ELi16ELb1ELb1ELb1ELb1ELb1EN3c104HalfEfEEv12SSMParamsBwd,@function
        .size           _Z25selective_scan_bwd_kernelI32Selective_Scan_bwd_kernel_traitsILi32ELi16ELb1ELb1ELb1ELb1ELb1EN3c104HalfEfEEv12SSMParamsBwd,(.L_x_9099 - _Z25selective_scan_bwd_kernelI32Selective_Scan_bwd_kernel_traitsILi32ELi16ELb1ELb1ELb1ELb1ELb1EN3c104HalfEfEEv12SSMParamsBwd)
        .other          _Z25selective_scan_bwd_kernelI32Selective_Scan_bwd_kernel_traitsILi32ELi16ELb1ELb1ELb1ELb1ELb1EN3c104HalfEfEEv12SSMParamsBwd,@"STO_CUDA_ENTRY STV_DEFAULT"
_Z25selective_scan_bwd_kernelI32Selective_Scan_bwd_kernel_traitsILi32ELi16ELb1ELb1ELb1ELb1ELb1EN3c104HalfEfEEv12SSMParamsBwd:
.text._Z25selective_scan_bwd_kernelI32Selective_Scan_bwd_kernel_traitsILi32ELi16ELb1ELb1ELb1ELb1ELb1EN3c104HalfEfEEv12SSMParamsBwd:
        /* <DEDUP_REMOVED lines=104> */
[----:B------:R-:W-:-:S02]  /*0680*/  IADD3 R50, P5, R13, R8, RZ ;  /* 0x000000080d327210 */ /* 0x000fc40007fbe0ff */
[----:B------:R-:W-:Y:S01]  /*0690*/  IADD3 R8, R9, R3, RZ ;  /* 0x0000000309087210 */ /* 0x000fe20007ffe0ff */
[----:B------:R-:W-:Y:S01]  /*06a0*/  @P0 IMAD R0, R0, c[0x0][0x174], RZ ;  /* 0x00005d0000000a24 */ /* 0x000fe200078e02ff */
[----:B------:R-:W-:Y:S02]  /*06b0*/  IADD3 R13, P4, R13, R10, RZ ;  /* 0x0000000a0d0d7210 */ /* 0x000fe40007f9e0ff */
[----:B------:R-:W-:Y:S01]  /*06c0*/  IADD3.X R3, R15, R8, RZ, P5, !PT ;  /* 0x000000080f037210 */ /* 0x000fe20002ffe4ff */
[----:B------:R-:W-:Y:S01]  /*06d0*/  @P0 IMAD R0, R0, c[0x0][0x16c], RZ ;  /* 0x00005b0000000a24 */ /* 0x000fe200078e02ff */
[----:B------:R-:W-:Y:S02]  /*06e0*/  IADD3 R48, R11, R5, RZ ;  /* 0x000000050b307210 */ /* 0x000fe40007ffe0ff */
[----:B------:R-:W-:Y:S02]  /*06f0*/  LEA R51, P5, R50, c[0x0][0x228], 0x1 ;  /* 0x00008a0032337a11 */ /* 0x000fe400078a08ff */
[----:B------:R-:W-:-:S02]  /*0700*/  @P0 MOV R41, 0x8 ;  /* 0x0000000800290802 */ /* 0x000fc40000000f00 */
[----:B------:R-:W-:Y:S02]  /*0710*/  IADD3.X R48, R15, R48, RZ, P4, !PT ;  /* 0x000000300f307210 */ /* 0x000fe400027fe4ff */
        /* <DEDUP_REMOVED lines=17> */
.L_x_6654:
        /* <DEDUP_REMOVED lines=56> */
[----:B--2---:R0:W-:Y:S04]  /*0bb0*/  STS.128 [R58.X16], R68 ;  /* 0x000000443a007388 */ /* 0x0041e8000000cc00 */
[----:B---3--:R2:W-:Y:S01]  /*0bc0*/  STS.128 [R58.X16+0x200], R72 ;  /* 0x000200483a007388 */ /* 0x0085e2000000cc00 */
        /* <DEDUP_REMOVED lines=40> */
.L_x_6584:
[----:B-12---:R-:W-:Y:S05]  /*0e50*/  BSYNC B0 ;  /* 0x0000000000007941 */ /* 0x006fea0003800000 */
.L_x_6583:
        /* <DEDUP_REMOVED lines=36> */
.L_x_6586:
[----:B------:R-:W-:Y:S05]  /*10a0*/  BSYNC B0 ;  /* 0x0000000000007941 */ /* 0x000fea0003800000 */
.L_x_6585:
        /* <DEDUP_REMOVED lines=36> */
.L_x_6588:
[----:B------:R-:W-:Y:S05]  /*12f0*/  BSYNC B0 ;  /* 0x0000000000007941 */ /* 0x000fea0003800000 */
.L_x_6587:
        /* <DEDUP_REMOVED lines=36> */
.L_x_6590:
[----:B------:R-:W-:Y:S05]  /*1540*/  BSYNC B0 ;  /* 0x0000000000007941 */ /* 0x000fea0003800000 */
.L_x_6589:
        /* <DEDUP_REMOVED lines=36> */
.L_x_6592:
[----:B------:R-:W-:Y:S05]  /*1790*/  BSYNC B0 ;  /* 0x0000000000007941 */ /* 0x000fea0003800000 */
.L_x_6591:
        /* <DEDUP_REMOVED lines=36> */
.L_x_6594:
[----:B------:R-:W-:Y:S05]  /*19e0*/  BSYNC B0 ;  /* 0x0000000000007941 */ /* 0x000fea0003800000 */
.L_x_6593:
        /* <DEDUP_REMOVED lines=36> */
.L_x_6596:
[----:B------:R-:W-:Y:S05]  /*1c30*/  BSYNC B0 ;  /* 0x0000000000007941 */ /* 0x000fea0003800000 */
.L_x_6595:
        /* <DEDUP_REMOVED lines=36> */
.L_x_6598:
[----:B------:R-:W-:Y:S05]  /*1e80*/  BSYNC B0 ;  /* 0x0000000000007941 */ /* 0x000fea0003800000 */
.L_x_6597:
        /* <DEDUP_REMOVED lines=36> */
.L_x_6600:
[----:B------:R-:W-:Y:S05]  /*20d0*/  BSYNC B0 ;  /* 0x0000000000007941 */ /* 0x000fea0003800000 */
.L_x_6599:
        /* <DEDUP_REMOVED lines=35> */
.L_x_6602:
[----:B------:R-:W-:Y:S05]  /*2310*/  BSYNC B0 ;  /* 0x0000000000007941 */ /* 0x000fea0003800000 */
.L_x_6601:
        /* <DEDUP_REMOVED lines=33> */
.L_x_6604:
[----:B------:R-:W-:Y:S05]  /*2530*/  BSYNC B0 ;  /* 0x0000000000007941 */ /* 0x000fea0003800000 */
.L_x_6603:
        /* <DEDUP_REMOVED lines=33> */
.L_x_6606:
[----:B------:R-:W-:Y:S05]  /*2750*/  BSYNC B0 ;  /* 0x0000000000007941 */ /* 0x000fea0003800000 */
.L_x_6605:
        /* <DEDUP_REMOVED lines=33> */
.L_x_6608:
[----:B------:R-:W-:Y:S05]  /*2970*/  BSYNC B0 ;  /* 0x0000000000007941 */ /* 0x000fea0003800000 */
.L_x_6607:
        /* <DEDUP_REMOVED lines=33> */
.L_x_6610:
[----:B------:R-:W-:Y:S05]  /*2b90*/  BSYNC B0 ;  /* 0x0000000000007941 */ /* 0x000fea0003800000 */
.L_x_6609:
        /* <DEDUP_REMOVED lines=33> */
.L_x_6612:
[----:B------:R-:W-:Y:S05]  /*2db0*/  BSYNC B0 ;  /* 0x0000000000007941 */ /* 0x000fea0003800000 */
.L_x_6611:
        /* <DEDUP_REMOVED lines=33> */
.L_x_6614:
[----:B------:R-:W-:Y:S05]  /*2fd0*/  BSYNC B0 ;  /* 0x0000000000007941 */ /* 0x000fea0003800000 */
.L_x_6613:
        /* <DEDUP_REMOVED lines=25> */
[--C-:B------:R-:W-:Y:S02]  /*3170*/  HADD2.F32 R104, -RZ, R33.reuse.H1_H1 ;  /* 0x30000021ff687230 */ /* 0x100fe40000004100 */
[----:B------:R-:W-:Y:S01]  /*3180*/  HADD2.F32 R83, -RZ, R32.H1_H1 ;  /* 0x30000020ff537230 */ /* 0x000fe20000004100 */
[----:B------:R-:W-:Y:S01]  /*3190*/  FMUL.FTZ R67, R81, -1.4426950216293334961 ;  /* 0xbfb8aa3b51437820 */ /* 0x000fe20000410000 */
[----:B------:R-:W-:Y:S01]  /*31a0*/  HADD2.F32 R85, -RZ, R33.H0_H0 ;  /* 0x20000021ff557230 */ /* 0x000fe20000004100 */
[----:B------:R-:W-:Y:S01]  /*31b0*/  FMUL.FTZ R33, R104, -1.4426950216293334961 ;  /* 0xbfb8aa3b68217820 */ /* 0x000fe20000410000 */
[--C-:B------:R-:W-:Y:S01]  /*31c0*/  HADD2.F32 R106, -RZ, R34.reuse.H1_H1 ;  /* 0x30000022ff6a7230 */ /* 0x100fe20000004100 */
[----:B------:R-:W-:Y:S01]  /*31d0*/  FMUL.FTZ R32, R83, -1.4426950216293334961 ;  /* 0xbfb8aa3b53207820 */ /* 0x000fe20000410000 */
[----:B------:R-:W-:Y:S01]  /*31e0*/  HADD2.F32 R105, -RZ, R34.H0_H0 ;  /* 0x20000022ff697230 */ /* 0x000fe20000004100 */
[----:B------:R-:W0:Y:S01]  /*31f0*/  MUFU.EX2 R67, R67 ;  /* 0x0000004300437308 */ /* 0x000e220000000800 */
[----:B------:R-:W-:Y:S01]  /*3200*/  FMUL.FTZ R69, R85, -1.4426950216293334961 ;  /* 0xbfb8aa3b55457820 */ /* 0x000fe20000410000 */
[--C-:B-1----:R-:W-:Y:S01]  /*3210*/  HADD2.F32 R114, -RZ, R12.reuse.H0_H0 ;  /* 0x2000000cff727230 */ /* 0x102fe20000004100 */
[----:B------:R-:W-:Y:S01]  /*3220*/  FMUL.FTZ R34, R106, -1.4426950216293334961 ;  /* 0xbfb8aa3b6a227820 */ /* 0x000fe20000410000 */
[----:B------:R-:W-:Y:S01]  /*3230*/  HADD2.F32 R112, -RZ, R12.H1_H1 ;  /* 0x3000000cff707230 */ /* 0x000fe20000004100 */
[----:B------:R-:W-:Y:S01]  /*3240*/  FMUL.FTZ R73, R105, -1.4426950216293334961 ;  /* 0xbfb8aa3b69497820 */ /* 0x000fe20000410000 */
[--C-:B------:R-:W-:Y:S01]  /*3250*/  HADD2.F32 R107, -RZ, R35.reuse.H0_H0 ;  /* 0x20000023ff6b7230 */ /* 0x100fe20000004100 */
[----:B------:R-:W-:Y:S01]  /*3260*/  FMUL.FTZ R77, R114, -1.4426950216293334961 ;  /* 0xbfb8aa3b724d7820 */ /* 0x000fe20000410000 */
[----:B------:R0:W1:Y:S01]  /*3270*/  MUFU.EX2 R71, R33 ;  /* 0x0000002100477308 */ /* 0x0000620000000800 */
[----:B------:R-:W-:-:S02]  /*3280*/  HADD2.F32 R109, -RZ, R35.H1_H1 ;  /* 0x30000023ff6d7230 */ /* 0x000fc40000004100 */
[----:B------:R-:W-:Y:S01]  /*3290*/  FMUL.FTZ R75, R107, -1.4426950216293334961 ;  /* 0xbfb8aa3b6b4b7820 */ /* 0x000fe20000410000 */
[----:B------:R-:W-:Y:S02]  /*32a0*/  HADD2.F32 R101, -RZ, R14.H1_H1 ;  /* 0x3000000eff657230 */ /* 0x000fe40000004100 */
[----:B------:R-:W-:Y:S01]  /*32b0*/  FMUL.FTZ R35, R109, -1.4426950216293334961 ;  /* 0xbfb8aa3b6d237820 */ /* 0x000fe20000410000 */
[----:B------:R-:W-:Y:S01]  /*32c0*/  HADD2.F32 R115, -RZ, R21.H0_H0 ;  /* 0x20000015ff737230 */ /* 0x000fe20000004100 */
[----:B------:R-:W3:Y:S01]  /*32d0*/  MUFU.EX2 R32, R32 ;  /* 0x0000002000207308 */ /* 0x000ee20000000800 */
[----:B0-----:R-:W-:Y:S01]  /*32e0*/  FADD.FTZ R33, R67, 1 ;  /* 0x3f80000043217421 */ /* 0x001fe20000010000 */
[----:B------:R-:W-:Y:S02]  /*32f0*/  HADD2.F32 R67, -RZ, R13.H0_H0 ;  /* 0x2000000dff437230 */ /* 0x000fe40000004100 */
[----:B------:R-:W-:Y:S02]  /*3300*/  HADD2.F32 R89, -RZ, R5.H0_H0 ;  /* 0x20000005ff597230 */ /* 0x000fe40000004100 */
[----:B------:R-:W-:-:S02]  /*3310*/  HADD2.F32 R21, -RZ, R21.H1_H1 ;  /* 0x30000015ff157230 */ /* 0x000fc40000004100 */
[----:B------:R-:W0:Y:S01]  /*3320*/  MUFU.RCP R118, R33 ;  /* 0x0000002100767308 */ /* 0x000e220000001000 */
[----:B-1----:R-:W-:Y:S01]  /*3330*/  FADD.FTZ R71, R71, 1 ;  /* 0x3f80000047477421 */ /* 0x002fe20000010000 */
[----:B------:R-:W-:Y:S02]  /*3340*/  HADD2.F32 R79, -RZ, R16.H0_H0 ;  /* 0x20000010ff4f7230 */ /* 0x000fe40000004100 */
[--C-:B------:R-:W-:Y:S02]  /*3350*/  HADD2.F32 R116, -RZ, R22.reuse.H0_H0 ;  /* 0x20000016ff747230 */ /* 0x100fe40000004100 */
[----:B------:R-:W-:Y:S02]  /*3360*/  HADD2.F32 R22, -RZ, R22.H1_H1 ;  /* 0x30000016ff167230 */ /* 0x000fe40000004100 */
[----:B------:R-:W1:Y:S01]  /*3370*/  MUFU.EX2 R69, R69 ;  /* 0x0000004500457308 */ /* 0x000e620000000800 */
[----:B---3--:R-:W-:Y:S01]  /*3380*/  FADD.FTZ R12, R32, 1 ;  /* 0x3f800000200c7421 */ /* 0x008fe20000010000 */
[----:B------:R-:W-:-:S02]  /*3390*/  HADD2.F32 R102, -RZ, R18.H1_H1 ;  /* 0x30000012ff667230 */ /* 0x000fc40000004100 */
[--C-:B--2---:R-:W-:Y:S02]  /*33a0*/  HADD2.F32 R99, -RZ, R19.reuse.H0_H0 ;  /* 0x20000013ff637230 */ /* 0x104fe40000004100 */
[----:B------:R-:W-:Y:S01]  /*33b0*/  HADD2.F32 R100, -RZ, R19.H1_H1 ;  /* 0x30000013ff647230 */ /* 0x000fe20000004100 */
[----:B0-----:R-:W-:Y:S01]  /*33c0*/  FMUL.FTZ R32, R81, R118 ;  /* 0x0000007651207220 */ /* 0x001fe20000410000 */
[----:B------:R0:W-:Y:S01]  /*33d0*/  MUFU.EX2 R103, R34 ;  /* 0x0000002200677308 */ /* 0x0001e20000000800 */
[--C-:B------:R-:W-:Y:S02]  /*33e0*/  HADD2.F32 R117, -RZ, R23.reuse.H0_H0 ;  /* 0x20000017ff757230 */ /* 0x100fe40000004100 */
[----:B------:R-:W-:Y:S01]  /*33f0*/  FMUL.FTZ R95, R111, R32 ;  /* 0x000000206f5f7220 */ /* 0x000fe20000410000 */
[----:B------:R-:W-:-:S04]  /*3400*/  HADD2.F32 R23, -RZ, R23.H1_H1 ;  /* 0x30000017ff177230 */ /* 0x000fc80000004100 */
[----:B------:R-:W2:Y:S01]  /*3410*/  MUFU.RCP R122, R12 ;  /* 0x0000000c007a7308 */ /* 0x000ea20000001000 */
[----:B0-----:R-:W-:Y:S02]  /*3420*/  HADD2.F32 R34, -RZ, R13.H1_H1 ;  /* 0x3000000dff227230 */ /* 0x001fe40000004100 */
[----:B------:R-:W-:-:S05]  /*3430*/  HADD2.F32 R13, -RZ, R4.H0_H0 ;  /* 0x20000004ff0d7230 */ /* 0x000fca0000004100 */
[----:B------:R-:W-:Y:S01]  /*3440*/  FFMA.FTZ R130, R95, R13, R130 ;  /* 0x0000000d5f827223 */ /* 0x000fe20000010082 */
[----:B------:R0:W3:Y:S01]  /*3450*/  MUFU.EX2 R87, R73 ;  /* 0x0000004900577308 */ /* 0x0000e20000000800 */
[----:B-1----:R-:W-:Y:S01]  /*3460*/  FADD.FTZ R13, R69, 1 ;  /* 0x3f800000450d7421 */ /* 0x002fe20000010000 */
[----:B------:R-:W-:Y:S01]  /*3470*/  HADD2.F32 R69, -RZ, R14.H0_H0 ;  /* 0x2000000eff457230 */ /* 0x000fe20000004100 */
[----:B--2---:R-:W-:-:S05]  /*3480*/  FMUL.FTZ R33, R83, R122 ;  /* 0x0000007a53217220 */ /* 0x004fca0000410000 */
[----:B------:R1:W-:Y:S01]  /*3490*/  MUFU.RCP R126, R13 ;  /* 0x0000000d007e7308 */ /* 0x0003e20000001000 */
[----:B0-----:R-:W-:Y:S02]  /*34a0*/  FMUL.FTZ R73, R112, -1.4426950216293334961 ;  /* 0xbfb8aa3b70497820 */ /* 0x001fe40000410000 */
[----:B------:R-:W-:Y:S02]  /*34b0*/  FMUL.FTZ R93, R20, R33 ;  /* 0x00000021145d7220 */ /* 0x000fe40000410000 */
[----:B------:R-:W-:Y:S02]  /*34c0*/  FADD.FTZ R14, -R122, 1 ;  /* 0x3f8000007a0e7421 */ /* 0x000fe40000010100 */
[----:B------:R-:W-:Y:S01]  /*34d0*/  FMUL.FTZ R12, R69, -1.4426950216293334961 ;  /* 0xbfb8aa3b450c7820 */ /* 0x000fe20000410000 */
[----:B------:R0:W2:Y:S01]  /*34e0*/  MUFU.RCP R119, R71 ;  /* 0x0000004700777308 */ /* 0x0000a20000001000 */
[----:B-1----:R-:W-:Y:S02]  /*34f0*/  FMUL.FTZ R13, R101, -1.4426950216293334961 ;  /* 0xbfb8aa3b650d7820 */ /* 0x002fe40000410000 */
[----:B---3--:R-:W-:-:S02]  /*3500*/  FADD.FTZ R87, R87, 1 ;  /* 0x3f80000057577421 */ /* 0x008fc40000010000 */
[----:B------:R-:W-:-:S03]  /*3510*/  FFMA.FTZ R124, R83, R14, 1 ;  /* 0x3f800000537c7423 */ /* 0x000fc6000001000e */
[----:B------:R1:W3:Y:S01]  /*3520*/  MUFU.EX2 R108, R75 ;  /* 0x0000004b006c7308 */ /* 0x0002e20000000800 */
[----:B0-----:R-:W-:-:S07]  /*3530*/  HADD2.F32 R71, -RZ, R18.H0_H0 ;  /* 0x20000012ff477230 */ /* 0x001fce0000004100 */
[----:B------:R0:W3:Y:S01]  /*3540*/  MUFU.EX2 R110, R35 ;  /* 0x00000023006e7308 */ /* 0x0000e20000000800 */
[----:B--2---:R-:W-:Y:S02]  /*3550*/  FMUL.FTZ R98, R104, R119 ;  /* 0x0000007768627220 */ /* 0x004fe40000410000 */
[----:B-1----:R-:W-:-:S05]  /*3560*/  FMUL.FTZ R75, R67, -1.4426950216293334961 ;  /* 0xbfb8aa3b434b7820 */ /* 0x002fca0000410000 */
[----:B------:R1:W2:Y:S01]  /*3570*/  MUFU.EX2 R125, R73 ;  /* 0x00000049007d7308 */ /* 0x0002a20000000800 */
[----:B0-----:R-:W-:Y:S02]  /*3580*/  FMUL.FTZ R35, R34, -1.4426950216293334961 ;  /* 0xbfb8aa3b22237820 */ /* 0x001fe40000410000 */
[----:B---3--:R-:W-:-:S05]  /*3590*/  FADD.FTZ R108, R108, 1 ;  /* 0x3f8000006c6c7421 */ /* 0x008fca0000010000 */
[----:B------:R0:W3:Y:S01]  /*35a0*/  MUFU.EX2 R133, R35 ;  /* 0x0000002300857308 */ /* 0x0000e20000000800 */
[----:B-1----:R-:W-:Y:S01]  /*35b0*/  HADD2.F32 R73, -RZ, R4.H1_H1 ;  /* 0x30000004ff497230 */ /* 0x002fe20000004100 */
[----:B------:R-:W-:-:S04]  /*35c0*/  FADD.FTZ R110, R110, 1 ;  /* 0x3f8000006e6e7421 */ /* 0x000fc80000010000 */
[----:B------:R-:W-:Y:S01]  /*35d0*/  FFMA.FTZ R130, R93, R73, R130 ;  /* 0x000000495d827223 */ /* 0x000fe20000010082 */
[----:B------:R-:W-:Y:S01]  /*35e0*/  HADD2.F32 R73, -RZ, R17.H1_H1 ;  /* 0x30000011ff497230 */ /* 0x000fe20000004100 */
[----:B------:R1:W3:Y:S01]  /*35f0*/  MUFU.EX2 R136, R13 ;  /* 0x0000000d00887308 */ /* 0x0002e20000000800 */
[----:B0-----:R-:W-:Y:S02]  /*3600*/  FMUL.FTZ R35, R85, R126 ;  /* 0x0000007e55237220 */ /* 0x001fe40000410000 */
[----:B--2---:R-:W-:Y:S02]  /*3610*/  FADD.FTZ R129, R125, 1 ;  /* 0x3f8000007d817421 */ /* 0x004fe40000010000 */
[----:B------:R-:W-:-:S03]  /*3620*/  FMUL.FTZ R91, R115, R35 ;  /* 0x00000023735b7220 */ /* 0x000fc60000410000 */
[----:B------:R-:W0:Y:S01]  /*3630*/  MUFU.RCP R128, R87 ;  /* 0x0000005700807308 */ /* 0x000e220000001000 */
[----:B-1----:R-:W-:Y:S02]  /*3640*/  FADD.FTZ R13, R103, 1 ;  /* 0x3f800000670d7421 */ /* 0x002fe40000010000 */
[----:B------:R-:W-:Y:S02]  /*3650*/  FFMA.FTZ R130, R91, R89, R130 ;  /* 0x000000595b827223 */ /* 0x000fe40000010082 */
[----:B------:R-:W-:Y:S02]  /*3660*/  FMUL.FTZ R89, R21, R98 ;  /* 0x0000006215597220 */ /* 0x000fe40000410000 */
[----:B---3--:R-:W-:Y:S01]  /*3670*/  FADD.FTZ R133, R133, 1 ;  /* 0x3f80000085857421 */ /* 0x008fe20000010000 */
[----:B------:R1:W2:Y:S01]  /*3680*/  MUFU.EX2 R113, R77 ;  /* 0x0000004d00717308 */ /* 0x0002a20000000800 */
[----:B------:R-:W-:-:S07]  /*3690*/  FADD.FTZ R136, R136, 1 ;  /* 0x3f80000088887421 */ /* 0x000fce0000010000 */
[----:B------:R3:W-:Y:S01]  /*36a0*/  MUFU.RCP R121, R13 ;  /* 0x0000000d00797308 */ /* 0x0007e20000001000 */
[----:B-1----:R-:W-:Y:S01]  /*36b0*/  HADD2.F32 R77, -RZ, R16.H1_H1 ;  /* 0x30000010ff4d7230 */ /* 0x002fe20000004100 */
[----:B0-----:R-:W-:Y:S01]  /*36c0*/  FMUL.FTZ R103, R105, R128 ;  /* 0x0000008069677220 */ /* 0x001fe20000410000 */
[----:B------:R-:W-:-:S03]  /*36d0*/  HADD2.F32 R16, -RZ, R5.H1_H1 ;  /* 0x30000005ff107230 */ /* 0x000fc60000004100 */
[----:B------:R-:W-:Y:S02]  /*36e0*/  FMUL.FTZ R87, R116, R103 ;  /* 0x0000006774577220 */ /* 0x000fe40000410000 */
[----:B------:R-:W-:Y:S01]  /*36f0*/  FFMA.FTZ R14, R89, R16, R130 ;  /* 0x00000010590e7223 */ /* 0x000fe20000010082 */
[----:B------:R0:W1:Y:S01]  /*3700*/  MUFU.EX2 R135, R12 ;  /* 0x0000000c00877308 */ /* 0x0000620000000800 */
[----:B---3--:R-:W-:Y:S02]  /*3710*/  FADD.FTZ R13, -R119, 1 ;  /* 0x3f800000770d7421 */ /* 0x008fe40000010100 */
[----:B--2---:R-:W-:-:S05]  /*3720*/  FADD.FTZ R113, R113, 1 ;  /* 0x3f80000071717421 */ /* 0x004fca0000010000 */
[----:B------:R-:W-:Y:S01]  /*3730*/  MUFU.RCP R130, R108 ;  /* 0x0000006c00827308 */ /* 0x000fe20000001000 */
[----:B0-----:R-:W-:-:S04]  /*3740*/  FADD.FTZ R12, -R118, 1 ;  /* 0x3f800000760c7421 */ /* 0x001fc80000010100 */
[----:B------:R-:W-:Y:S01]  /*3750*/  FFMA.FTZ R120, R81, R12, 1 ;  /* 0x3f80000051787423 */ /* 0x000fe2000001000c */
[----:B------:R-:W-:Y:S01]  /*3760*/  HADD2.F32 R81, -RZ, R6.H0_H0 ;  /* 0x20000006ff517230 */ /* 0x000fe20000004100 */
[----:B------:R-:W-:Y:S01]  /*3770*/  FADD.FTZ R12, -R126, 1 ;  /* 0x3f8000007e0c7421 */ /* 0x000fe20000010100 */
[----:B------:R-:W-:Y:S01]  /*3780*/  MUFU.RCP R134, R110 ;  /* 0x0000006e00867308 */ /* 0x000fe20000001000 */
[----:B-1----:R-:W-:-:S07]  /*3790*/  FADD.FTZ R135, R135, 1 ;  /* 0x3f80000087877421 */ /* 0x002fce0000010000 */
[----:B------:R0:W1:Y:S08]  /*37a0*/  MUFU.EX2 R131, R75 ;  /* 0x0000004b00837308 */ /* 0x0000700000000800 */
[----:B------:R-:W-:Y:S01]  /*37b0*/  MUFU.RCP R127, R113 ;  /* 0x00000071007f7308 */ /* 0x000fe20000001000 */
[----:B0-----:R-:W-:Y:S01]  /*37c0*/  HADD2.F32 R75, -RZ, R17.H0_H0 ;  /* 0x20000011ff4b7230 */ /* 0x001fe20000004100 */
[----:B-1----:R-:W-:-:S06]  /*37d0*/  FADD.FTZ R131, R131, 1 ;  /* 0x3f80000083837421 */ /* 0x002fcc0000010000 */
[----:B------:R-:W-:Y:S08]  /*37e0*/  MUFU.RCP R129, R129 ;  /* 0x0000008100817308 */ /* 0x000ff00000001000 */
[----:B------:R-:W-:Y:S08]  /*37f0*/  MUFU.RCP R133, R133 ;  /* 0x0000008500857308 */ /* 0x000ff00000001000 */
[----:B------:R-:W-:Y:S01]  /*3800*/  MUFU.RCP R136, R136 ;  /* 0x0000008800887308 */ /* 0x000fe20000001000 */
[----:B-----5:R0:W-:Y:S04]  /*3810*/  STS.128 [R58.X16], R28 ;  /* 0x0000001c3a007388 */ /* 0x0201e8000000cc00 */
[----:B----4-:R1:W-:Y:S01]  /*3820*/  STS.128 [R58.X16+0x200], R24 ;  /* 0x000200183a007388 */ /* 0x0103e2000000cc00 */
[----:B------:R-:W-:-:S06]  /*3830*/  NOP ;  /* 0x0000000000007918 */ /* 0x000fcc0000000000 */
[----:B------:R-:W2:Y:S01]  /*3840*/  LDS.128 R16, [R44] ;  /* 0x000000002c107984 */ /* 0x000ea20000000c00 */
[----:B0-----:R-:W-:Y:S01]  /*3850*/  FMUL.FTZ R28, R106, R121 ;  /* 0x000000796a1c7220 */ /* 0x001fe20000410000 */
[--C-:B------:R-:W-:Y:S01]  /*3860*/  HADD2.F32 R31, -RZ, R15.reuse.H0_H0 ;  /* 0x2000000fff1f7230 */ /* 0x100fe20000004100 */
[----:B------:R-:W-:Y:S01]  /*3870*/  FMUL.FTZ R30, R107, R130 ;  /* 0x000000826b1e7220 */ /* 0x000fe20000410000 */
[----:B------:R-:W-:Y:S01]  /*3880*/  HADD2.F32 R29, -RZ, R15.H1_H1 ;  /* 0x3000000fff1d7230 */ /* 0x000fe20000004100 */
[----:B-1----:R-:W-:Y:S01]  /*3890*/  FFMA.FTZ R24, R85, R12, 1 ;  /* 0x3f80000055187423 */ /* 0x002fe2000001000c */
[----:B------:R-:W-:Y:S01]  /*38a0*/  HADD2.F32 R25, -RZ, R6.H1_H1 ;  /* 0x30000006ff197230 */ /* 0x000fe20000004100 */
[----:B------:R-:W-:Y:S02]  /*38b0*/  FFMA.FTZ R12, R87, R81, R14 ;  /* 0x00000051570c7223 */ /* 0x000fe4000001000e */
[----:B------:R-:W-:Y:S02]  /*38c0*/  FMUL.FTZ R85, R22, R28 ;  /* 0x0000001c16557220 */ /* 0x000fe40000410000 */
[----:B------:R-:W-:-:S02]  /*38d0*/  FFMA.FTZ R27, R104, R13, 1 ;  /* 0x3f800000681b7423 */ /* 0x000fc4000001000d */
[----:B------:R-:W-:Y:S01]  /*38e0*/  FFMA.FTZ R104, R85, R25, R12 ;  /* 0x0000001955687223 */ /* 0x000fe2000001000c */
[--C-:B------:R-:W-:Y:S01]  /*38f0*/  HADD2.F32 R25, -RZ, R7.reuse.H0_H0 ;  /* 0x20000007ff197230 */ /* 0x100fe20000004100 */
[----:B------:R-:W-:Y:S02]  /*3900*/  FADD.FTZ R13, -R121, 1 ;  /* 0x3f800000790d7421 */ /* 0x000fe40000010100 */
[----:B------:R-:W-:Y:S02]  /*3910*/  FMUL.FTZ R83, R117, R30 ;  /* 0x0000001e75537220 */ /* 0x000fe40000410000 */
[----:B------:R-:W-:Y:S02]  /*3920*/  FMUL.FTZ R14, R31, -1.4426950216293334961 ;  /* 0xbfb8aa3b1f0e7820 */ /* 0x000fe40000410000 */
[----:B------:R-:W-:Y:S02]  /*3930*/  FADD.FTZ R12, -R128, 1 ;  /* 0x3f800000800c7421 */ /* 0x000fe40000010100 */
[----:B------:R-:W-:Y:S01]  /*3940*/  FFMA.FTZ R123, R106, R13, 1 ;  /* 0x3f8000006a7b7423 */ /* 0x000fe2000001000d */
[----:B------:R0:W-:Y:S01]  /*3950*/  MUFU.EX2 R137, R14 ;  /* 0x0000000e00897308 */ /* 0x0001e20000000800 */
[----:B------:R-:W-:Y:S01]  /*3960*/  FFMA.FTZ R106, R83, R25, R104 ;  /* 0x00000019536a7223 */ /* 0x000fe20000010068 */
[----:B------:R-:W-:Y:S01]  /*3970*/  HADD2.F32 R13, -RZ, R7.H1_H1 ;  /* 0x30000007ff0d7230 */ /* 0x000fe20000004100 */
[----:B------:R-:W-:-:S02]  /*3980*/  FMUL.FTZ R104, R109, R134 ;  /* 0x000000866d687220 */ /* 0x000fc40000410000 */
[----:B------:R-:W-:Y:S02]  /*3990*/  FFMA.FTZ R26, R105, R12, 1 ;  /* 0x3f800000691a7423 */ /* 0x000fe4000001000c */
[----:B------:R-:W-:Y:S02]  /*39a0*/  FMUL.FTZ R15, R29, -1.4426950216293334961 ;  /* 0xbfb8aa3b1d0f7820 */ /* 0x000fe40000410000 */
[----:B------:R-:W-:Y:S02]  /*39b0*/  FADD.FTZ R12, -R130, 1 ;  /* 0x3f800000820c7421 */ /* 0x000fe40000010100 */
[----:B0-----:R-:W-:Y:S01]  /*39c0*/  FADD.FTZ R14, -R134, 1 ;  /* 0x3f800000860e7421 */ /* 0x001fe20000010100 */
[----:B------:R0:W1:Y:S01]  /*39d0*/  MUFU.EX2 R138, R15 ;  /* 0x0000000f008a7308 */ /* 0x0000620000000800 */
[----:B------:R-:W-:Y:S01]  /*39e0*/  FMUL.FTZ R81, R23, R104 ;  /* 0x0000006817517220 */ /* 0x000fe20000410000 */
[--C-:B--2---:R-:W-:Y:S01]  /*39f0*/  HADD2.F32 R105, -RZ, R16.reuse.H0_H0 ;  /* 0x20000010ff697230 */ /* 0x104fe20000004100 */
[----:B------:R-:W-:Y:S01]  /*3a00*/  FFMA.FTZ R132, R107, R12, 1 ;  /* 0x3f8000006b847423 */ /* 0x000fe2000001000c */
[--C-:B------:R-:W-:Y:S01]  /*3a10*/  HADD2.F32 R108, -RZ, R17.reuse.H0_H0 ;  /* 0x20000011ff6c7230 */ /* 0x100fe20000004100 */
[----:B------:R-:W-:Y:S01]  /*3a20*/  FFMA.FTZ R125, R109, R14, 1 ;  /* 0x3f8000006d7d7423 */ /* 0x000fe2000001000e */
[----:B------:R-:W-:Y:S01]  /*3a30*/  HADD2.F32 R107, -RZ, R17.H1_H1 ;  /* 0x30000011ff6b7230 */ /* 0x000fe20000004100 */
[----:B------:R-:W-:Y:S01]  /*3a40*/  FFMA.FTZ R140, R81, R13, R106 ;  /* 0x0000000d518c7223 */ /* 0x000fe2000001006a */
[----:B------:R-:W-:Y:S01]  /*3a50*/  HADD2.F32 R106, -RZ, R16.H1_H1 ;  /* 0x30000010ff6a7230 */ /* 0x000fe20000004100 */
[----:B0-----:R-:W0:Y:S01]  /*3a60*/  LDS.128 R12, [R44+0x10] ;  /* 0x000010002c0c7984 */ /* 0x001e220000000c00 */
[----:B------:R-:W-:Y:S01]  /*3a70*/  FMUL.FTZ R17, R111, R105 ;  /* 0x000000696f117220 */ /* 0x000fe20000410000 */
[--C-:B------:R-:W-:Y:S01]  /*3a80*/  HADD2.F32 R111, -RZ, R19.reuse.H0_H0 ;  /* 0x20000013ff6f7230 */ /* 0x100fe20000004100 */
[----:B------:R-:W-:Y:S01]  /*3a90*/  FMUL.FTZ R16, R21, R107 ;  /* 0x0000006b15107220 */ /* 0x000fe20000410000 */
[--C-:B------:R-:W-:Y:S01]  /*3aa0*/  HADD2.F32 R110, -RZ, R18.reuse.H0_H0 ;  /* 0x20000012ff6e7230 */ /* 0x100fe20000004100 */
[----:B------:R-:W-:Y:S01]  /*3ab0*/  FMUL.FTZ R25, R20, R106 ;  /* 0x0000006a14197220 */ /* 0x000fe20000410000 */
[----:B------:R-:W-:Y:S01]  /*3ac0*/  HADD2.F32 R109, -RZ, R18.H1_H1 ;  /* 0x30000012ff6d7230 */ /* 0x000fe20000004100 */
[----:B------:R-:W-:Y:S01]  /*3ad0*/  FMUL.FTZ R117, R117, R111 ;  /* 0x0000006f75757220 */ /* 0x000fe20000410000 */
[----:B------:R-:W-:Y:S01]  /*3ae0*/  HADD2.F32 R113, -RZ, R19.H1_H1 ;  /* 0x30000013ff717230 */ /* 0x000fe20000004100 */
[----:B------:R-:W2:Y:S01]  /*3af0*/  MUFU.RCP R18, R131 ;  /* 0x0000008300127308 */ /* 0x000ea20000001000 */
[----:B------:R-:W-:-:S02]  /*3b00*/  FMUL.FTZ R25, R122, R25 ;  /* 0x000000197a197220 */ /* 0x000fc40000410000 */
[----:B------:R-:W-:Y:S02]  /*3b10*/  FMUL.FTZ R22, R22, R109 ;  /* 0x0000006d16167220 */ /* 0x000fe40000410000 */
[----:B------:R-:W-:Y:S02]  /*3b20*/  FMUL.FTZ R23, R23, R113 ;  /* 0x0000007117177220 */ /* 0x000fe40000410000 */
[----:B------:R-:W-:Y:S01]  /*3b30*/  FMUL.FTZ R117, R130, R117 ;  /* 0x0000007582757220 */ /* 0x000fe20000410000 */
[----:B------:R-:W3:Y:S01]  /*3b40*/  MUFU.RCP R122, R135 ;  /* 0x00000087007a7308 */ /* 0x000ee20000001000 */
[----:B------:R-:W-:Y:S01]  /*3b50*/  FMUL.FTZ R115, R115, R108 ;  /* 0x0000006c73737220 */ /* 0x000fe20000410000 */
[----:B------:R-:W-:Y:S01]  /*3b60*/  HADD2.F32 R130, -RZ, R11.H1_H1 ;  /* 0x3000000bff827230 */ /* 0x000fe20000004100 */
[----:B------:R-:W-:Y:S02]  /*3b70*/  FMUL.FTZ R19, R116, R110 ;  /* 0x0000006e74137220 */ /* 0x000fe40000410000 */
[----:B------:R-:W-:-:S02]  /*3b80*/  FMUL.FTZ R134, R134, R23 ;  /* 0x0000001786867220 */ /* 0x000fc40000410000 */
[----:B------:R-:W-:Y:S02]  /*3b90*/  FMUL.FTZ R17, R118, R17 ;  /* 0x0000001176117220 */ /* 0x000fe40000410000 */
[----:B------:R-:W-:Y:S02]  /*3ba0*/  FMUL.FTZ R22, R121, R22 ;  /* 0x0000001679167220 */ /* 0x000fe40000410000 */
[----:B------:R-:W-:Y:S02]  /*3bb0*/  FMUL.FTZ R23, R117, R132 ;  /* 0x0000008475177220 */ /* 0x000fe40000410000 */
[----:B-1----:R-:W-:Y:S02]  /*3bc0*/  FADD.FTZ R138, R138, 1 ;  /* 0x3f8000008a8a7421 */ /* 0x002fe40000010000 */
[----:B------:R-:W-:Y:S02]  /*3bd0*/  FMUL.FTZ R16, R119, R16 ;  /* 0x0000001077107220 */ /* 0x000fe40000410000 */
[----:B------:R-:W-:-:S02]  /*3be0*/  FMUL.FTZ R115, R126, R115 ;  /* 0x000000737e737220 */ /* 0x000fc40000410000 */
[----:B------:R-:W-:Y:S01]  /*3bf0*/  FMUL.FTZ R19, R128, R19 ;  /* 0x0000001380137220 */ /* 0x000fe20000410000 */
[----:B------:R-:W-:Y:S01]  /*3c00*/  MUFU.RCP R138, R138 ;  /* 0x0000008a008a7308 */ /* 0x000fe20000001000 */
[----:B------:R-:W-:Y:S01]  /*3c10*/  FADD.FTZ R137, R137, 1 ;  /* 0x3f80000089897421 */ /* 0x000fe20000010000 */
        /* <DEDUP_REMOVED lines=13> */
[----:B------:R-:W-:Y:S01]  /*3cf0*/  FADD.FTZ R13, -R127, 1 ;  /* 0x3f8000007f0d7421 */ /* 0x000fe20000010100 */
[----:B------:R-:W-:Y:S01]  /*3d00*/  HADD2.F32 R128, -RZ, R15.H1_H1 ;  /* 0x3000000fff807230 */ /* 0x000fe20000004100 */
[----:B------:R-:W0:Y:S01]  /*3d10*/  MUFU.RCP R126, R137 ;  /* 0x00000089007e7308 */ /* 0x000e220000001000 */
[----:B------:R-:W-:Y:S01]  /*3d20*/  FMUL.FTZ R12, R79, R117 ;  /* 0x000000754f0c7220 */ /* 0x000fe20000410000 */
[----:B------:R-:W-:Y:S01]  /*3d30*/  F2FP.PACK_AB R21, R16, R21 ;  /* 0x000000151015723e */ /* 0x000fe200000000ff */
[----:B------:R-:W-:Y:S01]  /*3d40*/  FADD.FTZ R15, -R129, 1 ;  /* 0x3f800000810f7421 */ /* 0x000fe20000010100 */
[----:B------:R-:W-:Y:S01]  /*3d50*/  F2FP.PACK_AB R22, R22, R19 ;  /* 0x000000131616723e */ /* 0x000fe200000000ff */
[----:B------:R-:W-:Y:S01]  /*3d60*/  FMUL.FTZ R14, R77, R118 ;  /* 0x000000764d0e7220 */ /* 0x000fe20000410000 */
[----:B------:R-:W-:Y:S01]  /*3d70*/  F2FP.PACK_AB R23, R134, R23 ;  /* 0x000000178617723e */ /* 0x000fe200000000ff */
[----:B--2---:R-:W-:-:S02]  /*3d80*/  FADD.FTZ R24, -R18, 1 ;  /* 0x3f80000012187421 */ /* 0x004fc40000010100 */
[----:B------:R-:W-:Y:S02]  /*3d90*/  FADD.FTZ R27, -R133, 1 ;  /* 0x3f800000851b7421 */ /* 0x000fe40000010100 */
[----:B------:R-:W-:Y:S02]  /*3da0*/  FMUL.FTZ R25, R75, R119 ;  /* 0x000000774b197220 */ /* 0x000fe40000410000 */
[----:B------:R-:W-:Y:S02]  /*3db0*/  FMUL.FTZ R26, R73, R121 ;  /* 0x00000079491a7220 */ /* 0x000fe40000410000 */
[----:B------:R-:W-:Y:S02]  /*3dc0*/  FFMA.FTZ R13, R114, R13, 1 ;  /* 0x3f800000720d7423 */ /* 0x000fe4000001000d */
        /* <DEDUP_REMOVED lines=9> */
[----:B------:R-:W-:Y:S02]  /*3e60*/  FMUL.FTZ R25, R25, R24 ;  /* 0x0000001819197220 */ /* 0x000fe40000410000 */
[----:B------:R-:W-:Y:S02]  /*3e70*/  FMUL.FTZ R26, R26, R27 ;  /* 0x0000001b1a1a7220 */ /* 0x000fe40000410000 */
[----:B---3--:R-:W-:Y:S02]  /*3e80*/  FADD.FTZ R14, -R122, 1 ;  /* 0x3f8000007a0e7421 */ /* 0x008fe40000010100 */
[----:B------:R-:W-:Y:S01]  /*3e90*/  FMUL.FTZ R13, R71, R123 ;  /* 0x0000007b470d7220 */ /* 0x000fe20000410000 */
[----:B------:R-:W-:Y:S01]  /*3ea0*/  F2FP.PACK_AB R25, R26, R25 ;  /* 0x000000191a19723e */ /* 0x000fe200000000ff */
[----:B------:R-:W-:-:S02]  /*3eb0*/  FADD.FTZ R24, -R136, 1 ;  /* 0x3f80000088187421 */ /* 0x000fc40000010100 */
[----:B------:R-:W-:Y:S02]  /*3ec0*/  FMUL.FTZ R27, R102, R124 ;  /* 0x0000007c661b7220 */ /* 0x000fe40000410000 */
[----:B------:R-:W-:Y:S02]  /*3ed0*/  FFMA.FTZ R14, R69, R14, 1 ;  /* 0x3f800000450e7423 */ /* 0x000fe4000001000e */
[----:B------:R-:W-:Y:S02]  /*3ee0*/  FMUL.FTZ R13, R122, R13 ;  /* 0x0000000d7a0d7220 */ /* 0x000fe40000410000 */
[----:B------:R-:W-:Y:S02]  /*3ef0*/  FFMA.FTZ R24, R101, R24, 1 ;  /* 0x3f80000065187423 */ /* 0x000fe40000010018 */
[----:B------:R-:W-:Y:S02]  /*3f00*/  FMUL.FTZ R27, R136, R27 ;  /* 0x0000001b881b7220 */ /* 0x000fe40000410000 */
[----:B------:R-:W-:-:S02]  /*3f10*/  FMUL.FTZ R17, R17, R120 ;  /* 0x0000007811117220 */ /* 0x000fc40000410000 */
[----:B------:R-:W-:Y:S02]  /*3f20*/  FMUL.FTZ R116, R114, R127 ;  /* 0x0000007f72747220 */ /* 0x000fe40000410000 */
[----:B0-----:R-:W-:Y:S01]  /*3f30*/  FADD.FTZ R114, -R126, 1 ;  /* 0x3f8000007e727421 */ /* 0x001fe20000010100 */
[----:B------:R-:W-:Y:S01]  /*3f40*/  F2FP.PACK_AB R20, R20, R17 ;  /* 0x000000111414723e */ /* 0x000fe200000000ff */
[----:B------:R-:W-:Y:S01]  /*3f50*/  BAR.SYNC.DEFER_BLOCKING 0x0 ;  /* 0x0000000000007b1d */ /* 0x000fe20000010000 */
[----:B------:R-:W-:Y:S02]  /*3f60*/  FADD.FTZ R120, -R138, 1 ;  /* 0x3f8000008a787421 */ /* 0x000fe40000010100 */
[----:B------:R-:W-:Y:S02]  /*3f70*/  FMUL.FTZ R115, R99, R125 ;  /* 0x0000007d63737220 */ /* 0x000fe40000410000 */
[----:B------:R-:W-:Y:S02]  /*3f80*/  FMUL.FTZ R127, R100, R128 ;  /* 0x00000080647f7220 */ /* 0x000fe40000410000 */
[----:B------:R-:W-:-:S02]  /*3f90*/  FMUL.FTZ R13, R13, R14 ;  /* 0x0000000e0d0d7220 */ /* 0x000fc40000410000 */
[----:B------:R-:W-:Y:S01]  /*3fa0*/  FMUL.FTZ R14, R27, R24 ;  /* 0x000000181b0e7220 */ /* 0x000fe20000410000 */
[----:B------:R-:W-:Y:S01]  /*3fb0*/  F2FP.PACK_AB R24, R15, R12 ;  /* 0x0000000c0f18723e */ /* 0x000fe200000000ff */
[----:B------:R-:W-:Y:S01]  /*3fc0*/  FFMA.FTZ R114, R31, R114, 1 ;  /* 0x3f8000001f727423 */ /* 0x000fe20000010072 */
[----:B------:R-:W-:Y:S01]  /*3fd0*/  HADD2.F32 R12, -RZ, R8.H0_H0 ;  /* 0x20000008ff0c7230 */ /* 0x000fe20000004100 */
[----:B------:R-:W-:Y:S01]  /*3fe0*/  FFMA.FTZ R120, R29, R120, 1 ;  /* 0x3f8000001d787423 */ /* 0x000fe20000010078 */
[----:B------:R-:W-:Y:S01]  /*3ff0*/  F2FP.PACK_AB R26, R14, R13 ;  /* 0x0000000d0e1a723e */ /* 0x000fe200000000ff */
[----:B------:R-:W-:Y:S02]  /*4000*/  FMUL.FTZ R115, R126, R115 ;  /* 0x000000737e737220 */ /* 0x000fe40000410000 */
[----:B------:R-:W-:Y:S02]  /*4010*/  FMUL.FTZ R127, R138, R127 ;  /* 0x0000007f8a7f7220 */ /* 0x000fe40000410000 */
[----:B------:R-:W-:-:S02]  /*4020*/  FMUL.FTZ R79, R79, R116 ;  /* 0x000000744f4f7220 */ /* 0x000fc40000410000 */
[----:B------:R-:W-:Y:S02]  /*4030*/  FMUL.FTZ R27, R115, R114 ;  /* 0x00000072731b7220 */ /* 0x000fe40000410000 */
[----:B------:R-:W-:Y:S01]  /*4040*/  FMUL.FTZ R120, R127, R120 ;  /* 0x000000787f787220 */ /* 0x000fe20000410000 */
[----:B------:R0:W-:Y:S01]  /*4050*/  STS.128 [R44], R20 ;  /* 0x000000142c007388 */ /* 0x0001e20000000c00 */
[----:B------:R-:W-:Y:S01]  /*4060*/  FFMA.FTZ R140, R79, R12, R140 ;  /* 0x0000000c4f8c7223 */ /* 0x000fe2000001008c */
[----:B------:R-:W-:Y:S01]  /*4070*/  HADD2.F32 R127, -RZ, R8.H1_H1 ;  /* 0x30000008ff7f7230 */ /* 0x000fe20000004100 */
[----:B------:R-:W-:Y:S01]  /*4080*/  IMAD R12, R155, c[0x0][0x2e8], RZ ;  /* 0x0000ba009b0c7a24 */ /* 0x000fe200078e02ff */
[----:B------:R-:W-:Y:S01]  /*4090*/  F2FP.PACK_AB R27, R120, R27 ;  /* 0x0000001b781b723e */ /* 0x000fe200000000ff */
[----:B------:R-:W-:-:S04]  /*40a0*/  IMAD.WIDE.U32 R114, R63, c[0x0][0x2e8], R2 ;  /* 0x0000ba003f727a25 */ /* 0x000fc800078e0002 */
[----:B------:R-:W-:Y:S01]  /*40b0*/  IMAD R17, R63, c[0x0][0x2ec], R12 ;  /* 0x0000bb003f117a24 */ /* 0x000fe200078e020c */
[----:B------:R1:W-:Y:S01]  /*40c0*/  STS.128 [R44+0x10], R24 ;  /* 0x000010182c007388 */ /* 0x0003e20000000c00 */
[----:B------:R-:W-:-:S06]  /*40d0*/  NOP ;  /* 0x0000000000007918 */ /* 0x000fcc0000000000 */
[----:B------:R-:W-:Y:S01]  /*40e0*/  FMUL.FTZ R120, R67, R18 ;  /* 0x0000001243787220 */ /* 0x000fe20000410000 */
[----:B------:R-:W-:Y:S01]  /*40f0*/  IADD3 R115, R115, R17, RZ ;  /* 0x0000001173737210 */ /* 0x000fe20007ffe0ff */
[----:B------:R-:W2:Y:S01]  /*4100*/  LDS.128 R12, [R58.X16] ;  /* 0x000000003a0c7984 */ /* 0x000ea2000000cc00 */
[----:B------:R-:W-:Y:S01]  /*4110*/  FMUL.FTZ R112, R112, R129 ;  /* 0x0000008170707220 */ /* 0x000fe20000410000 */
[--C-:B0-----:R-:W-:Y:S01]  /*4120*/  HADD2.F32 R20, -RZ, R9.reuse.H0_H0 ;  /* 0x20000009ff147230 */ /* 0x101fe20000004100 */
[----:B------:R-:W-:Y:S01]  /*4130*/  FMUL.FTZ R75, R75, R120 ;  /* 0x000000784b4b7220 */ /* 0x000fe20000410000 */
[----:B------:R-:W0:Y:S01]  /*4140*/  LDS.128 R16, [R58.X16+0x200] ;  /* 0x000200003a107984 */ /* 0x000e22000000cc00 */
[----:B------:R-:W-:Y:S01]  /*4150*/  FMUL.FTZ R77, R77, R112 ;  /* 0x000000704d4d7220 */ /* 0x000fe20000410000 */
[----:B------:R-:W-:Y:S01]  /*4160*/  HADD2.F32 R22, -RZ, R9.H1_H1 ;  /* 0x30000009ff167230 */ /* 0x000fe20000004100 */
[----:B------:R-:W-:Y:S01]  /*4170*/  IMAD R21, R65, c[0x0][0x2f0], RZ ;  /* 0x0000bc0041157a24 */ /* 0x000fe200078e02ff */
[----:B------:R-:W-:Y:S01]  /*4180*/  HADD2.F32 R23, -RZ, R10.H0_H0 ;  /* 0x2000000aff177230 */ /* 0x000fe20000004100 */
[----:B------:R-:W-:Y:S01]  /*4190*/  FFMA.FTZ R140, R77, R127, R140 ;  /* 0x0000007f4d8c7223 */ /* 0x000fe2000001008c */
[----:B-1----:R-:W-:Y:S01]  /*41a0*/  HADD2.F32 R24, -RZ, R11.H0_H0 ;  /* 0x2000000bff187230 */ /* 0x002fe20000004100 */
[----:B------:R-:W-:-:S02]  /*41b0*/  FMUL.FTZ R34, R34, R133 ;  /* 0x0000008522227220 */ /* 0x000fc40000410000 */
[----:B------:R-:W-:Y:S02]  /*41c0*/  FFMA.FTZ R140, R75, R20, R140 ;  /* 0x000000144b8c7223 */ /* 0x000fe4000001008c */
[C---:B------:R-:W-:Y:S02]  /*41d0*/  IMAD R25, R66.reuse, c[0x0][0x2f4], R21 ;  /* 0x0000bd0042197a24 */ /* 0x040fe400078e0215 */
[----:B------:R-:W-:Y:S02]  /*41e0*/  FMUL.FTZ R73, R73, R34 ;  /* 0x0000002249497220 */ /* 0x000fe40000410000 */
[----:B------:R-:W-:Y:S02]  /*41f0*/  FMUL.FTZ R122, R69, R122 ;  /* 0x0000007a457a7220 */ /* 0x000fe40000410000 */
[----:B------:R-:W-:-:S04]  /*4200*/  IMAD.WIDE.U32 R20, R66, c[0x0][0x2f0], R114 ;  /* 0x0000bc0042147a25 */ /* 0x000fc800078e0072 */
        /* <DEDUP_REMOVED lines=8> */
[----:B------:R-:W-:Y:S01]  /*4290*/  FMUL.FTZ R69, R102, R101 ;  /* 0x0000006566457220 */ /* 0x000fe20000410000 */
[----:B------:R-:W-:Y:S01]  /*42a0*/  ISETP.NE.U32.AND P0, PT, RZ, c[0x0][0x270], PT ;  /* 0x00009c00ff007a0c */ /* 0x000fe20003f05070 */
[----:B------:R-:W-:Y:S01]  /*42b0*/  FMUL.FTZ R126, R31, R126 ;  /* 0x0000007e1f7e7220 */ /* 0x000fe20000410000 */
[----:B------:R-:W-:Y:S01]  /*42c0*/  MOV R25, c[0x0][0x16c] ;  /* 0x00005b0000197a02 */ /* 0x000fe20000000f00 */
[----:B------:R-:W-:Y:S01]  /*42d0*/  FFMA.FTZ R140, R69, R21, R140 ;  /* 0x00000015458c7223 */ /* 0x000fe2000001008c */
[----:B------:R-:W-:Y:S01]  /*42e0*/  ISETP.NE.AND.EX P0, PT, RZ, c[0x0][0x274], PT, P0 ;  /* 0x00009d00ff007a0c */ /* 0x000fe20003f05300 */
[----:B------:R-:W-:Y:S01]  /*42f0*/  IMAD.WIDE R20, R45, 0x10, R22 ;  /* 0x000000102d147825 */ /* 0x000fe200078e0216 */
[----:B------:R-:W-:-:S03]  /*4300*/  ISETP.GE.AND P1, PT, R25, 0x1, PT ;  /* 0x000000011900780c */ /* 0x000fc60003f26270 */
[----:B------:R-:W-:Y:S01]  /*4310*/  FMUL.FTZ R67, R99, R126 ;  /* 0x0000007e63437220 */ /* 0x000fe20000410000 */
[----:B--2---:R1:W-:Y:S01]  /*4320*/  STG.E.128 [R20.64], R12 ;  /* 0x0000000c14007986 */ /* 0x0043e2000c101d04 */
[----:B------:R-:W-:Y:S02]  /*4330*/  FMUL.FTZ R29, R29, R138 ;  /* 0x0000008a1d1d7220 */ /* 0x000fe40000410000 */
[----:B------:R-:W-:Y:S01]  /*4340*/  FFMA.FTZ R140, R67, R24, R140 ;  /* 0x00000018438c7223 */ /* 0x000fe2000001008c */
[----:B0-----:R1:W-:Y:S01]  /*4350*/  STG.E.128 [R20.64+0x200], R16 ;  /* 0x0002001014007986 */ /* 0x0013e2000c101d04 */
[----:B------:R-:W-:Y:S02]  /*4360*/  FMUL.FTZ R99, R100, R29 ;  /* 0x0000001d64637220 */ /* 0x000fe40000410000 */
[----:B------:R-:W-:Y:S05]  /*4370*/  @!P0 BRA `(.L_x_6615) ;  /* 0x000002b000008947 */ /* 0x000fea0003800000 */
[----:B------:R-:W-:Y:S01]  /*4380*/  BAR.SYNC.DEFER_BLOCKING 0x0 ;  /* 0x0000000000007b1d */ /* 0x000fe20000010000 */
[----:B-1----:R-:W-:Y:S02]  /*4390*/  FMUL.FTZ R12, R32, R105 ;  /* 0x00000069200c7220 */ /* 0x002fe40000410000 */
        /* <DEDUP_REMOVED lines=41> */
.L_x_6615:
        /* <DEDUP_REMOVED lines=28> */
[----:B------:R-:W-:Y:S01]  /*47f0*/  IADD3 R132, R0, -0x1, RZ ;  /* 0xffffffff00847810 */ /* 0x000fe20007ffe0ff */
[----:B------:R-:W-:Y:S01]  /*4800*/  CS2R R134, SRZ ;  /* 0x0000000000867805 */ /* 0x000fe2000001ff00 */
[----:B------:R-:W-:Y:S02]  /*4810*/  MOV R133, RZ ;  /* 0x000000ff00857202 */ /* 0x000fe40000000f00 */
[----:B01----:R-:W-:Y:S02]  /*4820*/  LEA.HI R12, R132, R132, RZ, 0x1 ;  /* 0x00000084840c7211 */ /* 0x003fe400078f08ff */
[----:B------:R-:W-:-:S02]  /*4830*/  MOV R131, RZ ;  /* 0x000000ff00837202 */ /* 0x000fc40000000f00 */
[----:B------:R-:W-:-:S04]  /*4840*/  LOP3.LUT R13, R12, 0xfffffe, RZ, 0xc0, !PT ;  /* 0x00fffffe0c0d7812 */ /* 0x000fc800078ec0ff */
[----:B------:R-:W-:Y:S02]  /*4850*/  IADD3 R132, R132, -R13, RZ ;  /* 0x8000000d84847210 */ /* 0x000fe40007ffe0ff */
.L_x_6653:
        /* <DEDUP_REMOVED lines=28> */
[----:B--2---:R-:W-:Y:S04]  /*4a20*/  STS.128 [R58.X16], R12 ;  /* 0x0000000c3a007388 */ /* 0x004fe8000000cc00 */
[----:B---3--:R-:W-:Y:S01]  /*4a30*/  STS.128 [R58.X16+0x200], R16 ;  /* 0x000200103a007388 */ /* 0x008fe2000000cc00 */
[----:B------:R-:W-:-:S06]  /*4a40*/  NOP ;  /* 0x0000000000007918 */ /* 0x000fcc0000000000 */
[----:B------:R-:W2:Y:S04]  /*4a50*/  LDG.E.128 R20, [R28.64] ;  /* 0x000000041c147981 */ /* 0x000ea8000c1e1d00 */
[----:B------:R-:W3:Y:S01]  /*4a60*/  LDG.E.128 R24, [R28.64+0x200] ;  /* 0x000200041c187981 */ /* 0x000ee2000c1e1d00 */
[C---:B------:R-:W-:Y:S02]  /*4a70*/  LOP3.LUT P0, RZ, R59.reuse, 0x1f, RZ, 0xc0, !PT ;  /* 0x0000001f3bff7812 */ /* 0x040fe4000780c0ff */
[C---:B------:R-:W-:Y:S01]  /*4a80*/  ISETP.NE.AND P1, PT, R59.reuse, RZ, PT ;  /* 0x000000ff3b00720c */ /* 0x040fe20003f25270 */
[----:B------:R-:W-:Y:S01]  /*4a90*/  LDS.128 R12, [R44] ;  /* 0x000000002c0c7984 */ /* 0x000fe20000000c00 */
[----:B------:R-:W-:Y:S02]  /*4aa0*/  ISETP.LT.OR P2, PT, R0, 0x2, P0 ;  /* 0x000000020000780c */ /* 0x000fe40000741670 */
[----:B------:R-:W-:Y:S01]  /*4ab0*/  IADD3 R32, R59, 0x200, RZ ;  /* 0x000002003b207810 */ /* 0x000fe20007ffe0ff */
[----:B------:R-:W0:Y:S01]  /*4ac0*/  LDS.128 R16, [R44+0x10] ;  /* 0x000010002c107984 */ /* 0x000e220000000c00 */
[----:B----4-:R-:W-:-:S04]  /*4ad0*/  FMUL.FTZ R181, R136, 1.4426950216293334961 ;  /* 0x3fb8aa3b88b57820 */ /* 0x010fc80000410000 */
[----:B------:R-:W-:-:S06]  /*4ae0*/  FMUL.FTZ R178, R181, R97 ;  /* 0x00000061b5b27220 */ /* 0x000fcc0000410000 */
[----:B------:R-:W1:Y:S01]  /*4af0*/  MUFU.EX2 R178, R178 ;  /* 0x000000b200b27308 */ /* 0x000e620000000800 */
[----:B------:R-:W-:Y:S02]  /*4b00*/  @!P1 LEA R32, R132, R133, 0x8 ;  /* 0x0000008584209211 */ /* 0x000fe400078e40ff */
[----:B------:R-:W-:Y:S02]  /*4b10*/  @!P2 IADD3 R30, R0, -0x2, RZ ;  /* 0xfffffffe001ea810 */ /* 0x000fe40007ffe0ff */
[----:B------:R-:W-:-:S03]  /*4b20*/  SHF.L.U32 R141, R32, 0x2, RZ ;  /* 0x00000002208d7819 */ /* 0x000fc600000006ff */
[----:B------:R-:W-:Y:S01]  /*4b30*/  @!P2 IMAD R139, R30, c[0x0][0x16c], R133 ;  /* 0x00005b001e8baa24 */ /* 0x000fe200078e0285 */
[----:B------:R-:W-:-:S03]  /*4b40*/  HFMA2.MMA R180, -RZ, RZ, 0, 0 ;  /* 0x00000000ffb47435 */ /* 0x000fc600000001ff */
[----:B------:R-:W-:-:S04]  /*4b50*/  @!P2 IMAD.WIDE R138, R139, 0x8, R40 ;  /* 0x000000088b8aa825 */ /* 0x000fc800078e0228 */
[C---:B------:R-:W-:Y:S01]  /*4b60*/  FMUL.FTZ R152, R181.reuse, R94 ;  /* 0x0000005eb5987220 */ /* 0x040fe20000410000 */
[----:B------:R-:W-:Y:S01]  /*4b70*/  HADD2.F32 R179, -RZ, R4.H1_H1 ;  /* 0x30000004ffb37230 */ /* 0x000fe20000004100 */
[----:B------:R-:W-:-:S04]  /*4b80*/  FMUL.FTZ R153, R181, R92 ;  /* 0x0000005cb5997220 */ /* 0x000fc80000410000 */
[----:B------:R-:W-:Y:S01]  /*4b90*/  MUFU.EX2 R152, R152 ;  /* 0x0000009800987308 */ /* 0x000fe20000000800 */
[----:B------:R-:W-:Y:S01]  /*4ba0*/  FMUL.FTZ R156, R181, R90 ;  /* 0x0000005ab59c7220 */ /* 0x000fe20000410000 */
[----:B------:R-:W-:Y:S01]  /*4bb0*/  HADD2.F32 R177, -RZ, R5.H0_H0 ;  /* 0x20000005ffb17230 */ /* 0x000fe20000004100 */
[----:B------:R-:W-:Y:S01]  /*4bc0*/  FMUL.FTZ R166, R179, R96 ;  /* 0x00000060b3a67220 */ /* 0x000fe20000410000 */
[----:B0-----:R-:W-:Y:S01]  /*4bd0*/  HADD2.F32 R148, -RZ, R18.H0_H0 ;  /* 0x20000012ff947230 */ /* 0x001fe20000004100 */
[----:B------:R-:W-:-:S03]  /*4be0*/  FMUL.FTZ R157, R181, R88 ;  /* 0x00000058b59d7220 */ /* 0x000fc60000410000 */
[----:B------:R-:W-:Y:S01]  /*4bf0*/  MUFU.EX2 R153, R153 ;  /* 0x0000009900997308 */ /* 0x000fe20000000800 */
[----:B------:R-:W-:Y:S01]  /*4c00*/  FMUL.FTZ R174, R181, R68 ;  /* 0x00000044b5ae7220 */ /* 0x000fe20000410000 */
[----:B------:R-:W-:Y:S01]  /*4c10*/  HADD2.F32 R149, -RZ, R18.H1_H1 ;  /* 0x30000012ff957230 */ /* 0x000fe20000004100 */
[----:B------:R-:W-:Y:S01]  /*4c20*/  FMUL.FTZ R201, R177, R94 ;  /* 0x0000005eb1c97220 */ /* 0x000fe20000410000 */
[----:B------:R-:W-:Y:S01]  /*4c30*/  HADD2.F32 R175, -RZ, R5.H1_H1 ;  /* 0x30000005ffaf7230 */ /* 0x000fe20000004100 */
[----:B------:R-:W-:-:S03]  /*4c40*/  FMUL.FTZ R229, R181, R82 ;  /* 0x00000052b5e57220 */ /* 0x000fc60000410000 */
[----:B------:R-:W-:Y:S01]  /*4c50*/  MUFU.EX2 R156, R156 ;  /* 0x0000009c009c7308 */ /* 0x000fe20000000800 */
[C---:B------:R-:W-:Y:S01]  /*4c60*/  FMUL.FTZ R219, R181.reuse, R80 ;  /* 0x00000050b5db7220 */ /* 0x040fe20000410000 */
[----:B------:R-:W-:Y:S01]  /*4c70*/  HADD2.F32 R173, -RZ, R6.H0_H0 ;  /* 0x20000006ffad7230 */ /* 0x000fe20000004100 */
[C---:B------:R-:W-:Y:S02]  /*4c80*/  FMUL.FTZ R200, R181.reuse, R78 ;  /* 0x0000004eb5c87220 */ /* 0x040fe40000410000 */
[C---:B------:R-:W-:Y:S02]  /*4c90*/  FMUL.FTZ R202, R181.reuse, R76 ;  /* 0x0000004cb5ca7220 */ /* 0x040fe40000410000 */
[C---:B------:R-:W-:Y:S02]  /*4ca0*/  FMUL.FTZ R204, R181.reuse, R74 ;  /* 0x0000004ab5cc7220 */ /* 0x040fe40000410000 */
[C---:B------:R-:W-:Y:S02]  /*4cb0*/  FMUL.FTZ R182, R181.reuse, R72 ;  /* 0x00000048b5b67220 */ /* 0x040fe40000410000 */
[----:B------:R-:W-:Y:S01]  /*4cc0*/  FMUL.FTZ R172, R181, R70 ;  /* 0x00000046b5ac7220 */ /* 0x000fe20000410000 */
[----:B------:R-:W-:Y:S01]  /*4cd0*/  MUFU.EX2 R157, R157 ;  /* 0x0000009d009d7308 */ /* 0x000fe20000000800 */
[----:B------:R-:W-:Y:S01]  /*4ce0*/  FMUL.FTZ R164, R175, R92 ;  /* 0x0000005cafa47220 */ /* 0x000fe20000410000 */
[----:B------:R-:W-:Y:S01]  /*4cf0*/  HADD2.F32 R140, -RZ, R14.H0_H0 ;  /* 0x2000000eff8c7230 */ /* 0x000fe20000004100 */
[----:B------:R-:W-:Y:S01]  /*4d00*/  FMUL.FTZ R199, R173, R90 ;  /* 0x0000005aadc77220 */ /* 0x000fe20000410000 */
[----:B------:R-:W-:-:S04]  /*4d10*/  HADD2.F32 R171, -RZ, R6.H1_H1 ;  /* 0x30000006ffab7230 */ /* 0x000fc80000004100 */
[----:B------:R-:W-:Y:S01]  /*4d20*/  MUFU.EX2 R174, R174 ;  /* 0x000000ae00ae7308 */ /* 0x000fe20000000800 */
[--C-:B------:R-:W-:Y:S01]  /*4d30*/  HADD2.F32 R169, -RZ, R7.reuse.H0_H0 ;  /* 0x20000007ffa97230 */ /* 0x100fe20000004100 */
[----:B------:R-:W-:Y:S01]  /*4d40*/  FMUL.FTZ R162, R171, R88 ;  /* 0x00000058aba27220 */ /* 0x000fe20000410000 */
[----:B------:R-:W-:Y:S01]  /*4d50*/  HADD2.F32 R167, -RZ, R7.H1_H1 ;  /* 0x30000007ffa77230 */ /* 0x000fe20000004100 */
[----:B------:R-:W-:Y:S01]  /*4d60*/  FMUL.FTZ R185, R140, R199 ;  /* 0x000000c78cb97220 */ /* 0x000fe20000410000 */
[----:B------:R-:W-:-:S03]  /*4d70*/  HADD2.F32 R165, -RZ, R8.H0_H0 ;  /* 0x20000008ffa57230 */ /* 0x000fc60000004100 */
[----:B------:R-:W-:Y:S01]  /*4d80*/  MUFU.EX2 R229, R229 ;  /* 0x000000e500e57308 */ /* 0x000fe20000000800 */
[----:B------:R-:W-:Y:S02]  /*4d90*/  HADD2.F32 R163, -RZ, R8.H1_H1 ;  /* 0x30000008ffa37230 */ /* 0x000fe40000004100 */
[--C-:B------:R-:W-:Y:S02]  /*4da0*/  HADD2.F32 R161, -RZ, R9.reuse.H0_H0 ;  /* 0x20000009ffa17230 */ /* 0x100fe40000004100 */
[----:B------:R-:W-:-:S03]  /*4db0*/  HADD2.F32 R159, -RZ, R9.H1_H1 ;  /* 0x30000009ff9f7230 */ /* 0x000fc60000004100 */
[----:B------:R-:W-:Y:S01]  /*4dc0*/  MUFU.EX2 R219, R219 ;  /* 0x000000db00db7308 */ /* 0x000fe20000000800 */
[----:B------:R-:W-:-:S07]  /*4dd0*/  HADD2.F32 R142, -RZ, R15.H0_H0 ;  /* 0x2000000fff8e7230 */ /* 0x000fce0000004100 */
[----:B------:R-:W-:Y:S01]  /*4de0*/  MUFU.EX2 R200, R200 ;  /* 0x000000c800c87308 */ /* 0x000fe20000000800 */
[----:B------:R-:W-:-:S07]  /*4df0*/  HADD2.F32 R144, -RZ, R15.H1_H1 ;  /* 0x3000000fff907230 */ /* 0x000fce0000004100 */
[----:B------:R-:W-:Y:S01]  /*4e00*/  MUFU.EX2 R202, R202 ;  /* 0x000000ca00ca7308 */ /* 0x000fe20000000800 */
[----:B------:R-:W-:-:S07]  /*4e10*/  HADD2.F32 R143, -RZ, R16.H0_H0 ;  /* 0x20000010ff8f7230 */ /* 0x000fce0000004100 */
[----:B------:R-:W-:Y:S01]  /*4e20*/  MUFU.EX2 R204, R204 ;  /* 0x000000cc00cc7308 */ /* 0x000fe20000000800 */
[----:B------:R-:W-:-:S07]  /*4e30*/  HADD2.F32 R145, -RZ, R16.H1_H1 ;  /* 0x30000010ff917230 */ /* 0x000fce0000004100 */
[----:B------:R-:W-:Y:S01]  /*4e40*/  MUFU.EX2 R182, R182 ;  /* 0x000000b600b67308 */ /* 0x000fe20000000800 */
[----:B------:R-:W-:-:S07]  /*4e50*/  HADD2.F32 R146, -RZ, R17.H0_H0 ;  /* 0x20000011ff927230 */ /* 0x000fce0000004100 */
[----:B------:R-:W-:Y:S01]  /*4e60*/  MUFU.EX2 R172, R172 ;  /* 0x000000ac00ac7308 */ /* 0x000fe20000000800 */
[----:B------:R-:W-:Y:S01]  /*4e70*/  HADD2.F32 R147, -RZ, R17.H1_H1 ;  /* 0x30000011ff937230 */ /* 0x000fe20000004100 */
[----:B------:R-:W-:Y:S01]  /*4e80*/  FMUL.FTZ R197, R169, R86 ;  /* 0x00000056a9c57220 */ /* 0x000fe20000410000 */
        /* <DEDUP_REMOVED lines=10> */
[----:B------:R-:W-:Y:S01]  /*4f30*/  FMUL.FTZ R237, R146, R193 ;  /* 0x000000c192ed7220 */ /* 0x000fe20000410000 */
[----:B--2---:R0:W-:Y:S04]  /*4f40*/  STS.128 [R58.X16+0x420], R20 ;  /* 0x000420143a007388 */ /* 0x0041e8000000cc00 */
[----:B---3--:R2:W-:Y:S01]  /*4f50*/  STS.128 [R58.X16+0x620], R24 ;  /* 0x000620183a007388 */ /* 0x0085e2000000cc00 */
[----:B------:R-:W-:-:S06]  /*4f60*/  NOP ;  /* 0x0000000000007918 */ /* 0x000fcc0000000000 */
[----:B------:R-:W3:Y:S04]  /*4f70*/  LDS.128 R28, [R44+0x420] ;  /* 0x000420002c1c7984 */ /* 0x000ee80000000c00 */
[----:B------:R-:W4:Y:S04]  /*4f80*/  LDS.128 R32, [R44+0x430] ;  /* 0x000430002c207984 */ /* 0x000f280000000c00 */
[----:B-1----:R1:W-:Y:S04]  /*4f90*/  STS [R141+0x1af8], R178 ;  /* 0x001af8b28d007388 */ /* 0x0023e80000000800 */
[----:B------:R-:W-:Y:S01]  /*4fa0*/  BAR.SYNC.DEFER_BLOCKING 0x0 ;  /* 0x0000000000007b1d */ /* 0x000fe20000010000 */
[----:B0-----:R-:W-:-:S06]  /*4fb0*/  FMUL.FTZ R21, R181, R96 ;  /* 0x00000060b5157220 */ /* 0x001fcc0000410000 */
[----:B------:R-:W0:Y:S01]  /*4fc0*/  MUFU.EX2 R21, R21 ;  /* 0x0000001500157308 */ /* 0x000e220000000800 */
[----:B------:R0:W5:Y:S01]  /*4fd0*/  @!P2 LDG.E R180, [R138.64+0x4] ;  /* 0x000004048ab4a981 */ /* 0x000162000c1e1900 */
[----:B------:R-:W-:Y:S01]  /*4fe0*/  ISETP.NE.AND P2, PT, R59, 0x1f, PT ;  /* 0x0000001f3b00780c */ /* 0x000fe20003f45270 */
[--C-:B--2---:R-:W-:Y:S02]  /*4ff0*/  HADD2.F32 R26, -RZ, R12.reuse.H0_H0 ;  /* 0x2000000cff1a7230 */ /* 0x104fe40000004100 */
[----:B------:R-:W-:Y:S02]  /*5000*/  HADD2.F32 R27, -RZ, R12.H1_H1 ;  /* 0x3000000cff1b7230 */ /* 0x000fe40000004100 */
[--C-:B---3--:R-:W-:Y:S02]  /*5010*/  HADD2.F32 R170, -RZ, R28.reuse.H0_H0 ;  /* 0x2000001cffaa7230 */ /* 0x108fe40000004100 */
[----:B------:R-:W-:-:S06]  /*5020*/  HADD2.F32 R12, -RZ, R28.H1_H1 ;  /* 0x3000001cff0c7230 */ /* 0x000fcc0000004100 */
[----:B------:R2:W3:Y:S01]  /*5030*/  @P2 LDS R239, [R59.X4+0x22fc] ;  /* 0x0022fc003bef2984 */ /* 0x0004e20000004800 */
[----:B------:R-:W-:Y:S02]  /*5040*/  HADD2.F32 R28, -RZ, R4.H0_H0 ;  /* 0x20000004ff1c7230 */ /* 0x000fe40000004100 */
[----:B0-----:R-:W-:-:S03]  /*5050*/  HADD2.F32 R138, -RZ, R13.H0_H0 ;  /* 0x2000000dff8a7230 */ /* 0x001fc60000004100 */
[----:B------:R-:W-:Y:S01]  /*5060*/  FMUL.FTZ R203, R28, R97 ;  /* 0x000000611ccb7220 */ /* 0x000fe20000410000 */
[----:B------:R-:W-:Y:S01]  /*5070*/  HADD2.F32 R139, -RZ, R13.H1_H1 ;  /* 0x3000000dff8b7230 */ /* 0x000fe20000004100 */
[----:B------:R-:W-:Y:S02]  /*5080*/  FMUL.FTZ R13, R178, R21 ;  /* 0x00000015b20d7220 */ /* 0x000fe40000410000 */
[----:B------:R-:W-:Y:S02]  /*5090*/  FMUL.FTZ R183, R26, R203 ;  /* 0x000000cb1ab77220 */ /* 0x000fe40000410000 */
[----:B------:R-:W-:Y:S02]  /*50a0*/  FMUL.FTZ R18, R27, R166 ;  /* 0x000000a61b127220 */ /* 0x000fe40000410000 */
[C---:B------:R-:W-:Y:S02]  /*50b0*/  FMUL.FTZ R20, R181.reuse, R86 ;  /* 0x00000056b5147220 */ /* 0x040fe40000410000 */
[----:B------:R-:W-:-:S02]  /*50c0*/  FMUL.FTZ R24, R181, R84 ;  /* 0x00000054b5187220 */ /* 0x000fc40000410000 */
[----:B------:R-:W-:Y:S02]  /*50d0*/  FMUL.FTZ R216, R152, R13 ;  /* 0x0000000d98d87220 */ /* 0x000fe40000410000 */
[----:B------:R-:W-:Y:S02]  /*50e0*/  FMUL.FTZ R181, R138, R201 ;  /* 0x000000c98ab57220 */ /* 0x000fe40000410000 */
[----:B------:R-:W-:Y:S01]  /*50f0*/  FFMA.FTZ R13, R21, R183, R18 ;  /* 0x000000b7150d7223 */ /* 0x000fe20000010012 */
[----:B------:R-:W0:Y:S01]  /*5100*/  MUFU.EX2 R20, R20 ;  /* 0x0000001400147308 */ /* 0x000e220000000800 */
[----:B------:R-:W-:Y:S01]  /*5110*/  FMUL.FTZ R186, R139, R164 ;  /* 0x000000a48bba7220 */ /* 0x000fe20000410000 */
[----:B-1----:R-:W-:Y:S01]  /*5120*/  HADD2.F32 R141, -RZ, R14.H1_H1 ;  /* 0x3000000eff8d7230 */ /* 0x002fe20000004100 */
[----:B------:R-:W-:Y:S01]  /*5130*/  FFMA.FTZ R13, R152, R13, R181 ;  /* 0x0000000d980d7223 */ /* 0x000fe200000100b5 */
[--C-:B------:R-:W-:Y:S02]  /*5140*/  HADD2.F32 R168, -RZ, R29.reuse.H0_H0 ;  /* 0x2000001dffa87230 */ /* 0x100fe40000004100 */
[----:B------:R-:W-:-:S02]  /*5150*/  HADD2.F32 R14, -RZ, R29.H1_H1 ;  /* 0x3000001dff0e7230 */ /* 0x000fc40000004100 */
[----:B------:R-:W1:Y:S01]  /*5160*/  MUFU.EX2 R24, R24 ;  /* 0x0000001800187308 */ /* 0x000e620000000800 */
[--C-:B------:R-:W-:Y:S02]  /*5170*/  HADD2.F32 R22, -RZ, R31.reuse.H0_H0 ;  /* 0x2000001fff167230 */ /* 0x100fe40000004100 */
[----:B------:R-:W-:Y:S02]  /*5180*/  HADD2.F32 R208, -RZ, R31.H1_H1 ;  /* 0x3000001fffd07230 */ /* 0x000fe40000004100 */
[--C-:B----4-:R-:W-:Y:S02]  /*5190*/  HADD2.F32 R188, -RZ, R33.reuse.H0_H0 ;  /* 0x20000021ffbc7230 */ /* 0x110fe40000004100 */
[----:B------:R-:W-:Y:S02]  /*51a0*/  HADD2.F32 R192, -RZ, R33.H1_H1 ;  /* 0x30000021ffc07230 */ /* 0x000fe40000004100 */
[--C-:B------:R-:W-:Y:S02]  /*51b0*/  HADD2.F32 R212, -RZ, R35.reuse.H0_H0 ;  /* 0x20000023ffd47230 */ /* 0x100fe40000004100 */
[----:B------:R-:W-:Y:S01]  /*51c0*/  HADD2.F32 R214, -RZ, R35.H1_H1 ;  /* 0x30000023ffd67230 */ /* 0x000fe20000004100 */
[----:B------:R-:W-:Y:S01]  /*51d0*/  FFMA.FTZ R13, R153, R13, R186 ;  /* 0x0000000d990d7223 */ /* 0x000fe200000100ba */
[----:B------:R-:W-:-:S02]  /*51e0*/  HADD2.F32 R35, -RZ, R10.H0_H0 ;  /* 0x2000000aff237230 */ /* 0x000fc40000004100 */
[----:B------:R-:W-:Y:S02]  /*51f0*/  HADD2.F32 R33, -RZ, R10.H1_H1 ;  /* 0x3000000aff217230 */ /* 0x000fe40000004100 */
[--C-:B------:R-:W-:Y:S02]  /*5200*/  HADD2.F32 R31, -RZ, R11.reuse.H0_H0 ;  /* 0x2000000bff1f7230 */ /* 0x100fe40000004100 */
        /* <DEDUP_REMOVED lines=17> */
[C---:B------:R-:W-:Y:S02]  /*5320*/  FFMA.FTZ R13, R156.reuse, R13, R185 ;  /* 0x0000000d9c0d7223 */ /* 0x040fe400000100b9 */
        /* <DEDUP_REMOVED lines=19> */
[----:B------:R-:W-:Y:S01]  /*5460*/  FFMA.FTZ R14, R157, R13, R190 ;  /* 0x0000000d9d0e7223 */ /* 0x000fe200000100be */
[----:B------:R-:W-:Y:S05]  /*5470*/  @P2 BRA `(.L_x_6618) ;  /* 0x0000008000002947 */ /* 0x000fea0003800000 */
[----:B0123--:R-:W-:Y:S02]  /*5480*/  ISETP.NE.AND P3, PT, R0, c[0x0][0x174], PT ;  /* 0x00005d0000007a0c */ /* 0x00ffe40003f65270 */
[----:B------:R-:W-:-:S11]  /*5490*/  MOV R239, 0x3f800000 ;  /* 0x3f80000000ef7802 */ /* 0x000fd60000000f00 */
[----:B------:R-:W-:-:S04]  /*54a0*/  @P3 IADD3 R13, -R47, c[0x0][0x174], RZ ;  /* 0x00005d002f0d3a10 */ /* 0x000fc80007ffe1ff */
[----:B------:R-:W-:-:S04]  /*54b0*/  @P3 LEA.HI R12, R13, R13, RZ, 0x1 ;  /* 0x0000000d0d0c3211 */ /* 0x000fc800078f08ff */
[----:B------:R-:W-:-:S04]  /*54c0*/  @P3 LOP3.LUT R12, R12, 0xfffffe, RZ, 0xc0, !PT ;  /* 0x00fffffe0c0c3812 */ /* 0x000fc800078ec0ff */
[----:B------:R-:W-:-:S04]  /*54d0*/  @P3 IADD3 R12, -R12, R13, RZ ;  /* 0x0000000d0c0c3210 */ /* 0x000fc80007ffe1ff */
[----:B------:R-:W-:-:S05]  /*54e0*/  @P3 LEA R12, R12, R133, 0x8 ;  /* 0x000000850c0c3211 */ /* 0x000fca00078e40ff */
[----:B------:R0:W1:Y:S02]  /*54f0*/  @P3 LDS R239, [R12.X4+0x1af8] ;  /* 0x001af8000cef3984 */ /* 0x0000640000004800 */
.L_x_6618:
[----:B0123--:R-:W-:Y:S05]  /*5500*/  BSYNC B0 ;  /* 0x0000000000007941 */ /* 0x00ffea0003800000 */
.L_x_6617:
[----:B------:R-:W-:Y:S01]  /*5510*/  FMUL.FTZ R17, R174, R239 ;  /* 0x000000efae117220 */ /* 0x000fe20000410000 */
[----:B------:R-:W-:Y:S01]  /*5520*/  ISETP.GE.AND P3, PT, R58, 0x1, PT ;  /* 0x000000013a00780c */ /* 0x000fe20003f66270 */
[----:B------:R-:W-:Y:S01]  /*5530*/  FMUL.FTZ R13, R157, R216 ;  /* 0x000000d89d0d7220 */ /* 0x000fe20000410000 */
[C---:B------:R-:W-:Y:S01]  /*5540*/  LOP3.LUT R194, R59.reuse, 0x1f, RZ, 0xc0, !PT ;  /* 0x0000001f3bc27812 */ /* 0x040fe200078ec0ff */
[----:B------:R-:W-:Y:S01]  /*5550*/  FFMA.FTZ R15, R172, R15, R227 ;  /* 0x0000000fac0f7223 */ /* 0x000fe200000100e3 */
[----:B------:R-:W-:Y:S01]  /*5560*/  ISETP.GE.OR P0, PT, R0, c[0x0][0x174], P0 ;  /* 0x00005d0000007a0c */ /* 0x000fe20000706670 */
[----:B------:R-:W-:Y:S01]  /*5570*/  FFMA.FTZ R14, R20, R14, R23 ;  /* 0x0000000e140e7223 */ /* 0x000fe20000010017 */
[C---:B------:R-:W-:Y:S01]  /*5580*/  ISETP.NE.AND P5, PT, R59.reuse, RZ, PT ;  /* 0x000000ff3b00720c */ /* 0x040fe20003fa5270 */
[----:B------:R-:W-:Y:S01]  /*5590*/  FMUL.FTZ R17, R172, R17 ;  /* 0x00000011ac117220 */ /* 0x000fe20000410000 */
[C---:B------:R-:W-:Y:S01]  /*55a0*/  IADD3 R222, R59.reuse, 0x1a0, RZ ;  /* 0x000001a03bde7810 */ /* 0x040fe20007ffe0ff */
[----:B------:R-:W-:Y:S01]  /*55b0*/  FMUL.FTZ R13, R20, R13 ;  /* 0x0000000d140d7220 */ /* 0x000fe20000410000 */
[C---:B------:R-:W-:Y:S01]  /*55c0*/  IADD3 R224, R59.reuse, 0x1c0, RZ ;  /* 0x000001c03be07810 */ /* 0x040fe20007ffe0ff */
[----:B------:R-:W-:Y:S01]  /*55d0*/  FFMA.FTZ R15, R182, R15, R211 ;  /* 0x0000000fb60f7223 */ /* 0x000fe200000100d3 */
[C---:B------:R-:W-:Y:S01]  /*55e0*/  IADD3 R220, R59.reuse, 0x180, RZ ;  /* 0x000001803bdc7810 */ /* 0x040fe20007ffe0ff */
[----:B------:R-:W-:Y:S01]  /*55f0*/  FFMA.FTZ R14, R24, R14, R19 ;  /* 0x0000000e180e7223 */ /* 0x000fe20000010013 */
[----:B------:R-:W-:Y:S01]  /*5600*/  IADD3 R226, R59, 0x1e0, RZ ;  /* 0x000001e03be27810 */ /* 0x000fe20007ffe0ff */
[----:B------:R-:W-:Y:S01]  /*5610*/  FMUL.FTZ R17, R182, R17 ;  /* 0x00000011b6117220 */ /* 0x000fe20000410000 */
[----:B------:R-:W-:Y:S01]  /*5620*/  LEA.HI.SX32 R220, R220, R59, 0x1b ;  /* 0x0000003bdcdc7211 */ /* 0x000fe200078fdaff */
[----:B------:R-:W-:Y:S01]  /*5630*/  FMUL.FTZ R12, R24, R13 ;  /* 0x0000000d180c7220 */ /* 0x000fe20000410000 */
[----:B------:R-:W-:Y:S01]  /*5640*/  BSSY B0, `(.L_x_6619) ;  /* 0x000016a000007945 */ /* 0x000fe20003800000 */
[----:B------:R-:W-:-:S02]  /*5650*/  FFMA.FTZ R15, R204, R15, R213 ;  /* 0x0000000fcc0f7223 */ /* 0x000fc400000100d5 */
[C---:B------:R-:W-:Y:S02]  /*5660*/  FFMA.FTZ R14, R229.reuse, R14, R196 ;  /* 0x0000000ee50e7223 */ /* 0x040fe400000100c4 */
[----:B------:R-:W-:Y:S02]  /*5670*/  FMUL.FTZ R17, R204, R17 ;  /* 0x00000011cc117220 */ /* 0x000fe40000410000 */
[----:B------:R-:W-:Y:S02]  /*5680*/  FMUL.FTZ R12, R229, R12 ;  /* 0x0000000ce50c7220 */ /* 0x000fe40000410000 */
[C---:B------:R-:W-:Y:S02]  /*5690*/  FFMA.FTZ R15, R202.reuse, R15, R215 ;  /* 0x0000000fca0f7223 */ /* 0x040fe400000100d7 */
[----:B------:R-:W-:Y:S02]  /*56a0*/  FFMA.FTZ R14, R219, R14, R198 ;  /* 0x0000000edb0e7223 */ /* 0x000fe400000100c6 */
[----:B------:R-:W-:-:S02]  /*56b0*/  FMUL.FTZ R17, R202, R17 ;  /* 0x00000011ca117220 */ /* 0x000fc40000410000 */
[C---:B------:R-:W-:Y:S02]  /*56c0*/  FMUL.FTZ R13, R219.reuse, R12 ;  /* 0x0000000cdb0d7220 */ /* 0x040fe40000410000 */
[C---:B------:R-:W-:Y:S02]  /*56d0*/  FFMA.FTZ R15, R200.reuse, R15, R217 ;  /* 0x0000000fc80f7223 */ /* 0x040fe400000100d9 */
[C---:B------:R-:W-:Y:S02]  /*56e0*/  FFMA.FTZ R14, R200.reuse, R14, R237 ;  /* 0x0000000ec80e7223 */ /* 0x040fe400000100ed */
[C---:B------:R-:W-:Y:S02]  /*56f0*/  FMUL.FTZ R12, R200.reuse, R17 ;  /* 0x00000011c80c7220 */ /* 0x040fe40000410000 */
[----:B------:R-:W-:Y:S02]  /*5700*/  FMUL.FTZ R13, R200, R13 ;  /* 0x0000000dc80d7220 */ /* 0x000fe40000410000 */
[----:B------:R-:W-:-:S02]  /*5710*/  FFMA.FTZ R15, R219, R15, R210 ;  /* 0x0000000fdb0f7223 */ /* 0x000fc400000100d2 */
[C---:B------:R-:W-:Y:S02]  /*5720*/  FFMA.FTZ R14, R202.reuse, R14, R25 ;  /* 0x0000000eca0e7223 */ /* 0x040fe40000010019 */
        /* <DEDUP_REMOVED lines=18> */
[----:B------:R-:W-:Y:S01]  /*5850*/  FMUL.FTZ R168, R91, R168 ;  /* 0x000000a85ba87220 */ /* 0x000fe20000410000 */
[----:B------:R-:W0:Y:S01]  /*5860*/  SHFL.UP PT, R13, R14, 0x1, RZ ;  /* 0x042000000e0d7989 */ /* 0x000e2200000e00ff */
[C---:B------:R-:W-:Y:S02]  /*5870*/  FFMA.FTZ R184, R156.reuse, R16, R209 ;  /* 0x000000109cb87223 */ /* 0x040fe400000100d1 */
[----:B------:R-:W-:Y:S01]  /*5880*/  FMUL.FTZ R16, R156, R15 ;  /* 0x0000000f9c107220 */ /* 0x000fe20000410000 */
[----:B------:R-:W1:Y:S01]  /*5890*/  SHFL.UP PT, R12, R17, 0x1, RZ ;  /* 0x04200000110c7989 */ /* 0x000e6200000e00ff */
[C---:B------:R-:W-:Y:S02]  /*58a0*/  FFMA.FTZ R184, R153.reuse, R184, R168 ;  /* 0x000000b899b87223 */ /* 0x040fe400000100a8 */
[----:B------:R-:W-:-:S02]  /*58b0*/  FMUL.FTZ R15, R153, R16 ;  /* 0x00000010990f7220 */ /* 0x000fc40000410000 */
        /* <DEDUP_REMOVED lines=37> */
[C---:B0-----:R-:W-:Y:S01]  /*5b10*/  @P3 FFMA.FTZ R14, R17.reuse, R13, R14 ;  /* 0x0000000d110e3223 */ /* 0x041fe2000001000e */
[----:B------:R-:W-:Y:S01]  /*5b20*/  MOV R13, RZ ;  /* 0x000000ff000d7202 */ /* 0x000fe20000000f00 */
[----:B-1----:R-:W-:Y:S01]  /*5b30*/  @P3 FMUL.FTZ R17, R17, R12 ;  /* 0x0000000c11113220 */ /* 0x002fe20000410000 */
[----:B------:R-:W-:Y:S01]  /*5b40*/  HFMA2.MMA R12, -RZ, RZ, 1.875, 0 ;  /* 0x3f800000ff0c7435 */ /* 0x000fe200000001ff */
[----:B------:R-:W-:Y:S01]  /*5b50*/  ISETP.GE.U32.AND P3, PT, R194, 0x18, PT ;  /* 0x00000018c200780c */ /* 0x000fe20003f66070 */
[----:B------:R-:W0:Y:S04]  /*5b60*/  SHFL.UP PT, R15, R14, 0x10, RZ ;  /* 0x060000000e0f7989 */ /* 0x000e2800000e00ff */
[----:B------:R-:W1:Y:S04]  /*5b70*/  SHFL.UP PT, R16, R17, 0x10, RZ ;  /* 0x0600000011107989 */ /* 0x000e6800000e00ff */
[----:B------:R-:W-:Y:S01]  /*5b80*/  @!P0 LDS.64 R12, [R133.X8+0x2378] ;  /* 0x00237800850c8984 */ /* 0x000fe20000008a00 */
[----:B------:R-:W-:-:S03]  /*5b90*/  ISETP.GE.AND P0, PT, R58, 0x10, PT ;  /* 0x000000103a00780c */ /* 0x000fc60003f06270 */
[C---:B--2---:R-:W-:Y:S02]  /*5ba0*/  @!P3 FFMA.FTZ R206, R235.reuse, R188, R206 ;  /* 0x000000bcebceb223 */ /* 0x044fe400000100ce */
[----:B---3--:R-:W-:Y:S02]  /*5bb0*/  @!P3 FMUL.FTZ R235, R235, R184 ;  /* 0x000000b8ebebb220 */ /* 0x008fe40000410000 */
[----:B-----5:R-:W-:Y:S04]  /*5bc0*/  SHFL.IDX PT, R184, R180, RZ, 0x1f ;  /* 0x00001fffb4b87589 */ /* 0x020fe800000e0000 */
[----:B------:R-:W2:Y:S04]  /*5bd0*/  SHFL.DOWN PT, R192, R206, 0x10, 0x1f ;  /* 0x0a001f00cec07f89 */ /* 0x000ea800000e0000 */
[----:B------:R-:W3:Y:S01]  /*5be0*/  SHFL.DOWN PT, R188, R235, 0x10, 0x1f ;  /* 0x0a001f00ebbc7f89 */ /* 0x000ee200000e0000 */
[----:B0-----:R-:W-:-:S02]  /*5bf0*/  @P0 FFMA.FTZ R14, R17, R15, R14 ;  /* 0x0000000f110e0223 */ /* 0x001fc4000001000e */
[----:B-1----:R-:W-:Y:S01]  /*5c00*/  @P0 FMUL.FTZ R17, R17, R16 ;  /* 0x0000001011110220 */ /* 0x002fe20000410000 */
[----:B------:R-:W-:Y:S01]  /*5c10*/  ISETP.GE.U32.AND P0, PT, R194, 0x10, PT ;  /* 0x00000010c200780c */ /* 0x000fe20003f06070 */
[----:B------:R-:W-:Y:S02]  /*5c20*/  IMAD R194, R155, c[0x0][0x2b8], RZ ;  /* 0x0000ae009bc27a24 */ /* 0x000fe400078e02ff */
[----:B------:R-:W-:Y:S01]  /*5c30*/  SHFL.UP PT, R14, R14, 0x1, RZ ;  /* 0x042000000e0e7989 */ /* 0x000fe200000e00ff */
[----:B------:R-:W-:Y:S01]  /*5c40*/  MOV R16, R59 ;  /* 0x0000003b00107202 */ /* 0x000fe20000000f00 */
[----:B------:R-:W-:Y:S02]  /*5c50*/  IMAD R243, R63, c[0x0][0x2bc], R194 ;  /* 0x0000af003ff37a24 */ /* 0x000fe400078e02c2 */
[----:B------:R-:W0:Y:S06]  /*5c60*/  SHFL.UP PT, R17, R17, 0x1, RZ ;  /* 0x0420000011117989 */ /* 0x000e2c00000e00ff */
[----:B--2---:R-:W-:-:S02]  /*5c70*/  @!P0 FFMA.FTZ R206, R235, R192, R206 ;  /* 0x000000c0ebce8223 */ /* 0x004fc400000100ce */
[----:B------:R-:W-:Y:S02]  /*5c80*/  IMAD R192, R155, c[0x0][0x298], RZ ;  /* 0x0000a6009bc07a24 */ /* 0x000fe400078e02ff */
[----:B---3--:R-:W-:Y:S01]  /*5c90*/  @!P0 FMUL.FTZ R235, R235, R188 ;  /* 0x000000bcebeb8220 */ /* 0x008fe20000410000 */
[----:B------:R-:W-:Y:S01]  /*5ca0*/  SHFL.DOWN PT, R212, R206, 0x1, 0x1f ;  /* 0x08201f00ced47f89 */ /* 0x000fe200000e0000 */
[----:B------:R-:W-:-:S03]  /*5cb0*/  IMAD R241, R63, c[0x0][0x29c], R192 ;  /* 0x0000a7003ff17a24 */ /* 0x000fc600078e02c0 */
[----:B------:R-:W-:Y:S04]  /*5cc0*/  SHFL.IDX PT, R188, R13, RZ, 0x1f ;  /* 0x00001fff0dbc7589 */ /* 0x000fe800000e0000 */
[----:B------:R-:W1:Y:S01]  /*5cd0*/  SHFL.DOWN PT, R245, R235, 0x1, 0x1f ;  /* 0x08201f00ebf57f89 */ /* 0x000e6200000e0000 */
[----:B0-----:R-:W-:Y:S01]  /*5ce0*/  @P1 FFMA.FTZ R184, R17, R184, R14 ;  /* 0x000000b811b81223 */ /* 0x001fe2000001000e */
[----:B------:R-:W-:Y:S02]  /*5cf0*/  HFMA2.MMA R17, -RZ, RZ, 0, 0 ;  /* 0x00000000ff117435 */ /* 0x000fe400000001ff */
[----:B------:R-:W-:Y:S01]  /*5d00*/  SHFL.IDX PT, R206, R206, RZ, 0x1f ;  /* 0x00001fffcece7589 */ /* 0x000fe200000e0000 */
[----:B------:R-:W-:-:S03]  /*5d10*/  FFMA.FTZ R178, R178, R184, R183 ;  /* 0x000000b8b2b27223 */ /* 0x000fc600000100b7 */
[----:B------:R-:W0:Y:S01]  /*5d20*/  SHFL.IDX PT, R235, R235, RZ, 0x1f ;  /* 0x00001fffebeb7589 */ /* 0x000e2200000e0000 */
[----:B------:R-:W-:Y:S02]  /*5d30*/  FFMA.FTZ R180, R21, R178, R18 ;  /* 0x000000b215b47223 */ /* 0x000fe40000010012 */
[----:B------:R-:W-:Y:S02]  /*5d40*/  IMAD R18, R154, c[0x0][0x2a0], RZ ;  /* 0x0000a8009a127a24 */ /* 0x000fe400078e02ff */
[----:B------:R-:W-:Y:S02]  /*5d50*/  FFMA.FTZ R184, R152, R180, R181 ;  /* 0x000000b498b87223 */ /* 0x000fe400000100b5 */
[----:B------:R-:W-:-:S04]  /*5d60*/  IMAD.WIDE.U32 R14, R63, c[0x0][0x298], R16 ;  /* 0x0000a6003f0e7a25 */ /* 0x000fc800078e0010 */
[----:B------:R-:W-:Y:S01]  /*5d70*/  FFMA.FTZ R186, R153, R184, R186 ;  /* 0x000000b899ba7223 */ /* 0x000fe200000100ba */
[----:B------:R-:W-:Y:S01]  /*5d80*/  IADD3 R15, R15, R241, RZ ;  /* 0x000000f10f0f7210 */ /* 0x000fe20007ffe0ff */
[----:B------:R-:W-:-:S04]  /*5d90*/  IMAD.WIDE.U32 R16, R63, c[0x0][0x2b8], R16 ;  /* 0x0000ae003f107a25 */ /* 0x000fc800078e0010 */
[----:B-1----:R-:W-:Y:S01]  /*5da0*/  @P2 FFMA.FTZ R188, R245, R188, R212 ;  /* 0x000000bcf5bc2223 */ /* 0x002fe200000100d4 */
[----:B------:R-:W-:Y:S01]  /*5db0*/  IADD3 R17, R17, R243, RZ ;  /* 0x000000f311117210 */ /* 0x000fe20007ffe0ff */
[----:B------:R-:W-:Y:S01]  /*5dc0*/  IMAD.WIDE.U32 R14, R61, c[0x0][0x2a0], R14 ;  /* 0x0000a8003d0e7a25 */ /* 0x000fe200078e000e */
[----:B------:R-:W-:-:S03]  /*5dd0*/  IADD3 R212, R47, -c[0x0][0x174], RZ ;  /* 0x80005d002fd47a10 */ /* 0x000fc60007ffe0ff */
        /* <DEDUP_REMOVED lines=13> */
[----:B------:R-:W-:Y:S02]  /*5eb0*/  IMAD R22, R154, c[0x0][0x2c0], RZ ;  /* 0x0000b0009a167a24 */ /* 0x000fe400078e02ff */
[----:B------:R-:W-:Y:S02]  /*5ec0*/  FFMA.FTZ R219, R219, R217, R210 ;  /* 0x000000d9dbdb7223 */ /* 0x000fe400000100d2 */
[----:B------:R-:W-:Y:S02]  /*5ed0*/  IMAD R225, R61, c[0x0][0x2a4], R18 ;  /* 0x0000a9003de17a24 */ /* 0x000fe400078e0212 */
[----:B------:R-:W-:Y:S02]  /*5ee0*/  FFMA.FTZ R229, R229, R219, R208 ;  /* 0x000000dbe5e57223 */ /* 0x000fe400000100d0 */
[----:B------:R-:W-:Y:S01]  /*5ef0*/  IMAD R239, R61, c[0x0][0x2c4], R22 ;  /* 0x0000b1003def7a24 */ /* 0x000fe200078e0216 */
[----:B------:R-:W-:Y:S01]  /*5f00*/  IADD3 R225, R15, R225, RZ ;  /* 0x000000e10fe17210 */ /* 0x000fe20007ffe0ff */
[----:B------:R-:W-:Y:S01]  /*5f10*/  IMAD.WIDE.U32 R16, R61, c[0x0][0x2c0], R16 ;  /* 0x0000b0003d107a25 */ /* 0x000fe200078e0010 */
[----:B------:R-:W-:-:S03]  /*5f20*/  LEA R22, P0, R14, c[0x0][0x318], 0x2 ;  /* 0x0000c6000e167a11 */ /* 0x000fc600078010ff */
[----:B------:R-:W-:Y:S01]  /*5f30*/  FFMA.FTZ R231, R24, R229, R231 ;  /* 0x000000e518e77223 */ /* 0x000fe200000100e7 */
[----:B------:R-:W-:Y:S01]  /*5f40*/  IADD3 R227, R17, R239, RZ ;  /* 0x000000ef11e37210 */ /* 0x000fe20007ffe0ff */
[----:B------:R-:W-:Y:S01]  /*5f50*/  IMAD R15, R212, -0x200, RZ ;  /* 0xfffffe00d40f7824 */ /* 0x000fe200078e02ff */
[----:B------:R-:W-:Y:S01]  /*5f60*/  LEA R18, P1, R16, c[0x0][0x320], 0x2 ;  /* 0x0000c80010127a11 */ /* 0x000fe200078210ff */
[----:B------:R-:W-:Y:S01]  /*5f70*/  FFMA.FTZ R223, R20, R231, R223 ;  /* 0x000000e714df7223 */ /* 0x000fe200000100df */
[----:B------:R-:W-:Y:S01]  /*5f80*/  LEA.HI.X R23, R14, c[0x0][0x31c], R225, 0x2, P0 ;  /* 0x0000c7000e177a11 */ /* 0x000fe200000f14e1 */
[----:B------:R-:W-:Y:S01]  /*5f90*/  FFMA.FTZ R200, R200, R198, R237 ;  /* 0x000000c6c8c87223 */ /* 0x000fe200000100ed */
[----:B------:R-:W-:Y:S01]  /*5fa0*/  LEA.HI.X R19, R16, c[0x0][0x324], R227, 0x2, P1 ;  /* 0x0000c90010137a11 */ /* 0x000fe200008f14e3 */
[----:B------:R-:W-:Y:S01]  /*5fb0*/  FFMA.FTZ R157, R157, R223, R176 ;  /* 0x000000df9d9d7223 */ /* 0x000fe200000100b0 */
[----:B------:R-:W-:Y:S01]  /*5fc0*/  SHF.L.U64.HI R17, R134, 0x2, R135 ;  /* 0x0000000286117819 */ /* 0x000fe20000010287 */
[----:B------:R-:W-:Y:S01]  /*5fd0*/  IMAD.WIDE R22, R15, 0x4, R22 ;  /* 0x000000040f167825 */ /* 0x000fe200078e0216 */
[----:B------:R-:W-:-:S03]  /*5fe0*/  IADD3 R20, P4, R2, R16, RZ ;  /* 0x0000001002147210 */ /* 0x000fc60007f9e0ff */
[----:B------:R-:W-:Y:S01]  /*5ff0*/  IMAD.WIDE R18, R15, 0x4, R18 ;  /* 0x000000040f127825 */ /* 0x000fe200078e0212 */
[----:B------:R-:W-:-:S03]  /*6000*/  SHF.L.U32 R15, R134, 0x2, RZ ;  /* 0x00000002860f7819 */ /* 0x000fc600000006ff */
[----:B------:R-:W-:Y:S02]  /*6010*/  FFMA.FTZ R209, R156, R157, R209 ;  /* 0x0000009d9cd17223 */ /* 0x000fe400000100d1 */
[C---:B------:R-:W-:Y:S02]  /*6020*/  IMAD R208, R17.reuse, c[0x0][0x2b0], RZ ;  /* 0x0000ac0011d07a24 */ /* 0x040fe400078e02ff */
[----:B------:R-:W-:Y:S02]  /*6030*/  IMAD R210, R17, c[0x0][0x2d0], RZ ;  /* 0x0000b40011d27a24 */ /* 0x000fe400078e02ff */
[----:B------:R-:W-:Y:S02]  /*6040*/  FFMA.FTZ R153, R153, R209, R168 ;  /* 0x000000d199997223 */ /* 0x000fe400000100a8 */
[----:B------:R-:W-:Y:S02]  /*6050*/  FFMA.FTZ R202, R202, R200, R25 ;  /* 0x000000c8caca7223 */ /* 0x000fe40000010019 */
[----:B------:R-:W-:-:S02]  /*6060*/  IMAD R17, R15, c[0x0][0x2b4], R208 ;  /* 0x0000ad000f117a24 */ /* 0x000fc400078e02d0 */
[----:B------:R-:W-:-:S04]  /*6070*/  IMAD.WIDE.U32 R22, R15, c[0x0][0x2b0], R22 ;  /* 0x0000ac000f167a25 */ /* 0x000fc800078e0016 */
[C---:B------:R-:W-:Y:S02]  /*6080*/  IMAD R237, R15.reuse, c[0x0][0x2d4], R210 ;  /* 0x0000b5000fed7a24 */ /* 0x040fe400078e02d2 */
[----:B------:R-:W-:Y:S01]  /*6090*/  IMAD.WIDE.U32 R24, R15, c[0x0][0x2d0], R18 ;  /* 0x0000b4000f187a25 */ /* 0x000fe200078e0012 */
[----:B------:R-:W-:Y:S02]  /*60a0*/  IADD3 R15, R23, R17, RZ ;  /* 0x00000011170f7210 */ /* 0x000fe40007ffe0ff */
[----:B------:R-:W-:Y:S01]  /*60b0*/  IADD3 R18, P3, R2, R14, RZ ;  /* 0x0000000e02127210 */ /* 0x000fe20007f7e0ff */
[----:B------:R-:W-:Y:S01]  /*60c0*/  FFMA.FTZ R187, R152, R153, R187 ;  /* 0x0000009998bb7223 */ /* 0x000fe200000100bb */
[----:B------:R-:W-:Y:S01]  /*60d0*/  IADD3 R17, R25, R237, RZ ;  /* 0x000000ed19117210 */ /* 0x000fe20007ffe0ff */
[----:B0-----:R-:W-:Y:S01]  /*60e0*/  FFMA.FTZ R13, R235, R13, R206 ;  /* 0x0000000deb0d7223 */ /* 0x001fe200000100ce */
[----:B------:R-:W-:Y:S01]  /*60f0*/  MOV R14, R22 ;  /* 0x00000016000e7202 */ /* 0x000fe20000000f00 */
[----:B------:R-:W-:Y:S01]  /*6100*/  FFMA.FTZ R25, R21, R187, R170 ;  /* 0x000000bb15197223 */ /* 0x000fe200000100aa */
[----:B------:R-:W-:Y:S01]  /*6110*/  P2R R19, PR, RZ, 0x20 ;  /* 0x00000020ff137803 */ /* 0x000fe20000000000 */
[----:B------:R-:W-:Y:S01]  /*6120*/  FMUL.FTZ R12, R235, R12 ;  /* 0x0000000ceb0c7220 */ /* 0x000fe20000410000 */
[----:B------:R-:W-:Y:S01]  /*6130*/  SHF.L.U32 R22, R59, 0x4, RZ ;  /* 0x000000043b167819 */ /* 0x000fe200000006ff */
[----:B------:R-:W-:Y:S01]  /*6140*/  FFMA.FTZ R203, R26, -R203, R178 ;  /* 0x800000cb1acb7223 */ /* 0x000fe200000100b2 */
[----:B------:R-:W-:Y:S01]  /*6150*/  MOV R16, R24 ;  /* 0x0000001800107202 */ /* 0x000fe20000000f00 */
[----:B------:R-:W-:Y:S01]  /*6160*/  FMUL.FTZ R21, R25, R97 ;  /* 0x0000006119157220 */ /* 0x000fe20000410000 */
[----:B------:R0:W-:Y:S01]  /*6170*/  @!P5 STS.64 [R133.X8+0x2378], R12 ;  /* 0x0023780c8500d388 */ /* 0x0001e20000008a00 */
[----:B------:R-:W-:Y:S01]  /*6180*/  FFMA.FTZ R166, R27, -R166, R180 ;  /* 0x800000a61ba67223 */ /* 0x000fe200000100b4 */
[----:B------:R-:W-:Y:S01]  /*6190*/  LEA.HI.SX32 R22, R22, R22, 0x1b ;  /* 0x0000001616167211 */ /* 0x000fe200078fdaff */
[----:B------:R-:W-:-:S02]  /*61a0*/  FFMA.FTZ R201, R138, -R201, R184 ;  /* 0x800000c98ac97223 */ /* 0x000fc400000100b8 */
[----:B------:R-:W-:Y:S02]  /*61b0*/  FMUL.FTZ R168, R153, R94 ;  /* 0x0000005e99a87220 */ /* 0x000fe40000410000 */
[----:B------:R-:W-:Y:S02]  /*61c0*/  FFMA.FTZ R164, R139, -R164, R186 ;  /* 0x800000a48ba47223 */ /* 0x000fe400000100ba */
[----:B------:R-:W-:Y:S02]  /*61d0*/  FMUL.FTZ R170, R209, R92 ;  /* 0x0000005cd1aa7220 */ /* 0x000fe40000410000 */
[----:B------:R-:W-:Y:S02]  /*61e0*/  FFMA.FTZ R204, R204, R202, R233 ;  /* 0x000000cacccc7223 */ /* 0x000fe400000100e9 */
[----:B0-----:R-:W-:Y:S02]  /*61f0*/  FMUL.FTZ R12, R187, R96 ;  /* 0x00000060bb0c7220 */ /* 0x001fe40000410000 */
[----:B------:R-:W-:-:S02]  /*6200*/  FFMA.FTZ R13, R203, R21, RZ ;  /* 0x00000015cb0d7223 */ /* 0x000fc400000100ff */
[----:B------:R-:W-:Y:S02]  /*6210*/  FFMA.FTZ R199, R140, -R199, R188 ;  /* 0x800000c78cc77223 */ /* 0x000fe400000100bc */
[----:B------:R-:W-:Y:S02]  /*6220*/  FFMA.FTZ R13, R166, R12, R13 ;  /* 0x0000000ca60d7223 */ /* 0x000fe4000001000d */
[----:B------:R-:W-:Y:S02]  /*6230*/  FMUL.FTZ R206, R157, R90 ;  /* 0x0000005a9dce7220 */ /* 0x000fe40000410000 */
[----:B------:R-:W-:Y:S02]  /*6240*/  FFMA.FTZ R13, R201, R168, R13 ;  /* 0x000000a8c90d7223 */ /* 0x000fe4000001000d */
[----:B------:R-:W-:Y:S02]  /*6250*/  FFMA.FTZ R182, R182, R204, R221 ;  /* 0x000000ccb6b67223 */ /* 0x000fe400000100dd */
[----:B------:R-:W-:-:S02]  /*6260*/  FFMA.FTZ R176, R164, R170, R13 ;  /* 0x000000aaa4b07223 */ /* 0x000fc4000001000d */
[----:B------:R-:W-:Y:S02]  /*6270*/  FMUL.FTZ R19, R185, R72 ;  /* 0x00000048b9137220 */ /* 0x000fe40000410000 */
[----:B------:R-:W-:Y:S02]  /*6280*/  FFMA.FTZ R162, R141, -R162, R190 ;  /* 0x800000a28da27223 */ /* 0x000fe400000100be */
[----:B------:R-:W-:Y:S02]  /*6290*/  FMUL.FTZ R208, R223, R88 ;  /* 0x00000058dfd07220 */ /* 0x000fe40000410000 */
[----:B------:R-:W-:Y:S02]  /*62a0*/  FFMA.FTZ R13, R199, R206, R176 ;  /* 0x000000cec70d7223 */ /* 0x000fe400000100b0 */
[----:B------:R-:W-:Y:S02]  /*62b0*/  FFMA.FTZ R172, R172, R182, R205 ;  /* 0x000000b6acac7223 */ /* 0x000fe400000100cd */
[----:B------:R-:W-:-:S02]  /*62c0*/  FMUL.FTZ R205, R33, R19 ;  /* 0x0000001321cd7220 */ /* 0x000fc40000410000 */
[----:B------:R-:W-:Y:S02]  /*62d0*/  FFMA.FTZ R197, R142, -R197, R192 ;  /* 0x800000c58ec57223 */ /* 0x000fe400000100c0 */
[----:B------:R-:W-:Y:S01]  /*62e0*/  FMUL.FTZ R210, R231, R86 ;  /* 0x00000056e7d27220 */ /* 0x000fe20000410000 */
[----:B------:R0:W-:Y:S01]  /*62f0*/  STS [R22.X4+0x874], R205 ;  /* 0x000874cd16007388 */ /* 0x0001e20000004800 */
[----:B------:R-:W-:Y:S02]  /*6300*/  FFMA.FTZ R176, R162, R208, R13 ;  /* 0x000000d0a2b07223 */ /* 0x000fe4000001000d */
[----:B------:R-:W-:Y:S02]  /*6310*/  FMUL.FTZ R23, R213, R76 ;  /* 0x0000004cd5177220 */ /* 0x000fe40000410000 */
[----:B------:R-:W-:Y:S02]  /*6320*/  FFMA.FTZ R195, R144, -R195, R194 ;  /* 0x800000c390c37223 */ /* 0x000fe400000100c2 */
[----:B------:R-:W-:-:S02]  /*6330*/  FMUL.FTZ R212, R229, R84 ;  /* 0x00000054e5d47220 */ /* 0x000fc40000410000 */
[----:B------:R-:W-:Y:S02]  /*6340*/  FFMA.FTZ R176, R197, R210, R176 ;  /* 0x000000d2c5b07223 */ /* 0x000fe400000100b0 */
[----:B------:R-:W-:Y:S02]  /*6350*/  FMUL.FTZ R152, R211, R74 ;  /* 0x0000004ad3987220 */ /* 0x000fe40000410000 */
[----:B0-----:R-:W-:Y:S02]  /*6360*/  FMUL.FTZ R205, R159, R23 ;  /* 0x000000179fcd7220 */ /* 0x001fe40000410000 */
[----:B------:R-:W-:Y:S02]  /*6370*/  FFMA.FTZ R174, R174, R172, R207 ;  /* 0x000000acaeae7223 */ /* 0x000fe400000100cf */
[----:B------:R-:W-:Y:S01]  /*6380*/  FFMA.FTZ R160, R143, -R160, R196 ;  /* 0x800000a08fa07223 */ /* 0x000fe200000100c4 */
[----:B------:R0:W-:Y:S01]  /*6390*/  STS [R22.X4+0x86c], R205 ;  /* 0x00086ccd16007388 */ /* 0x0001e20000004800 */
[----:B------:R-:W-:-:S02]  /*63a0*/  FMUL.FTZ R214, R219, R82 ;  /* 0x00000052dbd67220 */ /* 0x000fc40000410000 */
[----:B------:R-:W-:Y:S01]  /*63b0*/  FFMA.FTZ R13, R195, R212, R176 ;  /* 0x000000d4c30d7223 */ /* 0x000fe200000100b0 */
[----:B------:R-:W-:Y:S01]  /*63c0*/  IADD3 R176, R59, 0x80, RZ ;  /* 0x000000803bb07810 */ /* 0x000fe20007ffe0ff */
[----:B------:R-:W-:Y:S02]  /*63d0*/  FMUL.FTZ R156, R183, R70 ;  /* 0x00000046b79c7220 */ /* 0x000fe40000410000 */
[----:B------:R-:W-:Y:S01]  /*63e0*/  FMUL.FTZ R207, R35, R152 ;  /* 0x0000009823cf7220 */ /* 0x000fe20000410000 */
[----:B------:R-:W-:Y:S01]  /*63f0*/  LEA.HI.SX32 R176, R176, R59, 0x1b ;  /* 0x0000003bb0b07211 */ /* 0x000fe200078fdaff */
[----:B------:R-:W-:Y:S02]  /*6400*/  FMUL.FTZ R216, R217, R80 ;  /* 0x00000050d9d87220 */ /* 0x000fe40000410000 */
[----:B------:R-:W-:Y:S01]  /*6410*/  FFMA.FTZ R158, R145, -R158, R198 ;  /* 0x8000009e919e7223 */ /* 0x000fe200000100c6 */
[----:B------:R1:W-:Y:S01]  /*6420*/  STS [R22.X4+0x870], R207 ;  /* 0x000870cf16007388 */ /* 0x0003e20000004800 */
[----:B0-----:R-:W-:-:S02]  /*6430*/  FFMA.FTZ R205, R160, R214, R13 ;  /* 0x000000d6a0cd7223 */ /* 0x001fc4000001000d */
[----:B------:R-:W-:Y:S02]  /*6440*/  FMUL.FTZ R221, R31, R156 ;  /* 0x0000009c1fdd7220 */ /* 0x000fe40000410000 */
[----:B------:R-:W-:Y:S02]  /*6450*/  FMUL.FTZ R24, R181, R68 ;  /* 0x00000044b5187220 */ /* 0x000fe40000410000 */
[----:B------:R-:W-:Y:S01]  /*6460*/  FMUL.FTZ R218, R215, R78 ;  /* 0x0000004ed7da7220 */ /* 0x000fe20000410000 */
[----:B------:R0:W-:Y:S01]  /*6470*/  STS [R22.X4+0x878], R221 ;  /* 0x000878dd16007388 */ /* 0x0001e20000004800 */
[----:B------:R-:W-:Y:S02]  /*6480*/  FFMA.FTZ R193, R146, -R193, R200 ;  /* 0x800000c192c17223 */ /* 0x000fe400000100c8 */
[-C--:B-1----:R-:W-:Y:S02]  /*6490*/  FMUL.FTZ R207, R163, R216.reuse ;  /* 0x000000d8a3cf7220 */ /* 0x082fe40000410000 */
[----:B------:R-:W-:-:S02]  /*64a0*/  FFMA.FTZ R216, R158, R216, R205 ;  /* 0x000000d89ed87223 */ /* 0x000fc400000100cd */
[----:B------:R-:W-:Y:S01]  /*64b0*/  FMUL.FTZ R233, R29, R24 ;  /* 0x000000181de97220 */ /* 0x000fe20000410000 */
[----:B------:R1:W-:Y:S01]  /*64c0*/  STS [R22.X4+0x864], R207 ;  /* 0x000864cf16007388 */ /* 0x0003e20000004800 */
[----:B------:R-:W-:Y:S01]  /*64d0*/  FMUL.FTZ R13, R169, R210 ;  /* 0x000000d2a90d7220 */ /* 0x000fe20000410000 */
[----:B------:R-:W-:Y:S01]  /*64e0*/  IADD3 R210, R59, 0x100, RZ ;  /* 0x000001003bd27810 */ /* 0x000fe20007ffe0ff */
[-C--:B0-----:R-:W-:Y:S01]  /*64f0*/  FMUL.FTZ R221, R161, R218.reuse ;  /* 0x000000daa1dd7220 */ /* 0x081fe20000410000 */
[----:B------:R0:W-:Y:S01]  /*6500*/  STS [R22.X4+0x87c], R233 ;  /* 0x00087ce916007388 */ /* 0x0001e20000004800 */
[----:B------:R-:W-:Y:S01]  /*6510*/  FFMA.FTZ R216, R193, R218, R216 ;  /* 0x000000dac1d87223 */ /* 0x000fe200000100d8 */
[----:B------:R-:W-:Y:S01]  /*6520*/  IADD3 R218, R59, 0x160, RZ ;  /* 0x000001603bda7810 */ /* 0x000fe20007ffe0ff */
[----:B------:R-:W-:Y:S01]  /*6530*/  FFMA.FTZ R34, R147, -R34, R202 ;  /* 0x8000002293227223 */ /* 0x000fe200000100ca */
[----:B------:R2:W-:Y:S01]  /*6540*/  STS [R22.X4+0x868], R221 ;  /* 0x000868dd16007388 */ /* 0x0005e20000004800 */
[----:B------:R-:W-:Y:S01]  /*6550*/  FMUL.FTZ R235, R165, R214 ;  /* 0x000000d6a5eb7220 */ /* 0x000fe20000410000 */
[----:B------:R-:W-:Y:S01]  /*6560*/  IADD3 R214, R59, 0x120, RZ ;  /* 0x000001203bd67810 */ /* 0x000fe20007ffe0ff */
[----:B------:R-:W-:Y:S01]  /*6570*/  FFMA.FTZ R216, R34, R23, R216 ;  /* 0x0000001722d87223 */ /* 0x000fe200000100d8 */
[----:B------:R3:W-:Y:S01]  /*6580*/  STS [R22.X4+0x858], R13 ;  /* 0x0008580d16007388 */ /* 0x0007e20000004800 */
[----:B-1----:R-:W-:Y:S01]  /*6590*/  FMUL.FTZ R207, R173, R206 ;  /* 0x000000ceadcf7220 */ /* 0x002fe20000410000 */
[----:B------:R-:W-:Y:S01]  /*65a0*/  IADD3 R206, R59, 0xa0, RZ ;  /* 0x000000a03bce7810 */ /* 0x000fe20007ffe0ff */
[----:B0-----:R-:W-:Y:S01]  /*65b0*/  FMUL.FTZ R233, R167, R212 ;  /* 0x000000d4a7e97220 */ /* 0x001fe20000410000 */
[----:B------:R-:W-:Y:S01]  /*65c0*/  STS [R22.X4+0x860], R235 ;  /* 0x000860eb16007388 */ /* 0x000fe20000004800 */
[----:B------:R-:W-:Y:S01]  /*65d0*/  FMUL.FTZ R205, R175, R170 ;  /* 0x000000aaafcd7220 */ /* 0x000fe20000410000 */
[----:B------:R-:W-:Y:S01]  /*65e0*/  IADD3 R170, R59, 0x60, RZ ;  /* 0x000000603baa7810 */ /* 0x000fe20007ffe0ff */
[----:B--2---:R-:W-:Y:S01]  /*65f0*/  FMUL.FTZ R221, R171, R208 ;  /* 0x000000d0abdd7220 */ /* 0x004fe20000410000 */
[----:B------:R-:W-:Y:S01]  /*6600*/  STS [R22.X4+0x85c], R233 ;  /* 0x00085ce916007388 */ /* 0x000fe20000004800 */
[----:B------:R-:W-:Y:S01]  /*6610*/  FMUL.FTZ R23, R177, R168 ;  /* 0x000000a8b1177220 */ /* 0x000fe20000410000 */
[----:B------:R-:W-:Y:S01]  /*6620*/  IADD3 R168, R59, 0x40, RZ ;  /* 0x000000403ba87810 */ /* 0x000fe20007ffe0ff */
[----:B---3--:R-:W-:Y:S01]  /*6630*/  FMUL.FTZ R13, R179, R12 ;  /* 0x0000000cb30d7220 */ /* 0x008fe20000410000 */
[----:B------:R0:W-:Y:S01]  /*6640*/  STS [R22.X4+0x854], R221 ;  /* 0x000854dd16007388 */ /* 0x0001e20000004800 */
[----:B------:R-:W-:Y:S01]  /*6650*/  FMUL.FTZ R21, R28, R21 ;  /* 0x000000151c157220 */ /* 0x000fe20000410000 */
[----:B------:R-:W-:Y:S01]  /*6660*/  IADD3 R12, R59, 0xc0, RZ ;  /* 0x000000c03b0c7810 */ /* 0x000fe20007ffe0ff */
[----:B------:R-:W-:Y:S01]  /*6670*/  FFMA.FTZ R191, R148, -R191, R204 ;  /* 0x800000bf94bf7223 */ /* 0x000fe200000100cc */
[----:B------:R1:W-:Y:S01]  /*6680*/  STS [R22.X4+0x850], R207 ;  /* 0x000850cf16007388 */ /* 0x0003e20000004800 */
[----:B------:R-:W-:Y:S01]  /*6690*/  FFMA.FTZ R32, R149, -R32, R182 ;  /* 0x8000002095207223 */ /* 0x000fe200000100b6 */
[----:B------:R-:W-:Y:S01]  /*66a0*/  IADD3 R208, R59, 0xe0, RZ ;  /* 0x000000e03bd07810 */ /* 0x000fe20007ffe0ff */
[----:B------:R-:W-:Y:S01]  /*66b0*/  FFMA.FTZ R216, R191, R152, R216 ;  /* 0x00000098bfd87223 */ /* 0x000fe200000100d8 */
[----:B------:R2:W-:Y:S01]  /*66c0*/  STS [R22.X4+0x84c], R205 ;  /* 0x00084ccd16007388 */ /* 0x0005e20000004800 */
[----:B------:R-:W-:Y:S01]  /*66d0*/  FFMA.FTZ R189, R150, -R189, R172 ;  /* 0x800000bd96bd7223 */ /* 0x000fe200000100ac */
[----:B------:R-:W-:Y:S01]  /*66e0*/  IADD3 R152, R59, 0x20, RZ ;  /* 0x000000203b987810 */ /* 0x000fe20007ffe0ff */
[----:B------:R-:W-:Y:S01]  /*66f0*/  FFMA.FTZ R216, R32, R19, R216 ;  /* 0x0000001320d87223 */ /* 0x000fe200000100d8 */
[----:B------:R3:W-:Y:S01]  /*6700*/  STS [R22.X4+0x848], R23 ;  /* 0x0008481716007388 */ /* 0x0007e20000004800 */
[-C--:B0-----:R-:W-:Y:S01]  /*6710*/  LEA.HI.SX32 R221, R222, R59.reuse, 0x1b ;  /* 0x0000003bdedd7211 */ /* 0x081fe200078fdaff */
[----:B------:R-:W-:Y:S01]  /*6720*/  FMUL.FTZ R19, R93, R180 ;  /* 0x000000b45d137220 */ /* 0x000fe20000410000 */
[-C--:B-1----:R-:W-:Y:S01]  /*6730*/  LEA.HI.SX32 R207, R12, R59.reuse, 0x1b ;  /* 0x0000003b0ccf7211 */ /* 0x082fe200078fdaff */
[----:B------:R0:W-:Y:S01]  /*6740*/  STS [R22.X4+0x844], R13 ;  /* 0x0008440d16007388 */ /* 0x0001e20000004800 */
[----:B------:R-:W-:Y:S01]  /*6750*/  FFMA.FTZ R156, R189, R156, R216 ;  /* 0x0000009cbd9c7223 */ /* 0x000fe200000100d8 */
[----:B------:R-:W-:Y:S01]  /*6760*/  IADD3 R12, -R47, c[0x0][0x174], RZ ;  /* 0x00005d002f0c7a10 */ /* 0x000fe20007ffe1ff */
[----:B--2---:R-:W-:Y:S01]  /*6770*/  FMUL.FTZ R205, R87, R188 ;  /* 0x000000bc57cd7220 */ /* 0x004fe20000410000 */
[----:B------:R1:W-:Y:S01]  /*6780*/  STS [R22.X4+0x840], R21 ;  /* 0x0008401516007388 */ /* 0x0003e20000004800 */
[----:B------:R-:W-:Y:S01]  /*6790*/  IADD3 R216, R59, 0x140, RZ ;  /* 0x000001403bd87810 */ /* 0x000fe20007ffe0ff */
[----:B---3--:R-:W-:Y:S01]  /*67a0*/  FMUL.FTZ R23, R89, R186 ;  /* 0x000000ba59177220 */ /* 0x008fe20000410000 */
[-C--:B------:R-:W-:Y:S01]  /*67b0*/  LEA.HI.SX32 R222, R224, R59.reuse, 0x1b ;  /* 0x0000003be0de7211 */ /* 0x080fe200078fdaff */
[----:B------:R-:W-:Y:S01]  /*67c0*/  BAR.SYNC.DEFER_BLOCKING 0x0 ;  /* 0x0000000000007b1d */ /* 0x000fe20000010000 */
[----:B------:R-:W-:Y:S01]  /*67d0*/  LEA R12, R12, 0xfffffe00, 0x9 ;  /* 0xfffffe000c0c7811 */ /* 0x000fe200078e48ff */
[----:B0-----:R-:W-:Y:S01]  /*67e0*/  FMUL.FTZ R13, R95, R178 ;  /* 0x000000b25f0d7220 */ /* 0x001fe20000410000 */
[-C--:B------:R-:W-:Y:S01]  /*67f0*/  LEA.HI.SX32 R212, R59, R59.reuse, 0x1b ;  /* 0x0000003b3bd47211 */ /* 0x080fe200078fdaff */
[----:B------:R-:W-:Y:S01]  /*6800*/  FMUL.FTZ R190, R85, R190 ;  /* 0x000000be55be7220 */ /* 0x000fe20000410000 */
        /* <DEDUP_REMOVED lines=15> */
[----:B------:R-:W0:Y:S01]  /*6900*/  LDS R233, [R212.X4+0x840] ;  /* 0x00084000d4e97984 */ /* 0x000e220000004800 */
[----:B------:R-:W-:-:S03]  /*6910*/  IADD3 R184, -R12, c[0x0][0x168], -R59 ;  /* 0x00005a000cb87a10 */ /* 0x000fc60007ffe93b */
[----:B------:R-:W1:Y:S01]  /*6920*/  LDS R235, [R152.X4+0x8c0] ;  /* 0x0008c00098eb7984 */ /* 0x000e620000004800 */
[C---:B------:R-:W-:Y:S02]  /*6930*/  ISETP.GE.AND P2, PT, R184.reuse, 0x1, PT ;  /* 0x00000001b800780c */ /* 0x040fe40003f46270 */
[C---:B------:R-:W-:Y:S01]  /*6940*/  ISETP.GE.AND P0, PT, R184.reuse, 0x21, PT ;  /* 0x00000021b800780c */ /* 0x040fe20003f06270 */
[----:B------:R-:W2:Y:S01]  /*6950*/  LDS R237, [R168.X4+0x940] ;  /* 0x00094000a8ed7984 */ /* 0x000ea20000004800 */
[----:B------:R-:W-:-:S03]  /*6960*/  ISETP.GE.AND P1, PT, R184, 0x41, PT ;  /* 0x00000041b800780c */ /* 0x000fc60003f26270 */
        /* <DEDUP_REMOVED lines=18> */
[----:B--2---:R-:W-:-:S03]  /*6a90*/  FFMA.FTZ R205, R151, -R30, R174 ;  /* 0x8000001e97cd7223 */ /* 0x004fc600000100ae */
[----:B------:R2:W-:Y:S01]  /*6aa0*/  STS [R22.X4+0x108c], R23 ;  /* 0x00108c1716007388 */ /* 0x0005e20000004800 */
[----:B------:R-:W-:Y:S02]  /*6ab0*/  FMUL.FTZ R174, R99, R174 ;  /* 0x000000ae63ae7220 */ /* 0x000fe40000410000 */
[----:B---3--:R-:W-:Y:S01]  /*6ac0*/  FMUL.FTZ R19, R77, R198 ;  /* 0x000000c64d137220 */ /* 0x008fe20000410000 */
[----:B------:R3:W-:Y:S01]  /*6ad0*/  STS [R22.X4+0x10a0], R13 ;  /* 0x0010a00d16007388 */ /* 0x0007e20000004800 */
[----:B-1----:R-:W-:-:S03]  /*6ae0*/  FMUL.FTZ R21, R75, R200 ;  /* 0x000000c84b157220 */ /* 0x002fc60000410000 */
[----:B------:R-:W-:Y:S01]  /*6af0*/  STS [R22.X4+0x1094], R190 ;  /* 0x001094be16007388 */ /* 0x000fe20000004800 */
[----:B--2---:R-:W-:-:S03]  /*6b00*/  FMUL.FTZ R23, R73, R202 ;  /* 0x000000ca49177220 */ /* 0x004fc60000410000 */
[----:B------:R-:W-:Y:S01]  /*6b10*/  STS [R22.X4+0x1098], R192 ;  /* 0x001098c016007388 */ /* 0x000fe20000004800 */
[----:B---3--:R-:W-:-:S03]  /*6b20*/  FMUL.FTZ R13, R69, R182 ;  /* 0x000000b6450d7220 */ /* 0x008fc60000410000 */
[----:B------:R-:W-:Y:S04]  /*6b30*/  STS [R22.X4+0x109c], R194 ;  /* 0x00109cc216007388 */ /* 0x000fe80000004800 */
[----:B------:R1:W-:Y:S04]  /*6b40*/  STS [R22.X4+0x10a4], R19 ;  /* 0x0010a41316007388 */ /* 0x0003e80000004800 */
[----:B------:R2:W-:Y:S04]  /*6b50*/  STS [R22.X4+0x10a8], R21 ;  /* 0x0010a81516007388 */ /* 0x0005e80000004800 */
[----:B------:R3:W-:Y:S01]  /*6b60*/  STS [R22.X4+0x10ac], R23 ;  /* 0x0010ac1716007388 */ /* 0x0007e20000004800 */
[----:B-1----:R-:W-:-:S03]  /*6b70*/  IADD3.X R19, R3, R225, RZ, P3, !PT ;  /* 0x000000e103137210 */ /* 0x002fc60001ffe4ff */
[----:B------:R3:W-:Y:S01]  /*6b80*/  STS [R22.X4+0x10b0], R204 ;  /* 0x0010b0cc16007388 */ /* 0x0007e20000004800 */
[----:B--2---:R-:W-:-:S03]  /*6b90*/  IADD3.X R21, R3, R227, RZ, P4, !PT ;  /* 0x000000e303157210 */ /* 0x004fc600027fe4ff */
        /* <DEDUP_REMOVED lines=20> */
.L_x_6620:
[----:B0--34-:R-:W-:Y:S05]  /*6ce0*/  BSYNC B0 ;  /* 0x0000000000007941 */ /* 0x019fea0003800000 */
.L_x_6619:
[----:B-1----:R0:W1:Y:S01]  /*6cf0*/  LDS R13, [R152.X4+0x1100] ;  /* 0x00110000980d7984 */ /* 0x0020620000004800 */
[----:B------:R-:W-:Y:S01]  /*6d00*/  BSSY B0, `(.L_x_6621) ;  /* 0x0000004000007945 */ /* 0x000fe20003800000 */
[----:B------:R-:W-:Y:S05]  /*6d10*/  @!P0 BRA `(.L_x_6622) ;  /* 0x0000002000008947 */ /* 0x000fea0003800000 */
[----:B------:R2:W-:Y:S04]  /*6d20*/  RED.E.ADD.F32.FTZ.RN.STRONG.GPU [R14.64+-0x780], R235 ;  /* 0xfff880eb0e00798e */ /* 0x0005e8000c10e784 */
[----:B-1----:R2:W-:Y:S02]  /*6d30*/  RED.E.ADD.F32.FTZ.RN.STRONG.GPU [R16.64+-0x780], R13 ;  /* 0xfff8800d1000798e */ /* 0x0025e4000c10e784 */
.L_x_6622:
[----:B------:R-:W-:Y:S05]  /*6d40*/  BSYNC B0 ;  /* 0x0000000000007941 */ /* 0x000fea0003800000 */
.L_x_6621:
[----:B-12---:R1:W2:Y:S01]  /*6d50*/  LDS R13, [R168.X4+0x1180] ;  /* 0x00118000a80d7984 */ /* 0x0062a20000004800 */
[----:B------:R-:W-:Y:S01]  /*6d60*/  BSSY B0, `(.L_x_6623) ;  /* 0x0000005000007945 */ /* 0x000fe20003800000 */
[----:B------:R-:W-:Y:S01]  /*6d70*/  FMUL.FTZ R19, R205, R24 ;  /* 0x00000018cd137220 */ /* 0x000fe20000410000 */
[----:B------:R-:W-:Y:S05]  /*6d80*/  @!P1 BRA `(.L_x_6624) ;  /* 0x0000002000009947 */ /* 0x000fea0003800000 */
[----:B------:R3:W-:Y:S04]  /*6d90*/  RED.E.ADD.F32.FTZ.RN.STRONG.GPU [R14.64+-0x700], R237 ;  /* 0xfff900ed0e00798e */ /* 0x0007e8000c10e784 */
[----:B--2---:R3:W-:Y:S02]  /*6da0*/  RED.E.ADD.F32.FTZ.RN.STRONG.GPU [R16.64+-0x700], R13 ;  /* 0xfff9000d1000798e */ /* 0x0047e4000c10e784 */
.L_x_6624:
[----:B------:R-:W-:Y:S05]  /*6db0*/  BSYNC B0 ;  /* 0x0000000000007941 */ /* 0x000fea0003800000 */
.L_x_6623:
[----:B--23--:R2:W3:Y:S01]  /*6dc0*/  LDS R13, [R170.X4+0x1200] ;  /* 0x00120000aa0d7984 */ /* 0x00c4e20000004800 */
[----:B------:R-:W-:Y:S01]  /*6dd0*/  ISETP.GE.AND P6, PT, R184, 0x61, PT ;  /* 0x00000061b800780c */ /* 0x000fe20003fc6270 */
        /* <DEDUP_REMOVED lines=11> */
.L_x_6626:
[----:B--2---:R-:W-:Y:S05]  /*6e90*/  BSYNC B0 ;  /* 0x0000000000007941 */ /* 0x004fea0003800000 */
.L_x_6625:
[----:B---3--:R2:W3:Y:S01]  /*6ea0*/  LDS R13, [R176.X4+0x1280] ;  /* 0x00128000b00d7984 */ /* 0x0084e20000004800 */
[----:B------:R-:W-:Y:S01]  /*6eb0*/  BSSY B0, `(.L_x_6627) ;  /* 0x0000004000007945 */ /* 0x000fe20003800000 */
[----:B------:R-:W-:Y:S05]  /*6ec0*/  @!P1 BRA `(.L_x_6628) ;  /* 0x0000002000009947 */ /* 0x000fea0003800000 */
[----:B------:R4:W-:Y:S04]  /*6ed0*/  RED.E.ADD.F32.FTZ.RN.STRONG.GPU [R14.64+-0x600], R241 ;  /* 0xfffa00f10e00798e */ /* 0x0009e8000c10e784 */
[----:B---3--:R4:W-:Y:S02]  /*6ee0*/  RED.E.ADD.F32.FTZ.RN.STRONG.GPU [R16.64+-0x600], R13 ;  /* 0xfffa000d1000798e */ /* 0x0089e4000c10e784 */
.L_x_6628:
[----:B------:R-:W-:Y:S05]  /*6ef0*/  BSYNC B0 ;  /* 0x0000000000007941 */ /* 0x000fea0003800000 */
.L_x_6627:
[----:B---34-:R3:W4:Y:S01]  /*6f00*/  LDS R13, [R206.X4+0x1300] ;  /* 0x00130000ce0d7984 */ /* 0x0187220000004800 */
[----:B------:R-:W-:Y:S01]  /*6f10*/  BSSY B0, `(.L_x_6629) ;  /* 0x0000004000007945 */ /* 0x000fe20003800000 */
[----:B------:R-:W-:Y:S05]  /*6f20*/  @!P2 BRA `(.L_x_6630) ;  /* 0x000000200000a947 */ /* 0x000fea0003800000 */
[----:B------:R0:W-:Y:S04]  /*6f30*/  RED.E.ADD.F32.FTZ.RN.STRONG.GPU [R14.64+-0x580], R243 ;  /* 0xfffa80f30e00798e */ /* 0x0001e8000c10e784 */
[----:B----4-:R0:W-:Y:S02]  /*6f40*/  RED.E.ADD.F32.FTZ.RN.STRONG.GPU [R16.64+-0x580], R13 ;  /* 0xfffa800d1000798e */ /* 0x0101e4000c10e784 */
.L_x_6630:
[----:B------:R-:W-:Y:S05]  /*6f50*/  BSYNC B0 ;  /* 0x0000000000007941 */ /* 0x000fea0003800000 */
.L_x_6629:
[----:B------:R-:W0:Y:S01]  /*6f60*/  LDS R207, [R207.X4+0x1380] ;  /* 0x00138000cfcf7984 */ /* 0x000e220000004800 */
[----:B------:R-:W-:Y:S01]  /*6f70*/  BSSY B0, `(.L_x_6631) ;  /* 0x0000004000007945 */ /* 0x000fe20003800000 */
[----:B------:R-:W-:Y:S05]  /*6f80*/  @!P3 BRA `(.L_x_6632) ;  /* 0x000000200000b947 */ /* 0x000fea0003800000 */
[----:B------:R1:W-:Y:S04]  /*6f90*/  RED.E.ADD.F32.FTZ.RN.STRONG.GPU [R14.64+-0x500], R245 ;  /* 0xfffb00f50e00798e */ /* 0x0003e8000c10e784 */
[----:B0-----:R1:W-:Y:S02]  /*6fa0*/  RED.E.ADD.F32.FTZ.RN.STRONG.GPU [R16.64+-0x500], R207 ;  /* 0xfffb00cf1000798e */ /* 0x0013e4000c10e784 */
.L_x_6632:
[----:B------:R-:W-:Y:S05]  /*6fb0*/  BSYNC B0 ;  /* 0x0000000000007941 */ /* 0x000fea0003800000 */
.L_x_6631:
[----:B0---4-:R0:W4:Y:S01]  /*6fc0*/  LDS R13, [R208.X4+0x1400] ;  /* 0x00140000d00d7984 */ /* 0x0111220000004800 */
[----:B------:R-:W-:Y:S01]  /*6fd0*/  BSSY B0, `(.L_x_6633) ;  /* 0x0000004000007945 */ /* 0x000fe20003800000 */
[----:B------:R-:W-:Y:S05]  /*6fe0*/  @!P4 BRA `(.L_x_6634) ;  /* 0x000000200000c947 */ /* 0x000fea0003800000 */
[----:B------:R0:W-:Y:S04]  /*6ff0*/  RED.E.ADD.F32.FTZ.RN.STRONG.GPU [R14.64+-0x480], R247 ;  /* 0xfffb80f70e00798e */ /* 0x0001e8000c10e784 */
[----:B----4-:R0:W-:Y:S02]  /*7000*/  RED.E.ADD.F32.FTZ.RN.STRONG.GPU [R16.64+-0x480], R13 ;  /* 0xfffb800d1000798e */ /* 0x0101e4000c10e784 */
.L_x_6634:
[----:B------:R-:W-:Y:S05]  /*7010*/  BSYNC B0 ;  /* 0x0000000000007941 */ /* 0x000fea0003800000 */
.L_x_6633:
[----:B0---4-:R0:W4:Y:S01]  /*7020*/  LDS R13, [R210.X4+0x1480] ;  /* 0x00148000d20d7984 */ /* 0x0111220000004800 */
[----:B------:R-:W-:Y:S01]  /*7030*/  BSSY B0, `(.L_x_6635) ;  /* 0x0000004000007945 */ /* 0x000fe20003800000 */
[----:B------:R-:W-:Y:S05]  /*7040*/  @!P5 BRA `(.L_x_6636) ;  /* 0x000000200000d947 */ /* 0x000fea0003800000 */
[----:B------:R0:W-:Y:S04]  /*7050*/  RED.E.ADD.F32.FTZ.RN.STRONG.GPU [R14.64+-0x400], R249 ;  /* 0xfffc00f90e00798e */ /* 0x0001e8000c10e784 */
[----:B----4-:R0:W-:Y:S02]  /*7060*/  RED.E.ADD.F32.FTZ.RN.STRONG.GPU [R16.64+-0x400], R13 ;  /* 0xfffc000d1000798e */ /* 0x0101e4000c10e784 */
.L_x_6636:
[----:B------:R-:W-:Y:S05]  /*7070*/  BSYNC B0 ;  /* 0x0000000000007941 */ /* 0x000fea0003800000 */
.L_x_6635:
        /* <DEDUP_REMOVED lines=11> */
.L_x_6638:
[----:B0-----:R-:W-:Y:S05]  /*7130*/  BSYNC B0 ;  /* 0x0000000000007941 */ /* 0x001fea0003800000 */
.L_x_6637:
[----:B----4-:R0:W4:Y:S01]  /*7140*/  LDS R13, [R216.X4+0x1580] ;  /* 0x00158000d80d7984 */ /* 0x0101220000004800 */
[----:B------:R-:W-:Y:S01]  /*7150*/  BSSY B0, `(.L_x_6639) ;  /* 0x0000004000007945 */ /* 0x000fe20003800000 */
[----:B------:R-:W-:Y:S05]  /*7160*/  @!P1 BRA `(.L_x_6640) ;  /* 0x0000002000009947 */ /* 0x000fea0003800000 */
[----:B------:R0:W-:Y:S04]  /*7170*/  RED.E.ADD.F32.FTZ.RN.STRONG.GPU [R14.64+-0x300], R178 ;  /* 0xfffd00b20e00798e */ /* 0x0001e8000c10e784 */
[----:B----4-:R0:W-:Y:S02]  /*7180*/  RED.E.ADD.F32.FTZ.RN.STRONG.GPU [R16.64+-0x300], R13 ;  /* 0xfffd000d1000798e */ /* 0x0101e4000c10e784 */
.L_x_6640:
[----:B------:R-:W-:Y:S05]  /*7190*/  BSYNC B0 ;  /* 0x0000000000007941 */ /* 0x000fea0003800000 */
.L_x_6639:
[----:B0---4-:R0:W4:Y:S01]  /*71a0*/  LDS R13, [R218.X4+0x1600] ;  /* 0x00160000da0d7984 */ /* 0x0111220000004800 */
[----:B------:R-:W-:Y:S01]  /*71b0*/  BSSY B0, `(.L_x_6641) ;  /* 0x0000004000007945 */ /* 0x000fe20003800000 */
[----:B------:R-:W-:Y:S05]  /*71c0*/  @!P2 BRA `(.L_x_6642) ;  /* 0x000000200000a947 */ /* 0x000fea0003800000 */
[----:B------:R0:W-:Y:S04]  /*71d0*/  RED.E.ADD.F32.FTZ.RN.STRONG.GPU [R14.64+-0x280], R180 ;  /* 0xfffd80b40e00798e */ /* 0x0001e8000c10e784 */
[----:B----4-:R0:W-:Y:S02]  /*71e0*/  RED.E.ADD.F32.FTZ.RN.STRONG.GPU [R16.64+-0x280], R13 ;  /* 0xfffd800d1000798e */ /* 0x0101e4000c10e784 */
.L_x_6642:
[----:B------:R-:W-:Y:S05]  /*71f0*/  BSYNC B0 ;  /* 0x0000000000007941 */ /* 0x000fea0003800000 */
.L_x_6641:
[----:B0---4-:R0:W4:Y:S01]  /*7200*/  LDS R13, [R220.X4+0x1680] ;  /* 0x00168000dc0d7984 */ /* 0x0111220000004800 */
[----:B------:R-:W-:Y:S01]  /*7210*/  BSSY B0, `(.L_x_6643) ;  /* 0x0000004000007945 */ /* 0x000fe20003800000 */
[----:B------:R-:W-:Y:S05]  /*7220*/  @!P3 BRA `(.L_x_6644) ;  /* 0x000000200000b947 */ /* 0x000fea0003800000 */
[----:B------:R0:W-:Y:S04]  /*7230*/  RED.E.ADD.F32.FTZ.RN.STRONG.GPU [R14.64+-0x200], R226 ;  /* 0xfffe00e20e00798e */ /* 0x0001e8000c10e784 */
[----:B----4-:R0:W-:Y:S02]  /*7240*/  RED.E.ADD.F32.FTZ.RN.STRONG.GPU [R16.64+-0x200], R13 ;  /* 0xfffe000d1000798e */ /* 0x0101e4000c10e784 */
.L_x_6644:
[----:B------:R-:W-:Y:S05]  /*7250*/  BSYNC B0 ;  /* 0x0000000000007941 */ /* 0x000fea0003800000 */
.L_x_6643:
[----:B------:R-:W0:Y:S01]  /*7260*/  LDS R221, [R221.X4+0x1700] ;  /* 0x00170000dddd7984 */ /* 0x000e220000004800 */
[----:B------:R-:W-:Y:S01]  /*7270*/  BSSY B0, `(.L_x_6645) ;  /* 0x0000004000007945 */ /* 0x000fe20003800000 */
[----:B------:R-:W-:Y:S05]  /*7280*/  @!P4 BRA `(.L_x_6646) ;  /* 0x000000200000c947 */ /* 0x000fea0003800000 */
[----:B------:R1:W-:Y:S04]  /*7290*/  RED.E.ADD.F32.FTZ.RN.STRONG.GPU [R14.64+-0x180], R228 ;  /* 0xfffe80e40e00798e */ /* 0x0003e8000c10e784 */
[----:B0-----:R1:W-:Y:S02]  /*72a0*/  RED.E.ADD.F32.FTZ.RN.STRONG.GPU [R16.64+-0x180], R221 ;  /* 0xfffe80dd1000798e */ /* 0x0013e4000c10e784 */
.L_x_6646:
[----:B------:R-:W-:Y:S05]  /*72b0*/  BSYNC B0 ;  /* 0x0000000000007941 */ /* 0x000fea0003800000 */
.L_x_6645:
[----:B0---4-:R0:W4:Y:S01]  /*72c0*/  LDS R13, [R222.X4+0x1780] ;  /* 0x00178000de0d7984 */ /* 0x0111220000004800 */
[----:B------:R-:W-:Y:S01]  /*72d0*/  BSSY B0, `(.L_x_6647) ;  /* 0x0000004000007945 */ /* 0x000fe20003800000 */
[----:B------:R-:W-:Y:S05]  /*72e0*/  @!P5 BRA `(.L_x_6648) ;  /* 0x000000200000d947 */ /* 0x000fea0003800000 */
[----:B------:R0:W-:Y:S04]  /*72f0*/  RED.E.ADD.F32.FTZ.RN.STRONG.GPU [R14.64+-0x100], R230 ;  /* 0xffff00e60e00798e */ /* 0x0001e8000c10e784 */
[----:B----4-:R0:W-:Y:S02]  /*7300*/  RED.E.ADD.F32.FTZ.RN.STRONG.GPU [R16.64+-0x100], R13 ;  /* 0xffff000d1000798e */ /* 0x0101e4000c10e784 */
.L_x_6648:
[----:B------:R-:W-:Y:S05]  /*7310*/  BSYNC B0 ;  /* 0x0000000000007941 */ /* 0x000fea0003800000 */
.L_x_6647:
[----:B0---4-:R0:W4:Y:S01]  /*7320*/  LDS R13, [R224.X4+0x1800] ;  /* 0x00180000e00d7984 */ /* 0x0111220000004800 */
[----:B------:R-:W-:Y:S01]  /*7330*/  BSSY B0, `(.L_x_6649) ;  /* 0x0000004000007945 */ /* 0x000fe20003800000 */
[----:B------:R-:W-:Y:S05]  /*7340*/  @!P6 BRA `(.L_x_6650) ;  /* 0x000000200000e947 */ /* 0x000fea0003800000 */
[----:B------:R0:W-:Y:S04]  /*7350*/  RED.E.ADD.F32.FTZ.RN.STRONG.GPU [R14.64+-0x80], R232 ;  /* 0xffff80e80e00798e */ /* 0x0001e8000c10e784 */
[----:B----4-:R0:W-:Y:S02]  /*7360*/  RED.E.ADD.F32.FTZ.RN.STRONG.GPU [R16.64+-0x80], R13 ;  /* 0xffff800d1000798e */ /* 0x0101e4000c10e784 */
.L_x_6650:
[----:B------:R-:W-:Y:S05]  /*7370*/  BSYNC B0 ;  /* 0x0000000000007941 */ /* 0x000fea0003800000 */
.L_x_6649:
[----:B0---4-:R-:W0:Y:S01]  /*7380*/  SHFL.DOWN P0, R13, R156, 0x1, 0x1f ;  /* 0x08201f009c0d7f89 */ /* 0x011e220000000000 */
[----:B------:R-:W-:Y:S01]  /*7390*/  FMUL.FTZ R12, R145, R217 ;  /* 0x000000d9910c7220 */ /* 0x000fe20000410000 */
[----:B------:R-:W-:Y:S01]  /*73a0*/  ISETP.NE.AND P2, PT, R59, RZ, PT ;  /* 0x000000ff3b00720c */ /* 0x000fe20003f45270 */
[C---:B-1----:R-:W-:Y:S01]  /*73b0*/  FMUL.FTZ R14, R136.reuse, R215 ;  /* 0x000000d7880e7220 */ /* 0x042fe20000410000 */
        /* <DEDUP_REMOVED lines=8> */
[C---:B------:R-:W-:Y:S02]  /*7440*/  FMUL.FTZ R12, R136.reuse, R211 ;  /* 0x000000d3880c7220 */ /* 0x040fe40000410000 */
[-C--:B------:R-:W-:Y:S02]  /*7450*/  FMUL.FTZ R16, R147, R213.reuse ;  /* 0x000000d593107220 */ /* 0x080fe40000410000 */
[----:B------:R-:W-:Y:S02]  /*7460*/  FMUL.FTZ R213, R136, R213 ;  /* 0x000000d588d57220 */ /* 0x000fe40000410000 */
[----:B0-----:R-:W-:Y:S02]  /*7470*/  @P0 FADD R13, R156, R13 ;  /* 0x0000000d9c0d0221 */ /* 0x001fe40000000000 */
[----:B------:R-:W-:Y:S02]  /*7480*/  FADD.FTZ R121, R14, R121 ;  /* 0x000000790e797221 */ /* 0x000fe40000010000 */
[----:B------:R-:W-:Y:S01]  /*7490*/  FMUL.FTZ R14, R191, R12 ;  /* 0x0000000cbf0e7220 */ /* 0x000fe20000410000 */
[----:B------:R-:W0:Y:S01]  /*74a0*/  SHFL.DOWN P0, R18, R13, 0x2, 0x1f ;  /* 0x08401f000d127f89 */ /* 0x000e220000000000 */
        /* <DEDUP_REMOVED lines=12> */
[----:B0-----:R-:W-:-:S02]  /*7570*/  @P0 FADD R18, R13, R18 ;  /* 0x000000120d120221 */ /* 0x001fc40000000000 */
[----:B------:R-:W-:Y:S02]  /*7580*/  FMUL.FTZ R13, R148, R211 ;  /* 0x000000d3940d7220 */ /* 0x000fe40000410000 */
[----:B------:R-:W-:Y:S01]  /*7590*/  FMUL.FTZ R12, R197, R12 ;  /* 0x0000000cc50c7220 */ /* 0x000fe20000410000 */
[----:B------:R-:W0:Y:S01]  /*75a0*/  SHFL.DOWN P0, R17, R18, 0x4, 0x1f ;  /* 0x08801f0012117f89 */ /* 0x000e220000000000 */
[----:B------:R-:W-:Y:S02]  /*75b0*/  FFMA.FTZ R14, R35, R13, R14 ;  /* 0x0000000d230e7223 */ /* 0x000fe4000001000e */
[----:B------:R-:W-:Y:S02]  /*75c0*/  FFMA.FTZ R100, R13, R74, R100 ;  /* 0x0000004a0d647223 */ /* 0x000fe40000010064 */
[----:B------:R-:W-:Y:S02]  /*75d0*/  FMUL.FTZ R13, R142, R231 ;  /* 0x000000e78e0d7220 */ /* 0x000fe40000410000 */
[----:B------:R-:W-:-:S02]  /*75e0*/  FFMA.FTZ R103, R16, R72, R103 ;  /* 0x0000004810677223 */ /* 0x000fc40000010067 */
[----:B------:R-:W-:Y:S02]  /*75f0*/  FFMA.FTZ R185, R33, R16, R185 ;  /* 0x0000001021b97223 */ /* 0x000fe400000100b9 */
[----:B------:R-:W-:Y:S02]  /*7600*/  FADD.FTZ R119, R14, R119 ;  /* 0x000000770e777221 */ /* 0x000fe40000010000 */
[C---:B------:R-:W-:Y:S02]  /*7610*/  FMUL.FTZ R16, R136.reuse, R183 ;  /* 0x000000b788107220 */ /* 0x040fe40000410000 */
[----:B------:R-:W-:Y:S02]  /*7620*/  FMUL.FTZ R14, R141, R223 ;  /* 0x000000df8d0e7220 */ /* 0x000fe40000410000 */
[----:B------:R-:W-:Y:S02]  /*7630*/  FFMA.FTZ R169, R169, R13, R12 ;  /* 0x0000000da9a97223 */ /* 0x000fe4000001000c */
[----:B------:R-:W-:-:S02]  /*7640*/  FMUL.FTZ R223, R136, R223 ;  /* 0x000000df88df7220 */ /* 0x000fc40000410000 */
[----:B------:R-:W-:Y:S02]  /*7650*/  FMUL.FTZ R12, R136, R181 ;  /* 0x000000b5880c7220 */ /* 0x000fe40000410000 */
[----:B------:R-:W-:Y:S02]  /*7660*/  FMUL.FTZ R15, R150, R183 ;  /* 0x000000b7960f7220 */ /* 0x000fe40000410000 */
[----:B0-----:R-:W-:Y:S02]  /*7670*/  @P0 FADD R17, R18, R17 ;  /* 0x0000001112110221 */ /* 0x001fe40000000000 */
[----:B------:R-:W-:Y:S02]  /*7680*/  FMUL.FTZ R16, R189, R16 ;  /* 0x00000010bd107220 */ /* 0x000fe40000410000 */
[----:B------:R-:W-:Y:S01]  /*7690*/  FMUL.FTZ R223, R162, R223 ;  /* 0x000000dfa2df7220 */ /* 0x000fe20000410000 */
[----:B------:R-:W0:Y:S01]  /*76a0*/  SHFL.DOWN P0, R22, R17, 0x8, 0x1f ;  /* 0x09001f0011167f89 */ /* 0x000e220000000000 */
[----:B------:R-:W-:-:S02]  /*76b0*/  FMUL.FTZ R205, R205, R12 ;  /* 0x0000000ccdcd7220 */ /* 0x000fc40000410000 */
[----:B------:R-:W-:Y:S02]  /*76c0*/  FMUL.FTZ R12, R136, R157 ;  /* 0x0000009d880c7220 */ /* 0x000fe40000410000 */
[----:B------:R-:W-:Y:S02]  /*76d0*/  FFMA.FTZ R18, R31, R15, R16 ;  /* 0x0000000f1f127223 */ /* 0x000fe40000010010 */
[----:B------:R-:W-:Y:S02]  /*76e0*/  FFMA.FTZ R111, R14, R88, R111 ;  /* 0x000000580e6f7223 */ /* 0x000fe4000001006f */
[----:B------:R-:W-:Y:S02]  /*76f0*/  FFMA.FTZ R16, R171, R14, R223 ;  /* 0x0000000eab107223 */ /* 0x000fe400000100df */
[----:B------:R-:W-:Y:S02]  /*7700*/  FFMA.FTZ R106, R13, R86, R106 ;  /* 0x000000560d6a7223 */ /* 0x000fe4000001006a */
[----:B------:R-:W-:-:S02]  /*7710*/  FMUL.FTZ R14, R139, R209 ;  /* 0x000000d18b0e7220 */ /* 0x000fc40000410000 */
[----:B------:R-:W-:Y:S02]  /*7720*/  FMUL.FTZ R13, R140, R157 ;  /* 0x0000009d8c0d7220 */ /* 0x000fe40000410000 */
[----:B------:R-:W-:Y:S02]  /*7730*/  FMUL.FTZ R12, R199, R12 ;  /* 0x0000000cc70c7220 */ /* 0x000fe40000410000 */
[----:B------:R-:W-:Y:S02]  /*7740*/  FMUL.FTZ R209, R136, R209 ;  /* 0x000000d188d17220 */ /* 0x000fe40000410000 */
[----:B------:R-:W-:Y:S02]  /*7750*/  FFMA.FTZ R173, R173, R13, R12 ;  /* 0x0000000dadad7223 */ /* 0x000fe4000001000c */
[----:B------:R-:W-:Y:S02]  /*7760*/  FMUL.FTZ R209, R164, R209 ;  /* 0x000000d1a4d17220 */ /* 0x000fe40000410000 */
[----:B0-----:R-:W-:Y:S01]  /*7770*/  @P0 FADD R22, R17, R22 ;  /* 0x0000001611160221 */ /* 0x001fe20000000000 */
[----:B------:R-:W-:Y:S01]  /*7780*/  ISETP.NE.AND P0, PT, R58, RZ, PT ;  /* 0x000000ff3a00720c */ /* 0x000fe20003f05270 */
[----:B------:R-:W-:-:S02]  /*7790*/  FMUL.FTZ R12, R136, R153 ;  /* 0x00000099880c7220 */ /* 0x000fc40000410000 */
[----:B------:R-:W-:Y:S01]  /*77a0*/  FADD.FTZ R129, R16, R129 ;  /* 0x0000008110817221 */ /* 0x000fe20000010000 */
[----:B------:R-:W0:Y:S01]  /*77b0*/  SHFL.DOWN P1, R17, R22, 0x10, 0x1f ;  /* 0x0a001f0016117f89 */ /* 0x000e220000020000 */
[----:B------:R-:W-:Y:S02]  /*77c0*/  FFMA.FTZ R113, R14, R92, R113 ;  /* 0x0000005c0e717223 */ /* 0x000fe40000010071 */
[----:B------:R-:W-:Y:S02]  /*77d0*/  FFMA.FTZ R16, R175, R14, R209 ;  /* 0x0000000eaf107223 */ /* 0x000fe400000100d1 */
[----:B------:R-:W-:Y:S02]  /*77e0*/  FMUL.FTZ R14, R201, R12 ;  /* 0x0000000cc90e7220 */ /* 0x000fe40000410000 */
[----:B------:R-:W-:Y:S02]  /*77f0*/  FMUL.FTZ R143, R143, R219 ;  /* 0x000000db8f8f7220 */ /* 0x000fe40000410000 */
[----:B------:R-:W-:-:S02]  /*7800*/  FMUL.FTZ R12, R27, R187 ;  /* 0x000000bb1b0c7220 */ /* 0x000fc40000410000 */
[C---:B------:R-:W-:Y:S02]  /*7810*/  FMUL.FTZ R219, R136.reuse, R219 ;  /* 0x000000db88db7220 */ /* 0x040fe40000410000 */
[C---:B------:R-:W-:Y:S02]  /*7820*/  FMUL.FTZ R187, R136.reuse, R187 ;  /* 0x000000bb88bb7220 */ /* 0x040fe40000410000 */
[----:B------:R-:W-:Y:S02]  /*7830*/  FMUL.FTZ R136, R136, R25 ;  /* 0x0000001988887220 */ /* 0x000fe40000410000 */
[----:B------:R-:W-:Y:S02]  /*7840*/  FFMA.FTZ R108, R13, R90, R108 ;  /* 0x0000005a0d6c7223 */ /* 0x000fe4000001006c */
[----:B------:R-:W-:Y:S02]  /*7850*/  FMUL.FTZ R13, R138, R153 ;  /* 0x000000998a0d7220 */ /* 0x000fe40000410000 */
[----:B------:R-:W-:-:S02]  /*7860*/  FMUL.FTZ R160, R160, R219 ;  /* 0x000000dba0a07220 */ /* 0x000fc40000410000 */
[----:B------:R-:W-:Y:S02]  /*7870*/  FMUL.FTZ R20, R151, R181 ;  /* 0x000000b597147220 */ /* 0x000fe40000410000 */
[----:B0-----:R-:W-:Y:S02]  /*7880*/  @P1 FADD R17, R22, R17 ;  /* 0x0000001116111221 */ /* 0x001fe40000000000 */
[----:B------:R-:W-:Y:S02]  /*7890*/  FMUL.FTZ R25, R26, R25 ;  /* 0x000000191a197220 */ /* 0x000fe40000410000 */
[----:B------:R-:W-:Y:S01]  /*78a0*/  FMUL.FTZ R187, R166, R187 ;  /* 0x000000bba6bb7220 */ /* 0x000fe20000410000 */
[----:B------:R0:W-:Y:S01]  /*78b0*/  @!P0 STS [0x18c4], R17 ;  /* 0x0018c411ff008388 */ /* 0x0001e20000000800 */
        /* <DEDUP_REMOVED lines=33> */
.L_x_6652:
[----:B0-----:R-:W-:Y:S05]  /*7ad0*/  BSYNC B0 ;  /* 0x0000000000007941 */ /* 0x001fea0003800000 */
.L_x_6651:
[----:B------:R-:W-:Y:S02]  /*7ae0*/  IADD3 R133, R133, 0x1, RZ ;  /* 0x0000000185857810 */ /* 0x000fe40007ffe0ff */
[----:B------:R-:W-:Y:S02]  /*7af0*/  IADD3 R134, P1, R134, 0x1, RZ ;  /* 0x0000000186867810 */ /* 0x000fe40007f3e0ff */
[----:B------:R-:W-:Y:S02]  /*7b00*/  ISETP.GE.AND P0, PT, R133, c[0x0][0x16c], PT ;  /* 0x00005b0085007a0c */ /* 0x000fe40003f06270 */
[----:B------:R-:W-:-:S11]  /*7b10*/  IADD3.X R135, RZ, R135, RZ, P1, !PT ;  /* 0x00000087ff877210 */ /* 0x000fd60000ffe4ff */
[----:B------:R-:W-:Y:S01]  /*7b20*/  @P0 CALL.REL.NOINC `(.L_x_6616) ;  /* 0x0000001000000944 */ /* 0x000fe20003c00000 */
[----:B------:R-:W-:Y:S05]  /*7b30*/  BRA `(.L_x_6653) ;  /* 0xffffcd2000007947 */ /* 0x000fea000383ffff */
.L_x_6616:
[----:B------:R-:W-:Y:S06]  /*7b40*/  BAR.SYNC.DEFER_BLOCKING 0x0 ;  /* 0x0000000000007b1d */ /* 0x000fec0000010000 */
[----:B------:R-:W4:Y:S04]  /*7b50*/  LDG.E.128 R4, [R42.64] ;  /* 0x000000042a047981 */ /* 0x000f28000c1e1d00 */
[----:B------:R-:W5:Y:S01]  /*7b60*/  LDG.E.128 R8, [R42.64+0x200] ;  /* 0x000200042a087981 */ /* 0x000f62000c1e1d00 */
[----:B------:R-:W-:-:S03]  /*7b70*/  IADD3 R47, R47, 0x1, RZ ;  /* 0x000000012f2f7810 */ /* 0x000fc60007ffe0ff */
[----:B----4-:R-:W-:Y:S04]  /*7b80*/  STS.128 [R58.X16], R4 ;  /* 0x000000043a007388 */ /* 0x010fe8000000cc00 */
[----:B-----5:R-:W-:Y:S01]  /*7b90*/  STS.128 [R58.X16+0x200], R8 ;  /* 0x000200083a007388 */ /* 0x020fe2000000cc00 */
[----:B------:R-:W-:-:S06]  /*7ba0*/  NOP ;  /* 0x0000000000007918 */ /* 0x000fcc0000000000 */
[----:B01----:R-:W0:Y:S04]  /*7bb0*/  LDS.128 R12, [R44] ;  /* 0x000000002c0c7984 */ /* 0x003e280000000c00 */
        /* <DEDUP_REMOVED lines=20> */
[----:B------:R0:W4:Y:S01]  /*7d00*/  @!P2 MUFU.EX2 R10, R8 ;  /* 0x00000008000aa308 */ /* 0x0001220000000800 */
[----:B------:R-:W-:Y:S02]  /*7d10*/  @!P4 FMUL.FTZ R17, R9, -1.4426950216293334961 ;  /* 0xbfb8aa3b0911c820 */ /* 0x000fe40000410000 */
[----:B------:R-:W-:Y:S01]  /*7d20*/  FADD.FTZ R18, R19, R62 ;  /* 0x0000003e13127221 */ /* 0x000fe20000010000 */
[----:B------:R-:W-:-:S04]  /*7d30*/  HADD2.F32 R19, -RZ, R14.H1_H1 ;  /* 0x3000000eff137230 */ /* 0x000fc80000004100 */
[----:B------:R-:W5:Y:S01]  /*7d40*/  @!P1 MUFU.EX2 R11, R11 ;  /* 0x0000000b000b9308 */ /* 0x000f620000000800 */
[----:B0-----:R-:W-:Y:S01]  /*7d50*/  IMAD.WIDE.U32 R8, R63, c[0x0][0x2d8], R2 ;  /* 0x0000b6003f087a25 */ /* 0x001fe200078e0002 */
[----:B------:R-:W-:-:S03]  /*7d60*/  FSETP.GTU.FTZ.AND P6, PT, R18, 20, PT ;  /* 0x41a000001200780b */ /* 0x000fc60003fdc000 */
[----:B------:R-:W-:Y:S01]  /*7d70*/  FADD.FTZ R14, R19, R62 ;  /* 0x0000003e130e7221 */ /* 0x000fe20000010000 */
[----:B------:R-:W-:Y:S01]  /*7d80*/  IADD3 R9, R9, R21, RZ ;  /* 0x0000001509097210 */ /* 0x000fe20007ffe0ff */
[----:B------:R-:W-:Y:S01]  /*7d90*/  IMAD R21, R65, c[0x0][0x2e0], RZ ;  /* 0x0000b80041157a24 */ /* 0x000fe200078e02ff */
[----:B------:R5:W0:Y:S01]  /*7da0*/  @!P0 MUFU.EX2 R16, R13 ;  /* 0x0000000d00108308 */ /* 0x000a220000000800 */
        /* <DEDUP_REMOVED lines=9> */
[----:B------:R1:W5:Y:S01]  /*7e40*/  @!P1 MUFU.RCP R21, R13 ;  /* 0x0000000d00159308 */ /* 0x0003620000001000 */
[----:B------:R-:W-:Y:S01]  /*7e50*/  IADD3 R23, R11, R23, RZ ;  /* 0x000000170b177210 */ /* 0x000fe20007ffe0ff */
[----:B------:R-:W-:Y:S01]  /*7e60*/  FADD.FTZ R20, R9, R62 ;  /* 0x0000003e09147221 */ /* 0x000fe20000010000 */
[----:B------:R-:W-:Y:S01]  /*7e70*/  LEA R8, P3, R10, c[0x0][0x330], 0x1 ;  /* 0x0000cc000a087a11 */ /* 0x000fe200078608ff */
[----:B0-----:R-:W-:-:S02]  /*7e80*/  @!P0 FADD.FTZ R16, R16, 1 ;  /* 0x3f80000010108421 */ /* 0x001fc40000010000 */
[----:B------:R-:W-:Y:S01]  /*7e90*/  @!P6 FMUL.FTZ R11, R18, -1.4426950216293334961 ;  /* 0xbfb8aa3b120be820 */ /* 0x000fe20000410000 */
[----:B------:R-:W-:Y:S01]  /*7ea0*/  LEA.HI.X R9, R10, c[0x0][0x334], R23, 0x1, P3 ;  /* 0x0000cd000a097a11 */ /* 0x000fe200018f0c17 */
[----:B------:R-:W0:Y:S01]  /*7eb0*/  @!P0 MUFU.RCP R19, R16 ;  /* 0x0000001000138308 */ /* 0x000e220000001000 */
[--C-:B-1----:R-:W-:Y:S01]  /*7ec0*/  HADD2.F32 R13, -RZ, R4.reuse.H0_H0 ;  /* 0x20000004ff0d7230 */ /* 0x102fe20000004100 */
[----:B------:R-:W-:Y:S01]  /*7ed0*/  FSETP.GTU.FTZ.AND P3, PT, R20, 20, PT ;  /* 0x41a000001400780b */ /* 0x000fe20003f7c000 */
[--C-:B------:R-:W-:Y:S01]  /*7ee0*/  FADD.FTZ R18, R15, R62.reuse ;  /* 0x0000003e0f127221 */ /* 0x100fe20000010000 */
[----:B------:R-:W-:Y:S01]  /*7ef0*/  HADD2.F32 R15, -RZ, R4.H1_H1 ;  /* 0x30000004ff0f7230 */ /* 0x000fe20000004100 */
[----:B------:R-:W-:Y:S02]  /*7f00*/  @!P5 FMUL.FTZ R10, R14, -1.4426950216293334961 ;  /* 0xbfb8aa3b0e0ad820 */ /* 0x000fe40000410000 */
[--C-:B------:R-:W-:Y:S01]  /*7f10*/  FADD.FTZ R13, R13, R62.reuse ;  /* 0x0000003e0d0d7221 */ /* 0x100fe20000010000 */
[----:B------:R-:W1:Y:S01]  /*7f20*/  @!P6 MUFU.EX2 R11, R11 ;  /* 0x0000000b000be308 */ /* 0x000e620000000800 */
[----:B----4-:R-:W-:Y:S01]  /*7f30*/  @!P2 FMUL.FTZ R125, R125, R12 ;  /* 0x0000000c7d7da220 */ /* 0x010fe20000410000 */
[----:B------:R-:W-:Y:S01]  /*7f40*/  FSETP.GTU.FTZ.AND P2, PT, R18, 20, PT ;  /* 0x41a000001200780b */ /* 0x000fe20003f5c000 */
[----:B-----5:R-:W-:Y:S01]  /*7f50*/  @!P1 FMUL.FTZ R122, R122, R21 ;  /* 0x000000157a7a9220 */ /* 0x020fe20000410000 */
[----:B------:R-:W-:Y:S01]  /*7f60*/  FSETP.GTU.FTZ.AND P1, PT, R13, 20, PT ;  /* 0x41a000000d00780b */ /* 0x000fe20003f3c000 */
[----:B------:R-:W-:-:S02]  /*7f70*/  FADD.FTZ R15, R15, R62 ;  /* 0x0000003e0f0f7221 */ /* 0x000fc40000010000 */
[----:B------:R-:W-:Y:S01]  /*7f80*/  @!P3 FMUL.FTZ R4, R20, -1.4426950216293334961 ;  /* 0xbfb8aa3b1404b820 */ /* 0x000fe20000410000 */
[----:B------:R-:W4:Y:S01]  /*7f90*/  @!P4 MUFU.EX2 R17, R17 ;  /* 0x000000110011c308 */ /* 0x000f220000000800 */
[----:B0-----:R-:W-:Y:S01]  /*7fa0*/  @!P0 FMUL.FTZ R124, R124, R19 ;  /* 0x000000137c7c8220 */ /* 0x001fe20000410000 */
[----:B------:R-:W-:Y:S01]  /*7fb0*/  FSETP.GTU.FTZ.AND P0, PT, R15, 20, PT ;  /* 0x41a000000f00780b */ /* 0x000fe20003f1c000 */
[----:B------:R-:W-:-:S04]  /*7fc0*/  IMAD.WIDE R8, R45, 0x10, R8 ;  /* 0x000000102d087825 */ /* 0x000fc800078e0208 */
[----:B------:R-:W-:Y:S01]  /*7fd0*/  @!P2 FMUL.FTZ R12, R18, -1.4426950216293334961 ;  /* 0xbfb8aa3b120ca820 */ /* 0x000fe20000410000 */
[----:B------:R-:W0:Y:S01]  /*7fe0*/  @!P5 MUFU.EX2 R10, R10 ;  /* 0x0000000a000ad308 */ /* 0x000e220000000800 */
[----:B------:R-:W-:Y:S02]  /*7ff0*/  @!P1 FMUL.FTZ R13, R13, -1.4426950216293334961 ;  /* 0xbfb8aa3b0d0d9820 */ /* 0x000fe40000410000 */
[----:B-1----:R-:W-:-:S04]  /*8000*/  @!P6 FADD.FTZ R11, R11, 1 ;  /* 0x3f8000000b0be421 */ /* 0x002fc80000010000 */
[----:B------:R-:W-:Y:S01]  /*8010*/  @!P0 FMUL.FTZ R14, R15, -1.4426950216293334961 ;  /* 0xbfb8aa3b0f0e8820 */ /* 0x000fe20000410000 */
[----:B------:R-:W1:Y:S01]  /*8020*/  @!P3 MUFU.EX2 R4, R4 ;  /* 0x000000040004b308 */ /* 0x000e620000000800 */
[----:B----4-:R-:W-:Y:S01]  /*8030*/  @!P4 FADD.FTZ R17, R17, 1 ;  /* 0x3f8000001111c421 */ /* 0x010fe20000010000 */
[--C-:B------:R-:W-:Y:S02]  /*8040*/  HADD2.F32 R15, -RZ, R5.reuse.H0_H0 ;  /* 0x20000005ff0f7230 */ /* 0x100fe40000004100 */
[----:B------:R-:W-:-:S03]  /*8050*/  HADD2.F32 R5, -RZ, R5.H1_H1 ;  /* 0x30000005ff057230 */ /* 0x000fc60000004100 */
[----:B------:R-:W-:Y:S01]  /*8060*/  FADD.FTZ R15, R15, R62 ;  /* 0x0000003e0f0f7221 */ /* 0x000fe20000010000 */
[----:B------:R-:W4:Y:S01]  /*8070*/  @!P2 MUFU.EX2 R12, R12 ;  /* 0x0000000c000ca308 */ /* 0x000f220000000800 */
[----:B0-----:R-:W-:-:S07]  /*8080*/  @!P5 FADD.FTZ R10, R10, 1 ;  /* 0x3f8000000a0ad421 */ /* 0x001fce0000010000 */
[----:B------:R-:W0:Y:S01]  /*8090*/  @!P1 MUFU.EX2 R13, R13 ;  /* 0x0000000d000d9308 */ /* 0x000e220000000800 */
[----:B-1----:R-:W-:-:S07]  /*80a0*/  @!P3 FADD.FTZ R4, R4, 1 ;  /* 0x3f8000000404b421 */ /* 0x002fce0000010000 */
[----:B------:R1:W5:Y:S01]  /*80b0*/  @!P4 MUFU.RCP R16, R17 ;  /* 0x000000110010c308 */ /* 0x0003620000001000 */
[----:B----4-:R-:W-:-:S07]  /*80c0*/  @!P2 FADD.FTZ R12, R12, 1 ;  /* 0x3f8000000c0ca421 */ /* 0x010fce0000010000 */
[----:B------:R-:W4:Y:S01]  /*80d0*/  @!P6 MUFU.RCP R11, R11 ;  /* 0x0000000b000be308 */ /* 0x000f220000001000 */
[----:B-1----:R-:W-:Y:S01]  /*80e0*/  FADD.FTZ R17, R5, R62 ;  /* 0x0000003e05117221 */ /* 0x002fe20000010000 */
[----:B------:R-:W-:Y:S01]  /*80f0*/  HADD2.F32 R5, -RZ, R6.H0_H0 ;  /* 0x20000006ff057230 */ /* 0x000fe20000004100 */
[----:B0-----:R-:W-:-:S04]  /*8100*/  @!P1 FADD.FTZ R13, R13, 1 ;  /* 0x3f8000000d0d9421 */ /* 0x001fc80000010000 */
[----:B------:R-:W-:Y:S01]  /*8110*/  FADD.FTZ R18, R5, R62 ;  /* 0x0000003e05127221 */ /* 0x000fe20000010000 */
[----:B------:R-:W0:Y:S01]  /*8120*/  @!P5 MUFU.RCP R10, R10 ;  /* 0x0000000a000ad308 */ /* 0x000e220000001000 */
[----:B-----5:R-:W-:Y:S01]  /*8130*/  @!P4 FMUL.FTZ R127, R127, R16 ;  /* 0x000000107f7fc220 */ /* 0x020fe20000410000 */
[----:B------:R-:W-:Y:S01]  /*8140*/  FSETP.GTU.FTZ.AND P4, PT, R15, 20, PT ;  /* 0x41a000000f00780b */ /* 0x000fe20003f9c000 */
[----:B------:R-:W-:-:S05]  /*8150*/  HADD2.F32 R5, -RZ, R6.H1_H1 ;  /* 0x30000006ff057230 */ /* 0x000fca0000004100 */
[----:B------:R1:W5:Y:S01]  /*8160*/  @!P3 MUFU.RCP R19, R4 ;  /* 0x000000040013b308 */ /* 0x0003620000001000 */
[----:B----4-:R-:W-:Y:S01]  /*8170*/  @!P6 FMUL.FTZ R126, R126, R11 ;  /* 0x0000000b7e7ee220 */ /* 0x010fe20000410000 */
[----:B------:R-:W-:Y:S01]  /*8180*/  FSETP.GTU.FTZ.AND P6, PT, R17, 20, PT ;  /* 0x41a000001100780b */ /* 0x000fe20003fdc000 */
[--C-:B------:R-:W-:Y:S02]  /*8190*/  HADD2.F32 R11, -RZ, R7.reuse.H0_H0 ;  /* 0x20000007ff0b7230 */ /* 0x100fe40000004100 */
[----:B------:R-:W-:-:S03]  /*81a0*/  HADD2.F32 R7, -RZ, R7.H1_H1 ;  /* 0x30000007ff077230 */ /* 0x000fc60000004100 */
[----:B------:R-:W4:Y:S01]  /*81b0*/  @!P2 MUFU.RCP R12, R12 ;  /* 0x0000000c000ca308 */ /* 0x000f220000001000 */
[----:B0-----:R-:W-:Y:S01]  /*81c0*/  @!P5 FMUL.FTZ R129, R129, R10 ;  /* 0x0000000a8181d220 */ /* 0x001fe20000410000 */
[----:B------:R-:W-:Y:S01]  /*81d0*/  FSETP.GTU.FTZ.AND P5, PT, R18, 20, PT ;  /* 0x41a000001200780b */ /* 0x000fe20003fbc000 */
[--C-:B------:R-:W-:Y:S02]  /*81e0*/  FADD.FTZ R10, R5, R62.reuse ;  /* 0x0000003e050a7221 */ /* 0x100fe40000010000 */
[----:B-1----:R-:W-:Y:S02]  /*81f0*/  @!P4 FMUL.FTZ R4, R15, -1.4426950216293334961 ;  /* 0xbfb8aa3b0f04c820 */ /* 0x002fe40000410000 */
[----:B------:R-:W-:Y:S01]  /*8200*/  @!P6 FMUL.FTZ R5, R17, -1.4426950216293334961 ;  /* 0xbfb8aa3b1105e820 */ /* 0x000fe20000410000 */
[----:B------:R-:W0:Y:S01]  /*8210*/  @!P1 MUFU.RCP R16, R13 ;  /* 0x0000000d00109308 */ /* 0x000e220000001000 */
[----:B-----5:R-:W-:Y:S01]  /*8220*/  @!P3 FMUL.FTZ R128, R128, R19 ;  /* 0x000000138080b220 */ /* 0x020fe20000410000 */
[----:B------:R-:W-:Y:S01]  /*8230*/  FSETP.GTU.FTZ.AND P3, PT, R10, 20, PT ;  /* 0x41a000000a00780b */ /* 0x000fe20003f7c000 */
[----:B------:R-:W-:-:S02]  /*8240*/  FADD.FTZ R11, R11, R62 ;  /* 0x0000003e0b0b7221 */ /* 0x000fc40000010000 */
[----:B------:R-:W-:Y:S02]  /*8250*/  FADD.FTZ R15, R7, R62 ;  /* 0x0000003e070f7221 */ /* 0x000fe40000010000 */
[----:B------:R-:W-:Y:S01]  /*8260*/  @!P5 FMUL.FTZ R6, R18, -1.4426950216293334961 ;  /* 0xbfb8aa3b1206d820 */ /* 0x000fe20000410000 */
[----:B------:R-:W1:Y:S01]  /*8270*/  @!P0 MUFU.EX2 R14, R14 ;  /* 0x0000000e000e8308 */ /* 0x000e620000000800 */
[----:B----4-:R-:W-:Y:S01]  /*8280*/  @!P2 FMUL.FTZ R131, R131, R12 ;  /* 0x0000000c8383a220 */ /* 0x010fe20000410000 */
[----:B------:R-:W-:-:S05]  /*8290*/  FSETP.GTU.FTZ.AND P2, PT, R11, 20, PT ;  /* 0x41a000000b00780b */ /* 0x000fca0003f5c000 */
[----:B------:R-:W-:Y:S01]  /*82a0*/  @!P3 FMUL.FTZ R7, R10, -1.4426950216293334961 ;  /* 0xbfb8aa3b0a07b820 */ /* 0x000fe20000410000 */
[----:B------:R-:W4:Y:S01]  /*82b0*/  @!P4 MUFU.EX2 R4, R4 ;  /* 0x000000040004c308 */ /* 0x000f220000000800 */
[----:B0-----:R-:W-:Y:S01]  /*82c0*/  @!P1 FMUL.FTZ R123, R123, R16 ;  /* 0x000000107b7b9220 */ /* 0x001fe20000410000 */
[----:B------:R-:W-:-:S05]  /*82d0*/  FSETP.GTU.FTZ.AND P1, PT, R15, 20, PT ;  /* 0x41a000000f00780b */ /* 0x000fca0003f3c000 */
[----:B------:R-:W-:Y:S01]  /*82e0*/  @!P2 FMUL.FTZ R13, R11, -1.4426950216293334961 ;  /* 0xbfb8aa3b0b0da820 */ /* 0x000fe20000410000 */
[----:B------:R-:W0:Y:S01]  /*82f0*/  @!P6 MUFU.EX2 R5, R5 ;  /* 0x000000050005e308 */ /* 0x000e220000000800 */
[----:B-1----:R-:W-:-:S06]  /*8300*/  @!P0 FADD.FTZ R14, R14, 1 ;  /* 0x3f8000000e0e8421 */ /* 0x002fcc0000010000 */
[----:B------:R-:W-:Y:S01]  /*8310*/  @!P1 FMUL.FTZ R15, R15, -1.4426950216293334961 ;  /* 0xbfb8aa3b0f0f9820 */ /* 0x000fe20000410000 */
[----:B------:R1:W5:Y:S01]  /*8320*/  @!P5 MUFU.EX2 R12, R6 ;  /* 0x00000006000cd308 */ /* 0x0003620000000800 */
[----:B----4-:R-:W-:Y:S01]  /*8330*/  @!P4 FADD.FTZ R10, R4, 1 ;  /* 0x3f800000040ac421 */ /* 0x010fe20000010000 */
[----:B------:R-:W-:-:S06]  /*8340*/  F2FP.PACK_AB R4, R115, R112 ;  /* 0x000000707304723e */ /* 0x000fcc00000000ff */
[----:B------:R4:W-:Y:S01]  /*8350*/  @!P3 MUFU.EX2 R16, R7 ;  /* 0x000000070010b308 */ /* 0x0009e20000000800 */
[----:B0-----:R-:W-:Y:S01]  /*8360*/  @!P6 FADD.FTZ R11, R5, 1 ;  /* 0x3f800000050be421 */ /* 0x001fe20000010000 */
[----:B-1----:R-:W-:Y:S02]  /*8370*/  F2FP.PACK_AB R6, R111, R108 ;  /* 0x0000006c6f06723e */ /* 0x002fe400000000ff */
[----:B------:R-:W-:-:S04]  /*8380*/  F2FP.PACK_AB R5, R113, R110 ;  /* 0x0000006e7105723e */ /* 0x000fc800000000ff */
[----:B------:R0:W1:Y:S01]  /*8390*/  @!P2 MUFU.EX2 R25, R13 ;  /* 0x0000000d0019a308 */ /* 0x0000620000000800 */
[----:B-----5:R-:W-:Y:S01]  /*83a0*/  @!P5 FADD.FTZ R24, R12, 1 ;  /* 0x3f8000000c18d421 */ /* 0x020fe20000010000 */
[----:B----4-:R-:W-:Y:S02]  /*83b0*/  F2FP.PACK_AB R7, R109, R106 ;  /* 0x0000006a6d07723e */ /* 0x010fe400000000ff */
[----:B------:R-:W-:-:S03]  /*83c0*/  F2FP.PACK_AB R12, R107, R104 ;  /* 0x000000686b0c723e */ /* 0x000fc600000000ff */
[----:B------:R4:W-:Y:S01]  /*83d0*/  STS.128 [R44], R4 ;  /* 0x000000042c007388 */ /* 0x0009e20000000c00 */
[----:B------:R5:W2:Y:S01]  /*83e0*/  @!P1 MUFU.EX2 R26, R15 ;  /* 0x0000000f001a9308 */ /* 0x000aa20000000800 */
[----:B0-----:R-:W-:-:S07]  /*83f0*/  F2FP.PACK_AB R13, R105, R102 ;  /* 0x00000066690d723e */ /* 0x001fce00000000ff */
[----:B------:R0:W3:Y:S01]  /*8400*/  @!P0 MUFU.RCP R27, R14 ;  /* 0x0000000e001b8308 */ /* 0x0000e20000001000 */
[----:B-----5:R-:W-:Y:S01]  /*8410*/  F2FP.PACK_AB R15, R101, R98 ;  /* 0x00000062650f723e */ /* 0x020fe200000000ff */
[----:B-1----:R-:W-:Y:S02]  /*8420*/  @!P2 FADD.FTZ R25, R25, 1 ;  /* 0x3f8000001919a421 */ /* 0x002fe40000010000 */
[----:B----4-:R-:W-:-:S04]  /*8430*/  FADD.FTZ R5, R125, R60 ;  /* 0x0000003c7d057221 */ /* 0x010fc80000010000 */
[----:B------:R1:W4:Y:S01]  /*8440*/  @!P4 MUFU.RCP R28, R10 ;  /* 0x0000000a001cc308 */ /* 0x0003220000001000 */
[----:B0-----:R-:W-:Y:S01]  /*8450*/  F2FP.PACK_AB R14, R103, R100 ;  /* 0x00000064670e723e */ /* 0x001fe200000000ff */
[----:B--2---:R-:W-:Y:S02]  /*8460*/  @!P1 FADD.FTZ R26, R26, 1 ;  /* 0x3f8000001a1a9421 */ /* 0x004fe40000010000 */
[----:B------:R-:W-:Y:S02]  /*8470*/  FADD.FTZ R5, R5, R122 ;  /* 0x0000007a05057221 */ /* 0x000fe40000010000 */
[----:B------:R0:W-:Y:S01]  /*8480*/  STS.128 [R44+0x10], R12 ;  /* 0x0000100c2c007388 */ /* 0x0001e20000000c00 */
[----:B------:R-:W-:-:S06]  /*8490*/  NOP ;  /* 0x0000000000007918 */ /* 0x000fcc0000000000 */
[----:B-1----:R-:W-:Y:S01]  /*84a0*/  @!P3 FADD.FTZ R10, R16, 1 ;  /* 0x3f800000100ab421 */ /* 0x002fe20000010000 */
[----:B------:R-:W1:Y:S01]  /*84b0*/  LDS.128 R20, [R58.X16+0x200] ;  /* 0x000200003a147984 */ /* 0x000e62000000cc00 */
[----:B------:R-:W2:Y:S01]  /*84c0*/  @!P6 MUFU.RCP R11, R11 ;  /* 0x0000000b000be308 */ /* 0x000ea20000001000 */
[----:B---3--:R-:W-:Y:S02]  /*84d0*/  @!P0 FMUL.FTZ R120, R120, R27 ;  /* 0x0000001b78788220 */ /* 0x008fe40000410000 */
[----:B------:R-:W3:Y:S01]  /*84e0*/  LDS.128 R16, [R58.X16] ;  /* 0x000000003a107984 */ /* 0x000ee2000000cc00 */
[----:B----4-:R-:W-:Y:S01]  /*84f0*/  @!P4 FMUL.FTZ R121, R121, R28 ;  /* 0x0000001c7979c220 */ /* 0x010fe20000410000 */
[----:B------:R-:W-:Y:S01]  /*8500*/  IADD3 R52, P4, R52, -0x400, RZ ;  /* 0xfffffc0034347810 */ /* 0x000fe20007f9e0ff */
[----:B------:R-:W-:Y:S01]  /*8510*/  FADD.FTZ R4, R5, R124 ;  /* 0x0000007c05047221 */ /* 0x000fe20000010000 */
[----:B0-----:R-:W-:Y:S01]  /*8520*/  F2FP.PACK_AB R12, R122, R125 ;  /* 0x0000007d7a0c723e */ /* 0x001fe200000000ff */
[----:B------:R-:W0:Y:S01]  /*8530*/  @!P5 MUFU.RCP R24, R24 ;  /* 0x000000180018d308 */ /* 0x000e220000001000 */
[----:B------:R-:W-:Y:S01]  /*8540*/  F2FP.PACK_AB R13, R127, R124 ;  /* 0x0000007c7f0d723e */ /* 0x000fe200000000ff */
[----:B------:R-:W-:Y:S01]  /*8550*/  FADD.FTZ R127, R4, R127 ;  /* 0x0000007f047f7221 */ /* 0x000fe20000010000 */
[----:B------:R-:W-:Y:S01]  /*8560*/  F2FP.PACK_AB R15, R131, R128 ;  /* 0x00000080830f723e */ /* 0x000fe200000000ff */
[----:B------:R-:W-:Y:S01]  /*8570*/  IMAD R4, R155, c[0x0][0x2f8], RZ ;  /* 0x0000be009b047a24 */ /* 0x000fe200078e02ff */
[----:B------:R-:W-:Y:S01]  /*8580*/  F2FP.PACK_AB R14, R129, R126 ;  /* 0x0000007e810e723e */ /* 0x000fe200000000ff */
[----:B------:R-:W-:Y:S01]  /*8590*/  FADD.FTZ R126, R127, R126 ;  /* 0x0000007e7f7e7221 */ /* 0x000fe20000010000 */
[----:B------:R-:W-:Y:S01]  /*85a0*/  IADD3.X R53, R53, -0x1, RZ, P4, !PT ;  /* 0xffffffff35357810 */ /* 0x000fe200027fe4ff */
[----:B------:R-:W4:Y:S01]  /*85b0*/  @!P3 MUFU.RCP R29, R10 ;  /* 0x0000000a001db308 */ /* 0x000f220000001000 */
[----:B--2---:R-:W-:-:S02]  /*85c0*/  @!P6 FMUL.FTZ R118, R118, R11 ;  /* 0x0000000b7676e220 */ /* 0x004fc40000410000 */
[----:B------:R-:W-:Y:S02]  /*85d0*/  IMAD R5, R63, c[0x0][0x2fc], R4 ;  /* 0x0000bf003f057a24 */ /* 0x000fe400078e0204 */
[----:B------:R-:W-:-:S03]  /*85e0*/  FADD.FTZ R129, R126, R129 ;  /* 0x000000817e817221 */ /* 0x000fc60000010000 */
[----:B------:R2:W5:Y:S01]  /*85f0*/  @!P2 MUFU.RCP R30, R25 ;  /* 0x00000019001ea308 */ /* 0x0005620000001000 */
[----:B0-----:R-:W-:Y:S01]  /*8600*/  @!P5 FMUL.FTZ R119, R119, R24 ;  /* 0x000000187777d220 */ /* 0x001fe20000410000 */
[----:B------:R-:W-:Y:S01]  /*8610*/  F2FP.PACK_AB R24, R120, R123 ;  /* 0x0000007b7818723e */ /* 0x000fe200000000ff */
[----:B------:R-:W-:Y:S01]  /*8620*/  FADD.FTZ R128, R129, R128 ;  /* 0x0000008081807221 */ /* 0x000fe20000010000 */
[----:B------:R-:W-:Y:S01]  /*8630*/  IADD3 R3, R3, R5, RZ ;  /* 0x0000000503037210 */ /* 0x000fe20007ffe0ff */
[----:B------:R-:W-:Y:S01]  /*8640*/  IMAD R5, R65, c[0x0][0x300], RZ ;  /* 0x0000c00041057a24 */ /* 0x000fe200078e02ff */
[----:B------:R-:W-:Y:S01]  /*8650*/  IADD3 R56, P5, R56, -0x400, RZ ;  /* 0xfffffc0038387810 */ /* 0x000fe20007fbe0ff */
[----:B------:R-:W-:Y:S01]  /*8660*/  FADD.FTZ R128, R128, R131 ;  /* 0x0000008380807221 */ /* 0x000fe20000010000 */
[----:B------:R0:W3:Y:S01]  /*8670*/  @!P1 MUFU.RCP R31, R26 ;  /* 0x0000001a001f9308 */ /* 0x0000e20000001000 */
[----:B----4-:R-:W-:Y:S01]  /*8680*/  @!P3 FMUL.FTZ R116, R116, R29 ;  /* 0x0000001d7474b220 */ /* 0x010fe20000410000 */
[----:B--2---:R-:W-:Y:S01]  /*8690*/  F2FP.PACK_AB R25, R118, R121 ;  /* 0x000000797619723e */ /* 0x004fe200000000ff */
[C---:B------:R-:W-:Y:S01]  /*86a0*/  IMAD R5, R66.reuse, c[0x0][0x304], R5 ;  /* 0x0000c10042057a24 */ /* 0x040fe200078e0205 */
[----:B------:R-:W-:Y:S01]  /*86b0*/  IADD3 R49, P3, R49, -0x400, RZ ;  /* 0xfffffc0031317810 */ /* 0x000fe20007f7e0ff */
[----:B------:R-:W-:Y:S01]  /*86c0*/  IMAD.WIDE.U32 R2, R66, c[0x0][0x300], R2 ;  /* 0x0000c00042027a25 */ /* 0x000fe200078e0002 */
[----:B------:R-:W-:Y:S01]  /*86d0*/  IADD3.X R57, R57, -0x1, RZ, P5, !PT ;  /* 0xffffffff39397810 */ /* 0x000fe20002ffe4ff */
[----:B-1----:R-:W-:Y:S01]  /*86e0*/  STG.E.128 [R8.64+0x200], R20 ;  /* 0x0002001408007986 */ /* 0x002fe2000c101d04 */
[----:B------:R-:W-:Y:S01]  /*86f0*/  IADD3.X R48, R48, -0x1, RZ, P3, !PT ;  /* 0xffffffff30307810 */ /* 0x000fe20001ffe4ff */
[----:B-----5:R-:W-:Y:S01]  /*8700*/  @!P2 FMUL.FTZ R117, R117, R30 ;  /* 0x0000001e7575a220 */ /* 0x020fe20000410000 */
[----:B0-----:R-:W-:Y:S01]  /*8710*/  F2FP.PACK_AB R26, R116, R119 ;  /* 0x00000077741a723e */ /* 0x001fe200000000ff */
[----:B---3--:R-:W-:Y:S01]  /*8720*/  STG.E.128 [R8.64], R16 ;  /* 0x0000001008007986 */ /* 0x008fe2000c101d04 */
[----:B------:R-:W-:Y:S01]  /*8730*/  IADD3 R3, R3, R5, RZ ;  /* 0x0000000503037210 */ /* 0x000fe20007ffe0ff */
[----:B------:R-:W-:-:S02]  /*8740*/  FADD.FTZ R123, R128, R123 ;  /* 0x0000007b807b7221 */ /* 0x000fc40000010000 */
[----:B------:R-:W-:Y:S01]  /*8750*/  BAR.SYNC.DEFER_BLOCKING 0x0 ;  /* 0x0000000000007b1d */ /* 0x000fe20000010000 */
[----:B------:R-:W-:Y:S01]  /*8760*/  @!P1 FMUL.FTZ R114, R114, R31 ;  /* 0x0000001f72729220 */ /* 0x000fe20000410000 */
[----:B------:R-:W-:Y:S01]  /*8770*/  LEA R4, P0, R2, c[0x0][0x340], 0x1 ;  /* 0x0000d00002047a11 */ /* 0x000fe200078008ff */
[----:B------:R-:W-:Y:S01]  /*8780*/  FADD.FTZ R120, R123, R120 ;  /* 0x000000787b787221 */ /* 0x000fe20000010000 */
[----:B------:R-:W-:Y:S02]  /*8790*/  IADD3 R54, P1, R54, -0x400, RZ ;  /* 0xfffffc0036367810 */ /* 0x000fe40007f3e0ff */
[----:B------:R-:W-:Y:S01]  /*87a0*/  F2FP.PACK_AB R27, R114, R117 ;  /* 0x00000075721b723e */ /* 0x000fe200000000ff */
[----:B------:R-:W-:Y:S01]  /*87b0*/  FADD.FTZ R121, R120, R121 ;  /* 0x0000007978797221 */ /* 0x000fe20000010000 */
[----:B------:R-:W-:Y:S02]  /*87c0*/  LEA.HI.X R5, R2, c[0x0][0x344], R3, 0x1, P0 ;  /* 0x0000d10002057a11 */ /* 0x000fe400000f0c03 */
[----:B------:R-:W-:Y:S01]  /*87d0*/  ISETP.GT.AND P0, PT, R0, 0x1, PT ;  /* 0x000000010000780c */ /* 0x000fe20003f04270 */
[----:B------:R-:W-:Y:S01]  /*87e0*/  FADD.FTZ R118, R121, R118 ;  /* 0x0000007679767221 */ /* 0x000fe20000010000 */
[----:B------:R-:W-:Y:S01]  /*87f0*/  IADD3 R51, P2, R51, -0x400, RZ ;  /* 0xfffffc0033337810 */ /* 0x000fe20007f5e0ff */
[----:B------:R-:W-:Y:S01]  /*8800*/  IMAD.WIDE R2, R45, 0x10, R4 ;  /* 0x000000102d027825 */ /* 0x000fe200078e0204 */
[----:B------:R-:W-:-:S02]  /*8810*/  IADD3.X R55, R55, -0x1, RZ, P1, !PT ;  /* 0xffffffff37377810 */ /* 0x000fc40000ffe4ff */
[----:B------:R-:W-:Y:S01]  /*8820*/  IADD3.X R50, R50, -0x1, RZ, P2, !PT ;  /* 0xffffffff32327810 */ /* 0x000fe200017fe4ff */
[----:B------:R-:W-:-:S04]  /*8830*/  FADD.FTZ R119, R118, R119 ;  /* 0x0000007776777221 */ /* 0x000fc80000010000 */
[----:B------:R-:W-:Y:S01]  /*8840*/  FADD.FTZ R116, R119, R116 ;  /* 0x0000007477747221 */ /* 0x000fe20000010000 */
[----:B------:R-:W-:Y:S03]  /*8850*/  STS.128 [R44], R12 ;  /* 0x0000000c2c007388 */ /* 0x000fe60000000c00 */
[----:B------:R-:W-:Y:S01]  /*8860*/  FADD.FTZ R117, R116, R117 ;  /* 0x0000007574757221 */ /* 0x000fe20000010000 */
[----:B------:R-:W-:Y:S01]  /*8870*/  STS.128 [R44+0x10], R24 ;  /* 0x000010182c007388 */ /* 0x000fe20000000c00 */
[----:B------:R-:W-:-:S06]  /*8880*/  NOP ;  /* 0x0000000000007918 */ /* 0x000fcc0000000000 */
[----:B------:R-:W0:Y:S01]  /*8890*/  LDS.128 R28, [R58.X16] ;  /* 0x000000003a1c7984 */ /* 0x000e22000000cc00 */
[----:B------:R-:W-:-:S03]  /*88a0*/  FADD.FTZ R60, R117, R114 ;  /* 0x00000072753c7221 */ /* 0x000fc60000010000 */
[----:B------:R-:W1:Y:S04]  /*88b0*/  LDS.128 R32, [R58.X16+0x200] ;  /* 0x000200003a207984 */ /* 0x000e68000000cc00 */
[----:B0-----:R0:W-:Y:S04]  /*88c0*/  STG.E.128 [R2.64], R28 ;  /* 0x0000001c02007986 */ /* 0x0011e8000c101d04 */
[----:B-1----:R0:W-:Y:S01]  /*88d0*/  STG.E.128 [R2.64+0x200], R32 ;  /* 0x0002002002007986 */ /* 0x0021e2000c101d04 */
[----:B------:R-:W-:Y:S01]  /*88e0*/  @!P0 CALL.REL.NOINC `(.L_x_6582) ;  /* 0x0000001000008944 */ /* 0x000fe20003c00000 */
[----:B------:R-:W-:Y:S05]  /*88f0*/  BRA `(.L_x_6654) ;  /* 0xffff7f3000007947 */ /* 0x000fea000383ffff */
.L_x_6582:
        /* <DEDUP_REMOVED lines=24> */
.L_x_6656:
[----:B0-----:R-:W-:Y:S05]  /*8a80*/  BSYNC B0 ;  /* 0x0000000000007941 */ /* 0x001fea0003800000 */
.L_x_6655:
        /* <DEDUP_REMOVED lines=23> */
.L_x_6658:
[----:B------:R-:W1:Y:S02]  /*8c00*/  S2R R9, SR_TID.X ;  /* 0x0000000000097919 */ /* 0x000e640000002100 */
.L_x_6659:
[----:B0-----:R-:W-:Y:S05]  /*8c10*/  BSYNC B0 ;  /* 0x0000000000007941 */ /* 0x001fea0003800000 */
.L_x_6657:
[----:B-1----:R-:W-:-:S13]  /*8c20*/  ISETP.GE.AND P0, PT, R9, c[0x0][0x16c], PT ;  /* 0x00005b0009007a0c */ /* 0x002fda0003f06270 */
[----:B------:R-:W-:Y:S05]  /*8c30*/  @P0 EXIT ;  /* 0x000000000000094d */ /* 0x000fea0003800000 */
[----:B------:R-:W-:Y:S02]  /*8c40*/  IMAD R65, R65, c[0x0][0x288], RZ ;  /* 0x0000a20041417a24 */ /* 0x000fe400078e02ff */
[----:B------:R-:W-:-:S04]  /*8c50*/  IMAD.WIDE.U32 R2, R66, c[0x0][0x288], RZ ;  /* 0x0000a20042027a25 */ /* 0x000fc800078e00ff */
[----:B------:R-:W-:-:S05]  /*8c60*/  IMAD R13, R66, c[0x0][0x28c], R65 ;  /* 0x0000a300420d7a24 */ /* 0x000fca00078e0241 */
[----:B------:R-:W-:Y:S02]  /*8c70*/  IADD3 R13, R3, R13, RZ ;  /* 0x0000000d030d7210 */ /* 0x000fe40007ffe0ff */
.L_x_6660:
        /* <DEDUP_REMOVED lines=16> */
.L_x_6661:
        /* <DEDUP_REMOVED lines=16> */
.L_x_9099:


//--------------------- .text._Z25selective_scan_bwd_kernelI32Selective_Scan_bwd_kernel_traitsILi32ELi8ELb0ELb0ELb0ELb0ELb0EN3c104HalfEfEEv12SSMParamsBwd --------------------------
	.section	.text._Z25selective_scan_bwd_kernelI32Selective_Scan_bwd_kernel_traitsILi32ELi8ELb0ELb0ELb0ELb0ELb0EN3c104HalfEfEEv12SSMParamsBwd,"ax",@progbits
	.sectioninfo	@"SHI_REGISTERS=166"
	.align	128
        .global         _Z25selective_scan_bwd_kernelI32Selective_Scan_bwd_kernel_traitsILi32ELi8ELb0ELb0ELb0ELb0ELb0EN3c104HalfEfEEv12SSMParamsBwd
        .type           _Z25selective_scan_bwd_kernelI32Selective_Scan_bwd_kernel_traitsILi32ELi8ELb0ELb0ELb0ELb0ELb0EN3c104HalfEfEEv12SSMParamsBwd,@function
        .size           _Z25selective_scan_bwd_kernelI32Selective_Scan_bwd_kernel_traitsILi32ELi8ELb0ELb0ELb0ELb0ELb0EN3c104HalfEfEEv12SSMParamsBwd,(.L_x_9100 - _Z25selective_scan_bwd_kernelI32Selective_Scan_bwd_kernel_traitsILi32ELi8ELb0ELb0ELb0ELb0ELb0EN3c104HalfEfEEv12SSMParamsBwd)
        .other          _Z25selective_scan_bwd_kernelI32Selective_Scan_bwd_kernel_traitsILi32ELi8ELb0ELb0ELb0ELb0ELb0EN3c104HalfEfEEv12SSMParamsBwd,@"STO_CUDA_ENTRY STV_DEFAULT"
_Z25selective_scan_bwd_kernelI32Selective_Scan_bwd_kernel_traitsILi32ELi8ELb0ELb0ELb0ELb0ELb0EN3c104HalfEfEEv12SSMParamsBwd:
.text._Z25selective_scan_bwd_kernelI32Selective_Scan_bwd_kernel_traitsILi32ELi8ELb0ELb0ELb0ELb0ELb0EN3c104HalfEfEEv12SSMParamsBwd:
[----:B------:R-:W-:Y:S02]  /*0000*/  MOV R1, c[0x0][0x28] ;  /* 0x00000a0000017a02 */ /* 0x000fe40000000f00 */
[----:B------:R-:W0:Y:S01]  /*0010*/  S2R R92, SR_CTAID.X ;  /* 0x00000000005c7919 */ /* 0x000e220000002500 */
[----:B------:R-:W-:Y:S01]  /*0020*/  ISETP.NE.U32.AND P0, PT, RZ, c[0x0][0x238], PT ;  /* 0x00008e00ff007a0c */ /* 0x000fe20003f05070 */
[----:B------:R-:W-:Y:S01]  /*0030*/  HFMA2.MMA R96, -RZ, RZ, 0, 0 ;  /* 0x00000000ff607435 */ /* 0x000fe200000001ff */
[----:B------:R-:W-:Y:S01]  /*0040*/  ISETP.NE.U32.AND P1, PT, RZ, c[0x0][0x250], PT ;  /* 0x00009400ff007a0c */ /* 0x000fe20003f25070 */
[----:B------:R-:W1:Y:S01]  /*0050*/  S2R R98, SR_CTAID.Y ;  /* 0x0000000000627919 */ /* 0x000e620000002600 */
[----:B------:R-:W-:Y:S01]  /*0060*/  ISETP.NE.AND.EX P0, PT, RZ, c[0x0][0x23c], PT, P0 ;  /* 0x00008f00ff007a0c */ /* 0x000fe20003f05300 */
[----:B------:R-:W-:Y:S01]  /*0070*/  CS2R R94, SRZ ;  /* 0x00000000005e7805 */ /* 0x000fe2000001ff00 */
[----:B------:R-:W-:Y:S01]  /*0080*/  ISETP.NE.AND.EX P1, PT, RZ, c[0x0][0x254], PT, P1 ;  /* 0x00009500ff007a0c */ /* 0x000fe20003f25310 */
[----:B------:R-:W-:Y:S01]  /*0090*/  ULDC.64 UR6, c[0x0][0x118] ;  /* 0x0000460000067ab9 */ /* 0x000fe20000000a00 */
[----:B0-----:R-:W-:Y:S01]  /*00a0*/  SHF.R.S32.HI R90, RZ, 0x1f, R92 ;  /* 0x0000001fff5a7819 */ /* 0x001fe2000001145c */
[----:B------:R-:W-:Y:S01]  /*00b0*/  IMAD.WIDE.U32 R4, R92, c[0x0][0x1e0], RZ ;  /* 0x000078005c047a25 */ /* 0x000fe200078e00ff */
[----:B-1----:R-:W-:-:S03]  /*00c0*/  SHF.R.S32.HI R97, RZ, 0x1f, R98 ;  /* 0x0000001fff617819 */ /* 0x002fc60000011462 */
[----:B------:R-:W-:-:S04]  /*00d0*/  IMAD R15, R90, c[0x0][0x1e0], RZ ;  /* 0x000078005a0f7a24 */ /* 0x000fc800078e02ff */
[----:B------:R-:W-:Y:S01]  /*00e0*/  @P0 LEA R8, P2, R98, c[0x0][0x238], 0x2 ;  /* 0x00008e0062080a11 */ /* 0x000fe200078410ff */
[----:B------:R-:W-:Y:S01]  /*00f0*/  IMAD R7, R90, c[0x0][0x1d0], RZ ;  /* 0x000074005a077a24 */ /* 0x000fe200078e02ff */
[----:B------:R-:W-:Y:S01]  /*0100*/  @P1 LEA R10, P3, R98, c[0x0][0x250], 0x2 ;  /* 0x00009400620a1a11 */ /* 0x000fe200078610ff */
[----:B------:R-:W-:Y:S01]  /*0110*/  IMAD R17, R90, c[0x0][0x278], RZ ;  /* 0x00009e005a117a24 */ /* 0x000fe200078e02ff */
[----:B------:R-:W-:Y:S01]  /*0120*/  @P0 LEA.HI.X R9, R98, c[0x0][0x23c], R97, 0x2, P2 ;  /* 0x00008f0062090a11 */ /* 0x000fe200010f1461 */
[C---:B------:R-:W-:Y:S01]  /*0130*/  IMAD R15, R92.reuse, c[0x0][0x1e4], R15 ;  /* 0x000079005c0f7a24 */ /* 0x040fe200078e020f */
[----:B------:R-:W-:Y:S01]  /*0140*/  MOV R0, c[0x0][0x174] ;  /* 0x00005d0000007a02 */ /* 0x000fe20000000f00 */
[----:B------:R-:W-:Y:S01]  /*0150*/  IMAD.WIDE.U32 R2, R92, c[0x0][0x1d0], RZ ;  /* 0x000074005c027a25 */ /* 0x000fe200078e00ff */
[----:B------:R-:W-:Y:S01]  /*0160*/  @P1 LEA.HI.X R11, R98, c[0x0][0x254], R97, 0x2, P3 ;  /* 0x00009500620b1a11 */ /* 0x000fe200018f1461 */
[----:B------:R0:W5:Y:S02]  /*0170*/  @P0 LDG.E R96, [R8.64] ;  /* 0x0000000608600981 */ /* 0x000164000c1e1900 */
[----:B------:R-:W-:-:S02]  /*0180*/  IMAD R13, R92, c[0x0][0x1d4], R7 ;  /* 0x000075005c0d7a24 */ /* 0x000fc400078e0207 */
[----:B------:R-:W-:Y:S01]  /*0190*/  IMAD.WIDE.U32 R6, R92, c[0x0][0x278], RZ ;  /* 0x00009e005c067a25 */ /* 0x000fe200078e00ff */
[----:B------:R-:W-:Y:S01]  /*01a0*/  IADD3 R5, R5, R15, RZ ;  /* 0x0000000f05057210 */ /* 0x000fe20007ffe0ff */
[----:B------:R1:W5:Y:S01]  /*01b0*/  @P1 LDG.E R94, [R10.64] ;  /* 0x000000060a5e1981 */ /* 0x000362000c1e1900 */
[----:B------:R-:W-:Y:S01]  /*01c0*/  ISETP.GE.AND P3, PT, R0, 0x1, PT ;  /* 0x000000010000780c */ /* 0x000fe20003f66270 */
[----:B------:R-:W-:Y:S01]  /*01d0*/  IMAD R17, R92, c[0x0][0x27c], R17 ;  /* 0x00009f005c117a24 */ /* 0x000fe200078e0211 */
[----:B------:R-:W-:Y:S01]  /*01e0*/  HFMA2.MMA R88, -RZ, RZ, 0, 0 ;  /* 0x00000000ff587435 */ /* 0x000fe200000001ff */
[----:B------:R-:W-:Y:S01]  /*01f0*/  IMAD.IADD R3, R3, 0x1, R13 ;  /* 0x0000000103037824 */ /* 0x000fe200078e020d */
[----:B0-----:R-:W-:Y:S01]  /*0200*/  LEA R9, R0, 0xffffff00, 0x8 ;  /* 0xffffff0000097811 */ /* 0x001fe200078e40ff */
[----:B------:R-:W-:Y:S02]  /*0210*/  IMAD.IADD R7, R7, 0x1, R17 ;  /* 0x0000000107077824 */ /* 0x000fe400078e0211 */
[----:B------:R-:W-:Y:S01]  /*0220*/  IMAD.WIDE.U32 R2, R98, c[0x0][0x1d8], R2 ;  /* 0x0000760062027a25 */ /* 0x000fe200078e0002 */
[----:B-1----:R-:W-:-:S03]  /*0230*/  SHF.R.S32.HI R11, RZ, 0x1f, R9 ;  /* 0x0000001fff0b7819 */ /* 0x002fc60000011409 */
[----:B------:R-:W-:Y:S01]  /*0240*/  IMAD.WIDE.U32 R4, R98, c[0x0][0x1e8], R4 ;  /* 0x00007a0062047a25 */ /* 0x000fe200078e0004 */
[----:B------:R-:W-:-:S03]  /*0250*/  IADD3 R85, P0, R9, R2, RZ ;  /* 0x0000000209557210 */ /* 0x000fc60007f1e0ff */
[----:B------:R-:W-:Y:S01]  /*0260*/  IMAD R17, R97, c[0x0][0x280], RZ ;  /* 0x0000a00061117a24 */ /* 0x000fe200078e02ff */
[----:B------:R-:W-:Y:S01]  /*0270*/  IADD3 R83, P1, R9, R4, RZ ;  /* 0x0000000409537210 */ /* 0x000fe20007f3e0ff */
[----:B------:R-:W-:-:S04]  /*0280*/  IMAD.WIDE.U32 R6, R98, c[0x0][0x280], R6 ;  /* 0x0000a00062067a25 */ /* 0x000fc800078e0006 */
[----:B------:R-:W-:Y:S01]  /*0290*/  IMAD R13, R97, c[0x0][0x1d8], RZ ;  /* 0x00007600610d7a24 */ /* 0x000fe200078e02ff */
[----:B------:R-:W-:Y:S01]  /*02a0*/  IADD3 R9, P2, R9, R6, RZ ;  /* 0x0000000609097210 */ /* 0x000fe20007f5e0ff */
[----:B------:R-:W-:Y:S02]  /*02b0*/  IMAD R15, R97, c[0x0][0x1e8], RZ ;  /* 0x00007a00610f7a24 */ /* 0x000fe400078e02ff */
[C---:B------:R-:W-:Y:S01]  /*02c0*/  IMAD R17, R98.reuse, c[0x0][0x284], R17 ;  /* 0x0000a10062117a24 */ /* 0x040fe200078e0211 */
[----:B------:R-:W-:Y:S01]  /*02d0*/  LEA R80, P4, R9, c[0x0][0x308], 0x1 ;  /* 0x0000c20009507a11 */ /* 0x000fe200078808ff */
[C---:B------:R-:W-:Y:S02]  /*02e0*/  IMAD R13, R98.reuse, c[0x0][0x1dc], R13 ;  /* 0x00007700620d7a24 */ /* 0x040fe400078e020d */
[C---:B------:R-:W-:Y:S01]  /*02f0*/  IMAD R15, R98.reuse, c[0x0][0x1ec], R15 ;  /* 0x00007b00620f7a24 */ /* 0x040fe200078e020f */
[----:B------:R-:W-:Y:S01]  /*0300*/  IADD3.X R6, R11, R7, R17, P2, !PT ;  /* 0x000000070b067210 */ /* 0x000fe200017fe411 */
[C---:B------:R-:W-:Y:S01]  /*0310*/  IMAD R17, R97.reuse, c[0x0][0x2a8], RZ ;  /* 0x0000aa0061117a24 */ /* 0x040fe200078e02ff */
[----:B------:R-:W-:Y:S01]  /*0320*/  ISETP.NE.U32.AND P2, PT, RZ, c[0x0][0x260], PT ;  /* 0x00009800ff007a0c */ /* 0x000fe20003f45070 */
[----:B------:R-:W-:Y:S01]  /*0330*/  IMAD R19, R97, c[0x0][0x288], RZ ;  /* 0x0000a20061137a24 */ /* 0x000fe200078e02ff */
[----:B------:R-:W-:Y:S01]  /*0340*/  IADD3.X R2, R11, R3, R13, P0, !PT ;  /* 0x000000030b027210 */ /* 0x000fe200007fe40d */
[----:B------:R-:W-:Y:S01]  /*0350*/  IMAD R7, R97, c[0x0][0x1b8], RZ ;  /* 0x00006e0061077a24 */ /* 0x000fe200078e02ff */
[----:B------:R-:W-:Y:S01]  /*0360*/  IADD3.X R4, R11, R5, R15, P1, !PT ;  /* 0x000000050b047210 */ /* 0x000fe20000ffe40f */
[----:B------:R-:W-:Y:S01]  /*0370*/  IMAD R21, R97, c[0x0][0x198], RZ ;  /* 0x0000660061157a24 */ /* 0x000fe200078e02ff */
[----:B------:R-:W-:Y:S01]  /*0380*/  LEA R84, P0, R85, c[0x0][0x240], 0x1 ;  /* 0x0000900055547a11 */ /* 0x000fe200078008ff */
[----:B------:R-:W-:Y:S01]  /*0390*/  IMAD.WIDE.U32 R12, R98, c[0x0][0x2a8], RZ ;  /* 0x0000aa00620c7a25 */ /* 0x000fe200078e00ff */
[----:B------:R-:W-:-:S02]  /*03a0*/  LEA R82, P1, R83, c[0x0][0x248], 0x1 ;  /* 0x0000920053527a11 */ /* 0x000fc400078208ff */
[----:B------:R-:W-:Y:S01]  /*03b0*/  ISETP.NE.AND.EX P2, PT, RZ, c[0x0][0x264], PT, P2 ;  /* 0x00009900ff007a0c */ /* 0x000fe20003f45320 */
[C---:B------:R-:W-:Y:S01]  /*03c0*/  IMAD.WIDE.U32 R10, R98.reuse, c[0x0][0x288], RZ ;  /* 0x0000a200620a7a25 */ /* 0x040fe200078e00ff */
[----:B------:R-:W-:Y:S02]  /*03d0*/  LEA.HI.X R85, R85, c[0x0][0x244], R2, 0x1, P0 ;  /* 0x0000910055557a11 */ /* 0x000fe400000f0c02 */
[----:B------:R-:W-:Y:S01]  /*03e0*/  LEA.HI.X R83, R83, c[0x0][0x24c], R4, 0x1, P1 ;  /* 0x0000930053537a11 */ /* 0x000fe200008f0c04 */
[----:B------:R-:W-:Y:S01]  /*03f0*/  CS2R R2, SRZ ;  /* 0x0000000000027805 */ /* 0x000fe2000001ff00 */
[----:B------:R-:W-:Y:S01]  /*0400*/  ISETP.NE.U32.AND P0, PT, RZ, c[0x0][0x328], PT ;  /* 0x0000ca00ff007a0c */ /* 0x000fe20003f05070 */
[----:B------:R-:W-:Y:S01]  /*0410*/  CS2R R4, SRZ ;  /* 0x0000000000047805 */ /* 0x000fe2000001ff00 */
[----:B------:R-:W-:Y:S01]  /*0420*/  ISETP.NE.U32.AND P1, PT, RZ, c[0x0][0x348], PT ;  /* 0x0000d200ff007a0c */ /* 0x000fe20003f25070 */
[C---:B------:R-:W-:Y:S01]  /*0430*/  IMAD R17, R98.reuse, c[0x0][0x2ac], R17 ;  /* 0x0000ab0062117a24 */ /* 0x040fe200078e0211 */
[----:B------:R-:W-:Y:S01]  /*0440*/  ISETP.NE.AND.EX P0, PT, RZ, c[0x0][0x32c], PT, P0 ;  /* 0x0000cb00ff007a0c */ /* 0x000fe20003f05300 */
[----:B------:R-:W-:Y:S01]  /*0450*/  IMAD R19, R98, c[0x0][0x28c], R19 ;  /* 0x0000a30062137a24 */ /* 0x000fe200078e0213 */
[----:B------:R-:W-:Y:S01]  /*0460*/  ISETP.NE.AND.EX P1, PT, RZ, c[0x0][0x34c], PT, P1 ;  /* 0x0000d300ff007a0c */ /* 0x000fe20003f25310 */
[----:B------:R-:W-:Y:S01]  /*0470*/  @P2 IMAD R0, R92, c[0x0][0x164], R98 ;  /* 0x000059005c002a24 */ /* 0x000fe200078e0262 */
[----:B------:R-:W-:Y:S01]  /*0480*/  @P2 MOV R23, 0x8 ;  /* 0x0000000800172802 */ /* 0x000fe20000000f00 */
[----:B------:R-:W-:Y:S01]  /*0490*/  IMAD.WIDE.U32 R14, R98, c[0x0][0x1b8], RZ ;  /* 0x00006e00620e7a25 */ /* 0x000fe200078e00ff */
[----:B------:R-:W-:-:S02]  /*04a0*/  LEA.HI.X R81, R9, c[0x0][0x30c], R6, 0x1, P4 ;  /* 0x0000c30009517a11 */ /* 0x000fc400020f0c06 */
[----:B------:R-:W-:Y:S01]  /*04b0*/  IADD3 R91, R13, R17, RZ ;  /* 0x000000110d5b7210 */ /* 0x000fe20007ffe0ff */
[----:B------:R-:W-:Y:S01]  /*04c0*/  @P2 IMAD R0, R0, c[0x0][0x174], RZ ;  /* 0x00005d0000002a24 */ /* 0x000fe200078e02ff */
[----:B------:R-:W-:Y:S01]  /*04d0*/  IADD3 R89, R11, R19, RZ ;  /* 0x000000130b597210 */ /* 0x000fe20007ffe0ff */
[C---:B------:R-:W-:Y:S02]  /*04e0*/  IMAD.WIDE.U32 R8, R98.reuse, c[0x0][0x198], RZ ;  /* 0x0000660062087a25 */ /* 0x040fe400078e00ff */
[----:B------:R-:W-:Y:S02]  /*04f0*/  @P0 LEA R4, P4, R98, c[0x0][0x328], 0x2 ;  /* 0x0000ca0062040a11 */ /* 0x000fe400078810ff */
[----:B------:R-:W-:Y:S01]  /*0500*/  @P2 IMAD R0, R0, c[0x0][0x16c], RZ ;  /* 0x00005b0000002a24 */ /* 0x000fe200078e02ff */
[C---:B------:R-:W-:Y:S01]  /*0510*/  @P1 LEA R2, P5, R98.reuse, c[0x0][0x348], 0x2 ;  /* 0x0000d20062021a11 */ /* 0x040fe200078a10ff */
[C---:B------:R-:W-:Y:S01]  /*0520*/  IMAD R93, R98.reuse, c[0x0][0x1bc], R7 ;  /* 0x00006f00625d7a24 */ /* 0x040fe200078e0207 */
[C---:B------:R-:W-:Y:S01]  /*0530*/  @P0 LEA.HI.X R5, R98.reuse, c[0x0][0x32c], R97, 0x2, P4 ;  /* 0x0000cb0062050a11 */ /* 0x040fe200020f1461 */
[C---:B------:R-:W-:Y:S01]  /*0540*/  IMAD R21, R98.reuse, c[0x0][0x19c], R21 ;  /* 0x0000670062157a24 */ /* 0x040fe200078e0215 */
[----:B------:R-:W-:Y:S01]  /*0550*/  @P1 LEA.HI.X R3, R98, c[0x0][0x34c], R97, 0x2, P5 ;  /* 0x0000d30062031a11 */ /* 0x000fe200028f1461 */
[----:B------:R-:W-:Y:S01]  /*0560*/  @P2 IMAD.WIDE R6, R0, R23, c[0x0][0x260] ;  /* 0x0000980000062625 */ /* 0x000fe200078e0217 */
[----:B------:R-:W-:-:S03]  /*0570*/  @!P2 CS2R R6, SRZ ;  /* 0x000000000006a805 */ /* 0x000fc6000001ff00 */
[----:B------:R-:W-:Y:S02]  /*0580*/  IMAD.IADD R93, R15, 0x1, R93 ;  /* 0x000000010f5d7824 */ /* 0x000fe400078e025d */
[----:B------:R-:W-:Y:S01]  /*0590*/  IMAD.IADD R87, R9, 0x1, R21 ;  /* 0x0000000109577824 */ /* 0x000fe200078e0215 */
[----:B------:R-:W-:Y:S05]  /*05a0*/  @!P3 BRA `(.L_x_6662) ;  /* 0x00002f300000b947 */ /* 0x000fea0003800000 */
[----:B------:R-:W0:Y:S01]  /*05b0*/  S2R R86, SR_TID.X ;  /* 0x0000000000567919 */ /* 0x000e220000002100 */
[----:B------:R-:W-:Y:S01]  /*05c0*/  LEA R78, P0, R14, c[0x0][0x230], 0x2 ;  /* 0x00008c000e4e7a11 */ /* 0x000fe200078010ff */
[----:B------:R-:W-:Y:S01]  /*05d0*/  IMAD.MOV.U32 R88, RZ, RZ, RZ ;  /* 0x000000ffff587224 */ /* 0x000fe200078e00ff */
[----:B------:R-:W-:Y:S01]  /*05e0*/  LEA R76, P1, R8, c[0x0][0x228], 0x2 ;  /* 0x00008a00084c7a11 */ /* 0x000fe200078210ff */
[----:B------:R-:W1:Y:S01]  /*05f0*/  S2R R77, SR_LANEID ;  /* 0x00000000004d7919 */ /* 0x000e620000000000 */
[----:B------:R-:W-:Y:S02]  /*0600*/  MOV R79, c[0x0][0x174] ;  /* 0x00005d00004f7a02 */ /* 0x000fe40000000f00 */
[----:B------:R-:W-:-:S02]  /*0610*/  MOV R75, RZ ;  /* 0x000000ff004b7202 */ /* 0x000fc40000000f00 */
[----:B------:R-:W-:Y:S02]  /*0620*/  MOV R95, RZ ;  /* 0x000000ff005f7202 */ /* 0x000fe40000000f00 */
[----:B------:R-:W-:Y:S02]  /*0630*/  LEA.HI.X R73, R14, c[0x0][0x234], R93, 0x2, P0 ;  /* 0x00008d000e497a11 */ /* 0x000fe400000f145d */
[----:B------:R-:W-:Y:S02]  /*0640*/  LEA.HI.X R71, R8, c[0x0][0x22c], R87, 0x2, P1 ;  /* 0x00008b0008477a11 */ /* 0x000fe400008f1457 */
[C---:B0-----:R-:W-:Y:S02]  /*0650*/  SHF.L.U32 R0, R86.reuse, 0x3, RZ ;  /* 0x0000000356007819 */ /* 0x041fe400000006ff */
        /* <DEDUP_REMOVED lines=10> */
[----:B-1----:R-:W-:Y:S02]  /*0700*/  LOP3.LUT R64, R74, 0xe0, RZ, 0xfc, !PT ;  /* 0x000000e04a407812 */ /* 0x002fe400078efcff */
.L_x_6673:
[----:B------:R-:W-:Y:S01]  /*0710*/  BAR.SYNC.DEFER_BLOCKING 0x0 ;  /* 0x0000000000007b1d */ /* 0x000fe20000010000 */
[----:B------:R-:W-:Y:S01]  /*0720*/  LEA R63, R79, 0xffffff00, 0x8 ;  /* 0xffffff004f3f7811 */ /* 0x000fe200078e40ff */
[C---:B------:R-:W-:Y:S01]  /*0730*/  IMAD.SHL.U32 R61, R74.reuse, 0x2, RZ ;  /* 0x000000024a3d7824 */ /* 0x040fe200078e00ff */
[----:B------:R-:W-:Y:S02]  /*0740*/  SHF.L.U64.HI R62, R74, 0x1, R72 ;  /* 0x000000014a3e7819 */ /* 0x000fe40000010248 */
[----:B------:R-:W-:Y:S02]  /*0750*/  IADD3 R23, -R63, c[0x0][0x168], RZ ;  /* 0x00005a003f177a10 */ /* 0x000fe40007ffe1ff */
[----:B0-----:R-:W-:Y:S02]  /*0760*/  IADD3 R16, P3, R84, R61, RZ ;  /* 0x0000003d54107210 */ /* 0x001fe40007f7e0ff */
[----:B------:R-:W-:-:S02]  /*0770*/  ISETP.GE.AND P0, PT, R74, R23, PT ;  /* 0x000000174a00720c */ /* 0x000fc40003f06270 */
[-C--:B------:R-:W-:Y:S02]  /*0780*/  ISETP.GE.AND P1, PT, R70, R23.reuse, PT ;  /* 0x000000174600720c */ /* 0x080fe40003f26270 */
[-C--:B------:R-:W-:Y:S02]  /*0790*/  ISETP.GE.AND P2, PT, R69, R23.reuse, PT ;  /* 0x000000174500720c */ /* 0x080fe40003f46270 */
[----:B------:R-:W-:Y:S02]  /*07a0*/  PRMT R19, RZ, 0x7610, R19 ;  /* 0x00007610ff137816 */ /* 0x000fe40000000013 */
[----:B------:R-:W-:Y:S02]  /*07b0*/  IADD3.X R17, R85, R62, RZ, P3, !PT ;  /* 0x0000003e55117210 */ /* 0x000fe40001ffe4ff */
[----:B------:R-:W-:Y:S02]  /*07c0*/  PRMT R0, RZ, 0x7610, R0 ;  /* 0x00007610ff007816 */ /* 0x000fe40000000000 */
[----:B------:R-:W-:Y:S01]  /*07d0*/  PRMT R21, RZ, 0x7610, R21 ;  /* 0x00007610ff157816 */ /* 0x000fe20000000015 */
[----:B------:R0:W2:Y:S01]  /*07e0*/  @!P0 LDG.E.U16 R19, [R16.64] ;  /* 0x0000000610138981 */ /* 0x0000a2000c1e1500 */
[----:B------:R-:W-:-:S03]  /*07f0*/  ISETP.GE.AND P0, PT, R68, R23, PT ;  /* 0x000000174400720c */ /* 0x000fc60003f06270 */
[----:B------:R0:W3:Y:S01]  /*0800*/  @!P1 LDG.E.U16 R0, [R16.64+0x40] ;  /* 0x0000400610009981 */ /* 0x0000e2000c1e1500 */
[----:B------:R-:W-:-:S03]  /*0810*/  ISETP.GE.AND P1, PT, R67, R23, PT ;  /* 0x000000174300720c */ /* 0x000fc60003f26270 */
[----:B------:R0:W4:Y:S01]  /*0820*/  @!P2 LDG.E.U16 R21, [R16.64+0x80] ;  /* 0x000080061015a981 */ /* 0x000122000c1e1500 */
        /* <DEDUP_REMOVED lines=8> */
[----:B------:R-:W-:-:S03]  /*08b0*/  PRMT R22, RZ, 0x7610, R22 ;  /* 0x00007610ff167816 */ /* 0x000fc60000000016 */
[----:B------:R0:W4:Y:S04]  /*08c0*/  @!P1 LDG.E.U16 R23, [R16.64+0x100] ;  /* 0x0001000610179981 */ /* 0x000128000c1e1500 */
[----:B------:R0:W4:Y:S04]  /*08d0*/  @!P2 LDG.E.U16 R20, [R16.64+0x140] ;  /* 0x000140061014a981 */ /* 0x000128000c1e1500 */
[----:B------:R0:W4:Y:S04]  /*08e0*/  @!P3 LDG.E.U16 R25, [R16.64+0x180] ;  /* 0x000180061019b981 */ /* 0x000128000c1e1500 */
[----:B------:R0:W4:Y:S01]  /*08f0*/  @!P4 LDG.E.U16 R22, [R16.64+0x1c0] ;  /* 0x0001c0061016c981 */ /* 0x000122000c1e1500 */
[----:B------:R-:W-:-:S02]  /*0900*/  IADD3 R24, R77, 0x20, RZ ;  /* 0x000000204d187810 */ /* 0x000fc40007ffe0ff */
[C---:B------:R-:W-:Y:S02]  /*0910*/  IADD3 R26, R77.reuse, 0x40, RZ ;  /* 0x000000404d1a7810 */ /* 0x040fe40007ffe0ff */
[-C--:B------:R-:W-:Y:S02]  /*0920*/  LEA.HI.SX32 R60, R77, R77.reuse, 0x1b ;  /* 0x0000004d4d3c7211 */ /* 0x080fe400078fdaff */
[-C--:B------:R-:W-:Y:S02]  /*0930*/  LEA.HI.SX32 R24, R24, R77.reuse, 0x1b ;  /* 0x0000004d18187211 */ /* 0x080fe400078fdaff */
[----:B------:R-:W-:Y:S02]  /*0940*/  LEA.HI.SX32 R26, R26, R77, 0x1b ;  /* 0x0000004d1a1a7211 */ /* 0x000fe400078fdaff */
[----:B------:R-:W-:Y:S01]  /*0950*/  SHF.L.U32 R60, R60, 0x1, RZ ;  /* 0x000000013c3c7819 */ /* 0x000fe200000006ff */
[----:B------:R-:W-:Y:S01]  /*0960*/  IMAD.SHL.U32 R59, R24, 0x2, RZ ;  /* 0x00000002183b7824 */ /* 0x000fe200078e00ff */
[----:B------:R-:W-:-:S02]  /*0970*/  SHF.L.U32 R58, R26, 0x1, RZ ;  /* 0x000000011a3a7819 */ /* 0x000fc400000006ff */
[C---:B0-----:R-:W-:Y:S02]  /*0980*/  IADD3 R16, R77.reuse, 0x60, RZ ;  /* 0x000000604d107810 */ /* 0x041fe40007ffe0ff */
        /* <DEDUP_REMOVED lines=8> */
[----:B------:R-:W-:Y:S01]  /*0a10*/  SHF.L.U32 R57, R16, 0x1, RZ ;  /* 0x0000000110397819 */ /* 0x000fe200000006ff */
[----:B------:R-:W-:Y:S01]  /*0a20*/  IMAD.SHL.U32 R55, R26, 0x2, RZ ;  /* 0x000000021a377824 */ /* 0x000fe200078e00ff */
[----:B------:R-:W-:Y:S02]  /*0a30*/  LEA.HI.SX32 R30, R30, R77, 0x1b ;  /* 0x0000004d1e1e7211 */ /* 0x000fe400078fdaff */
[----:B------:R-:W-:-:S02]  /*0a40*/  SHF.L.U32 R56, R24, 0x1, RZ ;  /* 0x0000000118387819 */ /* 0x000fc400000006ff */
[----:B------:R-:W-:Y:S02]  /*0a50*/  SHF.L.U32 R54, R28, 0x1, RZ ;  /* 0x000000011c367819 */ /* 0x000fe400000006ff */
[----:B------:R-:W-:Y:S02]  /*0a60*/  SHF.L.U32 R53, R30, 0x1, RZ ;  /* 0x000000011e357819 */ /* 0x000fe400000006ff */
[----:B------:R-:W-:Y:S02]  /*0a70*/  IADD3 R31, -R63, c[0x0][0x168], RZ ;  /* 0x00005a003f1f7a10 */ /* 0x000fe40007ffe1ff */
[----:B------:R-:W-:Y:S02]  /*0a80*/  IADD3 R16, P0, R82, R61, RZ ;  /* 0x0000003d52107210 */ /* 0x000fe40007f1e0ff */
[-C--:B------:R-:W-:Y:S02]  /*0a90*/  ISETP.GE.AND P6, PT, R74, R31.reuse, PT ;  /* 0x0000001f4a00720c */ /* 0x080fe40003fc6270 */
[----:B------:R-:W-:-:S02]  /*0aa0*/  ISETP.GE.AND P5, PT, R70, R31, PT ;  /* 0x0000001f4600720c */ /* 0x000fc40003fa6270 */
[----:B------:R-:W-:Y:S02]  /*0ab0*/  IADD3.X R17, R83, R62, RZ, P0, !PT ;  /* 0x0000003e53117210 */ /* 0x000fe400007fe4ff */
        /* <DEDUP_REMOVED lines=8> */
[----:B---3--:R0:W-:Y:S04]  /*0b40*/  STS.U16 [R59+0x40], R0 ;  /* 0x000040003b007388 */ /* 0x0081e80000000400 */
[----:B----4-:R1:W-:Y:S01]  /*0b50*/  STS.U16 [R58+0x80], R21 ;  /* 0x000080153a007388 */ /* 0x0103e20000000400 */
[----:B0-----:R-:W-:-:S04]  /*0b60*/  SHF.L.U32 R0, R77, 0x3, RZ ;  /* 0x000000034d007819 */ /* 0x001fc800000006ff */
[----:B------:R-:W-:Y:S02]  /*0b70*/  LEA.HI.SX32 R52, R0, R0, 0x1b ;  /* 0x0000000000347211 */ /* 0x000fe400078fdaff */
[----:B-1----:R-:W-:Y:S01]  /*0b80*/  PRMT R21, RZ, 0x7610, R21 ;  /* 0x00007610ff157816 */ /* 0x002fe20000000015 */
[----:B------:R-:W-:Y:S02]  /*0b90*/  STS.U16 [R57+0xc0], R18 ;  /* 0x0000c01239007388 */ /* 0x000fe40000000400 */
[----:B------:R-:W-:Y:S01]  /*0ba0*/  IMAD.SHL.U32 R52, R52, 0x2, RZ ;  /* 0x0000000234347824 */ /* 0x000fe200078e00ff */
[----:B------:R-:W-:Y:S01]  /*0bb0*/  PRMT R0, RZ, 0x7610, R0 ;  /* 0x00007610ff007816 */ /* 0x000fe20000000000 */
[----:B------:R0:W-:Y:S04]  /*0bc0*/  STS.U16 [R56+0x100], R23 ;  /* 0x0001001738007388 */ /* 0x0001e80000000400 */
[----:B------:R1:W-:Y:S04]  /*0bd0*/  STS.U16 [R55+0x140], R20 ;  /* 0x0001401437007388 */ /* 0x0003e80000000400 */
[----:B------:R2:W-:Y:S04]  /*0be0*/  STS.U16 [R54+0x180], R25 ;  /* 0x0001801936007388 */ /* 0x0005e80000000400 */
[----:B------:R3:W-:Y:S01]  /*0bf0*/  STS.U16 [R53+0x1c0], R22 ;  /* 0x0001c01635007388 */ /* 0x0007e20000000400 */
        /* <DEDUP_REMOVED lines=13> */
[----:B---3--:R-:W-:Y:S01]  /*0cd0*/  PRMT R22, RZ, 0x7610, R22 ;  /* 0x00007610ff167816 */ /* 0x008fe20000000016 */
[----:B------:R0:W2:Y:S01]  /*0ce0*/  @!P6 LDG.E.U16 R21, [R16.64] ;  /* 0x000000061015e981 */ /* 0x0000a2000c1e1500 */
[----:B------:R-:W-:-:S03]  /*0cf0*/  ISETP.GE.AND P6, PT, R64, R31, PT ;  /* 0x0000001f4000720c */ /* 0x000fc60003fc6270 */
[----:B------:R0:W3:Y:S04]  /*0d00*/  @!P5 LDG.E.U16 R24, [R16.64+0x40] ;  /* 0x000040061018d981 */ /* 0x0000e8000c1e1500 */
[----:B------:R0:W4:Y:S04]  /*0d10*/  @!P4 LDG.E.U16 R27, [R16.64+0x80] ;  /* 0x00008006101bc981 */ /* 0x000128000c1e1500 */
[----:B------:R0:W4:Y:S04]  /*0d20*/  @!P3 LDG.E.U16 R0, [R16.64+0xc0] ;  /* 0x0000c0061000b981 */ /* 0x000128000c1e1500 */
[----:B------:R0:W4:Y:S04]  /*0d30*/  @!P2 LDG.E.U16 R23, [R16.64+0x100] ;  /* 0x000100061017a981 */ /* 0x000128000c1e1500 */
[----:B------:R0:W4:Y:S04]  /*0d40*/  @!P1 LDG.E.U16 R20, [R16.64+0x140] ;  /* 0x0001400610149981 */ /* 0x000128000c1e1500 */
[----:B------:R0:W4:Y:S04]  /*0d50*/  @!P0 LDG.E.U16 R25, [R16.64+0x180] ;  /* 0x0001800610198981 */ /* 0x000128000c1e1500 */
[----:B------:R0:W4:Y:S01]  /*0d60*/  @!P6 LDG.E.U16 R22, [R16.64+0x1c0] ;  /* 0x0001c0061016e981 */ /* 0x000122000c1e1500 */
[----:B------:R-:W-:-:S02]  /*0d70*/  ISETP.GE.AND P6, PT, R74, R31, PT ;  /* 0x0000001f4a00720c */ /* 0x000fc40003fc6270 */
[----:B------:R-:W-:Y:S02]  /*0d80*/  IADD3 R18, P0, R80, R61, RZ ;  /* 0x0000003d50127210 */ /* 0x000fe40007f1e0ff */
[----:B------:R-:W-:Y:S02]  /*0d90*/  PRMT R29, RZ, 0x7610, R29 ;  /* 0x00007610ff1d7816 */ /* 0x000fe4000000001d */
[-C--:B------:R-:W-:Y:S02]  /*0da0*/  ISETP.GE.AND P5, PT, R70, R31.reuse, PT ;  /* 0x0000001f4600720c */ /* 0x080fe40003fa6270 */
[----:B------:R-:W-:Y:S02]  /*0db0*/  IADD3.X R19, R81, R62, RZ, P0, !PT ;  /* 0x0000003e51137210 */ /* 0x000fe400007fe4ff */
[-C--:B------:R-:W-:Y:S02]  /*0dc0*/  ISETP.GE.AND P4, PT, R69, R31.reuse, PT ;  /* 0x0000001f4500720c */ /* 0x080fe40003f86270 */
[----:B------:R-:W-:-:S02]  /*0dd0*/  ISETP.GE.AND P3, PT, R68, R31, PT ;  /* 0x0000001f4400720c */ /* 0x000fc40003f66270 */
[-C--:B------:R-:W-:Y:S02]  /*0de0*/  ISETP.GE.AND P2, PT, R67, R31.reuse, PT ;  /* 0x0000001f4300720c */ /* 0x080fe40003f46270 */
[-C--:B------:R-:W-:Y:S02]  /*0df0*/  ISETP.GE.AND P1, PT, R66, R31.reuse, PT ;  /* 0x0000001f4200720c */ /* 0x080fe40003f26270 */
[----:B------:R-:W-:Y:S02]  /*0e00*/  ISETP.GE.AND P0, PT, R65, R31, PT ;  /* 0x0000001f4100720c */ /* 0x000fe40003f06270 */
[----:B0-----:R-:W-:Y:S02]  /*0e10*/  PRMT R17, RZ, 0x7610, R17 ;  /* 0x00007610ff117816 */ /* 0x001fe40000000011 */
[----:B------:R-:W-:Y:S01]  /*0e20*/  PRMT R16, RZ, 0x7610, R16 ;  /* 0x00007610ff107816 */ /* 0x000fe20000000010 */
[----:B--2---:R-:W-:Y:S04]  /*0e30*/  STS.U16 [R60], R21 ;  /* 0x000000153c007388 */ /* 0x004fe80000000400 */
[----:B---3--:R-:W-:Y:S04]  /*0e40*/  STS.U16 [R59+0x40], R24 ;  /* 0x000040183b007388 */ /* 0x008fe80000000400 */
[----:B----4-:R-:W-:Y:S04]  /*0e50*/  STS.U16 [R58+0x80], R27 ;  /* 0x0000801b3a007388 */ /* 0x010fe80000000400 */
        /* <DEDUP_REMOVED lines=16> */
[----:B------:R-:W-:Y:S02]  /*0f60*/  PRMT R21, RZ, 0x7610, R21 ;  /* 0x00007610ff157816 */ /* 0x000fe40000000015 */
[----:B-1----:R-:W-:Y:S02]  /*0f70*/  PRMT R20, RZ, 0x7610, R20 ;  /* 0x00007610ff147816 */ /* 0x002fe40000000014 */
[----:B------:R-:W-:Y:S02]  /*0f80*/  PRMT R23, RZ, 0x7610, R23 ;  /* 0x00007610ff177816 */ /* 0x000fe40000000017 */
[----:B--2---:R-:W-:Y:S01]  /*0f90*/  PRMT R22, RZ, 0x7610, R22 ;  /* 0x00007610ff167816 */ /* 0x004fe20000000016 */
        /* <DEDUP_REMOVED lines=9> */
[----:B------:R-:W-:Y:S01]  /*1030*/  IMAD.MOV.U32 R32, RZ, RZ, c[0x0][0x174] ;  /* 0x00005d00ff207624 */ /* 0x000fe200078e00ff */
[----:B------:R-:W-:Y:S01]  /*1040*/  HFMA2.MMA R116, -RZ, RZ, 0, 0 ;  /* 0x00000000ff747435 */ /* 0x000fe200000001ff */
[----:B------:R-:W-:Y:S01]  /*1050*/  CS2R R34, SRZ ;  /* 0x0000000000227805 */ /* 0x000fe2000001ff00 */
[----:B------:R-:W-:Y:S01]  /*1060*/  HFMA2.MMA R33, -RZ, RZ, 0, 0 ;  /* 0x00000000ff217435 */ /* 0x000fe200000001ff */
[----:B------:R-:W-:Y:S01]  /*1070*/  IMAD R32, R32, 0x100, R75 ;  /* 0x0000010020207824 */ /* 0x000fe200078e024b */
[----:B------:R-:W-:Y:S01]  /*1080*/  MOV R36, RZ ;  /* 0x000000ff00247202 */ /* 0x000fe20000000f00 */
[----:B------:R-:W-:Y:S01]  /*1090*/  CS2R R30, SRZ ;  /* 0x00000000001e7805 */ /* 0x000fe2000001ff00 */
[----:B0-----:R-:W-:-:S02]  /*10a0*/  HADD2.F32 R18, -RZ, R50.H0_H0 ;  /* 0x20000032ff127230 */ /* 0x001fc40000004100 */
[----:B------:R-:W-:Y:S01]  /*10b0*/  SHF.R.S32.HI R28, RZ, 0x1f, R32 ;  /* 0x0000001fff1c7819 */ /* 0x000fe20000011420 */
[----:B--2---:R0:W-:Y:S04]  /*10c0*/  STS.U16 [R60], R29 ;  /* 0x0000001d3c007388 */ /* 0x0041e80000000400 */
[----:B---3--:R1:W-:Y:S04]  /*10d0*/  STS.U16 [R59+0x40], R0 ;  /* 0x000040003b007388 */ /* 0x0083e80000000400 */
[----:B----4-:R-:W-:Y:S01]  /*10e0*/  STS.U16 [R58+0x80], R17 ;  /* 0x000080113a007388 */ /* 0x010fe20000000400 */
[----:B0-----:R-:W-:-:S03]  /*10f0*/  MOV R29, RZ ;  /* 0x000000ff001d7202 */ /* 0x001fc60000000f00 */
[----:B------:R0:W-:Y:S01]  /*1100*/  STS.U16 [R57+0xc0], R16 ;  /* 0x0000c01039007388 */ /* 0x0001e20000000400 */
[----:B-1----:R-:W-:-:S03]  /*1110*/  HADD2.F32 R0, -RZ, R139.H0_H0 ;  /* 0x2000008bff007230 */ /* 0x002fc60000004100 */
[----:B------:R-:W-:Y:S04]  /*1120*/  STS.U16 [R56+0x100], R21 ;  /* 0x0001001538007388 */ /* 0x000fe80000000400 */
[----:B------:R-:W-:Y:S01]  /*1130*/  STS.U16 [R55+0x140], R20 ;  /* 0x0001401437007388 */ /* 0x000fe20000000400 */
[----:B0-----:R-:W-:-:S03]  /*1140*/  HADD2.F32 R16, -RZ, R51.H0_H0 ;  /* 0x20000033ff107230 */ /* 0x001fc60000004100 */
        /* <DEDUP_REMOVED lines=10> */
[----:B------:R-:W4:Y:S01]  /*11f0*/  LDS.U16 R37, [R52+0xe] ;  /* 0x00000e0034257984 */ /* 0x000f220000000400 */
[----:B0-----:R-:W-:-:S02]  /*1200*/  HADD2.F32 R44, -RZ, R44.H0_H0 ;  /* 0x2000002cff2c7230 */ /* 0x001fc40000004100 */
[----:B-1----:R-:W-:-:S03]  /*1210*/  HADD2.F32 R43, -RZ, R43.H0_H0 ;  /* 0x2000002bff2b7230 */ /* 0x002fc60000004100 */
[C---:B------:R-:W-:Y:S01]  /*1220*/  FFMA.FTZ R0, R44.reuse, R0, R95 ;  /* 0x000000002c007223 */ /* 0x040fe2000001005f */
[----:B------:R-:W-:Y:S01]  /*1230*/  HADD2.F32 R95, -RZ, R45.H0_H0 ;  /* 0x2000002dff5f7230 */ /* 0x000fe20000004100 */
[----:B-----5:R-:W-:Y:S01]  /*1240*/  FMUL.FTZ R27, R44, R96 ;  /* 0x000000602c1b7220 */ /* 0x020fe20000410000 */
[----:B--2---:R-:W-:Y:S01]  /*1250*/  HADD2.F32 R42, -RZ, R42.H0_H0 ;  /* 0x2000002aff2a7230 */ /* 0x004fe20000004100 */
[C---:B------:R-:W-:Y:S01]  /*1260*/  FFMA.FTZ R17, R43.reuse, R16, R0 ;  /* 0x000000102b117223 */ /* 0x040fe20000010000 */
[----:B------:R-:W-:Y:S01]  /*1270*/  HADD2.F32 R0, -RZ, R49.H0_H0 ;  /* 0x20000031ff007230 */ /* 0x000fe20000004100 */
[----:B------:R-:W-:Y:S01]  /*1280*/  FMUL.FTZ R26, R43, R96 ;  /* 0x000000602b1a7220 */ /* 0x000fe20000410000 */
[----:B---3--:R-:W-:Y:S01]  /*1290*/  HADD2.F32 R41, -RZ, R41.H0_H0 ;  /* 0x20000029ff297230 */ /* 0x008fe20000004100 */
[C---:B------:R-:W-:Y:S01]  /*12a0*/  FFMA.FTZ R18, R42.reuse, R18, R17 ;  /* 0x000000122a127223 */ /* 0x040fe20000010011 */
[----:B------:R-:W-:Y:S01]  /*12b0*/  HADD2.F32 R16, -RZ, R48.H0_H0 ;  /* 0x20000030ff107230 */ /* 0x000fe20000004100 */
[----:B------:R-:W-:Y:S01]  /*12c0*/  FMUL.FTZ R25, R42, R96 ;  /* 0x000000602a197220 */ /* 0x000fe20000410000 */
[----:B----4-:R-:W-:Y:S01]  /*12d0*/  HADD2.F32 R40, -RZ, R40.H0_H0 ;  /* 0x20000028ff287230 */ /* 0x010fe20000004100 */
[C---:B------:R-:W-:Y:S01]  /*12e0*/  FFMA.FTZ R17, R41.reuse, R0, R18 ;  /* 0x0000000029117223 */ /* 0x040fe20000010012 */
[----:B------:R-:W-:Y:S01]  /*12f0*/  HADD2.F32 R0, -RZ, R47.H0_H0 ;  /* 0x2000002fff007230 */ /* 0x000fe20000004100 */
[----:B------:R-:W-:Y:S01]  /*1300*/  FMUL.FTZ R24, R41, R96 ;  /* 0x0000006029187220 */ /* 0x000fe20000410000 */
[----:B------:R-:W-:Y:S01]  /*1310*/  HADD2.F32 R39, -RZ, R39.H0_H0 ;  /* 0x20000027ff277230 */ /* 0x000fe20000004100 */
[C---:B------:R-:W-:Y:S01]  /*1320*/  FFMA.FTZ R16, R40.reuse, R16, R17 ;  /* 0x0000001028107223 */ /* 0x040fe20000010011 */
[----:B------:R-:W-:Y:S01]  /*1330*/  HADD2.F32 R18, -RZ, R46.H0_H0 ;  /* 0x2000002eff127230 */ /* 0x000fe20000004100 */
[----:B------:R-:W-:Y:S01]  /*1340*/  FMUL.FTZ R23, R40, R96 ;  /* 0x0000006028177220 */ /* 0x000fe20000410000 */
[----:B------:R-:W-:Y:S01]  /*1350*/  HADD2.F32 R38, -RZ, R38.H0_H0 ;  /* 0x20000026ff267230 */ /* 0x000fe20000004100 */
[C---:B------:R-:W-:Y:S01]  /*1360*/  FFMA.FTZ R17, R39.reuse, R0, R16 ;  /* 0x0000000027117223 */ /* 0x040fe20000010010 */
[----:B------:R-:W-:Y:S01]  /*1370*/  MOV R0, c[0x0][0x16c] ;  /* 0x00005b0000007a02 */ /* 0x000fe20000000f00 */
[----:B------:R-:W-:Y:S01]  /*1380*/  FMUL.FTZ R22, R39, R96 ;  /* 0x0000006027167220 */ /* 0x000fe20000410000 */
[----:B------:R-:W-:Y:S01]  /*1390*/  HADD2.F32 R37, -RZ, R37.H0_H0 ;  /* 0x20000025ff257230 */ /* 0x000fe20000004100 */
[----:B------:R-:W-:Y:S01]  /*13a0*/  FFMA.FTZ R18, R38, R18, R17 ;  /* 0x0000001226127223 */ /* 0x000fe20000010011 */
[----:B------:R-:W-:Y:S01]  /*13b0*/  BAR.SYNC.DEFER_BLOCKING 0x0 ;  /* 0x0000000000007b1d */ /* 0x000fe20000010000 */
        /* <DEDUP_REMOVED lines=9> */
[----:B------:R-:W-:Y:S01]  /*1450*/  HADD2.F32 R103, -RZ, R103.H0_H0 ;  /* 0x20000067ff677230 */ /* 0x000fe20000004100 */
[----:B------:R-:W-:Y:S01]  /*1460*/  LEA.HI R18, R99, R99, RZ, 0x1 ;  /* 0x0000006363127211 */ /* 0x000fe200078f08ff */
[----:B------:R-:W-:Y:S01]  /*1470*/  IMAD R101, R98, c[0x0][0x184], R19 ;  /* 0x0000610062657a24 */ /* 0x000fe200078e0213 */
[----:B------:R-:W-:Y:S01]  /*1480*/  HADD2.F32 R109, -RZ, R100.H0_H0 ;  /* 0x20000064ff6d7230 */ /* 0x000fe20000004100 */
[----:B------:R-:W-:Y:S01]  /*1490*/  IMAD R19, R0, c[0x0][0x16c], RZ ;  /* 0x00005b0000137a24 */ /* 0x000fe200078e02ff */
[----:B------:R-:W-:Y:S01]  /*14a0*/  LEA R0, P0, R16, c[0x0][0x220], 0x2 ;  /* 0x0000880010007a11 */ /* 0x000fe200078010ff */
[----:B------:R-:W-:Y:S01]  /*14b0*/  HADD2.F32 R113, -RZ, R104.H0_H0 ;  /* 0x20000068ff717230 */ /* 0x000fe20000004100 */
[----:B------:R-:W-:Y:S01]  /*14c0*/  IADD3 R101, R17, R101, RZ ;  /* 0x0000006511657210 */ /* 0x000fe20007ffe0ff */
[----:B------:R-:W-:Y:S01]  /*14d0*/  HADD2.F32 R17, -RZ, R102.H0_H0 ;  /* 0x20000066ff117230 */ /* 0x000fe20000004100 */
[----:B------:R-:W-:Y:S01]  /*14e0*/  LOP3.LUT R110, R18, 0xfffffe, RZ, 0xc0, !PT ;  /* 0x00fffffe126e7812 */ /* 0x000fe200078ec0ff */
[----:B------:R-:W-:Y:S01]  /*14f0*/  IMAD.WIDE R18, R19, 0x8, R6 ;  /* 0x0000000813127825 */ /* 0x000fe200078e0206 */
[----:B------:R-:W-:Y:S01]  /*1500*/  LEA.HI.X R101, R16, c[0x0][0x224], R101, 0x2, P0 ;  /* 0x0000890010657a11 */ /* 0x000fe200000f1465 */
[----:B------:R-:W-:Y:S01]  /*1510*/  HADD2.F32 R105, -RZ, R105.H0_H0 ;  /* 0x20000069ff697230 */ /* 0x000fe20000004100 */
[----:B------:R-:W-:Y:S01]  /*1520*/  IADD3 R16, R99, -R110, RZ ;  /* 0x8000006e63107210 */ /* 0x000fe20007ffe0ff */
[----:B------:R-:W-:Y:S01]  /*1530*/  HADD2.F32 R115, -RZ, R106.H0_H0 ;  /* 0x2000006aff737230 */ /* 0x000fe20000004100 */
[----:B------:R-:W-:Y:S01]  /*1540*/  IMAD.MOV.U32 R99, RZ, RZ, R18 ;  /* 0x000000ffff637224 */ /* 0x000fe200078e0012 */
[----:B------:R-:W-:Y:S01]  /*1550*/  HADD2.F32 R117, -RZ, R107.H0_H0 ;  /* 0x2000006bff757230 */ /* 0x000fe20000004100 */
[----:B------:R-:W-:Y:S01]  /*1560*/  MOV R114, R19 ;  /* 0x0000001300727202 */ /* 0x000fe20000000f00 */
[----:B------:R-:W-:Y:S01]  /*1570*/  HADD2.F32 R119, -RZ, R108.H0_H0 ;  /* 0x2000006cff777230 */ /* 0x000fe20000004100 */
[----:B------:R-:W-:Y:S01]  /*1580*/  FADD.FTZ R107, R103, R94 ;  /* 0x0000005e676b7221 */ /* 0x000fe20000010000 */
[----:B------:R-:W-:Y:S01]  /*1590*/  MOV R145, RZ ;  /* 0x000000ff00917202 */ /* 0x000fe20000000f00 */
[----:B------:R-:W-:Y:S01]  /*15a0*/  IMAD.MOV.U32 R18, RZ, RZ, R76 ;  /* 0x000000ffff127224 */ /* 0x000fe200078e004c */
[----:B------:R-:W-:Y:S01]  /*15b0*/  MOV R116, RZ ;  /* 0x000000ff00747202 */ /* 0x000fe20000000f00 */
[----:B------:R-:W-:Y:S01]  /*15c0*/  IMAD.MOV.U32 R110, RZ, RZ, RZ ;  /* 0x000000ffff6e7224 */ /* 0x000fe200078e00ff */
[----:B------:R-:W-:Y:S01]  /*15d0*/  MOV R19, R71 ;  /* 0x0000004700137202 */ /* 0x000fe20000000f00 */
[--C-:B------:R-:W-:Y:S01]  /*15e0*/  FADD.FTZ R109, R109, R94.reuse ;  /* 0x0000005e6d6d7221 */ /* 0x100fe20000010000 */
[----:B------:R-:W-:Y:S01]  /*15f0*/  MOV R112, R78 ;  /* 0x0000004e00707202 */ /* 0x000fe20000000f00 */
[--C-:B------:R-:W-:Y:S01]  /*1600*/  FADD.FTZ R108, R17, R94.reuse ;  /* 0x0000005e116c7221 */ /* 0x100fe20000010000 */
[----:B------:R-:W-:Y:S01]  /*1610*/  MOV R111, R73 ;  /* 0x00000049006f7202 */ /* 0x000fe20000000f00 */
[--C-:B------:R-:W-:Y:S01]  /*1620*/  FADD.FTZ R106, R113, R94.reuse ;  /* 0x0000005e716a7221 */ /* 0x100fe20000010000 */
[----:B------:R-:W-:Y:S01]  /*1630*/  SHF.L.U32 R100, R16, 0x8, RZ ;  /* 0x0000000810647819 */ /* 0x000fe200000006ff */
[--C-:B------:R-:W-:Y:S01]  /*1640*/  FADD.FTZ R105, R105, R94.reuse ;  /* 0x0000005e69697221 */ /* 0x100fe20000010000 */
[----:B------:R-:W-:Y:S01]  /*1650*/  UMOV UR4, URZ ;  /* 0x0000003f00047c82 */ /* 0x000fe20008000000 */
[----:B------:R-:W-:-:S02]  /*1660*/  FADD.FTZ R104, R115, R94 ;  /* 0x0000005e73687221 */ /* 0x000fc40000010000 */
[--C-:B------:R-:W-:Y:S02]  /*1670*/  FADD.FTZ R103, R117, R94.reuse ;  /* 0x0000005e75677221 */ /* 0x100fe40000010000 */
[----:B------:R-:W-:Y:S02]  /*1680*/  FADD.FTZ R102, R119, R94 ;  /* 0x0000005e77667221 */ /* 0x000fe40000010000 */
.L_x_6668:
[----:B------:R-:W-:Y:S01]  /*1690*/  MOV R16, R0 ;  /* 0x0000000000107202 */ /* 0x000fe20000000f00 */
[----:B------:R-:W2:Y:S01]  /*16a0*/  LDG.E R118, [R18.64] ;  /* 0x0000000612767981 */ /* 0x000ea2000c1e1900 */
[----:B------:R-:W-:-:S05]  /*16b0*/  MOV R17, R101 ;  /* 0x0000006500117202 */ /* 0x000fca0000000f00 */
[----:B------:R0:W3:Y:S01]  /*16c0*/  LDG.E R113, [R16.64] ;  /* 0x0000000610717981 */ /* 0x0000e2000c1e1900 */
[C---:B------:R-:W-:Y:S02]  /*16d0*/  ISETP.NE.AND P1, PT, R86.reuse, RZ, PT ;  /* 0x000000ff5600720c */ /* 0x040fe40003f25270 */
[----:B------:R-:W-:-:S04]  /*16e0*/  IADD3 R115, R86, 0x200, RZ ;  /* 0x0000020056737810 */ /* 0x000fc80007ffe0ff */
[----:B------:R-:W-:Y:S01]  /*16f0*/  SEL R120, R100, R115, !P1 ;  /* 0x0000007364787207 */ /* 0x000fe20004800000 */
[----:B0-----:R-:W-:Y:S01]  /*1700*/  IMAD.MOV.U32 R16, RZ, RZ, R112 ;  /* 0x000000ffff107224 */ /* 0x001fe200078e0070 */
[----:B------:R-:W-:Y:S02]  /*1710*/  MOV R17, R111 ;  /* 0x0000006f00117202 */ /* 0x000fe40000000f00 */
[----:B------:R-:W-:-:S03]  /*1720*/  ISETP.GT.AND P0, PT, R79, 0x1, PT ;  /* 0x000000014f00780c */ /* 0x000fc60003f04270 */
[----:B------:R0:W2:Y:S01]  /*1730*/  LDG.E R117, [R16.64] ;  /* 0x0000000610757981 */ /* 0x0000a2000c1e1900 */
[----:B------:R-:W-:Y:S01]  /*1740*/  ISETP.EQ.AND P0, PT, R141, RZ, P0 ;  /* 0x000000ff8d00720c */ /* 0x000fe20000702270 */
[----:B------:R-:W-:-:S12]  /*1750*/  HFMA2.MMA R144, -RZ, RZ, 0, 0 ;  /* 0x00000000ff907435 */ /* 0x000fd800000001ff */
[----:B0-----:R-:W-:Y:S01]  /*1760*/  @P0 MOV R16, R99 ;  /* 0x0000006300100202 */ /* 0x001fe20000000f00 */
[----:B------:R-:W-:Y:S02]  /*1770*/  @P0 IMAD.MOV.U32 R17, RZ, RZ, R114 ;  /* 0x000000ffff110224 */ /* 0x000fe400078e0072 */
[----:B---3--:R-:W-:-:S04]  /*1780*/  FMUL.FTZ R123, R113, 1.4426950216293334961 ;  /* 0x3fb8aa3b717b7820 */ /* 0x008fc80000410000 */
[----:B------:R-:W-:-:S06]  /*1790*/  FMUL.FTZ R135, R109, R123 ;  /* 0x0000007b6d877220 */ /* 0x000fcc0000410000 */
[----:B------:R-:W0:Y:S02]  /*17a0*/  MUFU.EX2 R135, R135 ;  /* 0x0000008700877308 */ /* 0x000e240000000800 */
[----:B0-----:R0:W-:Y:S04]  /*17b0*/  STS [R120.X4+0x458], R135 ;  /* 0x0004588778007388 */ /* 0x0011e80000004800 */
[----:B------:R-:W-:Y:S06]  /*17c0*/  BAR.SYNC.DEFER_BLOCKING 0x0 ;  /* 0x0000000000007b1d */ /* 0x000fec0000010000 */
[----:B------:R1:W5:Y:S01]  /*17d0*/  @P0 LDG.E R144, [R16.64+0x4] ;  /* 0x0000040610900981 */ /* 0x000362000c1e1900 */
[----:B------:R-:W-:-:S13]  /*17e0*/  ISETP.NE.AND P2, PT, R86, 0x1f, PT ;  /* 0x0000001f5600780c */ /* 0x000fda0003f45270 */
[----:B------:R1:W3:Y:S01]  /*17f0*/  @P2 LDS R159, [R86.X4+0xc5c] ;  /* 0x000c5c00569f2984 */ /* 0x0002e20000004800 */
[-C--:B------:R-:W-:Y:S02]  /*1800*/  FMUL.FTZ R134, R108, R123.reuse ;  /* 0x0000007b6c867220 */ /* 0x080fe40000410000 */
[-C--:B------:R-:W-:Y:S02]  /*1810*/  FMUL.FTZ R132, R102, R123.reuse ;  /* 0x0000007b66847220 */ /* 0x080fe40000410000 */
[-C--:B------:R-:W-:Y:S02]  /*1820*/  FMUL.FTZ R138, R107, R123.reuse ;  /* 0x0000007b6b8a7220 */ /* 0x080fe40000410000 */
[-C--:B------:R-:W-:Y:S02]  /*1830*/  FMUL.FTZ R137, R106, R123.reuse ;  /* 0x0000007b6a897220 */ /* 0x080fe40000410000 */
[-C--:B------:R-:W-:Y:S02]  /*1840*/  FMUL.FTZ R148, R105, R123.reuse ;  /* 0x0000007b69947220 */ /* 0x080fe40000410000 */
[----:B------:R-:W-:-:S02]  /*1850*/  FMUL.FTZ R140, R104, R123 ;  /* 0x0000007b688c7220 */ /* 0x000fc40000410000 */
[----:B------:R-:W-:Y:S01]  /*1860*/  FMUL.FTZ R136, R103, R123 ;  /* 0x0000007b67887220 */ /* 0x000fe20000410000 */
[----:B------:R-:W4:Y:S01]  /*1870*/  MUFU.EX2 R134, R134 ;  /* 0x0000008600867308 */ /* 0x000f220000000800 */
[----:B--2---:R-:W-:-:S07]  /*1880*/  FMUL.FTZ R155, R117, R118 ;  /* 0x00000076759b7220 */ /* 0x004fce0000410000 */
[----:B------:R-:W2:Y:S01]  /*1890*/  MUFU.EX2 R132, R132 ;  /* 0x0000008400847308 */ /* 0x000ea20000000800 */
[----:B0-----:R-:W-:Y:S02]  /*18a0*/  HADD2.F32 R120, -RZ, R139.H0_H0 ;  /* 0x2000008bff787230 */ /* 0x001fe40000004100 */
[----:B------:R-:W-:-:S05]  /*18b0*/  HADD2.F32 R117, -RZ, R51.H0_H0 ;  /* 0x20000033ff757230 */ /* 0x000fca0000004100 */
[----:B------:R-:W0:Y:S01]  /*18c0*/  MUFU.EX2 R138, R138 ;  /* 0x0000008a008a7308 */ /* 0x000e220000000800 */
[----:B------:R-:W-:-:S07]  /*18d0*/  HADD2.F32 R118, -RZ, R50.H0_H0 ;  /* 0x20000032ff767230 */ /* 0x000fce0000004100 */
[----:B------:R-:W0:Y:S01]  /*18e0*/  MUFU.EX2 R137, R137 ;  /* 0x0000008900897308 */ /* 0x000e220000000800 */
[----:B------:R-:W-:-:S07]  /*18f0*/  HADD2.F32 R115, -RZ, R49.H0_H0 ;  /* 0x20000031ff737230 */ /* 0x000fce0000004100 */
[----:B------:R-:W0:Y:S01]  /*1900*/  MUFU.EX2 R148, R148 ;  /* 0x0000009400947308 */ /* 0x000e220000000800 */
[----:B------:R-:W-:-:S07]  /*1910*/  HADD2.F32 R124, -RZ, R48.H0_H0 ;  /* 0x20000030ff7c7230 */ /* 0x000fce0000004100 */
        /* <DEDUP_REMOVED lines=22> */
[----:B----4-:R-:W-:-:S02]  /*1a80*/  FFMA.FTZ R123, R134, R130, R151 ;  /* 0x00000082867b7223 */ /* 0x010fc40000010097 */
[----:B--2---:R-:W-:Y:S01]  /*1a90*/  FFMA.FTZ R126, R132, R128, R157 ;  /* 0x00000080847e7223 */ /* 0x004fe2000001009d */
[----:B------:R-:W-:Y:S05]  /*1aa0*/  @P2 BRA `(.L_x_6665) ;  /* 0x0000008000002947 */ /* 0x000fea0003800000 */
[----:B01-3--:R-:W-:Y:S02]  /*1ab0*/  ISETP.NE.AND P0, PT, R79, c[0x0][0x174], PT ;  /* 0x00005d004f007a0c */ /* 0x00bfe40003f05270 */
[----:B------:R-:W-:-:S11]  /*1ac0*/  MOV R159, 0x3f800000 ;  /* 0x3f800000009f7802 */ /* 0x000fd60000000f00 */
[----:B------:R-:W-:-:S04]  /*1ad0*/  @P0 LEA.HI R16, R79, R79, RZ, 0x1 ;  /* 0x0000004f4f100211 */ /* 0x000fc800078f08ff */
[----:B------:R-:W-:-:S04]  /*1ae0*/  @P0 LOP3.LUT R16, R16, 0x3ffffe, RZ, 0xc0, !PT ;  /* 0x003ffffe10100812 */ /* 0x000fc800078ec0ff */
[----:B------:R-:W-:-:S04]  /*1af0*/  @P0 IADD3 R16, -R16, R79, RZ ;  /* 0x0000004f10100210 */ /* 0x000fc80007ffe1ff */
[----:B------:R-:W-:-:S04]  /*1b00*/  @P0 LEA R17, R16, 0x458, 0xa ;  /* 0x0000045810110811 */ /* 0x000fc800078e50ff */
[----:B------:R-:W-:-:S05]  /*1b10*/  @P0 IADD3 R17, R17, R110, RZ ;  /* 0x0000006e11110210 */ /* 0x000fca0007ffe0ff */
[----:B------:R0:W1:Y:S02]  /*1b20*/  @P0 LDS R159, [R17] ;  /* 0x00000000119f0984 */ /* 0x0000640000000800 */
.L_x_6665:
[----:B01-3--:R-:W-:Y:S05]  /*1b30*/  BSYNC B0 ;  /* 0x0000000000007941 */ /* 0x00bfea0003800000 */
.L_x_6664:
[----:B------:R-:W-:Y:S01]  /*1b40*/  FMUL.FTZ R161, R132, R159 ;  /* 0x0000009f84a17220 */ /* 0x000fe20000410000 */
[----:B------:R-:W-:Y:S01]  /*1b50*/  ISETP.NE.AND P3, PT, R141, 0x1f, PT ;  /* 0x0000001f8d00780c */ /* 0x000fe20003f65270 */
[----:B------:R-:W-:Y:S01]  /*1b60*/  FMUL.FTZ R17, R135, R134 ;  /* 0x0000008687117220 */ /* 0x000fe20000410000 */
[----:B------:R-:W-:Y:S01]  /*1b70*/  ISETP.GE.AND P0, PT, R77, 0x1, PT ;  /* 0x000000014d00780c */ /* 0x000fe20003f06270 */
[----:B------:R-:W-:Y:S01]  /*1b80*/  FFMA.FTZ R123, R138, R123, R147 ;  /* 0x0000007b8a7b7223 */ /* 0x000fe20000010093 */
[----:B------:R-:W-:Y:S01]  /*1b90*/  ISETP.GE.U32.AND P4, PT, R141, 0x18, PT ;  /* 0x000000188d00780c */ /* 0x000fe20003f86070 */
[C---:B------:R-:W-:Y:S01]  /*1ba0*/  FFMA.FTZ R126, R136.reuse, R126, R155 ;  /* 0x0000007e887e7223 */ /* 0x040fe2000001009b */
[----:B------:R-:W-:Y:S01]  /*1bb0*/  BSSY B0, `(.L_x_6666) ;  /* 0x00000d7000007945 */ /* 0x000fe20003800000 */
[----:B------:R-:W-:Y:S02]  /*1bc0*/  FMUL.FTZ R161, R136, R161 ;  /* 0x000000a188a17220 */ /* 0x000fe40000410000 */
[----:B------:R-:W-:-:S02]  /*1bd0*/  FMUL.FTZ R16, R138, R17 ;  /* 0x000000118a107220 */ /* 0x000fc40000410000 */
[C---:B------:R-:W-:Y:S02]  /*1be0*/  FFMA.FTZ R123, R137.reuse, R123, R150 ;  /* 0x0000007b897b7223 */ /* 0x040fe40000010096 */
[C---:B------:R-:W-:Y:S02]  /*1bf0*/  FFMA.FTZ R126, R140.reuse, R126, R153 ;  /* 0x0000007e8c7e7223 */ /* 0x040fe40000010099 */
[----:B------:R-:W-:Y:S02]  /*1c00*/  FMUL.FTZ R161, R140, R161 ;  /* 0x000000a18ca17220 */ /* 0x000fe40000410000 */
[----:B------:R-:W-:Y:S02]  /*1c10*/  FMUL.FTZ R17, R137, R16 ;  /* 0x0000001089117220 */ /* 0x000fe40000410000 */
[C---:B------:R-:W-:Y:S02]  /*1c20*/  FFMA.FTZ R123, R148.reuse, R123, R143 ;  /* 0x0000007b947b7223 */ /* 0x040fe4000001008f */
[----:B------:R-:W-:-:S02]  /*1c30*/  FFMA.FTZ R126, R148, R126, R149 ;  /* 0x0000007e947e7223 */ /* 0x000fc40000010095 */
[C---:B------:R-:W-:Y:S02]  /*1c40*/  FMUL.FTZ R16, R148.reuse, R161 ;  /* 0x000000a194107220 */ /* 0x040fe40000410000 */
[----:B------:R-:W-:Y:S02]  /*1c50*/  FMUL.FTZ R17, R148, R17 ;  /* 0x0000001194117220 */ /* 0x000fe40000410000 */
[C---:B------:R-:W-:Y:S02]  /*1c60*/  FFMA.FTZ R123, R140.reuse, R123, R131 ;  /* 0x0000007b8c7b7223 */ /* 0x040fe40000010083 */
[C---:B------:R-:W-:Y:S02]  /*1c70*/  FFMA.FTZ R126, R137.reuse, R126, R142 ;  /* 0x0000007e897e7223 */ /* 0x040fe4000001008e */
        /* <DEDUP_REMOVED lines=9> */
[----:B------:R-:W-:Y:S01]  /*1d10*/  FMUL.FTZ R161, R132, R17 ;  /* 0x0000001184a17220 */ /* 0x000fe20000410000 */
[----:B------:R-:W0:Y:S04]  /*1d20*/  SHFL.DOWN PT, R154, R126, 0x1, 0x1f ;  /* 0x08201f007e9a7f89 */ /* 0x000e2800000e0000 */
        /* <DEDUP_REMOVED lines=26> */
[----:B------:R-:W-:Y:S02]  /*1ed0*/  ISETP.GE.AND P3, PT, R77, 0x8, PT ;  /* 0x000000084d00780c */ /* 0x000fe40003f66270 */
[C---:B--2---:R-:W-:Y:S01]  /*1ee0*/  @P0 FFMA.FTZ R152, R161.reuse, R17, R152 ;  /* 0x00000011a1980223 */ /* 0x044fe20000010098 */
[----:B------:R-:W1:Y:S01]  /*1ef0*/  SHFL.DOWN PT, R156, R123, 0x8, 0x1f ;  /* 0x09001f007b9c7f89 */ /* 0x000e6200000e0000 */
[----:B------:R-:W-:Y:S02]  /*1f00*/  IMAD.MOV.U32 R17, RZ, RZ, RZ ;  /* 0x000000ffff117224 */ /* 0x000fe400078e00ff */
[----:B---3--:R-:W-:Y:S01]  /*1f10*/  @P0 FMUL.FTZ R161, R161, R16 ;  /* 0x00000010a1a10220 */ /* 0x008fe20000410000 */
[----:B------:R-:W-:Y:S01]  /*1f20*/  ISETP.GE.AND P0, PT, R79, c[0x0][0x174], PT ;  /* 0x00005d004f007a0c */ /* 0x000fe20003f06270 */
[----:B------:R-:W2:Y:S01]  /*1f30*/  SHFL.UP PT, R154, R152, 0x8, RZ ;  /* 0x05000000989a7989 */ /* 0x000ea200000e00ff */
[----:B------:R-:W-:-:S02]  /*1f40*/  HFMA2.MMA R16, -RZ, RZ, 1.875, 0 ;  /* 0x3f800000ff107435 */ /* 0x000fc400000001ff */
[----:B------:R-:W-:Y:S01]  /*1f50*/  ISETP.EQ.AND P0, PT, R141, RZ, !P0 ;  /* 0x000000ff8d00720c */ /* 0x000fe20004702270 */
[----:B------:R-:W3:Y:S01]  /*1f60*/  SHFL.UP PT, R146, R161, 0x8, RZ ;  /* 0x05000000a1927989 */ /* 0x000ee200000e00ff */
[----:B0-----:R-:W-:-:S11]  /*1f70*/  @!P4 FFMA.FTZ R126, R123, R158, R126 ;  /* 0x0000009e7b7ec223 */ /* 0x001fd6000001007e */
[----:B------:R-:W-:Y:S01]  /*1f80*/  @P0 LDS.64 R16, [UR4+0xcd8] ;  /* 0x000cd804ff100984 */ /* 0x000fe20008000a00 */
[----:B------:R-:W-:Y:S01]  /*1f90*/  ISETP.GE.AND P0, PT, R77, 0x10, PT ;  /* 0x000000104d00780c */ /* 0x000fe20003f06270 */
[----:B-1----:R-:W-:Y:S02]  /*1fa0*/  @!P4 FMUL.FTZ R123, R123, R156 ;  /* 0x0000009c7b7bc220 */ /* 0x002fe40000410000 */
[----:B------:R-:W0:Y:S01]  /*1fb0*/  SHFL.DOWN PT, R158, R126, 0x10, 0x1f ;  /* 0x0a001f007e9e7f89 */ /* 0x000e2200000e0000 */
[----:B--2---:R-:W-:-:S03]  /*1fc0*/  @P3 FFMA.FTZ R152, R161, R154, R152 ;  /* 0x0000009aa1983223 */ /* 0x004fc60000010098 */
[----:B------:R-:W1:Y:S01]  /*1fd0*/  SHFL.DOWN PT, R156, R123, 0x10, 0x1f ;  /* 0x0a001f007b9c7f89 */ /* 0x000e6200000e0000 */
[----:B---3--:R-:W-:-:S03]  /*1fe0*/  @P3 FMUL.FTZ R161, R161, R146 ;  /* 0x00000092a1a13220 */ /* 0x008fc60000410000 */
[----:B------:R-:W2:Y:S01]  /*1ff0*/  SHFL.UP PT, R154, R152, 0x10, RZ ;  /* 0x06000000989a7989 */ /* 0x000ea200000e00ff */
[----:B------:R-:W-:-:S03]  /*2000*/  ISETP.GE.U32.AND P3, PT, R141, 0x10, PT ;  /* 0x000000108d00780c */ /* 0x000fc60003f66070 */
[----:B------:R-:W3:Y:S10]  /*2010*/  SHFL.UP PT, R146, R161, 0x10, RZ ;  /* 0x06000000a1927989 */ /* 0x000ef400000e00ff */
[----:B0-----:R-:W-:-:S02]  /*2020*/  @!P3 FFMA.FTZ R126, R123, R158, R126 ;  /* 0x0000009e7b7eb223 */ /* 0x001fc4000001007e */
[----:B-1----:R-:W-:-:S03]  /*2030*/  @!P3 FMUL.FTZ R123, R123, R156 ;  /* 0x0000009c7b7bb220 */ /* 0x002fc60000410000 */
[----:B------:R-:W-:Y:S01]  /*2040*/  SHFL.DOWN PT, R156, R126, 0x1, 0x1f ;  /* 0x08201f007e9c7f89 */ /* 0x000fe200000e0000 */
[----:B--2---:R-:W-:-:S03]  /*2050*/  @P0 FFMA.FTZ R152, R161, R154, R152 ;  /* 0x0000009aa1980223 */ /* 0x004fc60000010098 */
[----:B------:R-:W-:Y:S01]  /*2060*/  SHFL.DOWN PT, R163, R123, 0x1, 0x1f ;  /* 0x08201f007ba37f89 */ /* 0x000fe200000e0000 */
[----:B---3--:R-:W-:Y:S01]  /*2070*/  @P0 FMUL.FTZ R161, R161, R146 ;  /* 0x00000092a1a10220 */ /* 0x008fe20000410000 */
[----:B------:R-:W-:Y:S02]  /*2080*/  ISETP.GT.AND P0, PT, R77, 0x1e, PT ;  /* 0x0000001e4d00780c */ /* 0x000fe40003f04270 */
[----:B------:R-:W0:Y:S04]  /*2090*/  SHFL.IDX PT, R154, R17, RZ, 0x1f ;  /* 0x00001fff119a7589 */ /* 0x000e2800000e0000 */
[----:B-----5:R-:W-:Y:S04]  /*20a0*/  SHFL.IDX PT, R146, R144, RZ, 0x1f ;  /* 0x00001fff90927589 */ /* 0x020fe800000e0000 */
[----:B------:R-:W-:Y:S04]  /*20b0*/  SHFL.UP PT, R152, R152, 0x1, RZ ;  /* 0x0420000098987989 */ /* 0x000fe800000e00ff */
[----:B------:R-:W1:Y:S04]  /*20c0*/  SHFL.UP PT, R161, R161, 0x1, RZ ;  /* 0x04200000a1a17989 */ /* 0x000e6800000e00ff */
[----:B------:R-:W-:Y:S04]  /*20d0*/  SHFL.IDX PT, R126, R126, RZ, 0x1f ;  /* 0x00001fff7e7e7589 */ /* 0x000fe800000e0000 */
[----:B------:R-:W2:Y:S01]  /*20e0*/  SHFL.IDX PT, R123, R123, RZ, 0x1f ;  /* 0x00001fff7b7b7589 */ /* 0x000ea200000e0000 */
[----:B0-----:R-:W-:Y:S01]  /*20f0*/  @P2 FFMA.FTZ R154, R163, R154, R156 ;  /* 0x0000009aa39a2223 */ /* 0x001fe2000001009c */
[----:B------:R-:W-:-:S03]  /*2100*/  ISETP.NE.AND P2, PT, R86, RZ, PT ;  /* 0x000000ff5600720c */ /* 0x000fc60003f45270 */
[----:B------:R-:W-:Y:S02]  /*2110*/  FFMA.FTZ R128, R154, R159, R128 ;  /* 0x0000009f9a807223 */ /* 0x000fe40000010080 */
[----:B-1----:R-:W-:Y:S01]  /*2120*/  @P1 FFMA.FTZ R146, R161, R146, R152 ;  /* 0x00000092a1921223 */ /* 0x002fe20000010098 */
[----:B------:R-:W-:-:S03]  /*2130*/  ISETP.GT.AND P1, PT, R77, 0x1d, PT ;  /* 0x0000001d4d00780c */ /* 0x000fc60003f24270 */
[----:B------:R-:W-:Y:S02]  /*2140*/  FFMA.FTZ R159, R135, R146, R130 ;  /* 0x00000092879f7223 */ /* 0x000fe40000010082 */
[----:B------:R-:W-:Y:S02]  /*2150*/  FFMA.FTZ R130, R132, R128, R157 ;  /* 0x0000008084827223 */ /* 0x000fe4000001009d */
[----:B------:R-:W-:Y:S02]  /*2160*/  FFMA.FTZ R154, R134, R159, R151 ;  /* 0x0000009f869a7223 */ /* 0x000fe40000010097 */
[----:B------:R-:W-:Y:S02]  /*2170*/  FFMA.FTZ R135, R136, R130, R155 ;  /* 0x0000008288877223 */ /* 0x000fe4000001009b */
[----:B------:R-:W-:Y:S02]  /*2180*/  FFMA.FTZ R147, R138, R154, R147 ;  /* 0x0000009a8a937223 */ /* 0x000fe40000010093 */
[----:B------:R-:W-:-:S02]  /*2190*/  FFMA.FTZ R146, R140, R135, R153 ;  /* 0x000000878c927223 */ /* 0x000fc40000010099 */
[C---:B------:R-:W-:Y:S02]  /*21a0*/  FFMA.FTZ R150, R137.reuse, R147, R150 ;  /* 0x0000009389967223 */ /* 0x040fe40000010096 */
[----:B------:R-:W-:Y:S02]  /*21b0*/  FFMA.FTZ R144, R148, R146, R149 ;  /* 0x0000009294907223 */ /* 0x000fe40000010095 */
[----:B------:R-:W-:Y:S02]  /*21c0*/  FFMA.FTZ R149, R44, R159, RZ ;  /* 0x0000009f2c957223 */ /* 0x000fe400000100ff */
        /* <DEDUP_REMOVED lines=38> */
[----:B--2---:R-:W-:Y:S02]  /*2430*/  FFMA.FTZ R17, R123, R17, R126 ;  /* 0x000000117b117223 */ /* 0x004fe4000001007e */
[----:B------:R-:W-:Y:S02]  /*2440*/  FFMA.FTZ R131, R151, R156, R131 ;  /* 0x0000009c97837223 */ /* 0x000fe40000010083 */
[----:B0-----:R-:W-:-:S02]  /*2450*/  @!P0 FADD.FTZ R137, R137, R160 ;  /* 0x000000a089898221 */ /* 0x001fc40000010000 */
[----:B------:R-:W-:Y:S01]  /*2460*/  FMUL.FTZ R16, R123, R16 ;  /* 0x000000107b107220 */ /* 0x000fe20000410000 */
[----:B------:R-:W0:Y:S01]  /*2470*/  SHFL.DOWN PT, R158, R131, 0x1, 0x1f ;  /* 0x08201f00839e7f89 */ /* 0x000e2200000e0000 */
[C---:B------:R-:W-:Y:S02]  /*2480*/  FMUL.FTZ R126, R113.reuse, R130 ;  /* 0x00000082717e7220 */ /* 0x040fe40000410000 */
[----:B------:R-:W-:Y:S01]  /*2490*/  FMUL.FTZ R123, R113, R135 ;  /* 0x00000087717b7220 */ /* 0x000fe20000410000 */
[----:B------:R-:W1:Y:S01]  /*24a0*/  SHFL.DOWN PT, R160, R137, 0x2, 0x1f ;  /* 0x08401f0089a07f89 */ /* 0x000e6200000e0000 */
[----:B------:R-:W-:Y:S02]  /*24b0*/  FMUL.FTZ R149, R149, R126 ;  /* 0x0000007e95957220 */ /* 0x000fe40000410000 */
[----:B------:R-:W-:Y:S01]  /*24c0*/  FMUL.FTZ R148, R148, R123 ;  /* 0x0000007b94947220 */ /* 0x000fe20000410000 */
[----:B------:R2:W-:Y:S01]  /*24d0*/  @!P2 STS.64 [UR4+0xcd8], R16 ;  /* 0x000cd810ff00a988 */ /* 0x0005e20008000a04 */
[----:B------:R-:W-:-:S02]  /*24e0*/  FFMA.FTZ R122, R122, R130, R149 ;  /* 0x000000827a7a7223 */ /* 0x000fc40000010095 */
[C---:B------:R-:W-:Y:S02]  /*24f0*/  FMUL.FTZ R126, R113.reuse, R146 ;  /* 0x00000092717e7220 */ /* 0x040fe40000410000 */
[----:B------:R-:W-:Y:S02]  /*2500*/  FADD.FTZ R35, R122, R35 ;  /* 0x000000237a237221 */ /* 0x000fe40000010000 */
[----:B------:R-:W-:Y:S02]  /*2510*/  FMUL.FTZ R122, R113, R142 ;  /* 0x0000008e717a7220 */ /* 0x000fe40000410000 */
[----:B------:R-:W-:Y:S02]  /*2520*/  FMUL.FTZ R143, R143, R126 ;  /* 0x0000007e8f8f7220 */ /* 0x000fe40000410000 */
[----:B--2---:R-:W-:Y:S02]  /*2530*/  FMUL.FTZ R17, R113, R128 ;  /* 0x0000008071117220 */ /* 0x004fe40000410000 */
[----:B------:R-:W-:-:S02]  /*2540*/  FMUL.FTZ R129, R129, R122 ;  /* 0x0000007a81817220 */ /* 0x000fc40000410000 */
[----:B------:R-:W-:Y:S02]  /*2550*/  FMUL.FTZ R156, R156, R17 ;  /* 0x000000119c9c7220 */ /* 0x000fe40000410000 */
[----:B0-----:R-:W-:Y:S01]  /*2560*/  @!P0 FADD.FTZ R131, R131, R158 ;  /* 0x0000009e83838221 */ /* 0x001fe20000010000 */
[----:B------:R-:W-:Y:S01]  /*2570*/  ISETP.GT.AND P0, PT, R77, 0x1b, PT ;  /* 0x0000001b4d00780c */ /* 0x000fe20003f04270 */
[----:B------:R-:W-:Y:S02]  /*2580*/  FMUL.FTZ R17, R113, R144 ;  /* 0x0000009071117220 */ /* 0x000fe40000410000 */
[----:B-1----:R-:W-:Y:S01]  /*2590*/  @!P1 FADD.FTZ R137, R137, R160 ;  /* 0x000000a089899221 */ /* 0x002fe20000010000 */
[----:B------:R-:W0:Y:S01]  /*25a0*/  SHFL.DOWN PT, R158, R131, 0x2, 0x1f ;  /* 0x08401f00839e7f89 */ /* 0x000e2200000e0000 */
[----:B------:R-:W-:Y:S02]  /*25b0*/  FMUL.FTZ R150, R150, R17 ;  /* 0x0000001196967220 */ /* 0x000fe40000410000 */
[----:B------:R-:W-:Y:S01]  /*25c0*/  FFMA.FTZ R123, R119, R128, R156 ;  /* 0x00000080777b7223 */ /* 0x000fe2000001009c */
[----:B------:R-:W1:Y:S01]  /*25d0*/  SHFL.DOWN PT, R160, R137, 0x4, 0x1f ;  /* 0x08801f0089a07f89 */ /* 0x000e6200000e0000 */
[----:B------:R-:W-:-:S02]  /*25e0*/  FFMA.FTZ R119, R115, R144, R150 ;  /* 0x0000009073777223 */ /* 0x000fc40000010096 */
[C---:B------:R-:W-:Y:S02]  /*25f0*/  FMUL.FTZ R115, R113.reuse, R138 ;  /* 0x0000008a71737220 */ /* 0x040fe40000410000 */
        /* <DEDUP_REMOVED lines=8> */
[----:B0-----:R-:W-:Y:S01]  /*2680*/  @!P1 FADD.FTZ R131, R131, R158 ;  /* 0x0000009e83839221 */ /* 0x001fe20000010000 */
[----:B------:R-:W-:Y:S01]  /*2690*/  ISETP.GT.AND P1, PT, R77, 0x17, PT ;  /* 0x000000174d00780c */ /* 0x000fe20003f24270 */
[----:B------:R-:W-:Y:S02]  /*26a0*/  FADD.FTZ R20, R151, R20 ;  /* 0x0000001497147221 */ /* 0x000fe40000010000 */
[----:B-1----:R-:W-:Y:S01]  /*26b0*/  @!P0 FADD.FTZ R137, R137, R160 ;  /* 0x000000a089898221 */ /* 0x002fe20000010000 */
        /* <DEDUP_REMOVED lines=15> */
[----:B------:R-:W-:Y:S01]  /*27b0*/  ISETP.GT.AND P0, PT, R77, 0xf, PT ;  /* 0x0000000f4d00780c */ /* 0x000fe20003f04270 */
[----:B------:R-:W-:-:S02]  /*27c0*/  FADD.FTZ R30, R115, R30 ;  /* 0x0000001e731e7221 */ /* 0x000fc40000010000 */
[----:B-1----:R-:W-:Y:S01]  /*27d0*/  @!P1 FADD.FTZ R137, R137, R160 ;  /* 0x000000a089899221 */ /* 0x002fe20000010000 */
[----:B------:R-:W0:Y:S01]  /*27e0*/  SHFL.DOWN PT, R158, R131, 0x8, 0x1f ;  /* 0x09001f00839e7f89 */ /* 0x000e2200000e0000 */
[----:B------:R-:W-:-:S03]  /*27f0*/  FADD.FTZ R29, R120, R29 ;  /* 0x0000001d781d7221 */ /* 0x000fc60000010000 */
[----:B------:R-:W1:Y:S01]  /*2800*/  SHFL.DOWN PT, R160, R137, 0x10, 0x1f ;  /* 0x0a001f0089a07f89 */ /* 0x000e6200000e0000 */
[----:B0-----:R-:W-:Y:S01]  /*2810*/  @!P1 FADD.FTZ R131, R131, R158 ;  /* 0x0000009e83839221 */ /* 0x001fe20000010000 */
[----:B------:R-:W-:-:S03]  /*2820*/  ISETP.NE.AND P1, PT, R77, RZ, PT ;  /* 0x000000ff4d00720c */ /* 0x000fc60003f25270 */
[----:B-1----:R-:W-:Y:S01]  /*2830*/  @!P0 FADD.FTZ R137, R137, R160 ;  /* 0x000000a089898221 */ /* 0x002fe20000010000 */
[----:B------:R-:W0:Y:S04]  /*2840*/  SHFL.DOWN PT, R158, R131, 0x10, 0x1f ;  /* 0x0a001f00839e7f89 */ /* 0x000e2800000e0000 */
[----:B------:R-:W-:Y:S01]  /*2850*/  MOV R17, R137 ;  /* 0x0000008900117202 */ /* 0x000fe20000000f00 */
[----:B0-----:R-:W-:-:S05]  /*2860*/  @!P0 FADD.FTZ R131, R131, R158 ;  /* 0x0000009e83838221 */ /* 0x001fca0000010000 */
[----:B------:R-:W-:-:S05]  /*2870*/  MOV R16, R131 ;  /* 0x0000008300107202 */ /* 0x000fca0000000f00 */
[----:B------:R0:W-:Y:S04]  /*2880*/  @!P1 STS.64 [0x228], R16 ;  /* 0x00022810ff009388 */ /* 0x0001e80000000a00 */
        /* <DEDUP_REMOVED lines=9> */
.L_x_6667:
[----:B0-----:R-:W-:Y:S05]  /*2920*/  BSYNC B0 ;  /* 0x0000000000007941 */ /* 0x001fea0003800000 */
.L_x_6666:
[----:B------:R-:W-:Y:S01]  /*2930*/  IMAD.MOV.U32 R16, RZ, RZ, c[0x0][0x1c0] ;  /* 0x00007000ff107624 */ /* 0x000fe200078e00ff */
[----:B------:R-:W-:Y:S01]  /*2940*/  MOV R17, c[0x0][0x1c4] ;  /* 0x0000710000117a02 */ /* 0x000fe20000000f00 */
[----:B------:R-:W-:Y:S01]  /*2950*/  UIADD3 UR4, UR4, 0x8, URZ ;  /* 0x0000000804047890 */ /* 0x000fe2000fffe03f */
[----:B------:R-:W-:Y:S02]  /*2960*/  IADD3 R145, R145, 0x1, RZ ;  /* 0x0000000191917810 */ /* 0x000fe40007ffe0ff */
[----:B------:R-:W-:Y:S02]  /*2970*/  LEA R112, P0, R16, R112, 0x2 ;  /* 0x0000007010707211 */ /* 0x000fe400078010ff */
[----:B------:R-:W-:-:S02]  /*2980*/  MOV R113, c[0x0][0x188] ;  /* 0x0000620000717a02 */ /* 0x000fc40000000f00 */
[----:B------:R-:W-:Y:S01]  /*2990*/  LEA.HI.X R111, R16, R111, R17, 0x2, P0 ;  /* 0x0000006f106f7211 */ /* 0x000fe200000f1411 */
[----:B------:R-:W-:Y:S01]  /*29a0*/  IMAD.MOV.U32 R17, RZ, RZ, c[0x0][0x1a4] ;  /* 0x00006900ff117624 */ /* 0x000fe200078e00ff */
[----:B------:R-:W-:Y:S02]  /*29b0*/  ISETP.GE.AND P0, PT, R145, c[0x0][0x16c], PT ;  /* 0x00005b0091007a0c */ /* 0x000fe40003f06270 */
[----:B------:R-:W-:Y:S02]  /*29c0*/  MOV R16, c[0x0][0x1a0] ;  /* 0x0000680000107a02 */ /* 0x000fe40000000f00 */
[----:B------:R-:W-:Y:S02]  /*29d0*/  IADD3 R99, P3, R99, 0x8, RZ ;  /* 0x0000000863637810 */ /* 0x000fe40007f7e0ff */
[----:B------:R-:W-:Y:S02]  /*29e0*/  MOV R118, c[0x0][0x18c] ;  /* 0x0000630000767a02 */ /* 0x000fe40000000f00 */
[----:B------:R-:W-:-:S02]  /*29f0*/  LEA R18, P1, R16, R18, 0x2 ;  /* 0x0000001210127211 */ /* 0x000fc400078210ff */
[C---:B------:R-:W-:Y:S02]  /*2a00*/  LEA R0, P2, R113.reuse, R0, 0x2 ;  /* 0x0000000071007211 */ /* 0x040fe400078410ff */
[----:B------:R-:W-:Y:S02]  /*2a10*/  LEA.HI.X R19, R16, R19, R17, 0x2, P1 ;  /* 0x0000001310137211 */ /* 0x000fe400008f1411 */
[----:B------:R-:W-:Y:S02]  /*2a20*/  LEA.HI.X R101, R113, R101, R118, 0x2, P2 ;  /* 0x0000006571657211 */ /* 0x000fe400010f1476 */
[----:B------:R-:W-:Y:S02]  /*2a30*/  IADD3 R110, R110, 0x4, RZ ;  /* 0x000000046e6e7810 */ /* 0x000fe40007ffe0ff */
[----:B------:R-:W-:Y:S02]  /*2a40*/  IADD3 R100, R100, 0x1, RZ ;  /* 0x0000000164647810 */ /* 0x000fe40007ffe0ff */
[----:B------:R-:W-:Y:S01]  /*2a50*/  IADD3.X R114, RZ, R114, RZ, P3, !PT ;  /* 0x00000072ff727210 */ /* 0x000fe20001ffe4ff */
[----:B------:R-:W-:Y:S01]  /*2a60*/  @P0 CALL.REL.NOINC `(.L_x_6663) ;  /* 0x0000001000000944 */ /* 0x000fe20003c00000 */
[----:B------:R-:W-:Y:S05]  /*2a70*/  BRA `(.L_x_6668) ;  /* 0xffffec1000007947 */ /* 0x000fea000383ffff */
.L_x_6663:
[----:B------:R-:W-:Y:S01]  /*2a80*/  BAR.SYNC.DEFER_BLOCKING 0x0 ;  /* 0x0000000000007b1d */ /* 0x000fe20000010000 */
[----:B------:R-:W-:Y:S01]  /*2a90*/  ISETP.NE.AND P4, PT, R86, RZ, PT ;  /* 0x000000ff5600720c */ /* 0x000fe20003f85270 */
[----:B------:R-:W-:Y:S01]  /*2aa0*/  IMAD R19, R90, c[0x0][0x2d8], RZ ;  /* 0x0000b6005a137a24 */ /* 0x000fe200078e02ff */
[----:B------:R-:W-:-:S02]  /*2ab0*/  F2FP.PACK_AB R26, R26, R27 ;  /* 0x0000001b1a1a723e */ /* 0x000fc400000000ff */
[----:B------:R-:W-:Y:S01]  /*2ac0*/  F2FP.PACK_AB R24, R24, R25 ;  /* 0x000000191818723e */ /* 0x000fe200000000ff */
[----:B------:R-:W-:Y:S01]  /*2ad0*/  BSSY B0, `(.L_x_6669) ;  /* 0x000003b000007945 */ /* 0x000fe20003800000 */
[----:B------:R-:W-:Y:S01]  /*2ae0*/  F2FP.PACK_AB R22, R22, R23 ;  /* 0x000000171616723e */ /* 0x000fe200000000ff */
[----:B------:R-:W-:Y:S01]  /*2af0*/  IMAD R23, R92, c[0x0][0x2dc], R19 ;  /* 0x0000b7005c177a24 */ /* 0x000fe200078e0213 */
[----:B------:R-:W-:Y:S01]  /*2b00*/  F2FP.PACK_AB R20, R20, R21 ;  /* 0x000000151414723e */ /* 0x000fe200000000ff */
[----:B------:R-:W-:Y:S01]  /*2b10*/  IMAD R19, R97, c[0x0][0x2e0], RZ ;  /* 0x0000b80061137a24 */ /* 0x000fe200078e02ff */
[----:B------:R-:W-:Y:S02]  /*2b20*/  PRMT R0, R26, 0x7632, R0 ;  /* 0x000076321a007816 */ /* 0x000fe40000000000 */
[----:B------:R-:W-:Y:S01]  /*2b30*/  PRMT R16, R24, 0x7632, R16 ;  /* 0x0000763218107816 */ /* 0x000fe20000000010 */
[----:B------:R-:W-:Y:S01]  /*2b40*/  IMAD R21, R98, c[0x0][0x2e4], R19 ;  /* 0x0000b90062157a24 */ /* 0x000fe200078e0213 */
[----:B------:R-:W-:-:S02]  /*2b50*/  PRMT R17, R22, 0x7632, R17 ;  /* 0x0000763216117816 */ /* 0x000fc40000000011 */
[----:B------:R-:W-:Y:S02]  /*2b60*/  PRMT R18, R20, 0x7632, R18 ;  /* 0x0000763214127816 */ /* 0x000fe40000000012 */
[----:B------:R-:W-:-:S04]  /*2b70*/  IADD3 R61, P2, R61, -0x1c0, RZ ;  /* 0xfffffe403d3d7810 */ /* 0x000fc80007f5e0ff */
[----:B------:R-:W-:Y:S01]  /*2b80*/  IADD3.X R62, R62, -0x1, RZ, P2, !PT ;  /* 0xffffffff3e3e7810 */ /* 0x000fe200017fe4ff */
[----:B------:R0:W-:Y:S04]  /*2b90*/  STS.U16 [R52+0x4], R24 ;  /* 0x0000041834007388 */ /* 0x0001e80000000400 */
[----:B------:R-:W-:Y:S04]  /*2ba0*/  STS.U16 [R52], R26 ;  /* 0x0000001a34007388 */ /* 0x000fe80000000400 */
[----:B------:R-:W-:Y:S01]  /*2bb0*/  STS.U16 [R52+0x2], R0 ;  /* 0x0000020034007388 */ /* 0x000fe20000000400 */
[----:B0-----:R-:W-:-:S03]  /*2bc0*/  IADD3 R24, -R63, c[0x0][0x168], RZ ;  /* 0x00005a003f187a10 */ /* 0x001fc60007ffe1ff */
[----:B------:R-:W-:Y:S04]  /*2bd0*/  STS.U16 [R52+0x6], R16 ;  /* 0x0000061034007388 */ /* 0x000fe80000000400 */
[----:B------:R-:W-:Y:S04]  /*2be0*/  STS.U16 [R52+0x8], R22 ;  /* 0x0000081634007388 */ /* 0x000fe80000000400 */
[----:B------:R0:W-:Y:S04]  /*2bf0*/  STS.U16 [R52+0xa], R17 ;  /* 0x00000a1134007388 */ /* 0x0001e80000000400 */
[----:B------:R-:W-:Y:S04]  /*2c00*/  STS.U16 [R52+0xc], R20 ;  /* 0x00000c1434007388 */ /* 0x000fe80000000400 */
[----:B------:R1:W-:Y:S01]  /*2c10*/  STS.U16 [R52+0xe], R18 ;  /* 0x00000e1234007388 */ /* 0x0003e20000000400 */
[----:B------:R-:W-:-:S06]  /*2c20*/  NOP ;  /* 0x0000000000007918 */ /* 0x000fcc0000000000 */
[----:B------:R-:W-:Y:S01]  /*2c30*/  LDS.U16 R25, [R60] ;  /* 0x000000003c197984 */ /* 0x000fe20000000400 */
[----:B0-----:R-:W-:Y:S01]  /*2c40*/  IMAD.WIDE.U32 R16, R92, c[0x0][0x2d8], RZ ;  /* 0x0000b6005c107a25 */ /* 0x001fe200078e00ff */
[----:B-1----:R-:W-:Y:S02]  /*2c50*/  IADD3 R18, P6, R61, c[0x0][0x330], RZ ;  /* 0x0000cc003d127a10 */ /* 0x002fe40007fde0ff */
[----:B------:R-:W-:Y:S02]  /*2c60*/  LDS.U16 R27, [R59+0x40] ;  /* 0x000040003b1b7984 */ /* 0x000fe40000000400 */
[----:B------:R-:W-:Y:S02]  /*2c70*/  IADD3 R17, R17, R23, RZ ;  /* 0x0000001711117210 */ /* 0x000fe40007ffe0ff */
[----:B------:R-:W-:Y:S01]  /*2c80*/  LDS.U16 R37, [R58+0x80] ;  /* 0x000080003a257984 */ /* 0x000fe20000000400 */
[----:B------:R-:W-:Y:S02]  /*2c90*/  IADD3.X R0, R62, c[0x0][0x334], RZ, P6, !PT ;  /* 0x0000cd003e007a10 */ /* 0x000fe400037fe4ff */
[----:B------:R-:W-:Y:S01]  /*2ca0*/  IMAD.WIDE.U32 R16, R98, c[0x0][0x2e0], R16 ;  /* 0x0000b80062107a25 */ /* 0x000fe200078e0010 */
[----:B------:R-:W-:Y:S04]  /*2cb0*/  LDS.U16 R39, [R57+0xc0] ;  /* 0x0000c00039277984 */ /* 0x000fe80000000400 */
[----:B------:R-:W-:Y:S01]  /*2cc0*/  LDS.U16 R41, [R56+0x100] ;  /* 0x0001000038297984 */ /* 0x000fe20000000400 */
[----:B------:R-:W-:-:S02]  /*2cd0*/  IADD3 R19, P1, R32, R16, RZ ;  /* 0x0000001020137210 */ /* 0x000fc40007f3e0ff */
[----:B------:R-:W-:Y:S01]  /*2ce0*/  IADD3 R16, P0, R74, R63, RZ ;  /* 0x0000003f4a107210 */ /* 0x000fe20007f1e0ff */
[----:B------:R-:W-:Y:S01]  /*2cf0*/  LDS.U16 R43, [R55+0x140] ;  /* 0x00014000372b7984 */ /* 0x000fe20000000400 */
[----:B------:R-:W-:Y:S02]  /*2d00*/  IADD3.X R20, R28, R21, R17, P1, !PT ;  /* 0x000000151c147210 */ /* 0x000fe40000ffe411 */
[----:B------:R-:W-:Y:S01]  /*2d10*/  LEA R18, P6, R19, R18, 0x1 ;  /* 0x0000001213127211 */ /* 0x000fe200078c08ff */
[----:B------:R-:W-:Y:S01]  /*2d20*/  LDS.U16 R45, [R54+0x180] ;  /* 0x00018000362d7984 */ /* 0x000fe20000000400 */
[----:B------:R-:W-:Y:S02]  /*2d30*/  LEA.HI.X.SX32 R17, R63, R72, 0x1, P0 ;  /* 0x000000483f117211 */ /* 0x000fe400000f0eff */
[----:B------:R-:W-:Y:S01]  /*2d40*/  LEA.HI.X R19, R19, R0, R20, 0x1, P6 ;  /* 0x0000000013137211 */ /* 0x000fe200030f0c14 */
        /* <DEDUP_REMOVED lines=19> */
.L_x_6670:
[----:B------:R-:W-:Y:S05]  /*2e80*/  BSYNC B0 ;  /* 0x0000000000007941 */ /* 0x000fea0003800000 */
.L_x_6669:
[----:B------:R-:W-:Y:S01]  /*2e90*/  @!P3 STG.E.U16 [R18.64+0x40], R37 ;  /* 0x000040251200b986 */ /* 0x000fe2000c101506 */
[-C--:B------:R-:W-:Y:S01]  /*2ea0*/  ISETP.GE.AND P6, PT, R65, R49.reuse, PT ;  /* 0x000000314100720c */ /* 0x080fe20003fc6270 */
[----:B------:R-:W-:Y:S01]  /*2eb0*/  BSSY B0, `(.L_x_6671) ;  /* 0x000003e000007945 */ /* 0x000fe20003800000 */
[-C--:B------:R-:W-:Y:S01]  /*2ec0*/  ISETP.GE.AND P5, PT, R70, R49.reuse, PT ;  /* 0x000000314600720c */ /* 0x080fe20003fa6270 */
[----:B------:R-:W-:Y:S01]  /*2ed0*/  @!P2 STG.E.U16 [R18.64+0x80], R39 ;  /* 0x000080271200a986 */ /* 0x000fe2000c101506 */
[----:B------:R-:W-:Y:S02]  /*2ee0*/  ISETP.GE.AND P3, PT, R64, R49, PT ;  /* 0x000000314000720c */ /* 0x000fe40003f66270 */
[----:B------:R-:W-:Y:S01]  /*2ef0*/  F2FP.PACK_AB R0, R30, R29 ;  /* 0x0000001d1e00723e */ /* 0x000fe200000000ff */
[----:B------:R-:W-:Y:S01]  /*2f00*/  @!P1 STG.E.U16 [R18.64+0xc0], R41 ;  /* 0x0000c02912009986 */ /* 0x000fe2000c101506 */
[----:B------:R-:W-:Y:S01]  /*2f10*/  F2FP.PACK_AB R20, R34, R31 ;  /* 0x0000001f2214723e */ /* 0x000fe200000000ff */
[----:B------:R-:W-:Y:S01]  /*2f20*/  FADD.FTZ R29, R29, R88 ;  /* 0x000000581d1d7221 */ /* 0x000fe20000010000 */
[C---:B------:R-:W-:Y:S01]  /*2f30*/  PRMT R26, R0.reuse, 0x7610, R26 ;  /* 0x00007610001a7816 */ /* 0x040fe2000000001a */
[----:B------:R-:W-:Y:S01]  /*2f40*/  @!P0 STG.E.U16 [R18.64+0x100], R43 ;  /* 0x0001002b12008986 */ /* 0x000fe2000c101506 */
[----:B------:R-:W-:Y:S01]  /*2f50*/  PRMT R21, R0, 0x7632, R21 ;  /* 0x0000763200157816 */ /* 0x000fe20000000015 */
[----:B------:R-:W-:Y:S01]  /*2f60*/  FADD.FTZ R30, R29, R30 ;  /* 0x0000001e1d1e7221 */ /* 0x000fe20000010000 */
[----:B------:R-:W-:Y:S01]  /*2f70*/  F2FP.PACK_AB R0, R36, R33 ;  /* 0x000000212400723e */ /* 0x000fe200000000ff */
[----:B------:R-:W-:Y:S01]  /*2f80*/  @!P6 STG.E.U16 [R18.64+0x140], R45 ;  /* 0x0001402d1200e986 */ /* 0x000fe2000c101506 */
[----:B0-----:R-:W-:Y:S01]  /*2f90*/  PRMT R22, R20, 0x7632, R22 ;  /* 0x0000763214167816 */ /* 0x001fe20000000016 */
[----:B------:R-:W-:Y:S01]  /*2fa0*/  FADD.FTZ R31, R30, R31 ;  /* 0x0000001f1e1f7221 */ /* 0x000fe20000010000 */
[----:B------:R-:W-:Y:S01]  /*2fb0*/  PRMT R38, R0, 0x7632, R38 ;  /* 0x0000763200267816 */ /* 0x000fe20000000026 */
[----:B------:R-:W-:Y:S02]  /*2fc0*/  @!P5 STG.E.U16 [R18.64], R27 ;  /* 0x0000001b1200d986 */ /* 0x000fe4000c101506 */
[----:B------:R-:W-:-:S02]  /*2fd0*/  FADD.FTZ R34, R31, R34 ;  /* 0x000000221f227221 */ /* 0x000fc40000010000 */
[----:B------:R0:W-:Y:S02]  /*2fe0*/  @!P3 STG.E.U16 [R18.64+0x180], R47 ;  /* 0x0001802f1200b986 */ /* 0x0001e4000c101506 */
[----:B------:R-:W-:Y:S02]  /*2ff0*/  FADD.FTZ R33, R34, R33 ;  /* 0x0000002122217221 */ /* 0x000fe40000010000 */
[----:B------:R-:W-:Y:S02]  /*3000*/  BAR.SYNC.DEFER_BLOCKING 0x0 ;  /* 0x0000000000007b1d */ /* 0x000fe40000010000 */
[----:B------:R-:W-:Y:S01]  /*3010*/  FADD.FTZ R36, R33, R36 ;  /* 0x0000002421247221 */ /* 0x000fe20000010000 */
[----:B0-----:R-:W-:-:S03]  /*3020*/  F2FP.PACK_AB R19, R116, R35 ;  /* 0x000000237413723e */ /* 0x001fc600000000ff */
[----:B------:R-:W-:Y:S01]  /*3030*/  FADD.FTZ R35, R36, R35 ;  /* 0x0000002324237221 */ /* 0x000fe20000010000 */
[----:B------:R-:W-:-:S03]  /*3040*/  PRMT R18, R19, 0x7632, R18 ;  /* 0x0000763213127816 */ /* 0x000fc60000000012 */
[----:B------:R-:W-:Y:S01]  /*3050*/  FADD.FTZ R88, R35, R116 ;  /* 0x0000007423587221 */ /* 0x000fe20000010000 */
[----:B------:R-:W-:Y:S04]  /*3060*/  STS.U16 [R52], R26 ;  /* 0x0000001a34007388 */ /* 0x000fe80000000400 */
[----:B------:R0:W-:Y:S04]  /*3070*/  STS.U16 [R52+0x2], R21 ;  /* 0x0000021534007388 */ /* 0x0001e80000000400 */
[----:B------:R-:W-:Y:S04]  /*3080*/  STS.U16 [R52+0x4], R20 ;  /* 0x0000041434007388 */ /* 0x000fe80000000400 */
[----:B------:R-:W-:Y:S01]  /*3090*/  STS.U16 [R52+0x6], R22 ;  /* 0x0000061634007388 */ /* 0x000fe20000000400 */
[----:B0-----:R-:W-:-:S03]  /*30a0*/  IMAD R21, R90, c[0x0][0x2f8], RZ ;  /* 0x0000be005a157a24 */ /* 0x001fc600078e02ff */
[----:B------:R-:W-:Y:S01]  /*30b0*/  STS.U16 [R52+0x8], R0 ;  /* 0x0000080034007388 */ /* 0x000fe20000000400 */
[----:B------:R-:W-:-:S03]  /*30c0*/  IMAD R21, R92, c[0x0][0x2fc], R21 ;  /* 0x0000bf005c157a24 */ /* 0x000fc600078e0215 */
[----:B------:R-:W-:Y:S04]  /*30d0*/  STS.U16 [R52+0xa], R38 ;  /* 0x00000a2634007388 */ /* 0x000fe80000000400 */
[----:B------:R-:W-:Y:S04]  /*30e0*/  STS.U16 [R52+0xc], R19 ;  /* 0x00000c1334007388 */ /* 0x000fe80000000400 */
[----:B------:R0:W-:Y:S01]  /*30f0*/  STS.U16 [R52+0xe], R18 ;  /* 0x00000e1234007388 */ /* 0x0001e20000000400 */
[----:B------:R-:W-:-:S06]  /*3100*/  NOP ;  /* 0x0000000000007918 */ /* 0x000fcc0000000000 */
[----:B------:R-:W-:Y:S01]  /*3110*/  LDS.U16 R23, [R60] ;  /* 0x000000003c177984 */ /* 0x000fe20000000400 */
[----:B0-----:R-:W-:-:S03]  /*3120*/  IMAD.WIDE.U32 R18, R92, c[0x0][0x2f8], RZ ;  /* 0x0000be005c127a25 */ /* 0x001fc600078e00ff */
[----:B------:R-:W-:Y:S04]  /*3130*/  LDS.U16 R59, [R59+0x40] ;  /* 0x000040003b3b7984 */ /* 0x000fe80000000400 */
[----:B------:R-:W-:Y:S01]  /*3140*/  LDS.U16 R25, [R58+0x80] ;  /* 0x000080003a197984 */ /* 0x000fe20000000400 */
[----:B------:R-:W-:-:S03]  /*3150*/  IADD3 R29, R19, R21, RZ ;  /* 0x00000015131d7210 */ /* 0x000fc60007ffe0ff */
        /* <DEDUP_REMOVED lines=19> */
.L_x_6672:
[----:B------:R-:W-:Y:S05]  /*3290*/  BSYNC B0 ;  /* 0x0000000000007941 */ /* 0x000fea0003800000 */
.L_x_6671:
[----:B------:R-:W-:Y:S01]  /*32a0*/  MOV R16, R18 ;  /* 0x0000001200107202 */ /* 0x000fe20000000f00 */
[----:B------:R-:W-:Y:S01]  /*32b0*/  IMAD R19, R97, c[0x0][0x300], RZ ;  /* 0x0000c00061137a24 */ /* 0x000fe200078e02ff */
[----:B------:R-:W-:Y:S02]  /*32c0*/  MOV R17, R29 ;  /* 0x0000001d00117202 */ /* 0x000fe40000000f00 */
[----:B------:R-:W-:Y:S01]  /*32d0*/  IADD3 R0, P1, R61, c[0x0][0x340], RZ ;  /* 0x0000d0003d007a10 */ /* 0x000fe20007f3e0ff */
[----:B0-----:R-:W-:Y:S01]  /*32e0*/  IMAD R21, R98, c[0x0][0x304], R19 ;  /* 0x0000c10062157a24 */ /* 0x001fe200078e0213 */
[-C--:B------:R-:W-:Y:S01]  /*32f0*/  ISETP.GE.AND P4, PT, R66, R39.reuse, PT ;  /* 0x000000274200720c */ /* 0x080fe20003f86270 */
[----:B------:R-:W-:Y:S01]  /*3300*/  IMAD.WIDE.U32 R16, R98, c[0x0][0x300], R16 ;  /* 0x0000c00062107a25 */ /* 0x000fe200078e0010 */
[-C--:B------:R-:W-:Y:S02]  /*3310*/  ISETP.GE.AND P5, PT, R65, R39.reuse, PT ;  /* 0x000000274100720c */ /* 0x080fe40003fa6270 */
[----:B------:R-:W-:-:S02]  /*3320*/  ISETP.GE.AND P6, PT, R64, R39, PT ;  /* 0x000000274000720c */ /* 0x000fc40003fc6270 */
[----:B------:R-:W-:Y:S02]  /*3330*/  IADD3 R19, P0, R32, R16, RZ ;  /* 0x0000001020137210 */ /* 0x000fe40007f1e0ff */
[----:B------:R-:W-:Y:S02]  /*3340*/  IADD3.X R18, R62, c[0x0][0x344], RZ, P1, !PT ;  /* 0x0000d1003e127a10 */ /* 0x000fe40000ffe4ff */
[----:B------:R-:W-:Y:S02]  /*3350*/  IADD3.X R17, R28, R21, R17, P0, !PT ;  /* 0x000000151c117210 */ /* 0x000fe400007fe411 */
[----:B------:R-:W-:Y:S02]  /*3360*/  LEA R16, P2, R19, R0, 0x1 ;  /* 0x0000000013107211 */ /* 0x000fe400078408ff */
[----:B------:R-:W-:Y:S02]  /*3370*/  ISETP.GE.AND P3, PT, R67, R39, PT ;  /* 0x000000274300720c */ /* 0x000fe40003f66270 */
[----:B------:R-:W-:-:S02]  /*3380*/  LEA.HI.X R17, R19, R18, R17, 0x1, P2 ;  /* 0x0000001213117211 */ /* 0x000fc400010f0c11 */
[-C--:B------:R-:W-:Y:S02]  /*3390*/  ISETP.GE.AND P0, PT, R70, R39.reuse, PT ;  /* 0x000000274600720c */ /* 0x080fe40003f06270 */
[-C--:B------:R-:W-:Y:S01]  /*33a0*/  ISETP.GE.AND P1, PT, R69, R39.reuse, PT ;  /* 0x000000274500720c */ /* 0x080fe20003f26270 */
[----:B------:R0:W-:Y:S01]  /*33b0*/  @!P4 STG.E.U16 [R16.64+0x100], R55 ;  /* 0x000100371000c986 */ /* 0x0001e2000c101506 */
[----:B------:R-:W-:Y:S02]  /*33c0*/  ISETP.GE.AND P2, PT, R68, R39, PT ;  /* 0x000000274400720c */ /* 0x000fe40003f46270 */
[----:B------:R-:W-:Y:S01]  /*33d0*/  IADD3 R75, R75, -0x100, RZ ;  /* 0xffffff004b4b7810 */ /* 0x000fe20007ffe0ff */
[----:B------:R0:W-:Y:S04]  /*33e0*/  @!P5 STG.E.U16 [R16.64+0x140], R37 ;  /* 0x000140251000d986 */ /* 0x0001e8000c101506 */
[----:B------:R0:W-:Y:S04]  /*33f0*/  @!P6 STG.E.U16 [R16.64+0x180], R53 ;  /* 0x000180351000e986 */ /* 0x0001e8000c101506 */
[----:B------:R0:W-:Y:S01]  /*3400*/  @!P3 STG.E.U16 [R16.64+0xc0], R27 ;  /* 0x0000c01b1000b986 */ /* 0x0001e2000c101506 */
[----:B------:R-:W-:-:S02]  /*3410*/  ISETP.GT.AND P3, PT, R79, 0x1, PT ;  /* 0x000000014f00780c */ /* 0x000fc40003f64270 */
[----:B------:R-:W-:Y:S01]  /*3420*/  IADD3 R79, R79, -0x1, RZ ;  /* 0xffffffff4f4f7810 */ /* 0x000fe20007ffe0ff */
[----:B------:R0:W-:Y:S01]  /*3430*/  @!P0 STG.E.U16 [R16.64], R59 ;  /* 0x0000003b10008986 */ /* 0x0001e2000c101506 */
        /* <DEDUP_REMOVED lines=10> */
.L_x_6662:
[----:B------:R-:W-:Y:S02]  /*34e0*/  ISETP.NE.U32.AND P0, PT, RZ, c[0x0][0x328], PT ;  /* 0x0000ca00ff007a0c */ /* 0x000fe40003f05070 */
[----:B------:R-:W-:-:S02]  /*34f0*/  ISETP.NE.U32.AND P2, PT, RZ, c[0x0][0x348], PT ;  /* 0x0000d200ff007a0c */ /* 0x000fc40003f45070 */
        /* <DEDUP_REMOVED lines=13> */
[----:B0-----:R-:W0:Y:S02]  /*35d0*/  SHFL.DOWN P1, R17, R6, 0x8, 0x1f ;  /* 0x09001f0006117f89 */ /* 0x001e240000020000 */
        /* <DEDUP_REMOVED lines=8> */
.L_x_6675:
[----:B0-----:R-:W-:Y:S05]  /*3660*/  BSYNC B0 ;  /* 0x0000000000007941 */ /* 0x001fea0003800000 */
.L_x_6674:
        /* <DEDUP_REMOVED lines=23> */
.L_x_6677:
[----:B------:R-:W1:Y:S02]  /*37e0*/  S2R R21, SR_TID.X ;  /* 0x0000000000157919 */ /* 0x000e640000002100 */
.L_x_6678:
[----:B0-----:R-:W-:Y:S05]  /*37f0*/  BSYNC B0 ;  /* 0x0000000000007941 */ /* 0x001fea0003800000 */
.L_x_6676:
[----:B-1----:R-:W-:-:S13]  /*3800*/  ISETP.GE.AND P0, PT, R21, c[0x0][0x16c], PT ;  /* 0x00005b0015007a0c */ /* 0x002fda0003f06270 */
[----:B------:R-:W-:Y:S05]  /*3810*/  @P0 EXIT ;  /* 0x000000000000094d */ /* 0x000fea0003800000 */
[----:B------:R-:W-:Y:S02]  /*3820*/  IMAD R97, R97, c[0x0][0x2c8], RZ ;  /* 0x0000b20061617a24 */ /* 0x000fe400078e02ff */
[----:B------:R-:W-:-:S04]  /*3830*/  IMAD.WIDE.U32 R2, R98, c[0x0][0x2c8], RZ ;  /* 0x0000b20062027a25 */ /* 0x000fc800078e00ff */
[----:B------:R-:W-:-:S04]  /*3840*/  IMAD R27, R98, c[0x0][0x2cc], R97 ;  /* 0x0000b300621b7a24 */ /* 0x000fc800078e0261 */
[----:B------:R-:W-:Y:S02]  /*3850*/  IMAD.IADD R27, R3, 0x1, R27 ;  /* 0x00000001031b7824 */ /* 0x000fe400078e021b */
.L_x_6679:
[----:B0-----:R-:W0:Y:S01]  /*3860*/  LDS R23, [R21.X4+0x14d8] ;  /* 0x0014d80015177984 */ /* 0x001e220000004800 */
[----:B------:R-:W-:Y:S01]  /*3870*/  SHF.R.S32.HI R20, RZ, 0x1f, R21 ;  /* 0x0000001fff147819 */ /* 0x000fe20000011415 */
[----:B------:R-:W-:Y:S01]  /*3880*/  YIELD ;  /* 0x0000000000007946 */ /* 0x000fe20003800000 */
[----:B------:R-:W-:Y:S01]  /*3890*/  MOV R88, R10 ;  /* 0x0000000a00587202 */ /* 0x000fe20000000f00 */
[----:B------:R-:W1:Y:S01]  /*38a0*/  LDS R25, [R21.X4+0x18d8] ;  /* 0x0018d80015197984 */ /* 0x000e620000004800 */
[----:B------:R-:W-:Y:S01]  /*38b0*/  MOV R92, R14 ;  /* 0x0000000e005c7202 */ /* 0x000fe20000000f00 */
[C---:B------:R-:W-:Y:S02]  /*38c0*/  IMAD R0, R20.reuse, c[0x0][0x290], RZ ;  /* 0x0000a40014007a24 */ /* 0x040fe400078e02ff */
[----:B------:R-:W-:Y:S02]  /*38d0*/  IMAD R6, R20, c[0x0][0x1c0], RZ ;  /* 0x0000700014067a24 */ /* 0x000fe400078e02ff */
[----:B------:R-:W-:-:S04]  /*38e0*/  IMAD.WIDE.U32 R4, R21, c[0x0][0x290], R88 ;  /* 0x0000a40015047a25 */ /* 0x000fc800078e0058 */
[C---:B------:R-:W-:Y:S02]  /*38f0*/  IMAD R7, R21.reuse, c[0x0][0x294], R0 ;  /* 0x0000a50015077a24 */ /* 0x040fe400078e0200 */
[----:B------:R-:W-:-:S03]  /*3900*/  IMAD.WIDE.U32 R16, R21, c[0x0][0x1c0], R92 ;  /* 0x0000700015107a25 */ /* 0x000fc600078e005c */
[----:B------:R-:W-:Y:S01]  /*3910*/  IADD3 R7, R5, R7, RZ ;  /* 0x0000000705077210 */ /* 0x000fe20007ffe0ff */
[----:B------:R-:W-:Y:S01]  /*3920*/  IMAD R19, R21, c[0x0][0x1c4], R6 ;  /* 0x0000710015137a24 */ /* 0x000fe200078e0206 */
[----:B------:R-:W-:Y:S02]  /*3930*/  LEA R6, P0, R4, c[0x0][0x310], 0x2 ;  /* 0x0000c40004067a11 */ /* 0x000fe400078010ff */
[----:B------:R-:W-:Y:S01]  /*3940*/  LEA R18, P1, R16, c[0x0][0x230], 0x2 ;  /* 0x00008c0010127a11 */ /* 0x000fe200078210ff */
[----:B------:R-:W-:Y:S01]  /*3950*/  IMAD.IADD R5, R17, 0x1, R19 ;  /* 0x0000000111057824 */ /* 0x000fe200078e0213 */
[----:B------:R-:W-:-:S04]  /*3960*/  LEA.HI.X R7, R4, c[0x0][0x314], R7, 0x2, P0 ;  /* 0x0000c50004077a11 */ /* 0x000fc800000f1407 */
[----:B------:R-:W-:Y:S01]  /*3970*/  LEA.HI.X R19, R16, c[0x0][0x234], R5, 0x2, P1 ;  /* 0x00008d0010137a11 */ /* 0x000fe200008f1405 */
[----:B0-----:R0:W-:Y:S04]  /*3980*/  RED.E.ADD.F32.FTZ.RN.STRONG.GPU [R6.64], R23 ;  /* 0x000000170600798e */ /* 0x0011e8000c10e786 */
[----:B------:R2:W1:Y:S01]  /*3990*/  LDG.E R0, [R18.64] ;  /* 0x0000000612007981 */ /* 0x000462000c1e1900 */
[----:B------:R-:W-:Y:S01]  /*39a0*/  MOV R90, R12 ;  /* 0x0000000c005a7202 */ /* 0x000fe20000000f00 */
[C---:B------:R-:W-:Y:S01]  /*39b0*/  IMAD R22, R20.reuse, c[0x0][0x2b0], RZ ;  /* 0x0000ac0014167a24 */ /* 0x040fe200078e02ff */
[----:B------:R-:W-:Y:S01]  /*39c0*/  MOV R86, R8 ;  /* 0x0000000800567202 */ /* 0x000fe20000000f00 */
[----:B------:R-:W-:Y:S02]  /*39d0*/  IMAD R24, R20, c[0x0][0x1a0], RZ ;  /* 0x0000680014187a24 */ /* 0x000fe400078e02ff */
[----:B------:R-:W-:-:S04]  /*39e0*/  IMAD.WIDE.U32 R4, R21, c[0x0][0x2b0], R90 ;  /* 0x0000ac0015047a25 */ /* 0x000fc800078e005a */
[C---:B------:R-:W-:Y:S01]  /*39f0*/  IMAD R29, R21.reuse, c[0x0][0x2b4], R22 ;  /* 0x0000ad00151d7a24 */ /* 0x040fe200078e0216 */
[----:B0-----:R-:W-:Y:S01]  /*3a00*/  LEA R6, P0, R4, c[0x0][0x318], 0x2 ;  /* 0x0000c60004067a11 */ /* 0x001fe200078010ff */
[----:B------:R-:W-:-:S03]  /*3a10*/  IMAD.WIDE.U32 R16, R21, c[0x0][0x1a0], R86 ;  /* 0x0000680015107a25 */ /* 0x000fc600078e0056 */
[----:B------:R-:W-:Y:S01]  /*3a20*/  IADD3 R7, R5, R29, RZ ;  /* 0x0000001d05077210 */ /* 0x000fe20007ffe0ff */
        /* <DEDUP_REMOVED lines=22> */
.L_x_6680:
        /* <DEDUP_REMOVED lines=15> */
.L_x_9100:


//--------------------- .text._Z25selective_scan_bwd_kernelI32Selective_Scan_bwd_kernel_traitsILi32ELi8ELb0ELb0ELb0ELb0ELb1EN3c104HalfEfEEv12SSMParamsBwd --------------------------
	.section	.text._Z25selective_scan_bwd_kernelI32Selective_Scan_bwd_kernel_traitsILi32ELi8ELb0ELb0ELb0ELb0ELb1EN3c104HalfEfEEv12SSMParamsBwd,"ax",@progbits
	.sectioninfo	@"SHI_REGISTERS=150"
	.align	128
        .global         _Z25selective_scan_bwd_kernelI32Selective_Scan_bwd_kernel_traitsILi32ELi8ELb0ELb0ELb0ELb0ELb1EN3c104HalfEfEEv12SSMParamsBwd
        .type           _Z25selective_scan_bwd_kernelI32Selective_Scan_bwd_kernel_traitsILi32ELi8ELb0ELb0ELb0ELb0ELb1EN3c104HalfEfEEv12SSMParamsBwd,@function
        .size           _Z25selective_scan_bwd_kernelI32Selective_Scan_bwd_kernel_traitsILi32ELi8ELb0ELb0ELb0ELb0ELb1EN3c104HalfEfEEv12SSMParamsBwd,(.L_x_9101 - _Z25selective_scan_bwd_kernelI32Selective_Scan_bwd_kernel_traitsILi32ELi8ELb0ELb0ELb0ELb0ELb1EN3c104HalfEfEEv12SSMParamsBwd)
        .other          _Z25selective_scan_bwd_kernelI32Selective_Scan_bwd_kernel_traitsILi32ELi8ELb0ELb0ELb0ELb0ELb1EN3c104HalfEfEEv12SSMParamsBwd,@"STO_CUDA_ENTRY STV_DEFAULT"
_Z25selective_scan_bwd_kernelI32Selective_Scan_bwd_kernel_traitsILi32ELi8ELb0ELb0ELb0ELb0ELb1EN3c104HalfEfEEv12SSMParamsBwd:
.text._Z25selective_scan_bwd_kernelI32Selective_Scan_bwd_kernel_traitsILi32ELi8ELb0ELb0ELb0ELb0ELb1EN3c104HalfEfEEv12SSMParamsBwd:
        /* <DEDUP_REMOVED lines=23> */
[C---:B------:R-:W-:Y:S01]  /*0170*/  IMAD R13, R23.reuse, c[0x0][0x1e4], R10 ;  /* 0x00007900170d7a24 */ /* 0x040fe200078e020a */
[----:B------:R-:W-:Y:S01]  /*0180*/  ISETP.NE.U32.AND P0, PT, RZ, c[0x0][0x260], PT ;  /* 0x00009800ff007a0c */ /* 0x000fe20003f05070 */
[C---:B------:R-:W-:Y:S01]  /*0190*/  IMAD.WIDE.U32 R2, R23.reuse, c[0x0][0x1d0], RZ ;  /* 0x0000740017027a25 */ /* 0x040fe200078e00ff */
[----:B------:R-:W-:Y:S01]  /*01a0*/  HFMA2.MMA R25, -RZ, RZ, 0, 0 ;  /* 0x00000000ff197435 */ /* 0x000fe200000001ff */
[----:B------:R-:W-:Y:S02]  /*01b0*/  MOV R26, RZ ;  /* 0x000000ff001a7202 */ /* 0x000fe40000000f00 */
[----:B0-----:R-:W-:Y:S01]  /*01c0*/  IMAD.WIDE.U32 R6, R23, c[0x0][0x278], RZ ;  /* 0x00009e0017067a25 */ /* 0x001fe200078e00ff */
[----:B------:R-:W-:Y:S02]  /*01d0*/  IADD3 R5, R5, R13, RZ ;  /* 0x0000000d05057210 */ /* 0x000fe40007ffe0ff */
[----:B-1----:R-:W-:Y:S01]  /*01e0*/  MOV R8, c[0x0][0x174] ;  /* 0x00005d0000087a02 */ /* 0x002fe20000000f00 */
[----:B------:R-:W-:Y:S01]  /*01f0*/  IMAD R9, R23, c[0x0][0x27c], R12 ;  /* 0x00009f0017097a24 */ /* 0x000fe200078e020c */
[----:B------:R-:W-:Y:S01]  /*0200*/  ISETP.NE.AND.EX P0, PT, RZ, c[0x0][0x264], PT, P0 ;  /* 0x00009900ff007a0c */ /* 0x000fe20003f05300 */
[----:B------:R-:W-:Y:S01]  /*0210*/  IMAD.IADD R3, R3, 0x1, R11 ;  /* 0x0000000103037824 */ /* 0x000fe200078e020b */
[C---:B------:R-:W-:Y:S01]  /*0220*/  ISETP.GE.AND P3, PT, R8.reuse, 0x1, PT ;  /* 0x000000010800780c */ /* 0x040fe20003f66270 */
[----:B------:R-:W-:Y:S01]  /*0230*/  IMAD R13, R21, c[0x0][0x1d8], RZ ;  /* 0x00007600150d7a24 */ /* 0x000fe200078e02ff */
[----:B------:R-:W-:Y:S01]  /*0240*/  IADD3 R7, R7, R9, RZ ;  /* 0x0000000907077210 */ /* 0x000fe20007ffe0ff */
[----:B------:R-:W-:Y:S01]  /*0250*/  IMAD R15, R21, c[0x0][0x1e8], RZ ;  /* 0x00007a00150f7a24 */ /* 0x000fe200078e02ff */
[----:B------:R-:W-:Y:S01]  /*0260*/  LEA R9, R8, 0xffffff00, 0x8 ;  /* 0xffffff0008097811 */ /* 0x000fe200078e40ff */
[----:B------:R-:W-:-:S03]  /*0270*/  IMAD.WIDE.U32 R2, R0, c[0x0][0x1d8], R2 ;  /* 0x0000760000027a25 */ /* 0x000fc600078e0002 */
[----:B------:R-:W-:Y:S01]  /*0280*/  SHF.R.S32.HI R11, RZ, 0x1f, R9 ;  /* 0x0000001fff0b7819 */ /* 0x000fe20000011409 */
[----:B------:R-:W-:Y:S01]  /*0290*/  IMAD.WIDE.U32 R4, R0, c[0x0][0x1e8], R4 ;  /* 0x00007a0000047a25 */ /* 0x000fe200078e0004 */
[----:B------:R-:W-:-:S03]  /*02a0*/  IADD3 R29, P1, R9, R2, RZ ;  /* 0x00000002091d7210 */ /* 0x000fc60007f3e0ff */
        /* <DEDUP_REMOVED lines=8> */
[C---:B------:R-:W-:Y:S01]  /*0330*/  IADD3.X R2, R11.reuse, R3, R13, P1, !PT ;  /* 0x000000030b027210 */ /* 0x040fe20000ffe40d */
[----:B------:R-:W-:Y:S01]  /*0340*/  @P0 IMAD.MOV.U32 R3, RZ, RZ, 0x8 ;  /* 0x00000008ff030424 */ /* 0x000fe200078e00ff */
[----:B------:R-:W-:Y:S02]  /*0350*/  IADD3.X R4, R11, R5, R15, P2, !PT ;  /* 0x000000050b047210 */ /* 0x000fe400017fe40f */
[----:B------:R-:W-:-:S02]  /*0360*/  ISETP.NE.U32.AND P1, PT, RZ, c[0x0][0x328], PT ;  /* 0x0000ca00ff007a0c */ /* 0x000fc40003f25070 */
[----:B------:R-:W-:Y:S02]  /*0370*/  ISETP.NE.U32.AND P2, PT, RZ, c[0x0][0x348], PT ;  /* 0x0000d200ff007a0c */ /* 0x000fe40003f45070 */
[----:B------:R-:W-:Y:S02]  /*0380*/  IADD3.X R34, R11, R7, R17, P4, !PT ;  /* 0x000000070b227210 */ /* 0x000fe400027fe411 */
[C---:B------:R-:W-:Y:S01]  /*0390*/  LEA R28, P4, R29.reuse, c[0x0][0x240], 0x1 ;  /* 0x000090001d1c7a11 */ /* 0x040fe200078808ff */
[----:B------:R-:W-:Y:S01]  /*03a0*/  CS2R R6, SRZ ;  /* 0x0000000000067805 */ /* 0x000fe2000001ff00 */
[----:B------:R-:W-:Y:S02]  /*03b0*/  ISETP.NE.AND.EX P1, PT, RZ, c[0x0][0x32c], PT, P1 ;  /* 0x0000cb00ff007a0c */ /* 0x000fe40003f25310 */
[----:B------:R-:W-:Y:S02]  /*03c0*/  ISETP.NE.AND.EX P2, PT, RZ, c[0x0][0x34c], PT, P2 ;  /* 0x0000d300ff007a0c */ /* 0x000fe40003f45320 */
[----:B------:R-:W-:Y:S01]  /*03d0*/  LEA.HI.X R29, R29, c[0x0][0x244], R2, 0x1, P4 ;  /* 0x000091001d1d7a11 */ /* 0x000fe200020f0c02 */
[----:B------:R-:W-:Y:S01]  /*03e0*/  @P0 IMAD R2, R23, c[0x0][0x164], R0 ;  /* 0x0000590017020a24 */ /* 0x000fe200078e0200 */
[----:B------:R-:W-:-:S02]  /*03f0*/  LEA.HI.X R31, R31, c[0x0][0x24c], R4, 0x1, P5 ;  /* 0x000093001f1f7a11 */ /* 0x000fc400028f0c04 */
[----:B------:R-:W-:Y:S01]  /*0400*/  CS2R R4, SRZ ;  /* 0x0000000000047805 */ /* 0x000fe2000001ff00 */
[----:B------:R-:W-:Y:S01]  /*0410*/  @P0 IMAD R2, R2, c[0x0][0x174], RZ ;  /* 0x00005d0002020a24 */ /* 0x000fe200078e02ff */
[----:B------:R-:W-:-:S03]  /*0420*/  LEA R33, P6, R9, c[0x0][0x308], 0x1 ;  /* 0x0000c20009217a11 */ /* 0x000fc600078c08ff */
[----:B------:R-:W-:Y:S01]  /*0430*/  @P0 IMAD R2, R2, c[0x0][0x16c], RZ ;  /* 0x00005b0002020a24 */ /* 0x000fe200078e02ff */
        /* <DEDUP_REMOVED lines=9> */
[----:B------:R-:W-:Y:S01]  /*04d0*/  IMAD.MOV.U32 R35, RZ, RZ, c[0x0][0x174] ;  /* 0x00005d00ff237624 */ /* 0x000fe200078e00ff */
[----:B------:R-:W-:-:S02]  /*04e0*/  MOV R26, RZ ;  /* 0x000000ff001a7202 */ /* 0x000fc40000000f00 */
[----:B------:R-:W1:Y:S01]  /*04f0*/  S2R R32, SR_LANEID ;  /* 0x0000000000207919 */ /* 0x000e620000000000 */
[----:B------:R-:W-:Y:S02]  /*0500*/  MOV R36, RZ ;  /* 0x000000ff00247202 */ /* 0x000fe40000000f00 */
[----:B------:R-:W-:Y:S02]  /*0510*/  MOV R25, RZ ;  /* 0x000000ff00197202 */ /* 0x000fe40000000f00 */
        /* <DEDUP_REMOVED lines=12> */
.L_x_6697:
[----:B------:R-:W-:Y:S01]  /*05e0*/  BAR.SYNC.DEFER_BLOCKING 0x0 ;  /* 0x0000000000007b1d */ /* 0x000fe20000010000 */
[----:B0-----:R-:W-:Y:S01]  /*05f0*/  LEA R2, R35, 0xffffff00, 0x8 ;  /* 0xffffff0023027811 */ /* 0x001fe200078e40ff */
[C---:B------:R-:W-:Y:S01]  /*0600*/  IMAD.SHL.U32 R47, R37.reuse, 0x2, RZ ;  /* 0x00000002252f7824 */ /* 0x040fe200078e00ff */
[C---:B------:R-:W-:Y:S02]  /*0610*/  SHF.L.U64.HI R46, R37.reuse, 0x1, R38 ;  /* 0x00000001252e7819 */ /* 0x040fe40000010226 */
[----:B------:R-:W-:Y:S02]  /*0620*/  IADD3 R76, -R2, c[0x0][0x168], RZ ;  /* 0x00005a00024c7a10 */ /* 0x000fe40007ffe1ff */
[----:B------:R-:W-:Y:S02]  /*0630*/  IADD3 R10, P3, R28, R47, RZ ;  /* 0x0000002f1c0a7210 */ /* 0x000fe40007f7e0ff */
[----:B------:R-:W-:-:S02]  /*0640*/  ISETP.GE.AND P0, PT, R37, R76, PT ;  /* 0x0000004c2500720c */ /* 0x000fc40003f06270 */
[-C--:B------:R-:W-:Y:S02]  /*0650*/  ISETP.GE.AND P1, PT, R39, R76.reuse, PT ;  /* 0x0000004c2700720c */ /* 0x080fe40003f26270 */
[----:B------:R-:W-:Y:S02]  /*0660*/  ISETP.GE.AND P2, PT, R40, R76, PT ;  /* 0x0000004c2800720c */ /* 0x000fe40003f46270 */
        /* <DEDUP_REMOVED lines=27> */
[----:B------:R-:W-:Y:S02]  /*0820*/  SHF.L.U32 R48, R48, 0x1, RZ ;  /* 0x0000000130307819 */ /* 0x000fe400000006ff */
[----:B------:R-:W-:Y:S01]  /*0830*/  SHF.L.U32 R49, R19, 0x1, RZ ;  /* 0x0000000113317819 */ /* 0x000fe200000006ff */
[----:B------:R-:W-:Y:S01]  /*0840*/  IMAD.SHL.U32 R50, R50, 0x2, RZ ;  /* 0x0000000232327824 */ /* 0x000fe200078e00ff */
[----:B0-----:R-:W-:-:S02]  /*0850*/  IADD3 R11, R32, 0x60, RZ ;  /* 0x00000060200b7810 */ /* 0x001fc40007ffe0ff */
[C---:B------:R-:W-:Y:S02]  /*0860*/  IADD3 R19, R32.reuse, 0x80, RZ ;  /* 0x0000008020137810 */ /* 0x040fe40007ffe0ff */
[C---:B------:R-:W-:Y:S02]  /*0870*/  IADD3 R51, R32.reuse, 0xa0, RZ ;  /* 0x000000a020337810 */ /* 0x040fe40007ffe0ff */
[C---:B------:R-:W-:Y:S02]  /*0880*/  IADD3 R55, R32.reuse, 0xc0, RZ ;  /* 0x000000c020377810 */ /* 0x040fe40007ffe0ff */
[----:B------:R-:W-:Y:S02]  /*0890*/  IADD3 R57, R32, 0xe0, RZ ;  /* 0x000000e020397810 */ /* 0x000fe40007ffe0ff */
[-C--:B------:R-:W-:Y:S02]  /*08a0*/  LEA.HI.SX32 R11, R11, R32.reuse, 0x1b ;  /* 0x000000200b0b7211 */ /* 0x080fe400078fdaff */
[----:B------:R-:W-:-:S02]  /*08b0*/  LEA.HI.SX32 R19, R19, R32, 0x1b ;  /* 0x0000002013137211 */ /* 0x000fc400078fdaff */
[-C--:B------:R-:W-:Y:S02]  /*08c0*/  LEA.HI.SX32 R53, R51, R32.reuse, 0x1b ;  /* 0x0000002033357211 */ /* 0x080fe400078fdaff */
[-C--:B------:R-:W-:Y:S02]  /*08d0*/  LEA.HI.SX32 R54, R55, R32.reuse, 0x1b ;  /* 0x0000002037367211 */ /* 0x080fe400078fdaff */
[----:B------:R-:W-:Y:S02]  /*08e0*/  SHF.L.U32 R51, R11, 0x1, RZ ;  /* 0x000000010b337819 */ /* 0x000fe400000006ff */
[----:B------:R-:W-:Y:S01]  /*08f0*/  LEA.HI.SX32 R55, R57, R32, 0x1b ;  /* 0x0000002039377211 */ /* 0x000fe200078fdaff */
[----:B------:R-:W-:Y:S01]  /*0900*/  IMAD.SHL.U32 R54, R54, 0x2, RZ ;  /* 0x0000000236367824 */ /* 0x000fe200078e00ff */
[----:B------:R-:W-:Y:S02]  /*0910*/  SHF.L.U32 R52, R19, 0x1, RZ ;  /* 0x0000000113347819 */ /* 0x000fe400000006ff */
[----:B------:R-:W-:-:S02]  /*0920*/  SHF.L.U32 R53, R53, 0x1, RZ ;  /* 0x0000000135357819 */ /* 0x000fc400000006ff */
[----:B------:R-:W-:Y:S02]  /*0930*/  SHF.L.U32 R55, R55, 0x1, RZ ;  /* 0x0000000137377819 */ /* 0x000fe400000006ff */
[-C--:B------:R-:W-:Y:S02]  /*0940*/  ISETP.GE.AND P6, PT, R37, R76.reuse, PT ;  /* 0x0000004c2500720c */ /* 0x080fe40003fc6270 */
[----:B------:R-:W-:Y:S02]  /*0950*/  IADD3 R10, P0, R30, R47, RZ ;  /* 0x0000002f1e0a7210 */ /* 0x000fe40007f1e0ff */
[-C--:B------:R-:W-:Y:S02]  /*0960*/  ISETP.GE.AND P5, PT, R39, R76.reuse, PT ;  /* 0x0000004c2700720c */ /* 0x080fe40003fa6270 */
[-C--:B------:R-:W-:Y:S01]  /*0970*/  ISETP.GE.AND P4, PT, R40, R76.reuse, PT ;  /* 0x0000004c2800720c */ /* 0x080fe20003f86270 */
[----:B------:R-:W-:Y:S01]  /*0980*/  IMAD.X R11, R31, 0x1, R46, P0 ;  /* 0x000000011f0b7824 */ /* 0x000fe200000e062e */
[----:B------:R-:W-:-:S02]  /*0990*/  ISETP.GE.AND P3, PT, R41, R76, PT ;  /* 0x0000004c2900720c */ /* 0x000fc40003f66270 */
[-C--:B------:R-:W-:Y:S02]  /*09a0*/  ISETP.GE.AND P2, PT, R42, R76.reuse, PT ;  /* 0x0000004c2a00720c */ /* 0x080fe40003f46270 */
[-C--:B------:R-:W-:Y:S02]  /*09b0*/  ISETP.GE.AND P1, PT, R43, R76.reuse, PT ;  /* 0x0000004c2b00720c */ /* 0x080fe40003f26270 */
[----:B------:R-:W-:Y:S02]  /*09c0*/  ISETP.GE.AND P0, PT, R44, R76, PT ;  /* 0x0000004c2c00720c */ /* 0x000fe40003f06270 */
[----:B------:R-:W-:Y:S02]  /*09d0*/  PRMT R64, RZ, 0x7610, R64 ;  /* 0x00007610ff407816 */ /* 0x000fe40000000040 */
[----:B------:R-:W-:Y:S01]  /*09e0*/  PRMT R19, RZ, 0x7610, R19 ;  /* 0x00007610ff137816 */ /* 0x000fe20000000013 */
[----:B--2---:R0:W-:Y:S04]  /*09f0*/  STS.U16 [R48], R3 ;  /* 0x0000000330007388 */ /* 0x0041e80000000400 */
[----:B---3--:R1:W-:Y:S04]  /*0a00*/  STS.U16 [R49+0x40], R12 ;  /* 0x0000400c31007388 */ /* 0x0083e80000000400 */
[----:B----4-:R2:W-:Y:S01]  /*0a10*/  STS.U16 [R50+0x80], R13 ;  /* 0x0000800d32007388 */ /* 0x0105e20000000400 */
[----:B0-----:R-:W-:-:S04]  /*0a20*/  SHF.L.U32 R3, R32, 0x3, RZ ;  /* 0x0000000320037819 */ /* 0x001fc800000006ff */
[----:B------:R-:W-:Y:S02]  /*0a30*/  LEA.HI.SX32 R56, R3, R3, 0x1b ;  /* 0x0000000303387211 */ /* 0x000fe400078fdaff */
[----:B-1----:R-:W-:Y:S02]  /*0a40*/  PRMT R12, RZ, 0x7610, R12 ;  /* 0x00007610ff0c7816 */ /* 0x002fe4000000000c */
[----:B------:R-:W-:Y:S02]  /*0a50*/  SHF.L.U32 R56, R56, 0x1, RZ ;  /* 0x0000000138387819 */ /* 0x000fe400000006ff */
[----:B--2---:R-:W-:Y:S01]  /*0a60*/  PRMT R13, RZ, 0x7610, R13 ;  /* 0x00007610ff0d7816 */ /* 0x004fe2000000000d */
[----:B------:R-:W-:Y:S01]  /*0a70*/  STS.U16 [R51+0xc0], R14 ;  /* 0x0000c00e33007388 */ /* 0x000fe20000000400 */
[----:B------:R-:W-:-:S03]  /*0a80*/  PRMT R3, RZ, 0x7610, R3 ;  /* 0x00007610ff037816 */ /* 0x000fc60000000003 */
        /* <DEDUP_REMOVED lines=16> */
[----:B-1----:R-:W-:Y:S01]  /*0b90*/  PRMT R18, RZ, 0x7610, R18 ;  /* 0x00007610ff127816 */ /* 0x002fe20000000012 */
[----:B------:R-:W2:Y:S01]  /*0ba0*/  @!P6 LDG.E.U16 R13, [R10.64] ;  /* 0x000000060a0de981 */ /* 0x000ea2000c1e1500 */
[----:B------:R-:W-:-:S03]  /*0bb0*/  ISETP.GE.AND P6, PT, R45, R76, PT ;  /* 0x0000004c2d00720c */ /* 0x000fc60003fc6270 */
[----:B------:R-:W3:Y:S04]  /*0bc0*/  @!P5 LDG.E.U16 R12, [R10.64+0x40] ;  /* 0x000040060a0cd981 */ /* 0x000ee8000c1e1500 */
[----:B------:R-:W4:Y:S04]  /*0bd0*/  @!P4 LDG.E.U16 R3, [R10.64+0x80] ;  /* 0x000080060a03c981 */ /* 0x000f28000c1e1500 */
[----:B------:R-:W4:Y:S04]  /*0be0*/  @!P3 LDG.E.U16 R64, [R10.64+0xc0] ;  /* 0x0000c0060a40b981 */ /* 0x000f28000c1e1500 */
[----:B------:R-:W4:Y:S04]  /*0bf0*/  @!P2 LDG.E.U16 R17, [R10.64+0x100] ;  /* 0x000100060a11a981 */ /* 0x000f28000c1e1500 */
[----:B------:R-:W4:Y:S04]  /*0c00*/  @!P1 LDG.E.U16 R16, [R10.64+0x140] ;  /* 0x000140060a109981 */ /* 0x000f28000c1e1500 */
[----:B------:R-:W4:Y:S04]  /*0c10*/  @!P0 LDG.E.U16 R19, [R10.64+0x180] ;  /* 0x000180060a138981 */ /* 0x000f28000c1e1500 */
[----:B------:R-:W4:Y:S01]  /*0c20*/  @!P6 LDG.E.U16 R18, [R10.64+0x1c0] ;  /* 0x0001c0060a12e981 */ /* 0x000f22000c1e1500 */
[----:B------:R-:W-:-:S02]  /*0c30*/  ISETP.GE.AND P6, PT, R37, R76, PT ;  /* 0x0000004c2500720c */ /* 0x000fc40003fc6270 */
[----:B------:R-:W-:Y:S02]  /*0c40*/  IADD3 R14, P0, R33, R47, RZ ;  /* 0x0000002f210e7210 */ /* 0x000fe40007f1e0ff */
[----:B------:R-:W-:Y:S02]  /*0c50*/  PRMT R73, RZ, 0x7610, R73 ;  /* 0x00007610ff497816 */ /* 0x000fe40000000049 */
[----:B------:R-:W-:Y:S02]  /*0c60*/  ISETP.GE.AND P5, PT, R39, R76, PT ;  /* 0x0000004c2700720c */ /* 0x000fe40003fa6270 */
[----:B------:R-:W-:Y:S02]  /*0c70*/  IADD3.X R15, R34, R46, RZ, P0, !PT ;  /* 0x0000002e220f7210 */ /* 0x000fe400007fe4ff */
        /* <DEDUP_REMOVED lines=13> */
[----:B---3--:R0:W-:Y:S04]  /*0d50*/  STS.U16 [R49+0x40], R12 ;  /* 0x0000400c31007388 */ /* 0x0081e80000000400 */
[----:B----4-:R1:W-:Y:S04]  /*0d60*/  STS.U16 [R50+0x80], R3 ;  /* 0x0000800332007388 */ /* 0x0103e80000000400 */
        /* <DEDUP_REMOVED lines=26> */
[----:B-1----:R-:W-:Y:S01]  /*0f10*/  SHF.R.S32.HI R3, RZ, 0x1f, R2 ;  /* 0x0000001fff037819 */ /* 0x002fe20000011402 */
[----:B--2---:R-:W-:Y:S01]  /*0f20*/  IMAD R18, R24, c[0x0][0x200], RZ ;  /* 0x0000800018127a24 */ /* 0x004fe200078e02ff */
[----:B------:R-:W-:Y:S01]  /*0f30*/  PRMT R91, RZ, 0x7610, R91 ;  /* 0x00007610ff5b7816 */ /* 0x000fe2000000005b */
[----:B------:R-:W-:-:S02]  /*0f40*/  IMAD R81, R23, c[0x0][0x1f4], R12 ;  /* 0x00007d0017517a24 */ /* 0x000fc400078e020c */
[----:B------:R-:W-:-:S04]  /*0f50*/  IMAD.WIDE.U32 R10, R23, c[0x0][0x1f0], RZ ;  /* 0x00007c00170a7a25 */ /* 0x000fc800078e00ff */
[C---:B------:R-:W-:Y:S02]  /*0f60*/  IMAD.WIDE.U32 R16, R23.reuse, c[0x0][0x200], RZ ;  /* 0x0000800017107a25 */ /* 0x040fe400078e00ff */
[----:B------:R-:W-:Y:S02]  /*0f70*/  @!P0 MOV R64, R2 ;  /* 0x0000000200408202 */ /* 0x000fe40000000f00 */
[----:B------:R-:W-:Y:S01]  /*0f80*/  @!P0 MOV R65, R3 ;  /* 0x0000000300418202 */ /* 0x000fe20000000f00 */
[----:B------:R-:W-:-:S04]  /*0f90*/  @!P0 IMAD.WIDE.U32 R12, R23, c[0x0][0x1f0], R2 ;  /* 0x00007c00170c8a25 */ /* 0x000fc800078e0002 */
[----:B------:R-:W-:Y:S01]  /*0fa0*/  IMAD R83, R23, c[0x0][0x204], R18 ;  /* 0x0000810017537a24 */ /* 0x000fe200078e0212 */
[----:B------:R-:W-:Y:S01]  /*0fb0*/  IADD3 R18, P1, R37, -0xe0, RZ ;  /* 0xffffff2025127810 */ /* 0x000fe20007f3e0ff */
[----:B------:R-:W-:-:S03]  /*0fc0*/  @!P0 IMAD.WIDE.U32 R64, R23, c[0x0][0x200], R64 ;  /* 0x0000800017408a25 */ /* 0x000fc600078e0040 */
[----:B------:R-:W-:Y:S01]  /*0fd0*/  IADD3 R17, R17, R83, RZ ;  /* 0x0000005311117210 */ /* 0x000fe20007ffe0ff */
[----:B---3--:R-:W-:Y:S01]  /*0fe0*/  IMAD.IADD R15, R11, 0x1, R81 ;  /* 0x000000010b0f7824 */ /* 0x008fe200078e0251 */
[----:B------:R-:W-:Y:S01]  /*0ff0*/  @!P0 IADD3 R11, R81, R13, RZ ;  /* 0x0000000d510b8210 */ /* 0x000fe20007ffe0ff */
[----:B------:R-:W-:Y:S01]  /*1000*/  IMAD.MOV.U32 R14, RZ, RZ, R10 ;  /* 0x000000ffff0e7224 */ /* 0x000fe200078e000a */
[----:B------:R-:W-:Y:S01]  /*1010*/  @!P0 IADD3 R13, R83, R65, RZ ;  /* 0x00000041530d8210 */ /* 0x000fe20007ffe0ff */
[C---:B------:R-:W-:Y:S01]  /*1020*/  IMAD R65, R21.reuse, c[0x0][0x1f8], RZ ;  /* 0x00007e0015417a24 */ /* 0x040fe200078e02ff */
[----:B------:R-:W-:Y:S01]  /*1030*/  MOV R83, c[0x0][0x174] ;  /* 0x00005d0000537a02 */ /* 0x000fe20000000f00 */
[----:B------:R-:W-:Y:S01]  /*1040*/  IMAD R81, R21, c[0x0][0x208], RZ ;  /* 0x0000820015517a24 */ /* 0x000fe200078e02ff */
[----:B------:R-:W-:Y:S01]  /*1050*/  @!P0 MOV R10, R12 ;  /* 0x0000000c000a8202 */ /* 0x000fe20000000f00 */
[----:B------:R-:W-:Y:S01]  /*1060*/  IMAD.WIDE.U32 R14, R0, c[0x0][0x1f8], R14 ;  /* 0x00007e00000e7a25 */ /* 0x000fe200078e000e */
[----:B------:R-:W-:-:S02]  /*1070*/  @!P0 MOV R12, R64 ;  /* 0x00000040000c8202 */ /* 0x000fc40000000f00 */
[----:B------:R-:W-:Y:S01]  /*1080*/  IADD3.X R89, R38, -0x1, RZ, P1, !PT ;  /* 0xffffffff26597810 */ /* 0x000fe20000ffe4ff */
[----:B------:R-:W-:Y:S02]  /*1090*/  IMAD R64, R83, 0x100, R36 ;  /* 0x0000010053407824 */ /* 0x000fe400078e0224 */
[----:B------:R-:W-:-:S03]  /*10a0*/  IMAD.WIDE.U32 R16, R0, c[0x0][0x208], R16 ;  /* 0x0000820000107a25 */ /* 0x000fc600078e0010 */
[----:B------:R-:W-:Y:S01]  /*10b0*/  IADD3 R83, P2, R64, R14, RZ ;  /* 0x0000000e40537210 */ /* 0x000fe20007f5e0ff */
[C---:B------:R-:W-:Y:S01]  /*10c0*/  IMAD R85, R0.reuse, c[0x0][0x1fc], R65 ;  /* 0x00007f0000557a24 */ /* 0x040fe200078e0241 */
[----:B------:R-:W-:Y:S01]  /*10d0*/  SHF.R.S32.HI R65, RZ, 0x1f, R64 ;  /* 0x0000001fff417819 */ /* 0x000fe20000011440 */
[----:B------:R-:W-:Y:S01]  /*10e0*/  IMAD R87, R0, c[0x0][0x20c], R81 ;  /* 0x0000830000577a24 */ /* 0x000fe200078e0251 */
[----:B------:R-:W-:Y:S01]  /*10f0*/  IADD3 R81, P3, R64, R16, RZ ;  /* 0x0000001040517210 */ /* 0x000fe20007f7e0ff */
[C---:B------:R-:W-:Y:S01]  /*1100*/  @!P0 IMAD.WIDE.U32 R10, R0.reuse, c[0x0][0x1f8], R10 ;  /* 0x00007e00000a8a25 */ /* 0x040fe200078e000a */
[C---:B------:R-:W-:Y:S02]  /*1110*/  IADD3.X R88, R65.reuse, R85, R15, P2, !PT ;  /* 0x0000005541587210 */ /* 0x040fe400017fe40f */
[----:B------:R-:W-:Y:S01]  /*1120*/  IADD3.X R84, R65, R87, R17, P3, !PT ;  /* 0x0000005741547210 */ /* 0x000fe20001ffe411 */
[----:B------:R-:W-:Y:S01]  /*1130*/  @!P0 IMAD.WIDE.U32 R12, R0, c[0x0][0x208], R12 ;  /* 0x00008200000c8a25 */ /* 0x000fe200078e000c */
[----:B------:R-:W-:-:S02]  /*1140*/  @!P0 IADD3 R15, P1, R37, R10, RZ ;  /* 0x0000000a250f8210 */ /* 0x000fc40007f3e0ff */
[C---:B------:R-:W-:Y:S02]  /*1150*/  LEA R10, P4, R18.reuse, c[0x0][0x258], 0x1 ;  /* 0x00009600120a7a11 */ /* 0x040fe400078808ff */
[----:B------:R-:W-:Y:S02]  /*1160*/  @!P0 IADD3 R17, P3, R37, R12, RZ ;  /* 0x0000000c25118210 */ /* 0x000fe40007f7e0ff */
[----:B------:R-:W-:Y:S02]  /*1170*/  LEA R12, P2, R18, c[0x0][0x268], 0x1 ;  /* 0x00009a00120c7a11 */ /* 0x000fe400078408ff */
[C---:B------:R-:W-:Y:S02]  /*1180*/  @!P0 IADD3.X R90, R38.reuse, R11, R85, P1, !PT ;  /* 0x0000000b265a8210 */ /* 0x040fe40000ffe455 */
[----:B------:R-:W-:Y:S02]  /*1190*/  @!P0 IADD3.X R86, R38, R13, R87, P3, !PT ;  /* 0x0000000d26568210 */ /* 0x000fe40001ffe457 */
[----:B------:R-:W-:-:S02]  /*11a0*/  LEA.HI.X R13, R18, c[0x0][0x26c], R89, 0x1, P2 ;  /* 0x00009b00120d7a11 */ /* 0x000fc400010f0c59 */
[----:B------:R-:W-:Y:S02]  /*11b0*/  LEA.HI.X R11, R18, c[0x0][0x25c], R89, 0x1, P4 ;  /* 0x00009700120b7a11 */ /* 0x000fe400020f0c59 */
[----:B------:R-:W-:Y:S02]  /*11c0*/  LEA R12, P2, R83, R12, 0x1 ;  /* 0x0000000c530c7211 */ /* 0x000fe400078408ff */
[----:B------:R-:W-:Y:S02]  /*11d0*/  LEA R10, P4, R81, R10, 0x1 ;  /* 0x0000000a510a7211 */ /* 0x000fe400078808ff */
[----:B------:R-:W-:Y:S02]  /*11e0*/  LEA.HI.X R13, R83, R13, R88, 0x1, P2 ;  /* 0x0000000d530d7211 */ /* 0x000fe400010f0c58 */
[----:B------:R-:W-:Y:S02]  /*11f0*/  LEA.HI.X R11, R81, R11, R84, 0x1, P4 ;  /* 0x0000000b510b7211 */ /* 0x000fe400020f0c54 */
[----:B------:R-:W-:-:S02]  /*1200*/  ISETP.GE.AND P6, PT, R39, R76, PT ;  /* 0x0000004c2700720c */ /* 0x000fc40003fc6270 */
[----:B------:R-:W-:Y:S02]  /*1210*/  @!P0 LEA R14, P1, R15, c[0x0][0x268], 0x1 ;  /* 0x00009a000f0e8a11 */ /* 0x000fe400078208ff */
[----:B------:R-:W-:Y:S02]  /*1220*/  @!P0 LEA R16, P3, R17, c[0x0][0x258], 0x1 ;  /* 0x0000960011108a11 */ /* 0x000fe400078608ff */
[----:B------:R-:W-:Y:S02]  /*1230*/  @!P0 LEA.HI.X R15, R15, c[0x0][0x26c], R90, 0x1, P1 ;  /* 0x00009b000f0f8a11 */ /* 0x000fe400008f0c5a */
[-C--:B------:R-:W-:Y:S02]  /*1240*/  ISETP.GE.AND P1, PT, R40, R76.reuse, PT ;  /* 0x0000004c2800720c */ /* 0x080fe40003f26270 */
[----:B------:R-:W-:Y:S02]  /*1250*/  @!P0 LEA.HI.X R17, R17, c[0x0][0x25c], R86, 0x1, P3 ;  /* 0x0000970011118a11 */ /* 0x000fe400018f0c56 */
[----:B------:R-:W-:-:S02]  /*1260*/  ISETP.GE.AND P2, PT, R41, R76, PT ;  /* 0x0000004c2900720c */ /* 0x000fc40003f46270 */
[-C--:B------:R-:W-:Y:S02]  /*1270*/  ISETP.GE.AND P3, PT, R42, R76.reuse, PT ;  /* 0x0000004c2a00720c */ /* 0x080fe40003f66270 */
[-C--:B------:R-:W-:Y:S02]  /*1280*/  ISETP.GE.AND P4, PT, R43, R76.reuse, PT ;  /* 0x0000004c2b00720c */ /* 0x080fe40003f86270 */
[----:B------:R-:W-:Y:S01]  /*1290*/  ISETP.GE.AND P5, PT, R44, R76, PT ;  /* 0x0000004c2c00720c */ /* 0x000fe20003fa6270 */
[----:B----4-:R-:W-:Y:S04]  /*12a0*/  STS.U16 [R48], R73 ;  /* 0x0000004930007388 */ /* 0x010fe80000000400 */
[----:B------:R0:W-:Y:S04]  /*12b0*/  STS.U16 [R49+0x40], R74 ;  /* 0x0000404a31007388 */ /* 0x0001e80000000400 */
[----:B------:R-:W-:Y:S04]  /*12c0*/  STS.U16 [R50+0x80], R75 ;  /* 0x0000804b32007388 */ /* 0x000fe80000000400 */
[----:B------:R1:W-:Y:S04]  /*12d0*/  STS.U16 [R51+0xc0], R78 ;  /* 0x0000c04e33007388 */ /* 0x0003e80000000400 */
[----:B------:R2:W-:Y:S04]  /*12e0*/  STS.U16 [R52+0x100], R77 ;  /* 0x0001004d34007388 */ /* 0x0005e80000000400 */
        /* <DEDUP_REMOVED lines=16> */
[----:B--2---:R-:W-:Y:S02]  /*13f0*/  PRMT R77, RZ, 0x7610, R77 ;  /* 0x00007610ff4d7816 */ /* 0x004fe4000000004d */
[----:B---3--:R-:W-:Y:S01]  /*1400*/  PRMT R80, RZ, 0x7610, R80 ;  /* 0x00007610ff507816 */ /* 0x008fe20000000050 */
[----:B------:R-:W2:Y:S01]  /*1410*/  @!P6 LDG.E.U16 R74, [R12.64] ;  /* 0x000000060c4ae981 */ /* 0x000ea2000c1e1500 */
[----:B------:R-:W-:-:S03]  /*1420*/  ISETP.GE.AND P6, PT, R45, R76, PT ;  /* 0x0000004c2d00720c */ /* 0x000fc60003fc6270 */
[----:B------:R0:W3:Y:S04]  /*1430*/  @!P0 LDG.E.U16 R91, [R14.64] ;  /* 0x000000060e5b8981 */ /* 0x0000e8000c1e1500 */
[----:B------:R-:W4:Y:S04]  /*1440*/  @!P1 LDG.E.U16 R73, [R12.64+0x40] ;  /* 0x000040060c499981 */ /* 0x000f28000c1e1500 */
[----:B------:R-:W4:Y:S01]  /*1450*/  @!P2 LDG.E.U16 R78, [R12.64+0x80] ;  /* 0x000080060c4ea981 */ /* 0x000f22000c1e1500 */
[----:B0-----:R-:W-:Y:S02]  /*1460*/  PRMT R14, RZ, 0x7610, R14 ;  /* 0x00007610ff0e7816 */ /* 0x001fe4000000000e */
[----:B------:R-:W-:Y:S01]  /*1470*/  PRMT R15, RZ, 0x7610, R15 ;  /* 0x00007610ff0f7816 */ /* 0x000fe2000000000f */
[----:B------:R-:W4:Y:S04]  /*1480*/  @!P3 LDG.E.U16 R77, [R12.64+0xc0] ;  /* 0x0000c0060c4db981 */ /* 0x000f28000c1e1500 */
[----:B------:R-:W4:Y:S04]  /*1490*/  @!P4 LDG.E.U16 R14, [R12.64+0x100] ;  /* 0x000100060c0ec981 */ /* 0x000f28000c1e1500 */
[----:B------:R-:W4:Y:S04]  /*14a0*/  @!P5 LDG.E.U16 R15, [R12.64+0x140] ;  /* 0x000140060c0fd981 */ /* 0x000f28000c1e1500 */
[----:B------:R-:W4:Y:S01]  /*14b0*/  @!P6 LDG.E.U16 R80, [R12.64+0x180] ;  /* 0x000180060c50e981 */ /* 0x000f22000c1e1500 */
        /* <DEDUP_REMOVED lines=8> */
[----:B----4-:R-:W-:Y:S04]  /*1540*/  STS.U16 [R50+0x80], R73 ;  /* 0x0000804932007388 */ /* 0x010fe80000000400 */
        /* <DEDUP_REMOVED lines=8> */
[----:B------:R-:W1:Y:S04]  /*15d0*/  LDS.U16 R74, [R56+0x4] ;  /* 0x00000400384a7984 */ /* 0x000e680000000400 */
[----:B------:R-:W2:Y:S04]  /*15e0*/  LDS.U16 R79, [R56+0x6] ;  /* 0x00000600384f7984 */ /* 0x000ea80000000400 */
[----:B------:R-:W3:Y:S04]  /*15f0*/  LDS.U16 R78, [R56+0x8] ;  /* 0x00000800384e7984 */ /* 0x000ee80000000400 */
[----:B------:R-:W2:Y:S04]  /*1600*/  LDS.U16 R82, [R56+0xa] ;  /* 0x00000a0038527984 */ /* 0x000ea80000000400 */
[----:B------:R-:W1:Y:S04]  /*1610*/  LDS.U16 R86, [R56+0xc] ;  /* 0x00000c0038567984 */ /* 0x000e680000000400 */
[----:B------:R-:W1:Y:S04]  /*1620*/  LDS.U16 R88, [R56+0xe] ;  /* 0x00000e0038587984 */ /* 0x000e680000000400 */
[----:B------:R-:W-:Y:S01]  /*1630*/  BAR.SYNC.DEFER_BLOCKING 0x0 ;  /* 0x0000000000007b1d */ /* 0x000fe20000010000 */
[----:B0-----:R-:W-:-:S02]  /*1640*/  PRMT R80, RZ, 0x7610, R80 ;  /* 0x00007610ff507816 */ /* 0x001fc40000000050 */
[----:B------:R-:W-:-:S03]  /*1650*/  PRMT R91, RZ, 0x7610, R91 ;  /* 0x00007610ff5b7816 */ /* 0x000fc6000000005b */
[----:B------:R0:W4:Y:S01]  /*1660*/  @!P0 LDG.E.U16 R95, [R16.64] ;  /* 0x00000006105f8981 */ /* 0x000122000c1e1500 */
[----:B------:R-:W-:-:S03]  /*1670*/  ISETP.GE.AND P0, PT, R39, R76, PT ;  /* 0x0000004c2700720c */ /* 0x000fc60003f06270 */
[----:B------:R0:W4:Y:S04]  /*1680*/  @!P1 LDG.E.U16 R91, [R10.64+0x40] ;  /* 0x000040060a5b9981 */ /* 0x000128000c1e1500 */
[----:B------:R0:W4:Y:S04]  /*1690*/  @!P2 LDG.E.U16 R90, [R10.64+0x80] ;  /* 0x000080060a5aa981 */ /* 0x000128000c1e1500 */
[----:B------:R0:W4:Y:S04]  /*16a0*/  @!P3 LDG.E.U16 R97, [R10.64+0xc0] ;  /* 0x0000c0060a61b981 */ /* 0x000128000c1e1500 */
[----:B------:R0:W4:Y:S04]  /*16b0*/  @!P0 LDG.E.U16 R80, [R10.64] ;  /* 0x000000060a508981 */ /* 0x000128000c1e1500 */
[----:B------:R0:W4:Y:S04]  /*16c0*/  @!P4 LDG.E.U16 R94, [R10.64+0x100] ;  /* 0x000100060a5ec981 */ /* 0x000128000c1e1500 */
[----:B------:R0:W4:Y:S04]  /*16d0*/  @!P5 LDG.E.U16 R99, [R10.64+0x140] ;  /* 0x000140060a63d981 */ /* 0x000128000c1e1500 */
[----:B------:R0:W4:Y:S01]  /*16e0*/  @!P6 LDG.E.U16 R96, [R10.64+0x180] ;  /* 0x000180060a60e981 */ /* 0x000122000c1e1500 */
[----:B-1----:R-:W-:-:S02]  /*16f0*/  HADD2.F32 R73, -RZ, R74.H0_H0 ;  /* 0x2000004aff497230 */ /* 0x002fc40000004100 */
[----:B--2---:R-:W-:Y:S02]  /*1700*/  HADD2.F32 R74, -RZ, R79.H0_H0 ;  /* 0x2000004fff4a7230 */ /* 0x004fe40000004100 */
[----:B------:R-:W-:Y:S02]  /*1710*/  HADD2.F32 R14, -RZ, R12.H0_H0 ;  /* 0x2000000cff0e7230 */ /* 0x000fe40000004100 */
[----:B------:R-:W-:Y:S02]  /*1720*/  HADD2.F32 R15, -RZ, R13.H0_H0 ;  /* 0x2000000dff0f7230 */ /* 0x000fe40000004100 */
[----:B---3--:R-:W-:Y:S01]  /*1730*/  HADD2.F32 R77, -RZ, R78.H0_H0 ;  /* 0x2000004eff4d7230 */ /* 0x008fe20000004100 */
[----:B0-----:R-:W-:Y:S02]  /*1740*/  FMUL.FTZ R10, R74, -1.4426950216293334961 ;  /* 0xbfb8aa3b4a0a7820 */ /* 0x001fe40000410000 */
[----:B------:R-:W-:Y:S02]  /*1750*/  FMUL.FTZ R12, R14, -1.4426950216293334961 ;  /* 0xbfb8aa3b0e0c7820 */ /* 0x000fe40000410000 */
[----:B------:R-:W-:Y:S01]  /*1760*/  FMUL.FTZ R13, R15, -1.4426950216293334961 ;  /* 0xbfb8aa3b0f0d7820 */ /* 0x000fe20000410000 */
[----:B------:R-:W-:Y:S01]  /*1770*/  HADD2.F32 R79, -RZ, R82.H0_H0 ;  /* 0x20000052ff4f7230 */ /* 0x000fe20000004100 */
[----:B------:R-:W-:Y:S01]  /*1780*/  MUFU.EX2 R10, R10 ;  /* 0x0000000a000a7308 */ /* 0x000fe20000000800 */
[----:B------:R-:W-:-:S02]  /*1790*/  HADD2.F32 R82, -RZ, R86.H0_H0 ;  /* 0x20000056ff527230 */ /* 0x000fc40000004100 */
[----:B------:R-:W-:-:S05]  /*17a0*/  HADD2.F32 R86, -RZ, R88.H0_H0 ;  /* 0x20000058ff567230 */ /* 0x000fca0000004100 */
[----:B------:R-:W0:Y:S01]  /*17b0*/  MUFU.EX2 R12, R12 ;  /* 0x0000000c000c7308 */ /* 0x000e220000000800 */
[----:B------:R-:W-:-:S07]  /*17c0*/  FMUL.FTZ R88, R86, -1.4426950216293334961 ;  /* 0xbfb8aa3b56587820 */ /* 0x000fce0000410000 */
[----:B------:R-:W1:Y:S01]  /*17d0*/  MUFU.EX2 R13, R13 ;  /* 0x0000000d000d7308 */ /* 0x000e620000000800 */
[----:B------:R-:W-:Y:S02]  /*17e0*/  FMUL.FTZ R11, R77, -1.4426950216293334961 ;  /* 0xbfb8aa3b4d0b7820 */ /* 0x000fe40000410000 */
[----:B------:R-:W-:-:S05]  /*17f0*/  FMUL.FTZ R16, R73, -1.4426950216293334961 ;  /* 0xbfb8aa3b49107820 */ /* 0x000fca0000410000 */
[----:B------:R-:W2:Y:S01]  /*1800*/  MUFU.EX2 R105, R88 ;  /* 0x0000005800697308 */ /* 0x000ea20000000800 */
[----:B------:R-:W-:Y:S02]  /*1810*/  FMUL.FTZ R17, R79, -1.4426950216293334961 ;  /* 0xbfb8aa3b4f117820 */ /* 0x000fe40000410000 */
[----:B0-----:R-:W-:-:S05]  /*1820*/  FADD.FTZ R12, R12, 1 ;  /* 0x3f8000000c0c7421 */ /* 0x001fca0000010000 */
[----:B------:R-:W-:Y:S01]  /*1830*/  MUFU.EX2 R11, R11 ;  /* 0x0000000b000b7308 */ /* 0x000fe20000000800 */
[----:B-1----:R-:W-:-:S07]  /*1840*/  FADD.FTZ R13, R13, 1 ;  /* 0x3f8000000d0d7421 */ /* 0x002fce0000010000 */
[----:B------:R-:W-:Y:S01]  /*1850*/  MUFU.EX2 R98, R16 ;  /* 0x0000001000627308 */ /* 0x000fe20000000800 */
[----:B------:R-:W-:-:S07]  /*1860*/  FMUL.FTZ R101, R82, -1.4426950216293334961 ;  /* 0xbfb8aa3b52657820 */ /* 0x000fce0000410000 */
[----:B------:R-:W-:Y:S08]  /*1870*/  MUFU.EX2 R100, R17 ;  /* 0x0000001100647308 */ /* 0x000ff00000000800 */
[----:B------:R-:W-:Y:S08]  /*1880*/  MUFU.RCP R17, R12 ;  /* 0x0000000c00117308 */ /* 0x000ff00000001000 */
[----:B------:R-:W-:Y:S01]  /*1890*/  MUFU.RCP R16, R13 ;  /* 0x0000000d00107308 */ /* 0x000fe20000001000 */
[----:B------:R-:W-:-:S02]  /*18a0*/  HADD2.F32 R83, -RZ, R83.H0_H0 ;  /* 0x20000053ff537230 */ /* 0x000fc40000004100 */
[----:B------:R-:W-:-:S05]  /*18b0*/  HADD2.F32 R85, -RZ, R85.H0_H0 ;  /* 0x20000055ff557230 */ /* 0x000fca0000004100 */
[----:B------:R-:W0:Y:S01]  /*18c0*/  MUFU.EX2 R101, R101 ;  /* 0x0000006500657308 */ /* 0x000e220000000800 */
[----:B------:R-:W-:Y:S02]  /*18d0*/  HADD2.F32 R93, -RZ, R93.H0_H0 ;  /* 0x2000005dff5d7230 */ /* 0x000fe40000004100 */
[----:B------:R-:W-:Y:S01]  /*18e0*/  HADD2.F32 R92, -RZ, R92.H0_H0 ;  /* 0x2000005cff5c7230 */ /* 0x000fe20000004100 */
[----:B--2---:R-:W-:Y:S01]  /*18f0*/  FADD.FTZ R105, R105, 1 ;  /* 0x3f80000069697421 */ /* 0x004fe20000010000 */
[----:B------:R-:W-:Y:S01]  /*1900*/  HADD2.F32 R87, -RZ, R87.H0_H0 ;  /* 0x20000057ff577230 */ /* 0x000fe20000004100 */
[----:B0-----:R-:W-:-:S04]  /*1910*/  FADD.FTZ R101, R101, 1 ;  /* 0x3f80000065657421 */ /* 0x001fc80000010000 */
[----:B------:R-:W-:Y:S08]  /*1920*/  MUFU.RCP R103, R101 ;  /* 0x0000006500677308 */ /* 0x000ff00000001000 */
[----:B------:R-:W0:Y:S01]  /*1930*/  MUFU.RCP R105, R105 ;  /* 0x0000006900697308 */ /* 0x000e220000001000 */
[----:B------:R-:W-:Y:S01]  /*1940*/  ISETP.NE.AND P1, PT, R27, RZ, PT ;  /* 0x000000ff1b00720c */ /* 0x000fe20003f25270 */
[----:B0-----:R-:W-:-:S04]  /*1950*/  FADD.FTZ R107, -R105, 1 ;  /* 0x3f800000696b7421 */ /* 0x001fc80000010100 */
[----:B------:R-:W-:Y:S01]  /*1960*/  FFMA.FTZ R107, R86, R107, 1 ;  /* 0x3f800000566b7423 */ /* 0x000fe2000001006b */
[----:B----4-:R0:W-:Y:S04]  /*1970*/  STS.U16 [R48], R95 ;  /* 0x0000005f30007388 */ /* 0x0101e80000000400 */
        /* <DEDUP_REMOVED lines=11> */
[----:B------:R-:W4:Y:S04]  /*1a30*/  LDS.U16 R91, [R56+0x8] ;  /* 0x00000800385b7984 */ /* 0x000f280000000400 */
[----:B------:R-:W4:Y:S01]  /*1a40*/  LDS.U16 R88, [R56+0x4] ;  /* 0x0000040038587984 */ /* 0x000f220000000400 */
[----:B0-----:R-:W-:-:S03]  /*1a50*/  FADD.FTZ R95, R10, 1 ;  /* 0x3f8000000a5f7421 */ /* 0x001fc60000010000 */
[----:B------:R-:W0:Y:S04]  /*1a60*/  LDS.U16 R10, [R56+0xa] ;  /* 0x00000a00380a7984 */ /* 0x000e280000000400 */
[----:B------:R-:W0:Y:S04]  /*1a70*/  LDS.U16 R99, [R56+0xc] ;  /* 0x00000c0038637984 */ /* 0x000e280000000400 */
[----:B------:R-:W0:Y:S01]  /*1a80*/  LDS.U16 R102, [R56+0xe] ;  /* 0x00000e0038667984 */ /* 0x000e220000000400 */
[----:B-1----:R-:W-:Y:S01]  /*1a90*/  FADD.FTZ R96, R11, 1 ;  /* 0x3f8000000b607421 */ /* 0x002fe20000010000 */
[----:B------:R-:W1:Y:S01]  /*1aa0*/  MUFU.RCP R95, R95 ;  /* 0x0000005f005f7308 */ /* 0x000e620000001000 */
[----:B------:R-:W-:-:S02]  /*1ab0*/  FADD.FTZ R94, R98, 1 ;  /* 0x3f800000625e7421 */ /* 0x000fc40000010000 */
[----:B------:R-:W-:Y:S02]  /*1ac0*/  FADD.FTZ R98, R100, 1 ;  /* 0x3f80000064627421 */ /* 0x000fe40000010000 */
[----:B------:R-:W-:Y:S01]  /*1ad0*/  FADD.FTZ R11, -R17, 1 ;  /* 0x3f800000110b7421 */ /* 0x000fe20000010100 */
[----:B--2---:R-:W-:Y:S02]  /*1ae0*/  HADD2.F32 R78, -RZ, R78.H0_H0 ;  /* 0x2000004eff4e7230 */ /* 0x004fe40000004100 */
[----:B------:R-:W2:Y:S01]  /*1af0*/  MUFU.RCP R96, R96 ;  /* 0x0000006000607308 */ /* 0x000ea20000001000 */
[----:B---3--:R-:W-:Y:S02]  /*1b00*/  HADD2.F32 R80, -RZ, R80.H0_H0 ;  /* 0x20000050ff507230 */ /* 0x008fe40000004100 */
[----:B------:R-:W-:Y:S02]  /*1b10*/  FMUL.FTZ R12, R83, R78 ;  /* 0x0000004e530c7220 */ /* 0x000fe40000410000 */
[----:B------:R-:W-:-:S02]  /*1b20*/  FADD.FTZ R100, -R16, 1 ;  /* 0x3f80000010647421 */ /* 0x000fc40000010100 */
[----:B------:R-:W-:Y:S01]  /*1b30*/  FMUL.FTZ R13, R85, R80 ;  /* 0x00000050550d7220 */ /* 0x000fe20000410000 */
[----:B------:R-:W3:Y:S01]  /*1b40*/  MUFU.RCP R94, R94 ;  /* 0x0000005e005e7308 */ /* 0x000ee20000001000 */
[----:B------:R-:W-:Y:S01]  /*1b50*/  FFMA.FTZ R11, R14, R11, 1 ;  /* 0x3f8000000e0b7423 */ /* 0x000fe2000001000b */
[----:B----4-:R-:W-:Y:S01]  /*1b60*/  HADD2.F32 R90, -RZ, R90.H0_H0 ;  /* 0x2000005aff5a7230 */ /* 0x010fe20000004100 */
[----:B------:R-:W-:Y:S02]  /*1b70*/  FMUL.FTZ R12, R17, R12 ;  /* 0x0000000c110c7220 */ /* 0x000fe40000410000 */
[----:B------:R-:W-:Y:S02]  /*1b80*/  FFMA.FTZ R100, R15, R100, 1 ;  /* 0x3f8000000f647423 */ /* 0x000fe40000010064 */
[----:B------:R-:W-:Y:S01]  /*1b90*/  FMUL.FTZ R13, R16, R13 ;  /* 0x0000000d100d7220 */ /* 0x000fe20000410000 */
[----:B------:R-:W4:Y:S01]  /*1ba0*/  MUFU.RCP R98, R98 ;  /* 0x0000006200627308 */ /* 0x000f220000001000 */
[----:B------:R-:W-:Y:S01]  /*1bb0*/  FMUL.FTZ R11, R12, R11 ;  /* 0x0000000b0c0b7220 */ /* 0x000fe20000410000 */
[----:B------:R-:W-:Y:S01]  /*1bc0*/  HADD2.F32 R91, -RZ, R91.H0_H0 ;  /* 0x2000005bff5b7230 */ /* 0x000fe20000004100 */
[----:B------:R-:W-:-:S02]  /*1bd0*/  FMUL.FTZ R12, R13, R100 ;  /* 0x000000640d0c7220 */ /* 0x000fc40000410000 */
[----:B-1----:R-:W-:Y:S02]  /*1be0*/  FADD.FTZ R13, -R95, 1 ;  /* 0x3f8000005f0d7421 */ /* 0x002fe40000010100 */
[----:B------:R-:W-:Y:S01]  /*1bf0*/  FMUL.FTZ R104, R93, R90 ;  /* 0x0000005a5d687220 */ /* 0x000fe20000410000 */
[----:B------:R-:W-:Y:S01]  /*1c00*/  HADD2.F32 R88, -RZ, R88.H0_H0 ;  /* 0x20000058ff587230 */ /* 0x000fe20000004100 */
[----:B------:R-:W-:Y:S02]  /*1c10*/  FFMA.FTZ R97, R74, R13, 1 ;  /* 0x3f8000004a617423 */ /* 0x000fe4000001000d */
[----:B------:R-:W-:Y:S02]  /*1c20*/  FMUL.FTZ R104, R95, R104 ;  /* 0x000000685f687220 */ /* 0x000fe40000410000 */
[----:B--2---:R-:W-:Y:S02]  /*1c30*/  FADD.FTZ R106, -R96, 1 ;  /* 0x3f800000606a7421 */ /* 0x004fe40000010100 */
[----:B------:R-:W-:-:S02]  /*1c40*/  FMUL.FTZ R101, R92, R91 ;  /* 0x0000005b5c657220 */ /* 0x000fc40000410000 */
[----:B------:R-:W-:Y:S01]  /*1c50*/  FMUL.FTZ R104, R104, R97 ;  /* 0x0000006168687220 */ /* 0x000fe20000410000 */
[----:B------:R-:W-:Y:S01]  /*1c60*/  HADD2.F32 R97, -RZ, R84.H0_H0 ;  /* 0x20000054ff617230 */ /* 0x000fe20000004100 */
[----:B------:R-:W-:Y:S01]  /*1c70*/  FFMA.FTZ R106, R77, R106, 1 ;  /* 0x3f8000004d6a7423 */ /* 0x000fe2000001006a */
[----:B0-----:R-:W-:Y:S01]  /*1c80*/  HADD2.F32 R84, -RZ, R10.H0_H0 ;  /* 0x2000000aff547230 */ /* 0x001fe20000004100 */
[----:B------:R-:W-:Y:S02]  /*1c90*/  FMUL.FTZ R101, R96, R101 ;  /* 0x0000006560657220 */ /* 0x000fe40000410000 */
[----:B---3--:R-:W-:Y:S02]  /*1ca0*/  FADD.FTZ R100, -R94, 1 ;  /* 0x3f8000005e647421 */ /* 0x008fe40000010100 */
[----:B------:R-:W-:Y:S02]  /*1cb0*/  FMUL.FTZ R13, R87, R88 ;  /* 0x00000058570d7220 */ /* 0x000fe40000410000 */
[----:B------:R-:W-:Y:S01]  /*1cc0*/  FMUL.FTZ R106, R101, R106 ;  /* 0x0000006a656a7220 */ /* 0x000fe20000410000 */
[----:B------:R-:W-:Y:S01]  /*1cd0*/  HADD2.F32 R101, -RZ, R75.H0_H0 ;  /* 0x2000004bff657230 */ /* 0x000fe20000004100 */
[----:B------:R-:W-:-:S02]  /*1ce0*/  FFMA.FTZ R100, R73, R100, 1 ;  /* 0x3f80000049647423 */ /* 0x000fc40000010064 */
[----:B------:R-:W-:Y:S02]  /*1cf0*/  FMUL.FTZ R13, R94, R13 ;  /* 0x0000000d5e0d7220 */ /* 0x000fe40000410000 */
[C---:B----4-:R-:W-:Y:S02]  /*1d00*/  FADD.FTZ R10, -R98.reuse, 1 ;  /* 0x3f800000620a7421 */ /* 0x050fe40000010100 */
[----:B------:R-:W-:Y:S01]  /*1d10*/  FMUL.FTZ R75, R97, R84 ;  /* 0x00000054614b7220 */ /* 0x000fe20000410000 */
[----:B------:R-:W-:Y:S01]  /*1d20*/  HADD2.F32 R99, -RZ, R99.H0_H0 ;  /* 0x20000063ff637230 */ /* 0x000fe20000004100 */
[----:B------:R-:W-:Y:S01]  /*1d30*/  FMUL.FTZ R13, R13, R100 ;  /* 0x000000640d0d7220 */ /* 0x000fe20000410000 */
[----:B------:R-:W-:Y:S01]  /*1d40*/  HADD2.F32 R100, -RZ, R81.H0_H0 ;  /* 0x20000051ff647230 */ /* 0x000fe20000004100 */
[----:B------:R-:W-:Y:S01]  /*1d50*/  FFMA.FTZ R10, R79, R10, 1 ;  /* 0x3f8000004f0a7423 */ /* 0x000fe2000001000a */
[----:B------:R-:W-:Y:S01]  /*1d60*/  HADD2.F32 R102, -RZ, R102.H0_H0 ;  /* 0x20000066ff667230 */ /* 0x000fe20000004100 */
[----:B------:R-:W-:-:S02]  /*1d70*/  FMUL.FTZ R75, R98, R75 ;  /* 0x0000004b624b7220 */ /* 0x000fc40000410000 */
[----:B------:R-:W-:Y:S02]  /*1d80*/  FADD.FTZ R81, -R103, 1 ;  /* 0x3f80000067517421 */ /* 0x000fe40000010100 */
[----:B------:R-:W-:Y:S02]  /*1d90*/  FMUL.FTZ R75, R75, R10 ;  /* 0x0000000a4b4b7220 */ /* 0x000fe40000410000 */
[----:B------:R-:W-:Y:S02]  /*1da0*/  FMUL.FTZ R112, R100, R99 ;  /* 0x0000006364707220 */ /* 0x000fe40000410000 */
[----:B------:R-:W-:Y:S02]  /*1db0*/  FMUL.FTZ R10, R101, R102 ;  /* 0x00000066650a7220 */ /* 0x000fe40000410000 */
[----:B------:R-:W-:Y:S02]  /*1dc0*/  FFMA.FTZ R81, R82, R81, 1 ;  /* 0x3f80000052517423 */ /* 0x000fe40000010051 */
[----:B------:R-:W-:-:S02]  /*1dd0*/  FMUL.FTZ R112, R103, R112 ;  /* 0x0000007067707220 */ /* 0x000fc40000410000 */
[----:B------:R-:W-:Y:S02]  /*1de0*/  FMUL.FTZ R10, R105, R10 ;  /* 0x0000000a690a7220 */ /* 0x000fe40000410000 */
[----:B------:R-:W-:Y:S02]  /*1df0*/  FMUL.FTZ R81, R112, R81 ;  /* 0x0000005170517220 */ /* 0x000fe40000410000 */
[----:B------:R-:W-:Y:S01]  /*1e00*/  FMUL.FTZ R10, R10, R107 ;  /* 0x0000006b0a0a7220 */ /* 0x000fe20000410000 */
[----:B------:R-:W-:Y:S01]  /*1e10*/  BAR.SYNC.DEFER_BLOCKING 0x0 ;  /* 0x0000000000007b1d */ /* 0x000fe20000010000 */
[----:B------:R-:W-:Y:S02]  /*1e20*/  F2FP.PACK_AB R11, R12, R11 ;  /* 0x0000000b0c0b723e */ /* 0x000fe400000000ff */
[----:B------:R-:W-:Y:S02]  /*1e30*/  F2FP.PACK_AB R13, R104, R13 ;  /* 0x0000000d680d723e */ /* 0x000fe400000000ff */
[----:B------:R-:W-:-:S02]  /*1e40*/  F2FP.PACK_AB R75, R75, R106 ;  /* 0x0000006a4b4b723e */ /* 0x000fc400000000ff */
[----:B------:R-:W-:Y:S02]  /*1e50*/  F2FP.PACK_AB R10, R10, R81 ;  /* 0x000000510a0a723e */ /* 0x000fe400000000ff */
[----:B------:R-:W-:Y:S02]  /*1e60*/  PRMT R12, R11, 0x7632, R12 ;  /* 0x000076320b0c7816 */ /* 0x000fe4000000000c */
[----:B------:R-:W-:Y:S02]  /*1e70*/  PRMT R104, R13, 0x7632, R104 ;  /* 0x000076320d687816 */ /* 0x000fe40000000068 */
[C---:B------:R-:W-:Y:S02]  /*1e80*/  PRMT R106, R75.reuse, 0x7610, R106 ;  /* 0x000076104b6a7816 */ /* 0x040fe4000000006a */
[----:B------:R-:W-:Y:S02]  /*1e90*/  PRMT R112, R75, 0x7632, R112 ;  /* 0x000076324b707816 */ /* 0x000fe40000000070 */
[----:B------:R-:W-:Y:S01]  /*1ea0*/  PRMT R114, R10, 0x7632, R114 ;  /* 0x000076320a727816 */ /* 0x000fe20000000072 */
[----:B------:R-:W-:Y:S04]  /*1eb0*/  STS.U16 [R56], R11 ;  /* 0x0000000b38007388 */ /* 0x000fe80000000400 */
        /* <DEDUP_REMOVED lines=18> */
[----:B0-----:R-:W-:-:S02]  /*1fe0*/  IMAD R12, R24, c[0x0][0x2e8], RZ ;  /* 0x0000ba00180c7a24 */ /* 0x001fc400078e02ff */
[----:B-1----:R-:W-:-:S03]  /*1ff0*/  IMAD.WIDE.U32 R10, R23, c[0x0][0x2e8], RZ ;  /* 0x0000ba00170a7a25 */ /* 0x002fc600078e00ff */
[----:B------:R-:W0:Y:S01]  /*2000*/  LDS R112, [0x210] ;  /* 0x00021000ff707984 */ /* 0x000e220000000800 */
[----:B------:R-:W-:-:S05]  /*2010*/  IMAD R119, R23, c[0x0][0x2ec], R12 ;  /* 0x0000bb0017777a24 */ /* 0x000fca00078e020c */
[----:B------:R-:W-:Y:S01]  /*2020*/  IADD3 R11, R11, R119, RZ ;  /* 0x000000770b0b7210 */ /* 0x000fe20007ffe0ff */
[----:B------:R-:W-:-:S04]  /*2030*/  IMAD R13, R21, c[0x0][0x2f0], RZ ;  /* 0x0000bc00150d7a24 */ /* 0x000fc800078e02ff */
[----:B------:R-:W-:-:S04]  /*2040*/  IMAD.WIDE.U32 R10, R0, c[0x0][0x2f0], R10 ;  /* 0x0000bc00000a7a25 */ /* 0x000fc800078e000a */
[----:B------:R-:W-:Y:S01]  /*2050*/  IMAD R106, R0, c[0x0][0x2f4], R13 ;  /* 0x0000bd00006a7a24 */ /* 0x000fe200078e020d */
[----:B------:R-:W-:-:S04]  /*2060*/  IADD3 R104, P0, R64, R10, RZ ;  /* 0x0000000a40687210 */ /* 0x000fc80007f1e0ff */
[----:B------:R-:W-:Y:S02]  /*2070*/  IADD3.X R11, R65, R106, R11, P0, !PT ;  /* 0x0000006a410b7210 */ /* 0x000fe400007fe40b */
[C---:B------:R-:W-:Y:S01]  /*2080*/  LEA R12, P2, R18.reuse, c[0x0][0x338], 0x1 ;  /* 0x0000ce00120c7a11 */ /* 0x040fe200078408ff */
[----:B------:R-:W-:Y:S01]  /*2090*/  BSSY B0, `(.L_x_6682) ;  /* 0x0000014000007945 */ /* 0x000fe20003800000 */
[C---:B------:R-:W-:Y:S02]  /*20a0*/  IADD3 R10, P3, R37.reuse, R2, RZ ;  /* 0x00000002250a7210 */ /* 0x040fe40007f7e0ff */
[----:B------:R-:W-:Y:S02]  /*20b0*/  LEA.HI.X R13, R18, c[0x0][0x33c], R89, 0x1, P2 ;  /* 0x0000cf00120d7a11 */ /* 0x000fe400010f0c59 */
[C---:B------:R-:W-:Y:S02]  /*20c0*/  LEA R12, P4, R104.reuse, R12, 0x1 ;  /* 0x0000000c680c7211 */ /* 0x040fe400078808ff */
[----:B0-----:R-:W-:Y:S01]  /*20d0*/  ISETP.GE.AND P0, PT, R37, R112, PT ;  /* 0x000000702500720c */ /* 0x001fe20003f06270 */
[----:B------:R-:W-:Y:S01]  /*20e0*/  FMUL.FTZ R106, R15, R16 ;  /* 0x000000100f6a7220 */ /* 0x000fe20000410000 */
[----:B------:R-:W-:Y:S01]  /*20f0*/  LEA.HI.X R13, R104, R13, R11, 0x1, P4 ;  /* 0x0000000d680d7211 */ /* 0x000fe200020f0c0b */
[----:B------:R-:W-:Y:S01]  /*2100*/  FMUL.FTZ R104, R14, R17 ;  /* 0x000000110e687220 */ /* 0x000fe20000410000 */
[----:B------:R-:W-:-:S02]  /*2110*/  ISETP.GE.AND P2, PT, R40, R112, PT ;  /* 0x000000702800720c */ /* 0x000fc40003f46270 */
[----:B------:R-:W-:-:S07]  /*2120*/  IADD3.X R11, R38, R3, RZ, P3, !PT ;  /* 0x00000003260b7210 */ /* 0x000fce0001ffe4ff */
        /* <DEDUP_REMOVED lines=10> */
.L_x_6683:
[----:B------:R-:W-:Y:S05]  /*21d0*/  BSYNC B0 ;  /* 0x0000000000007941 */ /* 0x000fea0003800000 */
.L_x_6682:
[----:B------:R-:W-:Y:S01]  /*21e0*/  @!P2 STG.E.U16 [R12.64+0x40], R107 ;  /* 0x0000406b0c00a986 */ /* 0x000fe2000c101506 */
[----:B------:R-:W-:Y:S01]  /*21f0*/  ISETP.GE.AND P0, PT, R41, R112, PT ;  /* 0x000000702900720c */ /* 0x000fe20003f06270 */
[----:B------:R-:W-:Y:S01]  /*2200*/  FMUL.FTZ R96, R77, R96 ;  /* 0x000000604d607220 */ /* 0x000fe20000410000 */
[-C--:B------:R-:W-:Y:S01]  /*2210*/  ISETP.GE.AND P5, PT, R42, R112.reuse, PT ;  /* 0x000000702a00720c */ /* 0x080fe20003fa6270 */
[----:B------:R-:W-:Y:S01]  /*2220*/  HADD2.F32 R67, -RZ, R67.H0_H0 ;  /* 0x20000043ff437230 */ /* 0x000fe20000004100 */
[----:B------:R-:W-:Y:S01]  /*2230*/  ISETP.GE.AND P6, PT, R43, R112, PT ;  /* 0x000000702b00720c */ /* 0x000fe20003fc6270 */
[----:B------:R-:W-:Y:S01]  /*2240*/  FMUL.FTZ R98, R79, R98 ;  /* 0x000000624f627220 */ /* 0x000fe20000410000 */
[-C--:B------:R-:W-:Y:S01]  /*2250*/  ISETP.GE.AND P2, PT, R44, R112.reuse, PT ;  /* 0x000000702c00720c */ /* 0x080fe20003f46270 */
[----:B0-----:R-:W-:Y:S01]  /*2260*/  HADD2.F32 R75, -RZ, R70.H0_H0 ;  /* 0x20000046ff4b7230 */ /* 0x001fe20000004100 */
[-C--:B------:R-:W-:Y:S01]  /*2270*/  ISETP.GE.AND P4, PT, R45, R112.reuse, PT ;  /* 0x000000702d00720c */ /* 0x080fe20003f86270 */
[----:B------:R-:W-:Y:S01]  /*2280*/  HADD2.F32 R77, -RZ, R71.H0_H0 ;  /* 0x20000047ff4d7230 */ /* 0x000fe20000004100 */
[----:B------:R-:W-:Y:S01]  /*2290*/  ISETP.GE.AND P3, PT, R39, R112, PT ;  /* 0x000000702700720c */ /* 0x000fe20003f66270 */
[----:B------:R-:W-:Y:S01]  /*22a0*/  HADD2.F32 R79, -RZ, R72.H0_H0 ;  /* 0x20000048ff4f7230 */ /* 0x000fe20000004100 */
[----:B------:R-:W-:Y:S01]  /*22b0*/  FMUL.FTZ R94, R73, R94 ;  /* 0x0000005e495e7220 */ /* 0x000fe20000410000 */
[----:B------:R-:W-:Y:S01]  /*22c0*/  @!P0 STG.E.U16 [R12.64+0x80], R109 ;  /* 0x0000806d0c008986 */ /* 0x000fe2000c101506 */
[----:B------:R-:W-:Y:S01]  /*22d0*/  ISETP.NE.U32.AND P0, PT, RZ, c[0x0][0x270], PT ;  /* 0x00009c00ff007a0c */ /* 0x000fe20003f05070 */
[----:B------:R-:W-:Y:S01]  /*22e0*/  HADD2.F32 R19, -RZ, R19.H0_H0 ;  /* 0x20000013ff137230 */ /* 0x000fe20000004100 */
[----:B------:R-:W-:Y:S01]  /*22f0*/  FMUL.FTZ R95, R74, R95 ;  /* 0x0000005f4a5f7220 */ /* 0x000fe20000410000 */
[----:B------:R-:W-:Y:S01]  /*2300*/  @!P5 STG.E.U16 [R12.64+0xc0], R111 ;  /* 0x0000c06f0c00d986 */ /* 0x000fe2000c101506 */
[----:B------:R-:W-:Y:S01]  /*2310*/  ISETP.NE.AND.EX P0, PT, RZ, c[0x0][0x274], PT, P0 ;  /* 0x00009d00ff007a0c */ /* 0x000fe20003f05300 */
[----:B------:R-:W-:Y:S01]  /*2320*/  HADD2.F32 R15, -RZ, R66.H0_H0 ;  /* 0x20000042ff0f7230 */ /* 0x000fe20000004100 */
[----:B------:R-:W-:Y:S01]  /*2330*/  FMUL.FTZ R82, R82, R103 ;  /* 0x0000006752527220 */ /* 0x000fe20000410000 */
[----:B------:R-:W-:Y:S01]  /*2340*/  @!P6 STG.E.U16 [R12.64+0x100], R113 ;  /* 0x000100710c00e986 */ /* 0x000fe2000c101506 */
[----:B------:R-:W-:Y:S01]  /*2350*/  HADD2.F32 R17, -RZ, R68.H0_H0 ;  /* 0x20000044ff117230 */ /* 0x000fe20000004100 */
[----:B------:R-:W-:Y:S01]  /*2360*/  FMUL.FTZ R86, R86, R105 ;  /* 0x0000006956567220 */ /* 0x000fe20000410000 */
[----:B------:R-:W-:Y:S01]  /*2370*/  HADD2.F32 R69, -RZ, R69.H0_H0 ;  /* 0x20000045ff457230 */ /* 0x000fe20000004100 */
[----:B------:R-:W-:Y:S01]  /*2380*/  @!P2 STG.E.U16 [R12.64+0x140], R115 ;  /* 0x000140730c00a986 */ /* 0x000fe2000c101506 */
[----:B-----5:R-:W-:-:S02]  /*2390*/  FADD.FTZ R71, R67, R22 ;  /* 0x0000001643477221 */ /* 0x020fc40000010000 */
[--C-:B------:R-:W-:Y:S01]  /*23a0*/  FADD.FTZ R68, R75, R22.reuse ;  /* 0x000000164b447221 */ /* 0x100fe20000010000 */
[----:B------:R-:W-:Y:S01]  /*23b0*/  @!P4 STG.E.U16 [R12.64+0x180], R117 ;  /* 0x000180750c00c986 */ /* 0x000fe2000c101506 */
[--C-:B------:R-:W-:Y:S02]  /*23c0*/  FADD.FTZ R67, R77, R22.reuse ;  /* 0x000000164d437221 */ /* 0x100fe40000010000 */
[----:B------:R-:W-:Y:S01]  /*23d0*/  FADD.FTZ R66, R79, R22 ;  /* 0x000000164f427221 */ /* 0x000fe20000010000 */
[----:B------:R0:W-:Y:S01]  /*23e0*/  @!P3 STG.E.U16 [R12.64], R81 ;  /* 0x000000510c00b986 */ /* 0x0001e2000c101506 */
[----:B------:R-:W-:Y:S02]  /*23f0*/  FMUL.FTZ R74, R83, R104 ;  /* 0x00000068534a7220 */ /* 0x000fe40000410000 */
[----:B------:R-:W-:Y:S02]  /*2400*/  FMUL.FTZ R75, R85, R106 ;  /* 0x0000006a554b7220 */ /* 0x000fe40000410000 */
[----:B------:R-:W-:-:S02]  /*2410*/  FMUL.FTZ R77, R87, R94 ;  /* 0x0000005e574d7220 */ /* 0x000fc40000410000 */
[--C-:B------:R-:W-:Y:S02]  /*2420*/  FADD.FTZ R73, R19, R22.reuse ;  /* 0x0000001613497221 */ /* 0x100fe40000010000 */
[--C-:B------:R-:W-:Y:S02]  /*2430*/  FADD.FTZ R72, R15, R22.reuse ;  /* 0x000000160f487221 */ /* 0x100fe40000010000 */
[--C-:B------:R-:W-:Y:S02]  /*2440*/  FADD.FTZ R70, R17, R22.reuse ;  /* 0x0000001611467221 */ /* 0x100fe40000010000 */
[----:B------:R-:W-:Y:S02]  /*2450*/  FADD.FTZ R69, R69, R22 ;  /* 0x0000001645457221 */ /* 0x000fe40000010000 */
[----:B------:R-:W-:Y:S02]  /*2460*/  FMUL.FTZ R79, R93, R95 ;  /* 0x0000005f5d4f7220 */ /* 0x000fe40000410000 */
[----:B0-----:R-:W-:-:S02]  /*2470*/  FMUL.FTZ R81, R92, R96 ;  /* 0x000000605c517220 */ /* 0x001fc40000410000 */
[----:B------:R-:W-:Y:S02]  /*2480*/  FMUL.FTZ R83, R97, R98 ;  /* 0x0000006261537220 */ /* 0x000fe40000410000 */
[----:B------:R-:W-:Y:S02]  /*2490*/  FMUL.FTZ R85, R100, R82 ;  /* 0x0000005264557220 */ /* 0x000fe40000410000 */
[----:B------:R-:W-:Y:S01]  /*24a0*/  FMUL.FTZ R87, R101, R86 ;  /* 0x0000005665577220 */ /* 0x000fe20000410000 */
[----:B------:R-:W-:Y:S05]  /*24b0*/  @!P0 BRA `(.L_x_6684) ;  /* 0x0000050000008947 */ /* 0x000fea0003800000 */
[----:B------:R-:W-:Y:S01]  /*24c0*/  FMUL.FTZ R78, R104, R78 ;  /* 0x0000004e684e7220 */ /* 0x000fe20000410000 */
[----:B------:R-:W-:Y:S01]  /*24d0*/  BAR.SYNC.DEFER_BLOCKING 0x0 ;  /* 0x0000000000007b1d */ /* 0x000fe20000010000 */
[----:B------:R-:W-:Y:S02]  /*24e0*/  FMUL.FTZ R13, R106, R80 ;  /* 0x000000506a0d7220 */ /* 0x000fe40000410000 */
[----:B------:R-:W-:Y:S02]  /*24f0*/  FMUL.FTZ R88, R94, R88 ;  /* 0x000000585e587220 */ /* 0x000fe40000410000 */
[----:B------:R-:W-:Y:S01]  /*2500*/  FMUL.FTZ R95, R95, R90 ;  /* 0x0000005a5f5f7220 */ /* 0x000fe20000410000 */
[----:B------:R-:W-:Y:S01]  /*2510*/  F2FP.PACK_AB R13, R13, R78 ;  /* 0x0000004e0d0d723e */ /* 0x000fe200000000ff */
[----:B------:R-:W-:Y:S01]  /*2520*/  FMUL.FTZ R91, R96, R91 ;  /* 0x0000005b605b7220 */ /* 0x000fe20000410000 */
[----:B------:R-:W-:Y:S01]  /*2530*/  BSSY B0, `(.L_x_6685) ;  /* 0x000003b000007945 */ /* 0x000fe20003800000 */
[----:B------:R-:W-:Y:S01]  /*2540*/  FMUL.FTZ R84, R98, R84 ;  /* 0x0000005462547220 */ /* 0x000fe20000410000 */
[C---:B------:R-:W-:Y:S01]  /*2550*/  PRMT R12, R13.reuse, 0x7610, R12 ;  /* 0x000076100d0c7816 */ /* 0x040fe2000000000c */
[----:B------:R-:W-:Y:S01]  /*2560*/  FMUL.FTZ R82, R82, R99 ;  /* 0x0000006352527220 */ /* 0x000fe20000410000 */
[----:B------:R-:W-:Y:S01]  /*2570*/  PRMT R14, R13, 0x7632, R14 ;  /* 0x000076320d0e7816 */ /* 0x000fe2000000000e */
[----:B------:R-:W-:Y:S01]  /*2580*/  FMUL.FTZ R13, R86, R102 ;  /* 0x00000066560d7220 */ /* 0x000fe20000410000 */
[----:B------:R-:W-:-:S02]  /*2590*/  F2FP.PACK_AB R88, R95, R88 ;  /* 0x000000585f58723e */ /* 0x000fc400000000ff */
[----:B------:R-:W-:Y:S02]  /*25a0*/  F2FP.PACK_AB R84, R84, R91 ;  /* 0x0000005b5454723e */ /* 0x000fe400000000ff */
[----:B------:R-:W-:Y:S02]  /*25b0*/  F2FP.PACK_AB R13, R13, R82 ;  /* 0x000000520d0d723e */ /* 0x000fe400000000ff */
[----:B------:R-:W-:Y:S02]  /*25c0*/  PRMT R15, R88, 0x7632, R15 ;  /* 0x00007632580f7816 */ /* 0x000fe4000000000f */
[----:B------:R-:W-:Y:S02]  /*25d0*/  PRMT R16, R84, 0x7632, R16 ;  /* 0x0000763254107816 */ /* 0x000fe40000000010 */
[----:B------:R-:W-:Y:S01]  /*25e0*/  PRMT R17, R13, 0x7632, R17 ;  /* 0x000076320d117816 */ /* 0x000fe20000000011 */
[----:B------:R-:W-:Y:S04]  /*25f0*/  STS.U16 [R56], R12 ;  /* 0x0000000c38007388 */ /* 0x000fe80000000400 */
[----:B------:R0:W-:Y:S04]  /*2600*/  STS.U16 [R56+0x2], R14 ;  /* 0x0000020e38007388 */ /* 0x0001e80000000400 */
[----:B------:R-:W-:Y:S04]  /*2610*/  STS.U16 [R56+0x4], R88 ;  /* 0x0000045838007388 */ /* 0x000fe80000000400 */
[----:B------:R1:W-:Y:S01]  /*2620*/  STS.U16 [R56+0x6], R15 ;  /* 0x0000060f38007388 */ /* 0x0003e20000000400 */
[----:B0-----:R-:W-:-:S03]  /*2630*/  IMAD R14, R24, c[0x0][0x210], RZ ;  /* 0x00008400180e7a24 */ /* 0x001fc600078e02ff */
[----:B------:R-:W-:Y:S04]  /*2640*/  STS.U16 [R56+0x8], R84 ;  /* 0x0000085438007388 */ /* 0x000fe80000000400 */
[----:B------:R-:W-:Y:S01]  /*2650*/  STS.U16 [R56+0xa], R16 ;  /* 0x00000a1038007388 */ /* 0x000fe20000000400 */
[----:B-1----:R-:W-:-:S03]  /*2660*/  IMAD R15, R21, c[0x0][0x218], RZ ;  /* 0x00008600150f7a24 */ /* 0x002fc600078e02ff */
[----:B------:R0:W-:Y:S04]  /*2670*/  STS.U16 [R56+0xc], R13 ;  /* 0x00000c0d38007388 */ /* 0x0001e80000000400 */
[----:B------:R1:W-:Y:S01]  /*2680*/  STS.U16 [R56+0xe], R17 ;  /* 0x00000e1138007388 */ /* 0x0003e20000000400 */
[----:B------:R-:W-:-:S06]  /*2690*/  NOP ;  /* 0x0000000000007918 */ /* 0x000fcc0000000000 */
[----:B------:R-:W-:Y:S01]  /*26a0*/  LDS.U16 R19, [R48] ;  /* 0x0000000030137984 */ /* 0x000fe20000000400 */
[----:B0-----:R-:W-:-:S03]  /*26b0*/  IMAD.WIDE.U32 R12, R23, c[0x0][0x210], RZ ;  /* 0x00008400170c7a25 */ /* 0x001fc600078e00ff */
[----:B------:R-:W-:Y:S01]  /*26c0*/  LDS.U16 R91, [R49+0x40] ;  /* 0x00004000315b7984 */ /* 0x000fe20000000400 */
[----:B-1----:R-:W-:Y:S01]  /*26d0*/  IMAD R17, R23, c[0x0][0x214], R14 ;  /* 0x0000850017117a24 */ /* 0x002fe200078e020e */
[----:B------:R-:W-:Y:S01]  /*26e0*/  LEA R14, P2, R18, c[0x0][0x270], 0x1 ;  /* 0x00009c00120e7a11 */ /* 0x000fe200078408ff */
[----:B------:R-:W-:Y:S01]  /*26f0*/  IMAD R16, R0, c[0x0][0x21c], R15 ;  /* 0x0000870000107a24 */ /* 0x000fe200078e020f */
        /* <DEDUP_REMOVED lines=13> */
[----:B------:R-:W-:Y:S04]  /*27d0*/  @!P1 STS [0x210], R76 ;  /* 0x0002104cff009388 */ /* 0x000fe80000000800 */
[----:B------:R-:W-:Y:S06]  /*27e0*/  BAR.SYNC.DEFER_BLOCKING 0x0 ;  /* 0x0000000000007b1d */ /* 0x000fec0000010000 */
[----:B------:R-:W0:Y:S02]  /*27f0*/  LDS R78, [0x210] ;  /* 0x00021000ff4e7984 */ /* 0x000e240000000800 */
[----:B0-----:R-:W-:-:S02]  /*2800*/  ISETP.GE.AND P0, PT, R37, R78, PT ;  /* 0x0000004e2500720c */ /* 0x001fc40003f06270 */
[----:B------:R-:W-:-:S11]  /*2810*/  ISETP.GE.AND P3, PT, R40, R78, PT ;  /* 0x0000004e2800720c */ /* 0x000fd60003f66270 */
        /* <DEDUP_REMOVED lines=12> */
.L_x_6686:
[----:B------:R-:W-:Y:S05]  /*28e0*/  BSYNC B0 ;  /* 0x0000000000007941 */ /* 0x000fea0003800000 */
.L_x_6685:
[----:B------:R1:W-:Y:S01]  /*28f0*/  @!P3 STG.E.U16 [R12.64+0x40], R93 ;  /* 0x0000405d0c00b986 */ /* 0x0003e2000c101506 */
[-C--:B------:R-:W-:Y:S02]  /*2900*/  ISETP.GE.AND P2, PT, R41, R78.reuse, PT ;  /* 0x0000004e2900720c */ /* 0x080fe40003f46270 */
[-C--:B------:R-:W-:Y:S02]  /*2910*/  ISETP.GE.AND P0, PT, R42, R78.reuse, PT ;  /* 0x0000004e2a00720c */ /* 0x080fe40003f06270 */
[-C--:B------:R-:W-:Y:S02]  /*2920*/  ISETP.GE.AND P4, PT, R43, R78.reuse, PT ;  /* 0x0000004e2b00720c */ /* 0x080fe40003f86270 */
[-C--:B------:R-:W-:Y:S02]  /*2930*/  ISETP.GE.AND P5, PT, R44, R78.reuse, PT ;  /* 0x0000004e2c00720c */ /* 0x080fe40003fa6270 */
[-C--:B------:R-:W-:Y:S02]  /*2940*/  ISETP.GE.AND P3, PT, R39, R78.reuse, PT ;  /* 0x0000004e2700720c */ /* 0x080fe40003f66270 */
[----:B------:R-:W-:-:S03]  /*2950*/  ISETP.GE.AND P6, PT, R45, R78, PT ;  /* 0x0000004e2d00720c */ /* 0x000fc60003fc6270 */
[----:B------:R1:W-:Y:S04]  /*2960*/  @!P2 STG.E.U16 [R12.64+0x80], R95 ;  /* 0x0000805f0c00a986 */ /* 0x0003e8000c101506 */
[----:B------:R1:W-:Y:S04]  /*2970*/  @!P0 STG.E.U16 [R12.64+0xc0], R97 ;  /* 0x0000c0610c008986 */ /* 0x0003e8000c101506 */
[----:B------:R1:W-:Y:S04]  /*2980*/  @!P4 STG.E.U16 [R12.64+0x100], R99 ;  /* 0x000100630c00c986 */ /* 0x0003e8000c101506 */
[----:B------:R1:W-:Y:S04]  /*2990*/  @!P5 STG.E.U16 [R12.64+0x140], R101 ;  /* 0x000140650c00d986 */ /* 0x0003e8000c101506 */
[----:B------:R1:W-:Y:S04]  /*29a0*/  @!P3 STG.E.U16 [R12.64], R91 ;  /* 0x0000005b0c00b986 */ /* 0x0003e8000c101506 */
[----:B------:R1:W-:Y:S02]  /*29b0*/  @!P6 STG.E.U16 [R12.64+0x180], R103 ;  /* 0x000180670c00e986 */ /* 0x0003e4000c101506 */
.L_x_6684:
        /* <DEDUP_REMOVED lines=25> */
[----:B------:R-:W-:-:S02]  /*2b50*/  FMUL.FTZ R101, R81, R20 ;  /* 0x0000001451657220 */ /* 0x000fc40000410000 */
[----:B------:R-:W-:Y:S02]  /*2b60*/  FFMA.FTZ R12, R83, R13, R12 ;  /* 0x0000000d530c7223 */ /* 0x000fe4000001000c */
[----:B------:R-:W-:Y:S02]  /*2b70*/  IMAD.MOV.U32 R13, RZ, RZ, c[0x0][0x16c] ;  /* 0x00005b00ff0d7624 */ /* 0x000fe400078e00ff */
[----:B------:R-:W-:Y:S02]  /*2b80*/  FFMA.FTZ R12, R85, R14, R12 ;  /* 0x0000000e550c7223 */ /* 0x000fe4000001000c */
[-C--:B------:R-:W-:Y:S01]  /*2b90*/  FMUL.FTZ R76, R83, R20.reuse ;  /* 0x00000014534c7220 */ /* 0x080fe20000410000 */
[----:B------:R-:W-:Y:S01]  /*2ba0*/  ISETP.GE.AND P0, PT, R13, 0x1, PT ;  /* 0x000000010d00780c */ /* 0x000fe20003f06270 */
[----:B------:R-:W-:Y:S02]  /*2bb0*/  FFMA.FTZ R25, R87, R25, R12 ;  /* 0x0000001957197223 */ /* 0x000fe4000001000c */
[----:B------:R-:W-:-:S02]  /*2bc0*/  FMUL.FTZ R78, R85, R20 ;  /* 0x00000014554e7220 */ /* 0x000fc40000410000 */
[----:B------:R-:W-:Y:S02]  /*2bd0*/  FMUL.FTZ R89, R87, R20 ;  /* 0x0000001457597220 */ /* 0x000fe40000410000 */
[----:B------:R-:W-:-:S06]  /*2be0*/  IMAD.MOV.U32 R91, RZ, RZ, RZ ;  /* 0x000000ffff5b7224 */ /* 0x000fcc00078e00ff */
        /* <DEDUP_REMOVED lines=8> */
[----:B------:R-:W-:-:S03]  /*2c70*/  UMOV UR4, URZ ;  /* 0x0000003f00047c82 */ /* 0x000fc60008000000 */
[----:B------:R-:W-:Y:S01]  /*2c80*/  IMAD R105, R0, c[0x0][0x184], R19 ;  /* 0x0000610000697a24 */ /* 0x000fe200078e0213 */
[----:B------:R-:W-:Y:S01]  /*2c90*/  LEA R90, P0, R12, c[0x0][0x220], 0x2 ;  /* 0x000088000c5a7a11 */ /* 0x000fe200078010ff */
[----:B------:R-:W-:Y:S01]  /*2ca0*/  IMAD R19, R18, c[0x0][0x16c], RZ ;  /* 0x00005b0012137a24 */ /* 0x000fe200078e02ff */
[----:B------:R-:W-:Y:S01]  /*2cb0*/  LEA.HI R18, R98, R98, RZ, 0x1 ;  /* 0x0000006262127211 */ /* 0x000fe200078f08ff */
[----:B------:R-:W-:Y:S01]  /*2cc0*/  IMAD.WIDE.U32 R14, R0, c[0x0][0x198], RZ ;  /* 0x00006600000e7a25 */ /* 0x000fe200078e00ff */
[----:B------:R-:W-:Y:S02]  /*2cd0*/  IADD3 R105, R13, R105, RZ ;  /* 0x000000690d697210 */ /* 0x000fe40007ffe0ff */
[----:B------:R-:W-:Y:S01]  /*2ce0*/  LOP3.LUT R13, R18, 0xfffffe, RZ, 0xc0, !PT ;  /* 0x00fffffe120d7812 */ /* 0x000fe200078ec0ff */
[----:B------:R-:W-:Y:S01]  /*2cf0*/  IMAD.WIDE.U32 R16, R0, c[0x0][0x1b8], RZ ;  /* 0x00006e0000107a25 */ /* 0x000fe200078e00ff */
[----:B------:R-:W-:Y:S02]  /*2d00*/  LEA R92, P2, R14, c[0x0][0x228], 0x2 ;  /* 0x00008a000e5c7a11 */ /* 0x000fe400078410ff */
[----:B------:R-:W-:Y:S01]  /*2d10*/  IADD3 R13, R98, -R13, RZ ;  /* 0x8000000d620d7210 */ /* 0x000fe20007ffe0ff */
[----:B------:R-:W-:Y:S01]  /*2d20*/  IMAD R103, R0, c[0x0][0x19c], R103 ;  /* 0x0000670000677a24 */ /* 0x000fe200078e0267 */
[----:B------:R-:W-:Y:S01]  /*2d30*/  LEA R94, P3, R16, c[0x0][0x230], 0x2 ;  /* 0x00008c00105e7a11 */ /* 0x000fe200078610ff */
[----:B------:R-:W-:Y:S01]  /*2d40*/  IMAD R107, R0, c[0x0][0x1bc], R107 ;  /* 0x00006f00006b7a24 */ /* 0x000fe200078e026b */
[----:B------:R-:W-:Y:S01]  /*2d50*/  SHF.L.U32 R98, R13, 0x8, RZ ;  /* 0x000000080d627819 */ /* 0x000fe200000006ff */
[----:B------:R-:W-:-:S02]  /*2d60*/  IMAD.IADD R15, R15, 0x1, R103 ;  /* 0x000000010f0f7824 */ /* 0x000fc400078e0267 */
[----:B------:R-:W-:Y:S01]  /*2d70*/  IMAD.WIDE R18, R19, 0x8, R8 ;  /* 0x0000000813127825 */ /* 0x000fe200078e0208 */
[----:B------:R-:W-:Y:S02]  /*2d80*/  IADD3 R103, R17, R107, RZ ;  /* 0x0000006b11677210 */ /* 0x000fe40007ffe0ff */
[----:B------:R-:W-:Y:S02]  /*2d90*/  LEA.HI.X R17, R12, c[0x0][0x224], R105, 0x2, P0 ;  /* 0x000089000c117a11 */ /* 0x000fe400000f1469 */
[----:B------:R-:W-:Y:S02]  /*2da0*/  LEA.HI.X R103, R16, c[0x0][0x234], R103, 0x2, P3 ;  /* 0x00008d0010677a11 */ /* 0x000fe400018f1467 */
[----:B------:R-:W-:Y:S01]  /*2db0*/  MOV R105, R19 ;  /* 0x0000001300697202 */ /* 0x000fe20000000f00 */
[----:B------:R-:W-:Y:S01]  /*2dc0*/  IMAD.MOV.U32 R19, RZ, RZ, RZ ;  /* 0x000000ffff137224 */ /* 0x000fe200078e00ff */
[----:B------:R-:W-:Y:S02]  /*2dd0*/  LEA.HI.X R15, R14, c[0x0][0x22c], R15, 0x2, P2 ;  /* 0x00008b000e0f7a11 */ /* 0x000fe400010f140f */
[----:B------:R-:W-:-:S02]  /*2de0*/  MOV R16, RZ ;  /* 0x000000ff00107202 */ /* 0x000fc40000000f00 */
.L_x_6692:
[----:B------:R-:W-:Y:S02]  /*2df0*/  MOV R12, R90 ;  /* 0x0000005a000c7202 */ /* 0x000fe40000000f00 */
[----:B------:R-:W-:-:S05]  /*2e00*/  MOV R13, R17 ;  /* 0x00000011000d7202 */ /* 0x000fca0000000f00 */
[----:B------:R0:W2:Y:S01]  /*2e10*/  LDG.E R100, [R12.64] ;  /* 0x000000060c647981 */ /* 0x0000a2000c1e1900 */
[C---:B------:R-:W-:Y:S02]  /*2e20*/  ISETP.NE.AND P2, PT, R27.reuse, RZ, PT ;  /* 0x000000ff1b00720c */ /* 0x040fe40003f45270 */
[----:B------:R-:W-:Y:S02]  /*2e30*/  IADD3 R107, R27, 0x200, RZ ;  /* 0x000002001b6b7810 */ /* 0x000fe40007ffe0ff */
[----:B------:R-:W-:Y:S02]  /*2e40*/  MOV R14, R92 ;  /* 0x0000005c000e7202 */ /* 0x000fe40000000f00 */
[----:B------:R-:W-:Y:S01]  /*2e50*/  SEL R104, R98, R107, !P2 ;  /* 0x0000006b62687207 */ /* 0x000fe20005000000 */
[----:B0-----:R-:W-:Y:S01]  /*2e60*/  IMAD.MOV.U32 R12, RZ, RZ, R94 ;  /* 0x000000ffff0c7224 */ /* 0x001fe200078e005e */
[----:B------:R-:W-:Y:S01]  /*2e70*/  MOV R13, R103 ;  /* 0x00000067000d7202 */ /* 0x000fe20000000f00 */
[----:B------:R0:W3:Y:S01]  /*2e80*/  LDG.E R109, [R14.64] ;  /* 0x000000060e6d7981 */ /* 0x0000e2000c1e1900 */
[----:B------:R-:W-:-:S03]  /*2e90*/  ISETP.GT.AND P0, PT, R35, 0x1, PT ;  /* 0x000000012300780c */ /* 0x000fc60003f04270 */
[----:B------:R1:W3:Y:S01]  /*2ea0*/  LDG.E R102, [R12.64] ;  /* 0x000000060c667981 */ /* 0x0002e2000c1e1900 */
[----:B------:R-:W-:Y:S01]  /*2eb0*/  ISETP.EQ.AND P0, PT, R108, RZ, P0 ;  /* 0x000000ff6c00720c */ /* 0x000fe20000702270 */
[----:B------:R-:W-:-:S12]  /*2ec0*/  HFMA2.MMA R116, -RZ, RZ, 0, 0 ;  /* 0x00000000ff747435 */ /* 0x000fd800000001ff */
[----:B-1----:R-:W-:Y:S01]  /*2ed0*/  @P0 MOV R12, R18 ;  /* 0x00000012000c0202 */ /* 0x002fe20000000f00 */
[----:B------:R-:W-:Y:S02]  /*2ee0*/  @P0 IMAD.MOV.U32 R13, RZ, RZ, R105 ;  /* 0x000000ffff0d0224 */ /* 0x000fe400078e0069 */
[----:B--2---:R-:W-:-:S04]  /*2ef0*/  FMUL.FTZ R119, R100, 1.4426950216293334961 ;  /* 0x3fb8aa3b64777820 */ /* 0x004fc80000410000 */
[----:B------:R-:W-:-:S06]  /*2f00*/  FMUL.FTZ R115, R73, R119 ;  /* 0x0000007749737220 */ /* 0x000fcc0000410000 */
[----:B------:R-:W1:Y:S02]  /*2f10*/  MUFU.EX2 R115, R115 ;  /* 0x0000007300737308 */ /* 0x000e640000000800 */
[----:B-1----:R1:W-:Y:S04]  /*2f20*/  STS [R104.X4+0x458], R115 ;  /* 0x0004587368007388 */ /* 0x0023e80000004800 */
[----:B------:R-:W-:Y:S06]  /*2f30*/  BAR.SYNC.DEFER_BLOCKING 0x0 ;  /* 0x0000000000007b1d */ /* 0x000fec0000010000 */
[----:B------:R2:W5:Y:S01]  /*2f40*/  @P0 LDG.E R116, [R12.64+0x4] ;  /* 0x000004060c740981 */ /* 0x000562000c1e1900 */
[----:B------:R-:W-:-:S13]  /*2f50*/  ISETP.NE.AND P3, PT, R27, 0x1f, PT ;  /* 0x0000001f1b00780c */ /* 0x000fda0003f65270 */
[----:B------:R2:W4:Y:S01]  /*2f60*/  @P3 LDS R141, [R27.X4+0xc5c] ;  /* 0x000c5c001b8d3984 */ /* 0x0005220000004800 */
[-C--:B------:R-:W-:Y:S02]  /*2f70*/  FMUL.FTZ R112, R72, R119.reuse ;  /* 0x0000007748707220 */ /* 0x080fe40000410000 */
[-C--:B------:R-:W-:Y:S02]  /*2f80*/  FMUL.FTZ R118, R66, R119.reuse ;  /* 0x0000007742767220 */ /* 0x080fe40000410000 */
[-C--:B------:R-:W-:Y:S02]  /*2f90*/  FMUL.FTZ R114, R71, R119.reuse ;  /* 0x0000007747727220 */ /* 0x080fe40000410000 */
[-C--:B------:R-:W-:Y:S02]  /*2fa0*/  FMUL.FTZ R117, R70, R119.reuse ;  /* 0x0000007746757220 */ /* 0x080fe40000410000 */
[-C--:B------:R-:W-:Y:S02]  /*2fb0*/  FMUL.FTZ R120, R69, R119.reuse ;  /* 0x0000007745787220 */ /* 0x080fe40000410000 */
[----:B------:R-:W-:-:S02]  /*2fc0*/  FMUL.FTZ R121, R68, R119 ;  /* 0x0000007744797220 */ /* 0x000fc40000410000 */
[----:B------:R-:W-:Y:S01]  /*2fd0*/  FMUL.FTZ R127, R67, R119 ;  /* 0x00000077437f7220 */ /* 0x000fe20000410000 */
[----:B------:R-:W1:Y:S01]  /*2fe0*/  MUFU.EX2 R112, R112 ;  /* 0x0000007000707308 */ /* 0x000e620000000800 */
[----:B0-----:R-:W-:-:S07]  /*2ff0*/  HADD2.F32 R14, -RZ, R110.H0_H0 ;  /* 0x2000006eff0e7230 */ /* 0x001fce0000004100 */
[----:B------:R-:W0:Y:S01]  /*3000*/  MUFU.EX2 R118, R118 ;  /* 0x0000007600767308 */ /* 0x000e220000000800 */
[----:B------:R-:W-:Y:S01]  /*3010*/  HADD2.F32 R107, -RZ, R57.H0_H0 ;  /* 0x20000039ff6b7230 */ /* 0x000fe20000004100 */
[----:B---3--:R-:W-:-:S06]  /*3020*/  FMUL.FTZ R136, R102, R109 ;  /* 0x0000006d66887220 */ /* 0x008fcc0000410000 */
[----:B------:R-:W3:Y:S01]  /*3030*/  MUFU.EX2 R114, R114 ;  /* 0x0000007200727308 */ /* 0x000ee20000000800 */
[----:B------:R-:W-:-:S07]  /*3040*/  HADD2.F32 R102, -RZ, R58.H0_H0 ;  /* 0x2000003aff667230 */ /* 0x000fce0000004100 */
[----:B------:R-:W0:Y:S01]  /*3050*/  MUFU.EX2 R117, R117 ;  /* 0x0000007500757308 */ /* 0x000e220000000800 */
[----:B------:R-:W-:-:S07]  /*3060*/  HADD2.F32 R109, -RZ, R59.H0_H0 ;  /* 0x2000003bff6d7230 */ /* 0x000fce0000004100 */
[----:B------:R-:W0:Y:S01]  /*3070*/  MUFU.EX2 R120, R120 ;  /* 0x0000007800787308 */ /* 0x000e220000000800 */
[----:B-1----:R-:W-:-:S07]  /*3080*/  HADD2.F32 R104, -RZ, R60.H0_H0 ;  /* 0x2000003cff687230 */ /* 0x002fce0000004100 */
[----:B------:R-:W1:Y:S01]  /*3090*/  MUFU.EX2 R121, R121 ;  /* 0x0000007900797308 */ /* 0x000e620000000800 */
        /* <DEDUP_REMOVED lines=22> */
[----:B0-----:R-:W-:Y:S01]  /*3200*/  FFMA.FTZ R135, R118, R138, R139 ;  /* 0x0000008a76877223 */ /* 0x001fe2000001008b */
        /* <DEDUP_REMOVED lines=8> */
[----:B------:R0:W1:Y:S02]  /*3290*/  @P0 LDS R141, [R13] ;  /* 0x000000000d8d0984 */ /* 0x0000640000000800 */
.L_x_6689:
[----:B-1234-:R-:W-:Y:S05]  /*32a0*/  BSYNC B0 ;  /* 0x0000000000007941 */ /* 0x01efea0003800000 */
.L_x_6688:
[----:B------:R-:W-:Y:S01]  /*32b0*/  FMUL.FTZ R12, R118, R141 ;  /* 0x0000008d760c7220 */ /* 0x000fe20000410000 */
[----:B------:R-:W-:Y:S01]  /*32c0*/  ISETP.NE.AND P4, PT, R108, 0x1f, PT ;  /* 0x0000001f6c00780c */ /* 0x000fe20003f85270 */
[----:B0-----:R-:W-:Y:S01]  /*32d0*/  FMUL.FTZ R13, R115, R112 ;  /* 0x00000070730d7220 */ /* 0x001fe20000410000 */
[----:B------:R-:W-:Y:S01]  /*32e0*/  ISETP.GE.AND P0, PT, R32, 0x1, PT ;  /* 0x000000012000780c */ /* 0x000fe20003f06270 */
[----:B------:R-:W-:Y:S01]  /*32f0*/  FFMA.FTZ R130, R114, R130, R129 ;  /* 0x0000008272827223 */ /* 0x000fe20000010081 */
[----:B------:R-:W-:Y:S01]  /*3300*/  ISETP.GE.U32.AND P5, PT, R108, 0x18, PT ;  /* 0x000000186c00780c */ /* 0x000fe20003fa6070 */
[C---:B------:R-:W-:Y:S01]  /*3310*/  FFMA.FTZ R135, R127.reuse, R135, R136 ;  /* 0x000000877f877223 */ /* 0x040fe20000010088 */
[----:B------:R-:W-:Y:S01]  /*3320*/  BSSY B0, `(.L_x_6690) ;  /* 0x00000d6000007945 */ /* 0x000fe20003800000 */
[----:B------:R-:W-:Y:S02]  /*3330*/  FMUL.FTZ R140, R127, R12 ;  /* 0x0000000c7f8c7220 */ /* 0x000fe40000410000 */
[----:B------:R-:W-:-:S02]  /*3340*/  FMUL.FTZ R12, R114, R13 ;  /* 0x0000000d720c7220 */ /* 0x000fc40000410000 */
[----:B------:R-:W-:Y:S02]  /*3350*/  FFMA.FTZ R130, R117, R130, R126 ;  /* 0x0000008275827223 */ /* 0x000fe4000001007e */
[C---:B------:R-:W-:Y:S02]  /*3360*/  FFMA.FTZ R143, R121.reuse, R135, R134 ;  /* 0x00000087798f7223 */ /* 0x040fe40000010086 */
[----:B------:R-:W-:Y:S02]  /*3370*/  FMUL.FTZ R135, R121, R140 ;  /* 0x0000008c79877220 */ /* 0x000fe40000410000 */
[----:B------:R-:W-:Y:S02]  /*3380*/  FMUL.FTZ R13, R117, R12 ;  /* 0x0000000c750d7220 */ /* 0x000fe40000410000 */
[C---:B------:R-:W-:Y:S02]  /*3390*/  FFMA.FTZ R130, R120.reuse, R130, R125 ;  /* 0x0000008278827223 */ /* 0x040fe4000001007d */
[----:B------:R-:W-:-:S02]  /*33a0*/  FFMA.FTZ R143, R120, R143, R137 ;  /* 0x0000008f788f7223 */ /* 0x000fc40000010089 */
[C---:B------:R-:W-:Y:S02]  /*33b0*/  FMUL.FTZ R140, R120.reuse, R135 ;  /* 0x00000087788c7220 */ /* 0x040fe40000410000 */
[----:B------:R-:W-:Y:S02]  /*33c0*/  FMUL.FTZ R12, R120, R13 ;  /* 0x0000000d780c7220 */ /* 0x000fe40000410000 */
[----:B------:R-:W-:Y:S02]  /*33d0*/  FFMA.FTZ R130, R121, R130, R124 ;  /* 0x0000008279827223 */ /* 0x000fe4000001007c */
[C---:B------:R-:W-:Y:S02]  /*33e0*/  FFMA.FTZ R143, R117.reuse, R143, R128 ;  /* 0x0000008f758f7223 */ /* 0x040fe40000010080 */
        /* <DEDUP_REMOVED lines=40> */
[----:B------:R-:W-:Y:S01]  /*3670*/  HFMA2.MMA R13, -RZ, RZ, 0, 0 ;  /* 0x00000000ff0d7435 */ /* 0x000fe200000001ff */
[----:B---3--:R-:W-:Y:S01]  /*3680*/  @P0 FMUL.FTZ R143, R143, R12 ;  /* 0x0000000c8f8f0220 */ /* 0x008fe20000410000 */
[----:B------:R-:W-:Y:S01]  /*3690*/  ISETP.GE.AND P0, PT, R35, c[0x0][0x174], PT ;  /* 0x00005d0023007a0c */ /* 0x000fe20003f06270 */
[----:B------:R-:W2:Y:S01]  /*36a0*/  SHFL.UP PT, R145, R140, 0x8, RZ ;  /* 0x050000008c917989 */ /* 0x000ea200000e00ff */
[----:B------:R-:W-:Y:S02]  /*36b0*/  IMAD.MOV.U32 R12, RZ, RZ, 0x3f800000 ;  /* 0x3f800000ff0c7424 */ /* 0x000fe400078e00ff */
        /* <DEDUP_REMOVED lines=26> */
[----:B0-----:R-:W-:-:S04]  /*3860*/  @P3 FFMA.FTZ R145, R146, R145, R147 ;  /* 0x0000009192913223 */ /* 0x001fc80000010093 */
[----:B------:R-:W-:-:S04]  /*3870*/  FFMA.FTZ R141, R145, R141, R138 ;  /* 0x0000008d918d7223 */ /* 0x000fc8000001008a */
[-C--:B------:R-:W-:Y:S02]  /*3880*/  FFMA.FTZ R139, R118, R141.reuse, R139 ;  /* 0x0000008d768b7223 */ /* 0x080fe4000001008b */
[----:B-1----:R-:W-:Y:S01]  /*3890*/  @P2 FFMA.FTZ R144, R143, R144, R140 ;  /* 0x000000908f902223 */ /* 0x002fe2000001008c */
[----:B------:R-:W-:Y:S01]  /*38a0*/  ISETP.GT.AND P2, PT, R32, 0x1d, PT ;  /* 0x0000001d2000780c */ /* 0x000fe20003f44270 */
[----:B------:R-:W-:Y:S02]  /*38b0*/  FMUL.FTZ R140, R66, R141 ;  /* 0x0000008d428c7220 */ /* 0x000fe40000410000 */
[----:B------:R-:W-:Y:S02]  /*38c0*/  FFMA.FTZ R145, R115, R144, R132 ;  /* 0x0000009073917223 */ /* 0x000fe40000010084 */
[----:B------:R-:W-:Y:S02]  /*38d0*/  FFMA.FTZ R115, R127, R139, R136 ;  /* 0x0000008b7f737223 */ /* 0x000fe40000010088 */
[----:B------:R-:W-:-:S02]  /*38e0*/  FFMA.FTZ R133, R112, R145, R133 ;  /* 0x0000009170857223 */ /* 0x000fc40000010085 */
[----:B------:R-:W-:Y:S02]  /*38f0*/  FFMA.FTZ R116, R74, R145, RZ ;  /* 0x000000914a747223 */ /* 0x000fe400000100ff */
        /* <DEDUP_REMOVED lines=14> */
[C---:B------:R-:W-:Y:S02]  /*39e0*/  FFMA.FTZ R114, -R73.reuse, R14, R145 ;  /* 0x0000000e49727223 */ /* 0x040fe40000010191 */
[----:B------:R-:W-:Y:S02]  /*39f0*/  FMUL.FTZ R119, R73, R123 ;  /* 0x0000007b49777220 */ /* 0x000fe40000410000 */
[----:B------:R-:W-:-:S02]  /*3a00*/  FFMA.FTZ R120, R81, R134, R116 ;  /* 0x0000008651787223 */ /* 0x000fc40000010074 */
[C---:B------:R-:W-:Y:S02]  /*3a10*/  FFMA.FTZ R121, -R72.reuse, R107, R133 ;  /* 0x0000006b48797223 */ /* 0x040fe40000010185 */
[----:B------:R-:W-:Y:S02]  /*3a20*/  FMUL.FTZ R112, R72, R131 ;  /* 0x0000008348707220 */ /* 0x000fe40000410000 */
[----:B------:R-:W-:Y:S02]  /*3a30*/  FFMA.FTZ R118, R119, R114, RZ ;  /* 0x0000007277767223 */ /* 0x000fe400000100ff */
        /* <DEDUP_REMOVED lines=14> */
[----:B------:R-:W-:-:S02]  /*3b20*/  FMUL.FTZ R136, R67, R139 ;  /* 0x0000008b43887220 */ /* 0x000fc40000410000 */
[----:B------:R-:W-:Y:S02]  /*3b30*/  FFMA.FTZ R138, -R67, R106, R138 ;  /* 0x0000006a438a7223 */ /* 0x000fe4000001018a */
[----:B------:R-:W-:Y:S02]  /*3b40*/  FFMA.FTZ R133, R132, R134, R133 ;  /* 0x0000008684857223 */ /* 0x000fe40000010085 */
[----:B------:R-:W-:Y:S02]  /*3b50*/  FFMA.FTZ R128, -R66, R111, R144 ;  /* 0x0000006f42807223 */ /* 0x000fe40000010190 */
[----:B------:R-:W-:Y:S02]  /*3b60*/  FFMA.FTZ R133, R136, R138, R133 ;  /* 0x0000008a88857223 */ /* 0x000fe40000010085 */
[----:B------:R-:W-:Y:S02]  /*3b70*/  FFMA.FTZ R122, R87, R144, R124 ;  /* 0x00000090577a7223 */ /* 0x000fe4000001007c */
[----:B------:R-:W-:-:S02]  /*3b80*/  FFMA.FTZ R124, R140, R128, R133 ;  /* 0x000000808c7c7223 */ /* 0x000fc40000010085 */
[C---:B--2---:R-:W-:Y:S01]  /*3b90*/  FFMA.FTZ R13, R130.reuse, R13, R135 ;  /* 0x0000000d820d7223 */ /* 0x044fe20000010087 */
[----:B------:R-:W0:Y:S01]  /*3ba0*/  SHFL.DOWN PT, R143, R122, 0x1, 0x1f ;  /* 0x08201f007a8f7f89 */ /* 0x000e2200000e0000 */
[----:B------:R-:W-:Y:S02]  /*3bb0*/  FMUL.FTZ R12, R130, R12 ;  /* 0x0000000c820c7220 */ /* 0x000fe40000410000 */
[C---:B------:R-:W-:Y:S01]  /*3bc0*/  FMUL.FTZ R130, R100.reuse, R129 ;  /* 0x0000008164827220 */ /* 0x040fe20000410000 */
[----:B------:R-:W1:Y:S01]  /*3bd0*/  SHFL.DOWN PT, R133, R124, 0x1, 0x1f ;  /* 0x08201f007c857f89 */ /* 0x000e6200000e0000 */
[----:B------:R-:W-:Y:S02]  /*3be0*/  FMUL.FTZ R135, R100, R139 ;  /* 0x0000008b64877220 */ /* 0x000fe40000410000 */
[----:B------:R-:W-:Y:S01]  /*3bf0*/  FMUL.FTZ R130, R127, R130 ;  /* 0x000000827f827220 */ /* 0x000fe20000410000 */
[----:B------:R2:W-:Y:S01]  /*3c00*/  @!P1 STS.64 [UR4+0xcd8], R12 ;  /* 0x000cd80cff009988 */ /* 0x0005e20008000a04 */
[----:B------:R-:W-:-:S02]  /*3c10*/  FMUL.FTZ R135, R138, R135 ;  /* 0x000000878a877220 */ /* 0x000fc40000410000 */
[----:B------:R-:W-:Y:S02]  /*3c20*/  FFMA.FTZ R129, R104, R129, R130 ;  /* 0x0000008168817223 */ /* 0x000fe40000010082 */
[----:B------:R-:W-:Y:S02]  /*3c30*/  FMUL.FTZ R104, R100, R131 ;  /* 0x0000008364687220 */ /* 0x000fe40000410000 */
[----:B------:R-:W-:Y:S02]  /*3c40*/  FFMA.FTZ R135, R106, R139, R135 ;  /* 0x0000008b6a877223 */ /* 0x000fe40000010087 */
[----:B------:R-:W-:Y:S02]  /*3c50*/  FMUL.FTZ R104, R121, R104 ;  /* 0x0000006879687220 */ /* 0x000fe40000410000 */
[----:B--2---:R-:W-:Y:S02]  /*3c60*/  FMUL.FTZ R13, R100, R141 ;  /* 0x0000008d640d7220 */ /* 0x004fe40000410000 */
[----:B------:R-:W-:-:S02]  /*3c70*/  FFMA.FTZ R107, R107, R131, R104 ;  /* 0x000000836b6b7223 */ /* 0x000fc40000010068 */
        /* <DEDUP_REMOVED lines=39> */
[----:B------:R-:W-:-:S03]  /*3ef0*/  ISETP.GT.AND P0, PT, R32, 0xf, PT ;  /* 0x0000000f2000780c */ /* 0x000fc60003f04270 */
[----:B------:R-:W1:Y:S01]  /*3f00*/  SHFL.DOWN PT, R133, R124, 0x8, 0x1f ;  /* 0x09001f007c857f89 */ /* 0x000e6200000e0000 */
[----:B0-----:R-:W-:Y:S02]  /*3f10*/  @!P2 FADD.FTZ R122, R122, R143 ;  /* 0x0000008f7a7aa221 */ /* 0x001fe40000010000 */
[----:B-1----:R-:W-:-:S03]  /*3f20*/  @!P2 FADD.FTZ R124, R124, R133 ;  /* 0x000000857c7ca221 */ /* 0x002fc60000010000 */
[----:B------:R-:W0:Y:S01]  /*3f30*/  SHFL.DOWN PT, R145, R122, 0x10, 0x1f ;  /* 0x0a001f007a917f89 */ /* 0x000e2200000e0000 */
[----:B------:R-:W-:Y:S01]  /*3f40*/  ISETP.NE.AND P2, PT, R32, RZ, PT ;  /* 0x000000ff2000720c */ /* 0x000fe20003f45270 */
[----:B------:R-:W-:Y:S02]  /*3f50*/  FMUL.FTZ R133, R100, R115 ;  /* 0x0000007364857220 */ /* 0x000fe40000410000 */
[----:B------:R-:W1:Y:S02]  /*3f60*/  SHFL.DOWN PT, R143, R124, 0x10, 0x1f ;  /* 0x0a001f007c8f7f89 */ /* 0x000e6400000e0000 */
[----:B------:R-:W-:-:S04]  /*3f70*/  FMUL.FTZ R134, R134, R133 ;  /* 0x0000008586867220 */ /* 0x000fc80000410000 */
[----:B------:R-:W-:-:S04]  /*3f80*/  FFMA.FTZ R134, R113, R115, R134 ;  /* 0x0000007371867223 */ /* 0x000fc80000010086 */
[----:B------:R-:W-:Y:S02]  /*3f90*/  FADD.FTZ R97, R134, R97 ;  /* 0x0000006186617221 */ /* 0x000fe40000010000 */
[----:B0-----:R-:W-:Y:S02]  /*3fa0*/  @!P0 FADD.FTZ R122, R122, R145 ;  /* 0x000000917a7a8221 */ /* 0x001fe40000010000 */
[----:B-1----:R-:W-:-:S03]  /*3fb0*/  @!P0 FADD.FTZ R124, R124, R143 ;  /* 0x0000008f7c7c8221 */ /* 0x002fc60000010000 */
[----:B------:R-:W-:Y:S02]  /*3fc0*/  MOV R13, R122 ;  /* 0x0000007a000d7202 */ /* 0x000fe40000000f00 */
        /* <DEDUP_REMOVED lines=11> */
.L_x_6691:
[----:B0-----:R-:W-:Y:S05]  /*4080*/  BSYNC B0 ;  /* 0x0000000000007941 */ /* 0x001fea0003800000 */
.L_x_6690:
[----:B------:R-:W-:Y:S01]  /*4090*/  MOV R12, c[0x0][0x1c0] ;  /* 0x00007000000c7a02 */ /* 0x000fe20000000f00 */
[----:B------:R-:W-:Y:S01]  /*40a0*/  UIADD3 UR4, UR4, 0x8, URZ ;  /* 0x0000000804047890 */ /* 0x000fe2000fffe03f */
[----:B------:R-:W-:Y:S02]  /*40b0*/  MOV R13, c[0x0][0x1c4] ;  /* 0x00007100000d7a02 */ /* 0x000fe40000000f00 */
[----:B------:R-:W-:Y:S02]  /*40c0*/  LEA R94, P0, R12, R94, 0x2 ;  /* 0x0000005e0c5e7211 */ /* 0x000fe400078010ff */
[----:B------:R-:W-:-:S02]  /*40d0*/  IADD3 R142, R142, 0x1, RZ ;  /* 0x000000018e8e7810 */ /* 0x000fc40007ffe0ff */
[----:B------:R-:W-:Y:S01]  /*40e0*/  LEA.HI.X R103, R12, R103, R13, 0x2, P0 ;  /* 0x000000670c677211 */ /* 0x000fe200000f140d */
[----:B------:R-:W-:Y:S01]  /*40f0*/  IMAD.MOV.U32 R12, RZ, RZ, c[0x0][0x1a0] ;  /* 0x00006800ff0c7624 */ /* 0x000fe200078e00ff */
[----:B------:R-:W-:Y:S02]  /*4100*/  ISETP.GE.AND P0, PT, R142, c[0x0][0x16c], PT ;  /* 0x00005b008e007a0c */ /* 0x000fe40003f06270 */
[----:B------:R-:W-:Y:S02]  /*4110*/  MOV R14, c[0x0][0x188] ;  /* 0x00006200000e7a02 */ /* 0x000fe40000000f00 */
[----:B------:R-:W-:Y:S02]  /*4120*/  IADD3 R18, P4, R18, 0x8, RZ ;  /* 0x0000000812127810 */ /* 0x000fe40007f9e0ff */
[----:B------:R-:W-:Y:S02]  /*4130*/  MOV R13, c[0x0][0x1a4] ;  /* 0x00006900000d7a02 */ /* 0x000fe40000000f00 */
[----:B------:R-:W-:-:S02]  /*4140*/  MOV R100, c[0x0][0x18c] ;  /* 0x0000630000647a02 */ /* 0x000fc40000000f00 */
[----:B------:R-:W-:Y:S02]  /*4150*/  LEA R92, P2, R12, R92, 0x2 ;  /* 0x0000005c0c5c7211 */ /* 0x000fe400078410ff */
[----:B------:R-:W-:Y:S02]  /*4160*/  LEA R90, P3, R14, R90, 0x2 ;  /* 0x0000005a0e5a7211 */ /* 0x000fe400078610ff */
[----:B------:R-:W-:Y:S02]  /*4170*/  LEA.HI.X R15, R12, R15, R13, 0x2, P2 ;  /* 0x0000000f0c0f7211 */ /* 0x000fe400010f140d */
[----:B------:R-:W-:Y:S02]  /*4180*/  LEA.HI.X R17, R14, R17, R100, 0x2, P3 ;  /* 0x000000110e117211 */ /* 0x000fe400018f1464 */
[----:B------:R-:W-:Y:S02]  /*4190*/  IADD3 R16, R16, 0x4, RZ ;  /* 0x0000000410107810 */ /* 0x000fe40007ffe0ff */
[----:B------:R-:W-:-:S02]  /*41a0*/  IADD3 R98, R98, 0x1, RZ ;  /* 0x0000000162627810 */ /* 0x000fc40007ffe0ff */
[----:B------:R-:W-:Y:S01]  /*41b0*/  IADD3.X R105, RZ, R105, RZ, P4, !PT ;  /* 0x00000069ff697210 */ /* 0x000fe200027fe4ff */
[----:B------:R-:W-:Y:S01]  /*41c0*/  @P0 CALL.REL.NOINC `(.L_x_6687) ;  /* 0x0000001000000944 */ /* 0x000fe20003c00000 */
[----:B------:R-:W-:Y:S05]  /*41d0*/  BRA `(.L_x_6692) ;  /* 0xffffec1000007947 */ /* 0x000fea000383ffff */
.L_x_6687:
[----:B------:R-:W-:Y:S01]  /*41e0*/  BAR.SYNC.DEFER_BLOCKING 0x0 ;  /* 0x0000000000007b1d */ /* 0x000fe20000010000 */
[----:B------:R-:W-:Y:S02]  /*41f0*/  F2FP.PACK_AB R96, R99, R96 ;  /* 0x000000606360723e */ /* 0x000fe400000000ff */
[----:B------:R-:W-:Y:S02]  /*4200*/  F2FP.PACK_AB R82, R93, R82 ;  /* 0x000000525d52723e */ /* 0x000fe400000000ff */
[----:B------:R-:W-:Y:S01]  /*4210*/  F2FP.PACK_AB R76, R76, R101 ;  /* 0x000000654c4c723e */ /* 0x000fe200000000ff */
[----:B------:R-:W-:Y:S01]  /*4220*/  BSSY B0, `(.L_x_6693) ;  /* 0x000003b000007945 */ /* 0x000fe20003800000 */
[----:B------:R-:W-:Y:S02]  /*4230*/  F2FP.PACK_AB R78, R89, R78 ;  /* 0x0000004e594e723e */ /* 0x000fe400000000ff */
[----:B------:R-:W-:-:S02]  /*4240*/  PRMT R3, R96, 0x7632, R3 ;  /* 0x0000763260037816 */ /* 0x000fc40000000003 */
[----:B------:R-:W-:Y:S02]  /*4250*/  PRMT R12, R82, 0x7632, R12 ;  /* 0x00007632520c7816 */ /* 0x000fe4000000000c */
[----:B------:R-:W-:Y:S02]  /*4260*/  PRMT R13, R76, 0x7632, R13 ;  /* 0x000076324c0d7816 */ /* 0x000fe4000000000d */
[----:B------:R-:W-:Y:S02]  /*4270*/  PRMT R14, R78, 0x7632, R14 ;  /* 0x000076324e0e7816 */ /* 0x000fe4000000000e */
[----:B------:R-:W-:Y:S02]  /*4280*/  IADD3 R58, -R2, c[0x0][0x168], RZ ;  /* 0x00005a00023a7a10 */ /* 0x000fe40007ffe1ff */
[----:B------:R-:W-:-:S04]  /*4290*/  IADD3 R18, P0, R47, -0x1c0, RZ ;  /* 0xfffffe402f127810 */ /* 0x000fc80007f1e0ff */
[----:B------:R-:W-:Y:S01]  /*42a0*/  IADD3.X R46, R46, -0x1, RZ, P0, !PT ;  /* 0xffffffff2e2e7810 */ /* 0x000fe200007fe4ff */
[----:B------:R-:W-:Y:S04]  /*42b0*/  STS.U16 [R56], R96 ;  /* 0x0000006038007388 */ /* 0x000fe80000000400 */
[----:B------:R0:W-:Y:S04]  /*42c0*/  STS.U16 [R56+0x2], R3 ;  /* 0x0000020338007388 */ /* 0x0001e80000000400 */
[----:B------:R-:W-:Y:S04]  /*42d0*/  STS.U16 [R56+0x4], R82 ;  /* 0x0000045238007388 */ /* 0x000fe80000000400 */
[----:B------:R1:W-:Y:S01]  /*42e0*/  STS.U16 [R56+0x6], R12 ;  /* 0x0000060c38007388 */ /* 0x0003e20000000400 */
[----:B0-----:R-:W-:-:S03]  /*42f0*/  IMAD.WIDE.U32 R2, R23, c[0x0][0x2d8], RZ ;  /* 0x0000b60017027a25 */ /* 0x001fc600078e00ff */
[----:B------:R-:W-:Y:S04]  /*4300*/  STS.U16 [R56+0x8], R76 ;  /* 0x0000084c38007388 */ /* 0x000fe80000000400 */
[----:B------:R0:W-:Y:S01]  /*4310*/  STS.U16 [R56+0xa], R13 ;  /* 0x00000a0d38007388 */ /* 0x0001e20000000400 */
[----:B-1----:R-:W-:-:S03]  /*4320*/  IMAD R12, R24, c[0x0][0x2d8], RZ ;  /* 0x0000b600180c7a24 */ /* 0x002fc600078e02ff */
[----:B------:R-:W-:Y:S01]  /*4330*/  STS.U16 [R56+0xc], R78 ;  /* 0x00000c4e38007388 */ /* 0x000fe20000000400 */
[----:B------:R-:W-:-:S03]  /*4340*/  IMAD R73, R23, c[0x0][0x2dc], R12 ;  /* 0x0000b70017497a24 */ /* 0x000fc600078e020c */
[----:B------:R1:W-:Y:S01]  /*4350*/  STS.U16 [R56+0xe], R14 ;  /* 0x00000e0e38007388 */ /* 0x0003e20000000400 */
[----:B------:R-:W-:-:S06]  /*4360*/  NOP ;  /* 0x0000000000007918 */ /* 0x000fcc0000000000 */
[----:B------:R-:W-:Y:S01]  /*4370*/  LDS.U16 R17, [R48] ;  /* 0x0000000030117984 */ /* 0x000fe20000000400 */
[----:B------:R-:W-:Y:S02]  /*4380*/  IMAD.IADD R3, R3, 0x1, R73 ;  /* 0x0000000103037824 */ /* 0x000fe400078e0249 */
[----:B0-----:R-:W-:Y:S01]  /*4390*/  IMAD R13, R21, c[0x0][0x2e0], RZ ;  /* 0x0000b800150d7a24 */ /* 0x001fe200078e02ff */
[----:B------:R-:W-:Y:S01]  /*43a0*/  LDS.U16 R57, [R49+0x40] ;  /* 0x0000400031397984 */ /* 0x000fe20000000400 */
[----:B------:R-:W-:Y:S01]  /*43b0*/  IMAD.WIDE.U32 R2, R0, c[0x0][0x2e0], R2 ;  /* 0x0000b80000027a25 */ /* 0x000fe200078e0002 */
[----:B-1----:R-:W-:Y:S02]  /*43c0*/  IADD3 R14, P6, R18, c[0x0][0x330], RZ ;  /* 0x0000cc00120e7a10 */ /* 0x002fe40007fde0ff */
[----:B------:R-:W-:Y:S01]  /*43d0*/  LDS.U16 R59, [R50+0x80] ;  /* 0x00008000323b7984 */ /* 0x000fe20000000400 */
[----:B------:R-:W-:Y:S01]  /*43e0*/  IMAD R12, R0, c[0x0][0x2e4], R13 ;  /* 0x0000b900000c7a24 */ /* 0x000fe200078e020d */
[----:B------:R-:W-:-:S02]  /*43f0*/  IADD3 R13, P2, R64, R2, RZ ;  /* 0x00000002400d7210 */ /* 0x000fc40007f5e0ff */
[----:B------:R-:W-:Y:S01]  /*4400*/  LDS.U16 R61, [R51+0xc0] ;  /* 0x0000c000333d7984 */ /* 0x000fe20000000400 */
[----:B------:R-:W-:Y:S02]  /*4410*/  IADD3.X R2, R46, c[0x0][0x334], RZ, P6, !PT ;  /* 0x0000cd002e027a10 */ /* 0x000fe400037fe4ff */
[----:B------:R-:W-:Y:S01]  /*4420*/  IADD3.X R3, R65, R12, R3, P2, !PT ;  /* 0x0000000c41037210 */ /* 0x000fe200017fe403 */
[----:B------:R-:W-:Y:S01]  /*4430*/  LDS.U16 R63, [R52+0x100] ;  /* 0x00010000343f7984 */ /* 0x000fe20000000400 */
[----:B------:R-:W-:-:S03]  /*4440*/  LEA R14, P6, R13, R14, 0x1 ;  /* 0x0000000e0d0e7211 */ /* 0x000fc600078c08ff */
[----:B------:R-:W-:Y:S01]  /*4450*/  LDS.U16 R67, [R53+0x140] ;  /* 0x0001400035437984 */ /* 0x000fe20000000400 */
[----:B------:R-:W-:-:S03]  /*4460*/  LEA.HI.X R15, R13, R2, R3, 0x1, P6 ;  /* 0x000000020d0f7211 */ /* 0x000fc600030f0c03 */
        /* <DEDUP_REMOVED lines=22> */
.L_x_6694:
[----:B------:R-:W-:Y:S05]  /*45d0*/  BSYNC B0 ;  /* 0x0000000000007941 */ /* 0x000fea0003800000 */
.L_x_6693:
[----:B------:R1:W-:Y:S01]  /*45e0*/  @!P4 STG.E.U16 [R14.64], R57 ;  /* 0x000000390e00c986 */ /* 0x0003e2000c101506 */
[-C--:B------:R-:W-:Y:S01]  /*45f0*/  ISETP.GE.AND P6, PT, R43, R16.reuse, PT ;  /* 0x000000102b00720c */ /* 0x080fe20003fc6270 */
[----:B------:R-:W-:Y:S01]  /*4600*/  BSSY B0, `(.L_x_6695) ;  /* 0x000003e000007945 */ /* 0x000fe20003800000 */
[-C--:B------:R-:W-:Y:S01]  /*4610*/  ISETP.GE.AND P5, PT, R44, R16.reuse, PT ;  /* 0x000000102c00720c */ /* 0x080fe20003fa6270 */
[----:B------:R2:W-:Y:S01]  /*4620*/  @!P3 STG.E.U16 [R14.64+0x40], R59 ;  /* 0x0000403b0e00b986 */ /* 0x0005e2000c101506 */
[----:B------:R-:W-:Y:S02]  /*4630*/  ISETP.GE.AND P4, PT, R45, R16, PT ;  /* 0x000000102d00720c */ /* 0x000fe40003f86270 */
[----:B------:R-:W-:Y:S01]  /*4640*/  F2FP.PACK_AB R2, R88, R95 ;  /* 0x0000005f5802723e */ /* 0x000fe200000000ff */
[----:B------:R-:W-:Y:S01]  /*4650*/  @!P2 STG.E.U16 [R14.64+0x80], R61 ;  /* 0x0000803d0e00a986 */ /* 0x000fe2000c101506 */
[----:B------:R-:W-:Y:S01]  /*4660*/  F2FP.PACK_AB R3, R91, R80 ;  /* 0x000000505b03723e */ /* 0x000fe200000000ff */
[----:B------:R-:W-:Y:S01]  /*4670*/  FADD.FTZ R95, R95, R26 ;  /* 0x0000001a5f5f7221 */ /* 0x000fe20000010000 */
[C---:B0-----:R-:W-:Y:S01]  /*4680*/  PRMT R13, R2.reuse, 0x7610, R13 ;  /* 0x00007610020d7816 */ /* 0x041fe2000000000d */
[----:B------:R-:W-:Y:S01]  /*4690*/  @!P0 STG.E.U16 [R14.64+0xc0], R63 ;  /* 0x0000c03f0e008986 */ /* 0x000fe2000c101506 */
[----:B------:R-:W-:Y:S01]  /*46a0*/  PRMT R16, R2, 0x7632, R16 ;  /* 0x0000763202107816 */ /* 0x000fe20000000010 */
[----:B------:R-:W-:Y:S01]  /*46b0*/  FADD.FTZ R95, R95, R88 ;  /* 0x000000585f5f7221 */ /* 0x000fe20000010000 */
[----:B------:R-:W-:Y:S01]  /*46c0*/  F2FP.PACK_AB R2, R97, R84 ;  /* 0x000000546102723e */ /* 0x000fe200000000ff */
[----:B------:R-:W-:Y:S01]  /*46d0*/  @!P6 STG.E.U16 [R14.64+0x100], R67 ;  /* 0x000100430e00e986 */ /* 0x000fe2000c101506 */
[----:B------:R-:W-:Y:S01]  /*46e0*/  F2FP.PACK_AB R12, R19, R86 ;  /* 0x00000056130c723e */ /* 0x000fe200000000ff */
[----:B------:R-:W-:Y:S01]  /*46f0*/  FADD.FTZ R80, R95, R80 ;  /* 0x000000505f507221 */ /* 0x000fe20000010000 */
[----:B-1----:R-:W-:Y:S01]  /*4700*/  PRMT R57, R3, 0x7632, R57 ;  /* 0x0000763203397816 */ /* 0x002fe20000000039 */
[----:B------:R-:W-:Y:S01]  /*4710*/  @!P5 STG.E.U16 [R14.64+0x140], R69 ;  /* 0x000140450e00d986 */ /* 0x000fe2000c101506 */
[----:B--2---:R-:W-:Y:S01]  /*4720*/  PRMT R59, R2, 0x7632, R59 ;  /* 0x00007632023b7816 */ /* 0x004fe2000000003b */
[----:B------:R-:W-:-:S02]  /*4730*/  FADD.FTZ R91, R80, R91 ;  /* 0x0000005b505b7221 */ /* 0x000fc40000010000 */
[----:B------:R0:W-:Y:S02]  /*4740*/  @!P4 STG.E.U16 [R14.64+0x180], R71 ;  /* 0x000180470e00c986 */ /* 0x0001e4000c101506 */
[----:B------:R-:W-:Y:S02]  /*4750*/  FADD.FTZ R84, R91, R84 ;  /* 0x000000545b547221 */ /* 0x000fe40000010000 */
[----:B------:R-:W-:Y:S02]  /*4760*/  BAR.SYNC.DEFER_BLOCKING 0x0 ;  /* 0x0000000000007b1d */ /* 0x000fe40000010000 */
[----:B------:R-:W-:-:S04]  /*4770*/  FADD.FTZ R97, R84, R97 ;  /* 0x0000006154617221 */ /* 0x000fc80000010000 */
[----:B------:R-:W-:Y:S01]  /*4780*/  FADD.FTZ R26, R97, R86 ;  /* 0x00000056611a7221 */ /* 0x000fe20000010000 */
[----:B0-----:R-:W-:-:S03]  /*4790*/  PRMT R14, R12, 0x7632, R14 ;  /* 0x000076320c0e7816 */ /* 0x001fc6000000000e */
[----:B------:R-:W-:Y:S01]  /*47a0*/  FADD.FTZ R26, R26, R19 ;  /* 0x000000131a1a7221 */ /* 0x000fe20000010000 */
[----:B------:R-:W-:Y:S04]  /*47b0*/  STS.U16 [R56], R13 ;  /* 0x0000000d38007388 */ /* 0x000fe80000000400 */
        /* <DEDUP_REMOVED lines=34> */
.L_x_6696:
[----:B------:R-:W-:Y:S05]  /*49e0*/  BSYNC B0 ;  /* 0x0000000000007941 */ /* 0x000fea0003800000 */
.L_x_6695:
[----:B------:R-:W-:Y:S01]  /*49f0*/  MOV R3, R59 ;  /* 0x0000003b00037202 */ /* 0x000fe20000000f00 */
[----:B------:R-:W-:Y:S01]  /*4a00*/  IMAD R11, R21, c[0x0][0x300], RZ ;  /* 0x0000c000150b7a24 */ /* 0x000fe200078e02ff */
[----:B------:R-:W-:Y:S02]  /*4a10*/  IADD3 R10, P1, R18, c[0x0][0x340], RZ ;  /* 0x0000d000120a7a10 */ /* 0x000fe40007f3e0ff */
[-C--:B------:R-:W-:Y:S01]  /*4a20*/  ISETP.GE.AND P4, PT, R43, R14.reuse, PT ;  /* 0x0000000e2b00720c */ /* 0x080fe20003f86270 */
[----:B------:R-:W-:Y:S01]  /*4a30*/  IMAD.WIDE.U32 R2, R0, c[0x0][0x300], R2 ;  /* 0x0000c00000027a25 */ /* 0x000fe200078e0002 */
[-C--:B------:R-:W-:Y:S02]  /*4a40*/  ISETP.GE.AND P5, PT, R44, R14.reuse, PT ;  /* 0x0000000e2c00720c */ /* 0x080fe40003fa6270 */
[----:B------:R-:W-:Y:S01]  /*4a50*/  ISETP.GE.AND P6, PT, R45, R14, PT ;  /* 0x0000000e2d00720c */ /* 0x000fe20003fc6270 */
[----:B0-----:R-:W-:Y:S01]  /*4a60*/  IMAD R12, R0, c[0x0][0x304], R11 ;  /* 0x0000c100000c7a24 */ /* 0x001fe200078e020b */
[----:B------:R-:W-:-:S02]  /*4a70*/  IADD3 R64, P0, R64, R2, RZ ;  /* 0x0000000240407210 */ /* 0x000fc40007f1e0ff */
[----:B------:R-:W-:Y:S02]  /*4a80*/  IADD3.X R11, R46, c[0x0][0x344], RZ, P1, !PT ;  /* 0x0000d1002e0b7a10 */ /* 0x000fe40000ffe4ff */
[----:B------:R-:W-:Y:S02]  /*4a90*/  IADD3.X R3, R65, R12, R3, P0, !PT ;  /* 0x0000000c41037210 */ /* 0x000fe400007fe403 */
[----:B------:R-:W-:Y:S02]  /*4aa0*/  LEA R2, P2, R64, R10, 0x1 ;  /* 0x0000000a40027211 */ /* 0x000fe400078408ff */
[-C--:B------:R-:W-:Y:S02]  /*4ab0*/  ISETP.GE.AND P3, PT, R42, R14.reuse, PT ;  /* 0x0000000e2a00720c */ /* 0x080fe40003f66270 */
[----:B------:R-:W-:Y:S02]  /*4ac0*/  LEA.HI.X R3, R64, R11, R3, 0x1, P2 ;  /* 0x0000000b40037211 */ /* 0x000fe400010f0c03 */
[----:B------:R-:W-:-:S02]  /*4ad0*/  ISETP.GE.AND P0, PT, R39, R14, PT ;  /* 0x0000000e2700720c */ /* 0x000fc40003f06270 */
        /* <DEDUP_REMOVED lines=20> */
.L_x_6681:
        /* <DEDUP_REMOVED lines=24> */
.L_x_6699:
[----:B0-----:R-:W-:Y:S05]  /*4da0*/  BSYNC B0 ;  /* 0x0000000000007941 */ /* 0x001fea0003800000 */
.L_x_6698:
        /* <DEDUP_REMOVED lines=23> */
.L_x_6701:
[----:B------:R-:W1:Y:S02]  /*4f20*/  S2R R23, SR_TID.X ;  /* 0x0000000000177919 */ /* 0x000e640000002100 */
.L_x_6702:
[----:B0-----:R-:W-:Y:S05]  /*4f30*/  BSYNC B0 ;  /* 0x0000000000007941 */ /* 0x001fea0003800000 */
.L_x_6700:
        /* <DEDUP_REMOVED lines=18> */
[----:B------:R-:W-:Y:S01]  /*5060*/  IMAD.WIDE.U32 R2, R0, c[0x0][0x2c8], RZ ;  /* 0x0000b20000027a25 */ /* 0x000fe200078e00ff */
[----:B------:R-:W-:-:S03]  /*5070*/  IADD3 R39, R19, R21, RZ ;  /* 0x0000001513277210 */ /* 0x000fc60007ffe0ff */
[----:B------:R-:W-:-:S04]  /*5080*/  IMAD R9, R0, c[0x0][0x2cc], R9 ;  /* 0x0000b30000097a24 */ /* 0x000fc800078e0209 */
[----:B------:R-:W-:Y:S02]  /*5090*/  IMAD.IADD R31, R3, 0x1, R9 ;  /* 0x00000001031f7824 */ /* 0x000fe400078e0209 */
.L_x_6703:
[----:B0-----:R-:W0:Y:S01]  /*50a0*/  LDS R21, [R23.X4+0x14d8] ;  /* 0x0014d80017157984 */ /* 0x001e220000004800 */
[----:B-----5:R-:W-:Y:S01]  /*50b0*/  SHF.R.S32.HI R20, RZ, 0x1f, R23 ;  /* 0x0000001fff147819 */ /* 0x020fe20000011417 */
        /* <DEDUP_REMOVED lines=30> */
[----:B------:R-:W-:-:S03]  /*52a0*/  LEA R10, P0, R8, c[0x0][0x318], 0x2 ;  /* 0x0000c600080a7a11 */ /* 0x000fc600078010ff */
[----:B------:R-:W-:Y:S01]  /*52b0*/  IMAD.IADD R11, R9, 0x1, R33 ;  /* 0x00000001090b7824 */ /* 0x000fe200078e0221 */
[----:B--2---:R-:W-:Y:S02]  /*52c0*/  LEA R14, P1, R12, c[0x0][0x228], 0x2 ;  /* 0x00008a000c0e7a11 */ /* 0x004fe400078210ff */
[----:B------:R-:W-:Y:S02]  /*52d0*/  IADD3 R9, R13, R35, RZ ;  /* 0x000000230d097210 */ /* 0x000fe40007ffe0ff */
[----:B------:R-:W-:Y:S02]  /*52e0*/  LEA.HI.X R11, R8, c[0x0][0x31c], R11, 0x2, P0 ;  /* 0x0000c700080b7a11 */ /* 0x000fe400000f140b */
        /* <DEDUP_REMOVED lines=18> */
.L_x_6704:
        /* <DEDUP_REMOVED lines=15> */
.L_x_9101:


//--------------------- .text._Z25selective_scan_bwd_kernelI32Selective_Scan_bwd_kernel_traitsILi32ELi8ELb0ELb0ELb0ELb1ELb0EN3c104HalfEfEEv12SSMParamsBwd --------------------------
	.section	.text._Z25selective_scan_bwd_kernelI32Selective_Scan_bwd_kernel_traitsILi32ELi8ELb0ELb0ELb0ELb1ELb0EN3c104HalfEfEEv12SSMParamsBwd,"ax",@progbits
	.sectioninfo	@"SHI_REGISTERS=161"
	.align	128
        .global         _Z25selective_scan_bwd_kernelI32Selective_Scan_bwd_kernel_traitsILi32ELi8ELb0ELb0ELb0ELb1ELb0EN3c104HalfEfEEv12SSMParamsBwd
        .type           _Z25selective_scan_bwd_kernelI32Selective_Scan_bwd_kernel_traitsILi32ELi8ELb0ELb0ELb0ELb1ELb0EN3c104HalfEfEEv12SSMParamsBwd,@function
        .size           _Z25selective_scan_bwd_kernelI32Selective_Scan_bwd_kernel_traitsILi32ELi8ELb0ELb0ELb0ELb1ELb0EN3c104HalfEfEEv12SSMParamsBwd,(.L_x_9102 - _Z25selective_scan_bwd_kernelI32Selective_Scan_bwd_kernel_traitsILi32ELi8ELb0ELb0ELb0ELb1ELb0EN3c104HalfEfEEv12SSMParamsBwd)
        .other          _Z25selective_scan_bwd_kernelI32Selective_Scan_bwd_kernel_traitsILi32ELi8ELb0ELb0ELb0ELb1ELb0EN3c104HalfEfEEv12SSMParamsBwd,@"STO_CUDA_ENTRY STV_DEFAULT"
_Z25selective_scan_bwd_kernelI32Selective_Scan_bwd_kernel_traitsILi32ELi8ELb0ELb0ELb0ELb1ELb0EN3c104HalfEfEEv12SSMParamsBwd:
.text._Z25selective_scan_bwd_kernelI32Selective_Scan_bwd_kernel_traitsILi32ELi8ELb0ELb0ELb0ELb1ELb0EN3c104HalfEfEEv12SSMParamsBwd:
        /* <DEDUP_REMOVED lines=12> */
[----:B------:R-:W-:Y:S01]  /*00c0*/  @P0 LEA.HI.X R9, R71, c[0x0][0x23c], R70, 0x2, P2 ;  /* 0x00008f0047090a11 */ /* 0x000fe200010f1446 */
[----:B------:R-:W-:Y:S01]  /*00d0*/  IMAD.WIDE.U32 R4, R67, c[0x0][0x1e0], RZ ;  /* 0x0000780043047a25 */ /* 0x000fe200078e00ff */
[----:B------:R-:W-:-:S03]  /*00e0*/  @P1 LEA R10, P3, R71, c[0x0][0x250], 0x2 ;  /* 0x00009400470a1a11 */ /* 0x000fc600078610ff */
[C---:B------:R-:W-:Y:S01]  /*00f0*/  IMAD R12, R66.reuse, c[0x0][0x1e0], RZ ;  /* 0x00007800420c7a24 */ /* 0x040fe200078e02ff */
[----:B------:R0:W5:Y:S01]  /*0100*/  @P0 LDG.E R69, [R8.64] ;  /* 0x0000000608450981 */ /* 0x000162000c1e1900 */
[----:B------:R-:W-:Y:S01]  /*0110*/  @P1 LEA.HI.X R11, R71, c[0x0][0x254], R70, 0x2, P3 ;  /* 0x00009500470b1a11 */ /* 0x000fe200018f1446 */
[C---:B------:R-:W-:Y:S02]  /*0120*/  IMAD R0, R66.reuse, c[0x0][0x1d0], RZ ;  /* 0x0000740042007a24 */ /* 0x040fe400078e02ff */
[----:B------:R-:W-:Y:S02]  /*0130*/  IMAD R14, R66, c[0x0][0x278], RZ ;  /* 0x00009e00420e7a24 */ /* 0x000fe400078e02ff */
[----:B------:R1:W5:Y:S01]  /*0140*/  @P1 LDG.E R68, [R10.64] ;  /* 0x000000060a441981 */ /* 0x000362000c1e1900 */
[----:B0-----:R-:W-:Y:S01]  /*0150*/  IMAD R9, R67, c[0x0][0x1e4], R12 ;  /* 0x0000790043097a24 */ /* 0x001fe200078e020c */
[----:B------:R-:W-:-:S04]  /*0160*/  MOV R12, c[0x0][0x174] ;  /* 0x00005d00000c7a02 */ /* 0x000fc80000000f00 */
[----:B------:R-:W-:Y:S01]  /*0170*/  IADD3 R5, R5, R9, RZ ;  /* 0x0000000905057210 */ /* 0x000fe20007ffe0ff */
[----:B------:R-:W-:Y:S01]  /*0180*/  IMAD.WIDE.U32 R2, R67, c[0x0][0x1d0], RZ ;  /* 0x0000740043027a25 */ /* 0x000fe200078e00ff */
[----:B------:R-:W-:-:S03]  /*0190*/  LEA R9, R12, 0xffffff00, 0x8 ;  /* 0xffffff000c097811 */ /* 0x000fc600078e40ff */
[C---:B------:R-:W-:Y:S02]  /*01a0*/  IMAD R13, R67.reuse, c[0x0][0x1d4], R0 ;  /* 0x00007500430d7a24 */ /* 0x040fe400078e0200 */
[----:B------:R-:W-:-:S04]  /*01b0*/  IMAD.WIDE.U32 R6, R67, c[0x0][0x278], RZ ;  /* 0x00009e0043067a25 */ /* 0x000fc800078e00ff */
[----:B-1----:R-:W-:Y:S02]  /*01c0*/  IMAD R11, R67, c[0x0][0x27c], R14 ;  /* 0x00009f00430b7a24 */ /* 0x002fe400078e020e */
[C---:B------:R-:W-:Y:S02]  /*01d0*/  IMAD R8, R70.reuse, c[0x0][0x1e8], RZ ;  /* 0x00007a0046087a24 */ /* 0x040fe400078e02ff */
[----:B------:R-:W-:Y:S01]  /*01e0*/  IMAD.WIDE.U32 R4, R71, c[0x0][0x1e8], R4 ;  /* 0x00007a0047047a25 */ /* 0x000fe200078e0004 */
[----:B------:R-:W-:Y:S02]  /*01f0*/  IADD3 R3, R3, R13, RZ ;  /* 0x0000000d03037210 */ /* 0x000fe40007ffe0ff */
[----:B------:R-:W-:Y:S01]  /*0200*/  IADD3 R7, R7, R11, RZ ;  /* 0x0000000b07077210 */ /* 0x000fe20007ffe0ff */
[----:B------:R-:W-:Y:S01]  /*0210*/  IMAD R8, R71, c[0x0][0x1ec], R8 ;  /* 0x00007b0047087a24 */ /* 0x000fe200078e0208 */
[----:B------:R-:W-:Y:S02]  /*0220*/  SHF.R.S32.HI R11, RZ, 0x1f, R9 ;  /* 0x0000001fff0b7819 */ /* 0x000fe40000011409 */
[----:B------:R-:W-:Y:S01]  /*0230*/  IADD3 R57, P1, R9, R4, RZ ;  /* 0x0000000409397210 */ /* 0x000fe20007f3e0ff */
[----:B------:R-:W-:-:S02]  /*0240*/  IMAD R0, R70, c[0x0][0x1d8], RZ ;  /* 0x0000760046007a24 */ /* 0x000fc400078e02ff */
[----:B------:R-:W-:Y:S01]  /*0250*/  IMAD.WIDE.U32 R2, R71, c[0x0][0x1d8], R2 ;  /* 0x0000760047027a25 */ /* 0x000fe200078e0002 */
[----:B------:R-:W-:Y:S02]  /*0260*/  IADD3.X R4, R11, R5, R8, P1, !PT ;  /* 0x000000050b047210 */ /* 0x000fe40000ffe408 */
[----:B------:R-:W-:Y:S01]  /*0270*/  LEA R56, P1, R57, c[0x0][0x248], 0x1 ;  /* 0x0000920039387a11 */ /* 0x000fe200078208ff */
[----:B------:R-:W-:Y:S01]  /*0280*/  IMAD R0, R71, c[0x0][0x1dc], R0 ;  /* 0x0000770047007a24 */ /* 0x000fe200078e0200 */
[----:B------:R-:W-:Y:S01]  /*0290*/  IADD3 R59, P0, R9, R2, RZ ;  /* 0x00000002093b7210 */ /* 0x000fe20007f1e0ff */
[----:B------:R-:W-:Y:S01]  /*02a0*/  IMAD R10, R70, c[0x0][0x280], RZ ;  /* 0x0000a000460a7a24 */ /* 0x000fe200078e02ff */
[----:B------:R-:W-:Y:S01]  /*02b0*/  LEA.HI.X R57, R57, c[0x0][0x24c], R4, 0x1, P1 ;  /* 0x0000930039397a11 */ /* 0x000fe200008f0c04 */
[----:B------:R-:W-:Y:S01]  /*02c0*/  IMAD.WIDE.U32 R6, R71, c[0x0][0x280], R6 ;  /* 0x0000a00047067a25 */ /* 0x000fe200078e0006 */
[----:B------:R-:W-:Y:S02]  /*02d0*/  ISETP.NE.U32.AND P1, PT, RZ, c[0x0][0x260], PT ;  /* 0x00009800ff007a0c */ /* 0x000fe40003f25070 */
[----:B------:R-:W-:Y:S01]  /*02e0*/  IADD3.X R2, R11, R3, R0, P0, !PT ;  /* 0x000000030b027210 */ /* 0x000fe200007fe400 */
[----:B------:R-:W-:Y:S01]  /*02f0*/  IMAD R10, R71, c[0x0][0x284], R10 ;  /* 0x0000a100470a7a24 */ /* 0x000fe200078e020a */
[----:B------:R-:W-:-:S02]  /*0300*/  IADD3 R9, P2, R9, R6, RZ ;  /* 0x0000000609097210 */ /* 0x000fc40007f5e0ff */
[----:B------:R-:W-:Y:S02]  /*0310*/  LEA R58, P0, R59, c[0x0][0x240], 0x1 ;  /* 0x000090003b3a7a11 */ /* 0x000fe400078008ff */
[----:B------:R-:W-:Y:S02]  /*0320*/  ISETP.NE.AND.EX P1, PT, RZ, c[0x0][0x264], PT, P1 ;  /* 0x00009900ff007a0c */ /* 0x000fe40003f25310 */
[----:B------:R-:W-:Y:S02]  /*0330*/  IADD3.X R6, R11, R7, R10, P2, !PT ;  /* 0x000000070b067210 */ /* 0x000fe400017fe40a */
[----:B------:R-:W-:Y:S02]  /*0340*/  LEA.HI.X R59, R59, c[0x0][0x244], R2, 0x1, P0 ;  /* 0x000091003b3b7a11 */ /* 0x000fe400000f0c02 */
[----:B------:R-:W-:Y:S02]  /*0350*/  ISETP.NE.U32.AND P0, PT, RZ, c[0x0][0x328], PT ;  /* 0x0000ca00ff007a0c */ /* 0x000fe40003f05070 */
[----:B------:R-:W-:-:S02]  /*0360*/  ISETP.NE.U32.AND P2, PT, RZ, c[0x0][0x348], PT ;  /* 0x0000d200ff007a0c */ /* 0x000fc40003f45070 */
[----:B------:R-:W-:Y:S02]  /*0370*/  ISETP.NE.AND.EX P0, PT, RZ, c[0x0][0x32c], PT, P0 ;  /* 0x0000cb00ff007a0c */ /* 0x000fe40003f05300 */
[----:B------:R-:W-:Y:S02]  /*0380*/  ISETP.NE.AND.EX P2, PT, RZ, c[0x0][0x34c], PT, P2 ;  /* 0x0000d300ff007a0c */ /* 0x000fe40003f45320 */
[----:B------:R-:W-:Y:S01]  /*0390*/  ISETP.GE.AND P3, PT, R12, 0x1, PT ;  /* 0x000000010c00780c */ /* 0x000fe20003f66270 */
[----:B------:R-:W-:Y:S01]  /*03a0*/  @P1 IMAD R0, R67, c[0x0][0x164], R71 ;  /* 0x0000590043001a24 */ /* 0x000fe200078e0247 */
[----:B------:R-:W-:Y:S01]  /*03b0*/  LEA R54, P4, R9, c[0x0][0x308], 0x1 ;  /* 0x0000c20009367a11 */ /* 0x000fe200078808ff */
[----:B------:R-:W-:Y:S02]  /*03c0*/  IMAD R2, R70, c[0x0][0x1b8], RZ ;  /* 0x00006e0046027a24 */ /* 0x000fe400078e02ff */
[----:B------:R-:W-:Y:S02]  /*03d0*/  @P1 IMAD R0, R0, c[0x0][0x174], RZ ;  /* 0x00005d0000001a24 */ /* 0x000fe400078e02ff */
[----:B------:R-:W-:-:S02]  /*03e0*/  IMAD R8, R70, c[0x0][0x2a8], RZ ;  /* 0x0000aa0046087a24 */ /* 0x000fc400078e02ff */
[----:B------:R-:W-:Y:S01]  /*03f0*/  IMAD R16, R70, c[0x0][0x288], RZ ;  /* 0x0000a20046107a24 */ /* 0x000fe200078e02ff */
[----:B------:R-:W-:Y:S01]  /*0400*/  LEA.HI.X R55, R9, c[0x0][0x30c], R6, 0x1, P4 ;  /* 0x0000c30009377a11 */ /* 0x000fe200020f0c06 */
[----:B------:R-:W-:Y:S01]  /*0410*/  CS2R R4, SRZ ;  /* 0x0000000000047805 */ /* 0x000fe2000001ff00 */
[----:B------:R-:W-:Y:S01]  /*0420*/  CS2R R6, SRZ ;  /* 0x0000000000067805 */ /* 0x000fe2000001ff00 */
[----:B------:R-:W-:Y:S01]  /*0430*/  @P1 MOV R9, 0x8 ;  /* 0x0000000800091802 */ /* 0x000fe20000000f00 */
[C---:B------:R-:W-:Y:S01]  /*0440*/  IMAD.WIDE.U32 R14, R71.reuse, c[0x0][0x1b8], RZ ;  /* 0x00006e00470e7a25 */ /* 0x040fe200078e00ff */
[C---:B------:R-:W-:Y:S02]  /*0450*/  @P0 LEA R6, P4, R71.reuse, c[0x0][0x328], 0x2 ;  /* 0x0000ca0047060a11 */ /* 0x040fe400078810ff */
[C---:B------:R-:W-:Y:S01]  /*0460*/  @P2 LEA R4, P5, R71.reuse, c[0x0][0x348], 0x2 ;  /* 0x0000d20047042a11 */ /* 0x040fe200078a10ff */
[----:B------:R-:W-:Y:S01]  /*0470*/  IMAD.WIDE.U32 R12, R71, c[0x0][0x2a8], RZ ;  /* 0x0000aa00470c7a25 */ /* 0x000fe200078e00ff */
[----:B------:R-:W-:-:S03]  /*0480*/  HFMA2.MMA R64, -RZ, RZ, 0, 0 ;  /* 0x00000000ff407435 */ /* 0x000fc600000001ff */
[----:B------:R-:W-:-:S04]  /*0490*/  IMAD.WIDE.U32 R10, R71, c[0x0][0x288], RZ ;  /* 0x0000a200470a7a25 */ /* 0x000fc800078e00ff */
[----:B------:R-:W-:Y:S02]  /*04a0*/  @P1 IMAD R0, R0, c[0x0][0x16c], RZ ;  /* 0x00005b0000001a24 */ /* 0x000fe400078e02ff */
[C---:B------:R-:W-:Y:S02]  /*04b0*/  IMAD R65, R71.reuse, c[0x0][0x1bc], R2 ;  /* 0x00006f0047417a24 */ /* 0x040fe400078e0202 */
[C---:B------:R-:W-:Y:S02]  /*04c0*/  IMAD R63, R71.reuse, c[0x0][0x2ac], R8 ;  /* 0x0000ab00473f7a24 */ /* 0x040fe400078e0208 */
[C---:B------:R-:W-:Y:S01]  /*04d0*/  IMAD R61, R71.reuse, c[0x0][0x28c], R16 ;  /* 0x0000a300473d7a24 */ /* 0x040fe200078e0210 */
[----:B------:R-:W-:Y:S01]  /*04e0*/  MOV R62, RZ ;  /* 0x000000ff003e7202 */ /* 0x000fe20000000f00 */
[----:B------:R-:W-:Y:S01]  /*04f0*/  @P1 IMAD.WIDE R8, R0, R9, c[0x0][0x260] ;  /* 0x0000980000081625 */ /* 0x000fe200078e0209 */
[C-C-:B------:R-:W-:Y:S01]  /*0500*/  @P0 LEA.HI.X R7, R71.reuse, c[0x0][0x32c], R70.reuse, 0x2, P4 ;  /* 0x0000cb0047070a11 */ /* 0x140fe200020f1446 */
[----:B------:R-:W-:Y:S01]  /*0510*/  @!P1 CS2R R8, SRZ ;  /* 0x0000000000089805 */ /* 0x000fe2000001ff00 */
[----:B------:R-:W-:-:S02]  /*0520*/  @P2 LEA.HI.X R5, R71, c[0x0][0x34c], R70, 0x2, P5 ;  /* 0x0000d30047052a11 */ /* 0x000fc400028f1446 */
[----:B------:R-:W-:Y:S02]  /*0530*/  IADD3 R65, R15, R65, RZ ;  /* 0x000000410f417210 */ /* 0x000fe40007ffe0ff */
[----:B------:R-:W-:Y:S02]  /*0540*/  IADD3 R63, R13, R63, RZ ;  /* 0x0000003f0d3f7210 */ /* 0x000fe40007ffe0ff */
[----:B------:R-:W-:Y:S01]  /*0550*/  IADD3 R61, R11, R61, RZ ;  /* 0x0000003d0b3d7210 */ /* 0x000fe20007ffe0ff */
[----:B------:R-:W-:Y:S05]  /*0560*/  @!P3 BRA `(.L_x_6705) ;  /* 0x000047700000b947 */ /* 0x000fea0003800000 */
[----:B------:R-:W0:Y:S01]  /*0570*/  S2R R60, SR_TID.X ;  /* 0x00000000003c7919 */ /* 0x000e220000002100 */
[----:B------:R-:W-:Y:S02]  /*0580*/  LEA R51, P0, R14, c[0x0][0x230], 0x2 ;  /* 0x00008c000e337a11 */ /* 0x000fe400078010ff */
[----:B------:R-:W-:Y:S01]  /*0590*/  MOV R52, c[0x0][0x174] ;  /* 0x00005d0000347a02 */ /* 0x000fe20000000f00 */
[----:B------:R-:W1:Y:S01]  /*05a0*/  S2R R53, SR_LANEID ;  /* 0x0000000000357919 */ /* 0x000e620000000000 */
[----:B------:R-:W-:-:S02]  /*05b0*/  MOV R62, RZ ;  /* 0x000000ff003e7202 */ /* 0x000fc40000000f00 */
[----:B------:R-:W-:Y:S02]  /*05c0*/  MOV R50, RZ ;  /* 0x000000ff00327202 */ /* 0x000fe40000000f00 */
[----:B------:R-:W-:Y:S02]  /*05d0*/  MOV R64, RZ ;  /* 0x000000ff00407202 */ /* 0x000fe40000000f00 */
        /* <DEDUP_REMOVED lines=13> */
.L_x_6732:
[----:B------:R-:W-:Y:S01]  /*06b0*/  BAR.SYNC.DEFER_BLOCKING 0x0 ;  /* 0x0000000000007b1d */ /* 0x000fe20000010000 */
[----:B------:R-:W-:Y:S02]  /*06c0*/  LEA R39, R52, 0xffffff00, 0x8 ;  /* 0xffffff0034277811 */ /* 0x000fe400078e40ff */
[----:B-1----:R-:W-:Y:S02]  /*06d0*/  SHF.L.U32 R37, R49, 0x1, RZ ;  /* 0x0000000131257819 */ /* 0x002fe400000006ff */
[----:B------:R-:W-:Y:S02]  /*06e0*/  IADD3 R16, -R39, c[0x0][0x168], RZ ;  /* 0x00005a0027107a10 */ /* 0x000fe40007ffe1ff */
[C---:B------:R-:W-:Y:S02]  /*06f0*/  SHF.L.U64.HI R38, R49.reuse, 0x1, R48 ;  /* 0x0000000131267819 */ /* 0x040fe40000010230 */
[----:B------:R-:W-:-:S02]  /*0700*/  ISETP.GE.AND P0, PT, R49, R16, PT ;  /* 0x000000103100720c */ /* 0x000fc40003f06270 */
[-C--:B------:R-:W-:Y:S02]  /*0710*/  ISETP.GE.AND P1, PT, R46, R16.reuse, PT ;  /* 0x000000102e00720c */ /* 0x080fe40003f26270 */
[----:B------:R-:W-:Y:S02]  /*0720*/  ISETP.GE.AND P2, PT, R45, R16, PT ;  /* 0x000000102d00720c */ /* 0x000fe40003f46270 */
[----:B------:R-:W-:Y:S02]  /*0730*/  IADD3 R2, P3, R58, R37, RZ ;  /* 0x000000253a027210 */ /* 0x000fe40007f7e0ff */
[----:B------:R-:W-:Y:S02]  /*0740*/  PRMT R17, RZ, 0x7610, R17 ;  /* 0x00007610ff117816 */ /* 0x000fe40000000011 */
[----:B------:R-:W-:Y:S02]  /*0750*/  IADD3.X R3, R59, R38, RZ, P3, !PT ;  /* 0x000000263b037210 */ /* 0x000fe40001ffe4ff */
[----:B------:R-:W-:-:S02]  /*0760*/  PRMT R0, RZ, 0x7610, R0 ;  /* 0x00007610ff007816 */ /* 0x000fc40000000000 */
[----:B0-----:R-:W-:Y:S01]  /*0770*/  PRMT R19, RZ, 0x7610, R19 ;  /* 0x00007610ff137816 */ /* 0x001fe20000000013 */
        /* <DEDUP_REMOVED lines=24> */
[----:B------:R-:W-:-:S02]  /*0900*/  SHF.L.U32 R35, R22, 0x1, RZ ;  /* 0x0000000116237819 */ /* 0x000fc400000006ff */
[C---:B0-----:R-:W-:Y:S02]  /*0910*/  IADD3 R2, R53.reuse, 0x60, RZ ;  /* 0x0000006035027810 */ /* 0x041fe40007ffe0ff */
[----:B------:R-:W-:Y:S02]  /*0920*/  SHF.L.U32 R34, R24, 0x1, RZ ;  /* 0x0000000118227819 */ /* 0x000fe400000006ff */
[C---:B------:R-:W-:Y:S02]  /*0930*/  IADD3 R22, R53.reuse, 0x80, RZ ;  /* 0x0000008035167810 */ /* 0x040fe40007ffe0ff */
[C---:B------:R-:W-:Y:S02]  /*0940*/  IADD3 R28, R53.reuse, 0xe0, RZ ;  /* 0x000000e0351c7810 */ /* 0x040fe40007ffe0ff */
[C---:B------:R-:W-:Y:S02]  /*0950*/  IADD3 R24, R53.reuse, 0xa0, RZ ;  /* 0x000000a035187810 */ /* 0x040fe40007ffe0ff */
[----:B------:R-:W-:-:S02]  /*0960*/  IADD3 R26, R53, 0xc0, RZ ;  /* 0x000000c0351a7810 */ /* 0x000fc40007ffe0ff */
[-C--:B------:R-:W-:Y:S02]  /*0970*/  LEA.HI.SX32 R2, R2, R53.reuse, 0x1b ;  /* 0x0000003502027211 */ /* 0x080fe400078fdaff */
[-C--:B------:R-:W-:Y:S02]  /*0980*/  LEA.HI.SX32 R22, R22, R53.reuse, 0x1b ;  /* 0x0000003516167211 */ /* 0x080fe400078fdaff */
[-C--:B------:R-:W-:Y:S02]  /*0990*/  LEA.HI.SX32 R28, R28, R53.reuse, 0x1b ;  /* 0x000000351c1c7211 */ /* 0x080fe400078fdaff */
[-C--:B------:R-:W-:Y:S02]  /*09a0*/  LEA.HI.SX32 R24, R24, R53.reuse, 0x1b ;  /* 0x0000003518187211 */ /* 0x080fe400078fdaff */
[----:B------:R-:W-:Y:S02]  /*09b0*/  LEA.HI.SX32 R26, R26, R53, 0x1b ;  /* 0x000000351a1a7211 */ /* 0x000fe400078fdaff */
[----:B------:R-:W-:-:S02]  /*09c0*/  SHF.L.U32 R33, R2, 0x1, RZ ;  /* 0x0000000102217819 */ /* 0x000fc400000006ff */
[----:B------:R-:W-:Y:S02]  /*09d0*/  SHF.L.U32 R32, R22, 0x1, RZ ;  /* 0x0000000116207819 */ /* 0x000fe400000006ff */
[----:B------:R-:W-:Y:S02]  /*09e0*/  SHF.L.U32 R29, R28, 0x1, RZ ;  /* 0x000000011c1d7819 */ /* 0x000fe400000006ff */
[----:B------:R-:W-:Y:S02]  /*09f0*/  SHF.L.U32 R31, R24, 0x1, RZ ;  /* 0x00000001181f7819 */ /* 0x000fe400000006ff */
[----:B------:R-:W-:Y:S02]  /*0a00*/  SHF.L.U32 R30, R26, 0x1, RZ ;  /* 0x000000011a1e7819 */ /* 0x000fe400000006ff */
[----:B------:R-:W-:Y:S02]  /*0a10*/  IADD3 R78, -R39, c[0x0][0x168], RZ ;  /* 0x00005a00274e7a10 */ /* 0x000fe40007ffe1ff */
[----:B------:R-:W-:-:S02]  /*0a20*/  IADD3 R2, P3, R56, R37, RZ ;  /* 0x0000002538027210 */ /* 0x000fc40007f7e0ff */
[-C--:B------:R-:W-:Y:S02]  /*0a30*/  ISETP.GE.AND P6, PT, R49, R78.reuse, PT ;  /* 0x0000004e3100720c */ /* 0x080fe40003fc6270 */
[----:B------:R-:W-:Y:S02]  /*0a40*/  ISETP.GE.AND P0, PT, R46, R78, PT ;  /* 0x0000004e2e00720c */ /* 0x000fe40003f06270 */
[----:B------:R-:W-:Y:S02]  /*0a50*/  IADD3.X R3, R57, R38, RZ, P3, !PT ;  /* 0x0000002639037210 */ /* 0x000fe40001ffe4ff */
        /* <DEDUP_REMOVED lines=15> */
[----:B------:R0:W-:Y:S01]  /*0b50*/  STS.U16 [R33+0xc0], R16 ;  /* 0x0000c01021007388 */ /* 0x0001e20000000400 */
[----:B------:R-:W-:-:S03]  /*0b60*/  SHF.L.U32 R28, R28, 0x1, RZ ;  /* 0x000000011c1c7819 */ /* 0x000fc600000006ff */
[----:B------:R1:W-:Y:S04]  /*0b70*/  STS.U16 [R32+0x100], R21 ;  /* 0x0001001520007388 */ /* 0x0003e80000000400 */
[----:B------:R2:W-:Y:S01]  /*0b80*/  STS.U16 [R31+0x140], R18 ;  /* 0x000140121f007388 */ /* 0x0005e20000000400 */
[----:B0-----:R-:W-:-:S03]  /*0b90*/  IADD3 R16, P5, R54, R37, RZ ;  /* 0x0000002536107210 */ /* 0x001fc60007fbe0ff */
[----:B------:R-:W-:Y:S01]  /*0ba0*/  STS.U16 [R30+0x180], R23 ;  /* 0x000180171e007388 */ /* 0x000fe20000000400 */
[----:B------:R-:W-:-:S03]  /*0bb0*/  IADD3.X R17, R55, R38, RZ, P5, !PT ;  /* 0x0000002637117210 */ /* 0x000fc60002ffe4ff */
[----:B------:R-:W-:Y:S01]  /*0bc0*/  STS.U16 [R29+0x1c0], R20 ;  /* 0x0001c0141d007388 */ /* 0x000fe20000000400 */
[----:B------:R-:W-:-:S06]  /*0bd0*/  NOP ;  /* 0x0000000000007918 */ /* 0x000fcc0000000000 */
[----:B------:R-:W0:Y:S01]  /*0be0*/  LDS.U16 R137, [R28] ;  /* 0x000000001c897984 */ /* 0x000e220000000400 */
[----:B------:R-:W-:Y:S02]  /*0bf0*/  ISETP.GE.AND P5, PT, R41, R78, PT ;  /* 0x0000004e2900720c */ /* 0x000fe40003fa6270 */
[----:B-1----:R-:W-:Y:S01]  /*0c00*/  PRMT R21, RZ, 0x7610, R21 ;  /* 0x00007610ff157816 */ /* 0x002fe20000000015 */
[----:B------:R-:W-:Y:S01]  /*0c10*/  LDS.U16 R27, [R28+0x2] ;  /* 0x000002001c1b7984 */ /* 0x000fe20000000400 */
[----:B--2---:R-:W-:-:S03]  /*0c20*/  PRMT R18, RZ, 0x7610, R18 ;  /* 0x00007610ff127816 */ /* 0x004fc60000000012 */
[----:B------:R-:W-:Y:S04]  /*0c30*/  LDS.U16 R26, [R28+0x4] ;  /* 0x000004001c1a7984 */ /* 0x000fe80000000400 */
[----:B------:R-:W-:Y:S04]  /*0c40*/  LDS.U16 R25, [R28+0x6] ;  /* 0x000006001c197984 */ /* 0x000fe80000000400 */
[----:B------:R-:W-:Y:S04]  /*0c50*/  LDS.U16 R24, [R28+0x8] ;  /* 0x000008001c187984 */ /* 0x000fe80000000400 */
[----:B------:R-:W-:Y:S04]  /*0c60*/  LDS.U16 R23, [R28+0xa] ;  /* 0x00000a001c177984 */ /* 0x000fe80000000400 */
[----:B------:R-:W-:Y:S04]  /*0c70*/  LDS.U16 R22, [R28+0xc] ;  /* 0x00000c001c167984 */ /* 0x000fe80000000400 */
[----:B------:R-:W-:Y:S04]  /*0c80*/  LDS.U16 R0, [R28+0xe] ;  /* 0x00000e001c007984 */ /* 0x000fe80000000400 */
[----:B------:R-:W-:Y:S06]  /*0c90*/  BAR.SYNC.DEFER_BLOCKING 0x0 ;  /* 0x0000000000007b1d */ /* 0x000fec0000010000 */
[----:B------:R-:W2:Y:S01]  /*0ca0*/  @!P6 LDG.E.U16 R19, [R2.64] ;  /* 0x000000060213e981 */ /* 0x000ea2000c1e1500 */
[----:B------:R-:W-:-:S03]  /*0cb0*/  ISETP.GE.AND P6, PT, R40, R78, PT ;  /* 0x0000004e2800720c */ /* 0x000fc60003fc6270 */
[----:B------:R-:W3:Y:S01]  /*0cc0*/  @!P0 LDG.E.U16 R72, [R2.64+0x40] ;  /* 0x0000400602488981 */ /* 0x000ee2000c1e1500 */
[----:B------:R-:W-:-:S03]  /*0cd0*/  P2R R79, PR, RZ, 0x1 ;  /* 0x00000001ff4f7803 */ /* 0x000fc60000000000 */
[----:B------:R-:W4:Y:S04]  /*0ce0*/  @!P1 LDG.E.U16 R73, [R2.64+0x80] ;  /* 0x0000800602499981 */ /* 0x000f28000c1e1500 */
[----:B------:R-:W4:Y:S04]  /*0cf0*/  @!P2 LDG.E.U16 R74, [R2.64+0xc0] ;  /* 0x0000c006024aa981 */ /* 0x000f28000c1e1500 */
[----:B------:R-:W4:Y:S04]  /*0d00*/  @!P3 LDG.E.U16 R75, [R2.64+0x100] ;  /* 0x00010006024bb981 */ /* 0x000f28000c1e1500 */
[----:B------:R-:W4:Y:S04]  /*0d10*/  @!P4 LDG.E.U16 R76, [R2.64+0x140] ;  /* 0x00014006024cc981 */ /* 0x000f28000c1e1500 */
[----:B------:R-:W4:Y:S04]  /*0d20*/  @!P5 LDG.E.U16 R21, [R2.64+0x180] ;  /* 0x000180060215d981 */ /* 0x000f28000c1e1500 */
[----:B------:R-:W4:Y:S01]  /*0d30*/  @!P6 LDG.E.U16 R18, [R2.64+0x1c0] ;  /* 0x0001c0060212e981 */ /* 0x000f22000c1e1500 */
[----:B------:R-:W-:-:S02]  /*0d40*/  ISETP.GE.AND P0, PT, R49, R78, PT ;  /* 0x0000004e3100720c */ /* 0x000fc40003f06270 */
        /* <DEDUP_REMOVED lines=21> */
[----:B------:R-:W0:Y:S04]  /*0ea0*/  LDS.U16 R76, [R28+0xc] ;  /* 0x00000c001c4c7984 */ /* 0x000e280000000400 */
[----:B------:R-:W0:Y:S04]  /*0eb0*/  LDS.U16 R21, [R28+0xe] ;  /* 0x00000e001c157984 */ /* 0x000e280000000400 */
        /* <DEDUP_REMOVED lines=13> */
[----:B--2---:R-:W-:Y:S02]  /*0f90*/  HADD2.F32 R19, -RZ, R19.H0_H0 ;  /* 0x20000013ff137230 */ /* 0x004fe40000004100 */
[----:B---3--:R-:W-:Y:S02]  /*0fa0*/  HADD2.F32 R73, -RZ, R73.H0_H0 ;  /* 0x20000049ff497230 */ /* 0x008fe40000004100 */
[----:B------:R-:W-:Y:S02]  /*0fb0*/  HADD2.F32 R75, -RZ, R75.H0_H0 ;  /* 0x2000004bff4b7230 */ /* 0x000fe40000004100 */
[----:B------:R-:W-:Y:S01]  /*0fc0*/  HADD2.F32 R87, -RZ, R76.H0_H0 ;  /* 0x2000004cff577230 */ /* 0x000fe20000004100 */
[----:B------:R-:W-:Y:S01]  /*0fd0*/  BSSY B0, `(.L_x_6706) ;  /* 0x0000058000007945 */ /* 0x000fe20003800000 */
[----:B------:R-:W-:Y:S01]  /*0fe0*/  HADD2.F32 R21, -RZ, R21.H0_H0 ;  /* 0x20000015ff157230 */ /* 0x000fe20000004100 */
[----:B----4-:R-:W-:Y:S04]  /*0ff0*/  STS.U16 [R36], R77 ;  /* 0x0000004d24007388 */ /* 0x010fe80000000400 */
        /* <DEDUP_REMOVED lines=12> */
[----:B------:R-:W4:Y:S01]  /*10c0*/  LDS.U16 R84, [R28+0x8] ;  /* 0x000008001c547984 */ /* 0x000f220000000400 */
[----:B0-----:R-:W-:-:S03]  /*10d0*/  HADD2.F32 R18, -RZ, R27.H0_H0 ;  /* 0x2000001bff127230 */ /* 0x001fc60000004100 */
[----:B------:R-:W0:Y:S01]  /*10e0*/  LDS.U16 R16, [R28+0xa] ;  /* 0x00000a001c107984 */ /* 0x000e220000000400 */
[----:B-1----:R-:W-:Y:S02]  /*10f0*/  HADD2.F32 R83, -RZ, R83.H0_H0 ;  /* 0x20000053ff537230 */ /* 0x002fe40000004100 */
[----:B--2---:R-:W-:-:S03]  /*1100*/  HADD2.F32 R90, -RZ, R90.H0_H0 ;  /* 0x2000005aff5a7230 */ /* 0x004fc60000004100 */
[----:B------:R-:W-:Y:S01]  /*1110*/  FFMA.FTZ R17, R83, R17, R64 ;  /* 0x0000001153117223 */ /* 0x000fe20000010040 */
[----:B------:R-:W-:Y:S02]  /*1120*/  HADD2.F32 R64, -RZ, R26.H0_H0 ;  /* 0x2000001aff407230 */ /* 0x000fe40000004100 */
[----:B---3--:R-:W-:Y:S01]  /*1130*/  HADD2.F32 R88, -RZ, R88.H0_H0 ;  /* 0x20000058ff587230 */ /* 0x008fe20000004100 */
[----:B------:R-:W-:Y:S02]  /*1140*/  FFMA.FTZ R77, R90, R18, R17 ;  /* 0x000000125a4d7223 */ /* 0x000fe40000010011 */
[----:B------:R-:W1:Y:S01]  /*1150*/  LDS.U16 R17, [R28+0xc] ;  /* 0x00000c001c117984 */ /* 0x000e620000000400 */
[----:B----4-:R-:W-:Y:S01]  /*1160*/  HADD2.F32 R86, -RZ, R86.H0_H0 ;  /* 0x20000056ff567230 */ /* 0x010fe20000004100 */
[----:B------:R-:W-:Y:S01]  /*1170*/  FFMA.FTZ R77, R88, R64, R77 ;  /* 0x00000040584d7223 */ /* 0x000fe2000001004d */
[----:B------:R-:W-:Y:S01]  /*1180*/  HADD2.F32 R64, -RZ, R25.H0_H0 ;  /* 0x20000019ff407230 */ /* 0x000fe20000004100 */
[----:B------:R2:W3:Y:S01]  /*1190*/  LDS.U16 R18, [R28+0xe] ;  /* 0x00000e001c127984 */ /* 0x0004e20000000400 */
[----:B------:R-:W-:-:S02]  /*11a0*/  HADD2.F32 R78, -RZ, R24.H0_H0 ;  /* 0x20000018ff4e7230 */ /* 0x000fc40000004100 */
[----:B------:R-:W-:Y:S01]  /*11b0*/  HADD2.F32 R84, -RZ, R84.H0_H0 ;  /* 0x20000054ff547230 */ /* 0x000fe20000004100 */
[----:B------:R-:W-:-:S04]  /*11c0*/  FFMA.FTZ R77, R86, R64, R77 ;  /* 0x00000040564d7223 */ /* 0x000fc8000001004d */
[----:B------:R-:W-:Y:S01]  /*11d0*/  FFMA.FTZ R89, R84, R78, R77 ;  /* 0x0000004e54597223 */ /* 0x000fe2000001004d */
[----:B------:R-:W-:Y:S01]  /*11e0*/  HADD2.F32 R77, -RZ, R20.H0_H0 ;  /* 0x20000014ff4d7230 */ /* 0x000fe20000004100 */
[----:B------:R-:W-:-:S04]  /*11f0*/  MOV R79, c[0x0][0x16c] ;  /* 0x00005b00004f7a02 */ /* 0x000fc80000000f00 */
[----:B-----5:R-:W-:Y:S01]  /*1200*/  FADD.FTZ R82, R77, R68 ;  /* 0x000000444d527221 */ /* 0x020fe20000010000 */
[----:B------:R-:W-:-:S04]  /*1210*/  ISETP.GE.AND P5, PT, R79, 0x1, PT ;  /* 0x000000014f00780c */ /* 0x000fc80003fa6270 */
[----:B------:R-:W-:Y:S01]  /*1220*/  FSETP.GTU.FTZ.AND P0, PT, R82, 20, PT ;  /* 0x41a000005200780b */ /* 0x000fe20003f1c000 */
[----:B------:R-:W-:Y:S02]  /*1230*/  HADD2.F32 R79, -RZ, R72.H0_H0 ;  /* 0x20000048ff4f7230 */ /* 0x000fe40000004100 */
[----:B------:R-:W-:Y:S01]  /*1240*/  HADD2.F32 R85, -RZ, R74.H0_H0 ;  /* 0x2000004aff557230 */ /* 0x000fe20000004100 */
[--C-:B------:R-:W-:Y:S01]  /*1250*/  FADD.FTZ R81, R19, R68.reuse ;  /* 0x0000004413517221 */ /* 0x100fe20000010000 */
[----:B------:R-:W-:Y:S01]  /*1260*/  HADD2.F32 R64, -RZ, R23.H0_H0 ;  /* 0x20000017ff407230 */ /* 0x000fe20000004100 */
[--C-:B------:R-:W-:Y:S01]  /*1270*/  FADD.FTZ R80, R79, R68.reuse ;  /* 0x000000444f507221 */ /* 0x100fe20000010000 */
[----:B0-----:R-:W-:Y:S01]  /*1280*/  HADD2.F32 R76, -RZ, R16.H0_H0 ;  /* 0x20000010ff4c7230 */ /* 0x001fe20000004100 */
[--C-:B------:R-:W-:Y:S02]  /*1290*/  FADD.FTZ R79, R73, R68.reuse ;  /* 0x00000044494f7221 */ /* 0x100fe40000010000 */
[----:B------:R-:W-:-:S02]  /*12a0*/  FADD.FTZ R78, R85, R68 ;  /* 0x00000044554e7221 */ /* 0x000fc40000010000 */
[--C-:B------:R-:W-:Y:S01]  /*12b0*/  FADD.FTZ R77, R75, R68.reuse ;  /* 0x000000444b4d7221 */ /* 0x100fe20000010000 */
[----:B------:R-:W-:Y:S01]  /*12c0*/  FSETP.GTU.FTZ.AND P6, PT, R81, 20, PT ;  /* 0x41a000005100780b */ /* 0x000fe20003fdc000 */
[----:B------:R-:W-:Y:S01]  /*12d0*/  FFMA.FTZ R89, R76, R64, R89 ;  /* 0x000000404c597223 */ /* 0x000fe20000010059 */
[----:B------:R-:W-:Y:S01]  /*12e0*/  FSETP.GTU.FTZ.AND P4, PT, R80, 20, PT ;  /* 0x41a000005000780b */ /* 0x000fe20003f9c000 */
[----:B------:R-:W-:Y:S01]  /*12f0*/  HADD2.F32 R64, -RZ, R22.H0_H0 ;  /* 0x20000016ff407230 */ /* 0x000fe20000004100 */
[----:B------:R-:W-:Y:S01]  /*1300*/  FSETP.GTU.FTZ.AND P3, PT, R79, 20, PT ;  /* 0x41a000004f00780b */ /* 0x000fe20003f7c000 */
[----:B------:R-:W-:Y:S01]  /*1310*/  FADD.FTZ R75, R87, R68 ;  /* 0x00000044574b7221 */ /* 0x000fe20000010000 */
[----:B------:R-:W-:Y:S01]  /*1320*/  FSETP.GTU.FTZ.AND P2, PT, R78, 20, PT ;  /* 0x41a000004e00780b */ /* 0x000fe20003f5c000 */
[----:B-1----:R-:W-:Y:S01]  /*1330*/  HADD2.F32 R74, -RZ, R17.H0_H0 ;  /* 0x20000011ff4a7230 */ /* 0x002fe20000004100 */
[----:B------:R-:W-:Y:S01]  /*1340*/  FSETP.GTU.FTZ.AND P1, PT, R77, 20, PT ;  /* 0x41a000004d00780b */ /* 0x000fe20003f3c000 */
[----:B------:R-:W-:Y:S07]  /*1350*/  @P0 BRA `(.L_x_6707) ;  /* 0x000001f000000947 */ /* 0x000fee0003800000 */
[----:B--23--:R-:W-:Y:S01]  /*1360*/  FMUL.FTZ R82, R82, 1.4426950216293334961 ;  /* 0x3fb8aa3b52527820 */ /* 0x00cfe20000410000 */
        /* <DEDUP_REMOVED lines=30> */
.L_x_6707:
[----:B--23--:R-:W-:Y:S05]  /*1550*/  BSYNC B0 ;  /* 0x0000000000007941 */ /* 0x00cfea0003800000 */
.L_x_6706:
[----:B------:R-:W-:Y:S01]  /*1560*/  BSSY B0, `(.L_x_6708) ;  /* 0x0000026000007945 */ /* 0x000fe20003800000 */
[----:B------:R-:W-:Y:S01]  /*1570*/  FFMA.FTZ R89, R74, R64, R89 ;  /* 0x000000404a597223 */ /* 0x000fe20000010059 */
        /* <DEDUP_REMOVED lines=36> */
.L_x_6709:
[----:B------:R-:W-:Y:S05]  /*17c0*/  BSYNC B0 ;  /* 0x0000000000007941 */ /* 0x000fea0003800000 */
.L_x_6708:
[----:B------:R-:W-:Y:S01]  /*17d0*/  BSSY B0, `(.L_x_6710) ;  /* 0x0000025000007945 */ /* 0x000fe20003800000 */
[----:B------:R-:W-:Y:S01]  /*17e0*/  HFMA2.MMA R104, -RZ, RZ, 0, 0 ;  /* 0x00000000ff687435 */ /* 0x000fe200000001ff */
[----:B------:R-:W-:Y:S01]  /*17f0*/  FSETP.GTU.FTZ.AND P6, PT, R73, 20, PT ;  /* 0x41a000004900780b */ /* 0x000fe20003fdc000 */
[----:B------:R-:W-:Y:S01]  /*1800*/  FFMA.FTZ R64, R72, R64, R89 ;  /* 0x0000004048407223 */ /* 0x000fe20000010059 */
[----:B------:R-:W-:Y:S01]  /*1810*/  MOV R99, c[0x0][0x174] ;  /* 0x00005d0000637a02 */ /* 0x000fe20000000f00 */
        /* <DEDUP_REMOVED lines=32> */
.L_x_6711:
[----:B------:R-:W-:Y:S05]  /*1a20*/  BSYNC B0 ;  /* 0x0000000000007941 */ /* 0x000fea0003800000 */
.L_x_6710:
        /* <DEDUP_REMOVED lines=33> */
.L_x_6713:
[----:B------:R-:W-:Y:S05]  /*1c40*/  BSYNC B0 ;  /* 0x0000000000007941 */ /* 0x000fea0003800000 */
.L_x_6712:
        /* <DEDUP_REMOVED lines=33> */
.L_x_6715:
[----:B------:R-:W-:Y:S05]  /*1e60*/  BSYNC B0 ;  /* 0x0000000000007941 */ /* 0x000fea0003800000 */
.L_x_6714:
        /* <DEDUP_REMOVED lines=33> */
.L_x_6717:
[----:B------:R-:W-:Y:S05]  /*2080*/  BSYNC B0 ;  /* 0x0000000000007941 */ /* 0x000fea0003800000 */
.L_x_6716:
        /* <DEDUP_REMOVED lines=33> */
.L_x_6719:
[----:B------:R-:W-:Y:S05]  /*22a0*/  BSYNC B0 ;  /* 0x0000000000007941 */ /* 0x000fea0003800000 */
.L_x_6718:
        /* <DEDUP_REMOVED lines=33> */
.L_x_6721:
[----:B------:R-:W-:Y:S05]  /*24c0*/  BSYNC B0 ;  /* 0x0000000000007941 */ /* 0x000fea0003800000 */
.L_x_6720:
[----:B------:R-:W-:Y:S01]  /*24d0*/  LEA R99, R99, R50, 0x8 ;  /* 0x0000003263637211 */ /* 0x000fe200078e40ff */
[----:B------:R-:W-:Y:S01]  /*24e0*/  BAR.SYNC.DEFER_BLOCKING 0x0 ;  /* 0x0000000000007b1d */ /* 0x000fe20000010000 */
[----:B------:R-:W-:Y:S01]  /*24f0*/  HFMA2.MMA R101, -RZ, RZ, 0, 0 ;  /* 0x00000000ff657435 */ /* 0x000fe200000001ff */
[----:B------:R-:W-:Y:S01]  /*2500*/  CS2R R102, SRZ ;  /* 0x0000000000667805 */ /* 0x000fe2000001ff00 */
[----:B------:R-:W-:Y:S01]  /*2510*/  HFMA2.MMA R112, -RZ, RZ, 0, 0 ;  /* 0x00000000ff707435 */ /* 0x000fe200000001ff */
[----:B------:R-:W-:Y:S01]  /*2520*/  MOV R21, RZ ;  /* 0x000000ff00157202 */ /* 0x000fe20000000f00 */
[----:B------:R-:W-:Y:S01]  /*2530*/  CS2R R110, SRZ ;  /* 0x00000000006e7805 */ /* 0x000fe2000001ff00 */
[----:B------:R-:W-:Y:S01]  /*2540*/  SHF.R.S32.HI R97, RZ, 0x1f, R99 ;  /* 0x0000001fff617819 */ /* 0x000fe20000011463 */
        /* <DEDUP_REMOVED lines=9> */
[----:B------:R-:W-:Y:S01]  /*25e0*/  IADD3 R20, R52, -0x2, RZ ;  /* 0xfffffffe34147810 */ /* 0x000fe20007ffe0ff */
[----:B------:R-:W-:Y:S01]  /*25f0*/  IMAD R102, R70, c[0x0][0x198], RZ ;  /* 0x0000660046667a24 */ /* 0x000fe200078e02ff */
[----:B------:R-:W-:Y:S01]  /*2600*/  IADD3 R101, R52, -0x1, RZ ;  /* 0xffffffff34657810 */ /* 0x000fe20007ffe0ff */
[----:B------:R-:W-:Y:S01]  /*2610*/  IMAD R100, R70, c[0x0][0x180], RZ ;  /* 0x0000600046647a24 */ /* 0x000fe200078e02ff */
[----:B------:R-:W-:Y:S01]  /*2620*/  MOV R147, RZ ;  /* 0x000000ff00937202 */ /* 0x000fe20000000f00 */
[----:B------:R-:W-:Y:S01]  /*2630*/  IMAD R21, R20, c[0x0][0x16c], RZ ;  /* 0x00005b0014157a24 */ /* 0x000fe200078e02ff */
[----:B------:R-:W-:Y:S01]  /*2640*/  LEA.HI R20, R101, R101, RZ, 0x1 ;  /* 0x0000006565147211 */ /* 0x000fe200078f08ff */
[C---:B------:R-:W-:Y:S01]  /*2650*/  IMAD.WIDE.U32 R18, R71.reuse, c[0x0][0x198], RZ ;  /* 0x0000660047127a25 */ /* 0x040fe200078e00ff */
[----:B------:R-:W-:Y:S01]  /*2660*/  MOV R104, RZ ;  /* 0x000000ff00687202 */ /* 0x000fe20000000f00 */
[----:B------:R-:W-:Y:S01]  /*2670*/  CS2R R110, SRZ ;  /* 0x00000000006e7805 */ /* 0x000fe2000001ff00 */
[----:B------:R-:W-:Y:S01]  /*2680*/  MOV R108, R51 ;  /* 0x00000033006c7202 */ /* 0x000fe20000000f00 */
[C---:B------:R-:W-:Y:S01]  /*2690*/  IMAD R105, R71.reuse, c[0x0][0x19c], R102 ;  /* 0x0000670047697a24 */ /* 0x040fe200078e0266 */
[----:B------:R-:W-:Y:S01]  /*26a0*/  LOP3.LUT R102, R20, 0xfffffe, RZ, 0xc0, !PT ;  /* 0x00fffffe14667812 */ /* 0x000fe200078ec0ff */
[----:B------:R-:W-:Y:S01]  /*26b0*/  IMAD.WIDE.U32 R16, R71, c[0x0][0x180], RZ ;  /* 0x0000600047107a25 */ /* 0x000fe200078e00ff */
[----:B------:R-:W-:Y:S01]  /*26c0*/  LEA R85, P1, R18, c[0x0][0x228], 0x2 ;  /* 0x00008a0012557a11 */ /* 0x000fe200078210ff */
[----:B------:R-:W-:Y:S01]  /*26d0*/  UMOV UR4, URZ ;  /* 0x0000003f00047c82 */ /* 0x000fe20008000000 */
[----:B------:R-:W-:Y:S01]  /*26e0*/  IADD3 R19, R19, R105, RZ ;  /* 0x0000006913137210 */ /* 0x000fe20007ffe0ff */
[----:B------:R-:W-:Y:S01]  /*26f0*/  IMAD R103, R71, c[0x0][0x184], R100 ;  /* 0x0000610047677a24 */ /* 0x000fe200078e0264 */
[----:B------:R-:W-:Y:S01]  /*2700*/  LEA R87, P0, R16, c[0x0][0x220], 0x2 ;  /* 0x0000880010577a11 */ /* 0x000fe200078010ff */
[----:B------:R-:W-:Y:S01]  /*2710*/  IMAD.WIDE R20, R21, 0x8, R8 ;  /* 0x0000000815147825 */ /* 0x000fe200078e0208 */
[----:B------:R-:W-:-:S02]  /*2720*/  IADD3 R105, R101, -R102, RZ ;  /* 0x8000006665697210 */ /* 0x000fc40007ffe0ff */
[----:B------:R-:W-:Y:S02]  /*2730*/  IADD3 R17, R17, R103, RZ ;  /* 0x0000006711117210 */ /* 0x000fe40007ffe0ff */
[----:B------:R-:W-:Y:S01]  /*2740*/  MOV R109, R21 ;  /* 0x00000015006d7202 */ /* 0x000fe20000000f00 */
[----:B------:R-:W-:Y:S01]  /*2750*/  CS2R R102, SRZ ;  /* 0x0000000000667805 */ /* 0x000fe2000001ff00 */
[----:B------:R-:W-:Y:S02]  /*2760*/  LEA.HI.X R100, R16, c[0x0][0x224], R17, 0x2, P0 ;  /* 0x0000890010647a11 */ /* 0x000fe400000f1411 */
[----:B------:R-:W-:Y:S02]  /*2770*/  LEA.HI.X R19, R18, c[0x0][0x22c], R19, 0x2, P1 ;  /* 0x00008b0012137a11 */ /* 0x000fe400008f1413 */
[----:B------:R-:W-:Y:S02]  /*2780*/  MOV R107, R47 ;  /* 0x0000002f006b7202 */ /* 0x000fe40000000f00 */
[----:B------:R-:W-:-:S02]  /*2790*/  MOV R106, RZ ;  /* 0x000000ff006a7202 */ /* 0x000fc40000000f00 */
[----:B------:R-:W-:Y:S02]  /*27a0*/  MOV R101, RZ ;  /* 0x000000ff00657202 */ /* 0x000fe40000000f00 */
[----:B------:R-:W-:Y:S02]  /*27b0*/  MOV R21, RZ ;  /* 0x000000ff00157202 */ /* 0x000fe40000000f00 */
[----:B------:R-:W-:Y:S02]  /*27c0*/  MOV R112, RZ ;  /* 0x000000ff00707202 */ /* 0x000fe40000000f00 */
[----:B------:R-:W-:Y:S02]  /*27d0*/  SHF.L.U32 R105, R105, 0x8, RZ ;  /* 0x0000000869697819 */ /* 0x000fe400000006ff */
.L_x_6727:
[----:B------:R-:W-:Y:S02]  /*27e0*/  MOV R16, R87 ;  /* 0x0000005700107202 */ /* 0x000fe40000000f00 */
[----:B------:R-:W-:-:S05]  /*27f0*/  MOV R17, R100 ;  /* 0x0000006400117202 */ /* 0x000fca0000000f00 */
[----:B------:R0:W2:Y:S01]  /*2800*/  LDG.E R113, [R16.64] ;  /* 0x0000000610717981 */ /* 0x0000a2000c1e1900 */
[C---:B------:R-:W-:Y:S02]  /*2810*/  ISETP.NE.AND P1, PT, R60.reuse, RZ, PT ;  /* 0x000000ff3c00720c */ /* 0x040fe40003f25270 */
[----:B------:R-:W-:Y:S02]  /*2820*/  IADD3 R114, R60, 0x200, RZ ;  /* 0x000002003c727810 */ /* 0x000fe40007ffe0ff */
[----:B------:R-:W-:Y:S02]  /*2830*/  MOV R18, R85 ;  /* 0x0000005500127202 */ /* 0x000fe40000000f00 */
[----:B------:R-:W-:Y:S02]  /*2840*/  SEL R114, R105, R114, !P1 ;  /* 0x0000007269727207 */ /* 0x000fe40004800000 */
[----:B0-----:R-:W-:Y:S02]  /*2850*/  MOV R16, R108 ;  /* 0x0000006c00107202 */ /* 0x001fe40000000f00 */
[----:B------:R-:W3:Y:S01]  /*2860*/  LDG.E R18, [R18.64] ;  /* 0x0000000612127981 */ /* 0x000ee2000c1e1900 */
[----:B------:R-:W-:-:S02]  /*2870*/  MOV R17, R107 ;  /* 0x0000006b00117202 */ /* 0x000fc40000000f00 */
[----:B------:R-:W-:-:S03]  /*2880*/  ISETP.GT.AND P0, PT, R52, 0x1, PT ;  /* 0x000000013400780c */ /* 0x000fc60003f04270 */
[----:B------:R0:W3:Y:S01]  /*2890*/  LDG.E R115, [R16.64] ;  /* 0x0000000610737981 */ /* 0x0000e2000c1e1900 */
[----:B------:R-:W-:Y:S01]  /*28a0*/  ISETP.EQ.AND P0, PT, R139, RZ, P0 ;  /* 0x000000ff8b00720c */ /* 0x000fe20000702270 */
[----:B------:R-:W-:-:S12]  /*28b0*/  HFMA2.MMA R134, -RZ, RZ, 0, 0 ;  /* 0x00000000ff867435 */ /* 0x000fd800000001ff */
[----:B0-----:R-:W-:Y:S02]  /*28c0*/  @P0 MOV R16, R20 ;  /* 0x0000001400100202 */ /* 0x001fe40000000f00 */
[----:B------:R-:W-:Y:S01]  /*28d0*/  @P0 MOV R17, R109 ;  /* 0x0000006d00110202 */ /* 0x000fe20000000f00 */
[----:B--2---:R-:W-:-:S04]  /*28e0*/  FMUL.FTZ R122, R113, 1.4426950216293334961 ;  /* 0x3fb8aa3b717a7820 */ /* 0x004fc80000410000 */
[----:B------:R-:W-:-:S06]  /*28f0*/  FMUL.FTZ R135, R122, R82 ;  /* 0x000000527a877220 */ /* 0x000fcc0000410000 */
[----:B------:R-:W0:Y:S02]  /*2900*/  MUFU.EX2 R135, R135 ;  /* 0x0000008700877308 */ /* 0x000e240000000800 */
[----:B0-----:R0:W-:Y:S04]  /*2910*/  STS [R114.X4+0x458], R135 ;  /* 0x0004588772007388 */ /* 0x0011e80000004800 */
[----:B------:R-:W-:Y:S06]  /*2920*/  BAR.SYNC.DEFER_BLOCKING 0x0 ;  /* 0x0000000000007b1d */ /* 0x000fec0000010000 */
[----:B------:R1:W5:Y:S01]  /*2930*/  @P0 LDG.E R134, [R16.64+0x4] ;  /* 0x0000040610860981 */ /* 0x000362000c1e1900 */
[----:B------:R-:W-:-:S13]  /*2940*/  ISETP.NE.AND P2, PT, R60, 0x1f, PT ;  /* 0x0000001f3c00780c */ /* 0x000fda0003f45270 */
[----:B------:R1:W2:Y:S01]  /*2950*/  @P2 LDS R153, [R60.X4+0xc5c] ;  /* 0x000c5c003c992984 */ /* 0x0002a20000004800 */
[C---:B------:R-:W-:Y:S02]  /*2960*/  FMUL.FTZ R130, R122.reuse, R81 ;  /* 0x000000517a827220 */ /* 0x040fe40000410000 */
[C---:B------:R-:W-:Y:S02]  /*2970*/  FMUL.FTZ R126, R122.reuse, R73 ;  /* 0x000000497a7e7220 */ /* 0x040fe40000410000 */
[C---:B------:R-:W-:Y:S02]  /*2980*/  FMUL.FTZ R129, R122.reuse, R80 ;  /* 0x000000507a817220 */ /* 0x040fe40000410000 */
[C---:B------:R-:W-:Y:S02]  /*2990*/  FMUL.FTZ R131, R122.reuse, R79 ;  /* 0x0000004f7a837220 */ /* 0x040fe40000410000 */
[C---:B------:R-:W-:Y:S02]  /*29a0*/  FMUL.FTZ R141, R122.reuse, R78 ;  /* 0x0000004e7a8d7220 */ /* 0x040fe40000410000 */
[----:B------:R-:W-:-:S02]  /*29b0*/  FMUL.FTZ R144, R122, R77 ;  /* 0x0000004d7a907220 */ /* 0x000fc40000410000 */
[----:B------:R-:W-:Y:S01]  /*29c0*/  FMUL.FTZ R132, R122, R75 ;  /* 0x0000004b7a847220 */ /* 0x000fe20000410000 */
[----:B------:R-:W4:Y:S01]  /*29d0*/  MUFU.EX2 R130, R130 ;  /* 0x0000008200827308 */ /* 0x000f220000000800 */
[----:B---3--:R-:W-:-:S07]  /*29e0*/  FMUL.FTZ R149, R115, R18 ;  /* 0x0000001273957220 */ /* 0x008fce0000410000 */
[----:B------:R-:W3:Y:S01]  /*29f0*/  MUFU.EX2 R126, R126 ;  /* 0x0000007e007e7308 */ /* 0x000ee20000000800 */
[----:B------:R-:W-:Y:S02]  /*2a00*/  HADD2.F32 R115, -RZ, R137.H0_H0 ;  /* 0x20000089ff737230 */ /* 0x000fe40000004100 */
[----:B------:R-:W-:-:S05]  /*2a10*/  HADD2.F32 R18, -RZ, R27.H0_H0 ;  /* 0x2000001bff127230 */ /* 0x000fca0000004100 */
[----:B------:R-:W1:Y:S01]  /*2a20*/  MUFU.EX2 R129, R129 ;  /* 0x0000008100817308 */ /* 0x000e620000000800 */
[----:B------:R-:W-:-:S07]  /*2a30*/  HADD2.F32 R117, -RZ, R26.H0_H0 ;  /* 0x2000001aff757230 */ /* 0x000fce0000004100 */
[----:B------:R-:W1:Y:S01]  /*2a40*/  MUFU.EX2 R131, R131 ;  /* 0x0000008300837308 */ /* 0x000e620000000800 */
[----:B0-----:R-:W-:-:S07]  /*2a50*/  HADD2.F32 R114, -RZ, R25.H0_H0 ;  /* 0x20000019ff727230 */ /* 0x001fce0000004100 */
        /* <DEDUP_REMOVED lines=25> */
[----:B---3--:R-:W-:Y:S01]  /*2bf0*/  FFMA.FTZ R122, R126, R124, R151 ;  /* 0x0000007c7e7a7223 */ /* 0x008fe20000010097 */
[----:B------:R-:W-:Y:S05]  /*2c00*/  @P2 BRA `(.L_x_6724) ;  /* 0x0000008000002947 */ /* 0x000fea0003800000 */
[----:B012---:R-:W-:Y:S02]  /*2c10*/  ISETP.NE.AND P0, PT, R52, c[0x0][0x174], PT ;  /* 0x00005d0034007a0c */ /* 0x007fe40003f05270 */
[----:B------:R-:W-:-:S11]  /*2c20*/  MOV R153, 0x3f800000 ;  /* 0x3f80000000997802 */ /* 0x000fd60000000f00 */
[----:B------:R-:W-:-:S04]  /*2c30*/  @P0 LEA.HI R16, R52, R52, RZ, 0x1 ;  /* 0x0000003434100211 */ /* 0x000fc800078f08ff */
[----:B------:R-:W-:-:S04]  /*2c40*/  @P0 LOP3.LUT R17, R16, 0x3ffffe, RZ, 0xc0, !PT ;  /* 0x003ffffe10110812 */ /* 0x000fc800078ec0ff */
[----:B------:R-:W-:-:S04]  /*2c50*/  @P0 IADD3 R17, -R17, R52, RZ ;  /* 0x0000003411110210 */ /* 0x000fc80007ffe1ff */
[----:B------:R-:W-:-:S04]  /*2c60*/  @P0 LEA R17, R17, 0x458, 0xa ;  /* 0x0000045811110811 */ /* 0x000fc800078e50ff */
[----:B------:R-:W-:-:S05]  /*2c70*/  @P0 IADD3 R17, R17, R106, RZ ;  /* 0x0000006a11110210 */ /* 0x000fca0007ffe0ff */
[----:B------:R0:W1:Y:S02]  /*2c80*/  @P0 LDS R153, [R17] ;  /* 0x0000000011990984 */ /* 0x0000640000000800 */
.L_x_6724:
[----:B012---:R-:W-:Y:S05]  /*2c90*/  BSYNC B0 ;  /* 0x0000000000007941 */ /* 0x007fea0003800000 */
.L_x_6723:
        /* <DEDUP_REMOVED lines=64> */
[----:B------:R-:W-:Y:S02]  /*30a0*/  MOV R16, 0x3f800000 ;  /* 0x3f80000000107802 */ /* 0x000fe40000000f00 */
        /* <DEDUP_REMOVED lines=29> */
[----:B------:R-:W-:Y:S02]  /*3280*/  FMUL.FTZ R154, R124, R73 ;  /* 0x000000497c9a7220 */ /* 0x000fe40000410000 */
[----:B-1----:R-:W-:Y:S01]  /*3290*/  @P1 FFMA.FTZ R152, R155, R152, R150 ;  /* 0x000000989b981223 */ /* 0x002fe20000010096 */
[----:B------:R-:W-:Y:S01]  /*32a0*/  ISETP.GT.AND P1, PT, R53, 0x1d, PT ;  /* 0x0000001d3500780c */ /* 0x000fe20003f24270 */
[----:B------:R-:W-:Y:S02]  /*32b0*/  FADD.FTZ R89, R154, R89 ;  /* 0x000000599a597221 */ /* 0x000fe40000010000 */
        /* <DEDUP_REMOVED lines=19> */
[-C--:B------:R-:W-:Y:S02]  /*33f0*/  FFMA.FTZ R132, R115, -R82.reuse, R152 ;  /* 0x8000005273847223 */ /* 0x080fe40000010098 */
[----:B------:R-:W-:-:S02]  /*3400*/  FMUL.FTZ R123, R130, R82 ;  /* 0x00000052827b7220 */ /* 0x000fc40000410000 */
[----:B------:R-:W-:Y:S02]  /*3410*/  FFMA.FTZ R127, R84, R141, R127 ;  /* 0x0000008d547f7223 */ /* 0x000fe4000001007f */
[-C--:B------:R-:W-:Y:S02]  /*3420*/  FFMA.FTZ R125, R18, -R81.reuse, R151 ;  /* 0x80000051127d7223 */ /* 0x080fe40000010097 */
[----:B------:R-:W-:Y:S02]  /*3430*/  FMUL.FTZ R126, R142, R81 ;  /* 0x000000518e7e7220 */ /* 0x000fe40000410000 */
[----:B------:R-:W-:Y:S02]  /*3440*/  FFMA.FTZ R129, R123, R132, RZ ;  /* 0x000000847b817223 */ /* 0x000fe400000100ff */
[----:B------:R-:W-:Y:S02]  /*3450*/  FFMA.FTZ R144, R117, -R80, R145 ;  /* 0x8000005075907223 */ /* 0x000fe40000010091 */
[----:B------:R-:W-:-:S02]  /*3460*/  FFMA.FTZ R145, R76, R133, R127 ;  /* 0x000000854c917223 */ /* 0x000fc4000001007f */
[----:B------:R-:W-:Y:S02]  /*3470*/  FMUL.FTZ R127, R140, R80 ;  /* 0x000000508c7f7220 */ /* 0x000fe40000410000 */
[----:B------:R-:W-:Y:S02]  /*3480*/  FFMA.FTZ R129, R126, R125, R129 ;  /* 0x0000007d7e817223 */ /* 0x000fe40000010081 */
[----:B------:R-:W-:Y:S02]  /*3490*/  FFMA.FTZ R149, R74, R131, R145 ;  /* 0x000000834a957223 */ /* 0x000fe40000010091 */
[-C--:B------:R-:W-:Y:S02]  /*34a0*/  FFMA.FTZ R135, R114, -R79.reuse, R135 ;  /* 0x8000004f72877223 */ /* 0x080fe40000010087 */
[----:B------:R-:W-:Y:S02]  /*34b0*/  FMUL.FTZ R146, R138, R79 ;  /* 0x0000004f8a927220 */ /* 0x000fe40000410000 */
[----:B------:R-:W-:-:S02]  /*34c0*/  FFMA.FTZ R145, R127, R144, R129 ;  /* 0x000000907f917223 */ /* 0x000fc40000010081 */
[-C--:B------:R-:W-:Y:S02]  /*34d0*/  FFMA.FTZ R148, R119, -R78.reuse, R141 ;  /* 0x8000004e77947223 */ /* 0x080fe4000001008d */
[----:B------:R-:W-:Y:S02]  /*34e0*/  FMUL.FTZ R141, R136, R78 ;  /* 0x0000004e888d7220 */ /* 0x000fe40000410000 */
[----:B------:R-:W-:Y:S02]  /*34f0*/  FFMA.FTZ R145, R146, R135, R145 ;  /* 0x0000008792917223 */ /* 0x000fe40000010091 */
[----:B------:R-:W-:Y:S02]  /*3500*/  FFMA.FTZ R129, R72, R143, R149 ;  /* 0x0000008f48817223 */ /* 0x000fe40000010095 */
[-C--:B------:R-:W-:Y:S02]  /*3510*/  FFMA.FTZ R133, R116, -R77.reuse, R133 ;  /* 0x8000004d74857223 */ /* 0x080fe40000010085 */
[----:B------:R-:W-:Y:S01]  /*3520*/  FMUL.FTZ R150, R134, R77 ;  /* 0x0000004d86967220 */ /* 0x000fe20000410000 */
[----:B------:R-:W0:Y:S01]  /*3530*/  SHFL.DOWN PT, R158, R129, 0x1, 0x1f ;  /* 0x08201f00819e7f89 */ /* 0x000e2200000e0000 */
[----:B------:R-:W-:-:S02]  /*3540*/  FFMA.FTZ R149, R141, R148, R145 ;  /* 0x000000948d957223 */ /* 0x000fc40000010091 */
[-C--:B------:R-:W-:Y:S02]  /*3550*/  FMUL.FTZ R145, R128, R75.reuse ;  /* 0x0000004b80917220 */ /* 0x080fe40000410000 */
[----:B------:R-:W-:Y:S02]  /*3560*/  FFMA.FTZ R152, R118, -R75, R131 ;  /* 0x8000004b76987223 */ /* 0x000fe40000010083 */
[----:B------:R-:W-:Y:S02]  /*3570*/  FFMA.FTZ R149, R150, R133, R149 ;  /* 0x0000008596957223 */ /* 0x000fe40000010095 */
[----:B------:R-:W-:Y:S02]  /*3580*/  FFMA.FTZ R143, R120, -R73, R143 ;  /* 0x80000049788f7223 */ /* 0x000fe4000001008f */
[----:B------:R-:W-:Y:S02]  /*3590*/  FFMA.FTZ R149, R145, R152, R149 ;  /* 0x0000009891957223 */ /* 0x000fe40000010095 */
[----:B--2---:R-:W-:-:S02]  /*35a0*/  FFMA.FTZ R17, R121, R17, R122 ;  /* 0x0000001179117223 */ /* 0x004fc4000001007a */
[----:B------:R-:W-:Y:S02]  /*35b0*/  FFMA.FTZ R131, R154, R143, R149 ;  /* 0x0000008f9a837223 */ /* 0x000fe40000010095 */
[----:B------:R-:W-:Y:S02]  /*35c0*/  FMUL.FTZ R16, R121, R16 ;  /* 0x0000001079107220 */ /* 0x000fe40000410000 */
[----:B------:R-:W-:Y:S01]  /*35d0*/  FMUL.FTZ R121, R113, R128 ;  /* 0x0000008071797220 */ /* 0x000fe20000410000 */
[----:B------:R-:W1:Y:S01]  /*35e0*/  SHFL.DOWN PT, R156, R131, 0x1, 0x1f ;  /* 0x08201f00839c7f89 */ /* 0x000e6200000e0000 */
[----:B------:R-:W-:Y:S02]  /*35f0*/  FADD.FTZ R92, R145, R92 ;  /* 0x0000005c915c7221 */ /* 0x000fe40000010000 */
[----:B------:R-:W-:Y:S01]  /*3600*/  FMUL.FTZ R145, R152, R121 ;  /* 0x0000007998917220 */ /* 0x000fe20000410000 */
[----:B------:R2:W-:Y:S01]  /*3610*/  @!P2 STS.64 [UR4+0xcd8], R16 ;  /* 0x000cd810ff00a988 */ /* 0x0005e20008000a04 */
[----:B0-----:R-:W-:-:S02]  /*3620*/  @!P0 FADD.FTZ R129, R129, R158 ;  /* 0x0000009e81818221 */ /* 0x001fc40000010000 */
[C---:B------:R-:W-:Y:S02]  /*3630*/  FMUL.FTZ R121, R113.reuse, R136 ;  /* 0x0000008871797220 */ /* 0x040fe40000410000 */
[----:B------:R-:W-:Y:S01]  /*3640*/  FMUL.FTZ R122, R113, R134 ;  /* 0x00000086717a7220 */ /* 0x000fe20000410000 */
[----:B------:R-:W0:Y:S01]  /*3650*/  SHFL.DOWN PT, R158, R129, 0x2, 0x1f ;  /* 0x08401f00819e7f89 */ /* 0x000e2200000e0000 */
[----:B------:R-:W-:Y:S02]  /*3660*/  FMUL.FTZ R121, R148, R121 ;  /* 0x0000007994797220 */ /* 0x000fe40000410000 */
[----:B------:R-:W-:Y:S02]  /*3670*/  FMUL.FTZ R133, R133, R122 ;  /* 0x0000007a85857220 */ /* 0x000fe40000410000 */
[----:B--2---:R-:W-:Y:S02]  /*3680*/  FMUL.FTZ R16, R113, R124 ;  /* 0x0000007c71107220 */ /* 0x004fe40000410000 */
[----:B------:R-:W-:-:S02]  /*3690*/  FFMA.FTZ R136, R119, R136, R121 ;  /* 0x0000008877887223 */ /* 0x000fc40000010079 */
[----:B------:R-:W-:Y:S02]  /*36a0*/  FMUL.FTZ R143, R143, R16 ;  /* 0x000000108f8f7220 */ /* 0x000fe40000410000 */
[C---:B------:R-:W-:Y:S02]  /*36b0*/  FMUL.FTZ R16, R113.reuse, R138 ;  /* 0x0000008a71107220 */ /* 0x040fe40000410000 */
[----:B------:R-:W-:Y:S02]  /*36c0*/  FMUL.FTZ R119, R113, R140 ;  /* 0x0000008c71777220 */ /* 0x000fe40000410000 */
[----:B-1----:R-:W-:Y:S01]  /*36d0*/  @!P0 FADD.FTZ R131, R131, R156 ;  /* 0x0000009c83838221 */ /* 0x002fe20000010000 */
[----:B------:R-:W-:Y:S01]  /*36e0*/  ISETP.GT.AND P0, PT, R53, 0x1b, PT ;  /* 0x0000001b3500780c */ /* 0x000fe20003f04270 */
[----:B------:R-:W-:Y:S02]  /*36f0*/  FMUL.FTZ R135, R135, R16 ;  /* 0x0000001087877220 */ /* 0x000fe40000410000 */
[----:B------:R-:W-:Y:S01]  /*3700*/  FMUL.FTZ R119, R144, R119 ;  /* 0x0000007790777220 */ /* 0x000fe20000410000 */
[----:B------:R-:W1:Y:S01]  /*3710*/  SHFL.DOWN PT, R156, R131, 0x2, 0x1f ;  /* 0x08401f00839c7f89 */ /* 0x000e6200000e0000 */
[----:B------:R-:W-:-:S02]  /*3720*/  FFMA.FTZ R138, R114, R138, R135 ;  /* 0x0000008a728a7223 */ /* 0x000fc40000010087 */
[----:B------:R-:W-:Y:S02]  /*3730*/  FMUL.FTZ R114, R113, R142 ;  /* 0x0000008e71727220 */ /* 0x000fe40000410000 */
[----:B0-----:R-:W-:Y:S02]  /*3740*/  @!P1 FADD.FTZ R129, R129, R158 ;  /* 0x0000009e81819221 */ /* 0x001fe40000010000 */
[----:B------:R-:W-:Y:S02]  /*3750*/  FMUL.FTZ R113, R113, R130 ;  /* 0x0000008271717220 */ /* 0x000fe40000410000 */
[----:B------:R-:W-:Y:S01]  /*3760*/  FMUL.FTZ R125, R125, R114 ;  /* 0x000000727d7d7220 */ /* 0x000fe20000410000 */
[----:B------:R-:W0:Y:S01]  /*3770*/  SHFL.DOWN PT, R158, R129, 0x4, 0x1f ;  /* 0x08801f00819e7f89 */ /* 0x000e2200000e0000 */
[----:B------:R-:W-:Y:S02]  /*3780*/  FMUL.FTZ R113, R132, R113 ;  /* 0x0000007184717220 */ /* 0x000fe40000410000 */
[----:B------:R-:W-:-:S02]  /*3790*/  FFMA.FTZ R133, R116, R134, R133 ;  /* 0x0000008674857223 */ /* 0x000fc40000010085 */
[----:B------:R-:W-:Y:S02]  /*37a0*/  FFMA.FTZ R118, R118, R128, R145 ;  /* 0x0000008076767223 */ /* 0x000fe40000010091 */
[----:B------:R-:W-:Y:S02]  /*37b0*/  FFMA.FTZ R143, R120, R124, R143 ;  /* 0x0000007c788f7223 */ /* 0x000fe4000001008f */
[----:B------:R-:W-:Y:S02]  /*37c0*/  FFMA.FTZ R119, R117, R140, R119 ;  /* 0x0000008c75777223 */ /* 0x000fe40000010077 */
        /* <DEDUP_REMOVED lines=22> */
[----:B------:R-:W-:-:S03]  /*3930*/  FADD.FTZ R111, R130, R111 ;  /* 0x0000006f826f7221 */ /* 0x000fc60000010000 */
[----:B------:R-:W1:Y:S01]  /*3940*/  SHFL.DOWN PT, R156, R131, 0x8, 0x1f ;  /* 0x09001f00839c7f89 */ /* 0x000e6200000e0000 */
[----:B0-----:R-:W-:-:S05]  /*3950*/  @!P1 FADD.FTZ R129, R129, R158 ;  /* 0x0000009e81819221 */ /* 0x001fca0000010000 */
[----:B------:R-:W0:Y:S01]  /*3960*/  SHFL.DOWN PT, R158, R129, 0x10, 0x1f ;  /* 0x0a001f00819e7f89 */ /* 0x000e2200000e0000 */
[----:B-1----:R-:W-:Y:S01]  /*3970*/  @!P1 FADD.FTZ R131, R131, R156 ;  /* 0x0000009c83839221 */ /* 0x002fe20000010000 */
[----:B------:R-:W-:-:S04]  /*3980*/  ISETP.NE.AND P1, PT, R53, RZ, PT ;  /* 0x000000ff3500720c */ /* 0x000fc80003f25270 */
[----:B------:R-:W1:Y:S01]  /*3990*/  SHFL.DOWN PT, R156, R131, 0x10, 0x1f ;  /* 0x0a001f00839c7f89 */ /* 0x000e6200000e0000 */
[----:B0-----:R-:W-:-:S05]  /*39a0*/  @!P0 FADD.FTZ R129, R129, R158 ;  /* 0x0000009e81818221 */ /* 0x001fca0000010000 */
[----:B------:R-:W-:Y:S01]  /*39b0*/  MOV R17, R129 ;  /* 0x0000008100117202 */ /* 0x000fe20000000f00 */
[----:B-1----:R-:W-:-:S05]  /*39c0*/  @!P0 FADD.FTZ R131, R131, R156 ;  /* 0x0000009c83838221 */ /* 0x002fca0000010000 */
        /* <DEDUP_REMOVED lines=11> */
.L_x_6726:
[----:B0-----:R-:W-:Y:S05]  /*3a80*/  BSYNC B0 ;  /* 0x0000000000007941 */ /* 0x001fea0003800000 */
.L_x_6725:
        /* <DEDUP_REMOVED lines=21> */
.L_x_6722:
[----:B------:R-:W-:Y:S01]  /*3be0*/  BAR.SYNC.DEFER_BLOCKING 0x0 ;  /* 0x0000000000007b1d */ /* 0x000fe20000010000 */
[----:B------:R-:W-:Y:S02]  /*3bf0*/  IADD3 R0, -R39, c[0x0][0x168], RZ ;  /* 0x00005a0027007a10 */ /* 0x000fe40007ffe1ff */
[----:B------:R-:W-:Y:S02]  /*3c00*/  PRMT R17, RZ, 0x7610, R17 ;  /* 0x00007610ff117816 */ /* 0x000fe40000000011 */
[-C--:B------:R-:W-:Y:S02]  /*3c10*/  ISETP.GE.AND P6, PT, R49, R0.reuse, PT ;  /* 0x000000003100720c */ /* 0x080fe40003fc6270 */
[----:B------:R-:W-:-:S02]  /*3c20*/  ISETP.GE.AND P5, PT, R46, R0, PT ;  /* 0x000000002e00720c */ /* 0x000fc40003fa6270 */
[-C--:B------:R-:W-:Y:S02]  /*3c30*/  ISETP.GE.AND P4, PT, R45, R0.reuse, PT ;  /* 0x000000002d00720c */ /* 0x080fe40003f86270 */
[-C--:B------:R-:W-:Y:S02]  /*3c40*/  ISETP.GE.AND P3, PT, R44, R0.reuse, PT ;  /* 0x000000002c00720c */ /* 0x080fe40003f66270 */
[-C--:B------:R-:W-:Y:S02]  /*3c50*/  ISETP.GE.AND P2, PT, R43, R0.reuse, PT ;  /* 0x000000002b00720c */ /* 0x080fe40003f46270 */
[-C--:B------:R-:W-:Y:S02]  /*3c60*/  ISETP.GE.AND P1, PT, R42, R0.reuse, PT ;  /* 0x000000002a00720c */ /* 0x080fe40003f26270 */
[----:B------:R-:W-:Y:S02]  /*3c70*/  ISETP.GE.AND P0, PT, R41, R0, PT ;  /* 0x000000002900720c */ /* 0x000fe40003f06270 */
[----:B------:R-:W-:-:S02]  /*3c80*/  PRMT R16, RZ, 0x7610, R16 ;  /* 0x00007610ff107816 */ /* 0x000fc40000000010 */
[----:B------:R-:W-:Y:S01]  /*3c90*/  PRMT R19, RZ, 0x7610, R19 ;  /* 0x00007610ff137816 */ /* 0x000fe20000000013 */
[----:B------:R-:W2:Y:S01]  /*3ca0*/  @!P6 LDG.E.U16 R17, [R2.64] ;  /* 0x000000060211e981 */ /* 0x000ea2000c1e1500 */
[----:B------:R-:W-:Y:S02]  /*3cb0*/  ISETP.GE.AND P6, PT, R40, R0, PT ;  /* 0x000000002800720c */ /* 0x000fe40003fc6270 */
[----:B------:R-:W-:Y:S01]  /*3cc0*/  PRMT R18, RZ, 0x7610, R18 ;  /* 0x00007610ff127816 */ /* 0x000fe20000000012 */
[----:B------:R-:W3:Y:S01]  /*3cd0*/  @!P5 LDG.E.U16 R16, [R2.64+0x40] ;  /* 0x000040060210d981 */ /* 0x000ee2000c1e1500 */
[----:B------:R-:W-:Y:S02]  /*3ce0*/  PRMT R23, RZ, 0x7610, R23 ;  /* 0x00007610ff177816 */ /* 0x000fe40000000017 */
[----:B------:R-:W-:Y:S01]  /*3cf0*/  PRMT R20, RZ, 0x7610, R20 ;  /* 0x00007610ff147816 */ /* 0x000fe20000000014 */
[----:B------:R-:W4:Y:S01]  /*3d00*/  @!P4 LDG.E.U16 R19, [R2.64+0x80] ;  /* 0x000080060213c981 */ /* 0x000f22000c1e1500 */
        /* <DEDUP_REMOVED lines=10> */
[----:B------:R-:W-:Y:S01]  /*3db0*/  F2FP.PACK_AB R89, R89, R92 ;  /* 0x0000005c5959723e */ /* 0x000fe200000000ff */
[----:B------:R-:W-:Y:S01]  /*3dc0*/  IMAD R72, R70, c[0x0][0x2e0], RZ ;  /* 0x0000b80046487a24 */ /* 0x000fe200078e02ff */
[----:B------:R-:W-:Y:S01]  /*3dd0*/  BSSY B0, `(.L_x_6728) ;  /* 0x000008b000007945 */ /* 0x000fe20003800000 */
[----:B--2---:R-:W-:Y:S04]  /*3de0*/  STS.U16 [R36], R17 ;  /* 0x0000001124007388 */ /* 0x004fe80000000400 */
        /* <DEDUP_REMOVED lines=11> */
[----:B------:R-:W-:Y:S01]  /*3ea0*/  LDS.U16 R16, [R28+0x8] ;  /* 0x000008001c107984 */ /* 0x000fe20000000400 */
[----:B0-----:R-:W-:-:S05]  /*3eb0*/  HADD2.F32 R17, -RZ, R24.H0_H0 ;  /* 0x20000018ff117230 */ /* 0x001fca0000004100 */
[--C-:B------:R-:W-:Y:S01]  /*3ec0*/  FADD.FTZ R19, R17, R68.reuse ;  /* 0x0000004411137221 */ /* 0x100fe20000010000 */
[----:B-1----:R-:W-:Y:S02]  /*3ed0*/  HADD2.F32 R17, -RZ, R2.H0_H0 ;  /* 0x20000002ff117230 */ /* 0x002fe40000004100 */
[----:B------:R-:W-:Y:S03]  /*3ee0*/  LDS.U16 R2, [R28+0x6] ;  /* 0x000006001c027984 */ /* 0x000fe60000000400 */
[----:B------:R-:W-:Y:S02]  /*3ef0*/  FADD.FTZ R18, R17, R68 ;  /* 0x0000004411127221 */ /* 0x000fe40000010000 */
[----:B------:R-:W0:Y:S01]  /*3f00*/  LDS.U16 R17, [R28+0xa] ;  /* 0x00000a001c117984 */ /* 0x000e220000000400 */
[----:B------:R-:W-:Y:S02]  /*3f10*/  FSETP.GTU.FTZ.AND P0, PT, R19, 20, PT ;  /* 0x41a000001300780b */ /* 0x000fe40003f1c000 */
[----:B------:R-:W-:-:S11]  /*3f20*/  FSETP.GTU.FTZ.AND P4, PT, R18, 20, PT ;  /* 0x41a000001200780b */ /* 0x000fd60003f9c000 */
[----:B------:R-:W-:Y:S02]  /*3f30*/  @!P0 FMUL.FTZ R20, R19, -1.4426950216293334961 ;  /* 0xbfb8aa3b13148820 */ /* 0x000fe40000410000 */
[----:B------:R-:W-:Y:S01]  /*3f40*/  @!P4 FMUL.FTZ R22, R18, -1.4426950216293334961 ;  /* 0xbfb8aa3b1216c820 */ /* 0x000fe20000410000 */
[----:B------:R-:W-:Y:S03]  /*3f50*/  LDS.U16 R19, [R28+0xe] ;  /* 0x00000e001c137984 */ /* 0x000fe60000000400 */
[----:B------:R-:W1:Y:S01]  /*3f60*/  @!P0 MUFU.EX2 R20, R20 ;  /* 0x0000001400148308 */ /* 0x000e620000000800 */
[----:B------:R-:W3:Y:S01]  /*3f70*/  LDS.U16 R18, [R28+0xc] ;  /* 0x00000c001c127984 */ /* 0x000ee20000000400 */
[----:B--2---:R-:W-:-:S03]  /*3f80*/  HADD2.F32 R23, -RZ, R3.H0_H0 ;  /* 0x20000003ff177230 */ /* 0x004fc60000004100 */
[----:B------:R-:W-:Y:S06]  /*3f90*/  BAR.SYNC.DEFER_BLOCKING 0x0 ;  /* 0x0000000000007b1d */ /* 0x000fec0000010000 */
[----:B------:R-:W2:Y:S01]  /*3fa0*/  @!P4 MUFU.EX2 R22, R22 ;  /* 0x000000160016c308 */ /* 0x000ea20000000800 */
[----:B-1----:R-:W-:Y:S02]  /*3fb0*/  @!P0 FADD.FTZ R3, R20, 1 ;  /* 0x3f80000014038421 */ /* 0x002fe40000010000 */
[----:B------:R-:W-:Y:S01]  /*3fc0*/  FADD.FTZ R26, R23, R68 ;  /* 0x00000044171a7221 */ /* 0x000fe20000010000 */
[----:B0-----:R-:W-:-:S04]  /*3fd0*/  HADD2.F32 R17, -RZ, R17.H0_H0 ;  /* 0x20000011ff117230 */ /* 0x001fc80000004100 */
[----:B------:R-:W0:Y:S01]  /*3fe0*/  @!P0 MUFU.RCP R24, R3 ;  /* 0x0000000300188308 */ /* 0x000e220000001000 */
[----:B------:R-:W-:Y:S01]  /*3ff0*/  HADD2.F32 R23, -RZ, R2.H0_H0 ;  /* 0x20000002ff177230 */ /* 0x000fe20000004100 */
[----:B--2---:R-:W-:Y:S02]  /*4000*/  @!P4 FADD.FTZ R2, R22, 1 ;  /* 0x3f8000001602c421 */ /* 0x004fe40000010000 */
[--C-:B------:R-:W-:Y:S01]  /*4010*/  FADD.FTZ R22, R17, R68.reuse ;  /* 0x0000004411167221 */ /* 0x100fe20000010000 */
[----:B------:R-:W-:Y:S01]  /*4020*/  FSETP.GTU.FTZ.AND P1, PT, R26, 20, PT ;  /* 0x41a000001a00780b */ /* 0x000fe20003f3c000 */
[--C-:B------:R-:W-:Y:S01]  /*4030*/  FADD.FTZ R20, R23, R68.reuse ;  /* 0x0000004417147221 */ /* 0x100fe20000010000 */
[----:B------:R-:W-:Y:S02]  /*4040*/  HADD2.F32 R23, -RZ, R16.H0_H0 ;  /* 0x20000010ff177230 */ /* 0x000fe40000004100 */
[----:B------:R-:W-:Y:S01]  /*4050*/  FSETP.GTU.FTZ.AND P6, PT, R22, 20, PT ;  /* 0x41a000001600780b */ /* 0x000fe20003fdc000 */
[----:B------:R-:W1:Y:S02]  /*4060*/  @!P4 MUFU.RCP R25, R2 ;  /* 0x000000020019c308 */ /* 0x000e640000001000 */
[----:B------:R-:W-:-:S02]  /*4070*/  FADD.FTZ R23, R23, R68 ;  /* 0x0000004417177221 */ /* 0x000fc40000010000 */
[----:B0-----:R-:W-:Y:S01]  /*4080*/  @!P0 FMUL.FTZ R111, R111, R24 ;  /* 0x000000186f6f8220 */ /* 0x001fe20000410000 */
[----:B------:R-:W-:Y:S02]  /*4090*/  PRMT R24, R95, 0x7632, R24 ;  /* 0x000076325f187816 */ /* 0x000fe40000000018 */
[----:B------:R-:W-:Y:S01]  /*40a0*/  ISETP.NE.AND P0, PT, R60, RZ, PT ;  /* 0x000000ff3c00720c */ /* 0x000fe20003f05270 */
[----:B---3--:R-:W-:Y:S01]  /*40b0*/  HADD2.F32 R17, -RZ, R18.H0_H0 ;  /* 0x20000012ff117230 */ /* 0x008fe20000004100 */
[----:B------:R-:W-:Y:S01]  /*40c0*/  FSETP.GTU.FTZ.AND P2, PT, R20, 20, PT ;  /* 0x41a000001400780b */ /* 0x000fe20003f5c000 */
[----:B------:R-:W-:Y:S01]  /*40d0*/  @!P1 FMUL.FTZ R3, R26, -1.4426950216293334961 ;  /* 0xbfb8aa3b1a039820 */ /* 0x000fe20000410000 */
[----:B------:R-:W-:Y:S01]  /*40e0*/  FSETP.GTU.FTZ.AND P3, PT, R23, 20, PT ;  /* 0x41a000001700780b */ /* 0x000fe20003f7c000 */
[----:B------:R0:W-:Y:S01]  /*40f0*/  STS.U16 [R28+0x2], R24 ;  /* 0x000002181c007388 */ /* 0x0001e20000000400 */
[----:B------:R-:W-:Y:S01]  /*4100*/  @!P6 FMUL.FTZ R18, R22, -1.4426950216293334961 ;  /* 0xbfb8aa3b1612e820 */ /* 0x000fe20000410000 */
[----:B------:R-:W-:-:S02]  /*4110*/  PRMT R22, R93, 0x7632, R22 ;  /* 0x000076325d167816 */ /* 0x000fc40000000016 */
[----:B------:R-:W-:Y:S01]  /*4120*/  PRMT R26, R89, 0x7632, R26 ;  /* 0x00007632591a7816 */ /* 0x000fe2000000001a */
[----:B------:R-:W-:Y:S01]  /*4130*/  STS.U16 [R28], R95 ;  /* 0x0000005f1c007388 */ /* 0x000fe20000000400 */
[----:B0-----:R-:W-:-:S03]  /*4140*/  PRMT R24, R91, 0x7632, R24 ;  /* 0x000076325b187816 */ /* 0x001fc60000000018 */
[----:B------:R-:W-:Y:S01]  /*4150*/  STS.U16 [R28+0x4], R93 ;  /* 0x0000045d1c007388 */ /* 0x000fe20000000400 */
[----:B-1----:R-:W-:Y:S01]  /*4160*/  @!P4 FMUL.FTZ R110, R110, R25 ;  /* 0x000000196e6ec220 */ /* 0x002fe20000410000 */
[----:B------:R-:W-:Y:S02]  /*4170*/  HADD2.F32 R19, -RZ, R19.H0_H0 ;  /* 0x20000013ff137230 */ /* 0x000fe40000004100 */
[----:B------:R0:W-:Y:S04]  /*4180*/  STS.U16 [R28+0x6], R22 ;  /* 0x000006161c007388 */ /* 0x0001e80000000400 */
[----:B------:R-:W-:Y:S04]  /*4190*/  STS.U16 [R28+0x8], R91 ;  /* 0x0000085b1c007388 */ /* 0x000fe80000000400 */
[----:B------:R-:W-:Y:S04]  /*41a0*/  STS.U16 [R28+0xa], R24 ;  /* 0x00000a181c007388 */ /* 0x000fe80000000400 */
[----:B------:R-:W-:Y:S04]  /*41b0*/  STS.U16 [R28+0xc], R89 ;  /* 0x00000c591c007388 */ /* 0x000fe80000000400 */
[----:B------:R1:W-:Y:S01]  /*41c0*/  STS.U16 [R28+0xe], R26 ;  /* 0x00000e1a1c007388 */ /* 0x0003e20000000400 */
[----:B------:R-:W-:-:S06]  /*41d0*/  NOP ;  /* 0x0000000000007918 */ /* 0x000fcc0000000000 */
[----:B------:R-:W-:Y:S01]  /*41e0*/  LDS.U16 R25, [R36] ;  /* 0x0000000024197984 */ /* 0x000fe20000000400 */
[----:B------:R-:W-:-:S03]  /*41f0*/  @!P2 FMUL.FTZ R2, R20, -1.4426950216293334961 ;  /* 0xbfb8aa3b1402a820 */ /* 0x000fc60000410000 */
[----:B------:R-:W-:Y:S04]  /*4200*/  LDS.U16 R27, [R35+0x40] ;  /* 0x00004000231b7984 */ /* 0x000fe80000000400 */
[----:B------:R-:W-:Y:S04]  /*4210*/  LDS.U16 R73, [R34+0x80] ;  /* 0x0000800022497984 */ /* 0x000fe80000000400 */
[----:B------:R-:W-:Y:S04]  /*4220*/  LDS.U16 R75, [R33+0xc0] ;  /* 0x0000c000214b7984 */ /* 0x000fe80000000400 */
[----:B------:R-:W-:Y:S04]  /*4230*/  LDS.U16 R77, [R32+0x100] ;  /* 0x00010000204d7984 */ /* 0x000fe80000000400 */
[----:B------:R-:W-:Y:S04]  /*4240*/  LDS.U16 R79, [R31+0x140] ;  /* 0x000140001f4f7984 */ /* 0x000fe80000000400 */
[----:B------:R-:W-:Y:S04]  /*4250*/  LDS.U16 R81, [R30+0x180] ;  /* 0x000180001e517984 */ /* 0x000fe80000000400 */
[----:B------:R-:W-:Y:S01]  /*4260*/  LDS.U16 R83, [R29+0x1c0] ;  /* 0x0001c0001d537984 */ /* 0x000fe20000000400 */
[----:B------:R-:W-:-:S03]  /*4270*/  FADD.FTZ R20, R17, R68 ;  /* 0x0000004411147221 */ /* 0x000fc60000010000 */
[----:B------:R-:W-:Y:S01]  /*4280*/  @!P0 STS [0x210], R0 ;  /* 0x00021000ff008388 */ /* 0x000fe20000000800 */
[----:B------:R-:W-:-:S03]  /*4290*/  @!P3 FMUL.FTZ R16, R23, -1.4426950216293334961 ;  /* 0xbfb8aa3b1710b820 */ /* 0x000fc60000410000 */
[----:B------:R-:W-:Y:S01]  /*42a0*/  BAR.SYNC.DEFER_BLOCKING 0x0 ;  /* 0x0000000000007b1d */ /* 0x000fe20000010000 */
[----:B------:R-:W-:Y:S01]  /*42b0*/  FADD.FTZ R23, R19, R68 ;  /* 0x0000004413177221 */ /* 0x000fe20000010000 */
[----:B------:R-:W-:-:S04]  /*42c0*/  FSETP.GTU.FTZ.AND P4, PT, R20, 20, PT ;  /* 0x41a000001400780b */ /* 0x000fc80003f9c000 */
[----:B------:R-:W-:Y:S01]  /*42d0*/  FSETP.GTU.FTZ.AND P5, PT, R23, 20, PT ;  /* 0x41a000001700780b */ /* 0x000fe20003fbc000 */
[----:B------:R2:W3:Y:S08]  /*42e0*/  @!P3 MUFU.EX2 R17, R16 ;  /* 0x000000100011b308 */ /* 0x0004f00000000800 */
[----:B--2---:R-:W-:-:S04]  /*42f0*/  @!P4 FMUL.FTZ R16, R20, -1.4426950216293334961 ;  /* 0xbfb8aa3b1410c820 */ /* 0x004fc80000410000 */
[----:B------:R-:W-:Y:S01]  /*4300*/  @!P5 FMUL.FTZ R20, R23, -1.4426950216293334961 ;  /* 0xbfb8aa3b1714d820 */ /* 0x000fe20000410000 */
[----:B------:R-:W-:Y:S01]  /*4310*/  @!P2 MUFU.EX2 R2, R2 ;  /* 0x000000020002a308 */ /* 0x000fe20000000800 */
[----:B------:R-:W2:Y:S07]  /*4320*/  LDS R24, [0x210] ;  /* 0x00021000ff187984 */ /* 0x000eae0000000800 */
[----:B------:R-:W4:Y:S08]  /*4330*/  @!P5 MUFU.EX2 R20, R20 ;  /* 0x000000140014d308 */ /* 0x000f300000000800 */
[----:B------:R-:W5:Y:S08]  /*4340*/  @!P1 MUFU.EX2 R3, R3 ;  /* 0x0000000300039308 */ /* 0x000f700000000800 */
[----:B------:R-:W0:Y:S01]  /*4350*/  @!P6 MUFU.EX2 R18, R18 ;  /* 0x000000120012e308 */ /* 0x000e220000000800 */
[----:B---3--:R-:W-:-:S02]  /*4360*/  @!P3 FADD.FTZ R17, R17, 1 ;  /* 0x3f8000001111b421 */ /* 0x008fc40000010000 */
[----:B----4-:R-:W-:-:S05]  /*4370*/  @!P5 FADD.FTZ R20, R20, 1 ;  /* 0x3f8000001414d421 */ /* 0x010fca0000010000 */
[----:B------:R3:W4:Y:S01]  /*4380*/  @!P4 MUFU.EX2 R19, R16 ;  /* 0x000000100013c308 */ /* 0x0007220000000800 */
[----:B-----5:R-:W-:Y:S02]  /*4390*/  @!P1 FADD.FTZ R3, R3, 1 ;  /* 0x3f80000003039421 */ /* 0x020fe40000010000 */
[----:B---3--:R-:W-:-:S05]  /*43a0*/  @!P2 FADD.FTZ R16, R2, 1 ;  /* 0x3f8000000210a421 */ /* 0x008fca0000010000 */
[----:B0-----:R-:W-:Y:S01]  /*43b0*/  @!P3 MUFU.RCP R22, R17 ;  /* 0x000000110016b308 */ /* 0x001fe20000001000 */
[----:B------:R-:W-:Y:S02]  /*43c0*/  @!P6 FADD.FTZ R18, R18, 1 ;  /* 0x3f8000001212e421 */ /* 0x000fe40000010000 */
[----:B-1----:R-:W-:-:S05]  /*43d0*/  IMAD R26, R66, c[0x0][0x2d8], RZ ;  /* 0x0000b600421a7a24 */ /* 0x002fca00078e02ff */
[----:B------:R-:W0:Y:S01]  /*43e0*/  @!P5 MUFU.RCP R17, R20 ;  /* 0x000000140011d308 */ /* 0x000e220000001000 */
[----:B------:R-:W-:-:S07]  /*43f0*/  IMAD R87, R67, c[0x0][0x2dc], R26 ;  /* 0x0000b70043577a24 */ /* 0x000fce00078e021a */
[----:B------:R1:W3:Y:S08]  /*4400*/  @!P1 MUFU.RCP R23, R3 ;  /* 0x0000000300179308 */ /* 0x0002f00000001000 */
[----:B------:R-:W5:Y:S01]  /*4410*/  @!P2 MUFU.RCP R16, R16 ;  /* 0x000000100010a308 */ /* 0x000f620000001000 */
[----:B-1----:R-:W-:-:S07]  /*4420*/  IMAD.WIDE.U32 R2, R67, c[0x0][0x2d8], RZ ;  /* 0x0000b60043027a25 */ /* 0x002fce00078e00ff */
[----:B------:R-:W1:Y:S01]  /*4430*/  @!P6 MUFU.RCP R85, R18 ;  /* 0x000000120055e308 */ /* 0x000e620000001000 */
[----:B----4-:R-:W-:Y:S01]  /*4440*/  @!P4 FADD.FTZ R19, R19, 1 ;  /* 0x3f8000001313c421 */ /* 0x010fe20000010000 */
[----:B------:R-:W-:Y:S01]  /*4450*/  IADD3 R3, R3, R87, RZ ;  /* 0x0000005703037210 */ /* 0x000fe20007ffe0ff */
[----:B0-----:R-:W-:Y:S01]  /*4460*/  @!P5 FMUL.FTZ R104, R104, R17 ;  /* 0x000000116868d220 */ /* 0x001fe20000410000 */
[----:B--2---:R-:W-:Y:S01]  /*4470*/  ISETP.GE.AND P5, PT, R49, R24, PT ;  /* 0x000000183100720c */ /* 0x004fe20003fa6270 */
[----:B---3--:R-:W-:-:S03]  /*4480*/  @!P1 FMUL.FTZ R112, R112, R23 ;  /* 0x0000001770709220 */ /* 0x008fc60000410000 */
[----:B------:R-:W0:Y:S01]  /*4490*/  @!P4 MUFU.RCP R26, R19 ;  /* 0x00000013001ac308 */ /* 0x000e220000001000 */
[----:B------:R-:W-:-:S04]  /*44a0*/  IMAD.WIDE.U32 R2, R71, c[0x0][0x2e0], R2 ;  /* 0x0000b80047027a25 */ /* 0x000fc800078e0002 */
[----:B------:R-:W-:Y:S02]  /*44b0*/  IMAD R23, R71, c[0x0][0x2e4], R72 ;  /* 0x0000b90047177a24 */ /* 0x000fe400078e0248 */
[----:B-----5:R-:W-:Y:S01]  /*44c0*/  @!P2 FMUL.FTZ R21, R21, R16 ;  /* 0x000000101515a220 */ /* 0x020fe20000410000 */
[----:B------:R-:W-:Y:S01]  /*44d0*/  IADD3 R72, P2, R37, -0x1c0, RZ ;  /* 0xfffffe4025487810 */ /* 0x000fe20007f5e0ff */
[----:B-1----:R-:W-:Y:S01]  /*44e0*/  @!P6 FMUL.FTZ R102, R102, R85 ;  /* 0x000000556666e220 */ /* 0x002fe20000410000 */
[----:B------:R-:W-:Y:S02]  /*44f0*/  IADD3 R18, P1, R99, R2, RZ ;  /* 0x0000000263127210 */ /* 0x000fe40007f3e0ff */
[----:B------:R-:W-:Y:S02]  /*4500*/  IADD3.X R38, R38, -0x1, RZ, P2, !PT ;  /* 0xffffffff26267810 */ /* 0x000fe400017fe4ff */
[----:B------:R-:W-:Y:S02]  /*4510*/  IADD3 R16, P6, R72, c[0x0][0x330], RZ ;  /* 0x0000cc0048107a10 */ /* 0x000fe40007fde0ff */
[----:B------:R-:W-:-:S02]  /*4520*/  IADD3.X R23, R97, R23, R3, P1, !PT ;  /* 0x0000001761177210 */ /* 0x000fc40000ffe403 */
[----:B------:R-:W-:Y:S02]  /*4530*/  IADD3 R2, P1, R49, R39, RZ ;  /* 0x0000002731027210 */ /* 0x000fe40007f3e0ff */
[----:B------:R-:W-:Y:S02]  /*4540*/  IADD3.X R17, R38, c[0x0][0x334], RZ, P6, !PT ;  /* 0x0000cd0026117a10 */ /* 0x000fe400037fe4ff */
[----:B------:R-:W-:Y:S01]  /*4550*/  LEA R16, P6, R18, R16, 0x1 ;  /* 0x0000001012107211 */ /* 0x000fe200078c08ff */
[----:B------:R-:W-:Y:S01]  /*4560*/  @!P3 FMUL.FTZ R101, R101, R22 ;  /* 0x000000166565b220 */ /* 0x000fe20000410000 */
[----:B------:R-:W-:Y:S01]  /*4570*/  LEA.HI.X.SX32 R3, R39, R48, 0x1, P1 ;  /* 0x0000003027037211 */ /* 0x000fe200008f0eff */
[----:B0-----:R-:W-:Y:S01]  /*4580*/  @!P4 FMUL.FTZ R103, R103, R26 ;  /* 0x0000001a6767c220 */ /* 0x001fe20000410000 */
[-C--:B------:R-:W-:Y:S02]  /*4590*/  ISETP.GE.AND P4, PT, R45, R24.reuse, PT ;  /* 0x000000182d00720c */ /* 0x080fe40003f86270 */
[----:B------:R-:W-:-:S02]  /*45a0*/  ISETP.GE.AND P3, PT, R44, R24, PT ;  /* 0x000000182c00720c */ /* 0x000fc40003f66270 */
[-C--:B------:R-:W-:Y:S02]  /*45b0*/  ISETP.GE.AND P2, PT, R43, R24.reuse, PT ;  /* 0x000000182b00720c */ /* 0x080fe40003f46270 */
[----:B------:R-:W-:Y:S02]  /*45c0*/  ISETP.GE.AND P1, PT, R42, R24, PT ;  /* 0x000000182a00720c */ /* 0x000fe40003f26270 */
[----:B------:R-:W-:Y:S01]  /*45d0*/  LEA.HI.X R17, R18, R17, R23, 0x1, P6 ;  /* 0x0000001112117211 */ /* 0x000fe200030f0c17 */
        /* <DEDUP_REMOVED lines=10> */
.L_x_6729:
[----:B------:R-:W-:Y:S05]  /*4680*/  BSYNC B0 ;  /* 0x0000000000007941 */ /* 0x000fea0003800000 */
.L_x_6728:
        /* <DEDUP_REMOVED lines=12> */
[----:B0-----:R-:W-:Y:S01]  /*4750*/  PRMT R22, R18, 0x7632, R22 ;  /* 0x0000763212167816 */ /* 0x001fe20000000016 */
[----:B------:R-:W-:Y:S01]  /*4760*/  FADD.FTZ R111, R111, R110 ;  /* 0x0000006e6f6f7221 */ /* 0x000fe20000010000 */
[----:B------:R-:W-:Y:S01]  /*4770*/  F2FP.PACK_AB R18, R104, R103 ;  /* 0x000000676812723e */ /* 0x000fe200000000ff */
[----:B------:R-:W-:Y:S01]  /*4780*/  @!P6 STG.E.U16 [R16.64+0x140], R81 ;  /* 0x000140511000e986 */ /* 0x000fe2000c101506 */
[----:B------:R-:W-:Y:S01]  /*4790*/  PRMT R24, R19, 0x7632, R24 ;  /* 0x0000763213187816 */ /* 0x000fe20000000018 */
[----:B------:R-:W-:-:S02]  /*47a0*/  FADD.FTZ R112, R111, R112 ;  /* 0x000000706f707221 */ /* 0x000fc40000010000 */
[----:B------:R-:W-:Y:S02]  /*47b0*/  @!P5 STG.E.U16 [R16.64], R27 ;  /* 0x0000001b1000d986 */ /* 0x000fe4000c101506 */
[----:B------:R-:W-:Y:S02]  /*47c0*/  FADD.FTZ R112, R112, R21 ;  /* 0x0000001570707221 */ /* 0x000fe40000010000 */
[----:B------:R0:W-:Y:S04]  /*47d0*/  @!P4 STG.E.U16 [R16.64+0x180], R83 ;  /* 0x000180531000c986 */ /* 0x0001e8000c101506 */
[----:B------:R-:W-:Y:S01]  /*47e0*/  BAR.SYNC.DEFER_BLOCKING 0x0 ;  /* 0x0000000000007b1d */ /* 0x000fe20000010000 */
[----:B0-----:R-:W-:Y:S01]  /*47f0*/  F2FP.PACK_AB R17, R102, R101 ;  /* 0x000000656611723e */ /* 0x001fe200000000ff */
[----:B------:R-:W-:Y:S01]  /*4800*/  FADD.FTZ R101, R112, R101 ;  /* 0x0000006570657221 */ /* 0x000fe20000010000 */
[----:B------:R-:W-:-:S02]  /*4810*/  PRMT R16, R18, 0x7632, R16 ;  /* 0x0000763212107816 */ /* 0x000fc40000000010 */
[----:B------:R-:W-:Y:S01]  /*4820*/  PRMT R26, R17, 0x7632, R26 ;  /* 0x00007632111a7816 */ /* 0x000fe2000000001a */
[----:B------:R-:W-:-:S04]  /*4830*/  FADD.FTZ R102, R101, R102 ;  /* 0x0000006665667221 */ /* 0x000fc80000010000 */
[----:B------:R-:W-:-:S04]  /*4840*/  FADD.FTZ R103, R102, R103 ;  /* 0x0000006766677221 */ /* 0x000fc80000010000 */
[----:B------:R-:W-:Y:S01]  /*4850*/  FADD.FTZ R62, R103, R104 ;  /* 0x00000068673e7221 */ /* 0x000fe20000010000 */
[----:B------:R-:W-:Y:S04]  /*4860*/  STS.U16 [R28], R20 ;  /* 0x000000141c007388 */ /* 0x000fe80000000400 */
        /* <DEDUP_REMOVED lines=9> */
[----:B0-----:R-:W-:Y:S02]  /*4900*/  IMAD R18, R66, c[0x0][0x2f8], RZ ;  /* 0x0000be0042127a24 */ /* 0x001fe400078e02ff */
[C---:B-1----:R-:W-:Y:S01]  /*4910*/  IMAD.WIDE.U32 R16, R67.reuse, c[0x0][0x2f8], RZ ;  /* 0x0000be0043107a25 */ /* 0x042fe200078e00ff */
[----:B------:R-:W-:Y:S03]  /*4920*/  LDS.U16 R35, [R35+0x40] ;  /* 0x0000400023237984 */ /* 0x000fe60000000400 */
[----:B------:R-:W-:Y:S01]  /*4930*/  IMAD R19, R67, c[0x0][0x2fc], R18 ;  /* 0x0000bf0043137a24 */ /* 0x000fe200078e0212 */
[----:B------:R-:W-:Y:S04]  /*4940*/  LDS.U16 R25, [R34+0x80] ;  /* 0x0000800022197984 */ /* 0x000fe80000000400 */
[----:B------:R-:W-:Y:S01]  /*4950*/  LDS.U16 R33, [R33+0xc0] ;  /* 0x0000c00021217984 */ /* 0x000fe20000000400 */
[----:B------:R-:W-:-:S03]  /*4960*/  IADD3 R21, R17, R19, RZ ;  /* 0x0000001311157210 */ /* 0x000fc60007ffe0ff */
        /* <DEDUP_REMOVED lines=18> */
.L_x_6731:
[----:B------:R-:W-:Y:S05]  /*4a90*/  BSYNC B0 ;  /* 0x0000000000007941 */ /* 0x000fea0003800000 */
.L_x_6730:
[----:B------:R-:W-:Y:S01]  /*4aa0*/  MOV R2, R16 ;  /* 0x0000001000027202 */ /* 0x000fe20000000f00 */
[----:B------:R-:W-:Y:S01]  /*4ab0*/  IMAD R16, R70, c[0x0][0x300], RZ ;  /* 0x0000c00046107a24 */ /* 0x000fe200078e02ff */
[----:B------:R-:W-:Y:S02]  /*4ac0*/  MOV R3, R21 ;  /* 0x0000001500037202 */ /* 0x000fe40000000f00 */
[----:B------:R-:W-:Y:S01]  /*4ad0*/  IADD3 R0, P1, R72, c[0x0][0x340], RZ ;  /* 0x0000d00048007a10 */ /* 0x000fe20007f3e0ff */
[C---:B------:R-:W-:Y:S01]  /*4ae0*/  IMAD R17, R71.reuse, c[0x0][0x304], R16 ;  /* 0x0000c10047117a24 */ /* 0x040fe200078e0210 */
        /* <DEDUP_REMOVED lines=31> */
.L_x_6705:
        /* <DEDUP_REMOVED lines=24> */
.L_x_6734:
[----:B-1----:R-:W-:Y:S05]  /*4e60*/  BSYNC B0 ;  /* 0x0000000000007941 */ /* 0x002fea0003800000 */
.L_x_6733:
[----:B------:R-:W-:Y:S01]  /*4e70*/  BSSY B0, `(.L_x_6735) ;  /* 0x0000018000007945 */ /* 0x000fe20003800000 */
[----:B------:R-:W-:Y:S05]  /*4e80*/  @!P0 BRA `(.L_x_6736) ;  /* 0x0000015000008947 */ /* 0x000fea0003800000 */
[----:B------:R-:W-:Y:S06]  /*4e90*/  BAR.SYNC.DEFER_BLOCKING 0x0 ;  /* 0x0000000000007b1d */ /* 0x000fec0000010000 */
[----:B-1----:R-:W1:Y:S04]  /*4ea0*/  SHFL.DOWN P0, R3, R62, 0x1, 0x1f ;  /* 0x08201f003e037f89 */ /* 0x002e680000000000 */
        /* <DEDUP_REMOVED lines=12> */
[----:B---3--:R-:W-:-:S04]  /*4f70*/  ISETP.NE.AND P0, PT, R21, RZ, PT ;  /* 0x000000ff1500720c */ /* 0x008fc80003f05270 */
[----:B------:R1:W-:Y:S04]  /*4f80*/  @!P1 STS [0x224], R9 ;  /* 0x00022409ff009388 */ /* 0x0003e80000000800 */
[----:B------:R-:W-:Y:S06]  /*4f90*/  BAR.SYNC.DEFER_BLOCKING 0x0 ;  /* 0x0000000000007b1d */ /* 0x000fec0000010000 */
[----:B------:R-:W-:Y:S05]  /*4fa0*/  @P0 BRA `(.L_x_6737) ;  /* 0x0000004000000947 */ /* 0x000fea0003800000 */
[----:B-1----:R1:W-:Y:S01]  /*4fb0*/  RED.E.ADD.F32.FTZ.RN.STRONG.GPU [R4.64], R9 ;  /* 0x000000090400798e */ /* 0x0023e2000c10e786 */
[----:B------:R-:W-:Y:S01]  /*4fc0*/  HFMA2.MMA R21, -RZ, RZ, 0, 0 ;  /* 0x00000000ff157435 */ /* 0x000fe200000001ff */
[----:B------:R-:W-:Y:S05]  /*4fd0*/  BRA `(.L_x_6737) ;  /* 0x0000001000007947 */ /* 0x000fea0003800000 */
.L_x_6736:
[----:B------:R-:W2:Y:S02]  /*4fe0*/  S2R R21, SR_TID.X ;  /* 0x0000000000157919 */ /* 0x000ea40000002100 */
.L_x_6737:
[----:B-1----:R-:W-:Y:S05]  /*4ff0*/  BSYNC B0 ;  /* 0x0000000000007941 */ /* 0x002fea0003800000 */
.L_x_6735:
[----:B--2---:R-:W-:-:S13]  /*5000*/  ISETP.GE.AND P0, PT, R21, c[0x0][0x16c], PT ;  /* 0x00005b0015007a0c */ /* 0x004fda0003f06270 */
        /* <DEDUP_REMOVED lines=8> */
[----:B------:R-:W-:Y:S02]  /*5090*/  IADD3 R33, R19, R5, RZ ;  /* 0x0000000513217210 */ /* 0x000fe40007ffe0ff */
.L_x_6738:
        /* <DEDUP_REMOVED lines=20> */
[----:B------:R-:W-:Y:S01]  /*51e0*/  MOV R62, R12 ;  /* 0x0000000c003e7202 */ /* 0x000fe20000000f00 */
[C---:B------:R-:W-:Y:S02]  /*51f0*/  IMAD R22, R20.reuse, c[0x0][0x2b0], RZ ;  /* 0x0000ac0014167a24 */ /* 0x040fe400078e02ff */
[----:B------:R-:W-:Y:S02]  /*5200*/  IMAD R24, R20, c[0x0][0x1a0], RZ ;  /* 0x0000680014187a24 */ /* 0x000fe400078e02ff */
[----:B------:R-:W-:Y:S01]  /*5210*/  IMAD.WIDE.U32 R4, R21, c[0x0][0x2b0], R62 ;  /* 0x0000ac0015047a25 */ /* 0x000fe200078e003e */
[----:B0-----:R-:W-:-:S02]  /*5220*/  MOV R6, R18 ;  /* 0x0000001200067202 */ /* 0x001fc40000000f00 */
[----:B------:R-:W-:Y:S01]  /*5230*/  MOV R7, R33 ;  /* 0x0000002100077202 */ /* 0x000fe20000000f00 */
[C---:B------:R-:W-:Y:S02]  /*5240*/  IMAD R29, R21.reuse, c[0x0][0x2b4], R22 ;  /* 0x0000ad00151d7a24 */ /* 0x040fe400078e0216 */
[C---:B------:R-:W-:Y:S02]  /*5250*/  IMAD R31, R21.reuse, c[0x0][0x1a4], R24 ;  /* 0x00006900151f7a24 */ /* 0x040fe400078e0218 */
[----:B------:R-:W-:Y:S01]  /*5260*/  IMAD.WIDE.U32 R8, R21, c[0x0][0x1a0], R6 ;  /* 0x0000680015087a25 */ /* 0x000fe200078e0006 */
[----:B------:R-:W-:Y:S02]  /*5270*/  LEA R6, P0, R4, c[0x0][0x318], 0x2 ;  /* 0x0000c60004067a11 */ /* 0x000fe400078010ff */
[----:B------:R-:W-:Y:S02]  /*5280*/  IADD3 R7, R5, R29, RZ ;  /* 0x0000001d05077210 */ /* 0x000fe40007ffe0ff */
[----:B--2---:R-:W-:-:S02]  /*5290*/  LEA R16, P1, R8, c[0x0][0x228], 0x2 ;  /* 0x00008a0008107a11 */ /* 0x004fc400078210ff */
        /* <DEDUP_REMOVED lines=20> */
.L_x_6739:
        /* <DEDUP_REMOVED lines=10> */
.L_x_9102:


//--------------------- .text._Z25selective_scan_bwd_kernelI32Selective_Scan_bwd_kernel_traitsILi32ELi8ELb0ELb0ELb0ELb1ELb1EN3c104HalfEfEEv12SSMParamsBwd --------------------------
	.section	.text._Z25selective_scan_bwd_kernelI32Selective_Scan_bwd_kernel_traitsILi32ELi8ELb0ELb0ELb0ELb1ELb1EN3c104HalfEfEEv12SSMParamsBwd,"ax",@progbits
	.sectioninfo	@"SHI_REGISTERS=153"
	.align	128
        .global         _Z25selective_scan_bwd_kernelI32Selective_Scan_bwd_kernel_traitsILi32ELi8ELb0ELb0ELb0ELb1ELb1EN3c104HalfEfEEv12SSMParamsBwd
        .type           _Z25selective_scan_bwd_kernelI32Selective_Scan_bwd_kernel_traitsILi32ELi8ELb0ELb0ELb0ELb1ELb1EN3c104HalfEfEEv12SSMParamsBwd,@function
        .size           _Z25selective_scan_bwd_kernelI32Selective_Scan_bwd_kernel_traitsILi32ELi8ELb0ELb0ELb0ELb1ELb1EN3c104HalfEfEEv12SSMParamsBwd,(.L_x_9103 - _Z25selective_scan_bwd_kernelI32Selective_Scan_bwd_kernel_traitsILi32ELi8ELb0ELb0ELb0ELb1ELb1EN3c104HalfEfEEv12SSMParamsBwd)
        .other          _Z25selective_scan_bwd_kernelI32Selective_Scan_bwd_kernel_traitsILi32ELi8ELb0ELb0ELb0ELb1ELb1EN3c104HalfEfEEv12SSMParamsBwd,@"STO_CUDA_ENTRY STV_DEFAULT"
_Z25selective_scan_bwd_kernelI32Selective_Scan_bwd_kernel_traitsILi32ELi8ELb0ELb0ELb0ELb1ELb1EN3c104HalfEfEEv12SSMParamsBwd:
.text._Z25selective_scan_bwd_kernelI32Selective_Scan_bwd_kernel_traitsILi32ELi8ELb0ELb0ELb0ELb1ELb1EN3c104HalfEfEEv12SSMParamsBwd:
        /* <DEDUP_REMOVED lines=12> */
[C---:B------:R-:W-:Y:S02]  /*00c0*/  @P0 LEA R6, P2, R67.reuse, c[0x0][0x238], 0x2 ;  /* 0x00008e0043060a11 */ /* 0x040fe400078410ff */
[----:B------:R-:W-:Y:S01]  /*00d0*/  @P1 LEA R8, P3, R67, c[0x0][0x250], 0x2 ;  /* 0x0000940043081a11 */ /* 0x000fe200078610ff */
[----:B------:R-:W-:Y:S01]  /*00e0*/  IMAD.WIDE.U32 R2, R63, c[0x0][0x1d0], RZ ;  /* 0x000074003f027a25 */ /* 0x000fe200078e00ff */
[C-C-:B------:R-:W-:Y:S02]  /*00f0*/  @P0 LEA.HI.X R7, R67.reuse, c[0x0][0x23c], R66.reuse, 0x2, P2 ;  /* 0x00008f0043070a11 */ /* 0x140fe400010f1442 */
[----:B------:R-:W-:Y:S01]  /*0100*/  @P1 LEA.HI.X R9, R67, c[0x0][0x254], R66, 0x2, P3 ;  /* 0x0000950043091a11 */ /* 0x000fe200018f1442 */
[C---:B------:R-:W-:Y:S02]  /*0110*/  IMAD R10, R62.reuse, c[0x0][0x1e0], RZ ;  /* 0x000078003e0a7a24 */ /* 0x040fe400078e02ff */
[----:B------:R-:W-:Y:S01]  /*0120*/  IMAD R11, R63, c[0x0][0x1d4], R0 ;  /* 0x000075003f0b7a24 */ /* 0x000fe200078e0200 */
[----:B------:R0:W5:Y:S01]  /*0130*/  @P0 LDG.E R65, [R6.64] ;  /* 0x0000000606410981 */ /* 0x000162000c1e1900 */
[----:B------:R-:W-:-:S02]  /*0140*/  IMAD R12, R62, c[0x0][0x278], RZ ;  /* 0x00009e003e0c7a24 */ /* 0x000fc400078e02ff */
[----:B------:R-:W-:Y:S01]  /*0150*/  IMAD.WIDE.U32 R4, R63, c[0x0][0x1e0], RZ ;  /* 0x000078003f047a25 */ /* 0x000fe200078e00ff */
[----:B------:R1:W5:Y:S01]  /*0160*/  @P1 LDG.E R64, [R8.64] ;  /* 0x0000000608401981 */ /* 0x000362000c1e1900 */
[----:B------:R-:W-:Y:S01]  /*0170*/  IADD3 R3, R3, R11, RZ ;  /* 0x0000000b03037210 */ /* 0x000fe20007ffe0ff */
[----:B------:R-:W-:Y:S01]  /*0180*/  CS2R R60, SRZ ;  /* 0x00000000003c7805 */ /* 0x000fe2000001ff00 */
[C---:B------:R-:W-:Y:S01]  /*0190*/  IMAD R13, R63.reuse, c[0x0][0x1e4], R10 ;  /* 0x000079003f0d7a24 */ /* 0x040fe200078e020a */
[----:B------:R-:W-:Y:S01]  /*01a0*/  ISETP.NE.U32.AND P0, PT, RZ, c[0x0][0x260], PT ;  /* 0x00009800ff007a0c */ /* 0x000fe20003f05070 */
[----:B------:R-:W-:Y:S02]  /*01b0*/  IMAD R0, R66, c[0x0][0x1d8], RZ ;  /* 0x0000760042007a24 */ /* 0x000fe400078e02ff */
[----:B0-----:R-:W-:Y:S01]  /*01c0*/  IMAD.WIDE.U32 R6, R63, c[0x0][0x278], RZ ;  /* 0x00009e003f067a25 */ /* 0x001fe200078e00ff */
[----:B------:R-:W-:Y:S02]  /*01d0*/  IADD3 R5, R5, R13, RZ ;  /* 0x0000000d05057210 */ /* 0x000fe40007ffe0ff */
[----:B------:R-:W-:Y:S01]  /*01e0*/  ISETP.NE.AND.EX P0, PT, RZ, c[0x0][0x264], PT, P0 ;  /* 0x00009900ff007a0c */ /* 0x000fe20003f05300 */
[----:B-1----:R-:W-:Y:S01]  /*01f0*/  IMAD R9, R63, c[0x0][0x27c], R12 ;  /* 0x00009f003f097a24 */ /* 0x002fe200078e020c */
[----:B------:R-:W-:Y:S01]  /*0200*/  MOV R12, c[0x0][0x174] ;  /* 0x00005d00000c7a02 */ /* 0x000fe20000000f00 */
[----:B------:R-:W-:-:S03]  /*0210*/  IMAD.WIDE.U32 R2, R67, c[0x0][0x1d8], R2 ;  /* 0x0000760043027a25 */ /* 0x000fc600078e0002 */
[----:B------:R-:W-:Y:S01]  /*0220*/  IADD3 R7, R7, R9, RZ ;  /* 0x0000000907077210 */ /* 0x000fe20007ffe0ff */
[----:B------:R-:W-:Y:S01]  /*0230*/  IMAD R8, R66, c[0x0][0x1e8], RZ ;  /* 0x00007a0042087a24 */ /* 0x000fe200078e02ff */
[C---:B------:R-:W-:Y:S01]  /*0240*/  LEA R9, R12.reuse, 0xffffff00, 0x8 ;  /* 0xffffff000c097811 */ /* 0x040fe200078e40ff */
[C---:B------:R-:W-:Y:S01]  /*0250*/  IMAD R0, R67.reuse, c[0x0][0x1dc], R0 ;  /* 0x0000770043007a24 */ /* 0x040fe200078e0200 */
[----:B------:R-:W-:Y:S01]  /*0260*/  ISETP.GE.AND P3, PT, R12, 0x1, PT ;  /* 0x000000010c00780c */ /* 0x000fe20003f66270 */
[----:B------:R-:W-:Y:S01]  /*0270*/  IMAD.WIDE.U32 R4, R67, c[0x0][0x1e8], R4 ;  /* 0x00007a0043047a25 */ /* 0x000fe200078e0004 */
[----:B------:R-:W-:Y:S02]  /*0280*/  SHF.R.S32.HI R11, RZ, 0x1f, R9 ;  /* 0x0000001fff0b7819 */ /* 0x000fe40000011409 */
[----:B------:R-:W-:Y:S01]  /*0290*/  IADD3 R57, P1, R9, R2, RZ ;  /* 0x0000000209397210 */ /* 0x000fe20007f3e0ff */
[----:B------:R-:W-:Y:S01]  /*02a0*/  IMAD R8, R67, c[0x0][0x1ec], R8 ;  /* 0x00007b0043087a24 */ /* 0x000fe200078e0208 */
        /* <DEDUP_REMOVED lines=8> */
[----:B------:R-:W-:Y:S01]  /*0330*/  HFMA2.MMA R8, -RZ, RZ, 0, 0 ;  /* 0x00000000ff087435 */ /* 0x000fe200000001ff */
[----:B------:R-:W-:Y:S01]  /*0340*/  ISETP.NE.AND.EX P1, PT, RZ, c[0x0][0x32c], PT, P1 ;  /* 0x0000cb00ff007a0c */ /* 0x000fe20003f25310 */
[----:B------:R-:W-:Y:S01]  /*0350*/  @P0 IMAD R0, R63, c[0x0][0x164], R67 ;  /* 0x000059003f000a24 */ /* 0x000fe200078e0243 */
[----:B------:R-:W-:Y:S02]  /*0360*/  IADD3 R9, P4, R9, R6, RZ ;  /* 0x0000000609097210 */ /* 0x000fe40007f9e0ff */
[----:B------:R-:W-:Y:S01]  /*0370*/  ISETP.NE.AND.EX P2, PT, RZ, c[0x0][0x34c], PT, P2 ;  /* 0x0000d300ff007a0c */ /* 0x000fe20003f45320 */
[----:B------:R-:W-:Y:S01]  /*0380*/  @P0 IMAD R0, R0, c[0x0][0x174], RZ ;  /* 0x00005d0000000a24 */ /* 0x000fe200078e02ff */
[----:B------:R-:W-:-:S02]  /*0390*/  IADD3.X R6, R11, R7, R10, P4, !PT ;  /* 0x000000070b067210 */ /* 0x000fc400027fe40a */
[----:B------:R-:W-:Y:S01]  /*03a0*/  LEA R58, P4, R57, c[0x0][0x240], 0x1 ;  /* 0x00009000393a7a11 */ /* 0x000fe200078808ff */
[----:B------:R-:W-:Y:S01]  /*03b0*/  @P0 IMAD R0, R0, c[0x0][0x16c], RZ ;  /* 0x00005b0000000a24 */ /* 0x000fe200078e02ff */
[----:B------:R-:W-:Y:S02]  /*03c0*/  LEA R56, P5, R55, c[0x0][0x248], 0x1 ;  /* 0x0000920037387a11 */ /* 0x000fe400078a08ff */
[----:B------:R-:W-:Y:S02]  /*03d0*/  LEA.HI.X R57, R57, c[0x0][0x244], R2, 0x1, P4 ;  /* 0x0000910039397a11 */ /* 0x000fe400020f0c02 */
[----:B------:R-:W-:Y:S01]  /*03e0*/  @P1 LEA R8, P4, R67, c[0x0][0x328], 0x2 ;  /* 0x0000ca0043081a11 */ /* 0x000fe200078810ff */
[----:B------:R-:W-:Y:S01]  /*03f0*/  CS2R R2, SRZ ;  /* 0x0000000000027805 */ /* 0x000fe2000001ff00 */
[----:B------:R-:W-:Y:S02]  /*0400*/  @P0 MOV R11, 0x8 ;  /* 0x00000008000b0802 */ /* 0x000fe40000000f00 */
[----:B------:R-:W-:-:S02]  /*0410*/  LEA.HI.X R55, R55, c[0x0][0x24c], R4, 0x1, P5 ;  /* 0x0000930037377a11 */ /* 0x000fc400028f0c04 */
[----:B------:R-:W-:Y:S01]  /*0420*/  LEA R52, P6, R9, c[0x0][0x308], 0x1 ;  /* 0x0000c20009347a11 */ /* 0x000fe200078c08ff */
[----:B------:R-:W-:Y:S01]  /*0430*/  @P0 IMAD.WIDE R10, R0, R11, c[0x0][0x260] ;  /* 0x00009800000a0625 */ /* 0x000fe200078e020b */
[C---:B------:R-:W-:Y:S01]  /*0440*/  @P2 LEA R2, P5, R67.reuse, c[0x0][0x348], 0x2 ;  /* 0x0000d20043022a11 */ /* 0x040fe200078a10ff */
[----:B------:R-:W-:Y:S01]  /*0450*/  @!P0 CS2R R10, SRZ ;  /* 0x00000000000a8805 */ /* 0x000fe2000001ff00 */
[----:B------:R-:W-:Y:S02]  /*0460*/  @P1 LEA.HI.X R3, R67, c[0x0][0x32c], R66, 0x2, P4 ;  /* 0x0000cb0043031a11 */ /* 0x000fe400020f1442 */
[----:B------:R-:W-:Y:S02]  /*0470*/  MOV R7, RZ ;  /* 0x000000ff00077202 */ /* 0x000fe40000000f00 */
[----:B------:R-:W-:Y:S02]  /*0480*/  LEA.HI.X R53, R9, c[0x0][0x30c], R6, 0x1, P6 ;  /* 0x0000c30009357a11 */ /* 0x000fe400030f0c06 */
[----:B------:R-:W-:-:S02]  /*0490*/  @P2 LEA.HI.X R7, R67, c[0x0][0x34c], R66, 0x2, P5 ;  /* 0x0000d30043072a11 */ /* 0x000fc400028f1442 */
[----:B------:R-:W-:Y:S02]  /*04a0*/  MOV R9, R3 ;  /* 0x0000000300097202 */ /* 0x000fe40000000f00 */
[----:B------:R-:W-:Y:S01]  /*04b0*/  MOV R6, R2 ;  /* 0x0000000200067202 */ /* 0x000fe20000000f00 */
[----:B------:R-:W-:Y:S05]  /*04c0*/  @!P3 BRA `(.L_x_6740) ;  /* 0x00005f700000b947 */ /* 0x000fea0003800000 */
[----:B------:R-:W0:Y:S01]  /*04d0*/  S2R R59, SR_TID.X ;  /* 0x00000000003b7919 */ /* 0x000e220000002100 */
[----:B------:R-:W-:Y:S01]  /*04e0*/  MOV R51, c[0x0][0x174] ;  /* 0x00005d0000337a02 */ /* 0x000fe20000000f00 */
[----:B------:R-:W-:Y:S01]  /*04f0*/  CS2R R60, SRZ ;  /* 0x00000000003c7805 */ /* 0x000fe2000001ff00 */
[----:B------:R-:W-:Y:S01]  /*0500*/  MOV R48, RZ ;  /* 0x000000ff00307202 */ /* 0x000fe20000000f00 */
[----:B------:R-:W1:Y:S01]  /*0510*/  S2R R54, SR_LANEID ;  /* 0x0000000000367919 */ /* 0x000e620000000000 */
[C---:B0-----:R-:W-:Y:S02]  /*0520*/  SHF.L.U32 R0, R59.reuse, 0x3, RZ ;  /* 0x000000033b007819 */ /* 0x041fe400000006ff */
[----:B------:R-:W-:-:S02]  /*0530*/  LOP3.LUT R116, R59, 0x1f, RZ, 0xc0, !PT ;  /* 0x0000001f3b747812 */ /* 0x000fc400078ec0ff */
        /* <DEDUP_REMOVED lines=10> */
.L_x_6772:
[----:B------:R-:W-:Y:S01]  /*05e0*/  BAR.SYNC.DEFER_BLOCKING 0x0 ;  /* 0x0000000000007b1d */ /* 0x000fe20000010000 */
[----:B------:R-:W-:Y:S02]  /*05f0*/  LEA R4, R51, 0xffffff00, 0x8 ;  /* 0xffffff0033047811 */ /* 0x000fe400078e40ff */
[----:B------:R-:W-:Y:S02]  /*0600*/  SHF.L.U32 R39, R50, 0x1, RZ ;  /* 0x0000000132277819 */ /* 0x000fe400000006ff */
[----:B------:R-:W-:Y:S02]  /*0610*/  IADD3 R20, -R4, c[0x0][0x168], RZ ;  /* 0x00005a0004147a10 */ /* 0x000fe40007ffe1ff */
[C---:B------:R-:W-:Y:S02]  /*0620*/  SHF.L.U64.HI R40, R50.reuse, 0x1, R49 ;  /* 0x0000000132287819 */ /* 0x040fe40000010231 */
[----:B------:R-:W-:-:S02]  /*0630*/  ISETP.GE.AND P0, PT, R50, R20, PT ;  /* 0x000000143200720c */ /* 0x000fc40003f06270 */
[-C--:B------:R-:W-:Y:S02]  /*0640*/  ISETP.GE.AND P1, PT, R47, R20.reuse, PT ;  /* 0x000000142f00720c */ /* 0x080fe40003f26270 */
[----:B------:R-:W-:Y:S02]  /*0650*/  ISETP.GE.AND P2, PT, R46, R20, PT ;  /* 0x000000142e00720c */ /* 0x000fe40003f46270 */
[----:B0-----:R-:W-:Y:S02]  /*0660*/  IADD3 R2, P3, R58, R39, RZ ;  /* 0x000000273a027210 */ /* 0x001fe40007f7e0ff */
[----:B------:R-:W-:Y:S02]  /*0670*/  PRMT R5, RZ, 0x7610, R5 ;  /* 0x00007610ff057816 */ /* 0x000fe40000000005 */
[----:B------:R-:W-:Y:S02]  /*0680*/  IADD3.X R3, R57, R40, RZ, P3, !PT ;  /* 0x0000002839037210 */ /* 0x000fe40001ffe4ff */
[----:B------:R-:W-:-:S02]  /*0690*/  PRMT R0, RZ, 0x7610, R0 ;  /* 0x00007610ff007816 */ /* 0x000fc40000000000 */
        /* <DEDUP_REMOVED lines=41> */
[----:B------:R-:W-:Y:S02]  /*0930*/  SHF.L.U32 R31, R25, 0x1, RZ ;  /* 0x00000001191f7819 */ /* 0x000fe400000006ff */
[----:B------:R-:W-:Y:S02]  /*0940*/  ISETP.GE.AND P6, PT, R50, R20, PT ;  /* 0x000000143200720c */ /* 0x000fe40003fc6270 */
[----:B------:R-:W-:-:S02]  /*0950*/  IADD3 R2, P3, R56, R39, RZ ;  /* 0x0000002738027210 */ /* 0x000fc40007f7e0ff */
[----:B------:R-:W-:Y:S02]  /*0960*/  IADD3 R18, P5, R52, R39, RZ ;  /* 0x0000002734127210 */ /* 0x000fe40007fbe0ff */
[----:B------:R-:W-:Y:S02]  /*0970*/  ISETP.GE.AND P0, PT, R47, R20, PT ;  /* 0x000000142f00720c */ /* 0x000fe40003f06270 */
[----:B------:R-:W-:Y:S02]  /*0980*/  IADD3.X R3, R55, R40, RZ, P3, !PT ;  /* 0x0000002837037210 */ /* 0x000fe40001ffe4ff */
[-C--:B------:R-:W-:Y:S02]  /*0990*/  ISETP.GE.AND P1, PT, R46, R20.reuse, PT ;  /* 0x000000142e00720c */ /* 0x080fe40003f26270 */
[-C--:B------:R-:W-:Y:S02]  /*09a0*/  ISETP.GE.AND P2, PT, R45, R20.reuse, PT ;  /* 0x000000142d00720c */ /* 0x080fe40003f46270 */
[----:B------:R-:W-:-:S02]  /*09b0*/  ISETP.GE.AND P3, PT, R44, R20, PT ;  /* 0x000000142c00720c */ /* 0x000fc40003f66270 */
[----:B------:R-:W-:Y:S02]  /*09c0*/  ISETP.GE.AND P4, PT, R43, R20, PT ;  /* 0x000000142b00720c */ /* 0x000fe40003f86270 */
[----:B------:R-:W-:Y:S02]  /*09d0*/  IADD3.X R19, R53, R40, RZ, P5, !PT ;  /* 0x0000002835137210 */ /* 0x000fe40002ffe4ff */
[----:B------:R-:W-:Y:S02]  /*09e0*/  ISETP.GE.AND P5, PT, R42, R20, PT ;  /* 0x000000142a00720c */ /* 0x000fe40003fa6270 */
[----:B------:R-:W-:Y:S02]  /*09f0*/  PRMT R22, RZ, 0x7610, R22 ;  /* 0x00007610ff167816 */ /* 0x000fe40000000016 */
[----:B------:R-:W-:Y:S02]  /*0a00*/  PRMT R68, RZ, 0x7610, R68 ;  /* 0x00007610ff447816 */ /* 0x000fe40000000044 */
[----:B------:R-:W-:Y:S01]  /*0a10*/  PRMT R21, RZ, 0x7610, R21 ;  /* 0x00007610ff157816 */ /* 0x000fe20000000015 */
[----:B--2---:R0:W-:Y:S04]  /*0a20*/  STS.U16 [R38], R5 ;  /* 0x0000000526007388 */ /* 0x0041e80000000400 */
[----:B---3--:R1:W-:Y:S04]  /*0a30*/  STS.U16 [R37+0x40], R0 ;  /* 0x0000400025007388 */ /* 0x0083e80000000400 */
[----:B----4-:R2:W-:Y:S01]  /*0a40*/  STS.U16 [R36+0x80], R13 ;  /* 0x0000800d24007388 */ /* 0x0105e20000000400 */
[----:B0-----:R-:W-:-:S02]  /*0a50*/  PRMT R5, RZ, 0x7610, R5 ;  /* 0x00007610ff057816 */ /* 0x001fc40000000005 */
[----:B-1----:R-:W-:-:S04]  /*0a60*/  SHF.L.U32 R0, R54, 0x3, RZ ;  /* 0x0000000336007819 */ /* 0x002fc800000006ff */
[----:B------:R-:W-:Y:S02]  /*0a70*/  LEA.HI.SX32 R30, R0, R0, 0x1b ;  /* 0x00000000001e7211 */ /* 0x000fe400078fdaff */
[----:B--2---:R-:W-:Y:S01]  /*0a80*/  PRMT R13, RZ, 0x7610, R13 ;  /* 0x00007610ff0d7816 */ /* 0x004fe2000000000d */
[----:B------:R0:W-:Y:S01]  /*0a90*/  STS.U16 [R35+0xc0], R12 ;  /* 0x0000c00c23007388 */ /* 0x0001e20000000400 */
[----:B------:R-:W-:Y:S02]  /*0aa0*/  SHF.L.U32 R30, R30, 0x1, RZ ;  /* 0x000000011e1e7819 */ /* 0x000fe400000006ff */
[----:B------:R-:W-:Y:S01]  /*0ab0*/  PRMT R0, RZ, 0x7610, R0 ;  /* 0x00007610ff007816 */ /* 0x000fe20000000000 */
[----:B------:R1:W-:Y:S04]  /*0ac0*/  STS.U16 [R34+0x100], R15 ;  /* 0x0001000f22007388 */ /* 0x0003e80000000400 */
[----:B------:R2:W-:Y:S01]  /*0ad0*/  STS.U16 [R33+0x140], R14 ;  /* 0x0001400e21007388 */ /* 0x0005e20000000400 */
[----:B0-----:R-:W-:-:S03]  /*0ae0*/  PRMT R12, RZ, 0x7610, R12 ;  /* 0x00007610ff0c7816 */ /* 0x001fc6000000000c */
[----:B------:R-:W-:Y:S01]  /*0af0*/  STS.U16 [R32+0x180], R17 ;  /* 0x0001801120007388 */ /* 0x000fe20000000400 */
[----:B-1----:R-:W-:-:S03]  /*0b00*/  PRMT R15, RZ, 0x7610, R15 ;  /* 0x00007610ff0f7816 */ /* 0x002fc6000000000f */
        /* <DEDUP_REMOVED lines=11> */
[----:B------:R-:W3:Y:S01]  /*0bc0*/  @!P6 LDG.E.U16 R5, [R2.64] ;  /* 0x000000060205e981 */ /* 0x000ee2000c1e1500 */
[----:B------:R-:W-:-:S03]  /*0bd0*/  ISETP.GE.AND P6, PT, R41, R20, PT ;  /* 0x000000142900720c */ /* 0x000fc60003fc6270 */
[----:B------:R-:W4:Y:S01]  /*0be0*/  @!P0 LDG.E.U16 R22, [R2.64+0x40] ;  /* 0x0000400602168981 */ /* 0x000f22000c1e1500 */
[----:B--2---:R-:W-:-:S03]  /*0bf0*/  P2R R14, PR, RZ, 0x1 ;  /* 0x00000001ff0e7803 */ /* 0x004fc60000000000 */
[----:B------:R-:W2:Y:S04]  /*0c00*/  @!P1 LDG.E.U16 R13, [R2.64+0x80] ;  /* 0x00008006020d9981 */ /* 0x000ea8000c1e1500 */
[----:B------:R-:W2:Y:S04]  /*0c10*/  @!P2 LDG.E.U16 R68, [R2.64+0xc0] ;  /* 0x0000c0060244a981 */ /* 0x000ea8000c1e1500 */
[----:B------:R-:W2:Y:S04]  /*0c20*/  @!P3 LDG.E.U16 R21, [R2.64+0x100] ;  /* 0x000100060215b981 */ /* 0x000ea8000c1e1500 */
[----:B------:R-:W2:Y:S04]  /*0c30*/  @!P4 LDG.E.U16 R12, [R2.64+0x140] ;  /* 0x00014006020cc981 */ /* 0x000ea8000c1e1500 */
[----:B------:R-:W2:Y:S04]  /*0c40*/  @!P5 LDG.E.U16 R15, [R2.64+0x180] ;  /* 0x00018006020fd981 */ /* 0x000ea8000c1e1500 */
[----:B------:R-:W2:Y:S01]  /*0c50*/  @!P6 LDG.E.U16 R0, [R2.64+0x1c0] ;  /* 0x0001c0060200e981 */ /* 0x000ea2000c1e1500 */
[----:B------:R-:W-:-:S02]  /*0c60*/  ISETP.GE.AND P0, PT, R50, R20, PT ;  /* 0x000000143200720c */ /* 0x000fc40003f06270 */
        /* <DEDUP_REMOVED lines=8> */
[----:B---3--:R0:W-:Y:S04]  /*0cf0*/  STS.U16 [R38], R5 ;  /* 0x0000000526007388 */ /* 0x0081e80000000400 */
[----:B----4-:R-:W-:Y:S04]  /*0d00*/  STS.U16 [R37+0x40], R22 ;  /* 0x0000401625007388 */ /* 0x010fe80000000400 */
[----:B--2---:R-:W-:Y:S04]  /*0d10*/  STS.U16 [R36+0x80], R13 ;  /* 0x0000800d24007388 */ /* 0x004fe80000000400 */
[----:B------:R-:W-:Y:S04]  /*0d20*/  STS.U16 [R35+0xc0], R68 ;  /* 0x0000c04423007388 */ /* 0x000fe80000000400 */
[----:B------:R-:W-:Y:S04]  /*0d30*/  STS.U16 [R34+0x100], R21 ;  /* 0x0001001522007388 */ /* 0x000fe80000000400 */
[----:B------:R-:W-:Y:S04]  /*0d40*/  STS.U16 [R33+0x140], R12 ;  /* 0x0001400c21007388 */ /* 0x000fe80000000400 */
[----:B------:R-:W-:Y:S04]  /*0d50*/  STS.U16 [R32+0x180], R15 ;  /* 0x0001800f20007388 */ /* 0x000fe80000000400 */
[----:B------:R1:W-:Y:S01]  /*0d60*/  STS.U16 [R31+0x1c0], R0 ;  /* 0x0001c0001f007388 */ /* 0x0003e20000000400 */
[----:B------:R-:W-:-:S06]  /*0d70*/  NOP ;  /* 0x0000000000007918 */ /* 0x000fcc0000000000 */
[----:B------:R-:W2:Y:S04]  /*0d80*/  LDS.U16 R69, [R30] ;  /* 0x000000001e457984 */ /* 0x000ea80000000400 */
[----:B------:R-:W-:Y:S04]  /*0d90*/  LDS.U16 R70, [R30+0x2] ;  /* 0x000002001e467984 */ /* 0x000fe80000000400 */
[----:B------:R-:W-:Y:S04]  /*0da0*/  LDS.U16 R71, [R30+0x4] ;  /* 0x000004001e477984 */ /* 0x000fe80000000400 */
[----:B------:R-:W-:Y:S04]  /*0db0*/  LDS.U16 R72, [R30+0x6] ;  /* 0x000006001e487984 */ /* 0x000fe80000000400 */
[----:B------:R-:W3:Y:S04]  /*0dc0*/  LDS.U16 R68, [R30+0x8] ;  /* 0x000008001e447984 */ /* 0x000ee80000000400 */
[----:B------:R-:W2:Y:S04]  /*0dd0*/  LDS.U16 R73, [R30+0xa] ;  /* 0x00000a001e497984 */ /* 0x000ea80000000400 */
[----:B------:R-:W0:Y:S04]  /*0de0*/  LDS.U16 R74, [R30+0xc] ;  /* 0x00000c001e4a7984 */ /* 0x000e280000000400 */
[----:B------:R-:W0:Y:S04]  /*0df0*/  LDS.U16 R75, [R30+0xe] ;  /* 0x00000e001e4b7984 */ /* 0x000e280000000400 */
[----:B------:R-:W-:Y:S06]  /*0e00*/  BAR.SYNC.DEFER_BLOCKING 0x0 ;  /* 0x0000000000007b1d */ /* 0x000fec0000010000 */
[----:B------:R0:W4:Y:S01]  /*0e10*/  @!P0 LDG.E.U16 R77, [R18.64] ;  /* 0x00000006124d8981 */ /* 0x000122000c1e1500 */
[----:B------:R-:W-:-:S03]  /*0e20*/  ISETP.NE.AND P0, PT, R14, RZ, PT ;  /* 0x000000ff0e00720c */ /* 0x000fc60003f05270 */
        /* <DEDUP_REMOVED lines=8> */
[----:B0-----:R-:W-:Y:S01]  /*0eb0*/  SHF.R.S32.HI R5, RZ, 0x1f, R4 ;  /* 0x0000001fff057819 */ /* 0x001fe20000011404 */
[C---:B------:R-:W-:Y:S02]  /*0ec0*/  IMAD R16, R62.reuse, c[0x0][0x200], RZ ;  /* 0x000080003e107a24 */ /* 0x040fe400078e02ff */
[----:B-1----:R-:W-:Y:S02]  /*0ed0*/  IMAD R0, R62, c[0x0][0x1f0], RZ ;  /* 0x00007c003e007a24 */ /* 0x002fe400078e02ff */
[----:B------:R-:W-:-:S06]  /*0ee0*/  IMAD.WIDE.U32 R14, R63, c[0x0][0x200], RZ ;  /* 0x000080003f0e7a25 */ /* 0x000fcc00078e00ff */
[----:B--2---:R-:W-:Y:S02]  /*0ef0*/  @!P0 MOV R18, R4 ;  /* 0x0000000400128202 */ /* 0x004fe40000000f00 */
[----:B------:R-:W-:Y:S01]  /*0f00*/  @!P0 MOV R19, R5 ;  /* 0x0000000500138202 */ /* 0x000fe20000000f00 */
[C---:B------:R-:W-:Y:S02]  /*0f10*/  IMAD R83, R63.reuse, c[0x0][0x204], R16 ;  /* 0x000081003f537a24 */ /* 0x040fe400078e0210 */
[----:B------:R-:W-:-:S04]  /*0f20*/  IMAD.WIDE.U32 R12, R63, c[0x0][0x1f0], RZ ;  /* 0x00007c003f0c7a25 */ /* 0x000fc800078e00ff */
[----:B------:R-:W-:-:S04]  /*0f30*/  @!P0 IMAD.WIDE.U32 R18, R63, c[0x0][0x200], R18 ;  /* 0x000080003f128a25 */ /* 0x000fc800078e0012 */
[C---:B------:R-:W-:Y:S02]  /*0f40*/  IMAD R21, R63.reuse, c[0x0][0x1f4], R0 ;  /* 0x00007d003f157a24 */ /* 0x040fe400078e0200 */
[----:B------:R-:W-:Y:S01]  /*0f50*/  @!P0 IMAD.WIDE.U32 R16, R63, c[0x0][0x1f0], R4 ;  /* 0x00007c003f108a25 */ /* 0x000fe200078e0004 */
[----:B------:R-:W-:Y:S02]  /*0f60*/  IADD3 R15, R15, R83, RZ ;  /* 0x000000530f0f7210 */ /* 0x000fe40007ffe0ff */
[----:B------:R-:W-:Y:S02]  /*0f70*/  @!P0 IADD3 R19, R83, R19, RZ ;  /* 0x0000001353138210 */ /* 0x000fe40007ffe0ff */
[----:B------:R-:W-:Y:S02]  /*0f80*/  IADD3 R13, R13, R21, RZ ;  /* 0x000000150d0d7210 */ /* 0x000fe40007ffe0ff */
[----:B------:R-:W-:Y:S02]  /*0f90*/  @!P0 IADD3 R17, R21, R17, RZ ;  /* 0x0000001115118210 */ /* 0x000fe40007ffe0ff */
[----:B------:R-:W-:Y:S01]  /*0fa0*/  MOV R21, c[0x0][0x174] ;  /* 0x00005d0000157a02 */ /* 0x000fe20000000f00 */
[----:B------:R-:W-:-:S02]  /*0fb0*/  IMAD R0, R66, c[0x0][0x1f8], RZ ;  /* 0x00007e0042007a24 */ /* 0x000fc400078e02ff */
[----:B------:R-:W-:Y:S01]  /*0fc0*/  IMAD R82, R66, c[0x0][0x208], RZ ;  /* 0x0000820042527a24 */ /* 0x000fe200078e02ff */
[----:B------:R-:W-:Y:S01]  /*0fd0*/  LEA R22, R21, R48, 0x8 ;  /* 0x0000003015167211 */ /* 0x000fe200078e40ff */
[----:B------:R-:W-:-:S04]  /*0fe0*/  IMAD.WIDE.U32 R14, R67, c[0x0][0x208], R14 ;  /* 0x00008200430e7a25 */ /* 0x000fc800078e000e */
[----:B------:R-:W-:-:S04]  /*0ff0*/  @!P0 IMAD.WIDE.U32 R18, R67, c[0x0][0x208], R18 ;  /* 0x0000820043128a25 */ /* 0x000fc800078e0012 */
[----:B------:R-:W-:-:S04]  /*1000*/  IMAD.WIDE.U32 R12, R67, c[0x0][0x1f8], R12 ;  /* 0x00007e00430c7a25 */ /* 0x000fc800078e000c */
[C---:B------:R-:W-:Y:S01]  /*1010*/  @!P0 IMAD.WIDE.U32 R16, R67.reuse, c[0x0][0x1f8], R16 ;  /* 0x00007e0043108a25 */ /* 0x040fe200078e0010 */
[----:B------:R-:W-:Y:S02]  /*1020*/  IADD3 R86, P4, R22, R14, RZ ;  /* 0x0000000e16567210 */ /* 0x000fe40007f9e0ff */
[----:B------:R-:W-:Y:S01]  /*1030*/  @!P0 IADD3 R87, P3, R50, R18, RZ ;  /* 0x0000001232578210 */ /* 0x000fe20007f7e0ff */
[C---:B------:R-:W-:Y:S01]  /*1040*/  IMAD R21, R67.reuse, c[0x0][0x1fc], R0 ;  /* 0x00007f0043157a24 */ /* 0x040fe200078e0200 */
[----:B------:R-:W-:Y:S01]  /*1050*/  SHF.R.S32.HI R0, RZ, 0x1f, R22 ;  /* 0x0000001fff007819 */ /* 0x000fe20000011416 */
[----:B------:R-:W-:Y:S01]  /*1060*/  IMAD R83, R67, c[0x0][0x20c], R82 ;  /* 0x0000830043537a24 */ /* 0x000fe200078e0252 */
[----:B------:R-:W-:Y:S02]  /*1070*/  IADD3 R89, P2, R22, R12, RZ ;  /* 0x0000000c16597210 */ /* 0x000fe40007f5e0ff */
[----:B------:R-:W-:Y:S02]  /*1080*/  @!P0 IADD3 R91, P1, R50, R16, RZ ;  /* 0x00000010325b8210 */ /* 0x000fe40007f3e0ff */
[----:B------:R-:W-:-:S02]  /*1090*/  IADD3.X R15, R0, R83, R15, P4, !PT ;  /* 0x00000053000f7210 */ /* 0x000fc400027fe40f */
[C---:B------:R-:W-:Y:S02]  /*10a0*/  @!P0 IADD3.X R88, R49.reuse, R19, R83, P3, !PT ;  /* 0x0000001331588210 */ /* 0x040fe40001ffe453 */
[----:B------:R-:W-:Y:S02]  /*10b0*/  IADD3.X R90, R0, R21, R13, P2, !PT ;  /* 0x00000015005a7210 */ /* 0x000fe400017fe40d */
[----:B------:R-:W-:Y:S02]  /*10c0*/  @!P0 IADD3.X R94, R49, R17, R21, P1, !PT ;  /* 0x00000011315e8210 */ /* 0x000fe40000ffe415 */
[----:B------:R-:W-:-:S04]  /*10d0*/  IADD3 R21, P1, R50, -0xe0, RZ ;  /* 0xffffff2032157810 */ /* 0x000fc80007f3e0ff */
[----:B------:R-:W-:Y:S02]  /*10e0*/  IADD3.X R92, R49, -0x1, RZ, P1, !PT ;  /* 0xffffffff315c7810 */ /* 0x000fe40000ffe4ff */
[C---:B------:R-:W-:Y:S02]  /*10f0*/  LEA R16, P2, R21.reuse, c[0x0][0x258], 0x1 ;  /* 0x0000960015107a11 */ /* 0x040fe400078408ff */
[C---:B------:R-:W-:Y:S02]  /*1100*/  LEA R18, P1, R21.reuse, c[0x0][0x268], 0x1 ;  /* 0x00009a0015127a11 */ /* 0x040fe400078208ff */
[C-C-:B------:R-:W-:Y:S01]  /*1110*/  LEA.HI.X R13, R21.reuse, c[0x0][0x25c], R92.reuse, 0x1, P2 ;  /* 0x00009700150d7a11 */ /* 0x140fe200010f0c5c */
[----:B------:R-:W-:Y:S01]  /*1120*/  HADD2.F32 R69, -RZ, R69.H0_H0 ;  /* 0x20000045ff457230 */ /* 0x000fe20000004100 */
[----:B------:R-:W-:Y:S02]  /*1130*/  LEA.HI.X R17, R21, c[0x0][0x26c], R92, 0x1, P1 ;  /* 0x00009b0015117a11 */ /* 0x000fe400008f0c5c */
[----:B------:R-:W-:-:S02]  /*1140*/  LEA R18, P2, R89, R18, 0x1 ;  /* 0x0000001259127211 */ /* 0x000fc400078408ff */
[C---:B------:R-:W-:Y:S02]  /*1150*/  LEA R16, P4, R86.reuse, R16, 0x1 ;  /* 0x0000001056107211 */ /* 0x040fe400078808ff */
[----:B------:R-:W-:Y:S01]  /*1160*/  LEA.HI.X R19, R89, R17, R90, 0x1, P2 ;  /* 0x0000001159137211 */ /* 0x000fe200010f0c5a */
[----:B---3--:R-:W-:Y:S01]  /*1170*/  HADD2.F32 R89, -RZ, R68.H0_H0 ;  /* 0x20000044ff597230 */ /* 0x008fe20000004100 */
[----:B------:R-:W-:Y:S01]  /*1180*/  @!P0 LEA R14, P1, R91, c[0x0][0x268], 0x1 ;  /* 0x00009a005b0e8a11 */ /* 0x000fe200078208ff */
[----:B-----5:R-:W-:Y:S01]  /*1190*/  FADD.FTZ R68, R69, R64 ;  /* 0x0000004045447221 */ /* 0x020fe20000010000 */
[----:B------:R-:W-:Y:S02]  /*11a0*/  LEA.HI.X R17, R86, R13, R15, 0x1, P4 ;  /* 0x0000000d56117211 */ /* 0x000fe400020f0c0f */
[----:B------:R-:W-:Y:S02]  /*11b0*/  @!P0 LEA.HI.X R15, R91, c[0x0][0x26c], R94, 0x1, P1 ;  /* 0x00009b005b0f8a11 */ /* 0x000fe400008f0c5e */
[----:B------:R-:W-:-:S02]  /*11c0*/  @!P0 LEA R12, P3, R87, c[0x0][0x258], 0x1 ;  /* 0x00009600570c8a11 */ /* 0x000fc400078608ff */
[----:B------:R-:W-:Y:S01]  /*11d0*/  FSETP.GTU.FTZ.AND P1, PT, R68, 20, PT ;  /* 0x41a000004400780b */ /* 0x000fe20003f3c000 */
[----:B------:R-:W-:Y:S01]  /*11e0*/  HADD2.F32 R71, -RZ, R71.H0_H0 ;  /* 0x20000047ff477230 */ /* 0x000fe20000004100 */
[----:B------:R-:W-:Y:S01]  /*11f0*/  @!P0 LEA.HI.X R13, R87, c[0x0][0x25c], R88, 0x1, P3 ;  /* 0x00009700570d8a11 */ /* 0x000fe200018f0c58 */
[----:B------:R-:W-:Y:S02]  /*1200*/  HADD2.F32 R87, -RZ, R72.H0_H0 ;  /* 0x20000048ff577230 */ /* 0x000fe40000004100 */
[----:B------:R-:W-:Y:S01]  /*1210*/  HADD2.F32 R73, -RZ, R73.H0_H0 ;  /* 0x20000049ff497230 */ /* 0x000fe20000004100 */
[--C-:B------:R-:W-:Y:S01]  /*1220*/  FADD.FTZ R72, R89, R64.reuse ;  /* 0x0000004059487221 */ /* 0x100fe20000010000 */
[----:B------:R-:W-:Y:S03]  /*1230*/  BSSY B0, `(.L_x_6741) ;  /* 0x000003e000007945 */ /* 0x000fe60003800000 */
[----:B------:R-:W-:Y:S01]  /*1240*/  FADD.FTZ R73, R73, R64 ;  /* 0x0000004049497221 */ /* 0x000fe20000010000 */
[----:B------:R-:W-:-:S04]  /*1250*/  FSETP.GTU.FTZ.AND P3, PT, R72, 20, PT ;  /* 0x41a000004800780b */ /* 0x000fc80003f7c000 */
[----:B------:R-:W-:Y:S01]  /*1260*/  FSETP.GTU.FTZ.AND P2, PT, R73, 20, PT ;  /* 0x41a000004900780b */ /* 0x000fe20003f5c000 */
[----:B----4-:R-:W-:Y:S04]  /*1270*/  STS.U16 [R38], R77 ;  /* 0x0000004d26007388 */ /* 0x010fe80000000400 */
        /* <DEDUP_REMOVED lines=8> */
[----:B------:R1:W2:Y:S04]  /*1300*/  LDS.U16 R83, [R30] ;  /* 0x000000001e537984 */ /* 0x0002a80000000400 */
[----:B------:R1:W3:Y:S04]  /*1310*/  LDS.U16 R82, [R30+0x2] ;  /* 0x000002001e527984 */ /* 0x0002e80000000400 */
[----:B------:R1:W4:Y:S04]  /*1320*/  LDS.U16 R81, [R30+0x4] ;  /* 0x000004001e517984 */ /* 0x0003280000000400 */
[----:B------:R1:W1:Y:S04]  /*1330*/  LDS.U16 R80, [R30+0x6] ;  /* 0x000006001e507984 */ /* 0x0002680000000400 */
[----:B------:R0:W1:Y:S04]  /*1340*/  LDS.U16 R79, [R30+0x8] ;  /* 0x000008001e4f7984 */ /* 0x0000680000000400 */
[----:B------:R0:W1:Y:S04]  /*1350*/  LDS.U16 R78, [R30+0xa] ;  /* 0x00000a001e4e7984 */ /* 0x0000680000000400 */
[----:B------:R1:W1:Y:S04]  /*1360*/  LDS.U16 R77, [R30+0xc] ;  /* 0x00000c001e4d7984 */ /* 0x0002680000000400 */
[----:B------:R1:W1:Y:S01]  /*1370*/  LDS.U16 R76, [R30+0xe] ;  /* 0x00000e001e4c7984 */ /* 0x0002620000000400 */
[----:B0-----:R-:W-:Y:S01]  /*1380*/  HADD2.F32 R85, -RZ, R70.H0_H0 ;  /* 0x20000046ff557230 */ /* 0x001fe20000004100 */
[----:B------:R-:W-:-:S02]  /*1390*/  FADD.FTZ R70, R71, R64 ;  /* 0x0000004047467221 */ /* 0x000fc40000010000 */
[--C-:B------:R-:W-:Y:S02]  /*13a0*/  FADD.FTZ R71, R87, R64.reuse ;  /* 0x0000004057477221 */ /* 0x100fe40000010000 */
[--C-:B------:R-:W-:Y:S01]  /*13b0*/  FADD.FTZ R69, R85, R64.reuse ;  /* 0x0000004055457221 */ /* 0x100fe20000010000 */
[----:B------:R-:W-:Y:S01]  /*13c0*/  HADD2.F32 R85, -RZ, R74.H0_H0 ;  /* 0x2000004aff557230 */ /* 0x000fe20000004100 */
[----:B------:R-:W-:Y:S02]  /*13d0*/  FSETP.GTU.FTZ.AND P5, PT, R70, 20, PT ;  /* 0x41a000004600780b */ /* 0x000fe40003fbc000 */
[----:B------:R-:W-:Y:S02]  /*13e0*/  FSETP.GTU.FTZ.AND P4, PT, R71, 20, PT ;  /* 0x41a000004700780b */ /* 0x000fe40003f9c000 */
[----:B------:R-:W-:Y:S01]  /*13f0*/  FSETP.GTU.FTZ.AND P6, PT, R69, 20, PT ;  /* 0x41a000004500780b */ /* 0x000fe20003fdc000 */
[----:B------:R-:W-:Y:S01]  /*1400*/  FADD.FTZ R74, R85, R64 ;  /* 0x00000040554a7221 */ /* 0x000fe20000010000 */
[----:B------:R-:W-:Y:S06]  /*1410*/  @P1 BRA `(.L_x_6742) ;  /* 0x000001f000001947 */ /* 0x000fec0003800000 */
[----:B--2---:R-:W-:Y:S01]  /*1420*/  FMUL.FTZ R68, R68, 1.4426950216293334961 ;  /* 0x3fb8aa3b44447820 */ /* 0x004fe20000410000 */
[----:B------:R-:W-:Y:S01]  /*1430*/  HFMA2.MMA R87, -RZ, RZ, 1.625, 0 ;  /* 0x3e800000ff577435 */ /* 0x000fe200000001ff */
[----:B------:R-:W-:-:S02]  /*1440*/  MOV R88, 0x3d39bf78 ;  /* 0x3d39bf7800587802 */ /* 0x000fc40000000f00 */
[----:B------:R-:W0:Y:S02]  /*1450*/  MUFU.EX2 R89, R68 ;  /* 0x0000004400597308 */ /* 0x000e240000000800 */
[C---:B01----:R-:W-:Y:S01]  /*1460*/  FADD.FTZ.RZ R84, R89.reuse, 1 ;  /* 0x3f80000059547421 */ /* 0x043fe2000001c000 */
        /* <DEDUP_REMOVED lines=26> */
.L_x_6742:
[----:B--2---:R-:W-:Y:S05]  /*1610*/  BSYNC B0 ;  /* 0x0000000000007941 */ /* 0x004fea0003800000 */
.L_x_6741:
        /* <DEDUP_REMOVED lines=36> */
.L_x_6744:
[----:B------:R-:W-:Y:S05]  /*1860*/  BSYNC B0 ;  /* 0x0000000000007941 */ /* 0x000fea0003800000 */
.L_x_6743:
        /* <DEDUP_REMOVED lines=35> */
.L_x_6746:
[----:B------:R-:W-:Y:S05]  /*1aa0*/  BSYNC B0 ;  /* 0x0000000000007941 */ /* 0x000fea0003800000 */
.L_x_6745:
[----:B------:R-:W-:Y:S01]  /*1ab0*/  BSSY B0, `(.L_x_6747) ;  /* 0x0000021000007945 */ /* 0x000fe20003800000 */
        /* <DEDUP_REMOVED lines=32> */
.L_x_6748:
[----:B------:R-:W-:Y:S05]  /*1cc0*/  BSYNC B0 ;  /* 0x0000000000007941 */ /* 0x000fea0003800000 */
.L_x_6747:
        /* <DEDUP_REMOVED lines=33> */
.L_x_6750:
[----:B------:R-:W-:Y:S05]  /*1ee0*/  BSYNC B0 ;  /* 0x0000000000007941 */ /* 0x000fea0003800000 */
.L_x_6749:
        /* <DEDUP_REMOVED lines=33> */
.L_x_6752:
[----:B------:R-:W-:Y:S05]  /*2100*/  BSYNC B0 ;  /* 0x0000000000007941 */ /* 0x000fea0003800000 */
.L_x_6751:
        /* <DEDUP_REMOVED lines=33> */
.L_x_6754:
[----:B------:R-:W-:Y:S05]  /*2320*/  BSYNC B0 ;  /* 0x0000000000007941 */ /* 0x000fea0003800000 */
.L_x_6753:
        /* <DEDUP_REMOVED lines=33> */
.L_x_6756:
[----:B------:R-:W-:Y:S05]  /*2540*/  BSYNC B0 ;  /* 0x0000000000007941 */ /* 0x000fea0003800000 */
.L_x_6755:
[----:B------:R-:W-:Y:S01]  /*2550*/  BAR.SYNC.DEFER_BLOCKING 0x0 ;  /* 0x0000000000007b1d */ /* 0x000fe20000010000 */
[-C--:B------:R-:W-:Y:S02]  /*2560*/  ISETP.GE.AND P6, PT, R47, R20.reuse, PT ;  /* 0x000000142f00720c */ /* 0x080fe40003fc6270 */
[----:B-1----:R-:W-:Y:S02]  /*2570*/  PRMT R84, RZ, 0x7610, R84 ;  /* 0x00007610ff547816 */ /* 0x002fe40000000054 */
[-C--:B------:R-:W-:Y:S02]  /*2580*/  ISETP.GE.AND P1, PT, R46, R20.reuse, PT ;  /* 0x000000142e00720c */ /* 0x080fe40003f26270 */
[-C--:B------:R-:W-:Y:S02]  /*2590*/  ISETP.GE.AND P2, PT, R45, R20.reuse, PT ;  /* 0x000000142d00720c */ /* 0x080fe40003f46270 */
[-C--:B------:R-:W-:Y:S02]  /*25a0*/  ISETP.GE.AND P3, PT, R44, R20.reuse, PT ;  /* 0x000000142c00720c */ /* 0x080fe40003f66270 */
[----:B------:R-:W-:-:S02]  /*25b0*/  ISETP.GE.AND P4, PT, R43, R20, PT ;  /* 0x000000142b00720c */ /* 0x000fc40003f86270 */
[-C--:B------:R-:W-:Y:S02]  /*25c0*/  ISETP.GE.AND P5, PT, R42, R20.reuse, PT ;  /* 0x000000142a00720c */ /* 0x080fe40003fa6270 */
[----:B------:R-:W-:Y:S02]  /*25d0*/  PRMT R87, RZ, 0x7610, R87 ;  /* 0x00007610ff577816 */ /* 0x000fe40000000057 */
[----:B------:R-:W-:Y:S02]  /*25e0*/  PRMT R86, RZ, 0x7610, R86 ;  /* 0x00007610ff567816 */ /* 0x000fe40000000056 */
[----:B------:R-:W-:Y:S01]  /*25f0*/  PRMT R89, RZ, 0x7610, R89 ;  /* 0x00007610ff597816 */ /* 0x000fe20000000059 */
[----:B------:R-:W2:Y:S01]  /*2600*/  @!P6 LDG.E.U16 R84, [R18.64] ;  /* 0x000000061254e981 */ /* 0x000ea2000c1e1500 */
[----:B------:R-:W-:-:S03]  /*2610*/  ISETP.GE.AND P6, PT, R41, R20, PT ;  /* 0x000000142900720c */ /* 0x000fc60003fc6270 */
[----:B------:R0:W5:Y:S01]  /*2620*/  @!P0 LDG.E.U16 R85, [R14.64] ;  /* 0x000000060e558981 */ /* 0x000162000c1e1500 */
[----:B------:R-:W-:-:S03]  /*2630*/  PRMT R88, RZ, 0x7610, R88 ;  /* 0x00007610ff587816 */ /* 0x000fc60000000058 */
[----:B----4-:R-:W4:Y:S04]  /*2640*/  @!P1 LDG.E.U16 R87, [R18.64+0x40] ;  /* 0x0000400612579981 */ /* 0x010f28000c1e1500 */
[----:B---3--:R-:W3:Y:S01]  /*2650*/  @!P2 LDG.E.U16 R86, [R18.64+0x80] ;  /* 0x000080061256a981 */ /* 0x008ee2000c1e1500 */
[----:B0-----:R-:W-:Y:S02]  /*2660*/  PRMT R14, RZ, 0x7610, R14 ;  /* 0x00007610ff0e7816 */ /* 0x001fe4000000000e */
[----:B------:R-:W-:Y:S01]  /*2670*/  PRMT R15, RZ, 0x7610, R15 ;  /* 0x00007610ff0f7816 */ /* 0x000fe2000000000f */
[----:B------:R-:W3:Y:S04]  /*2680*/  @!P3 LDG.E.U16 R89, [R18.64+0xc0] ;  /* 0x0000c0061259b981 */ /* 0x000ee8000c1e1500 */
[----:B------:R-:W3:Y:S04]  /*2690*/  @!P4 LDG.E.U16 R14, [R18.64+0x100] ;  /* 0x00010006120ec981 */ /* 0x000ee8000c1e1500 */
[----:B------:R-:W3:Y:S04]  /*26a0*/  @!P5 LDG.E.U16 R15, [R18.64+0x140] ;  /* 0x00014006120fd981 */ /* 0x000ee8000c1e1500 */
[----:B------:R-:W3:Y:S01]  /*26b0*/  @!P6 LDG.E.U16 R88, [R18.64+0x180] ;  /* 0x000180061258e981 */ /* 0x000ee2000c1e1500 */
[----:B------:R-:W-:-:S02]  /*26c0*/  PRMT R93, RZ, 0x7610, R93 ;  /* 0x00007610ff5d7816 */ /* 0x000fc4000000005d */
[----:B------:R-:W-:Y:S02]  /*26d0*/  PRMT R94, RZ, 0x7610, R94 ;  /* 0x00007610ff5e7816 */ /* 0x000fe4000000005e */
[----:B------:R-:W-:Y:S02]  /*26e0*/  PRMT R96, RZ, 0x7610, R96 ;  /* 0x00007610ff607816 */ /* 0x000fe40000000060 */
[----:B------:R-:W-:Y:S02]  /*26f0*/  PRMT R97, RZ, 0x7610, R97 ;  /* 0x00007610ff617816 */ /* 0x000fe40000000061 */
[----:B------:R-:W-:Y:S02]  /*2700*/  PRMT R98, RZ, 0x7610, R98 ;  /* 0x00007610ff627816 */ /* 0x000fe40000000062 */
[----:B------:R-:W-:Y:S02]  /*2710*/  PRMT R99, RZ, 0x7610, R99 ;  /* 0x00007610ff637816 */ /* 0x000fe40000000063 */
[----:B------:R-:W-:Y:S01]  /*2720*/  PRMT R100, RZ, 0x7610, R100 ;  /* 0x00007610ff647816 */ /* 0x000fe20000000064 */
[----:B-----5:R-:W-:Y:S04]  /*2730*/  STS.U16 [R38], R85 ;  /* 0x0000005526007388 */ /* 0x020fe80000000400 */
[----:B--2---:R-:W-:Y:S04]  /*2740*/  STS.U16 [R37+0x40], R84 ;  /* 0x0000405425007388 */ /* 0x004fe80000000400 */
[----:B----4-:R-:W-:Y:S04]  /*2750*/  STS.U16 [R36+0x80], R87 ;  /* 0x0000805724007388 */ /* 0x010fe80000000400 */
[----:B---3--:R-:W-:Y:S04]  /*2760*/  STS.U16 [R35+0xc0], R86 ;  /* 0x0000c05623007388 */ /* 0x008fe80000000400 */
        /* <DEDUP_REMOVED lines=8> */
[----:B------:R-:W-:Y:S04]  /*27f0*/  LDS.U16 R87, [R30+0x6] ;  /* 0x000006001e577984 */ /* 0x000fe80000000400 */
[----:B------:R-:W-:Y:S04]  /*2800*/  LDS.U16 R90, [R30+0x8] ;  /* 0x000008001e5a7984 */ /* 0x000fe80000000400 */
[----:B------:R-:W2:Y:S04]  /*2810*/  LDS.U16 R89, [R30+0xa] ;  /* 0x00000a001e597984 */ /* 0x000ea80000000400 */
[----:B------:R-:W3:Y:S04]  /*2820*/  LDS.U16 R14, [R30+0xc] ;  /* 0x00000c001e0e7984 */ /* 0x000ee80000000400 */
[----:B------:R-:W4:Y:S04]  /*2830*/  LDS.U16 R91, [R30+0xe] ;  /* 0x00000e001e5b7984 */ /* 0x000f280000000400 */
[----:B------:R-:W-:Y:S01]  /*2840*/  BAR.SYNC.DEFER_BLOCKING 0x0 ;  /* 0x0000000000007b1d */ /* 0x000fe20000010000 */
[----:B0-----:R-:W-:-:S05]  /*2850*/  PRMT R15, RZ, 0x7610, R15 ;  /* 0x00007610ff0f7816 */ /* 0x001fca000000000f */
[----:B------:R0:W5:Y:S01]  /*2860*/  @!P0 LDG.E.U16 R93, [R12.64] ;  /* 0x000000060c5d8981 */ /* 0x000162000c1e1500 */
[----:B------:R-:W-:-:S03]  /*2870*/  ISETP.GE.AND P0, PT, R47, R20, PT ;  /* 0x000000142f00720c */ /* 0x000fc60003f06270 */
[----:B------:R0:W5:Y:S04]  /*2880*/  @!P1 LDG.E.U16 R15, [R16.64+0x40] ;  /* 0x00004006100f9981 */ /* 0x000168000c1e1500 */
[----:B------:R0:W5:Y:S04]  /*2890*/  @!P2 LDG.E.U16 R96, [R16.64+0x80] ;  /* 0x000080061060a981 */ /* 0x000168000c1e1500 */
[----:B------:R0:W5:Y:S04]  /*28a0*/  @!P3 LDG.E.U16 R97, [R16.64+0xc0] ;  /* 0x0000c0061061b981 */ /* 0x000168000c1e1500 */
[----:B------:R0:W5:Y:S04]  /*28b0*/  @!P0 LDG.E.U16 R94, [R16.64] ;  /* 0x00000006105e8981 */ /* 0x000168000c1e1500 */
[----:B------:R0:W5:Y:S04]  /*28c0*/  @!P4 LDG.E.U16 R98, [R16.64+0x100] ;  /* 0x000100061062c981 */ /* 0x000168000c1e1500 */
[----:B------:R0:W5:Y:S04]  /*28d0*/  @!P5 LDG.E.U16 R99, [R16.64+0x140] ;  /* 0x000140061063d981 */ /* 0x000168000c1e1500 */
[----:B------:R3:W5:Y:S01]  /*28e0*/  @!P6 LDG.E.U16 R100, [R16.64+0x180] ;  /* 0x000180061064e981 */ /* 0x000762000c1e1500 */
[----:B-1----:R-:W-:-:S02]  /*28f0*/  HADD2.F32 R84, -RZ, R18.H0_H0 ;  /* 0x20000012ff547230 */ /* 0x002fc40000004100 */
[----:B--2---:R-:W-:-:S03]  /*2900*/  HADD2.F32 R89, -RZ, R89.H0_H0 ;  /* 0x20000059ff597230 */ /* 0x004fc60000004100 */
[----:B0-----:R-:W-:-:S04]  /*2910*/  FMUL.FTZ R12, R84, -1.4426950216293334961 ;  /* 0xbfb8aa3b540c7820 */ /* 0x001fc80000410000 */
[----:B------:R0:W1:Y:S02]  /*2920*/  MUFU.EX2 R13, R12 ;  /* 0x0000000c000d7308 */ /* 0x0000640000000800 */
[----:B0-----:R-:W-:-:S06]  /*2930*/  FMUL.FTZ R12, R89, -1.4426950216293334961 ;  /* 0xbfb8aa3b590c7820 */ /* 0x001fcc0000410000 */
[----:B------:R-:W-:Y:S01]  /*2940*/  MUFU.EX2 R101, R12 ;  /* 0x0000000c00657308 */ /* 0x000fe20000000800 */
[----:B------:R-:W-:Y:S02]  /*2950*/  HADD2.F32 R88, -RZ, R90.H0_H0 ;  /* 0x2000005aff587230 */ /* 0x000fe40000004100 */
[----:B------:R-:W-:Y:S02]  /*2960*/  HADD2.F32 R85, -RZ, R85.H0_H0 ;  /* 0x20000055ff557230 */ /* 0x000fe40000004100 */
[----:B---3--:R-:W-:Y:S01]  /*2970*/  HADD2.F32 R90, -RZ, R14.H0_H0 ;  /* 0x2000000eff5a7230 */ /* 0x008fe20000004100 */
[----:B------:R-:W-:Y:S02]  /*2980*/  FMUL.FTZ R17, R88, -1.4426950216293334961 ;  /* 0xbfb8aa3b58117820 */ /* 0x000fe40000410000 */
[----:B------:R-:W-:Y:S02]  /*2990*/  FMUL.FTZ R18, R85, -1.4426950216293334961 ;  /* 0xbfb8aa3b55127820 */ /* 0x000fe40000410000 */
[----:B------:R-:W-:Y:S01]  /*29a0*/  FMUL.FTZ R14, R90, -1.4426950216293334961 ;  /* 0xbfb8aa3b5a0e7820 */ /* 0x000fe20000410000 */
[----:B------:R-:W-:Y:S01]  /*29b0*/  HADD2.F32 R86, -RZ, R19.H0_H0 ;  /* 0x20000013ff567230 */ /* 0x000fe20000004100 */
[----:B-1----:R-:W-:Y:S01]  /*29c0*/  FADD.FTZ R95, R13, 1 ;  /* 0x3f8000000d5f7421 */ /* 0x002fe20000010000 */
[----:B------:R-:W-:Y:S01]  /*29d0*/  HADD2.F32 R87, -RZ, R87.H0_H0 ;  /* 0x20000057ff577230 */ /* 0x000fe20000004100 */
[----:B------:R-:W-:Y:S02]  /*29e0*/  MUFU.EX2 R102, R14 ;  /* 0x0000000e00667308 */ /* 0x000fe40000000800 */
[----:B------:R-:W-:-:S02]  /*29f0*/  FMUL.FTZ R19, R86, -1.4426950216293334961 ;  /* 0xbfb8aa3b56137820 */ /* 0x000fc40000410000 */
[----:B------:R-:W-:-:S04]  /*2a00*/  FMUL.FTZ R16, R87, -1.4426950216293334961 ;  /* 0xbfb8aa3b57107820 */ /* 0x000fc80000410000 */
[----:B------:R-:W0:Y:S08]  /*2a10*/  MUFU.EX2 R18, R18 ;  /* 0x0000001200127308 */ /* 0x000e300000000800 */
[----:B------:R-:W1:Y:S08]  /*2a20*/  MUFU.EX2 R17, R17 ;  /* 0x0000001100117308 */ /* 0x000e700000000800 */
[----:B------:R-:W2:Y:S01]  /*2a30*/  MUFU.EX2 R19, R19 ;  /* 0x0000001300137308 */ /* 0x000ea20000000800 */
[----:B0-----:R-:W-:-:S07]  /*2a40*/  FADD.FTZ R18, R18, 1 ;  /* 0x3f80000012127421 */ /* 0x001fce0000010000 */
[----:B------:R-:W0:Y:S01]  /*2a50*/  MUFU.EX2 R16, R16 ;  /* 0x0000001000107308 */ /* 0x000e220000000800 */
[----:B----4-:R-:W-:Y:S01]  /*2a60*/  HADD2.F32 R91, -RZ, R91.H0_H0 ;  /* 0x2000005bff5b7230 */ /* 0x010fe20000004100 */
[----:B-1----:R-:W-:-:S06]  /*2a70*/  FADD.FTZ R17, R17, 1 ;  /* 0x3f80000011117421 */ /* 0x002fcc0000010000 */
[----:B------:R-:W-:Y:S01]  /*2a80*/  MUFU.RCP R95, R95 ;  /* 0x0000005f005f7308 */ /* 0x000fe20000001000 */
[----:B------:R-:W-:Y:S02]  /*2a90*/  FMUL.FTZ R103, R91, -1.4426950216293334961 ;  /* 0xbfb8aa3b5b677820 */ /* 0x000fe40000410000 */
[----:B--2---:R-:W-:Y:S02]  /*2aa0*/  FADD.FTZ R19, R19, 1 ;  /* 0x3f80000013137421 */ /* 0x004fe40000010000 */
[----:B0-----:R-:W-:-:S03]  /*2ab0*/  FADD.FTZ R16, R16, 1 ;  /* 0x3f80000010107421 */ /* 0x001fc60000010000 */
[----:B------:R0:W1:Y:S01]  /*2ac0*/  MUFU.EX2 R107, R103 ;  /* 0x00000067006b7308 */ /* 0x0000620000000800 */
[----:B------:R-:W-:Y:S02]  /*2ad0*/  HADD2.F32 R82, -RZ, R82.H0_H0 ;  /* 0x20000052ff527230 */ /* 0x000fe40000004100 */
[----:B------:R-:W-:Y:S01]  /*2ae0*/  HADD2.F32 R104, -RZ, R80.H0_H0 ;  /* 0x20000050ff687230 */ /* 0x000fe20000004100 */
[----:B0-----:R-:W-:Y:S01]  /*2af0*/  FADD.FTZ R103, R102, 1 ;  /* 0x3f80000066677421 */ /* 0x001fe20000010000 */
[----:B------:R-:W-:Y:S01]  /*2b00*/  HADD2.F32 R102, -RZ, R81.H0_H0 ;  /* 0x20000051ff667230 */ /* 0x000fe20000004100 */
[----:B-1----:R-:W-:-:S04]  /*2b10*/  FADD.FTZ R111, R107, 1 ;  /* 0x3f8000006b6f7421 */ /* 0x002fc80000010000 */
[----:B------:R-:W0:Y:S01]  /*2b20*/  MUFU.RCP R103, R103 ;  /* 0x0000006700677308 */ /* 0x000e220000001000 */
[----:B------:R-:W-:Y:S02]  /*2b30*/  HADD2.F32 R108, -RZ, R78.H0_H0 ;  /* 0x2000004eff6c7230 */ /* 0x000fe40000004100 */
[----:B------:R-:W-:Y:S02]  /*2b40*/  HADD2.F32 R110, -RZ, R77.H0_H0 ;  /* 0x2000004dff6e7230 */ /* 0x000fe40000004100 */
[----:B------:R-:W-:Y:S01]  /*2b50*/  HADD2.F32 R107, -RZ, R76.H0_H0 ;  /* 0x2000004cff6b7230 */ /* 0x000fe20000004100 */
[----:B0-----:R-:W-:-:S04]  /*2b60*/  FADD.FTZ R109, -R103, 1 ;  /* 0x3f800000676d7421 */ /* 0x001fc80000010100 */
[----:B------:R-:W-:Y:S01]  /*2b70*/  FFMA.FTZ R109, R90, R109, 1 ;  /* 0x3f8000005a6d7423 */ /* 0x000fe2000001006d */
[----:B------:R-:W-:Y:S01]  /*2b80*/  ISETP.NE.AND P1, PT, R59, RZ, PT ;  /* 0x000000ff3b00720c */ /* 0x000fe20003f25270 */
[----:B-----5:R-:W-:Y:S04]  /*2b90*/  STS.U16 [R38], R93 ;  /* 0x0000005d26007388 */ /* 0x020fe80000000400 */
[----:B------:R-:W-:Y:S04]  /*2ba0*/  STS.U16 [R37+0x40], R94 ;  /* 0x0000405e25007388 */ /* 0x000fe80000000400 */
[----:B------:R-:W-:Y:S04]  /*2bb0*/  STS.U16 [R36+0x80], R15 ;  /* 0x0000800f24007388 */ /* 0x000fe80000000400 */
[----:B------:R-:W-:Y:S04]  /*2bc0*/  STS.U16 [R35+0xc0], R96 ;  /* 0x0000c06023007388 */ /* 0x000fe80000000400 */
[----:B------:R-:W-:Y:S04]  /*2bd0*/  STS.U16 [R34+0x100], R97 ;  /* 0x0001006122007388 */ /* 0x000fe80000000400 */
[----:B------:R0:W-:Y:S04]  /*2be0*/  STS.U16 [R33+0x140], R98 ;  /* 0x0001406221007388 */ /* 0x0001e80000000400 */
[----:B------:R1:W-:Y:S04]  /*2bf0*/  STS.U16 [R32+0x180], R99 ;  /* 0x0001806320007388 */ /* 0x0003e80000000400 */
[----:B------:R-:W-:Y:S01]  /*2c00*/  STS.U16 [R31+0x1c0], R100 ;  /* 0x0001c0641f007388 */ /* 0x000fe20000000400 */
[----:B------:R-:W-:-:S06]  /*2c10*/  NOP ;  /* 0x0000000000007918 */ /* 0x000fcc0000000000 */
[----:B------:R-:W2:Y:S04]  /*2c20*/  LDS.U16 R12, [R30] ;  /* 0x000000001e0c7984 */ /* 0x000ea80000000400 */
[----:B------:R-:W3:Y:S04]  /*2c30*/  LDS.U16 R93, [R30+0x2] ;  /* 0x000002001e5d7984 */ /* 0x000ee80000000400 */
[----:B------:R-:W4:Y:S04]  /*2c40*/  LDS.U16 R106, [R30+0x8] ;  /* 0x000008001e6a7984 */ /* 0x000f280000000400 */
[----:B------:R-:W5:Y:S04]  /*2c50*/  LDS.U16 R13, [R30+0x4] ;  /* 0x000004001e0d7984 */ /* 0x000f680000000400 */
[----:B------:R-:W5:Y:S04]  /*2c60*/  LDS.U16 R14, [R30+0x6] ;  /* 0x000006001e0e7984 */ /* 0x000f680000000400 */
[----:B------:R-:W5:Y:S01]  /*2c70*/  LDS.U16 R105, [R30+0xa] ;  /* 0x00000a001e697984 */ /* 0x000f620000000400 */
[----:B0-----:R-:W-:Y:S01]  /*2c80*/  HADD2.F32 R98, -RZ, R83.H0_H0 ;  /* 0x20000053ff627230 */ /* 0x001fe20000004100 */
[----:B------:R-:W0:Y:S02]  /*2c90*/  MUFU.RCP R94, R18 ;  /* 0x00000012005e7308 */ /* 0x000e240000001000 */
[----:B------:R-:W5:Y:S06]  /*2ca0*/  LDS.U16 R112, [R30+0xe] ;  /* 0x00000e001e707984 */ /* 0x000f6c0000000400 */
[----:B-1----:R1:W0:Y:S01]  /*2cb0*/  MUFU.RCP R99, R17 ;  /* 0x0000001100637308 */ /* 0x0022220000001000 */
[----:B--2---:R-:W-:-:S02]  /*2cc0*/  HADD2.F32 R83, -RZ, R12.H0_H0 ;  /* 0x2000000cff537230 */ /* 0x004fc40000004100 */
[----:B------:R-:W2:Y:S05]  /*2cd0*/  LDS.U16 R12, [R30+0xc] ;  /* 0x00000c001e0c7984 */ /* 0x000eaa0000000400 */
[----:B------:R-:W5:Y:S01]  /*2ce0*/  MUFU.RCP R97, R19 ;  /* 0x0000001300617308 */ /* 0x000f620000001000 */
[----:B------:R-:W-:Y:S01]  /*2cf0*/  FADD.FTZ R100, R101, 1 ;  /* 0x3f80000065647421 */ /* 0x000fe20000010000 */
[----:B---3--:R-:W-:Y:S02]  /*2d00*/  HADD2.F32 R93, -RZ, R93.H0_H0 ;  /* 0x2000005dff5d7230 */ /* 0x008fe40000004100 */
[----:B------:R-:W-:-:S04]  /*2d10*/  HADD2.F32 R101, -RZ, R79.H0_H0 ;  /* 0x2000004fff657230 */ /* 0x000fc80000004100 */
[----:B------:R3:W2:Y:S01]  /*2d20*/  MUFU.RCP R96, R16 ;  /* 0x0000001000607308 */ /* 0x0006a20000001000 */
[----:B----4-:R-:W-:Y:S01]  /*2d30*/  HADD2.F32 R106, -RZ, R106.H0_H0 ;  /* 0x2000006aff6a7230 */ /* 0x010fe20000004100 */
[----:B------:R-:W-:Y:S02]  /*2d40*/  FADD.FTZ R15, -R95, 1 ;  /* 0x3f8000005f0f7421 */ /* 0x000fe40000010100 */
[----:B0-----:R-:W-:Y:S02]  /*2d50*/  FADD.FTZ R18, -R94, 1 ;  /* 0x3f8000005e127421 */ /* 0x001fe40000010100 */
[----:B-1----:R-:W-:Y:S02]  /*2d60*/  FMUL.FTZ R17, R82, R93 ;  /* 0x0000005d52117220 */ /* 0x002fe40000410000 */
[----:B------:R-:W-:Y:S02]  /*2d70*/  FMUL.FTZ R80, R101, R106 ;  /* 0x0000006a65507220 */ /* 0x000fe40000410000 */
[----:B---3--:R-:W-:Y:S01]  /*2d80*/  FMUL.FTZ R16, R98, R83 ;  /* 0x0000005362107220 */ /* 0x008fe20000410000 */
[----:B------:R-:W0:Y:S01]  /*2d90*/  MUFU.RCP R100, R100 ;  /* 0x0000006400647308 */ /* 0x000e220000001000 */
[----:B------:R-:W-:Y:S01]  /*2da0*/  FADD.FTZ R19, -R99, 1 ;  /* 0x3f80000063137421 */ /* 0x000fe20000010100 */
[----:B-----5:R-:W-:Y:S01]  /*2db0*/  HADD2.F32 R79, -RZ, R13.H0_H0 ;  /* 0x2000000dff4f7230 */ /* 0x020fe20000004100 */
[----:B------:R-:W-:Y:S01]  /*2dc0*/  FFMA.FTZ R15, R84, R15, 1 ;  /* 0x3f800000540f7423 */ /* 0x000fe2000001000f */
[----:B------:R-:W-:Y:S01]  /*2dd0*/  HADD2.F32 R81, -RZ, R14.H0_H0 ;  /* 0x2000000eff517230 */ /* 0x000fe20000004100 */
[----:B------:R-:W-:-:S02]  /*2de0*/  FFMA.FTZ R18, R85, R18, 1 ;  /* 0x3f80000055127423 */ /* 0x000fc40000010012 */
[----:B------:R-:W-:Y:S02]  /*2df0*/  FMUL.FTZ R16, R95, R16 ;  /* 0x000000105f107220 */ /* 0x000fe40000410000 */
[----:B------:R-:W-:Y:S02]  /*2e00*/  FMUL.FTZ R17, R94, R17 ;  /* 0x000000115e117220 */ /* 0x000fe40000410000 */
[----:B------:R-:W-:Y:S02]  /*2e10*/  FMUL.FTZ R80, R99, R80 ;  /* 0x0000005063507220 */ /* 0x000fe40000410000 */
[----:B------:R-:W-:Y:S02]  /*2e20*/  FFMA.FTZ R19, R88, R19, 1 ;  /* 0x3f80000058137423 */ /* 0x000fe40000010013 */
[----:B------:R-:W-:Y:S02]  /*2e30*/  FMUL.FTZ R15, R16, R15 ;  /* 0x0000000f100f7220 */ /* 0x000fe40000410000 */
[----:B------:R-:W-:-:S02]  /*2e40*/  FMUL.FTZ R18, R17, R18 ;  /* 0x0000001211127220 */ /* 0x000fc40000410000 */
[----:B------:R-:W-:Y:S02]  /*2e50*/  FADD.FTZ R17, -R97, 1 ;  /* 0x3f80000061117421 */ /* 0x000fe40000010100 */
[----:B--2---:R-:W-:Y:S02]  /*2e60*/  FADD.FTZ R16, -R96, 1 ;  /* 0x3f80000060107421 */ /* 0x004fe40000010100 */
[----:B------:R-:W-:Y:S02]  /*2e70*/  FMUL.FTZ R14, R102, R79 ;  /* 0x0000004f660e7220 */ /* 0x000fe40000410000 */
[----:B------:R-:W-:Y:S02]  /*2e80*/  FMUL.FTZ R13, R104, R81 ;  /* 0x00000051680d7220 */ /* 0x000fe40000410000 */
[----:B------:R-:W-:Y:S02]  /*2e90*/  FMUL.FTZ R19, R80, R19 ;  /* 0x0000001350137220 */ /* 0x000fe40000410000 */
[----:B------:R-:W1:Y:S01]  /*2ea0*/  MUFU.RCP R80, R111 ;  /* 0x0000006f00507308 */ /* 0x000e620000001000 */
[----:B------:R-:W-:Y:S01]  /*2eb0*/  FFMA.FTZ R17, R86, R17, 1 ;  /* 0x3f80000056117423 */ /* 0x000fe20000010011 */
[----:B------:R-:W-:Y:S01]  /*2ec0*/  HADD2.F32 R105, -RZ, R105.H0_H0 ;  /* 0x20000069ff697230 */ /* 0x000fe20000004100 */
[----:B------:R-:W-:Y:S01]  /*2ed0*/  FFMA.FTZ R16, R87, R16, 1 ;  /* 0x3f80000057107423 */ /* 0x000fe20000010010 */
[----:B------:R-:W-:Y:S01]  /*2ee0*/  HADD2.F32 R112, -RZ, R112.H0_H0 ;  /* 0x20000070ff707230 */ /* 0x000fe20000004100 */
[----:B------:R-:W-:Y:S01]  /*2ef0*/  FMUL.FTZ R14, R97, R14 ;  /* 0x0000000e610e7220 */ /* 0x000fe20000410000 */
[----:B------:R-:W-:Y:S01]  /*2f00*/  BAR.SYNC.DEFER_BLOCKING 0x0 ;  /* 0x0000000000007b1d */ /* 0x000fe20000010000 */
[----:B------:R-:W-:-:S02]  /*2f10*/  FMUL.FTZ R13, R96, R13 ;  /* 0x0000000d600d7220 */ /* 0x000fc40000410000 */
[----:B------:R-:W-:Y:S02]  /*2f20*/  FMUL.FTZ R14, R14, R17 ;  /* 0x000000110e0e7220 */ /* 0x000fe40000410000 */
[----:B------:R-:W-:Y:S02]  /*2f30*/  FMUL.FTZ R13, R13, R16 ;  /* 0x000000100d0d7220 */ /* 0x000fe40000410000 */
[----:B0-----:R-:W-:Y:S02]  /*2f40*/  FADD.FTZ R16, -R100, 1 ;  /* 0x3f80000064107421 */ /* 0x001fe40000010100 */
[----:B------:R-:W-:Y:S01]  /*2f50*/  FMUL.FTZ R17, R108, R105 ;  /* 0x000000696c117220 */ /* 0x000fe20000410000 */
[----:B------:R-:W-:Y:S01]  /*2f60*/  HADD2.F32 R77, -RZ, R12.H0_H0 ;  /* 0x2000000cff4d7230 */ /* 0x000fe20000004100 */
[----:B------:R-:W-:Y:S02]  /*2f70*/  FFMA.FTZ R16, R89, R16, 1 ;  /* 0x3f80000059107423 */ /* 0x000fe40000010010 */
[----:B------:R-:W-:-:S02]  /*2f80*/  FMUL.FTZ R17, R100, R17 ;  /* 0x0000001164117220 */ /* 0x000fc40000410000 */
[----:B------:R-:W-:Y:S02]  /*2f90*/  FMUL.FTZ R12, R110, R77 ;  /* 0x0000004d6e0c7220 */ /* 0x000fe40000410000 */
[----:B------:R-:W-:Y:S02]  /*2fa0*/  FMUL.FTZ R16, R17, R16 ;  /* 0x0000001011107220 */ /* 0x000fe40000410000 */
[----:B-1----:R-:W-:Y:S02]  /*2fb0*/  FADD.FTZ R76, -R80, 1 ;  /* 0x3f800000504c7421 */ /* 0x002fe40000010100 */
[----:B------:R-:W-:Y:S02]  /*2fc0*/  FMUL.FTZ R17, R107, R112 ;  /* 0x000000706b117220 */ /* 0x000fe40000410000 */
[----:B------:R-:W-:Y:S02]  /*2fd0*/  FMUL.FTZ R12, R103, R12 ;  /* 0x0000000c670c7220 */ /* 0x000fe40000410000 */
[----:B------:R-:W-:-:S02]  /*2fe0*/  FFMA.FTZ R76, R91, R76, 1 ;  /* 0x3f8000005b4c7423 */ /* 0x000fc4000001004c */
[----:B------:R-:W-:Y:S02]  /*2ff0*/  FMUL.FTZ R17, R80, R17 ;  /* 0x0000001150117220 */ /* 0x000fe40000410000 */
[----:B------:R-:W-:Y:S02]  /*3000*/  FMUL.FTZ R12, R12, R109 ;  /* 0x0000006d0c0c7220 */ /* 0x000fe40000410000 */
[----:B------:R-:W-:Y:S01]  /*3010*/  FMUL.FTZ R17, R17, R76 ;  /* 0x0000004c11117220 */ /* 0x000fe20000410000 */
[----:B------:R-:W-:Y:S02]  /*3020*/  F2FP.PACK_AB R15, R18, R15 ;  /* 0x0000000f120f723e */ /* 0x000fe400000000ff */
[----:B------:R-:W-:Y:S02]  /*3030*/  F2FP.PACK_AB R13, R13, R14 ;  /* 0x0000000e0d0d723e */ /* 0x000fe400000000ff */
[----:B------:R-:W-:Y:S02]  /*3040*/  F2FP.PACK_AB R16, R16, R19 ;  /* 0x000000131010723e */ /* 0x000fe400000000ff */
[----:B------:R-:W-:-:S02]  /*3050*/  F2FP.PACK_AB R12, R17, R12 ;  /* 0x0000000c110c723e */ /* 0x000fc400000000ff */
[----:B------:R-:W-:Y:S02]  /*3060*/  PRMT R14, R15, 0x7632, R14 ;  /* 0x000076320f0e7816 */ /* 0x000fe4000000000e */
[----:B------:R-:W-:Y:S02]  /*3070*/  PRMT R17, R13, 0x7632, R17 ;  /* 0x000076320d117816 */ /* 0x000fe40000000011 */
        /* <DEDUP_REMOVED lines=24> */
[----:B--2---:R-:W-:-:S05]  /*3200*/  IMAD R19, R63, c[0x0][0x2ec], R14 ;  /* 0x0000bb003f137a24 */ /* 0x004fca00078e020e */
[----:B------:R-:W-:Y:S01]  /*3210*/  IADD3 R13, R13, R19, RZ ;  /* 0x000000130d0d7210 */ /* 0x000fe20007ffe0ff */
[----:B------:R-:W-:-:S04]  /*3220*/  IMAD R14, R66, c[0x0][0x2f0], RZ ;  /* 0x0000bc00420e7a24 */ /* 0x000fc800078e02ff */
[----:B------:R-:W-:-:S04]  /*3230*/  IMAD.WIDE.U32 R12, R67, c[0x0][0x2f0], R12 ;  /* 0x0000bc00430c7a25 */ /* 0x000fc800078e000c */
[----:B------:R-:W-:Y:S01]  /*3240*/  IMAD R17, R67, c[0x0][0x2f4], R14 ;  /* 0x0000bd0043117a24 */ /* 0x000fe200078e020e */
[----:B------:R-:W-:Y:S02]  /*3250*/  IADD3 R15, P0, R22, R12, RZ ;  /* 0x0000000c160f7210 */ /* 0x000fe40007f1e0ff */
[C---:B------:R-:W-:Y:S02]  /*3260*/  LEA R14, P2, R21.reuse, c[0x0][0x338], 0x1 ;  /* 0x0000ce00150e7a11 */ /* 0x040fe400078408ff */
[----:B------:R-:W-:Y:S02]  /*3270*/  IADD3.X R13, R0, R17, R13, P0, !PT ;  /* 0x00000011000d7210 */ /* 0x000fe400007fe40d */
[----:B------:R-:W-:Y:S02]  /*3280*/  LEA.HI.X R12, R21, c[0x0][0x33c], R92, 0x1, P2 ;  /* 0x0000cf00150c7a11 */ /* 0x000fe400010f0c5c */
[C---:B------:R-:W-:Y:S01]  /*3290*/  LEA R14, P2, R15.reuse, R14, 0x1 ;  /* 0x0000000e0f0e7211 */ /* 0x040fe200078408ff */
[----:B------:R-:W-:Y:S03]  /*32a0*/  BSSY B0, `(.L_x_6757) ;  /* 0x0000010000007945 */ /* 0x000fe60003800000 */
[----:B------:R-:W-:-:S02]  /*32b0*/  LEA.HI.X R15, R15, R12, R13, 0x1, P2 ;  /* 0x0000000c0f0f7211 */ /* 0x000fc400010f0c0d */
[C---:B0-----:R-:W-:Y:S02]  /*32c0*/  ISETP.GE.AND P0, PT, R50.reuse, R76, PT ;  /* 0x0000004c3200720c */ /* 0x041fe40003f06270 */
[----:B------:R-:W-:Y:S02]  /*32d0*/  IADD3 R12, P2, R50, R4, RZ ;  /* 0x00000004320c7210 */ /* 0x000fe40007f5e0ff */
[----:B------:R-:W-:Y:S02]  /*32e0*/  ISETP.GE.AND P3, PT, R46, R76, PT ;  /* 0x0000004c2e00720c */ /* 0x000fe40003f66270 */
        /* <DEDUP_REMOVED lines=11> */
.L_x_6758:
[----:B------:R-:W-:Y:S05]  /*33a0*/  BSYNC B0 ;  /* 0x0000000000007941 */ /* 0x000fea0003800000 */
.L_x_6757:
[----:B------:R1:W-:Y:S01]  /*33b0*/  @!P3 STG.E.U16 [R14.64+0x40], R113 ;  /* 0x000040710e00b986 */ /* 0x0003e2000c101506 */
[----:B------:R-:W-:Y:S01]  /*33c0*/  ISETP.GE.AND P2, PT, R45, R76, PT ;  /* 0x0000004c2d00720c */ /* 0x000fe20003f46270 */
[----:B------:R-:W-:Y:S01]  /*33d0*/  FMUL.FTZ R85, R85, R94 ;  /* 0x0000005e55557220 */ /* 0x000fe20000410000 */
[-C--:B------:R-:W-:Y:S01]  /*33e0*/  ISETP.GE.AND P0, PT, R44, R76.reuse, PT ;  /* 0x0000004c2c00720c */ /* 0x080fe20003f06270 */
[----:B------:R-:W-:Y:S01]  /*33f0*/  FMUL.FTZ R95, R84, R95 ;  /* 0x0000005f545f7220 */ /* 0x000fe20000410000 */
[-C--:B------:R-:W-:Y:S01]  /*3400*/  ISETP.GE.AND P4, PT, R43, R76.reuse, PT ;  /* 0x0000004c2b00720c */ /* 0x080fe20003f86270 */
[----:B------:R-:W-:Y:S01]  /*3410*/  FMUL.FTZ R97, R86, R97 ;  /* 0x0000006156617220 */ /* 0x000fe20000410000 */
[----:B------:R-:W-:Y:S01]  /*3420*/  ISETP.GE.AND P5, PT, R42, R76, PT ;  /* 0x0000004c2a00720c */ /* 0x000fe20003fa6270 */
[----:B------:R-:W-:Y:S01]  /*3430*/  FMUL.FTZ R87, R87, R96 ;  /* 0x0000006057577220 */ /* 0x000fe20000410000 */
[-C--:B------:R-:W-:Y:S01]  /*3440*/  ISETP.GE.AND P3, PT, R47, R76.reuse, PT ;  /* 0x0000004c2f00720c */ /* 0x080fe20003f66270 */
[----:B------:R-:W-:Y:S01]  /*3450*/  FMUL.FTZ R99, R88, R99 ;  /* 0x0000006358637220 */ /* 0x000fe20000410000 */
[----:B------:R-:W-:Y:S01]  /*3460*/  ISETP.GE.AND P6, PT, R41, R76, PT ;  /* 0x0000004c2900720c */ /* 0x000fe20003fc6270 */
[----:B------:R-:W-:-:S02]  /*3470*/  FMUL.FTZ R89, R89, R100 ;  /* 0x0000006459597220 */ /* 0x000fc40000410000 */
[----:B------:R1:W-:Y:S01]  /*3480*/  @!P2 STG.E.U16 [R14.64+0x80], R117 ;  /* 0x000080750e00a986 */ /* 0x0003e2000c101506 */
[----:B------:R-:W-:Y:S02]  /*3490*/  FMUL.FTZ R103, R90, R103 ;  /* 0x000000675a677220 */ /* 0x000fe40000410000 */
[----:B------:R-:W-:Y:S01]  /*34a0*/  FMUL.FTZ R91, R91, R80 ;  /* 0x000000505b5b7220 */ /* 0x000fe20000410000 */
[----:B------:R1:W-:Y:S01]  /*34b0*/  @!P0 STG.E.U16 [R14.64+0xc0], R119 ;  /* 0x0000c0770e008986 */ /* 0x0003e2000c101506 */
[----:B------:R-:W-:Y:S01]  /*34c0*/  ISETP.NE.U32.AND P0, PT, RZ, c[0x0][0x270], PT ;  /* 0x00009c00ff007a0c */ /* 0x000fe20003f05070 */
[----:B------:R-:W-:Y:S02]  /*34d0*/  FMUL.FTZ R78, R82, R85 ;  /* 0x00000055524e7220 */ /* 0x000fe40000410000 */
[----:B------:R1:W-:Y:S01]  /*34e0*/  @!P4 STG.E.U16 [R14.64+0x100], R121 ;  /* 0x000100790e00c986 */ /* 0x0003e2000c101506 */
[----:B------:R-:W-:Y:S01]  /*34f0*/  ISETP.NE.AND.EX P0, PT, RZ, c[0x0][0x274], PT, P0 ;  /* 0x00009d00ff007a0c */ /* 0x000fe20003f05300 */
[----:B------:R-:W-:-:S02]  /*3500*/  FMUL.FTZ R76, R98, R95 ;  /* 0x0000005f624c7220 */ /* 0x000fc40000410000 */
[----:B------:R1:W-:Y:S01]  /*3510*/  @!P5 STG.E.U16 [R14.64+0x140], R123 ;  /* 0x0001407b0e00d986 */ /* 0x0003e2000c101506 */
[----:B------:R-:W-:Y:S02]  /*3520*/  FMUL.FTZ R80, R102, R97 ;  /* 0x0000006166507220 */ /* 0x000fe40000410000 */
[----:B------:R-:W-:Y:S01]  /*3530*/  FMUL.FTZ R82, R104, R87 ;  /* 0x0000005768527220 */ /* 0x000fe20000410000 */
[----:B------:R1:W-:Y:S01]  /*3540*/  @!P3 STG.E.U16 [R14.64], R111 ;  /* 0x0000006f0e00b986 */ /* 0x0003e2000c101506 */
[----:B------:R-:W-:Y:S02]  /*3550*/  FMUL.FTZ R84, R101, R99 ;  /* 0x0000006365547220 */ /* 0x000fe40000410000 */
[----:B------:R-:W-:Y:S01]  /*3560*/  FMUL.FTZ R86, R108, R89 ;  /* 0x000000596c567220 */ /* 0x000fe20000410000 */
[----:B------:R1:W-:Y:S01]  /*3570*/  @!P6 STG.E.U16 [R14.64+0x180], R125 ;  /* 0x0001807d0e00e986 */ /* 0x0003e2000c101506 */
[----:B------:R-:W-:Y:S02]  /*3580*/  FMUL.FTZ R88, R110, R103 ;  /* 0x000000676e587220 */ /* 0x000fe40000410000 */
[----:B------:R-:W-:Y:S01]  /*3590*/  FMUL.FTZ R90, R107, R91 ;  /* 0x0000005b6b5a7220 */ /* 0x000fe20000410000 */
[----:B------:R-:W-:Y:S05]  /*35a0*/  @!P0 BRA `(.L_x_6759) ;  /* 0x0000050000008947 */ /* 0x000fea0003800000 */
[----:B------:R-:W-:Y:S01]  /*35b0*/  BAR.SYNC.DEFER_BLOCKING 0x0 ;  /* 0x0000000000007b1d */ /* 0x000fe20000010000 */
[----:B------:R-:W-:-:S02]  /*35c0*/  FMUL.FTZ R83, R95, R83 ;  /* 0x000000535f537220 */ /* 0x000fc40000410000 */
[----:B-1----:R-:W-:Y:S02]  /*35d0*/  FMUL.FTZ R14, R85, R93 ;  /* 0x0000005d550e7220 */ /* 0x002fe40000410000 */
        /* <DEDUP_REMOVED lines=10> */
[----:B------:R-:W-:-:S02]  /*3680*/  F2FP.PACK_AB R14, R14, R99 ;  /* 0x000000630e0e723e */ /* 0x000fc400000000ff */
[----:B------:R-:W-:Y:S02]  /*3690*/  PRMT R17, R16, 0x7632, R17 ;  /* 0x0000763210117816 */ /* 0x000fe40000000011 */
[----:B------:R-:W-:Y:S02]  /*36a0*/  F2FP.PACK_AB R77, R112, R77 ;  /* 0x0000004d704d723e */ /* 0x000fe400000000ff */
[----:B0-----:R-:W-:Y:S02]  /*36b0*/  PRMT R18, R14, 0x7632, R18 ;  /* 0x000076320e127816 */ /* 0x001fe40000000012 */
[C---:B------:R-:W-:Y:S01]  /*36c0*/  PRMT R19, R77.reuse, 0x7610, R19 ;  /* 0x000076104d137816 */ /* 0x040fe20000000013 */
[----:B------:R-:W-:Y:S01]  /*36d0*/  STS.U16 [R30], R83 ;  /* 0x000000531e007388 */ /* 0x000fe20000000400 */
[----:B------:R-:W-:-:S03]  /*36e0*/  PRMT R93, R77, 0x7632, R93 ;  /* 0x000076324d5d7816 */ /* 0x000fc6000000005d */
[----:B------:R-:W-:Y:S04]  /*36f0*/  STS.U16 [R30+0x2], R15 ;  /* 0x0000020f1e007388 */ /* 0x000fe80000000400 */
[----:B------:R0:W-:Y:S04]  /*3700*/  STS.U16 [R30+0x4], R16 ;  /* 0x000004101e007388 */ /* 0x0001e80000000400 */
[----:B------:R-:W-:Y:S04]  /*3710*/  STS.U16 [R30+0x6], R17 ;  /* 0x000006111e007388 */ /* 0x000fe80000000400 */
[----:B------:R1:W-:Y:S01]  /*3720*/  STS.U16 [R30+0x8], R14 ;  /* 0x0000080e1e007388 */ /* 0x0003e20000000400 */
[----:B0-----:R-:W-:-:S03]  /*3730*/  IMAD R16, R62, c[0x0][0x210], RZ ;  /* 0x000084003e107a24 */ /* 0x001fc600078e02ff */
[----:B------:R-:W-:Y:S04]  /*3740*/  STS.U16 [R30+0xa], R18 ;  /* 0x00000a121e007388 */ /* 0x000fe80000000400 */
[----:B------:R0:W-:Y:S01]  /*3750*/  STS.U16 [R30+0xc], R19 ;  /* 0x00000c131e007388 */ /* 0x0001e20000000400 */
[----:B-1----:R-:W-:-:S03]  /*3760*/  IMAD.WIDE.U32 R14, R63, c[0x0][0x210], RZ ;  /* 0x000084003f0e7a25 */ /* 0x002fc600078e00ff */
[----:B------:R-:W-:Y:S01]  /*3770*/  STS.U16 [R30+0xe], R93 ;  /* 0x00000e5d1e007388 */ /* 0x000fe20000000400 */
[----:B------:R-:W-:-:S06]  /*3780*/  NOP ;  /* 0x0000000000007918 */ /* 0x000fcc0000000000 */
[----:B------:R-:W-:Y:S01]  /*3790*/  LDS.U16 R77, [R38] ;  /* 0x00000000264d7984 */ /* 0x000fe20000000400 */
[----:B0-----:R-:W-:Y:S01]  /*37a0*/  IMAD R19, R63, c[0x0][0x214], R16 ;  /* 0x000085003f137a24 */ /* 0x001fe200078e0210 */
[----:B------:R-:W-:Y:S01]  /*37b0*/  LEA R16, P2, R21, c[0x0][0x270], 0x1 ;  /* 0x00009c0015107a11 */ /* 0x000fe200078408ff */
[----:B------:R-:W-:Y:S01]  /*37c0*/  IMAD R18, R66, c[0x0][0x218], RZ ;  /* 0x0000860042127a24 */ /* 0x000fe200078e02ff */
[----:B------:R-:W-:Y:S02]  /*37d0*/  LDS.U16 R79, [R37+0x40] ;  /* 0x00004000254f7984 */ /* 0x000fe40000000400 */
[----:B------:R-:W-:Y:S01]  /*37e0*/  IADD3 R15, R15, R19, RZ ;  /* 0x000000130f0f7210 */ /* 0x000fe20007ffe0ff */
[----:B------:R-:W-:Y:S01]  /*37f0*/  IMAD R95, R67, c[0x0][0x21c], R18 ;  /* 0x00008700435f7a24 */ /* 0x000fe200078e0212 */
[----:B------:R-:W-:Y:S01]  /*3800*/  LDS.U16 R81, [R36+0x80] ;  /* 0x0000800024517984 */ /* 0x000fe20000000400 */
[----:B------:R-:W-:Y:S02]  /*3810*/  LEA.HI.X R21, R21, c[0x0][0x274], R92, 0x1, P2 ;  /* 0x00009d0015157a11 */ /* 0x000fe400010f0c5c */
        /* <DEDUP_REMOVED lines=18> */
[----:B------:R-:W-:-:S05]  /*3940*/  MOV R17, R13 ;  /* 0x0000000d00117202 */ /* 0x000fca0000000f00 */
        /* <DEDUP_REMOVED lines=8> */
.L_x_6761:
[----:B------:R-:W-:Y:S05]  /*39d0*/  BSYNC B0 ;  /* 0x0000000000007941 */ /* 0x000fea0003800000 */
.L_x_6760:
        /* <DEDUP_REMOVED lines=13> */
.L_x_6759:
        /* <DEDUP_REMOVED lines=8> */
[----:B------:R-:W-:Y:S01]  /*3b30*/  FMUL.FTZ R89, R76, R65 ;  /* 0x000000414c597220 */ /* 0x000fe20000410000 */
[----:B0-----:R-:W-:Y:S01]  /*3b40*/  HFMA2.MMA R19, -RZ, RZ, 0, 0 ;  /* 0x00000000ff137435 */ /* 0x001fe200000001ff */
[C---:B------:R-:W-:Y:S01]  /*3b50*/  FFMA.FTZ R15, R78.reuse, R15, R61 ;  /* 0x0000000f4e0f7223 */ /* 0x040fe2000001003d */
[----:B------:R-:W-:Y:S01]  /*3b60*/  HADD2.F32 R61, -RZ, R23.H0_H0 ;  /* 0x20000017ff3d7230 */ /* 0x000fe20000004100 */
[----:B------:R-:W-:Y:S01]  /*3b70*/  HFMA2.MMA R93, -RZ, RZ, 0, 0 ;  /* 0x00000000ff5d7435 */ /* 0x000fe200000001ff */
[-C--:B------:R-:W-:Y:S01]  /*3b80*/  FMUL.FTZ R96, R78, R65.reuse ;  /* 0x000000414e607220 */ /* 0x080fe20000410000 */
[----:B------:R-:W-:Y:S01]  /*3b90*/  MOV R102, RZ ;  /* 0x000000ff00667202 */ /* 0x000fe20000000f00 */
[C---:B------:R-:W-:Y:S01]  /*3ba0*/  FFMA.FTZ R15, R80.reuse, R14, R15 ;  /* 0x0000000e500f7223 */ /* 0x040fe2000001000f */
[----:B------:R-:W-:Y:S01]  /*3bb0*/  HADD2.F32 R14, -RZ, R26.H0_H0 ;  /* 0x2000001aff0e7230 */ /* 0x000fe20000004100 */
        /* <DEDUP_REMOVED lines=11> */
[----:B------:R-:W-:Y:S01]  /*3c70*/  MOV R16, c[0x0][0x16c] ;  /* 0x00005b0000107a02 */ /* 0x000fe20000000f00 */
[----:B------:R-:W-:-:S02]  /*3c80*/  FMUL.FTZ R77, R86, R65 ;  /* 0x00000041564d7220 */ /* 0x000fc40000410000 */
[----:B------:R-:W-:Y:S01]  /*3c90*/  FFMA.FTZ R15, R88, R14, R15 ;  /* 0x0000000e580f7223 */ /* 0x000fe2000001000f */
[----:B------:R-:W-:Y:S01]  /*3ca0*/  ISETP.GE.AND P0, PT, R16, 0x1, PT ;  /* 0x000000011000780c */ /* 0x000fe20003f06270 */
[----:B------:R-:W-:Y:S02]  /*3cb0*/  FMUL.FTZ R79, R88, R65 ;  /* 0x00000041584f7220 */ /* 0x000fe40000410000 */
[C---:B------:R-:W-:Y:S02]  /*3cc0*/  FFMA.FTZ R61, R90.reuse, R61, R15 ;  /* 0x0000003d5a3d7223 */ /* 0x040fe4000001000f */
[----:B------:R-:W-:-:S08]  /*3cd0*/  FMUL.FTZ R92, R90, R65 ;  /* 0x000000415a5c7220 */ /* 0x000fd00000410000 */
[----:B------:R-:W-:Y:S05]  /*3ce0*/  @!P0 BRA `(.L_x_6762) ;  /* 0x0000165000008947 */ /* 0x000fea0003800000 */
[C---:B------:R-:W-:Y:S01]  /*3cf0*/  IADD3 R20, R51.reuse, -0x2, RZ ;  /* 0xfffffffe33147810 */ /* 0x040fe20007ffe0ff */
[C---:B------:R-:W-:Y:S01]  /*3d00*/  IMAD R100, R66.reuse, c[0x0][0x180], RZ ;  /* 0x0000600042647a24 */ /* 0x040fe200078e02ff */
[----:B------:R-:W-:Y:S01]  /*3d10*/  IADD3 R91, R51, -0x1, RZ ;  /* 0xffffffff335b7810 */ /* 0x000fe20007ffe0ff */
[C---:B------:R-:W-:Y:S01]  /*3d20*/  IMAD R102, R66.reuse, c[0x0][0x198], RZ ;  /* 0x0000660042667a24 */ /* 0x040fe200078e02ff */
[----:B------:R-:W-:Y:S01]  /*3d30*/  MOV R145, RZ ;  /* 0x000000ff00917202 */ /* 0x000fe20000000f00 */
[----:B------:R-:W-:Y:S01]  /*3d40*/  IMAD R104, R66, c[0x0][0x1b8], RZ ;  /* 0x00006e0042687a24 */ /* 0x000fe200078e02ff */
[----:B------:R-:W-:Y:S01]  /*3d50*/  MOV R99, RZ ;  /* 0x000000ff00637202 */ /* 0x000fe20000000f00 */
[----:B------:R-:W-:Y:S01]  /*3d60*/  IMAD R21, R20, c[0x0][0x16c], RZ ;  /* 0x00005b0014157a24 */ /* 0x000fe200078e02ff */
[----:B------:R-:W-:Y:S01]  /*3d70*/  LEA.HI R20, R91, R91, RZ, 0x1 ;  /* 0x0000005b5b147211 */ /* 0x000fe200078f08ff */
[----:B------:R-:W-:Y:S01]  /*3d80*/  IMAD.WIDE.U32 R14, R67, c[0x0][0x180], RZ ;  /* 0x00006000430e7a25 */ /* 0x000fe200078e00ff */
[----:B------:R-:W-:Y:S01]  /*3d90*/  MOV R106, RZ ;  /* 0x000000ff006a7202 */ /* 0x000fe20000000f00 */
[----:B------:R-:W-:-:S02]  /*3da0*/  UMOV UR4, URZ ;  /* 0x0000003f00047c82 */ /* 0x000fc40008000000 */
[C---:B------:R-:W-:Y:S01]  /*3db0*/  IMAD R93, R67.reuse, c[0x0][0x184], R100 ;  /* 0x00006100435d7a24 */ /* 0x040fe200078e0264 */
[----:B------:R-:W-:Y:S01]  /*3dc0*/  LEA R83, P0, R14, c[0x0][0x220], 0x2 ;  /* 0x000088000e537a11 */ /* 0x000fe200078010ff */
[----:B------:R-:W-:-:S03]  /*3dd0*/  IMAD.WIDE.U32 R16, R67, c[0x0][0x198], RZ ;  /* 0x0000660043107a25 */ /* 0x000fc600078e00ff */
[----:B------:R-:W-:Y:S01]  /*3de0*/  IADD3 R93, R15, R93, RZ ;  /* 0x0000005d0f5d7210 */ /* 0x000fe20007ffe0ff */
[C---:B------:R-:W-:Y:S01]  /*3df0*/  IMAD.WIDE.U32 R18, R67.reuse, c[0x0][0x1b8], RZ ;  /* 0x00006e0043127a25 */ /* 0x040fe200078e00ff */
[----:B------:R-:W-:Y:S02]  /*3e00*/  LEA R85, P2, R16, c[0x0][0x228], 0x2 ;  /* 0x00008a0010557a11 */ /* 0x000fe400078410ff */
[----:B------:R-:W-:Y:S01]  /*3e10*/  LEA.HI.X R100, R14, c[0x0][0x224], R93, 0x2, P0 ;  /* 0x000089000e647a11 */ /* 0x000fe200000f145d */
[C---:B------:R-:W-:Y:S01]  /*3e20*/  IMAD R95, R67.reuse, c[0x0][0x19c], R102 ;  /* 0x00006700435f7a24 */ /* 0x040fe200078e0266 */
[----:B------:R-:W-:Y:S01]  /*3e30*/  LOP3.LUT R102, R20, 0xfffffe, RZ, 0xc0, !PT ;  /* 0x00fffffe14667812 */ /* 0x000fe200078ec0ff */
[----:B------:R-:W-:Y:S01]  /*3e40*/  IMAD R97, R67, c[0x0][0x1bc], R104 ;  /* 0x00006f0043617a24 */ /* 0x000fe200078e0268 */
[----:B------:R-:W-:Y:S01]  /*3e50*/  LEA R87, P3, R18, c[0x0][0x230], 0x2 ;  /* 0x00008c0012577a11 */ /* 0x000fe200078610ff */
[----:B------:R-:W-:Y:S01]  /*3e60*/  IMAD.WIDE R20, R21, 0x8, R10 ;  /* 0x0000000815147825 */ /* 0x000fe200078e020a */
[----:B------:R-:W-:-:S02]  /*3e70*/  IADD3 R17, R17, R95, RZ ;  /* 0x0000005f11117210 */ /* 0x000fc40007ffe0ff */
[----:B------:R-:W-:Y:S02]  /*3e80*/  IADD3 R15, R19, R97, RZ ;  /* 0x00000061130f7210 */ /* 0x000fe40007ffe0ff */
[----:B------:R-:W-:Y:S02]  /*3e90*/  IADD3 R101, R91, -R102, RZ ;  /* 0x800000665b657210 */ /* 0x000fe40007ffe0ff */
[----:B------:R-:W-:Y:S02]  /*3ea0*/  MOV R97, R21 ;  /* 0x0000001500617202 */ /* 0x000fe40000000f00 */
[----:B------:R-:W-:Y:S02]  /*3eb0*/  LEA.HI.X R17, R16, c[0x0][0x22c], R17, 0x2, P2 ;  /* 0x00008b0010117a11 */ /* 0x000fe400010f1411 */
[----:B------:R-:W-:Y:S02]  /*3ec0*/  LEA.HI.X R18, R18, c[0x0][0x234], R15, 0x2, P3 ;  /* 0x00008d0012127a11 */ /* 0x000fe400018f140f */
[----:B------:R-:W-:-:S02]  /*3ed0*/  MOV R21, RZ ;  /* 0x000000ff00157202 */ /* 0x000fc40000000f00 */
[----:B------:R-:W-:Y:S02]  /*3ee0*/  MOV R102, RZ ;  /* 0x000000ff00667202 */ /* 0x000fe40000000f00 */
[----:B------:R-:W-:Y:S02]  /*3ef0*/  MOV R104, RZ ;  /* 0x000000ff00687202 */ /* 0x000fe40000000f00 */
[----:B------:R-:W-:Y:S02]  /*3f00*/  MOV R91, RZ ;  /* 0x000000ff005b7202 */ /* 0x000fe40000000f00 */
[----:B------:R-:W-:Y:S02]  /*3f10*/  MOV R19, RZ ;  /* 0x000000ff00137202 */ /* 0x000fe40000000f00 */
[----:B------:R-:W-:Y:S02]  /*3f20*/  MOV R93, RZ ;  /* 0x000000ff005d7202 */ /* 0x000fe40000000f00 */
[----:B------:R-:W-:-:S02]  /*3f30*/  MOV R95, RZ ;  /* 0x000000ff005f7202 */ /* 0x000fc40000000f00 */
[----:B------:R-:W-:Y:S02]  /*3f40*/  SHF.L.U32 R101, R101, 0x8, RZ ;  /* 0x0000000865657819 */ /* 0x000fe400000006ff */
.L_x_6767:
[----:B------:R-:W-:Y:S02]  /*3f50*/  MOV R14, R83 ;  /* 0x00000053000e7202 */ /* 0x000fe40000000f00 */
[----:B------:R-:W-:-:S05]  /*3f60*/  MOV R15, R100 ;  /* 0x00000064000f7202 */ /* 0x000fca0000000f00 */
[----:B------:R0:W2:Y:S01]  /*3f70*/  LDG.E R103, [R14.64] ;  /* 0x000000060e677981 */ /* 0x0000a2000c1e1900 */
[----:B------:R-:W-:-:S06]  /*3f80*/  MOV R16, R85 ;  /* 0x0000005500107202 */ /* 0x000fcc0000000f00 */
[----:B------:R-:W3:Y:S01]  /*3f90*/  LDG.E R16, [R16.64] ;  /* 0x0000000610107981 */ /* 0x000ee2000c1e1900 */
[----:B0-----:R-:W-:Y:S02]  /*3fa0*/  MOV R14, R87 ;  /* 0x00000057000e7202 */ /* 0x001fe40000000f00 */
[----:B------:R-:W-:-:S05]  /*3fb0*/  MOV R15, R18 ;  /* 0x00000012000f7202 */ /* 0x000fca0000000f00 */
[----:B------:R0:W3:Y:S01]  /*3fc0*/  LDG.E R105, [R14.64] ;  /* 0x000000060e697981 */ /* 0x0000e2000c1e1900 */
[C---:B------:R-:W-:Y:S02]  /*3fd0*/  ISETP.NE.AND P2, PT, R59.reuse, RZ, PT ;  /* 0x000000ff3b00720c */ /* 0x040fe40003f45270 */
[----:B------:R-:W-:-:S04]  /*3fe0*/  IADD3 R108, R59, 0x200, RZ ;  /* 0x000002003b6c7810 */ /* 0x000fc80007ffe0ff */
[----:B------:R-:W-:Y:S02]  /*3ff0*/  SEL R107, R101, R108, !P2 ;  /* 0x0000006c656b7207 */ /* 0x000fe40005000000 */
[----:B------:R-:W-:Y:S02]  /*4000*/  ISETP.NE.AND P3, PT, R59, 0x1f, PT ;  /* 0x0000001f3b00780c */ /* 0x000fe40003f65270 */
[----:B------:R-:W-:-:S04]  /*4010*/  ISETP.GT.AND P0, PT, R51, 0x1, PT ;  /* 0x000000013300780c */ /* 0x000fc80003f04270 */
[----:B------:R-:W-:Y:S01]  /*4020*/  ISETP.EQ.AND P0, PT, R116, RZ, P0 ;  /* 0x000000ff7400720c */ /* 0x000fe20000702270 */
[----:B------:R-:W-:Y:S01]  /*4030*/  HFMA2.MMA R120, -RZ, RZ, 0, 0 ;  /* 0x00000000ff787435 */ /* 0x000fe200000001ff */
[----:B------:R-:W-:Y:S02]  /*4040*/  HADD2.F32 R108, -RZ, R29.H0_H0 ;  /* 0x2000001dff6c7230 */ /* 0x000fe40000004100 */
[----:B------:R-:W-:Y:S02]  /*4050*/  HADD2.F32 R109, -RZ, R26.H0_H0 ;  /* 0x2000001aff6d7230 */ /* 0x000fe40000004100 */
[----:B------:R-:W-:Y:S01]  /*4060*/  HADD2.F32 R112, -RZ, R25.H0_H0 ;  /* 0x20000019ff707230 */ /* 0x000fe20000004100 */
[----:B------:R-:W-:Y:S01]  /*4070*/  FMUL.FTZ R138, R108, R69 ;  /* 0x000000456c8a7220 */ /* 0x000fe20000410000 */
[----:B------:R-:W-:Y:S02]  /*4080*/  HADD2.F32 R111, -RZ, R24.H0_H0 ;  /* 0x20000018ff6f7230 */ /* 0x000fe40000004100 */
[----:B------:R-:W-:-:S03]  /*4090*/  HADD2.F32 R110, -RZ, R23.H0_H0 ;  /* 0x20000017ff6e7230 */ /* 0x000fc60000004100 */
[----:B0-----:R-:W-:Y:S02]  /*40a0*/  @P0 MOV R14, R20 ;  /* 0x00000014000e0202 */ /* 0x001fe40000000f00 */
[----:B------:R-:W-:Y:S01]  /*40b0*/  @P0 MOV R15, R97 ;  /* 0x00000061000f0202 */ /* 0x000fe20000000f00 */
[----:B------:R-:W-:Y:S01]  /*40c0*/  BSSY B0, `(.L_x_6763) ;  /* 0x0000034000007945 */ /* 0x000fe20003800000 */
        /* <DEDUP_REMOVED lines=8> */
[----:B------:R-:W-:Y:S01]  /*4150*/  BAR.SYNC.DEFER_BLOCKING 0x0 ;  /* 0x0000000000007b1d */ /* 0x000fe20000010000 */
[C---:B------:R-:W-:Y:S02]  /*4160*/  FMUL.FTZ R117, R113.reuse, R69 ;  /* 0x0000004571757220 */ /* 0x040fe40000410000 */
[C---:B------:R-:W-:Y:S02]  /*4170*/  FMUL.FTZ R122, R113.reuse, R75 ;  /* 0x0000004b717a7220 */ /* 0x040fe40000410000 */
[C---:B------:R-:W-:Y:S01]  /*4180*/  FMUL.FTZ R119, R113.reuse, R70 ;  /* 0x0000004671777220 */ /* 0x040fe20000410000 */
[----:B------:R1:W2:Y:S01]  /*4190*/  @P3 LDS R141, [R59.X4+0xc5c] ;  /* 0x000c5c003b8d3984 */ /* 0x0002a20000004800 */
[----:B------:R-:W-:-:S02]  /*41a0*/  FMUL.FTZ R121, R113, R71 ;  /* 0x0000004771797220 */ /* 0x000fc40000410000 */
[C---:B------:R-:W-:Y:S02]  /*41b0*/  FMUL.FTZ R124, R113.reuse, R72 ;  /* 0x00000048717c7220 */ /* 0x040fe40000410000 */
[C---:B------:R-:W-:Y:S02]  /*41c0*/  FMUL.FTZ R125, R113.reuse, R73 ;  /* 0x00000049717d7220 */ /* 0x040fe40000410000 */
[----:B------:R-:W-:Y:S01]  /*41d0*/  FMUL.FTZ R130, R113, R74 ;  /* 0x0000004a71827220 */ /* 0x000fe20000410000 */
[----:B------:R-:W4:Y:S01]  /*41e0*/  MUFU.EX2 R117, R117 ;  /* 0x0000007500757308 */ /* 0x000f220000000800 */
[----:B0-----:R-:W-:Y:S01]  /*41f0*/  HADD2.F32 R107, -RZ, R115.H0_H0 ;  /* 0x20000073ff6b7230 */ /* 0x001fe20000004100 */
[----:B---3--:R-:W-:Y:S01]  /*4200*/  FMUL.FTZ R137, R105, R16 ;  /* 0x0000001069897220 */ /* 0x008fe20000410000 */
[----:B------:R4:W5:Y:S05]  /*4210*/  @P0 LDG.E R120, [R14.64+0x4] ;  /* 0x000004060e780981 */ /* 0x00096a000c1e1900 */
[----:B------:R-:W0:Y:S01]  /*4220*/  MUFU.EX2 R122, R122 ;  /* 0x0000007a007a7308 */ /* 0x000e220000000800 */
[----:B------:R-:W-:-:S07]  /*4230*/  HADD2.F32 R105, -RZ, R28.H0_H0 ;  /* 0x2000001cff697230 */ /* 0x000fce0000004100 */
[----:B------:R-:W3:Y:S01]  /*4240*/  MUFU.EX2 R119, R119 ;  /* 0x0000007700777308 */ /* 0x000ee20000000800 */
[----:B------:R-:W-:-:S07]  /*4250*/  HADD2.F32 R16, -RZ, R27.H0_H0 ;  /* 0x2000001bff107230 */ /* 0x000fce0000004100 */
[----:B------:R-:W0:Y:S08]  /*4260*/  MUFU.EX2 R121, R121 ;  /* 0x0000007900797308 */ /* 0x000e300000000800 */
[----:B------:R-:W0:Y:S08]  /*4270*/  MUFU.EX2 R124, R124 ;  /* 0x0000007c007c7308 */ /* 0x000e300000000800 */
[----:B------:R-:W0:Y:S08]  /*4280*/  MUFU.EX2 R125, R125 ;  /* 0x0000007d007d7308 */ /* 0x000e300000000800 */
[----:B------:R-:W0:Y:S01]  /*4290*/  MUFU.EX2 R130, R130 ;  /* 0x0000008200827308 */ /* 0x000e220000000800 */
        /* <DEDUP_REMOVED lines=10> */
[----:B------:R-:W-:Y:S02]  /*4340*/  FMUL.FTZ R137, R86, R137 ;  /* 0x0000008956897220 */ /* 0x000fe40000410000 */
[----:B----4-:R-:W-:Y:S02]  /*4350*/  FFMA.FTZ R15, R117, R133, R138 ;  /* 0x00000085750f7223 */ /* 0x010fe4000001008a */
[----:B0-----:R-:W-:Y:S01]  /*4360*/  FFMA.FTZ R113, R122, R139, R135 ;  /* 0x0000008b7a717223 */ /* 0x001fe20000010087 */
[----:B------:R-:W-:Y:S05]  /*4370*/  @P3 BRA `(.L_x_6764) ;  /* 0x0000008000003947 */ /* 0x000fea0003800000 */
[----:B-123--:R-:W-:Y:S02]  /*4380*/  ISETP.NE.AND P0, PT, R51, c[0x0][0x174], PT ;  /* 0x00005d0033007a0c */ /* 0x00efe40003f05270 */
[----:B------:R-:W-:-:S11]  /*4390*/  MOV R141, 0x3f800000 ;  /* 0x3f800000008d7802 */ /* 0x000fd60000000f00 */
[----:B------:R-:W-:-:S04]  /*43a0*/  @P0 LEA.HI R14, R51, R51, RZ, 0x1 ;  /* 0x00000033330e0211 */ /* 0x000fc800078f08ff */
[----:B------:R-:W-:-:S04]  /*43b0*/  @P0 LOP3.LUT R14, R14, 0x3ffffe, RZ, 0xc0, !PT ;  /* 0x003ffffe0e0e0812 */ /* 0x000fc800078ec0ff */
[----:B------:R-:W-:-:S04]  /*43c0*/  @P0 IADD3 R14, -R14, R51, RZ ;  /* 0x000000330e0e0210 */ /* 0x000fc80007ffe1ff */
[----:B------:R-:W-:-:S04]  /*43d0*/  @P0 LEA R14, R14, 0x458, 0xa ;  /* 0x000004580e0e0811 */ /* 0x000fc800078e50ff */
[----:B------:R-:W-:-:S05]  /*43e0*/  @P0 IADD3 R14, R14, R99, RZ ;  /* 0x000000630e0e0210 */ /* 0x000fca0007ffe0ff */
[----:B------:R0:W1:Y:S02]  /*43f0*/  @P0 LDS R141, [R14] ;  /* 0x000000000e8d0984 */ /* 0x0000640000000800 */
.L_x_6764:
[----:B-123--:R-:W-:Y:S05]  /*4400*/  BSYNC B0 ;  /* 0x0000000000007941 */ /* 0x00efea0003800000 */
.L_x_6763:
[----:B------:R-:W-:Y:S01]  /*4410*/  FMUL.FTZ R143, R122, R141 ;  /* 0x0000008d7a8f7220 */ /* 0x000fe20000410000 */
[----:B------:R-:W-:Y:S01]  /*4420*/  ISETP.NE.AND P4, PT, R116, 0x1f, PT ;  /* 0x0000001f7400780c */ /* 0x000fe20003f85270 */
[----:B0-----:R-:W-:Y:S01]  /*4430*/  FMUL.FTZ R14, R118, R117 ;  /* 0x00000075760e7220 */ /* 0x001fe20000410000 */
[----:B------:R-:W-:Y:S01]  /*4440*/  ISETP.GE.AND P0, PT, R54, 0x1, PT ;  /* 0x000000013600780c */ /* 0x000fe20003f06270 */
[C---:B------:R-:W-:Y:S01]  /*4450*/  FFMA.FTZ R15, R119.reuse, R15, R132 ;  /* 0x0000000f770f7223 */ /* 0x040fe20000010084 */
        /* <DEDUP_REMOVED lines=55> */
[----:B------:R-:W-:Y:S01]  /*47d0*/  MOV R14, 0x3f800000 ;  /* 0x3f800000000e7802 */ /* 0x000fe20000000f00 */
[----:B---3--:R-:W-:Y:S01]  /*47e0*/  @P0 FMUL.FTZ R144, R144, R15 ;  /* 0x0000000f90900220 */ /* 0x008fe20000410000 */
[----:B------:R-:W-:Y:S01]  /*47f0*/  ISETP.GE.AND P0, PT, R51, c[0x0][0x174], PT ;  /* 0x00005d0033007a0c */ /* 0x000fe20003f06270 */
[----:B------:R-:W2:Y:S01]  /*4800*/  SHFL.UP PT, R146, R143, 0x8, RZ ;  /* 0x050000008f927989 */ /* 0x000ea200000e00ff */
[----:B------:R-:W-:Y:S02]  /*4810*/  HFMA2.MMA R15, -RZ, RZ, 0, 0 ;  /* 0x00000000ff0f7435 */ /* 0x000fe400000001ff */
        /* <DEDUP_REMOVED lines=49> */
[-C--:B------:R-:W-:Y:S02]  /*4b30*/  FFMA.FTZ R119, R107, -R68.reuse, R133 ;  /* 0x800000446b777223 */ /* 0x080fe40000010085 */
[----:B------:R-:W-:Y:S02]  /*4b40*/  FMUL.FTZ R122, R126, R68 ;  /* 0x000000447e7a7220 */ /* 0x000fe40000410000 */
        /* <DEDUP_REMOVED lines=8> */
[----:B------:R-:W-:-:S02]  /*4bd0*/  FFMA.FTZ R123, R16, -R71, R136 ;  /* 0x80000047107b7223 */ /* 0x000fc40000010088 */
[----:B------:R-:W-:Y:S02]  /*4be0*/  FFMA.FTZ R131, R88, R139, R131 ;  /* 0x0000008b58837223 */ /* 0x000fe40000010083 */
[----:B------:R-:W-:Y:S02]  /*4bf0*/  FMUL.FTZ R125, R132, R71 ;  /* 0x00000047847d7220 */ /* 0x000fe40000410000 */
[----:B------:R-:W-:Y:S02]  /*4c00*/  FFMA.FTZ R136, R128, R121, R127 ;  /* 0x0000007980887223 */ /* 0x000fe4000001007f */
[-C--:B------:R-:W-:Y:S02]  /*4c10*/  FFMA.FTZ R130, R109, -R72.reuse, R129 ;  /* 0x800000486d827223 */ /* 0x080fe40000010081 */
[----:B------:R-:W-:Y:S02]  /*4c20*/  FFMA.FTZ R127, R90, R141, R131 ;  /* 0x0000008d5a7f7223 */ /* 0x000fe40000010083 */
[----:B------:R-:W-:-:S02]  /*4c30*/  FMUL.FTZ R131, R142, R72 ;  /* 0x000000488e837220 */ /* 0x000fc40000410000 */
[----:B------:R-:W-:Y:S01]  /*4c40*/  FFMA.FTZ R129, R125, R123, R136 ;  /* 0x0000007b7d817223 */ /* 0x000fe20000010088 */
[----:B------:R-:W0:Y:S01]  /*4c50*/  SHFL.DOWN PT, R148, R127, 0x1, 0x1f ;  /* 0x08201f007f947f89 */ /* 0x000e2200000e0000 */
[-C--:B------:R-:W-:Y:S02]  /*4c60*/  FFMA.FTZ R135, R112, -R73.reuse, R137 ;  /* 0x8000004970877223 */ /* 0x080fe40000010089 */
[----:B------:R-:W-:Y:S02]  /*4c70*/  FMUL.FTZ R136, R120, R73 ;  /* 0x0000004978887220 */ /* 0x000fe40000410000 */
[----:B------:R-:W-:Y:S02]  /*4c80*/  FFMA.FTZ R129, R131, R130, R129 ;  /* 0x0000008283817223 */ /* 0x000fe40000010081 */
[-C--:B------:R-:W-:Y:S02]  /*4c90*/  FMUL.FTZ R138, R118, R74.reuse ;  /* 0x0000004a768a7220 */ /* 0x080fe40000410000 */
[----:B------:R-:W-:-:S02]  /*4ca0*/  FFMA.FTZ R137, R111, -R74, R139 ;  /* 0x8000004a6f897223 */ /* 0x000fc4000001008b */
[----:B------:R-:W-:Y:S02]  /*4cb0*/  FFMA.FTZ R129, R136, R135, R129 ;  /* 0x0000008788817223 */ /* 0x000fe40000010081 */
[-C--:B------:R-:W-:Y:S02]  /*4cc0*/  FMUL.FTZ R139, R146, R75.reuse ;  /* 0x0000004b928b7220 */ /* 0x080fe40000410000 */
[----:B------:R-:W-:Y:S02]  /*4cd0*/  FFMA.FTZ R133, R110, -R75, R141 ;  /* 0x8000004b6e857223 */ /* 0x000fe4000001008d */
[----:B------:R-:W-:Y:S02]  /*4ce0*/  FFMA.FTZ R144, R138, R137, R129 ;  /* 0x000000898a907223 */ /* 0x000fe40000010081 */
[----:B--2---:R-:W-:Y:S02]  /*4cf0*/  FFMA.FTZ R15, R113, R15, R114 ;  /* 0x0000000f710f7223 */ /* 0x004fe40000010072 */
[----:B------:R-:W-:-:S02]  /*4d00*/  FFMA.FTZ R129, R139, R133, R144 ;  /* 0x000000858b817223 */ /* 0x000fc40000010090 */
[----:B------:R-:W-:Y:S02]  /*4d10*/  FMUL.FTZ R14, R113, R14 ;  /* 0x0000000e710e7220 */ /* 0x000fe40000410000 */
[----:B0-----:R-:W-:Y:S01]  /*4d20*/  @!P0 FADD.FTZ R127, R127, R148 ;  /* 0x000000947f7f8221 */ /* 0x001fe20000010000 */
        /* <DEDUP_REMOVED lines=8> */
[----:B------:R-:W-:Y:S02]  /*4db0*/  FMUL.FTZ R109, R103, R134 ;  /* 0x00000086676d7220 */ /* 0x000fe40000410000 */
[----:B------:R-:W-:Y:S02]  /*4dc0*/  FFMA.FTZ R135, R112, R120, R135 ;  /* 0x0000007870877223 */ /* 0x000fe40000010087 */
[----:B------:R-:W-:Y:S02]  /*4dd0*/  FMUL.FTZ R109, R124, R109 ;  /* 0x0000006d7c6d7220 */ /* 0x000fe40000410000 */
[----:B------:R-:W-:Y:S02]  /*4de0*/  FADD.FTZ R92, R139, R92 ;  /* 0x0000005c8b5c7221 */ /* 0x000fe40000010000 */
[----:B--2---:R-:W-:Y:S02]  /*4df0*/  FMUL.FTZ R14, R103, R146 ;  /* 0x00000092670e7220 */ /* 0x004fe40000410000 */
[----:B------:R-:W-:-:S02]  /*4e00*/  FFMA.FTZ R108, R108, R134, R109 ;  /* 0x000000866c6c7223 */ /* 0x000fc4000001006d */
        /* <DEDUP_REMOVED lines=10> */
[----:B------:R-:W-:Y:S02]  /*4eb0*/  FMUL.FTZ R16, R103, R140 ;  /* 0x0000008c67107220 */ /* 0x000fe40000410000 */
[----:B------:R-:W-:Y:S02]  /*4ec0*/  FADD.FTZ R79, R138, R79 ;  /* 0x0000004f8a4f7221 */ /* 0x000fe40000010000 */
[----:B------:R-:W-:Y:S02]  /*4ed0*/  FMUL.FTZ R121, R121, R16 ;  /* 0x0000001079797220 */ /* 0x000fe40000410000 */
[----:B------:R-:W-:Y:S02]  /*4ee0*/  FMUL.FTZ R16, R103, R126 ;  /* 0x0000007e67107220 */ /* 0x000fe40000410000 */
[----:B------:R-:W-:Y:S02]  /*4ef0*/  FFMA.FTZ R121, R105, R140, R121 ;  /* 0x0000008c69797223 */ /* 0x000fe40000010079 */
[----:B------:R-:W-:-:S02]  /*4f00*/  FMUL.FTZ R16, R119, R16 ;  /* 0x0000001077107220 */ /* 0x000fc40000410000 */
[----:B------:R-:W-:Y:S02]  /*4f10*/  FADD.FTZ R77, R136, R77 ;  /* 0x0000004d884d7221 */ /* 0x000fe40000010000 */
[----:B------:R-:W-:Y:S02]  /*4f20*/  FFMA.FTZ R16, R107, R126, R16 ;  /* 0x0000007e6b107223 */ /* 0x000fe40000010010 */
[----:B------:R-:W-:Y:S02]  /*4f30*/  FADD.FTZ R98, R131, R98 ;  /* 0x0000006283627221 */ /* 0x000fe40000010000 */
        /* <DEDUP_REMOVED lines=16> */
[----:B0-----:R-:W-:Y:S01]  /*5040*/  @!P0 FADD.FTZ R129, R129, R144 ;  /* 0x0000009081818221 */ /* 0x001fe20000010000 */
[----:B------:R-:W-:Y:S01]  /*5050*/  ISETP.GT.AND P0, PT, R54, 0xf, PT ;  /* 0x0000000f3600780c */ /* 0x000fe20003f04270 */
[----:B-1----:R-:W-:-:S03]  /*5060*/  @!P2 FADD.FTZ R127, R127, R148 ;  /* 0x000000947f7fa221 */ /* 0x002fc60000010000 */
[----:B------:R-:W0:Y:S04]  /*5070*/  SHFL.DOWN PT, R144, R129, 0x8, 0x1f ;  /* 0x09001f0081907f89 */ /* 0x000e2800000e0000 */
[----:B------:R-:W1:Y:S01]  /*5080*/  SHFL.DOWN PT, R150, R127, 0x10, 0x1f ;  /* 0x0a001f007f967f89 */ /* 0x000e6200000e0000 */
[----:B0-----:R-:W-:Y:S01]  /*5090*/  @!P2 FADD.FTZ R129, R129, R144 ;  /* 0x000000908181a221 */ /* 0x001fe20000010000 */
[----:B------:R-:W-:Y:S01]  /*50a0*/  ISETP.NE.AND P2, PT, R54, RZ, PT ;  /* 0x000000ff3600720c */ /* 0x000fe20003f45270 */
[----:B------:R-:W-:Y:S02]  /*50b0*/  FMUL.FTZ R144, R103, R118 ;  /* 0x0000007667907220 */ /* 0x000fe40000410000 */
[----:B-1----:R-:W-:Y:S01]  /*50c0*/  @!P0 FADD.FTZ R127, R127, R150 ;  /* 0x000000967f7f8221 */ /* 0x002fe20000010000 */
[----:B------:R-:W0:Y:S01]  /*50d0*/  SHFL.DOWN PT, R148, R129, 0x10, 0x1f ;  /* 0x0a001f0081947f89 */ /* 0x000e2200000e0000 */
[----:B------:R-:W-:-:S03]  /*50e0*/  FMUL.FTZ R144, R137, R144 ;  /* 0x0000009089907220 */ /* 0x000fc60000410000 */
[----:B------:R-:W-:Y:S01]  /*50f0*/  MOV R15, R127 ;  /* 0x0000007f000f7202 */ /* 0x000fe20000000f00 */
[----:B------:R-:W-:-:S04]  /*5100*/  FFMA.FTZ R111, R111, R118, R144 ;  /* 0x000000766f6f7223 */ /* 0x000fc80000010090 */
[----:B------:R-:W-:Y:S02]  /*5110*/  FADD.FTZ R102, R111, R102 ;  /* 0x000000666f667221 */ /* 0x000fe40000010000 */
        /* <DEDUP_REMOVED lines=12> */
.L_x_6766:
[----:B0-----:R-:W-:Y:S05]  /*51e0*/  BSYNC B0 ;  /* 0x0000000000007941 */ /* 0x001fea0003800000 */
.L_x_6765:
        /* <DEDUP_REMOVED lines=21> */
.L_x_6762:
[----:B------:R-:W-:Y:S01]  /*5340*/  BAR.SYNC.DEFER_BLOCKING 0x0 ;  /* 0x0000000000007b1d */ /* 0x000fe20000010000 */
[----:B------:R-:W-:Y:S02]  /*5350*/  IADD3 R4, -R4, c[0x0][0x168], RZ ;  /* 0x00005a0004047a10 */ /* 0x000fe40007ffe1ff */
[----:B------:R-:W-:Y:S02]  /*5360*/  PRMT R5, RZ, 0x7610, R5 ;  /* 0x00007610ff057816 */ /* 0x000fe40000000005 */
[-C--:B------:R-:W-:Y:S02]  /*5370*/  ISETP.GE.AND P6, PT, R50, R4.reuse, PT ;  /* 0x000000043200720c */ /* 0x080fe40003fc6270 */
[----:B------:R-:W-:-:S02]  /*5380*/  ISETP.GE.AND P0, PT, R47, R4, PT ;  /* 0x000000042f00720c */ /* 0x000fc40003f06270 */
[----:B------:R-:W-:Y:S02]  /*5390*/  PRMT R14, RZ, 0x7610, R14 ;  /* 0x00007610ff0e7816 */ /* 0x000fe4000000000e */
[-C--:B------:R-:W-:Y:S02]  /*53a0*/  ISETP.GE.AND P2, PT, R46, R4.reuse, PT ;  /* 0x000000042e00720c */ /* 0x080fe40003f46270 */
[-C--:B------:R-:W-:Y:S02]  /*53b0*/  ISETP.GE.AND P3, PT, R45, R4.reuse, PT ;  /* 0x000000042d00720c */ /* 0x080fe40003f66270 */
[-C--:B------:R-:W-:Y:S02]  /*53c0*/  ISETP.GE.AND P4, PT, R44, R4.reuse, PT ;  /* 0x000000042c00720c */ /* 0x080fe40003f86270 */
[-C--:B------:R-:W-:Y:S02]  /*53d0*/  ISETP.GE.AND P5, PT, R43, R4.reuse, PT ;  /* 0x000000042b00720c */ /* 0x080fe40003fa6270 */
[----:B------:R-:W-:Y:S01]  /*53e0*/  PRMT R15, RZ, 0x7610, R15 ;  /* 0x00007610ff0f7816 */ /* 0x000fe2000000000f */
[----:B------:R-:W2:Y:S01]  /*53f0*/  @!P6 LDG.E.U16 R5, [R2.64] ;  /* 0x000000060205e981 */ /* 0x000ea2000c1e1500 */
[----:B------:R-:W-:-:S03]  /*5400*/  ISETP.GE.AND P6, PT, R42, R4, PT ;  /* 0x000000042a00720c */ /* 0x000fc60003fc6270 */
[----:B------:R-:W3:Y:S01]  /*5410*/  @!P0 LDG.E.U16 R14, [R2.64+0x40] ;  /* 0x00004006020e8981 */ /* 0x000ee2000c1e1500 */
[----:B------:R-:W-:Y:S02]  /*5420*/  ISETP.GE.AND P0, PT, R41, R4, PT ;  /* 0x000000042900720c */ /* 0x000fe40003f06270 */
[----:B------:R-:W-:Y:S01]  /*5430*/  PRMT R16, RZ, 0x7610, R16 ;  /* 0x00007610ff107816 */ /* 0x000fe20000000010 */
[----:B------:R-:W4:Y:S01]  /*5440*/  @!P2 LDG.E.U16 R15, [R2.64+0x80] ;  /* 0x00008006020fa981 */ /* 0x000f22000c1e1500 */
[----:B------:R-:W-:Y:S02]  /*5450*/  PRMT R17, RZ, 0x7610, R17 ;  /* 0x00007610ff117816 */ /* 0x000fe40000000011 */
[----:B------:R-:W-:Y:S02]  /*5460*/  PRMT R18, RZ, 0x7610, R18 ;  /* 0x00007610ff127816 */ /* 0x000fe40000000012 */
[----:B------:R-:W-:Y:S01]  /*5470*/  PRMT R23, RZ, 0x7610, R23 ;  /* 0x00007610ff177816 */ /* 0x000fe20000000017 */
[----:B------:R-:W5:Y:S01]  /*5480*/  @!P3 LDG.E.U16 R16, [R2.64+0xc0] ;  /* 0x0000c0060210b981 */ /* 0x000f62000c1e1500 */
[----:B------:R-:W-:-:S03]  /*5490*/  PRMT R20, RZ, 0x7610, R20 ;  /* 0x00007610ff147816 */ /* 0x000fc60000000014 */
[----:B------:R-:W5:Y:S04]  /*54a0*/  @!P4 LDG.E.U16 R17, [R2.64+0x100] ;  /* 0x000100060211c981 */ /* 0x000f68000c1e1500 */
[----:B------:R-:W5:Y:S04]  /*54b0*/  @!P5 LDG.E.U16 R18, [R2.64+0x140] ;  /* 0x000140060212d981 */ /* 0x000f68000c1e1500 */
[----:B------:R-:W5:Y:S04]  /*54c0*/  @!P6 LDG.E.U16 R23, [R2.64+0x180] ;  /* 0x000180060217e981 */ /* 0x000f68000c1e1500 */
[----:B------:R-:W5:Y:S01]  /*54d0*/  @!P0 LDG.E.U16 R20, [R2.64+0x1c0] ;  /* 0x0001c00602148981 */ /* 0x000f62000c1e1500 */
[----:B------:R-:W-:-:S02]  /*54e0*/  F2FP.PACK_AB R89, R96, R89 ;  /* 0x000000596059723e */ /* 0x000fc400000000ff */
[----:B------:R-:W-:Y:S02]  /*54f0*/  F2FP.PACK_AB R81, R94, R81 ;  /* 0x000000515e51723e */ /* 0x000fe400000000ff */
[----:B------:R-:W-:Y:S02]  /*5500*/  F2FP.PACK_AB R77, R77, R98 ;  /* 0x000000624d4d723e */ /* 0x000fe400000000ff */
[----:B------:R-:W-:-:S04]  /*5510*/  F2FP.PACK_AB R79, R92, R79 ;  /* 0x0000004f5c4f723e */ /* 0x000fc800000000ff */
[----:B------:R-:W-:Y:S01]  /*5520*/  PRMT R26, R79, 0x7632, R26 ;  /* 0x000076324f1a7816 */ /* 0x000fe2000000001a */
        /* <DEDUP_REMOVED lines=16> */
[--C-:B------:R-:W-:Y:S01]  /*5630*/  FADD.FTZ R16, R15, R64.reuse ;  /* 0x000000400f107221 */ /* 0x100fe20000010000 */
[----:B-1----:R-:W-:Y:S02]  /*5640*/  HADD2.F32 R15, -RZ, R2.H0_H0 ;  /* 0x20000002ff0f7230 */ /* 0x002fe40000004100 */
[----:B------:R-:W0:Y:S02]  /*5650*/  LDS.U16 R2, [R30+0xa] ;  /* 0x00000a001e027984 */ /* 0x000e240000000400 */
[C---:B------:R-:W-:Y:S01]  /*5660*/  FSETP.GTU.FTZ.AND P2, PT, R16.reuse, 20, PT ;  /* 0x41a000001000780b */ /* 0x040fe20003f5c000 */
[----:B------:R-:W-:Y:S01]  /*5670*/  FADD.FTZ R17, R15, R64 ;  /* 0x000000400f117221 */ /* 0x000fe20000010000 */
[----:B--2---:R-:W-:Y:S02]  /*5680*/  HADD2.F32 R15, -RZ, R3.H0_H0 ;  /* 0x20000003ff0f7230 */ /* 0x004fe40000004100 */
[----:B------:R-:W1:Y:S09]  /*5690*/  LDS.U16 R3, [R30+0xc] ;  /* 0x00000c001e037984 */ /* 0x000e720000000400 */
[----:B------:R-:W-:-:S02]  /*56a0*/  @!P2 FMUL.FTZ R16, R16, -1.4426950216293334961 ;  /* 0xbfb8aa3b1010a820 */ /* 0x000fc40000410000 */
[----:B------:R-:W-:Y:S02]  /*56b0*/  FADD.FTZ R18, R15, R64 ;  /* 0x000000400f127221 */ /* 0x000fe40000010000 */
[----:B------:R-:W2:Y:S02]  /*56c0*/  LDS.U16 R15, [R30+0xe] ;  /* 0x00000e001e0f7984 */ /* 0x000ea40000000400 */
[----:B------:R-:W5:Y:S01]  /*56d0*/  @!P2 MUFU.EX2 R16, R16 ;  /* 0x000000100010a308 */ /* 0x000f620000000800 */
[----:B---3--:R-:W-:Y:S01]  /*56e0*/  HADD2.F32 R5, -RZ, R5.H0_H0 ;  /* 0x20000005ff057230 */ /* 0x008fe20000004100 */
[----:B------:R-:W-:Y:S01]  /*56f0*/  BAR.SYNC.DEFER_BLOCKING 0x0 ;  /* 0x0000000000007b1d */ /* 0x000fe20000010000 */
[----:B------:R-:W-:-:S03]  /*5700*/  FSETP.GTU.FTZ.AND P6, PT, R17, 20, PT ;  /* 0x41a000001100780b */ /* 0x000fc60003fdc000 */
[----:B------:R-:W-:Y:S01]  /*5710*/  FADD.FTZ R20, R5, R64 ;  /* 0x0000004005147221 */ /* 0x000fe20000010000 */
[----:B----4-:R-:W-:-:S04]  /*5720*/  HADD2.F32 R23, -RZ, R14.H0_H0 ;  /* 0x2000000eff177230 */ /* 0x010fc80000004100 */
[----:B------:R-:W-:Y:S01]  /*5730*/  FSETP.GTU.FTZ.AND P4, PT, R20, 20, PT ;  /* 0x41a000001400780b */ /* 0x000fe20003f9c000 */
[----:B-----5:R-:W-:-:S04]  /*5740*/  @!P2 FADD.FTZ R5, R16, 1 ;  /* 0x3f8000001005a421 */ /* 0x020fc80000010000 */
[----:B------:R-:W-:Y:S01]  /*5750*/  @!P6 FMUL.FTZ R17, R17, -1.4426950216293334961 ;  /* 0xbfb8aa3b1111e820 */ /* 0x000fe20000410000 */
[----:B------:R-:W3:Y:S01]  /*5760*/  @!P2 MUFU.RCP R14, R5 ;  /* 0x00000005000ea308 */ /* 0x000ee20000001000 */
[----:B------:R-:W-:Y:S01]  /*5770*/  FADD.FTZ R24, R23, R64 ;  /* 0x0000004017187221 */ /* 0x000fe20000010000 */
[----:B0-----:R-:W-:Y:S02]  /*5780*/  HADD2.F32 R23, -RZ, R2.H0_H0 ;  /* 0x20000002ff177230 */ /* 0x001fe40000004100 */
[----:B-1----:R-:W-:-:S04]  /*5790*/  HADD2.F32 R3, -RZ, R3.H0_H0 ;  /* 0x20000003ff037230 */ /* 0x002fc80000004100 */
[----:B------:R-:W0:Y:S01]  /*57a0*/  @!P6 MUFU.EX2 R17, R17 ;  /* 0x000000110011e308 */ /* 0x000e220000000800 */
[----:B------:R-:W-:Y:S02]  /*57b0*/  @!P4 FMUL.FTZ R2, R20, -1.4426950216293334961 ;  /* 0xbfb8aa3b1402c820 */ /* 0x000fe40000410000 */
[--C-:B------:R-:W-:Y:S02]  /*57c0*/  FADD.FTZ R23, R23, R64.reuse ;  /* 0x0000004017177221 */ /* 0x100fe40000010000 */
[----:B------:R-:W-:Y:S01]  /*57d0*/  FADD.FTZ R20, R3, R64 ;  /* 0x0000004003147221 */ /* 0x000fe20000010000 */
[----:B------:R-:W-:Y:S01]  /*57e0*/  FSETP.GTU.FTZ.AND P3, PT, R24, 20, PT ;  /* 0x41a000001800780b */ /* 0x000fe20003f7c000 */
[----:B---3--:R-:W-:Y:S01]  /*57f0*/  @!P2 FMUL.FTZ R95, R95, R14 ;  /* 0x0000000e5f5fa220 */ /* 0x008fe20000410000 */
[----:B------:R-:W-:Y:S02]  /*5800*/  FSETP.GTU.FTZ.AND P0, PT, R23, 20, PT ;  /* 0x41a000001700780b */ /* 0x000fe40003f1c000 */
[----:B------:R-:W-:Y:S01]  /*5810*/  FSETP.GTU.FTZ.AND P2, PT, R20, 20, PT ;  /* 0x41a000001400780b */ /* 0x000fe20003f5c000 */
[----:B--2---:R-:W-:Y:S01]  /*5820*/  HADD2.F32 R15, -RZ, R15.H0_H0 ;  /* 0x2000000fff0f7230 */ /* 0x004fe20000004100 */
[----:B------:R-:W-:Y:S01]  /*5830*/  FSETP.GTU.FTZ.AND P5, PT, R18, 20, PT ;  /* 0x41a000001200780b */ /* 0x000fe20003fbc000 */
[----:B0-----:R-:W-:-:S04]  /*5840*/  @!P6 FADD.FTZ R17, R17, 1 ;  /* 0x3f8000001111e421 */ /* 0x001fc80000010000 */
[----:B------:R0:W1:Y:S02]  /*5850*/  @!P6 MUFU.RCP R16, R17 ;  /* 0x000000110010e308 */ /* 0x0000640000001000 */
[----:B------:R-:W-:Y:S01]  /*5860*/  @!P3 FMUL.FTZ R3, R24, -1.4426950216293334961 ;  /* 0xbfb8aa3b1803b820 */ /* 0x000fe20000410000 */
[----:B------:R-:W-:Y:S01]  /*5870*/  PRMT R24, R77, 0x7632, R24 ;  /* 0x000076324d187816 */ /* 0x000fe20000000018 */
[----:B------:R-:W-:Y:S01]  /*5880*/  @!P0 FMUL.FTZ R5, R23, -1.4426950216293334961 ;  /* 0xbfb8aa3b17058820 */ /* 0x000fe20000410000 */
[----:B------:R-:W-:Y:S01]  /*5890*/  PRMT R23, R89, 0x7632, R23 ;  /* 0x0000763259177816 */ /* 0x000fe20000000017 */
[----:B0-----:R-:W-:Y:S02]  /*58a0*/  FADD.FTZ R17, R15, R64 ;  /* 0x000000400f117221 */ /* 0x001fe40000010000 */
[----:B------:R-:W-:Y:S01]  /*58b0*/  @!P2 FMUL.FTZ R15, R20, -1.4426950216293334961 ;  /* 0xbfb8aa3b140fa820 */ /* 0x000fe20000410000 */
[----:B------:R-:W-:Y:S01]  /*58c0*/  PRMT R20, R81, 0x7632, R20 ;  /* 0x0000763251147816 */ /* 0x000fe20000000014 */
[----:B------:R-:W-:Y:S01]  /*58d0*/  @!P5 FMUL.FTZ R18, R18, -1.4426950216293334961 ;  /* 0xbfb8aa3b1212d820 */ /* 0x000fe20000410000 */
[----:B------:R-:W-:Y:S04]  /*58e0*/  STS.U16 [R30], R89 ;  /* 0x000000591e007388 */ /* 0x000fe80000000400 */
        /* <DEDUP_REMOVED lines=15> */
[----:B------:R-:W-:Y:S01]  /*59e0*/  LDS.U16 R75, [R31+0x1c0] ;  /* 0x0001c0001f4b7984 */ /* 0x000fe20000000400 */
[----:B------:R-:W2:Y:S03]  /*59f0*/  @!P5 MUFU.EX2 R18, R18 ;  /* 0x000000120012d308 */ /* 0x000ea60000000800 */
[----:B------:R-:W-:Y:S01]  /*5a00*/  @!P1 STS [0x210], R4 ;  /* 0x00021004ff009388 */ /* 0x000fe20000000800 */
[----:B-1----:R-:W-:-:S03]  /*5a10*/  @!P6 FMUL.FTZ R93, R93, R16 ;  /* 0x000000105d5de220 */ /* 0x002fc60000410000 */
[----:B------:R-:W-:Y:S01]  /*5a20*/  BAR.SYNC.DEFER_BLOCKING 0x0 ;  /* 0x0000000000007b1d */ /* 0x000fe20000010000 */
[----:B------:R-:W-:-:S05]  /*5a30*/  FSETP.GTU.FTZ.AND P6, PT, R17, 20, PT ;  /* 0x41a000001100780b */ /* 0x000fca0003fdc000 */
[----:B------:R1:W-:Y:S01]  /*5a40*/  @!P0 MUFU.EX2 R14, R5 ;  /* 0x00000005000e8308 */ /* 0x0003e20000000800 */
[----:B--2---:R-:W-:-:S07]  /*5a50*/  @!P5 FADD.FTZ R18, R18, 1 ;  /* 0x3f8000001212d421 */ /* 0x004fce0000010000 */
[----:B------:R-:W2:Y:S01]  /*5a60*/  @!P4 MUFU.EX2 R2, R2 ;  /* 0x000000020002c308 */ /* 0x000ea20000000800 */
[----:B-1----:R-:W-:-:S07]  /*5a70*/  @!P6 FMUL.FTZ R5, R17, -1.4426950216293334961 ;  /* 0xbfb8aa3b1105e820 */ /* 0x002fce0000410000 */
[----:B------:R1:W-:Y:S02]  /*5a80*/  @!P5 MUFU.RCP R17, R18 ;  /* 0x000000120011d308 */ /* 0x0003e40000001000 */
[----:B-1----:R-:W1:Y:S06]  /*5a90*/  LDS R18, [0x210] ;  /* 0x00021000ff127984 */ /* 0x002e6c0000000800 */
[----:B------:R-:W3:Y:S08]  /*5aa0*/  @!P3 MUFU.EX2 R3, R3 ;  /* 0x000000030003b308 */ /* 0x000ef00000000800 */
[----:B------:R3:W4:Y:S01]  /*5ab0*/  @!P6 MUFU.EX2 R16, R5 ;  /* 0x000000050010e308 */ /* 0x0007220000000800 */
[----:B--2---:R-:W-:-:S02]  /*5ac0*/  @!P4 FADD.FTZ R2, R2, 1 ;  /* 0x3f8000000202c421 */ /* 0x004fc40000010000 */
[----:B0-----:R-:W-:-:S05]  /*5ad0*/  IMAD R26, R62, c[0x0][0x2d8], RZ ;  /* 0x0000b6003e1a7a24 */ /* 0x001fca00078e02ff */
[----:B------:R-:W0:Y:S01]  /*5ae0*/  @!P2 MUFU.EX2 R15, R15 ;  /* 0x0000000f000fa308 */ /* 0x000e220000000800 */
[----:B---3--:R-:W-:Y:S02]  /*5af0*/  @!P3 FADD.FTZ R5, R3, 1 ;  /* 0x3f8000000305b421 */ /* 0x008fe40000010000 */
[----:B------:R-:W-:-:S05]  /*5b00*/  IMAD R79, R63, c[0x0][0x2dc], R26 ;  /* 0x0000b7003f4f7a24 */ /* 0x000fca00078e021a */
[----:B------:R2:W-:Y:S01]  /*5b10*/  @!P4 MUFU.RCP R20, R2 ;  /* 0x000000020014c308 */ /* 0x0005e20000001000 */
[----:B----4-:R-:W-:Y:S02]  /*5b20*/  @!P6 FADD.FTZ R16, R16, 1 ;  /* 0x3f8000001010e421 */ /* 0x010fe40000010000 */
[----:B--2---:R-:W-:-:S05]  /*5b30*/  IMAD.WIDE.U32 R2, R63, c[0x0][0x2d8], RZ ;  /* 0x0000b6003f027a25 */ /* 0x004fca00078e00ff */
[----:B------:R2:W3:Y:S01]  /*5b40*/  @!P3 MUFU.RCP R24, R5 ;  /* 0x000000050018b308 */ /* 0x0004e20000001000 */
[----:B------:R-:W-:Y:S01]  /*5b50*/  IADD3 R3, R3, R79, RZ ;  /* 0x0000004f03037210 */ /* 0x000fe20007ffe0ff */
[----:B------:R-:W-:-:S06]  /*5b60*/  IMAD R26, R66, c[0x0][0x2e0], RZ ;  /* 0x0000b800421a7a24 */ /* 0x000fcc00078e02ff */
[----:B------:R-:W4:Y:S01]  /*5b70*/  @!P6 MUFU.RCP R16, R16 ;  /* 0x000000100010e308 */ /* 0x000f220000001000 */
[----:B------:R-:W-:-:S04]  /*5b80*/  IMAD.WIDE.U32 R2, R67, c[0x0][0x2e0], R2 ;  /* 0x0000b80043027a25 */ /* 0x000fc800078e0002 */
[----:B0-----:R-:W-:Y:S02]  /*5b90*/  @!P2 FADD.FTZ R15, R15, 1 ;  /* 0x3f8000000f0fa421 */ /* 0x001fe40000010000 */
[----:B------:R-:W-:Y:S01]  /*5ba0*/  @!P5 FMUL.FTZ R106, R106, R17 ;  /* 0x000000116a6ad220 */ /* 0x000fe20000410000 */
[----:B--2---:R-:W-:Y:S01]  /*5bb0*/  IADD3 R5, P5, R22, R2, RZ ;  /* 0x0000000216057210 */ /* 0x004fe20007fbe0ff */
[----:B------:R-:W-:Y:S02]  /*5bc0*/  @!P0 FADD.FTZ R14, R14, 1 ;  /* 0x3f8000000e0e8421 */ /* 0x000fe40000010000 */
[----:B------:R-:W-:Y:S01]  /*5bd0*/  IMAD R17, R67, c[0x0][0x2e4], R26 ;  /* 0x0000b90043117a24 */ /* 0x000fe200078e021a */
[----:B------:R-:W-:Y:S01]  /*5be0*/  @!P2 MUFU.RCP R15, R15 ;  /* 0x0000000f000fa308 */ /* 0x000fe20000001000 */
[----:B---3--:R-:W-:-:S03]  /*5bf0*/  @!P3 FMUL.FTZ R91, R91, R24 ;  /* 0x000000185b5bb220 */ /* 0x008fc60000410000 */
[----:B------:R-:W-:Y:S02]  /*5c00*/  IADD3.X R3, R0, R17, R3, P5, !PT ;  /* 0x0000001100037210 */ /* 0x000fe40002ffe403 */
[----:B-1----:R-:W-:Y:S02]  /*5c10*/  ISETP.GE.AND P5, PT, R50, R18, PT ;  /* 0x000000123200720c */ /* 0x002fe40003fa6270 */
[----:B------:R-:W0:Y:S01]  /*5c20*/  @!P0 MUFU.RCP R77, R14 ;  /* 0x0000000e004d8308 */ /* 0x000e220000001000 */
[----:B------:R-:W-:Y:S01]  /*5c30*/  IADD3 R39, P3, R39, -0x1c0, RZ ;  /* 0xfffffe4027277810 */ /* 0x000fe20007f7e0ff */
[----:B----4-:R-:W-:-:S03]  /*5c40*/  @!P6 FMUL.FTZ R21, R21, R16 ;  /* 0x000000101515e220 */ /* 0x010fc60000410000 */
[----:B------:R-:W-:Y:S02]  /*5c50*/  IADD3.X R40, R40, -0x1, RZ, P3, !PT ;  /* 0xffffffff28287810 */ /* 0x000fe40001ffe4ff */
[----:B------:R-:W-:-:S04]  /*5c60*/  IADD3 R16, P6, R39, c[0x0][0x330], RZ ;  /* 0x0000cc0027107a10 */ /* 0x000fc80007fde0ff */
[----:B------:R-:W-:Y:S02]  /*5c70*/  IADD3.X R2, R40, c[0x0][0x334], RZ, P6, !PT ;  /* 0x0000cd0028027a10 */ /* 0x000fe400037fe4ff */
[----:B------:R-:W-:Y:S01]  /*5c80*/  LEA R16, P6, R5, R16, 0x1 ;  /* 0x0000001005107211 */ /* 0x000fe200078c08ff */
[----:B------:R-:W-:Y:S01]  /*5c90*/  @!P4 FMUL.FTZ R19, R19, R20 ;  /* 0x000000141313c220 */ /* 0x000fe20000410000 */
[-C--:B------:R-:W-:Y:S01]  /*5ca0*/  ISETP.GE.AND P4, PT, R47, R18.reuse, PT ;  /* 0x000000122f00720c */ /* 0x080fe20003f86270 */
[----:B0-----:R-:W-:Y:S01]  /*5cb0*/  @!P0 FMUL.FTZ R104, R104, R77 ;  /* 0x0000004d68688220 */ /* 0x001fe20000410000 */
[-C--:B------:R-:W-:Y:S01]  /*5cc0*/  ISETP.GE.AND P3, PT, R46, R18.reuse, PT ;  /* 0x000000122e00720c */ /* 0x080fe20003f66270 */
[----:B------:R-:W-:Y:S01]  /*5cd0*/  @!P2 FMUL.FTZ R102, R102, R15 ;  /* 0x0000000f6666a220 */ /* 0x000fe20000410000 */
[-C--:B------:R-:W-:Y:S02]  /*5ce0*/  ISETP.GE.AND P2, PT, R45, R18.reuse, PT ;  /* 0x000000122d00720c */ /* 0x080fe40003f46270 */
[----:B------:R-:W-:-:S02]  /*5cf0*/  ISETP.GE.AND P0, PT, R44, R18, PT ;  /* 0x000000122c00720c */ /* 0x000fc40003f06270 */
        /* <DEDUP_REMOVED lines=13> */
.L_x_6769:
[----:B------:R-:W-:Y:S05]  /*5dd0*/  BSYNC B0 ;  /* 0x0000000000007941 */ /* 0x000fea0003800000 */
.L_x_6768:
[----:B------:R-:W-:Y:S01]  /*5de0*/  @!P4 STG.E.U16 [R16.64], R25 ;  /* 0x000000191000c986 */ /* 0x000fe2000c101506 */
[-C--:B------:R-:W-:Y:S01]  /*5df0*/  ISETP.GE.AND P6, PT, R43, R18.reuse, PT ;  /* 0x000000122b00720c */ /* 0x080fe20003fc6270 */
[----:B------:R-:W-:Y:S01]  /*5e00*/  FADD.FTZ R60, R95, R60 ;  /* 0x0000003c5f3c7221 */ /* 0x000fe20000010000 */
[-C--:B------:R-:W-:Y:S01]  /*5e10*/  ISETP.GE.AND P5, PT, R42, R18.reuse, PT ;  /* 0x000000122a00720c */ /* 0x080fe20003fa6270 */
[----:B------:R-:W-:Y:S01]  /*5e20*/  @!P3 STG.E.U16 [R16.64+0x40], R27 ;  /* 0x0000401b1000b986 */ /* 0x000fe2000c101506 */
[----:B------:R-:W-:Y:S01]  /*5e30*/  ISETP.GE.AND P4, PT, R41, R18, PT ;  /* 0x000000122900720c */ /* 0x000fe20003f86270 */
[----:B------:R-:W-:Y:S01]  /*5e40*/  BSSY B0, `(.L_x_6770) ;  /* 0x000003c000007945 */ /* 0x000fe20003800000 */
        /* <DEDUP_REMOVED lines=12> */
[----:B------:R-:W-:Y:S01]  /*5f10*/  PRMT R18, R3, 0x7632, R18 ;  /* 0x0000763203127816 */ /* 0x000fe20000000012 */
[----:B------:R-:W-:Y:S01]  /*5f20*/  @!P5 STG.E.U16 [R16.64+0x140], R73 ;  /* 0x000140491000d986 */ /* 0x000fe2000c101506 */
[----:B------:R-:W-:Y:S01]  /*5f30*/  PRMT R20, R2, 0x7632, R20 ;  /* 0x0000763202147816 */ /* 0x000fe20000000014 */
[----:B------:R-:W-:-:S02]  /*5f40*/  FADD.FTZ R91, R106, R91 ;  /* 0x0000005b6a5b7221 */ /* 0x000fc40000010000 */
[----:B------:R0:W-:Y:S02]  /*5f50*/  @!P4 STG.E.U16 [R16.64+0x180], R75 ;  /* 0x0001804b1000c986 */ /* 0x0001e4000c101506 */
[----:B------:R-:W-:Y:S02]  /*5f60*/  FADD.FTZ R91, R91, R104 ;  /* 0x000000685b5b7221 */ /* 0x000fe40000010000 */
[----:B------:R-:W-:Y:S02]  /*5f70*/  BAR.SYNC.DEFER_BLOCKING 0x0 ;  /* 0x0000000000007b1d */ /* 0x000fe40000010000 */
[----:B------:R-:W-:-:S04]  /*5f80*/  FADD.FTZ R60, R91, R102 ;  /* 0x000000665b3c7221 */ /* 0x000fc80000010000 */
[----:B------:R-:W-:Y:S01]  /*5f90*/  FADD.FTZ R60, R60, R21 ;  /* 0x000000153c3c7221 */ /* 0x000fe20000010000 */
[----:B0-----:R-:W-:Y:S01]  /*5fa0*/  PRMT R16, R5, 0x7632, R16 ;  /* 0x0000763205107816 */ /* 0x001fe20000000010 */
[----:B------:R-:W-:Y:S04]  /*5fb0*/  STS.U16 [R30], R15 ;  /* 0x0000000f1e007388 */ /* 0x000fe80000000400 */
[----:B------:R-:W-:Y:S04]  /*5fc0*/  STS.U16 [R30+0x2], R14 ;  /* 0x0000020e1e007388 */ /* 0x000fe80000000400 */
[----:B------:R-:W-:Y:S04]  /*5fd0*/  STS.U16 [R30+0x4], R3 ;  /* 0x000004031e007388 */ /* 0x000fe80000000400 */
[----:B------:R-:W-:Y:S04]  /*5fe0*/  STS.U16 [R30+0x6], R18 ;  /* 0x000006121e007388 */ /* 0x000fe80000000400 */
[----:B------:R0:W-:Y:S04]  /*5ff0*/  STS.U16 [R30+0x8], R2 ;  /* 0x000008021e007388 */ /* 0x0001e80000000400 */
[----:B------:R-:W-:Y:S04]  /*6000*/  STS.U16 [R30+0xa], R20 ;  /* 0x00000a141e007388 */ /* 0x000fe80000000400 */
[----:B------:R-:W-:Y:S01]  /*6010*/  STS.U16 [R30+0xc], R5 ;  /* 0x00000c051e007388 */ /* 0x000fe20000000400 */
[----:B0-----:R-:W-:-:S03]  /*6020*/  IMAD.WIDE.U32 R2, R63, c[0x0][0x2f8], RZ ;  /* 0x0000be003f027a25 */ /* 0x001fc600078e00ff */
[----:B------:R0:W-:Y:S01]  /*6030*/  STS.U16 [R30+0xe], R16 ;  /* 0x00000e101e007388 */ /* 0x0001e20000000400 */
[----:B------:R-:W-:-:S06]  /*6040*/  NOP ;  /* 0x0000000000007918 */ /* 0x000fcc0000000000 */
[----:B------:R-:W-:Y:S01]  /*6050*/  LDS.U16 R15, [R38] ;  /* 0x00000000260f7984 */ /* 0x000fe20000000400 */
[----:B0-----:R-:W-:-:S03]  /*6060*/  IMAD R16, R62, c[0x0][0x2f8], RZ ;  /* 0x0000be003e107a24 */ /* 0x001fc600078e02ff */
[----:B------:R-:W-:Y:S01]  /*6070*/  LDS.U16 R37, [R37+0x40] ;  /* 0x0000400025257984 */ /* 0x000fe20000000400 */
[----:B------:R-:W-:-:S03]  /*6080*/  IMAD R27, R63, c[0x0][0x2fc], R16 ;  /* 0x0000bf003f1b7a24 */ /* 0x000fc600078e0210 */
        /* <DEDUP_REMOVED lines=23> */
.L_x_6771:
[----:B------:R-:W-:Y:S05]  /*6200*/  BSYNC B0 ;  /* 0x0000000000007941 */ /* 0x000fea0003800000 */
.L_x_6770:
[----:B------:R-:W-:Y:S01]  /*6210*/  MOV R3, R19 ;  /* 0x0000001300037202 */ /* 0x000fe20000000f00 */
[----:B0-----:R-:W-:Y:S01]  /*6220*/  IMAD R12, R66, c[0x0][0x300], RZ ;  /* 0x0000c000420c7a24 */ /* 0x001fe200078e02ff */
[----:B------:R-:W-:Y:S02]  /*6230*/  IADD3 R4, P1, R39, c[0x0][0x340], RZ ;  /* 0x0000d00027047a10 */ /* 0x000fe40007f3e0ff */
[-C--:B------:R-:W-:Y:S01]  /*6240*/  ISETP.GE.AND P4, PT, R43, R14.reuse, PT ;  /* 0x0000000e2b00720c */ /* 0x080fe20003f86270 */
[----:B------:R-:W-:Y:S01]  /*6250*/  IMAD.WIDE.U32 R2, R67, c[0x0][0x300], R2 ;  /* 0x0000c00043027a25 */ /* 0x000fe200078e0002 */
[-C--:B------:R-:W-:Y:S02]  /*6260*/  ISETP.GE.AND P5, PT, R42, R14.reuse, PT ;  /* 0x0000000e2a00720c */ /* 0x080fe40003fa6270 */
[----:B------:R-:W-:Y:S01]  /*6270*/  ISETP.GE.AND P6, PT, R41, R14, PT ;  /* 0x0000000e2900720c */ /* 0x000fe20003fc6270 */
[----:B------:R-:W-:Y:S01]  /*6280*/  IMAD R13, R67, c[0x0][0x304], R12 ;  /* 0x0000c100430d7a24 */ /* 0x000fe200078e020c */
        /* <DEDUP_REMOVED lines=27> */
.L_x_6740:
        /* <DEDUP_REMOVED lines=24> */
.L_x_6774:
[----:B0-----:R-:W-:Y:S05]  /*65c0*/  BSYNC B0 ;  /* 0x0000000000007941 */ /* 0x001fea0003800000 */
.L_x_6773:
        /* <DEDUP_REMOVED lines=23> */
.L_x_6776:
[----:B------:R-:W1:Y:S02]  /*6740*/  S2R R21, SR_TID.X ;  /* 0x0000000000157919 */ /* 0x000e640000002100 */
.L_x_6777:
[----:B0-----:R-:W-:Y:S05]  /*6750*/  BSYNC B0 ;  /* 0x0000000000007941 */ /* 0x001fea0003800000 */
.L_x_6775:
        /* <DEDUP_REMOVED lines=22> */
.L_x_6778:
        /* <DEDUP_REMOVED lines=55> */
.L_x_6779:
        /* <DEDUP_REMOVED lines=13> */
.L_x_9103:


//--------------------- .text._Z25selective_scan_bwd_kernelI32Selective_Scan_bwd_kernel_traitsILi32ELi8ELb0ELb0ELb1ELb0ELb0EN3c104HalfEfEEv12SSMParamsBwd --------------------------
	.section	.text._Z25selective_scan_bwd_kernelI32Selective_Scan_bwd_kernel_traitsILi32ELi8ELb0ELb0ELb1ELb0ELb0EN3c104HalfEfEEv12SSMParamsBwd,"ax",@progbits
	.sectioninfo	@"SHI_REGISTERS=177"
	.align	128
        .global         _Z25selective_scan_bwd_kernelI32Selective_Scan_bwd_kernel_traitsILi32ELi8ELb0ELb0ELb1ELb0ELb0EN3c104HalfEfEEv12SSMParamsBwd
        .type           _Z25selective_scan_bwd_kernelI32Selective_Scan_bwd_kernel_traitsILi32ELi8ELb0ELb0ELb1ELb0ELb0EN3c104HalfEfEEv12SSMParamsBwd,@function
        .size           _Z25selective_scan_bwd_kernelI32Selective_Scan_bwd_kernel_traitsILi32ELi8ELb0ELb0ELb1ELb0ELb0EN3c104HalfEfEEv12SSMParamsBwd,(.L_x_9104 - _Z25selective_scan_bwd_kernelI32Selective_Scan_bwd_kernel_traitsILi32ELi8ELb0ELb0ELb1ELb0ELb0EN3c104HalfEfEEv12SSMParamsBwd)
        .other          _Z25selective_scan_bwd_kernelI32Selective_Scan_bwd_kernel_traitsILi32ELi8ELb0ELb0ELb1ELb0ELb0EN3c104HalfEfEEv12SSMParamsBwd,@"STO_CUDA_ENTRY STV_DEFAULT"
_Z25selective_scan_bwd_kernelI32Selective_Scan_bwd_kernel_traitsILi32ELi8ELb0ELb0ELb1ELb0ELb0EN3c104HalfEfEEv12SSMParamsBwd:
.text._Z25selective_scan_bwd_kernelI32Selective_Scan_bwd_kernel_traitsILi32ELi8ELb0ELb0ELb1ELb0ELb0EN3c104HalfEfEEv12SSMParamsBwd:
        /* <DEDUP_REMOVED lines=11> */
[----:B------:R-:W-:-:S02]  /*00b0*/  IMAD.MOV.U32 R32, RZ, RZ, RZ ;  /* 0x000000ffff207224 */ /* 0x000fc400078e00ff */
        /* <DEDUP_REMOVED lines=12> */
[----:B------:R-:W-:Y:S01]  /*0180*/  LOP3.LUT R9, R0, c[0x0][0x178], RZ, 0x3c, !PT ;  /* 0x00005e0000097a12 */ /* 0x000fe200078e3cff */
[C---:B------:R-:W-:Y:S01]  /*0190*/  IMAD R13, R31.reuse, c[0x0][0x1d8], RZ ;  /* 0x000076001f0d7a24 */ /* 0x040fe200078e02ff */
[----:B------:R-:W-:Y:S01]  /*01a0*/  CS2R R22, SRZ ;  /* 0x0000000000167805 */ /* 0x000fe2000001ff00 */
[----:B0-----:R-:W-:Y:S01]  /*01b0*/  IABS R2, R0 ;  /* 0x0000000000027213 */ /* 0x001fe20000000000 */
[----:B------:R-:W-:Y:S01]  /*01c0*/  IMAD R19, R31, c[0x0][0x280], RZ ;  /* 0x0000a0001f137a24 */ /* 0x000fe200078e02ff */
[----:B-1----:R-:W-:Y:S01]  /*01d0*/  HFMA2.MMA R6, -RZ, RZ, 0, 0 ;  /* 0x00000000ff067435 */ /* 0x002fe200000001ff */
[C---:B------:R-:W-:Y:S01]  /*01e0*/  ISETP.GE.AND P3, PT, R34.reuse, 0x1, PT ;  /* 0x000000012200780c */ /* 0x040fe20003f66270 */
[----:B------:R-:W-:Y:S01]  /*01f0*/  IMAD.SHL.U32 R34, R34, 0x100, RZ ;  /* 0x0000010022227824 */ /* 0x000fe200078e00ff */
[----:B------:R-:W-:Y:S01]  /*0200*/  ISETP.GE.AND P2, PT, R9, RZ, PT ;  /* 0x000000ff0900720c */ /* 0x000fe20003f46270 */
[----:B--2---:R-:W-:Y:S01]  /*0210*/  IMAD R4, R138, c[0x0][0x1d0], RZ ;  /* 0x000074008a047a24 */ /* 0x004fe200078e02ff */
[----:B------:R-:W-:Y:S01]  /*0220*/  CS2R R20, SRZ ;  /* 0x0000000000147805 */ /* 0x000fe2000001ff00 */
[C---:B------:R-:W-:Y:S01]  /*0230*/  IMAD R15, R0.reuse, c[0x0][0x1dc], R13 ;  /* 0x00007700000f7a24 */ /* 0x040fe200078e020d */
[----:B---3--:R-:W-:Y:S01]  /*0240*/  IADD3 R10, RZ, -R7, RZ ;  /* 0x80000007ff0a7210 */ /* 0x008fe20007ffe0ff */
[----:B------:R-:W-:Y:S01]  /*0250*/  IMAD R5, R33, c[0x0][0x1d4], R4 ;  /* 0x0000750021057a24 */ /* 0x000fe200078e0204 */
[----:B------:R-:W-:Y:S01]  /*0260*/  CS2R R36, SRZ ;  /* 0x0000000000247805 */ /* 0x000fe2000001ff00 */
[----:B------:R-:W-:-:S02]  /*0270*/  IMAD R19, R0, c[0x0][0x284], R19 ;  /* 0x0000a10000137a24 */ /* 0x000fc400078e0213 */
[----:B------:R-:W-:Y:S02]  /*0280*/  IMAD R3, R10, R11, RZ ;  /* 0x0000000b0a037224 */ /* 0x000fe400078e02ff */
[----:B------:R-:W-:Y:S02]  /*0290*/  IMAD R10, R138, c[0x0][0x278], RZ ;  /* 0x00009e008a0a7a24 */ /* 0x000fe400078e02ff */
[----:B------:R-:W-:-:S04]  /*02a0*/  IMAD.HI.U32 R7, R7, R3, R6 ;  /* 0x0000000307077227 */ /* 0x000fc800078e0006 */
[----:B------:R-:W-:Y:S02]  /*02b0*/  IMAD R6, R138, c[0x0][0x1e0], RZ ;  /* 0x000078008a067a24 */ /* 0x000fe400078e02ff */
[----:B------:R-:W-:-:S04]  /*02c0*/  IMAD.HI.U32 R35, R7, R2, RZ ;  /* 0x0000000207237227 */ /* 0x000fc800078e00ff */
[----:B------:R-:W-:Y:S02]  /*02d0*/  IMAD.MOV R8, RZ, RZ, -R35 ;  /* 0x000000ffff087224 */ /* 0x000fe400078e0a23 */
[----:B------:R-:W-:Y:S02]  /*02e0*/  IMAD R7, R33, c[0x0][0x1e4], R6 ;  /* 0x0000790021077a24 */ /* 0x000fe400078e0206 */
[----:B------:R-:W-:Y:S02]  /*02f0*/  IMAD R8, R11, R8, R2 ;  /* 0x000000080b087224 */ /* 0x000fe400078e0202 */
[----:B------:R-:W-:-:S03]  /*0300*/  IMAD.WIDE.U32 R2, R33, c[0x0][0x1d0], RZ ;  /* 0x0000740021027a25 */ /* 0x000fc600078e00ff */
[----:B------:R-:W-:Y:S01]  /*0310*/  ISETP.GT.U32.AND P1, PT, R11, R8, PT ;  /* 0x000000080b00720c */ /* 0x000fe20003f24070 */
[----:B------:R-:W-:Y:S01]  /*0320*/  IMAD R9, R33, c[0x0][0x27c], R10 ;  /* 0x00009f0021097a24 */ /* 0x000fe200078e020a */
[----:B------:R-:W-:Y:S01]  /*0330*/  IADD3 R3, R3, R5, RZ ;  /* 0x0000000503037210 */ /* 0x000fe20007ffe0ff */
[----:B------:R-:W-:-:S04]  /*0340*/  IMAD.WIDE.U32 R4, R33, c[0x0][0x1e0], RZ ;  /* 0x0000780021047a25 */ /* 0x000fc800078e00ff */
[----:B------:R-:W-:Y:S01]  /*0350*/  IMAD R10, R138, c[0x0][0x1b0], RZ ;  /* 0x00006c008a0a7a24 */ /* 0x000fe200078e02ff */
[----:B------:R-:W-:Y:S01]  /*0360*/  IADD3 R5, R5, R7, RZ ;  /* 0x0000000705057210 */ /* 0x000fe20007ffe0ff */
[----:B------:R-:W-:-:S04]  /*0370*/  IMAD.WIDE.U32 R6, R33, c[0x0][0x278], RZ ;  /* 0x00009e0021067a25 */ /* 0x000fc800078e00ff */
[----:B------:R-:W-:Y:S01]  /*0380*/  @!P1 IADD3 R8, R8, -R11, RZ ;  /* 0x8000000b08089210 */ /* 0x000fe20007ffe0ff */
[----:B------:R-:W-:Y:S01]  /*0390*/  IMAD.WIDE.U32 R2, R0, c[0x0][0x1d8], R2 ;  /* 0x0000760000027a25 */ /* 0x000fe200078e0002 */
[----:B------:R-:W-:Y:S02]  /*03a0*/  IADD3 R7, R7, R9, RZ ;  /* 0x0000000907077210 */ /* 0x000fe40007ffe0ff */
[----:B------:R-:W-:Y:S01]  /*03b0*/  ISETP.GE.U32.AND P0, PT, R8, R11, PT ;  /* 0x0000000b0800720c */ /* 0x000fe20003f06070 */
[----:B------:R-:W-:Y:S01]  /*03c0*/  IMAD.WIDE.U32 R8, R33, c[0x0][0x1b0], RZ ;  /* 0x00006c0021087a25 */ /* 0x000fe200078e00ff */
[----:B------:R-:W-:Y:S02]  /*03d0*/  IADD3 R11, R34, -0x100, RZ ;  /* 0xffffff00220b7810 */ /* 0x000fe40007ffe0ff */
[----:B------:R-:W-:Y:S01]  /*03e0*/  @!P1 IADD3 R35, R35, 0x1, RZ ;  /* 0x0000000123239810 */ /* 0x000fe20007ffe0ff */
[----:B------:R-:W-:Y:S01]  /*03f0*/  IMAD R17, R33, c[0x0][0x1b4], R10 ;  /* 0x00006d0021117a24 */ /* 0x000fe200078e020a */
[----:B------:R-:W-:-:S02]  /*0400*/  SHF.R.S32.HI R13, RZ, 0x1f, R11 ;  /* 0x0000001fff0d7819 */ /* 0x000fc4000001140b */
[----:B------:R-:W-:Y:S02]  /*0410*/  IADD3 R40, P4, R11, R2, RZ ;  /* 0x000000020b287210 */ /* 0x000fe40007f9e0ff */
[----:B------:R-:W-:Y:S01]  /*0420*/  IADD3 R9, R9, R17, RZ ;  /* 0x0000001109097210 */ /* 0x000fe20007ffe0ff */
[----:B------:R-:W-:Y:S01]  /*0430*/  IMAD R17, R31, c[0x0][0x1e8], RZ ;  /* 0x00007a001f117a24 */ /* 0x000fe200078e02ff */
[----:B------:R-:W-:Y:S01]  /*0440*/  IADD3.X R15, R13, R3, R15, P4, !PT ;  /* 0x000000030d0f7210 */ /* 0x000fe200027fe40f */
[C---:B------:R-:W-:Y:S01]  /*0450*/  IMAD.WIDE.U32 R2, R0.reuse, c[0x0][0x1e8], R4 ;  /* 0x00007a0000027a25 */ /* 0x040fe200078e0004 */
[----:B------:R-:W-:Y:S02]  /*0460*/  ISETP.NE.AND P1, PT, RZ, c[0x0][0x178], PT ;  /* 0x00005e00ff007a0c */ /* 0x000fe40003f25270 */
[----:B------:R-:W-:Y:S01]  /*0470*/  @P0 IADD3 R35, R35, 0x1, RZ ;  /* 0x0000000123230810 */ /* 0x000fe20007ffe0ff */
[----:B------:R-:W-:Y:S01]  /*0480*/  IMAD.WIDE.U32 R4, R0, c[0x0][0x280], R6 ;  /* 0x0000a00000047a25 */ /* 0x000fe200078e0006 */
[----:B------:R-:W-:-:S02]  /*0490*/  IADD3 R42, P0, R11, R2, RZ ;  /* 0x000000020b2a7210 */ /* 0x000fc40007f1e0ff */
[----:B------:R-:W-:Y:S01]  /*04a0*/  @!P2 IADD3 R35, -R35, RZ, RZ ;  /* 0x000000ff2323a210 */ /* 0x000fe20007ffe1ff */
[----:B------:R-:W-:Y:S01]  /*04b0*/  IMAD R17, R0, c[0x0][0x1ec], R17 ;  /* 0x00007b0000117a24 */ /* 0x000fe200078e0211 */
[----:B------:R-:W-:-:S04]  /*04c0*/  IADD3 R44, P2, R11, R4, RZ ;  /* 0x000000040b2c7210 */ /* 0x000fc80007f5e0ff */
[C---:B------:R-:W-:Y:S02]  /*04d0*/  IADD3.X R3, R13.reuse, R3, R17, P0, !PT ;  /* 0x000000030d037210 */ /* 0x040fe400007fe411 */
[----:B------:R-:W-:Y:S02]  /*04e0*/  ISETP.NE.U32.AND P0, PT, RZ, c[0x0][0x260], PT ;  /* 0x00009800ff007a0c */ /* 0x000fe40003f05070 */
[----:B------:R-:W-:Y:S02]  /*04f0*/  @!P1 LOP3.LUT R35, RZ, c[0x0][0x178], RZ, 0x33, !PT ;  /* 0x00005e00ff239a12 */ /* 0x000fe400078e33ff */
[----:B------:R-:W-:Y:S02]  /*0500*/  IADD3.X R5, R13, R5, R19, P2, !PT ;  /* 0x000000050d057210 */ /* 0x000fe400017fe413 */
[----:B------:R-:W-:Y:S01]  /*0510*/  LEA R39, P1, R40, c[0x0][0x240], 0x1 ;  /* 0x0000900028277a11 */ /* 0x000fe200078208ff */
[----:B------:R-:W-:Y:S01]  /*0520*/  IMAD.WIDE.U32 R8, R35, c[0x0][0x1c8], R8 ;  /* 0x0000720023087a25 */ /* 0x000fe200078e0008 */
[----:B------:R-:W-:-:S02]  /*0530*/  LEA R41, P2, R42, c[0x0][0x248], 0x1 ;  /* 0x000092002a297a11 */ /* 0x000fc400078408ff */
[----:B------:R-:W-:Y:S02]  /*0540*/  ISETP.NE.AND.EX P0, PT, RZ, c[0x0][0x264], PT, P0 ;  /* 0x00009900ff007a0c */ /* 0x000fe40003f05300 */
        /* <DEDUP_REMOVED lines=9> */
[----:B------:R-:W-:Y:S01]  /*05e0*/  ISETP.NE.AND.EX P2, PT, RZ, c[0x0][0x34c], PT, P2 ;  /* 0x0000d300ff007a0c */ /* 0x000fe20003f45320 */
[----:B------:R-:W-:Y:S01]  /*05f0*/  IMAD.IADD R46, R9, 0x1, R3 ;  /* 0x00000001092e7824 */ /* 0x000fe200078e0203 */
[----:B------:R-:W-:Y:S01]  /*0600*/  LEA R43, P4, R44, c[0x0][0x308], 0x1 ;  /* 0x0000c2002c2b7a11 */ /* 0x000fe200078808ff */
[----:B------:R-:W-:Y:S01]  /*0610*/  @P0 IMAD R2, R2, c[0x0][0x174], RZ ;  /* 0x00005d0002020a24 */ /* 0x000fe200078e02ff */
[----:B------:R-:W-:-:S02]  /*0620*/  IADD3 R11, P5, R11, R8, RZ ;  /* 0x000000080b0b7210 */ /* 0x000fc40007fbe0ff */
[----:B------:R-:W-:Y:S01]  /*0630*/  @P0 MOV R25, 0x8 ;  /* 0x0000000800190802 */ /* 0x000fe20000000f00 */
[----:B------:R-:W-:Y:S01]  /*0640*/  @P0 IMAD R2, R2, c[0x0][0x16c], RZ ;  /* 0x00005b0002020a24 */ /* 0x000fe200078e02ff */
[----:B------:R-:W-:Y:S02]  /*0650*/  LEA.HI.X R44, R44, c[0x0][0x30c], R5, 0x1, P4 ;  /* 0x0000c3002c2c7a11 */ /* 0x000fe400020f0c05 */
[----:B------:R-:W-:Y:S01]  /*0660*/  IADD3.X R46, R13, R46, RZ, P5, !PT ;  /* 0x0000002e0d2e7210 */ /* 0x000fe20002ffe4ff */
        /* <DEDUP_REMOVED lines=10> */
[----:B------:R-:W-:Y:S01]  /*0710*/  CS2R R36, SRZ ;  /* 0x0000000000247805 */ /* 0x000fe2000001ff00 */
[----:B------:R-:W-:Y:S02]  /*0720*/  IMAD.MOV.U32 R49, RZ, RZ, RZ ;  /* 0x000000ffff317224 */ /* 0x000fe400078e00ff */
[----:B------:R-:W1:Y:S01]  /*0730*/  S2R R47, SR_LANEID ;  /* 0x00000000002f7919 */ /* 0x000e620000000000 */
[----:B0-----:R-:W-:-:S02]  /*0740*/  SHF.L.U32 R48, R38, 0x3, RZ ;  /* 0x0000000326307819 */ /* 0x001fc400000006ff */
[----:B------:R-:W-:Y:S02]  /*0750*/  IADD3 R3, R38, 0x20, RZ ;  /* 0x0000002026037810 */ /* 0x000fe40007ffe0ff */
[----:B------:R-:W-:Y:S02]  /*0760*/  LOP3.LUT R19, R48, 0xffffff00, RZ, 0xc0, !PT ;  /* 0xffffff0030137812 */ /* 0x000fe400078ec0ff */
[C---:B------:R-:W-:Y:S02]  /*0770*/  IADD3 R51, R38.reuse, 0x40, RZ ;  /* 0x0000004026337810 */ /* 0x040fe40007ffe0ff */
[C---:B------:R-:W-:Y:S02]  /*0780*/  IADD3 R5, R38.reuse, 0x60, RZ ;  /* 0x0000006026057810 */ /* 0x040fe40007ffe0ff */
[C---:B------:R-:W-:Y:S02]  /*0790*/  IADD3 R53, R38.reuse, 0x80, RZ ;  /* 0x0000008026357810 */ /* 0x040fe40007ffe0ff */
[----:B------:R-:W-:-:S02]  /*07a0*/  IADD3 R7, R38, 0xa0, RZ ;  /* 0x000000a026077810 */ /* 0x000fc40007ffe0ff */
[C---:B------:R-:W-:Y:S02]  /*07b0*/  IADD3 R55, R38.reuse, 0xc0, RZ ;  /* 0x000000c026377810 */ /* 0x040fe40007ffe0ff */
[C---:B------:R-:W-:Y:S02]  /*07c0*/  IADD3 R9, R38.reuse, 0xe0, RZ ;  /* 0x000000e026097810 */ /* 0x040fe40007ffe0ff */
[----:B------:R-:W-:Y:S02]  /*07d0*/  LOP3.LUT R18, R19, 0x1f, R38, 0xf8, !PT ;  /* 0x0000001f13127812 */ /* 0x000fe400078ef826 */
[----:B------:R-:W-:Y:S02]  /*07e0*/  LOP3.LUT R142, R38, 0x1f, RZ, 0xc0, !PT ;  /* 0x0000001f268e7812 */ /* 0x000fe400078ec0ff */
[----:B------:R-:W-:Y:S02]  /*07f0*/  LEA.HI.SX32 R48, R48, R48, 0x1b ;  /* 0x0000003030307211 */ /* 0x000fe400078fdaff */
[----:B------:R-:W-:-:S02]  /*0800*/  LEA.HI.SX32 R50, R3, R38, 0x1b ;  /* 0x0000002603327211 */ /* 0x000fc400078fdaff */
[-C--:B------:R-:W-:Y:S02]  /*0810*/  LEA.HI.SX32 R51, R51, R38.reuse, 0x1b ;  /* 0x0000002633337211 */ /* 0x080fe400078fdaff */
[-C--:B------:R-:W-:Y:S02]  /*0820*/  LEA.HI.SX32 R52, R5, R38.reuse, 0x1b ;  /* 0x0000002605347211 */ /* 0x080fe400078fdaff */
[-C--:B------:R-:W-:Y:S02]  /*0830*/  LEA.HI.SX32 R53, R53, R38.reuse, 0x1b ;  /* 0x0000002635357211 */ /* 0x080fe400078fdaff */
[-C--:B------:R-:W-:Y:S02]  /*0840*/  LEA.HI.SX32 R54, R7, R38.reuse, 0x1b ;  /* 0x0000002607367211 */ /* 0x080fe400078fdaff */
[-C--:B------:R-:W-:Y:S02]  /*0850*/  LEA.HI.SX32 R55, R55, R38.reuse, 0x1b ;  /* 0x0000002637377211 */ /* 0x080fe400078fdaff */
[----:B------:R-:W-:-:S02]  /*0860*/  LEA.HI.SX32 R56, R9, R38, 0x1b ;  /* 0x0000002609387211 */ /* 0x000fc400078fdaff */
        /* <DEDUP_REMOVED lines=8> */
.L_x_6808:
[----:B------:R-:W-:Y:S01]  /*08f0*/  IADD3 R144, -R49, c[0x0][0x174], RZ ;  /* 0x00005d0031907a10 */ /* 0x000fe20007ffe1ff */
[----:B------:R-:W-:Y:S01]  /*0900*/  BAR.SYNC.DEFER_BLOCKING 0x0 ;  /* 0x0000000000007b1d */ /* 0x000fe20000010000 */
[----:B------:R-:W-:Y:S02]  /*0910*/  SHF.L.U32 R64, R18, 0x1, RZ ;  /* 0x0000000112407819 */ /* 0x000fe400000006ff */
[----:B------:R-:W-:Y:S02]  /*0920*/  LEA R75, R144, 0xffffff00, 0x8 ;  /* 0xffffff00904b7811 */ /* 0x000fe400078e40ff */
[----:B------:R-:W-:Y:S02]  /*0930*/  SHF.L.U64.HI R65, R18, 0x1, R19 ;  /* 0x0000000112417819 */ /* 0x000fe40000010213 */
[----:B------:R-:W-:-:S02]  /*0940*/  IADD3 R74, -R75, c[0x0][0x168], RZ ;  /* 0x00005a004b4a7a10 */ /* 0x000fc40007ffe1ff */
[----:B----4-:R-:W-:Y:S02]  /*0950*/  IADD3 R2, P3, R39, R64, RZ ;  /* 0x0000004027027210 */ /* 0x010fe40007f7e0ff */
[-C--:B------:R-:W-:Y:S02]  /*0960*/  ISETP.GE.AND P0, PT, R18, R74.reuse, PT ;  /* 0x0000004a1200720c */ /* 0x080fe40003f06270 */
[-C--:B------:R-:W-:Y:S01]  /*0970*/  ISETP.GE.AND P1, PT, R57, R74.reuse, PT ;  /* 0x0000004a3900720c */ /* 0x080fe20003f26270 */
[----:B------:R-:W-:Y:S01]  /*0980*/  IMAD.X R3, R40, 0x1, R65, P3 ;  /* 0x0000000128037824 */ /* 0x000fe200018e0641 */
[----:B------:R-:W-:Y:S02]  /*0990*/  ISETP.GE.AND P2, PT, R58, R74, PT ;  /* 0x0000004a3a00720c */ /* 0x000fe40003f46270 */
[----:B------:R-:W-:Y:S02]  /*09a0*/  PRMT R5, RZ, 0x7610, R5 ;  /* 0x00007610ff057816 */ /* 0x000fe40000000005 */
[----:B------:R-:W-:-:S02]  /*09b0*/  PRMT R4, RZ, 0x7610, R4 ;  /* 0x00007610ff047816 */ /* 0x000fc40000000004 */
[----:B------:R-:W-:-:S03]  /*09c0*/  PRMT R7, RZ, 0x7610, R7 ;  /* 0x00007610ff077816 */ /* 0x000fc60000000007 */
[----:B0-2---:R0:W2:Y:S01]  /*09d0*/  @!P0 LDG.E.U16 R5, [R2.64] ;  /* 0x0000000402058981 */ /* 0x0050a2000c1e1500 */
[----:B------:R-:W-:-:S03]  /*09e0*/  ISETP.GE.AND P0, PT, R59, R74, PT ;  /* 0x0000004a3b00720c */ /* 0x000fc60003f06270 */
[----:B---3--:R0:W3:Y:S01]  /*09f0*/  @!P1 LDG.E.U16 R4, [R2.64+0x40] ;  /* 0x0000400402049981 */ /* 0x0080e2000c1e1500 */
        /* <DEDUP_REMOVED lines=19> */
[C---:B------:R-:W-:Y:S01]  /*0b30*/  LEA.HI.SX32 R68, R47.reuse, R47, 0x1b ;  /* 0x0000002f2f447211 */ /* 0x040fe200078fdaff */
[----:B------:R-:W-:Y:S01]  /*0b40*/  IMAD.SHL.U32 R66, R14, 0x2, RZ ;  /* 0x000000020e427824 */ /* 0x000fe200078e00ff */
[----:B------:R-:W-:Y:S01]  /*0b50*/  SHF.L.U32 R67, R12, 0x1, RZ ;  /* 0x000000010c437819 */ /* 0x000fe200000006ff */
[C---:B0-----:R-:W-:Y:S01]  /*0b60*/  IMAD.SHL.U32 R3, R47.reuse, 0x8, RZ ;  /* 0x000000082f037824 */ /* 0x041fe200078e00ff */
[----:B------:R-:W-:-:S02]  /*0b70*/  IADD3 R2, R47, 0x60, RZ ;  /* 0x000000602f027810 */ /* 0x000fc40007ffe0ff */
[C---:B------:R-:W-:Y:S02]  /*0b80*/  IADD3 R12, R47.reuse, 0x80, RZ ;  /* 0x000000802f0c7810 */ /* 0x040fe40007ffe0ff */
[C---:B------:R-:W-:Y:S02]  /*0b90*/  IADD3 R14, R47.reuse, 0xa0, RZ ;  /* 0x000000a02f0e7810 */ /* 0x040fe40007ffe0ff */
[C---:B------:R-:W-:Y:S02]  /*0ba0*/  IADD3 R16, R47.reuse, 0xc0, RZ ;  /* 0x000000c02f107810 */ /* 0x040fe40007ffe0ff */
[----:B------:R-:W-:Y:S02]  /*0bb0*/  IADD3 R26, R47, 0xe0, RZ ;  /* 0x000000e02f1a7810 */ /* 0x000fe40007ffe0ff */
[----:B------:R-:W-:Y:S02]  /*0bc0*/  LEA.HI.SX32 R2, R2, R47, 0x1b ;  /* 0x0000002f02027211 */ /* 0x000fe400078fdaff */
[----:B------:R-:W-:-:S02]  /*0bd0*/  SHF.L.U32 R68, R68, 0x1, RZ ;  /* 0x0000000144447819 */ /* 0x000fc400000006ff */
[-C--:B------:R-:W-:Y:S02]  /*0be0*/  LEA.HI.SX32 R12, R12, R47.reuse, 0x1b ;  /* 0x0000002f0c0c7211 */ /* 0x080fe400078fdaff */
[-C--:B------:R-:W-:Y:S02]  /*0bf0*/  LEA.HI.SX32 R14, R14, R47.reuse, 0x1b ;  /* 0x0000002f0e0e7211 */ /* 0x080fe400078fdaff */
        /* <DEDUP_REMOVED lines=8> */
[----:B------:R-:W-:Y:S02]  /*0c80*/  SHF.L.U32 R76, R76, 0x1, RZ ;  /* 0x000000014c4c7819 */ /* 0x000fe400000006ff */
[----:B------:R-:W-:Y:S02]  /*0c90*/  ISETP.GE.AND P6, PT, R18, R74, PT ;  /* 0x0000004a1200720c */ /* 0x000fe40003fc6270 */
[----:B------:R-:W-:-:S02]  /*0ca0*/  IADD3 R2, P0, R41, R64, RZ ;  /* 0x0000004029027210 */ /* 0x000fc40007f1e0ff */
[-C--:B------:R-:W-:Y:S02]  /*0cb0*/  ISETP.GE.AND P5, PT, R57, R74.reuse, PT ;  /* 0x0000004a3900720c */ /* 0x080fe40003fa6270 */
[----:B------:R-:W-:Y:S02]  /*0cc0*/  IADD3.X R3, R42, R65, RZ, P0, !PT ;  /* 0x000000412a037210 */ /* 0x000fe400007fe4ff */
        /* <DEDUP_REMOVED lines=9> */
[----:B----4-:R0:W-:Y:S02]  /*0d60*/  STS.U16 [R66+0x80], R7 ;  /* 0x0000800742007388 */ /* 0x0101e40000000400 */
[----:B0-----:R-:W-:-:S02]  /*0d70*/  PRMT R7, RZ, 0x7610, R7 ;  /* 0x00007610ff077816 */ /* 0x001fc40000000007 */
[----:B------:R0:W-:Y:S04]  /*0d80*/  STS.U16 [R72+0xc0], R9 ;  /* 0x0000c00948007388 */ /* 0x0001e80000000400 */
[----:B-1----:R1:W-:Y:S04]  /*0d90*/  STS.U16 [R71+0x100], R6 ;  /* 0x0001000647007388 */ /* 0x0023e80000000400 */
[----:B------:R2:W-:Y:S01]  /*0da0*/  STS.U16 [R70+0x140], R11 ;  /* 0x0001400b46007388 */ /* 0x0005e20000000400 */
[----:B0-----:R-:W-:-:S03]  /*0db0*/  PRMT R9, RZ, 0x7610, R9 ;  /* 0x00007610ff097816 */ /* 0x001fc60000000009 */
        /* <DEDUP_REMOVED lines=13> */
[----:B--2---:R-:W-:Y:S02]  /*0e90*/  PRMT R11, RZ, 0x7610, R11 ;  /* 0x00007610ff0b7816 */ /* 0x004fe4000000000b */
[----:B0-----:R-:W-:Y:S02]  /*0ea0*/  PRMT R8, RZ, 0x7610, R8 ;  /* 0x00007610ff087816 */ /* 0x001fe40000000008 */
[----:B---3--:R-:W-:Y:S01]  /*0eb0*/  PRMT R10, RZ, 0x7610, R10 ;  /* 0x00007610ff0a7816 */ /* 0x008fe2000000000a */
        /* <DEDUP_REMOVED lines=12> */
[-C--:B------:R-:W-:Y:S01]  /*0f80*/  ISETP.GE.AND P5, PT, R57, R74.reuse, PT ;  /* 0x0000004a3900720c */ /* 0x080fe20003fa6270 */
[----:B------:R-:W-:Y:S01]  /*0f90*/  IMAD.X R5, R44, 0x1, R65, P0 ;  /* 0x000000012c057824 */ /* 0x000fe200000e0641 */
        /* <DEDUP_REMOVED lines=22> */
[----:B------:R-:W2:Y:S04]  /*1100*/  LDS.U16 R7, [R76+0x6] ;  /* 0x000006004c077984 */ /* 0x000ea80000000400 */
[----:B------:R-:W-:Y:S04]  /*1110*/  LDS.U16 R8, [R76+0x8] ;  /* 0x000008004c087984 */ /* 0x000fe80000000400 */
[----:B------:R-:W3:Y:S04]  /*1120*/  LDS.U16 R9, [R76+0xa] ;  /* 0x00000a004c097984 */ /* 0x000ee80000000400 */
[----:B------:R-:W-:Y:S04]  /*1130*/  LDS.U16 R10, [R76+0xc] ;  /* 0x00000c004c0a7984 */ /* 0x000fe80000000400 */
[----:B------:R-:W2:Y:S04]  /*1140*/  LDS.U16 R11, [R76+0xe] ;  /* 0x00000e004c0b7984 */ /* 0x000ea80000000400 */
        /* <DEDUP_REMOVED lines=12> */
[----:B------:R-:W-:Y:S01]  /*1210*/  ISETP.LT.AND P0, PT, RZ, c[0x0][0x16c], PT ;  /* 0x00005b00ff007a0c */ /* 0x000fe20003f01270 */
[----:B-1----:R-:W-:-:S02]  /*1220*/  HADD2.F32 R3, -RZ, R3.H0_H0 ;  /* 0x20000003ff037230 */ /* 0x002fc40000004100 */
[----:B--2---:R-:W-:Y:S02]  /*1230*/  HADD2.F32 R7, -RZ, R7.H0_H0 ;  /* 0x20000007ff077230 */ /* 0x004fe40000004100 */
[----:B---3--:R-:W-:Y:S01]  /*1240*/  HADD2.F32 R9, -RZ, R9.H0_H0 ;  /* 0x20000009ff097230 */ /* 0x008fe20000004100 */
[--C-:B-----5:R-:W-:Y:S01]  /*1250*/  FADD.FTZ R88, R3, R32.reuse ;  /* 0x0000002003587221 */ /* 0x120fe20000010000 */
[----:B------:R-:W-:Y:S01]  /*1260*/  HADD2.F32 R11, -RZ, R11.H0_H0 ;  /* 0x2000000bff0b7230 */ /* 0x000fe20000004100 */
[--C-:B------:R-:W-:Y:S01]  /*1270*/  FADD.FTZ R98, R7, R32.reuse ;  /* 0x0000002007627221 */ /* 0x100fe20000010000 */
[----:B0-----:R-:W-:Y:S01]  /*1280*/  HADD2.F32 R4, -RZ, R146.H0_H0 ;  /* 0x20000092ff047230 */ /* 0x001fe20000004100 */
[--C-:B------:R-:W-:Y:S01]  /*1290*/  FADD.FTZ R102, R9, R32.reuse ;  /* 0x0000002009667221 */ /* 0x100fe20000010000 */
[----:B------:R-:W-:Y:S01]  /*12a0*/  HADD2.F32 R5, -RZ, R77.H0_H0 ;  /* 0x2000004dff057230 */ /* 0x000fe20000004100 */
[----:B------:R-:W-:Y:S01]  /*12b0*/  FADD.FTZ R106, R11, R32 ;  /* 0x000000200b6a7221 */ /* 0x000fe20000010000 */
[----:B----4-:R0:W-:Y:S04]  /*12c0*/  STS.U16 [R68], R15 ;  /* 0x0000000f44007388 */ /* 0x0101e80000000400 */
[----:B------:R-:W-:Y:S04]  /*12d0*/  STS.U16 [R67+0x40], R14 ;  /* 0x0000400e43007388 */ /* 0x000fe80000000400 */
[----:B------:R1:W-:Y:S01]  /*12e0*/  STS.U16 [R66+0x80], R13 ;  /* 0x0000800d42007388 */ /* 0x0003e20000000400 */
[----:B0-----:R-:W-:-:S03]  /*12f0*/  HADD2.F32 R15, -RZ, R8.H0_H0 ;  /* 0x20000008ff0f7230 */ /* 0x001fc60000004100 */
[----:B------:R0:W-:Y:S02]  /*1300*/  STS.U16 [R72+0xc0], R17 ;  /* 0x0000c01148007388 */ /* 0x0001e40000000400 */
[----:B------:R-:W-:Y:S02]  /*1310*/  FADD.FTZ R100, R15, R32 ;  /* 0x000000200f647221 */ /* 0x000fe40000010000 */
[----:B------:R2:W-:Y:S01]  /*1320*/  STS.U16 [R71+0x100], R12 ;  /* 0x0001000c47007388 */ /* 0x0005e20000000400 */
[----:B-1----:R-:W-:-:S03]  /*1330*/  HADD2.F32 R13, -RZ, R6.H0_H0 ;  /* 0x20000006ff0d7230 */ /* 0x002fc60000004100 */
[----:B------:R-:W-:Y:S01]  /*1340*/  STS.U16 [R70+0x140], R27 ;  /* 0x0001401b46007388 */ /* 0x000fe20000000400 */
[----:B0-----:R-:W-:Y:S01]  /*1350*/  HADD2.F32 R17, -RZ, R10.H0_H0 ;  /* 0x2000000aff117230 */ /* 0x001fe20000004100 */
[--C-:B------:R-:W-:Y:S02]  /*1360*/  FADD.FTZ R90, R13, R32.reuse ;  /* 0x000000200d5a7221 */ /* 0x100fe40000010000 */
[----:B------:R-:W-:Y:S01]  /*1370*/  STS.U16 [R69+0x180], R16 ;  /* 0x0001801045007388 */ /* 0x000fe20000000400 */
[----:B--2---:R-:W-:Y:S01]  /*1380*/  HADD2.F32 R12, -RZ, R78.H0_H0 ;  /* 0x2000004eff0c7230 */ /* 0x004fe20000004100 */
[----:B------:R-:W-:Y:S02]  /*1390*/  FADD.FTZ R104, R17, R32 ;  /* 0x0000002011687221 */ /* 0x000fe40000010000 */
        /* <DEDUP_REMOVED lines=14> */
[-C--:B------:R-:W-:Y:S01]  /*1480*/  FMUL.FTZ R108, R85, R30.reuse ;  /* 0x0000001e556c7220 */ /* 0x080fe20000410000 */
[----:B--2---:R-:W-:Y:S01]  /*1490*/  HADD2.F32 R89, -RZ, R89.H0_H0 ;  /* 0x20000059ff597230 */ /* 0x004fe20000004100 */
[C---:B------:R-:W-:Y:S01]  /*14a0*/  FFMA.FTZ R4, R87.reuse, R5, R4 ;  /* 0x0000000557047223 */ /* 0x040fe20000010004 */
[----:B------:R-:W-:Y:S01]  /*14b0*/  HADD2.F32 R5, -RZ, R79.H0_H0 ;  /* 0x2000004fff057230 */ /* 0x000fe20000004100 */
[----:B------:R-:W-:Y:S01]  /*14c0*/  FMUL.FTZ R109, R87, R30 ;  /* 0x0000001e576d7220 */ /* 0x000fe20000410000 */
[----:B---3--:R-:W-:Y:S01]  /*14d0*/  HADD2.F32 R91, -RZ, R91.H0_H0 ;  /* 0x2000005bff5b7230 */ /* 0x008fe20000004100 */
[C---:B------:R-:W-:Y:S01]  /*14e0*/  FFMA.FTZ R4, R89.reuse, R12, R4 ;  /* 0x0000000c59047223 */ /* 0x040fe20000010004 */
[----:B------:R-:W-:Y:S01]  /*14f0*/  HADD2.F32 R12, -RZ, R80.H0_H0 ;  /* 0x20000050ff0c7230 */ /* 0x000fe20000004100 */
[-C--:B------:R-:W-:Y:S01]  /*1500*/  FMUL.FTZ R110, R89, R30.reuse ;  /* 0x0000001e596e7220 */ /* 0x080fe20000410000 */
[----:B----4-:R-:W-:Y:S01]  /*1510*/  HADD2.F32 R93, -RZ, R93.H0_H0 ;  /* 0x2000005dff5d7230 */ /* 0x010fe20000004100 */
[C---:B------:R-:W-:Y:S01]  /*1520*/  FFMA.FTZ R4, R91.reuse, R5, R4 ;  /* 0x000000055b047223 */ /* 0x040fe20000010004 */
[----:B------:R-:W-:Y:S01]  /*1530*/  HADD2.F32 R5, -RZ, R81.H0_H0 ;  /* 0x20000051ff057230 */ /* 0x000fe20000004100 */
[----:B------:R-:W-:Y:S01]  /*1540*/  FMUL.FTZ R111, R91, R30 ;  /* 0x0000001e5b6f7220 */ /* 0x000fe20000410000 */
[----:B------:R-:W-:Y:S01]  /*1550*/  HADD2.F32 R95, -RZ, R95.H0_H0 ;  /* 0x2000005fff5f7230 */ /* 0x000fe20000004100 */
[C---:B------:R-:W-:Y:S01]  /*1560*/  FFMA.FTZ R4, R93.reuse, R12, R4 ;  /* 0x0000000c5d047223 */ /* 0x040fe20000010004 */
[----:B------:R-:W-:Y:S01]  /*1570*/  HADD2.F32 R12, -RZ, R82.H0_H0 ;  /* 0x20000052ff0c7230 */ /* 0x000fe20000004100 */
[-C--:B------:R-:W-:Y:S01]  /*1580*/  FMUL.FTZ R112, R93, R30.reuse ;  /* 0x0000001e5d707220 */ /* 0x080fe20000410000 */
[----:B------:R-:W-:Y:S01]  /*1590*/  HADD2.F32 R97, -RZ, R97.H0_H0 ;  /* 0x20000061ff617230 */ /* 0x000fe20000004100 */
[C---:B------:R-:W-:Y:S01]  /*15a0*/  FFMA.FTZ R4, R95.reuse, R5, R4 ;  /* 0x000000055f047223 */ /* 0x040fe20000010004 */
[----:B------:R-:W-:Y:S01]  /*15b0*/  HADD2.F32 R5, -RZ, R2.H0_H0 ;  /* 0x20000002ff057230 */ /* 0x000fe20000004100 */
[----:B------:R-:W-:Y:S01]  /*15c0*/  FMUL.FTZ R113, R95, R30 ;  /* 0x0000001e5f717220 */ /* 0x000fe20000410000 */
[----:B------:R-:W-:Y:S01]  /*15d0*/  HADD2.F32 R99, -RZ, R99.H0_H0 ;  /* 0x20000063ff637230 */ /* 0x000fe20000004100 */
[----:B------:R-:W-:-:S02]  /*15e0*/  FFMA.FTZ R4, R97, R12, R4 ;  /* 0x0000000c61047223 */ /* 0x000fc40000010004 */
[----:B------:R-:W-:Y:S02]  /*15f0*/  FADD.FTZ R84, R5, R32 ;  /* 0x0000002005547221 */ /* 0x000fe40000010000 */
[----:B------:R-:W-:Y:S02]  /*1600*/  FFMA.FTZ R36, R99, R36, R4 ;  /* 0x0000002463247223 */ /* 0x000fe40000010004 */
[-C--:B------:R-:W-:Y:S02]  /*1610*/  FMUL.FTZ R114, R97, R30.reuse ;  /* 0x0000001e61727220 */ /* 0x080fe40000410000 */
[----:B------:R-:W-:Y:S01]  /*1620*/  FMUL.FTZ R115, R99, R30 ;  /* 0x0000001e63737220 */ /* 0x000fe20000410000 */
[----:B------:R-:W-:Y:S06]  /*1630*/  BAR.SYNC.DEFER_BLOCKING 0x0 ;  /* 0x0000000000007b1d */ /* 0x000fec0000010000 */
[----:B------:R-:W-:Y:S05]  /*1640*/  @P0 BRA `(.L_x_6781) ;  /* 0x0000009000000947 */ /* 0x000fea0003800000 */
[----:B------:R-:W-:Y:S01]  /*1650*/  HFMA2.MMA R101, -RZ, RZ, 0, 0 ;  /* 0x00000000ff657435 */ /* 0x000fe200000001ff */
[----:B------:R-:W-:Y:S01]  /*1660*/  MOV R86, RZ ;  /* 0x000000ff00567202 */ /* 0x000fe20000000f00 */
[----:B------:R-:W-:Y:S01]  /*1670*/  HFMA2.MMA R96, -RZ, RZ, 0, 0 ;  /* 0x00000000ff607435 */ /* 0x000fe200000001ff */
[----:B------:R-:W-:Y:S01]  /*1680*/  IMAD.MOV.U32 R107, RZ, RZ, RZ ;  /* 0x000000ffff6b7224 */ /* 0x000fe200078e00ff */
[----:B------:R-:W-:Y:S01]  /*1690*/  HFMA2.MMA R103, -RZ, RZ, 0, 0 ;  /* 0x00000000ff677435 */ /* 0x000fe200000001ff */
[----:B------:R-:W-:Y:S01]  /*16a0*/  MOV R105, RZ ;  /* 0x000000ff00697202 */ /* 0x000fe20000000f00 */
[----:B------:R-:W-:Y:S01]  /*16b0*/  IMAD.MOV.U32 R94, RZ, RZ, RZ ;  /* 0x000000ffff5e7224 */ /* 0x000fe200078e00ff */
[----:B------:R-:W-:Y:S01]  /*16c0*/  MOV R92, RZ ;  /* 0x000000ff005c7202 */ /* 0x000fe20000000f00 */
[----:B------:R-:W-:Y:S05]  /*16d0*/  BRA `(.L_x_6782) ;  /* 0x000021c000007947 */ /* 0x000fea0003800000 */
.L_x_6781:
[----:B------:R-:W-:Y:S01]  /*16e0*/  HFMA2.MMA R3, -RZ, RZ, 0, 0 ;  /* 0x00000000ff037435 */ /* 0x000fe200000001ff */
[----:B------:R-:W-:Y:S01]  /*16f0*/  IMAD R4, R138, c[0x0][0x2b8], RZ ;  /* 0x0000ae008a047a24 */ /* 0x000fe200078e02ff */
[----:B------:R-:W-:Y:S01]  /*1700*/  IADD3 R116, R144, -0x1, RZ ;  /* 0xffffffff90747810 */ /* 0x000fe20007ffe0ff */
[----:B------:R-:W-:Y:S01]  /*1710*/  IMAD.MOV.U32 R2, RZ, RZ, R38 ;  /* 0x000000ffff027224 */ /* 0x000fe200078e0026 */
[----:B------:R-:W-:Y:S01]  /*1720*/  HFMA2.MMA R86, -RZ, RZ, 0, 0 ;  /* 0x00000000ff567435 */ /* 0x000fe200000001ff */
[----:B------:R-:W-:Y:S01]  /*1730*/  IMAD R5, R33, c[0x0][0x2bc], R4 ;  /* 0x0000af0021057a24 */ /* 0x000fe200078e0204 */
[----:B------:R-:W-:Y:S01]  /*1740*/  HFMA2.MMA R105, -RZ, RZ, 0, 0 ;  /* 0x00000000ff697435 */ /* 0x000fe200000001ff */
[----:B------:R-:W-:Y:S01]  /*1750*/  IMAD R4, R140, c[0x0][0x2c0], RZ ;  /* 0x0000b0008c047a24 */ /* 0x000fe200078e02ff */
[----:B------:R-:W-:Y:S01]  /*1760*/  HFMA2.MMA R92, -RZ, RZ, 0, 0 ;  /* 0x00000000ff5c7435 */ /* 0x000fe200000001ff */
[----:B------:R-:W-:Y:S01]  /*1770*/  IMAD R7, R49, -0x100, R34 ;  /* 0xffffff0031077824 */ /* 0x000fe200078e0222 */
[----:B------:R-:W-:Y:S01]  /*1780*/  MOV R117, RZ ;  /* 0x000000ff00757202 */ /* 0x000fe20000000f00 */
[----:B------:R-:W-:Y:S01]  /*1790*/  IMAD.WIDE.U32 R2, R33, c[0x0][0x2b8], R2 ;  /* 0x0000ae0021027a25 */ /* 0x000fe200078e0002 */
[----:B------:R-:W-:Y:S01]  /*17a0*/  CS2R R118, SRZ ;  /* 0x0000000000767805 */ /* 0x000fe2000001ff00 */
[----:B------:R-:W-:-:S02]  /*17b0*/  MOV R107, RZ ;  /* 0x000000ff006b7202 */ /* 0x000fc40000000f00 */
[----:B------:R-:W-:Y:S01]  /*17c0*/  IMAD.MOV.U32 R101, RZ, RZ, RZ ;  /* 0x000000ffff657224 */ /* 0x000fe200078e00ff */
[----:B------:R-:W-:Y:S01]  /*17d0*/  IADD3 R3, R3, R5, RZ ;  /* 0x0000000503037210 */ /* 0x000fe20007ffe0ff */
[C---:B------:R-:W-:Y:S01]  /*17e0*/  IMAD R5, R35.reuse, c[0x0][0x2c4], R4 ;  /* 0x0000b10023057a24 */ /* 0x040fe200078e0204 */
[----:B------:R-:W-:Y:S01]  /*17f0*/  LEA.HI R4, R116, R116, RZ, 0x1 ;  /* 0x0000007474047211 */ /* 0x000fe200078f08ff */
[----:B------:R-:W-:Y:S01]  /*1800*/  IMAD.MOV.U32 R96, RZ, RZ, RZ ;  /* 0x000000ffff607224 */ /* 0x000fe200078e00ff */
[----:B------:R-:W-:Y:S01]  /*1810*/  MOV R94, RZ ;  /* 0x000000ff005e7202 */ /* 0x000fe20000000f00 */
[----:B------:R-:W-:-:S04]  /*1820*/  IMAD.WIDE.U32 R16, R35, c[0x0][0x2c0], R2 ;  /* 0x0000b00023107a25 */ /* 0x000fc800078e0002 */
[----:B------:R-:W-:Y:S01]  /*1830*/  IMAD.IADD R17, R17, 0x1, R5 ;  /* 0x0000000111117824 */ /* 0x000fe200078e0205 */
[----:B------:R-:W-:Y:S01]  /*1840*/  LEA R2, P0, R16, c[0x0][0x320], 0x2 ;  /* 0x0000c80010027a11 */ /* 0x000fe200078010ff */
[----:B------:R-:W-:Y:S01]  /*1850*/  IMAD.MOV.U32 R103, RZ, RZ, RZ ;  /* 0x000000ffff677224 */ /* 0x000fe200078e00ff */
[----:B------:R-:W-:Y:S02]  /*1860*/  LOP3.LUT R5, R4, 0xfffffe, RZ, 0xc0, !PT ;  /* 0x00fffffe04057812 */ /* 0x000fe400078ec0ff */
[----:B------:R-:W-:Y:S02]  /*1870*/  LEA.HI.X R3, R16, c[0x0][0x324], R17, 0x2, P0 ;  /* 0x0000c90010037a11 */ /* 0x000fe400000f1411 */
[----:B------:R-:W-:Y:S02]  /*1880*/  IADD3 R116, R116, -R5, RZ ;  /* 0x8000000574747210 */ /* 0x000fe40007ffe0ff */
[----:B------:R-:W-:Y:S01]  /*1890*/  IADD3 R16, P1, R75, R16, RZ ;  /* 0x000000104b107210 */ /* 0x000fe20007f3e0ff */
[----:B------:R-:W-:-:S03]  /*18a0*/  IMAD.WIDE R2, R7, 0x4, R2 ;  /* 0x0000000407027825 */ /* 0x000fc600078e0202 */
[----:B------:R-:W-:Y:S02]  /*18b0*/  LEA.HI.X.SX32 R17, R75, R17, 0x1, P1 ;  /* 0x000000114b117211 */ /* 0x000fe400008f0eff */
[C---:B------:R-:W-:Y:S02]  /*18c0*/  IADD3 R14, P6, R2.reuse, -0x380, RZ ;  /* 0xfffffc80020e7810 */ /* 0x040fe40007fde0ff */
[C---:B------:R-:W-:Y:S02]  /*18d0*/  IADD3 R4, P0, R2.reuse, -0x100, RZ ;  /* 0xffffff0002047810 */ /* 0x040fe40007f1e0ff */
[C---:B------:R-:W-:Y:S02]  /*18e0*/  IADD3 R12, P5, R2.reuse, -0x300, RZ ;  /* 0xfffffd00020c7810 */ /* 0x040fe40007fbe0ff */
[C---:B------:R-:W-:Y:S02]  /*18f0*/  IADD3 R10, P4, R2.reuse, -0x280, RZ ;  /* 0xfffffd80020a7810 */ /* 0x040fe40007f9e0ff */
[----:B------:R-:W-:-:S02]  /*1900*/  IADD3 R8, P3, R2, -0x200, RZ ;  /* 0xfffffe0002087810 */ /* 0x000fc40007f7e0ff */
[C---:B------:R-:W-:Y:S02]  /*1910*/  IADD3 R6, P2, R2.reuse, -0x180, RZ ;  /* 0xfffffe8002067810 */ /* 0x040fe40007f5e0ff */
[C---:B------:R-:W-:Y:S02]  /*1920*/  IADD3.X R15, R3.reuse, -0x1, RZ, P6, !PT ;  /* 0xffffffff030f7810 */ /* 0x040fe400037fe4ff */
[C---:B------:R-:W-:Y:S02]  /*1930*/  IADD3.X R5, R3.reuse, -0x1, RZ, P0, !PT ;  /* 0xffffffff03057810 */ /* 0x040fe400007fe4ff */
[----:B------:R-:W-:Y:S02]  /*1940*/  IADD3 R2, P6, R2, -0x80, RZ ;  /* 0xffffff8002027810 */ /* 0x000fe40007fde0ff */
[----:B------:R-:W-:Y:S02]  /*1950*/  ISETP.GT.AND P0, PT, R144, 0x1, PT ;  /* 0x000000019000780c */ /* 0x000fe40003f04270 */
[----:B------:R-:W-:-:S02]  /*1960*/  IADD3.X R13, R3, -0x1, RZ, P5, !PT ;  /* 0xffffffff030d7810 */ /* 0x000fc40002ffe4ff */
[C---:B------:R-:W-:Y:S02]  /*1970*/  IADD3.X R11, R3.reuse, -0x1, RZ, P4, !PT ;  /* 0xffffffff030b7810 */ /* 0x040fe400027fe4ff */
[C---:B------:R-:W-:Y:S02]  /*1980*/  IADD3.X R9, R3.reuse, -0x1, RZ, P3, !PT ;  /* 0xffffffff03097810 */ /* 0x040fe40001ffe4ff */
[C---:B------:R-:W-:Y:S02]  /*1990*/  IADD3.X R7, R3.reuse, -0x1, RZ, P2, !PT ;  /* 0xffffffff03077810 */ /* 0x040fe400017fe4ff */
[----:B------:R-:W-:Y:S02]  /*19a0*/  IADD3.X R3, R3, -0x1, RZ, P6, !PT ;  /* 0xffffffff03037810 */ /* 0x000fe400037fe4ff */
[----:B------:R-:W-:Y:S02]  /*19b0*/  ISETP.EQ.AND P0, PT, R142, RZ, P0 ;  /* 0x000000ff8e00720c */ /* 0x000fe40000702270 */
.L_x_6803:
[----:B------:R-:W-:Y:S01]  /*19c0*/  IMAD R29, R31, c[0x0][0x180], RZ ;  /* 0x000060001f1d7a24 */ /* 0x000fe200078e02ff */
[----:B------:R-:W-:Y:S01]  /*19d0*/  SHF.R.S32.HI R28, RZ, 0x1f, R117 ;  /* 0x0000001fff1c7819 */ /* 0x000fe20000011475 */
[----:B------:R-:W-:Y:S01]  /*19e0*/  IMAD.WIDE.U32 R26, R0, c[0x0][0x180], RZ ;  /* 0x00006000001a7a25 */ /* 0x000fe200078e00ff */
[----:B------:R-:W-:-:S02]  /*19f0*/  PRMT R126, RZ, 0x7610, R126 ;  /* 0x00007610ff7e7816 */ /* 0x000fc4000000007e */
[----:B------:R-:W-:Y:S01]  /*1a00*/  PRMT R127, RZ, 0x7610, R127 ;  /* 0x00007610ff7f7816 */ /* 0x000fe2000000007f */
[----:B------:R-:W-:Y:S01]  /*1a10*/  IMAD R29, R0, c[0x0][0x184], R29 ;  /* 0x00006100001d7a24 */ /* 0x000fe200078e021d */
[----:B------:R-:W-:Y:S01]  /*1a20*/  PRMT R129, RZ, 0x7610, R129 ;  /* 0x00007610ff817816 */ /* 0x000fe20000000081 */
[C---:B------:R-:W-:Y:S02]  /*1a30*/  IMAD R120, R28.reuse, c[0x0][0x1c0], RZ ;  /* 0x000070001c787a24 */ /* 0x040fe400078e02ff */
[----:B------:R-:W-:Y:S01]  /*1a40*/  IMAD R74, R28, c[0x0][0x188], RZ ;  /* 0x000062001c4a7a24 */ /* 0x000fe200078e02ff */
[----:B------:R-:W-:Y:S01]  /*1a50*/  IADD3 R27, R27, R29, RZ ;  /* 0x0000001d1b1b7210 */ /* 0x000fe20007ffe0ff */
[----:B------:R-:W-:-:S04]  /*1a60*/  IMAD.WIDE.U32 R124, R117, c[0x0][0x1c0], R18 ;  /* 0x00007000757c7a25 */ /* 0x000fc800078e0012 */
[C---:B------:R-:W-:Y:S02]  /*1a70*/  IMAD R123, R117.reuse, c[0x0][0x1c4], R120 ;  /* 0x00007100757b7a24 */ /* 0x040fe400078e0278 */
[----:B------:R-:W-:Y:S01]  /*1a80*/  IMAD R29, R117, c[0x0][0x18c], R74 ;  /* 0x00006300751d7a24 */ /* 0x000fe200078e024a */
[----:B------:R-:W-:Y:S01]  /*1a90*/  IADD3 R74, -R75, c[0x0][0x168], RZ ;  /* 0x00005a004b4a7a10 */ /* 0x000fe20007ffe1ff */
[----:B------:R-:W-:Y:S01]  /*1aa0*/  IMAD.WIDE.U32 R120, R117, c[0x0][0x188], R26 ;  /* 0x0000620075787a25 */ /* 0x000fe200078e001a */
[----:B------:R-:W-:Y:S02]  /*1ab0*/  LEA R26, P1, R124, R45, 0x1 ;  /* 0x0000002d7c1a7211 */ /* 0x000fe400078208ff */
[----:B------:R-:W-:Y:S01]  /*1ac0*/  ISETP.GE.AND P6, PT, R18, R74, PT ;  /* 0x0000004a1200720c */ /* 0x000fe20003fc6270 */
[----:B------:R-:W-:Y:S01]  /*1ad0*/  IMAD.IADD R27, R125, 0x1, R123 ;  /* 0x000000017d1b7824 */ /* 0x000fe200078e027b */
[----:B------:R-:W-:Y:S02]  /*1ae0*/  IADD3 R29, R121, R29, RZ ;  /* 0x0000001d791d7210 */ /* 0x000fe40007ffe0ff */
[----:B------:R-:W-:-:S02]  /*1af0*/  LEA R122, P2, R120, c[0x0][0x220], 0x2 ;  /* 0x00008800787a7a11 */ /* 0x000fc400078410ff */
[----:B------:R-:W-:Y:S02]  /*1b00*/  LEA.HI.X R27, R124, R46, R27, 0x1, P1 ;  /* 0x0000002e7c1b7211 */ /* 0x000fe400008f0c1b */
[-C--:B------:R-:W-:Y:S02]  /*1b10*/  ISETP.GE.AND P1, PT, R57, R74.reuse, PT ;  /* 0x0000004a3900720c */ /* 0x080fe40003f26270 */
[----:B------:R-:W-:Y:S02]  /*1b20*/  LEA.HI.X R123, R120, c[0x0][0x224], R29, 0x2, P2 ;  /* 0x00008900787b7a11 */ /* 0x000fe400010f141d */
[----:B------:R-:W-:Y:S02]  /*1b30*/  PRMT R121, RZ, 0x7610, R121 ;  /* 0x00007610ff797816 */ /* 0x000fe40000000079 */
[-C--:B------:R-:W-:Y:S01]  /*1b40*/  ISETP.GE.AND P2, PT, R58, R74.reuse, PT ;  /* 0x0000004a3a00720c */ /* 0x080fe20003f46270 */
[----:B0-2---:R0:W2:Y:S01]  /*1b50*/  LDG.E R120, [R122.64] ;  /* 0x000000047a787981 */ /* 0x0050a2000c1e1900 */
[----:B------:R-:W-:-:S02]  /*1b60*/  ISETP.GE.AND P3, PT, R59, R74, PT ;  /* 0x0000004a3b00720c */ /* 0x000fc40003f66270 */
[-C--:B------:R-:W-:Y:S01]  /*1b70*/  ISETP.GE.AND P4, PT, R60, R74.reuse, PT ;  /* 0x0000004a3c00720c */ /* 0x080fe20003f86270 */
[----:B-1-3--:R1:W3:Y:S01]  /*1b80*/  @!P6 LDG.E.U16 R121, [R26.64] ;  /* 0x000000041a79e981 */ /* 0x00a2e2000c1e1500 */
[-C--:B------:R-:W-:Y:S02]  /*1b90*/  ISETP.GE.AND P5, PT, R61, R74.reuse, PT ;  /* 0x0000004a3d00720c */ /* 0x080fe40003fa6270 */
[-C--:B------:R-:W-:Y:S01]  /*1ba0*/  ISETP.GE.AND P6, PT, R62, R74.reuse, PT ;  /* 0x0000004a3e00720c */ /* 0x080fe20003fc6270 */
[----:B------:R1:W4:Y:S01]  /*1bb0*/  @!P1 LDG.E.U16 R126, [R26.64+0x40] ;  /* 0x000040041a7e9981 */ /* 0x000322000c1e1500 */
[----:B------:R-:W-:Y:S02]  /*1bc0*/  ISETP.GE.AND P1, PT, R63, R74, PT ;  /* 0x0000004a3f00720c */ /* 0x000fe40003f26270 */
        /* <DEDUP_REMOVED lines=12> */
[----:B------:R-:W-:Y:S01]  /*1c90*/  IMAD R29, R0, c[0x0][0x19c], R29 ;  /* 0x00006700001d7a24 */ /* 0x000fe200078e021d */
[----:B------:R-:W-:Y:S01]  /*1ca0*/  ISETP.NE.AND P3, PT, R38, RZ, PT ;  /* 0x000000ff2600720c */ /* 0x000fe20003f65270 */
[----:B------:R-:W-:-:S03]  /*1cb0*/  IMAD R134, R28, c[0x0][0x1a0], RZ ;  /* 0x000068001c867a24 */ /* 0x000fc600078e02ff */
[----:B------:R-:W-:Y:S01]  /*1cc0*/  IADD3 R125, R125, R29, RZ ;  /* 0x0000001d7d7d7210 */ /* 0x000fe20007ffe0ff */
[----:B------:R-:W-:-:S04]  /*1cd0*/  IMAD R29, R117, c[0x0][0x1a4], R134 ;  /* 0x00006900751d7a24 */ /* 0x000fc800078e0286 */
[----:B------:R-:W-:-:S04]  /*1ce0*/  IMAD.WIDE.U32 R124, R117, c[0x0][0x1a0], R124 ;  /* 0x00006800757c7a25 */ /* 0x000fc800078e007c */
[----:B------:R-:W-:Y:S01]  /*1cf0*/  IMAD.IADD R29, R125, 0x1, R29 ;  /* 0x000000017d1d7824 */ /* 0x000fe200078e021d */
[----:B0-----:R-:W-:Y:S02]  /*1d00*/  LEA R122, P1, R124, c[0x0][0x228], 0x2 ;  /* 0x00008a007c7a7a11 */ /* 0x001fe400078210ff */
[----:B-1----:R-:W-:Y:S02]  /*1d10*/  LEA R26, R116, R117, 0x8 ;  /* 0x00000075741a7211 */ /* 0x002fe400078e40ff */
[----:B------:R-:W-:Y:S02]  /*1d20*/  LEA.HI.X R123, R124, c[0x0][0x22c], R29, 0x2, P1 ;  /* 0x00008b007c7b7a11 */ /* 0x000fe400008f141d */
[----:B------:R-:W-:-:S03]  /*1d30*/  @P3 IADD3 R26, R38, 0x200, RZ ;  /* 0x00000200261a3810 */ /* 0x000fc60007ffe0ff */
[----:B------:R0:W5:Y:S02]  /*1d40*/  LDG.E R29, [R122.64] ;  /* 0x000000047a1d7981 */ /* 0x000164000c1e1900 */
[----:B0-----:R-:W-:Y:S01]  /*1d50*/  IMAD.SHL.U32 R123, R26, 0x4, RZ ;  /* 0x000000041a7b7824 */ /* 0x001fe200078e00ff */
[----:B------:R-:W-:Y:S02]  /*1d60*/  ISETP.NE.AND P2, PT, R38, 0x1f, PT ;  /* 0x0000001f2600780c */ /* 0x000fe40003f45270 */
[----:B------:R-:W-:-:S05]  /*1d70*/  @P0 IADD3 R124, R144, -0x2, RZ ;  /* 0xfffffffe907c0810 */ /* 0x000fca0007ffe0ff */
[----:B------:R-:W-:Y:S01]  /*1d80*/  @P0 IMAD R27, R124, c[0x0][0x16c], R117 ;  /* 0x00005b007c1b0a24 */ /* 0x000fe200078e0275 */
[----:B------:R-:W-:Y:S01]  /*1d90*/  MOV R155, RZ ;  /* 0x000000ff009b7202 */ /* 0x000fe20000000f00 */
[----:B------:R-:W-:Y:S02]  /*1da0*/  HADD2.F32 R125, -RZ, R78.H0_H0 ;  /* 0x2000004eff7d7230 */ /* 0x000fe40000004100 */
[----:B------:R-:W-:-:S04]  /*1db0*/  @P0 IMAD.WIDE R26, R27, 0x8, R24 ;  /* 0x000000081b1a0825 */ /* 0x000fc800078e0218 */
[----:B------:R-:W-:Y:S01]  /*1dc0*/  FMUL.FTZ R161, R90, R125 ;  /* 0x0000007d5aa17220 */ /* 0x000fe20000410000 */
[----:B------:R-:W-:Y:S01]  /*1dd0*/  HADD2.F32 R135, -RZ, R83.H0_H0 ;  /* 0x20000053ff877230 */ /* 0x000fe20000004100 */
[----:B------:R-:W-:Y:S04]  /*1de0*/  BSSY B0, `(.L_x_6783) ;  /* 0x000004b000007945 */ /* 0x000fe80003800000 */
[----:B------:R-:W-:Y:S02]  /*1df0*/  FMUL.FTZ R137, R106, R135 ;  /* 0x000000876a897220 */ /* 0x000fe40000410000 */
[----:B--2---:R-:W-:Y:S01]  /*1e00*/  FMUL.FTZ R133, R120, 1.4426950216293334961 ;  /* 0x3fb8aa3b78857820 */ /* 0x004fe20000410000 */
[----:B---3--:R0:W-:Y:S03]  /*1e10*/  STS.U16 [R68], R121 ;  /* 0x0000007944007388 */ /* 0x0081e60000000400 */
[----:B0-----:R-:W-:-:S04]  /*1e20*/  FMUL.FTZ R121, R84, R133 ;  /* 0x0000008554797220 */ /* 0x001fc80000410000 */
[----:B------:R-:W0:Y:S01]  /*1e30*/  MUFU.EX2 R167, R121 ;  /* 0x0000007900a77308 */ /* 0x000e220000000800 */
[----:B----4-:R1:W-:Y:S04]  /*1e40*/  STS.U16 [R67+0x40], R126 ;  /* 0x0000407e43007388 */ /* 0x0103e80000000400 */
[----:B------:R-:W-:Y:S04]  /*1e50*/  STS.U16 [R66+0x80], R127 ;  /* 0x0000807f42007388 */ /* 0x000fe80000000400 */
[----:B------:R-:W-:Y:S04]  /*1e60*/  STS.U16 [R72+0xc0], R129 ;  /* 0x0000c08148007388 */ /* 0x000fe80000000400 */
[----:B------:R2:W-:Y:S04]  /*1e70*/  STS.U16 [R71+0x100], R128 ;  /* 0x0001008047007388 */ /* 0x0005e80000000400 */
[----:B------:R-:W-:Y:S04]  /*1e80*/  STS.U16 [R70+0x140], R131 ;  /* 0x0001408346007388 */ /* 0x000fe80000000400 */
[----:B------:R-:W-:Y:S04]  /*1e90*/  STS.U16 [R69+0x180], R130 ;  /* 0x0001808245007388 */ /* 0x000fe80000000400 */
[----:B------:R-:W-:Y:S01]  /*1ea0*/  STS.U16 [R73+0x1c0], R132 ;  /* 0x0001c08449007388 */ /* 0x000fe20000000400 */
[----:B------:R-:W-:-:S06]  /*1eb0*/  NOP ;  /* 0x0000000000007918 */ /* 0x000fcc0000000000 */
[----:B------:R-:W3:Y:S04]  /*1ec0*/  LDS.U16 R147, [R76] ;  /* 0x000000004c937984 */ /* 0x000ee80000000400 */
[----:B------:R-:W4:Y:S04]  /*1ed0*/  LDS.U16 R134, [R76+0x2] ;  /* 0x000002004c867984 */ /* 0x000f280000000400 */
        /* <DEDUP_REMOVED lines=9> */
[-C--:B------:R-:W-:Y:S02]  /*1f70*/  FMUL.FTZ R124, R90, R133.reuse ;  /* 0x000000855a7c7220 */ /* 0x080fe40000410000 */
[-C--:B-1----:R-:W-:Y:S02]  /*1f80*/  FMUL.FTZ R126, R98, R133.reuse ;  /* 0x00000085627e7220 */ /* 0x082fe40000410000 */
[----:B------:R-:W1:Y:S01]  /*1f90*/  MUFU.EX2 R122, R122 ;  /* 0x0000007a007a7308 */ /* 0x000e620000000800 */
[----:B--2---:R-:W-:Y:S01]  /*1fa0*/  FMUL.FTZ R128, R100, R133 ;  /* 0x0000008564807220 */ /* 0x004fe20000410000 */
[----:B------:R-:W-:Y:S02]  /*1fb0*/  HADD2.F32 R121, -RZ, R146.H0_H0 ;  /* 0x20000092ff797230 */ /* 0x000fe40000004100 */
[----:B0-----:R-:W-:-:S04]  /*1fc0*/  HADD2.F32 R123, -RZ, R77.H0_H0 ;  /* 0x2000004dff7b7230 */ /* 0x001fc80000004100 */
[----:B------:R-:W0:Y:S01]  /*1fd0*/  MUFU.EX2 R124, R124 ;  /* 0x0000007c007c7308 */ /* 0x000e220000000800 */
[----:B------:R-:W-:Y:S01]  /*1fe0*/  FMUL.FTZ R130, R102, R133 ;  /* 0x0000008566827220 */ /* 0x000fe20000410000 */
[----:B------:R2:W2:Y:S06]  /*1ff0*/  @P2 LDS R139, [R38.X4+0x107c] ;  /* 0x00107c00268b2984 */ /* 0x0004ac0000004800 */
[----:B------:R-:W0:Y:S01]  /*2000*/  MUFU.EX2 R126, R126 ;  /* 0x0000007e007e7308 */ /* 0x000e220000000800 */
[----:B------:R-:W-:Y:S02]  /*2010*/  FMUL.FTZ R157, R84, R121 ;  /* 0x00000079549d7220 */ /* 0x000fe40000410000 */
[----:B------:R-:W-:Y:S01]  /*2020*/  FMUL.FTZ R159, R88, R123 ;  /* 0x0000007b589f7220 */ /* 0x000fe20000410000 */
[----:B------:R1:W5:Y:S01]  /*2030*/  @P0 LDG.E R155, [R26.64+0x4] ;  /* 0x000004041a9b0981 */ /* 0x000362000c1e1900 */
[----:B------:R-:W-:-:S03]  /*2040*/  FMUL.FTZ R132, R104, R133 ;  /* 0x0000008568847220 */ /* 0x000fc60000410000 */
[----:B------:R-:W3:Y:S01]  /*2050*/  MUFU.EX2 R128, R128 ;  /* 0x0000008000807308 */ /* 0x000ee20000000800 */
[----:B------:R-:W-:Y:S01]  /*2060*/  HADD2.F32 R127, -RZ, R79.H0_H0 ;  /* 0x2000004fff7f7230 */ /* 0x000fe20000004100 */
[----:B------:R-:W-:Y:S01]  /*2070*/  FMUL.FTZ R136, R106, R133 ;  /* 0x000000856a887220 */ /* 0x000fe20000410000 */
[----:B------:R-:W-:Y:S01]  /*2080*/  HADD2.F32 R129, -RZ, R80.H0_H0 ;  /* 0x20000050ff817230 */ /* 0x000fe20000004100 */
[----:B-1----:R-:W-:-:S04]  /*2090*/  FMUL.FTZ R27, R167, R122 ;  /* 0x0000007aa71b7220 */ /* 0x002fc80000410000 */
[----:B------:R-:W1:Y:S01]  /*20a0*/  MUFU.EX2 R130, R130 ;  /* 0x0000008200827308 */ /* 0x000e620000000800 */
[----:B------:R-:W-:Y:S02]  /*20b0*/  FFMA.FTZ R26, R122, R157, R159 ;  /* 0x0000009d7a1a7223 */ /* 0x000fe4000001009f */
[----:B------:R-:W-:Y:S02]  /*20c0*/  FMUL.FTZ R163, R98, R127 ;  /* 0x0000007f62a37220 */ /* 0x000fe40000410000 */
[C---:B0-----:R-:W-:Y:S02]  /*20d0*/  FMUL.FTZ R27, R124.reuse, R27 ;  /* 0x0000001b7c1b7220 */ /* 0x041fe40000410000 */
[----:B------:R-:W-:Y:S01]  /*20e0*/  FFMA.FTZ R26, R124, R26, R161 ;  /* 0x0000001a7c1a7223 */ /* 0x000fe200000100a1 */
[----:B------:R-:W0:Y:S01]  /*20f0*/  MUFU.EX2 R132, R132 ;  /* 0x0000008400847308 */ /* 0x000e220000000800 */
[----:B------:R-:W-:Y:S01]  /*2100*/  HADD2.F32 R131, -RZ, R81.H0_H0 ;  /* 0x20000051ff837230 */ /* 0x000fe20000004100 */
[----:B------:R-:W-:-:S02]  /*2110*/  FMUL.FTZ R145, R100, R129 ;  /* 0x0000008164917220 */ /* 0x000fc40000410000 */
[C---:B------:R-:W-:Y:S02]  /*2120*/  FMUL.FTZ R27, R126.reuse, R27 ;  /* 0x0000001b7e1b7220 */ /* 0x040fe40000410000 */
[----:B------:R-:W-:Y:S02]  /*2130*/  FFMA.FTZ R26, R126, R26, R163 ;  /* 0x0000001a7e1a7223 */ /* 0x000fe400000100a3 */
[----:B------:R-:W2:Y:S01]  /*2140*/  MUFU.EX2 R136, R136 ;  /* 0x0000008800887308 */ /* 0x000ea20000000800 */
[----:B------:R-:W-:Y:S01]  /*2150*/  HADD2.F32 R133, -RZ, R82.H0_H0 ;  /* 0x20000052ff857230 */ /* 0x000fe20000004100 */
[----:B------:R-:W-:Y:S02]  /*2160*/  FMUL.FTZ R143, R102, R131 ;  /* 0x00000083668f7220 */ /* 0x000fe40000410000 */
[C---:B---3--:R-:W-:Y:S02]  /*2170*/  FMUL.FTZ R27, R128.reuse, R27 ;  /* 0x0000001b801b7220 */ /* 0x048fe40000410000 */
[----:B------:R-:W-:-:S02]  /*2180*/  FFMA.FTZ R26, R128, R26, R145 ;  /* 0x0000001a801a7223 */ /* 0x000fc40000010091 */
[----:B------:R-:W-:Y:S02]  /*2190*/  FMUL.FTZ R141, R104, R133 ;  /* 0x00000085688d7220 */ /* 0x000fe40000410000 */
[C---:B-1----:R-:W-:Y:S02]  /*21a0*/  FMUL.FTZ R27, R130.reuse, R27 ;  /* 0x0000001b821b7220 */ /* 0x042fe40000410000 */
[----:B------:R-:W-:Y:S02]  /*21b0*/  FFMA.FTZ R26, R130, R26, R143 ;  /* 0x0000001a821a7223 */ /* 0x000fe4000001008f */
[C---:B0-----:R-:W-:Y:S02]  /*21c0*/  FMUL.FTZ R27, R132.reuse, R27 ;  /* 0x0000001b841b7220 */ /* 0x041fe40000410000 */
[----:B------:R-:W-:Y:S02]  /*21d0*/  FFMA.FTZ R26, R132, R26, R141 ;  /* 0x0000001a841a7223 */ /* 0x000fe4000001008d */
[----:B--2---:R-:W-:-:S02]  /*21e0*/  FMUL.FTZ R165, R136, R27 ;  /* 0x0000001b88a57220 */ /* 0x004fc40000410000 */
        /* <DEDUP_REMOVED lines=10> */
.L_x_6784:
[----:B----4-:R-:W-:Y:S05]  /*2290*/  BSYNC B0 ;  /* 0x0000000000007941 */ /* 0x010fea0003800000 */
.L_x_6783:
[----:B------:R-:W2:Y:S01]  /*22a0*/  SHFL.UP PT, R27, R164, 0x1, RZ ;  /* 0x04200000a41b7989 */ /* 0x000ea200000e00ff */
[----:B------:R-:W-:Y:S01]  /*22b0*/  ISETP.GE.AND P1, PT, R47, 0x1, PT ;  /* 0x000000012f00780c */ /* 0x000fe20003f26270 */
[----:B------:R-:W-:Y:S01]  /*22c0*/  HADD2.F32 R158, -RZ, R153.H0_H0 ;  /* 0x20000099ff9e7230 */ /* 0x000fe20000004100 */
[----:B------:R-:W-:Y:S01]  /*22d0*/  ISETP.NE.AND P4, PT, R142, 0x1f, PT ;  /* 0x0000001f8e00780c */ /* 0x000fe20003f85270 */
[----:B0-----:R-:W0:Y:S01]  /*22e0*/  SHFL.UP PT, R26, R165, 0x1, RZ ;  /* 0x04200000a51a7989 */ /* 0x001e2200000e00ff */
[----:B------:R-:W-:Y:S01]  /*22f0*/  HADD2.F32 R160, -RZ, R152.H0_H0 ;  /* 0x20000098ffa07230 */ /* 0x000fe20000004100 */
[----:B------:R-:W-:Y:S01]  /*2300*/  ISETP.NE.AND P5, PT, R38, RZ, PT ;  /* 0x000000ff2600720c */ /* 0x000fe20003fa5270 */
[----:B------:R-:W-:Y:S01]  /*2310*/  HADD2.F32 R156, -RZ, R150.H0_H0 ;  /* 0x20000096ff9c7230 */ /* 0x000fe20000004100 */
[----:B------:R-:W-:Y:S01]  /*2320*/  BSSY B0, `(.L_x_6785) ;  /* 0x00000c4000007945 */ /* 0x000fe20003800000 */
[----:B------:R-:W-:Y:S01]  /*2330*/  HADD2.F32 R154, -RZ, R151.H0_H0 ;  /* 0x20000097ff9a7230 */ /* 0x000fe20000004100 */
[C---:B-----5:R-:W-:Y:S01]  /*2340*/  FMUL.FTZ R150, R29.reuse, R160 ;  /* 0x000000a01d967220 */ /* 0x060fe20000410000 */
[----:B------:R-:W-:Y:S01]  /*2350*/  HADD2.F32 R152, -RZ, R147.H0_H0 ;  /* 0x20000093ff987230 */ /* 0x000fe20000004100 */
[----:B------:R-:W-:Y:S01]  /*2360*/  FMUL.FTZ R162, R29, R156 ;  /* 0x0000009c1da27220 */ /* 0x000fe20000410000 */
[----:B------:R-:W-:Y:S01]  /*2370*/  HADD2.F32 R134, -RZ, R134.H0_H0 ;  /* 0x20000086ff867230 */ /* 0x000fe20000004100 */
[----:B------:R-:W-:Y:S01]  /*2380*/  FMUL.FTZ R174, R99, R150 ;  /* 0x0000009663ae7220 */ /* 0x000fe20000410000 */
[----:B------:R-:W-:Y:S01]  /*2390*/  HADD2.F32 R150, -RZ, R148.H0_H0 ;  /* 0x20000094ff967230 */ /* 0x000fe20000004100 */
[----:B------:R-:W-:Y:S01]  /*23a0*/  FMUL.FTZ R172, R95, R162 ;  /* 0x000000a25fac7220 */ /* 0x000fe20000410000 */
[----:B------:R-:W-:-:S03]  /*23b0*/  HADD2.F32 R148, -RZ, R149.H0_H0 ;  /* 0x20000095ff947230 */ /* 0x000fc60000004100 */
[----:B------:R-:W-:Y:S02]  /*23c0*/  FMUL.FTZ R162, R29, R150 ;  /* 0x000000961da27220 */ /* 0x000fe40000410000 */
[----:B--2---:R-:W-:Y:S02]  /*23d0*/  @P1 FFMA.FTZ R164, R165, R27, R164 ;  /* 0x0000001ba5a41223 */ /* 0x004fe400000100a4 */
[----:B------:R-:W-:Y:S02]  /*23e0*/  FMUL.FTZ R170, R91, R162 ;  /* 0x000000a25baa7220 */ /* 0x000fe40000410000 */
[----:B0-----:R-:W-:Y:S01]  /*23f0*/  @P1 FMUL.FTZ R165, R165, R26 ;  /* 0x0000001aa5a51220 */ /* 0x001fe20000410000 */
[----:B------:R-:W-:Y:S01]  /*2400*/  ISETP.GE.AND P1, PT, R47, 0x2, PT ;  /* 0x000000022f00780c */ /* 0x000fe20003f26270 */
[C---:B------:R-:W-:Y:S02]  /*2410*/  FMUL.FTZ R26, R29.reuse, R158 ;  /* 0x0000009e1d1a7220 */ /* 0x040fe40000410000 */
[----:B------:R-:W-:Y:S01]  /*2420*/  FMUL.FTZ R162, R29, R134 ;  /* 0x000000861da27220 */ /* 0x000fe20000410000 */
[----:B------:R-:W-:Y:S01]  /*2430*/  SHFL.UP PT, R166, R165, 0x2, RZ ;  /* 0x04400000a5a67989 */ /* 0x000fe200000e00ff */
[----:B------:R-:W-:-:S02]  /*2440*/  FMUL.FTZ R173, R97, R26 ;  /* 0x0000001a61ad7220 */ /* 0x000fc40000410000 */
[----:B------:R-:W-:Y:S02]  /*2450*/  FMUL.FTZ R26, R29, R154 ;  /* 0x0000009a1d1a7220 */ /* 0x000fe40000410000 */
[----:B------:R-:W-:Y:S02]  /*2460*/  FFMA.FTZ R27, R136, R174, R173 ;  /* 0x000000ae881b7223 */ /* 0x000fe400000100ad */
[----:B------:R-:W-:Y:S02]  /*2470*/  FMUL.FTZ R171, R93, R26 ;  /* 0x0000001a5dab7220 */ /* 0x000fe40000410000 */
[----:B------:R-:W-:Y:S02]  /*2480*/  FFMA.FTZ R147, R132, R27, R172 ;  /* 0x0000001b84937223 */ /* 0x000fe400000100ac */
[----:B-1----:R-:W-:Y:S02]  /*2490*/  FMUL.FTZ R27, R136, R139 ;  /* 0x0000008b881b7220 */ /* 0x002fe40000410000 */
[----:B------:R-:W-:-:S02]  /*24a0*/  FFMA.FTZ R147, R130, R147, R171 ;  /* 0x0000009382937223 */ /* 0x000fc400000100ab */
[----:B------:R-:W-:Y:S02]  /*24b0*/  FMUL.FTZ R27, R132, R27 ;  /* 0x0000001b841b7220 */ /* 0x000fe40000410000 */
[----:B------:R-:W-:Y:S02]  /*24c0*/  FMUL.FTZ R26, R29, R148 ;  /* 0x000000941d1a7220 */ /* 0x000fe40000410000 */
[----:B------:R-:W-:Y:S02]  /*24d0*/  FFMA.FTZ R153, R128, R147, R170 ;  /* 0x0000009380997223 */ /* 0x000fe400000100aa */
[----:B------:R-:W-:Y:S02]  /*24e0*/  FMUL.FTZ R147, R130, R27 ;  /* 0x0000001b82937220 */ /* 0x000fe40000410000 */
[----:B------:R-:W-:Y:S01]  /*24f0*/  FMUL.FTZ R151, R89, R26 ;  /* 0x0000001a59977220 */ /* 0x000fe20000410000 */
[----:B------:R-:W0:Y:S01]  /*2500*/  SHFL.UP PT, R27, R164, 0x2, RZ ;  /* 0x04400000a41b7989 */ /* 0x000e2200000e00ff */
[----:B------:R-:W-:-:S02]  /*2510*/  FMUL.FTZ R147, R128, R147 ;  /* 0x0000009380937220 */ /* 0x000fc40000410000 */
[----:B------:R-:W-:Y:S02]  /*2520*/  FMUL.FTZ R26, R29, R152 ;  /* 0x000000981d1a7220 */ /* 0x000fe40000410000 */
[----:B------:R-:W-:Y:S02]  /*2530*/  FMUL.FTZ R149, R87, R162 ;  /* 0x000000a257957220 */ /* 0x000fe40000410000 */
[C---:B------:R-:W-:Y:S02]  /*2540*/  FFMA.FTZ R153, R126.reuse, R153, R151 ;  /* 0x000000997e997223 */ /* 0x040fe40000010097 */
[----:B------:R-:W-:Y:S02]  /*2550*/  FMUL.FTZ R147, R126, R147 ;  /* 0x000000937e937220 */ /* 0x000fe40000410000 */
[----:B------:R-:W-:Y:S02]  /*2560*/  FMUL.FTZ R169, R85, R26 ;  /* 0x0000001a55a97220 */ /* 0x000fe40000410000 */
[----:B------:R-:W-:-:S02]  /*2570*/  FFMA.FTZ R153, R124, R153, R149 ;  /* 0x000000997c997223 */ /* 0x000fc40000010095 */
[----:B------:R-:W-:Y:S02]  /*2580*/  FMUL.FTZ R147, R124, R147 ;  /* 0x000000937c937220 */ /* 0x000fe40000410000 */
[C---:B------:R-:W-:Y:S02]  /*2590*/  FFMA.FTZ R153, R122.reuse, R153, R169 ;  /* 0x000000997a997223 */ /* 0x040fe400000100a9 */
[----:B------:R-:W-:-:S03]  /*25a0*/  FMUL.FTZ R168, R122, R147 ;  /* 0x000000937aa87220 */ /* 0x000fc60000410000 */
[----:B------:R-:W1:Y:S01]  /*25b0*/  SHFL.DOWN PT, R162, R153, 0x1, 0x1f ;  /* 0x08201f0099a27f89 */ /* 0x000e6200000e0000 */
[----:B0-----:R-:W-:-:S03]  /*25c0*/  @P1 FFMA.FTZ R164, R165, R27, R164 ;  /* 0x0000001ba5a41223 */ /* 0x001fc600000100a4 */
[----:B------:R-:W0:Y:S01]  /*25d0*/  SHFL.DOWN PT, R147, R168, 0x1, 0x1f ;  /* 0x08201f00a8937f89 */ /* 0x000e2200000e0000 */
[----:B------:R-:W-:Y:S01]  /*25e0*/  @P1 FMUL.FTZ R165, R165, R166 ;  /* 0x000000a6a5a51220 */ /* 0x000fe20000410000 */
[----:B------:R-:W-:Y:S02]  /*25f0*/  ISETP.GE.AND P1, PT, R47, 0x4, PT ;  /* 0x000000042f00780c */ /* 0x000fe40003f26270 */
[----:B------:R-:W2:Y:S04]  /*2600*/  SHFL.UP PT, R27, R164, 0x4, RZ ;  /* 0x04800000a41b7989 */ /* 0x000ea800000e00ff */
[----:B------:R-:W3:Y:S01]  /*2610*/  SHFL.UP PT, R26, R165, 0x4, RZ ;  /* 0x04800000a51a7989 */ /* 0x000ee200000e00ff */
[C---:B-1----:R-:W-:Y:S02]  /*2620*/  @P4 FFMA.FTZ R153, R168.reuse, R162, R153 ;  /* 0x000000a2a8994223 */ /* 0x042fe40000010099 */
[----:B0-----:R-:W-:-:S03]  /*2630*/  @P4 FMUL.FTZ R168, R168, R147 ;  /* 0x00000093a8a84220 */ /* 0x001fc60000410000 */
        /* <DEDUP_REMOVED lines=14> */
[----:B---3--:R-:W-:Y:S01]  /*2720*/  @P1 FMUL.FTZ R165, R165, R26 ;  /* 0x0000001aa5a51220 */ /* 0x008fe20000410000 */
[----:B------:R-:W-:Y:S02]  /*2730*/  ISETP.GE.U32.AND P1, PT, R142, 0x1c, PT ;  /* 0x0000001c8e00780c */ /* 0x000fe40003f26070 */
[----:B------:R-:W2:Y:S04]  /*2740*/  SHFL.UP PT, R27, R164, 0x10, RZ ;  /* 0x06000000a41b7989 */ /* 0x000ea800000e00ff */
[----:B------:R-:W3:Y:S07]  /*2750*/  SHFL.UP PT, R26, R165, 0x10, RZ ;  /* 0x06000000a51a7989 */ /* 0x000eee00000e00ff */
[----:B0-----:R-:W-:-:S02]  /*2760*/  @!P1 FFMA.FTZ R153, R168, R162, R153 ;  /* 0x000000a2a8999223 */ /* 0x001fc40000010099 */
[----:B------:R-:W-:Y:S01]  /*2770*/  SHFL.IDX PT, R162, R155, RZ, 0x1f ;  /* 0x00001fff9ba27589 */ /* 0x000fe200000e0000 */
[----:B-1----:R-:W-:Y:S01]  /*2780*/  @!P1 FMUL.FTZ R168, R168, R147 ;  /* 0x00000093a8a89220 */ /* 0x002fe20000410000 */
[----:B------:R-:W-:Y:S02]  /*2790*/  ISETP.GE.AND P1, PT, R144, c[0x0][0x174], PT ;  /* 0x00005d0090007a0c */ /* 0x000fe40003f26270 */
[----:B------:R-:W0:Y:S02]  /*27a0*/  SHFL.DOWN PT, R166, R153, 0x8, 0x1f ;  /* 0x09001f0099a67f89 */ /* 0x000e2400000e0000 */
[C---:B------:R-:W-:Y:S02]  /*27b0*/  ISETP.NE.OR P1, PT, R142.reuse, RZ, P1 ;  /* 0x000000ff8e00720c */ /* 0x040fe40000f25670 */
[----:B------:R-:W1:Y:S01]  /*27c0*/  SHFL.DOWN PT, R147, R168, 0x8, 0x1f ;  /* 0x09001f00a8937f89 */ /* 0x000e6200000e0000 */
[C---:B--2---:R-:W-:Y:S01]  /*27d0*/  @P4 FFMA.FTZ R164, R165.reuse, R27, R164 ;  /* 0x0000001ba5a44223 */ /* 0x044fe200000100a4 */
[----:B------:R-:W-:Y:S01]  /*27e0*/  HFMA2.MMA R27, -RZ, RZ, 0, 0 ;  /* 0x00000000ff1b7435 */ /* 0x000fe200000001ff */
[----:B---3--:R-:W-:Y:S01]  /*27f0*/  @P4 FMUL.FTZ R165, R165, R26 ;  /* 0x0000001aa5a54220 */ /* 0x008fe20000410000 */
[----:B------:R-:W-:-:S02]  /*2800*/  ISETP.GE.U32.AND P4, PT, R142, 0x18, PT ;  /* 0x000000188e00780c */ /* 0x000fc40003f86070 */
[----:B------:R-:W-:Y:S01]  /*2810*/  MOV R26, 0x3f800000 ;  /* 0x3f800000001a7802 */ /* 0x000fe20000000f00 */
[----:B------:R-:W-:Y:S04]  /*2820*/  SHFL.UP PT, R164, R164, 0x1, RZ ;  /* 0x04200000a4a47989 */ /* 0x000fe800000e00ff */
[----:B------:R-:W2:Y:S04]  /*2830*/  SHFL.UP PT, R165, R165, 0x1, RZ ;  /* 0x04200000a5a57989 */ /* 0x000ea800000e00ff */
[----:B------:R-:W-:Y:S01]  /*2840*/  @!P1 LDS.64 R26, [R117.X8+0x10f8] ;  /* 0x0010f800751a9984 */ /* 0x000fe20000008a00 */
[----:B------:R-:W-:Y:S01]  /*2850*/  ISETP.GE.U32.AND P1, PT, R142, 0x10, PT ;  /* 0x000000108e00780c */ /* 0x000fe20003f26070 */
[----:B0-----:R-:W-:-:S02]  /*2860*/  @!P4 FFMA.FTZ R153, R168, R166, R153 ;  /* 0x000000a6a899c223 */ /* 0x001fc40000010099 */
[----:B-1----:R-:W-:-:S03]  /*2870*/  @!P4 FMUL.FTZ R168, R168, R147 ;  /* 0x00000093a8a8c220 */ /* 0x002fc60000410000 */
[----:B------:R-:W0:Y:S04]  /*2880*/  SHFL.DOWN PT, R166, R153, 0x10, 0x1f ;  /* 0x0a001f0099a67f89 */ /* 0x000e2800000e0000 */
[----:B------:R-:W1:Y:S01]  /*2890*/  SHFL.DOWN PT, R147, R168, 0x10, 0x1f ;  /* 0x0a001f00a8937f89 */ /* 0x000e6200000e0000 */
[----:B--2---:R-:W-:-:S04]  /*28a0*/  @P3 FFMA.FTZ R162, R165, R162, R164 ;  /* 0x000000a2a5a23223 */ /* 0x004fc800000100a4 */
[----:B------:R-:W-:-:S04]  /*28b0*/  FFMA.FTZ R162, R167, R162, R157 ;  /* 0x000000a2a7a27223 */ /* 0x000fc8000001009d */
[-C--:B------:R-:W-:Y:S02]  /*28c0*/  FMUL.FTZ R152, R152, R162.reuse ;  /* 0x000000a298987220 */ /* 0x080fe40000410000 */
[----:B------:R-:W-:Y:S02]  /*28d0*/  FFMA.FTZ R164, R122, R162, R159 ;  /* 0x000000a27aa47223 */ /* 0x000fe4000001009f */
[----:B------:R-:W-:Y:S02]  /*28e0*/  FFMA.FTZ R152, R85, R152, RZ ;  /* 0x0000009855987223 */ /* 0x000fe400000100ff */
[----:B------:R-:W-:Y:S02]  /*28f0*/  FMUL.FTZ R134, R134, R164 ;  /* 0x000000a486867220 */ /* 0x000fe40000410000 */
[----:B0-----:R-:W-:Y:S02]  /*2900*/  @!P1 FFMA.FTZ R153, R168, R166, R153 ;  /* 0x000000a6a8999223 */ /* 0x001fe40000010099 */
[----:B------:R-:W-:-:S02]  /*2910*/  FFMA.FTZ R165, R124, R164, R161 ;  /* 0x000000a47ca57223 */ /* 0x000fc400000100a1 */
[----:B-1----:R-:W-:Y:S01]  /*2920*/  @!P1 FMUL.FTZ R168, R168, R147 ;  /* 0x00000093a8a89220 */ /* 0x002fe20000410000 */
[----:B------:R-:W-:Y:S01]  /*2930*/  SHFL.DOWN PT, R157, R153, 0x1, 0x1f ;  /* 0x08201f00999d7f89 */ /* 0x000fe200000e0000 */
[----:B------:R-:W-:Y:S02]  /*2940*/  FFMA.FTZ R134, R87, R134, R152 ;  /* 0x0000008657867223 */ /* 0x000fe40000010098 */
[-C--:B------:R-:W-:Y:S01]  /*2950*/  FMUL.FTZ R152, R148, R165.reuse ;  /* 0x000000a594987220 */ /* 0x080fe20000410000 */
[----:B------:R-:W-:Y:S01]  /*2960*/  SHFL.DOWN PT, R155, R168, 0x1, 0x1f ;  /* 0x08201f00a89b7f89 */ /* 0x000fe200000e0000 */
[----:B------:R-:W-:Y:S02]  /*2970*/  FFMA.FTZ R163, R126, R165, R163 ;  /* 0x000000a57ea37223 */ /* 0x000fe400000100a3 */
[----:B------:R-:W-:Y:S01]  /*2980*/  FFMA.FTZ R152, R89, R152, R134 ;  /* 0x0000009859987223 */ /* 0x000fe20000010086 */
[----:B------:R-:W0:Y:S01]  /*2990*/  SHFL.IDX PT, R148, R27, RZ, 0x1f ;  /* 0x00001fff1b947589 */ /* 0x000e2200000e0000 */
[----:B------:R-:W-:-:S02]  /*29a0*/  FMUL.FTZ R150, R150, R163 ;  /* 0x000000a396967220 */ /* 0x000fc40000410000 */
[----:B------:R-:W-:Y:S01]  /*29b0*/  FFMA.FTZ R166, R128, R163, R145 ;  /* 0x000000a380a67223 */ /* 0x000fe20000010091 */
[----:B------:R-:W-:Y:S01]  /*29c0*/  SHFL.IDX PT, R147, R153, RZ, 0x1f ;  /* 0x00001fff99937589 */ /* 0x000fe200000e0000 */
[----:B------:R-:W-:Y:S02]  /*29d0*/  FFMA.FTZ R150, R91, R150, R152 ;  /* 0x000000965b967223 */ /* 0x000fe40000010098 */
[-C--:B------:R-:W-:Y:S01]  /*29e0*/  FMUL.FTZ R154, R154, R166.reuse ;  /* 0x000000a69a9a7220 */ /* 0x080fe20000410000 */
[----:B------:R1:W2:Y:S01]  /*29f0*/  SHFL.IDX PT, R134, R168, RZ, 0x1f ;  /* 0x00001fffa8867589 */ /* 0x0002a200000e0000 */
[----:B------:R-:W-:Y:S02]  /*2a00*/  FFMA.FTZ R152, R130, R166, R143 ;  /* 0x000000a682987223 */ /* 0x000fe4000001008f */
[----:B------:R-:W-:Y:S02]  /*2a10*/  FFMA.FTZ R150, R93, R154, R150 ;  /* 0x0000009a5d967223 */ /* 0x000fe40000010096 */
[----:B------:R-:W-:-:S02]  /*2a20*/  FMUL.FTZ R156, R156, R152 ;  /* 0x000000989c9c7220 */ /* 0x000fc40000410000 */
[----:B------:R-:W-:Y:S01]  /*2a30*/  FFMA.FTZ R167, R132, R152, R141 ;  /* 0x0000009884a77223 */ /* 0x000fe2000001008d */
[----:B-1----:R-:W-:Y:S01]  /*2a40*/  IADD3 R168, -R75, c[0x0][0x168], -R38 ;  /* 0x00005a004ba87a10 */ /* 0x002fe20007ffe926 */
[----:B------:R-:W-:Y:S02]  /*2a50*/  FFMA.FTZ R150, R95, R156, R150 ;  /* 0x0000009c5f967223 */ /* 0x000fe40000010096 */
[-C--:B------:R-:W-:Y:S01]  /*2a60*/  FFMA.FTZ R156, R136, R167.reuse, R137 ;  /* 0x000000a7889c7223 */ /* 0x080fe20000010089 */
[----:B------:R-:W-:Y:S01]  /*2a70*/  P2R R137, PR, RZ, 0x20 ;  /* 0x00000020ff897803 */ /* 0x000fe20000000000 */
[----:B------:R-:W-:Y:S01]  /*2a80*/  FMUL.FTZ R158, R158, R167 ;  /* 0x000000a79e9e7220 */ /* 0x000fe20000410000 */
[----:B------:R-:W-:Y:S01]  /*2a90*/  ISETP.GE.AND P1, PT, R168, 0x1, PT ;  /* 0x00000001a800780c */ /* 0x000fe20003f26270 */
[----:B------:R-:W-:Y:S02]  /*2aa0*/  FMUL.FTZ R160, R160, R156 ;  /* 0x0000009ca0a07220 */ /* 0x000fe40000410000 */
[----:B0-----:R-:W-:Y:S01]  /*2ab0*/  @P2 FFMA.FTZ R148, R155, R148, R157 ;  /* 0x000000949b942223 */ /* 0x001fe2000001009d */
[----:B------:R-:W-:Y:S01]  /*2ac0*/  ISETP.GE.AND P2, PT, R168, 0x21, PT ;  /* 0x00000021a800780c */ /* 0x000fe20003f46270 */
[----:B------:R-:W-:-:S02]  /*2ad0*/  FFMA.FTZ R150, R97, R158, R150 ;  /* 0x0000009e61967223 */ /* 0x000fc40000010096 */
[----:B------:R-:W-:Y:S02]  /*2ae0*/  FFMA.FTZ R137, R148, R139, R174 ;  /* 0x0000008b94897223 */ /* 0x000fe400000100ae */
[----:B------:R-:W-:Y:S02]  /*2af0*/  FMUL.FTZ R148, R29, R164 ;  /* 0x000000a41d947220 */ /* 0x000fe40000410000 */
[----:B------:R-:W-:Y:S02]  /*2b00*/  FFMA.FTZ R141, R136, R137, R173 ;  /* 0x00000089888d7223 */ /* 0x000fe400000100ad */
[C---:B--2---:R-:W-:Y:S02]  /*2b10*/  FFMA.FTZ R27, R134.reuse, R27, R147 ;  /* 0x0000001b861b7223 */ /* 0x044fe40000010093 */
[----:B------:R-:W-:Y:S02]  /*2b20*/  FMUL.FTZ R26, R134, R26 ;  /* 0x0000001a861a7220 */ /* 0x000fe40000410000 */
[----:B------:R-:W-:-:S02]  /*2b30*/  FFMA.FTZ R139, R132, R141, R172 ;  /* 0x0000008d848b7223 */ /* 0x000fc400000100ac */
[----:B------:R-:W-:Y:S01]  /*2b40*/  FFMA.FTZ R134, R99, R160, R150 ;  /* 0x000000a063867223 */ /* 0x000fe20000010096 */
[----:B------:R0:W-:Y:S01]  /*2b50*/  @!P5 STS.64 [R117.X8+0x10f8], R26 ;  /* 0x0010f81a7500d388 */ /* 0x0001e20000008a00 */
[----:B------:R-:W-:Y:S02]  /*2b60*/  FMUL.FTZ R150, R29, R162 ;  /* 0x000000a21d967220 */ /* 0x000fe40000410000 */
[----:B------:R-:W-:Y:S02]  /*2b70*/  FFMA.FTZ R147, R130, R139, R171 ;  /* 0x0000008b82937223 */ /* 0x000fe400000100ab */
[----:B------:R-:W-:Y:S02]  /*2b80*/  FMUL.FTZ R143, R85, R150 ;  /* 0x00000096558f7220 */ /* 0x000fe40000410000 */
[----:B------:R-:W-:Y:S02]  /*2b90*/  FFMA.FTZ R145, R128, R147, R170 ;  /* 0x0000009380917223 */ /* 0x000fe400000100aa */
[----:B------:R-:W-:Y:S01]  /*2ba0*/  FMUL.FTZ R153, R87, R148 ;  /* 0x0000009457997220 */ /* 0x000fe20000410000 */
[----:B------:R1:W-:Y:S01]  /*2bb0*/  STS [R48.X4+0x220], R143 ;  /* 0x0002208f30007388 */ /* 0x0003e20000004800 */
[----:B------:R-:W-:-:S02]  /*2bc0*/  FMUL.FTZ R128, R29, R167 ;  /* 0x000000a71d807220 */ /* 0x000fc40000410000 */
[C---:B0-----:R-:W-:Y:S01]  /*2bd0*/  FMUL.FTZ R26, R29.reuse, R166 ;  /* 0x000000a61d1a7220 */ /* 0x041fe20000410000 */
[----:B------:R0:W-:Y:S01]  /*2be0*/  STS [R48.X4+0x224], R153 ;  /* 0x0002249930007388 */ /* 0x0001e20000004800 */
[----:B------:R-:W-:Y:S02]  /*2bf0*/  FMUL.FTZ R130, R29, R156 ;  /* 0x0000009c1d827220 */ /* 0x000fe40000410000 */
[----:B------:R-:W-:Y:S02]  /*2c00*/  FMUL.FTZ R27, R93, R26 ;  /* 0x0000001a5d1b7220 */ /* 0x000fe40000410000 */
[----:B------:R-:W-:Y:S02]  /*2c10*/  FMUL.FTZ R136, R29, R165 ;  /* 0x000000a51d887220 */ /* 0x000fe40000410000 */
[----:B-1----:R-:W-:Y:S01]  /*2c20*/  FFMA.FTZ R143, R126, R145, R151 ;  /* 0x000000917e8f7223 */ /* 0x002fe20000010097 */
[----:B------:R1:W-:Y:S01]  /*2c30*/  STS [R48.X4+0x230], R27 ;  /* 0x0002301b30007388 */ /* 0x0003e20000004800 */
[----:B------:R-:W-:-:S02]  /*2c40*/  FFMA.FTZ R126, -R88, R123, R164 ;  /* 0x0000007b587e7223 */ /* 0x000fc400000101a4 */
[----:B------:R-:W-:Y:S02]  /*2c50*/  FFMA.FTZ R149, R124, R143, R149 ;  /* 0x0000008f7c957223 */ /* 0x000fe40000010095 */
[----:B------:R-:W-:Y:S02]  /*2c60*/  FMUL.FTZ R159, R97, R128 ;  /* 0x00000080619f7220 */ /* 0x000fe40000410000 */
[----:B0-----:R-:W-:Y:S02]  /*2c70*/  FFMA.FTZ R153, R122, R149, R169 ;  /* 0x000000957a997223 */ /* 0x001fe400000100a9 */
[C---:B------:R-:W-:Y:S01]  /*2c80*/  FFMA.FTZ R122, -R84.reuse, R121, R162 ;  /* 0x00000079547a7223 */ /* 0x040fe200000101a2 */
[----:B------:R0:W-:Y:S01]  /*2c90*/  STS [R48.X4+0x238], R159 ;  /* 0x0002389f30007388 */ /* 0x0001e20000004800 */
[----:B------:R-:W-:Y:S02]  /*2ca0*/  FMUL.FTZ R151, R84, R153 ;  /* 0x0000009954977220 */ /* 0x000fe40000410000 */
[----:B------:R-:W-:-:S02]  /*2cb0*/  FMUL.FTZ R124, R88, R149 ;  /* 0x00000095587c7220 */ /* 0x000fc40000410000 */
[----:B-1----:R-:W-:Y:S02]  /*2cc0*/  FFMA.FTZ R27, R151, R122, RZ ;  /* 0x0000007a971b7223 */ /* 0x002fe400000100ff */
[----:B------:R-:W-:Y:S02]  /*2cd0*/  FMUL.FTZ R161, R99, R130 ;  /* 0x0000008263a17220 */ /* 0x000fe40000410000 */
[C---:B------:R-:W-:Y:S02]  /*2ce0*/  FFMA.FTZ R130, -R90.reuse, R125, R165 ;  /* 0x0000007d5a827223 */ /* 0x040fe400000101a5 */
[----:B------:R-:W-:Y:S01]  /*2cf0*/  FMUL.FTZ R128, R90, R143 ;  /* 0x0000008f5a807220 */ /* 0x000fe20000410000 */
[----:B------:R-:W-:Y:S01]  /*2d00*/  STS [R48.X4+0x23c], R161 ;  /* 0x00023ca130007388 */ /* 0x000fe20000004800 */
[----:B------:R-:W-:Y:S02]  /*2d10*/  FFMA.FTZ R27, R124, R126, R27 ;  /* 0x0000007e7c1b7223 */ /* 0x000fe4000001001b */
[----:B------:R-:W-:-:S02]  /*2d20*/  FMUL.FTZ R148, R29, R163 ;  /* 0x000000a31d947220 */ /* 0x000fc40000410000 */
[----:B------:R-:W-:Y:S02]  /*2d30*/  FMUL.FTZ R155, R89, R136 ;  /* 0x00000088599b7220 */ /* 0x000fe40000410000 */
[----:B------:R-:W-:Y:S02]  /*2d40*/  FMUL.FTZ R26, R29, R152 ;  /* 0x000000981d1a7220 */ /* 0x000fe40000410000 */
[C---:B------:R-:W-:Y:S01]  /*2d50*/  FFMA.FTZ R136, -R98.reuse, R127, R163 ;  /* 0x0000007f62887223 */ /* 0x040fe200000101a3 */
[----:B------:R-:W-:Y:S01]  /*2d60*/  STS [R48.X4+0x228], R155 ;  /* 0x0002289b30007388 */ /* 0x000fe20000004800 */
[----:B------:R-:W-:Y:S02]  /*2d70*/  FMUL.FTZ R132, R98, R145 ;  /* 0x0000009162847220 */ /* 0x000fe40000410000 */
[----:B------:R-:W-:Y:S02]  /*2d80*/  FFMA.FTZ R27, R128, R130, R27 ;  /* 0x00000082801b7223 */ /* 0x000fe4000001001b */
[----:B------:R-:W-:-:S02]  /*2d90*/  FMUL.FTZ R157, R91, R148 ;  /* 0x000000945b9d7220 */ /* 0x000fc40000410000 */
[----:B------:R-:W-:Y:S01]  /*2da0*/  FMUL.FTZ R29, R95, R26 ;  /* 0x0000001a5f1d7220 */ /* 0x000fe20000410000 */
[----:B------:R-:W-:Y:S01]  /*2db0*/  SHF.L.U64.HI R26, R118, 0x2, R119 ;  /* 0x00000002761a7819 */ /* 0x000fe20000010277 */
[C---:B------:R-:W-:Y:S01]  /*2dc0*/  FFMA.FTZ R150, -R100.reuse, R129, R166 ;  /* 0x0000008164967223 */ /* 0x040fe200000101a6 */
[----:B------:R1:W-:Y:S01]  /*2dd0*/  STS [R48.X4+0x22c], R157 ;  /* 0x00022c9d30007388 */ /* 0x0003e20000004800 */
[----:B------:R-:W-:Y:S02]  /*2de0*/  FMUL.FTZ R148, R100, R147 ;  /* 0x0000009364947220 */ /* 0x000fe40000410000 */
[----:B------:R-:W-:Y:S01]  /*2df0*/  FFMA.FTZ R27, R132, R136, R27 ;  /* 0x00000088841b7223 */ /* 0x000fe2000001001b */
[----:B------:R2:W-:Y:S01]  /*2e00*/  STS [R48.X4+0x234], R29 ;  /* 0x0002341d30007388 */ /* 0x0005e20000004800 */
[C---:B------:R-:W-:Y:S02]  /*2e10*/  FFMA.FTZ R154, -R102.reuse, R131, R152 ;  /* 0x00000083669a7223 */ /* 0x040fe40000010198 */
[----:B------:R-:W-:-:S02]  /*2e20*/  FMUL.FTZ R152, R102, R139 ;  /* 0x0000008b66987220 */ /* 0x000fc40000410000 */
[----:B------:R-:W-:Y:S02]  /*2e30*/  FFMA.FTZ R27, R148, R150, R27 ;  /* 0x00000096941b7223 */ /* 0x000fe4000001001b */
[----:B0-----:R-:W-:Y:S02]  /*2e40*/  FFMA.FTZ R159, -R106, R135, R156 ;  /* 0x000000876a9f7223 */ /* 0x001fe4000001019c */
[----:B------:R-:W-:Y:S02]  /*2e50*/  IMAD.SHL.U32 R169, R118, 0x4, RZ ;  /* 0x0000000476a97824 */ /* 0x000fe400078e00ff */
[----:B------:R-:W-:Y:S02]  /*2e60*/  IMAD R162, R26, c[0x0][0x2d0], RZ ;  /* 0x0000b4001aa27a24 */ /* 0x000fe400078e02ff */
[----:B-1----:R-:W-:Y:S02]  /*2e70*/  FFMA.FTZ R157, -R104, R133, R167 ;  /* 0x00000085689d7223 */ /* 0x002fe400000101a7 */
[----:B------:R-:W-:-:S02]  /*2e80*/  FMUL.FTZ R158, R106, R137 ;  /* 0x000000896a9e7220 */ /* 0x000fc40000410000 */
[----:B------:R-:W-:Y:S02]  /*2e90*/  FMUL.FTZ R156, R104, R141 ;  /* 0x0000008d689c7220 */ /* 0x000fe40000410000 */
[----:B------:R-:W-:Y:S01]  /*2ea0*/  FFMA.FTZ R155, R152, R154, R27 ;  /* 0x0000009a989b7223 */ /* 0x000fe2000001001b */
        /* <DEDUP_REMOVED lines=11> */
.L_x_6786:
[----:B--2---:R-:W-:Y:S05]  /*2f60*/  BSYNC B0 ;  /* 0x0000000000007941 */ /* 0x004fea0003800000 */
.L_x_6785:
[----:B0-----:R0:W1:Y:S01]  /*2f70*/  LDS R29, [R50.X4+0x2a0] ;  /* 0x0002a000321d7984 */ /* 0x0010620000004800 */
[----:B------:R-:W-:Y:S01]  /*2f80*/  BSSY B0, `(.L_x_6787) ;  /* 0x0000008000007945 */ /* 0x000fe20003800000 */
[----:B------:R-:W-:Y:S02]  /*2f90*/  IMAD R161, R169, c[0x0][0x2d4], R162 ;  /* 0x0000b500a9a17a24 */ /* 0x000fe400078e02a2 */
[----:B------:R-:W-:Y:S02]  /*2fa0*/  FMUL.FTZ R160, R158, R159 ;  /* 0x0000009f9ea07220 */ /* 0x000fe40000410000 */
[----:B------:R-:W-:Y:S01]  /*2fb0*/  FFMA.FTZ R155, R156, R157, R155 ;  /* 0x0000009d9c9b7223 */ /* 0x000fe2000001009b */
[----:B------:R-:W-:Y:S05]  /*2fc0*/  @!P2 BRA `(.L_x_6788) ;  /* 0x000000300000a947 */ /* 0x000fea0003800000 */
[----:B------:R-:W-:-:S05]  /*2fd0*/  IMAD.WIDE.U32 R26, R169, c[0x0][0x2d0], R14 ;  /* 0x0000b400a91a7a25 */ /* 0x000fca00078e000e */
[----:B------:R-:W-:-:S05]  /*2fe0*/  IADD3 R27, R27, R161, RZ ;  /* 0x000000a11b1b7210 */ /* 0x000fca0007ffe0ff */
[----:B-1----:R1:W-:Y:S02]  /*2ff0*/  RED.E.ADD.F32.FTZ.RN.STRONG.GPU [R26.64], R29 ;  /* 0x0000001d1a00798e */ /* 0x0023e4000c10e784 */
.L_x_6788:
[----:B------:R-:W-:Y:S05]  /*3000*/  BSYNC B0 ;  /* 0x0000000000007941 */ /* 0x000fea0003800000 */
.L_x_6787:
[----:B-1----:R1:W2:Y:S01]  /*3010*/  LDS R29, [R51.X4+0x320] ;  /* 0x00032000331d7984 */ /* 0x0022a20000004800 */
[C---:B------:R-:W-:Y:S01]  /*3020*/  ISETP.GE.AND P6, PT, R168.reuse, 0x41, PT ;  /* 0x00000041a800780c */ /* 0x040fe20003fc6270 */
[----:B------:R-:W-:Y:S01]  /*3030*/  BSSY B0, `(.L_x_6789) ;  /* 0x000000b000007945 */ /* 0x000fe20003800000 */
[----:B------:R-:W-:Y:S01]  /*3040*/  FADD.FTZ R160, R155, R160 ;  /* 0x000000a09ba07221 */ /* 0x000fe20000010000 */
[C---:B------:R-:W-:Y:S02]  /*3050*/  ISETP.GE.AND P1, PT, R168.reuse, 0x61, PT ;  /* 0x00000061a800780c */ /* 0x040fe40003f26270 */
[C---:B------:R-:W-:Y:S02]  /*3060*/  ISETP.GE.AND P2, PT, R168.reuse, 0x81, PT ;  /* 0x00000081a800780c */ /* 0x040fe40003f46270 */
[C---:B------:R-:W-:Y:S02]  /*3070*/  ISETP.GE.AND P3, PT, R168.reuse, 0xa1, PT ;  /* 0x000000a1a800780c */ /* 0x040fe40003f66270 */
[----:B------:R-:W-:-:S02]  /*3080*/  ISETP.GE.AND P4, PT, R168, 0xc1, PT ;  /* 0x000000c1a800780c */ /* 0x000fc40003f86270 */
[----:B------:R-:W-:Y:S02]  /*3090*/  ISETP.GE.AND P5, PT, R168, 0xe1, PT ;  /* 0x000000e1a800780c */ /* 0x000fe40003fa6270 */
[----:B------:R-:W-:Y:S06]  /*30a0*/  @!P6 BRA `(.L_x_6790) ;  /* 0x000000300000e947 */ /* 0x000fec0003800000 */
[----:B-1----:R-:W-:-:S04]  /*30b0*/  IMAD.WIDE.U32 R26, R169, c[0x0][0x2d0], R12 ;  /* 0x0000b400a91a7a25 */ /* 0x002fc800078e000c */
[----:B------:R-:W-:-:S05]  /*30c0*/  IMAD.IADD R27, R161, 0x1, R27 ;  /* 0x00000001a11b7824 */ /* 0x000fca00078e021b */
[----:B--2---:R1:W-:Y:S02]  /*30d0*/  RED.E.ADD.F32.FTZ.RN.STRONG.GPU [R26.64], R29 ;  /* 0x0000001d1a00798e */ /* 0x0043e4000c10e784 */
.L_x_6790:
[----:B-1----:R-:W-:Y:S05]  /*30e0*/  BSYNC B0 ;  /* 0x0000000000007941 */ /* 0x002fea0003800000 */
.L_x_6789:
[----:B--2---:R1:W2:Y:S01]  /*30f0*/  LDS R29, [R52.X4+0x3a0] ;  /* 0x0003a000341d7984 */ /* 0x0042a20000004800 */
[----:B------:R-:W-:Y:S01]  /*3100*/  BSSY B0, `(.L_x_6791) ;  /* 0x0000005000007945 */ /* 0x000fe20003800000 */
[----:B------:R-:W-:Y:S05]  /*3110*/  @!P1 BRA `(.L_x_6792) ;  /* 0x0000003000009947 */ /* 0x000fea0003800000 */
[----:B------:R-:W-:-:S05]  /*3120*/  IMAD.WIDE.U32 R26, R169, c[0x0][0x2d0], R10 ;  /* 0x0000b400a91a7a25 */ /* 0x000fca00078e000a */
[----:B------:R-:W-:-:S05]  /*3130*/  IADD3 R27, R161, R27, RZ ;  /* 0x0000001ba11b7210 */ /* 0x000fca0007ffe0ff */
[----:B--2---:R2:W-:Y:S02]  /*3140*/  RED.E.ADD.F32.FTZ.RN.STRONG.GPU [R26.64], R29 ;  /* 0x0000001d1a00798e */ /* 0x0045e4000c10e784 */
.L_x_6792:
[----:B------:R-:W-:Y:S05]  /*3150*/  BSYNC B0 ;  /* 0x0000000000007941 */ /* 0x000fea0003800000 */
.L_x_6791:
[----:B--2---:R2:W3:Y:S01]  /*3160*/  LDS R29, [R53.X4+0x420] ;  /* 0x00042000351d7984 */ /* 0x0044e20000004800 */
[----:B------:R-:W-:Y:S01]  /*3170*/  BSSY B0, `(.L_x_6793) ;  /* 0x0000005000007945 */ /* 0x000fe20003800000 */
[----:B------:R-:W-:Y:S05]  /*3180*/  @!P2 BRA `(.L_x_6794) ;  /* 0x000000300000a947 */ /* 0x000fea0003800000 */
[----:B------:R-:W-:-:S05]  /*3190*/  IMAD.WIDE.U32 R26, R169, c[0x0][0x2d0], R8 ;  /* 0x0000b400a91a7a25 */ /* 0x000fca00078e0008 */
[----:B------:R-:W-:-:S05]  /*31a0*/  IADD3 R27, R161, R27, RZ ;  /* 0x0000001ba11b7210 */ /* 0x000fca0007ffe0ff */
[----:B---3--:R3:W-:Y:S02]  /*31b0*/  RED.E.ADD.F32.FTZ.RN.STRONG.GPU [R26.64], R29 ;  /* 0x0000001d1a00798e */ /* 0x0087e4000c10e784 */
.L_x_6794:
[----:B------:R-:W-:Y:S05]  /*31c0*/  BSYNC B0 ;  /* 0x0000000000007941 */ /* 0x000fea0003800000 */
.L_x_6793:
[----:B---3--:R3:W4:Y:S01]  /*31d0*/  LDS R29, [R54.X4+0x4a0] ;  /* 0x0004a000361d7984 */ /* 0x0087220000004800 */
[----:B------:R-:W-:Y:S01]  /*31e0*/  BSSY B0, `(.L_x_6795) ;  /* 0x0000005000007945 */ /* 0x000fe20003800000 */
[----:B------:R-:W-:Y:S05]  /*31f0*/  @!P3 BRA `(.L_x_6796) ;  /* 0x000000300000b947 */ /* 0x000fea0003800000 */
[----:B------:R-:W-:-:S04]  /*3200*/  IMAD.WIDE.U32 R26, R169, c[0x0][0x2d0], R6 ;  /* 0x0000b400a91a7a25 */ /* 0x000fc800078e0006 */
[----:B------:R-:W-:-:S05]  /*3210*/  IMAD.IADD R27, R161, 0x1, R27 ;  /* 0x00000001a11b7824 */ /* 0x000fca00078e021b */
[----:B----4-:R4:W-:Y:S02]  /*3220*/  RED.E.ADD.F32.FTZ.RN.STRONG.GPU [R26.64], R29 ;  /* 0x0000001d1a00798e */ /* 0x0109e4000c10e784 */
.L_x_6796:
[----:B------:R-:W-:Y:S05]  /*3230*/  BSYNC B0 ;  /* 0x0000000000007941 */ /* 0x000fea0003800000 */
.L_x_6795:
[----:B------:R0:W1:Y:S01]  /*3240*/  LDS R155, [R55.X4+0x520] ;  /* 0x00052000379b7984 */ /* 0x0000620000004800 */
[----:B------:R-:W-:Y:S01]  /*3250*/  BSSY B0, `(.L_x_6797) ;  /* 0x0000006000007945 */ /* 0x000fe20003800000 */
[----:B----4-:R-:W-:Y:S01]  /*3260*/  IMAD.WIDE.U32 R26, R169, c[0x0][0x2d0], R2 ;  /* 0x0000b400a91a7a25 */ /* 0x010fe200078e0002 */
[----:B------:R-:W-:Y:S05]  /*3270*/  @!P4 BRA `(.L_x_6798) ;  /* 0x000000300000c947 */ /* 0x000fea0003800000 */
[----:B------:R-:W-:-:S05]  /*3280*/  IMAD.WIDE.U32 R28, R169, c[0x0][0x2d0], R4 ;  /* 0x0000b400a91c7a25 */ /* 0x000fca00078e0004 */
[----:B------:R-:W-:-:S05]  /*3290*/  IADD3 R29, R161, R29, RZ ;  /* 0x0000001da11d7210 */ /* 0x000fca0007ffe0ff */
[----:B-1----:R1:W-:Y:S02]  /*32a0*/  RED.E.ADD.F32.FTZ.RN.STRONG.GPU [R28.64], R155 ;  /* 0x0000009b1c00798e */ /* 0x0023e4000c10e784 */
.L_x_6798:
[----:B------:R-:W-:Y:S05]  /*32b0*/  BSYNC B0 ;  /* 0x0000000000007941 */ /* 0x000fea0003800000 */
.L_x_6797:
[----:B-1----:R1:W4:Y:S01]  /*32c0*/  LDS R29, [R56.X4+0x5a0] ;  /* 0x0005a000381d7984 */ /* 0x0023220000004800 */
[----:B------:R-:W-:Y:S01]  /*32d0*/  BSSY B0, `(.L_x_6799) ;  /* 0x0000004000007945 */ /* 0x000fe20003800000 */
[----:B------:R-:W-:Y:S05]  /*32e0*/  @!P5 BRA `(.L_x_6800) ;  /* 0x000000200000d947 */ /* 0x000fea0003800000 */
[----:B------:R-:W-:-:S05]  /*32f0*/  IADD3 R27, R161, R27, RZ ;  /* 0x0000001ba11b7210 */ /* 0x000fca0007ffe0ff */
[----:B----4-:R4:W-:Y:S02]  /*3300*/  RED.E.ADD.F32.FTZ.RN.STRONG.GPU [R26.64], R29 ;  /* 0x0000001d1a00798e */ /* 0x0109e4000c10e784 */
.L_x_6800:
[----:B------:R-:W-:Y:S05]  /*3310*/  BSYNC B0 ;  /* 0x0000000000007941 */ /* 0x000fea0003800000 */
.L_x_6799:
        /* <DEDUP_REMOVED lines=8> */
[----:B------:R-:W-:Y:S02]  /*33a0*/  FMUL.FTZ R28, R120, R137 ;  /* 0x00000089781c7220 */ /* 0x000fe40000410000 */
[----:B------:R-:W-:-:S02]  /*33b0*/  FFMA.FTZ R133, R133, R141, R26 ;  /* 0x0000008d85857223 */ /* 0x000fc4000001001a */
[----:B------:R-:W-:Y:S02]  /*33c0*/  FMUL.FTZ R28, R159, R28 ;  /* 0x0000001c9f1c7220 */ /* 0x000fe40000410000 */
[----:B------:R-:W-:Y:S02]  /*33d0*/  FADD.FTZ R115, R158, R115 ;  /* 0x000000739e737221 */ /* 0x000fe40000010000 */
[----:B------:R-:W-:Y:S02]  /*33e0*/  FFMA.FTZ R28, R135, R137, R28 ;  /* 0x00000089871c7223 */ /* 0x000fe4000001001c */
[----:B------:R-:W-:Y:S02]  /*33f0*/  FADD.FTZ R114, R156, R114 ;  /* 0x000000729c727221 */ /* 0x000fe40000010000 */
[----:B------:R-:W-:Y:S02]  /*3400*/  FADD.FTZ R113, R152, R113 ;  /* 0x0000007198717221 */ /* 0x000fe40000010000 */
[----:B------:R-:W-:-:S02]  /*3410*/  FADD.FTZ R112, R148, R112 ;  /* 0x0000007094707221 */ /* 0x000fc40000010000 */
        /* <DEDUP_REMOVED lines=10> */
[----:B------:R-:W-:-:S03]  /*34c0*/  FADD.FTZ R108, R151, R108 ;  /* 0x0000006c976c7221 */ /* 0x000fc60000010000 */
        /* <DEDUP_REMOVED lines=11> */
[----:B------:R-:W-:Y:S02]  /*3580*/  FMUL.FTZ R27, R120, R139 ;  /* 0x0000008b781b7220 */ /* 0x000fe40000410000 */
[----:B-----5:R-:W-:Y:S01]  /*3590*/  @!P1 FADD.FTZ R134, R134, R29 ;  /* 0x0000001d86869221 */ /* 0x020fe20000010000 */
[----:B------:R-:W-:Y:S01]  /*35a0*/  ISETP.GT.AND P1, PT, R47, 0xf, PT ;  /* 0x0000000f2f00780c */ /* 0x000fe20003f24270 */
[----:B------:R-:W4:Y:S01]  /*35b0*/  SHFL.DOWN PT, R29, R160, 0x10, 0x1f ;  /* 0x0a001f00a01d7f89 */ /* 0x000f2200000e0000 */
[----:B------:R-:W-:Y:S02]  /*35c0*/  FMUL.FTZ R154, R154, R27 ;  /* 0x0000001b9a9a7220 */ /* 0x000fe40000410000 */
[----:B------:R-:W-:Y:S01]  /*35d0*/  FMUL.FTZ R27, R120, R147 ;  /* 0x00000093781b7220 */ /* 0x000fe20000410000 */
[----:B------:R-:W5:Y:S01]  /*35e0*/  SHFL.DOWN PT, R155, R134, 0x10, 0x1f ;  /* 0x0a001f00869b7f89 */ /* 0x000f6200000e0000 */
[----:B------:R-:W-:Y:S02]  /*35f0*/  FFMA.FTZ R154, R131, R139, R154 ;  /* 0x0000008b839a7223 */ /* 0x000fe4000001009a */
[----:B------:R-:W-:-:S02]  /*3600*/  FMUL.FTZ R150, R150, R27 ;  /* 0x0000001b96967220 */ /* 0x000fc40000410000 */
[----:B------:R-:W-:Y:S02]  /*3610*/  FADD.FTZ R107, R154, R107 ;  /* 0x0000006b9a6b7221 */ /* 0x000fe40000010000 */
[----:B------:R-:W-:-:S04]  /*3620*/  FFMA.FTZ R129, R129, R147, R150 ;  /* 0x0000009381817223 */ /* 0x000fc80000010096 */
[----:B------:R-:W-:Y:S02]  /*3630*/  FADD.FTZ R96, R129, R96 ;  /* 0x0000006081607221 */ /* 0x000fe40000010000 */
[----:B----4-:R-:W-:Y:S02]  /*3640*/  @!P1 FADD.FTZ R160, R160, R29 ;  /* 0x0000001da0a09221 */ /* 0x010fe40000010000 */
[----:B------:R-:W-:Y:S02]  /*3650*/  FMUL.FTZ R29, R120, R145 ;  /* 0x00000091781d7220 */ /* 0x000fe40000410000 */
[----:B-----5:R-:W-:Y:S01]  /*3660*/  @!P1 FADD.FTZ R134, R134, R155 ;  /* 0x0000009b86869221 */ /* 0x020fe20000010000 */
[----:B------:R-:W-:Y:S01]  /*3670*/  MOV R26, R160 ;  /* 0x000000a0001a7202 */ /* 0x000fe20000000f00 */
[----:B------:R-:W-:Y:S02]  /*3680*/  FMUL.FTZ R136, R136, R29 ;  /* 0x0000001d88887220 */ /* 0x000fe40000410000 */
[----:B------:R-:W-:-:S02]  /*3690*/  FMUL.FTZ R29, R120, R143 ;  /* 0x0000008f781d7220 */ /* 0x000fc40000410000 */
[----:B------:R-:W-:Y:S02]  /*36a0*/  FFMA.FTZ R136, R127, R145, R136 ;  /* 0x000000917f887223 */ /* 0x000fe40000010088 */
[----:B------:R-:W-:Y:S02]  /*36b0*/  FMUL.FTZ R130, R130, R29 ;  /* 0x0000001d82827220 */ /* 0x000fe40000410000 */
[C---:B------:R-:W-:Y:S02]  /*36c0*/  FMUL.FTZ R127, R120.reuse, R149 ;  /* 0x00000095787f7220 */ /* 0x040fe40000410000 */
[----:B------:R-:W-:Y:S02]  /*36d0*/  FMUL.FTZ R29, R120, R153 ;  /* 0x00000099781d7220 */ /* 0x000fe40000410000 */
[----:B------:R-:W-:Y:S02]  /*36e0*/  IMAD.MOV.U32 R27, RZ, RZ, R134 ;  /* 0x000000ffff1b7224 */ /* 0x000fe400078e0086 */
[----:B------:R-:W-:-:S02]  /*36f0*/  FMUL.FTZ R126, R126, R127 ;  /* 0x0000007f7e7e7220 */ /* 0x000fc40000410000 */
[----:B------:R-:W-:Y:S01]  /*3700*/  FMUL.FTZ R122, R122, R29 ;  /* 0x0000001d7a7a7220 */ /* 0x000fe20000410000 */
[----:B------:R4:W-:Y:S01]  /*3710*/  @!P2 STS.64 [0x648], R26 ;  /* 0x0006481aff00a388 */ /* 0x0009e20000000a00 */
[----:B------:R-:W-:Y:S02]  /*3720*/  FFMA.FTZ R125, R125, R143, R130 ;  /* 0x0000008f7d7d7223 */ /* 0x000fe40000010082 */
[----:B------:R-:W-:Y:S02]  /*3730*/  FFMA.FTZ R126, R123, R149, R126 ;  /* 0x000000957b7e7223 */ /* 0x000fe4000001007e */
[----:B------:R-:W-:Y:S02]  /*3740*/  FFMA.FTZ R121, R121, R153, R122 ;  /* 0x0000009979797223 */ /* 0x000fe4000001007a */
[----:B------:R-:W-:Y:S02]  /*3750*/  FADD.FTZ R105, R136, R105 ;  /* 0x0000006988697221 */ /* 0x000fe40000010000 */
[----:B------:R-:W-:-:S02]  /*3760*/  FADD.FTZ R94, R125, R94 ;  /* 0x0000005e7d5e7221 */ /* 0x000fc40000010000 */
[----:B------:R-:W-:Y:S02]  /*3770*/  FADD.FTZ R103, R126, R103 ;  /* 0x000000677e677221 */ /* 0x000fe40000010000 */
[----:B------:R-:W-:Y:S01]  /*3780*/  FADD.FTZ R92, R121, R92 ;  /* 0x0000005c795c7221 */ /* 0x000fe20000010000 */
[----:B------:R-:W-:Y:S06]  /*3790*/  BAR.SYNC.DEFER_BLOCKING 0x0 ;  /* 0x0000000000007b1d */ /* 0x000fec0000010000 */
[----:B------:R-:W-:Y:S05]  /*37a0*/  @P3 BRA `(.L_x_6802) ;  /* 0x0000008000003947 */ /* 0x000fea0003800000 */
[----:B----4-:R-:W-:Y:S02]  /*37b0*/  ISETP.NE.AND P1, PT, R144, c[0x0][0x174], PT ;  /* 0x00005d0090007a0c */ /* 0x010fe40003f25270 */
[----:B------:R-:W-:-:S11]  /*37c0*/  SHF.L.U32 R120, R117, 0x2, RZ ;  /* 0x0000000275787819 */ /* 0x000fd600000006ff */
[----:B------:R-:W4:Y:S04]  /*37d0*/  @P1 LDS R28, [R120+0x1cf8] ;  /* 0x001cf800781c1984 */ /* 0x000f280000000800 */
[----:B------:R-:W5:Y:S01]  /*37e0*/  @P1 LDS R29, [R120+0x18f8] ;  /* 0x0018f800781d1984 */ /* 0x000f620000000800 */
[----:B----4-:R-:W-:Y:S02]  /*37f0*/  @P1 FADD.FTZ R27, R27, R28 ;  /* 0x0000001c1b1b1221 */ /* 0x010fe40000010000 */
[----:B-----5:R-:W-:-:S03]  /*3800*/  @P1 FADD.FTZ R26, R26, R29 ;  /* 0x0000001d1a1a1221 */ /* 0x020fc60000010000 */
[----:B------:R4:W-:Y:S04]  /*3810*/  STS [R120+0x1cf8], R27 ;  /* 0x001cf81b78007388 */ /* 0x0009e80000000800 */
[----:B------:R4:W-:Y:S02]  /*3820*/  STS [R120+0x18f8], R26 ;  /* 0x0018f81a78007388 */ /* 0x0009e40000000800 */
.L_x_6802:
[----:B----4-:R-:W-:Y:S05]  /*3830*/  BSYNC B0 ;  /* 0x0000000000007941 */ /* 0x010fea0003800000 */
.L_x_6801:
[----:B------:R-:W-:Y:S02]  /*3840*/  IADD3 R117, R117, 0x1, RZ ;  /* 0x0000000175757810 */ /* 0x000fe40007ffe0ff */
[----:B------:R-:W-:Y:S02]  /*3850*/  IADD3 R118, P2, R118, 0x1, RZ ;  /* 0x0000000176767810 */ /* 0x000fe40007f5e0ff */
[----:B------:R-:W-:-:S03]  /*3860*/  ISETP.GE.AND P1, PT, R117, c[0x0][0x16c], PT ;  /* 0x00005b0075007a0c */ /* 0x000fc60003f26270 */
[----:B------:R-:W-:-:S10]  /*3870*/  IMAD.X R119, RZ, RZ, R119, P2 ;  /* 0x000000ffff777224 */ /* 0x000fd400010e0677 */
[----:B------:R-:W-:Y:S01]  /*3880*/  @P1 CALL.REL.NOINC `(.L_x_6782) ;  /* 0x0000001000001944 */ /* 0x000fe20003c00000 */
[----:B------:R-:W-:Y:S05]  /*3890*/  BRA `(.L_x_6803) ;  /* 0xffffe12000007947 */ /* 0x000fea000383ffff */
.L_x_6782:
[----:B------:R-:W-:Y:S01]  /*38a0*/  BAR.SYNC.DEFER_BLOCKING 0x0 ;  /* 0x0000000000007b1d */ /* 0x000fe20000010000 */
[----:B------:R-:W-:Y:S01]  /*38b0*/  ISETP.NE.AND P4, PT, R38, RZ, PT ;  /* 0x000000ff2600720c */ /* 0x000fe20003f85270 */
[----:B------:R-:W-:Y:S01]  /*38c0*/  IMAD R85, R31, c[0x0][0x2e0], RZ ;  /* 0x0000b8001f557a24 */ /* 0x000fe200078e02ff */
[----:B------:R-:W-:Y:S01]  /*38d0*/  F2FP.PACK_AB R108, R109, R108 ;  /* 0x0000006c6d6c723e */ /* 0x000fe200000000ff */
[----:B------:R-:W-:Y:S01]  /*38e0*/  IMAD R83, R49, -0x100, R34 ;  /* 0xffffff0031537824 */ /* 0x000fe200078e0222 */
[----:B------:R-:W-:Y:S01]  /*38f0*/  F2FP.PACK_AB R110, R111, R110 ;  /* 0x0000006e6f6e723e */ /* 0x000fe200000000ff */
[----:B------:R-:W-:Y:S01]  /*3900*/  IMAD R85, R0, c[0x0][0x2e4], R85 ;  /* 0x0000b90000557a24 */ /* 0x000fe200078e0255 */
[----:B------:R-:W-:Y:S01]  /*3910*/  F2FP.PACK_AB R112, R113, R112 ;  /* 0x000000707170723e */ /* 0x000fe200000000ff */
[----:B------:R-:W-:Y:S01]  /*3920*/  BSSY B0, `(.L_x_6804) ;  /* 0x0000037000007945 */ /* 0x000fe20003800000 */
[----:B------:R-:W-:Y:S02]  /*3930*/  F2FP.PACK_AB R114, R115, R114 ;  /* 0x000000727372723e */ /* 0x000fe400000000ff */
[----:B------:R-:W-:-:S02]  /*3940*/  PRMT R2, R108, 0x7632, R2 ;  /* 0x000076326c027816 */ /* 0x000fc40000000002 */
[----:B------:R-:W-:Y:S02]  /*3950*/  PRMT R3, R110, 0x7632, R3 ;  /* 0x000076326e037816 */ /* 0x000fe40000000003 */
[----:B------:R-:W-:Y:S02]  /*3960*/  PRMT R4, R112, 0x7632, R4 ;  /* 0x0000763270047816 */ /* 0x000fe40000000004 */
[----:B------:R-:W-:Y:S02]  /*3970*/  PRMT R5, R114, 0x7632, R5 ;  /* 0x0000763272057816 */ /* 0x000fe40000000005 */
[----:B------:R-:W-:Y:S01]  /*3980*/  MOV R9, 0x2 ;  /* 0x0000000200097802 */ /* 0x000fe20000000f00 */
[----:B------:R-:W-:Y:S04]  /*3990*/  STS.U16 [R76], R108 ;  /* 0x0000006c4c007388 */ /* 0x000fe80000000400 */
[----:B------:R4:W-:Y:S04]  /*39a0*/  STS.U16 [R76+0x2], R2 ;  /* 0x000002024c007388 */ /* 0x0009e80000000400 */
[----:B------:R-:W-:Y:S04]  /*39b0*/  STS.U16 [R76+0x4], R110 ;  /* 0x0000046e4c007388 */ /* 0x000fe80000000400 */
[----:B------:R5:W-:Y:S01]  /*39c0*/  STS.U16 [R76+0x6], R3 ;  /* 0x000006034c007388 */ /* 0x000be20000000400 */
[----:B----4-:R-:W-:-:S03]  /*39d0*/  IMAD R2, R138, c[0x0][0x2d8], RZ ;  /* 0x0000b6008a027a24 */ /* 0x010fc600078e02ff */
[----:B------:R-:W-:Y:S01]  /*39e0*/  STS.U16 [R76+0x8], R112 ;  /* 0x000008704c007388 */ /* 0x000fe20000000400 */
[----:B------:R-:W-:Y:S01]  /*39f0*/  IMAD R81, R33, c[0x0][0x2dc], R2 ;  /* 0x0000b70021517a24 */ /* 0x000fe200078e0202 */
[----:B------:R-:W-:Y:S02]  /*3a00*/  IADD3 R2, P0, R18, R75, RZ ;  /* 0x0000004b12027210 */ /* 0x000fe40007f1e0ff */
[----:B------:R-:W-:Y:S02]  /*3a10*/  STS.U16 [R76+0xa], R4 ;  /* 0x00000a044c007388 */ /* 0x000fe40000000400 */
[----:B-----5:R-:W-:Y:S02]  /*3a20*/  LEA.HI.X.SX32 R3, R75, R19, 0x1, P0 ;  /* 0x000000134b037211 */ /* 0x020fe400000f0eff */
[----:B------:R-:W-:Y:S01]  /*3a30*/  STS.U16 [R76+0xc], R114 ;  /* 0x00000c724c007388 */ /* 0x000fe20000000400 */
[----:B------:R-:W-:-:S03]  /*3a40*/  SHF.R.S32.HI R75, RZ, 0x1f, R83 ;  /* 0x0000001fff4b7819 */ /* 0x000fc60000011453 */
[----:B------:R4:W-:Y:S01]  /*3a50*/  STS.U16 [R76+0xe], R5 ;  /* 0x00000e054c007388 */ /* 0x0009e20000000400 */
[----:B------:R-:W-:-:S06]  /*3a60*/  NOP ;  /* 0x0000000000007918 */ /* 0x000fcc0000000000 */
[----:B------:R-:W-:Y:S01]  /*3a70*/  LDS.U16 R11, [R68] ;  /* 0x00000000440b7984 */ /* 0x000fe20000000400 */
[----:B----4-:R-:W-:-:S03]  /*3a80*/  IMAD.WIDE.U32 R4, R33, c[0x0][0x2d8], RZ ;  /* 0x0000b60021047a25 */ /* 0x010fc600078e00ff */
[----:B------:R-:W-:Y:S04]  /*3a90*/  LDS.U16 R13, [R67+0x40] ;  /* 0x00004000430d7984 */ /* 0x000fe80000000400 */
[----:B------:R-:W-:Y:S01]  /*3aa0*/  LDS.U16 R15, [R66+0x80] ;  /* 0x00008000420f7984 */ /* 0x000fe20000000400 */
[----:B------:R-:W-:-:S03]  /*3ab0*/  IADD3 R5, R5, R81, RZ ;  /* 0x0000005105057210 */ /* 0x000fc60007ffe0ff */
[----:B------:R-:W-:Y:S02]  /*3ac0*/  LDS.U16 R17, [R72+0xc0] ;  /* 0x0000c00048117984 */ /* 0x000fe40000000400 */
[----:B------:R-:W-:Y:S02]  /*3ad0*/  IMAD.WIDE.U32 R6, R0, c[0x0][0x2e0], R4 ;  /* 0x0000b80000067a25 */ /* 0x000fe400078e0004 */
[----:B------:R-:W-:Y:S02]  /*3ae0*/  LDS.U16 R27, [R71+0x100] ;  /* 0x00010000471b7984 */ /* 0x000fe40000000400 */
[----:B------:R-:W-:Y:S01]  /*3af0*/  IMAD.WIDE R4, R18, R9, c[0x0][0x330] ;  /* 0x0000cc0012047625 */ /* 0x000fe200078e0209 */
[----:B------:R-:W-:Y:S01]  /*3b00*/  IADD3 R9, P6, R83, R6, RZ ;  /* 0x0000000653097210 */ /* 0x000fe20007fde0ff */
[----:B------:R-:W-:Y:S03]  /*3b10*/  LDS.U16 R29, [R70+0x140] ;  /* 0x00014000461d7984 */ /* 0x000fe60000000400 */
[----:B------:R-:W-:Y:S01]  /*3b20*/  IADD3.X R6, R75, R85, R7, P6, !PT ;  /* 0x000000554b067210 */ /* 0x000fe200037fe407 */
[----:B------:R-:W-:Y:S01]  /*3b30*/  LDS.U16 R77, [R69+0x180] ;  /* 0x00018000454d7984 */ /* 0x000fe20000000400 */
[----:B------:R-:W-:-:S03]  /*3b40*/  LEA R8, P6, R9, R4, 0x1 ;  /* 0x0000000409087211 */ /* 0x000fc600078c08ff */
[----:B------:R-:W-:Y:S01]  /*3b50*/  LDS.U16 R79, [R73+0x1c0] ;  /* 0x0001c000494f7984 */ /* 0x000fe20000000400 */
[----:B------:R-:W-:-:S03]  /*3b60*/  LEA.HI.X R9, R9, R5, R6, 0x1, P6 ;  /* 0x0000000509097211 */ /* 0x000fc600030f0c06 */
[----:B------:R-:W-:Y:S04]  /*3b70*/  @!P4 STS [0x210], R74 ;  /* 0x0002104aff00c388 */ /* 0x000fe80000000800 */
[----:B------:R-:W-:Y:S06]  /*3b80*/  BAR.SYNC.DEFER_BLOCKING 0x0 ;  /* 0x0000000000007b1d */ /* 0x000fec0000010000 */
[----:B------:R-:W4:Y:S02]  /*3b90*/  LDS R10, [0x210] ;  /* 0x00021000ff0a7984 */ /* 0x000f240000000800 */
[----:B----4-:R-:W-:-:S02]  /*3ba0*/  ISETP.GE.AND P5, PT, R18, R10, PT ;  /* 0x0000000a1200720c */ /* 0x010fc40003fa6270 */
        /* <DEDUP_REMOVED lines=14> */
.L_x_6805:
[----:B------:R-:W-:Y:S05]  /*3c90*/  BSYNC B0 ;  /* 0x0000000000007941 */ /* 0x000fea0003800000 */
.L_x_6804:
        /* <DEDUP_REMOVED lines=8> */
[----:B------:R-:W-:Y:S01]  /*3d20*/  F2FP.PACK_AB R5, R105, R94 ;  /* 0x0000005e6905723e */ /* 0x000fe200000000ff */
[----:B------:R-:W-:Y:S01]  /*3d30*/  FADD.FTZ R92, R92, R37 ;  /* 0x000000255c5c7221 */ /* 0x000fe20000010000 */
[C---:B----4-:R-:W-:Y:S01]  /*3d40*/  PRMT R7, R4.reuse, 0x7610, R7 ;  /* 0x0000761004077816 */ /* 0x050fe20000000007 */
[----:B------:R-:W-:Y:S01]  /*3d50*/  @!P0 STG.E.U16 [R8.64+-0xc0], R29 ;  /* 0xffff401d08008986 */ /* 0x000fe2000c101504 */
[----:B------:R-:W-:Y:S01]  /*3d60*/  PRMT R10, R4, 0x7632, R10 ;  /* 0x00007632040a7816 */ /* 0x000fe2000000000a */
[----:B------:R-:W-:Y:S01]  /*3d70*/  FADD.FTZ R103, R92, R103 ;  /* 0x000000675c677221 */ /* 0x000fe20000010000 */
[----:B------:R-:W-:Y:S01]  /*3d80*/  F2FP.PACK_AB R4, R107, R96 ;  /* 0x000000606b04723e */ /* 0x000fe200000000ff */
[----:B------:R-:W-:Y:S01]  /*3d90*/  @!P6 STG.E.U16 [R8.64+-0x80], R77 ;  /* 0xffff804d0800e986 */ /* 0x000fe2000c101504 */
[----:B------:R-:W-:Y:S01]  /*3da0*/  F2FP.PACK_AB R6, R101, R86 ;  /* 0x000000566506723e */ /* 0x000fe200000000ff */
[----:B------:R-:W-:Y:S01]  /*3db0*/  FADD.FTZ R94, R103, R94 ;  /* 0x0000005e675e7221 */ /* 0x000fe20000010000 */
[----:B------:R-:W-:Y:S01]  /*3dc0*/  PRMT R12, R5, 0x7632, R12 ;  /* 0x00007632050c7816 */ /* 0x000fe2000000000c */
[----:B------:R-:W-:Y:S01]  /*3dd0*/  @!P5 STG.E.U16 [R8.64+-0x1c0], R13 ;  /* 0xfffe400d0800d986 */ /* 0x000fe2000c101504 */
[----:B------:R-:W-:Y:S01]  /*3de0*/  PRMT R14, R4, 0x7632, R14 ;  /* 0x00007632040e7816 */ /* 0x000fe2000000000e */
[----:B------:R-:W-:-:S02]  /*3df0*/  FADD.FTZ R105, R94, R105 ;  /* 0x000000695e697221 */ /* 0x000fc40000010000 */
[----:B------:R4:W-:Y:S02]  /*3e00*/  @!P3 STG.E.U16 [R8.64+-0x40], R79 ;  /* 0xffffc04f0800b986 */ /* 0x0009e4000c101504 */
[----:B------:R-:W-:Y:S02]  /*3e10*/  FADD.FTZ R96, R105, R96 ;  /* 0x0000006069607221 */ /* 0x000fe40000010000 */
[----:B------:R-:W-:Y:S02]  /*3e20*/  BAR.SYNC.DEFER_BLOCKING 0x0 ;  /* 0x0000000000007b1d */ /* 0x000fe40000010000 */
[----:B------:R-:W-:-:S04]  /*3e30*/  FADD.FTZ R107, R96, R107 ;  /* 0x0000006b606b7221 */ /* 0x000fc80000010000 */
[----:B------:R-:W-:Y:S01]  /*3e40*/  FADD.FTZ R86, R107, R86 ;  /* 0x000000566b567221 */ /* 0x000fe20000010000 */
[----:B----4-:R-:W-:-:S03]  /*3e50*/  PRMT R8, R6, 0x7632, R8 ;  /* 0x0000763206087816 */ /* 0x010fc60000000008 */
        /* <DEDUP_REMOVED lines=8> */
[----:B----4-:R-:W-:-:S03]  /*3ee0*/  IMAD.WIDE.U32 R4, R33, c[0x0][0x2f8], RZ ;  /* 0x0000be0021047a25 */ /* 0x010fc600078e00ff */
[----:B------:R-:W-:Y:S01]  /*3ef0*/  STS.U16 [R76+0xe], R8 ;  /* 0x00000e084c007388 */ /* 0x000fe20000000400 */
[----:B------:R-:W-:-:S06]  /*3f00*/  NOP ;  /* 0x0000000000007918 */ /* 0x000fcc0000000000 */
[----:B------:R-:W-:Y:S01]  /*3f10*/  LDS.U16 R9, [R68] ;  /* 0x0000000044097984 */ /* 0x000fe20000000400 */
[----:B-----5:R-:W-:-:S03]  /*3f20*/  IMAD R6, R138, c[0x0][0x2f8], RZ ;  /* 0x0000be008a067a24 */ /* 0x020fc600078e02ff */
        /* <DEDUP_REMOVED lines=9> */
[----:B------:R-:W-:Y:S04]  /*3fc0*/  @!P4 STS [0x210], R74 ;  /* 0x0002104aff00c388 */ /* 0x000fe80000000800 */
[----:B------:R-:W-:Y:S06]  /*3fd0*/  BAR.SYNC.DEFER_BLOCKING 0x0 ;  /* 0x0000000000007b1d */ /* 0x000fec0000010000 */
[----:B------:R-:W4:Y:S02]  /*3fe0*/  LDS R8, [0x210] ;  /* 0x00021000ff087984 */ /* 0x000f240000000800 */
[----:B----4-:R-:W-:-:S13]  /*3ff0*/  ISETP.GE.AND P0, PT, R18, R8, PT ;  /* 0x000000081200720c */ /* 0x010fda0003f06270 */
        /* <DEDUP_REMOVED lines=10> */
.L_x_6807:
[----:B------:R-:W-:Y:S05]  /*40a0*/  BSYNC B0 ;  /* 0x0000000000007941 */ /* 0x000fea0003800000 */
.L_x_6806:
[----:B------:R-:W-:Y:S01]  /*40b0*/  MOV R2, R4 ;  /* 0x0000000400027202 */ /* 0x000fe20000000f00 */
[----:B------:R-:W-:Y:S01]  /*40c0*/  IMAD.MOV.U32 R3, RZ, RZ, R17 ;  /* 0x000000ffff037224 */ /* 0x000fe200078e0011 */
[----:B------:R-:W-:Y:S01]  /*40d0*/  IADD3 R4, P0, R64, -0x1c0, RZ ;  /* 0xfffffe4040047810 */ /* 0x000fe20007f1e0ff */
[----:B------:R-:W-:Y:S01]  /*40e0*/  IMAD R5, R31, c[0x0][0x300], RZ ;  /* 0x0000c0001f057a24 */ /* 0x000fe200078e02ff */
[-C--:B------:R-:W-:Y:S01]  /*40f0*/  ISETP.GE.AND P5, PT, R62, R8.reuse, PT ;  /* 0x000000083e00720c */ /* 0x080fe20003fa6270 */
[----:B------:R-:W-:Y:S01]  /*4100*/  IMAD.WIDE.U32 R2, R0, c[0x0][0x300], R2 ;  /* 0x0000c00000027a25 */ /* 0x000fe200078e0002 */
[----:B------:R-:W-:Y:S02]  /*4110*/  IADD3 R4, P1, R4, c[0x0][0x340], RZ ;  /* 0x0000d00004047a10 */ /* 0x000fe40007f3e0ff */
[----:B------:R-:W-:Y:S01]  /*4120*/  ISETP.GE.AND P6, PT, R63, R8, PT ;  /* 0x000000083f00720c */ /* 0x000fe20003fc6270 */
[----:B----4-:R-:W-:Y:S01]  /*4130*/  IMAD R7, R0, c[0x0][0x304], R5 ;  /* 0x0000c10000077a24 */ /* 0x010fe200078e0205 */
[----:B------:R-:W-:-:S02]  /*4140*/  IADD3.X R5, R65, -0x1, RZ, P0, !PT ;  /* 0xffffffff41057810 */ /* 0x000fc400007fe4ff */
[----:B------:R-:W-:Y:S02]  /*4150*/  IADD3 R6, P0, R83, R2, RZ ;  /* 0x0000000253067210 */ /* 0x000fe40007f1e0ff */
[----:B------:R-:W-:Y:S02]  /*4160*/  IADD3.X R5, R5, c[0x0][0x344], RZ, P1, !PT ;  /* 0x0000d10005057a10 */ /* 0x000fe40000ffe4ff */
        /* <DEDUP_REMOVED lines=8> */
[----:B------:R-:W-:Y:S01]  /*41f0*/  ISETP.GE.AND P3, PT, R60, R8, PT ;  /* 0x000000083c00720c */ /* 0x000fe20003f66270 */
[----:B------:R4:W-:Y:S01]  /*4200*/  @!P6 STG.E.U16 [R2.64+0x180], R73 ;  /* 0x000180490200e986 */ /* 0x0009e2000c101504 */
[----:B------:R-:W-:-:S03]  /*4210*/  IADD3 R49, R49, 0x1, RZ ;  /* 0x0000000131317810 */ /* 0x000fc60007ffe0ff */
[----:B------:R4:W-:Y:S01]  /*4220*/  @!P4 STG.E.U16 [R2.64+0x100], R15 ;  /* 0x0001000f0200c986 */ /* 0x0009e2000c101504 */
[----:B------:R-:W-:-:S03]  /*4230*/  ISETP.GT.AND P4, PT, R144, 0x1, PT ;  /* 0x000000019000780c */ /* 0x000fc60003f84270 */
[----:B------:R4:W-:Y:S01]  /*4240*/  @!P0 STG.E.U16 [R2.64], R67 ;  /* 0x0000004302008986 */ /* 0x0009e2000c101504 */
        /* <DEDUP_REMOVED lines=11> */
[----:B------:R-:W-:Y:S01]  /*4300*/  @!P4 CALL.REL.NOINC `(.L_x_6780) ;  /* 0x000000100000c944 */ /* 0x000fe20003c00000 */
[----:B------:R-:W-:Y:S05]  /*4310*/  BRA `(.L_x_6808) ;  /* 0xffffc5d000007947 */ /* 0x000fea000383ffff */
.L_x_6780:
[----:B------:R-:W-:Y:S02]  /*4320*/  ISETP.NE.U32.AND P0, PT, RZ, c[0x0][0x328], PT ;  /* 0x0000ca00ff007a0c */ /* 0x000fe40003f05070 */
[----:B------:R-:W-:Y:S02]  /*4330*/  ISETP.NE.U32.AND P2, PT, RZ, c[0x0][0x348], PT ;  /* 0x0000d200ff007a0c */ /* 0x000fe40003f45070 */
[----:B------:R-:W-:Y:S02]  /*4340*/  ISETP.NE.AND.EX P1, PT, RZ, c[0x0][0x32c], PT, P0 ;  /* 0x0000cb00ff007a0c */ /* 0x000fe40003f25300 */
[----:B------:R-:W-:-:S11]  /*4350*/  ISETP.NE.AND.EX P0, PT, RZ, c[0x0][0x34c], PT, P2 ;  /* 0x0000d300ff007a0c */ /* 0x000fd60003f05320 */
[----:B------:R-:W-:Y:S05]  /*4360*/  @!P1 BRA `(.L_x_6809) ;  /* 0x0000014000009947 */ /* 0x000fea0003800000 */
[----:B----4-:R-:W4:Y:S01]  /*4370*/  SHFL.DOWN P1, R3, R36, 0x1, 0x1f ;  /* 0x08201f0024037f89 */ /* 0x010f220000020000 */
[----:B------:R-:W-:Y:S03]  /*4380*/  BSSY B0, `(.L_x_6809) ;  /* 0x0000012000007945 */ /* 0x000fe60003800000 */
[----:B------:R-:W0:Y:S01]  /*4390*/  S2R R6, SR_LANEID ;  /* 0x0000000000067919 */ /* 0x000e220000000000 */
[----:B----4-:R-:W-:Y:S01]  /*43a0*/  @P1 FADD R3, R3, R36 ;  /* 0x0000002403031221 */ /* 0x010fe20000000000 */
[----:B0-----:R-:W-:-:S04]  /*43b0*/  ISETP.NE.AND P2, PT, R6, RZ, PT ;  /* 0x000000ff0600720c */ /* 0x001fc80003f45270 */
[----:B------:R-:W0:Y:S04]  /*43c0*/  SHFL.DOWN P1, R2, R3, 0x2, 0x1f ;  /* 0x08401f0003027f89 */ /* 0x000e280000020000 */
[----:B------:R-:W4:Y:S01]  /*43d0*/  S2R R6, SR_TID.X ;  /* 0x0000000000067919 */ /* 0x000f220000002100 */
        /* <DEDUP_REMOVED lines=11> */
[----:B0-----:R0:W-:Y:S02]  /*4490*/  RED.E.ADD.F32.FTZ.RN.STRONG.GPU [R22.64], R7 ;  /* 0x000000071600798e */ /* 0x0011e4000c10e784 */
.L_x_6810:
[----:B0-----:R-:W-:Y:S05]  /*44a0*/  BSYNC B0 ;  /* 0x0000000000007941 */ /* 0x001fea0003800000 */
.L_x_6809:
[----:B------:R-:W-:Y:S01]  /*44b0*/  BSSY B0, `(.L_x_6811) ;  /* 0x0000018000007945 */ /* 0x000fe20003800000 */
[----:B------:R-:W-:Y:S05]  /*44c0*/  @!P0 BRA `(.L_x_6812) ;  /* 0x0000015000008947 */ /* 0x000fea0003800000 */
[----:B------:R-:W-:Y:S06]  /*44d0*/  BAR.SYNC.DEFER_BLOCKING 0x0 ;  /* 0x0000000000007b1d */ /* 0x000fec0000010000 */
[----:B----4-:R-:W4:Y:S04]  /*44e0*/  SHFL.DOWN P0, R2, R37, 0x1, 0x1f ;  /* 0x08201f0025027f89 */ /* 0x010f280000000000 */
[----:B------:R-:W0:Y:S04]  /*44f0*/  S2R R7, SR_LANEID ;  /* 0x0000000000077919 */ /* 0x000e280000000000 */
[----:B------:R-:W1:Y:S01]  /*4500*/  S2R R15, SR_TID.X ;  /* 0x00000000000f7919 */ /* 0x000e620000002100 */
[----:B----4-:R-:W-:Y:S01]  /*4510*/  @P0 FADD R2, R2, R37 ;  /* 0x0000002502020221 */ /* 0x010fe20000000000 */
        /* <DEDUP_REMOVED lines=13> */
[----:B0-----:R0:W-:Y:S01]  /*45f0*/  RED.E.ADD.F32.FTZ.RN.STRONG.GPU [R20.64], R6 ;  /* 0x000000061400798e */ /* 0x0011e2000c10e784 */
[----:B------:R-:W-:Y:S01]  /*4600*/  HFMA2.MMA R15, -RZ, RZ, 0, 0 ;  /* 0x00000000ff0f7435 */ /* 0x000fe200000001ff */
[----:B------:R-:W-:Y:S05]  /*4610*/  BRA `(.L_x_6813) ;  /* 0x0000001000007947 */ /* 0x000fea0003800000 */
.L_x_6812:
[----:B----4-:R-:W4:Y:S02]  /*4620*/  S2R R15, SR_TID.X ;  /* 0x00000000000f7919 */ /* 0x010f240000002100 */
.L_x_6813:
[----:B0-----:R-:W-:Y:S05]  /*4630*/  BSYNC B0 ;  /* 0x0000000000007941 */ /* 0x001fea0003800000 */
.L_x_6811:
[----:B----4-:R-:W-:-:S13]  /*4640*/  ISETP.GE.AND P0, PT, R15, c[0x0][0x16c], PT ;  /* 0x00005b000f007a0c */ /* 0x010fda0003f06270 */
[----:B------:R-:W-:Y:S05]  /*4650*/  @P0 EXIT ;  /* 0x000000000000094d */ /* 0x000fea0003800000 */
[C---:B------:R-:W-:Y:S02]  /*4660*/  IMAD R5, R31.reuse, c[0x0][0x2a8], RZ ;  /* 0x0000aa001f057a24 */ /* 0x040fe400078e02ff */
[----:B------:R-:W-:Y:S02]  /*4670*/  IMAD R31, R31, c[0x0][0x288], RZ ;  /* 0x0000a2001f1f7a24 */ /* 0x000fe400078e02ff */
[----:B------:R-:W-:-:S04]  /*4680*/  IMAD.WIDE.U32 R2, R0, c[0x0][0x2a8], RZ ;  /* 0x0000aa0000027a25 */ /* 0x000fc800078e00ff */
[C---:B------:R-:W-:Y:S02]  /*4690*/  IMAD R23, R0.reuse, c[0x0][0x2ac], R5 ;  /* 0x0000ab0000177a24 */ /* 0x040fe400078e0205 */
[C---:B------:R-:W-:Y:S02]  /*46a0*/  IMAD R21, R0.reuse, c[0x0][0x28c], R31 ;  /* 0x0000a30000157a24 */ /* 0x040fe400078e021f */
[----:B------:R-:W-:Y:S01]  /*46b0*/  IMAD.WIDE.U32 R4, R0, c[0x0][0x288], RZ ;  /* 0x0000a20000047a25 */ /* 0x000fe200078e00ff */
[----:B------:R-:W-:-:S03]  /*46c0*/  IADD3 R23, R3, R23, RZ ;  /* 0x0000001703177210 */ /* 0x000fc60007ffe0ff */
[----:B------:R-:W-:Y:S02]  /*46d0*/  IMAD.IADD R21, R5, 0x1, R21 ;  /* 0x0000000105157824 */ /* 0x000fe400078e0215 */
.L_x_6814:
[----:B0-----:R-:W0:Y:S01]  /*46e0*/  LDS R17, [R15.X4+0x18f8] ;  /* 0x0018f8000f117984 */ /* 0x001e220000004800 */
[----:B------:R-:W-:Y:S01]  /*46f0*/  SHF.R.S32.HI R0, RZ, 0x1f, R15 ;  /* 0x0000001fff007819 */ /* 0x000fe2000001140f */
[----:B------:R-:W-:Y:S01]  /*4700*/  IMAD.MOV.U32 R8, RZ, RZ, R2 ;  /* 0x000000ffff087224 */ /* 0x000fe200078e0002 */
[----:B------:R-:W-:Y:S01]  /*4710*/  MOV R9, R23 ;  /* 0x0000001700097202 */ /* 0x000fe20000000f00 */
[----:B------:R4:W1:Y:S01]  /*4720*/  LDS R19, [R15.X4+0x1cf8] ;  /* 0x001cf8000f137984 */ /* 0x0008620000004800 */
        /* <DEDUP_REMOVED lines=12> */
[----:B----4-:R-:W-:Y:S02]  /*47f0*/  IADD3 R15, R15, c[0x0][0x0], RZ ;  /* 0x000000000f0f7a10 */ /* 0x010fe40007ffe0ff */
[----:B------:R-:W-:Y:S02]  /*4800*/  LEA.HI.X R9, R6, c[0x0][0x314], R9, 0x2, P0 ;  /* 0x0000c50006097a11 */ /* 0x000fe400000f1409 */
[----:B------:R-:W-:-:S02]  /*4810*/  ISETP.GE.AND P0, PT, R15, c[0x0][0x16c], PT ;  /* 0x00005b000f007a0c */ /* 0x000fc40003f06270 */
[----:B------:R-:W-:-:S04]  /*4820*/  IADD3 R7, R11, R13, RZ ;  /* 0x0000000d0b077210 */ /* 0x000fc80007ffe0ff */
[----:B------:R-:W-:Y:S01]  /*4830*/  LEA.HI.X R13, R10, c[0x0][0x31c], R7, 0x2, P1 ;  /* 0x0000c7000a0d7a11 */ /* 0x000fe200008f1407 */
[----:B0-----:R0:W-:Y:S04]  /*4840*/  RED.E.ADD.F32.FTZ.RN.STRONG.GPU [R8.64], R17 ;  /* 0x000000110800798e */ /* 0x0011e8000c10e784 */
[----:B-1----:R0:W-:Y:S02]  /*4850*/  RED.E.ADD.F32.FTZ.RN.STRONG.GPU [R12.64], R19 ;  /* 0x000000130c00798e */ /* 0x0021e4000c10e784 */
[----:B------:R-:W-:Y:S05]  /*4860*/  @!P0 BRA `(.L_x_6814) ;  /* 0xfffffe7000008947 */ /* 0x000fea000383ffff */
[----:B------:R-:W-:Y:S05]  /*4870*/  EXIT ;  /* 0x000000000000794d */ /* 0x000fea0003800000 */
.L_x_6815:
        /* <DEDUP_REMOVED lines=16> */
.L_x_9104:


//--------------------- .text._Z25selective_scan_bwd_kernelI32Selective_Scan_bwd_kernel_traitsILi32ELi8ELb0ELb0ELb1ELb0ELb1EN3c104HalfEfEEv12SSMParamsBwd --------------------------
	.section	.text._Z25selective_scan_bwd_kernelI32Selective_Scan_bwd_kernel_traitsILi32ELi8ELb0ELb0ELb1ELb0ELb1EN3c104HalfEfEEv12SSMParamsBwd,"ax",@progbits
	.sectioninfo	@"SHI_REGISTERS=183"
	.align	128
        .global         _Z25selective_scan_bwd_kernelI32Selective_Scan_bwd_kernel_traitsILi32ELi8ELb0ELb0ELb1ELb0ELb1EN3c104HalfEfEEv12SSMParamsBwd
        .type           _Z25selective_scan_bwd_kernelI32Selective_Scan_bwd_kernel_traitsILi32ELi8ELb0ELb0ELb1ELb0ELb1EN3c104HalfEfEEv12SSMParamsBwd,@function
        .size           _Z25selective_scan_bwd_kernelI32Selective_Scan_bwd_kernel_traitsILi32ELi8ELb0ELb0ELb1ELb0ELb1EN3c104HalfEfEEv12SSMParamsBwd,(.L_x_9105 - _Z25selective_scan_bwd_kernelI32Selective_Scan_bwd_kernel_traitsILi32ELi8ELb0ELb0ELb1ELb0ELb1EN3c104HalfEfEEv12SSMParamsBwd)
        .other          _Z25selective_scan_bwd_kernelI32Selective_Scan_bwd_kernel_traitsILi32ELi8ELb0ELb0ELb1ELb0ELb1EN3c104HalfEfEEv12SSMParamsBwd,@"STO_CUDA_ENTRY STV_DEFAULT"
_Z25selective_scan_bwd_kernelI32Selective_Scan_bwd_kernel_traitsILi32ELi8ELb0ELb0ELb1ELb0ELb1EN3c104HalfEfEEv12SSMParamsBwd:
.text._Z25selective_scan_bwd_kernelI32Selective_Scan_bwd_kernel_traitsILi32ELi8ELb0ELb0ELb1ELb0ELb1EN3c104HalfEfEEv12SSMParamsBwd:
        /* <DEDUP_REMOVED lines=24> */
[----:B------:R-:W-:Y:S01]  /*0180*/  MOV R12, c[0x0][0x174] ;  /* 0x00005d00000c7a02 */ /* 0x000fe20000000f00 */
[----:B------:R-:W-:Y:S01]  /*0190*/  HFMA2.MMA R39, -RZ, RZ, 0, 0 ;  /* 0x00000000ff277435 */ /* 0x000fe200000001ff */
[----:B------:R-:W-:-:S02]  /*01a0*/  MOV R40, RZ ;  /* 0x000000ff00287202 */ /* 0x000fc40000000f00 */
[----:B0-----:R-:W-:Y:S01]  /*01b0*/  IABS R2, R0 ;  /* 0x0000000000027213 */ /* 0x001fe20000000000 */
[----:B-1----:R-:W-:Y:S01]  /*01c0*/  HFMA2.MMA R6, -RZ, RZ, 0, 0 ;  /* 0x00000000ff067435 */ /* 0x002fe200000001ff */
[----:B------:R-:W-:Y:S01]  /*01d0*/  ISETP.GE.AND P3, PT, R12, 0x1, PT ;  /* 0x000000010c00780c */ /* 0x000fe20003f66270 */
        /* <DEDUP_REMOVED lines=17> */
[----:B------:R-:W-:Y:S01]  /*02f0*/  IMAD.WIDE.U32 R2, R0, c[0x0][0x1d8], R2 ;  /* 0x0000760000027a25 */ /* 0x000fe200078e0002 */
[----:B------:R-:W-:-:S03]  /*0300*/  IADD3 R5, R5, R9, RZ ;  /* 0x0000000905057210 */ /* 0x000fc60007ffe0ff */
[----:B------:R-:W-:Y:S01]  /*0310*/  @!P1 IMAD.IADD R8, R8, 0x1, -R11 ;  /* 0x0000000108089824 */ /* 0x000fe200078e0a0b */
[----:B------:R-:W-:Y:S01]  /*0320*/  @!P1 IADD3 R38, R38, 0x1, RZ ;  /* 0x0000000126269810 */ /* 0x000fe20007ffe0ff */
[C---:B------:R-:W-:Y:S01]  /*0330*/  IMAD R9, R37.reuse, c[0x0][0x27c], R10 ;  /* 0x00009f0025097a24 */ /* 0x040fe200078e020a */
[----:B------:R-:W-:Y:S01]  /*0340*/  ISETP.NE.AND P1, PT, RZ, c[0x0][0x178], PT ;  /* 0x00005e00ff007a0c */ /* 0x000fe20003f25270 */
[----:B------:R-:W-:Y:S01]  /*0350*/  IMAD R10, R144, c[0x0][0x1b0], RZ ;  /* 0x00006c00900a7a24 */ /* 0x000fe200078e02ff */
[----:B------:R-:W-:Y:S01]  /*0360*/  ISETP.GE.U32.AND P0, PT, R8, R11, PT ;  /* 0x0000000b0800720c */ /* 0x000fe20003f06070 */
[----:B------:R-:W-:Y:S01]  /*0370*/  IMAD.WIDE.U32 R6, R37, c[0x0][0x278], RZ ;  /* 0x00009e0025067a25 */ /* 0x000fe200078e00ff */
[----:B------:R-:W-:-:S03]  /*0380*/  LEA R11, R12, 0xffffff00, 0x8 ;  /* 0xffffff000c0b7811 */ /* 0x000fc600078e40ff */
[----:B------:R-:W-:Y:S01]  /*0390*/  IMAD R17, R37, c[0x0][0x1b4], R10 ;  /* 0x00006d0025117a24 */ /* 0x000fe200078e020a */
[----:B------:R-:W-:Y:S01]  /*03a0*/  SHF.R.S32.HI R13, RZ, 0x1f, R11 ;  /* 0x0000001fff0d7819 */ /* 0x000fe2000001140b */
[----:B------:R-:W-:Y:S01]  /*03b0*/  IMAD R10, R0, c[0x0][0x1dc], R15 ;  /* 0x00007700000a7a24 */ /* 0x000fe200078e020f */
[----:B------:R-:W-:Y:S01]  /*03c0*/  IADD3 R45, P4, R11, R2, RZ ;  /* 0x000000020b2d7210 */ /* 0x000fe20007f9e0ff */
[----:B------:R-:W-:Y:S01]  /*03d0*/  IMAD R15, R35, c[0x0][0x1e8], RZ ;  /* 0x00007a00230f7a24 */ /* 0x000fe200078e02ff */
[----:B------:R-:W-:Y:S01]  /*03e0*/  IADD3 R7, R7, R9, RZ ;  /* 0x0000000907077210 */ /* 0x000fe20007ffe0ff */
[----:B------:R-:W-:Y:S01]  /*03f0*/  IMAD.WIDE.U32 R8, R37, c[0x0][0x1b0], RZ ;  /* 0x00006c0025087a25 */ /* 0x000fe200078e00ff */
[----:B------:R-:W-:Y:S02]  /*0400*/  IADD3.X R10, R13, R3, R10, P4, !PT ;  /* 0x000000030d0a7210 */ /* 0x000fe400027fe40a */
[----:B------:R-:W-:Y:S01]  /*0410*/  @P0 IADD3 R38, R38, 0x1, RZ ;  /* 0x0000000126260810 */ /* 0x000fe20007ffe0ff */
[----:B------:R-:W-:-:S03]  /*0420*/  IMAD.WIDE.U32 R2, R0, c[0x0][0x1e8], R4 ;  /* 0x00007a0000027a25 */ /* 0x000fc600078e0004 */
[----:B------:R-:W-:Y:S01]  /*0430*/  @!P2 IADD3 R38, -R38, RZ, RZ ;  /* 0x000000ff2626a210 */ /* 0x000fe20007ffe1ff */
[----:B------:R-:W-:Y:S01]  /*0440*/  IMAD.IADD R9, R9, 0x1, R17 ;  /* 0x0000000109097824 */ /* 0x000fe200078e0211 */
[----:B------:R-:W-:Y:S01]  /*0450*/  IADD3 R44, P0, R11, R2, RZ ;  /* 0x000000020b2c7210 */ /* 0x000fe20007f1e0ff */
[----:B------:R-:W-:Y:S01]  /*0460*/  IMAD R17, R35, c[0x0][0x280], RZ ;  /* 0x0000a00023117a24 */ /* 0x000fe200078e02ff */
[----:B------:R-:W-:Y:S01]  /*0470*/  @!P1 LOP3.LUT R38, RZ, c[0x0][0x178], RZ, 0x33, !PT ;  /* 0x00005e00ff269a12 */ /* 0x000fe200078e33ff */
[C---:B------:R-:W-:Y:S01]  /*0480*/  IMAD.WIDE.U32 R4, R0.reuse, c[0x0][0x280], R6 ;  /* 0x0000a00000047a25 */ /* 0x040fe200078e0006 */
[----:B------:R-:W-:Y:S02]  /*0490*/  LEA R43, P1, R45, c[0x0][0x240], 0x1 ;  /* 0x000090002d2b7a11 */ /* 0x000fe400078208ff */
[----:B------:R-:W-:Y:S01]  /*04a0*/  SHF.R.S32.HI R146, RZ, 0x1f, R38 ;  /* 0x0000001fff927819 */ /* 0x000fe20000011426 */
[C---:B------:R-:W-:Y:S01]  /*04b0*/  IMAD R15, R0.reuse, c[0x0][0x1ec], R15 ;  /* 0x00007b00000f7a24 */ /* 0x040fe200078e020f */
[----:B------:R-:W-:Y:S01]  /*04c0*/  IADD3 R49, P2, R11, R4, RZ ;  /* 0x000000040b317210 */ /* 0x000fe20007f5e0ff */
[----:B------:R-:W-:Y:S01]  /*04d0*/  IMAD R17, R0, c[0x0][0x284], R17 ;  /* 0x0000a10000117a24 */ /* 0x000fe200078e0211 */
[----:B------:R-:W-:Y:S01]  /*04e0*/  LEA.HI.X R45, R45, c[0x0][0x244], R10, 0x1, P1 ;  /* 0x000091002d2d7a11 */ /* 0x000fe200008f0c0a */
[----:B------:R-:W-:Y:S01]  /*04f0*/  IMAD.WIDE.U32 R8, R38, c[0x0][0x1c8], R8 ;  /* 0x0000720026087a25 */ /* 0x000fe200078e0008 */
[----:B------:R-:W-:Y:S01]  /*0500*/  IADD3.X R3, R13, R3, R15, P0, !PT ;  /* 0x000000030d037210 */ /* 0x000fe200007fe40f */
[----:B------:R-:W-:Y:S01]  /*0510*/  HFMA2.MMA R10, -RZ, RZ, 0, 0 ;  /* 0x00000000ff0a7435 */ /* 0x000fe200000001ff */
[----:B------:R-:W-:-:S02]  /*0520*/  ISETP.NE.U32.AND P0, PT, RZ, c[0x0][0x260], PT ;  /* 0x00009800ff007a0c */ /* 0x000fc40003f05070 */
[----:B------:R-:W-:Y:S01]  /*0530*/  IADD3.X R4, R13, R5, R17, P2, !PT ;  /* 0x000000050d047210 */ /* 0x000fe200017fe411 */
[----:B------:R-:W-:Y:S01]  /*0540*/  IMAD R5, R146, c[0x0][0x1c8], RZ ;  /* 0x0000720092057a24 */ /* 0x000fe200078e02ff */
[----:B------:R-:W-:Y:S02]  /*0550*/  LEA R42, P2, R44, c[0x0][0x248], 0x1 ;  /* 0x000092002c2a7a11 */ /* 0x000fe400078408ff */
[----:B------:R-:W-:Y:S01]  /*0560*/  ISETP.NE.AND.EX P0, PT, RZ, c[0x0][0x264], PT, P0 ;  /* 0x00009900ff007a0c */ /* 0x000fe20003f05300 */
[----:B------:R-:W-:Y:S01]  /*0570*/  IMAD R5, R38, c[0x0][0x1cc], R5 ;  /* 0x0000730026057a24 */ /* 0x000fe200078e0205 */
[----:B------:R-:W-:Y:S02]  /*0580*/  ISETP.NE.U32.AND P1, PT, RZ, c[0x0][0x328], PT ;  /* 0x0000ca00ff007a0c */ /* 0x000fe40003f25070 */
[----:B------:R-:W-:Y:S02]  /*0590*/  LEA.HI.X R44, R44, c[0x0][0x24c], R3, 0x1, P2 ;  /* 0x000093002c2c7a11 */ /* 0x000fe400010f0c03 */
[----:B------:R-:W-:-:S02]  /*05a0*/  ISETP.NE.AND.EX P1, PT, RZ, c[0x0][0x32c], PT, P1 ;  /* 0x0000cb00ff007a0c */ /* 0x000fc40003f25310 */
[----:B------:R-:W-:Y:S02]  /*05b0*/  ISETP.NE.U32.AND P2, PT, RZ, c[0x0][0x348], PT ;  /* 0x0000d200ff007a0c */ /* 0x000fe40003f45070 */
[----:B------:R-:W-:Y:S02]  /*05c0*/  LEA R47, P4, R49, c[0x0][0x308], 0x1 ;  /* 0x0000c200312f7a11 */ /* 0x000fe400078808ff */
[----:B------:R-:W-:Y:S01]  /*05d0*/  ISETP.NE.AND.EX P2, PT, RZ, c[0x0][0x34c], PT, P2 ;  /* 0x0000d300ff007a0c */ /* 0x000fe20003f45320 */
[----:B------:R-:W-:Y:S01]  /*05e0*/  @P0 IMAD R2, R37, c[0x0][0x164], R0 ;  /* 0x0000590025020a24 */ /* 0x000fe200078e0200 */
[----:B------:R-:W-:Y:S02]  /*05f0*/  IADD3 R11, P5, R11, R8, RZ ;  /* 0x000000080b0b7210 */ /* 0x000fe40007fbe0ff */
[----:B------:R-:W-:Y:S01]  /*0600*/  IADD3 R48, R9, R5, RZ ;  /* 0x0000000509307210 */ /* 0x000fe20007ffe0ff */
[----:B------:R-:W-:Y:S01]  /*0610*/  @P0 IMAD R2, R2, c[0x0][0x174], RZ ;  /* 0x00005d0002020a24 */ /* 0x000fe200078e02ff */
[----:B------:R-:W-:Y:S01]  /*0620*/  LEA.HI.X R49, R49, c[0x0][0x30c], R4, 0x1, P4 ;  /* 0x0000c30031317a11 */ /* 0x000fe200020f0c04 */
[----:B------:R-:W-:Y:S01]  /*0630*/  CS2R R8, SRZ ;  /* 0x0000000000087805 */ /* 0x000fe2000001ff00 */
[----:B------:R-:W-:Y:S01]  /*0640*/  @P1 LEA R10, P4, R0, c[0x0][0x328], 0x2 ;  /* 0x0000ca00000a1a11 */ /* 0x000fe200078810ff */
[----:B------:R-:W-:Y:S01]  /*0650*/  IMAD.X R48, R13, 0x1, R48, P5 ;  /* 0x000000010d307824 */ /* 0x000fe200028e0630 */
[----:B------:R-:W-:Y:S01]  /*0660*/  MOV R3, RZ ;  /* 0x000000ff00037202 */ /* 0x000fe20000000f00 */
        /* <DEDUP_REMOVED lines=16> */
[----:B0-----:R-:W-:-:S02]  /*0770*/  SHF.L.U32 R52, R41, 0x3, RZ ;  /* 0x0000000329347819 */ /* 0x001fc400000006ff */
[C---:B------:R-:W-:Y:S02]  /*0780*/  IADD3 R2, R41.reuse, 0x20, RZ ;  /* 0x0000002029027810 */ /* 0x040fe40007ffe0ff */
        /* <DEDUP_REMOVED lines=25> */
.L_x_6848:
[----:B------:R-:W-:Y:S01]  /*0920*/  IADD3 R150, -R51, c[0x0][0x174], RZ ;  /* 0x00005d0033967a10 */ /* 0x000fe20007ffe1ff */
[----:B------:R-:W-:Y:S01]  /*0930*/  BAR.SYNC.DEFER_BLOCKING 0x0 ;  /* 0x0000000000007b1d */ /* 0x000fe20000010000 */
[----:B----4-:R-:W-:Y:S02]  /*0940*/  LEA R2, P3, R6, R43, 0x1 ;  /* 0x0000002b06027211 */ /* 0x010fe400078608ff */
[----:B------:R-:W-:Y:S02]  /*0950*/  LEA R4, R150, 0xffffff00, 0x8 ;  /* 0xffffff0096047811 */ /* 0x000fe400078e40ff */
[----:B------:R-:W-:Y:S02]  /*0960*/  PRMT R14, RZ, 0x7610, R14 ;  /* 0x00007610ff0e7816 */ /* 0x000fe4000000000e */
[----:B------:R-:W-:-:S02]  /*0970*/  IADD3 R85, -R4, c[0x0][0x168], RZ ;  /* 0x00005a0004557a10 */ /* 0x000fc40007ffe1ff */
[C---:B------:R-:W-:Y:S02]  /*0980*/  LEA.HI.X R3, R6.reuse, R45, R7, 0x1, P3 ;  /* 0x0000002d06037211 */ /* 0x040fe400018f0c07 */
[-C--:B------:R-:W-:Y:S02]  /*0990*/  ISETP.GE.AND P0, PT, R6, R85.reuse, PT ;  /* 0x000000550600720c */ /* 0x080fe40003f06270 */
[-C--:B------:R-:W-:Y:S02]  /*09a0*/  ISETP.GE.AND P1, PT, R60, R85.reuse, PT ;  /* 0x000000553c00720c */ /* 0x080fe40003f26270 */
[----:B------:R-:W-:Y:S02]  /*09b0*/  ISETP.GE.AND P2, PT, R61, R85, PT ;  /* 0x000000553d00720c */ /* 0x000fe40003f46270 */
[----:B------:R-:W-:Y:S02]  /*09c0*/  PRMT R5, RZ, 0x7610, R5 ;  /* 0x00007610ff057816 */ /* 0x000fe40000000005 */
[----:B------:R-:W-:-:S05]  /*09d0*/  PRMT R16, RZ, 0x7610, R16 ;  /* 0x00007610ff107816 */ /* 0x000fca0000000010 */
        /* <DEDUP_REMOVED lines=18> */
[----:B------:R-:W-:Y:S01]  /*0b00*/  IADD3 R21, R50, 0x20, RZ ;  /* 0x0000002032157810 */ /* 0x000fe20007ffe0ff */
[----:B------:R-:W-:Y:S01]  /*0b10*/  IMAD.SHL.U32 R75, R6, 0x2, RZ ;  /* 0x00000002064b7824 */ /* 0x000fe200078e00ff */
[----:B------:R-:W-:-:S02]  /*0b20*/  IADD3 R23, R50, 0x40, RZ ;  /* 0x0000004032177810 */ /* 0x000fc40007ffe0ff */
[-C--:B------:R-:W-:Y:S02]  /*0b30*/  LEA.HI.SX32 R21, R21, R50.reuse, 0x1b ;  /* 0x0000003215157211 */ /* 0x080fe400078fdaff */
[-C--:B------:R-:W-:Y:S02]  /*0b40*/  LEA.HI.SX32 R23, R23, R50.reuse, 0x1b ;  /* 0x0000003217177211 */ /* 0x080fe400078fdaff */
[CC--:B------:R-:W-:Y:S01]  /*0b50*/  LEA.HI.SX32 R67, R50.reuse, R50.reuse, 0x1b ;  /* 0x0000003232437211 */ /* 0x0c0fe200078fdaff */
[----:B------:R-:W-:Y:S01]  /*0b60*/  IMAD.SHL.U32 R68, R21, 0x2, RZ ;  /* 0x0000000215447824 */ /* 0x000fe200078e00ff */
[C---:B0-----:R-:W-:Y:S02]  /*0b70*/  IADD3 R3, R50.reuse, 0x60, RZ ;  /* 0x0000006032037810 */ /* 0x041fe40007ffe0ff */
[----:B------:R-:W-:Y:S02]  /*0b80*/  IADD3 R21, R50, 0x80, RZ ;  /* 0x0000008032157810 */ /* 0x000fe40007ffe0ff */
[----:B------:R-:W-:-:S02]  /*0b90*/  LEA.HI.SX32 R3, R3, R50, 0x1b ;  /* 0x0000003203037211 */ /* 0x000fc400078fdaff */
[----:B------:R-:W-:Y:S02]  /*0ba0*/  SHF.L.U32 R69, R23, 0x1, RZ ;  /* 0x0000000117457819 */ /* 0x000fe400000006ff */
[----:B------:R-:W-:Y:S02]  /*0bb0*/  SHF.L.U32 R70, R3, 0x1, RZ ;  /* 0x0000000103467819 */ /* 0x000fe400000006ff */
[C---:B------:R-:W-:Y:S02]  /*0bc0*/  IADD3 R3, R50.reuse, 0xe0, RZ ;  /* 0x000000e032037810 */ /* 0x040fe40007ffe0ff */
[C---:B------:R-:W-:Y:S02]  /*0bd0*/  IADD3 R23, R50.reuse, 0xa0, RZ ;  /* 0x000000a032177810 */ /* 0x040fe40007ffe0ff */
[----:B------:R-:W-:Y:S02]  /*0be0*/  LEA.HI.SX32 R3, R3, R50, 0x1b ;  /* 0x0000003203037211 */ /* 0x000fe400078fdaff */
[----:B------:R-:W-:-:S02]  /*0bf0*/  IADD3 R25, R50, 0xc0, RZ ;  /* 0x000000c032197810 */ /* 0x000fc40007ffe0ff */
[-C--:B------:R-:W-:Y:S02]  /*0c00*/  LEA.HI.SX32 R21, R21, R50.reuse, 0x1b ;  /* 0x0000003215157211 */ /* 0x080fe400078fdaff */
[----:B------:R-:W-:Y:S02]  /*0c10*/  SHF.L.U32 R67, R67, 0x1, RZ ;  /* 0x0000000143437819 */ /* 0x000fe400000006ff */
[----:B------:R-:W-:Y:S01]  /*0c20*/  SHF.L.U32 R74, R3, 0x1, RZ ;  /* 0x00000001034a7819 */ /* 0x000fe200000006ff */
[----:B------:R-:W-:Y:S01]  /*0c30*/  IMAD.SHL.U32 R71, R21, 0x2, RZ ;  /* 0x0000000215477824 */ /* 0x000fe200078e00ff */
[-C--:B------:R-:W-:Y:S02]  /*0c40*/  LEA.HI.SX32 R23, R23, R50.reuse, 0x1b ;  /* 0x0000003217177211 */ /* 0x080fe400078fdaff */
[----:B------:R-:W-:Y:S02]  /*0c50*/  SHF.L.U32 R3, R50, 0x3, RZ ;  /* 0x0000000332037819 */ /* 0x000fe400000006ff */
[----:B------:R-:W-:-:S02]  /*0c60*/  LEA.HI.SX32 R25, R25, R50, 0x1b ;  /* 0x0000003219197211 */ /* 0x000fc400078fdaff */
[----:B------:R-:W-:Y:S02]  /*0c70*/  SHF.L.U32 R72, R23, 0x1, RZ ;  /* 0x0000000117487819 */ /* 0x000fe400000006ff */
[----:B------:R-:W-:Y:S02]  /*0c80*/  LEA.HI.SX32 R76, R3, R3, 0x1b ;  /* 0x00000003034c7211 */ /* 0x000fe400078fdaff */
[----:B------:R-:W-:Y:S02]  /*0c90*/  SHF.L.U32 R73, R25, 0x1, RZ ;  /* 0x0000000119497819 */ /* 0x000fe400000006ff */
[----:B------:R-:W-:Y:S02]  /*0ca0*/  SHF.L.U32 R76, R76, 0x1, RZ ;  /* 0x000000014c4c7819 */ /* 0x000fe400000006ff */
[C---:B------:R-:W-:Y:S02]  /*0cb0*/  ISETP.GE.AND P6, PT, R6.reuse, R85, PT ;  /* 0x000000550600720c */ /* 0x040fe40003fc6270 */
[----:B------:R-:W-:-:S02]  /*0cc0*/  SHF.L.U64.HI R77, R6, 0x1, R7 ;  /* 0x00000001064d7819 */ /* 0x000fc40000010207 */
[----:B------:R-:W-:Y:S02]  /*0cd0*/  IADD3 R2, P0, R42, R75, RZ ;  /* 0x0000004b2a027210 */ /* 0x000fe40007f1e0ff */
[-C--:B------:R-:W-:Y:S02]  /*0ce0*/  ISETP.GE.AND P5, PT, R60, R85.reuse, PT ;  /* 0x000000553c00720c */ /* 0x080fe40003fa6270 */
[-C--:B------:R-:W-:Y:S01]  /*0cf0*/  ISETP.GE.AND P4, PT, R61, R85.reuse, PT ;  /* 0x000000553d00720c */ /* 0x080fe20003f86270 */
[----:B------:R-:W-:Y:S01]  /*0d00*/  IMAD.X R3, R44, 0x1, R77, P0 ;  /* 0x000000012c037824 */ /* 0x000fe200000e064d */
[-C--:B------:R-:W-:Y:S02]  /*0d10*/  ISETP.GE.AND P3, PT, R62, R85.reuse, PT ;  /* 0x000000553e00720c */ /* 0x080fe40003f66270 */
[-C--:B------:R-:W-:Y:S02]  /*0d20*/  ISETP.GE.AND P2, PT, R63, R85.reuse, PT ;  /* 0x000000553f00720c */ /* 0x080fe40003f46270 */
[----:B------:R-:W-:-:S02]  /*0d30*/  ISETP.GE.AND P1, PT, R64, R85, PT ;  /* 0x000000554000720c */ /* 0x000fc40003f26270 */
[----:B------:R-:W-:Y:S01]  /*0d40*/  ISETP.GE.AND P0, PT, R65, R85, PT ;  /* 0x000000554100720c */ /* 0x000fe20003f06270 */
[----:B--2---:R0:W-:Y:S04]  /*0d50*/  STS.U16 [R67], R14 ;  /* 0x0000000e43007388 */ /* 0x0041e80000000400 */
[----:B-1-3--:R1:W-:Y:S04]  /*0d60*/  STS.U16 [R68+0x40], R5 ;  /* 0x0000400544007388 */ /* 0x00a3e80000000400 */
[----:B----4-:R2:W-:Y:S01]  /*0d70*/  STS.U16 [R69+0x80], R16 ;  /* 0x0000801045007388 */ /* 0x0105e20000000400 */
[----:B0-----:R-:W-:-:S02]  /*0d80*/  PRMT R14, RZ, 0x7610, R14 ;  /* 0x00007610ff0e7816 */ /* 0x001fc4000000000e */
[----:B-1----:R-:W-:Y:S02]  /*0d90*/  PRMT R5, RZ, 0x7610, R5 ;  /* 0x00007610ff057816 */ /* 0x002fe40000000005 */
[----:B--2---:R-:W-:Y:S01]  /*0da0*/  PRMT R16, RZ, 0x7610, R16 ;  /* 0x00007610ff107816 */ /* 0x004fe20000000010 */
[----:B------:R0:W-:Y:S04]  /*0db0*/  STS.U16 [R70+0xc0], R15 ;  /* 0x0000c00f46007388 */ /* 0x0001e80000000400 */
[----:B------:R1:W-:Y:S04]  /*0dc0*/  STS.U16 [R71+0x100], R18 ;  /* 0x0001001247007388 */ /* 0x0003e80000000400 */
        /* <DEDUP_REMOVED lines=28> */
[C---:B------:R-:W-:Y:S02]  /*0f90*/  LEA R26, P0, R6.reuse, R47, 0x1 ;  /* 0x0000002f061a7211 */ /* 0x040fe400078008ff */
[----:B------:R-:W-:Y:S02]  /*0fa0*/  PRMT R30, RZ, 0x7610, R30 ;  /* 0x00007610ff1e7816 */ /* 0x000fe4000000001e */
[----:B------:R-:W-:Y:S02]  /*0fb0*/  LEA.HI.X R27, R6, R49, R7, 0x1, P0 ;  /* 0x00000031061b7211 */ /* 0x000fe400000f0c07 */
[-C--:B------:R-:W-:Y:S02]  /*0fc0*/  ISETP.GE.AND P5, PT, R60, R85.reuse, PT ;  /* 0x000000553c00720c */ /* 0x080fe40003fa6270 */
        /* <DEDUP_REMOVED lines=41> */
[----:B0-----:R-:W-:Y:S01]  /*1260*/  SHF.R.S32.HI R5, RZ, 0x1f, R4 ;  /* 0x0000001fff057819 */ /* 0x001fe20000011404 */
[----:B------:R-:W-:Y:S01]  /*1270*/  IMAD R28, R144, c[0x0][0x200], RZ ;  /* 0x00008000901c7a24 */ /* 0x000fe200078e02ff */
[----:B------:R-:W-:Y:S01]  /*1280*/  IADD3 R86, R51, -c[0x0][0x174], RZ ;  /* 0x80005d0033567a10 */ /* 0x000fe20007ffe0ff */
[----:B------:R-:W-:-:S04]  /*1290*/  IMAD.WIDE.U32 R2, R37, c[0x0][0x1f0], RZ ;  /* 0x00007c0025027a25 */ /* 0x000fc800078e00ff */
[C---:B------:R-:W-:Y:S02]  /*12a0*/  IMAD R87, R37.reuse, c[0x0][0x1f4], R22 ;  /* 0x00007d0025577a24 */ /* 0x040fe400078e0216 */
[C---:B------:R-:W-:Y:S02]  /*12b0*/  IMAD.WIDE.U32 R24, R37.reuse, c[0x0][0x200], RZ ;  /* 0x0000800025187a25 */ /* 0x040fe400078e00ff */
[----:B-1----:R-:W-:Y:S02]  /*12c0*/  @!P0 MOV R26, R4 ;  /* 0x00000004001a8202 */ /* 0x002fe40000000f00 */
[----:B------:R-:W-:Y:S01]  /*12d0*/  IMAD R93, R37, c[0x0][0x204], R28 ;  /* 0x00008100255d7a24 */ /* 0x000fe200078e021c */
[----:B------:R-:W-:Y:S01]  /*12e0*/  IADD3 R3, R3, R87, RZ ;  /* 0x0000005703037210 */ /* 0x000fe20007ffe0ff */
[--C-:B------:R-:W-:Y:S01]  /*12f0*/  @!P0 IMAD.MOV.U32 R27, RZ, RZ, R5.reuse ;  /* 0x000000ffff1b8224 */ /* 0x100fe200078e0005 */
[----:B------:R-:W-:Y:S01]  /*1300*/  MOV R28, R24 ;  /* 0x00000018001c7202 */ /* 0x000fe20000000f00 */
[----:B------:R-:W-:Y:S01]  /*1310*/  @!P0 IMAD.WIDE.U32 R22, R37, c[0x0][0x1f0], R4 ;  /* 0x00007c0025168a25 */ /* 0x000fe200078e0004 */
[----:B------:R-:W-:-:S03]  /*1320*/  IADD3 R29, R25, R93, RZ ;  /* 0x0000005d191d7210 */ /* 0x000fc60007ffe0ff */
[----:B------:R-:W-:-:S04]  /*1330*/  @!P0 IMAD.WIDE.U32 R26, R37, c[0x0][0x200], R26 ;  /* 0x00008000251a8a25 */ /* 0x000fc800078e001a */
[----:B------:R-:W-:Y:S01]  /*1340*/  @!P0 IMAD.IADD R23, R87, 0x1, R23 ;  /* 0x0000000157178824 */ /* 0x000fe200078e0217 */
[----:B------:R-:W-:Y:S01]  /*1350*/  @!P0 IADD3 R27, R93, R27, RZ ;  /* 0x0000001b5d1b8210 */ /* 0x000fe20007ffe0ff */
[----:B------:R-:W-:Y:S02]  /*1360*/  IMAD R87, R35, c[0x0][0x1f8], RZ ;  /* 0x00007e0023577a24 */ /* 0x000fe400078e02ff */
[----:B------:R-:W-:Y:S02]  /*1370*/  IMAD R86, R86, -0x100, RZ ;  /* 0xffffff0056567824 */ /* 0x000fe400078e02ff */
[----:B------:R-:W-:-:S04]  /*1380*/  IMAD.WIDE.U32 R24, R0, c[0x0][0x1f8], R2 ;  /* 0x00007e0000187a25 */ /* 0x000fc800078e0002 */
[C---:B------:R-:W-:Y:S01]  /*1390*/  IMAD R97, R0.reuse, c[0x0][0x1fc], R87 ;  /* 0x00007f0000617a24 */ /* 0x040fe200078e0257 */
[----:B------:R-:W-:Y:S01]  /*13a0*/  SHF.R.S32.HI R87, RZ, 0x1f, R86 ;  /* 0x0000001fff577819 */ /* 0x000fe20000011456 */
[----:B------:R-:W-:Y:S01]  /*13b0*/  @!P0 IMAD.WIDE.U32 R2, R0, c[0x0][0x1f8], R22 ;  /* 0x00007e0000028a25 */ /* 0x000fe200078e0016 */
[----:B------:R-:W-:-:S03]  /*13c0*/  IADD3 R94, P1, R86, R24, RZ ;  /* 0x00000018565e7210 */ /* 0x000fc60007f3e0ff */
        /* <DEDUP_REMOVED lines=15> */
[----:B------:R-:W-:-:S02]  /*14c0*/  ISETP.GE.AND P6, PT, R60, R85, PT ;  /* 0x000000553c00720c */ /* 0x000fc40003fc6270 */
[----:B------:R-:W-:Y:S02]  /*14d0*/  @!P0 IADD3.X R93, R7, R23, R93, P3, !PT ;  /* 0x00000017075d8210 */ /* 0x000fe40001ffe45d */
[----:B------:R-:W-:Y:S02]  /*14e0*/  LEA.HI.X R23, R6, c[0x0][0x26c], R7, 0x1, P2 ;  /* 0x00009b0006177a11 */ /* 0x000fe400010f0c07 */
[----:B------:R-:W-:Y:S02]  /*14f0*/  LEA R26, P2, R94, R95, 0x1 ;  /* 0x0000005f5e1a7211 */ /* 0x000fe400078408ff */
[----:B------:R-:W-:Y:S02]  /*1500*/  @!P0 LEA R22, P1, R96, c[0x0][0x268], 0x1 ;  /* 0x00009a0060168a11 */ /* 0x000fe400078208ff */
[----:B------:R-:W-:Y:S02]  /*1510*/  @!P0 LEA R24, P3, R92, c[0x0][0x258], 0x1 ;  /* 0x000096005c188a11 */ /* 0x000fe400078608ff */
[----:B------:R-:W-:-:S02]  /*1520*/  LEA.HI.X R27, R94, R23, R27, 0x1, P2 ;  /* 0x000000175e1b7211 */ /* 0x000fc400010f0c1b */
[----:B------:R-:W-:Y:S02]  /*1530*/  @!P0 LEA.HI.X R23, R96, c[0x0][0x26c], R97, 0x1, P1 ;  /* 0x00009b0060178a11 */ /* 0x000fe400008f0c61 */
[-C--:B------:R-:W-:Y:S02]  /*1540*/  ISETP.GE.AND P1, PT, R61, R85.reuse, PT ;  /* 0x000000553d00720c */ /* 0x080fe40003f26270 */
[----:B------:R-:W-:Y:S02]  /*1550*/  @!P0 LEA.HI.X R25, R92, c[0x0][0x25c], R93, 0x1, P3 ;  /* 0x000097005c198a11 */ /* 0x000fe400018f0c5d */
[-C--:B------:R-:W-:Y:S02]  /*1560*/  ISETP.GE.AND P2, PT, R62, R85.reuse, PT ;  /* 0x000000553e00720c */ /* 0x080fe40003f46270 */
[----:B------:R-:W-:Y:S02]  /*1570*/  ISETP.GE.AND P3, PT, R63, R85, PT ;  /* 0x000000553f00720c */ /* 0x000fe40003f66270 */
[----:B------:R-:W-:-:S02]  /*1580*/  PRMT R92, RZ, 0x7610, R92 ;  /* 0x00007610ff5c7816 */ /* 0x000fc4000000005c */
[-C--:B------:R-:W-:Y:S02]  /*1590*/  ISETP.GE.AND P4, PT, R64, R85.reuse, PT ;  /* 0x000000554000720c */ /* 0x080fe40003f86270 */
[----:B------:R-:W-:Y:S02]  /*15a0*/  ISETP.GE.AND P5, PT, R65, R85, PT ;  /* 0x000000554100720c */ /* 0x000fe40003fa6270 */
        /* <DEDUP_REMOVED lines=23> */
[----:B------:R-:W2:Y:S01]  /*1720*/  @!P6 LDG.E.U16 R91, [R26.64+-0x1c0] ;  /* 0xfffe40041a5be981 */ /* 0x000ea2000c1e1500 */
[----:B------:R-:W-:-:S03]  /*1730*/  ISETP.GE.AND P6, PT, R66, R85, PT ;  /* 0x000000554200720c */ /* 0x000fc60003fc6270 */
[----:B------:R0:W3:Y:S04]  /*1740*/  @!P0 LDG.E.U16 R92, [R22.64] ;  /* 0x00000004165c8981 */ /* 0x0000e8000c1e1500 */
[----:B------:R-:W4:Y:S04]  /*1750*/  @!P1 LDG.E.U16 R90, [R26.64+-0x180] ;  /* 0xfffe80041a5a9981 */ /* 0x000f28000c1e1500 */
[----:B------:R-:W4:Y:S01]  /*1760*/  @!P2 LDG.E.U16 R93, [R26.64+-0x140] ;  /* 0xfffec0041a5da981 */ /* 0x000f22000c1e1500 */
[----:B0-----:R-:W-:Y:S02]  /*1770*/  PRMT R23, RZ, 0x7610, R23 ;  /* 0x00007610ff177816 */ /* 0x001fe40000000017 */
[----:B------:R-:W-:Y:S01]  /*1780*/  PRMT R22, RZ, 0x7610, R22 ;  /* 0x00007610ff167816 */ /* 0x000fe20000000016 */
[----:B------:R-:W4:Y:S04]  /*1790*/  @!P3 LDG.E.U16 R94, [R26.64+-0x100] ;  /* 0xffff00041a5eb981 */ /* 0x000f28000c1e1500 */
[----:B------:R-:W4:Y:S04]  /*17a0*/  @!P4 LDG.E.U16 R23, [R26.64+-0xc0] ;  /* 0xffff40041a17c981 */ /* 0x000f28000c1e1500 */
[----:B------:R-:W4:Y:S04]  /*17b0*/  @!P5 LDG.E.U16 R22, [R26.64+-0x80] ;  /* 0xffff80041a16d981 */ /* 0x000f28000c1e1500 */
[----:B------:R-:W4:Y:S01]  /*17c0*/  @!P6 LDG.E.U16 R95, [R26.64+-0x40] ;  /* 0xffffc0041a5fe981 */ /* 0x000f22000c1e1500 */
        /* <DEDUP_REMOVED lines=19> */
[----:B------:R-:W2:Y:S04]  /*1900*/  LDS.U16 R92, [R76+0x8] ;  /* 0x000008004c5c7984 */ /* 0x000ea80000000400 */
        /* <DEDUP_REMOVED lines=8> */
[----:B------:R0:W4:Y:S04]  /*1990*/  @!P1 LDG.E.U16 R94, [R2.64+-0x180] ;  /* 0xfffe8004025e9981 */ /* 0x000128000c1e1500 */
[----:B------:R0:W4:Y:S04]  /*19a0*/  @!P2 LDG.E.U16 R97, [R2.64+-0x140] ;  /* 0xfffec0040261a981 */ /* 0x000128000c1e1500 */
[----:B------:R0:W4:Y:S04]  /*19b0*/  @!P3 LDG.E.U16 R98, [R2.64+-0x100] ;  /* 0xffff00040262b981 */ /* 0x000128000c1e1500 */
[----:B------:R0:W4:Y:S04]  /*19c0*/  @!P0 LDG.E.U16 R95, [R2.64+-0x1c0] ;  /* 0xfffe4004025f8981 */ /* 0x000128000c1e1500 */
[----:B------:R0:W4:Y:S04]  /*19d0*/  @!P4 LDG.E.U16 R99, [R2.64+-0xc0] ;  /* 0xffff40040263c981 */ /* 0x000128000c1e1500 */
[----:B------:R3:W4:Y:S04]  /*19e0*/  @!P5 LDG.E.U16 R100, [R2.64+-0x80] ;  /* 0xffff80040264d981 */ /* 0x000728000c1e1500 */
[----:B------:R3:W4:Y:S01]  /*19f0*/  @!P6 LDG.E.U16 R101, [R2.64+-0x40] ;  /* 0xffffc0040265e981 */ /* 0x000722000c1e1500 */
[----:B-1----:R-:W-:-:S02]  /*1a00*/  HADD2.F32 R102, -RZ, R26.H0_H0 ;  /* 0x2000001aff667230 */ /* 0x002fc40000004100 */
[----:B--2---:R-:W-:Y:S02]  /*1a10*/  HADD2.F32 R26, -RZ, R92.H0_H0 ;  /* 0x2000005cff1a7230 */ /* 0x004fe40000004100 */
[----:B0-----:R-:W-:Y:S01]  /*1a20*/  HADD2.F32 R25, -RZ, R90.H0_H0 ;  /* 0x2000005aff197230 */ /* 0x001fe20000004100 */
[----:B------:R-:W-:Y:S02]  /*1a30*/  FMUL.FTZ R103, R102, -1.4426950216293334961 ;  /* 0xbfb8aa3b66677820 */ /* 0x000fe40000410000 */
[----:B---3--:R-:W-:Y:S01]  /*1a40*/  FMUL.FTZ R3, R26, -1.4426950216293334961 ;  /* 0xbfb8aa3b1a037820 */ /* 0x008fe20000410000 */
[----:B------:R-:W-:Y:S01]  /*1a50*/  HADD2.F32 R111, -RZ, R93.H0_H0 ;  /* 0x2000005dff6f7230 */ /* 0x000fe20000004100 */
[----:B------:R-:W-:Y:S02]  /*1a60*/  FMUL.FTZ R2, R25, -1.4426950216293334961 ;  /* 0xbfb8aa3b19027820 */ /* 0x000fe40000410000 */
[----:B------:R-:W-:Y:S08]  /*1a70*/  MUFU.EX2 R93, R3 ;  /* 0x00000003005d7308 */ /* 0x000ff00000000800 */
[----:B------:R-:W0:Y:S08]  /*1a80*/  MUFU.EX2 R103, R103 ;  /* 0x0000006700677308 */ /* 0x000e300000000800 */
[----:B------:R-:W-:Y:S01]  /*1a90*/  MUFU.EX2 R92, R2 ;  /* 0x00000002005c7308 */ /* 0x000fe20000000800 */
[----:B------:R-:W-:-:S05]  /*1aa0*/  HADD2.F32 R104, -RZ, R27.H0_H0 ;  /* 0x2000001bff687230 */ /* 0x000fca0000004100 */
[----:B------:R-:W-:Y:S02]  /*1ab0*/  FMUL.FTZ R27, R104, -1.4426950216293334961 ;  /* 0xbfb8aa3b681b7820 */ /* 0x000fe40000410000 */
[----:B0-----:R-:W-:Y:S01]  /*1ac0*/  FADD.FTZ R103, R103, 1 ;  /* 0x3f80000067677421 */ /* 0x001fe20000010000 */
[----:B------:R-:W-:-:S03]  /*1ad0*/  HADD2.F32 R117, -RZ, R22.H0_H0 ;  /* 0x20000016ff757230 */ /* 0x000fc60000004100 */
[----:B------:R-:W0:Y:S01]  /*1ae0*/  MUFU.EX2 R27, R27 ;  /* 0x0000001b001b7308 */ /* 0x000e220000000800 */
[----:B------:R-:W-:-:S07]  /*1af0*/  HADD2.F32 R114, -RZ, R23.H0_H0 ;  /* 0x20000017ff727230 */ /* 0x000fce0000004100 */
[----:B------:R-:W-:Y:S01]  /*1b00*/  MUFU.RCP R103, R103 ;  /* 0x0000006700677308 */ /* 0x000fe20000001000 */
[----:B------:R-:W-:Y:S01]  /*1b10*/  FMUL.FTZ R22, R117, -1.4426950216293334961 ;  /* 0xbfb8aa3b75167820 */ /* 0x000fe20000410000 */
[----:B------:R-:W-:Y:S01]  /*1b20*/  HADD2.F32 R24, -RZ, R91.H0_H0 ;  /* 0x2000005bff187230 */ /* 0x000fe20000004100 */
[----:B------:R-:W-:-:S05]  /*1b30*/  FMUL.FTZ R90, R114, -1.4426950216293334961 ;  /* 0xbfb8aa3b725a7820 */ /* 0x000fca0000410000 */
[----:B------:R-:W-:Y:S01]  /*1b40*/  MUFU.EX2 R109, R22 ;  /* 0x00000016006d7308 */ /* 0x000fe20000000800 */
[----:B------:R-:W-:Y:S02]  /*1b50*/  FMUL.FTZ R91, R24, -1.4426950216293334961 ;  /* 0xbfb8aa3b185b7820 */ /* 0x000fe40000410000 */
[----:B------:R-:W-:-:S05]  /*1b60*/  FMUL.FTZ R23, R111, -1.4426950216293334961 ;  /* 0xbfb8aa3b6f177820 */ /* 0x000fca0000410000 */
[----:B------:R0:W-:Y:S02]  /*1b70*/  MUFU.EX2 R107, R90 ;  /* 0x0000005a006b7308 */ /* 0x0001e40000000800 */
[----:B0-----:R-:W-:-:S06]  /*1b80*/  FADD.FTZ R90, R27, 1 ;  /* 0x3f8000001b5a7421 */ /* 0x001fcc0000010000 */
[----:B------:R-:W0:Y:S08]  /*1b90*/  MUFU.EX2 R105, R91 ;  /* 0x0000005b00697308 */ /* 0x000e300000000800 */
[----:B------:R-:W1:Y:S01]  /*1ba0*/  MUFU.EX2 R106, R23 ;  /* 0x00000017006a7308 */ /* 0x000e620000000800 */
[----:B0-----:R-:W-:-:S07]  /*1bb0*/  FADD.FTZ R105, R105, 1 ;  /* 0x3f80000069697421 */ /* 0x001fce0000010000 */
[----:B------:R-:W0:Y:S01]  /*1bc0*/  MUFU.RCP R91, R90 ;  /* 0x0000005a005b7308 */ /* 0x000e220000001000 */
[----:B-1----:R-:W-:-:S07]  /*1bd0*/  FADD.FTZ R106, R106, 1 ;  /* 0x3f8000006a6a7421 */ /* 0x002fce0000010000 */
[----:B------:R-:W1:Y:S01]  /*1be0*/  MUFU.RCP R105, R105 ;  /* 0x0000006900697308 */ /* 0x000e620000001000 */
[----:B------:R-:W-:Y:S02]  /*1bf0*/  FADD.FTZ R118, R109, 1 ;  /* 0x3f8000006d767421 */ /* 0x000fe40000010000 */
[----:B------:R-:W-:-:S05]  /*1c00*/  FADD.FTZ R92, R92, 1 ;  /* 0x3f8000005c5c7421 */ /* 0x000fca0000010000 */
[----:B------:R-:W2:Y:S01]  /*1c10*/  MUFU.RCP R112, R106 ;  /* 0x0000006a00707308 */ /* 0x000ea20000001000 */
[----:B------:R-:W-:Y:S01]  /*1c20*/  FADD.FTZ R107, R107, 1 ;  /* 0x3f8000006b6b7421 */ /* 0x000fe20000010000 */
[----:B------:R-:W-:-:S06]  /*1c30*/  HADD2.F32 R33, -RZ, R33.H0_H0 ;  /* 0x20000021ff217230 */ /* 0x000fcc0000004100 */
[----:B------:R3:W-:Y:S08]  /*1c40*/  MUFU.RCP R115, R107 ;  /* 0x0000006b00737308 */ /* 0x0007f00000001000 */
[----:B------:R-:W-:Y:S01]  /*1c50*/  MUFU.RCP R118, R118 ;  /* 0x0000007600767308 */ /* 0x000fe20000001000 */
[----:B------:R-:W-:Y:S02]  /*1c60*/  HADD2.F32 R32, -RZ, R32.H0_H0 ;  /* 0x20000020ff207230 */ /* 0x000fe40000004100 */
[----:B---3--:R-:W-:-:S02]  /*1c70*/  HADD2.F32 R107, -RZ, R88.H0_H0 ;  /* 0x20000058ff6b7230 */ /* 0x008fc40000004100 */
[----:B------:R-:W-:Y:S01]  /*1c80*/  HADD2.F32 R109, -RZ, R89.H0_H0 ;  /* 0x20000059ff6d7230 */ /* 0x000fe20000004100 */
[----:B------:R-:W-:Y:S01]  /*1c90*/  ISETP.NE.AND P6, PT, R41, RZ, PT ;  /* 0x000000ff2900720c */ /* 0x000fe20003fc5270 */
[----:B----4-:R3:W-:Y:S04]  /*1ca0*/  STS.U16 [R67], R96 ;  /* 0x0000006043007388 */ /* 0x0107e80000000400 */
        /* <DEDUP_REMOVED lines=8> */
[----:B------:R-:W0:Y:S04]  /*1d30*/  LDS.U16 R3, [R76+0x2] ;  /* 0x000002004c037984 */ /* 0x000e280000000400 */
[----:B------:R-:W1:Y:S01]  /*1d40*/  LDS.U16 R2, [R76] ;  /* 0x000000004c027984 */ /* 0x000e620000000400 */
[----:B---3--:R-:W-:-:S03]  /*1d50*/  HADD2.F32 R96, -RZ, R28.H0_H0 ;  /* 0x2000001cff607230 */ /* 0x008fc60000004100 */
[----:B------:R-:W3:Y:S04]  /*1d60*/  LDS.U16 R22, [R76+0x4] ;  /* 0x000004004c167984 */ /* 0x000ee80000000400 */
[----:B------:R-:W2:Y:S01]  /*1d70*/  LDS.U16 R28, [R76+0xa] ;  /* 0x00000a004c1c7984 */ /* 0x000ea20000000400 */
[----:B----4-:R-:W-:-:S03]  /*1d80*/  HADD2.F32 R97, -RZ, R29.H0_H0 ;  /* 0x2000001dff617230 */ /* 0x010fc60000004100 */
[----:B------:R-:W4:Y:S04]  /*1d90*/  LDS.U16 R27, [R76+0x8] ;  /* 0x000008004c1b7984 */ /* 0x000f280000000400 */
[----:B------:R-:W4:Y:S01]  /*1da0*/  LDS.U16 R23, [R76+0x6] ;  /* 0x000006004c177984 */ /* 0x000f220000000400 */
[----:B0-----:R-:W-:Y:S01]  /*1db0*/  HADD2.F32 R100, -RZ, R3.H0_H0 ;  /* 0x20000003ff647230 */ /* 0x001fe20000004100 */
[----:B------:R-:W-:Y:S01]  /*1dc0*/  FADD.FTZ R3, -R103, 1 ;  /* 0x3f80000067037421 */ /* 0x000fe20000010100 */
[----:B-1----:R-:W-:-:S03]  /*1dd0*/  HADD2.F32 R98, -RZ, R2.H0_H0 ;  /* 0x20000002ff627230 */ /* 0x002fc60000004100 */
[----:B------:R-:W-:Y:S01]  /*1de0*/  FFMA.FTZ R29, R102, R3, 1 ;  /* 0x3f800000661d7423 */ /* 0x000fe20000010003 */
[----:B------:R-:W0:Y:S04]  /*1df0*/  LDS.U16 R2, [R76+0xc] ;  /* 0x00000c004c027984 */ /* 0x000e280000000400 */
[----:B------:R-:W1:Y:S01]  /*1e00*/  LDS.U16 R3, [R76+0xe] ;  /* 0x00000e004c037984 */ /* 0x000e620000000400 */
[----:B------:R-:W-:Y:S01]  /*1e10*/  FADD.FTZ R95, R93, 1 ;  /* 0x3f8000005d5f7421 */ /* 0x000fe20000010000 */
[----:B------:R4:W0:Y:S01]  /*1e20*/  MUFU.RCP R94, R92 ;  /* 0x0000005c005e7308 */ /* 0x0008220000001000 */
[----:B------:R-:W-:Y:S02]  /*1e30*/  HADD2.F32 R99, -RZ, R30.H0_H0 ;  /* 0x2000001eff637230 */ /* 0x000fe40000004100 */
[----:B---3--:R-:W-:-:S02]  /*1e40*/  HADD2.F32 R106, -RZ, R22.H0_H0 ;  /* 0x20000016ff6a7230 */ /* 0x008fc40000004100 */
[----:B--2---:R-:W-:-:S03]  /*1e50*/  HADD2.F32 R113, -RZ, R28.H0_H0 ;  /* 0x2000001cff717230 */ /* 0x004fc60000004100 */
[----:B------:R-:W2:Y:S01]  /*1e60*/  MUFU.RCP R95, R95 ;  /* 0x0000005f005f7308 */ /* 0x000ea20000001000 */
[----:B------:R-:W-:Y:S01]  /*1e70*/  HADD2.F32 R101, -RZ, R31.H0_H0 ;  /* 0x2000001fff657230 */ /* 0x000fe20000004100 */
[----:B------:R-:W-:Y:S01]  /*1e80*/  FADD.FTZ R93, -R91, 1 ;  /* 0x3f8000005b5d7421 */ /* 0x000fe20000010100 */
[----:B----4-:R-:W-:Y:S01]  /*1e90*/  HADD2.F32 R110, -RZ, R27.H0_H0 ;  /* 0x2000001bff6e7230 */ /* 0x010fe20000004100 */
[----:B------:R-:W-:Y:S02]  /*1ea0*/  FMUL.FTZ R90, R96, R98 ;  /* 0x00000062605a7220 */ /* 0x000fe40000410000 */
[----:B------:R-:W-:Y:S02]  /*1eb0*/  FMUL.FTZ R92, R97, R100 ;  /* 0x00000064615c7220 */ /* 0x000fe40000410000 */
[----:B------:R-:W-:Y:S02]  /*1ec0*/  FADD.FTZ R31, -R105, 1 ;  /* 0x3f800000691f7421 */ /* 0x000fe40000010100 */
[----:B------:R-:W-:-:S02]  /*1ed0*/  FMUL.FTZ R22, R99, R106 ;  /* 0x0000006a63167220 */ /* 0x000fc40000410000 */
[----:B------:R-:W-:Y:S02]  /*1ee0*/  FADD.FTZ R28, -R112, 1 ;  /* 0x3f800000701c7421 */ /* 0x000fe40000010100 */
[----:B------:R-:W-:Y:S01]  /*1ef0*/  FMUL.FTZ R27, R33, R113 ;  /* 0x00000071211b7220 */ /* 0x000fe20000410000 */
[----:B------:R-:W-:Y:S01]  /*1f00*/  HADD2.F32 R108, -RZ, R23.H0_H0 ;  /* 0x20000017ff6c7230 */ /* 0x000fe20000004100 */
[----:B------:R-:W-:Y:S02]  /*1f10*/  FFMA.FTZ R93, R104, R93, 1 ;  /* 0x3f800000685d7423 */ /* 0x000fe4000001005d */
[----:B------:R-:W-:Y:S02]  /*1f20*/  FMUL.FTZ R90, R103, R90 ;  /* 0x0000005a675a7220 */ /* 0x000fe40000410000 */
[----:B------:R-:W-:Y:S02]  /*1f30*/  FMUL.FTZ R92, R91, R92 ;  /* 0x0000005c5b5c7220 */ /* 0x000fe40000410000 */
[----:B------:R-:W-:-:S02]  /*1f40*/  FFMA.FTZ R31, R24, R31, 1 ;  /* 0x3f800000181f7423 */ /* 0x000fc4000001001f */
[----:B------:R-:W-:Y:S01]  /*1f50*/  FMUL.FTZ R22, R105, R22 ;  /* 0x0000001669167220 */ /* 0x000fe20000410000 */
[----:B0-----:R-:W-:Y:S01]  /*1f60*/  HADD2.F32 R116, -RZ, R2.H0_H0 ;  /* 0x20000002ff747230 */ /* 0x001fe20000004100 */
[----:B------:R-:W-:Y:S02]  /*1f70*/  FFMA.FTZ R28, R111, R28, 1 ;  /* 0x3f8000006f1c7423 */ /* 0x000fe4000001001c */
[----:B------:R-:W-:Y:S01]  /*1f80*/  FMUL.FTZ R27, R112, R27 ;  /* 0x0000001b701b7220 */ /* 0x000fe20000410000 */
[----:B-1----:R-:W-:Y:S01]  /*1f90*/  HADD2.F32 R119, -RZ, R3.H0_H0 ;  /* 0x20000003ff777230 */ /* 0x002fe20000004100 */
[----:B------:R-:W-:Y:S02]  /*1fa0*/  FMUL.FTZ R29, R90, R29 ;  /* 0x0000001d5a1d7220 */ /* 0x000fe40000410000 */
[----:B------:R-:W-:Y:S02]  /*1fb0*/  FMUL.FTZ R92, R92, R93 ;  /* 0x0000005d5c5c7220 */ /* 0x000fe40000410000 */
[----:B------:R-:W-:-:S02]  /*1fc0*/  FMUL.FTZ R22, R22, R31 ;  /* 0x0000001f16167220 */ /* 0x000fc40000410000 */
[----:B------:R-:W-:Y:S02]  /*1fd0*/  FMUL.FTZ R27, R27, R28 ;  /* 0x0000001c1b1b7220 */ /* 0x000fe40000410000 */
[----:B------:R-:W-:Y:S02]  /*1fe0*/  FADD.FTZ R30, -R94, 1 ;  /* 0x3f8000005e1e7421 */ /* 0x000fe40000010100 */
[----:B--2---:R-:W-:Y:S02]  /*1ff0*/  FADD.FTZ R93, -R95, 1 ;  /* 0x3f8000005f5d7421 */ /* 0x004fe40000010100 */
[----:B------:R-:W-:Y:S02]  /*2000*/  FMUL.FTZ R23, R101, R108 ;  /* 0x0000006c65177220 */ /* 0x000fe40000410000 */
[----:B------:R-:W-:Y:S02]  /*2010*/  FMUL.FTZ R90, R32, R110 ;  /* 0x0000006e205a7220 */ /* 0x000fe40000410000 */
[----:B------:R-:W-:-:S02]  /*2020*/  FADD.FTZ R31, -R115, 1 ;  /* 0x3f800000731f7421 */ /* 0x000fc40000010100 */
[----:B------:R-:W-:Y:S02]  /*2030*/  FMUL.FTZ R2, R107, R116 ;  /* 0x000000746b027220 */ /* 0x000fe40000410000 */
[----:B------:R-:W-:Y:S02]  /*2040*/  FADD.FTZ R28, -R118, 1 ;  /* 0x3f800000761c7421 */ /* 0x000fe40000010100 */
[----:B------:R-:W-:Y:S02]  /*2050*/  FMUL.FTZ R3, R109, R119 ;  /* 0x000000776d037220 */ /* 0x000fe40000410000 */
[----:B------:R-:W-:Y:S02]  /*2060*/  FFMA.FTZ R30, R25, R30, 1 ;  /* 0x3f800000191e7423 */ /* 0x000fe4000001001e */
[----:B------:R-:W-:Y:S02]  /*2070*/  FFMA.FTZ R93, R26, R93, 1 ;  /* 0x3f8000001a5d7423 */ /* 0x000fe4000001005d */
[----:B------:R-:W-:-:S02]  /*2080*/  FMUL.FTZ R23, R94, R23 ;  /* 0x000000175e177220 */ /* 0x000fc40000410000 */
[----:B------:R-:W-:Y:S02]  /*2090*/  FMUL.FTZ R90, R95, R90 ;  /* 0x0000005a5f5a7220 */ /* 0x000fe40000410000 */
[----:B------:R-:W-:Y:S02]  /*20a0*/  FFMA.FTZ R31, R114, R31, 1 ;  /* 0x3f800000721f7423 */ /* 0x000fe4000001001f */
[----:B------:R-:W-:Y:S02]  /*20b0*/  FMUL.FTZ R2, R115, R2 ;  /* 0x0000000273027220 */ /* 0x000fe40000410000 */
[----:B------:R-:W-:Y:S02]  /*20c0*/  FFMA.FTZ R28, R117, R28, 1 ;  /* 0x3f800000751c7423 */ /* 0x000fe4000001001c */
[----:B------:R-:W-:Y:S02]  /*20d0*/  FMUL.FTZ R3, R118, R3 ;  /* 0x0000000376037220 */ /* 0x000fe40000410000 */
[----:B------:R-:W-:-:S02]  /*20e0*/  FMUL.FTZ R23, R23, R30 ;  /* 0x0000001e17177220 */ /* 0x000fc40000410000 */
[----:B------:R-:W-:Y:S01]  /*20f0*/  FMUL.FTZ R90, R90, R93 ;  /* 0x0000005d5a5a7220 */ /* 0x000fe20000410000 */
[----:B------:R-:W-:Y:S01]  /*2100*/  BAR.SYNC.DEFER_BLOCKING 0x0 ;  /* 0x0000000000007b1d */ /* 0x000fe20000010000 */
        /* <DEDUP_REMOVED lines=30> */
[----:B0-----:R-:W-:Y:S01]  /*22f0*/  IMAD R22, R144, c[0x0][0x2e8], RZ ;  /* 0x0000ba0090167a24 */ /* 0x001fe200078e02ff */
[----:B-1----:R-:W-:-:S03]  /*2300*/  P2R R2, PR, RZ, 0x40 ;  /* 0x00000040ff027803 */ /* 0x002fc60000000000 */
[----:B------:R-:W-:-:S04]  /*2310*/  IMAD.WIDE.U32 R2, R37, c[0x0][0x2e8], RZ ;  /* 0x0000ba0025027a25 */ /* 0x000fc800078e00ff */
[----:B------:R-:W-:Y:S01]  /*2320*/  IMAD R31, R37, c[0x0][0x2ec], R22 ;  /* 0x0000bb00251f7a24 */ /* 0x000fe200078e0216 */
[----:B------:R-:W-:-:S03]  /*2330*/  LEA R22, P0, R6, c[0x0][0x338], 0x1 ;  /* 0x0000ce0006167a11 */ /* 0x000fc600078008ff */
[----:B------:R-:W-:Y:S01]  /*2340*/  IMAD.IADD R3, R3, 0x1, R31 ;  /* 0x0000000103037824 */ /* 0x000fe200078e021f */
[----:B------:R-:W-:Y:S01]  /*2350*/  LEA.HI.X R27, R6, c[0x0][0x33c], R7, 0x1, P0 ;  /* 0x0000cf00061b7a11 */ /* 0x000fe200000f0c07 */
[----:B------:R-:W-:Y:S02]  /*2360*/  IMAD R23, R35, c[0x0][0x2f0], RZ ;  /* 0x0000bc0023177a24 */ /* 0x000fe400078e02ff */
[----:B------:R-:W-:-:S04]  /*2370*/  IMAD.WIDE.U32 R2, R0, c[0x0][0x2f0], R2 ;  /* 0x0000bc0000027a25 */ /* 0x000fc800078e0002 */
[----:B------:R-:W-:Y:S01]  /*2380*/  IMAD R28, R0, c[0x0][0x2f4], R23 ;  /* 0x0000bd00001c7a24 */ /* 0x000fe200078e0217 */
[----:B------:R-:W-:Y:S01]  /*2390*/  IADD3 R23, P1, R86, R2, RZ ;  /* 0x0000000256177210 */ /* 0x000fe20007f3e0ff */
[----:B------:R-:W-:Y:S01]  /*23a0*/  BSSY B0, `(.L_x_6817) ;  /* 0x0000014000007945 */ /* 0x000fe20003800000 */
[C---:B------:R-:W-:Y:S02]  /*23b0*/  IADD3 R2, P2, R6.reuse, R4, RZ ;  /* 0x0000000406027210 */ /* 0x040fe40007f5e0ff */
[----:B------:R-:W-:Y:S02]  /*23c0*/  IADD3.X R28, R87, R28, R3, P1, !PT ;  /* 0x0000001c571c7210 */ /* 0x000fe40000ffe403 */
[C---:B------:R-:W-:Y:S02]  /*23d0*/  LEA R22, P3, R23.reuse, R22, 0x1 ;  /* 0x0000001617167211 */ /* 0x040fe400078608ff */
[----:B--2---:R-:W-:Y:S01]  /*23e0*/  ISETP.GE.AND P0, PT, R6, R133, PT ;  /* 0x000000850600720c */ /* 0x004fe20003f06270 */
        /* <DEDUP_REMOVED lines=15> */
.L_x_6818:
[----:B------:R-:W-:Y:S05]  /*24e0*/  BSYNC B0 ;  /* 0x0000000000007941 */ /* 0x000fea0003800000 */
.L_x_6817:
[----:B------:R1:W-:Y:S01]  /*24f0*/  @!P1 STG.E.U16 [R22.64+-0x180], R93 ;  /* 0xfffe805d16009986 */ /* 0x0003e2000c101504 */
[-C--:B------:R-:W-:Y:S01]  /*2500*/  ISETP.GE.AND P0, PT, R62, R133.reuse, PT ;  /* 0x000000853e00720c */ /* 0x080fe20003f06270 */
[----:B------:R-:W-:Y:S01]  /*2510*/  FMUL.FTZ R28, R25, R94 ;  /* 0x0000005e191c7220 */ /* 0x000fe20000410000 */
[----:B------:R-:W-:Y:S01]  /*2520*/  ISETP.GE.AND P4, PT, R63, R133, PT ;  /* 0x000000853f00720c */ /* 0x000fe20003f86270 */
[----:B------:R-:W-:Y:S01]  /*2530*/  FMUL.FTZ R25, R26, R95 ;  /* 0x0000005f1a197220 */ /* 0x000fe20000410000 */
[-C--:B------:R-:W-:Y:S01]  /*2540*/  ISETP.GE.AND P5, PT, R64, R133.reuse, PT ;  /* 0x000000854000720c */ /* 0x080fe20003fa6270 */
[----:B------:R-:W-:Y:S01]  /*2550*/  HADD2.F32 R21, -RZ, R21.H0_H0 ;  /* 0x20000015ff157230 */ /* 0x000fe20000004100 */
[-C--:B------:R-:W-:Y:S01]  /*2560*/  ISETP.GE.AND P1, PT, R65, R133.reuse, PT ;  /* 0x000000854100720c */ /* 0x080fe20003f26270 */
[----:B0-----:R-:W-:Y:S01]  /*2570*/  HADD2.F32 R89, -RZ, R20.H0_H0 ;  /* 0x20000014ff597230 */ /* 0x001fe20000004100 */
[-C--:B------:R-:W-:Y:S01]  /*2580*/  ISETP.GE.AND P2, PT, R60, R133.reuse, PT ;  /* 0x000000853c00720c */ /* 0x080fe20003f46270 */
[----:B------:R-:W-:Y:S01]  /*2590*/  HADD2.F32 R19, -RZ, R19.H0_H0 ;  /* 0x20000013ff137230 */ /* 0x000fe20000004100 */
        /* <DEDUP_REMOVED lines=9> */
[----:B-1----:R-:W-:Y:S01]  /*2630*/  HADD2.F32 R93, -RZ, R16.H0_H0 ;  /* 0x20000010ff5d7230 */ /* 0x002fe20000004100 */
[----:B------:R-:W-:Y:S01]  /*2640*/  FMUL.FTZ R114, R114, R115 ;  /* 0x0000007372727220 */ /* 0x000fe20000410000 */
[----:B------:R0:W-:Y:S01]  /*2650*/  @!P5 STG.E.U16 [R22.64+-0xc0], R127 ;  /* 0xffff407f1600d986 */ /* 0x0001e2000c101504 */
[----:B------:R-:W-:Y:S01]  /*2660*/  HADD2.F32 R15, -RZ, R15.H0_H0 ;  /* 0x2000000fff0f7230 */ /* 0x000fe20000004100 */
[----:B------:R-:W-:Y:S01]  /*2670*/  FMUL.FTZ R118, R117, R118 ;  /* 0x0000007675767220 */ /* 0x000fe20000410000 */
[----:B------:R-:W-:Y:S01]  /*2680*/  HADD2.F32 R95, -RZ, R14.H0_H0 ;  /* 0x2000000eff5f7230 */ /* 0x000fe20000004100 */
[----:B------:R0:W-:Y:S01]  /*2690*/  @!P1 STG.E.U16 [R22.64+-0x80], R129 ;  /* 0xffff808116009986 */ /* 0x0001e2000c101504 */
[----:B-----5:R-:W-:-:S02]  /*26a0*/  FADD.FTZ R88, R21, R36 ;  /* 0x0000002415587221 */ /* 0x020fc40000010000 */
[--C-:B------:R-:W-:Y:S01]  /*26b0*/  FADD.FTZ R89, R89, R36.reuse ;  /* 0x0000002459597221 */ /* 0x100fe20000010000 */
[----:B------:R0:W-:Y:S01]  /*26c0*/  @!P2 STG.E.U16 [R22.64+-0x1c0], R121 ;  /* 0xfffe40791600a986 */ /* 0x0001e2000c101504 */
[--C-:B------:R-:W-:Y:S02]  /*26d0*/  FADD.FTZ R90, R19, R36.reuse ;  /* 0x00000024135a7221 */ /* 0x100fe40000010000 */
[--C-:B------:R-:W-:Y:S01]  /*26e0*/  FADD.FTZ R91, R91, R36.reuse ;  /* 0x000000245b5b7221 */ /* 0x100fe20000010000 */
[----:B------:R0:W-:Y:S01]  /*26f0*/  @!P3 STG.E.U16 [R22.64+-0x40], R131 ;  /* 0xffffc0831600b986 */ /* 0x0001e2000c101504 */
[--C-:B------:R-:W-:Y:S02]  /*2700*/  FADD.FTZ R92, R17, R36.reuse ;  /* 0x00000024115c7221 */ /* 0x100fe40000010000 */
[--C-:B------:R-:W-:Y:S02]  /*2710*/  FADD.FTZ R93, R93, R36.reuse ;  /* 0x000000245d5d7221 */ /* 0x100fe40000010000 */
[----:B------:R-:W-:-:S02]  /*2720*/  FADD.FTZ R94, R15, R36 ;  /* 0x000000240f5e7221 */ /* 0x000fc40000010000 */
[----:B------:R-:W-:Y:S02]  /*2730*/  FADD.FTZ R95, R95, R36 ;  /* 0x000000245f5f7221 */ /* 0x000fe40000010000 */
        /* <DEDUP_REMOVED lines=9> */
[----:B0-----:R-:W-:Y:S01]  /*27d0*/  BAR.SYNC.DEFER_BLOCKING 0x0 ;  /* 0x0000000000007b1d */ /* 0x001fe20000010000 */
        /* <DEDUP_REMOVED lines=13> */
[----:B------:R-:W-:Y:S01]  /*28b0*/  IMAD R115, R35, c[0x0][0x218], RZ ;  /* 0x0000860023737a24 */ /* 0x000fe200078e02ff */
[----:B------:R-:W-:Y:S02]  /*28c0*/  PRMT R16, R15, 0x7632, R16 ;  /* 0x000076320f107816 */ /* 0x000fe40000000010 */
[----:B------:R-:W-:Y:S01]  /*28d0*/  F2FP.PACK_AB R114, R119, R114 ;  /* 0x000000727772723e */ /* 0x000fe200000000ff */
[----:B------:R-:W-:Y:S01]  /*28e0*/  IMAD R115, R0, c[0x0][0x21c], R115 ;  /* 0x0000870000737a24 */ /* 0x000fe200078e0273 */
[----:B------:R-:W-:-:S02]  /*28f0*/  PRMT R17, R25, 0x7610, R17 ;  /* 0x0000761019117816 */ /* 0x000fc40000000011 */
[----:B------:R-:W-:Y:S01]  /*2900*/  PRMT R18, R25, 0x7632, R18 ;  /* 0x0000763219127816 */ /* 0x000fe20000000012 */
[----:B------:R-:W-:Y:S01]  /*2910*/  STS.U16 [R76], R27 ;  /* 0x0000001b4c007388 */ /* 0x000fe20000000400 */
[----:B------:R-:W-:-:S03]  /*2920*/  PRMT R19, R114, 0x7632, R19 ;  /* 0x0000763272137816 */ /* 0x000fc60000000013 */
        /* <DEDUP_REMOVED lines=8> */
[----:B--2---:R-:W-:-:S03]  /*29b0*/  IMAD R17, R37, c[0x0][0x214], R16 ;  /* 0x0000850025117a24 */ /* 0x004fc600078e0210 */
[----:B------:R0:W-:Y:S01]  /*29c0*/  STS.U16 [R76+0xe], R19 ;  /* 0x00000e134c007388 */ /* 0x0001e20000000400 */
[----:B------:R-:W-:-:S06]  /*29d0*/  NOP ;  /* 0x0000000000007918 */ /* 0x000fcc0000000000 */
[----:B------:R-:W-:Y:S01]  /*29e0*/  LDS.U16 R21, [R67] ;  /* 0x0000000043157984 */ /* 0x000fe20000000400 */
[----:B------:R-:W-:Y:S02]  /*29f0*/  IADD3 R15, R15, R17, RZ ;  /* 0x000000110f0f7210 */ /* 0x000fe40007ffe0ff */
[----:B0-----:R-:W-:Y:S01]  /*2a00*/  LEA R19, P0, R6, c[0x0][0x270], 0x1 ;  /* 0x00009c0006137a11 */ /* 0x001fe200078008ff */
[----:B------:R-:W-:Y:S02]  /*2a10*/  LDS.U16 R23, [R68+0x40] ;  /* 0x0000400044177984 */ /* 0x000fe40000000400 */
[----:B------:R-:W-:Y:S01]  /*2a20*/  IMAD.WIDE.U32 R14, R0, c[0x0][0x218], R14 ;  /* 0x00008600000e7a25 */ /* 0x000fe200078e000e */
[----:B------:R-:W-:Y:S01]  /*2a30*/  LEA.HI.X R16, R6, c[0x0][0x274], R7, 0x1, P0 ;  /* 0x00009d0006107a11 */ /* 0x000fe200000f0c07 */
        /* <DEDUP_REMOVED lines=27> */
.L_x_6821:
[----:B------:R-:W-:Y:S05]  /*2bf0*/  BSYNC B0 ;  /* 0x0000000000007941 */ /* 0x000fea0003800000 */
.L_x_6820:
[----:B------:R1:W-:Y:S01]  /*2c00*/  @!P2 STG.E.U16 [R18.64+-0x180], R25 ;  /* 0xfffe80191200a986 */ /* 0x0003e2000c101504 */
[-C--:B------:R-:W-:Y:S02]  /*2c10*/  ISETP.GE.AND P1, PT, R62, R113.reuse, PT ;  /* 0x000000713e00720c */ /* 0x080fe40003f26270 */
[-C--:B------:R-:W-:Y:S02]  /*2c20*/  ISETP.GE.AND P0, PT, R63, R113.reuse, PT ;  /* 0x000000713f00720c */ /* 0x080fe40003f06270 */
[-C--:B------:R-:W-:Y:S02]  /*2c30*/  ISETP.GE.AND P3, PT, R64, R113.reuse, PT ;  /* 0x000000714000720c */ /* 0x080fe40003f66270 */
[-C--:B------:R-:W-:Y:S02]  /*2c40*/  ISETP.GE.AND P4, PT, R65, R113.reuse, PT ;  /* 0x000000714100720c */ /* 0x080fe40003f86270 */
[-C--:B------:R-:W-:Y:S02]  /*2c50*/  ISETP.GE.AND P2, PT, R60, R113.reuse, PT ;  /* 0x000000713c00720c */ /* 0x080fe40003f46270 */
[----:B------:R-:W-:-:S03]  /*2c60*/  ISETP.GE.AND P5, PT, R66, R113, PT ;  /* 0x000000714200720c */ /* 0x000fc60003fa6270 */
[----:B------:R1:W-:Y:S04]  /*2c70*/  @!P1 STG.E.U16 [R18.64+-0x140], R27 ;  /* 0xfffec01b12009986 */ /* 0x0003e8000c101504 */
[----:B------:R1:W-:Y:S04]  /*2c80*/  @!P0 STG.E.U16 [R18.64+-0x100], R29 ;  /* 0xffff001d12008986 */ /* 0x0003e8000c101504 */
[----:B------:R1:W-:Y:S04]  /*2c90*/  @!P3 STG.E.U16 [R18.64+-0xc0], R31 ;  /* 0xffff401f1200b986 */ /* 0x0003e8000c101504 */
[----:B------:R1:W-:Y:S04]  /*2ca0*/  @!P4 STG.E.U16 [R18.64+-0x80], R33 ;  /* 0xffff80211200c986 */ /* 0x0003e8000c101504 */
[----:B------:R1:W-:Y:S04]  /*2cb0*/  @!P2 STG.E.U16 [R18.64+-0x1c0], R23 ;  /* 0xfffe40171200a986 */ /* 0x0003e8000c101504 */
[----:B------:R1:W-:Y:S02]  /*2cc0*/  @!P5 STG.E.U16 [R18.64+-0x40], R111 ;  /* 0xffffc06f1200d986 */ /* 0x0003e4000c101504 */
.L_x_6819:
[----:B0-----:R-:W-:Y:S01]  /*2cd0*/  HADD2.F32 R14, -RZ, R152.H0_H0 ;  /* 0x20000098ff0e7230 */ /* 0x001fe20000004100 */
[----:B------:R-:W-:Y:S01]  /*2ce0*/  BAR.SYNC.DEFER_BLOCKING 0x0 ;  /* 0x0000000000007b1d */ /* 0x000fe20000010000 */
[----:B------:R-:W-:Y:S01]  /*2cf0*/  HADD2.F32 R15, -RZ, R78.H0_H0 ;  /* 0x2000004eff0f7230 */ /* 0x000fe20000004100 */
[----:B------:R-:W-:Y:S01]  /*2d00*/  HFMA2.MMA R117, -RZ, RZ, 0, 0 ;  /* 0x00000000ff757435 */ /* 0x000fe200000001ff */
[----:B------:R-:W-:Y:S01]  /*2d10*/  HADD2.F32 R16, -RZ, R79.H0_H0 ;  /* 0x2000004fff107230 */ /* 0x000fe20000004100 */
[C---:B------:R-:W-:Y:S01]  /*2d20*/  FFMA.FTZ R14, R96.reuse, R14, R39 ;  /* 0x0000000e600e7223 */ /* 0x040fe20000010027 */
[----:B------:R-:W-:Y:S01]  /*2d30*/  HADD2.F32 R39, -RZ, R84.H0_H0 ;  /* 0x20000054ff277230 */ /* 0x000fe20000004100 */
[----:B-1----:R-:W-:Y:S01]  /*2d40*/  HFMA2.MMA R111, -RZ, RZ, 0, 0 ;  /* 0x00000000ff6f7435 */ /* 0x002fe200000001ff */
[-C--:B------:R-:W-:Y:S01]  /*2d50*/  FMUL.FTZ R125, R96, R34.reuse ;  /* 0x00000022607d7220 */ /* 0x080fe20000410000 */
[----:B------:R-:W-:Y:S01]  /*2d60*/  HFMA2.MMA R104, -RZ, RZ, 0, 0 ;  /* 0x00000000ff687435 */ /* 0x000fe200000001ff */
        /* <DEDUP_REMOVED lines=23> */
[----:B------:R-:W-:Y:S02]  /*2ee0*/  IMAD.MOV.U32 R100, RZ, RZ, RZ ;  /* 0x000000ffff647224 */ /* 0x000fe400078e00ff */
[----:B------:R-:W-:-:S04]  /*2ef0*/  IMAD.MOV.U32 R113, RZ, RZ, RZ ;  /* 0x000000ffff717224 */ /* 0x000fc800078e00ff */
[----:B------:R-:W-:Y:S05]  /*2f00*/  @!P0 BRA `(.L_x_6822) ;  /* 0x0000213000008947 */ /* 0x000fea0003800000 */
[----:B------:R-:W-:Y:S01]  /*2f10*/  MOV R14, R41 ;  /* 0x00000029000e7202 */ /* 0x000fe20000000f00 */
[----:B------:R-:W-:Y:S01]  /*2f20*/  IMAD R16, R144, c[0x0][0x2b8], RZ ;  /* 0x0000ae0090107a24 */ /* 0x000fe200078e02ff */
[----:B------:R-:W-:Y:S01]  /*2f30*/  IADD3 R114, R150, -0x1, RZ ;  /* 0xffffffff96727810 */ /* 0x000fe20007ffe0ff */
[----:B------:R-:W-:Y:S01]  /*2f40*/  IMAD.MOV.U32 R15, RZ, RZ, RZ ;  /* 0x000000ffff0f7224 */ /* 0x000fe200078e00ff */
[----:B------:R-:W-:Y:S01]  /*2f50*/  MOV R127, RZ ;  /* 0x000000ff007f7202 */ /* 0x000fe20000000f00 */
[C---:B------:R-:W-:Y:S01]  /*2f60*/  IMAD R17, R37.reuse, c[0x0][0x2bc], R16 ;  /* 0x0000af0025117a24 */ /* 0x040fe200078e0210 */
[----:B------:R-:W-:Y:S01]  /*2f70*/  LEA.HI R16, R114, R114, RZ, 0x1 ;  /* 0x0000007272107211 */ /* 0x000fe200078f08ff */
[----:B------:R-:W-:Y:S01]  /*2f80*/  IMAD.WIDE.U32 R14, R37, c[0x0][0x2b8], R14 ;  /* 0x0000ae00250e7a25 */ /* 0x000fe200078e000e */
[----:B------:R-:W-:Y:S01]  /*2f90*/  CS2R R116, SRZ ;  /* 0x0000000000747805 */ /* 0x000fe2000001ff00 */
[----:B------:R-:W-:Y:S02]  /*2fa0*/  MOV R129, RZ ;  /* 0x000000ff00817202 */ /* 0x000fe40000000f00 */
[----:B------:R-:W-:Y:S01]  /*2fb0*/  IMAD R19, R146, c[0x0][0x2c0], RZ ;  /* 0x0000b00092137a24 */ /* 0x000fe200078e02ff */
[----:B------:R-:W-:-:S02]  /*2fc0*/  IADD3 R15, R15, R17, RZ ;  /* 0x000000110f0f7210 */ /* 0x000fc40007ffe0ff */
[----:B------:R-:W-:Y:S01]  /*2fd0*/  LOP3.LUT R17, R16, 0xfffffe, RZ, 0xc0, !PT ;  /* 0x00fffffe10117812 */ /* 0x000fe200078ec0ff */
[C---:B------:R-:W-:Y:S02]  /*2fe0*/  IMAD R19, R38.reuse, c[0x0][0x2c4], R19 ;  /* 0x0000b10026137a24 */ /* 0x040fe400078e0213 */
[----:B------:R-:W-:Y:S01]  /*2ff0*/  IMAD.WIDE.U32 R28, R38, c[0x0][0x2c0], R14 ;  /* 0x0000b000261c7a25 */ /* 0x000fe200078e000e */
[----:B------:R-:W-:-:S04]  /*3000*/  IADD3 R114, R114, -R17, RZ ;  /* 0x8000001172727210 */ /* 0x000fc80007ffe0ff */
[----:B------:R-:W-:Y:S02]  /*3010*/  IADD3 R19, R29, R19, RZ ;  /* 0x000000131d137210 */ /* 0x000fe40007ffe0ff */
[----:B------:R-:W-:-:S04]  /*3020*/  LEA R14, P0, R28, c[0x0][0x320], 0x2 ;  /* 0x0000c8001c0e7a11 */ /* 0x000fc800078010ff */
[----:B------:R-:W-:Y:S02]  /*3030*/  LEA.HI.X R15, R28, c[0x0][0x324], R19, 0x2, P0 ;  /* 0x0000c9001c0f7a11 */ /* 0x000fe400000f1413 */
[----:B------:R-:W-:Y:S02]  /*3040*/  IADD3 R28, P1, R4, R28, RZ ;  /* 0x0000001c041c7210 */ /* 0x000fe40007f3e0ff */
[----:B------:R-:W-:Y:S01]  /*3050*/  ISETP.GT.AND P0, PT, R150, 0x1, PT ;  /* 0x000000019600780c */ /* 0x000fe20003f04270 */
[----:B------:R-:W-:-:S03]  /*3060*/  IMAD.WIDE R14, R86, 0x4, R14 ;  /* 0x00000004560e7825 */ /* 0x000fc600078e020e */
[----:B------:R-:W-:Y:S01]  /*3070*/  ISETP.EQ.AND P0, PT, R148, RZ, P0 ;  /* 0x000000ff9400720c */ /* 0x000fe20000702270 */
[----:B------:R-:W-:Y:S01]  /*3080*/  IMAD.X R29, R5, 0x1, R19, P1 ;  /* 0x00000001051d7824 */ /* 0x000fe200008e0613 */
[C---:B------:R-:W-:Y:S02]  /*3090*/  IADD3 R26, P5, R14.reuse, -0x380, RZ ;  /* 0xfffffc800e1a7810 */ /* 0x040fe40007fbe0ff */
[C---:B------:R-:W-:Y:S02]  /*30a0*/  IADD3 R24, P1, R14.reuse, -0x300, RZ ;  /* 0xfffffd000e187810 */ /* 0x040fe40007f3e0ff */
[----:B------:R-:W-:Y:S02]  /*30b0*/  IADD3.X R27, R15, -0x1, RZ, P5, !PT ;  /* 0xffffffff0f1b7810 */ /* 0x000fe40002ffe4ff */
[C---:B------:R-:W-:Y:S02]  /*30c0*/  IADD3 R22, P2, R14.reuse, -0x280, RZ ;  /* 0xfffffd800e167810 */ /* 0x040fe40007f5e0ff */
[----:B------:R-:W-:-:S02]  /*30d0*/  IADD3 R20, P3, R14, -0x200, RZ ;  /* 0xfffffe000e147810 */ /* 0x000fc40007f7e0ff */
[C---:B------:R-:W-:Y:S02]  /*30e0*/  IADD3 R18, P4, R14.reuse, -0x180, RZ ;  /* 0xfffffe800e127810 */ /* 0x040fe40007f9e0ff */
[C---:B------:R-:W-:Y:S02]  /*30f0*/  IADD3 R16, P5, R14.reuse, -0x100, RZ ;  /* 0xffffff000e107810 */ /* 0x040fe40007fbe0ff */
[C---:B------:R-:W-:Y:S02]  /*3100*/  IADD3.X R25, R15.reuse, -0x1, RZ, P1, !PT ;  /* 0xffffffff0f197810 */ /* 0x040fe40000ffe4ff */
[----:B------:R-:W-:Y:S02]  /*3110*/  IADD3 R14, P1, R14, -0x80, RZ ;  /* 0xffffff800e0e7810 */ /* 0x000fe40007f3e0ff */
[C---:B------:R-:W-:Y:S02]  /*3120*/  IADD3.X R23, R15.reuse, -0x1, RZ, P2, !PT ;  /* 0xffffffff0f177810 */ /* 0x040fe400017fe4ff */
[----:B------:R-:W-:-:S02]  /*3130*/  IADD3.X R21, R15, -0x1, RZ, P3, !PT ;  /* 0xffffffff0f157810 */ /* 0x000fc40001ffe4ff */
[C---:B------:R-:W-:Y:S02]  /*3140*/  IADD3.X R19, R15.reuse, -0x1, RZ, P4, !PT ;  /* 0xffffffff0f137810 */ /* 0x040fe400027fe4ff */
[C---:B------:R-:W-:Y:S02]  /*3150*/  IADD3.X R17, R15.reuse, -0x1, RZ, P5, !PT ;  /* 0xffffffff0f117810 */ /* 0x040fe40002ffe4ff */
[----:B------:R-:W-:Y:S02]  /*3160*/  IADD3.X R15, R15, -0x1, RZ, P1, !PT ;  /* 0xffffffff0f0f7810 */ /* 0x000fe40000ffe4ff */
.L_x_6843:
        /* <DEDUP_REMOVED lines=9> */
[----:B------:R-:W-:Y:S01]  /*3200*/  IMAD R120, R32, c[0x0][0x1c0], RZ ;  /* 0x0000700020787a24 */ /* 0x000fe200078e02ff */
[----:B------:R-:W-:Y:S01]  /*3210*/  IADD3 R31, R31, R33, RZ ;  /* 0x000000211f1f7210 */ /* 0x000fe20007ffe0ff */
[----:B------:R-:W-:Y:S01]  /*3220*/  IMAD R33, R127, c[0x0][0x18c], R118 ;  /* 0x000063007f217a24 */ /* 0x000fe200078e0276 */
[----:B------:R-:W-:Y:S01]  /*3230*/  ISETP.GE.AND P4, PT, R61, R85, PT ;  /* 0x000000553d00720c */ /* 0x000fe20003f86270 */
[----:B------:R-:W-:-:S04]  /*3240*/  IMAD.WIDE.U32 R134, R127, c[0x0][0x1c0], R6 ;  /* 0x000070007f867a25 */ /* 0x000fc800078e0006 */
[----:B------:R-:W-:Y:S01]  /*3250*/  IMAD.WIDE.U32 R130, R127, c[0x0][0x188], R30 ;  /* 0x000062007f827a25 */ /* 0x000fe200078e001e */
[----:B------:R-:W-:-:S03]  /*3260*/  LEA R30, P3, R134, R46, 0x1 ;  /* 0x0000002e861e7211 */ /* 0x000fc600078608ff */
[--C-:B------:R-:W-:Y:S01]  /*3270*/  IMAD R133, R127, c[0x0][0x1c4], R120.reuse ;  /* 0x000071007f857a24 */ /* 0x100fe200078e0278 */
[----:B------:R-:W-:Y:S02]  /*3280*/  IADD3 R33, R131, R33, RZ ;  /* 0x0000002183217210 */ /* 0x000fe40007ffe0ff */
[C---:B------:R-:W-:Y:S01]  /*3290*/  LEA R132, P1, R130.reuse, c[0x0][0x220], 0x2 ;  /* 0x0000880082847a11 */ /* 0x040fe200078210ff */
[----:B------:R-:W-:Y:S01]  /*32a0*/  IMAD.IADD R31, R135, 0x1, R133 ;  /* 0x00000001871f7824 */ /* 0x000fe200078e0285 */
[----:B------:R-:W-:Y:S02]  /*32b0*/  PRMT R120, RZ, 0x7610, R120 ;  /* 0x00007610ff787816 */ /* 0x000fe40000000078 */
[----:B------:R-:W-:Y:S02]  /*32c0*/  LEA.HI.X R133, R130, c[0x0][0x224], R33, 0x2, P1 ;  /* 0x0000890082857a11 */ /* 0x000fe400008f1421 */
[----:B------:R-:W-:Y:S02]  /*32d0*/  LEA.HI.X R31, R134, R48, R31, 0x1, P3 ;  /* 0x00000030861f7211 */ /* 0x000fe400018f0c1f */
[----:B------:R-:W-:Y:S01]  /*32e0*/  PRMT R135, RZ, 0x7610, R135 ;  /* 0x00007610ff877816 */ /* 0x000fe20000000087 */
[----:B0-2---:R0:W2:Y:S01]  /*32f0*/  LDG.E R118, [R132.64] ;  /* 0x0000000484767981 */ /* 0x0050a2000c1e1900 */
[----:B------:R-:W-:-:S02]  /*3300*/  ISETP.GE.AND P1, PT, R62, R85, PT ;  /* 0x000000553e00720c */ /* 0x000fc40003f26270 */
[-C--:B------:R-:W-:Y:S01]  /*3310*/  ISETP.GE.AND P3, PT, R63, R85.reuse, PT ;  /* 0x000000553f00720c */ /* 0x080fe20003f66270 */
[----:B-1-3--:R1:W3:Y:S01]  /*3320*/  @!P2 LDG.E.U16 R120, [R30.64] ;  /* 0x000000041e78a981 */ /* 0x00a2e2000c1e1500 */
        /* <DEDUP_REMOVED lines=22> */
[----:B------:R-:W-:-:S05]  /*3490*/  IMAD.WIDE.U32 R130, R127, c[0x0][0x1a0], R130 ;  /* 0x000068007f827a25 */ /* 0x000fca00078e0082 */
[----:B------:R-:W-:Y:S02]  /*34a0*/  IADD3 R33, R131, R33, RZ ;  /* 0x0000002183217210 */ /* 0x000fe40007ffe0ff */
[----:B0-----:R-:W-:Y:S01]  /*34b0*/  LEA R132, P1, R130, c[0x0][0x228], 0x2 ;  /* 0x00008a0082847a11 */ /* 0x001fe200078210ff */
[----:B-1----:R-:W-:Y:S01]  /*34c0*/  IMAD R30, R114, 0x100, R127 ;  /* 0x00000100721e7824 */ /* 0x002fe200078e027f */
[----:B------:R-:W-:Y:S02]  /*34d0*/  @P2 IADD3 R30, R41, 0x200, RZ ;  /* 0x00000200291e2810 */ /* 0x000fe40007ffe0ff */
[----:B------:R-:W-:Y:S02]  /*34e0*/  LEA.HI.X R133, R130, c[0x0][0x22c], R33, 0x2, P1 ;  /* 0x00008b0082857a11 */ /* 0x000fe400008f1421 */
[----:B------:R-:W-:-:S03]  /*34f0*/  @P0 IADD3 R128, R150, -0x2, RZ ;  /* 0xfffffffe96800810 */ /* 0x000fc60007ffe0ff */
[----:B------:R0:W5:Y:S02]  /*3500*/  LDG.E R33, [R132.64] ;  /* 0x0000000484217981 */ /* 0x000164000c1e1900 */
[----:B------:R-:W-:Y:S01]  /*3510*/  @P0 IMAD R31, R128, c[0x0][0x16c], R127 ;  /* 0x00005b00801f0a24 */ /* 0x000fe200078e027f */
[----:B------:R-:W-:Y:S01]  /*3520*/  HFMA2.MMA R161, -RZ, RZ, 0, 0 ;  /* 0x00000000ffa17435 */ /* 0x000fe200000001ff */
[----:B------:R-:W-:Y:S01]  /*3530*/  ISETP.NE.AND P3, PT, R41, 0x1f, PT ;  /* 0x0000001f2900780c */ /* 0x000fe20003f65270 */
[----:B------:R-:W-:Y:S02]  /*3540*/  HADD2.F32 R131, -RZ, R152.H0_H0 ;  /* 0x20000098ff837230 */ /* 0x000fe40000004100 */
[----:B0-----:R-:W-:-:S03]  /*3550*/  HADD2.F32 R133, -RZ, R79.H0_H0 ;  /* 0x2000004fff857230 */ /* 0x001fc60000004100 */
[----:B------:R-:W-:Y:S02]  /*3560*/  FMUL.FTZ R163, R88, R131 ;  /* 0x0000008358a37220 */ /* 0x000fe40000410000 */
[----:B------:R-:W-:Y:S01]  /*3570*/  FMUL.FTZ R167, R90, R133 ;  /* 0x000000855aa77220 */ /* 0x000fe20000410000 */
[----:B------:R-:W-:Y:S01]  /*3580*/  BSSY B0, `(.L_x_6823) ;  /* 0x000004c000007945 */ /* 0x000fe20003800000 */
[----:B--2---:R-:W-:-:S04]  /*3590*/  FMUL.FTZ R140, R118, 1.4426950216293334961 ;  /* 0x3fb8aa3b768c7820 */ /* 0x004fc80000410000 */
[----:B------:R-:W-:-:S06]  /*35a0*/  FMUL.FTZ R141, R88, R140 ;  /* 0x0000008c588d7220 */ /* 0x000fcc0000410000 */
[----:B------:R-:W0:Y:S01]  /*35b0*/  MUFU.EX2 R141, R141 ;  /* 0x0000008d008d7308 */ /* 0x000e220000000800 */
[----:B---3--:R1:W-:Y:S04]  /*35c0*/  STS.U16 [R67], R120 ;  /* 0x0000007843007388 */ /* 0x0083e80000000400 */
[----:B----4-:R-:W-:Y:S04]  /*35d0*/  STS.U16 [R68+0x40], R135 ;  /* 0x0000408744007388 */ /* 0x010fe80000000400 */
[----:B------:R-:W-:Y:S01]  /*35e0*/  STS.U16 [R69+0x80], R122 ;  /* 0x0000807a45007388 */ /* 0x000fe20000000400 */
[----:B-1----:R-:W-:-:S03]  /*35f0*/  SHF.L.U32 R120, R30, 0x2, RZ ;  /* 0x000000021e787819 */ /* 0x002fc600000006ff */
        /* <DEDUP_REMOVED lines=9> */
[----:B------:R-:W1:Y:S04]  /*3690*/  LDS.U16 R154, [R76+0x6] ;  /* 0x000006004c9a7984 */ /* 0x000e680000000400 */
[----:B------:R-:W1:Y:S04]  /*36a0*/  LDS.U16 R157, [R76+0x8] ;  /* 0x000008004c9d7984 */ /* 0x000e680000000400 */
[----:B------:R-:W1:Y:S04]  /*36b0*/  LDS.U16 R156, [R76+0xa] ;  /* 0x00000a004c9c7984 */ /* 0x000e680000000400 */
[----:B------:R-:W1:Y:S04]  /*36c0*/  LDS.U16 R159, [R76+0xc] ;  /* 0x00000c004c9f7984 */ /* 0x000e680000000400 */
[----:B------:R-:W2:Y:S04]  /*36d0*/  LDS.U16 R158, [R76+0xe] ;  /* 0x00000e004c9e7984 */ /* 0x000ea80000000400 */
[----:B0-----:R0:W-:Y:S01]  /*36e0*/  STS [R120+0x878], R141 ;  /* 0x0008788d78007388 */ /* 0x0011e20000000800 */
[----:B------:R-:W-:-:S02]  /*36f0*/  FMUL.FTZ R128, R89, R140 ;  /* 0x0000008c59807220 */ /* 0x000fc40000410000 */
[-C--:B------:R-:W-:Y:S02]  /*3700*/  FMUL.FTZ R130, R90, R140.reuse ;  /* 0x0000008c5a827220 */ /* 0x080fe40000410000 */
[-C--:B------:R-:W-:Y:S02]  /*3710*/  FMUL.FTZ R132, R91, R140.reuse ;  /* 0x0000008c5b847220 */ /* 0x080fe40000410000 */
[----:B------:R-:W0:Y:S01]  /*3720*/  MUFU.EX2 R128, R128 ;  /* 0x0000008000807308 */ /* 0x000e220000000800 */
[----:B------:R-:W-:-:S07]  /*3730*/  FMUL.FTZ R134, R92, R140 ;  /* 0x0000008c5c867220 */ /* 0x000fce0000410000 */
[----:B------:R-:W0:Y:S01]  /*3740*/  MUFU.EX2 R130, R130 ;  /* 0x0000008200827308 */ /* 0x000e220000000800 */
[----:B------:R-:W-:Y:S01]  /*3750*/  @P0 IMAD.WIDE R30, R31, 0x8, R12 ;  /* 0x000000081f1e0825 */ /* 0x000fe200078e020c */
[----:B------:R-:W-:Y:S03]  /*3760*/  BAR.SYNC.DEFER_BLOCKING 0x0 ;  /* 0x0000000000007b1d */ /* 0x000fe60000010000 */
[----:B------:R-:W-:-:S03]  /*3770*/  FMUL.FTZ R136, R93, R140 ;  /* 0x0000008c5d887220 */ /* 0x000fc60000410000 */
[----:B------:R-:W0:Y:S01]  /*3780*/  MUFU.EX2 R132, R132 ;  /* 0x0000008400847308 */ /* 0x000e220000000800 */
[----:B------:R-:W-:-:S07]  /*3790*/  FMUL.FTZ R138, R94, R140 ;  /* 0x0000008c5e8a7220 */ /* 0x000fce0000410000 */
[----:B------:R-:W0:Y:S01]  /*37a0*/  MUFU.EX2 R134, R134 ;  /* 0x0000008600867308 */ /* 0x000e220000000800 */
[----:B-1----:R-:W-:-:S07]  /*37b0*/  FMUL.FTZ R139, R95, R140 ;  /* 0x0000008c5f8b7220 */ /* 0x002fce0000410000 */
[----:B------:R-:W1:Y:S01]  /*37c0*/  MUFU.EX2 R136, R136 ;  /* 0x0000008800887308 */ /* 0x000e620000000800 */
[----:B------:R0:W5:Y:S07]  /*37d0*/  @P0 LDG.E R161, [R30.64+0x4] ;  /* 0x000004041ea10981 */ /* 0x00016e000c1e1900 */
[----:B------:R-:W1:Y:S01]  /*37e0*/  MUFU.EX2 R138, R138 ;  /* 0x0000008a008a7308 */ /* 0x000e620000000800 */
[----:B0-----:R-:W-:-:S04]  /*37f0*/  FMUL.FTZ R31, R141, R128 ;  /* 0x000000808d1f7220 */ /* 0x001fc80000410000 */
[----:B------:R-:W-:-:S03]  /*3800*/  FMUL.FTZ R31, R130, R31 ;  /* 0x0000001f821f7220 */ /* 0x000fc60000410000 */
[----:B------:R-:W0:Y:S01]  /*3810*/  MUFU.EX2 R139, R139 ;  /* 0x0000008b008b7308 */ /* 0x000e220000000800 */
[----:B------:R-:W-:-:S04]  /*3820*/  FMUL.FTZ R31, R132, R31 ;  /* 0x0000001f841f7220 */ /* 0x000fc80000410000 */
[----:B------:R-:W-:-:S04]  /*3830*/  FMUL.FTZ R31, R134, R31 ;  /* 0x0000001f861f7220 */ /* 0x000fc80000410000 */
[----:B-1----:R-:W-:-:S04]  /*3840*/  FMUL.FTZ R31, R136, R31 ;  /* 0x0000001f881f7220 */ /* 0x002fc80000410000 */
[----:B------:R-:W-:-:S04]  /*3850*/  FMUL.FTZ R142, R138, R31 ;  /* 0x0000001f8a8e7220 */ /* 0x000fc80000410000 */
[----:B0-----:R-:W-:Y:S02]  /*3860*/  FMUL.FTZ R172, R139, R142 ;  /* 0x0000008e8bac7220 */ /* 0x001fe40000410000 */
[----:B------:R0:W1:Y:S01]  /*3870*/  @P3 LDS R142, [R41.X4+0x107c] ;  /* 0x00107c00298e3984 */ /* 0x0000620000004800 */
[----:B------:R-:W-:Y:S02]  /*3880*/  HADD2.F32 R120, -RZ, R78.H0_H0 ;  /* 0x2000004eff787230 */ /* 0x000fe40000004100 */
[----:B------:R-:W-:-:S03]  /*3890*/  HADD2.F32 R122, -RZ, R80.H0_H0 ;  /* 0x20000050ff7a7230 */ /* 0x000fc60000004100 */
[----:B------:R-:W-:Y:S01]  /*38a0*/  FMUL.FTZ R165, R89, R120 ;  /* 0x0000007859a57220 */ /* 0x000fe20000410000 */
[----:B------:R-:W-:-:S03]  /*38b0*/  HADD2.F32 R135, -RZ, R81.H0_H0 ;  /* 0x20000051ff877230 */ /* 0x000fc60000004100 */
[----:B------:R-:W-:Y:S02]  /*38c0*/  FFMA.FTZ R30, R128, R163, R165 ;  /* 0x000000a3801e7223 */ /* 0x000fe400000100a5 */
        /* <DEDUP_REMOVED lines=8> */
[----:B------:R-:W-:Y:S01]  /*3950*/  HADD2.F32 R126, -RZ, R84.H0_H0 ;  /* 0x20000054ff7e7230 */ /* 0x000fe20000004100 */
[----:B------:R-:W-:Y:S02]  /*3960*/  FMUL.FTZ R147, R94, R137 ;  /* 0x000000895e937220 */ /* 0x000fe40000410000 */
[----:B------:R-:W-:Y:S02]  /*3970*/  FFMA.FTZ R30, R136, R30, R149 ;  /* 0x0000001e881e7223 */ /* 0x000fe40000010095 */
[----:B------:R-:W-:Y:S02]  /*3980*/  FMUL.FTZ R140, R95, R126 ;  /* 0x0000007e5f8c7220 */ /* 0x000fe40000410000 */
[----:B------:R-:W-:-:S04]  /*3990*/  FFMA.FTZ R30, R138, R30, R147 ;  /* 0x0000001e8a1e7223 */ /* 0x000fc80000010093 */
[----:B------:R-:W-:Y:S01]  /*39a0*/  FFMA.FTZ R169, R139, R30, R140 ;  /* 0x0000001e8ba97223 */ /* 0x000fe2000001008c */
[----:B------:R-:W-:Y:S05]  /*39b0*/  @P3 BRA `(.L_x_6824) ;  /* 0x0000008000003947 */ /* 0x000fea0003800000 */
[----:B0-234-:R-:W-:Y:S01]  /*39c0*/  ISETP.NE.AND P1, PT, R150, c[0x0][0x174], PT ;  /* 0x00005d0096007a0c */ /* 0x01dfe20003f25270 */
[----:B-1----:R-:W-:-:S12]  /*39d0*/  IMAD.MOV.U32 R142, RZ, RZ, 0x3f800000 ;  /* 0x3f800000ff8e7424 */ /* 0x002fd800078e00ff */
[----:B------:R-:W-:-:S04]  /*39e0*/  @P1 IADD3 R31, -R51, c[0x0][0x174], RZ ;  /* 0x00005d00331f1a10 */ /* 0x000fc80007ffe1ff */
[----:B------:R-:W-:-:S04]  /*39f0*/  @P1 LEA.HI R30, R31, R31, RZ, 0x1 ;  /* 0x0000001f1f1e1211 */ /* 0x000fc800078f08ff */
[----:B------:R-:W-:-:S04]  /*3a00*/  @P1 LOP3.LUT R30, R30, 0xfffffe, RZ, 0xc0, !PT ;  /* 0x00fffffe1e1e1812 */ /* 0x000fc800078ec0ff */
[----:B------:R-:W-:-:S04]  /*3a10*/  @P1 IADD3 R30, -R30, R31, RZ ;  /* 0x0000001f1e1e1210 */ /* 0x000fc80007ffe1ff */
[----:B------:R-:W-:-:S05]  /*3a20*/  @P1 LEA R30, R30, R127, 0x8 ;  /* 0x0000007f1e1e1211 */ /* 0x000fca00078e40ff */
[----:B------:R0:W1:Y:S02]  /*3a30*/  @P1 LDS R142, [R30.X4+0x878] ;  /* 0x000878001e8e1984 */ /* 0x0000640000004800 */
.L_x_6824:
[----:B0-234-:R-:W-:Y:S05]  /*3a40*/  BSYNC B0 ;  /* 0x0000000000007941 */ /* 0x01dfea0003800000 */
.L_x_6823:
[----:B------:R-:W0:Y:S01]  /*3a50*/  SHFL.UP PT, R30, R169, 0x1, RZ ;  /* 0x04200000a91e7989 */ /* 0x000e2200000e00ff */
[----:B------:R-:W-:Y:S01]  /*3a60*/  ISETP.GE.AND P1, PT, R50, 0x1, PT ;  /* 0x000000013200780c */ /* 0x000fe20003f26270 */
[----:B------:R-:W-:Y:S01]  /*3a70*/  HADD2.F32 R166, -RZ, R159.H0_H0 ;  /* 0x2000009fffa67230 */ /* 0x000fe20000004100 */
[----:B------:R-:W-:Y:S01]  /*3a80*/  ISETP.NE.AND P4, PT, R148, 0x1f, PT ;  /* 0x0000001f9400780c */ /* 0x000fe20003f85270 */
[----:B------:R-:W2:Y:S01]  /*3a90*/  SHFL.UP PT, R31, R172, 0x1, RZ ;  /* 0x04200000ac1f7989 */ /* 0x000ea200000e00ff */
        /* <DEDUP_REMOVED lines=14> */
[----:B-1----:R-:W-:Y:S02]  /*3b80*/  FMUL.FTZ R151, R139, R142 ;  /* 0x0000008e8b977220 */ /* 0x002fe40000410000 */
[----:B------:R-:W-:Y:S02]  /*3b90*/  FMUL.FTZ R157, R103, R170 ;  /* 0x000000aa679d7220 */ /* 0x000fe40000410000 */
[C---:B0-----:R-:W-:Y:S02]  /*3ba0*/  @P1 FFMA.FTZ R169, R172.reuse, R30, R169 ;  /* 0x0000001eaca91223 */ /* 0x041fe400000100a9 */
[----:B------:R-:W-:Y:S02]  /*3bb0*/  FMUL.FTZ R30, R33, R164 ;  /* 0x000000a4211e7220 */ /* 0x000fe40000410000 */
[----:B--2---:R-:W-:Y:S01]  /*3bc0*/  @P1 FMUL.FTZ R172, R172, R31 ;  /* 0x0000001facac1220 */ /* 0x004fe20000410000 */
[----:B------:R-:W-:Y:S01]  /*3bd0*/  ISETP.GE.AND P1, PT, R50, 0x2, PT ;  /* 0x000000023200780c */ /* 0x000fe20003f26270 */
[----:B------:R-:W-:-:S02]  /*3be0*/  FMUL.FTZ R176, R105, R30 ;  /* 0x0000001e69b07220 */ /* 0x000fc40000410000 */
[----:B------:R-:W-:Y:S02]  /*3bf0*/  FFMA.FTZ R31, R139, R177, R178 ;  /* 0x000000b18b1f7223 */ /* 0x000fe400000100b2 */
[C---:B------:R-:W-:Y:S02]  /*3c00*/  FMUL.FTZ R30, R33.reuse, R156 ;  /* 0x0000009c211e7220 */ /* 0x040fe40000410000 */
        /* <DEDUP_REMOVED lines=8> */
[C---:B------:R-:W-:Y:S01]  /*3c90*/  FFMA.FTZ R173, R134.reuse, R31, R159 ;  /* 0x0000001f86ad7223 */ /* 0x040fe2000001009f */
[----:B------:R-:W0:Y:S01]  /*3ca0*/  SHFL.UP PT, R170, R169, 0x2, RZ ;  /* 0x04400000a9aa7989 */ /* 0x000e2200000e00ff */
[----:B------:R-:W-:-:S02]  /*3cb0*/  FMUL.FTZ R171, R134, R151 ;  /* 0x0000009786ab7220 */ /* 0x000fc40000410000 */
[----:B------:R-:W-:Y:S01]  /*3cc0*/  FMUL.FTZ R155, R33, R160 ;  /* 0x000000a0219b7220 */ /* 0x000fe20000410000 */
[----:B------:R-:W1:Y:S01]  /*3cd0*/  SHFL.UP PT, R31, R172, 0x2, RZ ;  /* 0x04400000ac1f7989 */ /* 0x000e6200000e00ff */
        /* <DEDUP_REMOVED lines=40> */
[----:B------:R-:W-:Y:S02]  /*3f60*/  ISETP.NE.OR P1, PT, R148, RZ, P1 ;  /* 0x000000ff9400720c */ /* 0x000fe40000f25670 */
[----:B------:R-:W1:Y:S01]  /*3f70*/  SHFL.DOWN PT, R171, R174, 0x8, 0x1f ;  /* 0x09001f00aeab7f89 */ /* 0x000e6200000e0000 */
[C---:B--2---:R-:W-:Y:S01]  /*3f80*/  @P4 FFMA.FTZ R169, R172.reuse, R30, R169 ;  /* 0x0000001eaca94223 */ /* 0x044fe200000100a9 */
[----:B------:R-:W-:Y:S01]  /*3f90*/  HFMA2.MMA R30, -RZ, RZ, 1.875, 0 ;  /* 0x3f800000ff1e7435 */ /* 0x000fe200000001ff */
[----:B---3--:R-:W-:Y:S01]  /*3fa0*/  @P4 FMUL.FTZ R172, R172, R31 ;  /* 0x0000001facac4220 */ /* 0x008fe20000410000 */
[----:B------:R-:W-:-:S02]  /*3fb0*/  ISETP.GE.U32.AND P4, PT, R148, 0x18, PT ;  /* 0x000000189400780c */ /* 0x000fc40003f86070 */
[----:B------:R-:W-:Y:S01]  /*3fc0*/  MOV R31, RZ ;  /* 0x000000ff001f7202 */ /* 0x000fe20000000f00 */
        /* <DEDUP_REMOVED lines=10> */
[-C--:B------:R-:W-:Y:S02]  /*4070*/  FFMA.FTZ R169, R128, R170.reuse, R165 ;  /* 0x000000aa80a97223 */ /* 0x080fe400000100a5 */
[----:B------:R-:W-:Y:S02]  /*4080*/  FMUL.FTZ R141, R160, R170 ;  /* 0x000000aaa08d7220 */ /* 0x000fe40000410000 */
[----:B------:R-:W-:Y:S02]  /*4090*/  FMUL.FTZ R158, R158, R169 ;  /* 0x000000a99e9e7220 */ /* 0x000fe40000410000 */
[----:B0-----:R-:W-:Y:S02]  /*40a0*/  @!P1 FFMA.FTZ R173, R174, R175, R173 ;  /* 0x000000afaead9223 */ /* 0x001fe400000100ad */
[----:B------:R-:W-:Y:S02]  /*40b0*/  FFMA.FTZ R160, R96, R141, RZ ;  /* 0x0000008d60a07223 */ /* 0x000fe400000100ff */
[----:B-1----:R-:W-:Y:S01]  /*40c0*/  @!P1 FMUL.FTZ R174, R174, R171 ;  /* 0x000000abaeae9220 */ /* 0x002fe20000410000 */
[----:B------:R-:W-:Y:S01]  /*40d0*/  SHFL.DOWN PT, R163, R173, 0x1, 0x1f ;  /* 0x08201f00ada37f89 */ /* 0x000fe200000e0000 */
[----:B------:R-:W-:-:S02]  /*40e0*/  FFMA.FTZ R160, R97, R158, R160 ;  /* 0x0000009e61a07223 */ /* 0x000fc400000100a0 */
[----:B------:R-:W-:Y:S01]  /*40f0*/  FFMA.FTZ R167, R130, R169, R167 ;  /* 0x000000a982a77223 */ /* 0x000fe200000100a7 */
[----:B------:R-:W-:Y:S01]  /*4100*/  SHFL.IDX PT, R161, R31, RZ, 0x1f ;  /* 0x00001fff1fa17589 */ /* 0x000fe200000e0000 */
[----:B------:R-:W-:Y:S02]  /*4110*/  IMAD.SHL.U32 R175, R116, 0x4, RZ ;  /* 0x0000000474af7824 */ /* 0x000fe400078e00ff */
[-C--:B------:R-:W-:Y:S01]  /*4120*/  FMUL.FTZ R154, R154, R167.reuse ;  /* 0x000000a79a9a7220 */ /* 0x080fe20000410000 */
[----:B------:R-:W0:Y:S01]  /*4130*/  SHFL.DOWN PT, R180, R174, 0x1, 0x1f ;  /* 0x08201f00aeb47f89 */ /* 0x000e2200000e0000 */
[----:B------:R-:W-:Y:S02]  /*4140*/  FFMA.FTZ R171, R132, R167, R143 ;  /* 0x000000a784ab7223 */ /* 0x000fe4000001008f */
[----:B------:R-:W-:Y:S01]  /*4150*/  FFMA.FTZ R154, R99, R154, R160 ;  /* 0x0000009a639a7223 */ /* 0x000fe200000100a0 */
[----:B------:R-:W-:Y:S01]  /*4160*/  SHFL.IDX PT, R158, R173, RZ, 0x1f ;  /* 0x00001fffad9e7589 */ /* 0x000fe200000e0000 */
[-C--:B------:R-:W-:Y:S01]  /*4170*/  FMUL.FTZ R156, R156, R171.reuse ;  /* 0x000000ab9c9c7220 */ /* 0x080fe20000410000 */
[----:B------:R-:W-:Y:S01]  /*4180*/  SHF.L.U64.HI R160, R116, 0x2, R129 ;  /* 0x0000000274a07819 */ /* 0x000fe20000010281 */
[----:B------:R-:W-:Y:S01]  /*4190*/  FFMA.FTZ R172, R134, R171, R145 ;  /* 0x000000ab86ac7223 */ /* 0x000fe20000010091 */
[----:B------:R-:W1:Y:S01]  /*41a0*/  SHFL.IDX PT, R141, R174, RZ, 0x1f ;  /* 0x00001fffae8d7589 */ /* 0x000e6200000e0000 */
[----:B------:R-:W-:-:S02]  /*41b0*/  FFMA.FTZ R154, R101, R156, R154 ;  /* 0x0000009c659a7223 */ /* 0x000fc4000001009a */
[-C--:B------:R-:W-:Y:S02]  /*41c0*/  FMUL.FTZ R162, R162, R172.reuse ;  /* 0x000000aca2a27220 */ /* 0x080fe40000410000 */
[----:B------:R-:W-:Y:S02]  /*41d0*/  FFMA.FTZ R156, R136, R172, R149 ;  /* 0x000000ac889c7223 */ /* 0x000fe40000010095 */
[----:B------:R-:W-:Y:S02]  /*41e0*/  FFMA.FTZ R154, R103, R162, R154 ;  /* 0x000000a2679a7223 */ /* 0x000fe4000001009a */
[-C--:B------:R-:W-:Y:S02]  /*41f0*/  FMUL.FTZ R164, R164, R156.reuse ;  /* 0x0000009ca4a47220 */ /* 0x080fe40000410000 */
[----:B------:R-:W-:Y:S02]  /*4200*/  FFMA.FTZ R162, R138, R156, R147 ;  /* 0x0000009c8aa27223 */ /* 0x000fe40000010093 */
[----:B------:R-:W-:-:S02]  /*4210*/  FFMA.FTZ R154, R105, R164, R154 ;  /* 0x000000a4699a7223 */ /* 0x000fc4000001009a */
[----:B------:R-:W-:Y:S02]  /*4220*/  FFMA.FTZ R164, R139, R162, R140 ;  /* 0x000000a28ba47223 */ /* 0x000fe4000001008c */
[----:B0-----:R-:W-:Y:S02]  /*4230*/  @P3 FFMA.FTZ R161, R180, R161, R163 ;  /* 0x000000a1b4a13223 */ /* 0x001fe400000100a3 */
[----:B------:R-:W-:Y:S02]  /*4240*/  FMUL.FTZ R143, R33, R170 ;  /* 0x000000aa218f7220 */ /* 0x000fe40000410000 */
[----:B------:R-:W-:Y:S02]  /*4250*/  FMUL.FTZ R166, R166, R162 ;  /* 0x000000a2a6a67220 */ /* 0x000fe40000410000 */
[----:B------:R-:W-:Y:S02]  /*4260*/  FMUL.FTZ R143, R96, R143 ;  /* 0x0000008f608f7220 */ /* 0x000fe40000410000 */
[----:B-1----:R-:W-:-:S02]  /*4270*/  FFMA.FTZ R31, R141, R31, R158 ;  /* 0x0000001f8d1f7223 */ /* 0x002fc4000001009e */
[----:B------:R-:W-:Y:S02]  /*4280*/  FMUL.FTZ R30, R141, R30 ;  /* 0x0000001e8d1e7220 */ /* 0x000fe40000410000 */
[----:B------:R-:W-:Y:S02]  /*4290*/  FFMA.FTZ R141, R161, R142, R177 ;  /* 0x0000008ea18d7223 */ /* 0x000fe400000100b1 */
[----:B------:R-:W-:Y:S01]  /*42a0*/  FMUL.FTZ R142, R33, R169 ;  /* 0x000000a9218e7220 */ /* 0x000fe20000410000 */
[----:B------:R0:W-:Y:S01]  /*42b0*/  @!P5 STS.64 [R127.X8+0x10f8], R30 ;  /* 0x0010f81e7f00d388 */ /* 0x0001e20000008a00 */
[----:B------:R-:W-:Y:S02]  /*42c0*/  FFMA.FTZ R147, R139, R141, R178 ;  /* 0x0000008d8b937223 */ /* 0x000fe400000100b2 */
[----:B------:R-:W-:Y:S01]  /*42d0*/  FFMA.FTZ R154, R107, R166, R154 ;  /* 0x000000a66b9a7223 */ /* 0x000fe2000001009a */
[----:B------:R1:W-:Y:S01]  /*42e0*/  STS [R52.X4+0x220], R143 ;  /* 0x0002208f34007388 */ /* 0x0003e20000004800 */
[----:B------:R-:W-:Y:S01]  /*42f0*/  FFMA.FTZ R139, R138, R147, R176 ;  /* 0x000000938a8b7223 */ /* 0x000fe200000100b0 */
[----:B------:R-:W-:Y:S01]  /*4300*/  IADD3 R166, -R4, c[0x0][0x168], -R41 ;  /* 0x00005a0004a67a10 */ /* 0x000fe20007ffe929 */
[----:B------:R-:W-:-:S02]  /*4310*/  FMUL.FTZ R140, R168, R164 ;  /* 0x000000a4a88c7220 */ /* 0x000fc40000410000 */
[----:B------:R-:W-:Y:S01]  /*4320*/  FFMA.FTZ R149, R136, R139, R157 ;  /* 0x0000008b88957223 */ /* 0x000fe2000001009d */
[C---:B------:R-:W-:Y:S01]  /*4330*/  ISETP.GE.AND P1, PT, R166.reuse, 0x1, PT ;  /* 0x00000001a600780c */ /* 0x040fe20003f26270 */
[----:B------:R-:W-:Y:S01]  /*4340*/  FMUL.FTZ R161, R97, R142 ;  /* 0x0000008e61a17220 */ /* 0x000fe20000410000 */
[----:B------:R-:W-:Y:S01]  /*4350*/  ISETP.GE.AND P2, PT, R166, 0x21, PT ;  /* 0x00000021a600780c */ /* 0x000fe20003f46270 */
[----:B------:R-:W-:Y:S02]  /*4360*/  FFMA.FTZ R145, R134, R149, R159 ;  /* 0x0000009586917223 */ /* 0x000fe4000001009f */
[----:B0-----:R-:W-:Y:S01]  /*4370*/  FMUL.FTZ R30, R33, R172 ;  /* 0x000000ac211e7220 */ /* 0x001fe20000410000 */
[----:B------:R0:W-:Y:S01]  /*4380*/  STS [R52.X4+0x224], R161 ;  /* 0x000224a134007388 */ /* 0x0001e20000004800 */
[----:B-1----:R-:W-:Y:S02]  /*4390*/  FFMA.FTZ R143, R132, R145, R153 ;  /* 0x00000091848f7223 */ /* 0x002fe40000010099 */
[----:B------:R-:W-:-:S02]  /*43a0*/  FMUL.FTZ R31, R103, R30 ;  /* 0x0000001e671f7220 */ /* 0x000fc40000410000 */
[----:B------:R-:W-:Y:S02]  /*43b0*/  FFMA.FTZ R151, R130, R143, R151 ;  /* 0x0000008f82977223 */ /* 0x000fe40000010097 */
[C---:B------:R-:W-:Y:S01]  /*43c0*/  FMUL.FTZ R134, R33.reuse, R162 ;  /* 0x000000a221867220 */ /* 0x040fe20000410000 */
[----:B------:R-:W-:Y:S01]  /*43d0*/  STS [R52.X4+0x230], R31 ;  /* 0x0002301f34007388 */ /* 0x000fe20000004800 */
[----:B------:R-:W-:Y:S02]  /*43e0*/  FFMA.FTZ R153, R128, R151, R155 ;  /* 0x0000009780997223 */ /* 0x000fe4000001009b */
[----:B------:R-:W-:Y:S02]  /*43f0*/  FMUL.FTZ R30, R33, R156 ;  /* 0x0000009c211e7220 */ /* 0x000fe40000410000 */
[C---:B------:R-:W-:Y:S02]  /*4400*/  FFMA.FTZ R157, -R88.reuse, R131, R170 ;  /* 0x00000083589d7223 */ /* 0x040fe400000101aa */
[----:B------:R-:W-:-:S02]  /*4410*/  FMUL.FTZ R128, R88, R153 ;  /* 0x0000009958807220 */ /* 0x000fc40000410000 */
[----:B------:R-:W-:Y:S02]  /*4420*/  FFMA.FTZ R140, R109, R140, R154 ;  /* 0x0000008c6d8c7223 */ /* 0x000fe4000001009a */
[C---:B------:R-:W-:Y:S02]  /*4430*/  FMUL.FTZ R142, R33.reuse, R167 ;  /* 0x000000a7218e7220 */ /* 0x040fe40000410000 */
[C---:B------:R-:W-:Y:S02]  /*4440*/  FMUL.FTZ R154, R33.reuse, R171 ;  /* 0x000000ab219a7220 */ /* 0x040fe40000410000 */
[----:B------:R-:W-:Y:S02]  /*4450*/  FMUL.FTZ R136, R33, R164 ;  /* 0x000000a421887220 */ /* 0x000fe40000410000 */
[----:B------:R-:W-:Y:S02]  /*4460*/  FMUL.FTZ R159, R107, R134 ;  /* 0x000000866b9f7220 */ /* 0x000fe40000410000 */
[----:B------:R-:W-:-:S02]  /*4470*/  FMUL.FTZ R33, R105, R30 ;  /* 0x0000001e69217220 */ /* 0x000fc40000410000 */
[C---:B------:R-:W-:Y:S01]  /*4480*/  FFMA.FTZ R130, -R89.reuse, R120, R169 ;  /* 0x0000007859827223 */ /* 0x040fe200000101a9 */
[----:B------:R1:W-:Y:S01]  /*4490*/  STS [R52.X4+0x238], R159 ;  /* 0x0002389f34007388 */ /* 0x0003e20000004800 */
[----:B------:R-:W-:Y:S02]  /*44a0*/  FMUL.FTZ R155, R89, R151 ;  /* 0x00000097599b7220 */ /* 0x000fe40000410000 */
[----:B------:R-:W-:Y:S01]  /*44b0*/  FFMA.FTZ R30, R128, R157, RZ ;  /* 0x0000009d801e7223 */ /* 0x000fe200000100ff */
[----:B------:R-:W-:Y:S01]  /*44c0*/  STS [R52.X4+0x234], R33 ;  /* 0x0002342134007388 */ /* 0x000fe20000004800 */
[----:B0-----:R-:W-:Y:S02]  /*44d0*/  FMUL.FTZ R161, R109, R136 ;  /* 0x000000886da17220 */ /* 0x001fe40000410000 */
[C---:B------:R-:W-:Y:S02]  /*44e0*/  FMUL.FTZ R132, R90.reuse, R143 ;  /* 0x0000008f5a847220 */ /* 0x040fe40000410000 */
[----:B------:R-:W-:Y:S01]  /*44f0*/  FFMA.FTZ R30, R155, R130, R30 ;  /* 0x000000829b1e7223 */ /* 0x000fe2000001001e */
[----:B------:R0:W-:Y:S01]  /*4500*/  STS [R52.X4+0x23c], R161 ;  /* 0x00023ca134007388 */ /* 0x0001e20000004800 */
[----:B-1----:R-:W-:-:S02]  /*4510*/  FFMA.FTZ R159, -R90, R133, R167 ;  /* 0x000000855a9f7223 */ /* 0x002fc400000101a7 */
[----:B------:R-:W-:Y:S02]  /*4520*/  FMUL.FTZ R163, R99, R142 ;  /* 0x0000008e63a37220 */ /* 0x000fe40000410000 */
[----:B------:R-:W-:Y:S02]  /*4530*/  FFMA.FTZ R134, -R91, R122, R171 ;  /* 0x0000007a5b867223 */ /* 0x000fe400000101ab */
[----:B------:R-:W-:Y:S01]  /*4540*/  FFMA.FTZ R30, R132, R159, R30 ;  /* 0x0000009f841e7223 */ /* 0x000fe2000001001e */
[----:B------:R1:W-:Y:S01]  /*4550*/  STS [R52.X4+0x228], R163 ;  /* 0x000228a334007388 */ /* 0x0003e20000004800 */
[----:B------:R-:W-:Y:S02]  /*4560*/  FMUL.FTZ R165, R101, R154 ;  /* 0x0000009a65a57220 */ /* 0x000fe40000410000 */
[----:B0-----:R-:W-:Y:S02]  /*4570*/  FMUL.FTZ R161, R91, R145 ;  /* 0x000000915ba17220 */ /* 0x001fe40000410000 */
[----:B------:R-:W-:Y:S01]  /*4580*/  FMUL.FTZ R136, R92, R149 ;  /* 0x000000955c887220 */ /* 0x000fe20000410000 */
[----:B------:R0:W-:Y:S01]  /*4590*/  STS [R52.X4+0x22c], R165 ;  /* 0x00022ca534007388 */ /* 0x0001e20000004800 */
[----:B------:R-:W-:-:S02]  /*45a0*/  FFMA.FTZ R30, R161, R134, R30 ;  /* 0x00000086a11e7223 */ /* 0x000fc4000001001e */
[C---:B------:R-:W-:Y:S02]  /*45b0*/  FFMA.FTZ R138, -R93.reuse, R124, R156 ;  /* 0x0000007c5d8a7223 */ /* 0x040fe4000001019c */
[----:B-1----:R-:W-:Y:S02]  /*45c0*/  FFMA.FTZ R163, -R92, R135, R172 ;  /* 0x000000875ca37223 */ /* 0x002fe400000101ac */
[----:B------:R-:W-:Y:S02]  /*45d0*/  IMAD R160, R160, c[0x0][0x2d0], RZ ;  /* 0x0000b400a0a07a24 */ /* 0x000fe400078e02ff */
[----:B------:R-:W-:Y:S02]  /*45e0*/  FFMA.FTZ R30, R136, R163, R30 ;  /* 0x000000a3881e7223 */ /* 0x000fe4000001001e */
[----:B0-----:R-:W-:Y:S02]  /*45f0*/  FMUL.FTZ R165, R93, R139 ;  /* 0x0000008b5da57220 */ /* 0x001fe40000410000 */
[----:B------:R-:W-:-:S02]  /*4600*/  FFMA.FTZ R167, -R94, R137, R162 ;  /* 0x000000895ea77223 */ /* 0x000fc400000101a2 */
[C---:B------:R-:W-:Y:S02]  /*4610*/  FMUL.FTZ R169, R95.reuse, R141 ;  /* 0x0000008d5fa97220 */ /* 0x040fe40000410000 */
[----:B------:R-:W-:Y:S02]  /*4620*/  FFMA.FTZ R156, -R95, R126, R164 ;  /* 0x0000007e5f9c7223 */ /* 0x000fe400000101a4 */
        /* <DEDUP_REMOVED lines=13> */
.L_x_6826:
[----:B------:R-:W-:Y:S05]  /*4700*/  BSYNC B0 ;  /* 0x0000000000007941 */ /* 0x000fea0003800000 */
.L_x_6825:
        /* <DEDUP_REMOVED lines=9> */
.L_x_6828:
[----:B------:R-:W-:Y:S05]  /*47a0*/  BSYNC B0 ;  /* 0x0000000000007941 */ /* 0x000fea0003800000 */
.L_x_6827:
[----:B-1----:R1:W2:Y:S01]  /*47b0*/  LDS R33, [R54.X4+0x320] ;  /* 0x0003200036217984 */ /* 0x0022a20000004800 */
[----:B------:R-:W-:Y:S01]  /*47c0*/  ISETP.GE.AND P6, PT, R166, 0x41, PT ;  /* 0x00000041a600780c */ /* 0x000fe20003fc6270 */
        /* <DEDUP_REMOVED lines=8> */
[----:B-1----:R-:W-:-:S05]  /*4850*/  IMAD.WIDE.U32 R30, R175, c[0x0][0x2d0], R24 ;  /* 0x0000b400af1e7a25 */ /* 0x002fca00078e0018 */
[----:B------:R-:W-:-:S05]  /*4860*/  IADD3 R31, R173, R31, RZ ;  /* 0x0000001fad1f7210 */ /* 0x000fca0007ffe0ff */
[----:B--2---:R1:W-:Y:S02]  /*4870*/  RED.E.ADD.F32.FTZ.RN.STRONG.GPU [R30.64], R33 ;  /* 0x000000211e00798e */ /* 0x0043e4000c10e784 */
.L_x_6830:
[----:B-1----:R-:W-:Y:S05]  /*4880*/  BSYNC B0 ;  /* 0x0000000000007941 */ /* 0x002fea0003800000 */
.L_x_6829:
[----:B--2---:R1:W2:Y:S01]  /*4890*/  LDS R33, [R55.X4+0x3a0] ;  /* 0x0003a00037217984 */ /* 0x0042a20000004800 */
[----:B------:R-:W-:Y:S01]  /*48a0*/  BSSY B0, `(.L_x_6831) ;  /* 0x0000005000007945 */ /* 0x000fe20003800000 */
[----:B------:R-:W-:Y:S05]  /*48b0*/  @!P1 BRA `(.L_x_6832) ;  /* 0x0000003000009947 */ /* 0x000fea0003800000 */
[----:B------:R-:W-:-:S04]  /*48c0*/  IMAD.WIDE.U32 R30, R175, c[0x0][0x2d0], R22 ;  /* 0x0000b400af1e7a25 */ /* 0x000fc800078e0016 */
[----:B------:R-:W-:-:S05]  /*48d0*/  IMAD.IADD R31, R173, 0x1, R31 ;  /* 0x00000001ad1f7824 */ /* 0x000fca00078e021f */
[----:B--2---:R2:W-:Y:S02]  /*48e0*/  RED.E.ADD.F32.FTZ.RN.STRONG.GPU [R30.64], R33 ;  /* 0x000000211e00798e */ /* 0x0045e4000c10e784 */
.L_x_6832:
[----:B------:R-:W-:Y:S05]  /*48f0*/  BSYNC B0 ;  /* 0x0000000000007941 */ /* 0x000fea0003800000 */
.L_x_6831:
[----:B--2---:R2:W3:Y:S01]  /*4900*/  LDS R33, [R56.X4+0x420] ;  /* 0x0004200038217984 */ /* 0x0044e20000004800 */
[----:B------:R-:W-:Y:S01]  /*4910*/  BSSY B0, `(.L_x_6833) ;  /* 0x0000005000007945 */ /* 0x000fe20003800000 */
[----:B------:R-:W-:Y:S05]  /*4920*/  @!P2 BRA `(.L_x_6834) ;  /* 0x000000300000a947 */ /* 0x000fea0003800000 */
[----:B------:R-:W-:-:S05]  /*4930*/  IMAD.WIDE.U32 R30, R175, c[0x0][0x2d0], R20 ;  /* 0x0000b400af1e7a25 */ /* 0x000fca00078e0014 */
[----:B------:R-:W-:-:S05]  /*4940*/  IADD3 R31, R173, R31, RZ ;  /* 0x0000001fad1f7210 */ /* 0x000fca0007ffe0ff */
[----:B---3--:R3:W-:Y:S02]  /*4950*/  RED.E.ADD.F32.FTZ.RN.STRONG.GPU [R30.64], R33 ;  /* 0x000000211e00798e */ /* 0x0087e4000c10e784 */
.L_x_6834:
[----:B------:R-:W-:Y:S05]  /*4960*/  BSYNC B0 ;  /* 0x0000000000007941 */ /* 0x000fea0003800000 */
.L_x_6833:
[----:B---3--:R3:W4:Y:S01]  /*4970*/  LDS R33, [R57.X4+0x4a0] ;  /* 0x0004a00039217984 */ /* 0x0087220000004800 */
[----:B------:R-:W-:Y:S01]  /*4980*/  BSSY B0, `(.L_x_6835) ;  /* 0x0000005000007945 */ /* 0x000fe20003800000 */
[----:B------:R-:W-:Y:S05]  /*4990*/  @!P3 BRA `(.L_x_6836) ;  /* 0x000000300000b947 */ /* 0x000fea0003800000 */
[----:B------:R-:W-:-:S05]  /*49a0*/  IMAD.WIDE.U32 R30, R175, c[0x0][0x2d0], R18 ;  /* 0x0000b400af1e7a25 */ /* 0x000fca00078e0012 */
[----:B------:R-:W-:-:S05]  /*49b0*/  IADD3 R31, R173, R31, RZ ;  /* 0x0000001fad1f7210 */ /* 0x000fca0007ffe0ff */
[----:B----4-:R4:W-:Y:S02]  /*49c0*/  RED.E.ADD.F32.FTZ.RN.STRONG.GPU [R30.64], R33 ;  /* 0x000000211e00798e */ /* 0x0109e4000c10e784 */
.L_x_6836:
[----:B------:R-:W-:Y:S05]  /*49d0*/  BSYNC B0 ;  /* 0x0000000000007941 */ /* 0x000fea0003800000 */
.L_x_6835:
[----:B------:R0:W1:Y:S01]  /*49e0*/  LDS R171, [R58.X4+0x520] ;  /* 0x000520003aab7984 */ /* 0x0000620000004800 */
[----:B------:R-:W-:Y:S01]  /*49f0*/  BSSY B0, `(.L_x_6837) ;  /* 0x0000006000007945 */ /* 0x000fe20003800000 */
[----:B----4-:R-:W-:Y:S01]  /*4a00*/  IMAD.WIDE.U32 R30, R175, c[0x0][0x2d0], R14 ;  /* 0x0000b400af1e7a25 */ /* 0x010fe200078e000e */
[----:B------:R-:W-:Y:S05]  /*4a10*/  @!P4 BRA `(.L_x_6838) ;  /* 0x000000300000c947 */ /* 0x000fea0003800000 */
[----:B------:R-:W-:-:S05]  /*4a20*/  IMAD.WIDE.U32 R32, R175, c[0x0][0x2d0], R16 ;  /* 0x0000b400af207a25 */ /* 0x000fca00078e0010 */
[----:B------:R-:W-:-:S05]  /*4a30*/  IADD3 R33, R173, R33, RZ ;  /* 0x00000021ad217210 */ /* 0x000fca0007ffe0ff */
[----:B-1----:R1:W-:Y:S02]  /*4a40*/  RED.E.ADD.F32.FTZ.RN.STRONG.GPU [R32.64], R171 ;  /* 0x000000ab2000798e */ /* 0x0023e4000c10e784 */
.L_x_6838:
[----:B------:R-:W-:Y:S05]  /*4a50*/  BSYNC B0 ;  /* 0x0000000000007941 */ /* 0x000fea0003800000 */
.L_x_6837:
[----:B-1----:R1:W4:Y:S01]  /*4a60*/  LDS R33, [R59.X4+0x5a0] ;  /* 0x0005a0003b217984 */ /* 0x0023220000004800 */
[----:B------:R-:W-:Y:S01]  /*4a70*/  BSSY B0, `(.L_x_6839) ;  /* 0x0000004000007945 */ /* 0x000fe20003800000 */
[----:B------:R-:W-:Y:S05]  /*4a80*/  @!P5 BRA `(.L_x_6840) ;  /* 0x000000200000d947 */ /* 0x000fea0003800000 */
[----:B------:R-:W-:-:S05]  /*4a90*/  IMAD.IADD R31, R173, 0x1, R31 ;  /* 0x00000001ad1f7824 */ /* 0x000fca00078e021f */
[----:B----4-:R4:W-:Y:S02]  /*4aa0*/  RED.E.ADD.F32.FTZ.RN.STRONG.GPU [R30.64], R33 ;  /* 0x000000211e00798e */ /* 0x0109e4000c10e784 */
.L_x_6840:
[----:B------:R-:W-:Y:S05]  /*4ab0*/  BSYNC B0 ;  /* 0x0000000000007941 */ /* 0x000fea0003800000 */
.L_x_6839:
        /* <DEDUP_REMOVED lines=11> */
[----:B------:R-:W-:Y:S02]  /*4b70*/  FMUL.FTZ R32, R159, R32 ;  /* 0x000000209f207220 */ /* 0x000fe40000410000 */
[----:B------:R-:W-:Y:S02]  /*4b80*/  FMUL.FTZ R30, R163, R30 ;  /* 0x0000001ea31e7220 */ /* 0x000fe40000410000 */
[----:B------:R-:W-:Y:S02]  /*4b90*/  FFMA.FTZ R32, R133, R143, R32 ;  /* 0x0000008f85207223 */ /* 0x000fe40000010020 */
        /* <DEDUP_REMOVED lines=15> */
[----:B----4-:R-:W-:-:S02]  /*4c90*/  @!P1 FADD.FTZ R140, R140, R33 ;  /* 0x000000218c8c9221 */ /* 0x010fc40000010000 */
        /* <DEDUP_REMOVED lines=12> */
[----:B------:R-:W4:Y:S01]  /*4d60*/  SHFL.DOWN PT, R173, R140, 0x10, 0x1f ;  /* 0x0a001f008cad7f89 */ /* 0x000f2200000e0000 */
[----:B------:R-:W-:Y:S01]  /*4d70*/  ISETP.GT.AND P1, PT, R50, 0xf, PT ;  /* 0x0000000f3200780c */ /* 0x000fe20003f24270 */
[----:B------:R-:W-:Y:S02]  /*4d80*/  FMUL.FTZ R33, R156, R33 ;  /* 0x000000219c217220 */ /* 0x000fe40000410000 */
[----:B------:R-:W5:Y:S01]  /*4d90*/  SHFL.DOWN PT, R171, R142, 0x10, 0x1f ;  /* 0x0a001f008eab7f89 */ /* 0x000f6200000e0000 */
        /* <DEDUP_REMOVED lines=10> */
[----:B----4-:R-:W-:Y:S02]  /*4e40*/  @!P1 FADD.FTZ R140, R140, R173 ;  /* 0x000000ad8c8c9221 */ /* 0x010fe40000010000 */
[----:B------:R-:W-:Y:S02]  /*4e50*/  FMUL.FTZ R33, R130, R33 ;  /* 0x0000002182217220 */ /* 0x000fe40000410000 */
[----:B-----5:R-:W-:Y:S01]  /*4e60*/  @!P1 FADD.FTZ R142, R142, R171 ;  /* 0x000000ab8e8e9221 */ /* 0x020fe20000010000 */
[----:B------:R-:W-:Y:S01]  /*4e70*/  MOV R31, R140 ;  /* 0x0000008c001f7202 */ /* 0x000fe20000000f00 */
[----:B------:R-:W-:-:S02]  /*4e80*/  FMUL.FTZ R118, R157, R118 ;  /* 0x000000769d767220 */ /* 0x000fc40000410000 */
[----:B------:R-:W-:Y:S01]  /*4e90*/  FFMA.FTZ R33, R120, R151, R33 ;  /* 0x0000009778217223 */ /* 0x000fe20000010021 */
        /* <DEDUP_REMOVED lines=19> */
.L_x_6842:
[----:B----4-:R-:W-:Y:S05]  /*4fd0*/  BSYNC B0 ;  /* 0x0000000000007941 */ /* 0x010fea0003800000 */
.L_x_6841:
[----:B------:R-:W-:Y:S02]  /*4fe0*/  IADD3 R127, R127, 0x1, RZ ;  /* 0x000000017f7f7810 */ /* 0x000fe40007ffe0ff */
[----:B------:R-:W-:Y:S02]  /*4ff0*/  IADD3 R116, P2, R116, 0x1, RZ ;  /* 0x0000000174747810 */ /* 0x000fe40007f5e0ff */
[----:B------:R-:W-:-:S03]  /*5000*/  ISETP.GE.AND P1, PT, R127, c[0x0][0x16c], PT ;  /* 0x00005b007f007a0c */ /* 0x000fc60003f26270 */
[----:B------:R-:W-:-:S10]  /*5010*/  IMAD.X R129, RZ, RZ, R129, P2 ;  /* 0x000000ffff817224 */ /* 0x000fd400010e0681 */
[----:B------:R-:W-:Y:S01]  /*5020*/  @P1 CALL.REL.NOINC `(.L_x_6822) ;  /* 0x0000001000001944 */ /* 0x000fe20003c00000 */
[----:B------:R-:W-:Y:S05]  /*5030*/  BRA `(.L_x_6843) ;  /* 0xffffe13000007947 */ /* 0x000fea000383ffff */
.L_x_6822:
[----:B------:R-:W-:Y:S01]  /*5040*/  BAR.SYNC.DEFER_BLOCKING 0x0 ;  /* 0x0000000000007b1d */ /* 0x000fe20000010000 */
[----:B------:R-:W-:Y:S01]  /*5050*/  ISETP.NE.AND P6, PT, R41, RZ, PT ;  /* 0x000000ff2900720c */ /* 0x000fe20003fc5270 */
[----:B------:R-:W-:Y:S01]  /*5060*/  IMAD R17, R35, c[0x0][0x2e0], RZ ;  /* 0x0000b80023117a24 */ /* 0x000fe200078e02ff */
[----:B------:R-:W-:Y:S02]  /*5070*/  F2FP.PACK_AB R112, R112, R125 ;  /* 0x0000007d7070723e */ /* 0x000fe400000000ff */
[----:B------:R-:W-:Y:S01]  /*5080*/  F2FP.PACK_AB R110, R110, R123 ;  /* 0x0000007b6e6e723e */ /* 0x000fe200000000ff */
[----:B------:R-:W-:Y:S01]  /*5090*/  BSSY B0, `(.L_x_6844) ;  /* 0x0000038000007945 */ /* 0x000fe20003800000 */
[----:B------:R-:W-:Y:S02]  /*50a0*/  F2FP.PACK_AB R108, R108, R121 ;  /* 0x000000796c6c723e */ /* 0x000fe400000000ff */
[----:B------:R-:W-:Y:S02]  /*50b0*/  F2FP.PACK_AB R106, R106, R119 ;  /* 0x000000776a6a723e */ /* 0x000fe400000000ff */
[----:B------:R-:W-:-:S02]  /*50c0*/  PRMT R4, R112, 0x7632, R4 ;  /* 0x0000763270047816 */ /* 0x000fc40000000004 */
[----:B------:R-:W-:Y:S02]  /*50d0*/  PRMT R5, R110, 0x7632, R5 ;  /* 0x000076326e057816 */ /* 0x000fe40000000005 */
[----:B------:R-:W-:Y:S02]  /*50e0*/  PRMT R14, R108, 0x7632, R14 ;  /* 0x000076326c0e7816 */ /* 0x000fe4000000000e */
[----:B------:R-:W-:Y:S01]  /*50f0*/  PRMT R15, R106, 0x7632, R15 ;  /* 0x000076326a0f7816 */ /* 0x000fe2000000000f */
[----:B------:R-:W-:Y:S04]  /*5100*/  STS.U16 [R76], R112 ;  /* 0x000000704c007388 */ /* 0x000fe80000000400 */
[----:B------:R-:W-:Y:S04]  /*5110*/  STS.U16 [R76+0x2], R4 ;  /* 0x000002044c007388 */ /* 0x000fe80000000400 */
[----:B------:R-:W-:Y:S04]  /*5120*/  STS.U16 [R76+0x4], R110 ;  /* 0x0000046e4c007388 */ /* 0x000fe80000000400 */
[----:B------:R4:W-:Y:S04]  /*5130*/  STS.U16 [R76+0x6], R5 ;  /* 0x000006054c007388 */ /* 0x0009e80000000400 */
[----:B------:R-:W-:Y:S04]  /*5140*/  STS.U16 [R76+0x8], R108 ;  /* 0x0000086c4c007388 */ /* 0x000fe80000000400 */
[----:B------:R5:W-:Y:S01]  /*5150*/  STS.U16 [R76+0xa], R14 ;  /* 0x00000a0e4c007388 */ /* 0x000be20000000400 */
[----:B----4-:R-:W-:-:S03]  /*5160*/  IMAD.WIDE.U32 R4, R37, c[0x0][0x2d8], RZ ;  /* 0x0000b60025047a25 */ /* 0x010fc600078e00ff */
[----:B------:R-:W-:Y:S04]  /*5170*/  STS.U16 [R76+0xc], R106 ;  /* 0x00000c6a4c007388 */ /* 0x000fe80000000400 */
[----:B------:R4:W-:Y:S01]  /*5180*/  STS.U16 [R76+0xe], R15 ;  /* 0x00000e0f4c007388 */ /* 0x0009e20000000400 */
[----:B------:R-:W-:-:S06]  /*5190*/  NOP ;  /* 0x0000000000007918 */ /* 0x000fcc0000000000 */
[----:B------:R-:W-:Y:S01]  /*51a0*/  LDS.U16 R19, [R67] ;  /* 0x0000000043137984 */ /* 0x000fe20000000400 */
[----:B-----5:R-:W-:-:S03]  /*51b0*/  IMAD R14, R144, c[0x0][0x2d8], RZ ;  /* 0x0000b600900e7a24 */ /* 0x020fc600078e02ff */
[----:B------:R-:W-:Y:S01]  /*51c0*/  LDS.U16 R21, [R68+0x40] ;  /* 0x0000400044157984 */ /* 0x000fe20000000400 */
[----:B----4-:R-:W-:Y:S02]  /*51d0*/  IMAD R15, R37, c[0x0][0x2dc], R14 ;  /* 0x0000b700250f7a24 */ /* 0x010fe400078e020e */
[----:B------:R-:W-:Y:S01]  /*51e0*/  IMAD R14, R0, c[0x0][0x2e4], R17 ;  /* 0x0000b900000e7a24 */ /* 0x000fe200078e0211 */
[----:B------:R-:W-:Y:S01]  /*51f0*/  LDS.U16 R23, [R69+0x80] ;  /* 0x0000800045177984 */ /* 0x000fe20000000400 */
[----:B------:R-:W-:Y:S02]  /*5200*/  LEA R17, P4, R6, c[0x0][0x330], 0x1 ;  /* 0x0000cc0006117a11 */ /* 0x000fe400078808ff */
[----:B------:R-:W-:Y:S01]  /*5210*/  IADD3 R5, R5, R15, RZ ;  /* 0x0000000f05057210 */ /* 0x000fe20007ffe0ff */
[----:B------:R-:W-:Y:S04]  /*5220*/  LDS.U16 R25, [R70+0xc0] ;  /* 0x0000c00046197984 */ /* 0x000fe80000000400 */
[----:B------:R-:W-:Y:S01]  /*5230*/  LDS.U16 R27, [R71+0x100] ;  /* 0x00010000471b7984 */ /* 0x000fe20000000400 */
[----:B------:R-:W-:-:S03]  /*5240*/  IMAD.WIDE.U32 R4, R0, c[0x0][0x2e0], R4 ;  /* 0x0000b80000047a25 */ /* 0x000fc600078e0004 */
[----:B------:R-:W-:Y:S02]  /*5250*/  LDS.U16 R29, [R72+0x140] ;  /* 0x00014000481d7984 */ /* 0x000fe40000000400 */
[----:B------:R-:W-:Y:S02]  /*5260*/  IADD3 R4, P0, R86, R4, RZ ;  /* 0x0000000456047210 */ /* 0x000fe40007f1e0ff */
[----:B------:R-:W-:Y:S02]  /*5270*/  LDS.U16 R31, [R73+0x180] ;  /* 0x00018000491f7984 */ /* 0x000fe40000000400 */
[----:B------:R-:W-:Y:S02]  /*5280*/  IADD3.X R5, R87, R14, R5, P0, !PT ;  /* 0x0000000e57057210 */ /* 0x000fe400007fe405 */
[----:B------:R-:W-:Y:S01]  /*5290*/  LDS.U16 R33, [R74+0x1c0] ;  /* 0x0001c0004a217984 */ /* 0x000fe20000000400 */
[----:B------:R-:W-:Y:S02]  /*52a0*/  LEA.HI.X R14, R6, c[0x0][0x334], R7, 0x1, P4 ;  /* 0x0000cd00060e7a11 */ /* 0x000fe400020f0c07 */
[C---:B------:R-:W-:Y:S01]  /*52b0*/  LEA R16, P4, R4.reuse, R17, 0x1 ;  /* 0x0000001104107211 */ /* 0x040fe200078808ff */
[----:B------:R-:W-:Y:S03]  /*52c0*/  @!P6 STS [0x210], R85 ;  /* 0x00021055ff00e388 */ /* 0x000fe60000000800 */
[----:B------:R-:W-:Y:S01]  /*52d0*/  LEA.HI.X R17, R4, R14, R5, 0x1, P4 ;  /* 0x0000000e04117211 */ /* 0x000fe200020f0c05 */
        /* <DEDUP_REMOVED lines=19> */
.L_x_6845:
[----:B------:R-:W-:Y:S05]  /*5410*/  BSYNC B0 ;  /* 0x0000000000007941 */ /* 0x000fea0003800000 */
.L_x_6844:
        /* <DEDUP_REMOVED lines=64> */
.L_x_6847:
[----:B------:R-:W-:Y:S05]  /*5820*/  BSYNC B0 ;  /* 0x0000000000007941 */ /* 0x000fea0003800000 */
.L_x_6846:
[----:B------:R-:W-:Y:S01]  /*5830*/  MOV R2, R4 ;  /* 0x0000000400027202 */ /* 0x000fe20000000f00 */
[----:B------:R-:W-:Y:S01]  /*5840*/  IMAD R5, R35, c[0x0][0x300], RZ ;  /* 0x0000c00023057a24 */ /* 0x000fe200078e02ff */
[----:B------:R-:W-:Y:S02]  /*5850*/  MOV R3, R27 ;  /* 0x0000001b00037202 */ /* 0x000fe40000000f00 */
[----:B------:R-:W-:Y:S01]  /*5860*/  IADD3 R4, P0, R75, -0x1c0, RZ ;  /* 0xfffffe404b047810 */ /* 0x000fe20007f1e0ff */
[C---:B----4-:R-:W-:Y:S01]  /*5870*/  IMAD R14, R0.reuse, c[0x0][0x304], R5 ;  /* 0x0000c100000e7a24 */ /* 0x050fe200078e0205 */
[----:B------:R-:W-:Y:S01]  /*5880*/  ISETP.GE.AND P5, PT, R65, R25, PT ;  /* 0x000000194100720c */ /* 0x000fe20003fa6270 */
[----:B------:R-:W-:Y:S01]  /*5890*/  IMAD.WIDE.U32 R2, R0, c[0x0][0x300], R2 ;  /* 0x0000c00000027a25 */ /* 0x000fe200078e0002 */
[----:B------:R-:W-:Y:S02]  /*58a0*/  IADD3.X R5, R77, -0x1, RZ, P0, !PT ;  /* 0xffffffff4d057810 */ /* 0x000fe400007fe4ff */
[----:B------:R-:W-:-:S02]  /*58b0*/  IADD3 R4, P1, R4, c[0x0][0x340], RZ ;  /* 0x0000d00004047a10 */ /* 0x000fc40007f3e0ff */
[----:B------:R-:W-:Y:S02]  /*58c0*/  IADD3 R86, P0, R86, R2, RZ ;  /* 0x0000000256567210 */ /* 0x000fe40007f1e0ff */
[-C--:B------:R-:W-:Y:S02]  /*58d0*/  ISETP.GE.AND P6, PT, R66, R25.reuse, PT ;  /* 0x000000194200720c */ /* 0x080fe40003fc6270 */
[----:B------:R-:W-:Y:S02]  /*58e0*/  IADD3.X R5, R5, c[0x0][0x344], RZ, P1, !PT ;  /* 0x0000d10005057a10 */ /* 0x000fe40000ffe4ff */
[----:B------:R-:W-:Y:S02]  /*58f0*/  IADD3.X R3, R87, R14, R3, P0, !PT ;  /* 0x0000000e57037210 */ /* 0x000fe400007fe403 */
[----:B------:R-:W-:Y:S02]  /*5900*/  LEA R2, P2, R86, R4, 0x1 ;  /* 0x0000000456027211 */ /* 0x000fe400078408ff */
[----:B------:R-:W-:-:S02]  /*5910*/  ISETP.GE.AND P4, PT, R64, R25, PT ;  /* 0x000000194000720c */ /* 0x000fc40003f86270 */
[----:B------:R-:W-:Y:S02]  /*5920*/  LEA.HI.X R3, R86, R5, R3, 0x1, P2 ;  /* 0x0000000556037211 */ /* 0x000fe400010f0c03 */
        /* <DEDUP_REMOVED lines=23> */
.L_x_6816:
        /* <DEDUP_REMOVED lines=24> */
.L_x_6850:
[----:B0-----:R-:W-:Y:S05]  /*5c20*/  BSYNC B0 ;  /* 0x0000000000007941 */ /* 0x001fea0003800000 */
.L_x_6849:
        /* <DEDUP_REMOVED lines=23> */
.L_x_6852:
[----:B------:R-:W0:Y:S02]  /*5da0*/  S2R R15, SR_TID.X ;  /* 0x00000000000f7919 */ /* 0x000e240000002100 */
.L_x_6853:
[----:B0-----:R-:W-:Y:S05]  /*5db0*/  BSYNC B0 ;  /* 0x0000000000007941 */ /* 0x001fea0003800000 */
.L_x_6851:
[----:B------:R-:W-:-:S13]  /*5dc0*/  ISETP.GE.AND P0, PT, R15, c[0x0][0x16c], PT ;  /* 0x00005b000f007a0c */ /* 0x000fda0003f06270 */
[----:B------:R-:W-:Y:S05]  /*5dd0*/  @P0 EXIT ;  /* 0x000000000000094d */ /* 0x000fea0003800000 */
[C---:B------:R-:W-:Y:S02]  /*5de0*/  IMAD R5, R35.reuse, c[0x0][0x2a8], RZ ;  /* 0x0000aa0023057a24 */ /* 0x040fe400078e02ff */
[----:B------:R-:W-:Y:S02]  /*5df0*/  IMAD R35, R35, c[0x0][0x288], RZ ;  /* 0x0000a20023237a24 */ /* 0x000fe400078e02ff */
[C---:B----4-:R-:W-:Y:S02]  /*5e00*/  IMAD R23, R0.reuse, c[0x0][0x2ac], R5 ;  /* 0x0000ab0000177a24 */ /* 0x050fe400078e0205 */
[C---:B------:R-:W-:Y:S02]  /*5e10*/  IMAD R21, R0.reuse, c[0x0][0x28c], R35 ;  /* 0x0000a30000157a24 */ /* 0x040fe400078e0223 */
[----:B------:R-:W-:-:S04]  /*5e20*/  IMAD.WIDE.U32 R4, R0, c[0x0][0x288], RZ ;  /* 0x0000a20000047a25 */ /* 0x000fc800078e00ff */
[----:B------:R-:W-:Y:S01]  /*5e30*/  IMAD.WIDE.U32 R2, R0, c[0x0][0x2a8], RZ ;  /* 0x0000aa0000027a25 */ /* 0x000fe200078e00ff */
[----:B------:R-:W-:-:S03]  /*5e40*/  IADD3 R21, R5, R21, RZ ;  /* 0x0000001505157210 */ /* 0x000fc60007ffe0ff */
[----:B------:R-:W-:Y:S02]  /*5e50*/  IMAD.IADD R23, R3, 0x1, R23 ;  /* 0x0000000103177824 */ /* 0x000fe400078e0217 */
.L_x_6854:
        /* <DEDUP_REMOVED lines=26> */
.L_x_6855:
        /* <DEDUP_REMOVED lines=16> */
.L_x_9105:


//--------------------- .text._Z25selective_scan_bwd_kernelI32Selective_Scan_bwd_kernel_traitsILi32ELi8ELb0ELb0ELb1ELb1ELb0EN3c104HalfEfEEv12SSMParamsBwd --------------------------
	.section	.text._Z25selective_scan_bwd_kernelI32Selective_Scan_bwd_kernel_traitsILi32ELi8ELb0ELb0ELb1ELb1ELb0EN3c104HalfEfEEv12SSMParamsBwd,"ax",@progbits
	.sectioninfo	@"SHI_REGISTERS=180"
	.align	128
        .global         _Z25selective_scan_bwd_kernelI32Selective_Scan_bwd_kernel_traitsILi32ELi8ELb0ELb0ELb1ELb1ELb0EN3c104HalfEfEEv12SSMParamsBwd
        .type           _Z25selective_scan_bwd_kernelI32Selective_Scan_bwd_kernel_traitsILi32ELi8ELb0ELb0ELb1ELb1ELb0EN3c104HalfEfEEv12SSMParamsBwd,@function
        .size           _Z25selective_scan_bwd_kernelI32Selective_Scan_bwd_kernel_traitsILi32ELi8ELb0ELb0ELb1ELb1ELb0EN3c104HalfEfEEv12SSMParamsBwd,(.L_x_9106 - _Z25selective_scan_bwd_kernelI32Selective_Scan_bwd_kernel_traitsILi32ELi8ELb0ELb0ELb1ELb1ELb0EN3c104HalfEfEEv12SSMParamsBwd)
        .other          _Z25selective_scan_bwd_kernelI32Selective_Scan_bwd_kernel_traitsILi32ELi8ELb0ELb0ELb1ELb1ELb0EN3c104HalfEfEEv12SSMParamsBwd,@"STO_CUDA_ENTRY STV_DEFAULT"
_Z25selective_scan_bwd_kernelI32Selective_Scan_bwd_kernel_traitsILi32ELi8ELb0ELb0ELb1ELb1ELb0EN3c104HalfEfEEv12SSMParamsBwd:
.text._Z25selective_scan_bwd_kernelI32Selective_Scan_bwd_kernel_traitsILi32ELi8ELb0ELb0ELb1ELb1ELb0EN3c104HalfEfEEv12SSMParamsBwd:
        /* <DEDUP_REMOVED lines=10> */
[----:B------:R-:W-:Y:S02]  /*00a0*/  ISETP.NE.AND.EX P1, PT, RZ, c[0x0][0x254], PT, P1 ;  /* 0x00009500ff007a0c */ /* 0x000fe40003f25310 */
[----:B------:R-:W-:Y:S01]  /*00b0*/  MOV R34, RZ ;  /* 0x000000ff00227202 */ /* 0x000fe20000000f00 */
        /* <DEDUP_REMOVED lines=12> */
[C---:B------:R-:W-:Y:S01]  /*0180*/  IMAD R13, R33.reuse, c[0x0][0x1d8], RZ ;  /* 0x00007600210d7a24 */ /* 0x040fe200078e02ff */
[C---:B------:R-:W-:Y:S01]  /*0190*/  LOP3.LUT R9, R0.reuse, c[0x0][0x178], RZ, 0x3c, !PT ;  /* 0x00005e0000097a12 */ /* 0x040fe200078e3cff */
[----:B------:R-:W-:Y:S01]  /*01a0*/  IMAD R19, R33, c[0x0][0x280], RZ ;  /* 0x0000a00021137a24 */ /* 0x000fe200078e02ff */
[----:B0-----:R-:W-:Y:S01]  /*01b0*/  IABS R2, R0 ;  /* 0x0000000000027213 */ /* 0x001fe20000000000 */
[----:B------:R-:W-:Y:S01]  /*01c0*/  IMAD R15, R0, c[0x0][0x1dc], R13 ;  /* 0x00007700000f7a24 */ /* 0x000fe200078e020d */
[----:B-1----:R-:W-:Y:S01]  /*01d0*/  HFMA2.MMA R6, -RZ, RZ, 0, 0 ;  /* 0x00000000ff067435 */ /* 0x002fe200000001ff */
[----:B------:R-:W-:Y:S01]  /*01e0*/  ISETP.GE.AND P3, PT, R36, 0x1, PT ;  /* 0x000000012400780c */ /* 0x000fe20003f66270 */
[----:B------:R-:W-:Y:S01]  /*01f0*/  IMAD R19, R0, c[0x0][0x284], R19 ;  /* 0x0000a10000137a24 */ /* 0x000fe200078e0213 */
[----:B------:R-:W-:Y:S01]  /*0200*/  ISETP.GE.AND P2, PT, R9, RZ, PT ;  /* 0x000000ff0900720c */ /* 0x000fe20003f46270 */
[----:B--2---:R-:W-:Y:S01]  /*0210*/  IMAD R4, R142, c[0x0][0x1d0], RZ ;  /* 0x000074008e047a24 */ /* 0x004fe200078e02ff */
[----:B------:R-:W-:Y:S01]  /*0220*/  SHF.L.U32 R36, R36, 0x8, RZ ;  /* 0x0000000824247819 */ /* 0x000fe200000006ff */
[----:B------:R-:W-:Y:S01]  /*0230*/  CS2R R24, SRZ ;  /* 0x0000000000187805 */ /* 0x000fe2000001ff00 */
[----:B---3--:R-:W-:Y:S01]  /*0240*/  IADD3 R10, RZ, -R7, RZ ;  /* 0x80000007ff0a7210 */ /* 0x008fe20007ffe0ff */
[----:B------:R-:W-:Y:S01]  /*0250*/  IMAD R5, R35, c[0x0][0x1d4], R4 ;  /* 0x0000750023057a24 */ /* 0x000fe200078e0204 */
[----:B------:R-:W-:Y:S01]  /*0260*/  CS2R R22, SRZ ;  /* 0x0000000000167805 */ /* 0x000fe2000001ff00 */
[----:B------:R-:W-:-:S02]  /*0270*/  CS2R R38, SRZ ;  /* 0x0000000000267805 */ /* 0x000fc4000001ff00 */
        /* <DEDUP_REMOVED lines=20> */
[----:B------:R-:W-:Y:S02]  /*03c0*/  ISETP.GE.U32.AND P0, PT, R8, R11, PT ;  /* 0x0000000b0800720c */ /* 0x000fe40003f06070 */
[----:B------:R-:W-:Y:S02]  /*03d0*/  IADD3 R11, R36, -0x100, RZ ;  /* 0xffffff00240b7810 */ /* 0x000fe40007ffe0ff */
[----:B------:R-:W-:Y:S01]  /*03e0*/  IADD3 R7, R7, R9, RZ ;  /* 0x0000000907077210 */ /* 0x000fe20007ffe0ff */
[----:B------:R-:W-:Y:S01]  /*03f0*/  IMAD.WIDE.U32 R8, R35, c[0x0][0x1b0], RZ ;  /* 0x00006c0023087a25 */ /* 0x000fe200078e00ff */
        /* <DEDUP_REMOVED lines=49> */
[----:B------:R-:W-:Y:S01]  /*0710*/  CS2R R38, SRZ ;  /* 0x0000000000267805 */ /* 0x000fe2000001ff00 */
[----:B------:R-:W-:Y:S02]  /*0720*/  MOV R51, RZ ;  /* 0x000000ff00337202 */ /* 0x000fe40000000f00 */
        /* <DEDUP_REMOVED lines=28> */
.L_x_6899:
[----:B------:R-:W-:Y:S01]  /*08f0*/  IADD3 R148, -R51, c[0x0][0x174], RZ ;  /* 0x00005d0033947a10 */ /* 0x000fe20007ffe1ff */
[----:B------:R-:W-:Y:S01]  /*0900*/  BAR.SYNC.DEFER_BLOCKING 0x0 ;  /* 0x0000000000007b1d */ /* 0x000fe20000010000 */
[----:B------:R-:W-:Y:S02]  /*0910*/  SHF.L.U32 R66, R20, 0x1, RZ ;  /* 0x0000000114427819 */ /* 0x000fe400000006ff */
[----:B------:R-:W-:Y:S02]  /*0920*/  LEA R77, R148, 0xffffff00, 0x8 ;  /* 0xffffff00944d7811 */ /* 0x000fe400078e40ff */
[----:B------:R-:W-:Y:S02]  /*0930*/  SHF.L.U64.HI R67, R20, 0x1, R21 ;  /* 0x0000000114437819 */ /* 0x000fe40000010215 */
[----:B------:R-:W-:-:S02]  /*0940*/  IADD3 R78, -R77, c[0x0][0x168], RZ ;  /* 0x00005a004d4e7a10 */ /* 0x000fc40007ffe1ff */
[----:B0-----:R-:W-:Y:S02]  /*0950*/  IADD3 R2, P3, R41, R66, RZ ;  /* 0x0000004229027210 */ /* 0x001fe40007f7e0ff */
[-C--:B------:R-:W-:Y:S02]  /*0960*/  ISETP.GE.AND P0, PT, R20, R78.reuse, PT ;  /* 0x0000004e1400720c */ /* 0x080fe40003f06270 */
[-C--:B------:R-:W-:Y:S02]  /*0970*/  ISETP.GE.AND P1, PT, R59, R78.reuse, PT ;  /* 0x0000004e3b00720c */ /* 0x080fe40003f26270 */
[----:B------:R-:W-:Y:S02]  /*0980*/  ISETP.GE.AND P2, PT, R60, R78, PT ;  /* 0x0000004e3c00720c */ /* 0x000fe40003f46270 */
[----:B------:R-:W-:Y:S02]  /*0990*/  PRMT R5, RZ, 0x7610, R5 ;  /* 0x00007610ff057816 */ /* 0x000fe40000000005 */
[----:B------:R-:W-:-:S02]  /*09a0*/  IADD3.X R3, R42, R67, RZ, P3, !PT ;  /* 0x000000432a037210 */ /* 0x000fc40001ffe4ff */
        /* <DEDUP_REMOVED lines=24> */
[----:B------:R-:W-:Y:S02]  /*0b30*/  SHF.L.U32 R69, R12, 0x1, RZ ;  /* 0x000000010c457819 */ /* 0x000fe400000006ff */
[C---:B0-----:R-:W-:Y:S02]  /*0b40*/  IADD3 R2, R49.reuse, 0x60, RZ ;  /* 0x0000006031027810 */ /* 0x041fe40007ffe0ff */
[----:B------:R-:W-:-:S02]  /*0b50*/  LEA.HI.SX32 R68, R49, R49, 0x1b ;  /* 0x0000003131447211 */ /* 0x000fc400078fdaff */
[----:B------:R-:W-:Y:S02]  /*0b60*/  SHF.L.U32 R70, R14, 0x1, RZ ;  /* 0x000000010e467819 */ /* 0x000fe400000006ff */
[C---:B------:R-:W-:Y:S02]  /*0b70*/  IADD3 R12, R49.reuse, 0x80, RZ ;  /* 0x00000080310c7810 */ /* 0x040fe40007ffe0ff */
[----:B------:R-:W-:Y:S02]  /*0b80*/  LEA.HI.SX32 R2, R2, R49, 0x1b ;  /* 0x0000003102027211 */ /* 0x000fe400078fdaff */
[C---:B------:R-:W-:Y:S02]  /*0b90*/  IADD3 R14, R49.reuse, 0xa0, RZ ;  /* 0x000000a0310e7810 */ /* 0x040fe40007ffe0ff */
[C---:B------:R-:W-:Y:S02]  /*0ba0*/  IADD3 R16, R49.reuse, 0xc0, RZ ;  /* 0x000000c031107810 */ /* 0x040fe40007ffe0ff */
[----:B------:R-:W-:-:S02]  /*0bb0*/  IADD3 R18, R49, 0xe0, RZ ;  /* 0x000000e031127810 */ /* 0x000fc40007ffe0ff */
[----:B------:R-:W-:Y:S02]  /*0bc0*/  SHF.L.U32 R68, R68, 0x1, RZ ;  /* 0x0000000144447819 */ /* 0x000fe400000006ff */
[-C--:B------:R-:W-:Y:S02]  /*0bd0*/  LEA.HI.SX32 R12, R12, R49.reuse, 0x1b ;  /* 0x000000310c0c7211 */ /* 0x080fe400078fdaff */
[----:B------:R-:W-:Y:S02]  /*0be0*/  SHF.L.U32 R71, R2, 0x1, RZ ;  /* 0x0000000102477819 */ /* 0x000fe400000006ff */
[-C--:B------:R-:W-:Y:S02]  /*0bf0*/  LEA.HI.SX32 R14, R14, R49.reuse, 0x1b ;  /* 0x000000310e0e7211 */ /* 0x080fe400078fdaff */
[----:B------:R-:W-:Y:S02]  /*0c00*/  SHF.L.U32 R2, R49, 0x3, RZ ;  /* 0x0000000331027819 */ /* 0x000fe400000006ff */
[----:B------:R-:W-:-:S02]  /*0c10*/  LEA.HI.SX32 R16, R16, R49, 0x1b ;  /* 0x0000003110107211 */ /* 0x000fc400078fdaff */
[----:B------:R-:W-:Y:S02]  /*0c20*/  LEA.HI.SX32 R18, R18, R49, 0x1b ;  /* 0x0000003112127211 */ /* 0x000fe400078fdaff */
[----:B------:R-:W-:Y:S02]  /*0c30*/  SHF.L.U32 R72, R12, 0x1, RZ ;  /* 0x000000010c487819 */ /* 0x000fe400000006ff */
[----:B------:R-:W-:Y:S02]  /*0c40*/  SHF.L.U32 R73, R14, 0x1, RZ ;  /* 0x000000010e497819 */ /* 0x000fe400000006ff */
[----:B------:R-:W-:Y:S02]  /*0c50*/  LEA.HI.SX32 R76, R2, R2, 0x1b ;  /* 0x00000002024c7211 */ /* 0x000fe400078fdaff */
[----:B------:R-:W-:Y:S02]  /*0c60*/  SHF.L.U32 R74, R16, 0x1, RZ ;  /* 0x00000001104a7819 */ /* 0x000fe400000006ff */
[----:B------:R-:W-:-:S02]  /*0c70*/  SHF.L.U32 R75, R18, 0x1, RZ ;  /* 0x00000001124b7819 */ /* 0x000fc400000006ff */
[----:B------:R-:W-:Y:S02]  /*0c80*/  SHF.L.U32 R76, R76, 0x1, RZ ;  /* 0x000000014c4c7819 */ /* 0x000fe400000006ff */
[----:B------:R-:W-:Y:S02]  /*0c90*/  ISETP.GE.AND P6, PT, R20, R78, PT ;  /* 0x0000004e1400720c */ /* 0x000fe40003fc6270 */
[-C--:B------:R-:W-:Y:S02]  /*0ca0*/  IADD3 R18, P0, R43, R66.reuse, RZ ;  /* 0x000000422b127210 */ /* 0x080fe40007f1e0ff */
[----:B------:R-:W-:Y:S02]  /*0cb0*/  IADD3 R2, P1, R45, R66, RZ ;  /* 0x000000422d027210 */ /* 0x000fe40007f3e0ff */
[-C--:B------:R-:W-:Y:S02]  /*0cc0*/  IADD3.X R19, R44, R67.reuse, RZ, P0, !PT ;  /* 0x000000432c137210 */ /* 0x080fe400007fe4ff */
[----:B------:R-:W-:-:S02]  /*0cd0*/  IADD3.X R3, R46, R67, RZ, P1, !PT ;  /* 0x000000432e037210 */ /* 0x000fc40000ffe4ff */
        /* <DEDUP_REMOVED lines=8> */
[----:B--2---:R0:W-:Y:S04]  /*0d60*/  STS.U16 [R68], R5 ;  /* 0x0000000544007388 */ /* 0x0041e80000000400 */
[----:B---3--:R1:W-:Y:S04]  /*0d70*/  STS.U16 [R69+0x40], R4 ;  /* 0x0000400445007388 */ /* 0x0083e80000000400 */
        /* <DEDUP_REMOVED lines=8> */
[----:B------:R-:W-:Y:S01]  /*0e00*/  STS.U16 [R74+0x180], R11 ;  /* 0x0001800b4a007388 */ /* 0x000fe20000000400 */
[----:B-1----:R-:W-:-:S03]  /*0e10*/  PRMT R9, RZ, 0x7610, R9 ;  /* 0x00007610ff097816 */ /* 0x002fc60000000009 */
[----:B------:R-:W-:Y:S01]  /*0e20*/  STS.U16 [R75+0x1c0], R10 ;  /* 0x0001c00a4b007388 */ /* 0x000fe20000000400 */
[----:B------:R-:W-:-:S06]  /*0e30*/  NOP ;  /* 0x0000000000007918 */ /* 0x000fcc0000000000 */
[----:B------:R-:W0:Y:S01]  /*0e40*/  LDS.U16 R150, [R76] ;  /* 0x000000004c967984 */ /* 0x000e220000000400 */
[----:B--2---:R-:W-:-:S03]  /*0e50*/  PRMT R8, RZ, 0x7610, R8 ;  /* 0x00007610ff087816 */ /* 0x004fc60000000008 */
[----:B------:R-:W1:Y:S04]  /*0e60*/  LDS.U16 R79, [R76+0x2] ;  /* 0x000002004c4f7984 */ /* 0x000e680000000400 */
        /* <DEDUP_REMOVED lines=35> */
[----:B------:R-:W4:Y:S04]  /*10a0*/  LDS.U16 R7, [R76+0x6] ;  /* 0x000006004c077984 */ /* 0x000f280000000400 */
[----:B------:R-:W0:Y:S04]  /*10b0*/  LDS.U16 R11, [R76+0x8] ;  /* 0x000008004c0b7984 */ /* 0x000e280000000400 */
[----:B------:R-:W-:Y:S04]  /*10c0*/  LDS.U16 R12, [R76+0xa] ;  /* 0x00000a004c0c7984 */ /* 0x000fe80000000400 */
[----:B------:R-:W-:Y:S04]  /*10d0*/  LDS.U16 R6, [R76+0xc] ;  /* 0x00000c004c067984 */ /* 0x000fe80000000400 */
[----:B------:R-:W0:Y:S04]  /*10e0*/  LDS.U16 R9, [R76+0xe] ;  /* 0x00000e004c097984 */ /* 0x000e280000000400 */
[----:B------:R-:W-:Y:S01]  /*10f0*/  BAR.SYNC.DEFER_BLOCKING 0x0 ;  /* 0x0000000000007b1d */ /* 0x000fe20000010000 */
[----:B--2---:R-:W-:-:S02]  /*1100*/  PRMT R8, RZ, 0x7610, R8 ;  /* 0x00007610ff087816 */ /* 0x004fc40000000008 */
[----:B------:R-:W-:-:S03]  /*1110*/  PRMT R13, RZ, 0x7610, R13 ;  /* 0x00007610ff0d7816 */ /* 0x000fc6000000000d */
[----:B------:R0:W2:Y:S01]  /*1120*/  @!P0 LDG.E.U16 R15, [R2.64] ;  /* 0x00000004020f8981 */ /* 0x0000a2000c1e1500 */
[----:B------:R-:W-:Y:S02]  /*1130*/  ISETP.NE.AND P0, PT, R14, RZ, PT ;  /* 0x000000ff0e00720c */ /* 0x000fe40003f05270 */
[----:B------:R-:W-:Y:S01]  /*1140*/  PRMT R14, RZ, 0x7610, R14 ;  /* 0x00007610ff0e7816 */ /* 0x000fe2000000000e */
[----:B------:R0:W2:Y:S04]  /*1150*/  @!P1 LDG.E.U16 R13, [R2.64+0x80] ;  /* 0x00008004020d9981 */ /* 0x0000a8000c1e1500 */
[----:B------:R0:W2:Y:S04]  /*1160*/  @!P3 LDG.E.U16 R17, [R2.64+0x100] ;  /* 0x000100040211b981 */ /* 0x0000a8000c1e1500 */
[----:B------:R0:W2:Y:S04]  /*1170*/  @!P2 LDG.E.U16 R14, [R2.64+0xc0] ;  /* 0x0000c004020ea981 */ /* 0x0000a8000c1e1500 */
[----:B------:R0:W2:Y:S04]  /*1180*/  @!P0 LDG.E.U16 R8, [R2.64+0x40] ;  /* 0x0000400402088981 */ /* 0x0000a8000c1e1500 */
[----:B------:R0:W2:Y:S04]  /*1190*/  @!P4 LDG.E.U16 R16, [R2.64+0x140] ;  /* 0x000140040210c981 */ /* 0x0000a8000c1e1500 */
[----:B------:R0:W2:Y:S04]  /*11a0*/  @!P5 LDG.E.U16 R29, [R2.64+0x180] ;  /* 0x00018004021dd981 */ /* 0x0000a8000c1e1500 */
[----:B------:R0:W2:Y:S02]  /*11b0*/  @!P6 LDG.E.U16 R28, [R2.64+0x1c0] ;  /* 0x0001c004021ce981 */ /* 0x0000a4000c1e1500 */
[----:B0-----:R-:W-:-:S02]  /*11c0*/  HADD2.F32 R2, -RZ, R150.H0_H0 ;  /* 0x20000096ff027230 */ /* 0x001fc40000004100 */
[----:B-1----:R-:W-:Y:S02]  /*11d0*/  HADD2.F32 R3, -RZ, R79.H0_H0 ;  /* 0x2000004fff037230 */ /* 0x002fe40000004100 */
[----:B---3--:R-:W-:Y:S02]  /*11e0*/  HADD2.F32 R5, -RZ, R5.H0_H0 ;  /* 0x20000005ff057230 */ /* 0x008fe40000004100 */
[----:B----4-:R-:W-:Y:S02]  /*11f0*/  HADD2.F32 R7, -RZ, R7.H0_H0 ;  /* 0x20000007ff077230 */ /* 0x010fe40000004100 */
[----:B------:R-:W-:Y:S01]  /*1200*/  HADD2.F32 R11, -RZ, R11.H0_H0 ;  /* 0x2000000bff0b7230 */ /* 0x000fe20000004100 */
[--C-:B-----5:R-:W-:Y:S02]  /*1210*/  FADD.FTZ R86, R5, R34.reuse ;  /* 0x0000002205567221 */ /* 0x120fe40000010000 */
[--C-:B------:R-:W-:Y:S02]  /*1220*/  FADD.FTZ R90, R7, R34.reuse ;  /* 0x00000022075a7221 */ /* 0x100fe40000010000 */
[----:B------:R-:W-:Y:S01]  /*1230*/  FADD.FTZ R92, R11, R34 ;  /* 0x000000220b5c7221 */ /* 0x000fe20000010000 */
[----:B------:R-:W-:Y:S01]  /*1240*/  BSSY B0, `(.L_x_6857) ;  /* 0x0000052000007945 */ /* 0x000fe20003800000 */
[----:B------:R-:W-:Y:S01]  /*1250*/  FSETP.GTU.FTZ.AND P6, PT, R86, 20, PT ;  /* 0x41a000005600780b */ /* 0x000fe20003fdc000 */
[----:B------:R-:W-:Y:S01]  /*1260*/  HADD2.F32 R5, -RZ, R83.H0_H0 ;  /* 0x20000053ff057230 */ /* 0x000fe20000004100 */
[----:B------:R-:W-:Y:S01]  /*1270*/  FSETP.GTU.FTZ.AND P3, PT, R90, 20, PT ;  /* 0x41a000005a00780b */ /* 0x000fe20003f7c000 */
[----:B------:R-:W-:Y:S01]  /*1280*/  HADD2.F32 R9, -RZ, R9.H0_H0 ;  /* 0x20000009ff097230 */ /* 0x000fe20000004100 */
[----:B------:R-:W-:Y:S01]  /*1290*/  FSETP.GTU.FTZ.AND P2, PT, R92, 20, PT ;  /* 0x41a000005c00780b */ /* 0x000fe20003f5c000 */
[----:B--2---:R-:W-:Y:S04]  /*12a0*/  STS.U16 [R68], R15 ;  /* 0x0000000f44007388 */ /* 0x004fe80000000400 */
        /* <DEDUP_REMOVED lines=14> */
[----:B------:R0:W3:Y:S04]  /*1390*/  LDS.U16 R101, [R76+0xc] ;  /* 0x00000c004c657984 */ /* 0x0000e80000000400 */
[----:B------:R0:W3:Y:S02]  /*13a0*/  LDS.U16 R103, [R76+0xe] ;  /* 0x00000e004c677984 */ /* 0x0000e40000000400 */
[----:B0-----:R-:W-:-:S02]  /*13b0*/  HADD2.F32 R87, -RZ, R87.H0_H0 ;  /* 0x20000057ff577230 */ /* 0x001fc40000004100 */
[----:B-1----:R-:W-:-:S03]  /*13c0*/  HADD2.F32 R89, -RZ, R89.H0_H0 ;  /* 0x20000059ff597230 */ /* 0x002fc60000004100 */
[----:B------:R-:W-:Y:S01]  /*13d0*/  FFMA.FTZ R2, R87, R2, R38 ;  /* 0x0000000257027223 */ /* 0x000fe20000010026 */
[----:B--2---:R-:W-:-:S03]  /*13e0*/  HADD2.F32 R91, -RZ, R91.H0_H0 ;  /* 0x2000005bff5b7230 */ /* 0x004fc60000004100 */
[----:B------:R-:W-:Y:S01]  /*13f0*/  FFMA.FTZ R2, R89, R3, R2 ;  /* 0x0000000359027223 */ /* 0x000fe20000010002 */
[----:B------:R-:W-:-:S05]  /*1400*/  HADD2.F32 R3, -RZ, R80.H0_H0 ;  /* 0x20000050ff037230 */ /* 0x000fca0000004100 */
[----:B------:R-:W-:Y:S01]  /*1410*/  FFMA.FTZ R2, R91, R3, R2 ;  /* 0x000000035b027223 */ /* 0x000fe20000010002 */
[----:B------:R-:W-:-:S05]  /*1420*/  HADD2.F32 R3, -RZ, R10.H0_H0 ;  /* 0x2000000aff037230 */ /* 0x000fca0000004100 */
[----:B------:R-:W-:Y:S01]  /*1430*/  FADD.FTZ R98, R3, R34 ;  /* 0x0000002203627221 */ /* 0x000fe20000010000 */
[----:B------:R-:W-:-:S04]  /*1440*/  MOV R13, c[0x0][0x16c] ;  /* 0x00005b00000d7a02 */ /* 0x000fc80000000f00 */
[----:B------:R-:W-:Y:S01]  /*1450*/  FSETP.GTU.FTZ.AND P0, PT, R98, 20, PT ;  /* 0x41a000006200780b */ /* 0x000fe20003f1c000 */
[----:B------:R-:W-:Y:S01]  /*1460*/  HADD2.F32 R8, -RZ, R81.H0_H0 ;  /* 0x20000051ff087230 */ /* 0x000fe20000004100 */
[----:B------:R-:W-:Y:S01]  /*1470*/  ISETP.GE.AND P5, PT, R13, 0x1, PT ;  /* 0x000000010d00780c */ /* 0x000fe20003fa6270 */
[----:B---3--:R-:W-:Y:S02]  /*1480*/  HADD2.F32 R93, -RZ, R93.H0_H0 ;  /* 0x2000005dff5d7230 */ /* 0x008fe40000004100 */
[----:B------:R-:W-:Y:S02]  /*1490*/  HADD2.F32 R13, -RZ, R4.H0_H0 ;  /* 0x20000004ff0d7230 */ /* 0x000fe40000004100 */
[----:B------:R-:W-:Y:S01]  /*14a0*/  HADD2.F32 R15, -RZ, R12.H0_H0 ;  /* 0x2000000cff0f7230 */ /* 0x000fe20000004100 */
[----:B------:R-:W-:Y:S01]  /*14b0*/  FFMA.FTZ R2, R93, R8, R2 ;  /* 0x000000085d027223 */ /* 0x000fe20000010002 */
[----:B------:R-:W-:Y:S01]  /*14c0*/  HADD2.F32 R8, -RZ, R82.H0_H0 ;  /* 0x20000052ff087230 */ /* 0x000fe20000004100 */
[--C-:B------:R-:W-:Y:S01]  /*14d0*/  FADD.FTZ R88, R13, R34.reuse ;  /* 0x000000220d587221 */ /* 0x100fe20000010000 */
[----:B------:R-:W-:Y:S01]  /*14e0*/  HADD2.F32 R17, -RZ, R6.H0_H0 ;  /* 0x20000006ff117230 */ /* 0x000fe20000004100 */
[----:B------:R-:W-:Y:S01]  /*14f0*/  FADD.FTZ R94, R15, R34 ;  /* 0x000000220f5e7221 */ /* 0x000fe20000010000 */
[----:B----4-:R-:W-:-:S02]  /*1500*/  HADD2.F32 R95, -RZ, R95.H0_H0 ;  /* 0x2000005fff5f7230 */ /* 0x010fc40000004100 */
[----:B------:R-:W-:Y:S01]  /*1510*/  FSETP.GTU.FTZ.AND P4, PT, R88, 20, PT ;  /* 0x41a000005800780b */ /* 0x000fe20003f9c000 */
[----:B------:R-:W-:Y:S01]  /*1520*/  FADD.FTZ R96, R17, R34 ;  /* 0x0000002211607221 */ /* 0x000fe20000010000 */
[----:B------:R-:W-:Y:S01]  /*1530*/  FSETP.GTU.FTZ.AND P1, PT, R94, 20, PT ;  /* 0x41a000005e00780b */ /* 0x000fe20003f3c000 */
[----:B------:R-:W-:Y:S01]  /*1540*/  FFMA.FTZ R8, R95, R8, R2 ;  /* 0x000000085f087223 */ /* 0x000fe20000010002 */
        /* <DEDUP_REMOVED lines=33> */
.L_x_6858:
[----:B------:R-:W-:Y:S05]  /*1760*/  BSYNC B0 ;  /* 0x0000000000007941 */ /* 0x000fea0003800000 */
.L_x_6857:
        /* <DEDUP_REMOVED lines=38> */
.L_x_6860:
[----:B------:R-:W-:Y:S05]  /*19d0*/  BSYNC B0 ;  /* 0x0000000000007941 */ /* 0x000fea0003800000 */
.L_x_6859:
[----:B------:R-:W-:Y:S01]  /*19e0*/  BSSY B0, `(.L_x_6861) ;  /* 0x0000025000007945 */ /* 0x000fe20003800000 */
[----:B------:R-:W-:Y:S01]  /*19f0*/  FSETP.GTU.FTZ.AND P6, PT, R99, 20, PT ;  /* 0x41a000006300780b */ /* 0x000fe20003fdc000 */
[----:B------:R-:W-:Y:S01]  /*1a00*/  FFMA.FTZ R8, R101, R5, R8 ;  /* 0x0000000565087223 */ /* 0x000fe20000010008 */
[----:B------:R-:W-:Y:S02]  /*1a10*/  HADD2.F32 R38, -RZ, R85.H0_H0 ;  /* 0x20000055ff267230 */ /* 0x000fe40000004100 */
        /* <DEDUP_REMOVED lines=33> */
.L_x_6862:
[----:B------:R-:W-:Y:S05]  /*1c30*/  BSYNC B0 ;  /* 0x0000000000007941 */ /* 0x000fea0003800000 */
.L_x_6861:
        /* <DEDUP_REMOVED lines=33> */
.L_x_6864:
[----:B------:R-:W-:Y:S05]  /*1e50*/  BSYNC B0 ;  /* 0x0000000000007941 */ /* 0x000fea0003800000 */
.L_x_6863:
        /* <DEDUP_REMOVED lines=33> */
.L_x_6866:
[----:B------:R-:W-:Y:S05]  /*2070*/  BSYNC B0 ;  /* 0x0000000000007941 */ /* 0x000fea0003800000 */
.L_x_6865:
        /* <DEDUP_REMOVED lines=33> */
.L_x_6868:
[----:B------:R-:W-:Y:S05]  /*2290*/  BSYNC B0 ;  /* 0x0000000000007941 */ /* 0x000fea0003800000 */
.L_x_6867:
        /* <DEDUP_REMOVED lines=33> */
.L_x_6870:
[----:B------:R-:W-:Y:S05]  /*24b0*/  BSYNC B0 ;  /* 0x0000000000007941 */ /* 0x000fea0003800000 */
.L_x_6869:
        /* <DEDUP_REMOVED lines=33> */
.L_x_6872:
[----:B------:R-:W-:Y:S05]  /*26d0*/  BSYNC B0 ;  /* 0x0000000000007941 */ /* 0x000fea0003800000 */
.L_x_6871:
[----:B------:R-:W-:Y:S01]  /*26e0*/  BAR.SYNC.DEFER_BLOCKING 0x0 ;  /* 0x0000000000007b1d */ /* 0x000fe20000010000 */
[----:B------:R-:W-:Y:S01]  /*26f0*/  HFMA2.MMA R100, -RZ, RZ, 0, 0 ;  /* 0x00000000ff647435 */ /* 0x000fe200000001ff */
[----:B------:R-:W-:Y:S01]  /*2700*/  FFMA.FTZ R38, R103, R38, R8 ;  /* 0x0000002667267223 */ /* 0x000fe20000010008 */
[----:B------:R-:W-:Y:S01]  /*2710*/  CS2R R104, SRZ ;  /* 0x0000000000687805 */ /* 0x000fe2000001ff00 */
[----:B------:R-:W-:Y:S01]  /*2720*/  MOV R102, RZ ;  /* 0x000000ff00667202 */ /* 0x000fe20000000f00 */
[----:B------:R-:W-:Y:S01]  /*2730*/  CS2R R106, SRZ ;  /* 0x00000000006a7805 */ /* 0x000fe2000001ff00 */
[----:B------:R-:W-:Y:S01]  /*2740*/  CS2R R108, SRZ ;  /* 0x00000000006c7805 */ /* 0x000fe2000001ff00 */
        /* <DEDUP_REMOVED lines=9> */
[----:B------:R-:W-:Y:S01]  /*27e0*/  MOV R2, R40 ;  /* 0x0000002800027202 */ /* 0x000fe20000000f00 */
[----:B------:R-:W-:Y:S01]  /*27f0*/  IMAD R4, R142, c[0x0][0x2b8], RZ ;  /* 0x0000ae008e047a24 */ /* 0x000fe200078e02ff */
[----:B------:R-:W-:Y:S01]  /*2800*/  MOV R3, RZ ;  /* 0x000000ff00037202 */ /* 0x000fe20000000f00 */
[----:B------:R-:W-:Y:S01]  /*2810*/  IMAD R7, R51, -0x100, R36 ;  /* 0xffffff0033077824 */ /* 0x000fe200078e0224 */
[----:B------:R-:W-:Y:S01]  /*2820*/  IADD3 R118, R148, -0x1, RZ ;  /* 0xffffffff94767810 */ /* 0x000fe20007ffe0ff */
[C---:B------:R-:W-:Y:S01]  /*2830*/  IMAD R5, R35.reuse, c[0x0][0x2bc], R4 ;  /* 0x0000af0023057a24 */ /* 0x040fe200078e0204 */
[----:B------:R-:W-:Y:S01]  /*2840*/  MOV R119, RZ ;  /* 0x000000ff00777202 */ /* 0x000fe20000000f00 */
[----:B------:R-:W-:Y:S01]  /*2850*/  IMAD.WIDE.U32 R2, R35, c[0x0][0x2b8], R2 ;  /* 0x0000ae0023027a25 */ /* 0x000fe200078e0002 */
[----:B------:R-:W-:Y:S01]  /*2860*/  MOV R100, RZ ;  /* 0x000000ff00647202 */ /* 0x000fe20000000f00 */
[----:B------:R-:W-:Y:S01]  /*2870*/  CS2R R120, SRZ ;  /* 0x0000000000787805 */ /* 0x000fe2000001ff00 */
[----:B------:R-:W-:Y:S01]  /*2880*/  CS2R R104, SRZ ;  /* 0x0000000000687805 */ /* 0x000fe2000001ff00 */
[----:B------:R-:W-:Y:S01]  /*2890*/  IMAD R4, R144, c[0x0][0x2c0], RZ ;  /* 0x0000b00090047a24 */ /* 0x000fe200078e02ff */
[----:B------:R-:W-:Y:S01]  /*28a0*/  IADD3 R3, R3, R5, RZ ;  /* 0x0000000503037210 */ /* 0x000fe20007ffe0ff */
[----:B------:R-:W-:Y:S01]  /*28b0*/  CS2R R106, SRZ ;  /* 0x00000000006a7805 */ /* 0x000fe2000001ff00 */
[----:B------:R-:W-:Y:S01]  /*28c0*/  MOV R102, RZ ;  /* 0x000000ff00667202 */ /* 0x000fe20000000f00 */
[C---:B------:R-:W-:Y:S01]  /*28d0*/  IMAD R5, R37.reuse, c[0x0][0x2c4], R4 ;  /* 0x0000b10025057a24 */ /* 0x040fe200078e0204 */
[----:B------:R-:W-:Y:S01]  /*28e0*/  LEA.HI R4, R118, R118, RZ, 0x1 ;  /* 0x0000007676047211 */ /* 0x000fe200078f08ff */
[----:B------:R-:W-:Y:S01]  /*28f0*/  IMAD.WIDE.U32 R16, R37, c[0x0][0x2c0], R2 ;  /* 0x0000b00025107a25 */ /* 0x000fe200078e0002 */
[----:B------:R-:W-:-:S04]  /*2900*/  CS2R R108, SRZ ;  /* 0x00000000006c7805 */ /* 0x000fc8000001ff00 */
[----:B------:R-:W-:Y:S02]  /*2910*/  IADD3 R17, R17, R5, RZ ;  /* 0x0000000511117210 */ /* 0x000fe40007ffe0ff */
[----:B------:R-:W-:Y:S02]  /*2920*/  LEA R2, P0, R16, c[0x0][0x320], 0x2 ;  /* 0x0000c80010027a11 */ /* 0x000fe400078010ff */
        /* <DEDUP_REMOVED lines=22> */
.L_x_6894:
        /* <DEDUP_REMOVED lines=10> */
[C---:B------:R-:W-:Y:S02]  /*2b30*/  IMAD R125, R119.reuse, c[0x0][0x1c4], R122 ;  /* 0x00007100777d7a24 */ /* 0x040fe400078e027a */
[----:B------:R-:W-:-:S04]  /*2b40*/  IMAD.WIDE.U32 R126, R119, c[0x0][0x1c0], R20 ;  /* 0x00007000777e7a25 */ /* 0x000fc800078e0014 */
[----:B------:R-:W-:Y:S01]  /*2b50*/  IMAD R31, R119, c[0x0][0x18c], R78 ;  /* 0x00006300771f7a24 */ /* 0x000fe200078e024e */
[----:B------:R-:W-:Y:S01]  /*2b60*/  IADD3 R78, -R77, c[0x0][0x168], RZ ;  /* 0x00005a004d4e7a10 */ /* 0x000fe20007ffe1ff */
[----:B------:R-:W-:Y:S01]  /*2b70*/  IMAD.WIDE.U32 R122, R119, c[0x0][0x188], R28 ;  /* 0x00006200777a7a25 */ /* 0x000fe200078e001c */
[----:B------:R-:W-:Y:S02]  /*2b80*/  LEA R28, P1, R126, R47, 0x1 ;  /* 0x0000002f7e1c7211 */ /* 0x000fe400078208ff */
[----:B------:R-:W-:Y:S02]  /*2b90*/  IADD3 R29, R127, R125, RZ ;  /* 0x0000007d7f1d7210 */ /* 0x000fe40007ffe0ff */
[----:B------:R-:W-:Y:S02]  /*2ba0*/  IADD3 R31, R123, R31, RZ ;  /* 0x0000001f7b1f7210 */ /* 0x000fe40007ffe0ff */
[----:B------:R-:W-:Y:S02]  /*2bb0*/  LEA R124, P2, R122, c[0x0][0x220], 0x2 ;  /* 0x000088007a7c7a11 */ /* 0x000fe400078410ff */
[----:B------:R-:W-:-:S02]  /*2bc0*/  ISETP.GE.AND P6, PT, R20, R78, PT ;  /* 0x0000004e1400720c */ /* 0x000fc40003fc6270 */
[----:B------:R-:W-:Y:S02]  /*2bd0*/  LEA.HI.X R29, R126, R48, R29, 0x1, P1 ;  /* 0x000000307e1d7211 */ /* 0x000fe400008f0c1d */
[----:B------:R-:W-:Y:S02]  /*2be0*/  LEA.HI.X R125, R122, c[0x0][0x224], R31, 0x2, P2 ;  /* 0x000089007a7d7a11 */ /* 0x000fe400010f141f */
[-C--:B------:R-:W-:Y:S02]  /*2bf0*/  ISETP.GE.AND P1, PT, R59, R78.reuse, PT ;  /* 0x0000004e3b00720c */ /* 0x080fe40003f26270 */
[----:B------:R-:W-:Y:S01]  /*2c00*/  PRMT R123, RZ, 0x7610, R123 ;  /* 0x00007610ff7b7816 */ /* 0x000fe2000000007b */
[----:B0-2---:R0:W2:Y:S01]  /*2c10*/  LDG.E R122, [R124.64] ;  /* 0x000000047c7a7981 */ /* 0x0050a2000c1e1900 */
[-C--:B------:R-:W-:Y:S02]  /*2c20*/  ISETP.GE.AND P2, PT, R60, R78.reuse, PT ;  /* 0x0000004e3c00720c */ /* 0x080fe40003f46270 */
        /* <DEDUP_REMOVED lines=24> */
[----:B------:R-:W-:-:S05]  /*2db0*/  IMAD.WIDE.U32 R126, R119, c[0x0][0x1a0], R126 ;  /* 0x00006800777e7a25 */ /* 0x000fca00078e007e */
[----:B------:R-:W-:Y:S02]  /*2dc0*/  IADD3 R31, R127, R31, RZ ;  /* 0x0000001f7f1f7210 */ /* 0x000fe40007ffe0ff */
[----:B0-----:R-:W-:Y:S02]  /*2dd0*/  LEA R124, P1, R126, c[0x0][0x228], 0x2 ;  /* 0x00008a007e7c7a11 */ /* 0x001fe400078210ff */
[----:B-1----:R-:W-:Y:S02]  /*2de0*/  LEA R28, R118, R119, 0x8 ;  /* 0x00000077761c7211 */ /* 0x002fe400078e40ff */
[----:B------:R-:W-:Y:S02]  /*2df0*/  LEA.HI.X R125, R126, c[0x0][0x22c], R31, 0x2, P1 ;  /* 0x00008b007e7d7a11 */ /* 0x000fe400008f141f */
[----:B------:R-:W-:-:S03]  /*2e00*/  @P3 IADD3 R28, R40, 0x200, RZ ;  /* 0x00000200281c3810 */ /* 0x000fc60007ffe0ff */
[----:B------:R0:W5:Y:S01]  /*2e10*/  LDG.E R31, [R124.64] ;  /* 0x000000047c1f7981 */ /* 0x000162000c1e1900 */
[----:B------:R-:W-:Y:S02]  /*2e20*/  @P0 IADD3 R126, R148, -0x2, RZ ;  /* 0xfffffffe947e0810 */ /* 0x000fe40007ffe0ff */
[----:B0-----:R-:W-:-:S03]  /*2e30*/  SHF.L.U32 R124, R28, 0x2, RZ ;  /* 0x000000021c7c7819 */ /* 0x001fc600000006ff */
[----:B------:R-:W-:Y:S01]  /*2e40*/  @P0 IMAD R29, R126, c[0x0][0x16c], R119 ;  /* 0x00005b007e1d0a24 */ /* 0x000fe200078e0277 */
[----:B------:R-:W-:-:S03]  /*2e50*/  HFMA2.MMA R159, -RZ, RZ, 0, 0 ;  /* 0x00000000ff9f7435 */ /* 0x000fc600000001ff */
[----:B------:R-:W-:Y:S01]  /*2e60*/  @P0 IMAD.WIDE R28, R29, 0x8, R26 ;  /* 0x000000081d1c0825 */ /* 0x000fe200078e021a */
[----:B------:R-:W-:Y:S01]  /*2e70*/  ISETP.NE.AND P2, PT, R40, 0x1f, PT ;  /* 0x0000001f2800780c */ /* 0x000fe20003f45270 */
[----:B------:R-:W-:Y:S02]  /*2e80*/  HADD2.F32 R127, -RZ, R150.H0_H0 ;  /* 0x20000096ff7f7230 */ /* 0x000fe40000004100 */
[----:B------:R-:W-:-:S03]  /*2e90*/  HADD2.F32 R125, -RZ, R79.H0_H0 ;  /* 0x2000004fff7d7230 */ /* 0x000fc60000004100 */
[----:B------:R-:W-:Y:S02]  /*2ea0*/  FMUL.FTZ R161, R127, R98 ;  /* 0x000000627fa17220 */ /* 0x000fe40000410000 */
[----:B------:R-:W-:Y:S01]  /*2eb0*/  FMUL.FTZ R163, R125, R86 ;  /* 0x000000567da37220 */ /* 0x000fe20000410000 */
[----:B------:R-:W-:Y:S01]  /*2ec0*/  BSSY B0, `(.L_x_6874) ;  /* 0x000004a000007945 */ /* 0x000fe20003800000 */
[----:B--2---:R-:W-:-:S04]  /*2ed0*/  FMUL.FTZ R135, R122, 1.4426950216293334961 ;  /* 0x3fb8aa3b7a877820 */ /* 0x004fc80000410000 */
[----:B------:R-:W-:-:S06]  /*2ee0*/  FMUL.FTZ R147, R135, R98 ;  /* 0x0000006287937220 */ /* 0x000fcc0000410000 */
[----:B------:R-:W0:Y:S01]  /*2ef0*/  MUFU.EX2 R147, R147 ;  /* 0x0000009300937308 */ /* 0x000e220000000800 */
[----:B---3--:R-:W-:Y:S04]  /*2f00*/  STS.U16 [R68], R123 ;  /* 0x0000007b44007388 */ /* 0x008fe80000000400 */
[----:B----4-:R1:W-:Y:S04]  /*2f10*/  STS.U16 [R69+0x40], R128 ;  /* 0x0000408045007388 */ /* 0x0103e80000000400 */
[----:B------:R-:W-:Y:S04]  /*2f20*/  STS.U16 [R70+0x80], R129 ;  /* 0x0000808146007388 */ /* 0x000fe80000000400 */
[----:B------:R2:W-:Y:S04]  /*2f30*/  STS.U16 [R71+0xc0], R130 ;  /* 0x0000c08247007388 */ /* 0x0005e80000000400 */
[----:B------:R-:W-:Y:S04]  /*2f40*/  STS.U16 [R72+0x100], R131 ;  /* 0x0001008348007388 */ /* 0x000fe80000000400 */
[----:B------:R3:W-:Y:S04]  /*2f50*/  STS.U16 [R73+0x140], R132 ;  /* 0x0001408449007388 */ /* 0x0007e80000000400 */
[----:B------:R-:W-:Y:S04]  /*2f60*/  STS.U16 [R74+0x180], R133 ;  /* 0x000180854a007388 */ /* 0x000fe80000000400 */
[----:B------:R4:W-:Y:S01]  /*2f70*/  STS.U16 [R75+0x1c0], R134 ;  /* 0x0001c0864b007388 */ /* 0x0009e20000000400 */
[----:B------:R-:W-:-:S06]  /*2f80*/  NOP ;  /* 0x0000000000007918 */ /* 0x000fcc0000000000 */
[----:B------:R-:W3:Y:S04]  /*2f90*/  LDS.U16 R151, [R76] ;  /* 0x000000004c977984 */ /* 0x000ee80000000400 */
        /* <DEDUP_REMOVED lines=8> */
[----:B------:R-:W-:-:S03]  /*3020*/  FMUL.FTZ R126, R135, R86 ;  /* 0x00000056877e7220 */ /* 0x000fc60000410000 */
[----:B------:R-:W-:Y:S01]  /*3030*/  BAR.SYNC.DEFER_BLOCKING 0x0 ;  /* 0x0000000000007b1d */ /* 0x000fe20000010000 */
[C---:B-1----:R-:W-:Y:S02]  /*3040*/  FMUL.FTZ R128, R135.reuse, R88 ;  /* 0x0000005887807220 */ /* 0x042fe40000410000 */
[----:B--2---:R-:W-:-:S03]  /*3050*/  FMUL.FTZ R130, R135, R90 ;  /* 0x0000005a87827220 */ /* 0x004fc60000410000 */
[----:B------:R-:W1:Y:S01]  /*3060*/  MUFU.EX2 R126, R126 ;  /* 0x0000007e007e7308 */ /* 0x000e620000000800 */
[----:B---3--:R-:W-:-:S07]  /*3070*/  FMUL.FTZ R132, R135, R92 ;  /* 0x0000005c87847220 */ /* 0x008fce0000410000 */
[----:B------:R-:W2:Y:S01]  /*3080*/  MUFU.EX2 R128, R128 ;  /* 0x0000008000807308 */ /* 0x000ea20000000800 */
[----:B----4-:R-:W-:-:S07]  /*3090*/  FMUL.FTZ R134, R135, R94 ;  /* 0x0000005e87867220 */ /* 0x010fce0000410000 */
[----:B------:R-:W3:Y:S01]  /*30a0*/  MUFU.EX2 R130, R130 ;  /* 0x0000008200827308 */ /* 0x000ee20000000800 */
[C---:B------:R-:W-:Y:S01]  /*30b0*/  FMUL.FTZ R136, R135.reuse, R96 ;  /* 0x0000006087887220 */ /* 0x040fe20000410000 */
[----:B------:R1:W5:Y:S06]  /*30c0*/  @P0 LDG.E R159, [R28.64+0x4] ;  /* 0x000004041c9f0981 */ /* 0x00036c000c1e1900 */
[----:B------:R-:W4:Y:S01]  /*30d0*/  MUFU.EX2 R132, R132 ;  /* 0x0000008400847308 */ /* 0x000f220000000800 */
[----:B------:R-:W-:Y:S02]  /*30e0*/  FMUL.FTZ R137, R135, R99 ;  /* 0x0000006387897220 */ /* 0x000fe40000410000 */
[----:B-1----:R-:W-:-:S05]  /*30f0*/  FMUL.FTZ R29, R147, R126 ;  /* 0x0000007e931d7220 */ /* 0x002fca0000410000 */
[----:B------:R-:W1:Y:S01]  /*3100*/  MUFU.EX2 R134, R134 ;  /* 0x0000008600867308 */ /* 0x000e620000000800 */
[----:B--2---:R-:W-:-:S07]  /*3110*/  FMUL.FTZ R29, R128, R29 ;  /* 0x0000001d801d7220 */ /* 0x004fce0000410000 */
[----:B------:R-:W2:Y:S01]  /*3120*/  MUFU.EX2 R136, R136 ;  /* 0x0000008800887308 */ /* 0x000ea20000000800 */
[----:B---3--:R-:W-:-:S04]  /*3130*/  FMUL.FTZ R29, R130, R29 ;  /* 0x0000001d821d7220 */ /* 0x008fc80000410000 */
[----:B----4-:R-:W-:-:S03]  /*3140*/  FMUL.FTZ R29, R132, R29 ;  /* 0x0000001d841d7220 */ /* 0x010fc60000410000 */
[----:B------:R-:W3:Y:S01]  /*3150*/  MUFU.EX2 R137, R137 ;  /* 0x0000008900897308 */ /* 0x000ee20000000800 */
[----:B-1----:R-:W-:-:S04]  /*3160*/  FMUL.FTZ R29, R134, R29 ;  /* 0x0000001d861d7220 */ /* 0x002fc80000410000 */
[----:B--2---:R-:W-:-:S04]  /*3170*/  FMUL.FTZ R140, R136, R29 ;  /* 0x0000001d888c7220 */ /* 0x004fc80000410000 */
[----:B---3--:R-:W-:Y:S02]  /*3180*/  FMUL.FTZ R170, R137, R140 ;  /* 0x0000008c89aa7220 */ /* 0x008fe40000410000 */
[----:B------:R1:W2:Y:S01]  /*3190*/  @P2 LDS R140, [R40.X4+0x107c] ;  /* 0x00107c00288c2984 */ /* 0x0002a20000004800 */
[----:B------:R-:W-:Y:S01]  /*31a0*/  HADD2.F32 R123, -RZ, R80.H0_H0 ;  /* 0x20000050ff7b7230 */ /* 0x000fe20000004100 */
[----:B------:R-:W-:Y:S01]  /*31b0*/  FFMA.FTZ R28, R126, R161, R163 ;  /* 0x000000a17e1c7223 */ /* 0x000fe200000100a3 */
[----:B------:R-:W-:-:S03]  /*31c0*/  HADD2.F32 R129, -RZ, R81.H0_H0 ;  /* 0x20000051ff817230 */ /* 0x000fc60000004100 */
[----:B------:R-:W-:Y:S01]  /*31d0*/  FMUL.FTZ R165, R123, R88 ;  /* 0x000000587ba57220 */ /* 0x000fe20000410000 */
        /* <DEDUP_REMOVED lines=9> */
[----:B0-----:R-:W-:Y:S01]  /*3270*/  HADD2.F32 R124, -RZ, R85.H0_H0 ;  /* 0x20000055ff7c7230 */ /* 0x001fe20000004100 */
[----:B------:R-:W-:Y:S02]  /*3280*/  FMUL.FTZ R143, R135, R96 ;  /* 0x00000060878f7220 */ /* 0x000fe40000410000 */
[----:B------:R-:W-:Y:S02]  /*3290*/  FFMA.FTZ R28, R134, R28, R145 ;  /* 0x0000001c861c7223 */ /* 0x000fe40000010091 */
[----:B------:R-:W-:Y:S02]  /*32a0*/  FMUL.FTZ R138, R124, R99 ;  /* 0x000000637c8a7220 */ /* 0x000fe40000410000 */
[----:B------:R-:W-:-:S04]  /*32b0*/  FFMA.FTZ R28, R136, R28, R143 ;  /* 0x0000001c881c7223 */ /* 0x000fc8000001008f */
[----:B------:R-:W-:Y:S01]  /*32c0*/  FFMA.FTZ R167, R137, R28, R138 ;  /* 0x0000001c89a77223 */ /* 0x000fe2000001008a */
[----:B------:R-:W-:Y:S05]  /*32d0*/  @P2 BRA `(.L_x_6875) ;  /* 0x0000008000002947 */ /* 0x000fea0003800000 */
[----:B-1----:R-:W-:Y:S02]  /*32e0*/  ISETP.NE.AND P1, PT, R148, c[0x0][0x174], PT ;  /* 0x00005d0094007a0c */ /* 0x002fe40003f25270 */
[----:B--2---:R-:W-:-:S11]  /*32f0*/  MOV R140, 0x3f800000 ;  /* 0x3f800000008c7802 */ /* 0x004fd60000000f00 */
[----:B------:R-:W-:-:S04]  /*3300*/  @P1 IADD3 R29, -R51, c[0x0][0x174], RZ ;  /* 0x00005d00331d1a10 */ /* 0x000fc80007ffe1ff */
[----:B------:R-:W-:-:S04]  /*3310*/  @P1 LEA.HI R28, R29, R29, RZ, 0x1 ;  /* 0x0000001d1d1c1211 */ /* 0x000fc800078f08ff */
[----:B------:R-:W-:-:S04]  /*3320*/  @P1 LOP3.LUT R28, R28, 0xfffffe, RZ, 0xc0, !PT ;  /* 0x00fffffe1c1c1812 */ /* 0x000fc800078ec0ff */
[----:B------:R-:W-:-:S04]  /*3330*/  @P1 IADD3 R28, -R28, R29, RZ ;  /* 0x0000001d1c1c1210 */ /* 0x000fc80007ffe1ff */
[----:B------:R-:W-:-:S05]  /*3340*/  @P1 LEA R28, R28, R119, 0x8 ;  /* 0x000000771c1c1211 */ /* 0x000fca00078e40ff */
[----:B------:R0:W1:Y:S02]  /*3350*/  @P1 LDS R140, [R28.X4+0x878] ;  /* 0x000878001c8c1984 */ /* 0x0000640000004800 */
.L_x_6875:
[----:B-1----:R-:W-:Y:S05]  /*3360*/  BSYNC B0 ;  /* 0x0000000000007941 */ /* 0x002fea0003800000 */
.L_x_6874:
[----:B0-----:R-:W0:Y:S01]  /*3370*/  SHFL.UP PT, R28, R167, 0x1, RZ ;  /* 0x04200000a71c7989 */ /* 0x001e2200000e00ff */
[----:B------:R-:W-:Y:S01]  /*3380*/  ISETP.GE.AND P1, PT, R49, 0x1, PT ;  /* 0x000000013100780c */ /* 0x000fe20003f26270 */
[----:B------:R-:W-:Y:S01]  /*3390*/  HADD2.F32 R164, -RZ, R157.H0_H0 ;  /* 0x2000009dffa47230 */ /* 0x000fe20000004100 */
[----:B------:R-:W-:Y:S01]  /*33a0*/  ISETP.NE.AND P4, PT, R146, 0x1f, PT ;  /* 0x0000001f9200780c */ /* 0x000fe20003f85270 */
[----:B------:R-:W1:Y:S01]  /*33b0*/  SHFL.UP PT, R29, R170, 0x1, RZ ;  /* 0x04200000aa1d7989 */ /* 0x000e6200000e00ff */
        /* <DEDUP_REMOVED lines=13> */
[C---:B------:R-:W-:Y:S02]  /*3490*/  FMUL.FTZ R168, R31.reuse, R158 ;  /* 0x0000009e1fa87220 */ /* 0x040fe40000410000 */
[C---:B0-----:R-:W-:Y:S02]  /*34a0*/  @P1 FFMA.FTZ R167, R170.reuse, R28, R167 ;  /* 0x0000001caaa71223 */ /* 0x041fe400000100a7 */
[----:B------:R-:W-:Y:S02]  /*34b0*/  FMUL.FTZ R28, R31, R164 ;  /* 0x000000a41f1c7220 */ /* 0x000fe40000410000 */
[----:B-1----:R-:W-:Y:S01]  /*34c0*/  @P1 FMUL.FTZ R170, R170, R29 ;  /* 0x0000001daaaa1220 */ /* 0x002fe20000410000 */
[----:B------:R-:W0:Y:S01]  /*34d0*/  SHFL.UP PT, R169, R167, 0x2, RZ ;  /* 0x04400000a7a97989 */ /* 0x000e2200000e00ff */
[----:B------:R-:W-:Y:S01]  /*34e0*/  FMUL.FTZ R176, R101, R28 ;  /* 0x0000001c65b07220 */ /* 0x000fe20000410000 */
[----:B------:R-:W-:Y:S01]  /*34f0*/  ISETP.GE.AND P1, PT, R49, 0x2, PT ;  /* 0x000000023100780c */ /* 0x000fe20003f26270 */
[----:B------:R-:W-:-:S02]  /*3500*/  FMUL.FTZ R28, R31, R160 ;  /* 0x000000a01f1c7220 */ /* 0x000fc40000410000 */
[----:B------:R-:W-:Y:S02]  /*3510*/  FFMA.FTZ R29, R137, R177, R176 ;  /* 0x000000b1891d7223 */ /* 0x000fe400000100b0 */
[----:B------:R-:W-:Y:S02]  /*3520*/  FMUL.FTZ R157, R95, R28 ;  /* 0x0000001c5f9d7220 */ /* 0x000fe40000410000 */
[----:B------:R-:W-:Y:S02]  /*3530*/  FFMA.FTZ R149, R136, R29, R175 ;  /* 0x0000001d88957223 */ /* 0x000fe400000100af */
[----:B--2---:R-:W-:Y:S02]  /*3540*/  FMUL.FTZ R29, R137, R140 ;  /* 0x0000008c891d7220 */ /* 0x004fe40000410000 */
        /* <DEDUP_REMOVED lines=8> */
[----:B------:R-:W-:Y:S01]  /*35d0*/  FMUL.FTZ R149, R89, R168 ;  /* 0x000000a859957220 */ /* 0x000fe20000410000 */
[----:B------:R-:W1:Y:S01]  /*35e0*/  SHFL.UP PT, R29, R170, 0x2, RZ ;  /* 0x04400000aa1d7989 */ /* 0x000e6200000e00ff */
[----:B------:R-:W-:Y:S02]  /*35f0*/  FFMA.FTZ R168, R130, R171, R151 ;  /* 0x000000ab82a87223 */ /* 0x000fe40000010097 */
[----:B------:R-:W-:Y:S02]  /*3600*/  FMUL.FTZ R171, R132, R153 ;  /* 0x0000009984ab7220 */ /* 0x000fe40000410000 */
[----:B------:R-:W-:Y:S02]  /*3610*/  FMUL.FTZ R28, R31, R156 ;  /* 0x0000009c1f1c7220 */ /* 0x000fe40000410000 */
[----:B------:R-:W-:Y:S02]  /*3620*/  FMUL.FTZ R171, R130, R171 ;  /* 0x000000ab82ab7220 */ /* 0x000fe40000410000 */
[----:B------:R-:W-:-:S02]  /*3630*/  FMUL.FTZ R153, R87, R28 ;  /* 0x0000001c57997220 */ /* 0x000fc40000410000 */
        /* <DEDUP_REMOVED lines=11> */
[C---:B0-----:R-:W-:Y:S01]  /*36f0*/  @P4 FFMA.FTZ R172, R171.reuse, R173, R172 ;  /* 0x000000adabac4223 */ /* 0x041fe200000100ac */
[----:B------:R-:W-:Y:S01]  /*3700*/  SHF.L.U32 R173, R120, 0x2, RZ ;  /* 0x0000000278ad7819 */ /* 0x000fe200000006ff */
        /* <DEDUP_REMOVED lines=20> */
[----:B-1----:R-:W-:-:S03]  /*3850*/  @!P1 FMUL.FTZ R171, R171, R168 ;  /* 0x000000a8abab9220 */ /* 0x002fc60000410000 */
[----:B------:R-:W0:Y:S01]  /*3860*/  SHFL.DOWN PT, R169, R172, 0x8, 0x1f ;  /* 0x09001f00aca97f89 */ /* 0x000e2200000e0000 */
[----:B------:R-:W-:-:S03]  /*3870*/  ISETP.GE.AND P1, PT, R148, c[0x0][0x174], PT ;  /* 0x00005d0094007a0c */ /* 0x000fc60003f26270 */
[----:B------:R-:W1:Y:S01]  /*3880*/  SHFL.DOWN PT, R174, R171, 0x8, 0x1f ;  /* 0x09001f00abae7f89 */ /* 0x000e6200000e0000 */
[----:B------:R-:W-:Y:S01]  /*3890*/  ISETP.NE.OR P1, PT, R146, RZ, P1 ;  /* 0x000000ff9200720c */ /* 0x000fe20000f25670 */
[C---:B--2---:R-:W-:Y:S01]  /*38a0*/  @P4 FFMA.FTZ R167, R170.reuse, R28, R167 ;  /* 0x0000001caaa74223 */ /* 0x044fe200000100a7 */
[----:B------:R-:W-:Y:S01]  /*38b0*/  HFMA2.MMA R28, -RZ, RZ, 1.875, 0 ;  /* 0x3f800000ff1c7435 */ /* 0x000fe200000001ff */
[----:B---3--:R-:W-:Y:S01]  /*38c0*/  @P4 FMUL.FTZ R170, R170, R29 ;  /* 0x0000001daaaa4220 */ /* 0x008fe20000410000 */
[----:B------:R-:W-:Y:S01]  /*38d0*/  ISETP.GE.U32.AND P4, PT, R146, 0x18, PT ;  /* 0x000000189200780c */ /* 0x000fe20003f86070 */
[----:B------:R-:W-:Y:S01]  /*38e0*/  SHFL.IDX PT, R168, R159, RZ, 0x1f ;  /* 0x00001fff9fa87589 */ /* 0x000fe200000e0000 */
[----:B------:R-:W-:-:S03]  /*38f0*/  MOV R29, RZ ;  /* 0x000000ff001d7202 */ /* 0x000fc60000000f00 */
        /* <DEDUP_REMOVED lines=12> */
[-C--:B------:R-:W-:Y:S02]  /*39c0*/  FFMA.FTZ R165, R128, R167.reuse, R165 ;  /* 0x000000a780a57223 */ /* 0x080fe400000100a5 */
[----:B------:R-:W-:Y:S02]  /*39d0*/  FFMA.FTZ R156, R87, R156, RZ ;  /* 0x0000009c579c7223 */ /* 0x000fe400000100ff */
[----:B------:R-:W-:Y:S02]  /*39e0*/  FMUL.FTZ R154, R154, R167 ;  /* 0x000000a79a9a7220 */ /* 0x000fe40000410000 */
[----:B0-----:R-:W-:-:S02]  /*39f0*/  @!P1 FFMA.FTZ R172, R171, R169, R172 ;  /* 0x000000a9abac9223 */ /* 0x001fc400000100ac */
[----:B-1----:R-:W-:Y:S01]  /*3a00*/  @!P1 FMUL.FTZ R171, R171, R174 ;  /* 0x000000aeabab9220 */ /* 0x002fe20000410000 */
[----:B------:R-:W-:Y:S01]  /*3a10*/  SHFL.IDX PT, R147, R29, RZ, 0x1f ;  /* 0x00001fff1d937589 */ /* 0x000fe200000e0000 */
[-C--:B------:R-:W-:Y:S02]  /*3a20*/  FMUL.FTZ R152, R152, R165.reuse ;  /* 0x000000a598987220 */ /* 0x080fe40000410000 */
[----:B------:R-:W-:Y:S01]  /*3a30*/  FFMA.FTZ R154, R89, R154, R156 ;  /* 0x0000009a599a7223 */ /* 0x000fe2000001009c */
[----:B------:R-:W-:Y:S01]  /*3a40*/  SHFL.DOWN PT, R159, R172, 0x1, 0x1f ;  /* 0x08201f00ac9f7f89 */ /* 0x000fe200000e0000 */
[----:B------:R-:W-:Y:S02]  /*3a50*/  FFMA.FTZ R156, R130, R165, R139 ;  /* 0x000000a5829c7223 */ /* 0x000fe4000001008b */
[----:B------:R-:W-:Y:S01]  /*3a60*/  FFMA.FTZ R154, R91, R152, R154 ;  /* 0x000000985b9a7223 */ /* 0x000fe2000001009a */
[----:B------:R-:W0:Y:S01]  /*3a70*/  SHFL.DOWN PT, R174, R171, 0x1, 0x1f ;  /* 0x08201f00abae7f89 */ /* 0x000e2200000e0000 */
[----:B------:R-:W-:-:S02]  /*3a80*/  FMUL.FTZ R158, R158, R156 ;  /* 0x0000009c9e9e7220 */ /* 0x000fc40000410000 */
[----:B------:R-:W-:Y:S01]  /*3a90*/  FFMA.FTZ R169, R132, R156, R141 ;  /* 0x0000009c84a97223 */ /* 0x000fe2000001008d */
[----:B------:R-:W-:Y:S01]  /*3aa0*/  SHFL.IDX PT, R152, R172, RZ, 0x1f ;  /* 0x00001fffac987589 */ /* 0x000fe200000e0000 */
[----:B------:R-:W-:Y:S01]  /*3ab0*/  FFMA.FTZ R154, R93, R158, R154 ;  /* 0x0000009e5d9a7223 */ /* 0x000fe2000001009a */
[----:B------:R-:W-:Y:S01]  /*3ac0*/  SHF.L.U64.HI R158, R120, 0x2, R121 ;  /* 0x00000002789e7819 */ /* 0x000fe20000010279 */
[-C--:B------:R-:W-:Y:S01]  /*3ad0*/  FMUL.FTZ R160, R160, R169.reuse ;  /* 0x000000a9a0a07220 */ /* 0x080fe20000410000 */
[----:B------:R-:W1:Y:S01]  /*3ae0*/  SHFL.IDX PT, R139, R171, RZ, 0x1f ;  /* 0x00001fffab8b7589 */ /* 0x000e6200000e0000 */
[----:B------:R-:W-:Y:S02]  /*3af0*/  FFMA.FTZ R170, R134, R169, R145 ;  /* 0x000000a986aa7223 */ /* 0x000fe40000010091 */
[----:B------:R-:W-:Y:S02]  /*3b00*/  FFMA.FTZ R154, R95, R160, R154 ;  /* 0x000000a05f9a7223 */ /* 0x000fe4000001009a */
[----:B------:R-:W-:-:S02]  /*3b10*/  FMUL.FTZ R162, R162, R170 ;  /* 0x000000aaa2a27220 */ /* 0x000fc40000410000 */
[----:B------:R-:W-:Y:S02]  /*3b20*/  FFMA.FTZ R160, R136, R170, R143 ;  /* 0x000000aa88a07223 */ /* 0x000fe4000001008f */
[----:B------:R-:W-:Y:S02]  /*3b30*/  FFMA.FTZ R154, R97, R162, R154 ;  /* 0x000000a2619a7223 */ /* 0x000fe4000001009a */
[-C--:B------:R-:W-:Y:S01]  /*3b40*/  FFMA.FTZ R162, R137, R160.reuse, R138 ;  /* 0x000000a089a27223 */ /* 0x080fe2000001008a */
[----:B------:R-:W-:Y:S01]  /*3b50*/  P2R R138, PR, RZ, 0x20 ;  /* 0x00000020ff8a7803 */ /* 0x000fe20000000000 */
[----:B------:R-:W-:Y:S02]  /*3b60*/  FMUL.FTZ R164, R164, R160 ;  /* 0x000000a0a4a47220 */ /* 0x000fe40000410000 */
[----:B------:R-:W-:Y:S02]  /*3b70*/  FMUL.FTZ R138, R166, R162 ;  /* 0x000000a2a68a7220 */ /* 0x000fe40000410000 */
[----:B0-----:R-:W-:-:S02]  /*3b80*/  @P2 FFMA.FTZ R147, R174, R147, R159 ;  /* 0x00000093ae932223 */ /* 0x001fc4000001009f */
[----:B------:R-:W-:Y:S01]  /*3b90*/  FFMA.FTZ R154, R101, R164, R154 ;  /* 0x000000a4659a7223 */ /* 0x000fe2000001009a */
[----:B------:R-:W-:Y:S01]  /*3ba0*/  IADD3 R164, -R77, c[0x0][0x168], -R40 ;  /* 0x00005a004da47a10 */ /* 0x000fe20007ffe928 */
[----:B------:R-:W-:Y:S02]  /*3bb0*/  IMAD R158, R158, c[0x0][0x2d0], RZ ;  /* 0x0000b4009e9e7a24 */ /* 0x000fe400078e02ff */
[----:B------:R-:W-:Y:S01]  /*3bc0*/  FFMA.FTZ R138, R103, R138, R154 ;  /* 0x0000008a678a7223 */ /* 0x000fe2000001009a */
[C---:B------:R-:W-:Y:S01]  /*3bd0*/  ISETP.GE.AND P1, PT, R164.reuse, 0x1, PT ;  /* 0x00000001a400780c */ /* 0x040fe20003f26270 */
[C---:B-1----:R-:W-:Y:S01]  /*3be0*/  FFMA.FTZ R29, R139.reuse, R29, R152 ;  /* 0x0000001d8b1d7223 */ /* 0x042fe20000010098 */
[----:B------:R-:W-:Y:S01]  /*3bf0*/  ISETP.GE.AND P2, PT, R164, 0x21, PT ;  /* 0x00000021a400780c */ /* 0x000fe20003f46270 */
[----:B------:R-:W-:Y:S02]  /*3c00*/  FMUL.FTZ R28, R139, R28 ;  /* 0x0000001c8b1c7220 */ /* 0x000fe40000410000 */
[----:B------:R-:W-:-:S02]  /*3c10*/  FFMA.FTZ R139, R147, R140, R177 ;  /* 0x0000008c938b7223 */ /* 0x000fc400000100b1 */
[----:B------:R-:W-:Y:S01]  /*3c20*/  FMUL.FTZ R152, R31, R168 ;  /* 0x000000a81f987220 */ /* 0x000fe20000410000 */
[----:B------:R0:W-:Y:S01]  /*3c30*/  @!P5 STS.64 [R119.X8+0x10f8], R28 ;  /* 0x0010f81c7700d388 */ /* 0x0001e20000008a00 */
[----:B------:R-:W-:Y:S02]  /*3c40*/  FFMA.FTZ R141, R137, R139, R176 ;  /* 0x0000008b898d7223 */ /* 0x000fe400000100b0 */
[----:B------:R-:W-:Y:S02]  /*3c50*/  FMUL.FTZ R143, R87, R152 ;  /* 0x00000098578f7220 */ /* 0x000fe40000410000 */
[----:B------:R-:W-:Y:S02]  /*3c60*/  FFMA.FTZ R137, R136, R141, R175 ;  /* 0x0000008d88897223 */ /* 0x000fe400000100af */
[----:B------:R-:W-:Y:S01]  /*3c70*/  FMUL.FTZ R140, R31, R167 ;  /* 0x000000a71f8c7220 */ /* 0x000fe20000410000 */
[----:B------:R1:W-:Y:S01]  /*3c80*/  STS [R50.X4+0x220], R143 ;  /* 0x0002208f32007388 */ /* 0x0003e20000004800 */
[----:B------:R-:W-:-:S02]  /*3c90*/  FFMA.FTZ R147, R134, R137, R157 ;  /* 0x0000008986937223 */ /* 0x000fc4000001009d */
[----:B------:R-:W-:Y:S02]  /*3ca0*/  FMUL.FTZ R159, R89, R140 ;  /* 0x0000008c599f7220 */ /* 0x000fe40000410000 */
[----:B------:R-:W-:Y:S02]  /*3cb0*/  FFMA.FTZ R145, R132, R147, R155 ;  /* 0x0000009384917223 */ /* 0x000fe4000001009b */
[C---:B0-----:R-:W-:Y:S01]  /*3cc0*/  FMUL.FTZ R28, R31.reuse, R169 ;  /* 0x000000a91f1c7220 */ /* 0x041fe20000410000 */
[----:B------:R0:W-:Y:S01]  /*3cd0*/  STS [R50.X4+0x224], R159 ;  /* 0x0002249f32007388 */ /* 0x0001e20000004800 */
[----:B------:R-:W-:Y:S02]  /*3ce0*/  FMUL.FTZ R132, R31, R160 ;  /* 0x000000a01f847220 */ /* 0x000fe40000410000 */
[----:B-1----:R-:W-:Y:S02]  /*3cf0*/  FFMA.FTZ R143, R130, R145, R151 ;  /* 0x00000091828f7223 */ /* 0x002fe40000010097 */
[----:B------:R-:W-:-:S02]  /*3d00*/  FMUL.FTZ R29, R95, R28 ;  /* 0x0000001c5f1d7220 */ /* 0x000fc40000410000 */
[----:B------:R-:W-:Y:S02]  /*3d10*/  FFMA.FTZ R149, R128, R143, R149 ;  /* 0x0000008f80957223 */ /* 0x000fe40000010095 */
[----:B------:R-:W-:Y:S01]  /*3d20*/  FMUL.FTZ R28, R31, R170 ;  /* 0x000000aa1f1c7220 */ /* 0x000fe20000410000 */
[----:B------:R-:W-:Y:S01]  /*3d30*/  STS [R50.X4+0x230], R29 ;  /* 0x0002301d32007388 */ /* 0x000fe20000004800 */
[----:B------:R-:W-:Y:S02]  /*3d40*/  FFMA.FTZ R151, R126, R149, R153 ;  /* 0x000000957e977223 */ /* 0x000fe40000010099 */
[-C--:B------:R-:W-:Y:S02]  /*3d50*/  FFMA.FTZ R153, R127, -R98.reuse, R168 ;  /* 0x800000627f997223 */ /* 0x080fe400000100a8 */
[----:B------:R-:W-:Y:S02]  /*3d60*/  FMUL.FTZ R126, R151, R98 ;  /* 0x00000062977e7220 */ /* 0x000fe40000410000 */
[----:B------:R-:W-:-:S02]  /*3d70*/  FMUL.FTZ R140, R31, R165 ;  /* 0x000000a51f8c7220 */ /* 0x000fc40000410000 */
[C---:B------:R-:W-:Y:S02]  /*3d80*/  FMUL.FTZ R152, R31.reuse, R156 ;  /* 0x0000009c1f987220 */ /* 0x040fe40000410000 */
[----:B------:R-:W-:Y:S02]  /*3d90*/  FMUL.FTZ R134, R31, R162 ;  /* 0x000000a21f867220 */ /* 0x000fe40000410000 */
[----:B------:R-:W-:Y:S02]  /*3da0*/  FMUL.FTZ R157, R101, R132 ;  /* 0x00000084659d7220 */ /* 0x000fe40000410000 */
[----:B------:R-:W-:Y:S02]  /*3db0*/  FMUL.FTZ R31, R97, R28 ;  /* 0x0000001c611f7220 */ /* 0x000fe40000410000 */
[-C--:B------:R-:W-:Y:S01]  /*3dc0*/  FFMA.FTZ R128, R125, -R86.reuse, R167 ;  /* 0x800000567d807223 */ /* 0x080fe200000100a7 */
[----:B------:R1:W-:Y:S01]  /*3dd0*/  STS [R50.X4+0x238], R157 ;  /* 0x0002389d32007388 */ /* 0x0003e20000004800 */
[----:B------:R-:W-:-:S02]  /*3de0*/  FMUL.FTZ R155, R149, R86 ;  /* 0x00000056959b7220 */ /* 0x000fc40000410000 */
[----:B------:R-:W-:Y:S01]  /*3df0*/  FFMA.FTZ R28, R126, R153, RZ ;  /* 0x000000997e1c7223 */ /* 0x000fe200000100ff */
[----:B------:R-:W-:Y:S01]  /*3e00*/  STS [R50.X4+0x234], R31 ;  /* 0x0002341f32007388 */ /* 0x000fe20000004800 */
[----:B0-----:R-:W-:Y:S02]  /*3e10*/  FMUL.FTZ R159, R103, R134 ;  /* 0x00000086679f7220 */ /* 0x001fe40000410000 */
[----:B------:R-:W-:Y:S02]  /*3e20*/  FMUL.FTZ R130, R143, R88 ;  /* 0x000000588f827220 */ /* 0x000fe40000410000 */
[----:B------:R-:W-:Y:S01]  /*3e30*/  FFMA.FTZ R28, R155, R128, R28 ;  /* 0x000000809b1c7223 */ /* 0x000fe2000001001c */
[----:B------:R0:W-:Y:S01]  /*3e40*/  STS [R50.X4+0x23c], R159 ;  /* 0x00023c9f32007388 */ /* 0x0001e20000004800 */
[----:B-1----:R-:W-:Y:S02]  /*3e50*/  FFMA.FTZ R157, R123, -R88, R165 ;  /* 0x800000587b9d7223 */ /* 0x002fe400000100a5 */
[----:B------:R-:W-:-:S02]  /*3e60*/  FMUL.FTZ R161, R91, R140 ;  /* 0x0000008c5ba17220 */ /* 0x000fc40000410000 */
[----:B------:R-:W-:Y:S02]  /*3e70*/  FFMA.FTZ R132, R129, -R90, R156 ;  /* 0x8000005a81847223 */ /* 0x000fe4000001009c */
[----:B------:R-:W-:Y:S01]  /*3e80*/  FFMA.FTZ R28, R130, R157, R28 ;  /* 0x0000009d821c7223 */ /* 0x000fe2000001001c */
[----:B------:R1:W-:Y:S01]  /*3e90*/  STS [R50.X4+0x228], R161 ;  /* 0x000228a132007388 */ /* 0x0003e20000004800 */
[----:B------:R-:W-:Y:S02]  /*3ea0*/  FMUL.FTZ R163, R93, R152 ;  /* 0x000000985da37220 */ /* 0x000fe40000410000 */
[----:B0-----:R-:W-:Y:S02]  /*3eb0*/  FMUL.FTZ R159, R145, R90 ;  /* 0x0000005a919f7220 */ /* 0x001fe40000410000 */
[----:B------:R-:W-:Y:S01]  /*3ec0*/  FMUL.FTZ R134, R147, R92 ;  /* 0x0000005c93867220 */ /* 0x000fe20000410000 */
[----:B------:R0:W-:Y:S01]  /*3ed0*/  STS [R50.X4+0x22c], R163 ;  /* 0x00022ca332007388 */ /* 0x0001e20000004800 */
[----:B------:R-:W-:-:S02]  /*3ee0*/  FFMA.FTZ R28, R159, R132, R28 ;  /* 0x000000849f1c7223 */ /* 0x000fc4000001001c */
[----:B------:R-:W-:Y:S02]  /*3ef0*/  FFMA.FTZ R136, R133, -R94, R170 ;  /* 0x8000005e85887223 */ /* 0x000fe400000100aa */
[----:B-1----:R-:W-:Y:S02]  /*3f00*/  FFMA.FTZ R161, R131, -R92, R169 ;  /* 0x8000005c83a17223 */ /* 0x002fe400000100a9 */
[----:B------:R-:W-:Y:S02]  /*3f10*/  FFMA.FTZ R165, R135, -R96, R160 ;  /* 0x8000006087a57223 */ /* 0x000fe400000100a0 */
[----:B------:R-:W-:Y:S02]  /*3f20*/  FFMA.FTZ R28, R134, R161, R28 ;  /* 0x000000a1861c7223 */ /* 0x000fe4000001001c */
[----:B0-----:R-:W-:Y:S02]  /*3f30*/  FMUL.FTZ R163, R137, R94 ;  /* 0x0000005e89a37220 */ /* 0x001fe40000410000 */
[----:B------:R-:W-:-:S02]  /*3f40*/  FMUL.FTZ R167, R139, R99 ;  /* 0x000000638ba77220 */ /* 0x000fc40000410000 */
[----:B------:R-:W-:Y:S02]  /*3f50*/  FFMA.FTZ R154, R124, -R99, R162 ;  /* 0x800000637c9a7223 */ /* 0x000fe400000100a2 */
        /* <DEDUP_REMOVED lines=13> */
.L_x_6877:
[----:B------:R-:W-:Y:S05]  /*4030*/  BSYNC B0 ;  /* 0x0000000000007941 */ /* 0x000fea0003800000 */
.L_x_6876:
        /* <DEDUP_REMOVED lines=9> */
.L_x_6879:
[----:B------:R-:W-:Y:S05]  /*40d0*/  BSYNC B0 ;  /* 0x0000000000007941 */ /* 0x000fea0003800000 */
.L_x_6878:
        /* <DEDUP_REMOVED lines=13> */
.L_x_6881:
[----:B-1----:R-:W-:Y:S05]  /*41b0*/  BSYNC B0 ;  /* 0x0000000000007941 */ /* 0x002fea0003800000 */
.L_x_6880:
[----:B--2---:R1:W2:Y:S01]  /*41c0*/  LDS R31, [R54.X4+0x3a0] ;  /* 0x0003a000361f7984 */ /* 0x0042a20000004800 */
[----:B------:R-:W-:Y:S01]  /*41d0*/  BSSY B0, `(.L_x_6882) ;  /* 0x0000005000007945 */ /* 0x000fe20003800000 */
[----:B------:R-:W-:Y:S05]  /*41e0*/  @!P1 BRA `(.L_x_6883) ;  /* 0x0000003000009947 */ /* 0x000fea0003800000 */
[----:B------:R-:W-:-:S05]  /*41f0*/  IMAD.WIDE.U32 R28, R173, c[0x0][0x2d0], R10 ;  /* 0x0000b400ad1c7a25 */ /* 0x000fca00078e000a */
[----:B------:R-:W-:-:S05]  /*4200*/  IADD3 R29, R171, R29, RZ ;  /* 0x0000001dab1d7210 */ /* 0x000fca0007ffe0ff */
[----:B--2---:R2:W-:Y:S02]  /*4210*/  RED.E.ADD.F32.FTZ.RN.STRONG.GPU [R28.64], R31 ;  /* 0x0000001f1c00798e */ /* 0x0045e4000c10e784 */
.L_x_6883:
[----:B------:R-:W-:Y:S05]  /*4220*/  BSYNC B0 ;  /* 0x0000000000007941 */ /* 0x000fea0003800000 */
.L_x_6882:
[----:B--2---:R2:W3:Y:S01]  /*4230*/  LDS R31, [R55.X4+0x420] ;  /* 0x00042000371f7984 */ /* 0x0044e20000004800 */
[----:B------:R-:W-:Y:S01]  /*4240*/  BSSY B0, `(.L_x_6884) ;  /* 0x0000005000007945 */ /* 0x000fe20003800000 */
[----:B------:R-:W-:Y:S05]  /*4250*/  @!P2 BRA `(.L_x_6885) ;  /* 0x000000300000a947 */ /* 0x000fea0003800000 */
[----:B------:R-:W-:-:S05]  /*4260*/  IMAD.WIDE.U32 R28, R173, c[0x0][0x2d0], R8 ;  /* 0x0000b400ad1c7a25 */ /* 0x000fca00078e0008 */
[----:B------:R-:W-:-:S05]  /*4270*/  IADD3 R29, R171, R29, RZ ;  /* 0x0000001dab1d7210 */ /* 0x000fca0007ffe0ff */
[----:B---3--:R3:W-:Y:S02]  /*4280*/  RED.E.ADD.F32.FTZ.RN.STRONG.GPU [R28.64], R31 ;  /* 0x0000001f1c00798e */ /* 0x0087e4000c10e784 */
.L_x_6885:
[----:B------:R-:W-:Y:S05]  /*4290*/  BSYNC B0 ;  /* 0x0000000000007941 */ /* 0x000fea0003800000 */
.L_x_6884:
[----:B---3--:R3:W4:Y:S01]  /*42a0*/  LDS R31, [R56.X4+0x4a0] ;  /* 0x0004a000381f7984 */ /* 0x0087220000004800 */
[----:B------:R-:W-:Y:S01]  /*42b0*/  BSSY B0, `(.L_x_6886) ;  /* 0x0000005000007945 */ /* 0x000fe20003800000 */
[----:B------:R-:W-:Y:S05]  /*42c0*/  @!P3 BRA `(.L_x_6887) ;  /* 0x000000300000b947 */ /* 0x000fea0003800000 */
[----:B------:R-:W-:-:S05]  /*42d0*/  IMAD.WIDE.U32 R28, R173, c[0x0][0x2d0], R6 ;  /* 0x0000b400ad1c7a25 */ /* 0x000fca00078e0006 */
[----:B------:R-:W-:-:S05]  /*42e0*/  IADD3 R29, R171, R29, RZ ;  /* 0x0000001dab1d7210 */ /* 0x000fca0007ffe0ff */
[----:B----4-:R4:W-:Y:S02]  /*42f0*/  RED.E.ADD.F32.FTZ.RN.STRONG.GPU [R28.64], R31 ;  /* 0x0000001f1c00798e */ /* 0x0109e4000c10e784 */
.L_x_6887:
[----:B------:R-:W-:Y:S05]  /*4300*/  BSYNC B0 ;  /* 0x0000000000007941 */ /* 0x000fea0003800000 */
.L_x_6886:
[----:B------:R0:W1:Y:S01]  /*4310*/  LDS R169, [R57.X4+0x520] ;  /* 0x0005200039a97984 */ /* 0x0000620000004800 */
[----:B------:R-:W-:Y:S01]  /*4320*/  BSSY B0, `(.L_x_6888) ;  /* 0x0000006000007945 */ /* 0x000fe20003800000 */
[----:B----4-:R-:W-:Y:S01]  /*4330*/  IMAD.WIDE.U32 R28, R173, c[0x0][0x2d0], R2 ;  /* 0x0000b400ad1c7a25 */ /* 0x010fe200078e0002 */
[----:B------:R-:W-:Y:S05]  /*4340*/  @!P4 BRA `(.L_x_6889) ;  /* 0x000000300000c947 */ /* 0x000fea0003800000 */
[----:B------:R-:W-:-:S05]  /*4350*/  IMAD.WIDE.U32 R30, R173, c[0x0][0x2d0], R4 ;  /* 0x0000b400ad1e7a25 */ /* 0x000fca00078e0004 */
[----:B------:R-:W-:-:S05]  /*4360*/  IADD3 R31, R171, R31, RZ ;  /* 0x0000001fab1f7210 */ /* 0x000fca0007ffe0ff */
[----:B-1----:R1:W-:Y:S02]  /*4370*/  RED.E.ADD.F32.FTZ.RN.STRONG.GPU [R30.64], R169 ;  /* 0x000000a91e00798e */ /* 0x0023e4000c10e784 */
.L_x_6889:
[----:B------:R-:W-:Y:S05]  /*4380*/  BSYNC B0 ;  /* 0x0000000000007941 */ /* 0x000fea0003800000 */
.L_x_6888:
[----:B-1----:R1:W4:Y:S01]  /*4390*/  LDS R31, [R58.X4+0x5a0] ;  /* 0x0005a0003a1f7984 */ /* 0x0023220000004800 */
[----:B------:R-:W-:Y:S01]  /*43a0*/  BSSY B0, `(.L_x_6890) ;  /* 0x0000004000007945 */ /* 0x000fe20003800000 */
[----:B------:R-:W-:Y:S05]  /*43b0*/  @!P5 BRA `(.L_x_6891) ;  /* 0x000000200000d947 */ /* 0x000fea0003800000 */
[----:B------:R-:W-:-:S05]  /*43c0*/  IADD3 R29, R171, R29, RZ ;  /* 0x0000001dab1d7210 */ /* 0x000fca0007ffe0ff */
[----:B----4-:R4:W-:Y:S02]  /*43d0*/  RED.E.ADD.F32.FTZ.RN.STRONG.GPU [R28.64], R31 ;  /* 0x0000001f1c00798e */ /* 0x0109e4000c10e784 */
.L_x_6891:
[----:B------:R-:W-:Y:S05]  /*43e0*/  BSYNC B0 ;  /* 0x0000000000007941 */ /* 0x000fea0003800000 */
.L_x_6890:
[----:B----4-:R-:W4:Y:S01]  /*43f0*/  SHFL.DOWN PT, R31, R138, 0x1, 0x1f ;  /* 0x08201f008a1f7f89 */ /* 0x010f2200000e0000 */
[C---:B------:R-:W-:Y:S01]  /*4400*/  ISETP.GT.AND P1, PT, R49.reuse, 0x1e, PT ;  /* 0x0000001e3100780c */ /* 0x040fe20003f24270 */
[-C--:B------:R-:W-:Y:S01]  /*4410*/  FMUL.FTZ R28, R122, R141.reuse ;  /* 0x0000008d7a1c7220 */ /* 0x080fe20000410000 */
[----:B------:R-:W-:Y:S01]  /*4420*/  ISETP.NE.AND P2, PT, R49, RZ, PT ;  /* 0x000000ff3100720c */ /* 0x000fe20003f45270 */
[----:B------:R-:W5:Y:S01]  /*4430*/  SHFL.DOWN PT, R29, R140, 0x1, 0x1f ;  /* 0x08201f008c1d7f89 */ /* 0x000f6200000e0000 */
[----:B------:R-:W-:Y:S01]  /*4440*/  ISETP.NE.AND P3, PT, R40, RZ, PT ;  /* 0x000000ff2800720c */ /* 0x000fe20003f65270 */
[----:B------:R-:W-:Y:S01]  /*4450*/  FMUL.FTZ R28, R165, R28 ;  /* 0x0000001ca51c7220 */ /* 0x000fe20000410000 */
[----:B------:R-:W-:Y:S01]  /*4460*/  BSSY B0, `(.L_x_6892) ;  /* 0x000004a000007945 */ /* 0x000fe20003800000 */
[----:B------:R-:W-:Y:S02]  /*4470*/  FADD.FTZ R110, R167, R110 ;  /* 0x0000006ea76e7221 */ /* 0x000fe40000010000 */
[----:B------:R-:W-:-:S02]  /*4480*/  FFMA.FTZ R30, R135, R141, R28 ;  /* 0x0000008d871e7223 */ /* 0x000fc4000001001c */
[----:B------:R-:W-:Y:S02]  /*4490*/  FMUL.FTZ R28, R122, R147 ;  /* 0x000000937a1c7220 */ /* 0x000fe40000410000 */
[----:B------:R-:W-:Y:S02]  /*44a0*/  FADD.FTZ R105, R30, R105 ;  /* 0x000000691e697221 */ /* 0x000fe40000010000 */
[----:B------:R-:W-:Y:S02]  /*44b0*/  FMUL.FTZ R28, R161, R28 ;  /* 0x0000001ca11c7220 */ /* 0x000fe40000410000 */
[----:B------:R-:W-:Y:S02]  /*44c0*/  FMUL.FTZ R30, R122, R143 ;  /* 0x0000008f7a1e7220 */ /* 0x000fe40000410000 */
[----:B------:R-:W-:Y:S02]  /*44d0*/  FADD.FTZ R111, R152, R111 ;  /* 0x0000006f986f7221 */ /* 0x000fe40000010000 */
[----:B------:R-:W-:-:S02]  /*44e0*/  FMUL.FTZ R30, R157, R30 ;  /* 0x0000001e9d1e7220 */ /* 0x000fc40000410000 */
[----:B----4-:R-:W-:Y:S02]  /*44f0*/  @!P1 FADD.FTZ R138, R138, R31 ;  /* 0x0000001f8a8a9221 */ /* 0x010fe40000010000 */
[----:B------:R-:W-:Y:S02]  /*4500*/  FFMA.FTZ R30, R123, R143, R30 ;  /* 0x0000008f7b1e7223 */ /* 0x000fe4000001001e */
        /* <DEDUP_REMOVED lines=31> */
[----:B------:R-:W-:Y:S02]  /*4700*/  FADD.FTZ R100, R31, R100 ;  /* 0x000000641f647221 */ /* 0x000fe40000010000 */
[----:B------:R-:W-:Y:S02]  /*4710*/  FMUL.FTZ R31, R122, R145 ;  /* 0x000000917a1f7220 */ /* 0x000fe40000410000 */
[----:B------:R-:W-:Y:S02]  /*4720*/  FFMA.FTZ R124, R131, R147, R28 ;  /* 0x00000093837c7223 */ /* 0x000fe4000001001c */
[----:B------:R-:W-:Y:S02]  /*4730*/  FMUL.FTZ R132, R132, R31 ;  /* 0x0000001f84847220 */ /* 0x000fe40000410000 */
[----:B------:R-:W-:-:S02]  /*4740*/  FMUL.FTZ R31, R122, R149 ;  /* 0x000000957a1f7220 */ /* 0x000fc40000410000 */
[----:B------:R-:W-:Y:S02]  /*4750*/  FMUL.FTZ R122, R122, R151 ;  /* 0x000000977a7a7220 */ /* 0x000fe40000410000 */
[----:B------:R-:W-:Y:S02]  /*4760*/  FMUL.FTZ R128, R128, R31 ;  /* 0x0000001f80807220 */ /* 0x000fe40000410000 */
[----:B----4-:R-:W-:Y:S02]  /*4770*/  @!P1 FADD.FTZ R138, R138, R171 ;  /* 0x000000ab8a8a9221 */ /* 0x010fe40000010000 */
[----:B------:R-:W-:Y:S02]  /*4780*/  FMUL.FTZ R122, R153, R122 ;  /* 0x0000007a997a7220 */ /* 0x000fe40000410000 */
[----:B-----5:R-:W-:Y:S01]  /*4790*/  @!P1 FADD.FTZ R140, R140, R169 ;  /* 0x000000a98c8c9221 */ /* 0x020fe20000010000 */
[----:B------:R-:W-:Y:S01]  /*47a0*/  MOV R29, R138 ;  /* 0x0000008a001d7202 */ /* 0x000fe20000000f00 */
[----:B------:R-:W-:-:S02]  /*47b0*/  FFMA.FTZ R133, R133, R137, R136 ;  /* 0x0000008985857223 */ /* 0x000fc40000010088 */
[----:B------:R-:W-:Y:S01]  /*47c0*/  FFMA.FTZ R129, R129, R145, R132 ;  /* 0x0000009181817223 */ /* 0x000fe20000010084 */
[----:B------:R-:W-:Y:S01]  /*47d0*/  MOV R28, R140 ;  /* 0x0000008c001c7202 */ /* 0x000fe20000000f00 */
[----:B------:R-:W-:Y:S02]  /*47e0*/  FFMA.FTZ R125, R125, R149, R128 ;  /* 0x000000957d7d7223 */ /* 0x000fe40000010080 */
[----:B------:R-:W-:Y:S02]  /*47f0*/  FFMA.FTZ R127, R127, R151, R122 ;  /* 0x000000977f7f7223 */ /* 0x000fe4000001007a */
        /* <DEDUP_REMOVED lines=16> */
.L_x_6893:
[----:B----4-:R-:W-:Y:S05]  /*4900*/  BSYNC B0 ;  /* 0x0000000000007941 */ /* 0x010fea0003800000 */
.L_x_6892:
[----:B------:R-:W-:Y:S02]  /*4910*/  IADD3 R119, R119, 0x1, RZ ;  /* 0x0000000177777810 */ /* 0x000fe40007ffe0ff */
[----:B------:R-:W-:Y:S02]  /*4920*/  IADD3 R120, P2, R120, 0x1, RZ ;  /* 0x0000000178787810 */ /* 0x000fe40007f5e0ff */
[----:B------:R-:W-:Y:S02]  /*4930*/  ISETP.GE.AND P1, PT, R119, c[0x0][0x16c], PT ;  /* 0x00005b0077007a0c */ /* 0x000fe40003f26270 */
[----:B------:R-:W-:-:S11]  /*4940*/  IADD3.X R121, RZ, R121, RZ, P2, !PT ;  /* 0x00000079ff797210 */ /* 0x000fd600017fe4ff */
[----:B------:R-:W-:Y:S01]  /*4950*/  @P1 CALL.REL.NOINC `(.L_x_6873) ;  /* 0x0000001000001944 */ /* 0x000fe20003c00000 */
[----:B------:R-:W-:Y:S05]  /*4960*/  BRA `(.L_x_6894) ;  /* 0xffffe12000007947 */ /* 0x000fea000383ffff */
.L_x_6873:
[----:B------:R-:W-:Y:S01]  /*4970*/  BAR.SYNC.DEFER_BLOCKING 0x0 ;  /* 0x0000000000007b1d */ /* 0x000fe20000010000 */
[-C--:B------:R-:W-:Y:S02]  /*4980*/  ISETP.GE.AND P6, PT, R20, R78.reuse, PT ;  /* 0x0000004e1400720c */ /* 0x080fe40003fc6270 */
[----:B------:R-:W-:Y:S02]  /*4990*/  PRMT R3, RZ, 0x7610, R3 ;  /* 0x00007610ff037816 */ /* 0x000fe40000000003 */
[-C--:B------:R-:W-:Y:S02]  /*49a0*/  ISETP.GE.AND P5, PT, R59, R78.reuse, PT ;  /* 0x0000004e3b00720c */ /* 0x080fe40003fa6270 */
[-C--:B------:R-:W-:Y:S02]  /*49b0*/  ISETP.GE.AND P4, PT, R60, R78.reuse, PT ;  /* 0x0000004e3c00720c */ /* 0x080fe40003f86270 */
[-C--:B------:R-:W-:Y:S02]  /*49c0*/  ISETP.GE.AND P3, PT, R61, R78.reuse, PT ;  /* 0x0000004e3d00720c */ /* 0x080fe40003f66270 */
[----:B------:R-:W-:-:S02]  /*49d0*/  ISETP.GE.AND P2, PT, R62, R78, PT ;  /* 0x0000004e3e00720c */ /* 0x000fc40003f46270 */
[-C--:B------:R-:W-:Y:S02]  /*49e0*/  ISETP.GE.AND P1, PT, R63, R78.reuse, PT ;  /* 0x0000004e3f00720c */ /* 0x080fe40003f26270 */
[-C--:B------:R-:W-:Y:S02]  /*49f0*/  ISETP.GE.AND P0, PT, R64, R78.reuse, PT ;  /* 0x0000004e4000720c */ /* 0x080fe40003f06270 */
[----:B------:R-:W-:Y:S02]  /*4a00*/  PRMT R2, RZ, 0x7610, R2 ;  /* 0x00007610ff027816 */ /* 0x000fe40000000002 */
[----:B------:R-:W-:Y:S01]  /*4a10*/  PRMT R5, RZ, 0x7610, R5 ;  /* 0x00007610ff057816 */ /* 0x000fe20000000005 */
[----:B------:R-:W4:Y:S01]  /*4a20*/  @!P6 LDG.E.U16 R3, [R18.64] ;  /* 0x000000041203e981 */ /* 0x000f22000c1e1500 */
[----:B------:R-:W-:Y:S02]  /*4a30*/  ISETP.GE.AND P6, PT, R65, R78, PT ;  /* 0x0000004e4100720c */ /* 0x000fe40003fc6270 */
[----:B------:R-:W-:Y:S01]  /*4a40*/  PRMT R4, RZ, 0x7610, R4 ;  /* 0x00007610ff047816 */ /* 0x000fe20000000004 */
[----:B------:R-:W5:Y:S01]  /*4a50*/  @!P5 LDG.E.U16 R2, [R18.64+0x40] ;  /* 0x000040041202d981 */ /* 0x000f62000c1e1500 */
[----:B------:R-:W-:-:S02]  /*4a60*/  PRMT R7, RZ, 0x7610, R7 ;  /* 0x00007610ff077816 */ /* 0x000fc40000000007 */
[----:B------:R-:W-:Y:S01]  /*4a70*/  PRMT R6, RZ, 0x7610, R6 ;  /* 0x00007610ff067816 */ /* 0x000fe20000000006 */
[----:B--2---:R-:W2:Y:S01]  /*4a80*/  @!P4 LDG.E.U16 R5, [R18.64+0x80] ;  /* 0x000080041205c981 */ /* 0x004ea2000c1e1500 */
[----:B------:R-:W-:Y:S02]  /*4a90*/  PRMT R9, RZ, 0x7610, R9 ;  /* 0x00007610ff097816 */ /* 0x000fe40000000009 */
[----:B------:R-:W-:Y:S01]  /*4aa0*/  PRMT R8, RZ, 0x7610, R8 ;  /* 0x00007610ff087816 */ /* 0x000fe20000000008 */
[----:B---3--:R-:W3:Y:S04]  /*4ab0*/  @!P3 LDG.E.U16 R4, [R18.64+0xc0] ;  /* 0x0000c0041204b981 */ /* 0x008ee8000c1e1500 */
[----:B------:R-:W3:Y:S04]  /*4ac0*/  @!P2 LDG.E.U16 R7, [R18.64+0x100] ;  /* 0x000100041207a981 */ /* 0x000ee8000c1e1500 */
[----:B------:R-:W3:Y:S04]  /*4ad0*/  @!P1 LDG.E.U16 R6, [R18.64+0x140] ;  /* 0x0001400412069981 */ /* 0x000ee8000c1e1500 */
[----:B------:R-:W3:Y:S04]  /*4ae0*/  @!P0 LDG.E.U16 R9, [R18.64+0x180] ;  /* 0x0001800412098981 */ /* 0x000ee8000c1e1500 */
[----:B------:R-:W3:Y:S01]  /*4af0*/  @!P6 LDG.E.U16 R8, [R18.64+0x1c0] ;  /* 0x0001c0041208e981 */ /* 0x000ee2000c1e1500 */
[----:B------:R-:W-:-:S02]  /*4b00*/  F2FP.PACK_AB R116, R116, R117 ;  /* 0x000000757474723e */ /* 0x000fc400000000ff */
[----:B------:R-:W-:Y:S02]  /*4b10*/  F2FP.PACK_AB R114, R114, R115 ;  /* 0x000000737272723e */ /* 0x000fe400000000ff */
[----:B------:R-:W-:Y:S02]  /*4b20*/  F2FP.PACK_AB R112, R112, R113 ;  /* 0x000000717070723e */ /* 0x000fe400000000ff */
[----:B------:R-:W-:Y:S01]  /*4b30*/  F2FP.PACK_AB R110, R110, R111 ;  /* 0x0000006f6e6e723e */ /* 0x000fe200000000ff */
[----:B------:R-:W-:-:S04]  /*4b40*/  IMAD R14, R142, c[0x0][0x2d8], RZ ;  /* 0x0000b6008e0e7a24 */ /* 0x000fc800078e02ff */
[----:B------:R-:W-:Y:S02]  /*4b50*/  IMAD R81, R35, c[0x0][0x2dc], R14 ;  /* 0x0000b70023517a24 */ /* 0x000fe400078e020e */
[----:B------:R-:W-:Y:S02]  /*4b60*/  IMAD R85, R33, c[0x0][0x2e0], RZ ;  /* 0x0000b80021557a24 */ /* 0x000fe400078e02ff */
[----:B------:R-:W-:Y:S02]  /*4b70*/  IMAD R83, R51, -0x100, R36 ;  /* 0xffffff0033537824 */ /* 0x000fe400078e0224 */
[----:B------:R-:W-:Y:S01]  /*4b80*/  IMAD R85, R0, c[0x0][0x2e4], R85 ;  /* 0x0000b90000557a24 */ /* 0x000fe200078e0255 */
[----:B------:R-:W-:Y:S01]  /*4b90*/  BSSY B0, `(.L_x_6895) ;  /* 0x0000087000007945 */ /* 0x000fe20003800000 */
[----:B----4-:R-:W-:Y:S04]  /*4ba0*/  STS.U16 [R68], R3 ;  /* 0x0000000344007388 */ /* 0x010fe80000000400 */
[----:B-----5:R-:W-:Y:S04]  /*4bb0*/  STS.U16 [R69+0x40], R2 ;  /* 0x0000400245007388 */ /* 0x020fe80000000400 */
[----:B--2---:R-:W-:Y:S04]  /*4bc0*/  STS.U16 [R70+0x80], R5 ;  /* 0x0000800546007388 */ /* 0x004fe80000000400 */
[----:B---3--:R-:W-:Y:S04]  /*4bd0*/  STS.U16 [R71+0xc0], R4 ;  /* 0x0000c00447007388 */ /* 0x008fe80000000400 */
        /* <DEDUP_REMOVED lines=9> */
[----:B------:R-:W0:Y:S04]  /*4c70*/  LDS.U16 R5, [R76+0x8] ;  /* 0x000008004c057984 */ /* 0x000e280000000400 */
[----:B------:R-:W1:Y:S01]  /*4c80*/  LDS.U16 R4, [R76+0xa] ;  /* 0x00000a004c047984 */ /* 0x000e620000000400 */
[----:B--2---:R-:W-:-:S05]  /*4c90*/  HADD2.F32 R13, -RZ, R10.H0_H0 ;  /* 0x2000000aff0d7230 */ /* 0x004fca0000004100 */
[--C-:B------:R-:W-:Y:S01]  /*4ca0*/  FADD.FTZ R13, R13, R34.reuse ;  /* 0x000000220d0d7221 */ /* 0x100fe20000010000 */
[----:B---3--:R-:W-:Y:S02]  /*4cb0*/  HADD2.F32 R11, -RZ, R11.H0_H0 ;  /* 0x2000000bff0b7230 */ /* 0x008fe40000004100 */
[----:B----4-:R-:W-:Y:S02]  /*4cc0*/  HADD2.F32 R7, -RZ, R3.H0_H0 ;  /* 0x20000003ff077230 */ /* 0x010fe40000004100 */
[----:B------:R-:W-:Y:S01]  /*4cd0*/  FSETP.GTU.FTZ.AND P6, PT, R13, 20, PT ;  /* 0x41a000000d00780b */ /* 0x000fe20003fdc000 */
[----:B------:R-:W2:Y:S01]  /*4ce0*/  LDS.U16 R3, [R76+0xc] ;  /* 0x00000c004c037984 */ /* 0x000ea20000000400 */
[--C-:B------:R-:W-:Y:S01]  /*4cf0*/  FADD.FTZ R11, R11, R34.reuse ;  /* 0x000000220b0b7221 */ /* 0x100fe20000010000 */
[----:B-----5:R-:W-:Y:S02]  /*4d00*/  HADD2.F32 R9, -RZ, R2.H0_H0 ;  /* 0x20000002ff097230 */ /* 0x020fe40000004100 */
[----:B------:R-:W3:Y:S04]  /*4d10*/  LDS.U16 R2, [R76+0xe] ;  /* 0x00000e004c027984 */ /* 0x000ee80000000400 */
[----:B------:R-:W-:Y:S01]  /*4d20*/  BAR.SYNC.DEFER_BLOCKING 0x0 ;  /* 0x0000000000007b1d */ /* 0x000fe20000010000 */
[----:B------:R-:W-:Y:S01]  /*4d30*/  FSETP.GTU.FTZ.AND P0, PT, R11, 20, PT ;  /* 0x41a000000b00780b */ /* 0x000fe20003f1c000 */
[----:B------:R-:W-:-:S02]  /*4d40*/  FADD.FTZ R10, R9, R34 ;  /* 0x00000022090a7221 */ /* 0x000fc40000010000 */
[----:B------:R-:W-:Y:S02]  /*4d50*/  @!P6 FMUL.FTZ R6, R13, -1.4426950216293334961 ;  /* 0xbfb8aa3b0d06e820 */ /* 0x000fe40000410000 */
[----:B------:R-:W-:Y:S01]  /*4d60*/  FADD.FTZ R8, R7, R34 ;  /* 0x0000002207087221 */ /* 0x000fe20000010000 */
[----:B------:R-:W-:-:S03]  /*4d70*/  FSETP.GTU.FTZ.AND P2, PT, R10, 20, PT ;  /* 0x41a000000a00780b */ /* 0x000fc60003f5c000 */
[----:B------:R-:W4:Y:S04]  /*4d80*/  @!P6 MUFU.EX2 R6, R6 ;  /* 0x000000060006e308 */ /* 0x000f280000000800 */
[----:B------:R-:W-:Y:S01]  /*4d90*/  @!P0 FMUL.FTZ R7, R11, -1.4426950216293334961 ;  /* 0xbfb8aa3b0b078820 */ /* 0x000fe20000410000 */
[----:B0-----:R-:W-:-:S05]  /*4da0*/  HADD2.F32 R9, -RZ, R5.H0_H0 ;  /* 0x20000005ff097230 */ /* 0x001fca0000004100 */
[----:B------:R-:W0:Y:S01]  /*4db0*/  @!P0 MUFU.EX2 R7, R7 ;  /* 0x0000000700078308 */ /* 0x000e220000000800 */
[----:B------:R-:W-:Y:S02]  /*4dc0*/  @!P2 FMUL.FTZ R5, R10, -1.4426950216293334961 ;  /* 0xbfb8aa3b0a05a820 */ /* 0x000fe40000410000 */
[----:B------:R-:W-:Y:S02]  /*4dd0*/  FADD.FTZ R10, R9, R34 ;  /* 0x00000022090a7221 */ /* 0x000fe40000010000 */
[----:B----4-:R-:W-:-:S03]  /*4de0*/  @!P6 FADD.FTZ R6, R6, 1 ;  /* 0x3f8000000606e421 */ /* 0x010fc60000010000 */
[----:B------:R-:W-:Y:S01]  /*4df0*/  FSETP.GTU.FTZ.AND P3, PT, R10, 20, PT ;  /* 0x41a000000a00780b */ /* 0x000fe20003f7c000 */
[----:B-1----:R-:W-:Y:S01]  /*4e00*/  HADD2.F32 R9, -RZ, R4.H0_H0 ;  /* 0x20000004ff097230 */ /* 0x002fe20000004100 */
[----:B------:R-:W1:Y:S01]  /*4e10*/  @!P6 MUFU.RCP R11, R6 ;  /* 0x00000006000be308 */ /* 0x000e620000001000 */
[----:B--2---:R-:W-:Y:S01]  /*4e20*/  HADD2.F32 R3, -RZ, R3.H0_H0 ;  /* 0x20000003ff037230 */ /* 0x004fe20000004100 */
[----:B0-----:R-:W-:Y:S02]  /*4e30*/  @!P0 FADD.FTZ R7, R7, 1 ;  /* 0x3f80000007078421 */ /* 0x001fe40000010000 */
[--C-:B------:R-:W-:Y:S02]  /*4e40*/  FADD.FTZ R9, R9, R34.reuse ;  /* 0x0000002209097221 */ /* 0x100fe40000010000 */
[----:B------:R-:W-:Y:S01]  /*4e50*/  FADD.FTZ R4, R3, R34 ;  /* 0x0000002203047221 */ /* 0x000fe20000010000 */
[----:B---3--:R-:W-:Y:S01]  /*4e60*/  HADD2.F32 R3, -RZ, R2.H0_H0 ;  /* 0x20000002ff037230 */ /* 0x008fe20000004100 */
[----:B------:R-:W0:Y:S01]  /*4e70*/  @!P0 MUFU.RCP R7, R7 ;  /* 0x0000000700078308 */ /* 0x000e220000001000 */
[----:B------:R-:W-:-:S02]  /*4e80*/  FSETP.GTU.FTZ.AND P4, PT, R9, 20, PT ;  /* 0x41a000000900780b */ /* 0x000fc40003f9c000 */
[----:B------:R-:W-:Y:S01]  /*4e90*/  @!P3 FMUL.FTZ R2, R10, -1.4426950216293334961 ;  /* 0xbfb8aa3b0a02b820 */ /* 0x000fe20000410000 */
[----:B------:R-:W-:Y:S01]  /*4ea0*/  FSETP.GTU.FTZ.AND P5, PT, R4, 20, PT ;  /* 0x41a000000400780b */ /* 0x000fe20003fbc000 */
[----:B------:R-:W-:Y:S02]  /*4eb0*/  FADD.FTZ R10, R3, R34 ;  /* 0x00000022030a7221 */ /* 0x000fe40000010000 */
[----:B-1----:R-:W-:-:S03]  /*4ec0*/  @!P6 FMUL.FTZ R108, R108, R11 ;  /* 0x0000000b6c6ce220 */ /* 0x002fc60000410000 */
[----:B------:R-:W-:-:S04]  /*4ed0*/  FSETP.GTU.FTZ.AND P6, PT, R10, 20, PT ;  /* 0x41a000000a00780b */ /* 0x000fc80003fdc000 */
[----:B------:R-:W-:Y:S01]  /*4ee0*/  @!P4 FMUL.FTZ R3, R9, -1.4426950216293334961 ;  /* 0xbfb8aa3b0903c820 */ /* 0x000fe20000410000 */
[----:B------:R-:W-:Y:S01]  /*4ef0*/  PRMT R9, R116, 0x7632, R9 ;  /* 0x0000763274097816 */ /* 0x000fe20000000009 */
[----:B0-----:R-:W-:Y:S01]  /*4f00*/  @!P0 FMUL.FTZ R106, R106, R7 ;  /* 0x000000076a6a8220 */ /* 0x001fe20000410000 */
[----:B------:R-:W-:Y:S01]  /*4f10*/  ISETP.NE.AND P0, PT, R40, RZ, PT ;  /* 0x000000ff2800720c */ /* 0x000fe20003f05270 */
[----:B------:R-:W-:Y:S02]  /*4f20*/  @!P5 FMUL.FTZ R4, R4, -1.4426950216293334961 ;  /* 0xbfb8aa3b0404d820 */ /* 0x000fe40000410000 */
[----:B------:R0:W-:Y:S02]  /*4f30*/  STS.U16 [R76+0x2], R9 ;  /* 0x000002094c007388 */ /* 0x0001e40000000400 */
[----:B------:R1:W2:Y:S01]  /*4f40*/  @!P5 MUFU.EX2 R6, R4 ;  /* 0x000000040006d308 */ /* 0x0002a20000000800 */
[----:B------:R-:W-:Y:S01]  /*4f50*/  @!P6 FMUL.FTZ R7, R10, -1.4426950216293334961 ;  /* 0xbfb8aa3b0a07e820 */ /* 0x000fe20000410000 */
[----:B------:R-:W-:Y:S01]  /*4f60*/  PRMT R10, R114, 0x7632, R10 ;  /* 0x00007632720a7816 */ /* 0x000fe2000000000a */
[----:B------:R-:W-:Y:S01]  /*4f70*/  STS.U16 [R76], R116 ;  /* 0x000000744c007388 */ /* 0x000fe20000000400 */
[----:B0-----:R-:W-:-:S02]  /*4f80*/  PRMT R9, R110, 0x7632, R9 ;  /* 0x000076326e097816 */ /* 0x001fc40000000009 */
[----:B-1----:R-:W-:Y:S01]  /*4f90*/  PRMT R4, R112, 0x7632, R4 ;  /* 0x0000763270047816 */ /* 0x002fe20000000004 */
        /* <DEDUP_REMOVED lines=17> */
[----:B------:R-:W-:-:S05]  /*50b0*/  FSETP.GTU.FTZ.AND P1, PT, R8, 20, PT ;  /* 0x41a000000800780b */ /* 0x000fca0003f3c000 */
[----:B------:R-:W-:Y:S08]  /*50c0*/  @!P6 MUFU.EX2 R7, R7 ;  /* 0x000000070007e308 */ /* 0x000ff00000000800 */
[----:B------:R-:W-:Y:S01]  /*50d0*/  @!P1 FMUL.FTZ R8, R8, -1.4426950216293334961 ;  /* 0xbfb8aa3b08089820 */ /* 0x000fe20000410000 */
[----:B------:R-:W-:Y:S01]  /*50e0*/  @!P4 MUFU.EX2 R3, R3 ;  /* 0x000000030003c308 */ /* 0x000fe20000000800 */
[----:B------:R-:W3:Y:S07]  /*50f0*/  LDS R10, [0x210] ;  /* 0x00021000ff0a7984 */ /* 0x000eee0000000800 */
[----:B------:R-:W4:Y:S08]  /*5100*/  @!P1 MUFU.EX2 R8, R8 ;  /* 0x0000000800089308 */ /* 0x000f300000000800 */
[----:B------:R-:W5:Y:S01]  /*5110*/  @!P2 MUFU.EX2 R5, R5 ;  /* 0x000000050005a308 */ /* 0x000f620000000800 */
[----:B--2---:R-:W-:-:S07]  /*5120*/  @!P5 FADD.FTZ R6, R6, 1 ;  /* 0x3f8000000606d421 */ /* 0x004fce0000010000 */
[----:B------:R-:W2:Y:S01]  /*5130*/  @!P3 MUFU.EX2 R2, R2 ;  /* 0x000000020002b308 */ /* 0x000ea20000000800 */
[----:B----4-:R-:W-:Y:S02]  /*5140*/  @!P1 FADD.FTZ R8, R8, 1 ;  /* 0x3f80000008089421 */ /* 0x010fe40000010000 */
[----:B------:R-:W-:Y:S02]  /*5150*/  @!P6 FADD.FTZ R7, R7, 1 ;  /* 0x3f8000000707e421 */ /* 0x000fe40000010000 */
[----:B0-----:R-:W-:Y:S02]  /*5160*/  @!P4 FADD.FTZ R4, R3, 1 ;  /* 0x3f8000000304c421 */ /* 0x001fe40000010000 */
[----:B-----5:R-:W-:Y:S02]  /*5170*/  @!P2 FADD.FTZ R5, R5, 1 ;  /* 0x3f8000000505a421 */ /* 0x020fe40000010000 */
[----:B-1----:R-:W0:Y:S08]  /*5180*/  @!P4 MUFU.RCP R9, R4 ;  /* 0x000000040009c308 */ /* 0x002e300000001000 */
[----:B------:R-:W1:Y:S01]  /*5190*/  @!P5 MUFU.RCP R6, R6 ;  /* 0x000000060006d308 */ /* 0x000e620000001000 */
[----:B--2---:R-:W-:-:S07]  /*51a0*/  @!P3 FADD.FTZ R2, R2, 1 ;  /* 0x3f8000000202b421 */ /* 0x004fce0000010000 */
[----:B------:R-:W2:Y:S08]  /*51b0*/  @!P1 MUFU.RCP R8, R8 ;  /* 0x0000000800089308 */ /* 0x000eb00000001000 */
[----:B------:R-:W4:Y:S08]  /*51c0*/  @!P6 MUFU.RCP R7, R7 ;  /* 0x000000070007e308 */ /* 0x000f300000001000 */
[----:B------:R-:W5:Y:S08]  /*51d0*/  @!P2 MUFU.RCP R5, R5 ;  /* 0x000000050005a308 */ /* 0x000f700000001000 */
[----:B------:R1:W2:Y:S01]  /*51e0*/  @!P3 MUFU.RCP R12, R2 ;  /* 0x00000002000cb308 */ /* 0x0002a20000001000 */
[----:B0-----:R-:W-:-:S02]  /*51f0*/  @!P4 FMUL.FTZ R102, R102, R9 ;  /* 0x000000096666c220 */ /* 0x001fc40000410000 */
[----:B-1----:R-:W-:Y:S01]  /*5200*/  IMAD.WIDE.U32 R2, R35, c[0x0][0x2d8], RZ ;  /* 0x0000b60023027a25 */ /* 0x002fe200078e00ff */
[----:B------:R-:W-:-:S04]  /*5210*/  MOV R9, 0x2 ;  /* 0x0000000200097802 */ /* 0x000fc80000000f00 */
[----:B------:R-:W-:Y:S01]  /*5220*/  IADD3 R3, R3, R81, RZ ;  /* 0x0000005103037210 */ /* 0x000fe20007ffe0ff */
[----:B------:R-:W-:Y:S01]  /*5230*/  @!P5 FMUL.FTZ R105, R105, R6 ;  /* 0x000000066969d220 */ /* 0x000fe20000410000 */
[C---:B---3--:R-:W-:Y:S01]  /*5240*/  ISETP.GE.AND P5, PT, R20.reuse, R10, PT ;  /* 0x0000000a1400720c */ /* 0x048fe20003fa6270 */
[----:B--2---:R-:W-:Y:S01]  /*5250*/  @!P1 FMUL.FTZ R109, R109, R8 ;  /* 0x000000086d6d9220 */ /* 0x004fe20000410000 */
[----:B------:R-:W-:Y:S01]  /*5260*/  IADD3 R4, P1, R20, R77, RZ ;  /* 0x0000004d14047210 */ /* 0x000fe20007f3e0ff */
[----:B----4-:R-:W-:Y:S02]  /*5270*/  @!P6 FMUL.FTZ R100, R100, R7 ;  /* 0x000000076464e220 */ /* 0x010fe40000410000 */
[----:B------:R-:W-:-:S04]  /*5280*/  IMAD.WIDE.U32 R6, R0, c[0x0][0x2e0], R2 ;  /* 0x0000b80000067a25 */ /* 0x000fc800078e0002 */
[----:B-----5:R-:W-:Y:S01]  /*5290*/  @!P2 FMUL.FTZ R104, R104, R5 ;  /* 0x000000056868a220 */ /* 0x020fe20000410000 */
[----:B------:R-:W-:Y:S01]  /*52a0*/  LEA.HI.X.SX32 R5, R77, R21, 0x1, P1 ;  /* 0x000000154d057211 */ /* 0x000fe200008f0eff */
[----:B------:R-:W-:Y:S01]  /*52b0*/  IMAD.WIDE R2, R20, R9, c[0x0][0x330] ;  /* 0x0000cc0014027625 */ /* 0x000fe200078e0209 */
[----:B------:R-:W-:Y:S02]  /*52c0*/  SHF.R.S32.HI R77, RZ, 0x1f, R83 ;  /* 0x0000001fff4d7819 */ /* 0x000fe40000011453 */
[----:B------:R-:W-:-:S04]  /*52d0*/  IADD3 R9, P6, R83, R6, RZ ;  /* 0x0000000653097210 */ /* 0x000fc80007fde0ff */
[----:B------:R-:W-:Y:S02]  /*52e0*/  IADD3.X R6, R77, R85, R7, P6, !PT ;  /* 0x000000554d067210 */ /* 0x000fe400037fe407 */
[----:B------:R-:W-:Y:S01]  /*52f0*/  LEA R8, P6, R9, R2, 0x1 ;  /* 0x0000000209087211 */ /* 0x000fe200078c08ff */
[----:B------:R-:W-:Y:S01]  /*5300*/  @!P3 FMUL.FTZ R107, R107, R12 ;  /* 0x0000000c6b6bb220 */ /* 0x000fe20000410000 */
[-C--:B------:R-:W-:Y:S02]  /*5310*/  ISETP.GE.AND P4, PT, R60, R10.reuse, PT ;  /* 0x0000000a3c00720c */ /* 0x080fe40003f86270 */
[-C--:B------:R-:W-:Y:S02]  /*5320*/  ISETP.GE.AND P3, PT, R61, R10.reuse, PT ;  /* 0x0000000a3d00720c */ /* 0x080fe40003f66270 */
[-C--:B------:R-:W-:Y:S02]  /*5330*/  ISETP.GE.AND P2, PT, R62, R10.reuse, PT ;  /* 0x0000000a3e00720c */ /* 0x080fe40003f46270 */
[----:B------:R-:W-:-:S02]  /*5340*/  ISETP.GE.AND P1, PT, R63, R10, PT ;  /* 0x0000000a3f00720c */ /* 0x000fc40003f26270 */
        /* <DEDUP_REMOVED lines=11> */
.L_x_6896:
[----:B------:R-:W-:Y:S05]  /*5400*/  BSYNC B0 ;  /* 0x0000000000007941 */ /* 0x000fea0003800000 */
.L_x_6895:
[----:B------:R-:W-:Y:S01]  /*5410*/  @!P4 STG.E.U16 [R8.64+-0x180], R15 ;  /* 0xfffe800f0800c986 */ /* 0x000fe2000c101504 */
[-C--:B------:R-:W-:Y:S01]  /*5420*/  ISETP.GE.AND P6, PT, R64, R10.reuse, PT ;  /* 0x0000000a4000720c */ /* 0x080fe20003fc6270 */
[----:B------:R-:W-:Y:S01]  /*5430*/  FADD.FTZ R39, R108, R39 ;  /* 0x000000276c277221 */ /* 0x000fe20000010000 */
[-C--:B------:R-:W-:Y:S01]  /*5440*/  ISETP.GE.AND P5, PT, R59, R10.reuse, PT ;  /* 0x0000000a3b00720c */ /* 0x080fe20003fa6270 */
[----:B------:R-:W-:Y:S01]  /*5450*/  @!P3 STG.E.U16 [R8.64+-0x140], R17 ;  /* 0xfffec0110800b986 */ /* 0x000fe2000c101504 */
[----:B------:R-:W-:Y:S01]  /*5460*/  ISETP.GE.AND P4, PT, R65, R10, PT ;  /* 0x0000000a4100720c */ /* 0x000fe20003f86270 */
[----:B------:R-:W-:Y:S01]  /*5470*/  BSSY B0, `(.L_x_6897) ;  /* 0x000003a000007945 */ /* 0x000fe20003800000 */
[----:B------:R-:W-:Y:S01]  /*5480*/  F2FP.PACK_AB R2, R106, R108 ;  /* 0x0000006c6a02723e */ /* 0x000fe200000000ff */
[----:B------:R-:W-:Y:S01]  /*5490*/  @!P2 STG.E.U16 [R8.64+-0x100], R19 ;  /* 0xffff00130800a986 */ /* 0x000fe2000c101504 */
[----:B------:R-:W-:Y:S01]  /*54a0*/  F2FP.PACK_AB R3, R104, R109 ;  /* 0x0000006d6803723e */ /* 0x000fe200000000ff */
[----:B------:R-:W-:Y:S01]  /*54b0*/  FADD.FTZ R106, R39, R106 ;  /* 0x0000006a276a7221 */ /* 0x000fe20000010000 */
[C---:B0-----:R-:W-:Y:S01]  /*54c0*/  PRMT R7, R2.reuse, 0x7610, R7 ;  /* 0x0000761002077816 */ /* 0x041fe20000000007 */
        /* <DEDUP_REMOVED lines=52> */
.L_x_6898:
[----:B------:R-:W-:Y:S05]  /*5810*/  BSYNC B0 ;  /* 0x0000000000007941 */ /* 0x000fea0003800000 */
.L_x_6897:
[----:B------:R-:W-:Y:S01]  /*5820*/  MOV R3, R17 ;  /* 0x0000001100037202 */ /* 0x000fe20000000f00 */
[----:B------:R-:W-:Y:S01]  /*5830*/  IMAD R5, R33, c[0x0][0x300], RZ ;  /* 0x0000c00021057a24 */ /* 0x000fe200078e02ff */
[----:B------:R-:W-:Y:S02]  /*5840*/  IADD3 R4, P0, R66, -0x1c0, RZ ;  /* 0xfffffe4042047810 */ /* 0x000fe40007f1e0ff */
[-C--:B------:R-:W-:Y:S01]  /*5850*/  ISETP.GE.AND P5, PT, R64, R8.reuse, PT ;  /* 0x000000084000720c */ /* 0x080fe20003fa6270 */
[----:B------:R-:W-:Y:S01]  /*5860*/  IMAD.WIDE.U32 R2, R0, c[0x0][0x300], R2 ;  /* 0x0000c00000027a25 */ /* 0x000fe200078e0002 */
[----:B------:R-:W-:Y:S02]  /*5870*/  IADD3 R4, P1, R4, c[0x0][0x340], RZ ;  /* 0x0000d00004047a10 */ /* 0x000fe40007f3e0ff */
[----:B------:R-:W-:Y:S01]  /*5880*/  ISETP.GE.AND P6, PT, R65, R8, PT ;  /* 0x000000084100720c */ /* 0x000fe20003fc6270 */
[----:B0-----:R-:W-:Y:S01]  /*5890*/  IMAD R7, R0, c[0x0][0x304], R5 ;  /* 0x0000c10000077a24 */ /* 0x001fe200078e0205 */
        /* <DEDUP_REMOVED lines=30> */
.L_x_6856:
        /* <DEDUP_REMOVED lines=24> */
.L_x_6901:
[----:B0-----:R-:W-:Y:S05]  /*5c00*/  BSYNC B0 ;  /* 0x0000000000007941 */ /* 0x001fea0003800000 */
.L_x_6900:
        /* <DEDUP_REMOVED lines=23> */
.L_x_6903:
[----:B0-----:R-:W0:Y:S02]  /*5d80*/  S2R R15, SR_TID.X ;  /* 0x00000000000f7919 */ /* 0x001e240000002100 */
.L_x_6904:
[----:B0-----:R-:W-:Y:S05]  /*5d90*/  BSYNC B0 ;  /* 0x0000000000007941 */ /* 0x001fea0003800000 */
.L_x_6902:
[----:B------:R-:W-:-:S13]  /*5da0*/  ISETP.GE.AND P0, PT, R15, c[0x0][0x16c], PT ;  /* 0x00005b000f007a0c */ /* 0x000fda0003f06270 */
        /* <DEDUP_REMOVED lines=9> */
.L_x_6905:
        /* <DEDUP_REMOVED lines=26> */
.L_x_6906:
        /* <DEDUP_REMOVED lines=10> */
.L_x_9106:


//--------------------- .text._Z25selective_scan_bwd_kernelI32Selective_Scan_bwd_kernel_traitsILi32ELi8ELb0ELb0ELb1ELb1ELb1EN3c104HalfEfEEv12SSMParamsBwd --------------------------
	.section	.text._Z25selective_scan_bwd_kernelI32Selective_Scan_bwd_kernel_traitsILi32ELi8ELb0ELb0ELb1ELb1ELb1EN3c104HalfEfEEv12SSMParamsBwd,"ax",@progbits
	.sectioninfo	@"SHI_REGISTERS=185"
	.align	128
        .global         _Z25selective_scan_bwd_kernelI32Selective_Scan_bwd_kernel_traitsILi32ELi8ELb0ELb0ELb1ELb1ELb1EN3c104HalfEfEEv12SSMParamsBwd
        .type           _Z25selective_scan_bwd_kernelI32Selective_Scan_bwd_kernel_traitsILi32ELi8ELb0ELb0ELb1ELb1ELb1EN3c104HalfEfEEv12SSMParamsBwd,@function
        .size           _Z25selective_scan_bwd_kernelI32Selective_Scan_bwd_kernel_traitsILi32ELi8ELb0ELb0ELb1ELb1ELb1EN3c104HalfEfEEv12SSMParamsBwd,(.L_x_9107 - _Z25selective_scan_bwd_kernelI32Selective_Scan_bwd_kernel_traitsILi32ELi8ELb0ELb0ELb1ELb1ELb1EN3c104HalfEfEEv12SSMParamsBwd)
        .other          _Z25selective_scan_bwd_kernelI32Selective_Scan_bwd_kernel_traitsILi32ELi8ELb0ELb0ELb1ELb1ELb1EN3c104HalfEfEEv12SSMParamsBwd,@"STO_CUDA_ENTRY STV_DEFAULT"
_Z25selective_scan_bwd_kernelI32Selective_Scan_bwd_kernel_traitsILi32ELi8ELb0ELb0ELb1ELb1ELb1EN3c104HalfEfEEv12SSMParamsBwd:
.text._Z25selective_scan_bwd_kernelI32Selective_Scan_bwd_kernel_traitsILi32ELi8ELb0ELb0ELb1ELb1ELb1EN3c104HalfEfEEv12SSMParamsBwd:
        /* <DEDUP_REMOVED lines=26> */
[----:B------:R-:W-:-:S02]  /*01a0*/  MOV R42, RZ ;  /* 0x000000ff002a7202 */ /* 0x000fc40000000f00 */
[----:B0-----:R-:W-:Y:S01]  /*01b0*/  IABS R2, R0 ;  /* 0x0000000000027213 */ /* 0x001fe20000000000 */
[----:B-1----:R-:W-:Y:S01]  /*01c0*/  HFMA2.MMA R6, -RZ, RZ, 0, 0 ;  /* 0x00000000ff067435 */ /* 0x002fe200000001ff */
[----:B------:R-:W-:Y:S01]  /*01d0*/  ISETP.GE.AND P3, PT, R12, 0x1, PT ;  /* 0x000000010c00780c */ /* 0x000fe20003f66270 */
        /* <DEDUP_REMOVED lines=19> */
[C---:B------:R-:W-:Y:S02]  /*0310*/  IMAD R9, R39.reuse, c[0x0][0x27c], R10 ;  /* 0x00009f0027097a24 */ /* 0x040fe400078e020a */
[----:B------:R-:W-:Y:S02]  /*0320*/  IMAD R10, R148, c[0x0][0x1b0], RZ ;  /* 0x00006c00940a7a24 */ /* 0x000fe400078e02ff */
[-C--:B------:R-:W-:Y:S01]  /*0330*/  @!P1 IADD3 R8, R8, -R11.reuse, RZ ;  /* 0x8000000b08089210 */ /* 0x080fe20007ffe0ff */
[----:B------:R-:W-:Y:S01]  /*0340*/  IMAD.WIDE.U32 R2, R0, c[0x0][0x1d8], R2 ;  /* 0x0000760000027a25 */ /* 0x000fe200078e0002 */
[----:B------:R-:W-:Y:S02]  /*0350*/  @!P1 IADD3 R40, R40, 0x1, RZ ;  /* 0x0000000128289810 */ /* 0x000fe40007ffe0ff */
[----:B------:R-:W-:Y:S01]  /*0360*/  ISETP.GE.U32.AND P0, PT, R8, R11, PT ;  /* 0x0000000b0800720c */ /* 0x000fe20003f06070 */
[----:B------:R-:W-:Y:S01]  /*0370*/  IMAD R17, R39, c[0x0][0x1b4], R10 ;  /* 0x00006d0027117a24 */ /* 0x000fe200078e020a */
[----:B------:R-:W-:Y:S01]  /*0380*/  LEA R11, R12, 0xffffff00, 0x8 ;  /* 0xffffff000c0b7811 */ /* 0x000fe200078e40ff */
[----:B------:R-:W-:Y:S01]  /*0390*/  IMAD R10, R0, c[0x0][0x1dc], R15 ;  /* 0x00007700000a7a24 */ /* 0x000fe200078e020f */
[----:B------:R-:W-:Y:S01]  /*03a0*/  ISETP.NE.AND P1, PT, RZ, c[0x0][0x178], PT ;  /* 0x00005e00ff007a0c */ /* 0x000fe20003f25270 */
[----:B------:R-:W-:Y:S01]  /*03b0*/  IMAD R15, R37, c[0x0][0x1e8], RZ ;  /* 0x00007a00250f7a24 */ /* 0x000fe200078e02ff */
[----:B------:R-:W-:-:S02]  /*03c0*/  SHF.R.S32.HI R13, RZ, 0x1f, R11 ;  /* 0x0000001fff0d7819 */ /* 0x000fc4000001140b */
[----:B------:R-:W-:Y:S01]  /*03d0*/  IADD3 R47, P4, R11, R2, RZ ;  /* 0x000000020b2f7210 */ /* 0x000fe20007f9e0ff */
[----:B------:R-:W-:Y:S01]  /*03e0*/  IMAD R15, R0, c[0x0][0x1ec], R15 ;  /* 0x00007b00000f7a24 */ /* 0x000fe200078e020f */
[----:B------:R-:W-:Y:S01]  /*03f0*/  IADD3 R7, R7, R9, RZ ;  /* 0x0000000907077210 */ /* 0x000fe20007ffe0ff */
[----:B------:R-:W-:Y:S01]  /*0400*/  IMAD.WIDE.U32 R8, R39, c[0x0][0x1b0], RZ ;  /* 0x00006c0027087a25 */ /* 0x000fe200078e00ff */
[----:B------:R-:W-:Y:S02]  /*0410*/  IADD3.X R10, R13, R3, R10, P4, !PT ;  /* 0x000000030d0a7210 */ /* 0x000fe400027fe40a */
[----:B------:R-:W-:Y:S01]  /*0420*/  @P0 IADD3 R40, R40, 0x1, RZ ;  /* 0x0000000128280810 */ /* 0x000fe20007ffe0ff */
[----:B------:R-:W-:Y:S01]  /*0430*/  IMAD.WIDE.U32 R2, R0, c[0x0][0x1e8], R4 ;  /* 0x00007a0000027a25 */ /* 0x000fe200078e0004 */
[----:B------:R-:W-:Y:S02]  /*0440*/  IADD3 R9, R9, R17, RZ ;  /* 0x0000001109097210 */ /* 0x000fe40007ffe0ff */
[----:B------:R-:W-:Y:S01]  /*0450*/  @!P2 IADD3 R40, -R40, RZ, RZ ;  /* 0x000000ff2828a210 */ /* 0x000fe20007ffe1ff */
[----:B------:R-:W-:Y:S01]  /*0460*/  IMAD R17, R37, c[0x0][0x280], RZ ;  /* 0x0000a00025117a24 */ /* 0x000fe200078e02ff */
[----:B------:R-:W-:Y:S01]  /*0470*/  IADD3 R46, P0, R11, R2, RZ ;  /* 0x000000020b2e7210 */ /* 0x000fe20007f1e0ff */
[----:B------:R-:W-:Y:S01]  /*0480*/  IMAD.WIDE.U32 R4, R0, c[0x0][0x280], R6 ;  /* 0x0000a00000047a25 */ /* 0x000fe200078e0006 */
[----:B------:R-:W-:-:S02]  /*0490*/  @!P1 LOP3.LUT R40, RZ, c[0x0][0x178], RZ, 0x33, !PT ;  /* 0x00005e00ff289a12 */ /* 0x000fc400078e33ff */
[----:B------:R-:W-:Y:S01]  /*04a0*/  IADD3.X R3, R13, R3, R15, P0, !PT ;  /* 0x000000030d037210 */ /* 0x000fe200007fe40f */
[----:B------:R-:W-:Y:S01]  /*04b0*/  IMAD R17, R0, c[0x0][0x284], R17 ;  /* 0x0000a10000117a24 */ /* 0x000fe200078e0211 */
[----:B------:R-:W-:Y:S01]  /*04c0*/  IADD3 R51, P2, R11, R4, RZ ;  /* 0x000000040b337210 */ /* 0x000fe20007f5e0ff */
[----:B------:R-:W-:Y:S01]  /*04d0*/  IMAD.WIDE.U32 R8, R40, c[0x0][0x1c8], R8 ;  /* 0x0000720028087a25 */ /* 0x000fe200078e0008 */
[----:B------:R-:W-:Y:S02]  /*04e0*/  LEA R45, P1, R47, c[0x0][0x240], 0x1 ;  /* 0x000090002f2d7a11 */ /* 0x000fe400078208ff */
[----:B------:R-:W-:Y:S02]  /*04f0*/  ISETP.NE.U32.AND P0, PT, RZ, c[0x0][0x260], PT ;  /* 0x00009800ff007a0c */ /* 0x000fe40003f05070 */
[----:B------:R-:W-:Y:S02]  /*0500*/  IADD3.X R4, R13, R5, R17, P2, !PT ;  /* 0x000000050d047210 */ /* 0x000fe400017fe411 */
[----:B------:R-:W-:-:S02]  /*0510*/  SHF.R.S32.HI R150, RZ, 0x1f, R40 ;  /* 0x0000001fff967819 */ /* 0x000fc40000011428 */
[----:B------:R-:W-:Y:S02]  /*0520*/  LEA R44, P2, R46, c[0x0][0x248], 0x1 ;  /* 0x000092002e2c7a11 */ /* 0x000fe400078408ff */
[----:B------:R-:W-:Y:S01]  /*0530*/  LEA.HI.X R47, R47, c[0x0][0x244], R10, 0x1, P1 ;  /* 0x000091002f2f7a11 */ /* 0x000fe200008f0c0a */
[----:B------:R-:W-:Y:S01]  /*0540*/  IMAD R5, R150, c[0x0][0x1c8], RZ ;  /* 0x0000720096057a24 */ /* 0x000fe200078e02ff */
[----:B------:R-:W-:Y:S01]  /*0550*/  ISETP.NE.AND.EX P0, PT, RZ, c[0x0][0x264], PT, P0 ;  /* 0x00009900ff007a0c */ /* 0x000fe20003f05300 */
[----:B------:R-:W-:Y:S01]  /*0560*/  HFMA2.MMA R10, -RZ, RZ, 0, 0 ;  /* 0x00000000ff0a7435 */ /* 0x000fe200000001ff */
[----:B------:R-:W-:Y:S01]  /*0570*/  ISETP.NE.U32.AND P1, PT, RZ, c[0x0][0x328], PT ;  /* 0x0000ca00ff007a0c */ /* 0x000fe20003f25070 */
[----:B------:R-:W-:Y:S01]  /*0580*/  IMAD R5, R40, c[0x0][0x1cc], R5 ;  /* 0x0000730028057a24 */ /* 0x000fe200078e0205 */
[----:B------:R-:W-:Y:S02]  /*0590*/  LEA.HI.X R46, R46, c[0x0][0x24c], R3, 0x1, P2 ;  /* 0x000093002e2e7a11 */ /* 0x000fe400010f0c03 */
[----:B------:R-:W-:-:S02]  /*05a0*/  ISETP.NE.U32.AND P2, PT, RZ, c[0x0][0x348], PT ;  /* 0x0000d200ff007a0c */ /* 0x000fc40003f45070 */
[----:B------:R-:W-:Y:S02]  /*05b0*/  ISETP.NE.AND.EX P1, PT, RZ, c[0x0][0x32c], PT, P1 ;  /* 0x0000cb00ff007a0c */ /* 0x000fe40003f25310 */
[----:B------:R-:W-:Y:S02]  /*05c0*/  ISETP.NE.AND.EX P2, PT, RZ, c[0x0][0x34c], PT, P2 ;  /* 0x0000d300ff007a0c */ /* 0x000fe40003f45320 */
[----:B------:R-:W-:Y:S01]  /*05d0*/  LEA R49, P4, R51, c[0x0][0x308], 0x1 ;  /* 0x0000c20033317a11 */ /* 0x000fe200078808ff */
[----:B------:R-:W-:Y:S01]  /*05e0*/  @P0 IMAD R2, R39, c[0x0][0x164], R0 ;  /* 0x0000590027020a24 */ /* 0x000fe200078e0200 */
[----:B------:R-:W-:Y:S02]  /*05f0*/  IADD3 R11, P5, R11, R8, RZ ;  /* 0x000000080b0b7210 */ /* 0x000fe40007fbe0ff */
[----:B------:R-:W-:Y:S01]  /*0600*/  IADD3 R50, R9, R5, RZ ;  /* 0x0000000509327210 */ /* 0x000fe20007ffe0ff */
[----:B------:R-:W-:Y:S01]  /*0610*/  @P0 IMAD R2, R2, c[0x0][0x174], RZ ;  /* 0x00005d0002020a24 */ /* 0x000fe200078e02ff */
[----:B------:R-:W-:Y:S01]  /*0620*/  LEA.HI.X R51, R51, c[0x0][0x30c], R4, 0x1, P4 ;  /* 0x0000c30033337a11 */ /* 0x000fe200020f0c04 */
[----:B------:R-:W-:Y:S01]  /*0630*/  CS2R R8, SRZ ;  /* 0x0000000000087805 */ /* 0x000fe2000001ff00 */
[----:B------:R-:W-:Y:S01]  /*0640*/  MOV R3, RZ ;  /* 0x000000ff00037202 */ /* 0x000fe20000000f00 */
[----:B------:R-:W-:Y:S01]  /*0650*/  IMAD.X R50, R13, 0x1, R50, P5 ;  /* 0x000000010d327824 */ /* 0x000fe200028e0632 */
[----:B------:R-:W-:Y:S01]  /*0660*/  @P1 LEA R10, P4, R0, c[0x0][0x328], 0x2 ;  /* 0x0000ca00000a1a11 */ /* 0x000fe200078810ff */
[----:B------:R-:W-:Y:S01]  /*0670*/  @P0 IMAD R2, R2, c[0x0][0x16c], RZ ;  /* 0x00005b0002020a24 */ /* 0x000fe200078e02ff */
[----:B------:R-:W-:-:S02]  /*0680*/  @P0 MOV R13, 0x8 ;  /* 0x00000008000d0802 */ /* 0x000fc40000000f00 */
[C---:B------:R-:W-:Y:S02]  /*0690*/  LEA R48, P6, R11.reuse, c[0x0][0x230], 0x1 ;  /* 0x00008c000b307a11 */ /* 0x040fe400078c08ff */
[----:B------:R-:W-:Y:S01]  /*06a0*/  @P2 LEA R8, P5, R0, c[0x0][0x348], 0x2 ;  /* 0x0000d20000082a11 */ /* 0x000fe200078a10ff */
[----:B------:R-:W-:Y:S01]  /*06b0*/  @P0 IMAD.WIDE R12, R2, R13, c[0x0][0x260] ;  /* 0x00009800020c0625 */ /* 0x000fe200078e020d */
[C-C-:B------:R-:W-:Y:S01]  /*06c0*/  @P1 LEA.HI.X R3, R0.reuse, c[0x0][0x32c], R37.reuse, 0x2, P4 ;  /* 0x0000cb0000031a11 */ /* 0x140fe200020f1425 */
[----:B------:R-:W-:Y:S01]  /*06d0*/  @!P0 CS2R R12, SRZ ;  /* 0x00000000000c8805 */ /* 0x000fe2000001ff00 */
[----:B------:R-:W-:Y:S02]  /*06e0*/  LEA.HI.X R50, R11, c[0x0][0x234], R50, 0x1, P6 ;  /* 0x00008d000b327a11 */ /* 0x000fe400030f0c32 */
        /* <DEDUP_REMOVED lines=9> */
[C---:B------:R-:W-:Y:S02]  /*0780*/  IADD3 R2, R43.reuse, 0x20, RZ ;  /* 0x000000202b027810 */ /* 0x040fe40007ffe0ff */
[----:B------:R-:W-:Y:S02]  /*0790*/  LOP3.LUT R6, R54, 0xffffff00, RZ, 0xc0, !PT ;  /* 0xffffff0036067812 */ /* 0x000fe400078ec0ff */
[----:B------:R-:W-:-:S02]  /*07a0*/  IADD3 R56, R43, 0x40, RZ ;  /* 0x000000402b387810 */ /* 0x000fc40007ffe0ff */
[C---:B------:R-:W-:Y:S02]  /*07b0*/  IADD3 R4, R43.reuse, 0x60, RZ ;  /* 0x000000602b047810 */ /* 0x040fe40007ffe0ff */
[C---:B------:R-:W-:Y:S02]  /*07c0*/  IADD3 R58, R43.reuse, 0x80, RZ ;  /* 0x000000802b3a7810 */ /* 0x040fe40007ffe0ff */
[C---:B------:R-:W-:Y:S02]  /*07d0*/  IADD3 R14, R43.reuse, 0xa0, RZ ;  /* 0x000000a02b0e7810 */ /* 0x040fe40007ffe0ff */
[C---:B------:R-:W-:Y:S02]  /*07e0*/  IADD3 R60, R43.reuse, 0xc0, RZ ;  /* 0x000000c02b3c7810 */ /* 0x040fe40007ffe0ff */
[----:B------:R-:W-:Y:S02]  /*07f0*/  IADD3 R16, R43, 0xe0, RZ ;  /* 0x000000e02b107810 */ /* 0x000fe40007ffe0ff */
[----:B------:R-:W-:-:S02]  /*0800*/  LOP3.LUT R6, R6, 0x1f, R43, 0xf8, !PT ;  /* 0x0000001f06067812 */ /* 0x000fc400078ef82b */
[----:B------:R-:W-:Y:S02]  /*0810*/  LOP3.LUT R152, R43, 0x1f, RZ, 0xc0, !PT ;  /* 0x0000001f2b987812 */ /* 0x000fe400078ec0ff */
[----:B------:R-:W-:Y:S02]  /*0820*/  LEA.HI.SX32 R54, R54, R54, 0x1b ;  /* 0x0000003636367211 */ /* 0x000fe400078fdaff */
[-C--:B------:R-:W-:Y:S02]  /*0830*/  LEA.HI.SX32 R55, R2, R43.reuse, 0x1b ;  /* 0x0000002b02377211 */ /* 0x080fe400078fdaff */
[-C--:B------:R-:W-:Y:S02]  /*0840*/  LEA.HI.SX32 R56, R56, R43.reuse, 0x1b ;  /* 0x0000002b38387211 */ /* 0x080fe400078fdaff */
[-C--:B------:R-:W-:Y:S02]  /*0850*/  LEA.HI.SX32 R57, R4, R43.reuse, 0x1b ;  /* 0x0000002b04397211 */ /* 0x080fe400078fdaff */
[----:B------:R-:W-:-:S02]  /*0860*/  LEA.HI.SX32 R58, R58, R43, 0x1b ;  /* 0x0000002b3a3a7211 */ /* 0x000fc400078fdaff */
[-C--:B------:R-:W-:Y:S02]  /*0870*/  LEA.HI.SX32 R59, R14, R43.reuse, 0x1b ;  /* 0x0000002b0e3b7211 */ /* 0x080fe400078fdaff */
[-C--:B------:R-:W-:Y:S02]  /*0880*/  LEA.HI.SX32 R60, R60, R43.reuse, 0x1b ;  /* 0x0000002b3c3c7211 */ /* 0x080fe400078fdaff */
[----:B------:R-:W-:Y:S02]  /*0890*/  LEA.HI.SX32 R61, R16, R43, 0x1b ;  /* 0x0000002b103d7211 */ /* 0x000fe400078fdaff */
[----:B------:R-:W-:Y:S02]  /*08a0*/  SHF.R.S32.HI R7, RZ, 0x1f, R6 ;  /* 0x0000001fff077819 */ /* 0x000fe40000011406 */
[C---:B------:R-:W-:Y:S02]  /*08b0*/  LOP3.LUT R62, R6.reuse, 0x20, RZ, 0xfc, !PT ;  /* 0x00000020063e7812 */ /* 0x040fe400078efcff */
[----:B------:R-:W-:-:S02]  /*08c0*/  LOP3.LUT R63, R6, 0x40, RZ, 0xfc, !PT ;  /* 0x00000040063f7812 */ /* 0x000fc400078efcff */
[C---:B------:R-:W-:Y:S02]  /*08d0*/  LOP3.LUT R64, R6.reuse, 0x60, RZ, 0xfc, !PT ;  /* 0x0000006006407812 */ /* 0x040fe400078efcff */
[C---:B------:R-:W-:Y:S02]  /*08e0*/  LOP3.LUT R65, R6.reuse, 0x80, RZ, 0xfc, !PT ;  /* 0x0000008006417812 */ /* 0x040fe400078efcff */
[C---:B------:R-:W-:Y:S02]  /*08f0*/  LOP3.LUT R66, R6.reuse, 0xa0, RZ, 0xfc, !PT ;  /* 0x000000a006427812 */ /* 0x040fe400078efcff */
[C---:B------:R-:W-:Y:S02]  /*0900*/  LOP3.LUT R67, R6.reuse, 0xc0, RZ, 0xfc, !PT ;  /* 0x000000c006437812 */ /* 0x040fe400078efcff */
[----:B-1----:R-:W-:Y:S02]  /*0910*/  LOP3.LUT R68, R6, 0xe0, RZ, 0xfc, !PT ;  /* 0x000000e006447812 */ /* 0x002fe400078efcff */
.L_x_6955:
[----:B------:R-:W-:Y:S01]  /*0920*/  IADD3 R154, -R53, c[0x0][0x174], RZ ;  /* 0x00005d00359a7a10 */ /* 0x000fe20007ffe1ff */
[----:B------:R-:W-:Y:S01]  /*0930*/  BAR.SYNC.DEFER_BLOCKING 0x0 ;  /* 0x0000000000007b1d */ /* 0x000fe20000010000 */
[----:B0-----:R-:W-:-:S02]  /*0940*/  LEA R2, P3, R6, R45, 0x1 ;  /* 0x0000002d06027211 */ /* 0x001fc400078608ff */
[----:B------:R-:W-:Y:S02]  /*0950*/  LEA R4, R154, 0xffffff00, 0x8 ;  /* 0xffffff009a047811 */ /* 0x000fe400078e40ff */
[----:B------:R-:W-:Y:S02]  /*0960*/  PRMT R14, RZ, 0x7610, R14 ;  /* 0x00007610ff0e7816 */ /* 0x000fe4000000000e */
[----:B------:R-:W-:Y:S02]  /*0970*/  IADD3 R87, -R4, c[0x0][0x168], RZ ;  /* 0x00005a0004577a10 */ /* 0x000fe40007ffe1ff */
[C---:B------:R-:W-:Y:S02]  /*0980*/  LEA.HI.X R3, R6.reuse, R47, R7, 0x1, P3 ;  /* 0x0000002f06037211 */ /* 0x040fe400018f0c07 */
[-C--:B------:R-:W-:Y:S02]  /*0990*/  ISETP.GE.AND P0, PT, R6, R87.reuse, PT ;  /* 0x000000570600720c */ /* 0x080fe40003f06270 */
[----:B------:R-:W-:-:S02]  /*09a0*/  ISETP.GE.AND P1, PT, R62, R87, PT ;  /* 0x000000573e00720c */ /* 0x000fc40003f26270 */
[----:B------:R-:W-:Y:S02]  /*09b0*/  ISETP.GE.AND P2, PT, R63, R87, PT ;  /* 0x000000573f00720c */ /* 0x000fe40003f46270 */
[----:B------:R-:W-:Y:S02]  /*09c0*/  PRMT R5, RZ, 0x7610, R5 ;  /* 0x00007610ff057816 */ /* 0x000fe40000000005 */
[----:B------:R-:W-:-:S05]  /*09d0*/  PRMT R16, RZ, 0x7610, R16 ;  /* 0x00007610ff107816 */ /* 0x000fca0000000010 */
        /* <DEDUP_REMOVED lines=25> */
[----:B------:R-:W-:Y:S02]  /*0b70*/  LEA.HI.SX32 R3, R3, R52, 0x1b ;  /* 0x0000003403037211 */ /* 0x000fe400078fdaff */
[----:B------:R-:W-:Y:S02]  /*0b80*/  SHF.L.U32 R71, R23, 0x1, RZ ;  /* 0x0000000117477819 */ /* 0x000fe400000006ff */
[C---:B------:R-:W-:Y:S01]  /*0b90*/  IADD3 R21, R52.reuse, 0x80, RZ ;  /* 0x0000008034157810 */ /* 0x040fe20007ffe0ff */
[----:B------:R-:W-:Y:S01]  /*0ba0*/  IMAD.SHL.U32 R72, R3, 0x2, RZ ;  /* 0x0000000203487824 */ /* 0x000fe200078e00ff */
[C---:B------:R-:W-:Y:S02]  /*0bb0*/  IADD3 R23, R52.reuse, 0xa0, RZ ;  /* 0x000000a034177810 */ /* 0x040fe40007ffe0ff */
[C---:B------:R-:W-:Y:S02]  /*0bc0*/  IADD3 R25, R52.reuse, 0xc0, RZ ;  /* 0x000000c034197810 */ /* 0x040fe40007ffe0ff */
[----:B------:R-:W-:-:S02]  /*0bd0*/  IADD3 R27, R52, 0xe0, RZ ;  /* 0x000000e0341b7810 */ /* 0x000fc40007ffe0ff */
[----:B------:R-:W-:Y:S02]  /*0be0*/  SHF.L.U32 R69, R69, 0x1, RZ ;  /* 0x0000000145457819 */ /* 0x000fe400000006ff */
[-C--:B------:R-:W-:Y:S02]  /*0bf0*/  LEA.HI.SX32 R21, R21, R52.reuse, 0x1b ;  /* 0x0000003415157211 */ /* 0x080fe400078fdaff */
[-C--:B------:R-:W-:Y:S02]  /*0c00*/  LEA.HI.SX32 R23, R23, R52.reuse, 0x1b ;  /* 0x0000003417177211 */ /* 0x080fe400078fdaff */
[----:B------:R-:W-:Y:S02]  /*0c10*/  SHF.L.U32 R3, R52, 0x3, RZ ;  /* 0x0000000334037819 */ /* 0x000fe400000006ff */
[-C--:B------:R-:W-:Y:S02]  /*0c20*/  LEA.HI.SX32 R25, R25, R52.reuse, 0x1b ;  /* 0x0000003419197211 */ /* 0x080fe400078fdaff */
[----:B------:R-:W-:-:S02]  /*0c30*/  LEA.HI.SX32 R27, R27, R52, 0x1b ;  /* 0x000000341b1b7211 */ /* 0x000fc400078fdaff */
[----:B------:R-:W-:Y:S02]  /*0c40*/  SHF.L.U32 R73, R21, 0x1, RZ ;  /* 0x0000000115497819 */ /* 0x000fe400000006ff */
[----:B------:R-:W-:Y:S02]  /*0c50*/  SHF.L.U32 R74, R23, 0x1, RZ ;  /* 0x00000001174a7819 */ /* 0x000fe400000006ff */
[----:B------:R-:W-:Y:S02]  /*0c60*/  LEA.HI.SX32 R78, R3, R3, 0x1b ;  /* 0x00000003034e7211 */ /* 0x000fe400078fdaff */
[----:B------:R-:W-:Y:S02]  /*0c70*/  SHF.L.U32 R75, R25, 0x1, RZ ;  /* 0x00000001194b7819 */ /* 0x000fe400000006ff */
[----:B------:R-:W-:Y:S02]  /*0c80*/  SHF.L.U32 R76, R27, 0x1, RZ ;  /* 0x000000011b4c7819 */ /* 0x000fe400000006ff */
[----:B------:R-:W-:-:S02]  /*0c90*/  SHF.L.U32 R78, R78, 0x1, RZ ;  /* 0x000000014e4e7819 */ /* 0x000fc400000006ff */
[C---:B------:R-:W-:Y:S02]  /*0ca0*/  SHF.L.U32 R79, R6.reuse, 0x1, RZ ;  /* 0x00000001064f7819 */ /* 0x040fe400000006ff */
[C---:B------:R-:W-:Y:S02]  /*0cb0*/  ISETP.GE.AND P6, PT, R6.reuse, R87, PT ;  /* 0x000000570600720c */ /* 0x040fe40003fc6270 */
[----:B------:R-:W-:Y:S02]  /*0cc0*/  SHF.L.U64.HI R77, R6, 0x1, R7 ;  /* 0x00000001064d7819 */ /* 0x000fe40000010207 */
[----:B------:R-:W-:Y:S02]  /*0cd0*/  IADD3 R2, P0, R44, R79, RZ ;  /* 0x0000004f2c027210 */ /* 0x000fe40007f1e0ff */
[----:B------:R-:W-:Y:S02]  /*0ce0*/  ISETP.GE.AND P2, PT, R64, R87, PT ;  /* 0x000000574000720c */ /* 0x000fe40003f46270 */
[----:B------:R-:W-:-:S02]  /*0cf0*/  IADD3.X R3, R46, R77, RZ, P0, !PT ;  /* 0x0000004d2e037210 */ /* 0x000fc400007fe4ff */
[-C--:B------:R-:W-:Y:S02]  /*0d00*/  ISETP.GE.AND P0, PT, R62, R87.reuse, PT ;  /* 0x000000573e00720c */ /* 0x080fe40003f06270 */
[-C--:B------:R-:W-:Y:S02]  /*0d10*/  ISETP.GE.AND P3, PT, R65, R87.reuse, PT ;  /* 0x000000574100720c */ /* 0x080fe40003f66270 */
[-C--:B------:R-:W-:Y:S02]  /*0d20*/  ISETP.GE.AND P4, PT, R66, R87.reuse, PT ;  /* 0x000000574200720c */ /* 0x080fe40003f86270 */
[----:B------:R-:W-:Y:S02]  /*0d30*/  ISETP.GE.AND P5, PT, R67, R87, PT ;  /* 0x000000574300720c */ /* 0x000fe40003fa6270 */
[----:B------:R-:W-:Y:S02]  /*0d40*/  PRMT R22, RZ, 0x7610, R22 ;  /* 0x00007610ff167816 */ /* 0x000fe40000000016 */
[----:B------:R-:W-:Y:S01]  /*0d50*/  PRMT R21, RZ, 0x7610, R21 ;  /* 0x00007610ff157816 */ /* 0x000fe20000000015 */
[----:B--2---:R0:W-:Y:S04]  /*0d60*/  STS.U16 [R69], R14 ;  /* 0x0000000e45007388 */ /* 0x0041e80000000400 */
[----:B-1-3--:R1:W-:Y:S04]  /*0d70*/  STS.U16 [R70+0x40], R5 ;  /* 0x0000400546007388 */ /* 0x00a3e80000000400 */
[----:B----4-:R2:W-:Y:S01]  /*0d80*/  STS.U16 [R71+0x80], R16 ;  /* 0x0000801047007388 */ /* 0x0105e20000000400 */
[----:B0-----:R-:W-:-:S02]  /*0d90*/  PRMT R14, RZ, 0x7610, R14 ;  /* 0x00007610ff0e7816 */ /* 0x001fc4000000000e */
[----:B-1----:R-:W-:Y:S02]  /*0da0*/  PRMT R5, RZ, 0x7610, R5 ;  /* 0x00007610ff057816 */ /* 0x002fe40000000005 */
[----:B--2---:R-:W-:Y:S01]  /*0db0*/  LEA R16, P1, R6, R49, 0x1 ;  /* 0x0000003106107211 */ /* 0x004fe200078208ff */
[----:B------:R0:W-:Y:S04]  /*0dc0*/  STS.U16 [R72+0xc0], R15 ;  /* 0x0000c00f48007388 */ /* 0x0001e80000000400 */
[----:B------:R1:W-:Y:S04]  /*0dd0*/  STS.U16 [R73+0x100], R18 ;  /* 0x0001001249007388 */ /* 0x0003e80000000400 */
[----:B------:R2:W-:Y:S01]  /*0de0*/  STS.U16 [R74+0x140], R17 ;  /* 0x000140114a007388 */ /* 0x0005e20000000400 */
[----:B0-----:R-:W-:-:S03]  /*0df0*/  PRMT R15, RZ, 0x7610, R15 ;  /* 0x00007610ff0f7816 */ /* 0x001fc6000000000f */
[----:B------:R0:W-:Y:S01]  /*0e00*/  STS.U16 [R75+0x180], R20 ;  /* 0x000180144b007388 */ /* 0x0001e20000000400 */
[----:B-1----:R-:W-:-:S03]  /*0e10*/  PRMT R18, RZ, 0x7610, R18 ;  /* 0x00007610ff127816 */ /* 0x002fc60000000012 */
[----:B------:R1:W-:Y:S01]  /*0e20*/  STS.U16 [R76+0x1c0], R19 ;  /* 0x0001c0134c007388 */ /* 0x0003e20000000400 */
[----:B------:R-:W-:-:S06]  /*0e30*/  NOP ;  /* 0x0000000000007918 */ /* 0x000fcc0000000000 */
[----:B------:R-:W-:Y:S01]  /*0e40*/  LDS.U16 R156, [R78] ;  /* 0x000000004e9c7984 */ /* 0x000fe20000000400 */
[----:B--2---:R-:W-:Y:S02]  /*0e50*/  LEA.HI.X R17, R6, R51, R7, 0x1, P1 ;  /* 0x0000003306117211 */ /* 0x004fe400008f0c07 */
[-C--:B------:R-:W-:Y:S01]  /*0e60*/  ISETP.GE.AND P1, PT, R63, R87.reuse, PT ;  /* 0x000000573f00720c */ /* 0x080fe20003f26270 */
[----:B------:R-:W-:Y:S01]  /*0e70*/  LDS.U16 R80, [R78+0x2] ;  /* 0x000002004e507984 */ /* 0x000fe20000000400 */
[----:B0-----:R-:W-:Y:S02]  /*0e80*/  PRMT R20, RZ, 0x7610, R20 ;  /* 0x00007610ff147816 */ /* 0x001fe40000000014 */
[----:B-1----:R-:W-:Y:S01]  /*0e90*/  PRMT R19, RZ, 0x7610, R19 ;  /* 0x00007610ff137816 */ /* 0x002fe20000000013 */
        /* <DEDUP_REMOVED lines=36> */
[----:B------:R-:W2:Y:S04]  /*10e0*/  LDS.U16 R31, [R78+0x2] ;  /* 0x000002004e1f7984 */ /* 0x000ea80000000400 */
        /* <DEDUP_REMOVED lines=20> */
[----:B-1----:R-:W-:-:S04]  /*1230*/  IMAD.WIDE.U32 R18, R39, c[0x0][0x200], RZ ;  /* 0x0000800027127a25 */ /* 0x002fc800078e00ff */
[C---:B------:R-:W-:Y:S02]  /*1240*/  IMAD R29, R39.reuse, c[0x0][0x1f4], R20 ;  /* 0x00007d00271d7a24 */ /* 0x040fe400078e0214 */
[C---:B------:R-:W-:Y:S02]  /*1250*/  IMAD R89, R39.reuse, c[0x0][0x204], R22 ;  /* 0x0000810027597a24 */ /* 0x040fe400078e0216 */
[C---:B------:R-:W-:Y:S01]  /*1260*/  IMAD.WIDE.U32 R14, R39.reuse, c[0x0][0x1f0], RZ ;  /* 0x00007c00270e7a25 */ /* 0x040fe200078e00ff */
[----:B------:R-:W-:Y:S02]  /*1270*/  @!P0 MOV R20, R4 ;  /* 0x0000000400148202 */ /* 0x000fe40000000f00 */
[----:B------:R-:W-:Y:S01]  /*1280*/  @!P0 MOV R21, R5 ;  /* 0x0000000500158202 */ /* 0x000fe20000000f00 */
[----:B--2---:R-:W-:Y:S01]  /*1290*/  @!P0 IMAD.WIDE.U32 R16, R39, c[0x0][0x1f0], R4 ;  /* 0x00007c0027108a25 */ /* 0x004fe200078e0004 */
[----:B------:R-:W-:Y:S02]  /*12a0*/  IADD3 R23, R19, R89, RZ ;  /* 0x0000005913177210 */ /* 0x000fe40007ffe0ff */
[----:B------:R-:W-:Y:S01]  /*12b0*/  IADD3 R15, R15, R29, RZ ;  /* 0x0000001d0f0f7210 */ /* 0x000fe20007ffe0ff */
[----:B------:R-:W-:Y:S01]  /*12c0*/  @!P0 IMAD.WIDE.U32 R20, R39, c[0x0][0x200], R20 ;  /* 0x0000800027148a25 */ /* 0x000fe200078e0014 */
[----:B------:R-:W-:-:S02]  /*12d0*/  @!P0 IADD3 R17, R29, R17, RZ ;  /* 0x000000111d118210 */ /* 0x000fc40007ffe0ff */
[----:B------:R-:W-:Y:S01]  /*12e0*/  IADD3 R88, R53, -c[0x0][0x174], RZ ;  /* 0x80005d0035587a10 */ /* 0x000fe20007ffe0ff */
[----:B------:R-:W-:Y:S02]  /*12f0*/  IMAD R19, R37, c[0x0][0x1f8], RZ ;  /* 0x00007e0025137a24 */ /* 0x000fe400078e02ff */
[----:B------:R-:W-:Y:S01]  /*1300*/  IMAD.MOV.U32 R22, RZ, RZ, R18 ;  /* 0x000000ffff167224 */ /* 0x000fe200078e0012 */
[----:B------:R-:W-:Y:S01]  /*1310*/  @!P0 IADD3 R21, R89, R21, RZ ;  /* 0x0000001559158210 */ /* 0x000fe20007ffe0ff */
[C---:B------:R-:W-:Y:S02]  /*1320*/  IMAD R29, R0.reuse, c[0x0][0x1fc], R19 ;  /* 0x00007f00001d7a24 */ /* 0x040fe400078e0213 */
[----:B------:R-:W-:-:S04]  /*1330*/  IMAD.WIDE.U32 R18, R0, c[0x0][0x1f8], R14 ;  /* 0x00007e0000127a25 */ /* 0x000fc800078e000e */
[----:B------:R-:W-:Y:S02]  /*1340*/  IMAD R89, R37, c[0x0][0x208], RZ ;  /* 0x0000820025597a24 */ /* 0x000fe400078e02ff */
[----:B------:R-:W-:Y:S02]  /*1350*/  IMAD R88, R88, -0x100, RZ ;  /* 0xffffff0058587824 */ /* 0x000fe400078e02ff */
[----:B------:R-:W-:-:S04]  /*1360*/  IMAD.WIDE.U32 R22, R0, c[0x0][0x208], R22 ;  /* 0x0000820000167a25 */ /* 0x000fc800078e0016 */
[----:B------:R-:W-:Y:S01]  /*1370*/  @!P0 IMAD.WIDE.U32 R14, R0, c[0x0][0x1f8], R16 ;  /* 0x00007e00000e8a25 */ /* 0x000fe200078e0010 */
[----:B------:R-:W-:-:S03]  /*1380*/  IADD3 R99, P2, R88, R18, RZ ;  /* 0x0000001258637210 */ /* 0x000fc60007f5e0ff */
[C---:B------:R-:W-:Y:S01]  /*1390*/  IMAD R103, R0.reuse, c[0x0][0x20c], R89 ;  /* 0x0000830000677a24 */ /* 0x040fe200078e0259 */
[----:B------:R-:W-:Y:S01]  /*13a0*/  SHF.R.S32.HI R89, RZ, 0x1f, R88 ;  /* 0x0000001fff597819 */ /* 0x000fe20000011458 */
[----:B------:R-:W-:Y:S01]  /*13b0*/  @!P0 IMAD.WIDE.U32 R16, R0, c[0x0][0x208], R20 ;  /* 0x0000820000108a25 */ /* 0x000fe200078e0014 */
[----:B------:R-:W-:Y:S02]  /*13c0*/  IADD3 R21, P4, R88, R22, RZ ;  /* 0x0000001658157210 */ /* 0x000fe40007f9e0ff */
[----:B------:R-:W-:Y:S02]  /*13d0*/  @!P0 IADD3 R101, P1, R6, R14, RZ ;  /* 0x0000000e06658210 */ /* 0x000fe40007f3e0ff */
[C---:B------:R-:W-:Y:S02]  /*13e0*/  IADD3.X R100, R89.reuse, R29, R19, P2, !PT ;  /* 0x0000001d59647210 */ /* 0x040fe400017fe413 */
[----:B------:R-:W-:Y:S02]  /*13f0*/  IADD3.X R94, R89, R103, R23, P4, !PT ;  /* 0x00000067595e7210 */ /* 0x000fe400027fe417 */
[----:B------:R-:W-:-:S02]  /*1400*/  @!P0 IADD3.X R102, R7, R15, R29, P1, !PT ;  /* 0x0000000f07668210 */ /* 0x000fc40000ffe41d */
[C---:B------:R-:W-:Y:S02]  /*1410*/  LEA R14, P1, R6.reuse, c[0x0][0x268], 0x1 ;  /* 0x00009a00060e7a11 */ /* 0x040fe400078208ff */
[C---:B------:R-:W-:Y:S02]  /*1420*/  @!P0 IADD3 R95, P3, R6.reuse, R16, RZ ;  /* 0x00000010065f8210 */ /* 0x040fe40007f7e0ff */
[C---:B------:R-:W-:Y:S02]  /*1430*/  LEA R16, P2, R6.reuse, c[0x0][0x258], 0x1 ;  /* 0x0000960006107a11 */ /* 0x040fe400078408ff */
[----:B------:R-:W-:Y:S02]  /*1440*/  LEA.HI.X R15, R6, c[0x0][0x26c], R7, 0x1, P1 ;  /* 0x00009b00060f7a11 */ /* 0x000fe400008f0c07 */
[----:B------:R-:W-:Y:S02]  /*1450*/  @!P0 LEA R18, P1, R101, c[0x0][0x268], 0x1 ;  /* 0x00009a0065128a11 */ /* 0x000fe400078208ff */
[----:B------:R-:W-:-:S02]  /*1460*/  @!P0 IADD3.X R98, R7, R17, R103, P3, !PT ;  /* 0x0000001107628210 */ /* 0x000fc40001ffe467 */
[----:B------:R-:W-:Y:S02]  /*1470*/  LEA.HI.X R17, R6, c[0x0][0x25c], R7, 0x1, P2 ;  /* 0x0000970006117a11 */ /* 0x000fe400010f0c07 */
[----:B------:R-:W-:Y:S02]  /*1480*/  LEA R16, P4, R21, R16, 0x1 ;  /* 0x0000001015107211 */ /* 0x000fe400078808ff */
[----:B------:R-:W-:Y:S02]  /*1490*/  @!P0 LEA R20, P3, R95, c[0x0][0x258], 0x1 ;  /* 0x000096005f148a11 */ /* 0x000fe400078608ff */
[----:B------:R-:W-:Y:S02]  /*14a0*/  @!P0 LEA.HI.X R19, R101, c[0x0][0x26c], R102, 0x1, P1 ;  /* 0x00009b0065138a11 */ /* 0x000fe400008f0c66 */
[----:B------:R-:W-:Y:S01]  /*14b0*/  LEA.HI.X R17, R21, R17, R94, 0x1, P4 ;  /* 0x0000001115117211 */ /* 0x000fe200020f0c5e */
[----:B------:R-:W-:Y:S01]  /*14c0*/  HADD2.F32 R31, -RZ, R31.H0_H0 ;  /* 0x2000001fff1f7230 */ /* 0x000fe20000004100 */
[----:B------:R-:W-:Y:S01]  /*14d0*/  @!P0 LEA.HI.X R21, R95, c[0x0][0x25c], R98, 0x1, P3 ;  /* 0x000097005f158a11 */ /* 0x000fe200018f0c62 */
[----:B---3--:R-:W-:-:S02]  /*14e0*/  HADD2.F32 R95, -RZ, R34.H0_H0 ;  /* 0x20000022ff5f7230 */ /* 0x008fc40000004100 */
[----:B------:R-:W-:Y:S02]  /*14f0*/  HADD2.F32 R33, -RZ, R33.H0_H0 ;  /* 0x20000021ff217230 */ /* 0x000fe40000004100 */
[----:B------:R-:W-:Y:S01]  /*1500*/  HADD2.F32 R35, -RZ, R35.H0_H0 ;  /* 0x20000023ff237230 */ /* 0x000fe20000004100 */
[--C-:B-----5:R-:W-:Y:S01]  /*1510*/  FADD.FTZ R94, R95, R38.reuse ;  /* 0x000000265f5e7221 */ /* 0x120fe20000010000 */
[----:B------:R-:W-:Y:S01]  /*1520*/  LEA R14, P2, R99, R14, 0x1 ;  /* 0x0000000e630e7211 */ /* 0x000fe200078408ff */
[----:B------:R-:W-:Y:S02]  /*1530*/  BSSY B0, `(.L_x_6908) ;  /* 0x0000042000007945 */ /* 0x000fe40003800000 */
[----:B------:R-:W-:Y:S01]  /*1540*/  FADD.FTZ R95, R35, R38 ;  /* 0x00000026235f7221 */ /* 0x000fe20000010000 */
[----:B------:R-:W-:Y:S02]  /*1550*/  LEA.HI.X R15, R99, R15, R100, 0x1, P2 ;  /* 0x0000000f630f7211 */ /* 0x000fe400010f0c64 */
[----:B------:R-:W-:-:S02]  /*1560*/  FSETP.GTU.FTZ.AND P3, PT, R94, 20, PT ;  /* 0x41a000005e00780b */ /* 0x000fc40003f7c000 */
[----:B------:R-:W-:Y:S01]  /*1570*/  FSETP.GTU.FTZ.AND P2, PT, R95, 20, PT ;  /* 0x41a000005f00780b */ /* 0x000fe20003f5c000 */
[----:B----4-:R-:W-:Y:S04]  /*1580*/  STS.U16 [R69], R24 ;  /* 0x0000001845007388 */ /* 0x010fe80000000400 */
        /* <DEDUP_REMOVED lines=8> */
[----:B------:R2:W3:Y:S04]  /*1610*/  LDS.U16 R29, [R78] ;  /* 0x000000004e1d7984 */ /* 0x0004e80000000400 */
[----:B------:R2:W4:Y:S04]  /*1620*/  LDS.U16 R28, [R78+0x2] ;  /* 0x000002004e1c7984 */ /* 0x0005280000000400 */
[----:B------:R2:W2:Y:S04]  /*1630*/  LDS.U16 R27, [R78+0x4] ;  /* 0x000004004e1b7984 */ /* 0x0004a80000000400 */
[----:B------:R0:W2:Y:S04]  /*1640*/  LDS.U16 R26, [R78+0x6] ;  /* 0x000006004e1a7984 */ /* 0x0000a80000000400 */
[----:B------:R0:W2:Y:S04]  /*1650*/  LDS.U16 R25, [R78+0x8] ;  /* 0x000008004e197984 */ /* 0x0000a80000000400 */
[----:B------:R0:W2:Y:S04]  /*1660*/  LDS.U16 R24, [R78+0xa] ;  /* 0x00000a004e187984 */ /* 0x0000a80000000400 */
[----:B------:R1:W2:Y:S04]  /*1670*/  LDS.U16 R23, [R78+0xc] ;  /* 0x00000c004e177984 */ /* 0x0002a80000000400 */
[----:B------:R2:W2:Y:S01]  /*1680*/  LDS.U16 R22, [R78+0xe] ;  /* 0x00000e004e167984 */ /* 0x0004a20000000400 */
[----:B0-----:R-:W-:-:S05]  /*1690*/  HADD2.F32 R91, -RZ, R30.H0_H0 ;  /* 0x2000001eff5b7230 */ /* 0x001fca0000004100 */
[----:B------:R-:W-:Y:S01]  /*16a0*/  FADD.FTZ R90, R91, R38 ;  /* 0x000000265b5a7221 */ /* 0x000fe20000010000 */
[----:B-1----:R-:W-:-:S04]  /*16b0*/  HADD2.F32 R93, -RZ, R32.H0_H0 ;  /* 0x20000020ff5d7230 */ /* 0x002fc80000004100 */
[----:B------:R-:W-:Y:S01]  /*16c0*/  FSETP.GTU.FTZ.AND P1, PT, R90, 20, PT ;  /* 0x41a000005a00780b */ /* 0x000fe20003f3c000 */
[--C-:B------:R-:W-:Y:S01]  /*16d0*/  FADD.FTZ R91, R31, R38.reuse ;  /* 0x000000261f5b7221 */ /* 0x100fe20000010000 */
[----:B------:R-:W-:Y:S01]  /*16e0*/  HADD2.F32 R31, -RZ, R96.H0_H0 ;  /* 0x20000060ff1f7230 */ /* 0x000fe20000004100 */
[--C-:B------:R-:W-:Y:S02]  /*16f0*/  FADD.FTZ R92, R93, R38.reuse ;  /* 0x000000265d5c7221 */ /* 0x100fe40000010000 */
[--C-:B------:R-:W-:Y:S01]  /*1700*/  FADD.FTZ R93, R33, R38.reuse ;  /* 0x00000026215d7221 */ /* 0x100fe20000010000 */
[----:B------:R-:W-:Y:S01]  /*1710*/  FSETP.GTU.FTZ.AND P6, PT, R91, 20, PT ;  /* 0x41a000005b00780b */ /* 0x000fe20003fdc000 */
[----:B------:R-:W-:Y:S01]  /*1720*/  FADD.FTZ R96, R31, R38 ;  /* 0x000000261f607221 */ /* 0x000fe20000010000 */
[----:B------:R-:W-:Y:S02]  /*1730*/  FSETP.GTU.FTZ.AND P5, PT, R92, 20, PT ;  /* 0x41a000005c00780b */ /* 0x000fe40003fbc000 */
[----:B------:R-:W-:-:S03]  /*1740*/  FSETP.GTU.FTZ.AND P4, PT, R93, 20, PT ;  /* 0x41a000005d00780b */ /* 0x000fc60003f9c000 */
[----:B------:R-:W-:Y:S05]  /*1750*/  @P1 BRA `(.L_x_6909) ;  /* 0x000001f000001947 */ /* 0x000fea0003800000 */
[----:B---34-:R-:W-:Y:S01]  /*1760*/  FMUL.FTZ R90, R90, 1.4426950216293334961 ;  /* 0x3fb8aa3b5a5a7820 */ /* 0x018fe20000410000 */
        /* <DEDUP_REMOVED lines=30> */
.L_x_6909:
[----:B---34-:R-:W-:Y:S05]  /*1950*/  BSYNC B0 ;  /* 0x0000000000007941 */ /* 0x018fea0003800000 */
.L_x_6908:
        /* <DEDUP_REMOVED lines=36> */
.L_x_6911:
[----:B------:R-:W-:Y:S05]  /*1ba0*/  BSYNC B0 ;  /* 0x0000000000007941 */ /* 0x000fea0003800000 */
.L_x_6910:
        /* <DEDUP_REMOVED lines=35> */
.L_x_6913:
[----:B------:R-:W-:Y:S05]  /*1de0*/  BSYNC B0 ;  /* 0x0000000000007941 */ /* 0x000fea0003800000 */
.L_x_6912:
        /* <DEDUP_REMOVED lines=33> */
.L_x_6915:
[----:B------:R-:W-:Y:S05]  /*2000*/  BSYNC B0 ;  /* 0x0000000000007941 */ /* 0x000fea0003800000 */
.L_x_6914:
        /* <DEDUP_REMOVED lines=33> */
.L_x_6917:
[----:B------:R-:W-:Y:S05]  /*2220*/  BSYNC B0 ;  /* 0x0000000000007941 */ /* 0x000fea0003800000 */
.L_x_6916:
        /* <DEDUP_REMOVED lines=33> */
.L_x_6919:
[----:B------:R-:W-:Y:S05]  /*2440*/  BSYNC B0 ;  /* 0x0000000000007941 */ /* 0x000fea0003800000 */
.L_x_6918:
        /* <DEDUP_REMOVED lines=33> */
.L_x_6921:
[----:B------:R-:W-:Y:S05]  /*2660*/  BSYNC B0 ;  /* 0x0000000000007941 */ /* 0x000fea0003800000 */
.L_x_6920:
        /* <DEDUP_REMOVED lines=33> */
.L_x_6923:
[----:B------:R-:W-:Y:S05]  /*2880*/  BSYNC B0 ;  /* 0x0000000000007941 */ /* 0x000fea0003800000 */
.L_x_6922:
        /* <DEDUP_REMOVED lines=11> */
[----:B------:R-:W3:Y:S01]  /*2940*/  @!P6 LDG.E.U16 R31, [R14.64+-0x1c0] ;  /* 0xfffe40040e1fe981 */ /* 0x000ee2000c1e1500 */
[----:B------:R-:W-:-:S03]  /*2950*/  ISETP.GE.AND P6, PT, R68, R87, PT ;  /* 0x000000574400720c */ /* 0x000fc60003fc6270 */
[----:B------:R0:W4:Y:S01]  /*2960*/  @!P0 LDG.E.U16 R34, [R18.64] ;  /* 0x0000000412228981 */ /* 0x000122000c1e1500 */
[----:B------:R-:W-:-:S03]  /*2970*/  PRMT R35, RZ, 0x7610, R35 ;  /* 0x00007610ff237816 */ /* 0x000fc60000000023 */
[----:B------:R-:W5:Y:S04]  /*2980*/  @!P1 LDG.E.U16 R30, [R14.64+-0x180] ;  /* 0xfffe80040e1e9981 */ /* 0x000f68000c1e1500 */
[----:B--2---:R-:W2:Y:S01]  /*2990*/  @!P2 LDG.E.U16 R33, [R14.64+-0x140] ;  /* 0xfffec0040e21a981 */ /* 0x004ea2000c1e1500 */
[----:B0-----:R-:W-:Y:S02]  /*29a0*/  PRMT R19, RZ, 0x7610, R19 ;  /* 0x00007610ff137816 */ /* 0x001fe40000000013 */
[----:B------:R-:W-:Y:S01]  /*29b0*/  PRMT R18, RZ, 0x7610, R18 ;  /* 0x00007610ff127816 */ /* 0x000fe20000000012 */
[----:B------:R-:W2:Y:S04]  /*29c0*/  @!P3 LDG.E.U16 R32, [R14.64+-0x100] ;  /* 0xffff00040e20b981 */ /* 0x000ea8000c1e1500 */
[----:B------:R-:W2:Y:S04]  /*29d0*/  @!P4 LDG.E.U16 R19, [R14.64+-0xc0] ;  /* 0xffff40040e13c981 */ /* 0x000ea8000c1e1500 */
[----:B------:R-:W2:Y:S04]  /*29e0*/  @!P5 LDG.E.U16 R18, [R14.64+-0x80] ;  /* 0xffff80040e12d981 */ /* 0x000ea8000c1e1500 */
[----:B------:R-:W2:Y:S01]  /*29f0*/  @!P6 LDG.E.U16 R35, [R14.64+-0x40] ;  /* 0xffffc0040e23e981 */ /* 0x000ea2000c1e1500 */
[----:B------:R-:W-:-:S02]  /*2a00*/  PRMT R100, RZ, 0x7610, R100 ;  /* 0x00007610ff647816 */ /* 0x000fc40000000064 */
[----:B------:R-:W-:Y:S02]  /*2a10*/  PRMT R102, RZ, 0x7610, R102 ;  /* 0x00007610ff667816 */ /* 0x000fe40000000066 */
[----:B------:R-:W-:Y:S02]  /*2a20*/  PRMT R99, RZ, 0x7610, R99 ;  /* 0x00007610ff637816 */ /* 0x000fe40000000063 */
[----:B------:R-:W-:Y:S02]  /*2a30*/  PRMT R104, RZ, 0x7610, R104 ;  /* 0x00007610ff687816 */ /* 0x000fe40000000068 */
[----:B------:R-:W-:Y:S02]  /*2a40*/  PRMT R101, RZ, 0x7610, R101 ;  /* 0x00007610ff657816 */ /* 0x000fe40000000065 */
[----:B------:R-:W-:Y:S02]  /*2a50*/  PRMT R106, RZ, 0x7610, R106 ;  /* 0x00007610ff6a7816 */ /* 0x000fe4000000006a */
[----:B------:R-:W-:Y:S01]  /*2a60*/  PRMT R103, RZ, 0x7610, R103 ;  /* 0x00007610ff677816 */ /* 0x000fe20000000067 */
[----:B----4-:R-:W-:Y:S04]  /*2a70*/  STS.U16 [R69], R34 ;  /* 0x0000002245007388 */ /* 0x010fe80000000400 */
[----:B---3--:R-:W-:Y:S04]  /*2a80*/  STS.U16 [R70+0x40], R31 ;  /* 0x0000401f46007388 */ /* 0x008fe80000000400 */
[----:B-----5:R-:W-:Y:S04]  /*2a90*/  STS.U16 [R71+0x80], R30 ;  /* 0x0000801e47007388 */ /* 0x020fe80000000400 */
[----:B--2---:R-:W-:Y:S04]  /*2aa0*/  STS.U16 [R72+0xc0], R33 ;  /* 0x0000c02148007388 */ /* 0x004fe80000000400 */
[----:B------:R-:W-:Y:S04]  /*2ab0*/  STS.U16 [R73+0x100], R32 ;  /* 0x0001002049007388 */ /* 0x000fe80000000400 */
[----:B------:R-:W-:Y:S04]  /*2ac0*/  STS.U16 [R74+0x140], R19 ;  /* 0x000140134a007388 */ /* 0x000fe80000000400 */
[----:B------:R-:W-:Y:S04]  /*2ad0*/  STS.U16 [R75+0x180], R18 ;  /* 0x000180124b007388 */ /* 0x000fe80000000400 */
[----:B------:R0:W-:Y:S01]  /*2ae0*/  STS.U16 [R76+0x1c0], R35 ;  /* 0x0001c0234c007388 */ /* 0x0001e20000000400 */
[----:B------:R-:W-:-:S06]  /*2af0*/  NOP ;  /* 0x0000000000007918 */ /* 0x000fcc0000000000 */
[----:B------:R-:W-:Y:S04]  /*2b00*/  LDS.U16 R14, [R78] ;  /* 0x000000004e0e7984 */ /* 0x000fe80000000400 */
[----:B------:R-:W1:Y:S04]  /*2b10*/  LDS.U16 R15, [R78+0x2] ;  /* 0x000002004e0f7984 */ /* 0x000e680000000400 */
[----:B------:R-:W2:Y:S04]  /*2b20*/  LDS.U16 R31, [R78+0x4] ;  /* 0x000004004e1f7984 */ /* 0x000ea80000000400 */
[----:B------:R-:W-:Y:S04]  /*2b30*/  LDS.U16 R30, [R78+0x6] ;  /* 0x000006004e1e7984 */ /* 0x000fe80000000400 */
[----:B------:R-:W-:Y:S04]  /*2b40*/  LDS.U16 R33, [R78+0x8] ;  /* 0x000008004e217984 */ /* 0x000fe80000000400 */
[----:B------:R-:W3:Y:S04]  /*2b50*/  LDS.U16 R32, [R78+0xa] ;  /* 0x00000a004e207984 */ /* 0x000ee80000000400 */
[----:B------:R-:W4:Y:S04]  /*2b60*/  LDS.U16 R34, [R78+0xc] ;  /* 0x00000c004e227984 */ /* 0x000f280000000400 */
[----:B------:R-:W2:Y:S04]  /*2b70*/  LDS.U16 R98, [R78+0xe] ;  /* 0x00000e004e627984 */ /* 0x000ea80000000400 */
[----:B------:R-:W-:Y:S01]  /*2b80*/  BAR.SYNC.DEFER_BLOCKING 0x0 ;  /* 0x0000000000007b1d */ /* 0x000fe20000010000 */
[----:B0-----:R-:W-:-:S05]  /*2b90*/  PRMT R35, RZ, 0x7610, R35 ;  /* 0x00007610ff237816 */ /* 0x001fca0000000023 */
[----:B------:R2:W5:Y:S01]  /*2ba0*/  @!P0 LDG.E.U16 R100, [R20.64] ;  /* 0x0000000414648981 */ /* 0x000562000c1e1500 */
[----:B------:R-:W-:-:S03]  /*2bb0*/  ISETP.GE.AND P0, PT, R62, R87, PT ;  /* 0x000000573e00720c */ /* 0x000fc60003f06270 */
[----:B------:R0:W5:Y:S04]  /*2bc0*/  @!P1 LDG.E.U16 R102, [R16.64+-0x180] ;  /* 0xfffe800410669981 */ /* 0x000168000c1e1500 */
[----:B------:R0:W5:Y:S04]  /*2bd0*/  @!P2 LDG.E.U16 R99, [R16.64+-0x140] ;  /* 0xfffec0041063a981 */ /* 0x000168000c1e1500 */
[----:B------:R0:W5:Y:S04]  /*2be0*/  @!P3 LDG.E.U16 R104, [R16.64+-0x100] ;  /* 0xffff00041068b981 */ /* 0x000168000c1e1500 */
[----:B------:R0:W5:Y:S04]  /*2bf0*/  @!P0 LDG.E.U16 R35, [R16.64+-0x1c0] ;  /* 0xfffe400410238981 */ /* 0x000168000c1e1500 */
[----:B------:R0:W5:Y:S04]  /*2c00*/  @!P4 LDG.E.U16 R101, [R16.64+-0xc0] ;  /* 0xffff40041065c981 */ /* 0x000168000c1e1500 */
[----:B------:R0:W5:Y:S04]  /*2c10*/  @!P5 LDG.E.U16 R106, [R16.64+-0x80] ;  /* 0xffff8004106ad981 */ /* 0x000168000c1e1500 */
[----:B------:R0:W5:Y:S01]  /*2c20*/  @!P6 LDG.E.U16 R103, [R16.64+-0x40] ;  /* 0xffffc0041067e981 */ /* 0x000162000c1e1500 */
[----:B-1----:R-:W-:-:S02]  /*2c30*/  HADD2.F32 R19, -RZ, R15.H0_H0 ;  /* 0x2000000fff137230 */ /* 0x002fc40000004100 */
[----:B--2---:R-:W-:Y:S02]  /*2c40*/  HADD2.F32 R20, -RZ, R31.H0_H0 ;  /* 0x2000001fff147230 */ /* 0x004fe40000004100 */
[----:B---3--:R-:W-:Y:S01]  /*2c50*/  HADD2.F32 R31, -RZ, R32.H0_H0 ;  /* 0x20000020ff1f7230 */ /* 0x008fe20000004100 */
[----:B------:R-:W-:Y:S01]  /*2c60*/  FMUL.FTZ R15, R19, -1.4426950216293334961 ;  /* 0xbfb8aa3b130f7820 */ /* 0x000fe20000410000 */
[----:B----4-:R-:W-:Y:S02]  /*2c70*/  HADD2.F32 R32, -RZ, R34.H0_H0 ;  /* 0x20000022ff207230 */ /* 0x010fe40000004100 */
[----:B------:R-:W-:Y:S01]  /*2c80*/  HADD2.F32 R18, -RZ, R14.H0_H0 ;  /* 0x2000000eff127230 */ /* 0x000fe20000004100 */
[----:B------:R1:W-:Y:S04]  /*2c90*/  MUFU.EX2 R107, R15 ;  /* 0x0000000f006b7308 */ /* 0x0003e80000000800 */
[----:B------:R-:W-:-:S02]  /*2ca0*/  FMUL.FTZ R14, R18, -1.4426950216293334961 ;  /* 0xbfb8aa3b120e7820 */ /* 0x000fc40000410000 */
[----:B-1----:R-:W-:Y:S02]  /*2cb0*/  FMUL.FTZ R15, R32, -1.4426950216293334961 ;  /* 0xbfb8aa3b200f7820 */ /* 0x002fe40000410000 */
[----:B------:R1:W2:Y:S08]  /*2cc0*/  MUFU.EX2 R105, R14 ;  /* 0x0000000e00697308 */ /* 0x0002b00000000800 */
[----:B------:R-:W-:Y:S01]  /*2cd0*/  MUFU.EX2 R111, R15 ;  /* 0x0000000f006f7308 */ /* 0x000fe20000000800 */
[----:B-1----:R-:W-:Y:S01]  /*2ce0*/  FMUL.FTZ R14, R31, -1.4426950216293334961 ;  /* 0xbfb8aa3b1f0e7820 */ /* 0x002fe20000410000 */
[----:B------:R-:W-:-:S06]  /*2cf0*/  HADD2.F32 R21, -RZ, R30.H0_H0 ;  /* 0x2000001eff157230 */ /* 0x000fcc0000004100 */
[----:B------:R-:W-:Y:S01]  /*2d00*/  MUFU.EX2 R34, R14 ;  /* 0x0000000e00227308 */ /* 0x000fe20000000800 */
[----:B0-----:R-:W-:Y:S01]  /*2d10*/  FMUL.FTZ R16, R21, -1.4426950216293334961 ;  /* 0xbfb8aa3b15107820 */ /* 0x001fe20000410000 */
[----:B------:R-:W-:Y:S01]  /*2d20*/  HADD2.F32 R30, -RZ, R33.H0_H0 ;  /* 0x20000021ff1e7230 */ /* 0x000fe20000004100 */
[----:B--2---:R-:W-:Y:S01]  /*2d30*/  FADD.FTZ R105, R105, 1 ;  /* 0x3f80000069697421 */ /* 0x004fe20000010000 */
[----:B------:R-:W-:-:S03]  /*2d40*/  HADD2.F32 R117, -RZ, R98.H0_H0 ;  /* 0x20000062ff757230 */ /* 0x000fc60000004100 */
[----:B------:R-:W-:Y:S01]  /*2d50*/  FMUL.FTZ R17, R30, -1.4426950216293334961 ;  /* 0xbfb8aa3b1e117820 */ /* 0x000fe20000410000 */
[----:B------:R-:W0:Y:S08]  /*2d60*/  MUFU.EX2 R16, R16 ;  /* 0x0000001000107308 */ /* 0x000e300000000800 */
[----:B------:R1:W2:Y:S02]  /*2d70*/  MUFU.EX2 R109, R17 ;  /* 0x00000011006d7308 */ /* 0x0002a40000000800 */
[----:B-1----:R-:W-:-:S06]  /*2d80*/  FMUL.FTZ R17, R117, -1.4426950216293334961 ;  /* 0xbfb8aa3b75117820 */ /* 0x002fcc0000410000 */
[----:B------:R-:W1:Y:S01]  /*2d90*/  MUFU.EX2 R118, R17 ;  /* 0x0000001100767308 */ /* 0x000e620000000800 */
[----:B0-----:R-:W-:Y:S02]  /*2da0*/  FADD.FTZ R98, R16, 1 ;  /* 0x3f80000010627421 */ /* 0x001fe40000010000 */
[----:B------:R-:W-:Y:S02]  /*2db0*/  FMUL.FTZ R108, R20, -1.4426950216293334961 ;  /* 0xbfb8aa3b146c7820 */ /* 0x000fe40000410000 */
[----:B------:R-:W-:-:S04]  /*2dc0*/  FADD.FTZ R107, R107, 1 ;  /* 0x3f8000006b6b7421 */ /* 0x000fc80000010000 */
[----:B------:R-:W0:Y:S01]  /*2dd0*/  MUFU.EX2 R108, R108 ;  /* 0x0000006c006c7308 */ /* 0x000e220000000800 */
[----:B--2---:R-:W-:Y:S01]  /*2de0*/  FADD.FTZ R109, R109, 1 ;  /* 0x3f8000006d6d7421 */ /* 0x004fe20000010000 */
[----:B------:R-:W-:Y:S02]  /*2df0*/  HADD2.F32 R29, -RZ, R29.H0_H0 ;  /* 0x2000001dff1d7230 */ /* 0x000fe40000004100 */
[----:B------:R-:W-:-:S04]  /*2e00*/  HADD2.F32 R28, -RZ, R28.H0_H0 ;  /* 0x2000001cff1c7230 */ /* 0x000fc80000004100 */
[----:B------:R-:W2:Y:S01]  /*2e10*/  MUFU.RCP R110, R98 ;  /* 0x00000062006e7308 */ /* 0x000ea20000001000 */
[----:B-1----:R-:W-:Y:S02]  /*2e20*/  FADD.FTZ R118, R118, 1 ;  /* 0x3f80000076767421 */ /* 0x002fe40000010000 */
[----:B0-----:R-:W-:-:S05]  /*2e30*/  FADD.FTZ R108, R108, 1 ;  /* 0x3f8000006c6c7421 */ /* 0x001fca0000010000 */
[----:B------:R-:W-:Y:S01]  /*2e40*/  MUFU.RCP R113, R108 ;  /* 0x0000006c00717308 */ /* 0x000fe20000001000 */
[----:B------:R-:W-:Y:S01]  /*2e50*/  FADD.FTZ R111, R111, 1 ;  /* 0x3f8000006f6f7421 */ /* 0x000fe20000010000 */
[----:B------:R-:W-:Y:S02]  /*2e60*/  HADD2.F32 R26, -RZ, R26.H0_H0 ;  /* 0x2000001aff1a7230 */ /* 0x000fe40000004100 */
[----:B------:R-:W-:Y:S01]  /*2e70*/  HADD2.F32 R27, -RZ, R27.H0_H0 ;  /* 0x2000001bff1b7230 */ /* 0x000fe20000004100 */
[----:B--2---:R-:W-:-:S03]  /*2e80*/  FADD.FTZ R112, -R110, 1 ;  /* 0x3f8000006e707421 */ /* 0x004fc60000010100 */
[----:B------:R0:W-:Y:S01]  /*2e90*/  MUFU.RCP R115, R111 ;  /* 0x0000006f00737308 */ /* 0x0001e20000001000 */
[----:B------:R-:W-:-:S07]  /*2ea0*/  FFMA.FTZ R112, R21, R112, 1 ;  /* 0x3f80000015707423 */ /* 0x000fce0000010070 */
[----:B------:R-:W1:Y:S01]  /*2eb0*/  MUFU.RCP R118, R118 ;  /* 0x0000007600767308 */ /* 0x000e620000001000 */
[----:B0-----:R-:W-:Y:S01]  /*2ec0*/  HADD2.F32 R111, -RZ, R22.H0_H0 ;  /* 0x20000016ff6f7230 */ /* 0x001fe20000004100 */
[----:B------:R-:W-:Y:S01]  /*2ed0*/  ISETP.NE.AND P6, PT, R43, RZ, PT ;  /* 0x000000ff2b00720c */ /* 0x000fe20003fc5270 */
[----:B-1----:R-:W-:-:S04]  /*2ee0*/  FADD.FTZ R22, -R118, 1 ;  /* 0x3f80000076167421 */ /* 0x002fc80000010100 */
[----:B------:R-:W-:Y:S01]  /*2ef0*/  FFMA.FTZ R22, R117, R22, 1 ;  /* 0x3f80000075167423 */ /* 0x000fe20000010016 */
[----:B-----5:R-:W-:Y:S04]  /*2f00*/  STS.U16 [R69], R100 ;  /* 0x0000006445007388 */ /* 0x020fe80000000400 */
        /* <DEDUP_REMOVED lines=8> */
[----:B------:R-:W2:Y:S04]  /*2f90*/  LDS.U16 R15, [R78+0x2] ;  /* 0x000002004e0f7984 */ /* 0x000ea80000000400 */
[----:B------:R-:W3:Y:S01]  /*2fa0*/  LDS.U16 R14, [R78] ;  /* 0x000000004e0e7984 */ /* 0x000ee20000000400 */
[----:B0-----:R0:W4:Y:S03]  /*2fb0*/  MUFU.RCP R35, R105 ;  /* 0x0000006900237308 */ /* 0x0011260000001000 */
[----:B------:R-:W5:Y:S04]  /*2fc0*/  LDS.U16 R17, [R78+0x6] ;  /* 0x000006004e117984 */ /* 0x000f680000000400 */
[----:B------:R-:W5:Y:S04]  /*2fd0*/  LDS.U16 R33, [R78+0x8] ;  /* 0x000008004e217984 */ /* 0x000f680000000400 */
[----:B------:R-:W5:Y:S01]  /*2fe0*/  LDS.U16 R16, [R78+0x4] ;  /* 0x000004004e107984 */ /* 0x000f620000000400 */
[----:B0-----:R-:W-:-:S03]  /*2ff0*/  FADD.FTZ R105, R34, 1 ;  /* 0x3f80000022697421 */ /* 0x001fc60000010000 */
[----:B------:R-:W0:Y:S01]  /*3000*/  LDS.U16 R34, [R78+0xa] ;  /* 0x00000a004e227984 */ /* 0x000e220000000400 */
[----:B-1----:R-:W1:Y:S01]  /*3010*/  MUFU.RCP R102, R107 ;  /* 0x0000006b00667308 */ /* 0x002e620000001000 */
[----:B--2---:R-:W-:Y:S01]  /*3020*/  HADD2.F32 R104, -RZ, R15.H0_H0 ;  /* 0x2000000fff687230 */ /* 0x004fe20000004100 */
[----:B----4-:R-:W-:Y:S01]  /*3030*/  FADD.FTZ R15, -R35, 1 ;  /* 0x3f800000230f7421 */ /* 0x010fe20000010100 */
[----:B---3--:R-:W-:-:S03]  /*3040*/  HADD2.F32 R100, -RZ, R14.H0_H0 ;  /* 0x2000000eff647230 */ /* 0x008fc60000004100 */
[----:B------:R-:W-:Y:S01]  /*3050*/  FFMA.FTZ R99, R18, R15, 1 ;  /* 0x3f80000012637423 */ /* 0x000fe2000001000f */
[----:B------:R-:W2:Y:S04]  /*3060*/  LDS.U16 R14, [R78+0xc] ;  /* 0x00000c004e0e7984 */ /* 0x000ea80000000400 */
[----:B------:R-:W3:Y:S01]  /*3070*/  LDS.U16 R15, [R78+0xe] ;  /* 0x00000e004e0f7984 */ /* 0x000ee20000000400 */
[----:B------:R-:W4:Y:S01]  /*3080*/  MUFU.RCP R103, R109 ;  /* 0x0000006d00677308 */ /* 0x000f220000001000 */
[----:B-1----:R-:W-:Y:S02]  /*3090*/  FADD.FTZ R106, -R102, 1 ;  /* 0x3f800000666a7421 */ /* 0x002fe40000010100 */
[----:B------:R-:W-:Y:S02]  /*30a0*/  FMUL.FTZ R98, R29, R100 ;  /* 0x000000641d627220 */ /* 0x000fe40000410000 */
[----:B------:R-:W-:Y:S01]  /*30b0*/  FMUL.FTZ R101, R28, R104 ;  /* 0x000000681c657220 */ /* 0x000fe20000410000 */
[----:B-----5:R-:W-:Y:S01]  /*30c0*/  HADD2.F32 R108, -RZ, R17.H0_H0 ;  /* 0x20000011ff6c7230 */ /* 0x020fe20000004100 */
[----:B------:R-:W-:Y:S01]  /*30d0*/  FFMA.FTZ R106, R19, R106, 1 ;  /* 0x3f800000136a7423 */ /* 0x000fe2000001006a */
[----:B------:R1:W5:Y:S01]  /*30e0*/  MUFU.RCP R116, R105 ;  /* 0x0000006900747308 */ /* 0x0003620000001000 */
[----:B------:R-:W-:Y:S01]  /*30f0*/  FMUL.FTZ R98, R35, R98 ;  /* 0x0000006223627220 */ /* 0x000fe20000410000 */
[----:B------:R-:W-:Y:S01]  /*3100*/  HADD2.F32 R33, -RZ, R33.H0_H0 ;  /* 0x20000021ff217230 */ /* 0x000fe20000004100 */
[----:B------:R-:W-:-:S02]  /*3110*/  FMUL.FTZ R101, R102, R101 ;  /* 0x0000006566657220 */ /* 0x000fc40000410000 */
[----:B------:R-:W-:Y:S01]  /*3120*/  FMUL.FTZ R98, R98, R99 ;  /* 0x0000006362627220 */ /* 0x000fe20000410000 */
[----:B-1----:R-:W-:Y:S01]  /*3130*/  HADD2.F32 R105, -RZ, R25.H0_H0 ;  /* 0x20000019ff697230 */ /* 0x002fe20000004100 */
[----:B------:R-:W-:Y:S01]  /*3140*/  FMUL.FTZ R101, R101, R106 ;  /* 0x0000006a65657220 */ /* 0x000fe20000410000 */
[----:B------:R-:W-:Y:S01]  /*3150*/  HADD2.F32 R106, -RZ, R16.H0_H0 ;  /* 0x20000010ff6a7230 */ /* 0x000fe20000004100 */
[----:B----4-:R-:W-:Y:S02]  /*3160*/  FADD.FTZ R99, -R103, 1 ;  /* 0x3f80000067637421 */ /* 0x010fe40000010100 */
[----:B------:R-:W-:Y:S02]  /*3170*/  FMUL.FTZ R17, R26, R108 ;  /* 0x0000006c1a117220 */ /* 0x000fe40000410000 */
[----:B------:R-:W-:Y:S02]  /*3180*/  FMUL.FTZ R114, R105, R33 ;  /* 0x0000002169727220 */ /* 0x000fe40000410000 */
[----:B------:R-:W-:-:S02]  /*3190*/  FFMA.FTZ R99, R30, R99, 1 ;  /* 0x3f8000001e637423 */ /* 0x000fc40000010063 */
[----:B------:R-:W-:Y:S02]  /*31a0*/  FMUL.FTZ R17, R110, R17 ;  /* 0x000000116e117220 */ /* 0x000fe40000410000 */
[----:B------:R-:W-:Y:S02]  /*31b0*/  FMUL.FTZ R114, R103, R114 ;  /* 0x0000007267727220 */ /* 0x000fe40000410000 */
[----:B------:R-:W-:Y:S02]  /*31c0*/  FADD.FTZ R25, -R113, 1 ;  /* 0x3f80000071197421 */ /* 0x000fe40000010100 */
[----:B------:R-:W-:Y:S01]  /*31d0*/  FMUL.FTZ R16, R27, R106 ;  /* 0x0000006a1b107220 */ /* 0x000fe20000410000 */
[----:B------:R-:W-:Y:S01]  /*31e0*/  HADD2.F32 R107, -RZ, R24.H0_H0 ;  /* 0x20000018ff6b7230 */ /* 0x000fe20000004100 */
[----:B------:R-:W-:Y:S01]  /*31f0*/  FMUL.FTZ R17, R17, R112 ;  /* 0x0000007011117220 */ /* 0x000fe20000410000 */
[----:B0-----:R-:W-:Y:S01]  /*3200*/  HADD2.F32 R34, -RZ, R34.H0_H0 ;  /* 0x20000022ff227230 */ /* 0x001fe20000004100 */
[----:B------:R-:W-:Y:S01]  /*3210*/  FMUL.FTZ R99, R114, R99 ;  /* 0x0000006372637220 */ /* 0x000fe20000410000 */
[----:B------:R-:W-:Y:S01]  /*3220*/  HADD2.F32 R109, -RZ, R23.H0_H0 ;  /* 0x20000017ff6d7230 */ /* 0x000fe20000004100 */
[----:B------:R-:W-:Y:S01]  /*3230*/  FFMA.FTZ R25, R20, R25, 1 ;  /* 0x3f80000014197423 */ /* 0x000fe20000010019 */
[----:B--2---:R-:W-:Y:S01]  /*3240*/  HADD2.F32 R112, -RZ, R14.H0_H0 ;  /* 0x2000000eff707230 */ /* 0x004fe20000004100 */
[----:B------:R-:W-:Y:S01]  /*3250*/  FMUL.FTZ R16, R113, R16 ;  /* 0x0000001071107220 */ /* 0x000fe20000410000 */
[----:B---3--:R-:W-:Y:S01]  /*3260*/  HADD2.F32 R114, -RZ, R15.H0_H0 ;  /* 0x2000000fff727230 */ /* 0x008fe20000004100 */
[----:B-----5:R-:W-:-:S02]  /*3270*/  FADD.FTZ R24, -R116, 1 ;  /* 0x3f80000074187421 */ /* 0x020fc40000010100 */
[----:B------:R-:W-:Y:S02]  /*3280*/  FMUL.FTZ R16, R16, R25 ;  /* 0x0000001910107220 */ /* 0x000fe40000410000 */
[----:B------:R-:W-:Y:S02]  /*3290*/  FMUL.FTZ R23, R107, R34 ;  /* 0x000000226b177220 */ /* 0x000fe40000410000 */
[----:B------:R-:W-:Y:S02]  /*32a0*/  FADD.FTZ R25, -R115, 1 ;  /* 0x3f80000073197421 */ /* 0x000fe40000010100 */
[----:B------:R-:W-:Y:S02]  /*32b0*/  FMUL.FTZ R14, R109, R112 ;  /* 0x000000706d0e7220 */ /* 0x000fe40000410000 */
[----:B------:R-:W-:Y:S02]  /*32c0*/  FMUL.FTZ R15, R111, R114 ;  /* 0x000000726f0f7220 */ /* 0x000fe40000410000 */
[----:B------:R-:W-:-:S02]  /*32d0*/  FFMA.FTZ R24, R31, R24, 1 ;  /* 0x3f8000001f187423 */ /* 0x000fc40000010018 */
[----:B------:R-:W-:Y:S02]  /*32e0*/  FMUL.FTZ R23, R116, R23 ;  /* 0x0000001774177220 */ /* 0x000fe40000410000 */
[----:B------:R-:W-:Y:S02]  /*32f0*/  FFMA.FTZ R25, R32, R25, 1 ;  /* 0x3f80000020197423 */ /* 0x000fe40000010019 */
[----:B------:R-:W-:Y:S02]  /*3300*/  FMUL.FTZ R14, R115, R14 ;  /* 0x0000000e730e7220 */ /* 0x000fe40000410000 */
[----:B------:R-:W-:Y:S02]  /*3310*/  FMUL.FTZ R15, R118, R15 ;  /* 0x0000000f760f7220 */ /* 0x000fe40000410000 */
[----:B------:R-:W-:Y:S02]  /*3320*/  FMUL.FTZ R24, R23, R24 ;  /* 0x0000001817187220 */ /* 0x000fe40000410000 */
[----:B------:R-:W-:-:S02]  /*3330*/  FMUL.FTZ R14, R14, R25 ;  /* 0x000000190e0e7220 */ /* 0x000fc40000410000 */
[----:B------:R-:W-:Y:S01]  /*3340*/  FMUL.FTZ R15, R15, R22 ;  /* 0x000000160f0f7220 */ /* 0x000fe20000410000 */
[----:B------:R-:W-:Y:S01]  /*3350*/  F2FP.PACK_AB R98, R101, R98 ;  /* 0x000000626562723e */ /* 0x000fe200000000ff */
[----:B------:R-:W-:Y:S01]  /*3360*/  BAR.SYNC.DEFER_BLOCKING 0x0 ;  /* 0x0000000000007b1d */ /* 0x000fe20000010000 */
[----:B------:R-:W-:Y:S02]  /*3370*/  F2FP.PACK_AB R16, R17, R16 ;  /* 0x000000101110723e */ /* 0x000fe400000000ff */
[----:B------:R-:W-:Y:S02]  /*3380*/  F2FP.PACK_AB R24, R24, R99 ;  /* 0x000000631818723e */ /* 0x000fe400000000ff */
[----:B------:R-:W-:Y:S02]  /*3390*/  F2FP.PACK_AB R14, R15, R14 ;  /* 0x0000000e0f0e723e */ /* 0x000fe400000000ff */
[----:B------:R-:W-:Y:S02]  /*33a0*/  PRMT R17, R98, 0x7632, R17 ;  /* 0x0000763262117816 */ /* 0x000fe40000000011 */
[----:B------:R-:W-:-:S02]  /*33b0*/  PRMT R15, R16, 0x7632, R15 ;  /* 0x00007632100f7816 */ /* 0x000fc4000000000f */
        /* <DEDUP_REMOVED lines=23> */
[----:B-1----:R-:W-:Y:S01]  /*3530*/  P2R R14, PR, RZ, 0x40 ;  /* 0x00000040ff0e7803 */ /* 0x002fe20000000000 */
[C---:B------:R-:W-:Y:S02]  /*3540*/  IMAD R25, R39.reuse, c[0x0][0x2ec], R16 ;  /* 0x0000bb0027197a24 */ /* 0x040fe400078e0210 */
[----:B------:R-:W-:Y:S01]  /*3550*/  IMAD.WIDE.U32 R14, R39, c[0x0][0x2e8], RZ ;  /* 0x0000ba00270e7a25 */ /* 0x000fe200078e00ff */
[----:B------:R-:W-:-:S04]  /*3560*/  LEA R17, P0, R6, c[0x0][0x338], 0x1 ;  /* 0x0000ce0006117a11 */ /* 0x000fc800078008ff */
[----:B------:R-:W-:Y:S01]  /*3570*/  IADD3 R15, R15, R25, RZ ;  /* 0x000000190f0f7210 */ /* 0x000fe20007ffe0ff */
[----:B--2---:R-:W-:Y:S01]  /*3580*/  IMAD R23, R37, c[0x0][0x2f0], RZ ;  /* 0x0000bc0025177a24 */ /* 0x004fe200078e02ff */
[----:B------:R-:W-:-:S03]  /*3590*/  LEA.HI.X R22, R6, c[0x0][0x33c], R7, 0x1, P0 ;  /* 0x0000cf0006167a11 */ /* 0x000fc600000f0c07 */
[----:B------:R-:W-:-:S04]  /*35a0*/  IMAD.WIDE.U32 R14, R0, c[0x0][0x2f0], R14 ;  /* 0x0000bc00000e7a25 */ /* 0x000fc800078e000e */
[----:B------:R-:W-:Y:S01]  /*35b0*/  IMAD R23, R0, c[0x0][0x2f4], R23 ;  /* 0x0000bd0000177a24 */ /* 0x000fe200078e0217 */
[----:B------:R-:W-:-:S04]  /*35c0*/  IADD3 R14, P1, R88, R14, RZ ;  /* 0x0000000e580e7210 */ /* 0x000fc80007f3e0ff */
[----:B------:R-:W-:Y:S02]  /*35d0*/  IADD3.X R15, R89, R23, R15, P1, !PT ;  /* 0x00000017590f7210 */ /* 0x000fe40000ffe40f */
[C---:B------:R-:W-:Y:S01]  /*35e0*/  LEA R16, P1, R14.reuse, R17, 0x1 ;  /* 0x000000110e107211 */ /* 0x040fe200078208ff */
[----:B------:R-:W-:Y:S03]  /*35f0*/  BSSY B0, `(.L_x_6924) ;  /* 0x0000010000007945 */ /* 0x000fe60003800000 */
[----:B------:R-:W-:Y:S02]  /*3600*/  LEA.HI.X R17, R14, R22, R15, 0x1, P1 ;  /* 0x000000160e117211 */ /* 0x000fe400008f0c0f */
[C---:B0-----:R-:W-:Y:S02]  /*3610*/  ISETP.GE.AND P0, PT, R6.reuse, R131, PT ;  /* 0x000000830600720c */ /* 0x041fe40003f06270 */
[----:B------:R-:W-:-:S02]  /*3620*/  IADD3 R14, P1, R6, R4, RZ ;  /* 0x00000004060e7210 */ /* 0x000fc40007f3e0ff */
        /* <DEDUP_REMOVED lines=12> */
.L_x_6925:
[----:B------:R-:W-:Y:S05]  /*36f0*/  BSYNC B0 ;  /* 0x0000000000007941 */ /* 0x000fea0003800000 */
.L_x_6924:
[-C--:B------:R-:W-:Y:S01]  /*3700*/  ISETP.GE.AND P1, PT, R64, R131.reuse, PT ;  /* 0x000000834000720c */ /* 0x080fe20003f26270 */
[----:B------:R-:W-:Y:S01]  /*3710*/  @!P2 STG.E.U16 [R16.64+-0x180], R119 ;  /* 0xfffe80771000a986 */ /* 0x000fe2000c101504 */
[----:B------:R-:W-:Y:S01]  /*3720*/  ISETP.GE.AND P0, PT, R65, R131, PT ;  /* 0x000000834100720c */ /* 0x000fe20003f06270 */
        /* <DEDUP_REMOVED lines=9> */
[----:B------:R-:W-:Y:S01]  /*37c0*/  @!P1 STG.E.U16 [R16.64+-0x140], R121 ;  /* 0xfffec07910009986 */ /* 0x000fe2000c101504 */
[----:B------:R-:W-:Y:S02]  /*37d0*/  FMUL.FTZ R116, R31, R116 ;  /* 0x000000741f747220 */ /* 0x000fe40000410000 */
[----:B------:R-:W-:Y:S01]  /*37e0*/  FMUL.FTZ R32, R32, R115 ;  /* 0x0000007320207220 */ /* 0x000fe20000410000 */
[----:B------:R-:W-:Y:S01]  /*37f0*/  @!P0 STG.E.U16 [R16.64+-0x100], R123 ;  /* 0xffff007b10008986 */ /* 0x000fe2000c101504 */
[----:B------:R-:W-:Y:S01]  /*3800*/  ISETP.NE.U32.AND P0, PT, RZ, c[0x0][0x270], PT ;  /* 0x00009c00ff007a0c */ /* 0x000fe20003f05070 */
[----:B------:R-:W-:Y:S02]  /*3810*/  FMUL.FTZ R118, R117, R118 ;  /* 0x0000007675767220 */ /* 0x000fe40000410000 */
[----:B------:R-:W-:Y:S01]  /*3820*/  @!P3 STG.E.U16 [R16.64+-0xc0], R125 ;  /* 0xffff407d1000b986 */ /* 0x000fe2000c101504 */
[----:B------:R-:W-:Y:S01]  /*3830*/  ISETP.NE.AND.EX P0, PT, RZ, c[0x0][0x274], PT, P0 ;  /* 0x00009d00ff007a0c */ /* 0x000fe20003f05300 */
[----:B------:R-:W-:-:S02]  /*3840*/  FMUL.FTZ R98, R29, R18 ;  /* 0x000000121d627220 */ /* 0x000fc40000410000 */
[----:B------:R-:W-:Y:S01]  /*3850*/  @!P4 STG.E.U16 [R16.64+-0x80], R127 ;  /* 0xffff807f1000c986 */ /* 0x000fe2000c101504 */
[----:B0-----:R-:W-:Y:S02]  /*3860*/  FMUL.FTZ R99, R28, R19 ;  /* 0x000000131c637220 */ /* 0x001fe40000410000 */
[----:B------:R-:W-:Y:S01]  /*3870*/  FMUL.FTZ R103, R26, R21 ;  /* 0x000000151a677220 */ /* 0x000fe20000410000 */
[----:B------:R-:W-:Y:S01]  /*3880*/  @!P5 STG.E.U16 [R16.64+-0x40], R129 ;  /* 0xffffc0811000d986 */ /* 0x000fe2000c101504 */
[----:B------:R-:W-:Y:S02]  /*3890*/  FMUL.FTZ R105, R105, R30 ;  /* 0x0000001e69697220 */ /* 0x000fe40000410000 */
[----:B------:R-:W-:Y:S01]  /*38a0*/  FMUL.FTZ R107, R107, R116 ;  /* 0x000000746b6b7220 */ /* 0x000fe20000410000 */
[----:B------:R0:W-:Y:S01]  /*38b0*/  @!P2 STG.E.U16 [R16.64+-0x1c0], R101 ;  /* 0xfffe40651000a986 */ /* 0x0001e2000c101504 */
[----:B------:R-:W-:Y:S02]  /*38c0*/  FMUL.FTZ R109, R109, R32 ;  /* 0x000000206d6d7220 */ /* 0x000fe40000410000 */
[----:B------:R-:W-:-:S02]  /*38d0*/  FMUL.FTZ R111, R111, R118 ;  /* 0x000000766f6f7220 */ /* 0x000fc40000410000 */
[----:B0-----:R-:W-:Y:S01]  /*38e0*/  FMUL.FTZ R101, R27, R20 ;  /* 0x000000141b657220 */ /* 0x001fe20000410000 */
        /* <DEDUP_REMOVED lines=21> */
[----:B------:R0:W-:Y:S04]  /*3a40*/  STS.U16 [R78], R18 ;  /* 0x000000124e007388 */ /* 0x0001e80000000400 */
[----:B------:R-:W-:Y:S04]  /*3a50*/  STS.U16 [R78+0x2], R16 ;  /* 0x000002104e007388 */ /* 0x000fe80000000400 */
[----:B------:R-:W-:Y:S01]  /*3a60*/  STS.U16 [R78+0x4], R20 ;  /* 0x000004144e007388 */ /* 0x000fe20000000400 */
[----:B0-----:R-:W-:-:S03]  /*3a70*/  IMAD R18, R148, c[0x0][0x210], RZ ;  /* 0x0000840094127a24 */ /* 0x001fc600078e02ff */
[----:B------:R0:W-:Y:S04]  /*3a80*/  STS.U16 [R78+0x6], R21 ;  /* 0x000006154e007388 */ /* 0x0001e80000000400 */
[----:B------:R1:W-:Y:S04]  /*3a90*/  STS.U16 [R78+0x8], R17 ;  /* 0x000008114e007388 */ /* 0x0003e80000000400 */
[----:B------:R-:W-:Y:S01]  /*3aa0*/  STS.U16 [R78+0xa], R22 ;  /* 0x00000a164e007388 */ /* 0x000fe20000000400 */
[----:B0-----:R-:W-:-:S03]  /*3ab0*/  LEA R21, P0, R6, c[0x0][0x270], 0x1 ;  /* 0x00009c0006157a11 */ /* 0x001fc600078008ff */
[----:B------:R0:W-:Y:S01]  /*3ac0*/  STS.U16 [R78+0xc], R19 ;  /* 0x00000c134e007388 */ /* 0x0001e20000000400 */
[----:B-1----:R-:W-:-:S03]  /*3ad0*/  IMAD.WIDE.U32 R16, R39, c[0x0][0x210], RZ ;  /* 0x0000840027107a25 */ /* 0x002fc600078e00ff */
[----:B------:R-:W-:Y:S01]  /*3ae0*/  STS.U16 [R78+0xe], R24 ;  /* 0x00000e184e007388 */ /* 0x000fe20000000400 */
[----:B------:R-:W-:-:S06]  /*3af0*/  NOP ;  /* 0x0000000000007918 */ /* 0x000fcc0000000000 */
[----:B------:R-:W-:Y:S01]  /*3b00*/  LDS.U16 R23, [R69] ;  /* 0x0000000045177984 */ /* 0x000fe20000000400 */
[----:B0-----:R-:W-:Y:S01]  /*3b10*/  IMAD R19, R39, c[0x0][0x214], R18 ;  /* 0x0000850027137a24 */ /* 0x001fe200078e0212 */
        /* <DEDUP_REMOVED lines=26> */
[----:B------:R-:W-:-:S04]  /*3cc0*/  IMAD.WIDE.U32 R16, R0, c[0x0][0x218], R16 ;  /* 0x0000860000107a25 */ /* 0x000fc800078e0010 */
[----:B------:R-:W-:Y:S01]  /*3cd0*/  IMAD.IADD R17, R17, 0x1, R117 ;  /* 0x0000000111117824 */ /* 0x000fe200078e0275 */
[----:B------:R-:W-:-:S04]  /*3ce0*/  LEA R18, P0, R16, c[0x0][0x270], 0x1 ;  /* 0x00009c0010127a11 */ /* 0x000fc800078008ff */
[----:B------:R-:W-:-:S05]  /*3cf0*/  LEA.HI.X R19, R16, c[0x0][0x274], R17, 0x1, P0 ;  /* 0x00009d0010137a11 */ /* 0x000fca00000f0c11 */
[----:B------:R0:W-:Y:S04]  /*3d00*/  STG.E.U16 [R18.64], R23 ;  /* 0x0000001712007986 */ /* 0x0001e8000c101504 */
.L_x_6928:
[----:B------:R-:W-:Y:S05]  /*3d10*/  BSYNC B0 ;  /* 0x0000000000007941 */ /* 0x000fea0003800000 */
.L_x_6927:
        /* <DEDUP_REMOVED lines=13> */
.L_x_6926:
[----:B------:R-:W-:Y:S01]  /*3df0*/  HADD2.F32 R16, -RZ, R156.H0_H0 ;  /* 0x2000009cff107230 */ /* 0x000fe20000004100 */
[----:B------:R-:W-:Y:S01]  /*3e00*/  BAR.SYNC.DEFER_BLOCKING 0x0 ;  /* 0x0000000000007b1d */ /* 0x000fe20000010000 */
[----:B------:R-:W-:Y:S01]  /*3e10*/  HADD2.F32 R17, -RZ, R80.H0_H0 ;  /* 0x20000050ff117230 */ /* 0x000fe20000004100 */
[----:B------:R-:W-:Y:S01]  /*3e20*/  HFMA2.MMA R100, -RZ, RZ, 0, 0 ;  /* 0x00000000ff647435 */ /* 0x000fe200000001ff */
[----:B0-----:R-:W-:Y:S01]  /*3e30*/  HADD2.F32 R18, -RZ, R81.H0_H0 ;  /* 0x20000051ff127230 */ /* 0x001fe20000004100 */
        /* <DEDUP_REMOVED lines=9> */
[----:B-1----:R-:W-:Y:S01]  /*3ed0*/  MOV R113, RZ ;  /* 0x000000ff00717202 */ /* 0x002fe20000000f00 */
        /* <DEDUP_REMOVED lines=17> */
[-C--:B------:R-:W-:Y:S02]  /*3ff0*/  FMUL.FTZ R114, R109, R36.reuse ;  /* 0x000000246d727220 */ /* 0x080fe40000410000 */
[C---:B------:R-:W-:Y:S02]  /*4000*/  FFMA.FTZ R41, R111.reuse, R41, R16 ;  /* 0x000000296f297223 */ /* 0x040fe40000010010 */
[----:B------:R-:W-:-:S08]  /*4010*/  FMUL.FTZ R127, R111, R36 ;  /* 0x000000246f7f7220 */ /* 0x000fd00000410000 */
[----:B------:R-:W-:Y:S05]  /*4020*/  @!P0 BRA `(.L_x_6929) ;  /* 0x0000219000008947 */ /* 0x000fea0003800000 */
[----:B------:R-:W-:Y:S01]  /*4030*/  MOV R16, R43 ;  /* 0x0000002b00107202 */ /* 0x000fe20000000f00 */
[----:B------:R-:W-:Y:S01]  /*4040*/  IMAD R18, R148, c[0x0][0x2b8], RZ ;  /* 0x0000ae0094127a24 */ /* 0x000fe200078e02ff */
[----:B------:R-:W-:Y:S01]  /*4050*/  MOV R17, RZ ;  /* 0x000000ff00117202 */ /* 0x000fe20000000f00 */
[----:B------:R-:W-:Y:S01]  /*4060*/  IMAD R21, R150, c[0x0][0x2c0], RZ ;  /* 0x0000b00096157a24 */ /* 0x000fe200078e02ff */
[----:B------:R-:W-:Y:S01]  /*4070*/  IADD3 R116, R154, -0x1, RZ ;  /* 0xffffffff9a747810 */ /* 0x000fe20007ffe0ff */
[C---:B------:R-:W-:Y:S01]  /*4080*/  IMAD R19, R39.reuse, c[0x0][0x2bc], R18 ;  /* 0x0000af0027137a24 */ /* 0x040fe200078e0212 */
[----:B------:R-:W-:Y:S01]  /*4090*/  MOV R129, RZ ;  /* 0x000000ff00817202 */ /* 0x000fe20000000f00 */
[----:B------:R-:W-:Y:S01]  /*40a0*/  IMAD.WIDE.U32 R16, R39, c[0x0][0x2b8], R16 ;  /* 0x0000ae0027107a25 */ /* 0x000fe200078e0010 */
[----:B------:R-:W-:Y:S01]  /*40b0*/  MOV R100, RZ ;  /* 0x000000ff00647202 */ /* 0x000fe20000000f00 */
[----:B------:R-:W-:Y:S01]  /*40c0*/  CS2R R118, SRZ ;  /* 0x0000000000767805 */ /* 0x000fe2000001ff00 */
[----:B------:R-:W-:-:S02]  /*40d0*/  MOV R131, RZ ;  /* 0x000000ff00837202 */ /* 0x000fc40000000f00 */
[----:B------:R-:W-:Y:S01]  /*40e0*/  IADD3 R17, R17, R19, RZ ;  /* 0x0000001311117210 */ /* 0x000fe20007ffe0ff */
[C---:B------:R-:W-:Y:S01]  /*40f0*/  IMAD R19, R40.reuse, c[0x0][0x2c4], R21 ;  /* 0x0000b10028137a24 */ /* 0x040fe200078e0215 */
[----:B------:R-:W-:Y:S02]  /*4100*/  MOV R113, RZ ;  /* 0x000000ff00717202 */ /* 0x000fe40000000f00 */
[----:B------:R-:W-:Y:S01]  /*4110*/  MOV R102, RZ ;  /* 0x000000ff00667202 */ /* 0x000fe20000000f00 */
[----:B------:R-:W-:Y:S01]  /*4120*/  IMAD.WIDE.U32 R16, R40, c[0x0][0x2c0], R16 ;  /* 0x0000b00028107a25 */ /* 0x000fe200078e0010 */
[----:B------:R-:W-:Y:S02]  /*4130*/  MOV R115, RZ ;  /* 0x000000ff00737202 */ /* 0x000fe40000000f00 */
[----:B------:R-:W-:Y:S02]  /*4140*/  MOV R104, RZ ;  /* 0x000000ff00687202 */ /* 0x000fe40000000f00 */
[----:B------:R-:W-:-:S02]  /*4150*/  IADD3 R19, R17, R19, RZ ;  /* 0x0000001311137210 */ /* 0x000fc40007ffe0ff */
[----:B------:R-:W-:Y:S02]  /*4160*/  LEA R30, P0, R16, c[0x0][0x320], 0x2 ;  /* 0x0000c800101e7a11 */ /* 0x000fe400078010ff */
[----:B------:R-:W-:Y:S02]  /*4170*/  LEA.HI R17, R116, R116, RZ, 0x1 ;  /* 0x0000007474117211 */ /* 0x000fe400078f08ff */
[----:B------:R-:W-:Y:S02]  /*4180*/  LEA.HI.X R31, R16, c[0x0][0x324], R19, 0x2, P0 ;  /* 0x0000c900101f7a11 */ /* 0x000fe400000f1413 */
[----:B------:R-:W-:Y:S02]  /*4190*/  LOP3.LUT R17, R17, 0xfffffe, RZ, 0xc0, !PT ;  /* 0x00fffffe11117812 */ /* 0x000fe400078ec0ff */
[----:B------:R-:W-:Y:S01]  /*41a0*/  IADD3 R16, P0, R4, R16, RZ ;  /* 0x0000001004107210 */ /* 0x000fe20007f1e0ff */
[----:B------:R-:W-:Y:S01]  /*41b0*/  IMAD.WIDE R30, R88, 0x4, R30 ;  /* 0x00000004581e7825 */ /* 0x000fe200078e021e */
[----:B------:R-:W-:-:S02]  /*41c0*/  MOV R117, RZ ;  /* 0x000000ff00757202 */ /* 0x000fc40000000f00 */
[----:B------:R-:W-:Y:S01]  /*41d0*/  MOV R106, RZ ;  /* 0x000000ff006a7202 */ /* 0x000fe20000000f00 */
[----:B------:R-:W-:Y:S01]  /*41e0*/  IMAD.IADD R116, R116, 0x1, -R17 ;  /* 0x0000000174747824 */ /* 0x000fe200078e0a11 */
[C---:B------:R-:W-:Y:S02]  /*41f0*/  IADD3 R18, P5, R30.reuse, -0x380, RZ ;  /* 0xfffffc801e127810 */ /* 0x040fe40007fbe0ff */
[----:B------:R-:W-:Y:S02]  /*4200*/  IADD3.X R17, R5, R19, RZ, P0, !PT ;  /* 0x0000001305117210 */ /* 0x000fe400007fe4ff */
[C---:B------:R-:W-:Y:S02]  /*4210*/  IADD3 R20, P4, R30.reuse, -0x300, RZ ;  /* 0xfffffd001e147810 */ /* 0x040fe40007f9e0ff */
        /* <DEDUP_REMOVED lines=10> */
[C---:B------:R-:W-:Y:S02]  /*42c0*/  IADD3.X R29, R31.reuse, -0x1, RZ, P0, !PT ;  /* 0xffffffff1f1d7810 */ /* 0x040fe400007fe4ff */
[----:B------:R-:W-:Y:S02]  /*42d0*/  IADD3.X R31, R31, -0x1, RZ, P5, !PT ;  /* 0xffffffff1f1f7810 */ /* 0x000fe40002ffe4ff */
.L_x_6950:
        /* <DEDUP_REMOVED lines=11> */
[----:B------:R-:W-:Y:S01]  /*4390*/  IMAD.WIDE.U32 R136, R129, c[0x0][0x1c0], R6 ;  /* 0x0000700081887a25 */ /* 0x000fe200078e0006 */
[----:B------:R-:W-:-:S02]  /*43a0*/  ISETP.GE.AND P3, PT, R65, R87, PT ;  /* 0x000000574100720c */ /* 0x000fc40003f66270 */
[----:B------:R-:W-:Y:S01]  /*43b0*/  ISETP.GE.AND P4, PT, R66, R87, PT ;  /* 0x000000574200720c */ /* 0x000fe20003f86270 */
[C---:B------:R-:W-:Y:S01]  /*43c0*/  IMAD R35, R129.reuse, c[0x0][0x18c], R120 ;  /* 0x0000630081237a24 */ /* 0x040fe200078e0278 */
[----:B------:R-:W-:Y:S01]  /*43d0*/  PRMT R139, RZ, 0x7610, R139 ;  /* 0x00007610ff8b7816 */ /* 0x000fe2000000008b */
[C-C-:B------:R-:W-:Y:S01]  /*43e0*/  IMAD R133, R129.reuse, c[0x0][0x1c4], R122.reuse ;  /* 0x0000710081857a24 */ /* 0x140fe200078e027a */
[----:B------:R-:W-:Y:S01]  /*43f0*/  PRMT R122, RZ, 0x7610, R122 ;  /* 0x00007610ff7a7816 */ /* 0x000fe2000000007a */
[----:B------:R-:W-:Y:S01]  /*4400*/  IMAD.WIDE.U32 R134, R129, c[0x0][0x188], R32 ;  /* 0x0000620081867a25 */ /* 0x000fe200078e0020 */
[----:B------:R-:W-:Y:S02]  /*4410*/  LEA R32, P0, R136, R48, 0x1 ;  /* 0x0000003088207211 */ /* 0x000fe400078008ff */
[----:B------:R-:W-:Y:S02]  /*4420*/  IADD3 R33, R137, R133, RZ ;  /* 0x0000008589217210 */ /* 0x000fe40007ffe0ff */
[----:B------:R-:W-:-:S02]  /*4430*/  IADD3 R35, R135, R35, RZ ;  /* 0x0000002387237210 */ /* 0x000fc40007ffe0ff */
[----:B------:R-:W-:Y:S02]  /*4440*/  LEA R132, P1, R134, c[0x0][0x220], 0x2 ;  /* 0x0000880086847a11 */ /* 0x000fe400078210ff */
[----:B------:R-:W-:Y:S02]  /*4450*/  LEA.HI.X R33, R136, R50, R33, 0x1, P0 ;  /* 0x0000003288217211 */ /* 0x000fe400000f0c21 */
[----:B------:R-:W-:Y:S02]  /*4460*/  LEA.HI.X R133, R134, c[0x0][0x224], R35, 0x2, P1 ;  /* 0x0000890086857a11 */ /* 0x000fe400008f1423 */
[-C--:B------:R-:W-:Y:S01]  /*4470*/  ISETP.GE.AND P0, PT, R62, R87.reuse, PT ;  /* 0x000000573e00720c */ /* 0x080fe20003f06270 */
[----:B0-2---:R0:W2:Y:S01]  /*4480*/  @!P5 LDG.E.U16 R122, [R32.64] ;  /* 0x00000004207ad981 */ /* 0x0050a2000c1e1500 */
[----:B------:R-:W-:Y:S02]  /*4490*/  PRMT R137, RZ, 0x7610, R137 ;  /* 0x00007610ff897816 */ /* 0x000fe40000000089 */
[-C--:B------:R-:W-:Y:S01]  /*44a0*/  ISETP.GE.AND P1, PT, R63, R87.reuse, PT ;  /* 0x000000573f00720c */ /* 0x080fe20003f26270 */
[----:B-1-3--:R1:W3:Y:S01]  /*44b0*/  LDG.E R120, [R132.64] ;  /* 0x0000000484787981 */ /* 0x00a2e2000c1e1900 */
[----:B------:R-:W-:-:S02]  /*44c0*/  ISETP.GE.AND P5, PT, R67, R87, PT ;  /* 0x000000574300720c */ /* 0x000fc40003fa6270 */
[----:B------:R-:W-:Y:S01]  /*44d0*/  PRMT R126, RZ, 0x7610, R126 ;  /* 0x00007610ff7e7816 */ /* 0x000fe2000000007e */
[----:B------:R0:W4:Y:S04]  /*44e0*/  @!P2 LDG.E.U16 R139, [R32.64+0xc0] ;  /* 0x0000c004208ba981 */ /* 0x000128000c1e1500 */
[----:B------:R0:W2:Y:S01]  /*44f0*/  @!P0 LDG.E.U16 R137, [R32.64+0x40] ;  /* 0x0000400420898981 */ /* 0x0000a2000c1e1500 */
[----:B------:R-:W-:Y:S02]  /*4500*/  ISETP.GE.AND P0, PT, R68, R87, PT ;  /* 0x000000574400720c */ /* 0x000fe40003f06270 */
[----:B------:R-:W-:Y:S01]  /*4510*/  PRMT R141, RZ, 0x7610, R141 ;  /* 0x00007610ff8d7816 */ /* 0x000fe2000000008d */
[----:B------:R0:W4:Y:S01]  /*4520*/  @!P1 LDG.E.U16 R124, [R32.64+0x80] ;  /* 0x00008004207c9981 */ /* 0x000122000c1e1500 */
[----:B------:R-:W-:-:S02]  /*4530*/  PRMT R128, RZ, 0x7610, R128 ;  /* 0x00007610ff807816 */ /* 0x000fc40000000080 */
[----:B------:R-:W-:Y:S01]  /*4540*/  PRMT R145, RZ, 0x7610, R145 ;  /* 0x00007610ff917816 */ /* 0x000fe20000000091 */
        /* <DEDUP_REMOVED lines=12> */
[----:B-1----:R-:W-:-:S04]  /*4610*/  LEA R132, P1, R134, c[0x0][0x228], 0x2 ;  /* 0x00008a0086847a11 */ /* 0x002fc800078210ff */
[----:B------:R-:W-:Y:S02]  /*4620*/  LEA.HI.X R133, R134, c[0x0][0x22c], R35, 0x2, P1 ;  /* 0x00008b0086857a11 */ /* 0x000fe400008f1423 */
[----:B------:R-:W-:Y:S02]  /*4630*/  ISETP.NE.AND P1, PT, R43, RZ, PT ;  /* 0x000000ff2b00720c */ /* 0x000fe40003f25270 */
[----:B------:R-:W-:Y:S01]  /*4640*/  ISETP.NE.AND P0, PT, R152, RZ, PT ;  /* 0x000000ff9800720c */ /* 0x000fe20003f05270 */
[----:B------:R1:W5:Y:S03]  /*4650*/  LDG.E R35, [R132.64] ;  /* 0x0000000484237981 */ /* 0x000366000c1e1900 */
[----:B------:R-:W-:Y:S02]  /*4660*/  ISETP.LT.OR P2, PT, R154, 0x2, P0 ;  /* 0x000000029a00780c */ /* 0x000fe40000741670 */
[----:B0-----:R-:W-:-:S05]  /*4670*/  LEA R32, R116, R129, 0x8 ;  /* 0x0000008174207211 */ /* 0x001fca00078e40ff */
[----:B------:R-:W-:-:S06]  /*4680*/  @P1 IADD3 R32, R43, 0x200, RZ ;  /* 0x000002002b201810 */ /* 0x000fcc0007ffe0ff */
[----:B------:R-:W-:-:S05]  /*4690*/  @!P2 IADD3 R130, R154, -0x2, RZ ;  /* 0xfffffffe9a82a810 */ /* 0x000fca0007ffe0ff */
[----:B------:R-:W-:Y:S01]  /*46a0*/  @!P2 IMAD R33, R130, c[0x0][0x16c], R129 ;  /* 0x00005b008221aa24 */ /* 0x000fe200078e0281 */
[----:B------:R-:W-:Y:S01]  /*46b0*/  HFMA2.MMA R142, -RZ, RZ, 0, 0 ;  /* 0x00000000ff8e7435 */ /* 0x000fe200000001ff */
[----:B-1----:R-:W-:Y:S02]  /*46c0*/  HADD2.F32 R133, -RZ, R156.H0_H0 ;  /* 0x2000009cff857230 */ /* 0x002fe40000004100 */
[----:B------:R-:W-:-:S03]  /*46d0*/  HADD2.F32 R135, -RZ, R81.H0_H0 ;  /* 0x20000051ff877230 */ /* 0x000fc60000004100 */
[----:B------:R-:W-:Y:S02]  /*46e0*/  FMUL.FTZ R165, R133, R90 ;  /* 0x0000005a85a57220 */ /* 0x000fe40000410000 */
[----:B------:R-:W-:Y:S01]  /*46f0*/  FMUL.FTZ R153, R135, R92 ;  /* 0x0000005c87997220 */ /* 0x000fe20000410000 */
[----:B------:R-:W-:Y:S01]  /*4700*/  BSSY B0, `(.L_x_6930) ;  /* 0x000004d000007945 */ /* 0x000fe20003800000 */
[----:B---3--:R-:W-:-:S04]  /*4710*/  FMUL.FTZ R144, R120, 1.4426950216293334961 ;  /* 0x3fb8aa3b78907820 */ /* 0x008fc80000410000 */
[----:B------:R-:W-:-:S06]  /*4720*/  FMUL.FTZ R143, R144, R90 ;  /* 0x0000005a908f7220 */ /* 0x000fcc0000410000 */
[----:B------:R-:W0:Y:S01]  /*4730*/  MUFU.EX2 R143, R143 ;  /* 0x0000008f008f7308 */ /* 0x000e220000000800 */
[----:B--2---:R1:W-:Y:S04]  /*4740*/  STS.U16 [R69], R122 ;  /* 0x0000007a45007388 */ /* 0x0043e80000000400 */
[----:B------:R-:W-:Y:S04]  /*4750*/  STS.U16 [R70+0x40], R137 ;  /* 0x0000408946007388 */ /* 0x000fe80000000400 */
[----:B----4-:R-:W-:Y:S01]  /*4760*/  STS.U16 [R71+0x80], R124 ;  /* 0x0000807c47007388 */ /* 0x010fe20000000400 */
        /* <DEDUP_REMOVED lines=17> */
[C---:B------:R-:W-:Y:S02]  /*4880*/  FMUL.FTZ R132, R144.reuse, R92 ;  /* 0x0000005c90847220 */ /* 0x040fe40000410000 */
[C---:B------:R-:W-:Y:S02]  /*4890*/  FMUL.FTZ R134, R144.reuse, R93 ;  /* 0x0000005d90867220 */ /* 0x040fe40000410000 */
[----:B------:R-:W0:Y:S01]  /*48a0*/  MUFU.EX2 R130, R130 ;  /* 0x0000008200827308 */ /* 0x000e220000000800 */
[----:B------:R-:W-:-:S07]  /*48b0*/  FMUL.FTZ R136, R144, R94 ;  /* 0x0000005e90887220 */ /* 0x000fce0000410000 */
[----:B------:R-:W0:Y:S01]  /*48c0*/  MUFU.EX2 R132, R132 ;  /* 0x0000008400847308 */ /* 0x000e220000000800 */
[----:B------:R-:W-:Y:S01]  /*48d0*/  @!P2 IMAD.WIDE R32, R33, 0x8, R12 ;  /* 0x000000082120a825 */ /* 0x000fe200078e020c */
[----:B------:R-:W-:Y:S03]  /*48e0*/  BAR.SYNC.DEFER_BLOCKING 0x0 ;  /* 0x0000000000007b1d */ /* 0x000fe60000010000 */
[----:B------:R-:W-:-:S03]  /*48f0*/  FMUL.FTZ R138, R144, R95 ;  /* 0x0000005f908a7220 */ /* 0x000fc60000410000 */
[----:B------:R-:W0:Y:S01]  /*4900*/  MUFU.EX2 R134, R134 ;  /* 0x0000008600867308 */ /* 0x000e220000000800 */
[----:B------:R-:W-:-:S07]  /*4910*/  FMUL.FTZ R140, R144, R96 ;  /* 0x00000060908c7220 */ /* 0x000fce0000410000 */
[----:B------:R-:W0:Y:S01]  /*4920*/  MUFU.EX2 R136, R136 ;  /* 0x0000008800887308 */ /* 0x000e220000000800 */
[----:B-1----:R-:W-:-:S07]  /*4930*/  FMUL.FTZ R141, R144, R97 ;  /* 0x00000061908d7220 */ /* 0x002fce0000410000 */
[----:B------:R-:W1:Y:S01]  /*4940*/  MUFU.EX2 R138, R138 ;  /* 0x0000008a008a7308 */ /* 0x000e620000000800 */
[----:B------:R0:W5:Y:S07]  /*4950*/  @!P2 LDG.E R142, [R32.64+0x4] ;  /* 0x00000404208ea981 */ /* 0x00016e000c1e1900 */
[----:B------:R-:W1:Y:S01]  /*4960*/  MUFU.EX2 R140, R140 ;  /* 0x0000008c008c7308 */ /* 0x000e620000000800 */
[----:B0-----:R-:W-:-:S04]  /*4970*/  FMUL.FTZ R33, R143, R130 ;  /* 0x000000828f217220 */ /* 0x001fc80000410000 */
[----:B------:R-:W-:-:S03]  /*4980*/  FMUL.FTZ R33, R132, R33 ;  /* 0x0000002184217220 */ /* 0x000fc60000410000 */
[----:B------:R-:W0:Y:S01]  /*4990*/  MUFU.EX2 R141, R141 ;  /* 0x0000008d008d7308 */ /* 0x000e220000000800 */
[----:B------:R-:W-:Y:S01]  /*49a0*/  FMUL.FTZ R33, R134, R33 ;  /* 0x0000002186217220 */ /* 0x000fe20000410000 */
[----:B------:R-:W-:-:S03]  /*49b0*/  ISETP.NE.AND P2, PT, R43, 0x1f, PT ;  /* 0x0000001f2b00780c */ /* 0x000fc60003f45270 */
        /* <DEDUP_REMOVED lines=25> */
[----:B0-234-:R-:W-:Y:S02]  /*4b50*/  ISETP.NE.AND P3, PT, R154, c[0x0][0x174], PT ;  /* 0x00005d009a007a0c */ /* 0x01dfe40003f65270 */
[----:B-1----:R-:W-:-:S11]  /*4b60*/  MOV R146, 0x3f800000 ;  /* 0x3f80000000927802 */ /* 0x002fd60000000f00 */
[----:B------:R-:W-:-:S04]  /*4b70*/  @P3 IADD3 R33, -R53, c[0x0][0x174], RZ ;  /* 0x00005d0035213a10 */ /* 0x000fc80007ffe1ff */
[----:B------:R-:W-:-:S04]  /*4b80*/  @P3 LEA.HI R32, R33, R33, RZ, 0x1 ;  /* 0x0000002121203211 */ /* 0x000fc800078f08ff */
[----:B------:R-:W-:-:S04]  /*4b90*/  @P3 LOP3.LUT R32, R32, 0xfffffe, RZ, 0xc0, !PT ;  /* 0x00fffffe20203812 */ /* 0x000fc800078ec0ff */
[----:B------:R-:W-:-:S04]  /*4ba0*/  @P3 IADD3 R32, -R32, R33, RZ ;  /* 0x0000002120203210 */ /* 0x000fc80007ffe1ff */
[----:B------:R-:W-:-:S05]  /*4bb0*/  @P3 LEA R32, R32, R129, 0x8 ;  /* 0x0000008120203211 */ /* 0x000fca00078e40ff */
[----:B------:R0:W1:Y:S02]  /*4bc0*/  @P3 LDS R146, [R32.X4+0x878] ;  /* 0x0008780020923984 */ /* 0x0000640000004800 */
.L_x_6931:
[----:B0-234-:R-:W-:Y:S05]  /*4bd0*/  BSYNC B0 ;  /* 0x0000000000007941 */ /* 0x01dfea0003800000 */
.L_x_6930:
[----:B------:R-:W0:Y:S01]  /*4be0*/  SHFL.UP PT, R32, R169, 0x1, RZ ;  /* 0x04200000a9207989 */ /* 0x000e2200000e00ff */
[----:B------:R-:W-:Y:S01]  /*4bf0*/  ISETP.GE.AND P3, PT, R52, 0x1, PT ;  /* 0x000000013400780c */ /* 0x000fe20003f66270 */
[----:B------:R-:W-:Y:S01]  /*4c00*/  HADD2.F32 R170, -RZ, R163.H0_H0 ;  /* 0x200000a3ffaa7230 */ /* 0x000fe20000004100 */
[----:B------:R-:W-:Y:S01]  /*4c10*/  ISETP.NE.AND P4, PT, R152, 0x1f, PT ;  /* 0x0000001f9800780c */ /* 0x000fe20003f85270 */
[----:B------:R-:W2:Y:S01]  /*4c20*/  SHFL.UP PT, R33, R176, 0x1, RZ ;  /* 0x04200000b0217989 */ /* 0x000ea200000e00ff */
[----:B------:R-:W-:Y:S01]  /*4c30*/  HADD2.F32 R172, -RZ, R162.H0_H0 ;  /* 0x200000a2ffac7230 */ /* 0x000fe20000004100 */
[----:B------:R-:W-:Y:S01]  /*4c40*/  ISETP.GE.OR P0, PT, R154, c[0x0][0x174], P0 ;  /* 0x00005d009a007a0c */ /* 0x000fe20000706670 */
[----:B------:R-:W-:Y:S01]  /*4c50*/  HADD2.F32 R168, -RZ, R160.H0_H0 ;  /* 0x200000a0ffa87230 */ /* 0x000fe20000004100 */
[----:B------:R-:W-:Y:S01]  /*4c60*/  ISETP.NE.AND P5, PT, R43, RZ, PT ;  /* 0x000000ff2b00720c */ /* 0x000fe20003fa5270 */
        /* <DEDUP_REMOVED lines=10> */
[----:B------:R-:W-:Y:S01]  /*4d10*/  BSSY B0, `(.L_x_6932) ;  /* 0x00000b6000007945 */ /* 0x000fe20003800000 */
[----:B-1----:R-:W-:-:S02]  /*4d20*/  FMUL.FTZ R155, R141, R146 ;  /* 0x000000928d9b7220 */ /* 0x002fc40000410000 */
[----:B------:R-:W-:Y:S02]  /*4d30*/  FMUL.FTZ R179, R105, R174 ;  /* 0x000000ae69b37220 */ /* 0x000fe40000410000 */
[C---:B0-----:R-:W-:Y:S02]  /*4d40*/  @P3 FFMA.FTZ R169, R176.reuse, R32, R169 ;  /* 0x00000020b0a93223 */ /* 0x041fe400000100a9 */
[----:B------:R-:W-:Y:S02]  /*4d50*/  FMUL.FTZ R32, R35, R168 ;  /* 0x000000a823207220 */ /* 0x000fe40000410000 */
[----:B--2---:R-:W-:Y:S01]  /*4d60*/  @P3 FMUL.FTZ R176, R176, R33 ;  /* 0x00000021b0b03220 */ /* 0x004fe20000410000 */
[----:B------:R-:W-:Y:S01]  /*4d70*/  ISETP.GE.AND P3, PT, R52, 0x2, PT ;  /* 0x000000023400780c */ /* 0x000fe20003f66270 */
[----:B------:R-:W-:Y:S02]  /*4d80*/  FMUL.FTZ R180, R107, R32 ;  /* 0x000000206bb47220 */ /* 0x000fe40000410000 */
[----:B------:R-:W-:-:S02]  /*4d90*/  FFMA.FTZ R33, R141, R181, R182 ;  /* 0x000000b58d217223 */ /* 0x000fc400000100b6 */
[C---:B------:R-:W-:Y:S02]  /*4da0*/  FMUL.FTZ R32, R35.reuse, R160 ;  /* 0x000000a023207220 */ /* 0x040fe40000410000 */
[C---:B------:R-:W-:Y:S02]  /*4db0*/  FFMA.FTZ R33, R140.reuse, R33, R180 ;  /* 0x000000218c217223 */ /* 0x040fe400000100b4 */
[----:B------:R-:W-:Y:S02]  /*4dc0*/  FMUL.FTZ R155, R140, R155 ;  /* 0x0000009b8c9b7220 */ /* 0x000fe40000410000 */
[----:B------:R-:W-:Y:S02]  /*4dd0*/  FMUL.FTZ R174, R35, R158 ;  /* 0x0000009e23ae7220 */ /* 0x000fe40000410000 */
[----:B------:R-:W-:Y:S02]  /*4de0*/  FMUL.FTZ R159, R103, R32 ;  /* 0x00000020679f7220 */ /* 0x000fe40000410000 */
        /* <DEDUP_REMOVED lines=8> */
[C---:B------:R-:W-:Y:S01]  /*4e70*/  FFMA.FTZ R163, R134.reuse, R161, R177 ;  /* 0x000000a186a37223 */ /* 0x040fe200000100b1 */
[----:B------:R-:W0:Y:S01]  /*4e80*/  SHFL.UP PT, R32, R169, 0x2, RZ ;  /* 0x04400000a9207989 */ /* 0x000e2200000e00ff */
[----:B------:R-:W-:Y:S02]  /*4e90*/  FMUL.FTZ R161, R134, R33 ;  /* 0x0000002186a17220 */ /* 0x000fe40000410000 */
[----:B------:R-:W-:Y:S01]  /*4ea0*/  FMUL.FTZ R155, R98, R155 ;  /* 0x0000009b629b7220 */ /* 0x000fe20000410000 */
[----:B------:R-:W1:Y:S01]  /*4eb0*/  SHFL.UP PT, R33, R176, 0x2, RZ ;  /* 0x04400000b0217989 */ /* 0x000e6200000e00ff */
[C---:B------:R-:W-:Y:S02]  /*4ec0*/  FFMA.FTZ R163, R132.reuse, R163, R157 ;  /* 0x000000a384a37223 */ /* 0x040fe4000001009d */
[----:B------:R-:W-:-:S02]  /*4ed0*/  FMUL.FTZ R161, R132, R161 ;  /* 0x000000a184a17220 */ /* 0x000fc40000410000 */
[C---:B------:R-:W-:Y:S02]  /*4ee0*/  FFMA.FTZ R171, R130.reuse, R163, R155 ;  /* 0x000000a382ab7223 */ /* 0x040fe4000001009b */
[----:B------:R-:W-:-:S03]  /*4ef0*/  FMUL.FTZ R178, R130, R161 ;  /* 0x000000a182b27220 */ /* 0x000fc60000410000 */
[----:B------:R-:W2:Y:S04]  /*4f00*/  SHFL.DOWN PT, R163, R171, 0x1, 0x1f ;  /* 0x08201f00aba37f89 */ /* 0x000ea800000e0000 */
[----:B------:R-:W3:Y:S01]  /*4f10*/  SHFL.DOWN PT, R161, R178, 0x1, 0x1f ;  /* 0x08201f00b2a17f89 */ /* 0x000ee200000e0000 */
[C---:B0-----:R-:W-:Y:S02]  /*4f20*/  @P3 FFMA.FTZ R169, R176.reuse, R32, R169 ;  /* 0x00000020b0a93223 */ /* 0x041fe400000100a9 */
[----:B-1----:R-:W-:-:S03]  /*4f30*/  @P3 FMUL.FTZ R176, R176, R33 ;  /* 0x00000021b0b03220 */ /* 0x002fc60000410000 */
[----:B------:R-:W0:Y:S01]  /*4f40*/  SHFL.UP PT, R32, R169, 0x4, RZ ;  /* 0x04800000a9207989 */ /* 0x000e2200000e00ff */
[----:B------:R-:W-:-:S03]  /*4f50*/  ISETP.GE.AND P3, PT, R52, 0x4, PT ;  /* 0x000000043400780c */ /* 0x000fc60003f66270 */
        /* <DEDUP_REMOVED lines=20> */
[----:B------:R-:W-:Y:S02]  /*50a0*/  ISETP.GE.AND P3, PT, R52, 0x10, PT ;  /* 0x000000103400780c */ /* 0x000fe40003f66270 */
[----:B------:R-:W-:Y:S01]  /*50b0*/  MOV R33, RZ ;  /* 0x000000ff00217202 */ /* 0x000fe20000000f00 */
[----:B------:R-:W1:Y:S01]  /*50c0*/  SHFL.UP PT, R161, R176, 0x10, RZ ;  /* 0x06000000b0a17989 */ /* 0x000e6200000e00ff */
[----:B--2---:R-:W-:-:S04]  /*50d0*/  @!P4 FFMA.FTZ R171, R178, R174, R171 ;  /* 0x000000aeb2abc223 */ /* 0x004fc800000100ab */
[----:B------:R-:W-:Y:S01]  /*50e0*/  @!P0 LDS.64 R32, [R129.X8+0x10f8] ;  /* 0x0010f80081208984 */ /* 0x000fe20000008a00 */
[----:B------:R-:W-:Y:S01]  /*50f0*/  ISETP.GE.U32.AND P0, PT, R152, 0x10, PT ;  /* 0x000000109800780c */ /* 0x000fe20003f06070 */
[----:B---3--:R-:W-:Y:S02]  /*5100*/  @!P4 FMUL.FTZ R178, R178, R173 ;  /* 0x000000adb2b2c220 */ /* 0x008fe40000410000 */
[----:B------:R-:W2:Y:S01]  /*5110*/  SHFL.DOWN PT, R175, R171, 0x8, 0x1f ;  /* 0x09001f00abaf7f89 */ /* 0x000ea200000e0000 */
[----:B------:R-:W-:-:S03]  /*5120*/  ISETP.GE.U32.AND P4, PT, R152, 0x18, PT ;  /* 0x000000189800780c */ /* 0x000fc60003f86070 */
[----:B------:R-:W3:Y:S04]  /*5130*/  SHFL.DOWN PT, R173, R178, 0x8, 0x1f ;  /* 0x09001f00b2ad7f89 */ /* 0x000ee800000e0000 */
[----:B------:R-:W-:Y:S01]  /*5140*/  SHFL.IDX PT, R174, R142, RZ, 0x1f ;  /* 0x00001fff8eae7589 */ /* 0x000fe200000e0000 */
[C---:B0-----:R-:W-:Y:S02]  /*5150*/  @P3 FFMA.FTZ R169, R176.reuse, R163, R169 ;  /* 0x000000a3b0a93223 */ /* 0x041fe400000100a9 */
[----:B-1----:R-:W-:-:S04]  /*5160*/  @P3 FMUL.FTZ R176, R176, R161 ;  /* 0x000000a1b0b03220 */ /* 0x002fc80000410000 */
[----:B------:R-:W-:Y:S04]  /*5170*/  SHFL.UP PT, R169, R169, 0x1, RZ ;  /* 0x04200000a9a97989 */ /* 0x000fe800000e00ff */
[----:B------:R-:W0:Y:S01]  /*5180*/  SHFL.UP PT, R176, R176, 0x1, RZ ;  /* 0x04200000b0b07989 */ /* 0x000e2200000e00ff */
[C---:B--2---:R-:W-:Y:S02]  /*5190*/  @!P4 FFMA.FTZ R171, R178.reuse, R175, R171 ;  /* 0x000000afb2abc223 */ /* 0x044fe400000100ab */
[----:B---3--:R-:W-:-:S03]  /*51a0*/  @!P4 FMUL.FTZ R178, R178, R173 ;  /* 0x000000adb2b2c220 */ /* 0x008fc60000410000 */
[----:B------:R-:W1:Y:S04]  /*51b0*/  SHFL.DOWN PT, R163, R171, 0x10, 0x1f ;  /* 0x0a001f00aba37f89 */ /* 0x000e6800000e0000 */
[----:B------:R-:W2:Y:S01]  /*51c0*/  SHFL.DOWN PT, R161, R178, 0x10, 0x1f ;  /* 0x0a001f00b2a17f89 */ /* 0x000ea200000e0000 */
[----:B0-----:R-:W-:-:S04]  /*51d0*/  @P1 FFMA.FTZ R174, R176, R174, R169 ;  /* 0x000000aeb0ae1223 */ /* 0x001fc800000100a9 */
[----:B------:R-:W-:Y:S02]  /*51e0*/  FFMA.FTZ R174, R143, R174, R165 ;  /* 0x000000ae8fae7223 */ /* 0x000fe400000100a5 */
[----:B------:R-:W-:Y:S01]  /*51f0*/  SHFL.IDX PT, R143, R33, RZ, 0x1f ;  /* 0x00001fff218f7589 */ /* 0x000fe200000e0000 */
[----:B-1----:R-:W-:Y:S02]  /*5200*/  @!P0 FFMA.FTZ R171, R178, R163, R171 ;  /* 0x000000a3b2ab8223 */ /* 0x002fe400000100ab */
[-C--:B------:R-:W-:Y:S02]  /*5210*/  FMUL.FTZ R163, R164, R174.reuse ;  /* 0x000000aea4a37220 */ /* 0x080fe40000410000 */
[----:B------:R-:W-:Y:S02]  /*5220*/  FFMA.FTZ R164, R130, R174, R167 ;  /* 0x000000ae82a47223 */ /* 0x000fe400000100a7 */
[----:B--2---:R-:W-:Y:S02]  /*5230*/  @!P0 FMUL.FTZ R178, R178, R161 ;  /* 0x000000a1b2b28220 */ /* 0x004fe40000410000 */
[----:B------:R-:W-:-:S02]  /*5240*/  FFMA.FTZ R173, R132, R164, R153 ;  /* 0x000000a484ad7223 */ /* 0x000fc40000010099 */
[----:B------:R-:W-:Y:S01]  /*5250*/  SHFL.DOWN PT, R153, R171, 0x1, 0x1f ;  /* 0x08201f00ab997f89 */ /* 0x000fe200000e0000 */
[----:B------:R-:W-:Y:S02]  /*5260*/  FFMA.FTZ R142, R98, R163, RZ ;  /* 0x000000a3628e7223 */ /* 0x000fe400000100ff */
[----:B------:R-:W-:Y:S01]  /*5270*/  FMUL.FTZ R162, R162, R164 ;  /* 0x000000a4a2a27220 */ /* 0x000fe20000410000 */
[----:B------:R-:W0:Y:S01]  /*5280*/  SHFL.DOWN PT, R176, R178, 0x1, 0x1f ;  /* 0x08201f00b2b07f89 */ /* 0x000e2200000e0000 */
[-C--:B------:R-:W-:Y:S02]  /*5290*/  FMUL.FTZ R158, R158, R173.reuse ;  /* 0x000000ad9e9e7220 */ /* 0x080fe40000410000 */
[----:B------:R-:W-:Y:S02]  /*52a0*/  FFMA.FTZ R142, R99, R162, R142 ;  /* 0x000000a2638e7223 */ /* 0x000fe4000001008e */
[----:B------:R-:W-:Y:S02]  /*52b0*/  FFMA.FTZ R162, R134, R173, R147 ;  /* 0x000000ad86a27223 */ /* 0x000fe40000010093 */
[----:B------:R-:W-:Y:S01]  /*52c0*/  FFMA.FTZ R142, R101, R158, R142 ;  /* 0x0000009e658e7223 */ /* 0x000fe2000001008e */
[----:B------:R-:W1:Y:S01]  /*52d0*/  SHFL.IDX PT, R147, R178, RZ, 0x1f ;  /* 0x00001fffb2937589 */ /* 0x000e6200000e0000 */
[----:B------:R-:W-:-:S02]  /*52e0*/  FMUL.FTZ R160, R160, R162 ;  /* 0x000000a2a0a07220 */ /* 0x000fc40000410000 */
[----:B------:R-:W-:Y:S01]  /*52f0*/  FFMA.FTZ R175, R136, R162, R145 ;  /* 0x000000a288af7223 */ /* 0x000fe20000010091 */
[----:B------:R-:W2:Y:S01]  /*5300*/  SHFL.IDX PT, R158, R171, RZ, 0x1f ;  /* 0x00001fffab9e7589 */ /* 0x000ea200000e0000 */
[----:B------:R-:W-:Y:S02]  /*5310*/  FFMA.FTZ R142, R103, R160, R142 ;  /* 0x000000a0678e7223 */ /* 0x000fe4000001008e */
[-C--:B------:R-:W-:Y:S02]  /*5320*/  FMUL.FTZ R166, R166, R175.reuse ;  /* 0x000000afa6a67220 */ /* 0x080fe40000410000 */
[----:B------:R-:W-:Y:S02]  /*5330*/  FFMA.FTZ R160, R138, R175, R151 ;  /* 0x000000af8aa07223 */ /* 0x000fe40000010097 */
[----:B------:R-:W-:Y:S02]  /*5340*/  FFMA.FTZ R142, R105, R166, R142 ;  /* 0x000000a6698e7223 */ /* 0x000fe4000001008e */
[----:B------:R-:W-:-:S02]  /*5350*/  FMUL.FTZ R168, R168, R160 ;  /* 0x000000a0a8a87220 */ /* 0x000fc40000410000 */
[----:B------:R-:W-:Y:S02]  /*5360*/  FFMA.FTZ R166, R140, R160, R149 ;  /* 0x000000a08ca67223 */ /* 0x000fe40000010095 */
[----:B0-----:R-:W-:Y:S02]  /*5370*/  @P2 FFMA.FTZ R143, R176, R143, R153 ;  /* 0x0000008fb08f2223 */ /* 0x001fe40000010099 */
[----:B------:R-:W-:Y:S02]  /*5380*/  FFMA.FTZ R168, R107, R168, R142 ;  /* 0x000000a86ba87223 */ /* 0x000fe4000001008e */
[----:B------:R-:W-:Y:S02]  /*5390*/  FFMA.FTZ R142, R143, R146, R181 ;  /* 0x000000928f8e7223 */ /* 0x000fe400000100b5 */
[----:B------:R-:W-:Y:S02]  /*53a0*/  FMUL.FTZ R145, R35, R174 ;  /* 0x000000ae23917220 */ /* 0x000fe40000410000 */
[----:B------:R-:W-:-:S02]  /*53b0*/  FFMA.FTZ R143, R141, R142, R182 ;  /* 0x0000008e8d8f7223 */ /* 0x000fc400000100b6 */
[C---:B-1----:R-:W-:Y:S02]  /*53c0*/  FMUL.FTZ R32, R147.reuse, R32 ;  /* 0x0000002093207220 */ /* 0x042fe40000410000 */
[----:B------:R-:W-:Y:S02]  /*53d0*/  FFMA.FTZ R149, R140, R143, R180 ;  /* 0x0000008f8c957223 */ /* 0x000fe400000100b4 */
[----:B--2---:R-:W-:Y:S02]  /*53e0*/  FFMA.FTZ R33, R147, R33, R158 ;  /* 0x0000002193217223 */ /* 0x004fe4000001009e */
[----:B------:R-:W-:Y:S02]  /*53f0*/  FFMA.FTZ R147, R138, R149, R179 ;  /* 0x000000958a937223 */ /* 0x000fe400000100b3 */
[----:B------:R-:W-:Y:S01]  /*5400*/  FMUL.FTZ R153, R98, R145 ;  /* 0x0000009162997220 */ /* 0x000fe20000410000 */
[----:B------:R0:W-:Y:S01]  /*5410*/  @!P5 STS.64 [R129.X8+0x10f8], R32 ;  /* 0x0010f8208100d388 */ /* 0x0001e20000008a00 */
[----:B------:R-:W-:-:S02]  /*5420*/  FFMA.FTZ R151, R136, R147, R159 ;  /* 0x0000009388977223 */ /* 0x000fc4000001009f */
[----:B------:R-:W-:Y:S01]  /*5430*/  FMUL.FTZ R140, R35, R164 ;  /* 0x000000a4238c7220 */ /* 0x000fe20000410000 */
[----:B------:R1:W-:Y:S01]  /*5440*/  STS [R54.X4+0x220], R153 ;  /* 0x0002209936007388 */ /* 0x0003e20000004800 */
[----:B------:R-:W-:Y:S02]  /*5450*/  FFMA.FTZ R145, R134, R151, R177 ;  /* 0x0000009786917223 */ /* 0x000fe400000100b1 */
[-C--:B------:R-:W-:Y:S02]  /*5460*/  FMUL.FTZ R170, R170, R166.reuse ;  /* 0x000000a6aaaa7220 */ /* 0x080fe40000410000 */
[-C--:B------:R-:W-:Y:S02]  /*5470*/  FFMA.FTZ R171, R141, R166.reuse, R144 ;  /* 0x000000a68dab7223 */ /* 0x080fe40000010090 */
[C---:B------:R-:W-:Y:S02]  /*5480*/  FMUL.FTZ R144, R35.reuse, R173 ;  /* 0x000000ad23907220 */ /* 0x040fe40000410000 */
[----:B0-----:R-:W-:-:S02]  /*5490*/  FMUL.FTZ R32, R35, R166 ;  /* 0x000000a623207220 */ /* 0x001fc40000410000 */
[----:B-1----:R-:W-:Y:S02]  /*54a0*/  FFMA.FTZ R153, R132, R145, R157 ;  /* 0x0000009184997223 */ /* 0x002fe4000001009d */
[----:B------:R-:W-:Y:S02]  /*54b0*/  FFMA.FTZ R132, R133, -R90, R174 ;  /* 0x8000005a85847223 */ /* 0x000fe400000100ae */
[----:B------:R-:W-:Y:S02]  /*54c0*/  FFMA.FTZ R155, R130, R153, R155 ;  /* 0x00000099829b7223 */ /* 0x000fe4000001009b */
[----:B------:R-:W-:Y:S02]  /*54d0*/  FMUL.FTZ R161, R99, R140 ;  /* 0x0000008c63a17220 */ /* 0x000fe40000410000 */
[----:B------:R-:W-:Y:S02]  /*54e0*/  FMUL.FTZ R157, R155, R90 ;  /* 0x0000005a9b9d7220 */ /* 0x000fe40000410000 */
[C---:B------:R-:W-:Y:S01]  /*54f0*/  FMUL.FTZ R136, R35.reuse, R162 ;  /* 0x000000a223887220 */ /* 0x040fe20000410000 */
[----:B------:R0:W-:Y:S01]  /*5500*/  STS [R54.X4+0x224], R161 ;  /* 0x000224a136007388 */ /* 0x0001e20000004800 */
[----:B------:R-:W-:-:S02]  /*5510*/  FMUL.FTZ R134, R35, R175 ;  /* 0x000000af23867220 */ /* 0x000fc40000410000 */
[C---:B------:R-:W-:Y:S02]  /*5520*/  FMUL.FTZ R169, R109.reuse, R32 ;  /* 0x000000206da97220 */ /* 0x040fe40000410000 */
[----:B------:R-:W-:Y:S02]  /*5530*/  FFMA.FTZ R168, R109, R170, R168 ;  /* 0x000000aa6da87223 */ /* 0x000fe400000100a8 */
[----:B------:R-:W-:Y:S01]  /*5540*/  FMUL.FTZ R172, R172, R171 ;  /* 0x000000abacac7220 */ /* 0x000fe20000410000 */
[----:B------:R-:W-:Y:S01]  /*5550*/  STS [R54.X4+0x238], R169 ;  /* 0x000238a936007388 */ /* 0x000fe20000004800 */
[-C--:B------:R-:W-:Y:S02]  /*5560*/  FFMA.FTZ R159, R122, -R91.reuse, R164 ;  /* 0x8000005b7a9f7223 */ /* 0x080fe400000100a4 */
[----:B------:R-:W-:Y:S02]  /*5570*/  FMUL.FTZ R130, R153, R91 ;  /* 0x0000005b99827220 */ /* 0x000fe40000410000 */
[----:B------:R-:W-:-:S02]  /*5580*/  FFMA.FTZ R32, R157, R132, RZ ;  /* 0x000000849d207223 */ /* 0x000fc400000100ff */
[----:B------:R-:W-:Y:S02]  /*5590*/  FMUL.FTZ R163, R101, R144 ;  /* 0x0000009065a37220 */ /* 0x000fe40000410000 */
[----:B------:R-:W-:Y:S02]  /*55a0*/  FMUL.FTZ R165, R103, R136 ;  /* 0x0000008867a57220 */ /* 0x000fe40000410000 */
[----:B------:R-:W-:Y:S01]  /*55b0*/  FMUL.FTZ R136, R35, R160 ;  /* 0x000000a023887220 */ /* 0x000fe20000410000 */
[----:B------:R1:W-:Y:S01]  /*55c0*/  STS [R54.X4+0x228], R163 ;  /* 0x000228a336007388 */ /* 0x0003e20000004800 */
[----:B------:R-:W-:Y:S02]  /*55d0*/  FMUL.FTZ R33, R105, R134 ;  /* 0x0000008669217220 */ /* 0x000fe40000410000 */
[----:B------:R-:W-:Y:S01]  /*55e0*/  FFMA.FTZ R141, R111, R172, R168 ;  /* 0x000000ac6f8d7223 */ /* 0x000fe200000100a8 */
[----:B------:R-:W-:Y:S01]  /*55f0*/  IADD3 R168, -R4, c[0x0][0x168], -R43 ;  /* 0x00005a0004a87a10 */ /* 0x000fe20007ffe92b */
[-C--:B------:R-:W-:Y:S01]  /*5600*/  FFMA.FTZ R134, R135, -R92.reuse, R173 ;  /* 0x8000005c87867223 */ /* 0x080fe200000100ad */
[----:B------:R2:W-:Y:S01]  /*5610*/  STS [R54.X4+0x22c], R165 ;  /* 0x00022ca536007388 */ /* 0x0005e20000004800 */
[----:B0-----:R-:W-:Y:S01]  /*5620*/  FMUL.FTZ R161, R145, R92 ;  /* 0x0000005c91a17220 */ /* 0x001fe20000410000 */
[----:B------:R-:W-:Y:S01]  /*5630*/  ISETP.GE.AND P0, PT, R168, 0x1, PT ;  /* 0x00000001a800780c */ /* 0x000fe20003f06270 */
[----:B------:R-:W-:Y:S01]  /*5640*/  FFMA.FTZ R32, R130, R159, R32 ;  /* 0x0000009f82207223 */ /* 0x000fe20000010020 */
[----:B------:R0:W-:Y:S01]  /*5650*/  STS [R54.X4+0x230], R33 ;  /* 0x0002302136007388 */ /* 0x0001e20000004800 */
[----:B------:R-:W-:-:S02]  /*5660*/  FMUL.FTZ R167, R107, R136 ;  /* 0x000000886ba77220 */ /* 0x000fc40000410000 */
[-C--:B-1----:R-:W-:Y:S01]  /*5670*/  FFMA.FTZ R163, R124, -R93.reuse, R162 ;  /* 0x8000005d7ca37223 */ /* 0x082fe200000100a2 */
[----:B------:R-:W-:Y:S01]  /*5680*/  SHF.L.U64.HI R162, R118, 0x2, R131 ;  /* 0x0000000276a27819 */ /* 0x000fe20000010283 */
[----:B------:R-:W-:Y:S01]  /*5690*/  FMUL.FTZ R136, R151, R93 ;  /* 0x0000005d97887220 */ /* 0x000fe20000410000 */
[----:B------:R1:W-:Y:S01]  /*56a0*/  STS [R54.X4+0x234], R167 ;  /* 0x000234a736007388 */ /* 0x0003e20000004800 */
[----:B------:R-:W-:Y:S02]  /*56b0*/  FFMA.FTZ R32, R161, R134, R32 ;  /* 0x00000086a1207223 */ /* 0x000fe40000010020 */
[----:B------:R-:W-:Y:S02]  /*56c0*/  FMUL.FTZ R140, R35, R171 ;  /* 0x000000ab238c7220 */ /* 0x000fe40000410000 */
[-C--:B------:R-:W-:Y:S02]  /*56d0*/  FFMA.FTZ R138, R137, -R94.reuse, R175 ;  /* 0x8000005e898a7223 */ /* 0x080fe400000100af */
[----:B--2---:R-:W-:-:S02]  /*56e0*/  FMUL.FTZ R165, R147, R94 ;  /* 0x0000005e93a57220 */ /* 0x004fc40000410000 */
[----:B------:R-:W-:Y:S02]  /*56f0*/  FFMA.FTZ R32, R136, R163, R32 ;  /* 0x000000a388207223 */ /* 0x000fe40000010020 */
[----:B0-----:R-:W-:Y:S02]  /*5700*/  FMUL.FTZ R33, R111, R140 ;  /* 0x0000008c6f217220 */ /* 0x001fe40000410000 */
[-C--:B-1----:R-:W-:Y:S02]  /*5710*/  FFMA.FTZ R167, R126, -R95.reuse, R160 ;  /* 0x8000005f7ea77223 */ /* 0x082fe400000100a0 */
[----:B------:R-:W-:Y:S01]  /*5720*/  FMUL.FTZ R140, R149, R95 ;  /* 0x0000005f958c7220 */ /* 0x000fe20000410000 */
[----:B------:R0:W-:Y:S01]  /*5730*/  STS [R54.X4+0x23c], R33 ;  /* 0x00023c2136007388 */ /* 0x0001e20000004800 */
[----:B------:R-:W-:Y:S02]  /*5740*/  FFMA.FTZ R32, R165, R138, R32 ;  /* 0x0000008aa5207223 */ /* 0x000fe40000010020 */
[----:B------:R-:W-:-:S02]  /*5750*/  FFMA.FTZ R144, R139, -R96, R166 ;  /* 0x800000608b907223 */ /* 0x000fc400000100a6 */
[-C--:B------:R-:W-:Y:S02]  /*5760*/  FMUL.FTZ R146, R142, R97.reuse ;  /* 0x000000618e927220 */ /* 0x080fe40000410000 */
[----:B------:R-:W-:Y:S02]  /*5770*/  FFMA.FTZ R171, R128, -R97, R171 ;  /* 0x8000006180ab7223 */ /* 0x000fe400000100ab */
[----:B------:R-:W-:Y:S02]  /*5780*/  FMUL.FTZ R169, R143, R96 ;  /* 0x000000608fa97220 */ /* 0x000fe40000410000 */
[----:B------:R-:W-:Y:S02]  /*5790*/  FFMA.FTZ R32, R140, R167, R32 ;  /* 0x000000a78c207223 */ /* 0x000fe40000010020 */
        /* <DEDUP_REMOVED lines=13> */
.L_x_6933:
[----:B0-----:R-:W-:Y:S05]  /*5870*/  BSYNC B0 ;  /* 0x0000000000007941 */ /* 0x001fea0003800000 */
.L_x_6932:
[----:B------:R0:W1:Y:S01]  /*5880*/  LDS R35, [R55.X4+0x2a0] ;  /* 0x0002a00037237984 */ /* 0x0000620000004800 */
[----:B------:R-:W-:Y:S01]  /*5890*/  ISETP.GE.AND P6, PT, R168, 0x21, PT ;  /* 0x00000021a800780c */ /* 0x000fe20003fc6270 */
[----:B------:R-:W-:Y:S01]  /*58a0*/  IMAD R32, R162, c[0x0][0x2d0], RZ ;  /* 0x0000b400a2207a24 */ /* 0x000fe200078e02ff */
[----:B------:R-:W-:Y:S01]  /*58b0*/  SHF.L.U32 R177, R118, 0x2, RZ ;  /* 0x0000000276b17819 */ /* 0x000fe200000006ff */
[----:B------:R-:W-:Y:S01]  /*58c0*/  BSSY B0, `(.L_x_6934) ;  /* 0x000000d000007945 */ /* 0x000fe20003800000 */
[----:B------:R-:W-:Y:S01]  /*58d0*/  FADD.FTZ R158, R160, R175 ;  /* 0x000000afa09e7221 */ /* 0x000fe20000010000 */
[C---:B------:R-:W-:Y:S02]  /*58e0*/  ISETP.GE.AND P0, PT, R168.reuse, 0x41, PT ;  /* 0x00000041a800780c */ /* 0x040fe40003f06270 */
[C---:B------:R-:W-:Y:S01]  /*58f0*/  ISETP.GE.AND P1, PT, R168.reuse, 0x61, PT ;  /* 0x00000061a800780c */ /* 0x040fe20003f26270 */
[----:B------:R-:W-:Y:S01]  /*5900*/  IMAD R175, R177, c[0x0][0x2d4], R32 ;  /* 0x0000b500b1af7a24 */ /* 0x000fe200078e0220 */
[----:B------:R-:W-:-:S02]  /*5910*/  ISETP.GE.AND P2, PT, R168, 0x81, PT ;  /* 0x00000081a800780c */ /* 0x000fc40003f46270 */
[C---:B------:R-:W-:Y:S02]  /*5920*/  ISETP.GE.AND P3, PT, R168.reuse, 0xa1, PT ;  /* 0x000000a1a800780c */ /* 0x040fe40003f66270 */
[C---:B------:R-:W-:Y:S02]  /*5930*/  ISETP.GE.AND P4, PT, R168.reuse, 0xc1, PT ;  /* 0x000000c1a800780c */ /* 0x040fe40003f86270 */
[----:B------:R-:W-:Y:S01]  /*5940*/  ISETP.GE.AND P5, PT, R168, 0xe1, PT ;  /* 0x000000e1a800780c */ /* 0x000fe20003fa6270 */
[----:B------:R-:W-:Y:S07]  /*5950*/  @!P6 BRA `(.L_x_6935) ;  /* 0x000000300000e947 */ /* 0x000fee0003800000 */
[----:B0-----:R-:W-:-:S05]  /*5960*/  IMAD.WIDE.U32 R32, R177, c[0x0][0x2d0], R18 ;  /* 0x0000b400b1207a25 */ /* 0x001fca00078e0012 */
[----:B------:R-:W-:-:S05]  /*5970*/  IADD3 R33, R33, R175, RZ ;  /* 0x000000af21217210 */ /* 0x000fca0007ffe0ff */
[----:B-1----:R0:W-:Y:S02]  /*5980*/  RED.E.ADD.F32.FTZ.RN.STRONG.GPU [R32.64], R35 ;  /* 0x000000232000798e */ /* 0x0021e4000c10e784 */
.L_x_6935:
[----:B0-----:R-:W-:Y:S05]  /*5990*/  BSYNC B0 ;  /* 0x0000000000007941 */ /* 0x001fea0003800000 */
.L_x_6934:
[----:B-1----:R0:W1:Y:S01]  /*59a0*/  LDS R35, [R56.X4+0x320] ;  /* 0x0003200038237984 */ /* 0x0020620000004800 */
[----:B------:R-:W-:Y:S01]  /*59b0*/  BSSY B0, `(.L_x_6936) ;  /* 0x0000005000007945 */ /* 0x000fe20003800000 */
[----:B------:R-:W-:Y:S05]  /*59c0*/  @!P0 BRA `(.L_x_6937) ;  /* 0x0000003000008947 */ /* 0x000fea0003800000 */
[----:B------:R-:W-:-:S05]  /*59d0*/  IMAD.WIDE.U32 R32, R177, c[0x0][0x2d0], R20 ;  /* 0x0000b400b1207a25 */ /* 0x000fca00078e0014 */
[----:B------:R-:W-:-:S05]  /*59e0*/  IADD3 R33, R175, R33, RZ ;  /* 0x00000021af217210 */ /* 0x000fca0007ffe0ff */
[----:B-1----:R1:W-:Y:S02]  /*59f0*/  RED.E.ADD.F32.FTZ.RN.STRONG.GPU [R32.64], R35 ;  /* 0x000000232000798e */ /* 0x0023e4000c10e784 */
.L_x_6937:
[----:B------:R-:W-:Y:S05]  /*5a00*/  BSYNC B0 ;  /* 0x0000000000007941 */ /* 0x000fea0003800000 */
.L_x_6936:
[----:B-1----:R1:W2:Y:S01]  /*5a10*/  LDS R35, [R57.X4+0x3a0] ;  /* 0x0003a00039237984 */ /* 0x0022a20000004800 */
[----:B------:R-:W-:Y:S01]  /*5a20*/  BSSY B0, `(.L_x_6938) ;  /* 0x0000005000007945 */ /* 0x000fe20003800000 */
[----:B------:R-:W-:Y:S05]  /*5a30*/  @!P1 BRA `(.L_x_6939) ;  /* 0x0000003000009947 */ /* 0x000fea0003800000 */
[----:B------:R-:W-:-:S04]  /*5a40*/  IMAD.WIDE.U32 R32, R177, c[0x0][0x2d0], R22 ;  /* 0x0000b400b1207a25 */ /* 0x000fc800078e0016 */
[----:B------:R-:W-:-:S05]  /*5a50*/  IMAD.IADD R33, R175, 0x1, R33 ;  /* 0x00000001af217824 */ /* 0x000fca00078e0221 */
[----:B--2---:R2:W-:Y:S02]  /*5a60*/  RED.E.ADD.F32.FTZ.RN.STRONG.GPU [R32.64], R35 ;  /* 0x000000232000798e */ /* 0x0045e4000c10e784 */
.L_x_6939:
[----:B------:R-:W-:Y:S05]  /*5a70*/  BSYNC B0 ;  /* 0x0000000000007941 */ /* 0x000fea0003800000 */
.L_x_6938:
[----:B--2---:R2:W3:Y:S01]  /*5a80*/  LDS R35, [R58.X4+0x420] ;  /* 0x000420003a237984 */ /* 0x0044e20000004800 */
[----:B------:R-:W-:Y:S01]  /*5a90*/  BSSY B0, `(.L_x_6940) ;  /* 0x0000005000007945 */ /* 0x000fe20003800000 */
[----:B------:R-:W-:Y:S05]  /*5aa0*/  @!P2 BRA `(.L_x_6941) ;  /* 0x000000300000a947 */ /* 0x000fea0003800000 */
[----:B------:R-:W-:-:S05]  /*5ab0*/  IMAD.WIDE.U32 R32, R177, c[0x0][0x2d0], R24 ;  /* 0x0000b400b1207a25 */ /* 0x000fca00078e0018 */
[----:B------:R-:W-:-:S05]  /*5ac0*/  IADD3 R33, R175, R33, RZ ;  /* 0x00000021af217210 */ /* 0x000fca0007ffe0ff */
[----:B---3--:R3:W-:Y:S02]  /*5ad0*/  RED.E.ADD.F32.FTZ.RN.STRONG.GPU [R32.64], R35 ;  /* 0x000000232000798e */ /* 0x0087e4000c10e784 */
.L_x_6941:
[----:B------:R-:W-:Y:S05]  /*5ae0*/  BSYNC B0 ;  /* 0x0000000000007941 */ /* 0x000fea0003800000 */
.L_x_6940:
[----:B---3--:R3:W4:Y:S01]  /*5af0*/  LDS R35, [R59.X4+0x4a0] ;  /* 0x0004a0003b237984 */ /* 0x0087220000004800 */
[----:B------:R-:W-:Y:S01]  /*5b00*/  BSSY B0, `(.L_x_6942) ;  /* 0x0000005000007945 */ /* 0x000fe20003800000 */
[----:B------:R-:W-:Y:S05]  /*5b10*/  @!P3 BRA `(.L_x_6943) ;  /* 0x000000300000b947 */ /* 0x000fea0003800000 */
[----:B------:R-:W-:-:S05]  /*5b20*/  IMAD.WIDE.U32 R32, R177, c[0x0][0x2d0], R26 ;  /* 0x0000b400b1207a25 */ /* 0x000fca00078e001a */
[----:B------:R-:W-:-:S05]  /*5b30*/  IADD3 R33, R175, R33, RZ ;  /* 0x00000021af217210 */ /* 0x000fca0007ffe0ff */
[----:B----4-:R4:W-:Y:S02]  /*5b40*/  RED.E.ADD.F32.FTZ.RN.STRONG.GPU [R32.64], R35 ;  /* 0x000000232000798e */ /* 0x0109e4000c10e784 */
.L_x_6943:
[----:B------:R-:W-:Y:S05]  /*5b50*/  BSYNC B0 ;  /* 0x0000000000007941 */ /* 0x000fea0003800000 */
.L_x_6942:
[----:B------:R0:W1:Y:S01]  /*5b60*/  LDS R173, [R60.X4+0x520] ;  /* 0x000520003cad7984 */ /* 0x0000620000004800 */
[----:B------:R-:W-:Y:S01]  /*5b70*/  BSSY B0, `(.L_x_6944) ;  /* 0x0000006000007945 */ /* 0x000fe20003800000 */
[----:B----4-:R-:W-:Y:S01]  /*5b80*/  IMAD.WIDE.U32 R32, R177, c[0x0][0x2d0], R30 ;  /* 0x0000b400b1207a25 */ /* 0x010fe200078e001e */
[----:B------:R-:W-:Y:S05]  /*5b90*/  @!P4 BRA `(.L_x_6945) ;  /* 0x000000300000c947 */ /* 0x000fea0003800000 */
[----:B------:R-:W-:-:S05]  /*5ba0*/  IMAD.WIDE.U32 R34, R177, c[0x0][0x2d0], R28 ;  /* 0x0000b400b1227a25 */ /* 0x000fca00078e001c */
[----:B------:R-:W-:-:S05]  /*5bb0*/  IADD3 R35, R175, R35, RZ ;  /* 0x00000023af237210 */ /* 0x000fca0007ffe0ff */
[----:B-1----:R1:W-:Y:S02]  /*5bc0*/  RED.E.ADD.F32.FTZ.RN.STRONG.GPU [R34.64], R173 ;  /* 0x000000ad2200798e */ /* 0x0023e4000c10e784 */
.L_x_6945:
[----:B------:R-:W-:Y:S05]  /*5bd0*/  BSYNC B0 ;  /* 0x0000000000007941 */ /* 0x000fea0003800000 */
.L_x_6944:
[----:B-1----:R1:W4:Y:S01]  /*5be0*/  LDS R35, [R61.X4+0x5a0] ;  /* 0x0005a0003d237984 */ /* 0x0023220000004800 */
[----:B------:R-:W-:Y:S01]  /*5bf0*/  BSSY B0, `(.L_x_6946) ;  /* 0x0000004000007945 */ /* 0x000fe20003800000 */
[----:B------:R-:W-:Y:S05]  /*5c00*/  @!P5 BRA `(.L_x_6947) ;  /* 0x000000200000d947 */ /* 0x000fea0003800000 */
[----:B------:R-:W-:-:S05]  /*5c10*/  IADD3 R33, R175, R33, RZ ;  /* 0x00000021af217210 */ /* 0x000fca0007ffe0ff */
[----:B----4-:R4:W-:Y:S02]  /*5c20*/  RED.E.ADD.F32.FTZ.RN.STRONG.GPU [R32.64], R35 ;  /* 0x000000232000798e */ /* 0x0109e4000c10e784 */
.L_x_6947:
[----:B------:R-:W-:Y:S05]  /*5c30*/  BSYNC B0 ;  /* 0x0000000000007941 */ /* 0x000fea0003800000 */
.L_x_6946:
        /* <DEDUP_REMOVED lines=49> */
[----:B------:R-:W-:-:S02]  /*5f50*/  FMUL.FTZ R32, R167, R32 ;  /* 0x00000020a7207220 */ /* 0x000fc40000410000 */
[----:B------:R-:W-:Y:S02]  /*5f60*/  FMUL.FTZ R33, R120, R147 ;  /* 0x0000009378217220 */ /* 0x000fe40000410000 */
[----:B------:R-:W-:Y:S02]  /*5f70*/  FFMA.FTZ R149, R126, R149, R32 ;  /* 0x000000957e957223 */ /* 0x000fe40000010020 */
[----:B------:R-:W-:Y:S02]  /*5f80*/  FMUL.FTZ R138, R138, R33 ;  /* 0x000000218a8a7220 */ /* 0x000fe40000410000 */
[----:B------:R-:W-:Y:S02]  /*5f90*/  FFMA.FTZ R144, R139, R143, R144 ;  /* 0x0000008f8b907223 */ /* 0x000fe40000010090 */
[----:B------:R-:W-:Y:S02]  /*5fa0*/  FFMA.FTZ R138, R137, R147, R138 ;  /* 0x00000093898a7223 */ /* 0x000fe4000001008a */
[----:B------:R-:W-:-:S02]  /*5fb0*/  FADD.FTZ R113, R144, R113 ;  /* 0x0000007190717221 */ /* 0x000fc40000010000 */
[----:B------:R-:W-:Y:S02]  /*5fc0*/  FADD.FTZ R102, R149, R102 ;  /* 0x0000006695667221 */ /* 0x000fe40000010000 */
[----:B------:R-:W-:Y:S02]  /*5fd0*/  FADD.FTZ R115, R138, R115 ;  /* 0x000000738a737221 */ /* 0x000fe40000010000 */
[----:B----4-:R-:W-:Y:S02]  /*5fe0*/  @!P0 FADD.FTZ R158, R158, R35 ;  /* 0x000000239e9e8221 */ /* 0x010fe40000010000 */
[----:B------:R-:W-:Y:S02]  /*5ff0*/  FMUL.FTZ R35, R120, R145 ;  /* 0x0000009178237220 */ /* 0x000fe40000410000 */
[----:B-----5:R-:W-:Y:S01]  /*6000*/  @!P0 FADD.FTZ R141, R141, R160 ;  /* 0x000000a08d8d8221 */ /* 0x020fe20000010000 */
[----:B------:R-:W-:Y:S01]  /*6010*/  MOV R32, R158 ;  /* 0x0000009e00207202 */ /* 0x000fe20000000f00 */
[----:B------:R-:W-:-:S02]  /*6020*/  FMUL.FTZ R134, R134, R35 ;  /* 0x0000002386867220 */ /* 0x000fc40000410000 */
[----:B------:R-:W-:Y:S01]  /*6030*/  FMUL.FTZ R35, R120, R155 ;  /* 0x0000009b78237220 */ /* 0x000fe20000410000 */
[----:B------:R-:W-:Y:S01]  /*6040*/  MOV R33, R141 ;  /* 0x0000008d00217202 */ /* 0x000fe20000000f00 */
[----:B------:R-:W-:Y:S02]  /*6050*/  FFMA.FTZ R134, R135, R145, R134 ;  /* 0x0000009187867223 */ /* 0x000fe40000010086 */
[----:B------:R-:W-:Y:S02]  /*6060*/  FMUL.FTZ R132, R132, R35 ;  /* 0x0000002384847220 */ /* 0x000fe40000410000 */
[----:B------:R4:W-:Y:S01]  /*6070*/  @!P1 STS.64 [0x648], R32 ;  /* 0x00064820ff009388 */ /* 0x0009e20000000a00 */
[----:B------:R-:W-:Y:S02]  /*6080*/  FADD.FTZ R117, R134, R117 ;  /* 0x0000007586757221 */ /* 0x000fe40000010000 */
[----:B------:R-:W-:-:S04]  /*6090*/  FFMA.FTZ R132, R133, R155, R132 ;  /* 0x0000009b85847223 */ /* 0x000fc80000010084 */
        /* <DEDUP_REMOVED lines=11> */
.L_x_6949:
[----:B----4-:R-:W-:Y:S05]  /*6150*/  BSYNC B0 ;  /* 0x0000000000007941 */ /* 0x010fea0003800000 */
.L_x_6948:
[----:B------:R-:W-:Y:S02]  /*6160*/  IADD3 R129, R129, 0x1, RZ ;  /* 0x0000000181817810 */ /* 0x000fe40007ffe0ff */
[----:B------:R-:W-:Y:S02]  /*6170*/  IADD3 R118, P1, R118, 0x1, RZ ;  /* 0x0000000176767810 */ /* 0x000fe40007f3e0ff */
[----:B------:R-:W-:Y:S02]  /*6180*/  ISETP.GE.AND P0, PT, R129, c[0x0][0x16c], PT ;  /* 0x00005b0081007a0c */ /* 0x000fe40003f06270 */
[----:B------:R-:W-:-:S11]  /*6190*/  IADD3.X R131, RZ, R131, RZ, P1, !PT ;  /* 0x00000083ff837210 */ /* 0x000fd60000ffe4ff */
[----:B------:R-:W-:Y:S01]  /*61a0*/  @P0 CALL.REL.NOINC `(.L_x_6929) ;  /* 0x0000001000000944 */ /* 0x000fe20003c00000 */
[----:B------:R-:W-:Y:S05]  /*61b0*/  BRA `(.L_x_6950) ;  /* 0xffffe12000007947 */ /* 0x000fea000383ffff */
.L_x_6929:
[----:B------:R-:W-:Y:S01]  /*61c0*/  BAR.SYNC.DEFER_BLOCKING 0x0 ;  /* 0x0000000000007b1d */ /* 0x000fe20000010000 */
[-C--:B------:R-:W-:Y:S02]  /*61d0*/  ISETP.GE.AND P5, PT, R6, R87.reuse, PT ;  /* 0x000000570600720c */ /* 0x080fe40003fa6270 */
[-C--:B------:R-:W-:Y:S02]  /*61e0*/  ISETP.GE.AND P0, PT, R62, R87.reuse, PT ;  /* 0x000000573e00720c */ /* 0x080fe40003f06270 */
[----:B------:R-:W-:Y:S02]  /*61f0*/  PRMT R4, RZ, 0x7610, R4 ;  /* 0x00007610ff047816 */ /* 0x000fe40000000004 */
[----:B------:R-:W-:Y:S02]  /*6200*/  PRMT R5, RZ, 0x7610, R5 ;  /* 0x00007610ff057816 */ /* 0x000fe40000000005 */
[-C--:B------:R-:W-:Y:S02]  /*6210*/  ISETP.GE.AND P1, PT, R63, R87.reuse, PT ;  /* 0x000000573f00720c */ /* 0x080fe40003f26270 */
[----:B------:R-:W-:-:S02]  /*6220*/  ISETP.GE.AND P2, PT, R64, R87, PT ;  /* 0x000000574000720c */ /* 0x000fc40003f46270 */
[-C--:B------:R-:W-:Y:S02]  /*6230*/  ISETP.GE.AND P3, PT, R65, R87.reuse, PT ;  /* 0x000000574100720c */ /* 0x080fe40003f66270 */
[-C--:B------:R-:W-:Y:S02]  /*6240*/  ISETP.GE.AND P4, PT, R66, R87.reuse, PT ;  /* 0x000000574200720c */ /* 0x080fe40003f86270 */
[----:B------:R-:W-:Y:S02]  /*6250*/  PRMT R16, RZ, 0x7610, R16 ;  /* 0x00007610ff107816 */ /* 0x000fe40000000010 */
[----:B------:R-:W-:Y:S01]  /*6260*/  PRMT R17, RZ, 0x7610, R17 ;  /* 0x00007610ff117816 */ /* 0x000fe20000000011 */
[----:B------:R-:W4:Y:S01]  /*6270*/  @!P5 LDG.E.U16 R4, [R2.64] ;  /* 0x000000040204d981 */ /* 0x000f22000c1e1500 */
[----:B------:R-:W-:-:S03]  /*6280*/  ISETP.GE.AND P5, PT, R67, R87, PT ;  /* 0x000000574300720c */ /* 0x000fc60003fa6270 */
[----:B------:R-:W5:Y:S01]  /*6290*/  @!P0 LDG.E.U16 R5, [R2.64+0x40] ;  /* 0x0000400402058981 */ /* 0x000f62000c1e1500 */
[----:B------:R-:W-:Y:S02]  /*62a0*/  ISETP.GE.AND P0, PT, R68, R87, PT ;  /* 0x000000574400720c */ /* 0x000fe40003f06270 */
[----:B------:R-:W-:Y:S01]  /*62b0*/  PRMT R18, RZ, 0x7610, R18 ;  /* 0x00007610ff127816 */ /* 0x000fe20000000012 */
[----:B--2---:R-:W2:Y:S01]  /*62c0*/  @!P1 LDG.E.U16 R16, [R2.64+0x80] ;  /* 0x0000800402109981 */ /* 0x004ea2000c1e1500 */
[----:B------:R-:W-:Y:S02]  /*62d0*/  PRMT R19, RZ, 0x7610, R19 ;  /* 0x00007610ff137816 */ /* 0x000fe40000000013 */
[----:B------:R-:W-:Y:S01]  /*62e0*/  PRMT R20, RZ, 0x7610, R20 ;  /* 0x00007610ff147816 */ /* 0x000fe20000000014 */
[----:B---3--:R-:W3:Y:S01]  /*62f0*/  @!P2 LDG.E.U16 R17, [R2.64+0xc0] ;  /* 0x0000c0040211a981 */ /* 0x008ee2000c1e1500 */
[----:B------:R-:W-:-:S03]  /*6300*/  PRMT R21, RZ, 0x7610, R21 ;  /* 0x00007610ff157816 */ /* 0x000fc60000000015 */
[----:B------:R-:W3:Y:S04]  /*6310*/  @!P3 LDG.E.U16 R18, [R2.64+0x100] ;  /* 0x000100040212b981 */ /* 0x000ee8000c1e1500 */
[----:B------:R-:W3:Y:S04]  /*6320*/  @!P4 LDG.E.U16 R19, [R2.64+0x140] ;  /* 0x000140040213c981 */ /* 0x000ee8000c1e1500 */
[----:B------:R-:W3:Y:S04]  /*6330*/  @!P5 LDG.E.U16 R20, [R2.64+0x180] ;  /* 0x000180040214d981 */ /* 0x000ee8000c1e1500 */
[----:B------:R-:W3:Y:S01]  /*6340*/  @!P0 LDG.E.U16 R21, [R2.64+0x1c0] ;  /* 0x0001c00402158981 */ /* 0x000ee2000c1e1500 */
[----:B------:R-:W-:-:S02]  /*6350*/  F2FP.PACK_AB R108, R121, R108 ;  /* 0x0000006c796c723e */ /* 0x000fc400000000ff */
[----:B------:R-:W-:Y:S02]  /*6360*/  ISETP.NE.AND P6, PT, R43, RZ, PT ;  /* 0x000000ff2b00720c */ /* 0x000fe40003fc5270 */
[----:B------:R-:W-:Y:S02]  /*6370*/  F2FP.PACK_AB R110, R123, R110 ;  /* 0x0000006e7b6e723e */ /* 0x000fe400000000ff */
[----:B------:R-:W-:Y:S02]  /*6380*/  F2FP.PACK_AB R112, R125, R112 ;  /* 0x000000707d70723e */ /* 0x000fe400000000ff */
[----:B------:R-:W-:Y:S01]  /*6390*/  F2FP.PACK_AB R114, R127, R114 ;  /* 0x000000727f72723e */ /* 0x000fe200000000ff */
[----:B------:R-:W-:-:S04]  /*63a0*/  IMAD R85, R37, c[0x0][0x2e0], RZ ;  /* 0x0000b80025557a24 */ /* 0x000fc800078e02ff */
        /* <DEDUP_REMOVED lines=16> */
[----:B------:R-:W-:Y:S01]  /*64b0*/  LDS.U16 R16, [R78+0xe] ;  /* 0x00000e004e107984 */ /* 0x000fe20000000400 */
[----:B--2---:R-:W-:-:S05]  /*64c0*/  HADD2.F32 R23, -RZ, R22.H0_H0 ;  /* 0x20000016ff177230 */ /* 0x004fca0000004100 */
[--C-:B------:R-:W-:Y:S01]  /*64d0*/  FADD.FTZ R23, R23, R38.reuse ;  /* 0x0000002617177221 */ /* 0x100fe20000010000 */
[----:B---3--:R-:W-:Y:S02]  /*64e0*/  HADD2.F32 R17, -RZ, R2.H0_H0 ;  /* 0x20000002ff117230 */ /* 0x008fe40000004100 */
[----:B------:R-:W-:Y:S02]  /*64f0*/  LDS.U16 R2, [R78+0xa] ;  /* 0x00000a004e027984 */ /* 0x000fe40000000400 */
[----:B------:R-:W-:Y:S01]  /*6500*/  FSETP.GTU.FTZ.AND P0, PT, R23, 20, PT ;  /* 0x41a000001700780b */ /* 0x000fe20003f1c000 */
[--C-:B------:R-:W-:Y:S01]  /*6510*/  FADD.FTZ R18, R17, R38.reuse ;  /* 0x0000002611127221 */ /* 0x100fe20000010000 */
[----:B----4-:R-:W-:Y:S02]  /*6520*/  HADD2.F32 R17, -RZ, R3.H0_H0 ;  /* 0x20000003ff117230 */ /* 0x010fe40000004100 */
[----:B------:R-:W2:Y:S04]  /*6530*/  LDS.U16 R3, [R78+0xc] ;  /* 0x00000c004e037984 */ /* 0x000ea80000000400 */
[----:B------:R-:W-:Y:S01]  /*6540*/  BAR.SYNC.DEFER_BLOCKING 0x0 ;  /* 0x0000000000007b1d */ /* 0x000fe20000010000 */
[----:B------:R-:W-:Y:S01]  /*6550*/  FSETP.GTU.FTZ.AND P5, PT, R18, 20, PT ;  /* 0x41a000001200780b */ /* 0x000fe20003fbc000 */
[----:B------:R-:W-:-:S03]  /*6560*/  FADD.FTZ R19, R17, R38 ;  /* 0x0000002611137221 */ /* 0x000fc60000010000 */
[----:B------:R-:W-:-:S06]  /*6570*/  @!P0 FMUL.FTZ R17, R23, -1.4426950216293334961 ;  /* 0xbfb8aa3b17118820 */ /* 0x000fcc0000410000 */
[----:B------:R-:W3:Y:S03]  /*6580*/  @!P0 MUFU.EX2 R17, R17 ;  /* 0x0000001100118308 */ /* 0x000ee60000000800 */
[----:B------:R-:W-:Y:S01]  /*6590*/  @!P5 FMUL.FTZ R18, R18, -1.4426950216293334961 ;  /* 0xbfb8aa3b1212d820 */ /* 0x000fe20000410000 */
[----:B-----5:R-:W-:-:S05]  /*65a0*/  HADD2.F32 R21, -RZ, R4.H0_H0 ;  /* 0x20000004ff157230 */ /* 0x020fca0000004100 */
[----:B------:R-:W4:Y:S01]  /*65b0*/  @!P5 MUFU.EX2 R18, R18 ;  /* 0x000000120012d308 */ /* 0x000f220000000800 */
[----:B------:R-:W-:Y:S01]  /*65c0*/  FADD.FTZ R21, R21, R38 ;  /* 0x0000002615157221 */ /* 0x000fe20000010000 */
[----:B------:R-:W-:Y:S01]  /*65d0*/  FSETP.GTU.FTZ.AND P4, PT, R19, 20, PT ;  /* 0x41a000001300780b */ /* 0x000fe20003f9c000 */
[----:B---3--:R-:W-:-:S03]  /*65e0*/  @!P0 FADD.FTZ R4, R17, 1 ;  /* 0x3f80000011048421 */ /* 0x008fc60000010000 */
[----:B------:R-:W-:Y:S01]  /*65f0*/  FSETP.GTU.FTZ.AND P3, PT, R21, 20, PT ;  /* 0x41a000001500780b */ /* 0x000fe20003f7c000 */
[----:B0-----:R-:W-:Y:S02]  /*6600*/  HADD2.F32 R5, -RZ, R5.H0_H0 ;  /* 0x20000005ff057230 */ /* 0x001fe40000004100 */
[----:B------:R-:W0:Y:S01]  /*6610*/  @!P0 MUFU.RCP R4, R4 ;  /* 0x0000000400048308 */ /* 0x000e220000001000 */
[----:B----4-:R-:W-:Y:S01]  /*6620*/  @!P5 FADD.FTZ R18, R18, 1 ;  /* 0x3f8000001212d421 */ /* 0x010fe20000010000 */
[----:B--2---:R-:W-:Y:S01]  /*6630*/  HADD2.F32 R3, -RZ, R3.H0_H0 ;  /* 0x20000003ff037230 */ /* 0x004fe20000004100 */
[----:B------:R-:W-:Y:S01]  /*6640*/  FADD.FTZ R20, R5, R38 ;  /* 0x0000002605147221 */ /* 0x000fe20000010000 */
[----:B------:R-:W-:-:S04]  /*6650*/  HADD2.F32 R5, -RZ, R2.H0_H0 ;  /* 0x20000002ff057230 */ /* 0x000fc80000004100 */
[----:B------:R2:W3:Y:S01]  /*6660*/  @!P5 MUFU.RCP R17, R18 ;  /* 0x000000120011d308 */ /* 0x0004e20000001000 */
[----:B------:R-:W-:Y:S01]  /*6670*/  @!P4 FMUL.FTZ R19, R19, -1.4426950216293334961 ;  /* 0xbfb8aa3b1313c820 */ /* 0x000fe20000410000 */
[----:B------:R-:W-:Y:S01]  /*6680*/  FSETP.GTU.FTZ.AND P2, PT, R20, 20, PT ;  /* 0x41a000001400780b */ /* 0x000fe20003f5c000 */
[----:B------:R-:W-:Y:S02]  /*6690*/  @!P3 FMUL.FTZ R2, R21, -1.4426950216293334961 ;  /* 0xbfb8aa3b1502b820 */ /* 0x000fe40000410000 */
[--C-:B------:R-:W-:Y:S01]  /*66a0*/  FADD.FTZ R22, R5, R38.reuse ;  /* 0x0000002605167221 */ /* 0x100fe20000010000 */
[----:B------:R-:W-:Y:S01]  /*66b0*/  HADD2.F32 R5, -RZ, R16.H0_H0 ;  /* 0x20000010ff057230 */ /* 0x000fe20000004100 */
[--C-:B------:R-:W-:Y:S01]  /*66c0*/  FADD.FTZ R21, R3, R38.reuse ;  /* 0x0000002603157221 */ /* 0x100fe20000010000 */
[----:B------:R-:W4:Y:S01]  /*66d0*/  @!P4 MUFU.EX2 R19, R19 ;  /* 0x000000130013c308 */ /* 0x000f220000000800 */
[----:B0-----:R-:W-:Y:S01]  /*66e0*/  @!P0 FMUL.FTZ R119, R119, R4 ;  /* 0x0000000477778220 */ /* 0x001fe20000410000 */
[----:B------:R-:W-:Y:S01]  /*66f0*/  FSETP.GTU.FTZ.AND P1, PT, R22, 20, PT ;  /* 0x41a000001600780b */ /* 0x000fe20003f3c000 */
[----:B--2---:R-:W-:Y:S01]  /*6700*/  FADD.FTZ R18, R5, R38 ;  /* 0x0000002605127221 */ /* 0x004fe20000010000 */
[----:B------:R-:W-:Y:S01]  /*6710*/  FSETP.GTU.FTZ.AND P0, PT, R21, 20, PT ;  /* 0x41a000001500780b */ /* 0x000fe20003f1c000 */
[----:B---3--:R-:W-:-:S03]  /*6720*/  @!P5 FMUL.FTZ R106, R106, R17 ;  /* 0x000000116a6ad220 */ /* 0x008fc60000410000 */
[----:B------:R-:W-:Y:S01]  /*6730*/  FSETP.GTU.FTZ.AND P5, PT, R18, 20, PT ;  /* 0x41a000001200780b */ /* 0x000fe20003fbc000 */
[----:B------:R-:W-:Y:S01]  /*6740*/  @!P2 FMUL.FTZ R3, R20, -1.4426950216293334961 ;  /* 0xbfb8aa3b1403a820 */ /* 0x000fe20000410000 */
[----:B------:R-:W-:-:S05]  /*6750*/  PRMT R20, R108, 0x7632, R20 ;  /* 0x000076326c147816 */ /* 0x000fca0000000014 */
[----:B------:R-:W-:Y:S01]  /*6760*/  @!P1 FMUL.FTZ R4, R22, -1.4426950216293334961 ;  /* 0xbfb8aa3b16049820 */ /* 0x000fe20000410000 */
[----:B------:R0:W-:Y:S01]  /*6770*/  STS.U16 [R78+0x2], R20 ;  /* 0x000002144e007388 */ /* 0x0001e20000000400 */
[----:B------:R-:W-:Y:S01]  /*6780*/  @!P0 FMUL.FTZ R16, R21, -1.4426950216293334961 ;  /* 0xbfb8aa3b15108820 */ /* 0x000fe20000410000 */
[----:B------:R-:W-:Y:S01]  /*6790*/  PRMT R21, R110, 0x7632, R21 ;  /* 0x000076326e157816 */ /* 0x000fe20000000015 */
[----:B----4-:R-:W-:Y:S01]  /*67a0*/  @!P4 FADD.FTZ R19, R19, 1 ;  /* 0x3f8000001313c421 */ /* 0x010fe20000010000 */
[----:B------:R-:W-:Y:S01]  /*67b0*/  PRMT R22, R112, 0x7632, R22 ;  /* 0x0000763270167816 */ /* 0x000fe20000000016 */
[----:B------:R2:W-:Y:S01]  /*67c0*/  @!P1 MUFU.EX2 R5, R4 ;  /* 0x0000000400059308 */ /* 0x0005e20000000800 */
[----:B0-----:R-:W-:Y:S01]  /*67d0*/  PRMT R20, R114, 0x7632, R20 ;  /* 0x0000763272147816 */ /* 0x001fe20000000014 */
[----:B------:R-:W-:Y:S01]  /*67e0*/  STS.U16 [R78], R108 ;  /* 0x0000006c4e007388 */ /* 0x000fe20000000400 */
[----:B--2---:R-:W-:-:S03]  /*67f0*/  @!P5 FMUL.FTZ R4, R18, -1.4426950216293334961 ;  /* 0xbfb8aa3b1204d820 */ /* 0x004fc60000410000 */
[----:B------:R-:W-:Y:S02]  /*6800*/  STS.U16 [R78+0x4], R110 ;  /* 0x0000046e4e007388 */ /* 0x000fe40000000400 */
[----:B------:R0:W-:Y:S02]  /*6810*/  @!P4 MUFU.RCP R18, R19 ;  /* 0x000000130012c308 */ /* 0x0001e40000001000 */
        /* <DEDUP_REMOVED lines=13> */
[----:B0-----:R-:W-:Y:S04]  /*68f0*/  LDS.U16 R19, [R76+0x1c0] ;  /* 0x0001c0004c137984 */ /* 0x001fe80000000400 */
[----:B------:R-:W-:Y:S04]  /*6900*/  @!P6 STS [0x210], R87 ;  /* 0x00021057ff00e388 */ /* 0x000fe80000000800 */
[----:B------:R-:W-:Y:S06]  /*6910*/  BAR.SYNC.DEFER_BLOCKING 0x0 ;  /* 0x0000000000007b1d */ /* 0x000fec0000010000 */
[----:B------:R-:W0:Y:S08]  /*6920*/  @!P3 MUFU.EX2 R2, R2 ;  /* 0x000000020002b308 */ /* 0x000e300000000800 */
[----:B------:R-:W3:Y:S01]  /*6930*/  @!P2 MUFU.EX2 R3, R3 ;  /* 0x000000030003a308 */ /* 0x000ee20000000800 */
[----:B------:R-:W4:Y:S07]  /*6940*/  LDS R35, [0x210] ;  /* 0x00021000ff237984 */ /* 0x000f2e0000000800 */
[----:B------:R3:W5:Y:S01]  /*6950*/  @!P5 MUFU.EX2 R17, R4 ;  /* 0x000000040011d308 */ /* 0x0007620000000800 */
[----:B0-----:R-:W-:-:S02]  /*6960*/  @!P3 FADD.FTZ R2, R2, 1 ;  /* 0x3f8000000202b421 */ /* 0x001fc40000010000 */
[----:B--2---:R-:W-:-:S05]  /*6970*/  IMAD R20, R148, c[0x0][0x2d8], RZ ;  /* 0x0000b60094147a24 */ /* 0x004fca00078e02ff */
[----:B------:R-:W0:Y:S01]  /*6980*/  @!P0 MUFU.EX2 R16, R16 ;  /* 0x0000001000108308 */ /* 0x000e220000000800 */
[----:B---3--:R-:W-:Y:S02]  /*6990*/  @!P2 FADD.FTZ R4, R3, 1 ;  /* 0x3f8000000304a421 */ /* 0x008fe40000010000 */
[----:B------:R-:W-:-:S05]  /*69a0*/  IMAD R83, R39, c[0x0][0x2dc], R20 ;  /* 0x0000b70027537a24 */ /* 0x000fca00078e0214 */
[----:B------:R2:W-:Y:S01]  /*69b0*/  @!P3 MUFU.RCP R81, R2 ;  /* 0x000000020051b308 */ /* 0x0005e20000001000 */
[----:B-----5:R-:W-:Y:S02]  /*69c0*/  @!P5 FADD.FTZ R17, R17, 1 ;  /* 0x3f8000001111d421 */ /* 0x020fe40000010000 */
[----:B--2---:R-:W-:-:S05]  /*69d0*/  IMAD.WIDE.U32 R2, R39, c[0x0][0x2d8], RZ ;  /* 0x0000b60027027a25 */ /* 0x004fca00078e00ff */
[----:B------:R-:W2:Y:S01]  /*69e0*/  @!P5 MUFU.RCP R17, R17 ;  /* 0x000000110011d308 */ /* 0x000ea20000001000 */
[----:B------:R-:W-:Y:S01]  /*69f0*/  IADD3 R3, R3, R83, RZ ;  /* 0x0000005303037210 */ /* 0x000fe20007ffe0ff */
[----:B0-----:R-:W-:Y:S02]  /*6a00*/  @!P0 FADD.FTZ R16, R16, 1 ;  /* 0x3f80000010108421 */ /* 0x001fe40000010000 */
[----:B------:R-:W-:Y:S02]  /*6a10*/  @!P1 FADD.FTZ R5, R5, 1 ;  /* 0x3f80000005059421 */ /* 0x000fe40000010000 */
[----:B------:R-:W-:Y:S02]  /*6a20*/  IMAD.WIDE.U32 R2, R0, c[0x0][0x2e0], R2 ;  /* 0x0000b80000027a25 */ /* 0x000fe400078e0002 */
[----:B------:R-:W0:Y:S02]  /*6a30*/  @!P2 MUFU.RCP R4, R4 ;  /* 0x000000040004a308 */ /* 0x000e240000001000 */
[----:B------:R-:W-:Y:S01]  /*6a40*/  @!P4 FMUL.FTZ R117, R117, R18 ;  /* 0x000000127575c220 */ /* 0x000fe20000410000 */
[----:B------:R-:W-:-:S05]  /*6a50*/  IADD3 R2, P4, R88, R2, RZ ;  /* 0x0000000258027210 */ /* 0x000fca0007f9e0ff */
[----:B------:R-:W3:Y:S01]  /*6a60*/  @!P0 MUFU.RCP R16, R16 ;  /* 0x0000001000108308 */ /* 0x000ee20000001000 */
[----:B------:R-:W-:Y:S02]  /*6a70*/  IADD3.X R3, R89, R85, R3, P4, !PT ;  /* 0x0000005559037210 */ /* 0x000fe400027fe403 */
[----:B----4-:R-:W-:-:S05]  /*6a80*/  ISETP.GE.AND P4, PT, R6, R35, PT ;  /* 0x000000230600720c */ /* 0x010fca0003f86270 */
[----:B------:R-:W4:Y:S01]  /*6a90*/  @!P1 MUFU.RCP R5, R5 ;  /* 0x0000000500059308 */ /* 0x000f220000001000 */
[----:B--2---:R-:W-:Y:S01]  /*6aa0*/  @!P5 FMUL.FTZ R100, R100, R17 ;  /* 0x000000116464d220 */ /* 0x004fe20000410000 */
[----:B------:R-:W-:Y:S01]  /*6ab0*/  LEA R17, P5, R6, c[0x0][0x330], 0x1 ;  /* 0x0000cc0006117a11 */ /* 0x000fe200078a08ff */
[----:B0-----:R-:W-:-:S03]  /*6ac0*/  @!P2 FMUL.FTZ R115, R115, R4 ;  /* 0x000000047373a220 */ /* 0x001fc60000410000 */
[----:B------:R-:W-:Y:S01]  /*6ad0*/  LEA.HI.X R4, R6, c[0x0][0x334], R7, 0x1, P5 ;  /* 0x0000cd0006047a11 */ /* 0x000fe200028f0c07 */
[----:B---3--:R-:W-:Y:S01]  /*6ae0*/  @!P0 FMUL.FTZ R113, R113, R16 ;  /* 0x0000001071718220 */ /* 0x008fe20000410000 */
[----:B------:R-:W-:Y:S01]  /*6af0*/  LEA R16, P5, R2, R17, 0x1 ;  /* 0x0000001102107211 */ /* 0x000fe200078a08ff */
[----:B------:R-:W-:Y:S01]  /*6b00*/  @!P3 FMUL.FTZ R104, R104, R81 ;  /* 0x000000516868b220 */ /* 0x000fe20000410000 */
[-C--:B------:R-:W-:Y:S02]  /*6b10*/  ISETP.GE.AND P3, PT, R63, R35.reuse, PT ;  /* 0x000000233f00720c */ /* 0x080fe40003f66270 */
[-C--:B------:R-:W-:Y:S02]  /*6b20*/  ISETP.GE.AND P2, PT, R64, R35.reuse, PT ;  /* 0x000000234000720c */ /* 0x080fe40003f46270 */
[----:B------:R-:W-:Y:S01]  /*6b30*/  ISETP.GE.AND P0, PT, R66, R35, PT ;  /* 0x000000234200720c */ /* 0x000fe20003f06270 */
[----:B----4-:R-:W-:Y:S01]  /*6b40*/  @!P1 FMUL.FTZ R102, R102, R5 ;  /* 0x0000000566669220 */ /* 0x010fe20000410000 */
        /* <DEDUP_REMOVED lines=14> */
.L_x_6952:
[----:B------:R-:W-:Y:S05]  /*6c30*/  BSYNC B0 ;  /* 0x0000000000007941 */ /* 0x000fea0003800000 */
.L_x_6951:
        /* <DEDUP_REMOVED lines=40> */
[----:B--2---:R-:W-:-:S03]  /*6ec0*/  IMAD R4, R148, c[0x0][0x2f8], RZ ;  /* 0x0000be0094047a24 */ /* 0x004fc600078e02ff */
        /* <DEDUP_REMOVED lines=14> */
[----:B------:R-:W-:Y:S02]  /*6fb0*/  MOV R4, R14 ;  /* 0x0000000e00047202 */ /* 0x000fe40000000f00 */
[----:B------:R-:W-:Y:S01]  /*6fc0*/  MOV R5, R15 ;  /* 0x0000000f00057202 */ /* 0x000fe20000000f00 */
[----:B------:R-:W-:-:S04]  /*6fd0*/  IMAD R15, R37, c[0x0][0x300], RZ ;  /* 0x0000c000250f7a24 */ /* 0x000fc800078e02ff */
        /* <DEDUP_REMOVED lines=8> */
.L_x_6954:
[----:B------:R-:W-:Y:S05]  /*7060*/  BSYNC B0 ;  /* 0x0000000000007941 */ /* 0x000fea0003800000 */
.L_x_6953:
        /* <DEDUP_REMOVED lines=22> */
[----:B------:R0:W-:Y:S01]  /*71d0*/  @!P0 STG.E.U16 [R2.64], R17 ;  /* 0x0000001102008986 */ /* 0x0001e2000c101504 */
        /* <DEDUP_REMOVED lines=15> */
.L_x_6907:
        /* <DEDUP_REMOVED lines=24> */
.L_x_6957:
[----:B0-----:R-:W-:Y:S05]  /*7450*/  BSYNC B0 ;  /* 0x0000000000007941 */ /* 0x001fea0003800000 */
.L_x_6956:
        /* <DEDUP_REMOVED lines=23> */
.L_x_6959:
[----:B------:R-:W2:Y:S02]  /*75d0*/  S2R R15, SR_TID.X ;  /* 0x00000000000f7919 */ /* 0x000ea40000002100 */
.L_x_6960:
[----:B0-----:R-:W-:Y:S05]  /*75e0*/  BSYNC B0 ;  /* 0x0000000000007941 */ /* 0x001fea0003800000 */
.L_x_6958:
        /* <DEDUP_REMOVED lines=10> */
.L_x_6961:
        /* <DEDUP_REMOVED lines=26> */
.L_x_6962:
        /* <DEDUP_REMOVED lines=13> */
.L_x_9107:


//--------------------- .text._Z25selective_scan_bwd_kernelI32Selective_Scan_bwd_kernel_traitsILi32ELi8ELb0ELb1ELb0ELb0ELb0EN3c104HalfEfEEv12SSMParamsBwd --------------------------
	.section	.text._Z25selective_scan_bwd_kernelI32Selective_Scan_bwd_kernel_traitsILi32ELi8ELb0ELb1ELb0ELb0ELb0EN3c104HalfEfEEv12SSMParamsBwd,"ax",@progbits
	.sectioninfo	@"SHI_REGISTERS=186"
	.align	128
        .global         _Z25selective_scan_bwd_kernelI32Selective_Scan_bwd_kernel_traitsILi32ELi8ELb0ELb1ELb0ELb0ELb0EN3c104HalfEfEEv12SSMParamsBwd
        .type           _Z25selective_scan_bwd_kernelI32Selective_Scan_bwd_kernel_traitsILi32ELi8ELb0ELb1ELb0ELb0ELb0EN3c104HalfEfEEv12SSMParamsBwd,@function
        .size           _Z25selective_scan_bwd_kernelI32Selective_Scan_bwd_kernel_traitsILi32ELi8ELb0ELb1ELb0ELb0ELb0EN3c104HalfEfEEv12SSMParamsBwd,(.L_x_9108 - _Z25selective_scan_bwd_kernelI32Selective_Scan_bwd_kernel_traitsILi32ELi8ELb0ELb1ELb0ELb0ELb0EN3c104HalfEfEEv12SSMParamsBwd)
        .other          _Z25selective_scan_bwd_kernelI32Selective_Scan_bwd_kernel_traitsILi32ELi8ELb0ELb1ELb0ELb0ELb0EN3c104HalfEfEEv12SSMParamsBwd,@"STO_CUDA_ENTRY STV_DEFAULT"
_Z25selective_scan_bwd_kernelI32Selective_Scan_bwd_kernel_traitsILi32ELi8ELb0ELb1ELb0ELb0ELb0EN3c104HalfEfEEv12SSMParamsBwd:
.text._Z25selective_scan_bwd_kernelI32Selective_Scan_bwd_kernel_traitsILi32ELi8ELb0ELb1ELb0ELb0ELb0EN3c104HalfEfEEv12SSMParamsBwd:
        /* <DEDUP_REMOVED lines=11> */
[----:B------:R-:W-:-:S02]  /*00b0*/  HFMA2.MMA R32, -RZ, RZ, 0, 0 ;  /* 0x00000000ff207435 */ /* 0x000fc400000001ff */
        /* <DEDUP_REMOVED lines=20> */
[----:B------:R-:W-:Y:S01]  /*0200*/  SHF.L.U32 R34, R34, 0x8, RZ ;  /* 0x0000000822227819 */ /* 0x000fe200000006ff */
[----:B--2---:R-:W-:Y:S01]  /*0210*/  IMAD R4, R154, c[0x0][0x1d0], RZ ;  /* 0x000074009a047a24 */ /* 0x004fe200078e02ff */
[----:B------:R-:W-:Y:S01]  /*0220*/  ISETP.GE.AND P2, PT, R9, RZ, PT ;  /* 0x000000ff0900720c */ /* 0x000fe20003f46270 */
[----:B------:R-:W-:Y:S01]  /*0230*/  CS2R R22, SRZ ;  /* 0x0000000000167805 */ /* 0x000fe2000001ff00 */
[----:B---3--:R-:W-:Y:S01]  /*0240*/  IMAD.MOV R10, RZ, RZ, -R7 ;  /* 0x000000ffff0a7224 */ /* 0x008fe200078e0a07 */
[----:B------:R-:W-:Y:S01]  /*0250*/  CS2R R20, SRZ ;  /* 0x0000000000147805 */ /* 0x000fe2000001ff00 */
[----:B------:R-:W-:Y:S01]  /*0260*/  IMAD R5, R33, c[0x0][0x1d4], R4 ;  /* 0x0000750021057a24 */ /* 0x000fe200078e0204 */
[----:B------:R-:W-:Y:S01]  /*0270*/  CS2R R36, SRZ ;  /* 0x0000000000247805 */ /* 0x000fe2000001ff00 */
[----:B------:R-:W-:-:S02]  /*0280*/  IMAD R3, R10, R11, RZ ;  /* 0x0000000b0a037224 */ /* 0x000fc400078e02ff */
        /* <DEDUP_REMOVED lines=12> */
[----:B------:R-:W-:Y:S02]  /*0350*/  IMAD.IADD R5, R5, 0x1, R7 ;  /* 0x0000000105057824 */ /* 0x000fe400078e0207 */
[----:B------:R-:W-:-:S04]  /*0360*/  IMAD.WIDE.U32 R6, R33, c[0x0][0x278], RZ ;  /* 0x00009e0021067a25 */ /* 0x000fc800078e00ff */
[-C--:B------:R-:W-:Y:S01]  /*0370*/  @!P1 IADD3 R8, R8, -R11.reuse, RZ ;  /* 0x8000000b08089210 */ /* 0x080fe20007ffe0ff */
[----:B------:R-:W-:Y:S01]  /*0380*/  IMAD R10, R154, c[0x0][0x190], RZ ;  /* 0x000064009a0a7a24 */ /* 0x000fe200078e02ff */
[----:B------:R-:W-:Y:S01]  /*0390*/  @!P1 IADD3 R35, R35, 0x1, RZ ;  /* 0x0000000123239810 */ /* 0x000fe20007ffe0ff */
[----:B------:R-:W-:Y:S01]  /*03a0*/  IMAD.WIDE.U32 R2, R0, c[0x0][0x1d8], R2 ;  /* 0x0000760000027a25 */ /* 0x000fe200078e0002 */
[----:B------:R-:W-:Y:S02]  /*03b0*/  ISETP.GE.U32.AND P0, PT, R8, R11, PT ;  /* 0x0000000b0800720c */ /* 0x000fe40003f06070 */
[----:B------:R-:W-:Y:S01]  /*03c0*/  IADD3 R11, R34, -0x100, RZ ;  /* 0xffffff00220b7810 */ /* 0x000fe20007ffe0ff */
[----:B------:R-:W-:Y:S01]  /*03d0*/  IMAD.IADD R7, R7, 0x1, R9 ;  /* 0x0000000107077824 */ /* 0x000fe200078e0209 */
[----:B------:R-:W-:Y:S01]  /*03e0*/  ISETP.NE.AND P1, PT, RZ, c[0x0][0x178], PT ;  /* 0x00005e00ff007a0c */ /* 0x000fe20003f25270 */
[----:B------:R-:W-:Y:S01]  /*03f0*/  IMAD.WIDE.U32 R8, R33, c[0x0][0x190], RZ ;  /* 0x0000640021087a25 */ /* 0x000fe200078e00ff */
[----:B------:R-:W-:-:S02]  /*0400*/  SHF.R.S32.HI R13, RZ, 0x1f, R11 ;  /* 0x0000001fff0d7819 */ /* 0x000fc4000001140b */
[----:B------:R-:W-:Y:S01]  /*0410*/  IADD3 R40, P4, R11, R2, RZ ;  /* 0x000000020b287210 */ /* 0x000fe20007f9e0ff */
[----:B------:R-:W-:-:S03]  /*0420*/  IMAD R17, R33, c[0x0][0x194], R10 ;  /* 0x0000650021117a24 */ /* 0x000fc600078e020a */
[----:B------:R-:W-:Y:S01]  /*0430*/  IADD3.X R15, R13, R3, R15, P4, !PT ;  /* 0x000000030d0f7210 */ /* 0x000fe200027fe40f */
[C---:B------:R-:W-:Y:S01]  /*0440*/  IMAD.WIDE.U32 R2, R0.reuse, c[0x0][0x1e8], R4 ;  /* 0x00007a0000027a25 */ /* 0x040fe200078e0004 */
[----:B------:R-:W-:Y:S02]  /*0450*/  IADD3 R9, R9, R17, RZ ;  /* 0x0000001109097210 */ /* 0x000fe40007ffe0ff */
[----:B------:R-:W-:Y:S01]  /*0460*/  @P0 IADD3 R35, R35, 0x1, RZ ;  /* 0x0000000123230810 */ /* 0x000fe20007ffe0ff */
[----:B------:R-:W-:Y:S01]  /*0470*/  IMAD R17, R31, c[0x0][0x1e8], RZ ;  /* 0x00007a001f117a24 */ /* 0x000fe200078e02ff */
[----:B------:R-:W-:Y:S01]  /*0480*/  IADD3 R42, P0, R11, R2, RZ ;  /* 0x000000020b2a7210 */ /* 0x000fe20007f1e0ff */
[----:B------:R-:W-:-:S04]  /*0490*/  IMAD.WIDE.U32 R4, R0, c[0x0][0x280], R6 ;  /* 0x0000a00000047a25 */ /* 0x000fc800078e0006 */
[----:B------:R-:W-:Y:S02]  /*04a0*/  IMAD R17, R0, c[0x0][0x1ec], R17 ;  /* 0x00007b0000117a24 */ /* 0x000fe400078e0211 */
[----:B------:R-:W-:Y:S01]  /*04b0*/  @!P2 IMAD.MOV R35, RZ, RZ, -R35 ;  /* 0x000000ffff23a224 */ /* 0x000fe200078e0a23 */
[----:B------:R-:W-:Y:S02]  /*04c0*/  IADD3 R44, P2, R11, R4, RZ ;  /* 0x000000040b2c7210 */ /* 0x000fe40007f5e0ff */
[C---:B------:R-:W-:Y:S02]  /*04d0*/  IADD3.X R3, R13.reuse, R3, R17, P0, !PT ;  /* 0x000000030d037210 */ /* 0x040fe400007fe411 */
[----:B------:R-:W-:Y:S02]  /*04e0*/  ISETP.NE.U32.AND P0, PT, RZ, c[0x0][0x260], PT ;  /* 0x00009800ff007a0c */ /* 0x000fe40003f05070 */
[----:B------:R-:W-:Y:S02]  /*04f0*/  @!P1 LOP3.LUT R35, RZ, c[0x0][0x178], RZ, 0x33, !PT ;  /* 0x00005e00ff239a12 */ /* 0x000fe400078e33ff */
[----:B------:R-:W-:-:S02]  /*0500*/  IADD3.X R5, R13, R5, R19, P2, !PT ;  /* 0x000000050d057210 */ /* 0x000fc400017fe413 */
[----:B------:R-:W-:Y:S01]  /*0510*/  LEA R39, P1, R40, c[0x0][0x240], 0x1 ;  /* 0x0000900028277a11 */ /* 0x000fe200078208ff */
[----:B------:R-:W-:Y:S01]  /*0520*/  IMAD.WIDE.U32 R8, R35, c[0x0][0x1a8], R8 ;  /* 0x00006a0023087a25 */ /* 0x000fe200078e0008 */
        /* <DEDUP_REMOVED lines=11> */
[----:B------:R-:W-:Y:S01]  /*05e0*/  ISETP.NE.AND.EX P2, PT, RZ, c[0x0][0x34c], PT, P2 ;  /* 0x0000d300ff007a0c */ /* 0x000fe20003f45320 */
[----:B------:R-:W-:Y:S01]  /*05f0*/  @P0 IMAD.MOV.U32 R25, RZ, RZ, 0x8 ;  /* 0x00000008ff190424 */ /* 0x000fe200078e00ff */
[----:B------:R-:W-:Y:S01]  /*0600*/  LEA R43, P4, R44, c[0x0][0x308], 0x1 ;  /* 0x0000c2002c2b7a11 */ /* 0x000fe200078808ff */
[----:B------:R-:W-:Y:S01]  /*0610*/  @P0 IMAD R2, R2, c[0x0][0x174], RZ ;  /* 0x00005d0002020a24 */ /* 0x000fe200078e02ff */
[----:B------:R-:W-:Y:S02]  /*0620*/  IADD3 R11, P5, R11, R8, RZ ;  /* 0x000000080b0b7210 */ /* 0x000fe40007fbe0ff */
[----:B------:R-:W-:Y:S01]  /*0630*/  IADD3 R46, R9, R3, RZ ;  /* 0x00000003092e7210 */ /* 0x000fe20007ffe0ff */
[----:B------:R-:W-:Y:S01]  /*0640*/  @P0 IMAD R2, R2, c[0x0][0x16c], RZ ;  /* 0x00005b0002020a24 */ /* 0x000fe200078e02ff */
[----:B------:R-:W-:-:S02]  /*0650*/  LEA.HI.X R44, R44, c[0x0][0x30c], R5, 0x1, P4 ;  /* 0x0000c3002c2c7a11 */ /* 0x000fc400020f0c05 */
[----:B------:R-:W-:Y:S01]  /*0660*/  IADD3.X R46, R13, R46, RZ, P5, !PT ;  /* 0x0000002e0d2e7210 */ /* 0x000fe20002ffe4ff */
[----:B------:R-:W-:Y:S01]  /*0670*/  @P0 IMAD.WIDE R24, R2, R25, c[0x0][0x260] ;  /* 0x0000980002180625 */ /* 0x000fe200078e0219 */
[C---:B------:R-:W-:Y:S01]  /*0680*/  LEA R45, P6, R11.reuse, c[0x0][0x228], 0x1 ;  /* 0x00008a000b2d7a11 */ /* 0x040fe200078c08ff */
[----:B------:R-:W-:Y:S01]  /*0690*/  @!P0 CS2R R24, SRZ ;  /* 0x0000000000188805 */ /* 0x000fe2000001ff00 */
[C---:B------:R-:W-:Y:S02]  /*06a0*/  @P1 LEA R22, P4, R0.reuse, c[0x0][0x328], 0x2 ;  /* 0x0000ca0000161a11 */ /* 0x040fe400078810ff */
[C---:B------:R-:W-:Y:S02]  /*06b0*/  @P2 LEA R20, P5, R0.reuse, c[0x0][0x348], 0x2 ;  /* 0x0000d20000142a11 */ /* 0x040fe400078a10ff */
[----:B------:R-:W-:Y:S02]  /*06c0*/  LEA.HI.X R46, R11, c[0x0][0x22c], R46, 0x1, P6 ;  /* 0x00008b000b2e7a11 */ /* 0x000fe400030f0c2e */
[----:B------:R-:W-:-:S02]  /*06d0*/  @P1 LEA.HI.X R23, R0, c[0x0][0x32c], R31, 0x2, P4 ;  /* 0x0000cb0000171a11 */ /* 0x000fc400020f141f */
[----:B------:R-:W-:Y:S01]  /*06e0*/  @P2 LEA.HI.X R21, R0, c[0x0][0x34c], R31, 0x2, P5 ;  /* 0x0000d30000152a11 */ /* 0x000fe200028f141f */
[----:B------:R-:W-:Y:S05]  /*06f0*/  @!P3 BRA `(.L_x_6963) ;  /* 0x00003b500000b947 */ /* 0x000fea0003800000 */
[----:B------:R-:W0:Y:S01]  /*0700*/  S2R R38, SR_TID.X ;  /* 0x0000000000267919 */ /* 0x000e220000002100 */
[----:B------:R-:W-:Y:S01]  /*0710*/  CS2R R36, SRZ ;  /* 0x0000000000247805 */ /* 0x000fe2000001ff00 */
[----:B------:R-:W-:Y:S02]  /*0720*/  MOV R49, RZ ;  /* 0x000000ff00317202 */ /* 0x000fe40000000f00 */
[----:B------:R-:W1:Y:S01]  /*0730*/  S2R R47, SR_LANEID ;  /* 0x00000000002f7919 */ /* 0x000e620000000000 */
[C---:B0-----:R-:W-:Y:S02]  /*0740*/  SHF.L.U32 R48, R38.reuse, 0x3, RZ ;  /* 0x0000000326307819 */ /* 0x041fe400000006ff */
[----:B------:R-:W-:Y:S02]  /*0750*/  IADD3 R3, R38, 0x20, RZ ;  /* 0x0000002026037810 */ /* 0x000fe40007ffe0ff */
[----:B------:R-:W-:-:S02]  /*0760*/  LOP3.LUT R19, R48, 0xffffff00, RZ, 0xc0, !PT ;  /* 0xffffff0030137812 */ /* 0x000fc400078ec0ff */
[C---:B------:R-:W-:Y:S02]  /*0770*/  IADD3 R51, R38.reuse, 0x40, RZ ;  /* 0x0000004026337810 */ /* 0x040fe40007ffe0ff */
[C---:B------:R-:W-:Y:S02]  /*0780*/  IADD3 R5, R38.reuse, 0x60, RZ ;  /* 0x0000006026057810 */ /* 0x040fe40007ffe0ff */
[C---:B------:R-:W-:Y:S02]  /*0790*/  IADD3 R53, R38.reuse, 0x80, RZ ;  /* 0x0000008026357810 */ /* 0x040fe40007ffe0ff */
[C---:B------:R-:W-:Y:S02]  /*07a0*/  IADD3 R7, R38.reuse, 0xa0, RZ ;  /* 0x000000a026077810 */ /* 0x040fe40007ffe0ff */
[C---:B------:R-:W-:Y:S02]  /*07b0*/  IADD3 R55, R38.reuse, 0xc0, RZ ;  /* 0x000000c026377810 */ /* 0x040fe40007ffe0ff */
[----:B------:R-:W-:-:S02]  /*07c0*/  IADD3 R9, R38, 0xe0, RZ ;  /* 0x000000e026097810 */ /* 0x000fc40007ffe0ff */
[----:B------:R-:W-:Y:S02]  /*07d0*/  LOP3.LUT R18, R19, 0x1f, R38, 0xf8, !PT ;  /* 0x0000001f13127812 */ /* 0x000fe400078ef826 */
[----:B------:R-:W-:Y:S02]  /*07e0*/  LOP3.LUT R158, R38, 0x1f, RZ, 0xc0, !PT ;  /* 0x0000001f269e7812 */ /* 0x000fe400078ec0ff */
[----:B------:R-:W-:Y:S02]  /*07f0*/  LEA.HI.SX32 R48, R48, R48, 0x1b ;  /* 0x0000003030307211 */ /* 0x000fe400078fdaff */
[-C--:B------:R-:W-:Y:S02]  /*0800*/  LEA.HI.SX32 R50, R3, R38.reuse, 0x1b ;  /* 0x0000002603327211 */ /* 0x080fe400078fdaff */
[-C--:B------:R-:W-:Y:S02]  /*0810*/  LEA.HI.SX32 R51, R51, R38.reuse, 0x1b ;  /* 0x0000002633337211 */ /* 0x080fe400078fdaff */
[----:B------:R-:W-:-:S02]  /*0820*/  LEA.HI.SX32 R52, R5, R38, 0x1b ;  /* 0x0000002605347211 */ /* 0x000fc400078fdaff */
[-C--:B------:R-:W-:Y:S02]  /*0830*/  LEA.HI.SX32 R53, R53, R38.reuse, 0x1b ;  /* 0x0000002635357211 */ /* 0x080fe400078fdaff */
[-C--:B------:R-:W-:Y:S02]  /*0840*/  LEA.HI.SX32 R54, R7, R38.reuse, 0x1b ;  /* 0x0000002607367211 */ /* 0x080fe400078fdaff */
[-C--:B------:R-:W-:Y:S02]  /*0850*/  LEA.HI.SX32 R55, R55, R38.reuse, 0x1b ;  /* 0x0000002637377211 */ /* 0x080fe400078fdaff */
[----:B------:R-:W-:Y:S02]  /*0860*/  LEA.HI.SX32 R56, R9, R38, 0x1b ;  /* 0x0000002609387211 */ /* 0x000fe400078fdaff */
[----:B------:R-:W-:Y:S02]  /*0870*/  SHF.R.S32.HI R19, RZ, 0x1f, R18 ;  /* 0x0000001fff137819 */ /* 0x000fe40000011412 */
[----:B------:R-:W-:-:S02]  /*0880*/  LOP3.LUT R57, R18, 0x20, RZ, 0xfc, !PT ;  /* 0x0000002012397812 */ /* 0x000fc400078efcff */
[C---:B------:R-:W-:Y:S02]  /*0890*/  LOP3.LUT R58, R18.reuse, 0x40, RZ, 0xfc, !PT ;  /* 0x00000040123a7812 */ /* 0x040fe400078efcff */
[C---:B------:R-:W-:Y:S02]  /*08a0*/  LOP3.LUT R59, R18.reuse, 0x60, RZ, 0xfc, !PT ;  /* 0x00000060123b7812 */ /* 0x040fe400078efcff */
[C---:B------:R-:W-:Y:S02]  /*08b0*/  LOP3.LUT R60, R18.reuse, 0x80, RZ, 0xfc, !PT ;  /* 0x00000080123c7812 */ /* 0x040fe400078efcff */
[C---:B------:R-:W-:Y:S02]  /*08c0*/  LOP3.LUT R61, R18.reuse, 0xa0, RZ, 0xfc, !PT ;  /* 0x000000a0123d7812 */ /* 0x040fe400078efcff */
[C---:B------:R-:W-:Y:S02]  /*08d0*/  LOP3.LUT R62, R18.reuse, 0xc0, RZ, 0xfc, !PT ;  /* 0x000000c0123e7812 */ /* 0x040fe400078efcff */
[----:B-1----:R-:W-:-:S02]  /*08e0*/  LOP3.LUT R63, R18, 0xe0, RZ, 0xfc, !PT ;  /* 0x000000e0123f7812 */ /* 0x002fc400078efcff */
.L_x_6991:
[----:B------:R-:W-:Y:S01]  /*08f0*/  IADD3 R160, -R49, c[0x0][0x174], RZ ;  /* 0x00005d0031a07a10 */ /* 0x000fe20007ffe1ff */
[----:B------:R-:W-:Y:S01]  /*0900*/  BAR.SYNC.DEFER_BLOCKING 0x0 ;  /* 0x0000000000007b1d */ /* 0x000fe20000010000 */
[C---:B------:R-:W-:Y:S01]  /*0910*/  IMAD.SHL.U32 R64, R18.reuse, 0x2, RZ ;  /* 0x0000000212407824 */ /* 0x040fe200078e00ff */
[----:B------:R-:W-:-:S02]  /*0920*/  SHF.L.U64.HI R65, R18, 0x1, R19 ;  /* 0x0000000112417819 */ /* 0x000fc40000010213 */
[----:B------:R-:W-:Y:S02]  /*0930*/  LEA R75, R160, 0xffffff00, 0x8 ;  /* 0xffffff00a04b7811 */ /* 0x000fe400078e40ff */
[----:B----4-:R-:W-:Y:S02]  /*0940*/  IADD3 R2, P3, R39, R64, RZ ;  /* 0x0000004027027210 */ /* 0x010fe40007f7e0ff */
[----:B------:R-:W-:Y:S02]  /*0950*/  IADD3 R76, -R75, c[0x0][0x168], RZ ;  /* 0x00005a004b4c7a10 */ /* 0x000fe40007ffe1ff */
[----:B------:R-:W-:Y:S02]  /*0960*/  PRMT R5, RZ, 0x7610, R5 ;  /* 0x00007610ff057816 */ /* 0x000fe40000000005 */
[-C--:B------:R-:W-:Y:S02]  /*0970*/  ISETP.GE.AND P0, PT, R18, R76.reuse, PT ;  /* 0x0000004c1200720c */ /* 0x080fe40003f06270 */
[----:B------:R-:W-:-:S02]  /*0980*/  ISETP.GE.AND P1, PT, R57, R76, PT ;  /* 0x0000004c3900720c */ /* 0x000fc40003f26270 */
[----:B------:R-:W-:Y:S02]  /*0990*/  ISETP.GE.AND P2, PT, R58, R76, PT ;  /* 0x0000004c3a00720c */ /* 0x000fe40003f46270 */
[----:B------:R-:W-:Y:S02]  /*09a0*/  IADD3.X R3, R40, R65, RZ, P3, !PT ;  /* 0x0000004128037210 */ /* 0x000fe40001ffe4ff */
[----:B------:R-:W-:Y:S02]  /*09b0*/  PRMT R4, RZ, 0x7610, R4 ;  /* 0x00007610ff047816 */ /* 0x000fe40000000004 */
        /* <DEDUP_REMOVED lines=25> */
[C---:B0-----:R-:W-:Y:S02]  /*0b50*/  IADD3 R2, R47.reuse, 0x60, RZ ;  /* 0x000000602f027810 */ /* 0x041fe40007ffe0ff */
[----:B------:R-:W-:-:S02]  /*0b60*/  IADD3 R12, R47, 0x80, RZ ;  /* 0x000000802f0c7810 */ /* 0x000fc40007ffe0ff */
[----:B------:R-:W-:Y:S02]  /*0b70*/  SHF.L.U32 R68, R14, 0x1, RZ ;  /* 0x000000010e447819 */ /* 0x000fe400000006ff */
[C---:B------:R-:W-:Y:S02]  /*0b80*/  IADD3 R14, R47.reuse, 0xa0, RZ ;  /* 0x000000a02f0e7810 */ /* 0x040fe40007ffe0ff */
[C---:B------:R-:W-:Y:S02]  /*0b90*/  IADD3 R16, R47.reuse, 0xc0, RZ ;  /* 0x000000c02f107810 */ /* 0x040fe40007ffe0ff */
[----:B------:R-:W-:Y:S02]  /*0ba0*/  IADD3 R26, R47, 0xe0, RZ ;  /* 0x000000e02f1a7810 */ /* 0x000fe40007ffe0ff */
[-C--:B------:R-:W-:Y:S02]  /*0bb0*/  LEA.HI.SX32 R2, R2, R47.reuse, 0x1b ;  /* 0x0000002f02027211 */ /* 0x080fe400078fdaff */
[----:B------:R-:W-:-:S02]  /*0bc0*/  LEA.HI.SX32 R12, R12, R47, 0x1b ;  /* 0x0000002f0c0c7211 */ /* 0x000fc400078fdaff */
[----:B------:R-:W-:Y:S02]  /*0bd0*/  SHF.L.U32 R66, R66, 0x1, RZ ;  /* 0x0000000142427819 */ /* 0x000fe400000006ff */
[----:B------:R-:W-:Y:S01]  /*0be0*/  SHF.L.U32 R3, R47, 0x3, RZ ;  /* 0x000000032f037819 */ /* 0x000fe200000006ff */
[----:B------:R-:W-:Y:S01]  /*0bf0*/  IMAD.SHL.U32 R70, R12, 0x2, RZ ;  /* 0x000000020c467824 */ /* 0x000fe200078e00ff */
[-C--:B------:R-:W-:Y:S02]  /*0c00*/  LEA.HI.SX32 R14, R14, R47.reuse, 0x1b ;  /* 0x0000002f0e0e7211 */ /* 0x080fe400078fdaff */
[-C--:B------:R-:W-:Y:S02]  /*0c10*/  LEA.HI.SX32 R16, R16, R47.reuse, 0x1b ;  /* 0x0000002f10107211 */ /* 0x080fe400078fdaff */
[----:B------:R-:W-:Y:S02]  /*0c20*/  LEA.HI.SX32 R26, R26, R47, 0x1b ;  /* 0x0000002f1a1a7211 */ /* 0x000fe400078fdaff */
[----:B------:R-:W-:-:S02]  /*0c30*/  SHF.L.U32 R69, R2, 0x1, RZ ;  /* 0x0000000102457819 */ /* 0x000fc400000006ff */
[----:B------:R-:W-:Y:S01]  /*0c40*/  LEA.HI.SX32 R74, R3, R3, 0x1b ;  /* 0x00000003034a7211 */ /* 0x000fe200078fdaff */
[----:B------:R-:W-:Y:S01]  /*0c50*/  IMAD.SHL.U32 R73, R26, 0x2, RZ ;  /* 0x000000021a497824 */ /* 0x000fe200078e00ff */
[----:B------:R-:W-:Y:S02]  /*0c60*/  SHF.L.U32 R71, R14, 0x1, RZ ;  /* 0x000000010e477819 */ /* 0x000fe400000006ff */
[----:B------:R-:W-:Y:S01]  /*0c70*/  SHF.L.U32 R72, R16, 0x1, RZ ;  /* 0x0000000110487819 */ /* 0x000fe200000006ff */
[----:B------:R-:W-:Y:S01]  /*0c80*/  IMAD.SHL.U32 R74, R74, 0x2, RZ ;  /* 0x000000024a4a7824 */ /* 0x000fe200078e00ff */
[----:B------:R-:W-:Y:S02]  /*0c90*/  ISETP.GE.AND P6, PT, R18, R76, PT ;  /* 0x0000004c1200720c */ /* 0x000fe40003fc6270 */
[----:B------:R-:W-:Y:S02]  /*0ca0*/  IADD3 R2, P0, R41, R64, RZ ;  /* 0x0000004029027210 */ /* 0x000fe40007f1e0ff */
        /* <DEDUP_REMOVED lines=15> */
[----:B------:R-:W-:Y:S01]  /*0da0*/  STS.U16 [R71+0x140], R8 ;  /* 0x0001400847007388 */ /* 0x000fe20000000400 */
[----:B0-----:R-:W-:-:S03]  /*0db0*/  PRMT R6, RZ, 0x7610, R6 ;  /* 0x00007610ff067816 */ /* 0x001fc60000000006 */
[----:B------:R0:W-:Y:S01]  /*0dc0*/  STS.U16 [R72+0x180], R11 ;  /* 0x0001800b48007388 */ /* 0x0001e20000000400 */
[----:B-1----:R-:W-:-:S03]  /*0dd0*/  PRMT R9, RZ, 0x7610, R9 ;  /* 0x00007610ff097816 */ /* 0x002fc60000000009 */
        /* <DEDUP_REMOVED lines=26> */
[----:B------:R-:W-:Y:S02]  /*0f80*/  IADD3.X R5, R44, R65, RZ, P0, !PT ;  /* 0x000000412c057210 */ /* 0x000fe400007fe4ff */
        /* <DEDUP_REMOVED lines=61> */
[----:B------:R-:W-:Y:S02]  /*1360*/  FADD.FTZ R96, R13, R32 ;  /* 0x000000200d607221 */ /* 0x000fe40000010000 */
[----:B------:R-:W-:Y:S01]  /*1370*/  STS.U16 [R72+0x180], R27 ;  /* 0x0001801b48007388 */ /* 0x000fe20000000400 */
[----:B--2---:R-:W-:-:S03]  /*1380*/  HADD2.F32 R17, -RZ, R10.H0_H0 ;  /* 0x2000000aff117230 */ /* 0x004fc60000004100 */
[----:B------:R-:W-:Y:S01]  /*1390*/  STS.U16 [R73+0x1c0], R26 ;  /* 0x0001c01a49007388 */ /* 0x000fe20000000400 */
[----:B------:R-:W-:-:S06]  /*13a0*/  NOP ;  /* 0x0000000000007918 */ /* 0x000fcc0000000000 */
[----:B------:R-:W0:Y:S01]  /*13b0*/  LDS.U16 R107, [R74] ;  /* 0x000000004a6b7984 */ /* 0x000e220000000400 */
[----:B------:R-:W-:-:S03]  /*13c0*/  FADD.FTZ R104, R17, R32 ;  /* 0x0000002011687221 */ /* 0x000fc60000010000 */
        /* <DEDUP_REMOVED lines=44> */
[----:B------:R-:W-:Y:S01]  /*1690*/  IMAD.MOV.U32 R84, RZ, RZ, RZ ;  /* 0x000000ffff547224 */ /* 0x000fe200078e00ff */
[----:B------:R-:W-:Y:S05]  /*16a0*/  BRA `(.L_x_6965) ;  /* 0x0000212000007947 */ /* 0x000fea0003800000 */
.L_x_6964:
[----:B------:R-:W-:Y:S01]  /*16b0*/  HFMA2.MMA R3, -RZ, RZ, 0, 0 ;  /* 0x00000000ff037435 */ /* 0x000fe200000001ff */
[----:B------:R-:W-:Y:S01]  /*16c0*/  MOV R2, R38 ;  /* 0x0000002600027202 */ /* 0x000fe20000000f00 */
[----:B------:R-:W-:Y:S01]  /*16d0*/  IMAD R4, R154, c[0x0][0x298], RZ ;  /* 0x0000a6009a047a24 */ /* 0x000fe200078e02ff */
[----:B------:R-:W-:Y:S01]  /*16e0*/  IADD3 R116, R160, -0x1, RZ ;  /* 0xffffffffa0747810 */ /* 0x000fe20007ffe0ff */
[----:B------:R-:W-:Y:S01]  /*16f0*/  IMAD R7, R49, -0x100, R34 ;  /* 0xffffff0031077824 */ /* 0x000fe200078e0222 */
[----:B------:R-:W-:Y:S01]  /*1700*/  HFMA2.MMA R84, -RZ, RZ, 0, 0 ;  /* 0x00000000ff547435 */ /* 0x000fe200000001ff */
[C---:B------:R-:W-:Y:S01]  /*1710*/  IMAD R5, R33.reuse, c[0x0][0x29c], R4 ;  /* 0x0000a70021057a24 */ /* 0x040fe200078e0204 */
[----:B------:R-:W-:Y:S01]  /*1720*/  CS2R R78, SRZ ;  /* 0x00000000004e7805 */ /* 0x000fe2000001ff00 */
[----:B------:R-:W-:Y:S01]  /*1730*/  IMAD R4, R156, c[0x0][0x2a0], RZ ;  /* 0x0000a8009c047a24 */ /* 0x000fe200078e02ff */
[----:B------:R-:W-:Y:S01]  /*1740*/  CS2R R118, SRZ ;  /* 0x0000000000767805 */ /* 0x000fe2000001ff00 */
[----:B------:R-:W-:Y:S01]  /*1750*/  IMAD.WIDE.U32 R2, R33, c[0x0][0x298], R2 ;  /* 0x0000a60021027a25 */ /* 0x000fe200078e0002 */
[----:B------:R-:W-:Y:S01]  /*1760*/  MOV R77, RZ ;  /* 0x000000ff004d7202 */ /* 0x000fe20000000f00 */
[----:B------:R-:W-:Y:S01]  /*1770*/  CS2R R80, SRZ ;  /* 0x0000000000507805 */ /* 0x000fe2000001ff00 */
[----:B------:R-:W-:Y:S01]  /*1780*/  CS2R R82, SRZ ;  /* 0x0000000000527805 */ /* 0x000fe2000001ff00 */
[----:B------:R-:W-:-:S02]  /*1790*/  IMAD.IADD R3, R3, 0x1, R5 ;  /* 0x0000000103037824 */ /* 0x000fc400078e0205 */
[C---:B------:R-:W-:Y:S01]  /*17a0*/  IMAD R5, R35.reuse, c[0x0][0x2a4], R4 ;  /* 0x0000a90023057a24 */ /* 0x040fe200078e0204 */
[----:B------:R-:W-:Y:S01]  /*17b0*/  LEA.HI R4, R116, R116, RZ, 0x1 ;  /* 0x0000007474047211 */ /* 0x000fe200078f08ff */
[----:B------:R-:W-:-:S04]  /*17c0*/  IMAD.WIDE.U32 R16, R35, c[0x0][0x2a0], R2 ;  /* 0x0000a80023107a25 */ /* 0x000fc800078e0002 */
[----:B------:R-:W-:Y:S01]  /*17d0*/  IMAD.MOV.U32 R117, RZ, RZ, RZ ;  /* 0x000000ffff757224 */ /* 0x000fe200078e00ff */
        /* <DEDUP_REMOVED lines=24> */
.L_x_6986:
[----:B------:R-:W-:Y:S01]  /*1960*/  SHF.R.S32.HI R28, RZ, 0x1f, R117 ;  /* 0x0000001fff1c7819 */ /* 0x000fe20000011475 */
[----:B------:R-:W-:Y:S01]  /*1970*/  IMAD R27, R31, c[0x0][0x180], RZ ;  /* 0x000060001f1b7a24 */ /* 0x000fe200078e02ff */
[----:B------:R-:W-:Y:S01]  /*1980*/  IADD3 R76, -R75, c[0x0][0x168], RZ ;  /* 0x00005a004b4c7a10 */ /* 0x000fe20007ffe1ff */
[----:B------:R-:W-:Y:S01]  /*1990*/  IMAD.WIDE.U32 R120, R0, c[0x0][0x180], RZ ;  /* 0x0000600000787a25 */ /* 0x000fe200078e00ff */
[----:B------:R-:W-:-:S02]  /*19a0*/  PRMT R126, RZ, 0x7610, R126 ;  /* 0x00007610ff7e7816 */ /* 0x000fc4000000007e */
[-C--:B------:R-:W-:Y:S01]  /*19b0*/  ISETP.GE.AND P6, PT, R18, R76.reuse, PT ;  /* 0x0000004c1200720c */ /* 0x080fe20003fc6270 */
[----:B------:R-:W-:Y:S01]  /*19c0*/  IMAD R26, R28, c[0x0][0x1a0], RZ ;  /* 0x000068001c1a7a24 */ /* 0x000fe200078e02ff */
[-C--:B------:R-:W-:Y:S01]  /*19d0*/  ISETP.GE.AND P1, PT, R57, R76.reuse, PT ;  /* 0x0000004c3900720c */ /* 0x080fe20003f26270 */
[----:B------:R-:W-:Y:S01]  /*19e0*/  IMAD R27, R0, c[0x0][0x184], R27 ;  /* 0x00006100001b7a24 */ /* 0x000fe200078e021b */
[-C--:B------:R-:W-:Y:S01]  /*19f0*/  ISETP.GE.AND P3, PT, R59, R76.reuse, PT ;  /* 0x0000004c3b00720c */ /* 0x080fe20003f66270 */
[----:B------:R-:W-:Y:S01]  /*1a00*/  IMAD.WIDE.U32 R122, R117, c[0x0][0x1a0], R18 ;  /* 0x00006800757a7a25 */ /* 0x000fe200078e0012 */
[-C--:B------:R-:W-:Y:S02]  /*1a10*/  ISETP.GE.AND P4, PT, R60, R76.reuse, PT ;  /* 0x0000004c3c00720c */ /* 0x080fe40003f86270 */
[----:B------:R-:W-:Y:S01]  /*1a20*/  ISETP.GE.AND P5, PT, R61, R76, PT ;  /* 0x0000004c3d00720c */ /* 0x000fe20003fa6270 */
[----:B------:R-:W-:Y:S01]  /*1a30*/  IMAD R29, R117, c[0x0][0x1a4], R26 ;  /* 0x00006900751d7a24 */ /* 0x000fe200078e021a */
[----:B------:R-:W-:Y:S01]  /*1a40*/  LEA R26, P2, R122, R45, 0x1 ;  /* 0x0000002d7a1a7211 */ /* 0x000fe200078408ff */
[----:B------:R-:W-:Y:S01]  /*1a50*/  IMAD.IADD R121, R121, 0x1, R27 ;  /* 0x0000000179797824 */ /* 0x000fe200078e021b */
[----:B------:R-:W-:-:S02]  /*1a60*/  PRMT R127, RZ, 0x7610, R127 ;  /* 0x00007610ff7f7816 */ /* 0x000fc4000000007f */
[----:B------:R-:W-:Y:S02]  /*1a70*/  IADD3 R27, R123, R29, RZ ;  /* 0x0000001d7b1b7210 */ /* 0x000fe40007ffe0ff */
[----:B------:R-:W-:Y:S02]  /*1a80*/  PRMT R29, RZ, 0x7610, R29 ;  /* 0x00007610ff1d7816 */ /* 0x000fe4000000001d */
[----:B------:R-:W-:Y:S02]  /*1a90*/  LEA.HI.X R27, R122, R46, R27, 0x1, P2 ;  /* 0x0000002e7a1b7211 */ /* 0x000fe400010f0c1b */
[-C--:B------:R-:W-:Y:S02]  /*1aa0*/  ISETP.GE.AND P2, PT, R58, R76.reuse, PT ;  /* 0x0000004c3a00720c */ /* 0x080fe40003f46270 */
[----:B------:R-:W-:Y:S01]  /*1ab0*/  PRMT R128, RZ, 0x7610, R128 ;  /* 0x00007610ff807816 */ /* 0x000fe20000000080 */
[----:B0-2---:R0:W2:Y:S01]  /*1ac0*/  @!P6 LDG.E.U16 R29, [R26.64] ;  /* 0x000000041a1de981 */ /* 0x0050a2000c1e1500 */
[----:B------:R-:W-:-:S03]  /*1ad0*/  ISETP.GE.AND P6, PT, R62, R76, PT ;  /* 0x0000004c3e00720c */ /* 0x000fc60003fc6270 */
[----:B---3--:R0:W3:Y:S01]  /*1ae0*/  @!P1 LDG.E.U16 R126, [R26.64+0x40] ;  /* 0x000040041a7e9981 */ /* 0x0080e2000c1e1500 */
[----:B------:R-:W-:Y:S01]  /*1af0*/  ISETP.GE.AND P1, PT, R63, R76, PT ;  /* 0x0000004c3f00720c */ /* 0x000fe20003f26270 */
[----:B------:R-:W-:Y:S01]  /*1b00*/  IMAD R122, R28, c[0x0][0x188], RZ ;  /* 0x000062001c7a7a24 */ /* 0x000fe200078e02ff */
[----:B------:R-:W-:Y:S01]  /*1b10*/  PRMT R129, RZ, 0x7610, R129 ;  /* 0x00007610ff817816 */ /* 0x000fe20000000081 */
[----:B------:R0:W4:Y:S01]  /*1b20*/  @!P3 LDG.E.U16 R128, [R26.64+0xc0] ;  /* 0x0000c0041a80b981 */ /* 0x000122000c1e1500 */
[----:B------:R-:W-:Y:S01]  /*1b30*/  PRMT R130, RZ, 0x7610, R130 ;  /* 0x00007610ff827816 */ /* 0x000fe20000000082 */
[C---:B------:R-:W-:Y:S01]  /*1b40*/  IMAD R123, R117.reuse, c[0x0][0x18c], R122 ;  /* 0x00006300757b7a24 */ /* 0x040fe200078e027a */
[----:B------:R-:W-:Y:S01]  /*1b50*/  PRMT R131, RZ, 0x7610, R131 ;  /* 0x00007610ff837816 */ /* 0x000fe20000000083 */
[----:B------:R0:W4:Y:S01]  /*1b60*/  @!P2 LDG.E.U16 R127, [R26.64+0x80] ;  /* 0x000080041a7fa981 */ /* 0x000122000c1e1500 */
[----:B------:R-:W-:Y:S01]  /*1b70*/  PRMT R132, RZ, 0x7610, R132 ;  /* 0x00007610ff847816 */ /* 0x000fe20000000084 */
[----:B------:R-:W-:-:S02]  /*1b80*/  IMAD.WIDE.U32 R120, R117, c[0x0][0x188], R120 ;  /* 0x0000620075787a25 */ /* 0x000fc400078e0078 */
[----:B------:R0:W4:Y:S04]  /*1b90*/  @!P4 LDG.E.U16 R129, [R26.64+0x100] ;  /* 0x000100041a81c981 */ /* 0x000128000c1e1500 */
[----:B------:R0:W4:Y:S04]  /*1ba0*/  @!P5 LDG.E.U16 R130, [R26.64+0x140] ;  /* 0x000140041a82d981 */ /* 0x000128000c1e1500 */
[----:B------:R0:W4:Y:S04]  /*1bb0*/  @!P6 LDG.E.U16 R131, [R26.64+0x180] ;  /* 0x000180041a83e981 */ /* 0x000128000c1e1500 */
[----:B------:R0:W4:Y:S01]  /*1bc0*/  @!P1 LDG.E.U16 R132, [R26.64+0x1c0] ;  /* 0x0001c0041a849981 */ /* 0x000122000c1e1500 */
[----:B------:R-:W-:-:S02]  /*1bd0*/  IADD3 R121, R121, R123, RZ ;  /* 0x0000007b79797210 */ /* 0x000fc40007ffe0ff */
[----:B------:R-:W-:-:S04]  /*1be0*/  LEA R122, P1, R120, c[0x0][0x220], 0x2 ;  /* 0x00008800787a7a11 */ /* 0x000fc800078210ff */
[----:B------:R-:W-:-:S05]  /*1bf0*/  LEA.HI.X R123, R120, c[0x0][0x224], R121, 0x2, P1 ;  /* 0x00008900787b7a11 */ /* 0x000fca00008f1479 */
[----:B------:R-:W4:Y:S01]  /*1c00*/  LDG.E R120, [R122.64] ;  /* 0x000000047a787981 */ /* 0x000f22000c1e1900 */
[----:B------:R-:W-:Y:S02]  /*1c10*/  IMAD R121, R31, c[0x0][0x1b8], RZ ;  /* 0x00006e001f797a24 */ /* 0x000fe400078e02ff */
[----:B------:R-:W-:-:S04]  /*1c20*/  IMAD.WIDE.U32 R124, R0, c[0x0][0x1b8], RZ ;  /* 0x00006e00007c7a25 */ /* 0x000fc800078e00ff */
[----:B------:R-:W-:Y:S02]  /*1c30*/  IMAD R121, R0, c[0x0][0x1bc], R121 ;  /* 0x00006f0000797a24 */ /* 0x000fe400078e0279 */
[----:B------:R-:W-:Y:S02]  /*1c40*/  IMAD R134, R28, c[0x0][0x1c0], RZ ;  /* 0x000070001c867a24 */ /* 0x000fe400078e02ff */
[----:B------:R-:W-:Y:S02]  /*1c50*/  IMAD.IADD R125, R125, 0x1, R121 ;  /* 0x000000017d7d7824 */ /* 0x000fe400078e0279 */
[C---:B------:R-:W-:Y:S02]  /*1c60*/  IMAD R121, R117.reuse, c[0x0][0x1c4], R134 ;  /* 0x0000710075797a24 */ /* 0x040fe400078e0286 */
[----:B0-----:R-:W-:-:S05]  /*1c70*/  IMAD.WIDE.U32 R26, R117, c[0x0][0x1c0], R124 ;  /* 0x00007000751a7a25 */ /* 0x001fca00078e007c */
[----:B------:R-:W-:Y:S02]  /*1c80*/  IADD3 R27, R27, R121, RZ ;  /* 0x000000791b1b7210 */ /* 0x000fe40007ffe0ff */
[----:B------:R-:W-:-:S04]  /*1c90*/  LEA R124, P1, R26, c[0x0][0x230], 0x2 ;  /* 0x00008c001a7c7a11 */ /* 0x000fc800078210ff */
[----:B------:R-:W-:Y:S02]  /*1ca0*/  LEA.HI.X R125, R26, c[0x0][0x234], R27, 0x2, P1 ;  /* 0x00008d001a7d7a11 */ /* 0x000fe400008f141b */
[----:B------:R-:W-:Y:S01]  /*1cb0*/  ISETP.NE.AND P3, PT, R38, RZ, PT ;  /* 0x000000ff2600720c */ /* 0x000fe20003f65270 */
        /* <DEDUP_REMOVED lines=9> */
[----:B-1----:R1:W2:Y:S01]  /*1d50*/  LDG.E R176, [R124.64] ;  /* 0x000000047cb07981 */ /* 0x0022a2000c1e1900 */
[----:B------:R-:W-:Y:S01]  /*1d60*/  FMUL.FTZ R139, R120, 1.4426950216293334961 ;  /* 0x3fb8aa3b788b7820 */ /* 0x000fe20000410000 */
[----:B------:R-:W-:Y:S02]  /*1d70*/  LEA R26, R116, R117, 0x8 ;  /* 0x00000075741a7211 */ /* 0x000fe400078e40ff */
[----:B------:R-:W-:Y:S01]  /*1d80*/  @P0 IADD3 R122, R160, -0x2, RZ ;  /* 0xfffffffea07a0810 */ /* 0x000fe20007ffe0ff */
[----:B------:R-:W-:Y:S01]  /*1d90*/  FMUL.FTZ R144, R92, R139 ;  /* 0x0000008b5c907220 */ /* 0x000fe20000410000 */
[----:B------:R-:W-:Y:S04]  /*1da0*/  LDS.U16 R126, [R74+0x4] ;  /* 0x000004004a7e7984 */ /* 0x000fe80000000400 */
[----:B-1----:R-:W-:Y:S01]  /*1db0*/  LDS.U16 R124, [R74+0x2] ;  /* 0x000002004a7c7984 */ /* 0x002fe20000000400 */
[----:B------:R-:W1:Y:S01]  /*1dc0*/  MUFU.EX2 R144, R144 ;  /* 0x0000009000907308 */ /* 0x000e620000000800 */
[----:B------:R-:W-:Y:S01]  /*1dd0*/  @P3 IADD3 R26, R38, 0x200, RZ ;  /* 0x00000200261a3810 */ /* 0x000fe20007ffe0ff */
[----:B------:R-:W-:Y:S01]  /*1de0*/  @P0 IMAD R27, R122, c[0x0][0x16c], R117 ;  /* 0x00005b007a1b0a24 */ /* 0x000fe200078e0275 */
[----:B------:R-:W-:Y:S02]  /*1df0*/  LDS.U16 R128, [R74+0x6] ;  /* 0x000006004a807984 */ /* 0x000fe40000000400 */
[----:B------:R-:W-:-:S02]  /*1e00*/  SHF.L.U32 R121, R26, 0x2, RZ ;  /* 0x000000021a797819 */ /* 0x000fc400000006ff */
[----:B------:R-:W3:Y:S04]  /*1e10*/  LDS.U16 R122, [R74] ;  /* 0x000000004a7a7984 */ /* 0x000ee80000000400 */
[----:B------:R-:W4:Y:S04]  /*1e20*/  LDS.U16 R130, [R74+0x8] ;  /* 0x000008004a827984 */ /* 0x000f280000000400 */
[----:B------:R-:W3:Y:S04]  /*1e30*/  LDS.U16 R132, [R74+0xa] ;  /* 0x00000a004a847984 */ /* 0x000ee80000000400 */
[----:B------:R-:W3:Y:S04]  /*1e40*/  LDS.U16 R134, [R74+0xc] ;  /* 0x00000c004a867984 */ /* 0x000ee80000000400 */
[----:B------:R-:W3:Y:S04]  /*1e50*/  LDS.U16 R136, [R74+0xe] ;  /* 0x00000e004a887984 */ /* 0x000ee80000000400 */
[----:B-1----:R1:W-:Y:S01]  /*1e60*/  STS [R121+0x878], R144 ;  /* 0x0008789079007388 */ /* 0x0023e20000000800 */
[----:B------:R-:W-:-:S03]  /*1e70*/  ISETP.NE.AND P2, PT, R38, 0x1f, PT ;  /* 0x0000001f2600780c */ /* 0x000fc60003f45270 */
[----:B------:R-:W-:Y:S01]  /*1e80*/  BAR.SYNC.DEFER_BLOCKING 0x0 ;  /* 0x0000000000007b1d */ /* 0x000fe20000010000 */
[-C--:B0-----:R-:W-:Y:S02]  /*1e90*/  FMUL.FTZ R29, R94, R139.reuse ;  /* 0x0000008b5e1d7220 */ /* 0x081fe40000410000 */
[-C--:B------:R-:W-:Y:S02]  /*1ea0*/  FMUL.FTZ R137, R96, R139.reuse ;  /* 0x0000008b60897220 */ /* 0x080fe40000410000 */
[-C--:B------:R-:W-:Y:S02]  /*1eb0*/  FMUL.FTZ R138, R98, R139.reuse ;  /* 0x0000008b628a7220 */ /* 0x080fe40000410000 */
[----:B------:R-:W0:Y:S01]  /*1ec0*/  MUFU.EX2 R29, R29 ;  /* 0x0000001d001d7308 */ /* 0x000e220000000800 */
[----:B------:R-:W-:Y:S02]  /*1ed0*/  FMUL.FTZ R140, R100, R139 ;  /* 0x0000008b648c7220 */ /* 0x000fe40000410000 */
[----:B------:R-:W-:-:S05]  /*1ee0*/  IMAD.MOV.U32 R149, RZ, RZ, RZ ;  /* 0x000000ffff957224 */ /* 0x000fca00078e00ff */
[----:B------:R-:W0:Y:S01]  /*1ef0*/  MUFU.EX2 R137, R137 ;  /* 0x0000008900897308 */ /* 0x000e220000000800 */
[----:B------:R0:W2:Y:S07]  /*1f00*/  @P2 LDS R146, [R38.X4+0x107c] ;  /* 0x00107c0026922984 */ /* 0x0000ae0000004800 */
[----:B------:R-:W0:Y:S01]  /*1f10*/  MUFU.EX2 R138, R138 ;  /* 0x0000008a008a7308 */ /* 0x000e220000000800 */
[----:B------:R-:W-:-:S04]  /*1f20*/  @P0 IMAD.WIDE R26, R27, 0x8, R24 ;  /* 0x000000081b1a0825 */ /* 0x000fc800078e0218 */
[-C--:B------:R-:W-:Y:S01]  /*1f30*/  FMUL.FTZ R142, R102, R139.reuse ;  /* 0x0000008b668e7220 */ /* 0x080fe20000410000 */
[----:B------:R0:W5:Y:S02]  /*1f40*/  @P0 LDG.E R149, [R26.64+0x4] ;  /* 0x000004041a950981 */ /* 0x000164000c1e1900 */
[----:B------:R-:W3:Y:S01]  /*1f50*/  MUFU.EX2 R140, R140 ;  /* 0x0000008c008c7308 */ /* 0x000ee20000000800 */
[-C--:B------:R-:W-:Y:S02]  /*1f60*/  FMUL.FTZ R141, R104, R139.reuse ;  /* 0x0000008b688d7220 */ /* 0x080fe40000410000 */
[----:B------:R-:W-:-:S05]  /*1f70*/  FMUL.FTZ R147, R106, R139 ;  /* 0x0000008b6a937220 */ /* 0x000fca0000410000 */
[----:B------:R-:W3:Y:S01]  /*1f80*/  MUFU.EX2 R142, R142 ;  /* 0x0000008e008e7308 */ /* 0x000ee20000000800 */
[----:B0-----:R-:W-:Y:S01]  /*1f90*/  FMUL.FTZ R26, R144, R29 ;  /* 0x0000001d901a7220 */ /* 0x001fe20000410000 */
[----:B-1----:R-:W-:-:S03]  /*1fa0*/  HADD2.F32 R121, -RZ, R162.H0_H0 ;  /* 0x200000a2ff797230 */ /* 0x002fc60000004100 */
[----:B------:R-:W-:-:S03]  /*1fb0*/  FMUL.FTZ R27, R137, R26 ;  /* 0x0000001a891b7220 */ /* 0x000fc60000410000 */
[----:B------:R-:W0:Y:S01]  /*1fc0*/  MUFU.EX2 R141, R141 ;  /* 0x0000008d008d7308 */ /* 0x000e220000000800 */
[----:B------:R-:W-:Y:S01]  /*1fd0*/  HADD2.F32 R123, -RZ, R85.H0_H0 ;  /* 0x20000055ff7b7230 */ /* 0x000fe20000004100 */
[----:B------:R-:W-:-:S06]  /*1fe0*/  FMUL.FTZ R27, R138, R27 ;  /* 0x0000001b8a1b7220 */ /* 0x000fcc0000410000 */
[----:B------:R-:W1:Y:S01]  /*1ff0*/  MUFU.EX2 R147, R147 ;  /* 0x0000009300937308 */ /* 0x000e620000000800 */
[----:B------:R-:W-:Y:S01]  /*2000*/  HADD2.F32 R125, -RZ, R86.H0_H0 ;  /* 0x20000056ff7d7230 */ /* 0x000fe20000004100 */
[----:B------:R-:W-:Y:S01]  /*2010*/  FMUL.FTZ R151, R92, R121 ;  /* 0x000000795c977220 */ /* 0x000fe20000410000 */
[----:B------:R-:W-:Y:S01]  /*2020*/  HADD2.F32 R127, -RZ, R87.H0_H0 ;  /* 0x20000057ff7f7230 */ /* 0x000fe20000004100 */
[----:B------:R-:W-:Y:S01]  /*2030*/  FMUL.FTZ R165, R94, R123 ;  /* 0x0000007b5ea57220 */ /* 0x000fe20000410000 */
[----:B---3--:R-:W-:Y:S01]  /*2040*/  HADD2.F32 R122, -RZ, R122.H0_H0 ;  /* 0x2000007aff7a7230 */ /* 0x008fe20000004100 */
        /* <DEDUP_REMOVED lines=13> */
[----:B------:R-:W-:Y:S01]  /*2120*/  BSSY B0, `(.L_x_6966) ;  /* 0x000001e000007945 */ /* 0x000fe20003800000 */
[----:B------:R-:W-:Y:S01]  /*2130*/  FMUL.FTZ R155, R100, R129 ;  /* 0x00000081649b7220 */ /* 0x000fe20000410000 */
[----:B----4-:R-:W-:Y:S01]  /*2140*/  HADD2.F32 R130, -RZ, R130.H0_H0 ;  /* 0x20000082ff827230 */ /* 0x010fe20000004100 */
[----:B------:R-:W-:Y:S01]  /*2150*/  FMUL.FTZ R145, R102, R131 ;  /* 0x0000008366917220 */ /* 0x000fe20000410000 */
[----:B------:R-:W-:Y:S01]  /*2160*/  HADD2.F32 R132, -RZ, R132.H0_H0 ;  /* 0x20000084ff847230 */ /* 0x000fe20000004100 */
[----:B------:R-:W-:Y:S01]  /*2170*/  FMUL.FTZ R143, R104, R135 ;  /* 0x00000087688f7220 */ /* 0x000fe20000410000 */
[----:B------:R-:W-:Y:S01]  /*2180*/  HADD2.F32 R134, -RZ, R134.H0_H0 ;  /* 0x20000086ff867230 */ /* 0x000fe20000004100 */
[----:B------:R-:W-:Y:S01]  /*2190*/  FMUL.FTZ R139, R106, R133 ;  /* 0x000000856a8b7220 */ /* 0x000fe20000410000 */
[----:B------:R-:W-:Y:S01]  /*21a0*/  HADD2.F32 R136, -RZ, R136.H0_H0 ;  /* 0x20000088ff887230 */ /* 0x000fe20000004100 */
[----:B0-----:R-:W-:-:S02]  /*21b0*/  FMUL.FTZ R170, R141, R26 ;  /* 0x0000001a8daa7220 */ /* 0x001fc40000410000 */
[----:B------:R-:W-:Y:S02]  /*21c0*/  FMUL.FTZ R164, R126, R153 ;  /* 0x000000997ea47220 */ /* 0x000fe40000410000 */
[----:B------:R-:W-:Y:S02]  /*21d0*/  FMUL.FTZ R167, R128, R157 ;  /* 0x0000009d80a77220 */ /* 0x000fe40000410000 */
[----:B------:R-:W-:Y:S02]  /*21e0*/  FFMA.FTZ R27, R29, R150, R152 ;  /* 0x000000961d1b7223 */ /* 0x000fe40000010098 */
[-C--:B--2---:R-:W-:Y:S02]  /*21f0*/  FMUL.FTZ R180, R95, R176.reuse ;  /* 0x000000b05fb47220 */ /* 0x084fe40000410000 */
[-C--:B------:R-:W-:Y:S02]  /*2200*/  FMUL.FTZ R177, R93, R176.reuse ;  /* 0x000000b05db17220 */ /* 0x080fe40000410000 */
[----:B------:R-:W-:-:S02]  /*2210*/  FMUL.FTZ R148, R105, R176 ;  /* 0x000000b069947220 */ /* 0x000fc40000410000 */
[-C--:B------:R-:W-:Y:S02]  /*2220*/  FMUL.FTZ R159, R103, R176.reuse ;  /* 0x000000b0679f7220 */ /* 0x080fe40000410000 */
[-C--:B------:R-:W-:Y:S02]  /*2230*/  FMUL.FTZ R161, R101, R176.reuse ;  /* 0x000000b065a17220 */ /* 0x080fe40000410000 */
[-C--:B------:R-:W-:Y:S02]  /*2240*/  FMUL.FTZ R163, R99, R176.reuse ;  /* 0x000000b063a37220 */ /* 0x080fe40000410000 */
[----:B------:R-:W-:Y:S02]  /*2250*/  FMUL.FTZ R178, R97, R176 ;  /* 0x000000b061b27220 */ /* 0x000fe40000410000 */
[----:B-1----:R-:W-:Y:S01]  /*2260*/  FFMA.FTZ R166, R147, R177, R180 ;  /* 0x000000b193a67223 */ /* 0x002fe200000100b4 */
[----:B------:R-:W-:Y:S05]  /*2270*/  @P2 BRA `(.L_x_6967) ;  /* 0x0000008000002947 */ /* 0x000fea0003800000 */
[----:B------:R-:W-:Y:S01]  /*2280*/  ISETP.NE.AND P1, PT, R160, c[0x0][0x174], PT ;  /* 0x00005d00a0007a0c */ /* 0x000fe20003f25270 */
[----:B------:R-:W-:-:S12]  /*2290*/  IMAD.MOV.U32 R146, RZ, RZ, 0x3f800000 ;  /* 0x3f800000ff927424 */ /* 0x000fd800078e00ff */
[----:B------:R-:W-:-:S04]  /*22a0*/  @P1 IADD3 R169, -R49, c[0x0][0x174], RZ ;  /* 0x00005d0031a91a10 */ /* 0x000fc80007ffe1ff */
[----:B------:R-:W-:-:S04]  /*22b0*/  @P1 LEA.HI R26, R169, R169, RZ, 0x1 ;  /* 0x000000a9a91a1211 */ /* 0x000fc800078f08ff */
[----:B------:R-:W-:-:S04]  /*22c0*/  @P1 LOP3.LUT R26, R26, 0xfffffe, RZ, 0xc0, !PT ;  /* 0x00fffffe1a1a1812 */ /* 0x000fc800078ec0ff */
[----:B------:R-:W-:-:S04]  /*22d0*/  @P1 IADD3 R26, -R26, R169, RZ ;  /* 0x000000a91a1a1210 */ /* 0x000fc80007ffe1ff */
[----:B------:R-:W-:-:S05]  /*22e0*/  @P1 LEA R26, R26, R117, 0x8 ;  /* 0x000000751a1a1211 */ /* 0x000fca00078e40ff */
[----:B------:R0:W1:Y:S02]  /*22f0*/  @P1 LDS R146, [R26.X4+0x878] ;  /* 0x000878001a921984 */ /* 0x0000640000004800 */
.L_x_6967:
[----:B------:R-:W-:Y:S05]  /*2300*/  BSYNC B0 ;  /* 0x0000000000007941 */ /* 0x000fea0003800000 */
.L_x_6966:
[----:B01----:R-:W-:Y:S01]  /*2310*/  FMUL.FTZ R26, R147, R146 ;  /* 0x00000092931a7220 */ /* 0x003fe20000410000 */
[----:B------:R-:W-:Y:S01]  /*2320*/  ISETP.GE.AND P1, PT, R47, 0x1, PT ;  /* 0x000000012f00780c */ /* 0x000fe20003f26270 */
[----:B------:R-:W-:Y:S01]  /*2330*/  FFMA.FTZ R27, R137, R27, R164 ;  /* 0x0000001b891b7223 */ /* 0x000fe200000100a4 */
[C---:B------:R-:W-:Y:S01]  /*2340*/  ISETP.NE.AND P4, PT, R158.reuse, 0x1f, PT ;  /* 0x0000001f9e00780c */ /* 0x040fe20003f85270 */
[----:B------:R-:W-:Y:S01]  /*2350*/  FFMA.FTZ R166, R141, R166, R178 ;  /* 0x000000a68da67223 */ /* 0x000fe200000100b2 */
[----:B------:R-:W-:Y:S01]  /*2360*/  ISETP.GE.U32.AND P5, PT, R158, 0x18, PT ;  /* 0x000000189e00780c */ /* 0x000fe20003fa6070 */
[----:B------:R-:W-:Y:S01]  /*2370*/  FMUL.FTZ R169, R130, R155 ;  /* 0x0000009b82a97220 */ /* 0x000fe20000410000 */
[----:B------:R-:W-:Y:S01]  /*2380*/  SHF.L.U32 R183, R117, 0x3, RZ ;  /* 0x0000000375b77819 */ /* 0x000fe200000006ff */
[----:B------:R-:W-:Y:S01]  /*2390*/  FMUL.FTZ R173, R141, R26 ;  /* 0x0000001a8dad7220 */ /* 0x000fe20000410000 */
[----:B------:R-:W-:Y:S01]  /*23a0*/  ISETP.NE.AND P6, PT, R38, RZ, PT ;  /* 0x000000ff2600720c */ /* 0x000fe20003fc5270 */
[----:B------:R-:W-:Y:S01]  /*23b0*/  FFMA.FTZ R27, R138, R27, R167 ;  /* 0x0000001b8a1b7223 */ /* 0x000fe200000100a7 */
[----:B------:R-:W-:Y:S01]  /*23c0*/  BSSY B0, `(.L_x_6968) ;  /* 0x00000a7000007945 */ /* 0x000fe20003800000 */
[----:B------:R-:W-:-:S02]  /*23d0*/  FFMA.FTZ R26, R142, R166, R163 ;  /* 0x000000a68e1a7223 */ /* 0x000fc400000100a3 */
[----:B------:R-:W-:Y:S02]  /*23e0*/  FMUL.FTZ R171, R132, R145 ;  /* 0x0000009184ab7220 */ /* 0x000fe40000410000 */
[----:B------:R-:W-:Y:S02]  /*23f0*/  FMUL.FTZ R173, R142, R173 ;  /* 0x000000ad8ead7220 */ /* 0x000fe40000410000 */
[C---:B------:R-:W-:Y:S02]  /*2400*/  FFMA.FTZ R27, R140.reuse, R27, R169 ;  /* 0x0000001b8c1b7223 */ /* 0x040fe400000100a9 */
        /* <DEDUP_REMOVED lines=10> */
[----:B------:R-:W-:Y:S02]  /*24b0*/  FFMA.FTZ R172, R147, R27, R168 ;  /* 0x0000001b93ac7223 */ /* 0x000fe400000100a8 */
[----:B------:R-:W-:Y:S02]  /*24c0*/  FMUL.FTZ R176, R107, R176 ;  /* 0x000000b06bb07220 */ /* 0x000fe40000410000 */
[----:B------:R-:W-:Y:S01]  /*24d0*/  FMUL.FTZ R173, R147, R170 ;  /* 0x000000aa93ad7220 */ /* 0x000fe20000410000 */
[----:B------:R-:W0:Y:S01]  /*24e0*/  SHFL.UP PT, R27, R172, 0x1, RZ ;  /* 0x04200000ac1b7989 */ /* 0x000e2200000e00ff */
[C---:B------:R-:W-:Y:S02]  /*24f0*/  FFMA.FTZ R179, R29.reuse, R174, R176 ;  /* 0x000000ae1db37223 */ /* 0x040fe400000100b0 */
[----:B------:R-:W-:-:S02]  /*2500*/  FMUL.FTZ R182, R29, R26 ;  /* 0x0000001a1db67220 */ /* 0x000fc40000410000 */
        /* <DEDUP_REMOVED lines=23> */
[C---:B0-----:R-:W-:Y:S02]  /*2680*/  @P1 FFMA.FTZ R172, R173.reuse, R27, R172 ;  /* 0x0000001badac1223 */ /* 0x041fe400000100ac */
[----:B------:R-:W-:Y:S02]  /*2690*/  IMAD.MOV.U32 R27, RZ, RZ, RZ ;  /* 0x000000ffff1b7224 */ /* 0x000fe400078e00ff */
[----:B-1----:R-:W-:Y:S01]  /*26a0*/  @P1 FMUL.FTZ R173, R173, R26 ;  /* 0x0000001aadad1220 */ /* 0x002fe20000410000 */
[----:B------:R-:W0:Y:S01]  /*26b0*/  SHFL.UP PT, R174, R172, 0x8, RZ ;  /* 0x05000000acae7989 */ /* 0x000e2200000e00ff */
[----:B------:R-:W-:Y:S02]  /*26c0*/  ISETP.GE.AND P1, PT, R160, c[0x0][0x174], PT ;  /* 0x00005d00a0007a0c */ /* 0x000fe40003f26270 */
[----:B--2---:R-:W-:Y:S01]  /*26d0*/  @!P4 FFMA.FTZ R179, R182, R170, R179 ;  /* 0x000000aab6b3c223 */ /* 0x004fe200000100b3 */
[----:B------:R-:W-:Y:S01]  /*26e0*/  MOV R26, 0x3f800000 ;  /* 0x3f800000001a7802 */ /* 0x000fe20000000f00 */
[----:B------:R-:W1:Y:S01]  /*26f0*/  SHFL.UP PT, R170, R173, 0x8, RZ ;  /* 0x05000000adaa7989 */ /* 0x000e6200000e00ff */
[----:B------:R-:W-:Y:S01]  /*2700*/  ISETP.NE.OR P1, PT, R158, RZ, P1 ;  /* 0x000000ff9e00720c */ /* 0x000fe20000f25670 */
[----:B---3--:R-:W-:Y:S01]  /*2710*/  @!P4 FMUL.FTZ R182, R182, R175 ;  /* 0x000000afb6b6c220 */ /* 0x008fe20000410000 */
[C---:B------:R-:W-:Y:S01]  /*2720*/  ISETP.GE.AND P4, PT, R47.reuse, 0x8, PT ;  /* 0x000000082f00780c */ /* 0x040fe20003f86270 */
[----:B------:R-:W2:Y:S04]  /*2730*/  SHFL.DOWN PT, R181, R179, 0x8, 0x1f ;  /* 0x09001f00b3b57f89 */ /* 0x000ea800000e0000 */
[----:B------:R-:W3:Y:S06]  /*2740*/  SHFL.DOWN PT, R175, R182, 0x8, 0x1f ;  /* 0x09001f00b6af7f89 */ /* 0x000eec00000e0000 */
[----:B------:R-:W-:Y:S01]  /*2750*/  @!P1 LDS.64 R26, [R183+0x10f8] ;  /* 0x0010f800b71a9984 */ /* 0x000fe20000000a00 */
        /* <DEDUP_REMOVED lines=11> */
[----:B-1----:R-:W-:-:S04]  /*2810*/  @P1 FMUL.FTZ R173, R173, R170 ;  /* 0x000000aaadad1220 */ /* 0x002fc80000410000 */
[----:B------:R-:W-:Y:S01]  /*2820*/  SHFL.UP PT, R172, R172, 0x1, RZ ;  /* 0x04200000acac7989 */ /* 0x000fe200000e00ff */
[----:B--2---:R-:W-:-:S03]  /*2830*/  @!P4 FFMA.FTZ R179, R182, R181, R179 ;  /* 0x000000b5b6b3c223 */ /* 0x004fc600000100b3 */
[----:B------:R-:W-:Y:S01]  /*2840*/  SHFL.UP PT, R173, R173, 0x1, RZ ;  /* 0x04200000adad7989 */ /* 0x000fe200000e00ff */
[----:B---3--:R-:W-:-:S03]  /*2850*/  @!P4 FMUL.FTZ R182, R182, R175 ;  /* 0x000000afb6b6c220 */ /* 0x008fc60000410000 */
[----:B-----5:R-:W0:Y:S04]  /*2860*/  SHFL.IDX PT, R175, R149, RZ, 0x1f ;  /* 0x00001fff95af7589 */ /* 0x020e2800000e0000 */
[----:B------:R-:W-:Y:S04]  /*2870*/  SHFL.IDX PT, R170, R27, RZ, 0x1f ;  /* 0x00001fff1baa7589 */ /* 0x000fe800000e0000 */
[----:B------:R-:W-:Y:S04]  /*2880*/  SHFL.DOWN PT, R174, R179, 0x1, 0x1f ;  /* 0x08201f00b3ae7f89 */ /* 0x000fe800000e0000 */
[----:B------:R-:W1:Y:S01]  /*2890*/  SHFL.DOWN PT, R181, R182, 0x1, 0x1f ;  /* 0x08201f00b6b57f89 */ /* 0x000e6200000e0000 */
[----:B0-----:R-:W-:-:S04]  /*28a0*/  @P3 FFMA.FTZ R175, R173, R175, R172 ;  /* 0x000000afadaf3223 */ /* 0x001fc800000100ac */
[----:B------:R-:W-:-:S04]  /*28b0*/  FFMA.FTZ R150, R144, R175, R150 ;  /* 0x000000af90967223 */ /* 0x000fc80000010096 */
[----:B------:R-:W-:Y:S02]  /*28c0*/  FFMA.FTZ R152, R29, R150, R152 ;  /* 0x000000961d987223 */ /* 0x000fe40000010098 */
[----:B------:R-:W-:Y:S02]  /*28d0*/  FFMA.FTZ R144, R122, -R151, R150 ;  /* 0x800000977a907223 */ /* 0x000fe40000010096 */
[----:B-1----:R-:W-:Y:S02]  /*28e0*/  @P2 FFMA.FTZ R170, R181, R170, R174 ;  /* 0x000000aab5aa2223 */ /* 0x002fe400000100ae */
[----:B------:R-:W-:Y:S01]  /*28f0*/  FFMA.FTZ R150, R107, R150, RZ ;  /* 0x000000966b967223 */ /* 0x000fe200000100ff */
[----:B------:R-:W-:Y:S01]  /*2900*/  SHFL.IDX PT, R174, R179, RZ, 0x1f ;  /* 0x00001fffb3ae7589 */ /* 0x000fe200000e0000 */
[----:B------:R-:W-:Y:S02]  /*2910*/  FFMA.FTZ R149, R170, R146, R177 ;  /* 0x00000092aa957223 */ /* 0x000fe400000100b1 */
[----:B------:R-:W-:Y:S01]  /*2920*/  FFMA.FTZ R164, R137, R152, R164 ;  /* 0x0000009889a47223 */ /* 0x000fe200000100a4 */
[----:B------:R-:W0:Y:S01]  /*2930*/  SHFL.IDX PT, R170, R182, RZ, 0x1f ;  /* 0x00001fffb6aa7589 */ /* 0x000e2200000e0000 */
[----:B------:R-:W-:-:S02]  /*2940*/  FFMA.FTZ R151, R147, R149, R180 ;  /* 0x0000009593977223 */ /* 0x000fc400000100b4 */
[----:B------:R-:W-:Y:S02]  /*2950*/  FFMA.FTZ R146, R124, -R165, R152 ;  /* 0x800000a57c927223 */ /* 0x000fe40000010098 */
[----:B------:R-:W-:Y:S02]  /*2960*/  FFMA.FTZ R152, R105, R152, R150 ;  /* 0x0000009869987223 */ /* 0x000fe40000010096 */
[-C--:B------:R-:W-:Y:S02]  /*2970*/  FFMA.FTZ R167, R138, R164.reuse, R167 ;  /* 0x000000a48aa77223 */ /* 0x080fe400000100a7 */
[----:B------:R-:W-:Y:S02]  /*2980*/  FFMA.FTZ R150, R126, -R153, R164 ;  /* 0x800000997e967223 */ /* 0x000fe400000100a4 */
[----:B------:R-:W-:Y:S02]  /*2990*/  FFMA.FTZ R153, R141, R151, R178 ;  /* 0x000000978d997223 */ /* 0x000fe400000100b2 */
[----:B------:R-:W-:-:S02]  /*29a0*/  FFMA.FTZ R164, R103, R164, R152 ;  /* 0x000000a467a47223 */ /* 0x000fc40000010098 */
[----:B------:R-:W-:Y:S02]  /*29b0*/  FFMA.FTZ R169, R140, R167, R169 ;  /* 0x000000a78ca97223 */ /* 0x000fe400000100a9 */
[----:B------:R-:W-:Y:S02]  /*29c0*/  FFMA.FTZ R152, R128, -R157, R167 ;  /* 0x8000009d80987223 */ /* 0x000fe400000100a7 */
[C---:B------:R-:W-:Y:S02]  /*29d0*/  FFMA.FTZ R157, R142.reuse, R153, R163 ;  /* 0x000000998e9d7223 */ /* 0x040fe400000100a3 */
[----:B------:R-:W-:Y:S02]  /*29e0*/  FFMA.FTZ R164, R101, R167, R164 ;  /* 0x000000a765a47223 */ /* 0x000fe400000100a4 */
[----:B------:R-:W-:Y:S02]  /*29f0*/  FFMA.FTZ R171, R142, R169, R171 ;  /* 0x000000a98eab7223 */ /* 0x000fe400000100ab */
[----:B------:R-:W-:-:S02]  /*2a00*/  FFMA.FTZ R142, R130, -R155, R169 ;  /* 0x8000009b828e7223 */ /* 0x000fc400000100a9 */
[----:B------:R-:W-:Y:S02]  /*2a10*/  FFMA.FTZ R155, R140, R157, R161 ;  /* 0x0000009d8c9b7223 */ /* 0x000fe400000100a1 */
[----:B------:R-:W-:Y:S02]  /*2a20*/  FFMA.FTZ R164, R99, R169, R164 ;  /* 0x000000a963a47223 */ /* 0x000fe400000100a4 */
[----:B------:R-:W-:Y:S02]  /*2a30*/  FFMA.FTZ R140, R132, -R145, R171 ;  /* 0x80000091848c7223 */ /* 0x000fe400000100ab */
[----:B------:R-:W-:Y:S02]  /*2a40*/  FFMA.FTZ R145, R138, R155, R159 ;  /* 0x0000009b8a917223 */ /* 0x000fe4000001009f */
[-C--:B------:R-:W-:Y:S02]  /*2a50*/  FFMA.FTZ R141, R141, R171.reuse, R166 ;  /* 0x000000ab8d8d7223 */ /* 0x080fe400000100a6 */
[----:B------:R-:W-:-:S02]  /*2a60*/  FFMA.FTZ R164, R97, R171, R164 ;  /* 0x000000ab61a47223 */ /* 0x000fc400000100a4 */
[----:B------:R-:W-:Y:S02]  /*2a70*/  FFMA.FTZ R137, R137, R145, R148 ;  /* 0x0000009189897223 */ /* 0x000fe40000010094 */
[----:B------:R-:W-:Y:S02]  /*2a80*/  FFMA.FTZ R138, R147, R141, R168 ;  /* 0x0000008d938a7223 */ /* 0x000fe400000100a8 */
[----:B------:R-:W-:Y:S02]  /*2a90*/  FFMA.FTZ R143, R134, -R143, R141 ;  /* 0x8000008f868f7223 */ /* 0x000fe4000001008d */
[----:B------:R-:W-:Y:S01]  /*2aa0*/  FFMA.FTZ R164, R95, R141, R164 ;  /* 0x0000008d5fa47223 */ /* 0x000fe200000100a4 */
[----:B------:R-:W-:Y:S01]  /*2ab0*/  P2R R141, PR, RZ, 0x40 ;  /* 0x00000040ff8d7803 */ /* 0x000fe20000000000 */
[-C--:B------:R-:W-:Y:S02]  /*2ac0*/  FFMA.FTZ R141, R29, R137.reuse, R176 ;  /* 0x000000891d8d7223 */ /* 0x080fe400000100b0 */
[----:B------:R-:W-:-:S02]  /*2ad0*/  FMUL.FTZ R148, R94, R137 ;  /* 0x000000895e947220 */ /* 0x000fc40000410000 */
[----:B------:R-:W-:Y:S02]  /*2ae0*/  FMUL.FTZ R29, R92, R141 ;  /* 0x0000008d5c1d7220 */ /* 0x000fe40000410000 */
[----:B------:R-:W-:Y:S02]  /*2af0*/  FFMA.FTZ R139, R136, -R139, R138 ;  /* 0x8000008b888b7223 */ /* 0x000fe4000001008a */
[----:B------:R-:W-:Y:S02]  /*2b00*/  FFMA.FTZ R147, R144, R29, RZ ;  /* 0x0000001d90937223 */ /* 0x000fe400000100ff */
[----:B------:R-:W-:Y:S02]  /*2b10*/  FFMA.FTZ R138, R93, R138, R164 ;  /* 0x0000008a5d8a7223 */ /* 0x000fe400000100a4 */
[----:B------:R-:W-:Y:S02]  /*2b20*/  FMUL.FTZ R164, R96, R145 ;  /* 0x0000009160a47220 */ /* 0x000fe40000410000 */
[----:B------:R-:W-:-:S02]  /*2b30*/  FFMA.FTZ R147, R146, R148, R147 ;  /* 0x0000009492937223 */ /* 0x000fc40000010093 */
[C---:B0-----:R-:W-:Y:S02]  /*2b40*/  FFMA.FTZ R27, R170.reuse, R27, R174 ;  /* 0x0000001baa1b7223 */ /* 0x041fe400000100ae */
[----:B------:R-:W-:Y:S02]  /*2b50*/  FMUL.FTZ R26, R170, R26 ;  /* 0x0000001aaa1a7220 */ /* 0x000fe40000410000 */
[----:B------:R-:W-:Y:S02]  /*2b60*/  FMUL.FTZ R166, R98, R155 ;  /* 0x0000009b62a67220 */ /* 0x000fe40000410000 */
[----:B------:R-:W-:Y:S01]  /*2b70*/  FFMA.FTZ R147, R150, R164, R147 ;  /* 0x000000a496937223 */ /* 0x000fe20000010093 */
[----:B------:R0:W-:Y:S01]  /*2b80*/  @!P6 STS.64 [R183+0x10f8], R26 ;  /* 0x0010f81ab700e388 */ /* 0x0001e20000000a00 */
[----:B------:R-:W-:Y:S02]  /*2b90*/  FMUL.FTZ R174, R106, R149 ;  /* 0x000000956aae7220 */ /* 0x000fe40000410000 */
[----:B------:R-:W-:-:S02]  /*2ba0*/  FMUL.FTZ R168, R100, R157 ;  /* 0x0000009d64a87220 */ /* 0x000fc40000410000 */
[----:B------:R-:W-:Y:S02]  /*2bb0*/  FMUL.FTZ R159, R133, R174 ;  /* 0x000000ae859f7220 */ /* 0x000fe40000410000 */
[----:B------:R-:W-:Y:S02]  /*2bc0*/  FMUL.FTZ R170, R102, R153 ;  /* 0x0000009966aa7220 */ /* 0x000fe40000410000 */
[----:B------:R-:W-:Y:S01]  /*2bd0*/  FMUL.FTZ R172, R104, R151 ;  /* 0x0000009768ac7220 */ /* 0x000fe20000410000 */
[----:B------:R1:W-:Y:S01]  /*2be0*/  STS [R48.X4+0x23c], R159 ;  /* 0x00023c9f30007388 */ /* 0x0003e20000004800 */
[----:B------:R-:W-:Y:S01]  /*2bf0*/  FMUL.FTZ R163, R131, R170 ;  /* 0x000000aa83a37220 */ /* 0x000fe20000410000 */
[----:B0-----:R-:W-:Y:S01]  /*2c00*/  SHF.L.U64.HI R26, R118, 0x2, R119 ;  /* 0x00000002761a7819 */ /* 0x001fe20000010277 */
[----:B------:R-:W-:Y:S02]  /*2c10*/  FFMA.FTZ R27, R152, R166, R147 ;  /* 0x000000a6981b7223 */ /* 0x000fe40000010093 */
[----:B------:R-:W-:Y:S01]  /*2c20*/  FMUL.FTZ R147, R125, R164 ;  /* 0x000000a47d937220 */ /* 0x000fe20000410000 */
[----:B------:R-:W-:Y:S01]  /*2c30*/  IADD3 R164, -R75, c[0x0][0x168], -R38 ;  /* 0x00005a004ba47a10 */ /* 0x000fe20007ffe926 */
[----:B------:R-:W-:Y:S01]  /*2c40*/  FFMA.FTZ R27, R142, R168, R27 ;  /* 0x000000a88e1b7223 */ /* 0x000fe2000001001b */
[----:B------:R0:W-:Y:S01]  /*2c50*/  STS [R48.X4+0x234], R163 ;  /* 0x000234a330007388 */ /* 0x0001e20000004800 */
[----:B------:R-:W-:Y:S01]  /*2c60*/  FMUL.FTZ R165, R135, R172 ;  /* 0x000000ac87a57220 */ /* 0x000fe20000410000 */
[----:B------:R-:W-:Y:S01]  /*2c70*/  ISETP.GE.AND P1, PT, R164, 0x1, PT ;  /* 0x00000001a400780c */ /* 0x000fe20003f26270 */
[----:B------:R-:W-:Y:S01]  /*2c80*/  FFMA.FTZ R170, R140, R170, R27 ;  /* 0x000000aa8caa7223 */ /* 0x000fe2000001001b */
[----:B------:R-:W-:Y:S01]  /*2c90*/  STS [R48.X4+0x228], R147 ;  /* 0x0002289330007388 */ /* 0x000fe20000004800 */
[----:B------:R-:W-:Y:S01]  /*2ca0*/  FMUL.FTZ R161, R129, R168 ;  /* 0x000000a881a17220 */ /* 0x000fe20000410000 */
[----:B------:R-:W-:Y:S01]  /*2cb0*/  ISETP.GE.AND P2, PT, R164, 0x21, PT ;  /* 0x00000021a400780c */ /* 0x000fe20003f46270 */
[----:B-1----:R-:W-:Y:S01]  /*2cc0*/  FMUL.FTZ R159, R127, R166 ;  /* 0x000000a67f9f7220 */ /* 0x002fe20000410000 */
[----:B------:R-:W-:Y:S01]  /*2cd0*/  STS [R48.X4+0x238], R165 ;  /* 0x000238a530007388 */ /* 0x000fe20000004800 */
[----:B------:R-:W-:Y:S01]  /*2ce0*/  FMUL.FTZ R27, R123, R148 ;  /* 0x000000947b1b7220 */ /* 0x000fe20000410000 */
[----:B0-----:R-:W-:Y:S01]  /*2cf0*/  SHF.L.U32 R163, R118, 0x2, RZ ;  /* 0x0000000276a37819 */ /* 0x001fe200000006ff */
[----:B------:R-:W-:Y:S01]  /*2d00*/  FMUL.FTZ R29, R121, R29 ;  /* 0x0000001d791d7220 */ /* 0x000fe20000410000 */
[----:B------:R0:W-:Y:S01]  /*2d10*/  STS [R48.X4+0x230], R161 ;  /* 0x000230a130007388 */ /* 0x0001e20000004800 */
[----:B------:R-:W-:-:S03]  /*2d20*/  FFMA.FTZ R170, R143, R172, R170 ;  /* 0x000000ac8faa7223 */ /* 0x000fc600000100aa */
[----:B------:R1:W-:Y:S04]  /*2d30*/  STS [R48.X4+0x22c], R159 ;  /* 0x00022c9f30007388 */ /* 0x0003e80000004800 */
[----:B------:R2:W-:Y:S01]  /*2d40*/  STS [R48.X4+0x224], R27 ;  /* 0x0002241b30007388 */ /* 0x0005e20000004800 */
[----:B0-----:R-:W-:-:S03]  /*2d50*/  FMUL.FTZ R161, R139, R174 ;  /* 0x000000ae8ba17220 */ /* 0x001fc60000410000 */
[----:B------:R2:W-:Y:S01]  /*2d60*/  STS [R48.X4+0x220], R29 ;  /* 0x0002201d30007388 */ /* 0x0005e20000004800 */
[----:B-1----:R-:W-:-:S03]  /*2d70*/  IMAD R159, R26, c[0x0][0x2b0], RZ ;  /* 0x0000ac001a9f7a24 */ /* 0x002fc600078e02ff */
[----:B------:R-:W-:Y:S06]  /*2d80*/  BAR.SYNC.DEFER_BLOCKING 0x0 ;  /* 0x0000000000007b1d */ /* 0x000fec0000010000 */
[----:B------:R-:W-:Y:S05]  /*2d90*/  @!P1 BRA `(.L_x_6969) ;  /* 0x0000009000009947 */ /* 0x000fea0003800000 */
[----:B--2---:R-:W-:Y:S01]  /*2da0*/  LEA.HI.SX32 R147, R38, R38, 0x1b ;  /* 0x0000002626937211 */ /* 0x004fe200078fdaff */
[----:B------:R-:W-:Y:S02]  /*2db0*/  IMAD R28, R28, c[0x0][0x2b0], RZ ;  /* 0x0000ac001c1c7a24 */ /* 0x000fe400078e02ff */
[----:B------:R-:W-:-:S03]  /*2dc0*/  IMAD.WIDE.U32 R26, R117, c[0x0][0x2b0], R16 ;  /* 0x0000ac00751a7a25 */ /* 0x000fc600078e0010 */
[----:B------:R-:W0:Y:S01]  /*2dd0*/  LDS R147, [R147.X4+0x220] ;  /* 0x0002200093937984 */ /* 0x000e220000004800 */
[----:B------:R-:W-:Y:S01]  /*2de0*/  IMAD R29, R117, c[0x0][0x2b4], R28 ;  /* 0x0000ad00751d7a24 */ /* 0x000fe200078e021c */
[----:B------:R-:W-:-:S03]  /*2df0*/  LEA R28, P1, R26, c[0x0][0x318], 0x2 ;  /* 0x0000c6001a1c7a11 */ /* 0x000fc600078210ff */
[----:B------:R-:W-:-:S05]  /*2e00*/  IMAD.IADD R27, R27, 0x1, R29 ;  /* 0x000000011b1b7824 */ /* 0x000fca00078e021d */
[----:B------:R-:W-:-:S05]  /*2e10*/  LEA.HI.X R29, R26, c[0x0][0x31c], R27, 0x2, P1 ;  /* 0x0000c7001a1d7a11 */ /* 0x000fca00008f141b */
[----:B0-----:R0:W-:Y:S02]  /*2e20*/  RED.E.ADD.F32.FTZ.RN.STRONG.GPU [R28.64], R147 ;  /* 0x000000931c00798e */ /* 0x0011e4000c10e784 */
.L_x_6969:
[----:B--2---:R-:W-:Y:S05]  /*2e30*/  BSYNC B0 ;  /* 0x0000000000007941 */ /* 0x004fea0003800000 */
.L_x_6968:
[----:B0-----:R0:W1:Y:S01]  /*2e40*/  LDS R29, [R50.X4+0x2a0] ;  /* 0x0002a000321d7984 */ /* 0x0010620000004800 */
[----:B------:R-:W-:Y:S01]  /*2e50*/  BSSY B0, `(.L_x_6970) ;  /* 0x0000007000007945 */ /* 0x000fe20003800000 */
[----:B------:R-:W-:Y:S02]  /*2e60*/  FADD.FTZ R148, R170, R161 ;  /* 0x000000a1aa947221 */ /* 0x000fe40000010000 */
[----:B------:R-:W-:Y:S01]  /*2e70*/  IMAD R159, R163, c[0x0][0x2b4], R159 ;  /* 0x0000ad00a39f7a24 */ /* 0x000fe200078e029f */
[----:B------:R-:W-:Y:S05]  /*2e80*/  @!P2 BRA `(.L_x_6971) ;  /* 0x000000300000a947 */ /* 0x000fea0003800000 */
[----:B------:R-:W-:-:S05]  /*2e90*/  IMAD.WIDE.U32 R26, R163, c[0x0][0x2b0], R14 ;  /* 0x0000ac00a31a7a25 */ /* 0x000fca00078e000e */
[----:B------:R-:W-:-:S05]  /*2ea0*/  IADD3 R27, R27, R159, RZ ;  /* 0x0000009f1b1b7210 */ /* 0x000fca0007ffe0ff */
[----:B-1----:R1:W-:Y:S02]  /*2eb0*/  RED.E.ADD.F32.FTZ.RN.STRONG.GPU [R26.64], R29 ;  /* 0x0000001d1a00798e */ /* 0x0023e4000c10e784 */
.L_x_6971:
[----:B------:R-:W-:Y:S05]  /*2ec0*/  BSYNC B0 ;  /* 0x0000000000007941 */ /* 0x000fea0003800000 */
.L_x_6970:
[----:B-1----:R1:W2:Y:S01]  /*2ed0*/  LDS R29, [R51.X4+0x320] ;  /* 0x00032000331d7984 */ /* 0x0022a20000004800 */
[C---:B------:R-:W-:Y:S01]  /*2ee0*/  ISETP.GE.AND P6, PT, R164.reuse, 0x41, PT ;  /* 0x00000041a400780c */ /* 0x040fe20003fc6270 */
[----:B------:R-:W-:Y:S01]  /*2ef0*/  BSSY B0, `(.L_x_6972) ;  /* 0x000000a000007945 */ /* 0x000fe20003800000 */
[C---:B------:R-:W-:Y:S02]  /*2f00*/  ISETP.GE.AND P1, PT, R164.reuse, 0x61, PT ;  /* 0x00000061a400780c */ /* 0x040fe40003f26270 */
[C---:B------:R-:W-:Y:S02]  /*2f10*/  ISETP.GE.AND P2, PT, R164.reuse, 0x81, PT ;  /* 0x00000081a400780c */ /* 0x040fe40003f46270 */
[C---:B------:R-:W-:Y:S02]  /*2f20*/  ISETP.GE.AND P3, PT, R164.reuse, 0xa1, PT ;  /* 0x000000a1a400780c */ /* 0x040fe40003f66270 */
[C---:B------:R-:W-:Y:S02]  /*2f30*/  ISETP.GE.AND P4, PT, R164.reuse, 0xc1, PT ;  /* 0x000000c1a400780c */ /* 0x040fe40003f86270 */
[----:B------:R-:W-:-:S03]  /*2f40*/  ISETP.GE.AND P5, PT, R164, 0xe1, PT ;  /* 0x000000e1a400780c */ /* 0x000fc60003fa6270 */
[----:B------:R-:W-:Y:S05]  /*2f50*/  @!P6 BRA `(.L_x_6973) ;  /* 0x000000300000e947 */ /* 0x000fea0003800000 */
[----:B-1----:R-:W-:-:S05]  /*2f60*/  IMAD.WIDE.U32 R26, R163, c[0x0][0x2b0], R12 ;  /* 0x0000ac00a31a7a25 */ /* 0x002fca00078e000c */
[----:B------:R-:W-:-:S05]  /*2f70*/  IADD3 R27, R159, R27, RZ ;  /* 0x0000001b9f1b7210 */ /* 0x000fca0007ffe0ff */
[----:B--2---:R1:W-:Y:S02]  /*2f80*/  RED.E.ADD.F32.FTZ.RN.STRONG.GPU [R26.64], R29 ;  /* 0x0000001d1a00798e */ /* 0x0043e4000c10e784 */
.L_x_6973:
[----:B-1----:R-:W-:Y:S05]  /*2f90*/  BSYNC B0 ;  /* 0x0000000000007941 */ /* 0x002fea0003800000 */
.L_x_6972:
[----:B--2---:R1:W2:Y:S01]  /*2fa0*/  LDS R29, [R52.X4+0x3a0] ;  /* 0x0003a000341d7984 */ /* 0x0042a20000004800 */
[----:B------:R-:W-:Y:S01]  /*2fb0*/  BSSY B0, `(.L_x_6974) ;  /* 0x0000005000007945 */ /* 0x000fe20003800000 */
[----:B------:R-:W-:Y:S05]  /*2fc0*/  @!P1 BRA `(.L_x_6975) ;  /* 0x0000003000009947 */ /* 0x000fea0003800000 */
[----:B------:R-:W-:-:S04]  /*2fd0*/  IMAD.WIDE.U32 R26, R163, c[0x0][0x2b0], R10 ;  /* 0x0000ac00a31a7a25 */ /* 0x000fc800078e000a */
[----:B------:R-:W-:-:S05]  /*2fe0*/  IMAD.IADD R27, R159, 0x1, R27 ;  /* 0x000000019f1b7824 */ /* 0x000fca00078e021b */
[----:B--2---:R2:W-:Y:S02]  /*2ff0*/  RED.E.ADD.F32.FTZ.RN.STRONG.GPU [R26.64], R29 ;  /* 0x0000001d1a00798e */ /* 0x0045e4000c10e784 */
.L_x_6975:
[----:B------:R-:W-:Y:S05]  /*3000*/  BSYNC B0 ;  /* 0x0000000000007941 */ /* 0x000fea0003800000 */
.L_x_6974:
[----:B--2---:R2:W3:Y:S01]  /*3010*/  LDS R29, [R53.X4+0x420] ;  /* 0x00042000351d7984 */ /* 0x0044e20000004800 */
[----:B------:R-:W-:Y:S01]  /*3020*/  BSSY B0, `(.L_x_6976) ;  /* 0x0000005000007945 */ /* 0x000fe20003800000 */
[----:B------:R-:W-:Y:S05]  /*3030*/  @!P2 BRA `(.L_x_6977) ;  /* 0x000000300000a947 */ /* 0x000fea0003800000 */
[----:B------:R-:W-:-:S05]  /*3040*/  IMAD.WIDE.U32 R26, R163, c[0x0][0x2b0], R8 ;  /* 0x0000ac00a31a7a25 */ /* 0x000fca00078e0008 */
[----:B------:R-:W-:-:S05]  /*3050*/  IADD3 R27, R159, R27, RZ ;  /* 0x0000001b9f1b7210 */ /* 0x000fca0007ffe0ff */
[----:B---3--:R3:W-:Y:S02]  /*3060*/  RED.E.ADD.F32.FTZ.RN.STRONG.GPU [R26.64], R29 ;  /* 0x0000001d1a00798e */ /* 0x0087e4000c10e784 */
.L_x_6977:
[----:B------:R-:W-:Y:S05]  /*3070*/  BSYNC B0 ;  /* 0x0000000000007941 */ /* 0x000fea0003800000 */
.L_x_6976:
[----:B---3--:R3:W4:Y:S01]  /*3080*/  LDS R29, [R54.X4+0x4a0] ;  /* 0x0004a000361d7984 */ /* 0x0087220000004800 */
[----:B------:R-:W-:Y:S01]  /*3090*/  BSSY B0, `(.L_x_6978) ;  /* 0x0000005000007945 */ /* 0x000fe20003800000 */
[----:B------:R-:W-:Y:S05]  /*30a0*/  @!P3 BRA `(.L_x_6979) ;  /* 0x000000300000b947 */ /* 0x000fea0003800000 */
[----:B------:R-:W-:-:S05]  /*30b0*/  IMAD.WIDE.U32 R26, R163, c[0x0][0x2b0], R6 ;  /* 0x0000ac00a31a7a25 */ /* 0x000fca00078e0006 */
[----:B------:R-:W-:-:S05]  /*30c0*/  IADD3 R27, R159, R27, RZ ;  /* 0x0000001b9f1b7210 */ /* 0x000fca0007ffe0ff */
[----:B----4-:R4:W-:Y:S02]  /*30d0*/  RED.E.ADD.F32.FTZ.RN.STRONG.GPU [R26.64], R29 ;  /* 0x0000001d1a00798e */ /* 0x0109e4000c10e784 */
.L_x_6979:
[----:B------:R-:W-:Y:S05]  /*30e0*/  BSYNC B0 ;  /* 0x0000000000007941 */ /* 0x000fea0003800000 */
.L_x_6978:
[----:B------:R0:W1:Y:S01]  /*30f0*/  LDS R147, [R55.X4+0x520] ;  /* 0x0005200037937984 */ /* 0x0000620000004800 */
[----:B------:R-:W-:Y:S01]  /*3100*/  BSSY B0, `(.L_x_6980) ;  /* 0x0000006000007945 */ /* 0x000fe20003800000 */
[----:B----4-:R-:W-:Y:S01]  /*3110*/  IMAD.WIDE.U32 R26, R163, c[0x0][0x2b0], R2 ;  /* 0x0000ac00a31a7a25 */ /* 0x010fe200078e0002 */
[----:B------:R-:W-:Y:S05]  /*3120*/  @!P4 BRA `(.L_x_6981) ;  /* 0x000000300000c947 */ /* 0x000fea0003800000 */
[----:B------:R-:W-:-:S04]  /*3130*/  IMAD.WIDE.U32 R28, R163, c[0x0][0x2b0], R4 ;  /* 0x0000ac00a31c7a25 */ /* 0x000fc800078e0004 */
[----:B------:R-:W-:-:S05]  /*3140*/  IMAD.IADD R29, R159, 0x1, R29 ;  /* 0x000000019f1d7824 */ /* 0x000fca00078e021d */
[----:B-1----:R1:W-:Y:S02]  /*3150*/  RED.E.ADD.F32.FTZ.RN.STRONG.GPU [R28.64], R147 ;  /* 0x000000931c00798e */ /* 0x0023e4000c10e784 */
.L_x_6981:
[----:B------:R-:W-:Y:S05]  /*3160*/  BSYNC B0 ;  /* 0x0000000000007941 */ /* 0x000fea0003800000 */
.L_x_6980:
[----:B-1----:R1:W4:Y:S01]  /*3170*/  LDS R29, [R56.X4+0x5a0] ;  /* 0x0005a000381d7984 */ /* 0x0023220000004800 */
[----:B------:R-:W-:Y:S01]  /*3180*/  BSSY B0, `(.L_x_6982) ;  /* 0x0000004000007945 */ /* 0x000fe20003800000 */
[----:B------:R-:W-:Y:S05]  /*3190*/  @!P5 BRA `(.L_x_6983) ;  /* 0x000000200000d947 */ /* 0x000fea0003800000 */
[----:B------:R-:W-:-:S05]  /*31a0*/  IADD3 R27, R159, R27, RZ ;  /* 0x0000001b9f1b7210 */ /* 0x000fca0007ffe0ff */
[----:B----4-:R4:W-:Y:S02]  /*31b0*/  RED.E.ADD.F32.FTZ.RN.STRONG.GPU [R26.64], R29 ;  /* 0x0000001d1a00798e */ /* 0x0109e4000c10e784 */
.L_x_6983:
[----:B------:R-:W-:Y:S05]  /*31c0*/  BSYNC B0 ;  /* 0x0000000000007941 */ /* 0x000fea0003800000 */
.L_x_6982:
[----:B----4-:R-:W4:Y:S01]  /*31d0*/  SHFL.DOWN PT, R29, R138, 0x1, 0x1f ;  /* 0x08201f008a1d7f89 */ /* 0x010f2200000e0000 */
[C---:B------:R-:W-:Y:S01]  /*31e0*/  ISETP.GT.AND P1, PT, R47.reuse, 0x1e, PT ;  /* 0x0000001e2f00780c */ /* 0x040fe20003f24270 */
[----:B------:R-:W-:Y:S01]  /*31f0*/  FMUL.FTZ R130, R130, R157 ;  /* 0x0000009d82827220 */ /* 0x000fe20000410000 */
[----:B------:R-:W-:Y:S01]  /*3200*/  ISETP.NE.AND P2, PT, R47, RZ, PT ;  /* 0x000000ff2f00720c */ /* 0x000fe20003f45270 */
[----:B------:R-:W5:Y:S01]  /*3210*/  SHFL.DOWN PT, R27, R148, 0x1, 0x1f ;  /* 0x08201f00941b7f89 */ /* 0x000f6200000e0000 */
[-C--:B------:R-:W-:Y:S01]  /*3220*/  FMUL.FTZ R26, R120, R151.reuse ;  /* 0x00000097781a7220 */ /* 0x080fe20000410000 */
[----:B------:R-:W-:Y:S01]  /*3230*/  ISETP.NE.AND P3, PT, R38, RZ, PT ;  /* 0x000000ff2600720c */ /* 0x000fe20003f65270 */
[----:B------:R-:W-:Y:S01]  /*3240*/  FMUL.FTZ R134, R134, R151 ;  /* 0x0000009786867220 */ /* 0x000fe20000410000 */
[----:B------:R-:W-:Y:S01]  /*3250*/  BSSY B0, `(.L_x_6984) ;  /* 0x0000051000007945 */ /* 0x000fe20003800000 */
[----:B------:R-:W-:Y:S02]  /*3260*/  FMUL.FTZ R26, R143, R26 ;  /* 0x0000001a8f1a7220 */ /* 0x000fe40000410000 */
[----:B------:R-:W-:-:S02]  /*3270*/  FMUL.FTZ R126, R126, R145 ;  /* 0x000000917e7e7220 */ /* 0x000fc40000410000 */
[----:B------:R-:W-:Y:S02]  /*3280*/  FMUL.FTZ R122, R122, R141 ;  /* 0x0000008d7a7a7220 */ /* 0x000fe40000410000 */
[C---:B------:R-:W-:Y:S02]  /*3290*/  FMUL.FTZ R145, R120.reuse, R145 ;  /* 0x0000009178917220 */ /* 0x040fe40000410000 */
[C---:B------:R-:W-:Y:S02]  /*32a0*/  FMUL.FTZ R28, R120.reuse, R149 ;  /* 0x00000095781c7220 */ /* 0x040fe40000410000 */
[----:B------:R-:W-:Y:S02]  /*32b0*/  FMUL.FTZ R141, R120, R141 ;  /* 0x0000008d788d7220 */ /* 0x000fe40000410000 */
[-C--:B------:R-:W-:Y:S02]  /*32c0*/  FFMA.FTZ R115, R104, R134.reuse, R115 ;  /* 0x0000008668737223 */ /* 0x080fe40000010073 */
[----:B------:R-:W-:-:S02]  /*32d0*/  FFMA.FTZ R134, R135, R134, R26 ;  /* 0x0000008687867223 */ /* 0x000fc4000001001a */
[----:B----4-:R-:W-:Y:S02]  /*32e0*/  @!P1 FADD.FTZ R138, R138, R29 ;  /* 0x0000001d8a8a9221 */ /* 0x010fe40000010000 */
[----:B------:R-:W-:Y:S02]  /*32f0*/  FMUL.FTZ R145, R150, R145 ;  /* 0x0000009196917220 */ /* 0x000fe40000410000 */
[----:B-----5:R-:W-:Y:S01]  /*3300*/  @!P1 FADD.FTZ R148, R148, R27 ;  /* 0x0000001b94949221 */ /* 0x020fe20000010000 */
[----:B------:R-:W4:Y:S01]  /*3310*/  SHFL.DOWN PT, R29, R138, 0x2, 0x1f ;  /* 0x08401f008a1d7f89 */ /* 0x000f2200000e0000 */
[----:B------:R-:W-:Y:S01]  /*3320*/  ISETP.GT.AND P1, PT, R47, 0x1d, PT ;  /* 0x0000001d2f00780c */ /* 0x000fe20003f24270 */
[----:B------:R-:W-:Y:S02]  /*3330*/  FMUL.FTZ R28, R139, R28 ;  /* 0x0000001c8b1c7220 */ /* 0x000fe40000410000 */
[----:B------:R-:W5:Y:S01]  /*3340*/  SHFL.DOWN PT, R27, R148, 0x2, 0x1f ;  /* 0x08401f00941b7f89 */ /* 0x000f6200000e0000 */
[----:B------:R-:W-:-:S02]  /*3350*/  FMUL.FTZ R141, R144, R141 ;  /* 0x0000008d908d7220 */ /* 0x000fc40000410000 */
        /* <DEDUP_REMOVED lines=16> */
[----:B------:R-:W-:Y:S01]  /*3460*/  ISETP.GT.AND P1, PT, R47, 0x17, PT ;  /* 0x000000172f00780c */ /* 0x000fe20003f24270 */
[----:B------:R-:W-:Y:S02]  /*3470*/  FMUL.FTZ R27, R120, R157 ;  /* 0x0000009d781b7220 */ /* 0x000fe40000410000 */
[----:B------:R-:W5:Y:S02]  /*3480*/  SHFL.DOWN PT, R29, R148, 0x8, 0x1f ;  /* 0x09001f00941d7f89 */ /* 0x000f6400000e0000 */
[----:B------:R-:W-:-:S04]  /*3490*/  FMUL.FTZ R27, R142, R27 ;  /* 0x0000001b8e1b7220 */ /* 0x000fc80000410000 */
[----:B------:R-:W-:Y:S02]  /*34a0*/  FFMA.FTZ R129, R129, R130, R27 ;  /* 0x0000008281817223 */ /* 0x000fe4000001001b */
[-C--:B------:R-:W-:Y:S02]  /*34b0*/  FMUL.FTZ R27, R128, R155.reuse ;  /* 0x0000009b801b7220 */ /* 0x080fe40000410000 */
[----:B------:R-:W-:Y:S02]  /*34c0*/  FMUL.FTZ R155, R120, R155 ;  /* 0x0000009b789b7220 */ /* 0x000fe40000410000 */
[----:B------:R-:W-:Y:S02]  /*34d0*/  FFMA.FTZ R110, R98, R27, R110 ;  /* 0x0000001b626e7223 */ /* 0x000fe4000001006e */
[----:B------:R-:W-:Y:S02]  /*34e0*/  FMUL.FTZ R152, R152, R155 ;  /* 0x0000009b98987220 */ /* 0x000fe40000410000 */
[----:B------:R-:W-:-:S02]  /*34f0*/  FADD.FTZ R80, R129, R80 ;  /* 0x0000005081507221 */ /* 0x000fc40000010000 */
[----:B------:R-:W-:Y:S02]  /*3500*/  FFMA.FTZ R152, R127, R27, R152 ;  /* 0x0000001b7f987223 */ /* 0x000fe40000010098 */
[----:B----4-:R-:W-:Y:S02]  /*3510*/  @!P1 FADD.FTZ R138, R138, R147 ;  /* 0x000000938a8a9221 */ /* 0x010fe40000010000 */
[----:B------:R-:W-:Y:S02]  /*3520*/  FMUL.FTZ R127, R136, R149 ;  /* 0x00000095887f7220 */ /* 0x000fe40000410000 */
[----:B-----5:R-:W-:Y:S01]  /*3530*/  @!P1 FADD.FTZ R148, R148, R29 ;  /* 0x0000001d94949221 */ /* 0x020fe20000010000 */
[----:B------:R-:W4:Y:S01]  /*3540*/  SHFL.DOWN PT, R157, R138, 0x10, 0x1f ;  /* 0x0a001f008a9d7f89 */ /* 0x000f2200000e0000 */
[----:B------:R-:W-:Y:S01]  /*3550*/  ISETP.GT.AND P1, PT, R47, 0xf, PT ;  /* 0x0000000f2f00780c */ /* 0x000fe20003f24270 */
[-C--:B------:R-:W-:Y:S02]  /*3560*/  FMUL.FTZ R29, R120, R153.reuse ;  /* 0x00000099781d7220 */ /* 0x080fe40000410000 */
[----:B------:R-:W5:Y:S01]  /*3570*/  SHFL.DOWN PT, R147, R148, 0x10, 0x1f ;  /* 0x0a001f0094937f89 */ /* 0x000f6200000e0000 */
[----:B------:R-:W-:-:S02]  /*3580*/  FMUL.FTZ R153, R132, R153 ;  /* 0x0000009984997220 */ /* 0x000fc40000410000 */
[----:B------:R-:W-:Y:S02]  /*3590*/  FMUL.FTZ R140, R140, R29 ;  /* 0x0000001d8c8c7220 */ /* 0x000fe40000410000 */
[-C--:B------:R-:W-:Y:S02]  /*35a0*/  FMUL.FTZ R29, R124, R137.reuse ;  /* 0x000000897c1d7220 */ /* 0x080fe40000410000 */
[----:B------:R-:W-:Y:S02]  /*35b0*/  FMUL.FTZ R137, R120, R137 ;  /* 0x0000008978897220 */ /* 0x000fe40000410000 */
[----:B------:R-:W-:Y:S02]  /*35c0*/  FFMA.FTZ R114, R106, R127, R114 ;  /* 0x0000007f6a727223 */ /* 0x000fe40000010072 */
[----:B------:R-:W-:Y:S02]  /*35d0*/  FMUL.FTZ R146, R146, R137 ;  /* 0x0000008992927220 */ /* 0x000fe40000410000 */
[----:B------:R-:W-:-:S02]  /*35e0*/  FFMA.FTZ R140, R131, R153, R140 ;  /* 0x00000099838c7223 */ /* 0x000fc4000001008c */
[----:B------:R-:W-:Y:S02]  /*35f0*/  FFMA.FTZ R127, R133, R127, R28 ;  /* 0x0000007f857f7223 */ /* 0x000fe4000001001c */
[----:B------:R-:W-:Y:S02]  /*3600*/  FFMA.FTZ R146, R123, R29, R146 ;  /* 0x0000001d7b927223 */ /* 0x000fe40000010092 */
[----:B------:R-:W-:Y:S02]  /*3610*/  FFMA.FTZ R112, R102, R153, R112 ;  /* 0x0000009966707223 */ /* 0x000fe40000010070 */
[----:B----4-:R-:W-:Y:S02]  /*3620*/  @!P1 FADD.FTZ R138, R138, R157 ;  /* 0x0000009d8a8a9221 */ /* 0x010fe40000010000 */
[----:B------:R-:W-:Y:S02]  /*3630*/  FADD.FTZ R79, R140, R79 ;  /* 0x0000004f8c4f7221 */ /* 0x000fe40000010000 */
[----:B-----5:R-:W-:Y:S01]  /*3640*/  @!P1 FADD.FTZ R148, R148, R147 ;  /* 0x0000009394949221 */ /* 0x020fe20000010000 */
[----:B------:R-:W-:Y:S01]  /*3650*/  MOV R27, R138 ;  /* 0x0000008a001b7202 */ /* 0x000fe20000000f00 */
[----:B------:R-:W-:-:S02]  /*3660*/  FADD.FTZ R81, R152, R81 ;  /* 0x0000005198517221 */ /* 0x000fc40000010000 */
[----:B------:R-:W-:Y:S02]  /*3670*/  IMAD.MOV.U32 R26, RZ, RZ, R148 ;  /* 0x000000ffff1a7224 */ /* 0x000fe400078e0094 */
[----:B------:R-:W-:Y:S02]  /*3680*/  FFMA.FTZ R108, R94, R29, R108 ;  /* 0x0000001d5e6c7223 */ /* 0x000fe4000001006c */
[----:B------:R-:W-:Y:S01]  /*3690*/  FADD.FTZ R78, R127, R78 ;  /* 0x0000004e7f4e7221 */ /* 0x000fe20000010000 */
[----:B------:R4:W-:Y:S01]  /*36a0*/  @!P2 STS.64 [0x648], R26 ;  /* 0x0006481aff00a388 */ /* 0x0009e20000000a00 */
[----:B------:R-:W-:-:S03]  /*36b0*/  FADD.FTZ R83, R146, R83 ;  /* 0x0000005392537221 */ /* 0x000fc60000010000 */
        /* <DEDUP_REMOVED lines=10> */
.L_x_6985:
[----:B----4-:R-:W-:Y:S05]  /*3760*/  BSYNC B0 ;  /* 0x0000000000007941 */ /* 0x010fea0003800000 */
.L_x_6984:
[----:B------:R-:W-:Y:S02]  /*3770*/  IADD3 R117, R117, 0x1, RZ ;  /* 0x0000000175757810 */ /* 0x000fe40007ffe0ff */
[----:B------:R-:W-:Y:S02]  /*3780*/  IADD3 R118, P2, R118, 0x1, RZ ;  /* 0x0000000176767810 */ /* 0x000fe40007f5e0ff */
[----:B------:R-:W-:Y:S02]  /*3790*/  ISETP.GE.AND P1, PT, R117, c[0x0][0x16c], PT ;  /* 0x00005b0075007a0c */ /* 0x000fe40003f26270 */
[----:B------:R-:W-:-:S11]  /*37a0*/  IADD3.X R119, RZ, R119, RZ, P2, !PT ;  /* 0x00000077ff777210 */ /* 0x000fd600017fe4ff */
[----:B------:R-:W-:Y:S01]  /*37b0*/  @P1 CALL.REL.NOINC `(.L_x_6965) ;  /* 0x0000001000001944 */ /* 0x000fe20003c00000 */
[----:B------:R-:W-:Y:S05]  /*37c0*/  BRA `(.L_x_6986) ;  /* 0xffffe19000007947 */ /* 0x000fea000383ffff */
.L_x_6965:
        /* <DEDUP_REMOVED lines=31> */
[----:B------:R-:W-:Y:S01]  /*39c0*/  LDS.U16 R13, [R67+0x40] ;  /* 0x00004000430d7984 */ /* 0x000fe20000000400 */
[----:B------:R-:W-:-:S03]  /*39d0*/  IMAD.IADD R5, R5, 0x1, R89 ;  /* 0x0000000105057824 */ /* 0x000fc600078e0259 */
[----:B------:R-:W-:Y:S01]  /*39e0*/  LDS.U16 R15, [R68+0x80] ;  /* 0x00008000440f7984 */ /* 0x000fe20000000400 */
[----:B------:R-:W-:-:S03]  /*39f0*/  IMAD.WIDE.U32 R6, R0, c[0x0][0x2e0], R4 ;  /* 0x0000b80000067a25 */ /* 0x000fc600078e0004 */
[----:B------:R-:W-:Y:S01]  /*3a00*/  LDS.U16 R17, [R69+0xc0] ;  /* 0x0000c00045117984 */ /* 0x000fe20000000400 */
[----:B------:R-:W-:-:S03]  /*3a10*/  IMAD.WIDE R4, R18, R9, c[0x0][0x330] ;  /* 0x0000cc0012047625 */ /* 0x000fc600078e0209 */
        /* <DEDUP_REMOVED lines=26> */
.L_x_6988:
[----:B------:R-:W-:Y:S05]  /*3bc0*/  BSYNC B0 ;  /* 0x0000000000007941 */ /* 0x000fea0003800000 */
.L_x_6987:
        /* <DEDUP_REMOVED lines=64> */
.L_x_6990:
[----:B------:R-:W-:Y:S05]  /*3fd0*/  BSYNC B0 ;  /* 0x0000000000007941 */ /* 0x000fea0003800000 */
.L_x_6989:
[----:B------:R-:W-:Y:S01]  /*3fe0*/  MOV R2, R4 ;  /* 0x0000000400027202 */ /* 0x000fe20000000f00 */
[----:B------:R-:W-:Y:S01]  /*3ff0*/  IMAD R5, R31, c[0x0][0x300], RZ ;  /* 0x0000c0001f057a24 */ /* 0x000fe200078e02ff */
[----:B------:R-:W-:Y:S02]  /*4000*/  MOV R3, R17 ;  /* 0x0000001100037202 */ /* 0x000fe40000000f00 */
[----:B------:R-:W-:Y:S01]  /*4010*/  IADD3 R4, P0, R64, -0x1c0, RZ ;  /* 0xfffffe4040047810 */ /* 0x000fe20007f1e0ff */
[----:B----4-:R-:W-:Y:S01]  /*4020*/  IMAD R7, R0, c[0x0][0x304], R5 ;  /* 0x0000c10000077a24 */ /* 0x010fe200078e0205 */
[----:B------:R-:W-:Y:S01]  /*4030*/  ISETP.GE.AND P5, PT, R62, R8, PT ;  /* 0x000000083e00720c */ /* 0x000fe20003fa6270 */
[----:B------:R-:W-:Y:S01]  /*4040*/  IMAD.WIDE.U32 R2, R0, c[0x0][0x300], R2 ;  /* 0x0000c00000027a25 */ /* 0x000fe200078e0002 */
[----:B------:R-:W-:Y:S02]  /*4050*/  IADD3.X R5, R65, -0x1, RZ, P0, !PT ;  /* 0xffffffff41057810 */ /* 0x000fe400007fe4ff */
[----:B------:R-:W-:-:S02]  /*4060*/  IADD3 R4, P1, R4, c[0x0][0x340], RZ ;  /* 0x0000d00004047a10 */ /* 0x000fc40007f3e0ff */
[----:B------:R-:W-:Y:S02]  /*4070*/  IADD3 R6, P0, R91, R2, RZ ;  /* 0x000000025b067210 */ /* 0x000fe40007f1e0ff */
[----:B------:R-:W-:Y:S02]  /*4080*/  ISETP.GE.AND P6, PT, R63, R8, PT ;  /* 0x000000083f00720c */ /* 0x000fe40003fc6270 */
        /* <DEDUP_REMOVED lines=28> */
.L_x_6963:
        /* <DEDUP_REMOVED lines=24> */
.L_x_6993:
[----:B0-----:R-:W-:Y:S05]  /*43d0*/  BSYNC B0 ;  /* 0x0000000000007941 */ /* 0x001fea0003800000 */
.L_x_6992:
        /* <DEDUP_REMOVED lines=21> */
[----:B------:R-:W-:Y:S01]  /*4530*/  IMAD.MOV.U32 R15, RZ, RZ, RZ ;  /* 0x000000ffff0f7224 */ /* 0x000fe200078e00ff */
[----:B------:R-:W-:Y:S05]  /*4540*/  BRA `(.L_x_6996) ;  /* 0x0000001000007947 */ /* 0x000fea0003800000 */
.L_x_6995:
[----:B----4-:R-:W4:Y:S02]  /*4550*/  S2R R15, SR_TID.X ;  /* 0x00000000000f7919 */ /* 0x010f240000002100 */
.L_x_6996:
[----:B0-----:R-:W-:Y:S05]  /*4560*/  BSYNC B0 ;  /* 0x0000000000007941 */ /* 0x001fea0003800000 */
.L_x_6994:
[----:B----4-:R-:W-:-:S13]  /*4570*/  ISETP.GE.AND P0, PT, R15, c[0x0][0x16c], PT ;  /* 0x00005b000f007a0c */ /* 0x010fda0003f06270 */
        /* <DEDUP_REMOVED lines=9> */
.L_x_6997:
[----:B0-----:R-:W0:Y:S01]  /*4610*/  LDS R17, [R15.X4+0x18f8] ;  /* 0x0018f8000f117984 */ /* 0x001e220000004800 */
[----:B------:R-:W-:Y:S01]  /*4620*/  SHF.R.S32.HI R0, RZ, 0x1f, R15 ;  /* 0x0000001fff007819 */ /* 0x000fe2000001140f */
[----:B------:R-:W-:Y:S01]  /*4630*/  IMAD.MOV.U32 R9, RZ, RZ, R23 ;  /* 0x000000ffff097224 */ /* 0x000fe200078e0017 */
[----:B------:R-:W-:Y:S01]  /*4640*/  MOV R8, R2 ;  /* 0x0000000200087202 */ /* 0x000fe20000000f00 */
[----:B------:R4:W1:Y:S01]  /*4650*/  LDS R19, [R15.X4+0x1cf8] ;  /* 0x001cf8000f137984 */ /* 0x0008620000004800 */
        /* <DEDUP_REMOVED lines=21> */
.L_x_6998:
        /* <DEDUP_REMOVED lines=13> */
.L_x_9108:


//--------------------- .text._Z25selective_scan_bwd_kernelI32Selective_Scan_bwd_kernel_traitsILi32ELi8ELb0ELb1ELb0ELb0ELb1EN3c104HalfEfEEv12SSMParamsBwd --------------------------
	.section	.text._Z25selective_scan_bwd_kernelI32Selective_Scan_bwd_kernel_traitsILi32ELi8ELb0ELb1ELb0ELb0ELb1EN3c104HalfEfEEv12SSMParamsBwd,"ax",@progbits
	.sectioninfo	@"SHI_REGISTERS=198"
	.align	128
        .global         _Z25selective_scan_bwd_kernelI32Selective_Scan_bwd_kernel_traitsILi32ELi8ELb0ELb1ELb0ELb0ELb1EN3c104HalfEfEEv12SSMParamsBwd
        .type           _Z25selective_scan_bwd_kernelI32Selective_Scan_bwd_kernel_traitsILi32ELi8ELb0ELb1ELb0ELb0ELb1EN3c104HalfEfEEv12SSMParamsBwd,@function
        .size           _Z25selective_scan_bwd_kernelI32Selective_Scan_bwd_kernel_traitsILi32ELi8ELb0ELb1ELb0ELb0ELb1EN3c104HalfEfEEv12SSMParamsBwd,(.L_x_9109 - _Z25selective_scan_bwd_kernelI32Selective_Scan_bwd_kernel_traitsILi32ELi8ELb0ELb1ELb0ELb0ELb1EN3c104HalfEfEEv12SSMParamsBwd)
        .other          _Z25selective_scan_bwd_kernelI32Selective_Scan_bwd_kernel_traitsILi32ELi8ELb0ELb1ELb0ELb0ELb1EN3c104HalfEfEEv12SSMParamsBwd,@"STO_CUDA_ENTRY STV_DEFAULT"
_Z25selective_scan_bwd_kernelI32Selective_Scan_bwd_kernel_traitsILi32ELi8ELb0ELb1ELb0ELb0ELb1EN3c104HalfEfEEv12SSMParamsBwd:
.text._Z25selective_scan_bwd_kernelI32Selective_Scan_bwd_kernel_traitsILi32ELi8ELb0ELb1ELb0ELb0ELb1EN3c104HalfEfEEv12SSMParamsBwd:
        /* <DEDUP_REMOVED lines=26> */
[----:B------:R-:W-:Y:S01]  /*01a0*/  IMAD.MOV.U32 R40, RZ, RZ, RZ ;  /* 0x000000ffff287224 */ /* 0x000fe200078e00ff */
        /* <DEDUP_REMOVED lines=46> */
[----:B------:R-:W-:Y:S01]  /*0490*/  LEA R43, P1, R45, c[0x0][0x240], 0x1 ;  /* 0x000090002d2b7a11 */ /* 0x000fe200078208ff */
[----:B------:R-:W-:Y:S01]  /*04a0*/  CS2R R6, SRZ ;  /* 0x0000000000067805 */ /* 0x000fe2000001ff00 */
[----:B------:R-:W-:Y:S01]  /*04b0*/  SHF.R.S32.HI R166, RZ, 0x1f, R38 ;  /* 0x0000001fffa67819 */ /* 0x000fe20000011426 */
[C---:B------:R-:W-:Y:S01]  /*04c0*/  IMAD R15, R0.reuse, c[0x0][0x1ec], R15 ;  /* 0x00007b00000f7a24 */ /* 0x040fe200078e020f */
[----:B------:R-:W-:Y:S01]  /*04d0*/  IADD3 R49, P2, R11, R4, RZ ;  /* 0x000000040b317210 */ /* 0x000fe20007f5e0ff */
[----:B------:R-:W-:Y:S01]  /*04e0*/  IMAD R17, R0, c[0x0][0x284], R17 ;  /* 0x0000a10000117a24 */ /* 0x000fe200078e0211 */
[----:B------:R-:W-:Y:S01]  /*04f0*/  LEA.HI.X R45, R45, c[0x0][0x244], R10, 0x1, P1 ;  /* 0x000091002d2d7a11 */ /* 0x000fe200008f0c0a */
[----:B------:R-:W-:Y:S01]  /*0500*/  IMAD.WIDE.U32 R8, R38, c[0x0][0x1a8], R8 ;  /* 0x00006a0026087a25 */ /* 0x000fe200078e0008 */
[----:B------:R-:W-:-:S02]  /*0510*/  IADD3.X R3, R13, R3, R15, P0, !PT ;  /* 0x000000030d037210 */ /* 0x000fc400007fe40f */
[----:B------:R-:W-:Y:S02]  /*0520*/  ISETP.NE.U32.AND P0, PT, RZ, c[0x0][0x260], PT ;  /* 0x00009800ff007a0c */ /* 0x000fe40003f05070 */
[----:B------:R-:W-:Y:S01]  /*0530*/  IADD3.X R4, R13, R5, R17, P2, !PT ;  /* 0x000000050d047210 */ /* 0x000fe200017fe411 */
[----:B------:R-:W-:Y:S01]  /*0540*/  IMAD R5, R166, c[0x0][0x1a8], RZ ;  /* 0x00006a00a6057a24 */ /* 0x000fe200078e02ff */
[----:B------:R-:W-:Y:S02]  /*0550*/  LEA R42, P2, R44, c[0x0][0x248], 0x1 ;  /* 0x000092002c2a7a11 */ /* 0x000fe400078408ff */
[----:B------:R-:W-:Y:S01]  /*0560*/  ISETP.NE.AND.EX P0, PT, RZ, c[0x0][0x264], PT, P0 ;  /* 0x00009900ff007a0c */ /* 0x000fe20003f05300 */
[----:B------:R-:W-:Y:S01]  /*0570*/  IMAD R5, R38, c[0x0][0x1ac], R5 ;  /* 0x00006b0026057a24 */ /* 0x000fe200078e0205 */
[----:B------:R-:W-:Y:S02]  /*0580*/  LEA.HI.X R44, R44, c[0x0][0x24c], R3, 0x1, P2 ;  /* 0x000093002c2c7a11 */ /* 0x000fe400010f0c03 */
[----:B------:R-:W-:-:S02]  /*0590*/  ISETP.NE.U32.AND P1, PT, RZ, c[0x0][0x328], PT ;  /* 0x0000ca00ff007a0c */ /* 0x000fc40003f25070 */
[----:B------:R-:W-:Y:S02]  /*05a0*/  ISETP.NE.U32.AND P2, PT, RZ, c[0x0][0x348], PT ;  /* 0x0000d200ff007a0c */ /* 0x000fe40003f45070 */
[----:B------:R-:W-:Y:S02]  /*05b0*/  ISETP.NE.AND.EX P1, PT, RZ, c[0x0][0x32c], PT, P1 ;  /* 0x0000cb00ff007a0c */ /* 0x000fe40003f25310 */
[----:B------:R-:W-:Y:S02]  /*05c0*/  ISETP.NE.AND.EX P2, PT, RZ, c[0x0][0x34c], PT, P2 ;  /* 0x0000d300ff007a0c */ /* 0x000fe40003f45320 */
[----:B------:R-:W-:Y:S01]  /*05d0*/  IADD3 R11, P5, R11, R8, RZ ;  /* 0x000000080b0b7210 */ /* 0x000fe20007fbe0ff */
[----:B------:R-:W-:Y:S01]  /*05e0*/  @P0 IMAD R2, R37, c[0x0][0x164], R0 ;  /* 0x0000590025020a24 */ /* 0x000fe200078e0200 */
[----:B------:R-:W-:Y:S02]  /*05f0*/  IADD3 R48, R9, R5, RZ ;  /* 0x0000000509307210 */ /* 0x000fe40007ffe0ff */
[----:B------:R-:W-:Y:S01]  /*0600*/  LEA R47, P4, R49, c[0x0][0x308], 0x1 ;  /* 0x0000c200312f7a11 */ /* 0x000fe200078808ff */
[----:B------:R-:W-:Y:S01]  /*0610*/  @P0 IMAD R2, R2, c[0x0][0x174], RZ ;  /* 0x00005d0002020a24 */ /* 0x000fe200078e02ff */
[----:B------:R-:W-:Y:S01]  /*0620*/  CS2R R8, SRZ ;  /* 0x0000000000087805 */ /* 0x000fe2000001ff00 */
[----:B------:R-:W-:Y:S01]  /*0630*/  IMAD.X R48, R13, 0x1, R48, P5 ;  /* 0x000000010d307824 */ /* 0x000fe200028e0630 */
[----:B------:R-:W-:Y:S01]  /*0640*/  @P0 MOV R3, 0x8 ;  /* 0x0000000800030802 */ /* 0x000fe20000000f00 */
[----:B------:R-:W-:Y:S01]  /*0650*/  @P0 IMAD R2, R2, c[0x0][0x16c], RZ ;  /* 0x00005b0002020a24 */ /* 0x000fe200078e02ff */
[----:B------:R-:W-:-:S02]  /*0660*/  LEA R46, P6, R11, c[0x0][0x228], 0x1 ;  /* 0x00008a000b2e7a11 */ /* 0x000fc400078c08ff */
[----:B------:R-:W-:Y:S02]  /*0670*/  LEA.HI.X R49, R49, c[0x0][0x30c], R4, 0x1, P4 ;  /* 0x0000c30031317a11 */ /* 0x000fe400020f0c04 */
        /* <DEDUP_REMOVED lines=40> */
.L_x_7031:
[----:B------:R-:W-:Y:S01]  /*0900*/  IADD3 R170, -R51, c[0x0][0x174], RZ ;  /* 0x00005d0033aa7a10 */ /* 0x000fe20007ffe1ff */
[----:B------:R-:W-:Y:S01]  /*0910*/  BAR.SYNC.DEFER_BLOCKING 0x0 ;  /* 0x0000000000007b1d */ /* 0x000fe20000010000 */
[----:B------:R-:W-:Y:S02]  /*0920*/  LEA R12, P3, R4, R43, 0x1 ;  /* 0x0000002b040c7211 */ /* 0x000fe400078608ff */
[----:B----4-:R-:W-:Y:S02]  /*0930*/  LEA R2, R170, 0xffffff00, 0x8 ;  /* 0xffffff00aa027811 */ /* 0x010fe400078e40ff */
        /* <DEDUP_REMOVED lines=30> */
[CC--:B------:R-:W-:Y:S02]  /*0b20*/  LEA.HI.SX32 R67, R50.reuse, R50.reuse, 0x1b ;  /* 0x0000003232437211 */ /* 0x0c0fe400078fdaff */
[-C--:B------:R-:W-:Y:S01]  /*0b30*/  LEA.HI.SX32 R23, R23, R50.reuse, 0x1b ;  /* 0x0000003217177211 */ /* 0x080fe200078fdaff */
[----:B------:R-:W-:Y:S01]  /*0b40*/  IMAD.SHL.U32 R68, R21, 0x2, RZ ;  /* 0x0000000215447824 */ /* 0x000fe200078e00ff */
[----:B0-----:R-:W-:Y:S02]  /*0b50*/  IADD3 R13, R50, 0x60, RZ ;  /* 0x00000060320d7810 */ /* 0x001fe40007ffe0ff */
[----:B------:R-:W-:Y:S02]  /*0b60*/  SHF.L.U32 R67, R67, 0x1, RZ ;  /* 0x0000000143437819 */ /* 0x000fe400000006ff */
[----:B------:R-:W-:-:S02]  /*0b70*/  LEA.HI.SX32 R13, R13, R50, 0x1b ;  /* 0x000000320d0d7211 */ /* 0x000fc400078fdaff */
[C---:B------:R-:W-:Y:S02]  /*0b80*/  IADD3 R21, R50.reuse, 0x80, RZ ;  /* 0x0000008032157810 */ /* 0x040fe40007ffe0ff */
[----:B------:R-:W-:Y:S02]  /*0b90*/  SHF.L.U32 R69, R23, 0x1, RZ ;  /* 0x0000000117457819 */ /* 0x000fe400000006ff */
[C---:B------:R-:W-:Y:S02]  /*0ba0*/  IADD3 R23, R50.reuse, 0xa0, RZ ;  /* 0x000000a032177810 */ /* 0x040fe40007ffe0ff */
[----:B------:R-:W-:Y:S02]  /*0bb0*/  IADD3 R25, R50, 0xc0, RZ ;  /* 0x000000c032197810 */ /* 0x000fe40007ffe0ff */
[----:B------:R-:W-:Y:S02]  /*0bc0*/  SHF.L.U32 R70, R13, 0x1, RZ ;  /* 0x000000010d467819 */ /* 0x000fe400000006ff */
[----:B------:R-:W-:-:S02]  /*0bd0*/  LEA.HI.SX32 R21, R21, R50, 0x1b ;  /* 0x0000003215157211 */ /* 0x000fc400078fdaff */
[----:B------:R-:W-:Y:S02]  /*0be0*/  IADD3 R13, R50, 0xe0, RZ ;  /* 0x000000e0320d7810 */ /* 0x000fe40007ffe0ff */
[-C--:B------:R-:W-:Y:S01]  /*0bf0*/  LEA.HI.SX32 R23, R23, R50.reuse, 0x1b ;  /* 0x0000003217177211 */ /* 0x080fe200078fdaff */
[----:B------:R-:W-:Y:S01]  /*0c00*/  IMAD.SHL.U32 R71, R21, 0x2, RZ ;  /* 0x0000000215477824 */ /* 0x000fe200078e00ff */
[-C--:B------:R-:W-:Y:S02]  /*0c10*/  LEA.HI.SX32 R25, R25, R50.reuse, 0x1b ;  /* 0x0000003219197211 */ /* 0x080fe400078fdaff */
[----:B------:R-:W-:Y:S02]  /*0c20*/  LEA.HI.SX32 R13, R13, R50, 0x1b ;  /* 0x000000320d0d7211 */ /* 0x000fe400078fdaff */
[----:B------:R-:W-:Y:S02]  /*0c30*/  SHF.L.U32 R72, R23, 0x1, RZ ;  /* 0x0000000117487819 */ /* 0x000fe400000006ff */
[----:B------:R-:W-:-:S02]  /*0c40*/  SHF.L.U32 R73, R25, 0x1, RZ ;  /* 0x0000000119497819 */ /* 0x000fc400000006ff */
[----:B------:R-:W-:Y:S02]  /*0c50*/  SHF.L.U32 R74, R13, 0x1, RZ ;  /* 0x000000010d4a7819 */ /* 0x000fe400000006ff */
[C---:B------:R-:W-:Y:S02]  /*0c60*/  ISETP.GE.AND P6, PT, R4.reuse, R85, PT ;  /* 0x000000550400720c */ /* 0x040fe40003fc6270 */
[----:B------:R-:W-:Y:S02]  /*0c70*/  SHF.L.U64.HI R77, R4, 0x1, R5 ;  /* 0x00000001044d7819 */ /* 0x000fe40000010205 */
[----:B------:R-:W-:Y:S02]  /*0c80*/  IADD3 R12, P0, R42, R75, RZ ;  /* 0x0000004b2a0c7210 */ /* 0x000fe40007f1e0ff */
[-C--:B------:R-:W-:Y:S02]  /*0c90*/  ISETP.GE.AND P5, PT, R60, R85.reuse, PT ;  /* 0x000000553c00720c */ /* 0x080fe40003fa6270 */
[-C--:B------:R-:W-:Y:S01]  /*0ca0*/  ISETP.GE.AND P4, PT, R61, R85.reuse, PT ;  /* 0x000000553d00720c */ /* 0x080fe20003f86270 */
[----:B------:R-:W-:Y:S01]  /*0cb0*/  IMAD.X R13, R44, 0x1, R77, P0 ;  /* 0x000000012c0d7824 */ /* 0x000fe200000e064d */
[----:B------:R-:W-:-:S02]  /*0cc0*/  ISETP.GE.AND P3, PT, R62, R85, PT ;  /* 0x000000553e00720c */ /* 0x000fc40003f66270 */
[-C--:B------:R-:W-:Y:S02]  /*0cd0*/  ISETP.GE.AND P2, PT, R63, R85.reuse, PT ;  /* 0x000000553f00720c */ /* 0x080fe40003f46270 */
[-C--:B------:R-:W-:Y:S02]  /*0ce0*/  ISETP.GE.AND P1, PT, R64, R85.reuse, PT ;  /* 0x000000554000720c */ /* 0x080fe40003f26270 */
[----:B------:R-:W-:Y:S01]  /*0cf0*/  ISETP.GE.AND P0, PT, R65, R85, PT ;  /* 0x000000554100720c */ /* 0x000fe20003f06270 */
[----:B--2---:R0:W-:Y:S04]  /*0d00*/  STS.U16 [R67], R14 ;  /* 0x0000000e43007388 */ /* 0x0041e80000000400 */
[----:B-1-3--:R1:W-:Y:S04]  /*0d10*/  STS.U16 [R68+0x40], R3 ;  /* 0x0000400344007388 */ /* 0x00a3e80000000400 */
[----:B----4-:R2:W-:Y:S01]  /*0d20*/  STS.U16 [R69+0x80], R16 ;  /* 0x0000801045007388 */ /* 0x0105e20000000400 */
[----:B0-----:R-:W-:-:S02]  /*0d30*/  PRMT R14, RZ, 0x7610, R14 ;  /* 0x00007610ff0e7816 */ /* 0x001fc4000000000e */
[----:B-1----:R-:W-:-:S04]  /*0d40*/  SHF.L.U32 R3, R50, 0x3, RZ ;  /* 0x0000000332037819 */ /* 0x002fc800000006ff */
[----:B------:R-:W-:Y:S02]  /*0d50*/  LEA.HI.SX32 R76, R3, R3, 0x1b ;  /* 0x00000003034c7211 */ /* 0x000fe400078fdaff */
[----:B------:R-:W-:Y:S01]  /*0d60*/  PRMT R3, RZ, 0x7610, R3 ;  /* 0x00007610ff037816 */ /* 0x000fe20000000003 */
[----:B------:R0:W-:Y:S01]  /*0d70*/  STS.U16 [R70+0xc0], R15 ;  /* 0x0000c00f46007388 */ /* 0x0001e20000000400 */
[----:B------:R-:W-:Y:S02]  /*0d80*/  SHF.L.U32 R76, R76, 0x1, RZ ;  /* 0x000000014c4c7819 */ /* 0x000fe400000006ff */
[----:B--2---:R-:W-:Y:S01]  /*0d90*/  PRMT R16, RZ, 0x7610, R16 ;  /* 0x00007610ff107816 */ /* 0x004fe20000000010 */
        /* <DEDUP_REMOVED lines=370> */
.L_x_7001:
[----:B------:R-:W-:Y:S05]  /*24c0*/  BSYNC B0 ;  /* 0x0000000000007941 */ /* 0x000fea0003800000 */
.L_x_7000:
        /* <DEDUP_REMOVED lines=112> */
.L_x_7004:
[----:B------:R-:W-:Y:S05]  /*2bd0*/  BSYNC B0 ;  /* 0x0000000000007941 */ /* 0x000fea0003800000 */
.L_x_7003:
        /* <DEDUP_REMOVED lines=13> */
.L_x_7002:
[----:B0-----:R-:W-:Y:S01]  /*2cb0*/  HADD2.F32 R14, -RZ, R172.H0_H0 ;  /* 0x200000acff0e7230 */ /* 0x001fe20000004100 */
[----:B------:R-:W-:Y:S01]  /*2cc0*/  BAR.SYNC.DEFER_BLOCKING 0x0 ;  /* 0x0000000000007b1d */ /* 0x000fe20000010000 */
[----:B------:R-:W-:Y:S01]  /*2cd0*/  HADD2.F32 R15, -RZ, R78.H0_H0 ;  /* 0x2000004eff0f7230 */ /* 0x000fe20000004100 */
[----:B------:R-:W-:Y:S01]  /*2ce0*/  HFMA2.MMA R125, -RZ, RZ, 0, 0 ;  /* 0x00000000ff7d7435 */ /* 0x000fe200000001ff */
[----:B------:R-:W-:Y:S01]  /*2cf0*/  HADD2.F32 R16, -RZ, R79.H0_H0 ;  /* 0x2000004fff107230 */ /* 0x000fe20000004100 */
[C---:B------:R-:W-:Y:S01]  /*2d00*/  FFMA.FTZ R14, R96.reuse, R14, R39 ;  /* 0x0000000e600e7223 */ /* 0x040fe20000010027 */
[----:B------:R-:W-:Y:S01]  /*2d10*/  HADD2.F32 R39, -RZ, R84.H0_H0 ;  /* 0x20000054ff277230 */ /* 0x000fe20000004100 */
[----:B------:R-:W-:Y:S01]  /*2d20*/  HFMA2.MMA R119, -RZ, RZ, 0, 0 ;  /* 0x00000000ff777435 */ /* 0x000fe200000001ff */
[-C--:B-1----:R-:W-:Y:S01]  /*2d30*/  FMUL.FTZ R111, R96, R34.reuse ;  /* 0x00000022606f7220 */ /* 0x082fe20000410000 */
        /* <DEDUP_REMOVED lines=27> */
[----:B------:R-:W-:Y:S01]  /*2ef0*/  MOV R15, RZ ;  /* 0x000000ff000f7202 */ /* 0x000fe20000000f00 */
[----:B------:R-:W-:Y:S01]  /*2f00*/  IMAD R16, R164, c[0x0][0x298], RZ ;  /* 0x0000a600a4107a24 */ /* 0x000fe200078e02ff */
[----:B------:R-:W-:Y:S01]  /*2f10*/  IADD3 R114, R170, -0x1, RZ ;  /* 0xffffffffaa727810 */ /* 0x000fe20007ffe0ff */
[----:B------:R-:W-:Y:S01]  /*2f20*/  IMAD.MOV.U32 R14, RZ, RZ, R41 ;  /* 0x000000ffff0e7224 */ /* 0x000fe200078e0029 */
[----:B------:R-:W-:Y:S01]  /*2f30*/  MOV R125, RZ ;  /* 0x000000ff007d7202 */ /* 0x000fe20000000f00 */
[C---:B------:R-:W-:Y:S01]  /*2f40*/  IMAD R17, R37.reuse, c[0x0][0x29c], R16 ;  /* 0x0000a70025117a24 */ /* 0x040fe200078e0210 */
[----:B------:R-:W-:Y:S01]  /*2f50*/  LEA.HI R16, R114, R114, RZ, 0x1 ;  /* 0x0000007272107211 */ /* 0x000fe200078f08ff */
[----:B------:R-:W-:Y:S01]  /*2f60*/  IMAD.WIDE.U32 R14, R37, c[0x0][0x298], R14 ;  /* 0x0000a600250e7a25 */ /* 0x000fe200078e000e */
[----:B------:R-:W-:-:S03]  /*2f70*/  MOV R127, RZ ;  /* 0x000000ff007f7202 */ /* 0x000fc60000000f00 */
[----:B------:R-:W-:Y:S01]  /*2f80*/  IMAD R19, R166, c[0x0][0x2a0], RZ ;  /* 0x0000a800a6137a24 */ /* 0x000fe200078e02ff */
[----:B------:R-:W-:Y:S01]  /*2f90*/  IADD3 R15, R15, R17, RZ ;  /* 0x000000110f0f7210 */ /* 0x000fe20007ffe0ff */
[----:B------:R-:W-:Y:S01]  /*2fa0*/  IMAD.MOV.U32 R129, RZ, RZ, RZ ;  /* 0x000000ffff817224 */ /* 0x000fe200078e00ff */
[----:B------:R-:W-:Y:S01]  /*2fb0*/  LOP3.LUT R17, R16, 0xfffffe, RZ, 0xc0, !PT ;  /* 0x00fffffe10117812 */ /* 0x000fe200078ec0ff */
[C---:B------:R-:W-:Y:S02]  /*2fc0*/  IMAD R19, R38.reuse, c[0x0][0x2a4], R19 ;  /* 0x0000a90026137a24 */ /* 0x040fe400078e0213 */
[----:B------:R-:W-:Y:S01]  /*2fd0*/  IMAD.WIDE.U32 R28, R38, c[0x0][0x2a0], R14 ;  /* 0x0000a800261c7a25 */ /* 0x000fe200078e000e */
[----:B------:R-:W-:-:S03]  /*2fe0*/  IADD3 R114, R114, -R17, RZ ;  /* 0x8000001172727210 */ /* 0x000fc60007ffe0ff */
[----:B------:R-:W-:Y:S01]  /*2ff0*/  IMAD.IADD R19, R29, 0x1, R19 ;  /* 0x000000011d137824 */ /* 0x000fe200078e0213 */
[----:B------:R-:W-:Y:S01]  /*3000*/  LEA R14, P0, R28, c[0x0][0x318], 0x2 ;  /* 0x0000c6001c0e7a11 */ /* 0x000fe200078010ff */
[----:B------:R-:W-:-:S03]  /*3010*/  IMAD.MOV.U32 R116, RZ, RZ, RZ ;  /* 0x000000ffff747224 */ /* 0x000fc600078e00ff */
[----:B------:R-:W-:Y:S02]  /*3020*/  LEA.HI.X R15, R28, c[0x0][0x31c], R19, 0x2, P0 ;  /* 0x0000c7001c0f7a11 */ /* 0x000fe400000f1413 */
[----:B------:R-:W-:Y:S02]  /*3030*/  IADD3 R28, P1, R2, R28, RZ ;  /* 0x0000001c021c7210 */ /* 0x000fe40007f3e0ff */
[----:B------:R-:W-:Y:S01]  /*3040*/  ISETP.GT.AND P0, PT, R170, 0x1, PT ;  /* 0x00000001aa00780c */ /* 0x000fe20003f04270 */
[----:B------:R-:W-:Y:S01]  /*3050*/  IMAD.WIDE R14, R86, 0x4, R14 ;  /* 0x00000004560e7825 */ /* 0x000fe200078e020e */
[----:B------:R-:W-:Y:S02]  /*3060*/  IADD3.X R29, R3, R19, RZ, P1, !PT ;  /* 0x00000013031d7210 */ /* 0x000fe40000ffe4ff */
[----:B------:R-:W-:Y:S02]  /*3070*/  ISETP.EQ.AND P0, PT, R168, RZ, P0 ;  /* 0x000000ffa800720c */ /* 0x000fe40000702270 */
[----:B------:R-:W-:-:S02]  /*3080*/  IADD3 R26, P5, R14, -0x380, RZ ;  /* 0xfffffc800e1a7810 */ /* 0x000fc40007fbe0ff */
[C---:B------:R-:W-:Y:S02]  /*3090*/  IADD3 R24, P1, R14.reuse, -0x300, RZ ;  /* 0xfffffd000e187810 */ /* 0x040fe40007f3e0ff */
[----:B------:R-:W-:Y:S02]  /*30a0*/  IADD3.X R27, R15, -0x1, RZ, P5, !PT ;  /* 0xffffffff0f1b7810 */ /* 0x000fe40002ffe4ff */
[C---:B------:R-:W-:Y:S02]  /*30b0*/  IADD3 R22, P2, R14.reuse, -0x280, RZ ;  /* 0xfffffd800e167810 */ /* 0x040fe40007f5e0ff */
[C---:B------:R-:W-:Y:S02]  /*30c0*/  IADD3 R20, P3, R14.reuse, -0x200, RZ ;  /* 0xfffffe000e147810 */ /* 0x040fe40007f7e0ff */
[C---:B------:R-:W-:Y:S02]  /*30d0*/  IADD3 R18, P4, R14.reuse, -0x180, RZ ;  /* 0xfffffe800e127810 */ /* 0x040fe40007f9e0ff */
[----:B------:R-:W-:-:S02]  /*30e0*/  IADD3 R16, P5, R14, -0x100, RZ ;  /* 0xffffff000e107810 */ /* 0x000fc40007fbe0ff */
[C---:B------:R-:W-:Y:S02]  /*30f0*/  IADD3.X R25, R15.reuse, -0x1, RZ, P1, !PT ;  /* 0xffffffff0f197810 */ /* 0x040fe40000ffe4ff */
[----:B------:R-:W-:Y:S02]  /*3100*/  IADD3 R14, P1, R14, -0x80, RZ ;  /* 0xffffff800e0e7810 */ /* 0x000fe40007f3e0ff */
[C---:B------:R-:W-:Y:S02]  /*3110*/  IADD3.X R23, R15.reuse, -0x1, RZ, P2, !PT ;  /* 0xffffffff0f177810 */ /* 0x040fe400017fe4ff */
[C---:B------:R-:W-:Y:S02]  /*3120*/  IADD3.X R21, R15.reuse, -0x1, RZ, P3, !PT ;  /* 0xffffffff0f157810 */ /* 0x040fe40001ffe4ff */
[C---:B------:R-:W-:Y:S02]  /*3130*/  IADD3.X R19, R15.reuse, -0x1, RZ, P4, !PT ;  /* 0xffffffff0f137810 */ /* 0x040fe400027fe4ff */
[----:B------:R-:W-:-:S02]  /*3140*/  IADD3.X R17, R15, -0x1, RZ, P5, !PT ;  /* 0xffffffff0f117810 */ /* 0x000fc40002ffe4ff */
[----:B------:R-:W-:Y:S02]  /*3150*/  IADD3.X R15, R15, -0x1, RZ, P1, !PT ;  /* 0xffffffff0f0f7810 */ /* 0x000fe40000ffe4ff */
.L_x_7026:
        /* <DEDUP_REMOVED lines=12> */
[----:B------:R-:W-:-:S03]  /*3220*/  ISETP.GE.AND P4, PT, R61, R85, PT ;  /* 0x000000553d00720c */ /* 0x000fc60003f86270 */
[C---:B------:R-:W-:Y:S01]  /*3230*/  IMAD R33, R129.reuse, c[0x0][0x1a4], R120 ;  /* 0x0000690081217a24 */ /* 0x040fe200078e0278 */
[----:B------:R-:W-:Y:S01]  /*3240*/  LEA R130, P3, R134, R46, 0x1 ;  /* 0x0000002e86827211 */ /* 0x000fe200078608ff */
[C---:B------:R-:W-:Y:S01]  /*3250*/  IMAD R131, R129.reuse, c[0x0][0x18c], R118 ;  /* 0x0000630081837a24 */ /* 0x040fe200078e0276 */
[----:B------:R-:W-:Y:S01]  /*3260*/  PRMT R120, RZ, 0x7610, R120 ;  /* 0x00007610ff787816 */ /* 0x000fe20000000078 */
[----:B------:R-:W-:Y:S01]  /*3270*/  IMAD.WIDE.U32 R30, R129, c[0x0][0x188], R30 ;  /* 0x00006200811e7a25 */ /* 0x000fe200078e001e */
[----:B------:R-:W-:-:S03]  /*3280*/  IADD3 R33, R135, R33, RZ ;  /* 0x0000002187217210 */ /* 0x000fc60007ffe0ff */
[----:B------:R-:W-:Y:S01]  /*3290*/  IMAD.IADD R31, R31, 0x1, R131 ;  /* 0x000000011f1f7824 */ /* 0x000fe200078e0283 */
[----:B------:R-:W-:Y:S02]  /*32a0*/  LEA R132, P1, R30, c[0x0][0x220], 0x2 ;  /* 0x000088001e847a11 */ /* 0x000fe400078210ff */
[--C-:B------:R-:W-:Y:S02]  /*32b0*/  LEA.HI.X R131, R134, R48, R33.reuse, 0x1, P3 ;  /* 0x0000003086837211 */ /* 0x100fe400018f0c21 */
[----:B------:R-:W-:Y:S02]  /*32c0*/  PRMT R33, RZ, 0x7610, R33 ;  /* 0x00007610ff217816 */ /* 0x000fe40000000021 */
[----:B------:R-:W-:Y:S01]  /*32d0*/  LEA.HI.X R133, R30, c[0x0][0x224], R31, 0x2, P1 ;  /* 0x000089001e857a11 */ /* 0x000fe200008f141f */
[----:B--2---:R-:W2:Y:S01]  /*32e0*/  @!P2 LDG.E.U16 R120, [R130.64] ;  /* 0x000000048278a981 */ /* 0x004ea2000c1e1500 */
[-C--:B------:R-:W-:Y:S02]  /*32f0*/  ISETP.GE.AND P1, PT, R62, R85.reuse, PT ;  /* 0x000000553e00720c */ /* 0x080fe40003f26270 */
[-C--:B------:R-:W-:Y:S01]  /*3300*/  ISETP.GE.AND P3, PT, R63, R85.reuse, PT ;  /* 0x000000553f00720c */ /* 0x080fe20003f66270 */
[----:B---3--:R-:W3:Y:S01]  /*3310*/  @!P5 LDG.E.U16 R33, [R130.64+0x40] ;  /* 0x000040048221d981 */ /* 0x008ee2000c1e1500 */
[----:B------:R-:W-:-:S02]  /*3320*/  ISETP.GE.AND P2, PT, R64, R85, PT ;  /* 0x000000554000720c */ /* 0x000fc40003f46270 */
[-C--:B------:R-:W-:Y:S01]  /*3330*/  ISETP.GE.AND P5, PT, R65, R85.reuse, PT ;  /* 0x000000554100720c */ /* 0x080fe20003fa6270 */
[----:B------:R-:W4:Y:S01]  /*3340*/  @!P4 LDG.E.U16 R122, [R130.64+0x80] ;  /* 0x00008004827ac981 */ /* 0x000f22000c1e1500 */
[----:B------:R-:W-:Y:S02]  /*3350*/  ISETP.GE.AND P4, PT, R66, R85, PT ;  /* 0x000000554200720c */ /* 0x000fe40003f86270 */
[----:B------:R-:W-:Y:S01]  /*3360*/  PRMT R137, RZ, 0x7610, R137 ;  /* 0x00007610ff897816 */ /* 0x000fe20000000089 */
[----:B------:R-:W4:Y:S01]  /*3370*/  LDG.E R118, [R132.64] ;  /* 0x0000000484767981 */ /* 0x000f22000c1e1900 */
[----:B------:R-:W-:Y:S02]  /*3380*/  PRMT R124, RZ, 0x7610, R124 ;  /* 0x00007610ff7c7816 */ /* 0x000fe4000000007c */
[----:B------:R-:W-:Y:S02]  /*3390*/  PRMT R139, RZ, 0x7610, R139 ;  /* 0x00007610ff8b7816 */ /* 0x000fe4000000008b */
[----:B------:R-:W-:Y:S01]  /*33a0*/  PRMT R126, RZ, 0x7610, R126 ;  /* 0x00007610ff7e7816 */ /* 0x000fe2000000007e */
[----:B------:R-:W4:Y:S01]  /*33b0*/  @!P1 LDG.E.U16 R137, [R130.64+0xc0] ;  /* 0x0000c00482899981 */ /* 0x000f22000c1e1500 */
[----:B------:R-:W-:-:S03]  /*33c0*/  PRMT R141, RZ, 0x7610, R141 ;  /* 0x00007610ff8d7816 */ /* 0x000fc6000000008d */
[----:B------:R-:W4:Y:S04]  /*33d0*/  @!P3 LDG.E.U16 R124, [R130.64+0x100] ;  /* 0x00010004827cb981 */ /* 0x000f28000c1e1500 */
[----:B------:R-:W4:Y:S04]  /*33e0*/  @!P2 LDG.E.U16 R139, [R130.64+0x140] ;  /* 0x00014004828ba981 */ /* 0x000f28000c1e1500 */
[----:B------:R-:W4:Y:S04]  /*33f0*/  @!P5 LDG.E.U16 R126, [R130.64+0x180] ;  /* 0x00018004827ed981 */ /* 0x000f28000c1e1500 */
[----:B------:R-:W4:Y:S01]  /*3400*/  @!P4 LDG.E.U16 R141, [R130.64+0x1c0] ;  /* 0x0001c004828dc981 */ /* 0x000f22000c1e1500 */
        /* <DEDUP_REMOVED lines=10> */
[----:B------:R-:W-:Y:S01]  /*34b0*/  ISETP.NE.AND P2, PT, R41, RZ, PT ;  /* 0x000000ff2900720c */ /* 0x000fe20003f45270 */
[----:B0-2---:R0:W-:Y:S04]  /*34c0*/  STS.U16 [R67], R120 ;  /* 0x0000007843007388 */ /* 0x0051e80000000400 */
[----:B-1-3--:R1:W-:Y:S04]  /*34d0*/  STS.U16 [R68+0x40], R33 ;  /* 0x0000402144007388 */ /* 0x00a3e80000000400 */
[----:B----4-:R2:W-:Y:S04]  /*34e0*/  STS.U16 [R69+0x80], R122 ;  /* 0x0000807a45007388 */ /* 0x0105e80000000400 */
[----:B------:R-:W-:Y:S04]  /*34f0*/  STS.U16 [R70+0xc0], R137 ;  /* 0x0000c08946007388 */ /* 0x000fe80000000400 */
[----:B------:R-:W-:Y:S04]  /*3500*/  STS.U16 [R71+0x100], R124 ;  /* 0x0001007c47007388 */ /* 0x000fe80000000400 */
[----:B------:R-:W-:Y:S04]  /*3510*/  STS.U16 [R72+0x140], R139 ;  /* 0x0001408b48007388 */ /* 0x000fe80000000400 */
[----:B------:R-:W-:Y:S04]  /*3520*/  STS.U16 [R73+0x180], R126 ;  /* 0x0001807e49007388 */ /* 0x000fe80000000400 */
[----:B------:R3:W-:Y:S01]  /*3530*/  STS.U16 [R74+0x1c0], R141 ;  /* 0x0001c08d4a007388 */ /* 0x0007e20000000400 */
[----:B------:R-:W-:-:S06]  /*3540*/  NOP ;  /* 0x0000000000007918 */ /* 0x000fcc0000000000 */
[----:B------:R-:W4:Y:S01]  /*3550*/  LDG.E R30, [R30.64] ;  /* 0x000000041e1e7981 */ /* 0x000f22000c1e1900 */
[----:B------:R-:W-:Y:S02]  /*3560*/  FMUL.FTZ R150, R118, 1.4426950216293334961 ;  /* 0x3fb8aa3b76967820 */ /* 0x000fe40000410000 */
[----:B------:R-:W-:Y:S01]  /*3570*/  IMAD R128, R114, 0x100, R129 ;  /* 0x0000010072807824 */ /* 0x000fe200078e0281 */
[----:B------:R-:W3:Y:S01]  /*3580*/  LDS.U16 R132, [R76+0x2] ;  /* 0x000002004c847984 */ /* 0x000ee20000000400 */
[----:B0-----:R-:W-:-:S03]  /*3590*/  FMUL.FTZ R120, R88, R150 ;  /* 0x0000009658787220 */ /* 0x001fc60000410000 */
[----:B------:R-:W0:Y:S01]  /*35a0*/  LDS.U16 R136, [R76+0x4] ;  /* 0x000004004c887984 */ /* 0x000e220000000400 */
[----:B-1----:R-:W1:Y:S01]  /*35b0*/  MUFU.EX2 R33, R120 ;  /* 0x0000007800217308 */ /* 0x002e620000000800 */
[C---:B------:R-:W-:Y:S02]  /*35c0*/  @P2 IADD3 R128, R41.reuse, 0x200, RZ ;  /* 0x0000020029802810 */ /* 0x040fe40007ffe0ff */
[----:B------:R-:W0:Y:S02]  /*35d0*/  LDS.U16 R134, [R76+0x6] ;  /* 0x000006004c867984 */ /* 0x000e240000000400 */
[----:B--2---:R-:W-:Y:S02]  /*35e0*/  SHF.L.U32 R122, R128, 0x2, RZ ;  /* 0x00000002807a7819 */ /* 0x004fe400000006ff */
[----:B------:R-:W2:Y:S04]  /*35f0*/  LDS.U16 R128, [R76] ;  /* 0x000000004c807984 */ /* 0x000ea80000000400 */
[----:B------:R-:W0:Y:S04]  /*3600*/  LDS.U16 R139, [R76+0x8] ;  /* 0x000008004c8b7984 */ /* 0x000e280000000400 */
[----:B------:R-:W0:Y:S04]  /*3610*/  LDS.U16 R138, [R76+0xa] ;  /* 0x00000a004c8a7984 */ /* 0x000e280000000400 */
[----:B------:R-:W0:Y:S04]  /*3620*/  LDS.U16 R152, [R76+0xc] ;  /* 0x00000c004c987984 */ /* 0x000e280000000400 */
[----:B------:R-:W0:Y:S04]  /*3630*/  LDS.U16 R144, [R76+0xe] ;  /* 0x00000e004c907984 */ /* 0x000e280000000400 */
[----:B-1----:R1:W-:Y:S01]  /*3640*/  STS [R122+0x878], R33 ;  /* 0x000878217a007388 */ /* 0x0023e20000000800 */
[----:B------:R-:W-:-:S03]  /*3650*/  ISETP.NE.AND P3, PT, R41, 0x1f, PT ;  /* 0x0000001f2900780c */ /* 0x000fc60003f65270 */
[----:B------:R-:W-:Y:S01]  /*3660*/  BAR.SYNC.DEFER_BLOCKING 0x0 ;  /* 0x0000000000007b1d */ /* 0x000fe20000010000 */
[-C--:B------:R-:W-:Y:S01]  /*3670*/  FMUL.FTZ R140, R95, R150.reuse ;  /* 0x000000965f8c7220 */ /* 0x080fe20000410000 */
[----:B------:R-:W-:Y:S01]  /*3680*/  @P0 IADD3 R130, R170, -0x2, RZ ;  /* 0xfffffffeaa820810 */ /* 0x000fe20007ffe0ff */
[-C--:B------:R-:W-:Y:S02]  /*3690*/  FMUL.FTZ R145, R90, R150.reuse ;  /* 0x000000965a917220 */ /* 0x080fe40000410000 */
[----:B------:R-:W-:-:S05]  /*36a0*/  FMUL.FTZ R143, R91, R150 ;  /* 0x000000965b8f7220 */ /* 0x000fca0000410000 */
[----:B------:R0:W0:Y:S01]  /*36b0*/  @P3 LDS R161, [R41.X4+0x107c] ;  /* 0x00107c0029a13984 */ /* 0x0000220000004800 */
[-C--:B------:R-:W-:Y:S02]  /*36c0*/  FMUL.FTZ R142, R92, R150.reuse ;  /* 0x000000965c8e7220 */ /* 0x080fe40000410000 */
[-C--:B---3--:R-:W-:Y:S02]  /*36d0*/  FMUL.FTZ R141, R93, R150.reuse ;  /* 0x000000965d8d7220 */ /* 0x088fe40000410000 */
[----:B------:R-:W-:Y:S01]  /*36e0*/  FMUL.FTZ R148, R94, R150 ;  /* 0x000000965e947220 */ /* 0x000fe20000410000 */
[----:B------:R-:W-:Y:S01]  /*36f0*/  HFMA2.MMA R154, -RZ, RZ, 0, 0 ;  /* 0x00000000ff9a7435 */ /* 0x000fe200000001ff */
[----:B------:R-:W3:Y:S01]  /*3700*/  MUFU.EX2 R140, R140 ;  /* 0x0000008c008c7308 */ /* 0x000ee20000000800 */
[----:B------:R-:W-:-:S04]  /*3710*/  @P0 IMAD R131, R130, c[0x0][0x16c], R129 ;  /* 0x00005b0082830a24 */ /* 0x000fc800078e0281 */
[----:B------:R-:W-:-:S03]  /*3720*/  @P0 IMAD.WIDE R130, R131, 0x8, R10 ;  /* 0x0000000883820825 */ /* 0x000fc600078e020a */
[----:B------:R-:W0:Y:S01]  /*3730*/  MUFU.EX2 R145, R145 ;  /* 0x0000009100917308 */ /* 0x000e220000000800 */
[----:B------:R-:W-:Y:S01]  /*3740*/  HADD2.F32 R133, -RZ, R172.H0_H0 ;  /* 0x200000acff857230 */ /* 0x000fe20000004100 */
[----:B------:R1:W5:Y:S06]  /*3750*/  @P0 LDG.E R154, [R130.64+0x4] ;  /* 0x00000404829a0981 */ /* 0x00036c000c1e1900 */
[----:B------:R-:W0:Y:S01]  /*3760*/  MUFU.EX2 R143, R143 ;  /* 0x0000008f008f7308 */ /* 0x000e220000000800 */
[----:B------:R-:W-:-:S07]  /*3770*/  HADD2.F32 R120, -RZ, R78.H0_H0 ;  /* 0x2000004eff787230 */ /* 0x000fce0000004100 */
[----:B------:R-:W0:Y:S01]  /*3780*/  MUFU.EX2 R142, R142 ;  /* 0x0000008e008e7308 */ /* 0x000e220000000800 */
[----:B-1----:R-:W-:-:S07]  /*3790*/  HADD2.F32 R131, -RZ, R79.H0_H0 ;  /* 0x2000004fff837230 */ /* 0x002fce0000004100 */
[----:B------:R-:W1:Y:S01]  /*37a0*/  MUFU.EX2 R141, R141 ;  /* 0x0000008d008d7308 */ /* 0x000e620000000800 */
[----:B------:R-:W-:-:S07]  /*37b0*/  HADD2.F32 R124, -RZ, R80.H0_H0 ;  /* 0x20000050ff7c7230 */ /* 0x000fce0000004100 */
[----:B------:R-:W0:Y:S01]  /*37c0*/  MUFU.EX2 R148, R148 ;  /* 0x0000009400947308 */ /* 0x000e220000000800 */
[----:B------:R-:W-:Y:S02]  /*37d0*/  HADD2.F32 R137, -RZ, R81.H0_H0 ;  /* 0x20000051ff897230 */ /* 0x000fe40000004100 */
[----:B------:R-:W-:Y:S02]  /*37e0*/  HADD2.F32 R126, -RZ, R82.H0_H0 ;  /* 0x20000052ff7e7230 */ /* 0x000fe40000004100 */
[----:B------:R-:W-:Y:S01]  /*37f0*/  HADD2.F32 R135, -RZ, R83.H0_H0 ;  /* 0x20000053ff877230 */ /* 0x000fe20000004100 */
[----:B------:R-:W-:Y:S01]  /*3800*/  BSSY B0, `(.L_x_7006) ;  /* 0x0000017000007945 */ /* 0x000fe20003800000 */
[----:B------:R-:W-:Y:S01]  /*3810*/  ISETP.NE.AND P4, PT, R168, 0x1f, PT ;  /* 0x0000001fa800780c */ /* 0x000fe20003f85270 */
[----:B------:R-:W-:Y:S01]  /*3820*/  HADD2.F32 R122, -RZ, R84.H0_H0 ;  /* 0x20000054ff7a7230 */ /* 0x000fe20000004100 */
[----:B------:R-:W-:Y:S02]  /*3830*/  FMUL.FTZ R157, R88, R133 ;  /* 0x00000085589d7220 */ /* 0x000fe40000410000 */
[----:B------:R-:W-:-:S02]  /*3840*/  FMUL.FTZ R153, R89, R120 ;  /* 0x0000007859997220 */ /* 0x000fc40000410000 */
[----:B------:R-:W-:Y:S02]  /*3850*/  FMUL.FTZ R155, R90, R131 ;  /* 0x000000835a9b7220 */ /* 0x000fe40000410000 */
[----:B------:R-:W-:Y:S02]  /*3860*/  FMUL.FTZ R151, R91, R124 ;  /* 0x0000007c5b977220 */ /* 0x000fe40000410000 */
[----:B------:R-:W-:Y:S02]  /*3870*/  FMUL.FTZ R147, R92, R137 ;  /* 0x000000895c937220 */ /* 0x000fe40000410000 */
[----:B------:R-:W-:Y:S02]  /*3880*/  FMUL.FTZ R149, R93, R126 ;  /* 0x0000007e5d957220 */ /* 0x000fe40000410000 */
[----:B------:R-:W-:Y:S02]  /*3890*/  FMUL.FTZ R146, R94, R135 ;  /* 0x000000875e927220 */ /* 0x000fe40000410000 */
[----:B----4-:R-:W-:-:S02]  /*38a0*/  FMUL.FTZ R189, R107, R30 ;  /* 0x0000001e6bbd7220 */ /* 0x010fc40000410000 */
[-C--:B------:R-:W-:Y:S02]  /*38b0*/  FMUL.FTZ R180, R109, R30.reuse ;  /* 0x0000001e6db47220 */ /* 0x080fe40000410000 */
[----:B------:R-:W-:Y:S02]  /*38c0*/  FMUL.FTZ R165, R105, R30 ;  /* 0x0000001e69a57220 */ /* 0x000fe40000410000 */
[----:B---3--:R-:W-:Y:S01]  /*38d0*/  FFMA.FTZ R156, R140, R180, R189 ;  /* 0x000000b48c9c7223 */ /* 0x008fe200000100bd */
[----:B------:R-:W-:Y:S05]  /*38e0*/  @P3 BRA `(.L_x_7007) ;  /* 0x0000008000003947 */ /* 0x000fea0003800000 */
[----:B012---:R-:W-:Y:S02]  /*38f0*/  ISETP.NE.AND P1, PT, R170, c[0x0][0x174], PT ;  /* 0x00005d00aa007a0c */ /* 0x007fe40003f25270 */
[----:B------:R-:W-:-:S11]  /*3900*/  MOV R161, 0x3f800000 ;  /* 0x3f80000000a17802 */ /* 0x000fd60000000f00 */
[----:B------:R-:W-:-:S04]  /*3910*/  @P1 IADD3 R130, -R51, c[0x0][0x174], RZ ;  /* 0x00005d0033821a10 */ /* 0x000fc80007ffe1ff */
[----:B------:R-:W-:-:S04]  /*3920*/  @P1 LEA.HI R31, R130, R130, RZ, 0x1 ;  /* 0x00000082821f1211 */ /* 0x000fc800078f08ff */
[----:B------:R-:W-:-:S05]  /*3930*/  @P1 LOP3.LUT R31, R31, 0xfffffe, RZ, 0xc0, !PT ;  /* 0x00fffffe1f1f1812 */ /* 0x000fca00078ec0ff */
[----:B------:R-:W-:-:S05]  /*3940*/  @P1 IMAD.IADD R130, R130, 0x1, -R31 ;  /* 0x0000000182821824 */ /* 0x000fca00078e0a1f */
[----:B------:R-:W-:-:S05]  /*3950*/  @P1 LEA R130, R130, R129, 0x8 ;  /* 0x0000008182821211 */ /* 0x000fca00078e40ff */
[----:B------:R0:W1:Y:S02]  /*3960*/  @P1 LDS R161, [R130.X4+0x878] ;  /* 0x0008780082a11984 */ /* 0x0000640000004800 */
.L_x_7007:
[----:B012---:R-:W-:Y:S05]  /*3970*/  BSYNC B0 ;  /* 0x0000000000007941 */ /* 0x007fea0003800000 */
.L_x_7006:
        /* <DEDUP_REMOVED lines=9> */
[----:B------:R-:W0:Y:S01]  /*3a10*/  MUFU.EX2 R150, R150 ;  /* 0x0000009600967308 */ /* 0x000e220000000800 */
[----:B------:R-:W-:Y:S01]  /*3a20*/  FMUL.FTZ R185, R101, R30 ;  /* 0x0000001e65b97220 */ /* 0x000fe20000410000 */
[----:B------:R-:W-:Y:S01]  /*3a30*/  ISETP.GE.AND P1, PT, R50, 0x1, PT ;  /* 0x000000013200780c */ /* 0x000fe20003f26270 */
[C---:B------:R-:W-:Y:S01]  /*3a40*/  FFMA.FTZ R163, R141.reuse, R156, R187 ;  /* 0x0000009c8da37223 */ /* 0x040fe200000100bb */
[----:B------:R-:W-:Y:S01]  /*3a50*/  ISETP.GE.U32.AND P5, PT, R168, 0x18, PT ;  /* 0x00000018a800780c */ /* 0x000fe20003fa6070 */
[----:B------:R-:W-:Y:S01]  /*3a60*/  FMUL.FTZ R31, R141, R130 ;  /* 0x000000828d1f7220 */ /* 0x000fe20000410000 */
[----:B------:R-:W-:Y:S01]  /*3a70*/  ISETP.NE.AND P6, PT, R41, RZ, PT ;  /* 0x000000ff2900720c */ /* 0x000fe20003fc5270 */
[----:B------:R-:W-:Y:S01]  /*3a80*/  FMUL.FTZ R162, R99, R30 ;  /* 0x0000001e63a27220 */ /* 0x000fe20000410000 */
[----:B------:R-:W-:Y:S01]  /*3a90*/  BSSY B0, `(.L_x_7008) ;  /* 0x00000b8000007945 */ /* 0x000fe20003800000 */
[----:B------:R-:W-:-:S02]  /*3aa0*/  FFMA.FTZ R163, R142, R163, R185 ;  /* 0x000000a38ea37223 */ /* 0x000fc400000100b9 */
[----:B------:R-:W-:Y:S02]  /*3ab0*/  FMUL.FTZ R130, R142, R31 ;  /* 0x0000001f8e827220 */ /* 0x000fe40000410000 */
[-C--:B------:R-:W-:Y:S02]  /*3ac0*/  FMUL.FTZ R169, R96, R30.reuse ;  /* 0x0000001e60a97220 */ /* 0x080fe40000410000 */
[----:B------:R-:W-:Y:S02]  /*3ad0*/  FMUL.FTZ R186, R97, R30 ;  /* 0x0000001e61ba7220 */ /* 0x000fe40000410000 */
[C---:B------:R-:W-:Y:S02]  /*3ae0*/  FFMA.FTZ R156, R143.reuse, R163, R162 ;  /* 0x000000a38f9c7223 */ /* 0x040fe400000100a2 */
[----:B------:R-:W-:Y:S01]  /*3af0*/  FMUL.FTZ R30, R143, R130 ;  /* 0x000000828f1e7220 */ /* 0x000fe20000410000 */
[----:B------:R-:W-:Y:S01]  /*3b00*/  HADD2.F32 R130, -RZ, R132.H0_H0 ;  /* 0x20000084ff827230 */ /* 0x000fe20000004100 */
[C---:B------:R-:W-:Y:S01]  /*3b10*/  FFMA.FTZ R156, R145.reuse, R156, R186 ;  /* 0x0000009c919c7223 */ /* 0x040fe200000100ba */
[----:B------:R-:W-:Y:S01]  /*3b20*/  HADD2.F32 R132, -RZ, R136.H0_H0 ;  /* 0x20000088ff847230 */ /* 0x000fe20000004100 */
[----:B------:R-:W-:Y:S01]  /*3b30*/  FMUL.FTZ R31, R145, R30 ;  /* 0x0000001e911f7220 */ /* 0x000fe20000410000 */
[----:B------:R-:W-:Y:S01]  /*3b40*/  HADD2.F32 R136, -RZ, R139.H0_H0 ;  /* 0x2000008bff887230 */ /* 0x000fe20000004100 */
[C---:B0-----:R-:W-:Y:S01]  /*3b50*/  FFMA.FTZ R171, R150.reuse, R156, R169 ;  /* 0x0000009c96ab7223 */ /* 0x041fe200000100a9 */
[----:B------:R-:W-:Y:S01]  /*3b60*/  HADD2.F32 R139, -RZ, R152.H0_H0 ;  /* 0x20000098ff8b7230 */ /* 0x000fe20000004100 */
[----:B------:R-:W-:-:S02]  /*3b70*/  FMUL.FTZ R182, R150, R31 ;  /* 0x0000001f96b67220 */ /* 0x000fc40000410000 */
[----:B------:R-:W-:Y:S01]  /*3b80*/  FMUL.FTZ R174, R128, R157 ;  /* 0x0000009d80ae7220 */ /* 0x000fe20000410000 */
[----:B------:R-:W0:Y:S01]  /*3b90*/  SHFL.DOWN PT, R167, R171, 0x1, 0x1f ;  /* 0x08201f00aba77f89 */ /* 0x000e2200000e0000 */
[----:B------:R-:W-:Y:S02]  /*3ba0*/  FMUL.FTZ R179, R130, R153 ;  /* 0x0000009982b37220 */ /* 0x000fe40000410000 */
[----:B------:R-:W-:Y:S01]  /*3bb0*/  FMUL.FTZ R160, R132, R155 ;  /* 0x0000009b84a07220 */ /* 0x000fe20000410000 */
[----:B------:R-:W1:Y:S01]  /*3bc0*/  SHFL.DOWN PT, R163, R182, 0x1, 0x1f ;  /* 0x08201f00b6a37f89 */ /* 0x000e6200000e0000 */
[----:B------:R-:W-:Y:S02]  /*3bd0*/  FFMA.FTZ R30, R150, R174, R179 ;  /* 0x000000ae961e7223 */ /* 0x000fe400000100b3 */
[----:B------:R-:W-:Y:S02]  /*3be0*/  FMUL.FTZ R158, R33, R150 ;  /* 0x00000096219e7220 */ /* 0x000fe40000410000 */
        /* <DEDUP_REMOVED lines=16> */
[C---:B0-----:R-:W-:Y:S02]  /*3cf0*/  @P4 FFMA.FTZ R171, R182.reuse, R167, R171 ;  /* 0x000000a7b6ab4223 */ /* 0x041fe400000100ab */
[----:B-1----:R-:W-:Y:S01]  /*3d00*/  @P4 FMUL.FTZ R182, R182, R163 ;  /* 0x000000a3b6b64220 */ /* 0x002fe20000410000 */
[----:B------:R-:W-:Y:S01]  /*3d10*/  ISETP.GE.U32.AND P4, PT, R168, 0x1e, PT ;  /* 0x0000001ea800780c */ /* 0x000fe20003f86070 */
[----:B------:R-:W-:-:S02]  /*3d20*/  FFMA.FTZ R167, R140, R152, R173 ;  /* 0x000000988ca77223 */ /* 0x000fc400000100ad */
[----:B------:R-:W-:Y:S01]  /*3d30*/  FMUL.FTZ R176, R140, R31 ;  /* 0x0000001f8cb07220 */ /* 0x000fe20000410000 */
[----:B------:R-:W0:Y:S04]  /*3d40*/  SHFL.DOWN PT, R152, R171, 0x2, 0x1f ;  /* 0x08401f00ab987f89 */ /* 0x000e2800000e0000 */
[----:B------:R-:W1:Y:S04]  /*3d50*/  SHFL.DOWN PT, R163, R182, 0x2, 0x1f ;  /* 0x08401f00b6a37f89 */ /* 0x000e6800000e0000 */
[----:B------:R-:W2:Y:S04]  /*3d60*/  SHFL.UP PT, R30, R167, 0x1, RZ ;  /* 0x04200000a71e7989 */ /* 0x000ea800000e00ff */
[----:B------:R-:W3:Y:S01]  /*3d70*/  SHFL.UP PT, R31, R176, 0x1, RZ ;  /* 0x04200000b01f7989 */ /* 0x000ee200000e00ff */
[----:B0-----:R-:W-:-:S02]  /*3d80*/  @!P4 FFMA.FTZ R171, R182, R152, R171 ;  /* 0x00000098b6abc223 */ /* 0x001fc400000100ab */
[----:B-1----:R-:W-:-:S03]  /*3d90*/  @!P4 FMUL.FTZ R182, R182, R163 ;  /* 0x000000a3b6b6c220 */ /* 0x002fc60000410000 */
        /* <DEDUP_REMOVED lines=15> */
[----:B---3--:R-:W-:Y:S02]  /*3e90*/  @P1 FMUL.FTZ R176, R176, R31 ;  /* 0x0000001fb0b01220 */ /* 0x008fe40000410000 */
[----:B------:R-:W2:Y:S01]  /*3ea0*/  SHFL.UP PT, R152, R167, 0x4, RZ ;  /* 0x04800000a7987989 */ /* 0x000ea200000e00ff */
[----:B------:R-:W-:Y:S01]  /*3eb0*/  ISETP.GE.AND P1, PT, R170, c[0x0][0x174], PT ;  /* 0x00005d00aa007a0c */ /* 0x000fe20003f26270 */
[----:B------:R-:W-:-:S02]  /*3ec0*/  IMAD.MOV.U32 R31, RZ, RZ, RZ ;  /* 0x000000ffff1f7224 */ /* 0x000fc400078e00ff */
[----:B------:R-:W3:Y:S01]  /*3ed0*/  SHFL.UP PT, R163, R176, 0x4, RZ ;  /* 0x04800000b0a37989 */ /* 0x000ee200000e00ff */
[----:B------:R-:W-:Y:S01]  /*3ee0*/  ISETP.NE.OR P1, PT, R168, RZ, P1 ;  /* 0x000000ffa800720c */ /* 0x000fe20000f25670 */
[----:B0-----:R-:W-:-:S12]  /*3ef0*/  @!P5 FFMA.FTZ R171, R182, R178, R171 ;  /* 0x000000b2b6abd223 */ /* 0x001fd800000100ab */
[----:B------:R-:W-:Y:S01]  /*3f00*/  @!P1 LDS.64 R30, [R129.X8+0x10f8] ;  /* 0x0010f800811e9984 */ /* 0x000fe20000008a00 */
[----:B------:R-:W-:Y:S01]  /*3f10*/  ISETP.GE.AND P1, PT, R50, 0x8, PT ;  /* 0x000000083200780c */ /* 0x000fe20003f26270 */
[----:B-1----:R-:W-:Y:S02]  /*3f20*/  @!P5 FMUL.FTZ R182, R182, R181 ;  /* 0x000000b5b6b6d220 */ /* 0x002fe40000410000 */
[----:B------:R-:W0:Y:S01]  /*3f30*/  SHFL.DOWN PT, R178, R171, 0x10, 0x1f ;  /* 0x0a001f00abb27f89 */ /* 0x000e2200000e0000 */
[----:B--2---:R-:W-:-:S03]  /*3f40*/  @P4 FFMA.FTZ R167, R176, R152, R167 ;  /* 0x00000098b0a74223 */ /* 0x004fc600000100a7 */
[----:B------:R-:W1:Y:S01]  /*3f50*/  SHFL.DOWN PT, R181, R182, 0x10, 0x1f ;  /* 0x0a001f00b6b57f89 */ /* 0x000e6200000e0000 */
[----:B---3--:R-:W-:Y:S01]  /*3f60*/  @P4 FMUL.FTZ R176, R176, R163 ;  /* 0x000000a3b0b04220 */ /* 0x008fe20000410000 */
[----:B------:R-:W-:Y:S02]  /*3f70*/  ISETP.GE.U32.AND P4, PT, R168, 0x10, PT ;  /* 0x00000010a800780c */ /* 0x000fe40003f86070 */
[----:B------:R-:W2:Y:S04]  /*3f80*/  SHFL.UP PT, R152, R167, 0x8, RZ ;  /* 0x05000000a7987989 */ /* 0x000ea800000e00ff */
[----:B------:R-:W3:Y:S07]  /*3f90*/  SHFL.UP PT, R163, R176, 0x8, RZ ;  /* 0x05000000b0a37989 */ /* 0x000eee00000e00ff */
[----:B0-----:R-:W-:-:S02]  /*3fa0*/  @!P4 FFMA.FTZ R171, R182, R178, R171 ;  /* 0x000000b2b6abc223 */ /* 0x001fc400000100ab */
[----:B-1----:R-:W-:-:S03]  /*3fb0*/  @!P4 FMUL.FTZ R182, R182, R181 ;  /* 0x000000b5b6b6c220 */ /* 0x002fc60000410000 */
[----:B------:R-:W-:Y:S01]  /*3fc0*/  SHFL.DOWN PT, R188, R171, 0x1, 0x1f ;  /* 0x08201f00abbc7f89 */ /* 0x000fe200000e0000 */
[----:B--2---:R-:W-:-:S03]  /*3fd0*/  @P1 FFMA.FTZ R167, R176, R152, R167 ;  /* 0x00000098b0a71223 */ /* 0x004fc600000100a7 */
[----:B------:R-:W-:Y:S01]  /*3fe0*/  SHFL.DOWN PT, R181, R182, 0x1, 0x1f ;  /* 0x08201f00b6b57f89 */ /* 0x000fe200000e0000 */
[----:B---3--:R-:W-:-:S03]  /*3ff0*/  @P1 FMUL.FTZ R176, R176, R163 ;  /* 0x000000a3b0b01220 */ /* 0x008fc60000410000 */
[----:B------:R-:W0:Y:S01]  /*4000*/  SHFL.IDX PT, R178, R31, RZ, 0x1f ;  /* 0x00001fff1fb27589 */ /* 0x000e2200000e0000 */
[----:B------:R-:W-:-:S03]  /*4010*/  ISETP.GE.AND P1, PT, R50, 0x10, PT ;  /* 0x000000103200780c */ /* 0x000fc60003f26270 */
[----:B------:R-:W1:Y:S04]  /*4020*/  SHFL.UP PT, R152, R167, 0x10, RZ ;  /* 0x06000000a7987989 */ /* 0x000e6800000e00ff */
[----:B------:R-:W2:Y:S04]  /*4030*/  SHFL.UP PT, R163, R176, 0x10, RZ ;  /* 0x06000000b0a37989 */ /* 0x000ea800000e00ff */
[----:B------:R-:W-:Y:S04]  /*4040*/  SHFL.IDX PT, R184, R171, RZ, 0x1f ;  /* 0x00001fffabb87589 */ /* 0x000fe800000e0000 */
[----:B------:R-:W3:Y:S01]  /*4050*/  SHFL.IDX PT, R183, R182, RZ, 0x1f ;  /* 0x00001fffb6b77589 */ /* 0x000ee200000e0000 */
[----:B0-----:R-:W-:-:S02]  /*4060*/  @P3 FFMA.FTZ R178, R181, R178, R188 ;  /* 0x000000b2b5b23223 */ /* 0x001fc400000100bc */
[----:B-1----:R-:W-:Y:S02]  /*4070*/  @P1 FFMA.FTZ R167, R176, R152, R167 ;  /* 0x00000098b0a71223 */ /* 0x002fe400000100a7 */
[----:B------:R-:W-:Y:S02]  /*4080*/  FFMA.FTZ R161, R178, R161, R180 ;  /* 0x000000a1b2a17223 */ /* 0x000fe400000100b4 */
[----:B--2---:R-:W-:Y:S01]  /*4090*/  @P1 FMUL.FTZ R176, R176, R163 ;  /* 0x000000a3b0b01220 */ /* 0x004fe20000410000 */
[----:B-----5:R0:W-:Y:S01]  /*40a0*/  SHFL.IDX PT, R180, R154, RZ, 0x1f ;  /* 0x00001fff9ab47589 */ /* 0x0201e200000e0000 */
[----:B------:R-:W-:-:S03]  /*40b0*/  FFMA.FTZ R163, R140, R161, R189 ;  /* 0x000000a18ca37223 */ /* 0x000fc600000100bd */
[----:B------:R1:W-:Y:S01]  /*40c0*/  SHFL.UP PT, R181, R167, 0x1, RZ ;  /* 0x04200000a7b57989 */ /* 0x0003e200000e00ff */
[----:B------:R-:W-:Y:S02]  /*40d0*/  FFMA.FTZ R152, R148, R163, R165 ;  /* 0x000000a394987223 */ /* 0x000fe400000100a5 */
[----:B---3--:R-:W-:Y:S01]  /*40e0*/  FFMA.FTZ R31, R183, R31, R184 ;  /* 0x0000001fb71f7223 */ /* 0x008fe200000100b8 */
[----:B------:R-:W2:Y:S01]  /*40f0*/  SHFL.UP PT, R178, R176, 0x1, RZ ;  /* 0x04200000b0b27989 */ /* 0x000ea200000e00ff */
[-C--:B------:R-:W-:Y:S02]  /*4100*/  FFMA.FTZ R171, R141, R152.reuse, R187 ;  /* 0x000000988dab7223 */ /* 0x080fe400000100bb */
[----:B------:R-:W-:Y:S02]  /*4110*/  FMUL.FTZ R191, R93, R152 ;  /* 0x000000985dbf7220 */ /* 0x000fe40000410000 */
[----:B0-----:R-:W-:Y:S02]  /*4120*/  FFMA.FTZ R154, R142, R171, R185 ;  /* 0x000000ab8e9a7223 */ /* 0x001fe400000100b9 */
[----:B------:R-:W-:-:S02]  /*4130*/  FMUL.FTZ R30, R183, R30 ;  /* 0x0000001eb71e7220 */ /* 0x000fc40000410000 */
[----:B------:R-:W-:Y:S02]  /*4140*/  FMUL.FTZ R193, R126, R191 ;  /* 0x000000bf7ec17220 */ /* 0x000fe40000410000 */
[----:B-1----:R-:W-:Y:S01]  /*4150*/  FFMA.FTZ R167, R143, R154, R162 ;  /* 0x0000009a8fa77223 */ /* 0x002fe200000100a2 */
[----:B------:R0:W-:Y:S01]  /*4160*/  @!P6 STS.64 [R129.X8+0x10f8], R30 ;  /* 0x0010f81e8100e388 */ /* 0x0001e20000008a00 */
[----:B------:R-:W-:Y:S02]  /*4170*/  FMUL.FTZ R182, R94, R163 ;  /* 0x000000a35eb67220 */ /* 0x000fe40000410000 */
[-C--:B------:R-:W-:Y:S01]  /*4180*/  FFMA.FTZ R165, R145, R167.reuse, R186 ;  /* 0x000000a791a57223 */ /* 0x080fe200000100ba */
[----:B------:R1:W-:Y:S01]  /*4190*/  STS [R52.X4+0x234], R193 ;  /* 0x000234c134007388 */ /* 0x0003e20000004800 */
[----:B------:R-:W-:Y:S02]  /*41a0*/  FMUL.FTZ R162, R90, R167 ;  /* 0x000000a75aa27220 */ /* 0x000fe40000410000 */
[----:B------:R-:W-:-:S02]  /*41b0*/  FFMA.FTZ R169, R150, R165, R169 ;  /* 0x000000a596a97223 */ /* 0x000fc400000100a9 */
[----:B------:R-:W-:Y:S02]  /*41c0*/  FMUL.FTZ R185, R91, R154 ;  /* 0x0000009a5bb97220 */ /* 0x000fe40000410000 */
[----:B------:R-:W-:Y:S02]  /*41d0*/  FMUL.FTZ R183, R135, R182 ;  /* 0x000000b687b77220 */ /* 0x000fe40000410000 */
[----:B--2---:R-:W-:Y:S02]  /*41e0*/  @P2 FFMA.FTZ R180, R178, R180, R181 ;  /* 0x000000b4b2b42223 */ /* 0x004fe400000100b5 */
[----:B0-----:R-:W-:Y:S01]  /*41f0*/  FMUL.FTZ R30, R88, R169 ;  /* 0x000000a9581e7220 */ /* 0x001fe20000410000 */
[----:B------:R0:W-:Y:S01]  /*4200*/  STS [R52.X4+0x238], R183 ;  /* 0x000238b734007388 */ /* 0x0001e20000004800 */
[----:B-1----:R-:W-:Y:S02]  /*4210*/  FFMA.FTZ R193, R33, R180, R174 ;  /* 0x000000b421c17223 */ /* 0x002fe400000100ae */
[----:B------:R-:W-:-:S02]  /*4220*/  FMUL.FTZ R31, R133, R30 ;  /* 0x0000001e851f7220 */ /* 0x000fc40000410000 */
[-C--:B------:R-:W-:Y:S02]  /*4230*/  FFMA.FTZ R179, R150, R193.reuse, R179 ;  /* 0x000000c196b37223 */ /* 0x080fe400000100b3 */
[----:B------:R-:W-:Y:S01]  /*4240*/  FFMA.FTZ R150, R96, R193, RZ ;  /* 0x000000c160967223 */ /* 0x000fe200000100ff */
[----:B------:R1:W-:Y:S01]  /*4250*/  STS [R52.X4+0x220], R31 ;  /* 0x0002201f34007388 */ /* 0x0003e20000004800 */
[----:B------:R-:W-:Y:S02]  /*4260*/  FFMA.FTZ R145, R145, R179, R160 ;  /* 0x000000b391917223 */ /* 0x000fe400000100a0 */
[----:B------:R-:W-:Y:S02]  /*4270*/  FFMA.FTZ R157, R128, -R157, R193 ;  /* 0x8000009d809d7223 */ /* 0x000fe400000100c1 */
[----:B------:R-:W-:Y:S02]  /*4280*/  FMUL.FTZ R181, R89, R165 ;  /* 0x000000a559b57220 */ /* 0x000fe40000410000 */
[----:B------:R-:W-:-:S02]  /*4290*/  FFMA.FTZ R153, R130, -R153, R179 ;  /* 0x8000009982997223 */ /* 0x000fc400000100b3 */
[----:B------:R-:W-:Y:S02]  /*42a0*/  FFMA.FTZ R150, R97, R179, R150 ;  /* 0x000000b361967223 */ /* 0x000fe40000010096 */
[----:B------:R-:W-:Y:S01]  /*42b0*/  FFMA.FTZ R143, R143, R145, R156 ;  /* 0x000000918f8f7223 */ /* 0x000fe2000001009c */
[----:B------:R-:W-:Y:S01]  /*42c0*/  IADD3 R156, -R2, c[0x0][0x168], -R41 ;  /* 0x00005a00029c7a10 */ /* 0x000fe20007ffe929 */
[----:B------:R-:W-:Y:S02]  /*42d0*/  FFMA.FTZ R30, R157, R30, RZ ;  /* 0x0000001e9d1e7223 */ /* 0x000fe400000100ff */
[----:B------:R-:W-:Y:S01]  /*42e0*/  FFMA.FTZ R155, R132, -R155, R145 ;  /* 0x8000009b849b7223 */ /* 0x000fe20000010091 */
[C---:B------:R-:W-:Y:S01]  /*42f0*/  ISETP.GE.AND P1, PT, R156.reuse, 0x1, PT ;  /* 0x000000019c00780c */ /* 0x040fe20003f26270 */
[----:B------:R-:W-:Y:S01]  /*4300*/  FFMA.FTZ R150, R99, R145, R150 ;  /* 0x0000009163967223 */ /* 0x000fe20000010096 */
[----:B------:R-:W-:Y:S01]  /*4310*/  ISETP.GE.AND P2, PT, R156, 0x21, PT ;  /* 0x000000219c00780c */ /* 0x000fe20003f46270 */
[----:B------:R-:W-:Y:S01]  /*4320*/  FFMA.FTZ R142, R142, R143, R175 ;  /* 0x0000008f8e8e7223 */ /* 0x000fe200000100af */
[----:B------:R-:W-:Y:S01]  /*4330*/  SHF.L.U32 R175, R127, 0x2, RZ ;  /* 0x000000027faf7819 */ /* 0x000fe200000006ff */
[----:B------:R-:W-:-:S02]  /*4340*/  FFMA.FTZ R30, R153, R181, R30 ;  /* 0x000000b5991e7223 */ /* 0x000fc4000001001e */
[----:B------:R-:W-:Y:S02]  /*4350*/  FFMA.FTZ R151, R134, -R151, R143 ;  /* 0x8000009786977223 */ /* 0x000fe4000001008f */
[----:B------:R-:W-:Y:S02]  /*4360*/  FFMA.FTZ R150, R101, R143, R150 ;  /* 0x0000008f65967223 */ /* 0x000fe40000010096 */
[----:B------:R-:W-:Y:S02]  /*4370*/  FFMA.FTZ R141, R141, R142, R158 ;  /* 0x0000008e8d8d7223 */ /* 0x000fe4000001009e */
[----:B------:R-:W-:Y:S02]  /*4380*/  FFMA.FTZ R30, R155, R162, R30 ;  /* 0x000000a29b1e7223 */ /* 0x000fe4000001001e */
[----:B------:R-:W-:Y:S02]  /*4390*/  FMUL.FTZ R184, R95, R161 ;  /* 0x000000a15fb87220 */ /* 0x000fe40000410000 */
[----:B------:R-:W-:-:S02]  /*43a0*/  FMUL.FTZ R176, R92, R171 ;  /* 0x000000ab5cb07220 */ /* 0x000fc40000410000 */
[----:B------:R-:W-:Y:S02]  /*43b0*/  FFMA.FTZ R147, R136, -R147, R142 ;  /* 0x8000009388937223 */ /* 0x000fe4000001008e */
[----:B------:R-:W-:Y:S01]  /*43c0*/  FFMA.FTZ R150, R103, R142, R150 ;  /* 0x0000008e67967223 */ /* 0x000fe20000010096 */
[----:B------:R-:W-:Y:S01]  /*43d0*/  SHF.L.U64.HI R142, R127, 0x2, R116 ;  /* 0x000000027f8e7819 */ /* 0x000fe20000010274 */
[----:B------:R-:W-:Y:S02]  /*43e0*/  FFMA.FTZ R148, R148, R141, R177 ;  /* 0x0000008d94947223 */ /* 0x000fe400000100b1 */
[----:B------:R-:W-:Y:S02]  /*43f0*/  FFMA.FTZ R30, R151, R185, R30 ;  /* 0x000000b9971e7223 */ /* 0x000fe4000001001e */
[----:B------:R-:W-:Y:S02]  /*4400*/  FMUL.FTZ R195, R122, R184 ;  /* 0x000000b87ac37220 */ /* 0x000fe40000410000 */
[----:B------:R-:W-:-:S02]  /*4410*/  FMUL.FTZ R189, R137, R176 ;  /* 0x000000b089bd7220 */ /* 0x000fc40000410000 */
[----:B------:R-:W-:Y:S01]  /*4420*/  FMUL.FTZ R187, R124, R185 ;  /* 0x000000b97cbb7220 */ /* 0x000fe20000410000 */
[----:B------:R1:W-:Y:S01]  /*4430*/  STS [R52.X4+0x23c], R195 ;  /* 0x00023cc334007388 */ /* 0x0003e20000004800 */
[----:B0-----:R-:W-:Y:S02]  /*4440*/  FMUL.FTZ R183, R131, R162 ;  /* 0x000000a283b77220 */ /* 0x001fe40000410000 */
[----:B------:R-:W-:Y:S01]  /*4450*/  FMUL.FTZ R33, R120, R181 ;  /* 0x000000b578217220 */ /* 0x000fe20000410000 */
[----:B------:R1:W-:Y:S01]  /*4460*/  STS [R52.X4+0x230], R189 ;  /* 0x000230bd34007388 */ /* 0x0003e20000004800 */
[----:B------:R-:W-:Y:S02]  /*4470*/  FFMA.FTZ R149, R138, -R149, R141 ;  /* 0x800000958a957223 */ /* 0x000fe4000001008d */
[----:B------:R-:W-:Y:S01]  /*4480*/  FFMA.FTZ R150, R105, R141, R150 ;  /* 0x0000008d69967223 */ /* 0x000fe20000010096 */
[----:B------:R1:W-:Y:S01]  /*4490*/  STS [R52.X4+0x22c], R187 ;  /* 0x00022cbb34007388 */ /* 0x0003e20000004800 */
[----:B------:R-:W-:-:S02]  /*44a0*/  FFMA.FTZ R140, R140, R148, R173 ;  /* 0x000000948c8c7223 */ /* 0x000fc400000100ad */
[----:B------:R-:W-:Y:S01]  /*44b0*/  FFMA.FTZ R30, R147, R176, R30 ;  /* 0x000000b0931e7223 */ /* 0x000fe2000001001e */
[----:B------:R1:W-:Y:S01]  /*44c0*/  STS [R52.X4+0x228], R183 ;  /* 0x000228b734007388 */ /* 0x0003e20000004800 */
[----:B------:R-:W-:Y:S02]  /*44d0*/  FFMA.FTZ R141, R139, -R146, R148 ;  /* 0x800000928b8d7223 */ /* 0x000fe40000010094 */
[----:B------:R-:W-:Y:S01]  /*44e0*/  FFMA.FTZ R150, R107, R148, R150 ;  /* 0x000000946b967223 */ /* 0x000fe20000010096 */
[----:B------:R1:W-:Y:S01]  /*44f0*/  STS [R52.X4+0x224], R33 ;  /* 0x0002242134007388 */ /* 0x0003e20000004800 */
[----:B------:R-:W-:Y:S02]  /*4500*/  FFMA.FTZ R30, R149, R191, R30 ;  /* 0x000000bf951e7223 */ /* 0x000fe4000001001e */
[----:B------:R-:W-:Y:S02]  /*4510*/  FFMA.FTZ R159, R144, -R159, R140 ;  /* 0x8000009f909f7223 */ /* 0x000fe4000001008c */
[----:B------:R-:W-:-:S02]  /*4520*/  FFMA.FTZ R145, R109, R140, R150 ;  /* 0x0000008c6d917223 */ /* 0x000fc40000010096 */
[----:B------:R-:W-:Y:S02]  /*4530*/  FFMA.FTZ R146, R141, R182, R30 ;  /* 0x000000b68d927223 */ /* 0x000fe4000001001e */
[----:B------:R-:W-:Y:S02]  /*4540*/  IMAD R142, R142, c[0x0][0x2b0], RZ ;  /* 0x0000ac008e8e7a24 */ /* 0x000fe400078e02ff */
[----:B------:R-:W-:Y:S01]  /*4550*/  FMUL.FTZ R173, R159, R184 ;  /* 0x000000b89fad7220 */ /* 0x000fe20000410000 */
[----:B------:R-:W-:Y:S06]  /*4560*/  BAR.SYNC.DEFER_BLOCKING 0x0 ;  /* 0x0000000000007b1d */ /* 0x000fec0000010000 */
[----:B------:R-:W-:Y:S05]  /*4570*/  @!P1 BRA `(.L_x_7009) ;  /* 0x0000009000009947 */ /* 0x000fea0003800000 */
[----:B-1----:R-:W-:Y:S01]  /*4580*/  LEA.HI.SX32 R140, R41, R41, 0x1b ;  /* 0x00000029298c7211 */ /* 0x002fe200078fdaff */
[----:B------:R-:W-:-:S02]  /*4590*/  IMAD R32, R32, c[0x0][0x2b0], RZ ;  /* 0x0000ac0020207a24 */ /* 0x000fc400078e02ff */
[C---:B------:R-:W-:Y:S02]  /*45a0*/  IMAD.WIDE.U32 R30, R129.reuse, c[0x0][0x2b0], R28 ;  /* 0x0000ac00811e7a25 */ /* 0x040fe400078e001c */
[----:B------:R-:W0:Y:S02]  /*45b0*/  LDS R143, [R140.X4+0x220] ;  /* 0x000220008c8f7984 */ /* 0x000e240000004800 */
[----:B------:R-:W-:Y:S01]  /*45c0*/  IMAD R33, R129, c[0x0][0x2b4], R32 ;  /* 0x0000ad0081217a24 */ /* 0x000fe200078e0220 */
[----:B------:R-:W-:-:S03]  /*45d0*/  LEA R32, P1, R30, c[0x0][0x318], 0x2 ;  /* 0x0000c6001e207a11 */ /* 0x000fc600078210ff */
[----:B------:R-:W-:-:S05]  /*45e0*/  IMAD.IADD R31, R31, 0x1, R33 ;  /* 0x000000011f1f7824 */ /* 0x000fca00078e0221 */
[----:B------:R-:W-:-:S05]  /*45f0*/  LEA.HI.X R33, R30, c[0x0][0x31c], R31, 0x2, P1 ;  /* 0x0000c7001e217a11 */ /* 0x000fca00008f141f */
[----:B0-----:R0:W-:Y:S02]  /*4600*/  RED.E.ADD.F32.FTZ.RN.STRONG.GPU [R32.64], R143 ;  /* 0x0000008f2000798e */ /* 0x0011e4000c10e784 */
.L_x_7009:
[----:B-1----:R-:W-:Y:S05]  /*4610*/  BSYNC B0 ;  /* 0x0000000000007941 */ /* 0x002fea0003800000 */
.L_x_7008:
        /* <DEDUP_REMOVED lines=8> */
.L_x_7011:
[----:B------:R-:W-:Y:S05]  /*46a0*/  BSYNC B0 ;  /* 0x0000000000007941 */ /* 0x000fea0003800000 */
.L_x_7010:
        /* <DEDUP_REMOVED lines=12> */
.L_x_7013:
[----:B-1----:R-:W-:Y:S05]  /*4770*/  BSYNC B0 ;  /* 0x0000000000007941 */ /* 0x002fea0003800000 */
.L_x_7012:
[----:B--2---:R1:W2:Y:S01]  /*4780*/  LDS R33, [R55.X4+0x3a0] ;  /* 0x0003a00037217984 */ /* 0x0042a20000004800 */
[----:B------:R-:W-:Y:S01]  /*4790*/  BSSY B0, `(.L_x_7014) ;  /* 0x0000005000007945 */ /* 0x000fe20003800000 */
[----:B------:R-:W-:Y:S05]  /*47a0*/  @!P1 BRA `(.L_x_7015) ;  /* 0x0000003000009947 */ /* 0x000fea0003800000 */
[----:B------:R-:W-:-:S04]  /*47b0*/  IMAD.WIDE.U32 R30, R175, c[0x0][0x2b0], R22 ;  /* 0x0000ac00af1e7a25 */ /* 0x000fc800078e0016 */
[----:B------:R-:W-:-:S05]  /*47c0*/  IMAD.IADD R31, R173, 0x1, R31 ;  /* 0x00000001ad1f7824 */ /* 0x000fca00078e021f */
[----:B--2---:R2:W-:Y:S02]  /*47d0*/  RED.E.ADD.F32.FTZ.RN.STRONG.GPU [R30.64], R33 ;  /* 0x000000211e00798e */ /* 0x0045e4000c10e784 */
.L_x_7015:
[----:B------:R-:W-:Y:S05]  /*47e0*/  BSYNC B0 ;  /* 0x0000000000007941 */ /* 0x000fea0003800000 */
.L_x_7014:
[----:B--2---:R2:W3:Y:S01]  /*47f0*/  LDS R33, [R56.X4+0x420] ;  /* 0x0004200038217984 */ /* 0x0044e20000004800 */
[----:B------:R-:W-:Y:S01]  /*4800*/  BSSY B0, `(.L_x_7016) ;  /* 0x0000005000007945 */ /* 0x000fe20003800000 */
[----:B------:R-:W-:Y:S05]  /*4810*/  @!P2 BRA `(.L_x_7017) ;  /* 0x000000300000a947 */ /* 0x000fea0003800000 */
[----:B------:R-:W-:-:S05]  /*4820*/  IMAD.WIDE.U32 R30, R175, c[0x0][0x2b0], R20 ;  /* 0x0000ac00af1e7a25 */ /* 0x000fca00078e0014 */
[----:B------:R-:W-:-:S05]  /*4830*/  IADD3 R31, R173, R31, RZ ;  /* 0x0000001fad1f7210 */ /* 0x000fca0007ffe0ff */
[----:B---3--:R3:W-:Y:S02]  /*4840*/  RED.E.ADD.F32.FTZ.RN.STRONG.GPU [R30.64], R33 ;  /* 0x000000211e00798e */ /* 0x0087e4000c10e784 */
.L_x_7017:
[----:B------:R-:W-:Y:S05]  /*4850*/  BSYNC B0 ;  /* 0x0000000000007941 */ /* 0x000fea0003800000 */
.L_x_7016:
[----:B---3--:R3:W4:Y:S01]  /*4860*/  LDS R33, [R57.X4+0x4a0] ;  /* 0x0004a00039217984 */ /* 0x0087220000004800 */
[----:B------:R-:W-:Y:S01]  /*4870*/  BSSY B0, `(.L_x_7018) ;  /* 0x0000005000007945 */ /* 0x000fe20003800000 */
[----:B------:R-:W-:Y:S05]  /*4880*/  @!P3 BRA `(.L_x_7019) ;  /* 0x000000300000b947 */ /* 0x000fea0003800000 */
[----:B------:R-:W-:-:S05]  /*4890*/  IMAD.WIDE.U32 R30, R175, c[0x0][0x2b0], R18 ;  /* 0x0000ac00af1e7a25 */ /* 0x000fca00078e0012 */
[----:B------:R-:W-:-:S05]  /*48a0*/  IADD3 R31, R173, R31, RZ ;  /* 0x0000001fad1f7210 */ /* 0x000fca0007ffe0ff */
[----:B----4-:R4:W-:Y:S02]  /*48b0*/  RED.E.ADD.F32.FTZ.RN.STRONG.GPU [R30.64], R33 ;  /* 0x000000211e00798e */ /* 0x0109e4000c10e784 */
.L_x_7019:
[----:B------:R-:W-:Y:S05]  /*48c0*/  BSYNC B0 ;  /* 0x0000000000007941 */ /* 0x000fea0003800000 */
.L_x_7018:
[----:B------:R0:W1:Y:S01]  /*48d0*/  LDS R143, [R58.X4+0x520] ;  /* 0x000520003a8f7984 */ /* 0x0000620000004800 */
[----:B------:R-:W-:Y:S01]  /*48e0*/  BSSY B0, `(.L_x_7020) ;  /* 0x0000006000007945 */ /* 0x000fe20003800000 */
[----:B----4-:R-:W-:Y:S01]  /*48f0*/  IMAD.WIDE.U32 R30, R175, c[0x0][0x2b0], R14 ;  /* 0x0000ac00af1e7a25 */ /* 0x010fe200078e000e */
[----:B------:R-:W-:Y:S05]  /*4900*/  @!P4 BRA `(.L_x_7021) ;  /* 0x000000300000c947 */ /* 0x000fea0003800000 */
[----:B------:R-:W-:-:S04]  /*4910*/  IMAD.WIDE.U32 R32, R175, c[0x0][0x2b0], R16 ;  /* 0x0000ac00af207a25 */ /* 0x000fc800078e0010 */
[----:B------:R-:W-:-:S05]  /*4920*/  IMAD.IADD R33, R173, 0x1, R33 ;  /* 0x00000001ad217824 */ /* 0x000fca00078e0221 */
[----:B-1----:R1:W-:Y:S02]  /*4930*/  RED.E.ADD.F32.FTZ.RN.STRONG.GPU [R32.64], R143 ;  /* 0x0000008f2000798e */ /* 0x0023e4000c10e784 */
.L_x_7021:
[----:B------:R-:W-:Y:S05]  /*4940*/  BSYNC B0 ;  /* 0x0000000000007941 */ /* 0x000fea0003800000 */
.L_x_7020:
[----:B-1----:R1:W4:Y:S01]  /*4950*/  LDS R33, [R59.X4+0x5a0] ;  /* 0x0005a0003b217984 */ /* 0x0023220000004800 */
[----:B------:R-:W-:Y:S01]  /*4960*/  BSSY B0, `(.L_x_7022) ;  /* 0x0000004000007945 */ /* 0x000fe20003800000 */
[----:B------:R-:W-:Y:S05]  /*4970*/  @!P5 BRA `(.L_x_7023) ;  /* 0x000000200000d947 */ /* 0x000fea0003800000 */
[----:B------:R-:W-:-:S05]  /*4980*/  IADD3 R31, R173, R31, RZ ;  /* 0x0000001fad1f7210 */ /* 0x000fca0007ffe0ff */
[----:B----4-:R4:W-:Y:S02]  /*4990*/  RED.E.ADD.F32.FTZ.RN.STRONG.GPU [R30.64], R33 ;  /* 0x000000211e00798e */ /* 0x0109e4000c10e784 */
.L_x_7023:
[----:B------:R-:W-:Y:S05]  /*49a0*/  BSYNC B0 ;  /* 0x0000000000007941 */ /* 0x000fea0003800000 */
.L_x_7022:
[----:B----4-:R-:W4:Y:S01]  /*49b0*/  SHFL.DOWN PT, R30, R145, 0x1, 0x1f ;  /* 0x08201f00911e7f89 */ /* 0x010f2200000e0000 */
[----:B------:R-:W-:Y:S01]  /*49c0*/  ISETP.GT.AND P1, PT, R50, 0x1e, PT ;  /* 0x0000001e3200780c */ /* 0x000fe20003f24270 */
[----:B------:R-:W-:Y:S01]  /*49d0*/  FMUL.FTZ R136, R136, R171 ;  /* 0x000000ab88887220 */ /* 0x000fe20000410000 */
[----:B------:R-:W-:Y:S01]  /*49e0*/  ISETP.NE.AND P2, PT, R50, RZ, PT ;  /* 0x000000ff3200720c */ /* 0x000fe20003f45270 */
[----:B------:R-:W5:Y:S01]  /*49f0*/  SHFL.DOWN PT, R31, R146, 0x1, 0x1f ;  /* 0x08201f00921f7f89 */ /* 0x000f6200000e0000 */
[----:B------:R-:W-:Y:S01]  /*4a00*/  FMUL.FTZ R140, R139, R163 ;  /* 0x000000a38b8c7220 */ /* 0x000fe20000410000 */
[----:B------:R-:W-:Y:S01]  /*4a10*/  ISETP.NE.AND P3, PT, R41, RZ, PT ;  /* 0x000000ff2900720c */ /* 0x000fe20003f65270 */
[-C--:B------:R-:W-:Y:S01]  /*4a20*/  FMUL.FTZ R143, R144, R161.reuse ;  /* 0x000000a1908f7220 */ /* 0x080fe20000410000 */
[----:B------:R-:W-:Y:S01]  /*4a30*/  BSSY B0, `(.L_x_7024) ;  /* 0x0000051000007945 */ /* 0x000fe20003800000 */
[----:B------:R-:W-:Y:S02]  /*4a40*/  FMUL.FTZ R139, R138, R152 ;  /* 0x000000988a8b7220 */ /* 0x000fe40000410000 */
[----:B------:R-:W-:-:S02]  /*4a50*/  FMUL.FTZ R144, R118, R161 ;  /* 0x000000a176907220 */ /* 0x000fc40000410000 */
[C---:B------:R-:W-:Y:S02]  /*4a60*/  FMUL.FTZ R142, R118.reuse, R163 ;  /* 0x000000a3768e7220 */ /* 0x040fe40000410000 */
[----:B------:R-:W-:Y:S02]  /*4a70*/  FMUL.FTZ R152, R118, R152 ;  /* 0x0000009876987220 */ /* 0x000fe40000410000 */
[----:B------:R-:W-:Y:S02]  /*4a80*/  FFMA.FTZ R115, R92, R136, R115 ;  /* 0x000000885c737223 */ /* 0x000fe40000010073 */
[----:B------:R-:W-:Y:S02]  /*4a90*/  FMUL.FTZ R33, R130, R165 ;  /* 0x000000a582217220 */ /* 0x000fe40000410000 */
[----:B------:R-:W-:Y:S02]  /*4aa0*/  FMUL.FTZ R132, R132, R167 ;  /* 0x000000a784847220 */ /* 0x000fe40000410000 */
[----:B------:R-:W-:-:S02]  /*4ab0*/  FMUL.FTZ R128, R128, R169 ;  /* 0x000000a980807220 */ /* 0x000fc40000410000 */
        /* <DEDUP_REMOVED lines=11> */
[-C--:B------:R-:W-:Y:S02]  /*4b70*/  FFMA.FTZ R135, R135, R140.reuse, R142 ;  /* 0x0000008c87877223 */ /* 0x080fe4000001008e */
[----:B------:R-:W-:Y:S02]  /*4b80*/  FFMA.FTZ R144, R122, R143, R144 ;  /* 0x0000008f7a907223 */ /* 0x000fe40000010090 */
[----:B------:R-:W-:-:S02]  /*4b90*/  FFMA.FTZ R117, R94, R140, R117 ;  /* 0x0000008c5e757223 */ /* 0x000fc40000010075 */
[----:B------:R-:W-:Y:S02]  /*4ba0*/  FADD.FTZ R108, R139, R108 ;  /* 0x0000006c8b6c7221 */ /* 0x000fe40000010000 */
[----:B------:R-:W-:Y:S02]  /*4bb0*/  FFMA.FTZ R113, R90, R132, R113 ;  /* 0x000000845a717223 */ /* 0x000fe40000010071 */
        /* <DEDUP_REMOVED lines=8> */
[----:B------:R-:W-:-:S09]  /*4c40*/  FADD.FTZ R125, R144, R125 ;  /* 0x0000007d907d7221 */ /* 0x000fd20000010000 */
[----:B----4-:R-:W-:Y:S02]  /*4c50*/  @!P1 FADD.FTZ R145, R145, R30 ;  /* 0x0000001e91919221 */ /* 0x010fe40000010000 */
[----:B------:R-:W-:Y:S02]  /*4c60*/  FMUL.FTZ R30, R118, R171 ;  /* 0x000000ab761e7220 */ /* 0x000fe40000410000 */
[----:B-----5:R-:W-:Y:S01]  /*4c70*/  @!P1 FADD.FTZ R146, R146, R31 ;  /* 0x0000001f92929221 */ /* 0x020fe20000010000 */
[----:B------:R-:W4:Y:S01]  /*4c80*/  SHFL.DOWN PT, R32, R145, 0x8, 0x1f ;  /* 0x09001f0091207f89 */ /* 0x000f2200000e0000 */
[----:B------:R-:W-:Y:S01]  /*4c90*/  ISETP.GT.AND P1, PT, R50, 0x17, PT ;  /* 0x000000173200780c */ /* 0x000fe20003f24270 */
[----:B------:R-:W-:Y:S02]  /*4ca0*/  FMUL.FTZ R30, R147, R30 ;  /* 0x0000001e931e7220 */ /* 0x000fe40000410000 */
[----:B------:R-:W5:Y:S02]  /*4cb0*/  SHFL.DOWN PT, R31, R146, 0x8, 0x1f ;  /* 0x09001f00921f7f89 */ /* 0x000f6400000e0000 */
[----:B------:R-:W-:-:S04]  /*4cc0*/  FFMA.FTZ R136, R137, R136, R30 ;  /* 0x0000008889887223 */ /* 0x000fc8000001001e */
[----:B------:R-:W-:-:S04]  /*4cd0*/  FADD.FTZ R119, R136, R119 ;  /* 0x0000007788777221 */ /* 0x000fc80000010000 */
        /* <DEDUP_REMOVED lines=8> */
[C---:B------:R-:W-:Y:S02]  /*4d60*/  FMUL.FTZ R134, R118.reuse, R167 ;  /* 0x000000a776867220 */ /* 0x040fe40000410000 */
[----:B------:R-:W-:Y:S02]  /*4d70*/  FMUL.FTZ R154, R151, R154 ;  /* 0x0000009a979a7220 */ /* 0x000fe40000410000 */
[----:B------:R-:W-:Y:S02]  /*4d80*/  FMUL.FTZ R118, R118, R169 ;  /* 0x000000a976767220 */ /* 0x000fe40000410000 */
[-C--:B------:R-:W-:Y:S02]  /*4d90*/  FFMA.FTZ R100, R91, R31.reuse, R100 ;  /* 0x0000001f5b647223 */ /* 0x080fe40000010064 */
[----:B------:R-:W-:Y:S02]  /*4da0*/  FFMA.FTZ R137, R124, R31, R154 ;  /* 0x0000001f7c897223 */ /* 0x000fe4000001009a */
[----:B------:R-:W-:-:S02]  /*4db0*/  FMUL.FTZ R134, R155, R134 ;  /* 0x000000869b867220 */ /* 0x000fc40000410000 */
[----:B------:R-:W-:Y:S02]  /*4dc0*/  FMUL.FTZ R32, R153, R32 ;  /* 0x0000002099207220 */ /* 0x000fe40000410000 */
[----:B------:R-:W-:Y:S02]  /*4dd0*/  FMUL.FTZ R118, R157, R118 ;  /* 0x000000769d767220 */ /* 0x000fe40000410000 */
[----:B------:R-:W-:Y:S02]  /*4de0*/  FFMA.FTZ R134, R131, R132, R134 ;  /* 0x0000008483867223 */ /* 0x000fe40000010086 */
[----:B----4-:R-:W-:Y:S02]  /*4df0*/  @!P1 FADD.FTZ R145, R145, R148 ;  /* 0x0000009491919221 */ /* 0x010fe40000010000 */
[----:B------:R-:W-:Y:S02]  /*4e00*/  FFMA.FTZ R33, R120, R33, R32 ;  /* 0x0000002178217223 */ /* 0x000fe40000010020 */
[----:B-----5:R-:W-:Y:S01]  /*4e10*/  @!P1 FADD.FTZ R146, R146, R147 ;  /* 0x0000009392929221 */ /* 0x020fe20000010000 */
[----:B------:R-:W-:Y:S01]  /*4e20*/  MOV R31, R145 ;  /* 0x00000091001f7202 */ /* 0x000fe20000000f00 */
[----:B------:R-:W-:-:S02]  /*4e30*/  FFMA.FTZ R118, R133, R128, R118 ;  /* 0x0000008085767223 */ /* 0x000fc40000010076 */
[----:B------:R-:W-:Y:S02]  /*4e40*/  IMAD.MOV.U32 R30, RZ, RZ, R146 ;  /* 0x000000ffff1e7224 */ /* 0x000fe400078e0092 */
[----:B------:R-:W-:Y:S02]  /*4e50*/  FADD.FTZ R110, R137, R110 ;  /* 0x0000006e896e7221 */ /* 0x000fe40000010000 */
[----:B------:R-:W-:Y:S01]  /*4e60*/  FADD.FTZ R121, R134, R121 ;  /* 0x0000007986797221 */ /* 0x000fe20000010000 */
[----:B------:R4:W-:Y:S01]  /*4e70*/  @!P2 STS.64 [0x648], R30 ;  /* 0x0006481eff00a388 */ /* 0x0009e20000000a00 */
        /* <DEDUP_REMOVED lines=12> */
.L_x_7025:
[----:B----4-:R-:W-:Y:S05]  /*4f40*/  BSYNC B0 ;  /* 0x0000000000007941 */ /* 0x010fea0003800000 */
.L_x_7024:
[----:B------:R-:W-:Y:S02]  /*4f50*/  IADD3 R129, R129, 0x1, RZ ;  /* 0x0000000181817810 */ /* 0x000fe40007ffe0ff */
[----:B------:R-:W-:Y:S02]  /*4f60*/  IADD3 R127, P2, R127, 0x1, RZ ;  /* 0x000000017f7f7810 */ /* 0x000fe40007f5e0ff */
[----:B------:R-:W-:Y:S02]  /*4f70*/  ISETP.GE.AND P1, PT, R129, c[0x0][0x16c], PT ;  /* 0x00005b0081007a0c */ /* 0x000fe40003f26270 */
[----:B------:R-:W-:-:S11]  /*4f80*/  IADD3.X R116, RZ, R116, RZ, P2, !PT ;  /* 0x00000074ff747210 */ /* 0x000fd600017fe4ff */
[----:B------:R-:W-:Y:S01]  /*4f90*/  @P1 CALL.REL.NOINC `(.L_x_7005) ;  /* 0x0000001000001944 */ /* 0x000fe20003c00000 */
[----:B------:R-:W-:Y:S05]  /*4fa0*/  BRA `(.L_x_7026) ;  /* 0xffffe1b000007947 */ /* 0x000fea000383ffff */
.L_x_7005:
        /* <DEDUP_REMOVED lines=28> */
[----:B------:R-:W-:Y:S01]  /*5170*/  IMAD.IADD R3, R3, 0x1, R15 ;  /* 0x0000000103037824 */ /* 0x000fe200078e020f */
[----:B------:R-:W-:Y:S02]  /*5180*/  LEA R17, P4, R4, c[0x0][0x330], 0x1 ;  /* 0x0000cc0004117a11 */ /* 0x000fe400078808ff */
        /* <DEDUP_REMOVED lines=9> */
[----:B------:R-:W-:Y:S03]  /*5220*/  LDS.U16 R33, [R74+0x1c0] ;  /* 0x0001c0004a217984 */ /* 0x000fe60000000400 */
[----:B------:R-:W-:Y:S01]  /*5230*/  LEA.HI.X R17, R2, R14, R3, 0x1, P4 ;  /* 0x0000000e02117211 */ /* 0x000fe200020f0c03 */
        /* <DEDUP_REMOVED lines=20> */
.L_x_7028:
[----:B------:R-:W-:Y:S05]  /*5380*/  BSYNC B0 ;  /* 0x0000000000007941 */ /* 0x000fea0003800000 */
.L_x_7027:
        /* <DEDUP_REMOVED lines=64> */
.L_x_7030:
[----:B------:R-:W-:Y:S05]  /*5790*/  BSYNC B0 ;  /* 0x0000000000007941 */ /* 0x000fea0003800000 */
.L_x_7029:
[----:B------:R-:W-:Y:S01]  /*57a0*/  MOV R3, R27 ;  /* 0x0000001b00037202 */ /* 0x000fe20000000f00 */
[----:B------:R-:W-:Y:S01]  /*57b0*/  IMAD R13, R35, c[0x0][0x300], RZ ;  /* 0x0000c000230d7a24 */ /* 0x000fe200078e02ff */
[----:B------:R-:W-:Y:S02]  /*57c0*/  IADD3 R12, P0, R75, -0x1c0, RZ ;  /* 0xfffffe404b0c7810 */ /* 0x000fe40007f1e0ff */
        /* <DEDUP_REMOVED lines=35> */
.L_x_6999:
        /* <DEDUP_REMOVED lines=24> */
.L_x_7033:
[----:B0-----:R-:W-:Y:S05]  /*5b80*/  BSYNC B0 ;  /* 0x0000000000007941 */ /* 0x001fea0003800000 */
.L_x_7032:
        /* <DEDUP_REMOVED lines=23> */
.L_x_7035:
[----:B------:R-:W0:Y:S02]  /*5d00*/  S2R R15, SR_TID.X ;  /* 0x00000000000f7919 */ /* 0x000e240000002100 */
.L_x_7036:
[----:B0-----:R-:W-:Y:S05]  /*5d10*/  BSYNC B0 ;  /* 0x0000000000007941 */ /* 0x001fea0003800000 */
.L_x_7034:
        /* <DEDUP_REMOVED lines=10> */
.L_x_7037:
        /* <DEDUP_REMOVED lines=26> */
.L_x_7038:
        /* <DEDUP_REMOVED lines=10> */
.L_x_9109:


//--------------------- .text._Z25selective_scan_bwd_kernelI32Selective_Scan_bwd_kernel_traitsILi32ELi8ELb0ELb1ELb0ELb1ELb0EN3c104HalfEfEEv12SSMParamsBwd --------------------------
	.section	.text._Z25selective_scan_bwd_kernelI32Selective_Scan_bwd_kernel_traitsILi32ELi8ELb0ELb1ELb0ELb1ELb0EN3c104HalfEfEEv12SSMParamsBwd,"ax",@progbits
	.sectioninfo	@"SHI_REGISTERS=188"
	.align	128
        .global         _Z25selective_scan_bwd_kernelI32Selective_Scan_bwd_kernel_traitsILi32ELi8ELb0ELb1ELb0ELb1ELb0EN3c104HalfEfEEv12SSMParamsBwd
        .type           _Z25selective_scan_bwd_kernelI32Selective_Scan_bwd_kernel_traitsILi32ELi8ELb0ELb1ELb0ELb1ELb0EN3c104HalfEfEEv12SSMParamsBwd,@function
        .size           _Z25selective_scan_bwd_kernelI32Selective_Scan_bwd_kernel_traitsILi32ELi8ELb0ELb1ELb0ELb1ELb0EN3c104HalfEfEEv12SSMParamsBwd,(.L_x_9110 - _Z25selective_scan_bwd_kernelI32Selective_Scan_bwd_kernel_traitsILi32ELi8ELb0ELb1ELb0ELb1ELb0EN3c104HalfEfEEv12SSMParamsBwd)
        .other          _Z25selective_scan_bwd_kernelI32Selective_Scan_bwd_kernel_traitsILi32ELi8ELb0ELb1ELb0ELb1ELb0EN3c104HalfEfEEv12SSMParamsBwd,@"STO_CUDA_ENTRY STV_DEFAULT"
_Z25selective_scan_bwd_kernelI32Selective_Scan_bwd_kernel_traitsILi32ELi8ELb0ELb1ELb0ELb1ELb0EN3c104HalfEfEEv12SSMParamsBwd:
.text._Z25selective_scan_bwd_kernelI32Selective_Scan_bwd_kernel_traitsILi32ELi8ELb0ELb1ELb0ELb1ELb0EN3c104HalfEfEEv12SSMParamsBwd:
        /* <DEDUP_REMOVED lines=39> */
[----:B------:R-:W-:Y:S01]  /*0270*/  HFMA2.MMA R67, -RZ, RZ, 0, 0 ;  /* 0x00000000ff437435 */ /* 0x000fe200000001ff */
[----:B------:R-:W-:Y:S01]  /*0280*/  MOV R65, RZ ;  /* 0x000000ff00417202 */ /* 0x000fe20000000f00 */
[----:B------:R-:W-:-:S02]  /*0290*/  IMAD R3, R10, R11, RZ ;  /* 0x0000000b0a037224 */ /* 0x000fc400078e02ff */
        /* <DEDUP_REMOVED lines=27> */
[----:B------:R-:W-:Y:S02]  /*0450*/  ISETP.NE.AND P1, PT, RZ, c[0x0][0x178], PT ;  /* 0x00005e00ff007a0c */ /* 0x000fe40003f25270 */
[----:B------:R-:W-:Y:S01]  /*0460*/  IADD3.X R15, R13, R3, R15, P4, !PT ;  /* 0x000000030d0f7210 */ /* 0x000fe200027fe40f */
[----:B------:R-:W-:Y:S01]  /*0470*/  IMAD.WIDE.U32 R2, R0, c[0x0][0x1e8], R4 ;  /* 0x00007a0000027a25 */ /* 0x000fe200078e0004 */
[----:B------:R-:W-:-:S03]  /*0480*/  @P0 IADD3 R37, R37, 0x1, RZ ;  /* 0x0000000125250810 */ /* 0x000fc60007ffe0ff */
[C---:B------:R-:W-:Y:S01]  /*0490*/  IMAD.WIDE.U32 R4, R0.reuse, c[0x0][0x280], R6 ;  /* 0x0000a00000047a25 */ /* 0x040fe200078e0006 */
[----:B------:R-:W-:Y:S02]  /*04a0*/  IADD3 R62, P0, R11, R2, RZ ;  /* 0x000000020b3e7210 */ /* 0x000fe40007f1e0ff */
[----:B------:R-:W-:Y:S01]  /*04b0*/  @!P2 IADD3 R37, -R37, RZ, RZ ;  /* 0x000000ff2525a210 */ /* 0x000fe20007ffe1ff */
[----:B------:R-:W-:Y:S01]  /*04c0*/  IMAD R17, R0, c[0x0][0x1ec], R17 ;  /* 0x00007b0000117a24 */ /* 0x000fe200078e0211 */
[----:B------:R-:W-:Y:S02]  /*04d0*/  IADD3 R60, P2, R11, R4, RZ ;  /* 0x000000040b3c7210 */ /* 0x000fe40007f5e0ff */
[----:B------:R-:W-:Y:S02]  /*04e0*/  @!P1 LOP3.LUT R37, RZ, c[0x0][0x178], RZ, 0x33, !PT ;  /* 0x00005e00ff259a12 */ /* 0x000fe400078e33ff */
[----:B------:R-:W-:Y:S02]  /*04f0*/  IADD3.X R3, R13, R3, R17, P0, !PT ;  /* 0x000000030d037210 */ /* 0x000fe400007fe411 */
[----:B------:R-:W-:Y:S01]  /*0500*/  ISETP.NE.U32.AND P0, PT, RZ, c[0x0][0x260], PT ;  /* 0x00009800ff007a0c */ /* 0x000fe20003f05070 */
[----:B------:R-:W-:Y:S01]  /*0510*/  IMAD.WIDE.U32 R8, R37, c[0x0][0x1a8], R8 ;  /* 0x00006a0025087a25 */ /* 0x000fe200078e0008 */
[----:B------:R-:W-:-:S02]  /*0520*/  IADD3.X R5, R13, R5, R19, P2, !PT ;  /* 0x000000050d057210 */ /* 0x000fc400017fe413 */
[----:B------:R-:W-:Y:S02]  /*0530*/  LEA R63, P1, R64, c[0x0][0x240], 0x1 ;  /* 0x00009000403f7a11 */ /* 0x000fe400078208ff */
        /* <DEDUP_REMOVED lines=12> */
[----:B------:R-:W-:Y:S01]  /*0600*/  IADD3 R11, P5, R11, R8, RZ ;  /* 0x000000080b0b7210 */ /* 0x000fe20007fbe0ff */
[----:B------:R-:W-:Y:S01]  /*0610*/  @P0 IMAD R2, R2, c[0x0][0x174], RZ ;  /* 0x00005d0002020a24 */ /* 0x000fe200078e02ff */
[----:B------:R-:W-:Y:S02]  /*0620*/  IADD3 R4, R9, R3, RZ ;  /* 0x0000000309047210 */ /* 0x000fe40007ffe0ff */
[----:B------:R-:W-:Y:S01]  /*0630*/  LEA R59, P4, R60, c[0x0][0x308], 0x1 ;  /* 0x0000c2003c3b7a11 */ /* 0x000fe200078808ff */
[----:B------:R-:W-:Y:S01]  /*0640*/  @P0 IMAD R2, R2, c[0x0][0x16c], RZ ;  /* 0x00005b0002020a24 */ /* 0x000fe200078e02ff */
[----:B------:R-:W-:Y:S01]  /*0650*/  @P0 MOV R27, 0x8 ;  /* 0x00000008001b0802 */ /* 0x000fe20000000f00 */
[----:B------:R-:W-:Y:S01]  /*0660*/  IMAD.X R4, R13, 0x1, R4, P5 ;  /* 0x000000010d047824 */ /* 0x000fe200028e0604 */
[----:B------:R-:W-:-:S02]  /*0670*/  LEA.HI.X R60, R60, c[0x0][0x30c], R5, 0x1, P4 ;  /* 0x0000c3003c3c7a11 */ /* 0x000fc400020f0c05 */
[C---:B------:R-:W-:Y:S01]  /*0680*/  LEA R58, P6, R11.reuse, c[0x0][0x228], 0x1 ;  /* 0x00008a000b3a7a11 */ /* 0x040fe200078c08ff */
[----:B------:R-:W-:Y:S01]  /*0690*/  @P0 IMAD.WIDE R26, R2, R27, c[0x0][0x260] ;  /* 0x00009800021a0625 */ /* 0x000fe200078e021b */
[C---:B------:R-:W-:Y:S01]  /*06a0*/  @P1 LEA R24, P4, R0.reuse, c[0x0][0x328], 0x2 ;  /* 0x0000ca0000181a11 */ /* 0x040fe200078810ff */
[----:B------:R-:W-:Y:S01]  /*06b0*/  @!P0 CS2R R26, SRZ ;  /* 0x00000000001a8805 */ /* 0x000fe2000001ff00 */
[C---:B------:R-:W-:Y:S02]  /*06c0*/  @P2 LEA R22, P5, R0.reuse, c[0x0][0x348], 0x2 ;  /* 0x0000d20000162a11 */ /* 0x040fe400078a10ff */
[----:B------:R-:W-:Y:S02]  /*06d0*/  LEA.HI.X R57, R11, c[0x0][0x22c], R4, 0x1, P6 ;  /* 0x00008b000b397a11 */ /* 0x000fe400030f0c04 */
[C-C-:B------:R-:W-:Y:S02]  /*06e0*/  @P1 LEA.HI.X R25, R0.reuse, c[0x0][0x32c], R33.reuse, 0x2, P4 ;  /* 0x0000cb0000191a11 */ /* 0x140fe400020f1421 */
[----:B------:R-:W-:Y:S01]  /*06f0*/  @P2 LEA.HI.X R23, R0, c[0x0][0x34c], R33, 0x2, P5 ;  /* 0x0000d30000172a11 */ /* 0x000fe200028f1421 */
[----:B------:R-:W-:Y:S05]  /*0700*/  @!P3 BRA `(.L_x_7039) ;  /* 0x000053400000b947 */ /* 0x000fea0003800000 */
[----:B------:R-:W0:Y:S01]  /*0710*/  S2R R66, SR_TID.X ;  /* 0x0000000000427919 */ /* 0x000e220000002100 */
[----:B------:R-:W-:-:S02]  /*0720*/  MOV R65, RZ ;  /* 0x000000ff00417202 */ /* 0x000fc40000000f00 */
[----:B------:R-:W-:Y:S01]  /*0730*/  MOV R55, RZ ;  /* 0x000000ff00377202 */ /* 0x000fe20000000f00 */
[----:B------:R-:W1:Y:S01]  /*0740*/  S2R R56, SR_LANEID ;  /* 0x0000000000387919 */ /* 0x000e620000000000 */
[----:B------:R-:W-:Y:S02]  /*0750*/  MOV R67, RZ ;  /* 0x000000ff00437202 */ /* 0x000fe40000000f00 */
[C---:B0-----:R-:W-:Y:S02]  /*0760*/  SHF.L.U32 R54, R66.reuse, 0x3, RZ ;  /* 0x0000000342367819 */ /* 0x041fe400000006ff */
[----:B------:R-:W-:Y:S02]  /*0770*/  IADD3 R53, R66, 0x20, RZ ;  /* 0x0000002042357810 */ /* 0x000fe40007ffe0ff */
        /* <DEDUP_REMOVED lines=25> */
.L_x_7082:
[----:B------:R-:W-:Y:S01]  /*0910*/  IADD3 R162, -R55, c[0x0][0x174], RZ ;  /* 0x00005d0037a27a10 */ /* 0x000fe20007ffe1ff */
[----:B------:R-:W-:Y:S01]  /*0920*/  BAR.SYNC.DEFER_BLOCKING 0x0 ;  /* 0x0000000000007b1d */ /* 0x000fe20000010000 */
[----:B------:R-:W-:-:S02]  /*0930*/  SHF.L.U32 R38, R20, 0x1, RZ ;  /* 0x0000000114267819 */ /* 0x000fc400000006ff */
[----:B------:R-:W-:Y:S02]  /*0940*/  LEA R79, R162, 0xffffff00, 0x8 ;  /* 0xffffff00a24f7811 */ /* 0x000fe400078e40ff */
[C---:B------:R-:W-:Y:S02]  /*0950*/  SHF.L.U64.HI R39, R20.reuse, 0x1, R21 ;  /* 0x0000000114277819 */ /* 0x040fe40000010215 */
[----:B------:R-:W-:Y:S02]  /*0960*/  IADD3 R85, -R79, c[0x0][0x168], RZ ;  /* 0x00005a004f557a10 */ /* 0x000fe40007ffe1ff */
[----:B0-----:R-:W-:Y:S02]  /*0970*/  IADD3 R2, P3, R63, R38, RZ ;  /* 0x000000263f027210 */ /* 0x001fe40007f7e0ff */
[-C--:B------:R-:W-:Y:S02]  /*0980*/  ISETP.GE.AND P0, PT, R20, R85.reuse, PT ;  /* 0x000000551400720c */ /* 0x080fe40003f06270 */
[----:B------:R-:W-:-:S02]  /*0990*/  ISETP.GE.AND P1, PT, R46, R85, PT ;  /* 0x000000552e00720c */ /* 0x000fc40003f26270 */
        /* <DEDUP_REMOVED lines=26> */
[----:B------:R-:W-:Y:S02]  /*0b40*/  LEA.HI.SX32 R15, R15, R56, 0x1b ;  /* 0x000000380f0f7211 */ /* 0x000fe400078fdaff */
[----:B------:R-:W-:Y:S02]  /*0b50*/  SHF.L.U32 R69, R13, 0x1, RZ ;  /* 0x000000010d457819 */ /* 0x000fe400000006ff */
[C---:B0-----:R-:W-:Y:S02]  /*0b60*/  IADD3 R3, R56.reuse, 0x60, RZ ;  /* 0x0000006038037810 */ /* 0x041fe40007ffe0ff */
[----:B------:R-:W-:-:S02]  /*0b70*/  IADD3 R13, R56, 0x80, RZ ;  /* 0x00000080380d7810 */ /* 0x000fc40007ffe0ff */
[CC--:B------:R-:W-:Y:S02]  /*0b80*/  LEA.HI.SX32 R68, R56.reuse, R56.reuse, 0x1b ;  /* 0x0000003838447211 */ /* 0x0c0fe400078fdaff */
[----:B------:R-:W-:Y:S02]  /*0b90*/  SHF.L.U32 R70, R15, 0x1, RZ ;  /* 0x000000010f467819 */ /* 0x000fe400000006ff */
[C---:B------:R-:W-:Y:S02]  /*0ba0*/  IADD3 R15, R56.reuse, 0xa0, RZ ;  /* 0x000000a0380f7810 */ /* 0x040fe40007ffe0ff */
[C---:B------:R-:W-:Y:S02]  /*0bb0*/  IADD3 R17, R56.reuse, 0xc0, RZ ;  /* 0x000000c038117810 */ /* 0x040fe40007ffe0ff */
[----:B------:R-:W-:Y:S02]  /*0bc0*/  IADD3 R19, R56, 0xe0, RZ ;  /* 0x000000e038137810 */ /* 0x000fe40007ffe0ff */
[----:B------:R-:W-:-:S02]  /*0bd0*/  LEA.HI.SX32 R3, R3, R56, 0x1b ;  /* 0x0000003803037211 */ /* 0x000fc400078fdaff */
[-C--:B------:R-:W-:Y:S02]  /*0be0*/  LEA.HI.SX32 R13, R13, R56.reuse, 0x1b ;  /* 0x000000380d0d7211 */ /* 0x080fe400078fdaff */
[----:B------:R-:W-:Y:S02]  /*0bf0*/  SHF.L.U32 R68, R68, 0x1, RZ ;  /* 0x0000000144447819 */ /* 0x000fe400000006ff */
[-C--:B------:R-:W-:Y:S01]  /*0c00*/  LEA.HI.SX32 R15, R15, R56.reuse, 0x1b ;  /* 0x000000380f0f7211 */ /* 0x080fe200078fdaff */
[----:B------:R-:W-:Y:S01]  /*0c10*/  IMAD.SHL.U32 R72, R13, 0x2, RZ ;  /* 0x000000020d487824 */ /* 0x000fe200078e00ff */
[----:B------:R-:W-:Y:S02]  /*0c20*/  SHF.L.U32 R2, R56, 0x3, RZ ;  /* 0x0000000338027819 */ /* 0x000fe400000006ff */
[----:B------:R-:W-:Y:S02]  /*0c30*/  LEA.HI.SX32 R17, R17, R56, 0x1b ;  /* 0x0000003811117211 */ /* 0x000fe400078fdaff */
[----:B------:R-:W-:-:S02]  /*0c40*/  SHF.L.U32 R71, R3, 0x1, RZ ;  /* 0x0000000103477819 */ /* 0x000fc400000006ff */
[----:B------:R-:W-:Y:S02]  /*0c50*/  LEA.HI.SX32 R19, R19, R56, 0x1b ;  /* 0x0000003813137211 */ /* 0x000fe400078fdaff */
[----:B------:R-:W-:Y:S02]  /*0c60*/  SHF.L.U32 R73, R15, 0x1, RZ ;  /* 0x000000010f497819 */ /* 0x000fe400000006ff */
[----:B------:R-:W-:Y:S02]  /*0c70*/  LEA.HI.SX32 R76, R2, R2, 0x1b ;  /* 0x00000002024c7211 */ /* 0x000fe400078fdaff */
[----:B------:R-:W-:Y:S02]  /*0c80*/  SHF.L.U32 R74, R17, 0x1, RZ ;  /* 0x00000001114a7819 */ /* 0x000fe400000006ff */
[----:B------:R-:W-:Y:S02]  /*0c90*/  SHF.L.U32 R75, R19, 0x1, RZ ;  /* 0x00000001134b7819 */ /* 0x000fe400000006ff */
[----:B------:R-:W-:-:S02]  /*0ca0*/  SHF.L.U32 R76, R76, 0x1, RZ ;  /* 0x000000014c4c7819 */ /* 0x000fc400000006ff */
[----:B------:R-:W-:Y:S02]  /*0cb0*/  ISETP.GE.AND P6, PT, R20, R85, PT ;  /* 0x000000551400720c */ /* 0x000fe40003fc6270 */
[-C--:B------:R-:W-:Y:S02]  /*0cc0*/  IADD3 R18, P0, R61, R38.reuse, RZ ;  /* 0x000000263d127210 */ /* 0x080fe40007f1e0ff */
[----:B------:R-:W-:Y:S02]  /*0cd0*/  IADD3 R2, P1, R59, R38, RZ ;  /* 0x000000263b027210 */ /* 0x000fe40007f3e0ff */
[-C--:B------:R-:W-:Y:S02]  /*0ce0*/  IADD3.X R19, R62, R39.reuse, RZ, P0, !PT ;  /* 0x000000273e137210 */ /* 0x080fe400007fe4ff */
[----:B------:R-:W-:Y:S02]  /*0cf0*/  IADD3.X R3, R60, R39, RZ, P1, !PT ;  /* 0x000000273c037210 */ /* 0x000fe40000ffe4ff */
        /* <DEDUP_REMOVED lines=62> */
[----:B------:R-:W0:Y:S04]  /*10e0*/  LDS.U16 R12, [R76+0xa] ;  /* 0x00000a004c0c7984 */ /* 0x000e280000000400 */
        /* <DEDUP_REMOVED lines=19> */
[----:B------:R-:W-:Y:S02]  /*1220*/  HADD2.F32 R11, -RZ, R11.H0_H0 ;  /* 0x2000000bff0b7230 */ /* 0x000fe40000004100 */
[----:B------:R-:W-:Y:S01]  /*1230*/  HADD2.F32 R103, -RZ, R12.H0_H0 ;  /* 0x2000000cff677230 */ /* 0x000fe20000004100 */
[--C-:B-----5:R-:W-:Y:S02]  /*1240*/  FADD.FTZ R98, R5, R34.reuse ;  /* 0x0000002205627221 */ /* 0x120fe40000010000 */
[----:B------:R-:W-:-:S02]  /*1250*/  FADD.FTZ R101, R7, R34 ;  /* 0x0000002207657221 */ /* 0x000fc40000010000 */
[--C-:B------:R-:W-:Y:S02]  /*1260*/  FADD.FTZ R102, R11, R34.reuse ;  /* 0x000000220b667221 */ /* 0x100fe40000010000 */
[----:B------:R-:W-:Y:S01]  /*1270*/  FADD.FTZ R103, R103, R34 ;  /* 0x0000002267677221 */ /* 0x000fe20000010000 */
[----:B------:R-:W-:Y:S01]  /*1280*/  BSSY B0, `(.L_x_7040) ;  /* 0x0000050000007945 */ /* 0x000fe20003800000 */
[----:B------:R-:W-:Y:S01]  /*1290*/  FSETP.GTU.FTZ.AND P6, PT, R98, 20, PT ;  /* 0x41a000006200780b */ /* 0x000fe20003fdc000 */
[----:B------:R-:W-:Y:S01]  /*12a0*/  HADD2.F32 R5, -RZ, R91.H0_H0 ;  /* 0x2000005bff057230 */ /* 0x000fe20000004100 */
[----:B------:R-:W-:Y:S01]  /*12b0*/  FSETP.GTU.FTZ.AND P3, PT, R101, 20, PT ;  /* 0x41a000006500780b */ /* 0x000fe20003f7c000 */
[----:B------:R-:W-:Y:S01]  /*12c0*/  HADD2.F32 R9, -RZ, R9.H0_H0 ;  /* 0x20000009ff097230 */ /* 0x000fe20000004100 */
[----:B------:R-:W-:Y:S02]  /*12d0*/  FSETP.GTU.FTZ.AND P2, PT, R102, 20, PT ;  /* 0x41a000006600780b */ /* 0x000fe40003f5c000 */
        /* <DEDUP_REMOVED lines=37> */
[----:B----4-:R-:W-:Y:S01]  /*1530*/  HADD2.F32 R105, -RZ, R105.H0_H0 ;  /* 0x20000069ff697230 */ /* 0x010fe20000004100 */
[----:B------:R-:W-:Y:S01]  /*1540*/  FADD.FTZ R104, R15, R34 ;  /* 0x000000220f687221 */ /* 0x000fe20000010000 */
[----:B------:R-:W-:-:S02]  /*1550*/  HADD2.F32 R107, -RZ, R107.H0_H0 ;  /* 0x2000006bff6b7230 */ /* 0x000fc40000004100 */
[----:B------:R-:W-:Y:S01]  /*1560*/  FSETP.GTU.FTZ.AND P4, PT, R100, 20, PT ;  /* 0x41a000006400780b */ /* 0x000fe20003f9c000 */
[----:B------:R-:W-:Y:S01]  /*1570*/  FFMA.FTZ R8, R105, R8, R2 ;  /* 0x0000000869087223 */ /* 0x000fe20000010002 */
        /* <DEDUP_REMOVED lines=32> */
.L_x_7041:
[----:B------:R-:W-:Y:S05]  /*1780*/  BSYNC B0 ;  /* 0x0000000000007941 */ /* 0x000fea0003800000 */
.L_x_7040:
        /* <DEDUP_REMOVED lines=38> */
.L_x_7043:
[----:B------:R-:W-:Y:S05]  /*19f0*/  BSYNC B0 ;  /* 0x0000000000007941 */ /* 0x000fea0003800000 */
.L_x_7042:
        /* <DEDUP_REMOVED lines=37> */
.L_x_7045:
[----:B------:R-:W-:Y:S05]  /*1c50*/  BSYNC B0 ;  /* 0x0000000000007941 */ /* 0x000fea0003800000 */
.L_x_7044:
        /* <DEDUP_REMOVED lines=33> */
.L_x_7047:
[----:B------:R-:W-:Y:S05]  /*1e70*/  BSYNC B0 ;  /* 0x0000000000007941 */ /* 0x000fea0003800000 */
.L_x_7046:
        /* <DEDUP_REMOVED lines=33> */
.L_x_7049:
[----:B------:R-:W-:Y:S05]  /*2090*/  BSYNC B0 ;  /* 0x0000000000007941 */ /* 0x000fea0003800000 */
.L_x_7048:
        /* <DEDUP_REMOVED lines=33> */
.L_x_7051:
[----:B------:R-:W-:Y:S05]  /*22b0*/  BSYNC B0 ;  /* 0x0000000000007941 */ /* 0x000fea0003800000 */
.L_x_7050:
        /* <DEDUP_REMOVED lines=33> */
.L_x_7053:
[----:B------:R-:W-:Y:S05]  /*24d0*/  BSYNC B0 ;  /* 0x0000000000007941 */ /* 0x000fea0003800000 */
.L_x_7052:
        /* <DEDUP_REMOVED lines=33> */
.L_x_7055:
[----:B------:R-:W-:Y:S05]  /*26f0*/  BSYNC B0 ;  /* 0x0000000000007941 */ /* 0x000fea0003800000 */
.L_x_7054:
[----:B------:R-:W-:Y:S01]  /*2700*/  BAR.SYNC.DEFER_BLOCKING 0x0 ;  /* 0x0000000000007b1d */ /* 0x000fe20000010000 */
[----:B------:R-:W-:Y:S01]  /*2710*/  HFMA2.MMA R77, -RZ, RZ, 0, 0 ;  /* 0x00000000ff4d7435 */ /* 0x000fe200000001ff */
[----:B------:R-:W-:Y:S01]  /*2720*/  FFMA.FTZ R67, R111, R67, R8 ;  /* 0x000000436f437223 */ /* 0x000fe20000010008 */
[----:B------:R-:W-:Y:S01]  /*2730*/  HFMA2.MMA R86, -RZ, RZ, 0, 0 ;  /* 0x00000000ff567435 */ /* 0x000fe200000001ff */
[----:B------:R-:W-:Y:S01]  /*2740*/  IMAD.MOV.U32 R78, RZ, RZ, RZ ;  /* 0x000000ffff4e7224 */ /* 0x000fe200078e00ff */
[----:B------:R-:W-:Y:S01]  /*2750*/  CS2R R80, SRZ ;  /* 0x0000000000507805 */ /* 0x000fe2000001ff00 */
[----:B------:R-:W-:Y:S01]  /*2760*/  CS2R R82, SRZ ;  /* 0x0000000000527805 */ /* 0x000fe2000001ff00 */
[----:B------:R-:W-:Y:S01]  /*2770*/  MOV R84, RZ ;  /* 0x000000ff00547202 */ /* 0x000fe20000000f00 */
        /* <DEDUP_REMOVED lines=19> */
[----:B------:R-:W-:Y:S01]  /*28b0*/  MOV R118, RZ ;  /* 0x000000ff00767202 */ /* 0x000fe20000000f00 */
[----:B------:R-:W-:Y:S01]  /*28c0*/  IMAD R4, R160, c[0x0][0x2a0], RZ ;  /* 0x0000a800a0047a24 */ /* 0x000fe200078e02ff */
[----:B------:R-:W-:Y:S01]  /*28d0*/  IADD3 R3, R3, R5, RZ ;  /* 0x0000000503037210 */ /* 0x000fe20007ffe0ff */
[----:B------:R-:W-:Y:S01]  /*28e0*/  CS2R R82, SRZ ;  /* 0x0000000000527805 */ /* 0x000fe2000001ff00 */
[----:B------:R-:W-:Y:S01]  /*28f0*/  MOV R123, RZ ;  /* 0x000000ff007b7202 */ /* 0x000fe20000000f00 */
[C---:B------:R-:W-:Y:S01]  /*2900*/  IMAD R5, R37.reuse, c[0x0][0x2a4], R4 ;  /* 0x0000a90025057a24 */ /* 0x040fe200078e0204 */
[----:B------:R-:W-:Y:S01]  /*2910*/  LEA.HI R4, R116, R116, RZ, 0x1 ;  /* 0x0000007474047211 */ /* 0x000fe200078f08ff */
[----:B------:R-:W-:Y:S01]  /*2920*/  IMAD.WIDE.U32 R16, R37, c[0x0][0x2a0], R2 ;  /* 0x0000a80025107a25 */ /* 0x000fe200078e0002 */
[----:B------:R-:W-:-:S02]  /*2930*/  MOV R78, RZ ;  /* 0x000000ff004e7202 */ /* 0x000fc40000000f00 */
[----:B------:R-:W-:Y:S01]  /*2940*/  MOV R84, RZ ;  /* 0x000000ff00547202 */ /* 0x000fe20000000f00 */
[----:B------:R-:W-:Y:S01]  /*2950*/  IMAD.MOV.U32 R86, RZ, RZ, RZ ;  /* 0x000000ffff567224 */ /* 0x000fe200078e00ff */
[----:B------:R-:W-:Y:S02]  /*2960*/  IADD3 R17, R17, R5, RZ ;  /* 0x0000000511117210 */ /* 0x000fe40007ffe0ff */
[----:B------:R-:W-:Y:S02]  /*2970*/  LEA R2, P0, R16, c[0x0][0x318], 0x2 ;  /* 0x0000c60010027a11 */ /* 0x000fe400078010ff */
[----:B------:R-:W-:Y:S02]  /*2980*/  LOP3.LUT R5, R4, 0xfffffe, RZ, 0xc0, !PT ;  /* 0x00fffffe04057812 */ /* 0x000fe400078ec0ff */
[----:B------:R-:W-:Y:S02]  /*2990*/  LEA.HI.X R3, R16, c[0x0][0x31c], R17, 0x2, P0 ;  /* 0x0000c70010037a11 */ /* 0x000fe400000f1411 */
[----:B------:R-:W-:-:S02]  /*29a0*/  IADD3 R116, R116, -R5, RZ ;  /* 0x8000000574747210 */ /* 0x000fc40007ffe0ff */
        /* <DEDUP_REMOVED lines=19> */
.L_x_7077:
        /* <DEDUP_REMOVED lines=11> */
[----:B------:R-:W-:Y:S02]  /*2b90*/  ISETP.GE.AND P4, PT, R43, R85, PT ;  /* 0x000000552b00720c */ /* 0x000fe40003f86270 */
[----:B------:R-:W-:Y:S01]  /*2ba0*/  IADD3 R125, R125, R29, RZ ;  /* 0x0000001d7d7d7210 */ /* 0x000fe20007ffe0ff */
[----:B------:R-:W-:Y:S01]  /*2bb0*/  IMAD R31, R121, c[0x0][0x1a4], R28 ;  /* 0x00006900791f7a24 */ /* 0x000fe200078e021c */
[----:B------:R-:W-:-:S02]  /*2bc0*/  LEA R28, P2, R126, R58, 0x1 ;  /* 0x0000003a7e1c7211 */ /* 0x000fc400078408ff */
[----:B------:R-:W-:Y:S02]  /*2bd0*/  ISETP.GE.AND P5, PT, R42, R85, PT ;  /* 0x000000552a00720c */ /* 0x000fe40003fa6270 */
[----:B------:R-:W-:Y:S02]  /*2be0*/  IADD3 R29, R127, R31, RZ ;  /* 0x0000001f7f1d7210 */ /* 0x000fe40007ffe0ff */
[----:B------:R-:W-:Y:S02]  /*2bf0*/  PRMT R31, RZ, 0x7610, R31 ;  /* 0x00007610ff1f7816 */ /* 0x000fe4000000001f */
[----:B------:R-:W-:Y:S02]  /*2c00*/  LEA.HI.X R29, R126, R57, R29, 0x1, P2 ;  /* 0x000000397e1d7211 */ /* 0x000fe400010f0c1d */
[-C--:B------:R-:W-:Y:S02]  /*2c10*/  ISETP.GE.AND P2, PT, R45, R85.reuse, PT ;  /* 0x000000552d00720c */ /* 0x080fe40003f46270 */
[----:B------:R-:W-:Y:S01]  /*2c20*/  PRMT R129, RZ, 0x7610, R129 ;  /* 0x00007610ff817816 */ /* 0x000fe20000000081 */
[----:B0-2---:R0:W2:Y:S01]  /*2c30*/  @!P6 LDG.E.U16 R31, [R28.64] ;  /* 0x000000041c1fe981 */ /* 0x0050a2000c1e1500 */
[----:B------:R-:W-:-:S02]  /*2c40*/  ISETP.GE.AND P6, PT, R41, R85, PT ;  /* 0x000000552900720c */ /* 0x000fc40003fc6270 */
[----:B------:R-:W-:Y:S01]  /*2c50*/  PRMT R128, RZ, 0x7610, R128 ;  /* 0x00007610ff807816 */ /* 0x000fe20000000080 */
[----:B---3--:R0:W3:Y:S01]  /*2c60*/  @!P1 LDG.E.U16 R122, [R28.64+0x40] ;  /* 0x000040041c7a9981 */ /* 0x0080e2000c1e1500 */
[----:B------:R-:W-:Y:S02]  /*2c70*/  ISETP.GE.AND P1, PT, R40, R85, PT ;  /* 0x000000552800720c */ /* 0x000fe40003f26270 */
        /* <DEDUP_REMOVED lines=11> */
[----:B------:R-:W-:-:S04]  /*2d30*/  IMAD.WIDE.U32 R124, R121, c[0x0][0x188], R124 ;  /* 0x00006200797c7a25 */ /* 0x000fc800078e007c */
[----:B------:R-:W-:Y:S01]  /*2d40*/  IMAD R127, R121, c[0x0][0x18c], R120 ;  /* 0x00006300797f7a24 */ /* 0x000fe200078e0278 */
[----:B------:R-:W-:-:S04]  /*2d50*/  LEA R126, P1, R124, c[0x0][0x220], 0x2 ;  /* 0x000088007c7e7a11 */ /* 0x000fc800078210ff */
[----:B------:R-:W-:-:S04]  /*2d60*/  IADD3 R125, R125, R127, RZ ;  /* 0x0000007f7d7d7210 */ /* 0x000fc80007ffe0ff */
[----:B------:R-:W-:-:S05]  /*2d70*/  LEA.HI.X R127, R124, c[0x0][0x224], R125, 0x2, P1 ;  /* 0x000089007c7f7a11 */ /* 0x000fca00008f147d */
[----:B------:R-:W4:Y:S01]  /*2d80*/  LDG.E R120, [R126.64] ;  /* 0x000000047e787981 */ /* 0x000f22000c1e1900 */
[----:B------:R-:W-:Y:S02]  /*2d90*/  IMAD R135, R33, c[0x0][0x1b8], RZ ;  /* 0x00006e0021877a24 */ /* 0x000fe400078e02ff */
[----:B------:R-:W-:-:S04]  /*2da0*/  IMAD.WIDE.U32 R124, R0, c[0x0][0x1b8], RZ ;  /* 0x00006e00007c7a25 */ /* 0x000fc800078e00ff */
[----:B------:R-:W-:Y:S02]  /*2db0*/  IMAD R135, R0, c[0x0][0x1bc], R135 ;  /* 0x00006f0000877a24 */ /* 0x000fe400078e0287 */
[----:B------:R-:W-:-:S03]  /*2dc0*/  IMAD R134, R30, c[0x0][0x1c0], RZ ;  /* 0x000070001e867a24 */ /* 0x000fc600078e02ff */
[----:B------:R-:W-:Y:S01]  /*2dd0*/  IADD3 R125, R125, R135, RZ ;  /* 0x000000877d7d7210 */ /* 0x000fe20007ffe0ff */
[----:B------:R-:W-:-:S04]  /*2de0*/  IMAD R135, R121, c[0x0][0x1c4], R134 ;  /* 0x0000710079877a24 */ /* 0x000fc800078e0286 */
[----:B0-----:R-:W-:-:S05]  /*2df0*/  IMAD.WIDE.U32 R28, R121, c[0x0][0x1c0], R124 ;  /* 0x00007000791c7a25 */ /* 0x001fca00078e007c */
[----:B------:R-:W-:Y:S02]  /*2e00*/  IADD3 R29, R29, R135, RZ ;  /* 0x000000871d1d7210 */ /* 0x000fe40007ffe0ff */
[----:B------:R-:W-:-:S04]  /*2e10*/  LEA R124, P1, R28, c[0x0][0x230], 0x2 ;  /* 0x00008c001c7c7a11 */ /* 0x000fc800078210ff */
[----:B------:R-:W-:Y:S01]  /*2e20*/  LEA.HI.X R125, R28, c[0x0][0x234], R29, 0x2, P1 ;  /* 0x00008d001c7d7a11 */ /* 0x000fe200008f141d */
[----:B--2---:R0:W-:Y:S04]  /*2e30*/  STS.U16 [R68], R31 ;  /* 0x0000001f44007388 */ /* 0x0041e80000000400 */
[----:B-1-3--:R1:W-:Y:S04]  /*2e40*/  STS.U16 [R69+0x40], R122 ;  /* 0x0000407a45007388 */ /* 0x00a3e80000000400 */
[----:B----4-:R-:W-:Y:S04]  /*2e50*/  STS.U16 [R70+0x80], R129 ;  /* 0x0000808146007388 */ /* 0x010fe80000000400 */
[----:B------:R-:W-:Y:S04]  /*2e60*/  STS.U16 [R71+0xc0], R128 ;  /* 0x0000c08047007388 */ /* 0x000fe80000000400 */
[----:B------:R-:W-:Y:S04]  /*2e70*/  STS.U16 [R72+0x100], R131 ;  /* 0x0001008348007388 */ /* 0x000fe80000000400 */
[----:B------:R-:W-:Y:S04]  /*2e80*/  STS.U16 [R73+0x140], R130 ;  /* 0x0001408249007388 */ /* 0x000fe80000000400 */
[----:B------:R-:W-:Y:S04]  /*2e90*/  STS.U16 [R74+0x180], R133 ;  /* 0x000180854a007388 */ /* 0x000fe80000000400 */
[----:B------:R-:W-:Y:S01]  /*2ea0*/  STS.U16 [R75+0x1c0], R132 ;  /* 0x0001c0844b007388 */ /* 0x000fe20000000400 */
[----:B------:R-:W-:-:S06]  /*2eb0*/  NOP ;  /* 0x0000000000007918 */ /* 0x000fcc0000000000 */
[----:B------:R2:W3:Y:S01]  /*2ec0*/  LDG.E R178, [R124.64] ;  /* 0x000000047cb27981 */ /* 0x0004e2000c1e1900 */
[----:B------:R-:W-:Y:S01]  /*2ed0*/  ISETP.NE.AND P3, PT, R66, RZ, PT ;  /* 0x000000ff4200720c */ /* 0x000fe20003f65270 */
[----:B------:R-:W-:Y:S01]  /*2ee0*/  FMUL.FTZ R141, R120, 1.4426950216293334961 ;  /* 0x3fb8aa3b788d7820 */ /* 0x000fe20000410000 */
[----:B------:R-:W-:Y:S01]  /*2ef0*/  LEA R28, R116, R121, 0x8 ;  /* 0x00000079741c7211 */ /* 0x000fe200078e40ff */
[----:B------:R-:W4:Y:S02]  /*2f00*/  LDS.U16 R126, [R76] ;  /* 0x000000004c7e7984 */ /* 0x000f240000000400 */
[----:B------:R-:W-:Y:S02]  /*2f10*/  FMUL.FTZ R146, R141, R96 ;  /* 0x000000608d927220 */ /* 0x000fe40000410000 */
[----:B------:R-:W2:Y:S04]  /*2f20*/  LDS.U16 R128, [R76+0x2] ;  /* 0x000002004c807984 */ /* 0x000ea80000000400 */
[----:B------:R-:W0:Y:S02]  /*2f30*/  MUFU.EX2 R146, R146 ;  /* 0x0000009200927308 */ /* 0x000e240000000800 */
[----:B------:R-:W-:Y:S01]  /*2f40*/  @P3 IADD3 R28, R66, 0x200, RZ ;  /* 0x00000200421c3810 */ /* 0x000fe20007ffe0ff */
[----:B------:R-:W2:Y:S03]  /*2f50*/  LDS.U16 R130, [R76+0x4] ;  /* 0x000004004c827984 */ /* 0x000ea60000000400 */
[----:B------:R-:W-:Y:S01]  /*2f60*/  SHF.L.U32 R127, R28, 0x2, RZ ;  /* 0x000000021c7f7819 */ /* 0x000fe200000006ff */
[----:B------:R-:W2:Y:S04]  /*2f70*/  LDS.U16 R132, [R76+0x6] ;  /* 0x000006004c847984 */ /* 0x000ea80000000400 */
[----:B------:R-:W2:Y:S04]  /*2f80*/  LDS.U16 R134, [R76+0x8] ;  /* 0x000008004c867984 */ /* 0x000ea80000000400 */
[----:B------:R-:W2:Y:S04]  /*2f90*/  LDS.U16 R136, [R76+0xa] ;  /* 0x00000a004c887984 */ /* 0x000ea80000000400 */
[----:B------:R-:W2:Y:S04]  /*2fa0*/  LDS.U16 R137, [R76+0xc] ;  /* 0x00000c004c897984 */ /* 0x000ea80000000400 */
[----:B------:R-:W2:Y:S04]  /*2fb0*/  LDS.U16 R138, [R76+0xe] ;  /* 0x00000e004c8a7984 */ /* 0x000ea80000000400 */
[----:B0-----:R0:W-:Y:S01]  /*2fc0*/  STS [R127+0x878], R146 ;  /* 0x000878927f007388 */ /* 0x0011e20000000800 */
[----:B------:R-:W-:-:S03]  /*2fd0*/  ISETP.NE.AND P2, PT, R66, 0x1f, PT ;  /* 0x0000001f4200780c */ /* 0x000fc60003f45270 */
[----:B------:R-:W-:Y:S01]  /*2fe0*/  BAR.SYNC.DEFER_BLOCKING 0x0 ;  /* 0x0000000000007b1d */ /* 0x000fe20000010000 */
[C---:B------:R-:W-:Y:S02]  /*2ff0*/  FMUL.FTZ R31, R141.reuse, R98 ;  /* 0x000000628d1f7220 */ /* 0x040fe40000410000 */
[C---:B------:R-:W-:Y:S01]  /*3000*/  FMUL.FTZ R139, R141.reuse, R100 ;  /* 0x000000648d8b7220 */ /* 0x040fe20000410000 */
[----:B-1----:R-:W-:Y:S01]  /*3010*/  @P0 IADD3 R122, R162, -0x2, RZ ;  /* 0xfffffffea27a0810 */ /* 0x002fe20007ffe0ff */
[C---:B------:R-:W-:Y:S02]  /*3020*/  FMUL.FTZ R140, R141.reuse, R101 ;  /* 0x000000658d8c7220 */ /* 0x040fe40000410000 */
[----:B------:R-:W1:Y:S01]  /*3030*/  MUFU.EX2 R31, R31 ;  /* 0x0000001f001f7308 */ /* 0x000e620000000800 */
[----:B------:R-:W-:Y:S02]  /*3040*/  FMUL.FTZ R142, R141, R102 ;  /* 0x000000668d8e7220 */ /* 0x000fe40000410000 */
[----:B------:R-:W-:-:S05]  /*3050*/  @P0 IMAD R29, R122, c[0x0][0x16c], R121 ;  /* 0x00005b007a1d0a24 */ /* 0x000fca00078e0279 */
[----:B------:R-:W0:Y:S01]  /*3060*/  MUFU.EX2 R139, R139 ;  /* 0x0000008b008b7308 */ /* 0x000e220000000800 */
[----:B------:R0:W3:Y:S07]  /*3070*/  @P2 LDS R152, [R66.X4+0x107c] ;  /* 0x00107c0042982984 */ /* 0x0000ee0000004800 */
[----:B------:R-:W0:Y:S01]  /*3080*/  MUFU.EX2 R140, R140 ;  /* 0x0000008c008c7308 */ /* 0x000e220000000800 */
[----:B------:R-:W-:Y:S01]  /*3090*/  MOV R151, RZ ;  /* 0x000000ff00977202 */ /* 0x000fe20000000f00 */
[----:B------:R-:W-:-:S04]  /*30a0*/  @P0 IMAD.WIDE R28, R29, 0x8, R26 ;  /* 0x000000081d1c0825 */ /* 0x000fc800078e021a */
[C---:B------:R-:W-:Y:S01]  /*30b0*/  FMUL.FTZ R144, R141.reuse, R103 ;  /* 0x000000678d907220 */ /* 0x040fe20000410000 */
[----:B------:R1:W5:Y:S01]  /*30c0*/  @P0 LDG.E R151, [R28.64+0x4] ;  /* 0x000004041c970981 */ /* 0x000362000c1e1900 */
[----:B------:R-:W4:Y:S01]  /*30d0*/  MUFU.EX2 R142, R142 ;  /* 0x0000008e008e7308 */ /* 0x000f220000000800 */
[C---:B------:R-:W-:Y:S02]  /*30e0*/  FMUL.FTZ R143, R141.reuse, R104 ;  /* 0x000000688d8f7220 */ /* 0x040fe40000410000 */
[----:B------:R-:W-:-:S05]  /*30f0*/  FMUL.FTZ R147, R141, R106 ;  /* 0x0000006a8d937220 */ /* 0x000fca0000410000 */
[----:B------:R-:W4:Y:S01]  /*3100*/  MUFU.EX2 R144, R144 ;  /* 0x0000009000907308 */ /* 0x000f220000000800 */
[----:B-1----:R-:W-:Y:S01]  /*3110*/  FMUL.FTZ R28, R146, R31 ;  /* 0x0000001f921c7220 */ /* 0x002fe20000410000 */
[----:B--2---:R-:W-:-:S03]  /*3120*/  HADD2.F32 R125, -RZ, R165.H0_H0 ;  /* 0x200000a5ff7d7230 */ /* 0x004fc60000004100 */
[----:B0-----:R-:W-:-:S03]  /*3130*/  FMUL.FTZ R29, R139, R28 ;  /* 0x0000001c8b1d7220 */ /* 0x001fc60000410000 */
        /* <DEDUP_REMOVED lines=35> */
[-C--:B---3--:R-:W-:Y:S02]  /*3370*/  FMUL.FTZ R180, R109, R178.reuse ;  /* 0x000000b26db47220 */ /* 0x088fe40000410000 */
        /* <DEDUP_REMOVED lines=16> */
.L_x_7058:
[----:B------:R-:W-:Y:S05]  /*3480*/  BSYNC B0 ;  /* 0x0000000000007941 */ /* 0x000fea0003800000 */
.L_x_7057:
[----:B01----:R-:W-:Y:S01]  /*3490*/  FMUL.FTZ R28, R147, R152 ;  /* 0x00000098931c7220 */ /* 0x003fe20000410000 */
[----:B------:R-:W-:Y:S01]  /*34a0*/  ISETP.GE.AND P1, PT, R56, 0x1, PT ;  /* 0x000000013800780c */ /* 0x000fe20003f26270 */
[----:B------:R-:W-:Y:S01]  /*34b0*/  FFMA.FTZ R29, R139, R29, R166 ;  /* 0x0000001d8b1d7223 */ /* 0x000fe200000100a6 */
[C---:B------:R-:W-:Y:S01]  /*34c0*/  ISETP.NE.AND P4, PT, R164.reuse, 0x1f, PT ;  /* 0x0000001fa400780c */ /* 0x040fe20003f85270 */
[C---:B------:R-:W-:Y:S01]  /*34d0*/  FFMA.FTZ R168, R143.reuse, R168, R156 ;  /* 0x000000a88fa87223 */ /* 0x040fe2000001009c */
[----:B------:R-:W-:Y:S01]  /*34e0*/  ISETP.GE.U32.AND P5, PT, R164, 0x18, PT ;  /* 0x00000018a400780c */ /* 0x000fe20003fa6070 */
        /* <DEDUP_REMOVED lines=17> */
[C---:B------:R-:W-:Y:S02]  /*3600*/  FFMA.FTZ R176, R139.reuse, R174, R150 ;  /* 0x000000ae8bb07223 */ /* 0x040fe40000010096 */
[----:B------:R-:W-:Y:S02]  /*3610*/  FMUL.FTZ R28, R139, R28 ;  /* 0x0000001c8b1c7220 */ /* 0x000fe40000410000 */
[C---:B------:R-:W-:Y:S02]  /*3620*/  FFMA.FTZ R174, R147.reuse, R29, R170 ;  /* 0x0000001d93ae7223 */ /* 0x040fe400000100aa */
[----:B------:R-:W-:Y:S02]  /*3630*/  FMUL.FTZ R178, R94, R178 ;  /* 0x000000b25eb27220 */ /* 0x000fe40000410000 */
[----:B------:R-:W-:Y:S01]  /*3640*/  FMUL.FTZ R177, R147, R172 ;  /* 0x000000ac93b17220 */ /* 0x000fe20000410000 */
[----:B------:R-:W0:Y:S01]  /*3650*/  SHFL.UP PT, R29, R174, 0x1, RZ ;  /* 0x04200000ae1d7989 */ /* 0x000e2200000e00ff */
[----:B------:R-:W-:-:S02]  /*3660*/  FFMA.FTZ R181, R31, R176, R178 ;  /* 0x000000b01fb57223 */ /* 0x000fc400000100b2 */
[----:B------:R-:W-:Y:S02]  /*3670*/  FMUL.FTZ R182, R31, R28 ;  /* 0x0000001c1fb67220 */ /* 0x000fe40000410000 */
[----:B------:R-:W1:Y:S04]  /*3680*/  SHFL.UP PT, R28, R177, 0x1, RZ ;  /* 0x04200000b11c7989 */ /* 0x000e6800000e00ff */
[----:B------:R-:W2:Y:S04]  /*3690*/  SHFL.DOWN PT, R172, R181, 0x1, 0x1f ;  /* 0x08201f00b5ac7f89 */ /* 0x000ea800000e0000 */
[----:B------:R-:W3:Y:S01]  /*36a0*/  SHFL.DOWN PT, R183, R182, 0x1, 0x1f ;  /* 0x08201f00b6b77f89 */ /* 0x000ee200000e0000 */
[----:B0-----:R-:W-:-:S02]  /*36b0*/  @P1 FFMA.FTZ R174, R177, R29, R174 ;  /* 0x0000001db1ae1223 */ /* 0x001fc400000100ae */
        /* <DEDUP_REMOVED lines=21> */
[----:B-1----:R-:W-:-:S03]  /*3810*/  @P1 FMUL.FTZ R177, R177, R28 ;  /* 0x0000001cb1b11220 */ /* 0x002fc60000410000 */
[----:B------:R-:W0:Y:S01]  /*3820*/  SHFL.UP PT, R176, R174, 0x8, RZ ;  /* 0x05000000aeb07989 */ /* 0x000e2200000e00ff */
[----:B------:R-:W-:Y:S01]  /*3830*/  ISETP.GE.AND P1, PT, R162, c[0x0][0x174], PT ;  /* 0x00005d00a2007a0c */ /* 0x000fe20003f26270 */
[----:B------:R-:W-:Y:S01]  /*3840*/  HFMA2.MMA R28, -RZ, RZ, 1.875, 0 ;  /* 0x3f800000ff1c7435 */ /* 0x000fe200000001ff */
[----:B--2---:R-:W-:Y:S02]  /*3850*/  @!P4 FFMA.FTZ R181, R182, R172, R181 ;  /* 0x000000acb6b5c223 */ /* 0x004fe400000100b5 */
[----:B------:R-:W1:Y:S01]  /*3860*/  SHFL.UP PT, R172, R177, 0x8, RZ ;  /* 0x05000000b1ac7989 */ /* 0x000e6200000e00ff */
[----:B------:R-:W-:Y:S01]  /*3870*/  ISETP.NE.OR P1, PT, R164, RZ, P1 ;  /* 0x000000ffa400720c */ /* 0x000fe20000f25670 */
[----:B---3--:R-:W-:Y:S01]  /*3880*/  @!P4 FMUL.FTZ R182, R182, R183 ;  /* 0x000000b7b6b6c220 */ /* 0x008fe20000410000 */
[C---:B------:R-:W-:Y:S01]  /*3890*/  ISETP.GE.AND P4, PT, R56.reuse, 0x8, PT ;  /* 0x000000083800780c */ /* 0x040fe20003f86270 */
[----:B------:R-:W2:Y:S04]  /*38a0*/  SHFL.DOWN PT, R184, R181, 0x8, 0x1f ;  /* 0x09001f00b5b87f89 */ /* 0x000ea800000e0000 */
[----:B------:R-:W3:Y:S06]  /*38b0*/  SHFL.DOWN PT, R183, R182, 0x8, 0x1f ;  /* 0x09001f00b6b77f89 */ /* 0x000eec00000e0000 */
        /* <DEDUP_REMOVED lines=13> */
[----:B------:R-:W-:Y:S01]  /*3990*/  SHFL.IDX PT, R176, R29, RZ, 0x1f ;  /* 0x00001fff1db07589 */ /* 0x000fe200000e0000 */
[----:B--2---:R-:W-:-:S03]  /*39a0*/  @!P4 FFMA.FTZ R181, R182, R184, R181 ;  /* 0x000000b8b6b5c223 */ /* 0x004fc600000100b5 */
[----:B-----5:R-:W-:Y:S01]  /*39b0*/  SHFL.IDX PT, R172, R151, RZ, 0x1f ;  /* 0x00001fff97ac7589 */ /* 0x020fe200000e0000 */
[----:B---3--:R-:W-:-:S03]  /*39c0*/  @!P4 FMUL.FTZ R182, R182, R183 ;  /* 0x000000b7b6b6c220 */ /* 0x008fc60000410000 */
[----:B------:R-:W-:Y:S04]  /*39d0*/  SHFL.UP PT, R174, R174, 0x1, RZ ;  /* 0x04200000aeae7989 */ /* 0x000fe800000e00ff */
[----:B------:R-:W0:Y:S04]  /*39e0*/  SHFL.UP PT, R177, R177, 0x1, RZ ;  /* 0x04200000b1b17989 */ /* 0x000e2800000e00ff */
[----:B------:R-:W-:Y:S04]  /*39f0*/  SHFL.DOWN PT, R184, R181, 0x1, 0x1f ;  /* 0x08201f00b5b87f89 */ /* 0x000fe800000e0000 */
[----:B------:R-:W1:Y:S01]  /*3a00*/  SHFL.DOWN PT, R185, R182, 0x1, 0x1f ;  /* 0x08201f00b6b97f89 */ /* 0x000e6200000e0000 */
[----:B0-----:R-:W-:-:S04]  /*3a10*/  @P3 FFMA.FTZ R172, R177, R172, R174 ;  /* 0x000000acb1ac3223 */ /* 0x001fc800000100ae */
[----:B------:R-:W-:Y:S02]  /*3a20*/  FFMA.FTZ R183, R146, R172, R153 ;  /* 0x000000ac92b77223 */ /* 0x000fe40000010099 */
[----:B------:R-:W-:Y:S01]  /*3a30*/  SHFL.IDX PT, R172, R181, RZ, 0x1f ;  /* 0x00001fffb5ac7589 */ /* 0x000fe200000e0000 */
[----:B-1----:R-:W-:Y:S02]  /*3a40*/  @P2 FFMA.FTZ R176, R185, R176, R184 ;  /* 0x000000b0b9b02223 */ /* 0x002fe400000100b8 */
[-C--:B------:R-:W-:Y:S02]  /*3a50*/  FFMA.FTZ R154, R31, R183.reuse, R154 ;  /* 0x000000b71f9a7223 */ /* 0x080fe4000001009a */
[----:B------:R-:W-:Y:S02]  /*3a60*/  FFMA.FTZ R153, R176, R152, R179 ;  /* 0x00000098b0997223 */ /* 0x000fe400000100b3 */
[----:B------:R-:W-:Y:S02]  /*3a70*/  FFMA.FTZ R152, R94, R183, RZ ;  /* 0x000000b75e987223 */ /* 0x000fe400000100ff */
        /* <DEDUP_REMOVED lines=10> */
[C---:B------:R-:W-:Y:S02]  /*3b20*/  FFMA.FTZ R159, R144.reuse, R157, R163 ;  /* 0x0000009d909f7223 */ /* 0x040fe400000100a3 */
[----:B------:R-:W-:Y:S02]  /*3b30*/  FFMA.FTZ R175, R144, R173, R175 ;  /* 0x000000ad90af7223 */ /* 0x000fe400000100af */
[----:B------:R-:W-:-:S02]  /*3b40*/  FFMA.FTZ R166, R95, R171, R166 ;  /* 0x000000ab5fa67223 */ /* 0x000fc400000100a6 */
[----:B------:R-:W-:Y:S02]  /*3b50*/  FFMA.FTZ R144, R134, -R149, R173 ;  /* 0x8000009586907223 */ /* 0x000fe400000100ad */
[----:B------:R-:W-:Y:S01]  /*3b60*/  FFMA.FTZ R149, R142, R159, R161 ;  /* 0x0000009f8e957223 */ /* 0x000fe200000100a1 */
[----:B------:R-:W-:Y:S01]  /*3b70*/  P2R R142, PR, RZ, 0x40 ;  /* 0x00000040ff8e7803 */ /* 0x000fe20000000000 */
[----:B------:R-:W-:Y:S02]  /*3b80*/  FFMA.FTZ R146, R126, -R167, R183 ;  /* 0x800000a77e927223 */ /* 0x000fe400000100b7 */
[----:B------:R-:W0:Y:S01]  /*3b90*/  SHFL.IDX PT, R167, R182, RZ, 0x1f ;  /* 0x00001fffb6a77589 */ /* 0x000e2200000e0000 */
[----:B------:R-:W-:Y:S02]  /*3ba0*/  FFMA.FTZ R166, R105, R173, R166 ;  /* 0x000000ad69a67223 */ /* 0x000fe400000100a6 */
[----:B------:R-:W-:Y:S02]  /*3bb0*/  FFMA.FTZ R155, R140, R149, R155 ;  /* 0x000000958c9b7223 */ /* 0x000fe4000001009b */
[----:B------:R-:W-:-:S02]  /*3bc0*/  FFMA.FTZ R143, R143, R175, R168 ;  /* 0x000000af8f8f7223 */ /* 0x000fc400000100a8 */
[----:B------:R-:W-:Y:S02]  /*3bd0*/  FFMA.FTZ R166, R107, R175, R166 ;  /* 0x000000af6ba67223 */ /* 0x000fe400000100a6 */
[----:B------:R-:W-:Y:S02]  /*3be0*/  FFMA.FTZ R139, R139, R155, R150 ;  /* 0x0000009b8b8b7223 */ /* 0x000fe40000010096 */
[-C--:B------:R-:W-:Y:S02]  /*3bf0*/  FFMA.FTZ R140, R147, R143.reuse, R170 ;  /* 0x0000008f938c7223 */ /* 0x080fe400000100aa */
[----:B------:R-:W-:Y:S02]  /*3c00*/  FFMA.FTZ R148, R137, -R148, R143 ;  /* 0x8000009489947223 */ /* 0x000fe4000001008f */
[----:B------:R-:W-:Y:S02]  /*3c10*/  FFMA.FTZ R166, R109, R143, R166 ;  /* 0x0000008f6da67223 */ /* 0x000fe400000100a6 */
[----:B------:R-:W-:-:S02]  /*3c20*/  FFMA.FTZ R143, R31, R139, R178 ;  /* 0x0000008b1f8f7223 */ /* 0x000fc400000100b2 */
[----:B------:R-:W-:Y:S02]  /*3c30*/  FMUL.FTZ R150, R139, R98 ;  /* 0x000000628b967220 */ /* 0x000fe40000410000 */
[----:B------:R-:W-:Y:S02]  /*3c40*/  FMUL.FTZ R31, R143, R96 ;  /* 0x000000608f1f7220 */ /* 0x000fe40000410000 */
[----:B------:R-:W-:Y:S02]  /*3c50*/  FFMA.FTZ R141, R138, -R141, R140 ;  /* 0x8000008d8a8d7223 */ /* 0x000fe4000001008c */
[----:B------:R-:W-:Y:S02]  /*3c60*/  FFMA.FTZ R142, R146, R31, RZ ;  /* 0x0000001f928e7223 */ /* 0x000fe400000100ff */
[----:B------:R-:W-:Y:S02]  /*3c70*/  FFMA.FTZ R140, R111, R140, R166 ;  /* 0x0000008c6f8c7223 */ /* 0x000fe400000100a6 */
[----:B------:R-:W-:-:S02]  /*3c80*/  FMUL.FTZ R166, R155, R100 ;  /* 0x000000649ba67220 */ /* 0x000fc40000410000 */
[----:B------:R-:W-:Y:S02]  /*3c90*/  FFMA.FTZ R147, R151, R150, R142 ;  /* 0x0000009697937223 */ /* 0x000fe4000001008e */
[C---:B0-----:R-:W-:Y:S02]  /*3ca0*/  FFMA.FTZ R29, R167.reuse, R29, R172 ;  /* 0x0000001da71d7223 */ /* 0x041fe400000100ac */
[----:B------:R-:W-:Y:S02]  /*3cb0*/  FMUL.FTZ R28, R167, R28 ;  /* 0x0000001ca71c7220 */ /* 0x000fe40000410000 */
[----:B------:R-:W-:Y:S02]  /*3cc0*/  FMUL.FTZ R161, R149, R101 ;  /* 0x0000006595a17220 */ /* 0x000fe40000410000 */
[----:B------:R-:W-:Y:S01]  /*3cd0*/  FFMA.FTZ R147, R152, R166, R147 ;  /* 0x000000a698937223 */ /* 0x000fe20000010093 */
[----:B------:R0:W-:Y:S01]  /*3ce0*/  @!P6 STS.64 [R121.X8+0x10f8], R28 ;  /* 0x0010f81c7900e388 */ /* 0x0001e20000008a00 */
[----:B------:R-:W-:-:S02]  /*3cf0*/  FMUL.FTZ R142, R159, R102 ;  /* 0x000000669f8e7220 */ /* 0x000fc40000410000 */
[----:B------:R-:W-:Y:S02]  /*3d00*/  FMUL.FTZ R170, R153, R106 ;  /* 0x0000006a99aa7220 */ /* 0x000fe40000410000 */
[----:B------:R-:W-:Y:S02]  /*3d10*/  FMUL.FTZ R168, R154, R104 ;  /* 0x000000689aa87220 */ /* 0x000fe40000410000 */
[----:B------:R-:W-:Y:S02]  /*3d20*/  FMUL.FTZ R167, R157, R103 ;  /* 0x000000679da77220 */ /* 0x000fe40000410000 */
[----:B------:R-:W-:Y:S02]  /*3d30*/  FMUL.FTZ R163, R133, R142 ;  /* 0x0000008e85a37220 */ /* 0x000fe40000410000 */
[----:B------:R-:W-:Y:S02]  /*3d40*/  FMUL.FTZ R173, R131, R170 ;  /* 0x000000aa83ad7220 */ /* 0x000fe40000410000 */
[----:B0-----:R-:W-:Y:S01]  /*3d50*/  FFMA.FTZ R29, R156, R161, R147 ;  /* 0x000000a19c1d7223 */ /* 0x001fe20000010093 */
[----:B------:R0:W-:Y:S01]  /*3d60*/  STS [R54.X4+0x230], R163 ;  /* 0x000230a336007388 */ /* 0x0001e20000004800 */
[----:B------:R-:W-:Y:S01]  /*3d70*/  FMUL.FTZ R147, R129, R166 ;  /* 0x000000a681937220 */ /* 0x000fe20000410000 */
[----:B------:R-:W-:Y:S01]  /*3d80*/  IADD3 R166, -R79, c[0x0][0x168], -R66 ;  /* 0x00005a004fa67a10 */ /* 0x000fe20007ffe942 */
[----:B------:R-:W-:Y:S01]  /*3d90*/  FFMA.FTZ R142, R144, R142, R29 ;  /* 0x0000008e908e7223 */ /* 0x000fe2000001001d */
[----:B------:R1:W-:Y:S01]  /*3da0*/  STS [R54.X4+0x23c], R173 ;  /* 0x00023cad36007388 */ /* 0x0003e20000004800 */
[----:B------:R-:W-:Y:S01]  /*3db0*/  FMUL.FTZ R171, R135, R168 ;  /* 0x000000a887ab7220 */ /* 0x000fe20000410000 */
[----:B------:R-:W-:Y:S01]  /*3dc0*/  ISETP.GE.AND P1, PT, R166, 0x1, PT ;  /* 0x00000001a600780c */ /* 0x000fe20003f26270 */
[----:B------:R-:W-:Y:S01]  /*3dd0*/  FMUL.FTZ R169, R122, R167 ;  /* 0x000000a77aa97220 */ /* 0x000fe20000410000 */
[----:B------:R1:W-:Y:S01]  /*3de0*/  STS [R54.X4+0x228], R147 ;  /* 0x0002289336007388 */ /* 0x0003e20000004800 */
[----:B------:R-:W-:Y:S01]  /*3df0*/  FMUL.FTZ R161, R124, R161 ;  /* 0x000000a17ca17220 */ /* 0x000fe20000410000 */
[----:B------:R-:W-:Y:S01]  /*3e00*/  ISETP.GE.AND P2, PT, R166, 0x21, PT ;  /* 0x00000021a600780c */ /* 0x000fe20003f46270 */
[----:B------:R-:W-:Y:S01]  /*3e10*/  FMUL.FTZ R29, R127, R150 ;  /* 0x000000967f1d7220 */ /* 0x000fe20000410000 */
[----:B------:R-:W-:Y:S01]  /*3e20*/  SHF.L.U64.HI R150, R118, 0x2, R123 ;  /* 0x0000000276967819 */ /* 0x000fe2000001027b */
[----:B------:R-:W-:Y:S01]  /*3e30*/  FMUL.FTZ R31, R125, R31 ;  /* 0x0000001f7d1f7220 */ /* 0x000fe20000410000 */
[----:B------:R1:W-:Y:S01]  /*3e40*/  STS [R54.X4+0x238], R171 ;  /* 0x000238ab36007388 */ /* 0x0003e20000004800 */
[----:B------:R-:W-:-:S02]  /*3e50*/  FFMA.FTZ R145, R136, -R145, R175 ;  /* 0x8000009188917223 */ /* 0x000fc400000100af */
[----:B0-----:R-:W-:Y:S01]  /*3e60*/  IMAD.SHL.U32 R163, R118, 0x4, RZ ;  /* 0x0000000476a37824 */ /* 0x001fe200078e00ff */
[----:B------:R1:W-:Y:S01]  /*3e70*/  STS [R54.X4+0x234], R169 ;  /* 0x000234a936007388 */ /* 0x0003e20000004800 */
[----:B------:R-:W-:Y:S02]  /*3e80*/  FFMA.FTZ R167, R145, R167, R142 ;  /* 0x000000a791a77223 */ /* 0x000fe4000001008e */
[----:B------:R-:W-:Y:S01]  /*3e90*/  IMAD R150, R150, c[0x0][0x2b0], RZ ;  /* 0x0000ac0096967a24 */ /* 0x000fe200078e02ff */
[----:B------:R1:W-:Y:S01]  /*3ea0*/  STS [R54.X4+0x22c], R161 ;  /* 0x00022ca136007388 */ /* 0x0003e20000004800 */
[----:B------:R-:W-:Y:S02]  /*3eb0*/  FFMA.FTZ R167, R148, R168, R167 ;  /* 0x000000a894a77223 */ /* 0x000fe400000100a7 */
[----:B------:R-:W-:Y:S01]  /*3ec0*/  FMUL.FTZ R170, R141, R170 ;  /* 0x000000aa8daa7220 */ /* 0x000fe20000410000 */
        /* <DEDUP_REMOVED lines=13> */
.L_x_7060:
[----:B-1----:R-:W-:Y:S05]  /*3fa0*/  BSYNC B0 ;  /* 0x0000000000007941 */ /* 0x002fea0003800000 */
.L_x_7059:
        /* <DEDUP_REMOVED lines=8> */
.L_x_7062:
[----:B------:R-:W-:Y:S05]  /*4030*/  BSYNC B0 ;  /* 0x0000000000007941 */ /* 0x000fea0003800000 */
.L_x_7061:
        /* <DEDUP_REMOVED lines=12> */
.L_x_7064:
[----:B-1----:R-:W-:Y:S05]  /*4100*/  BSYNC B0 ;  /* 0x0000000000007941 */ /* 0x002fea0003800000 */
.L_x_7063:
[----:B--2---:R1:W2:Y:S01]  /*4110*/  LDS R31, [R51.X4+0x3a0] ;  /* 0x0003a000331f7984 */ /* 0x0042a20000004800 */
[----:B------:R-:W-:Y:S01]  /*4120*/  BSSY B0, `(.L_x_7065) ;  /* 0x0000005000007945 */ /* 0x000fe20003800000 */
[----:B------:R-:W-:Y:S05]  /*4130*/  @!P1 BRA `(.L_x_7066) ;  /* 0x0000003000009947 */ /* 0x000fea0003800000 */
[----:B------:R-:W-:-:S05]  /*4140*/  IMAD.WIDE.U32 R28, R163, c[0x0][0x2b0], R10 ;  /* 0x0000ac00a31c7a25 */ /* 0x000fca00078e000a */
[----:B------:R-:W-:-:S05]  /*4150*/  IADD3 R29, R161, R29, RZ ;  /* 0x0000001da11d7210 */ /* 0x000fca0007ffe0ff */
[----:B--2---:R2:W-:Y:S02]  /*4160*/  RED.E.ADD.F32.FTZ.RN.STRONG.GPU [R28.64], R31 ;  /* 0x0000001f1c00798e */ /* 0x0045e4000c10e784 */
.L_x_7066:
[----:B------:R-:W-:Y:S05]  /*4170*/  BSYNC B0 ;  /* 0x0000000000007941 */ /* 0x000fea0003800000 */
.L_x_7065:
[----:B--2---:R2:W3:Y:S01]  /*4180*/  LDS R31, [R50.X4+0x420] ;  /* 0x00042000321f7984 */ /* 0x0044e20000004800 */
[----:B------:R-:W-:Y:S01]  /*4190*/  BSSY B0, `(.L_x_7067) ;  /* 0x0000005000007945 */ /* 0x000fe20003800000 */
[----:B------:R-:W-:Y:S05]  /*41a0*/  @!P2 BRA `(.L_x_7068) ;  /* 0x000000300000a947 */ /* 0x000fea0003800000 */
[----:B------:R-:W-:-:S05]  /*41b0*/  IMAD.WIDE.U32 R28, R163, c[0x0][0x2b0], R8 ;  /* 0x0000ac00a31c7a25 */ /* 0x000fca00078e0008 */
[----:B------:R-:W-:-:S05]  /*41c0*/  IADD3 R29, R161, R29, RZ ;  /* 0x0000001da11d7210 */ /* 0x000fca0007ffe0ff */
[----:B---3--:R3:W-:Y:S02]  /*41d0*/  RED.E.ADD.F32.FTZ.RN.STRONG.GPU [R28.64], R31 ;  /* 0x0000001f1c00798e */ /* 0x0087e4000c10e784 */
.L_x_7068:
[----:B------:R-:W-:Y:S05]  /*41e0*/  BSYNC B0 ;  /* 0x0000000000007941 */ /* 0x000fea0003800000 */
.L_x_7067:
[----:B---3--:R3:W4:Y:S01]  /*41f0*/  LDS R31, [R49.X4+0x4a0] ;  /* 0x0004a000311f7984 */ /* 0x0087220000004800 */
[----:B------:R-:W-:Y:S01]  /*4200*/  BSSY B0, `(.L_x_7069) ;  /* 0x0000005000007945 */ /* 0x000fe20003800000 */
[----:B------:R-:W-:Y:S05]  /*4210*/  @!P3 BRA `(.L_x_7070) ;  /* 0x000000300000b947 */ /* 0x000fea0003800000 */
[----:B------:R-:W-:-:S05]  /*4220*/  IMAD.WIDE.U32 R28, R163, c[0x0][0x2b0], R6 ;  /* 0x0000ac00a31c7a25 */ /* 0x000fca00078e0006 */
[----:B------:R-:W-:-:S05]  /*4230*/  IADD3 R29, R161, R29, RZ ;  /* 0x0000001da11d7210 */ /* 0x000fca0007ffe0ff */
[----:B----4-:R4:W-:Y:S02]  /*4240*/  RED.E.ADD.F32.FTZ.RN.STRONG.GPU [R28.64], R31 ;  /* 0x0000001f1c00798e */ /* 0x0109e4000c10e784 */
.L_x_7070:
[----:B------:R-:W-:Y:S05]  /*4250*/  BSYNC B0 ;  /* 0x0000000000007941 */ /* 0x000fea0003800000 */
.L_x_7069:
[----:B------:R0:W1:Y:S01]  /*4260*/  LDS R147, [R48.X4+0x520] ;  /* 0x0005200030937984 */ /* 0x0000620000004800 */
[----:B------:R-:W-:Y:S01]  /*4270*/  BSSY B0, `(.L_x_7071) ;  /* 0x0000006000007945 */ /* 0x000fe20003800000 */
[----:B----4-:R-:W-:Y:S01]  /*4280*/  IMAD.WIDE.U32 R28, R163, c[0x0][0x2b0], R2 ;  /* 0x0000ac00a31c7a25 */ /* 0x010fe200078e0002 */
[----:B------:R-:W-:Y:S05]  /*4290*/  @!P4 BRA `(.L_x_7072) ;  /* 0x000000300000c947 */ /* 0x000fea0003800000 */
[----:B------:R-:W-:-:S05]  /*42a0*/  IMAD.WIDE.U32 R30, R163, c[0x0][0x2b0], R4 ;  /* 0x0000ac00a31e7a25 */ /* 0x000fca00078e0004 */
[----:B------:R-:W-:-:S05]  /*42b0*/  IADD3 R31, R161, R31, RZ ;  /* 0x0000001fa11f7210 */ /* 0x000fca0007ffe0ff */
[----:B-1----:R1:W-:Y:S02]  /*42c0*/  RED.E.ADD.F32.FTZ.RN.STRONG.GPU [R30.64], R147 ;  /* 0x000000931e00798e */ /* 0x0023e4000c10e784 */
.L_x_7072:
[----:B------:R-:W-:Y:S05]  /*42d0*/  BSYNC B0 ;  /* 0x0000000000007941 */ /* 0x000fea0003800000 */
.L_x_7071:
[----:B-1----:R1:W4:Y:S01]  /*42e0*/  LDS R31, [R47.X4+0x5a0] ;  /* 0x0005a0002f1f7984 */ /* 0x0023220000004800 */
[----:B------:R-:W-:Y:S01]  /*42f0*/  BSSY B0, `(.L_x_7073) ;  /* 0x0000004000007945 */ /* 0x000fe20003800000 */
[----:B------:R-:W-:Y:S05]  /*4300*/  @!P5 BRA `(.L_x_7074) ;  /* 0x000000200000d947 */ /* 0x000fea0003800000 */
[----:B------:R-:W-:-:S05]  /*4310*/  IADD3 R29, R161, R29, RZ ;  /* 0x0000001da11d7210 */ /* 0x000fca0007ffe0ff */
[----:B----4-:R4:W-:Y:S02]  /*4320*/  RED.E.ADD.F32.FTZ.RN.STRONG.GPU [R28.64], R31 ;  /* 0x0000001f1c00798e */ /* 0x0109e4000c10e784 */
.L_x_7074:
[----:B------:R-:W-:Y:S05]  /*4330*/  BSYNC B0 ;  /* 0x0000000000007941 */ /* 0x000fea0003800000 */
.L_x_7073:
        /* <DEDUP_REMOVED lines=9> */
[----:B------:R-:W-:Y:S02]  /*43d0*/  FFMA.FTZ R117, R134, R102, R117 ;  /* 0x0000006686757223 */ /* 0x000fe40000010075 */
[----:B------:R-:W-:-:S02]  /*43e0*/  FMUL.FTZ R157, R136, R157 ;  /* 0x0000009d889d7220 */ /* 0x000fc40000410000 */
[----:B------:R-:W-:Y:S02]  /*43f0*/  FMUL.FTZ R28, R145, R28 ;  /* 0x0000001c911c7220 */ /* 0x000fe40000410000 */
[----:B------:R-:W-:Y:S02]  /*4400*/  FFMA.FTZ R119, R30, R104, R119 ;  /* 0x000000681e777223 */ /* 0x000fe40000010077 */
[----:B------:R-:W-:Y:S02]  /*4410*/  FFMA.FTZ R112, R157, R103, R112 ;  /* 0x000000679d707223 */ /* 0x000fe40000010070 */
[----:B------:R-:W-:Y:S02]  /*4420*/  FFMA.FTZ R157, R122, R157, R28 ;  /* 0x0000009d7a9d7223 */ /* 0x000fe4000001001c */
        /* <DEDUP_REMOVED lines=10> */
[----:B------:R-:W-:Y:S02]  /*44d0*/  FMUL.FTZ R143, R146, R143 ;  /* 0x0000008f928f7220 */ /* 0x000fe40000410000 */
        /* <DEDUP_REMOVED lines=24> */
[----:B------:R-:W-:-:S02]  /*4660*/  FMUL.FTZ R133, R138, R153 ;  /* 0x000000998a857220 */ /* 0x000fc40000410000 */
[----:B------:R-:W-:Y:S02]  /*4670*/  FFMA.FTZ R149, R124, R29, R149 ;  /* 0x0000001d7c957223 */ /* 0x000fe40000010095 */
[----:B----4-:R-:W-:Y:S02]  /*4680*/  @!P1 FADD.FTZ R140, R140, R147 ;  /* 0x000000938c8c9221 */ /* 0x010fe40000010000 */
[----:B------:R-:W-:Y:S02]  /*4690*/  FADD.FTZ R81, R134, R81 ;  /* 0x0000005186517221 */ /* 0x000fe40000010000 */
[----:B-----5:R-:W-:Y:S01]  /*46a0*/  @!P1 FADD.FTZ R142, R142, R31 ;  /* 0x0000001f8e8e9221 */ /* 0x020fe20000010000 */
[----:B------:R-:W4:Y:S01]  /*46b0*/  SHFL.DOWN PT, R159, R140, 0x10, 0x1f ;  /* 0x0a001f008c9f7f89 */ /* 0x000f2200000e0000 */
[----:B------:R-:W-:Y:S01]  /*46c0*/  ISETP.GT.AND P1, PT, R56, 0xf, PT ;  /* 0x0000000f3800780c */ /* 0x000fe20003f24270 */
[----:B------:R-:W-:Y:S02]  /*46d0*/  FMUL.FTZ R31, R120, R154 ;  /* 0x0000009a781f7220 */ /* 0x000fe40000410000 */
[----:B------:R-:W5:Y:S01]  /*46e0*/  SHFL.DOWN PT, R147, R142, 0x10, 0x1f ;  /* 0x0a001f008e937f89 */ /* 0x000f6200000e0000 */
[----:B------:R-:W-:-:S02]  /*46f0*/  FFMA.FTZ R114, R133, R106, R114 ;  /* 0x0000006a85727223 */ /* 0x000fc40000010072 */
[----:B------:R-:W-:Y:S02]  /*4700*/  FMUL.FTZ R31, R148, R31 ;  /* 0x0000001f941f7220 */ /* 0x000fe40000410000 */
[----:B------:R-:W-:Y:S02]  /*4710*/  FADD.FTZ R82, R149, R82 ;  /* 0x0000005295527221 */ /* 0x000fe40000010000 */
[----:B------:R-:W-:Y:S02]  /*4720*/  FFMA.FTZ R135, R135, R30, R31 ;  /* 0x0000001e87877223 */ /* 0x000fe4000001001f */
[----:B------:R-:W-:Y:S02]  /*4730*/  FMUL.FTZ R30, R120, R153 ;  /* 0x00000099781e7220 */ /* 0x000fe40000410000 */
[----:B------:R-:W-:Y:S02]  /*4740*/  FMUL.FTZ R31, R128, R139 ;  /* 0x0000008b801f7220 */ /* 0x000fe40000410000 */
[----:B------:R-:W-:-:S02]  /*4750*/  FMUL.FTZ R122, R141, R30 ;  /* 0x0000001e8d7a7220 */ /* 0x000fc40000410000 */
[----:B------:R-:W-:Y:S02]  /*4760*/  FMUL.FTZ R30, R120, R139 ;  /* 0x0000008b781e7220 */ /* 0x000fe40000410000 */
[----:B------:R-:W-:Y:S02]  /*4770*/  FFMA.FTZ R108, R31, R98, R108 ;  /* 0x000000621f6c7223 */ /* 0x000fe4000001006c */
[----:B------:R-:W-:Y:S02]  /*4780*/  FMUL.FTZ R30, R151, R30 ;  /* 0x0000001e971e7220 */ /* 0x000fe40000410000 */
[----:B----4-:R-:W-:Y:S02]  /*4790*/  @!P1 FADD.FTZ R140, R140, R159 ;  /* 0x0000009f8c8c9221 */ /* 0x010fe40000010000 */
[----:B------:R-:W-:Y:S02]  /*47a0*/  FFMA.FTZ R122, R131, R133, R122 ;  /* 0x00000085837a7223 */ /* 0x000fe4000001007a */
[----:B-----5:R-:W-:Y:S01]  /*47b0*/  @!P1 FADD.FTZ R142, R142, R147 ;  /* 0x000000938e8e9221 */ /* 0x020fe20000010000 */
[----:B------:R-:W-:Y:S01]  /*47c0*/  MOV R29, R140 ;  /* 0x0000008c001d7202 */ /* 0x000fe20000000f00 */
[----:B------:R-:W-:-:S02]  /*47d0*/  FFMA.FTZ R31, R127, R31, R30 ;  /* 0x0000001f7f1f7223 */ /* 0x000fc4000001001e */
[----:B------:R-:W-:Y:S01]  /*47e0*/  FADD.FTZ R78, R135, R78 ;  /* 0x0000004e874e7221 */ /* 0x000fe20000010000 */
[----:B------:R-:W-:Y:S01]  /*47f0*/  MOV R28, R142 ;  /* 0x0000008e001c7202 */ /* 0x000fe20000000f00 */
[----:B------:R-:W-:Y:S02]  /*4800*/  FADD.FTZ R77, R122, R77 ;  /* 0x0000004d7a4d7221 */ /* 0x000fe40000010000 */
[----:B------:R-:W-:Y:S02]  /*4810*/  FADD.FTZ R84, R31, R84 ;  /* 0x000000541f547221 */ /* 0x000fe40000010000 */
[----:B------:R4:W-:Y:S04]  /*4820*/  @!P2 STS.64 [0x648], R28 ;  /* 0x0006481cff00a388 */ /* 0x0009e80000000a00 */
        /* <DEDUP_REMOVED lines=10> */
.L_x_7076:
[----:B----4-:R-:W-:Y:S05]  /*48d0*/  BSYNC B0 ;  /* 0x0000000000007941 */ /* 0x010fea0003800000 */
.L_x_7075:
[----:B------:R-:W-:Y:S02]  /*48e0*/  IADD3 R121, R121, 0x1, RZ ;  /* 0x0000000179797810 */ /* 0x000fe40007ffe0ff */
[----:B------:R-:W-:Y:S02]  /*48f0*/  IADD3 R118, P2, R118, 0x1, RZ ;  /* 0x0000000176767810 */ /* 0x000fe40007f5e0ff */
[----:B------:R-:W-:Y:S02]  /*4900*/  ISETP.GE.AND P1, PT, R121, c[0x0][0x16c], PT ;  /* 0x00005b0079007a0c */ /* 0x000fe40003f26270 */
[----:B------:R-:W-:-:S11]  /*4910*/  IADD3.X R123, RZ, R123, RZ, P2, !PT ;  /* 0x0000007bff7b7210 */ /* 0x000fd600017fe4ff */
[----:B------:R-:W-:Y:S01]  /*4920*/  @P1 CALL.REL.NOINC `(.L_x_7056) ;  /* 0x0000001000001944 */ /* 0x000fe20003c00000 */
[----:B------:R-:W-:Y:S05]  /*4930*/  BRA `(.L_x_7077) ;  /* 0xffffe1a000007947 */ /* 0x000fea000383ffff */
.L_x_7056:
        /* <DEDUP_REMOVED lines=92> */
[----:B------:R1:W-:Y:S01]  /*4f00*/  @!P5 MUFU.EX2 R6, R4 ;  /* 0x000000040006d308 */ /* 0x0003e20000000800 */
        /* <DEDUP_REMOVED lines=26> */
[----:B------:R-:W2:Y:S07]  /*50b0*/  LDS R89, [0x210] ;  /* 0x00021000ff597984 */ /* 0x000eae0000000800 */
[----:B------:R-:W3:Y:S08]  /*50c0*/  @!P1 MUFU.EX2 R8, R8 ;  /* 0x0000000800089308 */ /* 0x000ef00000000800 */
[----:B------:R-:W4:Y:S08]  /*50d0*/  @!P6 MUFU.EX2 R7, R7 ;  /* 0x000000070007e308 */ /* 0x000f300000000800 */
[----:B------:R-:W5:Y:S01]  /*50e0*/  @!P3 MUFU.EX2 R2, R2 ;  /* 0x000000020002b308 */ /* 0x000f620000000800 */
[----:B---3--:R-:W-:-:S02]  /*50f0*/  @!P1 FADD.FTZ R8, R8, 1 ;  /* 0x3f80000008089421 */ /* 0x008fc40000010000 */
[----:B0-----:R-:W-:Y:S02]  /*5100*/  @!P4 FADD.FTZ R4, R3, 1 ;  /* 0x3f8000000304c421 */ /* 0x001fe40000010000 */
[----:B------:R-:W-:Y:S02]  /*5110*/  @!P5 FADD.FTZ R6, R6, 1 ;  /* 0x3f8000000606d421 */ /* 0x000fe40000010000 */
[----:B------:R-:W-:Y:S01]  /*5120*/  @!P2 FADD.FTZ R5, R5, 1 ;  /* 0x3f8000000505a421 */ /* 0x000fe20000010000 */
[----:B-1----:R-:W0:Y:S01]  /*5130*/  @!P4 MUFU.RCP R9, R4 ;  /* 0x000000040009c308 */ /* 0x002e220000001000 */
[----:B----4-:R-:W-:-:S07]  /*5140*/  @!P6 FADD.FTZ R7, R7, 1 ;  /* 0x3f8000000707e421 */ /* 0x010fce0000010000 */
[----:B------:R-:W1:Y:S01]  /*5150*/  @!P5 MUFU.RCP R91, R6 ;  /* 0x00000006005bd308 */ /* 0x000e620000001000 */
[----:B-----5:R-:W-:-:S07]  /*5160*/  @!P3 FADD.FTZ R2, R2, 1 ;  /* 0x3f8000000202b421 */ /* 0x020fce0000010000 */
[----:B------:R-:W3:Y:S08]  /*5170*/  @!P1 MUFU.RCP R8, R8 ;  /* 0x0000000800089308 */ /* 0x000ef00000001000 */
        /* <DEDUP_REMOVED lines=8> */
[C---:B--2---:R-:W-:Y:S01]  /*5200*/  ISETP.GE.AND P5, PT, R20.reuse, R89, PT ;  /* 0x000000591400720c */ /* 0x044fe20003fa6270 */
[----:B---3--:R-:W-:Y:S01]  /*5210*/  @!P1 FMUL.FTZ R83, R83, R8 ;  /* 0x0000000853539220 */ /* 0x008fe20000410000 */
[----:B------:R-:W-:Y:S01]  /*5220*/  IADD3 R4, P1, R20, R79, RZ ;  /* 0x0000004f14047210 */ /* 0x000fe20007f3e0ff */
[----:B------:R-:W-:Y:S02]  /*5230*/  IMAD R91, R55, -0x100, R36 ;  /* 0xffffff00375b7824 */ /* 0x000fe400078e0224 */
[----:B------:R-:W-:-:S04]  /*5240*/  IMAD.WIDE.U32 R6, R0, c[0x0][0x2e0], R2 ;  /* 0x0000b80000067a25 */ /* 0x000fc800078e0002 */
[----:B----4-:R-:W-:Y:S01]  /*5250*/  @!P2 FMUL.FTZ R82, R82, R5 ;  /* 0x000000055252a220 */ /* 0x010fe20000410000 */
[----:B------:R-:W-:Y:S01]  /*5260*/  LEA.HI.X.SX32 R5, R79, R21, 0x1, P1 ;  /* 0x000000154f057211 */ /* 0x000fe200008f0eff */
[----:B-----5:R-:W-:Y:S01]  /*5270*/  @!P6 FMUL.FTZ R77, R77, R12 ;  /* 0x0000000c4d4de220 */ /* 0x020fe20000410000 */
[----:B------:R-:W-:Y:S01]  /*5280*/  SHF.R.S32.HI R79, RZ, 0x1f, R91 ;  /* 0x0000001fff4f7819 */ /* 0x000fe2000001145b */
[----:B------:R-:W-:Y:S01]  /*5290*/  IMAD.WIDE R2, R20, R9, c[0x0][0x330] ;  /* 0x0000cc0014027625 */ /* 0x000fe200078e0209 */
        /* <DEDUP_REMOVED lines=19> */
.L_x_7079:
[----:B------:R-:W-:Y:S05]  /*53d0*/  BSYNC B0 ;  /* 0x0000000000007941 */ /* 0x000fea0003800000 */
.L_x_7078:
        /* <DEDUP_REMOVED lines=64> */
.L_x_7081:
[----:B------:R-:W-:Y:S05]  /*57e0*/  BSYNC B0 ;  /* 0x0000000000007941 */ /* 0x000fea0003800000 */
.L_x_7080:
        /* <DEDUP_REMOVED lines=38> */
.L_x_7039:
        /* <DEDUP_REMOVED lines=24> */
.L_x_7084:
[----:B0-----:R-:W-:Y:S05]  /*5bd0*/  BSYNC B0 ;  /* 0x0000000000007941 */ /* 0x001fea0003800000 */
.L_x_7083:
        /* <DEDUP_REMOVED lines=23> */
.L_x_7086:
[----:B0-----:R-:W0:Y:S02]  /*5d50*/  S2R R15, SR_TID.X ;  /* 0x00000000000f7919 */ /* 0x001e240000002100 */
.L_x_7087:
[----:B0-----:R-:W-:Y:S05]  /*5d60*/  BSYNC B0 ;  /* 0x0000000000007941 */ /* 0x001fea0003800000 */
.L_x_7085:
        /* <DEDUP_REMOVED lines=10> */
.L_x_7088:
        /* <DEDUP_REMOVED lines=26> */
.L_x_7089:
        /* <DEDUP_REMOVED lines=13> */
.L_x_9110:


//--------------------- .text._Z25selective_scan_bwd_kernelI32Selective_Scan_bwd_kernel_traitsILi32ELi8ELb0ELb1ELb0ELb1ELb1EN3c104HalfEfEEv12SSMParamsBwd --------------------------
	.section	.text._Z25selective_scan_bwd_kernelI32Selective_Scan_bwd_kernel_traitsILi32ELi8ELb0ELb1ELb0ELb1ELb1EN3c104HalfEfEEv12SSMParamsBwd,"ax",@progbits
	.sectioninfo	@"SHI_REGISTERS=202"
	.align	128
        .global         _Z25selective_scan_bwd_kernelI32Selective_Scan_bwd_kernel_traitsILi32ELi8ELb0ELb1ELb0ELb1ELb1EN3c104HalfEfEEv12SSMParamsBwd
        .type           _Z25selective_scan_bwd_kernelI32Selective_Scan_bwd_kernel_traitsILi32ELi8ELb0ELb1ELb0ELb1ELb1EN3c104HalfEfEEv12SSMParamsBwd,@function
        .size           _Z25selective_scan_bwd_kernelI32Selective_Scan_bwd_kernel_traitsILi32ELi8ELb0ELb1ELb0ELb1ELb1EN3c104HalfEfEEv12SSMParamsBwd,(.L_x_9111 - _Z25selective_scan_bwd_kernelI32Selective_Scan_bwd_kernel_traitsILi32ELi8ELb0ELb1ELb0ELb1ELb1EN3c104HalfEfEEv12SSMParamsBwd)
        .other          _Z25selective_scan_bwd_kernelI32Selective_Scan_bwd_kernel_traitsILi32ELi8ELb0ELb1ELb0ELb1ELb1EN3c104HalfEfEEv12SSMParamsBwd,@"STO_CUDA_ENTRY STV_DEFAULT"
_Z25selective_scan_bwd_kernelI32Selective_Scan_bwd_kernel_traitsILi32ELi8ELb0ELb1ELb0ELb1ELb1EN3c104HalfEfEEv12SSMParamsBwd:
.text._Z25selective_scan_bwd_kernelI32Selective_Scan_bwd_kernel_traitsILi32ELi8ELb0ELb1ELb0ELb1ELb1EN3c104HalfEfEEv12SSMParamsBwd:
        /* <DEDUP_REMOVED lines=23> */
[----:B------:R-:W-:Y:S01]  /*0170*/  HFMA2.MMA R90, -RZ, RZ, 0, 0 ;  /* 0x00000000ff5a7435 */ /* 0x000fe200000001ff */
[----:B------:R-:W-:Y:S01]  /*0180*/  IMAD R12, R96, c[0x0][0x280], RZ ;  /* 0x0000a000600c7a24 */ /* 0x000fe200078e02ff */
[----:B------:R-:W-:Y:S01]  /*0190*/  MOV R88, RZ ;  /* 0x000000ff00587202 */ /* 0x000fe20000000f00 */
[C---:B------:R-:W-:Y:S01]  /*01a0*/  IMAD R10, R97.reuse, c[0x0][0x1ec], R10 ;  /* 0x00007b00610a7a24 */ /* 0x040fe200078e020a */
[----:B0-----:R-:W-:Y:S01]  /*01b0*/  IABS R2, R97 ;  /* 0x0000006100027213 */ /* 0x001fe20000000000 */
[----:B-1----:R-:W-:Y:S01]  /*01c0*/  HFMA2.MMA R6, -RZ, RZ, 0, 0 ;  /* 0x00000000ff067435 */ /* 0x002fe200000001ff */
[----:B------:R-:W-:-:S02]  /*01d0*/  IMAD R12, R97, c[0x0][0x284], R12 ;  /* 0x0000a100610c7a24 */ /* 0x000fc400078e020c */
        /* <DEDUP_REMOVED lines=22> */
[-C--:B------:R-:W-:Y:S02]  /*0340*/  @!P1 IADD3 R0, R0, -R11.reuse, RZ ;  /* 0x8000000b00009210 */ /* 0x080fe40007ffe0ff */
[----:B------:R-:W-:Y:S02]  /*0350*/  @!P1 IADD3 R92, R92, 0x1, RZ ;  /* 0x000000015c5c9810 */ /* 0x000fe40007ffe0ff */
[----:B------:R-:W-:Y:S01]  /*0360*/  ISETP.GE.U32.AND P0, PT, R0, R11, PT ;  /* 0x0000000b0000720c */ /* 0x000fe20003f06070 */
[----:B------:R-:W-:Y:S01]  /*0370*/  IMAD R0, R179, c[0x0][0x190], RZ ;  /* 0x00006400b3007a24 */ /* 0x000fe200078e02ff */
[----:B------:R-:W-:-:S02]  /*0380*/  LEA R11, R8, 0xffffff00, 0x8 ;  /* 0xffffff00080b7811 */ /* 0x000fc400078e40ff */
[----:B------:R-:W-:Y:S01]  /*0390*/  ISETP.NE.AND P1, PT, RZ, c[0x0][0x178], PT ;  /* 0x00005e00ff007a0c */ /* 0x000fe20003f25270 */
[----:B------:R-:W-:Y:S01]  /*03a0*/  IMAD R15, R93, c[0x0][0x194], R0 ;  /* 0x000065005d0f7a24 */ /* 0x000fe200078e0200 */
[----:B------:R-:W-:Y:S01]  /*03b0*/  SHF.R.S32.HI R13, RZ, 0x1f, R11 ;  /* 0x0000001fff0d7819 */ /* 0x000fe2000001140b */
[----:B------:R-:W-:Y:S01]  /*03c0*/  IMAD R0, R96, c[0x0][0x1d8], RZ ;  /* 0x0000760060007a24 */ /* 0x000fe200078e02ff */
[----:B------:R-:W-:Y:S02]  /*03d0*/  IADD3 R89, P4, R11, R2, RZ ;  /* 0x000000020b597210 */ /* 0x000fe40007f9e0ff */
[----:B------:R-:W-:Y:S01]  /*03e0*/  IADD3 R7, R7, R9, RZ ;  /* 0x0000000907077210 */ /* 0x000fe20007ffe0ff */
[----:B------:R-:W-:Y:S01]  /*03f0*/  IMAD R0, R97, c[0x0][0x1dc], R0 ;  /* 0x0000770061007a24 */ /* 0x000fe200078e0200 */
[----:B------:R-:W-:Y:S01]  /*0400*/  ISETP.GE.AND P3, PT, R8, 0x1, PT ;  /* 0x000000010800780c */ /* 0x000fe20003f66270 */
[----:B------:R-:W-:Y:S01]  /*0410*/  IMAD.WIDE.U32 R8, R93, c[0x0][0x190], RZ ;  /* 0x000064005d087a25 */ /* 0x000fe200078e00ff */
[----:B------:R-:W-:-:S02]  /*0420*/  @P0 IADD3 R92, R92, 0x1, RZ ;  /* 0x000000015c5c0810 */ /* 0x000fc40007ffe0ff */
[----:B------:R-:W-:Y:S01]  /*0430*/  IADD3.X R0, R13, R3, R0, P4, !PT ;  /* 0x000000030d007210 */ /* 0x000fe200027fe400 */
[----:B------:R-:W-:Y:S01]  /*0440*/  IMAD.WIDE.U32 R2, R97, c[0x0][0x1e8], R4 ;  /* 0x00007a0061027a25 */ /* 0x000fe200078e0004 */
[----:B------:R-:W-:-:S03]  /*0450*/  IADD3 R9, R9, R15, RZ ;  /* 0x0000000f09097210 */ /* 0x000fc60007ffe0ff */
[----:B------:R-:W-:Y:S01]  /*0460*/  IMAD.WIDE.U32 R4, R97, c[0x0][0x280], R6 ;  /* 0x0000a00061047a25 */ /* 0x000fe200078e0006 */
[----:B------:R-:W-:-:S03]  /*0470*/  IADD3 R87, P0, R11, R2, RZ ;  /* 0x000000020b577210 */ /* 0x000fc60007f1e0ff */
[----:B------:R-:W-:Y:S01]  /*0480*/  @!P2 IMAD.MOV R92, RZ, RZ, -R92 ;  /* 0x000000ffff5ca224 */ /* 0x000fe200078e0a5c */
[----:B------:R-:W-:Y:S02]  /*0490*/  @!P1 LOP3.LUT R92, RZ, c[0x0][0x178], RZ, 0x33, !PT ;  /* 0x00005e00ff5c9a12 */ /* 0x000fe400078e33ff */
[----:B------:R-:W-:Y:S02]  /*04a0*/  IADD3 R83, P2, R11, R4, RZ ;  /* 0x000000040b537210 */ /* 0x000fe40007f5e0ff */
[----:B------:R-:W-:Y:S01]  /*04b0*/  IADD3.X R2, R13, R3, R10, P0, !PT ;  /* 0x000000030d027210 */ /* 0x000fe200007fe40a */
[----:B------:R-:W-:Y:S01]  /*04c0*/  IMAD.WIDE.U32 R8, R92, c[0x0][0x1a8], R8 ;  /* 0x00006a005c087a25 */ /* 0x000fe200078e0008 */
[----:B------:R-:W-:Y:S01]  /*04d0*/  LEA R91, P1, R89, c[0x0][0x240], 0x1 ;  /* 0x00009000595b7a11 */ /* 0x000fe200078208ff */
[----:B------:R-:W-:Y:S01]  /*04e0*/  HFMA2.MMA R10, -RZ, RZ, 0, 0 ;  /* 0x00000000ff0a7435 */ /* 0x000fe200000001ff */
[----:B------:R-:W-:Y:S02]  /*04f0*/  ISETP.NE.U32.AND P0, PT, RZ, c[0x0][0x260], PT ;  /* 0x00009800ff007a0c */ /* 0x000fe40003f05070 */
[----:B------:R-:W-:-:S02]  /*0500*/  IADD3.X R4, R13, R5, R12, P2, !PT ;  /* 0x000000050d047210 */ /* 0x000fc400017fe40c */
[----:B------:R-:W-:Y:S02]  /*0510*/  LEA R84, P2, R87, c[0x0][0x248], 0x1 ;  /* 0x0000920057547a11 */ /* 0x000fe400078408ff */
[----:B------:R-:W-:Y:S02]  /*0520*/  LEA.HI.X R89, R89, c[0x0][0x244], R0, 0x1, P1 ;  /* 0x0000910059597a11 */ /* 0x000fe400008f0c00 */
[----:B------:R-:W-:Y:S02]  /*0530*/  ISETP.NE.AND.EX P0, PT, RZ, c[0x0][0x264], PT, P0 ;  /* 0x00009900ff007a0c */ /* 0x000fe40003f05300 */
[----:B------:R-:W-:Y:S02]  /*0540*/  SHF.R.S32.HI R178, RZ, 0x1f, R92 ;  /* 0x0000001fffb27819 */ /* 0x000fe4000001145c */
[----:B------:R-:W-:Y:S02]  /*0550*/  ISETP.NE.U32.AND P1, PT, RZ, c[0x0][0x328], PT ;  /* 0x0000ca00ff007a0c */ /* 0x000fe40003f25070 */
[----:B------:R-:W-:Y:S01]  /*0560*/  LEA.HI.X R87, R87, c[0x0][0x24c], R2, 0x1, P2 ;  /* 0x0000930057577a11 */ /* 0x000fe200010f0c02 */
[----:B------:R-:W-:Y:S01]  /*0570*/  IMAD R3, R178, c[0x0][0x1a8], RZ ;  /* 0x00006a00b2037a24 */ /* 0x000fe200078e02ff */
[----:B------:R-:W-:-:S02]  /*0580*/  ISETP.NE.U32.AND P2, PT, RZ, c[0x0][0x348], PT ;  /* 0x0000d200ff007a0c */ /* 0x000fc40003f45070 */
[----:B------:R-:W-:Y:S01]  /*0590*/  ISETP.NE.AND.EX P1, PT, RZ, c[0x0][0x32c], PT, P1 ;  /* 0x0000cb00ff007a0c */ /* 0x000fe20003f25310 */
[----:B------:R-:W-:Y:S01]  /*05a0*/  IMAD R3, R92, c[0x0][0x1ac], R3 ;  /* 0x00006b005c037a24 */ /* 0x000fe200078e0203 */
[----:B------:R-:W-:Y:S01]  /*05b0*/  ISETP.NE.AND.EX P2, PT, RZ, c[0x0][0x34c], PT, P2 ;  /* 0x0000d300ff007a0c */ /* 0x000fe20003f45320 */
[----:B------:R-:W-:Y:S01]  /*05c0*/  @P0 IMAD R0, R93, c[0x0][0x164], R97 ;  /* 0x000059005d000a24 */ /* 0x000fe200078e0261 */
[----:B------:R-:W-:Y:S02]  /*05d0*/  LEA R85, P4, R83, c[0x0][0x308], 0x1 ;  /* 0x0000c20053557a11 */ /* 0x000fe400078808ff */
[----:B------:R-:W-:Y:S01]  /*05e0*/  IADD3 R11, P5, R11, R8, RZ ;  /* 0x000000080b0b7210 */ /* 0x000fe20007fbe0ff */
[----:B------:R-:W-:Y:S01]  /*05f0*/  @P0 IMAD R0, R0, c[0x0][0x174], RZ ;  /* 0x00005d0000000a24 */ /* 0x000fe200078e02ff */
[----:B------:R-:W-:Y:S02]  /*0600*/  IADD3 R2, R9, R3, RZ ;  /* 0x0000000309027210 */ /* 0x000fe40007ffe0ff */
[----:B------:R-:W-:Y:S01]  /*0610*/  LEA.HI.X R83, R83, c[0x0][0x30c], R4, 0x1, P4 ;  /* 0x0000c30053537a11 */ /* 0x000fe200020f0c04 */
[----:B------:R-:W-:Y:S01]  /*0620*/  CS2R R8, SRZ ;  /* 0x0000000000087805 */ /* 0x000fe2000001ff00 */
[----:B------:R-:W-:Y:S01]  /*0630*/  IADD3.X R2, R13, R2, RZ, P5, !PT ;  /* 0x000000020d027210 */ /* 0x000fe20002ffe4ff */
[----:B------:R-:W-:Y:S01]  /*0640*/  @P0 IMAD R0, R0, c[0x0][0x16c], RZ ;  /* 0x00005b0000000a24 */ /* 0x000fe200078e02ff */
[----:B------:R-:W-:-:S02]  /*0650*/  @P1 LEA R10, P4, R97, c[0x0][0x328], 0x2 ;  /* 0x0000ca00610a1a11 */ /* 0x000fc400078810ff */
[----:B------:R-:W-:Y:S02]  /*0660*/  @P0 MOV R13, 0x8 ;  /* 0x00000008000d0802 */ /* 0x000fe40000000f00 */
[----:B------:R-:W-:Y:S02]  /*0670*/  MOV R3, RZ ;  /* 0x000000ff00037202 */ /* 0x000fe40000000f00 */
[----:B------:R-:W-:Y:S01]  /*0680*/  LEA R82, P6, R11, c[0x0][0x228], 0x1 ;  /* 0x00008a000b527a11 */ /* 0x000fe200078c08ff */
        /* <DEDUP_REMOVED lines=13> */
[C---:B0-----:R-:W-:Y:S02]  /*0760*/  SHF.L.U32 R78, R86.reuse, 0x3, RZ ;  /* 0x00000003564e7819 */ /* 0x041fe400000006ff */
[----:B------:R-:W-:-:S02]  /*0770*/  IADD3 R77, R86, 0x20, RZ ;  /* 0x00000020564d7810 */ /* 0x000fc40007ffe0ff */
[----:B------:R-:W-:Y:S02]  /*0780*/  LOP3.LUT R7, R78, 0xffffff00, RZ, 0xc0, !PT ;  /* 0xffffff004e077812 */ /* 0x000fe400078ec0ff */
[C---:B------:R-:W-:Y:S02]  /*0790*/  IADD3 R75, R86.reuse, 0x40, RZ ;  /* 0x00000040564b7810 */ /* 0x040fe40007ffe0ff */
[C---:B------:R-:W-:Y:S02]  /*07a0*/  IADD3 R73, R86.reuse, 0x60, RZ ;  /* 0x0000006056497810 */ /* 0x040fe40007ffe0ff */
[C---:B------:R-:W-:Y:S02]  /*07b0*/  IADD3 R71, R86.reuse, 0x80, RZ ;  /* 0x0000008056477810 */ /* 0x040fe40007ffe0ff */
[C---:B------:R-:W-:Y:S02]  /*07c0*/  IADD3 R69, R86.reuse, 0xa0, RZ ;  /* 0x000000a056457810 */ /* 0x040fe40007ffe0ff */
[----:B------:R-:W-:-:S02]  /*07d0*/  IADD3 R67, R86, 0xc0, RZ ;  /* 0x000000c056437810 */ /* 0x000fc40007ffe0ff */
[C---:B------:R-:W-:Y:S02]  /*07e0*/  IADD3 R65, R86.reuse, 0xe0, RZ ;  /* 0x000000e056417810 */ /* 0x040fe40007ffe0ff */
[----:B------:R-:W-:Y:S02]  /*07f0*/  LOP3.LUT R6, R7, 0x1f, R86, 0xf8, !PT ;  /* 0x0000001f07067812 */ /* 0x000fe400078ef856 */
[----:B------:R-:W-:Y:S02]  /*0800*/  LOP3.LUT R177, R86, 0x1f, RZ, 0xc0, !PT ;  /* 0x0000001f56b17812 */ /* 0x000fe400078ec0ff */
[----:B------:R-:W-:Y:S02]  /*0810*/  LEA.HI.SX32 R78, R78, R78, 0x1b ;  /* 0x0000004e4e4e7211 */ /* 0x000fe400078fdaff */
[-C--:B------:R-:W-:Y:S02]  /*0820*/  LEA.HI.SX32 R77, R77, R86.reuse, 0x1b ;  /* 0x000000564d4d7211 */ /* 0x080fe400078fdaff */
[----:B------:R-:W-:-:S02]  /*0830*/  LEA.HI.SX32 R75, R75, R86, 0x1b ;  /* 0x000000564b4b7211 */ /* 0x000fc400078fdaff */
[-C--:B------:R-:W-:Y:S02]  /*0840*/  LEA.HI.SX32 R73, R73, R86.reuse, 0x1b ;  /* 0x0000005649497211 */ /* 0x080fe400078fdaff */
[-C--:B------:R-:W-:Y:S02]  /*0850*/  LEA.HI.SX32 R71, R71, R86.reuse, 0x1b ;  /* 0x0000005647477211 */ /* 0x080fe400078fdaff */
[-C--:B------:R-:W-:Y:S02]  /*0860*/  LEA.HI.SX32 R69, R69, R86.reuse, 0x1b ;  /* 0x0000005645457211 */ /* 0x080fe400078fdaff */
[-C--:B------:R-:W-:Y:S02]  /*0870*/  LEA.HI.SX32 R67, R67, R86.reuse, 0x1b ;  /* 0x0000005643437211 */ /* 0x080fe400078fdaff */
[----:B------:R-:W-:Y:S02]  /*0880*/  LEA.HI.SX32 R65, R65, R86, 0x1b ;  /* 0x0000005641417211 */ /* 0x000fe400078fdaff */
[----:B------:R-:W-:-:S02]  /*0890*/  SHF.R.S32.HI R7, RZ, 0x1f, R6 ;  /* 0x0000001fff077819 */ /* 0x000fc40000011406 */
[C---:B------:R-:W-:Y:S02]  /*08a0*/  LOP3.LUT R76, R6.reuse, 0x20, RZ, 0xfc, !PT ;  /* 0x00000020064c7812 */ /* 0x040fe400078efcff */
[C---:B------:R-:W-:Y:S02]  /*08b0*/  LOP3.LUT R74, R6.reuse, 0x40, RZ, 0xfc, !PT ;  /* 0x00000040064a7812 */ /* 0x040fe400078efcff */
[C---:B------:R-:W-:Y:S02]  /*08c0*/  LOP3.LUT R72, R6.reuse, 0x60, RZ, 0xfc, !PT ;  /* 0x0000006006487812 */ /* 0x040fe400078efcff */
[C---:B------:R-:W-:Y:S02]  /*08d0*/  LOP3.LUT R70, R6.reuse, 0x80, RZ, 0xfc, !PT ;  /* 0x0000008006467812 */ /* 0x040fe400078efcff */
[C---:B------:R-:W-:Y:S02]  /*08e0*/  LOP3.LUT R68, R6.reuse, 0xa0, RZ, 0xfc, !PT ;  /* 0x000000a006447812 */ /* 0x040fe400078efcff */
[----:B------:R-:W-:-:S02]  /*08f0*/  LOP3.LUT R66, R6, 0xc0, RZ, 0xfc, !PT ;  /* 0x000000c006427812 */ /* 0x000fc400078efcff */
[----:B-1----:R-:W-:Y:S02]  /*0900*/  LOP3.LUT R64, R6, 0xe0, RZ, 0xfc, !PT ;  /* 0x000000e006407812 */ /* 0x002fe400078efcff */
.L_x_7138:
[----:B------:R-:W-:Y:S01]  /*0910*/  IADD3 R175, -R79, c[0x0][0x174], RZ ;  /* 0x00005d004faf7a10 */ /* 0x000fe20007ffe1ff */
[----:B------:R-:W-:Y:S01]  /*0920*/  BAR.SYNC.DEFER_BLOCKING 0x0 ;  /* 0x0000000000007b1d */ /* 0x000fe20000010000 */
[----:B0-----:R-:W-:Y:S02]  /*0930*/  LEA R2, P3, R6, R91, 0x1 ;  /* 0x0000005b06027211 */ /* 0x001fe400078608ff */
[----:B------:R-:W-:Y:S02]  /*0940*/  LEA R4, R175, 0xffffff00, 0x8 ;  /* 0xffffff00af047811 */ /* 0x000fe400078e40ff */
[----:B------:R-:W-:Y:S02]  /*0950*/  PRMT R5, RZ, 0x7610, R5 ;  /* 0x00007610ff057816 */ /* 0x000fe40000000005 */
[----:B------:R-:W-:Y:S02]  /*0960*/  IADD3 R63, -R4, c[0x0][0x168], RZ ;  /* 0x00005a00043f7a10 */ /* 0x000fe40007ffe1ff */
[----:B------:R-:W-:-:S02]  /*0970*/  LEA.HI.X R3, R6, R89, R7, 0x1, P3 ;  /* 0x0000005906037211 */ /* 0x000fc400018f0c07 */
[-C--:B------:R-:W-:Y:S02]  /*0980*/  ISETP.GE.AND P0, PT, R6, R63.reuse, PT ;  /* 0x0000003f0600720c */ /* 0x080fe40003f06270 */
[-C--:B------:R-:W-:Y:S02]  /*0990*/  ISETP.GE.AND P1, PT, R76, R63.reuse, PT ;  /* 0x0000003f4c00720c */ /* 0x080fe40003f26270 */
        /* <DEDUP_REMOVED lines=40> */
[----:B------:R-:W-:Y:S01]  /*0c20*/  SHF.L.U32 R58, R21, 0x1, RZ ;  /* 0x00000001153a7819 */ /* 0x000fe200000006ff */
[----:B------:R-:W-:Y:S01]  /*0c30*/  IMAD.SHL.U32 R55, R27, 0x2, RZ ;  /* 0x000000021b377824 */ /* 0x000fe200078e00ff */
[----:B------:R-:W-:Y:S02]  /*0c40*/  SHF.L.U32 R57, R23, 0x1, RZ ;  /* 0x0000000117397819 */ /* 0x000fe400000006ff */
[----:B------:R-:W-:Y:S02]  /*0c50*/  SHF.L.U32 R56, R25, 0x1, RZ ;  /* 0x0000000119387819 */ /* 0x000fe400000006ff */
[C---:B------:R-:W-:Y:S02]  /*0c60*/  SHF.L.U32 R53, R6.reuse, 0x1, RZ ;  /* 0x0000000106357819 */ /* 0x040fe400000006ff */
[C---:B------:R-:W-:Y:S02]  /*0c70*/  ISETP.GE.AND P6, PT, R6.reuse, R63, PT ;  /* 0x0000003f0600720c */ /* 0x040fe40003fc6270 */
[----:B------:R-:W-:-:S02]  /*0c80*/  SHF.L.U64.HI R54, R6, 0x1, R7 ;  /* 0x0000000106367819 */ /* 0x000fc40000010207 */
[----:B------:R-:W-:Y:S02]  /*0c90*/  IADD3 R2, P0, R84, R53, RZ ;  /* 0x0000003554027210 */ /* 0x000fe40007f1e0ff */
[-C--:B------:R-:W-:Y:S02]  /*0ca0*/  ISETP.GE.AND P2, PT, R72, R63.reuse, PT ;  /* 0x0000003f4800720c */ /* 0x080fe40003f46270 */
[----:B------:R-:W-:Y:S02]  /*0cb0*/  IADD3.X R3, R87, R54, RZ, P0, !PT ;  /* 0x0000003657037210 */ /* 0x000fe400007fe4ff */
[-C--:B------:R-:W-:Y:S02]  /*0cc0*/  ISETP.GE.AND P0, PT, R76, R63.reuse, PT ;  /* 0x0000003f4c00720c */ /* 0x080fe40003f06270 */
[-C--:B------:R-:W-:Y:S02]  /*0cd0*/  ISETP.GE.AND P3, PT, R70, R63.reuse, PT ;  /* 0x0000003f4600720c */ /* 0x080fe40003f66270 */
[----:B------:R-:W-:-:S02]  /*0ce0*/  ISETP.GE.AND P4, PT, R68, R63, PT ;  /* 0x0000003f4400720c */ /* 0x000fc40003f86270 */
        /* <DEDUP_REMOVED lines=14> */
[----:B------:R-:W-:Y:S04]  /*0dd0*/  STS.U16 [R58+0x100], R17 ;  /* 0x000100113a007388 */ /* 0x000fe80000000400 */
[----:B------:R1:W-:Y:S01]  /*0de0*/  STS.U16 [R57+0x140], R16 ;  /* 0x0001401039007388 */ /* 0x0003e20000000400 */
[----:B0-----:R-:W-:-:S03]  /*0df0*/  PRMT R14, RZ, 0x7610, R14 ;  /* 0x00007610ff0e7816 */ /* 0x001fc6000000000e */
[----:B------:R0:W-:Y:S04]  /*0e00*/  STS.U16 [R56+0x180], R19 ;  /* 0x0001801338007388 */ /* 0x0001e80000000400 */
[----:B------:R2:W-:Y:S01]  /*0e10*/  STS.U16 [R55+0x1c0], R18 ;  /* 0x0001c01237007388 */ /* 0x0005e20000000400 */
[----:B------:R-:W-:-:S06]  /*0e20*/  NOP ;  /* 0x0000000000007918 */ /* 0x000fcc0000000000 */
[----:B------:R-:W-:Y:S01]  /*0e30*/  LDS.U16 R173, [R52] ;  /* 0x0000000034ad7984 */ /* 0x000fe20000000400 */
[C---:B-1----:R-:W-:Y:S02]  /*0e40*/  LEA R16, P1, R6.reuse, R85, 0x1 ;  /* 0x0000005506107211 */ /* 0x042fe400078208ff */
[----:B0-----:R-:W-:Y:S01]  /*0e50*/  PRMT R19, RZ, 0x7610, R19 ;  /* 0x00007610ff137816 */ /* 0x001fe20000000013 */
[----:B------:R-:W-:Y:S01]  /*0e60*/  LDS.U16 R51, [R52+0x2] ;  /* 0x0000020034337984 */ /* 0x000fe20000000400 */
[----:B------:R-:W-:Y:S02]  /*0e70*/  LEA.HI.X R17, R6, R83, R7, 0x1, P1 ;  /* 0x0000005306117211 */ /* 0x000fe400008f0c07 */
[-C--:B------:R-:W-:Y:S01]  /*0e80*/  ISETP.GE.AND P1, PT, R74, R63.reuse, PT ;  /* 0x0000003f4a00720c */ /* 0x080fe20003f26270 */
        /* <DEDUP_REMOVED lines=24> */
[----:B------:R-:W-:Y:S01]  /*1010*/  PRMT R40, RZ, 0x7610, R40 ;  /* 0x00007610ff287816 */ /* 0x000fe20000000028 */
[----:B---3--:R-:W-:Y:S04]  /*1020*/  STS.U16 [R62], R5 ;  /* 0x000000053e007388 */ /* 0x008fe80000000400 */
        /* <DEDUP_REMOVED lines=8> */
[----:B------:R-:W-:Y:S04]  /*10b0*/  LDS.U16 R30, [R52] ;  /* 0x00000000341e7984 */ /* 0x000fe80000000400 */
[----:B------:R-:W1:Y:S04]  /*10c0*/  LDS.U16 R31, [R52+0x2] ;  /* 0x00000200341f7984 */ /* 0x000e680000000400 */
[----:B------:R-:W-:Y:S04]  /*10d0*/  LDS.U16 R32, [R52+0x4] ;  /* 0x0000040034207984 */ /* 0x000fe80000000400 */
[----:B------:R-:W2:Y:S04]  /*10e0*/  LDS.U16 R33, [R52+0x6] ;  /* 0x0000060034217984 */ /* 0x000ea80000000400 */
[----:B------:R-:W-:Y:S04]  /*10f0*/  LDS.U16 R34, [R52+0x8] ;  /* 0x0000080034227984 */ /* 0x000fe80000000400 */
[----:B------:R-:W3:Y:S04]  /*1100*/  LDS.U16 R35, [R52+0xa] ;  /* 0x00000a0034237984 */ /* 0x000ee80000000400 */
[----:B------:R-:W4:Y:S04]  /*1110*/  LDS.U16 R36, [R52+0xc] ;  /* 0x00000c0034247984 */ /* 0x000f280000000400 */
[----:B------:R-:W1:Y:S04]  /*1120*/  LDS.U16 R98, [R52+0xe] ;  /* 0x00000e0034627984 */ /* 0x000e680000000400 */
[----:B------:R-:W-:Y:S01]  /*1130*/  BAR.SYNC.DEFER_BLOCKING 0x0 ;  /* 0x0000000000007b1d */ /* 0x000fe20000010000 */
[----:B0-----:R-:W-:-:S05]  /*1140*/  PRMT R0, RZ, 0x7610, R0 ;  /* 0x00007610ff007816 */ /* 0x001fca0000000000 */
        /* <DEDUP_REMOVED lines=13> */
[----:B------:R-:W-:-:S04]  /*1220*/  IMAD.WIDE.U32 R18, R93, c[0x0][0x200], RZ ;  /* 0x000080005d127a25 */ /* 0x000fc800078e00ff */
[----:B------:R-:W-:-:S04]  /*1230*/  IMAD.WIDE.U32 R14, R93, c[0x0][0x1f0], RZ ;  /* 0x00007c005d0e7a25 */ /* 0x000fc800078e00ff */
[C---:B------:R-:W-:Y:S01]  /*1240*/  IMAD R29, R93.reuse, c[0x0][0x1f4], R20 ;  /* 0x00007d005d1d7a24 */ /* 0x040fe200078e0214 */
[----:B------:R-:W-:Y:S01]  /*1250*/  @!P0 MOV R20, R4 ;  /* 0x0000000400148202 */ /* 0x000fe20000000f00 */
[C---:B------:R-:W-:Y:S01]  /*1260*/  IMAD R41, R93.reuse, c[0x0][0x204], R22 ;  /* 0x000081005d297a24 */ /* 0x040fe200078e0216 */
[----:B------:R-:W-:Y:S01]  /*1270*/  @!P0 MOV R21, R5 ;  /* 0x0000000500158202 */ /* 0x000fe20000000f00 */
[----:B0-----:R-:W-:Y:S01]  /*1280*/  @!P0 IMAD.WIDE.U32 R16, R93, c[0x0][0x1f0], R4 ;  /* 0x00007c005d108a25 */ /* 0x001fe200078e0004 */
[----:B------:R-:W-:Y:S02]  /*1290*/  MOV R22, R18 ;  /* 0x0000001200167202 */ /* 0x000fe40000000f00 */
[----:B------:R-:W-:Y:S01]  /*12a0*/  IADD3 R15, R15, R29, RZ ;  /* 0x0000001d0f0f7210 */ /* 0x000fe20007ffe0ff */
[----:B------:R-:W-:Y:S01]  /*12b0*/  IMAD R18, R96, c[0x0][0x1f8], RZ ;  /* 0x00007e0060127a24 */ /* 0x000fe200078e02ff */
[----:B------:R-:W-:Y:S01]  /*12c0*/  IADD3 R23, R19, R41, RZ ;  /* 0x0000002913177210 */ /* 0x000fe20007ffe0ff */
[----:B------:R-:W-:Y:S01]  /*12d0*/  @!P0 IMAD.WIDE.U32 R20, R93, c[0x0][0x200], R20 ;  /* 0x000080005d148a25 */ /* 0x000fe200078e0014 */
[----:B------:R-:W-:-:S02]  /*12e0*/  @!P0 IADD3 R17, R29, R17, RZ ;  /* 0x000000111d118210 */ /* 0x000fc40007ffe0ff */
[----:B------:R-:W-:Y:S01]  /*12f0*/  IADD3 R44, R79, -c[0x0][0x174], RZ ;  /* 0x80005d004f2c7a10 */ /* 0x000fe20007ffe0ff */
[C---:B------:R-:W-:Y:S02]  /*1300*/  IMAD R29, R97.reuse, c[0x0][0x1fc], R18 ;  /* 0x00007f00611d7a24 */ /* 0x040fe400078e0212 */
[----:B------:R-:W-:-:S04]  /*1310*/  IMAD.WIDE.U32 R18, R97, c[0x0][0x1f8], R14 ;  /* 0x00007e0061127a25 */ /* 0x000fc800078e000e */
[----:B------:R-:W-:Y:S02]  /*1320*/  @!P0 IMAD.IADD R21, R41, 0x1, R21 ;  /* 0x0000000129158824 */ /* 0x000fe400078e0215 */
[----:B------:R-:W-:Y:S02]  /*1330*/  IMAD R26, R96, c[0x0][0x208], RZ ;  /* 0x00008200601a7a24 */ /* 0x000fe400078e02ff */
[----:B------:R-:W-:Y:S02]  /*1340*/  IMAD R44, R44, -0x100, RZ ;  /* 0xffffff002c2c7824 */ /* 0x000fe400078e02ff */
[----:B------:R-:W-:-:S04]  /*1350*/  IMAD.WIDE.U32 R22, R97, c[0x0][0x208], R22 ;  /* 0x0000820061167a25 */ /* 0x000fc800078e0016 */
[C---:B------:R-:W-:Y:S01]  /*1360*/  @!P0 IMAD.WIDE.U32 R14, R97.reuse, c[0x0][0x1f8], R16 ;  /* 0x00007e00610e8a25 */ /* 0x040fe200078e0010 */
[----:B------:R-:W-:Y:S02]  /*1370*/  SHF.R.S32.HI R43, RZ, 0x1f, R44 ;  /* 0x0000001fff2b7819 */ /* 0x000fe4000001142c */
[----:B------:R-:W-:Y:S01]  /*1380*/  IADD3 R99, P2, R44, R18, RZ ;  /* 0x000000122c637210 */ /* 0x000fe20007f5e0ff */
[C---:B------:R-:W-:Y:S01]  /*1390*/  IMAD R103, R97.reuse, c[0x0][0x20c], R26 ;  /* 0x0000830061677a24 */ /* 0x040fe200078e021a */
[----:B------:R-:W-:Y:S01]  /*13a0*/  @!P0 IADD3 R101, P1, R6, R14, RZ ;  /* 0x0000000e06658210 */ /* 0x000fe20007f3e0ff */
[----:B------:R-:W-:Y:S01]  /*13b0*/  @!P0 IMAD.WIDE.U32 R16, R97, c[0x0][0x208], R20 ;  /* 0x0000820061108a25 */ /* 0x000fe200078e0014 */
[----:B------:R-:W-:Y:S02]  /*13c0*/  IADD3 R21, P4, R44, R22, RZ ;  /* 0x000000162c157210 */ /* 0x000fe40007f9e0ff */
[C---:B------:R-:W-:Y:S02]  /*13d0*/  IADD3.X R102, R43.reuse, R29, R19, P2, !PT ;  /* 0x0000001d2b667210 */ /* 0x040fe400017fe413 */
[----:B------:R-:W-:-:S02]  /*13e0*/  IADD3.X R42, R43, R103, R23, P4, !PT ;  /* 0x000000672b2a7210 */ /* 0x000fc400027fe417 */
[----:B------:R-:W-:Y:S02]  /*13f0*/  @!P0 IADD3.X R104, R7, R15, R29, P1, !PT ;  /* 0x0000000f07688210 */ /* 0x000fe40000ffe41d */
[C---:B------:R-:W-:Y:S02]  /*1400*/  @!P0 IADD3 R41, P3, R6.reuse, R16, RZ ;  /* 0x0000001006298210 */ /* 0x040fe40007f7e0ff */
[C---:B------:R-:W-:Y:S02]  /*1410*/  LEA R16, P2, R6.reuse, c[0x0][0x258], 0x1 ;  /* 0x0000960006107a11 */ /* 0x040fe400078408ff */
[----:B------:R-:W-:Y:S02]  /*1420*/  LEA R14, P1, R6, c[0x0][0x268], 0x1 ;  /* 0x00009a00060e7a11 */ /* 0x000fe400078208ff */
[----:B------:R-:W-:Y:S02]  /*1430*/  LEA R16, P4, R21, R16, 0x1 ;  /* 0x0000001015107211 */ /* 0x000fe400078808ff */
[----:B------:R-:W-:-:S02]  /*1440*/  @!P0 IADD3.X R100, R7, R17, R103, P3, !PT ;  /* 0x0000001107648210 */ /* 0x000fc40001ffe467 */
[----:B------:R-:W-:Y:S02]  /*1450*/  LEA.HI.X R15, R6, c[0x0][0x26c], R7, 0x1, P1 ;  /* 0x00009b00060f7a11 */ /* 0x000fe400008f0c07 */
[----:B------:R-:W-:-:S04]  /*1460*/  @!P0 LEA R18, P1, R101, c[0x0][0x268], 0x1 ;  /* 0x00009a0065128a11 */ /* 0x000fc800078208ff */
[----:B------:R-:W-:Y:S01]  /*1470*/  @!P0 LEA.HI.X R19, R101, c[0x0][0x26c], R104, 0x1, P1 ;  /* 0x00009b0065138a11 */ /* 0x000fe200008f0c68 */
[----:B-1----:R-:W-:Y:S01]  /*1480*/  HADD2.F32 R31, -RZ, R31.H0_H0 ;  /* 0x2000001fff1f7230 */ /* 0x002fe20000004100 */
[----:B------:R-:W-:Y:S01]  /*1490*/  @!P0 LEA R20, P3, R41, c[0x0][0x258], 0x1 ;  /* 0x0000960029148a11 */ /* 0x000fe200078608ff */
[----:B--2---:R-:W-:Y:S02]  /*14a0*/  HADD2.F32 R33, -RZ, R33.H0_H0 ;  /* 0x20000021ff217230 */ /* 0x004fe40000004100 */
[----:B---3--:R-:W-:Y:S01]  /*14b0*/  HADD2.F32 R35, -RZ, R35.H0_H0 ;  /* 0x20000023ff237230 */ /* 0x008fe20000004100 */
[----:B------:R-:W-:Y:S01]  /*14c0*/  BSSY B0, `(.L_x_7091) ;  /* 0x0000048000007945 */ /* 0x000fe20003800000 */
[----:B----4-:R-:W-:Y:S04]  /*14d0*/  STS.U16 [R62], R25 ;  /* 0x000000193e007388 */ /* 0x010fe80000000400 */
        /* <DEDUP_REMOVED lines=8> */
[----:B------:R4:W2:Y:S04]  /*1560*/  LDS.U16 R29, [R52] ;  /* 0x00000000341d7984 */ /* 0x0008a80000000400 */
[----:B------:R4:W3:Y:S04]  /*1570*/  LDS.U16 R28, [R52+0x2] ;  /* 0x00000200341c7984 */ /* 0x0008e80000000400 */
[----:B------:R4:W4:Y:S04]  /*1580*/  LDS.U16 R27, [R52+0x4] ;  /* 0x00000400341b7984 */ /* 0x0009280000000400 */
[----:B------:R0:W4:Y:S04]  /*1590*/  LDS.U16 R26, [R52+0x6] ;  /* 0x00000600341a7984 */ /* 0x0001280000000400 */
[----:B------:R0:W4:Y:S04]  /*15a0*/  LDS.U16 R25, [R52+0x8] ;  /* 0x0000080034197984 */ /* 0x0001280000000400 */
[----:B------:R0:W4:Y:S04]  /*15b0*/  LDS.U16 R24, [R52+0xa] ;  /* 0x00000a0034187984 */ /* 0x0001280000000400 */
[----:B------:R2:W4:Y:S04]  /*15c0*/  LDS.U16 R23, [R52+0xc] ;  /* 0x00000c0034177984 */ /* 0x0005280000000400 */
[----:B------:R2:W4:Y:S01]  /*15d0*/  LDS.U16 R22, [R52+0xe] ;  /* 0x00000e0034167984 */ /* 0x0005220000000400 */
[----:B0-----:R-:W-:Y:S01]  /*15e0*/  LEA.HI.X R0, R6, c[0x0][0x25c], R7, 0x1, P2 ;  /* 0x0000970006007a11 */ /* 0x001fe200010f0c07 */
[----:B-1----:R-:W-:-:S03]  /*15f0*/  HADD2.F32 R37, -RZ, R30.H0_H0 ;  /* 0x2000001eff257230 */ /* 0x002fc60000004100 */
[----:B------:R-:W-:Y:S02]  /*1600*/  LEA.HI.X R17, R21, R0, R42, 0x1, P4 ;  /* 0x0000000015117211 */ /* 0x000fe400020f0c2a */
[----:B-----5:R-:W-:Y:S01]  /*1610*/  FADD.FTZ R42, R37, R94 ;  /* 0x0000005e252a7221 */ /* 0x020fe20000010000 */
[----:B------:R-:W-:-:S04]  /*1620*/  LEA R14, P2, R99, R14, 0x1 ;  /* 0x0000000e630e7211 */ /* 0x000fc800078408ff */
[----:B------:R-:W-:Y:S01]  /*1630*/  FSETP.GTU.FTZ.AND P1, PT, R42, 20, PT ;  /* 0x41a000002a00780b */ /* 0x000fe20003f3c000 */
[----:B--2---:R-:W-:Y:S01]  /*1640*/  HADD2.F32 R39, -RZ, R32.H0_H0 ;  /* 0x20000020ff277230 */ /* 0x004fe20000004100 */
[----:B------:R-:W-:Y:S01]  /*1650*/  LEA.HI.X R15, R99, R15, R102, 0x1, P2 ;  /* 0x0000000f630f7211 */ /* 0x000fe200010f0c66 */
[----:B------:R-:W-:Y:S01]  /*1660*/  HADD2.F32 R99, -RZ, R34.H0_H0 ;  /* 0x20000022ff637230 */ /* 0x000fe20000004100 */
[----:B------:R-:W-:Y:S01]  /*1670*/  @!P0 LEA.HI.X R21, R41, c[0x0][0x25c], R100, 0x1, P3 ;  /* 0x0000970029158a11 */ /* 0x000fe200018f0c64 */
[--C-:B------:R-:W-:Y:S01]  /*1680*/  FADD.FTZ R41, R31, R94.reuse ;  /* 0x0000005e1f297221 */ /* 0x100fe20000010000 */
[----:B------:R-:W-:Y:S01]  /*1690*/  HADD2.F32 R31, -RZ, R36.H0_H0 ;  /* 0x20000024ff1f7230 */ /* 0x000fe20000004100 */
[--C-:B---3--:R-:W-:Y:S02]  /*16a0*/  FADD.FTZ R40, R39, R94.reuse ;  /* 0x0000005e27287221 */ /* 0x108fe40000010000 */
[--C-:B------:R-:W-:Y:S02]  /*16b0*/  FADD.FTZ R39, R33, R94.reuse ;  /* 0x0000005e21277221 */ /* 0x100fe40000010000 */
[----:B------:R-:W-:-:S02]  /*16c0*/  FADD.FTZ R38, R99, R94 ;  /* 0x0000005e63267221 */ /* 0x000fc40000010000 */
[--C-:B------:R-:W-:Y:S01]  /*16d0*/  FADD.FTZ R37, R35, R94.reuse ;  /* 0x0000005e23257221 */ /* 0x100fe20000010000 */
[----:B------:R-:W-:Y:S01]  /*16e0*/  FSETP.GTU.FTZ.AND P6, PT, R41, 20, PT ;  /* 0x41a000002900780b */ /* 0x000fe20003fdc000 */
[----:B------:R-:W-:Y:S01]  /*16f0*/  FADD.FTZ R36, R31, R94 ;  /* 0x0000005e1f247221 */ /* 0x000fe20000010000 */
[----:B------:R-:W-:Y:S02]  /*1700*/  FSETP.GTU.FTZ.AND P5, PT, R40, 20, PT ;  /* 0x41a000002800780b */ /* 0x000fe40003fbc000 */
        /* <DEDUP_REMOVED lines=35> */
.L_x_7092:
[----:B------:R-:W-:Y:S05]  /*1940*/  BSYNC B0 ;  /* 0x0000000000007941 */ /* 0x000fea0003800000 */
.L_x_7091:
        /* <DEDUP_REMOVED lines=36> */
.L_x_7094:
[----:B------:R-:W-:Y:S05]  /*1b90*/  BSYNC B0 ;  /* 0x0000000000007941 */ /* 0x000fea0003800000 */
.L_x_7093:
[----:B------:R-:W-:Y:S01]  /*1ba0*/  BSSY B0, `(.L_x_7095) ;  /* 0x0000023000007945 */ /* 0x000fe20003800000 */
[----:B------:R-:W-:Y:S02]  /*1bb0*/  FSETP.GTU.FTZ.AND P6, PT, R0, 20, PT ;  /* 0x41a000000000780b */ /* 0x000fe40003fdc000 */
[----:B------:R-:W-:Y:S01]  /*1bc0*/  PRMT R33, RZ, 0x7610, R33 ;  /* 0x00007610ff217816 */ /* 0x000fe20000000021 */
        /* <DEDUP_REMOVED lines=32> */
.L_x_7096:
[----:B------:R-:W-:Y:S05]  /*1dd0*/  BSYNC B0 ;  /* 0x0000000000007941 */ /* 0x000fea0003800000 */
.L_x_7095:
        /* <DEDUP_REMOVED lines=33> */
.L_x_7098:
[----:B------:R-:W-:Y:S05]  /*1ff0*/  BSYNC B0 ;  /* 0x0000000000007941 */ /* 0x000fea0003800000 */
.L_x_7097:
        /* <DEDUP_REMOVED lines=33> */
.L_x_7100:
[----:B------:R-:W-:Y:S05]  /*2210*/  BSYNC B0 ;  /* 0x0000000000007941 */ /* 0x000fea0003800000 */
.L_x_7099:
        /* <DEDUP_REMOVED lines=33> */
.L_x_7102:
[----:B------:R-:W-:Y:S05]  /*2430*/  BSYNC B0 ;  /* 0x0000000000007941 */ /* 0x000fea0003800000 */
.L_x_7101:
        /* <DEDUP_REMOVED lines=33> */
.L_x_7104:
[----:B------:R-:W-:Y:S05]  /*2650*/  BSYNC B0 ;  /* 0x0000000000007941 */ /* 0x000fea0003800000 */
.L_x_7103:
        /* <DEDUP_REMOVED lines=33> */
.L_x_7106:
[----:B------:R-:W-:Y:S05]  /*2870*/  BSYNC B0 ;  /* 0x0000000000007941 */ /* 0x000fea0003800000 */
.L_x_7105:
        /* <DEDUP_REMOVED lines=11> */
[----:B------:R-:W2:Y:S01]  /*2930*/  @!P6 LDG.E.U16 R30, [R14.64+-0x1c0] ;  /* 0xfffe40040e1ee981 */ /* 0x000ea2000c1e1500 */
[----:B------:R-:W-:-:S03]  /*2940*/  ISETP.GE.AND P6, PT, R64, R63, PT ;  /* 0x0000003f4000720c */ /* 0x000fc60003fc6270 */
[----:B------:R0:W3:Y:S01]  /*2950*/  @!P0 LDG.E.U16 R33, [R18.64] ;  /* 0x0000000412218981 */ /* 0x0000e2000c1e1500 */
[----:B------:R-:W-:-:S03]  /*2960*/  PRMT R34, RZ, 0x7610, R34 ;  /* 0x00007610ff227816 */ /* 0x000fc60000000022 */
[----:B------:R-:W5:Y:S04]  /*2970*/  @!P1 LDG.E.U16 R31, [R14.64+-0x180] ;  /* 0xfffe80040e1f9981 */ /* 0x000f68000c1e1500 */
[----:B----4-:R-:W4:Y:S01]  /*2980*/  @!P2 LDG.E.U16 R32, [R14.64+-0x140] ;  /* 0xfffec0040e20a981 */ /* 0x010f22000c1e1500 */
        /* <DEDUP_REMOVED lines=14> */
[----:B--2---:R-:W-:Y:S04]  /*2a70*/  STS.U16 [R61+0x40], R30 ;  /* 0x0000401e3d007388 */ /* 0x004fe80000000400 */
[----:B-----5:R-:W-:Y:S04]  /*2a80*/  STS.U16 [R60+0x80], R31 ;  /* 0x0000801f3c007388 */ /* 0x020fe80000000400 */
[----:B----4-:R-:W-:Y:S04]  /*2a90*/  STS.U16 [R59+0xc0], R32 ;  /* 0x0000c0203b007388 */ /* 0x010fe80000000400 */
        /* <DEDUP_REMOVED lines=30> */
[----:B------:R1:W-:Y:S01]  /*2c80*/  MUFU.EX2 R107, R15 ;  /* 0x0000000f006b7308 */ /* 0x0003e20000000800 */
[----:B------:R-:W-:Y:S02]  /*2c90*/  HADD2.F32 R21, -RZ, R31.H0_H0 ;  /* 0x2000001fff157230 */ /* 0x000fe40000004100 */
[----:B------:R-:W-:Y:S01]  /*2ca0*/  HADD2.F32 R31, -RZ, R33.H0_H0 ;  /* 0x20000021ff1f7230 */ /* 0x000fe20000004100 */
[----:B------:R-:W-:-:S02]  /*2cb0*/  FMUL.FTZ R14, R18, -1.4426950216293334961 ;  /* 0xbfb8aa3b120e7820 */ /* 0x000fc40000410000 */
[----:B-1----:R-:W-:Y:S02]  /*2cc0*/  FMUL.FTZ R15, R32, -1.4426950216293334961 ;  /* 0xbfb8aa3b200f7820 */ /* 0x002fe40000410000 */
[----:B------:R1:W2:Y:S08]  /*2cd0*/  MUFU.EX2 R106, R14 ;  /* 0x0000000e006a7308 */ /* 0x0002b00000000800 */
[----:B------:R-:W-:Y:S01]  /*2ce0*/  MUFU.EX2 R113, R15 ;  /* 0x0000000f00717308 */ /* 0x000fe20000000800 */
[----:B-1----:R-:W-:-:S07]  /*2cf0*/  FMUL.FTZ R14, R31, -1.4426950216293334961 ;  /* 0xbfb8aa3b1f0e7820 */ /* 0x002fce0000410000 */
[----:B------:R-:W-:Y:S01]  /*2d00*/  MUFU.EX2 R112, R14 ;  /* 0x0000000e00707308 */ /* 0x000fe20000000800 */
[----:B0-----:R-:W-:Y:S02]  /*2d10*/  FMUL.FTZ R16, R21, -1.4426950216293334961 ;  /* 0xbfb8aa3b15107820 */ /* 0x001fe40000410000 */
[----:B--2---:R-:W-:-:S05]  /*2d20*/  FADD.FTZ R106, R106, 1 ;  /* 0x3f8000006a6a7421 */ /* 0x004fca0000010000 */
[----:B------:R-:W0:Y:S08]  /*2d30*/  MUFU.EX2 R16, R16 ;  /* 0x0000001000107308 */ /* 0x000e300000000800 */
[----:B------:R-:W-:Y:S01]  /*2d40*/  MUFU.RCP R35, R106 ;  /* 0x0000006a00237308 */ /* 0x000fe20000001000 */
[----:B------:R-:W-:Y:S01]  /*2d50*/  FMUL.FTZ R17, R30, -1.4426950216293334961 ;  /* 0xbfb8aa3b1e117820 */ /* 0x000fe20000410000 */
[----:B------:R-:W-:Y:S01]  /*2d60*/  HADD2.F32 R117, -RZ, R98.H0_H0 ;  /* 0x20000062ff757230 */ /* 0x000fe20000004100 */
[----:B------:R-:W-:-:S02]  /*2d70*/  FMUL.FTZ R108, R20, -1.4426950216293334961 ;  /* 0xbfb8aa3b146c7820 */ /* 0x000fc40000410000 */
[----:B0-----:R-:W-:-:S03]  /*2d80*/  FADD.FTZ R98, R16, 1 ;  /* 0x3f80000010627421 */ /* 0x001fc60000010000 */
[----:B------:R0:W1:Y:S02]  /*2d90*/  MUFU.EX2 R110, R17 ;  /* 0x00000011006e7308 */ /* 0x0000640000000800 */
[----:B0-----:R-:W-:-:S06]  /*2da0*/  FMUL.FTZ R17, R117, -1.4426950216293334961 ;  /* 0xbfb8aa3b75117820 */ /* 0x001fcc0000410000 */
[----:B------:R-:W0:Y:S08]  /*2db0*/  MUFU.EX2 R108, R108 ;  /* 0x0000006c006c7308 */ /* 0x000e300000000800 */
[----:B------:R-:W2:Y:S01]  /*2dc0*/  MUFU.EX2 R116, R17 ;  /* 0x0000001100747308 */ /* 0x000ea20000000800 */
[----:B-1----:R-:W-:Y:S01]  /*2dd0*/  FADD.FTZ R110, R110, 1 ;  /* 0x3f8000006e6e7421 */ /* 0x002fe20000010000 */
[----:B------:R-:W-:Y:S01]  /*2de0*/  HADD2.F32 R29, -RZ, R29.H0_H0 ;  /* 0x2000001dff1d7230 */ /* 0x000fe20000004100 */
[----:B------:R-:W-:-:S05]  /*2df0*/  FADD.FTZ R107, R107, 1 ;  /* 0x3f8000006b6b7421 */ /* 0x000fca0000010000 */
[----:B------:R-:W1:Y:S01]  /*2e00*/  MUFU.RCP R111, R110 ;  /* 0x0000006e006f7308 */ /* 0x000e620000001000 */
[----:B0-----:R-:W-:Y:S01]  /*2e10*/  FADD.FTZ R108, R108, 1 ;  /* 0x3f8000006c6c7421 */ /* 0x001fe20000010000 */
[----:B------:R-:W-:Y:S01]  /*2e20*/  HADD2.F32 R106, -RZ, R25.H0_H0 ;  /* 0x20000019ff6a7230 */ /* 0x000fe20000004100 */
[----:B------:R-:W-:-:S05]  /*2e30*/  FADD.FTZ R112, R112, 1 ;  /* 0x3f80000070707421 */ /* 0x000fca0000010000 */
[----:B------:R0:W3:Y:S01]  /*2e40*/  MUFU.RCP R109, R108 ;  /* 0x0000006c006d7308 */ /* 0x0000e20000001000 */
[----:B--2---:R-:W-:Y:S01]  /*2e50*/  FADD.FTZ R118, R116, 1 ;  /* 0x3f80000074767421 */ /* 0x004fe20000010000 */
[----:B------:R-:W-:Y:S01]  /*2e60*/  HADD2.F32 R28, -RZ, R28.H0_H0 ;  /* 0x2000001cff1c7230 */ /* 0x000fe20000004100 */
[----:B0-----:R-:W-:-:S05]  /*2e70*/  FADD.FTZ R108, R113, 1 ;  /* 0x3f800000716c7421 */ /* 0x001fca0000010000 */
[----:B------:R0:W-:Y:S01]  /*2e80*/  MUFU.RCP R114, R112 ;  /* 0x0000007000727308 */ /* 0x0001e20000001000 */
[----:B------:R-:W-:Y:S01]  /*2e90*/  HADD2.F32 R27, -RZ, R27.H0_H0 ;  /* 0x2000001bff1b7230 */ /* 0x000fe20000004100 */
[----:B-1----:R-:W-:-:S06]  /*2ea0*/  FADD.FTZ R113, -R111, 1 ;  /* 0x3f8000006f717421 */ /* 0x002fcc0000010100 */
[----:B------:R-:W-:Y:S01]  /*2eb0*/  MUFU.RCP R115, R108 ;  /* 0x0000006c00737308 */ /* 0x000fe20000001000 */
[----:B------:R-:W-:-:S07]  /*2ec0*/  FFMA.FTZ R113, R30, R113, 1 ;  /* 0x3f8000001e717423 */ /* 0x000fce0000010071 */
[----:B------:R-:W1:Y:S01]  /*2ed0*/  MUFU.RCP R118, R118 ;  /* 0x0000007600767308 */ /* 0x000e620000001000 */
[----:B---3--:R-:W-:Y:S01]  /*2ee0*/  FADD.FTZ R25, -R109, 1 ;  /* 0x3f8000006d197421 */ /* 0x008fe20000010100 */
[----:B------:R-:W-:Y:S02]  /*2ef0*/  HADD2.F32 R26, -RZ, R26.H0_H0 ;  /* 0x2000001aff1a7230 */ /* 0x000fe40000004100 */
[----:B------:R-:W-:Y:S01]  /*2f00*/  HADD2.F32 R110, -RZ, R23.H0_H0 ;  /* 0x20000017ff6e7230 */ /* 0x000fe20000004100 */
[----:B------:R-:W-:Y:S01]  /*2f10*/  FFMA.FTZ R25, R20, R25, 1 ;  /* 0x3f80000014197423 */ /* 0x000fe20000010019 */
[----:B0-----:R-:W-:Y:S01]  /*2f20*/  HADD2.F32 R112, -RZ, R22.H0_H0 ;  /* 0x20000016ff707230 */ /* 0x001fe20000004100 */
[----:B-1----:R-:W-:-:S04]  /*2f30*/  FADD.FTZ R22, -R118, 1 ;  /* 0x3f80000076167421 */ /* 0x002fc80000010100 */
[----:B------:R-:W-:Y:S01]  /*2f40*/  FFMA.FTZ R22, R117, R22, 1 ;  /* 0x3f80000075167423 */ /* 0x000fe20000010016 */
[----:B------:R-:W-:Y:S01]  /*2f50*/  ISETP.NE.AND P6, PT, R86, RZ, PT ;  /* 0x000000ff5600720c */ /* 0x000fe20003fc5270 */
[----:B-----5:R-:W-:Y:S04]  /*2f60*/  STS.U16 [R62], R99 ;  /* 0x000000633e007388 */ /* 0x020fe80000000400 */
        /* <DEDUP_REMOVED lines=14> */
[----:B0-----:R-:W-:Y:S01]  /*3050*/  HADD2.F32 R103, -RZ, R15.H0_H0 ;  /* 0x2000000fff677230 */ /* 0x001fe20000004100 */
[----:B------:R-:W-:Y:S01]  /*3060*/  FADD.FTZ R15, -R35, 1 ;  /* 0x3f800000230f7421 */ /* 0x000fe20000010100 */
[----:B-1----:R-:W-:-:S03]  /*3070*/  HADD2.F32 R99, -RZ, R14.H0_H0 ;  /* 0x2000000eff637230 */ /* 0x002fc60000004100 */
[----:B------:R-:W-:Y:S01]  /*3080*/  FFMA.FTZ R101, R18, R15, 1 ;  /* 0x3f80000012657423 */ /* 0x000fe2000001000f */
[----:B------:R-:W0:Y:S04]  /*3090*/  LDS.U16 R14, [R52+0xc] ;  /* 0x00000c00340e7984 */ /* 0x000e280000000400 */
[----:B------:R-:W1:Y:S01]  /*30a0*/  LDS.U16 R15, [R52+0xe] ;  /* 0x00000e00340f7984 */ /* 0x000e620000000400 */
[----:B------:R-:W3:Y:S01]  /*30b0*/  MUFU.RCP R100, R107 ;  /* 0x0000006b00647308 */ /* 0x000ee20000001000 */
[----:B--2---:R-:W-:-:S07]  /*30c0*/  HADD2.F32 R33, -RZ, R33.H0_H0 ;  /* 0x20000021ff217230 */ /* 0x004fce0000004100 */
[----:B------:R2:W0:Y:S02]  /*30d0*/  MUFU.RCP R104, R98 ;  /* 0x0000006200687308 */ /* 0x0004240000001000 */
[----:B--2---:R-:W-:-:S04]  /*30e0*/  FMUL.FTZ R98, R29, R99 ;  /* 0x000000631d627220 */ /* 0x004fc80000410000 */
[----:B------:R-:W-:Y:S02]  /*30f0*/  FMUL.FTZ R98, R35, R98 ;  /* 0x0000006223627220 */ /* 0x000fe40000410000 */
[----:B------:R-:W-:Y:S02]  /*3100*/  FMUL.FTZ R108, R106, R33 ;  /* 0x000000216a6c7220 */ /* 0x000fe40000410000 */
[----:B------:R-:W-:Y:S01]  /*3110*/  FMUL.FTZ R98, R98, R101 ;  /* 0x0000006562627220 */ /* 0x000fe20000410000 */
[----:B---3--:R-:W-:Y:S01]  /*3120*/  HADD2.F32 R101, -RZ, R16.H0_H0 ;  /* 0x20000010ff657230 */ /* 0x008fe20000004100 */
[----:B------:R-:W-:Y:S02]  /*3130*/  FMUL.FTZ R108, R111, R108 ;  /* 0x0000006c6f6c7220 */ /* 0x000fe40000410000 */
[----:B------:R-:W-:Y:S02]  /*3140*/  FADD.FTZ R102, -R100, 1 ;  /* 0x3f80000064667421 */ /* 0x000fe40000010100 */
[----:B------:R-:W-:-:S02]  /*3150*/  FMUL.FTZ R105, R28, R103 ;  /* 0x000000671c697220 */ /* 0x000fc40000410000 */
[----:B------:R-:W-:Y:S01]  /*3160*/  FMUL.FTZ R16, R27, R101 ;  /* 0x000000651b107220 */ /* 0x000fe20000410000 */
[----:B----4-:R-:W-:Y:S01]  /*3170*/  HADD2.F32 R107, -RZ, R17.H0_H0 ;  /* 0x20000011ff6b7230 */ /* 0x010fe20000004100 */
[----:B------:R-:W-:Y:S01]  /*3180*/  FMUL.FTZ R113, R108, R113 ;  /* 0x000000716c717220 */ /* 0x000fe20000410000 */
[----:B------:R-:W-:Y:S01]  /*3190*/  HADD2.F32 R108, -RZ, R24.H0_H0 ;  /* 0x20000018ff6c7230 */ /* 0x000fe20000004100 */
[----:B------:R-:W-:Y:S01]  /*31a0*/  FFMA.FTZ R102, R19, R102, 1 ;  /* 0x3f80000013667423 */ /* 0x000fe20000010066 */
[----:B-----5:R-:W-:Y:S01]  /*31b0*/  HADD2.F32 R34, -RZ, R34.H0_H0 ;  /* 0x20000022ff227230 */ /* 0x020fe20000004100 */
[----:B------:R-:W-:Y:S01]  /*31c0*/  FMUL.FTZ R105, R100, R105 ;  /* 0x0000006964697220 */ /* 0x000fe20000410000 */
[----:B0-----:R-:W-:Y:S01]  /*31d0*/  HADD2.F32 R116, -RZ, R14.H0_H0 ;  /* 0x2000000eff747230 */ /* 0x001fe20000004100 */
[----:B------:R-:W-:Y:S01]  /*31e0*/  FMUL.FTZ R16, R109, R16 ;  /* 0x000000106d107220 */ /* 0x000fe20000410000 */
[----:B-1----:R-:W-:Y:S01]  /*31f0*/  HADD2.F32 R119, -RZ, R15.H0_H0 ;  /* 0x2000000fff777230 */ /* 0x002fe20000004100 */
[----:B------:R-:W-:-:S02]  /*3200*/  FMUL.FTZ R105, R105, R102 ;  /* 0x0000006669697220 */ /* 0x000fc40000410000 */
[----:B------:R-:W-:Y:S02]  /*3210*/  FMUL.FTZ R16, R16, R25 ;  /* 0x0000001910107220 */ /* 0x000fe40000410000 */
[----:B------:R-:W-:Y:S02]  /*3220*/  FADD.FTZ R102, -R104, 1 ;  /* 0x3f80000068667421 */ /* 0x000fe40000010100 */
[----:B------:R-:W-:Y:S02]  /*3230*/  FMUL.FTZ R17, R26, R107 ;  /* 0x0000006b1a117220 */ /* 0x000fe40000410000 */
[----:B------:R-:W-:Y:S02]  /*3240*/  FADD.FTZ R24, -R114, 1 ;  /* 0x3f80000072187421 */ /* 0x000fe40000010100 */
[----:B------:R-:W-:Y:S02]  /*3250*/  FMUL.FTZ R23, R108, R34 ;  /* 0x000000226c177220 */ /* 0x000fe40000410000 */
        /* <DEDUP_REMOVED lines=48> */
[----:B------:R-:W-:Y:S02]  /*3560*/  IMAD.IADD R15, R15, 0x1, R25 ;  /* 0x000000010f0f7824 */ /* 0x000fe400078e0219 */
[----:B------:R-:W-:Y:S02]  /*3570*/  IMAD R16, R96, c[0x0][0x2f0], RZ ;  /* 0x0000bc0060107a24 */ /* 0x000fe400078e02ff */
[----:B------:R-:W-:Y:S01]  /*3580*/  IMAD.WIDE.U32 R14, R97, c[0x0][0x2f0], R14 ;  /* 0x0000bc00610e7a25 */ /* 0x000fe200078e000e */
[----:B------:R-:W-:-:S03]  /*3590*/  LEA.HI.X R22, R6, c[0x0][0x33c], R7, 0x1, P0 ;  /* 0x0000cf0006167a11 */ /* 0x000fc600000f0c07 */
[----:B------:R-:W-:Y:S01]  /*35a0*/  IMAD R16, R97, c[0x0][0x2f4], R16 ;  /* 0x0000bd0061107a24 */ /* 0x000fe200078e0210 */
[----:B------:R-:W-:-:S04]  /*35b0*/  IADD3 R14, P1, R44, R14, RZ ;  /* 0x0000000e2c0e7210 */ /* 0x000fc80007f3e0ff */
[----:B------:R-:W-:Y:S02]  /*35c0*/  IADD3.X R15, R43, R16, R15, P1, !PT ;  /* 0x000000102b0f7210 */ /* 0x000fe40000ffe40f */
[----:B------:R-:W-:Y:S02]  /*35d0*/  LEA R16, P1, R14, R17, 0x1 ;  /* 0x000000110e107211 */ /* 0x000fe400078208ff */
[-C--:B--2---:R-:W-:Y:S02]  /*35e0*/  ISETP.GE.AND P0, PT, R6, R133.reuse, PT ;  /* 0x000000850600720c */ /* 0x084fe40003f06270 */
[----:B------:R-:W-:Y:S01]  /*35f0*/  LEA.HI.X R17, R14, R22, R15, 0x1, P1 ;  /* 0x000000160e117211 */ /* 0x000fe200008f0c0f */
[----:B------:R-:W-:Y:S01]  /*3600*/  BSSY B0, `(.L_x_7107) ;  /* 0x000000e000007945 */ /* 0x000fe20003800000 */
[----:B------:R-:W-:Y:S02]  /*3610*/  IADD3 R14, P1, R6, R4, RZ ;  /* 0x00000004060e7210 */ /* 0x000fe40007f3e0ff */
[----:B------:R-:W-:-:S02]  /*3620*/  ISETP.GE.AND P2, PT, R74, R133, PT ;  /* 0x000000854a00720c */ /* 0x000fc40003f46270 */
[----:B------:R-:W-:-:S05]  /*3630*/  IADD3.X R15, R7, R5, RZ, P1, !PT ;  /* 0x00000005070f7210 */ /* 0x000fca0000ffe4ff */
        /* <DEDUP_REMOVED lines=10> */
.L_x_7108:
[----:B------:R-:W-:Y:S05]  /*36e0*/  BSYNC B0 ;  /* 0x0000000000007941 */ /* 0x000fea0003800000 */
.L_x_7107:
[----:B------:R1:W-:Y:S01]  /*36f0*/  @!P2 STG.E.U16 [R16.64+-0x180], R121 ;  /* 0xfffe80791000a986 */ /* 0x0003e2000c101504 */
        /* <DEDUP_REMOVED lines=9> */
[----:B------:R-:W-:Y:S01]  /*3790*/  FMUL.FTZ R111, R30, R111 ;  /* 0x0000006f1e6f7220 */ /* 0x000fe20000410000 */
        /* <DEDUP_REMOVED lines=33> */
[----:B-1----:R-:W-:Y:S01]  /*39b0*/  FMUL.FTZ R16, R117, R119 ;  /* 0x0000007775107220 */ /* 0x002fe20000410000 */
[----:B------:R-:W-:-:S02]  /*39c0*/  F2FP.PACK_AB R33, R34, R33 ;  /* 0x000000212221723e */ /* 0x000fc400000000ff */
[----:B------:R-:W-:Y:S02]  /*39d0*/  PRMT R17, R20, 0x7632, R17 ;  /* 0x0000763214117816 */ /* 0x000fe40000000011 */
[----:B------:R-:W-:Y:S02]  /*39e0*/  F2FP.PACK_AB R16, R16, R115 ;  /* 0x000000731010723e */ /* 0x000fe400000000ff */
[C---:B------:R-:W-:Y:S02]  /*39f0*/  PRMT R19, R33.reuse, 0x7610, R19 ;  /* 0x0000761021137816 */ /* 0x040fe40000000013 */
[----:B------:R-:W-:Y:S01]  /*3a00*/  PRMT R21, R33, 0x7632, R21 ;  /* 0x0000763221157816 */ /* 0x000fe20000000015 */
[----:B------:R1:W-:Y:S01]  /*3a10*/  STS.U16 [R52], R18 ;  /* 0x0000001234007388 */ /* 0x0003e20000000400 */
[----:B------:R-:W-:-:S03]  /*3a20*/  PRMT R22, R16, 0x7632, R22 ;  /* 0x0000763210167816 */ /* 0x000fc60000000016 */
[----:B------:R-:W-:Y:S04]  /*3a30*/  STS.U16 [R52+0x2], R26 ;  /* 0x0000021a34007388 */ /* 0x000fe80000000400 */
[----:B------:R-:W-:Y:S01]  /*3a40*/  STS.U16 [R52+0x4], R20 ;  /* 0x0000041434007388 */ /* 0x000fe20000000400 */
[----:B-1----:R-:W-:-:S03]  /*3a50*/  IMAD R18, R179, c[0x0][0x210], RZ ;  /* 0x00008400b3127a24 */ /* 0x002fc600078e02ff */
[----:B------:R-:W-:Y:S04]  /*3a60*/  STS.U16 [R52+0x6], R17 ;  /* 0x0000061134007388 */ /* 0x000fe80000000400 */
[----:B------:R1:W-:Y:S04]  /*3a70*/  STS.U16 [R52+0x8], R19 ;  /* 0x0000081334007388 */ /* 0x0003e80000000400 */
[----:B------:R-:W-:Y:S04]  /*3a80*/  STS.U16 [R52+0xa], R21 ;  /* 0x00000a1534007388 */ /* 0x000fe80000000400 */
[----:B------:R2:W-:Y:S01]  /*3a90*/  STS.U16 [R52+0xc], R16 ;  /* 0x00000c1034007388 */ /* 0x0005e20000000400 */
[----:B-1----:R-:W-:-:S03]  /*3aa0*/  IMAD R19, R93, c[0x0][0x214], R18 ;  /* 0x000085005d137a24 */ /* 0x002fc600078e0212 */
[----:B------:R-:W-:Y:S01]  /*3ab0*/  STS.U16 [R52+0xe], R22 ;  /* 0x00000e1634007388 */ /* 0x000fe20000000400 */
[----:B------:R-:W-:-:S06]  /*3ac0*/  NOP ;  /* 0x0000000000007918 */ /* 0x000fcc0000000000 */
[----:B------:R-:W-:Y:S01]  /*3ad0*/  LDS.U16 R23, [R62] ;  /* 0x000000003e177984 */ /* 0x000fe20000000400 */
[----:B--2---:R-:W-:Y:S01]  /*3ae0*/  IMAD.WIDE.U32 R16, R93, c[0x0][0x210], RZ ;  /* 0x000084005d107a25 */ /* 0x004fe200078e00ff */
[----:B------:R-:W-:Y:S02]  /*3af0*/  LEA R21, P0, R6, c[0x0][0x270], 0x1 ;  /* 0x00009c0006157a11 */ /* 0x000fe400078008ff */
[----:B0-----:R-:W-:Y:S01]  /*3b00*/  LDS.U16 R25, [R61+0x40] ;  /* 0x000040003d197984 */ /* 0x001fe20000000400 */
[----:B------:R-:W-:Y:S01]  /*3b10*/  IMAD R18, R96, c[0x0][0x218], RZ ;  /* 0x0000860060127a24 */ /* 0x000fe200078e02ff */
[----:B------:R-:W-:Y:S02]  /*3b20*/  IADD3 R17, R17, R19, RZ ;  /* 0x0000001311117210 */ /* 0x000fe40007ffe0ff */
[----:B------:R-:W-:Y:S01]  /*3b30*/  LDS.U16 R27, [R60+0x80] ;  /* 0x000080003c1b7984 */ /* 0x000fe20000000400 */
[C---:B------:R-:W-:Y:S01]  /*3b40*/  IMAD R20, R97.reuse, c[0x0][0x21c], R18 ;  /* 0x0000870061147a24 */ /* 0x040fe200078e0212 */
[----:B------:R-:W-:Y:S01]  /*3b50*/  LEA.HI.X R18, R6, c[0x0][0x274], R7, 0x1, P0 ;  /* 0x00009d0006127a11 */ /* 0x000fe200000f0c07 */
        /* <DEDUP_REMOVED lines=27> */
.L_x_7111:
[----:B------:R-:W-:Y:S05]  /*3d10*/  BSYNC B0 ;  /* 0x0000000000007941 */ /* 0x000fea0003800000 */
.L_x_7110:
        /* <DEDUP_REMOVED lines=13> */
.L_x_7109:
[----:B-1----:R-:W-:Y:S01]  /*3df0*/  HADD2.F32 R17, -RZ, R173.H0_H0 ;  /* 0x200000adff117230 */ /* 0x002fe20000004100 */
        /* <DEDUP_REMOVED lines=26> */
[----:B------:R-:W-:Y:S01]  /*3fa0*/  MOV R16, c[0x0][0x16c] ;  /* 0x00005b0000107a02 */ /* 0x000fe20000000f00 */
[-C--:B------:R-:W-:Y:S02]  /*3fb0*/  FMUL.FTZ R118, R108, R95.reuse ;  /* 0x0000005f6c767220 */ /* 0x080fe40000410000 */
[----:B------:R-:W-:Y:S01]  /*3fc0*/  FFMA.FTZ R17, R110, R18, R17 ;  /* 0x000000126e117223 */ /* 0x000fe20000010011 */
[----:B------:R-:W-:Y:S01]  /*3fd0*/  ISETP.GE.AND P0, PT, R16, 0x1, PT ;  /* 0x000000011000780c */ /* 0x000fe20003f06270 */
[-C--:B------:R-:W-:Y:S02]  /*3fe0*/  FMUL.FTZ R105, R110, R95.reuse ;  /* 0x0000005f6e697220 */ /* 0x080fe40000410000 */
[C---:B------:R-:W-:Y:S02]  /*3ff0*/  FFMA.FTZ R90, R112.reuse, R90, R17 ;  /* 0x0000005a705a7223 */ /* 0x040fe40000010011 */
[----:B------:R-:W-:-:S02]  /*4000*/  FMUL.FTZ R107, R112, R95 ;  /* 0x0000005f706b7220 */ /* 0x000fc40000410000 */
[----:B------:R-:W-:-:S06]  /*4010*/  IMAD.MOV.U32 R109, RZ, RZ, RZ ;  /* 0x000000ffff6d7224 */ /* 0x000fcc00078e00ff */
[----:B------:R-:W-:Y:S05]  /*4020*/  @!P0 BRA `(.L_x_7112) ;  /* 0x0000211000008947 */ /* 0x000fea0003800000 */
[----:B------:R-:W-:Y:S01]  /*4030*/  MOV R16, R86 ;  /* 0x0000005600107202 */ /* 0x000fe20000000f00 */
[----:B------:R-:W-:Y:S01]  /*4040*/  IMAD R18, R179, c[0x0][0x298], RZ ;  /* 0x0000a600b3127a24 */ /* 0x000fe200078e02ff */
[----:B------:R-:W-:Y:S01]  /*4050*/  MOV R17, RZ ;  /* 0x000000ff00117202 */ /* 0x000fe20000000f00 */
[----:B------:R-:W-:Y:S01]  /*4060*/  IMAD R21, R178, c[0x0][0x2a0], RZ ;  /* 0x0000a800b2157a24 */ /* 0x000fe200078e02ff */
[----:B------:R-:W-:Y:S01]  /*4070*/  IADD3 R119, R175, -0x1, RZ ;  /* 0xffffffffaf777810 */ /* 0x000fe20007ffe0ff */
[C---:B------:R-:W-:Y:S01]  /*4080*/  IMAD R19, R93.reuse, c[0x0][0x29c], R18 ;  /* 0x0000a7005d137a24 */ /* 0x040fe200078e0212 */
[----:B------:R-:W-:Y:S01]  /*4090*/  CS2R R120, SRZ ;  /* 0x0000000000787805 */ /* 0x000fe2000001ff00 */
[----:B------:R-:W-:Y:S01]  /*40a0*/  IMAD.WIDE.U32 R16, R93, c[0x0][0x298], R16 ;  /* 0x0000a6005d107a25 */ /* 0x000fe200078e0010 */
[----:B------:R-:W-:Y:S01]  /*40b0*/  CS2R R122, SRZ ;  /* 0x00000000007a7805 */ /* 0x000fe2000001ff00 */
[----:B------:R-:W-:Y:S02]  /*40c0*/  MOV R126, RZ ;  /* 0x000000ff007e7202 */ /* 0x000fe40000000f00 */
        /* <DEDUP_REMOVED lines=9> */
[C---:B------:R-:W-:Y:S02]  /*4160*/  LEA R30, P0, R16.reuse, c[0x0][0x318], 0x2 ;  /* 0x0000c600101e7a11 */ /* 0x040fe400078010ff */
[----:B------:R-:W-:Y:S02]  /*4170*/  LEA.HI R17, R119, R119, RZ, 0x1 ;  /* 0x0000007777117211 */ /* 0x000fe400078f08ff */
[----:B------:R-:W-:Y:S02]  /*4180*/  LEA.HI.X R31, R16, c[0x0][0x31c], R19, 0x2, P0 ;  /* 0x0000c700101f7a11 */ /* 0x000fe400000f1413 */
[----:B------:R-:W-:Y:S02]  /*4190*/  LOP3.LUT R18, R17, 0xfffffe, RZ, 0xc0, !PT ;  /* 0x00fffffe11127812 */ /* 0x000fe400078ec0ff */
[----:B------:R-:W-:Y:S01]  /*41a0*/  IADD3 R16, P0, R4, R16, RZ ;  /* 0x0000001004107210 */ /* 0x000fe20007f1e0ff */
[----:B------:R-:W-:Y:S01]  /*41b0*/  IMAD.WIDE R30, R44, 0x4, R30 ;  /* 0x000000042c1e7825 */ /* 0x000fe200078e021e */
[----:B------:R-:W-:-:S02]  /*41c0*/  MOV R117, RZ ;  /* 0x000000ff00757202 */ /* 0x000fc40000000f00 */
[----:B------:R-:W-:Y:S01]  /*41d0*/  IADD3.X R17, R5, R19, RZ, P0, !PT ;  /* 0x0000001305117210 */ /* 0x000fe200007fe4ff */
[----:B------:R-:W-:Y:S01]  /*41e0*/  IMAD.IADD R119, R119, 0x1, -R18 ;  /* 0x0000000177777824 */ /* 0x000fe200078e0a12 */
[C---:B------:R-:W-:Y:S02]  /*41f0*/  IADD3 R18, P5, R30.reuse, -0x380, RZ ;  /* 0xfffffc801e127810 */ /* 0x040fe40007fbe0ff */
[C---:B------:R-:W-:Y:S02]  /*4200*/  IADD3 R28, P0, R30.reuse, -0x100, RZ ;  /* 0xffffff001e1c7810 */ /* 0x040fe40007f1e0ff */
[C---:B------:R-:W-:Y:S02]  /*4210*/  IADD3 R20, P4, R30.reuse, -0x300, RZ ;  /* 0xfffffd001e147810 */ /* 0x040fe40007f9e0ff */
[C---:B------:R-:W-:Y:S02]  /*4220*/  IADD3 R22, P3, R30.reuse, -0x280, RZ ;  /* 0xfffffd801e167810 */ /* 0x040fe40007f7e0ff */
[----:B------:R-:W-:-:S02]  /*4230*/  IADD3 R24, P2, R30, -0x200, RZ ;  /* 0xfffffe001e187810 */ /* 0x000fc40007f5e0ff */
[C---:B------:R-:W-:Y:S02]  /*4240*/  IADD3 R26, P1, R30.reuse, -0x180, RZ ;  /* 0xfffffe801e1a7810 */ /* 0x040fe40007f3e0ff */
[C---:B------:R-:W-:Y:S02]  /*4250*/  IADD3.X R19, R31.reuse, -0x1, RZ, P5, !PT ;  /* 0xffffffff1f137810 */ /* 0x040fe40002ffe4ff */
[----:B------:R-:W-:Y:S02]  /*4260*/  IADD3.X R29, R31, -0x1, RZ, P0, !PT ;  /* 0xffffffff1f1d7810 */ /* 0x000fe400007fe4ff */
        /* <DEDUP_REMOVED lines=8> */
.L_x_7133:
[----:B------:R-:W-:Y:S01]  /*42f0*/  IMAD R34, R96, c[0x0][0x180], RZ ;  /* 0x0000600060227a24 */ /* 0x000fe200078e02ff */
[----:B------:R-:W-:Y:S01]  /*4300*/  SHF.R.S32.HI R127, RZ, 0x1f, R121 ;  /* 0x0000001fff7f7819 */ /* 0x000fe20000011479 */
[----:B------:R-:W-:Y:S01]  /*4310*/  IMAD.WIDE.U32 R32, R97, c[0x0][0x180], RZ ;  /* 0x0000600061207a25 */ /* 0x000fe200078e00ff */
[----:B------:R-:W-:-:S02]  /*4320*/  IADD3 R63, -R4, c[0x0][0x168], RZ ;  /* 0x00005a00043f7a10 */ /* 0x000fc40007ffe1ff */
[----:B------:R-:W-:Y:S01]  /*4330*/  PRMT R133, RZ, 0x7610, R133 ;  /* 0x00007610ff857816 */ /* 0x000fe20000000085 */
[----:B------:R-:W-:Y:S01]  /*4340*/  IMAD R35, R97, c[0x0][0x184], R34 ;  /* 0x0000610061237a24 */ /* 0x000fe200078e0222 */
[-C--:B------:R-:W-:Y:S01]  /*4350*/  ISETP.GE.AND P2, PT, R6, R63.reuse, PT ;  /* 0x0000003f0600720c */ /* 0x080fe20003f46270 */
[C---:B------:R-:W-:Y:S01]  /*4360*/  IMAD R128, R127.reuse, c[0x0][0x1a0], RZ ;  /* 0x000068007f807a24 */ /* 0x040fe200078e02ff */
[----:B------:R-:W-:Y:S01]  /*4370*/  ISETP.GE.AND P5, PT, R76, R63, PT ;  /* 0x0000003f4c00720c */ /* 0x000fe20003fa6270 */
[----:B------:R-:W-:Y:S01]  /*4380*/  IMAD R34, R127, c[0x0][0x188], RZ ;  /* 0x000062007f227a24 */ /* 0x000fe200078e02ff */
[----:B------:R-:W-:Y:S01]  /*4390*/  IADD3 R33, R33, R35, RZ ;  /* 0x0000002321217210 */ /* 0x000fe20007ffe0ff */
[----:B------:R-:W-:Y:S01]  /*43a0*/  IMAD.WIDE.U32 R130, R121, c[0x0][0x1a0], R6 ;  /* 0x0000680079827a25 */ /* 0x000fe200078e0006 */
[----:B------:R-:W-:-:S03]  /*43b0*/  ISETP.GE.AND P4, PT, R74, R63, PT ;  /* 0x0000003f4a00720c */ /* 0x000fc60003f86270 */
[C---:B------:R-:W-:Y:S02]  /*43c0*/  IMAD R125, R121.reuse, c[0x0][0x1a4], R128 ;  /* 0x00006900797d7a24 */ /* 0x040fe400078e0280 */
[C---:B------:R-:W-:Y:S02]  /*43d0*/  IMAD R35, R121.reuse, c[0x0][0x18c], R34 ;  /* 0x0000630079237a24 */ /* 0x040fe400078e0222 */
[----:B------:R-:W-:Y:S01]  /*43e0*/  IMAD.WIDE.U32 R128, R121, c[0x0][0x188], R32 ;  /* 0x0000620079807a25 */ /* 0x000fe200078e0020 */
[----:B------:R-:W-:Y:S02]  /*43f0*/  LEA R32, P3, R130, R82, 0x1 ;  /* 0x0000005282207211 */ /* 0x000fe400078608ff */
[----:B------:R-:W-:Y:S01]  /*4400*/  IADD3 R33, R131, R125, RZ ;  /* 0x0000007d83217210 */ /* 0x000fe20007ffe0ff */
[----:B------:R-:W-:Y:S01]  /*4410*/  IMAD.IADD R35, R129, 0x1, R35 ;  /* 0x0000000181237824 */ /* 0x000fe200078e0223 */
[----:B------:R-:W-:Y:S02]  /*4420*/  LEA R34, P1, R128, c[0x0][0x220], 0x2 ;  /* 0x0000880080227a11 */ /* 0x000fe400078210ff */
[----:B------:R-:W-:-:S02]  /*4430*/  LEA.HI.X R33, R130, R81, R33, 0x1, P3 ;  /* 0x0000005182217211 */ /* 0x000fc400018f0c21 */
[----:B------:R-:W-:Y:S02]  /*4440*/  PRMT R131, RZ, 0x7610, R131 ;  /* 0x00007610ff837816 */ /* 0x000fe40000000083 */
[----:B------:R-:W-:Y:S01]  /*4450*/  PRMT R130, RZ, 0x7610, R130 ;  /* 0x00007610ff827816 */ /* 0x000fe20000000082 */
[----:B--2---:R-:W2:Y:S01]  /*4460*/  @!P4 LDG.E.U16 R133, [R32.64+0x80] ;  /* 0x000080042085c981 */ /* 0x004ea2000c1e1500 */
[----:B------:R-:W-:Y:S02]  /*4470*/  LEA.HI.X R35, R128, c[0x0][0x224], R35, 0x2, P1 ;  /* 0x0000890080237a11 */ /* 0x000fe400008f1423 */
[-C--:B------:R-:W-:Y:S01]  /*4480*/  ISETP.GE.AND P1, PT, R72, R63.reuse, PT ;  /* 0x0000003f4800720c */ /* 0x080fe20003f26270 */
[----:B---3--:R-:W3:Y:S01]  /*4490*/  @!P2 LDG.E.U16 R131, [R32.64] ;  /* 0x000000042083a981 */ /* 0x008ee2000c1e1500 */
[-C--:B------:R-:W-:Y:S02]  /*44a0*/  ISETP.GE.AND P3, PT, R70, R63.reuse, PT ;  /* 0x0000003f4600720c */ /* 0x080fe40003f66270 */
[-C--:B------:R-:W-:Y:S01]  /*44b0*/  ISETP.GE.AND P2, PT, R68, R63.reuse, PT ;  /* 0x0000003f4400720c */ /* 0x080fe20003f46270 */
[----:B------:R-:W4:Y:S01]  /*44c0*/  @!P5 LDG.E.U16 R130, [R32.64+0x40] ;  /* 0x000040042082d981 */ /* 0x000f22000c1e1500 */
[----:B------:R-:W-:-:S02]  /*44d0*/  ISETP.GE.AND P5, PT, R66, R63, PT ;  /* 0x0000003f4200720c */ /* 0x000fc40003fa6270 */
[----:B------:R-:W-:Y:S01]  /*44e0*/  ISETP.GE.AND P4, PT, R64, R63, PT ;  /* 0x0000003f4000720c */ /* 0x000fe20003f86270 */
[----:B0-----:R0:W2:Y:S01]  /*44f0*/  LDG.E R125, [R34.64] ;  /* 0x00000004227d7981 */ /* 0x0010a2000c1e1900 */
[----:B------:R-:W-:Y:S02]  /*4500*/  PRMT R132, RZ, 0x7610, R132 ;  /* 0x00007610ff847816 */ /* 0x000fe40000000084 */
[----:B------:R-:W-:Y:S02]  /*4510*/  PRMT R135, RZ, 0x7610, R135 ;  /* 0x00007610ff877816 */ /* 0x000fe40000000087 */
[----:B------:R-:W-:Y:S02]  /*4520*/  PRMT R134, RZ, 0x7610, R134 ;  /* 0x00007610ff867816 */ /* 0x000fe40000000086 */
[----:B------:R-:W-:Y:S01]  /*4530*/  PRMT R137, RZ, 0x7610, R137 ;  /* 0x00007610ff897816 */ /* 0x000fe20000000089 */
[----:B------:R-:W2:Y:S01]  /*4540*/  @!P1 LDG.E.U16 R132, [R32.64+0xc0] ;  /* 0x0000c00420849981 */ /* 0x000ea2000c1e1500 */
[----:B------:R-:W-:-:S03]  /*4550*/  PRMT R136, RZ, 0x7610, R136 ;  /* 0x00007610ff887816 */ /* 0x000fc60000000088 */
[----:B------:R-:W2:Y:S04]  /*4560*/  @!P3 LDG.E.U16 R135, [R32.64+0x100] ;  /* 0x000100042087b981 */ /* 0x000ea8000c1e1500 */
[----:B------:R-:W2:Y:S04]  /*4570*/  @!P2 LDG.E.U16 R134, [R32.64+0x140] ;  /* 0x000140042086a981 */ /* 0x000ea8000c1e1500 */
[----:B------:R-:W2:Y:S04]  /*4580*/  @!P5 LDG.E.U16 R137, [R32.64+0x180] ;  /* 0x000180042089d981 */ /* 0x000ea8000c1e1500 */
[----:B------:R-:W2:Y:S01]  /*4590*/  @!P4 LDG.E.U16 R136, [R32.64+0x1c0] ;  /* 0x0001c0042088c981 */ /* 0x000ea2000c1e1500 */
[----:B------:R-:W-:-:S02]  /*45a0*/  IMAD R138, R96, c[0x0][0x1b8], RZ ;  /* 0x00006e00608a7a24 */ /* 0x000fc400078e02ff */
[----:B------:R-:W-:-:S04]  /*45b0*/  IMAD.WIDE.U32 R128, R97, c[0x0][0x1b8], RZ ;  /* 0x00006e0061807a25 */ /* 0x000fc800078e00ff */
[----:B------:R-:W-:Y:S02]  /*45c0*/  IMAD R139, R97, c[0x0][0x1bc], R138 ;  /* 0x00006f00618b7a24 */ /* 0x000fe400078e028a */
[----:B------:R-:W-:-:S03]  /*45d0*/  IMAD R138, R127, c[0x0][0x1c0], RZ ;  /* 0x000070007f8a7a24 */ /* 0x000fc600078e02ff */
[----:B------:R-:W-:Y:S01]  /*45e0*/  IADD3 R129, R129, R139, RZ ;  /* 0x0000008b81817210 */ /* 0x000fe20007ffe0ff */
[----:B------:R-:W-:-:S04]  /*45f0*/  IMAD R139, R121, c[0x0][0x1c4], R138 ;  /* 0x00007100798b7a24 */ /* 0x000fc800078e028a */
[----:B------:R-:W-:-:S05]  /*4600*/  IMAD.WIDE.U32 R128, R121, c[0x0][0x1c0], R128 ;  /* 0x0000700079807a25 */ /* 0x000fca00078e0080 */
[----:B0-----:R-:W-:Y:S02]  /*4610*/  IADD3 R35, R129, R139, RZ ;  /* 0x0000008b81237210 */ /* 0x001fe40007ffe0ff */
[----:B------:R-:W-:-:S04]  /*4620*/  LEA R34, P1, R128, c[0x0][0x230], 0x2 ;  /* 0x00008c0080227a11 */ /* 0x000fc800078210ff */
[----:B------:R-:W-:Y:S02]  /*4630*/  LEA.HI.X R35, R128, c[0x0][0x234], R35, 0x2, P1 ;  /* 0x00008d0080237a11 */ /* 0x000fe400008f1423 */
[----:B------:R-:W-:Y:S01]  /*4640*/  ISETP.NE.AND P2, PT, R86, RZ, PT ;  /* 0x000000ff5600720c */ /* 0x000fe20003f45270 */
        /* <DEDUP_REMOVED lines=8> */
[----:B------:R-:W-:-:S06]  /*46d0*/  NOP ;  /* 0x0000000000007918 */ /* 0x000fcc0000000000 */
[----:B------:R0:W2:Y:S01]  /*46e0*/  LDG.E R163, [R34.64] ;  /* 0x0000000422a37981 */ /* 0x0000a2000c1e1900 */
[----:B------:R-:W-:Y:S01]  /*46f0*/  FMUL.FTZ R159, R125, 1.4426950216293334961 ;  /* 0x3fb8aa3b7d9f7820 */ /* 0x000fe20000410000 */
[----:B------:R-:W-:Y:S02]  /*4700*/  LEA R32, R119, R121, 0x8 ;  /* 0x0000007977207211 */ /* 0x000fe400078e40ff */
[----:B-1----:R-:W1:Y:S01]  /*4710*/  LDS.U16 R134, [R52] ;  /* 0x0000000034867984 */ /* 0x002e620000000400 */
[----:B------:R-:W-:-:S03]  /*4720*/  FMUL.FTZ R142, R159, R42 ;  /* 0x0000002a9f8e7220 */ /* 0x000fc60000410000 */
[----:B------:R-:W3:Y:S03]  /*4730*/  LDS.U16 R136, [R52+0x2] ;  /* 0x0000020034887984 */ /* 0x000ee60000000400 */
[----:B------:R-:W4:Y:S01]  /*4740*/  MUFU.EX2 R142, R142 ;  /* 0x0000008e008e7308 */ /* 0x000f220000000800 */
[----:B------:R-:W-:Y:S01]  /*4750*/  @P2 IADD3 R32, R86, 0x200, RZ ;  /* 0x0000020056202810 */ /* 0x000fe20007ffe0ff */
[----:B------:R-:W1:Y:S03]  /*4760*/  LDS.U16 R138, [R52+0x4] ;  /* 0x00000400348a7984 */ /* 0x000e660000000400 */
[----:B------:R-:W-:Y:S01]  /*4770*/  SHF.L.U32 R129, R32, 0x2, RZ ;  /* 0x0000000220817819 */ /* 0x000fe200000006ff */
[----:B------:R-:W1:Y:S04]  /*4780*/  LDS.U16 R139, [R52+0x6] ;  /* 0x00000600348b7984 */ /* 0x000e680000000400 */
[----:B------:R-:W1:Y:S04]  /*4790*/  LDS.U16 R140, [R52+0x8] ;  /* 0x00000800348c7984 */ /* 0x000e680000000400 */
[----:B------:R-:W1:Y:S04]  /*47a0*/  LDS.U16 R141, [R52+0xa] ;  /* 0x00000a00348d7984 */ /* 0x000e680000000400 */
[----:B------:R-:W1:Y:S04]  /*47b0*/  LDS.U16 R143, [R52+0xc] ;  /* 0x00000c00348f7984 */ /* 0x000e680000000400 */
[----:B------:R-:W1:Y:S04]  /*47c0*/  LDS.U16 R144, [R52+0xe] ;  /* 0x00000e0034907984 */ /* 0x000e680000000400 */
[----:B----4-:R4:W-:Y:S01]  /*47d0*/  STS [R129+0x878], R142 ;  /* 0x0008788e81007388 */ /* 0x0109e20000000800 */
[----:B------:R-:W-:-:S03]  /*47e0*/  ISETP.NE.AND P3, PT, R86, 0x1f, PT ;  /* 0x0000001f5600780c */ /* 0x000fc60003f65270 */
[----:B------:R-:W-:Y:S01]  /*47f0*/  BAR.SYNC.DEFER_BLOCKING 0x0 ;  /* 0x0000000000007b1d */ /* 0x000fe20000010000 */
[C---:B0-----:R-:W-:Y:S02]  /*4800*/  FMUL.FTZ R34, R159.reuse, R0 ;  /* 0x000000009f227220 */ /* 0x041fe40000410000 */
[C---:B------:R-:W-:Y:S02]  /*4810*/  FMUL.FTZ R147, R159.reuse, R40 ;  /* 0x000000289f937220 */ /* 0x040fe40000410000 */
[----:B------:R-:W-:-:S05]  /*4820*/  FMUL.FTZ R146, R159, R39 ;  /* 0x000000279f927220 */ /* 0x000fca0000410000 */
[----:B------:R0:W0:Y:S01]  /*4830*/  @P3 LDS R181, [R86.X4+0x107c] ;  /* 0x00107c0056b53984 */ /* 0x0000220000004800 */
[C---:B------:R-:W-:Y:S02]  /*4840*/  FMUL.FTZ R145, R159.reuse, R38 ;  /* 0x000000269f917220 */ /* 0x040fe40000410000 */
[C---:B------:R-:W-:Y:S02]  /*4850*/  FMUL.FTZ R35, R159.reuse, R37 ;  /* 0x000000259f237220 */ /* 0x040fe40000410000 */
[----:B------:R-:W-:Y:S01]  /*4860*/  FMUL.FTZ R151, R159, R36 ;  /* 0x000000249f977220 */ /* 0x000fe20000410000 */
[----:B------:R-:W0:Y:S01]  /*4870*/  MUFU.EX2 R34, R34 ;  /* 0x0000002200227308 */ /* 0x000e220000000800 */
[----:B------:R-:W-:Y:S02]  /*4880*/  @P0 IADD3 R128, R175, -0x2, RZ ;  /* 0xfffffffeaf800810 */ /* 0x000fe40007ffe0ff */
[----:B------:R-:W-:-:S03]  /*4890*/  MOV R154, RZ ;  /* 0x000000ff009a7202 */ /* 0x000fc60000000f00 */
[----:B------:R-:W-:Y:S02]  /*48a0*/  @P0 IMAD R33, R128, c[0x0][0x16c], R121 ;  /* 0x00005b0080210a24 */ /* 0x000fe400078e0279 */
[----:B------:R-:W0:Y:S01]  /*48b0*/  MUFU.EX2 R147, R147 ;  /* 0x0000009300937308 */ /* 0x000e220000000800 */
[----:B----4-:R-:W-:Y:S01]  /*48c0*/  HADD2.F32 R129, -RZ, R173.H0_H0 ;  /* 0x200000adff817230 */ /* 0x010fe20000004100 */
[----:B------:R-:W-:-:S06]  /*48d0*/  @P0 IMAD.WIDE R32, R33, 0x8, R12 ;  /* 0x0000000821200825 */ /* 0x000fcc00078e020c */
[----:B------:R-:W4:Y:S01]  /*48e0*/  MUFU.EX2 R146, R146 ;  /* 0x0000009200927308 */ /* 0x000f220000000800 */
[----:B------:R-:W-:Y:S01]  /*48f0*/  HADD2.F32 R128, -RZ, R51.H0_H0 ;  /* 0x20000033ff807230 */ /* 0x000fe20000004100 */
[----:B------:R-:W-:Y:S01]  /*4900*/  BSSY B0, `(.L_x_7113) ;  /* 0x0000020000007945 */ /* 0x000fe20003800000 */
[----:B------:R-:W-:Y:S01]  /*4910*/  HADD2.F32 R131, -RZ, R50.H0_H0 ;  /* 0x20000032ff837230 */ /* 0x000fe20000004100 */
[----:B------:R0:W5:Y:S04]  /*4920*/  @P0 LDG.E R154, [R32.64+0x4] ;  /* 0x00000404209a0981 */ /* 0x000168000c1e1900 */
[----:B------:R-:W0:Y:S01]  /*4930*/  MUFU.EX2 R145, R145 ;  /* 0x0000009100917308 */ /* 0x000e220000000800 */
[----:B------:R-:W-:-:S07]  /*4940*/  HADD2.F32 R130, -RZ, R49.H0_H0 ;  /* 0x20000031ff827230 */ /* 0x000fce0000004100 */
[----:B------:R-:W0:Y:S01]  /*4950*/  MUFU.EX2 R35, R35 ;  /* 0x0000002300237308 */ /* 0x000e220000000800 */
[----:B------:R-:W-:-:S07]  /*4960*/  HADD2.F32 R137, -RZ, R48.H0_H0 ;  /* 0x20000030ff897230 */ /* 0x000fce0000004100 */
[----:B------:R-:W0:Y:S01]  /*4970*/  MUFU.EX2 R151, R151 ;  /* 0x0000009700977308 */ /* 0x000e220000000800 */
[----:B------:R-:W-:Y:S02]  /*4980*/  HADD2.F32 R132, -RZ, R47.H0_H0 ;  /* 0x2000002fff847230 */ /* 0x000fe40000004100 */
[----:B------:R-:W-:Y:S01]  /*4990*/  HADD2.F32 R133, -RZ, R46.H0_H0 ;  /* 0x2000002eff857230 */ /* 0x000fe20000004100 */
[----:B------:R-:W-:Y:S01]  /*49a0*/  ISETP.NE.AND P4, PT, R177, 0x1f, PT ;  /* 0x0000001fb100780c */ /* 0x000fe20003f85270 */
[----:B------:R-:W-:Y:S01]  /*49b0*/  HADD2.F32 R135, -RZ, R45.H0_H0 ;  /* 0x2000002dff877230 */ /* 0x000fe20000004100 */
        /* <DEDUP_REMOVED lines=9> */
[----:B------:R-:W-:Y:S02]  /*4a50*/  FMUL.FTZ R160, R108, R163 ;  /* 0x000000a36ca07220 */ /* 0x000fe40000410000 */
[----:B0-----:R-:W-:Y:S01]  /*4a60*/  FFMA.FTZ R33, R34, R190, R171 ;  /* 0x000000be22217223 */ /* 0x001fe200000100ab */
[----:B------:R-:W-:Y:S05]  /*4a70*/  @P3 BRA `(.L_x_7114) ;  /* 0x0000008000003947 */ /* 0x000fea0003800000 */
[----:B-1-34-:R-:W-:Y:S01]  /*4a80*/  ISETP.NE.AND P1, PT, R175, c[0x0][0x174], PT ;  /* 0x00005d00af007a0c */ /* 0x01afe20003f25270 */
[----:B------:R-:W-:-:S12]  /*4a90*/  HFMA2.MMA R181, -RZ, RZ, 1.875, 0 ;  /* 0x3f800000ffb57435 */ /* 0x000fd800000001ff */
[----:B------:R-:W-:-:S04]  /*4aa0*/  @P1 IADD3 R161, -R79, c[0x0][0x174], RZ ;  /* 0x00005d004fa11a10 */ /* 0x000fc80007ffe1ff */
[----:B------:R-:W-:-:S04]  /*4ab0*/  @P1 LEA.HI R32, R161, R161, RZ, 0x1 ;  /* 0x000000a1a1201211 */ /* 0x000fc800078f08ff */
[----:B------:R-:W-:-:S04]  /*4ac0*/  @P1 LOP3.LUT R32, R32, 0xfffffe, RZ, 0xc0, !PT ;  /* 0x00fffffe20201812 */ /* 0x000fc800078ec0ff */
[----:B------:R-:W-:-:S04]  /*4ad0*/  @P1 IADD3 R32, -R32, R161, RZ ;  /* 0x000000a120201210 */ /* 0x000fc80007ffe1ff */
[----:B------:R-:W-:-:S05]  /*4ae0*/  @P1 LEA R32, R32, R121, 0x8 ;  /* 0x0000007920201211 */ /* 0x000fca00078e40ff */
[----:B------:R0:W1:Y:S02]  /*4af0*/  @P1 LDS R181, [R32.X4+0x878] ;  /* 0x0008780020b51984 */ /* 0x0000640000004800 */
.L_x_7114:
[----:B-1-34-:R-:W-:Y:S05]  /*4b00*/  BSYNC B0 ;  /* 0x0000000000007941 */ /* 0x01afea0003800000 */
.L_x_7113:
[----:B0-----:R-:W-:Y:S01]  /*4b10*/  FMUL.FTZ R32, R34, R181 ;  /* 0x000000b522207220 */ /* 0x001fe20000410000 */
        /* <DEDUP_REMOVED lines=9> */
[-C--:B------:R-:W-:Y:S01]  /*4bb0*/  FMUL.FTZ R162, R104, R163.reuse ;  /* 0x000000a368a27220 */ /* 0x080fe20000410000 */
[----:B------:R-:W-:Y:S01]  /*4bc0*/  HADD2.F32 R140, -RZ, R140.H0_H0 ;  /* 0x2000008cff8c7230 */ /* 0x000fe20000004100 */
[C---:B------:R-:W-:Y:S01]  /*4bd0*/  FFMA.FTZ R156, R35.reuse, R156, R189 ;  /* 0x0000009c239c7223 */ /* 0x040fe200000100bd */
[----:B------:R-:W-:Y:S01]  /*4be0*/  HADD2.F32 R141, -RZ, R141.H0_H0 ;  /* 0x2000008dff8d7230 */ /* 0x000fe20000004100 */
[----:B------:R-:W-:Y:S01]  /*4bf0*/  FMUL.FTZ R32, R35, R32 ;  /* 0x0000002023207220 */ /* 0x000fe20000410000 */
[----:B------:R-:W-:Y:S01]  /*4c00*/  HADD2.F32 R143, -RZ, R143.H0_H0 ;  /* 0x2000008fff8f7230 */ /* 0x000fe20000004100 */
[-C--:B------:R-:W-:Y:S01]  /*4c10*/  FMUL.FTZ R165, R102, R163.reuse ;  /* 0x000000a366a57220 */ /* 0x080fe20000410000 */
[----:B------:R-:W-:Y:S01]  /*4c20*/  HADD2.F32 R144, -RZ, R144.H0_H0 ;  /* 0x20000090ff907230 */ /* 0x000fe20000004100 */
[C---:B------:R-:W-:Y:S01]  /*4c30*/  FFMA.FTZ R156, R145.reuse, R156, R162 ;  /* 0x0000009c919c7223 */ /* 0x040fe200000100a2 */
[----:B------:R-:W-:Y:S01]  /*4c40*/  ISETP.GE.AND P1, PT, R80, 0x1, PT ;  /* 0x000000015000780c */ /* 0x000fe20003f26270 */
[----:B------:R-:W-:Y:S01]  /*4c50*/  FMUL.FTZ R33, R145, R32 ;  /* 0x0000002091217220 */ /* 0x000fe20000410000 */
[----:B------:R-:W-:Y:S01]  /*4c60*/  ISETP.GE.U32.AND P5, PT, R177, 0x18, PT ;  /* 0x00000018b100780c */ /* 0x000fe20003fa6070 */
[----:B------:R-:W-:Y:S01]  /*4c70*/  FMUL.FTZ R176, R100, R163 ;  /* 0x000000a364b07220 */ /* 0x000fe20000410000 */
[----:B------:R-:W-:Y:S01]  /*4c80*/  ISETP.NE.AND P6, PT, R86, RZ, PT ;  /* 0x000000ff5600720c */ /* 0x000fe20003fc5270 */
[C---:B------:R-:W-:Y:S01]  /*4c90*/  FFMA.FTZ R156, R146.reuse, R156, R165 ;  /* 0x0000009c929c7223 */ /* 0x040fe200000100a5 */
[----:B------:R-:W-:Y:S01]  /*4ca0*/  BSSY B0, `(.L_x_7115) ;  /* 0x00000b0000007945 */ /* 0x000fe20003800000 */
[----:B------:R-:W-:-:S02]  /*4cb0*/  FMUL.FTZ R32, R146, R33 ;  /* 0x0000002192207220 */ /* 0x000fc40000410000 */
[----:B------:R-:W-:Y:S02]  /*4cc0*/  FMUL.FTZ R170, R98, R163 ;  /* 0x000000a362aa7220 */ /* 0x000fe40000410000 */
[C---:B------:R-:W-:Y:S02]  /*4cd0*/  FFMA.FTZ R156, R147.reuse, R156, R176 ;  /* 0x0000009c939c7223 */ /* 0x040fe400000100b0 */
[----:B------:R-:W-:Y:S02]  /*4ce0*/  FMUL.FTZ R32, R147, R32 ;  /* 0x0000002093207220 */ /* 0x000fe40000410000 */
[C---:B0-----:R-:W-:Y:S02]  /*4cf0*/  FFMA.FTZ R184, R161.reuse, R156, R170 ;  /* 0x0000009ca1b87223 */ /* 0x041fe400000100aa */
[----:B------:R-:W-:Y:S02]  /*4d00*/  FMUL.FTZ R187, R161, R32 ;  /* 0x00000020a1bb7220 */ /* 0x000fe40000410000 */
[----:B------:R-:W-:Y:S01]  /*4d10*/  FMUL.FTZ R183, R134, R157 ;  /* 0x0000009d86b77220 */ /* 0x000fe20000410000 */
[----:B------:R-:W0:Y:S01]  /*4d20*/  SHFL.DOWN PT, R163, R184, 0x1, 0x1f ;  /* 0x08201f00b8a37f89 */ /* 0x000e2200000e0000 */
[----:B------:R-:W-:-:S02]  /*4d30*/  FMUL.FTZ R174, R136, R153 ;  /* 0x0000009988ae7220 */ /* 0x000fc40000410000 */
[----:B------:R-:W-:Y:S01]  /*4d40*/  FMUL.FTZ R172, R138, R155 ;  /* 0x0000009b8aac7220 */ /* 0x000fe20000410000 */
[----:B------:R-:W1:Y:S01]  /*4d50*/  SHFL.DOWN PT, R158, R187, 0x1, 0x1f ;  /* 0x08201f00bb9e7f89 */ /* 0x000e6200000e0000 */
[----:B------:R-:W-:Y:S02]  /*4d60*/  FFMA.FTZ R32, R161, R183, R174 ;  /* 0x000000b7a1207223 */ /* 0x000fe400000100ae */
        /* <DEDUP_REMOVED lines=17> */
[C---:B0-----:R-:W-:Y:S02]  /*4e80*/  @P4 FFMA.FTZ R184, R187.reuse, R163, R184 ;  /* 0x000000a3bbb84223 */ /* 0x041fe400000100b8 */
[----:B-1----:R-:W-:Y:S01]  /*4e90*/  @P4 FMUL.FTZ R187, R187, R158 ;  /* 0x0000009ebbbb4220 */ /* 0x002fe20000410000 */
[----:B------:R-:W-:Y:S01]  /*4ea0*/  ISETP.GE.U32.AND P4, PT, R177, 0x1e, PT ;  /* 0x0000001eb100780c */ /* 0x000fe20003f86070 */
[C---:B------:R-:W-:Y:S01]  /*4eb0*/  FFMA.FTZ R158, R34.reuse, R156, R167 ;  /* 0x0000009c229e7223 */ /* 0x040fe200000100a7 */
[----:B------:R-:W0:Y:S01]  /*4ec0*/  SHFL.DOWN PT, R163, R184, 0x2, 0x1f ;  /* 0x08401f00b8a37f89 */ /* 0x000e2200000e0000 */
[----:B------:R-:W-:-:S03]  /*4ed0*/  FMUL.FTZ R185, R34, R33 ;  /* 0x0000002122b97220 */ /* 0x000fc60000410000 */
[----:B------:R-:W1:Y:S04]  /*4ee0*/  SHFL.DOWN PT, R156, R187, 0x2, 0x1f ;  /* 0x08401f00bb9c7f89 */ /* 0x000e6800000e0000 */
[----:B------:R-:W2:Y:S04]  /*4ef0*/  SHFL.UP PT, R33, R158, 0x1, RZ ;  /* 0x042000009e217989 */ /* 0x000ea800000e00ff */
[----:B------:R-:W3:Y:S01]  /*4f00*/  SHFL.UP PT, R32, R185, 0x1, RZ ;  /* 0x04200000b9207989 */ /* 0x000ee200000e00ff */
[C---:B0-----:R-:W-:Y:S02]  /*4f10*/  @!P4 FFMA.FTZ R184, R187.reuse, R163, R184 ;  /* 0x000000a3bbb8c223 */ /* 0x041fe400000100b8 */
        /* <DEDUP_REMOVED lines=15> */
[----:B------:R-:W-:Y:S01]  /*5010*/  MOV R33, RZ ;  /* 0x000000ff00217202 */ /* 0x000fe20000000f00 */
[----:B---3--:R-:W-:Y:S02]  /*5020*/  @P1 FMUL.FTZ R185, R185, R32 ;  /* 0x00000020b9b91220 */ /* 0x008fe40000410000 */
[----:B------:R-:W2:Y:S01]  /*5030*/  SHFL.UP PT, R163, R158, 0x4, RZ ;  /* 0x048000009ea37989 */ /* 0x000ea200000e00ff */
[----:B------:R-:W-:Y:S01]  /*5040*/  ISETP.GE.AND P1, PT, R175, c[0x0][0x174], PT ;  /* 0x00005d00af007a0c */ /* 0x000fe20003f26270 */
[----:B------:R-:W-:-:S02]  /*5050*/  HFMA2.MMA R32, -RZ, RZ, 1.875, 0 ;  /* 0x3f800000ff207435 */ /* 0x000fc400000001ff */
        /* <DEDUP_REMOVED lines=25> */
[----:B0-----:R-:W-:-:S03]  /*51f0*/  @P3 FFMA.FTZ R180, R191, R180, R182 ;  /* 0x000000b4bfb43223 */ /* 0x001fc600000100b6 */
[----:B-----5:R-:W-:Y:S01]  /*5200*/  SHFL.IDX PT, R182, R154, RZ, 0x1f ;  /* 0x00001fff9ab67589 */ /* 0x020fe200000e0000 */
[C---:B-1----:R-:W-:Y:S02]  /*5210*/  @P1 FFMA.FTZ R158, R185.reuse, R163, R158 ;  /* 0x000000a3b99e1223 */ /* 0x042fe4000001009e */
[----:B------:R-:W-:Y:S02]  /*5220*/  FFMA.FTZ R163, R180, R181, R190 ;  /* 0x000000b5b4a37223 */ /* 0x000fe400000100be */
[----:B--2---:R-:W-:Y:S01]  /*5230*/  @P1 FMUL.FTZ R185, R185, R156 ;  /* 0x0000009cb9b91220 */ /* 0x004fe20000410000 */
[----:B------:R0:W-:Y:S01]  /*5240*/  SHFL.UP PT, R181, R158, 0x1, RZ ;  /* 0x042000009eb57989 */ /* 0x0001e200000e00ff */
[----:B------:R-:W-:-:S03]  /*5250*/  FFMA.FTZ R156, R34, R163, R171 ;  /* 0x000000a3229c7223 */ /* 0x000fc600000100ab */
[----:B------:R-:W1:Y:S01]  /*5260*/  SHFL.UP PT, R180, R185, 0x1, RZ ;  /* 0x04200000b9b47989 */ /* 0x000e6200000e00ff */
[----:B------:R-:W-:Y:S02]  /*5270*/  FFMA.FTZ R160, R151, R156, R160 ;  /* 0x0000009c97a07223 */ /* 0x000fe400000100a0 */
[----:B---3--:R-:W-:Y:S02]  /*5280*/  FFMA.FTZ R33, R186, R33, R188 ;  /* 0x00000021ba217223 */ /* 0x008fe400000100bc */
[----:B------:R-:W-:Y:S02]  /*5290*/  FFMA.FTZ R171, R35, R160, R189 ;  /* 0x000000a023ab7223 */ /* 0x000fe400000100bd */
[----:B------:R-:W-:Y:S02]  /*52a0*/  FMUL.FTZ R195, R160, R37 ;  /* 0x00000025a0c37220 */ /* 0x000fe40000410000 */
[----:B------:R-:W-:Y:S02]  /*52b0*/  FFMA.FTZ R162, R145, R171, R162 ;  /* 0x000000ab91a27223 */ /* 0x000fe400000100a2 */
[----:B------:R-:W-:-:S02]  /*52c0*/  FMUL.FTZ R32, R186, R32 ;  /* 0x00000020ba207220 */ /* 0x000fc40000410000 */
[----:B------:R-:W-:Y:S02]  /*52d0*/  FMUL.FTZ R197, R132, R195 ;  /* 0x000000c384c57220 */ /* 0x000fe40000410000 */
[----:B0-----:R-:W-:Y:S01]  /*52e0*/  FFMA.FTZ R158, R146, R162, R165 ;  /* 0x000000a2929e7223 */ /* 0x001fe200000100a5 */
[----:B------:R0:W-:Y:S01]  /*52f0*/  @!P6 STS.64 [R121.X8+0x10f8], R32 ;  /* 0x0010f8207900e388 */ /* 0x0001e20000008a00 */
[----:B------:R-:W-:Y:S02]  /*5300*/  FMUL.FTZ R186, R156, R36 ;  /* 0x000000249cba7220 */ /* 0x000fe40000410000 */
[----:B------:R-:W-:Y:S01]  /*5310*/  FFMA.FTZ R154, R147, R158, R176 ;  /* 0x0000009e939a7223 */ /* 0x000fe200000100b0 */
[----:B------:R2:W-:Y:S01]  /*5320*/  STS [R78.X4+0x234], R197 ;  /* 0x000234c54e007388 */ /* 0x0005e20000004800 */
[----:B------:R-:W-:Y:S02]  /*5330*/  FMUL.FTZ R189, R162, R39 ;  /* 0x00000027a2bd7220 */ /* 0x000fe40000410000 */
[----:B------:R-:W-:-:S02]  /*5340*/  FFMA.FTZ R165, R161, R154, R170 ;  /* 0x0000009aa1a57223 */ /* 0x000fc400000100aa */
[----:B-1----:R-:W-:Y:S02]  /*5350*/  @P2 FFMA.FTZ R182, R180, R182, R181 ;  /* 0x000000b6b4b62223 */ /* 0x002fe400000100b5 */
[----:B------:R-:W-:Y:S02]  /*5360*/  FMUL.FTZ R185, R154, R41 ;  /* 0x000000299ab97220 */ /* 0x000fe40000410000 */
[----:B0-----:R-:W-:Y:S02]  /*5370*/  FMUL.FTZ R32, R165, R42 ;  /* 0x0000002aa5207220 */ /* 0x001fe40000410000 */
[----:B--2---:R-:W-:Y:S02]  /*5380*/  FFMA.FTZ R197, R142, R182, R183 ;  /* 0x000000b68ec57223 */ /* 0x004fe400000100b7 */
[----:B------:R-:W-:Y:S02]  /*5390*/  FMUL.FTZ R181, R129, R32 ;  /* 0x0000002081b57220 */ /* 0x000fe40000410000 */
[----:B------:R-:W-:-:S02]  /*53a0*/  FFMA.FTZ R161, R161, R197, R174 ;  /* 0x000000c5a1a17223 */ /* 0x000fc400000100ae */
[----:B------:R-:W-:Y:S01]  /*53b0*/  FFMA.FTZ R33, R98, R197, RZ ;  /* 0x000000c562217223 */ /* 0x000fe200000100ff */
[----:B------:R-:W-:Y:S01]  /*53c0*/  STS [R78.X4+0x220], R181 ;  /* 0x000220b54e007388 */ /* 0x000fe20000004800 */
[----:B------:R-:W-:Y:S02]  /*53d0*/  FFMA.FTZ R147, R147, R161, R172 ;  /* 0x000000a193937223 */ /* 0x000fe400000100ac */
[----:B------:R-:W-:Y:S02]  /*53e0*/  FFMA.FTZ R157, R134, -R157, R197 ;  /* 0x8000009d869d7223 */ /* 0x000fe400000100c5 */
[----:B------:R-:W-:Y:S02]  /*53f0*/  FFMA.FTZ R33, R100, R161, R33 ;  /* 0x000000a164217223 */ /* 0x000fe40000010021 */
[----:B------:R-:W-:Y:S01]  /*5400*/  FFMA.FTZ R153, R136, -R153, R161 ;  /* 0x8000009988997223 */ /* 0x000fe200000100a1 */
[----:B------:R-:W-:Y:S01]  /*5410*/  IADD3 R161, -R4, c[0x0][0x168], -R86 ;  /* 0x00005a0004a17a10 */ /* 0x000fe20007ffe956 */
[----:B------:R-:W-:-:S02]  /*5420*/  FFMA.FTZ R146, R146, R147, R169 ;  /* 0x0000009392927223 */ /* 0x000fc400000100a9 */
[----:B------:R-:W-:Y:S01]  /*5430*/  FFMA.FTZ R32, R157, R32, RZ ;  /* 0x000000209d207223 */ /* 0x000fe200000100ff */
[C---:B------:R-:W-:Y:S01]  /*5440*/  ISETP.GE.AND P1, PT, R161.reuse, 0x1, PT ;  /* 0x00000001a100780c */ /* 0x040fe20003f26270 */
[----:B------:R-:W-:Y:S01]  /*5450*/  FFMA.FTZ R33, R102, R147, R33 ;  /* 0x0000009366217223 */ /* 0x000fe20000010021 */
[----:B------:R-:W-:Y:S01]  /*5460*/  ISETP.GE.AND P2, PT, R161, 0x21, PT ;  /* 0x00000021a100780c */ /* 0x000fe20003f46270 */
[----:B------:R-:W-:Y:S02]  /*5470*/  FMUL.FTZ R170, R158, R40 ;  /* 0x000000289eaa7220 */ /* 0x000fe40000410000 */
[----:B------:R-:W-:Y:S02]  /*5480*/  FFMA.FTZ R155, R138, -R155, R147 ;  /* 0x8000009b8a9b7223 */ /* 0x000fe40000010093 */
[----:B------:R-:W-:Y:S02]  /*5490*/  FFMA.FTZ R164, R145, R146, R164 ;  /* 0x0000009291a47223 */ /* 0x000fe400000100a4 */
[----:B------:R-:W-:-:S02]  /*54a0*/  FFMA.FTZ R32, R153, R185, R32 ;  /* 0x000000b999207223 */ /* 0x000fc40000010020 */
[----:B------:R-:W-:Y:S02]  /*54b0*/  FFMA.FTZ R145, R104, R146, R33 ;  /* 0x0000009268917223 */ /* 0x000fe40000010021 */
[----:B------:R-:W-:Y:S01]  /*54c0*/  FFMA.FTZ R152, R139, -R152, R146 ;  /* 0x800000988b987223 */ /* 0x000fe20000010092 */
[----:B------:R-:W-:Y:S01]  /*54d0*/  SHF.L.U64.HI R146, R123, 0x2, R126 ;  /* 0x000000027b927819 */ /* 0x000fe2000001027e */
[----:B------:R-:W-:Y:S02]  /*54e0*/  FFMA.FTZ R35, R35, R164, R166 ;  /* 0x000000a423237223 */ /* 0x000fe400000100a6 */
[----:B------:R-:W-:Y:S02]  /*54f0*/  FFMA.FTZ R33, R155, R170, R32 ;  /* 0x000000aa9b217223 */ /* 0x000fe40000010020 */
[----:B------:R-:W-:Y:S02]  /*5500*/  FMUL.FTZ R187, R133, R186 ;  /* 0x000000ba85bb7220 */ /* 0x000fe40000410000 */
[----:B------:R-:W-:-:S02]  /*5510*/  FMUL.FTZ R188, R163, R0 ;  /* 0x00000000a3bc7220 */ /* 0x000fc40000410000 */
[----:B------:R-:W-:Y:S01]  /*5520*/  FMUL.FTZ R184, R171, R38 ;  /* 0x00000026abb87220 */ /* 0x000fe20000410000 */
[----:B------:R0:W-:Y:S01]  /*5530*/  STS [R78.X4+0x238], R187 ;  /* 0x000238bb4e007388 */ /* 0x0001e20000004800 */
[----:B------:R-:W-:Y:S02]  /*5540*/  FFMA.FTZ R142, R140, -R149, R164 ;  /* 0x800000958c8e7223 */ /* 0x000fe400000100a4 */
[----:B------:R-:W-:Y:S02]  /*5550*/  FFMA.FTZ R145, R106, R164, R145 ;  /* 0x000000a46a917223 */ /* 0x000fe40000010091 */
[----:B------:R-:W-:Y:S02]  /*5560*/  FFMA.FTZ R151, R151, R35, R168 ;  /* 0x0000002397977223 */ /* 0x000fe400000100a8 */
[----:B------:R-:W-:Y:S02]  /*5570*/  FFMA.FTZ R33, R152, R189, R33 ;  /* 0x000000bd98217223 */ /* 0x000fe40000010021 */
[----:B------:R-:W-:-:S02]  /*5580*/  FMUL.FTZ R199, R135, R188 ;  /* 0x000000bc87c77220 */ /* 0x000fc40000410000 */
[----:B------:R-:W-:Y:S02]  /*5590*/  FMUL.FTZ R193, R137, R184 ;  /* 0x000000b889c17220 */ /* 0x000fe40000410000 */
        /* <DEDUP_REMOVED lines=18> */
[----:B------:R-:W-:Y:S02]  /*56c0*/  IMAD.SHL.U32 R151, R123, 0x4, RZ ;  /* 0x000000047b977824 */ /* 0x000fe400078e00ff */
[----:B------:R-:W-:Y:S02]  /*56d0*/  IMAD R146, R146, c[0x0][0x2b0], RZ ;  /* 0x0000ac0092927a24 */ /* 0x000fe400078e02ff */
[----:B------:R-:W-:Y:S01]  /*56e0*/  FMUL.FTZ R149, R159, R188 ;  /* 0x000000bc9f957220 */ /* 0x000fe20000410000 */
[----:B------:R-:W-:Y:S06]  /*56f0*/  BAR.SYNC.DEFER_BLOCKING 0x0 ;  /* 0x0000000000007b1d */ /* 0x000fec0000010000 */
[----:B------:R-:W-:Y:S05]  /*5700*/  @!P1 BRA `(.L_x_7116) ;  /* 0x0000009000009947 */ /* 0x000fea0003800000 */
[----:B-1----:R-:W-:Y:S01]  /*5710*/  LEA.HI.SX32 R145, R86, R86, 0x1b ;  /* 0x0000005656917211 */ /* 0x002fe200078fdaff */
[----:B------:R-:W-:-:S04]  /*5720*/  IMAD R32, R127, c[0x0][0x2b0], RZ ;  /* 0x0000ac007f207a24 */ /* 0x000fc800078e02ff */
[C---:B------:R-:W-:Y:S01]  /*5730*/  IMAD R35, R121.reuse, c[0x0][0x2b4], R32 ;  /* 0x0000ad0079237a24 */ /* 0x040fe200078e0220 */
[----:B------:R-:W0:Y:S01]  /*5740*/  LDS R145, [R145.X4+0x220] ;  /* 0x0002200091917984 */ /* 0x000e220000004800 */
[----:B------:R-:W-:-:S05]  /*5750*/  IMAD.WIDE.U32 R32, R121, c[0x0][0x2b0], R16 ;  /* 0x0000ac0079207a25 */ /* 0x000fca00078e0010 */
[----:B------:R-:W-:Y:S02]  /*5760*/  IADD3 R33, R33, R35, RZ ;  /* 0x0000002321217210 */ /* 0x000fe40007ffe0ff */
[----:B------:R-:W-:-:S04]  /*5770*/  LEA R34, P1, R32, c[0x0][0x318], 0x2 ;  /* 0x0000c60020227a11 */ /* 0x000fc800078210ff */
[----:B------:R-:W-:-:S05]  /*5780*/  LEA.HI.X R35, R32, c[0x0][0x31c], R33, 0x2, P1 ;  /* 0x0000c70020237a11 */ /* 0x000fca00008f1421 */
[----:B0-----:R0:W-:Y:S04]  /*5790*/  RED.E.ADD.F32.FTZ.RN.STRONG.GPU [R34.64], R145 ;  /* 0x000000912200798e */ /* 0x0011e8000c10e784 */
.L_x_7116:
[----:B-1----:R-:W-:Y:S05]  /*57a0*/  BSYNC B0 ;  /* 0x0000000000007941 */ /* 0x002fea0003800000 */
.L_x_7115:
        /* <DEDUP_REMOVED lines=8> */
.L_x_7118:
[----:B------:R-:W-:Y:S05]  /*5830*/  BSYNC B0 ;  /* 0x0000000000007941 */ /* 0x000fea0003800000 */
.L_x_7117:
        /* <DEDUP_REMOVED lines=12> */
.L_x_7120:
[----:B-1----:R-:W-:Y:S05]  /*5900*/  BSYNC B0 ;  /* 0x0000000000007941 */ /* 0x002fea0003800000 */
.L_x_7119:
[----:B--2---:R1:W2:Y:S01]  /*5910*/  LDS R35, [R73.X4+0x3a0] ;  /* 0x0003a00049237984 */ /* 0x0042a20000004800 */
[----:B------:R-:W-:Y:S01]  /*5920*/  BSSY B0, `(.L_x_7121) ;  /* 0x0000005000007945 */ /* 0x000fe20003800000 */
[----:B------:R-:W-:Y:S05]  /*5930*/  @!P1 BRA `(.L_x_7122) ;  /* 0x0000003000009947 */ /* 0x000fea0003800000 */
[----:B------:R-:W-:-:S05]  /*5940*/  IMAD.WIDE.U32 R32, R151, c[0x0][0x2b0], R22 ;  /* 0x0000ac0097207a25 */ /* 0x000fca00078e0016 */
[----:B------:R-:W-:-:S05]  /*5950*/  IADD3 R33, R149, R33, RZ ;  /* 0x0000002195217210 */ /* 0x000fca0007ffe0ff */
[----:B--2---:R2:W-:Y:S02]  /*5960*/  RED.E.ADD.F32.FTZ.RN.STRONG.GPU [R32.64], R35 ;  /* 0x000000232000798e */ /* 0x0045e4000c10e784 */
.L_x_7122:
[----:B------:R-:W-:Y:S05]  /*5970*/  BSYNC B0 ;  /* 0x0000000000007941 */ /* 0x000fea0003800000 */
.L_x_7121:
[----:B--2---:R2:W3:Y:S01]  /*5980*/  LDS R35, [R71.X4+0x420] ;  /* 0x0004200047237984 */ /* 0x0044e20000004800 */
[----:B------:R-:W-:Y:S01]  /*5990*/  BSSY B0, `(.L_x_7123) ;  /* 0x0000005000007945 */ /* 0x000fe20003800000 */
[----:B------:R-:W-:Y:S05]  /*59a0*/  @!P2 BRA `(.L_x_7124) ;  /* 0x000000300000a947 */ /* 0x000fea0003800000 */
[----:B------:R-:W-:-:S05]  /*59b0*/  IMAD.WIDE.U32 R32, R151, c[0x0][0x2b0], R24 ;  /* 0x0000ac0097207a25 */ /* 0x000fca00078e0018 */
[----:B------:R-:W-:-:S05]  /*59c0*/  IADD3 R33, R149, R33, RZ ;  /* 0x0000002195217210 */ /* 0x000fca0007ffe0ff */
[----:B---3--:R3:W-:Y:S02]  /*59d0*/  RED.E.ADD.F32.FTZ.RN.STRONG.GPU [R32.64], R35 ;  /* 0x000000232000798e */ /* 0x0087e4000c10e784 */
.L_x_7124:
[----:B------:R-:W-:Y:S05]  /*59e0*/  BSYNC B0 ;  /* 0x0000000000007941 */ /* 0x000fea0003800000 */
.L_x_7123:
[----:B---3--:R3:W4:Y:S01]  /*59f0*/  LDS R35, [R69.X4+0x4a0] ;  /* 0x0004a00045237984 */ /* 0x0087220000004800 */
[----:B------:R-:W-:Y:S01]  /*5a00*/  BSSY B0, `(.L_x_7125) ;  /* 0x0000005000007945 */ /* 0x000fe20003800000 */
[----:B------:R-:W-:Y:S05]  /*5a10*/  @!P3 BRA `(.L_x_7126) ;  /* 0x000000300000b947 */ /* 0x000fea0003800000 */
[----:B------:R-:W-:-:S05]  /*5a20*/  IMAD.WIDE.U32 R32, R151, c[0x0][0x2b0], R26 ;  /* 0x0000ac0097207a25 */ /* 0x000fca00078e001a */
[----:B------:R-:W-:-:S05]  /*5a30*/  IADD3 R33, R149, R33, RZ ;  /* 0x0000002195217210 */ /* 0x000fca0007ffe0ff */
[----:B----4-:R4:W-:Y:S02]  /*5a40*/  RED.E.ADD.F32.FTZ.RN.STRONG.GPU [R32.64], R35 ;  /* 0x000000232000798e */ /* 0x0109e4000c10e784 */
.L_x_7126:
[----:B------:R-:W-:Y:S05]  /*5a50*/  BSYNC B0 ;  /* 0x0000000000007941 */ /* 0x000fea0003800000 */
.L_x_7125:
[----:B------:R0:W1:Y:S01]  /*5a60*/  LDS R127, [R67.X4+0x520] ;  /* 0x00052000437f7984 */ /* 0x0000620000004800 */
[----:B------:R-:W-:Y:S01]  /*5a70*/  BSSY B0, `(.L_x_7127) ;  /* 0x0000006000007945 */ /* 0x000fe20003800000 */
[----:B----4-:R-:W-:Y:S01]  /*5a80*/  IMAD.WIDE.U32 R32, R151, c[0x0][0x2b0], R30 ;  /* 0x0000ac0097207a25 */ /* 0x010fe200078e001e */
[----:B------:R-:W-:Y:S05]  /*5a90*/  @!P4 BRA `(.L_x_7128) ;  /* 0x000000300000c947 */ /* 0x000fea0003800000 */
[----:B------:R-:W-:-:S05]  /*5aa0*/  IMAD.WIDE.U32 R34, R151, c[0x0][0x2b0], R28 ;  /* 0x0000ac0097227a25 */ /* 0x000fca00078e001c */
[----:B------:R-:W-:-:S05]  /*5ab0*/  IADD3 R35, R149, R35, RZ ;  /* 0x0000002395237210 */ /* 0x000fca0007ffe0ff */
[----:B-1----:R1:W-:Y:S02]  /*5ac0*/  RED.E.ADD.F32.FTZ.RN.STRONG.GPU [R34.64], R127 ;  /* 0x0000007f2200798e */ /* 0x0023e4000c10e784 */
.L_x_7128:
[----:B------:R-:W-:Y:S05]  /*5ad0*/  BSYNC B0 ;  /* 0x0000000000007941 */ /* 0x000fea0003800000 */
.L_x_7127:
[----:B-1----:R1:W4:Y:S01]  /*5ae0*/  LDS R35, [R65.X4+0x5a0] ;  /* 0x0005a00041237984 */ /* 0x0023220000004800 */
[----:B------:R-:W-:Y:S01]  /*5af0*/  BSSY B0, `(.L_x_7129) ;  /* 0x0000004000007945 */ /* 0x000fe20003800000 */
[----:B------:R-:W-:Y:S05]  /*5b00*/  @!P5 BRA `(.L_x_7130) ;  /* 0x000000200000d947 */ /* 0x000fea0003800000 */
[----:B------:R-:W-:-:S05]  /*5b10*/  IADD3 R33, R149, R33, RZ ;  /* 0x0000002195217210 */ /* 0x000fca0007ffe0ff */
[----:B----4-:R4:W-:Y:S02]  /*5b20*/  RED.E.ADD.F32.FTZ.RN.STRONG.GPU [R32.64], R35 ;  /* 0x000000232000798e */ /* 0x0109e4000c10e784 */
.L_x_7130:
[----:B------:R-:W-:Y:S05]  /*5b30*/  BSYNC B0 ;  /* 0x0000000000007941 */ /* 0x000fea0003800000 */
.L_x_7129:
[----:B------:R-:W5:Y:S01]  /*5b40*/  SHFL.DOWN PT, R34, R147, 0x1, 0x1f ;  /* 0x08201f0093227f89 */ /* 0x000f6200000e0000 */
[C---:B------:R-:W-:Y:S01]  /*5b50*/  ISETP.GT.AND P1, PT, R80.reuse, 0x1e, PT ;  /* 0x0000001e5000780c */ /* 0x040fe20003f24270 */
[C---:B----4-:R-:W-:Y:S01]  /*5b60*/  FMUL.FTZ R33, R125.reuse, R171 ;  /* 0x000000ab7d217220 */ /* 0x050fe20000410000 */
[----:B------:R-:W-:Y:S01]  /*5b70*/  ISETP.NE.AND P2, PT, R80, RZ, PT ;  /* 0x000000ff5000720c */ /* 0x000fe20003f45270 */
[----:B------:R-:W4:Y:S01]  /*5b80*/  SHFL.DOWN PT, R32, R145, 0x1, 0x1f ;  /* 0x08201f0091207f89 */ /* 0x000f2200000e0000 */
[----:B------:R-:W-:Y:S01]  /*5b90*/  ISETP.NE.AND P3, PT, R86, RZ, PT ;  /* 0x000000ff5600720c */ /* 0x000fe20003f65270 */
        /* <DEDUP_REMOVED lines=10> */
[----:B-----5:R-:W-:Y:S02]  /*5c40*/  @!P1 FADD.FTZ R147, R147, R34 ;  /* 0x0000002293939221 */ /* 0x020fe40000010000 */
[----:B------:R-:W-:Y:S02]  /*5c50*/  FMUL.FTZ R143, R125, R156 ;  /* 0x0000009c7d8f7220 */ /* 0x000fe40000410000 */
[----:B----4-:R-:W-:Y:S01]  /*5c60*/  @!P1 FADD.FTZ R145, R145, R32 ;  /* 0x0000002091919221 */ /* 0x010fe20000010000 */
[----:B------:R-:W4:Y:S01]  /*5c70*/  SHFL.DOWN PT, R34, R147, 0x2, 0x1f ;  /* 0x08401f0093227f89 */ /* 0x000f2200000e0000 */
[----:B------:R-:W-:Y:S01]  /*5c80*/  ISETP.GT.AND P1, PT, R80, 0x1d, PT ;  /* 0x0000001d5000780c */ /* 0x000fe20003f24270 */
[C---:B------:R-:W-:Y:S02]  /*5c90*/  FMUL.FTZ R127, R125.reuse, R160 ;  /* 0x000000a07d7f7220 */ /* 0x040fe40000410000 */
[----:B------:R-:W5:Y:S01]  /*5ca0*/  SHFL.DOWN PT, R32, R145, 0x2, 0x1f ;  /* 0x08401f0091207f89 */ /* 0x000f6200000e0000 */
        /* <DEDUP_REMOVED lines=10> */
[----:B----4-:R-:W-:Y:S02]  /*5d50*/  @!P1 FADD.FTZ R147, R147, R34 ;  /* 0x0000002293939221 */ /* 0x010fe40000010000 */
[----:B------:R-:W-:Y:S02]  /*5d60*/  FMUL.FTZ R154, R153, R154 ;  /* 0x0000009a999a7220 */ /* 0x000fe40000410000 */
[----:B-----5:R-:W-:Y:S01]  /*5d70*/  @!P1 FADD.FTZ R145, R145, R32 ;  /* 0x0000002091919221 */ /* 0x020fe20000010000 */
[----:B------:R-:W4:Y:S01]  /*5d80*/  SHFL.DOWN PT, R34, R147, 0x4, 0x1f ;  /* 0x08801f0093227f89 */ /* 0x000f2200000e0000 */
[----:B------:R-:W-:Y:S01]  /*5d90*/  ISETP.GT.AND P1, PT, R80, 0x1b, PT ;  /* 0x0000001b5000780c */ /* 0x000fe20003f24270 */
[----:B------:R-:W-:-:S02]  /*5da0*/  FFMA.FTZ R105, R144, R36, R105 ;  /* 0x0000002490697223 */ /* 0x000fc40000010069 */
[----:B------:R-:W5:Y:S01]  /*5db0*/  SHFL.DOWN PT, R32, R145, 0x4, 0x1f ;  /* 0x08801f0091207f89 */ /* 0x000f6200000e0000 */
        /* <DEDUP_REMOVED lines=10> */
[----:B----4-:R-:W-:Y:S02]  /*5e60*/  @!P1 FADD.FTZ R147, R147, R34 ;  /* 0x0000002293939221 */ /* 0x010fe40000010000 */
[----:B------:R-:W-:-:S02]  /*5e70*/  FADD.FTZ R111, R132, R111 ;  /* 0x0000006f846f7221 */ /* 0x000fc40000010000 */
[----:B-----5:R-:W-:Y:S01]  /*5e80*/  @!P1 FADD.FTZ R145, R145, R32 ;  /* 0x0000002091919221 */ /* 0x020fe20000010000 */
[----:B------:R-:W4:Y:S01]  /*5e90*/  SHFL.DOWN PT, R34, R147, 0x8, 0x1f ;  /* 0x09001f0093227f89 */ /* 0x000f2200000e0000 */
[----:B------:R-:W-:Y:S01]  /*5ea0*/  ISETP.GT.AND P1, PT, R80, 0x17, PT ;  /* 0x000000175000780c */ /* 0x000fe20003f24270 */
[----:B------:R-:W-:Y:S02]  /*5eb0*/  FFMA.FTZ R101, R138, R40, R101 ;  /* 0x000000288a657223 */ /* 0x000fe40000010065 */
[----:B------:R-:W5:Y:S01]  /*5ec0*/  SHFL.DOWN PT, R32, R145, 0x8, 0x1f ;  /* 0x09001f0091207f89 */ /* 0x000f6200000e0000 */
[----:B------:R-:W-:Y:S02]  /*5ed0*/  FFMA.FTZ R107, R146, R0, R107 ;  /* 0x00000000926b7223 */ /* 0x000fe4000001006b */
[----:B------:R-:W-:Y:S02]  /*5ee0*/  FADD.FTZ R113, R130, R113 ;  /* 0x0000007182717221 */ /* 0x000fe40000010000 */
[----:B------:R-:W-:-:S02]  /*5ef0*/  FADD.FTZ R109, R144, R109 ;  /* 0x0000006d906d7221 */ /* 0x000fc40000010000 */
[----:B------:R-:W-:Y:S02]  /*5f00*/  FFMA.FTZ R114, R35, R41, R114 ;  /* 0x0000002923727223 */ /* 0x000fe40000010072 */
[----:B------:R-:W-:Y:S02]  /*5f10*/  FFMA.FTZ R99, R134, R42, R99 ;  /* 0x0000002a86637223 */ /* 0x000fe40000010063 */
[----:B------:R-:W-:Y:S02]  /*5f20*/  FADD.FTZ R124, R131, R124 ;  /* 0x0000007c837c7221 */ /* 0x000fe40000010000 */
[----:B------:R-:W-:Y:S02]  /*5f30*/  FADD.FTZ R120, R135, R120 ;  /* 0x0000007887787221 */ /* 0x000fe40000010000 */
[----:B------:R-:W-:Y:S02]  /*5f40*/  FADD.FTZ R115, R154, R115 ;  /* 0x000000739a737221 */ /* 0x000fe40000010000 */
[----:B----4-:R-:W-:-:S02]  /*5f50*/  @!P1 FADD.FTZ R147, R147, R34 ;  /* 0x0000002293939221 */ /* 0x010fc40000010000 */
        /* <DEDUP_REMOVED lines=9> */
[----:B-----5:R-:W-:-:S03]  /*5ff0*/  @!P1 FADD.FTZ R145, R145, R32 ;  /* 0x0000002091919221 */ /* 0x020fc60000010000 */
[----:B------:R-:W-:Y:S02]  /*6000*/  MOV R33, R147 ;  /* 0x0000009300217202 */ /* 0x000fe40000000f00 */
[----:B------:R-:W-:-:S05]  /*6010*/  MOV R32, R145 ;  /* 0x0000009100207202 */ /* 0x000fca0000000f00 */
[----:B------:R4:W-:Y:S04]  /*6020*/  @!P2 STS.64 [0x648], R32 ;  /* 0x00064820ff00a388 */ /* 0x0009e80000000a00 */
[----:B------:R-:W-:Y:S06]  /*6030*/  BAR.SYNC.DEFER_BLOCKING 0x0 ;  /* 0x0000000000007b1d */ /* 0x000fec0000010000 */
[----:B------:R-:W-:Y:S05]  /*6040*/  @P3 BRA `(.L_x_7132) ;  /* 0x0000008000003947 */ /* 0x000fea0003800000 */
[----:B----4-:R-:W-:Y:S01]  /*6050*/  ISETP.NE.AND P1, PT, R175, c[0x0][0x174], PT ;  /* 0x00005d00af007a0c */ /* 0x010fe20003f25270 */
[----:B------:R-:W-:-:S12]  /*6060*/  IMAD.SHL.U32 R125, R121, 0x4, RZ ;  /* 0x00000004797d7824 */ /* 0x000fd800078e00ff */
[----:B------:R-:W4:Y:S04]  /*6070*/  @P1 LDS R34, [R125+0x1cf8] ;  /* 0x001cf8007d221984 */ /* 0x000f280000000800 */
[----:B------:R-:W5:Y:S01]  /*6080*/  @P1 LDS R35, [R125+0x18f8] ;  /* 0x0018f8007d231984 */ /* 0x000f620000000800 */
[----:B----4-:R-:W-:Y:S02]  /*6090*/  @P1 FADD.FTZ R33, R33, R34 ;  /* 0x0000002221211221 */ /* 0x010fe40000010000 */
[----:B-----5:R-:W-:-:S03]  /*60a0*/  @P1 FADD.FTZ R32, R32, R35 ;  /* 0x0000002320201221 */ /* 0x020fc60000010000 */
[----:B------:R4:W-:Y:S04]  /*60b0*/  STS [R125+0x1cf8], R33 ;  /* 0x001cf8217d007388 */ /* 0x0009e80000000800 */
[----:B------:R4:W-:Y:S02]  /*60c0*/  STS [R125+0x18f8], R32 ;  /* 0x0018f8207d007388 */ /* 0x0009e40000000800 */
.L_x_7132:
[----:B----4-:R-:W-:Y:S05]  /*60d0*/  BSYNC B0 ;  /* 0x0000000000007941 */ /* 0x010fea0003800000 */
.L_x_7131:
[----:B------:R-:W-:Y:S02]  /*60e0*/  IADD3 R121, R121, 0x1, RZ ;  /* 0x0000000179797810 */ /* 0x000fe40007ffe0ff */
[----:B------:R-:W-:Y:S02]  /*60f0*/  IADD3 R123, P2, R123, 0x1, RZ ;  /* 0x000000017b7b7810 */ /* 0x000fe40007f5e0ff */
[----:B------:R-:W-:Y:S02]  /*6100*/  ISETP.GE.AND P1, PT, R121, c[0x0][0x16c], PT ;  /* 0x00005b0079007a0c */ /* 0x000fe40003f26270 */
[----:B------:R-:W-:-:S11]  /*6110*/  IADD3.X R126, RZ, R126, RZ, P2, !PT ;  /* 0x0000007eff7e7210 */ /* 0x000fd600017fe4ff */
[----:B------:R-:W-:Y:S01]  /*6120*/  @P1 CALL.REL.NOINC `(.L_x_7112) ;  /* 0x0000001000001944 */ /* 0x000fe20003c00000 */
[----:B------:R-:W-:Y:S05]  /*6130*/  BRA `(.L_x_7133) ;  /* 0xffffe1b000007947 */ /* 0x000fea000383ffff */
.L_x_7112:
        /* <DEDUP_REMOVED lines=27> */
[----:B------:R-:W-:Y:S02]  /*62f0*/  PRMT R26, R99, 0x7632, R26 ;  /* 0x00007632631a7816 */ /* 0x000fe4000000001a */
[----:B------:R-:W-:Y:S02]  /*6300*/  F2FP.PACK_AB R101, R116, R101 ;  /* 0x000000657465723e */ /* 0x000fe400000000ff */
[----:B------:R-:W-:Y:S02]  /*6310*/  F2FP.PACK_AB R103, R118, R103 ;  /* 0x000000677667723e */ /* 0x000fe400000000ff */
[----:B------:R-:W-:Y:S02]  /*6320*/  F2FP.PACK_AB R105, R107, R105 ;  /* 0x000000696b69723e */ /* 0x000fe400000000ff */
[----:B------:R-:W-:Y:S01]  /*6330*/  PRMT R22, R103, 0x7632, R22 ;  /* 0x0000763267167816 */ /* 0x000fe20000000016 */
        /* <DEDUP_REMOVED lines=14> */
[----:B------:R-:W0:Y:S01]  /*6420*/  LDS.U16 R4, [R52+0x8] ;  /* 0x0000080034047984 */ /* 0x000e220000000400 */
[----:B--2---:R-:W-:-:S05]  /*6430*/  HADD2.F32 R5, -RZ, R20.H0_H0 ;  /* 0x20000014ff057230 */ /* 0x004fca0000004100 */
[--C-:B------:R-:W-:Y:S01]  /*6440*/  FADD.FTZ R17, R5, R94.reuse ;  /* 0x0000005e05117221 */ /* 0x100fe20000010000 */
[----:B---3--:R-:W-:Y:S02]  /*6450*/  HADD2.F32 R5, -RZ, R2.H0_H0 ;  /* 0x20000002ff057230 */ /* 0x008fe40000004100 */
[----:B------:R-:W2:Y:S03]  /*6460*/  LDS.U16 R2, [R52+0xa] ;  /* 0x00000a0034027984 */ /* 0x000ea60000000400 */
[--C-:B------:R-:W-:Y:S01]  /*6470*/  FADD.FTZ R18, R5, R94.reuse ;  /* 0x0000005e05127221 */ /* 0x100fe20000010000 */
[----:B----4-:R-:W-:Y:S01]  /*6480*/  HADD2.F32 R5, -RZ, R3.H0_H0 ;  /* 0x20000003ff057230 */ /* 0x010fe20000004100 */
[----:B------:R-:W-:Y:S01]  /*6490*/  FSETP.GTU.FTZ.AND P0, PT, R17, 20, PT ;  /* 0x41a000001100780b */ /* 0x000fe20003f1c000 */
[----:B------:R-:W3:Y:S03]  /*64a0*/  LDS.U16 R3, [R52+0xc] ;  /* 0x00000c0034037984 */ /* 0x000ee60000000400 */
[----:B------:R-:W-:Y:S01]  /*64b0*/  FADD.FTZ R20, R5, R94 ;  /* 0x0000005e05147221 */ /* 0x000fe20000010000 */
[----:B------:R-:W-:Y:S01]  /*64c0*/  FSETP.GTU.FTZ.AND P5, PT, R18, 20, PT ;  /* 0x41a000001200780b */ /* 0x000fe20003fbc000 */
[----:B-----5:R-:W-:Y:S01]  /*64d0*/  HADD2.F32 R19, -RZ, R0.H0_H0 ;  /* 0x20000000ff137230 */ /* 0x020fe20000004100 */
[----:B------:R-:W4:Y:S04]  /*64e0*/  LDS.U16 R5, [R52+0xe] ;  /* 0x00000e0034057984 */ /* 0x000f280000000400 */
[----:B------:R-:W-:Y:S01]  /*64f0*/  BAR.SYNC.DEFER_BLOCKING 0x0 ;  /* 0x0000000000007b1d */ /* 0x000fe20000010000 */
[----:B------:R-:W-:Y:S01]  /*6500*/  FSETP.GTU.FTZ.AND P4, PT, R20, 20, PT ;  /* 0x41a000001400780b */ /* 0x000fe20003f9c000 */
[----:B------:R-:W-:-:S05]  /*6510*/  @!P0 FMUL.FTZ R16, R17, -1.4426950216293334961 ;  /* 0xbfb8aa3b11108820 */ /* 0x000fca0000410000 */
[----:B------:R-:W-:-:S07]  /*6520*/  @!P5 FMUL.FTZ R17, R18, -1.4426950216293334961 ;  /* 0xbfb8aa3b1211d820 */ /* 0x000fce0000410000 */
[----:B------:R-:W-:Y:S02]  /*6530*/  @!P4 FMUL.FTZ R18, R20, -1.4426950216293334961 ;  /* 0xbfb8aa3b1412c820 */ /* 0x000fe40000410000 */
[----:B------:R-:W-:Y:S01]  /*6540*/  FADD.FTZ R20, R19, R94 ;  /* 0x0000005e13147221 */ /* 0x000fe20000010000 */
[----:B0-----:R-:W-:-:S05]  /*6550*/  HADD2.F32 R19, -RZ, R4.H0_H0 ;  /* 0x20000004ff137230 */ /* 0x001fca0000004100 */
[----:B------:R-:W-:Y:S01]  /*6560*/  FADD.FTZ R21, R19, R94 ;  /* 0x0000005e13157221 */ /* 0x000fe20000010000 */
[----:B--2---:R-:W-:Y:S01]  /*6570*/  HADD2.F32 R19, -RZ, R2.H0_H0 ;  /* 0x20000002ff137230 */ /* 0x004fe20000004100 */
[----:B------:R-:W-:-:S04]  /*6580*/  FSETP.GTU.FTZ.AND P3, PT, R20, 20, PT ;  /* 0x41a000001400780b */ /* 0x000fc80003f7c000 */
[----:B------:R-:W-:Y:S01]  /*6590*/  FADD.FTZ R19, R19, R94 ;  /* 0x0000005e13137221 */ /* 0x000fe20000010000 */
[----:B------:R-:W0:Y:S04]  /*65a0*/  @!P0 MUFU.EX2 R16, R16 ;  /* 0x0000001000108308 */ /* 0x000e280000000800 */
[----:B------:R-:W-:-:S04]  /*65b0*/  FSETP.GTU.FTZ.AND P1, PT, R19, 20, PT ;  /* 0x41a000001300780b */ /* 0x000fc80003f3c000 */
[----:B------:R-:W2:Y:S01]  /*65c0*/  @!P5 MUFU.EX2 R17, R17 ;  /* 0x000000110011d308 */ /* 0x000ea20000000800 */
[----:B------:R-:W-:Y:S01]  /*65d0*/  FSETP.GTU.FTZ.AND P2, PT, R21, 20, PT ;  /* 0x41a000001500780b */ /* 0x000fe20003f5c000 */
[----:B---3--:R-:W-:Y:S01]  /*65e0*/  HADD2.F32 R3, -RZ, R3.H0_H0 ;  /* 0x20000003ff037230 */ /* 0x008fe20000004100 */
[----:B------:R-:W-:Y:S01]  /*65f0*/  @!P3 FMUL.FTZ R2, R20, -1.4426950216293334961 ;  /* 0xbfb8aa3b1402b820 */ /* 0x000fe20000410000 */
[----:B------:R3:W-:Y:S03]  /*6600*/  STS.U16 [R52+0x2], R26 ;  /* 0x0000021a34007388 */ /* 0x0007e60000000400 */
[----:B------:R-:W-:Y:S02]  /*6610*/  FADD.FTZ R20, R3, R94 ;  /* 0x0000005e03147221 */ /* 0x000fe40000010000 */
[----:B------:R-:W-:Y:S01]  /*6620*/  @!P1 FMUL.FTZ R3, R19, -1.4426950216293334961 ;  /* 0xbfb8aa3b13039820 */ /* 0x000fe20000410000 */
[----:B------:R-:W-:Y:S01]  /*6630*/  PRMT R19, R101, 0x7632, R19 ;  /* 0x0000763265137816 */ /* 0x000fe20000000013 */
[----:B0-----:R-:W-:Y:S01]  /*6640*/  @!P0 FADD.FTZ R0, R16, 1 ;  /* 0x3f80000010008421 */ /* 0x001fe20000010000 */
[----:B---3--:R-:W-:Y:S01]  /*6650*/  PRMT R26, R105, 0x7632, R26 ;  /* 0x00007632691a7816 */ /* 0x008fe2000000001a */
[----:B--2---:R-:W-:-:S02]  /*6660*/  @!P5 FADD.FTZ R17, R17, 1 ;  /* 0x3f8000001111d421 */ /* 0x004fc40000010000 */
[----:B------:R0:W-:Y:S01]  /*6670*/  @!P0 MUFU.RCP R4, R0 ;  /* 0x0000000000048308 */ /* 0x0001e20000001000 */
[----:B------:R-:W-:Y:S04]  /*6680*/  STS.U16 [R52], R99 ;  /* 0x0000006334007388 */ /* 0x000fe80000000400 */
[----:B------:R-:W-:Y:S03]  /*6690*/  STS.U16 [R52+0x4], R101 ;  /* 0x0000046534007388 */ /* 0x000fe60000000400 */
[----:B------:R-:W2:Y:S01]  /*66a0*/  @!P5 MUFU.RCP R16, R17 ;  /* 0x000000110010d308 */ /* 0x000ea20000001000 */
[----:B------:R-:W-:Y:S01]  /*66b0*/  STS.U16 [R52+0x6], R19 ;  /* 0x0000061334007388 */ /* 0x000fe20000000400 */
[----:B0-----:R-:W-:-:S03]  /*66c0*/  @!P2 FMUL.FTZ R0, R21, -1.4426950216293334961 ;  /* 0xbfb8aa3b1500a820 */ /* 0x001fc60000410000 */
        /* <DEDUP_REMOVED lines=15> */
[----:B----4-:R-:W-:Y:S01]  /*67c0*/  HADD2.F32 R5, -RZ, R5.H0_H0 ;  /* 0x20000005ff057230 */ /* 0x010fe20000004100 */
[----:B--2---:R-:W-:-:S04]  /*67d0*/  @!P5 FMUL.FTZ R115, R115, R16 ;  /* 0x000000107373d220 */ /* 0x004fc80000410000 */
[----:B------:R-:W-:-:S05]  /*67e0*/  FADD.FTZ R17, R5, R94 ;  /* 0x0000005e05117221 */ /* 0x000fca0000010000 */
[----:B------:R-:W-:Y:S01]  /*67f0*/  FSETP.GTU.FTZ.AND P5, PT, R17, 20, PT ;  /* 0x41a000001100780b */ /* 0x000fe20003fbc000 */
[----:B------:R-:W0:Y:S01]  /*6800*/  @!P4 MUFU.EX2 R18, R18 ;  /* 0x000000120012c308 */ /* 0x000e220000000800 */
[----:B------:R-:W-:Y:S01]  /*6810*/  @!P0 FMUL.FTZ R117, R117, R4 ;  /* 0x0000000475758220 */ /* 0x000fe20000410000 */
[----:B------:R-:W-:-:S06]  /*6820*/  FSETP.GTU.FTZ.AND P0, PT, R20, 20, PT ;  /* 0x41a000001400780b */ /* 0x000fcc0003f1c000 */
[----:B------:R-:W2:Y:S01]  /*6830*/  @!P3 MUFU.EX2 R2, R2 ;  /* 0x000000020002b308 */ /* 0x000ea20000000800 */
[----:B------:R-:W3:Y:S03]  /*6840*/  LDS R35, [0x210] ;  /* 0x00021000ff237984 */ /* 0x000ee60000000800 */
[----:B------:R-:W-:-:S04]  /*6850*/  @!P5 FMUL.FTZ R16, R17, -1.4426950216293334961 ;  /* 0xbfb8aa3b1110d820 */ /* 0x000fc80000410000 */
[----:B------:R-:W4:Y:S01]  /*6860*/  @!P1 MUFU.EX2 R3, R3 ;  /* 0x0000000300039308 */ /* 0x000f220000000800 */
[----:B0-----:R-:W-:Y:S02]  /*6870*/  @!P4 FADD.FTZ R18, R18, 1 ;  /* 0x3f8000001212c421 */ /* 0x001fe40000010000 */
[----:B------:R-:W-:-:S05]  /*6880*/  @!P0 FMUL.FTZ R4, R20, -1.4426950216293334961 ;  /* 0xbfb8aa3b14048820 */ /* 0x000fca0000410000 */
[----:B------:R-:W0:Y:S01]  /*6890*/  @!P2 MUFU.EX2 R0, R0 ;  /* 0x000000000000a308 */ /* 0x000e220000000800 */
[----:B--2---:R-:W-:-:S07]  /*68a0*/  @!P3 FADD.FTZ R2, R2, 1 ;  /* 0x3f8000000202b421 */ /* 0x004fce0000010000 */
[----:B------:R-:W2:Y:S08]  /*68b0*/  @!P5 MUFU.EX2 R16, R16 ;  /* 0x000000100010d308 */ /* 0x000eb00000000800 */
[----:B------:R5:W1:Y:S02]  /*68c0*/  @!P4 MUFU.RCP R17, R18 ;  /* 0x000000120011c308 */ /* 0x000a640000001000 */
[----:B-----5:R-:W-:-:S06]  /*68d0*/  IMAD R18, R179, c[0x0][0x2d8], RZ ;  /* 0x0000b600b3127a24 */ /* 0x020fcc00078e02ff */
[----:B------:R4:W5:Y:S01]  /*68e0*/  @!P0 MUFU.EX2 R5, R4 ;  /* 0x0000000400058308 */ /* 0x0009620000000800 */
[----:B------:R-:W-:-:S07]  /*68f0*/  IMAD R41, R93, c[0x0][0x2dc], R18 ;  /* 0x0000b7005d297a24 */ /* 0x000fce00078e0212 */
[----:B------:R1:W-:Y:S01]  /*6900*/  @!P3 MUFU.RCP R20, R2 ;  /* 0x000000020014b308 */ /* 0x0003e20000001000 */
[----:B----4-:R-:W-:Y:S02]  /*6910*/  @!P1 FADD.FTZ R4, R3, 1 ;  /* 0x3f80000003049421 */ /* 0x010fe40000010000 */
[----:B0-----:R-:W-:Y:S02]  /*6920*/  @!P2 FADD.FTZ R0, R0, 1 ;  /* 0x3f8000000000a421 */ /* 0x001fe40000010000 */
[----:B-1----:R-:W-:-:S04]  /*6930*/  IMAD.WIDE.U32 R2, R93, c[0x0][0x2d8], RZ ;  /* 0x0000b6005d027a25 */ /* 0x002fc800078e00ff */
[----:B--2---:R-:W-:Y:S01]  /*6940*/  @!P5 FADD.FTZ R16, R16, 1 ;  /* 0x3f8000001010d421 */ /* 0x004fe20000010000 */
[----:B------:R-:W-:Y:S01]  /*6950*/  IADD3 R3, R3, R41, RZ ;  /* 0x0000002903037210 */ /* 0x000fe20007ffe0ff */
[----:B------:R0:W-:Y:S01]  /*6960*/  @!P2 MUFU.RCP R37, R0 ;  /* 0x000000000025a308 */ /* 0x0001e20000001000 */
[----:B------:R-:W-:-:S03]  /*6970*/  @!P4 FMUL.FTZ R124, R124, R17 ;  /* 0x000000117c7cc220 */ /* 0x000fc60000410000 */
[----:B------:R-:W-:-:S04]  /*6980*/  IMAD.WIDE.U32 R2, R97, c[0x0][0x2e0], R2 ;  /* 0x0000b80061027a25 */ /* 0x000fc800078e0002 */
[----:B------:R-:W1:Y:S01]  /*6990*/  @!P5 MUFU.RCP R39, R16 ;  /* 0x000000100027d308 */ /* 0x000e620000001000 */
[----:B0-----:R-:W-:Y:S02]  /*69a0*/  IMAD R0, R96, c[0x0][0x2e0], RZ ;  /* 0x0000b80060007a24 */ /* 0x001fe400078e02ff */
[----:B-----5:R-:W-:Y:S02]  /*69b0*/  @!P0 FADD.FTZ R5, R5, 1 ;  /* 0x3f80000005058421 */ /* 0x020fe40000010000 */
[----:B------:R-:W-:Y:S01]  /*69c0*/  IMAD R17, R97, c[0x0][0x2e4], R0 ;  /* 0x0000b90061117a24 */ /* 0x000fe200078e0200 */
[----:B------:R-:W-:Y:S02]  /*69d0*/  IADD3 R0, P4, R44, R2, RZ ;  /* 0x000000022c007210 */ /* 0x000fe40007f9e0ff */
[----:B------:R-:W0:Y:S02]  /*69e0*/  @!P1 MUFU.RCP R4, R4 ;  /* 0x0000000400049308 */ /* 0x000e240000001000 */
[----:B------:R-:W-:-:S02]  /*69f0*/  IADD3.X R3, R43, R17, R3, P4, !PT ;  /* 0x000000112b037210 */ /* 0x000fc400027fe403 */
[----:B---3--:R-:W-:-:S04]  /*6a00*/  ISETP.GE.AND P4, PT, R6, R35, PT ;  /* 0x000000230600720c */ /* 0x008fc80003f86270 */
[----:B------:R-:W2:Y:S01]  /*6a10*/  @!P0 MUFU.RCP R18, R5 ;  /* 0x0000000500128308 */ /* 0x000ea20000001000 */
[----:B-1----:R-:W-:Y:S01]  /*6a20*/  @!P5 FMUL.FTZ R120, R120, R39 ;  /* 0x000000277878d220 */ /* 0x002fe20000410000 */
[----:B------:R-:W-:-:S04]  /*6a30*/  LEA R17, P5, R6, c[0x0][0x330], 0x1 ;  /* 0x0000cc0006117a11 */ /* 0x000fc800078a08ff */
[----:B------:R-:W-:Y:S02]  /*6a40*/  LEA.HI.X R2, R6, c[0x0][0x334], R7, 0x1, P5 ;  /* 0x0000cd0006027a11 */ /* 0x000fe400028f0c07 */
[----:B------:R-:W-:Y:S01]  /*6a50*/  LEA R16, P5, R0, R17, 0x1 ;  /* 0x0000001100107211 */ /* 0x000fe200078a08ff */
[----:B------:R-:W-:Y:S01]  /*6a60*/  @!P3 FMUL.FTZ R113, R113, R20 ;  /* 0x000000147171b220 */ /* 0x000fe20000410000 */
[----:B------:R-:W-:Y:S01]  /*6a70*/  ISETP.GE.AND P3, PT, R74, R35, PT ;  /* 0x000000234a00720c */ /* 0x000fe20003f66270 */
[----:B------:R-:W-:Y:S01]  /*6a80*/  @!P2 FMUL.FTZ R122, R122, R37 ;  /* 0x000000257a7aa220 */ /* 0x000fe20000410000 */
[-C--:B------:R-:W-:Y:S01]  /*6a90*/  ISETP.GE.AND P2, PT, R72, R35.reuse, PT ;  /* 0x000000234800720c */ /* 0x080fe20003f46270 */
[----:B0-----:R-:W-:Y:S01]  /*6aa0*/  @!P1 FMUL.FTZ R111, R111, R4 ;  /* 0x000000046f6f9220 */ /* 0x001fe20000410000 */
[-C--:B------:R-:W-:Y:S01]  /*6ab0*/  ISETP.GE.AND P1, PT, R70, R35.reuse, PT ;  /* 0x000000234600720c */ /* 0x080fe20003f26270 */
[----:B--2---:R-:W-:Y:S01]  /*6ac0*/  @!P0 FMUL.FTZ R109, R109, R18 ;  /* 0x000000126d6d8220 */ /* 0x004fe20000410000 */
        /* <DEDUP_REMOVED lines=14> */
.L_x_7135:
[----:B------:R-:W-:Y:S05]  /*6bb0*/  BSYNC B0 ;  /* 0x0000000000007941 */ /* 0x000fea0003800000 */
.L_x_7134:
        /* <DEDUP_REMOVED lines=11> */
[C---:B------:R-:W-:Y:S01]  /*6c70*/  PRMT R26, R0.reuse, 0x7610, R26 ;  /* 0x00007610001a7816 */ /* 0x040fe2000000001a */
[----:B------:R-:W-:Y:S01]  /*6c80*/  @!P0 STG.E.U16 [R16.64+-0xc0], R29 ;  /* 0xffff401d10008986 */ /* 0x000fe2000c101504 */
[----:B0-----:R-:W-:Y:S01]  /*6c90*/  PRMT R4, R0, 0x7632, R4 ;  /* 0x0000763200047816 */ /* 0x001fe20000000004 */
        /* <DEDUP_REMOVED lines=52> */
.L_x_7137:
[----:B------:R-:W-:Y:S05]  /*6fe0*/  BSYNC B0 ;  /* 0x0000000000007941 */ /* 0x000fea0003800000 */
.L_x_7136:
[----:B------:R-:W-:Y:S01]  /*6ff0*/  MOV R3, R27 ;  /* 0x0000001b00037202 */ /* 0x000fe20000000f00 */
[----:B------:R-:W-:Y:S01]  /*7000*/  IMAD R4, R96, c[0x0][0x300], RZ ;  /* 0x0000c00060047a24 */ /* 0x000fe200078e02ff */
[----:B------:R-:W-:Y:S02]  /*7010*/  IADD3 R0, P0, R53, -0x1c0, RZ ;  /* 0xfffffe4035007810 */ /* 0x000fe40007f1e0ff */
[-C--:B------:R-:W-:Y:S01]  /*7020*/  ISETP.GE.AND P5, PT, R66, R25.reuse, PT ;  /* 0x000000194200720c */ /* 0x080fe20003fa6270 */
[C---:B------:R-:W-:Y:S01]  /*7030*/  IMAD.WIDE.U32 R2, R97.reuse, c[0x0][0x300], R2 ;  /* 0x0000c00061027a25 */ /* 0x040fe200078e0002 */
        /* <DEDUP_REMOVED lines=33> */
.L_x_7090:
        /* <DEDUP_REMOVED lines=24> */
.L_x_7140:
[----:B0-----:R-:W-:Y:S05]  /*73d0*/  BSYNC B0 ;  /* 0x0000000000007941 */ /* 0x001fea0003800000 */
.L_x_7139:
        /* <DEDUP_REMOVED lines=23> */
.L_x_7142:
[----:B------:R-:W1:Y:S02]  /*7550*/  S2R R15, SR_TID.X ;  /* 0x00000000000f7919 */ /* 0x000e640000002100 */
.L_x_7143:
[----:B0-----:R-:W-:Y:S05]  /*7560*/  BSYNC B0 ;  /* 0x0000000000007941 */ /* 0x001fea0003800000 */
.L_x_7141:
        /* <DEDUP_REMOVED lines=10> */
.L_x_7144:
        /* <DEDUP_REMOVED lines=26> */
.L_x_7145:
        /* <DEDUP_REMOVED lines=13> */
.L_x_9111:


//--------------------- .text._Z25selective_scan_bwd_kernelI32Selective_Scan_bwd_kernel_traitsILi32ELi8ELb0ELb1ELb1ELb0ELb0EN3c104HalfEfEEv12SSMParamsBwd --------------------------
	.section	.text._Z25selective_scan_bwd_kernelI32Selective_Scan_bwd_kernel_traitsILi32ELi8ELb0ELb1ELb1ELb0ELb0EN3c104HalfEfEEv12SSMParamsBwd,"ax",@progbits
	.sectioninfo	@"SHI_REGISTERS=200"
	.align	128
        .global         _Z25selective_scan_bwd_kernelI32Selective_Scan_bwd_kernel_traitsILi32ELi8ELb0ELb1ELb1ELb0ELb0EN3c104HalfEfEEv12SSMParamsBwd
        .type           _Z25selective_scan_bwd_kernelI32Selective_Scan_bwd_kernel_traitsILi32ELi8ELb0ELb1ELb1ELb0ELb0EN3c104HalfEfEEv12SSMParamsBwd,@function
        .size           _Z25selective_scan_bwd_kernelI32Selective_Scan_bwd_kernel_traitsILi32ELi8ELb0ELb1ELb1ELb0ELb0EN3c104HalfEfEEv12SSMParamsBwd,(.L_x_9112 - _Z25selective_scan_bwd_kernelI32Selective_Scan_bwd_kernel_traitsILi32ELi8ELb0ELb1ELb1ELb0ELb0EN3c104HalfEfEEv12SSMParamsBwd)
        .other          _Z25selective_scan_bwd_kernelI32Selective_Scan_bwd_kernel_traitsILi32ELi8ELb0ELb1ELb1ELb0ELb0EN3c104HalfEfEEv12SSMParamsBwd,@"STO_CUDA_ENTRY STV_DEFAULT"
_Z25selective_scan_bwd_kernelI32Selective_Scan_bwd_kernel_traitsILi32ELi8ELb0ELb1ELb1ELb0ELb0EN3c104HalfEfEEv12SSMParamsBwd:
.text._Z25selective_scan_bwd_kernelI32Selective_Scan_bwd_kernel_traitsILi32ELi8ELb0ELb1ELb1ELb0ELb0EN3c104HalfEfEEv12SSMParamsBwd:
        /* <DEDUP_REMOVED lines=23> */
[----:B------:R-:W-:Y:S01]  /*0170*/  LOP3.LUT R16, R134, c[0x0][0x178], RZ, 0x3c, !PT ;  /* 0x00005e0086107a12 */ /* 0x000fe200078e3cff */
[----:B------:R-:W-:Y:S01]  /*0180*/  IMAD R19, R133, c[0x0][0x280], RZ ;  /* 0x0000a00085137a24 */ /* 0x000fe200078e02ff */
[----:B------:R-:W-:Y:S01]  /*0190*/  ISETP.NE.AND P0, PT, RZ, c[0x0][0x178], PT ;  /* 0x00005e00ff007a0c */ /* 0x000fe20003f05270 */
[C---:B------:R-:W-:Y:S01]  /*01a0*/  IMAD R14, R174.reuse, c[0x0][0x190], RZ ;  /* 0x00006400ae0e7a24 */ /* 0x040fe200078e02ff */
[----:B0-----:R-:W-:Y:S01]  /*01b0*/  IABS R2, R134 ;  /* 0x0000008600027213 */ /* 0x001fe20000000000 */
[----:B------:R-:W-:Y:S01]  /*01c0*/  IMAD R10, R174, c[0x0][0x1e0], RZ ;  /* 0x00007800ae0a7a24 */ /* 0x000fe200078e02ff */
[----:B------:R-:W-:Y:S01]  /*01d0*/  ISETP.GE.AND P1, PT, R16, RZ, PT ;  /* 0x000000ff1000720c */ /* 0x000fe20003f26270 */
[----:B-1----:R-:W-:Y:S01]  /*01e0*/  IMAD.MOV.U32 R6, RZ, RZ, RZ ;  /* 0x000000ffff067224 */ /* 0x002fe200078e00ff */
[----:B------:R-:W-:Y:S01]  /*01f0*/  MOV R130, c[0x0][0x174] ;  /* 0x00005d0000827a02 */ /* 0x000fe20000000f00 */
[----:B------:R-:W-:Y:S01]  /*0200*/  IMAD R12, R174, c[0x0][0x278], RZ ;  /* 0x00009e00ae0c7a24 */ /* 0x000fe200078e02ff */
[----:B------:R-:W-:Y:S01]  /*0210*/  MOV R125, RZ ;  /* 0x000000ff007d7202 */ /* 0x000fe20000000f00 */
[----:B------:R-:W-:Y:S01]  /*0220*/  IMAD R15, R129, c[0x0][0x194], R14 ;  /* 0x00006500810f7a24 */ /* 0x000fe200078e020e */
[----:B------:R-:W-:Y:S01]  /*0230*/  ISETP.GE.AND P3, PT, R130, 0x1, PT ;  /* 0x000000018200780c */ /* 0x000fe20003f66270 */
[----:B---3--:R-:W-:-:S02]  /*0240*/  IMAD.MOV R8, RZ, RZ, -R7 ;  /* 0x000000ffff087224 */ /* 0x008fc400078e0a07 */
[----:B--2---:R-:W-:-:S04]  /*0250*/  IMAD.WIDE.U32 R4, R129, c[0x0][0x1e0], RZ ;  /* 0x0000780081047a25 */ /* 0x004fc800078e00ff */
[----:B------:R-:W-:Y:S02]  /*0260*/  IMAD R3, R8, R17, RZ ;  /* 0x0000001108037224 */ /* 0x000fe400078e02ff */
[----:B------:R-:W-:Y:S02]  /*0270*/  IMAD R8, R174, c[0x0][0x1d0], RZ ;  /* 0x00007400ae087a24 */ /* 0x000fe400078e02ff */
[----:B------:R-:W-:-:S04]  /*0280*/  IMAD.HI.U32 R7, R7, R3, R6 ;  /* 0x0000000307077227 */ /* 0x000fc800078e0006 */
[----:B------:R-:W-:Y:S02]  /*0290*/  IMAD R11, R129, c[0x0][0x1d4], R8 ;  /* 0x00007500810b7a24 */ /* 0x000fe400078e0208 */
[----:B------:R-:W-:-:S04]  /*02a0*/  IMAD.HI.U32 R127, R7, R2, RZ ;  /* 0x00000002077f7227 */ /* 0x000fc800078e00ff */
[----:B------:R-:W-:Y:S01]  /*02b0*/  IMAD.WIDE.U32 R8, R129, c[0x0][0x190], RZ ;  /* 0x0000640081087a25 */ /* 0x000fe200078e00ff */
[----:B------:R-:W-:-:S03]  /*02c0*/  IADD3 R0, -R127, RZ, RZ ;  /* 0x000000ff7f007210 */ /* 0x000fc60007ffe1ff */
[----:B------:R-:W-:Y:S02]  /*02d0*/  IMAD R13, R129, c[0x0][0x1e4], R10 ;  /* 0x00007900810d7a24 */ /* 0x000fe400078e020a */
[----:B------:R-:W-:Y:S02]  /*02e0*/  IMAD R0, R17, R0, R2 ;  /* 0x0000000011007224 */ /* 0x000fe400078e0202 */
[----:B------:R-:W-:-:S03]  /*02f0*/  IMAD.WIDE.U32 R2, R129, c[0x0][0x1d0], RZ ;  /* 0x0000740081027a25 */ /* 0x000fc600078e00ff */
[----:B------:R-:W-:Y:S01]  /*0300*/  ISETP.GT.U32.AND P4, PT, R17, R0, PT ;  /* 0x000000001100720c */ /* 0x000fe20003f84070 */
[----:B------:R-:W-:Y:S02]  /*0310*/  IMAD.IADD R3, R3, 0x1, R11 ;  /* 0x0000000103037824 */ /* 0x000fe400078e020b */
[----:B------:R-:W-:Y:S02]  /*0320*/  IMAD.SHL.U32 R130, R130, 0x100, RZ ;  /* 0x0000010082827824 */ /* 0x000fe400078e00ff */
[----:B------:R-:W-:-:S04]  /*0330*/  IMAD.WIDE.U32 R6, R129, c[0x0][0x278], RZ ;  /* 0x00009e0081067a25 */ /* 0x000fc800078e00ff */
[----:B------:R-:W-:Y:S02]  /*0340*/  IMAD R11, R129, c[0x0][0x27c], R12 ;  /* 0x00009f00810b7a24 */ /* 0x000fe400078e020c */
[----:B------:R-:W-:Y:S02]  /*0350*/  IMAD.IADD R9, R9, 0x1, R15 ;  /* 0x0000000109097824 */ /* 0x000fe400078e020f */
[----:B------:R-:W-:Y:S01]  /*0360*/  @!P4 IMAD.IADD R0, R0, 0x1, -R17 ;  /* 0x000000010000c824 */ /* 0x000fe200078e0a11 */
[----:B------:R-:W-:Y:S01]  /*0370*/  @!P4 IADD3 R127, R127, 0x1, RZ ;  /* 0x000000017f7fc810 */ /* 0x000fe20007ffe0ff */
[----:B------:R-:W-:Y:S01]  /*0380*/  IMAD.IADD R5, R5, 0x1, R13 ;  /* 0x0000000105057824 */ /* 0x000fe200078e020d */
[----:B------:R-:W-:Y:S01]  /*0390*/  IADD3 R13, R130, -0x100, RZ ;  /* 0xffffff00820d7810 */ /* 0x000fe20007ffe0ff */
[----:B------:R-:W-:Y:S01]  /*03a0*/  IMAD R15, R133, c[0x0][0x1d8], RZ ;  /* 0x00007600850f7a24 */ /* 0x000fe200078e02ff */
[----:B------:R-:W-:Y:S01]  /*03b0*/  ISETP.GE.U32.AND P2, PT, R0, R17, PT ;  /* 0x000000110000720c */ /* 0x000fe20003f46070 */
[----:B------:R-:W-:Y:S01]  /*03c0*/  IMAD.WIDE.U32 R2, R134, c[0x0][0x1d8], R2 ;  /* 0x0000760086027a25 */ /* 0x000fe200078e0002 */
[----:B------:R-:W-:-:S03]  /*03d0*/  IADD3 R7, R7, R11, RZ ;  /* 0x0000000b07077210 */ /* 0x000fc60007ffe0ff */
[C---:B------:R-:W-:Y:S01]  /*03e0*/  IMAD R0, R134.reuse, c[0x0][0x1dc], R15 ;  /* 0x0000770086007a24 */ /* 0x040fe200078e020f */
[----:B------:R-:W-:Y:S01]  /*03f0*/  SHF.R.S32.HI R15, RZ, 0x1f, R13 ;  /* 0x0000001fff0f7819 */ /* 0x000fe2000001140d */
[----:B------:R-:W-:-:S04]  /*0400*/  IMAD.WIDE.U32 R6, R134, c[0x0][0x280], R6 ;  /* 0x0000a00086067a25 */ /* 0x000fc800078e0006 */
[----:B------:R-:W-:Y:S01]  /*0410*/  IMAD R17, R133, c[0x0][0x1e8], RZ ;  /* 0x00007a0085117a24 */ /* 0x000fe200078e02ff */
[----:B------:R-:W-:Y:S01]  /*0420*/  IADD3 R120, P5, R13, R6, RZ ;  /* 0x000000060d787210 */ /* 0x000fe20007fbe0ff */
[C---:B------:R-:W-:Y:S01]  /*0430*/  IMAD.WIDE.U32 R4, R134.reuse, c[0x0][0x1e8], R4 ;  /* 0x00007a0086047a25 */ /* 0x040fe200078e0004 */
[----:B------:R-:W-:Y:S02]  /*0440*/  @P2 IADD3 R127, R127, 0x1, RZ ;  /* 0x000000017f7f2810 */ /* 0x000fe40007ffe0ff */
[C---:B------:R-:W-:Y:S01]  /*0450*/  IADD3 R124, P2, R13.reuse, R2, RZ ;  /* 0x000000020d7c7210 */ /* 0x040fe20007f5e0ff */
[C---:B------:R-:W-:Y:S01]  /*0460*/  IMAD R19, R134.reuse, c[0x0][0x284], R19 ;  /* 0x0000a10086137a24 */ /* 0x040fe200078e0213 */
[----:B------:R-:W-:Y:S01]  /*0470*/  IADD3 R122, P4, R13, R4, RZ ;  /* 0x000000040d7a7210 */ /* 0x000fe20007f9e0ff */
[----:B------:R-:W-:Y:S01]  /*0480*/  @!P1 IMAD.MOV R127, RZ, RZ, -R127 ;  /* 0x000000ffff7f9224 */ /* 0x000fe200078e0a7f */
[----:B------:R-:W-:Y:S01]  /*0490*/  @!P0 LOP3.LUT R127, RZ, c[0x0][0x178], RZ, 0x33, !PT ;  /* 0x00005e00ff7f8a12 */ /* 0x000fe200078e33ff */
[----:B------:R-:W-:Y:S01]  /*04a0*/  IMAD R17, R134, c[0x0][0x1ec], R17 ;  /* 0x00007b0086117a24 */ /* 0x000fe200078e0211 */
[----:B------:R-:W-:Y:S01]  /*04b0*/  IADD3.X R3, R15, R3, R0, P2, !PT ;  /* 0x000000030f037210 */ /* 0x000fe200017fe400 */
[----:B------:R-:W-:Y:S01]  /*04c0*/  IMAD R12, R174, c[0x0][0x1b0], RZ ;  /* 0x00006c00ae0c7a24 */ /* 0x000fe200078e02ff */
[----:B------:R-:W-:Y:S01]  /*04d0*/  SHF.R.S32.HI R173, RZ, 0x1f, R127 ;  /* 0x0000001fffad7819 */ /* 0x000fe2000001147f */
[----:B------:R-:W-:Y:S01]  /*04e0*/  IMAD.WIDE.U32 R8, R127, c[0x0][0x1a8], R8 ;  /* 0x00006a007f087a25 */ /* 0x000fe200078e0008 */
[----:B------:R-:W-:-:S02]  /*04f0*/  LEA R123, P0, R124, c[0x0][0x240], 0x1 ;  /* 0x000090007c7b7a11 */ /* 0x000fc400078008ff */
[----:B------:R-:W-:Y:S01]  /*0500*/  IADD3.X R7, R15, R7, R19, P5, !PT ;  /* 0x000000070f077210 */ /* 0x000fe20002ffe413 */
[----:B------:R-:W-:Y:S01]  /*0510*/  IMAD R0, R173, c[0x0][0x1a8], RZ ;  /* 0x00006a00ad007a24 */ /* 0x000fe200078e02ff */
[----:B------:R-:W-:Y:S01]  /*0520*/  LEA.HI.X R124, R124, c[0x0][0x244], R3, 0x1, P0 ;  /* 0x000091007c7c7a11 */ /* 0x000fe200000f0c03 */
[----:B------:R-:W-:Y:S01]  /*0530*/  IMAD.WIDE.U32 R10, R129, c[0x0][0x1b0], RZ ;  /* 0x00006c00810a7a25 */ /* 0x000fe200078e00ff */
[----:B------:R-:W-:Y:S02]  /*0540*/  ISETP.NE.U32.AND P0, PT, RZ, c[0x0][0x260], PT ;  /* 0x00009800ff007a0c */ /* 0x000fe40003f05070 */
[----:B------:R-:W-:Y:S01]  /*0550*/  LEA R119, P2, R120, c[0x0][0x308], 0x1 ;  /* 0x0000c20078777a11 */ /* 0x000fe200078408ff */
[----:B------:R-:W-:Y:S01]  /*0560*/  IMAD R3, R127, c[0x0][0x1ac], R0 ;  /* 0x00006b007f037a24 */ /* 0x000fe200078e0200 */
[----:B------:R-:W-:Y:S01]  /*0570*/  IADD3.X R5, R15, R5, R17, P4, !PT ;  /* 0x000000050f057210 */ /* 0x000fe200027fe411 */
[----:B------:R-:W-:Y:S01]  /*0580*/  IMAD R21, R129, c[0x0][0x1b4], R12 ;  /* 0x00006d0081157a24 */ /* 0x000fe200078e020c */
[----:B------:R-:W-:Y:S01]  /*0590*/  LEA R121, P1, R122, c[0x0][0x248], 0x1 ;  /* 0x000092007a797a11 */ /* 0x000fe200078208ff */
[----:B------:R-:W-:Y:S01]  /*05a0*/  IMAD.IADD R0, R9, 0x1, R3 ;  /* 0x0000000109007824 */ /* 0x000fe200078e0203 */
[----:B------:R-:W-:Y:S01]  /*05b0*/  ISETP.NE.AND.EX P0, PT, RZ, c[0x0][0x264], PT, P0 ;  /* 0x00009900ff007a0c */ /* 0x000fe20003f05300 */
[----:B------:R-:W-:Y:S01]  /*05c0*/  IMAD R2, R173, c[0x0][0x1c8], RZ ;  /* 0x00007200ad027a24 */ /* 0x000fe200078e02ff */
[----:B------:R-:W-:Y:S01]  /*05d0*/  LEA.HI.X R120, R120, c[0x0][0x30c], R7, 0x1, P2 ;  /* 0x0000c30078787a11 */ /* 0x000fe200010f0c07 */
[----:B------:R-:W-:Y:S01]  /*05e0*/  HFMA2.MMA R3, -RZ, RZ, 0, 0 ;  /* 0x00000000ff037435 */ /* 0x000fe200000001ff */
[----:B------:R-:W-:Y:S01]  /*05f0*/  IADD3 R115, P5, R13, R8, RZ ;  /* 0x000000080d737210 */ /* 0x000fe20007fbe0ff */
[----:B------:R-:W-:Y:S01]  /*0600*/  IMAD.MOV.U32 R8, RZ, RZ, RZ ;  /* 0x000000ffff087224 */ /* 0x000fe200078e00ff */
[----:B------:R-:W-:Y:S01]  /*0610*/  LEA.HI.X R122, R122, c[0x0][0x24c], R5, 0x1, P1 ;  /* 0x000093007a7a7a11 */ /* 0x000fe200008f0c05 */
[----:B------:R-:W-:Y:S01]  /*0620*/  IMAD R5, R127, c[0x0][0x1cc], R2 ;  /* 0x000073007f057a24 */ /* 0x000fe200078e0202 */
[----:B------:R-:W-:Y:S01]  /*0630*/  ISETP.NE.U32.AND P2, PT, RZ, c[0x0][0x348], PT ;  /* 0x0000d200ff007a0c */ /* 0x000fe20003f45070 */
[----:B------:R-:W-:Y:S01]  /*0640*/  IMAD.MOV.U32 R128, RZ, RZ, RZ ;  /* 0x000000ffff807224 */ /* 0x000fe200078e00ff */
[----:B------:R-:W-:-:S02]  /*0650*/  IADD3 R11, R11, R21, RZ ;  /* 0x000000150b0b7210 */ /* 0x000fc40007ffe0ff */
[----:B------:R-:W-:Y:S01]  /*0660*/  ISETP.NE.U32.AND P1, PT, RZ, c[0x0][0x328], PT ;  /* 0x0000ca00ff007a0c */ /* 0x000fe20003f25070 */
[----:B------:R-:W-:Y:S01]  /*0670*/  @P0 IMAD.MOV.U32 R7, RZ, RZ, 0x8 ;  /* 0x00000008ff070424 */ /* 0x000fe200078e00ff */
[----:B------:R-:W-:Y:S01]  /*0680*/  IADD3.X R0, R15, R0, RZ, P5, !PT ;  /* 0x000000000f007210 */ /* 0x000fe20002ffe4ff */
[----:B------:R-:W-:Y:S01]  /*0690*/  IMAD.WIDE.U32 R10, R127, c[0x0][0x1c8], R10 ;  /* 0x000072007f0a7a25 */ /* 0x000fe200078e000a */
[----:B------:R-:W-:Y:S02]  /*06a0*/  LEA R118, P5, R115, c[0x0][0x228], 0x1 ;  /* 0x00008a0073767a11 */ /* 0x000fe400078a08ff */
[----:B------:R-:W-:Y:S01]  /*06b0*/  ISETP.NE.AND.EX P2, PT, RZ, c[0x0][0x34c], PT, P2 ;  /* 0x0000d300ff007a0c */ /* 0x000fe20003f45320 */
[----:B------:R-:W-:Y:S01]  /*06c0*/  IMAD.IADD R2, R11, 0x1, R5 ;  /* 0x000000010b027824 */ /* 0x000fe200078e0205 */
[----:B------:R-:W-:Y:S01]  /*06d0*/  ISETP.NE.AND.EX P1, PT, RZ, c[0x0][0x32c], PT, P1 ;  /* 0x0000cb00ff007a0c */ /* 0x000fe20003f25310 */
[----:B------:R-:W-:Y:S01]  /*06e0*/  CS2R R4, SRZ ;  /* 0x0000000000047805 */ /* 0x000fe2000001ff00 */
[----:B------:R-:W-:Y:S01]  /*06f0*/  LEA.HI.X R115, R115, c[0x0][0x22c], R0, 0x1, P5 ;  /* 0x00008b0073737a11 */ /* 0x000fe200028f0c00 */
[----:B------:R-:W-:Y:S01]  /*0700*/  @P0 IMAD R0, R129, c[0x0][0x164], R134 ;  /* 0x0000590081000a24 */ /* 0x000fe200078e0286 */
[----:B------:R-:W-:-:S03]  /*0710*/  IADD3 R13, P4, R13, R10, RZ ;  /* 0x0000000a0d0d7210 */ /* 0x000fc60007f9e0ff */
[----:B------:R-:W-:Y:S01]  /*0720*/  @P0 IMAD R0, R0, c[0x0][0x174], RZ ;  /* 0x00005d0000000a24 */ /* 0x000fe200078e02ff */
[----:B------:R-:W-:Y:S01]  /*0730*/  LEA R113, P6, R13, c[0x0][0x230], 0x1 ;  /* 0x00008c000d717a11 */ /* 0x000fe200078c08ff */
[----:B------:R-:W-:Y:S02]  /*0740*/  IMAD.X R2, R15, 0x1, R2, P4 ;  /* 0x000000010f027824 */ /* 0x000fe400020e0602 */
[----:B------:R-:W-:Y:S01]  /*0750*/  @P0 IMAD R0, R0, c[0x0][0x16c], RZ ;  /* 0x00005b0000000a24 */ /* 0x000fe200078e02ff */
[C---:B------:R-:W-:Y:S02]  /*0760*/  @P2 LEA R8, P5, R134.reuse, c[0x0][0x348], 0x2 ;  /* 0x0000d20086082a11 */ /* 0x040fe400078a10ff */
[----:B------:R-:W-:Y:S01]  /*0770*/  @P1 LEA R4, P4, R134, c[0x0][0x328], 0x2 ;  /* 0x0000ca0086041a11 */ /* 0x000fe200078810ff */
[----:B------:R-:W-:Y:S01]  /*0780*/  @P0 IMAD.WIDE R6, R0, R7, c[0x0][0x260] ;  /* 0x0000980000060625 */ /* 0x000fe200078e0207 */
[----:B------:R-:W-:Y:S01]  /*0790*/  LEA.HI.X R111, R13, c[0x0][0x234], R2, 0x1, P6 ;  /* 0x00008d000d6f7a11 */ /* 0x000fe200030f0c02 */
[----:B------:R-:W-:Y:S01]  /*07a0*/  @!P0 CS2R R6, SRZ ;  /* 0x0000000000068805 */ /* 0x000fe2000001ff00 */
[C-C-:B------:R-:W-:Y:S01]  /*07b0*/  @P1 LEA.HI.X R5, R134.reuse, c[0x0][0x32c], R133.reuse, 0x2, P4 ;  /* 0x0000cb0086051a11 */ /* 0x140fe200020f1485 */
[----:B------:R-:W-:Y:S01]  /*07c0*/  IMAD.MOV.U32 R2, RZ, RZ, R8 ;  /* 0x000000ffff027224 */ /* 0x000fe200078e0008 */
[----:B------:R-:W-:Y:S01]  /*07d0*/  @P2 LEA.HI.X R3, R134, c[0x0][0x34c], R133, 0x2, P5 ;  /* 0x0000d30086032a11 */ /* 0x000fe200028f1485 */
[----:B------:R-:W-:Y:S05]  /*07e0*/  @!P3 BRA `(.L_x_7146) ;  /* 0x000043100000b947 */ /* 0x000fea0003800000 */
[----:B------:R-:W0:Y:S01]  /*07f0*/  S2R R126, SR_TID.X ;  /* 0x00000000007e7919 */ /* 0x000e220000002100 */
[----:B------:R-:W-:Y:S01]  /*0800*/  IMAD.MOV.U32 R125, RZ, RZ, RZ ;  /* 0x000000ffff7d7224 */ /* 0x000fe200078e00ff */
[----:B------:R-:W-:Y:S01]  /*0810*/  MOV R109, RZ ;  /* 0x000000ff006d7202 */ /* 0x000fe20000000f00 */
[----:B------:R-:W-:Y:S01]  /*0820*/  IMAD.MOV.U32 R128, RZ, RZ, RZ ;  /* 0x000000ffff807224 */ /* 0x000fe200078e00ff */
[----:B------:R-:W1:Y:S01]  /*0830*/  S2R R117, SR_LANEID ;  /* 0x0000000000757919 */ /* 0x000e620000000000 */
[----:B0-----:R-:W-:-:S02]  /*0840*/  SHF.L.U32 R0, R126, 0x3, RZ ;  /* 0x000000037e007819 */ /* 0x001fc400000006ff */
        /* <DEDUP_REMOVED lines=11> */
.L_x_7174:
[----:B------:R-:W-:Y:S01]  /*0900*/  IADD3 R171, -R109, c[0x0][0x174], RZ ;  /* 0x00005d006dab7a10 */ /* 0x000fe20007ffe1ff */
[----:B------:R-:W-:Y:S01]  /*0910*/  BAR.SYNC.DEFER_BLOCKING 0x0 ;  /* 0x0000000000007b1d */ /* 0x000fe20000010000 */
[C---:B------:R-:W-:Y:S02]  /*0920*/  SHF.L.U32 R102, R8.reuse, 0x1, RZ ;  /* 0x0000000108667819 */ /* 0x040fe400000006ff */
[----:B------:R-:W-:Y:S02]  /*0930*/  LEA R107, R171, 0xffffff00, 0x8 ;  /* 0xffffff00ab6b7811 */ /* 0x000fe400078e40ff */
[----:B------:R-:W-:Y:S02]  /*0940*/  SHF.L.U64.HI R103, R8, 0x1, R9 ;  /* 0x0000000108677819 */ /* 0x000fe40000010209 */
[----:B------:R-:W-:-:S02]  /*0950*/  IADD3 R105, -R107, c[0x0][0x168], RZ ;  /* 0x00005a006b697a10 */ /* 0x000fc40007ffe1ff */
[----:B0-----:R-:W-:Y:S02]  /*0960*/  IADD3 R10, P3, R123, R102, RZ ;  /* 0x000000667b0a7210 */ /* 0x001fe40007f7e0ff */
[-C--:B------:R-:W-:Y:S02]  /*0970*/  ISETP.GE.AND P0, PT, R8, R105.reuse, PT ;  /* 0x000000690800720c */ /* 0x080fe40003f06270 */
[-C--:B------:R-:W-:Y:S01]  /*0980*/  ISETP.GE.AND P1, PT, R116, R105.reuse, PT ;  /* 0x000000697400720c */ /* 0x080fe20003f26270 */
[----:B------:R-:W-:Y:S01]  /*0990*/  IMAD.X R11, R124, 0x1, R103, P3 ;  /* 0x000000017c0b7824 */ /* 0x000fe200018e0667 */
[----:B------:R-:W-:Y:S02]  /*09a0*/  ISETP.GE.AND P2, PT, R114, R105, PT ;  /* 0x000000697200720c */ /* 0x000fe40003f46270 */
[----:B------:R-:W-:Y:S02]  /*09b0*/  PRMT R0, RZ, 0x7610, R0 ;  /* 0x00007610ff007816 */ /* 0x000fe40000000000 */
[----:B------:R-:W-:-:S02]  /*09c0*/  PRMT R13, RZ, 0x7610, R13 ;  /* 0x00007610ff0d7816 */ /* 0x000fc4000000000d */
[----:B------:R-:W-:-:S03]  /*09d0*/  PRMT R12, RZ, 0x7610, R12 ;  /* 0x00007610ff0c7816 */ /* 0x000fc6000000000c */
[----:B--2---:R0:W2:Y:S01]  /*09e0*/  @!P0 LDG.E.U16 R0, [R10.64] ;  /* 0x000000040a008981 */ /* 0x0040a2000c1e1500 */
        /* <DEDUP_REMOVED lines=20> */
[CC--:B------:R-:W-:Y:S02]  /*0b30*/  LEA.HI.SX32 R101, R117.reuse, R117.reuse, 0x1b ;  /* 0x0000007575657211 */ /* 0x0c0fe400078fdaff */
[----:B------:R-:W-:Y:S01]  /*0b40*/  LEA.HI.SX32 R20, R20, R117, 0x1b ;  /* 0x0000007514147211 */ /* 0x000fe200078fdaff */
[----:B------:R-:W-:Y:S01]  /*0b50*/  IMAD.SHL.U32 R100, R18, 0x2, RZ ;  /* 0x0000000212647824 */ /* 0x000fe200078e00ff */
[----:B0-----:R-:W-:Y:S02]  /*0b60*/  IADD3 R10, R117, 0x60, RZ ;  /* 0x00000060750a7810 */ /* 0x001fe40007ffe0ff */
[----:B------:R-:W-:-:S02]  /*0b70*/  SHF.L.U32 R101, R101, 0x1, RZ ;  /* 0x0000000165657819 */ /* 0x000fc400000006ff */
[----:B------:R-:W-:Y:S02]  /*0b80*/  SHF.L.U32 R99, R20, 0x1, RZ ;  /* 0x0000000114637819 */ /* 0x000fe400000006ff */
[C---:B------:R-:W-:Y:S02]  /*0b90*/  IADD3 R18, R117.reuse, 0x80, RZ ;  /* 0x0000008075127810 */ /* 0x040fe40007ffe0ff */
[C---:B------:R-:W-:Y:S02]  /*0ba0*/  IADD3 R20, R117.reuse, 0xa0, RZ ;  /* 0x000000a075147810 */ /* 0x040fe40007ffe0ff */
[C---:B------:R-:W-:Y:S02]  /*0bb0*/  IADD3 R22, R117.reuse, 0xc0, RZ ;  /* 0x000000c075167810 */ /* 0x040fe40007ffe0ff */
[----:B------:R-:W-:Y:S02]  /*0bc0*/  IADD3 R24, R117, 0xe0, RZ ;  /* 0x000000e075187810 */ /* 0x000fe40007ffe0ff */
[----:B------:R-:W-:-:S02]  /*0bd0*/  LEA.HI.SX32 R10, R10, R117, 0x1b ;  /* 0x000000750a0a7211 */ /* 0x000fc400078fdaff */
[-C--:B------:R-:W-:Y:S02]  /*0be0*/  LEA.HI.SX32 R18, R18, R117.reuse, 0x1b ;  /* 0x0000007512127211 */ /* 0x080fe400078fdaff */
[-C--:B------:R-:W-:Y:S01]  /*0bf0*/  LEA.HI.SX32 R20, R20, R117.reuse, 0x1b ;  /* 0x0000007514147211 */ /* 0x080fe200078fdaff */
[----:B------:R-:W-:Y:S01]  /*0c00*/  IMAD.SHL.U32 R98, R10, 0x2, RZ ;  /* 0x000000020a627824 */ /* 0x000fe200078e00ff */
[-C--:B------:R-:W-:Y:S02]  /*0c10*/  LEA.HI.SX32 R22, R22, R117.reuse, 0x1b ;  /* 0x0000007516167211 */ /* 0x080fe400078fdaff */
[----:B------:R-:W-:Y:S01]  /*0c20*/  LEA.HI.SX32 R24, R24, R117, 0x1b ;  /* 0x0000007518187211 */ /* 0x000fe200078fdaff */
[----:B------:R-:W-:Y:S01]  /*0c30*/  IMAD.SHL.U32 R96, R20, 0x2, RZ ;  /* 0x0000000214607824 */ /* 0x000fe200078e00ff */
[----:B------:R-:W-:Y:S02]  /*0c40*/  SHF.L.U32 R97, R18, 0x1, RZ ;  /* 0x0000000112617819 */ /* 0x000fe400000006ff */
[----:B------:R-:W-:Y:S01]  /*0c50*/  SHF.L.U32 R95, R22, 0x1, RZ ;  /* 0x00000001165f7819 */ /* 0x000fe200000006ff */
[----:B------:R-:W-:Y:S01]  /*0c60*/  IMAD.SHL.U32 R94, R24, 0x2, RZ ;  /* 0x00000002185e7824 */ /* 0x000fe200078e00ff */
        /* <DEDUP_REMOVED lines=10> */
[----:B------:R-:W-:Y:S01]  /*0d10*/  PRMT R21, RZ, 0x7610, R21 ;  /* 0x00007610ff157816 */ /* 0x000fe20000000015 */
[----:B--2---:R0:W-:Y:S04]  /*0d20*/  STS.U16 [R101], R0 ;  /* 0x0000000065007388 */ /* 0x0041e80000000400 */
[----:B---3--:R-:W-:Y:S04]  /*0d30*/  STS.U16 [R100+0x40], R13 ;  /* 0x0000400d64007388 */ /* 0x008fe80000000400 */
[----:B----4-:R-:W-:Y:S01]  /*0d40*/  STS.U16 [R99+0x80], R12 ;  /* 0x0000800c63007388 */ /* 0x010fe20000000400 */
[----:B0-----:R-:W-:-:S04]  /*0d50*/  SHF.L.U32 R0, R117, 0x3, RZ ;  /* 0x0000000375007819 */ /* 0x001fc800000006ff */
[----:B------:R-:W-:-:S04]  /*0d60*/  LEA.HI.SX32 R0, R0, R0, 0x1b ;  /* 0x0000000000007211 */ /* 0x000fc800078fdaff */
[----:B------:R-:W-:Y:S01]  /*0d70*/  SHF.L.U32 R93, R0, 0x1, RZ ;  /* 0x00000001005d7819 */ /* 0x000fe200000006ff */
[----:B------:R0:W-:Y:S04]  /*0d80*/  STS.U16 [R98+0xc0], R15 ;  /* 0x0000c00f62007388 */ /* 0x0001e80000000400 */
[----:B-1----:R1:W-:Y:S04]  /*0d90*/  STS.U16 [R97+0x100], R14 ;  /* 0x0001000e61007388 */ /* 0x0023e80000000400 */
[----:B------:R2:W-:Y:S01]  /*0da0*/  STS.U16 [R96+0x140], R17 ;  /* 0x0001401160007388 */ /* 0x0005e20000000400 */
        /* <DEDUP_REMOVED lines=15> */
[----:B--2---:R-:W-:Y:S02]  /*0ea0*/  PRMT R17, RZ, 0x7610, R17 ;  /* 0x00007610ff117816 */ /* 0x004fe40000000011 */
[----:B0-----:R-:W-:Y:S02]  /*0eb0*/  PRMT R16, RZ, 0x7610, R16 ;  /* 0x00007610ff107816 */ /* 0x001fe40000000010 */
        /* <DEDUP_REMOVED lines=37> */
[----:B------:R-:W2:Y:S04]  /*1110*/  LDS.U16 R14, [R93+0x6] ;  /* 0x000006005d0e7984 */ /* 0x000ea80000000400 */
        /* <DEDUP_REMOVED lines=27> */
[----:B------:R-:W-:-:S02]  /*12d0*/  HADD2.F32 R16, -RZ, R16.H0_H0 ;  /* 0x20000010ff107230 */ /* 0x000fc40000004100 */
[----:B------:R-:W-:Y:S01]  /*12e0*/  HADD2.F32 R70, -RZ, R17.H0_H0 ;  /* 0x20000011ff467230 */ /* 0x000fe20000004100 */
[--C-:B------:R-:W-:Y:S01]  /*12f0*/  FADD.FTZ R72, R72, R131.reuse ;  /* 0x0000008348487221 */ /* 0x100fe20000010000 */
[----:B------:R-:W-:Y:S01]  /*1300*/  HADD2.F32 R18, -RZ, R18.H0_H0 ;  /* 0x20000012ff127230 */ /* 0x000fe20000004100 */
[--C-:B------:R-:W-:Y:S02]  /*1310*/  FADD.FTZ R73, R16, R131.reuse ;  /* 0x0000008310497221 */ /* 0x100fe40000010000 */
[--C-:B------:R-:W-:Y:S02]  /*1320*/  FADD.FTZ R70, R70, R131.reuse ;  /* 0x0000008346467221 */ /* 0x100fe40000010000 */
[----:B------:R-:W-:Y:S01]  /*1330*/  FADD.FTZ R71, R18, R131 ;  /* 0x0000008312477221 */ /* 0x000fe20000010000 */
[----:B----4-:R0:W-:Y:S04]  /*1340*/  STS.U16 [R101], R20 ;  /* 0x0000001465007388 */ /* 0x0101e80000000400 */
[----:B------:R-:W-:Y:S04]  /*1350*/  STS.U16 [R100+0x40], R23 ;  /* 0x0000401764007388 */ /* 0x000fe80000000400 */
[----:B------:R-:W-:Y:S01]  /*1360*/  STS.U16 [R99+0x80], R22 ;  /* 0x0000801663007388 */ /* 0x000fe20000000400 */
[----:B0-----:R-:W-:-:S03]  /*1370*/  HADD2.F32 R20, -RZ, R91.H0_H0 ;  /* 0x2000005bff147230 */ /* 0x001fc60000004100 */
[----:B------:R0:W-:Y:S04]  /*1380*/  STS.U16 [R98+0xc0], R19 ;  /* 0x0000c01362007388 */ /* 0x0001e80000000400 */
        /* <DEDUP_REMOVED lines=36> */
[----:B------:R-:W-:-:S02]  /*15d0*/  FFMA.FTZ R12, R80, R19, R13 ;  /* 0x00000013500c7223 */ /* 0x000fc4000001000d */
[----:B------:R-:W-:Y:S01]  /*15e0*/  FMUL.FTZ R64, R80, R132 ;  /* 0x0000008450407220 */ /* 0x000fe20000410000 */
[----:B------:R-:W-:Y:S01]  /*15f0*/  HADD2.F32 R78, -RZ, R78.H0_H0 ;  /* 0x2000004eff4e7230 */ /* 0x000fe20000004100 */
[C---:B------:R-:W-:Y:S02]  /*1600*/  FFMA.FTZ R13, R79.reuse, R20, R12 ;  /* 0x000000144f0d7223 */ /* 0x040fe4000001000c */
[----:B------:R-:W-:Y:S02]  /*1610*/  FMUL.FTZ R63, R79, R132 ;  /* 0x000000844f3f7220 */ /* 0x000fe40000410000 */
[C---:B------:R-:W-:Y:S02]  /*1620*/  FFMA.FTZ R128, R78.reuse, R128, R13 ;  /* 0x000000804e807223 */ /* 0x040fe4000001000d */
[----:B------:R-:W-:Y:S01]  /*1630*/  FMUL.FTZ R62, R78, R132 ;  /* 0x000000844e3e7220 */ /* 0x000fe20000410000 */
[----:B------:R-:W-:Y:S06]  /*1640*/  BAR.SYNC.DEFER_BLOCKING 0x0 ;  /* 0x0000000000007b1d */ /* 0x000fec0000010000 */
[----:B------:R-:W-:Y:S05]  /*1650*/  @P0 BRA `(.L_x_7147) ;  /* 0x0000005000000947 */ /* 0x000fea0003800000 */
[----:B------:R-:W-:Y:S01]  /*1660*/  CS2R R60, SRZ ;  /* 0x00000000003c7805 */ /* 0x000fe2000001ff00 */
[----:B------:R-:W-:Y:S01]  /*1670*/  CS2R R58, SRZ ;  /* 0x00000000003a7805 */ /* 0x000fe2000001ff00 */
[----:B------:R-:W-:Y:S01]  /*1680*/  CS2R R56, SRZ ;  /* 0x0000000000387805 */ /* 0x000fe2000001ff00 */
[----:B------:R-:W-:Y:S01]  /*1690*/  CS2R R54, SRZ ;  /* 0x0000000000367805 */ /* 0x000fe2000001ff00 */
[----:B------:R-:W-:Y:S05]  /*16a0*/  BRA `(.L_x_7148) ;  /* 0x000029c000007947 */ /* 0x000fea0003800000 */
.L_x_7147:
[----:B------:R-:W-:Y:S01]  /*16b0*/  MOV R12, R126 ;  /* 0x0000007e000c7202 */ /* 0x000fe20000000f00 */
[C---:B------:R-:W-:Y:S01]  /*16c0*/  IMAD R0, R174.reuse, c[0x0][0x298], RZ ;  /* 0x0000a600ae007a24 */ /* 0x040fe200078e02ff */
[----:B------:R-:W-:Y:S01]  /*16d0*/  IADD3 R52, R171, -0x1, RZ ;  /* 0xffffffffab347810 */ /* 0x000fe20007ffe0ff */
[----:B------:R-:W-:Y:S01]  /*16e0*/  IMAD.MOV.U32 R13, RZ, RZ, RZ ;  /* 0x000000ffff0d7224 */ /* 0x000fe200078e00ff */
[----:B------:R-:W-:Y:S01]  /*16f0*/  CS2R R60, SRZ ;  /* 0x00000000003c7805 */ /* 0x000fe2000001ff00 */
[C---:B------:R-:W-:Y:S01]  /*1700*/  IMAD R15, R129.reuse, c[0x0][0x29c], R0 ;  /* 0x0000a700810f7a24 */ /* 0x040fe200078e0200 */
[----:B------:R-:W-:Y:S01]  /*1710*/  CS2R R50, SRZ ;  /* 0x0000000000327805 */ /* 0x000fe2000001ff00 */
[--C-:B------:R-:W-:Y:S01]  /*1720*/  IMAD.WIDE.U32 R10, R129, c[0x0][0x298], R12.reuse ;  /* 0x0000a600810a7a25 */ /* 0x100fe200078e000c */
[----:B------:R-:W-:Y:S01]  /*1730*/  CS2R R58, SRZ ;  /* 0x00000000003a7805 */ /* 0x000fe2000001ff00 */
[----:B------:R-:W-:Y:S01]  /*1740*/  CS2R R56, SRZ ;  /* 0x0000000000387805 */ /* 0x000fe2000001ff00 */
[----:B------:R-:W-:Y:S01]  /*1750*/  CS2R R54, SRZ ;  /* 0x0000000000367805 */ /* 0x000fe2000001ff00 */
[----:B------:R-:W-:Y:S01]  /*1760*/  IMAD R0, R174, c[0x0][0x2b8], RZ ;  /* 0x0000ae00ae007a24 */ /* 0x000fe200078e02ff */
[----:B------:R-:W-:Y:S01]  /*1770*/  IADD3 R11, R11, R15, RZ ;  /* 0x0000000f0b0b7210 */ /* 0x000fe20007ffe0ff */
[----:B------:R-:W-:-:S04]  /*1780*/  IMAD.WIDE.U32 R14, R129, c[0x0][0x2b8], R12 ;  /* 0x0000ae00810e7a25 */ /* 0x000fc800078e000c */
[----:B------:R-:W-:Y:S02]  /*1790*/  IMAD R13, R129, c[0x0][0x2bc], R0 ;  /* 0x0000af00810d7a24 */ /* 0x000fe400078e0200 */
[----:B------:R-:W-:Y:S02]  /*17a0*/  IMAD R0, R173, c[0x0][0x2a0], RZ ;  /* 0x0000a800ad007a24 */ /* 0x000fe400078e02ff */
[----:B------:R-:W-:Y:S02]  /*17b0*/  IMAD.IADD R15, R15, 0x1, R13 ;  /* 0x000000010f0f7824 */ /* 0x000fe400078e020d */
[----:B------:R-:W-:Y:S02]  /*17c0*/  IMAD R16, R173, c[0x0][0x2c0], RZ ;  /* 0x0000b000ad107a24 */ /* 0x000fe400078e02ff */
[C---:B------:R-:W-:Y:S01]  /*17d0*/  IMAD R17, R127.reuse, c[0x0][0x2a4], R0 ;  /* 0x0000a9007f117a24 */ /* 0x040fe200078e0200 */
[----:B------:R-:W-:Y:S01]  /*17e0*/  LEA.HI R0, R52, R52, RZ, 0x1 ;  /* 0x0000003434007211 */ /* 0x000fe200078f08ff */
[----:B------:R-:W-:-:S03]  /*17f0*/  IMAD.WIDE.U32 R12, R127, c[0x0][0x2a0], R10 ;  /* 0x0000a8007f0c7a25 */ /* 0x000fc600078e000a */
[----:B------:R-:W-:Y:S01]  /*1800*/  LOP3.LUT R11, R0, 0xfffffe, RZ, 0xc0, !PT ;  /* 0x00fffffe000b7812 */ /* 0x000fe200078ec0ff */
[----:B------:R-:W-:Y:S01]  /*1810*/  IMAD R19, R127, c[0x0][0x2c4], R16 ;  /* 0x0000b1007f137a24 */ /* 0x000fe200078e0210 */
[----:B------:R-:W-:Y:S01]  /*1820*/  IADD3 R17, R13, R17, RZ ;  /* 0x000000110d117210 */ /* 0x000fe20007ffe0ff */
[----:B------:R-:W-:Y:S01]  /*1830*/  IMAD.WIDE.U32 R14, R127, c[0x0][0x2c0], R14 ;  /* 0x0000b0007f0e7a25 */ /* 0x000fe200078e000e */
[----:B------:R-:W-:Y:S02]  /*1840*/  LEA R26, P1, R12, c[0x0][0x318], 0x2 ;  /* 0x0000c6000c1a7a11 */ /* 0x000fe400078210ff */
[----:B------:R-:W-:Y:S01]  /*1850*/  IADD3 R10, P0, R107, R12, RZ ;  /* 0x0000000c6b0a7210 */ /* 0x000fe20007f1e0ff */
[----:B------:R-:W-:Y:S01]  /*1860*/  IMAD.IADD R52, R52, 0x1, -R11 ;  /* 0x0000000134347824 */ /* 0x000fe200078e0a0b */
[----:B------:R-:W-:Y:S01]  /*1870*/  LEA.HI.X R27, R12, c[0x0][0x31c], R17, 0x2, P1 ;  /* 0x0000c7000c1b7a11 */ /* 0x000fe200008f1411 */
[----:B------:R-:W-:Y:S01]  /*1880*/  IMAD.MOV.U32 R53, RZ, RZ, RZ ;  /* 0x000000ffff357224 */ /* 0x000fe200078e00ff */
[----:B------:R-:W-:Y:S01]  /*1890*/  IADD3 R13, R15, R19, RZ ;  /* 0x000000130f0d7210 */ /* 0x000fe20007ffe0ff */
[----:B------:R-:W-:Y:S01]  /*18a0*/  IMAD R15, R109, -0x100, R130 ;  /* 0xffffff006d0f7824 */ /* 0x000fe200078e0282 */
[----:B------:R-:W-:-:S02]  /*18b0*/  LEA R40, P2, R14, c[0x0][0x320], 0x2 ;  /* 0x0000c8000e287a11 */ /* 0x000fc400078410ff */
[----:B------:R-:W-:Y:S01]  /*18c0*/  SHF.R.S32.HI R0, RZ, 0x1f, R107 ;  /* 0x0000001fff007819 */ /* 0x000fe2000001146b */
[----:B------:R-:W-:Y:S01]  /*18d0*/  IMAD.WIDE R26, R15, 0x4, R26 ;  /* 0x000000040f1a7825 */ /* 0x000fe200078e021a */
[----:B------:R-:W-:Y:S02]  /*18e0*/  IADD3 R12, P1, R107, R14, RZ ;  /* 0x0000000e6b0c7210 */ /* 0x000fe40007f3e0ff */
[----:B------:R-:W-:Y:S01]  /*18f0*/  LEA.HI.X R41, R14, c[0x0][0x324], R13, 0x2, P2 ;  /* 0x0000c9000e297a11 */ /* 0x000fe200010f140d */
[C---:B------:R-:W-:Y:S01]  /*1900*/  IMAD.X R11, R0.reuse, 0x1, R17, P0 ;  /* 0x00000001000b7824 */ /* 0x040fe200000e0611 */
[----:B------:R-:W-:Y:S02]  /*1910*/  IADD3.X R13, R0, R13, RZ, P1, !PT ;  /* 0x0000000d000d7210 */ /* 0x000fe40000ffe4ff */
[C---:B------:R-:W-:Y:S01]  /*1920*/  IADD3 R14, P0, R26.reuse, -0x380, RZ ;  /* 0xfffffc801a0e7810 */ /* 0x040fe20007f1e0ff */
[----:B------:R-:W-:Y:S01]  /*1930*/  IMAD.WIDE R40, R15, 0x4, R40 ;  /* 0x000000040f287825 */ /* 0x000fe200078e0228 */
[----:B------:R-:W-:-:S02]  /*1940*/  IADD3 R16, P1, R26, -0x300, RZ ;  /* 0xfffffd001a107810 */ /* 0x000fc40007f3e0ff */
[C---:B------:R-:W-:Y:S02]  /*1950*/  IADD3 R18, P2, R26.reuse, -0x280, RZ ;  /* 0xfffffd801a127810 */ /* 0x040fe40007f5e0ff */
[C---:B------:R-:W-:Y:S02]  /*1960*/  IADD3 R20, P3, R26.reuse, -0x200, RZ ;  /* 0xfffffe001a147810 */ /* 0x040fe40007f7e0ff */
[C---:B------:R-:W-:Y:S02]  /*1970*/  IADD3 R22, P4, R26.reuse, -0x180, RZ ;  /* 0xfffffe801a167810 */ /* 0x040fe40007f9e0ff */
[C---:B------:R-:W-:Y:S02]  /*1980*/  IADD3 R24, P5, R26.reuse, -0x100, RZ ;  /* 0xffffff001a187810 */ /* 0x040fe40007fbe0ff */
[----:B------:R-:W-:Y:S02]  /*1990*/  IADD3 R26, P6, R26, -0x80, RZ ;  /* 0xffffff801a1a7810 */ /* 0x000fe40007fde0ff */
[----:B------:R-:W-:-:S02]  /*19a0*/  IADD3.X R15, R27, -0x1, RZ, P0, !PT ;  /* 0xffffffff1b0f7810 */ /* 0x000fc400007fe4ff */
[C---:B------:R-:W-:Y:S02]  /*19b0*/  IADD3.X R17, R27.reuse, -0x1, RZ, P1, !PT ;  /* 0xffffffff1b117810 */ /* 0x040fe40000ffe4ff */
[C---:B------:R-:W-:Y:S02]  /*19c0*/  IADD3.X R19, R27.reuse, -0x1, RZ, P2, !PT ;  /* 0xffffffff1b137810 */ /* 0x040fe400017fe4ff */
[C---:B------:R-:W-:Y:S02]  /*19d0*/  IADD3.X R21, R27.reuse, -0x1, RZ, P3, !PT ;  /* 0xffffffff1b157810 */ /* 0x040fe40001ffe4ff */
[C---:B------:R-:W-:Y:S02]  /*19e0*/  IADD3.X R23, R27.reuse, -0x1, RZ, P4, !PT ;  /* 0xffffffff1b177810 */ /* 0x040fe400027fe4ff */
[C---:B------:R-:W-:Y:S02]  /*19f0*/  IADD3.X R25, R27.reuse, -0x1, RZ, P5, !PT ;  /* 0xffffffff1b197810 */ /* 0x040fe40002ffe4ff */
[----:B------:R-:W-:-:S02]  /*1a00*/  IADD3.X R27, R27, -0x1, RZ, P6, !PT ;  /* 0xffffffff1b1b7810 */ /* 0x000fc400037fe4ff */
[C---:B------:R-:W-:Y:S02]  /*1a10*/  IADD3 R28, P0, R40.reuse, -0x380, RZ ;  /* 0xfffffc80281c7810 */ /* 0x040fe40007f1e0ff */
[C---:B------:R-:W-:Y:S02]  /*1a20*/  IADD3 R30, P1, R40.reuse, -0x300, RZ ;  /* 0xfffffd00281e7810 */ /* 0x040fe40007f3e0ff */
[C---:B------:R-:W-:Y:S02]  /*1a30*/  IADD3 R32, P2, R40.reuse, -0x280, RZ ;  /* 0xfffffd8028207810 */ /* 0x040fe40007f5e0ff */
[C---:B------:R-:W-:Y:S02]  /*1a40*/  IADD3 R34, P3, R40.reuse, -0x200, RZ ;  /* 0xfffffe0028227810 */ /* 0x040fe40007f7e0ff */
[C---:B------:R-:W-:Y:S02]  /*1a50*/  IADD3 R36, P4, R40.reuse, -0x180, RZ ;  /* 0xfffffe8028247810 */ /* 0x040fe40007f9e0ff */
[----:B------:R-:W-:-:S02]  /*1a60*/  IADD3 R38, P5, R40, -0x100, RZ ;  /* 0xffffff0028267810 */ /* 0x000fc40007fbe0ff */
[----:B------:R-:W-:Y:S02]  /*1a70*/  IADD3 R40, P6, R40, -0x80, RZ ;  /* 0xffffff8028287810 */ /* 0x000fe40007fde0ff */
[C---:B------:R-:W-:Y:S02]  /*1a80*/  IADD3.X R29, R41.reuse, -0x1, RZ, P0, !PT ;  /* 0xffffffff291d7810 */ /* 0x040fe400007fe4ff */
[C---:B------:R-:W-:Y:S02]  /*1a90*/  IADD3.X R31, R41.reuse, -0x1, RZ, P1, !PT ;  /* 0xffffffff291f7810 */ /* 0x040fe40000ffe4ff */
[C---:B------:R-:W-:Y:S02]  /*1aa0*/  IADD3.X R33, R41.reuse, -0x1, RZ, P2, !PT ;  /* 0xffffffff29217810 */ /* 0x040fe400017fe4ff */
[C---:B------:R-:W-:Y:S02]  /*1ab0*/  IADD3.X R35, R41.reuse, -0x1, RZ, P3, !PT ;  /* 0xffffffff29237810 */ /* 0x040fe40001ffe4ff */
[----:B------:R-:W-:-:S02]  /*1ac0*/  IADD3.X R37, R41, -0x1, RZ, P4, !PT ;  /* 0xffffffff29257810 */ /* 0x000fc400027fe4ff */
[C---:B------:R-:W-:Y:S02]  /*1ad0*/  IADD3.X R39, R41.reuse, -0x1, RZ, P5, !PT ;  /* 0xffffffff29277810 */ /* 0x040fe40002ffe4ff */
[----:B------:R-:W-:Y:S02]  /*1ae0*/  IADD3.X R41, R41, -0x1, RZ, P6, !PT ;  /* 0xffffffff29297810 */ /* 0x000fe400037fe4ff */
.L_x_7169:
[----:B------:R-:W-:Y:S01]  /*1af0*/  SHF.R.S32.HI R44, RZ, 0x1f, R53 ;  /* 0x0000001fff2c7819 */ /* 0x000fe20000011435 */
[----:B------:R-:W-:Y:S01]  /*1b00*/  IMAD.WIDE.U32 R42, R53, c[0x0][0x1a0], R8 ;  /* 0x00006800352a7a25 */ /* 0x000fe200078e0008 */
[----:B------:R-:W-:Y:S02]  /*1b10*/  IADD3 R105, -R107, c[0x0][0x168], RZ ;  /* 0x00005a006b697a10 */ /* 0x000fe40007ffe1ff */
[----:B------:R-:W-:Y:S01]  /*1b20*/  PRMT R136, RZ, 0x7610, R136 ;  /* 0x00007610ff887816 */ /* 0x000fe20000000088 */
[----:B------:R-:W-:Y:S01]  /*1b30*/  IMAD R0, R44, c[0x0][0x1a0], RZ ;  /* 0x000068002c007a24 */ /* 0x000fe200078e02ff */
[-C--:B------:R-:W-:Y:S02]  /*1b40*/  ISETP.GE.AND P6, PT, R8, R105.reuse, PT ;  /* 0x000000690800720c */ /* 0x080fe40003fc6270 */
[----:B------:R-:W-:Y:S01]  /*1b50*/  LEA R48, P0, R42, R118, 0x1 ;  /* 0x000000762a307211 */ /* 0x000fe200078008ff */
[----:B------:R-:W-:Y:S01]  /*1b60*/  IMAD R45, R53, c[0x0][0x1a4], R0 ;  /* 0x00006900352d7a24 */ /* 0x000fe200078e0200 */
[----:B------:R-:W-:-:S02]  /*1b70*/  ISETP.GE.AND P5, PT, R116, R105, PT ;  /* 0x000000697400720c */ /* 0x000fc40003fa6270 */
[----:B------:R-:W-:Y:S02]  /*1b80*/  ISETP.GE.AND P4, PT, R114, R105, PT ;  /* 0x000000697200720c */ /* 0x000fe40003f86270 */
[----:B------:R-:W-:Y:S02]  /*1b90*/  IADD3 R0, R43, R45, RZ ;  /* 0x0000002d2b007210 */ /* 0x000fe40007ffe0ff */
[----:B------:R-:W-:Y:S02]  /*1ba0*/  ISETP.GE.AND P3, PT, R112, R105, PT ;  /* 0x000000697000720c */ /* 0x000fe40003f66270 */
[----:B------:R-:W-:Y:S02]  /*1bb0*/  LEA.HI.X R49, R42, R115, R0, 0x1, P0 ;  /* 0x000000732a317211 */ /* 0x000fe400000f0c00 */
[-C--:B------:R-:W-:Y:S02]  /*1bc0*/  ISETP.GE.AND P2, PT, R110, R105.reuse, PT ;  /* 0x000000696e00720c */ /* 0x080fe40003f46270 */
[-C--:B------:R-:W-:Y:S01]  /*1bd0*/  ISETP.GE.AND P1, PT, R108, R105.reuse, PT ;  /* 0x000000696c00720c */ /* 0x080fe20003f26270 */
[----:B--2---:R0:W2:Y:S01]  /*1be0*/  @!P6 LDG.E.U16 R136, [R48.64] ;  /* 0x000000043088e981 */ /* 0x0040a2000c1e1500 */
[----:B------:R-:W-:-:S02]  /*1bf0*/  ISETP.GE.AND P0, PT, R106, R105, PT ;  /* 0x000000696a00720c */ /* 0x000fc40003f06270 */
[----:B------:R-:W-:Y:S02]  /*1c00*/  ISETP.GE.AND P6, PT, R104, R105, PT ;  /* 0x000000696800720c */ /* 0x000fe40003fc6270 */
[----:B------:R-:W-:Y:S02]  /*1c10*/  PRMT R45, RZ, 0x7610, R45 ;  /* 0x00007610ff2d7816 */ /* 0x000fe4000000002d */
[----:B------:R-:W-:Y:S02]  /*1c20*/  PRMT R138, RZ, 0x7610, R138 ;  /* 0x00007610ff8a7816 */ /* 0x000fe4000000008a */
[----:B------:R-:W-:Y:S02]  /*1c30*/  PRMT R135, RZ, 0x7610, R135 ;  /* 0x00007610ff877816 */ /* 0x000fe40000000087 */
[----:B------:R-:W-:Y:S01]  /*1c40*/  PRMT R140, RZ, 0x7610, R140 ;  /* 0x00007610ff8c7816 */ /* 0x000fe2000000008c */
[----:B---3--:R0:W3:Y:S01]  /*1c50*/  @!P5 LDG.E.U16 R45, [R48.64+0x40] ;  /* 0x00004004302dd981 */ /* 0x0080e2000c1e1500 */
        /* <DEDUP_REMOVED lines=15> */
[----:B------:R-:W-:-:S04]  /*1d50*/  IMAD.WIDE.U32 R42, R53, c[0x0][0x188], R42 ;  /* 0x00006200352a7a25 */ /* 0x000fc800078e002a */
[----:B------:R-:W-:Y:S01]  /*1d60*/  IMAD R0, R44, c[0x0][0x1c0], RZ ;  /* 0x000070002c007a24 */ /* 0x000fe200078e02ff */
[----:B------:R-:W-:Y:S01]  /*1d70*/  IADD3 R43, R43, R141, RZ ;  /* 0x0000008d2b2b7210 */ /* 0x000fe20007ffe0ff */
[----:B------:R-:W-:Y:S01]  /*1d80*/  IMAD.WIDE.U32 R46, R53, c[0x0][0x1c0], R8 ;  /* 0x00007000352e7a25 */ /* 0x000fe200078e0008 */
[----:B0-----:R-:W-:-:S03]  /*1d90*/  LEA R48, P0, R42, c[0x0][0x220], 0x2 ;  /* 0x000088002a307a11 */ /* 0x001fc600078010ff */
[----:B------:R-:W-:Y:S01]  /*1da0*/  IMAD R141, R53, c[0x0][0x1c4], R0 ;  /* 0x00007100358d7a24 */ /* 0x000fe200078e0200 */
[----:B------:R-:W-:Y:S02]  /*1db0*/  LEA.HI.X R49, R42, c[0x0][0x224], R43, 0x2, P0 ;  /* 0x000089002a317a11 */ /* 0x000fe400000f142b */
[----:B------:R-:W-:Y:S01]  /*1dc0*/  LEA R42, P0, R46, R113, 0x1 ;  /* 0x000000712e2a7211 */ /* 0x000fe200078008ff */
[----:B------:R-:W-:Y:S01]  /*1dd0*/  IMAD.IADD R0, R47, 0x1, R141 ;  /* 0x000000012f007824 */ /* 0x000fe200078e028d */
[----:B------:R-:W-:-:S04]  /*1de0*/  ISETP.GE.AND P1, PT, R116, R105, PT ;  /* 0x000000697400720c */ /* 0x000fc80003f26270 */
[----:B------:R-:W-:Y:S02]  /*1df0*/  LEA.HI.X R43, R46, R111, R0, 0x1, P0 ;  /* 0x0000006f2e2b7211 */ /* 0x000fe400000f0c00 */
[-C--:B------:R-:W-:Y:S01]  /*1e00*/  ISETP.GE.AND P0, PT, R8, R105.reuse, PT ;  /* 0x000000690800720c */ /* 0x080fe20003f06270 */
[----:B------:R0:W4:Y:S01]  /*1e10*/  LDG.E R0, [R48.64] ;  /* 0x0000000430007981 */ /* 0x000122000c1e1900 */
[-C--:B------:R-:W-:Y:S02]  /*1e20*/  ISETP.GE.AND P2, PT, R114, R105.reuse, PT ;  /* 0x000000697200720c */ /* 0x080fe40003f46270 */
[----:B------:R-:W-:Y:S02]  /*1e30*/  PRMT R46, RZ, 0x7610, R46 ;  /* 0x00007610ff2e7816 */ /* 0x000fe4000000002e */
[----:B0-----:R-:W-:Y:S02]  /*1e40*/  PRMT R48, RZ, 0x7610, R48 ;  /* 0x00007610ff307816 */ /* 0x001fe40000000030 */
        /* <DEDUP_REMOVED lines=9> */
[----:B----4-:R-:W-:Y:S04]  /*1ee0*/  STS.U16 [R99+0x80], R138 ;  /* 0x0000808a63007388 */ /* 0x010fe80000000400 */
[----:B------:R-:W-:Y:S01]  /*1ef0*/  STS.U16 [R98+0xc0], R135 ;  /* 0x0000c08762007388 */ /* 0x000fe20000000400 */
[----:B0-----:R-:W-:-:S03]  /*1f00*/  PRMT R45, RZ, 0x7610, R45 ;  /* 0x00007610ff2d7816 */ /* 0x001fc6000000002d */
[----:B------:R-:W-:Y:S04]  /*1f10*/  STS.U16 [R97+0x100], R140 ;  /* 0x0001008c61007388 */ /* 0x000fe80000000400 */
[----:B------:R0:W-:Y:S04]  /*1f20*/  STS.U16 [R96+0x140], R137 ;  /* 0x0001408960007388 */ /* 0x0001e80000000400 */
[----:B------:R-:W-:Y:S04]  /*1f30*/  STS.U16 [R95+0x180], R142 ;  /* 0x0001808e5f007388 */ /* 0x000fe80000000400 */
[----:B-1----:R1:W-:Y:S01]  /*1f40*/  STS.U16 [R94+0x1c0], R139 ;  /* 0x0001c08b5e007388 */ /* 0x0023e20000000400 */
[----:B------:R-:W-:-:S06]  /*1f50*/  NOP ;  /* 0x0000000000007918 */ /* 0x000fcc0000000000 */
[----:B------:R2:W3:Y:S04]  /*1f60*/  @!P0 LDG.E.U16 R46, [R42.64] ;  /* 0x000000042a2e8981 */ /* 0x0004e8000c1e1500 */
[----:B------:R2:W4:Y:S04]  /*1f70*/  @!P1 LDG.E.U16 R45, [R42.64+0x40] ;  /* 0x000040042a2d9981 */ /* 0x000528000c1e1500 */
[----:B------:R2:W4:Y:S01]  /*1f80*/  @!P2 LDG.E.U16 R48, [R42.64+0x80] ;  /* 0x000080042a30a981 */ /* 0x000522000c1e1500 */
[-C--:B------:R-:W-:Y:S02]  /*1f90*/  ISETP.GE.AND P0, PT, R112, R105.reuse, PT ;  /* 0x000000697000720c */ /* 0x080fe40003f06270 */
[-C--:B------:R-:W-:Y:S01]  /*1fa0*/  ISETP.GE.AND P1, PT, R110, R105.reuse, PT ;  /* 0x000000696e00720c */ /* 0x080fe20003f26270 */
[----:B------:R2:W4:Y:S01]  /*1fb0*/  @!P3 LDG.E.U16 R146, [R42.64+0x180] ;  /* 0x000180042a92b981 */ /* 0x000522000c1e1500 */
[----:B------:R-:W-:-:S03]  /*1fc0*/  ISETP.GE.AND P2, PT, R108, R105, PT ;  /* 0x000000696c00720c */ /* 0x000fc60003f46270 */
[----:B------:R2:W4:Y:S01]  /*1fd0*/  @!P4 LDG.E.U16 R143, [R42.64+0x1c0] ;  /* 0x0001c0042a8fc981 */ /* 0x000522000c1e1500 */
[C---:B0-----:R-:W-:Y:S02]  /*1fe0*/  IADD3 R96, R117.reuse, 0x20, RZ ;  /* 0x0000002075607810 */ /* 0x041fe40007ffe0ff */
[C---:B-1----:R-:W-:Y:S01]  /*1ff0*/  IADD3 R94, R117.reuse, 0x40, RZ ;  /* 0x00000040755e7810 */ /* 0x042fe20007ffe0ff */
[----:B------:R-:W-:Y:S04]  /*2000*/  LDS.U16 R142, [R93+0xc] ;  /* 0x00000c005d8e7984 */ /* 0x000fe80000000400 */
[----:B------:R2:W4:Y:S04]  /*2010*/  @!P0 LDG.E.U16 R47, [R42.64+0xc0] ;  /* 0x0000c0042a2f8981 */ /* 0x000528000c1e1500 */
[----:B------:R2:W4:Y:S04]  /*2020*/  @!P1 LDG.E.U16 R144, [R42.64+0x100] ;  /* 0x000100042a909981 */ /* 0x000528000c1e1500 */
[----:B------:R2:W4:Y:S01]  /*2030*/  @!P2 LDG.E.U16 R49, [R42.64+0x140] ;  /* 0x000140042a31a981 */ /* 0x000522000c1e1500 */
[----:B------:R-:W-:-:S02]  /*2040*/  LEA.HI.SX32 R101, R117, R117, 0x1b ;  /* 0x0000007575657211 */ /* 0x000fc400078fdaff */
[-C--:B------:R-:W-:Y:S01]  /*2050*/  LEA.HI.SX32 R96, R96, R117.reuse, 0x1b ;  /* 0x0000007560607211 */ /* 0x080fe200078fdaff */
[----:B------:R-:W0:Y:S01]  /*2060*/  LDS.U16 R141, [R93+0x2] ;  /* 0x000002005d8d7984 */ /* 0x000e220000000400 */
[----:B------:R-:W-:Y:S02]  /*2070*/  LEA.HI.SX32 R94, R94, R117, 0x1b ;  /* 0x000000755e5e7211 */ /* 0x000fe400078fdaff */
[----:B------:R-:W-:Y:S01]  /*2080*/  SHF.L.U32 R101, R101, 0x1, RZ ;  /* 0x0000000165657819 */ /* 0x000fe200000006ff */
[----:B------:R-:W-:Y:S01]  /*2090*/  IMAD.SHL.U32 R100, R96, 0x2, RZ ;  /* 0x0000000260647824 */ /* 0x000fe200078e00ff */
[----:B------:R-:W-:Y:S01]  /*20a0*/  SHF.L.U32 R99, R94, 0x1, RZ ;  /* 0x000000015e637819 */ /* 0x000fe200000006ff */
[----:B------:R-:W1:Y:S04]  /*20b0*/  LDS.U16 R140, [R93] ;  /* 0x000000005d8c7984 */ /* 0x000e680000000400 */
[----:B------:R-:W-:Y:S04]  /*20c0*/  LDS.U16 R139, [R93+0x6] ;  /* 0x000006005d8b7984 */ /* 0x000fe80000000400 */
[----:B------:R-:W0:Y:S04]  /*20d0*/  LDS.U16 R138, [R93+0x4] ;  /* 0x000004005d8a7984 */ /* 0x000e280000000400 */
[----:B------:R-:W-:Y:S04]  /*20e0*/  LDS.U16 R137, [R93+0xa] ;  /* 0x00000a005d897984 */ /* 0x000fe80000000400 */
[----:B------:R-:W0:Y:S04]  /*20f0*/  LDS.U16 R136, [R93+0x8] ;  /* 0x000008005d887984 */ /* 0x000e280000000400 */
[----:B------:R-:W0:Y:S01]  /*2100*/  LDS.U16 R135, [R93+0xe] ;  /* 0x00000e005d877984 */ /* 0x000e220000000400 */
[----:B------:R-:W-:-:S02]  /*2110*/  ISETP.NE.AND P1, PT, R126, RZ, PT ;  /* 0x000000ff7e00720c */ /* 0x000fc40003f25270 */
[C---:B------:R-:W-:Y:S02]  /*2120*/  IADD3 R148, R117.reuse, 0x60, RZ ;  /* 0x0000006075947810 */ /* 0x040fe40007ffe0ff */
[C---:B------:R-:W-:Y:S02]  /*2130*/  IADD3 R94, R117.reuse, 0xc0, RZ ;  /* 0x000000c0755e7810 */ /* 0x040fe40007ffe0ff */
[C---:B--2---:R-:W-:Y:S02]  /*2140*/  IADD3 R42, R117.reuse, 0xe0, RZ ;  /* 0x000000e0752a7810 */ /* 0x044fe40007ffe0ff */
[C---:B------:R-:W-:Y:S02]  /*2150*/  IADD3 R98, R117.reuse, 0x80, RZ ;  /* 0x0000008075627810 */ /* 0x040fe40007ffe0ff */
[----:B------:R-:W-:Y:S02]  /*2160*/  IADD3 R96, R117, 0xa0, RZ ;  /* 0x000000a075607810 */ /* 0x000fe40007ffe0ff */
[----:B------:R-:W-:-:S02]  /*2170*/  LEA.HI.SX32 R148, R148, R117, 0x1b ;  /* 0x0000007594947211 */ /* 0x000fc400078fdaff */
        /* <DEDUP_REMOVED lines=9> */
[----:B------:R-:W-:-:S02]  /*2210*/  LEA R42, R52, R53, 0x8 ;  /* 0x00000035342a7211 */ /* 0x000fc400078e40ff */
[----:B------:R-:W-:Y:S02]  /*2220*/  @P1 IADD3 R42, R126, 0x200, RZ ;  /* 0x000002007e2a1810 */ /* 0x000fe40007ffe0ff */
[----:B------:R-:W-:-:S04]  /*2230*/  ISETP.NE.AND P0, PT, R172, RZ, PT ;  /* 0x000000ffac00720c */ /* 0x000fc80003f05270 */
[----:B------:R-:W-:Y:S01]  /*2240*/  ISETP.LT.OR P2, PT, R171, 0x2, P0 ;  /* 0x00000002ab00780c */ /* 0x000fe20000741670 */
[----:B------:R-:W-:Y:S01]  /*2250*/  HFMA2.MMA R151, -RZ, RZ, 0, 0 ;  /* 0x00000000ff977435 */ /* 0x000fe200000001ff */
[----:B------:R-:W-:Y:S02]  /*2260*/  HADD2.F32 R149, -RZ, R169.H0_H0 ;  /* 0x200000a9ff957230 */ /* 0x000fe40000004100 */
[----:B------:R-:W-:Y:S02]  /*2270*/  HADD2.F32 R150, -RZ, R92.H0_H0 ;  /* 0x2000005cff967230 */ /* 0x000fe40000004100 */
[----:B------:R-:W-:Y:S01]  /*2280*/  HADD2.F32 R147, -RZ, R91.H0_H0 ;  /* 0x2000005bff937230 */ /* 0x000fe20000004100 */
[----:B------:R-:W-:Y:S01]  /*2290*/  FMUL.FTZ R159, R76, R149 ;  /* 0x000000954c9f7220 */ /* 0x000fe20000410000 */
[----:B0-----:R-:W-:Y:S01]  /*22a0*/  HADD2.F32 R141, -RZ, R141.H0_H0 ;  /* 0x2000008dff8d7230 */ /* 0x001fe20000004100 */
[----:B------:R-:W-:Y:S01]  /*22b0*/  FMUL.FTZ R162, R77, R150 ;  /* 0x000000964da27220 */ /* 0x000fe20000410000 */
[----:B-1----:R-:W-:Y:S01]  /*22c0*/  HADD2.F32 R140, -RZ, R140.H0_H0 ;  /* 0x2000008cff8c7230 */ /* 0x002fe20000004100 */
        /* <DEDUP_REMOVED lines=9> */
[----:B------:R-:W-:-:S03]  /*2360*/  HADD2.F32 R136, -RZ, R136.H0_H0 ;  /* 0x20000088ff887230 */ /* 0x000fc60000004100 */
[----:B------:R-:W-:Y:S01]  /*2370*/  FMUL.FTZ R154, R139, R160 ;  /* 0x000000a08b9a7220 */ /* 0x000fe20000410000 */
[----:B------:R-:W-:Y:S02]  /*2380*/  HADD2.F32 R137, -RZ, R137.H0_H0 ;  /* 0x20000089ff897230 */ /* 0x000fe40000004100 */
[----:B------:R-:W-:Y:S02]  /*2390*/  HADD2.F32 R142, -RZ, R142.H0_H0 ;  /* 0x2000008eff8e7230 */ /* 0x000fe40000004100 */
[----:B------:R-:W-:Y:S01]  /*23a0*/  HADD2.F32 R135, -RZ, R135.H0_H0 ;  /* 0x20000087ff877230 */ /* 0x000fe20000004100 */
[----:B------:R-:W-:Y:S01]  /*23b0*/  BSSY B0, `(.L_x_7149) ;  /* 0x0000059000007945 */ /* 0x000fe20003800000 */
[----:B---3--:R-:W-:Y:S04]  /*23c0*/  STS.U16 [R101+0x210], R46 ;  /* 0x0002102e65007388 */ /* 0x008fe80000000400 */
[----:B----4-:R-:W-:Y:S04]  /*23d0*/  STS.U16 [R100+0x250], R45 ;  /* 0x0002502d64007388 */ /* 0x010fe80000000400 */
[----:B------:R0:W-:Y:S02]  /*23e0*/  STS.U16 [R99+0x290], R48 ;  /* 0x0002903063007388 */ /* 0x0001e40000000400 */
[----:B0-----:R-:W-:-:S04]  /*23f0*/  FMUL.FTZ R48, R0, 1.4426950216293334961 ;  /* 0x3fb8aa3b00307820 */ /* 0x001fc80000410000 */
[----:B------:R-:W-:Y:S02]  /*2400*/  FMUL.FTZ R152, R76, R48 ;  /* 0x000000304c987220 */ /* 0x000fe40000410000 */
[----:B------:R-:W-:-:S04]  /*2410*/  IMAD.SHL.U32 R45, R117, 0x8, RZ ;  /* 0x00000008752d7824 */ /* 0x000fc800078e00ff */
[----:B------:R-:W0:Y:S01]  /*2420*/  MUFU.EX2 R152, R152 ;  /* 0x0000009800987308 */ /* 0x000e220000000800 */
[----:B------:R-:W-:Y:S01]  /*2430*/  LEA.HI.SX32 R45, R45, R45, 0x1b ;  /* 0x0000002d2d2d7211 */ /* 0x000fe200078fdaff */
[----:B------:R1:W-:Y:S03]  /*2440*/  STS.U16 [R98+0x2d0], R47 ;  /* 0x0002d02f62007388 */ /* 0x0003e60000000400 */
[----:B------:R-:W-:Y:S01]  /*2450*/  SHF.L.U32 R93, R45, 0x1, RZ ;  /* 0x000000012d5d7819 */ /* 0x000fe200000006ff */
[----:B------:R-:W-:Y:S04]  /*2460*/  STS.U16 [R97+0x310], R144 ;  /* 0x0003109061007388 */ /* 0x000fe80000000400 */
[----:B------:R-:W-:Y:S01]  /*2470*/  STS.U16 [R96+0x350], R49 ;  /* 0x0003503160007388 */ /* 0x000fe20000000400 */
[----:B-1----:R-:W-:-:S03]  /*2480*/  IMAD.SHL.U32 R47, R42, 0x4, RZ ;  /* 0x000000042a2f7824 */ /* 0x002fc600078e00ff */
[----:B------:R1:W-:Y:S04]  /*2490*/  STS.U16 [R95+0x390], R146 ;  /* 0x000390925f007388 */ /* 0x0003e80000000400 */
        /* <DEDUP_REMOVED lines=8> */
[----:B------:R-:W2:Y:S04]  /*2520*/  LDS.U16 R166, [R93+0x21e] ;  /* 0x00021e005da67984 */ /* 0x000ea80000000400 */
[----:B------:R-:W3:Y:S04]  /*2530*/  LDS.U16 R182, [R93+0x21c] ;  /* 0x00021c005db67984 */ /* 0x000ee80000000400 */
[----:B0-----:R0:W-:Y:S01]  /*2540*/  STS [R47+0xe98], R152 ;  /* 0x000e98982f007388 */ /* 0x0011e20000000800 */
[----:B------:R-:W-:Y:S01]  /*2550*/  @!P2 IADD3 R46, R171, -0x2, RZ ;  /* 0xfffffffeab2ea810 */ /* 0x000fe20007ffe0ff */
[----:B------:R-:W-:-:S04]  /*2560*/  FMUL.FTZ R45, R77, R48 ;  /* 0x000000304d2d7220 */ /* 0x000fc80000410000 */
[----:B------:R-:W-:Y:S02]  /*2570*/  @!P2 IMAD R43, R46, c[0x0][0x16c], R53 ;  /* 0x00005b002e2baa24 */ /* 0x000fe400078e0235 */
[-C--:B------:R-:W-:Y:S02]  /*2580*/  FMUL.FTZ R158, R74, R48.reuse ;  /* 0x000000304a9e7220 */ /* 0x080fe40000410000 */
[----:B------:R-:W-:Y:S01]  /*2590*/  @!P2 IMAD.WIDE R42, R43, 0x8, R6 ;  /* 0x000000082b2aa825 */ /* 0x000fe200078e0206 */
[----:B------:R-:W-:Y:S03]  /*25a0*/  BAR.SYNC.DEFER_BLOCKING 0x0 ;  /* 0x0000000000007b1d */ /* 0x000fe60000010000 */
[----:B------:R-:W-:-:S03]  /*25b0*/  FMUL.FTZ R155, R75, R48 ;  /* 0x000000304b9b7220 */ /* 0x000fc60000410000 */
[----:B------:R-:W4:Y:S01]  /*25c0*/  MUFU.EX2 R45, R45 ;  /* 0x0000002d002d7308 */ /* 0x000f220000000800 */
[----:B------:R-:W-:-:S07]  /*25d0*/  FMUL.FTZ R156, R72, R48 ;  /* 0x00000030489c7220 */ /* 0x000fce0000410000 */
[----:B------:R-:W0:Y:S01]  /*25e0*/  MUFU.EX2 R158, R158 ;  /* 0x0000009e009e7308 */ /* 0x000e220000000800 */
[----:B------:R-:W-:Y:S01]  /*25f0*/  FMUL.FTZ R161, R73, R48 ;  /* 0x0000003049a17220 */ /* 0x000fe20000410000 */
[----:B------:R4:W5:Y:S01]  /*2600*/  @!P2 LDG.E R151, [R42.64+0x4] ;  /* 0x000004042a97a981 */ /* 0x000962000c1e1900 */
[----:B------:R-:W-:-:S05]  /*2610*/  ISETP.NE.AND P2, PT, R126, 0x1f, PT ;  /* 0x0000001f7e00780c */ /* 0x000fca0003f45270 */
[----:B------:R-:W0:Y:S01]  /*2620*/  MUFU.EX2 R155, R155 ;  /* 0x0000009b009b7308 */ /* 0x000e220000000800 */
[----:B------:R-:W-:-:S07]  /*2630*/  FMUL.FTZ R164, R70, R48 ;  /* 0x0000003046a47220 */ /* 0x000fce0000410000 */
[----:B------:R-:W1:Y:S01]  /*2640*/  MUFU.EX2 R156, R156 ;  /* 0x0000009c009c7308 */ /* 0x000e620000000800 */
[----:B----4-:R-:W-:Y:S01]  /*2650*/  FMUL.FTZ R43, R152, R45 ;  /* 0x0000002d982b7220 */ /* 0x010fe20000410000 */
[----:B------:R4:W4:Y:S06]  /*2660*/  @P2 LDS R188, [R126.X4+0x169c] ;  /* 0x00169c007ebc2984 */ /* 0x00092c0000004800 */
[----:B------:R-:W2:Y:S01]  /*2670*/  MUFU.EX2 R161, R161 ;  /* 0x000000a100a17308 */ /* 0x000ea20000000800 */
[----:B0-----:R-:W-:Y:S02]  /*2680*/  FMUL.FTZ R42, R158, R43 ;  /* 0x0000002b9e2a7220 */ /* 0x001fe40000410000 */
[----:B------:R-:W-:-:S02]  /*2690*/  FMUL.FTZ R163, R71, R48 ;  /* 0x0000003047a37220 */ /* 0x000fc40000410000 */
[----:B------:R-:W-:-:S03]  /*26a0*/  FMUL.FTZ R43, R155, R42 ;  /* 0x0000002a9b2b7220 */ /* 0x000fc60000410000 */
[----:B------:R-:W0:Y:S01]  /*26b0*/  MUFU.EX2 R164, R164 ;  /* 0x000000a400a47308 */ /* 0x000e220000000800 */
[----:B-1----:R-:W-:-:S07]  /*26c0*/  FMUL.FTZ R42, R156, R43 ;  /* 0x0000002b9c2a7220 */ /* 0x002fce0000410000 */
[----:B------:R-:W1:Y:S01]  /*26d0*/  MUFU.EX2 R163, R163 ;  /* 0x000000a300a37308 */ /* 0x000e620000000800 */
[----:B--2---:R-:W-:Y:S02]  /*26e0*/  FMUL.FTZ R43, R161, R42 ;  /* 0x0000002aa12b7220 */ /* 0x004fe40000410000 */
[----:B------:R-:W-:Y:S01]  /*26f0*/  FFMA.FTZ R42, R45, R175, R170 ;  /* 0x000000af2d2a7223 */ /* 0x000fe200000100aa */
[----:B------:R-:W-:Y:S01]  /*2700*/  HADD2.F32 R146, -RZ, R88.H0_H0 ;  /* 0x20000058ff927230 */ /* 0x000fe20000004100 */
[----:B------:R-:W-:Y:S01]  /*2710*/  FMUL.FTZ R47, R72, R145 ;  /* 0x00000091482f7220 */ /* 0x000fe20000410000 */
[----:B------:R-:W-:Y:S01]  /*2720*/  HADD2.F32 R183, -RZ, R166.H0_H0 ;  /* 0x200000a6ffb77230 */ /* 0x000fe20000004100 */
[----:B------:R-:W-:Y:S01]  /*2730*/  FFMA.FTZ R42, R158, R42, R167 ;  /* 0x0000002a9e2a7223 */ /* 0x000fe200000100a7 */
[----:B---3--:R-:W-:Y:S01]  /*2740*/  HADD2.F32 R182, -RZ, R182.H0_H0 ;  /* 0x200000b6ffb67230 */ /* 0x008fe20000004100 */
[----:B0-----:R-:W-:Y:S01]  /*2750*/  FMUL.FTZ R190, R164, R43 ;  /* 0x0000002ba4be7220 */ /* 0x001fe20000410000 */
[----:B------:R-:W-:Y:S01]  /*2760*/  HADD2.F32 R43, -RZ, R176.H0_H0 ;  /* 0x200000b0ff2b7230 */ /* 0x000fe20000004100 */
[----:B------:R-:W-:Y:S01]  /*2770*/  FMUL.FTZ R153, R136, R47 ;  /* 0x0000002f88997220 */ /* 0x000fe20000410000 */
[----:B------:R-:W-:Y:S01]  /*2780*/  HADD2.F32 R143, -RZ, R87.H0_H0 ;  /* 0x20000057ff8f7230 */ /* 0x000fe20000004100 */
[----:B------:R-:W-:Y:S01]  /*2790*/  FFMA.FTZ R42, R155, R42, R154 ;  /* 0x0000002a9b2a7223 */ /* 0x000fe2000001009a */
[----:B------:R-:W-:Y:S01]  /*27a0*/  HADD2.F32 R144, -RZ, R86.H0_H0 ;  /* 0x20000056ff907230 */ /* 0x000fe20000004100 */
[----:B------:R-:W-:-:S02]  /*27b0*/  FMUL.FTZ R46, R73, R146 ;  /* 0x00000092492e7220 */ /* 0x000fc40000410000 */
[----:B------:R-:W-:Y:S02]  /*27c0*/  FMUL.FTZ R185, R78, R183 ;  /* 0x000000b74eb97220 */ /* 0x000fe40000410000 */
[----:B------:R-:W-:Y:S02]  /*27d0*/  FMUL.FTZ R176, R79, R182 ;  /* 0x000000b64fb07220 */ /* 0x000fe40000410000 */
[----:B------:R-:W-:Y:S01]  /*27e0*/  FFMA.FTZ R182, R156, R42, R153 ;  /* 0x0000002a9cb67223 */ /* 0x000fe20000010099 */
[----:B------:R-:W-:Y:S01]  /*27f0*/  HADD2.F32 R42, -RZ, R181.H0_H0 ;  /* 0x200000b5ff2a7230 */ /* 0x000fe20000004100 */
[----:B------:R-:W-:Y:S02]  /*2800*/  FMUL.FTZ R183, R80, R43 ;  /* 0x0000002b50b77220 */ /* 0x000fe40000410000 */
[----:B------:R-:W-:Y:S02]  /*2810*/  FMUL.FTZ R49, R70, R143 ;  /* 0x0000008f46317220 */ /* 0x000fe40000410000 */
[----:B------:R-:W-:-:S02]  /*2820*/  FMUL.FTZ R48, R71, R144 ;  /* 0x0000009047307220 */ /* 0x000fc40000410000 */
[----:B------:R-:W-:Y:S02]  /*2830*/  FMUL.FTZ R168, R137, R46 ;  /* 0x0000002e89a87220 */ /* 0x000fe40000410000 */
[----:B-1----:R-:W-:Y:S01]  /*2840*/  FFMA.FTZ R43, R163, R185, R176 ;  /* 0x000000b9a32b7223 */ /* 0x002fe200000100b0 */
[----:B------:R-:W-:Y:S01]  /*2850*/  HADD2.F32 R179, -RZ, R179.H0_H0 ;  /* 0x200000b3ffb37230 */ /* 0x000fe20000004100 */
[----:B------:R-:W-:Y:S02]  /*2860*/  FMUL.FTZ R165, R142, R49 ;  /* 0x000000318ea57220 */ /* 0x000fe40000410000 */
[----:B------:R-:W-:Y:S02]  /*2870*/  FMUL.FTZ R166, R135, R48 ;  /* 0x0000003087a67220 */ /* 0x000fe40000410000 */
[----:B------:R-:W-:Y:S02]  /*2880*/  FFMA.FTZ R182, R161, R182, R168 ;  /* 0x000000b6a1b67223 */ /* 0x000fe400000100a8 */
[----:B------:R-:W-:-:S02]  /*2890*/  FMUL.FTZ R186, R81, R42 ;  /* 0x0000002a51ba7220 */ /* 0x000fc40000410000 */
[----:B------:R-:W-:Y:S01]  /*28a0*/  FFMA.FTZ R181, R164, R43, R183 ;  /* 0x0000002ba4b57223 */ /* 0x000fe200000100b7 */
[----:B------:R-:W-:Y:S05]  /*28b0*/  @P2 BRA `(.L_x_7150) ;  /* 0x0000008000002947 */ /* 0x000fea0003800000 */
[----:B----4-:R-:W-:Y:S02]  /*28c0*/  ISETP.NE.AND P3, PT, R171, c[0x0][0x174], PT ;  /* 0x00005d00ab007a0c */ /* 0x010fe40003f65270 */
[----:B------:R-:W-:-:S11]  /*28d0*/  MOV R188, 0x3f800000 ;  /* 0x3f80000000bc7802 */ /* 0x000fd60000000f00 */
[----:B------:R-:W-:-:S04]  /*28e0*/  @P3 IADD3 R43, -R109, c[0x0][0x174], RZ ;  /* 0x00005d006d2b3a10 */ /* 0x000fc80007ffe1ff */
[----:B------:R-:W-:-:S04]  /*28f0*/  @P3 LEA.HI R42, R43, R43, RZ, 0x1 ;  /* 0x0000002b2b2a3211 */ /* 0x000fc800078f08ff */
[----:B------:R-:W-:-:S05]  /*2900*/  @P3 LOP3.LUT R42, R42, 0xfffffe, RZ, 0xc0, !PT ;  /* 0x00fffffe2a2a3812 */ /* 0x000fca00078ec0ff */
[----:B------:R-:W-:-:S04]  /*2910*/  @P3 IMAD.IADD R42, R43, 0x1, -R42 ;  /* 0x000000012b2a3824 */ /* 0x000fc800078e0a2a */
[----:B------:R-:W-:-:S05]  /*2920*/  @P3 IMAD R42, R42, 0x100, R53 ;  /* 0x000001002a2a3824 */ /* 0x000fca00078e0235 */
[----:B------:R0:W1:Y:S02]  /*2930*/  @P3 LDS R188, [R42.X4+0xe98] ;  /* 0x000e98002abc3984 */ /* 0x0000640000004800 */
.L_x_7150:
[----:B----4-:R-:W-:Y:S05]  /*2940*/  BSYNC B0 ;  /* 0x0000000000007941 */ /* 0x010fea0003800000 */
.L_x_7149:
[----:B-1----:R-:W-:Y:S01]  /*2950*/  FMUL.FTZ R43, R163, R188 ;  /* 0x000000bca32b7220 */ /* 0x002fe20000410000 */
[----:B------:R-:W-:Y:S01]  /*2960*/  HADD2.F32 R180, -RZ, R180.H0_H0 ;  /* 0x200000b4ffb47230 */ /* 0x000fe20000004100 */
[----:B------:R-:W-:Y:S01]  /*2970*/  FMUL.FTZ R179, R82, R179 ;  /* 0x000000b352b37220 */ /* 0x000fe20000410000 */
[----:B------:R-:W-:Y:S01]  /*2980*/  HADD2.F32 R177, -RZ, R177.H0_H0 ;  /* 0x200000b1ffb17230 */ /* 0x000fe20000004100 */
[----:B------:R-:W-:Y:S01]  /*2990*/  FFMA.FTZ R181, R161, R181, R186 ;  /* 0x000000b5a1b57223 */ /* 0x000fe200000100ba */
[----:B------:R-:W-:Y:S01]  /*29a0*/  HADD2.F32 R178, -RZ, R178.H0_H0 ;  /* 0x200000b2ffb27230 */ /* 0x000fe20000004100 */
[----:B0-----:R-:W-:Y:S01]  /*29b0*/  FMUL.FTZ R42, R164, R43 ;  /* 0x0000002ba42a7220 */ /* 0x001fe20000410000 */
[----:B------:R-:W-:Y:S01]  /*29c0*/  ISETP.GE.AND P3, PT, R117, 0x1, PT ;  /* 0x000000017500780c */ /* 0x000fe20003f66270 */
[----:B------:R-:W-:Y:S01]  /*29d0*/  FMUL.FTZ R184, R83, R180 ;  /* 0x000000b453b87220 */ /* 0x000fe20000410000 */
[----:B------:R-:W-:Y:S01]  /*29e0*/  ISETP.NE.AND P4, PT, R172, 0x1f, PT ;  /* 0x0000001fac00780c */ /* 0x000fe20003f85270 */
[----:B------:R-:W-:Y:S01]  /*29f0*/  FFMA.FTZ R181, R156, R181, R179 ;  /* 0x000000b59cb57223 */ /* 0x000fe200000100b3 */
[----:B------:R-:W-:Y:S01]  /*2a00*/  ISETP.GE.OR P0, PT, R171, c[0x0][0x174], P0 ;  /* 0x00005d00ab007a0c */ /* 0x000fe20000706670 */
        /* <DEDUP_REMOVED lines=12> */
[C---:B------:R-:W-:Y:S02]  /*2ad0*/  FFMA.FTZ R189, R45.reuse, R178, R182 ;  /* 0x000000b22dbd7223 */ /* 0x040fe400000100b6 */
[----:B------:R-:W-:Y:S01]  /*2ae0*/  FMUL.FTZ R178, R158, R43 ;  /* 0x0000002b9eb27220 */ /* 0x000fe20000410000 */
[----:B------:R-:W-:Y:S03]  /*2af0*/  SHFL.UP PT, R42, R181, 0x1, RZ ;  /* 0x04200000b52a7989 */ /* 0x000fe600000e00ff */
[----:B------:R-:W-:Y:S01]  /*2b00*/  FMUL.FTZ R190, R45, R178 ;  /* 0x000000b22dbe7220 */ /* 0x000fe20000410000 */
[----:B------:R-:W0:Y:S04]  /*2b10*/  SHFL.UP PT, R43, R180, 0x1, RZ ;  /* 0x04200000b42b7989 */ /* 0x000e2800000e00ff */
[----:B------:R-:W1:Y:S04]  /*2b20*/  SHFL.DOWN PT, R178, R189, 0x1, 0x1f ;  /* 0x08201f00bdb27f89 */ /* 0x000e6800000e0000 */
[----:B------:R-:W2:Y:S01]  /*2b30*/  SHFL.DOWN PT, R187, R190, 0x1, 0x1f ;  /* 0x08201f00bebb7f89 */ /* 0x000ea200000e0000 */
[----:B0-----:R-:W-:-:S02]  /*2b40*/  @P3 FFMA.FTZ R180, R181, R43, R180 ;  /* 0x0000002bb5b43223 */ /* 0x001fc400000100b4 */
[----:B------:R-:W-:Y:S01]  /*2b50*/  @P3 FMUL.FTZ R181, R181, R42 ;  /* 0x0000002ab5b53220 */ /* 0x000fe20000410000 */
[----:B------:R-:W-:Y:S01]  /*2b60*/  ISETP.GE.AND P3, PT, R117, 0x2, PT ;  /* 0x000000027500780c */ /* 0x000fe20003f66270 */
[C---:B-1----:R-:W-:Y:S01]  /*2b70*/  @P4 FFMA.FTZ R189, R190.reuse, R178, R189 ;  /* 0x000000b2bebd4223 */ /* 0x042fe200000100bd */
[----:B------:R-:W0:Y:S01]  /*2b80*/  SHFL.UP PT, R43, R180, 0x2, RZ ;  /* 0x04400000b42b7989 */ /* 0x000e2200000e00ff */
[----:B--2---:R-:W-:-:S03]  /*2b90*/  @P4 FMUL.FTZ R190, R190, R187 ;  /* 0x000000bbbebe4220 */ /* 0x004fc60000410000 */
[----:B------:R-:W1:Y:S01]  /*2ba0*/  SHFL.UP PT, R42, R181, 0x2, RZ ;  /* 0x04400000b52a7989 */ /* 0x000e6200000e00ff */
[----:B------:R-:W-:-:S03]  /*2bb0*/  ISETP.GE.U32.AND P4, PT, R172, 0x1e, PT ;  /* 0x0000001eac00780c */ /* 0x000fc60003f86070 */
[----:B------:R-:W2:Y:S04]  /*2bc0*/  SHFL.DOWN PT, R178, R189, 0x2, 0x1f ;  /* 0x08401f00bdb27f89 */ /* 0x000ea800000e0000 */
[----:B------:R-:W3:Y:S01]  /*2bd0*/  SHFL.DOWN PT, R187, R190, 0x2, 0x1f ;  /* 0x08401f00bebb7f89 */ /* 0x000ee200000e0000 */
[C---:B0-----:R-:W-:Y:S02]  /*2be0*/  @P3 FFMA.FTZ R180, R181.reuse, R43, R180 ;  /* 0x0000002bb5b43223 */ /* 0x041fe400000100b4 */
[----:B-1----:R-:W-:-:S03]  /*2bf0*/  @P3 FMUL.FTZ R181, R181, R42 ;  /* 0x0000002ab5b53220 */ /* 0x002fc60000410000 */
[----:B------:R-:W0:Y:S01]  /*2c00*/  SHFL.UP PT, R43, R180, 0x4, RZ ;  /* 0x04800000b42b7989 */ /* 0x000e2200000e00ff */
[----:B------:R-:W-:Y:S01]  /*2c10*/  ISETP.GE.AND P3, PT, R117, 0x4, PT ;  /* 0x000000047500780c */ /* 0x000fe20003f66270 */
[C---:B--2---:R-:W-:Y:S02]  /*2c20*/  @!P4 FFMA.FTZ R189, R190.reuse, R178, R189 ;  /* 0x000000b2bebdc223 */ /* 0x044fe400000100bd */
        /* <DEDUP_REMOVED lines=9> */
[C---:B------:R-:W-:Y:S01]  /*2cc0*/  ISETP.GE.AND P3, PT, R117.reuse, 0x8, PT ;  /* 0x000000087500780c */ /* 0x040fe20003f66270 */
[----:B------:R-:W-:Y:S02]  /*2cd0*/  IMAD.MOV.U32 R42, RZ, RZ, 0x3f800000 ;  /* 0x3f800000ff2a7424 */ /* 0x000fe400078e00ff */
[C---:B--2---:R-:W-:Y:S02]  /*2ce0*/  @!P4 FFMA.FTZ R189, R190.reuse, R178, R189 ;  /* 0x000000b2bebdc223 */ /* 0x044fe400000100bd */
[----:B------:R-:W1:Y:S01]  /*2cf0*/  SHFL.UP PT, R178, R181, 0x8, RZ ;  /* 0x05000000b5b27989 */ /* 0x000e6200000e00ff */
[----:B---3--:R-:W-:Y:S01]  /*2d00*/  @!P4 FMUL.FTZ R190, R190, R191 ;  /* 0x000000bfbebec220 */ /* 0x008fe20000410000 */
[----:B------:R-:W-:Y:S02]  /*2d10*/  ISETP.GE.U32.AND P4, PT, R172, 0x18, PT ;  /* 0x00000018ac00780c */ /* 0x000fe40003f86070 */
[----:B------:R-:W2:Y:S04]  /*2d20*/  SHFL.DOWN PT, R192, R189, 0x8, 0x1f ;  /* 0x09001f00bdc07f89 */ /* 0x000ea800000e0000 */
[----:B------:R-:W3:Y:S04]  /*2d30*/  SHFL.DOWN PT, R191, R190, 0x8, 0x1f ;  /* 0x09001f00bebf7f89 */ /* 0x000ee800000e0000 */
[----:B------:R-:W-:Y:S01]  /*2d40*/  @!P0 LDS.64 R42, [R53.X8+0x1718] ;  /* 0x00171800352a8984 */ /* 0x000fe20000008a00 */
        /* <DEDUP_REMOVED lines=14> */
[----:B-----5:R-:W-:Y:S01]  /*2e30*/  SHFL.IDX PT, R178, R151, RZ, 0x1f ;  /* 0x00001fff97b27589 */ /* 0x020fe200000e0000 */
[----:B---3--:R-:W-:-:S03]  /*2e40*/  @!P3 FMUL.FTZ R190, R190, R191 ;  /* 0x000000bfbebeb220 */ /* 0x008fc60000410000 */
[----:B------:R-:W0:Y:S04]  /*2e50*/  SHFL.UP PT, R181, R181, 0x1, RZ ;  /* 0x04200000b5b57989 */ /* 0x000e2800000e00ff */
[----:B------:R-:W-:Y:S04]  /*2e60*/  SHFL.IDX PT, R191, R43, RZ, 0x1f ;  /* 0x00001fff2bbf7589 */ /* 0x000fe800000e0000 */
[----:B------:R-:W-:Y:S04]  /*2e70*/  SHFL.DOWN PT, R187, R189, 0x1, 0x1f ;  /* 0x08201f00bdbb7f89 */ /* 0x000fe800000e0000 */
[----:B------:R-:W1:Y:S04]  /*2e80*/  SHFL.DOWN PT, R194, R190, 0x1, 0x1f ;  /* 0x08201f00bec27f89 */ /* 0x000e6800000e0000 */
[----:B------:R-:W-:Y:S01]  /*2e90*/  SHFL.IDX PT, R192, R189, RZ, 0x1f ;  /* 0x00001fffbdc07589 */ /* 0x000fe200000e0000 */
[----:B0-----:R-:W-:-:S04]  /*2ea0*/  @P1 FFMA.FTZ R178, R181, R178, R180 ;  /* 0x000000b2b5b21223 */ /* 0x001fc800000100b4 */
[----:B------:R-:W-:-:S04]  /*2eb0*/  FFMA.FTZ R178, R152, R178, R175 ;  /* 0x000000b298b27223 */ /* 0x000fc800000100af */
[----:B------:R-:W-:Y:S02]  /*2ec0*/  FFMA.FTZ R175, R45, R178, R170 ;  /* 0x000000b22daf7223 */ /* 0x000fe400000100aa */
[----:B------:R-:W-:Y:S02]  /*2ed0*/  FFMA.FTZ R159, R140, -R159, R178 ;  /* 0x8000009f8c9f7223 */ /* 0x000fe400000100b2 */
[----:B-1----:R-:W-:Y:S02]  /*2ee0*/  @P2 FFMA.FTZ R191, R194, R191, R187 ;  /* 0x000000bfc2bf2223 */ /* 0x002fe400000100bb */
[----:B------:R-:W-:Y:S01]  /*2ef0*/  FFMA.FTZ R194, R158, R175, R167 ;  /* 0x000000af9ec27223 */ /* 0x000fe200000100a7 */
[----:B------:R-:W0:Y:S01]  /*2f00*/  SHFL.IDX PT, R187, R190, RZ, 0x1f ;  /* 0x00001fffbebb7589 */ /* 0x000e2200000e0000 */
[----:B------:R-:W-:Y:S01]  /*2f10*/  FFMA.FTZ R152, R191, R188, R185 ;  /* 0x000000bcbf987223 */ /* 0x000fe200000100b9 */
[----:B------:R-:W-:Y:S01]  /*2f20*/  IADD3 R185, R126, 0xc0, RZ ;  /* 0x000000c07eb97810 */ /* 0x000fe20007ffe0ff */
[----:B------:R-:W-:-:S02]  /*2f30*/  FFMA.FTZ R181, R155, R194, R154 ;  /* 0x000000c29bb57223 */ /* 0x000fc4000001009a */
[----:B------:R-:W-:Y:S02]  /*2f40*/  FFMA.FTZ R151, R163, R152, R176 ;  /* 0x00000098a3977223 */ /* 0x000fe400000100b0 */
[----:B------:R-:W-:Y:S02]  /*2f50*/  FFMA.FTZ R180, R156, R181, R153 ;  /* 0x000000b59cb47223 */ /* 0x000fe40000010099 */
[C---:B------:R-:W-:Y:S02]  /*2f60*/  FFMA.FTZ R154, R164.reuse, R151, R183 ;  /* 0x00000097a49a7223 */ /* 0x040fe400000100b7 */
[C---:B------:R-:W-:Y:S02]  /*2f70*/  FFMA.FTZ R183, R161.reuse, R180, R168 ;  /* 0x000000b4a1b77223 */ /* 0x040fe400000100a8 */
[----:B------:R-:W-:Y:S01]  /*2f80*/  FFMA.FTZ R153, R161, R154, R186 ;  /* 0x0000009aa1997223 */ /* 0x000fe200000100ba */
[----:B------:R-:W-:Y:S01]  /*2f90*/  P2R R161, PR, RZ, 0x20 ;  /* 0x00000020ffa17803 */ /* 0x000fe20000000000 */
[----:B------:R-:W-:-:S02]  /*2fa0*/  FFMA.FTZ R196, R164, R183, R165 ;  /* 0x000000b7a4c47223 */ /* 0x000fc400000100a5 */
[----:B------:R-:W-:Y:S02]  /*2fb0*/  FFMA.FTZ R156, R156, R153, R179 ;  /* 0x000000999c9c7223 */ /* 0x000fe400000100b3 */
[----:B------:R-:W-:Y:S02]  /*2fc0*/  FFMA.FTZ R162, R141, -R162, R175 ;  /* 0x800000a28da27223 */ /* 0x000fe400000100af */
[----:B------:R-:W-:Y:S02]  /*2fd0*/  FFMA.FTZ R155, R155, R156, R184 ;  /* 0x0000009c9b9b7223 */ /* 0x000fe400000100b8 */
[----:B------:R-:W-:Y:S01]  /*2fe0*/  FFMA.FTZ R195, R163, R196, R166 ;  /* 0x000000c4a3c37223 */ /* 0x000fe200000100a6 */
[----:B------:R-:W-:Y:S01]  /*2ff0*/  SHF.L.U32 R163, R126, 0x3, RZ ;  /* 0x000000037ea37819 */ /* 0x000fe200000006ff */
[----:B------:R-:W-:Y:S02]  /*3000*/  FFMA.FTZ R158, R158, R155, R177 ;  /* 0x0000009b9e9e7223 */ /* 0x000fe400000100b1 */
[----:B0-----:R-:W-:Y:S01]  /*3010*/  FFMA.FTZ R43, R187, R43, R192 ;  /* 0x0000002bbb2b7223 */ /* 0x001fe200000100c0 */
[----:B------:R-:W-:Y:S01]  /*3020*/  LEA.HI.SX32 R197, R163, R163, 0x1b ;  /* 0x000000a3a3c57211 */ /* 0x000fe200078fdaff */
[----:B------:R-:W-:Y:S01]  /*3030*/  FFMA.FTZ R161, R45, R158, R182 ;  /* 0x0000009e2da17223 */ /* 0x000fe200000100b6 */
[----:B------:R-:W-:Y:S01]  /*3040*/  IADD3 R192, -R107, c[0x0][0x168], -R126 ;  /* 0x00005a006bc07a10 */ /* 0x000fe20007ffe97e */
[----:B------:R-:W-:Y:S01]  /*3050*/  FMUL.FTZ R42, R187, R42 ;  /* 0x0000002abb2a7220 */ /* 0x000fe20000410000 */
[----:B------:R-:W-:Y:S01]  /*3060*/  IADD3 R187, R126, 0xe0, RZ ;  /* 0x000000e07ebb7810 */ /* 0x000fe20007ffe0ff */
[----:B------:R-:W-:Y:S01]  /*3070*/  FMUL.FTZ R168, R76, R161 ;  /* 0x000000a14ca87220 */ /* 0x000fe20000410000 */
[----:B------:R-:W-:Y:S01]  /*3080*/  ISETP.GE.AND P0, PT, R192, 0x1, PT ;  /* 0x00000001c000780c */ /* 0x000fe20003f06270 */
[----:B------:R-:W-:Y:S01]  /*3090*/  FMUL.FTZ R45, R77, R158 ;  /* 0x0000009e4d2d7220 */ /* 0x000fe20000410000 */
[----:B------:R0:W-:Y:S01]  /*30a0*/  @!P5 STS.64 [R53.X8+0x1718], R42 ;  /* 0x0017182a3500d388 */ /* 0x0001e20000008a00 */
[----:B------:R-:W-:-:S02]  /*30b0*/  FMUL.FTZ R179, R71, R152 ;  /* 0x0000009847b37220 */ /* 0x000fc40000410000 */
[----:B------:R-:W-:Y:S02]  /*30c0*/  FFMA.FTZ R157, R138, -R157, R194 ;  /* 0x8000009d8a9d7223 */ /* 0x000fe400000100c2 */
[----:B------:R-:W-:Y:S02]  /*30d0*/  FMUL.FTZ R170, R74, R155 ;  /* 0x0000009b4aaa7220 */ /* 0x000fe40000410000 */
[----:B------:R-:W-:Y:S02]  /*30e0*/  FMUL.FTZ R167, R144, R179 ;  /* 0x000000b390a77220 */ /* 0x000fe40000410000 */
[----:B------:R-:W-:Y:S02]  /*30f0*/  FFMA.FTZ R160, R139, -R160, R181 ;  /* 0x800000a08ba07223 */ /* 0x000fe400000100b5 */
[----:B------:R-:W-:Y:S01]  /*3100*/  FMUL.FTZ R165, R75, R156 ;  /* 0x0000009c4ba57220 */ /* 0x000fe20000410000 */
[----:B------:R1:W-:Y:S01]  /*3110*/  STS [R197.X4+0x43c], R167 ;  /* 0x00043ca7c5007388 */ /* 0x0003e20000004800 */
[----:B0-----:R-:W-:-:S02]  /*3120*/  FFMA.FTZ R43, R159, R168, RZ ;  /* 0x000000a89f2b7223 */ /* 0x001fc400000100ff */
[----:B------:R-:W-:Y:S02]  /*3130*/  FMUL.FTZ R182, R70, R151 ;  /* 0x0000009746b67220 */ /* 0x000fe40000410000 */
[----:B------:R-:W-:Y:S02]  /*3140*/  FFMA.FTZ R42, R162, R45, R43 ;  /* 0x0000002da22a7223 */ /* 0x000fe4000001002b */
[----:B------:R-:W-:Y:S02]  /*3150*/  FMUL.FTZ R177, R73, R154 ;  /* 0x0000009a49b17220 */ /* 0x000fe40000410000 */
[----:B------:R-:W-:Y:S02]  /*3160*/  FFMA.FTZ R43, R157, R170, R42 ;  /* 0x000000aa9d2b7223 */ /* 0x000fe4000001002a */
[----:B------:R-:W-:Y:S02]  /*3170*/  FMUL.FTZ R164, R72, R153 ;  /* 0x0000009948a47220 */ /* 0x000fe40000410000 */
[----:B------:R-:W-:-:S02]  /*3180*/  FFMA.FTZ R42, R160, R165, R43 ;  /* 0x000000a5a02a7223 */ /* 0x000fc4000001002b */
[----:B------:R-:W-:Y:S02]  /*3190*/  FMUL.FTZ R166, R143, R182 ;  /* 0x000000b68fa67220 */ /* 0x000fe40000410000 */
[----:B------:R-:W-:Y:S02]  /*31a0*/  FMUL.FTZ R176, R146, R177 ;  /* 0x000000b192b07220 */ /* 0x000fe40000410000 */
[----:B-1----:R-:W-:Y:S01]  /*31b0*/  FMUL.FTZ R167, R145, R164 ;  /* 0x000000a491a77220 */ /* 0x002fe20000410000 */
[----:B------:R0:W-:Y:S01]  /*31c0*/  STS [R197.X4+0x438], R166 ;  /* 0x000438a6c5007388 */ /* 0x0001e20000004800 */
[----:B------:R-:W-:Y:S02]  /*31d0*/  FMUL.FTZ R43, R148, R165 ;  /* 0x000000a5942b7220 */ /* 0x000fe40000410000 */
[----:B------:R-:W-:Y:S01]  /*31e0*/  FMUL.FTZ R170, R147, R170 ;  /* 0x000000aa93aa7220 */ /* 0x000fe20000410000 */
[----:B------:R-:W-:Y:S01]  /*31f0*/  STS [R197.X4+0x434], R176 ;  /* 0x000434b0c5007388 */ /* 0x000fe20000004800 */
[----:B------:R-:W-:-:S02]  /*3200*/  FMUL.FTZ R45, R150, R45 ;  /* 0x0000002d962d7220 */ /* 0x000fc40000410000 */
[----:B------:R-:W-:Y:S01]  /*3210*/  FMUL.FTZ R168, R149, R168 ;  /* 0x000000a895a87220 */ /* 0x000fe20000410000 */
[----:B------:R-:W-:Y:S01]  /*3220*/  STS [R197.X4+0x430], R167 ;  /* 0x000430a7c5007388 */ /* 0x000fe20000004800 */
[----:B------:R-:W-:Y:S02]  /*3230*/  FFMA.FTZ R163, R136, -R47, R180 ;  /* 0x8000002f88a37223 */ /* 0x000fe400000100b4 */
[----:B0-----:R-:W-:Y:S01]  /*3240*/  FFMA.FTZ R166, R142, -R49, R196 ;  /* 0x800000318ea67223 */ /* 0x001fe200000100c4 */
[----:B------:R0:W-:Y:S01]  /*3250*/  STS [R197.X4+0x42c], R43 ;  /* 0x00042c2bc5007388 */ /* 0x0001e20000004800 */
[----:B------:R-:W-:Y:S01]  /*3260*/  FFMA.FTZ R47, R163, R164, R42 ;  /* 0x000000a4a32f7223 */ /* 0x000fe2000001002a */
[----:B------:R-:W-:Y:S01]  /*3270*/  IADD3 R49, R126, 0x60, RZ ;  /* 0x000000607e317810 */ /* 0x000fe20007ffe0ff */
[----:B------:R-:W-:Y:S01]  /*3280*/  FFMA.FTZ R164, R137, -R46, R183 ;  /* 0x8000002e89a47223 */ /* 0x000fe200000100b7 */
[----:B------:R-:W-:Y:S01]  /*3290*/  STS [R197.X4+0x428], R170 ;  /* 0x000428aac5007388 */ /* 0x000fe20000004800 */
[----:B------:R-:W-:Y:S01]  /*32a0*/  FFMA.FTZ R165, R135, -R48, R195 ;  /* 0x8000003087a57223 */ /* 0x000fe200000100c3 */
[----:B------:R-:W-:Y:S01]  /*32b0*/  LEA.HI.SX32 R188, R49, R126, 0x1b ;  /* 0x0000007e31bc7211 */ /* 0x000fe200078fdaff */
[----:B------:R-:W-:Y:S01]  /*32c0*/  FFMA.FTZ R47, R164, R177, R47 ;  /* 0x000000b1a42f7223 */ /* 0x000fe2000001002f */
[----:B------:R1:W-:Y:S01]  /*32d0*/  STS [R197.X4+0x424], R45 ;  /* 0x0004242dc5007388 */ /* 0x0003e20000004800 */
[----:B------:R-:W-:Y:S01]  /*32e0*/  FMUL.FTZ R42, R165, R179 ;  /* 0x000000b3a52a7220 */ /* 0x000fe20000410000 */
[----:B0-----:R-:W-:Y:S01]  /*32f0*/  IADD3 R43, R126, 0x20, RZ ;  /* 0x000000207e2b7810 */ /* 0x001fe20007ffe0ff */
[----:B------:R-:W-:Y:S01]  /*3300*/  FFMA.FTZ R47, R166, R182, R47 ;  /* 0x000000b6a62f7223 */ /* 0x000fe2000001002f */
[----:B------:R0:W-:Y:S01]  /*3310*/  STS [R197.X4+0x420], R168 ;  /* 0x000420a8c5007388 */ /* 0x0001e20000004800 */
[C---:B------:R-:W-:Y:S01]  /*3320*/  IADD3 R177, R126.reuse, 0x80, RZ ;  /* 0x000000807eb17810 */ /* 0x040fe20007ffe0ff */
[----:B------:R-:W-:Y:S01]  /*3330*/  FMUL.FTZ R178, R85, R178 ;  /* 0x000000b255b27220 */ /* 0x000fe20000410000 */
[C---:B------:R-:W-:Y:S01]  /*3340*/  IADD3 R179, R126.reuse, 0xa0, RZ ;  /* 0x000000a07eb37810 */ /* 0x040fe20007ffe0ff */
[----:B------:R-:W-:Y:S01]  /*3350*/  BAR.SYNC.DEFER_BLOCKING 0x0 ;  /* 0x0000000000007b1d */ /* 0x000fe20000010000 */
[----:B------:R-:W-:Y:S01]  /*3360*/  FADD.FTZ R167, R47, R42 ;  /* 0x0000002a2fa77221 */ /* 0x000fe20000010000 */
[----:B------:R-:W-:Y:S01]  /*3370*/  IADD3 R47, R126, 0x40, RZ ;  /* 0x000000407e2f7810 */ /* 0x000fe20007ffe0ff */
        /* <DEDUP_REMOVED lines=10> */
[----:B-1----:R-:W-:Y:S01]  /*3420*/  FMUL.FTZ R45, R79, R196 ;  /* 0x000000c44f2d7220 */ /* 0x002fe20000410000 */
[-C--:B------:R-:W-:Y:S01]  /*3430*/  LEA.HI.SX32 R170, R185, R126.reuse, 0x1b ;  /* 0x0000007eb9aa7211 */ /* 0x080fe200078fdaff */
[----:B------:R-:W-:Y:S01]  /*3440*/  FMUL.FTZ R46, R78, R195 ;  /* 0x000000c34e2e7220 */ /* 0x000fe20000410000 */
[----:B0-----:R-:W-:-:S02]  /*3450*/  LEA.HI.SX32 R168, R187, R126, 0x1b ;  /* 0x0000007ebba87211 */ /* 0x001fc400078fdaff */
        /* <DEDUP_REMOVED lines=8> */
[----:B------:R1:W-:Y:S04]  /*34e0*/  STS [R197.X4+0x840], R178 ;  /* 0x000840b2c5007388 */ /* 0x0003e80000004800 */
[----:B------:R0:W-:Y:S04]  /*34f0*/  STS [R197.X4+0x844], R42 ;  /* 0x0008442ac5007388 */ /* 0x0001e80000004800 */
[----:B------:R0:W-:Y:S01]  /*3500*/  STS [R197.X4+0x848], R43 ;  /* 0x0008482bc5007388 */ /* 0x0001e20000004800 */
[----:B-1----:R-:W-:-:S03]  /*3510*/  SHF.L.U64.HI R178, R51, 0x2, R50 ;  /* 0x0000000233b27819 */ /* 0x002fc60000010232 */
[----:B------:R1:W-:Y:S04]  /*3520*/  STS [R197.X4+0x84c], R181 ;  /* 0x00084cb5c5007388 */ /* 0x0003e80000004800 */
[----:B------:R1:W-:Y:S04]  /*3530*/  STS [R197.X4+0x850], R180 ;  /* 0x000850b4c5007388 */ /* 0x0003e80000004800 */
[----:B------:R1:W-:Y:S04]  /*3540*/  STS [R197.X4+0x854], R183 ;  /* 0x000854b7c5007388 */ /* 0x0003e80000004800 */
[----:B------:R1:W-:Y:S04]  /*3550*/  STS [R197.X4+0x858], R45 ;  /* 0x0008582dc5007388 */ /* 0x0003e80000004800 */
[----:B------:R1:W-:Y:S04]  /*3560*/  STS [R197.X4+0x85c], R46 ;  /* 0x00085c2ec5007388 */ /* 0x0003e80000004800 */
[----:B------:R-:W-:Y:S06]  /*3570*/  BAR.SYNC.DEFER_BLOCKING 0x0 ;  /* 0x0000000000007b1d */ /* 0x000fec0000010000 */
[----:B------:R-:W-:Y:S05]  /*3580*/  @!P0 BRA `(.L_x_7152) ;  /* 0x000000f000008947 */ /* 0x000fea0003800000 */
[----:B01234-:R-:W0:Y:S01]  /*3590*/  LDS R181, [R182.X4+0x840] ;  /* 0x00084000b6b57984 */ /* 0x01fe220000004800 */
[----:B------:R-:W-:-:S02]  /*35a0*/  IMAD R46, R44, c[0x0][0x2b0], RZ ;  /* 0x0000ac002c2e7a24 */ /* 0x000fc400078e02ff */
[----:B------:R-:W-:Y:S02]  /*35b0*/  IMAD R44, R44, c[0x0][0x2d0], RZ ;  /* 0x0000b4002c2c7a24 */ /* 0x000fe400078e02ff */
[----:B------:R-:W-:-:S04]  /*35c0*/  IMAD.WIDE.U32 R42, R53, c[0x0][0x2b0], R10 ;  /* 0x0000ac00352a7a25 */ /* 0x000fc800078e000a */
[C---:B------:R-:W-:Y:S01]  /*35d0*/  IMAD R47, R53.reuse, c[0x0][0x2b4], R46 ;  /* 0x0000ad00352f7a24 */ /* 0x040fe200078e022e */
[----:B------:R-:W-:Y:S01]  /*35e0*/  LEA R46, P0, R42, c[0x0][0x318], 0x2 ;  /* 0x0000c6002a2e7a11 */ /* 0x000fe200078010ff */
[C---:B------:R-:W-:Y:S02]  /*35f0*/  IMAD R49, R53.reuse, c[0x0][0x2d4], R44 ;  /* 0x0000b50035317a24 */ /* 0x040fe400078e022c */
[----:B------:R-:W-:-:S04]  /*3600*/  IMAD.WIDE.U32 R44, R53, c[0x0][0x2d0], R12 ;  /* 0x0000b400352c7a25 */ /* 0x000fc800078e000c */
[----:B------:R-:W-:Y:S01]  /*3610*/  IMAD.IADD R47, R43, 0x1, R47 ;  /* 0x000000012b2f7824 */ /* 0x000fe200078e022f */
[----:B------:R-:W-:Y:S02]  /*3620*/  IADD3 R43, R45, R49, RZ ;  /* 0x000000312d2b7210 */ /* 0x000fe40007ffe0ff */
[----:B------:R-:W-:Y:S02]  /*3630*/  LEA R48, P1, R44, c[0x0][0x320], 0x2 ;  /* 0x0000c8002c307a11 */ /* 0x000fe400078210ff */
[----:B------:R-:W-:Y:S02]  /*3640*/  LEA.HI.X R47, R42, c[0x0][0x31c], R47, 0x2, P0 ;  /* 0x0000c7002a2f7a11 */ /* 0x000fe400000f142f */
[----:B------:R-:W-:-:S03]  /*3650*/  LEA.HI.X R49, R44, c[0x0][0x324], R43, 0x2, P1 ;  /* 0x0000c9002c317a11 */ /* 0x000fc600008f142b */
[----:B------:R1:W-:Y:S04]  /*3660*/  RED.E.ADD.F32.FTZ.RN.STRONG.GPU [R46.64], R187 ;  /* 0x000000bb2e00798e */ /* 0x0003e8000c10e784 */
[----:B0-----:R1:W-:Y:S02]  /*3670*/  RED.E.ADD.F32.FTZ.RN.STRONG.GPU [R48.64], R181 ;  /* 0x000000b53000798e */ /* 0x0013e4000c10e784 */
.L_x_7152:
[----:B01234-:R-:W-:Y:S05]  /*3680*/  BSYNC B0 ;  /* 0x0000000000007941 */ /* 0x01ffea0003800000 */
.L_x_7151:
[----:B------:R0:W1:Y:S01]  /*3690*/  LDS R47, [R184.X4+0x8c0] ;  /* 0x0008c000b82f7984 */ /* 0x0000620000004800 */
[----:B------:R-:W-:Y:S01]  /*36a0*/  ISETP.GE.AND P6, PT, R192, 0x21, PT ;  /* 0x00000021c000780c */ /* 0x000fe20003fc6270 */
[----:B------:R-:W-:Y:S01]  /*36b0*/  IMAD.SHL.U32 R183, R51, 0x4, RZ ;  /* 0x0000000433b77824 */ /* 0x000fe200078e00ff */
[----:B------:R-:W-:Y:S01]  /*36c0*/  BSSY B0, `(.L_x_7153) ;  /* 0x0000012000007945 */ /* 0x000fe20003800000 */
[----:B------:R-:W-:Y:S01]  /*36d0*/  IMAD R42, R178, c[0x0][0x2b0], RZ ;  /* 0x0000ac00b22a7a24 */ /* 0x000fe200078e02ff */
[----:B------:R-:W-:Y:S01]  /*36e0*/  ISETP.GE.AND P0, PT, R192, 0x41, PT ;  /* 0x00000041c000780c */ /* 0x000fe20003f06270 */
[----:B------:R-:W-:Y:S01]  /*36f0*/  IMAD R43, R178, c[0x0][0x2d0], RZ ;  /* 0x0000b400b22b7a24 */ /* 0x000fe200078e02ff */
[C---:B------:R-:W-:Y:S01]  /*3700*/  ISETP.GE.AND P1, PT, R192.reuse, 0x61, PT ;  /* 0x00000061c000780c */ /* 0x040fe20003f26270 */
[C---:B------:R-:W-:Y:S01]  /*3710*/  IMAD R49, R183.reuse, c[0x0][0x2b4], R42 ;  /* 0x0000ad00b7317a24 */ /* 0x040fe200078e022a */
[C---:B------:R-:W-:Y:S01]  /*3720*/  ISETP.GE.AND P2, PT, R192.reuse, 0x81, PT ;  /* 0x00000081c000780c */ /* 0x040fe20003f46270 */
[----:B------:R-:W-:Y:S01]  /*3730*/  IMAD R181, R183, c[0x0][0x2d4], R43 ;  /* 0x0000b500b7b57a24 */ /* 0x000fe200078e022b */
[----:B------:R-:W-:-:S02]  /*3740*/  ISETP.GE.AND P3, PT, R192, 0xa1, PT ;  /* 0x000000a1c000780c */ /* 0x000fc40003f66270 */
[C---:B------:R-:W-:Y:S02]  /*3750*/  ISETP.GE.AND P4, PT, R192.reuse, 0xc1, PT ;  /* 0x000000c1c000780c */ /* 0x040fe40003f86270 */
[----:B------:R-:W-:Y:S01]  /*3760*/  ISETP.GE.AND P5, PT, R192, 0xe1, PT ;  /* 0x000000e1c000780c */ /* 0x000fe20003fa6270 */
[----:B------:R-:W-:Y:S07]  /*3770*/  @!P6 BRA `(.L_x_7154) ;  /* 0x000000600000e947 */ /* 0x000fee0003800000 */
[----:B0-----:R-:W-:-:S04]  /*3780*/  IMAD.WIDE.U32 R44, R183, c[0x0][0x2b0], R14 ;  /* 0x0000ac00b72c7a25 */ /* 0x001fc800078e000e */
[----:B------:R-:W-:Y:S01]  /*3790*/  IMAD.WIDE.U32 R42, R183, c[0x0][0x2d0], R28 ;  /* 0x0000b400b72a7a25 */ /* 0x000fe200078e001c */
[----:B------:R-:W-:-:S03]  /*37a0*/  IADD3 R45, R45, R49, RZ ;  /* 0x000000312d2d7210 */ /* 0x000fc60007ffe0ff */
[----:B------:R-:W-:Y:S02]  /*37b0*/  IMAD.IADD R43, R43, 0x1, R181 ;  /* 0x000000012b2b7824 */ /* 0x000fe400078e02b5 */
[----:B------:R0:W-:Y:S04]  /*37c0*/  RED.E.ADD.F32.FTZ.RN.STRONG.GPU [R44.64], R189 ;  /* 0x000000bd2c00798e */ /* 0x0001e8000c10e784 */
[----:B-1----:R0:W-:Y:S02]  /*37d0*/  RED.E.ADD.F32.FTZ.RN.STRONG.GPU [R42.64], R47 ;  /* 0x0000002f2a00798e */ /* 0x0021e4000c10e784 */
.L_x_7154:
[----:B0-----:R-:W-:Y:S05]  /*37e0*/  BSYNC B0 ;  /* 0x0000000000007941 */ /* 0x001fea0003800000 */
.L_x_7153:
[----:B-1----:R0:W1:Y:S01]  /*37f0*/  LDS R47, [R186.X4+0x940] ;  /* 0x00094000ba2f7984 */ /* 0x0020620000004800 */
[----:B------:R-:W-:Y:S01]  /*3800*/  BSSY B0, `(.L_x_7155) ;  /* 0x0000008000007945 */ /* 0x000fe20003800000 */
[----:B------:R-:W-:Y:S05]  /*3810*/  @!P0 BRA `(.L_x_7156) ;  /* 0x0000006000008947 */ /* 0x000fea0003800000 */
[----:B------:R-:W-:-:S04]  /*3820*/  IMAD.WIDE.U32 R44, R183, c[0x0][0x2b0], R16 ;  /* 0x0000ac00b72c7a25 */ /* 0x000fc800078e0010 */
[----:B------:R-:W-:Y:S01]  /*3830*/  IMAD.WIDE.U32 R42, R183, c[0x0][0x2d0], R30 ;  /* 0x0000b400b72a7a25 */ /* 0x000fe200078e001e */
[----:B------:R-:W-:-:S03]  /*3840*/  IADD3 R45, R49, R45, RZ ;  /* 0x0000002d312d7210 */ /* 0x000fc60007ffe0ff */
[----:B------:R-:W-:Y:S02]  /*3850*/  IMAD.IADD R43, R181, 0x1, R43 ;  /* 0x00000001b52b7824 */ /* 0x000fe400078e022b */
[----:B------:R2:W-:Y:S04]  /*3860*/  RED.E.ADD.F32.FTZ.RN.STRONG.GPU [R44.64], R191 ;  /* 0x000000bf2c00798e */ /* 0x0005e8000c10e784 */
[----:B-1----:R2:W-:Y:S02]  /*3870*/  RED.E.ADD.F32.FTZ.RN.STRONG.GPU [R42.64], R47 ;  /* 0x0000002f2a00798e */ /* 0x0025e4000c10e784 */
.L_x_7156:
[----:B------:R-:W-:Y:S05]  /*3880*/  BSYNC B0 ;  /* 0x0000000000007941 */ /* 0x000fea0003800000 */
.L_x_7155:
[----:B-12---:R1:W2:Y:S01]  /*3890*/  LDS R47, [R188.X4+0x9c0] ;  /* 0x0009c000bc2f7984 */ /* 0x0062a20000004800 */
[----:B------:R-:W-:Y:S01]  /*38a0*/  BSSY B0, `(.L_x_7157) ;  /* 0x0000008000007945 */ /* 0x000fe20003800000 */
[----:B------:R-:W-:Y:S05]  /*38b0*/  @!P1 BRA `(.L_x_7158) ;  /* 0x0000006000009947 */ /* 0x000fea0003800000 */
[----:B------:R-:W-:-:S04]  /*38c0*/  IMAD.WIDE.U32 R44, R183, c[0x0][0x2b0], R18 ;  /* 0x0000ac00b72c7a25 */ /* 0x000fc800078e0012 */
[----:B------:R-:W-:Y:S01]  /*38d0*/  IMAD.WIDE.U32 R42, R183, c[0x0][0x2d0], R32 ;  /* 0x0000b400b72a7a25 */ /* 0x000fe200078e0020 */
[----:B------:R-:W-:-:S03]  /*38e0*/  IADD3 R45, R49, R45, RZ ;  /* 0x0000002d312d7210 */ /* 0x000fc60007ffe0ff */
[----:B------:R-:W-:Y:S02]  /*38f0*/  IMAD.IADD R43, R181, 0x1, R43 ;  /* 0x00000001b52b7824 */ /* 0x000fe400078e022b */
[----:B------:R3:W-:Y:S04]  /*3900*/  RED.E.ADD.F32.FTZ.RN.STRONG.GPU [R44.64], R193 ;  /* 0x000000c12c00798e */ /* 0x0007e8000c10e784 */
[----:B--2---:R3:W-:Y:S02]  /*3910*/  RED.E.ADD.F32.FTZ.RN.STRONG.GPU [R42.64], R47 ;  /* 0x0000002f2a00798e */ /* 0x0047e4000c10e784 */
.L_x_7158:
[----:B------:R-:W-:Y:S05]  /*3920*/  BSYNC B0 ;  /* 0x0000000000007941 */ /* 0x000fea0003800000 */
.L_x_7157:
[----:B--23--:R2:W3:Y:S01]  /*3930*/  LDS R47, [R190.X4+0xa40] ;  /* 0x000a4000be2f7984 */ /* 0x00c4e20000004800 */
[----:B------:R-:W-:Y:S01]  /*3940*/  BSSY B0, `(.L_x_7159) ;  /* 0x0000008000007945 */ /* 0x000fe20003800000 */
[----:B------:R-:W-:Y:S05]  /*3950*/  @!P2 BRA `(.L_x_7160) ;  /* 0x000000600000a947 */ /* 0x000fea0003800000 */
[----:B------:R-:W-:-:S04]  /*3960*/  IMAD.WIDE.U32 R44, R183, c[0x0][0x2b0], R20 ;  /* 0x0000ac00b72c7a25 */ /* 0x000fc800078e0014 */
[----:B------:R-:W-:Y:S01]  /*3970*/  IMAD.WIDE.U32 R42, R183, c[0x0][0x2d0], R34 ;  /* 0x0000b400b72a7a25 */ /* 0x000fe200078e0022 */
[----:B------:R-:W-:-:S03]  /*3980*/  IADD3 R45, R49, R45, RZ ;  /* 0x0000002d312d7210 */ /* 0x000fc60007ffe0ff */
[----:B------:R-:W-:Y:S02]  /*3990*/  IMAD.IADD R43, R181, 0x1, R43 ;  /* 0x00000001b52b7824 */ /* 0x000fe400078e022b */
[----:B------:R4:W-:Y:S04]  /*39a0*/  RED.E.ADD.F32.FTZ.RN.STRONG.GPU [R44.64], R185 ;  /* 0x000000b92c00798e */ /* 0x0009e8000c10e784 */
[----:B---3--:R4:W-:Y:S02]  /*39b0*/  RED.E.ADD.F32.FTZ.RN.STRONG.GPU [R42.64], R47 ;  /* 0x0000002f2a00798e */ /* 0x0089e4000c10e784 */
.L_x_7160:
[----:B------:R-:W-:Y:S05]  /*39c0*/  BSYNC B0 ;  /* 0x0000000000007941 */ /* 0x000fea0003800000 */
.L_x_7159:
[----:B---34-:R3:W4:Y:S01]  /*39d0*/  LDS R47, [R176.X4+0xac0] ;  /* 0x000ac000b02f7984 */ /* 0x0187220000004800 */
[----:B------:R-:W-:Y:S01]  /*39e0*/  BSSY B0, `(.L_x_7161) ;  /* 0x0000008000007945 */ /* 0x000fe20003800000 */
[----:B------:R-:W-:Y:S05]  /*39f0*/  @!P3 BRA `(.L_x_7162) ;  /* 0x000000600000b947 */ /* 0x000fea0003800000 */
[----:B------:R-:W-:-:S04]  /*3a00*/  IMAD.WIDE.U32 R44, R183, c[0x0][0x2b0], R22 ;  /* 0x0000ac00b72c7a25 */ /* 0x000fc800078e0016 */
[----:B------:R-:W-:Y:S01]  /*3a10*/  IMAD.WIDE.U32 R42, R183, c[0x0][0x2d0], R36 ;  /* 0x0000b400b72a7a25 */ /* 0x000fe200078e0024 */
[----:B------:R-:W-:-:S03]  /*3a20*/  IADD3 R45, R49, R45, RZ ;  /* 0x0000002d312d7210 */ /* 0x000fc60007ffe0ff */
[----:B------:R-:W-:Y:S02]  /*3a30*/  IMAD.IADD R43, R181, 0x1, R43 ;  /* 0x00000001b52b7824 */ /* 0x000fe400078e022b */
[----:B------:R0:W-:Y:S04]  /*3a40*/  RED.E.ADD.F32.FTZ.RN.STRONG.GPU [R44.64], R179 ;  /* 0x000000b32c00798e */ /* 0x0001e8000c10e784 */
[----:B----4-:R0:W-:Y:S02]  /*3a50*/  RED.E.ADD.F32.FTZ.RN.STRONG.GPU [R42.64], R47 ;  /* 0x0000002f2a00798e */ /* 0x0101e4000c10e784 */
.L_x_7162:
[----:B------:R-:W-:Y:S05]  /*3a60*/  BSYNC B0 ;  /* 0x0000000000007941 */ /* 0x000fea0003800000 */
.L_x_7161:
[----:B0---4-:R0:W4:Y:S01]  /*3a70*/  LDS R47, [R170.X4+0xb40] ;  /* 0x000b4000aa2f7984 */ /* 0x0111220000004800 */
        /* <DEDUP_REMOVED lines=8> */
.L_x_7164:
[----:B------:R-:W-:Y:S05]  /*3b00*/  BSYNC B0 ;  /* 0x0000000000007941 */ /* 0x000fea0003800000 */
.L_x_7163:
        /* <DEDUP_REMOVED lines=9> */
.L_x_7166:
[----:B------:R-:W-:Y:S05]  /*3ba0*/  BSYNC B0 ;  /* 0x0000000000007941 */ /* 0x000fea0003800000 */
.L_x_7165:
[----:B0-----:R-:W0:Y:S01]  /*3bb0*/  SHFL.DOWN P0, R42, R167, 0x1, 0x1f ;  /* 0x08201f00a72a7f89 */ /* 0x001e220000000000 */
        /* <DEDUP_REMOVED lines=8> */
[-C--:B------:R-:W-:Y:S02]  /*3c40*/  FMUL.FTZ R139, R139, R156.reuse ;  /* 0x0000009c8b8b7220 */ /* 0x080fe40000410000 */
[----:B------:R-:W-:Y:S02]  /*3c50*/  FFMA.FTZ R146, R146, R137, R43 ;  /* 0x0000008992927223 */ /* 0x000fe4000001002b */
[----:B------:R-:W-:-:S02]  /*3c60*/  FMUL.FTZ R43, R0, R156 ;  /* 0x0000009c002b7220 */ /* 0x000fc40000410000 */
[-C--:B------:R-:W-:Y:S02]  /*3c70*/  FMUL.FTZ R135, R135, R152.reuse ;  /* 0x0000009887877220 */ /* 0x080fe40000410000 */
[----:B------:R-:W-:Y:S02]  /*3c80*/  FMUL.FTZ R43, R160, R43 ;  /* 0x0000002ba02b7220 */ /* 0x000fe40000410000 */
[----:B------:R-:W-:Y:S02]  /*3c90*/  FMUL.FTZ R152, R0, R152 ;  /* 0x0000009800987220 */ /* 0x000fe40000410000 */
[----:B0-----:R-:W-:Y:S02]  /*3ca0*/  @P0 FADD R42, R167, R42 ;  /* 0x0000002aa72a0221 */ /* 0x001fe40000000000 */
[----:B------:R-:W-:Y:S02]  /*3cb0*/  FFMA.FTZ R148, R148, R139, R43 ;  /* 0x0000008b94947223 */ /* 0x000fe4000001002b */
[----:B------:R-:W-:Y:S01]  /*3cc0*/  FMUL.FTZ R43, R0, R158 ;  /* 0x0000009e002b7220 */ /* 0x000fe20000410000 */
[----:B------:R-:W0:Y:S01]  /*3cd0*/  SHFL.DOWN P0, R45, R42, 0x2, 0x1f ;  /* 0x08401f002a2d7f89 */ /* 0x000e220000000000 */
        /* <DEDUP_REMOVED lines=12> */
[----:B0-----:R-:W-:-:S02]  /*3da0*/  @P0 FADD R45, R42, R45 ;  /* 0x0000002d2a2d0221 */ /* 0x001fc40000000000 */
[----:B------:R-:W-:Y:S02]  /*3db0*/  FMUL.FTZ R42, R0, R153 ;  /* 0x00000099002a7220 */ /* 0x000fe40000410000 */
[----:B------:R-:W-:Y:S01]  /*3dc0*/  FADD.FTZ R60, R143, R60 ;  /* 0x0000003c8f3c7221 */ /* 0x000fe20000010000 */
[----:B------:R-:W0:Y:S01]  /*3dd0*/  SHFL.DOWN P0, R44, R45, 0x4, 0x1f ;  /* 0x08801f002d2c7f89 */ /* 0x000e220000000000 */
[----:B------:R-:W-:Y:S02]  /*3de0*/  FMUL.FTZ R42, R163, R42 ;  /* 0x0000002aa32a7220 */ /* 0x000fe40000410000 */
[----:B------:R-:W-:Y:S02]  /*3df0*/  FADD.FTZ R61, R152, R61 ;  /* 0x0000003d983d7221 */ /* 0x000fe40000010000 */
[----:B------:R-:W-:Y:S02]  /*3e00*/  FFMA.FTZ R145, R145, R136, R42 ;  /* 0x0000008891917223 */ /* 0x000fe4000001002a */
        /* <DEDUP_REMOVED lines=8> */
[----:B------:R-:W-:Y:S02]  /*3e90*/  FFMA.FTZ R66, R75, R139, R66 ;  /* 0x0000008b4b427223 */ /* 0x000fe40000010042 */
[----:B0-----:R-:W-:Y:S02]  /*3ea0*/  @P0 FADD R44, R45, R44 ;  /* 0x0000002c2d2c0221 */ /* 0x001fe40000000000 */
[----:B------:R-:W-:Y:S02]  /*3eb0*/  FADD.FTZ R58, R145, R58 ;  /* 0x0000003a913a7221 */ /* 0x000fe40000010000 */
[----:B------:R-:W-:Y:S01]  /*3ec0*/  FFMA.FTZ R67, R74, R138, R67 ;  /* 0x0000008a4a437223 */ /* 0x000fe20000010043 */
[----:B----4-:R-:W0:Y:S01]  /*3ed0*/  SHFL.DOWN P0, R47, R44, 0x8, 0x1f ;  /* 0x09001f002c2f7f89 */ /* 0x010e220000000000 */
[----:B------:R-:W-:-:S02]  /*3ee0*/  FADD.FTZ R57, R148, R57 ;  /* 0x0000003994397221 */ /* 0x000fc40000010000 */
[----:B------:R-:W-:Y:S02]  /*3ef0*/  FFMA.FTZ R68, R77, R141, R68 ;  /* 0x0000008d4d447223 */ /* 0x000fe40000010044 */
[----:B------:R-:W-:Y:S02]  /*3f00*/  FFMA.FTZ R69, R76, R140, R69 ;  /* 0x0000008c4c457223 */ /* 0x000fe40000010045 */
[----:B------:R-:W-:Y:S02]  /*3f10*/  FADD.FTZ R56, R147, R56 ;  /* 0x0000003893387221 */ /* 0x000fe40000010000 */
[----:B------:R-:W-:Y:S02]  /*3f20*/  FADD.FTZ R55, R150, R55 ;  /* 0x0000003796377221 */ /* 0x000fe40000010000 */
[----:B------:R-:W-:Y:S02]  /*3f30*/  FADD.FTZ R54, R149, R54 ;  /* 0x0000003695367221 */ /* 0x000fe40000010000 */
[----:B0-----:R-:W-:Y:S01]  /*3f40*/  @P0 FADD R47, R44, R47 ;  /* 0x0000002f2c2f0221 */ /* 0x001fe20000000000 */
[----:B------:R-:W-:-:S04]  /*3f50*/  ISETP.NE.AND P0, PT, R117, RZ, PT ;  /* 0x000000ff7500720c */ /* 0x000fc80003f05270 */
[----:B------:R-:W0:Y:S02]  /*3f60*/  SHFL.DOWN P1, R46, R47, 0x10, 0x1f ;  /* 0x0a001f002f2e7f89 */ /* 0x000e240000020000 */
[----:B0-----:R-:W-:-:S07]  /*3f70*/  @P1 FADD R46, R47, R46 ;  /* 0x0000002e2f2e1221 */ /* 0x001fce0000000000 */
[----:B------:R0:W-:Y:S04]  /*3f80*/  @!P0 STS [0xc64], R46 ;  /* 0x000c642eff008388 */ /* 0x0001e80000000800 */
[----:B------:R-:W-:Y:S06]  /*3f90*/  BAR.SYNC.DEFER_BLOCKING 0x0 ;  /* 0x0000000000007b1d */ /* 0x000fec0000010000 */
[----:B------:R-:W-:Y:S05]  /*3fa0*/  @P2 BRA `(.L_x_7168) ;  /* 0x0000005000002947 */ /* 0x000fea0003800000 */
[----:B0-----:R-:W-:Y:S02]  /*3fb0*/  ISETP.NE.AND P0, PT, R171, c[0x0][0x174], PT ;  /* 0x00005d00ab007a0c */ /* 0x001fe40003f05270 */
[----:B------:R-:W-:-:S11]  /*3fc0*/  SHF.L.U32 R45, R53, 0x2, RZ ;  /* 0x00000002352d7819 */ /* 0x000fd600000006ff */
[----:B------:R-:W0:Y:S02]  /*3fd0*/  @P0 LDS R43, [R45+0x1f18] ;  /* 0x001f18002d2b0984 */ /* 0x000e240000000800 */
[----:B0-----:R-:W-:-:S05]  /*3fe0*/  @P0 FADD.FTZ R46, R46, R43 ;  /* 0x0000002b2e2e0221 */ /* 0x001fca0000010000 */
[----:B------:R0:W-:Y:S02]  /*3ff0*/  STS [R45+0x1f18], R46 ;  /* 0x001f182e2d007388 */ /* 0x0001e40000000800 */
.L_x_7168:
[----:B0-----:R-:W-:Y:S05]  /*4000*/  BSYNC B0 ;  /* 0x0000000000007941 */ /* 0x001fea0003800000 */
.L_x_7167:
[----:B------:R-:W-:Y:S02]  /*4010*/  IADD3 R53, R53, 0x1, RZ ;  /* 0x0000000135357810 */ /* 0x000fe40007ffe0ff */
[----:B------:R-:W-:Y:S02]  /*4020*/  IADD3 R51, P1, R51, 0x1, RZ ;  /* 0x0000000133337810 */ /* 0x000fe40007f3e0ff */
[----:B------:R-:W-:-:S03]  /*4030*/  ISETP.GE.AND P0, PT, R53, c[0x0][0x16c], PT ;  /* 0x00005b0035007a0c */ /* 0x000fc60003f06270 */
[----:B------:R-:W-:-:S10]  /*4040*/  IMAD.X R50, RZ, RZ, R50, P1 ;  /* 0x000000ffff327224 */ /* 0x000fd400008e0632 */
[----:B------:R-:W-:Y:S01]  /*4050*/  @P0 CALL.REL.NOINC `(.L_x_7148) ;  /* 0x0000001000000944 */ /* 0x000fe20003c00000 */
[----:B------:R-:W-:Y:S05]  /*4060*/  BRA `(.L_x_7169) ;  /* 0xffffda8000007947 */ /* 0x000fea000383ffff */
.L_x_7148:
[----:B------:R-:W-:Y:S01]  /*4070*/  BAR.SYNC.DEFER_BLOCKING 0x0 ;  /* 0x0000000000007b1d */ /* 0x000fe20000010000 */
[----:B------:R-:W-:Y:S01]  /*4080*/  ISETP.NE.AND P4, PT, R126, RZ, PT ;  /* 0x000000ff7e00720c */ /* 0x000fe20003f85270 */
[----:B------:R-:W-:Y:S01]  /*4090*/  IMAD R39, R133, c[0x0][0x2e0], RZ ;  /* 0x0000b80085277a24 */ /* 0x000fe200078e02ff */
[----:B------:R-:W-:Y:S01]  /*40a0*/  F2FP.PACK_AB R68, R68, R69 ;  /* 0x000000454444723e */ /* 0x000fe200000000ff */
[----:B------:R-:W-:Y:S01]  /*40b0*/  IMAD R41, R109, -0x100, R130 ;  /* 0xffffff006d297824 */ /* 0x000fe200078e0282 */
[----:B------:R-:W-:Y:S01]  /*40c0*/  F2FP.PACK_AB R66, R66, R67 ;  /* 0x000000434242723e */ /* 0x000fe200000000ff */
[----:B------:R-:W-:Y:S01]  /*40d0*/  IMAD.MOV.U32 R17, RZ, RZ, 0x2 ;  /* 0x00000002ff117424 */ /* 0x000fe200078e00ff */
[----:B------:R-:W-:Y:S01]  /*40e0*/  F2FP.PACK_AB R64, R64, R65 ;  /* 0x000000414040723e */ /* 0x000fe200000000ff */
[----:B------:R-:W-:Y:S01]  /*40f0*/  BSSY B0, `(.L_x_7170) ;  /* 0x0000037000007945 */ /* 0x000fe20003800000 */
[----:B------:R-:W-:Y:S02]  /*4100*/  F2FP.PACK_AB R62, R62, R63 ;  /* 0x0000003f3e3e723e */ /* 0x000fe400000000ff */
[----:B------:R-:W-:-:S02]  /*4110*/  PRMT R0, R68, 0x7632, R0 ;  /* 0x0000763244007816 */ /* 0x000fc40000000000 */
[----:B------:R-:W-:Y:S02]  /*4120*/  PRMT R10, R66, 0x7632, R10 ;  /* 0x00007632420a7816 */ /* 0x000fe4000000000a */
[----:B------:R-:W-:Y:S02]  /*4130*/  PRMT R11, R64, 0x7632, R11 ;  /* 0x00007632400b7816 */ /* 0x000fe4000000000b */
[----:B------:R-:W-:Y:S01]  /*4140*/  PRMT R12, R62, 0x7632, R12 ;  /* 0x000076323e0c7816 */ /* 0x000fe2000000000c */
[----:B------:R-:W-:Y:S04]  /*4150*/  STS.U16 [R93], R68 ;  /* 0x000000445d007388 */ /* 0x000fe80000000400 */
[----:B------:R0:W-:Y:S04]  /*4160*/  STS.U16 [R93+0x2], R0 ;  /* 0x000002005d007388 */ /* 0x0001e80000000400 */
[----:B------:R-:W-:Y:S04]  /*4170*/  STS.U16 [R93+0x4], R66 ;  /* 0x000004425d007388 */ /* 0x000fe80000000400 */
[----:B------:R-:W-:Y:S01]  /*4180*/  STS.U16 [R93+0x6], R10 ;  /* 0x0000060a5d007388 */ /* 0x000fe20000000400 */
[----:B0-----:R-:W-:-:S03]  /*4190*/  IMAD R0, R174, c[0x0][0x2d8], RZ ;  /* 0x0000b600ae007a24 */ /* 0x001fc600078e02ff */
[----:B------:R-:W-:Y:S01]  /*41a0*/  STS.U16 [R93+0x8], R64 ;  /* 0x000008405d007388 */ /* 0x000fe20000000400 */
[----:B------:R-:W-:-:S03]  /*41b0*/  IMAD R37, R129, c[0x0][0x2dc], R0 ;  /* 0x0000b70081257a24 */ /* 0x000fc600078e0200 */
[----:B------:R0:W-:Y:S01]  /*41c0*/  STS.U16 [R93+0xa], R11 ;  /* 0x00000a0b5d007388 */ /* 0x0001e20000000400 */
[----:B------:R-:W-:Y:S01]  /*41d0*/  IMAD R0, R134, c[0x0][0x2e4], R39 ;  /* 0x0000b90086007a24 */ /* 0x000fe200078e0227 */
[----:B------:R-:W-:Y:S02]  /*41e0*/  SHF.R.S32.HI R39, RZ, 0x1f, R41 ;  /* 0x0000001fff277819 */ /* 0x000fe40000011429 */
[----:B------:R-:W-:Y:S04]  /*41f0*/  STS.U16 [R93+0xc], R62 ;  /* 0x00000c3e5d007388 */ /* 0x000fe80000000400 */
[----:B------:R4:W-:Y:S01]  /*4200*/  STS.U16 [R93+0xe], R12 ;  /* 0x00000e0c5d007388 */ /* 0x0009e20000000400 */
[----:B------:R-:W-:-:S06]  /*4210*/  NOP ;  /* 0x0000000000007918 */ /* 0x000fcc0000000000 */
[----:B------:R-:W-:Y:S01]  /*4220*/  LDS.U16 R19, [R101] ;  /* 0x0000000065137984 */ /* 0x000fe20000000400 */
[----:B0-----:R-:W-:Y:S01]  /*4230*/  IMAD.WIDE.U32 R10, R129, c[0x0][0x2d8], RZ ;  /* 0x0000b600810a7a25 */ /* 0x001fe200078e00ff */
[----:B----4-:R-:W-:Y:S02]  /*4240*/  IADD3 R12, P0, R8, R107, RZ ;  /* 0x0000006b080c7210 */ /* 0x010fe40007f1e0ff */
[----:B------:R-:W-:Y:S02]  /*4250*/  LDS.U16 R21, [R100+0x40] ;  /* 0x0000400064157984 */ /* 0x000fe40000000400 */
[----:B------:R-:W-:Y:S02]  /*4260*/  IADD3 R11, R11, R37, RZ ;  /* 0x000000250b0b7210 */ /* 0x000fe40007ffe0ff */
[----:B------:R-:W-:Y:S01]  /*4270*/  LDS.U16 R23, [R99+0x80] ;  /* 0x0000800063177984 */ /* 0x000fe20000000400 */
[----:B------:R-:W-:Y:S02]  /*4280*/  LEA.HI.X.SX32 R13, R107, R9, 0x1, P0 ;  /* 0x000000096b0d7211 */ /* 0x000fe400000f0eff */
[----:B------:R-:W-:Y:S01]  /*4290*/  IMAD.WIDE.U32 R14, R134, c[0x0][0x2e0], R10 ;  /* 0x0000b800860e7a25 */ /* 0x000fe200078e000a */
[----:B------:R-:W-:Y:S03]  /*42a0*/  LDS.U16 R25, [R98+0xc0] ;  /* 0x0000c00062197984 */ /* 0x000fe60000000400 */
[----:B------:R-:W-:Y:S01]  /*42b0*/  IMAD.WIDE R10, R8, R17, c[0x0][0x330] ;  /* 0x0000cc00080a7625 */ /* 0x000fe200078e0211 */
        /* <DEDUP_REMOVED lines=26> */
.L_x_7171:
[----:B------:R-:W-:Y:S05]  /*4460*/  BSYNC B0 ;  /* 0x0000000000007941 */ /* 0x000fea0003800000 */
.L_x_7170:
        /* <DEDUP_REMOVED lines=40> */
[----:B----4-:R-:W-:-:S03]  /*46f0*/  IMAD.WIDE.U32 R10, R129, c[0x0][0x2f8], RZ ;  /* 0x0000be00810a7a25 */ /* 0x010fc600078e00ff */
        /* <DEDUP_REMOVED lines=23> */
.L_x_7173:
[----:B------:R-:W-:Y:S05]  /*4870*/  BSYNC B0 ;  /* 0x0000000000007941 */ /* 0x000fea0003800000 */
.L_x_7172:
[----:B------:R-:W-:Y:S01]  /*4880*/  IMAD.MOV.U32 R11, RZ, RZ, R27 ;  /* 0x000000ffff0b7224 */ /* 0x000fe200078e001b */
[----:B------:R-:W-:Y:S01]  /*4890*/  IADD3 R0, P0, R102, -0x1c0, RZ ;  /* 0xfffffe4066007810 */ /* 0x000fe20007f1e0ff */
[----:B------:R-:W-:Y:S01]  /*48a0*/  IMAD R13, R133, c[0x0][0x300], RZ ;  /* 0x0000c000850d7a24 */ /* 0x000fe200078e02ff */
[----:B------:R-:W-:Y:S01]  /*48b0*/  ISETP.GE.AND P6, PT, R104, R25, PT ;  /* 0x000000196800720c */ /* 0x000fe20003fc6270 */
[----:B------:R-:W-:Y:S01]  /*48c0*/  IMAD.WIDE.U32 R10, R134, c[0x0][0x300], R10 ;  /* 0x0000c000860a7a25 */ /* 0x000fe200078e000a */
[----:B------:R-:W-:Y:S02]  /*48d0*/  IADD3.X R12, R103, -0x1, RZ, P0, !PT ;  /* 0xffffffff670c7810 */ /* 0x000fe400007fe4ff */
[----:B------:R-:W-:Y:S01]  /*48e0*/  IADD3 R0, P1, R0, c[0x0][0x340], RZ ;  /* 0x0000d00000007a10 */ /* 0x000fe20007f3e0ff */
[----:B0-----:R-:W-:Y:S01]  /*48f0*/  IMAD R14, R134, c[0x0][0x304], R13 ;  /* 0x0000c100860e7a24 */ /* 0x001fe200078e020d */
[----:B------:R-:W-:Y:S02]  /*4900*/  IADD3 R13, P0, R41, R10, RZ ;  /* 0x0000000a290d7210 */ /* 0x000fe40007f1e0ff */
[----:B------:R-:W-:-:S02]  /*4910*/  IADD3.X R12, R12, c[0x0][0x344], RZ, P1, !PT ;  /* 0x0000d1000c0c7a10 */ /* 0x000fc40000ffe4ff */
[----:B------:R-:W-:Y:S02]  /*4920*/  IADD3.X R11, R39, R14, R11, P0, !PT ;  /* 0x0000000e270b7210 */ /* 0x000fe400007fe40b */
[C---:B------:R-:W-:Y:S02]  /*4930*/  LEA R10, P2, R13.reuse, R0, 0x1 ;  /* 0x000000000d0a7211 */ /* 0x040fe400078408ff */
[-C--:B------:R-:W-:Y:S02]  /*4940*/  ISETP.GE.AND P0, PT, R116, R25.reuse, PT ;  /* 0x000000197400720c */ /* 0x080fe40003f06270 */
[----:B------:R-:W-:Y:S02]  /*4950*/  LEA.HI.X R11, R13, R12, R11, 0x1, P2 ;  /* 0x0000000c0d0b7211 */ /* 0x000fe400010f0c0b */
[-C--:B------:R-:W-:Y:S02]  /*4960*/  ISETP.GE.AND P1, PT, R114, R25.reuse, PT ;  /* 0x000000197200720c */ /* 0x080fe40003f26270 */
[-C--:B------:R-:W-:Y:S01]  /*4970*/  ISETP.GE.AND P2, PT, R112, R25.reuse, PT ;  /* 0x000000197000720c */ /* 0x080fe20003f46270 */
[----:B------:R0:W-:Y:S01]  /*4980*/  @!P6 STG.E.U16 [R10.64+0x180], R23 ;  /* 0x000180170a00e986 */ /* 0x0001e2000c101504 */
[----:B------:R-:W-:-:S02]  /*4990*/  ISETP.GE.AND P3, PT, R110, R25, PT ;  /* 0x000000196e00720c */ /* 0x000fc40003f66270 */
[-C--:B------:R-:W-:Y:S02]  /*49a0*/  ISETP.GE.AND P4, PT, R108, R25.reuse, PT ;  /* 0x000000196c00720c */ /* 0x080fe40003f86270 */
[----:B------:R-:W-:Y:S01]  /*49b0*/  ISETP.GE.AND P5, PT, R106, R25, PT ;  /* 0x000000196a00720c */ /* 0x000fe20003fa6270 */
[----:B------:R0:W-:Y:S01]  /*49c0*/  @!P0 STG.E.U16 [R10.64], R17 ;  /* 0x000000110a008986 */ /* 0x0001e2000c101504 */
[----:B------:R-:W-:Y:S02]  /*49d0*/  ISETP.GT.AND P0, PT, R171, 0x1, PT ;  /* 0x00000001ab00780c */ /* 0x000fe40003f04270 */
[----:B------:R-:W-:Y:S01]  /*49e0*/  IADD3 R109, R109, 0x1, RZ ;  /* 0x000000016d6d7810 */ /* 0x000fe20007ffe0ff */
        /* <DEDUP_REMOVED lines=15> */
[----:B------:R-:W-:Y:S01]  /*4ae0*/  @!P0 CALL.REL.NOINC `(.L_x_7146) ;  /* 0x0000001000008944 */ /* 0x000fe20003c00000 */
[----:B------:R-:W-:Y:S05]  /*4af0*/  BRA `(.L_x_7174) ;  /* 0xffffbe0000007947 */ /* 0x000fea000383ffff */
.L_x_7146:
[----:B------:R-:W-:Y:S02]  /*4b00*/  ISETP.NE.U32.AND P0, PT, RZ, c[0x0][0x328], PT ;  /* 0x0000ca00ff007a0c */ /* 0x000fe40003f05070 */
[----:B------:R-:W-:Y:S02]  /*4b10*/  ISETP.NE.U32.AND P2, PT, RZ, c[0x0][0x348], PT ;  /* 0x0000d200ff007a0c */ /* 0x000fe40003f45070 */
[----:B------:R-:W-:Y:S02]  /*4b20*/  ISETP.NE.AND.EX P1, PT, RZ, c[0x0][0x32c], PT, P0 ;  /* 0x0000cb00ff007a0c */ /* 0x000fe40003f25300 */
[----:B------:R-:W-:-:S11]  /*4b30*/  ISETP.NE.AND.EX P0, PT, RZ, c[0x0][0x34c], PT, P2 ;  /* 0x0000d300ff007a0c */ /* 0x000fd60003f05320 */
[----:B------:R-:W-:Y:S05]  /*4b40*/  @!P1 BRA `(.L_x_7175) ;  /* 0x0000014000009947 */ /* 0x000fea0003800000 */
[----:B------:R-:W4:Y:S01]  /*4b50*/  SHFL.DOWN P1, R7, R128, 0x1, 0x1f ;  /* 0x08201f0080077f89 */ /* 0x000f220000020000 */
        /* <DEDUP_REMOVED lines=18> */
.L_x_7176:
[----:B0-----:R-:W-:Y:S05]  /*4c80*/  BSYNC B0 ;  /* 0x0000000000007941 */ /* 0x001fea0003800000 */
.L_x_7175:
[----:B------:R-:W-:Y:S01]  /*4c90*/  BSSY B0, `(.L_x_7177) ;  /* 0x0000018000007945 */ /* 0x000fe20003800000 */
[----:B------:R-:W-:Y:S05]  /*4ca0*/  @!P0 BRA `(.L_x_7178) ;  /* 0x0000015000008947 */ /* 0x000fea0003800000 */
[----:B------:R-:W-:Y:S06]  /*4cb0*/  BAR.SYNC.DEFER_BLOCKING 0x0 ;  /* 0x0000000000007b1d */ /* 0x000fec0000010000 */
[----:B------:R-:W4:Y:S04]  /*4cc0*/  SHFL.DOWN P0, R0, R125, 0x1, 0x1f ;  /* 0x08201f007d007f89 */ /* 0x000f280000000000 */
        /* <DEDUP_REMOVED lines=19> */
.L_x_7178:
[----:B------:R-:W4:Y:S02]  /*4e00*/  S2R R9, SR_TID.X ;  /* 0x0000000000097919 */ /* 0x000f240000002100 */
.L_x_7179:
[----:B0-----:R-:W-:Y:S05]  /*4e10*/  BSYNC B0 ;  /* 0x0000000000007941 */ /* 0x001fea0003800000 */
.L_x_7177:
[----:B----4-:R-:W-:-:S13]  /*4e20*/  ISETP.GE.AND P0, PT, R9, c[0x0][0x16c], PT ;  /* 0x00005b0009007a0c */ /* 0x010fda0003f06270 */
[----:B------:R-:W-:Y:S05]  /*4e30*/  @P0 EXIT ;  /* 0x000000000000094d */ /* 0x000fea0003800000 */
[----:B------:R-:W-:Y:S02]  /*4e40*/  IMAD R133, R133, c[0x0][0x288], RZ ;  /* 0x0000a20085857a24 */ /* 0x000fe400078e02ff */
[----:B------:R-:W-:-:S04]  /*4e50*/  IMAD.WIDE.U32 R2, R134, c[0x0][0x288], RZ ;  /* 0x0000a20086027a25 */ /* 0x000fc800078e00ff */
[----:B------:R-:W-:-:S04]  /*4e60*/  IMAD R13, R134, c[0x0][0x28c], R133 ;  /* 0x0000a300860d7a24 */ /* 0x000fc800078e0285 */
[----:B------:R-:W-:Y:S02]  /*4e70*/  IMAD.IADD R13, R3, 0x1, R13 ;  /* 0x00000001030d7824 */ /* 0x000fe400078e020d */
.L_x_7180:
[----:B0-----:R0:W4:Y:S01]  /*4e80*/  LDS R11, [R9.X4+0x1f18] ;  /* 0x001f1800090b7984 */ /* 0x0011220000004800 */
        /* <DEDUP_REMOVED lines=15> */
.L_x_7181:
        /* <DEDUP_REMOVED lines=16> */
.L_x_9112:


//--------------------- .text._Z25selective_scan_bwd_kernelI32Selective_Scan_bwd_kernel_traitsILi32ELi8ELb0ELb1ELb1ELb0ELb1EN3c104HalfEfEEv12SSMParamsBwd --------------------------
	.section	.text._Z25selective_scan_bwd_kernelI32Selective_Scan_bwd_kernel_traitsILi32ELi8ELb0ELb1ELb1ELb0ELb1EN3c104HalfEfEEv12SSMParamsBwd,"ax",@progbits
	.sectioninfo	@"SHI_REGISTERS=209"
	.align	128
        .global         _Z25selective_scan_bwd_kernelI32Selective_Scan_bwd_kernel_traitsILi32ELi8ELb0ELb1ELb1ELb0ELb1EN3c104HalfEfEEv12SSMParamsBwd
        .type           _Z25selective_scan_bwd_kernelI32Selective_Scan_bwd_kernel_traitsILi32ELi8ELb0ELb1ELb1ELb0ELb1EN3c104HalfEfEEv12SSMParamsBwd,@function
        .size           _Z25selective_scan_bwd_kernelI32Selective_Scan_bwd_kernel_traitsILi32ELi8ELb0ELb1ELb1ELb0ELb1EN3c104HalfEfEEv12SSMParamsBwd,(.L_x_9113 - _Z25selective_scan_bwd_kernelI32Selective_Scan_bwd_kernel_traitsILi32ELi8ELb0ELb1ELb1ELb0ELb1EN3c104HalfEfEEv12SSMParamsBwd)
        .other          _Z25selective_scan_bwd_kernelI32Selective_Scan_bwd_kernel_traitsILi32ELi8ELb0ELb1ELb1ELb0ELb1EN3c104HalfEfEEv12SSMParamsBwd,@"STO_CUDA_ENTRY STV_DEFAULT"
_Z25selective_scan_bwd_kernelI32Selective_Scan_bwd_kernel_traitsILi32ELi8ELb0ELb1ELb1ELb0ELb1EN3c104HalfEfEEv12SSMParamsBwd:
.text._Z25selective_scan_bwd_kernelI32Selective_Scan_bwd_kernel_traitsILi32ELi8ELb0ELb1ELb1ELb0ELb1EN3c104HalfEfEEv12SSMParamsBwd:
        /* <DEDUP_REMOVED lines=33> */
[----:B-1----:R-:W-:-:S04]  /*0210*/  IMAD.WIDE.U32 R4, R99, c[0x0][0x1e0], RZ ;  /* 0x0000780063047a25 */ /* 0x002fc800078e00ff */
        /* <DEDUP_REMOVED lines=19> */
[----:B------:R-:W-:Y:S01]  /*0350*/  IMAD.WIDE.U32 R2, R103, c[0x0][0x1d8], R2 ;  /* 0x0000760067027a25 */ /* 0x000fe200078e0002 */
[----:B------:R-:W-:-:S03]  /*0360*/  IADD3 R7, R7, R11, RZ ;  /* 0x0000000b07077210 */ /* 0x000fc60007ffe0ff */
[-C--:B------:R-:W-:Y:S01]  /*0370*/  @!P4 IADD3 R0, R0, -R17.reuse, RZ ;  /* 0x800000110000c210 */ /* 0x080fe20007ffe0ff */
[----:B------:R-:W-:Y:S01]  /*0380*/  IMAD.IADD R9, R9, 0x1, R15 ;  /* 0x0000000109097824 */ /* 0x000fe200078e020f */
[----:B------:R-:W-:Y:S01]  /*0390*/  @!P4 IADD3 R98, R98, 0x1, RZ ;  /* 0x000000016262c810 */ /* 0x000fe20007ffe0ff */
[----:B------:R-:W-:Y:S01]  /*03a0*/  IMAD R12, R102, c[0x0][0x1e8], RZ ;  /* 0x00007a00660c7a24 */ /* 0x000fe200078e02ff */
[----:B------:R-:W-:Y:S01]  /*03b0*/  ISETP.GE.U32.AND P2, PT, R0, R17, PT ;  /* 0x000000110000720c */ /* 0x000fe20003f46070 */
[C---:B------:R-:W-:Y:S01]  /*03c0*/  IMAD R0, R102.reuse, c[0x0][0x1d8], RZ ;  /* 0x0000760066007a24 */ /* 0x040fe200078e02ff */
[----:B------:R-:W-:Y:S01]  /*03d0*/  SHF.R.S32.HI R15, RZ, 0x1f, R13 ;  /* 0x0000001fff0f7819 */ /* 0x000fe2000001140d */
[----:B------:R-:W-:Y:S02]  /*03e0*/  IMAD R14, R102, c[0x0][0x280], RZ ;  /* 0x0000a000660e7a24 */ /* 0x000fe400078e02ff */
[C---:B------:R-:W-:Y:S02]  /*03f0*/  IMAD R0, R103.reuse, c[0x0][0x1dc], R0 ;  /* 0x0000770067007a24 */ /* 0x040fe400078e0200 */
[----:B------:R-:W-:-:S04]  /*0400*/  IMAD.WIDE.U32 R4, R103, c[0x0][0x1e8], R4 ;  /* 0x00007a0067047a25 */ /* 0x000fc800078e0004 */
[----:B------:R-:W-:Y:S01]  /*0410*/  IMAD.WIDE.U32 R6, R103, c[0x0][0x280], R6 ;  /* 0x0000a00067067a25 */ /* 0x000fe200078e0006 */
[----:B------:R-:W-:Y:S02]  /*0420*/  IADD3 R90, P4, R13, R4, RZ ;  /* 0x000000040d5a7210 */ /* 0x000fe40007f9e0ff */
[----:B------:R-:W-:Y:S01]  /*0430*/  @P2 IADD3 R98, R98, 0x1, RZ ;  /* 0x0000000162622810 */ /* 0x000fe20007ffe0ff */
[----:B------:R-:W-:Y:S01]  /*0440*/  IMAD R12, R103, c[0x0][0x1ec], R12 ;  /* 0x00007b00670c7a24 */ /* 0x000fe200078e020c */
[----:B------:R-:W-:Y:S01]  /*0450*/  IADD3 R93, P2, R13, R2, RZ ;  /* 0x000000020d5d7210 */ /* 0x000fe20007f5e0ff */
[----:B------:R-:W-:Y:S01]  /*0460*/  IMAD R14, R103, c[0x0][0x284], R14 ;  /* 0x0000a100670e7a24 */ /* 0x000fe200078e020e */
[----:B------:R-:W-:Y:S01]  /*0470*/  @!P1 IADD3 R98, -R98, RZ, RZ ;  /* 0x000000ff62629210 */ /* 0x000fe20007ffe1ff */
[----:B------:R-:W-:Y:S01]  /*0480*/  IMAD.WIDE.U32 R10, R99, c[0x0][0x1b0], RZ ;  /* 0x00006c00630a7a25 */ /* 0x000fe200078e00ff */
[----:B------:R-:W-:Y:S02]  /*0490*/  @!P0 LOP3.LUT R98, RZ, c[0x0][0x178], RZ, 0x33, !PT ;  /* 0x00005e00ff628a12 */ /* 0x000fe400078e33ff */
[----:B------:R-:W-:Y:S01]  /*04a0*/  IADD3.X R2, R15, R3, R0, P2, !PT ;  /* 0x000000030f027210 */ /* 0x000fe200017fe400 */
[----:B------:R-:W-:Y:S01]  /*04b0*/  IMAD R17, R99, c[0x0][0x1b4], R16 ;  /* 0x00006d0063117a24 */ /* 0x000fe200078e0210 */
[----:B------:R-:W-:Y:S01]  /*04c0*/  SHF.R.S32.HI R172, RZ, 0x1f, R98 ;  /* 0x0000001fffac7819 */ /* 0x000fe20000011462 */
[----:B------:R-:W-:Y:S01]  /*04d0*/  IMAD.WIDE.U32 R8, R98, c[0x0][0x1a8], R8 ;  /* 0x00006a0062087a25 */ /* 0x000fe200078e0008 */
[----:B------:R-:W-:-:S02]  /*04e0*/  LEA R95, P0, R93, c[0x0][0x240], 0x1 ;  /* 0x000090005d5f7a11 */ /* 0x000fc400078008ff */
[----:B------:R-:W-:Y:S01]  /*04f0*/  IADD3 R89, P5, R13, R6, RZ ;  /* 0x000000060d597210 */ /* 0x000fe20007fbe0ff */
[----:B------:R-:W-:Y:S01]  /*0500*/  IMAD R3, R172, c[0x0][0x1a8], RZ ;  /* 0x00006a00ac037a24 */ /* 0x000fe200078e02ff */
[----:B------:R-:W-:Y:S01]  /*0510*/  LEA.HI.X R93, R93, c[0x0][0x244], R2, 0x1, P0 ;  /* 0x000091005d5d7a11 */ /* 0x000fe200000f0c02 */
[----:B------:R-:W-:Y:S01]  /*0520*/  IMAD.IADD R11, R11, 0x1, R17 ;  /* 0x000000010b0b7824 */ /* 0x000fe200078e0211 */
[----:B------:R-:W-:Y:S01]  /*0530*/  ISETP.NE.U32.AND P0, PT, RZ, c[0x0][0x260], PT ;  /* 0x00009800ff007a0c */ /* 0x000fe20003f05070 */
[C---:B------:R-:W-:Y:S01]  /*0540*/  IMAD R3, R98.reuse, c[0x0][0x1ac], R3 ;  /* 0x00006b0062037a24 */ /* 0x040fe200078e0203 */
[C---:B------:R-:W-:Y:S01]  /*0550*/  IADD3.X R5, R15.reuse, R5, R12, P4, !PT ;  /* 0x000000050f057210 */ /* 0x040fe200027fe40c */
[----:B------:R-:W-:Y:S01]  /*0560*/  IMAD.WIDE.U32 R10, R98, c[0x0][0x1c8], R10 ;  /* 0x00007200620a7a25 */ /* 0x000fe200078e000a */
[----:B------:R-:W-:Y:S02]  /*0570*/  IADD3.X R6, R15, R7, R14, P5, !PT ;  /* 0x000000070f067210 */ /* 0x000fe40002ffe40e */
[----:B------:R-:W-:-:S02]  /*0580*/  LEA R92, P1, R90, c[0x0][0x248], 0x1 ;  /* 0x000092005a5c7a11 */ /* 0x000fc400078208ff */
[----:B------:R-:W-:Y:S02]  /*0590*/  LEA R91, P2, R89, c[0x0][0x308], 0x1 ;  /* 0x0000c200595b7a11 */ /* 0x000fe400078408ff */
[----:B------:R-:W-:Y:S02]  /*05a0*/  ISETP.NE.AND.EX P0, PT, RZ, c[0x0][0x264], PT, P0 ;  /* 0x00009900ff007a0c */ /* 0x000fe40003f05300 */
[----:B------:R-:W-:Y:S02]  /*05b0*/  IADD3 R87, P5, R13, R8, RZ ;  /* 0x000000080d577210 */ /* 0x000fe40007fbe0ff */
[----:B------:R-:W-:Y:S02]  /*05c0*/  IADD3 R0, R9, R3, RZ ;  /* 0x0000000309007210 */ /* 0x000fe40007ffe0ff */
[----:B------:R-:W-:Y:S01]  /*05d0*/  LEA.HI.X R90, R90, c[0x0][0x24c], R5, 0x1, P1 ;  /* 0x000093005a5a7a11 */ /* 0x000fe200008f0c05 */
[----:B------:R-:W-:Y:S01]  /*05e0*/  IMAD R5, R172, c[0x0][0x1c8], RZ ;  /* 0x00007200ac057a24 */ /* 0x000fe200078e02ff */
[----:B------:R-:W-:Y:S01]  /*05f0*/  LEA.HI.X R89, R89, c[0x0][0x30c], R6, 0x1, P2 ;  /* 0x0000c30059597a11 */ /* 0x000fe200010f0c06 */
[----:B------:R-:W-:Y:S01]  /*0600*/  CS2R R8, SRZ ;  /* 0x0000000000087805 */ /* 0x000fe2000001ff00 */
[----:B------:R-:W-:Y:S01]  /*0610*/  ISETP.NE.U32.AND P1, PT, RZ, c[0x0][0x328], PT ;  /* 0x0000ca00ff007a0c */ /* 0x000fe20003f25070 */
[----:B------:R-:W-:Y:S01]  /*0620*/  IMAD R5, R98, c[0x0][0x1cc], R5 ;  /* 0x0000730062057a24 */ /* 0x000fe200078e0205 */
[----:B------:R-:W-:-:S02]  /*0630*/  ISETP.NE.U32.AND P2, PT, RZ, c[0x0][0x348], PT ;  /* 0x0000d200ff007a0c */ /* 0x000fc40003f45070 */
[----:B------:R-:W-:Y:S01]  /*0640*/  IADD3.X R0, R15, R0, RZ, P5, !PT ;  /* 0x000000000f007210 */ /* 0x000fe20002ffe4ff */
[----:B------:R-:W-:Y:S01]  /*0650*/  IMAD.IADD R2, R11, 0x1, R5 ;  /* 0x000000010b027824 */ /* 0x000fe200078e0205 */
[C---:B------:R-:W-:Y:S02]  /*0660*/  LEA R88, P5, R87.reuse, c[0x0][0x228], 0x1 ;  /* 0x00008a0057587a11 */ /* 0x040fe400078a08ff */
[----:B------:R-:W-:Y:S02]  /*0670*/  ISETP.NE.AND.EX P1, PT, RZ, c[0x0][0x32c], PT, P1 ;  /* 0x0000cb00ff007a0c */ /* 0x000fe40003f25310 */
[----:B------:R-:W-:Y:S02]  /*0680*/  ISETP.NE.AND.EX P2, PT, RZ, c[0x0][0x34c], PT, P2 ;  /* 0x0000d300ff007a0c */ /* 0x000fe40003f45320 */
[----:B------:R-:W-:Y:S01]  /*0690*/  LEA.HI.X R87, R87, c[0x0][0x22c], R0, 0x1, P5 ;  /* 0x00008b0057577a11 */ /* 0x000fe200028f0c00 */
[----:B------:R-:W-:Y:S01]  /*06a0*/  @P0 IMAD R0, R99, c[0x0][0x164], R103 ;  /* 0x0000590063000a24 */ /* 0x000fe200078e0267 */
[----:B------:R-:W-:-:S02]  /*06b0*/  IADD3 R13, P4, R13, R10, RZ ;  /* 0x0000000a0d0d7210 */ /* 0x000fc40007f9e0ff */
[----:B------:R-:W-:Y:S01]  /*06c0*/  CS2R R10, SRZ ;  /* 0x00000000000a7805 */ /* 0x000fe2000001ff00 */
[----:B------:R-:W-:Y:S01]  /*06d0*/  @P0 IMAD R0, R0, c[0x0][0x174], RZ ;  /* 0x00005d0000000a24 */ /* 0x000fe200078e02ff */
[----:B------:R-:W-:Y:S01]  /*06e0*/  @P0 MOV R3, 0x8 ;  /* 0x0000000800030802 */ /* 0x000fe20000000f00 */
[----:B------:R-:W-:Y:S01]  /*06f0*/  IMAD.X R2, R15, 0x1, R2, P4 ;  /* 0x000000010f027824 */ /* 0x000fe200020e0602 */
[----:B------:R-:W-:Y:S01]  /*0700*/  LEA R85, P6, R13, c[0x0][0x230], 0x1 ;  /* 0x00008c000d557a11 */ /* 0x000fe200078c08ff */
        /* <DEDUP_REMOVED lines=13> */
[C---:B0-----:R-:W-:Y:S01]  /*07e0*/  IMAD.SHL.U32 R75, R94.reuse, 0x8, RZ ;  /* 0x000000085e4b7824 */ /* 0x041fe200078e00ff */
[C---:B------:R-:W-:Y:S02]  /*07f0*/  LOP3.LUT R171, R94.reuse, 0x1f, RZ, 0xc0, !PT ;  /* 0x0000001f5eab7812 */ /* 0x040fe400078ec0ff */
[----:B------:R-:W-:Y:S02]  /*0800*/  LEA.HI.SX32 R77, R94, R94, 0x1b ;  /* 0x0000005e5e4d7211 */ /* 0x000fe400078fdaff */
[C---:B------:R-:W-:Y:S02]  /*0810*/  LOP3.LUT R7, R75.reuse, 0xffffff00, RZ, 0xc0, !PT ;  /* 0xffffff004b077812 */ /* 0x040fe400078ec0ff */
[----:B------:R-:W-:Y:S02]  /*0820*/  LEA.HI.SX32 R75, R75, R75, 0x1b ;  /* 0x0000004b4b4b7211 */ /* 0x000fe400078fdaff */
        /* <DEDUP_REMOVED lines=9> */
.L_x_7214:
[----:B------:R-:W-:Y:S01]  /*08c0*/  IADD3 R169, -R79, c[0x0][0x174], RZ ;  /* 0x00005d004fa97a10 */ /* 0x000fe20007ffe1ff */
[----:B------:R-:W-:Y:S01]  /*08d0*/  BAR.SYNC.DEFER_BLOCKING 0x0 ;  /* 0x0000000000007b1d */ /* 0x000fe20000010000 */
[----:B0-----:R-:W-:Y:S02]  /*08e0*/  LEA R2, P3, R6, R95, 0x1 ;  /* 0x0000005f06027211 */ /* 0x001fe400078608ff */
        /* <DEDUP_REMOVED lines=29> */
[CC--:B------:R-:W-:Y:S02]  /*0ac0*/  LEA.HI.SX32 R72, R83.reuse, R83.reuse, 0x1b ;  /* 0x0000005353487211 */ /* 0x0c0fe400078fdaff */
[-C--:B------:R-:W-:Y:S02]  /*0ad0*/  LEA.HI.SX32 R18, R18, R83.reuse, 0x1b ;  /* 0x0000005312127211 */ /* 0x080fe400078fdaff */
[-C--:B------:R-:W-:Y:S01]  /*0ae0*/  LEA.HI.SX32 R20, R20, R83.reuse, 0x1b ;  /* 0x0000005314147211 */ /* 0x080fe200078fdaff */
[----:B------:R-:W-:Y:S01]  /*0af0*/  IMAD.SHL.U32 R72, R72, 0x2, RZ ;  /* 0x0000000248487824 */ /* 0x000fe200078e00ff */
[----:B0-----:R-:W-:Y:S02]  /*0b00*/  IADD3 R2, R83, 0x60, RZ ;  /* 0x0000006053027810 */ /* 0x001fe40007ffe0ff */
[----:B------:R-:W-:Y:S01]  /*0b10*/  SHF.L.U32 R71, R18, 0x1, RZ ;  /* 0x0000000112477819 */ /* 0x000fe200000006ff */
[----:B------:R-:W-:Y:S01]  /*0b20*/  IMAD.SHL.U32 R70, R20, 0x2, RZ ;  /* 0x0000000214467824 */ /* 0x000fe200078e00ff */
[----:B------:R-:W-:-:S02]  /*0b30*/  LEA.HI.SX32 R2, R2, R83, 0x1b ;  /* 0x0000005302027211 */ /* 0x000fc400078fdaff */
[C---:B------:R-:W-:Y:S02]  /*0b40*/  IADD3 R18, R83.reuse, 0x80, RZ ;  /* 0x0000008053127810 */ /* 0x040fe40007ffe0ff */
[C---:B------:R-:W-:Y:S02]  /*0b50*/  IADD3 R20, R83.reuse, 0xa0, RZ ;  /* 0x000000a053147810 */ /* 0x040fe40007ffe0ff */
[C---:B------:R-:W-:Y:S02]  /*0b60*/  IADD3 R22, R83.reuse, 0xc0, RZ ;  /* 0x000000c053167810 */ /* 0x040fe40007ffe0ff */
[----:B------:R-:W-:Y:S02]  /*0b70*/  SHF.L.U32 R69, R2, 0x1, RZ ;  /* 0x0000000102457819 */ /* 0x000fe400000006ff */
[----:B------:R-:W-:Y:S02]  /*0b80*/  IADD3 R2, R83, 0xe0, RZ ;  /* 0x000000e053027810 */ /* 0x000fe40007ffe0ff */
[----:B------:R-:W-:-:S02]  /*0b90*/  LEA.HI.SX32 R18, R18, R83, 0x1b ;  /* 0x0000005312127211 */ /* 0x000fc400078fdaff */
[-C--:B------:R-:W-:Y:S02]  /*0ba0*/  LEA.HI.SX32 R20, R20, R83.reuse, 0x1b ;  /* 0x0000005314147211 */ /* 0x080fe400078fdaff */
[-C--:B------:R-:W-:Y:S01]  /*0bb0*/  LEA.HI.SX32 R22, R22, R83.reuse, 0x1b ;  /* 0x0000005316167211 */ /* 0x080fe200078fdaff */
[----:B------:R-:W-:Y:S01]  /*0bc0*/  IMAD.SHL.U32 R68, R18, 0x2, RZ ;  /* 0x0000000212447824 */ /* 0x000fe200078e00ff */
[----:B------:R-:W-:Y:S02]  /*0bd0*/  LEA.HI.SX32 R2, R2, R83, 0x1b ;  /* 0x0000005302027211 */ /* 0x000fe400078fdaff */
[----:B------:R-:W-:Y:S01]  /*0be0*/  SHF.L.U32 R67, R20, 0x1, RZ ;  /* 0x0000000114437819 */ /* 0x000fe200000006ff */
[----:B------:R-:W-:Y:S01]  /*0bf0*/  IMAD.SHL.U32 R66, R22, 0x2, RZ ;  /* 0x0000000216427824 */ /* 0x000fe200078e00ff */
[----:B------:R-:W-:Y:S01]  /*0c00*/  SHF.L.U32 R65, R6, 0x1, RZ ;  /* 0x0000000106417819 */ /* 0x000fe200000006ff */
[----:B------:R-:W-:Y:S01]  /*0c10*/  IMAD.SHL.U32 R64, R2, 0x2, RZ ;  /* 0x0000000202407824 */ /* 0x000fe200078e00ff */
[----:B------:R-:W-:-:S02]  /*0c20*/  ISETP.GE.AND P6, PT, R6, R73, PT ;  /* 0x000000490600720c */ /* 0x000fc40003fc6270 */
[----:B------:R-:W-:Y:S02]  /*0c30*/  SHF.L.U64.HI R63, R6, 0x1, R7 ;  /* 0x00000001063f7819 */ /* 0x000fe40000010207 */
[----:B------:R-:W-:Y:S02]  /*0c40*/  IADD3 R2, P0, R92, R65, RZ ;  /* 0x000000415c027210 */ /* 0x000fe40007f1e0ff */
[-C--:B------:R-:W-:Y:S02]  /*0c50*/  ISETP.GE.AND P5, PT, R86, R73.reuse, PT ;  /* 0x000000495600720c */ /* 0x080fe40003fa6270 */
[-C--:B------:R-:W-:Y:S01]  /*0c60*/  ISETP.GE.AND P4, PT, R84, R73.reuse, PT ;  /* 0x000000495400720c */ /* 0x080fe20003f86270 */
[----:B------:R-:W-:Y:S01]  /*0c70*/  IMAD.X R3, R90, 0x1, R63, P0 ;  /* 0x000000015a037824 */ /* 0x000fe200000e063f */
[-C--:B------:R-:W-:Y:S02]  /*0c80*/  ISETP.GE.AND P3, PT, R82, R73.reuse, PT ;  /* 0x000000495200720c */ /* 0x080fe40003f66270 */
[----:B------:R-:W-:-:S02]  /*0c90*/  ISETP.GE.AND P2, PT, R80, R73, PT ;  /* 0x000000495000720c */ /* 0x000fc40003f46270 */
[-C--:B------:R-:W-:Y:S02]  /*0ca0*/  ISETP.GE.AND P1, PT, R78, R73.reuse, PT ;  /* 0x000000494e00720c */ /* 0x080fe40003f26270 */
[----:B------:R-:W-:Y:S02]  /*0cb0*/  ISETP.GE.AND P0, PT, R76, R73, PT ;  /* 0x000000494c00720c */ /* 0x000fe40003f06270 */
[----:B------:R-:W-:Y:S01]  /*0cc0*/  PRMT R23, RZ, 0x7610, R23 ;  /* 0x00007610ff177816 */ /* 0x000fe20000000017 */
[----:B--2---:R0:W-:Y:S04]  /*0cd0*/  STS.U16 [R72], R5 ;  /* 0x0000000548007388 */ /* 0x0041e80000000400 */
[----:B-1-3--:R1:W-:Y:S04]  /*0ce0*/  STS.U16 [R71+0x40], R0 ;  /* 0x0000400047007388 */ /* 0x00a3e80000000400 */
[----:B----4-:R2:W-:Y:S01]  /*0cf0*/  STS.U16 [R70+0x80], R15 ;  /* 0x0000800f46007388 */ /* 0x0105e20000000400 */
[----:B0-----:R-:W-:-:S02]  /*0d00*/  PRMT R5, RZ, 0x7610, R5 ;  /* 0x00007610ff057816 */ /* 0x001fc40000000005 */
[----:B-1----:R-:W-:-:S04]  /*0d10*/  SHF.L.U32 R0, R83, 0x3, RZ ;  /* 0x0000000353007819 */ /* 0x002fc800000006ff */
[----:B------:R-:W-:Y:S02]  /*0d20*/  LEA.HI.SX32 R0, R0, R0, 0x1b ;  /* 0x0000000000007211 */ /* 0x000fe400078fdaff */
[----:B--2---:R-:W-:Y:S01]  /*0d30*/  PRMT R15, RZ, 0x7610, R15 ;  /* 0x00007610ff0f7816 */ /* 0x004fe2000000000f */
[----:B------:R0:W-:Y:S01]  /*0d40*/  STS.U16 [R69+0xc0], R14 ;  /* 0x0000c00e45007388 */ /* 0x0001e20000000400 */
[----:B------:R-:W-:-:S03]  /*0d50*/  SHF.L.U32 R62, R0, 0x1, RZ ;  /* 0x00000001003e7819 */ /* 0x000fc600000006ff */
[----:B------:R-:W-:Y:S04]  /*0d60*/  STS.U16 [R68+0x100], R17 ;  /* 0x0001001144007388 */ /* 0x000fe80000000400 */
[----:B------:R1:W-:Y:S01]  /*0d70*/  STS.U16 [R67+0x140], R16 ;  /* 0x0001401043007388 */ /* 0x0003e20000000400 */
[----:B0-----:R-:W-:-:S03]  /*0d80*/  PRMT R14, RZ, 0x7610, R14 ;  /* 0x00007610ff0e7816 */ /* 0x001fc6000000000e */
[----:B------:R0:W-:Y:S04]  /*0d90*/  STS.U16 [R66+0x180], R19 ;  /* 0x0001801342007388 */ /* 0x0001e80000000400 */
[----:B------:R-:W-:Y:S01]  /*0da0*/  STS.U16 [R64+0x1c0], R21 ;  /* 0x0001c01540007388 */ /* 0x000fe20000000400 */
        /* <DEDUP_REMOVED lines=13> */
[----:B0-----:R-:W-:Y:S01]  /*0e80*/  PRMT R19, RZ, 0x7610, R19 ;  /* 0x00007610ff137816 */ /* 0x001fe20000000013 */
        /* <DEDUP_REMOVED lines=56> */
[----:B------:R-:W-:Y:S01]  /*1210*/  IMAD R22, R173, c[0x0][0x200], RZ ;  /* 0x00008000ad167a24 */ /* 0x000fe200078e02ff */
[----:B------:R-:W-:Y:S01]  /*1220*/  IADD3 R54, R79, -c[0x0][0x174], RZ ;  /* 0x80005d004f367a10 */ /* 0x000fe20007ffe0ff */
[----:B------:R-:W-:-:S04]  /*1230*/  IMAD.WIDE.U32 R2, R99, c[0x0][0x1f0], RZ ;  /* 0x00007c0063027a25 */ /* 0x000fc800078e00ff */
[C---:B------:R-:W-:Y:S02]  /*1240*/  IMAD R41, R99.reuse, c[0x0][0x1f4], R0 ;  /* 0x00007d0063297a24 */ /* 0x040fe400078e0200 */
[C---:B------:R-:W-:Y:S02]  /*1250*/  IMAD.WIDE.U32 R24, R99.reuse, c[0x0][0x200], RZ ;  /* 0x0000800063187a25 */ /* 0x040fe400078e00ff */
[----:B--2---:R-:W-:Y:S02]  /*1260*/  @!P0 MOV R27, R5 ;  /* 0x00000005001b8202 */ /* 0x004fe40000000f00 */
[----:B------:R-:W-:Y:S02]  /*1270*/  IMAD R43, R99, c[0x0][0x204], R22 ;  /* 0x00008100632b7a24 */ /* 0x000fe400078e0216 */
[--C-:B------:R-:W-:Y:S02]  /*1280*/  @!P0 IMAD.MOV.U32 R26, RZ, RZ, R4.reuse ;  /* 0x000000ffff1a8224 */ /* 0x100fe400078e0004 */
[----:B------:R-:W-:Y:S01]  /*1290*/  IMAD.IADD R3, R3, 0x1, R41 ;  /* 0x0000000103037824 */ /* 0x000fe200078e0229 */
[----:B------:R-:W-:Y:S01]  /*12a0*/  IADD3 R29, R25, R43, RZ ;  /* 0x0000002b191d7210 */ /* 0x000fe20007ffe0ff */
[----:B-1----:R-:W-:-:S04]  /*12b0*/  @!P0 IMAD.WIDE.U32 R22, R99, c[0x0][0x1f0], R4 ;  /* 0x00007c0063168a25 */ /* 0x002fc800078e0004 */
[----:B------:R-:W-:-:S04]  /*12c0*/  @!P0 IMAD.WIDE.U32 R26, R99, c[0x0][0x200], R26 ;  /* 0x00008000631a8a25 */ /* 0x000fc800078e001a */
[----:B------:R-:W-:Y:S01]  /*12d0*/  IMAD.MOV.U32 R28, RZ, RZ, R24 ;  /* 0x000000ffff1c7224 */ /* 0x000fe200078e0018 */
[----:B------:R-:W-:Y:S01]  /*12e0*/  @!P0 IADD3 R27, R43, R27, RZ ;  /* 0x0000001b2b1b8210 */ /* 0x000fe20007ffe0ff */
[----:B------:R-:W-:Y:S02]  /*12f0*/  IMAD R0, R102, c[0x0][0x1f8], RZ ;  /* 0x00007e0066007a24 */ /* 0x000fe400078e02ff */
[----:B------:R-:W-:Y:S02]  /*1300*/  IMAD R54, R54, -0x100, RZ ;  /* 0xffffff0036367824 */ /* 0x000fe400078e02ff */
[----:B------:R-:W-:-:S04]  /*1310*/  IMAD.WIDE.U32 R24, R103, c[0x0][0x1f8], R2 ;  /* 0x00007e0067187a25 */ /* 0x000fc800078e0002 */
[----:B------:R-:W-:Y:S01]  /*1320*/  @!P0 IMAD.IADD R23, R41, 0x1, R23 ;  /* 0x0000000129178824 */ /* 0x000fe200078e0217 */
[----:B------:R-:W-:Y:S01]  /*1330*/  IADD3 R38, P1, R54, R24, RZ ;  /* 0x0000001836267210 */ /* 0x000fe20007f3e0ff */
[C---:B------:R-:W-:Y:S01]  /*1340*/  IMAD R43, R103.reuse, c[0x0][0x1fc], R0 ;  /* 0x00007f00672b7a24 */ /* 0x040fe200078e0200 */
[----:B------:R-:W-:Y:S01]  /*1350*/  SHF.R.S32.HI R0, RZ, 0x1f, R54 ;  /* 0x0000001fff007819 */ /* 0x000fe20000011436 */
[----:B------:R-:W-:-:S03]  /*1360*/  @!P0 IMAD.WIDE.U32 R2, R103, c[0x0][0x1f8], R22 ;  /* 0x00007e0067028a25 */ /* 0x000fc600078e0016 */
[----:B------:R-:W-:Y:S01]  /*1370*/  IADD3.X R25, R0, R43, R25, P1, !PT ;  /* 0x0000002b00197210 */ /* 0x000fe20000ffe419 */
[----:B------:R-:W-:Y:S01]  /*1380*/  IMAD R36, R102, c[0x0][0x208], RZ ;  /* 0x0000820066247a24 */ /* 0x000fe200078e02ff */
[----:B------:R-:W-:Y:S01]  /*1390*/  @!P0 IADD3 R42, P1, R6, R2, RZ ;  /* 0x00000002062a8210 */ /* 0x000fe20007f3e0ff */
[----:B------:R-:W-:-:S03]  /*13a0*/  IMAD.WIDE.U32 R28, R103, c[0x0][0x208], R28 ;  /* 0x00008200671c7a25 */ /* 0x000fc600078e001c */
[----:B------:R-:W-:Y:S01]  /*13b0*/  @!P0 IADD3.X R43, R7, R3, R43, P1, !PT ;  /* 0x00000003072b8210 */ /* 0x000fe20000ffe42b */
[C---:B------:R-:W-:Y:S01]  /*13c0*/  IMAD R45, R103.reuse, c[0x0][0x20c], R36 ;  /* 0x00008300672d7a24 */ /* 0x040fe200078e0224 */
[----:B------:R-:W-:Y:S01]  /*13d0*/  IADD3 R28, P2, R54, R28, RZ ;  /* 0x0000001c361c7210 */ /* 0x000fe20007f5e0ff */
[----:B------:R-:W-:Y:S01]  /*13e0*/  @!P0 IMAD.WIDE.U32 R22, R103, c[0x0][0x208], R26 ;  /* 0x0000820067168a25 */ /* 0x000fe200078e001a */
[----:B------:R-:W-:Y:S02]  /*13f0*/  LEA R27, P4, R6, c[0x0][0x258], 0x1 ;  /* 0x00009600061b7a11 */ /* 0x000fe400078808ff */
[----:B------:R-:W-:Y:S02]  /*1400*/  IADD3.X R29, R0, R45, R29, P2, !PT ;  /* 0x0000002d001d7210 */ /* 0x000fe400017fe41d */
[----:B------:R-:W-:Y:S02]  /*1410*/  LEA.HI.X R3, R6, c[0x0][0x25c], R7, 0x1, P4 ;  /* 0x0000970006037a11 */ /* 0x000fe400020f0c07 */
[----:B------:R-:W-:-:S02]  /*1420*/  LEA R26, P4, R28, R27, 0x1 ;  /* 0x0000001b1c1a7211 */ /* 0x000fc400078808ff */
[----:B------:R-:W-:Y:S02]  /*1430*/  @!P0 IADD3 R36, P3, R6, R22, RZ ;  /* 0x0000001606248210 */ /* 0x000fe40007f7e0ff */
[----:B------:R-:W-:Y:S02]  /*1440*/  LEA.HI.X R27, R28, R3, R29, 0x1, P4 ;  /* 0x000000031c1b7211 */ /* 0x000fe400020f0c1d */
[----:B------:R-:W-:Y:S02]  /*1450*/  LEA R41, P2, R6, c[0x0][0x268], 0x1 ;  /* 0x00009a0006297a11 */ /* 0x000fe400078408ff */
[----:B------:R-:W-:Y:S02]  /*1460*/  ISETP.GE.AND P6, PT, R86, R73, PT ;  /* 0x000000495600720c */ /* 0x000fe40003fc6270 */
[----:B------:R-:W-:Y:S02]  /*1470*/  @!P0 IADD3.X R23, R7, R23, R45, P3, !PT ;  /* 0x0000001707178210 */ /* 0x000fe40001ffe42d */
[----:B------:R-:W-:-:S02]  /*1480*/  @!P0 LEA R22, P3, R36, c[0x0][0x258], 0x1 ;  /* 0x0000960024168a11 */ /* 0x000fc400078608ff */
[----:B------:R-:W-:Y:S02]  /*1490*/  LEA.HI.X R40, R6, c[0x0][0x26c], R7, 0x1, P2 ;  /* 0x00009b0006287a11 */ /* 0x000fe400010f0c07 */
[----:B------:R-:W-:Y:S02]  /*14a0*/  LEA R24, P2, R38, R41, 0x1 ;  /* 0x0000002926187211 */ /* 0x000fe400078408ff */
[----:B------:R-:W-:Y:S02]  /*14b0*/  @!P0 LEA R2, P1, R42, c[0x0][0x268], 0x1 ;  /* 0x00009a002a028a11 */ /* 0x000fe400078208ff */
[----:B------:R-:W-:Y:S02]  /*14c0*/  @!P0 LEA.HI.X R23, R36, c[0x0][0x25c], R23, 0x1, P3 ;  /* 0x0000970024178a11 */ /* 0x000fe400018f0c17 */
[----:B------:R-:W-:Y:S02]  /*14d0*/  PRMT R36, RZ, 0x7610, R36 ;  /* 0x00007610ff247816 */ /* 0x000fe40000000024 */
[----:B------:R-:W-:-:S02]  /*14e0*/  LEA.HI.X R25, R38, R40, R25, 0x1, P2 ;  /* 0x0000002826197211 */ /* 0x000fc400010f0c19 */
[----:B------:R-:W-:Y:S02]  /*14f0*/  @!P0 LEA.HI.X R3, R42, c[0x0][0x26c], R43, 0x1, P1 ;  /* 0x00009b002a038a11 */ /* 0x000fe400008f0c2b */
[-C--:B------:R-:W-:Y:S02]  /*1500*/  ISETP.GE.AND P1, PT, R84, R73.reuse, PT ;  /* 0x000000495400720c */ /* 0x080fe40003f26270 */
[-C--:B------:R-:W-:Y:S02]  /*1510*/  ISETP.GE.AND P2, PT, R82, R73.reuse, PT ;  /* 0x000000495200720c */ /* 0x080fe40003f46270 */
[-C--:B------:R-:W-:Y:S02]  /*1520*/  ISETP.GE.AND P3, PT, R80, R73.reuse, PT ;  /* 0x000000495000720c */ /* 0x080fe40003f66270 */
[----:B------:R-:W-:Y:S02]  /*1530*/  PRMT R41, RZ, 0x7610, R41 ;  /* 0x00007610ff297816 */ /* 0x000fe40000000029 */
[----:B------:R-:W-:-:S02]  /*1540*/  ISETP.GE.AND P4, PT, R78, R73, PT ;  /* 0x000000494e00720c */ /* 0x000fc40003f86270 */
[----:B------:R-:W-:Y:S02]  /*1550*/  ISETP.GE.AND P5, PT, R76, R73, PT ;  /* 0x000000494c00720c */ /* 0x000fe40003fa6270 */
        /* <DEDUP_REMOVED lines=21> */
[----:B-1----:R-:W-:-:S03]  /*16b0*/  PRMT R39, RZ, 0x7610, R39 ;  /* 0x00007610ff277816 */ /* 0x002fc60000000027 */
        /* <DEDUP_REMOVED lines=17> */
[----:B---3--:R0:W-:Y:S04]  /*17d0*/  STS.U16 [R72], R41 ;  /* 0x0000002948007388 */ /* 0x0081e80000000400 */
        /* <DEDUP_REMOVED lines=10> */
[----:B------:R-:W3:Y:S04]  /*1880*/  LDS.U16 R36, [R62+0x4] ;  /* 0x000004003e247984 */ /* 0x000ee80000000400 */
[----:B------:R-:W-:Y:S04]  /*1890*/  LDS.U16 R37, [R62+0x6] ;  /* 0x000006003e257984 */ /* 0x000fe80000000400 */
[----:B------:R-:W-:Y:S04]  /*18a0*/  LDS.U16 R38, [R62+0x8] ;  /* 0x000008003e267984 */ /* 0x000fe80000000400 */
[----:B------:R-:W2:Y:S04]  /*18b0*/  LDS.U16 R39, [R62+0xa] ;  /* 0x00000a003e277984 */ /* 0x000ea80000000400 */
[----:B------:R-:W2:Y:S04]  /*18c0*/  LDS.U16 R2, [R62+0xc] ;  /* 0x00000c003e027984 */ /* 0x000ea80000000400 */
[----:B------:R-:W2:Y:S04]  /*18d0*/  LDS.U16 R3, [R62+0xe] ;  /* 0x00000e003e037984 */ /* 0x000ea80000000400 */
[----:B------:R-:W-:Y:S01]  /*18e0*/  BAR.SYNC.DEFER_BLOCKING 0x0 ;  /* 0x0000000000007b1d */ /* 0x000fe20000010000 */
[----:B0-----:R-:W-:-:S02]  /*18f0*/  PRMT R41, RZ, 0x7610, R41 ;  /* 0x00007610ff297816 */ /* 0x001fc40000000029 */
[----:B-1----:R-:W-:-:S03]  /*1900*/  PRMT R43, RZ, 0x7610, R43 ;  /* 0x00007610ff2b7816 */ /* 0x002fc6000000002b */
        /* <DEDUP_REMOVED lines=9> */
[----:B--2---:R-:W-:-:S02]  /*19a0*/  HADD2.F32 R46, -RZ, R24.H0_H0 ;  /* 0x20000018ff2e7230 */ /* 0x004fc40000004100 */
[----:B---3--:R-:W-:Y:S02]  /*19b0*/  HADD2.F32 R50, -RZ, R36.H0_H0 ;  /* 0x20000024ff327230 */ /* 0x008fe40000004100 */
[----:B------:R-:W-:Y:S01]  /*19c0*/  HADD2.F32 R105, -RZ, R39.H0_H0 ;  /* 0x20000027ff697230 */ /* 0x000fe20000004100 */
[----:B0-----:R-:W-:Y:S01]  /*19d0*/  FMUL.FTZ R22, R46, -1.4426950216293334961 ;  /* 0xbfb8aa3b2e167820 */ /* 0x001fe20000410000 */
[----:B------:R-:W-:Y:S01]  /*19e0*/  HADD2.F32 R107, -RZ, R2.H0_H0 ;  /* 0x20000002ff6b7230 */ /* 0x000fe20000004100 */
[----:B------:R-:W-:Y:S01]  /*19f0*/  FMUL.FTZ R24, R50, -1.4426950216293334961 ;  /* 0xbfb8aa3b32187820 */ /* 0x000fe20000410000 */
[----:B------:R-:W-:Y:S01]  /*1a00*/  HADD2.F32 R109, -RZ, R3.H0_H0 ;  /* 0x20000003ff6d7230 */ /* 0x000fe20000004100 */
[----:B------:R-:W-:Y:S01]  /*1a10*/  FMUL.FTZ R2, R105, -1.4426950216293334961 ;  /* 0xbfb8aa3b69027820 */ /* 0x000fe20000410000 */
[----:B------:R-:W-:Y:S01]  /*1a20*/  HADD2.F32 R48, -RZ, R25.H0_H0 ;  /* 0x20000019ff307230 */ /* 0x000fe20000004100 */
[----:B------:R-:W-:Y:S01]  /*1a30*/  MUFU.EX2 R22, R22 ;  /* 0x0000001600167308 */ /* 0x000fe20000000800 */
[----:B------:R-:W-:-:S07]  /*1a40*/  HADD2.F32 R51, -RZ, R37.H0_H0 ;  /* 0x20000025ff337230 */ /* 0x000fce0000004100 */
[----:B------:R-:W0:Y:S01]  /*1a50*/  MUFU.EX2 R24, R24 ;  /* 0x0000001800187308 */ /* 0x000e220000000800 */
[----:B------:R-:W-:-:S07]  /*1a60*/  FMUL.FTZ R23, R48, -1.4426950216293334961 ;  /* 0xbfb8aa3b30177820 */ /* 0x000fce0000410000 */
[----:B------:R-:W-:Y:S01]  /*1a70*/  MUFU.EX2 R52, R2 ;  /* 0x0000000200347308 */ /* 0x000fe20000000800 */
[----:B------:R-:W-:Y:S01]  /*1a80*/  HADD2.F32 R53, -RZ, R38.H0_H0 ;  /* 0x20000026ff357230 */ /* 0x000fe20000004100 */
[----:B------:R-:W-:Y:S02]  /*1a90*/  FMUL.FTZ R25, R51, -1.4426950216293334961 ;  /* 0xbfb8aa3b33197820 */ /* 0x000fe40000410000 */
[----:B-1----:R-:W-:-:S04]  /*1aa0*/  FMUL.FTZ R27, R107, -1.4426950216293334961 ;  /* 0xbfb8aa3b6b1b7820 */ /* 0x002fc80000410000 */
[----:B------:R-:W1:Y:S01]  /*1ab0*/  MUFU.EX2 R23, R23 ;  /* 0x0000001700177308 */ /* 0x000e620000000800 */
[----:B------:R-:W-:Y:S02]  /*1ac0*/  FMUL.FTZ R26, R53, -1.4426950216293334961 ;  /* 0xbfb8aa3b351a7820 */ /* 0x000fe40000410000 */
[----:B0-----:R-:W-:-:S05]  /*1ad0*/  FADD.FTZ R36, R24, 1 ;  /* 0x3f80000018247421 */ /* 0x001fca0000010000 */
[----:B------:R0:W2:Y:S02]  /*1ae0*/  MUFU.EX2 R37, R25 ;  /* 0x0000001900257308 */ /* 0x0000a40000000800 */
[----:B0-----:R-:W-:-:S06]  /*1af0*/  FADD.FTZ R25, R22, 1 ;  /* 0x3f80000016197421 */ /* 0x001fcc0000010000 */
[----:B------:R1:W-:Y:S08]  /*1b00*/  MUFU.EX2 R38, R26 ;  /* 0x0000001a00267308 */ /* 0x0003f00000000800 */
[----:B------:R-:W-:Y:S01]  /*1b10*/  MUFU.EX2 R106, R27 ;  /* 0x0000001b006a7308 */ /* 0x000fe20000000800 */
[----:B-1----:R-:W-:-:S07]  /*1b20*/  FADD.FTZ R26, R23, 1 ;  /* 0x3f800000171a7421 */ /* 0x002fce0000010000 */
[----:B------:R-:W-:Y:S01]  /*1b30*/  MUFU.RCP R27, R25 ;  /* 0x00000019001b7308 */ /* 0x000fe20000001000 */
[----:B--2---:R-:W-:Y:S02]  /*1b40*/  FADD.FTZ R37, R37, 1 ;  /* 0x3f80000025257421 */ /* 0x004fe40000010000 */
[----:B------:R-:W-:-:S05]  /*1b50*/  FMUL.FTZ R104, R109, -1.4426950216293334961 ;  /* 0xbfb8aa3b6d687820 */ /* 0x000fca0000410000 */
[----:B------:R-:W0:Y:S08]  /*1b60*/  MUFU.EX2 R111, R104 ;  /* 0x00000068006f7308 */ /* 0x000e300000000800 */
[----:B------:R-:W1:Y:S01]  /*1b70*/  MUFU.RCP R39, R26 ;  /* 0x0000001a00277308 */ /* 0x000e620000001000 */
[----:B------:R-:W-:Y:S02]  /*1b80*/  HADD2.F32 R32, -RZ, R32.H0_H0 ;  /* 0x20000020ff207230 */ /* 0x000fe40000004100 */
[----:B------:R-:W-:-:S02]  /*1b90*/  HADD2.F32 R29, -RZ, R29.H0_H0 ;  /* 0x2000001dff1d7230 */ /* 0x000fc40000004100 */
[----:B------:R-:W-:Y:S01]  /*1ba0*/  HADD2.F32 R28, -RZ, R28.H0_H0 ;  /* 0x2000001cff1c7230 */ /* 0x000fe20000004100 */
[----:B------:R-:W-:Y:S01]  /*1bb0*/  FADD.FTZ R52, R52, 1 ;  /* 0x3f80000034347421 */ /* 0x000fe20000010000 */
[----:B------:R-:W-:Y:S01]  /*1bc0*/  HADD2.F32 R31, -RZ, R31.H0_H0 ;  /* 0x2000001fff1f7230 */ /* 0x000fe20000004100 */
[----:B0-----:R-:W-:Y:S02]  /*1bd0*/  FADD.FTZ R111, R111, 1 ;  /* 0x3f8000006f6f7421 */ /* 0x001fe40000010000 */
[----:B------:R-:W-:Y:S01]  /*1be0*/  MUFU.RCP R108, R52 ;  /* 0x00000034006c7308 */ /* 0x000fe20000001000 */
[----:B------:R-:W-:Y:S02]  /*1bf0*/  HADD2.F32 R30, -RZ, R30.H0_H0 ;  /* 0x2000001eff1e7230 */ /* 0x000fe40000004100 */
[----:B------:R-:W-:Y:S02]  /*1c00*/  HADD2.F32 R33, -RZ, R33.H0_H0 ;  /* 0x20000021ff217230 */ /* 0x000fe40000004100 */
[----:B------:R-:W-:-:S02]  /*1c10*/  HADD2.F32 R34, -RZ, R34.H0_H0 ;  /* 0x20000022ff227230 */ /* 0x000fc40000004100 */
[----:B------:R-:W-:Y:S01]  /*1c20*/  HADD2.F32 R35, -RZ, R35.H0_H0 ;  /* 0x20000023ff237230 */ /* 0x000fe20000004100 */
[----:B------:R-:W-:Y:S01]  /*1c30*/  ISETP.NE.AND P6, PT, R94, RZ, PT ;  /* 0x000000ff5e00720c */ /* 0x000fe20003fc5270 */
[----:B----4-:R-:W-:Y:S04]  /*1c40*/  STS.U16 [R72], R45 ;  /* 0x0000002d48007388 */ /* 0x010fe80000000400 */
[----:B------:R0:W-:Y:S04]  /*1c50*/  STS.U16 [R71+0x40], R40 ;  /* 0x0000402847007388 */ /* 0x0001e80000000400 */
[----:B------:R-:W-:Y:S04]  /*1c60*/  STS.U16 [R70+0x80], R41 ;  /* 0x0000802946007388 */ /* 0x000fe80000000400 */
[----:B------:R-:W-:Y:S04]  /*1c70*/  STS.U16 [R69+0xc0], R42 ;  /* 0x0000c02a45007388 */ /* 0x000fe80000000400 */
[----:B------:R2:W-:Y:S04]  /*1c80*/  STS.U16 [R68+0x100], R43 ;  /* 0x0001002b44007388 */ /* 0x0005e80000000400 */
[----:B------:R-:W-:Y:S04]  /*1c90*/  STS.U16 [R67+0x140], R44 ;  /* 0x0001402c43007388 */ /* 0x000fe80000000400 */
[----:B------:R-:W-:Y:S04]  /*1ca0*/  STS.U16 [R66+0x180], R47 ;  /* 0x0001802f42007388 */ /* 0x000fe80000000400 */
[----:B------:R-:W-:Y:S01]  /*1cb0*/  STS.U16 [R64+0x1c0], R49 ;  /* 0x0001c03140007388 */ /* 0x000fe20000000400 */
[----:B------:R-:W-:-:S06]  /*1cc0*/  NOP ;  /* 0x0000000000007918 */ /* 0x000fcc0000000000 */
[----:B------:R-:W3:Y:S04]  /*1cd0*/  LDS.U16 R3, [R62+0x2] ;  /* 0x000002003e037984 */ /* 0x000ee80000000400 */
[----:B------:R-:W4:Y:S04]  /*1ce0*/  LDS.U16 R2, [R62] ;  /* 0x000000003e027984 */ /* 0x000f280000000400 */
[----:B------:R-:W1:Y:S04]  /*1cf0*/  LDS.U16 R24, [R62+0x8] ;  /* 0x000008003e187984 */ /* 0x000e680000000400 */
[----:B------:R-:W1:Y:S01]  /*1d00*/  LDS.U16 R23, [R62+0x6] ;  /* 0x000006003e177984 */ /* 0x000e620000000400 */
[----:B0-----:R-:W-:-:S03]  /*1d10*/  FADD.FTZ R40, R38, 1 ;  /* 0x3f80000026287421 */ /* 0x001fc60000010000 */
[----:B------:R-:W0:Y:S01]  /*1d20*/  LDS.U16 R22, [R62+0x4] ;  /* 0x000004003e167984 */ /* 0x000e220000000400 */
[----:B--2---:R4:W-:Y:S03]  /*1d30*/  MUFU.RCP R43, R36 ;  /* 0x00000024002b7308 */ /* 0x0049e60000001000 */
[----:B------:R-:W2:Y:S05]  /*1d40*/  LDS.U16 R25, [R62+0xa] ;  /* 0x00000a003e197984 */ /* 0x000eaa0000000400 */
[----:B------:R3:W-:Y:S02]  /*1d50*/  MUFU.RCP R42, R37 ;  /* 0x00000025002a7308 */ /* 0x0007e40000001000 */
[----:B---3--:R-:W-:Y:S01]  /*1d60*/  HADD2.F32 R38, -RZ, R3.H0_H0 ;  /* 0x20000003ff267230 */ /* 0x008fe20000004100 */
[----:B------:R-:W-:Y:S01]  /*1d70*/  FADD.FTZ R3, -R27, 1 ;  /* 0x3f8000001b037421 */ /* 0x000fe20000010100 */
[----:B----4-:R-:W-:-:S03]  /*1d80*/  HADD2.F32 R36, -RZ, R2.H0_H0 ;  /* 0x20000002ff247230 */ /* 0x010fc60000004100 */
[----:B------:R-:W-:Y:S01]  /*1d90*/  FFMA.FTZ R37, R46, R3, 1 ;  /* 0x3f8000002e257423 */ /* 0x000fe20000010003 */
[----:B------:R-:W3:Y:S01]  /*1da0*/  LDS.U16 R2, [R62+0xc] ;  /* 0x00000c003e027984 */ /* 0x000ee20000000400 */
[----:B------:R4:W0:Y:S03]  /*1db0*/  MUFU.RCP R104, R40 ;  /* 0x0000002800687308 */ /* 0x0008260000001000 */
[----:B------:R-:W2:Y:S01]  /*1dc0*/  LDS.U16 R3, [R62+0xe] ;  /* 0x00000e003e037984 */ /* 0x000ea20000000400 */
[----:B------:R-:W-:Y:S01]  /*1dd0*/  FADD.FTZ R47, R106, 1 ;  /* 0x3f8000006a2f7421 */ /* 0x000fe20000010000 */
[----:B-1----:R-:W-:-:S03]  /*1de0*/  HADD2.F32 R45, -RZ, R24.H0_H0 ;  /* 0x20000018ff2d7230 */ /* 0x002fc60000004100 */
[----:B------:R1:W2:Y:S01]  /*1df0*/  MUFU.RCP R110, R47 ;  /* 0x0000002f006e7308 */ /* 0x0002a20000001000 */
[----:B------:R-:W-:Y:S02]  /*1e00*/  FADD.FTZ R41, -R39, 1 ;  /* 0x3f80000027297421 */ /* 0x000fe40000010100 */
[----:B----4-:R-:W-:Y:S02]  /*1e10*/  FMUL.FTZ R40, R29, R38 ;  /* 0x000000261d287220 */ /* 0x010fe40000410000 */
[----:B0-----:R-:W-:Y:S02]  /*1e20*/  FADD.FTZ R106, -R104, 1 ;  /* 0x3f800000686a7421 */ /* 0x001fe40000010100 */
[----:B-1----:R-:W-:Y:S02]  /*1e30*/  FMUL.FTZ R47, R32, R45 ;  /* 0x0000002d202f7220 */ /* 0x002fe40000410000 */
[----:B------:R-:W-:Y:S02]  /*1e40*/  FFMA.FTZ R106, R53, R106, 1 ;  /* 0x3f800000356a7423 */ /* 0x000fe4000001006a */
[----:B------:R-:W-:Y:S01]  /*1e50*/  FMUL.FTZ R47, R104, R47 ;  /* 0x0000002f682f7220 */ /* 0x000fe20000410000 */
[----:B------:R-:W-:Y:S01]  /*1e60*/  HADD2.F32 R44, -RZ, R23.H0_H0 ;  /* 0x20000017ff2c7230 */ /* 0x000fe20000004100 */
[----:B------:R-:W-:-:S02]  /*1e70*/  FFMA.FTZ R41, R48, R41, 1 ;  /* 0x3f80000030297423 */ /* 0x000fc40000010029 */
[----:B------:R-:W-:Y:S02]  /*1e80*/  FMUL.FTZ R40, R39, R40 ;  /* 0x0000002827287220 */ /* 0x000fe40000410000 */
[----:B------:R-:W-:Y:S02]  /*1e90*/  FMUL.FTZ R26, R28, R36 ;  /* 0x000000241c1a7220 */ /* 0x000fe40000410000 */
[----:B------:R-:W-:Y:S02]  /*1ea0*/  FMUL.FTZ R47, R47, R106 ;  /* 0x0000006a2f2f7220 */ /* 0x000fe40000410000 */
[----:B------:R0:W1:Y:S01]  /*1eb0*/  MUFU.RCP R106, R111 ;  /* 0x0000006f006a7308 */ /* 0x0000620000001000 */
[----:B------:R-:W-:Y:S01]  /*1ec0*/  FMUL.FTZ R41, R40, R41 ;  /* 0x0000002928297220 */ /* 0x000fe20000410000 */
[----:B------:R-:W-:Y:S01]  /*1ed0*/  HADD2.F32 R40, -RZ, R22.H0_H0 ;  /* 0x20000016ff287230 */ /* 0x000fe20000004100 */
[----:B------:R-:W-:Y:S02]  /*1ee0*/  FMUL.FTZ R26, R27, R26 ;  /* 0x0000001a1b1a7220 */ /* 0x000fe40000410000 */
[----:B------:R-:W-:-:S02]  /*1ef0*/  FADD.FTZ R52, -R42, 1 ;  /* 0x3f8000002a347421 */ /* 0x000fc40000010100 */
[----:B------:R-:W-:Y:S02]  /*1f00*/  FMUL.FTZ R23, R31, R44 ;  /* 0x0000002c1f177220 */ /* 0x000fe40000410000 */
[----:B------:R-:W-:Y:S02]  /*1f10*/  FMUL.FTZ R26, R26, R37 ;  /* 0x000000251a1a7220 */ /* 0x000fe40000410000 */
[----:B------:R-:W-:Y:S02]  /*1f20*/  FFMA.FTZ R52, R51, R52, 1 ;  /* 0x3f80000033347423 */ /* 0x000fe40000010034 */
[----:B------:R-:W-:Y:S02]  /*1f30*/  FMUL.FTZ R23, R42, R23 ;  /* 0x000000172a177220 */ /* 0x000fe40000410000 */
[----:B------:R-:W-:Y:S02]  /*1f40*/  FADD.FTZ R37, -R43, 1 ;  /* 0x3f8000002b257421 */ /* 0x000fe40000010100 */
[----:B------:R-:W-:Y:S01]  /*1f50*/  FMUL.FTZ R22, R30, R40 ;  /* 0x000000281e167220 */ /* 0x000fe20000410000 */
[----:B--2---:R-:W-:Y:S01]  /*1f60*/  HADD2.F32 R49, -RZ, R25.H0_H0 ;  /* 0x20000019ff317230 */ /* 0x004fe20000004100 */
[----:B------:R-:W-:Y:S01]  /*1f70*/  FMUL.FTZ R23, R23, R52 ;  /* 0x0000003417177220 */ /* 0x000fe20000410000 */
[----:B---3--:R-:W-:Y:S01]  /*1f80*/  HADD2.F32 R52, -RZ, R2.H0_H0 ;  /* 0x20000002ff347230 */ /* 0x008fe20000004100 */
[----:B------:R-:W-:Y:S01]  /*1f90*/  FFMA.FTZ R37, R50, R37, 1 ;  /* 0x3f80000032257423 */ /* 0x000fe20000010025 */
[----:B0-----:R-:W-:Y:S01]  /*1fa0*/  HADD2.F32 R111, -RZ, R3.H0_H0 ;  /* 0x20000003ff6f7230 */ /* 0x001fe20000004100 */
[----:B------:R-:W-:-:S02]  /*1fb0*/  FMUL.FTZ R22, R43, R22 ;  /* 0x000000162b167220 */ /* 0x000fc40000410000 */
[----:B------:R-:W-:Y:S02]  /*1fc0*/  FADD.FTZ R24, -R108, 1 ;  /* 0x3f8000006c187421 */ /* 0x000fe40000010100 */
[----:B------:R-:W-:Y:S02]  /*1fd0*/  FMUL.FTZ R22, R22, R37 ;  /* 0x0000002516167220 */ /* 0x000fe40000410000 */
[----:B------:R-:W-:Y:S02]  /*1fe0*/  FMUL.FTZ R25, R33, R49 ;  /* 0x0000003121197220 */ /* 0x000fe40000410000 */
[----:B------:R-:W-:Y:S02]  /*1ff0*/  FADD.FTZ R2, -R110, 1 ;  /* 0x3f8000006e027421 */ /* 0x000fe40000010100 */
[----:B------:R-:W-:Y:S02]  /*2000*/  FMUL.FTZ R37, R34, R52 ;  /* 0x0000003422257220 */ /* 0x000fe40000410000 */
[----:B-1----:R-:W-:-:S02]  /*2010*/  FADD.FTZ R112, -R106, 1 ;  /* 0x3f8000006a707421 */ /* 0x002fc40000010100 */
[----:B------:R-:W-:Y:S02]  /*2020*/  FMUL.FTZ R3, R35, R111 ;  /* 0x0000006f23037220 */ /* 0x000fe40000410000 */
[----:B------:R-:W-:Y:S02]  /*2030*/  FFMA.FTZ R24, R105, R24, 1 ;  /* 0x3f80000069187423 */ /* 0x000fe40000010018 */
[----:B------:R-:W-:Y:S02]  /*2040*/  FMUL.FTZ R25, R108, R25 ;  /* 0x000000196c197220 */ /* 0x000fe40000410000 */
[----:B------:R-:W-:Y:S02]  /*2050*/  FFMA.FTZ R2, R107, R2, 1 ;  /* 0x3f8000006b027423 */ /* 0x000fe40000010002 */
[----:B------:R-:W-:Y:S02]  /*2060*/  FMUL.FTZ R37, R110, R37 ;  /* 0x000000256e257220 */ /* 0x000fe40000410000 */
[----:B------:R-:W-:-:S02]  /*2070*/  FFMA.FTZ R112, R109, R112, 1 ;  /* 0x3f8000006d707423 */ /* 0x000fc40000010070 */
[----:B------:R-:W-:Y:S02]  /*2080*/  FMUL.FTZ R3, R106, R3 ;  /* 0x000000036a037220 */ /* 0x000fe40000410000 */
[----:B------:R-:W-:Y:S02]  /*2090*/  FMUL.FTZ R24, R25, R24 ;  /* 0x0000001819187220 */ /* 0x000fe40000410000 */
[----:B------:R-:W-:Y:S02]  /*20a0*/  FMUL.FTZ R2, R37, R2 ;  /* 0x0000000225027220 */ /* 0x000fe40000410000 */
[----:B------:R-:W-:Y:S01]  /*20b0*/  FMUL.FTZ R3, R3, R112 ;  /* 0x0000007003037220 */ /* 0x000fe20000410000 */
[----:B------:R-:W-:Y:S01]  /*20c0*/  F2FP.PACK_AB R26, R41, R26 ;  /* 0x0000001a291a723e */ /* 0x000fe200000000ff */
[----:B------:R-:W-:Y:S01]  /*20d0*/  BAR.SYNC.DEFER_BLOCKING 0x0 ;  /* 0x0000000000007b1d */ /* 0x000fe20000010000 */
[----:B------:R-:W-:Y:S02]  /*20e0*/  F2FP.PACK_AB R22, R23, R22 ;  /* 0x000000161716723e */ /* 0x000fe400000000ff */
[----:B------:R-:W-:-:S02]  /*20f0*/  F2FP.PACK_AB R24, R24, R47 ;  /* 0x0000002f1818723e */ /* 0x000fc400000000ff */
[----:B------:R-:W-:Y:S02]  /*2100*/  F2FP.PACK_AB R2, R3, R2 ;  /* 0x000000020302723e */ /* 0x000fe400000000ff */
        /* <DEDUP_REMOVED lines=23> */
[----:B------:R-:W3:Y:S01]  /*2280*/  LDS R125, [0x210] ;  /* 0x00021000ff7d7984 */ /* 0x000ee20000000800 */
[----:B0-----:R-:W-:Y:S01]  /*2290*/  IMAD R22, R173, c[0x0][0x2e8], RZ ;  /* 0x0000ba00ad167a24 */ /* 0x001fe200078e02ff */
[----:B-1----:R-:W-:-:S03]  /*22a0*/  P2R R2, PR, RZ, 0x40 ;  /* 0x00000040ff027803 */ /* 0x002fc60000000000 */
[----:B------:R-:W-:-:S04]  /*22b0*/  IMAD.WIDE.U32 R2, R99, c[0x0][0x2e8], RZ ;  /* 0x0000ba0063027a25 */ /* 0x000fc800078e00ff */
[----:B------:R-:W-:Y:S01]  /*22c0*/  IMAD R127, R99, c[0x0][0x2ec], R22 ;  /* 0x0000bb00637f7a24 */ /* 0x000fe200078e0216 */
[----:B------:R-:W-:-:S04]  /*22d0*/  LEA R22, P0, R6, c[0x0][0x338], 0x1 ;  /* 0x0000ce0006167a11 */ /* 0x000fc800078008ff */
[----:B------:R-:W-:Y:S02]  /*22e0*/  IADD3 R3, R3, R127, RZ ;  /* 0x0000007f03037210 */ /* 0x000fe40007ffe0ff */
[----:B------:R-:W-:Y:S01]  /*22f0*/  LEA.HI.X R25, R6, c[0x0][0x33c], R7, 0x1, P0 ;  /* 0x0000cf0006197a11 */ /* 0x000fe200000f0c07 */
[----:B------:R-:W-:Y:S02]  /*2300*/  IMAD R24, R102, c[0x0][0x2f0], RZ ;  /* 0x0000bc0066187a24 */ /* 0x000fe400078e02ff */
[----:B------:R-:W-:-:S04]  /*2310*/  IMAD.WIDE.U32 R2, R103, c[0x0][0x2f0], R2 ;  /* 0x0000bc0067027a25 */ /* 0x000fc800078e0002 */
[----:B--2---:R-:W-:Y:S01]  /*2320*/  IMAD R37, R103, c[0x0][0x2f4], R24 ;  /* 0x0000bd0067257a24 */ /* 0x004fe200078e0218 */
[----:B------:R-:W-:Y:S02]  /*2330*/  IADD3 R23, P1, R54, R2, RZ ;  /* 0x0000000236177210 */ /* 0x000fe40007f3e0ff */
[----:B------:R-:W-:Y:S01]  /*2340*/  IADD3 R2, P2, R6, R4, RZ ;  /* 0x0000000406027210 */ /* 0x000fe20007f5e0ff */
[----:B------:R-:W-:Y:S01]  /*2350*/  BSSY B0, `(.L_x_7183) ;  /* 0x0000013000007945 */ /* 0x000fe20003800000 */
[----:B------:R-:W-:Y:S02]  /*2360*/  IADD3.X R24, R0, R37, R3, P1, !PT ;  /* 0x0000002500187210 */ /* 0x000fe40000ffe403 */
[----:B---3--:R-:W-:Y:S02]  /*2370*/  ISETP.GE.AND P0, PT, R6, R125, PT ;  /* 0x0000007d0600720c */ /* 0x008fe40003f06270 */
[C---:B------:R-:W-:Y:S01]  /*2380*/  LEA R22, P3, R23.reuse, R22, 0x1 ;  /* 0x0000001617167211 */ /* 0x040fe200078608ff */
[----:B------:R-:W-:Y:S01]  /*2390*/  FMUL.FTZ R37, R46, R27 ;  /* 0x0000001b2e257220 */ /* 0x000fe20000410000 */
[----:B------:R-:W-:Y:S01]  /*23a0*/  ISETP.GE.AND P1, PT, R84, R125, PT ;  /* 0x0000007d5400720c */ /* 0x000fe20003f26270 */
[----:B------:R-:W-:Y:S01]  /*23b0*/  FMUL.FTZ R48, R48, R39 ;  /* 0x0000002730307220 */ /* 0x000fe20000410000 */
[----:B------:R-:W-:Y:S01]  /*23c0*/  LEA.HI.X R23, R23, R25, R24, 0x1, P3 ;  /* 0x0000001917177211 */ /* 0x000fe200018f0c18 */
[----:B------:R-:W-:-:S06]  /*23d0*/  IMAD.X R3, R7, 0x1, R5, P2 ;  /* 0x0000000107037824 */ /* 0x000fcc00010e0605 */
        /* <DEDUP_REMOVED lines=10> */
.L_x_7184:
[----:B------:R-:W-:Y:S05]  /*2480*/  BSYNC B0 ;  /* 0x0000000000007941 */ /* 0x000fea0003800000 */
.L_x_7183:
[----:B------:R1:W-:Y:S01]  /*2490*/  @!P1 STG.E.U16 [R22.64+-0x180], R113 ;  /* 0xfffe807116009986 */ /* 0x0003e2000c101504 */
[-C--:B------:R-:W-:Y:S01]  /*24a0*/  ISETP.GE.AND P0, PT, R82, R125.reuse, PT ;  /* 0x0000007d5200720c */ /* 0x080fe20003f06270 */
[----:B------:R-:W-:Y:S01]  /*24b0*/  HADD2.F32 R21, -RZ, R21.H0_H0 ;  /* 0x20000015ff157230 */ /* 0x000fe20000004100 */
        /* <DEDUP_REMOVED lines=20> */
[----:B------:R-:W-:-:S02]  /*2600*/  FMUL.FTZ R108, R105, R108 ;  /* 0x0000006c696c7220 */ /* 0x000fc40000410000 */
[----:B------:R-:W-:Y:S01]  /*2610*/  FMUL.FTZ R107, R107, R110 ;  /* 0x0000006e6b6b7220 */ /* 0x000fe20000410000 */
[----:B------:R1:W-:Y:S01]  /*2620*/  @!P1 STG.E.U16 [R22.64+-0x80], R121 ;  /* 0xffff807916009986 */ /* 0x0003e2000c101504 */
[----:B------:R-:W-:Y:S02]  /*2630*/  FMUL.FTZ R106, R109, R106 ;  /* 0x0000006a6d6a7220 */ /* 0x000fe40000410000 */
[--C-:B-----5:R-:W-:Y:S01]  /*2640*/  FADD.FTZ R146, R21, R100.reuse ;  /* 0x0000006415927221 */ /* 0x120fe20000010000 */
[----:B------:R1:W-:Y:S01]  /*2650*/  @!P2 STG.E.U16 [R22.64+-0x1c0], R47 ;  /* 0xfffe402f1600a986 */ /* 0x0003e2000c101504 */
[--C-:B------:R-:W-:Y:S02]  /*2660*/  FADD.FTZ R131, R131, R100.reuse ;  /* 0x0000006483837221 */ /* 0x100fe40000010000 */
[--C-:B------:R-:W-:Y:S01]  /*2670*/  FADD.FTZ R144, R19, R100.reuse ;  /* 0x0000006413907221 */ /* 0x100fe20000010000 */
[----:B------:R1:W-:Y:S01]  /*2680*/  @!P3 STG.E.U16 [R22.64+-0x40], R123 ;  /* 0xffffc07b1600b986 */ /* 0x0003e2000c101504 */
        /* <DEDUP_REMOVED lines=13> */
[----:B------:R-:W-:Y:S05]  /*2760*/  @!P0 BRA `(.L_x_7185) ;  /* 0x000004f000008947 */ /* 0x000fea0003800000 */
[----:B-1----:R-:W-:Y:S01]  /*2770*/  BAR.SYNC.DEFER_BLOCKING 0x0 ;  /* 0x0000000000007b1d */ /* 0x002fe20000010000 */
[----:B------:R-:W-:Y:S01]  /*2780*/  FMUL.FTZ R36, R37, R36 ;  /* 0x0000002425247220 */ /* 0x000fe20000410000 */
[----:B------:R-:W-:Y:S01]  /*2790*/  LEA R19, P0, R6, c[0x0][0x270], 0x1 ;  /* 0x00009c0006137a11 */ /* 0x000fe200078008ff */
        /* <DEDUP_REMOVED lines=22> */
[----:B-1----:R-:W-:-:S03]  /*2900*/  IMAD.WIDE.U32 R14, R99, c[0x0][0x210], RZ ;  /* 0x00008400630e7a25 */ /* 0x002fc600078e00ff */
[----:B------:R-:W-:Y:S04]  /*2910*/  STS.U16 [R62+0xc], R52 ;  /* 0x00000c343e007388 */ /* 0x000fe80000000400 */
[----:B------:R1:W-:Y:S01]  /*2920*/  STS.U16 [R62+0xe], R18 ;  /* 0x00000e123e007388 */ /* 0x0003e20000000400 */
[----:B------:R-:W-:-:S06]  /*2930*/  NOP ;  /* 0x0000000000007918 */ /* 0x000fcc0000000000 */
[----:B------:R-:W-:Y:S01]  /*2940*/  LDS.U16 R21, [R72] ;  /* 0x0000000048157984 */ /* 0x000fe20000000400 */
[----:B--2---:R-:W-:-:S03]  /*2950*/  IMAD R16, R173, c[0x0][0x210], RZ ;  /* 0x00008400ad107a24 */ /* 0x004fc600078e02ff */
[----:B------:R-:W-:Y:S01]  /*2960*/  LDS.U16 R23, [R71+0x40] ;  /* 0x0000400047177984 */ /* 0x000fe20000000400 */
[----:B------:R-:W-:Y:S02]  /*2970*/  IMAD R17, R99, c[0x0][0x214], R16 ;  /* 0x0000850063117a24 */ /* 0x000fe400078e0210 */
[----:B------:R-:W-:Y:S01]  /*2980*/  IMAD R16, R102, c[0x0][0x218], RZ ;  /* 0x0000860066107a24 */ /* 0x000fe200078e02ff */
[----:B------:R-:W-:Y:S02]  /*2990*/  LDS.U16 R25, [R70+0x80] ;  /* 0x0000800046197984 */ /* 0x000fe40000000400 */
[----:B------:R-:W-:Y:S01]  /*29a0*/  IADD3 R15, R15, R17, RZ ;  /* 0x000000110f0f7210 */ /* 0x000fe20007ffe0ff */
[C---:B------:R-:W-:Y:S01]  /*29b0*/  IMAD R39, R103.reuse, c[0x0][0x21c], R16 ;  /* 0x0000870067277a24 */ /* 0x040fe200078e0210 */
[----:B0-----:R-:W-:Y:S01]  /*29c0*/  LDS.U16 R27, [R69+0xc0] ;  /* 0x0000c000451b7984 */ /* 0x001fe20000000400 */
[----:B------:R-:W-:Y:S02]  /*29d0*/  LEA.HI.X R16, R6, c[0x0][0x274], R7, 0x1, P0 ;  /* 0x00009d0006107a11 */ /* 0x000fe400000f0c07 */
[----:B------:R-:W-:Y:S01]  /*29e0*/  IMAD.WIDE.U32 R14, R103, c[0x0][0x218], R14 ;  /* 0x00008600670e7a25 */ /* 0x000fe200078e000e */
[----:B------:R-:W-:Y:S04]  /*29f0*/  LDS.U16 R29, [R68+0x100] ;  /* 0x00010000441d7984 */ /* 0x000fe80000000400 */
[----:B------:R-:W-:Y:S01]  /*2a00*/  LDS.U16 R31, [R67+0x140] ;  /* 0x00014000431f7984 */ /* 0x000fe20000000400 */
[----:B------:R-:W-:-:S03]  /*2a10*/  IADD3 R14, P1, R54, R14, RZ ;  /* 0x0000000e360e7210 */ /* 0x000fc60007f3e0ff */
[----:B------:R-:W-:Y:S01]  /*2a20*/  LDS.U16 R33, [R66+0x180] ;  /* 0x0001800042217984 */ /* 0x000fe20000000400 */
[----:B------:R-:W-:Y:S02]  /*2a30*/  IADD3.X R15, R0, R39, R15, P1, !PT ;  /* 0x00000027000f7210 */ /* 0x000fe40000ffe40f */
[C---:B-1----:R-:W-:Y:S01]  /*2a40*/  LEA R18, P1, R14.reuse, R19, 0x1 ;  /* 0x000000130e127211 */ /* 0x042fe200078208ff */
[----:B------:R-:W-:Y:S03]  /*2a50*/  LDS.U16 R35, [R64+0x1c0] ;  /* 0x0001c00040237984 */ /* 0x000fe60000000400 */
[----:B------:R-:W-:Y:S01]  /*2a60*/  LEA.HI.X R19, R14, R16, R15, 0x1, P1 ;  /* 0x000000100e137211 */ /* 0x000fe200008f0c0f */
        /* <DEDUP_REMOVED lines=17> */
.L_x_7187:
[----:B------:R-:W-:Y:S05]  /*2b80*/  BSYNC B0 ;  /* 0x0000000000007941 */ /* 0x000fea0003800000 */
.L_x_7186:
        /* <DEDUP_REMOVED lines=13> */
.L_x_7185:
[----:B-1----:R-:W-:Y:S01]  /*2c60*/  HADD2.F32 R14, -RZ, R167.H0_H0 ;  /* 0x200000a7ff0e7230 */ /* 0x002fe20000004100 */
[----:B------:R-:W-:Y:S01]  /*2c70*/  BAR.SYNC.DEFER_BLOCKING 0x0 ;  /* 0x0000000000007b1d */ /* 0x000fe20000010000 */
[----:B------:R-:W-:Y:S01]  /*2c80*/  HADD2.F32 R15, -RZ, R61.H0_H0 ;  /* 0x2000003dff0f7230 */ /* 0x000fe20000004100 */
[CC--:B------:R-:W-:Y:S01]  /*2c90*/  FMUL.FTZ R123, R138.reuse, R101.reuse ;  /* 0x000000658a7b7220 */ /* 0x0c0fe20000410000 */
[----:B0-----:R-:W-:Y:S01]  /*2ca0*/  HADD2.F32 R16, -RZ, R59.H0_H0 ;  /* 0x2000003bff107230 */ /* 0x001fe20000004100 */
[----:B------:R-:W-:Y:S01]  /*2cb0*/  FFMA.FTZ R97, R138, R14, R97 ;  /* 0x0000000e8a617223 */ /* 0x000fe20000010061 */
[----:B------:R-:W-:Y:S01]  /*2cc0*/  HADD2.F32 R14, -RZ, R60.H0_H0 ;  /* 0x2000003cff0e7230 */ /* 0x000fe20000004100 */
[C---:B------:R-:W-:Y:S01]  /*2cd0*/  FMUL.FTZ R122, R136.reuse, R101 ;  /* 0x00000065887a7220 */ /* 0x040fe20000410000 */
[----:B------:R-:W-:Y:S01]  /*2ce0*/  CS2R R114, SRZ ;  /* 0x0000000000727805 */ /* 0x000fe2000001ff00 */
[----:B------:R-:W-:Y:S01]  /*2cf0*/  FFMA.FTZ R15, R136, R15, R97 ;  /* 0x0000000f880f7223 */ /* 0x000fe20000010061 */
[----:B------:R-:W-:Y:S01]  /*2d00*/  HADD2.F32 R97, -RZ, R55.H0_H0 ;  /* 0x20000037ff617230 */ /* 0x000fe20000004100 */
[CC--:B------:R-:W-:Y:S01]  /*2d10*/  FMUL.FTZ R121, R134.reuse, R101.reuse ;  /* 0x0000006586797220 */ /* 0x0c0fe20000410000 */
        /* <DEDUP_REMOVED lines=11> */
[----:B------:R-:W-:-:S02]  /*2dd0*/  FMUL.FTZ R118, R128, R101 ;  /* 0x0000006580767220 */ /* 0x000fc40000410000 */
[----:B------:R-:W-:Y:S02]  /*2de0*/  FFMA.FTZ R15, R128, R16, R15 ;  /* 0x00000010800f7223 */ /* 0x000fe4000001000f */
[----:B------:R-:W-:Y:S02]  /*2df0*/  IMAD.MOV.U32 R16, RZ, RZ, c[0x0][0x16c] ;  /* 0x00005b00ff107624 */ /* 0x000fe400078e00ff */
[C---:B------:R-:W-:Y:S02]  /*2e00*/  FFMA.FTZ R15, R126.reuse, R14, R15 ;  /* 0x0000000e7e0f7223 */ /* 0x040fe4000001000f */
[----:B------:R-:W-:Y:S01]  /*2e10*/  FMUL.FTZ R117, R126, R101 ;  /* 0x000000657e757220 */ /* 0x000fe20000410000 */
[----:B------:R-:W-:Y:S01]  /*2e20*/  ISETP.GE.AND P0, PT, R16, 0x1, PT ;  /* 0x000000011000780c */ /* 0x000fe20003f06270 */
[C---:B------:R-:W-:Y:S02]  /*2e30*/  FFMA.FTZ R97, R124.reuse, R97, R15 ;  /* 0x000000617c617223 */ /* 0x040fe4000001000f */
[----:B------:R-:W-:-:S10]  /*2e40*/  FMUL.FTZ R116, R124, R101 ;  /* 0x000000657c747220 */ /* 0x000fd40000410000 */
[----:B------:R-:W-:Y:S05]  /*2e50*/  @!P0 BRA `(.L_x_7188) ;  /* 0x0000295000008947 */ /* 0x000fea0003800000 */
[----:B------:R-:W-:Y:S01]  /*2e60*/  MOV R16, R94 ;  /* 0x0000005e00107202 */ /* 0x000fe20000000f00 */
[----:B------:R-:W-:Y:S01]  /*2e70*/  IMAD R18, R173, c[0x0][0x298], RZ ;  /* 0x0000a600ad127a24 */ /* 0x000fe200078e02ff */
[----:B------:R-:W-:Y:S01]  /*2e80*/  IADD3 R106, R169, -0x1, RZ ;  /* 0xffffffffa96a7810 */ /* 0x000fe20007ffe0ff */
[----:B------:R-:W-:Y:S01]  /*2e90*/  IMAD.MOV.U32 R17, RZ, RZ, RZ ;  /* 0x000000ffff117224 */ /* 0x000fe200078e00ff */
[----:B------:R-:W-:Y:S01]  /*2ea0*/  HFMA2.MMA R115, -RZ, RZ, 0, 0 ;  /* 0x00000000ff737435 */ /* 0x000fe200000001ff */
[C---:B------:R-:W-:Y:S01]  /*2eb0*/  IMAD R19, R99.reuse, c[0x0][0x29c], R18 ;  /* 0x0000a70063137a24 */ /* 0x040fe200078e0212 */
[----:B------:R-:W-:Y:S01]  /*2ec0*/  CS2R R104, SRZ ;  /* 0x0000000000687805 */ /* 0x000fe2000001ff00 */
[----:B------:R-:W-:-:S04]  /*2ed0*/  IMAD.WIDE.U32 R14, R99, c[0x0][0x298], R16 ;  /* 0x0000a600630e7a25 */ /* 0x000fc800078e0010 */
[----:B------:R-:W-:Y:S01]  /*2ee0*/  IMAD R20, R173, c[0x0][0x2b8], RZ ;  /* 0x0000ae00ad147a24 */ /* 0x000fe200078e02ff */
[----:B------:R-:W-:Y:S01]  /*2ef0*/  IADD3 R15, R15, R19, RZ ;  /* 0x000000130f0f7210 */ /* 0x000fe20007ffe0ff */
[----:B------:R-:W-:-:S04]  /*2f00*/  IMAD.WIDE.U32 R16, R99, c[0x0][0x2b8], R16 ;  /* 0x0000ae0063107a25 */ /* 0x000fc800078e0010 */
[----:B------:R-:W-:Y:S01]  /*2f10*/  IMAD R21, R99, c[0x0][0x2bc], R20 ;  /* 0x0000af0063157a24 */ /* 0x000fe200078e0214 */
[----:B------:R-:W-:Y:S01]  /*2f20*/  LEA.HI R20, R106, R106, RZ, 0x1 ;  /* 0x0000006a6a147211 */ /* 0x000fe200078f08ff */
[----:B------:R-:W-:Y:S02]  /*2f30*/  IMAD R19, R172, c[0x0][0x2a0], RZ ;  /* 0x0000a800ac137a24 */ /* 0x000fe400078e02ff */
[----:B------:R-:W-:Y:S02]  /*2f40*/  IMAD.IADD R17, R17, 0x1, R21 ;  /* 0x0000000111117824 */ /* 0x000fe400078e0215 */
[C---:B------:R-:W-:Y:S02]  /*2f50*/  IMAD R21, R98.reuse, c[0x0][0x2a4], R19 ;  /* 0x0000a90062157a24 */ /* 0x040fe400078e0213 */
[----:B------:R-:W-:-:S04]  /*2f60*/  IMAD.WIDE.U32 R14, R98, c[0x0][0x2a0], R14 ;  /* 0x0000a800620e7a25 */ /* 0x000fc800078e000e */
[----:B------:R-:W-:Y:S01]  /*2f70*/  IMAD R23, R172, c[0x0][0x2c0], RZ ;  /* 0x0000b000ac177a24 */ /* 0x000fe200078e02ff */
[----:B------:R-:W-:Y:S01]  /*2f80*/  IADD3 R21, R15, R21, RZ ;  /* 0x000000150f157210 */ /* 0x000fe20007ffe0ff */
[----:B------:R-:W-:Y:S01]  /*2f90*/  IMAD.WIDE.U32 R18, R98, c[0x0][0x2c0], R16 ;  /* 0x0000b00062127a25 */ /* 0x000fe200078e0010 */
[----:B------:R-:W-:Y:S02]  /*2fa0*/  LEA R30, P0, R14, c[0x0][0x318], 0x2 ;  /* 0x0000c6000e1e7a11 */ /* 0x000fe400078010ff */
[----:B------:R-:W-:Y:S01]  /*2fb0*/  LOP3.LUT R15, R20, 0xfffffe, RZ, 0xc0, !PT ;  /* 0x00fffffe140f7812 */ /* 0x000fe200078ec0ff */
[----:B------:R-:W-:Y:S01]  /*2fc0*/  IMAD R23, R98, c[0x0][0x2c4], R23 ;  /* 0x0000b10062177a24 */ /* 0x000fe200078e0217 */
[----:B------:R-:W-:Y:S01]  /*2fd0*/  LEA.HI.X R31, R14, c[0x0][0x31c], R21, 0x2, P0 ;  /* 0x0000c7000e1f7a11 */ /* 0x000fe200000f1415 */
[----:B------:R-:W-:Y:S01]  /*2fe0*/  IMAD.MOV.U32 R107, RZ, RZ, RZ ;  /* 0x000000ffff6b7224 */ /* 0x000fe200078e00ff */
[----:B------:R-:W-:Y:S01]  /*2ff0*/  LEA R44, P2, R18, c[0x0][0x320], 0x2 ;  /* 0x0000c800122c7a11 */ /* 0x000fe200078410ff */
[----:B------:R-:W-:Y:S01]  /*3000*/  IMAD.IADD R17, R19, 0x1, R23 ;  /* 0x0000000113117824 */ /* 0x000fe200078e0217 */
[----:B------:R-:W-:Y:S01]  /*3010*/  IADD3 R14, P0, R4, R14, RZ ;  /* 0x0000000e040e7210 */ /* 0x000fe20007f1e0ff */
[----:B------:R-:W-:Y:S01]  /*3020*/  IMAD.WIDE R30, R54, 0x4, R30 ;  /* 0x00000004361e7825 */ /* 0x000fe200078e021e */
[----:B------:R-:W-:-:S02]  /*3030*/  IADD3 R16, P1, R4, R18, RZ ;  /* 0x0000001204107210 */ /* 0x000fc40007f3e0ff */
[----:B------:R-:W-:Y:S02]  /*3040*/  LEA.HI.X R45, R18, c[0x0][0x324], R17, 0x2, P2 ;  /* 0x0000c900122d7a11 */ /* 0x000fe400010f1411 */
[----:B------:R-:W-:Y:S02]  /*3050*/  IADD3 R18, P5, R30, -0x380, RZ ;  /* 0xfffffc801e127810 */ /* 0x000fe40007fbe0ff */
[----:B------:R-:W-:Y:S01]  /*3060*/  IADD3 R106, R106, -R15, RZ ;  /* 0x8000000f6a6a7210 */ /* 0x000fe20007ffe0ff */
[C---:B------:R-:W-:Y:S01]  /*3070*/  IMAD.X R15, R5.reuse, 0x1, R21, P0 ;  /* 0x00000001050f7824 */ /* 0x040fe200000e0615 */
[----:B------:R-:W-:Y:S01]  /*3080*/  IADD3.X R17, R5, R17, RZ, P1, !PT ;  /* 0x0000001105117210 */ /* 0x000fe20000ffe4ff */
[----:B------:R-:W-:Y:S01]  /*3090*/  IMAD.WIDE R44, R54, 0x4, R44 ;  /* 0x00000004362c7825 */ /* 0x000fe200078e022c */
[C---:B------:R-:W-:Y:S02]  /*30a0*/  IADD3 R20, P4, R30.reuse, -0x300, RZ ;  /* 0xfffffd001e147810 */ /* 0x040fe40007f9e0ff */
[----:B------:R-:W-:-:S02]  /*30b0*/  IADD3 R22, P3, R30, -0x280, RZ ;  /* 0xfffffd801e167810 */ /* 0x000fc40007f7e0ff */
[C---:B------:R-:W-:Y:S02]  /*30c0*/  IADD3 R24, P2, R30.reuse, -0x200, RZ ;  /* 0xfffffe001e187810 */ /* 0x040fe40007f5e0ff */
[C---:B------:R-:W-:Y:S02]  /*30d0*/  IADD3 R26, P1, R30.reuse, -0x180, RZ ;  /* 0xfffffe801e1a7810 */ /* 0x040fe40007f3e0ff */
[C---:B------:R-:W-:Y:S02]  /*30e0*/  IADD3 R28, P0, R30.reuse, -0x100, RZ ;  /* 0xffffff001e1c7810 */ /* 0x040fe40007f1e0ff */
[C---:B------:R-:W-:Y:S02]  /*30f0*/  IADD3.X R19, R31.reuse, -0x1, RZ, P5, !PT ;  /* 0xffffffff1f137810 */ /* 0x040fe40002ffe4ff */
[----:B------:R-:W-:Y:S02]  /*3100*/  IADD3 R30, P5, R30, -0x80, RZ ;  /* 0xffffff801e1e7810 */ /* 0x000fe40007fbe0ff */
[----:B------:R-:W-:-:S02]  /*3110*/  IADD3.X R21, R31, -0x1, RZ, P4, !PT ;  /* 0xffffffff1f157810 */ /* 0x000fc400027fe4ff */
[C---:B------:R-:W-:Y:S02]  /*3120*/  IADD3.X R23, R31.reuse, -0x1, RZ, P3, !PT ;  /* 0xffffffff1f177810 */ /* 0x040fe40001ffe4ff */
[C---:B------:R-:W-:Y:S02]  /*3130*/  IADD3.X R25, R31.reuse, -0x1, RZ, P2, !PT ;  /* 0xffffffff1f197810 */ /* 0x040fe400017fe4ff */
[C---:B------:R-:W-:Y:S02]  /*3140*/  IADD3.X R27, R31.reuse, -0x1, RZ, P1, !PT ;  /* 0xffffffff1f1b7810 */ /* 0x040fe40000ffe4ff */
[C---:B------:R-:W-:Y:S02]  /*3150*/  IADD3.X R29, R31.reuse, -0x1, RZ, P0, !PT ;  /* 0xffffffff1f1d7810 */ /* 0x040fe400007fe4ff */
[----:B------:R-:W-:Y:S02]  /*3160*/  IADD3.X R31, R31, -0x1, RZ, P5, !PT ;  /* 0xffffffff1f1f7810 */ /* 0x000fe40002ffe4ff */
[----:B------:R-:W-:-:S02]  /*3170*/  IADD3 R32, P5, R44, -0x380, RZ ;  /* 0xfffffc802c207810 */ /* 0x000fc40007fbe0ff */
[C---:B------:R-:W-:Y:S02]  /*3180*/  IADD3 R34, P4, R44.reuse, -0x300, RZ ;  /* 0xfffffd002c227810 */ /* 0x040fe40007f9e0ff */
[C---:B------:R-:W-:Y:S02]  /*3190*/  IADD3 R36, P3, R44.reuse, -0x280, RZ ;  /* 0xfffffd802c247810 */ /* 0x040fe40007f7e0ff */
[C---:B------:R-:W-:Y:S02]  /*31a0*/  IADD3 R38, P2, R44.reuse, -0x200, RZ ;  /* 0xfffffe002c267810 */ /* 0x040fe40007f5e0ff */
[C---:B------:R-:W-:Y:S02]  /*31b0*/  IADD3 R40, P1, R44.reuse, -0x180, RZ ;  /* 0xfffffe802c287810 */ /* 0x040fe40007f3e0ff */
[----:B------:R-:W-:Y:S02]  /*31c0*/  IADD3 R42, P0, R44, -0x100, RZ ;  /* 0xffffff002c2a7810 */ /* 0x000fe40007f1e0ff */
[----:B------:R-:W-:-:S02]  /*31d0*/  IADD3.X R33, R45, -0x1, RZ, P5, !PT ;  /* 0xffffffff2d217810 */ /* 0x000fc40002ffe4ff */
[----:B------:R-:W-:Y:S02]  /*31e0*/  IADD3 R44, P5, R44, -0x80, RZ ;  /* 0xffffff802c2c7810 */ /* 0x000fe40007fbe0ff */
[C---:B------:R-:W-:Y:S02]  /*31f0*/  IADD3.X R35, R45.reuse, -0x1, RZ, P4, !PT ;  /* 0xffffffff2d237810 */ /* 0x040fe400027fe4ff */
[C---:B------:R-:W-:Y:S02]  /*3200*/  IADD3.X R37, R45.reuse, -0x1, RZ, P3, !PT ;  /* 0xffffffff2d257810 */ /* 0x040fe40001ffe4ff */
[C---:B------:R-:W-:Y:S02]  /*3210*/  IADD3.X R39, R45.reuse, -0x1, RZ, P2, !PT ;  /* 0xffffffff2d277810 */ /* 0x040fe400017fe4ff */
[C---:B------:R-:W-:Y:S02]  /*3220*/  IADD3.X R41, R45.reuse, -0x1, RZ, P1, !PT ;  /* 0xffffffff2d297810 */ /* 0x040fe40000ffe4ff */
[----:B------:R-:W-:-:S02]  /*3230*/  IADD3.X R43, R45, -0x1, RZ, P0, !PT ;  /* 0xffffffff2d2b7810 */ /* 0x000fc400007fe4ff */
[----:B------:R-:W-:Y:S02]  /*3240*/  IADD3.X R45, R45, -0x1, RZ, P5, !PT ;  /* 0xffffffff2d2d7810 */ /* 0x000fe40002ffe4ff */
.L_x_7209:
[----:B------:R-:W-:Y:S01]  /*3250*/  SHF.R.S32.HI R52, RZ, 0x1f, R107 ;  /* 0x0000001fff347819 */ /* 0x000fe2000001146b */
[C---:B------:R-:W-:Y:S01]  /*3260*/  IMAD.WIDE.U32 R46, R107.reuse, c[0x0][0x1a0], R6 ;  /* 0x000068006b2e7a25 */ /* 0x040fe200078e0006 */
[----:B------:R-:W-:Y:S02]  /*3270*/  IADD3 R73, -R4, c[0x0][0x168], RZ ;  /* 0x00005a0004497a10 */ /* 0x000fe40007ffe1ff */
[----:B------:R-:W-:Y:S01]  /*3280*/  PRMT R53, RZ, 0x7610, R53 ;  /* 0x00007610ff357816 */ /* 0x000fe20000000035 */
[----:B------:R-:W-:Y:S01]  /*3290*/  IMAD R48, R52, c[0x0][0x1a0], RZ ;  /* 0x0000680034307a24 */ /* 0x000fe200078e02ff */
[-C--:B------:R-:W-:Y:S02]  /*32a0*/  ISETP.GE.AND P5, PT, R6, R73.reuse, PT ;  /* 0x000000490600720c */ /* 0x080fe40003fa6270 */
[----:B------:R-:W-:Y:S01]  /*32b0*/  ISETP.GE.AND P0, PT, R86, R73, PT ;  /* 0x000000495600720c */ /* 0x000fe20003f06270 */
[----:B------:R-:W-:Y:S01]  /*32c0*/  IMAD R49, R107, c[0x0][0x1a4], R48 ;  /* 0x000069006b317a24 */ /* 0x000fe200078e0230 */
[----:B------:R-:W-:-:S02]  /*32d0*/  LEA R48, P1, R46, R88, 0x1 ;  /* 0x000000582e307211 */ /* 0x000fc400078208ff */
[----:B------:R-:W-:Y:S01]  /*32e0*/  PRMT R148, RZ, 0x7610, R148 ;  /* 0x00007610ff947816 */ /* 0x000fe20000000094 */
[----:B------:R-:W-:Y:S01]  /*32f0*/  IMAD.IADD R47, R47, 0x1, R49 ;  /* 0x000000012f2f7824 */ /* 0x000fe200078e0231 */
[-C--:B------:R-:W-:Y:S02]  /*3300*/  ISETP.GE.AND P2, PT, R82, R73.reuse, PT ;  /* 0x000000495200720c */ /* 0x080fe40003f46270 */
[----:B------:R-:W-:Y:S02]  /*3310*/  ISETP.GE.AND P3, PT, R80, R73, PT ;  /* 0x000000495000720c */ /* 0x000fe40003f66270 */
[----:B------:R-:W-:Y:S02]  /*3320*/  LEA.HI.X R49, R46, R87, R47, 0x1, P1 ;  /* 0x000000572e317211 */ /* 0x000fe400008f0c2f */
[-C--:B------:R-:W-:Y:S02]  /*3330*/  ISETP.GE.AND P1, PT, R84, R73.reuse, PT ;  /* 0x000000495400720c */ /* 0x080fe40003f26270 */
[-C--:B------:R-:W-:Y:S01]  /*3340*/  ISETP.GE.AND P4, PT, R78, R73.reuse, PT ;  /* 0x000000494e00720c */ /* 0x080fe20003f86270 */
[----:B--2---:R0:W2:Y:S01]  /*3350*/  @!P5 LDG.E.U16 R53, [R48.64] ;  /* 0x000000043035d981 */ /* 0x0040a2000c1e1500 */
[----:B------:R-:W-:-:S03]  /*3360*/  ISETP.GE.AND P5, PT, R76, R73, PT ;  /* 0x000000494c00720c */ /* 0x000fc60003fa6270 */
[----:B---3--:R0:W3:Y:S01]  /*3370*/  @!P0 LDG.E.U16 R148, [R48.64+0x40] ;  /* 0x0000400430948981 */ /* 0x0080e2000c1e1500 */
        /* <DEDUP_REMOVED lines=18> */
[C---:B------:R-:W-:Y:S02]  /*34a0*/  IMAD R133, R107.reuse, c[0x0][0x18c], R50 ;  /* 0x000063006b857a24 */ /* 0x040fe400078e0232 */
[----:B------:R-:W-:Y:S02]  /*34b0*/  IMAD R154, R52, c[0x0][0x1c0], RZ ;  /* 0x00007000349a7a24 */ /* 0x000fe400078e02ff */
[----:B------:R-:W-:-:S04]  /*34c0*/  IMAD.WIDE.U32 R50, R107, c[0x0][0x188], R46 ;  /* 0x000062006b327a25 */ /* 0x000fc800078e002e */
[----:B0-----:R-:W-:Y:S01]  /*34d0*/  IMAD.IADD R49, R51, 0x1, R133 ;  /* 0x0000000133317824 */ /* 0x001fe200078e0285 */
[----:B------:R-:W-:Y:S01]  /*34e0*/  LEA R48, P0, R50, c[0x0][0x220], 0x2 ;  /* 0x0000880032307a11 */ /* 0x000fe200078010ff */
[----:B------:R-:W-:-:S04]  /*34f0*/  IMAD.WIDE.U32 R46, R107, c[0x0][0x1c0], R6 ;  /* 0x000070006b2e7a25 */ /* 0x000fc800078e0006 */
[----:B------:R-:W-:Y:S01]  /*3500*/  IMAD R51, R107, c[0x0][0x1c4], R154 ;  /* 0x000071006b337a24 */ /* 0x000fe200078e029a */
[----:B------:R-:W-:Y:S02]  /*3510*/  LEA.HI.X R49, R50, c[0x0][0x224], R49, 0x2, P0 ;  /* 0x0000890032317a11 */ /* 0x000fe400000f1431 */
[----:B------:R-:W-:Y:S02]  /*3520*/  LEA R50, P0, R46, R85, 0x1 ;  /* 0x000000552e327211 */ /* 0x000fe400078008ff */
[----:B------:R-:W-:Y:S01]  /*3530*/  IADD3 R47, R47, R51, RZ ;  /* 0x000000332f2f7210 */ /* 0x000fe20007ffe0ff */
[----:B------:R0:W4:Y:S01]  /*3540*/  LDG.E R133, [R48.64] ;  /* 0x0000000430857981 */ /* 0x000122000c1e1900 */
[----:B------:R-:W-:Y:S02]  /*3550*/  ISETP.GE.AND P1, PT, R86, R73, PT ;  /* 0x000000495600720c */ /* 0x000fe40003f26270 */
[----:B------:R-:W-:Y:S02]  /*3560*/  LEA.HI.X R51, R46, R81, R47, 0x1, P0 ;  /* 0x000000512e337211 */ /* 0x000fe400000f0c2f */
[----:B------:R-:W-:-:S02]  /*3570*/  ISETP.GE.AND P0, PT, R6, R73, PT ;  /* 0x000000490600720c */ /* 0x000fc40003f06270 */
[-C--:B------:R-:W-:Y:S02]  /*3580*/  ISETP.GE.AND P2, PT, R84, R73.reuse, PT ;  /* 0x000000495400720c */ /* 0x080fe40003f46270 */
[----:B------:R-:W-:Y:S02]  /*3590*/  PRMT R47, RZ, 0x7610, R47 ;  /* 0x00007610ff2f7816 */ /* 0x000fe4000000002f */
[----:B------:R-:W-:Y:S02]  /*35a0*/  PRMT R46, RZ, 0x7610, R46 ;  /* 0x00007610ff2e7816 */ /* 0x000fe4000000002e */
[----:B0-----:R-:W-:Y:S02]  /*35b0*/  PRMT R49, RZ, 0x7610, R49 ;  /* 0x00007610ff317816 */ /* 0x001fe40000000031 */
[-C--:B------:R-:W-:Y:S02]  /*35c0*/  ISETP.GE.AND P3, PT, R76, R73.reuse, PT ;  /* 0x000000494c00720c */ /* 0x080fe40003f66270 */
[----:B------:R-:W-:-:S02]  /*35d0*/  ISETP.GE.AND P4, PT, R74, R73, PT ;  /* 0x000000494a00720c */ /* 0x000fc40003f86270 */
[----:B------:R-:W-:Y:S02]  /*35e0*/  PRMT R48, RZ, 0x7610, R48 ;  /* 0x00007610ff307816 */ /* 0x000fe40000000030 */
[----:B------:R-:W-:Y:S02]  /*35f0*/  PRMT R149, RZ, 0x7610, R149 ;  /* 0x00007610ff957816 */ /* 0x000fe40000000095 */
[----:B------:R-:W-:Y:S01]  /*3600*/  PRMT R151, RZ, 0x7610, R151 ;  /* 0x00007610ff977816 */ /* 0x000fe20000000097 */
[----:B--2---:R0:W-:Y:S04]  /*3610*/  STS.U16 [R72], R53 ;  /* 0x0000003548007388 */ /* 0x0041e80000000400 */
[----:B---3--:R-:W-:Y:S04]  /*3620*/  STS.U16 [R71+0x40], R148 ;  /* 0x0000409447007388 */ /* 0x008fe80000000400 */
[----:B----4-:R-:W-:Y:S04]  /*3630*/  STS.U16 [R70+0x80], R135 ;  /* 0x0000808746007388 */ /* 0x010fe80000000400 */
[----:B-1----:R1:W-:Y:S04]  /*3640*/  STS.U16 [R69+0xc0], R150 ;  /* 0x0000c09645007388 */ /* 0x0023e80000000400 */
[----:B------:R-:W-:Y:S04]  /*3650*/  STS.U16 [R68+0x100], R137 ;  /* 0x0001008944007388 */ /* 0x000fe80000000400 */
        /* <DEDUP_REMOVED lines=10> */
[----:B0-----:R-:W-:Y:S01]  /*3700*/  PRMT R53, RZ, 0x7610, R53 ;  /* 0x00007610ff357816 */ /* 0x001fe20000000035 */
[----:B------:R0:W4:Y:S01]  /*3710*/  @!P3 LDG.E.U16 R149, [R50.64+0x180] ;  /* 0x000180043295b981 */ /* 0x000122000c1e1500 */
[----:B-1----:R-:W-:-:S03]  /*3720*/  PRMT R150, RZ, 0x7610, R150 ;  /* 0x00007610ff967816 */ /* 0x002fc60000000096 */
[----:B------:R0:W4:Y:S04]  /*3730*/  @!P0 LDG.E.U16 R48, [R50.64+0xc0] ;  /* 0x0000c00432308981 */ /* 0x000128000c1e1500 */
[----:B------:R0:W4:Y:S04]  /*3740*/  @!P1 LDG.E.U16 R53, [R50.64+0x100] ;  /* 0x0001000432359981 */ /* 0x000128000c1e1500 */
[----:B------:R0:W4:Y:S04]  /*3750*/  @!P2 LDG.E.U16 R150, [R50.64+0x140] ;  /* 0x000140043296a981 */ /* 0x000128000c1e1500 */
[----:B------:R0:W4:Y:S01]  /*3760*/  @!P4 LDG.E.U16 R151, [R50.64+0x1c0] ;  /* 0x0001c0043297c981 */ /* 0x000122000c1e1500 */
[----:B--2---:R-:W-:-:S02]  /*3770*/  IADD3 R66, R83, 0x20, RZ ;  /* 0x0000002053427810 */ /* 0x004fc40007ffe0ff */
[C---:B---3--:R-:W-:Y:S01]  /*3780*/  IADD3 R64, R83.reuse, 0x40, RZ ;  /* 0x0000004053407810 */ /* 0x048fe20007ffe0ff */
[----:B------:R-:W-:Y:S01]  /*3790*/  LDS.U16 R148, [R62+0xc] ;  /* 0x00000c003e947984 */ /* 0x000fe20000000400 */
[CC--:B------:R-:W-:Y:S02]  /*37a0*/  LEA.HI.SX32 R72, R83.reuse, R83.reuse, 0x1b ;  /* 0x0000005353487211 */ /* 0x0c0fe400078fdaff */
[-C--:B------:R-:W-:Y:S01]  /*37b0*/  LEA.HI.SX32 R66, R66, R83.reuse, 0x1b ;  /* 0x0000005342427211 */ /* 0x080fe200078fdaff */
[----:B------:R-:W1:Y:S01]  /*37c0*/  LDS.U16 R147, [R62+0x2] ;  /* 0x000002003e937984 */ /* 0x000e620000000400 */
[----:B------:R-:W-:Y:S01]  /*37d0*/  LEA.HI.SX32 R64, R64, R83, 0x1b ;  /* 0x0000005340407211 */ /* 0x000fe200078fdaff */
[----:B------:R-:W-:Y:S01]  /*37e0*/  IMAD.SHL.U32 R72, R72, 0x2, RZ ;  /* 0x0000000248487824 */ /* 0x000fe200078e00ff */
[----:B------:R-:W-:Y:S01]  /*37f0*/  SHF.L.U32 R71, R66, 0x1, RZ ;  /* 0x0000000142477819 */ /* 0x000fe200000006ff */
[----:B------:R-:W2:Y:S01]  /*3800*/  LDS.U16 R145, [R62] ;  /* 0x000000003e917984 */ /* 0x000ea20000000400 */
[C---:B------:R-:W-:Y:S01]  /*3810*/  IADD3 R152, R83.reuse, 0x60, RZ ;  /* 0x0000006053987810 */ /* 0x040fe20007ffe0ff */
[----:B------:R-:W-:Y:S01]  /*3820*/  IMAD.SHL.U32 R70, R64, 0x2, RZ ;  /* 0x0000000240467824 */ /* 0x000fe200078e00ff */
[C---:B------:R-:W-:Y:S01]  /*3830*/  IADD3 R68, R83.reuse, 0x80, RZ ;  /* 0x0000008053447810 */ /* 0x040fe20007ffe0ff */
[----:B------:R-:W-:Y:S01]  /*3840*/  LDS.U16 R143, [R62+0x6] ;  /* 0x000006003e8f7984 */ /* 0x000fe20000000400 */
[----:B------:R-:W-:Y:S01]  /*3850*/  IADD3 R66, R83, 0xa0, RZ ;  /* 0x000000a053427810 */ /* 0x000fe20007ffe0ff */
[----:B0-----:R-:W-:Y:S01]  /*3860*/  FMUL.FTZ R51, R133, 1.4426950216293334961 ;  /* 0x3fb8aa3b85337820 */ /* 0x001fe20000410000 */
[C---:B------:R-:W-:Y:S01]  /*3870*/  IADD3 R64, R83.reuse, 0xc0, RZ ;  /* 0x000000c053407810 */ /* 0x040fe20007ffe0ff */
[----:B------:R-:W0:Y:S01]  /*3880*/  LDS.U16 R141, [R62+0x4] ;  /* 0x000004003e8d7984 */ /* 0x000e220000000400 */
[----:B------:R-:W-:-:S03]  /*3890*/  IADD3 R50, R83, 0xe0, RZ ;  /* 0x000000e053327810 */ /* 0x000fc60007ffe0ff */
[----:B------:R-:W-:Y:S01]  /*38a0*/  LDS.U16 R139, [R62+0xa] ;  /* 0x00000a003e8b7984 */ /* 0x000fe20000000400 */
[----:B------:R-:W-:-:S03]  /*38b0*/  LEA.HI.SX32 R152, R152, R83, 0x1b ;  /* 0x0000005398987211 */ /* 0x000fc600078fdaff */
[----:B------:R-:W3:Y:S01]  /*38c0*/  LDS.U16 R137, [R62+0x8] ;  /* 0x000008003e897984 */ /* 0x000ee20000000400 */
[----:B------:R-:W-:-:S03]  /*38d0*/  LEA.HI.SX32 R68, R68, R83, 0x1b ;  /* 0x0000005344447211 */ /* 0x000fc600078fdaff */
[----:B------:R-:W0:Y:S01]  /*38e0*/  LDS.U16 R135, [R62+0xe] ;  /* 0x00000e003e877984 */ /* 0x000e220000000400 */
[----:B------:R-:W-:Y:S01]  /*38f0*/  ISETP.NE.AND P1, PT, R94, RZ, PT ;  /* 0x000000ff5e00720c */ /* 0x000fe20003f25270 */
[----:B------:R-:W-:Y:S01]  /*3900*/  FMUL.FTZ R162, R146, R51 ;  /* 0x0000003392a27220 */ /* 0x000fe20000410000 */
[-C--:B------:R-:W-:Y:S02]  /*3910*/  LEA.HI.SX32 R66, R66, R83.reuse, 0x1b ;  /* 0x0000005342427211 */ /* 0x080fe400078fdaff */
[-C--:B------:R-:W-:Y:S01]  /*3920*/  LEA.HI.SX32 R64, R64, R83.reuse, 0x1b ;  /* 0x0000005340407211 */ /* 0x080fe200078fdaff */
[----:B------:R-:W-:Y:S01]  /*3930*/  IMAD.SHL.U32 R68, R68, 0x2, RZ ;  /* 0x0000000244447824 */ /* 0x000fe200078e00ff */
[----:B------:R-:W-:Y:S02]  /*3940*/  LEA.HI.SX32 R50, R50, R83, 0x1b ;  /* 0x0000005332327211 */ /* 0x000fe400078fdaff */
[----:B------:R-:W-:Y:S02]  /*3950*/  SHF.L.U32 R69, R152, 0x1, RZ ;  /* 0x0000000198457819 */ /* 0x000fe400000006ff */
[----:B------:R-:W-:Y:S01]  /*3960*/  SHF.L.U32 R67, R66, 0x1, RZ ;  /* 0x0000000142437819 */ /* 0x000fe200000006ff */
[----:B------:R-:W-:Y:S01]  /*3970*/  IMAD.SHL.U32 R66, R64, 0x2, RZ ;  /* 0x0000000240427824 */ /* 0x000fe200078e00ff */
[----:B------:R-:W-:Y:S01]  /*3980*/  SHF.L.U32 R64, R50, 0x1, RZ ;  /* 0x0000000132407819 */ /* 0x000fe200000006ff */
[----:B------:R-:W0:Y:S01]  /*3990*/  MUFU.EX2 R162, R162 ;  /* 0x000000a200a27308 */ /* 0x000e220000000800 */
[----:B------:R-:W-:-:S04]  /*39a0*/  ISETP.NE.AND P0, PT, R171, RZ, PT ;  /* 0x000000ffab00720c */ /* 0x000fc80003f05270 */
[----:B------:R-:W-:Y:S01]  /*39b0*/  ISETP.LT.OR P2, PT, R169, 0x2, P0 ;  /* 0x00000002a900780c */ /* 0x000fe20000741670 */
[----:B------:R-:W-:-:S12]  /*39c0*/  IMAD.MOV.U32 R160, RZ, RZ, RZ ;  /* 0x000000ffffa07224 */ /* 0x000fd800078e00ff */
[----:B------:R-:W-:Y:S01]  /*39d0*/  @!P2 IADD3 R50, R169, -0x2, RZ ;  /* 0xfffffffea932a810 */ /* 0x000fe20007ffe0ff */
[-C--:B------:R-:W-:Y:S02]  /*39e0*/  FMUL.FTZ R159, R129, R51.reuse ;  /* 0x00000033819f7220 */ /* 0x080fe40000410000 */
[-C--:B------:R-:W-:Y:S02]  /*39f0*/  FMUL.FTZ R165, R142, R51.reuse ;  /* 0x000000338ea57220 */ /* 0x080fe40000410000 */
[----:B------:R-:W-:Y:S02]  /*3a00*/  FMUL.FTZ R161, R127, R51 ;  /* 0x000000337fa17220 */ /* 0x000fe40000410000 */
[----:B------:R-:W-:Y:S08]  /*3a10*/  MUFU.EX2 R159, R159 ;  /* 0x0000009f009f7308 */ /* 0x000ff00000000800 */
[----:B------:R-:W-:Y:S01]  /*3a20*/  MUFU.EX2 R165, R165 ;  /* 0x000000a500a57308 */ /* 0x000fe20000000800 */
[----:B------:R-:W-:-:S02]  /*3a30*/  HADD2.F32 R155, -RZ, R167.H0_H0 ;  /* 0x200000a7ff9b7230 */ /* 0x000fc40000004100 */
[----:B------:R-:W-:-:S05]  /*3a40*/  HADD2.F32 R156, -RZ, R61.H0_H0 ;  /* 0x2000003dff9c7230 */ /* 0x000fca0000004100 */
[----:B------:R-:W-:Y:S01]  /*3a50*/  MUFU.EX2 R161, R161 ;  /* 0x000000a100a17308 */ /* 0x000fe20000000800 */
[----:B------:R-:W-:Y:S01]  /*3a60*/  FMUL.FTZ R163, R125, R51 ;  /* 0x000000337da37220 */ /* 0x000fe20000410000 */
[----:B------:R-:W-:Y:S01]  /*3a70*/  HADD2.F32 R153, -RZ, R60.H0_H0 ;  /* 0x2000003cff997230 */ /* 0x000fe20000004100 */
[----:B------:R-:W-:Y:S01]  /*3a80*/  FMUL.FTZ R182, R146, R155 ;  /* 0x0000009b92b67220 */ /* 0x000fe20000410000 */
[----:B-1----:R-:W-:Y:S01]  /*3a90*/  HADD2.F32 R147, -RZ, R147.H0_H0 ;  /* 0x20000093ff937230 */ /* 0x002fe20000004100 */
[----:B------:R-:W-:Y:S01]  /*3aa0*/  FMUL.FTZ R178, R131, R156 ;  /* 0x0000009c83b27220 */ /* 0x000fe20000410000 */
[----:B--2---:R-:W-:Y:S01]  /*3ab0*/  HADD2.F32 R145, -RZ, R145.H0_H0 ;  /* 0x20000091ff917230 */ /* 0x004fe20000004100 */
[----:B------:R-:W-:Y:S01]  /*3ac0*/  FMUL.FTZ R170, R140, R51 ;  /* 0x000000338caa7220 */ /* 0x000fe20000410000 */
[----:B------:R-:W-:Y:S01]  /*3ad0*/  HADD2.F32 R154, -RZ, R59.H0_H0 ;  /* 0x2000003bff9a7230 */ /* 0x000fe20000004100 */
[----:B------:R-:W-:Y:S01]  /*3ae0*/  FMUL.FTZ R180, R144, R153 ;  /* 0x0000009990b47220 */ /* 0x000fe20000410000 */
[----:B0-----:R-:W-:Y:S01]  /*3af0*/  HADD2.F32 R141, -RZ, R141.H0_H0 ;  /* 0x2000008dff8d7230 */ /* 0x001fe20000004100 */
[----:B------:R-:W-:Y:S01]  /*3b00*/  MUFU.EX2 R163, R163 ;  /* 0x000000a300a37308 */ /* 0x000fe20000000800 */
[----:B------:R-:W-:-:S02]  /*3b10*/  FMUL.FTZ R188, R147, R178 ;  /* 0x000000b293bc7220 */ /* 0x000fc40000410000 */
[----:B------:R-:W-:Y:S01]  /*3b20*/  FMUL.FTZ R157, R145, R182 ;  /* 0x000000b6919d7220 */ /* 0x000fe20000410000 */
[----:B------:R-:W-:Y:S01]  /*3b30*/  HADD2.F32 R143, -RZ, R143.H0_H0 ;  /* 0x2000008fff8f7230 */ /* 0x000fe20000004100 */
[----:B------:R-:W-:Y:S02]  /*3b40*/  FMUL.FTZ R174, R129, R154 ;  /* 0x0000009a81ae7220 */ /* 0x000fe40000410000 */
[----:B------:R-:W-:Y:S01]  /*3b50*/  FMUL.FTZ R186, R141, R180 ;  /* 0x000000b48dba7220 */ /* 0x000fe20000410000 */
[----:B------:R-:W-:Y:S01]  /*3b60*/  MUFU.EX2 R170, R170 ;  /* 0x000000aa00aa7308 */ /* 0x000fe20000000800 */
[----:B------:R-:W-:Y:S01]  /*3b70*/  HADD2.F32 R152, -RZ, R57.H0_H0 ;  /* 0x20000039ff987230 */ /* 0x000fe20000004100 */
[----:B------:R-:W-:Y:S01]  /*3b80*/  FMUL.FTZ R164, R143, R174 ;  /* 0x000000ae8fa47220 */ /* 0x000fe20000410000 */
[----:B---3--:R-:W-:Y:S02]  /*3b90*/  HADD2.F32 R137, -RZ, R137.H0_H0 ;  /* 0x20000089ff897230 */ /* 0x008fe40000004100 */
[----:B------:R-:W-:-:S02]  /*3ba0*/  HADD2.F32 R148, -RZ, R148.H0_H0 ;  /* 0x20000094ff947230 */ /* 0x000fc40000004100 */
[----:B------:R-:W-:Y:S02]  /*3bb0*/  HADD2.F32 R139, -RZ, R139.H0_H0 ;  /* 0x2000008bff8b7230 */ /* 0x000fe40000004100 */
[----:B------:R-:W-:Y:S01]  /*3bc0*/  HADD2.F32 R135, -RZ, R135.H0_H0 ;  /* 0x20000087ff877230 */ /* 0x000fe20000004100 */
[----:B------:R-:W-:Y:S01]  /*3bd0*/  BSSY B0, `(.L_x_7189) ;  /* 0x0000048000007945 */ /* 0x000fe20003800000 */
[----:B----4-:R-:W-:Y:S04]  /*3be0*/  STS.U16 [R72+0x210], R47 ;  /* 0x0002102f48007388 */ /* 0x010fe80000000400 */
[----:B------:R-:W-:Y:S04]  /*3bf0*/  STS.U16 [R71+0x250], R46 ;  /* 0x0002502e47007388 */ /* 0x000fe80000000400 */
[----:B------:R0:W-:Y:S02]  /*3c00*/  STS.U16 [R70+0x290], R49 ;  /* 0x0002903146007388 */ /* 0x0001e40000000400 */
[----:B0-----:R-:W-:-:S04]  /*3c10*/  SHF.L.U32 R49, R83, 0x3, RZ ;  /* 0x0000000353317819 */ /* 0x001fc800000006ff */
[----:B------:R-:W-:Y:S01]  /*3c20*/  LEA.HI.SX32 R49, R49, R49, 0x1b ;  /* 0x0000003131317211 */ /* 0x000fe200078fdaff */
[----:B------:R-:W-:Y:S04]  /*3c30*/  STS.U16 [R69+0x2d0], R48 ;  /* 0x0002d03045007388 */ /* 0x000fe80000000400 */
[----:B------:R-:W-:Y:S01]  /*3c40*/  STS.U16 [R68+0x310], R53 ;  /* 0x0003103544007388 */ /* 0x000fe20000000400 */
[----:B------:R-:W-:-:S03]  /*3c50*/  IMAD.SHL.U32 R62, R49, 0x2, RZ ;  /* 0x00000002313e7824 */ /* 0x000fc600078e00ff */
[----:B------:R-:W-:Y:S01]  /*3c60*/  STS.U16 [R67+0x350], R150 ;  /* 0x0003509643007388 */ /* 0x000fe20000000400 */
[----:B------:R-:W-:-:S03]  /*3c70*/  IMAD R46, R106, 0x100, R107 ;  /* 0x000001006a2e7824 */ /* 0x000fc600078e026b */
[----:B------:R0:W-:Y:S01]  /*3c80*/  STS.U16 [R66+0x390], R149 ;  /* 0x0003909542007388 */ /* 0x0001e20000000400 */
[----:B------:R-:W-:-:S03]  /*3c90*/  @P1 IADD3 R46, R94, 0x200, RZ ;  /* 0x000002005e2e1810 */ /* 0x000fc60007ffe0ff */
[----:B------:R-:W-:Y:S01]  /*3ca0*/  STS.U16 [R64+0x3d0], R151 ;  /* 0x0003d09740007388 */ /* 0x000fe20000000400 */
[----:B------:R-:W-:-:S06]  /*3cb0*/  NOP ;  /* 0x0000000000007918 */ /* 0x000fcc0000000000 */
[----:B------:R-:W1:Y:S01]  /*3cc0*/  LDS.U16 R187, [R62+0x21c] ;  /* 0x00021c003ebb7984 */ /* 0x000e620000000400 */
[----:B0-----:R-:W-:-:S03]  /*3cd0*/  SHF.L.U32 R149, R46, 0x2, RZ ;  /* 0x000000022e957819 */ /* 0x001fc600000006ff */
[----:B------:R-:W0:Y:S04]  /*3ce0*/  LDS.U16 R158, [R62+0x21a] ;  /* 0x00021a003e9e7984 */ /* 0x000e280000000400 */
[----:B------:R-:W2:Y:S04]  /*3cf0*/  LDS.U16 R177, [R62+0x218] ;  /* 0x000218003eb17984 */ /* 0x000ea80000000400 */
[----:B------:R-:W-:Y:S04]  /*3d00*/  LDS.U16 R179, [R62+0x212] ;  /* 0x000212003eb37984 */ /* 0x000fe80000000400 */
[----:B------:R-:W-:Y:S04]  /*3d10*/  LDS.U16 R181, [R62+0x210] ;  /* 0x000210003eb57984 */ /* 0x000fe80000000400 */
[----:B------:R-:W-:Y:S04]  /*3d20*/  LDS.U16 R183, [R62+0x216] ;  /* 0x000216003eb77984 */ /* 0x000fe80000000400 */
[----:B------:R-:W-:Y:S04]  /*3d30*/  LDS.U16 R185, [R62+0x214] ;  /* 0x000214003eb97984 */ /* 0x000fe80000000400 */
[----:B------:R-:W3:Y:S04]  /*3d40*/  LDS.U16 R184, [R62+0x21e] ;  /* 0x00021e003eb87984 */ /* 0x000ee80000000400 */
[----:B------:R4:W-:Y:S01]  /*3d50*/  STS [R149+0xe98], R162 ;  /* 0x000e98a295007388 */ /* 0x0009e20000000800 */
[----:B------:R-:W-:-:S04]  /*3d60*/  @!P2 IMAD R47, R50, c[0x0][0x16c], R107 ;  /* 0x00005b00322faa24 */ /* 0x000fc800078e026b */
[----:B------:R-:W-:Y:S01]  /*3d70*/  @!P2 IMAD.WIDE R46, R47, 0x8, R12 ;  /* 0x000000082f2ea825 */ /* 0x000fe200078e020c */
[----:B------:R-:W-:Y:S03]  /*3d80*/  BAR.SYNC.DEFER_BLOCKING 0x0 ;  /* 0x0000000000007b1d */ /* 0x000fe60000010000 */
[-C--:B------:R-:W-:Y:S02]  /*3d90*/  FMUL.FTZ R49, R131, R51.reuse ;  /* 0x0000003383317220 */ /* 0x080fe40000410000 */
[----:B------:R-:W-:-:S04]  /*3da0*/  FMUL.FTZ R53, R144, R51 ;  /* 0x0000003390357220 */ /* 0x000fc80000410000 */
[----:B------:R-:W0:Y:S01]  /*3db0*/  MUFU.EX2 R49, R49 ;  /* 0x0000003100317308 */ /* 0x000e220000000800 */
[----:B------:R1:W5:Y:S01]  /*3dc0*/  @!P2 LDG.E R160, [R46.64+0x4] ;  /* 0x000004042ea0a981 */ /* 0x000362000c1e1900 */
[----:B------:R-:W-:-:S06]  /*3dd0*/  ISETP.NE.AND P2, PT, R94, 0x1f, PT ;  /* 0x0000001f5e00780c */ /* 0x000fcc0003f45270 */
[----:B------:R-:W3:Y:S01]  /*3de0*/  MUFU.EX2 R53, R53 ;  /* 0x0000003500357308 */ /* 0x000ee20000000800 */
[----:B-1----:R-:W-:Y:S02]  /*3df0*/  HADD2.F32 R47, -RZ, R187.H0_H0 ;  /* 0x200000bbff2f7230 */ /* 0x002fe40000004100 */
[----:B0-----:R-:W-:-:S03]  /*3e00*/  HADD2.F32 R187, -RZ, R158.H0_H0 ;  /* 0x2000009effbb7230 */ /* 0x001fc60000004100 */
[----:B------:R-:W-:Y:S01]  /*3e10*/  FMUL.FTZ R190, R126, R47 ;  /* 0x0000002f7ebe7220 */ /* 0x000fe20000410000 */
[----:B--2---:R-:W-:Y:S01]  /*3e20*/  HADD2.F32 R47, -RZ, R177.H0_H0 ;  /* 0x200000b1ff2f7230 */ /* 0x004fe20000004100 */
[----:B------:R-:W-:Y:S02]  /*3e30*/  FMUL.FTZ R177, R128, R187 ;  /* 0x000000bb80b17220 */ /* 0x000fe40000410000 */
[----:B------:R0:W1:Y:S01]  /*3e40*/  @P2 LDS R187, [R94.X4+0x169c] ;  /* 0x00169c005ebb2984 */ /* 0x0000620000004800 */
[----:B------:R-:W-:-:S04]  /*3e50*/  FMUL.FTZ R46, R162, R49 ;  /* 0x00000031a22e7220 */ /* 0x000fc80000410000 */
[----:B---3--:R-:W-:-:S04]  /*3e60*/  FMUL.FTZ R46, R53, R46 ;  /* 0x0000002e352e7220 */ /* 0x008fc80000410000 */
[----:B------:R-:W-:-:S04]  /*3e70*/  FMUL.FTZ R46, R159, R46 ;  /* 0x0000002e9f2e7220 */ /* 0x000fc80000410000 */
[----:B------:R-:W-:Y:S01]  /*3e80*/  FMUL.FTZ R46, R165, R46 ;  /* 0x0000002ea52e7220 */ /* 0x000fe20000410000 */
[----:B------:R-:W-:-:S03]  /*3e90*/  HADD2.F32 R151, -RZ, R58.H0_H0 ;  /* 0x2000003aff977230 */ /* 0x000fc60000004100 */
[----:B------:R-:W-:Y:S02]  /*3ea0*/  FMUL.FTZ R191, R161, R46 ;  /* 0x0000002ea1bf7220 */ /* 0x000fe40000410000 */
[----:B------:R-:W-:Y:S01]  /*3eb0*/  FFMA.FTZ R46, R49, R157, R188 ;  /* 0x0000009d312e7223 */ /* 0x000fe200000100bc */
[----:B----4-:R-:W-:Y:S01]  /*3ec0*/  HADD2.F32 R149, -RZ, R56.H0_H0 ;  /* 0x20000038ff957230 */ /* 0x010fe20000004100 */
[----:B------:R-:W-:Y:S01]  /*3ed0*/  FMUL.FTZ R176, R142, R151 ;  /* 0x000000978eb07220 */ /* 0x000fe20000410000 */
[----:B------:R-:W-:Y:S01]  /*3ee0*/  HADD2.F32 R150, -RZ, R55.H0_H0 ;  /* 0x20000037ff967230 */ /* 0x000fe20000004100 */
[----:B------:R-:W-:Y:S01]  /*3ef0*/  FFMA.FTZ R46, R53, R46, R186 ;  /* 0x0000002e352e7223 */ /* 0x000fe200000100ba */
[----:B------:R-:W-:Y:S01]  /*3f00*/  HADD2.F32 R189, -RZ, R184.H0_H0 ;  /* 0x200000b8ffbd7230 */ /* 0x000fe20000004100 */
[----:B------:R-:W-:Y:S02]  /*3f10*/  FMUL.FTZ R50, R127, R152 ;  /* 0x000000987f327220 */ /* 0x000fe40000410000 */
[----:B------:R-:W-:-:S02]  /*3f20*/  FMUL.FTZ R51, R140, R149 ;  /* 0x000000958c337220 */ /* 0x000fc40000410000 */
[----:B------:R-:W-:Y:S02]  /*3f30*/  FMUL.FTZ R48, R125, R150 ;  /* 0x000000967d307220 */ /* 0x000fe40000410000 */
[----:B------:R-:W-:Y:S02]  /*3f40*/  FMUL.FTZ R166, R137, R176 ;  /* 0x000000b089a67220 */ /* 0x000fe40000410000 */
[----:B------:R-:W-:Y:S02]  /*3f50*/  FFMA.FTZ R46, R159, R46, R164 ;  /* 0x0000002e9f2e7223 */ /* 0x000fe400000100a4 */
[----:B------:R-:W-:Y:S02]  /*3f60*/  FMUL.FTZ R158, R124, R189 ;  /* 0x000000bd7c9e7220 */ /* 0x000fe40000410000 */
[----:B------:R-:W-:Y:S02]  /*3f70*/  FMUL.FTZ R175, R148, R51 ;  /* 0x0000003394af7220 */ /* 0x000fe40000410000 */
[----:B------:R-:W-:-:S02]  /*3f80*/  FMUL.FTZ R168, R139, R50 ;  /* 0x000000328ba87220 */ /* 0x000fc40000410000 */
[----:B------:R-:W-:Y:S02]  /*3f90*/  FMUL.FTZ R184, R135, R48 ;  /* 0x0000003087b87220 */ /* 0x000fe40000410000 */
[----:B------:R-:W-:Y:S02]  /*3fa0*/  FFMA.FTZ R189, R165, R46, R166 ;  /* 0x0000002ea5bd7223 */ /* 0x000fe400000100a6 */
[----:B------:R-:W-:Y:S01]  /*3fb0*/  FFMA.FTZ R192, R163, R158, R190 ;  /* 0x0000009ea3c07223 */ /* 0x000fe200000100be */
[----:B------:R-:W-:Y:S05]  /*3fc0*/  @P2 BRA `(.L_x_7190) ;  /* 0x0000008000002947 */ /* 0x000fea0003800000 */
[----:B01----:R-:W-:-:S13]  /*3fd0*/  ISETP.NE.AND P3, PT, R169, c[0x0][0x174], PT ;  /* 0x00005d00a9007a0c */ /* 0x003fda0003f65270 */
[----:B------:R-:W-:-:S04]  /*3fe0*/  @P3 IADD3 R187, -R79, c[0x0][0x174], RZ ;  /* 0x00005d004fbb3a10 */ /* 0x000fc80007ffe1ff */
[----:B------:R-:W-:-:S04]  /*3ff0*/  @P3 LEA.HI R46, R187, R187, RZ, 0x1 ;  /* 0x000000bbbb2e3211 */ /* 0x000fc800078f08ff */
[----:B------:R-:W-:-:S04]  /*4000*/  @P3 LOP3.LUT R46, R46, 0xfffffe, RZ, 0xc0, !PT ;  /* 0x00fffffe2e2e3812 */ /* 0x000fc800078ec0ff */
[----:B------:R-:W-:Y:S01]  /*4010*/  @P3 IADD3 R46, -R46, R187, RZ ;  /* 0x000000bb2e2e3210 */ /* 0x000fe20007ffe1ff */
[----:B------:R-:W-:-:S03]  /*4020*/  IMAD.MOV.U32 R187, RZ, RZ, 0x3f800000 ;  /* 0x3f800000ffbb7424 */ /* 0x000fc600078e00ff */
[----:B------:R-:W-:-:S05]  /*4030*/  @P3 LEA R46, R46, R107, 0x8 ;  /* 0x0000006b2e2e3211 */ /* 0x000fca00078e40ff */
[----:B------:R0:W1:Y:S02]  /*4040*/  @P3 LDS R187, [R46.X4+0xe98] ;  /* 0x000e98002ebb3984 */ /* 0x0000640000004800 */
.L_x_7190:
[----:B01----:R-:W-:Y:S05]  /*4050*/  BSYNC B0 ;  /* 0x0000000000007941 */ /* 0x003fea0003800000 */
.L_x_7189:
        /* <DEDUP_REMOVED lines=9> */
[----:B------:R-:W-:Y:S01]  /*40f0*/  ISETP.NE.AND P4, PT, R171, 0x1f, PT ;  /* 0x0000001fab00780c */ /* 0x000fe20003f85270 */
[----:B------:R-:W-:Y:S01]  /*4100*/  FFMA.FTZ R192, R161, R192, R200 ;  /* 0x000000c0a1c07223 */ /* 0x000fe200000100c8 */
[----:B------:R-:W-:Y:S01]  /*4110*/  ISETP.GE.AND P3, PT, R83, 0x1, PT ;  /* 0x000000015300780c */ /* 0x000fe20003f66270 */
[----:B------:R-:W-:Y:S01]  /*4120*/  FMUL.FTZ R46, R161, R46 ;  /* 0x0000002ea12e7220 */ /* 0x000fe20000410000 */
[----:B------:R-:W-:Y:S01]  /*4130*/  ISETP.GE.OR P0, PT, R169, c[0x0][0x174], P0 ;  /* 0x00005d00a9007a0c */ /* 0x000fe20000706670 */
[----:B------:R-:W-:Y:S01]  /*4140*/  FMUL.FTZ R196, R134, R185 ;  /* 0x000000b986c47220 */ /* 0x000fe20000410000 */
[C---:B------:R-:W-:Y:S01]  /*4150*/  ISETP.NE.AND P5, PT, R94.reuse, RZ, PT ;  /* 0x000000ff5e00720c */ /* 0x040fe20003fa5270 */
[C---:B------:R-:W-:Y:S01]  /*4160*/  FFMA.FTZ R192, R165.reuse, R192, R198 ;  /* 0x000000c0a5c07223 */ /* 0x040fe200000100c6 */
[C---:B------:R-:W-:Y:S01]  /*4170*/  IADD3 R193, R94.reuse, 0xa0, RZ ;  /* 0x000000a05ec17810 */ /* 0x040fe20007ffe0ff */
[----:B------:R-:W-:Y:S01]  /*4180*/  FMUL.FTZ R46, R165, R46 ;  /* 0x0000002ea52e7220 */ /* 0x000fe20000410000 */
[----:B------:R-:W-:Y:S01]  /*4190*/  IADD3 R195, R94, 0xe0, RZ ;  /* 0x000000e05ec37810 */ /* 0x000fe20007ffe0ff */
        /* <DEDUP_REMOVED lines=12> */
[C---:B------:R-:W-:Y:S01]  /*4260*/  FFMA.FTZ R189, R163.reuse, R189, R184 ;  /* 0x000000bda3bd7223 */ /* 0x040fe200000100b8 */
[----:B------:R-:W0:Y:S01]  /*4270*/  SHFL.DOWN PT, R181, R191, 0x1, 0x1f ;  /* 0x08201f00bfb57f89 */ /* 0x000e2200000e0000 */
[----:B------:R-:W-:-:S03]  /*4280*/  FMUL.FTZ R202, R163, R46 ;  /* 0x0000002ea3ca7220 */ /* 0x000fc60000410000 */
[----:B------:R-:W1:Y:S04]  /*4290*/  SHFL.DOWN PT, R179, R204, 0x1, 0x1f ;  /* 0x08201f00ccb37f89 */ /* 0x000e6800000e0000 */
[----:B------:R-:W2:Y:S04]  /*42a0*/  SHFL.UP PT, R46, R189, 0x1, RZ ;  /* 0x04200000bd2e7989 */ /* 0x000ea800000e00ff */
[----:B------:R-:W3:Y:S01]  /*42b0*/  SHFL.UP PT, R47, R202, 0x1, RZ ;  /* 0x04200000ca2f7989 */ /* 0x000ee200000e00ff */
        /* <DEDUP_REMOVED lines=26> */
[----:B------:R-:W-:Y:S01]  /*4460*/  MOV R46, 0x3f800000 ;  /* 0x3f800000002e7802 */ /* 0x000fe20000000f00 */
[----:B---3--:R-:W-:Y:S02]  /*4470*/  @P3 FMUL.FTZ R202, R202, R47 ;  /* 0x0000002fcaca3220 */ /* 0x008fe40000410000 */
[----:B------:R-:W2:Y:S01]  /*4480*/  SHFL.UP PT, R181, R189, 0x8, RZ ;  /* 0x05000000bdb57989 */ /* 0x000ea200000e00ff */
[----:B------:R-:W-:Y:S01]  /*4490*/  IMAD.MOV.U32 R47, RZ, RZ, RZ ;  /* 0x000000ffff2f7224 */ /* 0x000fe200078e00ff */
[----:B------:R-:W-:-:S02]  /*44a0*/  ISETP.GE.AND P3, PT, R83, 0x8, PT ;  /* 0x000000085300780c */ /* 0x000fc40003f66270 */
[----:B------:R-:W3:Y:S04]  /*44b0*/  SHFL.UP PT, R179, R202, 0x8, RZ ;  /* 0x05000000cab37989 */ /* 0x000ee800000e00ff */
[----:B------:R-:W-:Y:S01]  /*44c0*/  @!P0 LDS.64 R46, [R107.X8+0x1718] ;  /* 0x001718006b2e8984 */ /* 0x000fe20000008a00 */
[----:B------:R-:W-:Y:S01]  /*44d0*/  ISETP.GE.AND P0, PT, R83, 0x10, PT ;  /* 0x000000105300780c */ /* 0x000fe20003f06270 */
[C---:B0-----:R-:W-:Y:S02]  /*44e0*/  @!P4 FFMA.FTZ R191, R204.reuse, R185, R191 ;  /* 0x000000b9ccbfc223 */ /* 0x041fe400000100bf */
[----:B-1----:R-:W-:-:S03]  /*44f0*/  @!P4 FMUL.FTZ R204, R204, R183 ;  /* 0x000000b7ccccc220 */ /* 0x002fc60000410000 */
        /* <DEDUP_REMOVED lines=11> */
[----:B------:R-:W-:Y:S01]  /*45b0*/  SHFL.IDX PT, R181, R47, RZ, 0x1f ;  /* 0x00001fff2fb57589 */ /* 0x000fe200000e0000 */
[----:B---3--:R-:W-:-:S03]  /*45c0*/  @P0 FMUL.FTZ R202, R202, R179 ;  /* 0x000000b3caca0220 */ /* 0x008fc60000410000 */
[----:B------:R-:W0:Y:S04]  /*45d0*/  SHFL.DOWN PT, R206, R204, 0x1, 0x1f ;  /* 0x08201f00ccce7f89 */ /* 0x000e2800000e0000 */
[----:B-----5:R-:W-:Y:S04]  /*45e0*/  SHFL.IDX PT, R179, R160, RZ, 0x1f ;  /* 0x00001fffa0b37589 */ /* 0x020fe800000e0000 */
[----:B------:R-:W-:Y:S04]  /*45f0*/  SHFL.UP PT, R189, R189, 0x1, RZ ;  /* 0x04200000bdbd7989 */ /* 0x000fe800000e00ff */
[----:B------:R-:W1:Y:S01]  /*4600*/  SHFL.UP PT, R202, R202, 0x1, RZ ;  /* 0x04200000caca7989 */ /* 0x000e6200000e00ff */
[----:B0-----:R-:W-:-:S03]  /*4610*/  @P2 FFMA.FTZ R181, R206, R181, R183 ;  /* 0x000000b5ceb52223 */ /* 0x001fc600000100b7 */
[----:B------:R0:W-:Y:S01]  /*4620*/  SHFL.IDX PT, R206, R191, RZ, 0x1f ;  /* 0x00001fffbfce7589 */ /* 0x0001e200000e0000 */
[----:B------:R-:W-:-:S03]  /*4630*/  FFMA.FTZ R158, R181, R187, R158 ;  /* 0x000000bbb59e7223 */ /* 0x000fc6000001009e */
[----:B------:R-:W2:Y:S01]  /*4640*/  SHFL.IDX PT, R187, R204, RZ, 0x1f ;  /* 0x00001fffccbb7589 */ /* 0x000ea200000e0000 */
[----:B-1----:R-:W-:-:S04]  /*4650*/  @P1 FFMA.FTZ R179, R202, R179, R189 ;  /* 0x000000b3cab31223 */ /* 0x002fc800000100bd */
[----:B------:R-:W-:Y:S02]  /*4660*/  FFMA.FTZ R179, R162, R179, R157 ;  /* 0x000000b3a2b37223 */ /* 0x000fe4000001009d */
[----:B------:R-:W-:Y:S02]  /*4670*/  FFMA.FTZ R157, R163, R158, R190 ;  /* 0x0000009ea39d7223 */ /* 0x000fe400000100be */
[----:B------:R-:W-:Y:S02]  /*4680*/  FFMA.FTZ R183, R49, R179, R188 ;  /* 0x000000b331b77223 */ /* 0x000fe400000100bc */
[----:B------:R-:W-:Y:S02]  /*4690*/  FFMA.FTZ R160, R170, R157, R177 ;  /* 0x0000009daaa07223 */ /* 0x000fe400000100b1 */
[----:B------:R-:W-:Y:S02]  /*46a0*/  FFMA.FTZ R185, R53, R183, R186 ;  /* 0x000000b735b97223 */ /* 0x000fe400000100ba */
[----:B------:R-:W-:Y:S01]  /*46b0*/  FFMA.FTZ R162, R161, R160, R200 ;  /* 0x000000a0a1a27223 */ /* 0x000fe200000100c8 */
[----:B------:R-:W-:Y:S01]  /*46c0*/  IADD3 R200, -R4, c[0x0][0x168], -R94 ;  /* 0x00005a0004c87a10 */ /* 0x000fe20007ffe95e */
[----:B------:R-:W-:-:S02]  /*46d0*/  FFMA.FTZ R181, R159, R185, R164 ;  /* 0x000000b99fb57223 */ /* 0x000fc400000100a4 */
[C---:B------:R-:W-:Y:S01]  /*46e0*/  FFMA.FTZ R164, R165.reuse, R162, R198 ;  /* 0x000000a2a5a47223 */ /* 0x040fe200000100c6 */
[----:B------:R-:W-:Y:S01]  /*46f0*/  ISETP.GE.AND P0, PT, R200, 0x1, PT ;  /* 0x00000001c800780c */ /* 0x000fe20003f06270 */
[----:B------:R-:W-:Y:S02]  /*4700*/  FFMA.FTZ R189, R165, R181, R166 ;  /* 0x000000b5a5bd7223 */ /* 0x000fe400000100a6 */
[----:B------:R-:W-:Y:S02]  /*4710*/  FFMA.FTZ R166, R159, R164, R196 ;  /* 0x000000a49fa67223 */ /* 0x000fe400000100c4 */
[----:B0-----:R-:W-:Y:S02]  /*4720*/  FFMA.FTZ R191, R161, R189, R168 ;  /* 0x000000bda1bf7223 */ /* 0x001fe400000100a8 */
[----:B------:R-:W-:Y:S02]  /*4730*/  FFMA.FTZ R168, R53, R166, R194 ;  /* 0x000000a635a87223 */ /* 0x000fe400000100c2 */
[----:B------:R-:W-:-:S02]  /*4740*/  FFMA.FTZ R201, R170, R191, R175 ;  /* 0x000000bfaac97223 */ /* 0x000fc400000100af */
[----:B------:R-:W-:Y:S02]  /*4750*/  FFMA.FTZ R170, R49, R168, R192 ;  /* 0x000000a831aa7223 */ /* 0x000fe400000100c0 */
[----:B------:R-:W-:Y:S02]  /*4760*/  IMAD.SHL.U32 R49, R94, 0x8, RZ ;  /* 0x000000085e317824 */ /* 0x000fe400078e00ff */
[----:B------:R-:W-:Y:S02]  /*4770*/  FFMA.FTZ R159, R145, -R182, R179 ;  /* 0x800000b6919f7223 */ /* 0x000fe400000100b3 */
[----:B------:R-:W-:Y:S01]  /*4780*/  FMUL.FTZ R182, R146, R170 ;  /* 0x000000aa92b67220 */ /* 0x000fe20000410000 */
[----:B------:R-:W-:Y:S01]  /*4790*/  LEA.HI.SX32 R202, R49, R49, 0x1b ;  /* 0x0000003131ca7211 */ /* 0x000fe200078fdaff */
[----:B------:R-:W-:Y:S02]  /*47a0*/  FFMA.FTZ R161, R147, -R178, R183 ;  /* 0x800000b293a17223 */ /* 0x000fe400000100b7 */
[----:B------:R-:W-:-:S02]  /*47b0*/  FMUL.FTZ R49, R131, R168 ;  /* 0x000000a883317220 */ /* 0x000fc40000410000 */
[----:B------:R-:W-:Y:S02]  /*47c0*/  FFMA.FTZ R178, R159, R182, RZ ;  /* 0x000000b69fb27223 */ /* 0x000fe400000100ff */
[----:B------:R-:W-:Y:S02]  /*47d0*/  FFMA.FTZ R203, R163, R201, R184 ;  /* 0x000000c9a3cb7223 */ /* 0x000fe400000100b8 */
[----:B------:R-:W-:Y:S02]  /*47e0*/  FFMA.FTZ R163, R141, -R180, R185 ;  /* 0x800000b48da37223 */ /* 0x000fe400000100b9 */
[----:B------:R-:W-:Y:S02]  /*47f0*/  FFMA.FTZ R178, R161, R49, R178 ;  /* 0x00000031a1b27223 */ /* 0x000fe400000100b2 */
[----:B------:R-:W-:Y:S02]  /*4800*/  FMUL.FTZ R180, R144, R166 ;  /* 0x000000a690b47220 */ /* 0x000fe40000410000 */
[----:B--2---:R-:W-:-:S02]  /*4810*/  FFMA.FTZ R47, R187, R47, R206 ;  /* 0x0000002fbb2f7223 */ /* 0x004fc400000100ce */
[----:B------:R-:W-:Y:S01]  /*4820*/  FMUL.FTZ R46, R187, R46 ;  /* 0x0000002ebb2e7220 */ /* 0x000fe20000410000 */
[----:B------:R-:W-:Y:S01]  /*4830*/  IADD3 R187, R94, 0x80, RZ ;  /* 0x000000805ebb7810 */ /* 0x000fe20007ffe0ff */
[----:B------:R-:W-:Y:S02]  /*4840*/  FMUL.FTZ R184, R156, R49 ;  /* 0x000000319cb87220 */ /* 0x000fe40000410000 */
[----:B------:R-:W-:Y:S01]  /*4850*/  FMUL.FTZ R49, R129, R164 ;  /* 0x000000a481317220 */ /* 0x000fe20000410000 */
[----:B------:R0:W-:Y:S01]  /*4860*/  @!P5 STS.64 [R107.X8+0x1718], R46 ;  /* 0x0017182e6b00d388 */ /* 0x0001e20000008a00 */
[----:B------:R-:W-:Y:S01]  /*4870*/  FFMA.FTZ R165, R143, -R174, R181 ;  /* 0x800000ae8fa57223 */ /* 0x000fe200000100b5 */
[----:B------:R-:W-:Y:S01]  /*4880*/  LEA.HI.SX32 R186, R187, R94, 0x1b ;  /* 0x0000005ebbba7211 */ /* 0x000fe200078fdaff */
[----:B------:R-:W-:Y:S02]  /*4890*/  FFMA.FTZ R178, R163, R180, R178 ;  /* 0x000000b4a3b27223 */ /* 0x000fe400000100b2 */
[----:B------:R-:W-:-:S02]  /*48a0*/  FMUL.FTZ R182, R155, R182 ;  /* 0x000000b69bb67220 */ /* 0x000fc40000410000 */
[----:B------:R-:W-:Y:S02]  /*48b0*/  FMUL.FTZ R174, R142, R162 ;  /* 0x000000a28eae7220 */ /* 0x000fe40000410000 */
[----:B------:R-:W-:Y:S01]  /*48c0*/  FFMA.FTZ R176, R137, -R176, R189 ;  /* 0x800000b089b07223 */ /* 0x000fe200000100bd */
[----:B------:R-:W-:Y:S01]  /*48d0*/  STS [R202.X4+0x420], R182 ;  /* 0x000420b6ca007388 */ /* 0x000fe20000004800 */
[----:B------:R-:W-:Y:S02]  /*48e0*/  FMUL.FTZ R53, R125, R158 ;  /* 0x0000009e7d357220 */ /* 0x000fe40000410000 */
[-C--:B0-----:R-:W-:Y:S01]  /*48f0*/  FMUL.FTZ R46, R154, R49.reuse ;  /* 0x000000319a2e7220 */ /* 0x081fe20000410000 */
[----:B------:R0:W-:Y:S01]  /*4900*/  STS [R75.X4+0x424], R184 ;  /* 0x000424b84b007388 */ /* 0x0001e20000004800 */
[----:B------:R-:W-:Y:S02]  /*4910*/  FFMA.FTZ R49, R165, R49, R178 ;  /* 0x00000031a5317223 */ /* 0x000fe400000100b2 */
[-C--:B------:R-:W-:Y:S01]  /*4920*/  FMUL.FTZ R178, R151, R174.reuse ;  /* 0x000000ae97b27220 */ /* 0x080fe20000410000 */
[----:B------:R1:W-:Y:S01]  /*4930*/  STS [R75.X4+0x42c], R46 ;  /* 0x00042c2e4b007388 */ /* 0x0003e20000004800 */
[----:B------:R-:W-:-:S02]  /*4940*/  FFMA.FTZ R49, R176, R174, R49 ;  /* 0x000000aeb0317223 */ /* 0x000fc40000010031 */
[----:B------:R-:W-:Y:S01]  /*4950*/  FFMA.FTZ R174, R139, -R50, R191 ;  /* 0x800000328bae7223 */ /* 0x000fe200000100bf */
[----:B------:R-:W-:Y:S01]  /*4960*/  STS [R75.X4+0x430], R178 ;  /* 0x000430b24b007388 */ /* 0x000fe20000004800 */
[----:B------:R-:W-:Y:S01]  /*4970*/  FMUL.FTZ R47, R127, R160 ;  /* 0x000000a07f2f7220 */ /* 0x000fe20000410000 */
[----:B0-----:R-:W-:Y:S01]  /*4980*/  LEA.HI.SX32 R184, R193, R94, 0x1b ;  /* 0x0000005ec1b87211 */ /* 0x001fe200078fdaff */
[----:B------:R-:W-:Y:S02]  /*4990*/  FMUL.FTZ R182, R140, R157 ;  /* 0x0000009d8cb67220 */ /* 0x000fe40000410000 */
[----:B------:R-:W-:Y:S02]  /*49a0*/  FMUL.FTZ R180, R153, R180 ;  /* 0x000000b499b47220 */ /* 0x000fe40000410000 */
[-C--:B------:R-:W-:Y:S01]  /*49b0*/  FFMA.FTZ R50, R174, R47.reuse, R49 ;  /* 0x0000002fae327223 */ /* 0x080fe20000010031 */
[----:B------:R-:W-:Y:S01]  /*49c0*/  IADD3 R49, R94, 0x20, RZ ;  /* 0x000000205e317810 */ /* 0x000fe20007ffe0ff */
[----:B------:R-:W-:Y:S01]  /*49d0*/  FMUL.FTZ R47, R152, R47 ;  /* 0x0000002f982f7220 */ /* 0x000fe20000410000 */
[----:B------:R0:W-:Y:S01]  /*49e0*/  STS [R75.X4+0x428], R180 ;  /* 0x000428b44b007388 */ /* 0x0001e20000004800 */
[----:B------:R-:W-:Y:S01]  /*49f0*/  FFMA.FTZ R177, R135, -R48, R203 ;  /* 0x8000003087b17223 */ /* 0x000fe200000100cb */
[----:B------:R-:W-:Y:S01]  /*4a00*/  LEA.HI.SX32 R188, R49, R94, 0x1b ;  /* 0x0000005e31bc7211 */ /* 0x000fe200078fdaff */
[----:B-1----:R-:W-:Y:S01]  /*4a10*/  FMUL.FTZ R46, R149, R182 ;  /* 0x000000b6952e7220 */ /* 0x002fe20000410000 */
[----:B------:R1:W-:Y:S01]  /*4a20*/  STS [R202.X4+0x434], R47 ;  /* 0x0004342fca007388 */ /* 0x0003e20000004800 */
[----:B------:R-:W-:-:S02]  /*4a30*/  FMUL.FTZ R48, R150, R53 ;  /* 0x0000003596307220 */ /* 0x000fc40000410000 */
[----:B------:R-:W-:Y:S01]  /*4a40*/  FFMA.FTZ R175, R148, -R51, R201 ;  /* 0x8000003394af7223 */ /* 0x000fe200000100c9 */
[----:B------:R2:W-:Y:S01]  /*4a50*/  STS [R202.X4+0x438], R46 ;  /* 0x0004382eca007388 */ /* 0x0005e20000004800 */
[----:B------:R-:W-:Y:S01]  /*4a60*/  FMUL.FTZ R53, R177, R53 ;  /* 0x00000035b1357220 */ /* 0x000fe20000410000 */
[----:B------:R-:W-:Y:S01]  /*4a70*/  IADD3 R51, R94, 0x40, RZ ;  /* 0x000000405e337810 */ /* 0x000fe20007ffe0ff */
[----:B------:R-:W-:Y:S01]  /*4a80*/  FFMA.FTZ R50, R175, R182, R50 ;  /* 0x000000b6af327223 */ /* 0x000fe20000010032 */
[----:B------:R3:W-:Y:S01]  /*4a90*/  STS [R75.X4+0x43c], R48 ;  /* 0x00043c304b007388 */ /* 0x0007e20000004800 */
[-C--:B0-----:R-:W-:Y:S01]  /*4aa0*/  LEA.HI.SX32 R180, R195, R94.reuse, 0x1b ;  /* 0x0000005ec3b47211 */ /* 0x081fe200078fdaff */
[----:B------:R-:W-:Y:S01]  /*4ab0*/  FMUL.FTZ R194, R132, R181 ;  /* 0x000000b584c27220 */ /* 0x000fe20000410000 */
[----:B-1----:R-:W-:Y:S01]  /*4ac0*/  IADD3 R47, R94, 0xc0, RZ ;  /* 0x000000c05e2f7810 */ /* 0x002fe20007ffe0ff */
[----:B------:R-:W-:Y:S01]  /*4ad0*/  BAR.SYNC.DEFER_BLOCKING 0x0 ;  /* 0x0000000000007b1d */ /* 0x000fe20000010000 */
[----:B------:R-:W-:Y:S01]  /*4ae0*/  FADD.FTZ R178, R50, R53 ;  /* 0x0000003532b27221 */ /* 0x000fe20000010000 */
[----:B------:R-:W-:Y:S01]  /*4af0*/  IADD3 R53, R94, 0x60, RZ ;  /* 0x000000605e357810 */ /* 0x000fe20007ffe0ff */
[----:B--2---:R-:W-:Y:S01]  /*4b00*/  FMUL.FTZ R46, R138, R179 ;  /* 0x000000b38a2e7220 */ /* 0x004fe20000410000 */
[-C--:B------:R-:W-:Y:S01]  /*4b10*/  LEA.HI.SX32 R190, R51, R94.reuse, 0x1b ;  /* 0x0000005e33be7211 */ /* 0x080fe200078fdaff */
[----:B------:R-:W-:Y:S01]  /*4b20*/  FMUL.FTZ R50, R134, R185 ;  /* 0x000000b986327220 */ /* 0x000fe20000410000 */
[-C--:B------:R-:W-:Y:S01]  /*4b30*/  LEA.HI.SX32 R192, R53, R94.reuse, 0x1b ;  /* 0x0000005e35c07211 */ /* 0x080fe200078fdaff */
[----:B---3--:R-:W-:Y:S01]  /*4b40*/  FMUL.FTZ R48, R136, R183 ;  /* 0x000000b788307220 */ /* 0x008fe20000410000 */
[----:B------:R-:W-:Y:S01]  /*4b50*/  LEA.HI.SX32 R182, R47, R94, 0x1b ;  /* 0x0000005e2fb67211 */ /* 0x000fe200078fdaff */
[----:B------:R-:W-:Y:S01]  /*4b60*/  FMUL.FTZ R196, R130, R189 ;  /* 0x000000bd82c47220 */ /* 0x000fe20000410000 */
[----:B------:R-:W-:Y:S01]  /*4b70*/  SHF.L.U64.HI R189, R105, 0x2, R104 ;  /* 0x0000000269bd7819 */ /* 0x000fe20000010268 */
[----:B------:R-:W-:-:S02]  /*4b80*/  FMUL.FTZ R191, R128, R191 ;  /* 0x000000bf80bf7220 */ /* 0x000fc40000410000 */
[----:B------:R-:W-:Y:S02]  /*4b90*/  FMUL.FTZ R47, R126, R201 ;  /* 0x000000c97e2f7220 */ /* 0x000fe40000410000 */
[----:B------:R-:W-:Y:S01]  /*4ba0*/  FMUL.FTZ R198, R124, R203 ;  /* 0x000000cb7cc67220 */ /* 0x000fe20000410000 */
[----:B------:R0:W1:Y:S04]  /*4bb0*/  LDS R193, [R77.X4+0x420] ;  /* 0x000420004dc17984 */ /* 0x0000680000004800 */
[----:B------:R0:W2:Y:S04]  /*4bc0*/  LDS R195, [R188.X4+0x4a0] ;  /* 0x0004a000bcc37984 */ /* 0x0000a80000004800 */
[----:B------:R0:W3:Y:S04]  /*4bd0*/  LDS R197, [R190.X4+0x520] ;  /* 0x00052000bec57984 */ /* 0x0000e80000004800 */
[----:B------:R0:W4:Y:S04]  /*4be0*/  LDS R199, [R192.X4+0x5a0] ;  /* 0x0005a000c0c77984 */ /* 0x0001280000004800 */
[----:B------:R0:W0:Y:S04]  /*4bf0*/  LDS R187, [R186.X4+0x620] ;  /* 0x00062000babb7984 */ /* 0x0000280000004800 */
[----:B------:R0:W0:Y:S04]  /*4c00*/  LDS R185, [R184.X4+0x6a0] ;  /* 0x0006a000b8b97984 */ /* 0x0000280000004800 */
[----:B------:R0:W0:Y:S04]  /*4c10*/  LDS R183, [R182.X4+0x720] ;  /* 0x00072000b6b77984 */ /* 0x0000280000004800 */
[----:B------:R0:W0:Y:S04]  /*4c20*/  LDS R179, [R180.X4+0x7a0] ;  /* 0x0007a000b4b37984 */ /* 0x0000280000004800 */
        /* <DEDUP_REMOVED lines=17> */
[----:B------:R-:W-:Y:S01]  /*4d40*/  IMAD.WIDE.U32 R48, R107, c[0x0][0x2d0], R16 ;  /* 0x0000b4006b307a25 */ /* 0x000fe200078e0010 */
[----:B------:R-:W-:-:S03]  /*4d50*/  IADD3 R51, R47, R51, RZ ;  /* 0x000000332f337210 */ /* 0x000fc60007ffe0ff */
[----:B------:R-:W-:Y:S01]  /*4d60*/  IMAD.IADD R47, R49, 0x1, R53 ;  /* 0x00000001312f7824 */ /* 0x000fe200078e0235 */
[----:B------:R-:W-:Y:S02]  /*4d70*/  LEA R52, P1, R48, c[0x0][0x320], 0x2 ;  /* 0x0000c80030347a11 */ /* 0x000fe400078210ff */
[----:B------:R-:W-:Y:S02]  /*4d80*/  LEA.HI.X R51, R46, c[0x0][0x31c], R51, 0x2, P0 ;  /* 0x0000c7002e337a11 */ /* 0x000fe400000f1433 */
[----:B------:R-:W-:-:S03]  /*4d90*/  LEA.HI.X R53, R48, c[0x0][0x324], R47, 0x2, P1 ;  /* 0x0000c90030357a11 */ /* 0x000fc600008f142f */
[----:B------:R1:W-:Y:S04]  /*4da0*/  RED.E.ADD.F32.FTZ.RN.STRONG.GPU [R50.64], R193 ;  /* 0x000000c13200798e */ /* 0x0003e8000c10e784 */
[----:B0-----:R1:W-:Y:S02]  /*4db0*/  RED.E.ADD.F32.FTZ.RN.STRONG.GPU [R52.64], R181 ;  /* 0x000000b53400798e */ /* 0x0013e4000c10e784 */
.L_x_7192:
[----:B01234-:R-:W-:Y:S05]  /*4dc0*/  BSYNC B0 ;  /* 0x0000000000007941 */ /* 0x01ffea0003800000 */
.L_x_7191:
[----:B------:R0:W1:Y:S01]  /*4dd0*/  LDS R51, [R188.X4+0x8c0] ;  /* 0x0008c000bc337984 */ /* 0x0000620000004800 */
[C---:B------:R-:W-:Y:S01]  /*4de0*/  ISETP.GE.AND P6, PT, R200.reuse, 0x21, PT ;  /* 0x00000021c800780c */ /* 0x040fe20003fc6270 */
[----:B------:R-:W-:Y:S01]  /*4df0*/  IMAD R46, R189, c[0x0][0x2b0], RZ ;  /* 0x0000ac00bd2e7a24 */ /* 0x000fe200078e02ff */
[----:B------:R-:W-:Y:S01]  /*4e00*/  SHF.L.U32 R191, R105, 0x2, RZ ;  /* 0x0000000269bf7819 */ /* 0x000fe200000006ff */
[----:B------:R-:W-:Y:S01]  /*4e10*/  IMAD R47, R189, c[0x0][0x2d0], RZ ;  /* 0x0000b400bd2f7a24 */ /* 0x000fe200078e02ff */
[----:B------:R-:W-:Y:S01]  /*4e20*/  BSSY B0, `(.L_x_7193) ;  /* 0x0000010000007945 */ /* 0x000fe20003800000 */
[----:B------:R-:W-:-:S02]  /*4e30*/  ISETP.GE.AND P0, PT, R200, 0x41, PT ;  /* 0x00000041c800780c */ /* 0x000fc40003f06270 */
[C---:B------:R-:W-:Y:S01]  /*4e40*/  ISETP.GE.AND P1, PT, R200.reuse, 0x61, PT ;  /* 0x00000061c800780c */ /* 0x040fe20003f26270 */
[C---:B------:R-:W-:Y:S01]  /*4e50*/  IMAD R53, R191.reuse, c[0x0][0x2b4], R46 ;  /* 0x0000ad00bf357a24 */ /* 0x040fe200078e022e */
[C---:B------:R-:W-:Y:S01]  /*4e60*/  ISETP.GE.AND P2, PT, R200.reuse, 0x81, PT ;  /* 0x00000081c800780c */ /* 0x040fe20003f46270 */
[----:B------:R-:W-:Y:S01]  /*4e70*/  IMAD R181, R191, c[0x0][0x2d4], R47 ;  /* 0x0000b500bfb57a24 */ /* 0x000fe200078e022f */
[C---:B------:R-:W-:Y:S02]  /*4e80*/  ISETP.GE.AND P3, PT, R200.reuse, 0xa1, PT ;  /* 0x000000a1c800780c */ /* 0x040fe40003f66270 */
[C---:B------:R-:W-:Y:S02]  /*4e90*/  ISETP.GE.AND P4, PT, R200.reuse, 0xc1, PT ;  /* 0x000000c1c800780c */ /* 0x040fe40003f86270 */
[----:B------:R-:W-:Y:S01]  /*4ea0*/  ISETP.GE.AND P5, PT, R200, 0xe1, PT ;  /* 0x000000e1c800780c */ /* 0x000fe20003fa6270 */
[----:B------:R-:W-:Y:S07]  /*4eb0*/  @!P6 BRA `(.L_x_7194) ;  /* 0x000000600000e947 */ /* 0x000fee0003800000 */
[----:B0-----:R-:W-:-:S04]  /*4ec0*/  IMAD.WIDE.U32 R48, R191, c[0x0][0x2b0], R18 ;  /* 0x0000ac00bf307a25 */ /* 0x001fc800078e0012 */
[----:B------:R-:W-:-:S04]  /*4ed0*/  IMAD.WIDE.U32 R46, R191, c[0x0][0x2d0], R32 ;  /* 0x0000b400bf2e7a25 */ /* 0x000fc800078e0020 */
[----:B------:R-:W-:Y:S01]  /*4ee0*/  IMAD.IADD R49, R49, 0x1, R53 ;  /* 0x0000000131317824 */ /* 0x000fe200078e0235 */
[----:B------:R-:W-:-:S04]  /*4ef0*/  IADD3 R47, R47, R181, RZ ;  /* 0x000000b52f2f7210 */ /* 0x000fc80007ffe0ff */
[----:B------:R0:W-:Y:S04]  /*4f00*/  RED.E.ADD.F32.FTZ.RN.STRONG.GPU [R48.64], R195 ;  /* 0x000000c33000798e */ /* 0x0001e8000c10e784 */
[----:B-1----:R0:W-:Y:S02]  /*4f10*/  RED.E.ADD.F32.FTZ.RN.STRONG.GPU [R46.64], R51 ;  /* 0x000000332e00798e */ /* 0x0021e4000c10e784 */
.L_x_7194:
[----:B0-----:R-:W-:Y:S05]  /*4f20*/  BSYNC B0 ;  /* 0x0000000000007941 */ /* 0x001fea0003800000 */
.L_x_7193:
[----:B-1----:R0:W1:Y:S01]  /*4f30*/  LDS R51, [R190.X4+0x940] ;  /* 0x00094000be337984 */ /* 0x0020620000004800 */
[----:B------:R-:W-:Y:S01]  /*4f40*/  BSSY B0, `(.L_x_7195) ;  /* 0x0000008000007945 */ /* 0x000fe20003800000 */
[----:B------:R-:W-:Y:S05]  /*4f50*/  @!P0 BRA `(.L_x_7196) ;  /* 0x0000006000008947 */ /* 0x000fea0003800000 */
[----:B------:R-:W-:-:S04]  /*4f60*/  IMAD.WIDE.U32 R48, R191, c[0x0][0x2b0], R20 ;  /* 0x0000ac00bf307a25 */ /* 0x000fc800078e0014 */
[----:B------:R-:W-:-:S04]  /*4f70*/  IMAD.WIDE.U32 R46, R191, c[0x0][0x2d0], R34 ;  /* 0x0000b400bf2e7a25 */ /* 0x000fc800078e0022 */
[----:B------:R-:W-:Y:S01]  /*4f80*/  IMAD.IADD R49, R53, 0x1, R49 ;  /* 0x0000000135317824 */ /* 0x000fe200078e0231 */
[----:B------:R-:W-:-:S04]  /*4f90*/  IADD3 R47, R181, R47, RZ ;  /* 0x0000002fb52f7210 */ /* 0x000fc80007ffe0ff */
[----:B------:R2:W-:Y:S04]  /*4fa0*/  RED.E.ADD.F32.FTZ.RN.STRONG.GPU [R48.64], R197 ;  /* 0x000000c53000798e */ /* 0x0005e8000c10e784 */
[----:B-1----:R2:W-:Y:S02]  /*4fb0*/  RED.E.ADD.F32.FTZ.RN.STRONG.GPU [R46.64], R51 ;  /* 0x000000332e00798e */ /* 0x0025e4000c10e784 */
.L_x_7196:
[----:B------:R-:W-:Y:S05]  /*4fc0*/  BSYNC B0 ;  /* 0x0000000000007941 */ /* 0x000fea0003800000 */
.L_x_7195:
[----:B-12---:R1:W2:Y:S01]  /*4fd0*/  LDS R51, [R192.X4+0x9c0] ;  /* 0x0009c000c0337984 */ /* 0x0062a20000004800 */
[----:B------:R-:W-:Y:S01]  /*4fe0*/  BSSY B0, `(.L_x_7197) ;  /* 0x0000008000007945 */ /* 0x000fe20003800000 */
[----:B------:R-:W-:Y:S05]  /*4ff0*/  @!P1 BRA `(.L_x_7198) ;  /* 0x0000006000009947 */ /* 0x000fea0003800000 */
[----:B------:R-:W-:-:S04]  /*5000*/  IMAD.WIDE.U32 R48, R191, c[0x0][0x2b0], R22 ;  /* 0x0000ac00bf307a25 */ /* 0x000fc800078e0016 */
[----:B------:R-:W-:-:S04]  /*5010*/  IMAD.WIDE.U32 R46, R191, c[0x0][0x2d0], R36 ;  /* 0x0000b400bf2e7a25 */ /* 0x000fc800078e0024 */
[----:B------:R-:W-:Y:S01]  /*5020*/  IMAD.IADD R49, R53, 0x1, R49 ;  /* 0x0000000135317824 */ /* 0x000fe200078e0231 */
[----:B------:R-:W-:-:S04]  /*5030*/  IADD3 R47, R181, R47, RZ ;  /* 0x0000002fb52f7210 */ /* 0x000fc80007ffe0ff */
[----:B------:R3:W-:Y:S04]  /*5040*/  RED.E.ADD.F32.FTZ.RN.STRONG.GPU [R48.64], R199 ;  /* 0x000000c73000798e */ /* 0x0007e8000c10e784 */
[----:B--2---:R3:W-:Y:S02]  /*5050*/  RED.E.ADD.F32.FTZ.RN.STRONG.GPU [R46.64], R51 ;  /* 0x000000332e00798e */ /* 0x0047e4000c10e784 */
.L_x_7198:
[----:B------:R-:W-:Y:S05]  /*5060*/  BSYNC B0 ;  /* 0x0000000000007941 */ /* 0x000fea0003800000 */
.L_x_7197:
[----:B--23--:R2:W3:Y:S01]  /*5070*/  LDS R51, [R186.X4+0xa40] ;  /* 0x000a4000ba337984 */ /* 0x00c4e20000004800 */
[----:B------:R-:W-:Y:S01]  /*5080*/  BSSY B0, `(.L_x_7199) ;  /* 0x0000008000007945 */ /* 0x000fe20003800000 */
[----:B------:R-:W-:Y:S05]  /*5090*/  @!P2 BRA `(.L_x_7200) ;  /* 0x000000600000a947 */ /* 0x000fea0003800000 */
[----:B------:R-:W-:-:S04]  /*50a0*/  IMAD.WIDE.U32 R48, R191, c[0x0][0x2b0], R24 ;  /* 0x0000ac00bf307a25 */ /* 0x000fc800078e0018 */
[----:B------:R-:W-:-:S04]  /*50b0*/  IMAD.WIDE.U32 R46, R191, c[0x0][0x2d0], R38 ;  /* 0x0000b400bf2e7a25 */ /* 0x000fc800078e0026 */
[----:B------:R-:W-:Y:S01]  /*50c0*/  IMAD.IADD R49, R53, 0x1, R49 ;  /* 0x0000000135317824 */ /* 0x000fe200078e0231 */
[----:B------:R-:W-:-:S04]  /*50d0*/  IADD3 R47, R181, R47, RZ ;  /* 0x0000002fb52f7210 */ /* 0x000fc80007ffe0ff */
[----:B------:R4:W-:Y:S04]  /*50e0*/  RED.E.ADD.F32.FTZ.RN.STRONG.GPU [R48.64], R187 ;  /* 0x000000bb3000798e */ /* 0x0009e8000c10e784 */
[----:B---3--:R4:W-:Y:S02]  /*50f0*/  RED.E.ADD.F32.FTZ.RN.STRONG.GPU [R46.64], R51 ;  /* 0x000000332e00798e */ /* 0x0089e4000c10e784 */
.L_x_7200:
[----:B------:R-:W-:Y:S05]  /*5100*/  BSYNC B0 ;  /* 0x0000000000007941 */ /* 0x000fea0003800000 */
.L_x_7199:
[----:B---34-:R3:W4:Y:S01]  /*5110*/  LDS R51, [R184.X4+0xac0] ;  /* 0x000ac000b8337984 */ /* 0x0187220000004800 */
[----:B------:R-:W-:Y:S01]  /*5120*/  BSSY B0, `(.L_x_7201) ;  /* 0x0000008000007945 */ /* 0x000fe20003800000 */
[----:B------:R-:W-:Y:S05]  /*5130*/  @!P3 BRA `(.L_x_7202) ;  /* 0x000000600000b947 */ /* 0x000fea0003800000 */
[----:B------:R-:W-:-:S04]  /*5140*/  IMAD.WIDE.U32 R48, R191, c[0x0][0x2b0], R26 ;  /* 0x0000ac00bf307a25 */ /* 0x000fc800078e001a */
[----:B------:R-:W-:-:S04]  /*5150*/  IMAD.WIDE.U32 R46, R191, c[0x0][0x2d0], R40 ;  /* 0x0000b400bf2e7a25 */ /* 0x000fc800078e0028 */
[----:B------:R-:W-:Y:S01]  /*5160*/  IMAD.IADD R49, R53, 0x1, R49 ;  /* 0x0000000135317824 */ /* 0x000fe200078e0231 */
[----:B------:R-:W-:-:S04]  /*5170*/  IADD3 R47, R181, R47, RZ ;  /* 0x0000002fb52f7210 */ /* 0x000fc80007ffe0ff */
[----:B------:R0:W-:Y:S04]  /*5180*/  RED.E.ADD.F32.FTZ.RN.STRONG.GPU [R48.64], R185 ;  /* 0x000000b93000798e */ /* 0x0001e8000c10e784 */
[----:B----4-:R0:W-:Y:S02]  /*5190*/  RED.E.ADD.F32.FTZ.RN.STRONG.GPU [R46.64], R51 ;  /* 0x000000332e00798e */ /* 0x0101e4000c10e784 */
.L_x_7202:
[----:B------:R-:W-:Y:S05]  /*51a0*/  BSYNC B0 ;  /* 0x0000000000007941 */ /* 0x000fea0003800000 */
.L_x_7201:
[----:B0---4-:R0:W4:Y:S01]  /*51b0*/  LDS R51, [R182.X4+0xb40] ;  /* 0x000b4000b6337984 */ /* 0x0111220000004800 */
        /* <DEDUP_REMOVED lines=8> */
.L_x_7204:
[----:B------:R-:W-:Y:S05]  /*5240*/  BSYNC B0 ;  /* 0x0000000000007941 */ /* 0x000fea0003800000 */
.L_x_7203:
        /* <DEDUP_REMOVED lines=9> */
.L_x_7206:
[----:B------:R-:W-:Y:S05]  /*52e0*/  BSYNC B0 ;  /* 0x0000000000007941 */ /* 0x000fea0003800000 */
.L_x_7205:
[----:B0-----:R-:W0:Y:S01]  /*52f0*/  SHFL.DOWN P0, R47, R178, 0x1, 0x1f ;  /* 0x08201f00b22f7f89 */ /* 0x001e220000000000 */
[-C--:B------:R-:W-:Y:S01]  /*5300*/  FMUL.FTZ R46, R133, R157.reuse ;  /* 0x0000009d852e7220 */ /* 0x080fe20000410000 */
[----:B------:R-:W-:Y:S01]  /*5310*/  ISETP.NE.AND P2, PT, R94, RZ, PT ;  /* 0x000000ff5e00720c */ /* 0x000fe20003f45270 */
[----:B------:R-:W-:Y:S01]  /*5320*/  FMUL.FTZ R148, R148, R157 ;  /* 0x0000009d94947220 */ /* 0x000fe20000410000 */
[----:B------:R-:W-:Y:S01]  /*5330*/  BSSY B0, `(.L_x_7207) ;  /* 0x0000041000007945 */ /* 0x000fe20003800000 */
[----:B------:R-:W-:Y:S02]  /*5340*/  FMUL.FTZ R46, R175, R46 ;  /* 0x0000002eaf2e7220 */ /* 0x000fe40000410000 */
[----:B------:R-:W-:-:S02]  /*5350*/  FMUL.FTZ R135, R135, R158 ;  /* 0x0000009e87877220 */ /* 0x000fc40000410000 */
[----:B------:R-:W-:Y:S02]  /*5360*/  FFMA.FTZ R149, R149, R148, R46 ;  /* 0x0000009495957223 */ /* 0x000fe4000001002e */
[----:B------:R-:W-:Y:S02]  /*5370*/  FMUL.FTZ R143, R143, R164 ;  /* 0x000000a48f8f7220 */ /* 0x000fe40000410000 */
[----:B------:R-:W-:Y:S02]  /*5380*/  FMUL.FTZ R147, R147, R168 ;  /* 0x000000a893937220 */ /* 0x000fe40000410000 */
[C---:B------:R-:W-:Y:S02]  /*5390*/  FMUL.FTZ R158, R133.reuse, R158 ;  /* 0x0000009e859e7220 */ /* 0x040fe40000410000 */
[C---:B------:R-:W-:Y:S02]  /*53a0*/  FMUL.FTZ R164, R133.reuse, R164 ;  /* 0x000000a485a47220 */ /* 0x040fe40000410000 */
        /* <DEDUP_REMOVED lines=19> */
[----:B0-----:R-:W-:-:S02]  /*54e0*/  @P0 FADD R48, R47, R48 ;  /* 0x000000302f300221 */ /* 0x001fc40000000000 */
[C---:B------:R-:W-:Y:S02]  /*54f0*/  FMUL.FTZ R47, R133.reuse, R160 ;  /* 0x000000a0852f7220 */ /* 0x040fe40000410000 */
[----:B------:R-:W-:Y:S01]  /*5500*/  FADD.FTZ R115, R158, R115 ;  /* 0x000000739e737221 */ /* 0x000fe20000010000 */
[----:B------:R-:W0:Y:S01]  /*5510*/  SHFL.DOWN P0, R49, R48, 0x4, 0x1f ;  /* 0x08801f0030317f89 */ /* 0x000e220000000000 */
[----:B------:R-:W-:Y:S02]  /*5520*/  FMUL.FTZ R174, R174, R47 ;  /* 0x0000002faeae7220 */ /* 0x000fe40000410000 */
[-C--:B------:R-:W-:Y:S02]  /*5530*/  FMUL.FTZ R47, R133, R162.reuse ;  /* 0x000000a2852f7220 */ /* 0x080fe40000410000 */
[----:B------:R-:W-:Y:S02]  /*5540*/  FMUL.FTZ R162, R137, R162 ;  /* 0x000000a289a27220 */ /* 0x000fe40000410000 */
[----:B------:R-:W-:-:S02]  /*5550*/  FMUL.FTZ R47, R176, R47 ;  /* 0x0000002fb02f7220 */ /* 0x000fc40000410000 */
[----:B------:R-:W-:Y:S02]  /*5560*/  FFMA.FTZ R174, R152, R139, R174 ;  /* 0x0000008b98ae7223 */ /* 0x000fe400000100ae */
[-C--:B------:R-:W-:Y:S02]  /*5570*/  FFMA.FTZ R47, R151, R162.reuse, R47 ;  /* 0x000000a2972f7223 */ /* 0x080fe4000001002f */
[----:B------:R-:W-:Y:S02]  /*5580*/  FFMA.FTZ R119, R142, R162, R119 ;  /* 0x000000a28e777223 */ /* 0x000fe40000010077 */
[----:B------:R-:W-:Y:S02]  /*5590*/  FADD.FTZ R113, R174, R113 ;  /* 0x00000071ae717221 */ /* 0x000fe40000010000 */
[----:B------:R-:W-:Y:S02]  /*55a0*/  FFMA.FTZ R120, R129, R143, R120 ;  /* 0x0000008f81787223 */ /* 0x000fe40000010078 */
[----:B------:R-:W-:-:S02]  /*55b0*/  FADD.FTZ R112, R47, R112 ;  /* 0x000000702f707221 */ /* 0x000fc40000010000 */
[----:B------:R-:W-:Y:S02]  /*55c0*/  FADD.FTZ R111, R164, R111 ;  /* 0x0000006fa46f7221 */ /* 0x000fe40000010000 */
[----:B------:R-:W-:Y:S02]  /*55d0*/  FFMA.FTZ R123, R146, R170, R123 ;  /* 0x000000aa927b7223 */ /* 0x000fe4000001007b */
[----:B0-----:R-:W-:Y:S02]  /*55e0*/  @P0 FADD R49, R48, R49 ;  /* 0x0000003130310221 */ /* 0x001fe40000000000 */
[-C--:B------:R-:W-:Y:S02]  /*55f0*/  FMUL.FTZ R48, R141, R166.reuse ;  /* 0x000000a68d307220 */ /* 0x080fe40000410000 */
[----:B------:R-:W-:Y:S01]  /*5600*/  FMUL.FTZ R166, R133, R166 ;  /* 0x000000a685a67220 */ /* 0x000fe20000410000 */
[----:B------:R-:W0:Y:S01]  /*5610*/  SHFL.DOWN P0, R50, R49, 0x8, 0x1f ;  /* 0x09001f0031327f89 */ /* 0x000e220000000000 */
[----:B------:R-:W-:-:S02]  /*5620*/  FFMA.FTZ R121, R144, R48, R121 ;  /* 0x0000003090797223 */ /* 0x000fc40000010079 */
[----:B------:R-:W-:Y:S02]  /*5630*/  FMUL.FTZ R166, R163, R166 ;  /* 0x000000a6a3a67220 */ /* 0x000fe40000410000 */
[----:B------:R-:W-:Y:S02]  /*5640*/  FADD.FTZ R108, R147, R108 ;  /* 0x0000006c936c7221 */ /* 0x000fe40000010000 */
[----:B------:R-:W-:Y:S02]  /*5650*/  FFMA.FTZ R153, R153, R48, R166 ;  /* 0x0000003099997223 */ /* 0x000fe400000100a6 */
[----:B------:R-:W-:Y:S02]  /*5660*/  FADD.FTZ R109, R46, R109 ;  /* 0x0000006d2e6d7221 */ /* 0x000fe40000010000 */
[----:B------:R-:W-:Y:S02]  /*5670*/  FADD.FTZ R110, R153, R110 ;  /* 0x0000006e996e7221 */ /* 0x000fe40000010000 */
[----:B0-----:R-:W-:Y:S01]  /*5680*/  @P0 FADD R50, R49, R50 ;  /* 0x0000003231320221 */ /* 0x001fe20000000000 */
[----:B------:R-:W-:-:S04]  /*5690*/  ISETP.NE.AND P0, PT, R83, RZ, PT ;  /* 0x000000ff5300720c */ /* 0x000fc80003f05270 */
[----:B----4-:R-:W0:Y:S02]  /*56a0*/  SHFL.DOWN P1, R51, R50, 0x10, 0x1f ;  /* 0x0a001f0032337f89 */ /* 0x010e240000020000 */
[----:B0-----:R-:W-:-:S07]  /*56b0*/  @P1 FADD R51, R50, R51 ;  /* 0x0000003332331221 */ /* 0x001fce0000000000 */
[----:B------:R0:W-:Y:S04]  /*56c0*/  @!P0 STS [0xc64], R51 ;  /* 0x000c6433ff008388 */ /* 0x0001e80000000800 */
[----:B------:R-:W-:Y:S06]  /*56d0*/  BAR.SYNC.DEFER_BLOCKING 0x0 ;  /* 0x0000000000007b1d */ /* 0x000fec0000010000 */
[----:B------:R-:W-:Y:S05]  /*56e0*/  @P2 BRA `(.L_x_7208) ;  /* 0x0000005000002947 */ /* 0x000fea0003800000 */
[----:B0-----:R-:W-:Y:S01]  /*56f0*/  ISETP.NE.AND P0, PT, R169, c[0x0][0x174], PT ;  /* 0x00005d00a9007a0c */ /* 0x001fe20003f05270 */
[----:B------:R-:W-:-:S12]  /*5700*/  IMAD.SHL.U32 R48, R107, 0x4, RZ ;  /* 0x000000046b307824 */ /* 0x000fd800078e00ff */
[----:B------:R-:W0:Y:S02]  /*5710*/  @P0 LDS R46, [R48+0x1f18] ;  /* 0x001f1800302e0984 */ /* 0x000e240000000800 */
[----:B0-----:R-:W-:-:S05]  /*5720*/  @P0 FADD.FTZ R51, R51, R46 ;  /* 0x0000002e33330221 */ /* 0x001fca0000010000 */
[----:B------:R0:W-:Y:S02]  /*5730*/  STS [R48+0x1f18], R51 ;  /* 0x001f183330007388 */ /* 0x0001e40000000800 */
.L_x_7208:
[----:B0-----:R-:W-:Y:S05]  /*5740*/  BSYNC B0 ;  /* 0x0000000000007941 */ /* 0x001fea0003800000 */
.L_x_7207:
[----:B------:R-:W-:Y:S02]  /*5750*/  IADD3 R107, R107, 0x1, RZ ;  /* 0x000000016b6b7810 */ /* 0x000fe40007ffe0ff */
[----:B------:R-:W-:Y:S02]  /*5760*/  IADD3 R105, P1, R105, 0x1, RZ ;  /* 0x0000000169697810 */ /* 0x000fe40007f3e0ff */
[----:B------:R-:W-:Y:S02]  /*5770*/  ISETP.GE.AND P0, PT, R107, c[0x0][0x16c], PT ;  /* 0x00005b006b007a0c */ /* 0x000fe40003f06270 */
[----:B------:R-:W-:-:S11]  /*5780*/  IADD3.X R104, RZ, R104, RZ, P1, !PT ;  /* 0x00000068ff687210 */ /* 0x000fd60000ffe4ff */
[----:B------:R-:W-:Y:S01]  /*5790*/  @P0 CALL.REL.NOINC `(.L_x_7188) ;  /* 0x0000001000000944 */ /* 0x000fe20003c00000 */
[----:B------:R-:W-:Y:S05]  /*57a0*/  BRA `(.L_x_7209) ;  /* 0xffffdaa000007947 */ /* 0x000fea000383ffff */
.L_x_7188:
[----:B------:R-:W-:Y:S01]  /*57b0*/  BAR.SYNC.DEFER_BLOCKING 0x0 ;  /* 0x0000000000007b1d */ /* 0x000fe20000010000 */
[----:B------:R-:W-:Y:S02]  /*57c0*/  ISETP.NE.AND P6, PT, R94, RZ, PT ;  /* 0x000000ff5e00720c */ /* 0x000fe40003fc5270 */
        /* <DEDUP_REMOVED lines=8> */
[----:B------:R-:W-:Y:S02]  /*5850*/  PRMT R14, R116, 0x7632, R14 ;  /* 0x00007632740e7816 */ /* 0x000fe4000000000e */
[----:B------:R-:W-:Y:S01]  /*5860*/  LEA R17, P4, R6, c[0x0][0x330], 0x1 ;  /* 0x0000cc0006117a11 */ /* 0x000fe200078808ff */
[----:B------:R-:W-:Y:S04]  /*5870*/  STS.U16 [R62], R122 ;  /* 0x0000007a3e007388 */ /* 0x000fe80000000400 */
        /* <DEDUP_REMOVED lines=9> */
[----:B0-----:R-:W-:-:S03]  /*5910*/  IMAD.WIDE.U32 R4, R99, c[0x0][0x2d8], RZ ;  /* 0x0000b60063047a25 */ /* 0x001fc600078e00ff */
        /* <DEDUP_REMOVED lines=9> */
[----:B------:R-:W-:Y:S01]  /*59b0*/  IMAD.WIDE.U32 R4, R103, c[0x0][0x2e0], R4 ;  /* 0x0000b80067047a25 */ /* 0x000fe200078e0004 */
[----:B------:R-:W-:-:S02]  /*59c0*/  LEA.HI.X R14, R6, c[0x0][0x334], R7, 0x1, P4 ;  /* 0x0000cd00060e7a11 */ /* 0x000fc400020f0c07 */
[----:B------:R-:W-:Y:S02]  /*59d0*/  LDS.U16 R29, [R67+0x140] ;  /* 0x00014000431d7984 */ /* 0x000fe40000000400 */
[----:B------:R-:W-:Y:S02]  /*59e0*/  IADD3 R4, P0, R54, R4, RZ ;  /* 0x0000000436047210 */ /* 0x000fe40007f1e0ff */
[----:B------:R-:W-:Y:S02]  /*59f0*/  LDS.U16 R31, [R66+0x180] ;  /* 0x00018000421f7984 */ /* 0x000fe40000000400 */
[----:B------:R-:W-:Y:S02]  /*5a00*/  IADD3.X R5, R0, R37, R5, P0, !PT ;  /* 0x0000002500057210 */ /* 0x000fe400007fe405 */
[----:B------:R-:W-:Y:S01]  /*5a10*/  LDS.U16 R33, [R64+0x1c0] ;  /* 0x0001c00040217984 */ /* 0x000fe20000000400 */
[----:B------:R-:W-:-:S03]  /*5a20*/  LEA R16, P4, R4, R17, 0x1 ;  /* 0x0000001104107211 */ /* 0x000fc600078808ff */
[----:B------:R-:W-:Y:S01]  /*5a30*/  @!P6 STS [0x210], R73 ;  /* 0x00021049ff00e388 */ /* 0x000fe20000000800 */
[----:B------:R-:W-:-:S03]  /*5a40*/  LEA.HI.X R17, R4, R14, R5, 0x1, P4 ;  /* 0x0000000e04117211 */ /* 0x000fc600020f0c05 */
[----:B------:R-:W-:Y:S06]  /*5a50*/  BAR.SYNC.DEFER_BLOCKING 0x0 ;  /* 0x0000000000007b1d */ /* 0x000fec0000010000 */
[----:B------:R-:W0:Y:S02]  /*5a60*/  LDS R35, [0x210] ;  /* 0x00021000ff237984 */ /* 0x000e240000000800 */
[-C--:B0-----:R-:W-:Y:S02]  /*5a70*/  ISETP.GE.AND P5, PT, R6, R35.reuse, PT ;  /* 0x000000230600720c */ /* 0x081fe40003fa6270 */
[----:B------:R-:W-:-:S02]  /*5a80*/  ISETP.GE.AND P3, PT, R84, R35, PT ;  /* 0x000000235400720c */ /* 0x000fc40003f66270 */
[-C--:B------:R-:W-:Y:S02]  /*5a90*/  ISETP.GE.AND P2, PT, R82, R35.reuse, PT ;  /* 0x000000235200720c */ /* 0x080fe40003f46270 */
[-C--:B------:R-:W-:Y:S02]  /*5aa0*/  ISETP.GE.AND P1, PT, R80, R35.reuse, PT ;  /* 0x000000235000720c */ /* 0x080fe40003f26270 */
[----:B------:R-:W-:-:S05]  /*5ab0*/  ISETP.GE.AND P0, PT, R78, R35, PT ;  /* 0x000000234e00720c */ /* 0x000fca0003f06270 */
        /* <DEDUP_REMOVED lines=12> */
.L_x_7211:
[----:B------:R-:W-:Y:S05]  /*5b80*/  BSYNC B0 ;  /* 0x0000000000007941 */ /* 0x000fea0003800000 */
.L_x_7210:
        /* <DEDUP_REMOVED lines=15> */
[----:B------:R0:W-:Y:S01]  /*5c80*/  @!P5 STG.E.U16 [R16.64+-0x80], R31 ;  /* 0xffff801f1000d986 */ /* 0x0001e2000c101504 */
[----:B------:R-:W-:Y:S01]  /*5c90*/  F2FP.PACK_AB R14, R115, R114 ;  /* 0x00000072730e723e */ /* 0x000fe200000000ff */
[----:B------:R-:W-:Y:S01]  /*5ca0*/  FADD.FTZ R110, R109, R110 ;  /* 0x0000006e6d6e7221 */ /* 0x000fe20000010000 */
[----:B------:R-:W-:Y:S01]  /*5cb0*/  PRMT R20, R4, 0x7632, R20 ;  /* 0x0000763204147816 */ /* 0x000fe20000000014 */
[----:B------:R-:W-:Y:S02]  /*5cc0*/  @!P4 STG.E.U16 [R16.64+-0x1c0], R21 ;  /* 0xfffe40151000c986 */ /* 0x000fe4000c101504 */
[----:B------:R-:W-:-:S02]  /*5cd0*/  FADD.FTZ R111, R110, R111 ;  /* 0x0000006f6e6f7221 */ /* 0x000fc40000010000 */
[----:B------:R4:W-:Y:S02]  /*5ce0*/  @!P3 STG.E.U16 [R16.64+-0x40], R33 ;  /* 0xffffc0211000b986 */ /* 0x0009e4000c101504 */
[----:B------:R-:W-:Y:S02]  /*5cf0*/  FADD.FTZ R112, R111, R112 ;  /* 0x000000706f707221 */ /* 0x000fe40000010000 */
[----:B------:R-:W-:Y:S01]  /*5d00*/  BAR.SYNC.DEFER_BLOCKING 0x0 ;  /* 0x0000000000007b1d */ /* 0x000fe20000010000 */
[----:B0-----:R-:W-:Y:S01]  /*5d10*/  PRMT R31, R5, 0x7632, R31 ;  /* 0x00007632051f7816 */ /* 0x001fe2000000001f */
        /* <DEDUP_REMOVED lines=15> */
[----:B----4-:R-:W-:-:S03]  /*5e10*/  IMAD R14, R173, c[0x0][0x2f8], RZ ;  /* 0x0000be00ad0e7a24 */ /* 0x010fc600078e02ff */
        /* <DEDUP_REMOVED lines=23> */
.L_x_7213:
[----:B------:R-:W-:Y:S05]  /*5f90*/  BSYNC B0 ;  /* 0x0000000000007941 */ /* 0x000fea0003800000 */
.L_x_7212:
[----:B------:R-:W-:Y:S01]  /*5fa0*/  MOV R3, R29 ;  /* 0x0000001d00037202 */ /* 0x000fe20000000f00 */
[----:B------:R-:W-:Y:S01]  /*5fb0*/  IMAD.MOV.U32 R2, RZ, RZ, R4 ;  /* 0x000000ffff027224 */ /* 0x000fe200078e0004 */
[----:B------:R-:W-:Y:S01]  /*5fc0*/  IADD3 R4, P0, R65, -0x1c0, RZ ;  /* 0xfffffe4041047810 */ /* 0x000fe20007f1e0ff */
[----:B0-----:R-:W-:Y:S01]  /*5fd0*/  IMAD R14, R102, c[0x0][0x300], RZ ;  /* 0x0000c000660e7a24 */ /* 0x001fe200078e02ff */
[----:B------:R-:W-:Y:S01]  /*5fe0*/  ISETP.GE.AND P6, PT, R74, R27, PT ;  /* 0x0000001b4a00720c */ /* 0x000fe20003fc6270 */
[----:B------:R-:W-:Y:S01]  /*5ff0*/  IMAD.WIDE.U32 R2, R103, c[0x0][0x300], R2 ;  /* 0x0000c00067027a25 */ /* 0x000fe200078e0002 */
[----:B------:R-:W-:Y:S02]  /*6000*/  IADD3.X R5, R63, -0x1, RZ, P0, !PT ;  /* 0xffffffff3f057810 */ /* 0x000fe400007fe4ff */
[----:B------:R-:W-:Y:S01]  /*6010*/  IADD3 R4, P1, R4, c[0x0][0x340], RZ ;  /* 0x0000d00004047a10 */ /* 0x000fe20007f3e0ff */
[----:B------:R-:W-:Y:S01]  /*6020*/  IMAD R15, R103, c[0x0][0x304], R14 ;  /* 0x0000c100670f7a24 */ /* 0x000fe200078e020e */
[----:B------:R-:W-:-:S02]  /*6030*/  IADD3 R54, P0, R54, R2, RZ ;  /* 0x0000000236367210 */ /* 0x000fc40007f1e0ff */
[----:B------:R-:W-:Y:S02]  /*6040*/  IADD3.X R5, R5, c[0x0][0x344], RZ, P1, !PT ;  /* 0x0000d10005057a10 */ /* 0x000fe40000ffe4ff */
        /* <DEDUP_REMOVED lines=30> */
.L_x_7182:
        /* <DEDUP_REMOVED lines=24> */
.L_x_7216:
[----:B0-----:R-:W-:Y:S05]  /*63b0*/  BSYNC B0 ;  /* 0x0000000000007941 */ /* 0x001fea0003800000 */
.L_x_7215:
[----:B------:R-:W-:Y:S01]  /*63c0*/  BSSY B0, `(.L_x_7217) ;  /* 0x0000018000007945 */ /* 0x000fe20003800000 */
[----:B------:R-:W-:Y:S05]  /*63d0*/  @!P0 BRA `(.L_x_7218) ;  /* 0x0000015000008947 */ /* 0x000fea0003800000 */
[----:B------:R-:W-:Y:S06]  /*63e0*/  BAR.SYNC.DEFER_BLOCKING 0x0 ;  /* 0x0000000000007b1d */ /* 0x000fec0000010000 */
[----:B0-----:R-:W0:Y:S04]  /*63f0*/  SHFL.DOWN P0, R3, R96, 0x1, 0x1f ;  /* 0x08201f0060037f89 */ /* 0x001e280000000000 */
[----:B------:R-:W4:Y:S04]  /*6400*/  S2R R4, SR_LANEID ;  /* 0x0000000000047919 */ /* 0x000f280000000000 */
[----:B------:R-:W1:Y:S01]  /*6410*/  S2R R11, SR_TID.X ;  /* 0x00000000000b7919 */ /* 0x000e620000002100 */
[----:B0-----:R-:W-:Y:S01]  /*6420*/  @P0 FADD R3, R3, R96 ;  /* 0x0000006003030221 */ /* 0x001fe20000000000 */
[----:B----4-:R-:W-:-:S04]  /*6430*/  ISETP.NE.AND P1, PT, R4, RZ, PT ;  /* 0x000000ff0400720c */ /* 0x010fc80003f25270 */
        /* <DEDUP_REMOVED lines=15> */
.L_x_7218:
[----:B------:R-:W4:Y:S02]  /*6530*/  S2R R11, SR_TID.X ;  /* 0x00000000000b7919 */ /* 0x000f240000002100 */
.L_x_7219:
[----:B0-----:R-:W-:Y:S05]  /*6540*/  BSYNC B0 ;  /* 0x0000000000007941 */ /* 0x001fea0003800000 */
.L_x_7217:
[----:B----4-:R-:W-:-:S13]  /*6550*/  ISETP.GE.AND P0, PT, R11, c[0x0][0x16c], PT ;  /* 0x00005b000b007a0c */ /* 0x010fda0003f06270 */
[----:B------:R-:W-:Y:S05]  /*6560*/  @P0 EXIT ;  /* 0x000000000000094d */ /* 0x000fea0003800000 */
[----:B------:R-:W-:Y:S02]  /*6570*/  IMAD R102, R102, c[0x0][0x288], RZ ;  /* 0x0000a20066667a24 */ /* 0x000fe400078e02ff */
[----:B------:R-:W-:-:S04]  /*6580*/  IMAD.WIDE.U32 R2, R103, c[0x0][0x288], RZ ;  /* 0x0000a20067027a25 */ /* 0x000fc800078e00ff */
[----:B------:R-:W-:-:S05]  /*6590*/  IMAD R13, R103, c[0x0][0x28c], R102 ;  /* 0x0000a300670d7a24 */ /* 0x000fca00078e0266 */
[----:B------:R-:W-:Y:S02]  /*65a0*/  IADD3 R13, R3, R13, RZ ;  /* 0x0000000d030d7210 */ /* 0x000fe40007ffe0ff */
.L_x_7220:
        /* <DEDUP_REMOVED lines=16> */
.L_x_7221:
        /* <DEDUP_REMOVED lines=13> */
.L_x_9113:


//--------------------- .text._Z25selective_scan_bwd_kernelI32Selective_Scan_bwd_kernel_traitsILi32ELi8ELb0ELb1ELb1ELb1ELb0EN3c104HalfEfEEv12SSMParamsBwd --------------------------
	.section	.text._Z25selective_scan_bwd_kernelI32Selective_Scan_bwd_kernel_traitsILi32ELi8ELb0ELb1ELb1ELb1ELb0EN3c104HalfEfEEv12SSMParamsBwd,"ax",@progbits
	.sectioninfo	@"SHI_REGISTERS=202"
	.align	128
        .global         _Z25selective_scan_bwd_kernelI32Selective_Scan_bwd_kernel_traitsILi32ELi8ELb0ELb1ELb1ELb1ELb0EN3c104HalfEfEEv12SSMParamsBwd
        .type           _Z25selective_scan_bwd_kernelI32Selective_Scan_bwd_kernel_traitsILi32ELi8ELb0ELb1ELb1ELb1ELb0EN3c104HalfEfEEv12SSMParamsBwd,@function
        .size           _Z25selective_scan_bwd_kernelI32Selective_Scan_bwd_kernel_traitsILi32ELi8ELb0ELb1ELb1ELb1ELb0EN3c104HalfEfEEv12SSMParamsBwd,(.L_x_9114 - _Z25selective_scan_bwd_kernelI32Selective_Scan_bwd_kernel_traitsILi32ELi8ELb0ELb1ELb1ELb1ELb0EN3c104HalfEfEEv12SSMParamsBwd)
        .other          _Z25selective_scan_bwd_kernelI32Selective_Scan_bwd_kernel_traitsILi32ELi8ELb0ELb1ELb1ELb1ELb0EN3c104HalfEfEEv12SSMParamsBwd,@"STO_CUDA_ENTRY STV_DEFAULT"
_Z25selective_scan_bwd_kernelI32Selective_Scan_bwd_kernel_traitsILi32ELi8ELb0ELb1ELb1ELb1ELb0EN3c104HalfEfEEv12SSMParamsBwd:
.text._Z25selective_scan_bwd_kernelI32Selective_Scan_bwd_kernel_traitsILi32ELi8ELb0ELb1ELb1ELb1ELb0EN3c104HalfEfEEv12SSMParamsBwd:
        /* <DEDUP_REMOVED lines=20> */
[----:B-1----:R-:W-:Y:S02]  /*0140*/  IADD3 R6, R0, 0xffffffe, RZ ;  /* 0x0ffffffe00067810 */ /* 0x002fe40007ffe0ff */
[----:B------:R-:W-:Y:S01]  /*0150*/  LOP3.LUT R16, R136, c[0x0][0x178], RZ, 0x3c, !PT ;  /* 0x00005e0088107a12 */ /* 0x000fe200078e3cff */
[----:B------:R1:W5:Y:S01]  /*0160*/  @P1 LDG.E R133, [R4.64] ;  /* 0x0000000404851981 */ /* 0x000362000c1e1900 */
[----:B------:R2:W3:Y:S01]  /*0170*/  F2I.FTZ.U32.TRUNC.NTZ R7, R6 ;  /* 0x0000000600077305 */ /* 0x0004e2000021f000 */
[----:B------:R-:W-:Y:S01]  /*0180*/  IMAD R14, R174, c[0x0][0x190], RZ ;  /* 0x00006400ae0e7a24 */ /* 0x000fe200078e02ff */
[----:B------:R-:W-:Y:S01]  /*0190*/  ISETP.GE.AND P1, PT, R16, RZ, PT ;  /* 0x000000ff1000720c */ /* 0x000fe20003f26270 */
[----:B------:R-:W-:Y:S01]  /*01a0*/  IMAD.MOV.U32 R132, RZ, RZ, c[0x0][0x174] ;  /* 0x00005d00ff847624 */ /* 0x000fe200078e00ff */
[----:B------:R-:W-:Y:S01]  /*01b0*/  ISETP.NE.AND P0, PT, RZ, c[0x0][0x178], PT ;  /* 0x00005e00ff007a0c */ /* 0x000fe20003f05270 */
[----:B------:R-:W-:Y:S01]  /*01c0*/  IMAD R10, R174, c[0x0][0x1e0], RZ ;  /* 0x00007800ae0a7a24 */ /* 0x000fe200078e02ff */
[----:B0-----:R-:W-:Y:S01]  /*01d0*/  IABS R2, R136 ;  /* 0x0000008800027213 */ /* 0x001fe20000000000 */
[C---:B------:R-:W-:Y:S01]  /*01e0*/  IMAD R15, R131.reuse, c[0x0][0x194], R14 ;  /* 0x00006500830f7a24 */ /* 0x040fe200078e020e */
[----:B------:R-:W-:Y:S01]  /*01f0*/  ISETP.GE.AND P3, PT, R132, 0x1, PT ;  /* 0x000000018400780c */ /* 0x000fe20003f66270 */
[----:B--2---:R-:W-:Y:S01]  /*0200*/  HFMA2.MMA R6, -RZ, RZ, 0, 0 ;  /* 0x00000000ff067435 */ /* 0x004fe200000001ff */
[----:B------:R-:W-:Y:S01]  /*0210*/  IMAD R12, R174, c[0x0][0x278], RZ ;  /* 0x00009e00ae0c7a24 */ /* 0x000fe200078e02ff */
[----:B------:R-:W-:Y:S01]  /*0220*/  SHF.L.U32 R132, R132, 0x8, RZ ;  /* 0x0000000884847819 */ /* 0x000fe200000006ff */
[----:B-1----:R-:W-:Y:S01]  /*0230*/  IMAD.WIDE.U32 R4, R131, c[0x0][0x1e0], RZ ;  /* 0x0000780083047a25 */ /* 0x002fe200078e00ff */
[----:B------:R-:W-:-:S03]  /*0240*/  HFMA2.MMA R130, -RZ, RZ, 0, 0 ;  /* 0x00000000ff827435 */ /* 0x000fc600000001ff */
[--C-:B---3--:R-:W-:Y:S02]  /*0250*/  IMAD.MOV R8, RZ, RZ, -R7.reuse ;  /* 0x000000ffff087224 */ /* 0x108fe400078e0a07 */
[----:B------:R-:W-:Y:S02]  /*0260*/  IMAD R13, R131, c[0x0][0x1e4], R10 ;  /* 0x00007900830d7a24 */ /* 0x000fe400078e020a */
[----:B------:R-:W-:Y:S02]  /*0270*/  IMAD R3, R8, R17, RZ ;  /* 0x0000001108037224 */ /* 0x000fe400078e02ff */
[----:B------:R-:W-:Y:S02]  /*0280*/  IMAD R8, R174, c[0x0][0x1d0], RZ ;  /* 0x00007400ae087a24 */ /* 0x000fe400078e02ff */
[----:B------:R-:W-:-:S04]  /*0290*/  IMAD.HI.U32 R7, R7, R3, R6 ;  /* 0x0000000307077227 */ /* 0x000fc800078e0006 */
[----:B------:R-:W-:Y:S02]  /*02a0*/  IMAD R11, R131, c[0x0][0x1d4], R8 ;  /* 0x00007500830b7a24 */ /* 0x000fe400078e0208 */
[----:B------:R-:W-:-:S04]  /*02b0*/  IMAD.HI.U32 R129, R7, R2, RZ ;  /* 0x0000000207817227 */ /* 0x000fc800078e00ff */
[----:B------:R-:W-:Y:S01]  /*02c0*/  IMAD.WIDE.U32 R8, R131, c[0x0][0x190], RZ ;  /* 0x0000640083087a25 */ /* 0x000fe200078e00ff */
[----:B------:R-:W-:-:S03]  /*02d0*/  IADD3 R0, -R129, RZ, RZ ;  /* 0x000000ff81007210 */ /* 0x000fc60007ffe1ff */
[----:B------:R-:W-:Y:S01]  /*02e0*/  IMAD.WIDE.U32 R6, R131, c[0x0][0x278], RZ ;  /* 0x00009e0083067a25 */ /* 0x000fe200078e00ff */
[----:B------:R-:W-:-:S03]  /*02f0*/  IADD3 R9, R9, R15, RZ ;  /* 0x0000000f09097210 */ /* 0x000fc60007ffe0ff */
[----:B------:R-:W-:Y:S02]  /*0300*/  IMAD R0, R17, R0, R2 ;  /* 0x0000000011007224 */ /* 0x000fe400078e0202 */
[----:B------:R-:W-:-:S03]  /*0310*/  IMAD.WIDE.U32 R2, R131, c[0x0][0x1d0], RZ ;  /* 0x0000740083027a25 */ /* 0x000fc600078e00ff */
[----:B------:R-:W-:Y:S01]  /*0320*/  ISETP.GT.U32.AND P4, PT, R17, R0, PT ;  /* 0x000000001100720c */ /* 0x000fe20003f84070 */
[----:B------:R-:W-:Y:S01]  /*0330*/  IMAD.IADD R5, R5, 0x1, R13 ;  /* 0x0000000105057824 */ /* 0x000fe200078e020d */
[----:B------:R-:W-:Y:S01]  /*0340*/  IADD3 R3, R3, R11, RZ ;  /* 0x0000000b03037210 */ /* 0x000fe20007ffe0ff */
[----:B------:R-:W-:Y:S01]  /*0350*/  IMAD R11, R131, c[0x0][0x27c], R12 ;  /* 0x00009f00830b7a24 */ /* 0x000fe200078e020c */
[----:B------:R-:W-:Y:S01]  /*0360*/  IADD3 R13, R132, -0x100, RZ ;  /* 0xffffff00840d7810 */ /* 0x000fe20007ffe0ff */
[----:B------:R-:W-:Y:S02]  /*0370*/  IMAD R15, R135, c[0x0][0x1d8], RZ ;  /* 0x00007600870f7a24 */ /* 0x000fe400078e02ff */
[----:B------:R-:W-:Y:S01]  /*0380*/  IMAD.WIDE.U32 R2, R136, c[0x0][0x1d8], R2 ;  /* 0x0000760088027a25 */ /* 0x000fe200078e0002 */
[----:B------:R-:W-:-:S03]  /*0390*/  IADD3 R7, R7, R11, RZ ;  /* 0x0000000b07077210 */ /* 0x000fc60007ffe0ff */
[----:B------:R-:W-:Y:S02]  /*03a0*/  IMAD R19, R135, c[0x0][0x280], RZ ;  /* 0x0000a00087137a24 */ /* 0x000fe400078e02ff */
[-C--:B------:R-:W-:Y:S01]  /*03b0*/  @!P4 IADD3 R0, R0, -R17.reuse, RZ ;  /* 0x800000110000c210 */ /* 0x080fe20007ffe0ff */
[----:B------:R-:W-:Y:S01]  /*03c0*/  IMAD.WIDE.U32 R4, R136, c[0x0][0x1e8], R4 ;  /* 0x00007a0088047a25 */ /* 0x000fe200078e0004 */
[----:B------:R-:W-:Y:S02]  /*03d0*/  @!P4 IADD3 R129, R129, 0x1, RZ ;  /* 0x000000018181c810 */ /* 0x000fe40007ffe0ff */
        /* <DEDUP_REMOVED lines=12> */
[----:B------:R-:W-:Y:S01]  /*04a0*/  IMAD.WIDE.U32 R10, R131, c[0x0][0x1b0], RZ ;  /* 0x00006c00830a7a25 */ /* 0x000fe200078e00ff */
[----:B------:R-:W-:Y:S02]  /*04b0*/  @!P1 IADD3 R129, -R129, RZ, RZ ;  /* 0x000000ff81819210 */ /* 0x000fe40007ffe1ff */
[----:B------:R-:W-:Y:S01]  /*04c0*/  @!P0 LOP3.LUT R129, RZ, c[0x0][0x178], RZ, 0x33, !PT ;  /* 0x00005e00ff818a12 */ /* 0x000fe200078e33ff */
[----:B------:R-:W-:Y:S01]  /*04d0*/  IMAD R21, R131, c[0x0][0x1b4], R12 ;  /* 0x00006d0083157a24 */ /* 0x000fe200078e020c */
[----:B------:R-:W-:Y:S01]  /*04e0*/  IADD3.X R3, R15, R3, R0, P2, !PT ;  /* 0x000000030f037210 */ /* 0x000fe200017fe400 */
[----:B------:R-:W-:Y:S01]  /*04f0*/  IMAD.MOV.U32 R127, RZ, RZ, RZ ;  /* 0x000000ffff7f7224 */ /* 0x000fe200078e00ff */
[----:B------:R-:W-:Y:S01]  /*0500*/  SHF.R.S32.HI R173, RZ, 0x1f, R129 ;  /* 0x0000001fffad7819 */ /* 0x000fe20000011481 */
[----:B------:R-:W-:Y:S01]  /*0510*/  IMAD.WIDE.U32 R8, R129, c[0x0][0x1a8], R8 ;  /* 0x00006a0081087a25 */ /* 0x000fe200078e0008 */
[----:B------:R-:W-:-:S02]  /*0520*/  LEA R125, P0, R126, c[0x0][0x240], 0x1 ;  /* 0x000090007e7d7a11 */ /* 0x000fc400078008ff */
[----:B------:R-:W-:Y:S01]  /*0530*/  IADD3.X R5, R15, R5, R17, P4, !PT ;  /* 0x000000050f057210 */ /* 0x000fe200027fe411 */
[C---:B------:R-:W-:Y:S01]  /*0540*/  IMAD R0, R173.reuse, c[0x0][0x1a8], RZ ;  /* 0x00006a00ad007a24 */ /* 0x040fe200078e02ff */
[----:B------:R-:W-:Y:S01]  /*0550*/  LEA.HI.X R126, R126, c[0x0][0x244], R3, 0x1, P0 ;  /* 0x000091007e7e7a11 */ /* 0x000fe200000f0c03 */
[----:B------:R-:W-:Y:S01]  /*0560*/  IMAD R2, R173, c[0x0][0x1c8], RZ ;  /* 0x00007200ad027a24 */ /* 0x000fe200078e02ff */
[----:B------:R-:W-:Y:S01]  /*0570*/  ISETP.NE.U32.AND P0, PT, RZ, c[0x0][0x260], PT ;  /* 0x00009800ff007a0c */ /* 0x000fe20003f05070 */
[----:B------:R-:W-:Y:S01]  /*0580*/  IMAD R3, R129, c[0x0][0x1ac], R0 ;  /* 0x00006b0081037a24 */ /* 0x000fe200078e0200 */
[----:B------:R-:W-:Y:S02]  /*0590*/  IADD3.X R7, R15, R7, R19, P5, !PT ;  /* 0x000000070f077210 */ /* 0x000fe40002ffe413 */
[----:B------:R-:W-:Y:S01]  /*05a0*/  LEA R123, P1, R124, c[0x0][0x248], 0x1 ;  /* 0x000092007c7b7a11 */ /* 0x000fe200078208ff */
[----:B------:R-:W-:Y:S01]  /*05b0*/  IMAD.IADD R0, R9, 0x1, R3 ;  /* 0x0000000109007824 */ /* 0x000fe200078e0203 */
[----:B------:R-:W-:-:S02]  /*05c0*/  LEA R121, P2, R122, c[0x0][0x308], 0x1 ;  /* 0x0000c2007a797a11 */ /* 0x000fc400078408ff */
[----:B------:R-:W-:Y:S02]  /*05d0*/  ISETP.NE.AND.EX P0, PT, RZ, c[0x0][0x264], PT, P0 ;  /* 0x00009900ff007a0c */ /* 0x000fe40003f05300 */
[----:B------:R-:W-:Y:S01]  /*05e0*/  IADD3 R117, P5, R13, R8, RZ ;  /* 0x000000080d757210 */ /* 0x000fe20007fbe0ff */
[----:B------:R-:W-:Y:S01]  /*05f0*/  IMAD.MOV.U32 R8, RZ, RZ, RZ ;  /* 0x000000ffff087224 */ /* 0x000fe200078e00ff */
[----:B------:R-:W-:Y:S01]  /*0600*/  LEA.HI.X R124, R124, c[0x0][0x24c], R5, 0x1, P1 ;  /* 0x000093007c7c7a11 */ /* 0x000fe200008f0c05 */
[----:B------:R-:W-:Y:S01]  /*0610*/  IMAD R5, R129, c[0x0][0x1cc], R2 ;  /* 0x0000730081057a24 */ /* 0x000fe200078e0202 */
[----:B------:R-:W-:Y:S02]  /*0620*/  LEA.HI.X R122, R122, c[0x0][0x30c], R7, 0x1, P2 ;  /* 0x0000c3007a7a7a11 */ /* 0x000fe400010f0c07 */
[----:B------:R-:W-:Y:S02]  /*0630*/  ISETP.NE.U32.AND P1, PT, RZ, c[0x0][0x328], PT ;  /* 0x0000ca00ff007a0c */ /* 0x000fe40003f25070 */
[----:B------:R-:W-:-:S02]  /*0640*/  ISETP.NE.U32.AND P2, PT, RZ, c[0x0][0x348], PT ;  /* 0x0000d200ff007a0c */ /* 0x000fc40003f45070 */
[----:B------:R-:W-:Y:S02]  /*0650*/  IADD3 R11, R11, R21, RZ ;  /* 0x000000150b0b7210 */ /* 0x000fe40007ffe0ff */
        /* <DEDUP_REMOVED lines=10> */
[----:B------:R-:W-:Y:S01]  /*0700*/  CS2R R4, SRZ ;  /* 0x0000000000047805 */ /* 0x000fe2000001ff00 */
[----:B------:R-:W-:Y:S02]  /*0710*/  @P0 MOV R7, 0x8 ;  /* 0x0000000800070802 */ /* 0x000fe40000000f00 */
[----:B------:R-:W-:Y:S01]  /*0720*/  IADD3.X R2, R15, R2, RZ, P4, !PT ;  /* 0x000000020f027210 */ /* 0x000fe200027fe4ff */
[----:B------:R-:W-:Y:S01]  /*0730*/  @P0 IMAD R0, R0, c[0x0][0x16c], RZ ;  /* 0x00005b0000000a24 */ /* 0x000fe200078e02ff */
[----:B------:R-:W-:Y:S02]  /*0740*/  LEA R115, P6, R13, c[0x0][0x230], 0x1 ;  /* 0x00008c000d737a11 */ /* 0x000fe400078c08ff */
[----:B------:R-:W-:Y:S01]  /*0750*/  @P1 LEA R4, P4, R136, c[0x0][0x328], 0x2 ;  /* 0x0000ca0088041a11 */ /* 0x000fe200078810ff */
[----:B------:R-:W-:Y:S01]  /*0760*/  @P0 IMAD.WIDE R6, R0, R7, c[0x0][0x260] ;  /* 0x0000980000060625 */ /* 0x000fe200078e0207 */
[----:B------:R-:W-:Y:S01]  /*0770*/  @P2 LEA R8, P5, R136, c[0x0][0x348], 0x2 ;  /* 0x0000d20088082a11 */ /* 0x000fe200078a10ff */
[----:B------:R-:W-:Y:S01]  /*0780*/  @!P0 CS2R R6, SRZ ;  /* 0x0000000000068805 */ /* 0x000fe2000001ff00 */
[----:B------:R-:W-:-:S02]  /*0790*/  MOV R3, RZ ;  /* 0x000000ff00037202 */ /* 0x000fc40000000f00 */
[----:B------:R-:W-:Y:S02]  /*07a0*/  LEA.HI.X R113, R13, c[0x0][0x234], R2, 0x1, P6 ;  /* 0x00008d000d717a11 */ /* 0x000fe400030f0c02 */
[C-C-:B------:R-:W-:Y:S02]  /*07b0*/  @P1 LEA.HI.X R5, R136.reuse, c[0x0][0x32c], R135.reuse, 0x2, P4 ;  /* 0x0000cb0088051a11 */ /* 0x140fe400020f1487 */
        /* <DEDUP_REMOVED lines=20> */
.L_x_7265:
        /* <DEDUP_REMOVED lines=36> */
[----:B------:R-:W-:Y:S01]  /*0b40*/  LEA.HI.SX32 R20, R20, R119, 0x1b ;  /* 0x0000007714147211 */ /* 0x000fe200078fdaff */
[----:B------:R-:W-:Y:S01]  /*0b50*/  IMAD.SHL.U32 R103, R103, 0x2, RZ ;  /* 0x0000000267677824 */ /* 0x000fe200078e00ff */
[----:B------:R-:W-:Y:S02]  /*0b60*/  SHF.L.U32 R102, R18, 0x1, RZ ;  /* 0x0000000112667819 */ /* 0x000fe400000006ff */
[----:B0-----:R-:W-:-:S02]  /*0b70*/  IADD3 R10, R119, 0x60, RZ ;  /* 0x00000060770a7810 */ /* 0x001fc40007ffe0ff */
[C---:B------:R-:W-:Y:S02]  /*0b80*/  IADD3 R18, R119.reuse, 0x80, RZ ;  /* 0x0000008077127810 */ /* 0x040fe40007ffe0ff */
[----:B------:R-:W-:Y:S02]  /*0b90*/  SHF.L.U32 R101, R20, 0x1, RZ ;  /* 0x0000000114657819 */ /* 0x000fe400000006ff */
        /* <DEDUP_REMOVED lines=8> */
[----:B------:R-:W-:Y:S02]  /*0c20*/  SHF.L.U32 R100, R10, 0x1, RZ ;  /* 0x000000010a647819 */ /* 0x000fe400000006ff */
[----:B------:R-:W-:Y:S02]  /*0c30*/  LEA.HI.SX32 R24, R24, R119, 0x1b ;  /* 0x0000007718187211 */ /* 0x000fe400078fdaff */
[----:B------:R-:W-:-:S02]  /*0c40*/  SHF.L.U32 R98, R20, 0x1, RZ ;  /* 0x0000000114627819 */ /* 0x000fc400000006ff */
[----:B------:R-:W-:Y:S02]  /*0c50*/  SHF.L.U32 R97, R22, 0x1, RZ ;  /* 0x0000000116617819 */ /* 0x000fe400000006ff */
[----:B------:R-:W-:Y:S02]  /*0c60*/  SHF.L.U32 R96, R24, 0x1, RZ ;  /* 0x0000000118607819 */ /* 0x000fe400000006ff */
[----:B------:R-:W-:Y:S02]  /*0c70*/  ISETP.GE.AND P6, PT, R8, R107, PT ;  /* 0x0000006b0800720c */ /* 0x000fe40003fc6270 */
[----:B------:R-:W-:Y:S02]  /*0c80*/  IADD3 R10, P0, R123, R104, RZ ;  /* 0x000000687b0a7210 */ /* 0x000fe40007f1e0ff */
[----:B------:R-:W-:Y:S02]  /*0c90*/  PRMT R18, RZ, 0x7610, R18 ;  /* 0x00007610ff127816 */ /* 0x000fe40000000012 */
[----:B------:R-:W-:-:S02]  /*0ca0*/  IADD3.X R11, R124, R105, RZ, P0, !PT ;  /* 0x000000697c0b7210 */ /* 0x000fc400007fe4ff */
        /* <DEDUP_REMOVED lines=9> */
[----:B--2---:R0:W-:Y:S04]  /*0d40*/  STS.U16 [R103], R0 ;  /* 0x0000000067007388 */ /* 0x0041e80000000400 */
[----:B---3--:R-:W-:Y:S04]  /*0d50*/  STS.U16 [R102+0x40], R13 ;  /* 0x0000400d66007388 */ /* 0x008fe80000000400 */
[----:B----4-:R1:W-:Y:S01]  /*0d60*/  STS.U16 [R101+0x80], R12 ;  /* 0x0000800c65007388 */ /* 0x0103e20000000400 */
[----:B0-----:R-:W-:-:S05]  /*0d70*/  IMAD.SHL.U32 R0, R119, 0x8, RZ ;  /* 0x0000000877007824 */ /* 0x001fca00078e00ff */
[----:B------:R-:W-:Y:S02]  /*0d80*/  LEA.HI.SX32 R0, R0, R0, 0x1b ;  /* 0x0000000000007211 */ /* 0x000fe400078fdaff */
[----:B-1----:R-:W-:Y:S02]  /*0d90*/  IADD3 R12, P1, R121, R104, RZ ;  /* 0x00000068790c7210 */ /* 0x002fe40007f3e0ff */
[----:B------:R-:W-:Y:S01]  /*0da0*/  SHF.L.U32 R95, R0, 0x1, RZ ;  /* 0x00000001005f7819 */ /* 0x000fe200000006ff */
[----:B------:R0:W-:Y:S01]  /*0db0*/  STS.U16 [R100+0xc0], R15 ;  /* 0x0000c00f64007388 */ /* 0x0001e20000000400 */
[----:B------:R-:W-:Y:S02]  /*0dc0*/  IADD3.X R13, R122, R105, RZ, P1, !PT ;  /* 0x000000697a0d7210 */ /* 0x000fe40000ffe4ff */
[----:B------:R-:W-:Y:S01]  /*0dd0*/  ISETP.GE.AND P1, PT, R116, R107, PT ;  /* 0x0000006b7400720c */ /* 0x000fe20003f26270 */
[----:B------:R1:W-:Y:S04]  /*0de0*/  STS.U16 [R99+0x100], R14 ;  /* 0x0001000e63007388 */ /* 0x0003e80000000400 */
[----:B------:R2:W-:Y:S01]  /*0df0*/  STS.U16 [R98+0x140], R17 ;  /* 0x0001401162007388 */ /* 0x0005e20000000400 */
[----:B0-----:R-:W-:-:S03]  /*0e00*/  PRMT R15, RZ, 0x7610, R15 ;  /* 0x00007610ff0f7816 */ /* 0x001fc6000000000f */
[----:B------:R-:W-:Y:S01]  /*0e10*/  STS.U16 [R97+0x180], R16 ;  /* 0x0001801061007388 */ /* 0x000fe20000000400 */
[----:B-1----:R-:W-:-:S03]  /*0e20*/  PRMT R14, RZ, 0x7610, R14 ;  /* 0x00007610ff0e7816 */ /* 0x002fc6000000000e */
[----:B------:R-:W-:Y:S01]  /*0e30*/  STS.U16 [R96+0x1c0], R19 ;  /* 0x0001c01360007388 */ /* 0x000fe20000000400 */
[----:B------:R-:W-:-:S06]  /*0e40*/  NOP ;  /* 0x0000000000007918 */ /* 0x000fcc0000000000 */
[----:B------:R-:W-:Y:S01]  /*0e50*/  LDS.U16 R169, [R95] ;  /* 0x000000005fa97984 */ /* 0x000fe20000000400 */
[----:B--2---:R-:W-:-:S03]  /*0e60*/  PRMT R17, RZ, 0x7610, R17 ;  /* 0x00007610ff117816 */ /* 0x004fc60000000011 */
        /* <DEDUP_REMOVED lines=35> */
[----:B------:R-:W-:Y:S04]  /*10a0*/  LDS.U16 R19, [R95+0x6] ;  /* 0x000006005f137984 */ /* 0x000fe80000000400 */
[----:B------:R-:W2:Y:S04]  /*10b0*/  LDS.U16 R20, [R95+0x8] ;  /* 0x000008005f147984 */ /* 0x000ea80000000400 */
[----:B------:R-:W-:Y:S04]  /*10c0*/  LDS.U16 R21, [R95+0xa] ;  /* 0x00000a005f157984 */ /* 0x000fe80000000400 */
[----:B------:R-:W1:Y:S04]  /*10d0*/  LDS.U16 R15, [R95+0xc] ;  /* 0x00000c005f0f7984 */ /* 0x000e680000000400 */
[----:B------:R-:W1:Y:S04]  /*10e0*/  LDS.U16 R14, [R95+0xe] ;  /* 0x00000e005f0e7984 */ /* 0x000e680000000400 */
[----:B------:R-:W-:Y:S01]  /*10f0*/  BAR.SYNC.DEFER_BLOCKING 0x0 ;  /* 0x0000000000007b1d */ /* 0x000fe20000010000 */
[----:B0-----:R-:W-:-:S02]  /*1100*/  PRMT R17, RZ, 0x7610, R17 ;  /* 0x00007610ff117816 */ /* 0x001fc40000000011 */
[----:B------:R-:W-:Y:S02]  /*1110*/  PRMT R22, RZ, 0x7610, R22 ;  /* 0x00007610ff167816 */ /* 0x000fe40000000016 */
[----:B------:R-:W-:Y:S01]  /*1120*/  PRMT R23, RZ, 0x7610, R23 ;  /* 0x00007610ff177816 */ /* 0x000fe20000000017 */
        /* <DEDUP_REMOVED lines=10> */
[----:B-1----:R-:W-:-:S02]  /*11d0*/  HADD2.F32 R0, -RZ, R0.H0_H0 ;  /* 0x20000000ff007230 */ /* 0x002fc40000004100 */
[----:B0-----:R-:W-:-:S03]  /*11e0*/  HADD2.F32 R12, -RZ, R169.H0_H0 ;  /* 0x200000a9ff0c7230 */ /* 0x001fc60000004100 */
[----:B-----5:R-:W-:-:S05]  /*11f0*/  FADD.FTZ R82, R0, R133 ;  /* 0x0000008500527221 */ /* 0x020fca0000010000 */
[----:B------:R-:W-:Y:S01]  /*1200*/  FSETP.GTU.FTZ.AND P0, PT, R82, 20, PT ;  /* 0x41a000005200780b */ /* 0x000fe20003f1c000 */
[----:B--2---:R-:W-:Y:S02]  /*1210*/  HADD2.F32 R16, -RZ, R16.H0_H0 ;  /* 0x20000010ff107230 */ /* 0x004fe40000004100 */
[----:B---3--:R-:W-:Y:S02]  /*1220*/  HADD2.F32 R18, -RZ, R18.H0_H0 ;  /* 0x20000012ff127230 */ /* 0x008fe40000004100 */
[----:B------:R-:W-:Y:S01]  /*1230*/  HADD2.F32 R20, -RZ, R20.H0_H0 ;  /* 0x20000014ff147230 */ /* 0x000fe20000004100 */
[--C-:B------:R-:W-:Y:S01]  /*1240*/  FADD.FTZ R83, R16, R133.reuse ;  /* 0x0000008510537221 */ /* 0x100fe20000010000 */
[----:B------:R-:W-:Y:S01]  /*1250*/  HADD2.F32 R76, -RZ, R15.H0_H0 ;  /* 0x2000000fff4c7230 */ /* 0x000fe20000004100 */
        /* <DEDUP_REMOVED lines=9> */
[----:B----4-:R-:W-:Y:S04]  /*12f0*/  STS.U16 [R103], R24 ;  /* 0x0000001867007388 */ /* 0x010fe80000000400 */
        /* <DEDUP_REMOVED lines=11> */
[----:B------:R-:W4:Y:S04]  /*13b0*/  LDS.U16 R84, [R95+0x6] ;  /* 0x000006005f547984 */ /* 0x000f280000000400 */
[----:B------:R-:W4:Y:S04]  /*13c0*/  LDS.U16 R77, [R95+0x8] ;  /* 0x000008005f4d7984 */ /* 0x000f280000000400 */
[----:B------:R-:W4:Y:S04]  /*13d0*/  LDS.U16 R74, [R95+0xa] ;  /* 0x00000a005f4a7984 */ /* 0x000f280000000400 */
[----:B------:R2:W4:Y:S04]  /*13e0*/  LDS.U16 R73, [R95+0xc] ;  /* 0x00000c005f497984 */ /* 0x0005280000000400 */
[----:B------:R2:W4:Y:S01]  /*13f0*/  LDS.U16 R72, [R95+0xe] ;  /* 0x00000e005f487984 */ /* 0x0005220000000400 */
[----:B0-----:R-:W-:Y:S01]  /*1400*/  HADD2.F32 R17, -RZ, R94.H0_H0 ;  /* 0x2000005eff117230 */ /* 0x001fe20000004100 */
[----:B-1----:R-:W-:Y:S01]  /*1410*/  IMAD.MOV.U32 R22, RZ, RZ, c[0x0][0x16c] ;  /* 0x00005b00ff167624 */ /* 0x002fe200078e00ff */
[----:B--2---:R-:W-:-:S02]  /*1420*/  HADD2.F32 R87, -RZ, R87.H0_H0 ;  /* 0x20000057ff577230 */ /* 0x004fc40000004100 */
[----:B---3--:R-:W-:-:S03]  /*1430*/  HADD2.F32 R86, -RZ, R86.H0_H0 ;  /* 0x20000056ff567230 */ /* 0x008fc60000004100 */
[----:B------:R-:W-:Y:S01]  /*1440*/  FFMA.FTZ R13, R87, R12, R130 ;  /* 0x0000000c570d7223 */ /* 0x000fe20000010082 */
[----:B----4-:R-:W-:-:S03]  /*1450*/  HADD2.F32 R85, -RZ, R85.H0_H0 ;  /* 0x20000055ff557230 */ /* 0x010fc60000004100 */
[----:B------:R-:W-:Y:S01]  /*1460*/  FFMA.FTZ R12, R86, R17, R13 ;  /* 0x00000011560c7223 */ /* 0x000fe2000001000d */
[----:B------:R-:W-:Y:S01]  /*1470*/  HADD2.F32 R13, -RZ, R93.H0_H0 ;  /* 0x2000005dff0d7230 */ /* 0x000fe20000004100 */
[----:B------:R-:W-:Y:S01]  /*1480*/  ISETP.GE.AND P5, PT, R22, 0x1, PT ;  /* 0x000000011600780c */ /* 0x000fe20003fa6270 */
[----:B------:R-:W-:Y:S02]  /*1490*/  HADD2.F32 R17, -RZ, R92.H0_H0 ;  /* 0x2000005cff117230 */ /* 0x000fe40000004100 */
[----:B------:R-:W-:Y:S01]  /*14a0*/  HADD2.F32 R84, -RZ, R84.H0_H0 ;  /* 0x20000054ff547230 */ /* 0x000fe20000004100 */
[----:B------:R-:W-:Y:S01]  /*14b0*/  FFMA.FTZ R13, R85, R13, R12 ;  /* 0x0000000d550d7223 */ /* 0x000fe2000001000c */
[----:B------:R-:W-:Y:S02]  /*14c0*/  HADD2.F32 R12, -RZ, R19.H0_H0 ;  /* 0x20000013ff0c7230 */ /* 0x000fe40000004100 */
[----:B------:R-:W-:Y:S01]  /*14d0*/  HADD2.F32 R22, -RZ, R21.H0_H0 ;  /* 0x20000015ff167230 */ /* 0x000fe20000004100 */
[----:B------:R-:W-:Y:S01]  /*14e0*/  FFMA.FTZ R24, R84, R17, R13 ;  /* 0x0000001154187223 */ /* 0x000fe2000001000d */
[----:B------:R-:W-:Y:S01]  /*14f0*/  HADD2.F32 R13, -RZ, R91.H0_H0 ;  /* 0x2000005bff0d7230 */ /* 0x000fe20000004100 */
[--C-:B------:R-:W-:Y:S01]  /*1500*/  FADD.FTZ R81, R12, R133.reuse ;  /* 0x000000850c517221 */ /* 0x100fe20000010000 */
[----:B------:R-:W-:Y:S01]  /*1510*/  HADD2.F32 R77, -RZ, R77.H0_H0 ;  /* 0x2000004dff4d7230 */ /* 0x000fe20000004100 */
[----:B------:R-:W-:Y:S01]  /*1520*/  FADD.FTZ R79, R22, R133 ;  /* 0x00000085164f7221 */ /* 0x000fe20000010000 */
[----:B------:R-:W-:-:S02]  /*1530*/  HADD2.F32 R74, -RZ, R74.H0_H0 ;  /* 0x2000004aff4a7230 */ /* 0x000fc40000004100 */
[----:B------:R-:W-:Y:S01]  /*1540*/  FSETP.GTU.FTZ.AND P3, PT, R81, 20, PT ;  /* 0x41a000005100780b */ /* 0x000fe20003f7c000 */
[----:B------:R-:W-:Y:S01]  /*1550*/  FFMA.FTZ R15, R77, R13, R24 ;  /* 0x0000000d4d0f7223 */ /* 0x000fe20000010018 */
        /* <DEDUP_REMOVED lines=33> */
.L_x_7224:
[----:B------:R-:W-:Y:S05]  /*1770*/  BSYNC B0 ;  /* 0x0000000000007941 */ /* 0x000fea0003800000 */
.L_x_7223:
        /* <DEDUP_REMOVED lines=38> */
.L_x_7226:
[----:B------:R-:W-:Y:S05]  /*19e0*/  BSYNC B0 ;  /* 0x0000000000007941 */ /* 0x000fea0003800000 */
.L_x_7225:
        /* <DEDUP_REMOVED lines=37> */
.L_x_7228:
[----:B------:R-:W-:Y:S05]  /*1c40*/  BSYNC B0 ;  /* 0x0000000000007941 */ /* 0x000fea0003800000 */
.L_x_7227:
        /* <DEDUP_REMOVED lines=33> */
.L_x_7230:
[----:B------:R-:W-:Y:S05]  /*1e60*/  BSYNC B0 ;  /* 0x0000000000007941 */ /* 0x000fea0003800000 */
.L_x_7229:
        /* <DEDUP_REMOVED lines=33> */
.L_x_7232:
[----:B------:R-:W-:Y:S05]  /*2080*/  BSYNC B0 ;  /* 0x0000000000007941 */ /* 0x000fea0003800000 */
.L_x_7231:
        /* <DEDUP_REMOVED lines=33> */
.L_x_7234:
[----:B------:R-:W-:Y:S05]  /*22a0*/  BSYNC B0 ;  /* 0x0000000000007941 */ /* 0x000fea0003800000 */
.L_x_7233:
        /* <DEDUP_REMOVED lines=33> */
.L_x_7236:
[----:B------:R-:W-:Y:S05]  /*24c0*/  BSYNC B0 ;  /* 0x0000000000007941 */ /* 0x000fea0003800000 */
.L_x_7235:
        /* <DEDUP_REMOVED lines=33> */
.L_x_7238:
[----:B------:R-:W-:Y:S05]  /*26e0*/  BSYNC B0 ;  /* 0x0000000000007941 */ /* 0x000fea0003800000 */
.L_x_7237:
[----:B------:R-:W-:Y:S01]  /*26f0*/  BAR.SYNC.DEFER_BLOCKING 0x0 ;  /* 0x0000000000007b1d */ /* 0x000fe20000010000 */
[----:B------:R-:W-:Y:S01]  /*2700*/  FFMA.FTZ R130, R72, R130, R15 ;  /* 0x0000008248827223 */ /* 0x000fe2000001000f */
[----:B------:R-:W-:Y:S01]  /*2710*/  CS2R R70, SRZ ;  /* 0x0000000000467805 */ /* 0x000fe2000001ff00 */
[----:B------:R-:W-:Y:S01]  /*2720*/  CS2R R68, SRZ ;  /* 0x0000000000447805 */ /* 0x000fe2000001ff00 */
        /* <DEDUP_REMOVED lines=11> */
[----:B------:R-:W-:Y:S01]  /*27e0*/  HFMA2.MMA R15, -RZ, RZ, 0, 0 ;  /* 0x00000000ff0f7435 */ /* 0x000fe200000001ff */
[----:B------:R-:W-:Y:S01]  /*27f0*/  MOV R14, R128 ;  /* 0x00000080000e7202 */ /* 0x000fe20000000f00 */
[C---:B------:R-:W-:Y:S01]  /*2800*/  IMAD R0, R174.reuse, c[0x0][0x298], RZ ;  /* 0x0000a600ae007a24 */ /* 0x040fe200078e02ff */
[----:B------:R-:W-:Y:S01]  /*2810*/  IADD3 R54, R171, -0x1, RZ ;  /* 0xffffffffab367810 */ /* 0x000fe20007ffe0ff */
[----:B------:R-:W-:Y:S01]  /*2820*/  IMAD R18, R173, c[0x0][0x2c0], RZ ;  /* 0x0000b000ad127a24 */ /* 0x000fe200078e02ff */
[----:B------:R-:W-:Y:S01]  /*2830*/  MOV R55, RZ ;  /* 0x000000ff00377202 */ /* 0x000fe20000000f00 */
[C---:B------:R-:W-:Y:S01]  /*2840*/  IMAD R17, R131.reuse, c[0x0][0x29c], R0 ;  /* 0x0000a70083117a24 */ /* 0x040fe200078e0200 */
[----:B------:R-:W-:Y:S01]  /*2850*/  CS2R R70, SRZ ;  /* 0x0000000000467805 */ /* 0x000fe2000001ff00 */
[----:B------:R-:W-:Y:S01]  /*2860*/  IMAD R0, R174, c[0x0][0x2b8], RZ ;  /* 0x0000ae00ae007a24 */ /* 0x000fe200078e02ff */
[----:B------:R-:W-:Y:S01]  /*2870*/  CS2R R52, SRZ ;  /* 0x0000000000347805 */ /* 0x000fe2000001ff00 */
[----:B------:R-:W-:Y:S01]  /*2880*/  IMAD.WIDE.U32 R12, R131, c[0x0][0x298], R14 ;  /* 0x0000a600830c7a25 */ /* 0x000fe200078e000e */
[----:B------:R-:W-:Y:S01]  /*2890*/  CS2R R68, SRZ ;  /* 0x0000000000447805 */ /* 0x000fe2000001ff00 */
[----:B------:R-:W-:Y:S01]  /*28a0*/  CS2R R66, SRZ ;  /* 0x0000000000427805 */ /* 0x000fe2000001ff00 */
[----:B------:R-:W-:Y:S01]  /*28b0*/  CS2R R64, SRZ ;  /* 0x0000000000407805 */ /* 0x000fe2000001ff00 */
[----:B------:R-:W-:Y:S01]  /*28c0*/  IMAD R21, R129, c[0x0][0x2c4], R18 ;  /* 0x0000b10081157a24 */ /* 0x000fe200078e0212 */
[----:B------:R-:W-:Y:S01]  /*28d0*/  IADD3 R13, R13, R17, RZ ;  /* 0x000000110d0d7210 */ /* 0x000fe20007ffe0ff */
[----:B------:R-:W-:-:S04]  /*28e0*/  IMAD.WIDE.U32 R16, R131, c[0x0][0x2b8], R14 ;  /* 0x0000ae0083107a25 */ /* 0x000fc800078e000e */
[----:B------:R-:W-:Y:S02]  /*28f0*/  IMAD R15, R131, c[0x0][0x2bc], R0 ;  /* 0x0000af00830f7a24 */ /* 0x000fe400078e0200 */
[----:B------:R-:W-:Y:S02]  /*2900*/  IMAD R0, R173, c[0x0][0x2a0], RZ ;  /* 0x0000a800ad007a24 */ /* 0x000fe400078e02ff */
[----:B------:R-:W-:Y:S02]  /*2910*/  IMAD.IADD R17, R17, 0x1, R15 ;  /* 0x0000000111117824 */ /* 0x000fe400078e020f */
[C---:B------:R-:W-:Y:S01]  /*2920*/  IMAD R19, R129.reuse, c[0x0][0x2a4], R0 ;  /* 0x0000a90081137a24 */ /* 0x040fe200078e0200 */
[----:B------:R-:W-:Y:S01]  /*2930*/  LEA.HI R0, R54, R54, RZ, 0x1 ;  /* 0x0000003636007211 */ /* 0x000fe200078f08ff */
[----:B------:R-:W-:-:S03]  /*2940*/  IMAD.WIDE.U32 R14, R129, c[0x0][0x2a0], R12 ;  /* 0x0000a800810e7a25 */ /* 0x000fc600078e000c */
[----:B------:R-:W-:Y:S01]  /*2950*/  LOP3.LUT R13, R0, 0xfffffe, RZ, 0xc0, !PT ;  /* 0x00fffffe000d7812 */ /* 0x000fe200078ec0ff */
[----:B------:R-:W-:Y:S01]  /*2960*/  IMAD.WIDE.U32 R16, R129, c[0x0][0x2c0], R16 ;  /* 0x0000b00081107a25 */ /* 0x000fe200078e0010 */
[----:B------:R-:W-:Y:S02]  /*2970*/  IADD3 R19, R15, R19, RZ ;  /* 0x000000130f137210 */ /* 0x000fe40007ffe0ff */
[C---:B------:R-:W-:Y:S02]  /*2980*/  LEA R28, P1, R14.reuse, c[0x0][0x318], 0x2 ;  /* 0x0000c6000e1c7a11 */ /* 0x040fe400078210ff */
[----:B------:R-:W-:Y:S01]  /*2990*/  IADD3 R15, R17, R21, RZ ;  /* 0x00000015110f7210 */ /* 0x000fe20007ffe0ff */
[----:B------:R-:W-:Y:S01]  /*29a0*/  IMAD R17, R111, -0x100, R132 ;  /* 0xffffff006f117824 */ /* 0x000fe200078e0284 */
[----:B------:R-:W-:Y:S02]  /*29b0*/  LEA.HI.X R29, R14, c[0x0][0x31c], R19, 0x2, P1 ;  /* 0x0000c7000e1d7a11 */ /* 0x000fe400008f1413 */
[----:B------:R-:W-:-:S02]  /*29c0*/  LEA R42, P2, R16, c[0x0][0x320], 0x2 ;  /* 0x0000c800102a7a11 */ /* 0x000fc400078410ff */
[----:B------:R-:W-:Y:S01]  /*29d0*/  IADD3 R12, P0, R109, R14, RZ ;  /* 0x0000000e6d0c7210 */ /* 0x000fe20007f1e0ff */
[----:B------:R-:W-:Y:S01]  /*29e0*/  IMAD.WIDE R28, R17, 0x4, R28 ;  /* 0x00000004111c7825 */ /* 0x000fe200078e021c */
[----:B------:R-:W-:Y:S02]  /*29f0*/  SHF.R.S32.HI R0, RZ, 0x1f, R109 ;  /* 0x0000001fff007819 */ /* 0x000fe4000001146d */
[----:B------:R-:W-:Y:S02]  /*2a00*/  IADD3 R14, P1, R109, R16, RZ ;  /* 0x000000106d0e7210 */ /* 0x000fe40007f3e0ff */
[----:B------:R-:W-:Y:S02]  /*2a10*/  LEA.HI.X R43, R16, c[0x0][0x324], R15, 0x2, P2 ;  /* 0x0000c900102b7a11 */ /* 0x000fe400010f140f */
[----:B------:R-:W-:Y:S01]  /*2a20*/  IADD3 R54, R54, -R13, RZ ;  /* 0x8000000d36367210 */ /* 0x000fe20007ffe0ff */
[C---:B------:R-:W-:Y:S01]  /*2a30*/  IMAD.X R13, R0.reuse, 0x1, R19, P0 ;  /* 0x00000001000d7824 */ /* 0x040fe200000e0613 */
[----:B------:R-:W-:Y:S01]  /*2a40*/  IADD3.X R15, R0, R15, RZ, P1, !PT ;  /* 0x0000000f000f7210 */ /* 0x000fe20000ffe4ff */
[----:B------:R-:W-:Y:S01]  /*2a50*/  IMAD.WIDE R42, R17, 0x4, R42 ;  /* 0x00000004112a7825 */ /* 0x000fe200078e022a */
[----:B------:R-:W-:-:S02]  /*2a60*/  IADD3 R16, P0, R28, -0x380, RZ ;  /* 0xfffffc801c107810 */ /* 0x000fc40007f1e0ff */
[C---:B------:R-:W-:Y:S02]  /*2a70*/  IADD3 R18, P1, R28.reuse, -0x300, RZ ;  /* 0xfffffd001c127810 */ /* 0x040fe40007f3e0ff */
[C---:B------:R-:W-:Y:S02]  /*2a80*/  IADD3 R20, P2, R28.reuse, -0x280, RZ ;  /* 0xfffffd801c147810 */ /* 0x040fe40007f5e0ff */
[C---:B------:R-:W-:Y:S02]  /*2a90*/  IADD3 R22, P3, R28.reuse, -0x200, RZ ;  /* 0xfffffe001c167810 */ /* 0x040fe40007f7e0ff */
[C---:B------:R-:W-:Y:S02]  /*2aa0*/  IADD3 R24, P4, R28.reuse, -0x180, RZ ;  /* 0xfffffe801c187810 */ /* 0x040fe40007f9e0ff */
[C---:B------:R-:W-:Y:S02]  /*2ab0*/  IADD3 R26, P5, R28.reuse, -0x100, RZ ;  /* 0xffffff001c1a7810 */ /* 0x040fe40007fbe0ff */
[----:B------:R-:W-:-:S02]  /*2ac0*/  IADD3 R28, P6, R28, -0x80, RZ ;  /* 0xffffff801c1c7810 */ /* 0x000fc40007fde0ff */
[C---:B------:R-:W-:Y:S02]  /*2ad0*/  IADD3.X R17, R29.reuse, -0x1, RZ, P0, !PT ;  /* 0xffffffff1d117810 */ /* 0x040fe400007fe4ff */
[C---:B------:R-:W-:Y:S02]  /*2ae0*/  IADD3.X R19, R29.reuse, -0x1, RZ, P1, !PT ;  /* 0xffffffff1d137810 */ /* 0x040fe40000ffe4ff */
[C---:B------:R-:W-:Y:S02]  /*2af0*/  IADD3.X R21, R29.reuse, -0x1, RZ, P2, !PT ;  /* 0xffffffff1d157810 */ /* 0x040fe400017fe4ff */
[C---:B------:R-:W-:Y:S02]  /*2b00*/  IADD3.X R23, R29.reuse, -0x1, RZ, P3, !PT ;  /* 0xffffffff1d177810 */ /* 0x040fe40001ffe4ff */
[C---:B------:R-:W-:Y:S02]  /*2b10*/  IADD3.X R25, R29.reuse, -0x1, RZ, P4, !PT ;  /* 0xffffffff1d197810 */ /* 0x040fe400027fe4ff */
[----:B------:R-:W-:-:S02]  /*2b20*/  IADD3.X R27, R29, -0x1, RZ, P5, !PT ;  /* 0xffffffff1d1b7810 */ /* 0x000fc40002ffe4ff */
[----:B------:R-:W-:Y:S02]  /*2b30*/  IADD3.X R29, R29, -0x1, RZ, P6, !PT ;  /* 0xffffffff1d1d7810 */ /* 0x000fe400037fe4ff */
[C---:B------:R-:W-:Y:S02]  /*2b40*/  IADD3 R30, P0, R42.reuse, -0x380, RZ ;  /* 0xfffffc802a1e7810 */ /* 0x040fe40007f1e0ff */
[C---:B------:R-:W-:Y:S02]  /*2b50*/  IADD3 R32, P1, R42.reuse, -0x300, RZ ;  /* 0xfffffd002a207810 */ /* 0x040fe40007f3e0ff */
[C---:B------:R-:W-:Y:S02]  /*2b60*/  IADD3 R34, P2, R42.reuse, -0x280, RZ ;  /* 0xfffffd802a227810 */ /* 0x040fe40007f5e0ff */
[C---:B------:R-:W-:Y:S02]  /*2b70*/  IADD3 R36, P3, R42.reuse, -0x200, RZ ;  /* 0xfffffe002a247810 */ /* 0x040fe40007f7e0ff */
[----:B------:R-:W-:-:S02]  /*2b80*/  IADD3 R38, P4, R42, -0x180, RZ ;  /* 0xfffffe802a267810 */ /* 0x000fc40007f9e0ff */
[C---:B------:R-:W-:Y:S02]  /*2b90*/  IADD3 R40, P5, R42.reuse, -0x100, RZ ;  /* 0xffffff002a287810 */ /* 0x040fe40007fbe0ff */
[----:B------:R-:W-:Y:S02]  /*2ba0*/  IADD3 R42, P6, R42, -0x80, RZ ;  /* 0xffffff802a2a7810 */ /* 0x000fe40007fde0ff */
[C---:B------:R-:W-:Y:S02]  /*2bb0*/  IADD3.X R31, R43.reuse, -0x1, RZ, P0, !PT ;  /* 0xffffffff2b1f7810 */ /* 0x040fe400007fe4ff */
[C---:B------:R-:W-:Y:S02]  /*2bc0*/  IADD3.X R33, R43.reuse, -0x1, RZ, P1, !PT ;  /* 0xffffffff2b217810 */ /* 0x040fe40000ffe4ff */
[C---:B------:R-:W-:Y:S02]  /*2bd0*/  IADD3.X R35, R43.reuse, -0x1, RZ, P2, !PT ;  /* 0xffffffff2b237810 */ /* 0x040fe400017fe4ff */
[----:B------:R-:W-:-:S02]  /*2be0*/  IADD3.X R37, R43, -0x1, RZ, P3, !PT ;  /* 0xffffffff2b257810 */ /* 0x000fc40001ffe4ff */
[C---:B------:R-:W-:Y:S02]  /*2bf0*/  IADD3.X R39, R43.reuse, -0x1, RZ, P4, !PT ;  /* 0xffffffff2b277810 */ /* 0x040fe400027fe4ff */
[C---:B------:R-:W-:Y:S02]  /*2c00*/  IADD3.X R41, R43.reuse, -0x1, RZ, P5, !PT ;  /* 0xffffffff2b297810 */ /* 0x040fe40002ffe4ff */
[----:B------:R-:W-:Y:S02]  /*2c10*/  IADD3.X R43, R43, -0x1, RZ, P6, !PT ;  /* 0xffffffff2b2b7810 */ /* 0x000fe400037fe4ff */
.L_x_7260:
[----:B------:R-:W-:Y:S01]  /*2c20*/  SHF.R.S32.HI R46, RZ, 0x1f, R55 ;  /* 0x0000001fff2e7819 */ /* 0x000fe20000011437 */
[----:B------:R-:W-:Y:S01]  /*2c30*/  IMAD.WIDE.U32 R44, R55, c[0x0][0x1a0], R8 ;  /* 0x00006800372c7a25 */ /* 0x000fe200078e0008 */
[----:B------:R-:W-:Y:S02]  /*2c40*/  IADD3 R107, -R109, c[0x0][0x168], RZ ;  /* 0x00005a006d6b7a10 */ /* 0x000fe40007ffe1ff */
[----:B------:R-:W-:Y:S01]  /*2c50*/  PRMT R138, RZ, 0x7610, R138 ;  /* 0x00007610ff8a7816 */ /* 0x000fe2000000008a */
[----:B------:R-:W-:Y:S01]  /*2c60*/  IMAD R0, R46, c[0x0][0x1a0], RZ ;  /* 0x000068002e007a24 */ /* 0x000fe200078e02ff */
[----:B------:R-:W-:-:S02]  /*2c70*/  ISETP.GE.AND P6, PT, R8, R107, PT ;  /* 0x0000006b0800720c */ /* 0x000fc40003fc6270 */
[----:B------:R-:W-:Y:S01]  /*2c80*/  LEA R50, P0, R44, R120, 0x1 ;  /* 0x000000782c327211 */ /* 0x000fe200078008ff */
[----:B------:R-:W-:Y:S01]  /*2c90*/  IMAD R47, R55, c[0x0][0x1a4], R0 ;  /* 0x00006900372f7a24 */ /* 0x000fe200078e0200 */
[-C--:B------:R-:W-:Y:S02]  /*2ca0*/  ISETP.GE.AND P5, PT, R118, R107.reuse, PT ;  /* 0x0000006b7600720c */ /* 0x080fe40003fa6270 */
[----:B------:R-:W-:Y:S02]  /*2cb0*/  ISETP.GE.AND P4, PT, R116, R107, PT ;  /* 0x0000006b7400720c */ /* 0x000fe40003f86270 */
[----:B------:R-:W-:Y:S02]  /*2cc0*/  IADD3 R0, R45, R47, RZ ;  /* 0x0000002f2d007210 */ /* 0x000fe40007ffe0ff */
[----:B------:R-:W-:Y:S02]  /*2cd0*/  ISETP.GE.AND P3, PT, R114, R107, PT ;  /* 0x0000006b7200720c */ /* 0x000fe40003f66270 */
[----:B------:R-:W-:-:S02]  /*2ce0*/  LEA.HI.X R51, R44, R117, R0, 0x1, P0 ;  /* 0x000000752c337211 */ /* 0x000fc400000f0c00 */
[-C--:B------:R-:W-:Y:S02]  /*2cf0*/  ISETP.GE.AND P2, PT, R112, R107.reuse, PT ;  /* 0x0000006b7000720c */ /* 0x080fe40003f46270 */
[-C--:B------:R-:W-:Y:S01]  /*2d00*/  ISETP.GE.AND P1, PT, R110, R107.reuse, PT ;  /* 0x0000006b6e00720c */ /* 0x080fe20003f26270 */
[----:B--2---:R0:W2:Y:S01]  /*2d10*/  @!P6 LDG.E.U16 R138, [R50.64] ;  /* 0x00000004328ae981 */ /* 0x0040a2000c1e1500 */
[-C--:B------:R-:W-:Y:S02]  /*2d20*/  ISETP.GE.AND P0, PT, R108, R107.reuse, PT ;  /* 0x0000006b6c00720c */ /* 0x080fe40003f06270 */
[----:B------:R-:W-:Y:S02]  /*2d30*/  ISETP.GE.AND P6, PT, R106, R107, PT ;  /* 0x0000006b6a00720c */ /* 0x000fe40003fc6270 */
[----:B------:R-:W-:Y:S02]  /*2d40*/  PRMT R47, RZ, 0x7610, R47 ;  /* 0x00007610ff2f7816 */ /* 0x000fe4000000002f */
[----:B------:R-:W-:-:S02]  /*2d50*/  PRMT R140, RZ, 0x7610, R140 ;  /* 0x00007610ff8c7816 */ /* 0x000fc4000000008c */
[----:B------:R-:W-:Y:S02]  /*2d60*/  PRMT R137, RZ, 0x7610, R137 ;  /* 0x00007610ff897816 */ /* 0x000fe40000000089 */
[----:B------:R-:W-:Y:S01]  /*2d70*/  PRMT R142, RZ, 0x7610, R142 ;  /* 0x00007610ff8e7816 */ /* 0x000fe2000000008e */
[----:B---3--:R0:W3:Y:S01]  /*2d80*/  @!P5 LDG.E.U16 R47, [R50.64+0x40] ;  /* 0x00004004322fd981 */ /* 0x0080e2000c1e1500 */
        /* <DEDUP_REMOVED lines=22> */
[----:B------:R-:W-:Y:S02]  /*2ef0*/  LEA R44, P0, R48, R115, 0x1 ;  /* 0x00000073302c7211 */ /* 0x000fe400078008ff */
[----:B------:R-:W-:Y:S02]  /*2f00*/  IADD3 R0, R49, R143, RZ ;  /* 0x0000008f31007210 */ /* 0x000fe40007ffe0ff */
[----:B------:R-:W-:Y:S02]  /*2f10*/  ISETP.GE.AND P1, PT, R118, R107, PT ;  /* 0x0000006b7600720c */ /* 0x000fe40003f26270 */
[----:B------:R-:W-:Y:S02]  /*2f20*/  LEA.HI.X R45, R48, R113, R0, 0x1, P0 ;  /* 0x00000071302d7211 */ /* 0x000fe400000f0c00 */
[-C--:B------:R-:W-:Y:S01]  /*2f30*/  ISETP.GE.AND P0, PT, R8, R107.reuse, PT ;  /* 0x0000006b0800720c */ /* 0x080fe20003f06270 */
[----:B------:R0:W4:Y:S01]  /*2f40*/  LDG.E R0, [R50.64] ;  /* 0x0000000432007981 */ /* 0x000122000c1e1900 */
[----:B------:R-:W-:-:S02]  /*2f50*/  ISETP.GE.AND P2, PT, R116, R107, PT ;  /* 0x0000006b7400720c */ /* 0x000fc40003f46270 */
[----:B------:R-:W-:Y:S02]  /*2f60*/  PRMT R48, RZ, 0x7610, R48 ;  /* 0x00007610ff307816 */ /* 0x000fe40000000030 */
[----:B0-----:R-:W-:Y:S02]  /*2f70*/  PRMT R50, RZ, 0x7610, R50 ;  /* 0x00007610ff327816 */ /* 0x001fe40000000032 */
[-C--:B------:R-:W-:Y:S02]  /*2f80*/  ISETP.GE.AND P3, PT, R108, R107.reuse, PT ;  /* 0x0000006b6c00720c */ /* 0x080fe40003f66270 */
[----:B------:R-:W-:Y:S02]  /*2f90*/  ISETP.GE.AND P4, PT, R106, R107, PT ;  /* 0x0000006b6a00720c */ /* 0x000fe40003f86270 */
        /* <DEDUP_REMOVED lines=45> */
[C---:B------:R-:W-:Y:S02]  /*3270*/  IADD3 R100, R119.reuse, 0x80, RZ ;  /* 0x0000008077647810 */ /* 0x040fe40007ffe0ff */
[C---:B------:R-:W-:Y:S02]  /*3280*/  IADD3 R98, R119.reuse, 0xa0, RZ ;  /* 0x000000a077627810 */ /* 0x040fe40007ffe0ff */
[----:B--2---:R-:W-:Y:S02]  /*3290*/  IADD3 R44, R119, 0xe0, RZ ;  /* 0x000000e0772c7810 */ /* 0x004fe40007ffe0ff */
[----:B------:R-:W-:-:S02]  /*32a0*/  LEA.HI.SX32 R150, R150, R119, 0x1b ;  /* 0x0000007796967211 */ /* 0x000fc400078fdaff */
[-C--:B------:R-:W-:Y:S02]  /*32b0*/  LEA.HI.SX32 R96, R96, R119.reuse, 0x1b ;  /* 0x0000007760607211 */ /* 0x080fe400078fdaff */
[-C--:B------:R-:W-:Y:S02]  /*32c0*/  LEA.HI.SX32 R99, R100, R119.reuse, 0x1b ;  /* 0x0000007764637211 */ /* 0x080fe400078fdaff */
[-C--:B------:R-:W-:Y:S02]  /*32d0*/  LEA.HI.SX32 R98, R98, R119.reuse, 0x1b ;  /* 0x0000007762627211 */ /* 0x080fe400078fdaff */
[----:B------:R-:W-:Y:S02]  /*32e0*/  LEA.HI.SX32 R44, R44, R119, 0x1b ;  /* 0x000000772c2c7211 */ /* 0x000fe400078fdaff */
[----:B------:R-:W-:Y:S02]  /*32f0*/  SHF.L.U32 R100, R150, 0x1, RZ ;  /* 0x0000000196647819 */ /* 0x000fe400000006ff */
[----:B------:R-:W-:Y:S01]  /*3300*/  SHF.L.U32 R97, R96, 0x1, RZ ;  /* 0x0000000160617819 */ /* 0x000fe200000006ff */
[----:B------:R-:W-:Y:S01]  /*3310*/  IMAD.SHL.U32 R98, R98, 0x2, RZ ;  /* 0x0000000262627824 */ /* 0x000fe200078e00ff */
[----:B------:R-:W-:-:S02]  /*3320*/  SHF.L.U32 R99, R99, 0x1, RZ ;  /* 0x0000000163637819 */ /* 0x000fc400000006ff */
[----:B------:R-:W-:Y:S02]  /*3330*/  SHF.L.U32 R96, R44, 0x1, RZ ;  /* 0x000000012c607819 */ /* 0x000fe400000006ff */
[----:B------:R-:W-:Y:S02]  /*3340*/  LEA R44, R54, R55, 0x8 ;  /* 0x00000037362c7211 */ /* 0x000fe400078e40ff */
[----:B------:R-:W-:Y:S02]  /*3350*/  @P1 IADD3 R44, R128, 0x200, RZ ;  /* 0x00000200802c1810 */ /* 0x000fe40007ffe0ff */
[----:B------:R-:W-:-:S04]  /*3360*/  ISETP.NE.AND P0, PT, R172, RZ, PT ;  /* 0x000000ffac00720c */ /* 0x000fc80003f05270 */
[----:B------:R-:W-:Y:S02]  /*3370*/  ISETP.LT.OR P2, PT, R171, 0x2, P0 ;  /* 0x00000002ab00780c */ /* 0x000fe40000741670 */
[----:B------:R-:W-:Y:S01]  /*3380*/  MOV R153, RZ ;  /* 0x000000ff00997202 */ /* 0x000fe20000000f00 */
[----:B------:R-:W-:Y:S02]  /*3390*/  HADD2.F32 R151, -RZ, R169.H0_H0 ;  /* 0x200000a9ff977230 */ /* 0x000fe40000004100 */
[----:B------:R-:W-:Y:S02]  /*33a0*/  HADD2.F32 R152, -RZ, R94.H0_H0 ;  /* 0x2000005eff987230 */ /* 0x000fe40000004100 */
[----:B------:R-:W-:Y:S01]  /*33b0*/  HADD2.F32 R149, -RZ, R93.H0_H0 ;  /* 0x2000005dff957230 */ /* 0x000fe20000004100 */
[----:B------:R-:W-:Y:S01]  /*33c0*/  FMUL.FTZ R161, R151, R82 ;  /* 0x0000005297a17220 */ /* 0x000fe20000410000 */
[----:B0-----:R-:W-:Y:S01]  /*33d0*/  HADD2.F32 R143, -RZ, R143.H0_H0 ;  /* 0x2000008fff8f7230 */ /* 0x001fe20000004100 */
[----:B------:R-:W-:Y:S01]  /*33e0*/  FMUL.FTZ R164, R152, R83 ;  /* 0x0000005398a47220 */ /* 0x000fe20000410000 */
[----:B-1----:R-:W-:-:S02]  /*33f0*/  HADD2.F32 R142, -RZ, R142.H0_H0 ;  /* 0x2000008eff8e7230 */ /* 0x002fc40000004100 */
[----:B------:R-:W-:Y:S01]  /*3400*/  HADD2.F32 R150, -RZ, R92.H0_H0 ;  /* 0x2000005cff967230 */ /* 0x000fe20000004100 */
[----:B------:R-:W-:Y:S01]  /*3410*/  FMUL.FTZ R176, R143, R164 ;  /* 0x000000a48fb07220 */ /* 0x000fe20000410000 */
[----:B------:R-:W-:Y:S01]  /*3420*/  HADD2.F32 R140, -RZ, R140.H0_H0 ;  /* 0x2000008cff8c7230 */ /* 0x000fe20000004100 */
[----:B------:R-:W-:Y:S01]  /*3430*/  FMUL.FTZ R177, R142, R161 ;  /* 0x000000a18eb17220 */ /* 0x000fe20000410000 */
[----:B------:R-:W-:Y:S01]  /*3440*/  HADD2.F32 R147, -RZ, R91.H0_H0 ;  /* 0x2000005bff937230 */ /* 0x000fe20000004100 */
[----:B------:R-:W-:Y:S01]  /*3450*/  FMUL.FTZ R162, R150, R81 ;  /* 0x0000005196a27220 */ /* 0x000fe20000410000 */
[----:B------:R-:W-:Y:S02]  /*3460*/  HADD2.F32 R141, -RZ, R141.H0_H0 ;  /* 0x2000008dff8d7230 */ /* 0x000fe40000004100 */
        /* <DEDUP_REMOVED lines=14> */
[----:B------:R-:W-:Y:S01]  /*3550*/  STS.U16 [R100+0x2d0], R49 ;  /* 0x0002d03164007388 */ /* 0x000fe20000000400 */
[----:B------:R-:W-:Y:S02]  /*3560*/  SHF.L.U32 R47, R44, 0x2, RZ ;  /* 0x000000022c2f7819 */ /* 0x000fe400000006ff */
[----:B------:R-:W-:Y:S01]  /*3570*/  SHF.L.U32 R95, R95, 0x1, RZ ;  /* 0x000000015f5f7819 */ /* 0x000fe200000006ff */
[----:B------:R-:W-:Y:S04]  /*3580*/  STS.U16 [R99+0x310], R146 ;  /* 0x0003109263007388 */ /* 0x000fe80000000400 */
[----:B------:R1:W-:Y:S04]  /*3590*/  STS.U16 [R98+0x350], R51 ;  /* 0x0003503362007388 */ /* 0x0003e80000000400 */
        /* <DEDUP_REMOVED lines=12> */
[----:B------:R-:W-:-:S02]  /*3660*/  FMUL.FTZ R159, R50, R83 ;  /* 0x00000053329f7220 */ /* 0x000fc40000410000 */
[C---:B------:R-:W-:Y:S01]  /*3670*/  FMUL.FTZ R160, R50.reuse, R80 ;  /* 0x0000005032a07220 */ /* 0x040fe20000410000 */
[----:B------:R-:W-:Y:S01]  /*3680*/  @!P2 IADD3 R48, R171, -0x2, RZ ;  /* 0xfffffffeab30a810 */ /* 0x000fe20007ffe0ff */
[C---:B------:R-:W-:Y:S02]  /*3690*/  FMUL.FTZ R157, R50.reuse, R81 ;  /* 0x00000051329d7220 */ /* 0x040fe40000410000 */
[----:B------:R-:W0:Y:S01]  /*36a0*/  MUFU.EX2 R159, R159 ;  /* 0x0000009f009f7308 */ /* 0x000e220000000800 */
[----:B------:R-:W-:Y:S02]  /*36b0*/  FMUL.FTZ R158, R50, R78 ;  /* 0x0000004e329e7220 */ /* 0x000fe40000410000 */
[----:B------:R-:W-:-:S05]  /*36c0*/  @!P2 IMAD R45, R48, c[0x0][0x16c], R55 ;  /* 0x00005b00302daa24 */ /* 0x000fca00078e0237 */
[----:B------:R-:W0:Y:S01]  /*36d0*/  MUFU.EX2 R160, R160 ;  /* 0x000000a000a07308 */ /* 0x000e220000000800 */
[----:B------:R-:W-:Y:S01]  /*36e0*/  @!P2 IMAD.WIDE R44, R45, 0x8, R6 ;  /* 0x000000082d2ca825 */ /* 0x000fe200078e0206 */
[----:B------:R-:W-:Y:S03]  /*36f0*/  BAR.SYNC.DEFER_BLOCKING 0x0 ;  /* 0x0000000000007b1d */ /* 0x000fe60000010000 */
[----:B------:R-:W-:-:S03]  /*3700*/  FMUL.FTZ R165, R50, R79 ;  /* 0x0000004f32a57220 */ /* 0x000fc60000410000 */
[----:B------:R-:W0:Y:S01]  /*3710*/  MUFU.EX2 R157, R157 ;  /* 0x0000009d009d7308 */ /* 0x000e220000000800 */
[----:B------:R-:W-:-:S07]  /*3720*/  FMUL.FTZ R166, R50, R76 ;  /* 0x0000004c32a67220 */ /* 0x000fce0000410000 */
[----:B------:R-:W0:Y:S08]  /*3730*/  MUFU.EX2 R158, R158 ;  /* 0x0000009e009e7308 */ /* 0x000e300000000800 */
[----:B------:R-:W1:Y:S01]  /*3740*/  MUFU.EX2 R165, R165 ;  /* 0x000000a500a57308 */ /* 0x000e620000000800 */
[----:B------:R0:W5:Y:S07]  /*3750*/  @!P2 LDG.E R153, [R44.64+0x4] ;  /* 0x000004042c99a981 */ /* 0x00016e000c1e1900 */
[----:B------:R-:W2:Y:S01]  /*3760*/  MUFU.EX2 R166, R166 ;  /* 0x000000a600a67308 */ /* 0x000ea20000000800 */
[----:B0-----:R-:W-:-:S04]  /*3770*/  FMUL.FTZ R45, R154, R159 ;  /* 0x0000009f9a2d7220 */ /* 0x001fc80000410000 */
[----:B------:R-:W-:-:S04]  /*3780*/  FMUL.FTZ R44, R160, R45 ;  /* 0x0000002da02c7220 */ /* 0x000fc80000410000 */
[----:B------:R-:W-:Y:S02]  /*3790*/  FMUL.FTZ R45, R157, R44 ;  /* 0x0000002c9d2d7220 */ /* 0x000fe40000410000 */
[----:B-1----:R-:W-:Y:S02]  /*37a0*/  FMUL.FTZ R51, R149, R80 ;  /* 0x0000005095337220 */ /* 0x002fe40000410000 */
[----:B------:R-:W-:Y:S02]  /*37b0*/  FMUL.FTZ R44, R158, R45 ;  /* 0x0000002d9e2c7220 */ /* 0x000fe40000410000 */
[----:B------:R-:W-:Y:S02]  /*37c0*/  FMUL.FTZ R175, R140, R51 ;  /* 0x000000338caf7220 */ /* 0x000fe40000410000 */
[----:B------:R-:W-:Y:S02]  /*37d0*/  FMUL.FTZ R45, R165, R44 ;  /* 0x0000002ca52d7220 */ /* 0x000fe40000410000 */
[----:B------:R-:W-:Y:S01]  /*37e0*/  FFMA.FTZ R44, R159, R177, R176 ;  /* 0x000000b19f2c7223 */ /* 0x000fe200000100b0 */
[----:B--2---:R-:W-:Y:S01]  /*37f0*/  HADD2.F32 R148, -RZ, R90.H0_H0 ;  /* 0x2000005aff947230 */ /* 0x004fe20000004100 */
[----:B------:R-:W-:Y:S01]  /*3800*/  FMUL.FTZ R188, R166, R45 ;  /* 0x0000002da6bc7220 */ /* 0x000fe20000410000 */
[----:B------:R-:W-:Y:S01]  /*3810*/  ISETP.NE.AND P2, PT, R128, 0x1f, PT ;  /* 0x0000001f8000780c */ /* 0x000fe20003f45270 */
[----:B------:R-:W-:-:S02]  /*3820*/  FMUL.FTZ R47, R147, R78 ;  /* 0x0000004e932f7220 */ /* 0x000fc40000410000 */
[----:B------:R-:W-:Y:S02]  /*3830*/  FFMA.FTZ R45, R160, R44, R175 ;  /* 0x0000002ca02d7223 */ /* 0x000fe400000100af */
[----:B------:R-:W-:Y:S02]  /*3840*/  FMUL.FTZ R155, R138, R47 ;  /* 0x0000002f8a9b7220 */ /* 0x000fe40000410000 */
[----:B------:R-:W-:Y:S02]  /*3850*/  FFMA.FTZ R186, R157, R45, R156 ;  /* 0x0000002d9dba7223 */ /* 0x000fe4000001009c */
[----:B------:R-:W-:Y:S01]  /*3860*/  FMUL.FTZ R48, R148, R79 ;  /* 0x0000004f94307220 */ /* 0x000fe20000410000 */
[----:B---3--:R-:W-:Y:S01]  /*3870*/  HADD2.F32 R185, -RZ, R168.H0_H0 ;  /* 0x200000a8ffb97230 */ /* 0x008fe20000004100 */
[----:B------:R-:W-:Y:S02]  /*3880*/  FFMA.FTZ R186, R158, R186, R155 ;  /* 0x000000ba9eba7223 */ /* 0x000fe4000001009b */
[----:B------:R-:W-:Y:S01]  /*3890*/  FMUL.FTZ R170, R139, R48 ;  /* 0x000000308baa7220 */ /* 0x000fe20000410000 */
[----:B----4-:R-:W-:Y:S01]  /*38a0*/  HADD2.F32 R44, -RZ, R179.H0_H0 ;  /* 0x200000b3ff2c7230 */ /* 0x010fe20000004100 */
[----:B------:R-:W-:-:S02]  /*38b0*/  FMUL.FTZ R179, R72, R185 ;  /* 0x000000b948b37220 */ /* 0x000fc40000410000 */
[----:B------:R-:W-:Y:S02]  /*38c0*/  FFMA.FTZ R185, R165, R186, R170 ;  /* 0x000000baa5b97223 */ /* 0x000fe400000100aa */
[----:B------:R0:W1:Y:S01]  /*38d0*/  @P2 LDS R186, [R128.X4+0x169c] ;  /* 0x00169c0080ba2984 */ /* 0x0000620000004800 */
[----:B------:R-:W-:-:S06]  /*38e0*/  FMUL.FTZ R163, R50, R75 ;  /* 0x0000004b32a37220 */ /* 0x000fcc0000410000 */
[----:B------:R-:W2:Y:S01]  /*38f0*/  MUFU.EX2 R163, R163 ;  /* 0x000000a300a37308 */ /* 0x000ea20000000800 */
[----:B------:R-:W-:Y:S02]  /*3900*/  HADD2.F32 R145, -RZ, R89.H0_H0 ;  /* 0x20000059ff917230 */ /* 0x000fe40000004100 */
[----:B------:R-:W-:Y:S02]  /*3910*/  HADD2.F32 R146, -RZ, R88.H0_H0 ;  /* 0x20000058ff927230 */ /* 0x000fe40000004100 */
[----:B------:R-:W-:Y:S01]  /*3920*/  HADD2.F32 R45, -RZ, R178.H0_H0 ;  /* 0x200000b2ff2d7230 */ /* 0x000fe20000004100 */
[----:B------:R-:W-:Y:S01]  /*3930*/  FMUL.FTZ R178, R73, R44 ;  /* 0x0000002c49b27220 */ /* 0x000fe20000410000 */
[----:B------:R-:W-:Y:S01]  /*3940*/  HADD2.F32 R44, -RZ, R181.H0_H0 ;  /* 0x200000b5ff2c7230 */ /* 0x000fe20000004100 */
[----:B------:R-:W-:Y:S02]  /*3950*/  FMUL.FTZ R49, R145, R76 ;  /* 0x0000004c91317220 */ /* 0x000fe40000410000 */
[----:B------:R-:W-:-:S02]  /*3960*/  FMUL.FTZ R50, R146, R75 ;  /* 0x0000004b92327220 */ /* 0x000fc40000410000 */
[----:B------:R-:W-:Y:S01]  /*3970*/  FMUL.FTZ R181, R74, R45 ;  /* 0x0000002d4ab57220 */ /* 0x000fe20000410000 */
[----:B------:R-:W-:Y:S01]  /*3980*/  HADD2.F32 R45, -RZ, R180.H0_H0 ;  /* 0x200000b4ff2d7230 */ /* 0x000fe20000004100 */
[----:B--2---:R-:W-:Y:S02]  /*3990*/  FFMA.FTZ R187, R163, R179, R178 ;  /* 0x000000b3a3bb7223 */ /* 0x004fe400000100b2 */
[----:B------:R-:W-:Y:S02]  /*39a0*/  FMUL.FTZ R167, R144, R49 ;  /* 0x0000003190a77220 */ /* 0x000fe40000410000 */
[----:B------:R-:W-:Y:S02]  /*39b0*/  FMUL.FTZ R168, R137, R50 ;  /* 0x0000003289a87220 */ /* 0x000fe40000410000 */
[----:B------:R-:W-:Y:S02]  /*39c0*/  FMUL.FTZ R180, R77, R44 ;  /* 0x0000002c4db47220 */ /* 0x000fe40000410000 */
[----:B------:R-:W-:Y:S01]  /*39d0*/  FFMA.FTZ R190, R166, R187, R181 ;  /* 0x000000bba6be7223 */ /* 0x000fe200000100b5 */
[----:B------:R-:W-:Y:S05]  /*39e0*/  @P2 BRA `(.L_x_7241) ;  /* 0x0000008000002947 */ /* 0x000fea0003800000 */
[----:B0-----:R-:W-:Y:S01]  /*39f0*/  ISETP.NE.AND P3, PT, R171, c[0x0][0x174], PT ;  /* 0x00005d00ab007a0c */ /* 0x001fe20003f65270 */
[----:B-1----:R-:W-:-:S12]  /*3a00*/  HFMA2.MMA R186, -RZ, RZ, 1.875, 0 ;  /* 0x3f800000ffba7435 */ /* 0x002fd800000001ff */
[----:B------:R-:W-:-:S04]  /*3a10*/  @P3 IADD3 R187, -R111, c[0x0][0x174], RZ ;  /* 0x00005d006fbb3a10 */ /* 0x000fc80007ffe1ff */
[----:B------:R-:W-:-:S04]  /*3a20*/  @P3 LEA.HI R44, R187, R187, RZ, 0x1 ;  /* 0x000000bbbb2c3211 */ /* 0x000fc800078f08ff */
[----:B------:R-:W-:-:S05]  /*3a30*/  @P3 LOP3.LUT R44, R44, 0xfffffe, RZ, 0xc0, !PT ;  /* 0x00fffffe2c2c3812 */ /* 0x000fca00078ec0ff */
[----:B------:R-:W-:-:S05]  /*3a40*/  @P3 IMAD.IADD R44, R187, 0x1, -R44 ;  /* 0x00000001bb2c3824 */ /* 0x000fca00078e0a2c */
[----:B------:R-:W-:-:S05]  /*3a50*/  @P3 LEA R44, R44, R55, 0x8 ;  /* 0x000000372c2c3211 */ /* 0x000fca00078e40ff */
[----:B------:R0:W1:Y:S02]  /*3a60*/  @P3 LDS R186, [R44.X4+0xe98] ;  /* 0x000e98002cba3984 */ /* 0x0000640000004800 */
.L_x_7241:
[----:B0-----:R-:W-:Y:S05]  /*3a70*/  BSYNC B0 ;  /* 0x0000000000007941 */ /* 0x001fea0003800000 */
.L_x_7240:
[----:B-1----:R-:W-:Y:S01]  /*3a80*/  FMUL.FTZ R187, R163, R186 ;  /* 0x000000baa3bb7220 */ /* 0x002fe20000410000 */
[----:B------:R-:W-:Y:S01]  /*3a90*/  HADD2.F32 R184, -RZ, R184.H0_H0 ;  /* 0x200000b8ffb87230 */ /* 0x000fe20000004100 */
[----:B------:R-:W-:Y:S01]  /*3aa0*/  FMUL.FTZ R189, R84, R45 ;  /* 0x0000002d54bd7220 */ /* 0x000fe20000410000 */
[----:B------:R-:W-:Y:S01]  /*3ab0*/  HADD2.F32 R45, -RZ, R182.H0_H0 ;  /* 0x200000b6ff2d7230 */ /* 0x000fe20000004100 */
[----:B------:R-:W-:Y:S01]  /*3ac0*/  FFMA.FTZ R190, R165, R190, R180 ;  /* 0x000000bea5be7223 */ /* 0x000fe200000100b4 */
[----:B------:R-:W-:Y:S01]  /*3ad0*/  ISETP.GE.AND P3, PT, R119, 0x1, PT ;  /* 0x000000017700780c */ /* 0x000fe20003f66270 */
[----:B------:R-:W-:Y:S01]  /*3ae0*/  FMUL.FTZ R44, R166, R187 ;  /* 0x000000bba62c7220 */ /* 0x000fe20000410000 */
[----:B------:R-:W-:Y:S01]  /*3af0*/  ISETP.NE.AND P4, PT, R172, 0x1f, PT ;  /* 0x0000001fac00780c */ /* 0x000fe20003f85270 */
[----:B------:R-:W-:Y:S01]  /*3b00*/  FMUL.FTZ R192, R85, R184 ;  /* 0x000000b855c07220 */ /* 0x000fe20000410000 */
[----:B------:R-:W-:Y:S01]  /*3b10*/  ISETP.GE.OR P0, PT, R171, c[0x0][0x174], P0 ;  /* 0x00005d00ab007a0c */ /* 0x000fe20000706670 */
[----:B------:R-:W-:Y:S01]  /*3b20*/  FFMA.FTZ R190, R158, R190, R189 ;  /* 0x000000be9ebe7223 */ /* 0x000fe200000100bd */
[----:B------:R-:W-:Y:S01]  /*3b30*/  ISETP.NE.AND P5, PT, R128, RZ, PT ;  /* 0x000000ff8000720c */ /* 0x000fe20003fa5270 */
[----:B------:R-:W-:Y:S01]  /*3b40*/  FMUL.FTZ R191, R165, R44 ;  /* 0x0000002ca5bf7220 */ /* 0x000fe20000410000 */
[----:B------:R-:W-:Y:S01]  /*3b50*/  HADD2.F32 R44, -RZ, R183.H0_H0 ;  /* 0x200000b7ff2c7230 */ /* 0x000fe20000004100 */
[----:B------:R-:W-:Y:S01]  /*3b60*/  FMUL.FTZ R187, R86, R45 ;  /* 0x0000002d56bb7220 */ /* 0x000fe20000410000 */
[----:B------:R-:W-:Y:S01]  /*3b70*/  IADD3 R198, -R109, c[0x0][0x168], -R128 ;  /* 0x00005a006dc67a10 */ /* 0x000fe20007ffe980 */
[----:B------:R-:W-:Y:S01]  /*3b80*/  FFMA.FTZ R45, R157, R190, R192 ;  /* 0x000000be9d2d7223 */ /* 0x000fe200000100c0 */
[----:B------:R-:W-:Y:S01]  /*3b90*/  BSSY B0, `(.L_x_7242) ;  /* 0x00000c2000007945 */ /* 0x000fe20003800000 */
[----:B------:R-:W-:-:S02]  /*3ba0*/  FMUL.FTZ R182, R158, R191 ;  /* 0x000000bf9eb67220 */ /* 0x000fc40000410000 */
[----:B------:R-:W-:Y:S02]  /*3bb0*/  FFMA.FTZ R185, R166, R185, R167 ;  /* 0x000000b9a6b97223 */ /* 0x000fe400000100a7 */
[----:B------:R-:W-:Y:S02]  /*3bc0*/  FMUL.FTZ R190, R87, R44 ;  /* 0x0000002c57be7220 */ /* 0x000fe40000410000 */
[----:B------:R-:W-:Y:S02]  /*3bd0*/  FFMA.FTZ R44, R160, R45, R187 ;  /* 0x0000002da02c7223 */ /* 0x000fe400000100bb */
[----:B------:R-:W-:Y:S02]  /*3be0*/  FMUL.FTZ R45, R157, R182 ;  /* 0x000000b69d2d7220 */ /* 0x000fe40000410000 */
[C---:B------:R-:W-:Y:S02]  /*3bf0*/  FFMA.FTZ R185, R163.reuse, R185, R168 ;  /* 0x000000b9a3b97223 */ /* 0x040fe400000100a8 */
[----:B------:R-:W-:-:S02]  /*3c00*/  FMUL.FTZ R188, R163, R188 ;  /* 0x000000bca3bc7220 */ /* 0x000fc40000410000 */
[----:B------:R-:W-:Y:S02]  /*3c10*/  FMUL.FTZ R182, R160, R45 ;  /* 0x0000002da0b67220 */ /* 0x000fe40000410000 */
[C---:B------:R-:W-:Y:S01]  /*3c20*/  FFMA.FTZ R191, R159.reuse, R44, R190 ;  /* 0x0000002c9fbf7223 */ /* 0x040fe200000100be */
[----:B------:R-:W-:Y:S01]  /*3c30*/  SHFL.UP PT, R45, R188, 0x1, RZ ;  /* 0x04200000bc2d7989 */ /* 0x000fe200000e00ff */
[----:B------:R-:W-:-:S03]  /*3c40*/  FMUL.FTZ R194, R159, R182 ;  /* 0x000000b69fc27220 */ /* 0x000fc60000410000 */
[----:B------:R-:W0:Y:S04]  /*3c50*/  SHFL.UP PT, R44, R185, 0x1, RZ ;  /* 0x04200000b92c7989 */ /* 0x000e2800000e00ff */
[----:B------:R-:W1:Y:S04]  /*3c60*/  SHFL.DOWN PT, R182, R191, 0x1, 0x1f ;  /* 0x08201f00bfb67f89 */ /* 0x000e6800000e0000 */
[----:B------:R-:W2:Y:S01]  /*3c70*/  SHFL.DOWN PT, R183, R194, 0x1, 0x1f ;  /* 0x08201f00c2b77f89 */ /* 0x000ea200000e0000 */
[C---:B0-----:R-:W-:Y:S02]  /*3c80*/  @P3 FFMA.FTZ R185, R188.reuse, R44, R185 ;  /* 0x0000002cbcb93223 */ /* 0x041fe400000100b9 */
        /* <DEDUP_REMOVED lines=19> */
[C---:B0-----:R-:W-:Y:S02]  /*3dc0*/  @P3 FFMA.FTZ R185, R188.reuse, R44, R185 ;  /* 0x0000002cbcb93223 */ /* 0x041fe400000100b9 */
[----:B------:R-:W-:Y:S02]  /*3dd0*/  IMAD.MOV.U32 R44, RZ, RZ, 0x3f800000 ;  /* 0x3f800000ff2c7424 */ /* 0x000fe400078e00ff */
[----:B-1----:R-:W-:Y:S01]  /*3de0*/  @P3 FMUL.FTZ R188, R188, R45 ;  /* 0x0000002dbcbc3220 */ /* 0x002fe20000410000 */
[----:B------:R-:W-:Y:S02]  /*3df0*/  ISETP.GE.AND P3, PT, R119, 0x8, PT ;  /* 0x000000087700780c */ /* 0x000fe40003f66270 */
[----:B------:R-:W-:Y:S01]  /*3e00*/  MOV R45, RZ ;  /* 0x000000ff002d7202 */ /* 0x000fe20000000f00 */
[C---:B--2---:R-:W-:Y:S01]  /*3e10*/  @!P4 FFMA.FTZ R191, R194.reuse, R182, R191 ;  /* 0x000000b6c2bfc223 */ /* 0x044fe200000100bf */
[----:B------:R-:W-:Y:S01]  /*3e20*/  SHFL.UP PT, R183, R188, 0x8, RZ ;  /* 0x05000000bcb77989 */ /* 0x000fe200000e00ff */
[----:B---3--:R-:W-:-:S03]  /*3e30*/  @!P4 FMUL.FTZ R194, R194, R193 ;  /* 0x000000c1c2c2c220 */ /* 0x008fc60000410000 */
[----:B------:R-:W0:Y:S01]  /*3e40*/  SHFL.UP PT, R182, R185, 0x8, RZ ;  /* 0x05000000b9b67989 */ /* 0x000e2200000e00ff */
[----:B------:R-:W-:-:S03]  /*3e50*/  ISETP.GE.U32.AND P4, PT, R172, 0x18, PT ;  /* 0x00000018ac00780c */ /* 0x000fc60003f86070 */
        /* <DEDUP_REMOVED lines=12> */
[----:B------:R-:W3:Y:S01]  /*3f20*/  SHFL.DOWN PT, R193, R194, 0x10, 0x1f ;  /* 0x0a001f00c2c17f89 */ /* 0x000ee200000e0000 */
[----:B0-----:R-:W-:-:S03]  /*3f30*/  @P0 FFMA.FTZ R185, R188, R182, R185 ;  /* 0x000000b6bcb90223 */ /* 0x001fc600000100b9 */
[----:B------:R-:W-:Y:S01]  /*3f40*/  SHFL.IDX PT, R182, R45, RZ, 0x1f ;  /* 0x00001fff2db67589 */ /* 0x000fe200000e0000 */
[----:B-1----:R-:W-:Y:S01]  /*3f50*/  @P0 FMUL.FTZ R188, R188, R183 ;  /* 0x000000b7bcbc0220 */ /* 0x002fe20000410000 */
[----:B------:R-:W-:Y:S02]  /*3f60*/  ISETP.GE.AND P0, PT, R198, 0x1, PT ;  /* 0x00000001c600780c */ /* 0x000fe40003f06270 */
[----:B------:R-:W-:Y:S01]  /*3f70*/  SHFL.UP PT, R185, R185, 0x1, RZ ;  /* 0x04200000b9b97989 */ /* 0x000fe200000e00ff */
[----:B--2---:R-:W-:-:S03]  /*3f80*/  @!P3 FFMA.FTZ R191, R194, R184, R191 ;  /* 0x000000b8c2bfb223 */ /* 0x004fc600000100bf */
[----:B-----5:R-:W-:Y:S01]  /*3f90*/  SHFL.IDX PT, R184, R153, RZ, 0x1f ;  /* 0x00001fff99b87589 */ /* 0x020fe200000e0000 */
[----:B---3--:R-:W-:-:S03]  /*3fa0*/  @!P3 FMUL.FTZ R194, R194, R193 ;  /* 0x000000c1c2c2b220 */ /* 0x008fc60000410000 */
[----:B------:R-:W0:Y:S04]  /*3fb0*/  SHFL.UP PT, R188, R188, 0x1, RZ ;  /* 0x04200000bcbc7989 */ /* 0x000e2800000e00ff */
[----:B------:R-:W-:Y:S04]  /*3fc0*/  SHFL.DOWN PT, R193, R191, 0x1, 0x1f ;  /* 0x08201f00bfc17f89 */ /* 0x000fe800000e0000 */
[----:B------:R-:W1:Y:S04]  /*3fd0*/  SHFL.DOWN PT, R183, R194, 0x1, 0x1f ;  /* 0x08201f00c2b77f89 */ /* 0x000e6800000e0000 */
[----:B------:R-:W-:Y:S01]  /*3fe0*/  SHFL.IDX PT, R196, R191, RZ, 0x1f ;  /* 0x00001fffbfc47589 */ /* 0x000fe200000e0000 */
[----:B0-----:R-:W-:-:S04]  /*3ff0*/  @P1 FFMA.FTZ R184, R188, R184, R185 ;  /* 0x000000b8bcb81223 */ /* 0x001fc800000100b9 */
[----:B------:R-:W-:Y:S02]  /*4000*/  FFMA.FTZ R184, R154, R184, R177 ;  /* 0x000000b89ab87223 */ /* 0x000fe400000100b1 */
[----:B-1----:R-:W-:Y:S02]  /*4010*/  @P2 FFMA.FTZ R182, R183, R182, R193 ;  /* 0x000000b6b7b62223 */ /* 0x002fe400000100c1 */
[----:B------:R-:W-:Y:S01]  /*4020*/  FFMA.FTZ R185, R159, R184, R176 ;  /* 0x000000b89fb97223 */ /* 0x000fe200000100b0 */
[----:B------:R-:W0:Y:S01]  /*4030*/  SHFL.IDX PT, R193, R194, RZ, 0x1f ;  /* 0x00001fffc2c17589 */ /* 0x000e2200000e0000 */
[----:B------:R-:W-:Y:S02]  /*4040*/  FFMA.FTZ R154, R182, R186, R179 ;  /* 0x000000bab69a7223 */ /* 0x000fe400000100b3 */
[----:B------:R-:W-:Y:S02]  /*4050*/  FFMA.FTZ R188, R160, R185, R175 ;  /* 0x000000b9a0bc7223 */ /* 0x000fe400000100af */
[----:B------:R-:W-:-:S02]  /*4060*/  FFMA.FTZ R153, R163, R154, R178 ;  /* 0x0000009aa3997223 */ /* 0x000fc400000100b2 */
[----:B------:R-:W-:Y:S02]  /*4070*/  FFMA.FTZ R177, R157, R188, R156 ;  /* 0x000000bc9db17223 */ /* 0x000fe4000001009c */
[----:B------:R-:W-:Y:S01]  /*4080*/  FFMA.FTZ R156, R166, R153, R181 ;  /* 0x00000099a69c7223 */ /* 0x000fe200000100b5 */
[----:B------:R-:W-:Y:S01]  /*4090*/  IADD3 R181, R128, 0xc0, RZ ;  /* 0x000000c080b57810 */ /* 0x000fe20007ffe0ff */
[C---:B------:R-:W-:Y:S02]  /*40a0*/  FFMA.FTZ R182, R158.reuse, R177, R155 ;  /* 0x000000b19eb67223 */ /* 0x040fe4000001009b */
[C---:B------:R-:W-:Y:S02]  /*40b0*/  FFMA.FTZ R155, R165.reuse, R156, R180 ;  /* 0x0000009ca59b7223 */ /* 0x040fe400000100b4 */
[----:B------:R-:W-:Y:S01]  /*40c0*/  FFMA.FTZ R183, R165, R182, R170 ;  /* 0x000000b6a5b77223 */ /* 0x000fe200000100aa */
[----:B------:R-:W-:Y:S01]  /*40d0*/  P2R R165, PR, RZ, 0x20 ;  /* 0x00000020ffa57803 */ /* 0x000fe20000000000 */
[----:B------:R-:W-:Y:S01]  /*40e0*/  FFMA.FTZ R158, R158, R155, R189 ;  /* 0x0000009b9e9e7223 */ /* 0x000fe200000100bd */
[----:B------:R-:W-:Y:S01]  /*40f0*/  IADD3 R189, R128, 0xe0, RZ ;  /* 0x000000e080bd7810 */ /* 0x000fe20007ffe0ff */
[----:B------:R-:W-:-:S02]  /*4100*/  FFMA.FTZ R186, R166, R183, R167 ;  /* 0x000000b7a6ba7223 */ /* 0x000fc400000100a7 */
[----:B------:R-:W-:Y:S02]  /*4110*/  FFMA.FTZ R157, R157, R158, R192 ;  /* 0x0000009e9d9d7223 */ /* 0x000fe400000100c0 */
[----:B------:R-:W-:Y:S02]  /*4120*/  FFMA.FTZ R161, R142, -R161, R184 ;  /* 0x800000a18ea17223 */ /* 0x000fe400000100b8 */
[----:B------:R-:W-:Y:S01]  /*4130*/  FFMA.FTZ R160, R160, R157, R187 ;  /* 0x0000009da0a07223 */ /* 0x000fe200000100bb */
[----:B------:R-:W-:Y:S01]  /*4140*/  LEA.HI.SX32 R187, R128, R128, 0x1b ;  /* 0x0000008080bb7211 */ /* 0x000fe200078fdaff */
[----:B0-----:R-:W-:Y:S02]  /*4150*/  FFMA.FTZ R45, R193, R45, R196 ;  /* 0x0000002dc12d7223 */ /* 0x001fe400000100c4 */
[----:B------:R-:W-:Y:S02]  /*4160*/  FFMA.FTZ R159, R159, R160, R190 ;  /* 0x000000a09f9f7223 */ /* 0x000fe400000100be */
[----:B------:R-:W-:-:S02]  /*4170*/  FMUL.FTZ R44, R193, R44 ;  /* 0x0000002cc12c7220 */ /* 0x000fc40000410000 */
[----:B------:R-:W-:Y:S02]  /*4180*/  FMUL.FTZ R170, R159, R82 ;  /* 0x000000529faa7220 */ /* 0x000fe40000410000 */
[----:B------:R-:W-:Y:S01]  /*4190*/  FFMA.FTZ R197, R163, R186, R168 ;  /* 0x000000baa3c57223 */ /* 0x000fe200000100a8 */
[----:B------:R-:W-:Y:S01]  /*41a0*/  SHF.L.U32 R163, R128, 0x3, RZ ;  /* 0x0000000380a37819 */ /* 0x000fe200000006ff */
[----:B------:R0:W-:Y:S01]  /*41b0*/  @!P5 STS.64 [R55.X8+0x1718], R44 ;  /* 0x0017182c3700d388 */ /* 0x0001e20000008a00 */
[----:B------:R-:W-:Y:S02]  /*41c0*/  FFMA.FTZ R164, R143, -R164, R185 ;  /* 0x800000a48fa47223 */ /* 0x000fe400000100b9 */
[----:B------:R-:W-:Y:S01]  /*41d0*/  FMUL.FTZ R175, R160, R83 ;  /* 0x00000053a0af7220 */ /* 0x000fe20000410000 */
[----:B------:R-:W-:Y:S01]  /*41e0*/  LEA.HI.SX32 R199, R163, R163, 0x1b ;  /* 0x000000a3a3c77211 */ /* 0x000fe200078fdaff */
[----:B------:R-:W-:Y:S02]  /*41f0*/  FFMA.FTZ R163, R140, -R51, R188 ;  /* 0x800000338ca37223 */ /* 0x000fe400000100bc */
[----:B------:R-:W-:-:S02]  /*4200*/  FMUL.FTZ R176, R157, R80 ;  /* 0x000000509db07220 */ /* 0x000fc40000410000 */
[----:B------:R-:W-:Y:S02]  /*4210*/  FMUL.FTZ R179, R154, R75 ;  /* 0x0000004b9ab37220 */ /* 0x000fe40000410000 */
[----:B------:R-:W-:Y:S02]  /*4220*/  FFMA.FTZ R162, R141, -R162, R177 ;  /* 0x800000a28da27223 */ /* 0x000fe400000100b1 */
[----:B0-----:R-:W-:Y:S02]  /*4230*/  FFMA.FTZ R45, R161, R170, RZ ;  /* 0x000000aaa12d7223 */ /* 0x001fe400000100ff */
[----:B------:R-:W-:Y:S02]  /*4240*/  FMUL.FTZ R51, R158, R81 ;  /* 0x000000519e337220 */ /* 0x000fe40000410000 */
[----:B------:R-:W-:Y:S02]  /*4250*/  FFMA.FTZ R44, R164, R175, R45 ;  /* 0x000000afa42c7223 */ /* 0x000fe4000001002d */
[----:B------:R-:W-:-:S02]  /*4260*/  FMUL.FTZ R178, R146, R179 ;  /* 0x000000b392b27220 */ /* 0x000fc40000410000 */
[----:B------:R-:W-:Y:S02]  /*4270*/  FFMA.FTZ R45, R163, R176, R44 ;  /* 0x000000b0a32d7223 */ /* 0x000fe4000001002c */
[----:B------:R-:W-:Y:S01]  /*4280*/  FMUL.FTZ R166, R155, R78 ;  /* 0x0000004e9ba67220 */ /* 0x000fe20000410000 */
[----:B------:R0:W-:Y:S01]  /*4290*/  STS [R199.X4+0x43c], R178 ;  /* 0x00043cb2c7007388 */ /* 0x0001e20000004800 */
[----:B------:R-:W-:Y:S02]  /*42a0*/  FFMA.FTZ R165, R138, -R47, R182 ;  /* 0x8000002f8aa57223 */ /* 0x000fe400000100b6 */
[----:B------:R-:W-:Y:S02]  /*42b0*/  FFMA.FTZ R44, R162, R51, R45 ;  /* 0x00000033a22c7223 */ /* 0x000fe4000001002d */
[----:B------:R-:W-:Y:S02]  /*42c0*/  FMUL.FTZ R180, R153, R76 ;  /* 0x0000004c99b47220 */ /* 0x000fe40000410000 */
[----:B------:R-:W-:-:S02]  /*42d0*/  FMUL.FTZ R167, R156, R79 ;  /* 0x0000004f9ca77220 */ /* 0x000fc40000410000 */
[----:B------:R-:W-:Y:S02]  /*42e0*/  FFMA.FTZ R45, R165, R166, R44 ;  /* 0x000000a6a52d7223 */ /* 0x000fe4000001002c */
[----:B------:R-:W-:Y:S02]  /*42f0*/  FMUL.FTZ R168, R145, R180 ;  /* 0x000000b491a87220 */ /* 0x000fe40000410000 */
[----:B0-----:R-:W-:Y:S02]  /*4300*/  FMUL.FTZ R178, R148, R167 ;  /* 0x000000a794b27220 */ /* 0x001fe40000410000 */
[----:B------:R-:W-:Y:S01]  /*4310*/  FMUL.FTZ R47, R147, R166 ;  /* 0x000000a6932f7220 */ /* 0x000fe20000410000 */
[----:B------:R0:W-:Y:S01]  /*4320*/  STS [R199.X4+0x438], R168 ;  /* 0x000438a8c7007388 */ /* 0x0001e20000004800 */
[----:B------:R-:W-:Y:S02]  /*4330*/  FMUL.FTZ R51, R150, R51 ;  /* 0x0000003396337220 */ /* 0x000fe40000410000 */
[----:B------:R-:W-:Y:S01]  /*4340*/  FMUL.FTZ R176, R149, R176 ;  /* 0x000000b095b07220 */ /* 0x000fe20000410000 */
[----:B------:R-:W-:Y:S01]  /*4350*/  STS [R199.X4+0x434], R178 ;  /* 0x000434b2c7007388 */ /* 0x000fe20000004800 */
[----:B------:R-:W-:-:S02]  /*4360*/  FMUL.FTZ R175, R152, R175 ;  /* 0x000000af98af7220 */ /* 0x000fc40000410000 */
[----:B------:R-:W-:Y:S01]  /*4370*/  FMUL.FTZ R44, R151, R170 ;  /* 0x000000aa972c7220 */ /* 0x000fe20000410000 */
[----:B------:R1:W-:Y:S01]  /*4380*/  STS [R199.X4+0x430], R47 ;  /* 0x0004302fc7007388 */ /* 0x0003e20000004800 */
[----:B------:R-:W-:Y:S02]  /*4390*/  FFMA.FTZ R166, R139, -R48, R183 ;  /* 0x800000308ba67223 */ /* 0x000fe400000100b7 */
[----:B0-----:R-:W-:Y:S01]  /*43a0*/  FFMA.FTZ R168, R137, -R50, R197 ;  /* 0x8000003289a87223 */ /* 0x001fe200000100c5 */
[----:B------:R0:W-:Y:S01]  /*43b0*/  STS [R199.X4+0x42c], R51 ;  /* 0x00042c33c7007388 */ /* 0x0001e20000004800 */
[----:B------:R-:W-:Y:S01]  /*43c0*/  FFMA.FTZ R48, R166, R167, R45 ;  /* 0x000000a7a6307223 */ /* 0x000fe2000001002d */
[----:B------:R-:W-:Y:S01]  /*43d0*/  IADD3 R45, R128, 0x20, RZ ;  /* 0x00000020802d7810 */ /* 0x000fe20007ffe0ff */
[----:B------:R-:W-:Y:S01]  /*43e0*/  FFMA.FTZ R167, R144, -R49, R186 ;  /* 0x8000003190a77223 */ /* 0x000fe200000100ba */
[----:B------:R-:W-:Y:S01]  /*43f0*/  STS [R199.X4+0x428], R176 ;  /* 0x000428b0c7007388 */ /* 0x000fe20000004800 */
[----:B------:R-:W-:Y:S01]  /*4400*/  FMUL.FTZ R179, R168, R179 ;  /* 0x000000b3a8b37220 */ /* 0x000fe20000410000 */
[C---:B-1----:R-:W-:Y:S01]  /*4410*/  IADD3 R47, R128.reuse, 0x40, RZ ;  /* 0x00000040802f7810 */ /* 0x042fe20007ffe0ff */
[----:B------:R-:W-:Y:S01]  /*4420*/  FFMA.FTZ R48, R167, R180, R48 ;  /* 0x000000b4a7307223 */ /* 0x000fe20000010030 */
[----:B------:R-:W-:Y:S01]  /*4430*/  STS [R199.X4+0x424], R175 ;  /* 0x000424afc7007388 */ /* 0x000fe20000004800 */
[C---:B------:R-:W-:Y:S01]  /*4440*/  IADD3 R49, R128.reuse, 0x60, RZ ;  /* 0x0000006080317810 */ /* 0x040fe20007ffe0ff */
[----:B------:R-:W-:Y:S01]  /*4450*/  FMUL.FTZ R184, R87, R184 ;  /* 0x000000b857b87220 */ /* 0x000fe20000410000 */
[----:B0-----:R-:W-:Y:S01]  /*4460*/  IADD3 R51, R128, 0x80, RZ ;  /* 0x0000008080337810 */ /* 0x001fe20007ffe0ff */
[----:B------:R0:W-:Y:S01]  /*4470*/  STS [R199.X4+0x420], R44 ;  /* 0x0004202cc7007388 */ /* 0x0001e20000004800 */
[----:B------:R-:W-:Y:S01]  /*4480*/  FADD.FTZ R170, R48, R179 ;  /* 0x000000b330aa7221 */ /* 0x000fe20000010000 */
[----:B------:R-:W-:Y:S01]  /*4490*/  IADD3 R179, R128, 0xa0, RZ ;  /* 0x000000a080b37810 */ /* 0x000fe20007ffe0ff */
[----:B------:R-:W-:Y:S01]  /*44a0*/  FMUL.FTZ R188, R85, R188 ;  /* 0x000000bc55bc7220 */ /* 0x000fe20000410000 */
[-C--:B------:R-:W-:Y:S01]  /*44b0*/  LEA.HI.SX32 R190, R45, R128.reuse, 0x1b ;  /* 0x000000802dbe7211 */ /* 0x080fe200078fdaff */
[----:B------:R-:W-:Y:S01]  /*44c0*/  BAR.SYNC.DEFER_BLOCKING 0x0 ;  /* 0x0000000000007b1d */ /* 0x000fe20000010000 */
[-C--:B------:R-:W-:Y:S01]  /*44d0*/  LEA.HI.SX32 R192, R47, R128.reuse, 0x1b ;  /* 0x000000802fc07211 */ /* 0x080fe200078fdaff */
[----:B------:R-:W-:Y:S01]  /*44e0*/  FMUL.FTZ R177, R84, R177 ;  /* 0x000000b154b17220 */ /* 0x000fe20000410000 */
[----:B------:R-:W-:Y:S01]  /*44f0*/  LEA.HI.SX32 R194, R49, R128, 0x1b ;  /* 0x0000008031c27211 */ /* 0x000fe200078fdaff */
[----:B------:R-:W-:Y:S01]  /*4500*/  FMUL.FTZ R182, R77, R182 ;  /* 0x000000b64db67220 */ /* 0x000fe20000410000 */
[-C--:B------:R-:W-:Y:S01]  /*4510*/  LEA.HI.SX32 R196, R51, R128.reuse, 0x1b ;  /* 0x0000008033c47211 */ /* 0x080fe200078fdaff */
[----:B0-----:R-:W-:Y:S01]  /*4520*/  FMUL.FTZ R44, R86, R185 ;  /* 0x000000b9562c7220 */ /* 0x001fe20000410000 */
[-C--:B------:R-:W-:Y:S01]  /*4530*/  LEA.HI.SX32 R180, R179, R128.reuse, 0x1b ;  /* 0x00000080b3b47211 */ /* 0x080fe200078fdaff */
[----:B------:R-:W-:Y:S01]  /*4540*/  FMUL.FTZ R183, R74, R183 ;  /* 0x000000b74ab77220 */ /* 0x000fe20000410000 */
[----:B------:R-:W-:Y:S01]  /*4550*/  LEA.HI.SX32 R178, R181, R128, 0x1b ;  /* 0x00000080b5b27211 */ /* 0x000fe200078fdaff */
        /* <DEDUP_REMOVED lines=30> */
[----:B------:R-:W-:-:S04]  /*4740*/  IADD3 R49, R45, R49, RZ ;  /* 0x000000312d317210 */ /* 0x000fc80007ffe0ff */
[----:B------:R-:W-:Y:S02]  /*4750*/  IADD3 R45, R47, R51, RZ ;  /* 0x000000332f2d7210 */ /* 0x000fe40007ffe0ff */
[----:B------:R-:W-:Y:S02]  /*4760*/  LEA R50, P1, R46, c[0x0][0x320], 0x2 ;  /* 0x0000c8002e327a11 */ /* 0x000fe400078210ff */
[----:B------:R-:W-:Y:S02]  /*4770*/  LEA.HI.X R49, R44, c[0x0][0x31c], R49, 0x2, P0 ;  /* 0x0000c7002c317a11 */ /* 0x000fe400000f1431 */
[----:B------:R-:W-:-:S03]  /*4780*/  LEA.HI.X R51, R46, c[0x0][0x324], R45, 0x2, P1 ;  /* 0x0000c9002e337a11 */ /* 0x000fc600008f142d */
[----:B------:R1:W-:Y:S04]  /*4790*/  RED.E.ADD.F32.FTZ.RN.STRONG.GPU [R48.64], R189 ;  /* 0x000000bd3000798e */ /* 0x0003e8000c10e784 */
[----:B0-----:R1:W-:Y:S02]  /*47a0*/  RED.E.ADD.F32.FTZ.RN.STRONG.GPU [R50.64], R187 ;  /* 0x000000bb3200798e */ /* 0x0013e4000c10e784 */
.L_x_7243:
[----:B01234-:R-:W-:Y:S05]  /*47b0*/  BSYNC B0 ;  /* 0x0000000000007941 */ /* 0x01ffea0003800000 */
.L_x_7242:
        /* <DEDUP_REMOVED lines=17> */
[----:B------:R-:W-:-:S04]  /*48d0*/  IADD3 R47, R47, R51, RZ ;  /* 0x000000332f2f7210 */ /* 0x000fc80007ffe0ff */
[----:B------:R-:W-:Y:S01]  /*48e0*/  IADD3 R45, R45, R177, RZ ;  /* 0x000000b12d2d7210 */ /* 0x000fe20007ffe0ff */
[----:B------:R0:W-:Y:S04]  /*48f0*/  RED.E.ADD.F32.FTZ.RN.STRONG.GPU [R46.64], R191 ;  /* 0x000000bf2e00798e */ /* 0x0001e8000c10e784 */
[----:B-1----:R0:W-:Y:S02]  /*4900*/  RED.E.ADD.F32.FTZ.RN.STRONG.GPU [R44.64], R49 ;  /* 0x000000312c00798e */ /* 0x0021e4000c10e784 */
.L_x_7245:
[----:B0-----:R-:W-:Y:S05]  /*4910*/  BSYNC B0 ;  /* 0x0000000000007941 */ /* 0x001fea0003800000 */
.L_x_7244:
[----:B-1----:R0:W1:Y:S01]  /*4920*/  LDS R49, [R192.X4+0x940] ;  /* 0x00094000c0317984 */ /* 0x0020620000004800 */
[----:B------:R-:W-:Y:S01]  /*4930*/  BSSY B0, `(.L_x_7246) ;  /* 0x0000008000007945 */ /* 0x000fe20003800000 */
[----:B------:R-:W-:Y:S05]  /*4940*/  @!P0 BRA `(.L_x_7247) ;  /* 0x0000006000008947 */ /* 0x000fea0003800000 */
[----:B------:R-:W-:-:S04]  /*4950*/  IMAD.WIDE.U32 R46, R183, c[0x0][0x2b0], R18 ;  /* 0x0000ac00b72e7a25 */ /* 0x000fc800078e0012 */
[----:B------:R-:W-:Y:S01]  /*4960*/  IMAD.WIDE.U32 R44, R183, c[0x0][0x2d0], R32 ;  /* 0x0000b400b72c7a25 */ /* 0x000fe200078e0020 */
[----:B------:R-:W-:-:S04]  /*4970*/  IADD3 R47, R51, R47, RZ ;  /* 0x0000002f332f7210 */ /* 0x000fc80007ffe0ff */
[----:B------:R-:W-:Y:S01]  /*4980*/  IADD3 R45, R177, R45, RZ ;  /* 0x0000002db12d7210 */ /* 0x000fe20007ffe0ff */
[----:B------:R2:W-:Y:S04]  /*4990*/  RED.E.ADD.F32.FTZ.RN.STRONG.GPU [R46.64], R193 ;  /* 0x000000c12e00798e */ /* 0x0005e8000c10e784 */
[----:B-1----:R2:W-:Y:S02]  /*49a0*/  RED.E.ADD.F32.FTZ.RN.STRONG.GPU [R44.64], R49 ;  /* 0x000000312c00798e */ /* 0x0025e4000c10e784 */
.L_x_7247:
[----:B------:R-:W-:Y:S05]  /*49b0*/  BSYNC B0 ;  /* 0x0000000000007941 */ /* 0x000fea0003800000 */
.L_x_7246:
        /* <DEDUP_REMOVED lines=9> */
.L_x_7249:
[----:B------:R-:W-:Y:S05]  /*4a50*/  BSYNC B0 ;  /* 0x0000000000007941 */ /* 0x000fea0003800000 */
.L_x_7248:
[----:B--23--:R2:W3:Y:S01]  /*4a60*/  LDS R49, [R196.X4+0xa40] ;  /* 0x000a4000c4317984 */ /* 0x00c4e20000004800 */
[----:B------:R-:W-:Y:S01]  /*4a70*/  BSSY B0, `(.L_x_7250) ;  /* 0x0000008000007945 */ /* 0x000fe20003800000 */
[----:B------:R-:W-:Y:S05]  /*4a80*/  @!P2 BRA `(.L_x_7251) ;  /* 0x000000600000a947 */ /* 0x000fea0003800000 */
[----:B------:R-:W-:-:S04]  /*4a90*/  IMAD.WIDE.U32 R46, R183, c[0x0][0x2b0], R22 ;  /* 0x0000ac00b72e7a25 */ /* 0x000fc800078e0016 */
[----:B------:R-:W-:Y:S01]  /*4aa0*/  IMAD.WIDE.U32 R44, R183, c[0x0][0x2d0], R36 ;  /* 0x0000b400b72c7a25 */ /* 0x000fe200078e0024 */
[----:B------:R-:W-:-:S04]  /*4ab0*/  IADD3 R47, R51, R47, RZ ;  /* 0x0000002f332f7210 */ /* 0x000fc80007ffe0ff */
[----:B------:R-:W-:Y:S01]  /*4ac0*/  IADD3 R45, R177, R45, RZ ;  /* 0x0000002db12d7210 */ /* 0x000fe20007ffe0ff */
[----:B------:R4:W-:Y:S04]  /*4ad0*/  RED.E.ADD.F32.FTZ.RN.STRONG.GPU [R46.64], R185 ;  /* 0x000000b92e00798e */ /* 0x0009e8000c10e784 */
[----:B---3--:R4:W-:Y:S02]  /*4ae0*/  RED.E.ADD.F32.FTZ.RN.STRONG.GPU [R44.64], R49 ;  /* 0x000000312c00798e */ /* 0x0089e4000c10e784 */
.L_x_7251:
[----:B------:R-:W-:Y:S05]  /*4af0*/  BSYNC B0 ;  /* 0x0000000000007941 */ /* 0x000fea0003800000 */
.L_x_7250:
        /* <DEDUP_REMOVED lines=9> */
.L_x_7253:
[----:B------:R-:W-:Y:S05]  /*4b90*/  BSYNC B0 ;  /* 0x0000000000007941 */ /* 0x000fea0003800000 */
.L_x_7252:
[----:B0---4-:R0:W4:Y:S01]  /*4ba0*/  LDS R49, [R178.X4+0xb40] ;  /* 0x000b4000b2317984 */ /* 0x0111220000004800 */
[----:B------:R-:W-:Y:S01]  /*4bb0*/  BSSY B0, `(.L_x_7254) ;  /* 0x0000008000007945 */ /* 0x000fe20003800000 */
[----:B------:R-:W-:Y:S05]  /*4bc0*/  @!P4 BRA `(.L_x_7255) ;  /* 0x000000600000c947 */ /* 0x000fea0003800000 */
[----:B------:R-:W-:-:S04]  /*4bd0*/  IMAD.WIDE.U32 R46, R183, c[0x0][0x2b0], R26 ;  /* 0x0000ac00b72e7a25 */ /* 0x000fc800078e001a */
[----:B------:R-:W-:Y:S01]  /*4be0*/  IMAD.WIDE.U32 R44, R183, c[0x0][0x2d0], R40 ;  /* 0x0000b400b72c7a25 */ /* 0x000fe200078e0028 */
[----:B------:R-:W-:-:S04]  /*4bf0*/  IADD3 R47, R51, R47, RZ ;  /* 0x0000002f332f7210 */ /* 0x000fc80007ffe0ff */
[----:B------:R-:W-:Y:S01]  /*4c00*/  IADD3 R45, R177, R45, RZ ;  /* 0x0000002db12d7210 */ /* 0x000fe20007ffe0ff */
[----:B------:R0:W-:Y:S04]  /*4c10*/  RED.E.ADD.F32.FTZ.RN.STRONG.GPU [R46.64], R179 ;  /* 0x000000b32e00798e */ /* 0x0001e8000c10e784 */
[----:B----4-:R0:W-:Y:S02]  /*4c20*/  RED.E.ADD.F32.FTZ.RN.STRONG.GPU [R44.64], R49 ;  /* 0x000000312c00798e */ /* 0x0101e4000c10e784 */
.L_x_7255:
[----:B------:R-:W-:Y:S05]  /*4c30*/  BSYNC B0 ;  /* 0x0000000000007941 */ /* 0x000fea0003800000 */
.L_x_7254:
        /* <DEDUP_REMOVED lines=9> */
.L_x_7257:
[----:B------:R-:W-:Y:S05]  /*4cd0*/  BSYNC B0 ;  /* 0x0000000000007941 */ /* 0x000fea0003800000 */
.L_x_7256:
        /* <DEDUP_REMOVED lines=13> */
[CC--:B------:R-:W-:Y:S02]  /*4db0*/  FMUL.FTZ R44, R0.reuse, R155.reuse ;  /* 0x0000009b002c7220 */ /* 0x0c0fe40000410000 */
        /* <DEDUP_REMOVED lines=17> */
[----:B0-----:R-:W-:-:S02]  /*4ed0*/  @P0 FADD R46, R47, R46 ;  /* 0x0000002e2f2e0221 */ /* 0x001fc40000000000 */
[----:B------:R-:W-:Y:S02]  /*4ee0*/  FMUL.FTZ R45, R164, R45 ;  /* 0x0000002da42d7220 */ /* 0x000fe40000410000 */
[----:B------:R-:W-:Y:S01]  /*4ef0*/  FMUL.FTZ R0, R161, R0 ;  /* 0x00000000a1007220 */ /* 0x000fe20000410000 */
[----:B----4-:R-:W0:Y:S01]  /*4f00*/  SHFL.DOWN P0, R49, R46, 0x4, 0x1f ;  /* 0x08801f002e317f89 */ /* 0x010e220000000000 */
        /* <DEDUP_REMOVED lines=9> */
[----:B------:R-:W-:-:S02]  /*4fa0*/  FFMA.FTZ R59, R138, R78, R59 ;  /* 0x0000004e8a3b7223 */ /* 0x000fc4000001003b */
[----:B------:R-:W-:Y:S02]  /*4fb0*/  FADD.FTZ R69, R148, R69 ;  /* 0x0000004594457221 */ /* 0x000fe40000010000 */
[----:B------:R-:W-:Y:S02]  /*4fc0*/  FFMA.FTZ R60, R141, R81, R60 ;  /* 0x000000518d3c7223 */ /* 0x000fe4000001003c */
[----:B0-----:R-:W-:Y:S02]  /*4fd0*/  @P0 FADD R49, R46, R49 ;  /* 0x000000312e310221 */ /* 0x001fe40000000000 */
[----:B------:R-:W-:Y:S02]  /*4fe0*/  FADD.FTZ R68, R147, R68 ;  /* 0x0000004493447221 */ /* 0x000fe40000010000 */
[----:B------:R-:W-:Y:S01]  /*4ff0*/  FFMA.FTZ R61, R140, R80, R61 ;  /* 0x000000508c3d7223 */ /* 0x000fe2000001003d */
[----:B------:R-:W0:Y:S01]  /*5000*/  SHFL.DOWN P0, R48, R49, 0x8, 0x1f ;  /* 0x09001f0031307f89 */ /* 0x000e220000000000 */
        /* <DEDUP_REMOVED lines=18> */
.L_x_7259:
[----:B0-----:R-:W-:Y:S05]  /*5130*/  BSYNC B0 ;  /* 0x0000000000007941 */ /* 0x001fea0003800000 */
.L_x_7258:
[----:B------:R-:W-:Y:S02]  /*5140*/  IADD3 R55, R55, 0x1, RZ ;  /* 0x0000000137377810 */ /* 0x000fe40007ffe0ff */
[----:B------:R-:W-:Y:S02]  /*5150*/  IADD3 R53, P1, R53, 0x1, RZ ;  /* 0x0000000135357810 */ /* 0x000fe40007f3e0ff */
[----:B------:R-:W-:Y:S02]  /*5160*/  ISETP.GE.AND P0, PT, R55, c[0x0][0x16c], PT ;  /* 0x00005b0037007a0c */ /* 0x000fe40003f06270 */
[----:B------:R-:W-:-:S11]  /*5170*/  IADD3.X R52, RZ, R52, RZ, P1, !PT ;  /* 0x00000034ff347210 */ /* 0x000fd60000ffe4ff */
[----:B------:R-:W-:Y:S01]  /*5180*/  @P0 CALL.REL.NOINC `(.L_x_7239) ;  /* 0x0000001000000944 */ /* 0x000fe20003c00000 */
[----:B------:R-:W-:Y:S05]  /*5190*/  BRA `(.L_x_7260) ;  /* 0xffffda8000007947 */ /* 0x000fea000383ffff */
.L_x_7239:
        /* <DEDUP_REMOVED lines=28> */
[----:B------:R-:W-:-:S04]  /*5360*/  F2FP.PACK_AB R56, R56, R57 ;  /* 0x000000393838723e */ /* 0x000fc800000000ff */
[----:B------:R-:W-:Y:S01]  /*5370*/  PRMT R20, R56, 0x7632, R20 ;  /* 0x0000763238147816 */ /* 0x000fe20000000014 */
[----:B------:R-:W-:Y:S02]  /*5380*/  IMAD R39, R135, c[0x0][0x2e0], RZ ;  /* 0x0000b80087277a24 */ /* 0x000fe400078e02ff */
[----:B------:R-:W-:Y:S01]  /*5390*/  IMAD R41, R111, -0x100, R132 ;  /* 0xffffff006f297824 */ /* 0x000fe200078e0284 */
        /* <DEDUP_REMOVED lines=14> */
[----:B------:R-:W5:Y:S01]  /*5480*/  LDS.U16 R12, [R95+0x8] ;  /* 0x000008005f0c7984 */ /* 0x000f620000000400 */
[----:B0-----:R-:W-:-:S05]  /*5490*/  HADD2.F32 R18, -RZ, R18.H0_H0 ;  /* 0x20000012ff127230 */ /* 0x001fca0000004100 */
[--C-:B------:R-:W-:Y:S01]  /*54a0*/  FADD.FTZ R18, R18, R133.reuse ;  /* 0x0000008512127221 */ /* 0x100fe20000010000 */
[----:B--2---:R-:W-:Y:S02]  /*54b0*/  HADD2.F32 R14, -RZ, R10.H0_H0 ;  /* 0x2000000aff0e7230 */ /* 0x004fe40000004100 */
[----:B------:R-:W0:Y:S02]  /*54c0*/  LDS.U16 R10, [R95+0xa] ;  /* 0x00000a005f0a7984 */ /* 0x000e240000000400 */
[----:B------:R-:W-:Y:S01]  /*54d0*/  FSETP.GTU.FTZ.AND P6, PT, R18, 20, PT ;  /* 0x41a000001200780b */ /* 0x000fe20003fdc000 */
[----:B------:R-:W-:Y:S01]  /*54e0*/  FADD.FTZ R15, R14, R133 ;  /* 0x000000850e0f7221 */ /* 0x000fe20000010000 */
[----:B---3--:R-:W-:Y:S02]  /*54f0*/  HADD2.F32 R16, -RZ, R0.H0_H0 ;  /* 0x20000000ff107230 */ /* 0x008fe40000004100 */
[----:B------:R-:W2:Y:S01]  /*5500*/  LDS.U16 R0, [R95+0xc] ;  /* 0x00000c005f007984 */ /* 0x000ea20000000400 */
[----:B----4-:R-:W-:Y:S01]  /*5510*/  HADD2.F32 R14, -RZ, R11.H0_H0 ;  /* 0x2000000bff0e7230 */ /* 0x010fe20000004100 */
[----:B------:R-:W-:-:S02]  /*5520*/  FSETP.GTU.FTZ.AND P0, PT, R15, 20, PT ;  /* 0x41a000000f00780b */ /* 0x000fc40003f1c000 */
[----:B------:R-:W3:Y:S01]  /*5530*/  LDS.U16 R11, [R95+0xe] ;  /* 0x00000e005f0b7984 */ /* 0x000ee20000000400 */
[----:B------:R-:W-:-:S04]  /*5540*/  FADD.FTZ R16, R16, R133 ;  /* 0x0000008510107221 */ /* 0x000fc80000010000 */
[----:B------:R-:W-:Y:S01]  /*5550*/  @!P6 FMUL.FTZ R13, R18, -1.4426950216293334961 ;  /* 0xbfb8aa3b120de820 */ /* 0x000fe20000410000 */
[----:B------:R-:W-:Y:S01]  /*5560*/  BAR.SYNC.DEFER_BLOCKING 0x0 ;  /* 0x0000000000007b1d */ /* 0x000fe20000010000 */
[----:B------:R-:W-:Y:S01]  /*5570*/  FSETP.GTU.FTZ.AND P1, PT, R16, 20, PT ;  /* 0x41a000001000780b */ /* 0x000fe20003f3c000 */
[----:B------:R-:W-:-:S04]  /*5580*/  FADD.FTZ R17, R14, R133 ;  /* 0x000000850e117221 */ /* 0x000fc80000010000 */
[----:B------:R-:W4:Y:S01]  /*5590*/  @!P6 MUFU.EX2 R13, R13 ;  /* 0x0000000d000de308 */ /* 0x000f220000000800 */
[----:B------:R-:W-:Y:S01]  /*55a0*/  @!P0 FMUL.FTZ R14, R15, -1.4426950216293334961 ;  /* 0xbfb8aa3b0f0e8820 */ /* 0x000fe20000410000 */
[----:B------:R-:W-:-:S06]  /*55b0*/  FSETP.GTU.FTZ.AND P2, PT, R17, 20, PT ;  /* 0x41a000001100780b */ /* 0x000fcc0003f5c000 */
[----:B------:R-:W1:Y:S01]  /*55c0*/  @!P0 MUFU.EX2 R14, R14 ;  /* 0x0000000e000e8308 */ /* 0x000e620000000800 */
[----:B------:R-:W-:Y:S01]  /*55d0*/  @!P1 FMUL.FTZ R15, R16, -1.4426950216293334961 ;  /* 0xbfb8aa3b100f9820 */ /* 0x000fe20000410000 */
[----:B-----5:R-:W-:-:S05]  /*55e0*/  HADD2.F32 R16, -RZ, R12.H0_H0 ;  /* 0x2000000cff107230 */ /* 0x020fca0000004100 */
[----:B------:R-:W-:Y:S02]  /*55f0*/  FADD.FTZ R16, R16, R133 ;  /* 0x0000008510107221 */ /* 0x000fe40000010000 */
[----:B----4-:R-:W-:-:S03]  /*5600*/  @!P6 FADD.FTZ R13, R13, 1 ;  /* 0x3f8000000d0de421 */ /* 0x010fc60000010000 */
[----:B------:R-:W-:Y:S01]  /*5610*/  FSETP.GTU.FTZ.AND P3, PT, R16, 20, PT ;  /* 0x41a000001000780b */ /* 0x000fe20003f7c000 */
[----:B0-----:R-:W-:Y:S02]  /*5620*/  HADD2.F32 R10, -RZ, R10.H0_H0 ;  /* 0x2000000aff0a7230 */ /* 0x001fe40000004100 */
[----:B------:R-:W0:Y:S01]  /*5630*/  @!P6 MUFU.RCP R13, R13 ;  /* 0x0000000d000de308 */ /* 0x000e220000001000 */
[----:B-1----:R-:W-:Y:S01]  /*5640*/  @!P0 FADD.FTZ R14, R14, 1 ;  /* 0x3f8000000e0e8421 */ /* 0x002fe20000010000 */
[----:B--2---:R-:W-:Y:S01]  /*5650*/  HADD2.F32 R0, -RZ, R0.H0_H0 ;  /* 0x20000000ff007230 */ /* 0x004fe20000004100 */
[----:B------:R-:W-:Y:S02]  /*5660*/  @!P2 FMUL.FTZ R12, R17, -1.4426950216293334961 ;  /* 0xbfb8aa3b110ca820 */ /* 0x000fe40000410000 */
[--C-:B------:R-:W-:Y:S01]  /*5670*/  FADD.FTZ R17, R10, R133.reuse ;  /* 0x000000850a117221 */ /* 0x100fe20000010000 */
[----:B---3--:R-:W-:Y:S01]  /*5680*/  HADD2.F32 R10, -RZ, R11.H0_H0 ;  /* 0x2000000bff0a7230 */ /* 0x008fe20000004100 */
[----:B------:R-:W-:Y:S01]  /*5690*/  FADD.FTZ R18, R0, R133 ;  /* 0x0000008500127221 */ /* 0x000fe20000010000 */
[----:B------:R-:W1:Y:S02]  /*56a0*/  @!P0 MUFU.RCP R14, R14 ;  /* 0x0000000e000e8308 */ /* 0x000e640000001000 */
[----:B------:R-:W-:-:S02]  /*56b0*/  @!P3 FMUL.FTZ R0, R16, -1.4426950216293334961 ;  /* 0xbfb8aa3b1000b820 */ /* 0x000fc40000410000 */
[----:B------:R-:W-:Y:S01]  /*56c0*/  FADD.FTZ R16, R10, R133 ;  /* 0x000000850a107221 */ /* 0x000fe20000010000 */
[----:B------:R-:W-:Y:S02]  /*56d0*/  FSETP.GTU.FTZ.AND P4, PT, R17, 20, PT ;  /* 0x41a000001100780b */ /* 0x000fe40003f9c000 */
[----:B------:R-:W-:Y:S01]  /*56e0*/  FSETP.GTU.FTZ.AND P5, PT, R18, 20, PT ;  /* 0x41a000001200780b */ /* 0x000fe20003fbc000 */
[----:B0-----:R-:W-:Y:S01]  /*56f0*/  @!P6 FMUL.FTZ R64, R64, R13 ;  /* 0x0000000d4040e220 */ /* 0x001fe20000410000 */
[----:B------:R-:W-:Y:S01]  /*5700*/  FSETP.GTU.FTZ.AND P6, PT, R16, 20, PT ;  /* 0x41a000001000780b */ /* 0x000fe20003fdc000 */
[----:B-1----:R-:W-:Y:S01]  /*5710*/  @!P0 FMUL.FTZ R65, R65, R14 ;  /* 0x0000000e41418220 */ /* 0x002fe20000410000 */
[----:B------:R-:W-:-:S07]  /*5720*/  ISETP.NE.AND P0, PT, R128, RZ, PT ;  /* 0x000000ff8000720c */ /* 0x000fce0003f05270 */
[----:B------:R-:W-:Y:S01]  /*5730*/  @!P4 FMUL.FTZ R10, R17, -1.4426950216293334961 ;  /* 0xbfb8aa3b110ac820 */ /* 0x000fe20000410000 */
[----:B------:R-:W-:Y:S01]  /*5740*/  PRMT R17, R62, 0x7632, R17 ;  /* 0x000076323e117816 */ /* 0x000fe20000000011 */
[----:B------:R-:W-:Y:S01]  /*5750*/  @!P5 FMUL.FTZ R11, R18, -1.4426950216293334961 ;  /* 0xbfb8aa3b120bd820 */ /* 0x000fe20000410000 */
[----:B------:R-:W-:Y:S01]  /*5760*/  PRMT R18, R58, 0x7632, R18 ;  /* 0x000076323a127816 */ /* 0x000fe20000000012 */
[----:B------:R-:W-:Y:S01]  /*5770*/  @!P6 FMUL.FTZ R13, R16, -1.4426950216293334961 ;  /* 0xbfb8aa3b100de820 */ /* 0x000fe20000410000 */
[----:B------:R-:W-:Y:S01]  /*5780*/  PRMT R16, R60, 0x7632, R16 ;  /* 0x000076323c107816 */ /* 0x000fe20000000010 */
[----:B------:R-:W-:Y:S04]  /*5790*/  STS.U16 [R95], R62 ;  /* 0x0000003e5f007388 */ /* 0x000fe80000000400 */
        /* <DEDUP_REMOVED lines=18> */
[----:B------:R-:W2:Y:S08]  /*58c0*/  @!P3 MUFU.EX2 R0, R0 ;  /* 0x000000000000b308 */ /* 0x000eb00000000800 */
[----:B------:R-:W3:Y:S08]  /*58d0*/  @!P5 MUFU.EX2 R11, R11 ;  /* 0x0000000b000bd308 */ /* 0x000ef00000000800 */
[----:B------:R-:W4:Y:S01]  /*58e0*/  @!P1 MUFU.EX2 R15, R15 ;  /* 0x0000000f000f9308 */ /* 0x000f220000000800 */
[----:B------:R-:W5:Y:S07]  /*58f0*/  LDS R35, [0x210] ;  /* 0x00021000ff237984 */ /* 0x000f6e0000000800 */
[----:B------:R3:W0:Y:S08]  /*5900*/  @!P6 MUFU.EX2 R14, R13 ;  /* 0x0000000d000ee308 */ /* 0x0006300000000800 */
[----:B------:R-:W1:Y:S01]  /*5910*/  @!P2 MUFU.EX2 R12, R12 ;  /* 0x0000000c000ca308 */ /* 0x000e620000000800 */
[----:B--2---:R-:W-:-:S07]  /*5920*/  @!P3 FADD.FTZ R0, R0, 1 ;  /* 0x3f8000000000b421 */ /* 0x004fce0000010000 */
[----:B------:R-:W-:Y:S01]  /*5930*/  @!P4 MUFU.EX2 R10, R10 ;  /* 0x0000000a000ac308 */ /* 0x000fe20000000800 */
[----:B---3--:R-:W-:Y:S02]  /*5940*/  @!P5 FADD.FTZ R13, R11, 1 ;  /* 0x3f8000000b0dd421 */ /* 0x008fe40000010000 */
[----:B----4-:R-:W-:Y:S02]  /*5950*/  @!P1 FADD.FTZ R15, R15, 1 ;  /* 0x3f8000000f0f9421 */ /* 0x010fe40000010000 */
[----:B0-----:R-:W-:-:S03]  /*5960*/  @!P6 FADD.FTZ R14, R14, 1 ;  /* 0x3f8000000e0ee421 */ /* 0x001fc60000010000 */
[----:B------:R0:W2:Y:S01]  /*5970*/  @!P3 MUFU.RCP R17, R0 ;  /* 0x000000000011b308 */ /* 0x0000a20000001000 */
[----:B-1----:R-:W-:-:S07]  /*5980*/  @!P2 FADD.FTZ R12, R12, 1 ;  /* 0x3f8000000c0ca421 */ /* 0x002fce0000010000 */
[----:B------:R-:W1:Y:S01]  /*5990*/  @!P5 MUFU.RCP R13, R13 ;  /* 0x0000000d000dd308 */ /* 0x000e620000001000 */
[----:B0-----:R-:W-:-:S07]  /*59a0*/  IMAD R0, R174, c[0x0][0x2d8], RZ ;  /* 0x0000b600ae007a24 */ /* 0x001fce00078e02ff */
[----:B------:R-:W0:Y:S01]  /*59b0*/  @!P1 MUFU.RCP R15, R15 ;  /* 0x0000000f000f9308 */ /* 0x000e220000001000 */
[----:B------:R-:W-:-:S07]  /*59c0*/  IMAD R37, R131, c[0x0][0x2dc], R0 ;  /* 0x0000b70083257a24 */ /* 0x000fce00078e0200 */
[----:B------:R-:W3:Y:S08]  /*59d0*/  @!P6 MUFU.RCP R14, R14 ;  /* 0x0000000e000ee308 */ /* 0x000ef00000001000 */
[----:B------:R4:W-:Y:S01]  /*59e0*/  @!P2 MUFU.RCP R16, R12 ;  /* 0x0000000c0010a308 */ /* 0x0009e20000001000 */
[----:B--2---:R-:W-:Y:S02]  /*59f0*/  @!P3 FMUL.FTZ R68, R68, R17 ;  /* 0x000000114444b220 */ /* 0x004fe40000410000 */
[----:B----4-:R-:W-:-:S02]  /*5a00*/  @!P4 FADD.FTZ R12, R10, 1 ;  /* 0x3f8000000a0cc421 */ /* 0x010fc40000010000 */
[----:B------:R-:W-:Y:S01]  /*5a10*/  IMAD.WIDE.U32 R10, R131, c[0x0][0x2d8], RZ ;  /* 0x0000b600830a7a25 */ /* 0x000fe200078e00ff */
[----:B------:R-:W-:-:S03]  /*5a20*/  HFMA2.MMA R17, -RZ, RZ, 0, 1.1920928955078125e-07 ;  /* 0x00000002ff117435 */ /* 0x000fc600000001ff */
[----:B------:R-:W2:Y:S01]  /*5a30*/  @!P4 MUFU.RCP R12, R12 ;  /* 0x0000000c000cc308 */ /* 0x000ea20000001000 */
[----:B------:R-:W-:Y:S01]  /*5a40*/  IADD3 R11, R11, R37, RZ ;  /* 0x000000250b0b7210 */ /* 0x000fe20007ffe0ff */
[----:B-1----:R-:W-:Y:S01]  /*5a50*/  @!P5 FMUL.FTZ R70, R70, R13 ;  /* 0x0000000d4646d220 */ /* 0x002fe20000410000 */
[----:B-----5:R-:W-:Y:S01]  /*5a60*/  ISETP.GE.AND P5, PT, R8, R35, PT ;  /* 0x000000230800720c */ /* 0x020fe20003fa6270 */
[----:B0-----:R-:W-:Y:S02]  /*5a70*/  @!P1 FMUL.FTZ R66, R66, R15 ;  /* 0x0000000f42429220 */ /* 0x001fe40000410000 */
[----:B---3--:R-:W-:Y:S02]  /*5a80*/  @!P6 FMUL.FTZ R71, R71, R14 ;  /* 0x0000000e4747e220 */ /* 0x008fe40000410000 */
[----:B------:R-:W-:-:S04]  /*5a90*/  IMAD.WIDE.U32 R14, R136, c[0x0][0x2e0], R10 ;  /* 0x0000b800880e7a25 */ /* 0x000fc800078e000a */
[----:B------:R-:W-:Y:S01]  /*5aa0*/  IMAD R0, R136, c[0x0][0x2e4], R39 ;  /* 0x0000b90088007a24 */ /* 0x000fe200078e0227 */
[----:B------:R-:W-:Y:S01]  /*5ab0*/  SHF.R.S32.HI R39, RZ, 0x1f, R41 ;  /* 0x0000001fff277819 */ /* 0x000fe20000011429 */
[----:B------:R-:W-:Y:S01]  /*5ac0*/  IMAD.WIDE R10, R8, R17, c[0x0][0x330] ;  /* 0x0000cc00080a7625 */ /* 0x000fe200078e0211 */
[----:B------:R-:W-:-:S03]  /*5ad0*/  IADD3 R17, P6, R41, R14, RZ ;  /* 0x0000000e29117210 */ /* 0x000fc60007fde0ff */
[----:B--2---:R-:W-:Y:S01]  /*5ae0*/  @!P4 FMUL.FTZ R69, R69, R12 ;  /* 0x0000000c4545c220 */ /* 0x004fe20000410000 */
[----:B------:R-:W-:Y:S01]  /*5af0*/  IADD3 R12, P1, R8, R109, RZ ;  /* 0x0000006d080c7210 */ /* 0x000fe20007f3e0ff */
[----:B------:R-:W-:Y:S01]  /*5b00*/  @!P2 FMUL.FTZ R67, R67, R16 ;  /* 0x000000104343a220 */ /* 0x000fe20000410000 */
[----:B------:R-:W-:Y:S02]  /*5b10*/  IADD3.X R14, R39, R0, R15, P6, !PT ;  /* 0x00000000270e7210 */ /* 0x000fe400037fe40f */
[----:B------:R-:W-:Y:S02]  /*5b20*/  LEA R16, P6, R17, R10, 0x1 ;  /* 0x0000000a11107211 */ /* 0x000fe400078c08ff */
[----:B------:R-:W-:Y:S02]  /*5b30*/  LEA.HI.X.SX32 R13, R109, R9, 0x1, P1 ;  /* 0x000000096d0d7211 */ /* 0x000fe400008f0eff */
        /* <DEDUP_REMOVED lines=15> */
.L_x_7262:
[----:B------:R-:W-:Y:S05]  /*5c30*/  BSYNC B0 ;  /* 0x0000000000007941 */ /* 0x000fea0003800000 */
.L_x_7261:
        /* <DEDUP_REMOVED lines=64> */
.L_x_7264:
[----:B------:R-:W-:Y:S05]  /*6040*/  BSYNC B0 ;  /* 0x0000000000007941 */ /* 0x000fea0003800000 */
.L_x_7263:
[----:B------:R-:W-:Y:S01]  /*6050*/  MOV R11, R27 ;  /* 0x0000001b000b7202 */ /* 0x000fe20000000f00 */
[----:B------:R-:W-:Y:S01]  /*6060*/  IMAD R13, R135, c[0x0][0x300], RZ ;  /* 0x0000c000870d7a24 */ /* 0x000fe200078e02ff */
[----:B------:R-:W-:Y:S02]  /*6070*/  IADD3 R0, P0, R104, -0x1c0, RZ ;  /* 0xfffffe4068007810 */ /* 0x000fe40007f1e0ff */
[----:B------:R-:W-:Y:S01]  /*6080*/  ISETP.GE.AND P6, PT, R106, R25, PT ;  /* 0x000000196a00720c */ /* 0x000fe20003fc6270 */
[----:B------:R-:W-:Y:S01]  /*6090*/  IMAD.WIDE.U32 R10, R136, c[0x0][0x300], R10 ;  /* 0x0000c000880a7a25 */ /* 0x000fe200078e000a */
[----:B------:R-:W-:Y:S02]  /*60a0*/  IADD3.X R12, R105, -0x1, RZ, P0, !PT ;  /* 0xffffffff690c7810 */ /* 0x000fe400007fe4ff */
[----:B------:R-:W-:Y:S01]  /*60b0*/  IADD3 R0, P1, R0, c[0x0][0x340], RZ ;  /* 0x0000d00000007a10 */ /* 0x000fe20007f3e0ff */
[----:B0-----:R-:W-:Y:S01]  /*60c0*/  IMAD R14, R136, c[0x0][0x304], R13 ;  /* 0x0000c100880e7a24 */ /* 0x001fe200078e020d */
[----:B------:R-:W-:-:S02]  /*60d0*/  IADD3 R13, P0, R41, R10, RZ ;  /* 0x0000000a290d7210 */ /* 0x000fc40007f1e0ff */
[----:B------:R-:W-:Y:S02]  /*60e0*/  IADD3.X R12, R12, c[0x0][0x344], RZ, P1, !PT ;  /* 0x0000d1000c0c7a10 */ /* 0x000fe40000ffe4ff */
[----:B------:R-:W-:Y:S02]  /*60f0*/  IADD3.X R11, R39, R14, R11, P0, !PT ;  /* 0x0000000e270b7210 */ /* 0x000fe400007fe40b */
[C---:B------:R-:W-:Y:S02]  /*6100*/  LEA R10, P2, R13.reuse, R0, 0x1 ;  /* 0x000000000d0a7211 */ /* 0x040fe400078408ff */
[-C--:B------:R-:W-:Y:S02]  /*6110*/  ISETP.GE.AND P0, PT, R118, R25.reuse, PT ;  /* 0x000000197600720c */ /* 0x080fe40003f06270 */
        /* <DEDUP_REMOVED lines=27> */
.L_x_7222:
        /* <DEDUP_REMOVED lines=17> */
[----:B0-----:R-:W0:Y:S02]  /*63e0*/  SHFL.DOWN P1, R11, R6, 0x10, 0x1f ;  /* 0x0a001f00060b7f89 */ /* 0x001e240000020000 */
[----:B0-----:R-:W-:Y:S01]  /*63f0*/  @P1 FADD R11, R6, R11 ;  /* 0x0000000b060b1221 */ /* 0x001fe20000000000 */
[----:B--2---:R-:W-:-:S04]  /*6400*/  ISETP.NE.AND P1, PT, R8, RZ, PT ;  /* 0x000000ff0800720c */ /* 0x004fc80003f25270 */
[----:B------:R0:W-:Y:S04]  /*6410*/  @!P2 STS [0xc64], R11 ;  /* 0x000c640bff00a388 */ /* 0x0001e80000000800 */
[----:B------:R-:W-:Y:S06]  /*6420*/  BAR.SYNC.DEFER_BLOCKING 0x0 ;  /* 0x0000000000007b1d */ /* 0x000fec0000010000 */
[----:B------:R-:W-:Y:S05]  /*6430*/  @P1 BRA `(.L_x_7267) ;  /* 0x0000001000001947 */ /* 0x000fea0003800000 */
[----:B0-----:R0:W-:Y:S02]  /*6440*/  RED.E.ADD.F32.FTZ.RN.STRONG.GPU [R4.64], R11 ;  /* 0x0000000b0400798e */ /* 0x0011e4000c10e784 */
.L_x_7267:
[----:B0-----:R-:W-:Y:S05]  /*6450*/  BSYNC B0 ;  /* 0x0000000000007941 */ /* 0x001fea0003800000 */
.L_x_7266:
        /* <DEDUP_REMOVED lines=21> */
[----:B------:R-:W-:Y:S01]  /*65b0*/  IMAD.MOV.U32 R9, RZ, RZ, RZ ;  /* 0x000000ffff097224 */ /* 0x000fe200078e00ff */
[----:B------:R-:W-:Y:S05]  /*65c0*/  BRA `(.L_x_7270) ;  /* 0x0000001000007947 */ /* 0x000fea0003800000 */
.L_x_7269:
[----:B------:R-:W1:Y:S02]  /*65d0*/  S2R R9, SR_TID.X ;  /* 0x0000000000097919 */ /* 0x000e640000002100 */
.L_x_7270:
[----:B-1----:R-:W-:Y:S05]  /*65e0*/  BSYNC B0 ;  /* 0x0000000000007941 */ /* 0x002fea0003800000 */
.L_x_7268:
[----:B------:R-:W-:-:S13]  /*65f0*/  ISETP.GE.AND P0, PT, R9, c[0x0][0x16c], PT ;  /* 0x00005b0009007a0c */ /* 0x000fda0003f06270 */
[----:B------:R-:W-:Y:S05]  /*6600*/  @P0 EXIT ;  /* 0x000000000000094d */ /* 0x000fea0003800000 */
[----:B------:R-:W-:Y:S02]  /*6610*/  IMAD R135, R135, c[0x0][0x288], RZ ;  /* 0x0000a20087877a24 */ /* 0x000fe400078e02ff */
[----:B------:R-:W-:-:S04]  /*6620*/  IMAD.WIDE.U32 R2, R136, c[0x0][0x288], RZ ;  /* 0x0000a20088027a25 */ /* 0x000fc800078e00ff */
[----:B------:R-:W-:-:S05]  /*6630*/  IMAD R13, R136, c[0x0][0x28c], R135 ;  /* 0x0000a300880d7a24 */ /* 0x000fca00078e0287 */
[----:B------:R-:W-:Y:S02]  /*6640*/  IADD3 R13, R3, R13, RZ ;  /* 0x0000000d030d7210 */ /* 0x000fe40007ffe0ff */
.L_x_7271:
        /* <DEDUP_REMOVED lines=16> */
.L_x_7272:
        /* <DEDUP_REMOVED lines=11> */
.L_x_9114:


//--------------------- .text._Z25selective_scan_bwd_kernelI32Selective_Scan_bwd_kernel_traitsILi32ELi8ELb0ELb1ELb1ELb1ELb1EN3c104HalfEfEEv12SSMParamsBwd --------------------------
	.section	.text._Z25selective_scan_bwd_kernelI32Selective_Scan_bwd_kernel_traitsILi32ELi8ELb0ELb1ELb1ELb1ELb1EN3c104HalfEfEEv12SSMParamsBwd,"ax",@progbits
	.sectioninfo	@"SHI_REGISTERS=213"
	.align	128
        .global         _Z25selective_scan_bwd_kernelI32Selective_Scan_bwd_kernel_traitsILi32ELi8ELb0ELb1ELb1ELb1ELb1EN3c104HalfEfEEv12SSMParamsBwd
        .type           _Z25selective_scan_bwd_kernelI32Selective_Scan_bwd_kernel_traitsILi32ELi8ELb0ELb1ELb1ELb1ELb1EN3c104HalfEfEEv12SSMParamsBwd,@function
        .size           _Z25selective_scan_bwd_kernelI32Selective_Scan_bwd_kernel_traitsILi32ELi8ELb0ELb1ELb1ELb1ELb1EN3c104HalfEfEEv12SSMParamsBwd,(.L_x_9115 - _Z25selective_scan_bwd_kernelI32Selective_Scan_bwd_kernel_traitsILi32ELi8ELb0ELb1ELb1ELb1ELb1EN3c104HalfEfEEv12SSMParamsBwd)
        .other          _Z25selective_scan_bwd_kernelI32Selective_Scan_bwd_kernel_traitsILi32ELi8ELb0ELb1ELb1ELb1ELb1EN3c104HalfEfEEv12SSMParamsBwd,@"STO_CUDA_ENTRY STV_DEFAULT"
_Z25selective_scan_bwd_kernelI32Selective_Scan_bwd_kernel_traitsILi32ELi8ELb0ELb1ELb1ELb1ELb1EN3c104HalfEfEEv12SSMParamsBwd:
.text._Z25selective_scan_bwd_kernelI32Selective_Scan_bwd_kernel_traitsILi32ELi8ELb0ELb1ELb1ELb1ELb1EN3c104HalfEfEEv12SSMParamsBwd:
        /* <DEDUP_REMOVED lines=31> */
[----:B------:R-:W-:Y:S01]  /*01f0*/  HFMA2.MMA R96, -RZ, RZ, 0, 0 ;  /* 0x00000000ff607435 */ /* 0x000fe200000001ff */
[----:B-1----:R-:W-:Y:S01]  /*0200*/  IMAD.WIDE.U32 R4, R101, c[0x0][0x1e0], RZ ;  /* 0x0000780065047a25 */ /* 0x002fe200078e00ff */
[----:B--2---:R-:W-:-:S03]  /*0210*/  HFMA2.MMA R6, -RZ, RZ, 0, 0 ;  /* 0x00000000ff067435 */ /* 0x004fc600000001ff */
[----:B------:R-:W-:Y:S01]  /*0220*/  IMAD R15, R101, c[0x0][0x194], R14 ;  /* 0x00006500650f7a24 */ /* 0x000fe200078e020e */
[----:B------:R-:W-:Y:S01]  /*0230*/  IADD3 R5, R5, R13, RZ ;  /* 0x0000000d05057210 */ /* 0x000fe20007ffe0ff */
[----:B------:R-:W-:Y:S01]  /*0240*/  IMAD R14, R104, c[0x0][0x280], RZ ;  /* 0x0000a000680e7a24 */ /* 0x000fe200078e02ff */
[----:B---3--:R-:W-:Y:S01]  /*0250*/  IADD3 R8, RZ, -R7, RZ ;  /* 0x80000007ff087210 */ /* 0x008fe20007ffe0ff */
[----:B------:R-:W-:Y:S01]  /*0260*/  IMAD.MOV.U32 R98, RZ, RZ, RZ ;  /* 0x000000ffff627224 */ /* 0x000fe200078e00ff */
        /* <DEDUP_REMOVED lines=16> */
[----:B------:R-:W-:Y:S02]  /*0370*/  IMAD R11, R101, c[0x0][0x27c], R12 ;  /* 0x00009f00650b7a24 */ /* 0x000fe400078e020c */
[----:B------:R-:W-:-:S03]  /*0380*/  IMAD.WIDE.U32 R2, R105, c[0x0][0x1d8], R2 ;  /* 0x0000760069027a25 */ /* 0x000fc600078e0002 */
[----:B------:R-:W-:Y:S01]  /*0390*/  IADD3 R7, R7, R11, RZ ;  /* 0x0000000b07077210 */ /* 0x000fe20007ffe0ff */
[----:B------:R-:W-:Y:S01]  /*03a0*/  IMAD.IADD R9, R9, 0x1, R15 ;  /* 0x0000000109097824 */ /* 0x000fe200078e020f */
[----:B------:R-:W-:Y:S01]  /*03b0*/  SHF.R.S32.HI R15, RZ, 0x1f, R13 ;  /* 0x0000001fff0f7819 */ /* 0x000fe2000001140d */
[----:B------:R-:W-:Y:S01]  /*03c0*/  IMAD R12, R104, c[0x0][0x1e8], RZ ;  /* 0x00007a00680c7a24 */ /* 0x000fe200078e02ff */
[-C--:B------:R-:W-:Y:S01]  /*03d0*/  @!P4 IADD3 R0, R0, -R17.reuse, RZ ;  /* 0x800000110000c210 */ /* 0x080fe20007ffe0ff */
[----:B------:R-:W-:Y:S01]  /*03e0*/  IMAD.WIDE.U32 R6, R105, c[0x0][0x280], R6 ;  /* 0x0000a00069067a25 */ /* 0x000fe200078e0006 */
[----:B------:R-:W-:Y:S02]  /*03f0*/  @!P4 IADD3 R100, R100, 0x1, RZ ;  /* 0x000000016464c810 */ /* 0x000fe40007ffe0ff */
[----:B------:R-:W-:Y:S01]  /*0400*/  ISETP.GE.U32.AND P2, PT, R0, R17, PT ;  /* 0x000000110000720c */ /* 0x000fe20003f46070 */
[----:B------:R-:W-:Y:S01]  /*0410*/  IMAD R0, R104, c[0x0][0x1d8], RZ ;  /* 0x0000760068007a24 */ /* 0x000fe200078e02ff */
[----:B------:R-:W-:Y:S01]  /*0420*/  IADD3 R95, P4, R13, R4, RZ ;  /* 0x000000040d5f7210 */ /* 0x000fe20007f9e0ff */
[----:B------:R-:W-:Y:S01]  /*0430*/  IMAD R12, R105, c[0x0][0x1ec], R12 ;  /* 0x00007b00690c7a24 */ /* 0x000fe200078e020c */
[----:B------:R-:W-:Y:S01]  /*0440*/  IADD3 R91, P5, R13, R6, RZ ;  /* 0x000000060d5b7210 */ /* 0x000fe20007fbe0ff */
[----:B------:R-:W-:-:S02]  /*0450*/  IMAD R0, R105, c[0x0][0x1dc], R0 ;  /* 0x0000770069007a24 */ /* 0x000fc400078e0200 */
[----:B------:R-:W-:Y:S01]  /*0460*/  IMAD R14, R105, c[0x0][0x284], R14 ;  /* 0x0000a100690e7a24 */ /* 0x000fe200078e020e */
[----:B------:R-:W-:Y:S01]  /*0470*/  IADD3.X R4, R15, R5, R12, P4, !PT ;  /* 0x000000050f047210 */ /* 0x000fe200027fe40c */
[----:B------:R-:W-:Y:S01]  /*0480*/  IMAD.WIDE.U32 R10, R101, c[0x0][0x1b0], RZ ;  /* 0x00006c00650a7a25 */ /* 0x000fe200078e00ff */
[----:B------:R-:W-:Y:S02]  /*0490*/  HFMA2.MMA R12, -RZ, RZ, 0, 0 ;  /* 0x00000000ff0c7435 */ /* 0x000fe400000001ff */
[----:B------:R-:W-:Y:S01]  /*04a0*/  IADD3.X R6, R15, R7, R14, P5, !PT ;  /* 0x000000070f067210 */ /* 0x000fe20002ffe40e */
[----:B------:R-:W-:Y:S01]  /*04b0*/  IMAD R17, R101, c[0x0][0x1b4], R16 ;  /* 0x00006d0065117a24 */ /* 0x000fe200078e0210 */
[----:B------:R-:W-:Y:S02]  /*04c0*/  @P2 IADD3 R100, R100, 0x1, RZ ;  /* 0x0000000164642810 */ /* 0x000fe40007ffe0ff */
[----:B------:R-:W-:Y:S01]  /*04d0*/  IADD3 R97, P2, R13, R2, RZ ;  /* 0x000000020d617210 */ /* 0x000fe20007f5e0ff */
[----:B------:R-:W-:Y:S01]  /*04e0*/  IMAD.IADD R11, R11, 0x1, R17 ;  /* 0x000000010b0b7824 */ /* 0x000fe200078e0211 */
[----:B------:R-:W-:-:S02]  /*04f0*/  @!P1 IADD3 R100, -R100, RZ, RZ ;  /* 0x000000ff64649210 */ /* 0x000fc40007ffe1ff */
[----:B------:R-:W-:Y:S02]  /*0500*/  @!P0 LOP3.LUT R100, RZ, c[0x0][0x178], RZ, 0x33, !PT ;  /* 0x00005e00ff648a12 */ /* 0x000fe400078e33ff */
[----:B------:R-:W-:Y:S02]  /*0510*/  IADD3.X R2, R15, R3, R0, P2, !PT ;  /* 0x000000030f027210 */ /* 0x000fe400017fe400 */
[----:B------:R-:W-:Y:S01]  /*0520*/  SHF.R.S32.HI R176, RZ, 0x1f, R100 ;  /* 0x0000001fffb07819 */ /* 0x000fe20000011464 */
[----:B------:R-:W-:Y:S01]  /*0530*/  IMAD.WIDE.U32 R8, R100, c[0x0][0x1a8], R8 ;  /* 0x00006a0064087a25 */ /* 0x000fe200078e0008 */
[----:B------:R-:W-:Y:S02]  /*0540*/  LEA R99, P0, R97, c[0x0][0x240], 0x1 ;  /* 0x0000900061637a11 */ /* 0x000fe400078008ff */
[----:B------:R-:W-:Y:S01]  /*0550*/  LEA R92, P1, R95, c[0x0][0x248], 0x1 ;  /* 0x000092005f5c7a11 */ /* 0x000fe200078208ff */
[C---:B------:R-:W-:Y:S01]  /*0560*/  IMAD R3, R176.reuse, c[0x0][0x1a8], RZ ;  /* 0x00006a00b0037a24 */ /* 0x040fe200078e02ff */
[----:B------:R-:W-:Y:S01]  /*0570*/  LEA.HI.X R97, R97, c[0x0][0x244], R2, 0x1, P0 ;  /* 0x0000910061617a11 */ /* 0x000fe200000f0c02 */
[----:B------:R-:W-:Y:S01]  /*0580*/  IMAD R5, R176, c[0x0][0x1c8], RZ ;  /* 0x00007200b0057a24 */ /* 0x000fe200078e02ff */
[----:B------:R-:W-:Y:S01]  /*0590*/  ISETP.NE.U32.AND P0, PT, RZ, c[0x0][0x260], PT ;  /* 0x00009800ff007a0c */ /* 0x000fe20003f05070 */
[C---:B------:R-:W-:Y:S01]  /*05a0*/  IMAD R3, R100.reuse, c[0x0][0x1ac], R3 ;  /* 0x00006b0064037a24 */ /* 0x040fe200078e0203 */
[----:B------:R-:W-:Y:S01]  /*05b0*/  LEA R93, P2, R91, c[0x0][0x308], 0x1 ;  /* 0x0000c2005b5d7a11 */ /* 0x000fe200078408ff */
[----:B------:R-:W-:Y:S01]  /*05c0*/  IMAD.WIDE.U32 R10, R100, c[0x0][0x1c8], R10 ;  /* 0x00007200640a7a25 */ /* 0x000fe200078e000a */
[----:B------:R-:W-:-:S02]  /*05d0*/  LEA.HI.X R95, R95, c[0x0][0x24c], R4, 0x1, P1 ;  /* 0x000093005f5f7a11 */ /* 0x000fc400008f0c04 */
[----:B------:R-:W-:Y:S01]  /*05e0*/  ISETP.NE.AND.EX P0, PT, RZ, c[0x0][0x264], PT, P0 ;  /* 0x00009900ff007a0c */ /* 0x000fe20003f05300 */
[----:B------:R-:W-:Y:S01]  /*05f0*/  IMAD R5, R100, c[0x0][0x1cc], R5 ;  /* 0x0000730064057a24 */ /* 0x000fe200078e0205 */
[----:B------:R-:W-:Y:S02]  /*0600*/  ISETP.NE.U32.AND P1, PT, RZ, c[0x0][0x328], PT ;  /* 0x0000ca00ff007a0c */ /* 0x000fe40003f25070 */
[----:B------:R-:W-:Y:S02]  /*0610*/  IADD3 R89, P5, R13, R8, RZ ;  /* 0x000000080d597210 */ /* 0x000fe40007fbe0ff */
[----:B------:R-:W-:Y:S02]  /*0620*/  IADD3 R0, R9, R3, RZ ;  /* 0x0000000309007210 */ /* 0x000fe40007ffe0ff */
[----:B------:R-:W-:Y:S02]  /*0630*/  LEA.HI.X R91, R91, c[0x0][0x30c], R6, 0x1, P2 ;  /* 0x0000c3005b5b7a11 */ /* 0x000fe400010f0c06 */
[----:B------:R-:W-:-:S02]  /*0640*/  ISETP.NE.U32.AND P2, PT, RZ, c[0x0][0x348], PT ;  /* 0x0000d200ff007a0c */ /* 0x000fc40003f45070 */
[----:B------:R-:W-:Y:S02]  /*0650*/  ISETP.NE.AND.EX P1, PT, RZ, c[0x0][0x32c], PT, P1 ;  /* 0x0000cb00ff007a0c */ /* 0x000fe40003f25310 */
[----:B------:R-:W-:Y:S02]  /*0660*/  IADD3.X R0, R15, R0, RZ, P5, !PT ;  /* 0x000000000f007210 */ /* 0x000fe40002ffe4ff */
[----:B------:R-:W-:Y:S02]  /*0670*/  LEA R90, P5, R89, c[0x0][0x228], 0x1 ;  /* 0x00008a00595a7a11 */ /* 0x000fe400078a08ff */
[----:B------:R-:W-:Y:S02]  /*0680*/  ISETP.NE.AND.EX P2, PT, RZ, c[0x0][0x34c], PT, P2 ;  /* 0x0000d300ff007a0c */ /* 0x000fe40003f45320 */
[----:B------:R-:W-:Y:S02]  /*0690*/  IADD3 R13, P4, R13, R10, RZ ;  /* 0x0000000a0d0d7210 */ /* 0x000fe40007f9e0ff */
[----:B------:R-:W-:-:S02]  /*06a0*/  IADD3 R2, R11, R5, RZ ;  /* 0x000000050b027210 */ /* 0x000fc40007ffe0ff */
[----:B------:R-:W-:Y:S01]  /*06b0*/  LEA.HI.X R89, R89, c[0x0][0x22c], R0, 0x1, P5 ;  /* 0x00008b0059597a11 */ /* 0x000fe200028f0c00 */
[----:B------:R-:W-:Y:S01]  /*06c0*/  @P0 IMAD R0, R101, c[0x0][0x164], R105 ;  /* 0x0000590065000a24 */ /* 0x000fe200078e0269 */
[----:B------:R-:W-:Y:S01]  /*06d0*/  CS2R R10, SRZ ;  /* 0x00000000000a7805 */ /* 0x000fe2000001ff00 */
[----:B------:R-:W-:Y:S01]  /*06e0*/  IMAD.X R2, R15, 0x1, R2, P4 ;  /* 0x000000010f027824 */ /* 0x000fe200020e0602 */
[----:B------:R-:W-:Y:S01]  /*06f0*/  @P1 LEA R12, P4, R105, c[0x0][0x328], 0x2 ;  /* 0x0000ca00690c1a11 */ /* 0x000fe200078810ff */
[----:B------:R-:W-:Y:S01]  /*0700*/  @P0 IMAD R0, R0, c[0x0][0x174], RZ ;  /* 0x00005d0000000a24 */ /* 0x000fe200078e02ff */
[----:B------:R-:W-:Y:S02]  /*0710*/  @P0 MOV R15, 0x8 ;  /* 0x00000008000f0802 */ /* 0x000fe40000000f00 */
[----:B------:R-:W-:Y:S01]  /*0720*/  MOV R3, RZ ;  /* 0x000000ff00037202 */ /* 0x000fe20000000f00 */
[----:B------:R-:W-:Y:S01]  /*0730*/  @P0 IMAD R0, R0, c[0x0][0x16c], RZ ;  /* 0x00005b0000000a24 */ /* 0x000fe200078e02ff */
[----:B------:R-:W-:-:S02]  /*0740*/  LEA R87, P6, R13, c[0x0][0x230], 0x1 ;  /* 0x00008c000d577a11 */ /* 0x000fc400078c08ff */
[C---:B------:R-:W-:Y:S01]  /*0750*/  @P2 LEA R10, P5, R105.reuse, c[0x0][0x348], 0x2 ;  /* 0x0000d200690a2a11 */ /* 0x040fe200078a10ff */
[----:B------:R-:W-:Y:S01]  /*0760*/  @P0 IMAD.WIDE R14, R0, R15, c[0x0][0x260] ;  /* 0x00009800000e0625 */ /* 0x000fe200078e020f */
[----:B------:R-:W-:Y:S01]  /*0770*/  @P1 LEA.HI.X R3, R105, c[0x0][0x32c], R104, 0x2, P4 ;  /* 0x0000cb0069031a11 */ /* 0x000fe200020f1468 */
[----:B------:R-:W-:Y:S01]  /*0780*/  @!P0 CS2R R14, SRZ ;  /* 0x00000000000e8805 */ /* 0x000fe2000001ff00 */
[----:B------:R-:W-:Y:S02]  /*0790*/  LEA.HI.X R83, R13, c[0x0][0x234], R2, 0x1, P6 ;  /* 0x00008d000d537a11 */ /* 0x000fe400030f0c02 */
[----:B------:R-:W-:Y:S02]  /*07a0*/  @P2 LEA.HI.X R11, R105, c[0x0][0x34c], R104, 0x2, P5 ;  /* 0x0000d300690b2a11 */ /* 0x000fe400028f1468 */
[----:B------:R-:W-:Y:S01]  /*07b0*/  MOV R13, R3 ;  /* 0x00000003000d7202 */ /* 0x000fe20000000f00 */
[----:B------:R-:W-:Y:S05]  /*07c0*/  @!P3 BRA `(.L_x_7273) ;  /* 0x000072a00000b947 */ /* 0x000fea0003800000 */
[----:B------:R-:W0:Y:S01]  /*07d0*/  S2R R94, SR_TID.X ;  /* 0x00000000005e7919 */ /* 0x000e220000002100 */
[----:B------:R-:W-:Y:S01]  /*07e0*/  IMAD.MOV.U32 R96, RZ, RZ, RZ ;  /* 0x000000ffff607224 */ /* 0x000fe200078e00ff */
[----:B------:R-:W-:-:S02]  /*07f0*/  MOV R81, RZ ;  /* 0x000000ff00517202 */ /* 0x000fc40000000f00 */
[----:B------:R-:W1:Y:S01]  /*0800*/  S2R R85, SR_LANEID ;  /* 0x0000000000557919 */ /* 0x000e620000000000 */
[----:B------:R-:W-:Y:S02]  /*0810*/  MOV R98, RZ ;  /* 0x000000ff00627202 */ /* 0x000fe40000000f00 */
[C---:B0-----:R-:W-:Y:S02]  /*0820*/  SHF.L.U32 R77, R94.reuse, 0x3, RZ ;  /* 0x000000035e4d7819 */ /* 0x041fe400000006ff */
[C---:B------:R-:W-:Y:S02]  /*0830*/  LOP3.LUT R175, R94.reuse, 0x1f, RZ, 0xc0, !PT ;  /* 0x0000001f5eaf7812 */ /* 0x040fe400078ec0ff */
[----:B------:R-:W-:Y:S02]  /*0840*/  LOP3.LUT R9, R77, 0xffffff00, RZ, 0xc0, !PT ;  /* 0xffffff004d097812 */ /* 0x000fe400078ec0ff */
[----:B------:R-:W-:Y:S02]  /*0850*/  LEA.HI.SX32 R79, R94, R94, 0x1b ;  /* 0x0000005e5e4f7211 */ /* 0x000fe400078fdaff */
[----:B------:R-:W-:-:S02]  /*0860*/  LOP3.LUT R8, R9, 0x1f, R94, 0xf8, !PT ;  /* 0x0000001f09087812 */ /* 0x000fc400078ef85e */
[----:B------:R-:W-:Y:S02]  /*0870*/  LEA.HI.SX32 R77, R77, R77, 0x1b ;  /* 0x0000004d4d4d7211 */ /* 0x000fe400078fdaff */
[----:B------:R-:W-:Y:S02]  /*0880*/  SHF.R.S32.HI R9, RZ, 0x1f, R8 ;  /* 0x0000001fff097819 */ /* 0x000fe40000011408 */
[C---:B------:R-:W-:Y:S02]  /*0890*/  LOP3.LUT R88, R8.reuse, 0x20, RZ, 0xfc, !PT ;  /* 0x0000002008587812 */ /* 0x040fe400078efcff */
[C---:B------:R-:W-:Y:S02]  /*08a0*/  LOP3.LUT R86, R8.reuse, 0x40, RZ, 0xfc, !PT ;  /* 0x0000004008567812 */ /* 0x040fe400078efcff */
[C---:B------:R-:W-:Y:S02]  /*08b0*/  LOP3.LUT R84, R8.reuse, 0x60, RZ, 0xfc, !PT ;  /* 0x0000006008547812 */ /* 0x040fe400078efcff */
[----:B------:R-:W-:-:S02]  /*08c0*/  LOP3.LUT R82, R8, 0x80, RZ, 0xfc, !PT ;  /* 0x0000008008527812 */ /* 0x000fc400078efcff */
[C---:B------:R-:W-:Y:S02]  /*08d0*/  LOP3.LUT R80, R8.reuse, 0xa0, RZ, 0xfc, !PT ;  /* 0x000000a008507812 */ /* 0x040fe400078efcff */
[C---:B------:R-:W-:Y:S02]  /*08e0*/  LOP3.LUT R78, R8.reuse, 0xc0, RZ, 0xfc, !PT ;  /* 0x000000c0084e7812 */ /* 0x040fe400078efcff */
[----:B-1----:R-:W-:Y:S02]  /*08f0*/  LOP3.LUT R76, R8, 0xe0, RZ, 0xfc, !PT ;  /* 0x000000e0084c7812 */ /* 0x002fe400078efcff */
.L_x_7321:
[----:B------:R-:W-:Y:S01]  /*0900*/  IADD3 R173, -R81, c[0x0][0x174], RZ ;  /* 0x00005d0051ad7a10 */ /* 0x000fe20007ffe1ff */
[----:B------:R-:W-:Y:S01]  /*0910*/  BAR.SYNC.DEFER_BLOCKING 0x0 ;  /* 0x0000000000007b1d */ /* 0x000fe20000010000 */
[----:B0-----:R-:W-:Y:S02]  /*0920*/  LEA R2, P3, R8, R99, 0x1 ;  /* 0x0000006308027211 */ /* 0x001fe400078608ff */
[----:B------:R-:W-:Y:S02]  /*0930*/  LEA R6, R173, 0xffffff00, 0x8 ;  /* 0xffffff00ad067811 */ /* 0x000fe400078e40ff */
[----:B------:R-:W-:-:S02]  /*0940*/  PRMT R5, RZ, 0x7610, R5 ;  /* 0x00007610ff057816 */ /* 0x000fc40000000005 */
[----:B------:R-:W-:Y:S02]  /*0950*/  IADD3 R75, -R6, c[0x0][0x168], RZ ;  /* 0x00005a00064b7a10 */ /* 0x000fe40007ffe1ff */
[C---:B------:R-:W-:Y:S02]  /*0960*/  LEA.HI.X R3, R8.reuse, R97, R9, 0x1, P3 ;  /* 0x0000006108037211 */ /* 0x040fe400018f0c09 */
[-C--:B------:R-:W-:Y:S02]  /*0970*/  ISETP.GE.AND P0, PT, R8, R75.reuse, PT ;  /* 0x0000004b0800720c */ /* 0x080fe40003f06270 */
[-C--:B------:R-:W-:Y:S02]  /*0980*/  ISETP.GE.AND P1, PT, R88, R75.reuse, PT ;  /* 0x0000004b5800720c */ /* 0x080fe40003f26270 */
[----:B------:R-:W-:Y:S02]  /*0990*/  ISETP.GE.AND P2, PT, R86, R75, PT ;  /* 0x0000004b5600720c */ /* 0x000fe40003f46270 */
[----:B------:R-:W-:-:S02]  /*09a0*/  PRMT R0, RZ, 0x7610, R0 ;  /* 0x00007610ff007816 */ /* 0x000fc40000000000 */
        /* <DEDUP_REMOVED lines=19> */
[C---:B------:R-:W-:Y:S01]  /*0ae0*/  IADD3 R20, R85.reuse, 0x20, RZ ;  /* 0x0000002055147810 */ /* 0x040fe20007ffe0ff */
[----:B------:R-:W-:Y:S01]  /*0af0*/  IMAD.SHL.U32 R65, R8, 0x2, RZ ;  /* 0x0000000208417824 */ /* 0x000fe200078e00ff */
[----:B------:R-:W-:-:S02]  /*0b00*/  IADD3 R22, R85, 0x40, RZ ;  /* 0x0000004055167810 */ /* 0x000fc40007ffe0ff */
[CC--:B------:R-:W-:Y:S02]  /*0b10*/  LEA.HI.SX32 R74, R85.reuse, R85.reuse, 0x1b ;  /* 0x00000055554a7211 */ /* 0x0c0fe400078fdaff */
[-C--:B------:R-:W-:Y:S02]  /*0b20*/  LEA.HI.SX32 R20, R20, R85.reuse, 0x1b ;  /* 0x0000005514147211 */ /* 0x080fe400078fdaff */
[----:B------:R-:W-:Y:S02]  /*0b30*/  LEA.HI.SX32 R22, R22, R85, 0x1b ;  /* 0x0000005516167211 */ /* 0x000fe400078fdaff */
[----:B------:R-:W-:Y:S01]  /*0b40*/  SHF.L.U32 R74, R74, 0x1, RZ ;  /* 0x000000014a4a7819 */ /* 0x000fe200000006ff */
[----:B------:R-:W-:Y:S01]  /*0b50*/  IMAD.SHL.U32 R73, R20, 0x2, RZ ;  /* 0x0000000214497824 */ /* 0x000fe200078e00ff */
[----:B------:R-:W-:Y:S02]  /*0b60*/  SHF.L.U32 R72, R22, 0x1, RZ ;  /* 0x0000000116487819 */ /* 0x000fe400000006ff */
        /* <DEDUP_REMOVED lines=9> */
[----:B------:R-:W-:Y:S01]  /*0c00*/  SHF.L.U32 R71, R2, 0x1, RZ ;  /* 0x0000000102477819 */ /* 0x000fe200000006ff */
[----:B------:R-:W-:Y:S01]  /*0c10*/  IMAD.SHL.U32 R69, R22, 0x2, RZ ;  /* 0x0000000216457824 */ /* 0x000fe200078e00ff */
[----:B------:R-:W-:Y:S02]  /*0c20*/  LEA.HI.SX32 R26, R26, R85, 0x1b ;  /* 0x000000551a1a7211 */ /* 0x000fe400078fdaff */
[----:B------:R-:W-:Y:S02]  /*0c30*/  SHF.L.U32 R70, R20, 0x1, RZ ;  /* 0x0000000114467819 */ /* 0x000fe400000006ff */
[----:B------:R-:W-:-:S02]  /*0c40*/  SHF.L.U32 R68, R24, 0x1, RZ ;  /* 0x0000000118447819 */ /* 0x000fc400000006ff */
[----:B------:R-:W-:Y:S02]  /*0c50*/  SHF.L.U32 R67, R26, 0x1, RZ ;  /* 0x000000011a437819 */ /* 0x000fe400000006ff */
[CC--:B------:R-:W-:Y:S02]  /*0c60*/  ISETP.GE.AND P6, PT, R8.reuse, R75.reuse, PT ;  /* 0x0000004b0800720c */ /* 0x0c0fe40003fc6270 */
[----:B------:R-:W-:Y:S02]  /*0c70*/  SHF.L.U64.HI R66, R8, 0x1, R9 ;  /* 0x0000000108427819 */ /* 0x000fe40000010209 */
        /* <DEDUP_REMOVED lines=10> */
[----:B---3--:R0:W-:Y:S04]  /*0d20*/  STS.U16 [R73+0x40], R0 ;  /* 0x0000400049007388 */ /* 0x0081e80000000400 */
[----:B-1--4-:R1:W-:Y:S01]  /*0d30*/  STS.U16 [R72+0x80], R7 ;  /* 0x0000800748007388 */ /* 0x0123e20000000400 */
[----:B0-----:R-:W-:-:S04]  /*0d40*/  SHF.L.U32 R0, R85, 0x3, RZ ;  /* 0x0000000355007819 */ /* 0x001fc800000006ff */
[----:B------:R-:W-:Y:S02]  /*0d50*/  LEA.HI.SX32 R0, R0, R0, 0x1b ;  /* 0x0000000000007211 */ /* 0x000fe400078fdaff */
[----:B-1----:R-:W-:Y:S01]  /*0d60*/  PRMT R7, RZ, 0x7610, R7 ;  /* 0x00007610ff077816 */ /* 0x002fe20000000007 */
[----:B------:R0:W-:Y:S01]  /*0d70*/  STS.U16 [R71+0xc0], R4 ;  /* 0x0000c00447007388 */ /* 0x0001e20000000400 */
[----:B------:R-:W-:-:S03]  /*0d80*/  SHF.L.U32 R64, R0, 0x1, RZ ;  /* 0x0000000100407819 */ /* 0x000fc600000006ff */
[----:B------:R-:W-:Y:S04]  /*0d90*/  STS.U16 [R70+0x100], R17 ;  /* 0x0001001146007388 */ /* 0x000fe80000000400 */
[----:B------:R1:W-:Y:S01]  /*0da0*/  STS.U16 [R69+0x140], R16 ;  /* 0x0001401045007388 */ /* 0x0003e20000000400 */
[----:B0-----:R-:W-:-:S03]  /*0db0*/  IADD3 R4, P0, R92, R65, RZ ;  /* 0x000000415c047210 */ /* 0x001fc60007f1e0ff */
[----:B------:R0:W-:Y:S01]  /*0dc0*/  STS.U16 [R68+0x180], R19 ;  /* 0x0001801344007388 */ /* 0x0001e20000000400 */
[----:B------:R-:W-:-:S03]  /*0dd0*/  IADD3.X R5, R95, R66, RZ, P0, !PT ;  /* 0x000000425f057210 */ /* 0x000fc600007fe4ff */
[----:B------:R2:W-:Y:S01]  /*0de0*/  STS.U16 [R67+0x1c0], R18 ;  /* 0x0001c01243007388 */ /* 0x0005e20000000400 */
[----:B------:R-:W-:-:S06]  /*0df0*/  NOP ;  /* 0x0000000000007918 */ /* 0x000fcc0000000000 */
[----:B------:R-:W-:Y:S01]  /*0e00*/  LDS.U16 R171, [R64] ;  /* 0x0000000040ab7984 */ /* 0x000fe20000000400 */
[----:B-1----:R-:W-:Y:S02]  /*0e10*/  LEA R16, P1, R8, R93, 0x1 ;  /* 0x0000005d08107211 */ /* 0x002fe400078208ff */
[----:B------:R-:W-:Y:S01]  /*0e20*/  ISETP.GE.AND P0, PT, R88, R75, PT ;  /* 0x0000004b5800720c */ /* 0x000fe20003f06270 */
[----:B------:R-:W-:Y:S01]  /*0e30*/  LDS.U16 R63, [R64+0x2] ;  /* 0x00000200403f7984 */ /* 0x000fe20000000400 */
[----:B------:R-:W-:Y:S02]  /*0e40*/  LEA.HI.X R17, R8, R91, R9, 0x1, P1 ;  /* 0x0000005b08117211 */ /* 0x000fe400008f0c09 */
[-C--:B------:R-:W-:Y:S01]  /*0e50*/  ISETP.GE.AND P1, PT, R86, R75.reuse, PT ;  /* 0x0000004b5600720c */ /* 0x080fe20003f26270 */
[----:B------:R-:W-:Y:S01]  /*0e60*/  LDS.U16 R62, [R64+0x4] ;  /* 0x00000400403e7984 */ /* 0x000fe20000000400 */
[----:B0-----:R-:W-:Y:S02]  /*0e70*/  PRMT R19, RZ, 0x7610, R19 ;  /* 0x00007610ff137816 */ /* 0x001fe40000000013 */
[----:B--2---:R-:W-:Y:S01]  /*0e80*/  PRMT R18, RZ, 0x7610, R18 ;  /* 0x00007610ff127816 */ /* 0x004fe20000000012 */
        /* <DEDUP_REMOVED lines=38> */
[----:B------:R-:W2:Y:S04]  /*10f0*/  LDS.U16 R34, [R64+0x8] ;  /* 0x0000080040227984 */ /* 0x000ea80000000400 */
[----:B------:R-:W0:Y:S04]  /*1100*/  LDS.U16 R35, [R64+0xa] ;  /* 0x00000a0040237984 */ /* 0x000e280000000400 */
        /* <DEDUP_REMOVED lines=16> */
[C---:B------:R-:W-:Y:S02]  /*1210*/  IMAD R43, R101.reuse, c[0x0][0x204], R20 ;  /* 0x00008100652b7a24 */ /* 0x040fe400078e0214 */
[----:B------:R-:W-:-:S04]  /*1220*/  IMAD.WIDE.U32 R2, R101, c[0x0][0x1f0], RZ ;  /* 0x00007c0065027a25 */ /* 0x000fc800078e00ff */
[C---:B-1----:R-:W-:Y:S02]  /*1230*/  IMAD.WIDE.U32 R18, R101.reuse, c[0x0][0x200], RZ ;  /* 0x0000800065127a25 */ /* 0x042fe400078e00ff */
[----:B------:R-:W-:Y:S02]  /*1240*/  @!P0 MOV R20, R6 ;  /* 0x0000000600148202 */ /* 0x000fe40000000f00 */
[C---:B------:R-:W-:Y:S01]  /*1250*/  IMAD R29, R101.reuse, c[0x0][0x1f4], R0 ;  /* 0x00007d00651d7a24 */ /* 0x040fe200078e0200 */
[----:B------:R-:W-:Y:S01]  /*1260*/  @!P0 MOV R21, R7 ;  /* 0x0000000700158202 */ /* 0x000fe20000000f00 */
[----:B------:R-:W-:Y:S01]  /*1270*/  @!P0 IMAD.WIDE.U32 R16, R101, c[0x0][0x1f0], R6 ;  /* 0x00007c0065108a25 */ /* 0x000fe200078e0006 */
[----:B------:R-:W-:Y:S02]  /*1280*/  IADD3 R56, R81, -c[0x0][0x174], RZ ;  /* 0x80005d0051387a10 */ /* 0x000fe40007ffe0ff */
[----:B------:R-:W-:Y:S01]  /*1290*/  IADD3 R3, R3, R29, RZ ;  /* 0x0000001d03037210 */ /* 0x000fe20007ffe0ff */
[----:B------:R-:W-:Y:S01]  /*12a0*/  IMAD.MOV.U32 R22, RZ, RZ, R18 ;  /* 0x000000ffff167224 */ /* 0x000fe200078e0012 */
[----:B------:R-:W-:Y:S01]  /*12b0*/  @!P0 IADD3 R17, R29, R17, RZ ;  /* 0x000000111d118210 */ /* 0x000fe20007ffe0ff */
[----:B------:R-:W-:-:S04]  /*12c0*/  @!P0 IMAD.WIDE.U32 R20, R101, c[0x0][0x200], R20 ;  /* 0x0000800065148a25 */ /* 0x000fc800078e0014 */
[----:B------:R-:W-:Y:S02]  /*12d0*/  IMAD R18, R104, c[0x0][0x208], RZ ;  /* 0x0000820068127a24 */ /* 0x000fe400078e02ff */
[----:B------:R-:W-:Y:S01]  /*12e0*/  IMAD.IADD R23, R19, 0x1, R43 ;  /* 0x0000000113177824 */ /* 0x000fe200078e022b */
        /* <DEDUP_REMOVED lines=18> */
[C---:B------:R-:W-:Y:S02]  /*1410*/  LEA.HI.X R3, R8.reuse, c[0x0][0x26c], R9, 0x1, P1 ;  /* 0x00009b0008037a11 */ /* 0x040fe400008f0c09 */
[----:B------:R-:W-:Y:S02]  /*1420*/  LEA R16, P2, R8, c[0x0][0x258], 0x1 ;  /* 0x0000960008107a11 */ /* 0x000fe400078408ff */
[----:B------:R-:W-:Y:S02]  /*1430*/  @!P0 LEA R18, P1, R47, c[0x0][0x268], 0x1 ;  /* 0x00009a002f128a11 */ /* 0x000fe400078208ff */
[----:B------:R-:W-:-:S02]  /*1440*/  @!P0 IADD3.X R44, R9, R17, R49, P3, !PT ;  /* 0x00000011092c8210 */ /* 0x000fc40001ffe431 */
[----:B------:R-:W-:Y:S02]  /*1450*/  LEA.HI.X R17, R8, c[0x0][0x25c], R9, 0x1, P2 ;  /* 0x0000970008117a11 */ /* 0x000fe400010f0c09 */
[----:B------:R-:W-:Y:S02]  /*1460*/  LEA R16, P4, R21, R16, 0x1 ;  /* 0x0000001015107211 */ /* 0x000fe400078808ff */
[----:B------:R-:W-:Y:S02]  /*1470*/  @!P0 LEA.HI.X R19, R47, c[0x0][0x26c], R48, 0x1, P1 ;  /* 0x00009b002f138a11 */ /* 0x000fe400008f0c30 */
[----:B------:R-:W-:Y:S01]  /*1480*/  @!P0 LEA R20, P3, R43, c[0x0][0x258], 0x1 ;  /* 0x000096002b148a11 */ /* 0x000fe200078608ff */
[----:B--2---:R-:W-:Y:S01]  /*1490*/  HADD2.F32 R31, -RZ, R31.H0_H0 ;  /* 0x2000001fff1f7230 */ /* 0x004fe20000004100 */
[----:B------:R-:W-:Y:S01]  /*14a0*/  LEA.HI.X R17, R21, R17, R42, 0x1, P4 ;  /* 0x0000001115117211 */ /* 0x000fe200020f0c2a */
[----:B---3--:R-:W-:Y:S01]  /*14b0*/  HADD2.F32 R33, -RZ, R33.H0_H0 ;  /* 0x20000021ff217230 */ /* 0x008fe20000004100 */
[----:B------:R-:W-:Y:S01]  /*14c0*/  @!P0 LEA.HI.X R21, R43, c[0x0][0x25c], R44, 0x1, P3 ;  /* 0x000097002b158a11 */ /* 0x000fe200018f0c2c */
[----:B------:R-:W-:-:S02]  /*14d0*/  HADD2.F32 R43, -RZ, R34.H0_H0 ;  /* 0x20000022ff2b7230 */ /* 0x000fc40000004100 */
[----:B------:R-:W-:Y:S01]  /*14e0*/  HADD2.F32 R35, -RZ, R35.H0_H0 ;  /* 0x20000023ff237230 */ /* 0x000fe20000004100 */
[--C-:B-----5:R-:W-:Y:S01]  /*14f0*/  FADD.FTZ R107, R31, R102.reuse ;  /* 0x000000661f6b7221 */ /* 0x120fe20000010000 */
[----:B------:R-:W-:Y:S01]  /*1500*/  LEA R2, P2, R45, R2, 0x1 ;  /* 0x000000022d027211 */ /* 0x000fe200078408ff */
[--C-:B------:R-:W-:Y:S01]  /*1510*/  FADD.FTZ R109, R33, R102.reuse ;  /* 0x00000066216d7221 */ /* 0x100fe20000010000 */
[----:B------:R-:W-:Y:S01]  /*1520*/  HADD2.F32 R31, -RZ, R36.H0_H0 ;  /* 0x20000024ff1f7230 */ /* 0x000fe20000004100 */
[--C-:B------:R-:W-:Y:S02]  /*1530*/  FADD.FTZ R110, R43, R102.reuse ;  /* 0x000000662b6e7221 */ /* 0x100fe40000010000 */
[----:B------:R-:W-:Y:S01]  /*1540*/  FADD.FTZ R111, R35, R102 ;  /* 0x00000066236f7221 */ /* 0x000fe20000010000 */
[----:B------:R-:W-:Y:S01]  /*1550*/  BSSY B0, `(.L_x_7274) ;  /* 0x000003e000007945 */ /* 0x000fe20003800000 */
[----:B------:R-:W-:Y:S01]  /*1560*/  LEA.HI.X R3, R45, R3, R46, 0x1, P2 ;  /* 0x000000032d037211 */ /* 0x000fe200010f0c2e */
[----:B------:R-:W-:Y:S01]  /*1570*/  FADD.FTZ R112, R31, R102 ;  /* 0x000000661f707221 */ /* 0x000fe20000010000 */
[----:B------:R-:W-:-:S02]  /*1580*/  FSETP.GTU.FTZ.AND P6, PT, R107, 20, PT ;  /* 0x41a000006b00780b */ /* 0x000fc40003fdc000 */
[----:B------:R-:W-:Y:S02]  /*1590*/  FSETP.GTU.FTZ.AND P4, PT, R109, 20, PT ;  /* 0x41a000006d00780b */ /* 0x000fe40003f9c000 */
[----:B------:R-:W-:Y:S02]  /*15a0*/  FSETP.GTU.FTZ.AND P3, PT, R110, 20, PT ;  /* 0x41a000006e00780b */ /* 0x000fe40003f7c000 */
[----:B------:R-:W-:Y:S01]  /*15b0*/  FSETP.GTU.FTZ.AND P2, PT, R111, 20, PT ;  /* 0x41a000006f00780b */ /* 0x000fe20003f5c000 */
[----:B----4-:R-:W-:Y:S04]  /*15c0*/  STS.U16 [R74], R25 ;  /* 0x000000194a007388 */ /* 0x010fe80000000400 */
[----:B------:R-:W-:Y:S04]  /*15d0*/  STS.U16 [R73+0x40], R24 ;  /* 0x0000401849007388 */ /* 0x000fe80000000400 */
[----:B------:R-:W-:Y:S04]  /*15e0*/  STS.U16 [R72+0x80], R27 ;  /* 0x0000801b48007388 */ /* 0x000fe80000000400 */
[----:B------:R-:W-:Y:S04]  /*15f0*/  STS.U16 [R71+0xc0], R26 ;  /* 0x0000c01a47007388 */ /* 0x000fe80000000400 */
[----:B------:R0:W-:Y:S04]  /*1600*/  STS.U16 [R70+0x100], R39 ;  /* 0x0001002746007388 */ /* 0x0001e80000000400 */
[----:B------:R-:W-:Y:S04]  /*1610*/  STS.U16 [R69+0x140], R38 ;  /* 0x0001402645007388 */ /* 0x000fe80000000400 */
[----:B------:R1:W-:Y:S04]  /*1620*/  STS.U16 [R68+0x180], R41 ;  /* 0x0001802944007388 */ /* 0x0003e80000000400 */
        /* <DEDUP_REMOVED lines=11> */
[----:B------:R-:W-:-:S05]  /*16e0*/  FADD.FTZ R106, R39, R102 ;  /* 0x00000066276a7221 */ /* 0x000fca0000010000 */
[----:B------:R-:W-:Y:S01]  /*16f0*/  FSETP.GTU.FTZ.AND P1, PT, R106, 20, PT ;  /* 0x41a000006a00780b */ /* 0x000fe20003f3c000 */
[----:B-1----:R-:W-:-:S05]  /*1700*/  HADD2.F32 R41, -RZ, R32.H0_H0 ;  /* 0x20000020ff297230 */ /* 0x002fca0000004100 */
[----:B------:R-:W-:-:S05]  /*1710*/  FADD.FTZ R108, R41, R102 ;  /* 0x00000066296c7221 */ /* 0x000fca0000010000 */
[----:B------:R-:W-:Y:S02]  /*1720*/  FSETP.GTU.FTZ.AND P5, PT, R108, 20, PT ;  /* 0x41a000006c00780b */ /* 0x000fe40003fbc000 */
[----:B------:R-:W-:Y:S06]  /*1730*/  @P1 BRA `(.L_x_7275) ;  /* 0x000001f000001947 */ /* 0x000fec0003800000 */
[----:B---34-:R-:W-:Y:S01]  /*1740*/  FMUL.FTZ R106, R106, 1.4426950216293334961 ;  /* 0x3fb8aa3b6a6a7820 */ /* 0x018fe20000410000 */
        /* <DEDUP_REMOVED lines=30> */
.L_x_7275:
[----:B---34-:R-:W-:Y:S05]  /*1930*/  BSYNC B0 ;  /* 0x0000000000007941 */ /* 0x018fea0003800000 */
.L_x_7274:
[----:B------:R-:W-:Y:S01]  /*1940*/  HADD2.F32 R37, -RZ, R37.H0_H0 ;  /* 0x20000025ff257230 */ /* 0x000fe20000004100 */
[----:B------:R-:W-:Y:S01]  /*1950*/  BSSY B0, `(.L_x_7276) ;  /* 0x0000023000007945 */ /* 0x000fe20003800000 */
[----:B------:R-:W-:-:S03]  /*1960*/  FSETP.GTU.FTZ.AND P1, PT, R112, 20, PT ;  /* 0x41a000007000780b */ /* 0x000fc60003f3c000 */
        /* <DEDUP_REMOVED lines=33> */
.L_x_7277:
[----:B------:R-:W-:Y:S05]  /*1b80*/  BSYNC B0 ;  /* 0x0000000000007941 */ /* 0x000fea0003800000 */
.L_x_7276:
        /* <DEDUP_REMOVED lines=35> */
.L_x_7279:
[----:B------:R-:W-:Y:S05]  /*1dc0*/  BSYNC B0 ;  /* 0x0000000000007941 */ /* 0x000fea0003800000 */
.L_x_7278:
        /* <DEDUP_REMOVED lines=33> */
.L_x_7281:
[----:B------:R-:W-:Y:S05]  /*1fe0*/  BSYNC B0 ;  /* 0x0000000000007941 */ /* 0x000fea0003800000 */
.L_x_7280:
        /* <DEDUP_REMOVED lines=33> */
.L_x_7283:
[----:B------:R-:W-:Y:S05]  /*2200*/  BSYNC B0 ;  /* 0x0000000000007941 */ /* 0x000fea0003800000 */
.L_x_7282:
        /* <DEDUP_REMOVED lines=33> */
.L_x_7285:
[----:B------:R-:W-:Y:S05]  /*2420*/  BSYNC B0 ;  /* 0x0000000000007941 */ /* 0x000fea0003800000 */
.L_x_7284:
        /* <DEDUP_REMOVED lines=33> */
.L_x_7287:
[----:B------:R-:W-:Y:S05]  /*2640*/  BSYNC B0 ;  /* 0x0000000000007941 */ /* 0x000fea0003800000 */
.L_x_7286:
        /* <DEDUP_REMOVED lines=33> */
.L_x_7289:
[----:B------:R-:W-:Y:S05]  /*2860*/  BSYNC B0 ;  /* 0x0000000000007941 */ /* 0x000fea0003800000 */
.L_x_7288:
        /* <DEDUP_REMOVED lines=42> */
[----:B------:R-:W-:Y:S04]  /*2b10*/  LDS.U16 R31, [R64+0x6] ;  /* 0x00000600401f7984 */ /* 0x000fe80000000400 */
[----:B------:R-:W-:Y:S04]  /*2b20*/  LDS.U16 R32, [R64+0x8] ;  /* 0x0000080040207984 */ /* 0x000fe80000000400 */
[----:B------:R-:W-:Y:S04]  /*2b30*/  LDS.U16 R33, [R64+0xa] ;  /* 0x00000a0040217984 */ /* 0x000fe80000000400 */
[----:B------:R-:W2:Y:S04]  /*2b40*/  LDS.U16 R35, [R64+0xc] ;  /* 0x00000c0040237984 */ /* 0x000ea80000000400 */
[----:B------:R-:W3:Y:S04]  /*2b50*/  LDS.U16 R36, [R64+0xe] ;  /* 0x00000e0040247984 */ /* 0x000ee80000000400 */
[----:B------:R-:W-:Y:S01]  /*2b60*/  BAR.SYNC.DEFER_BLOCKING 0x0 ;  /* 0x0000000000007b1d */ /* 0x000fe20000010000 */
[----:B0-----:R-:W-:-:S05]  /*2b70*/  PRMT R34, RZ, 0x7610, R34 ;  /* 0x00007610ff227816 */ /* 0x001fca0000000022 */
        /* <DEDUP_REMOVED lines=11> */
[----:B------:R-:W-:Y:S01]  /*2c30*/  HADD2.F32 R18, -RZ, R2.H0_H0 ;  /* 0x20000002ff127230 */ /* 0x000fe20000004100 */
[----:B------:R-:W-:Y:S01]  /*2c40*/  FMUL.FTZ R3, R19, -1.4426950216293334961 ;  /* 0xbfb8aa3b13037820 */ /* 0x000fe20000410000 */
[----:B------:R-:W-:-:S03]  /*2c50*/  HADD2.F32 R48, -RZ, R33.H0_H0 ;  /* 0x20000021ff307230 */ /* 0x000fc60000004100 */
[----:B------:R1:W-:Y:S01]  /*2c60*/  MUFU.EX2 R44, R3 ;  /* 0x00000003002c7308 */ /* 0x0003e20000000800 */
[----:B------:R-:W-:Y:S02]  /*2c70*/  FMUL.FTZ R2, R18, -1.4426950216293334961 ;  /* 0xbfb8aa3b12027820 */ /* 0x000fe40000410000 */
[----:B-1----:R-:W-:-:S05]  /*2c80*/  FMUL.FTZ R3, R49, -1.4426950216293334961 ;  /* 0xbfb8aa3b31037820 */ /* 0x002fca0000410000 */
[----:B0-----:R0:W1:Y:S08]  /*2c90*/  MUFU.EX2 R21, R2 ;  /* 0x0000000200157308 */ /* 0x0010700000000800 */
[----:B------:R-:W-:Y:S01]  /*2ca0*/  MUFU.EX2 R50, R3 ;  /* 0x0000000300327308 */ /* 0x000fe20000000800 */
[----:B0-----:R-:W-:Y:S01]  /*2cb0*/  FMUL.FTZ R2, R48, -1.4426950216293334961 ;  /* 0xbfb8aa3b30027820 */ /* 0x001fe20000410000 */
[----:B------:R-:W-:-:S06]  /*2cc0*/  HADD2.F32 R46, -RZ, R31.H0_H0 ;  /* 0x2000001fff2e7230 */ /* 0x000fcc0000004100 */
[----:B------:R-:W-:Y:S01]  /*2cd0*/  MUFU.EX2 R35, R2 ;  /* 0x0000000200237308 */ /* 0x000fe20000000800 */
[----:B------:R-:W-:Y:S01]  /*2ce0*/  HADD2.F32 R20, -RZ, R30.H0_H0 ;  /* 0x2000001eff147230 */ /* 0x000fe20000004100 */
[----:B-----5:R-:W-:Y:S01]  /*2cf0*/  FMUL.FTZ R16, R46, -1.4426950216293334961 ;  /* 0xbfb8aa3b2e107820 */ /* 0x020fe20000410000 */
[----:B------:R-:W-:-:S03]  /*2d00*/  HADD2.F32 R47, -RZ, R32.H0_H0 ;  /* 0x20000020ff2f7230 */ /* 0x000fc60000004100 */
[----:B------:R-:W-:Y:S01]  /*2d10*/  FMUL.FTZ R30, R20, -1.4426950216293334961 ;  /* 0xbfb8aa3b141e7820 */ /* 0x000fe20000410000 */
[----:B---3--:R-:W-:Y:S01]  /*2d20*/  HADD2.F32 R51, -RZ, R36.H0_H0 ;  /* 0x20000024ff337230 */ /* 0x008fe20000004100 */
[----:B------:R-:W0:Y:S01]  /*2d30*/  MUFU.EX2 R16, R16 ;  /* 0x0000001000107308 */ /* 0x000e220000000800 */
[----:B------:R-:W-:-:S07]  /*2d40*/  FMUL.FTZ R17, R47, -1.4426950216293334961 ;  /* 0xbfb8aa3b2f117820 */ /* 0x000fce0000410000 */
[----:B------:R1:W-:Y:S02]  /*2d50*/  MUFU.EX2 R45, R30 ;  /* 0x0000001e002d7308 */ /* 0x0003e40000000800 */
[----:B-1----:R-:W-:-:S06]  /*2d60*/  FADD.FTZ R30, R21, 1 ;  /* 0x3f800000151e7421 */ /* 0x002fcc0000010000 */
[----:B------:R1:W2:Y:S08]  /*2d70*/  MUFU.EX2 R33, R17 ;  /* 0x0000001100217308 */ /* 0x0002b00000000800 */
[----:B------:R-:W-:Y:S01]  /*2d80*/  MUFU.RCP R31, R30 ;  /* 0x0000001e001f7308 */ /* 0x000fe20000001000 */
[----:B-1----:R-:W-:Y:S02]  /*2d90*/  FMUL.FTZ R17, R51, -1.4426950216293334961 ;  /* 0xbfb8aa3b33117820 */ /* 0x002fe40000410000 */
[----:B0-----:R-:W-:-:S05]  /*2da0*/  FADD.FTZ R32, R16, 1 ;  /* 0x3f80000010207421 */ /* 0x001fca0000010000 */
[----:B------:R-:W0:Y:S01]  /*2db0*/  MUFU.EX2 R52, R17 ;  /* 0x0000001100347308 */ /* 0x000e220000000800 */
[----:B--2---:R-:W-:Y:S02]  /*2dc0*/  FADD.FTZ R33, R33, 1 ;  /* 0x3f80000021217421 */ /* 0x004fe40000010000 */
[----:B------:R-:W-:-:S06]  /*2dd0*/  FADD.FTZ R44, R44, 1 ;  /* 0x3f8000002c2c7421 */ /* 0x000fcc0000010000 */
[----:B------:R-:W1:Y:S01]  /*2de0*/  MUFU.RCP R44, R44 ;  /* 0x0000002c002c7308 */ /* 0x000e620000001000 */
[----:B------:R-:W-:Y:S01]  /*2df0*/  HADD2.F32 R28, -RZ, R28.H0_H0 ;  /* 0x2000001cff1c7230 */ /* 0x000fe20000004100 */
[----:B------:R-:W-:Y:S01]  /*2e00*/  FADD.FTZ R45, R45, 1 ;  /* 0x3f8000002d2d7421 */ /* 0x000fe20000010000 */
[----:B------:R-:W-:Y:S01]  /*2e10*/  HADD2.F32 R29, -RZ, R29.H0_H0 ;  /* 0x2000001dff1d7230 */ /* 0x000fe20000004100 */
[----:B------:R-:W-:-:S04]  /*2e20*/  FADD.FTZ R50, R50, 1 ;  /* 0x3f80000032327421 */ /* 0x000fc80000010000 */
[----:B------:R-:W2:Y:S01]  /*2e30*/  MUFU.RCP R45, R45 ;  /* 0x0000002d002d7308 */ /* 0x000ea20000001000 */
[----:B0-----:R-:W-:Y:S02]  /*2e40*/  FADD.FTZ R52, R52, 1 ;  /* 0x3f80000034347421 */ /* 0x001fe40000010000 */
[----:B-1----:R-:W-:-:S04]  /*2e50*/  FADD.FTZ R36, -R44, 1 ;  /* 0x3f8000002c247421 */ /* 0x002fc80000010100 */
[----:B------:R-:W-:Y:S01]  /*2e60*/  FFMA.FTZ R36, R19, R36, 1 ;  /* 0x3f80000013247423 */ /* 0x000fe20000010024 */
[----:B------:R-:W-:Y:S02]  /*2e70*/  HADD2.F32 R26, -RZ, R26.H0_H0 ;  /* 0x2000001aff1a7230 */ /* 0x000fe40000004100 */
[----:B------:R-:W-:Y:S01]  /*2e80*/  HADD2.F32 R140, -RZ, R25.H0_H0 ;  /* 0x20000019ff8c7230 */ /* 0x000fe20000004100 */
[----:B------:R-:W0:Y:S01]  /*2e90*/  MUFU.RCP R50, R50 ;  /* 0x0000003200327308 */ /* 0x000e220000001000 */
[----:B------:R-:W-:-:S07]  /*2ea0*/  HADD2.F32 R27, -RZ, R27.H0_H0 ;  /* 0x2000001bff1b7230 */ /* 0x000fce0000004100 */
[----:B------:R-:W1:Y:S01]  /*2eb0*/  MUFU.RCP R52, R52 ;  /* 0x0000003400347308 */ /* 0x000e620000001000 */
[----:B--2---:R-:W-:Y:S01]  /*2ec0*/  FADD.FTZ R25, -R45, 1 ;  /* 0x3f8000002d197421 */ /* 0x004fe20000010100 */
[----:B------:R-:W-:Y:S02]  /*2ed0*/  HADD2.F32 R138, -RZ, R24.H0_H0 ;  /* 0x20000018ff8a7230 */ /* 0x000fe40000004100 */
[----:B------:R-:W-:Y:S01]  /*2ee0*/  HADD2.F32 R136, -RZ, R23.H0_H0 ;  /* 0x20000017ff887230 */ /* 0x000fe20000004100 */
[----:B------:R-:W-:Y:S01]  /*2ef0*/  FFMA.FTZ R25, R20, R25, 1 ;  /* 0x3f80000014197423 */ /* 0x000fe20000010019 */
[----:B------:R-:W-:Y:S01]  /*2f00*/  HADD2.F32 R134, -RZ, R22.H0_H0 ;  /* 0x20000016ff867230 */ /* 0x000fe20000004100 */
[----:B0-----:R-:W-:-:S04]  /*2f10*/  FADD.FTZ R22, -R50, 1 ;  /* 0x3f80000032167421 */ /* 0x001fc80000010100 */
[----:B------:R-:W-:Y:S02]  /*2f20*/  FFMA.FTZ R22, R49, R22, 1 ;  /* 0x3f80000031167423 */ /* 0x000fe40000010016 */
[----:B-1----:R-:W-:-:S04]  /*2f30*/  FADD.FTZ R24, -R52, 1 ;  /* 0x3f80000034187421 */ /* 0x002fc80000010100 */
[----:B------:R-:W-:Y:S01]  /*2f40*/  FFMA.FTZ R24, R51, R24, 1 ;  /* 0x3f80000033187423 */ /* 0x000fe20000010018 */
[----:B------:R-:W-:Y:S01]  /*2f50*/  ISETP.NE.AND P6, PT, R94, RZ, PT ;  /* 0x000000ff5e00720c */ /* 0x000fe20003fc5270 */
[----:B----4-:R-:W-:Y:S04]  /*2f60*/  STS.U16 [R74], R37 ;  /* 0x000000254a007388 */ /* 0x010fe80000000400 */
        /* <DEDUP_REMOVED lines=8> */
[----:B------:R-:W2:Y:S04]  /*2ff0*/  LDS.U16 R3, [R64+0x2] ;  /* 0x0000020040037984 */ /* 0x000ea80000000400 */
[----:B------:R-:W3:Y:S04]  /*3000*/  LDS.U16 R2, [R64] ;  /* 0x0000000040027984 */ /* 0x000ee80000000400 */
[----:B------:R-:W-:Y:S04]  /*3010*/  LDS.U16 R17, [R64+0x6] ;  /* 0x0000060040117984 */ /* 0x000fe80000000400 */
[----:B------:R-:W4:Y:S01]  /*3020*/  LDS.U16 R21, [R64+0x8] ;  /* 0x0000080040157984 */ /* 0x000f220000000400 */
[----:B0-----:R-:W-:-:S03]  /*3030*/  FADD.FTZ R38, R35, 1 ;  /* 0x3f80000023267421 */ /* 0x001fc60000010000 */
[----:B------:R-:W0:Y:S01]  /*3040*/  LDS.U16 R16, [R64+0x4] ;  /* 0x0000040040107984 */ /* 0x000e220000000400 */
[----:B------:R3:W5:Y:S03]  /*3050*/  MUFU.RCP R39, R32 ;  /* 0x0000002000277308 */ /* 0x0007660000001000 */
[----:B------:R-:W0:Y:S05]  /*3060*/  LDS.U16 R30, [R64+0xa] ;  /* 0x00000a00401e7984 */ /* 0x000e2a0000000400 */
[----:B-1----:R1:W0:Y:S01]  /*3070*/  MUFU.RCP R40, R33 ;  /* 0x0000002100287308 */ /* 0x0022220000001000 */
[----:B--2---:R-:W-:Y:S01]  /*3080*/  HADD2.F32 R35, -RZ, R3.H0_H0 ;  /* 0x20000003ff237230 */ /* 0x004fe20000004100 */
[----:B------:R-:W-:Y:S01]  /*3090*/  FADD.FTZ R3, -R31, 1 ;  /* 0x3f8000001f037421 */ /* 0x000fe20000010100 */
[----:B---3--:R-:W-:-:S03]  /*30a0*/  HADD2.F32 R32, -RZ, R2.H0_H0 ;  /* 0x20000002ff207230 */ /* 0x008fc60000004100 */
[----:B-1----:R-:W-:Y:S01]  /*30b0*/  FFMA.FTZ R33, R18, R3, 1 ;  /* 0x3f80000012217423 */ /* 0x002fe20000010003 */
[----:B------:R-:W1:Y:S04]  /*30c0*/  LDS.U16 R2, [R64+0xc] ;  /* 0x00000c0040027984 */ /* 0x000e680000000400 */
[----:B------:R-:W2:Y:S01]  /*30d0*/  LDS.U16 R3, [R64+0xe] ;  /* 0x00000e0040037984 */ /* 0x000ea20000000400 */
[----:B------:R-:W-:Y:S02]  /*30e0*/  FMUL.FTZ R37, R28, R35 ;  /* 0x000000231c257220 */ /* 0x000fe40000410000 */
[----:B------:R-:W-:Y:S02]  /*30f0*/  FMUL.FTZ R34, R29, R32 ;  /* 0x000000201d227220 */ /* 0x000fe40000410000 */
[----:B------:R-:W-:Y:S01]  /*3100*/  FMUL.FTZ R37, R44, R37 ;  /* 0x000000252c257220 */ /* 0x000fe20000410000 */
[----:B----4-:R-:W-:Y:S01]  /*3110*/  HADD2.F32 R21, -RZ, R21.H0_H0 ;  /* 0x20000015ff157230 */ /* 0x010fe20000004100 */
[----:B------:R-:W-:-:S02]  /*3120*/  FMUL.FTZ R34, R31, R34 ;  /* 0x000000221f227220 */ /* 0x000fc40000410000 */
[----:B------:R-:W-:Y:S01]  /*3130*/  FMUL.FTZ R36, R37, R36 ;  /* 0x0000002425247220 */ /* 0x000fe20000410000 */
[----:B------:R-:W-:Y:S01]  /*3140*/  HADD2.F32 R37, -RZ, R17.H0_H0 ;  /* 0x20000011ff257230 */ /* 0x000fe20000004100 */
[----:B------:R3:W4:Y:S01]  /*3150*/  MUFU.RCP R43, R38 ;  /* 0x00000026002b7308 */ /* 0x0007220000001000 */
[----:B------:R-:W-:Y:S01]  /*3160*/  FMUL.FTZ R33, R34, R33 ;  /* 0x0000002122217220 */ /* 0x000fe20000410000 */
[----:B0-----:R-:W-:Y:S01]  /*3170*/  HADD2.F32 R34, -RZ, R16.H0_H0 ;  /* 0x20000010ff227230 */ /* 0x001fe20000004100 */
[----:B-----5:R-:W-:Y:S02]  /*3180*/  FADD.FTZ R41, -R39, 1 ;  /* 0x3f80000027297421 */ /* 0x020fe40000010100 */
[----:B------:R-:W-:Y:S02]  /*3190*/  FADD.FTZ R42, -R40, 1 ;  /* 0x3f800000282a7421 */ /* 0x000fe40000010100 */
[----:B------:R-:W-:Y:S02]  /*31a0*/  FMUL.FTZ R17, R140, R21 ;  /* 0x000000158c117220 */ /* 0x000fe40000410000 */
[----:B---3--:R-:W-:-:S02]  /*31b0*/  FMUL.FTZ R38, R26, R37 ;  /* 0x000000251a267220 */ /* 0x008fc40000410000 */
[----:B------:R-:W-:Y:S02]  /*31c0*/  FFMA.FTZ R41, R46, R41, 1 ;  /* 0x3f8000002e297423 */ /* 0x000fe40000010029 */
[----:B------:R-:W-:Y:S02]  /*31d0*/  FFMA.FTZ R42, R47, R42, 1 ;  /* 0x3f8000002f2a7423 */ /* 0x000fe4000001002a */
[----:B------:R-:W-:Y:S02]  /*31e0*/  FMUL.FTZ R38, R39, R38 ;  /* 0x0000002627267220 */ /* 0x000fe40000410000 */
[----:B------:R-:W-:Y:S02]  /*31f0*/  FMUL.FTZ R17, R40, R17 ;  /* 0x0000001128117220 */ /* 0x000fe40000410000 */
[----:B------:R-:W-:Y:S01]  /*3200*/  FMUL.FTZ R16, R27, R34 ;  /* 0x000000221b107220 */ /* 0x000fe20000410000 */
[----:B------:R-:W-:Y:S01]  /*3210*/  HADD2.F32 R30, -RZ, R30.H0_H0 ;  /* 0x2000001eff1e7230 */ /* 0x000fe20000004100 */
[----:B------:R-:W-:-:S02]  /*3220*/  FMUL.FTZ R41, R38, R41 ;  /* 0x0000002926297220 */ /* 0x000fc40000410000 */
[----:B------:R-:W-:Y:S02]  /*3230*/  FMUL.FTZ R17, R17, R42 ;  /* 0x0000002a11117220 */ /* 0x000fe40000410000 */
[----:B------:R-:W-:Y:S01]  /*3240*/  FMUL.FTZ R16, R45, R16 ;  /* 0x000000102d107220 */ /* 0x000fe20000410000 */
[----:B-1----:R-:W-:Y:S02]  /*3250*/  HADD2.F32 R38, -RZ, R2.H0_H0 ;  /* 0x20000002ff267230 */ /* 0x002fe40000004100 */
[----:B--2---:R-:W-:Y:S01]  /*3260*/  HADD2.F32 R42, -RZ, R3.H0_H0 ;  /* 0x20000003ff2a7230 */ /* 0x004fe20000004100 */
[----:B------:R-:W-:Y:S02]  /*3270*/  FMUL.FTZ R16, R16, R25 ;  /* 0x0000001910107220 */ /* 0x000fe40000410000 */
[----:B----4-:R-:W-:Y:S02]  /*3280*/  FADD.FTZ R23, -R43, 1 ;  /* 0x3f8000002b177421 */ /* 0x010fe40000010100 */
[----:B------:R-:W-:-:S02]  /*3290*/  FMUL.FTZ R2, R138, R30 ;  /* 0x0000001e8a027220 */ /* 0x000fc40000410000 */
[----:B------:R-:W-:Y:S02]  /*32a0*/  FMUL.FTZ R25, R136, R38 ;  /* 0x0000002688197220 */ /* 0x000fe40000410000 */
[----:B------:R-:W-:Y:S02]  /*32b0*/  FMUL.FTZ R3, R134, R42 ;  /* 0x0000002a86037220 */ /* 0x000fe40000410000 */
        /* <DEDUP_REMOVED lines=39> */
[----:B--2---:R-:W-:Y:S01]  /*3530*/  IMAD.WIDE.U32 R2, R101, c[0x0][0x2e8], RZ ;  /* 0x0000ba0065027a25 */ /* 0x004fe200078e00ff */
[----:B------:R-:W-:-:S04]  /*3540*/  LEA R25, P0, R8, c[0x0][0x338], 0x1 ;  /* 0x0000ce0008197a11 */ /* 0x000fc800078008ff */
[----:B------:R-:W-:Y:S01]  /*3550*/  IADD3 R3, R3, R23, RZ ;  /* 0x0000001703037210 */ /* 0x000fe20007ffe0ff */
[----:B------:R-:W-:-:S04]  /*3560*/  IMAD R16, R104, c[0x0][0x2f0], RZ ;  /* 0x0000bc0068107a24 */ /* 0x000fc800078e02ff */
[----:B------:R-:W-:-:S04]  /*3570*/  IMAD.WIDE.U32 R2, R105, c[0x0][0x2f0], R2 ;  /* 0x0000bc0069027a25 */ /* 0x000fc800078e0002 */
[----:B------:R-:W-:Y:S01]  /*3580*/  IMAD R17, R105, c[0x0][0x2f4], R16 ;  /* 0x0000bd0069117a24 */ /* 0x000fe200078e0210 */
[----:B------:R-:W-:Y:S02]  /*3590*/  LEA.HI.X R16, R8, c[0x0][0x33c], R9, 0x1, P0 ;  /* 0x0000cf0008107a11 */ /* 0x000fe400000f0c09 */
[----:B------:R-:W-:-:S04]  /*35a0*/  IADD3 R2, P1, R56, R2, RZ ;  /* 0x0000000238027210 */ /* 0x000fc80007f3e0ff */
[----:B------:R-:W-:Y:S02]  /*35b0*/  IADD3.X R3, R0, R17, R3, P1, !PT ;  /* 0x0000001100037210 */ /* 0x000fe40000ffe403 */
[----:B---3--:R-:W-:Y:S01]  /*35c0*/  LEA R24, P1, R2, R25, 0x1 ;  /* 0x0000001902187211 */ /* 0x008fe200078208ff */
[----:B------:R-:W-:Y:S01]  /*35d0*/  BSSY B0, `(.L_x_7290) ;  /* 0x0000010000007945 */ /* 0x000fe20003800000 */
[-C--:B0-----:R-:W-:Y:S02]  /*35e0*/  ISETP.GE.AND P0, PT, R8, R123.reuse, PT ;  /* 0x0000007b0800720c */ /* 0x081fe40003f06270 */
[----:B------:R-:W-:Y:S02]  /*35f0*/  LEA.HI.X R25, R2, R16, R3, 0x1, P1 ;  /* 0x0000001002197211 */ /* 0x000fe400008f0c03 */
[----:B------:R-:W-:Y:S02]  /*3600*/  IADD3 R2, P1, R8, R6, RZ ;  /* 0x0000000608027210 */ /* 0x000fe40007f3e0ff */
[----:B------:R-:W-:-:S02]  /*3610*/  ISETP.GE.AND P2, PT, R86, R123, PT ;  /* 0x0000007b5600720c */ /* 0x000fc40003f46270 */
[----:B------:R-:W-:-:S05]  /*3620*/  IADD3.X R3, R9, R7, RZ, P1, !PT ;  /* 0x0000000709037210 */ /* 0x000fca0000ffe4ff */
        /* <DEDUP_REMOVED lines=10> */
.L_x_7291:
[----:B------:R-:W-:Y:S05]  /*36d0*/  BSYNC B0 ;  /* 0x0000000000007941 */ /* 0x000fea0003800000 */
.L_x_7290:
[----:B------:R1:W-:Y:S01]  /*36e0*/  @!P2 STG.E.U16 [R24.64+-0x180], R53 ;  /* 0xfffe80351800a986 */ /* 0x0003e2000c101504 */
[----:B------:R-:W-:Y:S01]  /*36f0*/  ISETP.GE.AND P1, PT, R84, R123, PT ;  /* 0x0000007b5400720c */ /* 0x000fe20003f26270 */
[----:B------:R-:W-:Y:S01]  /*3700*/  FMUL.FTZ R18, R18, R31 ;  /* 0x0000001f12127220 */ /* 0x000fe20000410000 */
[-C--:B------:R-:W-:Y:S01]  /*3710*/  ISETP.GE.AND P0, PT, R82, R123.reuse, PT ;  /* 0x0000007b5200720c */ /* 0x080fe20003f06270 */
[----:B------:R-:W-:Y:S01]  /*3720*/  FMUL.FTZ R19, R19, R44 ;  /* 0x0000002c13137220 */ /* 0x000fe20000410000 */
[----:B------:R-:W-:Y:S01]  /*3730*/  ISETP.GE.AND P3, PT, R80, R123, PT ;  /* 0x0000007b5000720c */ /* 0x000fe20003f66270 */
[----:B------:R-:W-:Y:S01]  /*3740*/  FMUL.FTZ R20, R20, R45 ;  /* 0x0000002d14147220 */ /* 0x000fe20000410000 */
[----:B------:R-:W-:Y:S01]  /*3750*/  ISETP.GE.AND P4, PT, R78, R123, PT ;  /* 0x0000007b4e00720c */ /* 0x000fe20003f86270 */
[----:B------:R-:W-:Y:S01]  /*3760*/  FMUL.FTZ R39, R46, R39 ;  /* 0x000000272e277220 */ /* 0x000fe20000410000 */
[-C--:B------:R-:W-:Y:S01]  /*3770*/  ISETP.GE.AND P2, PT, R88, R123.reuse, PT ;  /* 0x0000007b5800720c */ /* 0x080fe20003f46270 */
        /* <DEDUP_REMOVED lines=40> */
[----:B------:R2:W-:Y:S04]  /*3a00*/  STS.U16 [R64], R18 ;  /* 0x0000001240007388 */ /* 0x0005e80000000400 */
[----:B------:R-:W-:Y:S04]  /*3a10*/  STS.U16 [R64+0x2], R32 ;  /* 0x0000022040007388 */ /* 0x000fe80000000400 */
[----:B------:R-:W-:Y:S01]  /*3a20*/  STS.U16 [R64+0x4], R20 ;  /* 0x0000041440007388 */ /* 0x000fe20000000400 */
[----:B--2---:R-:W-:-:S03]  /*3a30*/  IMAD R18, R177, c[0x0][0x210], RZ ;  /* 0x00008400b1127a24 */ /* 0x004fc600078e02ff */
[----:B------:R-:W-:Y:S04]  /*3a40*/  STS.U16 [R64+0x6], R16 ;  /* 0x0000061040007388 */ /* 0x000fe80000000400 */
[----:B------:R2:W-:Y:S04]  /*3a50*/  STS.U16 [R64+0x8], R21 ;  /* 0x0000081540007388 */ /* 0x0005e80000000400 */
[----:B------:R3:W-:Y:S04]  /*3a60*/  STS.U16 [R64+0xa], R17 ;  /* 0x00000a1140007388 */ /* 0x0007e80000000400 */
[----:B------:R-:W-:Y:S01]  /*3a70*/  STS.U16 [R64+0xc], R38 ;  /* 0x00000c2640007388 */ /* 0x000fe20000000400 */
[----:B--2---:R-:W-:-:S03]  /*3a80*/  LEA R21, P0, R8, c[0x0][0x270], 0x1 ;  /* 0x00009c0008157a11 */ /* 0x004fc600078008ff */
[----:B------:R2:W-:Y:S01]  /*3a90*/  STS.U16 [R64+0xe], R19 ;  /* 0x00000e1340007388 */ /* 0x0005e20000000400 */
[----:B------:R-:W-:-:S06]  /*3aa0*/  NOP ;  /* 0x0000000000007918 */ /* 0x000fcc0000000000 */
[----:B0-----:R-:W-:Y:S01]  /*3ab0*/  LDS.U16 R23, [R74] ;  /* 0x000000004a177984 */ /* 0x001fe20000000400 */
[----:B---3--:R-:W-:-:S03]  /*3ac0*/  IMAD.WIDE.U32 R16, R101, c[0x0][0x210], RZ ;  /* 0x0000840065107a25 */ /* 0x008fc600078e00ff */
[----:B-1----:R-:W-:Y:S01]  /*3ad0*/  LDS.U16 R25, [R73+0x40] ;  /* 0x0000400049197984 */ /* 0x002fe20000000400 */
[----:B--2---:R-:W-:Y:S02]  /*3ae0*/  IMAD R19, R101, c[0x0][0x214], R18 ;  /* 0x0000850065137a24 */ /* 0x004fe400078e0212 */
[----:B------:R-:W-:Y:S01]  /*3af0*/  IMAD R18, R104, c[0x0][0x218], RZ ;  /* 0x0000860068127a24 */ /* 0x000fe200078e02ff */
[----:B------:R-:W-:Y:S02]  /*3b00*/  LDS.U16 R27, [R72+0x80] ;  /* 0x00008000481b7984 */ /* 0x000fe40000000400 */
[----:B------:R-:W-:Y:S01]  /*3b10*/  IADD3 R17, R17, R19, RZ ;  /* 0x0000001311117210 */ /* 0x000fe20007ffe0ff */
[C---:B------:R-:W-:Y:S01]  /*3b20*/  IMAD R41, R105.reuse, c[0x0][0x21c], R18 ;  /* 0x0000870069297a24 */ /* 0x040fe200078e0212 */
        /* <DEDUP_REMOVED lines=28> */
.L_x_7294:
[----:B------:R-:W-:Y:S05]  /*3cf0*/  BSYNC B0 ;  /* 0x0000000000007941 */ /* 0x000fea0003800000 */
.L_x_7293:
        /* <DEDUP_REMOVED lines=13> */
.L_x_7292:
[----:B------:R-:W-:Y:S01]  /*3dd0*/  HADD2.F32 R16, -RZ, R171.H0_H0 ;  /* 0x200000abff107230 */ /* 0x000fe20000004100 */
[----:B------:R-:W-:Y:S01]  /*3de0*/  BAR.SYNC.DEFER_BLOCKING 0x0 ;  /* 0x0000000000007b1d */ /* 0x000fe20000010000 */
[----:B0-----:R-:W-:Y:S01]  /*3df0*/  HADD2.F32 R18, -RZ, R63.H0_H0 ;  /* 0x2000003fff127230 */ /* 0x001fe20000004100 */
[CC--:B------:R-:W-:Y:S01]  /*3e00*/  FMUL.FTZ R133, R135.reuse, R103.reuse ;  /* 0x0000006787857220 */ /* 0x0c0fe20000410000 */
[----:B------:R-:W-:Y:S01]  /*3e10*/  CS2R R124, SRZ ;  /* 0x00000000007c7805 */ /* 0x000fe2000001ff00 */
[----:B------:R-:W-:Y:S01]  /*3e20*/  FFMA.FTZ R17, R135, R16, R98 ;  /* 0x0000001087117223 */ /* 0x000fe20000010062 */
[----:B------:R-:W-:Y:S01]  /*3e30*/  HADD2.F32 R16, -RZ, R62.H0_H0 ;  /* 0x2000003eff107230 */ /* 0x000fe20000004100 */
[CC--:B------:R-:W-:Y:S01]  /*3e40*/  FMUL.FTZ R132, R146.reuse, R103.reuse ;  /* 0x0000006792847220 */ /* 0x0c0fe20000410000 */
[----:B------:R-:W-:Y:S01]  /*3e50*/  HADD2.F32 R98, -RZ, R57.H0_H0 ;  /* 0x20000039ff627230 */ /* 0x000fe20000004100 */
[----:B------:R-:W-:Y:S01]  /*3e60*/  FFMA.FTZ R17, R146, R18, R17 ;  /* 0x0000001292117223 */ /* 0x000fe20000010011 */
[----:B------:R-:W-:Y:S01]  /*3e70*/  HADD2.F32 R18, -RZ, R61.H0_H0 ;  /* 0x2000003dff127230 */ /* 0x000fe20000004100 */
[CC--:B------:R-:W-:Y:S01]  /*3e80*/  FMUL.FTZ R131, R144.reuse, R103.reuse ;  /* 0x0000006790837220 */ /* 0x0c0fe20000410000 */
[----:B------:R-:W-:Y:S01]  /*3e90*/  CS2R R122, SRZ ;  /* 0x00000000007a7805 */ /* 0x000fe2000001ff00 */
[----:B------:R-:W-:Y:S01]  /*3ea0*/  FFMA.FTZ R17, R144, R16, R17 ;  /* 0x0000001090117223 */ /* 0x000fe20000010011 */
[----:B------:R-:W-:Y:S01]  /*3eb0*/  HADD2.F32 R16, -RZ, R60.H0_H0 ;  /* 0x2000003cff107230 */ /* 0x000fe20000004100 */
[CC--:B------:R-:W-:Y:S01]  /*3ec0*/  FMUL.FTZ R130, R142.reuse, R103.reuse ;  /* 0x000000678e827220 */ /* 0x0c0fe20000410000 */
[----:B-1----:R-:W-:Y:S01]  /*3ed0*/  CS2R R120, SRZ ;  /* 0x0000000000787805 */ /* 0x002fe2000001ff00 */
[----:B------:R-:W-:Y:S01]  /*3ee0*/  FFMA.FTZ R17, R142, R18, R17 ;  /* 0x000000128e117223 */ /* 0x000fe20000010011 */
[----:B------:R-:W-:Y:S01]  /*3ef0*/  HADD2.F32 R18, -RZ, R59.H0_H0 ;  /* 0x2000003bff127230 */ /* 0x000fe20000004100 */
[CC--:B------:R-:W-:Y:S01]  /*3f00*/  FMUL.FTZ R129, R140.reuse, R103.reuse ;  /* 0x000000678c817220 */ /* 0x0c0fe20000410000 */
[----:B------:R-:W-:Y:S01]  /*3f10*/  CS2R R118, SRZ ;  /* 0x0000000000767805 */ /* 0x000fe2000001ff00 */
[----:B------:R-:W-:Y:S01]  /*3f20*/  FFMA.FTZ R17, R140, R16, R17 ;  /* 0x000000108c117223 */ /* 0x000fe20000010011 */
[----:B------:R-:W-:Y:S01]  /*3f30*/  HADD2.F32 R16, -RZ, R58.H0_H0 ;  /* 0x2000003aff107230 */ /* 0x000fe20000004100 */
[----:B------:R-:W-:-:S02]  /*3f40*/  FMUL.FTZ R128, R138, R103 ;  /* 0x000000678a807220 */ /* 0x000fc40000410000 */
[----:B------:R-:W-:Y:S01]  /*3f50*/  FFMA.FTZ R17, R138, R18, R17 ;  /* 0x000000128a117223 */ /* 0x000fe20000010011 */
[----:B------:R-:W-:Y:S01]  /*3f60*/  MOV R18, c[0x0][0x16c] ;  /* 0x00005b0000127a02 */ /* 0x000fe20000000f00 */
[CC--:B------:R-:W-:Y:S02]  /*3f70*/  FMUL.FTZ R127, R136.reuse, R103.reuse ;  /* 0x00000067887f7220 */ /* 0x0c0fe40000410000 */
[----:B------:R-:W-:Y:S01]  /*3f80*/  FFMA.FTZ R17, R136, R16, R17 ;  /* 0x0000001088117223 */ /* 0x000fe20000010011 */
[----:B------:R-:W-:Y:S01]  /*3f90*/  ISETP.GE.AND P0, PT, R18, 0x1, PT ;  /* 0x000000011200780c */ /* 0x000fe20003f06270 */
[C---:B------:R-:W-:Y:S02]  /*3fa0*/  FMUL.FTZ R126, R134.reuse, R103 ;  /* 0x00000067867e7220 */ /* 0x040fe40000410000 */
[----:B------:R-:W-:-:S10]  /*3fb0*/  FFMA.FTZ R98, R134, R98, R17 ;  /* 0x0000006286627223 */ /* 0x000fd40000010011 */
[----:B------:R-:W-:Y:S05]  /*3fc0*/  @!P0 BRA `(.L_x_7295) ;  /* 0x0000298000008947 */ /* 0x000fea0003800000 */
[----:B------:R-:W-:Y:S01]  /*3fd0*/  HFMA2.MMA R19, -RZ, RZ, 0, 0 ;  /* 0x00000000ff137435 */ /* 0x000fe200000001ff */
[----:B------:R-:W-:Y:S01]  /*3fe0*/  MOV R18, R94 ;  /* 0x0000005e00127202 */ /* 0x000fe20000000f00 */
[----:B------:R-:W-:Y:S01]  /*3ff0*/  IMAD R20, R177, c[0x0][0x298], RZ ;  /* 0x0000a600b1147a24 */ /* 0x000fe200078e02ff */
[----:B------:R-:W-:Y:S01]  /*4000*/  IADD3 R116, R173, -0x1, RZ ;  /* 0xffffffffad747810 */ /* 0x000fe20007ffe0ff */
[----:B------:R-:W-:Y:S01]  /*4010*/  IMAD R22, R177, c[0x0][0x2b8], RZ ;  /* 0x0000ae00b1167a24 */ /* 0x000fe200078e02ff */
[----:B------:R-:W-:Y:S01]  /*4020*/  MOV R117, RZ ;  /* 0x000000ff00757202 */ /* 0x000fe20000000f00 */
[C---:B------:R-:W-:Y:S01]  /*4030*/  IMAD R21, R101.reuse, c[0x0][0x29c], R20 ;  /* 0x0000a70065157a24 */ /* 0x040fe200078e0214 */
[----:B------:R-:W-:Y:S01]  /*4040*/  CS2R R124, SRZ ;  /* 0x00000000007c7805 */ /* 0x000fe2000001ff00 */
[C---:B------:R-:W-:Y:S01]  /*4050*/  IMAD R23, R101.reuse, c[0x0][0x2bc], R22 ;  /* 0x0000af0065177a24 */ /* 0x040fe200078e0216 */
[----:B------:R-:W-:Y:S01]  /*4060*/  LEA.HI R22, R116, R116, RZ, 0x1 ;  /* 0x0000007474167211 */ /* 0x000fe200078f08ff */
[C-C-:B------:R-:W-:Y:S01]  /*4070*/  IMAD.WIDE.U32 R16, R101.reuse, c[0x0][0x298], R18.reuse ;  /* 0x0000a60065107a25 */ /* 0x140fe200078e0012 */
[----:B------:R-:W-:Y:S01]  /*4080*/  CS2R R114, SRZ ;  /* 0x0000000000727805 */ /* 0x000fe2000001ff00 */
[----:B------:R-:W-:Y:S01]  /*4090*/  CS2R R122, SRZ ;  /* 0x00000000007a7805 */ /* 0x000fe2000001ff00 */
[----:B------:R-:W-:Y:S01]  /*40a0*/  CS2R R120, SRZ ;  /* 0x0000000000787805 */ /* 0x000fe2000001ff00 */
[----:B------:R-:W-:Y:S01]  /*40b0*/  IMAD.WIDE.U32 R18, R101, c[0x0][0x2b8], R18 ;  /* 0x0000ae0065127a25 */ /* 0x000fe200078e0012 */
[----:B------:R-:W-:-:S03]  /*40c0*/  CS2R R118, SRZ ;  /* 0x0000000000767805 */ /* 0x000fc6000001ff00 */
[----:B------:R-:W-:Y:S01]  /*40d0*/  IMAD.IADD R17, R17, 0x1, R21 ;  /* 0x0000000111117824 */ /* 0x000fe200078e0215 */
[----:B------:R-:W-:Y:S01]  /*40e0*/  IADD3 R19, R19, R23, RZ ;  /* 0x0000001713137210 */ /* 0x000fe20007ffe0ff */
[----:B------:R-:W-:Y:S02]  /*40f0*/  IMAD R21, R176, c[0x0][0x2a0], RZ ;  /* 0x0000a800b0157a24 */ /* 0x000fe400078e02ff */
[----:B------:R-:W-:-:S04]  /*4100*/  IMAD.WIDE.U32 R16, R100, c[0x0][0x2a0], R16 ;  /* 0x0000a80064107a25 */ /* 0x000fc800078e0010 */
[----:B------:R-:W-:Y:S01]  /*4110*/  IMAD R23, R100, c[0x0][0x2a4], R21 ;  /* 0x0000a90064177a24 */ /* 0x000fe200078e0215 */
[----:B------:R-:W-:Y:S01]  /*4120*/  LEA R32, P0, R16, c[0x0][0x318], 0x2 ;  /* 0x0000c60010207a11 */ /* 0x000fe200078010ff */
[----:B------:R-:W-:Y:S02]  /*4130*/  IMAD R25, R176, c[0x0][0x2c0], RZ ;  /* 0x0000b000b0197a24 */ /* 0x000fe400078e02ff */
[----:B------:R-:W-:Y:S01]  /*4140*/  IMAD.WIDE.U32 R20, R100, c[0x0][0x2c0], R18 ;  /* 0x0000b00064147a25 */ /* 0x000fe200078e0012 */
[----:B------:R-:W-:Y:S02]  /*4150*/  IADD3 R23, R17, R23, RZ ;  /* 0x0000001711177210 */ /* 0x000fe40007ffe0ff */
[----:B------:R-:W-:Y:S01]  /*4160*/  LOP3.LUT R17, R22, 0xfffffe, RZ, 0xc0, !PT ;  /* 0x00fffffe16117812 */ /* 0x000fe200078ec0ff */
[----:B------:R-:W-:Y:S01]  /*4170*/  IMAD R25, R100, c[0x0][0x2c4], R25 ;  /* 0x0000b10064197a24 */ /* 0x000fe200078e0219 */
[----:B------:R-:W-:Y:S02]  /*4180*/  LEA.HI.X R33, R16, c[0x0][0x31c], R23, 0x2, P0 ;  /* 0x0000c70010217a11 */ /* 0x000fe400000f1417 */
[----:B------:R-:W-:-:S02]  /*4190*/  LEA R46, P2, R20, c[0x0][0x320], 0x2 ;  /* 0x0000c800142e7a11 */ /* 0x000fc400078410ff */
[----:B------:R-:W-:Y:S01]  /*41a0*/  IADD3 R19, R21, R25, RZ ;  /* 0x0000001915137210 */ /* 0x000fe20007ffe0ff */
[----:B------:R-:W-:Y:S01]  /*41b0*/  IMAD.WIDE R32, R56, 0x4, R32 ;  /* 0x0000000438207825 */ /* 0x000fe200078e0220 */
[C---:B------:R-:W-:Y:S02]  /*41c0*/  IADD3 R16, P0, R6.reuse, R16, RZ ;  /* 0x0000001006107210 */ /* 0x040fe40007f1e0ff */
[----:B------:R-:W-:Y:S02]  /*41d0*/  IADD3 R18, P1, R6, R20, RZ ;  /* 0x0000001406127210 */ /* 0x000fe40007f3e0ff */
[----:B------:R-:W-:Y:S02]  /*41e0*/  LEA.HI.X R47, R20, c[0x0][0x324], R19, 0x2, P2 ;  /* 0x0000c900142f7a11 */ /* 0x000fe400010f1413 */
[----:B------:R-:W-:Y:S02]  /*41f0*/  IADD3 R20, P5, R32, -0x380, RZ ;  /* 0xfffffc8020147810 */ /* 0x000fe40007fbe0ff */
        /* <DEDUP_REMOVED lines=9> */
[----:B------:R-:W-:Y:S02]  /*4290*/  IADD3.X R21, R33, -0x1, RZ, P5, !PT ;  /* 0xffffffff21157810 */ /* 0x000fe40002ffe4ff */
[----:B------:R-:W-:-:S02]  /*42a0*/  IADD3 R32, P5, R32, -0x80, RZ ;  /* 0xffffff8020207810 */ /* 0x000fc40007fbe0ff */
        /* <DEDUP_REMOVED lines=18> */
[C---:B------:R-:W-:Y:S02]  /*43d0*/  IADD3.X R45, R47.reuse, -0x1, RZ, P0, !PT ;  /* 0xffffffff2f2d7810 */ /* 0x040fe400007fe4ff */
[----:B------:R-:W-:Y:S02]  /*43e0*/  IADD3.X R47, R47, -0x1, RZ, P5, !PT ;  /* 0xffffffff2f2f7810 */ /* 0x000fe40002ffe4ff */
.L_x_7316:
        /* <DEDUP_REMOVED lines=9> */
[----:B------:R-:W-:Y:S02]  /*4480*/  PRMT R148, RZ, 0x7610, R148 ;  /* 0x00007610ff947816 */ /* 0x000fe40000000094 */
[----:B------:R-:W-:Y:S02]  /*4490*/  IADD3 R49, R49, R51, RZ ;  /* 0x0000003331317210 */ /* 0x000fe40007ffe0ff */
[----:B------:R-:W-:Y:S02]  /*44a0*/  ISETP.GE.AND P2, PT, R84, R75, PT ;  /* 0x0000004b5400720c */ /* 0x000fe40003f46270 */
[----:B------:R-:W-:Y:S02]  /*44b0*/  LEA.HI.X R51, R48, R89, R49, 0x1, P1 ;  /* 0x0000005930337211 */ /* 0x000fe400008f0c31 */
[-C--:B------:R-:W-:Y:S02]  /*44c0*/  ISETP.GE.AND P1, PT, R86, R75.reuse, PT ;  /* 0x0000004b5600720c */ /* 0x080fe40003f26270 */
[-C--:B------:R-:W-:Y:S01]  /*44d0*/  ISETP.GE.AND P3, PT, R82, R75.reuse, PT ;  /* 0x0000004b5200720c */ /* 0x080fe20003f66270 */
[----:B--2---:R0:W2:Y:S01]  /*44e0*/  @!P5 LDG.E.U16 R55, [R50.64] ;  /* 0x000000043237d981 */ /* 0x0040a2000c1e1500 */
[----:B------:R-:W-:-:S02]  /*44f0*/  ISETP.GE.AND P4, PT, R80, R75, PT ;  /* 0x0000004b5000720c */ /* 0x000fc40003f86270 */
[-C--:B------:R-:W-:Y:S01]  /*4500*/  ISETP.GE.AND P5, PT, R78, R75.reuse, PT ;  /* 0x0000004b4e00720c */ /* 0x080fe20003fa6270 */
        /* <DEDUP_REMOVED lines=39> */
[----:B------:R-:W-:Y:S01]  /*4780*/  PRMT R50, RZ, 0x7610, R50 ;  /* 0x00007610ff327816 */ /* 0x000fe20000000032 */
[----:B--2---:R0:W-:Y:S04]  /*4790*/  STS.U16 [R74], R55 ;  /* 0x000000374a007388 */ /* 0x0041e80000000400 */
[----:B-1-3--:R1:W-:Y:S04]  /*47a0*/  STS.U16 [R73+0x40], R148 ;  /* 0x0000409449007388 */ /* 0x00a3e80000000400 */
[----:B----4-:R2:W-:Y:S04]  /*47b0*/  STS.U16 [R72+0x80], R139 ;  /* 0x0000808b48007388 */ /* 0x0105e80000000400 */
[----:B------:R3:W-:Y:S04]  /*47c0*/  STS.U16 [R71+0xc0], R150 ;  /* 0x0000c09647007388 */ /* 0x0007e80000000400 */
        /* <DEDUP_REMOVED lines=12> */
[----:B------:R-:W-:Y:S01]  /*4890*/  LDS.U16 R147, [R64+0xc] ;  /* 0x00000c0040937984 */ /* 0x000fe20000000400 */
[----:B-1----:R-:W-:Y:S02]  /*48a0*/  PRMT R148, RZ, 0x7610, R148 ;  /* 0x00007610ff947816 */ /* 0x002fe40000000094 */
[----:B--2---:R-:W-:Y:S01]  /*48b0*/  PRMT R139, RZ, 0x7610, R139 ;  /* 0x00007610ff8b7816 */ /* 0x004fe2000000008b */
[----:B------:R0:W2:Y:S01]  /*48c0*/  @!P0 LDG.E.U16 R50, [R52.64+0xc0] ;  /* 0x0000c00434328981 */ /* 0x0000a2000c1e1500 */
[----:B---3--:R-:W-:-:S03]  /*48d0*/  PRMT R150, RZ, 0x7610, R150 ;  /* 0x00007610ff967816 */ /* 0x008fc60000000096 */
[----:B------:R0:W3:Y:S04]  /*48e0*/  @!P1 LDG.E.U16 R55, [R52.64+0x100] ;  /* 0x0001000434379981 */ /* 0x0000e8000c1e1500 */
[----:B------:R0:W3:Y:S04]  /*48f0*/  @!P2 LDG.E.U16 R148, [R52.64+0x140] ;  /* 0x000140043494a981 */ /* 0x0000e8000c1e1500 */
[----:B------:R0:W3:Y:S04]  /*4900*/  @!P3 LDG.E.U16 R139, [R52.64+0x180] ;  /* 0x00018004348bb981 */ /* 0x0000e8000c1e1500 */
[----:B------:R0:W3:Y:S01]  /*4910*/  @!P4 LDG.E.U16 R150, [R52.64+0x1c0] ;  /* 0x0001c0043496c981 */ /* 0x0000e2000c1e1500 */
[----:B------:R-:W-:-:S02]  /*4920*/  IADD3 R70, R85, 0x20, RZ ;  /* 0x0000002055467810 */ /* 0x000fc40007ffe0ff */
[C---:B------:R-:W-:Y:S01]  /*4930*/  IADD3 R68, R85.reuse, 0x40, RZ ;  /* 0x0000004055447810 */ /* 0x040fe20007ffe0ff */
[----:B------:R-:W1:Y:S01]  /*4940*/  LDS.U16 R149, [R64+0x2] ;  /* 0x0000020040957984 */ /* 0x000e620000000400 */
[-C--:B------:R-:W-:Y:S02]  /*4950*/  LEA.HI.SX32 R74, R85, R85.reuse, 0x1b ;  /* 0x00000055554a7211 */ /* 0x080fe400078fdaff */
[-C--:B------:R-:W-:Y:S01]  /*4960*/  LEA.HI.SX32 R70, R70, R85.reuse, 0x1b ;  /* 0x0000005546467211 */ /* 0x080fe200078fdaff */
[----:B------:R-:W1:Y:S01]  /*4970*/  LDS.U16 R151, [R64] ;  /* 0x0000000040977984 */ /* 0x000e620000000400 */
[----:B------:R-:W-:Y:S02]  /*4980*/  LEA.HI.SX32 R68, R68, R85, 0x1b ;  /* 0x0000005544447211 */ /* 0x000fe400078fdaff */
[----:B------:R-:W-:Y:S01]  /*4990*/  SHF.L.U32 R74, R74, 0x1, RZ ;  /* 0x000000014a4a7819 */ /* 0x000fe200000006ff */
[----:B------:R-:W-:Y:S01]  /*49a0*/  LDS.U16 R153, [R64+0x6] ;  /* 0x0000060040997984 */ /* 0x000fe20000000400 */
[----:B------:R-:W-:-:S02]  /*49b0*/  SHF.L.U32 R73, R70, 0x1, RZ ;  /* 0x0000000146497819 */ /* 0x000fc400000006ff */
[----:B------:R-:W-:Y:S01]  /*49c0*/  SHF.L.U32 R72, R68, 0x1, RZ ;  /* 0x0000000144487819 */ /* 0x000fe200000006ff */
[----:B------:R-:W1:Y:S01]  /*49d0*/  LDS.U16 R155, [R64+0x4] ;  /* 0x00000400409b7984 */ /* 0x000e620000000400 */
[----:B------:R-:W-:-:S03]  /*49e0*/  IADD3 R154, R85, 0x60, RZ ;  /* 0x00000060559a7810 */ /* 0x000fc60007ffe0ff */
[----:B------:R-:W-:Y:S04]  /*49f0*/  LDS.U16 R156, [R64+0xa] ;  /* 0x00000a00409c7984 */ /* 0x000fe80000000400 */
[----:B------:R-:W1:Y:S04]  /*4a00*/  LDS.U16 R157, [R64+0x8] ;  /* 0x00000800409d7984 */ /* 0x000e680000000400 */
[----:B------:R0:W1:Y:S01]  /*4a10*/  LDS.U16 R158, [R64+0xe] ;  /* 0x00000e00409e7984 */ /* 0x0000620000000400 */
[C---:B------:R-:W-:Y:S02]  /*4a20*/  IADD3 R152, R85.reuse, 0x80, RZ ;  /* 0x0000008055987810 */ /* 0x040fe40007ffe0ff */
[----:B------:R-:W-:-:S02]  /*4a30*/  IADD3 R70, R85, 0xa0, RZ ;  /* 0x000000a055467810 */ /* 0x000fc40007ffe0ff */
[C---:B------:R-:W-:Y:S02]  /*4a40*/  IADD3 R68, R85.reuse, 0xc0, RZ ;  /* 0x000000c055447810 */ /* 0x040fe40007ffe0ff */
[-C--:B------:R-:W-:Y:S02]  /*4a50*/  LEA.HI.SX32 R154, R154, R85.reuse, 0x1b ;  /* 0x000000559a9a7211 */ /* 0x080fe400078fdaff */
[----:B------:R-:W-:Y:S02]  /*4a60*/  ISETP.NE.AND P1, PT, R94, RZ, PT ;  /* 0x000000ff5e00720c */ /* 0x000fe40003f25270 */
[----:B0-----:R-:W-:Y:S02]  /*4a70*/  IADD3 R52, R85, 0xe0, RZ ;  /* 0x000000e055347810 */ /* 0x001fe40007ffe0ff */
[-C--:B------:R-:W-:Y:S02]  /*4a80*/  LEA.HI.SX32 R152, R152, R85.reuse, 0x1b ;  /* 0x0000005598987211 */ /* 0x080fe400078fdaff */
[----:B------:R-:W-:-:S02]  /*4a90*/  LEA.HI.SX32 R69, R70, R85, 0x1b ;  /* 0x0000005546457211 */ /* 0x000fc400078fdaff */
[----:B------:R-:W-:Y:S01]  /*4aa0*/  SHF.L.U32 R53, R85, 0x3, RZ ;  /* 0x0000000355357819 */ /* 0x000fe200000006ff */
[----:B------:R-:W-:Y:S01]  /*4ab0*/  IMAD.SHL.U32 R71, R154, 0x2, RZ ;  /* 0x000000029a477824 */ /* 0x000fe200078e00ff */
[-C--:B------:R-:W-:Y:S02]  /*4ac0*/  LEA.HI.SX32 R68, R68, R85.reuse, 0x1b ;  /* 0x0000005544447211 */ /* 0x080fe400078fdaff */
[----:B------:R-:W-:Y:S02]  /*4ad0*/  LEA.HI.SX32 R52, R52, R85, 0x1b ;  /* 0x0000005534347211 */ /* 0x000fe400078fdaff */
[----:B------:R-:W-:Y:S02]  /*4ae0*/  SHF.L.U32 R70, R152, 0x1, RZ ;  /* 0x0000000198467819 */ /* 0x000fe400000006ff */
[----:B------:R-:W-:Y:S02]  /*4af0*/  SHF.L.U32 R69, R69, 0x1, RZ ;  /* 0x0000000145457819 */ /* 0x000fe400000006ff */
[----:B------:R-:W-:-:S02]  /*4b00*/  LEA.HI.SX32 R53, R53, R53, 0x1b ;  /* 0x0000003535357211 */ /* 0x000fc400078fdaff */
[----:B------:R-:W-:Y:S02]  /*4b10*/  SHF.L.U32 R68, R68, 0x1, RZ ;  /* 0x0000000144447819 */ /* 0x000fe400000006ff */
[----:B------:R-:W-:Y:S02]  /*4b20*/  SHF.L.U32 R67, R52, 0x1, RZ ;  /* 0x0000000134437819 */ /* 0x000fe400000006ff */
[----:B------:R-:W-:Y:S02]  /*4b30*/  SHF.L.U32 R64, R53, 0x1, RZ ;  /* 0x0000000135407819 */ /* 0x000fe400000006ff */
[----:B------:R-:W-:-:S04]  /*4b40*/  ISETP.NE.AND P0, PT, R175, RZ, PT ;  /* 0x000000ffaf00720c */ /* 0x000fc80003f05270 */
[----:B------:R-:W-:Y:S02]  /*4b50*/  ISETP.LT.OR P2, PT, R173, 0x2, P0 ;  /* 0x00000002ad00780c */ /* 0x000fe40000741670 */
[----:B------:R-:W-:-:S11]  /*4b60*/  MOV R164, RZ ;  /* 0x000000ff00a47202 */ /* 0x000fd60000000f00 */
[----:B------:R-:W-:Y:S01]  /*4b70*/  @!P2 IADD3 R52, R173, -0x2, RZ ;  /* 0xfffffffead34a810 */ /* 0x000fe20007ffe0ff */
[----:B------:R-:W-:Y:S02]  /*4b80*/  HADD2.F32 R145, -RZ, R171.H0_H0 ;  /* 0x200000abff917230 */ /* 0x000fe40000004100 */
[----:B------:R-:W-:Y:S02]  /*4b90*/  HADD2.F32 R154, -RZ, R63.H0_H0 ;  /* 0x2000003fff9a7230 */ /* 0x000fe40000004100 */
[----:B------:R-:W-:Y:S01]  /*4ba0*/  HADD2.F32 R143, -RZ, R62.H0_H0 ;  /* 0x2000003eff8f7230 */ /* 0x000fe20000004100 */
        /* <DEDUP_REMOVED lines=18> */
[----:B------:R-:W-:Y:S01]  /*4cd0*/  BSSY B0, `(.L_x_7296) ;  /* 0x0000052000007945 */ /* 0x000fe20003800000 */
[----:B----4-:R-:W-:Y:S04]  /*4ce0*/  STS.U16 [R74+0x210], R49 ;  /* 0x000210314a007388 */ /* 0x010fe80000000400 */
[----:B------:R-:W-:Y:S04]  /*4cf0*/  STS.U16 [R73+0x250], R48 ;  /* 0x0002503049007388 */ /* 0x000fe80000000400 */
[----:B------:R0:W-:Y:S02]  /*4d00*/  STS.U16 [R72+0x290], R51 ;  /* 0x0002903348007388 */ /* 0x0001e40000000400 */
[----:B0-----:R-:W-:-:S04]  /*4d10*/  FMUL.FTZ R51, R137, 1.4426950216293334961 ;  /* 0x3fb8aa3b89337820 */ /* 0x001fc80000410000 */
[----:B------:R-:W-:Y:S01]  /*4d20*/  FMUL.FTZ R162, R51, R106 ;  /* 0x0000006a33a27220 */ /* 0x000fe20000410000 */
[----:B--2---:R-:W-:Y:S05]  /*4d30*/  STS.U16 [R71+0x2d0], R50 ;  /* 0x0002d03247007388 */ /* 0x004fea0000000400 */
[----:B------:R-:W0:Y:S01]  /*4d40*/  MUFU.EX2 R162, R162 ;  /* 0x000000a200a27308 */ /* 0x000e220000000800 */
[----:B---3--:R-:W-:Y:S01]  /*4d50*/  STS.U16 [R70+0x310], R55 ;  /* 0x0003103746007388 */ /* 0x008fe20000000400 */
[----:B------:R-:W-:Y:S01]  /*4d60*/  IMAD R48, R116, 0x100, R117 ;  /* 0x0000010074307824 */ /* 0x000fe200078e0275 */
[----:B------:R-:W-:Y:S02]  /*4d70*/  @P1 IADD3 R48, R94, 0x200, RZ ;  /* 0x000002005e301810 */ /* 0x000fe40007ffe0ff */
[----:B------:R-:W-:Y:S04]  /*4d80*/  STS.U16 [R69+0x350], R148 ;  /* 0x0003509445007388 */ /* 0x000fe80000000400 */
[----:B------:R1:W-:Y:S04]  /*4d90*/  STS.U16 [R68+0x390], R139 ;  /* 0x0003908b44007388 */ /* 0x0003e80000000400 */
[----:B------:R-:W-:Y:S01]  /*4da0*/  STS.U16 [R67+0x3d0], R150 ;  /* 0x0003d09643007388 */ /* 0x000fe20000000400 */
[----:B------:R-:W-:-:S06]  /*4db0*/  NOP ;  /* 0x0000000000007918 */ /* 0x000fcc0000000000 */
[----:B------:R-:W2:Y:S01]  /*4dc0*/  LDS.U16 R190, [R64+0x21c] ;  /* 0x00021c0040be7984 */ /* 0x000ea20000000400 */
[----:B-1----:R-:W-:-:S03]  /*4dd0*/  SHF.L.U32 R139, R48, 0x2, RZ ;  /* 0x00000002308b7819 */ /* 0x002fc600000006ff */
[----:B------:R-:W-:Y:S04]  /*4de0*/  LDS.U16 R181, [R64+0x212] ;  /* 0x0002120040b57984 */ /* 0x000fe80000000400 */
[----:B------:R-:W-:Y:S04]  /*4df0*/  LDS.U16 R183, [R64+0x210] ;  /* 0x0002100040b77984 */ /* 0x000fe80000000400 */
[----:B------:R-:W-:Y:S04]  /*4e00*/  LDS.U16 R185, [R64+0x216] ;  /* 0x0002160040b97984 */ /* 0x000fe80000000400 */
[----:B------:R-:W-:Y:S04]  /*4e10*/  LDS.U16 R187, [R64+0x214] ;  /* 0x0002140040bb7984 */ /* 0x000fe80000000400 */
[----:B------:R-:W-:Y:S04]  /*4e20*/  LDS.U16 R160, [R64+0x21a] ;  /* 0x00021a0040a07984 */ /* 0x000fe80000000400 */
[----:B------:R-:W-:Y:S04]  /*4e30*/  LDS.U16 R189, [R64+0x218] ;  /* 0x0002180040bd7984 */ /* 0x000fe80000000400 */
[----:B------:R-:W1:Y:S04]  /*4e40*/  LDS.U16 R186, [R64+0x21e] ;  /* 0x00021e0040ba7984 */ /* 0x000e680000000400 */
[----:B0-----:R0:W-:Y:S01]  /*4e50*/  STS [R139+0xe98], R162 ;  /* 0x000e98a28b007388 */ /* 0x0011e20000000800 */
[----:B------:R-:W-:-:S04]  /*4e60*/  @!P2 IMAD R49, R52, c[0x0][0x16c], R117 ;  /* 0x00005b003431aa24 */ /* 0x000fc800078e0275 */
[----:B------:R-:W-:Y:S01]  /*4e70*/  @!P2 IMAD.WIDE R48, R49, 0x8, R14 ;  /* 0x000000083130a825 */ /* 0x000fe200078e020e */
[----:B------:R-:W-:Y:S03]  /*4e80*/  BAR.SYNC.DEFER_BLOCKING 0x0 ;  /* 0x0000000000007b1d */ /* 0x000fe60000010000 */
[C---:B------:R-:W-:Y:S02]  /*4e90*/  FMUL.FTZ R53, R51.reuse, R107 ;  /* 0x0000006b33357220 */ /* 0x040fe40000410000 */
[C---:B------:R-:W-:Y:S01]  /*4ea0*/  FMUL.FTZ R55, R51.reuse, R108 ;  /* 0x0000006c33377220 */ /* 0x040fe20000410000 */
[----:B--2---:R-:W-:Y:S01]  /*4eb0*/  HADD2.F32 R191, -RZ, R190.H0_H0 ;  /* 0x200000beffbf7230 */ /* 0x004fe20000004100 */
[C---:B------:R-:W-:Y:S02]  /*4ec0*/  FMUL.FTZ R161, R51.reuse, R109 ;  /* 0x0000006d33a17220 */ /* 0x040fe40000410000 */
[----:B------:R-:W2:Y:S01]  /*4ed0*/  MUFU.EX2 R53, R53 ;  /* 0x0000003500357308 */ /* 0x000ea20000000800 */
[----:B------:R-:W-:Y:S01]  /*4ee0*/  FMUL.FTZ R167, R51, R110 ;  /* 0x0000006e33a77220 */ /* 0x000fe20000410000 */
[----:B------:R2:W5:Y:S01]  /*4ef0*/  @!P2 LDG.E R164, [R48.64+0x4] ;  /* 0x0000040430a4a981 */ /* 0x000562000c1e1900 */
[----:B------:R-:W-:-:S05]  /*4f00*/  ISETP.NE.AND P2, PT, R94, 0x1f, PT ;  /* 0x0000001f5e00780c */ /* 0x000fca0003f45270 */
[----:B------:R-:W3:Y:S01]  /*4f10*/  MUFU.EX2 R55, R55 ;  /* 0x0000003700377308 */ /* 0x000ee20000000800 */
[----:B------:R-:W-:Y:S02]  /*4f20*/  FMUL.FTZ R190, R136, R191 ;  /* 0x000000bf88be7220 */ /* 0x000fe40000410000 */
[----:B------:R-:W-:-:S05]  /*4f30*/  FMUL.FTZ R165, R51, R111 ;  /* 0x0000006f33a57220 */ /* 0x000fca0000410000 */
[----:B------:R-:W4:Y:S01]  /*4f40*/  MUFU.EX2 R161, R161 ;  /* 0x000000a100a17308 */ /* 0x000f220000000800 */
[----:B------:R0:W1:Y:S07]  /*4f50*/  @P2 LDS R191, [R94.X4+0x169c] ;  /* 0x00169c005ebf2984 */ /* 0x00006e0000004800 */
[----:B------:R-:W0:Y:S01]  /*4f60*/  MUFU.EX2 R167, R167 ;  /* 0x000000a700a77308 */ /* 0x000e220000000800 */
[----:B--2---:R-:W-:-:S07]  /*4f70*/  FMUL.FTZ R48, R162, R53 ;  /* 0x00000035a2307220 */ /* 0x004fce0000410000 */
[----:B------:R-:W2:Y:S01]  /*4f80*/  MUFU.EX2 R165, R165 ;  /* 0x000000a500a57308 */ /* 0x000ea20000000800 */
[----:B---3--:R-:W-:Y:S02]  /*4f90*/  FMUL.FTZ R48, R55, R48 ;  /* 0x0000003037307220 */ /* 0x008fe40000410000 */
[----:B------:R-:W-:Y:S02]  /*4fa0*/  FMUL.FTZ R163, R51, R113 ;  /* 0x0000007133a37220 */ /* 0x000fe40000410000 */
[----:B----4-:R-:W-:Y:S02]  /*4fb0*/  FMUL.FTZ R48, R161, R48 ;  /* 0x00000030a1307220 */ /* 0x010fe40000410000 */
[----:B------:R-:W-:Y:S02]  /*4fc0*/  FMUL.FTZ R159, R51, R112 ;  /* 0x00000070339f7220 */ /* 0x000fe40000410000 */
[----:B0-----:R-:W-:Y:S01]  /*4fd0*/  FMUL.FTZ R48, R167, R48 ;  /* 0x00000030a7307220 */ /* 0x001fe20000410000 */
[----:B------:R-:W0:Y:S01]  /*4fe0*/  MUFU.EX2 R163, R163 ;  /* 0x000000a300a37308 */ /* 0x000e220000000800 */
[----:B------:R-:W-:Y:S01]  /*4ff0*/  FMUL.FTZ R50, R152, R109 ;  /* 0x0000006d98327220 */ /* 0x000fe20000410000 */
[----:B------:R-:W-:Y:S01]  /*5000*/  HADD2.F32 R150, -RZ, R59.H0_H0 ;  /* 0x2000003bff967230 */ /* 0x000fe20000004100 */
[----:B--2---:R-:W-:-:S05]  /*5010*/  FMUL.FTZ R196, R165, R48 ;  /* 0x00000030a5c47220 */ /* 0x004fca0000410000 */
[----:B------:R-:W2:Y:S01]  /*5020*/  MUFU.EX2 R159, R159 ;  /* 0x0000009f009f7308 */ /* 0x000ea20000000800 */
[----:B------:R-:W-:Y:S01]  /*5030*/  FFMA.FTZ R48, R53, R179, R188 ;  /* 0x000000b335307223 */ /* 0x000fe200000100bc */
[----:B------:R-:W-:Y:S01]  /*5040*/  HADD2.F32 R139, -RZ, R58.H0_H0 ;  /* 0x2000003aff8b7230 */ /* 0x000fe20000004100 */
[----:B------:R-:W-:Y:S01]  /*5050*/  FMUL.FTZ R168, R153, R50 ;  /* 0x0000003299a87220 */ /* 0x000fe20000410000 */
[----:B------:R-:W-:Y:S01]  /*5060*/  HADD2.F32 R148, -RZ, R57.H0_H0 ;  /* 0x20000039ff947230 */ /* 0x000fe20000004100 */
[----:B------:R-:W-:Y:S01]  /*5070*/  FFMA.FTZ R48, R55, R48, R166 ;  /* 0x0000003037307223 */ /* 0x000fe200000100a6 */
[----:B-1----:R-:W-:Y:S02]  /*5080*/  HADD2.F32 R193, -RZ, R186.H0_H0 ;  /* 0x200000baffc17230 */ /* 0x002fe40000004100 */
[----:B------:R-:W-:Y:S01]  /*5090*/  HADD2.F32 R49, -RZ, R160.H0_H0 ;  /* 0x200000a0ff317230 */ /* 0x000fe20000004100 */
[----:B------:R-:W-:Y:S02]  /*50a0*/  FMUL.FTZ R169, R150, R111 ;  /* 0x0000006f96a97220 */ /* 0x000fe40000410000 */
[----:B------:R-:W-:-:S02]  /*50b0*/  FMUL.FTZ R52, R139, R112 ;  /* 0x000000708b347220 */ /* 0x000fc40000410000 */
[----:B------:R-:W-:Y:S02]  /*50c0*/  FMUL.FTZ R51, R148, R113 ;  /* 0x0000007194337220 */ /* 0x000fe40000410000 */
[----:B------:R-:W-:Y:S02]  /*50d0*/  FFMA.FTZ R48, R161, R48, R168 ;  /* 0x00000030a1307223 */ /* 0x000fe400000100a8 */
[----:B------:R-:W-:Y:S01]  /*50e0*/  FMUL.FTZ R160, R134, R193 ;  /* 0x000000c186a07220 */ /* 0x000fe20000410000 */
[----:B------:R-:W-:Y:S01]  /*50f0*/  HADD2.F32 R189, -RZ, R189.H0_H0 ;  /* 0x200000bdffbd7230 */ /* 0x000fe20000004100 */
[----:B------:R-:W-:Y:S02]  /*5100*/  FMUL.FTZ R192, R138, R49 ;  /* 0x000000318ac07220 */ /* 0x000fe40000410000 */
[----:B------:R-:W-:Y:S02]  /*5110*/  FMUL.FTZ R174, R147, R52 ;  /* 0x0000003493ae7220 */ /* 0x000fe40000410000 */
[----:B------:R-:W-:-:S02]  /*5120*/  FMUL.FTZ R172, R156, R169 ;  /* 0x000000a99cac7220 */ /* 0x000fc40000410000 */
[----:B------:R-:W-:Y:S02]  /*5130*/  FMUL.FTZ R186, R158, R51 ;  /* 0x000000339eba7220 */ /* 0x000fe40000410000 */
[----:B------:R-:W-:Y:S02]  /*5140*/  FFMA.FTZ R193, R167, R48, R170 ;  /* 0x00000030a7c17223 */ /* 0x000fe400000100aa */
[----:B0-----:R-:W-:Y:S01]  /*5150*/  FFMA.FTZ R49, R163, R160, R190 ;  /* 0x000000a0a3317223 */ /* 0x001fe200000100be */
[----:B------:R-:W-:Y:S05]  /*5160*/  @P2 BRA `(.L_x_7297) ;  /* 0x0000008000002947 */ /* 0x000fea0003800000 */
[----:B--2---:R-:W-:-:S13]  /*5170*/  ISETP.NE.AND P3, PT, R173, c[0x0][0x174], PT ;  /* 0x00005d00ad007a0c */ /* 0x004fda0003f65270 */
[----:B------:R-:W-:-:S04]  /*5180*/  @P3 IADD3 R191, -R81, c[0x0][0x174], RZ ;  /* 0x00005d0051bf3a10 */ /* 0x000fc80007ffe1ff */
[----:B------:R-:W-:-:S04]  /*5190*/  @P3 LEA.HI R48, R191, R191, RZ, 0x1 ;  /* 0x000000bfbf303211 */ /* 0x000fc800078f08ff */
[----:B------:R-:W-:-:S05]  /*51a0*/  @P3 LOP3.LUT R48, R48, 0xfffffe, RZ, 0xc0, !PT ;  /* 0x00fffffe30303812 */ /* 0x000fca00078ec0ff */
[----:B------:R-:W-:Y:S01]  /*51b0*/  @P3 IMAD.IADD R48, R191, 0x1, -R48 ;  /* 0x00000001bf303824 */ /* 0x000fe200078e0a30 */
[----:B------:R-:W-:-:S04]  /*51c0*/  HFMA2.MMA R191, -RZ, RZ, 1.875, 0 ;  /* 0x3f800000ffbf7435 */ /* 0x000fc800000001ff */
[----:B------:R-:W-:-:S06]  /*51d0*/  @P3 LEA R48, R48, R117, 0x8 ;  /* 0x0000007530303211 */ /* 0x000fcc00078e40ff */
[----:B------:R0:W1:Y:S02]  /*51e0*/  @P3 LDS R191, [R48.X4+0xe98] ;  /* 0x000e980030bf3984 */ /* 0x0000640000004800 */
.L_x_7297:
[----:B--2---:R-:W-:Y:S05]  /*51f0*/  BSYNC B0 ;  /* 0x0000000000007941 */ /* 0x004fea0003800000 */
.L_x_7296:
[----:B01----:R-:W-:Y:S01]  /*5200*/  FMUL.FTZ R48, R163, R191 ;  /* 0x000000bfa3307220 */ /* 0x003fe20000410000 */
        /* <DEDUP_REMOVED lines=8> */
[----:B------:R-:W-:Y:S01]  /*5290*/  ISETP.GE.AND P3, PT, R85, 0x1, PT ;  /* 0x000000015500780c */ /* 0x000fe20003f66270 */
[----:B------:R-:W-:Y:S01]  /*52a0*/  FFMA.FTZ R49, R165, R49, R194 ;  /* 0x00000031a5317223 */ /* 0x000fe200000100c2 */
[----:B------:R-:W-:Y:S01]  /*52b0*/  ISETP.GE.OR P0, PT, R173, c[0x0][0x174], P0 ;  /* 0x00005d00ad007a0c */ /* 0x000fe20000706670 */
[----:B------:R-:W-:Y:S01]  /*52c0*/  FMUL.FTZ R48, R165, R48 ;  /* 0x00000030a5307220 */ /* 0x000fe20000410000 */
[----:B------:R-:W-:Y:S01]  /*52d0*/  ISETP.NE.AND P5, PT, R94, RZ, PT ;  /* 0x000000ff5e00720c */ /* 0x000fe20003fa5270 */
[----:B------:R-:W-:Y:S01]  /*52e0*/  FMUL.FTZ R202, R144, R187 ;  /* 0x000000bb90ca7220 */ /* 0x000fe20000410000 */
[C---:B------:R-:W-:Y:S01]  /*52f0*/  IADD3 R195, R94.reuse, 0xa0, RZ ;  /* 0x000000a05ec37810 */ /* 0x040fe20007ffe0ff */
[C---:B------:R-:W-:Y:S01]  /*5300*/  FFMA.FTZ R49, R167.reuse, R49, R204 ;  /* 0x00000031a7317223 */ /* 0x040fe200000100cc */
[----:B------:R-:W-:Y:S01]  /*5310*/  IADD3 R197, R94, 0xc0, RZ ;  /* 0x000000c05ec57810 */ /* 0x000fe20007ffe0ff */
[----:B------:R-:W-:Y:S01]  /*5320*/  FMUL.FTZ R198, R167, R48 ;  /* 0x00000030a7c67220 */ /* 0x000fe20000410000 */
[----:B------:R-:W-:Y:S01]  /*5330*/  HADD2.F32 R48, -RZ, R183.H0_H0 ;  /* 0x200000b7ff307230 */ /* 0x000fe20000004100 */
        /* <DEDUP_REMOVED lines=9> */
[C---:B------:R-:W-:Y:S02]  /*53d0*/  FFMA.FTZ R193, R159.reuse, R193, R174 ;  /* 0x000000c19fc17223 */ /* 0x040fe400000100ae */
[----:B------:R-:W-:-:S02]  /*53e0*/  FMUL.FTZ R196, R159, R196 ;  /* 0x000000c49fc47220 */ /* 0x000fc40000410000 */
[C---:B------:R-:W-:Y:S02]  /*53f0*/  FFMA.FTZ R189, R53.reuse, R49, R198 ;  /* 0x0000003135bd7223 */ /* 0x040fe400000100c6 */
[----:B------:R-:W-:Y:S02]  /*5400*/  FMUL.FTZ R208, R53, R206 ;  /* 0x000000ce35d07220 */ /* 0x000fe40000410000 */
[C---:B------:R-:W-:Y:S01]  /*5410*/  FFMA.FTZ R193, R163.reuse, R193, R186 ;  /* 0x000000c1a3c17223 */ /* 0x040fe200000100ba */
[----:B------:R-:W0:Y:S01]  /*5420*/  SHFL.DOWN PT, R183, R189, 0x1, 0x1f ;  /* 0x08201f00bdb77f89 */ /* 0x000e2200000e0000 */
[----:B------:R-:W-:-:S03]  /*5430*/  FMUL.FTZ R206, R163, R196 ;  /* 0x000000c4a3ce7220 */ /* 0x000fc60000410000 */
[----:B------:R-:W1:Y:S04]  /*5440*/  SHFL.DOWN PT, R181, R208, 0x1, 0x1f ;  /* 0x08201f00d0b57f89 */ /* 0x000e6800000e0000 */
[----:B------:R-:W2:Y:S04]  /*5450*/  SHFL.UP PT, R48, R193, 0x1, RZ ;  /* 0x04200000c1307989 */ /* 0x000ea800000e00ff */
[----:B------:R-:W3:Y:S04]  /*5460*/  SHFL.UP PT, R49, R206, 0x1, RZ ;  /* 0x04200000ce317989 */ /* 0x000ee800000e00ff */
[----:B-----5:R-:W-:Y:S01]  /*5470*/  SHFL.IDX PT, R196, R164, RZ, 0x1f ;  /* 0x00001fffa4c47589 */ /* 0x020fe200000e0000 */
        /* <DEDUP_REMOVED lines=26> */
[----:B------:R-:W-:Y:S01]  /*5620*/  HFMA2.MMA R48, -RZ, RZ, 1.875, 0 ;  /* 0x3f800000ff307435 */ /* 0x000fe200000001ff */
[----:B---3--:R-:W-:Y:S02]  /*5630*/  @P3 FMUL.FTZ R206, R206, R49 ;  /* 0x00000031cece3220 */ /* 0x008fe40000410000 */
[----:B------:R-:W2:Y:S01]  /*5640*/  SHFL.UP PT, R183, R193, 0x8, RZ ;  /* 0x05000000c1b77989 */ /* 0x000ea200000e00ff */
[----:B------:R-:W-:Y:S02]  /*5650*/  MOV R49, RZ ;  /* 0x000000ff00317202 */ /* 0x000fe40000000f00 */
[C---:B------:R-:W-:Y:S01]  /*5660*/  ISETP.GE.AND P3, PT, R85.reuse, 0x8, PT ;  /* 0x000000085500780c */ /* 0x040fe20003f66270 */
[----:B------:R-:W3:Y:S04]  /*5670*/  SHFL.UP PT, R181, R206, 0x8, RZ ;  /* 0x05000000ceb57989 */ /* 0x000ee800000e00ff */
[----:B------:R-:W-:Y:S01]  /*5680*/  @!P0 LDS.64 R48, [R117.X8+0x1718] ;  /* 0x0017180075308984 */ /* 0x000fe20000008a00 */
[----:B------:R-:W-:Y:S01]  /*5690*/  ISETP.GE.AND P0, PT, R85, 0x10, PT ;  /* 0x000000105500780c */ /* 0x000fe20003f06270 */
[----:B0-----:R-:W-:-:S02]  /*56a0*/  @!P4 FFMA.FTZ R189, R208, R187, R189 ;  /* 0x000000bbd0bdc223 */ /* 0x001fc400000100bd */
        /* <DEDUP_REMOVED lines=9> */
[----:B-1----:R-:W-:Y:S02]  /*5740*/  @!P3 FMUL.FTZ R208, R208, R185 ;  /* 0x000000b9d0d0b220 */ /* 0x002fe40000410000 */
[----:B--2---:R-:W-:-:S03]  /*5750*/  @P0 FFMA.FTZ R193, R206, R183, R193 ;  /* 0x000000b7cec10223 */ /* 0x004fc600000100c1 */
[----:B------:R-:W-:Y:S01]  /*5760*/  SHFL.DOWN PT, R210, R208, 0x1, 0x1f ;  /* 0x08201f00d0d27f89 */ /* 0x000fe200000e0000 */
[----:B---3--:R-:W-:-:S03]  /*5770*/  @P0 FMUL.FTZ R206, R206, R181 ;  /* 0x000000b5cece0220 */ /* 0x008fc60000410000 */
[----:B------:R-:W-:Y:S04]  /*5780*/  SHFL.DOWN PT, R183, R189, 0x1, 0x1f ;  /* 0x08201f00bdb77f89 */ /* 0x000fe800000e0000 */
[----:B------:R-:W0:Y:S04]  /*5790*/  SHFL.IDX PT, R181, R49, RZ, 0x1f ;  /* 0x00001fff31b57589 */ /* 0x000e2800000e0000 */
[----:B------:R-:W-:Y:S04]  /*57a0*/  SHFL.UP PT, R193, R193, 0x1, RZ ;  /* 0x04200000c1c17989 */ /* 0x000fe800000e00ff */
[----:B------:R-:W1:Y:S01]  /*57b0*/  SHFL.UP PT, R206, R206, 0x1, RZ ;  /* 0x04200000cece7989 */ /* 0x000e6200000e00ff */
[----:B0-----:R-:W-:-:S03]  /*57c0*/  @P2 FFMA.FTZ R181, R210, R181, R183 ;  /* 0x000000b5d2b52223 */ /* 0x001fc600000100b7 */
[----:B------:R0:W-:Y:S01]  /*57d0*/  SHFL.IDX PT, R210, R189, RZ, 0x1f ;  /* 0x00001fffbdd27589 */ /* 0x0001e200000e0000 */
[----:B------:R-:W-:-:S03]  /*57e0*/  FFMA.FTZ R160, R181, R191, R160 ;  /* 0x000000bfb5a07223 */ /* 0x000fc600000100a0 */
[----:B------:R-:W2:Y:S01]  /*57f0*/  SHFL.IDX PT, R191, R208, RZ, 0x1f ;  /* 0x00001fffd0bf7589 */ /* 0x000ea200000e0000 */
[----:B-1----:R-:W-:Y:S01]  /*5800*/  @P1 FFMA.FTZ R196, R206, R196, R193 ;  /* 0x000000c4cec41223 */ /* 0x002fe200000100c1 */
[----:B0-----:R-:W-:-:S03]  /*5810*/  IADD3 R189, R94, 0x60, RZ ;  /* 0x000000605ebd7810 */ /* 0x001fc60007ffe0ff */
[----:B------:R-:W-:Y:S02]  /*5820*/  FFMA.FTZ R196, R162, R196, R179 ;  /* 0x000000c4a2c47223 */ /* 0x000fe400000100b3 */
[----:B------:R-:W-:Y:S02]  /*5830*/  FFMA.FTZ R162, R163, R160, R190 ;  /* 0x000000a0a3a27223 */ /* 0x000fe400000100be */
[----:B------:R-:W-:Y:S02]  /*5840*/  FFMA.FTZ R181, R53, R196, R188 ;  /* 0x000000c435b57223 */ /* 0x000fe400000100bc */
[----:B------:R-:W-:Y:S02]  /*5850*/  FFMA.FTZ R164, R159, R162, R192 ;  /* 0x000000a29fa47223 */ /* 0x000fe400000100c0 */
[----:B------:R-:W-:Y:S02]  /*5860*/  FFMA.FTZ R187, R55, R181, R166 ;  /* 0x000000b537bb7223 */ /* 0x000fe400000100a6 */
[----:B------:R-:W-:Y:S01]  /*5870*/  FFMA.FTZ R166, R165, R164, R194 ;  /* 0x000000a4a5a67223 */ /* 0x000fe200000100c2 */
[----:B------:R-:W-:Y:S01]  /*5880*/  LEA.HI.SX32 R194, R189, R94, 0x1b ;  /* 0x0000005ebdc27211 */ /* 0x000fe200078fdaff */
[----:B------:R-:W-:-:S02]  /*5890*/  FFMA.FTZ R183, R161, R187, R168 ;  /* 0x000000bba1b77223 */ /* 0x000fc400000100a8 */
[C---:B------:R-:W-:Y:S02]  /*58a0*/  FFMA.FTZ R168, R167.reuse, R166, R204 ;  /* 0x000000a6a7a87223 */ /* 0x040fe400000100cc */
[----:B------:R-:W-:Y:S02]  /*58b0*/  FFMA.FTZ R185, R167, R183, R170 ;  /* 0x000000b7a7b97223 */ /* 0x000fe400000100aa */
[----:B------:R-:W-:Y:S02]  /*58c0*/  FFMA.FTZ R170, R161, R168, R202 ;  /* 0x000000a8a1aa7223 */ /* 0x000fe400000100ca */
[----:B------:R-:W-:Y:S02]  /*58d0*/  FFMA.FTZ R193, R165, R185, R172 ;  /* 0x000000b9a5c17223 */ /* 0x000fe400000100ac */
[----:B------:R-:W-:Y:S01]  /*58e0*/  FFMA.FTZ R172, R55, R170, R200 ;  /* 0x000000aa37ac7223 */ /* 0x000fe200000100c8 */
[----:B------:R-:W-:Y:S01]  /*58f0*/  IADD3 R200, -R6, c[0x0][0x168], -R94 ;  /* 0x00005a0006c87a10 */ /* 0x000fe20007ffe95e */
[----:B------:R-:W-:Y:S01]  /*5900*/  FFMA.FTZ R203, R159, R193, R174 ;  /* 0x000000c19fcb7223 */ /* 0x000fe200000100ae */
[----:B------:R-:W-:Y:S01]  /*5910*/  IADD3 R55, R94, 0x40, RZ ;  /* 0x000000405e377810 */ /* 0x000fe20007ffe0ff */
[----:B------:R-:W-:Y:S01]  /*5920*/  FFMA.FTZ R174, R53, R172, R198 ;  /* 0x000000ac35ae7223 */ /* 0x000fe200000100c6 */
[----:B------:R-:W-:Y:S01]  /*5930*/  ISETP.GE.AND P0, PT, R200, 0x1, PT ;  /* 0x00000001c800780c */ /* 0x000fe20003f06270 */
[----:B------:R-:W-:Y:S01]  /*5940*/  IMAD.SHL.U32 R53, R94, 0x8, RZ ;  /* 0x000000085e357824 */ /* 0x000fe200078e00ff */
[----:B------:R-:W-:Y:S01]  /*5950*/  LEA.HI.SX32 R192, R55, R94, 0x1b ;  /* 0x0000005e37c07211 */ /* 0x000fe200078fdaff */
[----:B------:R-:W-:-:S02]  /*5960*/  FFMA.FTZ R159, R151, -R184, R196 ;  /* 0x800000b8979f7223 */ /* 0x000fc400000100c4 */
[----:B------:R-:W-:Y:S01]  /*5970*/  FMUL.FTZ R184, R174, R106 ;  /* 0x0000006aaeb87220 */ /* 0x000fe20000410000 */
[----:B------:R-:W-:Y:S01]  /*5980*/  LEA.HI.SX32 R202, R53, R53, 0x1b ;  /* 0x0000003535ca7211 */ /* 0x000fe200078fdaff */
[----:B------:R-:W-:Y:S02]  /*5990*/  FFMA.FTZ R161, R149, -R182, R181 ;  /* 0x800000b695a17223 */ /* 0x000fe400000100b5 */
[----:B------:R-:W-:Y:S02]  /*59a0*/  FMUL.FTZ R53, R172, R107 ;  /* 0x0000006bac357220 */ /* 0x000fe40000410000 */
[----:B------:R-:W-:Y:S02]  /*59b0*/  FFMA.FTZ R182, R159, R184, RZ ;  /* 0x000000b89fb67223 */ /* 0x000fe400000100ff */
[----:B------:R-:W-:Y:S02]  /*59c0*/  FFMA.FTZ R205, R163, R203, R186 ;  /* 0x000000cba3cd7223 */ /* 0x000fe400000100ba */
[----:B------:R-:W-:-:S02]  /*59d0*/  FFMA.FTZ R163, R155, -R180, R187 ;  /* 0x800000b49ba37223 */ /* 0x000fc400000100bb */
[-C--:B------:R-:W-:Y:S02]  /*59e0*/  FFMA.FTZ R182, R161, R53.reuse, R182 ;  /* 0x00000035a1b67223 */ /* 0x080fe400000100b6 */
[----:B------:R-:W-:Y:S02]  /*59f0*/  FMUL.FTZ R180, R170, R108 ;  /* 0x0000006caab47220 */ /* 0x000fe40000410000 */
[----:B------:R-:W-:Y:S02]  /*5a00*/  FMUL.FTZ R188, R154, R53 ;  /* 0x000000359abc7220 */ /* 0x000fe40000410000 */
[----:B------:R-:W-:Y:S02]  /*5a10*/  FFMA.FTZ R165, R153, -R50, R183 ;  /* 0x8000003299a57223 */ /* 0x000fe400000100b7 */
[----:B------:R-:W-:Y:S02]  /*5a20*/  FMUL.FTZ R53, R168, R109 ;  /* 0x0000006da8357220 */ /* 0x000fe40000410000 */
[----:B------:R-:W-:-:S02]  /*5a30*/  FFMA.FTZ R182, R163, R180, R182 ;  /* 0x000000b4a3b67223 */ /* 0x000fc400000100b6 */
[C---:B--2---:R-:W-:Y:S02]  /*5a40*/  FFMA.FTZ R49, R191.reuse, R49, R210 ;  /* 0x00000031bf317223 */ /* 0x044fe400000100d2 */
[----:B------:R-:W-:Y:S01]  /*5a50*/  FMUL.FTZ R48, R191, R48 ;  /* 0x00000030bf307220 */ /* 0x000fe20000410000 */
[----:B------:R-:W-:Y:S01]  /*5a60*/  IADD3 R191, R94, 0x80, RZ ;  /* 0x000000805ebf7810 */ /* 0x000fe20007ffe0ff */
[----:B------:R-:W-:Y:S02]  /*5a70*/  FMUL.FTZ R50, R166, R110 ;  /* 0x0000006ea6327220 */ /* 0x000fe40000410000 */
[----:B------:R-:W-:Y:S01]  /*5a80*/  FFMA.FTZ R182, R165, R53, R182 ;  /* 0x00000035a5b67223 */ /* 0x000fe200000100b6 */
[----:B------:R0:W-:Y:S01]  /*5a90*/  @!P5 STS.64 [R117.X8+0x1718], R48 ;  /* 0x001718307500d388 */ /* 0x0001e20000008a00 */
[----:B------:R-:W-:Y:S02]  /*5aa0*/  FFMA.FTZ R167, R157, -R178, R185 ;  /* 0x800000b29da77223 */ /* 0x000fe400000100b9 */
[----:B------:R-:W-:-:S02]  /*5ab0*/  FMUL.FTZ R184, R145, R184 ;  /* 0x000000b891b87220 */ /* 0x000fc40000410000 */
[-C--:B------:R-:W-:Y:S02]  /*5ac0*/  FMUL.FTZ R186, R141, R50.reuse ;  /* 0x000000328dba7220 */ /* 0x080fe40000410000 */
[----:B------:R-:W-:Y:S01]  /*5ad0*/  FFMA.FTZ R182, R167, R50, R182 ;  /* 0x00000032a7b67223 */ /* 0x000fe200000100b6 */
[----:B------:R1:W-:Y:S01]  /*5ae0*/  STS [R202.X4+0x420], R184 ;  /* 0x000420b8ca007388 */ /* 0x0003e20000004800 */
[----:B------:R-:W-:Y:S02]  /*5af0*/  FFMA.FTZ R169, R156, -R169, R193 ;  /* 0x800000a99ca97223 */ /* 0x000fe400000100c1 */
[----:B------:R-:W-:Y:S01]  /*5b00*/  FFMA.FTZ R178, R147, -R52, R203 ;  /* 0x8000003493b27223 */ /* 0x000fe200000100cb */
[----:B------:R2:W-:Y:S01]  /*5b10*/  STS [R77.X4+0x424], R188 ;  /* 0x000424bc4d007388 */ /* 0x0005e20000004800 */
[----:B0-----:R-:W-:Y:S02]  /*5b20*/  FMUL.FTZ R48, R152, R53 ;  /* 0x0000003598307220 */ /* 0x001fe40000410000 */
[----:B------:R-:W-:Y:S01]  /*5b30*/  FMUL.FTZ R49, R164, R111 ;  /* 0x0000006fa4317220 */ /* 0x000fe20000410000 */
[----:B------:R0:W-:Y:S01]  /*5b40*/  STS [R77.X4+0x430], R186 ;  /* 0x000430ba4d007388 */ /* 0x0001e20000004800 */
[----:B------:R-:W-:Y:S01]  /*5b50*/  FMUL.FTZ R52, R160, R113 ;  /* 0x00000071a0347220 */ /* 0x000fe20000410000 */
[----:B-1----:R-:W-:Y:S01]  /*5b60*/  LEA.HI.SX32 R184, R197, R94, 0x1b ;  /* 0x0000005ec5b87211 */ /* 0x002fe200078fdaff */
[----:B------:R-:W-:Y:S01]  /*5b70*/  FMUL.FTZ R50, R162, R112 ;  /* 0x00000070a2327220 */ /* 0x000fe20000410000 */
[----:B------:R1:W-:Y:S01]  /*5b80*/  STS [R77.X4+0x42c], R48 ;  /* 0x00042c304d007388 */ /* 0x0003e20000004800 */
[----:B------:R-:W-:Y:S01]  /*5b90*/  FFMA.FTZ R179, R158, -R51, R205 ;  /* 0x800000339eb37223 */ /* 0x000fe200000100cd */
[----:B--2---:R-:W-:Y:S01]  /*5ba0*/  LEA.HI.SX32 R188, R191, R94, 0x1b ;  /* 0x0000005ebfbc7211 */ /* 0x004fe200078fdaff */
[----:B------:R-:W-:-:S02]  /*5bb0*/  FMUL.FTZ R180, R143, R180 ;  /* 0x000000b48fb47220 */ /* 0x000fc40000410000 */
[-C--:B------:R-:W-:Y:S01]  /*5bc0*/  FFMA.FTZ R51, R169, R49.reuse, R182 ;  /* 0x00000031a9337223 */ /* 0x080fe200000100b6 */
[----:B0-----:R-:W-:Y:S01]  /*5bd0*/  LEA.HI.SX32 R186, R195, R94, 0x1b ;  /* 0x0000005ec3ba7211 */ /* 0x001fe200078fdaff */
[----:B------:R-:W-:Y:S01]  /*5be0*/  FMUL.FTZ R49, R150, R49 ;  /* 0x0000003196317220 */ /* 0x000fe20000410000 */
[----:B------:R0:W-:Y:S01]  /*5bf0*/  STS [R77.X4+0x428], R180 ;  /* 0x000428b44d007388 */ /* 0x0001e20000004800 */
[----:B------:R-:W-:Y:S01]  /*5c00*/  FMUL.FTZ R53, R148, R52 ;  /* 0x0000003494357220 */ /* 0x000fe20000410000 */
[----:B------:R-:W-:Y:S01]  /*5c10*/  LEA.HI.SX32 R182, R199, R94, 0x1b ;  /* 0x0000005ec7b67211 */ /* 0x000fe200078fdaff */
[-C--:B-1----:R-:W-:Y:S01]  /*5c20*/  FMUL.FTZ R48, R139, R50.reuse ;  /* 0x000000328b307220 */ /* 0x082fe20000410000 */
[----:B------:R-:W-:Y:S01]  /*5c30*/  STS [R202.X4+0x434], R49 ;  /* 0x00043431ca007388 */ /* 0x000fe20000004800 */
[----:B------:R-:W-:Y:S02]  /*5c40*/  FFMA.FTZ R51, R178, R50, R51 ;  /* 0x00000032b2337223 */ /* 0x000fe40000010033 */
[----:B------:R-:W-:Y:S01]  /*5c50*/  FMUL.FTZ R196, R135, R196 ;  /* 0x000000c487c47220 */ /* 0x000fe20000410000 */
[----:B------:R1:W-:Y:S01]  /*5c60*/  STS [R202.X4+0x438], R48 ;  /* 0x00043830ca007388 */ /* 0x0003e20000004800 */
[----:B------:R-:W-:-:S02]  /*5c70*/  FMUL.FTZ R50, R144, R187 ;  /* 0x000000bb90327220 */ /* 0x000fc40000410000 */
[----:B0-----:R-:W-:Y:S01]  /*5c80*/  FMUL.FTZ R180, R179, R52 ;  /* 0x00000034b3b47220 */ /* 0x001fe20000410000 */
[----:B------:R0:W-:Y:S01]  /*5c90*/  STS [R202.X4+0x43c], R53 ;  /* 0x00043c35ca007388 */ /* 0x0001e20000004800 */
[----:B------:R-:W-:Y:S02]  /*5ca0*/  FMUL.FTZ R52, R142, R183 ;  /* 0x000000b78e347220 */ /* 0x000fe40000410000 */
[----:B------:R-:W-:Y:S01]  /*5cb0*/  FADD.FTZ R180, R51, R180 ;  /* 0x000000b433b47221 */ /* 0x000fe20000010000 */
[----:B------:R-:W-:Y:S01]  /*5cc0*/  BAR.SYNC.DEFER_BLOCKING 0x0 ;  /* 0x0000000000007b1d */ /* 0x000fe20000010000 */
[----:B------:R-:W-:Y:S01]  /*5cd0*/  IADD3 R51, R94, 0x20, RZ ;  /* 0x000000205e337810 */ /* 0x000fe20007ffe0ff */
[----:B-1----:R-:W-:Y:S02]  /*5ce0*/  FMUL.FTZ R48, R146, R181 ;  /* 0x000000b592307220 */ /* 0x002fe40000410000 */
[----:B------:R-:W-:Y:S01]  /*5cf0*/  FMUL.FTZ R198, R140, R185 ;  /* 0x000000b98cc67220 */ /* 0x000fe20000410000 */
[----:B------:R-:W-:Y:S01]  /*5d00*/  LEA.HI.SX32 R190, R51, R94, 0x1b ;  /* 0x0000005e33be7211 */ /* 0x000fe200078fdaff */
[----:B------:R-:W-:Y:S01]  /*5d10*/  FMUL.FTZ R193, R138, R193 ;  /* 0x000000c18ac17220 */ /* 0x000fe20000410000 */
[----:B------:R-:W-:Y:S01]  /*5d20*/  SHF.L.U64.HI R185, R115, 0x2, R114 ;  /* 0x0000000273b97819 */ /* 0x000fe20000010272 */
[----:B------:R-:W-:-:S02]  /*5d30*/  FMUL.FTZ R49, R136, R203 ;  /* 0x000000cb88317220 */ /* 0x000fc40000410000 */
        /* <DEDUP_REMOVED lines=34> */
.L_x_7299:
[----:B01234-:R-:W-:Y:S05]  /*5f60*/  BSYNC B0 ;  /* 0x0000000000007941 */ /* 0x01ffea0003800000 */
.L_x_7298:
        /* <DEDUP_REMOVED lines=21> */
.L_x_7301:
[----:B0-----:R-:W-:Y:S05]  /*60c0*/  BSYNC B0 ;  /* 0x0000000000007941 */ /* 0x001fea0003800000 */
.L_x_7300:
        /* <DEDUP_REMOVED lines=9> */
.L_x_7303:
[----:B------:R-:W-:Y:S05]  /*6160*/  BSYNC B0 ;  /* 0x0000000000007941 */ /* 0x000fea0003800000 */
.L_x_7302:
[----:B-12---:R1:W2:Y:S01]  /*6170*/  LDS R53, [R194.X4+0x9c0] ;  /* 0x0009c000c2357984 */ /* 0x0062a20000004800 */
[----:B------:R-:W-:Y:S01]  /*6180*/  BSSY B0, `(.L_x_7304) ;  /* 0x0000008000007945 */ /* 0x000fe20003800000 */
[----:B------:R-:W-:Y:S05]  /*6190*/  @!P1 BRA `(.L_x_7305) ;  /* 0x0000006000009947 */ /* 0x000fea0003800000 */
[----:B------:R-:W-:-:S04]  /*61a0*/  IMAD.WIDE.U32 R50, R193, c[0x0][0x2b0], R24 ;  /* 0x0000ac00c1327a25 */ /* 0x000fc800078e0018 */
[----:B------:R-:W-:Y:S01]  /*61b0*/  IMAD.WIDE.U32 R48, R193, c[0x0][0x2d0], R38 ;  /* 0x0000b400c1307a25 */ /* 0x000fe200078e0026 */
[----:B------:R-:W-:-:S04]  /*61c0*/  IADD3 R51, R55, R51, RZ ;  /* 0x0000003337337210 */ /* 0x000fc80007ffe0ff */
[----:B------:R-:W-:Y:S01]  /*61d0*/  IADD3 R49, R183, R49, RZ ;  /* 0x00000031b7317210 */ /* 0x000fe20007ffe0ff */
[----:B------:R3:W-:Y:S04]  /*61e0*/  RED.E.ADD.F32.FTZ.RN.STRONG.GPU [R50.64], R201 ;  /* 0x000000c93200798e */ /* 0x0007e8000c10e784 */
[----:B--2---:R3:W-:Y:S02]  /*61f0*/  RED.E.ADD.F32.FTZ.RN.STRONG.GPU [R48.64], R53 ;  /* 0x000000353000798e */ /* 0x0047e4000c10e784 */
.L_x_7305:
[----:B------:R-:W-:Y:S05]  /*6200*/  BSYNC B0 ;  /* 0x0000000000007941 */ /* 0x000fea0003800000 */
.L_x_7304:
        /* <DEDUP_REMOVED lines=9> */
.L_x_7307:
[----:B------:R-:W-:Y:S05]  /*62a0*/  BSYNC B0 ;  /* 0x0000000000007941 */ /* 0x000fea0003800000 */
.L_x_7306:
[----:B---34-:R3:W4:Y:S01]  /*62b0*/  LDS R53, [R186.X4+0xac0] ;  /* 0x000ac000ba357984 */ /* 0x0187220000004800 */
        /* <DEDUP_REMOVED lines=8> */
.L_x_7309:
[----:B------:R-:W-:Y:S05]  /*6340*/  BSYNC B0 ;  /* 0x0000000000007941 */ /* 0x000fea0003800000 */
.L_x_7308:
        /* <DEDUP_REMOVED lines=9> */
.L_x_7311:
[----:B------:R-:W-:Y:S05]  /*63e0*/  BSYNC B0 ;  /* 0x0000000000007941 */ /* 0x000fea0003800000 */
.L_x_7310:
        /* <DEDUP_REMOVED lines=9> */
.L_x_7313:
[----:B------:R-:W-:Y:S05]  /*6480*/  BSYNC B0 ;  /* 0x0000000000007941 */ /* 0x000fea0003800000 */
.L_x_7312:
[----:B0---4-:R-:W0:Y:S01]  /*6490*/  SHFL.DOWN P0, R53, R180, 0x1, 0x1f ;  /* 0x08201f00b4357f89 */ /* 0x011e220000000000 */
        /* <DEDUP_REMOVED lines=8> */
[C---:B------:R-:W-:Y:S02]  /*6520*/  FMUL.FTZ R160, R137.reuse, R160 ;  /* 0x000000a089a07220 */ /* 0x040fe40000410000 */
[C---:B------:R-:W-:Y:S02]  /*6530*/  FMUL.FTZ R164, R137.reuse, R164 ;  /* 0x000000a489a47220 */ /* 0x040fe40000410000 */
[----:B------:R-:W-:-:S02]  /*6540*/  FMUL.FTZ R168, R137, R168 ;  /* 0x000000a889a87220 */ /* 0x000fc40000410000 */
[----:B------:R-:W-:Y:S02]  /*6550*/  FMUL.FTZ R172, R137, R172 ;  /* 0x000000ac89ac7220 */ /* 0x000fe40000410000 */
[----:B------:R-:W-:Y:S02]  /*6560*/  FMUL.FTZ R162, R147, R162 ;  /* 0x000000a293a27220 */ /* 0x000fe40000410000 */
[----:B------:R-:W-:Y:S02]  /*6570*/  FMUL.FTZ R160, R179, R160 ;  /* 0x000000a0b3a07220 */ /* 0x000fe40000410000 */
[----:B0-----:R-:W-:Y:S02]  /*6580*/  @P0 FADD R53, R180, R53 ;  /* 0x00000035b4350221 */ /* 0x001fe40000000000 */
[----:B------:R-:W-:Y:S02]  /*6590*/  FMUL.FTZ R164, R169, R164 ;  /* 0x000000a4a9a47220 */ /* 0x000fe40000410000 */
[----:B------:R-:W-:Y:S01]  /*65a0*/  FMUL.FTZ R168, R165, R168 ;  /* 0x000000a8a5a87220 */ /* 0x000fe20000410000 */
[----:B------:R-:W0:Y:S01]  /*65b0*/  SHFL.DOWN P0, R48, R53, 0x2, 0x1f ;  /* 0x08401f0035307f89 */ /* 0x000e220000000000 */
        /* <DEDUP_REMOVED lines=12> */
[----:B0-----:R-:W-:-:S02]  /*6680*/  @P0 FADD R48, R53, R48 ;  /* 0x0000003035300221 */ /* 0x001fc40000000000 */
[----:B------:R-:W-:Y:S02]  /*6690*/  FADD.FTZ R123, R164, R123 ;  /* 0x0000007ba47b7221 */ /* 0x000fe40000010000 */
[----:B------:R-:W-:Y:S01]  /*66a0*/  FFMA.FTZ R130, R153, R109, R130 ;  /* 0x0000006d99827223 */ /* 0x000fe20000010082 */
[----:B------:R-:W0:Y:S01]  /*66b0*/  SHFL.DOWN P0, R55, R48, 0x4, 0x1f ;  /* 0x08801f0030377f89 */ /* 0x000e220000000000 */
[----:B------:R-:W-:Y:S02]  /*66c0*/  FADD.FTZ R121, R168, R121 ;  /* 0x00000079a8797221 */ /* 0x000fe40000010000 */
[----:B------:R-:W-:Y:S02]  /*66d0*/  FADD.FTZ R118, R149, R118 ;  /* 0x0000007695767221 */ /* 0x000fe40000010000 */
[----:B0-----:R-:W-:Y:S02]  /*66e0*/  @P0 FADD R55, R48, R55 ;  /* 0x0000003730370221 */ /* 0x001fe40000000000 */
[----:B------:R-:W-:-:S02]  /*66f0*/  FMUL.FTZ R48, R137, R166 ;  /* 0x000000a689307220 */ /* 0x000fc40000410000 */
[----:B------:R-:W-:Y:S01]  /*6700*/  FMUL.FTZ R166, R157, R166 ;  /* 0x000000a69da67220 */ /* 0x000fe20000410000 */
[----:B------:R-:W0:Y:S01]  /*6710*/  SHFL.DOWN P0, R50, R55, 0x8, 0x1f ;  /* 0x09001f0037327f89 */ /* 0x000e220000000000 */
[----:B------:R-:W-:Y:S02]  /*6720*/  FMUL.FTZ R48, R167, R48 ;  /* 0x00000030a7307220 */ /* 0x000fe40000410000 */
[----:B------:R-:W-:Y:S02]  /*6730*/  FFMA.FTZ R129, R166, R110, R129 ;  /* 0x0000006ea6817223 */ /* 0x000fe40000010081 */
[----:B------:R-:W-:Y:S02]  /*6740*/  FFMA.FTZ R141, R141, R166, R48 ;  /* 0x000000a68d8d7223 */ /* 0x000fe40000010030 */
[-C--:B------:R-:W-:Y:S02]  /*6750*/  FMUL.FTZ R48, R137, R174.reuse ;  /* 0x000000ae89307220 */ /* 0x080fe40000410000 */
[----:B------:R-:W-:-:S02]  /*6760*/  FMUL.FTZ R174, R151, R174 ;  /* 0x000000ae97ae7220 */ /* 0x000fc40000410000 */
[----:B------:R-:W-:Y:S02]  /*6770*/  FMUL.FTZ R48, R159, R48 ;  /* 0x000000309f307220 */ /* 0x000fe40000410000 */
[----:B------:R-:W-:Y:S02]  /*6780*/  FADD.FTZ R122, R141, R122 ;  /* 0x0000007a8d7a7221 */ /* 0x000fe40000010000 */
[----:B------:R-:W-:Y:S02]  /*6790*/  FFMA.FTZ R48, R145, R174, R48 ;  /* 0x000000ae91307223 */ /* 0x000fe40000010030 */
[----:B------:R-:W-:Y:S02]  /*67a0*/  FFMA.FTZ R133, R174, R106, R133 ;  /* 0x0000006aae857223 */ /* 0x000fe40000010085 */
[----:B------:R-:W-:Y:S02]  /*67b0*/  FADD.FTZ R119, R48, R119 ;  /* 0x0000007730777221 */ /* 0x000fe40000010000 */
[----:B0-----:R-:W-:Y:S01]  /*67c0*/  @P0 FADD R50, R55, R50 ;  /* 0x0000003237320221 */ /* 0x001fe20000000000 */
[----:B------:R-:W-:-:S04]  /*67d0*/  ISETP.NE.AND P0, PT, R85, RZ, PT ;  /* 0x000000ff5500720c */ /* 0x000fc80003f05270 */
[----:B------:R-:W0:Y:S02]  /*67e0*/  SHFL.DOWN P1, R181, R50, 0x10, 0x1f ;  /* 0x0a001f0032b57f89 */ /* 0x000e240000020000 */
[----:B0-----:R-:W-:Y:S02]  /*67f0*/  @P1 FADD R181, R50, R181 ;  /* 0x000000b532b51221 */ /* 0x001fe40000000000 */
[-C--:B------:R-:W-:Y:S02]  /*6800*/  FMUL.FTZ R50, R155, R170.reuse ;  /* 0x000000aa9b327220 */ /* 0x080fe40000410000 */
[----:B------:R-:W-:-:S03]  /*6810*/  FMUL.FTZ R170, R137, R170 ;  /* 0x000000aa89aa7220 */ /* 0x000fc60000410000 */
[----:B------:R0:W-:Y:S01]  /*6820*/  @!P0 STS [0xc64], R181 ;  /* 0x000c64b5ff008388 */ /* 0x0001e20000000800 */
[----:B------:R-:W-:Y:S02]  /*6830*/  FFMA.FTZ R131, R50, R108, R131 ;  /* 0x0000006c32837223 */ /* 0x000fe40000010083 */
[----:B------:R-:W-:-:S04]  /*6840*/  FMUL.FTZ R170, R163, R170 ;  /* 0x000000aaa3aa7220 */ /* 0x000fc80000410000 */
[----:B------:R-:W-:-:S04]  /*6850*/  FFMA.FTZ R143, R143, R50, R170 ;  /* 0x000000328f8f7223 */ /* 0x000fc800000100aa */
        /* <DEDUP_REMOVED lines=8> */
.L_x_7315:
[----:B0-----:R-:W-:Y:S05]  /*68e0*/  BSYNC B0 ;  /* 0x0000000000007941 */ /* 0x001fea0003800000 */
.L_x_7314:
[----:B------:R-:W-:Y:S02]  /*68f0*/  IADD3 R117, R117, 0x1, RZ ;  /* 0x0000000175757810 */ /* 0x000fe40007ffe0ff */
[----:B------:R-:W-:Y:S02]  /*6900*/  IADD3 R115, P1, R115, 0x1, RZ ;  /* 0x0000000173737810 */ /* 0x000fe40007f3e0ff */
[----:B------:R-:W-:Y:S02]  /*6910*/  ISETP.GE.AND P0, PT, R117, c[0x0][0x16c], PT ;  /* 0x00005b0075007a0c */ /* 0x000fe40003f06270 */
[----:B------:R-:W-:-:S11]  /*6920*/  IADD3.X R114, RZ, R114, RZ, P1, !PT ;  /* 0x00000072ff727210 */ /* 0x000fd60000ffe4ff */
[----:B------:R-:W-:Y:S01]  /*6930*/  @P0 CALL.REL.NOINC `(.L_x_7295) ;  /* 0x0000001000000944 */ /* 0x000fe20003c00000 */
[----:B------:R-:W-:Y:S05]  /*6940*/  BRA `(.L_x_7316) ;  /* 0xffffdaa000007947 */ /* 0x000fea000383ffff */
.L_x_7295:
        /* <DEDUP_REMOVED lines=30> */
[----:B------:R-:W-:Y:S01]  /*6b30*/  F2FP.PACK_AB R126, R126, R127 ;  /* 0x0000007f7e7e723e */ /* 0x000fe200000000ff */
        /* <DEDUP_REMOVED lines=20> */
[--C-:B------:R-:W-:Y:S01]  /*6c80*/  FADD.FTZ R18, R17, R102.reuse ;  /* 0x0000006611127221 */ /* 0x100fe20000010000 */
[----:B---3--:R-:W-:Y:S02]  /*6c90*/  HADD2.F32 R17, -RZ, R5.H0_H0 ;  /* 0x20000005ff117230 */ /* 0x008fe40000004100 */
[----:B------:R-:W2:Y:S03]  /*6ca0*/  LDS.U16 R5, [R64+0xc] ;  /* 0x00000c0040057984 */ /* 0x000ea60000000400 */
[----:B------:R-:W-:-:S06]  /*6cb0*/  FADD.FTZ R19, R17, R102 ;  /* 0x0000006611137221 */ /* 0x000fcc0000010000 */
[----:B------:R-:W-:Y:S01]  /*6cc0*/  @!P0 FMUL.FTZ R17, R16, -1.4426950216293334961 ;  /* 0xbfb8aa3b10118820 */ /* 0x000fe20000410000 */
[----:B----4-:R-:W-:Y:S01]  /*6cd0*/  HADD2.F32 R21, -RZ, R6.H0_H0 ;  /* 0x20000006ff157230 */ /* 0x010fe20000004100 */
[----:B------:R-:W3:Y:S04]  /*6ce0*/  LDS.U16 R16, [R64+0xe] ;  /* 0x00000e0040107984 */ /* 0x000ee80000000400 */
[----:B------:R-:W4:Y:S01]  /*6cf0*/  @!P0 MUFU.EX2 R17, R17 ;  /* 0x0000001100118308 */ /* 0x000f220000000800 */
[----:B------:R-:W-:Y:S01]  /*6d00*/  BAR.SYNC.DEFER_BLOCKING 0x0 ;  /* 0x0000000000007b1d */ /* 0x000fe20000010000 */
[----:B------:R-:W-:Y:S01]  /*6d10*/  FSETP.GTU.FTZ.AND P4, PT, R19, 20, PT ;  /* 0x41a000001300780b */ /* 0x000fe20003f9c000 */
[----:B------:R-:W-:Y:S01]  /*6d20*/  FADD.FTZ R21, R21, R102 ;  /* 0x0000006615157221 */ /* 0x000fe20000010000 */
[----:B------:R-:W-:Y:S01]  /*6d30*/  FSETP.GTU.FTZ.AND P5, PT, R18, 20, PT ;  /* 0x41a000001200780b */ /* 0x000fe20003fbc000 */
[----:B-----5:R-:W-:-:S03]  /*6d40*/  HADD2.F32 R7, -RZ, R7.H0_H0 ;  /* 0x20000007ff077230 */ /* 0x020fc60000004100 */
[----:B------:R-:W-:Y:S02]  /*6d50*/  FSETP.GTU.FTZ.AND P3, PT, R21, 20, PT ;  /* 0x41a000001500780b */ /* 0x000fe40003f7c000 */
[----:B------:R-:W-:Y:S02]  /*6d60*/  FADD.FTZ R20, R7, R102 ;  /* 0x0000006607147221 */ /* 0x000fe40000010000 */
[----:B----4-:R-:W-:Y:S01]  /*6d70*/  @!P0 FADD.FTZ R6, R17, 1 ;  /* 0x3f80000011068421 */ /* 0x010fe20000010000 */
[----:B0-----:R-:W-:-:S05]  /*6d80*/  HADD2.F32 R7, -RZ, R4.H0_H0 ;  /* 0x20000004ff077230 */ /* 0x001fca0000004100 */
[----:B------:R-:W0:Y:S01]  /*6d90*/  @!P0 MUFU.RCP R6, R6 ;  /* 0x0000000600068308 */ /* 0x000e220000001000 */
[----:B------:R-:W-:Y:S02]  /*6da0*/  @!P4 FMUL.FTZ R19, R19, -1.4426950216293334961 ;  /* 0xbfb8aa3b1313c820 */ /* 0x000fe40000410000 */
[----:B------:R-:W-:Y:S01]  /*6db0*/  FADD.FTZ R22, R7, R102 ;  /* 0x0000006607167221 */ /* 0x000fe20000010000 */
[----:B--2---:R-:W-:Y:S01]  /*6dc0*/  HADD2.F32 R5, -RZ, R5.H0_H0 ;  /* 0x20000005ff057230 */ /* 0x004fe20000004100 */
[----:B------:R-:W-:Y:S01]  /*6dd0*/  @!P5 FMUL.FTZ R18, R18, -1.4426950216293334961 ;  /* 0xbfb8aa3b1212d820 */ /* 0x000fe20000410000 */
[----:B------:R-:W-:Y:S02]  /*6de0*/  FSETP.GTU.FTZ.AND P2, PT, R20, 20, PT ;  /* 0x41a000001400780b */ /* 0x000fe40003f5c000 */
[----:B------:R-:W2:Y:S01]  /*6df0*/  @!P4 MUFU.EX2 R19, R19 ;  /* 0x000000130013c308 */ /* 0x000ea20000000800 */
[----:B------:R-:W-:Y:S01]  /*6e00*/  FSETP.GTU.FTZ.AND P1, PT, R22, 20, PT ;  /* 0x41a000001600780b */ /* 0x000fe20003f3c000 */
[----:B------:R-:W-:-:S02]  /*6e10*/  @!P3 FMUL.FTZ R4, R21, -1.4426950216293334961 ;  /* 0xbfb8aa3b1504b820 */ /* 0x000fc40000410000 */
[----:B------:R-:W-:-:S04]  /*6e20*/  FADD.FTZ R21, R5, R102 ;  /* 0x0000006605157221 */ /* 0x000fc80000010000 */
[----:B------:R-:W4:Y:S01]  /*6e30*/  @!P5 MUFU.EX2 R18, R18 ;  /* 0x000000120012d308 */ /* 0x000f220000000800 */
[----:B0-----:R-:W-:Y:S01]  /*6e40*/  @!P0 FMUL.FTZ R119, R119, R6 ;  /* 0x0000000677778220 */ /* 0x001fe20000410000 */
[----:B------:R-:W-:Y:S01]  /*6e50*/  FSETP.GTU.FTZ.AND P0, PT, R21, 20, PT ;  /* 0x41a000001500780b */ /* 0x000fe20003f1c000 */
[----:B------:R-:W-:Y:S01]  /*6e60*/  @!P2 FMUL.FTZ R5, R20, -1.4426950216293334961 ;  /* 0xbfb8aa3b1405a820 */ /* 0x000fe20000410000 */
[----:B------:R0:W-:Y:S01]  /*6e70*/  STS.U16 [R64+0x2], R32 ;  /* 0x0000022040007388 */ /* 0x0001e20000000400 */
[----:B------:R-:W-:Y:S01]  /*6e80*/  PRMT R20, R130, 0x7632, R20 ;  /* 0x0000763282147816 */ /* 0x000fe20000000014 */
[----:B------:R-:W-:Y:S01]  /*6e90*/  @!P1 FMUL.FTZ R6, R22, -1.4426950216293334961 ;  /* 0xbfb8aa3b16069820 */ /* 0x000fe20000410000 */
[----:B------:R-:W-:Y:S01]  /*6ea0*/  PRMT R22, R128, 0x7632, R22 ;  /* 0x0000763280167816 */ /* 0x000fe20000000016 */
[----:B--2---:R-:W-:Y:S01]  /*6eb0*/  @!P4 FADD.FTZ R19, R19, 1 ;  /* 0x3f8000001313c421 */ /* 0x004fe20000010000 */
[----:B---3--:R-:W-:Y:S01]  /*6ec0*/  HADD2.F32 R7, -RZ, R16.H0_H0 ;  /* 0x20000010ff077230 */ /* 0x008fe20000004100 */
[----:B0-----:R-:W-:Y:S01]  /*6ed0*/  PRMT R32, R126, 0x7632, R32 ;  /* 0x000076327e207816 */ /* 0x001fe20000000020 */
[----:B------:R-:W-:Y:S01]  /*6ee0*/  STS.U16 [R64], R132 ;  /* 0x0000008440007388 */ /* 0x000fe20000000400 */
[----:B----4-:R-:W-:Y:S01]  /*6ef0*/  @!P5 FADD.FTZ R18, R18, 1 ;  /* 0x3f8000001212d421 */ /* 0x010fe20000010000 */
[----:B------:R0:W-:Y:S02]  /*6f00*/  @!P4 MUFU.RCP R37, R19 ;  /* 0x000000130025c308 */ /* 0x0001e40000001000 */
[----:B------:R-:W-:Y:S01]  /*6f10*/  @!P0 FMUL.FTZ R16, R21, -1.4426950216293334961 ;  /* 0xbfb8aa3b15108820 */ /* 0x000fe20000410000 */
[----:B------:R-:W-:Y:S04]  /*6f20*/  STS.U16 [R64+0x4], R130 ;  /* 0x0000048240007388 */ /* 0x000fe80000000400 */
[----:B------:R-:W-:Y:S04]  /*6f30*/  STS.U16 [R64+0x6], R20 ;  /* 0x0000061440007388 */ /* 0x000fe80000000400 */
[----:B------:R-:W-:Y:S01]  /*6f40*/  STS.U16 [R64+0x8], R128 ;  /* 0x0000088040007388 */ /* 0x000fe20000000400 */
[----:B------:R2:W3:Y:S03]  /*6f50*/  @!P5 MUFU.RCP R17, R18 ;  /* 0x000000120011d308 */ /* 0x0004e60000001000 */
        /* <DEDUP_REMOVED lines=13> */
[----:B------:R-:W-:Y:S01]  /*7030*/  BAR.SYNC.DEFER_BLOCKING 0x0 ;  /* 0x0000000000007b1d */ /* 0x000fe20000010000 */
[----:B--2---:R-:W-:-:S02]  /*7040*/  FADD.FTZ R18, R7, R102 ;  /* 0x0000006607127221 */ /* 0x004fc40000010000 */
[----:B---3--:R-:W-:-:S03]  /*7050*/  @!P5 FMUL.FTZ R118, R118, R17 ;  /* 0x000000117676d220 */ /* 0x008fc60000410000 */
[C---:B------:R-:W-:Y:S01]  /*7060*/  FSETP.GTU.FTZ.AND P5, PT, R18.reuse, 20, PT ;  /* 0x41a000001200780b */ /* 0x040fe20003fbc000 */
[----:B------:R-:W0:Y:S08]  /*7070*/  @!P3 MUFU.EX2 R4, R4 ;  /* 0x000000040004b308 */ /* 0x000e300000000800 */
[----:B------:R2:W-:Y:S01]  /*7080*/  @!P1 MUFU.EX2 R7, R6 ;  /* 0x0000000600079308 */ /* 0x0005e20000000800 */
[----:B------:R-:W3:Y:S07]  /*7090*/  LDS R35, [0x210] ;  /* 0x00021000ff237984 */ /* 0x000eee0000000800 */
[----:B------:R-:W5:Y:S01]  /*70a0*/  @!P2 MUFU.EX2 R5, R5 ;  /* 0x000000050005a308 */ /* 0x000f620000000800 */
[----:B--2---:R-:W-:-:S07]  /*70b0*/  @!P5 FMUL.FTZ R6, R18, -1.4426950216293334961 ;  /* 0xbfb8aa3b1206d820 */ /* 0x004fce0000410000 */
[----:B------:R5:W2:Y:S01]  /*70c0*/  @!P5 MUFU.EX2 R17, R6 ;  /* 0x000000060011d308 */ /* 0x000aa20000000800 */
[----:B0-----:R-:W-:Y:S02]  /*70d0*/  @!P3 FADD.FTZ R4, R4, 1 ;  /* 0x3f8000000404b421 */ /* 0x001fe40000010000 */
[----:B----4-:R-:W-:-:S05]  /*70e0*/  IMAD R22, R177, c[0x0][0x2d8], RZ ;  /* 0x0000b600b1167a24 */ /* 0x010fca00078e02ff */
[----:B------:R-:W0:Y:S01]  /*70f0*/  @!P0 MUFU.EX2 R16, R16 ;  /* 0x0000001000108308 */ /* 0x000e220000000800 */
[----:B-----5:R-:W-:Y:S02]  /*7100*/  @!P2 FADD.FTZ R6, R5, 1 ;  /* 0x3f8000000506a421 */ /* 0x020fe40000010000 */
[----:B------:R-:W-:-:S05]  /*7110*/  IMAD R43, R101, c[0x0][0x2dc], R22 ;  /* 0x0000b700652b7a24 */ /* 0x000fca00078e0216 */
[----:B------:R4:W-:Y:S01]  /*7120*/  @!P3 MUFU.RCP R18, R4 ;  /* 0x000000040012b308 */ /* 0x0009e20000001000 */
[----:B--2---:R-:W-:Y:S02]  /*7130*/  @!P5 FADD.FTZ R17, R17, 1 ;  /* 0x3f8000001111d421 */ /* 0x004fe40000010000 */
[----:B----4-:R-:W-:-:S05]  /*7140*/  IMAD.WIDE.U32 R4, R101, c[0x0][0x2d8], RZ ;  /* 0x0000b60065047a25 */ /* 0x010fca00078e00ff */
[----:B------:R-:W-:Y:S01]  /*7150*/  @!P2 MUFU.RCP R39, R6 ;  /* 0x000000060027a308 */ /* 0x000fe20000001000 */
[----:B------:R-:W-:Y:S02]  /*7160*/  IMAD.IADD R5, R5, 0x1, R43 ;  /* 0x0000000105057824 */ /* 0x000fe400078e022b */
[----:B------:R-:W-:Y:S02]  /*7170*/  @!P1 FADD.FTZ R7, R7, 1 ;  /* 0x3f80000007079421 */ /* 0x000fe40000010000 */
[----:B------:R-:W-:-:S03]  /*7180*/  IMAD R22, R104, c[0x0][0x2e0], RZ ;  /* 0x0000b80068167a24 */ /* 0x000fc600078e02ff */
[----:B------:R-:W2:Y:S01]  /*7190*/  @!P5 MUFU.RCP R6, R17 ;  /* 0x000000110006d308 */ /* 0x000ea20000001000 */
[----:B------:R-:W-:-:S04]  /*71a0*/  IMAD.WIDE.U32 R4, R105, c[0x0][0x2e0], R4 ;  /* 0x0000b80069047a25 */ /* 0x000fc800078e0004 */
[----:B0-----:R-:W-:Y:S02]  /*71b0*/  @!P0 FADD.FTZ R16, R16, 1 ;  /* 0x3f80000010108421 */ /* 0x001fe40000010000 */
[----:B------:R-:W-:Y:S01]  /*71c0*/  @!P4 FMUL.FTZ R120, R120, R37 ;  /* 0x000000257878c220 */ /* 0x000fe20000410000 */
[----:B------:R0:W4:Y:S01]  /*71d0*/  @!P1 MUFU.RCP R20, R7 ;  /* 0x0000000700149308 */ /* 0x0001220000001000 */
[----:B------:R-:W-:Y:S01]  /*71e0*/  IADD3 R4, P4, R56, R4, RZ ;  /* 0x0000000438047210 */ /* 0x000fe20007f9e0ff */
[----:B0-----:R-:W-:-:S06]  /*71f0*/  IMAD R7, R105, c[0x0][0x2e4], R22 ;  /* 0x0000b90069077a24 */ /* 0x001fcc00078e0216 */
[----:B------:R0:W5:Y:S01]  /*7200*/  @!P0 MUFU.RCP R41, R16 ;  /* 0x0000001000298308 */ /* 0x0001620000001000 */
[----:B------:R-:W-:Y:S02]  /*7210*/  IADD3.X R5, R0, R7, R5, P4, !PT ;  /* 0x0000000700057210 */ /* 0x000fe400027fe405 */
[C---:B---3--:R-:W-:Y:S01]  /*7220*/  ISETP.GE.AND P4, PT, R8.reuse, R35, PT ;  /* 0x000000230800720c */ /* 0x048fe20003f86270 */
[----:B--2---:R-:W-:Y:S01]  /*7230*/  @!P5 FMUL.FTZ R125, R125, R6 ;  /* 0x000000067d7dd220 */ /* 0x004fe20000410000 */
[----:B------:R-:W-:-:S04]  /*7240*/  LEA R17, P5, R8, c[0x0][0x330], 0x1 ;  /* 0x0000cc0008117a11 */ /* 0x000fc800078a08ff */
[----:B------:R-:W-:Y:S02]  /*7250*/  LEA.HI.X R6, R8, c[0x0][0x334], R9, 0x1, P5 ;  /* 0x0000cd0008067a11 */ /* 0x000fe400028f0c09 */
[----:B0-----:R-:W-:Y:S01]  /*7260*/  LEA R16, P5, R4, R17, 0x1 ;  /* 0x0000001104107211 */ /* 0x001fe200078a08ff */
[----:B------:R-:W-:Y:S01]  /*7270*/  @!P3 FMUL.FTZ R121, R121, R18 ;  /* 0x000000127979b220 */ /* 0x000fe20000410000 */
[----:B------:R-:W-:Y:S01]  /*7280*/  ISETP.GE.AND P3, PT, R86, R35, PT ;  /* 0x000000235600720c */ /* 0x000fe20003f66270 */
[----:B------:R-:W-:Y:S01]  /*7290*/  @!P2 FMUL.FTZ R122, R122, R39 ;  /* 0x000000277a7aa220 */ /* 0x000fe20000410000 */
[-C--:B------:R-:W-:Y:S01]  /*72a0*/  ISETP.GE.AND P2, PT, R84, R35.reuse, PT ;  /* 0x000000235400720c */ /* 0x080fe20003f46270 */
[----:B----4-:R-:W-:Y:S01]  /*72b0*/  @!P1 FMUL.FTZ R123, R123, R20 ;  /* 0x000000147b7b9220 */ /* 0x010fe20000410000 */
[----:B------:R-:W-:Y:S01]  /*72c0*/  ISETP.GE.AND P1, PT, R82, R35, PT ;  /* 0x000000235200720c */ /* 0x000fe20003f26270 */
[----:B-----5:R-:W-:Y:S01]  /*72d0*/  @!P0 FMUL.FTZ R124, R124, R41 ;  /* 0x000000297c7c8220 */ /* 0x020fe20000410000 */
        /* <DEDUP_REMOVED lines=14> */
.L_x_7318:
[----:B------:R-:W-:Y:S05]  /*73c0*/  BSYNC B0 ;  /* 0x0000000000007941 */ /* 0x000fea0003800000 */
.L_x_7317:
        /* <DEDUP_REMOVED lines=64> */
.L_x_7320:
[----:B------:R-:W-:Y:S05]  /*77d0*/  BSYNC B0 ;  /* 0x0000000000007941 */ /* 0x000fea0003800000 */
.L_x_7319:
[----:B------:R-:W-:Y:S01]  /*77e0*/  MOV R2, R4 ;  /* 0x0000000400027202 */ /* 0x000fe20000000f00 */
[----:B0-----:R-:W-:Y:S01]  /*77f0*/  IMAD R6, R104, c[0x0][0x300], RZ ;  /* 0x0000c00068067a24 */ /* 0x001fe200078e02ff */
[----:B------:R-:W-:Y:S02]  /*7800*/  MOV R3, R27 ;  /* 0x0000001b00037202 */ /* 0x000fe40000000f00 */
[----:B------:R-:W-:Y:S01]  /*7810*/  IADD3 R4, P0, R65, -0x1c0, RZ ;  /* 0xfffffe4041047810 */ /* 0x000fe20007f1e0ff */
[C---:B------:R-:W-:Y:S01]  /*7820*/  IMAD R7, R105.reuse, c[0x0][0x304], R6 ;  /* 0x0000c10069077a24 */ /* 0x040fe200078e0206 */
[----:B------:R-:W-:Y:S01]  /*7830*/  ISETP.GE.AND P6, PT, R76, R25, PT ;  /* 0x000000194c00720c */ /* 0x000fe20003fc6270 */
[----:B------:R-:W-:Y:S01]  /*7840*/  IMAD.WIDE.U32 R2, R105, c[0x0][0x300], R2 ;  /* 0x0000c00069027a25 */ /* 0x000fe200078e0002 */
[----:B------:R-:W-:Y:S02]  /*7850*/  IADD3.X R5, R66, -0x1, RZ, P0, !PT ;  /* 0xffffffff42057810 */ /* 0x000fe400007fe4ff */
[----:B------:R-:W-:-:S02]  /*7860*/  IADD3 R4, P1, R4, c[0x0][0x340], RZ ;  /* 0x0000d00004047a10 */ /* 0x000fc40007f3e0ff */
        /* <DEDUP_REMOVED lines=10> */
[-C--:B------:R-:W-:Y:S02]  /*7910*/  ISETP.GE.AND P4, PT, R80, R25.reuse, PT ;  /* 0x000000195000720c */ /* 0x080fe40003f86270 */
[----:B------:R-:W-:Y:S01]  /*7920*/  ISETP.GE.AND P5, PT, R78, R25, PT ;  /* 0x000000194e00720c */ /* 0x000fe20003fa6270 */
[----:B------:R0:W-:Y:S01]  /*7930*/  @!P0 STG.E.U16 [R2.64], R73 ;  /* 0x0000004902008986 */ /* 0x0001e2000c101504 */
[----:B------:R-:W-:-:S02]  /*7940*/  ISETP.GT.AND P0, PT, R173, 0x1, PT ;  /* 0x00000001ad00780c */ /* 0x000fc40003f04270 */
        /* <DEDUP_REMOVED lines=18> */
.L_x_7273:
        /* <DEDUP_REMOVED lines=24> */
.L_x_7323:
[----:B0-----:R-:W-:Y:S05]  /*7bf0*/  BSYNC B0 ;  /* 0x0000000000007941 */ /* 0x001fea0003800000 */
.L_x_7322:
        /* <DEDUP_REMOVED lines=21> */
[----:B------:R-:W-:Y:S01]  /*7d50*/  IMAD.MOV.U32 R9, RZ, RZ, RZ ;  /* 0x000000ffff097224 */ /* 0x000fe200078e00ff */
[----:B------:R-:W-:Y:S05]  /*7d60*/  BRA `(.L_x_7326) ;  /* 0x0000001000007947 */ /* 0x000fea0003800000 */
.L_x_7325:
[----:B------:R-:W2:Y:S02]  /*7d70*/  S2R R9, SR_TID.X ;  /* 0x0000000000097919 */ /* 0x000ea40000002100 */
.L_x_7326:
[----:B0-----:R-:W-:Y:S05]  /*7d80*/  BSYNC B0 ;  /* 0x0000000000007941 */ /* 0x001fea0003800000 */
.L_x_7324:
[----:B--2---:R-:W-:-:S13]  /*7d90*/  ISETP.GE.AND P0, PT, R9, c[0x0][0x16c], PT ;  /* 0x00005b0009007a0c */ /* 0x004fda0003f06270 */
[----:B------:R-:W-:Y:S05]  /*7da0*/  @P0 EXIT ;  /* 0x000000000000094d */ /* 0x000fea0003800000 */
[----:B------:R-:W-:Y:S02]  /*7db0*/  IMAD R104, R104, c[0x0][0x288], RZ ;  /* 0x0000a20068687a24 */ /* 0x000fe400078e02ff */
[----:B------:R-:W-:-:S04]  /*7dc0*/  IMAD.WIDE.U32 R2, R105, c[0x0][0x288], RZ ;  /* 0x0000a20069027a25 */ /* 0x000fc800078e00ff */
[----:B------:R-:W-:-:S05]  /*7dd0*/  IMAD R13, R105, c[0x0][0x28c], R104 ;  /* 0x0000a300690d7a24 */ /* 0x000fca00078e0268 */
[----:B------:R-:W-:Y:S02]  /*7de0*/  IADD3 R13, R3, R13, RZ ;  /* 0x0000000d030d7210 */ /* 0x000fe40007ffe0ff */
.L_x_7327:
[----:B0-----:R0:W2:Y:S01]  /*7df0*/  LDS R11, [R9.X4+0x1f18] ;  /* 0x001f1800090b7984 */ /* 0x0010a20000004800 */
        /* <DEDUP_REMOVED lines=12> */
[----:B--2---:R0:W-:Y:S10]  /*7ec0*/  RED.E.ADD.F32.FTZ.RN.STRONG.GPU [R6.64], R11 ;  /* 0x0000000b0600798e */ /* 0x0041f4000c10e784 */
[----:B------:R-:W-:Y:S05]  /*7ed0*/  @!P0 BRA `(.L_x_7327) ;  /* 0xffffff1000008947 */ /* 0x000fea000383ffff */
[----:B------:R-:W-:Y:S05]  /*7ee0*/  EXIT ;  /* 0x000000000000794d */ /* 0x000fea0003800000 */
.L_x_7328:
        /* <DEDUP_REMOVED lines=9> */
.L_x_9115:


//--------------------- .text._Z25selective_scan_bwd_kernelI32Selective_Scan_bwd_kernel_traitsILi32ELi8ELb1ELb0ELb0ELb0ELb0EN3c104HalfEfEEv12SSMParamsBwd --------------------------
	.section	.text._Z25selective_scan_bwd_kernelI32Selective_Scan_bwd_kernel_traitsILi32ELi8ELb1ELb0ELb0ELb0ELb0EN3c104HalfEfEEv12SSMParamsBwd,"ax",@progbits
	.sectioninfo	@"SHI_REGISTERS=127"
	.align	128
        .global         _Z25selective_scan_bwd_kernelI32Selective_Scan_bwd_kernel_traitsILi32ELi8ELb1ELb0ELb0ELb0ELb0EN3c104HalfEfEEv12SSMParamsBwd
        .type           _Z25selective_scan_bwd_kernelI32Selective_Scan_bwd_kernel_traitsILi32ELi8ELb1ELb0ELb0ELb0ELb0EN3c104HalfEfEEv12SSMParamsBwd,@function
        .size           _Z25selective_scan_bwd_kernelI32Selective_Scan_bwd_kernel_traitsILi32ELi8ELb1ELb0ELb0ELb0ELb0EN3c104HalfEfEEv12SSMParamsBwd,(.L_x_9116 - _Z25selective_scan_bwd_kernelI32Selective_Scan_bwd_kernel_traitsILi32ELi8ELb1ELb0ELb0ELb0ELb0EN3c104HalfEfEEv12SSMParamsBwd)
        .other          _Z25selective_scan_bwd_kernelI32Selective_Scan_bwd_kernel_traitsILi32ELi8ELb1ELb0ELb0ELb0ELb0EN3c104HalfEfEEv12SSMParamsBwd,@"STO_CUDA_ENTRY STV_DEFAULT"
_Z25selective_scan_bwd_kernelI32Selective_Scan_bwd_kernel_traitsILi32ELi8ELb1ELb0ELb0ELb0ELb0EN3c104HalfEfEEv12SSMParamsBwd:
.text._Z25selective_scan_bwd_kernelI32Selective_Scan_bwd_kernel_traitsILi32ELi8ELb1ELb0ELb0ELb0ELb0EN3c104HalfEfEEv12SSMParamsBwd:
        /* <DEDUP_REMOVED lines=10> */
[----:B0-----:R-:W-:Y:S01]  /*00a0*/  SHF.R.S32.HI R32, RZ, 0x1f, R34 ;  /* 0x0000001fff207819 */ /* 0x001fe20000011422 */
[----:B------:R-:W-:Y:S01]  /*00b0*/  IMAD.WIDE.U32 R2, R34, c[0x0][0x1d0], RZ ;  /* 0x0000740022027a25 */ /* 0x000fe200078e00ff */
[----:B-1----:R-:W-:-:S03]  /*00c0*/  SHF.R.S32.HI R40, RZ, 0x1f, R43 ;  /* 0x0000001fff287819 */ /* 0x002fc6000001142b */
[----:B------:R-:W-:Y:S02]  /*00d0*/  IMAD R9, R32, c[0x0][0x1d0], RZ ;  /* 0x0000740020097a24 */ /* 0x000fe400078e02ff */
[C---:B------:R-:W-:Y:S02]  /*00e0*/  @P0 LEA R4, P2, R43.reuse, c[0x0][0x238], 0x2 ;  /* 0x00008e002b040a11 */ /* 0x040fe400078410ff */
[----:B------:R-:W-:Y:S01]  /*00f0*/  MOV R8, c[0x0][0x174] ;  /* 0x00005d0000087a02 */ /* 0x000fe20000000f00 */
[----:B------:R-:W-:Y:S01]  /*0100*/  IMAD R9, R34, c[0x0][0x1d4], R9 ;  /* 0x0000750022097a24 */ /* 0x000fe200078e0209 */
[C-C-:B------:R-:W-:Y:S01]  /*0110*/  @P0 LEA.HI.X R5, R43.reuse, c[0x0][0x23c], R40.reuse, 0x2, P2 ;  /* 0x00008f002b050a11 */ /* 0x140fe200010f1428 */
[----:B------:R-:W-:Y:S01]  /*0120*/  IMAD R11, R32, c[0x0][0x1e0], RZ ;  /* 0x00007800200b7a24 */ /* 0x000fe200078e02ff */
[----:B------:R-:W-:Y:S02]  /*0130*/  @P1 LEA R6, P3, R43, c[0x0][0x250], 0x2 ;  /* 0x000094002b061a11 */ /* 0x000fe400078610ff */
[----:B------:R-:W-:Y:S01]  /*0140*/  IADD3 R3, R3, R9, RZ ;  /* 0x0000000903037210 */ /* 0x000fe20007ffe0ff */
[----:B------:R0:W5:Y:S01]  /*0150*/  @P0 LDG.E R38, [R4.64] ;  /* 0x0000000604260981 */ /* 0x000162000c1e1900 */
[----:B------:R-:W-:Y:S01]  /*0160*/  IMAD R13, R34, c[0x0][0x1e4], R11 ;  /* 0x00007900220d7a24 */ /* 0x000fe200078e020b */
[----:B------:R-:W-:Y:S01]  /*0170*/  LEA R9, R8, 0xffffff00, 0x8 ;  /* 0xffffff0008097811 */ /* 0x000fe200078e40ff */
[----:B------:R-:W-:Y:S01]  /*0180*/  IMAD R0, R40, c[0x0][0x1d8], RZ ;  /* 0x0000760028007a24 */ /* 0x000fe200078e02ff */
[C---:B------:R-:W-:Y:S01]  /*0190*/  @P1 LEA.HI.X R7, R43.reuse, c[0x0][0x254], R40, 0x2, P3 ;  /* 0x000095002b071a11 */ /* 0x040fe200018f1428 */
[----:B------:R-:W-:-:S04]  /*01a0*/  IMAD.WIDE.U32 R2, R43, c[0x0][0x1d8], R2 ;  /* 0x000076002b027a25 */ /* 0x000fc800078e0002 */
[----:B0-----:R-:W-:Y:S01]  /*01b0*/  IMAD.WIDE.U32 R4, R34, c[0x0][0x1e0], RZ ;  /* 0x0000780022047a25 */ /* 0x001fe200078e00ff */
[----:B------:R-:W-:Y:S01]  /*01c0*/  SHF.R.S32.HI R11, RZ, 0x1f, R9 ;  /* 0x0000001fff0b7819 */ /* 0x000fe20000011409 */
[----:B------:R0:W5:Y:S01]  /*01d0*/  @P1 LDG.E R36, [R6.64] ;  /* 0x0000000606241981 */ /* 0x000162000c1e1900 */
[----:B------:R-:W-:Y:S01]  /*01e0*/  IADD3 R35, P0, R9, R2, RZ ;  /* 0x0000000209237210 */ /* 0x000fe20007f1e0ff */
[----:B------:R-:W-:Y:S01]  /*01f0*/  IMAD R15, R32, c[0x0][0x278], RZ ;  /* 0x00009e00200f7a24 */ /* 0x000fe200078e02ff */
[----:B------:R-:W-:Y:S01]  /*0200*/  IADD3 R5, R5, R13, RZ ;  /* 0x0000000d05057210 */ /* 0x000fe20007ffe0ff */
[----:B------:R-:W-:Y:S01]  /*0210*/  IMAD R0, R43, c[0x0][0x1dc], R0 ;  /* 0x000077002b007a24 */ /* 0x000fe200078e0200 */
[----:B------:R-:W-:Y:S01]  /*0220*/  ISETP.GE.AND P3, PT, R8, 0x1, PT ;  /* 0x000000010800780c */ /* 0x000fe20003f66270 */
[----:B------:R-:W-:Y:S02]  /*0230*/  IMAD R15, R34, c[0x0][0x27c], R15 ;  /* 0x00009f00220f7a24 */ /* 0x000fe400078e020f */
[----:B------:R-:W-:Y:S01]  /*0240*/  IMAD R8, R40, c[0x0][0x1e8], RZ ;  /* 0x00007a0028087a24 */ /* 0x000fe200078e02ff */
[----:B------:R-:W-:Y:S01]  /*0250*/  IADD3.X R0, R11, R3, R0, P0, !PT ;  /* 0x000000030b007210 */ /* 0x000fe200007fe400 */
[----:B0-----:R-:W-:Y:S01]  /*0260*/  IMAD.WIDE.U32 R6, R34, c[0x0][0x278], RZ ;  /* 0x00009e0022067a25 */ /* 0x001fe200078e00ff */
[----:B------:R-:W-:-:S03]  /*0270*/  ISETP.NE.U32.AND P0, PT, RZ, c[0x0][0x260], PT ;  /* 0x00009800ff007a0c */ /* 0x000fc60003f05070 */
[----:B------:R-:W-:Y:S01]  /*0280*/  IMAD.WIDE.U32 R2, R43, c[0x0][0x1e8], R4 ;  /* 0x00007a002b027a25 */ /* 0x000fe200078e0004 */
[----:B------:R-:W-:Y:S02]  /*0290*/  IADD3 R7, R7, R15, RZ ;  /* 0x0000000f07077210 */ /* 0x000fe40007ffe0ff */
[----:B------:R-:W-:Y:S01]  /*02a0*/  LEA R37, P1, R35, c[0x0][0x240], 0x1 ;  /* 0x0000900023257a11 */ /* 0x000fe200078208ff */
[----:B------:R-:W-:Y:S01]  /*02b0*/  IMAD R8, R43, c[0x0][0x1ec], R8 ;  /* 0x00007b002b087a24 */ /* 0x000fe200078e0208 */
[----:B------:R-:W-:Y:S02]  /*02c0*/  IADD3 R31, P2, R9, R2, RZ ;  /* 0x00000002091f7210 */ /* 0x000fe40007f5e0ff */
[----:B------:R-:W-:Y:S01]  /*02d0*/  ISETP.NE.AND.EX P0, PT, RZ, c[0x0][0x264], PT, P0 ;  /* 0x00009900ff007a0c */ /* 0x000fe20003f05300 */
[----:B------:R-:W-:Y:S01]  /*02e0*/  IMAD R10, R40, c[0x0][0x280], RZ ;  /* 0x0000a000280a7a24 */ /* 0x000fe200078e02ff */
[----:B------:R-:W-:Y:S01]  /*02f0*/  IADD3.X R2, R11, R3, R8, P2, !PT ;  /* 0x000000030b027210 */ /* 0x000fe200017fe408 */
[----:B------:R-:W-:Y:S01]  /*0300*/  IMAD.WIDE.U32 R4, R43, c[0x0][0x280], R6 ;  /* 0x0000a0002b047a25 */ /* 0x000fe200078e0006 */
[----:B------:R-:W-:-:S02]  /*0310*/  LEA.HI.X R35, R35, c[0x0][0x244], R0, 0x1, P1 ;  /* 0x0000910023237a11 */ /* 0x000fc400008f0c00 */
[----:B------:R-:W-:Y:S02]  /*0320*/  ISETP.NE.U32.AND P1, PT, RZ, c[0x0][0x328], PT ;  /* 0x0000ca00ff007a0c */ /* 0x000fe40003f25070 */
[----:B------:R-:W-:Y:S01]  /*0330*/  ISETP.NE.U32.AND P2, PT, RZ, c[0x0][0x348], PT ;  /* 0x0000d200ff007a0c */ /* 0x000fe20003f45070 */
[----:B------:R-:W-:Y:S01]  /*0340*/  IMAD R10, R43, c[0x0][0x284], R10 ;  /* 0x0000a1002b0a7a24 */ /* 0x000fe200078e020a */
[----:B------:R-:W-:Y:S02]  /*0350*/  IADD3 R9, P4, R9, R4, RZ ;  /* 0x0000000409097210 */ /* 0x000fe40007f9e0ff */
[----:B------:R-:W-:Y:S02]  /*0360*/  ISETP.NE.AND.EX P1, PT, RZ, c[0x0][0x32c], PT, P1 ;  /* 0x0000cb00ff007a0c */ /* 0x000fe40003f25310 */
[----:B------:R-:W-:Y:S01]  /*0370*/  ISETP.NE.AND.EX P2, PT, RZ, c[0x0][0x34c], PT, P2 ;  /* 0x0000d300ff007a0c */ /* 0x000fe20003f45320 */
[----:B------:R-:W-:Y:S01]  /*0380*/  @P0 IMAD R0, R34, c[0x0][0x164], R43 ;  /* 0x0000590022000a24 */ /* 0x000fe200078e022b */
[----:B------:R-:W-:-:S02]  /*0390*/  IADD3.X R4, R11, R5, R10, P4, !PT ;  /* 0x000000050b047210 */ /* 0x000fc400027fe40a */
[----:B------:R-:W-:Y:S02]  /*03a0*/  LEA R29, P5, R9, c[0x0][0x308], 0x1 ;  /* 0x0000c200091d7a11 */ /* 0x000fe400078a08ff */
[----:B------:R-:W-:Y:S01]  /*03b0*/  LEA R33, P4, R31, c[0x0][0x248], 0x1 ;  /* 0x000092001f217a11 */ /* 0x000fe200078808ff */
[----:B------:R-:W-:Y:S01]  /*03c0*/  @P0 IMAD R0, R0, c[0x0][0x174], RZ ;  /* 0x00005d0000000a24 */ /* 0x000fe200078e02ff */
[----:B------:R-:W-:Y:S01]  /*03d0*/  LEA.HI.X R27, R9, c[0x0][0x30c], R4, 0x1, P5 ;  /* 0x0000c300091b7a11 */ /* 0x000fe200028f0c04 */
[----:B------:R-:W-:Y:S01]  /*03e0*/  IMAD R4, R40, c[0x0][0x2a8], RZ ;  /* 0x0000aa0028047a24 */ /* 0x000fe200078e02ff */
[----:B------:R-:W-:Y:S01]  /*03f0*/  LEA.HI.X R31, R31, c[0x0][0x24c], R2, 0x1, P4 ;  /* 0x000093001f1f7a11 */ /* 0x000fe200020f0c02 */
[----:B------:R-:W-:Y:S01]  /*0400*/  CS2R R16, SRZ ;  /* 0x0000000000107805 */ /* 0x000fe2000001ff00 */
[----:B------:R-:W-:Y:S01]  /*0410*/  CS2R R2, SRZ ;  /* 0x0000000000027805 */ /* 0x000fe2000001ff00 */
[----:B------:R-:W-:Y:S01]  /*0420*/  @P0 MOV R19, 0x8 ;  /* 0x0000000800130802 */ /* 0x000fe20000000f00 */
[C---:B------:R-:W-:Y:S01]  /*0430*/  IMAD.WIDE.U32 R20, R43.reuse, c[0x0][0x2a8], RZ ;  /* 0x0000aa002b147a25 */ /* 0x040fe200078e00ff */
[----:B------:R-:W-:-:S02]  /*0440*/  @P1 LEA R16, P4, R43, c[0x0][0x328], 0x2 ;  /* 0x0000ca002b101a11 */ /* 0x000fc400078810ff */
[C---:B------:R-:W-:Y:S01]  /*0450*/  @P2 LEA R2, P5, R43.reuse, c[0x0][0x348], 0x2 ;  /* 0x0000d2002b022a11 */ /* 0x040fe200078a10ff */
[----:B------:R-:W-:Y:S02]  /*0460*/  @P0 IMAD R0, R0, c[0x0][0x16c], RZ ;  /* 0x00005b0000000a24 */ /* 0x000fe400078e02ff */
[C---:B------:R-:W-:Y:S01]  /*0470*/  IMAD R41, R43.reuse, c[0x0][0x2ac], R4 ;  /* 0x0000ab002b297a24 */ /* 0x040fe200078e0204 */
[----:B------:R-:W-:Y:S01]  /*0480*/  HFMA2.MMA R30, -RZ, RZ, 0, 0 ;  /* 0x00000000ff1e7435 */ /* 0x000fe200000001ff */
[----:B------:R-:W-:Y:S01]  /*0490*/  @P0 IMAD.WIDE R18, R0, R19, c[0x0][0x260] ;  /* 0x0000980000120625 */ /* 0x000fe200078e0213 */
[----:B------:R-:W-:Y:S01]  /*04a0*/  HFMA2.MMA R28, -RZ, RZ, 0, 0 ;  /* 0x00000000ff1c7435 */ /* 0x000fe200000001ff */
[C-C-:B------:R-:W-:Y:S01]  /*04b0*/  @P1 LEA.HI.X R17, R43.reuse, c[0x0][0x32c], R40.reuse, 0x2, P4 ;  /* 0x0000cb002b111a11 */ /* 0x140fe200020f1428 */
[----:B------:R-:W-:Y:S01]  /*04c0*/  @!P0 CS2R R18, SRZ ;  /* 0x0000000000128805 */ /* 0x000fe2000001ff00 */
[----:B------:R-:W-:Y:S02]  /*04d0*/  @P2 LEA.HI.X R3, R43, c[0x0][0x34c], R40, 0x2, P5 ;  /* 0x0000d3002b032a11 */ /* 0x000fe400028f1428 */
[----:B------:R-:W-:Y:S01]  /*04e0*/  IADD3 R41, R21, R41, RZ ;  /* 0x0000002915297210 */ /* 0x000fe20007ffe0ff */
[----:B------:R-:W-:Y:S05]  /*04f0*/  @!P3 BRA `(.L_x_7329) ;  /* 0x00001fa00000b947 */ /* 0x000fea0003800000 */
[----:B------:R-:W0:Y:S01]  /*0500*/  S2R R39, SR_TID.X ;  /* 0x0000000000277919 */ /* 0x000e220000002100 */
[----:B------:R-:W-:-:S02]  /*0510*/  MOV R25, c[0x0][0x174] ;  /* 0x00005d0000197a02 */ /* 0x000fc40000000f00 */
[----:B------:R-:W-:Y:S01]  /*0520*/  MOV R28, RZ ;  /* 0x000000ff001c7202 */ /* 0x000fe20000000f00 */
[----:B------:R-:W1:Y:S01]  /*0530*/  S2R R26, SR_LANEID ;  /* 0x00000000001a7919 */ /* 0x000e620000000000 */
[----:B------:R-:W-:Y:S02]  /*0540*/  MOV R30, RZ ;  /* 0x000000ff001e7202 */ /* 0x000fe40000000f00 */
[C---:B0-----:R-:W-:Y:S02]  /*0550*/  LOP3.LUT R82, R39.reuse, 0x1f, RZ, 0xc0, !PT ;  /* 0x0000001f27527812 */ /* 0x041fe400078ec0ff */
[----:B------:R-:W-:Y:S02]  /*0560*/  SHF.R.S32.HI R24, RZ, 0x1f, R39 ;  /* 0x0000001fff187819 */ /* 0x000fe40000011427 */
[----:B-1----:R-:W-:Y:S02]  /*0570*/  IADD3 R23, R39, 0x200, RZ ;  /* 0x0000020027177810 */ /* 0x002fe40007ffe0ff */
.L_x_7336:
[----:B------:R-:W-:Y:S01]  /*0580*/  BAR.SYNC.DEFER_BLOCKING 0x0 ;  /* 0x0000000000007b1d */ /* 0x000fe20000010000 */
[C---:B------:R-:W-:Y:S02]  /*0590*/  SHF.L.U32 R22, R39.reuse, 0x4, RZ ;  /* 0x0000000427167819 */ /* 0x040fe400000006ff */
[----:B------:R-:W-:-:S02]  /*05a0*/  SHF.L.U64.HI R0, R39, 0x4, R24 ;  /* 0x0000000427007819 */ /* 0x000fc40000010218 */
[----:B------:R-:W-:-:S04]  /*05b0*/  IADD3 R8, P0, R37, R22, RZ ;  /* 0x0000001625087210 */ /* 0x000fc80007f1e0ff */
[----:B------:R-:W-:-:S05]  /*05c0*/  IADD3.X R9, R35, R0, RZ, P0, !PT ;  /* 0x0000000023097210 */ /* 0x000fca00007fe4ff */
[----:B0-----:R-:W2:Y:S01]  /*05d0*/  LDG.E.128 R12, [R8.64] ;  /* 0x00000006080c7981 */ /* 0x001ea2000c1e1d00 */
[----:B------:R-:W-:-:S04]  /*05e0*/  IADD3 R44, P0, R33, R22, RZ ;  /* 0x00000016212c7210 */ /* 0x000fc80007f1e0ff */
[----:B------:R-:W-:Y:S01]  /*05f0*/  IADD3.X R45, R31, R0, RZ, P0, !PT ;  /* 0x000000001f2d7210 */ /* 0x000fe200007fe4ff */
[----:B--2---:R-:W-:Y:S01]  /*0600*/  STS.128 [R26.X16], R12 ;  /* 0x0000000c1a007388 */ /* 0x004fe2000000cc00 */
[----:B------:R-:W-:-:S06]  /*0610*/  NOP ;  /* 0x0000000000007918 */ /* 0x000fcc0000000000 */
[----:B------:R-:W0:Y:S04]  /*0620*/  LDS.128 R4, [R26.X16] ;  /* 0x000000001a047984 */ /* 0x000e28000000cc00 */
[----:B------:R-:W-:Y:S06]  /*0630*/  BAR.SYNC.DEFER_BLOCKING 0x0 ;  /* 0x0000000000007b1d */ /* 0x000fec0000010000 */
[----:B------:R-:W2:Y:S01]  /*0640*/  LDG.E.128 R48, [R44.64] ;  /* 0x000000062c307981 */ /* 0x000ea2000c1e1d00 */
[----:B------:R-:W-:-:S04]  /*0650*/  IADD3 R46, P0, R29, R22, RZ ;  /* 0x000000161d2e7210 */ /* 0x000fc80007f1e0ff */
[----:B------:R-:W-:Y:S01]  /*0660*/  IADD3.X R47, R27, R0, RZ, P0, !PT ;  /* 0x000000001b2f7210 */ /* 0x000fe200007fe4ff */
[----:B--2---:R1:W-:Y:S01]  /*0670*/  STS.128 [R26.X16], R48 ;  /* 0x000000301a007388 */ /* 0x0043e2000000cc00 */
[----:B------:R-:W-:-:S06]  /*0680*/  NOP ;  /* 0x0000000000007918 */ /* 0x000fcc0000000000 */
[----:B------:R-:W-:Y:S04]  /*0690*/  LDS.128 R8, [R26.X16] ;  /* 0x000000001a087984 */ /* 0x000fe8000000cc00 */
[----:B------:R-:W-:Y:S06]  /*06a0*/  BAR.SYNC.DEFER_BLOCKING 0x0 ;  /* 0x0000000000007b1d */ /* 0x000fec0000010000 */
[----:B------:R2:W3:Y:S01]  /*06b0*/  LDG.E.128 R60, [R46.64] ;  /* 0x000000062e3c7981 */ /* 0x0004e2000c1e1d00 */
[--C-:B0-----:R-:W-:Y:S01]  /*06c0*/  HADD2.F32 R42, -RZ, R4.reuse.H0_H0 ;  /* 0x20000004ff2a7230 */ /* 0x101fe20000004100 */
[----:B-1----:R-:W-:Y:S01]  /*06d0*/  HFMA2.MMA R51, -RZ, RZ, 0, 0 ;  /* 0x00000000ff337435 */ /* 0x002fe200000001ff */
[----:B------:R-:W-:Y:S01]  /*06e0*/  HADD2.F32 R44, -RZ, R4.H1_H1 ;  /* 0x30000004ff2c7230 */ /* 0x000fe20000004100 */
[----:B------:R-:W-:Y:S01]  /*06f0*/  CS2R R48, SRZ ;  /* 0x0000000000307805 */ /* 0x000fe2000001ff00 */
[----:B--2---:R-:W-:Y:S01]  /*0700*/  CS2R R46, SRZ ;  /* 0x00000000002e7805 */ /* 0x004fe2000001ff00 */
[----:B---3--:R-:W-:Y:S01]  /*0710*/  STS.128 [R26.X16], R60 ;  /* 0x0000003c1a007388 */ /* 0x008fe2000000cc00 */
[----:B------:R-:W-:-:S06]  /*0720*/  NOP ;  /* 0x0000000000007918 */ /* 0x000fcc0000000000 */
[----:B------:R-:W0:Y:S02]  /*0730*/  LDS.128 R12, [R26.X16] ;  /* 0x000000001a0c7984 */ /* 0x000e24000000cc00 */
[--C-:B0-----:R-:W-:Y:S02]  /*0740*/  HADD2.F32 R53, -RZ, R12.reuse.H0_H0 ;  /* 0x2000000cff357230 */ /* 0x101fe40000004100 */
[----:B------:R-:W-:Y:S02]  /*0750*/  HADD2.F32 R57, -RZ, R12.H1_H1 ;  /* 0x3000000cff397230 */ /* 0x000fe40000004100 */
[----:B------:R-:W-:Y:S01]  /*0760*/  HADD2.F32 R12, -RZ, R5.H0_H0 ;  /* 0x20000005ff0c7230 */ /* 0x000fe20000004100 */
[----:B------:R-:W-:Y:S01]  /*0770*/  FFMA.FTZ R42, R53, R42, R30 ;  /* 0x0000002a352a7223 */ /* 0x000fe2000001001e */
[----:B------:R-:W-:Y:S02]  /*0780*/  HADD2.F32 R55, -RZ, R13.H0_H0 ;  /* 0x2000000dff377230 */ /* 0x000fe40000004100 */
[----:B------:R-:W-:Y:S01]  /*0790*/  HADD2.F32 R30, -RZ, R5.H1_H1 ;  /* 0x30000005ff1e7230 */ /* 0x000fe20000004100 */
[----:B------:R-:W-:Y:S01]  /*07a0*/  FFMA.FTZ R42, R57, R44, R42 ;  /* 0x0000002c392a7223 */ /* 0x000fe2000001002a */
[----:B------:R-:W-:Y:S01]  /*07b0*/  HADD2.F32 R61, -RZ, R13.H1_H1 ;  /* 0x3000000dff3d7230 */ /* 0x000fe20000004100 */
[----:B------:R-:W-:Y:S01]  /*07c0*/  CS2R R44, SRZ ;  /* 0x00000000002c7805 */ /* 0x000fe2000001ff00 */
[--C-:B------:R-:W-:Y:S01]  /*07d0*/  HADD2.F32 R59, -RZ, R14.reuse.H0_H0 ;  /* 0x2000000eff3b7230 */ /* 0x100fe20000004100 */
[----:B------:R-:W-:Y:S01]  /*07e0*/  FFMA.FTZ R12, R55, R12, R42 ;  /* 0x0000000c370c7223 */ /* 0x000fe2000001002a */
[----:B------:R-:W-:Y:S01]  /*07f0*/  HADD2.F32 R67, -RZ, R14.H1_H1 ;  /* 0x3000000eff437230 */ /* 0x000fe20000004100 */
[----:B------:R-:W-:Y:S01]  /*0800*/  MOV R14, c[0x0][0x16c] ;  /* 0x00005b00000e7a02 */ /* 0x000fe20000000f00 */
[--C-:B------:R-:W-:Y:S01]  /*0810*/  HADD2.F32 R13, -RZ, R6.reuse.H0_H0 ;  /* 0x20000006ff0d7230 */ /* 0x100fe20000004100 */
[----:B------:R-:W-:Y:S01]  /*0820*/  FFMA.FTZ R12, R61, R30, R12 ;  /* 0x0000001e3d0c7223 */ /* 0x000fe2000001000c */
[----:B------:R-:W-:Y:S01]  /*0830*/  HADD2.F32 R30, -RZ, R6.H1_H1 ;  /* 0x30000006ff1e7230 */ /* 0x000fe20000004100 */
[----:B------:R-:W-:Y:S01]  /*0840*/  BAR.SYNC.DEFER_BLOCKING 0x0 ;  /* 0x0000000000007b1d */ /* 0x000fe20000010000 */
[----:B------:R-:W-:Y:S01]  /*0850*/  ISETP.GE.AND P0, PT, R14, 0x1, PT ;  /* 0x000000010e00780c */ /* 0x000fe20003f06270 */
[----:B------:R-:W-:Y:S01]  /*0860*/  FFMA.FTZ R12, R59, R13, R12 ;  /* 0x0000000d3b0c7223 */ /* 0x000fe2000001000c */
[----:B------:R-:W-:Y:S01]  /*0870*/  HADD2.F32 R13, -RZ, R7.H0_H0 ;  /* 0x20000007ff0d7230 */ /* 0x000fe20000004100 */
[----:B------:R-:W-:Y:S01]  /*0880*/  MOV R42, RZ ;  /* 0x000000ff002a7202 */ /* 0x000fe20000000f00 */
[--C-:B------:R-:W-:Y:S01]  /*0890*/  HADD2.F32 R65, -RZ, R15.reuse.H0_H0 ;  /* 0x2000000fff417230 */ /* 0x100fe20000004100 */
[----:B------:R-:W-:Y:S01]  /*08a0*/  FFMA.FTZ R12, R67, R30, R12 ;  /* 0x0000001e430c7223 */ /* 0x000fe2000001000c */
[----:B------:R-:W-:Y:S01]  /*08b0*/  HADD2.F32 R71, -RZ, R15.H1_H1 ;  /* 0x3000000fff477230 */ /* 0x000fe20000004100 */
[----:B-----5:R-:W-:Y:S01]  /*08c0*/  FMUL.FTZ R15, R55, R38 ;  /* 0x00000026370f7220 */ /* 0x020fe20000410000 */
[----:B------:R-:W-:Y:S01]  /*08d0*/  HADD2.F32 R30, -RZ, R7.H1_H1 ;  /* 0x30000007ff1e7230 */ /* 0x000fe20000004100 */
[----:B------:R-:W-:-:S02]  /*08e0*/  FFMA.FTZ R12, R65, R13, R12 ;  /* 0x0000000d410c7223 */ /* 0x000fc4000001000c */
[----:B------:R-:W-:Y:S02]  /*08f0*/  FMUL.FTZ R13, R53, R38 ;  /* 0x00000026350d7220 */ /* 0x000fe40000410000 */
[----:B------:R-:W-:Y:S02]  /*0900*/  FFMA.FTZ R30, R71, R30, R12 ;  /* 0x0000001e471e7223 */ /* 0x000fe4000001000c */
[-C--:B------:R-:W-:Y:S02]  /*0910*/  FMUL.FTZ R12, R57, R38.reuse ;  /* 0x00000026390c7220 */ /* 0x080fe40000410000 */
[-C--:B------:R-:W-:Y:S02]  /*0920*/  FMUL.FTZ R14, R61, R38.reuse ;  /* 0x000000263d0e7220 */ /* 0x080fe40000410000 */
[-C--:B------:R-:W-:Y:S02]  /*0930*/  FMUL.FTZ R63, R59, R38.reuse ;  /* 0x000000263b3f7220 */ /* 0x080fe40000410000 */
[----:B------:R-:W-:-:S02]  /*0940*/  FMUL.FTZ R50, R67, R38 ;  /* 0x0000002643327220 */ /* 0x000fc40000410000 */
[-C--:B------:R-:W-:Y:S02]  /*0950*/  FMUL.FTZ R69, R65, R38.reuse ;  /* 0x0000002641457220 */ /* 0x080fe40000410000 */
[----:B------:R-:W-:Y:S01]  /*0960*/  FMUL.FTZ R52, R71, R38 ;  /* 0x0000002647347220 */ /* 0x000fe20000410000 */
[----:B------:R-:W-:Y:S05]  /*0970*/  @!P0 BRA `(.L_x_7330) ;  /* 0x0000173000008947 */ /* 0x000fea0003800000 */
[C---:B------:R-:W-:Y:S01]  /*0980*/  IMAD R54, R40.reuse, c[0x0][0x1b8], RZ ;  /* 0x00006e0028367a24 */ /* 0x040fe200078e02ff */
[C---:B------:R-:W-:Y:S01]  /*0990*/  IADD3 R44, R25.reuse, -0x2, RZ ;  /* 0xfffffffe192c7810 */ /* 0x040fe20007ffe0ff */
[--C-:B------:R-:W-:Y:S01]  /*09a0*/  HADD2.F32 R81, -RZ, R8.reuse.H0_H0 ;  /* 0x20000008ff517230 */ /* 0x100fe20000004100 */
[----:B------:R-:W-:Y:S01]  /*09b0*/  IADD3 R42, R25, -0x1, RZ ;  /* 0xffffffff192a7810 */ /* 0x000fe20007ffe0ff */
[----:B------:R-:W-:Y:S01]  /*09c0*/  HADD2.F32 R83, -RZ, R8.H1_H1 ;  /* 0x30000008ff537230 */ /* 0x000fe20000004100 */
[C---:B------:R-:W-:Y:S01]  /*09d0*/  IMAD R46, R40.reuse, c[0x0][0x180], RZ ;  /* 0x00006000282e7a24 */ /* 0x040fe200078e02ff */
[--C-:B------:R-:W-:Y:S01]  /*09e0*/  HADD2.F32 R85, -RZ, R9.reuse.H0_H0 ;  /* 0x20000009ff557230 */ /* 0x100fe20000004100 */
[C---:B------:R-:W-:Y:S01]  /*09f0*/  IMAD R75, R43.reuse, c[0x0][0x1bc], R54 ;  /* 0x00006f002b4b7a24 */ /* 0x040fe200078e0236 */
[----:B------:R-:W-:Y:S01]  /*0a00*/  HADD2.F32 R87, -RZ, R9.H1_H1 ;  /* 0x30000009ff577230 */ /* 0x000fe20000004100 */
[C---:B------:R-:W-:Y:S01]  /*0a10*/  IMAD.WIDE.U32 R8, R43.reuse, c[0x0][0x1b8], RZ ;  /* 0x00006e002b087a25 */ /* 0x040fe200078e00ff */
[--C-:B------:R-:W-:Y:S01]  /*0a20*/  HADD2.F32 R89, -RZ, R10.reuse.H0_H0 ;  /* 0x2000000aff597230 */ /* 0x100fe20000004100 */
[----:B------:R-:W-:Y:S01]  /*0a30*/  MOV R110, RZ ;  /* 0x000000ff006e7202 */ /* 0x000fe20000000f00 */
[----:B------:R-:W-:Y:S01]  /*0a40*/  HADD2.F32 R91, -RZ, R10.H1_H1 ;  /* 0x3000000aff5b7230 */ /* 0x000fe20000004100 */
[----:B------:R-:W-:Y:S01]  /*0a50*/  IMAD R48, R40, c[0x0][0x198], RZ ;  /* 0x0000660028307a24 */ /* 0x000fe200078e02ff */
[--C-:B------:R-:W-:Y:S01]  /*0a60*/  HADD2.F32 R93, -RZ, R11.reuse.H0_H0 ;  /* 0x2000000bff5d7230 */ /* 0x100fe20000004100 */
[----:B------:R-:W-:Y:S01]  /*0a70*/  IMAD R73, R44, c[0x0][0x16c], RZ ;  /* 0x00005b002c497a24 */ /* 0x000fe200078e02ff */
[----:B------:R-:W-:Y:S01]  /*0a80*/  LEA.HI R44, R42, R42, RZ, 0x1 ;  /* 0x0000002a2a2c7211 */ /* 0x000fe200078f08ff */
[----:B------:R-:W-:Y:S01]  /*0a90*/  HADD2.F32 R95, -RZ, R11.H1_H1 ;  /* 0x3000000bff5f7230 */ /* 0x000fe20000004100 */
[----:B------:R-:W-:Y:S01]  /*0aa0*/  IMAD.WIDE.U32 R10, R43, c[0x0][0x180], RZ ;  /* 0x000060002b0a7a25 */ /* 0x000fe200078e00ff */
[----:B------:R-:W-:Y:S01]  /*0ab0*/  IADD3 R75, R9, R75, RZ ;  /* 0x0000004b094b7210 */ /* 0x000fe20007ffe0ff */
[----:B------:R-:W-:Y:S01]  /*0ac0*/  UMOV UR4, URZ ;  /* 0x0000003f00047c82 */ /* 0x000fe20008000000 */
[----:B------:R-:W-:Y:S01]  /*0ad0*/  LOP3.LUT R9, R44, 0xfffffe, RZ, 0xc0, !PT ;  /* 0x00fffffe2c097812 */ /* 0x000fe200078ec0ff */
[C---:B------:R-:W-:Y:S01]  /*0ae0*/  IMAD R45, R43.reuse, c[0x0][0x184], R46 ;  /* 0x000061002b2d7a24 */ /* 0x040fe200078e022e */
[----:B------:R-:W-:Y:S01]  /*0af0*/  LEA R80, P0, R10, c[0x0][0x220], 0x2 ;  /* 0x000088000a507a11 */ /* 0x000fe200078010ff */
[----:B------:R-:W-:Y:S01]  /*0b00*/  IMAD.WIDE.U32 R76, R43, c[0x0][0x198], RZ ;  /* 0x000066002b4c7a25 */ /* 0x000fe200078e00ff */
[----:B------:R-:W-:-:S02]  /*0b10*/  LEA R78, P2, R8, c[0x0][0x230], 0x2 ;  /* 0x00008c00084e7a11 */ /* 0x000fc400078410ff */
[----:B------:R-:W-:Y:S01]  /*0b20*/  IADD3 R45, R11, R45, RZ ;  /* 0x0000002d0b2d7210 */ /* 0x000fe20007ffe0ff */
[----:B------:R-:W-:Y:S01]  /*0b30*/  IMAD R47, R43, c[0x0][0x19c], R48 ;  /* 0x000067002b2f7a24 */ /* 0x000fe200078e0230 */
[----:B------:R-:W-:Y:S01]  /*0b40*/  LEA R79, P1, R76, c[0x0][0x228], 0x2 ;  /* 0x00008a004c4f7a11 */ /* 0x000fe200078210ff */
[----:B------:R-:W-:Y:S01]  /*0b50*/  IMAD.WIDE R72, R73, 0x8, R18 ;  /* 0x0000000849487825 */ /* 0x000fe200078e0212 */
[----:B------:R-:W-:Y:S01]  /*0b60*/  IADD3 R9, R42, -R9, RZ ;  /* 0x800000092a097210 */ /* 0x000fe20007ffe0ff */
[----:B------:R-:W-:Y:S01]  /*0b70*/  CS2R R48, SRZ ;  /* 0x0000000000307805 */ /* 0x000fe2000001ff00 */
[----:B------:R-:W-:Y:S01]  /*0b80*/  IADD3 R11, R77, R47, RZ ;  /* 0x0000002f4d0b7210 */ /* 0x000fe20007ffe0ff */
[--C-:B------:R-:W-:Y:S01]  /*0b90*/  FADD.FTZ R70, R81, R36.reuse ;  /* 0x0000002451467221 */ /* 0x100fe20000010000 */
[----:B------:R-:W-:Y:S01]  /*0ba0*/  LEA.HI.X R77, R10, c[0x0][0x224], R45, 0x2, P0 ;  /* 0x000089000a4d7a11 */ /* 0x000fe200000f142d */
[----:B------:R-:W-:Y:S01]  /*0bb0*/  CS2R R46, SRZ ;  /* 0x00000000002e7805 */ /* 0x000fe2000001ff00 */
[----:B------:R-:W-:Y:S01]  /*0bc0*/  MOV R74, R72 ;  /* 0x00000048004a7202 */ /* 0x000fe20000000f00 */
[----:B------:R-:W-:Y:S01]  /*0bd0*/  CS2R R44, SRZ ;  /* 0x00000000002c7805 */ /* 0x000fe2000001ff00 */
        /* <DEDUP_REMOVED lines=11> */
[----:B------:R-:W-:-:S02]  /*0c90*/  FADD.FTZ R58, R93, R36 ;  /* 0x000000245d3a7221 */ /* 0x000fc40000010000 */
[----:B------:R-:W-:Y:S02]  /*0ca0*/  FADD.FTZ R56, R95, R36 ;  /* 0x000000245f387221 */ /* 0x000fe40000010000 */
.L_x_7335:
[----:B------:R-:W-:Y:S02]  /*0cb0*/  MOV R8, R80 ;  /* 0x0000005000087202 */ /* 0x000fe40000000f00 */
[----:B------:R-:W-:-:S05]  /*0cc0*/  MOV R9, R77 ;  /* 0x0000004d00097202 */ /* 0x000fca0000000f00 */
[----:B------:R0:W2:Y:S01]  /*0cd0*/  LDG.E R81, [R8.64] ;  /* 0x0000000608517981 */ /* 0x0000a2000c1e1900 */
[----:B------:R-:W-:Y:S02]  /*0ce0*/  MOV R10, R79 ;  /* 0x0000004f000a7202 */ /* 0x000fe40000000f00 */
[----:B------:R-:W-:-:S05]  /*0cf0*/  MOV R11, R76 ;  /* 0x0000004c000b7202 */ /* 0x000fca0000000f00 */
[----:B------:R-:W3:Y:S01]  /*0d00*/  LDG.E R10, [R10.64] ;  /* 0x000000060a0a7981 */ /* 0x000ee2000c1e1900 */
[----:B0-----:R-:W-:Y:S02]  /*0d10*/  MOV R8, R78 ;  /* 0x0000004e00087202 */ /* 0x001fe40000000f00 */
[----:B------:R-:W-:-:S05]  /*0d20*/  MOV R9, R75 ;  /* 0x0000004b00097202 */ /* 0x000fca0000000f00 */
[----:B------:R0:W3:Y:S01]  /*0d30*/  LDG.E R83, [R8.64] ;  /* 0x0000000608537981 */ /* 0x0000e2000c1e1900 */
[----:B------:R-:W-:-:S04]  /*0d40*/  ISETP.NE.AND P1, PT, R39, RZ, PT ;  /* 0x000000ff2700720c */ /* 0x000fc80003f25270 */
[----:B------:R-:W-:Y:S02]  /*0d50*/  SEL R85, R54, R23, !P1 ;  /* 0x0000001736557207 */ /* 0x000fe40004800000 */
[----:B------:R-:W-:Y:S02]  /*0d60*/  ISETP.NE.AND P2, PT, R39, 0x1f, PT ;  /* 0x0000001f2700780c */ /* 0x000fe40003f45270 */
[----:B------:R-:W-:-:S04]  /*0d70*/  ISETP.GT.AND P0, PT, R25, 0x1, PT ;  /* 0x000000011900780c */ /* 0x000fc80003f04270 */
[----:B------:R-:W-:Y:S01]  /*0d80*/  ISETP.EQ.AND P0, PT, R82, RZ, P0 ;  /* 0x000000ff5200720c */ /* 0x000fe20000702270 */
[----:B------:R-:W-:-:S12]  /*0d90*/  HFMA2.MMA R116, -RZ, RZ, 0, 0 ;  /* 0x00000000ff747435 */ /* 0x000fd800000001ff */
[----:B0-----:R-:W-:Y:S02]  /*0da0*/  @P0 MOV R8, R74 ;  /* 0x0000004a00080202 */ /* 0x001fe40000000f00 */
[----:B------:R-:W-:Y:S01]  /*0db0*/  @P0 MOV R9, R73 ;  /* 0x0000004900090202 */ /* 0x000fe20000000f00 */
        /* <DEDUP_REMOVED lines=16> */
[----:B------:R-:W-:Y:S01]  /*0ec0*/  BAR.SYNC.DEFER_BLOCKING 0x0 ;  /* 0x0000000000007b1d */ /* 0x000fe20000010000 */
[-C--:B------:R-:W-:Y:S02]  /*0ed0*/  FMUL.FTZ R107, R68, R99.reuse ;  /* 0x00000063446b7220 */ /* 0x080fe40000410000 */
[-C--:B------:R-:W-:Y:S02]  /*0ee0*/  FMUL.FTZ R108, R66, R99.reuse ;  /* 0x00000063426c7220 */ /* 0x080fe40000410000 */
[-C--:B------:R-:W-:Y:S01]  /*0ef0*/  FMUL.FTZ R111, R64, R99.reuse ;  /* 0x00000063406f7220 */ /* 0x080fe20000410000 */
[----:B------:R1:W2:Y:S04]  /*0f00*/  @P2 LDS R117, [R39.X4+0xc5c] ;  /* 0x000c5c0027752984 */ /* 0x0002a80000004800 */
[----:B------:R4:W5:Y:S01]  /*0f10*/  @P0 LDG.E R116, [R8.64+0x4] ;  /* 0x0000040608740981 */ /* 0x000962000c1e1900 */
[----:B------:R-:W-:-:S02]  /*0f20*/  FMUL.FTZ R105, R62, R99 ;  /* 0x000000633e697220 */ /* 0x000fc40000410000 */
[-C--:B------:R-:W-:Y:S02]  /*0f30*/  FMUL.FTZ R103, R60, R99.reuse ;  /* 0x000000633c677220 */ /* 0x080fe40000410000 */
[-C--:B------:R-:W-:Y:S02]  /*0f40*/  FMUL.FTZ R101, R58, R99.reuse ;  /* 0x000000633a657220 */ /* 0x080fe40000410000 */
[----:B----4-:R-:W-:Y:S01]  /*0f50*/  FMUL.FTZ R9, R56, R99 ;  /* 0x0000006338097220 */ /* 0x010fe20000410000 */
[----:B------:R-:W-:Y:S08]  /*0f60*/  MUFU.EX2 R107, R107 ;  /* 0x0000006b006b7308 */ /* 0x000ff00000000800 */
[----:B------:R-:W4:Y:S01]  /*0f70*/  MUFU.EX2 R9, R9 ;  /* 0x0000000900097308 */ /* 0x000f220000000800 */
[----:B---3--:R-:W-:-:S07]  /*0f80*/  FMUL.FTZ R10, R83, R10 ;  /* 0x0000000a530a7220 */ /* 0x008fce0000410000 */
[----:B------:R-:W3:Y:S01]  /*0f90*/  MUFU.EX2 R108, R108 ;  /* 0x0000006c006c7308 */ /* 0x000ee20000000800 */
[----:B------:R-:W-:-:S07]  /*0fa0*/  HADD2.F32 R83, -RZ, R4.H0_H0 ;  /* 0x20000004ff537230 */ /* 0x000fce0000004100 */
[----:B------:R-:W1:Y:S01]  /*0fb0*/  MUFU.EX2 R111, R111 ;  /* 0x0000006f006f7308 */ /* 0x000e620000000800 */
[----:B0-----:R-:W-:-:S07]  /*0fc0*/  HADD2.F32 R85, -RZ, R4.H1_H1 ;  /* 0x30000004ff557230 */ /* 0x001fce0000004100 */
[----:B------:R-:W0:Y:S08]  /*0fd0*/  MUFU.EX2 R105, R105 ;  /* 0x0000006900697308 */ /* 0x000e300000000800 */
[----:B------:R-:W0:Y:S08]  /*0fe0*/  MUFU.EX2 R103, R103 ;  /* 0x0000006700677308 */ /* 0x000e300000000800 */
[----:B------:R-:W0:Y:S01]  /*0ff0*/  MUFU.EX2 R101, R101 ;  /* 0x0000006500657308 */ /* 0x000e220000000800 */
[----:B------:R-:W-:-:S02]  /*1000*/  FMUL.FTZ R86, R65, R10 ;  /* 0x0000000a41567220 */ /* 0x000fc40000410000 */
[-C--:B------:R-:W-:Y:S02]  /*1010*/  FMUL.FTZ R8, R71, R10.reuse ;  /* 0x0000000a47087220 */ /* 0x080fe40000410000 */
[----:B------:R-:W-:Y:S02]  /*1020*/  FMUL.FTZ R115, R70, R83 ;  /* 0x0000005346737220 */ /* 0x000fe40000410000 */
[----:B------:R-:W-:Y:S02]  /*1030*/  FMUL.FTZ R112, R68, R85 ;  /* 0x0000005544707220 */ /* 0x000fe40000410000 */
[-C--:B------:R-:W-:Y:S02]  /*1040*/  FMUL.FTZ R102, R53, R10.reuse ;  /* 0x0000000a35667220 */ /* 0x080fe40000410000 */
[-C--:B------:R-:W-:Y:S02]  /*1050*/  FMUL.FTZ R109, R57, R10.reuse ;  /* 0x0000000a396d7220 */ /* 0x080fe40000410000 */
[----:B------:R-:W-:-:S02]  /*1060*/  FMUL.FTZ R88, R67, R10 ;  /* 0x0000000a43587220 */ /* 0x000fc40000410000 */
[----:B----4-:R-:W-:Y:S01]  /*1070*/  FFMA.FTZ R90, R9, R8, R86 ;  /* 0x00000008095a7223 */ /* 0x010fe20000010056 */
[----:B------:R-:W-:Y:S05]  /*1080*/  @P2 BRA `(.L_x_7332) ;  /* 0x0000008000002947 */ /* 0x000fea0003800000 */
[----:B0123--:R-:W-:Y:S02]  /*1090*/  ISETP.NE.AND P0, PT, R25, c[0x0][0x174], PT ;  /* 0x00005d0019007a0c */ /* 0x00ffe40003f05270 */
[----:B------:R-:W-:-:S11]  /*10a0*/  MOV R117, 0x3f800000 ;  /* 0x3f80000000757802 */ /* 0x000fd60000000f00 */
[----:B------:R-:W-:-:S04]  /*10b0*/  @P0 LEA.HI R11, R25, R25, RZ, 0x1 ;  /* 0x00000019190b0211 */ /* 0x000fc800078f08ff */
[----:B------:R-:W-:-:S04]  /*10c0*/  @P0 LOP3.LUT R84, R11, 0x3ffffe, RZ, 0xc0, !PT ;  /* 0x003ffffe0b540812 */ /* 0x000fc800078ec0ff */
[----:B------:R-:W-:-:S04]  /*10d0*/  @P0 IADD3 R84, -R84, R25, RZ ;  /* 0x0000001954540210 */ /* 0x000fc80007ffe1ff */
[----:B------:R-:W-:-:S04]  /*10e0*/  @P0 LEA R11, R84, 0x458, 0xa ;  /* 0x00000458540b0811 */ /* 0x000fc800078e50ff */
[----:B------:R-:W-:-:S05]  /*10f0*/  @P0 IADD3 R11, R11, R72, RZ ;  /* 0x000000480b0b0210 */ /* 0x000fca0007ffe0ff */
[----:B------:R0:W1:Y:S02]  /*1100*/  @P0 LDS R117, [R11] ;  /* 0x000000000b750984 */ /* 0x0000640000000800 */
.L_x_7332:
[----:B0123--:R-:W-:Y:S05]  /*1110*/  BSYNC B0 ;  /* 0x0000000000007941 */ /* 0x00ffea0003800000 */
.L_x_7331:
[----:B------:R-:W-:Y:S01]  /*1120*/  FMUL.FTZ R84, R9, R117 ;  /* 0x0000007509547220 */ /* 0x000fe20000410000 */
[----:B------:R-:W-:Y:S01]  /*1130*/  ISETP.NE.AND P3, PT, R82, 0x1f, PT ;  /* 0x0000001f5200780c */ /* 0x000fe20003f65270 */
[----:B------:R-:W-:Y:S01]  /*1140*/  FMUL.FTZ R114, R59, R10 ;  /* 0x0000000a3b727220 */ /* 0x000fe20000410000 */
[----:B------:R-:W-:Y:S01]  /*1150*/  ISETP.GE.AND P0, PT, R26, 0x1, PT ;  /* 0x000000011a00780c */ /* 0x000fe20003f06270 */
[C---:B------:R-:W-:Y:S01]  /*1160*/  FFMA.FTZ R90, R101.reuse, R90, R88 ;  /* 0x0000005a655a7223 */ /* 0x040fe20000010058 */
[----:B------:R-:W-:Y:S01]  /*1170*/  BSSY B0, `(.L_x_7333) ;  /* 0x00000de000007945 */ /* 0x000fe20003800000 */
[----:B------:R-:W-:Y:S02]  /*1180*/  FMUL.FTZ R84, R101, R84 ;  /* 0x0000005465547220 */ /* 0x000fe40000410000 */
[-C--:B------:R-:W-:Y:S02]  /*1190*/  FMUL.FTZ R98, R55, R10.reuse ;  /* 0x0000000a37627220 */ /* 0x080fe40000410000 */
[----:B------:R-:W-:-:S02]  /*11a0*/  FMUL.FTZ R96, R61, R10 ;  /* 0x0000000a3d607220 */ /* 0x000fc40000410000 */
[----:B------:R-:W-:Y:S02]  /*11b0*/  FFMA.FTZ R10, R107, R115, R112 ;  /* 0x000000736b0a7223 */ /* 0x000fe40000010070 */
[C---:B------:R-:W-:Y:S02]  /*11c0*/  FFMA.FTZ R99, R103.reuse, R90, R114 ;  /* 0x0000005a67637223 */ /* 0x040fe40000010072 */
[----:B------:R-:W-:Y:S02]  /*11d0*/  FMUL.FTZ R90, R103, R84 ;  /* 0x00000054675a7220 */ /* 0x000fe40000410000 */
[----:B------:R-:W-:Y:S02]  /*11e0*/  FFMA.FTZ R84, R108, R10, R113 ;  /* 0x0000000a6c547223 */ /* 0x000fe40000010071 */
        /* <DEDUP_REMOVED lines=11> */
[----:B------:R-:W-:Y:S02]  /*12a0*/  FFMA.FTZ R11, R103, R84, R100 ;  /* 0x00000054670b7223 */ /* 0x000fe40000010064 */
[----:B------:R-:W-:Y:S02]  /*12b0*/  FMUL.FTZ R10, R105, R10 ;  /* 0x0000000a690a7220 */ /* 0x000fe40000410000 */
[----:B------:R-:W-:-:S02]  /*12c0*/  FFMA.FTZ R84, R107, R99, R102 ;  /* 0x000000636b547223 */ /* 0x000fc40000010066 */
[----:B------:R-:W-:Y:S02]  /*12d0*/  FMUL.FTZ R99, R107, R90 ;  /* 0x0000005a6b637220 */ /* 0x000fe40000410000 */
[----:B------:R-:W-:Y:S01]  /*12e0*/  FMUL.FTZ R10, R103, R10 ;  /* 0x0000000a670a7220 */ /* 0x000fe20000410000 */
[----:B------:R-:W0:Y:S01]  /*12f0*/  SHFL.DOWN PT, R121, R84, 0x1, 0x1f ;  /* 0x08201f0054797f89 */ /* 0x000e2200000e0000 */
[----:B------:R-:W-:Y:S02]  /*1300*/  FMUL.FTZ R90, R56, R95 ;  /* 0x0000005f385a7220 */ /* 0x000fe40000410000 */
[C---:B------:R-:W-:Y:S01]  /*1310*/  FFMA.FTZ R11, R101.reuse, R11, R92 ;  /* 0x0000000b650b7223 */ /* 0x040fe2000001005c */
[----:B------:R-:W1:Y:S01]  /*1320*/  SHFL.DOWN PT, R120, R99, 0x1, 0x1f ;  /* 0x08201f0063787f89 */ /* 0x000e6200000e0000 */
[----:B------:R-:W-:Y:S02]  /*1330*/  FMUL.FTZ R10, R101, R10 ;  /* 0x0000000a650a7220 */ /* 0x000fe40000410000 */
[----:B------:R-:W-:-:S02]  /*1340*/  FFMA.FTZ R118, R9, R11, R90 ;  /* 0x0000000b09767223 */ /* 0x000fc4000001005a */
        /* <DEDUP_REMOVED lines=16> */
[----:B------:R-:W-:-:S03]  /*1450*/  ISETP.GE.AND P3, PT, R26, 0x4, PT ;  /* 0x000000041a00780c */ /* 0x000fc60003f66270 */
[----:B------:R-:W1:Y:S01]  /*1460*/  SHFL.DOWN PT, R120, R99, 0x4, 0x1f ;  /* 0x08801f0063787f89 */ /* 0x000e6200000e0000 */
[C---:B--2---:R-:W-:Y:S02]  /*1470*/  @P0 FFMA.FTZ R118, R119.reuse, R11, R118 ;  /* 0x0000000b77760223 */ /* 0x044fe40000010076 */
[----:B---3--:R-:W-:Y:S01]  /*1480*/  @P0 FMUL.FTZ R119, R119, R10 ;  /* 0x0000000a77770220 */ /* 0x008fe20000410000 */
[----:B------:R-:W-:Y:S02]  /*1490*/  ISETP.GE.U32.AND P0, PT, R82, 0x1c, PT ;  /* 0x0000001c5200780c */ /* 0x000fe40003f06070 */
[----:B------:R-:W2:Y:S04]  /*14a0*/  SHFL.UP PT, R11, R118, 0x4, RZ ;  /* 0x04800000760b7989 */ /* 0x000ea800000e00ff */
[----:B------:R-:W3:Y:S07]  /*14b0*/  SHFL.UP PT, R10, R119, 0x4, RZ ;  /* 0x04800000770a7989 */ /* 0x000eee00000e00ff */
[----:B0-----:R-:W-:-:S02]  /*14c0*/  @!P0 FFMA.FTZ R84, R99, R121, R84 ;  /* 0x0000007963548223 */ /* 0x001fc40000010054 */
[----:B-1----:R-:W-:Y:S01]  /*14d0*/  @!P0 FMUL.FTZ R99, R99, R120 ;  /* 0x0000007863638220 */ /* 0x002fe20000410000 */
[----:B------:R-:W-:Y:S02]  /*14e0*/  ISETP.GE.AND P0, PT, R25, c[0x0][0x174], PT ;  /* 0x00005d0019007a0c */ /* 0x000fe40003f06270 */
[----:B------:R-:W0:Y:S02]  /*14f0*/  SHFL.DOWN PT, R123, R84, 0x8, 0x1f ;  /* 0x09001f00547b7f89 */ /* 0x000e2400000e0000 */
[C---:B------:R-:W-:Y:S02]  /*1500*/  ISETP.EQ.AND P0, PT, R82.reuse, RZ, !P0 ;  /* 0x000000ff5200720c */ /* 0x040fe40004702270 */
[----:B------:R-:W1:Y:S01]  /*1510*/  SHFL.DOWN PT, R122, R99, 0x8, 0x1f ;  /* 0x09001f00637a7f89 */ /* 0x000e6200000e0000 */
[C---:B--2---:R-:W-:Y:S01]  /*1520*/  @P3 FFMA.FTZ R118, R119.reuse, R11, R118 ;  /* 0x0000000b77763223 */ /* 0x044fe20000010076 */
[----:B------:R-:W-:Y:S01]  /*1530*/  HFMA2.MMA R11, -RZ, RZ, 0, 0 ;  /* 0x00000000ff0b7435 */ /* 0x000fe200000001ff */
[----:B---3--:R-:W-:Y:S01]  /*1540*/  @P3 FMUL.FTZ R119, R119, R10 ;  /* 0x0000000a77773220 */ /* 0x008fe20000410000 */
[----:B------:R-:W-:-:S02]  /*1550*/  ISETP.GE.U32.AND P3, PT, R82, 0x18, PT ;  /* 0x000000185200780c */ /* 0x000fc40003f66070 */
[----:B------:R-:W2:Y:S01]  /*1560*/  SHFL.UP PT, R121, R118, 0x8, RZ ;  /* 0x0500000076797989 */ /* 0x000ea200000e00ff */
[----:B------:R-:W-:-:S03]  /*1570*/  MOV R10, 0x3f800000 ;  /* 0x3f800000000a7802 */ /* 0x000fc60000000f00 */
[----:B------:R-:W3:Y:S04]  /*1580*/  SHFL.UP PT, R120, R119, 0x8, RZ ;  /* 0x0500000077787989 */ /* 0x000ee800000e00ff */
[----:B------:R-:W-:Y:S01]  /*1590*/  @P0 LDS.64 R10, [UR4+0xcd8] ;  /* 0x000cd804ff0a0984 */ /* 0x000fe20008000a00 */
[----:B------:R-:W-:Y:S02]  /*15a0*/  ISETP.GE.AND P0, PT, R26, 0x8, PT ;  /* 0x000000081a00780c */ /* 0x000fe40003f06270 */
[C---:B0-----:R-:W-:Y:S02]  /*15b0*/  @!P3 FFMA.FTZ R84, R99.reuse, R123, R84 ;  /* 0x0000007b6354b223 */ /* 0x041fe40000010054 */
[----:B-1----:R-:W-:Y:S01]  /*15c0*/  @!P3 FMUL.FTZ R99, R99, R122 ;  /* 0x0000007a6363b220 */ /* 0x002fe20000410000 */
[----:B------:R-:W-:-:S02]  /*15d0*/  ISETP.GE.U32.AND P3, PT, R82, 0x10, PT ;  /* 0x000000105200780c */ /* 0x000fc40003f66070 */
[----:B------:R-:W0:Y:S04]  /*15e0*/  SHFL.DOWN PT, R123, R84, 0x10, 0x1f ;  /* 0x0a001f00547b7f89 */ /* 0x000e2800000e0000 */
[----:B------:R-:W1:Y:S02]  /*15f0*/  SHFL.DOWN PT, R122, R99, 0x10, 0x1f ;  /* 0x0a001f00637a7f89 */ /* 0x000e6400000e0000 */
[C---:B--2---:R-:W-:Y:S02]  /*1600*/  @P0 FFMA.FTZ R118, R119.reuse, R121, R118 ;  /* 0x0000007977760223 */ /* 0x044fe40000010076 */
        /* <DEDUP_REMOVED lines=28> */
[C---:B------:R-:W-:Y:S02]  /*17d0*/  FFMA.FTZ R112, R108.reuse, R120, R113 ;  /* 0x000000786c707223 */ /* 0x040fe40000010071 */
[C---:B------:R-:W-:Y:S02]  /*17e0*/  FFMA.FTZ R98, R111.reuse, R96, R98 ;  /* 0x000000606f627223 */ /* 0x040fe40000010062 */
[----:B------:R-:W-:Y:S02]  /*17f0*/  FFMA.FTZ R114, R111, R112, R106 ;  /* 0x000000706f727223 */ /* 0x000fe4000001006a */
[----:B------:R-:W-:Y:S02]  /*1800*/  FFMA.FTZ R108, R108, R98, R109 ;  /* 0x000000626c6c7223 */ /* 0x000fe4000001006d */
[----:B------:R-:W-:-:S02]  /*1810*/  FFMA.FTZ R118, R105, R114, R104 ;  /* 0x0000007269767223 */ /* 0x000fc40000010068 */
[----:B------:R-:W-:Y:S02]  /*1820*/  FFMA.FTZ R102, R107, R108, R102 ;  /* 0x0000006c6b667223 */ /* 0x000fe40000010066 */
[----:B------:R-:W-:Y:S02]  /*1830*/  FFMA.FTZ R104, R53, R122, RZ ;  /* 0x0000007a35687223 */ /* 0x000fe400000100ff */
        /* <DEDUP_REMOVED lines=18> */
[----:B------:R-:W-:Y:S02]  /*1960*/  FFMA.FTZ R115, R59, R118, R115 ;  /* 0x000000763b737223 */ /* 0x000fe40000010073 */
[----:B------:R-:W-:Y:S02]  /*1970*/  FFMA.FTZ R118, R101, R116, R92 ;  /* 0x0000007465767223 */ /* 0x000fe4000001005c */
[C---:B------:R-:W-:Y:S02]  /*1980*/  FFMA.FTZ R92, -R60.reuse, R93, R116 ;  /* 0x0000005d3c5c7223 */ /* 0x040fe40000010174 */
[----:B------:R-:W-:-:S02]  /*1990*/  FMUL.FTZ R101, R60, R88 ;  /* 0x000000583c657220 */ /* 0x000fc40000410000 */
        /* <DEDUP_REMOVED lines=23> */
[----:B------:R-:W-:Y:S02]  /*1b10*/  FMUL.FTZ R99, R90, R99 ;  /* 0x000000635a637220 */ /* 0x000fe40000410000 */
[----:B------:R-:W-:Y:S02]  /*1b20*/  FFMA.FTZ R88, R93, R88, R119 ;  /* 0x000000585d587223 */ /* 0x000fe40000010077 */
        /* <DEDUP_REMOVED lines=10> */
[----:B------:R-:W-:-:S02]  /*1bd0*/  FFMA.FTZ R96, R89, R96, R10 ;  /* 0x0000006059607223 */ /* 0x000fc4000001000a */
[C---:B------:R-:W-:Y:S02]  /*1be0*/  FMUL.FTZ R10, R81.reuse, R98 ;  /* 0x00000062510a7220 */ /* 0x040fe40000410000 */
[C---:B------:R-:W-:Y:S02]  /*1bf0*/  FMUL.FTZ R11, R81.reuse, R108 ;  /* 0x0000006c510b7220 */ /* 0x040fe40000410000 */
        /* <DEDUP_REMOVED lines=33> */
[----:B------:R-:W-:-:S05]  /*1e10*/  FADD.FTZ R45, R102, R45 ;  /* 0x0000002d662d7221 */ /* 0x000fca0000010000 */
[----:B0-----:R-:W-:Y:S02]  /*1e20*/  @!P0 FADD.FTZ R115, R115, R118 ;  /* 0x0000007673738221 */ /* 0x001fe40000010000 */
[----:B-1----:R-:W-:Y:S01]  /*1e30*/  @!P0 FADD.FTZ R9, R9, R120 ;  /* 0x0000007809098221 */ /* 0x002fe20000010000 */
[----:B------:R-:W-:Y:S02]  /*1e40*/  ISETP.GT.AND P0, PT, R26, 0xf, PT ;  /* 0x0000000f1a00780c */ /* 0x000fe40003f04270 */
[----:B------:R-:W0:Y:S04]  /*1e50*/  SHFL.DOWN PT, R120, R115, 0x10, 0x1f ;  /* 0x0a001f0073787f89 */ /* 0x000e2800000e0000 */
[----:B------:R-:W1:Y:S07]  /*1e60*/  SHFL.DOWN PT, R118, R9, 0x10, 0x1f ;  /* 0x0a001f0009767f89 */ /* 0x000e6e00000e0000 */
[----:B0-----:R-:W-:-:S02]  /*1e70*/  @!P0 FADD.FTZ R115, R115, R120 ;  /* 0x0000007873738221 */ /* 0x001fc40000010000 */
[----:B-1----:R-:W-:-:S03]  /*1e80*/  @!P0 FADD.FTZ R9, R9, R118 ;  /* 0x0000007609098221 */ /* 0x002fc60000010000 */
        /* <DEDUP_REMOVED lines=12> */
.L_x_7334:
[----:B0-----:R-:W-:Y:S05]  /*1f50*/  BSYNC B0 ;  /* 0x0000000000007941 */ /* 0x001fea0003800000 */
.L_x_7333:
        /* <DEDUP_REMOVED lines=21> */
.L_x_7330:
[----:B------:R-:W-:Y:S01]  /*20b0*/  BAR.SYNC.DEFER_BLOCKING 0x0 ;  /* 0x0000000000007b1d */ /* 0x000fe20000010000 */
[----:B------:R-:W-:Y:S01]  /*20c0*/  F2FP.PACK_AB R11, R52, R69 ;  /* 0x00000045340b723e */ /* 0x000fe200000000ff */
[----:B------:R-:W-:Y:S01]  /*20d0*/  IMAD R57, R32, c[0x0][0x2f8], RZ ;  /* 0x0000be0020397a24 */ /* 0x000fe200078e02ff */
[----:B------:R-:W-:Y:S01]  /*20e0*/  F2FP.PACK_AB R10, R50, R63 ;  /* 0x0000003f320a723e */ /* 0x000fe200000000ff */
[----:B------:R-:W-:Y:S01]  /*20f0*/  IMAD R50, R40, c[0x0][0x300], RZ ;  /* 0x0000c00028327a24 */ /* 0x000fe200078e02ff */
[----:B------:R-:W-:Y:S01]  /*2100*/  F2FP.PACK_AB R9, R14, R15 ;  /* 0x0000000f0e09723e */ /* 0x000fe200000000ff */
[----:B------:R-:W-:Y:S01]  /*2110*/  IMAD R14, R40, c[0x0][0x2e0], RZ ;  /* 0x0000b800280e7a24 */ /* 0x000fe200078e02ff */
[----:B------:R-:W-:Y:S01]  /*2120*/  F2FP.PACK_AB R8, R12, R13 ;  /* 0x0000000d0c08723e */ /* 0x000fe200000000ff */
[----:B------:R-:W-:Y:S01]  /*2130*/  IMAD R13, R32, c[0x0][0x2d8], RZ ;  /* 0x0000b600200d7a24 */ /* 0x000fe200078e02ff */
[C---:B------:R-:W-:Y:S01]  /*2140*/  IADD3 R56, R25.reuse, -0x1, RZ ;  /* 0xffffffff19387810 */ /* 0x040fe20007ffe0ff */
[C---:B------:R-:W-:Y:S01]  /*2150*/  IMAD R57, R34.reuse, c[0x0][0x2fc], R57 ;  /* 0x0000bf0022397a24 */ /* 0x040fe200078e0239 */
[----:B------:R-:W-:Y:S01]  /*2160*/  ISETP.GT.AND P3, PT, R25, 0x1, PT ;  /* 0x000000011900780c */ /* 0x000fe20003f64270 */
[----:B------:R-:W-:Y:S01]  /*2170*/  IMAD R15, R34, c[0x0][0x2dc], R13 ;  /* 0x0000b700220f7a24 */ /* 0x000fe200078e020d */
[----:B------:R-:W-:-:S02]  /*2180*/  SHF.L.U32 R52, R56, 0x8, RZ ;  /* 0x0000000838347819 */ /* 0x000fc400000006ff */
[----:B------:R-:W-:Y:S02]  /*2190*/  IADD3 R37, P1, R37, -0x200, RZ ;  /* 0xfffffe0025257810 */ /* 0x000fe40007f3e0ff */
[--C-:B------:R-:W-:Y:S02]  /*21a0*/  SHF.R.S32.HI R53, RZ, 0x1f, R52.reuse ;  /* 0x0000001fff357819 */ /* 0x100fe40000011434 */
[----:B------:R-:W-:Y:S02]  /*21b0*/  IADD3 R33, P2, R33, -0x200, RZ ;  /* 0xfffffe0021217810 */ /* 0x000fe40007f5e0ff */
[----:B------:R-:W-:Y:S01]  /*21c0*/  MOV R25, R56 ;  /* 0x0000003800197202 */ /* 0x000fe20000000f00 */
[----:B------:R-:W-:Y:S01]  /*21d0*/  IMAD.WIDE.U32 R12, R34, c[0x0][0x2d8], R52 ;  /* 0x0000b600220c7a25 */ /* 0x000fe200078e0034 */
[----:B------:R-:W-:Y:S01]  /*21e0*/  IADD3.X R35, R35, -0x1, RZ, P1, !PT ;  /* 0xffffffff23237810 */ /* 0x000fe20000ffe4ff */
[----:B------:R0:W-:Y:S01]  /*21f0*/  STS.128 [R26.X16], R8 ;  /* 0x000000081a007388 */ /* 0x0001e2000000cc00 */
[----:B------:R-:W-:-:S06]  /*2200*/  NOP ;  /* 0x0000000000007918 */ /* 0x000fcc0000000000 */
[----:B------:R-:W1:Y:S01]  /*2210*/  LDS.128 R4, [R26.X16] ;  /* 0x000000001a047984 */ /* 0x000e62000000cc00 */
[----:B------:R-:W-:Y:S01]  /*2220*/  IADD3 R13, R13, R15, RZ ;  /* 0x0000000f0d0d7210 */ /* 0x000fe20007ffe0ff */
[----:B------:R-:W-:Y:S01]  /*2230*/  IMAD R15, R43, c[0x0][0x2e4], R14 ;  /* 0x0000b9002b0f7a24 */ /* 0x000fe200078e020e */
[----:B------:R-:W-:Y:S01]  /*2240*/  IADD3.X R31, R31, -0x1, RZ, P2, !PT ;  /* 0xffffffff1f1f7810 */ /* 0x000fe200017fe4ff */
[----:B------:R-:W-:-:S04]  /*2250*/  IMAD.WIDE.U32 R52, R34, c[0x0][0x2f8], R52 ;  /* 0x0000be0022347a25 */ /* 0x000fc800078e0034 */
[----:B0-----:R-:W-:Y:S01]  /*2260*/  IMAD.WIDE.U32 R8, R43, c[0x0][0x2e0], R12 ;  /* 0x0000b8002b087a25 */ /* 0x001fe200078e000c */
[----:B------:R-:W-:Y:S02]  /*2270*/  F2FP.PACK_AB R11, R51, R48 ;  /* 0x00000030330b723e */ /* 0x000fe400000000ff */
[----:B------:R-:W-:Y:S02]  /*2280*/  F2FP.PACK_AB R10, R49, R46 ;  /* 0x0000002e310a723e */ /* 0x000fe400000000ff */
[----:B------:R-:W-:Y:S02]  /*2290*/  IADD3 R9, R9, R15, RZ ;  /* 0x0000000f09097210 */ /* 0x000fe40007ffe0ff */
[C---:B------:R-:W-:Y:S02]  /*22a0*/  LEA R55, P0, R8.reuse, c[0x0][0x330], 0x1 ;  /* 0x0000cc0008377a11 */ /* 0x040fe400078008ff */
[----:B------:R-:W-:Y:S02]  /*22b0*/  IADD3 R53, R53, R57, RZ ;  /* 0x0000003935357210 */ /* 0x000fe40007ffe0ff */
[----:B------:R-:W-:-:S02]  /*22c0*/  LEA.HI.X R9, R8, c[0x0][0x334], R9, 0x1, P0 ;  /* 0x0000cd0008097a11 */ /* 0x000fc400000f0c09 */
[----:B------:R-:W-:Y:S02]  /*22d0*/  IADD3 R54, P0, R55, R22, RZ ;  /* 0x0000001637367210 */ /* 0x000fe40007f1e0ff */
[----:B------:R-:W-:Y:S01]  /*22e0*/  F2FP.PACK_AB R8, R42, R45 ;  /* 0x0000002d2a08723e */ /* 0x000fe200000000ff */
[----:B------:R-:W-:Y:S01]  /*22f0*/  FADD.FTZ R45, R28, R45 ;  /* 0x0000002d1c2d7221 */ /* 0x000fe20000010000 */
[----:B------:R-:W-:Y:S02]  /*2300*/  IADD3.X R55, R9, R0, RZ, P0, !PT ;  /* 0x0000000009377210 */ /* 0x000fe400007fe4ff */
[----:B------:R-:W-:Y:S01]  /*2310*/  F2FP.PACK_AB R9, R47, R44 ;  /* 0x0000002c2f09723e */ /* 0x000fe200000000ff */
[----:B------:R-:W-:-:S04]  /*2320*/  FADD.FTZ R45, R45, R42 ;  /* 0x0000002a2d2d7221 */ /* 0x000fc80000010000 */
[----:B------:R-:W-:-:S04]  /*2330*/  FADD.FTZ R44, R45, R44 ;  /* 0x0000002c2d2c7221 */ /* 0x000fc80000010000 */
[----:B------:R-:W-:Y:S01]  /*2340*/  FADD.FTZ R47, R44, R47 ;  /* 0x0000002f2c2f7221 */ /* 0x000fe20000010000 */
[----:B-1----:R0:W-:Y:S03]  /*2350*/  STG.E.128 [R54.64], R4 ;  /* 0x0000000436007986 */ /* 0x0021e6000c101d06 */
[----:B------:R-:W-:Y:S01]  /*2360*/  FADD.FTZ R46, R47, R46 ;  /* 0x0000002e2f2e7221 */ /* 0x000fe20000010000 */
[----:B------:R-:W-:Y:S03]  /*2370*/  BAR.SYNC.DEFER_BLOCKING 0x0 ;  /* 0x0000000000007b1d */ /* 0x000fe60000010000 */
[----:B------:R-:W-:-:S04]  /*2380*/  FADD.FTZ R49, R46, R49 ;  /* 0x000000312e317221 */ /* 0x000fc80000010000 */
[----:B------:R-:W-:-:S04]  /*2390*/  FADD.FTZ R28, R49, R48 ;  /* 0x00000030311c7221 */ /* 0x000fc80000010000 */
[----:B------:R-:W-:Y:S02]  /*23a0*/  FADD.FTZ R28, R28, R51 ;  /* 0x000000331c1c7221 */ /* 0x000fe40000010000 */
[C---:B0-----:R-:W-:Y:S02]  /*23b0*/  IMAD R7, R43.reuse, c[0x0][0x304], R50 ;  /* 0x0000c1002b077a24 */ /* 0x041fe400078e0232 */
[----:B------:R-:W-:-:S05]  /*23c0*/  IMAD.WIDE.U32 R4, R43, c[0x0][0x300], R52 ;  /* 0x0000c0002b047a25 */ /* 0x000fca00078e0034 */
[----:B------:R-:W-:Y:S02]  /*23d0*/  IADD3 R7, R5, R7, RZ ;  /* 0x0000000705077210 */ /* 0x000fe40007ffe0ff */
[----:B------:R-:W-:Y:S01]  /*23e0*/  LEA R5, P0, R4, c[0x0][0x340], 0x1 ;  /* 0x0000d00004057a11 */ /* 0x000fe200078008ff */
[----:B------:R-:W-:Y:S01]  /*23f0*/  STS.128 [R26.X16], R8 ;  /* 0x000000081a007388 */ /* 0x000fe2000000cc00 */
[----:B------:R-:W-:-:S06]  /*2400*/  NOP ;  /* 0x0000000000007918 */ /* 0x000fcc0000000000 */
[----:B------:R-:W0:Y:S01]  /*2410*/  LDS.128 R12, [R26.X16] ;  /* 0x000000001a0c7984 */ /* 0x000e22000000cc00 */
[----:B------:R-:W-:Y:S02]  /*2420*/  LEA.HI.X R7, R4, c[0x0][0x344], R7, 0x1, P0 ;  /* 0x0000d10004077a11 */ /* 0x000fe400000f0c07 */
[----:B------:R-:W-:-:S04]  /*2430*/  IADD3 R4, P0, R5, R22, RZ ;  /* 0x0000001605047210 */ /* 0x000fc80007f1e0ff */
[----:B------:R-:W-:Y:S02]  /*2440*/  IADD3.X R5, R7, R0, RZ, P0, !PT ;  /* 0x0000000007057210 */ /* 0x000fe400007fe4ff */
[----:B------:R-:W-:-:S04]  /*2450*/  IADD3 R29, P0, R29, -0x200, RZ ;  /* 0xfffffe001d1d7810 */ /* 0x000fc80007f1e0ff */
[----:B------:R-:W-:Y:S01]  /*2460*/  IADD3.X R27, R27, -0x1, RZ, P0, !PT ;  /* 0xffffffff1b1b7810 */ /* 0x000fe200007fe4ff */
[----:B0-----:R0:W-:Y:S01]  /*2470*/  STG.E.128 [R4.64], R12 ;  /* 0x0000000c04007986 */ /* 0x0011e2000c101d06 */
[----:B------:R-:W-:Y:S01]  /*2480*/  @!P3 CALL.REL.NOINC `(.L_x_7329) ;  /* 0x000000100000b944 */ /* 0x000fe20003c00000 */
[----:B------:R-:W-:Y:S05]  /*2490*/  BRA `(.L_x_7336) ;  /* 0xffffe0e000007947 */ /* 0x000fea000383ffff */
.L_x_7329:
        /* <DEDUP_REMOVED lines=24> */
.L_x_7338:
[----:B0-----:R-:W-:Y:S05]  /*2620*/  BSYNC B0 ;  /* 0x0000000000007941 */ /* 0x001fea0003800000 */
.L_x_7337:
        /* <DEDUP_REMOVED lines=23> */
.L_x_7340:
[----:B------:R-:W1:Y:S02]  /*27a0*/  S2R R19, SR_TID.X ;  /* 0x0000000000137919 */ /* 0x000e640000002100 */
.L_x_7341:
[----:B0-----:R-:W-:Y:S05]  /*27b0*/  BSYNC B0 ;  /* 0x0000000000007941 */ /* 0x001fea0003800000 */
.L_x_7339:
[----:B-1----:R-:W-:-:S13]  /*27c0*/  ISETP.GE.AND P0, PT, R19, c[0x0][0x16c], PT ;  /* 0x00005b0013007a0c */ /* 0x002fda0003f06270 */
[----:B------:R-:W-:Y:S05]  /*27d0*/  @P0 EXIT ;  /* 0x000000000000094d */ /* 0x000fea0003800000 */
        /* <DEDUP_REMOVED lines=16> */
.L_x_7342:
        /* <DEDUP_REMOVED lines=54> */
.L_x_7343:
        /* <DEDUP_REMOVED lines=12> */
.L_x_9116:


//--------------------- .text._Z25selective_scan_bwd_kernelI32Selective_Scan_bwd_kernel_traitsILi32ELi8ELb1ELb0ELb0ELb0ELb1EN3c104HalfEfEEv12SSMParamsBwd --------------------------
	.section	.text._Z25selective_scan_bwd_kernelI32Selective_Scan_bwd_kernel_traitsILi32ELi8ELb1ELb0ELb0ELb0ELb1EN3c104HalfEfEEv12SSMParamsBwd,"ax",@progbits
	.sectioninfo	@"SHI_REGISTERS=128"
	.align	128
        .global         _Z25selective_scan_bwd_kernelI32Selective_Scan_bwd_kernel_traitsILi32ELi8ELb1ELb0ELb0ELb0ELb1EN3c104HalfEfEEv12SSMParamsBwd
        .type           _Z25selective_scan_bwd_kernelI32Selective_Scan_bwd_kernel_traitsILi32ELi8ELb1ELb0ELb0ELb0ELb1EN3c104HalfEfEEv12SSMParamsBwd,@function
        .size           _Z25selective_scan_bwd_kernelI32Selective_Scan_bwd_kernel_traitsILi32ELi8ELb1ELb0ELb0ELb0ELb1EN3c104HalfEfEEv12SSMParamsBwd,(.L_x_9117 - _Z25selective_scan_bwd_kernelI32Selective_Scan_bwd_kernel_traitsILi32ELi8ELb1ELb0ELb0ELb0ELb1EN3c104HalfEfEEv12SSMParamsBwd)
        .other          _Z25selective_scan_bwd_kernelI32Selective_Scan_bwd_kernel_traitsILi32ELi8ELb1ELb0ELb0ELb0ELb1EN3c104HalfEfEEv12SSMParamsBwd,@"STO_CUDA_ENTRY STV_DEFAULT"
_Z25selective_scan_bwd_kernelI32Selective_Scan_bwd_kernel_traitsILi32ELi8ELb1ELb0ELb0ELb0ELb1EN3c104HalfEfEEv12SSMParamsBwd:
.text._Z25selective_scan_bwd_kernelI32Selective_Scan_bwd_kernel_traitsILi32ELi8ELb1ELb0ELb0ELb0ELb1EN3c104HalfEfEEv12SSMParamsBwd:
        /* <DEDUP_REMOVED lines=25> */
[----:B------:R-:W-:Y:S01]  /*0190*/  HFMA2.MMA R39, -RZ, RZ, 0, 0 ;  /* 0x00000000ff277435 */ /* 0x000fe200000001ff */
[----:B------:R-:W-:Y:S01]  /*01a0*/  ISETP.NE.U32.AND P0, PT, RZ, c[0x0][0x260], PT ;  /* 0x00009800ff007a0c */ /* 0x000fe20003f05070 */
[C---:B------:R-:W-:Y:S01]  /*01b0*/  IMAD R13, R25.reuse, c[0x0][0x1e4], R10 ;  /* 0x00007900190d7a24 */ /* 0x040fe200078e020a */
[----:B------:R-:W-:Y:S01]  /*01c0*/  MOV R27, RZ ;  /* 0x000000ff001b7202 */ /* 0x000fe20000000f00 */
[----:B0-----:R-:W-:Y:S01]  /*01d0*/  IMAD.WIDE.U32 R6, R25, c[0x0][0x278], RZ ;  /* 0x00009e0019067a25 */ /* 0x001fe200078e00ff */
[----:B------:R-:W-:Y:S02]  /*01e0*/  ISETP.NE.AND.EX P0, PT, RZ, c[0x0][0x264], PT, P0 ;  /* 0x00009900ff007a0c */ /* 0x000fe40003f05300 */
[----:B------:R-:W-:Y:S01]  /*01f0*/  IADD3 R5, R5, R13, RZ ;  /* 0x0000000d05057210 */ /* 0x000fe20007ffe0ff */
[----:B-1----:R-:W-:Y:S01]  /*0200*/  IMAD R9, R25, c[0x0][0x27c], R12 ;  /* 0x00009f0019097a24 */ /* 0x002fe200078e020c */
[----:B------:R-:W-:Y:S01]  /*0210*/  MOV R8, c[0x0][0x174] ;  /* 0x00005d0000087a02 */ /* 0x000fe20000000f00 */
[----:B------:R-:W-:-:S02]  /*0220*/  IMAD R13, R23, c[0x0][0x1d8], RZ ;  /* 0x00007600170d7a24 */ /* 0x000fc400078e02ff */
[----:B------:R-:W-:Y:S01]  /*0230*/  IMAD R15, R23, c[0x0][0x1e8], RZ ;  /* 0x00007a00170f7a24 */ /* 0x000fe200078e02ff */
[----:B------:R-:W-:Y:S01]  /*0240*/  IADD3 R7, R7, R9, RZ ;  /* 0x0000000907077210 */ /* 0x000fe20007ffe0ff */
[----:B------:R-:W-:Y:S01]  /*0250*/  IMAD.WIDE.U32 R2, R0, c[0x0][0x1d8], R2 ;  /* 0x0000760000027a25 */ /* 0x000fe200078e0002 */
[C---:B------:R-:W-:Y:S02]  /*0260*/  LEA R9, R8.reuse, 0xffffff00, 0x8 ;  /* 0xffffff0008097811 */ /* 0x040fe400078e40ff */
        /* <DEDUP_REMOVED lines=13> */
[----:B------:R-:W-:Y:S01]  /*0340*/  IADD3.X R4, R11, R5, R15, P2, !PT ;  /* 0x000000050b047210 */ /* 0x000fe200017fe40f */
[----:B------:R-:W-:Y:S01]  /*0350*/  CS2R R12, SRZ ;  /* 0x00000000000c7805 */ /* 0x000fe2000001ff00 */
        /* <DEDUP_REMOVED lines=8> */
[----:B------:R-:W-:Y:S01]  /*03e0*/  LEA.HI.X R33, R33, c[0x0][0x24c], R4, 0x1, P5 ;  /* 0x0000930021217a11 */ /* 0x000fe200028f0c04 */
[----:B------:R-:W-:Y:S01]  /*03f0*/  HFMA2.MMA R4, -RZ, RZ, 0, 0 ;  /* 0x00000000ff047435 */ /* 0x000fe200000001ff */
[----:B------:R-:W-:Y:S01]  /*0400*/  @P0 MOV R15, 0x8 ;  /* 0x00000008000f0802 */ /* 0x000fe20000000f00 */
[----:B------:R-:W-:Y:S01]  /*0410*/  @P0 IMAD R2, R2, c[0x0][0x174], RZ ;  /* 0x00005d0002020a24 */ /* 0x000fe200078e02ff */
[----:B------:R-:W-:-:S02]  /*0420*/  LEA R34, P6, R9, c[0x0][0x308], 0x1 ;  /* 0x0000c20009227a11 */ /* 0x000fc400078c08ff */
[----:B------:R-:W-:Y:S01]  /*0430*/  MOV R3, RZ ;  /* 0x000000ff00037202 */ /* 0x000fe20000000f00 */
[----:B------:R-:W-:Y:S01]  /*0440*/  @P0 IMAD R2, R2, c[0x0][0x16c], RZ ;  /* 0x00005b0002020a24 */ /* 0x000fe200078e02ff */
[C---:B------:R-:W-:Y:S02]  /*0450*/  @P1 LEA R12, P4, R0.reuse, c[0x0][0x328], 0x2 ;  /* 0x0000ca00000c1a11 */ /* 0x040fe400078810ff */
[----:B------:R-:W-:Y:S01]  /*0460*/  @P2 LEA R4, P5, R0, c[0x0][0x348], 0x2 ;  /* 0x0000d20000042a11 */ /* 0x000fe200078a10ff */
[----:B------:R-:W-:Y:S01]  /*0470*/  @P0 IMAD.WIDE R14, R2, R15, c[0x0][0x260] ;  /* 0x00009800020e0625 */ /* 0x000fe200078e020f */
[----:B------:R-:W-:Y:S01]  /*0480*/  LEA.HI.X R35, R9, c[0x0][0x30c], R6, 0x1, P6 ;  /* 0x0000c30009237a11 */ /* 0x000fe200030f0c06 */
[----:B------:R-:W-:Y:S01]  /*0490*/  @!P0 CS2R R14, SRZ ;  /* 0x00000000000e8805 */ /* 0x000fe2000001ff00 */
[C-C-:B------:R-:W-:Y:S02]  /*04a0*/  @P1 LEA.HI.X R13, R0.reuse, c[0x0][0x32c], R23.reuse, 0x2, P4 ;  /* 0x0000cb00000d1a11 */ /* 0x140fe400020f1417 */
[----:B------:R-:W-:-:S02]  /*04b0*/  @P2 LEA.HI.X R3, R0, c[0x0][0x34c], R23, 0x2, P5 ;  /* 0x0000d30000032a11 */ /* 0x000fc400028f1417 */
[----:B------:R-:W-:Y:S01]  /*04c0*/  MOV R2, R4 ;  /* 0x0000000400027202 */ /* 0x000fe20000000f00 */
[----:B------:R-:W-:Y:S05]  /*04d0*/  @!P3 BRA `(.L_x_7344) ;  /* 0x00002b700000b947 */ /* 0x000fea0003800000 */
[----:B------:R-:W0:Y:S01]  /*04e0*/  S2R R28, SR_TID.X ;  /* 0x00000000001c7919 */ /* 0x000e220000002100 */
[----:B------:R-:W-:Y:S02]  /*04f0*/  MOV R36, c[0x0][0x174] ;  /* 0x00005d0000247a02 */ /* 0x000fe40000000f00 */
[----:B------:R-:W-:Y:S01]  /*0500*/  MOV R27, RZ ;  /* 0x000000ff001b7202 */ /* 0x000fe20000000f00 */
[----:B------:R-:W1:Y:S01]  /*0510*/  S2R R29, SR_LANEID ;  /* 0x00000000001d7919 */ /* 0x000e620000000000 */
[----:B------:R-:W-:Y:S02]  /*0520*/  MOV R39, RZ ;  /* 0x000000ff00277202 */ /* 0x000fe40000000f00 */
[----:B0-----:R-:W-:Y:S02]  /*0530*/  LOP3.LUT R75, R28, 0x1f, RZ, 0xc0, !PT ;  /* 0x0000001f1c4b7812 */ /* 0x001fe400078ec0ff */
[----:B------:R-:W-:-:S02]  /*0540*/  SHF.R.S32.HI R37, RZ, 0x1f, R28 ;  /* 0x0000001fff257819 */ /* 0x000fc4000001141c */
[----:B-1----:R-:W-:Y:S02]  /*0550*/  IADD3 R38, R28, 0x200, RZ ;  /* 0x000002001c267810 */ /* 0x002fe40007ffe0ff */
.L_x_7352:
[----:B------:R-:W-:Y:S01]  /*0560*/  BAR.SYNC.DEFER_BLOCKING 0x0 ;  /* 0x0000000000007b1d */ /* 0x000fe20000010000 */
[C---:B------:R-:W-:Y:S02]  /*0570*/  SHF.L.U32 R59, R28.reuse, 0x4, RZ ;  /* 0x000000041c3b7819 */ /* 0x040fe400000006ff */
[----:B------:R-:W-:Y:S02]  /*0580*/  SHF.L.U64.HI R54, R28, 0x4, R37 ;  /* 0x000000041c367819 */ /* 0x000fe40000010225 */
[----:B------:R-:W-:-:S04]  /*0590*/  IADD3 R8, P0, R30, R59, RZ ;  /* 0x0000003b1e087210 */ /* 0x000fc80007f1e0ff */
[----:B------:R-:W-:-:S05]  /*05a0*/  IADD3.X R9, R31, R54, RZ, P0, !PT ;  /* 0x000000361f097210 */ /* 0x000fca00007fe4ff */
[----:B------:R-:W2:Y:S01]  /*05b0*/  LDG.E.128 R44, [R8.64] ;  /* 0x00000006082c7981 */ /* 0x000ea2000c1e1d00 */
[----:B0-----:R-:W-:-:S04]  /*05c0*/  IADD3 R16, P0, R32, R59, RZ ;  /* 0x0000003b20107210 */ /* 0x001fc80007f1e0ff */
[----:B------:R-:W-:Y:S01]  /*05d0*/  IADD3.X R17, R33, R54, RZ, P0, !PT ;  /* 0x0000003621117210 */ /* 0x000fe200007fe4ff */
[----:B--2---:R0:W-:Y:S01]  /*05e0*/  STS.128 [R29.X16], R44 ;  /* 0x0000002c1d007388 */ /* 0x0041e2000000cc00 */
[----:B------:R-:W-:-:S06]  /*05f0*/  NOP ;  /* 0x0000000000007918 */ /* 0x000fcc0000000000 */
[----:B------:R-:W-:Y:S04]  /*0600*/  LDS.128 R4, [R29.X16] ;  /* 0x000000001d047984 */ /* 0x000fe8000000cc00 */
        /* <DEDUP_REMOVED lines=8> */
[----:B------:R-:W2:Y:S01]  /*0690*/  LDG.E.128 R40, [R40.64] ;  /* 0x0000000628287981 */ /* 0x000ea2000c1e1d00 */
[----:B------:R-:W-:Y:S01]  /*06a0*/  LEA R20, R36, 0xffffff00, 0x8 ;  /* 0xffffff0024147811 */ /* 0x000fe200078e40ff */
[----:B------:R-:W-:-:S02]  /*06b0*/  IMAD R18, R26, c[0x0][0x1f0], RZ ;  /* 0x00007c001a127a24 */ /* 0x000fc400078e02ff */
[----:B0-----:R-:W-:Y:S01]  /*06c0*/  IMAD R45, R23, c[0x0][0x1f8], RZ ;  /* 0x00007e00172d7a24 */ /* 0x001fe200078e02ff */
[----:B------:R-:W-:Y:S01]  /*06d0*/  SHF.R.S32.HI R21, RZ, 0x1f, R20 ;  /* 0x0000001fff157819 */ /* 0x000fe20000011414 */
[C---:B------:R-:W-:Y:S02]  /*06e0*/  IMAD R19, R25.reuse, c[0x0][0x1f4], R18 ;  /* 0x00007d0019137a24 */ /* 0x040fe400078e0212 */
[----:B------:R-:W-:Y:S02]  /*06f0*/  IMAD R45, R0, c[0x0][0x1fc], R45 ;  /* 0x00007f00002d7a24 */ /* 0x000fe400078e022d */
[----:B------:R-:W-:-:S05]  /*0700*/  IMAD.WIDE.U32 R16, R25, c[0x0][0x1f0], R20 ;  /* 0x00007c0019107a25 */ /* 0x000fca00078e0014 */
[----:B------:R-:W-:-:S05]  /*0710*/  IADD3 R17, R17, R19, RZ ;  /* 0x0000001311117210 */ /* 0x000fca0007ffe0ff */
[----:B------:R-:W-:-:S05]  /*0720*/  IMAD.WIDE.U32 R16, R0, c[0x0][0x1f8], R16 ;  /* 0x00007e0000107a25 */ /* 0x000fca00078e0010 */
[----:B------:R-:W-:Y:S02]  /*0730*/  IADD3 R17, R17, R45, RZ ;  /* 0x0000002d11117210 */ /* 0x000fe40007ffe0ff */
[----:B------:R-:W-:-:S04]  /*0740*/  LEA R44, P0, R16, c[0x0][0x268], 0x1 ;  /* 0x00009a00102c7a11 */ /* 0x000fc800078008ff */
[----:B------:R-:W-:Y:S02]  /*0750*/  LEA.HI.X R17, R16, c[0x0][0x26c], R17, 0x1, P0 ;  /* 0x00009b0010117a11 */ /* 0x000fe400000f0c11 */
[----:B------:R-:W-:-:S04]  /*0760*/  IADD3 R44, P0, R44, R59, RZ ;  /* 0x0000003b2c2c7210 */ /* 0x000fc80007f1e0ff */
[----:B------:R-:W-:Y:S01]  /*0770*/  IADD3.X R45, R17, R54, RZ, P0, !PT ;  /* 0x00000036112d7210 */ /* 0x000fe200007fe4ff */
[----:B--2---:R0:W-:Y:S01]  /*0780*/  STS.128 [R29.X16], R40 ;  /* 0x000000281d007388 */ /* 0x0041e2000000cc00 */
[----:B------:R-:W-:-:S06]  /*0790*/  NOP ;  /* 0x0000000000007918 */ /* 0x000fcc0000000000 */
[----:B------:R-:W2:Y:S04]  /*07a0*/  LDS.128 R16, [R29.X16] ;  /* 0x000000001d107984 */ /* 0x000ea8000000cc00 */
[----:B------:R-:W-:Y:S06]  /*07b0*/  BAR.SYNC.DEFER_BLOCKING 0x0 ;  /* 0x0000000000007b1d */ /* 0x000fec0000010000 */
[----:B------:R-:W3:Y:S01]  /*07c0*/  LDG.E.128 R44, [R44.64] ;  /* 0x000000062c2c7981 */ /* 0x000ee2000c1e1d00 */
[----:B-1----:R-:W-:-:S02]  /*07d0*/  IMAD R48, R26, c[0x0][0x200], RZ ;  /* 0x000080001a307a24 */ /* 0x002fc400078e02ff */
[----:B------:R-:W-:Y:S02]  /*07e0*/  IMAD R53, R23, c[0x0][0x208], RZ ;  /* 0x0000820017357a24 */ /* 0x000fe400078e02ff */
[C---:B------:R-:W-:Y:S02]  /*07f0*/  IMAD R51, R25.reuse, c[0x0][0x204], R48 ;  /* 0x0000810019337a24 */ /* 0x040fe400078e0230 */
[----:B------:R-:W-:-:S04]  /*0800*/  IMAD.WIDE.U32 R48, R25, c[0x0][0x200], R20 ;  /* 0x0000800019307a25 */ /* 0x000fc800078e0014 */
[----:B------:R-:W-:Y:S01]  /*0810*/  IMAD R53, R0, c[0x0][0x20c], R53 ;  /* 0x0000830000357a24 */ /* 0x000fe200078e0235 */
[----:B------:R-:W-:-:S05]  /*0820*/  IADD3 R49, R49, R51, RZ ;  /* 0x0000003331317210 */ /* 0x000fca0007ffe0ff */
[----:B0-----:R-:W-:-:S05]  /*0830*/  IMAD.WIDE.U32 R40, R0, c[0x0][0x208], R48 ;  /* 0x0000820000287a25 */ /* 0x001fca00078e0030 */
[----:B------:R-:W-:Y:S02]  /*0840*/  IADD3 R41, R41, R53, RZ ;  /* 0x0000003529297210 */ /* 0x000fe40007ffe0ff */
[----:B------:R-:W-:-:S04]  /*0850*/  LEA R48, P0, R40, c[0x0][0x258], 0x1 ;  /* 0x0000960028307a11 */ /* 0x000fc800078008ff */
[----:B------:R-:W-:Y:S02]  /*0860*/  LEA.HI.X R41, R40, c[0x0][0x25c], R41, 0x1, P0 ;  /* 0x0000970028297a11 */ /* 0x000fe400000f0c29 */
[----:B------:R-:W-:-:S04]  /*0870*/  IADD3 R48, P0, R48, R59, RZ ;  /* 0x0000003b30307210 */ /* 0x000fc80007f1e0ff */
[----:B------:R-:W-:Y:S01]  /*0880*/  IADD3.X R49, R41, R54, RZ, P0, !PT ;  /* 0x0000003629317210 */ /* 0x000fe200007fe4ff */
[----:B---3--:R-:W-:Y:S01]  /*0890*/  STS.128 [R29.X16], R44 ;  /* 0x0000002c1d007388 */ /* 0x008fe2000000cc00 */
[----:B------:R-:W-:-:S06]  /*08a0*/  NOP ;  /* 0x0000000000007918 */ /* 0x000fcc0000000000 */
[----:B------:R-:W0:Y:S04]  /*08b0*/  LDS.128 R40, [R29.X16] ;  /* 0x000000001d287984 */ /* 0x000e28000000cc00 */
[----:B------:R-:W-:Y:S06]  /*08c0*/  BAR.SYNC.DEFER_BLOCKING 0x0 ;  /* 0x0000000000007b1d */ /* 0x000fec0000010000 */
[----:B------:R-:W3:Y:S01]  /*08d0*/  LDG.E.128 R48, [R48.64] ;  /* 0x0000000630307981 */ /* 0x000ee2000c1e1d00 */
[--C-:B--2---:R-:W-:Y:S01]  /*08e0*/  HADD2.F32 R73, -RZ, R18.reuse.H0_H0 ;  /* 0x20000012ff497230 */ /* 0x104fe20000004100 */
[----:B------:R-:W-:Y:S01]  /*08f0*/  IMAD R68, R26, c[0x0][0x2e8], RZ ;  /* 0x0000ba001a447a24 */ /* 0x000fe200078e02ff */
[----:B------:R-:W-:-:S02]  /*0900*/  HADD2.F32 R70, -RZ, R18.H1_H1 ;  /* 0x30000012ff467230 */ /* 0x000fc40000004100 */
[--C-:B------:R-:W-:Y:S01]  /*0910*/  HADD2.F32 R79, -RZ, R17.reuse.H0_H0 ;  /* 0x20000011ff4f7230 */ /* 0x100fe20000004100 */
[----:B------:R-:W-:Y:S01]  /*0920*/  IMAD R69, R25, c[0x0][0x2ec], R68 ;  /* 0x0000bb0019457a24 */ /* 0x000fe200078e0244 */
[----:B------:R-:W-:Y:S02]  /*0930*/  HADD2.F32 R72, -RZ, R17.H1_H1 ;  /* 0x30000011ff487230 */ /* 0x000fe40000004100 */
[----:B------:R-:W-:Y:S02]  /*0940*/  HADD2.F32 R71, -RZ, R19.H0_H0 ;  /* 0x20000013ff477230 */ /* 0x000fe40000004100 */
[----:B------:R-:W-:Y:S02]  /*0950*/  HADD2.F32 R85, -RZ, R10.H1_H1 ;  /* 0x3000000aff557230 */ /* 0x000fe40000004100 */
[----:B0-----:R-:W-:Y:S02]  /*0960*/  HADD2.F32 R62, -RZ, R40.H0_H0 ;  /* 0x20000028ff3e7230 */ /* 0x001fe40000004100 */
[----:B------:R-:W-:-:S02]  /*0970*/  HADD2.F32 R61, -RZ, R41.H1_H1 ;  /* 0x30000029ff3d7230 */ /* 0x000fc40000004100 */
[----:B------:R-:W-:Y:S02]  /*0980*/  HADD2.F32 R57, -RZ, R42.H0_H0 ;  /* 0x2000002aff397230 */ /* 0x000fe40000004100 */
[----:B------:R-:W-:Y:S01]  /*0990*/  HADD2.F32 R77, -RZ, R40.H1_H1 ;  /* 0x30000028ff4d7230 */ /* 0x000fe20000004100 */
[----:B------:R-:W-:Y:S01]  /*09a0*/  FMUL.FTZ R40, R62, -1.4426950216293334961 ;  /* 0xbfb8aa3b3e287820 */ /* 0x000fe20000410000 */
[----:B------:R-:W-:Y:S01]  /*09b0*/  HADD2.F32 R60, -RZ, R41.H0_H0 ;  /* 0x20000029ff3c7230 */ /* 0x000fe20000004100 */
[----:B------:R-:W-:Y:S01]  /*09c0*/  FMUL.FTZ R44, R61, -1.4426950216293334961 ;  /* 0xbfb8aa3b3d2c7820 */ /* 0x000fe20000410000 */
[--C-:B------:R-:W-:Y:S01]  /*09d0*/  HADD2.F32 R56, -RZ, R43.reuse.H0_H0 ;  /* 0x2000002bff387230 */ /* 0x100fe20000004100 */
[----:B------:R-:W-:Y:S01]  /*09e0*/  FMUL.FTZ R45, R57, -1.4426950216293334961 ;  /* 0xbfb8aa3b392d7820 */ /* 0x000fe20000410000 */
[----:B------:R-:W-:Y:S01]  /*09f0*/  HADD2.F32 R55, -RZ, R42.H1_H1 ;  /* 0x3000002aff377230 */ /* 0x000fe20000004100 */
[----:B------:R-:W0:Y:S01]  /*0a00*/  MUFU.EX2 R40, R40 ;  /* 0x0000002800287308 */ /* 0x000e220000000800 */
[----:B------:R-:W-:Y:S01]  /*0a10*/  FMUL.FTZ R52, R77, -1.4426950216293334961 ;  /* 0xbfb8aa3b4d347820 */ /* 0x000fe20000410000 */
[----:B------:R-:W-:Y:S01]  /*0a20*/  HADD2.F32 R42, -RZ, R43.H1_H1 ;  /* 0x3000002bff2a7230 */ /* 0x000fe20000004100 */
[----:B------:R-:W-:Y:S01]  /*0a30*/  FMUL.FTZ R41, R60, -1.4426950216293334961 ;  /* 0xbfb8aa3b3c297820 */ /* 0x000fe20000410000 */
[--C-:B------:R-:W-:Y:S01]  /*0a40*/  HADD2.F32 R87, -RZ, R11.reuse.H0_H0 ;  /* 0x2000000bff577230 */ /* 0x100fe20000004100 */
[----:B------:R-:W-:Y:S01]  /*0a50*/  FMUL.FTZ R43, R56, -1.4426950216293334961 ;  /* 0xbfb8aa3b382b7820 */ /* 0x000fe20000410000 */
[----:B------:R-:W-:Y:S01]  /*0a60*/  HADD2.F32 R89, -RZ, R11.H1_H1 ;  /* 0x3000000bff597230 */ /* 0x000fe20000004100 */
[----:B------:R-:W-:Y:S01]  /*0a70*/  FMUL.FTZ R66, R42, -1.4426950216293334961 ;  /* 0xbfb8aa3b2a427820 */ /* 0x000fe20000410000 */
[----:B------:R-:W1:Y:S01]  /*0a80*/  MUFU.EX2 R63, R44 ;  /* 0x0000002c003f7308 */ /* 0x000e620000000800 */
[----:B------:R-:W-:-:S07]  /*0a90*/  FMUL.FTZ R53, R55, -1.4426950216293334961 ;  /* 0xbfb8aa3b37357820 */ /* 0x000fce0000410000 */
[----:B------:R-:W2:Y:S01]  /*0aa0*/  MUFU.EX2 R64, R45 ;  /* 0x0000002d00407308 */ /* 0x000ea20000000800 */
[----:B0-----:R-:W-:-:S07]  /*0ab0*/  FADD.FTZ R40, R40, 1 ;  /* 0x3f80000028287421 */ /* 0x001fce0000010000 */
[----:B------:R-:W0:Y:S01]  /*0ac0*/  MUFU.EX2 R52, R52 ;  /* 0x0000003400347308 */ /* 0x000e220000000800 */
[----:B-1----:R-:W-:-:S07]  /*0ad0*/  FADD.FTZ R63, R63, 1 ;  /* 0x3f8000003f3f7421 */ /* 0x002fce0000010000 */
[----:B------:R-:W1:Y:S01]  /*0ae0*/  MUFU.RCP R81, R40 ;  /* 0x0000002800517308 */ /* 0x000e620000001000 */
[----:B--2---:R-:W-:-:S07]  /*0af0*/  FADD.FTZ R64, R64, 1 ;  /* 0x3f80000040407421 */ /* 0x004fce0000010000 */
[----:B------:R-:W2:Y:S01]  /*0b00*/  MUFU.EX2 R41, R41 ;  /* 0x0000002900297308 */ /* 0x000ea20000000800 */
[----:B0-----:R-:W-:-:S07]  /*0b10*/  FADD.FTZ R58, R52, 1 ;  /* 0x3f800000343a7421 */ /* 0x001fce0000010000 */
[----:B------:R2:W-:Y:S01]  /*0b20*/  MUFU.EX2 R67, R43 ;  /* 0x0000002b00437308 */ /* 0x0005e20000000800 */
[----:B-1----:R-:W-:-:S04]  /*0b30*/  FADD.FTZ R17, -R81, 1 ;  /* 0x3f80000051117421 */ /* 0x002fc80000010100 */
[----:B------:R-:W-:-:S03]  /*0b40*/  FFMA.FTZ R17, R62, R17, 1 ;  /* 0x3f8000003e117423 */ /* 0x000fc60000010011 */
[----:B------:R0:W1:Y:S01]  /*0b50*/  MUFU.EX2 R80, R66 ;  /* 0x0000004200507308 */ /* 0x0000620000000800 */
[----:B--2---:R-:W-:Y:S01]  /*0b60*/  FADD.FTZ R43, R41, 1 ;  /* 0x3f800000292b7421 */ /* 0x004fe20000010000 */
[----:B------:R-:W-:-:S06]  /*0b70*/  HADD2.F32 R41, -RZ, R16.H1_H1 ;  /* 0x30000010ff297230 */ /* 0x000fcc0000004100 */
[----:B------:R2:W4:Y:S01]  /*0b80*/  MUFU.EX2 R65, R53 ;  /* 0x0000003500417308 */ /* 0x0005220000000800 */
[----:B0-----:R-:W-:-:S07]  /*0b90*/  HADD2.F32 R66, -RZ, R19.H1_H1 ;  /* 0x30000013ff427230 */ /* 0x001fce0000004100 */
[----:B------:R0:W3:Y:S01]  /*0ba0*/  MUFU.RCP R78, R58 ;  /* 0x0000003a004e7308 */ /* 0x0000e20000001000 */
[----:B-1----:R-:W-:Y:S02]  /*0bb0*/  FADD.FTZ R80, R80, 1 ;  /* 0x3f80000050507421 */ /* 0x002fe40000010000 */
[----:B--2---:R-:W-:-:S05]  /*0bc0*/  IMAD.WIDE.U32 R52, R25, c[0x0][0x2e8], R20 ;  /* 0x0000ba0019347a25 */ /* 0x004fca00078e0014 */
[----:B------:R-:W-:Y:S01]  /*0bd0*/  MUFU.RCP R43, R43 ;  /* 0x0000002b002b7308 */ /* 0x000fe20000001000 */
[----:B0-----:R-:W-:Y:S01]  /*0be0*/  FMUL.FTZ R58, R62, R81 ;  /* 0x000000513e3a7220 */ /* 0x001fe20000410000 */
[----:B------:R-:W-:Y:S01]  /*0bf0*/  IADD3 R53, R53, R69, RZ ;  /* 0x0000004535357210 */ /* 0x000fe20007ffe0ff */
[----:B----4-:R-:W-:-:S04]  /*0c00*/  FADD.FTZ R76, R65, 1 ;  /* 0x3f800000414c7421 */ /* 0x010fc80000010000 */
[----:B------:R-:W-:Y:S01]  /*0c10*/  IMAD.WIDE.U32 R52, R0, c[0x0][0x2f0], R52 ;  /* 0x0000bc0000347a25 */ /* 0x000fe200078e0034 */
[----:B------:R-:W-:Y:S08]  /*0c20*/  MUFU.RCP R74, R64 ;  /* 0x00000040004a7308 */ /* 0x000ff00000001000 */
[----:B------:R-:W-:Y:S01]  /*0c30*/  MUFU.RCP R76, R76 ;  /* 0x0000004c004c7308 */ /* 0x000fe20000001000 */
[----:B---3--:R0:W-:Y:S01]  /*0c40*/  STS.128 [R29.X16], R48 ;  /* 0x000000301d007388 */ /* 0x0081e2000000cc00 */
[----:B------:R-:W-:-:S06]  /*0c50*/  NOP ;  /* 0x0000000000007918 */ /* 0x000fcc0000000000 */
[----:B------:R-:W1:Y:S01]  /*0c60*/  LDS.128 R44, [R29.X16] ;  /* 0x000000001d2c7984 */ /* 0x000e62000000cc00 */
[----:B0-----:R-:W-:Y:S01]  /*0c70*/  MOV R48, c[0x0][0x16c] ;  /* 0x00005b0000307a02 */ /* 0x001fe20000000f00 */
[----:B------:R-:W-:Y:S02]  /*0c80*/  HADD2.F32 R49, -RZ, R4.H0_H0 ;  /* 0x20000004ff317230 */ /* 0x000fe40000004100 */
[----:B------:R-:W-:Y:S01]  /*0c90*/  BAR.SYNC.DEFER_BLOCKING 0x0 ;  /* 0x0000000000007b1d */ /* 0x000fe20000010000 */
[----:B------:R-:W-:Y:S01]  /*0ca0*/  ISETP.GE.AND P1, PT, R48, 0x1, PT ;  /* 0x000000013000780c */ /* 0x000fe20003f26270 */
[----:B------:R-:W-:-:S04]  /*0cb0*/  HADD2.F32 R48, -RZ, R16.H0_H0 ;  /* 0x20000010ff307230 */ /* 0x000fc80000004100 */
[----:B------:R1:W0:Y:S01]  /*0cc0*/  MUFU.RCP R16, R63 ;  /* 0x0000003f00107308 */ /* 0x0002220000001000 */
[----:B------:R-:W-:-:S04]  /*0cd0*/  FMUL.FTZ R40, R48, R58 ;  /* 0x0000003a30287220 */ /* 0x000fc80000410000 */
[----:B------:R-:W-:Y:S02]  /*0ce0*/  FFMA.FTZ R18, R40, R49, R39 ;  /* 0x0000003128127223 */ /* 0x000fe40000010027 */
[----:B------:R-:W-:-:S06]  /*0cf0*/  FADD.FTZ R39, R67, 1 ;  /* 0x3f80000043277421 */ /* 0x000fcc0000010000 */
[----:B------:R-:W2:Y:S01]  /*0d00*/  MUFU.RCP R39, R39 ;  /* 0x0000002700277308 */ /* 0x000ea20000001000 */
[--C-:B-1----:R-:W-:Y:S02]  /*0d10*/  HADD2.F32 R63, -RZ, R44.reuse.H0_H0 ;  /* 0x2000002cff3f7230 */ /* 0x102fe40000004100 */
[----:B------:R-:W-:Y:S02]  /*0d20*/  HADD2.F32 R44, -RZ, R44.H1_H1 ;  /* 0x3000002cff2c7230 */ /* 0x000fe40000004100 */
[--C-:B------:R-:W-:Y:S01]  /*0d30*/  HADD2.F32 R64, -RZ, R46.reuse.H0_H0 ;  /* 0x2000002eff407230 */ /* 0x100fe20000004100 */
[----:B------:R-:W-:Y:S01]  /*0d40*/  FMUL.FTZ R48, R48, R63 ;  /* 0x0000003f30307220 */ /* 0x000fe20000410000 */
[----:B------:R-:W-:Y:S01]  /*0d50*/  HADD2.F32 R67, -RZ, R46.H1_H1 ;  /* 0x3000002eff437230 */ /* 0x000fe20000004100 */
[----:B------:R-:W-:Y:S01]  /*0d60*/  FADD.FTZ R46, -R78, 1 ;  /* 0x3f8000004e2e7421 */ /* 0x000fe20000010100 */
[----:B------:R-:W-:Y:S01]  /*0d70*/  HADD2.F32 R65, -RZ, R45.H1_H1 ;  /* 0x3000002dff417230 */ /* 0x000fe20000004100 */
[----:B------:R-:W-:Y:S01]  /*0d80*/  FMUL.FTZ R48, R81, R48 ;  /* 0x0000003051307220 */ /* 0x000fe20000410000 */
[--C-:B------:R-:W-:Y:S01]  /*0d90*/  HADD2.F32 R68, -RZ, R47.reuse.H0_H0 ;  /* 0x2000002fff447230 */ /* 0x100fe20000004100 */
[----:B------:R-:W1:Y:S01]  /*0da0*/  MUFU.RCP R81, R80 ;  /* 0x0000005000517308 */ /* 0x000e620000001000 */
[----:B------:R-:W-:Y:S01]  /*0db0*/  FMUL.FTZ R19, R41, R44 ;  /* 0x0000002c29137220 */ /* 0x000fe20000410000 */
[----:B------:R-:W-:Y:S01]  /*0dc0*/  HADD2.F32 R69, -RZ, R47.H1_H1 ;  /* 0x3000002fff457230 */ /* 0x000fe20000004100 */
[C---:B------:R-:W-:Y:S01]  /*0dd0*/  FFMA.FTZ R46, R77.reuse, R46, 1 ;  /* 0x3f8000004d2e7423 */ /* 0x040fe2000001002e */
[----:B------:R-:W-:Y:S01]  /*0de0*/  HADD2.F32 R62, -RZ, R45.H0_H0 ;  /* 0x2000002dff3e7230 */ /* 0x000fe20000004100 */
[----:B------:R-:W-:-:S02]  /*0df0*/  FMUL.FTZ R77, R77, R78 ;  /* 0x0000004e4d4d7220 */ /* 0x000fc40000410000 */
[----:B------:R-:W-:Y:S02]  /*0e00*/  FMUL.FTZ R19, R78, R19 ;  /* 0x000000134e137220 */ /* 0x000fe40000410000 */
[----:B0-----:R-:W-:Y:S02]  /*0e10*/  FADD.FTZ R78, -R16, 1 ;  /* 0x3f800000104e7421 */ /* 0x001fe40000010100 */
        /* <DEDUP_REMOVED lines=9> */
[----:B--2---:R-:W-:-:S02]  /*0eb0*/  FADD.FTZ R17, -R39, 1 ;  /* 0x3f80000027117421 */ /* 0x004fc40000010100 */
[----:B-1----:R-:W-:Y:S02]  /*0ec0*/  FADD.FTZ R47, -R81, 1 ;  /* 0x3f800000512f7421 */ /* 0x002fe40000010100 */
[----:B------:R-:W-:Y:S02]  /*0ed0*/  FMUL.FTZ R19, R19, R46 ;  /* 0x0000002e13137220 */ /* 0x000fe40000410000 */
[----:B------:R-:W-:Y:S02]  /*0ee0*/  FMUL.FTZ R45, R50, R45 ;  /* 0x0000002d322d7220 */ /* 0x000fe40000410000 */
[----:B------:R-:W-:Y:S01]  /*0ef0*/  FFMA.FTZ R49, R56, R17, 1 ;  /* 0x3f80000038317423 */ /* 0x000fe20000010011 */
[----:B------:R-:W-:Y:S01]  /*0f00*/  F2FP.PACK_AB R48, R19, R48 ;  /* 0x000000301330723e */ /* 0x000fe200000000ff */
[----:B------:R-:W-:Y:S02]  /*0f10*/  FFMA.FTZ R83, R42, R47, 1 ;  /* 0x3f8000002a537423 */ /* 0x000fe4000001002f */
[----:B------:R-:W-:-:S02]  /*0f20*/  FADD.FTZ R46, -R74, 1 ;  /* 0x3f8000004a2e7421 */ /* 0x000fc40000010100 */
        /* <DEDUP_REMOVED lines=9> */
[----:B------:R-:W-:Y:S02]  /*0fc0*/  FMUL.FTZ R80, R39, R80 ;  /* 0x0000005027507220 */ /* 0x000fe40000410000 */
[----:B------:R-:W-:Y:S02]  /*0fd0*/  FMUL.FTZ R82, R81, R82 ;  /* 0x0000005251527220 */ /* 0x000fe40000410000 */
[----:B------:R-:W-:-:S02]  /*0fe0*/  FMUL.FTZ R17, R17, R46 ;  /* 0x0000002e11117220 */ /* 0x000fc40000410000 */
[----:B------:R-:W-:Y:S01]  /*0ff0*/  FMUL.FTZ R50, R47, R50 ;  /* 0x000000322f327220 */ /* 0x000fe20000410000 */
[--C-:B------:R-:W-:Y:S01]  /*1000*/  HADD2.F32 R47, -RZ, R5.reuse.H1_H1 ;  /* 0x30000005ff2f7230 */ /* 0x100fe20000004100 */
[----:B------:R-:W-:Y:S01]  /*1010*/  FMUL.FTZ R51, R80, R49 ;  /* 0x0000003150337220 */ /* 0x000fe20000410000 */
[----:B------:R-:W-:Y:S01]  /*1020*/  F2FP.PACK_AB R49, R78, R45 ;  /* 0x0000002d4e31723e */ /* 0x000fe200000000ff */
[----:B------:R-:W-:Y:S01]  /*1030*/  FMUL.FTZ R82, R82, R83 ;  /* 0x0000005352527220 */ /* 0x000fe20000410000 */
[----:B------:R-:W-:Y:S01]  /*1040*/  F2FP.PACK_AB R50, R50, R17 ;  /* 0x000000113232723e */ /* 0x000fe200000000ff */
[----:B------:R-:W-:Y:S01]  /*1050*/  HADD2.F32 R17, -RZ, R4.H1_H1 ;  /* 0x30000004ff117230 */ /* 0x000fe20000004100 */
[----:B------:R-:W-:Y:S01]  /*1060*/  FMUL.FTZ R41, R41, R77 ;  /* 0x0000004d29297220 */ /* 0x000fe20000410000 */
[----:B------:R-:W-:Y:S01]  /*1070*/  HADD2.F32 R45, -RZ, R5.H0_H0 ;  /* 0x20000005ff2d7230 */ /* 0x000fe20000004100 */
[----:B------:R-:W-:Y:S01]  /*1080*/  F2FP.PACK_AB R51, R82, R51 ;  /* 0x000000335233723e */ /* 0x000fe200000000ff */
[----:B------:R-:W-:Y:S01]  /*1090*/  FMUL.FTZ R61, R61, R16 ;  /* 0x000000103d3d7220 */ /* 0x000fe20000410000 */
[----:B------:R-:W-:Y:S01]  /*10a0*/  HADD2.F32 R83, -RZ, R10.H0_H0 ;  /* 0x2000000aff537230 */ /* 0x000fe20000004100 */
[----:B------:R-:W-:-:S02]  /*10b0*/  FFMA.FTZ R46, R41, R17, R18 ;  /* 0x00000011292e7223 */ /* 0x000fc40000010012 */
[----:B------:R0:W-:Y:S01]  /*10c0*/  STS.128 [R29.X16], R48 ;  /* 0x000000301d007388 */ /* 0x0001e2000000cc00 */
[----:B------:R-:W-:-:S06]  /*10d0*/  NOP ;  /* 0x0000000000007918 */ /* 0x000fcc0000000000 */
[----:B------:R-:W1:Y:S01]  /*10e0*/  LDS.128 R16, [R29.X16] ;  /* 0x000000001d107984 */ /* 0x000e62000000cc00 */
[----:B------:R-:W-:Y:S02]  /*10f0*/  FMUL.FTZ R60, R60, R43 ;  /* 0x0000002b3c3c7220 */ /* 0x000fe40000410000 */
[----:B------:R-:W-:Y:S02]  /*1100*/  FMUL.FTZ R74, R57, R74 ;  /* 0x0000004a394a7220 */ /* 0x000fe40000410000 */
[----:B------:R-:W-:Y:S02]  /*1110*/  FMUL.FTZ R43, R79, R60 ;  /* 0x0000003c4f2b7220 */ /* 0x000fe40000410000 */
[----:B------:R-:W-:Y:S02]  /*1120*/  IMAD R79, R23, c[0x0][0x2f0], RZ ;  /* 0x0000bc00174f7a24 */ /* 0x000fe400078e02ff */
[----:B------:R-:W-:Y:S01]  /*1130*/  FFMA.FTZ R46, R43, R45, R46 ;  /* 0x0000002d2b2e7223 */ /* 0x000fe2000001002e */
[----:B0-----:R-:W-:Y:S01]  /*1140*/  LEA R50, P0, R52, c[0x0][0x338], 0x1 ;  /* 0x0000ce0034327a11 */ /* 0x001fe200078008ff */
[----:B------:R-:W-:-:S02]  /*1150*/  FMUL.FTZ R45, R72, R61 ;  /* 0x0000003d482d7220 */ /* 0x000fc40000410000 */
[----:B------:R-:W-:Y:S02]  /*1160*/  IMAD R79, R0, c[0x0][0x2f4], R79 ;  /* 0x0000bd00004f7a24 */ /* 0x000fe400078e024f */
[----:B------:R-:W-:Y:S01]  /*1170*/  FFMA.FTZ R46, R45, R47, R46 ;  /* 0x0000002f2d2e7223 */ /* 0x000fe2000001002e */
[----:B------:R-:W-:Y:S01]  /*1180*/  HADD2.F32 R47, -RZ, R6.H0_H0 ;  /* 0x20000006ff2f7230 */ /* 0x000fe20000004100 */
[----:B------:R-:W-:Y:S01]  /*1190*/  FMUL.FTZ R57, R73, R74 ;  /* 0x0000004a49397220 */ /* 0x000fe20000410000 */
[----:B------:R-:W-:Y:S01]  /*11a0*/  IADD3 R49, R53, R79, RZ ;  /* 0x0000004f35317210 */ /* 0x000fe20007ffe0ff */
[----:B------:R-:W-:Y:S01]  /*11b0*/  FMUL.FTZ R76, R55, R76 ;  /* 0x0000004c374c7220 */ /* 0x000fe20000410000 */
[----:B------:R-:W-:Y:S01]  /*11c0*/  HADD2.F32 R73, -RZ, R8.H1_H1 ;  /* 0x30000008ff497230 */ /* 0x000fe20000004100 */
[----:B------:R-:W-:Y:S01]  /*11d0*/  FFMA.FTZ R48, R57, R47, R46 ;  /* 0x0000002f39307223 */ /* 0x000fe2000001002e */
[----:B------:R-:W-:Y:S01]  /*11e0*/  HADD2.F32 R47, -RZ, R6.H1_H1 ;  /* 0x30000006ff2f7230 */ /* 0x000fe20000004100 */
[----:B------:R-:W-:Y:S01]  /*11f0*/  FMUL.FTZ R55, R70, R76 ;  /* 0x0000004c46377220 */ /* 0x000fe20000410000 */
[----:B------:R-:W-:Y:S01]  /*1200*/  LEA.HI.X R49, R52, c[0x0][0x33c], R49, 0x1, P0 ;  /* 0x0000cf0034317a11 */ /* 0x000fe200000f0c31 */
[----:B------:R-:W-:Y:S01]  /*1210*/  FMUL.FTZ R56, R56, R39 ;  /* 0x0000002738387220 */ /* 0x000fe20000410000 */
[----:B------:R-:W-:Y:S01]  /*1220*/  IADD3 R46, P2, R50, R59, RZ ;  /* 0x0000003b322e7210 */ /* 0x000fe20007f5e0ff */
[----:B------:R-:W-:Y:S01]  /*1230*/  FFMA.FTZ R48, R55, R47, R48 ;  /* 0x0000002f37307223 */ /* 0x000fe20000010030 */
[----:B------:R-:W-:Y:S01]  /*1240*/  ISETP.NE.U32.AND P0, PT, RZ, c[0x0][0x270], PT ;  /* 0x00009c00ff007a0c */ /* 0x000fe20003f05070 */
[--C-:B------:R-:W-:Y:S01]  /*1250*/  HADD2.F32 R39, -RZ, R7.reuse.H0_H0 ;  /* 0x20000007ff277230 */ /* 0x100fe20000004100 */
[----:B------:R-:W-:Y:S01]  /*1260*/  IADD3.X R47, R49, R54, RZ, P2, !PT ;  /* 0x00000036312f7210 */ /* 0x000fe200017fe4ff */
[----:B------:R-:W-:Y:S01]  /*1270*/  FMUL.FTZ R53, R71, R56 ;  /* 0x0000003847357220 */ /* 0x000fe20000410000 */
[----:B------:R-:W-:Y:S01]  /*1280*/  ISETP.NE.AND.EX P0, PT, RZ, c[0x0][0x274], PT, P0 ;  /* 0x00009d00ff007a0c */ /* 0x000fe20003f05300 */
[----:B------:R-:W-:Y:S01]  /*1290*/  FMUL.FTZ R42, R42, R81 ;  /* 0x000000512a2a7220 */ /* 0x000fe20000410000 */
[----:B------:R-:W-:Y:S01]  /*12a0*/  HADD2.F32 R71, -RZ, R8.H0_H0 ;  /* 0x20000008ff477230 */ /* 0x000fe20000004100 */
[----:B------:R-:W-:Y:S01]  /*12b0*/  FFMA.FTZ R48, R53, R39, R48 ;  /* 0x0000002735307223 */ /* 0x000fe20000010030 */
[----:B------:R-:W-:Y:S01]  /*12c0*/  HADD2.F32 R39, -RZ, R7.H1_H1 ;  /* 0x30000007ff277230 */ /* 0x000fe20000004100 */
[----:B------:R-:W-:Y:S01]  /*12d0*/  FMUL.FTZ R59, R66, R42 ;  /* 0x0000002a423b7220 */ /* 0x000fe20000410000 */
[--C-:B------:R-:W-:Y:S01]  /*12e0*/  HADD2.F32 R79, -RZ, R9.reuse.H0_H0 ;  /* 0x20000009ff4f7230 */ /* 0x100fe20000004100 */
[----:B-1----:R0:W-:Y:S01]  /*12f0*/  STG.E.128 [R46.64], R16 ;  /* 0x000000102e007986 */ /* 0x0021e2000c101d06 */
[----:B------:R-:W-:Y:S01]  /*1300*/  HADD2.F32 R81, -RZ, R9.H1_H1 ;  /* 0x30000009ff517230 */ /* 0x000fe20000004100 */
[----:B------:R-:W-:-:S04]  /*1310*/  FFMA.FTZ R39, R59, R39, R48 ;  /* 0x000000273b277223 */ /* 0x000fc80000010030 */
[----:B------:R-:W-:Y:S05]  /*1320*/  @!P0 BRA `(.L_x_7345) ;  /* 0x000001d000008947 */ /* 0x000fea0003800000 */
[----:B------:R-:W-:Y:S01]  /*1330*/  BAR.SYNC.DEFER_BLOCKING 0x0 ;  /* 0x0000000000007b1d */ /* 0x000fe20000010000 */
[----:B------:R-:W-:Y:S02]  /*1340*/  FMUL.FTZ R8, R58, R63 ;  /* 0x0000003f3a087220 */ /* 0x000fe40000410000 */
[----:B------:R-:W-:Y:S02]  /*1350*/  FMUL.FTZ R9, R60, R62 ;  /* 0x0000003e3c097220 */ /* 0x000fe40000410000 */
[----:B------:R-:W-:Y:S02]  /*1360*/  FMUL.FTZ R10, R74, R64 ;  /* 0x000000404a0a7220 */ /* 0x000fe40000410000 */
[----:B------:R-:W-:Y:S02]  /*1370*/  FMUL.FTZ R11, R56, R68 ;  /* 0x00000044380b7220 */ /* 0x000fe40000410000 */
[----:B------:R-:W-:Y:S02]  /*1380*/  FMUL.FTZ R42, R42, R69 ;  /* 0x000000452a2a7220 */ /* 0x000fe40000410000 */
[----:B------:R-:W-:-:S02]  /*1390*/  FMUL.FTZ R67, R76, R67 ;  /* 0x000000434c437220 */ /* 0x000fc40000410000 */
[----:B0-----:R-:W-:Y:S01]  /*13a0*/  FMUL.FTZ R16, R61, R65 ;  /* 0x000000413d107220 */ /* 0x001fe20000410000 */
[----:B------:R-:W-:Y:S01]  /*13b0*/  F2FP.PACK_AB R11, R42, R11 ;  /* 0x0000000b2a0b723e */ /* 0x000fe200000000ff */
[----:B------:R-:W-:Y:S01]  /*13c0*/  FMUL.FTZ R77, R77, R44 ;  /* 0x0000002c4d4d7220 */ /* 0x000fe20000410000 */
[----:B------:R-:W-:Y:S01]  /*13d0*/  F2FP.PACK_AB R10, R67, R10 ;  /* 0x0000000a430a723e */ /* 0x000fe200000000ff */
[----:B------:R-:W-:Y:S01]  /*13e0*/  IMAD R42, R26, c[0x0][0x210], RZ ;  /* 0x000084001a2a7a24 */ /* 0x000fe200078e02ff */
[----:B------:R-:W-:Y:S01]  /*13f0*/  F2FP.PACK_AB R9, R16, R9 ;  /* 0x000000091009723e */ /* 0x000fe200000000ff */
[----:B------:R-:W-:Y:S01]  /*1400*/  IMAD.WIDE.U32 R46, R25, c[0x0][0x210], R20 ;  /* 0x00008400192e7a25 */ /* 0x000fe200078e0014 */
[----:B------:R-:W-:-:S03]  /*1410*/  F2FP.PACK_AB R8, R77, R8 ;  /* 0x000000084d08723e */ /* 0x000fc600000000ff */
[----:B------:R-:W-:Y:S02]  /*1420*/  IMAD R49, R25, c[0x0][0x214], R42 ;  /* 0x0000850019317a24 */ /* 0x000fe400078e022a */
[----:B------:R0:W-:Y:S01]  /*1430*/  STS.128 [R29.X16], R8 ;  /* 0x000000081d007388 */ /* 0x0001e2000000cc00 */
[----:B------:R-:W-:-:S06]  /*1440*/  NOP ;  /* 0x0000000000007918 */ /* 0x000fcc0000000000 */
[----:B------:R-:W1:Y:S01]  /*1450*/  LDS.128 R16, [R29.X16] ;  /* 0x000000001d107984 */ /* 0x000e62000000cc00 */
[----:B------:R-:W-:Y:S01]  /*1460*/  IADD3 R47, R47, R49, RZ ;  /* 0x000000312f2f7210 */ /* 0x000fe20007ffe0ff */
[----:B------:R-:W-:-:S04]  /*1470*/  IMAD R51, R23, c[0x0][0x218], RZ ;  /* 0x0000860017337a24 */ /* 0x000fc800078e02ff */
[C---:B------:R-:W-:Y:S02]  /*1480*/  IMAD R51, R0.reuse, c[0x0][0x21c], R51 ;  /* 0x0000870000337a24 */ /* 0x040fe400078e0233 */
[----:B------:R-:W-:-:S05]  /*1490*/  IMAD.WIDE.U32 R46, R0, c[0x0][0x218], R46 ;  /* 0x00008600002e7a25 */ /* 0x000fca00078e002e */
[----:B0-----:R-:W-:Y:S02]  /*14a0*/  IADD3 R11, R47, R51, RZ ;  /* 0x000000332f0b7210 */ /* 0x001fe40007ffe0ff */
[----:B------:R-:W-:-:S04]  /*14b0*/  LEA R9, P0, R46, c[0x0][0x270], 0x1 ;  /* 0x00009c002e097a11 */ /* 0x000fc800078008ff */
[----:B------:R-:W-:Y:S02]  /*14c0*/  LEA.HI.X R46, R46, c[0x0][0x274], R11, 0x1, P0 ;  /* 0x00009d002e2e7a11 */ /* 0x000fe400000f0c0b */
[----:B------:R-:W-:-:S04]  /*14d0*/  LEA R8, P0, R28, R9, 0x4 ;  /* 0x000000091c087211 */ /* 0x000fc800078020ff */
[----:B------:R-:W-:-:S05]  /*14e0*/  LEA.HI.X R9, R28, R46, R37, 0x4, P0 ;  /* 0x0000002e1c097211 */ /* 0x000fca00000f2425 */
[----:B-1----:R0:W-:Y:S04]  /*14f0*/  STG.E.128 [R8.64], R16 ;  /* 0x0000001008007986 */ /* 0x0021e8000c101d06 */
.L_x_7345:
[----:B------:R-:W-:Y:S01]  /*1500*/  BAR.SYNC.DEFER_BLOCKING 0x0 ;  /* 0x0000000000007b1d */ /* 0x000fe20000010000 */
[----:B------:R-:W-:Y:S01]  /*1510*/  HFMA2.MMA R61, -RZ, RZ, 0, 0 ;  /* 0x00000000ff3d7435 */ /* 0x000fe200000001ff */
[--C-:B-----5:R-:W-:Y:S01]  /*1520*/  FADD.FTZ R58, R71, R24.reuse ;  /* 0x00000018473a7221 */ /* 0x120fe20000010000 */
[----:B------:R-:W-:Y:S01]  /*1530*/  HFMA2.MMA R44, -RZ, RZ, 0, 0 ;  /* 0x00000000ff2c7435 */ /* 0x000fe200000001ff */
[----:B------:R-:W-:Y:S01]  /*1540*/  CS2R R48, SRZ ;  /* 0x0000000000307805 */ /* 0x000fe2000001ff00 */
[----:B------:R-:W-:Y:S01]  /*1550*/  MOV R51, RZ ;  /* 0x000000ff00337202 */ /* 0x000fe20000000f00 */
[----:B0-----:R-:W-:Y:S01]  /*1560*/  CS2R R46, SRZ ;  /* 0x00000000002e7805 */ /* 0x001fe2000001ff00 */
[----:B------:R-:W-:Y:S01]  /*1570*/  MOV R42, RZ ;  /* 0x000000ff002a7202 */ /* 0x000fe20000000f00 */
[--C-:B------:R-:W-:Y:S02]  /*1580*/  FADD.FTZ R60, R73, R24.reuse ;  /* 0x00000018493c7221 */ /* 0x100fe40000010000 */
[----:B------:R-:W-:-:S02]  /*1590*/  FADD.FTZ R62, R79, R24 ;  /* 0x000000184f3e7221 */ /* 0x000fc40000010000 */
[--C-:B------:R-:W-:Y:S02]  /*15a0*/  FADD.FTZ R64, R81, R24.reuse ;  /* 0x0000001851407221 */ /* 0x100fe40000010000 */
[--C-:B------:R-:W-:Y:S02]  /*15b0*/  FADD.FTZ R66, R83, R24.reuse ;  /* 0x0000001853427221 */ /* 0x100fe40000010000 */
[--C-:B------:R-:W-:Y:S02]  /*15c0*/  FADD.FTZ R68, R85, R24.reuse ;  /* 0x0000001855447221 */ /* 0x100fe40000010000 */
        /* <DEDUP_REMOVED lines=11> */
[C---:B------:R-:W-:Y:S01]  /*1680*/  IMAD R19, R23.reuse, c[0x0][0x180], RZ ;  /* 0x0000600017137a24 */ /* 0x040fe200078e02ff */
[C---:B------:R-:W-:Y:S01]  /*1690*/  IADD3 R18, R36.reuse, -0x2, RZ ;  /* 0xfffffffe24127810 */ /* 0x040fe20007ffe0ff */
[C---:B------:R-:W-:Y:S01]  /*16a0*/  IMAD R73, R23.reuse, c[0x0][0x198], RZ ;  /* 0x0000660017497a24 */ /* 0x040fe200078e02ff */
[----:B------:R-:W-:Y:S01]  /*16b0*/  IADD3 R61, R36, -0x1, RZ ;  /* 0xffffffff243d7810 */ /* 0x000fe20007ffe0ff */
[----:B------:R-:W-:Y:S01]  /*16c0*/  IMAD R81, R23, c[0x0][0x1b8], RZ ;  /* 0x00006e0017517a24 */ /* 0x000fe200078e02ff */
[----:B------:R-:W-:Y:S01]  /*16d0*/  MOV R96, RZ ;  /* 0x000000ff00607202 */ /* 0x000fe20000000f00 */
[----:B------:R-:W-:Y:S01]  /*16e0*/  IMAD R79, R0, c[0x0][0x184], R19 ;  /* 0x00006100004f7a24 */ /* 0x000fe200078e0213 */
[----:B------:R-:W-:Y:S01]  /*16f0*/  UMOV UR4, URZ ;  /* 0x0000003f00047c82 */ /* 0x000fe20008000000 */
[----:B------:R-:W-:Y:S01]  /*1700*/  IMAD R19, R18, c[0x0][0x16c], RZ ;  /* 0x00005b0012137a24 */ /* 0x000fe200078e02ff */
[----:B------:R-:W-:Y:S01]  /*1710*/  LEA.HI R18, R61, R61, RZ, 0x1 ;  /* 0x0000003d3d127211 */ /* 0x000fe200078f08ff */
[----:B------:R-:W-:-:S03]  /*1720*/  IMAD.WIDE.U32 R8, R0, c[0x0][0x180], RZ ;  /* 0x0000600000087a25 */ /* 0x000fc600078e00ff */
[----:B------:R-:W-:Y:S01]  /*1730*/  LOP3.LUT R78, R18, 0xfffffe, RZ, 0xc0, !PT ;  /* 0x00fffffe124e7812 */ /* 0x000fe200078ec0ff */
[----:B------:R-:W-:Y:S01]  /*1740*/  IMAD.WIDE.U32 R10, R0, c[0x0][0x198], RZ ;  /* 0x00006600000a7a25 */ /* 0x000fe200078e00ff */
[----:B------:R-:W-:Y:S02]  /*1750*/  IADD3 R79, R9, R79, RZ ;  /* 0x0000004f094f7210 */ /* 0x000fe40007ffe0ff */
[----:B------:R-:W-:Y:S01]  /*1760*/  LEA R72, P0, R8, c[0x0][0x220], 0x2 ;  /* 0x0000880008487a11 */ /* 0x000fe200078010ff */
[----:B------:R-:W-:Y:S01]  /*1770*/  IMAD R77, R0, c[0x0][0x19c], R73 ;  /* 0x00006700004d7a24 */ /* 0x000fe200078e0249 */
[----:B------:R-:W-:Y:S01]  /*1780*/  LEA R73, P1, R10, c[0x0][0x228], 0x2 ;  /* 0x00008a000a497a11 */ /* 0x000fe200078210ff */
[C---:B------:R-:W-:Y:S01]  /*1790*/  IMAD.WIDE.U32 R16, R0.reuse, c[0x0][0x1b8], RZ ;  /* 0x00006e0000107a25 */ /* 0x040fe200078e00ff */
[----:B------:R-:W-:Y:S02]  /*17a0*/  IADD3 R78, R61, -R78, RZ ;  /* 0x8000004e3d4e7210 */ /* 0x000fe40007ffe0ff */
[----:B------:R-:W-:Y:S01]  /*17b0*/  IADD3 R9, R11, R77, RZ ;  /* 0x0000004d0b097210 */ /* 0x000fe20007ffe0ff */
[----:B------:R-:W-:Y:S01]  /*17c0*/  IMAD R81, R0, c[0x0][0x1bc], R81 ;  /* 0x00006f0000517a24 */ /* 0x000fe200078e0251 */
[----:B------:R-:W-:Y:S01]  /*17d0*/  LEA R74, P2, R16, c[0x0][0x230], 0x2 ;  /* 0x00008c00104a7a11 */ /* 0x000fe200078410ff */
[----:B------:R-:W-:Y:S01]  /*17e0*/  IMAD.WIDE R18, R19, 0x8, R14 ;  /* 0x0000000813127825 */ /* 0x000fe200078e020e */
[----:B------:R-:W-:-:S02]  /*17f0*/  LEA.HI.X R76, R10, c[0x0][0x22c], R9, 0x2, P1 ;  /* 0x00008b000a4c7a11 */ /* 0x000fc400008f1409 */
[----:B------:R-:W-:Y:S02]  /*1800*/  IADD3 R77, R17, R81, RZ ;  /* 0x00000051114d7210 */ /* 0x000fe40007ffe0ff */
[----:B------:R-:W-:Y:S02]  /*1810*/  LEA.HI.X R17, R8, c[0x0][0x224], R79, 0x2, P0 ;  /* 0x0000890008117a11 */ /* 0x000fe400000f144f */
[----:B------:R-:W-:Y:S02]  /*1820*/  LEA.HI.X R77, R16, c[0x0][0x234], R77, 0x2, P2 ;  /* 0x00008d00104d7a11 */ /* 0x000fe400010f144d */
[----:B------:R-:W-:Y:S02]  /*1830*/  MOV R79, R19 ;  /* 0x00000013004f7202 */ /* 0x000fe40000000f00 */
[----:B------:R-:W-:Y:S02]  /*1840*/  MOV R61, RZ ;  /* 0x000000ff003d7202 */ /* 0x000fe40000000f00 */
[----:B------:R-:W-:-:S02]  /*1850*/  MOV R16, RZ ;  /* 0x000000ff00107202 */ /* 0x000fc40000000f00 */
[----:B------:R-:W-:Y:S02]  /*1860*/  SHF.L.U32 R19, R78, 0x8, RZ ;  /* 0x000000084e137819 */ /* 0x000fe400000006ff */
.L_x_7351:
        /* <DEDUP_REMOVED lines=14> */
[----:B------:R-:W-:Y:S01]  /*1950*/  HFMA2.MMA R98, -RZ, RZ, 0, 0 ;  /* 0x00000000ff627435 */ /* 0x000fe200000001ff */
[--C-:B------:R-:W-:Y:S02]  /*1960*/  HADD2.F32 R87, -RZ, R4.reuse.H0_H0 ;  /* 0x20000004ff577230 */ /* 0x100fe40000004100 */
[----:B------:R-:W-:Y:S02]  /*1970*/  HADD2.F32 R85, -RZ, R4.H1_H1 ;  /* 0x30000004ff557230 */ /* 0x000fe40000004100 */
[--C-:B------:R-:W-:Y:S02]  /*1980*/  HADD2.F32 R83, -RZ, R5.reuse.H0_H0 ;  /* 0x20000005ff537230 */ /* 0x100fe40000004100 */
[----:B------:R-:W-:Y:S02]  /*1990*/  HADD2.F32 R81, -RZ, R5.H1_H1 ;  /* 0x30000005ff517230 */ /* 0x000fe40000004100 */
[----:B------:R-:W-:-:S02]  /*19a0*/  HADD2.F32 R93, -RZ, R6.H0_H0 ;  /* 0x20000006ff5d7230 */ /* 0x000fc40000004100 */
[----:B------:R-:W-:Y:S01]  /*19b0*/  HADD2.F32 R91, -RZ, R6.H1_H1 ;  /* 0x30000006ff5b7230 */ /* 0x000fe20000004100 */
[----:B0-----:R-:W-:Y:S01]  /*19c0*/  @P0 MOV R8, R18 ;  /* 0x0000001200080202 */ /* 0x001fe20000000f00 */
[----:B------:R-:W-:Y:S01]  /*19d0*/  HADD2.F32 R89, -RZ, R7.H0_H0 ;  /* 0x20000007ff597230 */ /* 0x000fe20000004100 */
[----:B------:R-:W-:Y:S01]  /*19e0*/  @P0 MOV R9, R79 ;  /* 0x0000004f00090202 */ /* 0x000fe20000000f00 */
[----:B------:R-:W-:Y:S01]  /*19f0*/  BSSY B0, `(.L_x_7347) ;  /* 0x000002e000007945 */ /* 0x000fe20003800000 */
[----:B------:R-:W-:Y:S02]  /*1a00*/  FMUL.FTZ R100, R58, R87 ;  /* 0x000000573a647220 */ /* 0x000fe40000410000 */
[----:B------:R-:W-:Y:S02]  /*1a10*/  FMUL.FTZ R107, R60, R85 ;  /* 0x000000553c6b7220 */ /* 0x000fe40000410000 */
[----:B------:R-:W-:Y:S02]  /*1a20*/  FMUL.FTZ R109, R62, R83 ;  /* 0x000000533e6d7220 */ /* 0x000fe40000410000 */
[----:B------:R-:W-:-:S02]  /*1a30*/  FMUL.FTZ R111, R64, R81 ;  /* 0x00000051406f7220 */ /* 0x000fc40000410000 */
        /* <DEDUP_REMOVED lines=8> */
[----:B0-----:R-:W-:-:S03]  /*1ac0*/  FMUL.FTZ R82, R71, R95 ;  /* 0x0000005f47527220 */ /* 0x001fc60000410000 */
[----:B------:R0:W1:Y:S01]  /*1ad0*/  @P2 LDS R104, [R28.X4+0xc5c] ;  /* 0x000c5c001c682984 */ /* 0x0000620000004800 */
[-C--:B------:R-:W-:Y:S02]  /*1ae0*/  FMUL.FTZ R92, R62, R95.reuse ;  /* 0x0000005f3e5c7220 */ /* 0x080fe40000410000 */
[-C--:B------:R-:W-:Y:S02]  /*1af0*/  FMUL.FTZ R94, R64, R95.reuse ;  /* 0x0000005f405e7220 */ /* 0x080fe40000410000 */
[-C--:B------:R-:W-:Y:S02]  /*1b00*/  FMUL.FTZ R90, R66, R95.reuse ;  /* 0x0000005f425a7220 */ /* 0x080fe40000410000 */
[-C--:B------:R-:W-:Y:S02]  /*1b10*/  FMUL.FTZ R115, R68, R95.reuse ;  /* 0x0000005f44737220 */ /* 0x080fe40000410000 */
[----:B------:R-:W-:Y:S01]  /*1b20*/  FMUL.FTZ R84, R70, R95 ;  /* 0x0000005f46547220 */ /* 0x000fe20000410000 */
[----:B------:R-:W2:Y:S01]  /*1b30*/  MUFU.EX2 R82, R82 ;  /* 0x0000005200527308 */ /* 0x000ea20000000800 */
[----:B---3--:R-:W-:Y:S01]  /*1b40*/  FMUL.FTZ R80, R80, R11 ;  /* 0x0000000b50507220 */ /* 0x008fe20000410000 */
[----:B------:R3:W5:Y:S06]  /*1b50*/  @P0 LDG.E R98, [R8.64+0x4] ;  /* 0x0000040608620981 */ /* 0x00076c000c1e1900 */
[----:B------:R-:W4:Y:S08]  /*1b60*/  MUFU.EX2 R88, R88 ;  /* 0x0000005800587308 */ /* 0x000f300000000800 */
[----:B------:R-:W0:Y:S08]  /*1b70*/  MUFU.EX2 R92, R92 ;  /* 0x0000005c005c7308 */ /* 0x000e300000000800 */
[----:B------:R-:W0:Y:S08]  /*1b80*/  MUFU.EX2 R94, R94 ;  /* 0x0000005e005e7308 */ /* 0x000e300000000800 */
[----:B------:R-:W0:Y:S08]  /*1b90*/  MUFU.EX2 R90, R90 ;  /* 0x0000005a005a7308 */ /* 0x000e300000000800 */
[----:B------:R-:W0:Y:S08]  /*1ba0*/  MUFU.EX2 R115, R115 ;  /* 0x0000007300737308 */ /* 0x000e300000000800 */
[----:B------:R-:W0:Y:S01]  /*1bb0*/  MUFU.EX2 R84, R84 ;  /* 0x0000005400547308 */ /* 0x000e220000000800 */
[----:B------:R-:W-:-:S02]  /*1bc0*/  FMUL.FTZ R101, R53, R80 ;  /* 0x0000005035657220 */ /* 0x000fc40000410000 */
[-C--:B------:R-:W-:Y:S01]  /*1bd0*/  FMUL.FTZ R97, R59, R80.reuse ;  /* 0x000000503b617220 */ /* 0x080fe20000410000 */
[----:B---3--:R-:W-:Y:S01]  /*1be0*/  HADD2.F32 R8, -RZ, R7.H1_H1 ;  /* 0x30000007ff087230 */ /* 0x008fe20000004100 */
[----:B------:R-:W-:Y:S02]  /*1bf0*/  FMUL.FTZ R9, R70, R89 ;  /* 0x0000005946097220 */ /* 0x000fe40000410000 */
[-C--:B------:R-:W-:Y:S02]  /*1c00*/  FMUL.FTZ R113, R40, R80.reuse ;  /* 0x0000005028717220 */ /* 0x080fe40000410000 */
[-C--:B------:R-:W-:Y:S02]  /*1c10*/  FMUL.FTZ R119, R41, R80.reuse ;  /* 0x0000005029777220 */ /* 0x080fe40000410000 */
[----:B------:R-:W-:Y:S02]  /*1c20*/  FMUL.FTZ R103, R55, R80 ;  /* 0x0000005037677220 */ /* 0x000fe40000410000 */
[----:B--2---:R-:W-:Y:S01]  /*1c30*/  FFMA.FTZ R95, R82, R97, R101 ;  /* 0x00000061525f7223 */ /* 0x004fe20000010065 */
[----:B------:R-:W-:Y:S05]  /*1c40*/  @P2 BRA `(.L_x_7348) ;  /* 0x0000008000002947 */ /* 0x000fea0003800000 */
[----:B-1--4-:R-:W-:Y:S02]  /*1c50*/  ISETP.NE.AND P0, PT, R36, c[0x0][0x174], PT ;  /* 0x00005d0024007a0c */ /* 0x012fe40003f05270 */
[----:B------:R-:W-:-:S11]  /*1c60*/  MOV R104, 0x3f800000 ;  /* 0x3f80000000687802 */ /* 0x000fd60000000f00 */
[----:B------:R-:W-:-:S04]  /*1c70*/  @P0 LEA.HI R10, R36, R36, RZ, 0x1 ;  /* 0x00000024240a0211 */ /* 0x000fc800078f08ff */
[----:B------:R-:W-:-:S04]  /*1c80*/  @P0 LOP3.LUT R11, R10, 0x3ffffe, RZ, 0xc0, !PT ;  /* 0x003ffffe0a0b0812 */ /* 0x000fc800078ec0ff */
[----:B------:R-:W-:-:S04]  /*1c90*/  @P0 IADD3 R11, -R11, R36, RZ ;  /* 0x000000240b0b0210 */ /* 0x000fc80007ffe1ff */
[----:B------:R-:W-:-:S04]  /*1ca0*/  @P0 LEA R11, R11, 0x458, 0xa ;  /* 0x000004580b0b0811 */ /* 0x000fc800078e50ff */
[----:B------:R-:W-:-:S05]  /*1cb0*/  @P0 IADD3 R11, R11, R16, RZ ;  /* 0x000000100b0b0210 */ /* 0x000fca0007ffe0ff */
[----:B------:R1:W2:Y:S02]  /*1cc0*/  @P0 LDS R104, [R11] ;  /* 0x000000000b680984 */ /* 0x0002a40000000800 */
.L_x_7348:
[----:B-1--4-:R-:W-:Y:S05]  /*1cd0*/  BSYNC B0 ;  /* 0x0000000000007941 */ /* 0x012fea0003800000 */
.L_x_7347:
[----:B--2---:R-:W-:Y:S01]  /*1ce0*/  FMUL.FTZ R11, R82, R104 ;  /* 0x00000068520b7220 */ /* 0x004fe20000410000 */
[----:B------:R-:W-:Y:S01]  /*1cf0*/  ISETP.NE.AND P3, PT, R75, 0x1f, PT ;  /* 0x0000001f4b00780c */ /* 0x000fe20003f65270 */
[-C--:B------:R-:W-:Y:S01]  /*1d00*/  FMUL.FTZ R102, R57, R80.reuse ;  /* 0x0000005039667220 */ /* 0x080fe20000410000 */
[----:B------:R-:W-:Y:S01]  /*1d10*/  ISETP.GE.AND P0, PT, R29, 0x1, PT ;  /* 0x000000011d00780c */ /* 0x000fe20003f06270 */
[C---:B0-----:R-:W-:Y:S01]  /*1d20*/  FFMA.FTZ R95, R84.reuse, R95, R103 ;  /* 0x0000005f545f7223 */ /* 0x041fe20000010067 */
[----:B------:R-:W-:Y:S01]  /*1d30*/  BSSY B0, `(.L_x_7349) ;  /* 0x00000de000007945 */ /* 0x000fe20003800000 */
[----:B------:R-:W-:Y:S02]  /*1d40*/  FMUL.FTZ R106, R84, R11 ;  /* 0x0000000b546a7220 */ /* 0x000fe40000410000 */
[-C--:B------:R-:W-:Y:S02]  /*1d50*/  FMUL.FTZ R121, R43, R80.reuse ;  /* 0x000000502b797220 */ /* 0x080fe40000410000 */
        /* <DEDUP_REMOVED lines=11> */
[C---:B------:R-:W-:Y:S02]  /*1e10*/  FMUL.FTZ R95, R94.reuse, R95 ;  /* 0x0000005f5e5f7220 */ /* 0x040fe40000410000 */
        /* <DEDUP_REMOVED lines=34> */
[----:B---3--:R-:W-:-:S03]  /*2040*/  @P0 FMUL.FTZ R125, R125, R10 ;  /* 0x0000000a7d7d0220 */ /* 0x008fc60000410000 */
[----:B------:R-:W2:Y:S01]  /*2050*/  SHFL.UP PT, R11, R106, 0x4, RZ ;  /* 0x048000006a0b7989 */ /* 0x000ea200000e00ff */
[----:B------:R-:W-:-:S03]  /*2060*/  ISETP.GE.U32.AND P0, PT, R75, 0x1c, PT ;  /* 0x0000001c4b00780c */ /* 0x000fc60003f06070 */
[----:B------:R-:W3:Y:S10]  /*2070*/  SHFL.UP PT, R10, R125, 0x4, RZ ;  /* 0x048000007d0a7989 */ /* 0x000ef400000e00ff */
[----:B0-----:R-:W-:-:S02]  /*2080*/  @!P0 FFMA.FTZ R95, R80, R110, R95 ;  /* 0x0000006e505f8223 */ /* 0x001fc4000001005f */
[----:B-1----:R-:W-:Y:S01]  /*2090*/  @!P0 FMUL.FTZ R80, R80, R108 ;  /* 0x0000006c50508220 */ /* 0x002fe20000410000 */
[----:B------:R-:W-:Y:S02]  /*20a0*/  ISETP.GE.AND P0, PT, R36, c[0x0][0x174], PT ;  /* 0x00005d0024007a0c */ /* 0x000fe40003f06270 */
[----:B------:R-:W0:Y:S02]  /*20b0*/  SHFL.DOWN PT, R114, R95, 0x8, 0x1f ;  /* 0x09001f005f727f89 */ /* 0x000e2400000e0000 */
[----:B------:R-:W-:Y:S02]  /*20c0*/  ISETP.EQ.AND P0, PT, R75, RZ, !P0 ;  /* 0x000000ff4b00720c */ /* 0x000fe40004702270 */
        /* <DEDUP_REMOVED lines=8> */
[----:B------:R-:W-:Y:S01]  /*2150*/  @P0 LDS.64 R10, [UR4+0xcd8] ;  /* 0x000cd804ff0a0984 */ /* 0x000fe20008000a00 */
[----:B------:R-:W-:-:S04]  /*2160*/  ISETP.GE.AND P0, PT, R29, 0x8, PT ;  /* 0x000000081d00780c */ /* 0x000fc80003f06270 */
        /* <DEDUP_REMOVED lines=84> */
[----:B------:R-:W-:Y:S02]  /*26b0*/  FMUL.FTZ R80, R99, R80 ;  /* 0x0000005063507220 */ /* 0x000fe40000410000 */
[----:B------:R-:W-:Y:S02]  /*26c0*/  FMUL.FTZ R100, R100, R95 ;  /* 0x0000005f64647220 */ /* 0x000fe40000410000 */
[----:B------:R-:W-:Y:S02]  /*26d0*/  FFMA.FTZ R91, R91, R103, R84 ;  /* 0x000000675b5b7223 */ /* 0x000fe40000010054 */
[----:B------:R-:W-:Y:S02]  /*26e0*/  FFMA.FTZ R80, R89, R101, R80 ;  /* 0x0000006559507223 */ /* 0x000fe40000010050 */
        /* <DEDUP_REMOVED lines=13> */
[C---:B------:R-:W-:Y:S02]  /*27c0*/  FMUL.FTZ R81, R78.reuse, R111 ;  /* 0x0000006f4e517220 */ /* 0x040fe40000410000 */
[----:B------:R-:W-:Y:S02]  /*27d0*/  FMUL.FTZ R11, R78, R113 ;  /* 0x000000714e0b7220 */ /* 0x000fe40000410000 */
[----:B------:R-:W-:Y:S02]  /*27e0*/  FFMA.FTZ R97, R8, R97, R102 ;  /* 0x0000006108617223 */ /* 0x000fe40000010066 */
[----:B------:R-:W-:-:S02]  /*27f0*/  FMUL.FTZ R90, R90, R81 ;  /* 0x000000515a5a7220 */ /* 0x000fc40000410000 */
[----:B------:R-:W-:Y:S02]  /*2800*/  FMUL.FTZ R86, R86, R11 ;  /* 0x0000000b56567220 */ /* 0x000fe40000410000 */
        /* <DEDUP_REMOVED lines=30> */
[----:B-1----:R-:W-:-:S03]  /*29f0*/  @!P0 FADD.FTZ R9, R9, R108 ;  /* 0x0000006c09098221 */ /* 0x002fc60000010000 */
[----:B------:R-:W0:Y:S01]  /*2a00*/  SHFL.DOWN PT, R121, R82, 0x10, 0x1f ;  /* 0x0a001f0052797f89 */ /* 0x000e2200000e0000 */
[----:B------:R-:W-:-:S03]  /*2a10*/  ISETP.GT.AND P0, PT, R29, 0xf, PT ;  /* 0x0000000f1d00780c */ /* 0x000fc60003f04270 */
[----:B------:R-:W1:Y:S10]  /*2a20*/  SHFL.DOWN PT, R108, R9, 0x10, 0x1f ;  /* 0x0a001f00096c7f89 */ /* 0x000e7400000e0000 */
        /* <DEDUP_REMOVED lines=14> */
.L_x_7350:
[----:B0-----:R-:W-:Y:S05]  /*2b10*/  BSYNC B0 ;  /* 0x0000000000007941 */ /* 0x001fea0003800000 */
.L_x_7349:
        /* <DEDUP_REMOVED lines=21> */
.L_x_7346:
[----:B------:R-:W-:Y:S01]  /*2c70*/  BAR.SYNC.DEFER_BLOCKING 0x0 ;  /* 0x0000000000007b1d */ /* 0x000fe20000010000 */
[----:B------:R-:W-:Y:S01]  /*2c80*/  F2FP.PACK_AB R11, R69, R56 ;  /* 0x00000038450b723e */ /* 0x000fe200000000ff */
[----:B------:R-:W-:Y:S01]  /*2c90*/  IMAD R16, R26, c[0x0][0x2d8], RZ ;  /* 0x0000b6001a107a24 */ /* 0x000fe200078e02ff */
[----:B------:R-:W-:Y:S01]  /*2ca0*/  F2FP.PACK_AB R10, R67, R54 ;  /* 0x00000036430a723e */ /* 0x000fe200000000ff */
[----:B------:R-:W-:Y:S01]  /*2cb0*/  IMAD R41, R23, c[0x0][0x2e0], RZ ;  /* 0x0000b80017297a24 */ /* 0x000fe200078e02ff */
[----:B------:R-:W-:Y:S01]  /*2cc0*/  F2FP.PACK_AB R9, R65, R52 ;  /* 0x000000344109723e */ /* 0x000fe200000000ff */
[C---:B------:R-:W-:Y:S01]  /*2cd0*/  IMAD R19, R25.reuse, c[0x0][0x2dc], R16 ;  /* 0x0000b70019137a24 */ /* 0x040fe200078e0210 */
[----:B------:R-:W-:Y:S01]  /*2ce0*/  F2FP.PACK_AB R8, R50, R63 ;  /* 0x0000003f3208723e */ /* 0x000fe200000000ff */
[----:B------:R-:W-:Y:S01]  /*2cf0*/  IMAD.WIDE.U32 R16, R25, c[0x0][0x2d8], R20 ;  /* 0x0000b60019107a25 */ /* 0x000fe200078e0014 */
[----:B------:R-:W-:-:S02]  /*2d00*/  SHF.L.U32 R52, R28, 0x4, RZ ;  /* 0x000000041c347819 */ /* 0x000fc400000006ff */
[----:B------:R-:W-:Y:S01]  /*2d10*/  SHF.L.U64.HI R45, R28, 0x4, R37 ;  /* 0x000000041c2d7819 */ /* 0x000fe20000010225 */
[----:B------:R-:W-:Y:S01]  /*2d20*/  IMAD R41, R0, c[0x0][0x2e4], R41 ;  /* 0x0000b90000297a24 */ /* 0x000fe200078e0229 */
[----:B------:R-:W-:Y:S01]  /*2d30*/  IADD3 R17, R17, R19, RZ ;  /* 0x0000001311117210 */ /* 0x000fe20007ffe0ff */
[----:B------:R-:W-:Y:S01]  /*2d40*/  IMAD R50, R26, c[0x0][0x2f8], RZ ;  /* 0x0000be001a327a24 */ /* 0x000fe200078e02ff */
[----:B------:R-:W-:Y:S01]  /*2d50*/  ISETP.GT.AND P3, PT, R36, 0x1, PT ;  /* 0x000000012400780c */ /* 0x000fe20003f64270 */
[C---:B------:R-:W-:Y:S01]  /*2d60*/  IMAD.WIDE.U32 R20, R25.reuse, c[0x0][0x2f8], R20 ;  /* 0x0000be0019147a25 */ /* 0x040fe200078e0014 */
[----:B------:R-:W-:Y:S02]  /*2d70*/  IADD3 R30, P1, R30, -0x200, RZ ;  /* 0xfffffe001e1e7810 */ /* 0x000fe40007f3e0ff */
[----:B------:R-:W-:Y:S01]  /*2d80*/  IADD3 R34, P2, R34, -0x200, RZ ;  /* 0xfffffe0022227810 */ /* 0x000fe20007f5e0ff */
[----:B------:R-:W-:Y:S01]  /*2d90*/  IMAD R43, R25, c[0x0][0x2fc], R50 ;  /* 0x0000bf00192b7a24 */ /* 0x000fe200078e0232 */
[----:B------:R-:W-:-:S02]  /*2da0*/  IADD3 R36, R36, -0x1, RZ ;  /* 0xffffffff24247810 */ /* 0x000fc40007ffe0ff */
[----:B------:R-:W-:Y:S01]  /*2db0*/  IADD3.X R31, R31, -0x1, RZ, P1, !PT ;  /* 0xffffffff1f1f7810 */ /* 0x000fe20000ffe4ff */
[----:B------:R0:W-:Y:S01]  /*2dc0*/  STS.128 [R29.X16], R8 ;  /* 0x000000081d007388 */ /* 0x0001e2000000cc00 */
[----:B------:R-:W-:-:S06]  /*2dd0*/  NOP ;  /* 0x0000000000007918 */ /* 0x000fcc0000000000 */
[----:B------:R-:W1:Y:S01]  /*2de0*/  LDS.128 R4, [R29.X16] ;  /* 0x000000001d047984 */ /* 0x000e62000000cc00 */
[----:B------:R-:W-:Y:S01]  /*2df0*/  IADD3 R21, R21, R43, RZ ;  /* 0x0000002b15157210 */ /* 0x000fe20007ffe0ff */
[----:B------:R-:W-:Y:S01]  /*2e00*/  IMAD R43, R23, c[0x0][0x300], RZ ;  /* 0x0000c000172b7a24 */ /* 0x000fe200078e02ff */
[----:B------:R-:W-:Y:S01]  /*2e10*/  IADD3.X R35, R35, -0x1, RZ, P2, !PT ;  /* 0xffffffff23237810 */ /* 0x000fe200017fe4ff */
[----:B0-----:R-:W-:Y:S01]  /*2e20*/  IMAD.WIDE.U32 R8, R0, c[0x0][0x2e0], R16 ;  /* 0x0000b80000087a25 */ /* 0x001fe200078e0010 */
[----:B------:R-:W-:Y:S02]  /*2e30*/  F2FP.PACK_AB R11, R42, R47 ;  /* 0x0000002f2a0b723e */ /* 0x000fe400000000ff */
[----:B------:R-:W-:Y:S02]  /*2e40*/  F2FP.PACK_AB R10, R44, R49 ;  /* 0x000000312c0a723e */ /* 0x000fe400000000ff */
[----:B------:R-:W-:Y:S02]  /*2e50*/  IADD3 R9, R9, R41, RZ ;  /* 0x0000002909097210 */ /* 0x000fe40007ffe0ff */
[----:B------:R-:W-:-:S04]  /*2e60*/  LEA R40, P0, R8, c[0x0][0x330], 0x1 ;  /* 0x0000cc0008287a11 */ /* 0x000fc800078008ff */
[----:B------:R-:W-:Y:S02]  /*2e70*/  LEA.HI.X R8, R8, c[0x0][0x334], R9, 0x1, P0 ;  /* 0x0000cd0008087a11 */ /* 0x000fe400000f0c09 */
[----:B------:R-:W-:Y:S02]  /*2e80*/  IADD3 R40, P0, R40, R52, RZ ;  /* 0x0000003428287210 */ /* 0x000fe40007f1e0ff */
[----:B------:R-:W-:Y:S02]  /*2e90*/  F2FP.PACK_AB R9, R61, R48 ;  /* 0x000000303d09723e */ /* 0x000fe400000000ff */
        /* <DEDUP_REMOVED lines=10> */
[----:B------:R-:W-:-:S04]  /*2f40*/  FADD.FTZ R27, R44, R47 ;  /* 0x0000002f2c1b7221 */ /* 0x000fc80000010000 */
[----:B------:R-:W-:Y:S02]  /*2f50*/  FADD.FTZ R27, R27, R42 ;  /* 0x0000002a1b1b7221 */ /* 0x000fe40000010000 */
[C---:B0-----:R-:W-:Y:S02]  /*2f60*/  IMAD R7, R0.reuse, c[0x0][0x304], R43 ;  /* 0x0000c10000077a24 */ /* 0x041fe400078e022b */
[----:B------:R-:W-:-:S05]  /*2f70*/  IMAD.WIDE.U32 R4, R0, c[0x0][0x300], R20 ;  /* 0x0000c00000047a25 */ /* 0x000fca00078e0014 */
[----:B------:R-:W-:Y:S01]  /*2f80*/  IADD3 R7, R5, R7, RZ ;  /* 0x0000000705077210 */ /* 0x000fe20007ffe0ff */
[----:B------:R-:W-:Y:S01]  /*2f90*/  STS.128 [R29.X16], R8 ;  /* 0x000000081d007388 */ /* 0x000fe2000000cc00 */
[----:B------:R-:W-:-:S06]  /*2fa0*/  NOP ;  /* 0x0000000000007918 */ /* 0x000fcc0000000000 */
[----:B------:R-:W0:Y:S01]  /*2fb0*/  LDS.128 R16, [R29.X16] ;  /* 0x000000001d107984 */ /* 0x000e22000000cc00 */
[----:B------:R-:W-:-:S04]  /*2fc0*/  LEA R5, P0, R4, c[0x0][0x340], 0x1 ;  /* 0x0000d00004057a11 */ /* 0x000fc800078008ff */
        /* <DEDUP_REMOVED lines=8> */
.L_x_7344:
        /* <DEDUP_REMOVED lines=24> */
.L_x_7354:
[----:B0-----:R-:W-:Y:S05]  /*31d0*/  BSYNC B0 ;  /* 0x0000000000007941 */ /* 0x001fea0003800000 */
.L_x_7353:
        /* <DEDUP_REMOVED lines=23> */
.L_x_7356:
[----:B------:R-:W1:Y:S02]  /*3350*/  S2R R21, SR_TID.X ;  /* 0x0000000000157919 */ /* 0x000e640000002100 */
.L_x_7357:
[----:B0-----:R-:W-:Y:S05]  /*3360*/  BSYNC B0 ;  /* 0x0000000000007941 */ /* 0x001fea0003800000 */
.L_x_7355:
        /* <DEDUP_REMOVED lines=22> */
.L_x_7358:
        /* <DEDUP_REMOVED lines=55> */
.L_x_7359:
        /* <DEDUP_REMOVED lines=12> */
.L_x_9117:


//--------------------- .text._Z25selective_scan_bwd_kernelI32Selective_Scan_bwd_kernel_traitsILi32ELi8ELb1ELb0ELb0ELb1ELb0EN3c104HalfEfEEv12SSMParamsBwd --------------------------
	.section	.text._Z25selective_scan_bwd_kernelI32Selective_Scan_bwd_kernel_traitsILi32ELi8ELb1ELb0ELb0ELb1ELb0EN3c104HalfEfEEv12SSMParamsBwd,"ax",@progbits
	.sectioninfo	@"SHI_REGISTERS=125"
	.align	128
        .global         _Z25selective_scan_bwd_kernelI32Selective_Scan_bwd_kernel_traitsILi32ELi8ELb1ELb0ELb0ELb1ELb0EN3c104HalfEfEEv12SSMParamsBwd
        .type           _Z25selective_scan_bwd_kernelI32Selective_Scan_bwd_kernel_traitsILi32ELi8ELb1ELb0ELb0ELb1ELb0EN3c104HalfEfEEv12SSMParamsBwd,@function
        .size           _Z25selective_scan_bwd_kernelI32Selective_Scan_bwd_kernel_traitsILi32ELi8ELb1ELb0ELb0ELb1ELb0EN3c104HalfEfEEv12SSMParamsBwd,(.L_x_9118 - _Z25selective_scan_bwd_kernelI32Selective_Scan_bwd_kernel_traitsILi32ELi8ELb1ELb0ELb0ELb1ELb0EN3c104HalfEfEEv12SSMParamsBwd)
        .other          _Z25selective_scan_bwd_kernelI32Selective_Scan_bwd_kernel_traitsILi32ELi8ELb1ELb0ELb0ELb1ELb0EN3c104HalfEfEEv12SSMParamsBwd,@"STO_CUDA_ENTRY STV_DEFAULT"
_Z25selective_scan_bwd_kernelI32Selective_Scan_bwd_kernel_traitsILi32ELi8ELb1ELb0ELb0ELb1ELb0EN3c104HalfEfEEv12SSMParamsBwd:
.text._Z25selective_scan_bwd_kernelI32Selective_Scan_bwd_kernel_traitsILi32ELi8ELb1ELb0ELb0ELb1ELb0EN3c104HalfEfEEv12SSMParamsBwd:
        /* <DEDUP_REMOVED lines=12> */
[C---:B------:R-:W-:Y:S01]  /*00c0*/  @P0 LEA R6, P2, R35.reuse, c[0x0][0x238], 0x2 ;  /* 0x00008e0023060a11 */ /* 0x040fe200078410ff */
[C---:B------:R-:W-:Y:S01]  /*00d0*/  IMAD R10, R30.reuse, c[0x0][0x1e0], RZ ;  /* 0x000078001e0a7a24 */ /* 0x040fe200078e02ff */
        /* <DEDUP_REMOVED lines=14> */
[----:B------:R-:W-:Y:S01]  /*01c0*/  ISETP.NE.U32.AND P0, PT, RZ, c[0x0][0x260], PT ;  /* 0x00009800ff007a0c */ /* 0x000fe20003f05070 */
[----:B0-----:R-:W-:Y:S01]  /*01d0*/  IMAD.WIDE.U32 R6, R31, c[0x0][0x278], RZ ;  /* 0x00009e001f067a25 */ /* 0x001fe200078e00ff */
[----:B------:R-:W-:-:S02]  /*01e0*/  CS2R R28, SRZ ;  /* 0x00000000001c7805 */ /* 0x000fc4000001ff00 */
[----:B------:R-:W-:Y:S01]  /*01f0*/  ISETP.NE.AND.EX P0, PT, RZ, c[0x0][0x264], PT, P0 ;  /* 0x00009900ff007a0c */ /* 0x000fe20003f05300 */
[----:B-1----:R-:W-:Y:S01]  /*0200*/  IMAD R9, R31, c[0x0][0x27c], R12 ;  /* 0x00009f001f097a24 */ /* 0x002fe200078e020c */
[----:B------:R-:W-:Y:S01]  /*0210*/  MOV R12, c[0x0][0x174] ;  /* 0x00005d00000c7a02 */ /* 0x000fe20000000f00 */
[----:B------:R-:W-:Y:S02]  /*0220*/  IMAD R8, R34, c[0x0][0x1e8], RZ ;  /* 0x00007a0022087a24 */ /* 0x000fe400078e02ff */
[----:B------:R-:W-:Y:S01]  /*0230*/  IMAD.WIDE.U32 R2, R35, c[0x0][0x1d8], R2 ;  /* 0x0000760023027a25 */ /* 0x000fe200078e0002 */
[----:B------:R-:W-:Y:S02]  /*0240*/  IADD3 R7, R7, R9, RZ ;  /* 0x0000000907077210 */ /* 0x000fe40007ffe0ff */
[C---:B------:R-:W-:Y:S01]  /*0250*/  LEA R9, R12.reuse, 0xffffff00, 0x8 ;  /* 0xffffff000c097811 */ /* 0x040fe200078e40ff */
[----:B------:R-:W-:Y:S01]  /*0260*/  IMAD.WIDE.U32 R4, R35, c[0x0][0x1e8], R4 ;  /* 0x00007a0023047a25 */ /* 0x000fe200078e0004 */
[----:B------:R-:W-:-:S02]  /*0270*/  ISETP.GE.AND P3, PT, R12, 0x1, PT ;  /* 0x000000010c00780c */ /* 0x000fc40003f66270 */
[----:B------:R-:W-:Y:S01]  /*0280*/  SHF.R.S32.HI R11, RZ, 0x1f, R9 ;  /* 0x0000001fff0b7819 */ /* 0x000fe20000011409 */
[----:B------:R-:W-:Y:S01]  /*0290*/  IMAD R0, R35, c[0x0][0x1dc], R0 ;  /* 0x0000770023007a24 */ /* 0x000fe200078e0200 */
[----:B------:R-:W-:Y:S01]  /*02a0*/  IADD3 R24, P1, R9, R2, RZ ;  /* 0x0000000209187210 */ /* 0x000fe20007f3e0ff */
[----:B------:R-:W-:Y:S01]  /*02b0*/  IMAD R8, R35, c[0x0][0x1ec], R8 ;  /* 0x00007b0023087a24 */ /* 0x000fe200078e0208 */
[----:B------:R-:W-:Y:S01]  /*02c0*/  IADD3 R22, P2, R9, R4, RZ ;  /* 0x0000000409167210 */ /* 0x000fe20007f5e0ff */
[----:B------:R-:W-:Y:S01]  /*02d0*/  IMAD.WIDE.U32 R6, R35, c[0x0][0x280], R6 ;  /* 0x0000a00023067a25 */ /* 0x000fe200078e0006 */
[C---:B------:R-:W-:Y:S01]  /*02e0*/  IADD3.X R3, R11.reuse, R3, R0, P1, !PT ;  /* 0x000000030b037210 */ /* 0x040fe20000ffe400 */
[----:B------:R-:W-:Y:S01]  /*02f0*/  CS2R R12, SRZ ;  /* 0x00000000000c7805 */ /* 0x000fe2000001ff00 */
        /* <DEDUP_REMOVED lines=15> */
[----:B------:R-:W-:Y:S01]  /*03f0*/  CS2R R2, SRZ ;  /* 0x0000000000027805 */ /* 0x000fe2000001ff00 */
        /* <DEDUP_REMOVED lines=11> */
[----:B------:R-:W-:Y:S01]  /*04b0*/  MOV R0, c[0x0][0x174] ;  /* 0x00005d0000007a02 */ /* 0x000fe20000000f00 */
[----:B------:R-:W-:Y:S02]  /*04c0*/  CS2R R28, SRZ ;  /* 0x00000000001c7805 */ /* 0x000fe4000001ff00 */
[----:B------:R-:W1:Y:S01]  /*04d0*/  S2R R26, SR_LANEID ;  /* 0x00000000001a7919 */ /* 0x000e620000000000 */
[----:B0-----:R-:W-:-:S03]  /*04e0*/  LOP3.LUT R79, R27, 0x1f, RZ, 0xc0, !PT ;  /* 0x0000001f1b4f7812 */ /* 0x001fc600078ec0ff */
.L_x_7383:
[----:B------:R-:W-:Y:S01]  /*04f0*/  BAR.SYNC.DEFER_BLOCKING 0x0 ;  /* 0x0000000000007b1d */ /* 0x000fe20000010000 */
[----:B0-----:R-:W-:-:S02]  /*0500*/  SHF.R.S32.HI R4, RZ, 0x1f, R27 ;  /* 0x0000001fff047819 */ /* 0x001fc4000001141b */
[C---:B------:R-:W-:Y:S02]  /*0510*/  SHF.L.U32 R38, R27.reuse, 0x4, RZ ;  /* 0x000000041b267819 */ /* 0x040fe400000006ff */
[----:B------:R-:W-:Y:S02]  /*0520*/  SHF.L.U64.HI R11, R27, 0x4, R4 ;  /* 0x000000041b0b7819 */ /* 0x000fe40000010204 */
[----:B------:R-:W-:-:S04]  /*0530*/  IADD3 R8, P0, R25, R38, RZ ;  /* 0x0000002619087210 */ /* 0x000fc80007f1e0ff */
[----:B------:R-:W-:-:S05]  /*0540*/  IADD3.X R9, R24, R11, RZ, P0, !PT ;  /* 0x0000000b18097210 */ /* 0x000fca00007fe4ff */
[----:B------:R-:W2:Y:S01]  /*0550*/  LDG.E.128 R16, [R8.64] ;  /* 0x0000000608107981 */ /* 0x000ea2000c1e1d00 */
[----:B------:R-:W-:-:S04]  /*0560*/  IADD3 R36, P0, R23, R38, RZ ;  /* 0x0000002617247210 */ /* 0x000fc80007f1e0ff */
[----:B------:R-:W-:Y:S01]  /*0570*/  IADD3.X R37, R22, R11, RZ, P0, !PT ;  /* 0x0000000b16257210 */ /* 0x000fe200007fe4ff */
[----:B-12---:R-:W-:Y:S01]  /*0580*/  STS.128 [R26.X16], R16 ;  /* 0x000000101a007388 */ /* 0x006fe2000000cc00 */
[----:B------:R-:W-:-:S06]  /*0590*/  NOP ;  /* 0x0000000000007918 */ /* 0x000fcc0000000000 */
[----:B------:R-:W0:Y:S04]  /*05a0*/  LDS.128 R4, [R26.X16] ;  /* 0x000000001a047984 */ /* 0x000e28000000cc00 */
[----:B------:R-:W-:Y:S06]  /*05b0*/  BAR.SYNC.DEFER_BLOCKING 0x0 ;  /* 0x0000000000007b1d */ /* 0x000fec0000010000 */
[----:B------:R-:W2:Y:S01]  /*05c0*/  LDG.E.128 R40, [R36.64] ;  /* 0x0000000624287981 */ /* 0x000ea2000c1e1d00 */
[----:B------:R-:W-:-:S04]  /*05d0*/  IADD3 R38, P0, R21, R38, RZ ;  /* 0x0000002615267210 */ /* 0x000fc80007f1e0ff */
[----:B------:R-:W-:Y:S01]  /*05e0*/  IADD3.X R39, R20, R11, RZ, P0, !PT ;  /* 0x0000000b14277210 */ /* 0x000fe200007fe4ff */
[----:B--2---:R-:W-:Y:S01]  /*05f0*/  STS.128 [R26.X16], R40 ;  /* 0x000000281a007388 */ /* 0x004fe2000000cc00 */
[----:B------:R-:W-:-:S06]  /*0600*/  NOP ;  /* 0x0000000000007918 */ /* 0x000fcc0000000000 */
[----:B------:R-:W1:Y:S04]  /*0610*/  LDS.128 R8, [R26.X16] ;  /* 0x000000001a087984 */ /* 0x000e68000000cc00 */
[----:B------:R-:W-:Y:S06]  /*0620*/  BAR.SYNC.DEFER_BLOCKING 0x0 ;  /* 0x0000000000007b1d */ /* 0x000fec0000010000 */
[----:B------:R-:W2:Y:S01]  /*0630*/  LDG.E.128 R52, [R38.64] ;  /* 0x0000000626347981 */ /* 0x000ea2000c1e1d00 */
[--C-:B0-----:R-:W-:Y:S01]  /*0640*/  HADD2.F32 R36, -RZ, R4.reuse.H0_H0 ;  /* 0x20000004ff247230 */ /* 0x101fe20000004100 */
[----:B------:R-:W-:Y:S01]  /*0650*/  BSSY B0, `(.L_x_7361) ;  /* 0x0000048000007945 */ /* 0x000fe20003800000 */
[----:B------:R-:W-:-:S02]  /*0660*/  HADD2.F32 R37, -RZ, R4.H1_H1 ;  /* 0x30000004ff257230 */ /* 0x000fc40000004100 */
[--C-:B-1----:R-:W-:Y:S02]  /*0670*/  HADD2.F32 R51, -RZ, R10.reuse.H0_H0 ;  /* 0x2000000aff337230 */ /* 0x102fe40000004100 */
[----:B------:R-:W-:Y:S02]  /*0680*/  HADD2.F32 R49, -RZ, R10.H1_H1 ;  /* 0x3000000aff317230 */ /* 0x000fe40000004100 */
[--C-:B------:R-:W-:Y:S01]  /*0690*/  HADD2.F32 R59, -RZ, R11.reuse.H0_H0 ;  /* 0x2000000bff3b7230 */ /* 0x100fe20000004100 */
[--C-:B-----5:R-:W-:Y:S01]  /*06a0*/  FADD.FTZ R51, R51, R32.reuse ;  /* 0x0000002033337221 */ /* 0x120fe20000010000 */
[----:B------:R-:W-:Y:S01]  /*06b0*/  HADD2.F32 R11, -RZ, R11.H1_H1 ;  /* 0x3000000bff0b7230 */ /* 0x000fe20000004100 */
[--C-:B------:R-:W-:Y:S02]  /*06c0*/  FADD.FTZ R49, R49, R32.reuse ;  /* 0x0000002031317221 */ /* 0x100fe40000010000 */
[----:B------:R-:W-:Y:S01]  /*06d0*/  FADD.FTZ R59, R59, R32 ;  /* 0x000000203b3b7221 */ /* 0x000fe20000010000 */
[----:B------:R-:W-:-:S02]  /*06e0*/  FSETP.GTU.FTZ.AND P2, PT, R51, 20, PT ;  /* 0x41a000003300780b */ /* 0x000fc40003f5c000 */
[----:B------:R-:W-:Y:S01]  /*06f0*/  FSETP.GTU.FTZ.AND P1, PT, R49, 20, PT ;  /* 0x41a000003100780b */ /* 0x000fe20003f3c000 */
[----:B--2---:R0:W-:Y:S01]  /*0700*/  STS.128 [R26.X16], R52 ;  /* 0x000000341a007388 */ /* 0x0041e2000000cc00 */
[----:B------:R-:W-:-:S06]  /*0710*/  NOP ;  /* 0x0000000000007918 */ /* 0x000fcc0000000000 */
[----:B------:R-:W1:Y:S01]  /*0720*/  LDS.128 R16, [R26.X16] ;  /* 0x000000001a107984 */ /* 0x000e62000000cc00 */
[----:B0-----:R-:W-:-:S05]  /*0730*/  HADD2.F32 R55, -RZ, R8.H1_H1 ;  /* 0x30000008ff377230 */ /* 0x001fca0000004100 */
[----:B------:R-:W-:-:S05]  /*0740*/  FADD.FTZ R55, R55, R32 ;  /* 0x0000002037377221 */ /* 0x000fca0000010000 */
[----:B------:R-:W-:Y:S01]  /*0750*/  FSETP.GTU.FTZ.AND P6, PT, R55, 20, PT ;  /* 0x41a000003700780b */ /* 0x000fe20003fdc000 */
[--C-:B-1----:R-:W-:Y:S02]  /*0760*/  HADD2.F32 R44, -RZ, R16.reuse.H0_H0 ;  /* 0x20000010ff2c7230 */ /* 0x102fe40000004100 */
[----:B------:R-:W-:Y:S02]  /*0770*/  HADD2.F32 R50, -RZ, R16.H1_H1 ;  /* 0x30000010ff327230 */ /* 0x000fe40000004100 */
[----:B------:R-:W-:Y:S01]  /*0780*/  HADD2.F32 R16, -RZ, R5.H0_H0 ;  /* 0x20000005ff107230 */ /* 0x000fe20000004100 */
[----:B------:R-:W-:Y:S01]  /*0790*/  FFMA.FTZ R29, R44, R36, R29 ;  /* 0x000000242c1d7223 */ /* 0x000fe2000001001d */
[--C-:B------:R-:W-:Y:S01]  /*07a0*/  HADD2.F32 R48, -RZ, R17.reuse.H0_H0 ;  /* 0x20000011ff307230 */ /* 0x100fe20000004100 */
[----:B------:R-:W-:Y:S01]  /*07b0*/  MOV R36, c[0x0][0x16c] ;  /* 0x00005b0000247a02 */ /* 0x000fe20000000f00 */
[----:B------:R-:W-:Y:S01]  /*07c0*/  HADD2.F32 R58, -RZ, R17.H1_H1 ;  /* 0x30000011ff3a7230 */ /* 0x000fe20000004100 */
[----:B------:R-:W-:Y:S01]  /*07d0*/  FFMA.FTZ R29, R50, R37, R29 ;  /* 0x00000025321d7223 */ /* 0x000fe2000001001d */
[--C-:B------:R-:W-:Y:S01]  /*07e0*/  HADD2.F32 R37, -RZ, R9.reuse.H0_H0 ;  /* 0x20000009ff257230 */ /* 0x100fe20000004100 */
[----:B------:R-:W-:Y:S01]  /*07f0*/  ISETP.GE.AND P5, PT, R36, 0x1, PT ;  /* 0x000000012400780c */ /* 0x000fe20003fa6270 */
[----:B------:R-:W-:Y:S01]  /*0800*/  HADD2.F32 R9, -RZ, R9.H1_H1 ;  /* 0x30000009ff097230 */ /* 0x000fe20000004100 */
[----:B------:R-:W-:Y:S01]  /*0810*/  FFMA.FTZ R39, R48, R16, R29 ;  /* 0x0000001030277223 */ /* 0x000fe2000001001d */
[----:B------:R-:W-:Y:S01]  /*0820*/  HADD2.F32 R29, -RZ, R8.H0_H0 ;  /* 0x20000008ff1d7230 */ /* 0x000fe20000004100 */
[--C-:B------:R-:W-:Y:S01]  /*0830*/  FADD.FTZ R54, R37, R32.reuse ;  /* 0x0000002025367221 */ /* 0x100fe20000010000 */
[----:B------:R-:W-:Y:S01]  /*0840*/  HADD2.F32 R36, -RZ, R5.H1_H1 ;  /* 0x30000005ff247230 */ /* 0x000fe20000004100 */
[--C-:B------:R-:W-:Y:S01]  /*0850*/  FADD.FTZ R53, R9, R32.reuse ;  /* 0x0000002009357221 */ /* 0x100fe20000010000 */
[----:B------:R-:W-:Y:S01]  /*0860*/  HADD2.F32 R16, -RZ, R6.H0_H0 ;  /* 0x20000006ff107230 */ /* 0x000fe20000004100 */
[----:B------:R-:W-:Y:S01]  /*0870*/  FADD.FTZ R56, R29, R32 ;  /* 0x000000201d387221 */ /* 0x000fe20000010000 */
[----:B------:R-:W-:Y:S01]  /*0880*/  FSETP.GTU.FTZ.AND P4, PT, R54, 20, PT ;  /* 0x41a000003600780b */ /* 0x000fe20003f9c000 */
[----:B------:R-:W-:Y:S01]  /*0890*/  FFMA.FTZ R39, R58, R36, R39 ;  /* 0x000000243a277223 */ /* 0x000fe20000010027 */
[----:B------:R-:W-:Y:S01]  /*08a0*/  FSETP.GTU.FTZ.AND P3, PT, R53, 20, PT ;  /* 0x41a000003500780b */ /* 0x000fe20003f7c000 */
[----:B------:R-:W-:Y:S01]  /*08b0*/  HADD2.F32 R60, -RZ, R18.H0_H0 ;  /* 0x20000012ff3c7230 */ /* 0x000fe20000004100 */
        /* <DEDUP_REMOVED lines=33> */
.L_x_7362:
[----:B------:R-:W-:Y:S05]  /*0ad0*/  BSYNC B0 ;  /* 0x0000000000007941 */ /* 0x000fea0003800000 */
.L_x_7361:
        /* <DEDUP_REMOVED lines=39> */
.L_x_7364:
[----:B------:R-:W-:Y:S05]  /*0d50*/  BSYNC B0 ;  /* 0x0000000000007941 */ /* 0x000fea0003800000 */
.L_x_7363:
[--C-:B------:R-:W-:Y:S01]  /*0d60*/  HADD2.F32 R62, -RZ, R19.reuse.H0_H0 ;  /* 0x20000013ff3e7230 */ /* 0x100fe20000004100 */
[----:B------:R-:W-:Y:S01]  /*0d70*/  FFMA.FTZ R39, R64, R16, R39 ;  /* 0x0000001040277223 */ /* 0x000fe20000010027 */
[----:B------:R-:W-:Y:S01]  /*0d80*/  BSSY B0, `(.L_x_7365) ;  /* 0x0000025000007945 */ /* 0x000fe20003800000 */
[----:B------:R-:W-:Y:S01]  /*0d90*/  FSETP.GTU.FTZ.AND P6, PT, R57, 20, PT ;  /* 0x41a000003900780b */ /* 0x000fe20003fdc000 */
[----:B------:R-:W-:Y:S01]  /*0da0*/  HADD2.F32 R66, -RZ, R19.H1_H1 ;  /* 0x30000013ff427230 */ /* 0x000fe20000004100 */
[----:B------:R-:W-:Y:S01]  /*0db0*/  FFMA.FTZ R8, R62, R17, R39 ;  /* 0x000000113e087223 */ /* 0x000fe20000010027 */
[----:B------:R-:W-:Y:S01]  /*0dc0*/  HADD2.F32 R29, -RZ, R7.H1_H1 ;  /* 0x30000007ff1d7230 */ /* 0x000fe20000004100 */
        /* <DEDUP_REMOVED lines=32> */
.L_x_7366:
[----:B------:R-:W-:Y:S05]  /*0fd0*/  BSYNC B0 ;  /* 0x0000000000007941 */ /* 0x000fea0003800000 */
.L_x_7365:
        /* <DEDUP_REMOVED lines=33> */
.L_x_7368:
[----:B------:R-:W-:Y:S05]  /*11f0*/  BSYNC B0 ;  /* 0x0000000000007941 */ /* 0x000fea0003800000 */
.L_x_7367:
        /* <DEDUP_REMOVED lines=33> */
.L_x_7370:
[----:B------:R-:W-:Y:S05]  /*1410*/  BSYNC B0 ;  /* 0x0000000000007941 */ /* 0x000fea0003800000 */
.L_x_7369:
        /* <DEDUP_REMOVED lines=33> */
.L_x_7372:
[----:B------:R-:W-:Y:S05]  /*1630*/  BSYNC B0 ;  /* 0x0000000000007941 */ /* 0x000fea0003800000 */
.L_x_7371:
        /* <DEDUP_REMOVED lines=33> */
.L_x_7374:
[----:B------:R-:W-:Y:S05]  /*1850*/  BSYNC B0 ;  /* 0x0000000000007941 */ /* 0x000fea0003800000 */
.L_x_7373:
        /* <DEDUP_REMOVED lines=33> */
.L_x_7376:
[----:B------:R-:W-:Y:S05]  /*1a70*/  BSYNC B0 ;  /* 0x0000000000007941 */ /* 0x000fea0003800000 */
.L_x_7375:
        /* <DEDUP_REMOVED lines=20> */
[----:B------:R-:W-:Y:S01]  /*1bc0*/  HFMA2.MMA R101, -RZ, RZ, 0, 0 ;  /* 0x00000000ff657435 */ /* 0x000fe200000001ff */
[----:B------:R-:W-:Y:S01]  /*1bd0*/  IMAD.WIDE.U32 R68, R35, c[0x0][0x180], RZ ;  /* 0x0000600023447a25 */ /* 0x000fe200078e00ff */
[----:B------:R-:W-:-:S03]  /*1be0*/  UMOV UR4, URZ ;  /* 0x0000003f00047c82 */ /* 0x000fc60008000000 */
[C---:B------:R-:W-:Y:S01]  /*1bf0*/  IMAD R73, R35.reuse, c[0x0][0x184], R72 ;  /* 0x0000610023497a24 */ /* 0x040fe200078e0248 */
[----:B------:R-:W-:Y:S01]  /*1c00*/  LEA R65, P0, R68, c[0x0][0x220], 0x2 ;  /* 0x0000880044417a11 */ /* 0x000fe200078010ff */
[----:B------:R-:W-:-:S03]  /*1c10*/  IMAD.WIDE.U32 R70, R35, c[0x0][0x198], RZ ;  /* 0x0000660023467a25 */ /* 0x000fc600078e00ff */
[----:B------:R-:W-:Y:S01]  /*1c20*/  IADD3 R73, R69, R73, RZ ;  /* 0x0000004945497210 */ /* 0x000fe20007ffe0ff */
[C---:B------:R-:W-:Y:S01]  /*1c30*/  IMAD R67, R35.reuse, c[0x0][0x19c], R74 ;  /* 0x0000670023437a24 */ /* 0x040fe200078e024a */
[----:B------:R-:W-:Y:S01]  /*1c40*/  LEA R63, P1, R70, c[0x0][0x228], 0x2 ;  /* 0x00008a00463f7a11 */ /* 0x000fe200078210ff */
[----:B------:R-:W-:Y:S01]  /*1c50*/  IMAD.WIDE.U32 R10, R35, c[0x0][0x1b8], RZ ;  /* 0x00006e00230a7a25 */ /* 0x000fe200078e00ff */
[----:B------:R-:W-:Y:S02]  /*1c60*/  LEA.HI.X R68, R68, c[0x0][0x224], R73, 0x2, P0 ;  /* 0x0000890044447a11 */ /* 0x000fe400000f1449 */
[----:B------:R-:W-:Y:S01]  /*1c70*/  IADD3 R69, R71, R67, RZ ;  /* 0x0000004347457210 */ /* 0x000fe20007ffe0ff */
[----:B------:R-:W-:Y:S01]  /*1c80*/  IMAD R75, R35, c[0x0][0x1bc], R76 ;  /* 0x00006f00234b7a24 */ /* 0x000fe200078e024c */
[----:B------:R-:W-:Y:S01]  /*1c90*/  LEA R61, P2, R10, c[0x0][0x230], 0x2 ;  /* 0x00008c000a3d7a11 */ /* 0x000fe200078410ff */
[----:B------:R-:W-:Y:S01]  /*1ca0*/  IMAD R9, R8, c[0x0][0x16c], RZ ;  /* 0x00005b0008097a24 */ /* 0x000fe200078e02ff */
[----:B------:R-:W-:-:S02]  /*1cb0*/  LEA.HI R8, R38, R38, RZ, 0x1 ;  /* 0x0000002626087211 */ /* 0x000fc400078f08ff */
[----:B------:R-:W-:Y:S02]  /*1cc0*/  IADD3 R67, R11, R75, RZ ;  /* 0x0000004b0b437210 */ /* 0x000fe40007ffe0ff */
[----:B------:R-:W-:Y:S01]  /*1cd0*/  LOP3.LUT R11, R8, 0xfffffe, RZ, 0xc0, !PT ;  /* 0x00fffffe080b7812 */ /* 0x000fe200078ec0ff */
[----:B------:R-:W-:Y:S01]  /*1ce0*/  IMAD.WIDE R8, R9, 0x8, R14 ;  /* 0x0000000809087825 */ /* 0x000fe200078e020e */
[----:B------:R-:W-:Y:S01]  /*1cf0*/  LEA.HI.X R70, R70, c[0x0][0x22c], R69, 0x2, P1 ;  /* 0x00008b0046467a11 */ /* 0x000fe200008f1445 */
[----:B------:R-:W-:Y:S01]  /*1d00*/  HFMA2.MMA R69, -RZ, RZ, 0, 0 ;  /* 0x00000000ff457435 */ /* 0x000fe200000001ff */
[----:B------:R-:W-:Y:S02]  /*1d10*/  IADD3 R11, R38, -R11, RZ ;  /* 0x8000000b260b7210 */ /* 0x000fe40007ffe0ff */
[----:B------:R-:W-:Y:S02]  /*1d20*/  LEA.HI.X R72, R10, c[0x0][0x234], R67, 0x2, P2 ;  /* 0x00008d000a487a11 */ /* 0x000fe400010f1443 */
[----:B------:R-:W-:-:S02]  /*1d30*/  MOV R67, R8 ;  /* 0x0000000800437202 */ /* 0x000fc40000000f00 */
[----:B------:R-:W-:Y:S02]  /*1d40*/  MOV R74, R9 ;  /* 0x00000009004a7202 */ /* 0x000fe40000000f00 */
[----:B------:R-:W-:Y:S02]  /*1d50*/  MOV R38, RZ ;  /* 0x000000ff00267202 */ /* 0x000fe40000000f00 */
[----:B------:R-:W-:Y:S02]  /*1d60*/  SHF.L.U32 R71, R11, 0x8, RZ ;  /* 0x000000080b477819 */ /* 0x000fe400000006ff */
.L_x_7382:
        /* <DEDUP_REMOVED lines=14> */
[----:B------:R-:W-:Y:S02]  /*1e50*/  ISETP.EQ.AND P0, PT, R79, RZ, P0 ;  /* 0x000000ff4f00720c */ /* 0x000fe40000702270 */
[----:B------:R-:W-:-:S11]  /*1e60*/  MOV R89, RZ ;  /* 0x000000ff00597202 */ /* 0x000fd60000000f00 */
[----:B0-----:R-:W-:Y:S02]  /*1e70*/  @P0 MOV R8, R67 ;  /* 0x0000004300080202 */ /* 0x001fe40000000f00 */
[----:B------:R-:W-:Y:S01]  /*1e80*/  @P0 MOV R9, R74 ;  /* 0x0000004a00090202 */ /* 0x000fe20000000f00 */
[--C-:B------:R-:W-:Y:S02]  /*1e90*/  HADD2.F32 R77, -RZ, R5.reuse.H0_H0 ;  /* 0x20000005ff4d7230 */ /* 0x100fe40000004100 */
[----:B------:R-:W-:Y:S02]  /*1ea0*/  HADD2.F32 R78, -RZ, R5.H1_H1 ;  /* 0x30000005ff4e7230 */ /* 0x000fe40000004100 */
[----:B------:R-:W-:Y:S02]  /*1eb0*/  HADD2.F32 R82, -RZ, R6.H0_H0 ;  /* 0x20000006ff527230 */ /* 0x000fe40000004100 */
[--C-:B------:R-:W-:Y:S01]  /*1ec0*/  HADD2.F32 R84, -RZ, R7.reuse.H0_H0 ;  /* 0x20000007ff547230 */ /* 0x100fe20000004100 */
[----:B------:R-:W-:Y:S01]  /*1ed0*/  BSSY B0, `(.L_x_7378) ;  /* 0x0000031000007945 */ /* 0x000fe20003800000 */
[----:B------:R-:W-:Y:S01]  /*1ee0*/  HADD2.F32 R80, -RZ, R7.H1_H1 ;  /* 0x30000007ff507230 */ /* 0x000fe20000004100 */
[----:B------:R-:W-:-:S02]  /*1ef0*/  FMUL.FTZ R102, R77, R54 ;  /* 0x000000364d667220 */ /* 0x000fc40000410000 */
        /* <DEDUP_REMOVED lines=11> */
[----:B------:R1:W2:Y:S04]  /*1fb0*/  @P2 LDS R103, [R27.X4+0xc5c] ;  /* 0x000c5c001b672984 */ /* 0x0002a80000004800 */
[----:B------:R4:W5:Y:S01]  /*1fc0*/  @P0 LDG.E R89, [R8.64+0x4] ;  /* 0x0000040608590981 */ /* 0x000962000c1e1900 */
[----:B------:R-:W-:-:S02]  /*1fd0*/  FMUL.FTZ R93, R86, R51 ;  /* 0x00000033565d7220 */ /* 0x000fc40000410000 */
[C---:B------:R-:W-:Y:S02]  /*1fe0*/  FMUL.FTZ R95, R86.reuse, R49 ;  /* 0x00000031565f7220 */ /* 0x040fe40000410000 */
[C---:B------:R-:W-:Y:S02]  /*1ff0*/  FMUL.FTZ R83, R86.reuse, R59 ;  /* 0x0000003b56537220 */ /* 0x040fe40000410000 */
        /* <DEDUP_REMOVED lines=8> */
[----:B------:R-:W0:Y:S01]  /*2080*/  MUFU.EX2 R93, R93 ;  /* 0x0000005d005d7308 */ /* 0x000e220000000800 */
[----:B------:R-:W-:-:S07]  /*2090*/  HADD2.F32 R8, -RZ, R6.H1_H1 ;  /* 0x30000006ff087230 */ /* 0x000fce0000004100 */
[----:B------:R-:W0:Y:S08]  /*20a0*/  MUFU.EX2 R95, R95 ;  /* 0x0000005f005f7308 */ /* 0x000e300000000800 */
[----:B------:R-:W0:Y:S01]  /*20b0*/  MUFU.EX2 R83, R83 ;  /* 0x0000005300537308 */ /* 0x000e220000000800 */
[-C--:B------:R-:W-:Y:S02]  /*20c0*/  FMUL.FTZ R94, R62, R11.reuse ;  /* 0x0000000b3e5e7220 */ /* 0x080fe40000410000 */
[----:B------:R-:W-:-:S02]  /*20d0*/  FMUL.FTZ R92, R66, R11 ;  /* 0x0000000b425c7220 */ /* 0x000fc40000410000 */
[----:B------:R-:W-:Y:S02]  /*20e0*/  FMUL.FTZ R98, R75, R56 ;  /* 0x000000384b627220 */ /* 0x000fe40000410000 */
[----:B------:R-:W-:Y:S02]  /*20f0*/  FMUL.FTZ R99, R76, R55 ;  /* 0x000000374c637220 */ /* 0x000fe40000410000 */
[----:B------:R-:W-:Y:S02]  /*2100*/  FMUL.FTZ R106, R8, R49 ;  /* 0x00000031086a7220 */ /* 0x000fe40000410000 */
[-C--:B------:R-:W-:Y:S02]  /*2110*/  FMUL.FTZ R97, R44, R11.reuse ;  /* 0x0000000b2c617220 */ /* 0x080fe40000410000 */
[-C--:B------:R-:W-:Y:S02]  /*2120*/  FMUL.FTZ R112, R50, R11.reuse ;  /* 0x0000000b32707220 */ /* 0x080fe40000410000 */
[----:B------:R-:W-:-:S02]  /*2130*/  FMUL.FTZ R96, R64, R11 ;  /* 0x0000000b40607220 */ /* 0x000fc40000410000 */
[----:B----4-:R-:W-:Y:S01]  /*2140*/  FFMA.FTZ R86, R9, R92, R94 ;  /* 0x0000005c09567223 */ /* 0x010fe2000001005e */
[----:B------:R-:W-:Y:S05]  /*2150*/  @P2 BRA `(.L_x_7379) ;  /* 0x0000008000002947 */ /* 0x000fea0003800000 */
[----:B0123--:R-:W-:Y:S01]  /*2160*/  ISETP.NE.AND P0, PT, R0, c[0x0][0x174], PT ;  /* 0x00005d0000007a0c */ /* 0x00ffe20003f05270 */
[----:B------:R-:W-:-:S12]  /*2170*/  HFMA2.MMA R103, -RZ, RZ, 1.875, 0 ;  /* 0x3f800000ff677435 */ /* 0x000fd800000001ff */
[----:B------:R-:W-:-:S04]  /*2180*/  @P0 LEA.HI R10, R0, R0, RZ, 0x1 ;  /* 0x00000000000a0211 */ /* 0x000fc800078f08ff */
[----:B------:R-:W-:-:S04]  /*2190*/  @P0 LOP3.LUT R81, R10, 0x3ffffe, RZ, 0xc0, !PT ;  /* 0x003ffffe0a510812 */ /* 0x000fc800078ec0ff */
[----:B------:R-:W-:-:S04]  /*21a0*/  @P0 IADD3 R81, -R81, R0, RZ ;  /* 0x0000000051510210 */ /* 0x000fc80007ffe1ff */
[----:B------:R-:W-:-:S04]  /*21b0*/  @P0 LEA R10, R81, 0x458, 0xa ;  /* 0x00000458510a0811 */ /* 0x000fc800078e50ff */
[----:B------:R-:W-:-:S05]  /*21c0*/  @P0 IADD3 R10, R10, R69, RZ ;  /* 0x000000450a0a0210 */ /* 0x000fca0007ffe0ff */
[----:B------:R0:W1:Y:S02]  /*21d0*/  @P0 LDS R103, [R10] ;  /* 0x000000000a670984 */ /* 0x0000640000000800 */
.L_x_7379:
[----:B0123--:R-:W-:Y:S05]  /*21e0*/  BSYNC B0 ;  /* 0x0000000000007941 */ /* 0x00ffea0003800000 */
.L_x_7378:
[----:B------:R-:W-:Y:S01]  /*21f0*/  FMUL.FTZ R10, R9, R103 ;  /* 0x00000067090a7220 */ /* 0x000fe20000410000 */
[----:B------:R-:W-:Y:S01]  /*2200*/  ISETP.NE.AND P3, PT, R79, 0x1f, PT ;  /* 0x0000001f4f00780c */ /* 0x000fe20003f65270 */
[-C--:B------:R-:W-:Y:S01]  /*2210*/  FMUL.FTZ R116, R60, R11.reuse ;  /* 0x0000000b3c747220 */ /* 0x080fe20000410000 */
[----:B------:R-:W-:Y:S01]  /*2220*/  ISETP.GE.AND P0, PT, R26, 0x1, PT ;  /* 0x000000011a00780c */ /* 0x000fe20003f06270 */
[C---:B------:R-:W-:Y:S01]  /*2230*/  FFMA.FTZ R81, R83.reuse, R86, R96 ;  /* 0x0000005653517223 */ /* 0x040fe20000010060 */
[----:B------:R-:W-:Y:S01]  /*2240*/  BSSY B0, `(.L_x_7380) ;  /* 0x00000de000007945 */ /* 0x000fe20003800000 */
[----:B------:R-:W-:Y:S02]  /*2250*/  FMUL.FTZ R86, R83, R10 ;  /* 0x0000000a53567220 */ /* 0x000fe40000410000 */
[----:B------:R-:W-:Y:S02]  /*2260*/  FMUL.FTZ R100, R58, R11 ;  /* 0x0000000b3a647220 */ /* 0x000fe40000410000 */
[----:B------:R-:W-:-:S02]  /*2270*/  FFMA.FTZ R81, R95, R81, R116 ;  /* 0x000000515f517223 */ /* 0x000fc40000010074 */
[----:B------:R-:W-:Y:S02]  /*2280*/  FMUL.FTZ R88, R95, R86 ;  /* 0x000000565f587220 */ /* 0x000fe40000410000 */
[----:B------:R-:W-:Y:S02]  /*2290*/  FFMA.FTZ R10, R104, R98, R99 ;  /* 0x00000062680a7223 */ /* 0x000fe40000010063 */
[----:B------:R-:W-:Y:S02]  /*22a0*/  FMUL.FTZ R86, R85, R104 ;  /* 0x0000006855567220 */ /* 0x000fe40000410000 */
[----:B------:R-:W-:Y:S02]  /*22b0*/  FMUL.FTZ R114, R48, R11 ;  /* 0x0000000b30727220 */ /* 0x000fe40000410000 */
[C---:B------:R-:W-:Y:S02]  /*22c0*/  FFMA.FTZ R81, R93.reuse, R81, R100 ;  /* 0x000000515d517223 */ /* 0x040fe40000010064 */
[----:B------:R-:W-:-:S02]  /*22d0*/  FMUL.FTZ R88, R93, R88 ;  /* 0x000000585d587220 */ /* 0x000fc40000410000 */
[C---:B------:R-:W-:Y:S02]  /*22e0*/  FFMA.FTZ R10, R87.reuse, R10, R102 ;  /* 0x0000000a570a7223 */ /* 0x040fe40000010066 */
[----:B------:R-:W-:Y:S02]  /*22f0*/  FMUL.FTZ R86, R87, R86 ;  /* 0x0000005657567220 */ /* 0x000fe40000410000 */
[C---:B------:R-:W-:Y:S02]  /*2300*/  FFMA.FTZ R81, R91.reuse, R81, R114 ;  /* 0x000000515b517223 */ /* 0x040fe40000010072 */
[C---:B------:R-:W-:Y:S02]  /*2310*/  FMUL.FTZ R88, R91.reuse, R88 ;  /* 0x000000585b587220 */ /* 0x040fe40000410000 */
[C---:B------:R-:W-:Y:S02]  /*2320*/  FFMA.FTZ R10, R91.reuse, R10, R110 ;  /* 0x0000000a5b0a7223 */ /* 0x040fe4000001006e */
[----:B------:R-:W-:-:S02]  /*2330*/  FMUL.FTZ R86, R91, R86 ;  /* 0x000000565b567220 */ /* 0x000fc40000410000 */
[C---:B------:R-:W-:Y:S02]  /*2340*/  FFMA.FTZ R81, R87.reuse, R81, R112 ;  /* 0x0000005157517223 */ /* 0x040fe40000010070 */
[----:B------:R-:W-:Y:S02]  /*2350*/  FMUL.FTZ R105, R87, R88 ;  /* 0x0000005857697220 */ /* 0x000fe40000410000 */
[C---:B------:R-:W-:Y:S02]  /*2360*/  FFMA.FTZ R11, R93.reuse, R10, R108 ;  /* 0x0000000a5d0b7223 */ /* 0x040fe4000001006c */
[----:B------:R-:W-:Y:S02]  /*2370*/  FMUL.FTZ R10, R93, R86 ;  /* 0x000000565d0a7220 */ /* 0x000fe40000410000 */
[C---:B------:R-:W-:Y:S02]  /*2380*/  FFMA.FTZ R81, R104.reuse, R81, R97 ;  /* 0x0000005168517223 */ /* 0x040fe40000010061 */
[----:B------:R-:W-:-:S02]  /*2390*/  FMUL.FTZ R86, R104, R105 ;  /* 0x0000006968567220 */ /* 0x000fc40000410000 */
[C---:B------:R-:W-:Y:S01]  /*23a0*/  FFMA.FTZ R11, R95.reuse, R11, R106 ;  /* 0x0000000b5f0b7223 */ /* 0x040fe2000001006a */
[----:B------:R-:W0:Y:S01]  /*23b0*/  SHFL.DOWN PT, R109, R81, 0x1, 0x1f ;  /* 0x08201f00516d7f89 */ /* 0x000e2200000e0000 */
[----:B------:R-:W-:Y:S02]  /*23c0*/  FMUL.FTZ R10, R95, R10 ;  /* 0x0000000a5f0a7220 */ /* 0x000fe40000410000 */
[----:B------:R-:W-:Y:S01]  /*23d0*/  FMUL.FTZ R88, R80, R57 ;  /* 0x0000003950587220 */ /* 0x000fe20000410000 */
[----:B------:R-:W1:Y:S01]  /*23e0*/  SHFL.DOWN PT, R107, R86, 0x1, 0x1f ;  /* 0x08201f00566b7f89 */ /* 0x000e6200000e0000 */
[C---:B------:R-:W-:Y:S02]  /*23f0*/  FFMA.FTZ R11, R83.reuse, R11, R90 ;  /* 0x0000000b530b7223 */ /* 0x040fe4000001005a */
        /* <DEDUP_REMOVED lines=32> */
[----:B------:R-:W-:Y:S01]  /*2600*/  MOV R11, RZ ;  /* 0x000000ff000b7202 */ /* 0x000fe20000000f00 */
[----:B---3--:R-:W-:Y:S01]  /*2610*/  @P3 FMUL.FTZ R105, R105, R10 ;  /* 0x0000000a69693220 */ /* 0x008fe20000410000 */
[----:B------:R-:W-:-:S02]  /*2620*/  HFMA2.MMA R10, -RZ, RZ, 1.875, 0 ;  /* 0x3f800000ff0a7435 */ /* 0x000fc400000001ff */
[----:B------:R-:W2:Y:S01]  /*2630*/  SHFL.UP PT, R107, R118, 0x8, RZ ;  /* 0x05000000766b7989 */ /* 0x000ea200000e00ff */
[----:B------:R-:W-:-:S03]  /*2640*/  ISETP.GE.U32.AND P3, PT, R79, 0x18, PT ;  /* 0x000000184f00780c */ /* 0x000fc60003f66070 */
[----:B------:R-:W3:Y:S04]  /*2650*/  SHFL.UP PT, R120, R105, 0x8, RZ ;  /* 0x0500000069787989 */ /* 0x000ee800000e00ff */
[----:B------:R-:W-:Y:S01]  /*2660*/  @P0 LDS.64 R10, [UR4+0xcd8] ;  /* 0x000cd804ff0a0984 */ /* 0x000fe20008000a00 */
        /* <DEDUP_REMOVED lines=43> */
[-C--:B------:R-:W-:Y:S02]  /*2920*/  FFMA.FTZ R87, R75, -R56.reuse, R107 ;  /* 0x800000384b577223 */ /* 0x080fe4000001006b */
[----:B------:R-:W-:Y:S02]  /*2930*/  FMUL.FTZ R106, R104, R56 ;  /* 0x00000038686a7220 */ /* 0x000fe40000410000 */
[----:B------:R-:W-:-:S02]  /*2940*/  FFMA.FTZ R89, R50, R99, R85 ;  /* 0x0000006332597223 */ /* 0x000fc40000010055 */
[-C--:B------:R-:W-:Y:S02]  /*2950*/  FFMA.FTZ R108, R76, -R55.reuse, R99 ;  /* 0x800000374c6c7223 */ /* 0x080fe40000010063 */
[----:B------:R-:W-:Y:S02]  /*2960*/  FMUL.FTZ R85, R112, R55 ;  /* 0x0000003770557220 */ /* 0x000fe40000410000 */
[----:B------:R-:W-:Y:S02]  /*2970*/  FFMA.FTZ R91, R106, R87, RZ ;  /* 0x000000576a5b7223 */ /* 0x000fe400000100ff */
        /* <DEDUP_REMOVED lines=27> */
[C---:B--2---:R-:W-:Y:S01]  /*2b30*/  FFMA.FTZ R11, R86.reuse, R11, R81 ;  /* 0x0000000b560b7223 */ /* 0x044fe20000010051 */
[----:B------:R-:W0:Y:S01]  /*2b40*/  SHFL.DOWN PT, R116, R83, 0x1, 0x1f ;  /* 0x08201f0053747f89 */ /* 0x000e2200000e0000 */
[----:B------:R-:W-:Y:S02]  /*2b50*/  FMUL.FTZ R10, R86, R10 ;  /* 0x0000000a560a7220 */ /* 0x000fe40000410000 */
[----:B------:R-:W-:Y:S01]  /*2b60*/  FADD.FTZ R46, R95, R46 ;  /* 0x0000002e5f2e7221 */ /* 0x000fe20000010000 */
[----:B------:R-:W1:Y:S01]  /*2b70*/  SHFL.DOWN PT, R118, R9, 0x1, 0x1f ;  /* 0x08201f0009767f89 */ /* 0x000e6200000e0000 */
[C---:B------:R-:W-:Y:S02]  /*2b80*/  FMUL.FTZ R86, R73.reuse, R94 ;  /* 0x0000005e49567220 */ /* 0x040fe40000410000 */
[----:B------:R-:W-:Y:S01]  /*2b90*/  FMUL.FTZ R81, R73, R98 ;  /* 0x0000006249517220 */ /* 0x000fe20000410000 */
[----:B------:R2:W-:Y:S01]  /*2ba0*/  @!P2 STS.64 [UR4+0xcd8], R10 ;  /* 0x000cd80aff00a988 */ /* 0x0005e20008000a04 */
[----:B------:R-:W-:-:S02]  /*2bb0*/  FMUL.FTZ R99, R99, R86 ;  /* 0x0000005663637220 */ /* 0x000fc40000410000 */
[----:B------:R-:W-:Y:S02]  /*2bc0*/  FMUL.FTZ R81, R114, R81 ;  /* 0x0000005172517220 */ /* 0x000fe40000410000 */
[----:B------:R-:W-:Y:S02]  /*2bd0*/  FFMA.FTZ R84, R84, R94, R99 ;  /* 0x0000005e54547223 */ /* 0x000fe40000010063 */
[----:B------:R-:W-:Y:S02]  /*2be0*/  FFMA.FTZ R81, R82, R98, R81 ;  /* 0x0000006252517223 */ /* 0x000fe40000010051 */
[----:B------:R-:W-:Y:S02]  /*2bf0*/  FADD.FTZ R47, R105, R47 ;  /* 0x0000002f692f7221 */ /* 0x000fe40000010000 */
[C---:B--2---:R-:W-:Y:S02]  /*2c00*/  FMUL.FTZ R11, R73.reuse, R92 ;  /* 0x0000005c490b7220 */ /* 0x044fe40000410000 */
[----:B------:R-:W-:-:S02]  /*2c10*/  FMUL.FTZ R10, R73, R102 ;  /* 0x00000066490a7220 */ /* 0x000fc40000410000 */
[----:B------:R-:W-:Y:S02]  /*2c20*/  FMUL.FTZ R11, R88, R11 ;  /* 0x0000000b580b7220 */ /* 0x000fe40000410000 */
[----:B0-----:R-:W-:Y:S02]  /*2c30*/  @!P0 FADD.FTZ R83, R83, R116 ;  /* 0x0000007453538221 */ /* 0x001fe40000010000 */
[----:B------:R-:W-:Y:S02]  /*2c40*/  FFMA.FTZ R95, R80, R92, R11 ;  /* 0x0000005c505f7223 */ /* 0x000fe4000001000b */
        /* <DEDUP_REMOVED lines=32> */
[----:B------:R-:W-:-:S03]  /*2e50*/  ISETP.GT.AND P0, PT, R26, 0x17, PT ;  /* 0x000000171a00780c */ /* 0x000fc60003f04270 */
[----:B------:R-:W1:Y:S10]  /*2e60*/  SHFL.DOWN PT, R118, R9, 0x8, 0x1f ;  /* 0x09001f0009767f89 */ /* 0x000e7400000e0000 */
[----:B0-----:R-:W-:-:S02]  /*2e70*/  @!P0 FADD.FTZ R83, R83, R116 ;  /* 0x0000007453538221 */ /* 0x001fc40000010000 */
[----:B------:R-:W-:Y:S02]  /*2e80*/  FMUL.FTZ R116, R73, R96 ;  /* 0x0000006049747220 */ /* 0x000fe40000410000 */
[----:B-1----:R-:W-:Y:S01]  /*2e90*/  @!P0 FADD.FTZ R9, R9, R118 ;  /* 0x0000007609098221 */ /* 0x002fe20000010000 */
[----:B------:R-:W-:Y:S01]  /*2ea0*/  ISETP.GT.AND P0, PT, R26, 0xf, PT ;  /* 0x0000000f1a00780c */ /* 0x000fe20003f04270 */
[----:B------:R-:W0:Y:S01]  /*2eb0*/  SHFL.DOWN PT, R118, R83, 0x10, 0x1f ;  /* 0x0a001f0053767f89 */ /* 0x000e2200000e0000 */
[----:B------:R-:W-:-:S03]  /*2ec0*/  FMUL.FTZ R97, R97, R116 ;  /* 0x0000007461617220 */ /* 0x000fc60000410000 */
[----:B------:R-:W1:Y:S01]  /*2ed0*/  SHFL.DOWN PT, R120, R9, 0x10, 0x1f ;  /* 0x0a001f0009787f89 */ /* 0x000e6200000e0000 */
[----:B------:R-:W-:Y:S02]  /*2ee0*/  FFMA.FTZ R96, R8, R96, R97 ;  /* 0x0000006008607223 */ /* 0x000fe40000010061 */
[----:B------:R-:W-:Y:S02]  /*2ef0*/  FMUL.FTZ R8, R73, R100 ;  /* 0x0000006449087220 */ /* 0x000fe40000410000 */
[----:B------:R-:W-:Y:S02]  /*2f00*/  FADD.FTZ R37, R96, R37 ;  /* 0x0000002560257221 */ /* 0x000fe40000010000 */
[----:B------:R-:W-:-:S04]  /*2f10*/  FMUL.FTZ R91, R91, R8 ;  /* 0x000000085b5b7220 */ /* 0x000fc80000410000 */
[----:B------:R-:W-:-:S04]  /*2f20*/  FFMA.FTZ R78, R78, R100, R91 ;  /* 0x000000644e4e7223 */ /* 0x000fc8000001005b */
[----:B------:R-:W-:Y:S02]  /*2f30*/  FADD.FTZ R39, R78, R39 ;  /* 0x000000274e277221 */ /* 0x000fe40000010000 */
[----:B0-----:R-:W-:Y:S02]  /*2f40*/  @!P0 FADD.FTZ R83, R83, R118 ;  /* 0x0000007653538221 */ /* 0x001fe40000010000 */
        /* <DEDUP_REMOVED lines=13> */
.L_x_7381:
[----:B0-----:R-:W-:Y:S05]  /*3020*/  BSYNC B0 ;  /* 0x0000000000007941 */ /* 0x001fea0003800000 */
.L_x_7380:
[----:B------:R-:W-:Y:S01]  /*3030*/  MOV R8, c[0x0][0x1c0] ;  /* 0x0000700000087a02 */ /* 0x000fe20000000f00 */
[----:B------:R-:W-:Y:S01]  /*3040*/  UIADD3 UR4, UR4, 0x8, URZ ;  /* 0x0000000804047890 */ /* 0x000fe2000fffe03f */
[----:B------:R-:W-:-:S02]  /*3050*/  MOV R9, c[0x0][0x1c4] ;  /* 0x0000710000097a02 */ /* 0x000fc40000000f00 */
[C---:B------:R-:W-:Y:S02]  /*3060*/  LEA R61, P0, R8.reuse, R61, 0x2 ;  /* 0x0000003d083d7211 */ /* 0x040fe400078010ff */
        /* <DEDUP_REMOVED lines=17> */
.L_x_7377:
[----:B------:R-:W-:Y:S01]  /*3180*/  BAR.SYNC.DEFER_BLOCKING 0x0 ;  /* 0x0000000000007b1d */ /* 0x000fe20000010000 */
[----:B------:R-:W-:Y:S02]  /*3190*/  SHF.R.S32.HI R54, RZ, 0x1f, R27 ;  /* 0x0000001fff367819 */ /* 0x000fe4000001141b */
[----:B------:R-:W-:-:S04]  /*31a0*/  LEA R4, P0, R27, R23, 0x4 ;  /* 0x000000171b047211 */ /* 0x000fc800078020ff */
[----:B------:R-:W-:-:S06]  /*31b0*/  LEA.HI.X R5, R27, R22, R54, 0x4, P0 ;  /* 0x000000161b057211 */ /* 0x000fcc00000f2436 */
[----:B------:R-:W2:Y:S01]  /*31c0*/  LDG.E.128 R4, [R4.64] ;  /* 0x0000000604047981 */ /* 0x000ea2000c1e1d00 */
[----:B------:R-:W-:-:S03]  /*31d0*/  IADD3 R55, R0, -0x1, RZ ;  /* 0xffffffff00377810 */ /* 0x000fc60007ffe0ff */
[----:B--2---:R-:W-:Y:S01]  /*31e0*/  STS.128 [R26.X16], R4 ;  /* 0x000000041a007388 */ /* 0x004fe2000000cc00 */
[----:B------:R-:W-:-:S06]  /*31f0*/  NOP ;  /* 0x0000000000007918 */ /* 0x000fcc0000000000 */
[----:B------:R-:W0:Y:S02]  /*3200*/  LDS.128 R8, [R26.X16] ;  /* 0x000000001a087984 */ /* 0x000e24000000cc00 */
[--C-:B0-----:R-:W-:Y:S02]  /*3210*/  HADD2.F32 R49, -RZ, R8.reuse.H0_H0 ;  /* 0x20000008ff317230 */ /* 0x101fe40000004100 */
[--C-:B------:R-:W-:Y:S02]  /*3220*/  HADD2.F32 R5, -RZ, R9.reuse.H0_H0 ;  /* 0x20000009ff057230 */ /* 0x100fe40000004100 */
[----:B------:R-:W-:Y:S01]  /*3230*/  HADD2.F32 R9, -RZ, R9.H1_H1 ;  /* 0x30000009ff097230 */ /* 0x000fe20000004100 */
[--C-:B------:R-:W-:Y:S01]  /*3240*/  FADD.FTZ R44, R49, R32.reuse ;  /* 0x00000020312c7221 */ /* 0x100fe20000010000 */
[----:B------:R-:W-:Y:S01]  /*3250*/  HADD2.F32 R49, -RZ, R8.H1_H1 ;  /* 0x30000008ff317230 */ /* 0x000fe20000004100 */
[--C-:B------:R-:W-:Y:S01]  /*3260*/  FADD.FTZ R6, R5, R32.reuse ;  /* 0x0000002005067221 */ /* 0x100fe20000010000 */
[----:B------:R-:W-:Y:S01]  /*3270*/  HADD2.F32 R7, -RZ, R10.H0_H0 ;  /* 0x2000000aff077230 */ /* 0x000fe20000004100 */
[----:B------:R-:W-:Y:S01]  /*3280*/  BAR.SYNC.DEFER_BLOCKING 0x0 ;  /* 0x0000000000007b1d */ /* 0x000fe20000010000 */
[----:B------:R-:W-:Y:S01]  /*3290*/  FSETP.GTU.FTZ.AND P6, PT, R44, 20, PT ;  /* 0x41a000002c00780b */ /* 0x000fe20003fdc000 */
[----:B------:R-:W-:Y:S01]  /*32a0*/  FADD.FTZ R49, R49, R32 ;  /* 0x0000002031317221 */ /* 0x000fe20000010000 */
[----:B------:R-:W-:-:S04]  /*32b0*/  FSETP.GTU.FTZ.AND P1, PT, R6, 20, PT ;  /* 0x41a000000600780b */ /* 0x000fc80003f3c000 */
[----:B------:R-:W-:-:S07]  /*32c0*/  FSETP.GTU.FTZ.AND P0, PT, R49, 20, PT ;  /* 0x41a000003100780b */ /* 0x000fce0003f1c000 */
[----:B------:R-:W-:Y:S02]  /*32d0*/  @!P6 FMUL.FTZ R8, R44, -1.4426950216293334961 ;  /* 0xbfb8aa3b2c08e820 */ /* 0x000fe40000410000 */
[--C-:B------:R-:W-:Y:S01]  /*32e0*/  FADD.FTZ R44, R9, R32.reuse ;  /* 0x00000020092c7221 */ /* 0x100fe20000010000 */
[--C-:B------:R-:W-:Y:S01]  /*32f0*/  HADD2.F32 R9, -RZ, R11.reuse.H0_H0 ;  /* 0x2000000bff097230 */ /* 0x100fe20000004100 */
[----:B------:R-:W-:Y:S01]  /*3300*/  @!P1 FMUL.FTZ R6, R6, -1.4426950216293334961 ;  /* 0xbfb8aa3b06069820 */ /* 0x000fe20000410000 */
[----:B------:R-:W-:Y:S01]  /*3310*/  HADD2.F32 R11, -RZ, R11.H1_H1 ;  /* 0x3000000bff0b7230 */ /* 0x000fe20000004100 */
[----:B------:R-:W0:Y:S01]  /*3320*/  @!P6 MUFU.EX2 R8, R8 ;  /* 0x000000080008e308 */ /* 0x000e220000000800 */
[----:B------:R-:W-:Y:S01]  /*3330*/  @!P0 FMUL.FTZ R5, R49, -1.4426950216293334961 ;  /* 0xbfb8aa3b31058820 */ /* 0x000fe20000410000 */
[----:B------:R-:W-:Y:S01]  /*3340*/  FSETP.GTU.FTZ.AND P2, PT, R44, 20, PT ;  /* 0x41a000002c00780b */ /* 0x000fe20003f5c000 */
[--C-:B------:R-:W-:Y:S01]  /*3350*/  FADD.FTZ R49, R7, R32.reuse ;  /* 0x0000002007317221 */ /* 0x100fe20000010000 */
[----:B------:R-:W-:Y:S01]  /*3360*/  HADD2.F32 R7, -RZ, R10.H1_H1 ;  /* 0x3000000aff077230 */ /* 0x000fe20000004100 */
[----:B------:R-:W-:-:S03]  /*3370*/  FADD.FTZ R9, R9, R32 ;  /* 0x0000002009097221 */ /* 0x000fc60000010000 */
[----:B------:R-:W-:Y:S01]  /*3380*/  FSETP.GTU.FTZ.AND P3, PT, R49, 20, PT ;  /* 0x41a000003100780b */ /* 0x000fe20003f7c000 */
[----:B------:R-:W-:Y:S01]  /*3390*/  FADD.FTZ R7, R7, R32 ;  /* 0x0000002007077221 */ /* 0x000fe20000010000 */
[----:B------:R-:W-:Y:S01]  /*33a0*/  FSETP.GTU.FTZ.AND P5, PT, R9, 20, PT ;  /* 0x41a000000900780b */ /* 0x000fe20003fbc000 */
[----:B------:R1:W2:Y:S03]  /*33b0*/  @!P0 MUFU.EX2 R48, R5 ;  /* 0x0000000500308308 */ /* 0x0002a60000000800 */
[----:B------:R-:W-:Y:S01]  /*33c0*/  FSETP.GTU.FTZ.AND P4, PT, R7, 20, PT ;  /* 0x41a000000700780b */ /* 0x000fe20003f9c000 */
[----:B0-----:R-:W-:-:S04]  /*33d0*/  @!P6 FADD.FTZ R4, R8, 1 ;  /* 0x3f8000000804e421 */ /* 0x001fc80000010000 */
[----:B------:R-:W-:Y:S01]  /*33e0*/  @!P1 MUFU.EX2 R6, R6 ;  /* 0x0000000600069308 */ /* 0x000fe20000000800 */
[----:B-1----:R-:W-:Y:S02]  /*33f0*/  @!P2 FMUL.FTZ R5, R44, -1.4426950216293334961 ;  /* 0xbfb8aa3b2c05a820 */ /* 0x002fe40000410000 */
[----:B------:R-:W-:Y:S02]  /*3400*/  FADD.FTZ R44, R11, R32 ;  /* 0x000000200b2c7221 */ /* 0x000fe40000010000 */
[----:B------:R-:W-:-:S03]  /*3410*/  @!P5 FMUL.FTZ R11, R9, -1.4426950216293334961 ;  /* 0xbfb8aa3b090bd820 */ /* 0x000fc60000410000 */
[----:B------:R0:W1:Y:S01]  /*3420*/  @!P6 MUFU.RCP R8, R4 ;  /* 0x000000040008e308 */ /* 0x0000620000001000 */
[----:B------:R-:W-:Y:S01]  /*3430*/  @!P4 FMUL.FTZ R10, R7, -1.4426950216293334961 ;  /* 0xbfb8aa3b070ac820 */ /* 0x000fe20000410000 */
[----:B------:R-:W-:Y:S01]  /*3440*/  F2FP.PACK_AB R7, R47, R52 ;  /* 0x000000342f07723e */ /* 0x000fe200000000ff */
[----:B--2---:R-:W-:-:S05]  /*3450*/  @!P0 FADD.FTZ R48, R48, 1 ;  /* 0x3f80000030308421 */ /* 0x004fca0000010000 */
[----:B------:R-:W2:Y:S01]  /*3460*/  @!P2 MUFU.EX2 R5, R5 ;  /* 0x000000050005a308 */ /* 0x000ea20000000800 */
[----:B0-----:R-:W-:-:S07]  /*3470*/  @!P3 FMUL.FTZ R4, R49, -1.4426950216293334961 ;  /* 0xbfb8aa3b3104b820 */ /* 0x001fce0000410000 */
[----:B------:R-:W0:Y:S01]  /*3480*/  @!P3 MUFU.EX2 R4, R4 ;  /* 0x000000040004b308 */ /* 0x000e220000000800 */
[----:B-1----:R-:W-:Y:S01]  /*3490*/  @!P6 FMUL.FTZ R19, R19, R8 ;  /* 0x000000081313e220 */ /* 0x002fe20000410000 */
[----:B------:R-:W-:Y:S01]  /*34a0*/  FSETP.GTU.FTZ.AND P6, PT, R44, 20, PT ;  /* 0x41a000002c00780b */ /* 0x000fe20003fdc000 */
[----:B------:R-:W-:Y:S01]  /*34b0*/  @!P1 FADD.FTZ R8, R6, 1 ;  /* 0x3f80000006089421 */ /* 0x000fe20000010000 */
[----:B------:R-:W-:-:S04]  /*34c0*/  F2FP.PACK_AB R6, R45, R46 ;  /* 0x0000002e2d06723e */ /* 0x000fc800000000ff */
[----:B------:R-:W1:Y:S01]  /*34d0*/  @!P4 MUFU.EX2 R10, R10 ;  /* 0x0000000a000ac308 */ /* 0x000e620000000800 */
[----:B--2---:R-:W-:Y:S01]  /*34e0*/  @!P2 FADD.FTZ R9, R5, 1 ;  /* 0x3f8000000509a421 */ /* 0x004fe20000010000 */
[----:B------:R-:W-:-:S05]  /*34f0*/  F2FP.PACK_AB R5, R42, R43 ;  /* 0x0000002b2a05723e */ /* 0x000fca00000000ff */
[----:B------:R-:W-:Y:S01]  /*3500*/  @!P6 FMUL.FTZ R49, R44, -1.4426950216293334961 ;  /* 0xbfb8aa3b2c31e820 */ /* 0x000fe20000410000 */
[----:B------:R-:W2:Y:S01]  /*3510*/  @!P5 MUFU.EX2 R11, R11 ;  /* 0x0000000b000bd308 */ /* 0x000ea20000000800 */
[----:B0-----:R-:W-:Y:S01]  /*3520*/  @!P3 FADD.FTZ R42, R4, 1 ;  /* 0x3f800000042ab421 */ /* 0x001fe20000010000 */
[----:B------:R-:W-:Y:S01]  /*3530*/  F2FP.PACK_AB R4, R40, R41 ;  /* 0x000000292804723e */ /* 0x000fe200000000ff */
[----:B------:R-:W-:Y:S01]  /*3540*/  IMAD R40, R30, c[0x0][0x2d8], RZ ;  /* 0x0000b6001e287a24 */ /* 0x000fe200078e02ff */
[----:B------:R-:W-:-:S03]  /*3550*/  SHF.L.U32 R44, R55, 0x8, RZ ;  /* 0x00000008372c7819 */ /* 0x000fc600000006ff */
[----:B------:R0:W-:Y:S01]  /*3560*/  STS.128 [R26.X16], R4 ;  /* 0x000000041a007388 */ /* 0x0001e2000000cc00 */
[----:B------:R-:W3:Y:S01]  /*3570*/  @!P1 MUFU.RCP R51, R8 ;  /* 0x0000000800339308 */ /* 0x000ee20000001000 */
[----:B-1----:R-:W-:Y:S01]  /*3580*/  @!P4 FADD.FTZ R43, R10, 1 ;  /* 0x3f8000000a2bc421 */ /* 0x002fe20000010000 */
[----:B------:R-:W-:Y:S01]  /*3590*/  SHF.R.S32.HI R45, RZ, 0x1f, R44 ;  /* 0x0000001fff2d7819 */ /* 0x000fe2000001142c */
[----:B------:R-:W-:-:S04]  /*35a0*/  IMAD R53, R31, c[0x0][0x2dc], R40 ;  /* 0x0000b7001f357a24 */ /* 0x000fc800078e0228 */
[----:B------:R-:W-:Y:S01]  /*35b0*/  IMAD.WIDE.U32 R40, R31, c[0x0][0x2d8], R44 ;  /* 0x0000b6001f287a25 */ /* 0x000fe200078e002c */
[----:B------:R1:W4:Y:S03]  /*35c0*/  @!P2 MUFU.RCP R50, R9 ;  /* 0x000000090032a308 */ /* 0x0003260000001000 */
[----:B--2---:R-:W-:Y:S01]  /*35d0*/  @!P5 FADD.FTZ R46, R11, 1 ;  /* 0x3f8000000b2ed421 */ /* 0x004fe20000010000 */
[----:B------:R-:W-:-:S06]  /*35e0*/  NOP ;  /* 0x0000000000007918 */ /* 0x000fcc0000000000 */
[----:B-1----:R-:W1:Y:S01]  /*35f0*/  LDS.128 R8, [R26.X16] ;  /* 0x000000001a087984 */ /* 0x002e62000000cc00 */
[----:B------:R-:W2:Y:S01]  /*3600*/  @!P5 MUFU.RCP R46, R46 ;  /* 0x0000002e002ed308 */ /* 0x000ea20000001000 */
[----:B------:R-:W-:Y:S01]  /*3610*/  IADD3 R41, R41, R53, RZ ;  /* 0x0000003529297210 */ /* 0x000fe20007ffe0ff */
[----:B0-----:R-:W-:Y:S02]  /*3620*/  IMAD R4, R34, c[0x0][0x2e0], RZ ;  /* 0x0000b80022047a24 */ /* 0x001fe400078e02ff */
[----:B---3--:R-:W-:Y:S01]  /*3630*/  @!P1 FMUL.FTZ R36, R36, R51 ;  /* 0x0000003324249220 */ /* 0x008fe20000410000 */
[----:B------:R-:W-:Y:S01]  /*3640*/  SHF.L.U64.HI R51, R27, 0x4, R54 ;  /* 0x000000041b337819 */ /* 0x000fe20000010236 */
[C---:B------:R-:W-:Y:S02]  /*3650*/  IMAD R53, R35.reuse, c[0x0][0x2e4], R4 ;  /* 0x0000b90023357a24 */ /* 0x040fe400078e0204 */
[----:B------:R-:W0:Y:S01]  /*3660*/  @!P6 MUFU.EX2 R49, R49 ;  /* 0x000000310031e308 */ /* 0x000e220000000800 */
[----:B------:R-:W-:-:S04]  /*3670*/  IMAD.WIDE.U32 R4, R35, c[0x0][0x2e0], R40 ;  /* 0x0000b80023047a25 */ /* 0x000fc800078e0028 */
[----:B----4-:R-:W-:Y:S01]  /*3680*/  @!P2 FMUL.FTZ R39, R39, R50 ;  /* 0x000000322727a220 */ /* 0x010fe20000410000 */
[----:B------:R-:W-:Y:S01]  /*3690*/  IADD3 R41, R5, R53, RZ ;  /* 0x0000003505297210 */ /* 0x000fe20007ffe0ff */
[----:B------:R-:W-:Y:S01]  /*36a0*/  IMAD.WIDE.U32 R44, R31, c[0x0][0x2f8], R44 ;  /* 0x0000be001f2c7a25 */ /* 0x000fe200078e002c */
[----:B------:R-:W3:Y:S01]  /*36b0*/  @!P3 MUFU.RCP R47, R42 ;  /* 0x0000002a002fb308 */ /* 0x000ee20000001000 */
[C---:B------:R-:W-:Y:S02]  /*36c0*/  LEA R5, P1, R4.reuse, c[0x0][0x330], 0x1 ;  /* 0x0000cc0004057a11 */ /* 0x040fe400078208ff */
[----:B------:R-:W-:Y:S01]  /*36d0*/  SHF.L.U32 R53, R27, 0x4, RZ ;  /* 0x000000041b357819 */ /* 0x000fe200000006ff */
[----:B--2---:R-:W-:Y:S01]  /*36e0*/  @!P5 FMUL.FTZ R17, R17, R46 ;  /* 0x0000002e1111d220 */ /* 0x004fe20000410000 */
[----:B------:R-:W-:Y:S02]  /*36f0*/  LEA.HI.X R4, R4, c[0x0][0x334], R41, 0x1, P1 ;  /* 0x0000cd0004047a11 */ /* 0x000fe400008f0c29 */
[----:B------:R-:W-:Y:S01]  /*3700*/  IADD3 R46, P1, R5, R53, RZ ;  /* 0x00000035052e7210 */ /* 0x000fe20007f3e0ff */
[----:B0-----:R-:W-:Y:S01]  /*3710*/  @!P6 FADD.FTZ R49, R49, 1 ;  /* 0x3f8000003131e421 */ /* 0x001fe20000010000 */
[----:B------:R-:W0:Y:S01]  /*3720*/  @!P4 MUFU.RCP R52, R43 ;  /* 0x0000002b0034c308 */ /* 0x000e220000001000 */
[----:B------:R-:W-:-:S02]  /*3730*/  F2FP.PACK_AB R5, R39, R36 ;  /* 0x000000242705723e */ /* 0x000fc400000000ff */
[----:B------:R-:W-:Y:S01]  /*3740*/  IADD3 R25, P2, R25, -0x200, RZ ;  /* 0xfffffe0019197810 */ /* 0x000fe20007f5e0ff */
[----:B---3--:R-:W-:Y:S01]  /*3750*/  @!P3 FMUL.FTZ R16, R16, R47 ;  /* 0x0000002f1010b220 */ /* 0x008fe20000410000 */
[----:B------:R-:W-:-:S03]  /*3760*/  IADD3.X R47, R4, R51, RZ, P1, !PT ;  /* 0x00000033042f7210 */ /* 0x000fc60000ffe4ff */
[----:B------:R-:W2:Y:S01]  /*3770*/  @!P6 MUFU.RCP R49, R49 ;  /* 0x000000310031e308 */ /* 0x000ea20000001000 */
[----:B------:R-:W-:Y:S02]  /*3780*/  ISETP.GT.AND P3, PT, R0, 0x1, PT ;  /* 0x000000010000780c */ /* 0x000fe40003f64270 */
[----:B------:R-:W-:Y:S01]  /*3790*/  IADD3 R21, P1, R21, -0x200, RZ ;  /* 0xfffffe0015157810 */ /* 0x000fe20007f3e0ff */
[----:B-1----:R1:W-:Y:S01]  /*37a0*/  STG.E.128 [R46.64], R8 ;  /* 0x000000082e007986 */ /* 0x0023e2000c101d06 */
[----:B------:R-:W-:Y:S01]  /*37b0*/  MOV R0, R55 ;  /* 0x0000003700007202 */ /* 0x000fe20000000f00 */
[----:B0-----:R-:W-:Y:S02]  /*37c0*/  @!P4 FMUL.FTZ R37, R37, R52 ;  /* 0x000000342525c220 */ /* 0x001fe40000410000 */
[----:B------:R0:W3:Y:S01]  /*37d0*/  @!P0 MUFU.RCP R7, R48 ;  /* 0x0000003000078308 */ /* 0x0000e20000001000 */
[----:B------:R-:W-:Y:S02]  /*37e0*/  IADD3.X R20, R20, -0x1, RZ, P1, !PT ;  /* 0xffffffff14147810 */ /* 0x000fe40000ffe4ff */
[----:B------:R-:W-:-:S02]  /*37f0*/  IADD3.X R24, R24, -0x1, RZ, P2, !PT ;  /* 0xffffffff18187810 */ /* 0x000fc400017fe4ff */
[----:B------:R-:W-:Y:S01]  /*3800*/  F2FP.PACK_AB R6, R37, R16 ;  /* 0x000000102506723e */ /* 0x000fe200000000ff */
[----:B--2---:R-:W-:Y:S02]  /*3810*/  @!P6 FMUL.FTZ R38, R38, R49 ;  /* 0x000000312626e220 */ /* 0x004fe40000410000 */
[----:B0-----:R-:W-:-:S04]  /*3820*/  IMAD R48, R30, c[0x0][0x2f8], RZ ;  /* 0x0000be001e307a24 */ /* 0x001fc800078e02ff */
[----:B------:R-:W-:Y:S02]  /*3830*/  IMAD R49, R31, c[0x0][0x2fc], R48 ;  /* 0x0000bf001f317a24 */ /* 0x000fe400078e0230 */
[----:B---3--:R-:W-:Y:S01]  /*3840*/  @!P0 FMUL.FTZ R18, R18, R7 ;  /* 0x0000000712128220 */ /* 0x008fe20000410000 */
[----:B------:R-:W-:Y:S01]  /*3850*/  F2FP.PACK_AB R7, R38, R17 ;  /* 0x000000112607723e */ /* 0x000fe200000000ff */
[----:B------:R-:W-:Y:S01]  /*3860*/  IMAD R48, R34, c[0x0][0x300], RZ ;  /* 0x0000c00022307a24 */ /* 0x000fe200078e02ff */
[----:B------:R-:W-:Y:S02]  /*3870*/  IADD3 R45, R45, R49, RZ ;  /* 0x000000312d2d7210 */ /* 0x000fe40007ffe0ff */
[----:B------:R-:W-:Y:S01]  /*3880*/  F2FP.PACK_AB R4, R18, R19 ;  /* 0x000000131204723e */ /* 0x000fe200000000ff */
[----:B------:R-:W-:Y:S01]  /*3890*/  BAR.SYNC.DEFER_BLOCKING 0x0 ;  /* 0x0000000000007b1d */ /* 0x000fe20000010000 */
[C---:B------:R-:W-:Y:S02]  /*38a0*/  IMAD R49, R35.reuse, c[0x0][0x304], R48 ;  /* 0x0000c10023317a24 */ /* 0x040fe400078e0230 */
[----:B-1----:R-:W-:-:S04]  /*38b0*/  IMAD.WIDE.U32 R8, R35, c[0x0][0x300], R44 ;  /* 0x0000c00023087a25 */ /* 0x002fc800078e002c */
[----:B------:R-:W-:-:S04]  /*38c0*/  FADD.FTZ R19, R19, R28 ;  /* 0x0000001c13137221 */ /* 0x000fc80000010000 */
[----:B------:R-:W-:-:S04]  /*38d0*/  FADD.FTZ R19, R19, R18 ;  /* 0x0000001213137221 */ /* 0x000fc80000010000 */
[----:B------:R-:W-:-:S04]  /*38e0*/  FADD.FTZ R36, R19, R36 ;  /* 0x0000002413247221 */ /* 0x000fc80000010000 */
[----:B------:R-:W-:-:S04]  /*38f0*/  FADD.FTZ R39, R36, R39 ;  /* 0x0000002724277221 */ /* 0x000fc80000010000 */
[----:B------:R-:W-:Y:S01]  /*3900*/  FADD.FTZ R16, R39, R16 ;  /* 0x0000001027107221 */ /* 0x000fe20000010000 */
[----:B------:R0:W-:Y:S01]  /*3910*/  STS.128 [R26.X16], R4 ;  /* 0x000000041a007388 */ /* 0x0001e2000000cc00 */
[----:B------:R-:W-:-:S06]  /*3920*/  NOP ;  /* 0x0000000000007918 */ /* 0x000fcc0000000000 */
[----:B------:R-:W1:Y:S01]  /*3930*/  LDS.128 R40, [R26.X16] ;  /* 0x000000001a287984 */ /* 0x000e62000000cc00 */
[----:B------:R-:W-:-:S04]  /*3940*/  FADD.FTZ R16, R16, R37 ;  /* 0x0000002510107221 */ /* 0x000fc80000010000 */
[----:B------:R-:W-:Y:S01]  /*3950*/  FADD.FTZ R17, R16, R17 ;  /* 0x0000001110117221 */ /* 0x000fe20000010000 */
[----:B0-----:R-:W-:-:S03]  /*3960*/  IADD3 R5, R9, R49, RZ ;  /* 0x0000003109057210 */ /* 0x001fc60007ffe0ff */
[----:B------:R-:W-:Y:S01]  /*3970*/  FADD.FTZ R28, R17, R38 ;  /* 0x00000026111c7221 */ /* 0x000fe20000010000 */
[----:B------:R-:W-:-:S04]  /*3980*/  LEA R4, P0, R8, c[0x0][0x340], 0x1 ;  /* 0x0000d00008047a11 */ /* 0x000fc800078008ff */
[----:B------:R-:W-:Y:S02]  /*3990*/  LEA.HI.X R8, R8, c[0x0][0x344], R5, 0x1, P0 ;  /* 0x0000d10008087a11 */ /* 0x000fe400000f0c05 */
[----:B------:R-:W-:-:S04]  /*39a0*/  IADD3 R4, P0, R4, R53, RZ ;  /* 0x0000003504047210 */ /* 0x000fc80007f1e0ff */
[----:B------:R-:W-:Y:S02]  /*39b0*/  IADD3.X R5, R8, R51, RZ, P0, !PT ;  /* 0x0000003308057210 */ /* 0x000fe400007fe4ff */
[----:B------:R-:W-:-:S04]  /*39c0*/  IADD3 R23, P0, R23, -0x200, RZ ;  /* 0xfffffe0017177810 */ /* 0x000fc80007f1e0ff */
[----:B------:R-:W-:Y:S01]  /*39d0*/  IADD3.X R22, R22, -0x1, RZ, P0, !PT ;  /* 0xffffffff16167810 */ /* 0x000fe200007fe4ff */
[----:B-1----:R0:W-:Y:S01]  /*39e0*/  STG.E.128 [R4.64], R40 ;  /* 0x0000002804007986 */ /* 0x0021e2000c101d06 */
[----:B------:R-:W-:Y:S01]  /*39f0*/  @!P3 CALL.REL.NOINC `(.L_x_7360) ;  /* 0x000000100000b944 */ /* 0x000fe20003c00000 */
[----:B------:R-:W-:Y:S05]  /*3a00*/  BRA `(.L_x_7383) ;  /* 0xffffcae000007947 */ /* 0x000fea000383ffff */
.L_x_7360:
        /* <DEDUP_REMOVED lines=24> */
.L_x_7385:
[----:B0-----:R-:W-:Y:S05]  /*3b90*/  BSYNC B0 ;  /* 0x0000000000007941 */ /* 0x001fea0003800000 */
.L_x_7384:
        /* <DEDUP_REMOVED lines=23> */
.L_x_7387:
[----:B------:R-:W1:Y:S02]  /*3d10*/  S2R R21, SR_TID.X ;  /* 0x0000000000157919 */ /* 0x000e640000002100 */
.L_x_7388:
[----:B0-----:R-:W-:Y:S05]  /*3d20*/  BSYNC B0 ;  /* 0x0000000000007941 */ /* 0x001fea0003800000 */
.L_x_7386:
        /* <DEDUP_REMOVED lines=22> */
.L_x_7389:
        /* <DEDUP_REMOVED lines=26> */
[C---:B-----5:R-:W-:Y:S01]  /*4030*/  IMAD R33, R21.reuse, c[0x0][0x2b4], R22 ;  /* 0x0000ad0015217a24 */ /* 0x060fe200078e0216 */
        /* <DEDUP_REMOVED lines=28> */
.L_x_7390:
        /* <DEDUP_REMOVED lines=16> */
.L_x_9118:


//--------------------- .text._Z25selective_scan_bwd_kernelI32Selective_Scan_bwd_kernel_traitsILi32ELi8ELb1ELb0ELb0ELb1ELb1EN3c104HalfEfEEv12SSMParamsBwd --------------------------
	.section	.text._Z25selective_scan_bwd_kernelI32Selective_Scan_bwd_kernel_traitsILi32ELi8ELb1ELb0ELb0ELb1ELb1EN3c104HalfEfEEv12SSMParamsBwd,"ax",@progbits
	.sectioninfo	@"SHI_REGISTERS=128"
	.align	128
        .global         _Z25selective_scan_bwd_kernelI32Selective_Scan_bwd_kernel_traitsILi32ELi8ELb1ELb0ELb0ELb1ELb1EN3c104HalfEfEEv12SSMParamsBwd
        .type           _Z25selective_scan_bwd_kernelI32Selective_Scan_bwd_kernel_traitsILi32ELi8ELb1ELb0ELb0ELb1ELb1EN3c104HalfEfEEv12SSMParamsBwd,@function
        .size           _Z25selective_scan_bwd_kernelI32Selective_Scan_bwd_kernel_traitsILi32ELi8ELb1ELb0ELb0ELb1ELb1EN3c104HalfEfEEv12SSMParamsBwd,(.L_x_9119 - _Z25selective_scan_bwd_kernelI32Selective_Scan_bwd_kernel_traitsILi32ELi8ELb1ELb0ELb0ELb1ELb1EN3c104HalfEfEEv12SSMParamsBwd)
        .other          _Z25selective_scan_bwd_kernelI32Selective_Scan_bwd_kernel_traitsILi32ELi8ELb1ELb0ELb0ELb1ELb1EN3c104HalfEfEEv12SSMParamsBwd,@"STO_CUDA_ENTRY STV_DEFAULT"
_Z25selective_scan_bwd_kernelI32Selective_Scan_bwd_kernel_traitsILi32ELi8ELb1ELb0ELb0ELb1ELb1EN3c104HalfEfEEv12SSMParamsBwd:
.text._Z25selective_scan_bwd_kernelI32Selective_Scan_bwd_kernel_traitsILi32ELi8ELb1ELb0ELb0ELb1ELb1EN3c104HalfEfEEv12SSMParamsBwd:
        /* <DEDUP_REMOVED lines=28> */
[----:B------:R-:W-:Y:S01]  /*01c0*/  HFMA2.MMA R45, -RZ, RZ, 0, 0 ;  /* 0x00000000ff2d7435 */ /* 0x000fe200000001ff */
[----:B0-----:R-:W-:Y:S01]  /*01d0*/  IMAD.WIDE.U32 R6, R31, c[0x0][0x278], RZ ;  /* 0x00009e001f067a25 */ /* 0x001fe200078e00ff */
[----:B------:R-:W-:Y:S02]  /*01e0*/  ISETP.NE.AND.EX P0, PT, RZ, c[0x0][0x264], PT, P0 ;  /* 0x00009900ff007a0c */ /* 0x000fe40003f05300 */
        /* <DEDUP_REMOVED lines=15> */
[C---:B------:R-:W-:Y:S01]  /*02e0*/  IMAD.WIDE.U32 R6, R0.reuse, c[0x0][0x280], R6 ;  /* 0x0000a00000067a25 */ /* 0x040fe200078e0006 */
[----:B------:R-:W-:Y:S02]  /*02f0*/  @P0 MOV R27, 0x8 ;  /* 0x00000008001b0802 */ /* 0x000fe40000000f00 */
[----:B------:R-:W-:Y:S01]  /*0300*/  LEA R39, P5, R41, c[0x0][0x248], 0x1 ;  /* 0x0000920029277a11 */ /* 0x000fe200078a08ff */
[C---:B------:R-:W-:Y:S01]  /*0310*/  IMAD R13, R0.reuse, c[0x0][0x1dc], R13 ;  /* 0x00007700000d7a24 */ /* 0x040fe200078e020d */
[----:B------:R-:W-:Y:S01]  /*0320*/  IADD3 R9, P4, R9, R6, RZ ;  /* 0x0000000609097210 */ /* 0x000fe20007f9e0ff */
[----:B------:R-:W-:-:S02]  /*0330*/  IMAD R15, R0, c[0x0][0x1ec], R15 ;  /* 0x00007b00000f7a24 */ /* 0x000fc400078e020f */
[----:B------:R-:W-:Y:S01]  /*0340*/  IMAD R17, R0, c[0x0][0x284], R17 ;  /* 0x0000a10000117a24 */ /* 0x000fe200078e0211 */
[C---:B------:R-:W-:Y:S02]  /*0350*/  IADD3.X R2, R11.reuse, R3, R13, P1, !PT ;  /* 0x000000030b027210 */ /* 0x040fe40000ffe40d */
[C---:B------:R-:W-:Y:S02]  /*0360*/  IADD3.X R4, R11.reuse, R5, R15, P2, !PT ;  /* 0x000000050b047210 */ /* 0x040fe400017fe40f */
[----:B------:R-:W-:Y:S02]  /*0370*/  ISETP.NE.U32.AND P1, PT, RZ, c[0x0][0x328], PT ;  /* 0x0000ca00ff007a0c */ /* 0x000fe40003f25070 */
[----:B------:R-:W-:Y:S02]  /*0380*/  ISETP.NE.U32.AND P2, PT, RZ, c[0x0][0x348], PT ;  /* 0x0000d200ff007a0c */ /* 0x000fe40003f45070 */
[----:B------:R-:W-:Y:S02]  /*0390*/  IADD3.X R40, R11, R7, R17, P4, !PT ;  /* 0x000000070b287210 */ /* 0x000fe400027fe411 */
[----:B------:R-:W-:-:S02]  /*03a0*/  LEA R36, P4, R37, c[0x0][0x240], 0x1 ;  /* 0x0000900025247a11 */ /* 0x000fc400078808ff */
[----:B------:R-:W-:Y:S02]  /*03b0*/  ISETP.NE.AND.EX P1, PT, RZ, c[0x0][0x32c], PT, P1 ;  /* 0x0000cb00ff007a0c */ /* 0x000fe40003f25310 */
[----:B------:R-:W-:Y:S02]  /*03c0*/  ISETP.NE.AND.EX P2, PT, RZ, c[0x0][0x34c], PT, P2 ;  /* 0x0000d300ff007a0c */ /* 0x000fe40003f45320 */
[----:B------:R-:W-:Y:S01]  /*03d0*/  LEA.HI.X R37, R37, c[0x0][0x244], R2, 0x1, P4 ;  /* 0x0000910025257a11 */ /* 0x000fe200020f0c02 */
[----:B------:R-:W-:Y:S01]  /*03e0*/  @P0 IMAD R2, R31, c[0x0][0x164], R0 ;  /* 0x000059001f020a24 */ /* 0x000fe200078e0200 */
[----:B------:R-:W-:Y:S01]  /*03f0*/  LEA.HI.X R41, R41, c[0x0][0x24c], R4, 0x1, P5 ;  /* 0x0000930029297a11 */ /* 0x000fe200028f0c04 */
[----:B------:R-:W-:Y:S01]  /*0400*/  HFMA2.MMA R4, -RZ, RZ, 0, 0 ;  /* 0x00000000ff047435 */ /* 0x000fe200000001ff */
[----:B------:R-:W-:Y:S01]  /*0410*/  LEA R38, P6, R9, c[0x0][0x308], 0x1 ;  /* 0x0000c20009267a11 */ /* 0x000fe200078c08ff */
[----:B------:R-:W-:Y:S01]  /*0420*/  @P0 IMAD R2, R2, c[0x0][0x174], RZ ;  /* 0x00005d0002020a24 */ /* 0x000fe200078e02ff */
[----:B------:R-:W-:-:S02]  /*0430*/  MOV R3, RZ ;  /* 0x000000ff00037202 */ /* 0x000fc40000000f00 */
[----:B------:R-:W-:Y:S01]  /*0440*/  LEA.HI.X R40, R9, c[0x0][0x30c], R40, 0x1, P6 ;  /* 0x0000c30009287a11 */ /* 0x000fe200030f0c28 */
[----:B------:R-:W-:Y:S01]  /*0450*/  @P0 IMAD R2, R2, c[0x0][0x16c], RZ ;  /* 0x00005b0002020a24 */ /* 0x000fe200078e02ff */
[C---:B------:R-:W-:Y:S02]  /*0460*/  @P1 LEA R24, P4, R0.reuse, c[0x0][0x328], 0x2 ;  /* 0x0000ca0000181a11 */ /* 0x040fe400078810ff */
[----:B------:R-:W-:Y:S01]  /*0470*/  @P2 LEA R4, P5, R0, c[0x0][0x348], 0x2 ;  /* 0x0000d20000042a11 */ /* 0x000fe200078a10ff */
[----:B------:R-:W-:Y:S01]  /*0480*/  @P0 IMAD.WIDE R26, R2, R27, c[0x0][0x260] ;  /* 0x00009800021a0625 */ /* 0x000fe200078e021b */
[C-C-:B------:R-:W-:Y:S01]  /*0490*/  @P1 LEA.HI.X R25, R0.reuse, c[0x0][0x32c], R29.reuse, 0x2, P4 ;  /* 0x0000cb0000191a11 */ /* 0x140fe200020f141d */
[----:B------:R-:W-:Y:S01]  /*04a0*/  @!P0 CS2R R26, SRZ ;  /* 0x00000000001a8805 */ /* 0x000fe2000001ff00 */
        /* <DEDUP_REMOVED lines=8> */
[----:B0-----:R-:W-:Y:S02]  /*0530*/  LOP3.LUT R56, R34, 0x1f, RZ, 0xc0, !PT ;  /* 0x0000001f22387812 */ /* 0x001fe400078ec0ff */
[----:B------:R-:W-:Y:S02]  /*0540*/  SHF.R.S32.HI R23, RZ, 0x1f, R34 ;  /* 0x0000001fff177819 */ /* 0x000fe40000011422 */
.L_x_7415:
[----:B------:R-:W-:Y:S01]  /*0550*/  BAR.SYNC.DEFER_BLOCKING 0x0 ;  /* 0x0000000000007b1d */ /* 0x000fe20000010000 */
[C---:B------:R-:W-:Y:S02]  /*0560*/  SHF.L.U32 R43, R34.reuse, 0x4, RZ ;  /* 0x00000004222b7819 */ /* 0x040fe400000006ff */
[----:B------:R-:W-:Y:S02]  /*0570*/  SHF.L.U64.HI R44, R34, 0x4, R23 ;  /* 0x00000004222c7819 */ /* 0x000fe40000010217 */
[----:B------:R-:W-:-:S04]  /*0580*/  IADD3 R8, P0, R36, R43, RZ ;  /* 0x0000002b24087210 */ /* 0x000fc80007f1e0ff */
[----:B------:R-:W-:-:S05]  /*0590*/  IADD3.X R9, R37, R44, RZ, P0, !PT ;  /* 0x0000002c25097210 */ /* 0x000fca00007fe4ff */
[----:B------:R-:W2:Y:S01]  /*05a0*/  LDG.E.128 R20, [R8.64] ;  /* 0x0000000608147981 */ /* 0x000ea2000c1e1d00 */
[----:B------:R-:W-:-:S04]  /*05b0*/  IADD3 R10, P0, R39, R43, RZ ;  /* 0x0000002b270a7210 */ /* 0x000fc80007f1e0ff */
[----:B------:R-:W-:Y:S01]  /*05c0*/  IADD3.X R11, R41, R44, RZ, P0, !PT ;  /* 0x0000002c290b7210 */ /* 0x000fe200007fe4ff */
[----:B012---:R0:W-:Y:S01]  /*05d0*/  STS.128 [R35.X16], R20 ;  /* 0x0000001423007388 */ /* 0x0071e2000000cc00 */
[----:B------:R-:W-:-:S06]  /*05e0*/  NOP ;  /* 0x0000000000007918 */ /* 0x000fcc0000000000 */
[----:B------:R-:W-:Y:S04]  /*05f0*/  LDS.128 R4, [R35.X16] ;  /* 0x0000000023047984 */ /* 0x000fe8000000cc00 */
        /* <DEDUP_REMOVED lines=9> */
[----:B------:R-:W-:Y:S01]  /*0690*/  LEA R46, R42, 0xffffff00, 0x8 ;  /* 0xffffff002a2e7811 */ /* 0x000fe200078e40ff */
[----:B------:R-:W-:Y:S01]  /*06a0*/  IMAD R8, R32, c[0x0][0x1f0], RZ ;  /* 0x00007c0020087a24 */ /* 0x000fe200078e02ff */
[----:B------:R-:W-:Y:S01]  /*06b0*/  BSSY B0, `(.L_x_7392) ;  /* 0x0000047000007945 */ /* 0x000fe20003800000 */
[----:B0-----:R-:W-:Y:S01]  /*06c0*/  IMAD R21, R29, c[0x0][0x1f8], RZ ;  /* 0x00007e001d157a24 */ /* 0x001fe200078e02ff */
[----:B------:R-:W-:Y:S01]  /*06d0*/  SHF.R.S32.HI R47, RZ, 0x1f, R46 ;  /* 0x0000001fff2f7819 */ /* 0x000fe2000001142e */
[----:B------:R-:W-:-:S04]  /*06e0*/  IMAD R11, R31, c[0x0][0x1f4], R8 ;  /* 0x00007d001f0b7a24 */ /* 0x000fc800078e0208 */
[----:B------:R-:W-:Y:S01]  /*06f0*/  IMAD.WIDE.U32 R8, R31, c[0x0][0x1f0], R46 ;  /* 0x00007c001f087a25 */ /* 0x000fe200078e002e */
[--C-:B-1----:R-:W-:Y:S02]  /*0700*/  HADD2.F32 R23, -RZ, R12.reuse.H0_H0 ;  /* 0x2000000cff177230 */ /* 0x102fe40000004100 */
[--C-:B------:R-:W-:Y:S02]  /*0710*/  HADD2.F32 R49, -RZ, R13.reuse.H0_H0 ;  /* 0x2000000dff317230 */ /* 0x100fe40000004100 */
[----:B------:R-:W-:Y:S01]  /*0720*/  IADD3 R9, R9, R11, RZ ;  /* 0x0000000b09097210 */ /* 0x000fe20007ffe0ff */
[C---:B------:R-:W-:Y:S01]  /*0730*/  IMAD R11, R0.reuse, c[0x0][0x1fc], R21 ;  /* 0x00007f00000b7a24 */ /* 0x040fe200078e0215 */
[----:B------:R-:W-:Y:S01]  /*0740*/  HADD2.F32 R53, -RZ, R12.H1_H1 ;  /* 0x3000000cff357230 */ /* 0x000fe20000004100 */
[----:B-----5:R-:W-:Y:S01]  /*0750*/  FADD.FTZ R54, R23, R30 ;  /* 0x0000001e17367221 */ /* 0x020fe20000010000 */
[----:B------:R-:W-:Y:S01]  /*0760*/  HADD2.F32 R13, -RZ, R13.H1_H1 ;  /* 0x3000000dff0d7230 */ /* 0x000fe20000004100 */
[----:B------:R-:W-:Y:S01]  /*0770*/  IMAD.WIDE.U32 R20, R0, c[0x0][0x1f8], R8 ;  /* 0x00007e0000147a25 */ /* 0x000fe200078e0008 */
[----:B------:R-:W-:-:S02]  /*0780*/  HADD2.F32 R55, -RZ, R14.H0_H0 ;  /* 0x2000000eff377230 */ /* 0x000fc40000004100 */
[----:B------:R-:W-:Y:S01]  /*0790*/  FSETP.GTU.FTZ.AND P6, PT, R54, 20, PT ;  /* 0x41a000003600780b */ /* 0x000fe20003fdc000 */
[--C-:B------:R-:W-:Y:S01]  /*07a0*/  FADD.FTZ R52, R49, R30.reuse ;  /* 0x0000001e31347221 */ /* 0x100fe20000010000 */
[----:B------:R-:W-:Y:S01]  /*07b0*/  IADD3 R21, R21, R11, RZ ;  /* 0x0000000b15157210 */ /* 0x000fe20007ffe0ff */
[--C-:B------:R-:W-:Y:S01]  /*07c0*/  FADD.FTZ R53, R53, R30.reuse ;  /* 0x0000001e35357221 */ /* 0x100fe20000010000 */
[----:B------:R-:W-:Y:S01]  /*07d0*/  LEA R22, P0, R20, c[0x0][0x268], 0x1 ;  /* 0x00009a0014167a11 */ /* 0x000fe200078008ff */
[--C-:B------:R-:W-:Y:S01]  /*07e0*/  FADD.FTZ R51, R13, R30.reuse ;  /* 0x0000001e0d337221 */ /* 0x100fe20000010000 */
[----:B------:R-:W-:Y:S01]  /*07f0*/  FSETP.GTU.FTZ.AND P4, PT, R52, 20, PT ;  /* 0x41a000003400780b */ /* 0x000fe20003f9c000 */
[----:B------:R-:W-:Y:S01]  /*0800*/  FADD.FTZ R50, R55, R30 ;  /* 0x0000001e37327221 */ /* 0x000fe20000010000 */
[----:B------:R-:W-:Y:S02]  /*0810*/  LEA.HI.X R21, R20, c[0x0][0x26c], R21, 0x1, P0 ;  /* 0x00009b0014157a11 */ /* 0x000fe400000f0c15 */
[----:B------:R-:W-:-:S02]  /*0820*/  IADD3 R20, P0, R22, R43, RZ ;  /* 0x0000002b16147210 */ /* 0x000fc40007f1e0ff */
[----:B------:R-:W-:Y:S02]  /*0830*/  FSETP.GTU.FTZ.AND P5, PT, R53, 20, PT ;  /* 0x41a000003500780b */ /* 0x000fe40003fbc000 */
[----:B------:R-:W-:Y:S02]  /*0840*/  IADD3.X R21, R21, R44, RZ, P0, !PT ;  /* 0x0000002c15157210 */ /* 0x000fe400007fe4ff */
[----:B------:R-:W-:Y:S02]  /*0850*/  FSETP.GTU.FTZ.AND P3, PT, R51, 20, PT ;  /* 0x41a000003300780b */ /* 0x000fe40003f7c000 */
[----:B------:R-:W-:Y:S01]  /*0860*/  FSETP.GTU.FTZ.AND P2, PT, R50, 20, PT ;  /* 0x41a000003200780b */ /* 0x000fe20003f5c000 */
[----:B--2---:R0:W-:Y:S01]  /*0870*/  STS.128 [R35.X16], R16 ;  /* 0x0000001023007388 */ /* 0x0041e2000000cc00 */
[----:B------:R-:W-:-:S06]  /*0880*/  NOP ;  /* 0x0000000000007918 */ /* 0x000fcc0000000000 */
[----:B------:R1:W2:Y:S01]  /*0890*/  LDS.128 R8, [R35.X16] ;  /* 0x0000000023087984 */ /* 0x0002a2000000cc00 */
[----:B0-----:R-:W-:Y:S02]  /*08a0*/  HADD2.F32 R17, -RZ, R14.H1_H1 ;  /* 0x3000000eff117230 */ /* 0x001fe40000004100 */
[--C-:B------:R-:W-:Y:S02]  /*08b0*/  HADD2.F32 R19, -RZ, R15.reuse.H0_H0 ;  /* 0x2000000fff137230 */ /* 0x100fe40000004100 */
[----:B------:R-:W-:Y:S01]  /*08c0*/  HADD2.F32 R15, -RZ, R15.H1_H1 ;  /* 0x3000000fff0f7230 */ /* 0x000fe20000004100 */
[--C-:B------:R-:W-:Y:S02]  /*08d0*/  FADD.FTZ R49, R17, R30.reuse ;  /* 0x0000001e11317221 */ /* 0x100fe40000010000 */
[--C-:B------:R-:W-:Y:S02]  /*08e0*/  FADD.FTZ R48, R19, R30.reuse ;  /* 0x0000001e13307221 */ /* 0x100fe40000010000 */
[----:B------:R-:W-:Y:S01]  /*08f0*/  FADD.FTZ R55, R15, R30 ;  /* 0x0000001e0f377221 */ /* 0x000fe20000010000 */
[----:B------:R-:W-:-:S02]  /*0900*/  FSETP.GTU.FTZ.AND P1, PT, R49, 20, PT ;  /* 0x41a000003100780b */ /* 0x000fc40003f3c000 */
[----:B------:R-:W-:Y:S01]  /*0910*/  FSETP.GTU.FTZ.AND P0, PT, R48, 20, PT ;  /* 0x41a000003000780b */ /* 0x000fe20003f1c000 */
[----:B------:R-:W-:Y:S07]  /*0920*/  @P6 BRA `(.L_x_7393) ;  /* 0x000001f000006947 */ /* 0x000fee0003800000 */
[----:B-1----:R-:W-:Y:S01]  /*0930*/  FMUL.FTZ R54, R54, 1.4426950216293334961 ;  /* 0x3fb8aa3b36367820 */ /* 0x002fe20000410000 */
        /* <DEDUP_REMOVED lines=30> */
.L_x_7393:
[----:B-1----:R-:W-:Y:S05]  /*0b20*/  BSYNC B0 ;  /* 0x0000000000007941 */ /* 0x002fea0003800000 */
.L_x_7392:
        /* <DEDUP_REMOVED lines=34> */
.L_x_7395:
[----:B------:R-:W-:Y:S05]  /*0d50*/  BSYNC B0 ;  /* 0x0000000000007941 */ /* 0x000fea0003800000 */
.L_x_7394:
        /* <DEDUP_REMOVED lines=33> */
.L_x_7397:
[----:B------:R-:W-:Y:S05]  /*0f70*/  BSYNC B0 ;  /* 0x0000000000007941 */ /* 0x000fea0003800000 */
.L_x_7396:
        /* <DEDUP_REMOVED lines=33> */
.L_x_7399:
[----:B------:R-:W-:Y:S05]  /*1190*/  BSYNC B0 ;  /* 0x0000000000007941 */ /* 0x000fea0003800000 */
.L_x_7398:
        /* <DEDUP_REMOVED lines=33> */
.L_x_7401:
[----:B------:R-:W-:Y:S05]  /*13b0*/  BSYNC B0 ;  /* 0x0000000000007941 */ /* 0x000fea0003800000 */
.L_x_7400:
        /* <DEDUP_REMOVED lines=33> */
.L_x_7403:
[----:B------:R-:W-:Y:S05]  /*15d0*/  BSYNC B0 ;  /* 0x0000000000007941 */ /* 0x000fea0003800000 */
.L_x_7402:
        /* <DEDUP_REMOVED lines=33> */
.L_x_7405:
[----:B------:R-:W-:Y:S05]  /*17f0*/  BSYNC B0 ;  /* 0x0000000000007941 */ /* 0x000fea0003800000 */
.L_x_7404:
        /* <DEDUP_REMOVED lines=33> */
.L_x_7407:
[----:B------:R-:W-:Y:S05]  /*1a10*/  BSYNC B0 ;  /* 0x0000000000007941 */ /* 0x000fea0003800000 */
.L_x_7406:
[----:B------:R-:W-:Y:S06]  /*1a20*/  BAR.SYNC.DEFER_BLOCKING 0x0 ;  /* 0x0000000000007b1d */ /* 0x000fec0000010000 */
[----:B------:R-:W3:Y:S01]  /*1a30*/  LDG.E.128 R20, [R20.64] ;  /* 0x0000000614147981 */ /* 0x000ee2000c1e1d00 */
[----:B------:R-:W-:Y:S02]  /*1a40*/  IMAD R12, R32, c[0x0][0x200], RZ ;  /* 0x00008000200c7a24 */ /* 0x000fe400078e02ff */
[----:B------:R-:W-:Y:S02]  /*1a50*/  IMAD R17, R29, c[0x0][0x208], RZ ;  /* 0x000082001d117a24 */ /* 0x000fe400078e02ff */
[----:B------:R-:W-:-:S02]  /*1a60*/  IMAD R15, R31, c[0x0][0x204], R12 ;  /* 0x000081001f0f7a24 */ /* 0x000fc400078e020c */
[----:B------:R-:W-:-:S04]  /*1a70*/  IMAD.WIDE.U32 R12, R31, c[0x0][0x200], R46 ;  /* 0x000080001f0c7a25 */ /* 0x000fc800078e002e */
[----:B------:R-:W-:Y:S01]  /*1a80*/  IMAD R17, R0, c[0x0][0x20c], R17 ;  /* 0x0000830000117a24 */ /* 0x000fe200078e0211 */
[----:B------:R-:W-:-:S05]  /*1a90*/  IADD3 R13, R13, R15, RZ ;  /* 0x0000000f0d0d7210 */ /* 0x000fca0007ffe0ff */
[----:B------:R-:W-:-:S05]  /*1aa0*/  IMAD.WIDE.U32 R12, R0, c[0x0][0x208], R12 ;  /* 0x00008200000c7a25 */ /* 0x000fca00078e000c */
        /* <DEDUP_REMOVED lines=11> */
[----:B------:R-:W-:Y:S01]  /*1b60*/  MOV R82, c[0x0][0x16c] ;  /* 0x00005b0000527a02 */ /* 0x000fe20000000f00 */
[----:B------:R-:W-:-:S03]  /*1b70*/  HADD2.F32 R77, -RZ, R9.H1_H1 ;  /* 0x30000009ff4d7230 */ /* 0x000fc60000004100 */
[----:B------:R-:W-:Y:S01]  /*1b80*/  ISETP.GE.AND P1, PT, R82, 0x1, PT ;  /* 0x000000015200780c */ /* 0x000fe20003f26270 */
[--C-:B0-----:R-:W-:Y:S02]  /*1b90*/  HADD2.F32 R78, -RZ, R12.reuse.H1_H1 ;  /* 0x3000000cff4e7230 */ /* 0x101fe40000004100 */
[--C-:B------:R-:W-:Y:S02]  /*1ba0*/  HADD2.F32 R57, -RZ, R13.reuse.H0_H0 ;  /* 0x2000000dff397230 */ /* 0x100fe40000004100 */
[----:B------:R-:W-:Y:S02]  /*1bb0*/  HADD2.F32 R60, -RZ, R13.H1_H1 ;  /* 0x3000000dff3c7230 */ /* 0x000fe40000004100 */
[----:B------:R-:W-:Y:S01]  /*1bc0*/  HADD2.F32 R73, -RZ, R12.H0_H0 ;  /* 0x2000000cff497230 */ /* 0x000fe20000004100 */
[----:B------:R-:W-:Y:S01]  /*1bd0*/  FMUL.FTZ R12, R78, -1.4426950216293334961 ;  /* 0xbfb8aa3b4e0c7820 */ /* 0x000fe20000410000 */
[--C-:B------:R-:W-:Y:S01]  /*1be0*/  HADD2.F32 R58, -RZ, R14.reuse.H0_H0 ;  /* 0x2000000eff3a7230 */ /* 0x100fe20000004100 */
[----:B------:R-:W-:Y:S01]  /*1bf0*/  FMUL.FTZ R20, R57, -1.4426950216293334961 ;  /* 0xbfb8aa3b39147820 */ /* 0x000fe20000410000 */
[----:B------:R-:W-:Y:S01]  /*1c00*/  HADD2.F32 R22, -RZ, R14.H1_H1 ;  /* 0x3000000eff167230 */ /* 0x000fe20000004100 */
[----:B------:R-:W-:Y:S01]  /*1c10*/  FMUL.FTZ R13, R60, -1.4426950216293334961 ;  /* 0xbfb8aa3b3c0d7820 */ /* 0x000fe20000410000 */
[----:B------:R-:W-:Y:S01]  /*1c20*/  MUFU.EX2 R23, R12 ;  /* 0x0000000c00177308 */ /* 0x000fe20000000800 */
[----:B------:R-:W-:Y:S01]  /*1c30*/  HADD2.F32 R21, -RZ, R15.H0_H0 ;  /* 0x2000000fff157230 */ /* 0x000fe20000004100 */
[----:B------:R-:W-:-:S02]  /*1c40*/  FMUL.FTZ R59, R73, -1.4426950216293334961 ;  /* 0xbfb8aa3b493b7820 */ /* 0x000fc40000410000 */
[----:B------:R-:W-:Y:S02]  /*1c50*/  FMUL.FTZ R62, R58, -1.4426950216293334961 ;  /* 0xbfb8aa3b3a3e7820 */ /* 0x000fe40000410000 */
[----:B------:R-:W-:Y:S02]  /*1c60*/  FMUL.FTZ R68, R21, -1.4426950216293334961 ;  /* 0xbfb8aa3b15447820 */ /* 0x000fe40000410000 */
[----:B------:R0:W1:Y:S01]  /*1c70*/  MUFU.EX2 R61, R20 ;  /* 0x00000014003d7308 */ /* 0x0000620000000800 */
[----:B------:R-:W-:-:S07]  /*1c80*/  FMUL.FTZ R63, R22, -1.4426950216293334961 ;  /* 0xbfb8aa3b163f7820 */ /* 0x000fce0000410000 */
[----:B------:R-:W2:Y:S01]  /*1c90*/  MUFU.EX2 R65, R13 ;  /* 0x0000000d00417308 */ /* 0x000ea20000000800 */
[----:B0-----:R-:W-:-:S05]  /*1ca0*/  HADD2.F32 R20, -RZ, R15.H1_H1 ;  /* 0x3000000fff147230 */ /* 0x001fca0000004100 */
[----:B------:R-:W-:Y:S02]  /*1cb0*/  FMUL.FTZ R69, R20, -1.4426950216293334961 ;  /* 0xbfb8aa3b14457820 */ /* 0x000fe40000410000 */
[----:B------:R-:W0:Y:S01]  /*1cc0*/  MUFU.EX2 R59, R59 ;  /* 0x0000003b003b7308 */ /* 0x000e220000000800 */
[----:B-1----:R-:W-:-:S07]  /*1cd0*/  FADD.FTZ R64, R61, 1 ;  /* 0x3f8000003d407421 */ /* 0x002fce0000010000 */
[----:B------:R0:W1:Y:S01]  /*1ce0*/  MUFU.EX2 R66, R62 ;  /* 0x0000003e00427308 */ /* 0x0000620000000800 */
[----:B--2---:R-:W-:Y:S01]  /*1cf0*/  FADD.FTZ R61, R65, 1 ;  /* 0x3f800000413d7421 */ /* 0x004fe20000010000 */
[----:B------:R-:W-:-:S06]  /*1d00*/  HADD2.F32 R65, -RZ, R10.H1_H1 ;  /* 0x3000000aff417230 */ /* 0x000fcc0000004100 */
[----:B------:R2:W4:Y:S01]  /*1d10*/  MUFU.EX2 R67, R63 ;  /* 0x0000003f00437308 */ /* 0x0005220000000800 */
[----:B0-----:R-:W-:Y:S01]  /*1d20*/  FADD.FTZ R62, R59, 1 ;  /* 0x3f8000003b3e7421 */ /* 0x001fe20000010000 */
[----:B------:R-:W-:-:S06]  /*1d30*/  HADD2.F32 R59, -RZ, R8.H1_H1 ;  /* 0x30000008ff3b7230 */ /* 0x000fcc0000004100 */
[----:B------:R-:W0:Y:S01]  /*1d40*/  MUFU.RCP R76, R62 ;  /* 0x0000003e004c7308 */ /* 0x000e220000001000 */
[----:B--2---:R-:W-:Y:S01]  /*1d50*/  FADD.FTZ R63, R23, 1 ;  /* 0x3f800000173f7421 */ /* 0x004fe20000010000 */
[----:B------:R-:W-:Y:S01]  /*1d60*/  HADD2.F32 R23, -RZ, R8.H0_H0 ;  /* 0x20000008ff177230 */ /* 0x000fe20000004100 */
[----:B-1----:R-:W-:-:S05]  /*1d70*/  FADD.FTZ R66, R66, 1 ;  /* 0x3f80000042427421 */ /* 0x002fca0000010000 */
[----:B------:R-:W1:Y:S01]  /*1d80*/  MUFU.EX2 R68, R68 ;  /* 0x0000004400447308 */ /* 0x000e620000000800 */
[----:B----4-:R-:W-:Y:S01]  /*1d90*/  FADD.FTZ R75, R67, 1 ;  /* 0x3f800000434b7421 */ /* 0x010fe20000010000 */
[----:B------:R-:W-:-:S06]  /*1da0*/  HADD2.F32 R67, -RZ, R11.H0_H0 ;  /* 0x2000000bff437230 */ /* 0x000fcc0000004100 */
[----:B------:R2:W4:Y:S01]  /*1db0*/  MUFU.EX2 R80, R69 ;  /* 0x0000004500507308 */ /* 0x0005220000000800 */
[----:B0-----:R-:W-:-:S04]  /*1dc0*/  FADD.FTZ R8, -R76, 1 ;  /* 0x3f8000004c087421 */ /* 0x001fc80000010100 */
[C---:B------:R-:W-:Y:S02]  /*1dd0*/  FFMA.FTZ R8, R73.reuse, R8, 1 ;  /* 0x3f80000049087423 */ /* 0x040fe40000010008 */
[----:B------:R-:W-:Y:S01]  /*1de0*/  FMUL.FTZ R73, R73, R76 ;  /* 0x0000004c49497220 */ /* 0x000fe20000410000 */
[----:B------:R0:W5:Y:S01]  /*1df0*/  MUFU.RCP R81, R63 ;  /* 0x0000003f00517308 */ /* 0x0001620000001000 */
[----:B-1----:R-:W-:Y:S01]  /*1e00*/  FADD.FTZ R74, R68, 1 ;  /* 0x3f800000444a7421 */ /* 0x002fe20000010000 */
[----:B--2---:R-:W-:-:S06]  /*1e10*/  HADD2.F32 R69, -RZ, R11.H1_H1 ;  /* 0x3000000bff457230 */ /* 0x004fcc0000004100 */
[----:B------:R-:W-:Y:S01]  /*1e20*/  MUFU.RCP R61, R61 ;  /* 0x0000003d003d7308 */ /* 0x000fe20000001000 */
[----:B0-----:R-:W-:Y:S01]  /*1e30*/  HADD2.F32 R63, -RZ, R10.H0_H0 ;  /* 0x2000000aff3f7230 */ /* 0x001fe20000004100 */
[----:B----4-:R-:W-:Y:S02]  /*1e40*/  FADD.FTZ R80, R80, 1 ;  /* 0x3f80000050507421 */ /* 0x010fe40000010000 */
[----:B-----5:R-:W-:-:S04]  /*1e50*/  FADD.FTZ R11, -R81, 1 ;  /* 0x3f800000510b7421 */ /* 0x020fc80000010100 */
[----:B------:R-:W-:Y:S01]  /*1e60*/  MUFU.RCP R74, R74 ;  /* 0x0000004a004a7308 */ /* 0x000fe20000001000 */
[----:B------:R-:W-:-:S07]  /*1e70*/  FFMA.FTZ R11, R78, R11, 1 ;  /* 0x3f8000004e0b7423 */ /* 0x000fce000001000b */
[----:B------:R-:W-:Y:S08]  /*1e80*/  MUFU.RCP R71, R66 ;  /* 0x0000004200477308 */ /* 0x000ff00000001000 */
[----:B------:R-:W-:Y:S01]  /*1e90*/  MUFU.RCP R75, R75 ;  /* 0x0000004b004b7308 */ /* 0x000fe20000001000 */
[----:B---3--:R0:W-:Y:S01]  /*1ea0*/  STS.128 [R35.X16], R16 ;  /* 0x0000001023007388 */ /* 0x0081e2000000cc00 */
[----:B------:R-:W-:-:S06]  /*1eb0*/  NOP ;  /* 0x0000000000007918 */ /* 0x000fcc0000000000 */
[----:B------:R-:W1:Y:S01]  /*1ec0*/  LDS.128 R12, [R35.X16] ;  /* 0x00000000230c7984 */ /* 0x000e62000000cc00 */
[----:B0-----:R-:W0:Y:S01]  /*1ed0*/  MUFU.RCP R16, R64 ;  /* 0x0000004000107308 */ /* 0x001e220000001000 */
[--C-:B-1----:R-:W-:Y:S02]  /*1ee0*/  HADD2.F32 R18, -RZ, R12.reuse.H0_H0 ;  /* 0x2000000cff127230 */ /* 0x102fe40000004100 */
[----:B------:R-:W-:Y:S01]  /*1ef0*/  HADD2.F32 R19, -RZ, R12.H1_H1 ;  /* 0x3000000cff137230 */ /* 0x000fe20000004100 */
[----:B0-----:R-:W-:Y:S01]  /*1f00*/  FADD.FTZ R12, -R16, 1 ;  /* 0x3f800000100c7421 */ /* 0x001fe20000010100 */
        /* <DEDUP_REMOVED lines=11> */
[----:B------:R-:W0:Y:S01]  /*1fc0*/  MUFU.RCP R81, R80 ;  /* 0x0000005000517308 */ /* 0x000e220000001000 */
[----:B------:R-:W-:-:S02]  /*1fd0*/  FADD.FTZ R15, -R61, 1 ;  /* 0x3f8000003d0f7421 */ /* 0x000fc40000010100 */
[----:B------:R-:W-:Y:S02]  /*1fe0*/  FMUL.FTZ R13, R79, R62 ;  /* 0x0000003e4f0d7220 */ /* 0x000fe40000410000 */
[----:B------:R-:W-:Y:S02]  /*1ff0*/  FMUL.FTZ R14, R77, R64 ;  /* 0x000000404d0e7220 */ /* 0x000fe40000410000 */
[----:B------:R-:W-:Y:S02]  /*2000*/  FMUL.FTZ R11, R10, R11 ;  /* 0x0000000b0a0b7220 */ /* 0x000fe40000410000 */
[----:B------:R-:W-:Y:S02]  /*2010*/  FFMA.FTZ R12, R57, R12, 1 ;  /* 0x3f800000390c7423 */ /* 0x000fe4000001000c */
[----:B------:R-:W-:Y:S02]  /*2020*/  FFMA.FTZ R15, R60, R15, 1 ;  /* 0x3f8000003c0f7423 */ /* 0x000fe4000001000f */
[----:B------:R-:W-:-:S02]  /*2030*/  FMUL.FTZ R13, R16, R13 ;  /* 0x0000000d100d7220 */ /* 0x000fc40000410000 */
[----:B------:R-:W-:Y:S02]  /*2040*/  FMUL.FTZ R14, R61, R14 ;  /* 0x0000000e3d0e7220 */ /* 0x000fe40000410000 */
[----:B------:R-:W-:Y:S02]  /*2050*/  FADD.FTZ R10, -R74, 1 ;  /* 0x3f8000004a0a7421 */ /* 0x000fe40000010100 */
[----:B0-----:R-:W-:Y:S02]  /*2060*/  FADD.FTZ R17, -R81, 1 ;  /* 0x3f80000051117421 */ /* 0x001fe40000010100 */
[----:B------:R-:W-:Y:S02]  /*2070*/  FMUL.FTZ R8, R9, R8 ;  /* 0x0000000809087220 */ /* 0x000fe40000410000 */
[----:B------:R-:W-:Y:S02]  /*2080*/  FMUL.FTZ R9, R13, R12 ;  /* 0x0000000c0d097220 */ /* 0x000fe40000410000 */
[----:B------:R-:W-:Y:S01]  /*2090*/  FMUL.FTZ R14, R14, R15 ;  /* 0x0000000f0e0e7220 */ /* 0x000fe20000410000 */
[----:B------:R-:W-:Y:S01]  /*20a0*/  F2FP.PACK_AB R8, R11, R8 ;  /* 0x000000080b08723e */ /* 0x000fe200000000ff */
[----:B------:R-:W-:-:S02]  /*20b0*/  FFMA.FTZ R78, R21, R10, 1 ;  /* 0x3f800000154e7423 */ /* 0x000fc4000001000a */
[----:B------:R-:W-:Y:S01]  /*20c0*/  FFMA.FTZ R83, R20, R17, 1 ;  /* 0x3f80000014537423 */ /* 0x000fe20000010011 */
[----:B------:R-:W-:Y:S01]  /*20d0*/  F2FP.PACK_AB R9, R14, R9 ;  /* 0x000000090e09723e */ /* 0x000fe200000000ff */
[----:B------:R-:W-:Y:S02]  /*20e0*/  FADD.FTZ R13, -R71, 1 ;  /* 0x3f800000470d7421 */ /* 0x000fe40000010100 */
[----:B------:R-:W-:Y:S02]  /*20f0*/  FADD.FTZ R15, -R75, 1 ;  /* 0x3f8000004b0f7421 */ /* 0x000fe40000010100 */
        /* <DEDUP_REMOVED lines=12> */
[----:B------:R-:W-:Y:S01]  /*21c0*/  HADD2.F32 R12, -RZ, R4.H0_H0 ;  /* 0x20000004ff0c7230 */ /* 0x000fe20000004100 */
[----:B------:R-:W-:Y:S02]  /*21d0*/  FMUL.FTZ R17, R17, R78 ;  /* 0x0000004e11117220 */ /* 0x000fe40000410000 */
[----:B------:R-:W-:Y:S01]  /*21e0*/  FMUL.FTZ R80, R80, R83 ;  /* 0x0000005350507220 */ /* 0x000fe20000410000 */
[----:B------:R-:W-:Y:S01]  /*21f0*/  F2FP.PACK_AB R10, R15, R10 ;  /* 0x0000000a0f0a723e */ /* 0x000fe200000000ff */
[----:B------:R-:W-:-:S02]  /*2200*/  IMAD R14, R32, c[0x0][0x2e8], RZ ;  /* 0x0000ba00200e7a24 */ /* 0x000fc400078e02ff */
[----:B------:R-:W-:Y:S01]  /*2210*/  FMUL.FTZ R23, R23, R73 ;  /* 0x0000004917177220 */ /* 0x000fe20000410000 */
[----:B------:R-:W-:Y:S01]  /*2220*/  F2FP.PACK_AB R11, R80, R17 ;  /* 0x00000011500b723e */ /* 0x000fe200000000ff */
[----:B------:R-:W-:Y:S01]  /*2230*/  BAR.SYNC.DEFER_BLOCKING 0x0 ;  /* 0x0000000000007b1d */ /* 0x000fe20000010000 */
[----:B------:R-:W-:Y:S02]  /*2240*/  FMUL.FTZ R78, R57, R16 ;  /* 0x00000010394e7220 */ /* 0x000fe40000410000 */
[----:B------:R-:W-:Y:S01]  /*2250*/  FFMA.FTZ R80, R23, R12, R45 ;  /* 0x0000000c17507223 */ /* 0x000fe2000001002d */
[----:B------:R-:W-:Y:S01]  /*2260*/  HADD2.F32 R45, -RZ, R4.H1_H1 ;  /* 0x30000004ff2d7230 */ /* 0x000fe20000004100 */
[C---:B------:R-:W-:Y:S02]  /*2270*/  IMAD R57, R31.reuse, c[0x0][0x2ec], R14 ;  /* 0x0000bb001f397a24 */ /* 0x040fe400078e020e */
[----:B------:R-:W-:-:S04]  /*2280*/  IMAD.WIDE.U32 R16, R31, c[0x0][0x2e8], R46 ;  /* 0x0000ba001f107a25 */ /* 0x000fc800078e002e */
[----:B------:R-:W-:Y:S01]  /*2290*/  FMUL.FTZ R59, R59, R76 ;  /* 0x0000004c3b3b7220 */ /* 0x000fe20000410000 */
[----:B------:R-:W-:Y:S01]  /*22a0*/  IADD3 R17, R17, R57, RZ ;  /* 0x0000003911117210 */ /* 0x000fe20007ffe0ff */
[----:B------:R-:W-:Y:S02]  /*22b0*/  FMUL.FTZ R57, R79, R78 ;  /* 0x0000004e4f397220 */ /* 0x000fe40000410000 */
[----:B------:R-:W-:Y:S01]  /*22c0*/  FFMA.FTZ R80, R59, R45, R80 ;  /* 0x0000002d3b507223 */ /* 0x000fe20000010050 */
[----:B------:R-:W-:Y:S01]  /*22d0*/  HADD2.F32 R45, -RZ, R5.H0_H0 ;  /* 0x20000005ff2d7230 */ /* 0x000fe20000004100 */
[----:B------:R-:W-:Y:S02]  /*22e0*/  FMUL.FTZ R60, R60, R61 ;  /* 0x0000003d3c3c7220 */ /* 0x000fe40000410000 */
[----:B------:R-:W-:Y:S02]  /*22f0*/  FMUL.FTZ R58, R58, R71 ;  /* 0x000000473a3a7220 */ /* 0x000fe40000410000 */
[----:B------:R-:W-:Y:S01]  /*2300*/  FFMA.FTZ R80, R57, R45, R80 ;  /* 0x0000002d39507223 */ /* 0x000fe20000010050 */
[----:B------:R-:W-:Y:S01]  /*2310*/  HADD2.F32 R45, -RZ, R7.H1_H1 ;  /* 0x30000007ff2d7230 */ /* 0x000fe20000004100 */
[----:B------:R-:W-:Y:S01]  /*2320*/  FMUL.FTZ R61, R77, R60 ;  /* 0x0000003c4d3d7220 */ /* 0x000fe20000410000 */
[----:B------:R0:W-:Y:S01]  /*2330*/  STS.128 [R35.X16], R8 ;  /* 0x0000000823007388 */ /* 0x0001e2000000cc00 */
[----:B------:R-:W-:-:S06]  /*2340*/  NOP ;  /* 0x0000000000007918 */ /* 0x000fcc0000000000 */
[----:B------:R-:W1:Y:S01]  /*2350*/  LDS.128 R12, [R35.X16] ;  /* 0x00000000230c7984 */ /* 0x000e62000000cc00 */
[----:B------:R-:W-:Y:S02]  /*2360*/  FMUL.FTZ R63, R63, R58 ;  /* 0x0000003a3f3f7220 */ /* 0x000fe40000410000 */
[----:B------:R-:W-:-:S04]  /*2370*/  IMAD.WIDE.U32 R16, R0, c[0x0][0x2f0], R16 ;  /* 0x0000bc0000107a25 */ /* 0x000fc800078e0010 */
[----:B------:R-:W-:Y:S02]  /*2380*/  FMUL.FTZ R22, R22, R75 ;  /* 0x0000004b16167220 */ /* 0x000fe40000410000 */
[----:B0-----:R-:W-:Y:S01]  /*2390*/  IMAD R9, R29, c[0x0][0x2f0], RZ ;  /* 0x0000bc001d097a24 */ /* 0x001fe200078e02ff */
[----:B------:R-:W-:Y:S01]  /*23a0*/  HADD2.F32 R8, -RZ, R5.H1_H1 ;  /* 0x30000005ff087230 */ /* 0x000fe20000004100 */
[----:B------:R-:W-:Y:S02]  /*23b0*/  FMUL.FTZ R65, R65, R22 ;  /* 0x0000001641417220 */ /* 0x000fe40000410000 */
[----:B------:R-:W-:Y:S01]  /*23c0*/  IMAD R11, R0, c[0x0][0x2f4], R9 ;  /* 0x0000bd00000b7a24 */ /* 0x000fe200078e0209 */
[--C-:B------:R-:W-:Y:S01]  /*23d0*/  HADD2.F32 R9, -RZ, R6.reuse.H0_H0 ;  /* 0x20000006ff097230 */ /* 0x100fe20000004100 */
[----:B------:R-:W-:Y:S01]  /*23e0*/  FFMA.FTZ R8, R61, R8, R80 ;  /* 0x000000083d087223 */ /* 0x000fe20000010050 */
[C---:B------:R-:W-:Y:S01]  /*23f0*/  LEA R80, P0, R16.reuse, c[0x0][0x338], 0x1 ;  /* 0x0000ce0010507a11 */ /* 0x040fe200078008ff */
[----:B------:R-:W-:Y:S01]  /*2400*/  FMUL.FTZ R21, R21, R74 ;  /* 0x0000004a15157220 */ /* 0x000fe20000410000 */
[----:B------:R-:W-:Y:S01]  /*2410*/  IADD3 R17, R17, R11, RZ ;  /* 0x0000000b11117210 */ /* 0x000fe20007ffe0ff */
[----:B------:R-:W-:Y:S01]  /*2420*/  FFMA.FTZ R8, R63, R9, R8 ;  /* 0x000000093f087223 */ /* 0x000fe20000010008 */
[----:B------:R-:W-:Y:S01]  /*2430*/  HADD2.F32 R9, -RZ, R6.H1_H1 ;  /* 0x30000006ff097230 */ /* 0x000fe20000004100 */
[----:B------:R-:W-:Y:S01]  /*2440*/  FMUL.FTZ R67, R67, R21 ;  /* 0x0000001543437220 */ /* 0x000fe20000410000 */
[----:B------:R-:W-:Y:S01]  /*2450*/  LEA.HI.X R17, R16, c[0x0][0x33c], R17, 0x1, P0 ;  /* 0x0000cf0010117a11 */ /* 0x000fe200000f0c11 */
[----:B------:R-:W-:Y:S01]  /*2460*/  HADD2.F32 R11, -RZ, R7.H0_H0 ;  /* 0x20000007ff0b7230 */ /* 0x000fe20000004100 */
[----:B------:R-:W-:Y:S01]  /*2470*/  ISETP.NE.U32.AND P0, PT, RZ, c[0x0][0x270], PT ;  /* 0x00009c00ff007a0c */ /* 0x000fe20003f05070 */
[----:B------:R-:W-:Y:S01]  /*2480*/  FFMA.FTZ R10, R65, R9, R8 ;  /* 0x00000009410a7223 */ /* 0x000fe20000010008 */
[----:B------:R-:W-:Y:S01]  /*2490*/  IADD3 R8, P2, R80, R43, RZ ;  /* 0x0000002b50087210 */ /* 0x000fe20007f5e0ff */
[----:B------:R-:W-:Y:S01]  /*24a0*/  FMUL.FTZ R20, R20, R81 ;  /* 0x0000005114147220 */ /* 0x000fe20000410000 */
[----:B------:R-:W-:Y:S01]  /*24b0*/  ISETP.NE.AND.EX P0, PT, RZ, c[0x0][0x274], PT, P0 ;  /* 0x00009d00ff007a0c */ /* 0x000fe20003f05300 */
[----:B------:R-:W-:Y:S01]  /*24c0*/  FFMA.FTZ R74, R67, R11, R10 ;  /* 0x0000000b434a7223 */ /* 0x000fe2000001000a */
[----:B------:R-:W-:Y:S01]  /*24d0*/  IADD3.X R9, R17, R44, RZ, P2, !PT ;  /* 0x0000002c11097210 */ /* 0x000fe200017fe4ff */
[----:B------:R-:W-:-:S04]  /*24e0*/  FMUL.FTZ R69, R69, R20 ;  /* 0x0000001445457220 */ /* 0x000fc80000410000 */
[----:B-1----:R0:W-:Y:S06]  /*24f0*/  STG.E.128 [R8.64], R12 ;  /* 0x0000000c08007986 */ /* 0x0021ec000c101d06 */
[----:B------:R-:W-:Y:S05]  /*2500*/  @!P0 BRA `(.L_x_7408) ;  /* 0x000001d000008947 */ /* 0x000fea0003800000 */
[----:B------:R-:W-:Y:S01]  /*2510*/  BAR.SYNC.DEFER_BLOCKING 0x0 ;  /* 0x0000000000007b1d */ /* 0x000fe20000010000 */
[----:B0-----:R-:W-:Y:S02]  /*2520*/  FMUL.FTZ R8, R73, R18 ;  /* 0x0000001249087220 */ /* 0x001fe40000410000 */
        /* <DEDUP_REMOVED lines=21> */
[----:B------:R-:W-:Y:S02]  /*2680*/  IADD3 R17, R17, R19, RZ ;  /* 0x0000001311117210 */ /* 0x000fe40007ffe0ff */
[----:B0-----:R-:W-:-:S04]  /*2690*/  LEA R8, P0, R16, c[0x0][0x270], 0x1 ;  /* 0x00009c0010087a11 */ /* 0x001fc800078008ff */
[----:B------:R-:W-:Y:S02]  /*26a0*/  LEA.HI.X R17, R16, c[0x0][0x274], R17, 0x1, P0 ;  /* 0x00009d0010117a11 */ /* 0x000fe400000f0c11 */
[----:B------:R-:W-:-:S04]  /*26b0*/  IADD3 R8, P0, R8, R43, RZ ;  /* 0x0000002b08087210 */ /* 0x000fc80007f1e0ff */
[----:B------:R-:W-:-:S05]  /*26c0*/  IADD3.X R9, R17, R44, RZ, P0, !PT ;  /* 0x0000002c11097210 */ /* 0x000fca00007fe4ff */
[----:B-1----:R0:W-:Y:S04]  /*26d0*/  STG.E.128 [R8.64], R12 ;  /* 0x0000000c08007986 */ /* 0x0021e8000c101d06 */
.L_x_7408:
[----:B------:R-:W-:Y:S01]  /*26e0*/  BAR.SYNC.DEFER_BLOCKING 0x0 ;  /* 0x0000000000007b1d */ /* 0x000fe20000010000 */
[----:B------:R-:W-:Y:S01]  /*26f0*/  HFMA2.MMA R47, -RZ, RZ, 0, 0 ;  /* 0x00000000ff2f7435 */ /* 0x000fe200000001ff */
[----:B------:R-:W-:Y:S01]  /*2700*/  FFMA.FTZ R45, R69, R45, R74 ;  /* 0x0000002d452d7223 */ /* 0x000fe2000001004a */
[----:B------:R-:W-:Y:S01]  /*2710*/  MOV R22, RZ ;  /* 0x000000ff00167202 */ /* 0x000fe20000000f00 */
        /* <DEDUP_REMOVED lines=12> */
[C---:B0-----:R-:W-:Y:S01]  /*27e0*/  IMAD R15, R29.reuse, c[0x0][0x180], RZ ;  /* 0x000060001d0f7a24 */ /* 0x041fe200078e02ff */
        /* <DEDUP_REMOVED lines=24> */
[----:B------:R-:W-:Y:S02]  /*2970*/  MOV R83, R15 ;  /* 0x0000000f00537202 */ /* 0x000fe40000000f00 */
[----:B------:R-:W-:Y:S02]  /*2980*/  LEA.HI.X R81, R12, c[0x0][0x234], R81, 0x2, P2 ;  /* 0x00008d000c517a11 */ /* 0x000fe400010f1451 */
[----:B------:R-:W-:Y:S02]  /*2990*/  LEA.HI.X R13, R8, c[0x0][0x224], R9, 0x2, P0 ;  /* 0x00008900080d7a11 */ /* 0x000fe400000f1409 */
[----:B------:R-:W-:Y:S02]  /*29a0*/  MOV R47, RZ ;  /* 0x000000ff002f7202 */ /* 0x000fe40000000f00 */
[----:B------:R-:W-:-:S02]  /*29b0*/  MOV R15, RZ ;  /* 0x000000ff000f7202 */ /* 0x000fc40000000f00 */
[----:B------:R-:W-:Y:S02]  /*29c0*/  SHF.L.U32 R12, R70, 0x8, RZ ;  /* 0x00000008460c7819 */ /* 0x000fe400000006ff */
.L_x_7414:
        /* <DEDUP_REMOVED lines=46> */
[----:B0-----:R-:W-:-:S07]  /*2cb0*/  HADD2.F32 R85, -RZ, R4.H0_H0 ;  /* 0x20000004ff557230 */ /* 0x001fce0000004100 */
[----:B------:R-:W0:Y:S01]  /*2cc0*/  MUFU.EX2 R96, R96 ;  /* 0x0000006000607308 */ /* 0x000e220000000800 */
[----:B------:R-:W-:-:S07]  /*2cd0*/  HADD2.F32 R72, -RZ, R4.H1_H1 ;  /* 0x30000004ff487230 */ /* 0x000fce0000004100 */
        /* <DEDUP_REMOVED lines=22> */
.L_x_7411:
[----:B0123--:R-:W-:Y:S05]  /*2e40*/  BSYNC B0 ;  /* 0x0000000000007941 */ /* 0x00ffea0003800000 */
.L_x_7410:
[----:B------:R-:W-:Y:S01]  /*2e50*/  FMUL.FTZ R78, R9, R97 ;  /* 0x00000061094e7220 */ /* 0x000fe20000410000 */
[----:B------:R-:W-:Y:S01]  /*2e60*/  ISETP.NE.AND P3, PT, R56, 0x1f, PT ;  /* 0x0000001f3800780c */ /* 0x000fe20003f65270 */
[----:B------:R-:W-:Y:S01]  /*2e70*/  FMUL.FTZ R119, R63, R10 ;  /* 0x0000000a3f777220 */ /* 0x000fe20000410000 */
[----:B------:R-:W-:Y:S01]  /*2e80*/  ISETP.GE.AND P0, PT, R35, 0x1, PT ;  /* 0x000000012300780c */ /* 0x000fe20003f06270 */
[C---:B------:R-:W-:Y:S01]  /*2e90*/  FFMA.FTZ R80, R95.reuse, R80, R102 ;  /* 0x000000505f507223 */ /* 0x040fe20000010066 */
[----:B------:R-:W-:Y:S01]  /*2ea0*/  BSSY B0, `(.L_x_7412) ;  /* 0x00000de000007945 */ /* 0x000fe20003800000 */
[----:B------:R-:W-:Y:S02]  /*2eb0*/  FMUL.FTZ R11, R95, R78 ;  /* 0x0000004e5f0b7220 */ /* 0x000fe40000410000 */
[----:B------:R-:W-:Y:S02]  /*2ec0*/  FMUL.FTZ R117, R61, R10 ;  /* 0x0000000a3d757220 */ /* 0x000fe40000410000 */
[----:B------:R-:W-:-:S02]  /*2ed0*/  FFMA.FTZ R80, R100, R80, R119 ;  /* 0x0000005064507223 */ /* 0x000fc40000010077 */
[----:B------:R-:W-:Y:S02]  /*2ee0*/  FMUL.FTZ R115, R57, R10 ;  /* 0x0000000a39737220 */ /* 0x000fe40000410000 */
[----:B------:R-:W-:Y:S02]  /*2ef0*/  FMUL.FTZ R93, R100, R11 ;  /* 0x0000000b645d7220 */ /* 0x000fe40000410000 */
[----:B------:R-:W-:Y:S02]  /*2f00*/  FFMA.FTZ R10, R90, R99, R101 ;  /* 0x000000635a0a7223 */ /* 0x000fe40000010065 */
        /* <DEDUP_REMOVED lines=53> */
[----:B------:R-:W-:Y:S01]  /*3260*/  MOV R10, 0x3f800000 ;  /* 0x3f800000000a7802 */ /* 0x000fe20000000f00 */
[----:B---3--:R-:W-:Y:S01]  /*3270*/  @P3 FMUL.FTZ R106, R106, R11 ;  /* 0x0000000b6a6a3220 */ /* 0x008fe20000410000 */
[----:B------:R-:W-:-:S02]  /*3280*/  HFMA2.MMA R11, -RZ, RZ, 0, 0 ;  /* 0x00000000ff0b7435 */ /* 0x000fc400000001ff */
        /* <DEDUP_REMOVED lines=90> */
[----:B------:R-:W-:Y:S02]  /*3830*/  FFMA.FTZ R89, R89, R99, R78 ;  /* 0x0000006359597223 */ /* 0x000fe4000001004e */
[----:B------:R-:W-:Y:S02]  /*3840*/  FADD.FTZ R62, R117, R62 ;  /* 0x0000003e753e7221 */ /* 0x000fe40000010000 */
        /* <DEDUP_REMOVED lines=43> */
[----:B------:R-:W1:Y:S10]  /*3b00*/  SHFL.DOWN PT, R108, R9, 0x8, 0x1f ;  /* 0x09001f00096c7f89 */ /* 0x000e7400000e0000 */
[----:B0-----:R-:W-:-:S02]  /*3b10*/  @!P0 FADD.FTZ R80, R80, R119 ;  /* 0x0000007750508221 */ /* 0x001fc40000010000 */
[----:B------:R-:W-:Y:S02]  /*3b20*/  FMUL.FTZ R119, R70, R97 ;  /* 0x0000006146777220 */ /* 0x000fe40000410000 */
[----:B-1----:R-:W-:Y:S01]  /*3b30*/  @!P0 FADD.FTZ R9, R9, R108 ;  /* 0x0000006c09098221 */ /* 0x002fe20000010000 */
[----:B------:R-:W0:Y:S01]  /*3b40*/  SHFL.DOWN PT, R121, R80, 0x10, 0x1f ;  /* 0x0a001f0050797f89 */ /* 0x000e2200000e0000 */
[----:B------:R-:W-:Y:S01]  /*3b50*/  ISETP.GT.AND P0, PT, R35, 0xf, PT ;  /* 0x0000000f2300780c */ /* 0x000fe20003f04270 */
[----:B------:R-:W-:Y:S02]  /*3b60*/  FMUL.FTZ R119, R82, R119 ;  /* 0x0000007752777220 */ /* 0x000fe40000410000 */
[----:B------:R-:W1:Y:S02]  /*3b70*/  SHFL.DOWN PT, R108, R9, 0x10, 0x1f ;  /* 0x0a001f00096c7f89 */ /* 0x000e6400000e0000 */
[----:B------:R-:W-:-:S04]  /*3b80*/  FFMA.FTZ R82, R8, R97, R119 ;  /* 0x0000006108527223 */ /* 0x000fc80000010077 */
[----:B------:R-:W-:-:S04]  /*3b90*/  FADD.FTZ R21, R82, R21 ;  /* 0x0000001552157221 */ /* 0x000fc80000010000 */
        /* <DEDUP_REMOVED lines=14> */
.L_x_7413:
[----:B0-----:R-:W-:Y:S05]  /*3c80*/  BSYNC B0 ;  /* 0x0000000000007941 */ /* 0x001fea0003800000 */
.L_x_7412:
        /* <DEDUP_REMOVED lines=21> */
.L_x_7409:
[----:B------:R-:W-:Y:S01]  /*3de0*/  BAR.SYNC.DEFER_BLOCKING 0x0 ;  /* 0x0000000000007b1d */ /* 0x000fe20000010000 */
[----:B------:R-:W-:Y:S02]  /*3df0*/  SHF.R.S32.HI R23, RZ, 0x1f, R34 ;  /* 0x0000001fff177819 */ /* 0x000fe40000011422 */
[----:B------:R-:W-:-:S04]  /*3e00*/  LEA R4, P0, R34, R39, 0x4 ;  /* 0x0000002722047211 */ /* 0x000fc800078020ff */
[----:B------:R-:W-:-:S06]  /*3e10*/  LEA.HI.X R5, R34, R41, R23, 0x4, P0 ;  /* 0x0000002922057211 */ /* 0x000fcc00000f2417 */
[----:B------:R-:W2:Y:S04]  /*3e20*/  LDG.E.128 R4, [R4.64] ;  /* 0x0000000604047981 */ /* 0x000ea8000c1e1d00 */
[----:B--2---:R-:W-:Y:S01]  /*3e30*/  STS.128 [R35.X16], R4 ;  /* 0x0000000423007388 */ /* 0x004fe2000000cc00 */
[----:B------:R-:W-:-:S06]  /*3e40*/  NOP ;  /* 0x0000000000007918 */ /* 0x000fcc0000000000 */
[----:B0-----:R-:W0:Y:S02]  /*3e50*/  LDS.128 R8, [R35.X16] ;  /* 0x0000000023087984 */ /* 0x001e24000000cc00 */
        /* <DEDUP_REMOVED lines=20> */
[--C-:B------:R-:W-:Y:S02]  /*3fa0*/  FADD.FTZ R9, R9, R30.reuse ;  /* 0x0000001e09097221 */ /* 0x100fe40000010000 */
[----:B------:R-:W-:-:S03]  /*3fb0*/  FADD.FTZ R11, R11, R30 ;  /* 0x0000001e0b0b7221 */ /* 0x000fc60000010000 */
[----:B------:R1:W2:Y:S01]  /*3fc0*/  @!P0 MUFU.EX2 R14, R5 ;  /* 0x00000005000e8308 */ /* 0x0002a20000000800 */
[----:B------:R-:W-:Y:S01]  /*3fd0*/  FSETP.GTU.FTZ.AND P5, PT, R9, 20, PT ;  /* 0x41a000000900780b */ /* 0x000fe20003fbc000 */
[----:B0-----:R-:W-:-:S06]  /*3fe0*/  @!P6 FADD.FTZ R4, R8, 1 ;  /* 0x3f8000000804e421 */ /* 0x001fcc0000010000 */
[----:B------:R-:W0:Y:S01]  /*3ff0*/  @!P1 MUFU.EX2 R6, R6 ;  /* 0x0000000600069308 */ /* 0x000e220000000800 */
[--C-:B------:R-:W-:Y:S01]  /*4000*/  FADD.FTZ R8, R7, R30.reuse ;  /* 0x0000001e07087221 */ /* 0x100fe20000010000 */
[----:B------:R-:W-:Y:S01]  /*4010*/  HADD2.F32 R7, -RZ, R10.H1_H1 ;  /* 0x3000000aff077230 */ /* 0x000fe20000004100 */
[----:B-1----:R-:W-:Y:S01]  /*4020*/  @!P2 FMUL.FTZ R5, R12, -1.4426950216293334961 ;  /* 0xbfb8aa3b0c05a820 */ /* 0x002fe20000410000 */
[----:B------:R-:W-:Y:S02]  /*4030*/  F2FP.PACK_AB R10, R60, R75 ;  /* 0x0000004b3c0a723e */ /* 0x000fe400000000ff */
[----:B------:R-:W-:Y:S01]  /*4040*/  FSETP.GTU.FTZ.AND P3, PT, R8, 20, PT ;  /* 0x41a000000800780b */ /* 0x000fe20003f7c000 */
[----:B------:R-:W-:Y:S01]  /*4050*/  FADD.FTZ R7, R7, R30 ;  /* 0x0000001e07077221 */ /* 0x000fe20000010000 */
[----:B------:R1:W3:Y:S01]  /*4060*/  @!P6 MUFU.RCP R13, R4 ;  /* 0x00000004000de308 */ /* 0x0002e20000001000 */
[----:B--2---:R-:W-:-:S03]  /*4070*/  @!P0 FADD.FTZ R14, R14, 1 ;  /* 0x3f8000000e0e8421 */ /* 0x004fc60000010000 */
[----:B------:R-:W-:-:S04]  /*4080*/  FSETP.GTU.FTZ.AND P4, PT, R7, 20, PT ;  /* 0x41a000000700780b */ /* 0x000fc80003f9c000 */
[----:B------:R-:W2:Y:S01]  /*4090*/  @!P2 MUFU.EX2 R5, R5 ;  /* 0x000000050005a308 */ /* 0x000ea20000000800 */
[----:B0-----:R-:W-:Y:S02]  /*40a0*/  @!P1 FADD.FTZ R6, R6, 1 ;  /* 0x3f80000006069421 */ /* 0x001fe40000010000 */
[----:B-1----:R-:W-:Y:S02]  /*40b0*/  @!P3 FMUL.FTZ R4, R8, -1.4426950216293334961 ;  /* 0xbfb8aa3b0804b820 */ /* 0x002fe40000410000 */
[----:B------:R-:W-:Y:S01]  /*40c0*/  @!P5 FMUL.FTZ R8, R9, -1.4426950216293334961 ;  /* 0xbfb8aa3b0908d820 */ /* 0x000fe20000410000 */
[----:B------:R-:W-:Y:S01]  /*40d0*/  F2FP.PACK_AB R9, R73, R58 ;  /* 0x0000003a4909723e */ /* 0x000fe200000000ff */
[----:B---3--:R-:W-:Y:S01]  /*40e0*/  @!P6 FMUL.FTZ R16, R16, R13 ;  /* 0x0000000d1010e220 */ /* 0x008fe20000410000 */
[----:B------:R-:W-:Y:S01]  /*40f0*/  FSETP.GTU.FTZ.AND P6, PT, R11, 20, PT ;  /* 0x41a000000b00780b */ /* 0x000fe20003fdc000 */
[----:B------:R-:W0:Y:S01]  /*4100*/  @!P3 MUFU.EX2 R4, R4 ;  /* 0x000000040004b308 */ /* 0x000e220000000800 */
[----:B------:R-:W-:Y:S01]  /*4110*/  @!P4 FMUL.FTZ R7, R7, -1.4426950216293334961 ;  /* 0xbfb8aa3b0707c820 */ /* 0x000fe20000410000 */
[----:B------:R-:W-:Y:S01]  /*4120*/  IADD3 R58, R42, -0x1, RZ ;  /* 0xffffffff2a3a7810 */ /* 0x000fe20007ffe0ff */
[----:B--2---:R-:W-:-:S03]  /*4130*/  @!P2 FADD.FTZ R5, R5, 1 ;  /* 0x3f8000000505a421 */ /* 0x004fc60000010000 */
[----:B------:R-:W-:Y:S02]  /*4140*/  SHF.L.U32 R48, R58, 0x8, RZ ;  /* 0x000000083a307819 */ /* 0x000fe400000006ff */
[----:B------:R-:W1:Y:S02]  /*4150*/  @!P4 MUFU.EX2 R7, R7 ;  /* 0x000000070007c308 */ /* 0x000e640000000800 */
[----:B------:R-:W-:Y:S02]  /*4160*/  SHF.R.S32.HI R49, RZ, 0x1f, R48 ;  /* 0x0000001fff317819 */ /* 0x000fe40000011430 */
[----:B------:R-:W-:Y:S01]  /*4170*/  @!P6 FMUL.FTZ R15, R11, -1.4426950216293334961 ;  /* 0xbfb8aa3b0b0fe820 */ /* 0x000fe20000410000 */
[----:B------:R-:W-:-:S03]  /*4180*/  F2FP.PACK_AB R11, R62, R77 ;  /* 0x0000004d3e0b723e */ /* 0x000fc600000000ff */
[----:B------:R2:W3:Y:S01]  /*4190*/  @!P5 MUFU.EX2 R13, R8 ;  /* 0x00000008000dd308 */ /* 0x0004e20000000800 */
[----:B0-----:R-:W-:Y:S02]  /*41a0*/  @!P3 FADD.FTZ R12, R4, 1 ;  /* 0x3f800000040cb421 */ /* 0x001fe40000010000 */
[----:B------:R-:W-:-:S04]  /*41b0*/  IMAD R4, R32, c[0x0][0x2d8], RZ ;  /* 0x0000b60020047a24 */ /* 0x000fc800078e02ff */
[----:B------:R-:W-:Y:S01]  /*41c0*/  IMAD R57, R31, c[0x0][0x2dc], R4 ;  /* 0x0000b7001f397a24 */ /* 0x000fe200078e0204 */
[----:B------:R1:W0:Y:S01]  /*41d0*/  @!P6 MUFU.EX2 R50, R15 ;  /* 0x0000000f0032e308 */ /* 0x0002220000000800 */
[----:B--2---:R-:W-:-:S05]  /*41e0*/  F2FP.PACK_AB R8, R71, R46 ;  /* 0x0000002e4708723e */ /* 0x004fca00000000ff */
[----:B------:R2:W-:Y:S02]  /*41f0*/  STS.128 [R35.X16], R8 ;  /* 0x0000000823007388 */ /* 0x0005e4000000cc00 */
[----:B------:R-:W4:Y:S01]  /*4200*/  @!P1 MUFU.RCP R51, R6 ;  /* 0x0000000600339308 */ /* 0x000f220000001000 */
[----:B-1----:R-:W-:Y:S02]  /*4210*/  @!P4 FADD.FTZ R15, R7, 1 ;  /* 0x3f800000070fc421 */ /* 0x002fe40000010000 */
[----:B---3--:R-:W-:-:S05]  /*4220*/  @!P5 FADD.FTZ R46, R13, 1 ;  /* 0x3f8000000d2ed421 */ /* 0x008fca0000010000 */
[----:B------:R1:W3:Y:S01]  /*4230*/  @!P2 MUFU.RCP R52, R5 ;  /* 0x000000050034a308 */ /* 0x0002e20000001000 */
[----:B------:R-:W-:-:S06]  /*4240*/  NOP ;  /* 0x0000000000007918 */ /* 0x000fcc0000000000 */
[----:B0-----:R-:W-:Y:S01]  /*4250*/  @!P6 FADD.FTZ R50, R50, 1 ;  /* 0x3f8000003232e421 */ /* 0x001fe20000010000 */
[----:B------:R0:W5:Y:S01]  /*4260*/  @!P3 MUFU.RCP R53, R12 ;  /* 0x0000000c0035b308 */ /* 0x0001620000001000 */
[----:B-1----:R-:W1:Y:S01]  /*4270*/  LDS.128 R4, [R35.X16] ;  /* 0x0000000023047984 */ /* 0x002e62000000cc00 */
[----:B--2---:R-:W-:Y:S02]  /*4280*/  IMAD R9, R29, c[0x0][0x2e0], RZ ;  /* 0x0000b8001d097a24 */ /* 0x004fe400078e02ff */
[----:B----4-:R-:W-:Y:S02]  /*4290*/  @!P1 FMUL.FTZ R18, R18, R51 ;  /* 0x0000003312129220 */ /* 0x010fe40000410000 */
[----:B------:R-:W-:Y:S02]  /*42a0*/  IMAD R11, R0, c[0x0][0x2e4], R9 ;  /* 0x0000b900000b7a24 */ /* 0x000fe400078e0209 */
[----:B------:R-:W2:Y:S01]  /*42b0*/  @!P6 MUFU.RCP R50, R50 ;  /* 0x000000320032e308 */ /* 0x000ea20000001000 */
[----:B0-----:R-:W-:-:S04]  /*42c0*/  IMAD.WIDE.U32 R12, R31, c[0x0][0x2d8], R48 ;  /* 0x0000b6001f0c7a25 */ /* 0x001fc800078e0030 */
[----:B---3--:R-:W-:Y:S01]  /*42d0*/  @!P2 FMUL.FTZ R19, R19, R52 ;  /* 0x000000341313a220 */ /* 0x008fe20000410000 */
[----:B------:R-:W-:Y:S01]  /*42e0*/  IADD3 R13, R13, R57, RZ ;  /* 0x000000390d0d7210 */ /* 0x000fe20007ffe0ff */
[----:B------:R-:W-:Y:S01]  /*42f0*/  IMAD.WIDE.U32 R48, R31, c[0x0][0x2f8], R48 ;  /* 0x0000be001f307a25 */ /* 0x000fe200078e0030 */
[----:B------:R-:W0:Y:S01]  /*4300*/  @!P4 MUFU.RCP R54, R15 ;  /* 0x0000000f0036c308 */ /* 0x000e220000001000 */
[----:B------:R-:W-:Y:S02]  /*4310*/  IADD3 R38, P2, R38, -0x200, RZ ;  /* 0xfffffe0026267810 */ /* 0x000fe40007f5e0ff */
[----:B------:R-:W-:Y:S02]  /*4320*/  IMAD.WIDE.U32 R8, R0, c[0x0][0x2e0], R12 ;  /* 0x0000b80000087a25 */ /* 0x000fe400078e000c */
[----:B------:R-:W-:Y:S02]  /*4330*/  IADD3.X R40, R40, -0x1, RZ, P2, !PT ;  /* 0xffffffff28287810 */ /* 0x000fe400017fe4ff */
[----:B-----5:R-:W-:Y:S01]  /*4340*/  @!P3 FMUL.FTZ R20, R20, R53 ;  /* 0x000000351414b220 */ /* 0x020fe20000410000 */
[----:B------:R-:W-:Y:S01]  /*4350*/  IADD3 R9, R9, R11, RZ ;  /* 0x0000000b09097210 */ /* 0x000fe20007ffe0ff */
[----:B--2---:R-:W-:Y:S01]  /*4360*/  @!P6 FMUL.FTZ R47, R47, R50 ;  /* 0x000000322f2fe220 */ /* 0x004fe20000410000 */
[----:B------:R-:W-:Y:S01]  /*4370*/  LEA R10, P1, R8, c[0x0][0x330], 0x1 ;  /* 0x0000cc00080a7a11 */ /* 0x000fe200078208ff */
[----:B------:R2:W3:Y:S01]  /*4380*/  @!P5 MUFU.RCP R55, R46 ;  /* 0x0000002e0037d308 */ /* 0x0004e20000001000 */
[----:B------:R-:W-:-:S02]  /*4390*/  ISETP.GT.AND P3, PT, R42, 0x1, PT ;  /* 0x000000012a00780c */ /* 0x000fc40003f64270 */
[----:B------:R-:W-:Y:S02]  /*43a0*/  LEA.HI.X R9, R8, c[0x0][0x334], R9, 0x1, P1 ;  /* 0x0000cd0008097a11 */ /* 0x000fe400008f0c09 */
[----:B------:R-:W-:Y:S01]  /*43b0*/  IADD3 R50, P1, R10, R43, RZ ;  /* 0x0000002b0a327210 */ /* 0x000fe20007f3e0ff */
[----:B0-----:R-:W-:Y:S01]  /*43c0*/  @!P4 FMUL.FTZ R21, R21, R54 ;  /* 0x000000361515c220 */ /* 0x001fe20000410000 */
[----:B------:R-:W-:Y:S01]  /*43d0*/  MOV R42, R58 ;  /* 0x0000003a002a7202 */ /* 0x000fe20000000f00 */
[----:B------:R-:W0:Y:S01]  /*43e0*/  @!P0 MUFU.RCP R14, R14 ;  /* 0x0000000e000e8308 */ /* 0x000e220000001000 */
[----:B------:R-:W-:Y:S01]  /*43f0*/  IADD3.X R51, R9, R44, RZ, P1, !PT ;  /* 0x0000002c09337210 */ /* 0x000fe20000ffe4ff */
[----:B--2---:R-:W-:Y:S01]  /*4400*/  IMAD R46, R32, c[0x0][0x2f8], RZ ;  /* 0x0000be00202e7a24 */ /* 0x004fe200078e02ff */
[----:B------:R-:W-:Y:S02]  /*4410*/  F2FP.PACK_AB R10, R21, R20 ;  /* 0x00000014150a723e */ /* 0x000fe400000000ff */
[----:B------:R-:W-:Y:S01]  /*4420*/  F2FP.PACK_AB R9, R19, R18 ;  /* 0x000000121309723e */ /* 0x000fe200000000ff */
[----:B-1----:R1:W-:Y:S01]  /*4430*/  STG.E.128 [R50.64], R4 ;  /* 0x0000000432007986 */ /* 0x0023e2000c101d06 */
[----:B------:R-:W-:-:S03]  /*4440*/  IMAD R53, R31, c[0x0][0x2fc], R46 ;  /* 0x0000bf001f357a24 */ /* 0x000fc600078e022e */
[----:B------:R-:W-:Y:S01]  /*4450*/  BAR.SYNC.DEFER_BLOCKING 0x0 ;  /* 0x0000000000007b1d */ /* 0x000fe20000010000 */
[----:B---3--:R-:W-:Y:S01]  /*4460*/  @!P5 FMUL.FTZ R22, R22, R55 ;  /* 0x000000371616d220 */ /* 0x008fe20000410000 */
[----:B------:R-:W-:Y:S01]  /*4470*/  IADD3 R49, R49, R53, RZ ;  /* 0x0000003531317210 */ /* 0x000fe20007ffe0ff */
[----:B------:R-:W-:Y:S01]  /*4480*/  IMAD R55, R29, c[0x0][0x300], RZ ;  /* 0x0000c0001d377a24 */ /* 0x000fe200078e02ff */
[----:B------:R-:W-:Y:S01]  /*4490*/  IADD3 R36, P1, R36, -0x200, RZ ;  /* 0xfffffe0024247810 */ /* 0x000fe20007f3e0ff */
[----:B0-----:R-:W-:Y:S01]  /*44a0*/  @!P0 FMUL.FTZ R17, R17, R14 ;  /* 0x0000000e11118220 */ /* 0x001fe20000410000 */
[----:B------:R-:W-:Y:S01]  /*44b0*/  F2FP.PACK_AB R11, R47, R22 ;  /* 0x000000162f0b723e */ /* 0x000fe200000000ff */
[----:B------:R-:W-:Y:S01]  /*44c0*/  IMAD R55, R0, c[0x0][0x304], R55 ;  /* 0x0000c10000377a24 */ /* 0x000fe200078e0237 */
[----:B------:R-:W-:Y:S02]  /*44d0*/  IADD3.X R37, R37, -0x1, RZ, P1, !PT ;  /* 0xffffffff25257810 */ /* 0x000fe40000ffe4ff */
[----:B------:R-:W-:Y:S01]  /*44e0*/  F2FP.PACK_AB R8, R17, R16 ;  /* 0x000000101108723e */ /* 0x000fe200000000ff */
[----:B------:R-:W-:-:S02]  /*44f0*/  FADD.FTZ R16, R16, R33 ;  /* 0x0000002110107221 */ /* 0x000fc40000010000 */
[----:B-1----:R-:W-:-:S04]  /*4500*/  IMAD.WIDE.U32 R4, R0, c[0x0][0x300], R48 ;  /* 0x0000c00000047a25 */ /* 0x002fc800078e0030 */
[----:B------:R-:W-:Y:S01]  /*4510*/  FADD.FTZ R17, R16, R17 ;  /* 0x0000001110117221 */ /* 0x000fe20000010000 */
[----:B------:R-:W-:Y:S02]  /*4520*/  IADD3 R5, R5, R55, RZ ;  /* 0x0000003705057210 */ /* 0x000fe40007ffe0ff */
[----:B------:R-:W-:Y:S01]  /*4530*/  LEA R6, P0, R4, c[0x0][0x340], 0x1 ;  /* 0x0000d00004067a11 */ /* 0x000fe200078008ff */
[----:B------:R-:W-:Y:S01]  /*4540*/  FADD.FTZ R18, R17, R18 ;  /* 0x0000001211127221 */ /* 0x000fe20000010000 */
[----:B------:R-:W-:Y:S01]  /*4550*/  STS.128 [R35.X16], R8 ;  /* 0x0000000823007388 */ /* 0x000fe2000000cc00 */
[----:B------:R-:W-:-:S06]  /*4560*/  NOP ;  /* 0x0000000000007918 */ /* 0x000fcc0000000000 */
[----:B------:R-:W0:Y:S01]  /*4570*/  LDS.128 R12, [R35.X16] ;  /* 0x00000000230c7984 */ /* 0x000e22000000cc00 */
[----:B------:R-:W-:Y:S01]  /*4580*/  LEA.HI.X R5, R4, c[0x0][0x344], R5, 0x1, P0 ;  /* 0x0000d10004057a11 */ /* 0x000fe200000f0c05 */
[----:B------:R-:W-:Y:S01]  /*4590*/  FADD.FTZ R19, R18, R19 ;  /* 0x0000001312137221 */ /* 0x000fe20000010000 */
[----:B------:R-:W-:-:S03]  /*45a0*/  IADD3 R4, P0, R6, R43, RZ ;  /* 0x0000002b06047210 */ /* 0x000fc60007f1e0ff */
[----:B------:R-:W-:Y:S01]  /*45b0*/  FADD.FTZ R20, R19, R20 ;  /* 0x0000001413147221 */ /* 0x000fe20000010000 */
[----:B------:R-:W-:Y:S02]  /*45c0*/  IADD3.X R5, R5, R44, RZ, P0, !PT ;  /* 0x0000002c05057210 */ /* 0x000fe400007fe4ff */
[----:B------:R-:W-:Y:S01]  /*45d0*/  IADD3 R39, P0, R39, -0x200, RZ ;  /* 0xfffffe0027277810 */ /* 0x000fe20007f1e0ff */
[----:B------:R-:W-:-:S03]  /*45e0*/  FADD.FTZ R21, R20, R21 ;  /* 0x0000001514157221 */ /* 0x000fc60000010000 */
[----:B------:R-:W-:Y:S01]  /*45f0*/  IADD3.X R41, R41, -0x1, RZ, P0, !PT ;  /* 0xffffffff29297810 */ /* 0x000fe200007fe4ff */
[----:B------:R-:W-:-:S04]  /*4600*/  FADD.FTZ R22, R21, R22 ;  /* 0x0000001615167221 */ /* 0x000fc80000010000 */
[----:B------:R-:W-:Y:S01]  /*4610*/  FADD.FTZ R33, R22, R47 ;  /* 0x0000002f16217221 */ /* 0x000fe20000010000 */
[----:B0-----:R0:W-:Y:S01]  /*4620*/  STG.E.128 [R4.64], R12 ;  /* 0x0000000c04007986 */ /* 0x0011e2000c101d06 */
[----:B------:R-:W-:Y:S01]  /*4630*/  @!P3 CALL.REL.NOINC `(.L_x_7391) ;  /* 0x000000100000b944 */ /* 0x000fe20003c00000 */
[----:B------:R-:W-:Y:S05]  /*4640*/  BRA `(.L_x_7415) ;  /* 0xffffbf0000007947 */ /* 0x000fea000383ffff */
.L_x_7391:
        /* <DEDUP_REMOVED lines=24> */
.L_x_7417:
[----:B0-----:R-:W-:Y:S05]  /*47d0*/  BSYNC B0 ;  /* 0x0000000000007941 */ /* 0x001fea0003800000 */
.L_x_7416:
        /* <DEDUP_REMOVED lines=23> */
.L_x_7419:
[----:B------:R-:W1:Y:S02]  /*4950*/  S2R R21, SR_TID.X ;  /* 0x0000000000157919 */ /* 0x000e640000002100 */
.L_x_7420:
[----:B0-----:R-:W-:Y:S05]  /*4960*/  BSYNC B0 ;  /* 0x0000000000007941 */ /* 0x001fea0003800000 */
.L_x_7418:
        /* <DEDUP_REMOVED lines=22> */
.L_x_7421:
        /* <DEDUP_REMOVED lines=55> */
.L_x_7422:
        /* <DEDUP_REMOVED lines=12> */
.L_x_9119:


//--------------------- .text._Z25selective_scan_bwd_kernelI32Selective_Scan_bwd_kernel_traitsILi32ELi8ELb1ELb0ELb1ELb0ELb0EN3c104HalfEfEEv12SSMParamsBwd --------------------------
	.section	.text._Z25selective_scan_bwd_kernelI32Selective_Scan_bwd_kernel_traitsILi32ELi8ELb1ELb0ELb1ELb0ELb0EN3c104HalfEfEEv12SSMParamsBwd,"ax",@progbits
	.sectioninfo	@"SHI_REGISTERS=168"
	.align	128
        .global         _Z25selective_scan_bwd_kernelI32Selective_Scan_bwd_kernel_traitsILi32ELi8ELb1ELb0ELb1ELb0ELb0EN3c104HalfEfEEv12SSMParamsBwd
        .type           _Z25selective_scan_bwd_kernelI32Selective_Scan_bwd_kernel_traitsILi32ELi8ELb1ELb0ELb1ELb0ELb0EN3c104HalfEfEEv12SSMParamsBwd,@function
        .size           _Z25selective_scan_bwd_kernelI32Selective_Scan_bwd_kernel_traitsILi32ELi8ELb1ELb0ELb1ELb0ELb0EN3c104HalfEfEEv12SSMParamsBwd,(.L_x_9120 - _Z25selective_scan_bwd_kernelI32Selective_Scan_bwd_kernel_traitsILi32ELi8ELb1ELb0ELb1ELb0ELb0EN3c104HalfEfEEv12SSMParamsBwd)
        .other          _Z25selective_scan_bwd_kernelI32Selective_Scan_bwd_kernel_traitsILi32ELi8ELb1ELb0ELb1ELb0ELb0EN3c104HalfEfEEv12SSMParamsBwd,@"STO_CUDA_ENTRY STV_DEFAULT"
_Z25selective_scan_bwd_kernelI32Selective_Scan_bwd_kernel_traitsILi32ELi8ELb1ELb0ELb1ELb0ELb0EN3c104HalfEfEEv12SSMParamsBwd:
.text._Z25selective_scan_bwd_kernelI32Selective_Scan_bwd_kernel_traitsILi32ELi8ELb1ELb0ELb1ELb0ELb0EN3c104HalfEfEEv12SSMParamsBwd:
        /* <DEDUP_REMOVED lines=8> */
[----:B------:R-:W-:Y:S02]  /*0080*/  ISETP.NE.AND.EX P0, PT, RZ, c[0x0][0x23c], PT, P0 ;  /* 0x00008f00ff007a0c */ /* 0x000fe40003f05300 */
[----:B------:R-:W-:Y:S02]  /*0090*/  ISETP.NE.AND.EX P1, PT, RZ, c[0x0][0x254], PT, P1 ;  /* 0x00009500ff007a0c */ /* 0x000fe40003f25310 */
[----:B------:R-:W-:Y:S01]  /*00a0*/  MOV R4, RZ ;  /* 0x000000ff00047202 */ /* 0x000fe20000000f00 */
        /* <DEDUP_REMOVED lines=9> */
[----:B------:R1:W2:Y:S01]  /*0140*/  F2I.FTZ.U32.TRUNC.NTZ R11, R10 ;  /* 0x0000000a000b7305 */ /* 0x0002a2000021f000 */
[----:B------:R3:W5:Y:S01]  /*0150*/  @P1 LDG.E R4, [R8.64] ;  /* 0x0000000608041981 */ /* 0x000762000c1e1900 */
[----:B------:R-:W-:Y:S01]  /*0160*/  LOP3.LUT R16, R0, c[0x0][0x178], RZ, 0x3c, !PT ;  /* 0x00005e0000107a12 */ /* 0x000fe200078e3cff */
[----:B------:R-:W-:Y:S01]  /*0170*/  IMAD R21, R3, c[0x0][0x1d8], RZ ;  /* 0x0000760003157a24 */ /* 0x000fe200078e02ff */
[----:B------:R-:W-:Y:S01]  /*0180*/  MOV R18, c[0x0][0x174] ;  /* 0x00005d0000127a02 */ /* 0x000fe20000000f00 */
[----:B------:R-:W-:Y:S01]  /*0190*/  CS2R R76, SRZ ;  /* 0x00000000004c7805 */ /* 0x000fe2000001ff00 */
[----:B------:R-:W-:Y:S01]  /*01a0*/  ISETP.GE.AND P2, PT, R16, RZ, PT ;  /* 0x000000ff1000720c */ /* 0x000fe20003f46270 */
[----:B------:R-:W-:Y:S01]  /*01b0*/  IMAD R21, R0, c[0x0][0x1dc], R21 ;  /* 0x0000770000157a24 */ /* 0x000fe200078e0215 */
[----:B------:R-:W-:Y:S01]  /*01c0*/  ISETP.GE.AND P3, PT, R18, 0x1, PT ;  /* 0x000000011200780c */ /* 0x000fe20003f66270 */
[----:B-1----:R-:W-:Y:S01]  /*01d0*/  HFMA2.MMA R10, -RZ, RZ, 0, 0 ;  /* 0x00000000ff0a7435 */ /* 0x002fe200000001ff */
[----:B------:R-:W-:Y:S01]  /*01e0*/  CS2R R70, SRZ ;  /* 0x0000000000467805 */ /* 0x000fe2000001ff00 */
[----:B0-----:R-:W-:-:S02]  /*01f0*/  SHF.R.S32.HI R6, RZ, 0x1f, R5 ;  /* 0x0000001fff067819 */ /* 0x001fc40000011405 */
[----:B--2---:R-:W-:-:S03]  /*0200*/  IADD3 R14, RZ, -R11, RZ ;  /* 0x8000000bff0e7210 */ /* 0x004fc60007ffe0ff */
[C---:B------:R-:W-:Y:S02]  /*0210*/  IMAD R12, R6.reuse, c[0x0][0x1e0], RZ ;  /* 0x00007800060c7a24 */ /* 0x040fe400078e02ff */
[----:B------:R-:W-:Y:S02]  /*0220*/  IMAD R16, R6, c[0x0][0x278], RZ ;  /* 0x00009e0006107a24 */ /* 0x000fe400078e02ff */
[----:B------:R-:W-:Y:S01]  /*0230*/  IMAD R7, R14, R17, RZ ;  /* 0x000000110e077224 */ /* 0x000fe200078e02ff */
[----:B------:R-:W-:Y:S01]  /*0240*/  IABS R14, R0 ;  /* 0x00000000000e7213 */ /* 0x000fe20000000000 */
[----:B------:R-:W-:Y:S02]  /*0250*/  IMAD R15, R5, c[0x0][0x1e4], R12 ;  /* 0x00007900050f7a24 */ /* 0x000fe400078e020c */
[----:B------:R-:W-:-:S04]  /*0260*/  IMAD.HI.U32 R11, R11, R7, R10 ;  /* 0x000000070b0b7227 */ /* 0x000fc800078e000a */
[----:B------:R-:W-:Y:S02]  /*0270*/  IMAD R10, R6, c[0x0][0x1d0], RZ ;  /* 0x00007400060a7a24 */ /* 0x000fe400078e02ff */
[----:B------:R-:W-:-:S04]  /*0280*/  IMAD.HI.U32 R7, R11, R14, RZ ;  /* 0x0000000e0b077227 */ /* 0x000fc800078e00ff */
[----:B------:R-:W-:Y:S01]  /*0290*/  IMAD R13, R5, c[0x0][0x1d4], R10 ;  /* 0x00007500050d7a24 */ /* 0x000fe200078e020a */
[----:B---3--:R-:W-:Y:S01]  /*02a0*/  IADD3 R8, -R7, RZ, RZ ;  /* 0x000000ff07087210 */ /* 0x008fe20007ffe1ff */
[----:B------:R-:W-:-:S04]  /*02b0*/  IMAD.WIDE.U32 R10, R5, c[0x0][0x1e0], RZ ;  /* 0x00007800050a7a25 */ /* 0x000fc800078e00ff */
[----:B------:R-:W-:Y:S01]  /*02c0*/  IMAD R14, R17, R8, R14 ;  /* 0x00000008110e7224 */ /* 0x000fe200078e020e */
[----:B------:R-:W-:Y:S01]  /*02d0*/  IADD3 R11, R11, R15, RZ ;  /* 0x0000000f0b0b7210 */ /* 0x000fe20007ffe0ff */
[----:B------:R-:W-:-:S03]  /*02e0*/  IMAD.WIDE.U32 R8, R5, c[0x0][0x1d0], RZ ;  /* 0x0000740005087a25 */ /* 0x000fc600078e00ff */
[----:B------:R-:W-:Y:S01]  /*02f0*/  ISETP.GT.U32.AND P1, PT, R17, R14, PT ;  /* 0x0000000e1100720c */ /* 0x000fe20003f24070 */
[----:B------:R-:W-:Y:S01]  /*0300*/  IMAD R15, R5, c[0x0][0x27c], R16 ;  /* 0x00009f00050f7a24 */ /* 0x000fe200078e0210 */
[----:B------:R-:W-:Y:S01]  /*0310*/  IADD3 R9, R9, R13, RZ ;  /* 0x0000000d09097210 */ /* 0x000fe20007ffe0ff */
[----:B------:R-:W-:-:S04]  /*0320*/  IMAD.WIDE.U32 R12, R5, c[0x0][0x278], RZ ;  /* 0x00009e00050c7a25 */ /* 0x000fc800078e00ff */
[----:B------:R-:W-:Y:S01]  /*0330*/  IMAD.WIDE.U32 R8, R0, c[0x0][0x1d8], R8 ;  /* 0x0000760000087a25 */ /* 0x000fe200078e0008 */
[----:B------:R-:W-:-:S03]  /*0340*/  IADD3 R13, R13, R15, RZ ;  /* 0x0000000f0d0d7210 */ /* 0x000fc60007ffe0ff */
[----:B------:R-:W-:Y:S02]  /*0350*/  IMAD R16, R6, c[0x0][0x1b0], RZ ;  /* 0x00006c0006107a24 */ /* 0x000fe400078e02ff */
[-C--:B------:R-:W-:Y:S02]  /*0360*/  @!P1 IADD3 R14, R14, -R17.reuse, RZ ;  /* 0x800000110e0e9210 */ /* 0x080fe40007ffe0ff */
[----:B------:R-:W-:Y:S01]  /*0370*/  @!P1 IADD3 R7, R7, 0x1, RZ ;  /* 0x0000000107079810 */ /* 0x000fe20007ffe0ff */
[C---:B------:R-:W-:Y:S01]  /*0380*/  IMAD R23, R5.reuse, c[0x0][0x1b4], R16 ;  /* 0x00006d0005177a24 */ /* 0x040fe200078e0210 */
[----:B------:R-:W-:Y:S01]  /*0390*/  ISETP.GE.U32.AND P0, PT, R14, R17, PT ;  /* 0x000000110e00720c */ /* 0x000fe20003f06070 */
[----:B------:R-:W-:Y:S01]  /*03a0*/  IMAD.WIDE.U32 R14, R5, c[0x0][0x1b0], RZ ;  /* 0x00006c00050e7a25 */ /* 0x000fe200078e00ff */
[----:B------:R-:W-:Y:S02]  /*03b0*/  LEA R17, R18, 0xffffff00, 0x8 ;  /* 0xffffff0012117811 */ /* 0x000fe400078e40ff */
[----:B------:R-:W-:-:S02]  /*03c0*/  ISETP.NE.AND P1, PT, RZ, c[0x0][0x178], PT ;  /* 0x00005e00ff007a0c */ /* 0x000fc40003f25270 */
[----:B------:R-:W-:Y:S02]  /*03d0*/  SHF.R.S32.HI R19, RZ, 0x1f, R17 ;  /* 0x0000001fff137819 */ /* 0x000fe40000011411 */
[----:B------:R-:W-:Y:S02]  /*03e0*/  IADD3 R24, P4, R17, R8, RZ ;  /* 0x0000000811187210 */ /* 0x000fe40007f9e0ff */
[----:B------:R-:W-:Y:S01]  /*03f0*/  IADD3 R15, R15, R23, RZ ;  /* 0x000000170f0f7210 */ /* 0x000fe20007ffe0ff */
[----:B------:R-:W-:Y:S01]  /*0400*/  IMAD R23, R3, c[0x0][0x280], RZ ;  /* 0x0000a00003177a24 */ /* 0x000fe200078e02ff */
[----:B------:R-:W-:Y:S01]  /*0410*/  IADD3.X R25, R19, R9, R21, P4, !PT ;  /* 0x0000000913197210 */ /* 0x000fe200027fe415 */
[----:B------:R-:W-:Y:S01]  /*0420*/  IMAD R21, R3, c[0x0][0x1e8], RZ ;  /* 0x00007a0003157a24 */ /* 0x000fe200078e02ff */
[----:B------:R-:W-:Y:S01]  /*0430*/  @P0 IADD3 R7, R7, 0x1, RZ ;  /* 0x0000000107070810 */ /* 0x000fe20007ffe0ff */
[----:B------:R-:W-:-:S03]  /*0440*/  IMAD.WIDE.U32 R8, R0, c[0x0][0x1e8], R10 ;  /* 0x00007a0000087a25 */ /* 0x000fc600078e000a */
[----:B------:R-:W-:Y:S01]  /*0450*/  @!P2 IADD3 R7, -R7, RZ, RZ ;  /* 0x000000ff0707a210 */ /* 0x000fe20007ffe1ff */
[C---:B------:R-:W-:Y:S01]  /*0460*/  IMAD R21, R0.reuse, c[0x0][0x1ec], R21 ;  /* 0x00007b0000157a24 */ /* 0x040fe200078e0215 */
[----:B------:R-:W-:Y:S01]  /*0470*/  IADD3 R22, P0, R17, R8, RZ ;  /* 0x0000000811167210 */ /* 0x000fe20007f1e0ff */
[C---:B------:R-:W-:Y:S01]  /*0480*/  IMAD.WIDE.U32 R10, R0.reuse, c[0x0][0x280], R12 ;  /* 0x0000a000000a7a25 */ /* 0x040fe200078e000c */
[----:B------:R-:W-:Y:S02]  /*0490*/  @!P1 LOP3.LUT R7, RZ, c[0x0][0x178], RZ, 0x33, !PT ;  /* 0x00005e00ff079a12 */ /* 0x000fe400078e33ff */
[----:B------:R-:W-:Y:S01]  /*04a0*/  IADD3.X R9, R19, R9, R21, P0, !PT ;  /* 0x0000000913097210 */ /* 0x000fe200007fe415 */
[----:B------:R-:W-:Y:S01]  /*04b0*/  IMAD R12, R0, c[0x0][0x284], R23 ;  /* 0x0000a100000c7a24 */ /* 0x000fe200078e0217 */
[----:B------:R-:W-:Y:S01]  /*04c0*/  ISETP.NE.U32.AND P0, PT, RZ, c[0x0][0x260], PT ;  /* 0x00009800ff007a0c */ /* 0x000fe20003f05070 */
[----:B------:R-:W-:Y:S01]  /*04d0*/  IMAD.WIDE.U32 R14, R7, c[0x0][0x1c8], R14 ;  /* 0x00007200070e7a25 */ /* 0x000fe200078e000e */
[----:B------:R-:W-:-:S02]  /*04e0*/  IADD3 R20, P2, R17, R10, RZ ;  /* 0x0000000a11147210 */ /* 0x000fc40007f5e0ff */
[----:B------:R-:W-:Y:S02]  /*04f0*/  SHF.R.S32.HI R8, RZ, 0x1f, R7 ;  /* 0x0000001fff087819 */ /* 0x000fe40000011407 */
[----:B------:R-:W-:Y:S02]  /*0500*/  ISETP.NE.AND.EX P0, PT, RZ, c[0x0][0x264], PT, P0 ;  /* 0x00009900ff007a0c */ /* 0x000fe40003f05300 */
[----:B------:R-:W-:Y:S01]  /*0510*/  IADD3.X R11, R19, R11, R12, P2, !PT ;  /* 0x0000000b130b7210 */ /* 0x000fe200017fe40c */
[----:B------:R-:W-:Y:S01]  /*0520*/  IMAD R10, R8, c[0x0][0x1c8], RZ ;  /* 0x00007200080a7a24 */ /* 0x000fe200078e02ff */
[----:B------:R-:W-:Y:S02]  /*0530*/  LEA R23, P1, R24, c[0x0][0x240], 0x1 ;  /* 0x0000900018177a11 */ /* 0x000fe400078208ff */
[----:B------:R-:W-:Y:S02]  /*0540*/  LEA R21, P2, R22, c[0x0][0x248], 0x1 ;  /* 0x0000920016157a11 */ /* 0x000fe400078408ff */
[----:B------:R-:W-:-:S02]  /*0550*/  LEA.HI.X R24, R24, c[0x0][0x244], R25, 0x1, P1 ;  /* 0x0000910018187a11 */ /* 0x000fc400008f0c19 */
[----:B------:R-:W-:Y:S01]  /*0560*/  LEA.HI.X R22, R22, c[0x0][0x24c], R9, 0x1, P2 ;  /* 0x0000930016167a11 */ /* 0x000fe200010f0c09 */
[----:B------:R-:W-:Y:S01]  /*0570*/  IMAD R9, R7, c[0x0][0x1cc], R10 ;  /* 0x0000730007097a24 */ /* 0x000fe200078e020a */
[----:B------:R-:W-:Y:S02]  /*0580*/  ISETP.NE.U32.AND P1, PT, RZ, c[0x0][0x328], PT ;  /* 0x0000ca00ff007a0c */ /* 0x000fe40003f25070 */
[----:B------:R-:W-:Y:S02]  /*0590*/  ISETP.NE.U32.AND P2, PT, RZ, c[0x0][0x348], PT ;  /* 0x0000d200ff007a0c */ /* 0x000fe40003f45070 */
[----:B------:R-:W-:Y:S02]  /*05a0*/  ISETP.NE.AND.EX P1, PT, RZ, c[0x0][0x32c], PT, P1 ;  /* 0x0000cb00ff007a0c */ /* 0x000fe40003f25310 */
[----:B------:R-:W-:Y:S02]  /*05b0*/  ISETP.NE.AND.EX P2, PT, RZ, c[0x0][0x34c], PT, P2 ;  /* 0x0000d300ff007a0c */ /* 0x000fe40003f45320 */
[----:B------:R-:W-:Y:S01]  /*05c0*/  IADD3 R10, R15, R9, RZ ;  /* 0x000000090f0a7210 */ /* 0x000fe20007ffe0ff */
[----:B------:R-:W-:Y:S01]  /*05d0*/  @P0 IMAD R9, R5, c[0x0][0x164], R0 ;  /* 0x0000590005090a24 */ /* 0x000fe200078e0200 */
[----:B------:R-:W-:-:S02]  /*05e0*/  LEA R16, P4, R20, c[0x0][0x308], 0x1 ;  /* 0x0000c20014107a11 */ /* 0x000fc400078808ff */
[----:B------:R-:W-:Y:S01]  /*05f0*/  IADD3 R17, P5, R17, R14, RZ ;  /* 0x0000000e11117210 */ /* 0x000fe20007fbe0ff */
[----:B------:R-:W-:Y:S01]  /*0600*/  @P0 IMAD R9, R9, c[0x0][0x174], RZ ;  /* 0x00005d0009090a24 */ /* 0x000fe200078e02ff */
[----:B------:R-:W-:Y:S02]  /*0610*/  @P0 MOV R82, 0x8 ;  /* 0x0000000800520802 */ /* 0x000fe40000000f00 */
[----:B------:R-:W-:Y:S01]  /*0620*/  LEA.HI.X R20, R20, c[0x0][0x30c], R11, 0x1, P4 ;  /* 0x0000c30014147a11 */ /* 0x000fe200020f0c0b */
[----:B------:R-:W-:Y:S01]  /*0630*/  @P0 IMAD R9, R9, c[0x0][0x16c], RZ ;  /* 0x00005b0009090a24 */ /* 0x000fe200078e02ff */
[----:B------:R-:W-:Y:S02]  /*0640*/  IADD3.X R10, R19, R10, RZ, P5, !PT ;  /* 0x0000000a130a7210 */ /* 0x000fe40002ffe4ff */
[----:B------:R-:W-:Y:S01]  /*0650*/  LEA R18, P6, R17, c[0x0][0x230], 0x1 ;  /* 0x00008c0011127a11 */ /* 0x000fe200078c08ff */
[----:B------:R-:W-:Y:S01]  /*0660*/  @P0 IMAD.WIDE R82, R9, R82, c[0x0][0x260] ;  /* 0x0000980009520625 */ /* 0x000fe200078e0252 */
[C---:B------:R-:W-:Y:S01]  /*0670*/  @P1 LEA R76, P4, R0.reuse, c[0x0][0x328], 0x2 ;  /* 0x0000ca00004c1a11 */ /* 0x040fe200078810ff */
[----:B------:R-:W-:Y:S01]  /*0680*/  HFMA2.MMA R9, -RZ, RZ, 0, 0 ;  /* 0x00000000ff097435 */ /* 0x000fe200000001ff */
[----:B------:R-:W-:Y:S01]  /*0690*/  @P2 LEA R70, P5, R0, c[0x0][0x348], 0x2 ;  /* 0x0000d20000462a11 */ /* 0x000fe200078a10ff */
[----:B------:R-:W-:Y:S01]  /*06a0*/  @!P0 CS2R R82, SRZ ;  /* 0x0000000000528805 */ /* 0x000fe2000001ff00 */
[----:B------:R-:W-:-:S02]  /*06b0*/  LEA.HI.X R19, R17, c[0x0][0x234], R10, 0x1, P6 ;  /* 0x00008d0011137a11 */ /* 0x000fc400030f0c0a */
[C-C-:B------:R-:W-:Y:S02]  /*06c0*/  @P1 LEA.HI.X R77, R0.reuse, c[0x0][0x32c], R3.reuse, 0x2, P4 ;  /* 0x0000cb00004d1a11 */ /* 0x140fe400020f1403 */
[----:B------:R-:W-:Y:S02]  /*06d0*/  @P2 LEA.HI.X R71, R0, c[0x0][0x34c], R3, 0x2, P5 ;  /* 0x0000d30000472a11 */ /* 0x000fe400028f1403 */
[----:B------:R-:W-:Y:S01]  /*06e0*/  MOV R10, RZ ;  /* 0x000000ff000a7202 */ /* 0x000fe20000000f00 */
[----:B------:R-:W-:Y:S05]  /*06f0*/  @!P3 BRA `(.L_x_7423) ;  /* 0x00002be00000b947 */ /* 0x000fea0003800000 */
[----:B------:R-:W0:Y:S01]  /*0700*/  S2R R12, SR_TID.X ;  /* 0x00000000000c7919 */ /* 0x000e220000002100 */
[----:B------:R-:W-:Y:S01]  /*0710*/  IMAD R10, R6, c[0x0][0x2b8], RZ ;  /* 0x0000ae00060a7a24 */ /* 0x000fe200078e02ff */
[----:B------:R-:W-:Y:S01]  /*0720*/  MOV R13, RZ ;  /* 0x000000ff000d7202 */ /* 0x000fe20000000f00 */
[----:B------:R-:W-:Y:S01]  /*0730*/  IMAD R14, R8, c[0x0][0x2c0], RZ ;  /* 0x0000b000080e7a24 */ /* 0x000fe200078e02ff */
[----:B------:R-:W-:Y:S01]  /*0740*/  MOV R15, R22 ;  /* 0x00000016000f7202 */ /* 0x000fe20000000f00 */
[----:B------:R-:W-:Y:S01]  /*0750*/  IMAD R9, R5, c[0x0][0x2bc], R10 ;  /* 0x0000af0005097a24 */ /* 0x000fe200078e020a */
[----:B------:R-:W-:Y:S01]  /*0760*/  MOV R17, R20 ;  /* 0x0000001400117202 */ /* 0x000fe20000000f00 */
[----:B------:R-:W-:Y:S01]  /*0770*/  IMAD R25, R3, c[0x0][0x198], RZ ;  /* 0x0000660003197a24 */ /* 0x000fe200078e02ff */
[----:B------:R-:W-:Y:S01]  /*0780*/  MOV R20, c[0x0][0x174] ;  /* 0x00005d0000147a02 */ /* 0x000fe20000000f00 */
[----:B------:R-:W-:Y:S01]  /*0790*/  IMAD.WIDE.U32 R66, R0, c[0x0][0x180], RZ ;  /* 0x0000600000427a25 */ /* 0x000fe200078e00ff */
[----:B------:R-:W-:-:S03]  /*07a0*/  UMOV UR4, URZ ;  /* 0x0000003f00047c82 */ /* 0x000fc60008000000 */
[----:B------:R-:W-:-:S04]  /*07b0*/  IMAD.WIDE.U32 R64, R0, c[0x0][0x198], RZ ;  /* 0x0000660000407a25 */ /* 0x000fc800078e00ff */
[----:B------:R-:W-:-:S05]  /*07c0*/  IMAD R29, R0, c[0x0][0x19c], R25 ;  /* 0x00006700001d7a24 */ /* 0x000fca00078e0219 */
[----:B------:R-:W-:Y:S01]  /*07d0*/  IADD3 R29, R65, R29, RZ ;  /* 0x0000001d411d7210 */ /* 0x000fe20007ffe0ff */
[----:B0-----:R-:W-:Y:S01]  /*07e0*/  IMAD.WIDE.U32 R10, R5, c[0x0][0x2b8], R12 ;  /* 0x0000ae00050a7a25 */ /* 0x001fe200078e000c */
[C---:B------:R-:W-:Y:S02]  /*07f0*/  IADD3 R31, R12.reuse, 0x20, RZ ;  /* 0x000000200c1f7810 */ /* 0x040fe40007ffe0ff */
[C---:B------:R-:W-:Y:S02]  /*0800*/  IADD3 R33, R12.reuse, 0x40, RZ ;  /* 0x000000400c217810 */ /* 0x040fe40007ffe0ff */
[----:B------:R-:W-:Y:S01]  /*0810*/  IADD3 R11, R11, R9, RZ ;  /* 0x000000090b0b7210 */ /* 0x000fe20007ffe0ff */
[C---:B------:R-:W-:Y:S01]  /*0820*/  IMAD R9, R7.reuse, c[0x0][0x2c4], R14 ;  /* 0x0000b10007097a24 */ /* 0x040fe200078e020e */
[----:B------:R-:W-:Y:S02]  /*0830*/  MOV R14, R21 ;  /* 0x00000015000e7202 */ /* 0x000fe40000000f00 */
[----:B------:R-:W0:Y:S01]  /*0840*/  S2R R21, SR_LANEID ;  /* 0x0000000000157919 */ /* 0x000e220000000000 */
[----:B------:R-:W-:Y:S01]  /*0850*/  IMAD.WIDE.U32 R10, R7, c[0x0][0x2c0], R10 ;  /* 0x0000b000070a7a25 */ /* 0x000fe200078e000a */
[----:B------:R-:W-:-:S02]  /*0860*/  IADD3 R35, R12, 0x60, RZ ;  /* 0x000000600c237810 */ /* 0x000fc40007ffe0ff */
[----:B------:R-:W-:Y:S02]  /*0870*/  SHF.L.U32 R26, R12, 0x3, RZ ;  /* 0x000000030c1a7819 */ /* 0x000fe400000006ff */
[----:B------:R-:W-:Y:S02]  /*0880*/  IADD3 R9, R11, R9, RZ ;  /* 0x000000090b097210 */ /* 0x000fe40007ffe0ff */
[C---:B------:R-:W-:Y:S02]  /*0890*/  LEA R56, P0, R10.reuse, c[0x0][0x320], 0x2 ;  /* 0x0000c8000a387a11 */ /* 0x040fe400078010ff */
[----:B------:R-:W-:Y:S01]  /*08a0*/  MOV R11, R23 ;  /* 0x00000017000b7202 */ /* 0x000fe20000000f00 */
[----:B------:R-:W-:Y:S01]  /*08b0*/  IMAD R23, R3, c[0x0][0x180], RZ ;  /* 0x0000600003177a24 */ /* 0x000fe200078e02ff */
[----:B------:R-:W-:Y:S02]  /*08c0*/  LEA.HI.X R36, R10, c[0x0][0x324], R9, 0x2, P0 ;  /* 0x0000c9000a247a11 */ /* 0x000fe400000f1409 */
[----:B------:R-:W-:Y:S01]  /*08d0*/  IADD3 R62, P0, R56, -0x200, RZ ;  /* 0xfffffe00383e7810 */ /* 0x000fe20007f1e0ff */
[----:B------:R-:W-:Y:S01]  /*08e0*/  IMAD R27, R0, c[0x0][0x184], R23 ;  /* 0x00006100001b7a24 */ /* 0x000fe200078e0217 */
[----:B------:R-:W-:-:S02]  /*08f0*/  IADD3 R60, P1, R56, -0x100, RZ ;  /* 0xffffff00383c7810 */ /* 0x000fc40007f3e0ff */
[C---:B------:R-:W-:Y:S02]  /*0900*/  IADD3 R37, R12.reuse, 0x80, RZ ;  /* 0x000000800c257810 */ /* 0x040fe40007ffe0ff */
[C---:B------:R-:W-:Y:S02]  /*0910*/  IADD3 R39, R12.reuse, 0xa0, RZ ;  /* 0x000000a00c277810 */ /* 0x040fe40007ffe0ff */
[C---:B------:R-:W-:Y:S02]  /*0920*/  IADD3 R41, R12.reuse, 0xc0, RZ ;  /* 0x000000c00c297810 */ /* 0x040fe40007ffe0ff */
[----:B------:R-:W-:Y:S02]  /*0930*/  IADD3 R43, R12, 0xe0, RZ ;  /* 0x000000e00c2b7810 */ /* 0x000fe40007ffe0ff */
[----:B------:R-:W-:Y:S02]  /*0940*/  IADD3 R56, P2, R56, -0x80, RZ ;  /* 0xffffff8038387810 */ /* 0x000fe40007f5e0ff */
[----:B------:R-:W-:-:S02]  /*0950*/  LEA.HI.SX32 R28, R31, R12, 0x1b ;  /* 0x0000000c1f1c7211 */ /* 0x000fc400078fdaff */
[----:B------:R-:W-:Y:S02]  /*0960*/  MOV R13, R24 ;  /* 0x00000018000d7202 */ /* 0x000fe40000000f00 */
[-C--:B------:R-:W-:Y:S02]  /*0970*/  LEA.HI.SX32 R30, R33, R12.reuse, 0x1b ;  /* 0x0000000c211e7211 */ /* 0x080fe400078fdaff */
[----:B------:R-:W-:Y:S02]  /*0980*/  LEA.HI.SX32 R31, R35, R12, 0x1b ;  /* 0x0000000c231f7211 */ /* 0x000fe400078fdaff */
[----:B------:R-:W-:Y:S02]  /*0990*/  MOV R10, RZ ;  /* 0x000000ff000a7202 */ /* 0x000fe40000000f00 */
[----:B------:R-:W-:Y:S02]  /*09a0*/  MOV R9, RZ ;  /* 0x000000ff00097202 */ /* 0x000fe40000000f00 */
[----:B------:R-:W-:-:S02]  /*09b0*/  LOP3.LUT R22, R12, 0x1f, RZ, 0xc0, !PT ;  /* 0x0000001f0c167812 */ /* 0x000fc400078ec0ff */
[----:B------:R-:W-:Y:S02]  /*09c0*/  SHF.R.S32.HI R23, RZ, 0x1f, R12 ;  /* 0x0000001fff177819 */ /* 0x000fe4000001140c */
[C---:B------:R-:W-:Y:S02]  /*09d0*/  IADD3 R24, R12.reuse, 0x200, RZ ;  /* 0x000002000c187810 */ /* 0x040fe40007ffe0ff */
[----:B------:R-:W-:Y:S02]  /*09e0*/  LEA.HI.SX32 R25, R12, R12, 0x1b ;  /* 0x0000000c0c197211 */ /* 0x000fe400078fdaff */
[----:B------:R-:W-:Y:S02]  /*09f0*/  IADD3 R27, R67, R27, RZ ;  /* 0x0000001b431b7210 */ /* 0x000fe40007ffe0ff */
[----:B------:R-:W-:Y:S02]  /*0a00*/  LEA.HI.SX32 R26, R26, R26, 0x1b ;  /* 0x0000001a1a1a7211 */ /* 0x000fe400078fdaff */
[----:B------:R-:W-:-:S02]  /*0a10*/  LEA.HI.SX32 R32, R37, R12, 0x1b ;  /* 0x0000000c25207211 */ /* 0x000fc400078fdaff */
[-C--:B------:R-:W-:Y:S02]  /*0a20*/  LEA.HI.SX32 R33, R39, R12.reuse, 0x1b ;  /* 0x0000000c27217211 */ /* 0x080fe400078fdaff */
[-C--:B------:R-:W-:Y:S02]  /*0a30*/  LEA.HI.SX32 R34, R41, R12.reuse, 0x1b ;  /* 0x0000000c29227211 */ /* 0x080fe400078fdaff */
[----:B------:R-:W-:Y:S02]  /*0a40*/  LEA.HI.SX32 R35, R43, R12, 0x1b ;  /* 0x0000000c2b237211 */ /* 0x000fe400078fdaff */
[C---:B------:R-:W-:Y:S02]  /*0a50*/  IADD3.X R63, R36.reuse, -0x1, RZ, P0, !PT ;  /* 0xffffffff243f7810 */ /* 0x040fe400007fe4ff */
[C---:B------:R-:W-:Y:S02]  /*0a60*/  IADD3.X R61, R36.reuse, -0x1, RZ, P1, !PT ;  /* 0xffffffff243d7810 */ /* 0x040fe40000ffe4ff */
[----:B0-----:R-:W-:-:S02]  /*0a70*/  IADD3.X R57, R36, -0x1, RZ, P2, !PT ;  /* 0xffffffff24397810 */ /* 0x001fc400017fe4ff */
.L_x_7447:
[----:B------:R-:W-:Y:S01]  /*0a80*/  BAR.SYNC.DEFER_BLOCKING 0x0 ;  /* 0x0000000000007b1d */ /* 0x000fe20000010000 */
[----:B0-----:R-:W-:-:S02]  /*0a90*/  SHF.L.U32 R49, R12, 0x4, RZ ;  /* 0x000000040c317819 */ /* 0x001fc400000006ff */
[----:B------:R-:W-:Y:S02]  /*0aa0*/  SHF.L.U64.HI R36, R12, 0x4, R23 ;  /* 0x000000040c247819 */ /* 0x000fe40000010217 */
[----:B------:R-:W-:-:S04]  /*0ab0*/  IADD3 R44, P0, R11, R49, RZ ;  /* 0x000000310b2c7210 */ /* 0x000fc80007f1e0ff */
[----:B------:R-:W-:-:S06]  /*0ac0*/  IADD3.X R45, R13, R36, RZ, P0, !PT ;  /* 0x000000240d2d7210 */ /* 0x000fcc00007fe4ff */
[----:B--2---:R-:W2:Y:S01]  /*0ad0*/  LDG.E.128 R44, [R44.64] ;  /* 0x000000062c2c7981 */ /* 0x004ea2000c1e1d00 */
        /* <DEDUP_REMOVED lines=11> */
[----:B-1----:R-:W1:Y:S04]  /*0b90*/  LDS.128 R36, [R21.X16] ;  /* 0x0000000015247984 */ /* 0x002e68000000cc00 */
[----:B------:R-:W-:Y:S06]  /*0ba0*/  BAR.SYNC.DEFER_BLOCKING 0x0 ;  /* 0x0000000000007b1d */ /* 0x000fec0000010000 */
[----:B------:R-:W2:Y:S01]  /*0bb0*/  LDG.E.128 R48, [R48.64] ;  /* 0x0000000630307981 */ /* 0x000ea2000c1e1d00 */
[--C-:B0-----:R-:W-:Y:S01]  /*0bc0*/  HADD2.F32 R59, -RZ, R40.reuse.H0_H0 ;  /* 0x20000028ff3b7230 */ /* 0x101fe20000004100 */
[----:B------:R-:W-:Y:S01]  /*0bd0*/  ISETP.LT.AND P0, PT, RZ, c[0x0][0x16c], PT ;  /* 0x00005b00ff007a0c */ /* 0x000fe20003f01270 */
[----:B------:R-:W-:-:S02]  /*0be0*/  HADD2.F32 R68, -RZ, R40.H1_H1 ;  /* 0x30000028ff447230 */ /* 0x000fc40000004100 */
[--C-:B-1----:R-:W-:Y:S02]  /*0bf0*/  HADD2.F32 R107, -RZ, R37.reuse.H0_H0 ;  /* 0x20000025ff6b7230 */ /* 0x102fe40000004100 */
[----:B------:R-:W-:Y:S02]  /*0c00*/  HADD2.F32 R109, -RZ, R36.H0_H0 ;  /* 0x20000024ff6d7230 */ /* 0x000fe40000004100 */
[----:B------:R-:W-:Y:S01]  /*0c10*/  HADD2.F32 R37, -RZ, R37.H1_H1 ;  /* 0x30000025ff257230 */ /* 0x000fe20000004100 */
[--C-:B-----5:R-:W-:Y:S02]  /*0c20*/  FADD.FTZ R107, R107, R4.reuse ;  /* 0x000000046b6b7221 */ /* 0x120fe40000010000 */
[--C-:B------:R-:W-:Y:S02]  /*0c30*/  FADD.FTZ R109, R109, R4.reuse ;  /* 0x000000046d6d7221 */ /* 0x100fe40000010000 */
[----:B------:R-:W-:Y:S01]  /*0c40*/  FADD.FTZ R106, R37, R4 ;  /* 0x00000004256a7221 */ /* 0x000fe20000010000 */
[----:B--2---:R0:W-:Y:S01]  /*0c50*/  STS.128 [R21.X16], R48 ;  /* 0x0000003015007388 */ /* 0x0041e2000000cc00 */
[----:B------:R-:W-:-:S06]  /*0c60*/  NOP ;  /* 0x0000000000007918 */ /* 0x000fcc0000000000 */
[----:B------:R-:W1:Y:S01]  /*0c70*/  LDS.128 R44, [R21.X16] ;  /* 0x00000000152c7984 */ /* 0x000e62000000cc00 */
[----:B0-----:R-:W-:Y:S02]  /*0c80*/  HADD2.F32 R48, -RZ, R41.H1_H1 ;  /* 0x30000029ff307230 */ /* 0x001fe40000004100 */
[--C-:B------:R-:W-:Y:S02]  /*0c90*/  HADD2.F32 R51, -RZ, R39.reuse.H0_H0 ;  /* 0x20000027ff337230 */ /* 0x100fe40000004100 */
[----:B------:R-:W-:Y:S02]  /*0ca0*/  HADD2.F32 R49, -RZ, R38.H1_H1 ;  /* 0x30000026ff317230 */ /* 0x000fe40000004100 */
[----:B------:R-:W-:Y:S01]  /*0cb0*/  HADD2.F32 R39, -RZ, R39.H1_H1 ;  /* 0x30000027ff277230 */ /* 0x000fe20000004100 */
[--C-:B------:R-:W-:Y:S02]  /*0cc0*/  FADD.FTZ R90, R51, R4.reuse ;  /* 0x00000004335a7221 */ /* 0x100fe40000010000 */
[----:B------:R-:W-:-:S02]  /*0cd0*/  FADD.FTZ R92, R49, R4 ;  /* 0x00000004315c7221 */ /* 0x000fc40000010000 */
[----:B------:R-:W-:Y:S01]  /*0ce0*/  FADD.FTZ R88, R39, R4 ;  /* 0x0000000427587221 */ /* 0x000fe20000010000 */
[--C-:B-1----:R-:W-:Y:S02]  /*0cf0*/  HADD2.F32 R58, -RZ, R44.reuse.H0_H0 ;  /* 0x2000002cff3a7230 */ /* 0x102fe40000004100 */
[----:B------:R-:W-:Y:S02]  /*0d00*/  HADD2.F32 R69, -RZ, R44.H1_H1 ;  /* 0x3000002cff457230 */ /* 0x000fe40000004100 */
[----:B------:R-:W-:Y:S01]  /*0d10*/  HADD2.F32 R75, -RZ, R45.H1_H1 ;  /* 0x3000002dff4b7230 */ /* 0x000fe20000004100 */
[C---:B------:R-:W-:Y:S01]  /*0d20*/  FFMA.FTZ R44, R58.reuse, R59, R9 ;  /* 0x0000003b3a2c7223 */ /* 0x040fe20000010009 */
[----:B------:R-:W-:Y:S01]  /*0d30*/  HADD2.F32 R9, -RZ, R41.H0_H0 ;  /* 0x20000029ff097230 */ /* 0x000fe20000004100 */
[----:B------:R-:W-:Y:S01]  /*0d40*/  FMUL.FTZ R87, R58, R2 ;  /* 0x000000023a577220 */ /* 0x000fe20000410000 */
[----:B------:R-:W-:Y:S01]  /*0d50*/  HADD2.F32 R59, -RZ, R45.H0_H0 ;  /* 0x2000002dff3b7230 */ /* 0x000fe20000004100 */
[C---:B------:R-:W-:Y:S01]  /*0d60*/  FFMA.FTZ R44, R69.reuse, R68, R44 ;  /* 0x00000044452c7223 */ /* 0x040fe2000001002c */
[----:B------:R-:W-:Y:S01]  /*0d70*/  HADD2.F32 R73, -RZ, R46.H0_H0 ;  /* 0x2000002eff497230 */ /* 0x000fe20000004100 */
[-C--:B------:R-:W-:Y:S01]  /*0d80*/  FMUL.FTZ R68, R69, R2.reuse ;  /* 0x0000000245447220 */ /* 0x080fe20000410000 */
[--C-:B------:R-:W-:Y:S01]  /*0d90*/  HADD2.F32 R45, -RZ, R42.reuse.H1_H1 ;  /* 0x3000002aff2d7230 */ /* 0x100fe20000004100 */
[C---:B------:R-:W-:Y:S01]  /*0da0*/  FFMA.FTZ R44, R59.reuse, R9, R44 ;  /* 0x000000093b2c7223 */ /* 0x040fe2000001002c */
[----:B------:R-:W-:Y:S01]  /*0db0*/  HADD2.F32 R9, -RZ, R42.H0_H0 ;  /* 0x2000002aff097230 */ /* 0x000fe20000004100 */
[----:B------:R-:W-:Y:S01]  /*0dc0*/  FMUL.FTZ R89, R59, R2 ;  /* 0x000000023b597220 */ /* 0x000fe20000410000 */
[----:B------:R-:W-:Y:S01]  /*0dd0*/  HADD2.F32 R81, -RZ, R46.H1_H1 ;  /* 0x3000002eff517230 */ /* 0x000fe20000004100 */
[C---:B------:R-:W-:Y:S01]  /*0de0*/  FFMA.FTZ R44, R75.reuse, R48, R44 ;  /* 0x000000304b2c7223 */ /* 0x040fe2000001002c */
[--C-:B------:R-:W-:Y:S01]  /*0df0*/  HADD2.F32 R79, -RZ, R47.reuse.H0_H0 ;  /* 0x2000002fff4f7230 */ /* 0x100fe20000004100 */
        /* <DEDUP_REMOVED lines=10> */
[----:B------:R-:W-:-:S02]  /*0ea0*/  FFMA.FTZ R44, R79, R9, R44 ;  /* 0x000000094f2c7223 */ /* 0x000fc4000001002c */
[----:B------:R-:W-:Y:S02]  /*0eb0*/  FADD.FTZ R108, R45, R4 ;  /* 0x000000042d6c7221 */ /* 0x000fe40000010000 */
[----:B------:R-:W-:Y:S02]  /*0ec0*/  FFMA.FTZ R9, R85, R46, R44 ;  /* 0x0000002e55097223 */ /* 0x000fe4000001002c */
[----:B------:R-:W-:Y:S02]  /*0ed0*/  FADD.FTZ R94, R47, R4 ;  /* 0x000000042f5e7221 */ /* 0x000fe40000010000 */
[-C--:B------:R-:W-:Y:S02]  /*0ee0*/  FMUL.FTZ R95, R79, R2.reuse ;  /* 0x000000024f5f7220 */ /* 0x080fe40000410000 */
[----:B------:R-:W-:Y:S01]  /*0ef0*/  FMUL.FTZ R86, R85, R2 ;  /* 0x0000000255567220 */ /* 0x000fe20000410000 */
[----:B------:R-:W-:Y:S06]  /*0f00*/  BAR.SYNC.DEFER_BLOCKING 0x0 ;  /* 0x0000000000007b1d */ /* 0x000fec0000010000 */
[----:B---34-:R-:W-:Y:S05]  /*0f10*/  @P0 BRA `(.L_x_7424) ;  /* 0x0000005000000947 */ /* 0x018fea0003800000 */
[----:B------:R-:W-:Y:S01]  /*0f20*/  CS2R R54, SRZ ;  /* 0x0000000000367805 */ /* 0x000fe2000001ff00 */
[----:B------:R-:W-:Y:S01]  /*0f30*/  CS2R R52, SRZ ;  /* 0x0000000000347805 */ /* 0x000fe2000001ff00 */
[----:B------:R-:W-:Y:S01]  /*0f40*/  CS2R R38, SRZ ;  /* 0x0000000000267805 */ /* 0x000fe2000001ff00 */
[----:B------:R-:W-:Y:S01]  /*0f50*/  CS2R R36, SRZ ;  /* 0x0000000000247805 */ /* 0x000fe2000001ff00 */
[----:B------:R-:W-:Y:S05]  /*0f60*/  BRA `(.L_x_7425) ;  /* 0x00001f3000007947 */ /* 0x000fea0003800000 */
.L_x_7424:
[----:B------:R-:W-:Y:S01]  /*0f70*/  HFMA2.MMA R37, -RZ, RZ, 0, 0 ;  /* 0x00000000ff257435 */ /* 0x000fe200000001ff */
[----:B------:R-:W-:Y:S01]  /*0f80*/  MOV R36, R12 ;  /* 0x0000000c00247202 */ /* 0x000fe20000000f00 */
[----:B------:R-:W-:Y:S01]  /*0f90*/  IMAD R38, R6, c[0x0][0x2b8], RZ ;  /* 0x0000ae0006267a24 */ /* 0x000fe200078e02ff */
[----:B------:R-:W-:Y:S01]  /*0fa0*/  HFMA2.MMA R84, -RZ, RZ, 0, 0 ;  /* 0x00000000ff547435 */ /* 0x000fe200000001ff */
[----:B------:R-:W-:Y:S01]  /*0fb0*/  CS2R R54, SRZ ;  /* 0x0000000000367805 */ /* 0x000fe2000001ff00 */
[----:B------:R-:W-:Y:S01]  /*0fc0*/  HFMA2.MMA R80, -RZ, RZ, 0, 0 ;  /* 0x00000000ff507435 */ /* 0x000fe200000001ff */
[C---:B------:R-:W-:Y:S01]  /*0fd0*/  IMAD R39, R5.reuse, c[0x0][0x2bc], R38 ;  /* 0x0000af0005277a24 */ /* 0x040fe200078e0226 */
[----:B------:R-:W-:Y:S01]  /*0fe0*/  MOV R93, RZ ;  /* 0x000000ff005d7202 */ /* 0x000fe20000000f00 */
[----:B------:R-:W-:Y:S01]  /*0ff0*/  IMAD R38, R8, c[0x0][0x2c0], RZ ;  /* 0x0000b00008267a24 */ /* 0x000fe200078e02ff */
[----:B------:R-:W-:Y:S01]  /*1000*/  CS2R R52, SRZ ;  /* 0x0000000000347805 */ /* 0x000fe2000001ff00 */
[----:B------:R-:W-:-:S05]  /*1010*/  IMAD.WIDE.U32 R36, R5, c[0x0][0x2b8], R36 ;  /* 0x0000ae0005247a25 */ /* 0x000fca00078e0024 */
[----:B------:R-:W-:Y:S01]  /*1020*/  IADD3 R37, R37, R39, RZ ;  /* 0x0000002725257210 */ /* 0x000fe20007ffe0ff */
[----:B------:R-:W-:-:S04]  /*1030*/  IMAD R39, R7, c[0x0][0x2c4], R38 ;  /* 0x0000b10007277a24 */ /* 0x000fc800078e0226 */
[----:B------:R-:W-:Y:S01]  /*1040*/  IMAD.WIDE.U32 R96, R7, c[0x0][0x2c0], R36 ;  /* 0x0000b00007607a25 */ /* 0x000fe200078e0024 */
[----:B------:R-:W-:-:S04]  /*1050*/  IADD3 R37, R20, -0x1, RZ ;  /* 0xffffffff14257810 */ /* 0x000fc80007ffe0ff */
[----:B------:R-:W-:Y:S02]  /*1060*/  IADD3 R38, R97, R39, RZ ;  /* 0x0000002761267210 */ /* 0x000fe40007ffe0ff */
[C---:B------:R-:W-:Y:S02]  /*1070*/  LEA R36, P0, R96.reuse, c[0x0][0x320], 0x2 ;  /* 0x0000c80060247a11 */ /* 0x040fe400078010ff */
[----:B------:R-:W-:Y:S02]  /*1080*/  MOV R39, c[0x0][0x174] ;  /* 0x00005d0000277a02 */ /* 0x000fe40000000f00 */
[----:B------:R-:W-:Y:S02]  /*1090*/  SHF.L.U32 R45, R37, 0x8, RZ ;  /* 0x00000008252d7819 */ /* 0x000fe400000006ff */
[----:B------:R-:W-:Y:S02]  /*10a0*/  LEA.HI.X R37, R96, c[0x0][0x324], R38, 0x2, P0 ;  /* 0x0000c90060257a11 */ /* 0x000fe400000f1426 */
[----:B------:R-:W-:-:S02]  /*10b0*/  LEA R39, R39, UR4, 0x8 ;  /* 0x0000000427277c11 */ /* 0x000fc4000f8e40ff */
[----:B------:R-:W-:-:S03]  /*10c0*/  IADD3 R96, P0, R45, R96, RZ ;  /* 0x000000602d607210 */ /* 0x000fc60007f1e0ff */
[----:B------:R-:W-:Y:S01]  /*10d0*/  IMAD.WIDE R36, R39, 0x4, R36 ;  /* 0x0000000427247825 */ /* 0x000fe200078e0224 */
[----:B------:R-:W-:Y:S02]  /*10e0*/  LEA.HI.X.SX32 R97, R45, R38, 0x1, P0 ;  /* 0x000000262d617211 */ /* 0x000fe400000f0eff */
[----:B------:R-:W-:Y:S02]  /*10f0*/  CS2R R38, SRZ ;  /* 0x0000000000267805 */ /* 0x000fe4000001ff00 */
[C---:B------:R-:W-:Y:S02]  /*1100*/  IADD3 R98, P0, R36.reuse, -0x380, RZ ;  /* 0xfffffc8024627810 */ /* 0x040fe40007f1e0ff */
[C---:B------:R-:W-:Y:S02]  /*1110*/  IADD3 R100, P1, R36.reuse, -0x300, RZ ;  /* 0xfffffd0024647810 */ /* 0x040fe40007f3e0ff */
[C---:B------:R-:W-:Y:S02]  /*1120*/  IADD3 R102, P2, R36.reuse, -0x280, RZ ;  /* 0xfffffd8024667810 */ /* 0x040fe40007f5e0ff */
[----:B------:R-:W-:-:S02]  /*1130*/  IADD3 R104, P3, R36, -0x180, RZ ;  /* 0xfffffe8024687810 */ /* 0x000fc40007f7e0ff */
[C---:B------:R-:W-:Y:S02]  /*1140*/  IADD3.X R99, R37.reuse, -0x1, RZ, P0, !PT ;  /* 0xffffffff25637810 */ /* 0x040fe400007fe4ff */
[C---:B------:R-:W-:Y:S02]  /*1150*/  IADD3.X R101, R37.reuse, -0x1, RZ, P1, !PT ;  /* 0xffffffff25657810 */ /* 0x040fe40000ffe4ff */
[C---:B------:R-:W-:Y:S02]  /*1160*/  IADD3.X R103, R37.reuse, -0x1, RZ, P2, !PT ;  /* 0xffffffff25677810 */ /* 0x040fe400017fe4ff */
[----:B------:R-:W-:Y:S01]  /*1170*/  IADD3.X R105, R37, -0x1, RZ, P3, !PT ;  /* 0xffffffff25697810 */ /* 0x000fe20001ffe4ff */
[----:B------:R-:W-:Y:S01]  /*1180*/  HFMA2.MMA R37, -RZ, RZ, 0, 0 ;  /* 0x00000000ff257435 */ /* 0x000fe200000001ff */
[----:B------:R-:W-:Y:S02]  /*1190*/  MOV R36, RZ ;  /* 0x000000ff00247202 */ /* 0x000fe40000000f00 */
.L_x_7446:
[----:B------:R-:W-:Y:S02]  /*11a0*/  SHF.R.S32.HI R120, RZ, 0x1f, R84 ;  /* 0x0000001fff787819 */ /* 0x000fe40000011454 */
[----:B------:R-:W-:-:S02]  /*11b0*/  MOV R44, R66 ;  /* 0x00000042002c7202 */ /* 0x000fc40000000f00 */
[----:B------:R-:W-:Y:S01]  /*11c0*/  MOV R45, R27 ;  /* 0x0000001b002d7202 */ /* 0x000fe20000000f00 */
[C---:B------:R-:W-:Y:S02]  /*11d0*/  IMAD R47, R120.reuse, c[0x0][0x188], RZ ;  /* 0x00006200782f7a24 */ /* 0x040fe400078e02ff */
[----:B------:R-:W-:Y:S02]  /*11e0*/  IMAD R49, R120, c[0x0][0x1c0], RZ ;  /* 0x0000700078317a24 */ /* 0x000fe400078e02ff */
[----:B------:R-:W-:-:S04]  /*11f0*/  IMAD.WIDE.U32 R44, R84, c[0x0][0x188], R44 ;  /* 0x00006200542c7a25 */ /* 0x000fc800078e002c */
[----:B------:R-:W-:Y:S01]  /*1200*/  IMAD R47, R84, c[0x0][0x18c], R47 ;  /* 0x00006300542f7a24 */ /* 0x000fe200078e022f */
[----:B------:R-:W-:Y:S01]  /*1210*/  LEA R50, P0, R44, c[0x0][0x220], 0x2 ;  /* 0x000088002c327a11 */ /* 0x000fe200078010ff */
[----:B------:R-:W-:-:S03]  /*1220*/  IMAD R49, R84, c[0x0][0x1c4], R49 ;  /* 0x0000710054317a24 */ /* 0x000fc600078e0231 */
[----:B------:R-:W-:Y:S01]  /*1230*/  IADD3 R45, R45, R47, RZ ;  /* 0x0000002f2d2d7210 */ /* 0x000fe20007ffe0ff */
[----:B------:R-:W-:-:S03]  /*1240*/  IMAD.WIDE.U32 R46, R84, c[0x0][0x1c0], RZ ;  /* 0x00007000542e7a25 */ /* 0x000fc600078e00ff */
[----:B------:R-:W-:Y:S02]  /*1250*/  LEA.HI.X R51, R44, c[0x0][0x224], R45, 0x2, P0 ;  /* 0x000089002c337a11 */ /* 0x000fe400000f142d */
[----:B------:R-:W-:Y:S02]  /*1260*/  LEA R45, P0, R46, R18, 0x1 ;  /* 0x000000122e2d7211 */ /* 0x000fe400078008ff */
[----:B------:R-:W-:Y:S01]  /*1270*/  IADD3 R47, R47, R49, RZ ;  /* 0x000000312f2f7210 */ /* 0x000fe20007ffe0ff */
[----:B--2---:R0:W2:Y:S01]  /*1280*/  LDG.E R78, [R50.64] ;  /* 0x00000006324e7981 */ /* 0x0040a2000c1e1900 */
[----:B------:R-:W-:Y:S02]  /*1290*/  LEA R44, P1, R12, R45, 0x4 ;  /* 0x0000002d0c2c7211 */ /* 0x000fe400078220ff */
[----:B------:R-:W-:-:S04]  /*12a0*/  LEA.HI.X R46, R46, R19, R47, 0x1, P0 ;  /* 0x000000132e2e7211 */ /* 0x000fc800000f0c2f */
[----:B------:R-:W-:-:S06]  /*12b0*/  LEA.HI.X R45, R12, R46, R23, 0x4, P1 ;  /* 0x0000002e0c2d7211 */ /* 0x000fcc00008f2417 */
[----:B---3--:R-:W3:Y:S01]  /*12c0*/  LDG.E.128 R44, [R44.64] ;  /* 0x000000062c2c7981 */ /* 0x008ee2000c1e1d00 */
[----:B------:R-:W-:Y:S01]  /*12d0*/  MOV R48, R64 ;  /* 0x0000004000307202 */ /* 0x000fe20000000f00 */
[----:B------:R-:W-:Y:S01]  /*12e0*/  IMAD R111, R120, c[0x0][0x1a0], RZ ;  /* 0x00006800786f7a24 */ /* 0x000fe200078e02ff */
[----:B------:R-:W-:Y:S02]  /*12f0*/  MOV R49, R29 ;  /* 0x0000001d00317202 */ /* 0x000fe40000000f00 */
[----:B------:R-:W-:Y:S01]  /*1300*/  ISETP.GT.AND P0, PT, R20, 0x1, PT ;  /* 0x000000011400780c */ /* 0x000fe20003f04270 */
[----:B------:R-:W-:Y:S01]  /*1310*/  IMAD R111, R84, c[0x0][0x1a4], R111 ;  /* 0x00006900546f7a24 */ /* 0x000fe200078e026f */
[----:B------:R-:W-:Y:S01]  /*1320*/  IADD3 R135, R20, -0x1, RZ ;  /* 0xffffffff14877810 */ /* 0x000fe20007ffe0ff */
[----:B------:R-:W-:Y:S01]  /*1330*/  IMAD.WIDE.U32 R48, R84, c[0x0][0x1a0], R48 ;  /* 0x0000680054307a25 */ /* 0x000fe200078e0030 */
[----:B------:R-:W-:-:S04]  /*1340*/  ISETP.EQ.AND P0, PT, R22, RZ, P0 ;  /* 0x000000ff1600720c */ /* 0x000fc80000702270 */
[C---:B------:R-:W-:Y:S02]  /*1350*/  LEA R110, P1, R48.reuse, c[0x0][0x228], 0x2 ;  /* 0x00008a00306e7a11 */ /* 0x040fe400078210ff */
[----:B0-----:R-:W-:Y:S02]  /*1360*/  IADD3 R51, R49, R111, RZ ;  /* 0x0000006f31337210 */ /* 0x001fe40007ffe0ff */
[----:B------:R-:W-:Y:S02]  /*1370*/  LEA.HI R49, R135, R135, RZ, 0x1 ;  /* 0x0000008787317211 */ /* 0x000fe400078f08ff */
[----:B------:R-:W-:Y:S02]  /*1380*/  LEA.HI.X R111, R48, c[0x0][0x22c], R51, 0x2, P1 ;  /* 0x00008b00306f7a11 */ /* 0x000fe400008f1433 */
[----:B------:R-:W-:Y:S02]  /*1390*/  LOP3.LUT R48, R49, 0xfffffe, RZ, 0xc0, !PT ;  /* 0x00fffffe31307812 */ /* 0x000fe400078ec0ff */
[----:B------:R-:W-:Y:S01]  /*13a0*/  @P0 IADD3 R51, R20, -0x2, RZ ;  /* 0xfffffffe14330810 */ /* 0x000fe20007ffe0ff */
[----:B----4-:R0:W4:Y:S01]  /*13b0*/  LDG.E R114, [R110.64] ;  /* 0x000000066e727981 */ /* 0x010122000c1e1900 */
[----:B------:R-:W-:-:S02]  /*13c0*/  IADD3 R49, R135, -R48, RZ ;  /* 0x8000003087317210 */ /* 0x000fc40007ffe0ff */
[----:B------:R-:W-:Y:S02]  /*13d0*/  ISETP.NE.AND P1, PT, R12, RZ, PT ;  /* 0x000000ff0c00720c */ /* 0x000fe40003f25270 */
[----:B------:R-:W-:Y:S01]  /*13e0*/  LEA R49, R49, R84, 0x8 ;  /* 0x0000005431317211 */ /* 0x000fe200078e40ff */
[----:B------:R-:W-:-:S03]  /*13f0*/  @P0 IMAD R51, R51, c[0x0][0x16c], R84 ;  /* 0x00005b0033330a24 */ /* 0x000fc600078e0254 */
[----:B------:R-:W-:Y:S01]  /*1400*/  SEL R115, R49, R24, !P1 ;  /* 0x0000001831737207 */ /* 0x000fe20004800000 */
[----:B------:R-:W-:Y:S01]  /*1410*/  @P0 IMAD.WIDE R112, R51, 0x8, R82 ;  /* 0x0000000833700825 */ /* 0x000fe200078e0252 */
[----:B------:R-:W-:Y:S02]  /*1420*/  ISETP.NE.AND P2, PT, R12, 0x1f, PT ;  /* 0x0000001f0c00780c */ /* 0x000fe40003f45270 */
[----:B------:R-:W-:Y:S01]  /*1430*/  MOV R132, RZ ;  /* 0x000000ff00847202 */ /* 0x000fe20000000f00 */
[--C-:B0-----:R-:W-:Y:S02]  /*1440*/  HADD2.F32 R110, -RZ, R40.reuse.H0_H0 ;  /* 0x20000028ff6e7230 */ /* 0x101fe40000004100 */
[----:B------:R-:W-:Y:S02]  /*1450*/  HADD2.F32 R119, -RZ, R40.H1_H1 ;  /* 0x30000028ff777230 */ /* 0x000fe40000004100 */
[----:B------:R-:W-:-:S03]  /*1460*/  HADD2.F32 R117, -RZ, R41.H1_H1 ;  /* 0x30000029ff757230 */ /* 0x000fc60000004100 */
[----:B------:R-:W-:Y:S01]  /*1470*/  FMUL.FTZ R136, R108, R119 ;  /* 0x000000776c887220 */ /* 0x000fe20000410000 */
[----:B------:R-:W-:Y:S01]  /*1480*/  HADD2.F32 R129, -RZ, R42.H1_H1 ;  /* 0x3000002aff817230 */ /* 0x000fe20000004100 */
[----:B------:R-:W-:Y:S01]  /*1490*/  FMUL.FTZ R157, R106, R117 ;  /* 0x000000756a9d7220 */ /* 0x000fe20000410000 */
[----:B------:R-:W-:Y:S01]  /*14a0*/  HADD2.F32 R127, -RZ, R43.H0_H0 ;  /* 0x2000002bff7f7230 */ /* 0x000fe20000004100 */
[----:B------:R-:W-:Y:S02]  /*14b0*/  BSSY B0, `(.L_x_7426) ;  /* 0x0000040000007945 */ /* 0x000fe40003800000 */
[----:B------:R-:W-:Y:S02]  /*14c0*/  FMUL.FTZ R147, R92, R129 ;  /* 0x000000815c937220 */ /* 0x000fe40000410000 */
[----:B------:R-:W-:Y:S02]  /*14d0*/  FMUL.FTZ R141, R90, R127 ;  /* 0x0000007f5a8d7220 */ /* 0x000fe40000410000 */
[----:B--2---:R-:W-:-:S04]  /*14e0*/  FMUL.FTZ R123, R78, 1.4426950216293334961 ;  /* 0x3fb8aa3b4e7b7820 */ /* 0x004fc80000410000 */
[----:B------:R-:W-:-:S06]  /*14f0*/  FMUL.FTZ R116, R109, R123 ;  /* 0x0000007b6d747220 */ /* 0x000fcc0000410000 */
[----:B------:R-:W0:Y:S01]  /*1500*/  MUFU.EX2 R116, R116 ;  /* 0x0000007400747308 */ /* 0x000e220000000800 */
[----:B-1-3--:R1:W-:Y:S01]  /*1510*/  STS.128 [R21.X16], R44 ;  /* 0x0000002c15007388 */ /* 0x00a3e2000000cc00 */
[----:B------:R-:W-:-:S06]  /*1520*/  NOP ;  /* 0x0000000000007918 */ /* 0x000fcc0000000000 */
[----:B------:R-:W2:Y:S04]  /*1530*/  LDS.128 R48, [R21.X16] ;  /* 0x0000000015307984 */ /* 0x000ea8000000cc00 */
[----:B0-----:R0:W-:Y:S04]  /*1540*/  STS [R115.X4+0x878], R116 ;  /* 0x0008787473007388 */ /* 0x0011e80000004800 */
[----:B------:R-:W-:Y:S01]  /*1550*/  BAR.SYNC.DEFER_BLOCKING 0x0 ;  /* 0x0000000000007b1d */ /* 0x000fe20000010000 */
[-C--:B------:R-:W-:Y:S02]  /*1560*/  FMUL.FTZ R131, R108, R123.reuse ;  /* 0x0000007b6c837220 */ /* 0x080fe40000410000 */
[----:B------:R-:W-:-:S02]  /*1570*/  FMUL.FTZ R121, R107, R123 ;  /* 0x0000007b6b797220 */ /* 0x000fc40000410000 */
[-C--:B------:R-:W-:Y:S02]  /*1580*/  FMUL.FTZ R118, R106, R123.reuse ;  /* 0x0000007b6a767220 */ /* 0x080fe40000410000 */
[----:B------:R-:W3:Y:S01]  /*1590*/  MUFU.EX2 R131, R131 ;  /* 0x0000008300837308 */ /* 0x000ee20000000800 */
[----:B------:R0:W0:Y:S07]  /*15a0*/  @P2 LDS R138, [R12.X4+0x107c] ;  /* 0x00107c000c8a2984 */ /* 0x00002e0000004800 */
[----:B------:R-:W0:Y:S01]  /*15b0*/  MUFU.EX2 R121, R121 ;  /* 0x0000007900797308 */ /* 0x000e220000000800 */
[----:B------:R2:W5:Y:S01]  /*15c0*/  @P0 LDG.E R132, [R112.64+0x4] ;  /* 0x0000040670840981 */ /* 0x000562000c1e1900 */
[----:B------:R-:W-:-:S02]  /*15d0*/  FMUL.FTZ R149, R94, R123 ;  /* 0x0000007b5e957220 */ /* 0x000fc40000410000 */
[-C--:B------:R-:W-:Y:S02]  /*15e0*/  FMUL.FTZ R124, R92, R123.reuse ;  /* 0x0000007b5c7c7220 */ /* 0x080fe40000410000 */
[-C--:B-1----:R-:W-:Y:S02]  /*15f0*/  FMUL.FTZ R46, R90, R123.reuse ;  /* 0x0000007b5a2e7220 */ /* 0x082fe40000410000 */
[----:B--2---:R-:W-:Y:S01]  /*1600*/  FMUL.FTZ R112, R88, R123 ;  /* 0x0000007b58707220 */ /* 0x004fe20000410000 */
[----:B------:R-:W1:Y:S01]  /*1610*/  MUFU.EX2 R118, R118 ;  /* 0x0000007600767308 */ /* 0x000e620000000800 */
[--C-:B------:R-:W-:Y:S02]  /*1620*/  HADD2.F32 R47, -RZ, R50.reuse.H0_H0 ;  /* 0x20000032ff2f7230 */ /* 0x100fe40000004100 */
[----:B------:R-:W-:Y:S02]  /*1630*/  HADD2.F32 R137, -RZ, R50.H1_H1 ;  /* 0x30000032ff897230 */ /* 0x000fe40000004100 */
[----:B------:R-:W-:-:S03]  /*1640*/  HADD2.F32 R145, -RZ, R49.H0_H0 ;  /* 0x20000031ff917230 */ /* 0x000fc60000004100 */
[----:B------:R-:W2:Y:S01]  /*1650*/  MUFU.EX2 R112, R112 ;  /* 0x0000007000707308 */ /* 0x000ea20000000800 */
[----:B------:R-:W-:Y:S01]  /*1660*/  HADD2.F32 R139, -RZ, R49.H1_H1 ;  /* 0x30000031ff8b7230 */ /* 0x000fe20000004100 */
[----:B------:R-:W-:Y:S01]  /*1670*/  FMUL.FTZ R49, R109, R110 ;  /* 0x0000006e6d317220 */ /* 0x000fe20000410000 */
[--C-:B------:R-:W-:Y:S02]  /*1680*/  HADD2.F32 R133, -RZ, R51.reuse.H0_H0 ;  /* 0x20000033ff857230 */ /* 0x100fe40000004100 */
[----:B------:R-:W-:Y:S02]  /*1690*/  HADD2.F32 R143, -RZ, R51.H1_H1 ;  /* 0x30000033ff8f7230 */ /* 0x000fe40000004100 */
[----:B------:R-:W-:Y:S01]  /*16a0*/  HADD2.F32 R50, -RZ, R41.H0_H0 ;  /* 0x20000029ff327230 */ /* 0x000fe20000004100 */
[----:B------:R-:W0:Y:S01]  /*16b0*/  MUFU.EX2 R149, R149 ;  /* 0x0000009500957308 */ /* 0x000e220000000800 */
[--C-:B------:R-:W-:Y:S01]  /*16c0*/  HADD2.F32 R151, -RZ, R48.reuse.H0_H0 ;  /* 0x20000030ff977230 */ /* 0x100fe20000004100 */
[----:B---3--:R-:W-:Y:S01]  /*16d0*/  FMUL.FTZ R126, R116, R131 ;  /* 0x00000083747e7220 */ /* 0x008fe20000410000 */
[----:B------:R-:W-:Y:S01]  /*16e0*/  HADD2.F32 R153, -RZ, R48.H1_H1 ;  /* 0x30000030ff997230 */ /* 0x000fe20000004100 */
[----:B------:R-:W-:-:S04]  /*16f0*/  FMUL.FTZ R48, R107, R50 ;  /* 0x000000326b307220 */ /* 0x000fc80000410000 */
[----:B------:R-:W3:Y:S01]  /*1700*/  MUFU.EX2 R124, R124 ;  /* 0x0000007c007c7308 */ /* 0x000ee20000000800 */
[----:B------:R-:W-:Y:S02]  /*1710*/  FFMA.FTZ R44, R131, R49, R136 ;  /* 0x00000031832c7223 */ /* 0x000fe40000010088 */
[----:B----4-:R-:W-:-:S05]  /*1720*/  FMUL.FTZ R128, R114, R133 ;  /* 0x0000008572807220 */ /* 0x010fca0000410000 */
[----:B------:R-:W4:Y:S01]  /*1730*/  MUFU.EX2 R46, R46 ;  /* 0x0000002e002e7308 */ /* 0x000f220000000800 */
[C---:B------:R-:W-:Y:S01]  /*1740*/  FMUL.FTZ R134, R114.reuse, R143 ;  /* 0x0000008f72867220 */ /* 0x040fe20000410000 */
[----:B0-----:R-:W-:Y:S01]  /*1750*/  HADD2.F32 R115, -RZ, R42.H0_H0 ;  /* 0x2000002aff737230 */ /* 0x001fe20000004100 */
[C---:B------:R-:W-:Y:S02]  /*1760*/  FMUL.FTZ R45, R121.reuse, R126 ;  /* 0x0000007e792d7220 */ /* 0x040fe40000410000 */
[----:B------:R-:W-:Y:S02]  /*1770*/  FMUL.FTZ R130, R114, R137 ;  /* 0x0000008972827220 */ /* 0x000fe40000410000 */
[----:B------:R-:W-:Y:S02]  /*1780*/  FFMA.FTZ R44, R121, R44, R48 ;  /* 0x0000002c792c7223 */ /* 0x000fe40000010030 */
[----:B------:R-:W-:Y:S02]  /*1790*/  FMUL.FTZ R125, R79, R128 ;  /* 0x000000804f7d7220 */ /* 0x000fe40000410000 */
[----:B------:R-:W-:Y:S01]  /*17a0*/  FMUL.FTZ R111, R85, R134 ;  /* 0x00000086556f7220 */ /* 0x000fe20000410000 */
[----:B------:R-:W-:Y:S01]  /*17b0*/  HADD2.F32 R113, -RZ, R43.H1_H1 ;  /* 0x3000002bff717230 */ /* 0x000fe20000004100 */
[----:B-1----:R-:W-:-:S02]  /*17c0*/  FMUL.FTZ R126, R118, R45 ;  /* 0x0000002d767e7220 */ /* 0x002fc40000410000 */
[----:B------:R-:W-:Y:S02]  /*17d0*/  FMUL.FTZ R123, R81, R130 ;  /* 0x00000082517b7220 */ /* 0x000fe40000410000 */
[----:B------:R-:W-:Y:S02]  /*17e0*/  FMUL.FTZ R122, R94, R115 ;  /* 0x000000735e7a7220 */ /* 0x000fe40000410000 */
[----:B------:R-:W-:Y:S02]  /*17f0*/  FFMA.FTZ R44, R118, R44, R157 ;  /* 0x0000002c762c7223 */ /* 0x000fe4000001009d */
[C---:B------:R-:W-:Y:S02]  /*1800*/  FMUL.FTZ R45, R114.reuse, R151 ;  /* 0x00000097722d7220 */ /* 0x040fe40000410000 */
[----:B------:R-:W-:Y:S02]  /*1810*/  FMUL.FTZ R128, R114, R47 ;  /* 0x0000002f72807220 */ /* 0x000fe40000410000 */
[----:B--2---:R-:W-:Y:S01]  /*1820*/  FFMA.FTZ R130, R112, R111, R125 ;  /* 0x0000006f70827223 */ /* 0x004fe2000001007d */
[----:B------:R-:W-:Y:S05]  /*1830*/  @P2 BRA `(.L_x_7427) ;  /* 0x0000007000002947 */ /* 0x000fea0003800000 */
[----:B---34-:R-:W-:Y:S02]  /*1840*/  ISETP.NE.AND P0, PT, R20, c[0x0][0x174], PT ;  /* 0x00005d0014007a0c */ /* 0x018fe40003f05270 */
[----:B------:R-:W-:-:S11]  /*1850*/  MOV R138, 0x3f800000 ;  /* 0x3f800000008a7802 */ /* 0x000fd60000000f00 */
[----:B------:R-:W-:-:S04]  /*1860*/  @P0 LEA.HI R51, R20, R20, RZ, 0x1 ;  /* 0x0000001414330211 */ /* 0x000fc800078f08ff */
[----:B------:R-:W-:-:S04]  /*1870*/  @P0 LOP3.LUT R51, R51, 0xfffffe, RZ, 0xc0, !PT ;  /* 0x00fffffe33330812 */ /* 0x000fc800078ec0ff */
[----:B------:R-:W-:-:S04]  /*1880*/  @P0 IADD3 R51, -R51, R20, RZ ;  /* 0x0000001433330210 */ /* 0x000fc80007ffe1ff */
[----:B------:R-:W-:-:S05]  /*1890*/  @P0 LEA R51, R51, R84, 0x8 ;  /* 0x0000005433330211 */ /* 0x000fca00078e40ff */
[----:B------:R0:W1:Y:S02]  /*18a0*/  @P0 LDS R138, [R51.X4+0x878] ;  /* 0x00087800338a0984 */ /* 0x0000640000004800 */
.L_x_7427:
[----:B---34-:R-:W-:Y:S05]  /*18b0*/  BSYNC B0 ;  /* 0x0000000000007941 */ /* 0x018fea0003800000 */
.L_x_7426:
[----:B-1----:R-:W-:Y:S01]  /*18c0*/  FMUL.FTZ R155, R112, R138 ;  /* 0x0000008a709b7220 */ /* 0x002fe20000410000 */
[----:B------:R-:W-:Y:S01]  /*18d0*/  ISETP.NE.AND P3, PT, R22, 0x1f, PT ;  /* 0x0000001f1600780c */ /* 0x000fe20003f65270 */
[----:B0-----:R-:W-:Y:S01]  /*18e0*/  FMUL.FTZ R51, R73, R128 ;  /* 0x0000008049337220 */ /* 0x001fe20000410000 */
[----:B------:R-:W-:Y:S01]  /*18f0*/  ISETP.GE.AND P0, PT, R21, 0x1, PT ;  /* 0x000000011500780c */ /* 0x000fe20003f06270 */
[----:B------:R-:W-:Y:S01]  /*1900*/  FMUL.FTZ R134, R114, R139 ;  /* 0x0000008b72867220 */ /* 0x000fe20000410000 */
[----:B------:R-:W-:Y:S01]  /*1910*/  ISETP.NE.AND P4, PT, R12, RZ, PT ;  /* 0x000000ff0c00720c */ /* 0x000fe20003f85270 */
[C---:B------:R-:W-:Y:S01]  /*1920*/  FFMA.FTZ R128, R46.reuse, R130, R123 ;  /* 0x000000822e807223 */ /* 0x040fe2000001007b */
[----:B------:R-:W-:Y:S01]  /*1930*/  LEA R135, R135, R12, 0x8 ;  /* 0x0000000c87877211 */ /* 0x000fe200078e40ff */
[----:B------:R-:W-:Y:S01]  /*1940*/  FMUL.FTZ R155, R46, R155 ;  /* 0x0000009b2e9b7220 */ /* 0x000fe20000410000 */
[----:B------:R-:W-:Y:S01]  /*1950*/  BSSY B0, `(.L_x_7428) ;  /* 0x00000bd000007945 */ /* 0x000fe20003800000 */
[----:B------:R-:W-:-:S02]  /*1960*/  FMUL.FTZ R130, R114, R145 ;  /* 0x0000009172827220 */ /* 0x000fc40000410000 */
[----:B------:R-:W-:Y:S02]  /*1970*/  FMUL.FTZ R134, R75, R134 ;  /* 0x000000864b867220 */ /* 0x000fe40000410000 */
[C---:B------:R-:W-:Y:S02]  /*1980*/  FFMA.FTZ R142, R124.reuse, R128, R51 ;  /* 0x000000807c8e7223 */ /* 0x040fe40000010033 */
[----:B------:R-:W-:Y:S02]  /*1990*/  FMUL.FTZ R140, R124, R155 ;  /* 0x0000009b7c8c7220 */ /* 0x000fe40000410000 */
[----:B------:R-:W-:Y:S02]  /*19a0*/  FMUL.FTZ R128, R114, R153 ;  /* 0x0000009972807220 */ /* 0x000fe40000410000 */
[----:B------:R-:W-:Y:S02]  /*19b0*/  FMUL.FTZ R159, R59, R130 ;  /* 0x000000823b9f7220 */ /* 0x000fe40000410000 */
[----:B------:R-:W-:-:S02]  /*19c0*/  FFMA.FTZ R142, R149, R142, R134 ;  /* 0x0000008e958e7223 */ /* 0x000fc40000010086 */
[C---:B------:R-:W-:Y:S02]  /*19d0*/  FMUL.FTZ R161, R149.reuse, R140 ;  /* 0x0000008c95a17220 */ /* 0x040fe40000410000 */
        /* <DEDUP_REMOVED lines=11> */
[----:B------:R-:W-:Y:S02]  /*1a90*/  FMUL.FTZ R155, R88, R113 ;  /* 0x00000071589b7220 */ /* 0x000fe40000410000 */
[C---:B------:R-:W-:Y:S02]  /*1aa0*/  FFMA.FTZ R44, R46.reuse, R44, R141 ;  /* 0x0000002c2e2c7223 */ /* 0x040fe4000001008d */
[----:B------:R-:W-:Y:S02]  /*1ab0*/  FMUL.FTZ R140, R131, R130 ;  /* 0x00000082838c7220 */ /* 0x000fe40000410000 */
[----:B------:R-:W-:Y:S01]  /*1ac0*/  FMUL.FTZ R45, R46, R45 ;  /* 0x0000002d2e2d7220 */ /* 0x000fe20000410000 */
[----:B------:R-:W0:Y:S01]  /*1ad0*/  SHFL.DOWN PT, R130, R161, 0x1, 0x1f ;  /* 0x08201f00a1827f89 */ /* 0x000e2200000e0000 */
[C---:B------:R-:W-:Y:S02]  /*1ae0*/  FFMA.FTZ R163, R112.reuse, R44, R155 ;  /* 0x0000002c70a37223 */ /* 0x040fe4000001009b */
[----:B------:R-:W-:Y:S01]  /*1af0*/  FMUL.FTZ R142, R112, R45 ;  /* 0x0000002d708e7220 */ /* 0x000fe20000410000 */
        /* <DEDUP_REMOVED lines=19> */
[----:B---3--:R-:W-:-:S03]  /*1c30*/  @P0 FMUL.FTZ R142, R142, R45 ;  /* 0x0000002d8e8e0220 */ /* 0x008fc60000410000 */
[----:B------:R-:W2:Y:S01]  /*1c40*/  SHFL.UP PT, R44, R163, 0x4, RZ ;  /* 0x04800000a32c7989 */ /* 0x000ea200000e00ff */
[----:B------:R-:W-:-:S03]  /*1c50*/  ISETP.GE.U32.AND P0, PT, R22, 0x1c, PT ;  /* 0x0000001c1600780c */ /* 0x000fc60003f06070 */
[----:B------:R-:W3:Y:S10]  /*1c60*/  SHFL.UP PT, R45, R142, 0x4, RZ ;  /* 0x048000008e2d7989 */ /* 0x000ef400000e00ff */
[----:B0-----:R-:W-:Y:S01]  /*1c70*/  @!P0 FFMA.FTZ R161, R140, R130, R161 ;  /* 0x000000828ca18223 */ /* 0x001fe200000100a1 */
[----:B------:R-:W-:Y:S01]  /*1c80*/  SHF.L.U32 R130, R84, 0x3, RZ ;  /* 0x0000000354827819 */ /* 0x000fe200000006ff */
[----:B-1----:R-:W-:Y:S01]  /*1c90*/  @!P0 FMUL.FTZ R140, R140, R165 ;  /* 0x000000a58c8c8220 */ /* 0x002fe20000410000 */
[----:B------:R-:W-:-:S02]  /*1ca0*/  ISETP.GE.AND P0, PT, R20, c[0x0][0x174], PT ;  /* 0x00005d0014007a0c */ /* 0x000fc40003f06270 */
[----:B------:R-:W0:Y:S01]  /*1cb0*/  SHFL.DOWN PT, R148, R161, 0x8, 0x1f ;  /* 0x09001f00a1947f89 */ /* 0x000e2200000e0000 */
[----:B--2---:R-:W-:Y:S01]  /*1cc0*/  @P3 FFMA.FTZ R163, R142, R44, R163 ;  /* 0x0000002c8ea33223 */ /* 0x004fe200000100a3 */
[----:B------:R-:W-:Y:S02]  /*1cd0*/  ISETP.NE.OR P0, PT, R22, RZ, P0 ;  /* 0x000000ff1600720c */ /* 0x000fe40000705670 */
[----:B------:R-:W1:Y:S01]  /*1ce0*/  SHFL.DOWN PT, R146, R140, 0x8, 0x1f ;  /* 0x09001f008c927f89 */ /* 0x000e6200000e0000 */
[----:B------:R-:W-:Y:S01]  /*1cf0*/  MOV R44, 0x3f800000 ;  /* 0x3f800000002c7802 */ /* 0x000fe20000000f00 */
[----:B---3--:R-:W-:Y:S01]  /*1d00*/  @P3 FMUL.FTZ R142, R142, R45 ;  /* 0x0000002d8e8e3220 */ /* 0x008fe20000410000 */
[----:B------:R-:W-:Y:S01]  /*1d10*/  HFMA2.MMA R45, -RZ, RZ, 0, 0 ;  /* 0x00000000ff2d7435 */ /* 0x000fe200000001ff */
[----:B------:R-:W2:Y:S01]  /*1d20*/  SHFL.UP PT, R144, R163, 0x8, RZ ;  /* 0x05000000a3907989 */ /* 0x000ea200000e00ff */
[----:B------:R-:W-:-:S03]  /*1d30*/  ISETP.GE.U32.AND P3, PT, R22, 0x18, PT ;  /* 0x000000181600780c */ /* 0x000fc60003f66070 */
[----:B------:R-:W3:Y:S05]  /*1d40*/  SHFL.UP PT, R165, R142, 0x8, RZ ;  /* 0x050000008ea57989 */ /* 0x000eea00000e00ff */
[----:B------:R-:W-:Y:S01]  /*1d50*/  @!P0 LDS.64 R44, [R130+0x10f8] ;  /* 0x0010f800822c8984 */ /* 0x000fe20000000a00 */
[----:B------:R-:W-:-:S04]  /*1d60*/  ISETP.GE.AND P0, PT, R21, 0x8, PT ;  /* 0x000000081500780c */ /* 0x000fc80003f06270 */
[C---:B0-----:R-:W-:Y:S02]  /*1d70*/  @!P3 FFMA.FTZ R161, R140.reuse, R148, R161 ;  /* 0x000000948ca1b223 */ /* 0x041fe400000100a1 */
[----:B-1----:R-:W-:-:S03]  /*1d80*/  @!P3 FMUL.FTZ R140, R140, R146 ;  /* 0x000000928c8cb220 */ /* 0x002fc60000410000 */
[----:B------:R-:W0:Y:S01]  /*1d90*/  SHFL.DOWN PT, R148, R161, 0x10, 0x1f ;  /* 0x0a001f00a1947f89 */ /* 0x000e2200000e0000 */
[----:B------:R-:W-:-:S03]  /*1da0*/  ISETP.GE.U32.AND P3, PT, R22, 0x10, PT ;  /* 0x000000101600780c */ /* 0x000fc60003f66070 */
[C---:B--2---:R-:W-:Y:S01]  /*1db0*/  @P0 FFMA.FTZ R163, R142.reuse, R144, R163 ;  /* 0x000000908ea30223 */ /* 0x044fe200000100a3 */
[----:B------:R-:W1:Y:S01]  /*1dc0*/  SHFL.DOWN PT, R146, R140, 0x10, 0x1f ;  /* 0x0a001f008c927f89 */ /* 0x000e6200000e0000 */
[----:B---3--:R-:W-:-:S03]  /*1dd0*/  @P0 FMUL.FTZ R142, R142, R165 ;  /* 0x000000a58e8e0220 */ /* 0x008fc60000410000 */
[----:B------:R-:W2:Y:S01]  /*1de0*/  SHFL.UP PT, R144, R163, 0x10, RZ ;  /* 0x06000000a3907989 */ /* 0x000ea200000e00ff */
[----:B------:R-:W-:-:S03]  /*1df0*/  ISETP.GE.AND P0, PT, R21, 0x10, PT ;  /* 0x000000101500780c */ /* 0x000fc60003f06270 */
[----:B------:R-:W3:Y:S01]  /*1e00*/  SHFL.UP PT, R165, R142, 0x10, RZ ;  /* 0x060000008ea57989 */ /* 0x000ee200000e00ff */
[C---:B0-----:R-:W-:Y:S02]  /*1e10*/  @!P3 FFMA.FTZ R161, R140.reuse, R148, R161 ;  /* 0x000000948ca1b223 */ /* 0x041fe400000100a1 */
[----:B-1----:R-:W-:Y:S01]  /*1e20*/  @!P3 FMUL.FTZ R140, R140, R146 ;  /* 0x000000928c8cb220 */ /* 0x002fe20000410000 */
[----:B------:R-:W-:Y:S06]  /*1e30*/  SHFL.IDX PT, R148, R45, RZ, 0x1f ;  /* 0x00001fff2d947589 */ /* 0x000fec00000e0000 */
[C---:B--2---:R-:W-:Y:S01]  /*1e40*/  @P0 FFMA.FTZ R163, R142.reuse, R144, R163 ;  /* 0x000000908ea30223 */ /* 0x044fe200000100a3 */
[----:B------:R-:W-:Y:S01]  /*1e50*/  SHFL.DOWN PT, R152, R161, 0x1, 0x1f ;  /* 0x08201f00a1987f89 */ /* 0x000fe200000e0000 */
[----:B---3--:R-:W-:-:S03]  /*1e60*/  @P0 FMUL.FTZ R142, R142, R165 ;  /* 0x000000a58e8e0220 */ /* 0x008fc60000410000 */
[----:B------:R-:W0:Y:S04]  /*1e70*/  SHFL.DOWN PT, R150, R140, 0x1, 0x1f ;  /* 0x08201f008c967f89 */ /* 0x000e2800000e0000 */
[----:B-----5:R-:W-:Y:S04]  /*1e80*/  SHFL.IDX PT, R146, R132, RZ, 0x1f ;  /* 0x00001fff84927589 */ /* 0x020fe800000e0000 */
[----:B------:R-:W-:Y:S04]  /*1e90*/  SHFL.UP PT, R163, R163, 0x1, RZ ;  /* 0x04200000a3a37989 */ /* 0x000fe800000e00ff */
[----:B------:R-:W1:Y:S04]  /*1ea0*/  SHFL.UP PT, R142, R142, 0x1, RZ ;  /* 0x042000008e8e7989 */ /* 0x000e6800000e00ff */
[----:B------:R-:W-:Y:S04]  /*1eb0*/  SHFL.IDX PT, R144, R161, RZ, 0x1f ;  /* 0x00001fffa1907589 */ /* 0x000fe800000e0000 */
[----:B------:R-:W2:Y:S01]  /*1ec0*/  SHFL.IDX PT, R165, R140, RZ, 0x1f ;  /* 0x00001fff8ca57589 */ /* 0x000ea200000e0000 */
[----:B0-----:R-:W-:-:S04]  /*1ed0*/  @P2 FFMA.FTZ R148, R150, R148, R152 ;  /* 0x0000009496942223 */ /* 0x001fc80000010098 */
[----:B------:R-:W-:-:S04]  /*1ee0*/  FFMA.FTZ R111, R148, R138, R111 ;  /* 0x0000008a946f7223 */ /* 0x000fc8000001006f */
[----:B------:R-:W-:Y:S02]  /*1ef0*/  FFMA.FTZ R125, R112, R111, R125 ;  /* 0x0000006f707d7223 */ /* 0x000fe4000001007d */
[----:B-1----:R-:W-:Y:S01]  /*1f00*/  @P1 FFMA.FTZ R146, R142, R146, R163 ;  /* 0x000000928e921223 */ /* 0x002fe200000100a3 */
[----:B------:R-:W-:Y:S01]  /*1f10*/  IADD3 R142, -R135, c[0x0][0x168], RZ ;  /* 0x00005a00878e7a10 */ /* 0x000fe20007ffe1ff */
[----:B------:R-:W-:Y:S02]  /*1f20*/  FFMA.FTZ R123, R46, R125, R123 ;  /* 0x0000007d2e7b7223 */ /* 0x000fe4000001007b */
[----:B------:R-:W-:Y:S01]  /*1f30*/  FFMA.FTZ R138, R116, R146, R49 ;  /* 0x00000092748a7223 */ /* 0x000fe20000010031 */
[----:B------:R-:W-:Y:S01]  /*1f40*/  ISETP.GE.AND P0, PT, R142, 0x1, PT ;  /* 0x000000018e00780c */ /* 0x000fe20003f06270 */
[----:B------:R-:W-:Y:S02]  /*1f50*/  FFMA.FTZ R51, R124, R123, R51 ;  /* 0x0000007b7c337223 */ /* 0x000fe40000010033 */
[----:B------:R-:W-:-:S02]  /*1f60*/  FFMA.FTZ R116, R131, R138, R136 ;  /* 0x0000008a83747223 */ /* 0x000fc40000010088 */
[----:B------:R-:W-:Y:S02]  /*1f70*/  FMUL.FTZ R151, R151, R138 ;  /* 0x0000008a97977220 */ /* 0x000fe40000410000 */
[----:B------:R-:W-:Y:S01]  /*1f80*/  FFMA.FTZ R132, R121, R116, R48 ;  /* 0x0000007479847223 */ /* 0x000fe20000010030 */
[----:B------:R-:W-:Y:S01]  /*1f90*/  P2R R48, PR, RZ, 0x10 ;  /* 0x00000010ff307803 */ /* 0x000fe20000000000 */
[----:B------:R-:W-:Y:S02]  /*1fa0*/  FFMA.FTZ R49, R149, R51, R134 ;  /* 0x0000003395317223 */ /* 0x000fe40000010086 */
[----:B------:R-:W-:Y:S02]  /*1fb0*/  FFMA.FTZ R157, R118, R132, R157 ;  /* 0x00000084769d7223 */ /* 0x000fe4000001009d */
[----:B------:R-:W-:Y:S02]  /*1fc0*/  FFMA.FTZ R134, R58, R151, RZ ;  /* 0x000000973a867223 */ /* 0x000fe400000100ff */
[----:B------:R-:W-:-:S02]  /*1fd0*/  FMUL.FTZ R153, R153, R116 ;  /* 0x0000007499997220 */ /* 0x000fc40000410000 */
[----:B------:R-:W-:Y:S02]  /*1fe0*/  FFMA.FTZ R149, R149, R157, R122 ;  /* 0x0000009d95957223 */ /* 0x000fe4000001007a */
[----:B------:R-:W-:Y:S02]  /*1ff0*/  FFMA.FTZ R134, R69, R153, R134 ;  /* 0x0000009945867223 */ /* 0x000fe40000010086 */
[----:B------:R-:W-:Y:S02]  /*2000*/  FMUL.FTZ R145, R145, R132 ;  /* 0x0000008491917220 */ /* 0x000fe40000410000 */
[----:B------:R-:W-:Y:S02]  /*2010*/  FFMA.FTZ R147, R124, R149, R147 ;  /* 0x000000957c937223 */ /* 0x000fe40000010093 */
[----:B------:R-:W-:Y:S01]  /*2020*/  FFMA.FTZ R134, R59, R145, R134 ;  /* 0x000000913b867223 */ /* 0x000fe20000010086 */
[----:B------:R-:W-:Y:S01]  /*2030*/  SHF.L.U32 R145, R93, 0x2, RZ ;  /* 0x000000025d917819 */ /* 0x000fe200000006ff */
[----:B------:R-:W-:-:S02]  /*2040*/  FMUL.FTZ R139, R139, R157 ;  /* 0x0000009d8b8b7220 */ /* 0x000fc40000410000 */
[C---:B--2---:R-:W-:Y:S02]  /*2050*/  FFMA.FTZ R45, R165.reuse, R45, R144 ;  /* 0x0000002da52d7223 */ /* 0x044fe40000010090 */
[----:B------:R-:W-:Y:S02]  /*2060*/  FMUL.FTZ R44, R165, R44 ;  /* 0x0000002ca52c7220 */ /* 0x000fe40000410000 */
[----:B------:R-:W-:Y:S02]  /*2070*/  FFMA.FTZ R141, R46, R147, R141 ;  /* 0x000000932e8d7223 */ /* 0x000fe4000001008d */
[----:B------:R-:W-:Y:S01]  /*2080*/  FMUL.FTZ R46, R114, R116 ;  /* 0x00000074722e7220 */ /* 0x000fe20000410000 */
[----:B------:R0:W-:Y:S01]  /*2090*/  @!P4 STS.64 [R130+0x10f8], R44 ;  /* 0x0010f82c8200c388 */ /* 0x0001e20000000a00 */
[----:B------:R-:W-:Y:S02]  /*20a0*/  FFMA.FTZ R134, R75, R139, R134 ;  /* 0x0000008b4b867223 */ /* 0x000fe40000010086 */
[----:B------:R-:W-:-:S02]  /*20b0*/  FMUL.FTZ R47, R47, R149 ;  /* 0x000000952f2f7220 */ /* 0x000fc40000410000 */
[----:B------:R-:W-:Y:S02]  /*20c0*/  FFMA.FTZ R48, R118, R49, R159 ;  /* 0x0000003176307223 */ /* 0x000fe4000001009f */
[----:B------:R-:W-:Y:S02]  /*20d0*/  FFMA.FTZ R134, R73, R47, R134 ;  /* 0x0000002f49867223 */ /* 0x000fe40000010086 */
[----:B------:R-:W-:Y:S02]  /*20e0*/  FFMA.FTZ R121, R121, R48, R126 ;  /* 0x0000003079797223 */ /* 0x000fe4000001007e */
[----:B------:R-:W-:Y:S02]  /*20f0*/  FMUL.FTZ R139, R114, R138 ;  /* 0x0000008a728b7220 */ /* 0x000fe40000410000 */
[----:B0-----:R-:W-:Y:S02]  /*2100*/  FMUL.FTZ R45, R69, R46 ;  /* 0x0000002e452d7220 */ /* 0x001fe40000410000 */
[----:B------:R-:W-:-:S02]  /*2110*/  FMUL.FTZ R46, R137, R147 ;  /* 0x00000093892e7220 */ /* 0x000fc40000410000 */
[----:B------:R-:W-:Y:S01]  /*2120*/  FMUL.FTZ R133, R133, R141 ;  /* 0x0000008d85857220 */ /* 0x000fe20000410000 */
[----:B------:R0:W-:Y:S01]  /*2130*/  STS [R26.X4+0x224], R45 ;  /* 0x0002242d1a007388 */ /* 0x0001e20000004800 */
[----:B------:R-:W-:Y:S02]  /*2140*/  FFMA.FTZ R46, R81, R46, R134 ;  /* 0x0000002e512e7223 */ /* 0x000fe40000010086 */
[C---:B------:R-:W-:Y:S02]  /*2150*/  FMUL.FTZ R44, R114.reuse, R157 ;  /* 0x0000009d722c7220 */ /* 0x040fe40000410000 */
[----:B------:R-:W-:Y:S02]  /*2160*/  FMUL.FTZ R118, R114, R132 ;  /* 0x0000008472767220 */ /* 0x000fe40000410000 */
[----:B------:R-:W-:Y:S02]  /*2170*/  FFMA.FTZ R131, R131, R121, R128 ;  /* 0x0000007983837223 */ /* 0x000fe40000010080 */
[----:B------:R-:W-:-:S02]  /*2180*/  FMUL.FTZ R139, R58, R139 ;  /* 0x0000008b3a8b7220 */ /* 0x000fc40000410000 */
[----:B------:R-:W-:Y:S02]  /*2190*/  FFMA.FTZ R122, R79, R133, R46 ;  /* 0x000000854f7a7223 */ /* 0x000fe4000001002e */
[----:B------:R-:W-:Y:S01]  /*21a0*/  FMUL.FTZ R137, R75, R44 ;  /* 0x0000002c4b897220 */ /* 0x000fe20000410000 */
[----:B------:R1:W-:Y:S01]  /*21b0*/  STS [R26.X4+0x220], R139 ;  /* 0x0002208b1a007388 */ /* 0x0003e20000004800 */
[----:B------:R-:W-:Y:S02]  /*21c0*/  FMUL.FTZ R46, R114, R147 ;  /* 0x00000093722e7220 */ /* 0x000fe40000410000 */
[----:B------:R-:W-:Y:S01]  /*21d0*/  FMUL.FTZ R47, R59, R118 ;  /* 0x000000763b2f7220 */ /* 0x000fe20000410000 */
[----:B------:R2:W-:Y:S01]  /*21e0*/  STS [R26.X4+0x22c], R137 ;  /* 0x00022c891a007388 */ /* 0x0005e20000004800 */
[----:B------:R-:W-:Y:S02]  /*21f0*/  FFMA.FTZ R136, R112, R141, R155 ;  /* 0x0000008d70887223 */ /* 0x000fe4000001009b */
[----:B------:R-:W-:Y:S01]  /*2200*/  FMUL.FTZ R44, R114, R149 ;  /* 0x00000095722c7220 */ /* 0x000fe20000410000 */
[----:B------:R-:W-:Y:S01]  /*2210*/  STS [R26.X4+0x228], R47 ;  /* 0x0002282f1a007388 */ /* 0x000fe20000004800 */
[----:B------:R-:W-:Y:S01]  /*2220*/  FFMA.FTZ R118, -R109, R110, R138 ;  /* 0x0000006e6d767223 */ /* 0x000fe2000001018a */
[----:B------:R-:W-:Y:S01]  /*2230*/  SHF.L.U64.HI R138, R93, 0x2, R80 ;  /* 0x000000025d8a7819 */ /* 0x000fe20000010250 */
[----:B------:R-:W-:-:S02]  /*2240*/  FMUL.FTZ R124, R109, R131 ;  /* 0x000000836d7c7220 */ /* 0x000fc40000410000 */
[C---:B------:R-:W-:Y:S02]  /*2250*/  FMUL.FTZ R112, R114.reuse, R141 ;  /* 0x0000008d72707220 */ /* 0x040fe40000410000 */
[----:B0-----:R-:W-:Y:S02]  /*2260*/  FMUL.FTZ R45, R81, R46 ;  /* 0x0000002e512d7220 */ /* 0x001fe40000410000 */
[----:B-1----:R-:W-:Y:S02]  /*2270*/  FMUL.FTZ R139, R73, R44 ;  /* 0x0000002c498b7220 */ /* 0x002fe40000410000 */
[----:B------:R-:W-:Y:S01]  /*2280*/  FMUL.FTZ R114, R114, R136 ;  /* 0x0000008872727220 */ /* 0x000fe20000410000 */
[----:B------:R0:W-:Y:S01]  /*2290*/  STS [R26.X4+0x234], R45 ;  /* 0x0002342d1a007388 */ /* 0x0001e20000004800 */
[C---:B------:R-:W-:Y:S02]  /*22a0*/  FFMA.FTZ R116, -R108.reuse, R119, R116 ;  /* 0x000000776c747223 */ /* 0x040fe40000010174 */
[----:B------:R-:W-:Y:S01]  /*22b0*/  FMUL.FTZ R133, R108, R121 ;  /* 0x000000796c857220 */ /* 0x000fe20000410000 */
[----:B------:R1:W-:Y:S01]  /*22c0*/  STS [R26.X4+0x230], R139 ;  /* 0x0002308b1a007388 */ /* 0x0003e20000004800 */
[----:B------:R-:W-:-:S02]  /*22d0*/  FFMA.FTZ R44, R124, R118, RZ ;  /* 0x000000767c2c7223 */ /* 0x000fc400000100ff */
[----:B--2---:R-:W-:Y:S02]  /*22e0*/  FMUL.FTZ R137, R85, R114 ;  /* 0x0000007255897220 */ /* 0x004fe40000410000 */
[C---:B------:R-:W-:Y:S02]  /*22f0*/  FFMA.FTZ R114, -R107.reuse, R50, R132 ;  /* 0x000000326b727223 */ /* 0x040fe40000010184 */
[----:B------:R-:W-:Y:S01]  /*2300*/  FMUL.FTZ R126, R107, R48 ;  /* 0x000000306b7e7220 */ /* 0x000fe20000410000 */
[----:B------:R2:W-:Y:S01]  /*2310*/  STS [R26.X4+0x23c], R137 ;  /* 0x00023c891a007388 */ /* 0x0005e20000004800 */
[----:B0-----:R-:W-:Y:S02]  /*2320*/  FFMA.FTZ R45, R133, R116, R44 ;  /* 0x00000074852d7223 */ /* 0x001fe4000001002c */
[----:B------:R-:W-:Y:S02]  /*2330*/  FMUL.FTZ R47, R79, R112 ;  /* 0x000000704f2f7220 */ /* 0x000fe40000410000 */
[----:B------:R-:W-:-:S02]  /*2340*/  FFMA.FTZ R112, -R106, R117, R157 ;  /* 0x000000756a707223 */ /* 0x000fc4000001019d */
[----:B------:R-:W-:Y:S01]  /*2350*/  FMUL.FTZ R135, R106, R49 ;  /* 0x000000316a877220 */ /* 0x000fe20000410000 */
[----:B------:R0:W-:Y:S01]  /*2360*/  STS [R26.X4+0x238], R47 ;  /* 0x0002382f1a007388 */ /* 0x0001e20000004800 */
[----:B------:R-:W-:Y:S02]  /*2370*/  FFMA.FTZ R45, R126, R114, R45 ;  /* 0x000000727e2d7223 */ /* 0x000fe4000001002d */
[C---:B------:R-:W-:Y:S02]  /*2380*/  FFMA.FTZ R128, -R94.reuse, R115, R149 ;  /* 0x000000735e807223 */ /* 0x040fe40000010195 */
[----:B------:R-:W-:Y:S02]  /*2390*/  FMUL.FTZ R130, R94, R51 ;  /* 0x000000335e827220 */ /* 0x000fe40000410000 */
[----:B------:R-:W-:Y:S02]  /*23a0*/  FFMA.FTZ R45, R135, R112, R45 ;  /* 0x00000070872d7223 */ /* 0x000fe4000001002d */
[----:B------:R-:W-:-:S02]  /*23b0*/  FFMA.FTZ R132, -R92, R129, R147 ;  /* 0x000000815c847223 */ /* 0x000fc40000010193 */
[----:B-1----:R-:W-:Y:S02]  /*23c0*/  FMUL.FTZ R139, R92, R123 ;  /* 0x0000007b5c8b7220 */ /* 0x002fe40000410000 */
[----:B------:R-:W-:Y:S02]  /*23d0*/  FFMA.FTZ R45, R130, R128, R45 ;  /* 0x00000080822d7223 */ /* 0x000fe4000001002d */
[----:B------:R-:W-:Y:S02]  /*23e0*/  FMUL.FTZ R143, R143, R136 ;  /* 0x000000888f8f7220 */ /* 0x000fe40000410000 */
[----:B--2---:R-:W-:Y:S02]  /*23f0*/  FMUL.FTZ R137, R88, R111 ;  /* 0x0000006f58897220 */ /* 0x004fe40000410000 */
[C---:B------:R-:W-:Y:S02]  /*2400*/  FMUL.FTZ R134, R90.reuse, R125 ;  /* 0x0000007d5a867220 */ /* 0x040fe40000410000 */
[----:B------:R-:W-:-:S02]  /*2410*/  FFMA.FTZ R141, -R90, R127, R141 ;  /* 0x0000007f5a8d7223 */ /* 0x000fc4000001018d */
[----:B------:R-:W-:Y:S02]  /*2420*/  FFMA.FTZ R136, -R88, R113, R136 ;  /* 0x0000007158887223 */ /* 0x000fe40000010188 */
[----:B------:R-:W-:Y:S02]  /*2430*/  FFMA.FTZ R45, R139, R132, R45 ;  /* 0x000000848b2d7223 */ /* 0x000fe4000001002d */
[----:B------:R-:W-:Y:S02]  /*2440*/  FFMA.FTZ R122, R85, R143, R122 ;  /* 0x0000008f557a7223 */ /* 0x000fe4000001007a */
[----:B------:R-:W-:Y:S02]  /*2450*/  IMAD R138, R138, c[0x0][0x2d0], RZ ;  /* 0x0000b4008a8a7a24 */ /* 0x000fe400078e02ff */
[----:B------:R-:W-:Y:S02]  /*2460*/  FMUL.FTZ R147, R137, R136 ;  /* 0x0000008889937220 */ /* 0x000fe40000410000 */
[----:B------:R-:W-:Y:S01]  /*2470*/  FFMA.FTZ R140, R134, R141, R45 ;  /* 0x0000008d868c7223 */ /* 0x000fe2000001002d */
[----:B------:R-:W-:Y:S06]  /*2480*/  BAR.SYNC.DEFER_BLOCKING 0x0 ;  /* 0x0000000000007b1d */ /* 0x000fec0000010000 */
[----:B------:R-:W-:Y:S05]  /*2490*/  @!P0 BRA `(.L_x_7429) ;  /* 0x0000008000008947 */ /* 0x000fea0003800000 */
[----:B0-----:R-:W0:Y:S01]  /*24a0*/  LDS R143, [R25.X4+0x220] ;  /* 0x00022000198f7984 */ /* 0x001e220000004800 */
[----:B------:R-:W-:-:S02]  /*24b0*/  IMAD R45, R120, c[0x0][0x2d0], RZ ;  /* 0x0000b400782d7a24 */ /* 0x000fc400078e02ff */
[----:B------:R-:W-:-:S04]  /*24c0*/  IMAD.WIDE.U32 R46, R84, c[0x0][0x2d0], R96 ;  /* 0x0000b400542e7a25 */ /* 0x000fc800078e0060 */
[----:B------:R-:W-:Y:S01]  /*24d0*/  IMAD R45, R84, c[0x0][0x2d4], R45 ;  /* 0x0000b500542d7a24 */ /* 0x000fe200078e022d */
[----:B------:R-:W-:-:S04]  /*24e0*/  LEA R44, P0, R46, c[0x0][0x320], 0x2 ;  /* 0x0000c8002e2c7a11 */ /* 0x000fc800078010ff */
[----:B------:R-:W-:-:S04]  /*24f0*/  IADD3 R45, R47, R45, RZ ;  /* 0x0000002d2f2d7210 */ /* 0x000fc80007ffe0ff */
[----:B------:R-:W-:-:S05]  /*2500*/  LEA.HI.X R45, R46, c[0x0][0x324], R45, 0x2, P0 ;  /* 0x0000c9002e2d7a11 */ /* 0x000fca00000f142d */
[----:B0-----:R0:W-:Y:S02]  /*2510*/  RED.E.ADD.F32.FTZ.RN.STRONG.GPU [R44.64], R143 ;  /* 0x0000008f2c00798e */ /* 0x0011e4000c10e786 */
.L_x_7429:
[----:B0-----:R-:W-:Y:S05]  /*2520*/  BSYNC B0 ;  /* 0x0000000000007941 */ /* 0x001fea0003800000 */
.L_x_7428:
[----:B------:R0:W1:Y:S01]  /*2530*/  LDS R47, [R28.X4+0x2a0] ;  /* 0x0002a0001c2f7984 */ /* 0x0000620000004800 */
[----:B------:R-:W-:Y:S01]  /*2540*/  ISETP.GE.AND P6, PT, R142, 0x21, PT ;  /* 0x000000218e00780c */ /* 0x000fe20003fc6270 */
[----:B------:R-:W-:Y:S01]  /*2550*/  BSSY B0, `(.L_x_7430) ;  /* 0x000000d000007945 */ /* 0x000fe20003800000 */
[----:B------:R-:W-:Y:S01]  /*2560*/  FADD.FTZ R120, R140, R147 ;  /* 0x000000938c787221 */ /* 0x000fe20000010000 */
[C---:B------:R-:W-:Y:S01]  /*2570*/  ISETP.GE.AND P0, PT, R142.reuse, 0x41, PT ;  /* 0x000000418e00780c */ /* 0x040fe20003f06270 */
[----:B------:R-:W-:Y:S01]  /*2580*/  IMAD R143, R145, c[0x0][0x2d4], R138 ;  /* 0x0000b500918f7a24 */ /* 0x000fe200078e028a */
[C---:B------:R-:W-:Y:S02]  /*2590*/  ISETP.GE.AND P1, PT, R142.reuse, 0x61, PT ;  /* 0x000000618e00780c */ /* 0x040fe40003f26270 */
[C---:B------:R-:W-:Y:S02]  /*25a0*/  ISETP.GE.AND P2, PT, R142.reuse, 0x81, PT ;  /* 0x000000818e00780c */ /* 0x040fe40003f46270 */
[----:B------:R-:W-:-:S02]  /*25b0*/  ISETP.GE.AND P3, PT, R142, 0xa1, PT ;  /* 0x000000a18e00780c */ /* 0x000fc40003f66270 */
[C---:B------:R-:W-:Y:S02]  /*25c0*/  ISETP.GE.AND P4, PT, R142.reuse, 0xc1, PT ;  /* 0x000000c18e00780c */ /* 0x040fe40003f86270 */
[----:B------:R-:W-:Y:S01]  /*25d0*/  ISETP.GE.AND P5, PT, R142, 0xe1, PT ;  /* 0x000000e18e00780c */ /* 0x000fe20003fa6270 */
[----:B------:R-:W-:Y:S07]  /*25e0*/  @!P6 BRA `(.L_x_7431) ;  /* 0x000000300000e947 */ /* 0x000fee0003800000 */
[----:B0-----:R-:W-:-:S05]  /*25f0*/  IMAD.WIDE.U32 R44, R145, c[0x0][0x2d0], R98 ;  /* 0x0000b400912c7a25 */ /* 0x001fca00078e0062 */
[----:B------:R-:W-:-:S05]  /*2600*/  IADD3 R45, R45, R143, RZ ;  /* 0x0000008f2d2d7210 */ /* 0x000fca0007ffe0ff */
[----:B-1----:R0:W-:Y:S02]  /*2610*/  RED.E.ADD.F32.FTZ.RN.STRONG.GPU [R44.64], R47 ;  /* 0x0000002f2c00798e */ /* 0x0021e4000c10e786 */
.L_x_7431:
[----:B0-----:R-:W-:Y:S05]  /*2620*/  BSYNC B0 ;  /* 0x0000000000007941 */ /* 0x001fea0003800000 */
.L_x_7430:
[----:B-1----:R0:W1:Y:S01]  /*2630*/  LDS R47, [R30.X4+0x320] ;  /* 0x000320001e2f7984 */ /* 0x0020620000004800 */
[----:B------:R-:W-:Y:S01]  /*2640*/  BSSY B0, `(.L_x_7432) ;  /* 0x0000005000007945 */ /* 0x000fe20003800000 */
[----:B------:R-:W-:Y:S05]  /*2650*/  @!P0 BRA `(.L_x_7433) ;  /* 0x0000003000008947 */ /* 0x000fea0003800000 */
[----:B------:R-:W-:-:S05]  /*2660*/  IMAD.WIDE.U32 R44, R145, c[0x0][0x2d0], R100 ;  /* 0x0000b400912c7a25 */ /* 0x000fca00078e0064 */
[----:B------:R-:W-:-:S05]  /*2670*/  IADD3 R45, R143, R45, RZ ;  /* 0x0000002d8f2d7210 */ /* 0x000fca0007ffe0ff */
[----:B-1----:R1:W-:Y:S02]  /*2680*/  RED.E.ADD.F32.FTZ.RN.STRONG.GPU [R44.64], R47 ;  /* 0x0000002f2c00798e */ /* 0x0023e4000c10e786 */
.L_x_7433:
[----:B------:R-:W-:Y:S05]  /*2690*/  BSYNC B0 ;  /* 0x0000000000007941 */ /* 0x000fea0003800000 */
.L_x_7432:
[----:B-1----:R1:W2:Y:S01]  /*26a0*/  LDS R47, [R31.X4+0x3a0] ;  /* 0x0003a0001f2f7984 */ /* 0x0022a20000004800 */
[----:B------:R-:W-:Y:S01]  /*26b0*/  BSSY B0, `(.L_x_7434) ;  /* 0x0000006000007945 */ /* 0x000fe20003800000 */
[----:B------:R-:W-:Y:S01]  /*26c0*/  MOV R46, c[0x0][0x174] ;  /* 0x00005d00002e7a02 */ /* 0x000fe20000000f00 */
[----:B------:R-:W-:Y:S05]  /*26d0*/  @!P1 BRA `(.L_x_7435) ;  /* 0x0000003000009947 */ /* 0x000fea0003800000 */
[----:B------:R-:W-:-:S05]  /*26e0*/  IMAD.WIDE.U32 R44, R145, c[0x0][0x2d0], R102 ;  /* 0x0000b400912c7a25 */ /* 0x000fca00078e0066 */
[----:B------:R-:W-:-:S05]  /*26f0*/  IADD3 R45, R143, R45, RZ ;  /* 0x0000002d8f2d7210 */ /* 0x000fca0007ffe0ff */
[----:B--2---:R2:W-:Y:S02]  /*2700*/  RED.E.ADD.F32.FTZ.RN.STRONG.GPU [R44.64], R47 ;  /* 0x0000002f2c00798e */ /* 0x0045e4000c10e786 */
.L_x_7435:
[----:B------:R-:W-:Y:S05]  /*2710*/  BSYNC B0 ;  /* 0x0000000000007941 */ /* 0x000fea0003800000 */
.L_x_7434:
[----:B--2---:R2:W3:Y:S01]  /*2720*/  LDS R47, [R32.X4+0x420] ;  /* 0x00042000202f7984 */ /* 0x0044e20000004800 */
[----:B------:R-:W-:Y:S01]  /*2730*/  BSSY B0, `(.L_x_7436) ;  /* 0x0000007000007945 */ /* 0x000fe20003800000 */
[----:B------:R-:W-:Y:S01]  /*2740*/  LEA R149, R46, UR4, 0x8 ;  /* 0x000000042e957c11 */ /* 0x000fe2000f8e40ff */
[----:B------:R-:W-:Y:S05]  /*2750*/  @!P2 BRA `(.L_x_7437) ;  /* 0x000000400000a947 */ /* 0x000fea0003800000 */
[----:B------:R-:W-:-:S06]  /*2760*/  IMAD.WIDE R44, R149, 0x4, R62 ;  /* 0x00000004952c7825 */ /* 0x000fcc00078e023e */
[----:B------:R-:W-:-:S05]  /*2770*/  IMAD.WIDE.U32 R44, R145, c[0x0][0x2d0], R44 ;  /* 0x0000b400912c7a25 */ /* 0x000fca00078e002c */
[----:B------:R-:W-:-:S05]  /*2780*/  IADD3 R45, R143, R45, RZ ;  /* 0x0000002d8f2d7210 */ /* 0x000fca0007ffe0ff */
[----:B---3--:R3:W-:Y:S02]  /*2790*/  RED.E.ADD.F32.FTZ.RN.STRONG.GPU [R44.64], R47 ;  /* 0x0000002f2c00798e */ /* 0x0087e4000c10e786 */
.L_x_7437:
[----:B------:R-:W-:Y:S05]  /*27a0*/  BSYNC B0 ;  /* 0x0000000000007941 */ /* 0x000fea0003800000 */
.L_x_7436:
[----:B------:R4:W0:Y:S01]  /*27b0*/  LDS R147, [R33.X4+0x4a0] ;  /* 0x0004a00021937984 */ /* 0x0008220000004800 */
[----:B------:R-:W-:Y:S01]  /*27c0*/  BSSY B0, `(.L_x_7438) ;  /* 0x0000006000007945 */ /* 0x000fe20003800000 */
[----:B---3--:R-:W-:Y:S01]  /*27d0*/  IMAD.WIDE R44, R149, 0x4, R56 ;  /* 0x00000004952c7825 */ /* 0x008fe200078e0238 */
[----:B------:R-:W-:Y:S05]  /*27e0*/  @!P3 BRA `(.L_x_7439) ;  /* 0x000000300000b947 */ /* 0x000fea0003800000 */
[----:B------:R-:W-:-:S05]  /*27f0*/  IMAD.WIDE.U32 R46, R145, c[0x0][0x2d0], R104 ;  /* 0x0000b400912e7a25 */ /* 0x000fca00078e0068 */
[----:B------:R-:W-:-:S05]  /*2800*/  IADD3 R47, R143, R47, RZ ;  /* 0x0000002f8f2f7210 */ /* 0x000fca0007ffe0ff */
[----:B0-----:R0:W-:Y:S02]  /*2810*/  RED.E.ADD.F32.FTZ.RN.STRONG.GPU [R46.64], R147 ;  /* 0x000000932e00798e */ /* 0x0011e4000c10e786 */
.L_x_7439:
[----:B------:R-:W-:Y:S05]  /*2820*/  BSYNC B0 ;  /* 0x0000000000007941 */ /* 0x000fea0003800000 */
.L_x_7438:
[----:B0-----:R0:W3:Y:S01]  /*2830*/  LDS R147, [R34.X4+0x520] ;  /* 0x0005200022937984 */ /* 0x0010e20000004800 */
[----:B------:R-:W-:Y:S01]  /*2840*/  BSSY B0, `(.L_x_7440) ;  /* 0x0000007000007945 */ /* 0x000fe20003800000 */
[----:B------:R-:W-:Y:S01]  /*2850*/  IMAD.WIDE.U32 R44, R145, c[0x0][0x2d0], R44 ;  /* 0x0000b400912c7a25 */ /* 0x000fe200078e002c */
[----:B------:R-:W-:Y:S05]  /*2860*/  @!P4 BRA `(.L_x_7441) ;  /* 0x000000400000c947 */ /* 0x000fea0003800000 */
[----:B------:R-:W-:-:S06]  /*2870*/  IMAD.WIDE R46, R149, 0x4, R60 ;  /* 0x00000004952e7825 */ /* 0x000fcc00078e023c */
[----:B------:R-:W-:-:S05]  /*2880*/  IMAD.WIDE.U32 R46, R145, c[0x0][0x2d0], R46 ;  /* 0x0000b400912e7a25 */ /* 0x000fca00078e002e */
[----:B------:R-:W-:-:S05]  /*2890*/  IADD3 R47, R143, R47, RZ ;  /* 0x0000002f8f2f7210 */ /* 0x000fca0007ffe0ff */
[----:B---3--:R3:W-:Y:S02]  /*28a0*/  RED.E.ADD.F32.FTZ.RN.STRONG.GPU [R46.64], R147 ;  /* 0x000000932e00798e */ /* 0x0087e4000c10e786 */
.L_x_7441:
[----:B------:R-:W-:Y:S05]  /*28b0*/  BSYNC B0 ;  /* 0x0000000000007941 */ /* 0x000fea0003800000 */
.L_x_7440:
[----:B---3--:R3:W0:Y:S01]  /*28c0*/  LDS R47, [R35.X4+0x5a0] ;  /* 0x0005a000232f7984 */ /* 0x0086220000004800 */
[----:B------:R-:W-:Y:S01]  /*28d0*/  BSSY B0, `(.L_x_7442) ;  /* 0x0000004000007945 */ /* 0x000fe20003800000 */
[----:B------:R-:W-:Y:S05]  /*28e0*/  @!P5 BRA `(.L_x_7443) ;  /* 0x000000200000d947 */ /* 0x000fea0003800000 */
[----:B------:R-:W-:-:S05]  /*28f0*/  IADD3 R45, R143, R45, RZ ;  /* 0x0000002d8f2d7210 */ /* 0x000fca0007ffe0ff */
[----:B0-----:R0:W-:Y:S02]  /*2900*/  RED.E.ADD.F32.FTZ.RN.STRONG.GPU [R44.64], R47 ;  /* 0x0000002f2c00798e */ /* 0x0011e4000c10e786 */
.L_x_7443:
[----:B------:R-:W-:Y:S05]  /*2910*/  BSYNC B0 ;  /* 0x0000000000007941 */ /* 0x000fea0003800000 */
.L_x_7442:
[----:B0-----:R-:W0:Y:S01]  /*2920*/  SHFL.DOWN PT, R47, R122, 0x1, 0x1f ;  /* 0x08201f007a2f7f89 */ /* 0x001e2200000e0000 */
        /* <DEDUP_REMOVED lines=9> */
[----:B------:R-:W-:Y:S02]  /*29c0*/  FADD.FTZ R95, R134, R95 ;  /* 0x0000005f865f7221 */ /* 0x000fe40000010000 */
[----:B------:R-:W-:Y:S02]  /*29d0*/  FADD.FTZ R74, R139, R74 ;  /* 0x0000004a8b4a7221 */ /* 0x000fe40000010000 */
[----:B------:R-:W-:Y:S02]  /*29e0*/  FADD.FTZ R91, R130, R91 ;  /* 0x0000005b825b7221 */ /* 0x000fe40000010000 */
[----:B------:R-:W-:Y:S02]  /*29f0*/  FADD.FTZ R72, R135, R72 ;  /* 0x0000004887487221 */ /* 0x000fe40000010000 */
[----:B------:R-:W-:Y:S02]  /*2a00*/  FADD.FTZ R89, R126, R89 ;  /* 0x000000597e597221 */ /* 0x000fe40000010000 */
[----:B------:R-:W-:-:S02]  /*2a10*/  FADD.FTZ R68, R133, R68 ;  /* 0x0000004485447221 */ /* 0x000fc40000010000 */
[----:B0-----:R-:W-:Y:S02]  /*2a20*/  @!P0 FADD.FTZ R122, R122, R47 ;  /* 0x0000002f7a7a8221 */ /* 0x001fe40000010000 */
[----:B------:R-:W-:Y:S02]  /*2a30*/  FADD.FTZ R87, R124, R87 ;  /* 0x000000577c577221 */ /* 0x000fe40000010000 */
[----:B-----5:R-:W-:Y:S01]  /*2a40*/  @!P0 FADD.FTZ R120, R120, R45 ;  /* 0x0000002d78788221 */ /* 0x020fe20000010000 */
[----:B------:R-:W0:Y:S01]  /*2a50*/  SHFL.DOWN PT, R47, R122, 0x2, 0x1f ;  /* 0x08401f007a2f7f89 */ /* 0x000e2200000e0000 */
[----:B------:R-:W-:Y:S01]  /*2a60*/  ISETP.GT.AND P0, PT, R21, 0x1d, PT ;  /* 0x0000001d1500780c */ /* 0x000fe20003f04270 */
[----:B------:R-:W-:Y:S02]  /*2a70*/  FADD.FTZ R54, R125, R54 ;  /* 0x000000367d367221 */ /* 0x000fe40000010000 */
[----:B------:R-:W5:Y:S10]  /*2a80*/  SHFL.DOWN PT, R45, R120, 0x2, 0x1f ;  /* 0x08401f00782d7f89 */ /* 0x000f7400000e0000 */
        /* <DEDUP_REMOVED lines=11> */
[----:B------:R-:W-:Y:S02]  /*2b40*/  FMUL.FTZ R47, R78, R111 ;  /* 0x0000006f4e2f7220 */ /* 0x000fe40000410000 */
[----:B-----5:R-:W-:Y:S01]  /*2b50*/  @!P0 FADD.FTZ R120, R120, R45 ;  /* 0x0000002d78788221 */ /* 0x020fe20000010000 */
[----:B------:R-:W0:Y:S01]  /*2b60*/  SHFL.DOWN PT, R145, R122, 0x10, 0x1f ;  /* 0x0a001f007a917f89 */ /* 0x000e2200000e0000 */
[----:B------:R-:W-:Y:S01]  /*2b70*/  ISETP.GT.AND P0, PT, R21, 0xf, PT ;  /* 0x0000000f1500780c */ /* 0x000fe20003f04270 */
[----:B------:R-:W-:Y:S02]  /*2b80*/  FMUL.FTZ R45, R78, R123 ;  /* 0x0000007b4e2d7220 */ /* 0x000fe40000410000 */
[----:B------:R-:W5:Y:S01]  /*2b90*/  SHFL.DOWN PT, R143, R120, 0x10, 0x1f ;  /* 0x0a001f00788f7f89 */ /* 0x000f6200000e0000 */
[----:B------:R-:W-:Y:S02]  /*2ba0*/  FMUL.FTZ R136, R136, R47 ;  /* 0x0000002f88887220 */ /* 0x000fe40000410000 */
[----:B------:R-:W-:-:S02]  /*2bb0*/  FMUL.FTZ R132, R132, R45 ;  /* 0x0000002d84847220 */ /* 0x000fc40000410000 */
[C---:B------:R-:W-:Y:S02]  /*2bc0*/  FMUL.FTZ R45, R78.reuse, R51 ;  /* 0x000000334e2d7220 */ /* 0x040fe40000410000 */
[----:B------:R-:W-:Y:S02]  /*2bd0*/  FMUL.FTZ R47, R78, R49 ;  /* 0x000000314e2f7220 */ /* 0x000fe40000410000 */
[----:B------:R-:W-:Y:S02]  /*2be0*/  FMUL.FTZ R128, R128, R45 ;  /* 0x0000002d80807220 */ /* 0x000fe40000410000 */
[----:B------:R-:W-:Y:S02]  /*2bf0*/  FFMA.FTZ R136, R113, R111, R136 ;  /* 0x0000006f71887223 */ /* 0x000fe40000010088 */
[----:B------:R-:W-:Y:S02]  /*2c00*/  FFMA.FTZ R115, R115, R51, R128 ;  /* 0x0000003373737223 */ /* 0x000fe40000010080 */
[----:B------:R-:W-:-:S02]  /*2c10*/  FMUL.FTZ R112, R112, R47 ;  /* 0x0000002f70707220 */ /* 0x000fc40000410000 */
[C---:B------:R-:W-:Y:S02]  /*2c20*/  FMUL.FTZ R111, R78.reuse, R48 ;  /* 0x000000304e6f7220 */ /* 0x040fe40000410000 */
[----:B------:R-:W-:Y:S02]  /*2c30*/  FMUL.FTZ R51, R78, R121 ;  /* 0x000000794e337220 */ /* 0x000fe40000410000 */
[----:B0-----:R-:W-:Y:S02]  /*2c40*/  @!P0 FADD.FTZ R122, R122, R145 ;  /* 0x000000917a7a8221 */ /* 0x001fe40000010000 */
[----:B------:R-:W-:Y:S02]  /*2c50*/  FMUL.FTZ R47, R78, R131 ;  /* 0x000000834e2f7220 */ /* 0x000fe40000410000 */
[----:B-----5:R-:W-:Y:S01]  /*2c60*/  @!P0 FADD.FTZ R120, R120, R143 ;  /* 0x0000008f78788221 */ /* 0x020fe20000010000 */
[----:B------:R-:W-:Y:S01]  /*2c70*/  MOV R45, R122 ;  /* 0x0000007a002d7202 */ /* 0x000fe20000000f00 */
[----:B------:R-:W-:-:S02]  /*2c80*/  FMUL.FTZ R111, R114, R111 ;  /* 0x0000006f726f7220 */ /* 0x000fc40000410000 */
[----:B------:R-:W-:Y:S01]  /*2c90*/  FMUL.FTZ R116, R116, R51 ;  /* 0x0000003374747220 */ /* 0x000fe20000410000 */
[----:B------:R-:W-:Y:S01]  /*2ca0*/  MOV R44, R120 ;  /* 0x00000078002c7202 */ /* 0x000fe20000000f00 */
[----:B------:R-:W-:Y:S02]  /*2cb0*/  FMUL.FTZ R47, R118, R47 ;  /* 0x0000002f762f7220 */ /* 0x000fe40000410000 */
[----:B------:R-:W-:Y:S02]  /*2cc0*/  FFMA.FTZ R132, R129, R123, R132 ;  /* 0x0000007b81847223 */ /* 0x000fe40000010084 */
[----:B------:R0:W-:Y:S01]  /*2cd0*/  @!P1 STS.64 [0x648], R44 ;  /* 0x0006482cff009388 */ /* 0x0001e20000000a00 */
        /* <DEDUP_REMOVED lines=16> */
[----:B------:R-:W5:Y:S01]  /*2de0*/  @P0 LDS R47, [R48+0x18f8] ;  /* 0x0018f800302f0984 */ /* 0x000f620000000800 */
[----:B0-----:R-:W-:Y:S02]  /*2df0*/  @P0 FADD.FTZ R45, R45, R46 ;  /* 0x0000002e2d2d0221 */ /* 0x001fe40000010000 */
[----:B-----5:R-:W-:-:S03]  /*2e00*/  @P0 FADD.FTZ R44, R44, R47 ;  /* 0x0000002f2c2c0221 */ /* 0x020fc60000010000 */
[----:B------:R0:W-:Y:S04]  /*2e10*/  STS [R48+0x1cf8], R45 ;  /* 0x001cf82d30007388 */ /* 0x0001e80000000800 */
[----:B------:R0:W-:Y:S02]  /*2e20*/  STS [R48+0x18f8], R44 ;  /* 0x0018f82c30007388 */ /* 0x0001e40000000800 */
.L_x_7445:
[----:B0-----:R-:W-:Y:S05]  /*2e30*/  BSYNC B0 ;  /* 0x0000000000007941 */ /* 0x001fea0003800000 */
.L_x_7444:
[----:B------:R-:W-:Y:S02]  /*2e40*/  IADD3 R84, R84, 0x1, RZ ;  /* 0x0000000154547810 */ /* 0x000fe40007ffe0ff */
[----:B------:R-:W-:Y:S02]  /*2e50*/  IADD3 R93, P1, R93, 0x1, RZ ;  /* 0x000000015d5d7810 */ /* 0x000fe40007f3e0ff */
[----:B------:R-:W-:Y:S02]  /*2e60*/  ISETP.GE.AND P0, PT, R84, c[0x0][0x16c], PT ;  /* 0x00005b0054007a0c */ /* 0x000fe40003f06270 */
[----:B------:R-:W-:-:S11]  /*2e70*/  IADD3.X R80, RZ, R80, RZ, P1, !PT ;  /* 0x00000050ff507210 */ /* 0x000fd60000ffe4ff */
[----:B------:R-:W-:Y:S01]  /*2e80*/  @P0 CALL.REL.NOINC `(.L_x_7425) ;  /* 0x0000001000000944 */ /* 0x000fe20003c00000 */
[----:B------:R-:W-:Y:S05]  /*2e90*/  BRA `(.L_x_7446) ;  /* 0xffffe30000007947 */ /* 0x000fea000383ffff */
.L_x_7425:
        /* <DEDUP_REMOVED lines=8> */
[----:B------:R-:W-:Y:S01]  /*2f20*/  IMAD R69, R0, c[0x0][0x2e4], R69 ;  /* 0x0000b90000457a24 */ /* 0x000fe200078e0245 */
[----:B------:R-:W-:Y:S01]  /*2f30*/  IADD3 R78, R20, -0x1, RZ ;  /* 0xffffffff144e7810 */ /* 0x000fe20007ffe0ff */
[----:B------:R-:W-:Y:S01]  /*2f40*/  IMAD R72, R6, c[0x0][0x2f8], RZ ;  /* 0x0000be0006487a24 */ /* 0x000fe200078e02ff */
[----:B------:R-:W-:Y:S01]  /*2f50*/  SHF.L.U32 R74, R12, 0x4, RZ ;  /* 0x000000040c4a7819 */ /* 0x000fe200000006ff */
[----:B------:R-:W-:Y:S01]  /*2f60*/  UIADD3 UR4, UR4, -0x100, URZ ;  /* 0xffffff0004047890 */ /* 0x000fe2000fffe03f */
[----:B------:R-:W-:Y:S01]  /*2f70*/  SHF.L.U32 R58, R78, 0x8, RZ ;  /* 0x000000084e3a7819 */ /* 0x000fe200000006ff */
[----:B------:R-:W-:Y:S01]  /*2f80*/  IMAD R73, R5, c[0x0][0x2fc], R72 ;  /* 0x0000bf0005497a24 */ /* 0x000fe200078e0248 */
[----:B------:R-:W-:-:S02]  /*2f90*/  SHF.L.U64.HI R75, R12, 0x4, R23 ;  /* 0x000000040c4b7819 */ /* 0x000fc40000010217 */
[--C-:B------:R-:W-:Y:S02]  /*2fa0*/  SHF.R.S32.HI R59, RZ, 0x1f, R58.reuse ;  /* 0x0000001fff3b7819 */ /* 0x100fe4000001143a */
[----:B------:R-:W-:Y:S02]  /*2fb0*/  ISETP.GT.AND P4, PT, R20, 0x1, PT ;  /* 0x000000011400780c */ /* 0x000fe40003f84270 */
[----:B------:R-:W-:Y:S01]  /*2fc0*/  IADD3 R16, P1, R16, -0x200, RZ ;  /* 0xfffffe0010107810 */ /* 0x000fe20007f3e0ff */
[----:B------:R-:W-:Y:S01]  /*2fd0*/  IMAD.WIDE.U32 R48, R5, c[0x0][0x2d8], R58 ;  /* 0x0000b60005307a25 */ /* 0x000fe200078e003a */
[----:B------:R-:W-:Y:S01]  /*2fe0*/  IADD3 R11, P2, R11, -0x200, RZ ;  /* 0xfffffe000b0b7810 */ /* 0x000fe20007f5e0ff */
[----:B------:R0:W-:Y:S01]  /*2ff0*/  STS.128 [R21.X16], R44 ;  /* 0x0000002c15007388 */ /* 0x0001e2000000cc00 */
[----:B------:R-:W-:-:S06]  /*3000*/  NOP ;  /* 0x0000000000007918 */ /* 0x000fcc0000000000 */
[----:B------:R-:W5:Y:S01]  /*3010*/  LDS.128 R40, [R21.X16] ;  /* 0x0000000015287984 */ /* 0x000f62000000cc00 */
[----:B------:R-:W-:Y:S01]  /*3020*/  IADD3 R49, R49, R51, RZ ;  /* 0x0000003331317210 */ /* 0x000fe20007ffe0ff */
[----:B------:R-:W-:Y:S01]  /*3030*/  IMAD.WIDE.U32 R58, R5, c[0x0][0x2f8], R58 ;  /* 0x0000be00053a7a25 */ /* 0x000fe200078e003a */
[----:B------:R-:W-:Y:S02]  /*3040*/  IADD3 R14, P3, R14, -0x200, RZ ;  /* 0xfffffe000e0e7810 */ /* 0x000fe40007f7e0ff */
[----:B------:R-:W-:Y:S02]  /*3050*/  MOV R20, R78 ;  /* 0x0000004e00147202 */ /* 0x000fe40000000f00 */
[----:B------:R-:W-:Y:S01]  /*3060*/  IADD3 R59, R59, R73, RZ ;  /* 0x000000493b3b7210 */ /* 0x000fe20007ffe0ff */
[----:B------:R-:W-:Y:S01]  /*3070*/  IMAD R73, R3, c[0x0][0x300], RZ ;  /* 0x0000c00003497a24 */ /* 0x000fe200078e02ff */
[----:B0-----:R-:W-:Y:S01]  /*3080*/  F2FP.PACK_AB R47, R55, R54 ;  /* 0x00000036372f723e */ /* 0x001fe200000000ff */
[----:B------:R-:W-:Y:S01]  /*3090*/  IMAD.WIDE.U32 R44, R0, c[0x0][0x2e0], R48 ;  /* 0x0000b800002c7a25 */ /* 0x000fe200078e0030 */
[----:B------:R-:W-:-:S02]  /*30a0*/  F2FP.PACK_AB R46, R53, R52 ;  /* 0x00000034352e723e */ /* 0x000fc400000000ff */
[----:B------:R-:W-:Y:S01]  /*30b0*/  IADD3.X R17, R17, -0x1, RZ, P1, !PT ;  /* 0xffffffff11117810 */ /* 0x000fe20000ffe4ff */
[----:B------:R-:W-:Y:S01]  /*30c0*/  IMAD R73, R0, c[0x0][0x304], R73 ;  /* 0x0000c10000497a24 */ /* 0x000fe200078e0249 */
[----:B------:R-:W-:Y:S02]  /*30d0*/  IADD3 R45, R45, R69, RZ ;  /* 0x000000452d2d7210 */ /* 0x000fe40007ffe0ff */
[C---:B------:R-:W-:Y:S02]  /*30e0*/  LEA R68, P0, R44.reuse, c[0x0][0x330], 0x1 ;  /* 0x0000cc002c447a11 */ /* 0x040fe400078008ff */
[----:B------:R-:W-:Y:S02]  /*30f0*/  IADD3.X R13, R13, -0x1, RZ, P2, !PT ;  /* 0xffffffff0d0d7810 */ /* 0x000fe400017fe4ff */
[----:B------:R-:W-:Y:S02]  /*3100*/  LEA.HI.X R44, R44, c[0x0][0x334], R45, 0x1, P0 ;  /* 0x0000cd002c2c7a11 */ /* 0x000fe400000f0c2d */
[----:B------:R-:W-:-:S02]  /*3110*/  IADD3 R68, P0, R68, R74, RZ ;  /* 0x0000004a44447210 */ /* 0x000fc40007f1e0ff */
[----:B------:R-:W-:Y:S02]  /*3120*/  F2FP.PACK_AB R45, R39, R38 ;  /* 0x00000026272d723e */ /* 0x000fe400000000ff */
[----:B------:R-:W-:Y:S02]  /*3130*/  IADD3.X R69, R44, R75, RZ, P0, !PT ;  /* 0x0000004b2c457210 */ /* 0x000fe400007fe4ff */
[----:B------:R-:W-:Y:S01]  /*3140*/  F2FP.PACK_AB R44, R36, R37 ;  /* 0x00000025242c723e */ /* 0x000fe200000000ff */
[----:B------:R-:W-:Y:S01]  /*3150*/  FADD.FTZ R37, R10, R37 ;  /* 0x000000250a257221 */ /* 0x000fe20000010000 */
[----:B------:R-:W-:Y:S01]  /*3160*/  IADD3.X R15, R15, -0x1, RZ, P3, !PT ;  /* 0xffffffff0f0f7810 */ /* 0x000fe20001ffe4ff */
[----:B-----5:R0:W-:Y:S04]  /*3170*/  STG.E.128 [R68.64], R40 ;  /* 0x0000002844007986 */ /* 0x0201e8000c101d06 */
[----:B------:R-:W-:Y:S01]  /*3180*/  BAR.SYNC.DEFER_BLOCKING 0x0 ;  /* 0x0000000000007b1d */ /* 0x000fe20000010000 */
[----:B0-----:R-:W-:-:S02]  /*3190*/  FADD.FTZ R41, R37, R36 ;  /* 0x0000002425297221 */ /* 0x001fc40000010000 */
[----:B------:R-:W-:-:S04]  /*31a0*/  IMAD.WIDE.U32 R36, R0, c[0x0][0x300], R58 ;  /* 0x0000c00000247a25 */ /* 0x000fc800078e003a */
[----:B------:R-:W-:Y:S01]  /*31b0*/  FADD.FTZ R38, R41, R38 ;  /* 0x0000002629267221 */ /* 0x000fe20000010000 */
[----:B------:R-:W-:Y:S02]  /*31c0*/  IADD3 R41, R37, R73, RZ ;  /* 0x0000004925297210 */ /* 0x000fe40007ffe0ff */
[----:B------:R-:W-:Y:S01]  /*31d0*/  LEA R37, P0, R36, c[0x0][0x340], 0x1 ;  /* 0x0000d00024257a11 */ /* 0x000fe200078008ff */
        /* <DEDUP_REMOVED lines=16> */
.L_x_7423:
[----:B------:R-:W-:Y:S02]  /*32e0*/  ISETP.NE.U32.AND P0, PT, RZ, c[0x0][0x328], PT ;  /* 0x0000ca00ff007a0c */ /* 0x000fe40003f05070 */
[----:B------:R-:W-:Y:S02]  /*32f0*/  ISETP.NE.U32.AND P2, PT, RZ, c[0x0][0x348], PT ;  /* 0x0000d200ff007a0c */ /* 0x000fe40003f45070 */
[----:B------:R-:W-:Y:S02]  /*3300*/  ISETP.NE.AND.EX P1, PT, RZ, c[0x0][0x32c], PT, P0 ;  /* 0x0000cb00ff007a0c */ /* 0x000fe40003f25300 */
[----:B------:R-:W-:-:S11]  /*3310*/  ISETP.NE.AND.EX P0, PT, RZ, c[0x0][0x34c], PT, P2 ;  /* 0x0000d300ff007a0c */ /* 0x000fd60003f05320 */
[----:B------:R-:W-:Y:S05]  /*3320*/  @!P1 BRA `(.L_x_7448) ;  /* 0x0000014000009947 */ /* 0x000fea0003800000 */
[----:B-----5:R-:W0:Y:S01]  /*3330*/  SHFL.DOWN P1, R2, R9, 0x1, 0x1f ;  /* 0x08201f0009027f89 */ /* 0x020e220000020000 */
        /* <DEDUP_REMOVED lines=18> */
.L_x_7449:
[----:B0-----:R-:W-:Y:S05]  /*3460*/  BSYNC B0 ;  /* 0x0000000000007941 */ /* 0x001fea0003800000 */
.L_x_7448:
        /* <DEDUP_REMOVED lines=23> */
.L_x_7451:
[----:B------:R-:W0:Y:S02]  /*35e0*/  S2R R15, SR_TID.X ;  /* 0x00000000000f7919 */ /* 0x000e240000002100 */
.L_x_7452:
[----:B0-----:R-:W-:Y:S05]  /*35f0*/  BSYNC B0 ;  /* 0x0000000000007941 */ /* 0x001fea0003800000 */
.L_x_7450:
[----:B------:R-:W-:-:S13]  /*3600*/  ISETP.GE.AND P0, PT, R15, c[0x0][0x16c], PT ;  /* 0x00005b000f007a0c */ /* 0x000fda0003f06270 */
[----:B------:R-:W-:Y:S05]  /*3610*/  @P0 EXIT ;  /* 0x000000000000094d */ /* 0x000fea0003800000 */
[C---:B------:R-:W-:Y:S02]  /*3620*/  IMAD R5, R3.reuse, c[0x0][0x2a8], RZ ;  /* 0x0000aa0003057a24 */ /* 0x040fe400078e02ff */
[----:B------:R-:W-:Y:S02]  /*3630*/  IMAD R7, R3, c[0x0][0x288], RZ ;  /* 0x0000a20003077a24 */ /* 0x000fe400078e02ff */
[C---:B------:R-:W-:Y:S02]  /*3640*/  IMAD R23, R0.reuse, c[0x0][0x2ac], R5 ;  /* 0x0000ab0000177a24 */ /* 0x040fe400078e0205 */
[----:B-----5:R-:W-:-:S04]  /*3650*/  IMAD.WIDE.U32 R2, R0, c[0x0][0x2a8], RZ ;  /* 0x0000aa0000027a25 */ /* 0x020fc800078e00ff */
[C---:B------:R-:W-:Y:S01]  /*3660*/  IMAD R7, R0.reuse, c[0x0][0x28c], R7 ;  /* 0x0000a30000077a24 */ /* 0x040fe200078e0207 */
[----:B------:R-:W-:Y:S01]  /*3670*/  IADD3 R23, R3, R23, RZ ;  /* 0x0000001703177210 */ /* 0x000fe20007ffe0ff */
[----:B------:R-:W-:-:S05]  /*3680*/  IMAD.WIDE.U32 R4, R0, c[0x0][0x288], RZ ;  /* 0x0000a20000047a25 */ /* 0x000fca00078e00ff */
[----:B------:R-:W-:Y:S02]  /*3690*/  IADD3 R21, R5, R7, RZ ;  /* 0x0000000705157210 */ /* 0x000fe40007ffe0ff */
.L_x_7453:
[----:B0-----:R-:W0:Y:S01]  /*36a0*/  LDS R17, [R15.X4+0x18f8] ;  /* 0x0018f8000f117984 */ /* 0x001e220000004800 */
[----:B------:R-:W-:Y:S01]  /*36b0*/  SHF.R.S32.HI R0, RZ, 0x1f, R15 ;  /* 0x0000001fff007819 */ /* 0x000fe2000001140f */
[----:B------:R-:W-:Y:S01]  /*36c0*/  YIELD ;  /* 0x0000000000007946 */ /* 0x000fe20003800000 */
[----:B------:R-:W-:Y:S01]  /*36d0*/  MOV R8, R2 ;  /* 0x0000000200087202 */ /* 0x000fe20000000f00 */
[----:B------:R5:W1:Y:S01]  /*36e0*/  LDS R19, [R15.X4+0x1cf8] ;  /* 0x001cf8000f137984 */ /* 0x000a620000004800 */
        /* <DEDUP_REMOVED lines=10> */
[----:B-----5:R-:W-:Y:S02]  /*3790*/  IADD3 R15, R15, c[0x0][0x0], RZ ;  /* 0x000000000f0f7a10 */ /* 0x020fe40007ffe0ff */
[----:B------:R-:W-:Y:S02]  /*37a0*/  IADD3 R9, R7, R9, RZ ;  /* 0x0000000907097210 */ /* 0x000fe40007ffe0ff */
[----:B------:R-:W-:Y:S02]  /*37b0*/  LEA R12, P1, R10, c[0x0][0x318], 0x2 ;  /* 0x0000c6000a0c7a11 */ /* 0x000fe400078210ff */
        /* <DEDUP_REMOVED lines=8> */
.L_x_7454:
        /* <DEDUP_REMOVED lines=12> */
.L_x_9120:


//--------------------- .text._Z25selective_scan_bwd_kernelI32Selective_Scan_bwd_kernel_traitsILi32ELi8ELb1ELb0ELb1ELb0ELb1EN3c104HalfEfEEv12SSMParamsBwd --------------------------
	.section	.text._Z25selective_scan_bwd_kernelI32Selective_Scan_bwd_kernel_traitsILi32ELi8ELb1ELb0ELb1ELb0ELb1EN3c104HalfEfEEv12SSMParamsBwd,"ax",@progbits
	.sectioninfo	@"SHI_REGISTERS=167"
	.align	128
        .global         _Z25selective_scan_bwd_kernelI32Selective_Scan_bwd_kernel_traitsILi32ELi8ELb1ELb0ELb1ELb0ELb1EN3c104HalfEfEEv12SSMParamsBwd
        .type           _Z25selective_scan_bwd_kernelI32Selective_Scan_bwd_kernel_traitsILi32ELi8ELb1ELb0ELb1ELb0ELb1EN3c104HalfEfEEv12SSMParamsBwd,@function
        .size           _Z25selective_scan_bwd_kernelI32Selective_Scan_bwd_kernel_traitsILi32ELi8ELb1ELb0ELb1ELb0ELb1EN3c104HalfEfEEv12SSMParamsBwd,(.L_x_9121 - _Z25selective_scan_bwd_kernelI32Selective_Scan_bwd_kernel_traitsILi32ELi8ELb1ELb0ELb1ELb0ELb1EN3c104HalfEfEEv12SSMParamsBwd)
        .other          _Z25selective_scan_bwd_kernelI32Selective_Scan_bwd_kernel_traitsILi32ELi8ELb1ELb0ELb1ELb0ELb1EN3c104HalfEfEEv12SSMParamsBwd,@"STO_CUDA_ENTRY STV_DEFAULT"
_Z25selective_scan_bwd_kernelI32Selective_Scan_bwd_kernel_traitsILi32ELi8ELb1ELb0ELb1ELb0ELb1EN3c104HalfEfEEv12SSMParamsBwd:
.text._Z25selective_scan_bwd_kernelI32Selective_Scan_bwd_kernel_traitsILi32ELi8ELb1ELb0ELb1ELb0ELb1EN3c104HalfEfEEv12SSMParamsBwd:
        /* <DEDUP_REMOVED lines=27> */
[----:B------:R-:W-:Y:S01]  /*01b0*/  IMAD R10, R73, c[0x0][0x284], R10 ;  /* 0x0000a100490a7a24 */ /* 0x000fe200078e020a */
        /* <DEDUP_REMOVED lines=32> */
[----:B------:R-:W-:Y:S01]  /*03c0*/  IMAD R0, R72, c[0x0][0x1d8], RZ ;  /* 0x0000760048007a24 */ /* 0x000fe200078e02ff */
[----:B------:R-:W-:Y:S01]  /*03d0*/  IADD3 R28, P4, R11, R2, RZ ;  /* 0x000000020b1c7210 */ /* 0x000fe20007f9e0ff */
[----:B------:R-:W-:Y:S01]  /*03e0*/  IMAD.WIDE.U32 R8, R35, c[0x0][0x1b0], RZ ;  /* 0x00006c0023087a25 */ /* 0x000fe200078e00ff */
[----:B------:R-:W-:Y:S02]  /*03f0*/  @!P1 IADD3 R33, R33, 0x1, RZ ;  /* 0x0000000121219810 */ /* 0x000fe40007ffe0ff */
[----:B------:R-:W-:Y:S01]  /*0400*/  ISETP.NE.AND P1, PT, RZ, c[0x0][0x178], PT ;  /* 0x00005e00ff007a0c */ /* 0x000fe20003f25270 */
[----:B------:R-:W-:Y:S01]  /*0410*/  IMAD R0, R73, c[0x0][0x1dc], R0 ;  /* 0x0000770049007a24 */ /* 0x000fe200078e0200 */
[----:B------:R-:W-:-:S02]  /*0420*/  IADD3 R9, R9, R15, RZ ;  /* 0x0000000f09097210 */ /* 0x000fc40007ffe0ff */
[----:B------:R-:W-:Y:S02]  /*0430*/  @P0 IADD3 R33, R33, 0x1, RZ ;  /* 0x0000000121210810 */ /* 0x000fe40007ffe0ff */
[----:B------:R-:W-:Y:S01]  /*0440*/  IADD3.X R15, R13, R3, R0, P4, !PT ;  /* 0x000000030d0f7210 */ /* 0x000fe200027fe400 */
[----:B------:R-:W-:Y:S01]  /*0450*/  IMAD R0, R72, c[0x0][0x1e8], RZ ;  /* 0x00007a0048007a24 */ /* 0x000fe200078e02ff */
[----:B------:R-:W-:Y:S01]  /*0460*/  @!P2 IADD3 R33, -R33, RZ, RZ ;  /* 0x000000ff2121a210 */ /* 0x000fe20007ffe1ff */
[----:B------:R-:W-:-:S04]  /*0470*/  IMAD.WIDE.U32 R2, R73, c[0x0][0x1e8], R4 ;  /* 0x00007a0049027a25 */ /* 0x000fc800078e0004 */
[----:B------:R-:W-:Y:S01]  /*0480*/  IMAD.WIDE.U32 R4, R73, c[0x0][0x280], R6 ;  /* 0x0000a00049047a25 */ /* 0x000fe200078e0006 */
[----:B------:R-:W-:Y:S02]  /*0490*/  IADD3 R26, P0, R11, R2, RZ ;  /* 0x000000020b1a7210 */ /* 0x000fe40007f1e0ff */
[----:B------:R-:W-:Y:S01]  /*04a0*/  @!P1 LOP3.LUT R33, RZ, c[0x0][0x178], RZ, 0x33, !PT ;  /* 0x00005e00ff219a12 */ /* 0x000fe200078e33ff */
[----:B------:R-:W-:Y:S01]  /*04b0*/  IMAD R0, R73, c[0x0][0x1ec], R0 ;  /* 0x00007b0049007a24 */ /* 0x000fe200078e0200 */
[----:B------:R-:W-:Y:S02]  /*04c0*/  IADD3 R24, P2, R11, R4, RZ ;  /* 0x000000040b187210 */ /* 0x000fe40007f5e0ff */
[----:B------:R-:W-:Y:S01]  /*04d0*/  LEA R29, P1, R28, c[0x0][0x240], 0x1 ;  /* 0x000090001c1d7a11 */ /* 0x000fe200078208ff */
[----:B------:R-:W-:Y:S01]  /*04e0*/  IMAD.WIDE.U32 R8, R33, c[0x0][0x1c8], R8 ;  /* 0x0000720021087a25 */ /* 0x000fe200078e0008 */
[----:B------:R-:W-:Y:S02]  /*04f0*/  IADD3.X R3, R13, R3, R0, P0, !PT ;  /* 0x000000030d037210 */ /* 0x000fe400007fe400 */
[----:B------:R-:W-:-:S02]  /*0500*/  ISETP.NE.U32.AND P0, PT, RZ, c[0x0][0x260], PT ;  /* 0x00009800ff007a0c */ /* 0x000fc40003f05070 */
[----:B------:R-:W-:Y:S02]  /*0510*/  IADD3.X R5, R13, R5, R10, P2, !PT ;  /* 0x000000050d057210 */ /* 0x000fe400017fe40a */
        /* <DEDUP_REMOVED lines=21> */
[----:B------:R-:W-:Y:S01]  /*0670*/  LEA R23, P6, R11, c[0x0][0x230], 0x1 ;  /* 0x00008c000b177a11 */ /* 0x000fe200078c08ff */
        /* <DEDUP_REMOVED lines=8> */
[----:B------:R-:W-:Y:S01]  /*0700*/  MOV R31, RZ ;  /* 0x000000ff001f7202 */ /* 0x000fe20000000f00 */
[----:B------:R-:W-:Y:S01]  /*0710*/  IMAD R0, R34, c[0x0][0x2b8], RZ ;  /* 0x0000ae0022007a24 */ /* 0x000fe200078e02ff */
[----:B------:R-:W-:Y:S01]  /*0720*/  MOV R21, c[0x0][0x174] ;  /* 0x00005d0000157a02 */ /* 0x000fe20000000f00 */
[----:B------:R-:W1:Y:S01]  /*0730*/  S2R R20, SR_LANEID ;  /* 0x0000000000147919 */ /* 0x000e620000000000 */
[----:B------:R-:W-:Y:S01]  /*0740*/  IMAD R4, R72, c[0x0][0x198], RZ ;  /* 0x0000660048047a24 */ /* 0x000fe200078e02ff */
[----:B------:R-:W-:Y:S01]  /*0750*/  MOV R19, RZ ;  /* 0x000000ff00137202 */ /* 0x000fe20000000f00 */
[----:B------:R-:W-:Y:S01]  /*0760*/  IMAD R5, R35, c[0x0][0x2bc], R0 ;  /* 0x0000af0023057a24 */ /* 0x000fe200078e0200 */
[----:B------:R-:W-:Y:S01]  /*0770*/  MOV R74, RZ ;  /* 0x000000ff004a7202 */ /* 0x000fe20000000f00 */
[----:B------:R-:W-:-:S02]  /*0780*/  IMAD R0, R32, c[0x0][0x2c0], RZ ;  /* 0x0000b00020007a24 */ /* 0x000fc400078e02ff */
[----:B------:R-:W-:-:S04]  /*0790*/  IMAD.WIDE.U32 R68, R73, c[0x0][0x180], RZ ;  /* 0x0000600049447a25 */ /* 0x000fc800078e00ff */
[----:B------:R-:W-:-:S04]  /*07a0*/  IMAD.WIDE.U32 R70, R73, c[0x0][0x198], RZ ;  /* 0x0000660049467a25 */ /* 0x000fc800078e00ff */
[----:B------:R-:W-:Y:S02]  /*07b0*/  IMAD R13, R73, c[0x0][0x19c], R4 ;  /* 0x00006700490d7a24 */ /* 0x000fe400078e0204 */
[----:B0-----:R-:W-:Y:S01]  /*07c0*/  IMAD.WIDE.U32 R2, R35, c[0x0][0x2b8], R30 ;  /* 0x0000ae0023027a25 */ /* 0x001fe200078e001e */
[C---:B------:R-:W-:Y:S02]  /*07d0*/  SHF.L.U32 R12, R30.reuse, 0x3, RZ ;  /* 0x000000031e0c7819 */ /* 0x040fe400000006ff */
[C---:B------:R-:W-:Y:S02]  /*07e0*/  IADD3 R11, R30.reuse, 0x20, RZ ;  /* 0x000000201e0b7810 */ /* 0x040fe40007ffe0ff */
[----:B------:R-:W-:Y:S01]  /*07f0*/  IADD3 R3, R3, R5, RZ ;  /* 0x0000000503037210 */ /* 0x000fe20007ffe0ff */
[C---:B------:R-:W-:Y:S01]  /*0800*/  IMAD R5, R33.reuse, c[0x0][0x2c4], R0 ;  /* 0x0000b10021057a24 */ /* 0x040fe200078e0200 */
[C---:B------:R-:W-:Y:S02]  /*0810*/  IADD3 R9, R30.reuse, 0x60, RZ ;  /* 0x000000601e097810 */ /* 0x040fe40007ffe0ff */
[C---:B------:R-:W-:Y:S01]  /*0820*/  IADD3 R37, R30.reuse, 0xa0, RZ ;  /* 0x000000a01e257810 */ /* 0x040fe20007ffe0ff */
[----:B------:R-:W-:Y:S01]  /*0830*/  IMAD.WIDE.U32 R2, R33, c[0x0][0x2c0], R2 ;  /* 0x0000b00021027a25 */ /* 0x000fe200078e0002 */
[----:B------:R-:W-:-:S02]  /*0840*/  IADD3 R39, R30, 0xc0, RZ ;  /* 0x000000c01e277810 */ /* 0x000fc40007ffe0ff */
[----:B------:R-:W-:Y:S02]  /*0850*/  IADD3 R41, R30, 0xe0, RZ ;  /* 0x000000e01e297810 */ /* 0x000fe40007ffe0ff */
[----:B------:R-:W-:Y:S02]  /*0860*/  IADD3 R3, R3, R5, RZ ;  /* 0x0000000503037210 */ /* 0x000fe40007ffe0ff */
[----:B------:R-:W-:Y:S02]  /*0870*/  LEA R7, P0, R2, c[0x0][0x320], 0x2 ;  /* 0x0000c80002077a11 */ /* 0x000fe400078010ff */
[----:B------:R-:W-:Y:S02]  /*0880*/  IADD3 R5, R30, 0x80, RZ ;  /* 0x000000801e057810 */ /* 0x000fe40007ffe0ff */
[----:B------:R-:W-:Y:S01]  /*0890*/  LEA.HI.X R0, R2, c[0x0][0x324], R3, 0x2, P0 ;  /* 0x0000c90002007a11 */ /* 0x000fe200000f1403 */
[----:B------:R-:W-:Y:S01]  /*08a0*/  IMAD R2, R72, c[0x0][0x180], RZ ;  /* 0x0000600048027a24 */ /* 0x000fe200078e02ff */
[----:B------:R-:W-:-:S02]  /*08b0*/  IADD3 R3, R30, 0x40, RZ ;  /* 0x000000401e037810 */ /* 0x000fc40007ffe0ff */
[----:B------:R-:W-:Y:S01]  /*08c0*/  IADD3 R8, P0, R7, -0x180, RZ ;  /* 0xfffffe8007087810 */ /* 0x000fe20007f1e0ff */
[----:B------:R-:W-:Y:S01]  /*08d0*/  IMAD R15, R73, c[0x0][0x184], R2 ;  /* 0x00006100490f7a24 */ /* 0x000fe200078e0202 */
[----:B------:R-:W-:Y:S02]  /*08e0*/  IADD3 R7, P1, R7, -0x80, RZ ;  /* 0xffffff8007077810 */ /* 0x000fe40007f3e0ff */
[-C--:B------:R-:W-:Y:S02]  /*08f0*/  LEA.HI.SX32 R10, R3, R30.reuse, 0x1b ;  /* 0x0000001e030a7211 */ /* 0x080fe400078fdaff */
[----:B------:R-:W-:Y:S02]  /*0900*/  LEA.HI.SX32 R6, R5, R30, 0x1b ;  /* 0x0000001e05067211 */ /* 0x000fe400078fdaff */
[----:B------:R-:W-:Y:S02]  /*0910*/  IADD3.X R2, R0, -0x1, RZ, P0, !PT ;  /* 0xffffffff00027810 */ /* 0x000fe400007fe4ff */
[----:B------:R-:W-:-:S02]  /*0920*/  MOV R31, RZ ;  /* 0x000000ff001f7202 */ /* 0x000fc40000000f00 */
[C---:B------:R-:W-:Y:S02]  /*0930*/  LOP3.LUT R18, R30.reuse, 0x1f, RZ, 0xc0, !PT ;  /* 0x0000001f1e127812 */ /* 0x040fe400078ec0ff */
[----:B------:R-:W-:Y:S02]  /*0940*/  SHF.R.S32.HI R17, RZ, 0x1f, R30 ;  /* 0x0000001fff117819 */ /* 0x000fe4000001141e */
[C---:B------:R-:W-:Y:S02]  /*0950*/  IADD3 R16, R30.reuse, 0x200, RZ ;  /* 0x000002001e107810 */ /* 0x040fe40007ffe0ff */
[----:B------:R-:W-:Y:S02]  /*0960*/  LEA.HI.SX32 R14, R30, R30, 0x1b ;  /* 0x0000001e1e0e7211 */ /* 0x000fe400078fdaff */
[----:B------:R-:W-:Y:S02]  /*0970*/  IADD3 R15, R69, R15, RZ ;  /* 0x0000000f450f7210 */ /* 0x000fe40007ffe0ff */
[----:B------:R-:W-:-:S02]  /*0980*/  IADD3 R13, R71, R13, RZ ;  /* 0x0000000d470d7210 */ /* 0x000fc40007ffe0ff */
[----:B------:R-:W-:Y:S02]  /*0990*/  LEA.HI.SX32 R12, R12, R12, 0x1b ;  /* 0x0000000c0c0c7211 */ /* 0x000fe400078fdaff */
[-C--:B------:R-:W-:Y:S02]  /*09a0*/  LEA.HI.SX32 R11, R11, R30.reuse, 0x1b ;  /* 0x0000001e0b0b7211 */ /* 0x080fe400078fdaff */
[-C--:B------:R-:W-:Y:S02]  /*09b0*/  LEA.HI.SX32 R9, R9, R30.reuse, 0x1b ;  /* 0x0000001e09097211 */ /* 0x080fe400078fdaff */
[-C--:B------:R-:W-:Y:S02]  /*09c0*/  LEA.HI.SX32 R5, R37, R30.reuse, 0x1b ;  /* 0x0000001e25057211 */ /* 0x080fe400078fdaff */
[-C--:B------:R-:W-:Y:S02]  /*09d0*/  LEA.HI.SX32 R4, R39, R30.reuse, 0x1b ;  /* 0x0000001e27047211 */ /* 0x080fe400078fdaff */
[----:B------:R-:W-:-:S02]  /*09e0*/  LEA.HI.SX32 R3, R41, R30, 0x1b ;  /* 0x0000001e29037211 */ /* 0x000fc400078fdaff */
[----:B-1----:R-:W-:Y:S02]  /*09f0*/  IADD3.X R0, R0, -0x1, RZ, P1, !PT ;  /* 0xffffffff00007810 */ /* 0x002fe40000ffe4ff */
.L_x_7479:
[----:B------:R-:W-:Y:S01]  /*0a00*/  BAR.SYNC.DEFER_BLOCKING 0x0 ;  /* 0x0000000000007b1d */ /* 0x000fe20000010000 */
[C---:B------:R-:W-:Y:S02]  /*0a10*/  SHF.L.U32 R78, R30.reuse, 0x4, RZ ;  /* 0x000000041e4e7819 */ /* 0x040fe400000006ff */
[----:B------:R-:W-:Y:S02]  /*0a20*/  SHF.L.U64.HI R75, R30, 0x4, R17 ;  /* 0x000000041e4b7819 */ /* 0x000fe40000010211 */
[----:B------:R-:W-:-:S04]  /*0a30*/  IADD3 R48, P0, R29, R78, RZ ;  /* 0x0000004e1d307210 */ /* 0x000fc80007f1e0ff */
[----:B------:R-:W-:-:S06]  /*0a40*/  IADD3.X R49, R28, R75, RZ, P0, !PT ;  /* 0x0000004b1c317210 */ /* 0x000fcc00007fe4ff */
[----:B--2---:R-:W2:Y:S01]  /*0a50*/  LDG.E.128 R48, [R48.64] ;  /* 0x0000000430307981 */ /* 0x004ea2000c1e1d00 */
[----:B-1----:R-:W-:-:S04]  /*0a60*/  IADD3 R44, P0, R27, R78, RZ ;  /* 0x0000004e1b2c7210 */ /* 0x002fc80007f1e0ff */
[----:B------:R-:W-:Y:S01]  /*0a70*/  IADD3.X R45, R26, R75, RZ, P0, !PT ;  /* 0x0000004b1a2d7210 */ /* 0x000fe200007fe4ff */
[----:B0-2---:R0:W-:Y:S01]  /*0a80*/  STS.128 [R20.X16], R48 ;  /* 0x0000003014007388 */ /* 0x0051e2000000cc00 */
[----:B------:R-:W-:-:S06]  /*0a90*/  NOP ;  /* 0x0000000000007918 */ /* 0x000fcc0000000000 */
[----:B------:R-:W-:Y:S04]  /*0aa0*/  LDS.128 R36, [R20.X16] ;  /* 0x0000000014247984 */ /* 0x000fe8000000cc00 */
[----:B------:R-:W-:Y:S06]  /*0ab0*/  BAR.SYNC.DEFER_BLOCKING 0x0 ;  /* 0x0000000000007b1d */ /* 0x000fec0000010000 */
[----:B------:R-:W2:Y:S01]  /*0ac0*/  LDG.E.128 R44, [R44.64] ;  /* 0x000000042c2c7981 */ /* 0x000ea2000c1e1d00 */
[----:B------:R-:W-:-:S04]  /*0ad0*/  IADD3 R52, P0, R25, R78, RZ ;  /* 0x0000004e19347210 */ /* 0x000fc80007f1e0ff */
[----:B------:R-:W-:Y:S02]  /*0ae0*/  IADD3.X R53, R24, R75, RZ, P0, !PT ;  /* 0x0000004b18357210 */ /* 0x000fe400007fe4ff */
[----:B------:R-:W-:Y:S01]  /*0af0*/  MOV R76, c[0x0][0x174] ;  /* 0x00005d00004c7a02 */ /* 0x000fe20000000f00 */
[----:B--2---:R1:W-:Y:S01]  /*0b00*/  STS.128 [R20.X16], R44 ;  /* 0x0000002c14007388 */ /* 0x0043e2000000cc00 */
[----:B------:R-:W-:-:S06]  /*0b10*/  NOP ;  /* 0x0000000000007918 */ /* 0x000fcc0000000000 */
[----:B------:R-:W-:Y:S04]  /*0b20*/  LDS.128 R40, [R20.X16] ;  /* 0x0000000014287984 */ /* 0x000fe8000000cc00 */
[----:B------:R-:W-:Y:S06]  /*0b30*/  BAR.SYNC.DEFER_BLOCKING 0x0 ;  /* 0x0000000000007b1d */ /* 0x000fec0000010000 */
[----:B0-----:R-:W2:Y:S01]  /*0b40*/  LDG.E.128 R48, [R52.64] ;  /* 0x0000000434307981 */ /* 0x001ea2000c1e1d00 */
[----:B------:R-:W-:Y:S01]  /*0b50*/  LEA R76, R76, R19, 0x8 ;  /* 0x000000134c4c7211 */ /* 0x000fe200078e40ff */
[----:B------:R-:W-:-:S02]  /*0b60*/  IMAD R54, R72, c[0x0][0x1f8], RZ ;  /* 0x00007e0048367a24 */ /* 0x000fc400078e02ff */
[----:B-1----:R-:W-:Y:S01]  /*0b70*/  IMAD R44, R34, c[0x0][0x1f0], RZ ;  /* 0x00007c00222c7a24 */ /* 0x002fe200078e02ff */
[----:B------:R-:W-:Y:S01]  /*0b80*/  SHF.R.S32.HI R77, RZ, 0x1f, R76 ;  /* 0x0000001fff4d7819 */ /* 0x000fe2000001144c */
[----:B------:R-:W-:Y:S02]  /*0b90*/  IMAD R61, R73, c[0x0][0x1fc], R54 ;  /* 0x00007f00493d7a24 */ /* 0x000fe400078e0236 */
        /* <DEDUP_REMOVED lines=11> */
[----:B------:R-:W1:Y:S04]  /*0c50*/  LDS.128 R44, [R20.X16] ;  /* 0x00000000142c7984 */ /* 0x000e68000000cc00 */
[----:B------:R-:W-:Y:S06]  /*0c60*/  BAR.SYNC.DEFER_BLOCKING 0x0 ;  /* 0x0000000000007b1d */ /* 0x000fec0000010000 */
[----:B------:R-:W2:Y:S01]  /*0c70*/  LDG.E.128 R60, [R60.64+-0x200] ;  /* 0xfffe00043c3c7981 */ /* 0x000ea2000c1e1d00 */
[----:B------:R-:W-:-:S02]  /*0c80*/  IMAD R52, R72, c[0x0][0x208], RZ ;  /* 0x0000820048347a24 */ /* 0x000fc400078e02ff */
[----:B------:R-:W-:Y:S02]  /*0c90*/  IMAD R54, R34, c[0x0][0x200], RZ ;  /* 0x0000800022367a24 */ /* 0x000fe400078e02ff */
[C---:B------:R-:W-:Y:S02]  /*0ca0*/  IMAD R55, R73.reuse, c[0x0][0x20c], R52 ;  /* 0x0000830049377a24 */ /* 0x040fe400078e0234 */
[----:B------:R-:W-:-:S05]  /*0cb0*/  IMAD.WIDE.U32 R52, R73, c[0x0][0x208], R76 ;  /* 0x0000820049347a25 */ /* 0x000fca00078e004c */
[----:B------:R-:W-:Y:S01]  /*0cc0*/  IADD3 R53, R53, R55, RZ ;  /* 0x0000003735357210 */ /* 0x000fe20007ffe0ff */
[----:B------:R-:W-:-:S04]  /*0cd0*/  IMAD R55, R35, c[0x0][0x204], R54 ;  /* 0x0000810023377a24 */ /* 0x000fc800078e0236 */
[----:B0-----:R-:W-:-:S05]  /*0ce0*/  IMAD.WIDE.U32 R48, R35, c[0x0][0x200], R52 ;  /* 0x0000800023307a25 */ /* 0x001fca00078e0034 */
[----:B------:R-:W-:Y:S02]  /*0cf0*/  IADD3 R49, R49, R55, RZ ;  /* 0x0000003731317210 */ /* 0x000fe40007ffe0ff */
[----:B------:R-:W-:-:S04]  /*0d00*/  LEA R53, P0, R48, c[0x0][0x258], 0x1 ;  /* 0x0000960030357a11 */ /* 0x000fc800078008ff */
[----:B------:R-:W-:Y:S02]  /*0d10*/  LEA.HI.X R48, R48, c[0x0][0x25c], R49, 0x1, P0 ;  /* 0x0000970030307a11 */ /* 0x000fe400000f0c31 */
[----:B------:R-:W-:-:S04]  /*0d20*/  IADD3 R52, P0, R53, R78, RZ ;  /* 0x0000004e35347210 */ /* 0x000fc80007f1e0ff */
[----:B------:R-:W-:Y:S01]  /*0d30*/  IADD3.X R53, R48, R75, RZ, P0, !PT ;  /* 0x0000004b30357210 */ /* 0x000fe200007fe4ff */
[----:B--2---:R-:W-:Y:S01]  /*0d40*/  STS.128 [R20.X16], R60 ;  /* 0x0000003c14007388 */ /* 0x004fe2000000cc00 */
[----:B------:R-:W-:-:S06]  /*0d50*/  NOP ;  /* 0x0000000000007918 */ /* 0x000fcc0000000000 */
[----:B------:R-:W0:Y:S04]  /*0d60*/  LDS.128 R48, [R20.X16] ;  /* 0x0000000014307984 */ /* 0x000e28000000cc00 */
[----:B------:R-:W-:Y:S06]  /*0d70*/  BAR.SYNC.DEFER_BLOCKING 0x0 ;  /* 0x0000000000007b1d */ /* 0x000fec0000010000 */
[----:B------:R-:W2:Y:S01]  /*0d80*/  LDG.E.128 R52, [R52.64+-0x200] ;  /* 0xfffe000434347981 */ /* 0x000ea2000c1e1d00 */
[--C-:B-1----:R-:W-:Y:S01]  /*0d90*/  HADD2.F32 R96, -RZ, R46.reuse.H0_H0 ;  /* 0x2000002eff607230 */ /* 0x102fe20000004100 */
[----:B------:R-:W-:Y:S01]  /*0da0*/  IMAD R92, R72, c[0x0][0x2f0], RZ ;  /* 0x0000bc00485c7a24 */ /* 0x000fe200078e02ff */
[----:B------:R-:W-:-:S02]  /*0db0*/  HADD2.F32 R94, -RZ, R46.H1_H1 ;  /* 0x3000002eff5e7230 */ /* 0x000fc40000004100 */
[----:B------:R-:W-:Y:S01]  /*0dc0*/  HADD2.F32 R100, -RZ, R45.H0_H0 ;  /* 0x2000002dff647230 */ /* 0x000fe20000004100 */
[----:B------:R-:W-:Y:S01]  /*0dd0*/  IMAD R93, R73, c[0x0][0x2f4], R92 ;  /* 0x0000bd00495d7a24 */ /* 0x000fe200078e025c */
[----:B------:R-:W-:Y:S02]  /*0de0*/  HADD2.F32 R99, -RZ, R44.H1_H1 ;  /* 0x3000002cff637230 */ /* 0x000fe40000004100 */
[----:B------:R-:W-:Y:S02]  /*0df0*/  HADD2.F32 R92, -RZ, R47.H0_H0 ;  /* 0x2000002fff5c7230 */ /* 0x000fe40000004100 */
[----:B------:R-:W-:Y:S02]  /*0e00*/  HADD2.F32 R111, -RZ, R40.H1_H1 ;  /* 0x30000028ff6f7230 */ /* 0x000fe40000004100 */
[--C-:B0-----:R-:W-:Y:S02]  /*0e10*/  HADD2.F32 R83, -RZ, R48.reuse.H0_H0 ;  /* 0x20000030ff537230 */ /* 0x101fe40000004100 */
[----:B------:R-:W-:-:S02]  /*0e20*/  HADD2.F32 R97, -RZ, R48.H1_H1 ;  /* 0x30000030ff617230 */ /* 0x000fc40000004100 */
[--C-:B------:R-:W-:Y:S01]  /*0e30*/  HADD2.F32 R81, -RZ, R49.reuse.H0_H0 ;  /* 0x20000031ff517230 */ /* 0x100fe20000004100 */
[----:B------:R-:W-:Y:S01]  /*0e40*/  FMUL.FTZ R48, R83, -1.4426950216293334961 ;  /* 0xbfb8aa3b53307820 */ /* 0x000fe20000410000 */
[--C-:B------:R-:W-:Y:S01]  /*0e50*/  HADD2.F32 R80, -RZ, R50.reuse.H0_H0 ;  /* 0x20000032ff507230 */ /* 0x100fe20000004100 */
[----:B------:R-:W-:Y:S01]  /*0e60*/  FMUL.FTZ R84, R97, -1.4426950216293334961 ;  /* 0xbfb8aa3b61547820 */ /* 0x000fe20000410000 */
[----:B------:R-:W-:Y:S01]  /*0e70*/  HADD2.F32 R82, -RZ, R49.H1_H1 ;  /* 0x30000031ff527230 */ /* 0x000fe20000004100 */
        /* <DEDUP_REMOVED lines=8> */
[----:B------:R-:W-:Y:S01]  /*0f00*/  HADD2.F32 R109, -RZ, R41.H0_H0 ;  /* 0x20000029ff6d7230 */ /* 0x000fe20000004100 */
[----:B------:R-:W-:Y:S01]  /*0f10*/  FMUL.FTZ R90, R63, -1.4426950216293334961 ;  /* 0xbfb8aa3b3f5a7820 */ /* 0x000fe20000410000 */
[----:B------:R0:W-:Y:S01]  /*0f20*/  MUFU.EX2 R60, R84 ;  /* 0x00000054003c7308 */ /* 0x0001e20000000800 */
[----:B------:R-:W-:-:S07]  /*0f30*/  FMUL.FTZ R91, R62, -1.4426950216293334961 ;  /* 0xbfb8aa3b3e5b7820 */ /* 0x000fce0000410000 */
[----:B------:R-:W1:Y:S01]  /*0f40*/  MUFU.EX2 R86, R49 ;  /* 0x0000003100567308 */ /* 0x000e620000000800 */
[----:B0-----:R-:W-:-:S07]  /*0f50*/  FADD.FTZ R84, R48, 1 ;  /* 0x3f80000030547421 */ /* 0x001fce0000010000 */
[----:B------:R-:W0:Y:S08]  /*0f60*/  MUFU.EX2 R88, R50 ;  /* 0x0000003200587308 */ /* 0x000e300000000800 */
[----:B---3--:R3:W-:Y:S01]  /*0f70*/  MUFU.RCP R98, R84 ;  /* 0x0000005400627308 */ /* 0x0087e20000001000 */
[----:B-1----:R-:W-:-:S07]  /*0f80*/  FADD.FTZ R86, R86, 1 ;  /* 0x3f80000056567421 */ /* 0x002fce0000010000 */
[----:B------:R-:W1:Y:S01]  /*0f90*/  MUFU.EX2 R87, R61 ;  /* 0x0000003d00577308 */ /* 0x000e620000000800 */
[----:B---3--:R-:W-:Y:S01]  /*0fa0*/  HADD2.F32 R84, -RZ, R45.H1_H1 ;  /* 0x3000002dff547230 */ /* 0x008fe20000004100 */
[----:B0-----:R-:W-:Y:S01]  /*0fb0*/  FADD.FTZ R95, R88, 1 ;  /* 0x3f800000585f7421 */ /* 0x001fe20000010000 */
[----:B------:R-:W-:-:S05]  /*0fc0*/  HADD2.F32 R88, -RZ, R47.H1_H1 ;  /* 0x3000002fff587230 */ /* 0x000fca0000004100 */
[----:B------:R-:W0:Y:S08]  /*0fd0*/  MUFU.EX2 R90, R90 ;  /* 0x0000005a005a7308 */ /* 0x000e300000000800 */
[----:B----4-:R3:W4:Y:S01]  /*0fe0*/  MUFU.EX2 R89, R85 ;  /* 0x0000005500597308 */ /* 0x0107220000000800 */
[----:B-1----:R-:W-:-:S07]  /*0ff0*/  FADD.FTZ R87, R87, 1 ;  /* 0x3f80000057577421 */ /* 0x002fce0000010000 */
[----:B------:R-:W1:Y:S01]  /*1000*/  MUFU.EX2 R103, R91 ;  /* 0x0000005b00677308 */ /* 0x000e620000000800 */
[----:B---3--:R-:W-:Y:S02]  /*1010*/  FADD.FTZ R85, R60, 1 ;  /* 0x3f8000003c557421 */ /* 0x008fe40000010000 */
[----:B0-----:R-:W-:Y:S02]  /*1020*/  FADD.FTZ R102, R90, 1 ;  /* 0x3f8000005a667421 */ /* 0x001fe40000010000 */
[----:B------:R-:W-:-:S03]  /*1030*/  IMAD.WIDE.U32 R60, R73, c[0x0][0x2f0], R76 ;  /* 0x0000bc00493c7a25 */ /* 0x000fc600078e004c */
[----:B------:R-:W0:Y:S01]  /*1040*/  MUFU.RCP R104, R85 ;  /* 0x0000005500687308 */ /* 0x000e220000001000 */
[----:B----4-:R-:W-:Y:S01]  /*1050*/  FADD.FTZ R46, R89, 1 ;  /* 0x3f800000592e7421 */ /* 0x010fe20000010000 */
[----:B------:R-:W-:-:S05]  /*1060*/  IADD3 R61, R61, R93, RZ ;  /* 0x0000005d3d3d7210 */ /* 0x000fca0007ffe0ff */
[----:B------:R-:W-:Y:S01]  /*1070*/  IMAD.WIDE.U32 R60, R35, c[0x0][0x2e8], R60 ;  /* 0x0000ba00233c7a25 */ /* 0x000fe200078e003c */
[----:B------:R-:W-:Y:S03]  /*1080*/  MUFU.RCP R101, R87 ;  /* 0x0000005700657308 */ /* 0x000fe60000001000 */
[----:B-1----:R-:W-:-:S05]  /*1090*/  FADD.FTZ R103, R103, 1 ;  /* 0x3f80000067677421 */ /* 0x002fca0000010000 */
[----:B------:R-:W1:Y:S08]  /*10a0*/  MUFU.RCP R86, R86 ;  /* 0x0000005600567308 */ /* 0x000e700000001000 */
[----:B------:R-:W-:Y:S08]  /*10b0*/  MUFU.RCP R95, R95 ;  /* 0x0000005f005f7308 */ /* 0x000ff00000001000 */
[----:B------:R-:W-:Y:S01]  /*10c0*/  MUFU.RCP R102, R102 ;  /* 0x0000006600667308 */ /* 0x000fe20000001000 */
[----:B--2---:R2:W-:Y:S01]  /*10d0*/  STS.128 [R20.X16], R52 ;  /* 0x0000003414007388 */ /* 0x0045e2000000cc00 */
[----:B------:R-:W-:-:S06]  /*10e0*/  NOP ;  /* 0x0000000000007918 */ /* 0x000fcc0000000000 */
[----:B------:R-:W3:Y:S01]  /*10f0*/  LDS.128 R48, [R20.X16] ;  /* 0x0000000014307984 */ /* 0x000ee2000000cc00 */
[----:B--2---:R-:W-:Y:S01]  /*1100*/  MOV R52, c[0x0][0x16c] ;  /* 0x00005b0000347a02 */ /* 0x004fe20000000f00 */
[----:B------:R-:W-:Y:S01]  /*1110*/  HADD2.F32 R54, -RZ, R44.H0_H0 ;  /* 0x2000002cff367230 */ /* 0x000fe20000004100 */
[C---:B------:R-:W-:Y:S01]  /*1120*/  FMUL.FTZ R53, R83.reuse, R98 ;  /* 0x0000006253357220 */ /* 0x040fe20000410000 */
[----:B------:R-:W-:Y:S01]  /*1130*/  HADD2.F32 R55, -RZ, R36.H0_H0 ;  /* 0x20000024ff377230 */ /* 0x000fe20000004100 */
[----:B------:R-:W-:Y:S01]  /*1140*/  ISETP.GE.AND P1, PT, R52, 0x1, PT ;  /* 0x000000013400780c */ /* 0x000fe20003f26270 */
[----:B------:R-:W-:Y:S02]  /*1150*/  FADD.FTZ R44, -R98, 1 ;  /* 0x3f800000622c7421 */ /* 0x000fe40000010100 */
[----:B------:R-:W-:Y:S02]  /*1160*/  FMUL.FTZ R52, R54, R53 ;  /* 0x0000003536347220 */ /* 0x000fe40000410000 */
[----:B------:R-:W-:-:S02]  /*1170*/  FFMA.FTZ R44, R83, R44, 1 ;  /* 0x3f800000532c7423 */ /* 0x000fc4000001002c */
[----:B------:R-:W-:Y:S02]  /*1180*/  FFMA.FTZ R107, R52, R55, R74 ;  /* 0x00000037346b7223 */ /* 0x000fe4000001004a */
[----:B------:R0:W2:Y:S02]  /*1190*/  MUFU.RCP R74, R46 ;  /* 0x0000002e004a7308 */ /* 0x0000a40000001000 */
[----:B0-----:R-:W-:-:S04]  /*11a0*/  FADD.FTZ R46, -R104, 1 ;  /* 0x3f800000682e7421 */ /* 0x001fc80000010100 */
[----:B------:R-:W-:Y:S01]  /*11b0*/  FFMA.FTZ R46, R97, R46, 1 ;  /* 0x3f800000612e7423 */ /* 0x000fe2000001002e */
[--C-:B---3--:R-:W-:Y:S02]  /*11c0*/  HADD2.F32 R90, -RZ, R48.reuse.H0_H0 ;  /* 0x20000030ff5a7230 */ /* 0x108fe40000004100 */
[----:B------:R-:W-:Y:S01]  /*11d0*/  HADD2.F32 R55, -RZ, R48.H1_H1 ;  /* 0x30000030ff377230 */ /* 0x000fe20000004100 */
[----:B-1----:R-:W-:Y:S01]  /*11e0*/  FADD.FTZ R48, -R86, 1 ;  /* 0x3f80000056307421 */ /* 0x002fe20000010100 */
[--C-:B------:R-:W-:Y:S01]  /*11f0*/  HADD2.F32 R85, -RZ, R49.reuse.H1_H1 ;  /* 0x30000031ff557230 */ /* 0x100fe20000004100 */
[----:B------:R-:W-:Y:S01]  /*1200*/  FMUL.FTZ R45, R54, R90 ;  /* 0x0000005a362d7220 */ /* 0x000fe20000410000 */
[----:B------:R-:W-:Y:S01]  /*1210*/  HADD2.F32 R83, -RZ, R49.H0_H0 ;  /* 0x20000031ff537230 */ /* 0x000fe20000004100 */
[----:B------:R-:W-:Y:S01]  /*1220*/  FMUL.FTZ R47, R99, R55 ;  /* 0x00000037632f7220 */ /* 0x000fe20000410000 */
[--C-:B------:R-:W-:Y:S01]  /*1230*/  HADD2.F32 R87, -RZ, R50.reuse.H0_H0 ;  /* 0x20000032ff577230 */ /* 0x100fe20000004100 */
[----:B------:R-:W-:Y:S01]  /*1240*/  FMUL.FTZ R45, R98, R45 ;  /* 0x0000002d622d7220 */ /* 0x000fe20000410000 */
[----:B------:R-:W-:Y:S01]  /*1250*/  HADD2.F32 R89, -RZ, R50.H1_H1 ;  /* 0x30000032ff597230 */ /* 0x000fe20000004100 */
[----:B------:R-:W-:Y:S01]  /*1260*/  FMUL.FTZ R98, R97, R104 ;  /* 0x0000006861627220 */ /* 0x000fe20000410000 */
[--C-:B------:R-:W-:Y:S01]  /*1270*/  HADD2.F32 R91, -RZ, R51.reuse.H0_H0 ;  /* 0x20000033ff5b7230 */ /* 0x100fe20000004100 */
[----:B------:R-:W0:Y:S01]  /*1280*/  MUFU.RCP R97, R103 ;  /* 0x0000006700617308 */ /* 0x000e220000001000 */
[----:B------:R-:W-:Y:S01]  /*1290*/  HADD2.F32 R93, -RZ, R51.H1_H1 ;  /* 0x30000033ff5d7230 */ /* 0x000fe20000004100 */
[----:B------:R-:W-:-:S02]  /*12a0*/  FADD.FTZ R51, -R101, 1 ;  /* 0x3f80000065337421 */ /* 0x000fc40000010100 */
        /* <DEDUP_REMOVED lines=9> */
[----:B--2---:R-:W-:Y:S02]  /*1340*/  FADD.FTZ R46, -R74, 1 ;  /* 0x3f8000004a2e7421 */ /* 0x004fe40000010100 */
[----:B0-----:R-:W-:Y:S02]  /*1350*/  FADD.FTZ R51, -R97, 1 ;  /* 0x3f80000061337421 */ /* 0x001fe40000010100 */
[----:B------:R-:W-:-:S02]  /*1360*/  FMUL.FTZ R44, R45, R44 ;  /* 0x0000002c2d2c7220 */ /* 0x000fc40000410000 */
[----:B------:R-:W-:Y:S02]  /*1370*/  FMUL.FTZ R45, R49, R48 ;  /* 0x00000030312d7220 */ /* 0x000fe40000410000 */
[----:B------:R-:W-:Y:S01]  /*1380*/  FFMA.FTZ R48, R79, R46, 1 ;  /* 0x3f8000004f307423 */ /* 0x000fe2000001002e */
[----:B------:R-:W-:Y:S01]  /*1390*/  F2FP.PACK_AB R44, R47, R44 ;  /* 0x0000002c2f2c723e */ /* 0x000fe200000000ff */
[----:B------:R-:W-:Y:S01]  /*13a0*/  FFMA.FTZ R105, R62, R51, 1 ;  /* 0x3f8000003e697423 */ /* 0x000fe20000010033 */
[----:B------:R-:W-:Y:S01]  /*13b0*/  F2FP.PACK_AB R45, R50, R45 ;  /* 0x0000002d322d723e */ /* 0x000fe200000000ff */
[----:B------:R-:W-:Y:S02]  /*13c0*/  FADD.FTZ R49, -R95, 1 ;  /* 0x3f8000005f317421 */ /* 0x000fe40000010100 */
[----:B------:R-:W-:Y:S02]  /*13d0*/  FADD.FTZ R54, -R102, 1 ;  /* 0x3f80000066367421 */ /* 0x000fe40000010100 */
[----:B------:R-:W-:-:S02]  /*13e0*/  FMUL.FTZ R46, R96, R87 ;  /* 0x00000057602e7220 */ /* 0x000fc40000410000 */
[----:B------:R-:W-:Y:S02]  /*13f0*/  FMUL.FTZ R51, R94, R89 ;  /* 0x000000595e337220 */ /* 0x000fe40000410000 */
        /* <DEDUP_REMOVED lines=9> */
[----:B------:R-:W-:Y:S01]  /*1490*/  FMUL.FTZ R51, R51, R48 ;  /* 0x0000003033337220 */ /* 0x000fe20000410000 */
[----:B------:R-:W-:Y:S01]  /*14a0*/  HADD2.F32 R48, -RZ, R36.H1_H1 ;  /* 0x30000024ff307230 */ /* 0x000fe20000004100 */
[----:B------:R-:W-:-:S02]  /*14b0*/  FMUL.FTZ R103, R103, R54 ;  /* 0x0000003667677220 */ /* 0x000fc40000410000 */
[----:B------:R-:W-:Y:S01]  /*14c0*/  FMUL.FTZ R104, R104, R105 ;  /* 0x0000006968687220 */ /* 0x000fe20000410000 */
[----:B------:R-:W-:Y:S01]  /*14d0*/  F2FP.PACK_AB R46, R51, R46 ;  /* 0x0000002e332e723e */ /* 0x000fe200000000ff */
[----:B------:R-:W-:Y:S02]  /*14e0*/  FMUL.FTZ R54, R99, R98 ;  /* 0x0000006263367220 */ /* 0x000fe40000410000 */
[----:B------:R-:W-:Y:S01]  /*14f0*/  FMUL.FTZ R99, R81, R86 ;  /* 0x0000005651637220 */ /* 0x000fe20000410000 */
[----:B------:R-:W-:Y:S01]  /*1500*/  F2FP.PACK_AB R47, R104, R103 ;  /* 0x00000067682f723e */ /* 0x000fe200000000ff */
[----:B------:R-:W-:Y:S01]  /*1510*/  BAR.SYNC.DEFER_BLOCKING 0x0 ;  /* 0x0000000000007b1d */ /* 0x000fe20000010000 */
[----:B------:R-:W-:Y:S01]  /*1520*/  FFMA.FTZ R107, R54, R48, R107 ;  /* 0x00000030366b7223 */ /* 0x000fe2000001006b */
[--C-:B------:R-:W-:Y:S01]  /*1530*/  HADD2.F32 R81, -RZ, R37.reuse.H0_H0 ;  /* 0x20000025ff517230 */ /* 0x100fe20000004100 */
[----:B------:R-:W-:Y:S01]  /*1540*/  FMUL.FTZ R101, R82, R101 ;  /* 0x0000006552657220 */ /* 0x000fe20000410000 */
[----:B------:R-:W-:Y:S01]  /*1550*/  HADD2.F32 R82, -RZ, R37.H1_H1 ;  /* 0x30000025ff527230 */ /* 0x000fe20000004100 */
[----:B------:R-:W-:-:S02]  /*1560*/  FMUL.FTZ R86, R100, R99 ;  /* 0x0000006364567220 */ /* 0x000fc40000410000 */
[----:B------:R-:W-:Y:S02]  /*1570*/  IMAD R104, R34, c[0x0][0x2e8], RZ ;  /* 0x0000ba0022687a24 */ /* 0x000fe400078e02ff */
[----:B------:R-:W-:Y:S02]  /*1580*/  FFMA.FTZ R81, R86, R81, R107 ;  /* 0x0000005156517223 */ /* 0x000fe4000001006b */
[----:B------:R-:W-:Y:S02]  /*1590*/  FMUL.FTZ R84, R84, R101 ;  /* 0x0000006554547220 */ /* 0x000fe40000410000 */
[----:B------:R-:W-:Y:S02]  /*15a0*/  FMUL.FTZ R100, R80, R95 ;  /* 0x0000005f50647220 */ /* 0x000fe40000410000 */
[----:B------:R-:W-:Y:S02]  /*15b0*/  IMAD R95, R35, c[0x0][0x2ec], R104 ;  /* 0x0000bb00235f7a24 */ /* 0x000fe400078e0268 */
[----:B------:R-:W-:-:S02]  /*15c0*/  FFMA.FTZ R81, R84, R82, R81 ;  /* 0x0000005254517223 */ /* 0x000fc40000010051 */
[----:B------:R-:W-:Y:S01]  /*15d0*/  FMUL.FTZ R82, R96, R100 ;  /* 0x0000006460527220 */ /* 0x000fe20000410000 */
[----:B------:R-:W-:Y:S01]  /*15e0*/  IADD3 R61, R61, R95, RZ ;  /* 0x0000005f3d3d7210 */ /* 0x000fe20007ffe0ff */
[----:B------:R-:W-:Y:S01]  /*15f0*/  FMUL.FTZ R102, R63, R102 ;  /* 0x000000663f667220 */ /* 0x000fe20000410000 */
[----:B------:R-:W-:Y:S01]  /*1600*/  HADD2.F32 R95, -RZ, R41.H1_H1 ;  /* 0x30000029ff5f7230 */ /* 0x000fe20000004100 */
[----:B------:R-:W-:Y:S01]  /*1610*/  FMUL.FTZ R62, R62, R97 ;  /* 0x000000613e3e7220 */ /* 0x000fe20000410000 */
[----:B------:R0:W-:Y:S01]  /*1620*/  STS.128 [R20.X16], R44 ;  /* 0x0000002c14007388 */ /* 0x0001e2000000cc00 */
[----:B------:R-:W-:-:S06]  /*1630*/  NOP ;  /* 0x0000000000007918 */ /* 0x000fcc0000000000 */
[----:B------:R-:W1:Y:S01]  /*1640*/  LDS.128 R48, [R20.X16] ;  /* 0x0000000014307984 */ /* 0x000e62000000cc00 */
[----:B------:R-:W-:Y:S01]  /*1650*/  FMUL.FTZ R88, R88, R62 ;  /* 0x0000003e58587220 */ /* 0x000fe20000410000 */
[----:B------:R-:W-:Y:S02]  /*1660*/  HADD2.F32 R63, -RZ, R42.H0_H0 ;  /* 0x2000002aff3f7230 */ /* 0x000fe40000004100 */
[--C-:B0-----:R-:W-:Y:S01]  /*1670*/  HADD2.F32 R44, -RZ, R38.reuse.H0_H0 ;  /* 0x20000026ff2c7230 */ /* 0x101fe20000004100 */
[----:B------:R-:W-:Y:S01]  /*1680*/  FMUL.FTZ R46, R79, R74 ;  /* 0x0000004a4f2e7220 */ /* 0x000fe20000410000 */
[----:B------:R-:W-:Y:S01]  /*1690*/  LEA R47, P0, R60, c[0x0][0x338], 0x1 ;  /* 0x0000ce003c2f7a11 */ /* 0x000fe200078008ff */
[----:B------:R-:W-:Y:S02]  /*16a0*/  HADD2.F32 R45, -RZ, R38.H1_H1 ;  /* 0x30000026ff2d7230 */ /* 0x000fe40000004100 */
[----:B------:R-:W-:Y:S01]  /*16b0*/  FFMA.FTZ R81, R82, R44, R81 ;  /* 0x0000002c52517223 */ /* 0x000fe20000010051 */
[----:B------:R-:W-:Y:S01]  /*16c0*/  LEA.HI.X R60, R60, c[0x0][0x33c], R61, 0x1, P0 ;  /* 0x0000cf003c3c7a11 */ /* 0x000fe200000f0c3d */
[----:B------:R-:W-:Y:S01]  /*16d0*/  FMUL.FTZ R80, R94, R46 ;  /* 0x0000002e5e507220 */ /* 0x000fe20000410000 */
[----:B------:R-:W-:Y:S01]  /*16e0*/  IADD3 R44, P2, R47, R78, RZ ;  /* 0x0000004e2f2c7210 */ /* 0x000fe20007f5e0ff */
[--C-:B------:R-:W-:Y:S01]  /*16f0*/  HADD2.F32 R47, -RZ, R39.reuse.H0_H0 ;  /* 0x20000027ff2f7230 */ /* 0x100fe20000004100 */
[----:B------:R-:W-:Y:S01]  /*1700*/  ISETP.NE.U32.AND P0, PT, RZ, c[0x0][0x270], PT ;  /* 0x00009c00ff007a0c */ /* 0x000fe20003f05070 */
[----:B------:R-:W-:Y:S01]  /*1710*/  FFMA.FTZ R81, R80, R45, R81 ;  /* 0x0000002d50517223 */ /* 0x000fe20000010051 */
[----:B------:R-:W-:Y:S01]  /*1720*/  IADD3.X R45, R60, R75, RZ, P2, !PT ;  /* 0x0000004b3c2d7210 */ /* 0x000fe200017fe4ff */
[----:B------:R-:W-:Y:S01]  /*1730*/  FMUL.FTZ R78, R92, R102 ;  /* 0x000000665c4e7220 */ /* 0x000fe20000410000 */
[----:B------:R-:W-:Y:S01]  /*1740*/  ISETP.NE.AND.EX P0, PT, RZ, c[0x0][0x274], PT, P0 ;  /* 0x00009d00ff007a0c */ /* 0x000fe20003f05300 */
[----:B------:R-:W-:-:S02]  /*1750*/  HADD2.F32 R74, -RZ, R39.H1_H1 ;  /* 0x30000027ff4a7230 */ /* 0x000fc40000004100 */
[----:B------:R-:W-:Y:S01]  /*1760*/  FFMA.FTZ R47, R78, R47, R81 ;  /* 0x0000002f4e2f7223 */ /* 0x000fe20000010051 */
[----:B------:R-:W-:Y:S02]  /*1770*/  HADD2.F32 R61, -RZ, R40.H0_H0 ;  /* 0x20000028ff3d7230 */ /* 0x000fe40000004100 */
[----:B------:R-:W-:Y:S01]  /*1780*/  HADD2.F32 R75, -RZ, R42.H1_H1 ;  /* 0x3000002aff4b7230 */ /* 0x000fe20000004100 */
[----:B------:R-:W-:Y:S01]  /*1790*/  FFMA.FTZ R74, R88, R74, R47 ;  /* 0x0000004a584a7223 */ /* 0x000fe2000001002f */
[--C-:B------:R-:W-:Y:S02]  /*17a0*/  HADD2.F32 R79, -RZ, R43.reuse.H0_H0 ;  /* 0x2000002bff4f7230 */ /* 0x100fe40000004100 */
[----:B------:R-:W-:Y:S01]  /*17b0*/  HADD2.F32 R81, -RZ, R43.H1_H1 ;  /* 0x3000002bff517230 */ /* 0x000fe20000004100 */
[----:B-1----:R0:W-:Y:S02]  /*17c0*/  STG.E.128 [R44.64+-0x200], R48 ;  /* 0xfffe00302c007986 */ /* 0x0021e4000c101d04 */
[----:B------:R-:W-:Y:S05]  /*17d0*/  @!P0 BRA `(.L_x_7456) ;  /* 0x000001d000008947 */ /* 0x000fea0003800000 */
[----:B------:R-:W-:Y:S01]  /*17e0*/  BAR.SYNC.DEFER_BLOCKING 0x0 ;  /* 0x0000000000007b1d */ /* 0x000fe20000010000 */
[----:B------:R-:W-:-:S02]  /*17f0*/  FMUL.FTZ R40, R53, R90 ;  /* 0x0000005a35287220 */ /* 0x000fc40000410000 */
[----:B------:R-:W-:Y:S02]  /*1800*/  FMUL.FTZ R41, R99, R83 ;  /* 0x0000005363297220 */ /* 0x000fe40000410000 */
[----:B------:R-:W-:Y:S02]  /*1810*/  FMUL.FTZ R42, R100, R87 ;  /* 0x00000057642a7220 */ /* 0x000fe40000410000 */
[----:B------:R-:W-:Y:S02]  /*1820*/  FMUL.FTZ R43, R102, R91 ;  /* 0x0000005b662b7220 */ /* 0x000fe40000410000 */
[----:B------:R-:W-:Y:S02]  /*1830*/  FMUL.FTZ R62, R62, R93 ;  /* 0x0000005d3e3e7220 */ /* 0x000fe40000410000 */
[----:B------:R-:W-:Y:S02]  /*1840*/  FMUL.FTZ R89, R46, R89 ;  /* 0x000000592e597220 */ /* 0x000fe40000410000 */
        /* <DEDUP_REMOVED lines=21> */
[----:B-1----:R0:W-:Y:S04]  /*19a0*/  STG.E.128 [R40.64+-0x200], R44 ;  /* 0xfffe002c28007986 */ /* 0x0021e8000c101d04 */
.L_x_7456:
[----:B------:R-:W-:Y:S01]  /*19b0*/  BAR.SYNC.DEFER_BLOCKING 0x0 ;  /* 0x0000000000007b1d */ /* 0x000fe20000010000 */
[----:B------:R-:W-:Y:S01]  /*19c0*/  HFMA2.MMA R62, -RZ, RZ, 0, 0 ;  /* 0x00000000ff3e7435 */ /* 0x000fe200000001ff */
[--C-:B-----5:R-:W-:Y:S01]  /*19d0*/  FADD.FTZ R112, R61, R56.reuse ;  /* 0x000000383d707221 */ /* 0x120fe20000010000 */
[----:B------:R-:W-:Y:S01]  /*19e0*/  HFMA2.MMA R60, -RZ, RZ, 0, 0 ;  /* 0x00000000ff3c7435 */ /* 0x000fe200000001ff */
[--C-:B------:R-:W-:Y:S01]  /*19f0*/  FADD.FTZ R93, R63, R56.reuse ;  /* 0x000000383f5d7221 */ /* 0x100fe20000010000 */
[----:B------:R-:W-:Y:S01]  /*1a00*/  MOV R55, RZ ;  /* 0x000000ff00377202 */ /* 0x000fe20000000f00 */
[--C-:B------:R-:W-:Y:S01]  /*1a10*/  FADD.FTZ R91, R75, R56.reuse ;  /* 0x000000384b5b7221 */ /* 0x100fe20000010000 */
[----:B------:R-:W-:Y:S01]  /*1a20*/  MOV R53, RZ ;  /* 0x000000ff00357202 */ /* 0x000fe20000000f00 */
[----:B0-----:R-:W-:Y:S01]  /*1a30*/  CS2R R50, SRZ ;  /* 0x0000000000327805 */ /* 0x001fe2000001ff00 */
[----:B------:R-:W-:Y:S01]  /*1a40*/  CS2R R48, SRZ ;  /* 0x0000000000307805 */ /* 0x000fe2000001ff00 */
[----:B------:R-:W-:-:S02]  /*1a50*/  FADD.FTZ R111, R111, R56 ;  /* 0x000000386f6f7221 */ /* 0x000fc40000010000 */
[--C-:B------:R-:W-:Y:S02]  /*1a60*/  FADD.FTZ R109, R109, R56.reuse ;  /* 0x000000386d6d7221 */ /* 0x100fe40000010000 */
[--C-:B------:R-:W-:Y:S02]  /*1a70*/  FADD.FTZ R95, R95, R56.reuse ;  /* 0x000000385f5f7221 */ /* 0x100fe40000010000 */
[--C-:B------:R-:W-:Y:S02]  /*1a80*/  FADD.FTZ R89, R79, R56.reuse ;  /* 0x000000384f597221 */ /* 0x100fe40000010000 */
        /* <DEDUP_REMOVED lines=12> */
[----:B------:R-:W-:-:S02]  /*1b50*/  MOV R41, RZ ;  /* 0x000000ff00297202 */ /* 0x000fc40000000f00 */
[----:B------:R-:W-:Y:S01]  /*1b60*/  MOV R83, RZ ;  /* 0x000000ff00537202 */ /* 0x000fe20000000f00 */
[C---:B------:R-:W-:Y:S01]  /*1b70*/  IMAD R43, R35.reuse, c[0x0][0x2bc], R42 ;  /* 0x0000af00232b7a24 */ /* 0x040fe200078e022a */
[----:B------:R-:W-:Y:S01]  /*1b80*/  MOV R62, RZ ;  /* 0x000000ff003e7202 */ /* 0x000fe20000000f00 */
[----:B------:R-:W-:Y:S01]  /*1b90*/  IMAD.WIDE.U32 R40, R35, c[0x0][0x2b8], R40 ;  /* 0x0000ae0023287a25 */ /* 0x000fe200078e0028 */
[----:B------:R-:W-:Y:S02]  /*1ba0*/  MOV R108, RZ ;  /* 0x000000ff006c7202 */ /* 0x000fe40000000f00 */
[----:B------:R-:W-:Y:S01]  /*1bb0*/  MOV R81, RZ ;  /* 0x000000ff00517202 */ /* 0x000fe20000000f00 */
[----:B------:R-:W-:Y:S01]  /*1bc0*/  IMAD R42, R32, c[0x0][0x2c0], RZ ;  /* 0x0000b000202a7a24 */ /* 0x000fe200078e02ff */
[----:B------:R-:W-:-:S03]  /*1bd0*/  IADD3 R41, R41, R43, RZ ;  /* 0x0000002b29297210 */ /* 0x000fc60007ffe0ff */
[C---:B------:R-:W-:Y:S02]  /*1be0*/  IMAD R43, R33.reuse, c[0x0][0x2c4], R42 ;  /* 0x0000b100212b7a24 */ /* 0x040fe400078e022a */
[----:B------:R-:W-:-:S05]  /*1bf0*/  IMAD.WIDE.U32 R40, R33, c[0x0][0x2c0], R40 ;  /* 0x0000b00021287a25 */ /* 0x000fca00078e0028 */
[----:B------:R-:W-:Y:S02]  /*1c00*/  IADD3 R43, R41, R43, RZ ;  /* 0x0000002b292b7210 */ /* 0x000fe40007ffe0ff */
[C---:B------:R-:W-:Y:S02]  /*1c10*/  LEA R41, P2, R40.reuse, c[0x0][0x320], 0x2 ;  /* 0x0000c80028297a11 */ /* 0x040fe400078410ff */
[C---:B------:R-:W-:Y:S02]  /*1c20*/  IADD3 R106, P0, P1, R40.reuse, -0x100, R76 ;  /* 0xffffff00286a7810 */ /* 0x040fe4000791e04c */
[----:B------:R-:W-:Y:S02]  /*1c30*/  LEA.HI.X R45, R40, c[0x0][0x324], R43, 0x2, P2 ;  /* 0x0000c900282d7a11 */ /* 0x000fe400010f142b */
[----:B------:R-:W-:Y:S02]  /*1c40*/  LEA R96, P2, R76, R41, 0x2 ;  /* 0x000000294c607211 */ /* 0x000fe400078410ff */
[----:B------:R-:W-:-:S02]  /*1c50*/  IADD3.X R107, R43, -0x1, R77, P0, P1 ;  /* 0xffffffff2b6b7810 */ /* 0x000fc400007e244d */
[----:B------:R-:W-:Y:S02]  /*1c60*/  LEA.HI.X R40, R76, R45, R77, 0x2, P2 ;  /* 0x0000002d4c287211 */ /* 0x000fe400010f144d */
        /* <DEDUP_REMOVED lines=9> */
[----:B------:R-:W-:Y:S02]  /*1d00*/  IADD3.X R97, R40, -0x1, RZ, P6, !PT ;  /* 0xffffffff28617810 */ /* 0x000fe400037fe4ff */
.L_x_7478:
[----:B------:R-:W-:Y:S02]  /*1d10*/  SHF.R.S32.HI R141, RZ, 0x1f, R83 ;  /* 0x0000001fff8d7819 */ /* 0x000fe40000011453 */
[----:B------:R-:W-:-:S02]  /*1d20*/  MOV R40, R68 ;  /* 0x0000004400287202 */ /* 0x000fc40000000f00 */
[----:B------:R-:W-:Y:S01]  /*1d30*/  MOV R41, R15 ;  /* 0x0000000f00297202 */ /* 0x000fe20000000f00 */
[C---:B------:R-:W-:Y:S02]  /*1d40*/  IMAD R42, R141.reuse, c[0x0][0x188], RZ ;  /* 0x000062008d2a7a24 */ /* 0x040fe400078e02ff */
[----:B------:R-:W-:Y:S02]  /*1d50*/  IMAD R44, R141, c[0x0][0x1c0], RZ ;  /* 0x000070008d2c7a24 */ /* 0x000fe400078e02ff */
[----:B------:R-:W-:-:S04]  /*1d60*/  IMAD.WIDE.U32 R40, R83, c[0x0][0x188], R40 ;  /* 0x0000620053287a25 */ /* 0x000fc800078e0028 */
[C---:B------:R-:W-:Y:S01]  /*1d70*/  IMAD R43, R83.reuse, c[0x0][0x18c], R42 ;  /* 0x00006300532b7a24 */ /* 0x040fe200078e022a */
[----:B------:R-:W-:Y:S01]  /*1d80*/  LEA R46, P0, R40, c[0x0][0x220], 0x2 ;  /* 0x00008800282e7a11 */ /* 0x000fe200078010ff */
[----:B------:R-:W-:-:S03]  /*1d90*/  IMAD R45, R83, c[0x0][0x1c4], R44 ;  /* 0x00007100532d7a24 */ /* 0x000fc600078e022c */
[----:B------:R-:W-:Y:S01]  /*1da0*/  IADD3 R41, R41, R43, RZ ;  /* 0x0000002b29297210 */ /* 0x000fe20007ffe0ff */
[----:B------:R-:W-:-:S03]  /*1db0*/  IMAD.WIDE.U32 R42, R83, c[0x0][0x1c0], RZ ;  /* 0x00007000532a7a25 */ /* 0x000fc600078e00ff */
[----:B------:R-:W-:Y:S02]  /*1dc0*/  LEA.HI.X R47, R40, c[0x0][0x224], R41, 0x2, P0 ;  /* 0x00008900282f7a11 */ /* 0x000fe400000f1429 */
[----:B------:R-:W-:Y:S02]  /*1dd0*/  LEA R41, P0, R42, R23, 0x1 ;  /* 0x000000172a297211 */ /* 0x000fe400078008ff */
[----:B------:R-:W-:Y:S01]  /*1de0*/  IADD3 R43, R43, R45, RZ ;  /* 0x0000002d2b2b7210 */ /* 0x000fe20007ffe0ff */
[----:B0-2---:R0:W2:Y:S01]  /*1df0*/  LDG.E R79, [R46.64] ;  /* 0x000000042e4f7981 */ /* 0x0050a2000c1e1900 */
        /* <DEDUP_REMOVED lines=8> */
[----:B0-----:R-:W-:Y:S01]  /*1e80*/  IMAD R47, R83, c[0x0][0x1a4], R114 ;  /* 0x00006900532f7a24 */ /* 0x001fe200078e0272 */
[----:B------:R-:W-:Y:S01]  /*1e90*/  IADD3 R113, R21, -0x1, RZ ;  /* 0xffffffff15717810 */ /* 0x000fe20007ffe0ff */
[----:B------:R-:W-:Y:S01]  /*1ea0*/  IMAD.WIDE.U32 R44, R83, c[0x0][0x1a0], R44 ;  /* 0x00006800532c7a25 */ /* 0x000fe200078e002c */
[----:B------:R-:W-:Y:S02]  /*1eb0*/  ISETP.EQ.AND P0, PT, R18, RZ, P0 ;  /* 0x000000ff1200720c */ /* 0x000fe40000702270 */
[----:B------:R-:W-:-:S02]  /*1ec0*/  LEA.HI R46, R113, R113, RZ, 0x1 ;  /* 0x00000071712e7211 */ /* 0x000fc400078f08ff */
[----:B------:R-:W-:Y:S02]  /*1ed0*/  LEA R114, P1, R44, c[0x0][0x228], 0x2 ;  /* 0x00008a002c727a11 */ /* 0x000fe400078210ff */
[----:B------:R-:W-:Y:S02]  /*1ee0*/  IADD3 R45, R45, R47, RZ ;  /* 0x0000002f2d2d7210 */ /* 0x000fe40007ffe0ff */
[----:B------:R-:W-:Y:S02]  /*1ef0*/  LOP3.LUT R46, R46, 0xfffffe, RZ, 0xc0, !PT ;  /* 0x00fffffe2e2e7812 */ /* 0x000fe400078ec0ff */
[----:B------:R-:W-:Y:S02]  /*1f00*/  LEA.HI.X R115, R44, c[0x0][0x22c], R45, 0x2, P1 ;  /* 0x00008b002c737a11 */ /* 0x000fe400008f142d */
[----:B------:R-:W-:Y:S02]  /*1f10*/  IADD3 R46, R113, -R46, RZ ;  /* 0x8000002e712e7210 */ /* 0x000fe40007ffe0ff */
[----:B------:R-:W-:-:S02]  /*1f20*/  @P0 IADD3 R44, R21, -0x2, RZ ;  /* 0xfffffffe152c0810 */ /* 0x000fc40007ffe0ff */
[----:B----4-:R0:W4:Y:S01]  /*1f30*/  LDG.E R115, [R114.64] ;  /* 0x0000000472737981 */ /* 0x010122000c1e1900 */
[----:B------:R-:W-:Y:S02]  /*1f40*/  ISETP.NE.AND P1, PT, R30, RZ, PT ;  /* 0x000000ff1e00720c */ /* 0x000fe40003f25270 */
[----:B------:R-:W-:Y:S01]  /*1f50*/  LEA R45, R46, R83, 0x8 ;  /* 0x000000532e2d7211 */ /* 0x000fe200078e40ff */
[----:B------:R-:W-:-:S03]  /*1f60*/  @P0 IMAD R117, R44, c[0x0][0x16c], R83 ;  /* 0x00005b002c750a24 */ /* 0x000fc600078e0253 */
[----:B------:R-:W-:Y:S02]  /*1f70*/  SEL R113, R45, R16, !P1 ;  /* 0x000000102d717207 */ /* 0x000fe40004800000 */
[----:B------:R-:W-:Y:S01]  /*1f80*/  ISETP.NE.AND P2, PT, R30, 0x1f, PT ;  /* 0x0000001f1e00780c */ /* 0x000fe20003f45270 */
[----:B------:R-:W-:Y:S01]  /*1f90*/  HFMA2.MMA R131, -RZ, RZ, 0, 0 ;  /* 0x00000000ff837435 */ /* 0x000fe200000001ff */
[----:B------:R-:W-:Y:S01]  /*1fa0*/  @P0 IMAD.WIDE R116, R117, 0x8, R58 ;  /* 0x0000000875740825 */ /* 0x000fe200078e023a */
[----:B------:R-:W-:Y:S02]  /*1fb0*/  HADD2.F32 R126, -RZ, R36.H1_H1 ;  /* 0x30000024ff7e7230 */ /* 0x000fe40000004100 */
[----:B------:R-:W-:-:S03]  /*1fc0*/  HADD2.F32 R124, -RZ, R37.H0_H0 ;  /* 0x20000025ff7c7230 */ /* 0x000fc60000004100 */
[----:B0-----:R-:W-:Y:S01]  /*1fd0*/  FMUL.FTZ R114, R111, R126 ;  /* 0x0000007e6f727220 */ /* 0x001fe20000410000 */
[----:B------:R-:W-:Y:S01]  /*1fe0*/  HADD2.F32 R122, -RZ, R37.H1_H1 ;  /* 0x30000025ff7a7230 */ /* 0x000fe20000004100 */
[----:B------:R-:W-:Y:S01]  /*1ff0*/  FMUL.FTZ R164, R109, R124 ;  /* 0x0000007c6da47220 */ /* 0x000fe20000410000 */
[--C-:B------:R-:W-:Y:S02]  /*2000*/  HADD2.F32 R120, -RZ, R38.reuse.H0_H0 ;  /* 0x20000026ff787230 */ /* 0x100fe40000004100 */
[----:B------:R-:W-:Y:S01]  /*2010*/  HADD2.F32 R138, -RZ, R38.H1_H1 ;  /* 0x30000026ff8a7230 */ /* 0x000fe20000004100 */
[----:B------:R-:W-:Y:S01]  /*2020*/  FMUL.FTZ R152, R95, R122 ;  /* 0x0000007a5f987220 */ /* 0x000fe20000410000 */
[--C-:B------:R-:W-:Y:S01]  /*2030*/  HADD2.F32 R136, -RZ, R39.reuse.H0_H0 ;  /* 0x20000027ff887230 */ /* 0x100fe20000004100 */
[----:B------:R-:W-:Y:S01]  /*2040*/  BSSY B0, `(.L_x_7458) ;  /* 0x000003e000007945 */ /* 0x000fe20003800000 */
[----:B------:R-:W-:Y:S01]  /*2050*/  HADD2.F32 R118, -RZ, R39.H1_H1 ;  /* 0x30000027ff767230 */ /* 0x000fe20000004100 */
[----:B------:R-:W-:-:S02]  /*2060*/  FMUL.FTZ R123, R93, R120 ;  /* 0x000000785d7b7220 */ /* 0x000fc40000410000 */
[----:B------:R-:W-:Y:S02]  /*2070*/  FMUL.FTZ R146, R89, R136 ;  /* 0x0000008859927220 */ /* 0x000fe40000410000 */
[----:B--2---:R-:W-:-:S04]  /*2080*/  FMUL.FTZ R132, R79, 1.4426950216293334961 ;  /* 0x3fb8aa3b4f847820 */ /* 0x004fc80000410000 */
[----:B------:R-:W-:-:S06]  /*2090*/  FMUL.FTZ R128, R112, R132 ;  /* 0x0000008470807220 */ /* 0x000fcc0000410000 */
[----:B------:R-:W0:Y:S01]  /*20a0*/  MUFU.EX2 R128, R128 ;  /* 0x0000008000807308 */ /* 0x000e220000000800 */
[----:B---3--:R1:W-:Y:S01]  /*20b0*/  STS.128 [R20.X16], R40 ;  /* 0x0000002814007388 */ /* 0x0083e2000000cc00 */
[----:B------:R-:W-:-:S06]  /*20c0*/  NOP ;  /* 0x0000000000007918 */ /* 0x000fcc0000000000 */
[----:B------:R-:W2:Y:S04]  /*20d0*/  LDS.128 R44, [R20.X16] ;  /* 0x00000000142c7984 */ /* 0x000ea8000000cc00 */
[----:B0-----:R0:W-:Y:S04]  /*20e0*/  STS [R113.X4+0x878], R128 ;  /* 0x0008788071007388 */ /* 0x0011e80000004800 */
[----:B------:R-:W-:Y:S01]  /*20f0*/  BAR.SYNC.DEFER_BLOCKING 0x0 ;  /* 0x0000000000007b1d */ /* 0x000fe20000010000 */
[-C--:B------:R-:W-:Y:S02]  /*2100*/  FMUL.FTZ R119, R111, R132.reuse ;  /* 0x000000846f777220 */ /* 0x080fe40000410000 */
[----:B------:R-:W-:-:S02]  /*2110*/  FMUL.FTZ R121, R109, R132 ;  /* 0x000000846d797220 */ /* 0x000fc40000410000 */
[-C--:B-1----:R-:W-:Y:S02]  /*2120*/  FMUL.FTZ R43, R95, R132.reuse ;  /* 0x000000845f2b7220 */ /* 0x082fe40000410000 */
[----:B------:R-:W1:Y:S01]  /*2130*/  MUFU.EX2 R119, R119 ;  /* 0x0000007700777308 */ /* 0x000e620000000800 */
[----:B------:R3:W3:Y:S07]  /*2140*/  @P2 LDS R135, [R30.X4+0x107c] ;  /* 0x00107c001e872984 */ /* 0x0006ee0000004800 */
[----:B------:R-:W0:Y:S01]  /*2150*/  MUFU.EX2 R121, R121 ;  /* 0x0000007900797308 */ /* 0x000e220000000800 */
[--C-:B--2---:R-:W-:Y:S01]  /*2160*/  HADD2.F32 R142, -RZ, R45.reuse.H0_H0 ;  /* 0x2000002dff8e7230 */ /* 0x104fe20000004100 */
[-C--:B------:R-:W-:Y:S01]  /*2170*/  FMUL.FTZ R154, R93, R132.reuse ;  /* 0x000000845d9a7220 */ /* 0x080fe20000410000 */
[----:B------:R-:W-:Y:S01]  /*2180*/  HADD2.F32 R140, -RZ, R45.H1_H1 ;  /* 0x3000002dff8c7230 */ /* 0x000fe20000004100 */
[----:B------:R-:W-:-:S04]  /*2190*/  FMUL.FTZ R45, R87, R132 ;  /* 0x00000084572d7220 */ /* 0x000fc80000410000 */
[----:B------:R-:W2:Y:S01]  /*21a0*/  MUFU.EX2 R43, R43 ;  /* 0x0000002b002b7308 */ /* 0x000ea20000000800 */
[--C-:B------:R-:W-:Y:S01]  /*21b0*/  HADD2.F32 R158, -RZ, R44.reuse.H0_H0 ;  /* 0x2000002cff9e7230 */ /* 0x100fe20000004100 */
[-C--:B------:R-:W-:Y:S01]  /*21c0*/  FMUL.FTZ R148, R91, R132.reuse ;  /* 0x000000845b947220 */ /* 0x080fe20000410000 */
[----:B------:R-:W-:Y:S01]  /*21d0*/  HADD2.F32 R130, -RZ, R44.H1_H1 ;  /* 0x3000002cff827230 */ /* 0x000fe20000004100 */
[----:B------:R1:W5:Y:S01]  /*21e0*/  @P0 LDG.E R131, [R116.64+0x4] ;  /* 0x0000040474830981 */ /* 0x000362000c1e1900 */
[--C-:B------:R-:W-:Y:S02]  /*21f0*/  HADD2.F32 R44, -RZ, R47.reuse.H0_H0 ;  /* 0x2000002fff2c7230 */ /* 0x100fe40000004100 */
[----:B------:R-:W-:Y:S01]  /*2200*/  HADD2.F32 R144, -RZ, R47.H1_H1 ;  /* 0x3000002fff907230 */ /* 0x000fe20000004100 */
[----:B------:R-:W-:Y:S01]  /*2210*/  FMUL.FTZ R47, R89, R132 ;  /* 0x00000084592f7220 */ /* 0x000fe20000410000 */
[----:B0-----:R-:W-:Y:S01]  /*2220*/  HADD2.F32 R113, -RZ, R36.H0_H0 ;  /* 0x20000024ff717230 */ /* 0x001fe20000004100 */
[----:B------:R-:W0:Y:S01]  /*2230*/  MUFU.EX2 R45, R45 ;  /* 0x0000002d002d7308 */ /* 0x000e220000000800 */
[----:B------:R-:W-:Y:S01]  /*2240*/  HADD2.F32 R42, -RZ, R46.H0_H0 ;  /* 0x2000002eff2a7230 */ /* 0x000fe20000004100 */
[----:B-1----:R-:W-:-:S02]  /*2250*/  FMUL.FTZ R116, R128, R119 ;  /* 0x0000007780747220 */ /* 0x002fc40000410000 */
[----:B------:R-:W-:-:S04]  /*2260*/  FMUL.FTZ R129, R112, R113 ;  /* 0x0000007170817220 */ /* 0x000fc80000410000 */
[----:B------:R-:W1:Y:S01]  /*2270*/  MUFU.EX2 R154, R154 ;  /* 0x0000009a009a7308 */ /* 0x000e620000000800 */
[----:B------:R-:W-:Y:S01]  /*2280*/  HADD2.F32 R46, -RZ, R46.H1_H1 ;  /* 0x3000002eff2e7230 */ /* 0x000fe20000004100 */
[----:B------:R-:W-:Y:S02]  /*2290*/  FMUL.FTZ R116, R121, R116 ;  /* 0x0000007479747220 */ /* 0x000fe40000410000 */
[----:B------:R-:W-:-:S04]  /*22a0*/  FFMA.FTZ R40, R119, R129, R114 ;  /* 0x0000008177287223 */ /* 0x000fc80000010072 */
[----:B------:R-:W0:Y:S01]  /*22b0*/  MUFU.EX2 R148, R148 ;  /* 0x0000009400947308 */ /* 0x000e220000000800 */
[C---:B----4-:R-:W-:Y:S02]  /*22c0*/  FMUL.FTZ R125, R115.reuse, R44 ;  /* 0x0000002c737d7220 */ /* 0x050fe40000410000 */
[----:B------:R-:W-:-:S05]  /*22d0*/  FMUL.FTZ R133, R115, R144 ;  /* 0x0000009073857220 */ /* 0x000fca0000410000 */
[----:B------:R-:W4:Y:S01]  /*22e0*/  MUFU.EX2 R47, R47 ;  /* 0x0000002f002f7308 */ /* 0x000f220000000800 */
[----:B--2---:R-:W-:Y:S02]  /*22f0*/  FMUL.FTZ R41, R43, R116 ;  /* 0x000000742b297220 */ /* 0x004fe40000410000 */
        /* <DEDUP_REMOVED lines=8> */
[----:B------:R-:W-:Y:S02]  /*2380*/  FMUL.FTZ R132, R80, R127 ;  /* 0x0000007f50847220 */ /* 0x000fe40000410000 */
[----:B0-----:R-:W-:Y:S01]  /*2390*/  FFMA.FTZ R137, R45, R116, R134 ;  /* 0x000000742d897223 */ /* 0x001fe20000010086 */
[----:B------:R-:W-:Y:S05]  /*23a0*/  @P2 BRA `(.L_x_7459) ;  /* 0x0000007000002947 */ /* 0x000fea0003800000 */
[----:B-1-34-:R-:W-:Y:S02]  /*23b0*/  ISETP.NE.AND P0, PT, R21, c[0x0][0x174], PT ;  /* 0x00005d0015007a0c */ /* 0x01afe40003f05270 */
[----:B------:R-:W-:-:S11]  /*23c0*/  MOV R135, 0x3f800000 ;  /* 0x3f80000000877802 */ /* 0x000fd60000000f00 */
[----:B------:R-:W-:-:S04]  /*23d0*/  @P0 LEA.HI R127, R21, R21, RZ, 0x1 ;  /* 0x00000015157f0211 */ /* 0x000fc800078f08ff */
[----:B------:R-:W-:-:S04]  /*23e0*/  @P0 LOP3.LUT R150, R127, 0xfffffe, RZ, 0xc0, !PT ;  /* 0x00fffffe7f960812 */ /* 0x000fc800078ec0ff */
[----:B------:R-:W-:-:S04]  /*23f0*/  @P0 IADD3 R150, -R150, R21, RZ ;  /* 0x0000001596960210 */ /* 0x000fc80007ffe1ff */
[----:B------:R-:W-:-:S05]  /*2400*/  @P0 LEA R150, R150, R83, 0x8 ;  /* 0x0000005396960211 */ /* 0x000fca00078e40ff */
[----:B------:R0:W1:Y:S02]  /*2410*/  @P0 LDS R135, [R150.X4+0x878] ;  /* 0x0008780096870984 */ /* 0x0000640000004800 */
.L_x_7459:
[----:B-1-34-:R-:W-:Y:S05]  /*2420*/  BSYNC B0 ;  /* 0x0000000000007941 */ /* 0x01afea0003800000 */
.L_x_7458:
[----:B0-----:R-:W-:Y:S01]  /*2430*/  FMUL.FTZ R150, R45, R135 ;  /* 0x000000872d967220 */ /* 0x001fe20000410000 */
[----:B------:R-:W-:Y:S01]  /*2440*/  ISETP.NE.AND P3, PT, R18, 0x1f, PT ;  /* 0x0000001f1200780c */ /* 0x000fe20003f65270 */
[----:B------:R-:W-:Y:S01]  /*2450*/  FMUL.FTZ R127, R115, R140 ;  /* 0x0000008c737f7220 */ /* 0x000fe20000410000 */
[----:B------:R-:W-:Y:S01]  /*2460*/  ISETP.GE.AND P0, PT, R20, 0x1, PT ;  /* 0x000000011400780c */ /* 0x000fe20003f06270 */
[----:B------:R-:W-:Y:S01]  /*2470*/  FMUL.FTZ R133, R82, R133 ;  /* 0x0000008552857220 */ /* 0x000fe20000410000 */
[----:B------:R-:W-:Y:S01]  /*2480*/  ISETP.NE.AND P4, PT, R30, RZ, PT ;  /* 0x000000ff1e00720c */ /* 0x000fe20003f85270 */
[C---:B------:R-:W-:Y:S01]  /*2490*/  FFMA.FTZ R143, R47.reuse, R137, R132 ;  /* 0x000000892f8f7223 */ /* 0x040fe20000010084 */
[----:B------:R-:W-:Y:S01]  /*24a0*/  BSSY B0, `(.L_x_7460) ;  /* 0x00000c6000007945 */ /* 0x000fe20003800000 */
        /* <DEDUP_REMOVED lines=14> */
[----:B------:R-:W-:Y:S02]  /*2590*/  FMUL.FTZ R156, R52, R125 ;  /* 0x0000007d349c7220 */ /* 0x000fe40000410000 */
[C---:B------:R-:W-:Y:S02]  /*25a0*/  FFMA.FTZ R145, R121.reuse, R145, R160 ;  /* 0x0000009179917223 */ /* 0x040fe400000100a0 */
[----:B------:R-:W-:Y:S02]  /*25b0*/  FMUL.FTZ R150, R121, R150 ;  /* 0x0000009679967220 */ /* 0x000fe40000410000 */
[C---:B------:R-:W-:Y:S02]  /*25c0*/  FFMA.FTZ R40, R148.reuse, R40, R117 ;  /* 0x0000002894287223 */ /* 0x040fe40000010075 */
[----:B------:R-:W-:Y:S02]  /*25d0*/  FMUL.FTZ R41, R148, R41 ;  /* 0x0000002994297220 */ /* 0x000fe40000410000 */
[----:B------:R-:W-:-:S02]  /*25e0*/  FFMA.FTZ R139, R119, R145, R156 ;  /* 0x00000091778b7223 */ /* 0x000fc4000001009c */
[----:B------:R-:W-:Y:S02]  /*25f0*/  FMUL.FTZ R137, R119, R150 ;  /* 0x0000009677897220 */ /* 0x000fe40000410000 */
[----:B------:R-:W-:Y:S01]  /*2600*/  FMUL.FTZ R150, R87, R118 ;  /* 0x0000007657967220 */ /* 0x000fe20000410000 */
[----:B------:R-:W0:Y:S01]  /*2610*/  SHFL.DOWN PT, R147, R139, 0x1, 0x1f ;  /* 0x08201f008b937f89 */ /* 0x000e2200000e0000 */
[C---:B------:R-:W-:Y:S02]  /*2620*/  FFMA.FTZ R143, R47.reuse, R40, R146 ;  /* 0x000000282f8f7223 */ /* 0x040fe40000010092 */
[----:B------:R-:W-:Y:S01]  /*2630*/  FMUL.FTZ R40, R47, R41 ;  /* 0x000000292f287220 */ /* 0x000fe20000410000 */
[----:B------:R-:W1:Y:S01]  /*2640*/  SHFL.DOWN PT, R125, R137, 0x1, 0x1f ;  /* 0x08201f00897d7f89 */ /* 0x000e6200000e0000 */
        /* <DEDUP_REMOVED lines=27> */
[----:B------:R-:W0:Y:S01]  /*2800*/  SHFL.DOWN PT, R153, R139, 0x8, 0x1f ;  /* 0x09001f008b997f89 */ /* 0x000e2200000e0000 */
[----:B------:R-:W-:Y:S02]  /*2810*/  SHF.L.U32 R125, R83, 0x3, RZ ;  /* 0x00000003537d7819 */ /* 0x000fe400000006ff */
[----:B------:R-:W-:Y:S01]  /*2820*/  ISETP.NE.OR P0, PT, R18, RZ, P0 ;  /* 0x000000ff1200720c */ /* 0x000fe20000705670 */
        /* <DEDUP_REMOVED lines=8> */
[----:B------:R-:W-:Y:S01]  /*28b0*/  @!P0 LDS.64 R40, [R125+0x10f8] ;  /* 0x0010f8007d288984 */ /* 0x000fe20000000a00 */
[----:B------:R-:W-:-:S05]  /*28c0*/  ISETP.GE.AND P0, PT, R20, 0x8, PT ;  /* 0x000000081400780c */ /* 0x000fca0003f06270 */
        /* <DEDUP_REMOVED lines=17> */
[----:B-----5:R-:W-:Y:S04]  /*29e0*/  SHFL.IDX PT, R151, R131, RZ, 0x1f ;  /* 0x00001fff83977589 */ /* 0x020fe800000e0000 */
[----:B------:R-:W-:Y:S04]  /*29f0*/  SHFL.UP PT, R143, R143, 0x1, RZ ;  /* 0x042000008f8f7989 */ /* 0x000fe800000e00ff */
[----:B------:R-:W1:Y:S04]  /*2a00*/  SHFL.UP PT, R145, R145, 0x1, RZ ;  /* 0x0420000091917989 */ /* 0x000e6800000e00ff */
[----:B------:R2:W-:Y:S04]  /*2a10*/  SHFL.IDX PT, R149, R139, RZ, 0x1f ;  /* 0x00001fff8b957589 */ /* 0x0005e800000e0000 */
[----:B------:R-:W3:Y:S01]  /*2a20*/  SHFL.IDX PT, R147, R137, RZ, 0x1f ;  /* 0x00001fff89937589 */ /* 0x000ee200000e0000 */
[----:B0-----:R-:W-:Y:S01]  /*2a30*/  @P2 FFMA.FTZ R153, R155, R153, R157 ;  /* 0x000000999b992223 */ /* 0x001fe2000001009d */
[----:B--2---:R-:W-:-:S03]  /*2a40*/  SHF.L.U32 R139, R108, 0x2, RZ ;  /* 0x000000026c8b7819 */ /* 0x004fc600000006ff */
[----:B------:R-:W-:-:S04]  /*2a50*/  FFMA.FTZ R116, R153, R135, R116 ;  /* 0x0000008799747223 */ /* 0x000fc80000010074 */
[----:B------:R-:W-:Y:S02]  /*2a60*/  FFMA.FTZ R134, R45, R116, R134 ;  /* 0x000000742d867223 */ /* 0x000fe40000010086 */
[----:B-1----:R-:W-:Y:S02]  /*2a70*/  @P1 FFMA.FTZ R151, R145, R151, R143 ;  /* 0x0000009791971223 */ /* 0x002fe4000001008f */
[-C--:B------:R-:W-:Y:S02]  /*2a80*/  FFMA.FTZ R132, R47, R134.reuse, R132 ;  /* 0x000000862f847223 */ /* 0x080fe40000010084 */
[----:B------:R-:W-:Y:S01]  /*2a90*/  FFMA.FTZ R129, R128, R151, R129 ;  /* 0x0000009780817223 */ /* 0x000fe20000010081 */
[----:B------:R-:W-:Y:S01]  /*2aa0*/  P2R R128, PR, RZ, 0x10 ;  /* 0x00000010ff807803 */ /* 0x000fe20000000000 */
[----:B------:R-:W-:Y:S02]  /*2ab0*/  FMUL.FTZ R135, R89, R134 ;  /* 0x0000008659877220 */ /* 0x000fe40000410000 */
[----:B------:R-:W-:-:S02]  /*2ac0*/  FFMA.FTZ R131, R119, R129, R114 ;  /* 0x0000008177837223 */ /* 0x000fc40000010072 */
[----:B------:R-:W-:Y:S02]  /*2ad0*/  FFMA.FTZ R114, R148, R132, R133 ;  /* 0x0000008494727223 */ /* 0x000fe40000010085 */
[----:B------:R-:W-:Y:S02]  /*2ae0*/  FMUL.FTZ R133, R158, R129 ;  /* 0x000000819e857220 */ /* 0x000fe40000410000 */
[----:B------:R-:W-:Y:S02]  /*2af0*/  FFMA.FTZ R164, R121, R131, R164 ;  /* 0x0000008379a47223 */ /* 0x000fe400000100a4 */
[----:B------:R-:W-:Y:S02]  /*2b00*/  FFMA.FTZ R128, R154, R114, R127 ;  /* 0x000000729a807223 */ /* 0x000fe4000001007f */
[----:B------:R-:W-:Y:S02]  /*2b10*/  FFMA.FTZ R133, R52, R133, RZ ;  /* 0x0000008534857223 */ /* 0x000fe400000100ff */
[----:B------:R-:W-:-:S02]  /*2b20*/  FMUL.FTZ R127, R130, R131 ;  /* 0x00000083827f7220 */ /* 0x000fc40000410000 */
[C---:B------:R-:W-:Y:S02]  /*2b30*/  FFMA.FTZ R130, R43.reuse, R128, R162 ;  /* 0x000000802b827223 */ /* 0x040fe400000100a2 */
[-C--:B------:R-:W-:Y:S02]  /*2b40*/  FFMA.FTZ R152, R43, R164.reuse, R152 ;  /* 0x000000a42b987223 */ /* 0x080fe40000010098 */
[----:B------:R-:W-:Y:S02]  /*2b50*/  FFMA.FTZ R127, R54, R127, R133 ;  /* 0x0000007f367f7223 */ /* 0x000fe40000010085 */
[----:B------:R-:W-:Y:S02]  /*2b60*/  FMUL.FTZ R43, R142, R164 ;  /* 0x000000a48e2b7220 */ /* 0x000fe40000410000 */
[----:B------:R-:W-:Y:S02]  /*2b70*/  FFMA.FTZ R142, R121, R130, R160 ;  /* 0x00000082798e7223 */ /* 0x000fe400000100a0 */
[----:B------:R-:W-:-:S02]  /*2b80*/  FFMA.FTZ R154, R154, R152, R123 ;  /* 0x000000989a9a7223 */ /* 0x000fc4000001007b */
[----:B------:R-:W-:Y:S02]  /*2b90*/  FFMA.FTZ R127, R86, R43, R127 ;  /* 0x0000002b567f7223 */ /* 0x000fe4000001007f */
[----:B------:R-:W-:Y:S02]  /*2ba0*/  FMUL.FTZ R121, R140, R152 ;  /* 0x000000988c797220 */ /* 0x000fe40000410000 */
[-C--:B------:R-:W-:Y:S02]  /*2bb0*/  FFMA.FTZ R133, R148, R154.reuse, R117 ;  /* 0x0000009a94857223 */ /* 0x080fe40000010075 */
[----:B------:R-:W-:Y:S02]  /*2bc0*/  FFMA.FTZ R121, R84, R121, R127 ;  /* 0x0000007954797223 */ /* 0x000fe4000001007f */
[----:B------:R-:W-:Y:S02]  /*2bd0*/  FMUL.FTZ R42, R42, R154 ;  /* 0x0000009a2a2a7220 */ /* 0x000fe40000410000 */
[----:B---3--:R-:W-:-:S02]  /*2be0*/  FFMA.FTZ R41, R147, R41, R149 ;  /* 0x0000002993297223 */ /* 0x008fc40000010095 */
[----:B------:R-:W-:Y:S02]  /*2bf0*/  FMUL.FTZ R40, R147, R40 ;  /* 0x0000002893287220 */ /* 0x000fe40000410000 */
[----:B------:R-:W-:Y:S02]  /*2c00*/  FMUL.FTZ R43, R115, R129 ;  /* 0x00000081732b7220 */ /* 0x000fe40000410000 */
[-C--:B------:R-:W-:Y:S01]  /*2c10*/  FFMA.FTZ R47, R47, R133.reuse, R146 ;  /* 0x000000852f2f7223 */ /* 0x080fe20000010092 */
[----:B------:R0:W-:Y:S01]  /*2c20*/  @!P4 STS.64 [R125+0x10f8], R40 ;  /* 0x0010f8287d00c388 */ /* 0x0001e20000000a00 */
[----:B------:R-:W-:Y:S02]  /*2c30*/  FFMA.FTZ R121, R82, R42, R121 ;  /* 0x0000002a52797223 */ /* 0x000fe40000010079 */
[----:B------:R-:W-:Y:S02]  /*2c40*/  FMUL.FTZ R46, R46, R133 ;  /* 0x000000852e2e7220 */ /* 0x000fe40000410000 */
[----:B------:R-:W-:-:S02]  /*2c50*/  FMUL.FTZ R117, R115, R131 ;  /* 0x0000008373757220 */ /* 0x000fc40000410000 */
[----:B------:R-:W-:Y:S02]  /*2c60*/  FMUL.FTZ R43, R52, R43 ;  /* 0x0000002b342b7220 */ /* 0x000fe40000410000 */
[----:B------:R-:W-:Y:S02]  /*2c70*/  FMUL.FTZ R123, R115, R154 ;  /* 0x0000009a737b7220 */ /* 0x000fe40000410000 */
[----:B------:R-:W-:Y:S01]  /*2c80*/  FFMA.FTZ R45, R45, R47, R150 ;  /* 0x0000002f2d2d7223 */ /* 0x000fe20000010096 */
[----:B0-----:R-:W-:Y:S01]  /*2c90*/  MOV R40, c[0x0][0x174] ;  /* 0x00005d0000287a02 */ /* 0x001fe20000000f00 */
[----:B------:R-:W-:Y:S01]  /*2ca0*/  FMUL.FTZ R125, R115, R133 ;  /* 0x00000085737d7220 */ /* 0x000fe20000410000 */
[----:B------:R0:W-:Y:S01]  /*2cb0*/  STS [R12.X4+0x220], R43 ;  /* 0x0002202b0c007388 */ /* 0x0001e20000004800 */
[----:B------:R-:W-:Y:S01]  /*2cc0*/  FFMA.FTZ R121, R80, R46, R121 ;  /* 0x0000002e50797223 */ /* 0x000fe20000010079 */
[----:B------:R-:W-:Y:S01]  /*2cd0*/  LEA R143, R40, R19, 0x8 ;  /* 0x00000013288f7211 */ /* 0x000fe200078e40ff */
[----:B------:R-:W-:Y:S01]  /*2ce0*/  FMUL.FTZ R44, R44, R47 ;  /* 0x0000002f2c2c7220 */ /* 0x000fe20000410000 */
[----:B------:R-:W-:Y:S01]  /*2cf0*/  SHF.L.U64.HI R46, R108, 0x2, R81 ;  /* 0x000000026c2e7819 */ /* 0x000fe20000010251 */
[----:B------:R-:W-:Y:S01]  /*2d00*/  FMUL.FTZ R117, R54, R117 ;  /* 0x0000007536757220 */ /* 0x000fe20000410000 */
[----:B------:R-:W-:Y:S01]  /*2d10*/  LEA R40, P0, R143, R8, 0x2 ;  /* 0x000000088f287211 */ /* 0x000fe200078010ff */
[----:B------:R-:W-:Y:S01]  /*2d20*/  FFMA.FTZ R140, R119, R142, R156 ;  /* 0x0000008e778c7223 */ /* 0x000fe2000001009c */
[----:B------:R-:W-:Y:S01]  /*2d30*/  LEA R42, P1, R143, R7, 0x2 ;  /* 0x000000078f2a7211 */ /* 0x000fe200078210ff */
[----:B------:R-:W-:Y:S01]  /*2d40*/  FMUL.FTZ R41, R115, R164 ;  /* 0x000000a473297220 */ /* 0x000fe20000410000 */
[----:B------:R1:W-:Y:S01]  /*2d50*/  STS [R12.X4+0x224], R117 ;  /* 0x000224750c007388 */ /* 0x0003e20000004800 */
[----:B------:R-:W-:-:S02]  /*2d60*/  FMUL.FTZ R123, R82, R123 ;  /* 0x0000007b527b7220 */ /* 0x000fc40000410000 */
[C---:B------:R-:W-:Y:S02]  /*2d70*/  FMUL.FTZ R119, R115.reuse, R152 ;  /* 0x0000009873777220 */ /* 0x040fe40000410000 */
[----:B0-----:R-:W-:Y:S01]  /*2d80*/  FMUL.FTZ R43, R115, R47 ;  /* 0x0000002f732b7220 */ /* 0x001fe20000410000 */
[----:B------:R0:W-:Y:S01]  /*2d90*/  STS [R12.X4+0x230], R123 ;  /* 0x0002307b0c007388 */ /* 0x0001e20000004800 */
[----:B------:R-:W-:Y:S02]  /*2da0*/  FMUL.FTZ R125, R80, R125 ;  /* 0x0000007d507d7220 */ /* 0x000fe40000410000 */
[----:B------:R-:W-:Y:S02]  /*2db0*/  FFMA.FTZ R121, R78, R44, R121 ;  /* 0x0000002c4e797223 */ /* 0x000fe40000010079 */
[----:B------:R-:W-:Y:S01]  /*2dc0*/  FMUL.FTZ R144, R144, R45 ;  /* 0x0000002d90907220 */ /* 0x000fe20000410000 */
[----:B------:R2:W-:Y:S01]  /*2dd0*/  STS [R12.X4+0x234], R125 ;  /* 0x0002347d0c007388 */ /* 0x0005e20000004800 */
[----:B------:R-:W-:-:S02]  /*2de0*/  FMUL.FTZ R41, R86, R41 ;  /* 0x0000002956297220 */ /* 0x000fc40000410000 */
[----:B------:R-:W-:Y:S02]  /*2df0*/  FMUL.FTZ R119, R84, R119 ;  /* 0x0000007754777220 */ /* 0x000fe40000410000 */
[----:B-1----:R-:W-:Y:S01]  /*2e00*/  FMUL.FTZ R117, R78, R43 ;  /* 0x0000002b4e757220 */ /* 0x002fe20000410000 */
[----:B------:R-:W-:Y:S01]  /*2e10*/  SHF.R.S32.HI R43, RZ, 0x1f, R143 ;  /* 0x0000001fff2b7819 */ /* 0x000fe2000001148f */
[----:B0-----:R-:W-:Y:S01]  /*2e20*/  FFMA.FTZ R123, R88, R144, R121 ;  /* 0x00000090587b7223 */ /* 0x001fe20000010079 */
[----:B------:R0:W-:Y:S01]  /*2e30*/  STS [R12.X4+0x228], R41 ;  /* 0x000228290c007388 */ /* 0x0001e20000004800 */
[C---:B------:R-:W-:Y:S02]  /*2e40*/  FFMA.FTZ R121, -R112.reuse, R113, R129 ;  /* 0x0000007170797223 */ /* 0x040fe40000010181 */
[----:B--2---:R-:W-:Y:S01]  /*2e50*/  FMUL.FTZ R125, R112, R140 ;  /* 0x0000008c707d7220 */ /* 0x004fe20000410000 */
[----:B------:R1:W-:Y:S01]  /*2e60*/  STS [R12.X4+0x22c], R119 ;  /* 0x00022c770c007388 */ /* 0x0003e20000004800 */
[----:B------:R-:W-:-:S02]  /*2e70*/  FMUL.FTZ R115, R115, R45 ;  /* 0x0000002d73737220 */ /* 0x000fc40000410000 */
[----:B------:R-:W-:Y:S01]  /*2e80*/  FMUL.FTZ R144, R111, R142 ;  /* 0x0000008e6f907220 */ /* 0x000fe20000410000 */
[----:B------:R2:W-:Y:S01]  /*2e90*/  STS [R12.X4+0x238], R117 ;  /* 0x000238750c007388 */ /* 0x0005e20000004800 */
[----:B------:R-:W-:Y:S01]  /*2ea0*/  FFMA.FTZ R44, R125, R121, RZ ;  /* 0x000000797d2c7223 */ /* 0x000fe200000100ff */
[C-C-:B0-----:R-:W-:Y:S01]  /*2eb0*/  LEA.HI.X R41, R143.reuse, R2, R43.reuse, 0x2, P0 ;  /* 0x000000028f297211 */ /* 0x141fe200000f142b */
[----:B------:R-:W-:Y:S01]  /*2ec0*/  FMUL.FTZ R115, R88, R115 ;  /* 0x0000007358737220 */ /* 0x000fe20000410000 */
[----:B------:R-:W-:Y:S01]  /*2ed0*/  LEA.HI.X R43, R143, R0, R43, 0x2, P1 ;  /* 0x000000008f2b7211 */ /* 0x000fe200008f142b */
[----:B------:R-:W-:Y:S01]  /*2ee0*/  FMUL.FTZ R127, R109, R130 ;  /* 0x000000826d7f7220 */ /* 0x000fe20000410000 */
[----:B------:R-:W-:Y:S01]  /*2ef0*/  IADD3 R143, R143, -0x100, RZ ;  /* 0xffffff008f8f7810 */ /* 0x000fe20007ffe0ff */
[----:B-1----:R-:W-:Y:S01]  /*2f00*/  FFMA.FTZ R119, -R111, R126, R131 ;  /* 0x0000007e6f777223 */ /* 0x002fe20000010183 */
[----:B------:R0:W-:Y:S01]  /*2f10*/  STS [R12.X4+0x23c], R115 ;  /* 0x00023c730c007388 */ /* 0x0001e20000004800 */
[----:B------:R-:W-:Y:S01]  /*2f20*/  FMUL.FTZ R146, R95, R128 ;  /* 0x000000805f927220 */ /* 0x000fe20000410000 */
[----:B------:R-:W-:Y:S01]  /*2f30*/  IADD3 R143, -R143, c[0x0][0x168], -R30 ;  /* 0x00005a008f8f7a10 */ /* 0x000fe20007ffe91e */
[----:B--2---:R-:W-:-:S02]  /*2f40*/  FFMA.FTZ R117, -R109, R124, R164 ;  /* 0x0000007c6d757223 */ /* 0x004fc400000101a4 */
[----:B------:R-:W-:Y:S01]  /*2f50*/  FFMA.FTZ R44, R144, R119, R44 ;  /* 0x00000077902c7223 */ /* 0x000fe2000001002c */
[----:B------:R-:W-:Y:S01]  /*2f60*/  ISETP.GE.AND P0, PT, R143, 0x1, PT ;  /* 0x000000018f00780c */ /* 0x000fe20003f06270 */
[----:B------:R-:W-:Y:S02]  /*2f70*/  FFMA.FTZ R129, -R93, R120, R154 ;  /* 0x000000785d817223 */ /* 0x000fe4000001019a */
[----:B------:R-:W-:Y:S02]  /*2f80*/  FFMA.FTZ R44, R127, R117, R44 ;  /* 0x000000757f2c7223 */ /* 0x000fe4000001002c */
[----:B0-----:R-:W-:Y:S02]  /*2f90*/  FFMA.FTZ R115, -R95, R122, R152 ;  /* 0x0000007a5f737223 */ /* 0x001fe40000010198 */
        /* <DEDUP_REMOVED lines=8> */
[----:B------:R-:W-:Y:S02]  /*3020*/  FFMA.FTZ R44, R150, R133, R44 ;  /* 0x00000085962c7223 */ /* 0x000fe4000001002c */
[----:B------:R-:W-:Y:S02]  /*3030*/  IMAD R154, R46, c[0x0][0x2d0], RZ ;  /* 0x0000b4002e9a7a24 */ /* 0x000fe400078e02ff */
[----:B------:R-:W-:Y:S02]  /*3040*/  FMUL.FTZ R156, R148, R137 ;  /* 0x00000089949c7220 */ /* 0x000fe40000410000 */
[----:B------:R-:W-:Y:S01]  /*3050*/  FFMA.FTZ R147, R135, R152, R44 ;  /* 0x0000009887937223 */ /* 0x000fe2000001002c */
[----:B------:R-:W-:Y:S06]  /*3060*/  BAR.SYNC.DEFER_BLOCKING 0x0 ;  /* 0x0000000000007b1d */ /* 0x000fec0000010000 */
[----:B------:R-:W-:Y:S05]  /*3070*/  @!P0 BRA `(.L_x_7461) ;  /* 0x0000008000008947 */ /* 0x000fea0003800000 */
[----:B------:R-:W0:Y:S01]  /*3080*/  LDS R145, [R14.X4+0x220] ;  /* 0x000220000e917984 */ /* 0x000e220000004800 */
[----:B------:R-:W-:-:S04]  /*3090*/  IMAD R44, R141, c[0x0][0x2d0], RZ ;  /* 0x0000b4008d2c7a24 */ /* 0x000fc800078e02ff */
[C---:B------:R-:W-:Y:S02]  /*30a0*/  IMAD R47, R83.reuse, c[0x0][0x2d4], R44 ;  /* 0x0000b500532f7a24 */ /* 0x040fe400078e022c */
[----:B------:R-:W-:-:S05]  /*30b0*/  IMAD.WIDE.U32 R44, R83, c[0x0][0x2d0], R106 ;  /* 0x0000b400532c7a25 */ /* 0x000fca00078e006a */
[----:B------:R-:W-:Y:S02]  /*30c0*/  IADD3 R45, R45, R47, RZ ;  /* 0x0000002f2d2d7210 */ /* 0x000fe40007ffe0ff */
[----:B------:R-:W-:-:S04]  /*30d0*/  LEA R46, P0, R44, c[0x0][0x320], 0x2 ;  /* 0x0000c8002c2e7a11 */ /* 0x000fc800078010ff */
[----:B------:R-:W-:-:S05]  /*30e0*/  LEA.HI.X R47, R44, c[0x0][0x324], R45, 0x2, P0 ;  /* 0x0000c9002c2f7a11 */ /* 0x000fca00000f142d */
[----:B0-----:R0:W-:Y:S04]  /*30f0*/  RED.E.ADD.F32.FTZ.RN.STRONG.GPU [R46.64], R145 ;  /* 0x000000912e00798e */ /* 0x0011e8000c10e784 */
.L_x_7461:
[----:B------:R-:W-:Y:S05]  /*3100*/  BSYNC B0 ;  /* 0x0000000000007941 */ /* 0x000fea0003800000 */
.L_x_7460:
[----:B------:R1:W2:Y:S01]  /*3110*/  LDS R141, [R11.X4+0x2a0] ;  /* 0x0002a0000b8d7984 */ /* 0x0002a20000004800 */
[----:B------:R-:W-:Y:S01]  /*3120*/  ISETP.GE.AND P6, PT, R143, 0x21, PT ;  /* 0x000000218f00780c */ /* 0x000fe20003fc6270 */
[----:B------:R-:W-:Y:S01]  /*3130*/  BSSY B0, `(.L_x_7462) ;  /* 0x000000d000007945 */ /* 0x000fe20003800000 */
[----:B0-----:R-:W-:Y:S01]  /*3140*/  FADD.FTZ R46, R147, R156 ;  /* 0x0000009c932e7221 */ /* 0x001fe20000010000 */
[----:B------:R-:W-:Y:S01]  /*3150*/  ISETP.GE.AND P0, PT, R143, 0x41, PT ;  /* 0x000000418f00780c */ /* 0x000fe20003f06270 */
[----:B------:R-:W-:Y:S01]  /*3160*/  IMAD R47, R139, c[0x0][0x2d4], R154 ;  /* 0x0000b5008b2f7a24 */ /* 0x000fe200078e029a */
[C---:B------:R-:W-:Y:S02]  /*3170*/  ISETP.GE.AND P1, PT, R143.reuse, 0x61, PT ;  /* 0x000000618f00780c */ /* 0x040fe40003f26270 */
[C---:B------:R-:W-:Y:S02]  /*3180*/  ISETP.GE.AND P2, PT, R143.reuse, 0x81, PT ;  /* 0x000000818f00780c */ /* 0x040fe40003f46270 */
[----:B------:R-:W-:-:S02]  /*3190*/  ISETP.GE.AND P3, PT, R143, 0xa1, PT ;  /* 0x000000a18f00780c */ /* 0x000fc40003f66270 */
[C---:B------:R-:W-:Y:S02]  /*31a0*/  ISETP.GE.AND P4, PT, R143.reuse, 0xc1, PT ;  /* 0x000000c18f00780c */ /* 0x040fe40003f86270 */
[----:B------:R-:W-:Y:S01]  /*31b0*/  ISETP.GE.AND P5, PT, R143, 0xe1, PT ;  /* 0x000000e18f00780c */ /* 0x000fe20003fa6270 */
[----:B------:R-:W-:Y:S07]  /*31c0*/  @!P6 BRA `(.L_x_7463) ;  /* 0x000000300000e947 */ /* 0x000fee0003800000 */
[----:B-1----:R-:W-:-:S05]  /*31d0*/  IMAD.WIDE.U32 R44, R139, c[0x0][0x2d0], R104 ;  /* 0x0000b4008b2c7a25 */ /* 0x002fca00078e0068 */
[----:B------:R-:W-:-:S05]  /*31e0*/  IADD3 R45, R45, R47, RZ ;  /* 0x0000002f2d2d7210 */ /* 0x000fca0007ffe0ff */
[----:B--2---:R0:W-:Y:S02]  /*31f0*/  RED.E.ADD.F32.FTZ.RN.STRONG.GPU [R44.64], R141 ;  /* 0x0000008d2c00798e */ /* 0x0041e4000c10e784 */
.L_x_7463:
[----:B-1----:R-:W-:Y:S05]  /*3200*/  BSYNC B0 ;  /* 0x0000000000007941 */ /* 0x002fea0003800000 */
.L_x_7462:
[----:B0-2---:R0:W1:Y:S01]  /*3210*/  LDS R141, [R10.X4+0x320] ;  /* 0x000320000a8d7984 */ /* 0x0050620000004800 */
[----:B------:R-:W-:Y:S01]  /*3220*/  BSSY B0, `(.L_x_7464) ;  /* 0x0000005000007945 */ /* 0x000fe20003800000 */
[----:B------:R-:W-:Y:S05]  /*3230*/  @!P0 BRA `(.L_x_7465) ;  /* 0x0000003000008947 */ /* 0x000fea0003800000 */
[----:B------:R-:W-:-:S05]  /*3240*/  IMAD.WIDE.U32 R44, R139, c[0x0][0x2d0], R102 ;  /* 0x0000b4008b2c7a25 */ /* 0x000fca00078e0066 */
[----:B------:R-:W-:-:S05]  /*3250*/  IADD3 R45, R47, R45, RZ ;  /* 0x0000002d2f2d7210 */ /* 0x000fca0007ffe0ff */
[----:B-1----:R1:W-:Y:S02]  /*3260*/  RED.E.ADD.F32.FTZ.RN.STRONG.GPU [R44.64], R141 ;  /* 0x0000008d2c00798e */ /* 0x0023e4000c10e784 */
.L_x_7465:
[----:B------:R-:W-:Y:S05]  /*3270*/  BSYNC B0 ;  /* 0x0000000000007941 */ /* 0x000fea0003800000 */
.L_x_7464:
[----:B-1----:R1:W2:Y:S01]  /*3280*/  LDS R141, [R9.X4+0x3a0] ;  /* 0x0003a000098d7984 */ /* 0x0022a20000004800 */
[----:B------:R-:W-:Y:S01]  /*3290*/  BSSY B0, `(.L_x_7466) ;  /* 0x0000005000007945 */ /* 0x000fe20003800000 */
[----:B------:R-:W-:Y:S05]  /*32a0*/  @!P1 BRA `(.L_x_7467) ;  /* 0x0000003000009947 */ /* 0x000fea0003800000 */
[----:B------:R-:W-:-:S05]  /*32b0*/  IMAD.WIDE.U32 R44, R139, c[0x0][0x2d0], R100 ;  /* 0x0000b4008b2c7a25 */ /* 0x000fca00078e0064 */
[----:B------:R-:W-:-:S05]  /*32c0*/  IADD3 R45, R47, R45, RZ ;  /* 0x0000002d2f2d7210 */ /* 0x000fca0007ffe0ff */
[----:B--2---:R2:W-:Y:S02]  /*32d0*/  RED.E.ADD.F32.FTZ.RN.STRONG.GPU [R44.64], R141 ;  /* 0x0000008d2c00798e */ /* 0x0045e4000c10e784 */
.L_x_7467:
[----:B------:R-:W-:Y:S05]  /*32e0*/  BSYNC B0 ;  /* 0x0000000000007941 */ /* 0x000fea0003800000 */
.L_x_7466:
[----:B--2---:R2:W3:Y:S01]  /*32f0*/  LDS R141, [R6.X4+0x420] ;  /* 0x00042000068d7984 */ /* 0x0044e20000004800 */
[----:B------:R-:W-:Y:S01]  /*3300*/  BSSY B0, `(.L_x_7468) ;  /* 0x0000005000007945 */ /* 0x000fe20003800000 */
[----:B------:R-:W-:Y:S05]  /*3310*/  @!P2 BRA `(.L_x_7469) ;  /* 0x000000300000a947 */ /* 0x000fea0003800000 */
[----:B------:R-:W-:-:S05]  /*3320*/  IMAD.WIDE.U32 R44, R139, c[0x0][0x2d0], R98 ;  /* 0x0000b4008b2c7a25 */ /* 0x000fca00078e0062 */
[----:B------:R-:W-:-:S05]  /*3330*/  IADD3 R45, R47, R45, RZ ;  /* 0x0000002d2f2d7210 */ /* 0x000fca0007ffe0ff */
[----:B---3--:R3:W-:Y:S02]  /*3340*/  RED.E.ADD.F32.FTZ.RN.STRONG.GPU [R44.64], R141 ;  /* 0x0000008d2c00798e */ /* 0x0087e4000c10e784 */
.L_x_7469:
[----:B------:R-:W-:Y:S05]  /*3350*/  BSYNC B0 ;  /* 0x0000000000007941 */ /* 0x000fea0003800000 */
.L_x_7468:
[----:B---3--:R3:W4:Y:S01]  /*3360*/  LDS R45, [R5.X4+0x4a0] ;  /* 0x0004a000052d7984 */ /* 0x0087220000004800 */
[----:B------:R-:W-:Y:S01]  /*3370*/  BSSY B0, `(.L_x_7470) ;  /* 0x0000005000007945 */ /* 0x000fe20003800000 */
[----:B------:R-:W-:Y:S05]  /*3380*/  @!P3 BRA `(.L_x_7471) ;  /* 0x000000300000b947 */ /* 0x000fea0003800000 */
[----:B------:R-:W-:-:S05]  /*3390*/  IMAD.WIDE.U32 R40, R139, c[0x0][0x2d0], R40 ;  /* 0x0000b4008b287a25 */ /* 0x000fca00078e0028 */
[----:B------:R-:W-:-:S05]  /*33a0*/  IADD3 R41, R47, R41, RZ ;  /* 0x000000292f297210 */ /* 0x000fca0007ffe0ff */
[----:B----4-:R4:W-:Y:S02]  /*33b0*/  RED.E.ADD.F32.FTZ.RN.STRONG.GPU [R40.64], R45 ;  /* 0x0000002d2800798e */ /* 0x0109e4000c10e784 */
.L_x_7471:
[----:B------:R-:W-:Y:S05]  /*33c0*/  BSYNC B0 ;  /* 0x0000000000007941 */ /* 0x000fea0003800000 */
.L_x_7470:
[----:B----4-:R4:W0:Y:S01]  /*33d0*/  LDS R45, [R4.X4+0x520] ;  /* 0x00052000042d7984 */ /* 0x0108220000004800 */
[----:B------:R-:W-:Y:S01]  /*33e0*/  BSSY B0, `(.L_x_7472) ;  /* 0x0000006000007945 */ /* 0x000fe20003800000 */
[----:B------:R-:W-:Y:S01]  /*33f0*/  IMAD.WIDE.U32 R42, R139, c[0x0][0x2d0], R42 ;  /* 0x0000b4008b2a7a25 */ /* 0x000fe200078e002a */
[----:B------:R-:W-:Y:S05]  /*3400*/  @!P4 BRA `(.L_x_7473) ;  /* 0x000000300000c947 */ /* 0x000fea0003800000 */
[----:B------:R-:W-:-:S05]  /*3410*/  IMAD.WIDE.U32 R40, R139, c[0x0][0x2d0], R96 ;  /* 0x0000b4008b287a25 */ /* 0x000fca00078e0060 */
[----:B------:R-:W-:-:S05]  /*3420*/  IADD3 R41, R47, R41, RZ ;  /* 0x000000292f297210 */ /* 0x000fca0007ffe0ff */
[----:B0-----:R0:W-:Y:S02]  /*3430*/  RED.E.ADD.F32.FTZ.RN.STRONG.GPU [R40.64], R45 ;  /* 0x0000002d2800798e */ /* 0x0011e4000c10e784 */
.L_x_7473:
[----:B------:R-:W-:Y:S05]  /*3440*/  BSYNC B0 ;  /* 0x0000000000007941 */ /* 0x000fea0003800000 */
.L_x_7472:
[----:B0-----:R0:W1:Y:S01]  /*3450*/  LDS R41, [R3.X4+0x5a0] ;  /* 0x0005a00003297984 */ /* 0x0010620000004800 */
[----:B------:R-:W-:Y:S01]  /*3460*/  BSSY B0, `(.L_x_7474) ;  /* 0x0000004000007945 */ /* 0x000fe20003800000 */
[----:B------:R-:W-:Y:S05]  /*3470*/  @!P5 BRA `(.L_x_7475) ;  /* 0x000000200000d947 */ /* 0x000fea0003800000 */
[----:B------:R-:W-:-:S05]  /*3480*/  IADD3 R43, R47, R43, RZ ;  /* 0x0000002b2f2b7210 */ /* 0x000fca0007ffe0ff */
[----:B-1----:R1:W-:Y:S02]  /*3490*/  RED.E.ADD.F32.FTZ.RN.STRONG.GPU [R42.64], R41 ;  /* 0x000000292a00798e */ /* 0x0023e4000c10e784 */
.L_x_7475:
[----:B------:R-:W-:Y:S05]  /*34a0*/  BSYNC B0 ;  /* 0x0000000000007941 */ /* 0x000fea0003800000 */
.L_x_7474:
[----:B-1----:R-:W1:Y:S01]  /*34b0*/  SHFL.DOWN PT, R41, R46, 0x1, 0x1f ;  /* 0x08201f002e297f89 */ /* 0x002e6200000e0000 */
        /* <DEDUP_REMOVED lines=11> */
[----:B------:R-:W-:Y:S02]  /*3570*/  FFMA.FTZ R122, R122, R128, R115 ;  /* 0x000000807a7a7223 */ /* 0x000fe40000010073 */
[----:B------:R-:W-:Y:S02]  /*3580*/  FMUL.FTZ R42, R121, R42 ;  /* 0x0000002a792a7220 */ /* 0x000fe40000410000 */
[----:B------:R-:W-:Y:S02]  /*3590*/  FADD.FTZ R85, R148, R85 ;  /* 0x0000005594557221 */ /* 0x000fe40000010000 */
[----:B------:R-:W-:-:S02]  /*35a0*/  FFMA.FTZ R113, R113, R140, R42 ;  /* 0x0000008c71717223 */ /* 0x000fc4000001002a */
[----:B-1----:R-:W-:Y:S02]  /*35b0*/  @!P0 FADD.FTZ R46, R46, R41 ;  /* 0x000000292e2e8221 */ /* 0x002fe40000010000 */
[----:B------:R-:W-:Y:S02]  /*35c0*/  FADD.FTZ R110, R135, R110 ;  /* 0x0000006e876e7221 */ /* 0x000fe40000010000 */
[----:B-----5:R-:W-:Y:S01]  /*35d0*/  @!P0 FADD.FTZ R123, R123, R40 ;  /* 0x000000287b7b8221 */ /* 0x020fe20000010000 */
[----:B------:R-:W1:Y:S01]  /*35e0*/  SHFL.DOWN PT, R41, R46, 0x2, 0x1f ;  /* 0x08401f002e297f89 */ /* 0x000e6200000e0000 */
        /* <DEDUP_REMOVED lines=11> */
[----:B-1----:R-:W-:Y:S02]  /*36a0*/  @!P0 FADD.FTZ R46, R46, R41 ;  /* 0x000000292e2e8221 */ /* 0x002fe40000010000 */
[----:B-----5:R-:W-:-:S03]  /*36b0*/  @!P0 FADD.FTZ R123, R123, R40 ;  /* 0x000000287b7b8221 */ /* 0x020fc60000010000 */
[----:B------:R-:W1:Y:S01]  /*36c0*/  SHFL.DOWN PT, R41, R46, 0x4, 0x1f ;  /* 0x08801f002e297f89 */ /* 0x000e6200000e0000 */
[----:B------:R-:W-:-:S03]  /*36d0*/  ISETP.GT.AND P0, PT, R20, 0x1b, PT ;  /* 0x0000001b1400780c */ /* 0x000fc60003f04270 */
[----:B------:R-:W5:Y:S10]  /*36e0*/  SHFL.DOWN PT, R40, R123, 0x4, 0x1f ;  /* 0x08801f007b287f89 */ /* 0x000f7400000e0000 */
[----:B-1----:R-:W-:-:S02]  /*36f0*/  @!P0 FADD.FTZ R46, R46, R41 ;  /* 0x000000292e2e8221 */ /* 0x002fc40000010000 */
[----:B-----5:R-:W-:-:S03]  /*3700*/  @!P0 FADD.FTZ R123, R123, R40 ;  /* 0x000000287b7b8221 */ /* 0x020fc60000010000 */
[----:B------:R-:W1:Y:S01]  /*3710*/  SHFL.DOWN PT, R41, R46, 0x8, 0x1f ;  /* 0x09001f002e297f89 */ /* 0x000e6200000e0000 */
[----:B------:R-:W-:-:S03]  /*3720*/  ISETP.GT.AND P0, PT, R20, 0x17, PT ;  /* 0x000000171400780c */ /* 0x000fc60003f04270 */
[----:B------:R-:W5:Y:S10]  /*3730*/  SHFL.DOWN PT, R40, R123, 0x8, 0x1f ;  /* 0x09001f007b287f89 */ /* 0x000f7400000e0000 */
[----:B-1----:R-:W-:-:S02]  /*3740*/  @!P0 FADD.FTZ R46, R46, R41 ;  /* 0x000000292e2e8221 */ /* 0x002fc40000010000 */
[----:B------:R-:W-:Y:S02]  /*3750*/  FMUL.FTZ R41, R79, R134 ;  /* 0x000000864f297220 */ /* 0x000fe40000410000 */
[----:B-----5:R-:W-:Y:S01]  /*3760*/  @!P0 FADD.FTZ R123, R123, R40 ;  /* 0x000000287b7b8221 */ /* 0x020fe20000010000 */
[----:B------:R-:W1:Y:S01]  /*3770*/  SHFL.DOWN PT, R43, R46, 0x10, 0x1f ;  /* 0x0a001f002e2b7f89 */ /* 0x000e6200000e0000 */
        /* <DEDUP_REMOVED lines=13> */
[----:B-1----:R-:W-:Y:S02]  /*3850*/  @!P0 FADD.FTZ R46, R46, R43 ;  /* 0x0000002b2e2e8221 */ /* 0x002fe40000010000 */
[----:B-----5:R-:W-:-:S03]  /*3860*/  @!P0 FADD.FTZ R123, R123, R44 ;  /* 0x0000002c7b7b8221 */ /* 0x020fc60000010000 */
[----:B------:R-:W-:Y:S01]  /*3870*/  MOV R40, R46 ;  /* 0x0000002e00287202 */ /* 0x000fe20000000f00 */
[C---:B------:R-:W-:Y:S02]  /*3880*/  FMUL.FTZ R46, R79.reuse, R130 ;  /* 0x000000824f2e7220 */ /* 0x040fe40000410000 */
[----:B------:R-:W-:Y:S01]  /*3890*/  FMUL.FTZ R44, R79, R142 ;  /* 0x0000008e4f2c7220 */ /* 0x000fe20000410000 */
[----:B------:R-:W-:Y:S01]  /*38a0*/  MOV R41, R123 ;  /* 0x0000007b00297202 */ /* 0x000fe20000000f00 */
[----:B------:R-:W-:Y:S02]  /*38b0*/  FMUL.FTZ R117, R117, R46 ;  /* 0x0000002e75757220 */ /* 0x000fe40000410000 */
[----:B------:R-:W-:Y:S02]  /*38c0*/  FMUL.FTZ R119, R119, R44 ;  /* 0x0000002c77777220 */ /* 0x000fe40000410000 */
[----:B------:R1:W-:Y:S01]  /*38d0*/  @!P1 STS.64 [0x648], R40 ;  /* 0x00064828ff009388 */ /* 0x0003e20000000a00 */
[----:B------:R-:W-:-:S02]  /*38e0*/  FFMA.FTZ R117, R124, R130, R117 ;  /* 0x000000827c757223 */ /* 0x000fc40000010075 */
[----:B------:R-:W-:Y:S02]  /*38f0*/  FFMA.FTZ R126, R126, R142, R119 ;  /* 0x0000008e7e7e7223 */ /* 0x000fe40000010077 */
[----:B------:R-:W-:Y:S02]  /*3900*/  FADD.FTZ R60, R117, R60 ;  /* 0x0000003c753c7221 */ /* 0x000fe40000010000 */
[----:B------:R-:W-:Y:S01]  /*3910*/  FADD.FTZ R55, R126, R55 ;  /* 0x000000377e377221 */ /* 0x000fe20000010000 */
[----:B------:R-:W-:Y:S06]  /*3920*/  BAR.SYNC.DEFER_BLOCKING 0x0 ;  /* 0x0000000000007b1d */ /* 0x000fec0000010000 */
[----:B------:R-:W-:Y:S05]  /*3930*/  @P2 BRA `(.L_x_7477) ;  /* 0x0000008000002947 */ /* 0x000fea0003800000 */
[----:B-1----:R-:W-:Y:S02]  /*3940*/  ISETP.NE.AND P0, PT, R21, c[0x0][0x174], PT ;  /* 0x00005d0015007a0c */ /* 0x002fe40003f05270 */
[----:B------:R-:W-:-:S11]  /*3950*/  SHF.L.U32 R44, R83, 0x2, RZ ;  /* 0x00000002532c7819 */ /* 0x000fd600000006ff */
[----:B------:R-:W1:Y:S04]  /*3960*/  @P0 LDS R42, [R44+0x1cf8] ;  /* 0x001cf8002c2a0984 */ /* 0x000e680000000800 */
[----:B------:R-:W5:Y:S01]  /*3970*/  @P0 LDS R43, [R44+0x18f8] ;  /* 0x0018f8002c2b0984 */ /* 0x000f620000000800 */
[----:B-1----:R-:W-:Y:S02]  /*3980*/  @P0 FADD.FTZ R41, R41, R42 ;  /* 0x0000002a29290221 */ /* 0x002fe40000010000 */
[----:B-----5:R-:W-:-:S03]  /*3990*/  @P0 FADD.FTZ R40, R40, R43 ;  /* 0x0000002b28280221 */ /* 0x020fc60000010000 */
[----:B------:R1:W-:Y:S04]  /*39a0*/  STS [R44+0x1cf8], R41 ;  /* 0x001cf8292c007388 */ /* 0x0003e80000000800 */
[----:B------:R1:W-:Y:S02]  /*39b0*/  STS [R44+0x18f8], R40 ;  /* 0x0018f8282c007388 */ /* 0x0003e40000000800 */
.L_x_7477:
[----:B-1----:R-:W-:Y:S05]  /*39c0*/  BSYNC B0 ;  /* 0x0000000000007941 */ /* 0x002fea0003800000 */
.L_x_7476:
[----:B------:R-:W-:Y:S02]  /*39d0*/  IADD3 R83, R83, 0x1, RZ ;  /* 0x0000000153537810 */ /* 0x000fe40007ffe0ff */
[----:B------:R-:W-:Y:S02]  /*39e0*/  IADD3 R108, P1, R108, 0x1, RZ ;  /* 0x000000016c6c7810 */ /* 0x000fe40007f3e0ff */
[----:B------:R-:W-:Y:S02]  /*39f0*/  ISETP.GE.AND P0, PT, R83, c[0x0][0x16c], PT ;  /* 0x00005b0053007a0c */ /* 0x000fe40003f06270 */
[----:B------:R-:W-:-:S11]  /*3a00*/  IADD3.X R81, RZ, R81, RZ, P1, !PT ;  /* 0x00000051ff517210 */ /* 0x000fd60000ffe4ff */
[----:B------:R-:W-:Y:S01]  /*3a10*/  @P0 CALL.REL.NOINC `(.L_x_7457) ;  /* 0x0000001000000944 */ /* 0x000fe20003c00000 */
[----:B------:R-:W-:Y:S05]  /*3a20*/  BRA `(.L_x_7478) ;  /* 0xffffe2e000007947 */ /* 0x000fea000383ffff */
.L_x_7457:
        /* <DEDUP_REMOVED lines=8> */
[----:B------:R-:W-:Y:S01]  /*3ab0*/  IMAD R52, R72, c[0x0][0x300], RZ ;  /* 0x0000c00048347a24 */ /* 0x000fe200078e02ff */
[----:B------:R-:W-:Y:S02]  /*3ac0*/  MOV R78, R76 ;  /* 0x0000004c004e7202 */ /* 0x000fe40000000f00 */
[----:B------:R-:W-:Y:S01]  /*3ad0*/  MOV R79, R77 ;  /* 0x0000004d004f7202 */ /* 0x000fe20000000f00 */
[C---:B------:R-:W-:Y:S01]  /*3ae0*/  IMAD R61, R73.reuse, c[0x0][0x304], R52 ;  /* 0x0000c100493d7a24 */ /* 0x040fe200078e0234 */
[----:B------:R-:W-:Y:S01]  /*3af0*/  SHF.L.U32 R63, R30, 0x4, RZ ;  /* 0x000000041e3f7819 */ /* 0x000fe200000006ff */
[----:B------:R-:W-:Y:S01]  /*3b00*/  IMAD R52, R34, c[0x0][0x2f8], RZ ;  /* 0x0000be0022347a24 */ /* 0x000fe200078e02ff */
[----:B------:R-:W-:Y:S01]  /*3b10*/  SHF.L.U64.HI R54, R30, 0x4, R17 ;  /* 0x000000041e367819 */ /* 0x000fe20000010211 */
[----:B------:R-:W-:Y:S01]  /*3b20*/  IMAD.WIDE.U32 R44, R73, c[0x0][0x2e0], R78 ;  /* 0x0000b800492c7a25 */ /* 0x000fe200078e004e */
[----:B------:R-:W-:-:S02]  /*3b30*/  ISETP.GT.AND P4, PT, R21, 0x1, PT ;  /* 0x000000011500780c */ /* 0x000fc40003f84270 */
[----:B------:R-:W-:Y:S01]  /*3b40*/  IADD3 R27, P1, R27, -0x200, RZ ;  /* 0xfffffe001b1b7810 */ /* 0x000fe20007f3e0ff */
[----:B------:R-:W-:Y:S01]  /*3b50*/  IMAD.WIDE.U32 R78, R73, c[0x0][0x300], R78 ;  /* 0x0000c000494e7a25 */ /* 0x000fe200078e004e */
[----:B------:R-:W-:Y:S02]  /*3b60*/  IADD3 R45, R45, R47, RZ ;  /* 0x0000002f2d2d7210 */ /* 0x000fe40007ffe0ff */
[----:B------:R-:W-:Y:S01]  /*3b70*/  IADD3 R29, P2, R29, -0x200, RZ ;  /* 0xfffffe001d1d7810 */ /* 0x000fe20007f5e0ff */
[----:B------:R1:W-:Y:S01]  /*3b80*/  STS.128 [R20.X16], R40 ;  /* 0x0000002814007388 */ /* 0x0003e2000000cc00 */
[----:B------:R-:W-:-:S06]  /*3b90*/  NOP ;  /* 0x0000000000007918 */ /* 0x000fcc0000000000 */
[----:B------:R-:W5:Y:S01]  /*3ba0*/  LDS.128 R36, [R20.X16] ;  /* 0x0000000014247984 */ /* 0x000f62000000cc00 */
[----:B------:R-:W-:Y:S01]  /*3bb0*/  IMAD R47, R35, c[0x0][0x2dc], R46 ;  /* 0x0000b700232f7a24 */ /* 0x000fe200078e022e */
[----:B------:R-:W-:Y:S02]  /*3bc0*/  IADD3 R79, R79, R61, RZ ;  /* 0x0000003d4f4f7210 */ /* 0x000fe40007ffe0ff */
[----:B------:R-:W-:Y:S02]  /*3bd0*/  IADD3 R25, P3, R25, -0x200, RZ ;  /* 0xfffffe0019197810 */ /* 0x000fe40007f7e0ff */
[----:B------:R-:W-:Y:S02]  /*3be0*/  IADD3 R19, R19, -0x100, RZ ;  /* 0xffffff0013137810 */ /* 0x000fe40007ffe0ff */
[----:B------:R-:W-:Y:S01]  /*3bf0*/  IADD3 R21, R21, -0x1, RZ ;  /* 0xffffffff15157810 */ /* 0x000fe20007ffe0ff */
[----:B-1----:R-:W-:Y:S01]  /*3c00*/  IMAD.WIDE.U32 R40, R35, c[0x0][0x2d8], R44 ;  /* 0x0000b60023287a25 */ /* 0x002fe200078e002c */
[----:B------:R-:W-:-:S02]  /*3c10*/  F2FP.PACK_AB R43, R48, R49 ;  /* 0x00000031302b723e */ /* 0x000fc400000000ff */
[----:B------:R-:W-:Y:S02]  /*3c20*/  F2FP.PACK_AB R42, R50, R51 ;  /* 0x00000033322a723e */ /* 0x000fe400000000ff */
[----:B------:R-:W-:Y:S02]  /*3c30*/  IADD3 R41, R41, R47, RZ ;  /* 0x0000002f29297210 */ /* 0x000fe40007ffe0ff */
[----:B------:R-:W-:Y:S02]  /*3c40*/  LEA R76, P0, R40, c[0x0][0x330], 0x1 ;  /* 0x0000cc00284c7a11 */ /* 0x000fe400078008ff */
        /* <DEDUP_REMOVED lines=8> */
[----:B------:R-:W-:Y:S01]  /*3cd0*/  IMAD R31, R35, c[0x0][0x2fc], R52 ;  /* 0x0000bf00231f7a24 */ /* 0x000fe200078e0234 */
[----:B------:R-:W-:Y:S01]  /*3ce0*/  IADD3.X R24, R24, -0x1, RZ, P3, !PT ;  /* 0xffffffff18187810 */ /* 0x000fe20001ffe4ff */
[----:B------:R-:W-:-:S04]  /*3cf0*/  FADD.FTZ R55, R62, R55 ;  /* 0x000000373e377221 */ /* 0x000fc80000010000 */
[----:B------:R-:W-:Y:S01]  /*3d00*/  FADD.FTZ R60, R55, R60 ;  /* 0x0000003c373c7221 */ /* 0x000fe20000010000 */
[----:B-----5:R1:W-:Y:S03]  /*3d10*/  STG.E.128 [R76.64+-0x200], R36 ;  /* 0xfffe00244c007986 */ /* 0x0203e6000c101d04 */
[----:B------:R-:W-:Y:S01]  /*3d20*/  FADD.FTZ R60, R60, R53 ;  /* 0x000000353c3c7221 */ /* 0x000fe20000010000 */
[----:B------:R-:W-:Y:S03]  /*3d30*/  BAR.SYNC.DEFER_BLOCKING 0x0 ;  /* 0x0000000000007b1d */ /* 0x000fe60000010000 */
[----:B------:R-:W-:-:S04]  /*3d40*/  FADD.FTZ R51, R60, R51 ;  /* 0x000000333c337221 */ /* 0x000fc80000010000 */
[----:B------:R-:W-:Y:S02]  /*3d50*/  FADD.FTZ R50, R51, R50 ;  /* 0x0000003233327221 */ /* 0x000fe40000010000 */
[----:B-1----:R-:W-:-:S05]  /*3d60*/  IMAD.WIDE.U32 R36, R35, c[0x0][0x2f8], R78 ;  /* 0x0000be0023247a25 */ /* 0x002fca00078e004e */
[----:B------:R-:W-:Y:S02]  /*3d70*/  IADD3 R31, R37, R31, RZ ;  /* 0x0000001f251f7210 */ /* 0x000fe40007ffe0ff */
[----:B------:R-:W-:Y:S01]  /*3d80*/  LEA R37, P0, R36, c[0x0][0x340], 0x1 ;  /* 0x0000d00024257a11 */ /* 0x000fe200078008ff */
[----:B------:R-:W-:Y:S01]  /*3d90*/  STS.128 [R20.X16], R40 ;  /* 0x0000002814007388 */ /* 0x000fe2000000cc00 */
[----:B------:R-:W-:-:S06]  /*3da0*/  NOP ;  /* 0x0000000000007918 */ /* 0x000fcc0000000000 */
[----:B------:R-:W1:Y:S01]  /*3db0*/  LDS.128 R44, [R20.X16] ;  /* 0x00000000142c7984 */ /* 0x000e62000000cc00 */
[----:B------:R-:W-:Y:S02]  /*3dc0*/  LEA.HI.X R31, R36, c[0x0][0x344], R31, 0x1, P0 ;  /* 0x0000d100241f7a11 */ /* 0x000fe400000f0c1f */
[----:B------:R-:W-:-:S04]  /*3dd0*/  IADD3 R36, P0, R37, R63, RZ ;  /* 0x0000003f25247210 */ /* 0x000fc80007f1e0ff */
[----:B------:R-:W-:Y:S01]  /*3de0*/  IADD3.X R37, R31, R54, RZ, P0, !PT ;  /* 0x000000361f257210 */ /* 0x000fe200007fe4ff */
[----:B------:R-:W-:Y:S01]  /*3df0*/  FADD.FTZ R31, R50, R49 ;  /* 0x00000031321f7221 */ /* 0x000fe20000010000 */
[----:B------:R-:W-:-:S03]  /*3e00*/  IADD3 R23, P0, R23, -0x200, RZ ;  /* 0xfffffe0017177810 */ /* 0x000fc60007f1e0ff */
[----:B------:R-:W-:Y:S01]  /*3e10*/  FADD.FTZ R31, R31, R48 ;  /* 0x000000301f1f7221 */ /* 0x000fe20000010000 */
[----:B------:R-:W-:Y:S01]  /*3e20*/  IADD3.X R22, R22, -0x1, RZ, P0, !PT ;  /* 0xffffffff16167810 */ /* 0x000fe200007fe4ff */
[----:B-1----:R1:W-:Y:S01]  /*3e30*/  STG.E.128 [R36.64+-0x200], R44 ;  /* 0xfffe002c24007986 */ /* 0x0023e2000c101d04 */
[----:B------:R-:W-:Y:S01]  /*3e40*/  @!P4 CALL.REL.NOINC `(.L_x_7455) ;  /* 0x000000100000c944 */ /* 0x000fe20003c00000 */
[----:B------:R-:W-:Y:S05]  /*3e50*/  BRA `(.L_x_7479) ;  /* 0xffffcba000007947 */ /* 0x000fea000383ffff */
.L_x_7455:
[----:B------:R-:W-:Y:S02]  /*3e60*/  ISETP.NE.U32.AND P0, PT, RZ, c[0x0][0x328], PT ;  /* 0x0000ca00ff007a0c */ /* 0x000fe40003f05070 */
[----:B------:R-:W-:Y:S02]  /*3e70*/  ISETP.NE.U32.AND P2, PT, RZ, c[0x0][0x348], PT ;  /* 0x0000d200ff007a0c */ /* 0x000fe40003f45070 */
[----:B------:R-:W-:Y:S02]  /*3e80*/  ISETP.NE.AND.EX P1, PT, RZ, c[0x0][0x32c], PT, P0 ;  /* 0x0000cb00ff007a0c */ /* 0x000fe40003f25300 */
[----:B------:R-:W-:-:S11]  /*3e90*/  ISETP.NE.AND.EX P0, PT, RZ, c[0x0][0x34c], PT, P2 ;  /* 0x0000d300ff007a0c */ /* 0x000fd60003f05320 */
[----:B------:R-:W-:Y:S05]  /*3ea0*/  @!P1 BRA `(.L_x_7480) ;  /* 0x0000014000009947 */ /* 0x000fea0003800000 */
[----:B0-----:R-:W0:Y:S01]  /*3eb0*/  SHFL.DOWN P1, R3, R74, 0x1, 0x1f ;  /* 0x08201f004a037f89 */ /* 0x001e220000020000 */
[----:B------:R-:W-:Y:S03]  /*3ec0*/  BSSY B0, `(.L_x_7480) ;  /* 0x0000012000007945 */ /* 0x000fe60003800000 */
[----:B----4-:R-:W4:Y:S01]  /*3ed0*/  S2R R4, SR_LANEID ;  /* 0x0000000000047919 */ /* 0x010f220000000000 */
[----:B0-----:R-:W-:Y:S01]  /*3ee0*/  @P1 FADD R3, R3, R74 ;  /* 0x0000004a03031221 */ /* 0x001fe20000000000 */
[----:B----4-:R-:W-:-:S04]  /*3ef0*/  ISETP.NE.AND P2, PT, R4, RZ, PT ;  /* 0x000000ff0400720c */ /* 0x010fc80003f45270 */
[----:B------:R-:W0:Y:S04]  /*3f00*/  SHFL.DOWN P1, R0, R3, 0x2, 0x1f ;  /* 0x08401f0003007f89 */ /* 0x000e280000020000 */
[----:B------:R-:W4:Y:S01]  /*3f10*/  S2R R4, SR_TID.X ;  /* 0x0000000000047919 */ /* 0x000f220000002100 */
[----:B0-----:R-:W-:-:S05]  /*3f20*/  @P1 FADD R0, R3, R0 ;  /* 0x0000000003001221 */ /* 0x001fca0000000000 */
[----:B---3--:R-:W0:Y:S02]  /*3f30*/  SHFL.DOWN P1, R5, R0, 0x4, 0x1f ;  /* 0x08801f0000057f89 */ /* 0x008e240000020000 */
        /* <DEDUP_REMOVED lines=10> */
.L_x_7481:
[----:B0-----:R-:W-:Y:S05]  /*3fe0*/  BSYNC B0 ;  /* 0x0000000000007941 */ /* 0x001fea0003800000 */
.L_x_7480:
[----:B------:R-:W-:Y:S01]  /*3ff0*/  BSSY B0, `(.L_x_7482) ;  /* 0x0000018000007945 */ /* 0x000fe20003800000 */
[----:B------:R-:W-:Y:S05]  /*4000*/  @!P0 BRA `(.L_x_7483) ;  /* 0x0000015000008947 */ /* 0x000fea0003800000 */
[----:B------:R-:W-:Y:S06]  /*4010*/  BAR.SYNC.DEFER_BLOCKING 0x0 ;  /* 0x0000000000007b1d */ /* 0x000fec0000010000 */
[----:B------:R-:W0:Y:S04]  /*4020*/  SHFL.DOWN P0, R0, R31, 0x1, 0x1f ;  /* 0x08201f001f007f89 */ /* 0x000e280000000000 */
[----:B--2---:R-:W2:Y:S04]  /*4030*/  S2R R6, SR_LANEID ;  /* 0x0000000000067919 */ /* 0x004ea80000000000 */
[----:B------:R-:W1:Y:S01]  /*4040*/  S2R R15, SR_TID.X ;  /* 0x00000000000f7919 */ /* 0x000e620000002100 */
[----:B0-----:R-:W-:Y:S01]  /*4050*/  @P0 FADD R0, R0, R31 ;  /* 0x0000001f00000221 */ /* 0x001fe20000000000 */
[----:B--2---:R-:W-:-:S04]  /*4060*/  ISETP.NE.AND P1, PT, R6, RZ, PT ;  /* 0x000000ff0600720c */ /* 0x004fc80003f25270 */
[----:B------:R-:W0:Y:S02]  /*4070*/  SHFL.DOWN P0, R3, R0, 0x2, 0x1f ;  /* 0x08401f0000037f89 */ /* 0x000e240000000000 */
[----:B0-----:R-:W-:-:S05]  /*4080*/  @P0 FADD R3, R0, R3 ;  /* 0x0000000300030221 */ /* 0x001fca0000000000 */
[----:B------:R-:W0:Y:S02]  /*4090*/  SHFL.DOWN P0, R2, R3, 0x4, 0x1f ;  /* 0x08801f0003027f89 */ /* 0x000e240000000000 */
[----:B0-----:R-:W-:-:S05]  /*40a0*/  @P0 FADD R2, R3, R2 ;  /* 0x0000000203020221 */ /* 0x001fca0000000000 */
[----:B---3--:R-:W0:Y:S02]  /*40b0*/  SHFL.DOWN P0, R5, R2, 0x8, 0x1f ;  /* 0x09001f0002057f89 */ /* 0x008e240000000000 */
[----:B0-----:R-:W-:-:S05]  /*40c0*/  @P0 FADD R5, R2, R5 ;  /* 0x0000000502050221 */ /* 0x001fca0000000000 */
[----:B----4-:R-:W0:Y:S02]  /*40d0*/  SHFL.DOWN P0, R4, R5, 0x10, 0x1f ;  /* 0x0a001f0005047f89 */ /* 0x010e240000000000 */
        /* <DEDUP_REMOVED lines=8> */
.L_x_7483:
[----:B------:R-:W0:Y:S02]  /*4160*/  S2R R15, SR_TID.X ;  /* 0x00000000000f7919 */ /* 0x000e240000002100 */
.L_x_7484:
[----:B0-----:R-:W-:Y:S05]  /*4170*/  BSYNC B0 ;  /* 0x0000000000007941 */ /* 0x001fea0003800000 */
.L_x_7482:
[----:B------:R-:W-:-:S13]  /*4180*/  ISETP.GE.AND P0, PT, R15, c[0x0][0x16c], PT ;  /* 0x00005b000f007a0c */ /* 0x000fda0003f06270 */
[----:B------:R-:W-:Y:S05]  /*4190*/  @P0 EXIT ;  /* 0x000000000000094d */ /* 0x000fea0003800000 */
[C---:B------:R-:W-:Y:S02]  /*41a0*/  IMAD R0, R72.reuse, c[0x0][0x2a8], RZ ;  /* 0x0000aa0048007a24 */ /* 0x040fe400078e02ff */
[----:B------:R-:W-:Y:S02]  /*41b0*/  IMAD R72, R72, c[0x0][0x288], RZ ;  /* 0x0000a20048487a24 */ /* 0x000fe400078e02ff */
[----:B------:R-:W-:-:S04]  /*41c0*/  IMAD.WIDE.U32 R2, R73, c[0x0][0x2a8], RZ ;  /* 0x0000aa0049027a25 */ /* 0x000fc800078e00ff */
[C---:B------:R-:W-:Y:S02]  /*41d0*/  IMAD R23, R73.reuse, c[0x0][0x2ac], R0 ;  /* 0x0000ab0049177a24 */ /* 0x040fe400078e0200 */
[C---:B------:R-:W-:Y:S02]  /*41e0*/  IMAD R21, R73.reuse, c[0x0][0x28c], R72 ;  /* 0x0000a30049157a24 */ /* 0x040fe400078e0248 */
[----:B---34-:R-:W-:Y:S01]  /*41f0*/  IMAD.WIDE.U32 R4, R73, c[0x0][0x288], RZ ;  /* 0x0000a20049047a25 */ /* 0x018fe200078e00ff */
[----:B------:R-:W-:-:S04]  /*4200*/  IADD3 R23, R3, R23, RZ ;  /* 0x0000001703177210 */ /* 0x000fc80007ffe0ff */
[----:B------:R-:W-:Y:S02]  /*4210*/  IADD3 R21, R5, R21, RZ ;  /* 0x0000001505157210 */ /* 0x000fe40007ffe0ff */
.L_x_7485:
[----:B0-----:R-:W0:Y:S01]  /*4220*/  LDS R17, [R15.X4+0x18f8] ;  /* 0x0018f8000f117984 */ /* 0x001e220000004800 */
[----:B------:R-:W-:Y:S01]  /*4230*/  SHF.R.S32.HI R0, RZ, 0x1f, R15 ;  /* 0x0000001fff007819 */ /* 0x000fe2000001140f */
[----:B------:R-:W-:Y:S01]  /*4240*/  YIELD ;  /* 0x0000000000007946 */ /* 0x000fe20003800000 */
[----:B------:R-:W-:Y:S01]  /*4250*/  MOV R8, R2 ;  /* 0x0000000200087202 */ /* 0x000fe20000000f00 */
[----:B------:R3:W4:Y:S01]  /*4260*/  LDS R19, [R15.X4+0x1cf8] ;  /* 0x001cf8000f137984 */ /* 0x0007220000004800 */
        /* <DEDUP_REMOVED lines=21> */
.L_x_7486:
        /* <DEDUP_REMOVED lines=12> */
.L_x_9121:


//--------------------- .text._Z25selective_scan_bwd_kernelI32Selective_Scan_bwd_kernel_traitsILi32ELi8ELb1ELb0ELb1ELb1ELb0EN3c104HalfEfEEv12SSMParamsBwd --------------------------
	.section	.text._Z25selective_scan_bwd_kernelI32Selective_Scan_bwd_kernel_traitsILi32ELi8ELb1ELb0ELb1ELb1ELb0EN3c104HalfEfEEv12SSMParamsBwd,"ax",@progbits
	.sectioninfo	@"SHI_REGISTERS=168"
	.align	128
        .global         _Z25selective_scan_bwd_kernelI32Selective_Scan_bwd_kernel_traitsILi32ELi8ELb1ELb0ELb1ELb1ELb0EN3c104HalfEfEEv12SSMParamsBwd
        .type           _Z25selective_scan_bwd_kernelI32Selective_Scan_bwd_kernel_traitsILi32ELi8ELb1ELb0ELb1ELb1ELb0EN3c104HalfEfEEv12SSMParamsBwd,@function
        .size           _Z25selective_scan_bwd_kernelI32Selective_Scan_bwd_kernel_traitsILi32ELi8ELb1ELb0ELb1ELb1ELb0EN3c104HalfEfEEv12SSMParamsBwd,(.L_x_9122 - _Z25selective_scan_bwd_kernelI32Selective_Scan_bwd_kernel_traitsILi32ELi8ELb1ELb0ELb1ELb1ELb0EN3c104HalfEfEEv12SSMParamsBwd)
        .other          _Z25selective_scan_bwd_kernelI32Selective_Scan_bwd_kernel_traitsILi32ELi8ELb1ELb0ELb1ELb1ELb0EN3c104HalfEfEEv12SSMParamsBwd,@"STO_CUDA_ENTRY STV_DEFAULT"
_Z25selective_scan_bwd_kernelI32Selective_Scan_bwd_kernel_traitsILi32ELi8ELb1ELb0ELb1ELb1ELb0EN3c104HalfEfEEv12SSMParamsBwd:
.text._Z25selective_scan_bwd_kernelI32Selective_Scan_bwd_kernel_traitsILi32ELi8ELb1ELb0ELb1ELb1ELb0EN3c104HalfEfEEv12SSMParamsBwd:
        /* <DEDUP_REMOVED lines=118> */
[----:B------:R-:W1:Y:S01]  /*0760*/  S2R R21, SR_LANEID ;  /* 0x0000000000157919 */ /* 0x000e620000000000 */
[----:B------:R-:W-:Y:S01]  /*0770*/  IMAD R27, R3, c[0x0][0x198], RZ ;  /* 0x00006600031b7a24 */ /* 0x000fe200078e02ff */
[----:B------:R-:W-:Y:S01]  /*0780*/  MOV R17, R22 ;  /* 0x0000001600117202 */ /* 0x000fe20000000f00 */
[----:B------:R-:W-:Y:S01]  /*0790*/  IMAD.WIDE.U32 R60, R0, c[0x0][0x180], RZ ;  /* 0x00006000003c7a25 */ /* 0x000fe200078e00ff */
[----:B------:R-:W-:-:S03]  /*07a0*/  UMOV UR4, URZ ;  /* 0x0000003f00047c82 */ /* 0x000fc60008000000 */
[----:B------:R-:W-:-:S04]  /*07b0*/  IMAD.WIDE.U32 R58, R0, c[0x0][0x198], RZ ;  /* 0x00006600003a7a25 */ /* 0x000fc800078e00ff */
[----:B------:R-:W-:-:S05]  /*07c0*/  IMAD R27, R0, c[0x0][0x19c], R27 ;  /* 0x00006700001b7a24 */ /* 0x000fca00078e021b */
[----:B------:R-:W-:Y:S01]  /*07d0*/  IADD3 R27, R59, R27, RZ ;  /* 0x0000001b3b1b7210 */ /* 0x000fe20007ffe0ff */
[----:B0-----:R-:W-:Y:S01]  /*07e0*/  IMAD.WIDE.U32 R10, R5, c[0x0][0x2b8], R12 ;  /* 0x0000ae00050a7a25 */ /* 0x001fe200078e000c */
[C---:B------:R-:W-:Y:S02]  /*07f0*/  IADD3 R29, R12.reuse, 0x20, RZ ;  /* 0x000000200c1d7810 */ /* 0x040fe40007ffe0ff */
[----:B------:R-:W-:Y:S02]  /*0800*/  MOV R13, R24 ;  /* 0x00000018000d7202 */ /* 0x000fe40000000f00 */
[----:B------:R-:W-:Y:S01]  /*0810*/  IADD3 R11, R11, R9, RZ ;  /* 0x000000090b0b7210 */ /* 0x000fe20007ffe0ff */
[C---:B------:R-:W-:Y:S01]  /*0820*/  IMAD R9, R7.reuse, c[0x0][0x2c4], R14 ;  /* 0x0000b10007097a24 */ /* 0x040fe200078e020e */
[C---:B------:R-:W-:Y:S02]  /*0830*/  IADD3 R31, R12.reuse, 0x40, RZ ;  /* 0x000000400c1f7810 */ /* 0x040fe40007ffe0ff */
[C---:B------:R-:W-:Y:S01]  /*0840*/  IADD3 R33, R12.reuse, 0x60, RZ ;  /* 0x000000600c217810 */ /* 0x040fe20007ffe0ff */
[----:B------:R-:W-:Y:S01]  /*0850*/  IMAD.WIDE.U32 R10, R7, c[0x0][0x2c0], R10 ;  /* 0x0000b000070a7a25 */ /* 0x000fe200078e000a */
[----:B------:R-:W-:-:S02]  /*0860*/  SHF.L.U32 R24, R12, 0x3, RZ ;  /* 0x000000030c187819 */ /* 0x000fc400000006ff */
[----:B------:R-:W-:Y:S02]  /*0870*/  IADD3 R35, R12, 0x80, RZ ;  /* 0x000000800c237810 */ /* 0x000fe40007ffe0ff */
[----:B------:R-:W-:Y:S02]  /*0880*/  IADD3 R9, R11, R9, RZ ;  /* 0x000000090b097210 */ /* 0x000fe40007ffe0ff */
[----:B------:R-:W-:Y:S01]  /*0890*/  MOV R11, R23 ;  /* 0x00000017000b7202 */ /* 0x000fe20000000f00 */
[----:B------:R-:W-:Y:S01]  /*08a0*/  IMAD R23, R3, c[0x0][0x180], RZ ;  /* 0x0000600003177a24 */ /* 0x000fe200078e02ff */
[----:B------:R-:W-:Y:S02]  /*08b0*/  LEA R56, P0, R10, c[0x0][0x320], 0x2 ;  /* 0x0000c8000a387a11 */ /* 0x000fe400078010ff */
[----:B------:R-:W-:Y:S01]  /*08c0*/  IADD3 R37, R12, 0xa0, RZ ;  /* 0x000000a00c257810 */ /* 0x000fe20007ffe0ff */
[----:B------:R-:W-:Y:S01]  /*08d0*/  IMAD R25, R0, c[0x0][0x184], R23 ;  /* 0x0000610000197a24 */ /* 0x000fe200078e0217 */
[----:B------:R-:W-:-:S02]  /*08e0*/  LEA.HI.X R34, R10, c[0x0][0x324], R9, 0x2, P0 ;  /* 0x0000c9000a227a11 */ /* 0x000fc400000f1409 */
[C---:B------:R-:W-:Y:S02]  /*08f0*/  IADD3 R39, R12.reuse, 0xc0, RZ ;  /* 0x000000c00c277810 */ /* 0x040fe40007ffe0ff */
[----:B------:R-:W-:Y:S02]  /*0900*/  IADD3 R41, R12, 0xe0, RZ ;  /* 0x000000e00c297810 */ /* 0x000fe40007ffe0ff */
[----:B------:R-:W-:Y:S02]  /*0910*/  IADD3 R56, P0, R56, -0x100, RZ ;  /* 0xffffff0038387810 */ /* 0x000fe40007f1e0ff */
[----:B------:R-:W-:Y:S02]  /*0920*/  MOV R14, R16 ;  /* 0x00000010000e7202 */ /* 0x000fe40000000f00 */
[----:B------:R-:W-:Y:S02]  /*0930*/  LEA.HI.SX32 R26, R29, R12, 0x1b ;  /* 0x0000000c1d1a7211 */ /* 0x000fe400078fdaff */
[----:B------:R-:W-:-:S02]  /*0940*/  MOV R16, R20 ;  /* 0x0000001400107202 */ /* 0x000fc40000000f00 */
[-C--:B------:R-:W-:Y:S02]  /*0950*/  LEA.HI.SX32 R28, R31, R12.reuse, 0x1b ;  /* 0x0000000c1f1c7211 */ /* 0x080fe400078fdaff */
[----:B------:R-:W-:Y:S02]  /*0960*/  LEA.HI.SX32 R29, R33, R12, 0x1b ;  /* 0x0000000c211d7211 */ /* 0x000fe400078fdaff */
[----:B------:R-:W-:Y:S02]  /*0970*/  MOV R20, c[0x0][0x174] ;  /* 0x00005d0000147a02 */ /* 0x000fe40000000f00 */
[----:B------:R-:W-:Y:S02]  /*0980*/  MOV R10, RZ ;  /* 0x000000ff000a7202 */ /* 0x000fe40000000f00 */
[----:B------:R-:W-:Y:S02]  /*0990*/  MOV R9, RZ ;  /* 0x000000ff00097202 */ /* 0x000fe40000000f00 */
[----:B------:R-:W-:-:S02]  /*09a0*/  LOP3.LUT R22, R12, 0x1f, RZ, 0xc0, !PT ;  /* 0x0000001f0c167812 */ /* 0x000fc400078ec0ff */
[----:B------:R-:W-:Y:S02]  /*09b0*/  LEA.HI.SX32 R23, R12, R12, 0x1b ;  /* 0x0000000c0c177211 */ /* 0x000fe400078fdaff */
[----:B------:R-:W-:Y:S02]  /*09c0*/  IADD3 R25, R61, R25, RZ ;  /* 0x000000193d197210 */ /* 0x000fe40007ffe0ff */
[----:B------:R-:W-:Y:S02]  /*09d0*/  LEA.HI.SX32 R24, R24, R24, 0x1b ;  /* 0x0000001818187211 */ /* 0x000fe400078fdaff */
[-C--:B------:R-:W-:Y:S02]  /*09e0*/  LEA.HI.SX32 R30, R35, R12.reuse, 0x1b ;  /* 0x0000000c231e7211 */ /* 0x080fe400078fdaff */
[-C--:B------:R-:W-:Y:S02]  /*09f0*/  LEA.HI.SX32 R31, R37, R12.reuse, 0x1b ;  /* 0x0000000c251f7211 */ /* 0x080fe400078fdaff */
[----:B------:R-:W-:-:S02]  /*0a00*/  LEA.HI.SX32 R32, R39, R12, 0x1b ;  /* 0x0000000c27207211 */ /* 0x000fc400078fdaff */
[----:B------:R-:W-:Y:S02]  /*0a10*/  LEA.HI.SX32 R33, R41, R12, 0x1b ;  /* 0x0000000c29217211 */ /* 0x000fe400078fdaff */
[----:B-1----:R-:W-:Y:S02]  /*0a20*/  IADD3.X R57, R34, -0x1, RZ, P0, !PT ;  /* 0xffffffff22397810 */ /* 0x002fe400007fe4ff */
.L_x_7526:
[----:B------:R-:W-:Y:S01]  /*0a30*/  BAR.SYNC.DEFER_BLOCKING 0x0 ;  /* 0x0000000000007b1d */ /* 0x000fe20000010000 */
[----:B------:R-:W-:Y:S02]  /*0a40*/  SHF.R.S32.HI R63, RZ, 0x1f, R12 ;  /* 0x0000001fff3f7819 */ /* 0x000fe4000001140c */
[C---:B0-----:R-:W-:Y:S02]  /*0a50*/  SHF.L.U32 R34, R12.reuse, 0x4, RZ ;  /* 0x000000040c227819 */ /* 0x041fe400000006ff */
[----:B------:R-:W-:Y:S02]  /*0a60*/  SHF.L.U64.HI R36, R12, 0x4, R63 ;  /* 0x000000040c247819 */ /* 0x000fe4000001023f */
[----:B------:R-:W-:-:S04]  /*0a70*/  IADD3 R44, P0, R11, R34, RZ ;  /* 0x000000220b2c7210 */ /* 0x000fc80007f1e0ff */
[----:B------:R-:W-:-:S06]  /*0a80*/  IADD3.X R45, R13, R36, RZ, P0, !PT ;  /* 0x000000240d2d7210 */ /* 0x000fcc00007fe4ff */
[----:B------:R-:W2:Y:S01]  /*0a90*/  LDG.E.128 R44, [R44.64] ;  /* 0x000000062c2c7981 */ /* 0x000ea2000c1e1d00 */
[----:B------:R-:W-:-:S04]  /*0aa0*/  IADD3 R52, P0, R15, R34, RZ ;  /* 0x000000220f347210 */ /* 0x000fc80007f1e0ff */
[----:B------:R-:W-:Y:S01]  /*0ab0*/  IADD3.X R53, R17, R36, RZ, P0, !PT ;  /* 0x0000002411357210 */ /* 0x000fe200007fe4ff */
[----:B--2---:R0:W-:Y:S01]  /*0ac0*/  STS.128 [R21.X16], R44 ;  /* 0x0000002c15007388 */ /* 0x0041e2000000cc00 */
[----:B------:R-:W-:-:S06]  /*0ad0*/  NOP ;  /* 0x0000000000007918 */ /* 0x000fcc0000000000 */
[----:B------:R-:W1:Y:S04]  /*0ae0*/  LDS.128 R40, [R21.X16] ;  /* 0x0000000015287984 */ /* 0x000e68000000cc00 */
[----:B------:R-:W-:Y:S06]  /*0af0*/  BAR.SYNC.DEFER_BLOCKING 0x0 ;  /* 0x0000000000007b1d */ /* 0x000fec0000010000 */
[----:B------:R-:W2:Y:S01]  /*0b00*/  LDG.E.128 R52, [R52.64] ;  /* 0x0000000634347981 */ /* 0x000ea2000c1e1d00 */
[----:B------:R-:W-:-:S04]  /*0b10*/  IADD3 R34, P0, R14, R34, RZ ;  /* 0x000000220e227210 */ /* 0x000fc80007f1e0ff */
[----:B------:R-:W-:Y:S01]  /*0b20*/  IADD3.X R35, R16, R36, RZ, P0, !PT ;  /* 0x0000002410237210 */ /* 0x000fe200007fe4ff */
[----:B--2---:R-:W-:Y:S01]  /*0b30*/  STS.128 [R21.X16], R52 ;  /* 0x0000003415007388 */ /* 0x004fe2000000cc00 */
[----:B------:R-:W-:-:S06]  /*0b40*/  NOP ;  /* 0x0000000000007918 */ /* 0x000fcc0000000000 */
[----:B------:R-:W2:Y:S04]  /*0b50*/  LDS.128 R36, [R21.X16] ;  /* 0x0000000015247984 */ /* 0x000ea8000000cc00 */
[----:B------:R-:W-:Y:S06]  /*0b60*/  BAR.SYNC.DEFER_BLOCKING 0x0 ;  /* 0x0000000000007b1d */ /* 0x000fec0000010000 */
[----:B0-----:R0:W3:Y:S01]  /*0b70*/  LDG.E.128 R44, [R34.64] ;  /* 0x00000006222c7981 */ /* 0x0010e2000c1e1d00 */
[--C-:B-1----:R-:W-:Y:S01]  /*0b80*/  HADD2.F32 R62, -RZ, R40.reuse.H0_H0 ;  /* 0x20000028ff3e7230 */ /* 0x102fe20000004100 */
[----:B------:R-:W-:Y:S01]  /*0b90*/  BSSY B0, `(.L_x_7488) ;  /* 0x0000048000007945 */ /* 0x000fe20003800000 */
[----:B------:R-:W-:-:S02]  /*0ba0*/  HADD2.F32 R70, -RZ, R40.H1_H1 ;  /* 0x30000028ff467230 */ /* 0x000fc40000004100 */
[----:B0-----:R-:W-:Y:S02]  /*0bb0*/  HADD2.F32 R34, -RZ, R41.H1_H1 ;  /* 0x30000029ff227230 */ /* 0x001fe40000004100 */
[----:B--2---:R-:W-:Y:S02]  /*0bc0*/  HADD2.F32 R83, -RZ, R36.H0_H0 ;  /* 0x20000024ff537230 */ /* 0x004fe40000004100 */
[--C-:B------:R-:W-:Y:S02]  /*0bd0*/  HADD2.F32 R81, -RZ, R37.reuse.H0_H0 ;  /* 0x20000025ff517230 */ /* 0x100fe40000004100 */
[----:B------:R-:W-:Y:S01]  /*0be0*/  HADD2.F32 R37, -RZ, R37.H1_H1 ;  /* 0x30000025ff257230 */ /* 0x000fe20000004100 */
[--C-:B-----5:R-:W-:Y:S01]  /*0bf0*/  FADD.FTZ R83, R83, R4.reuse ;  /* 0x0000000453537221 */ /* 0x120fe20000010000 */
[----:B------:R-:W-:Y:S01]  /*0c00*/  HADD2.F32 R35, -RZ, R38.H0_H0 ;  /* 0x20000026ff237230 */ /* 0x000fe20000004100 */
[--C-:B------:R-:W-:Y:S02]  /*0c10*/  FADD.FTZ R81, R81, R4.reuse ;  /* 0x0000000451517221 */ /* 0x100fe40000010000 */
[--C-:B------:R-:W-:Y:S01]  /*0c20*/  FADD.FTZ R80, R37, R4.reuse ;  /* 0x0000000425507221 */ /* 0x100fe20000010000 */
[----:B------:R-:W-:Y:S01]  /*0c30*/  FSETP.GTU.FTZ.AND P0, PT, R83, 20, PT ;  /* 0x41a000005300780b */ /* 0x000fe20003f1c000 */
[----:B------:R-:W-:Y:S01]  /*0c40*/  FADD.FTZ R78, R35, R4 ;  /* 0x00000004234e7221 */ /* 0x000fe20000010000 */
[----:B------:R-:W-:-:S02]  /*0c50*/  FSETP.GTU.FTZ.AND P4, PT, R81, 20, PT ;  /* 0x41a000005100780b */ /* 0x000fc40003f9c000 */
[----:B------:R-:W-:Y:S02]  /*0c60*/  FSETP.GTU.FTZ.AND P3, PT, R80, 20, PT ;  /* 0x41a000005000780b */ /* 0x000fe40003f7c000 */
[----:B------:R-:W-:Y:S01]  /*0c70*/  FSETP.GTU.FTZ.AND P2, PT, R78, 20, PT ;  /* 0x41a000004e00780b */ /* 0x000fe20003f5c000 */
[----:B---3--:R0:W-:Y:S01]  /*0c80*/  STS.128 [R21.X16], R44 ;  /* 0x0000002c15007388 */ /* 0x0081e2000000cc00 */
[----:B------:R-:W-:-:S06]  /*0c90*/  NOP ;  /* 0x0000000000007918 */ /* 0x000fcc0000000000 */
[----:B------:R-:W1:Y:S01]  /*0ca0*/  LDS.128 R48, [R21.X16] ;  /* 0x0000000015307984 */ /* 0x000e62000000cc00 */
[----:B0-----:R-:W-:Y:S02]  /*0cb0*/  HADD2.F32 R45, -RZ, R38.H1_H1 ;  /* 0x30000026ff2d7230 */ /* 0x001fe40000004100 */
[--C-:B------:R-:W-:Y:S02]  /*0cc0*/  HADD2.F32 R47, -RZ, R39.reuse.H0_H0 ;  /* 0x20000027ff2f7230 */ /* 0x100fe40000004100 */
[----:B------:R-:W-:Y:S01]  /*0cd0*/  HADD2.F32 R39, -RZ, R39.H1_H1 ;  /* 0x30000027ff277230 */ /* 0x000fe20000004100 */
[--C-:B------:R-:W-:Y:S02]  /*0ce0*/  FADD.FTZ R76, R45, R4.reuse ;  /* 0x000000042d4c7221 */ /* 0x100fe40000010000 */
[----:B------:R-:W-:-:S03]  /*0cf0*/  FADD.FTZ R86, R47, R4 ;  /* 0x000000042f567221 */ /* 0x000fc60000010000 */
[----:B------:R-:W-:Y:S01]  /*0d00*/  FSETP.GTU.FTZ.AND P1, PT, R76, 20, PT ;  /* 0x41a000004c00780b */ /* 0x000fe20003f3c000 */
[--C-:B-1----:R-:W-:Y:S02]  /*0d10*/  HADD2.F32 R74, -RZ, R48.reuse.H0_H0 ;  /* 0x20000030ff4a7230 */ /* 0x102fe40000004100 */
        /* <DEDUP_REMOVED lines=8> */
[----:B------:R-:W-:-:S03]  /*0da0*/  HADD2.F32 R87, -RZ, R50.H0_H0 ;  /* 0x20000032ff577230 */ /* 0x000fc60000004100 */
[----:B------:R-:W-:Y:S01]  /*0db0*/  FFMA.FTZ R62, R77, R9, R62 ;  /* 0x000000094d3e7223 */ /* 0x000fe2000001003e */
[----:B------:R-:W-:Y:S02]  /*0dc0*/  HADD2.F32 R9, -RZ, R36.H1_H1 ;  /* 0x30000024ff097230 */ /* 0x000fe40000004100 */
[----:B------:R-:W-:Y:S01]  /*0dd0*/  HADD2.F32 R36, -RZ, R42.H0_H0 ;  /* 0x2000002aff247230 */ /* 0x000fe20000004100 */
[----:B------:R-:W-:Y:S02]  /*0de0*/  FFMA.FTZ R62, R85, R34, R62 ;  /* 0x00000022553e7223 */ /* 0x000fe4000001003e */
[----:B------:R-:W-:-:S05]  /*0df0*/  FADD.FTZ R82, R9, R4 ;  /* 0x0000000409527221 */ /* 0x000fca0000010000 */
        /* <DEDUP_REMOVED lines=33> */
.L_x_7489:
[----:B------:R-:W-:Y:S05]  /*1010*/  BSYNC B0 ;  /* 0x0000000000007941 */ /* 0x000fea0003800000 */
.L_x_7488:
        /* <DEDUP_REMOVED lines=39> */
.L_x_7491:
[----:B------:R-:W-:Y:S05]  /*1290*/  BSYNC B0 ;  /* 0x0000000000007941 */ /* 0x000fea0003800000 */
.L_x_7490:
        /* <DEDUP_REMOVED lines=39> */
.L_x_7493:
[----:B------:R-:W-:Y:S05]  /*1510*/  BSYNC B0 ;  /* 0x0000000000007941 */ /* 0x000fea0003800000 */
.L_x_7492:
        /* <DEDUP_REMOVED lines=33> */
.L_x_7495:
[----:B------:R-:W-:Y:S05]  /*1730*/  BSYNC B0 ;  /* 0x0000000000007941 */ /* 0x000fea0003800000 */
.L_x_7494:
        /* <DEDUP_REMOVED lines=33> */
.L_x_7497:
[----:B------:R-:W-:Y:S05]  /*1950*/  BSYNC B0 ;  /* 0x0000000000007941 */ /* 0x000fea0003800000 */
.L_x_7496:
        /* <DEDUP_REMOVED lines=33> */
.L_x_7499:
[----:B------:R-:W-:Y:S05]  /*1b70*/  BSYNC B0 ;  /* 0x0000000000007941 */ /* 0x000fea0003800000 */
.L_x_7498:
        /* <DEDUP_REMOVED lines=33> */
.L_x_7501:
[----:B------:R-:W-:Y:S05]  /*1d90*/  BSYNC B0 ;  /* 0x0000000000007941 */ /* 0x000fea0003800000 */
.L_x_7500:
        /* <DEDUP_REMOVED lines=33> */
.L_x_7503:
[----:B------:R-:W-:Y:S05]  /*1fb0*/  BSYNC B0 ;  /* 0x0000000000007941 */ /* 0x000fea0003800000 */
.L_x_7502:
        /* <DEDUP_REMOVED lines=17> */
[----:B------:R-:W-:Y:S01]  /*20d0*/  IMAD R46, R6, c[0x0][0x2b8], RZ ;  /* 0x0000ae00062e7a24 */ /* 0x000fe200078e02ff */
[----:B------:R-:W-:Y:S01]  /*20e0*/  MOV R91, c[0x0][0x174] ;  /* 0x00005d00005b7a02 */ /* 0x000fe20000000f00 */
[----:B------:R-:W-:Y:S01]  /*20f0*/  HFMA2.MMA R111, -RZ, RZ, 0, 0 ;  /* 0x00000000ff6f7435 */ /* 0x000fe200000001ff */
[----:B------:R-:W-:Y:S01]  /*2100*/  MOV R53, RZ ;  /* 0x000000ff00357202 */ /* 0x000fe20000000f00 */
[----:B------:R-:W-:Y:S01]  /*2110*/  IMAD R47, R5, c[0x0][0x2bc], R46 ;  /* 0x0000af00052f7a24 */ /* 0x000fe200078e022e */
[----:B------:R-:W-:Y:S01]  /*2120*/  LEA R91, R91, UR4, 0x8 ;  /* 0x000000045b5b7c11 */ /* 0x000fe2000f8e40ff */
[----:B------:R-:W-:Y:S01]  /*2130*/  IMAD R46, R8, c[0x0][0x2c0], RZ ;  /* 0x0000b000082e7a24 */ /* 0x000fe200078e02ff */
[----:B------:R-:W-:Y:S01]  /*2140*/  HFMA2.MMA R109, -RZ, RZ, 0, 0 ;  /* 0x00000000ff6d7435 */ /* 0x000fe200000001ff */
[----:B------:R-:W-:Y:S01]  /*2150*/  IMAD.WIDE.U32 R44, R5, c[0x0][0x2b8], R44 ;  /* 0x0000ae00052c7a25 */ /* 0x000fe200078e002c */
[----:B------:R-:W-:-:S04]  /*2160*/  MOV R106, RZ ;  /* 0x000000ff006a7202 */ /* 0x000fc80000000f00 */
[----:B------:R-:W-:Y:S01]  /*2170*/  IADD3 R45, R45, R47, RZ ;  /* 0x0000002f2d2d7210 */ /* 0x000fe20007ffe0ff */
[----:B------:R-:W-:-:S04]  /*2180*/  IMAD R47, R7, c[0x0][0x2c4], R46 ;  /* 0x0000b100072f7a24 */ /* 0x000fc800078e022e */
[----:B------:R-:W-:Y:S01]  /*2190*/  IMAD.WIDE.U32 R88, R7, c[0x0][0x2c0], R44 ;  /* 0x0000b00007587a25 */ /* 0x000fe200078e002c */
[----:B------:R-:W-:-:S04]  /*21a0*/  IADD3 R45, R20, -0x1, RZ ;  /* 0xffffffff142d7810 */ /* 0x000fc80007ffe0ff */
[----:B------:R-:W-:Y:S02]  /*21b0*/  IADD3 R46, R89, R47, RZ ;  /* 0x0000002f592e7210 */ /* 0x000fe40007ffe0ff */
[C---:B------:R-:W-:Y:S02]  /*21c0*/  LEA R44, P0, R88.reuse, c[0x0][0x320], 0x2 ;  /* 0x0000c800582c7a11 */ /* 0x040fe400078010ff */
[----:B------:R-:W-:Y:S02]  /*21d0*/  SHF.L.U32 R47, R45, 0x8, RZ ;  /* 0x000000082d2f7819 */ /* 0x000fe400000006ff */
[----:B------:R-:W-:Y:S02]  /*21e0*/  LEA.HI.X R45, R88, c[0x0][0x324], R46, 0x2, P0 ;  /* 0x0000c900582d7a11 */ /* 0x000fe400000f142e */
[----:B------:R-:W-:-:S03]  /*21f0*/  IADD3 R88, P0, R47, R88, RZ ;  /* 0x000000582f587210 */ /* 0x000fc60007f1e0ff */
[----:B------:R-:W-:Y:S01]  /*2200*/  IMAD.WIDE R44, R91, 0x4, R44 ;  /* 0x000000045b2c7825 */ /* 0x000fe200078e022c */
[----:B------:R-:W-:-:S03]  /*2210*/  LEA.HI.X.SX32 R89, R47, R46, 0x1, P0 ;  /* 0x0000002e2f597211 */ /* 0x000fc600000f0eff */
[----:B------:R-:W-:Y:S01]  /*2220*/  IMAD.WIDE R90, R91, 0x4, R56 ;  /* 0x000000045b5a7825 */ /* 0x000fe200078e0238 */
        /* <DEDUP_REMOVED lines=12> */
.L_x_7525:
        /* <DEDUP_REMOVED lines=22> */
[C---:B------:R-:W-:Y:S01]  /*2450*/  ISETP.GT.AND P0, PT, R20.reuse, 0x1, PT ;  /* 0x000000011400780c */ /* 0x040fe20003f04270 */
[C---:B0-----:R-:W-:Y:S01]  /*2460*/  IMAD R51, R111.reuse, c[0x0][0x1a4], R108 ;  /* 0x000069006f337a24 */ /* 0x041fe200078e026c */
[----:B------:R-:W-:Y:S01]  /*2470*/  IADD3 R139, R20, -0x1, RZ ;  /* 0xffffffff148b7810 */ /* 0x000fe20007ffe0ff */
[----:B------:R-:W-:Y:S01]  /*2480*/  IMAD.WIDE.U32 R48, R111, c[0x0][0x1a0], R48 ;  /* 0x000068006f307a25 */ /* 0x000fe200078e0030 */
[----:B------:R-:W-:Y:S02]  /*2490*/  ISETP.NE.AND P1, PT, R12, RZ, PT ;  /* 0x000000ff0c00720c */ /* 0x000fe40003f25270 */
[----:B------:R-:W-:-:S02]  /*24a0*/  ISETP.EQ.AND P0, PT, R22, RZ, P0 ;  /* 0x000000ff1600720c */ /* 0x000fc40000702270 */
[C---:B------:R-:W-:Y:S02]  /*24b0*/  LEA R114, P2, R48.reuse, c[0x0][0x228], 0x2 ;  /* 0x00008a0030727a11 */ /* 0x040fe400078410ff */
[----:B------:R-:W-:Y:S02]  /*24c0*/  IADD3 R51, R49, R51, RZ ;  /* 0x0000003331337210 */ /* 0x000fe40007ffe0ff */
[C---:B------:R-:W-:Y:S02]  /*24d0*/  LEA.HI R50, R139.reuse, R139, RZ, 0x1 ;  /* 0x0000008b8b327211 */ /* 0x040fe400078f08ff */
[----:B------:R-:W-:Y:S02]  /*24e0*/  LEA.HI.X R115, R48, c[0x0][0x22c], R51, 0x2, P2 ;  /* 0x00008b0030737a11 */ /* 0x000fe400010f1433 */
[----:B------:R-:W-:Y:S02]  /*24f0*/  LOP3.LUT R50, R50, 0xfffffe, RZ, 0xc0, !PT ;  /* 0x00fffffe32327812 */ /* 0x000fe400078ec0ff */
[----:B------:R-:W-:Y:S01]  /*2500*/  IADD3 R49, R12, 0x200, RZ ;  /* 0x000002000c317810 */ /* 0x000fe20007ffe0ff */
[----:B------:R-:W4:Y:S01]  /*2510*/  LDG.E R114, [R114.64] ;  /* 0x0000000672727981 */ /* 0x000f22000c1e1900 */
[----:B------:R-:W-:-:S02]  /*2520*/  IADD3 R50, R139, -R50, RZ ;  /* 0x800000328b327210 */ /* 0x000fc40007ffe0ff */
[----:B------:R-:W-:Y:S02]  /*2530*/  @P0 IADD3 R48, R20, -0x2, RZ ;  /* 0xfffffffe14300810 */ /* 0x000fe40007ffe0ff */
[----:B------:R-:W-:-:S03]  /*2540*/  @!P1 LEA R49, R50, R111, 0x8 ;  /* 0x0000006f32319211 */ /* 0x000fc600078e40ff */
[----:B------:R-:W-:Y:S01]  /*2550*/  @P0 IMAD R117, R48, c[0x0][0x16c], R111 ;  /* 0x00005b0030750a24 */ /* 0x000fe200078e026f */
[----:B------:R-:W-:Y:S02]  /*2560*/  SHF.L.U32 R119, R49, 0x2, RZ ;  /* 0x0000000231777819 */ /* 0x000fe400000006ff */
[----:B------:R-:W-:Y:S01]  /*2570*/  ISETP.NE.AND P2, PT, R12, 0x1f, PT ;  /* 0x0000001f0c00780c */ /* 0x000fe20003f45270 */
[--C-:B------:R-:W-:Y:S02]  /*2580*/  HADD2.F32 R108, -RZ, R40.reuse.H0_H0 ;  /* 0x20000028ff6c7230 */ /* 0x100fe40000004100 */
[----:B------:R-:W-:Y:S02]  /*2590*/  HADD2.F32 R123, -RZ, R40.H1_H1 ;  /* 0x30000028ff7b7230 */ /* 0x000fe40000004100 */
[----:B------:R-:W-:-:S03]  /*25a0*/  HADD2.F32 R121, -RZ, R41.H1_H1 ;  /* 0x30000029ff797230 */ /* 0x000fc60000004100 */
[----:B------:R-:W-:Y:S01]  /*25b0*/  FMUL.FTZ R132, R123, R82 ;  /* 0x000000527b847220 */ /* 0x000fe20000410000 */
[----:B------:R-:W-:Y:S01]  /*25c0*/  MOV R130, RZ ;  /* 0x000000ff00827202 */ /* 0x000fe20000000f00 */
[----:B------:R-:W-:Y:S01]  /*25d0*/  @P0 IMAD.WIDE R116, R117, 0x8, R68 ;  /* 0x0000000875740825 */ /* 0x000fe200078e0244 */
[----:B------:R-:W-:Y:S02]  /*25e0*/  HADD2.F32 R133, -RZ, R42.H1_H1 ;  /* 0x3000002aff857230 */ /* 0x000fe40000004100 */
[----:B------:R-:W-:Y:S01]  /*25f0*/  HADD2.F32 R131, -RZ, R43.H0_H0 ;  /* 0x2000002bff837230 */ /* 0x000fe20000004100 */
[----:B------:R-:W-:Y:S01]  /*2600*/  FMUL.FTZ R161, R121, R80 ;  /* 0x0000005079a17220 */ /* 0x000fe20000410000 */
[----:B------:R-:W-:Y:S03]  /*2610*/  BSSY B0, `(.L_x_7505) ;  /* 0x0000040000007945 */ /* 0x000fe60003800000 */
[----:B------:R-:W-:-:S02]  /*2620*/  FMUL.FTZ R145, R131, R86 ;  /* 0x0000005683917220 */ /* 0x000fc40000410000 */
[----:B--2---:R-:W-:-:S04]  /*2630*/  FMUL.FTZ R127, R104, 1.4426950216293334961 ;  /* 0x3fb8aa3b687f7820 */ /* 0x004fc80000410000 */
[----:B------:R-:W-:-:S06]  /*2640*/  FMUL.FTZ R110, R127, R83 ;  /* 0x000000537f6e7220 */ /* 0x000fcc0000410000 */
[----:B------:R-:W0:Y:S01]  /*2650*/  MUFU.EX2 R110, R110 ;  /* 0x0000006e006e7308 */ /* 0x000e220000000800 */
[----:B---3--:R-:W-:Y:S01]  /*2660*/  STS.128 [R21.X16], R44 ;  /* 0x0000002c15007388 */ /* 0x008fe2000000cc00 */
[----:B------:R-:W-:-:S06]  /*2670*/  NOP ;  /* 0x0000000000007918 */ /* 0x000fcc0000000000 */
[----:B-1----:R-:W1:Y:S04]  /*2680*/  LDS.128 R48, [R21.X16] ;  /* 0x0000000015307984 */ /* 0x002e68000000cc00 */
[----:B0-----:R0:W-:Y:S04]  /*2690*/  STS [R119+0x878], R110 ;  /* 0x0008786e77007388 */ /* 0x0011e80000000800 */
[----:B------:R-:W-:Y:S01]  /*26a0*/  BAR.SYNC.DEFER_BLOCKING 0x0 ;  /* 0x0000000000007b1d */ /* 0x000fe20000010000 */
[C---:B------:R-:W-:Y:S02]  /*26b0*/  FMUL.FTZ R135, R127.reuse, R82 ;  /* 0x000000527f877220 */ /* 0x040fe40000410000 */
[----:B------:R-:W-:-:S02]  /*26c0*/  FMUL.FTZ R125, R127, R81 ;  /* 0x000000517f7d7220 */ /* 0x000fc40000410000 */
[C---:B------:R-:W-:Y:S02]  /*26d0*/  FMUL.FTZ R118, R127.reuse, R80 ;  /* 0x000000507f767220 */ /* 0x040fe40000410000 */
[----:B------:R-:W2:Y:S01]  /*26e0*/  MUFU.EX2 R135, R135 ;  /* 0x0000008700877308 */ /* 0x000ea20000000800 */
[C---:B------:R-:W-:Y:S02]  /*26f0*/  FMUL.FTZ R112, R127.reuse, R84 ;  /* 0x000000547f707220 */ /* 0x040fe40000410000 */
[C---:B------:R-:W-:Y:S01]  /*2700*/  FMUL.FTZ R153, R127.reuse, R78 ;  /* 0x0000004e7f997220 */ /* 0x040fe20000410000 */
[--C-:B-1----:R-:W-:Y:S02]  /*2710*/  HADD2.F32 R137, -RZ, R51.reuse.H0_H0 ;  /* 0x20000033ff897230 */ /* 0x102fe40000004100 */
[----:B------:R-:W-:Y:S01]  /*2720*/  HADD2.F32 R147, -RZ, R51.H1_H1 ;  /* 0x30000033ff937230 */ /* 0x000fe20000004100 */
[C---:B------:R-:W-:Y:S01]  /*2730*/  FMUL.FTZ R151, R127.reuse, R76 ;  /* 0x0000004c7f977220 */ /* 0x040fe20000410000 */
[----:B------:R1:W3:Y:S01]  /*2740*/  @P2 LDS R51, [R12.X4+0x107c] ;  /* 0x00107c000c332984 */ /* 0x0002e20000004800 */
[----:B------:R-:W0:Y:S01]  /*2750*/  MUFU.EX2 R125, R125 ;  /* 0x0000007d007d7308 */ /* 0x000e220000000800 */
[----:B------:R-:W-:Y:S01]  /*2760*/  FMUL.FTZ R46, R127, R86 ;  /* 0x000000567f2e7220 */ /* 0x000fe20000410000 */
[--C-:B------:R-:W-:Y:S01]  /*2770*/  HADD2.F32 R47, -RZ, R50.reuse.H0_H0 ;  /* 0x20000032ff2f7230 */ /* 0x100fe20000004100 */
[----:B------:R0:W5:Y:S01]  /*2780*/  @P0 LDG.E R130, [R116.64+0x4] ;  /* 0x0000040674820981 */ /* 0x000162000c1e1900 */
[----:B------:R-:W-:-:S04]  /*2790*/  HADD2.F32 R141, -RZ, R50.H1_H1 ;  /* 0x30000032ff8d7230 */ /* 0x000fc80000004100 */
[----:B------:R-:W0:Y:S01]  /*27a0*/  MUFU.EX2 R118, R118 ;  /* 0x0000007600767308 */ /* 0x000e220000000800 */
[--C-:B------:R-:W-:Y:S02]  /*27b0*/  HADD2.F32 R149, -RZ, R49.reuse.H0_H0 ;  /* 0x20000031ff957230 */ /* 0x100fe40000004100 */
[----:B------:R-:W-:Y:S01]  /*27c0*/  HADD2.F32 R143, -RZ, R49.H1_H1 ;  /* 0x30000031ff8f7230 */ /* 0x000fe20000004100 */
[----:B------:R-:W-:Y:S01]  /*27d0*/  FMUL.FTZ R49, R108, R83 ;  /* 0x000000536c317220 */ /* 0x000fe20000410000 */
[----:B------:R-:W-:-:S03]  /*27e0*/  HADD2.F32 R50, -RZ, R41.H0_H0 ;  /* 0x20000029ff327230 */ /* 0x000fc60000004100 */
[----:B------:R-:W0:Y:S01]  /*27f0*/  MUFU.EX2 R112, R112 ;  /* 0x0000007000707308 */ /* 0x000e220000000800 */
[--C-:B------:R-:W-:Y:S02]  /*2800*/  HADD2.F32 R155, -RZ, R48.reuse.H0_H0 ;  /* 0x20000030ff9b7230 */ /* 0x100fe40000004100 */
[----:B------:R-:W-:Y:S01]  /*2810*/  HADD2.F32 R157, -RZ, R48.H1_H1 ;  /* 0x30000030ff9d7230 */ /* 0x000fe20000004100 */
[----:B--2---:R-:W-:-:S04]  /*2820*/  FMUL.FTZ R48, R110, R135 ;  /* 0x000000876e307220 */ /* 0x004fc80000410000 */
[----:B------:R-:W2:Y:S01]  /*2830*/  MUFU.EX2 R153, R153 ;  /* 0x0000009900997308 */ /* 0x000ea20000000800 */
[----:B------:R-:W-:Y:S02]  /*2840*/  FMUL.FTZ R128, R50, R81 ;  /* 0x0000005132807220 */ /* 0x000fe40000410000 */
[----:B------:R-:W-:-:S05]  /*2850*/  FFMA.FTZ R44, R135, R49, R132 ;  /* 0x00000031872c7223 */ /* 0x000fca0000010084 */
[----:B------:R-:W1:Y:S01]  /*2860*/  MUFU.EX2 R151, R151 ;  /* 0x0000009700977308 */ /* 0x000e620000000800 */
[C---:B----4-:R-:W-:Y:S02]  /*2870*/  FMUL.FTZ R124, R114.reuse, R137 ;  /* 0x00000089727c7220 */ /* 0x050fe40000410000 */
[----:B------:R-:W-:-:S05]  /*2880*/  FMUL.FTZ R126, R114, R147 ;  /* 0x00000093727e7220 */ /* 0x000fca0000410000 */
[----:B------:R-:W4:Y:S01]  /*2890*/  MUFU.EX2 R46, R46 ;  /* 0x0000002e002e7308 */ /* 0x000f220000000800 */
[----:B0-----:R-:W-:Y:S01]  /*28a0*/  HADD2.F32 R119, -RZ, R42.H0_H0 ;  /* 0x2000002aff777230 */ /* 0x001fe20000004100 */
[C---:B------:R-:W-:Y:S02]  /*28b0*/  FMUL.FTZ R45, R125.reuse, R48 ;  /* 0x000000307d2d7220 */ /* 0x040fe40000410000 */
[----:B------:R-:W-:Y:S02]  /*28c0*/  FFMA.FTZ R44, R125, R44, R128 ;  /* 0x0000002c7d2c7223 */ /* 0x000fe40000010080 */
[----:B------:R-:W-:Y:S02]  /*28d0*/  FMUL.FTZ R48, R114, R141 ;  /* 0x0000008d72307220 */ /* 0x000fe40000410000 */
[----:B------:R-:W-:Y:S02]  /*28e0*/  FMUL.FTZ R129, R105, R124 ;  /* 0x0000007c69817220 */ /* 0x000fe40000410000 */
[----:B------:R-:W-:Y:S01]  /*28f0*/  FMUL.FTZ R115, R113, R126 ;  /* 0x0000007e71737220 */ /* 0x000fe20000410000 */
[----:B------:R-:W-:Y:S01]  /*2900*/  HADD2.F32 R117, -RZ, R43.H1_H1 ;  /* 0x3000002bff757230 */ /* 0x000fe20000004100 */
[----:B------:R-:W-:-:S02]  /*2910*/  FMUL.FTZ R122, R118, R45 ;  /* 0x0000002d767a7220 */ /* 0x000fc40000410000 */
[----:B------:R-:W-:Y:S02]  /*2920*/  FMUL.FTZ R120, R119, R78 ;  /* 0x0000004e77787220 */ /* 0x000fe40000410000 */
[----:B------:R-:W-:Y:S02]  /*2930*/  FMUL.FTZ R116, R133, R76 ;  /* 0x0000004c85747220 */ /* 0x000fe40000410000 */
[----:B------:R-:W-:Y:S02]  /*2940*/  FFMA.FTZ R44, R118, R44, R161 ;  /* 0x0000002c762c7223 */ /* 0x000fe400000100a1 */
[C---:B------:R-:W-:Y:S02]  /*2950*/  FMUL.FTZ R45, R114.reuse, R155 ;  /* 0x0000009b722d7220 */ /* 0x040fe40000410000 */
[----:B------:R-:W-:Y:S02]  /*2960*/  FMUL.FTZ R136, R114, R47 ;  /* 0x0000002f72887220 */ /* 0x000fe40000410000 */
[----:B------:R-:W-:-:S02]  /*2970*/  FMUL.FTZ R127, R107, R48 ;  /* 0x000000306b7f7220 */ /* 0x000fc40000410000 */
[----:B------:R-:W-:Y:S01]  /*2980*/  FFMA.FTZ R124, R112, R115, R129 ;  /* 0x00000073707c7223 */ /* 0x000fe20000010081 */
[----:B------:R-:W-:Y:S05]  /*2990*/  @P2 BRA `(.L_x_7506) ;  /* 0x0000007000002947 */ /* 0x000fea0003800000 */
[----:B-1234-:R-:W-:-:S13]  /*29a0*/  ISETP.NE.AND P0, PT, R20, c[0x0][0x174], PT ;  /* 0x00005d0014007a0c */ /* 0x01efda0003f05270 */
[----:B------:R-:W-:-:S04]  /*29b0*/  @P0 LEA.HI R48, R20, R20, RZ, 0x1 ;  /* 0x0000001414300211 */ /* 0x000fc800078f08ff */
[----:B------:R-:W-:-:S04]  /*29c0*/  @P0 LOP3.LUT R51, R48, 0xfffffe, RZ, 0xc0, !PT ;  /* 0x00fffffe30330812 */ /* 0x000fc800078ec0ff */
[----:B------:R-:W-:Y:S01]  /*29d0*/  @P0 IADD3 R48, -R51, R20, RZ ;  /* 0x0000001433300210 */ /* 0x000fe20007ffe1ff */
[----:B------:R-:W-:-:S03]  /*29e0*/  HFMA2.MMA R51, -RZ, RZ, 1.875, 0 ;  /* 0x3f800000ff337435 */ /* 0x000fc600000001ff */
[----:B------:R-:W-:-:S07]  /*29f0*/  @P0 LEA R48, R48, R111, 0x8 ;  /* 0x0000006f30300211 */ /* 0x000fce00078e40ff */
[----:B------:R0:W1:Y:S02]  /*2a00*/  @P0 LDS R51, [R48.X4+0x878] ;  /* 0x0008780030330984 */ /* 0x0000640000004800 */
.L_x_7506:
[----:B-1234-:R-:W-:Y:S05]  /*2a10*/  BSYNC B0 ;  /* 0x0000000000007941 */ /* 0x01efea0003800000 */
.L_x_7505:
[----:B------:R-:W-:Y:S01]  /*2a20*/  FMUL.FTZ R159, R112, R51 ;  /* 0x00000033709f7220 */ /* 0x000fe20000410000 */
        /* <DEDUP_REMOVED lines=29> */
[C---:B------:R-:W-:Y:S01]  /*2c00*/  FFMA.FTZ R44, R46.reuse, R44, R145 ;  /* 0x0000002c2e2c7223 */ /* 0x040fe20000010091 */
[----:B------:R-:W0:Y:S01]  /*2c10*/  SHFL.DOWN PT, R144, R165, 0x1, 0x1f ;  /* 0x08201f00a5907f89 */ /* 0x000e2200000e0000 */
[----:B------:R-:W-:Y:S02]  /*2c20*/  FMUL.FTZ R138, R135, R138 ;  /* 0x0000008a878a7220 */ /* 0x000fe40000410000 */
[----:B------:R-:W-:Y:S02]  /*2c30*/  FMUL.FTZ R45, R46, R45 ;  /* 0x0000002d2e2d7220 */ /* 0x000fe40000410000 */
[C---:B------:R-:W-:Y:S01]  /*2c40*/  FFMA.FTZ R142, R112.reuse, R44, R159 ;  /* 0x0000002c708e7223 */ /* 0x040fe2000001009f */
[----:B------:R-:W1:Y:S01]  /*2c50*/  SHFL.DOWN PT, R126, R138, 0x1, 0x1f ;  /* 0x08201f008a7e7f89 */ /* 0x000e6200000e0000 */
[----:B------:R-:W-:-:S03]  /*2c60*/  FMUL.FTZ R140, R112, R45 ;  /* 0x0000002d708c7220 */ /* 0x000fc60000410000 */
[----:B------:R-:W2:Y:S04]  /*2c70*/  SHFL.UP PT, R44, R142, 0x1, RZ ;  /* 0x042000008e2c7989 */ /* 0x000ea800000e00ff */
[----:B------:R-:W3:Y:S01]  /*2c80*/  SHFL.UP PT, R45, R140, 0x1, RZ ;  /* 0x042000008c2d7989 */ /* 0x000ee200000e00ff */
[----:B0-----:R-:W-:-:S05]  /*2c90*/  @P3 FFMA.FTZ R165, R138, R144, R165 ;  /* 0x000000908aa53223 */ /* 0x001fca00000100a5 */
[----:B------:R-:W0:Y:S01]  /*2ca0*/  SHFL.DOWN PT, R144, R165, 0x2, 0x1f ;  /* 0x08401f00a5907f89 */ /* 0x000e2200000e0000 */
[----:B-1----:R-:W-:Y:S01]  /*2cb0*/  @P3 FMUL.FTZ R138, R138, R126 ;  /* 0x0000007e8a8a3220 */ /* 0x002fe20000410000 */
[----:B------:R-:W-:Y:S01]  /*2cc0*/  ISETP.GE.U32.AND P3, PT, R22, 0x1e, PT ;  /* 0x0000001e1600780c */ /* 0x000fe20003f66070 */
[----:B--2---:R-:W-:-:S03]  /*2cd0*/  @P0 FFMA.FTZ R142, R140, R44, R142 ;  /* 0x0000002c8c8e0223 */ /* 0x004fc6000001008e */
[----:B------:R-:W1:Y:S01]  /*2ce0*/  SHFL.DOWN PT, R126, R138, 0x2, 0x1f ;  /* 0x08401f008a7e7f89 */ /* 0x000e6200000e0000 */
[----:B---3--:R-:W-:-:S03]  /*2cf0*/  @P0 FMUL.FTZ R140, R140, R45 ;  /* 0x0000002d8c8c0220 */ /* 0x008fc60000410000 */
[----:B------:R-:W2:Y:S01]  /*2d00*/  SHFL.UP PT, R44, R142, 0x2, RZ ;  /* 0x044000008e2c7989 */ /* 0x000ea200000e00ff */
[----:B------:R-:W-:-:S03]  /*2d10*/  ISETP.GE.AND P0, PT, R21, 0x2, PT ;  /* 0x000000021500780c */ /* 0x000fc60003f06270 */
[----:B------:R-:W3:Y:S01]  /*2d20*/  SHFL.UP PT, R45, R140, 0x2, RZ ;  /* 0x044000008c2d7989 */ /* 0x000ee200000e00ff */
[----:B0-----:R-:W-:-:S05]  /*2d30*/  @!P3 FFMA.FTZ R165, R138, R144, R165 ;  /* 0x000000908aa5b223 */ /* 0x001fca00000100a5 */
[----:B------:R-:W0:Y:S01]  /*2d40*/  SHFL.DOWN PT, R144, R165, 0x4, 0x1f ;  /* 0x08801f00a5907f89 */ /* 0x000e2200000e0000 */
[----:B-1----:R-:W-:Y:S01]  /*2d50*/  @!P3 FMUL.FTZ R138, R138, R126 ;  /* 0x0000007e8a8ab220 */ /* 0x002fe20000410000 */
[----:B------:R-:W-:Y:S02]  /*2d60*/  ISETP.GE.AND P3, PT, R21, 0x4, PT ;  /* 0x000000041500780c */ /* 0x000fe40003f66270 */
[C---:B--2---:R-:W-:Y:S02]  /*2d70*/  @P0 FFMA.FTZ R142, R140.reuse, R44, R142 ;  /* 0x0000002c8c8e0223 */ /* 0x044fe4000001008e */
[----:B------:R-:W1:Y:S01]  /*2d80*/  SHFL.DOWN PT, R126, R138, 0x4, 0x1f ;  /* 0x08801f008a7e7f89 */ /* 0x000e6200000e0000 */
[----:B---3--:R-:W-:-:S03]  /*2d90*/  @P0 FMUL.FTZ R140, R140, R45 ;  /* 0x0000002d8c8c0220 */ /* 0x008fc60000410000 */
[----:B------:R-:W2:Y:S01]  /*2da0*/  SHFL.UP PT, R44, R142, 0x4, RZ ;  /* 0x048000008e2c7989 */ /* 0x000ea200000e00ff */
[----:B------:R-:W-:-:S03]  /*2db0*/  ISETP.GE.U32.AND P0, PT, R22, 0x1c, PT ;  /* 0x0000001c1600780c */ /* 0x000fc60003f06070 */
[----:B------:R-:W3:Y:S10]  /*2dc0*/  SHFL.UP PT, R45, R140, 0x4, RZ ;  /* 0x048000008c2d7989 */ /* 0x000ef400000e00ff */
[----:B0-----:R-:W-:-:S05]  /*2dd0*/  @!P0 FFMA.FTZ R165, R138, R144, R165 ;  /* 0x000000908aa58223 */ /* 0x001fca00000100a5 */
[----:B------:R-:W0:Y:S01]  /*2de0*/  SHFL.DOWN PT, R150, R165, 0x8, 0x1f ;  /* 0x09001f00a5967f89 */ /* 0x000e2200000e0000 */
[----:B-1----:R-:W-:Y:S01]  /*2df0*/  @!P0 FMUL.FTZ R138, R138, R126 ;  /* 0x0000007e8a8a8220 */ /* 0x002fe20000410000 */
[----:B------:R-:W-:Y:S02]  /*2e00*/  ISETP.GE.AND P0, PT, R20, c[0x0][0x174], PT ;  /* 0x00005d0014007a0c */ /* 0x000fe40003f06270 */
[----:B------:R-:W-:Y:S01]  /*2e10*/  SHF.L.U32 R126, R111, 0x3, RZ ;  /* 0x000000036f7e7819 */ /* 0x000fe200000006ff */
[----:B--2---:R-:W-:Y:S01]  /*2e20*/  @P3 FFMA.FTZ R142, R140, R44, R142 ;  /* 0x0000002c8c8e3223 */ /* 0x004fe2000001008e */
[----:B------:R-:W-:Y:S01]  /*2e30*/  ISETP.NE.OR P0, PT, R22, RZ, P0 ;  /* 0x000000ff1600720c */ /* 0x000fe20000705670 */
[----:B------:R-:W-:Y:S01]  /*2e40*/  HFMA2.MMA R44, -RZ, RZ, 1.875, 0 ;  /* 0x3f800000ff2c7435 */ /* 0x000fe200000001ff */
[----:B------:R-:W1:Y:S01]  /*2e50*/  SHFL.DOWN PT, R148, R138, 0x8, 0x1f ;  /* 0x09001f008a947f89 */ /* 0x000e6200000e0000 */
[----:B---3--:R-:W-:Y:S01]  /*2e60*/  @P3 FMUL.FTZ R140, R140, R45 ;  /* 0x0000002d8c8c3220 */ /* 0x008fe20000410000 */
[----:B------:R-:W-:-:S02]  /*2e70*/  MOV R45, RZ ;  /* 0x000000ff002d7202 */ /* 0x000fc40000000f00 */
[----:B------:R-:W2:Y:S01]  /*2e80*/  SHFL.UP PT, R146, R142, 0x8, RZ ;  /* 0x050000008e927989 */ /* 0x000ea200000e00ff */
[----:B------:R-:W-:-:S03]  /*2e90*/  ISETP.GE.U32.AND P3, PT, R22, 0x18, PT ;  /* 0x000000181600780c */ /* 0x000fc60003f66070 */
[----:B------:R-:W3:Y:S04]  /*2ea0*/  SHFL.UP PT, R144, R140, 0x8, RZ ;  /* 0x050000008c907989 */ /* 0x000ee800000e00ff */
[----:B------:R-:W-:Y:S01]  /*2eb0*/  @!P0 LDS.64 R44, [R126+0x10f8] ;  /* 0x0010f8007e2c8984 */ /* 0x000fe20000000a00 */
[----:B------:R-:W-:-:S05]  /*2ec0*/  ISETP.GE.AND P0, PT, R21, 0x8, PT ;  /* 0x000000081500780c */ /* 0x000fca0003f06270 */
[----:B0-----:R-:W-:-:S05]  /*2ed0*/  @!P3 FFMA.FTZ R165, R138, R150, R165 ;  /* 0x000000968aa5b223 */ /* 0x001fca00000100a5 */
[----:B------:R-:W0:Y:S01]  /*2ee0*/  SHFL.DOWN PT, R150, R165, 0x10, 0x1f ;  /* 0x0a001f00a5967f89 */ /* 0x000e2200000e0000 */
[----:B-1----:R-:W-:Y:S01]  /*2ef0*/  @!P3 FMUL.FTZ R138, R138, R148 ;  /* 0x000000948a8ab220 */ /* 0x002fe20000410000 */
[----:B------:R-:W-:Y:S01]  /*2f00*/  ISETP.GE.U32.AND P3, PT, R22, 0x10, PT ;  /* 0x000000101600780c */ /* 0x000fe20003f66070 */
[----:B--2---:R-:W-:-:S03]  /*2f10*/  @P0 FFMA.FTZ R142, R140, R146, R142 ;  /* 0x000000928c8e0223 */ /* 0x004fc6000001008e */
[----:B------:R-:W1:Y:S01]  /*2f20*/  SHFL.DOWN PT, R148, R138, 0x10, 0x1f ;  /* 0x0a001f008a947f89 */ /* 0x000e6200000e0000 */
[----:B---3--:R-:W-:-:S03]  /*2f30*/  @P0 FMUL.FTZ R140, R140, R144 ;  /* 0x000000908c8c0220 */ /* 0x008fc60000410000 */
[----:B------:R-:W2:Y:S01]  /*2f40*/  SHFL.UP PT, R146, R142, 0x10, RZ ;  /* 0x060000008e927989 */ /* 0x000ea200000e00ff */
[----:B------:R-:W-:-:S03]  /*2f50*/  ISETP.GE.AND P0, PT, R21, 0x10, PT ;  /* 0x000000101500780c */ /* 0x000fc60003f06270 */
[----:B------:R-:W3:Y:S01]  /*2f60*/  SHFL.UP PT, R144, R140, 0x10, RZ ;  /* 0x060000008c907989 */ /* 0x000ee200000e00ff */
[----:B0-----:R-:W-:-:S03]  /*2f70*/  @!P3 FFMA.FTZ R165, R138, R150, R165 ;  /* 0x000000968aa5b223 */ /* 0x001fc600000100a5 */
[----:B------:R-:W-:Y:S01]  /*2f80*/  SHFL.IDX PT, R150, R45, RZ, 0x1f ;  /* 0x00001fff2d967589 */ /* 0x000fe200000e0000 */
[----:B-1----:R-:W-:-:S03]  /*2f90*/  @!P3 FMUL.FTZ R138, R138, R148 ;  /* 0x000000948a8ab220 */ /* 0x002fc60000410000 */
[----:B------:R-:W-:Y:S02]  /*2fa0*/  SHFL.DOWN PT, R154, R165, 0x1, 0x1f ;  /* 0x08201f00a59a7f89 */ /* 0x000fe400000e0000 */
[C---:B--2---:R-:W-:Y:S02]  /*2fb0*/  @P0 FFMA.FTZ R142, R140.reuse, R146, R142 ;  /* 0x000000928c8e0223 */ /* 0x044fe4000001008e */
[----:B------:R-:W0:Y:S01]  /*2fc0*/  SHFL.DOWN PT, R152, R138, 0x1, 0x1f ;  /* 0x08201f008a987f89 */ /* 0x000e2200000e0000 */
[----:B---3--:R-:W-:-:S03]  /*2fd0*/  @P0 FMUL.FTZ R140, R140, R144 ;  /* 0x000000908c8c0220 */ /* 0x008fc60000410000 */
        /* <DEDUP_REMOVED lines=13> */
[----:B------:R-:W-:Y:S01]  /*30b0*/  FFMA.FTZ R51, R151, R127, R136 ;  /* 0x0000007f97337223 */ /* 0x000fe20000010088 */
[----:B------:R-:W-:Y:S01]  /*30c0*/  SHF.L.U64.HI R136, R109, 0x2, R106 ;  /* 0x000000026d887819 */ /* 0x000fe2000001026a */
[----:B------:R-:W-:-:S02]  /*30d0*/  FFMA.FTZ R132, R135, R110, R132 ;  /* 0x0000006e87847223 */ /* 0x000fc40000010084 */
[----:B------:R-:W-:Y:S02]  /*30e0*/  FMUL.FTZ R155, R155, R110 ;  /* 0x0000006e9b9b7220 */ /* 0x000fe40000410000 */
[----:B------:R-:W-:Y:S02]  /*30f0*/  FFMA.FTZ R128, R125, R132, R128 ;  /* 0x000000847d807223 */ /* 0x000fe40000010080 */
[----:B------:R-:W-:Y:S02]  /*3100*/  FFMA.FTZ R130, R74, R155, RZ ;  /* 0x0000009b4a827223 */ /* 0x000fe400000100ff */
[----:B------:R-:W-:Y:S02]  /*3110*/  FFMA.FTZ R161, R118, R128, R161 ;  /* 0x0000008076a17223 */ /* 0x000fe400000100a1 */
[----:B------:R-:W-:Y:S02]  /*3120*/  FMUL.FTZ R157, R157, R132 ;  /* 0x000000849d9d7220 */ /* 0x000fe40000410000 */
[C---:B------:R-:W-:Y:S01]  /*3130*/  FFMA.FTZ R49, R153.reuse, R51, R48 ;  /* 0x0000003399317223 */ /* 0x040fe20000010030 */
[----:B------:R-:W-:Y:S01]  /*3140*/  P2R R48, PR, RZ, 0x10 ;  /* 0x00000010ff307803 */ /* 0x000fe20000000000 */
[----:B------:R-:W-:-:S02]  /*3150*/  FFMA.FTZ R153, R153, R161, R120 ;  /* 0x000000a199997223 */ /* 0x000fc40000010078 */
[----:B------:R-:W-:Y:S02]  /*3160*/  FFMA.FTZ R130, R79, R157, R130 ;  /* 0x0000009d4f827223 */ /* 0x000fe40000010082 */
[----:B------:R-:W-:Y:S02]  /*3170*/  FMUL.FTZ R149, R149, R128 ;  /* 0x0000008095957220 */ /* 0x000fe40000410000 */
[----:B------:R-:W-:Y:S02]  /*3180*/  FFMA.FTZ R151, R151, R153, R116 ;  /* 0x0000009997977223 */ /* 0x000fe40000010074 */
[----:B------:R-:W-:Y:S02]  /*3190*/  FFMA.FTZ R130, R77, R149, R130 ;  /* 0x000000954d827223 */ /* 0x000fe40000010082 */
[----:B------:R-:W-:Y:S02]  /*31a0*/  FMUL.FTZ R143, R143, R161 ;  /* 0x000000a18f8f7220 */ /* 0x000fe40000410000 */
[----:B--2---:R-:W-:-:S02]  /*31b0*/  FFMA.FTZ R45, R146, R45, R144 ;  /* 0x0000002d922d7223 */ /* 0x004fc40000010090 */
[----:B------:R-:W-:Y:S02]  /*31c0*/  FMUL.FTZ R44, R146, R44 ;  /* 0x0000002c922c7220 */ /* 0x000fe40000410000 */
[----:B------:R-:W-:Y:S02]  /*31d0*/  FFMA.FTZ R145, R46, R151, R145 ;  /* 0x000000972e917223 */ /* 0x000fe40000010091 */
[----:B------:R-:W-:Y:S01]  /*31e0*/  FMUL.FTZ R46, R114, R132 ;  /* 0x00000084722e7220 */ /* 0x000fe20000410000 */
[----:B------:R0:W-:Y:S01]  /*31f0*/  @!P4 STS.64 [R126+0x10f8], R44 ;  /* 0x0010f82c7e00c388 */ /* 0x0001e20000000a00 */
[----:B------:R-:W-:Y:S02]  /*3200*/  FFMA.FTZ R130, R85, R143, R130 ;  /* 0x0000008f55827223 */ /* 0x000fe40000010082 */
[----:B------:R-:W-:Y:S02]  /*3210*/  FMUL.FTZ R47, R47, R153 ;  /* 0x000000992f2f7220 */ /* 0x000fe40000410000 */
[----:B------:R-:W-:-:S02]  /*3220*/  FFMA.FTZ R48, R118, R49, R163 ;  /* 0x0000003176307223 */ /* 0x000fc400000100a3 */
[----:B------:R-:W-:Y:S02]  /*3230*/  FFMA.FTZ R130, R87, R47, R130 ;  /* 0x0000002f57827223 */ /* 0x000fe40000010082 */
[----:B------:R-:W-:Y:S02]  /*3240*/  FFMA.FTZ R125, R125, R48, R122 ;  /* 0x000000307d7d7223 */ /* 0x000fe4000001007a */
[C---:B------:R-:W-:Y:S02]  /*3250*/  FMUL.FTZ R143, R114.reuse, R110 ;  /* 0x0000006e728f7220 */ /* 0x040fe40000410000 */
[----:B0-----:R-:W-:Y:S02]  /*3260*/  FMUL.FTZ R45, R79, R46 ;  /* 0x0000002e4f2d7220 */ /* 0x001fe40000410000 */
[----:B------:R-:W-:Y:S02]  /*3270*/  FMUL.FTZ R46, R141, R151 ;  /* 0x000000978d2e7220 */ /* 0x000fe40000410000 */
[----:B------:R-:W-:Y:S01]  /*3280*/  FMUL.FTZ R44, R114, R161 ;  /* 0x000000a1722c7220 */ /* 0x000fe20000410000 */
[----:B------:R0:W-:Y:S01]  /*3290*/  STS [R24.X4+0x224], R45 ;  /* 0x0002242d18007388 */ /* 0x0001e20000004800 */
[----:B------:R-:W-:-:S02]  /*32a0*/  FFMA.FTZ R46, R107, R46, R130 ;  /* 0x0000002e6b2e7223 */ /* 0x000fc40000010082 */
[-C--:B------:R-:W-:Y:S02]  /*32b0*/  FMUL.FTZ R137, R137, R145.reuse ;  /* 0x0000009189897220 */ /* 0x080fe40000410000 */
[----:B------:R-:W-:Y:S02]  /*32c0*/  FMUL.FTZ R116, R114, R128 ;  /* 0x0000008072747220 */ /* 0x000fe40000410000 */
[----:B------:R-:W-:Y:S02]  /*32d0*/  FFMA.FTZ R159, R112, R145, R159 ;  /* 0x00000091709f7223 */ /* 0x000fe4000001009f */
[----:B------:R-:W-:Y:S02]  /*32e0*/  FFMA.FTZ R135, R135, R125, R124 ;  /* 0x0000007d87877223 */ /* 0x000fe4000001007c */
[----:B------:R-:W-:Y:S02]  /*32f0*/  FMUL.FTZ R143, R74, R143 ;  /* 0x0000008f4a8f7220 */ /* 0x000fe40000410000 */
[----:B------:R-:W-:-:S02]  /*3300*/  FMUL.FTZ R141, R85, R44 ;  /* 0x0000002c558d7220 */ /* 0x000fc40000410000 */
[----:B------:R-:W-:Y:S01]  /*3310*/  FFMA.FTZ R118, R105, R137, R46 ;  /* 0x0000008969767223 */ /* 0x000fe2000001002e */
[----:B------:R1:W-:Y:S01]  /*3320*/  STS [R24.X4+0x220], R143 ;  /* 0x0002208f18007388 */ /* 0x0003e20000004800 */
[C---:B------:R-:W-:Y:S02]  /*3330*/  FMUL.FTZ R44, R114.reuse, R153 ;  /* 0x00000099722c7220 */ /* 0x040fe40000410000 */
[C---:B------:R-:W-:Y:S01]  /*3340*/  FMUL.FTZ R46, R114.reuse, R151 ;  /* 0x00000097722e7220 */ /* 0x040fe20000410000 */
[----:B------:R2:W-:Y:S01]  /*3350*/  STS [R24.X4+0x22c], R141 ;  /* 0x00022c8d18007388 */ /* 0x0005e20000004800 */
[C---:B------:R-:W-:Y:S02]  /*3360*/  FMUL.FTZ R112, R114.reuse, R145 ;  /* 0x0000009172707220 */ /* 0x040fe40000410000 */
[----:B------:R-:W-:Y:S02]  /*3370*/  FMUL.FTZ R47, R77, R116 ;  /* 0x000000744d2f7220 */ /* 0x000fe40000410000 */
[----:B------:R-:W-:-:S02]  /*3380*/  FMUL.FTZ R114, R114, R159 ;  /* 0x0000009f72727220 */ /* 0x000fc40000410000 */
[-C--:B------:R-:W-:Y:S01]  /*3390*/  FFMA.FTZ R116, R108, -R83.reuse, R110 ;  /* 0x800000536c747223 */ /* 0x080fe2000001006e */
[----:B------:R3:W-:Y:S01]  /*33a0*/  STS [R24.X4+0x228], R47 ;  /* 0x0002282f18007388 */ /* 0x0007e20000004800 */
[----:B------:R-:W-:Y:S02]  /*33b0*/  FMUL.FTZ R120, R135, R83 ;  /* 0x0000005387787220 */ /* 0x000fe40000410000 */
[----:B0-----:R-:W-:Y:S02]  /*33c0*/  FMUL.FTZ R45, R107, R46 ;  /* 0x0000002e6b2d7220 */ /* 0x001fe40000410000 */
[----:B-1----:R-:W-:Y:S02]  /*33d0*/  FMUL.FTZ R143, R87, R44 ;  /* 0x0000002c578f7220 */ /* 0x002fe40000410000 */
[----:B--2---:R-:W-:Y:S01]  /*33e0*/  FMUL.FTZ R141, R113, R114 ;  /* 0x00000072718d7220 */ /* 0x004fe20000410000 */
[----:B------:R0:W-:Y:S01]  /*33f0*/  STS [R24.X4+0x234], R45 ;  /* 0x0002342d18007388 */ /* 0x0001e20000004800 */
[----:B------:R-:W-:-:S02]  /*3400*/  FFMA.FTZ R114, R123, -R82, R132 ;  /* 0x800000527b727223 */ /* 0x000fc40000010084 */
[----:B------:R-:W-:Y:S01]  /*3410*/  FMUL.FTZ R137, R125, R82 ;  /* 0x000000527d897220 */ /* 0x000fe20000410000 */
[----:B------:R1:W-:Y:S01]  /*3420*/  STS [R24.X4+0x230], R143 ;  /* 0x0002308f18007388 */ /* 0x0003e20000004800 */
[----:B------:R-:W-:Y:S02]  /*3430*/  FFMA.FTZ R44, R120, R116, RZ ;  /* 0x00000074782c7223 */ /* 0x000fe400000100ff */
[----:B---3--:R-:W-:Y:S01]  /*3440*/  FMUL.FTZ R47, R105, R112 ;  /* 0x00000070692f7220 */ /* 0x008fe20000410000 */
[----:B------:R2:W-:Y:S01]  /*3450*/  STS [R24.X4+0x23c], R141 ;  /* 0x00023c8d18007388 */ /* 0x0005e20000004800 */
[-C--:B------:R-:W-:Y:S02]  /*3460*/  FFMA.FTZ R112, R50, -R81.reuse, R128 ;  /* 0x8000005132707223 */ /* 0x080fe40000010080 */
[----:B------:R-:W-:Y:S01]  /*3470*/  FMUL.FTZ R122, R48, R81 ;  /* 0x00000051307a7220 */ /* 0x000fe20000410000 */
[----:B------:R3:W-:Y:S01]  /*3480*/  STS [R24.X4+0x238], R47 ;  /* 0x0002382f18007388 */ /* 0x0007e20000004800 */
[----:B0-----:R-:W-:-:S02]  /*3490*/  FFMA.FTZ R45, R137, R114, R44 ;  /* 0x00000072892d7223 */ /* 0x001fc4000001002c */
[-C--:B------:R-:W-:Y:S02]  /*34a0*/  FFMA.FTZ R110, R121, -R80.reuse, R161 ;  /* 0x80000050796e7223 */ /* 0x080fe400000100a1 */
[----:B------:R-:W-:Y:S02]  /*34b0*/  FMUL.FTZ R139, R49, R80 ;  /* 0x00000050318b7220 */ /* 0x000fe40000410000 */
[----:B------:R-:W-:Y:S02]  /*34c0*/  FFMA.FTZ R45, R122, R112, R45 ;  /* 0x000000707a2d7223 */ /* 0x000fe4000001002d */
[-C--:B------:R-:W-:Y:S02]  /*34d0*/  FFMA.FTZ R124, R119, -R78.reuse, R153 ;  /* 0x8000004e777c7223 */ /* 0x080fe40000010099 */
[----:B------:R-:W-:Y:S02]  /*34e0*/  FMUL.FTZ R126, R51, R78 ;  /* 0x0000004e337e7220 */ /* 0x000fe40000410000 */
[----:B------:R-:W-:-:S02]  /*34f0*/  FFMA.FTZ R45, R139, R110, R45 ;  /* 0x0000006e8b2d7223 */ /* 0x000fc4000001002d */
[-C--:B------:R-:W-:Y:S02]  /*3500*/  FFMA.FTZ R128, R133, -R76.reuse, R151 ;  /* 0x8000004c85807223 */ /* 0x080fe40000010097 */
[----:B-1----:R-:W-:Y:S02]  /*3510*/  FMUL.FTZ R143, R127, R76 ;  /* 0x0000004c7f8f7220 */ /* 0x002fe40000410000 */
[----:B------:R-:W-:Y:S02]  /*3520*/  FFMA.FTZ R45, R126, R124, R45 ;  /* 0x0000007c7e2d7223 */ /* 0x000fe4000001002d */
[----:B------:R-:W-:Y:S02]  /*3530*/  FMUL.FTZ R147, R147, R159 ;  /* 0x0000009f93937220 */ /* 0x000fe40000410000 */
[----:B--2---:R-:W-:Y:S02]  /*3540*/  FMUL.FTZ R141, R115, R84 ;  /* 0x00000054738d7220 */ /* 0x004fe40000410000 */
[----:B------:R-:W-:-:S02]  /*3550*/  FMUL.FTZ R130, R129, R86 ;  /* 0x0000005681827220 */ /* 0x000fc40000410000 */
[----:B------:R-:W-:Y:S02]  /*3560*/  FFMA.FTZ R145, R131, -R86, R145 ;  /* 0x8000005683917223 */ /* 0x000fe40000010091 */
[----:B------:R-:W-:Y:S02]  /*3570*/  FFMA.FTZ R132, R117, -R84, R159 ;  /* 0x8000005475847223 */ /* 0x000fe4000001009f */
[----:B------:R-:W-:Y:S02]  /*3580*/  FFMA.FTZ R45, R143, R128, R45 ;  /* 0x000000808f2d7223 */ /* 0x000fe4000001002d */
[----:B------:R-:W-:Y:S01]  /*3590*/  FFMA.FTZ R118, R113, R147, R118 ;  /* 0x0000009371767223 */ /* 0x000fe20000010076 */
[----:B------:R-:W-:Y:S01]  /*35a0*/  SHF.L.U32 R147, R109, 0x2, RZ ;  /* 0x000000026d937819 */ /* 0x000fe200000006ff */
[----:B------:R-:W-:Y:S02]  /*35b0*/  IMAD R136, R136, c[0x0][0x2d0], RZ ;  /* 0x0000b40088887a24 */ /* 0x000fe400078e02ff */
[----:B------:R-:W-:-:S02]  /*35c0*/  FMUL.FTZ R151, R141, R132 ;  /* 0x000000848d977220 */ /* 0x000fc40000410000 */
[----:B------:R-:W-:Y:S01]  /*35d0*/  FFMA.FTZ R138, R130, R145, R45 ;  /* 0x00000091828a7223 */ /* 0x000fe2000001002d */
[----:B------:R-:W-:Y:S06]  /*35e0*/  BAR.SYNC.DEFER_BLOCKING 0x0 ;  /* 0x0000000000007b1d */ /* 0x000fec0000010000 */
[----:B------:R-:W-:Y:S05]  /*35f0*/  @!P0 BRA `(.L_x_7508) ;  /* 0x0000008000008947 */ /* 0x000fea0003800000 */
[----:B---3--:R-:W0:Y:S01]  /*3600*/  LDS R149, [R23.X4+0x220] ;  /* 0x0002200017957984 */ /* 0x008e220000004800 */
[----:B------:R-:W-:Y:S02]  /*3610*/  IMAD R134, R134, c[0x0][0x2d0], RZ ;  /* 0x0000b40086867a24 */ /* 0x000fe400078e02ff */
[----:B------:R-:W-:-:S04]  /*3620*/  IMAD.WIDE.U32 R44, R111, c[0x0][0x2d0], R88 ;  /* 0x0000b4006f2c7a25 */ /* 0x000fc800078e0058 */
[----:B------:R-:W-:Y:S01]  /*3630*/  IMAD R47, R111, c[0x0][0x2d4], R134 ;  /* 0x0000b5006f2f7a24 */ /* 0x000fe200078e0286 */
[----:B------:R-:W-:-:S04]  /*3640*/  LEA R46, P0, R44, c[0x0][0x320], 0x2 ;  /* 0x0000c8002c2e7a11 */ /* 0x000fc800078010ff */
[----:B------:R-:W-:-:S04]  /*3650*/  IADD3 R45, R45, R47, RZ ;  /* 0x0000002f2d2d7210 */ /* 0x000fc80007ffe0ff */
[----:B------:R-:W-:-:S05]  /*3660*/  LEA.HI.X R47, R44, c[0x0][0x324], R45, 0x2, P0 ;  /* 0x0000c9002c2f7a11 */ /* 0x000fca00000f142d */
[----:B0-----:R0:W-:Y:S02]  /*3670*/  RED.E.ADD.F32.FTZ.RN.STRONG.GPU [R46.64], R149 ;  /* 0x000000952e00798e */ /* 0x0011e4000c10e786 */
.L_x_7508:
[----:B---3--:R-:W-:Y:S05]  /*3680*/  BSYNC B0 ;  /* 0x0000000000007941 */ /* 0x008fea0003800000 */
.L_x_7507:
[----:B0-----:R0:W1:Y:S01]  /*3690*/  LDS R47, [R26.X4+0x2a0] ;  /* 0x0002a0001a2f7984 */ /* 0x0010620000004800 */
        /* <DEDUP_REMOVED lines=14> */
.L_x_7510:
[----:B0-----:R-:W-:Y:S05]  /*3780*/  BSYNC B0 ;  /* 0x0000000000007941 */ /* 0x001fea0003800000 */
.L_x_7509:
[----:B-1----:R0:W1:Y:S01]  /*3790*/  LDS R47, [R28.X4+0x320] ;  /* 0x000320001c2f7984 */ /* 0x0020620000004800 */
[----:B------:R-:W-:Y:S01]  /*37a0*/  BSSY B0, `(.L_x_7511) ;  /* 0x0000005000007945 */ /* 0x000fe20003800000 */
[----:B------:R-:W-:Y:S05]  /*37b0*/  @!P0 BRA `(.L_x_7512) ;  /* 0x0000003000008947 */ /* 0x000fea0003800000 */
[----:B------:R-:W-:-:S05]  /*37c0*/  IMAD.WIDE.U32 R44, R147, c[0x0][0x2d0], R94 ;  /* 0x0000b400932c7a25 */ /* 0x000fca00078e005e */
[----:B------:R-:W-:-:S05]  /*37d0*/  IADD3 R45, R149, R45, RZ ;  /* 0x0000002d952d7210 */ /* 0x000fca0007ffe0ff */
[----:B-1----:R1:W-:Y:S02]  /*37e0*/  RED.E.ADD.F32.FTZ.RN.STRONG.GPU [R44.64], R47 ;  /* 0x0000002f2c00798e */ /* 0x0023e4000c10e786 */
.L_x_7512:
[----:B------:R-:W-:Y:S05]  /*37f0*/  BSYNC B0 ;  /* 0x0000000000007941 */ /* 0x000fea0003800000 */
.L_x_7511:
[----:B-1----:R1:W2:Y:S01]  /*3800*/  LDS R47, [R29.X4+0x3a0] ;  /* 0x0003a0001d2f7984 */ /* 0x0022a20000004800 */
[----:B------:R-:W-:Y:S01]  /*3810*/  BSSY B0, `(.L_x_7513) ;  /* 0x0000005000007945 */ /* 0x000fe20003800000 */
[----:B------:R-:W-:Y:S05]  /*3820*/  @!P1 BRA `(.L_x_7514) ;  /* 0x0000003000009947 */ /* 0x000fea0003800000 */
[----:B------:R-:W-:-:S05]  /*3830*/  IMAD.WIDE.U32 R44, R147, c[0x0][0x2d0], R96 ;  /* 0x0000b400932c7a25 */ /* 0x000fca00078e0060 */
[----:B------:R-:W-:-:S05]  /*3840*/  IADD3 R45, R149, R45, RZ ;  /* 0x0000002d952d7210 */ /* 0x000fca0007ffe0ff */
[----:B--2---:R2:W-:Y:S02]  /*3850*/  RED.E.ADD.F32.FTZ.RN.STRONG.GPU [R44.64], R47 ;  /* 0x0000002f2c00798e */ /* 0x0045e4000c10e786 */
.L_x_7514:
[----:B------:R-:W-:Y:S05]  /*3860*/  BSYNC B0 ;  /* 0x0000000000007941 */ /* 0x000fea0003800000 */
.L_x_7513:
[----:B--2---:R2:W3:Y:S01]  /*3870*/  LDS R47, [R30.X4+0x420] ;  /* 0x000420001e2f7984 */ /* 0x0044e20000004800 */
[----:B------:R-:W-:Y:S01]  /*3880*/  BSSY B0, `(.L_x_7515) ;  /* 0x0000005000007945 */ /* 0x000fe20003800000 */
[----:B------:R-:W-:Y:S05]  /*3890*/  @!P2 BRA `(.L_x_7516) ;  /* 0x000000300000a947 */ /* 0x000fea0003800000 */
[----:B------:R-:W-:-:S05]  /*38a0*/  IMAD.WIDE.U32 R44, R147, c[0x0][0x2d0], R98 ;  /* 0x0000b400932c7a25 */ /* 0x000fca00078e0062 */
[----:B------:R-:W-:-:S05]  /*38b0*/  IADD3 R45, R149, R45, RZ ;  /* 0x0000002d952d7210 */ /* 0x000fca0007ffe0ff */
[----:B---3--:R3:W-:Y:S02]  /*38c0*/  RED.E.ADD.F32.FTZ.RN.STRONG.GPU [R44.64], R47 ;  /* 0x0000002f2c00798e */ /* 0x0087e4000c10e786 */
.L_x_7516:
[----:B------:R-:W-:Y:S05]  /*38d0*/  BSYNC B0 ;  /* 0x0000000000007941 */ /* 0x000fea0003800000 */
.L_x_7515:
[----:B---3--:R3:W4:Y:S01]  /*38e0*/  LDS R47, [R31.X4+0x4a0] ;  /* 0x0004a0001f2f7984 */ /* 0x0087220000004800 */
[----:B------:R-:W-:Y:S01]  /*38f0*/  BSSY B0, `(.L_x_7517) ;  /* 0x0000005000007945 */ /* 0x000fe20003800000 */
[----:B------:R-:W-:Y:S05]  /*3900*/  @!P3 BRA `(.L_x_7518) ;  /* 0x000000300000b947 */ /* 0x000fea0003800000 */
[----:B------:R-:W-:-:S05]  /*3910*/  IMAD.WIDE.U32 R44, R147, c[0x0][0x2d0], R100 ;  /* 0x0000b400932c7a25 */ /* 0x000fca00078e0064 */
[----:B------:R-:W-:-:S05]  /*3920*/  IADD3 R45, R149, R45, RZ ;  /* 0x0000002d952d7210 */ /* 0x000fca0007ffe0ff */
[----:B----4-:R4:W-:Y:S02]  /*3930*/  RED.E.ADD.F32.FTZ.RN.STRONG.GPU [R44.64], R47 ;  /* 0x0000002f2c00798e */ /* 0x0109e4000c10e786 */
.L_x_7518:
[----:B------:R-:W-:Y:S05]  /*3940*/  BSYNC B0 ;  /* 0x0000000000007941 */ /* 0x000fea0003800000 */
.L_x_7517:
[----:B------:R0:W1:Y:S01]  /*3950*/  LDS R151, [R32.X4+0x520] ;  /* 0x0005200020977984 */ /* 0x0000620000004800 */
[----:B------:R-:W-:Y:S01]  /*3960*/  BSSY B0, `(.L_x_7519) ;  /* 0x0000006000007945 */ /* 0x000fe20003800000 */
[----:B----4-:R-:W-:Y:S01]  /*3970*/  IMAD.WIDE.U32 R44, R147, c[0x0][0x2d0], R102 ;  /* 0x0000b400932c7a25 */ /* 0x010fe200078e0066 */
[----:B------:R-:W-:Y:S05]  /*3980*/  @!P4 BRA `(.L_x_7520) ;  /* 0x000000300000c947 */ /* 0x000fea0003800000 */
[----:B------:R-:W-:-:S05]  /*3990*/  IMAD.WIDE.U32 R46, R147, c[0x0][0x2d0], R90 ;  /* 0x0000b400932e7a25 */ /* 0x000fca00078e005a */
[----:B------:R-:W-:-:S05]  /*39a0*/  IADD3 R47, R149, R47, RZ ;  /* 0x0000002f952f7210 */ /* 0x000fca0007ffe0ff */
[----:B-1----:R1:W-:Y:S02]  /*39b0*/  RED.E.ADD.F32.FTZ.RN.STRONG.GPU [R46.64], R151 ;  /* 0x000000972e00798e */ /* 0x0023e4000c10e786 */
.L_x_7520:
[----:B------:R-:W-:Y:S05]  /*39c0*/  BSYNC B0 ;  /* 0x0000000000007941 */ /* 0x000fea0003800000 */
.L_x_7519:
[----:B-1----:R1:W4:Y:S01]  /*39d0*/  LDS R47, [R33.X4+0x5a0] ;  /* 0x0005a000212f7984 */ /* 0x0023220000004800 */
[----:B------:R-:W-:Y:S01]  /*39e0*/  BSSY B0, `(.L_x_7521) ;  /* 0x0000004000007945 */ /* 0x000fe20003800000 */
[----:B------:R-:W-:Y:S05]  /*39f0*/  @!P5 BRA `(.L_x_7522) ;  /* 0x000000200000d947 */ /* 0x000fea0003800000 */
[----:B------:R-:W-:-:S05]  /*3a00*/  IADD3 R45, R149, R45, RZ ;  /* 0x0000002d952d7210 */ /* 0x000fca0007ffe0ff */
[----:B----4-:R4:W-:Y:S02]  /*3a10*/  RED.E.ADD.F32.FTZ.RN.STRONG.GPU [R44.64], R47 ;  /* 0x0000002f2c00798e */ /* 0x0109e4000c10e786 */
.L_x_7522:
[----:B------:R-:W-:Y:S05]  /*3a20*/  BSYNC B0 ;  /* 0x0000000000007941 */ /* 0x000fea0003800000 */
.L_x_7521:
        /* <DEDUP_REMOVED lines=22> */
[----:B------:R-:W5:Y:S10]  /*3b90*/  SHFL.DOWN PT, R45, R134, 0x2, 0x1f ;  /* 0x08401f00862d7f89 */ /* 0x000f7400000e0000 */
        /* <DEDUP_REMOVED lines=27> */
[----:B----4-:R-:W-:Y:S02]  /*3d50*/  @!P0 FADD.FTZ R118, R118, R149 ;  /* 0x0000009576768221 */ /* 0x010fe40000010000 */
        /* <DEDUP_REMOVED lines=30> */
.L_x_7524:
[----:B----4-:R-:W-:Y:S05]  /*3f40*/  BSYNC B0 ;  /* 0x0000000000007941 */ /* 0x010fea0003800000 */
.L_x_7523:
[----:B------:R-:W-:Y:S02]  /*3f50*/  IADD3 R111, R111, 0x1, RZ ;  /* 0x000000016f6f7810 */ /* 0x000fe40007ffe0ff */
[----:B------:R-:W-:Y:S02]  /*3f60*/  IADD3 R109, P1, R109, 0x1, RZ ;  /* 0x000000016d6d7810 */ /* 0x000fe40007f3e0ff */
[----:B------:R-:W-:Y:S02]  /*3f70*/  ISETP.GE.AND P0, PT, R111, c[0x0][0x16c], PT ;  /* 0x00005b006f007a0c */ /* 0x000fe40003f06270 */
[----:B------:R-:W-:-:S11]  /*3f80*/  IADD3.X R106, RZ, R106, RZ, P1, !PT ;  /* 0x0000006aff6a7210 */ /* 0x000fd60000ffe4ff */
[----:B------:R-:W-:Y:S01]  /*3f90*/  @P0 CALL.REL.NOINC `(.L_x_7504) ;  /* 0x0000001000000944 */ /* 0x000fe20003c00000 */
[----:B------:R-:W-:Y:S05]  /*3fa0*/  BRA `(.L_x_7525) ;  /* 0xffffe34000007947 */ /* 0x000fea000383ffff */
.L_x_7504:
[----:B------:R-:W-:Y:S01]  /*3fb0*/  BAR.SYNC.DEFER_BLOCKING 0x0 ;  /* 0x0000000000007b1d */ /* 0x000fe20000010000 */
[----:B------:R-:W-:Y:S02]  /*3fc0*/  SHF.R.S32.HI R79, RZ, 0x1f, R12 ;  /* 0x0000001fff4f7819 */ /* 0x000fe4000001140c */
[----:B------:R-:W-:-:S04]  /*3fd0*/  LEA R40, P0, R12, R15, 0x4 ;  /* 0x0000000f0c287211 */ /* 0x000fc800078020ff */
[----:B------:R-:W-:-:S06]  /*3fe0*/  LEA.HI.X R41, R12, R17, R79, 0x4, P0 ;  /* 0x000000110c297211 */ /* 0x000fcc00000f244f */
[----:B------:R-:W4:Y:S01]  /*3ff0*/  LDG.E.128 R40, [R40.64] ;  /* 0x0000000628287981 */ /* 0x000f22000c1e1d00 */
[----:B------:R-:W-:Y:S01]  /*4000*/  IADD3 R78, R20, -0x1, RZ ;  /* 0xffffffff144e7810 */ /* 0x000fe20007ffe0ff */
[----:B------:R-:W-:Y:S01]  /*4010*/  UIADD3 UR4, UR4, -0x100, URZ ;  /* 0xffffff0004047890 */ /* 0x000fe2000fffe03f */
[----:B------:R-:W-:Y:S01]  /*4020*/  SHF.L.U64.HI R79, R12, 0x4, R79 ;  /* 0x000000040c4f7819 */ /* 0x000fe2000001024f */
[----:B----4-:R-:W-:Y:S01]  /*4030*/  STS.128 [R21.X16], R40 ;  /* 0x0000002815007388 */ /* 0x010fe2000000cc00 */
[----:B------:R-:W-:-:S06]  /*4040*/  NOP ;  /* 0x0000000000007918 */ /* 0x000fcc0000000000 */
[----:B------:R-:W4:Y:S02]  /*4050*/  LDS.128 R44, [R21.X16] ;  /* 0x00000000152c7984 */ /* 0x000f24000000cc00 */
[----:B----4-:R-:W-:Y:S02]  /*4060*/  HADD2.F32 R49, -RZ, R44.H0_H0 ;  /* 0x2000002cff317230 */ /* 0x010fe40000004100 */
        /* <DEDUP_REMOVED lines=16> */
[----:B------:R-:W4:Y:S01]  /*4170*/  @!P6 MUFU.EX2 R44, R44 ;  /* 0x0000002c002ce308 */ /* 0x000f220000000800 */
[----:B------:R-:W-:Y:S01]  /*4180*/  @!P0 FMUL.FTZ R41, R49, -1.4426950216293334961 ;  /* 0xbfb8aa3b31298820 */ /* 0x000fe20000410000 */
[----:B------:R-:W-:Y:S01]  /*4190*/  FSETP.GTU.FTZ.AND P2, PT, R48, 20, PT ;  /* 0x41a000003000780b */ /* 0x000fe20003f5c000 */
[--C-:B------:R-:W-:Y:S01]  /*41a0*/  FADD.FTZ R49, R43, R4.reuse ;  /* 0x000000042b317221 */ /* 0x100fe20000010000 */
[----:B------:R-:W-:Y:S01]  /*41b0*/  HADD2.F32 R43, -RZ, R46.H1_H1 ;  /* 0x3000002eff2b7230 */ /* 0x000fe20000004100 */
[--C-:B------:R-:W-:Y:S01]  /*41c0*/  FADD.FTZ R45, R45, R4.reuse ;  /* 0x000000042d2d7221 */ /* 0x100fe20000010000 */
[----:B------:R-:W-:Y:S01]  /*41d0*/  F2FP.PACK_AB R46, R70, R73 ;  /* 0x00000049462e723e */ /* 0x000fe200000000ff */
[--C-:B------:R-:W-:Y:S01]  /*41e0*/  FADD.FTZ R47, R47, R4.reuse ;  /* 0x000000042f2f7221 */ /* 0x100fe20000010000 */
[----:B------:R-:W-:Y:S01]  /*41f0*/  FSETP.GTU.FTZ.AND P3, PT, R49, 20, PT ;  /* 0x41a000003100780b */ /* 0x000fe20003f7c000 */
[----:B------:R-:W-:Y:S01]  /*4200*/  FADD.FTZ R43, R43, R4 ;  /* 0x000000042b2b7221 */ /* 0x000fe20000010000 */
[----:B------:R5:W0:Y:S01]  /*4210*/  @!P0 MUFU.EX2 R50, R41 ;  /* 0x0000002900328308 */ /* 0x000a220000000800 */
[----:B------:R-:W-:Y:S01]  /*4220*/  FSETP.GTU.FTZ.AND P5, PT, R45, 20, PT ;  /* 0x41a000002d00780b */ /* 0x000fe20003fbc000 */
[----:B------:R-:W-:-:S02]  /*4230*/  IMAD R73, R3, c[0x0][0x300], RZ ;  /* 0x0000c00003497a24 */ /* 0x000fc400078e02ff */
[----:B------:R-:W-:Y:S01]  /*4240*/  FSETP.GTU.FTZ.AND P4, PT, R43, 20, PT ;  /* 0x41a000002b00780b */ /* 0x000fe20003f9c000 */
[----:B----4-:R-:W-:-:S03]  /*4250*/  @!P6 FADD.FTZ R40, R44, 1 ;  /* 0x3f8000002c28e421 */ /* 0x010fc60000010000 */
[----:B------:R-:W4:Y:S01]  /*4260*/  @!P1 MUFU.EX2 R42, R42 ;  /* 0x0000002a002a9308 */ /* 0x000f220000000800 */
[----:B-----5:R-:W-:Y:S02]  /*4270*/  @!P2 FMUL.FTZ R41, R48, -1.4426950216293334961 ;  /* 0xbfb8aa3b3029a820 */ /* 0x020fe40000410000 */
[----:B------:R-:W-:-:S05]  /*4280*/  IMAD R73, R0, c[0x0][0x304], R73 ;  /* 0x0000c10000497a24 */ /* 0x000fca00078e0249 */
[----:B------:R5:W1:Y:S01]  /*4290*/  @!P6 MUFU.RCP R44, R40 ;  /* 0x00000028002ce308 */ /* 0x000a620000001000 */
[----:B------:R-:W-:Y:S02]  /*42a0*/  @!P4 FMUL.FTZ R43, R43, -1.4426950216293334961 ;  /* 0xbfb8aa3b2b2bc820 */ /* 0x000fe40000410000 */
[----:B0-----:R-:W-:-:S05]  /*42b0*/  @!P0 FADD.FTZ R50, R50, 1 ;  /* 0x3f80000032328421 */ /* 0x001fca0000010000 */
[----:B------:R-:W0:Y:S01]  /*42c0*/  @!P2 MUFU.EX2 R41, R41 ;  /* 0x000000290029a308 */ /* 0x000e220000000800 */
[----:B-----5:R-:W-:Y:S02]  /*42d0*/  @!P3 FMUL.FTZ R40, R49, -1.4426950216293334961 ;  /* 0xbfb8aa3b3128b820 */ /* 0x020fe40000410000 */
[----:B----4-:R-:W-:-:S05]  /*42e0*/  @!P1 FADD.FTZ R42, R42, 1 ;  /* 0x3f8000002a2a9421 */ /* 0x010fca0000010000 */
[----:B------:R-:W4:Y:S01]  /*42f0*/  @!P3 MUFU.EX2 R40, R40 ;  /* 0x000000280028b308 */ /* 0x000f220000000800 */
[----:B-1----:R-:W-:Y:S01]  /*4300*/  @!P6 FMUL.FTZ R35, R35, R44 ;  /* 0x0000002c2323e220 */ /* 0x002fe20000410000 */
[----:B------:R-:W-:Y:S01]  /*4310*/  FSETP.GTU.FTZ.AND P6, PT, R47, 20, PT ;  /* 0x41a000002f00780b */ /* 0x000fe20003fdc000 */
[----:B------:R-:W-:Y:S01]  /*4320*/  @!P5 FMUL.FTZ R44, R45, -1.4426950216293334961 ;  /* 0xbfb8aa3b2d2cd820 */ /* 0x000fe20000410000 */
[----:B------:R-:W-:Y:S02]  /*4330*/  F2FP.PACK_AB R45, R62, R71 ;  /* 0x000000473e2d723e */ /* 0x000fe400000000ff */
[----:B------:R-:W-:Y:S02]  /*4340*/  SHF.L.U32 R62, R78, 0x8, RZ ;  /* 0x000000084e3e7819 */ /* 0x000fe400000006ff */
[----:B------:R-:W1:Y:S01]  /*4350*/  @!P4 MUFU.EX2 R43, R43 ;  /* 0x0000002b002bc308 */ /* 0x000e620000000800 */
[----:B0-----:R-:W-:Y:S01]  /*4360*/  @!P2 FADD.FTZ R41, R41, 1 ;  /* 0x3f8000002929a421 */ /* 0x001fe20000010000 */
[----:B------:R-:W-:-:S05]  /*4370*/  SHF.R.S32.HI R63, RZ, 0x1f, R62 ;  /* 0x0000001fff3f7819 */ /* 0x000fca000001143e */
[----:B------:R-:W-:Y:S01]  /*4380*/  @!P6 FMUL.FTZ R48, R47, -1.4426950216293334961 ;  /* 0xbfb8aa3b2f30e820 */ /* 0x000fe20000410000 */
[----:B------:R0:W5:Y:S01]  /*4390*/  @!P5 MUFU.EX2 R74, R44 ;  /* 0x0000002c004ad308 */ /* 0x0001620000000800 */
[----:B------:R-:W-:Y:S01]  /*43a0*/  F2FP.PACK_AB R47, R72, R75 ;  /* 0x0000004b482f723e */ /* 0x000fe200000000ff */
[----:B----4-:R-:W-:Y:S01]  /*43b0*/  @!P3 FADD.FTZ R51, R40, 1 ;  /* 0x3f8000002833b421 */ /* 0x010fe20000010000 */
[----:B------:R-:W-:Y:S01]  /*43c0*/  SHF.L.U32 R75, R12, 0x4, RZ ;  /* 0x000000040c4b7819 */ /* 0x000fe200000006ff */
[----:B------:R-:W-:-:S04]  /*43d0*/  IMAD R40, R6, c[0x0][0x2d8], RZ ;  /* 0x0000b60006287a24 */ /* 0x000fc800078e02ff */
[----:B------:R-:W4:Y:S01]  /*43e0*/  @!P1 MUFU.RCP R77, R42 ;  /* 0x0000002a004d9308 */ /* 0x000f220000001000 */
[----:B0-----:R-:W-:Y:S01]  /*43f0*/  F2FP.PACK_AB R44, R54, R55 ;  /* 0x00000037362c723e */ /* 0x001fe200000000ff */
[----:B-1----:R-:W-:Y:S02]  /*4400*/  @!P4 FADD.FTZ R54, R43, 1 ;  /* 0x3f8000002b36c421 */ /* 0x002fe40000010000 */
[----:B------:R-:W-:Y:S02]  /*4410*/  IMAD R71, R5, c[0x0][0x2dc], R40 ;  /* 0x0000b70005477a24 */ /* 0x000fe400078e0228 */
[----:B------:R0:W-:Y:S02]  /*4420*/  STS.128 [R21.X16], R44 ;  /* 0x0000002c15007388 */ /* 0x0001e4000000cc00 */
[----:B------:R1:W2:Y:S01]  /*4430*/  @!P2 MUFU.RCP R72, R41 ;  /* 0x000000290048a308 */ /* 0x0002a20000001000 */
[----:B------:R-:W-:-:S06]  /*4440*/  NOP ;  /* 0x0000000000007918 */ /* 0x000fcc0000000000 */
[----:B-----5:R-:W-:Y:S01]  /*4450*/  @!P5 FADD.FTZ R74, R74, 1 ;  /* 0x3f8000004a4ad421 */ /* 0x020fe20000010000 */
[----:B------:R5:W3:Y:S01]  /*4460*/  @!P6 MUFU.EX2 R76, R48 ;  /* 0x00000030004ce308 */ /* 0x000ae20000000800 */
[----:B-1----:R-:W1:Y:S01]  /*4470*/  LDS.128 R40, [R21.X16] ;  /* 0x0000000015287984 */ /* 0x002e62000000cc00 */
[----:B----4-:R-:W-:Y:S02]  /*4480*/  @!P1 FMUL.FTZ R36, R36, R77 ;  /* 0x0000004d24249220 */ /* 0x010fe40000410000 */
[----:B0-----:R-:W-:-:S04]  /*4490*/  IMAD R45, R3, c[0x0][0x2e0], RZ ;  /* 0x0000b800032d7a24 */ /* 0x001fc800078e02ff */
[----:B------:R-:W0:Y:S01]  /*44a0*/  @!P5 MUFU.RCP R55, R74 ;  /* 0x0000004a0037d308 */ /* 0x000e220000001000 */
[----:B-----5:R-:W-:-:S04]  /*44b0*/  IMAD.WIDE.U32 R48, R5, c[0x0][0x2d8], R62 ;  /* 0x0000b60005307a25 */ /* 0x020fc800078e003e */
[----:B--2---:R-:W-:Y:S01]  /*44c0*/  @!P2 FMUL.FTZ R37, R37, R72 ;  /* 0x000000482525a220 */ /* 0x004fe20000410000 */
[----:B------:R-:W-:Y:S01]  /*44d0*/  IADD3 R49, R49, R71, RZ ;  /* 0x0000004731317210 */ /* 0x000fe20007ffe0ff */
[----:B------:R-:W-:Y:S01]  /*44e0*/  IMAD R71, R0, c[0x0][0x2e4], R45 ;  /* 0x0000b90000477a24 */ /* 0x000fe200078e022d */
[----:B------:R2:W4:Y:S01]  /*44f0*/  @!P4 MUFU.RCP R70, R54 ;  /* 0x000000360046c308 */ /* 0x0005220000001000 */
[----:B---3--:R-:W-:Y:S01]  /*4500*/  @!P6 FADD.FTZ R76, R76, 1 ;  /* 0x3f8000004c4ce421 */ /* 0x008fe20000010000 */
[----:B------:R-:W-:Y:S01]  /*4510*/  IADD3 R14, P2, R14, -0x200, RZ ;  /* 0xfffffe000e0e7810 */ /* 0x000fe20007f5e0ff */
[----:B------:R-:W-:-:S03]  /*4520*/  IMAD.WIDE.U32 R44, R0, c[0x0][0x2e0], R48 ;  /* 0x0000b800002c7a25 */ /* 0x000fc600078e0030 */
[----:B------:R-:W-:Y:S01]  /*4530*/  IADD3.X R16, R16, -0x1, RZ, P2, !PT ;  /* 0xffffffff10107810 */ /* 0x000fe200017fe4ff */
[----:B------:R-:W-:Y:S01]  /*4540*/  IMAD.WIDE.U32 R62, R5, c[0x0][0x2f8], R62 ;  /* 0x0000be00053e7a25 */ /* 0x000fe200078e003e */
[----:B------:R-:W-:Y:S01]  /*4550*/  IADD3 R45, R45, R71, RZ ;  /* 0x000000472d2d7210 */ /* 0x000fe20007ffe0ff */
[----:B------:R-:W3:Y:S01]  /*4560*/  @!P3 MUFU.RCP R51, R51 ;  /* 0x000000330033b308 */ /* 0x000ee20000001000 */
[----:B--2---:R-:W-:Y:S01]  /*4570*/  LEA R54, P1, R44, c[0x0][0x330], 0x1 ;  /* 0x0000cc002c367a11 */ /* 0x004fe200078208ff */
[----:B0-----:R-:W-:-:S03]  /*4580*/  @!P5 FMUL.FTZ R52, R52, R55 ;  /* 0x000000373434d220 */ /* 0x001fc60000410000 */
[----:B------:R-:W-:Y:S02]  /*4590*/  LEA.HI.X R44, R44, c[0x0][0x334], R45, 0x1, P1 ;  /* 0x0000cd002c2c7a11 */ /* 0x000fe400008f0c2d */
[----:B------:R-:W-:Y:S01]  /*45a0*/  IADD3 R54, P1, R54, R75, RZ ;  /* 0x0000004b36367210 */ /* 0x000fe20007f3e0ff */
[----:B------:R-:W0:Y:S01]  /*45b0*/  @!P6 MUFU.RCP R76, R76 ;  /* 0x0000004c004ce308 */ /* 0x000e220000001000 */
[----:B----4-:R-:W-:Y:S01]  /*45c0*/  @!P4 FMUL.FTZ R39, R39, R70 ;  /* 0x000000462727c220 */ /* 0x010fe20000410000 */
[----:B------:R-:W-:Y:S01]  /*45d0*/  F2FP.PACK_AB R45, R37, R36 ;  /* 0x00000024252d723e */ /* 0x000fe200000000ff */
[----:B------:R-:W-:Y:S01]  /*45e0*/  IMAD R70, R6, c[0x0][0x2f8], RZ ;  /* 0x0000be0006467a24 */ /* 0x000fe200078e02ff */
[----:B------:R-:W-:Y:S02]  /*45f0*/  IADD3.X R55, R44, R79, RZ, P1, !PT ;  /* 0x0000004f2c377210 */ /* 0x000fe40000ffe4ff */
[----:B------:R-:W-:Y:S01]  /*4600*/  ISETP.GT.AND P4, PT, R20, 0x1, PT ;  /* 0x000000011400780c */ /* 0x000fe20003f84270 */
[----:B------:R-:W-:Y:S01]  /*4610*/  IMAD R71, R5, c[0x0][0x2fc], R70 ;  /* 0x0000bf0005477a24 */ /* 0x000fe200078e0246 */
[----:B------:R-:W2:Y:S01]  /*4620*/  @!P0 MUFU.RCP R47, R50 ;  /* 0x00000032002f8308 */ /* 0x000ea20000001000 */
[----:B-1----:R1:W-:Y:S01]  /*4630*/  STG.E.128 [R54.64], R40 ;  /* 0x0000002836007986 */ /* 0x0023e2000c101d06 */
[----:B---3--:R-:W-:-:S03]  /*4640*/  @!P3 FMUL.FTZ R38, R38, R51 ;  /* 0x000000332626b220 */ /* 0x008fc60000410000 */
[----:B------:R-:W-:Y:S01]  /*4650*/  BAR.SYNC.DEFER_BLOCKING 0x0 ;  /* 0x0000000000007b1d */ /* 0x000fe20000010000 */
[----:B------:R-:W-:Y:S01]  /*4660*/  IADD3 R63, R63, R71, RZ ;  /* 0x000000473f3f7210 */ /* 0x000fe20007ffe0ff */
[----:B0-----:R-:W-:Y:S01]  /*4670*/  @!P6 FMUL.FTZ R53, R53, R76 ;  /* 0x0000004c3535e220 */ /* 0x001fe20000410000 */
[----:B------:R-:W-:Y:S02]  /*4680*/  F2FP.PACK_AB R46, R39, R38 ;  /* 0x00000026272e723e */ /* 0x000fe400000000ff */
[----:B------:R-:W-:Y:S02]  /*4690*/  IADD3 R18, P1, R18, -0x200, RZ ;  /* 0xfffffe0012127810 */ /* 0x000fe40007f3e0ff */
[----:B------:R-:W-:Y:S02]  /*46a0*/  IADD3 R11, P3, R11, -0x200, RZ ;  /* 0xfffffe000b0b7810 */ /* 0x000fe40007f7e0ff */
[----:B------:R-:W-:Y:S01]  /*46b0*/  MOV R20, R78 ;  /* 0x0000004e00147202 */ /* 0x000fe20000000f00 */
[----:B--2---:R-:W-:Y:S01]  /*46c0*/  @!P0 FMUL.FTZ R34, R34, R47 ;  /* 0x0000002f22228220 */ /* 0x004fe20000410000 */
[----:B------:R-:W-:Y:S01]  /*46d0*/  F2FP.PACK_AB R47, R53, R52 ;  /* 0x00000034352f723e */ /* 0x000fe200000000ff */
[----:B-1----:R-:W-:Y:S01]  /*46e0*/  IMAD.WIDE.U32 R40, R0, c[0x0][0x300], R62 ;  /* 0x0000c00000287a25 */ /* 0x002fe200078e003e */
[----:B------:R-:W-:-:S02]  /*46f0*/  IADD3.X R19, R19, -0x1, RZ, P1, !PT ;  /* 0xffffffff13137810 */ /* 0x000fc40000ffe4ff */
[----:B------:R-:W-:Y:S01]  /*4700*/  F2FP.PACK_AB R44, R34, R35 ;  /* 0x00000023222c723e */ /* 0x000fe200000000ff */
[----:B------:R-:W-:Y:S01]  /*4710*/  FADD.FTZ R35, R35, R10 ;  /* 0x0000000a23237221 */ /* 0x000fe20000010000 */
[----:B------:R-:W-:Y:S02]  /*4720*/  IADD3 R41, R41, R73, RZ ;  /* 0x0000004929297210 */ /* 0x000fe40007ffe0ff */
[----:B------:R-:W-:Y:S01]  /*4730*/  IADD3.X R13, R13, -0x1, RZ, P3, !PT ;  /* 0xffffffff0d0d7810 */ /* 0x000fe20001ffe4ff */
[----:B------:R-:W-:Y:S01]  /*4740*/  FADD.FTZ R35, R35, R34 ;  /* 0x0000002223237221 */ /* 0x000fe20000010000 */
        /* <DEDUP_REMOVED lines=13> */
[----:B------:R-:W-:-:S04]  /*4820*/  FADD.FTZ R10, R39, R52 ;  /* 0x00000034270a7221 */ /* 0x000fc80000010000 */
[----:B------:R-:W-:Y:S01]  /*4830*/  FADD.FTZ R10, R10, R53 ;  /* 0x000000350a0a7221 */ /* 0x000fe20000010000 */
[----:B0-----:R0:W-:Y:S01]  /*4840*/  STG.E.128 [R34.64], R48 ;  /* 0x0000003022007986 */ /* 0x0011e2000c101d06 */
[----:B------:R-:W-:Y:S01]  /*4850*/  @!P4 CALL.REL.NOINC `(.L_x_7487) ;  /* 0x000000100000c944 */ /* 0x000fe20003c00000 */
[----:B------:R-:W-:Y:S05]  /*4860*/  BRA `(.L_x_7526) ;  /* 0xffffc1c000007947 */ /* 0x000fea000383ffff */
.L_x_7487:
[----:B------:R-:W-:Y:S02]  /*4870*/  ISETP.NE.U32.AND P0, PT, RZ, c[0x0][0x328], PT ;  /* 0x0000ca00ff007a0c */ /* 0x000fe40003f05070 */
[----:B------:R-:W-:Y:S02]  /*4880*/  ISETP.NE.U32.AND P2, PT, RZ, c[0x0][0x348], PT ;  /* 0x0000d200ff007a0c */ /* 0x000fe40003f45070 */
[----:B------:R-:W-:Y:S02]  /*4890*/  ISETP.NE.AND.EX P1, PT, RZ, c[0x0][0x32c], PT, P0 ;  /* 0x0000cb00ff007a0c */ /* 0x000fe40003f25300 */
[----:B------:R-:W-:-:S11]  /*48a0*/  ISETP.NE.AND.EX P0, PT, RZ, c[0x0][0x34c], PT, P2 ;  /* 0x0000d300ff007a0c */ /* 0x000fd60003f05320 */
[----:B------:R-:W-:Y:S05]  /*48b0*/  @!P1 BRA `(.L_x_7527) ;  /* 0x0000014000009947 */ /* 0x000fea0003800000 */
[----:B-----5:R-:W1:Y:S01]  /*48c0*/  SHFL.DOWN P1, R2, R9, 0x1, 0x1f ;  /* 0x08201f0009027f89 */ /* 0x020e620000020000 */
        /* <DEDUP_REMOVED lines=18> */
.L_x_7528:
[----:B-1----:R-:W-:Y:S05]  /*49f0*/  BSYNC B0 ;  /* 0x0000000000007941 */ /* 0x002fea0003800000 */
.L_x_7527:
        /* <DEDUP_REMOVED lines=8> */
[----:B-----5:R-:W1:Y:S02]  /*4a80*/  SHFL.DOWN P0, R2, R5, 0x2, 0x1f ;  /* 0x08401f0005027f89 */ /* 0x020e640000000000 */
        /* <DEDUP_REMOVED lines=14> */
.L_x_7530:
[----:B------:R-:W1:Y:S02]  /*4b70*/  S2R R15, SR_TID.X ;  /* 0x00000000000f7919 */ /* 0x000e640000002100 */
.L_x_7531:
[----:B-1----:R-:W-:Y:S05]  /*4b80*/  BSYNC B0 ;  /* 0x0000000000007941 */ /* 0x002fea0003800000 */
.L_x_7529:
        /* <DEDUP_REMOVED lines=10> */
.L_x_7532:
[----:B-1----:R-:W1:Y:S01]  /*4c30*/  LDS R17, [R15.X4+0x18f8] ;  /* 0x0018f8000f117984 */ /* 0x002e620000004800 */
        /* <DEDUP_REMOVED lines=25> */
.L_x_7533:
        /* <DEDUP_REMOVED lines=11> */
.L_x_9122:


//--------------------- .text._Z25selective_scan_bwd_kernelI32Selective_Scan_bwd_kernel_traitsILi32ELi8ELb1ELb0ELb1ELb1ELb1EN3c104HalfEfEEv12SSMParamsBwd --------------------------
	.section	.text._Z25selective_scan_bwd_kernelI32Selective_Scan_bwd_kernel_traitsILi32ELi8ELb1ELb0ELb1ELb1ELb1EN3c104HalfEfEEv12SSMParamsBwd,"ax",@progbits
	.sectioninfo	@"SHI_REGISTERS=168"
	.align	128
        .global         _Z25selective_scan_bwd_kernelI32Selective_Scan_bwd_kernel_traitsILi32ELi8ELb1ELb0ELb1ELb1ELb1EN3c104HalfEfEEv12SSMParamsBwd
        .type           _Z25selective_scan_bwd_kernelI32Selective_Scan_bwd_kernel_traitsILi32ELi8ELb1ELb0ELb1ELb1ELb1EN3c104HalfEfEEv12SSMParamsBwd,@function
        .size           _Z25selective_scan_bwd_kernelI32Selective_Scan_bwd_kernel_traitsILi32ELi8ELb1ELb0ELb1ELb1ELb1EN3c104HalfEfEEv12SSMParamsBwd,(.L_x_9123 - _Z25selective_scan_bwd_kernelI32Selective_Scan_bwd_kernel_traitsILi32ELi8ELb1ELb0ELb1ELb1ELb1EN3c104HalfEfEEv12SSMParamsBwd)
        .other          _Z25selective_scan_bwd_kernelI32Selective_Scan_bwd_kernel_traitsILi32ELi8ELb1ELb0ELb1ELb1ELb1EN3c104HalfEfEEv12SSMParamsBwd,@"STO_CUDA_ENTRY STV_DEFAULT"
_Z25selective_scan_bwd_kernelI32Selective_Scan_bwd_kernel_traitsILi32ELi8ELb1ELb0ELb1ELb1ELb1EN3c104HalfEfEEv12SSMParamsBwd:
.text._Z25selective_scan_bwd_kernelI32Selective_Scan_bwd_kernel_traitsILi32ELi8ELb1ELb0ELb1ELb1ELb1EN3c104HalfEfEEv12SSMParamsBwd:
        /* <DEDUP_REMOVED lines=23> */
[----:B------:R-:W-:Y:S01]  /*0170*/  IMAD R15, R33, c[0x0][0x1d8], RZ ;  /* 0x00007600210f7a24 */ /* 0x000fe200078e02ff */
[----:B------:R-:W-:Y:S01]  /*0180*/  CS2R R38, SRZ ;  /* 0x0000000000267805 */ /* 0x000fe2000001ff00 */
[----:B------:R-:W-:Y:S01]  /*0190*/  CS2R R56, SRZ ;  /* 0x0000000000387805 */ /* 0x000fe2000001ff00 */
[C---:B------:R-:W-:Y:S01]  /*01a0*/  IMAD R11, R28.reuse, c[0x0][0x278], RZ ;  /* 0x00009e001c0b7a24 */ /* 0x040fe200078e02ff */
[----:B0-----:R-:W-:Y:S01]  /*01b0*/  IABS R2, R34 ;  /* 0x0000002200027213 */ /* 0x001fe20000000000 */
[----:B------:R-:W-:Y:S01]  /*01c0*/  IMAD R9, R28, c[0x0][0x1e0], RZ ;  /* 0x000078001c097a24 */ /* 0x000fe200078e02ff */
[----:B-1----:R-:W-:Y:S01]  /*01d0*/  HFMA2.MMA R6, -RZ, RZ, 0, 0 ;  /* 0x00000000ff067435 */ /* 0x002fe200000001ff */
[----:B------:R-:W-:Y:S01]  /*01e0*/  IMAD R11, R30, c[0x0][0x27c], R11 ;  /* 0x00009f001e0b7a24 */ /* 0x000fe200078e020b */
[----:B------:R-:W-:Y:S01]  /*01f0*/  HFMA2.MMA R35, -RZ, RZ, 0, 0 ;  /* 0x00000000ff237435 */ /* 0x000fe200000001ff */
[----:B--2---:R-:W-:Y:S01]  /*0200*/  IMAD R5, R28, c[0x0][0x1d0], RZ ;  /* 0x000074001c057a24 */ /* 0x004fe200078e02ff */
[----:B------:R-:W-:Y:S01]  /*0210*/  MOV R22, RZ ;  /* 0x000000ff00167202 */ /* 0x000fe20000000f00 */
[----:B------:R-:W-:Y:S01]  /*0220*/  IMAD R9, R30, c[0x0][0x1e4], R9 ;  /* 0x000079001e097a24 */ /* 0x000fe200078e0209 */
[----:B---3--:R-:W-:-:S05]  /*0230*/  IADD3 R8, RZ, -R7, RZ ;  /* 0x80000007ff087210 */ /* 0x008fca0007ffe0ff */
[----:B------:R-:W-:Y:S01]  /*0240*/  IMAD R3, R8, R13, RZ ;  /* 0x0000000d08037224 */ /* 0x000fe200078e02ff */
[----:B------:R-:W-:-:S03]  /*0250*/  MOV R8, c[0x0][0x174] ;  /* 0x00005d0000087a02 */ /* 0x000fc60000000f00 */
[----:B------:R-:W-:Y:S01]  /*0260*/  IMAD.HI.U32 R7, R7, R3, R6 ;  /* 0x0000000307077227 */ /* 0x000fe200078e0006 */
[----:B------:R-:W-:Y:S02]  /*0270*/  LOP3.LUT R6, R34, c[0x0][0x178], RZ, 0x3c, !PT ;  /* 0x00005e0022067a12 */ /* 0x000fe400078e3cff */
[----:B------:R-:W-:Y:S02]  /*0280*/  ISETP.GE.AND P3, PT, R8, 0x1, PT ;  /* 0x000000010800780c */ /* 0x000fe40003f66270 */
[----:B------:R-:W-:Y:S01]  /*0290*/  ISETP.GE.AND P2, PT, R6, RZ, PT ;  /* 0x000000ff0600720c */ /* 0x000fe20003f46270 */
[----:B------:R-:W-:-:S04]  /*02a0*/  IMAD.HI.U32 R26, R7, R2, RZ ;  /* 0x00000002071a7227 */ /* 0x000fc800078e00ff */
[----:B------:R-:W-:Y:S01]  /*02b0*/  IMAD R7, R30, c[0x0][0x1d4], R5 ;  /* 0x000075001e077a24 */ /* 0x000fe200078e0205 */
[----:B------:R-:W-:Y:S01]  /*02c0*/  IADD3 R0, -R26, RZ, RZ ;  /* 0x000000ff1a007210 */ /* 0x000fe20007ffe1ff */
[----:B------:R-:W-:-:S04]  /*02d0*/  IMAD.WIDE.U32 R4, R30, c[0x0][0x1e0], RZ ;  /* 0x000078001e047a25 */ /* 0x000fc800078e00ff */
[----:B------:R-:W-:Y:S01]  /*02e0*/  IMAD R0, R13, R0, R2 ;  /* 0x000000000d007224 */ /* 0x000fe200078e0202 */
[----:B------:R-:W-:Y:S01]  /*02f0*/  IADD3 R5, R5, R9, RZ ;  /* 0x0000000905057210 */ /* 0x000fe20007ffe0ff */
[----:B------:R-:W-:-:S03]  /*0300*/  IMAD.WIDE.U32 R2, R30, c[0x0][0x1d0], RZ ;  /* 0x000074001e027a25 */ /* 0x000fc600078e00ff */
[----:B------:R-:W-:Y:S02]  /*0310*/  ISETP.GT.U32.AND P1, PT, R13, R0, PT ;  /* 0x000000000d00720c */ /* 0x000fe40003f24070 */
[----:B------:R-:W-:Y:S01]  /*0320*/  IADD3 R3, R3, R7, RZ ;  /* 0x0000000703037210 */ /* 0x000fe20007ffe0ff */
[----:B------:R-:W-:-:S04]  /*0330*/  IMAD.WIDE.U32 R6, R30, c[0x0][0x278], RZ ;  /* 0x00009e001e067a25 */ /* 0x000fc800078e00ff */
[----:B------:R-:W-:Y:S01]  /*0340*/  IMAD.WIDE.U32 R2, R34, c[0x0][0x1d8], R2 ;  /* 0x0000760022027a25 */ /* 0x000fe200078e0002 */
[----:B------:R-:W-:Y:S02]  /*0350*/  IADD3 R7, R7, R11, RZ ;  /* 0x0000000b07077210 */ /* 0x000fe40007ffe0ff */
[----:B------:R-:W-:Y:S01]  /*0360*/  LEA R11, R8, 0xffffff00, 0x8 ;  /* 0xffffff00080b7811 */ /* 0x000fe200078e40ff */
[----:B------:R-:W-:Y:S02]  /*0370*/  IMAD.WIDE.U32 R8, R30, c[0x0][0x1b0], RZ ;  /* 0x00006c001e087a25 */ /* 0x000fe400078e00ff */
[-C--:B------:R-:W-:Y:S02]  /*0380*/  @!P1 IADD3 R0, R0, -R13.reuse, RZ ;  /* 0x8000000d00009210 */ /* 0x080fe40007ffe0ff */
[----:B------:R-:W-:Y:S02]  /*0390*/  IADD3 R27, P4, R11, R2, RZ ;  /* 0x000000020b1b7210 */ /* 0x000fe40007f9e0ff */
[----:B------:R-:W-:Y:S01]  /*03a0*/  ISETP.GE.U32.AND P0, PT, R0, R13, PT ;  /* 0x0000000d0000720c */ /* 0x000fe20003f06070 */
[----:B------:R-:W-:Y:S01]  /*03b0*/  IMAD R13, R28, c[0x0][0x1b0], RZ ;  /* 0x00006c001c0d7a24 */ /* 0x000fe200078e02ff */
[----:B------:R-:W-:Y:S01]  /*03c0*/  @!P1 IADD3 R26, R26, 0x1, RZ ;  /* 0x000000011a1a9810 */ /* 0x000fe20007ffe0ff */
[----:B------:R-:W-:Y:S01]  /*03d0*/  IMAD R0, R34, c[0x0][0x1dc], R15 ;  /* 0x0000770022007a24 */ /* 0x000fe200078e020f */
[----:B------:R-:W-:Y:S01]  /*03e0*/  ISETP.NE.AND P1, PT, RZ, c[0x0][0x178], PT ;  /* 0x00005e00ff007a0c */ /* 0x000fe20003f25270 */
[----:B------:R-:W-:Y:S01]  /*03f0*/  IMAD R17, R30, c[0x0][0x1b4], R13 ;  /* 0x00006d001e117a24 */ /* 0x000fe200078e020d */
[----:B------:R-:W-:Y:S01]  /*0400*/  SHF.R.S32.HI R13, RZ, 0x1f, R11 ;  /* 0x0000001fff0d7819 */ /* 0x000fe2000001140b */
[----:B------:R-:W-:-:S03]  /*0410*/  IMAD R15, R33, c[0x0][0x1e8], RZ ;  /* 0x00007a00210f7a24 */ /* 0x000fc600078e02ff */
[----:B------:R-:W-:Y:S01]  /*0420*/  IADD3.X R0, R13, R3, R0, P4, !PT ;  /* 0x000000030d007210 */ /* 0x000fe200027fe400 */
[----:B------:R-:W-:Y:S01]  /*0430*/  IMAD.WIDE.U32 R2, R34, c[0x0][0x1e8], R4 ;  /* 0x00007a0022027a25 */ /* 0x000fe200078e0004 */
[----:B------:R-:W-:Y:S02]  /*0440*/  IADD3 R9, R9, R17, RZ ;  /* 0x0000001109097210 */ /* 0x000fe40007ffe0ff */
[----:B------:R-:W-:Y:S01]  /*0450*/  @P0 IADD3 R26, R26, 0x1, RZ ;  /* 0x000000011a1a0810 */ /* 0x000fe20007ffe0ff */
[----:B------:R-:W-:Y:S01]  /*0460*/  IMAD R17, R33, c[0x0][0x280], RZ ;  /* 0x0000a00021117a24 */ /* 0x000fe200078e02ff */
[C---:B------:R-:W-:Y:S01]  /*0470*/  IADD3 R23, P0, R11.reuse, R2, RZ ;  /* 0x000000020b177210 */ /* 0x040fe20007f1e0ff */
[----:B------:R-:W-:Y:S01]  /*0480*/  IMAD.WIDE.U32 R4, R34, c[0x0][0x280], R6 ;  /* 0x0000a00022047a25 */ /* 0x000fe200078e0006 */
[----:B------:R-:W-:Y:S02]  /*0490*/  @!P2 IADD3 R26, -R26, RZ, RZ ;  /* 0x000000ff1a1aa210 */ /* 0x000fe40007ffe1ff */
[----:B------:R-:W-:Y:S01]  /*04a0*/  @!P1 LOP3.LUT R26, RZ, c[0x0][0x178], RZ, 0x33, !PT ;  /* 0x00005e00ff1a9a12 */ /* 0x000fe200078e33ff */
[C---:B------:R-:W-:Y:S01]  /*04b0*/  IMAD R15, R34.reuse, c[0x0][0x1ec], R15 ;  /* 0x00007b00220f7a24 */ /* 0x040fe200078e020f */
[----:B------:R-:W-:Y:S01]  /*04c0*/  IADD3 R19, P2, R11, R4, RZ ;  /* 0x000000040b137210 */ /* 0x000fe20007f5e0ff */
[----:B------:R-:W-:Y:S01]  /*04d0*/  IMAD R17, R34, c[0x0][0x284], R17 ;  /* 0x0000a10022117a24 */ /* 0x000fe200078e0211 */
[----:B------:R-:W-:Y:S01]  /*04e0*/  LEA R29, P1, R27, c[0x0][0x240], 0x1 ;  /* 0x000090001b1d7a11 */ /* 0x000fe200078208ff */
[----:B------:R-:W-:Y:S01]  /*04f0*/  IMAD.WIDE.U32 R8, R26, c[0x0][0x1c8], R8 ;  /* 0x000072001a087a25 */ /* 0x000fe200078e0008 */
[----:B------:R-:W-:-:S02]  /*0500*/  IADD3.X R2, R13, R3, R15, P0, !PT ;  /* 0x000000030d027210 */ /* 0x000fc400007fe40f */
[----:B------:R-:W-:Y:S02]  /*0510*/  ISETP.NE.U32.AND P0, PT, RZ, c[0x0][0x260], PT ;  /* 0x00009800ff007a0c */ /* 0x000fe40003f05070 */
[----:B------:R-:W-:Y:S02]  /*0520*/  IADD3.X R4, R13, R5, R17, P2, !PT ;  /* 0x000000050d047210 */ /* 0x000fe400017fe411 */
        /* <DEDUP_REMOVED lines=30> */
[C---:B------:R-:W-:Y:S01]  /*0710*/  IMAD R3, R33.reuse, c[0x0][0x180], RZ ;  /* 0x0000600021037a24 */ /* 0x040fe200078e02ff */
[----:B------:R-:W-:Y:S01]  /*0720*/  MOV R16, c[0x0][0x174] ;  /* 0x00005d0000107a02 */ /* 0x000fe20000000f00 */
[----:B------:R-:W-:Y:S01]  /*0730*/  IMAD R5, R33, c[0x0][0x198], RZ ;  /* 0x0000660021057a24 */ /* 0x000fe200078e02ff */
[----:B------:R-:W1:Y:S01]  /*0740*/  S2R R15, SR_LANEID ;  /* 0x00000000000f7919 */ /* 0x000e620000000000 */
[C---:B------:R-:W-:Y:S01]  /*0750*/  IMAD R13, R34.reuse, c[0x0][0x184], R3 ;  /* 0x00006100220d7a24 */ /* 0x040fe200078e0203 */
[----:B------:R-:W-:Y:S01]  /*0760*/  MOV R22, RZ ;  /* 0x000000ff00167202 */ /* 0x000fe20000000f00 */
[C---:B------:R-:W-:Y:S01]  /*0770*/  IMAD R11, R34.reuse, c[0x0][0x19c], R5 ;  /* 0x00006700220b7a24 */ /* 0x040fe200078e0205 */
[----:B------:R-:W-:Y:S01]  /*0780*/  MOV R35, RZ ;  /* 0x000000ff00237202 */ /* 0x000fe20000000f00 */
[----:B------:R-:W-:Y:S01]  /*0790*/  IMAD.WIDE.U32 R58, R34, c[0x0][0x180], RZ ;  /* 0x00006000223a7a25 */ /* 0x000fe200078e00ff */
[----:B------:R-:W-:-:S03]  /*07a0*/  UMOV UR4, URZ ;  /* 0x0000003f00047c82 */ /* 0x000fc60008000000 */
[----:B------:R-:W-:Y:S01]  /*07b0*/  IMAD.WIDE.U32 R64, R34, c[0x0][0x198], RZ ;  /* 0x0000660022407a25 */ /* 0x000fe200078e00ff */
[----:B------:R-:W-:-:S04]  /*07c0*/  IADD3 R13, R59, R13, RZ ;  /* 0x0000000d3b0d7210 */ /* 0x000fc80007ffe0ff */
[----:B------:R-:W-:Y:S02]  /*07d0*/  IADD3 R11, R65, R11, RZ ;  /* 0x0000000b410b7210 */ /* 0x000fe40007ffe0ff */
[C---:B0-----:R-:W-:Y:S02]  /*07e0*/  IADD3 R3, R20.reuse, 0x40, RZ ;  /* 0x0000004014037810 */ /* 0x041fe40007ffe0ff */
[C---:B------:R-:W-:Y:S02]  /*07f0*/  IADD3 R5, R20.reuse, 0x80, RZ ;  /* 0x0000008014057810 */ /* 0x040fe40007ffe0ff */
[C---:B------:R-:W-:Y:S02]  /*0800*/  SHF.L.U32 R10, R20.reuse, 0x3, RZ ;  /* 0x00000003140a7819 */ /* 0x040fe400000006ff */
[C---:B------:R-:W-:Y:S02]  /*0810*/  IADD3 R9, R20.reuse, 0x20, RZ ;  /* 0x0000002014097810 */ /* 0x040fe40007ffe0ff */
[----:B------:R-:W-:-:S02]  /*0820*/  IADD3 R7, R20, 0x60, RZ ;  /* 0x0000006014077810 */ /* 0x000fc40007ffe0ff */
[C---:B------:R-:W-:Y:S02]  /*0830*/  IADD3 R41, R20.reuse, 0xa0, RZ ;  /* 0x000000a014297810 */ /* 0x040fe40007ffe0ff */
[C---:B------:R-:W-:Y:S02]  /*0840*/  IADD3 R43, R20.reuse, 0xc0, RZ ;  /* 0x000000c0142b7810 */ /* 0x040fe40007ffe0ff */
[C---:B------:R-:W-:Y:S02]  /*0850*/  IADD3 R45, R20.reuse, 0xe0, RZ ;  /* 0x000000e0142d7810 */ /* 0x040fe40007ffe0ff */
[-C--:B------:R-:W-:Y:S02]  /*0860*/  LEA.HI.SX32 R8, R3, R20.reuse, 0x1b ;  /* 0x0000001403087211 */ /* 0x080fe400078fdaff */
[----:B------:R-:W-:Y:S02]  /*0870*/  LEA.HI.SX32 R6, R5, R20, 0x1b ;  /* 0x0000001405067211 */ /* 0x000fe400078fdaff */
[----:B------:R-:W-:-:S02]  /*0880*/  LOP3.LUT R14, R20, 0x1f, RZ, 0xc0, !PT ;  /* 0x0000001f140e7812 */ /* 0x000fc400078ec0ff */
[----:B------:R-:W-:Y:S02]  /*0890*/  LEA.HI.SX32 R12, R20, R20, 0x1b ;  /* 0x00000014140c7211 */ /* 0x000fe400078fdaff */
[----:B------:R-:W-:Y:S02]  /*08a0*/  LEA.HI.SX32 R10, R10, R10, 0x1b ;  /* 0x0000000a0a0a7211 */ /* 0x000fe400078fdaff */
[-C--:B------:R-:W-:Y:S02]  /*08b0*/  LEA.HI.SX32 R9, R9, R20.reuse, 0x1b ;  /* 0x0000001409097211 */ /* 0x080fe400078fdaff */
[-C--:B------:R-:W-:Y:S02]  /*08c0*/  LEA.HI.SX32 R7, R7, R20.reuse, 0x1b ;  /* 0x0000001407077211 */ /* 0x080fe400078fdaff */
[-C--:B------:R-:W-:Y:S02]  /*08d0*/  LEA.HI.SX32 R5, R41, R20.reuse, 0x1b ;  /* 0x0000001429057211 */ /* 0x080fe400078fdaff */
[----:B------:R-:W-:-:S02]  /*08e0*/  LEA.HI.SX32 R4, R43, R20, 0x1b ;  /* 0x000000142b047211 */ /* 0x000fc400078fdaff */
[----:B-1----:R-:W-:Y:S02]  /*08f0*/  LEA.HI.SX32 R3, R45, R20, 0x1b ;  /* 0x000000142d037211 */ /* 0x002fe400078fdaff */
.L_x_7574:
[----:B------:R-:W-:Y:S01]  /*0900*/  BAR.SYNC.DEFER_BLOCKING 0x0 ;  /* 0x0000000000007b1d */ /* 0x000fe20000010000 */
[----:B0-----:R-:W-:Y:S02]  /*0910*/  SHF.R.S32.HI R41, RZ, 0x1f, R20 ;  /* 0x0000001fff297819 */ /* 0x001fe40000011414 */
[C---:B------:R-:W-:Y:S02]  /*0920*/  SHF.L.U32 R2, R20.reuse, 0x4, RZ ;  /* 0x0000000414027819 */ /* 0x040fe400000006ff */
        /* <DEDUP_REMOVED lines=17> */
[----:B0-----:R0:W2:Y:S01]  /*0a40*/  LDG.E.128 R52, [R60.64] ;  /* 0x000000063c347981 */ /* 0x0010a2000c1e1d00 */
[----:B------:R-:W-:Y:S01]  /*0a50*/  LEA R74, R16, 0xffffff00, 0x8 ;  /* 0xffffff00104a7811 */ /* 0x000fe200078e40ff */
[----:B------:R-:W-:Y:S01]  /*0a60*/  IMAD R63, R28, c[0x0][0x1f0], RZ ;  /* 0x00007c001c3f7a24 */ /* 0x000fe200078e02ff */
[----:B------:R-:W-:Y:S01]  /*0a70*/  BSSY B0, `(.L_x_7535) ;  /* 0x0000047000007945 */ /* 0x000fe20003800000 */
[----:B------:R-:W-:Y:S01]  /*0a80*/  IMAD R69, R33, c[0x0][0x1f8], RZ ;  /* 0x00007e0021457a24 */ /* 0x000fe200078e02ff */
[----:B------:R-:W-:Y:S01]  /*0a90*/  SHF.R.S32.HI R75, RZ, 0x1f, R74 ;  /* 0x0000001fff4b7819 */ /* 0x000fe2000001144a */
[----:B------:R-:W-:-:S02]  /*0aa0*/  IMAD R67, R30, c[0x0][0x1f4], R63 ;  /* 0x00007d001e437a24 */ /* 0x000fc400078e023f */
[----:B------:R-:W-:Y:S02]  /*0ab0*/  IMAD R69, R34, c[0x0][0x1fc], R69 ;  /* 0x00007f0022457a24 */ /* 0x000fe400078e0245 */
[----:B------:R-:W-:Y:S01]  /*0ac0*/  IMAD.WIDE.U32 R62, R30, c[0x0][0x1f0], R74 ;  /* 0x00007c001e3e7a25 */ /* 0x000fe200078e004a */
[--C-:B-1----:R-:W-:Y:S02]  /*0ad0*/  HADD2.F32 R66, -RZ, R48.reuse.H0_H0 ;  /* 0x20000030ff427230 */ /* 0x102fe40000004100 */
[----:B------:R-:W-:Y:S02]  /*0ae0*/  HADD2.F32 R48, -RZ, R48.H1_H1 ;  /* 0x30000030ff307230 */ /* 0x000fe40000004100 */
[----:B------:R-:W-:Y:S01]  /*0af0*/  IADD3 R63, R63, R67, RZ ;  /* 0x000000433f3f7210 */ /* 0x000fe20007ffe0ff */
[--C-:B------:R-:W-:Y:S01]  /*0b00*/  HADD2.F32 R70, -RZ, R50.reuse.H0_H0 ;  /* 0x20000032ff467230 */ /* 0x100fe20000004100 */
[--C-:B-----5:R-:W-:Y:S01]  /*0b10*/  FADD.FTZ R66, R66, R31.reuse ;  /* 0x0000001f42427221 */ /* 0x120fe20000010000 */
[----:B------:R-:W-:Y:S01]  /*0b20*/  HADD2.F32 R68, -RZ, R49.H0_H0 ;  /* 0x20000031ff447230 */ /* 0x000fe20000004100 */
[----:B------:R-:W-:Y:S01]  /*0b30*/  FADD.FTZ R67, R48, R31 ;  /* 0x0000001f30437221 */ /* 0x000fe20000010000 */
[----:B------:R-:W-:Y:S01]  /*0b40*/  HADD2.F32 R50, -RZ, R50.H1_H1 ;  /* 0x30000032ff327230 */ /* 0x000fe20000004100 */
[----:B------:R-:W-:Y:S01]  /*0b50*/  IMAD.WIDE.U32 R62, R34, c[0x0][0x1f8], R62 ;  /* 0x00007e00223e7a25 */ /* 0x000fe200078e003e */
[----:B------:R-:W-:Y:S01]  /*0b60*/  FSETP.GTU.FTZ.AND P6, PT, R66, 20, PT ;  /* 0x41a000004200780b */ /* 0x000fe20003fdc000 */
[--C-:B------:R-:W-:Y:S01]  /*0b70*/  HADD2.F32 R72, -RZ, R51.reuse.H0_H0 ;  /* 0x20000033ff487230 */ /* 0x100fe20000004100 */
[----:B------:R-:W-:Y:S01]  /*0b80*/  FSETP.GTU.FTZ.AND P5, PT, R67, 20, PT ;  /* 0x41a000004300780b */ /* 0x000fe20003fbc000 */
[--C-:B------:R-:W-:Y:S01]  /*0b90*/  FADD.FTZ R68, R68, R31.reuse ;  /* 0x0000001f44447221 */ /* 0x100fe20000010000 */
[----:B------:R-:W-:Y:S01]  /*0ba0*/  IADD3 R63, R63, R69, RZ ;  /* 0x000000453f3f7210 */ /* 0x000fe20007ffe0ff */
[--C-:B------:R-:W-:Y:S01]  /*0bb0*/  FADD.FTZ R70, R70, R31.reuse ;  /* 0x0000001f46467221 */ /* 0x100fe20000010000 */
[----:B0-----:R-:W-:Y:S01]  /*0bc0*/  LEA R61, P0, R62, c[0x0][0x268], 0x1 ;  /* 0x00009a003e3d7a11 */ /* 0x001fe200078008ff */
[--C-:B------:R-:W-:Y:S01]  /*0bd0*/  FADD.FTZ R71, R50, R31.reuse ;  /* 0x0000001f32477221 */ /* 0x100fe20000010000 */
[----:B------:R-:W-:Y:S01]  /*0be0*/  HADD2.F32 R48, -RZ, R51.H1_H1 ;  /* 0x30000033ff307230 */ /* 0x000fe20000004100 */
[----:B------:R-:W-:Y:S01]  /*0bf0*/  FADD.FTZ R72, R72, R31 ;  /* 0x0000001f48487221 */ /* 0x000fe20000010000 */
[----:B------:R-:W-:Y:S01]  /*0c00*/  LEA.HI.X R63, R62, c[0x0][0x26c], R63, 0x1, P0 ;  /* 0x00009b003e3f7a11 */ /* 0x000fe200000f0c3f */
[----:B------:R-:W-:Y:S01]  /*0c10*/  HADD2.F32 R62, -RZ, R49.H1_H1 ;  /* 0x30000031ff3e7230 */ /* 0x000fe20000004100 */
[----:B------:R-:W-:Y:S01]  /*0c20*/  IADD3 R60, P0, R61, R2, RZ ;  /* 0x000000023d3c7210 */ /* 0x000fe20007f1e0ff */
[----:B------:R-:W-:Y:S01]  /*0c30*/  FADD.FTZ R73, R48, R31 ;  /* 0x0000001f30497221 */ /* 0x000fe20000010000 */
[----:B------:R-:W-:-:S02]  /*0c40*/  FSETP.GTU.FTZ.AND P4, PT, R68, 20, PT ;  /* 0x41a000004400780b */ /* 0x000fc40003f9c000 */
[----:B------:R-:W-:Y:S01]  /*0c50*/  FADD.FTZ R69, R62, R31 ;  /* 0x0000001f3e457221 */ /* 0x000fe20000010000 */
[----:B------:R-:W-:Y:S02]  /*0c60*/  IADD3.X R61, R63, R0, RZ, P0, !PT ;  /* 0x000000003f3d7210 */ /* 0x000fe400007fe4ff */
[----:B------:R-:W-:Y:S02]  /*0c70*/  FSETP.GTU.FTZ.AND P2, PT, R70, 20, PT ;  /* 0x41a000004600780b */ /* 0x000fe40003f5c000 */
[----:B------:R-:W-:Y:S02]  /*0c80*/  FSETP.GTU.FTZ.AND P3, PT, R69, 20, PT ;  /* 0x41a000004500780b */ /* 0x000fe40003f7c000 */
[----:B------:R-:W-:Y:S02]  /*0c90*/  FSETP.GTU.FTZ.AND P1, PT, R71, 20, PT ;  /* 0x41a000004700780b */ /* 0x000fe40003f3c000 */
[----:B------:R-:W-:Y:S01]  /*0ca0*/  FSETP.GTU.FTZ.AND P0, PT, R72, 20, PT ;  /* 0x41a000004800780b */ /* 0x000fe20003f1c000 */
[----:B--2---:R0:W-:Y:S01]  /*0cb0*/  STS.128 [R15.X16], R52 ;  /* 0x000000340f007388 */ /* 0x0041e2000000cc00 */
[----:B------:R-:W-:-:S06]  /*0cc0*/  NOP ;  /* 0x0000000000007918 */ /* 0x000fcc0000000000 */
[----:B------:R0:W1:Y:S01]  /*0cd0*/  LDS.128 R44, [R15.X16] ;  /* 0x000000000f2c7984 */ /* 0x000062000000cc00 */
[----:B---3--:R-:W-:Y:S05]  /*0ce0*/  @P6 BRA `(.L_x_7536) ;  /* 0x000001f000006947 */ /* 0x008fea0003800000 */
[----:B------:R-:W-:Y:S01]  /*0cf0*/  FMUL.FTZ R66, R66, 1.4426950216293334961 ;  /* 0x3fb8aa3b42427820 */ /* 0x000fe20000410000 */
[----:B------:R-:W-:Y:S01]  /*0d00*/  HFMA2.MMA R51, -RZ, RZ, 1.625, 0 ;  /* 0x3e800000ff337435 */ /* 0x000fe200000001ff */
[----:B0-----:R-:W-:Y:S02]  /*0d10*/  MOV R52, 0x3d39bf78 ;  /* 0x3d39bf7800347802 */ /* 0x001fe40000000f00 */
        /* <DEDUP_REMOVED lines=28> */
.L_x_7536:
[----:B------:R-:W-:Y:S05]  /*0ee0*/  BSYNC B0 ;  /* 0x0000000000007941 */ /* 0x000fea0003800000 */
.L_x_7535:
[----:B------:R-:W-:Y:S01]  /*0ef0*/  BSSY B0, `(.L_x_7537) ;  /* 0x0000022000007945 */ /* 0x000fe20003800000 */
[----:B------:R-:W-:Y:S01]  /*0f00*/  FSETP.GTU.FTZ.AND P6, PT, R73, 20, PT ;  /* 0x41a000004900780b */ /* 0x000fe20003fdc000 */
[----:B------:R-:W-:Y:S07]  /*0f10*/  @P5 BRA `(.L_x_7538) ;  /* 0x000001f000005947 */ /* 0x000fee0003800000 */
        /* <DEDUP_REMOVED lines=31> */
.L_x_7538:
[----:B------:R-:W-:Y:S05]  /*1110*/  BSYNC B0 ;  /* 0x0000000000007941 */ /* 0x000fea0003800000 */
.L_x_7537:
        /* <DEDUP_REMOVED lines=33> */
.L_x_7540:
[----:B------:R-:W-:Y:S05]  /*1330*/  BSYNC B0 ;  /* 0x0000000000007941 */ /* 0x000fea0003800000 */
.L_x_7539:
        /* <DEDUP_REMOVED lines=33> */
.L_x_7542:
[----:B------:R-:W-:Y:S05]  /*1550*/  BSYNC B0 ;  /* 0x0000000000007941 */ /* 0x000fea0003800000 */
.L_x_7541:
        /* <DEDUP_REMOVED lines=33> */
.L_x_7544:
[----:B------:R-:W-:Y:S05]  /*1770*/  BSYNC B0 ;  /* 0x0000000000007941 */ /* 0x000fea0003800000 */
.L_x_7543:
        /* <DEDUP_REMOVED lines=33> */
.L_x_7546:
[----:B------:R-:W-:Y:S05]  /*1990*/  BSYNC B0 ;  /* 0x0000000000007941 */ /* 0x000fea0003800000 */
.L_x_7545:
        /* <DEDUP_REMOVED lines=33> */
.L_x_7548:
[----:B------:R-:W-:Y:S05]  /*1bb0*/  BSYNC B0 ;  /* 0x0000000000007941 */ /* 0x000fea0003800000 */
.L_x_7547:
        /* <DEDUP_REMOVED lines=33> */
.L_x_7550:
[----:B------:R-:W-:Y:S05]  /*1dd0*/  BSYNC B0 ;  /* 0x0000000000007941 */ /* 0x000fea0003800000 */
.L_x_7549:
[----:B------:R-:W-:Y:S06]  /*1de0*/  BAR.SYNC.DEFER_BLOCKING 0x0 ;  /* 0x0000000000007b1d */ /* 0x000fec0000010000 */
[----:B------:R-:W2:Y:S01]  /*1df0*/  LDG.E.128 R60, [R60.64] ;  /* 0x000000063c3c7981 */ /* 0x000ea2000c1e1d00 */
[----:B------:R-:W-:Y:S02]  /*1e00*/  IMAD R49, R28, c[0x0][0x200], RZ ;  /* 0x000080001c317a24 */ /* 0x000fe400078e02ff */
[----:B0-----:R-:W-:Y:S02]  /*1e10*/  IMAD R53, R33, c[0x0][0x208], RZ ;  /* 0x0000820021357a24 */ /* 0x001fe400078e02ff */
        /* <DEDUP_REMOVED lines=14> */
[----:B------:R-:W2:Y:S01]  /*1f00*/  LDG.E.128 R52, [R52.64] ;  /* 0x0000000634347981 */ /* 0x000ea2000c1e1d00 */
[----:B-1----:R-:W-:-:S02]  /*1f10*/  HADD2.F32 R89, -RZ, R44.H1_H1 ;  /* 0x3000002cff597230 */ /* 0x002fc40000004100 */
        /* <DEDUP_REMOVED lines=9> */
[----:B------:R-:W0:Y:S01]  /*1fb0*/  MUFU.EX2 R80, R48 ;  /* 0x0000003000507308 */ /* 0x000e220000000800 */
[----:B------:R-:W-:Y:S01]  /*1fc0*/  HADD2.F32 R62, -RZ, R51.H0_H0 ;  /* 0x20000033ff3e7230 */ /* 0x000fe20000004100 */
[----:B------:R-:W-:-:S02]  /*1fd0*/  FMUL.FTZ R76, R96, -1.4426950216293334961 ;  /* 0xbfb8aa3b604c7820 */ /* 0x000fc40000410000 */
[----:B------:R-:W-:Y:S02]  /*1fe0*/  FMUL.FTZ R79, R63, -1.4426950216293334961 ;  /* 0xbfb8aa3b3f4f7820 */ /* 0x000fe40000410000 */
[----:B------:R-:W-:Y:S02]  /*1ff0*/  FMUL.FTZ R85, R62, -1.4426950216293334961 ;  /* 0xbfb8aa3b3e557820 */ /* 0x000fe40000410000 */
[----:B------:R1:W-:Y:S01]  /*2000*/  MUFU.EX2 R81, R60 ;  /* 0x0000003c00517308 */ /* 0x0003e20000000800 */
[----:B------:R-:W-:-:S07]  /*2010*/  FMUL.FTZ R82, R61, -1.4426950216293334961 ;  /* 0xbfb8aa3b3d527820 */ /* 0x000fce0000410000 */
[----:B------:R-:W3:Y:S01]  /*2020*/  MUFU.EX2 R83, R49 ;  /* 0x0000003100537308 */ /* 0x000ee20000000800 */
[----:B-1----:R-:W-:Y:S01]  /*2030*/  HADD2.F32 R60, -RZ, R51.H1_H1 ;  /* 0x30000033ff3c7230 */ /* 0x002fe20000004100 */
[----:B0-----:R-:W-:-:S04]  /*2040*/  FADD.FTZ R80, R80, 1 ;  /* 0x3f80000050507421 */ /* 0x001fc80000010000 */
[----:B------:R-:W-:Y:S02]  /*2050*/  FMUL.FTZ R87, R60, -1.4426950216293334961 ;  /* 0xbfb8aa3b3c577820 */ /* 0x000fe40000410000 */
[----:B------:R-:W0:Y:S08]  /*2060*/  MUFU.EX2 R76, R76 ;  /* 0x0000004c004c7308 */ /* 0x000e300000000800 */
[----:B------:R0:W1:Y:S01]  /*2070*/  MUFU.EX2 R84, R79 ;  /* 0x0000004f00547308 */ /* 0x0000620000000800 */
[----:B---3--:R-:W-:Y:S01]  /*2080*/  FADD.FTZ R92, R83, 1 ;  /* 0x3f800000535c7421 */ /* 0x008fe20000010000 */
[----:B------:R-:W-:-:S06]  /*2090*/  HADD2.F32 R83, -RZ, R46.H0_H0 ;  /* 0x2000002eff537230 */ /* 0x000fcc0000004100 */
[----:B------:R3:W4:Y:S01]  /*20a0*/  MUFU.EX2 R88, R85 ;  /* 0x0000005500587308 */ /* 0x0007220000000800 */
[----:B0-----:R-:W-:Y:S01]  /*20b0*/  FADD.FTZ R79, R76, 1 ;  /* 0x3f8000004c4f7421 */ /* 0x001fe20000010000 */
[----:B------:R-:W-:-:S06]  /*20c0*/  HADD2.F32 R76, -RZ, R44.H0_H0 ;  /* 0x2000002cff4c7230 */ /* 0x000fcc0000004100 */
[----:B------:R0:W5:Y:S01]  /*20d0*/  MUFU.RCP R93, R79 ;  /* 0x0000004f005d7308 */ /* 0x0001620000001000 */
[----:B---3--:R-:W-:Y:S01]  /*20e0*/  HADD2.F32 R85, -RZ, R45.H1_H1 ;  /* 0x3000002dff557230 */ /* 0x008fe20000004100 */
[----:B-1----:R-:W-:-:S06]  /*20f0*/  FADD.FTZ R84, R84, 1 ;  /* 0x3f80000054547421 */ /* 0x002fcc0000010000 */
[----:B------:R-:W1:Y:S01]  /*2100*/  MUFU.RCP R100, R80 ;  /* 0x0000005000647308 */ /* 0x000e620000001000 */
[----:B----4-:R-:W-:Y:S01]  /*2110*/  FADD.FTZ R95, R88, 1 ;  /* 0x3f800000585f7421 */ /* 0x010fe20000010000 */
[----:B0-----:R-:W-:-:S06]  /*2120*/  HADD2.F32 R79, -RZ, R47.H0_H0 ;  /* 0x2000002fff4f7230 */ /* 0x001fcc0000004100 */
[----:B------:R0:W3:Y:S08]  /*2130*/  MUFU.EX2 R99, R87 ;  /* 0x0000005700637308 */ /* 0x0000f00000000800 */
[----:B------:R4:W3:Y:S01]  /*2140*/  MUFU.EX2 R86, R82 ;  /* 0x0000005200567308 */ /* 0x0008e20000000800 */
[----:B0-----:R-:W-:Y:S01]  /*2150*/  HADD2.F32 R87, -RZ, R45.H0_H0 ;  /* 0x2000002dff577230 */ /* 0x001fe20000004100 */
[----:B-----5:R-:W-:-:S04]  /*2160*/  FADD.FTZ R45, -R93, 1 ;  /* 0x3f8000005d2d7421 */ /* 0x020fc80000010100 */
[----:B------:R-:W-:Y:S02]  /*2170*/  FFMA.FTZ R45, R96, R45, 1 ;  /* 0x3f800000602d7423 */ /* 0x000fe4000001002d */
[----:B------:R-:W-:Y:S01]  /*2180*/  MUFU.RCP R92, R92 ;  /* 0x0000005c005c7308 */ /* 0x000fe20000001000 */
[----:B----4-:R-:W-:Y:S01]  /*2190*/  FADD.FTZ R82, R81, 1 ;  /* 0x3f80000051527421 */ /* 0x010fe20000010000 */
[----:B------:R-:W-:Y:S01]  /*21a0*/  HADD2.F32 R81, -RZ, R46.H1_H1 ;  /* 0x3000002eff517230 */ /* 0x000fe20000004100 */
[----:B-1----:R-:W-:Y:S02]  /*21b0*/  FADD.FTZ R46, -R100, 1 ;  /* 0x3f800000642e7421 */ /* 0x002fe40000010100 */
[----:B---3--:R-:W-:Y:S02]  /*21c0*/  FADD.FTZ R99, R99, 1 ;  /* 0x3f80000063637421 */ /* 0x008fe40000010000 */
[----:B------:R-:W-:Y:S01]  /*21d0*/  FMUL.FTZ R96, R96, R93 ;  /* 0x0000005d60607220 */ /* 0x000fe20000410000 */
[----:B------:R-:W-:Y:S01]  /*21e0*/  MUFU.RCP R95, R95 ;  /* 0x0000005f005f7308 */ /* 0x000fe20000001000 */
[----:B------:R-:W-:-:S02]  /*21f0*/  FADD.FTZ R98, R86, 1 ;  /* 0x3f80000056627421 */ /* 0x000fc40000010000 */
[----:B------:R-:W-:-:S05]  /*2200*/  FFMA.FTZ R46, R97, R46, 1 ;  /* 0x3f800000612e7423 */ /* 0x000fca000001002e */
[----:B------:R-:W-:Y:S08]  /*2210*/  MUFU.RCP R94, R84 ;  /* 0x00000054005e7308 */ /* 0x000ff00000001000 */
[----:B------:R-:W-:Y:S01]  /*2220*/  MUFU.RCP R98, R98 ;  /* 0x0000006200627308 */ /* 0x000fe20000001000 */
[----:B--2---:R0:W-:Y:S01]  /*2230*/  STS.128 [R15.X16], R52 ;  /* 0x000000340f007388 */ /* 0x0041e2000000cc00 */
[----:B------:R-:W-:-:S06]  /*2240*/  NOP ;  /* 0x0000000000007918 */ /* 0x000fcc0000000000 */
[----:B------:R-:W1:Y:S01]  /*2250*/  LDS.128 R48, [R15.X16] ;  /* 0x000000000f307984 */ /* 0x000e62000000cc00 */
[----:B0-----:R0:W2:Y:S01]  /*2260*/  MUFU.RCP R53, R82 ;  /* 0x0000005200357308 */ /* 0x0010a20000001000 */
[----:B------:R-:W-:Y:S02]  /*2270*/  HADD2.F32 R54, -RZ, R47.H1_H1 ;  /* 0x3000002fff367230 */ /* 0x000fe40000004100 */
[--C-:B-1----:R-:W-:Y:S02]  /*2280*/  HADD2.F32 R55, -RZ, R48.reuse.H0_H0 ;  /* 0x20000030ff377230 */ /* 0x102fe40000004100 */
[--C-:B0-----:R-:W-:Y:S02]  /*2290*/  HADD2.F32 R82, -RZ, R49.reuse.H0_H0 ;  /* 0x20000031ff527230 */ /* 0x101fe40000004100 */
[----:B------:R-:W-:Y:S01]  /*22a0*/  HADD2.F32 R84, -RZ, R49.H1_H1 ;  /* 0x30000031ff547230 */ /* 0x000fe20000004100 */
[----:B------:R-:W-:Y:S01]  /*22b0*/  FMUL.FTZ R44, R76, R55 ;  /* 0x000000374c2c7220 */ /* 0x000fe20000410000 */
[----:B------:R-:W-:Y:S01]  /*22c0*/  HADD2.F32 R80, -RZ, R48.H1_H1 ;  /* 0x30000030ff507230 */ /* 0x000fe20000004100 */
[----:B--2---:R-:W-:Y:S01]  /*22d0*/  FADD.FTZ R49, -R53, 1 ;  /* 0x3f80000035317421 */ /* 0x004fe20000010100 */
        /* <DEDUP_REMOVED lines=10> */
[----:B------:R-:W-:Y:S02]  /*2380*/  FFMA.FTZ R49, R78, R49, 1 ;  /* 0x3f8000004e317423 */ /* 0x000fe40000010031 */
[----:B------:R-:W-:Y:S02]  /*2390*/  FFMA.FTZ R50, R77, R50, 1 ;  /* 0x3f8000004d327423 */ /* 0x000fe40000010032 */
[----:B------:R-:W-:Y:S02]  /*23a0*/  FMUL.FTZ R48, R53, R48 ;  /* 0x0000003035307220 */ /* 0x000fe40000410000 */
[----:B------:R-:W-:-:S02]  /*23b0*/  FMUL.FTZ R51, R92, R51 ;  /* 0x000000335c337220 */ /* 0x000fc40000410000 */
[----:B------:R-:W-:Y:S02]  /*23c0*/  FMUL.FTZ R47, R89, R80 ;  /* 0x00000050592f7220 */ /* 0x000fe40000410000 */
[----:B------:R-:W-:Y:S02]  /*23d0*/  FMUL.FTZ R44, R44, R45 ;  /* 0x0000002d2c2c7220 */ /* 0x000fe40000410000 */
[----:B------:R-:W-:Y:S02]  /*23e0*/  FMUL.FTZ R45, R48, R49 ;  /* 0x00000031302d7220 */ /* 0x000fe40000410000 */
[----:B------:R-:W-:Y:S02]  /*23f0*/  FMUL.FTZ R50, R51, R50 ;  /* 0x0000003233327220 */ /* 0x000fe40000410000 */
[----:B------:R-:W-:Y:S02]  /*2400*/  FMUL.FTZ R47, R100, R47 ;  /* 0x0000002f642f7220 */ /* 0x000fe40000410000 */
[----:B------:R-:W-:Y:S01]  /*2410*/  FADD.FTZ R49, -R95, 1 ;  /* 0x3f8000005f317421 */ /* 0x000fe20000010100 */
[----:B------:R-:W-:Y:S01]  /*2420*/  F2FP.PACK_AB R45, R50, R45 ;  /* 0x0000002d322d723e */ /* 0x000fe200000000ff */
[----:B0-----:R-:W-:-:S02]  /*2430*/  FADD.FTZ R51, -R97, 1 ;  /* 0x3f80000061337421 */ /* 0x001fc40000010100 */
[----:B------:R-:W-:Y:S02]  /*2440*/  FMUL.FTZ R47, R47, R46 ;  /* 0x0000002e2f2f7220 */ /* 0x000fe40000410000 */
[----:B------:R-:W-:Y:S02]  /*2450*/  FFMA.FTZ R99, R62, R49, 1 ;  /* 0x3f8000003e637423 */ /* 0x000fe40000010031 */
        /* <DEDUP_REMOVED lines=16> */
[----:B------:R-:W-:Y:S01]  /*2560*/  HADD2.F32 R48, -RZ, R40.H0_H0 ;  /* 0x20000028ff307230 */ /* 0x000fe20000004100 */
[----:B------:R-:W-:-:S02]  /*2570*/  FMUL.FTZ R52, R52, R99 ;  /* 0x0000006334347220 */ /* 0x000fc40000410000 */
[----:B------:R-:W-:Y:S01]  /*2580*/  FMUL.FTZ R101, R100, R101 ;  /* 0x0000006564657220 */ /* 0x000fe20000410000 */
[----:B------:R-:W-:Y:S01]  /*2590*/  F2FP.PACK_AB R46, R51, R46 ;  /* 0x0000002e332e723e */ /* 0x000fe200000000ff */
[----:B------:R-:W-:Y:S02]  /*25a0*/  IMAD R49, R28, c[0x0][0x2e8], RZ ;  /* 0x0000ba001c317a24 */ /* 0x000fe400078e02ff */
[----:B------:R-:W-:Y:S01]  /*25b0*/  FMUL.FTZ R76, R76, R96 ;  /* 0x000000604c4c7220 */ /* 0x000fe20000410000 */
[----:B------:R-:W-:Y:S01]  /*25c0*/  F2FP.PACK_AB R47, R101, R52 ;  /* 0x00000034652f723e */ /* 0x000fe200000000ff */
[----:B------:R-:W-:Y:S01]  /*25d0*/  BAR.SYNC.DEFER_BLOCKING 0x0 ;  /* 0x0000000000007b1d */ /* 0x000fe20000010000 */
[----:B------:R-:W-:Y:S01]  /*25e0*/  IMAD R99, R30, c[0x0][0x2ec], R49 ;  /* 0x0000bb001e637a24 */ /* 0x000fe200078e0231 */
[----:B------:R-:W-:Y:S01]  /*25f0*/  MOV R101, c[0x0][0x16c] ;  /* 0x00005b0000657a02 */ /* 0x000fe20000000f00 */
[----:B------:R-:W-:Y:S01]  /*2600*/  FFMA.FTZ R100, R76, R48, R35 ;  /* 0x000000304c647223 */ /* 0x000fe20000010023 */
[----:B------:R-:W-:Y:S01]  /*2610*/  HADD2.F32 R35, -RZ, R40.H1_H1 ;  /* 0x30000028ff237230 */ /* 0x000fe20000004100 */
[----:B------:R-:W-:Y:S01]  /*2620*/  FMUL.FTZ R78, R78, R53 ;  /* 0x000000354e4e7220 */ /* 0x000fe20000410000 */
[----:B------:R-:W-:Y:S01]  /*2630*/  ISETP.GE.AND P1, PT, R101, 0x1, PT ;  /* 0x000000016500780c */ /* 0x000fe20003f26270 */
[----:B------:R-:W-:-:S04]  /*2640*/  IMAD.WIDE.U32 R52, R30, c[0x0][0x2e8], R74 ;  /* 0x0000ba001e347a25 */ /* 0x000fc800078e004a */
[----:B------:R-:W-:Y:S01]  /*2650*/  FMUL.FTZ R89, R89, R93 ;  /* 0x0000005d59597220 */ /* 0x000fe20000410000 */
[----:B------:R-:W-:Y:S01]  /*2660*/  IADD3 R53, R53, R99, RZ ;  /* 0x0000006335357210 */ /* 0x000fe20007ffe0ff */
[----:B------:R-:W-:Y:S02]  /*2670*/  FMUL.FTZ R87, R87, R78 ;  /* 0x0000004e57577220 */ /* 0x000fe40000410000 */
[----:B------:R-:W-:Y:S01]  /*2680*/  FFMA.FTZ R100, R89, R35, R100 ;  /* 0x0000002359647223 */ /* 0x000fe20000010064 */
[----:B------:R-:W-:Y:S01]  /*2690*/  HADD2.F32 R35, -RZ, R41.H0_H0 ;  /* 0x20000029ff237230 */ /* 0x000fe20000004100 */
[----:B------:R-:W-:-:S04]  /*26a0*/  IMAD.WIDE.U32 R52, R34, c[0x0][0x2f0], R52 ;  /* 0x0000bc0022347a25 */ /* 0x000fc800078e0034 */
[----:B------:R-:W-:Y:S02]  /*26b0*/  FMUL.FTZ R92, R77, R92 ;  /* 0x0000005c4d5c7220 */ /* 0x000fe40000410000 */
[----:B------:R-:W-:Y:S01]  /*26c0*/  FFMA.FTZ R100, R87, R35, R100 ;  /* 0x0000002357647223 */ /* 0x000fe20000010064 */
[----:B------:R0:W-:Y:S01]  /*26d0*/  STS.128 [R15.X16], R44 ;  /* 0x0000002c0f007388 */ /* 0x0001e2000000cc00 */
[----:B------:R-:W-:-:S06]  /*26e0*/  NOP ;  /* 0x0000000000007918 */ /* 0x000fcc0000000000 */
[----:B------:R-:W1:Y:S01]  /*26f0*/  LDS.128 R48, [R15.X16] ;  /* 0x000000000f307984 */ /* 0x000e62000000cc00 */
[----:B------:R-:W-:Y:S01]  /*2700*/  HADD2.F32 R35, -RZ, R41.H1_H1 ;  /* 0x30000029ff237230 */ /* 0x000fe20000004100 */
[----:B------:R-:W-:Y:S02]  /*2710*/  FMUL.FTZ R85, R85, R92 ;  /* 0x0000005c55557220 */ /* 0x000fe40000410000 */
[----:B------:R-:W-:Y:S02]  /*2720*/  FMUL.FTZ R63, R63, R94 ;  /* 0x0000005e3f3f7220 */ /* 0x000fe40000410000 */
[----:B------:R-:W-:Y:S01]  /*2730*/  FFMA.FTZ R100, R85, R35, R100 ;  /* 0x0000002355647223 */ /* 0x000fe20000010064 */
[----:B------:R-:W-:Y:S01]  /*2740*/  HADD2.F32 R35, -RZ, R42.H0_H0 ;  /* 0x2000002aff237230 */ /* 0x000fe20000004100 */
[----:B------:R-:W-:Y:S02]  /*2750*/  FMUL.FTZ R83, R83, R63 ;  /* 0x0000003f53537220 */ /* 0x000fe40000410000 */
[----:B0-----:R-:W-:-:S02]  /*2760*/  IMAD R45, R33, c[0x0][0x2f0], RZ ;  /* 0x0000bc00212d7a24 */ /* 0x001fc400078e02ff */
[----:B------:R-:W-:Y:S02]  /*2770*/  FMUL.FTZ R61, R61, R98 ;  /* 0x000000623d3d7220 */ /* 0x000fe40000410000 */
[----:B------:R-:W-:Y:S02]  /*2780*/  IMAD R45, R34, c[0x0][0x2f4], R45 ;  /* 0x0000bd00222d7a24 */ /* 0x000fe400078e022d */
[----:B------:R-:W-:Y:S01]  /*2790*/  FFMA.FTZ R100, R83, R35, R100 ;  /* 0x0000002353647223 */ /* 0x000fe20000010064 */
[----:B------:R-:W-:Y:S01]  /*27a0*/  HADD2.F32 R35, -RZ, R42.H1_H1 ;  /* 0x3000002aff237230 */ /* 0x000fe20000004100 */
[----:B------:R-:W-:Y:S01]  /*27b0*/  FMUL.FTZ R81, R81, R61 ;  /* 0x0000003d51517220 */ /* 0x000fe20000410000 */
[----:B------:R-:W-:Y:S01]  /*27c0*/  IADD3 R53, R53, R45, RZ ;  /* 0x0000002d35357210 */ /* 0x000fe20007ffe0ff */
[----:B------:R-:W-:Y:S01]  /*27d0*/  FMUL.FTZ R62, R62, R95 ;  /* 0x0000005f3e3e7220 */ /* 0x000fe20000410000 */
[C---:B------:R-:W-:Y:S01]  /*27e0*/  LEA R45, P0, R52.reuse, c[0x0][0x338], 0x1 ;  /* 0x0000ce00342d7a11 */ /* 0x040fe200078008ff */
[----:B------:R-:W-:Y:S01]  /*27f0*/  FFMA.FTZ R100, R81, R35, R100 ;  /* 0x0000002351647223 */ /* 0x000fe20000010064 */
[--C-:B------:R-:W-:Y:S01]  /*2800*/  HADD2.F32 R35, -RZ, R43.reuse.H0_H0 ;  /* 0x2000002bff237230 */ /* 0x100fe20000004100 */
[----:B------:R-:W-:Y:S01]  /*2810*/  FMUL.FTZ R79, R79, R62 ;  /* 0x0000003e4f4f7220 */ /* 0x000fe20000410000 */
[----:B------:R-:W-:Y:S01]  /*2820*/  LEA.HI.X R53, R52, c[0x0][0x33c], R53, 0x1, P0 ;  /* 0x0000cf0034357a11 */ /* 0x000fe200000f0c35 */
[----:B------:R-:W-:Y:S01]  /*2830*/  FMUL.FTZ R60, R60, R97 ;  /* 0x000000613c3c7220 */ /* 0x000fe20000410000 */
[----:B------:R-:W-:Y:S01]  /*2840*/  IADD3 R44, P2, R45, R2, RZ ;  /* 0x000000022d2c7210 */ /* 0x000fe20007f5e0ff */
[----:B------:R-:W-:Y:S01]  /*2850*/  FFMA.FTZ R100, R79, R35, R100 ;  /* 0x000000234f647223 */ /* 0x000fe20000010064 */
[----:B------:R-:W-:Y:S01]  /*2860*/  ISETP.NE.U32.AND P0, PT, RZ, c[0x0][0x270], PT ;  /* 0x00009c00ff007a0c */ /* 0x000fe20003f05070 */
[----:B------:R-:W-:Y:S01]  /*2870*/  HADD2.F32 R35, -RZ, R43.H1_H1 ;  /* 0x3000002bff237230 */ /* 0x000fe20000004100 */
[----:B------:R-:W-:Y:S01]  /*2880*/  IADD3.X R45, R53, R0, RZ, P2, !PT ;  /* 0x00000000352d7210 */ /* 0x000fe200017fe4ff */
[----:B------:R-:W-:Y:S01]  /*2890*/  FMUL.FTZ R77, R54, R60 ;  /* 0x0000003c364d7220 */ /* 0x000fe20000410000 */
[----:B------:R-:W-:-:S03]  /*28a0*/  ISETP.NE.AND.EX P0, PT, RZ, c[0x0][0x274], PT, P0 ;  /* 0x00009d00ff007a0c */ /* 0x000fc60003f05300 */
[----:B-1----:R0:W-:Y:S10]  /*28b0*/  STG.E.128 [R44.64], R48 ;  /* 0x000000302c007986 */ /* 0x0021f4000c101d06 */
[----:B------:R-:W-:Y:S05]  /*28c0*/  @!P0 BRA `(.L_x_7551) ;  /* 0x000001d000008947 */ /* 0x000fea0003800000 */
[----:B------:R-:W-:Y:S01]  /*28d0*/  BAR.SYNC.DEFER_BLOCKING 0x0 ;  /* 0x0000000000007b1d */ /* 0x000fe20000010000 */
[----:B0-----:R-:W-:-:S02]  /*28e0*/  FMUL.FTZ R44, R96, R55 ;  /* 0x00000037602c7220 */ /* 0x001fc40000410000 */
[----:B------:R-:W-:Y:S02]  /*28f0*/  FMUL.FTZ R45, R78, R82 ;  /* 0x000000524e2d7220 */ /* 0x000fe40000410000 */
[----:B------:R-:W-:Y:S02]  /*2900*/  FMUL.FTZ R46, R63, R86 ;  /* 0x000000563f2e7220 */ /* 0x000fe40000410000 */
        /* <DEDUP_REMOVED lines=25> */
.L_x_7551:
        /* <DEDUP_REMOVED lines=15> */
[----:B0-----:R-:W-:Y:S01]  /*2b90*/  HFMA2.MMA R45, -RZ, RZ, 0, 0 ;  /* 0x00000000ff2d7435 */ /* 0x001fe200000001ff */
[----:B------:R-:W-:Y:S01]  /*2ba0*/  MOV R44, R20 ;  /* 0x00000014002c7202 */ /* 0x000fe20000000f00 */
[----:B------:R-:W-:Y:S01]  /*2bb0*/  IMAD R47, R28, c[0x0][0x2b8], RZ ;  /* 0x0000ae001c2f7a24 */ /* 0x000fe200078e02ff */
[----:B------:R-:W-:Y:S01]  /*2bc0*/  HFMA2.MMA R117, -RZ, RZ, 0, 0 ;  /* 0x00000000ff757435 */ /* 0x000fe200000001ff */
[----:B------:R-:W-:Y:S01]  /*2bd0*/  IMAD R49, R24, c[0x0][0x2c0], RZ ;  /* 0x0000b00018317a24 */ /* 0x000fe200078e02ff */
[----:B------:R-:W-:Y:S01]  /*2be0*/  HFMA2.MMA R115, -RZ, RZ, 0, 0 ;  /* 0x00000000ff737435 */ /* 0x000fe200000001ff */
[----:B------:R-:W-:Y:S01]  /*2bf0*/  IMAD R47, R30, c[0x0][0x2bc], R47 ;  /* 0x0000af001e2f7a24 */ /* 0x000fe200078e022f */
[----:B------:R-:W-:Y:S01]  /*2c00*/  MOV R63, RZ ;  /* 0x000000ff003f7202 */ /* 0x000fe20000000f00 */
[----:B------:R-:W-:Y:S01]  /*2c10*/  IMAD R49, R26, c[0x0][0x2c4], R49 ;  /* 0x0000b1001a317a24 */ /* 0x000fe200078e0231 */
[----:B------:R-:W-:Y:S01]  /*2c20*/  MOV R88, RZ ;  /* 0x000000ff00587202 */ /* 0x000fe20000000f00 */
[----:B------:R-:W-:-:S05]  /*2c30*/  IMAD.WIDE.U32 R44, R30, c[0x0][0x2b8], R44 ;  /* 0x0000ae001e2c7a25 */ /* 0x000fca00078e002c */
[----:B------:R-:W-:Y:S02]  /*2c40*/  IADD3 R45, R45, R47, RZ ;  /* 0x0000002f2d2d7210 */ /* 0x000fe40007ffe0ff */
[----:B------:R-:W-:-:S03]  /*2c50*/  MOV R47, c[0x0][0x174] ;  /* 0x00005d00002f7a02 */ /* 0x000fc60000000f00 */
[----:B------:R-:W-:Y:S01]  /*2c60*/  IMAD.WIDE.U32 R92, R26, c[0x0][0x2c0], R44 ;  /* 0x0000b0001a5c7a25 */ /* 0x000fe200078e002c */
[----:B------:R-:W-:-:S04]  /*2c70*/  LEA R47, R47, UR4, 0x8 ;  /* 0x000000042f2f7c11 */ /* 0x000fc8000f8e40ff */
[----:B------:R-:W-:Y:S02]  /*2c80*/  IADD3 R49, R93, R49, RZ ;  /* 0x000000315d317210 */ /* 0x000fe40007ffe0ff */
[----:B------:R-:W-:-:S04]  /*2c90*/  LEA R44, P0, R92, c[0x0][0x320], 0x2 ;  /* 0x0000c8005c2c7a11 */ /* 0x000fc800078010ff */
[----:B------:R-:W-:Y:S02]  /*2ca0*/  LEA.HI.X R45, R92, c[0x0][0x324], R49, 0x2, P0 ;  /* 0x0000c9005c2d7a11 */ /* 0x000fe400000f1431 */
[----:B------:R-:W-:-:S03]  /*2cb0*/  IADD3 R92, P0, R74, R92, RZ ;  /* 0x0000005c4a5c7210 */ /* 0x000fc60007f1e0ff */
[----:B------:R-:W-:Y:S01]  /*2cc0*/  IMAD.WIDE R44, R47, 0x4, R44 ;  /* 0x000000042f2c7825 */ /* 0x000fe200078e022c */
[----:B------:R-:W-:-:S04]  /*2cd0*/  IADD3.X R93, R75, R49, RZ, P0, !PT ;  /* 0x000000314b5d7210 */ /* 0x000fc800007fe4ff */
[C---:B------:R-:W-:Y:S02]  /*2ce0*/  IADD3 R94, P6, R44.reuse, -0x380, RZ ;  /* 0xfffffc802c5e7810 */ /* 0x040fe40007fde0ff */
[C---:B------:R-:W-:Y:S02]  /*2cf0*/  IADD3 R96, P5, R44.reuse, -0x300, RZ ;  /* 0xfffffd002c607810 */ /* 0x040fe40007fbe0ff */
[----:B------:R-:W-:Y:S02]  /*2d00*/  IADD3.X R95, R45, -0x1, RZ, P6, !PT ;  /* 0xffffffff2d5f7810 */ /* 0x000fe400037fe4ff */
        /* <DEDUP_REMOVED lines=10> */
[----:B------:R-:W-:Y:S02]  /*2db0*/  IADD3.X R107, R45, -0x1, RZ, P6, !PT ;  /* 0xffffffff2d6b7810 */ /* 0x000fe400037fe4ff */
.L_x_7573:
[----:B------:R-:W-:Y:S02]  /*2dc0*/  SHF.R.S32.HI R124, RZ, 0x1f, R117 ;  /* 0x0000001fff7c7819 */ /* 0x000fe40000011475 */
[----:B------:R-:W-:Y:S02]  /*2dd0*/  MOV R44, R58 ;  /* 0x0000003a002c7202 */ /* 0x000fe40000000f00 */
        /* <DEDUP_REMOVED lines=10> */
[C---:B------:R-:W-:Y:S02]  /*2e80*/  LEA R45, P0, R46.reuse, R18, 0x1 ;  /* 0x000000122e2d7211 */ /* 0x040fe400078008ff */
[----:B------:R-:W-:Y:S01]  /*2e90*/  IADD3 R47, R47, R49, RZ ;  /* 0x000000312f2f7210 */ /* 0x000fe20007ffe0ff */
[----:B0-2---:R0:W2:Y:S01]  /*2ea0*/  LDG.E R86, [R50.64] ;  /* 0x0000000632567981 */ /* 0x0050a2000c1e1900 */
[----:B------:R-:W-:Y:S02]  /*2eb0*/  IADD3 R44, P1, R45, R2, RZ ;  /* 0x000000022d2c7210 */ /* 0x000fe40007f3e0ff */
[----:B------:R-:W-:-:S04]  /*2ec0*/  LEA.HI.X R47, R46, R17, R47, 0x1, P0 ;  /* 0x000000112e2f7211 */ /* 0x000fc800000f0c2f */
[----:B------:R-:W-:-:S06]  /*2ed0*/  IADD3.X R45, R47, R0, RZ, P1, !PT ;  /* 0x000000002f2d7210 */ /* 0x000fcc0000ffe4ff */
[----:B---3--:R-:W3:Y:S01]  /*2ee0*/  LDG.E.128 R44, [R44.64] ;  /* 0x000000062c2c7981 */ /* 0x008ee2000c1e1d00 */
[----:B------:R-:W-:Y:S01]  /*2ef0*/  MOV R48, R64 ;  /* 0x0000004000307202 */ /* 0x000fe20000000f00 */
[----:B------:R-:W-:Y:S01]  /*2f00*/  IMAD R108, R124, c[0x0][0x1a0], RZ ;  /* 0x000068007c6c7a24 */ /* 0x000fe200078e02ff */
[----:B------:R-:W-:Y:S02]  /*2f10*/  MOV R49, R11 ;  /* 0x0000000b00317202 */ /* 0x000fe40000000f00 */
[C---:B------:R-:W-:Y:S01]  /*2f20*/  IADD3 R90, R16.reuse, -0x1, RZ ;  /* 0xffffffff105a7810 */ /* 0x040fe20007ffe0ff */
[C---:B------:R-:W-:Y:S01]  /*2f30*/  IMAD R119, R117.reuse, c[0x0][0x1a4], R108 ;  /* 0x0000690075777a24 */ /* 0x040fe200078e026c */
[----:B------:R-:W-:Y:S01]  /*2f40*/  ISETP.GT.AND P0, PT, R16, 0x1, PT ;  /* 0x000000011000780c */ /* 0x000fe20003f04270 */
[----:B------:R-:W-:Y:S01]  /*2f50*/  IMAD.WIDE.U32 R48, R117, c[0x0][0x1a0], R48 ;  /* 0x0000680075307a25 */ /* 0x000fe200078e0030 */
[----:B------:R-:W-:Y:S02]  /*2f60*/  ISETP.NE.AND P1, PT, R20, RZ, PT ;  /* 0x000000ff1400720c */ /* 0x000fe40003f25270 */
[----:B0-----:R-:W-:-:S02]  /*2f70*/  LEA.HI R50, R90, R90, RZ, 0x1 ;  /* 0x0000005a5a327211 */ /* 0x001fc400078f08ff */
[----:B------:R-:W-:Y:S02]  /*2f80*/  LEA R118, P2, R48, c[0x0][0x228], 0x2 ;  /* 0x00008a0030767a11 */ /* 0x000fe400078410ff */
[----:B------:R-:W-:Y:S02]  /*2f90*/  IADD3 R119, R49, R119, RZ ;  /* 0x0000007731777210 */ /* 0x000fe40007ffe0ff */
[----:B------:R-:W-:Y:S02]  /*2fa0*/  ISETP.EQ.AND P0, PT, R14, RZ, P0 ;  /* 0x000000ff0e00720c */ /* 0x000fe40000702270 */
[----:B------:R-:W-:Y:S02]  /*2fb0*/  LEA.HI.X R119, R48, c[0x0][0x22c], R119, 0x2, P2 ;  /* 0x00008b0030777a11 */ /* 0x000fe400010f1477 */
[----:B------:R-:W-:Y:S02]  /*2fc0*/  LOP3.LUT R51, R50, 0xfffffe, RZ, 0xc0, !PT ;  /* 0x00fffffe32337812 */ /* 0x000fe400078ec0ff */
[----:B------:R-:W-:Y:S01]  /*2fd0*/  IADD3 R49, R20, 0x200, RZ ;  /* 0x0000020014317810 */ /* 0x000fe20007ffe0ff */
[----:B------:R0:W4:Y:S01]  /*2fe0*/  LDG.E R118, [R118.64] ;  /* 0x0000000676767981 */ /* 0x000122000c1e1900 */
[----:B------:R-:W-:-:S04]  /*2ff0*/  IADD3 R90, R90, -R51, RZ ;  /* 0x800000335a5a7210 */ /* 0x000fc80007ffe0ff */
[----:B------:R-:W-:Y:S02]  /*3000*/  @!P1 LEA R49, R90, R117, 0x8 ;  /* 0x000000755a319211 */ /* 0x000fe400078e40ff */
[----:B------:R-:W-:Y:S02]  /*3010*/  @P0 IADD3 R48, R16, -0x2, RZ ;  /* 0xfffffffe10300810 */ /* 0x000fe40007ffe0ff */
[----:B------:R-:W-:-:S03]  /*3020*/  SHF.L.U32 R123, R49, 0x2, RZ ;  /* 0x00000002317b7819 */ /* 0x000fc600000006ff */
[----:B------:R-:W-:Y:S01]  /*3030*/  @P0 IMAD R121, R48, c[0x0][0x16c], R117 ;  /* 0x00005b0030790a24 */ /* 0x000fe200078e0275 */
[----:B------:R-:W-:Y:S02]  /*3040*/  ISETP.NE.AND P2, PT, R20, 0x1f, PT ;  /* 0x0000001f1400780c */ /* 0x000fe40003f45270 */
[----:B------:R-:W-:Y:S01]  /*3050*/  MOV R136, RZ ;  /* 0x000000ff00887202 */ /* 0x000fe20000000f00 */
[----:B------:R-:W-:Y:S01]  /*3060*/  @P0 IMAD.WIDE R120, R121, 0x8, R36 ;  /* 0x0000000879780825 */ /* 0x000fe200078e0224 */
[----:B------:R-:W-:Y:S02]  /*3070*/  HADD2.F32 R110, -RZ, R40.H1_H1 ;  /* 0x30000028ff6e7230 */ /* 0x000fe40000004100 */
[----:B------:R-:W-:-:S03]  /*3080*/  HADD2.F32 R108, -RZ, R41.H1_H1 ;  /* 0x30000029ff6c7230 */ /* 0x000fc60000004100 */
[----:B------:R-:W-:Y:S01]  /*3090*/  FMUL.FTZ R138, R110, R67 ;  /* 0x000000436e8a7220 */ /* 0x000fe20000410000 */
[--C-:B0-----:R-:W-:Y:S01]  /*30a0*/  HADD2.F32 R119, -RZ, R42.reuse.H0_H0 ;  /* 0x2000002aff777230 */ /* 0x101fe20000004100 */
[----:B------:R-:W-:Y:S01]  /*30b0*/  FMUL.FTZ R128, R108, R69 ;  /* 0x000000456c807220 */ /* 0x000fe20000410000 */
[----:B------:R-:W-:Y:S02]  /*30c0*/  HADD2.F32 R114, -RZ, R42.H1_H1 ;  /* 0x3000002aff727230 */ /* 0x000fe40000004100 */
[--C-:B------:R-:W-:Y:S01]  /*30d0*/  HADD2.F32 R129, -RZ, R43.reuse.H0_H0 ;  /* 0x2000002bff817230 */ /* 0x100fe20000004100 */
[----:B------:R-:W-:Y:S01]  /*30e0*/  BSSY B0, `(.L_x_7553) ;  /* 0x0000040000007945 */ /* 0x000fe20003800000 */
[----:B------:R-:W-:Y:S01]  /*30f0*/  HADD2.F32 R90, -RZ, R43.H1_H1 ;  /* 0x3000002bff5a7230 */ /* 0x000fe20000004100 */
[----:B------:R-:W-:Y:S02]  /*3100*/  FMUL.FTZ R122, R119, R70 ;  /* 0x00000046777a7220 */ /* 0x000fe40000410000 */
[----:B------:R-:W-:-:S02]  /*3110*/  FMUL.FTZ R139, R129, R72 ;  /* 0x00000048818b7220 */ /* 0x000fc40000410000 */
[----:B--2---:R-:W-:-:S04]  /*3120*/  FMUL.FTZ R116, R86, 1.4426950216293334961 ;  /* 0x3fb8aa3b56747820 */ /* 0x004fc80000410000 */
[----:B------:R-:W-:-:S06]  /*3130*/  FMUL.FTZ R112, R116, R66 ;  /* 0x0000004274707220 */ /* 0x000fcc0000410000 */
[----:B------:R-:W0:Y:S01]  /*3140*/  MUFU.EX2 R112, R112 ;  /* 0x0000007000707308 */ /* 0x000e220000000800 */
[----:B-1-3--:R1:W-:Y:S01]  /*3150*/  STS.128 [R15.X16], R44 ;  /* 0x0000002c0f007388 */ /* 0x00a3e2000000cc00 */
[----:B------:R-:W-:-:S06]  /*3160*/  NOP ;  /* 0x0000000000007918 */ /* 0x000fcc0000000000 */
[----:B------:R-:W2:Y:S04]  /*3170*/  LDS.128 R48, [R15.X16] ;  /* 0x000000000f307984 */ /* 0x000ea8000000cc00 */
[----:B0-----:R0:W-:Y:S04]  /*3180*/  STS [R123+0x878], R112 ;  /* 0x000878707b007388 */ /* 0x0011e80000000800 */
[----:B------:R-:W-:Y:S01]  /*3190*/  BAR.SYNC.DEFER_BLOCKING 0x0 ;  /* 0x0000000000007b1d */ /* 0x000fe20000010000 */
[C---:B------:R-:W-:Y:S02]  /*31a0*/  FMUL.FTZ R131, R116.reuse, R67 ;  /* 0x0000004374837220 */ /* 0x040fe40000410000 */
[----:B-1----:R-:W-:-:S02]  /*31b0*/  FMUL.FTZ R46, R116, R68 ;  /* 0x00000044742e7220 */ /* 0x002fc40000410000 */
[C---:B------:R-:W-:Y:S02]  /*31c0*/  FMUL.FTZ R145, R116.reuse, R69 ;  /* 0x0000004574917220 */ /* 0x040fe40000410000 */
[----:B------:R-:W1:Y:S01]  /*31d0*/  MUFU.EX2 R131, R131 ;  /* 0x0000008300837308 */ /* 0x000e620000000800 */
[C---:B------:R-:W-:Y:S01]  /*31e0*/  FMUL.FTZ R141, R116.reuse, R73 ;  /* 0x00000049748d7220 */ /* 0x040fe20000410000 */
[----:B------:R3:W3:Y:S06]  /*31f0*/  @P2 LDS R127, [R20.X4+0x107c] ;  /* 0x00107c00147f2984 */ /* 0x0006ec0000004800 */
[----:B------:R-:W1:Y:S01]  /*3200*/  MUFU.EX2 R46, R46 ;  /* 0x0000002e002e7308 */ /* 0x000e620000000800 */
[----:B------:R-:W-:-:S02]  /*3210*/  FMUL.FTZ R149, R116, R70 ;  /* 0x0000004674957220 */ /* 0x000fc40000410000 */
[C---:B------:R-:W-:Y:S01]  /*3220*/  FMUL.FTZ R147, R116.reuse, R71 ;  /* 0x0000004774937220 */ /* 0x040fe20000410000 */
[----:B0-----:R-:W-:Y:S01]  /*3230*/  HADD2.F32 R123, -RZ, R40.H0_H0 ;  /* 0x20000028ff7b7230 */ /* 0x001fe20000004100 */
[----:B------:R-:W-:Y:S01]  /*3240*/  FMUL.FTZ R116, R116, R72 ;  /* 0x0000004874747220 */ /* 0x000fe20000410000 */
[----:B------:R0:W5:Y:S02]  /*3250*/  @P0 LDG.E R136, [R120.64+0x4] ;  /* 0x0000040678880981 */ /* 0x000164000c1e1900 */
[----:B------:R-:W3:Y:S01]  /*3260*/  MUFU.EX2 R145, R145 ;  /* 0x0000009100917308 */ /* 0x000ee20000000800 */
[--C-:B--2---:R-:W-:Y:S02]  /*3270*/  HADD2.F32 R133, -RZ, R51.reuse.H0_H0 ;  /* 0x20000033ff857230 */ /* 0x104fe40000004100 */
[----:B------:R-:W-:Y:S01]  /*3280*/  HADD2.F32 R143, -RZ, R51.H1_H1 ;  /* 0x30000033ff8f7230 */ /* 0x000fe20000004100 */
[----:B------:R-:W-:-:S04]  /*3290*/  FMUL.FTZ R51, R123, R66 ;  /* 0x000000427b337220 */ /* 0x000fc80000410000 */
[----:B------:R-:W2:Y:S01]  /*32a0*/  MUFU.EX2 R141, R141 ;  /* 0x0000008d008d7308 */ /* 0x000ea20000000800 */
[----:B0-----:R-:W-:Y:S01]  /*32b0*/  HADD2.F32 R121, -RZ, R41.H0_H0 ;  /* 0x20000029ff797230 */ /* 0x001fe20000004100 */
[----:B-1----:R-:W-:Y:S01]  /*32c0*/  FMUL.FTZ R45, R112, R131 ;  /* 0x00000083702d7220 */ /* 0x002fe20000410000 */
[--C-:B------:R-:W-:Y:S01]  /*32d0*/  HADD2.F32 R125, -RZ, R49.reuse.H0_H0 ;  /* 0x20000031ff7d7230 */ /* 0x100fe20000004100 */
[----:B------:R-:W-:Y:S01]  /*32e0*/  FFMA.FTZ R44, R131, R51, R138 ;  /* 0x00000033832c7223 */ /* 0x000fe2000001008a */
[----:B------:R-:W-:-:S03]  /*32f0*/  HADD2.F32 R137, -RZ, R49.H1_H1 ;  /* 0x30000031ff897230 */ /* 0x000fc60000004100 */
[----:B------:R-:W0:Y:S01]  /*3300*/  MUFU.EX2 R149, R149 ;  /* 0x0000009500957308 */ /* 0x000e220000000800 */
[--C-:B------:R-:W-:Y:S01]  /*3310*/  HADD2.F32 R47, -RZ, R50.reuse.H0_H0 ;  /* 0x20000032ff2f7230 */ /* 0x100fe20000004100 */
[----:B------:R-:W-:Y:S01]  /*3320*/  FMUL.FTZ R49, R121, R68 ;  /* 0x0000004479317220 */ /* 0x000fe20000410000 */
[----:B------:R-:W-:Y:S01]  /*3330*/  HADD2.F32 R135, -RZ, R50.H1_H1 ;  /* 0x30000032ff877230 */ /* 0x000fe20000004100 */
[----:B----4-:R-:W-:-:S04]  /*3340*/  FMUL.FTZ R142, R118, R133 ;  /* 0x00000085768e7220 */ /* 0x010fc80000410000 */
[----:B------:R-:W1:Y:S01]  /*3350*/  MUFU.EX2 R147, R147 ;  /* 0x0000009300937308 */ /* 0x000e620000000800 */
[----:B------:R-:W-:-:S07]  /*3360*/  FMUL.FTZ R50, R118, R143 ;  /* 0x0000008f76327220 */ /* 0x000fce0000410000 */
[----:B------:R-:W4:Y:S01]  /*3370*/  MUFU.EX2 R116, R116 ;  /* 0x0000007400747308 */ /* 0x000f220000000800 */
[--C-:B------:R-:W-:Y:S01]  /*3380*/  HADD2.F32 R151, -RZ, R48.reuse.H0_H0 ;  /* 0x20000030ff977230 */ /* 0x100fe20000004100 */
[C---:B------:R-:W-:Y:S01]  /*3390*/  FMUL.FTZ R126, R46.reuse, R45 ;  /* 0x0000002d2e7e7220 */ /* 0x040fe20000410000 */
[----:B------:R-:W-:Y:S01]  /*33a0*/  HADD2.F32 R153, -RZ, R48.H1_H1 ;  /* 0x30000030ff997230 */ /* 0x000fe20000004100 */
[----:B------:R-:W-:Y:S02]  /*33b0*/  FFMA.FTZ R44, R46, R44, R49 ;  /* 0x0000002c2e2c7223 */ /* 0x000fe40000010031 */
[----:B------:R-:W-:Y:S02]  /*33c0*/  FMUL.FTZ R48, R118, R135 ;  /* 0x0000008776307220 */ /* 0x000fe40000410000 */
[----:B------:R-:W-:Y:S02]  /*33d0*/  FMUL.FTZ R142, R79, R142 ;  /* 0x0000008e4f8e7220 */ /* 0x000fe40000410000 */
[----:B------:R-:W-:-:S02]  /*33e0*/  FMUL.FTZ R50, R77, R50 ;  /* 0x000000324d327220 */ /* 0x000fc40000410000 */
[----:B------:R-:W-:Y:S02]  /*33f0*/  FMUL.FTZ R120, R114, R71 ;  /* 0x0000004772787220 */ /* 0x000fe40000410000 */
[C---:B---3--:R-:W-:Y:S02]  /*3400*/  FMUL.FTZ R126, R145.reuse, R126 ;  /* 0x0000007e917e7220 */ /* 0x048fe40000410000 */
[----:B------:R-:W-:Y:S02]  /*3410*/  FFMA.FTZ R44, R145, R44, R128 ;  /* 0x0000002c912c7223 */ /* 0x000fe40000010080 */
[C---:B------:R-:W-:Y:S02]  /*3420*/  FMUL.FTZ R45, R118.reuse, R151 ;  /* 0x00000097762d7220 */ /* 0x040fe40000410000 */
[----:B------:R-:W-:Y:S02]  /*3430*/  FMUL.FTZ R140, R118, R47 ;  /* 0x0000002f768c7220 */ /* 0x000fe40000410000 */
[----:B------:R-:W-:-:S02]  /*3440*/  FMUL.FTZ R157, R81, R48 ;  /* 0x00000030519d7220 */ /* 0x000fc40000410000 */
[----:B--2---:R-:W-:Y:S01]  /*3450*/  FFMA.FTZ R130, R141, R50, R142 ;  /* 0x000000328d827223 */ /* 0x004fe2000001008e */
[----:B------:R-:W-:Y:S05]  /*3460*/  @P2 BRA `(.L_x_7554) ;  /* 0x0000007000002947 */ /* 0x000fea0003800000 */
[----:B01--4-:R-:W-:-:S13]  /*3470*/  ISETP.NE.AND P0, PT, R16, c[0x0][0x174], PT ;  /* 0x00005d0010007a0c */ /* 0x013fda0003f05270 */
[----:B------:R-:W-:-:S04]  /*3480*/  @P0 LEA.HI R48, R16, R16, RZ, 0x1 ;  /* 0x0000001010300211 */ /* 0x000fc800078f08ff */
[----:B------:R-:W-:-:S04]  /*3490*/  @P0 LOP3.LUT R127, R48, 0xfffffe, RZ, 0xc0, !PT ;  /* 0x00fffffe307f0812 */ /* 0x000fc800078ec0ff */
[----:B------:R-:W-:Y:S01]  /*34a0*/  @P0 IADD3 R48, -R127, R16, RZ ;  /* 0x000000107f300210 */ /* 0x000fe20007ffe1ff */
[----:B------:R-:W-:-:S03]  /*34b0*/  HFMA2.MMA R127, -RZ, RZ, 1.875, 0 ;  /* 0x3f800000ff7f7435 */ /* 0x000fc600000001ff */
[----:B------:R-:W-:-:S07]  /*34c0*/  @P0 LEA R48, R48, R117, 0x8 ;  /* 0x0000007530300211 */ /* 0x000fce00078e40ff */
[----:B------:R0:W1:Y:S02]  /*34d0*/  @P0 LDS R127, [R48.X4+0x878] ;  /* 0x00087800307f0984 */ /* 0x0000640000004800 */
.L_x_7554:
[----:B01--4-:R-:W-:Y:S05]  /*34e0*/  BSYNC B0 ;  /* 0x0000000000007941 */ /* 0x013fea0003800000 */
.L_x_7553:
[----:B------:R-:W-:Y:S01]  /*34f0*/  FMUL.FTZ R155, R141, R127 ;  /* 0x0000007f8d9b7220 */ /* 0x000fe20000410000 */
        /* <DEDUP_REMOVED lines=57> */
[C---:B0-----:R-:W-:Y:S01]  /*3890*/  @!P0 FFMA.FTZ R159, R144.reuse, R132, R159 ;  /* 0x00000084909f8223 */ /* 0x041fe2000001009f */
[----:B------:R-:W-:Y:S01]  /*38a0*/  SHF.L.U32 R132, R117, 0x3, RZ ;  /* 0x0000000375847819 */ /* 0x000fe200000006ff */
[----:B-1----:R-:W-:Y:S01]  /*38b0*/  @!P0 FMUL.FTZ R144, R144, R163 ;  /* 0x000000a390908220 */ /* 0x002fe20000410000 */
[----:B------:R-:W-:-:S02]  /*38c0*/  ISETP.GE.AND P0, PT, R16, c[0x0][0x174], PT ;  /* 0x00005d0010007a0c */ /* 0x000fc40003f06270 */
[----:B------:R-:W0:Y:S02]  /*38d0*/  SHFL.DOWN PT, R150, R159, 0x8, 0x1f ;  /* 0x09001f009f967f89 */ /* 0x000e2400000e0000 */
[----:B------:R-:W-:Y:S02]  /*38e0*/  ISETP.NE.OR P0, PT, R14, RZ, P0 ;  /* 0x000000ff0e00720c */ /* 0x000fe40000705670 */
[----:B------:R-:W1:Y:S01]  /*38f0*/  SHFL.DOWN PT, R165, R144, 0x8, 0x1f ;  /* 0x09001f0090a57f89 */ /* 0x000e6200000e0000 */
[C---:B--2---:R-:W-:Y:S01]  /*3900*/  @P3 FFMA.FTZ R161, R146.reuse, R44, R161 ;  /* 0x0000002c92a13223 */ /* 0x044fe200000100a1 */
[----:B------:R-:W-:Y:S01]  /*3910*/  HFMA2.MMA R44, -RZ, RZ, 1.875, 0 ;  /* 0x3f800000ff2c7435 */ /* 0x000fe200000001ff */
[----:B---3--:R-:W-:Y:S01]  /*3920*/  @P3 FMUL.FTZ R146, R146, R45 ;  /* 0x0000002d92923220 */ /* 0x008fe20000410000 */
[----:B------:R-:W-:Y:S02]  /*3930*/  MOV R45, RZ ;  /* 0x000000ff002d7202 */ /* 0x000fe40000000f00 */
        /* <DEDUP_REMOVED lines=15> */
[----:B0-----:R-:W-:-:S03]  /*3a30*/  @!P3 FFMA.FTZ R159, R144, R150, R159 ;  /* 0x00000096909fb223 */ /* 0x001fc6000001009f */
[----:B-----5:R-:W-:Y:S01]  /*3a40*/  SHFL.IDX PT, R150, R136, RZ, 0x1f ;  /* 0x00001fff88967589 */ /* 0x020fe200000e0000 */
[----:B-1----:R-:W-:-:S03]  /*3a50*/  @!P3 FMUL.FTZ R144, R144, R165 ;  /* 0x000000a59090b220 */ /* 0x002fc60000410000 */
[----:B------:R-:W-:Y:S04]  /*3a60*/  SHFL.IDX PT, R152, R45, RZ, 0x1f ;  /* 0x00001fff2d987589 */ /* 0x000fe800000e0000 */
[----:B------:R-:W-:Y:S01]  /*3a70*/  SHFL.DOWN PT, R154, R159, 0x1, 0x1f ;  /* 0x08201f009f9a7f89 */ /* 0x000fe200000e0000 */
[----:B--2---:R-:W-:-:S03]  /*3a80*/  @P0 FFMA.FTZ R161, R146, R148, R161 ;  /* 0x0000009492a10223 */ /* 0x004fc600000100a1 */
[----:B------:R-:W0:Y:S01]  /*3a90*/  SHFL.DOWN PT, R165, R144, 0x1, 0x1f ;  /* 0x08201f0090a57f89 */ /* 0x000e2200000e0000 */
[----:B---3--:R-:W-:-:S03]  /*3aa0*/  @P0 FMUL.FTZ R146, R146, R163 ;  /* 0x000000a392920220 */ /* 0x008fc60000410000 */
[----:B------:R-:W-:Y:S04]  /*3ab0*/  SHFL.UP PT, R161, R161, 0x1, RZ ;  /* 0x04200000a1a17989 */ /* 0x000fe800000e00ff */
[----:B------:R-:W1:Y:S04]  /*3ac0*/  SHFL.UP PT, R146, R146, 0x1, RZ ;  /* 0x0420000092927989 */ /* 0x000e6800000e00ff */
[----:B------:R-:W-:Y:S04]  /*3ad0*/  SHFL.IDX PT, R148, R159, RZ, 0x1f ;  /* 0x00001fff9f947589 */ /* 0x000fe800000e0000 */
[----:B------:R-:W2:Y:S01]  /*3ae0*/  SHFL.IDX PT, R163, R144, RZ, 0x1f ;  /* 0x00001fff90a37589 */ /* 0x000ea200000e0000 */
[----:B0-----:R-:W-:-:S04]  /*3af0*/  @P2 FFMA.FTZ R152, R165, R152, R154 ;  /* 0x00000098a5982223 */ /* 0x001fc8000001009a */
[----:B------:R-:W-:Y:S02]  /*3b00*/  FFMA.FTZ R50, R152, R127, R50 ;  /* 0x0000007f98327223 */ /* 0x000fe40000010032 */
[----:B-1----:R-:W-:Y:S02]  /*3b10*/  @P1 FFMA.FTZ R150, R146, R150, R161 ;  /* 0x0000009692961223 */ /* 0x002fe400000100a1 */
[----:B------:R-:W-:Y:S02]  /*3b20*/  FFMA.FTZ R127, R141, R50, R142 ;  /* 0x000000328d7f7223 */ /* 0x000fe4000001008e */
[----:B------:R-:W-:Y:S02]  /*3b30*/  FFMA.FTZ R142, R112, R150, R51 ;  /* 0x00000096708e7223 */ /* 0x000fe40000010033 */
[----:B------:R-:W-:Y:S02]  /*3b40*/  FFMA.FTZ R112, R116, R127, R157 ;  /* 0x0000007f74707223 */ /* 0x000fe4000001009d */
[----:B------:R-:W-:-:S02]  /*3b50*/  FFMA.FTZ R138, R131, R142, R138 ;  /* 0x0000008e838a7223 */ /* 0x000fc4000001008a */
[----:B------:R-:W-:Y:S02]  /*3b60*/  FFMA.FTZ R51, R147, R112, R140 ;  /* 0x0000007093337223 */ /* 0x000fe4000001008c */
[----:B------:R-:W-:Y:S01]  /*3b70*/  FFMA.FTZ R136, R46, R138, R49 ;  /* 0x0000008a2e887223 */ /* 0x000fe20000010031 */
[----:B------:R-:W-:Y:S01]  /*3b80*/  P2R R49, PR, RZ, 0x10 ;  /* 0x00000010ff317803 */ /* 0x000fe20000000000 */
[----:B------:R-:W-:Y:S02]  /*3b90*/  FFMA.FTZ R48, R149, R51, R48 ;  /* 0x0000003395307223 */ /* 0x000fe40000010030 */
[----:B------:R-:W-:Y:S02]  /*3ba0*/  FMUL.FTZ R151, R151, R142 ;  /* 0x0000008e97977220 */ /* 0x000fe40000410000 */
[C---:B------:R-:W-:Y:S02]  /*3bb0*/  FFMA.FTZ R49, R145.reuse, R48, R134 ;  /* 0x0000003091317223 */ /* 0x040fe40000010086 */
[----:B------:R-:W-:-:S02]  /*3bc0*/  FFMA.FTZ R145, R145, R136, R128 ;  /* 0x0000008891917223 */ /* 0x000fc40000010080 */
[----:B------:R-:W-:Y:S02]  /*3bd0*/  FFMA.FTZ R140, R76, R151, RZ ;  /* 0x000000974c8c7223 */ /* 0x000fe400000100ff */
[----:B------:R-:W-:Y:S02]  /*3be0*/  FMUL.FTZ R153, R153, R138 ;  /* 0x0000008a99997220 */ /* 0x000fe40000410000 */
[----:B------:R-:W-:Y:S02]  /*3bf0*/  FFMA.FTZ R149, R149, R145, R122 ;  /* 0x0000009195957223 */ /* 0x000fe4000001007a */
[----:B------:R-:W-:Y:S02]  /*3c00*/  FFMA.FTZ R140, R89, R153, R140 ;  /* 0x00000099598c7223 */ /* 0x000fe4000001008c */
[----:B------:R-:W-:Y:S02]  /*3c10*/  FMUL.FTZ R128, R125, R136 ;  /* 0x000000887d807220 */ /* 0x000fe40000410000 */
[----:B------:R-:W-:-:S02]  /*3c20*/  FFMA.FTZ R147, R147, R149, R120 ;  /* 0x0000009593937223 */ /* 0x000fc40000010078 */
[----:B------:R-:W-:Y:S02]  /*3c30*/  FFMA.FTZ R128, R87, R128, R140 ;  /* 0x0000008057807223 */ /* 0x000fe4000001008c */
[----:B------:R-:W-:Y:S02]  /*3c40*/  FMUL.FTZ R137, R137, R145 ;  /* 0x0000009189897220 */ /* 0x000fe40000410000 */
[C---:B--2---:R-:W-:Y:S02]  /*3c50*/  FFMA.FTZ R45, R163.reuse, R45, R148 ;  /* 0x0000002da32d7223 */ /* 0x044fe40000010094 */
[----:B------:R-:W-:Y:S02]  /*3c60*/  FMUL.FTZ R44, R163, R44 ;  /* 0x0000002ca32c7220 */ /* 0x000fe40000410000 */
[----:B------:R-:W-:Y:S02]  /*3c70*/  FFMA.FTZ R125, R46, R49, R155 ;  /* 0x000000312e7d7223 */ /* 0x000fe4000001009b */
[----:B------:R-:W-:Y:S01]  /*3c80*/  FFMA.FTZ R46, R116, R147, R139 ;  /* 0x00000093742e7223 */ /* 0x000fe2000001008b */
[----:B------:R0:W-:Y:S01]  /*3c90*/  @!P4 STS.64 [R132+0x10f8], R44 ;  /* 0x0010f82c8400c388 */ /* 0x0001e20000000a00 */
[----:B------:R-:W-:Y:S01]  /*3ca0*/  FMUL.FTZ R116, R118, R138 ;  /* 0x0000008a76747220 */ /* 0x000fe20000410000 */
[----:B------:R-:W-:Y:S01]  /*3cb0*/  LEA R139, R16, 0xffffff00, 0x8 ;  /* 0xffffff00108b7811 */ /* 0x000fe200078e40ff */
[----:B------:R-:W-:-:S02]  /*3cc0*/  FFMA.FTZ R128, R85, R137, R128 ;  /* 0x0000008955807223 */ /* 0x000fc40000010080 */
[----:B------:R-:W-:Y:S01]  /*3cd0*/  FMUL.FTZ R47, R47, R149 ;  /* 0x000000952f2f7220 */ /* 0x000fe20000410000 */
[----:B------:R-:W-:Y:S01]  /*3ce0*/  IADD3 R146, -R139, c[0x0][0x168], -R20 ;  /* 0x00005a008b927a10 */ /* 0x000fe20007ffe914 */
[----:B------:R-:W-:Y:S02]  /*3cf0*/  FMUL.FTZ R137, R118, R142 ;  /* 0x0000008e76897220 */ /* 0x000fe40000410000 */
[----:B------:R-:W-:Y:S01]  /*3d00*/  FFMA.FTZ R128, R83, R47, R128 ;  /* 0x0000002f53807223 */ /* 0x000fe20000010080 */
[----:B------:R-:W-:Y:S01]  /*3d10*/  ISETP.GE.AND P0, PT, R146, 0x1, PT ;  /* 0x000000019200780c */ /* 0x000fe20003f06270 */
[----:B------:R-:W-:Y:S02]  /*3d20*/  FMUL.FTZ R120, R118, R136 ;  /* 0x0000008876787220 */ /* 0x000fe40000410000 */
[----:B0-----:R-:W-:Y:S02]  /*3d30*/  FMUL.FTZ R45, R89, R116 ;  /* 0x00000074592d7220 */ /* 0x001fe40000410000 */
[----:B------:R-:W-:-:S02]  /*3d40*/  FMUL.FTZ R116, R135, R147 ;  /* 0x0000009387747220 */ /* 0x000fc40000410000 */
[----:B------:R-:W-:Y:S01]  /*3d50*/  FMUL.FTZ R133, R133, R46 ;  /* 0x0000002e85857220 */ /* 0x000fe20000410000 */
[----:B------:R0:W-:Y:S01]  /*3d60*/  STS [R10.X4+0x224], R45 ;  /* 0x0002242d0a007388 */ /* 0x0001e20000004800 */
[----:B------:R-:W-:Y:S02]  /*3d70*/  FFMA.FTZ R116, R81, R116, R128 ;  /* 0x0000007451747223 */ /* 0x000fe40000010080 */
[----:B------:R-:W-:Y:S02]  /*3d80*/  FMUL.FTZ R44, R118, R145 ;  /* 0x00000091762c7220 */ /* 0x000fe40000410000 */
[----:B------:R-:W-:Y:S02]  /*3d90*/  FFMA.FTZ R131, R131, R125, R130 ;  /* 0x0000007d83837223 */ /* 0x000fe40000010082 */
[----:B------:R-:W-:Y:S02]  /*3da0*/  FFMA.FTZ R140, R141, R46, R126 ;  /* 0x0000002e8d8c7223 */ /* 0x000fe4000001007e */
[----:B------:R-:W-:-:S02]  /*3db0*/  FMUL.FTZ R137, R76, R137 ;  /* 0x000000894c897220 */ /* 0x000fc40000410000 */
[----:B------:R-:W-:Y:S02]  /*3dc0*/  FMUL.FTZ R47, R87, R120 ;  /* 0x00000078572f7220 */ /* 0x000fe40000410000 */
[----:B------:R-:W-:Y:S01]  /*3dd0*/  FFMA.FTZ R126, R79, R133, R116 ;  /* 0x000000854f7e7223 */ /* 0x000fe20000010074 */
[----:B------:R1:W-:Y:S01]  /*3de0*/  STS [R10.X4+0x220], R137 ;  /* 0x000220890a007388 */ /* 0x0003e20000004800 */
[----:B------:R-:W-:Y:S02]  /*3df0*/  FMUL.FTZ R135, R85, R44 ;  /* 0x0000002c55877220 */ /* 0x000fe40000410000 */
[C---:B------:R-:W-:Y:S01]  /*3e00*/  FMUL.FTZ R116, R118.reuse, R147 ;  /* 0x0000009376747220 */ /* 0x040fe20000410000 */
[----:B------:R2:W-:Y:S01]  /*3e10*/  STS [R10.X4+0x228], R47 ;  /* 0x0002282f0a007388 */ /* 0x0005e20000004800 */
[C---:B------:R-:W-:Y:S02]  /*3e20*/  FMUL.FTZ R44, R118.reuse, R149 ;  /* 0x00000095762c7220 */ /* 0x040fe40000410000 */
[----:B------:R-:W-:Y:S01]  /*3e30*/  FMUL.FTZ R120, R118, R46 ;  /* 0x0000002e76787220 */ /* 0x000fe20000410000 */
[----:B------:R3:W-:Y:S01]  /*3e40*/  STS [R10.X4+0x22c], R135 ;  /* 0x00022c870a007388 */ /* 0x0007e20000004800 */
[-C--:B------:R-:W-:Y:S01]  /*3e50*/  FFMA.FTZ R122, R123, -R66.reuse, R142 ;  /* 0x800000427b7a7223 */ /* 0x080fe2000001008e */
[----:B------:R-:W-:Y:S01]  /*3e60*/  SHF.L.U64.HI R142, R115, 0x2, R88 ;  /* 0x00000002738e7819 */ /* 0x000fe20000010258 */
[----:B------:R-:W-:-:S02]  /*3e70*/  FMUL.FTZ R128, R131, R66 ;  /* 0x0000004283807220 */ /* 0x000fc40000410000 */
[----:B------:R-:W-:Y:S02]  /*3e80*/  FMUL.FTZ R118, R118, R140 ;  /* 0x0000008c76767220 */ /* 0x000fe40000410000 */
[----:B0-----:R-:W-:Y:S02]  /*3e90*/  FMUL.FTZ R45, R81, R116 ;  /* 0x00000074512d7220 */ /* 0x001fe40000410000 */
[----:B-1----:R-:W-:Y:S02]  /*3ea0*/  FMUL.FTZ R137, R83, R44 ;  /* 0x0000002c53897220 */ /* 0x002fe40000410000 */
[----:B--2---:R-:W-:Y:S01]  /*3eb0*/  FMUL.FTZ R47, R79, R120 ;  /* 0x000000784f2f7220 */ /* 0x004fe20000410000 */
[----:B------:R0:W-:Y:S01]  /*3ec0*/  STS [R10.X4+0x234], R45 ;  /* 0x0002342d0a007388 */ /* 0x0001e20000004800 */
[-C--:B------:R-:W-:Y:S02]  /*3ed0*/  FFMA.FTZ R120, R110, -R67.reuse, R138 ;  /* 0x800000436e787223 */ /* 0x080fe4000001008a */
[----:B------:R-:W-:Y:S01]  /*3ee0*/  FMUL.FTZ R133, R125, R67 ;  /* 0x000000437d857220 */ /* 0x000fe20000410000 */
[----:B------:R-:W-:Y:S01]  /*3ef0*/  STS [R10.X4+0x230], R137 ;  /* 0x000230890a007388 */ /* 0x000fe20000004800 */
[----:B------:R-:W-:-:S02]  /*3f00*/  FFMA.FTZ R44, R128, R122, RZ ;  /* 0x0000007a802c7223 */ /* 0x000fc400000100ff */
[----:B---3--:R-:W-:Y:S01]  /*3f10*/  FMUL.FTZ R135, R77, R118 ;  /* 0x000000764d877220 */ /* 0x008fe20000410000 */
[----:B------:R-:W-:Y:S01]  /*3f20*/  STS [R10.X4+0x238], R47 ;  /* 0x0002382f0a007388 */ /* 0x000fe20000004800 */
[-C--:B------:R-:W-:Y:S02]  /*3f30*/  FFMA.FTZ R118, R121, -R68.reuse, R136 ;  /* 0x8000004479767223 */ /* 0x080fe40000010088 */
[----:B------:R-:W-:Y:S01]  /*3f40*/  FMUL.FTZ R130, R49, R68 ;  /* 0x0000004431827220 */ /* 0x000fe20000410000 */
[----:B------:R1:W-:Y:S01]  /*3f50*/  STS [R10.X4+0x23c], R135 ;  /* 0x00023c870a007388 */ /* 0x0003e20000004800 */
[----:B0-----:R-:W-:Y:S02]  /*3f60*/  FFMA.FTZ R45, R133, R120, R44 ;  /* 0x00000078852d7223 */ /* 0x001fe4000001002c */
[----:B------:R-:W-:Y:S02]  /*3f70*/  FFMA.FTZ R116, R108, -R69, R145 ;  /* 0x800000456c747223 */ /* 0x000fe40000010091 */
[----:B------:R-:W-:-:S02]  /*3f80*/  FFMA.FTZ R45, R130, R118, R45 ;  /* 0x00000076822d7223 */ /* 0x000fc4000001002d */
[-C--:B------:R-:W-:Y:S02]  /*3f90*/  FFMA.FTZ R132, R119, -R70.reuse, R149 ;  /* 0x8000004677847223 */ /* 0x080fe40000010095 */
[----:B------:R-:W-:Y:S02]  /*3fa0*/  FMUL.FTZ R134, R51, R70 ;  /* 0x0000004633867220 */ /* 0x000fe40000410000 */
[----:B-1----:R-:W-:Y:S02]  /*3fb0*/  FMUL.FTZ R135, R48, R69 ;  /* 0x0000004530877220 */ /* 0x002fe40000410000 */
[-C--:B------:R-:W-:Y:S02]  /*3fc0*/  FFMA.FTZ R136, R114, -R71.reuse, R147 ;  /* 0x8000004772887223 */ /* 0x080fe40000010093 */
[----:B------:R-:W-:Y:S02]  /*3fd0*/  FFMA.FTZ R45, R135, R116, R45 ;  /* 0x00000074872d7223 */ /* 0x000fe4000001002d */
[----:B------:R-:W-:-:S02]  /*3fe0*/  FMUL.FTZ R139, R112, R71 ;  /* 0x00000047708b7220 */ /* 0x000fc40000410000 */
[----:B------:R-:W-:Y:S02]  /*3ff0*/  FFMA.FTZ R45, R134, R132, R45 ;  /* 0x00000084862d7223 */ /* 0x000fe4000001002d */
[----:B------:R-:W-:Y:S02]  /*4000*/  FMUL.FTZ R143, R143, R140 ;  /* 0x0000008c8f8f7220 */ /* 0x000fe40000410000 */
[-C--:B------:R-:W-:Y:S02]  /*4010*/  FMUL.FTZ R137, R50, R73.reuse ;  /* 0x0000004932897220 */ /* 0x080fe40000410000 */
[-C--:B------:R-:W-:Y:S02]  /*4020*/  FMUL.FTZ R138, R127, R72.reuse ;  /* 0x000000487f8a7220 */ /* 0x080fe40000410000 */
[----:B------:R-:W-:Y:S02]  /*4030*/  FFMA.FTZ R141, R129, -R72, R46 ;  /* 0x80000048818d7223 */ /* 0x000fe4000001002e */
[----:B------:R-:W-:-:S02]  /*4040*/  FFMA.FTZ R140, R90, -R73, R140 ;  /* 0x800000495a8c7223 */ /* 0x000fc4000001008c */
[----:B------:R-:W-:Y:S02]  /*4050*/  FFMA.FTZ R45, R139, R136, R45 ;  /* 0x000000888b2d7223 */ /* 0x000fe4000001002d */
[----:B------:R-:W-:Y:S01]  /*4060*/  FFMA.FTZ R126, R77, R143, R126 ;  /* 0x0000008f4d7e7223 */ /* 0x000fe2000001007e */
[----:B------:R-:W-:Y:S01]  /*4070*/  SHF.L.U32 R143, R115, 0x2, RZ ;  /* 0x00000002738f7819 */ /* 0x000fe200000006ff */
[----:B------:R-:W-:Y:S02]  /*4080*/  IMAD R142, R142, c[0x0][0x2d0], RZ ;  /* 0x0000b4008e8e7a24 */ /* 0x000fe400078e02ff */
[----:B------:R-:W-:Y:S02]  /*4090*/  FMUL.FTZ R147, R137, R140 ;  /* 0x0000008c89937220 */ /* 0x000fe40000410000 */
[----:B------:R-:W-:Y:S01]  /*40a0*/  FFMA.FTZ R144, R138, R141, R45 ;  /* 0x0000008d8a907223 */ /* 0x000fe2000001002d */
[----:B------:R-:W-:Y:S06]  /*40b0*/  BAR.SYNC.DEFER_BLOCKING 0x0 ;  /* 0x0000000000007b1d */ /* 0x000fec0000010000 */
[----:B------:R-:W-:Y:S05]  /*40c0*/  @!P0 BRA `(.L_x_7556) ;  /* 0x0000008000008947 */ /* 0x000fea0003800000 */
[----:B------:R-:W0:Y:S01]  /*40d0*/  LDS R145, [R12.X4+0x220] ;  /* 0x000220000c917984 */ /* 0x000e220000004800 */
[----:B------:R-:W-:-:S02]  /*40e0*/  IMAD R124, R124, c[0x0][0x2d0], RZ ;  /* 0x0000b4007c7c7a24 */ /* 0x000fc400078e02ff */
[----:B------:R-:W-:-:S04]  /*40f0*/  IMAD.WIDE.U32 R46, R117, c[0x0][0x2d0], R92 ;  /* 0x0000b400752e7a25 */ /* 0x000fc800078e005c */
[----:B------:R-:W-:Y:S01]  /*4100*/  IMAD R45, R117, c[0x0][0x2d4], R124 ;  /* 0x0000b500752d7a24 */ /* 0x000fe200078e027c */
[----:B------:R-:W-:-:S04]  /*4110*/  LEA R44, P0, R46, c[0x0][0x320], 0x2 ;  /* 0x0000c8002e2c7a11 */ /* 0x000fc800078010ff */
[----:B------:R-:W-:-:S04]  /*4120*/  IADD3 R45, R47, R45, RZ ;  /* 0x0000002d2f2d7210 */ /* 0x000fc80007ffe0ff */
[----:B------:R-:W-:-:S05]  /*4130*/  LEA.HI.X R45, R46, c[0x0][0x324], R45, 0x2, P0 ;  /* 0x0000c9002e2d7a11 */ /* 0x000fca00000f142d */
[----:B0-----:R0:W-:Y:S02]  /*4140*/  RED.E.ADD.F32.FTZ.RN.STRONG.GPU [R44.64], R145 ;  /* 0x000000912c00798e */ /* 0x0011e4000c10e786 */
.L_x_7556:
[----:B------:R-:W-:Y:S05]  /*4150*/  BSYNC B0 ;  /* 0x0000000000007941 */ /* 0x000fea0003800000 */
.L_x_7555:
[----:B------:R1:W2:Y:S01]  /*4160*/  LDS R47, [R9.X4+0x2a0] ;  /* 0x0002a000092f7984 */ /* 0x0002a20000004800 */
[----:B------:R-:W-:Y:S01]  /*4170*/  ISETP.GE.AND P6, PT, R146, 0x21, PT ;  /* 0x000000219200780c */ /* 0x000fe20003fc6270 */
[----:B------:R-:W-:Y:S01]  /*4180*/  BSSY B0, `(.L_x_7557) ;  /* 0x000000d000007945 */ /* 0x000fe20003800000 */
[----:B------:R-:W-:Y:S01]  /*4190*/  FADD.FTZ R124, R144, R147 ;  /* 0x00000093907c7221 */ /* 0x000fe20000010000 */
[C---:B------:R-:W-:Y:S01]  /*41a0*/  ISETP.GE.AND P0, PT, R146.reuse, 0x41, PT ;  /* 0x000000419200780c */ /* 0x040fe20003f06270 */
[----:B0-----:R-:W-:Y:S01]  /*41b0*/  IMAD R145, R143, c[0x0][0x2d4], R142 ;  /* 0x0000b5008f917a24 */ /* 0x001fe200078e028e */
        /* <DEDUP_REMOVED lines=9> */
.L_x_7558:
[----:B-1----:R-:W-:Y:S05]  /*4250*/  BSYNC B0 ;  /* 0x0000000000007941 */ /* 0x002fea0003800000 */
.L_x_7557:
[----:B0-2---:R0:W1:Y:S01]  /*4260*/  LDS R47, [R8.X4+0x320] ;  /* 0x00032000082f7984 */ /* 0x0050620000004800 */
[----:B------:R-:W-:Y:S01]  /*4270*/  BSSY B0, `(.L_x_7559) ;  /* 0x0000005000007945 */ /* 0x000fe20003800000 */
[----:B------:R-:W-:Y:S05]  /*4280*/  @!P0 BRA `(.L_x_7560) ;  /* 0x0000003000008947 */ /* 0x000fea0003800000 */
[----:B------:R-:W-:-:S05]  /*4290*/  IMAD.WIDE.U32 R44, R143, c[0x0][0x2d0], R96 ;  /* 0x0000b4008f2c7a25 */ /* 0x000fca00078e0060 */
[----:B------:R-:W-:-:S05]  /*42a0*/  IADD3 R45, R145, R45, RZ ;  /* 0x0000002d912d7210 */ /* 0x000fca0007ffe0ff */
[----:B-1----:R1:W-:Y:S02]  /*42b0*/  RED.E.ADD.F32.FTZ.RN.STRONG.GPU [R44.64], R47 ;  /* 0x0000002f2c00798e */ /* 0x0023e4000c10e786 */
.L_x_7560:
[----:B------:R-:W-:Y:S05]  /*42c0*/  BSYNC B0 ;  /* 0x0000000000007941 */ /* 0x000fea0003800000 */
.L_x_7559:
[----:B-1----:R1:W2:Y:S01]  /*42d0*/  LDS R47, [R7.X4+0x3a0] ;  /* 0x0003a000072f7984 */ /* 0x0022a20000004800 */
[----:B------:R-:W-:Y:S01]  /*42e0*/  BSSY B0, `(.L_x_7561) ;  /* 0x0000005000007945 */ /* 0x000fe20003800000 */
[----:B------:R-:W-:Y:S05]  /*42f0*/  @!P1 BRA `(.L_x_7562) ;  /* 0x0000003000009947 */ /* 0x000fea0003800000 */
[----:B------:R-:W-:-:S05]  /*4300*/  IMAD.WIDE.U32 R44, R143, c[0x0][0x2d0], R98 ;  /* 0x0000b4008f2c7a25 */ /* 0x000fca00078e0062 */
[----:B------:R-:W-:-:S05]  /*4310*/  IADD3 R45, R145, R45, RZ ;  /* 0x0000002d912d7210 */ /* 0x000fca0007ffe0ff */
[----:B--2---:R2:W-:Y:S02]  /*4320*/  RED.E.ADD.F32.FTZ.RN.STRONG.GPU [R44.64], R47 ;  /* 0x0000002f2c00798e */ /* 0x0045e4000c10e786 */
.L_x_7562:
[----:B------:R-:W-:Y:S05]  /*4330*/  BSYNC B0 ;  /* 0x0000000000007941 */ /* 0x000fea0003800000 */
.L_x_7561:
[----:B--2---:R2:W3:Y:S01]  /*4340*/  LDS R47, [R6.X4+0x420] ;  /* 0x00042000062f7984 */ /* 0x0044e20000004800 */
[----:B------:R-:W-:Y:S01]  /*4350*/  BSSY B0, `(.L_x_7563) ;  /* 0x0000005000007945 */ /* 0x000fe20003800000 */
[----:B------:R-:W-:Y:S05]  /*4360*/  @!P2 BRA `(.L_x_7564) ;  /* 0x000000300000a947 */ /* 0x000fea0003800000 */
[----:B------:R-:W-:-:S05]  /*4370*/  IMAD.WIDE.U32 R44, R143, c[0x0][0x2d0], R100 ;  /* 0x0000b4008f2c7a25 */ /* 0x000fca00078e0064 */
[----:B------:R-:W-:-:S05]  /*4380*/  IADD3 R45, R145, R45, RZ ;  /* 0x0000002d912d7210 */ /* 0x000fca0007ffe0ff */
[----:B---3--:R3:W-:Y:S02]  /*4390*/  RED.E.ADD.F32.FTZ.RN.STRONG.GPU [R44.64], R47 ;  /* 0x0000002f2c00798e */ /* 0x0087e4000c10e786 */
.L_x_7564:
[----:B------:R-:W-:Y:S05]  /*43a0*/  BSYNC B0 ;  /* 0x0000000000007941 */ /* 0x000fea0003800000 */
.L_x_7563:
[----:B---3--:R3:W4:Y:S01]  /*43b0*/  LDS R47, [R5.X4+0x4a0] ;  /* 0x0004a000052f7984 */ /* 0x0087220000004800 */
[----:B------:R-:W-:Y:S01]  /*43c0*/  BSSY B0, `(.L_x_7565) ;  /* 0x0000005000007945 */ /* 0x000fe20003800000 */
[----:B------:R-:W-:Y:S05]  /*43d0*/  @!P3 BRA `(.L_x_7566) ;  /* 0x000000300000b947 */ /* 0x000fea0003800000 */
[----:B------:R-:W-:-:S05]  /*43e0*/  IMAD.WIDE.U32 R44, R143, c[0x0][0x2d0], R102 ;  /* 0x0000b4008f2c7a25 */ /* 0x000fca00078e0066 */
[----:B------:R-:W-:-:S05]  /*43f0*/  IADD3 R45, R145, R45, RZ ;  /* 0x0000002d912d7210 */ /* 0x000fca0007ffe0ff */
[----:B----4-:R4:W-:Y:S02]  /*4400*/  RED.E.ADD.F32.FTZ.RN.STRONG.GPU [R44.64], R47 ;  /* 0x0000002f2c00798e */ /* 0x0109e4000c10e786 */
.L_x_7566:
[----:B------:R-:W-:Y:S05]  /*4410*/  BSYNC B0 ;  /* 0x0000000000007941 */ /* 0x000fea0003800000 */
.L_x_7565:
[----:B------:R0:W1:Y:S01]  /*4420*/  LDS R147, [R4.X4+0x520] ;  /* 0x0005200004937984 */ /* 0x0000620000004800 */
[----:B------:R-:W-:Y:S01]  /*4430*/  BSSY B0, `(.L_x_7567) ;  /* 0x0000006000007945 */ /* 0x000fe20003800000 */
[----:B----4-:R-:W-:Y:S01]  /*4440*/  IMAD.WIDE.U32 R44, R143, c[0x0][0x2d0], R106 ;  /* 0x0000b4008f2c7a25 */ /* 0x010fe200078e006a */
[----:B------:R-:W-:Y:S05]  /*4450*/  @!P4 BRA `(.L_x_7568) ;  /* 0x000000300000c947 */ /* 0x000fea0003800000 */
[----:B------:R-:W-:-:S05]  /*4460*/  IMAD.WIDE.U32 R46, R143, c[0x0][0x2d0], R104 ;  /* 0x0000b4008f2e7a25 */ /* 0x000fca00078e0068 */
[----:B------:R-:W-:-:S05]  /*4470*/  IADD3 R47, R145, R47, RZ ;  /* 0x0000002f912f7210 */ /* 0x000fca0007ffe0ff */
[----:B-1----:R1:W-:Y:S02]  /*4480*/  RED.E.ADD.F32.FTZ.RN.STRONG.GPU [R46.64], R147 ;  /* 0x000000932e00798e */ /* 0x0023e4000c10e786 */
.L_x_7568:
[----:B------:R-:W-:Y:S05]  /*4490*/  BSYNC B0 ;  /* 0x0000000000007941 */ /* 0x000fea0003800000 */
.L_x_7567:
[----:B-1----:R1:W4:Y:S01]  /*44a0*/  LDS R47, [R3.X4+0x5a0] ;  /* 0x0005a000032f7984 */ /* 0x0023220000004800 */
[----:B------:R-:W-:Y:S01]  /*44b0*/  BSSY B0, `(.L_x_7569) ;  /* 0x0000004000007945 */ /* 0x000fe20003800000 */
[----:B------:R-:W-:Y:S05]  /*44c0*/  @!P5 BRA `(.L_x_7570) ;  /* 0x000000200000d947 */ /* 0x000fea0003800000 */
[----:B------:R-:W-:-:S05]  /*44d0*/  IADD3 R45, R145, R45, RZ ;  /* 0x0000002d912d7210 */ /* 0x000fca0007ffe0ff */
[----:B----4-:R4:W-:Y:S02]  /*44e0*/  RED.E.ADD.F32.FTZ.RN.STRONG.GPU [R44.64], R47 ;  /* 0x0000002f2c00798e */ /* 0x0109e4000c10e786 */
.L_x_7570:
[----:B------:R-:W-:Y:S05]  /*44f0*/  BSYNC B0 ;  /* 0x0000000000007941 */ /* 0x000fea0003800000 */
.L_x_7569:
        /* <DEDUP_REMOVED lines=10> */
[-C--:B------:R-:W-:Y:S02]  /*45a0*/  FMUL.FTZ R133, R86, R50.reuse ;  /* 0x0000003256857220 */ /* 0x080fe40000410000 */
[----:B------:R-:W-:Y:S02]  /*45b0*/  FADD.FTZ R62, R127, R62 ;  /* 0x0000003e7f3e7221 */ /* 0x000fe40000010000 */
[----:B------:R-:W-:Y:S02]  /*45c0*/  FMUL.FTZ R133, R140, R133 ;  /* 0x000000858c857220 */ /* 0x000fe40000410000 */
[----:B------:R-:W-:Y:S02]  /*45d0*/  FADD.FTZ R84, R137, R84 ;  /* 0x0000005489547221 */ /* 0x000fe40000010000 */
[----:B------:R-:W-:Y:S02]  /*45e0*/  FFMA.FTZ R50, R90, R50, R133 ;  /* 0x000000325a327223 */ /* 0x000fe40000010085 */
        /* <DEDUP_REMOVED lines=26> */
[-C--:B------:R-:W-:Y:S02]  /*4790*/  FMUL.FTZ R45, R86, R112.reuse ;  /* 0x00000070562d7220 */ /* 0x080fe40000410000 */
[----:B------:R-:W5:Y:S02]  /*47a0*/  SHFL.DOWN PT, R143, R124, 0x10, 0x1f ;  /* 0x0a001f007c8f7f89 */ /* 0x000f6400000e0000 */
        /* <DEDUP_REMOVED lines=8> */
[----:B------:R-:W-:-:S02]  /*4830*/  FMUL.FTZ R51, R86, R125 ;  /* 0x0000007d56337220 */ /* 0x000fc40000410000 */
[----:B----4-:R-:W-:Y:S02]  /*4840*/  @!P0 FADD.FTZ R126, R126, R145 ;  /* 0x000000917e7e8221 */ /* 0x010fe40000010000 */
[----:B------:R-:W-:Y:S02]  /*4850*/  FMUL.FTZ R47, R86, R131 ;  /* 0x00000083562f7220 */ /* 0x000fe40000410000 */
[----:B-----5:R-:W-:Y:S01]  /*4860*/  @!P0 FADD.FTZ R124, R124, R143 ;  /* 0x0000008f7c7c8221 */ /* 0x020fe20000010000 */
[----:B------:R-:W-:Y:S01]  /*4870*/  MOV R45, R126 ;  /* 0x0000007e002d7202 */ /* 0x000fe20000000f00 */
[----:B------:R-:W-:Y:S02]  /*4880*/  FMUL.FTZ R118, R118, R119 ;  /* 0x0000007776767220 */ /* 0x000fe40000410000 */
[----:B------:R-:W-:Y:S01]  /*4890*/  FMUL.FTZ R51, R120, R51 ;  /* 0x0000003378337220 */ /* 0x000fe20000410000 */
[----:B------:R-:W-:Y:S01]  /*48a0*/  MOV R44, R124 ;  /* 0x0000007c002c7202 */ /* 0x000fe20000000f00 */
[----:B------:R-:W-:-:S02]  /*48b0*/  FMUL.FTZ R122, R122, R47 ;  /* 0x0000002f7a7a7220 */ /* 0x000fc40000410000 */
[----:B------:R-:W-:Y:S02]  /*48c0*/  FFMA.FTZ R48, R108, R48, R127 ;  /* 0x000000306c307223 */ /* 0x000fe4000001007f */
[----:B------:R4:W-:Y:S01]  /*48d0*/  @!P1 STS.64 [0x648], R44 ;  /* 0x0006482cff009388 */ /* 0x0009e20000000a00 */
        /* <DEDUP_REMOVED lines=19> */
.L_x_7572:
[----:B----4-:R-:W-:Y:S05]  /*4a10*/  BSYNC B0 ;  /* 0x0000000000007941 */ /* 0x010fea0003800000 */
.L_x_7571:
[----:B------:R-:W-:Y:S02]  /*4a20*/  IADD3 R117, R117, 0x1, RZ ;  /* 0x0000000175757810 */ /* 0x000fe40007ffe0ff */
[----:B------:R-:W-:Y:S02]  /*4a30*/  IADD3 R115, P1, R115, 0x1, RZ ;  /* 0x0000000173737810 */ /* 0x000fe40007f3e0ff */
[----:B------:R-:W-:Y:S02]  /*4a40*/  ISETP.GE.AND P0, PT, R117, c[0x0][0x16c], PT ;  /* 0x00005b0075007a0c */ /* 0x000fe40003f06270 */
[----:B------:R-:W-:-:S11]  /*4a50*/  IADD3.X R88, RZ, R88, RZ, P1, !PT ;  /* 0x00000058ff587210 */ /* 0x000fd60000ffe4ff */
[----:B------:R-:W-:Y:S01]  /*4a60*/  @P0 CALL.REL.NOINC `(.L_x_7552) ;  /* 0x0000001000000944 */ /* 0x000fe20003c00000 */
[----:B------:R-:W-:Y:S05]  /*4a70*/  BRA `(.L_x_7573) ;  /* 0xffffe34000007947 */ /* 0x000fea000383ffff */
.L_x_7552:
[----:B------:R-:W-:Y:S01]  /*4a80*/  BAR.SYNC.DEFER_BLOCKING 0x0 ;  /* 0x0000000000007b1d */ /* 0x000fe20000010000 */
[----:B------:R-:W-:Y:S02]  /*4a90*/  SHF.R.S32.HI R41, RZ, 0x1f, R20 ;  /* 0x0000001fff297819 */ /* 0x000fe40000011414 */
[----:B------:R-:W-:-:S04]  /*4aa0*/  LEA R40, P0, R20, R25, 0x4 ;  /* 0x0000001914287211 */ /* 0x000fc800078020ff */
[----:B------:R-:W-:-:S06]  /*4ab0*/  LEA.HI.X R41, R20, R23, R41, 0x4, P0 ;  /* 0x0000001714297211 */ /* 0x000fcc00000f2429 */
[----:B------:R-:W4:Y:S01]  /*4ac0*/  LDG.E.128 R40, [R40.64] ;  /* 0x0000000628287981 */ /* 0x000f22000c1e1d00 */
[----:B0-----:R-:W-:Y:S01]  /*4ad0*/  IMAD R49, R28, c[0x0][0x2d8], RZ ;  /* 0x0000b6001c317a24 */ /* 0x001fe200078e02ff */
[----:B------:R-:W-:-:S03]  /*4ae0*/  UIADD3 UR4, UR4, -0x100, URZ ;  /* 0xffffff0004047890 */ /* 0x000fc6000fffe03f */
[----:B------:R-:W-:Y:S01]  /*4af0*/  IMAD R49, R30, c[0x0][0x2dc], R49 ;  /* 0x0000b7001e317a24 */ /* 0x000fe200078e0231 */
[----:B----4-:R0:W-:Y:S01]  /*4b00*/  STS.128 [R15.X16], R40 ;  /* 0x000000280f007388 */ /* 0x0101e2000000cc00 */
[----:B------:R-:W-:-:S06]  /*4b10*/  NOP ;  /* 0x0000000000007918 */ /* 0x000fcc0000000000 */
[----:B------:R-:W4:Y:S01]  /*4b20*/  LDS.128 R44, [R15.X16] ;  /* 0x000000000f2c7984 */ /* 0x000f22000000cc00 */
[----:B0-----:R-:W-:-:S04]  /*4b30*/  IMAD R43, R33, c[0x0][0x2e0], RZ ;  /* 0x0000b800212b7a24 */ /* 0x001fc800078e02ff */
[----:B------:R-:W-:Y:S01]  /*4b40*/  IMAD R73, R34, c[0x0][0x2e4], R43 ;  /* 0x0000b90022497a24 */ /* 0x000fe200078e022b */
[--C-:B----4-:R-:W-:Y:S02]  /*4b50*/  HADD2.F32 R48, -RZ, R44.reuse.H0_H0 ;  /* 0x2000002cff307230 */ /* 0x110fe40000004100 */
[----:B------:R-:W-:Y:S02]  /*4b60*/  HADD2.F32 R44, -RZ, R44.H1_H1 ;  /* 0x3000002cff2c7230 */ /* 0x000fe40000004100 */
[----:B------:R-:W-:Y:S01]  /*4b70*/  HADD2.F32 R40, -RZ, R45.H0_H0 ;  /* 0x2000002dff287230 */ /* 0x000fe20000004100 */
[--C-:B------:R-:W-:Y:S02]  /*4b80*/  FADD.FTZ R48, R48, R31.reuse ;  /* 0x0000001f30307221 */ /* 0x100fe40000010000 */
[--C-:B------:R-:W-:Y:S02]  /*4b90*/  FADD.FTZ R50, R44, R31.reuse ;  /* 0x0000001f2c327221 */ /* 0x100fe40000010000 */
[----:B------:R-:W-:Y:S01]  /*4ba0*/  FADD.FTZ R51, R40, R31 ;  /* 0x0000001f28337221 */ /* 0x000fe20000010000 */
[----:B------:R-:W-:Y:S01]  /*4bb0*/  BAR.SYNC.DEFER_BLOCKING 0x0 ;  /* 0x0000000000007b1d */ /* 0x000fe20000010000 */
[----:B------:R-:W-:Y:S01]  /*4bc0*/  FSETP.GTU.FTZ.AND P6, PT, R48, 20, PT ;  /* 0x41a000003000780b */ /* 0x000fe20003fdc000 */
[----:B------:R-:W-:Y:S01]  /*4bd0*/  IMAD.WIDE.U32 R40, R30, c[0x0][0x2d8], R74 ;  /* 0x0000b6001e287a25 */ /* 0x000fe200078e004a */
[----:B------:R-:W-:-:S02]  /*4be0*/  FSETP.GTU.FTZ.AND P5, PT, R50, 20, PT ;  /* 0x41a000003200780b */ /* 0x000fc40003fbc000 */
[----:B------:R-:W-:Y:S01]  /*4bf0*/  FSETP.GTU.FTZ.AND P4, PT, R51, 20, PT ;  /* 0x41a000003300780b */ /* 0x000fe20003f9c000 */
[----:B------:R-:W-:Y:S01]  /*4c00*/  IMAD.WIDE.U32 R74, R30, c[0x0][0x2f8], R74 ;  /* 0x0000be001e4a7a25 */ /* 0x000fe200078e004a */
[----:B------:R-:W-:-:S05]  /*4c10*/  IADD3 R41, R41, R49, RZ ;  /* 0x0000003129297210 */ /* 0x000fca0007ffe0ff */
[----:B------:R-:W-:-:S04]  /*4c20*/  IMAD.WIDE.U32 R40, R34, c[0x0][0x2e0], R40 ;  /* 0x0000b80022287a25 */ /* 0x000fc800078e0028 */
[----:B------:R-:W-:Y:S01]  /*4c30*/  @!P6 FMUL.FTZ R44, R48, -1.4426950216293334961 ;  /* 0xbfb8aa3b302ce820 */ /* 0x000fe20000410000 */
[----:B------:R-:W-:Y:S01]  /*4c40*/  HADD2.F32 R48, -RZ, R45.H1_H1 ;  /* 0x3000002dff307230 */ /* 0x000fe20000004100 */
[----:B------:R-:W-:Y:S01]  /*4c50*/  @!P5 FMUL.FTZ R42, R50, -1.4426950216293334961 ;  /* 0xbfb8aa3b322ad820 */ /* 0x000fe20000410000 */
[----:B------:R-:W-:Y:S01]  /*4c60*/  HADD2.F32 R50, -RZ, R47.H1_H1 ;  /* 0x3000002fff327230 */ /* 0x000fe20000004100 */
[----:B------:R-:W-:Y:S01]  /*4c70*/  IADD3 R73, R41, R73, RZ ;  /* 0x0000004929497210 */ /* 0x000fe20007ffe0ff */
[----:B------:R-:W-:Y:S01]  /*4c80*/  @!P4 FMUL.FTZ R43, R51, -1.4426950216293334961 ;  /* 0xbfb8aa3b332bc820 */ /* 0x000fe20000410000 */
[----:B------:R-:W0:Y:S01]  /*4c90*/  @!P6 MUFU.EX2 R44, R44 ;  /* 0x0000002c002ce308 */ /* 0x000e220000000800 */
[----:B------:R-:W-:Y:S01]  /*4ca0*/  FADD.FTZ R45, R48, R31 ;  /* 0x0000001f302d7221 */ /* 0x000fe20000010000 */
[--C-:B------:R-:W-:Y:S01]  /*4cb0*/  HADD2.F32 R48, -RZ, R46.reuse.H0_H0 ;  /* 0x2000002eff307230 */ /* 0x100fe20000004100 */
[----:B------:R-:W-:Y:S01]  /*4cc0*/  LEA R71, P1, R40, c[0x0][0x330], 0x1 ;  /* 0x0000cc0028477a11 */ /* 0x000fe200078208ff */
[----:B------:R-:W-:-:S02]  /*4cd0*/  HADD2.F32 R46, -RZ, R46.H1_H1 ;  /* 0x3000002eff2e7230 */ /* 0x000fc40000004100 */
[----:B------:R-:W-:Y:S01]  /*4ce0*/  FSETP.GTU.FTZ.AND P3, PT, R45, 20, PT ;  /* 0x41a000002d00780b */ /* 0x000fe20003f7c000 */
[--C-:B------:R-:W-:Y:S01]  /*4cf0*/  FADD.FTZ R49, R48, R31.reuse ;  /* 0x0000001f30317221 */ /* 0x100fe20000010000 */
[----:B------:R-:W-:Y:S01]  /*4d00*/  HADD2.F32 R48, -RZ, R47.H0_H0 ;  /* 0x2000002fff307230 */ /* 0x000fe20000004100 */
[----:B------:R-:W-:Y:S01]  /*4d10*/  FADD.FTZ R46, R46, R31 ;  /* 0x0000001f2e2e7221 */ /* 0x000fe20000010000 */
[----:B------:R-:W-:Y:S01]  /*4d20*/  LEA.HI.X R73, R40, c[0x0][0x334], R73, 0x1, P1 ;  /* 0x0000cd0028497a11 */ /* 0x000fe200008f0c49 */
[--C-:B------:R-:W-:Y:S01]  /*4d30*/  FADD.FTZ R47, R50, R31.reuse ;  /* 0x0000001f322f7221 */ /* 0x100fe20000010000 */
[----:B------:R-:W-:Y:S01]  /*4d40*/  FSETP.GTU.FTZ.AND P2, PT, R49, 20, PT ;  /* 0x41a000003100780b */ /* 0x000fe20003f5c000 */
[----:B------:R-:W-:Y:S01]  /*4d50*/  FADD.FTZ R48, R48, R31 ;  /* 0x0000001f30307221 */ /* 0x000fe20000010000 */
[----:B------:R-:W-:Y:S01]  /*4d60*/  FSETP.GTU.FTZ.AND P0, PT, R46, 20, PT ;  /* 0x41a000002e00780b */ /* 0x000fe20003f1c000 */
[----:B------:R-:W4:Y:S01]  /*4d70*/  @!P5 MUFU.EX2 R42, R42 ;  /* 0x0000002a002ad308 */ /* 0x000f220000000800 */
[----:B0-----:R-:W-:-:S02]  /*4d80*/  @!P6 FADD.FTZ R44, R44, 1 ;  /* 0x3f8000002c2ce421 */ /* 0x001fc40000010000 */
[----:B------:R-:W-:Y:S01]  /*4d90*/  FSETP.GTU.FTZ.AND P1, PT, R48, 20, PT ;  /* 0x41a000003000780b */ /* 0x000fe20003f3c000 */
[----:B------:R-:W-:-:S04]  /*4da0*/  @!P3 FMUL.FTZ R41, R45, -1.4426950216293334961 ;  /* 0xbfb8aa3b2d29b820 */ /* 0x000fc80000410000 */
[----:B------:R-:W0:Y:S02]  /*4db0*/  @!P6 MUFU.RCP R44, R44 ;  /* 0x0000002c002ce308 */ /* 0x000e240000001000 */
[----:B------:R-:W-:-:S06]  /*4dc0*/  @!P2 FMUL.FTZ R40, R49, -1.4426950216293334961 ;  /* 0xbfb8aa3b3128a820 */ /* 0x000fcc0000410000 */
[----:B------:R-:W5:Y:S01]  /*4dd0*/  @!P4 MUFU.EX2 R43, R43 ;  /* 0x0000002b002bc308 */ /* 0x000f620000000800 */
[----:B------:R-:W-:Y:S02]  /*4de0*/  @!P1 FMUL.FTZ R45, R48, -1.4426950216293334961 ;  /* 0xbfb8aa3b302d9820 */ /* 0x000fe40000410000 */
[----:B----4-:R-:W-:Y:S02]  /*4df0*/  @!P5 FADD.FTZ R42, R42, 1 ;  /* 0x3f8000002a2ad421 */ /* 0x010fe40000010000 */
[----:B0-----:R-:W-:Y:S01]  /*4e00*/  @!P6 FMUL.FTZ R53, R53, R44 ;  /* 0x0000002c3535e220 */ /* 0x001fe20000410000 */
[----:B------:R-:W-:Y:S02]  /*4e10*/  FSETP.GTU.FTZ.AND P6, PT, R47, 20, PT ;  /* 0x41a000002f00780b */ /* 0x000fe40003fdc000 */
[----:B------:R-:W0:Y:S01]  /*4e20*/  @!P3 MUFU.EX2 R41, R41 ;  /* 0x000000290029b308 */ /* 0x000e220000000800 */
[----:B------:R-:W-:Y:S01]  /*4e30*/  @!P0 FMUL.FTZ R44, R46, -1.4426950216293334961 ;  /* 0xbfb8aa3b2e2c8820 */ /* 0x000fe20000410000 */
[----:B------:R-:W-:Y:S01]  /*4e40*/  F2FP.PACK_AB R46, R82, R111 ;  /* 0x0000006f522e723e */ /* 0x000fe200000000ff */
[----:B-----5:R-:W-:-:S05]  /*4e50*/  @!P4 FADD.FTZ R43, R43, 1 ;  /* 0x3f8000002b2bc421 */ /* 0x020fca0000010000 */
[----:B------:R-:W-:Y:S03]  /*4e60*/  @!P2 MUFU.EX2 R40, R40 ;  /* 0x000000280028a308 */ /* 0x000fe60000000800 */
[----:B------:R-:W-:Y:S01]  /*4e70*/  @!P6 FMUL.FTZ R49, R47, -1.4426950216293334961 ;  /* 0xbfb8aa3b2f31e820 */ /* 0x000fe20000410000 */
[----:B------:R-:W-:-:S04]  /*4e80*/  F2FP.PACK_AB R47, R84, R113 ;  /* 0x00000071542f723e */ /* 0x000fc800000000ff */
[----:B------:R4:W5:Y:S01]  /*4e90*/  @!P0 MUFU.EX2 R50, R44 ;  /* 0x0000002c00328308 */ /* 0x0009620000000800 */
[----:B0-----:R-:W-:-:S07]  /*4ea0*/  @!P3 FADD.FTZ R48, R41, 1 ;  /* 0x3f8000002930b421 */ /* 0x001fce0000010000 */
[----:B------:R0:W1:Y:S01]  /*4eb0*/  @!P1 MUFU.EX2 R51, R45 ;  /* 0x0000002d00339308 */ /* 0x0000620000000800 */
[----:B----4-:R-:W-:-:S07]  /*4ec0*/  F2FP.PACK_AB R44, R78, R91 ;  /* 0x0000005b4e2c723e */ /* 0x010fce00000000ff */
[----:B------:R4:W-:Y:S01]  /*4ed0*/  @!P6 MUFU.EX2 R66, R49 ;  /* 0x000000310042e308 */ /* 0x0009e20000000800 */
[----:B0-----:R-:W-:Y:S01]  /*4ee0*/  F2FP.PACK_AB R45, R80, R109 ;  /* 0x0000006d502d723e */ /* 0x001fe200000000ff */
[----:B-----5:R-:W-:-:S04]  /*4ef0*/  @!P0 FADD.FTZ R50, R50, 1 ;  /* 0x3f80000032328421 */ /* 0x020fc80000010000 */
[----:B------:R0:W-:Y:S02]  /*4f00*/  STS.128 [R15.X16], R44 ;  /* 0x0000002c0f007388 */ /* 0x0001e4000000cc00 */
[----:B------:R-:W5:Y:S01]  /*4f10*/  @!P5 MUFU.RCP R67, R42 ;  /* 0x0000002a0043d308 */ /* 0x000f620000001000 */
[----:B----4-:R-:W-:Y:S02]  /*4f20*/  @!P2 FADD.FTZ R49, R40, 1 ;  /* 0x3f8000002831a421 */ /* 0x010fe40000010000 */
[----:B-1----:R-:W-:-:S05]  /*4f30*/  @!P1 FADD.FTZ R51, R51, 1 ;  /* 0x3f80000033339421 */ /* 0x002fca0000010000 */
[----:B------:R1:W4:Y:S01]  /*4f40*/  @!P4 MUFU.RCP R69, R43 ;  /* 0x0000002b0045c308 */ /* 0x0003220000001000 */
[----:B------:R-:W-:-:S07]  /*4f50*/  NOP ;  /* 0x0000000000007918 */ /* 0x000fce0000000000 */
[----:B------:R-:W2:Y:S01]  /*4f60*/  @!P2 MUFU.RCP R49, R49 ;  /* 0x000000310031a308 */ /* 0x000ea20000001000 */
[----:B-1----:R-:W1:Y:S01]  /*4f70*/  LDS.128 R40, [R15.X16] ;  /* 0x000000000f287984 */ /* 0x002e62000000cc00 */
[----:B-----5:R-:W-:-:S05]  /*4f80*/  @!P5 FMUL.FTZ R52, R52, R67 ;  /* 0x000000433434d220 */ /* 0x020fca0000410000 */
[----:B0-----:R-:W-:Y:S01]  /*4f90*/  F2FP.PACK_AB R44, R52, R53 ;  /* 0x00000035342c723e */ /* 0x001fe200000000ff */
[----:B------:R0:W5:Y:S01]  /*4fa0*/  @!P3 MUFU.RCP R68, R48 ;  /* 0x000000300044b308 */ /* 0x0001620000001000 */
[----:B----4-:R-:W-:Y:S01]  /*4fb0*/  @!P4 FMUL.FTZ R54, R54, R69 ;  /* 0x000000453636c220 */ /* 0x010fe20000410000 */
[----:B------:R-:W-:Y:S01]  /*4fc0*/  ISETP.GT.AND P4, PT, R16, 0x1, PT ;  /* 0x000000011000780c */ /* 0x000fe20003f84270 */
[----:B------:R-:W-:Y:S01]  /*4fd0*/  IMAD R69, R28, c[0x0][0x2f8], RZ ;  /* 0x0000be001c457a24 */ /* 0x000fe200078e02ff */
[----:B------:R-:W-:Y:S01]  /*4fe0*/  IADD3 R16, R16, -0x1, RZ ;  /* 0xffffffff10107810 */ /* 0x000fe20007ffe0ff */
[----:B------:R-:W-:Y:S02]  /*4ff0*/  FADD.FTZ R53, R53, R22 ;  /* 0x0000001635357221 */ /* 0x000fe40000010000 */
[----:B------:R-:W-:Y:S01]  /*5000*/  IMAD R69, R30, c[0x0][0x2fc], R69 ;  /* 0x0000bf001e457a24 */ /* 0x000fe200078e0245 */
[----:B------:R-:W4:Y:S01]  /*5010*/  @!P0 MUFU.RCP R50, R50 ;  /* 0x0000003200328308 */ /* 0x000f220000001000 */
[----:B0-----:R-:W-:-:S02]  /*5020*/  @!P6 FADD.FTZ R48, R66, 1 ;  /* 0x3f8000004230e421 */ /* 0x001fc40000010000 */
[----:B--2---:R-:W-:Y:S01]  /*5030*/  @!P2 FMUL.FTZ R60, R60, R49 ;  /* 0x000000313c3ca220 */ /* 0x004fe20000410000 */
[----:B------:R-:W-:Y:S01]  /*5040*/  IADD3 R66, P2, R71, R2, RZ ;  /* 0x0000000247427210 */ /* 0x000fe20007f5e0ff */
[----:B------:R-:W-:Y:S01]  /*5050*/  FADD.FTZ R53, R53, R52 ;  /* 0x0000003435357221 */ /* 0x000fe20000010000 */
[----:B------:R-:W-:Y:S01]  /*5060*/  IADD3 R75, R75, R69, RZ ;  /* 0x000000454b4b7210 */ /* 0x000fe20007ffe0ff */
[----:B------:R-:W-:Y:S01]  /*5070*/  IMAD R69, R33, c[0x0][0x300], RZ ;  /* 0x0000c00021457a24 */ /* 0x000fe200078e02ff */
[----:B------:R-:W-:Y:S01]  /*5080*/  IADD3.X R67, R73, R0, RZ, P2, !PT ;  /* 0x0000000049437210 */ /* 0x000fe200017fe4ff */
[----:B------:R-:W0:Y:S01]  /*5090*/  @!P1 MUFU.RCP R51, R51 ;  /* 0x0000003300339308 */ /* 0x000e220000001000 */
[----:B-----5:R-:W-:Y:S01]  /*50a0*/  @!P3 FMUL.FTZ R55, R55, R68 ;  /* 0x000000443737b220 */ /* 0x020fe20000410000 */
[----:B------:R-:W-:Y:S02]  /*50b0*/  IADD3 R29, P2, R29, -0x200, RZ ;  /* 0xfffffe001d1d7810 */ /* 0x000fe40007f5e0ff */
[----:B------:R-:W-:-:S02]  /*50c0*/  IADD3 R21, P3, R21, -0x200, RZ ;  /* 0xfffffe0015157810 */ /* 0x000fc40007f7e0ff */
[----:B------:R-:W-:Y:S01]  /*50d0*/  F2FP.PACK_AB R45, R55, R54 ;  /* 0x00000036372d723e */ /* 0x000fe200000000ff */
[----:B----4-:R-:W-:Y:S01]  /*50e0*/  @!P0 FMUL.FTZ R61, R61, R50 ;  /* 0x000000323d3d8220 */ /* 0x010fe20000410000 */
[----:B------:R-:W2:Y:S01]  /*50f0*/  @!P6 MUFU.RCP R48, R48 ;  /* 0x000000300030e308 */ /* 0x000ea20000001000 */
[----:B------:R-:W-:Y:S01]  /*5100*/  FADD.FTZ R54, R53, R54 ;  /* 0x0000003635367221 */ /* 0x000fe20000010000 */
[----:B------:R-:W-:Y:S02]  /*5110*/  IADD3.X R27, R27, -0x1, RZ, P2, !PT ;  /* 0xffffffff1b1b7810 */ /* 0x000fe400017fe4ff */
[----:B------:R-:W-:Y:S01]  /*5120*/  F2FP.PACK_AB R46, R61, R60 ;  /* 0x0000003c3d2e723e */ /* 0x000fe200000000ff */
[----:B------:R-:W-:Y:S01]  /*5130*/  FADD.FTZ R55, R54, R55 ;  /* 0x0000003736377221 */ /* 0x000fe20000010000 */
[----:B------:R-:W-:Y:S01]  /*5140*/  IADD3.X R19, R19, -0x1, RZ, P3, !PT ;  /* 0xffffffff13137810 */ /* 0x000fe20001ffe4ff */
[----:B-1----:R1:W-:Y:S01]  /*5150*/  STG.E.128 [R66.64], R40 ;  /* 0x0000002842007986 */ /* 0x0023e2000c101d06 */
[----:B0-----:R-:W-:-:S03]  /*5160*/  @!P1 FMUL.FTZ R62, R62, R51 ;  /* 0x000000333e3e9220 */ /* 0x001fc60000410000 */
[----:B------:R-:W-:Y:S01]  /*5170*/  BAR.SYNC.DEFER_BLOCKING 0x0 ;  /* 0x0000000000007b1d */ /* 0x000fe20000010000 */
[----:B------:R-:W-:Y:S01]  /*5180*/  FADD.FTZ R60, R55, R60 ;  /* 0x0000003c373c7221 */ /* 0x000fe20000010000 */
[----:B------:R-:W-:Y:S01]  /*5190*/  IADD3 R18, P1, R18, -0x200, RZ ;  /* 0xfffffe0012127810 */ /* 0x000fe20007f3e0ff */
[----:B--2---:R-:W-:Y:S02]  /*51a0*/  @!P6 FMUL.FTZ R63, R63, R48 ;  /* 0x000000303f3fe220 */ /* 0x004fe40000410000 */
[----:B------:R-:W-:Y:S01]  /*51b0*/  FADD.FTZ R61, R60, R61 ;  /* 0x0000003d3c3d7221 */ /* 0x000fe20000010000 */
[----:B------:R-:W-:Y:S02]  /*51c0*/  IADD3.X R17, R17, -0x1, RZ, P1, !PT ;  /* 0xffffffff11117810 */ /* 0x000fe40000ffe4ff */
[----:B------:R-:W-:Y:S01]  /*51d0*/  F2FP.PACK_AB R47, R63, R62 ;  /* 0x0000003e3f2f723e */ /* 0x000fe200000000ff */
[----:B------:R-:W-:Y:S02]  /*51e0*/  FADD.FTZ R22, R61, R62 ;  /* 0x0000003e3d167221 */ /* 0x000fe40000010000 */
[----:B-1----:R-:W-:-:S02]  /*51f0*/  IMAD R43, R34, c[0x0][0x304], R69 ;  /* 0x0000c100222b7a24 */ /* 0x002fc400078e0245 */
[----:B------:R-:W-:-:S04]  /*5200*/  IMAD.WIDE.U32 R40, R34, c[0x0][0x300], R74 ;  /* 0x0000c00022287a25 */ /* 0x000fc800078e004a */
[----:B------:R-:W-:Y:S01]  /*5210*/  FADD.FTZ R22, R22, R63 ;  /* 0x0000003f16167221 */ /* 0x000fe20000010000 */
        /* <DEDUP_REMOVED lines=13> */
.L_x_7534:
        /* <DEDUP_REMOVED lines=15> */
[----:B---3--:R-:W1:Y:S02]  /*53e0*/  SHFL.DOWN P1, R5, R2, 0x8, 0x1f ;  /* 0x09001f0002057f89 */ /* 0x008e640000020000 */
        /* <DEDUP_REMOVED lines=8> */
.L_x_7576:
[----:B-1----:R-:W-:Y:S05]  /*5470*/  BSYNC B0 ;  /* 0x0000000000007941 */ /* 0x002fea0003800000 */
.L_x_7575:
        /* <DEDUP_REMOVED lines=10> */
[----:B---3--:R-:W1:Y:S02]  /*5520*/  SHFL.DOWN P0, R5, R0, 0x4, 0x1f ;  /* 0x08801f0000057f89 */ /* 0x008e640000000000 */
        /* <DEDUP_REMOVED lines=12> */
.L_x_7578:
[----:B------:R-:W1:Y:S02]  /*55f0*/  S2R R13, SR_TID.X ;  /* 0x00000000000d7919 */ /* 0x000e640000002100 */
.L_x_7579:
[----:B-1----:R-:W-:Y:S05]  /*5600*/  BSYNC B0 ;  /* 0x0000000000007941 */ /* 0x002fea0003800000 */
.L_x_7577:
[----:B------:R-:W-:-:S13]  /*5610*/  ISETP.GE.AND P0, PT, R13, c[0x0][0x16c], PT ;  /* 0x00005b000d007a0c */ /* 0x000fda0003f06270 */
[----:B------:R-:W-:Y:S05]  /*5620*/  @P0 EXIT ;  /* 0x000000000000094d */ /* 0x000fea0003800000 */
[C---:B---3--:R-:W-:Y:S02]  /*5630*/  IMAD R5, R33.reuse, c[0x0][0x2a8], RZ ;  /* 0x0000aa0021057a24 */ /* 0x048fe400078e02ff */
[----:B------:R-:W-:Y:S02]  /*5640*/  IMAD R33, R33, c[0x0][0x288], RZ ;  /* 0x0000a20021217a24 */ /* 0x000fe400078e02ff */
[----:B------:R-:W-:-:S04]  /*5650*/  IMAD.WIDE.U32 R2, R34, c[0x0][0x2a8], RZ ;  /* 0x0000aa0022027a25 */ /* 0x000fc800078e00ff */
[C---:B------:R-:W-:Y:S02]  /*5660*/  IMAD R5, R34.reuse, c[0x0][0x2ac], R5 ;  /* 0x0000ab0022057a24 */ /* 0x040fe400078e0205 */
[C---:B------:R-:W-:Y:S02]  /*5670*/  IMAD R19, R34.reuse, c[0x0][0x28c], R33 ;  /* 0x0000a30022137a24 */ /* 0x040fe400078e0221 */
[----:B------:R-:W-:Y:S01]  /*5680*/  IMAD.WIDE.U32 R34, R34, c[0x0][0x288], RZ ;  /* 0x0000a20022227a25 */ /* 0x000fe200078e00ff */
[----:B------:R-:W-:-:S04]  /*5690*/  IADD3 R21, R3, R5, RZ ;  /* 0x0000000503157210 */ /* 0x000fc80007ffe0ff */
[----:B------:R-:W-:Y:S02]  /*56a0*/  IADD3 R19, R35, R19, RZ ;  /* 0x0000001323137210 */ /* 0x000fe40007ffe0ff */
.L_x_7580:
        /* <DEDUP_REMOVED lines=26> */
.L_x_7581:
        /* <DEDUP_REMOVED lines=11> */
.L_x_9123:


//--------------------- .text._Z25selective_scan_bwd_kernelI32Selective_Scan_bwd_kernel_traitsILi32ELi8ELb1ELb1ELb0ELb0ELb0EN3c104HalfEfEEv12SSMParamsBwd --------------------------
	.section	.text._Z25selective_scan_bwd_kernelI32Selective_Scan_bwd_kernel_traitsILi32ELi8ELb1ELb1ELb0ELb0ELb0EN3c104HalfEfEEv12SSMParamsBwd,"ax",@progbits
	.sectioninfo	@"SHI_REGISTERS=168"
	.align	128
        .global         _Z25selective_scan_bwd_kernelI32Selective_Scan_bwd_kernel_traitsILi32ELi8ELb1ELb1ELb0ELb0ELb0EN3c104HalfEfEEv12SSMParamsBwd
        .type           _Z25selective_scan_bwd_kernelI32Selective_Scan_bwd_kernel_traitsILi32ELi8ELb1ELb1ELb0ELb0ELb0EN3c104HalfEfEEv12SSMParamsBwd,@function
        .size           _Z25selective_scan_bwd_kernelI32Selective_Scan_bwd_kernel_traitsILi32ELi8ELb1ELb1ELb0ELb0ELb0EN3c104HalfEfEEv12SSMParamsBwd,(.L_x_9124 - _Z25selective_scan_bwd_kernelI32Selective_Scan_bwd_kernel_traitsILi32ELi8ELb1ELb1ELb0ELb0ELb0EN3c104HalfEfEEv12SSMParamsBwd)
        .other          _Z25selective_scan_bwd_kernelI32Selective_Scan_bwd_kernel_traitsILi32ELi8ELb1ELb1ELb0ELb0ELb0EN3c104HalfEfEEv12SSMParamsBwd,@"STO_CUDA_ENTRY STV_DEFAULT"
_Z25selective_scan_bwd_kernelI32Selective_Scan_bwd_kernel_traitsILi32ELi8ELb1ELb1ELb0ELb0ELb0EN3c104HalfEfEEv12SSMParamsBwd:
.text._Z25selective_scan_bwd_kernelI32Selective_Scan_bwd_kernel_traitsILi32ELi8ELb1ELb1ELb0ELb0ELb0EN3c104HalfEfEEv12SSMParamsBwd:
        /* <DEDUP_REMOVED lines=144> */
[----:B------:R-:W-:Y:S02]  /*0900*/  IADD3 R58, P2, R56, -0x100, RZ ;  /* 0xffffff00383a7810 */ /* 0x000fe40007f5e0ff */
[C---:B------:R-:W-:Y:S02]  /*0910*/  IADD3 R37, R12.reuse, 0x80, RZ ;  /* 0x000000800c257810 */ /* 0x040fe40007ffe0ff */
[C---:B------:R-:W-:Y:S02]  /*0920*/  IADD3 R39, R12.reuse, 0xa0, RZ ;  /* 0x000000a00c277810 */ /* 0x040fe40007ffe0ff */
[C---:B------:R-:W-:Y:S02]  /*0930*/  IADD3 R41, R12.reuse, 0xc0, RZ ;  /* 0x000000c00c297810 */ /* 0x040fe40007ffe0ff */
[----:B------:R-:W-:Y:S02]  /*0940*/  IADD3 R43, R12, 0xe0, RZ ;  /* 0x000000e00c2b7810 */ /* 0x000fe40007ffe0ff */
[----:B------:R-:W-:-:S02]  /*0950*/  IADD3 R56, P3, R56, -0x80, RZ ;  /* 0xffffff8038387810 */ /* 0x000fc40007f7e0ff */
[----:B------:R-:W-:Y:S02]  /*0960*/  LEA.HI.SX32 R28, R31, R12, 0x1b ;  /* 0x0000000c1f1c7211 */ /* 0x000fe400078fdaff */
[----:B------:R-:W-:Y:S02]  /*0970*/  MOV R13, R24 ;  /* 0x00000018000d7202 */ /* 0x000fe40000000f00 */
[-C--:B------:R-:W-:Y:S02]  /*0980*/  LEA.HI.SX32 R30, R33, R12.reuse, 0x1b ;  /* 0x0000000c211e7211 */ /* 0x080fe400078fdaff */
[----:B------:R-:W-:Y:S02]  /*0990*/  LEA.HI.SX32 R31, R35, R12, 0x1b ;  /* 0x0000000c231f7211 */ /* 0x000fe400078fdaff */
[----:B------:R-:W-:Y:S02]  /*09a0*/  MOV R10, RZ ;  /* 0x000000ff000a7202 */ /* 0x000fe40000000f00 */
[----:B------:R-:W-:-:S02]  /*09b0*/  MOV R9, RZ ;  /* 0x000000ff00097202 */ /* 0x000fc40000000f00 */
[C---:B------:R-:W-:Y:S02]  /*09c0*/  LOP3.LUT R22, R12.reuse, 0x1f, RZ, 0xc0, !PT ;  /* 0x0000001f0c167812 */ /* 0x040fe400078ec0ff */
[----:B------:R-:W-:Y:S02]  /*09d0*/  SHF.R.S32.HI R23, RZ, 0x1f, R12 ;  /* 0x0000001fff177819 */ /* 0x000fe4000001140c */
[C---:B------:R-:W-:Y:S02]  /*09e0*/  IADD3 R24, R12.reuse, 0x200, RZ ;  /* 0x000002000c187810 */ /* 0x040fe40007ffe0ff */
[----:B------:R-:W-:Y:S02]  /*09f0*/  LEA.HI.SX32 R25, R12, R12, 0x1b ;  /* 0x0000000c0c197211 */ /* 0x000fe400078fdaff */
[----:B------:R-:W-:Y:S02]  /*0a00*/  IADD3 R27, R71, R27, RZ ;  /* 0x0000001b471b7210 */ /* 0x000fe40007ffe0ff */
[----:B------:R-:W-:-:S02]  /*0a10*/  LEA.HI.SX32 R26, R26, R26, 0x1b ;  /* 0x0000001a1a1a7211 */ /* 0x000fc400078fdaff */
[-C--:B------:R-:W-:Y:S02]  /*0a20*/  LEA.HI.SX32 R32, R37, R12.reuse, 0x1b ;  /* 0x0000000c25207211 */ /* 0x080fe400078fdaff */
[-C--:B------:R-:W-:Y:S02]  /*0a30*/  LEA.HI.SX32 R33, R39, R12.reuse, 0x1b ;  /* 0x0000000c27217211 */ /* 0x080fe400078fdaff */
[-C--:B------:R-:W-:Y:S02]  /*0a40*/  LEA.HI.SX32 R34, R41, R12.reuse, 0x1b ;  /* 0x0000000c29227211 */ /* 0x080fe400078fdaff */
[----:B------:R-:W-:Y:S02]  /*0a50*/  LEA.HI.SX32 R35, R43, R12, 0x1b ;  /* 0x0000000c2b237211 */ /* 0x000fe400078fdaff */
[C---:B------:R-:W-:Y:S02]  /*0a60*/  IADD3.X R63, R36.reuse, -0x1, RZ, P0, !PT ;  /* 0xffffffff243f7810 */ /* 0x040fe400007fe4ff */
[----:B------:R-:W-:-:S02]  /*0a70*/  IADD3.X R61, R36, -0x1, RZ, P1, !PT ;  /* 0xffffffff243d7810 */ /* 0x000fc40000ffe4ff */
[C---:B------:R-:W-:Y:S02]  /*0a80*/  IADD3.X R59, R36.reuse, -0x1, RZ, P2, !PT ;  /* 0xffffffff243b7810 */ /* 0x040fe400017fe4ff */
[----:B0-----:R-:W-:Y:S02]  /*0a90*/  IADD3.X R57, R36, -0x1, RZ, P3, !PT ;  /* 0xffffffff24397810 */ /* 0x001fe40001ffe4ff */
.L_x_7606:
[----:B------:R-:W-:Y:S01]  /*0aa0*/  BAR.SYNC.DEFER_BLOCKING 0x0 ;  /* 0x0000000000007b1d */ /* 0x000fe20000010000 */
[C---:B------:R-:W-:Y:S02]  /*0ab0*/  SHF.L.U32 R53, R12.reuse, 0x4, RZ ;  /* 0x000000040c357819 */ /* 0x040fe400000006ff */
[----:B0-----:R-:W-:Y:S02]  /*0ac0*/  SHF.L.U64.HI R36, R12, 0x4, R23 ;  /* 0x000000040c247819 */ /* 0x001fe40000010217 */
        /* <DEDUP_REMOVED lines=20> */
[----:B-1----:R-:W-:Y:S02]  /*0c10*/  HADD2.F32 R107, -RZ, R37.H1_H1 ;  /* 0x30000025ff6b7230 */ /* 0x002fe40000004100 */
[----:B------:R-:W-:Y:S02]  /*0c20*/  HADD2.F32 R109, -RZ, R36.H1_H1 ;  /* 0x30000024ff6d7230 */ /* 0x000fe40000004100 */
[----:B------:R-:W-:Y:S01]  /*0c30*/  HADD2.F32 R105, -RZ, R38.H1_H1 ;  /* 0x30000026ff697230 */ /* 0x000fe20000004100 */
[--C-:B-----5:R-:W-:Y:S01]  /*0c40*/  FADD.FTZ R107, R107, R4.reuse ;  /* 0x000000046b6b7221 */ /* 0x120fe20000010000 */
[----:B------:R-:W-:Y:S01]  /*0c50*/  HADD2.F32 R103, -RZ, R39.H1_H1 ;  /* 0x30000027ff677230 */ /* 0x000fe20000004100 */
[--C-:B------:R-:W-:Y:S02]  /*0c60*/  FADD.FTZ R109, R109, R4.reuse ;  /* 0x000000046d6d7221 */ /* 0x100fe40000010000 */
[--C-:B------:R-:W-:Y:S02]  /*0c70*/  FADD.FTZ R105, R105, R4.reuse ;  /* 0x0000000469697221 */ /* 0x100fe40000010000 */
[----:B------:R-:W-:Y:S01]  /*0c80*/  FADD.FTZ R103, R103, R4 ;  /* 0x0000000467677221 */ /* 0x000fe20000010000 */
[----:B--2---:R0:W-:Y:S01]  /*0c90*/  STS.128 [R21.X16], R52 ;  /* 0x0000003415007388 */ /* 0x0041e2000000cc00 */
[----:B------:R-:W-:-:S06]  /*0ca0*/  NOP ;  /* 0x0000000000007918 */ /* 0x000fcc0000000000 */
[----:B------:R-:W1:Y:S01]  /*0cb0*/  LDS.128 R44, [R21.X16] ;  /* 0x00000000152c7984 */ /* 0x000e62000000cc00 */
[----:B0-----:R-:W-:-:S05]  /*0cc0*/  HADD2.F32 R53, -RZ, R39.H0_H0 ;  /* 0x20000027ff357230 */ /* 0x001fca0000004100 */
        /* <DEDUP_REMOVED lines=8> */
[----:B------:R-:W-:Y:S01]  /*0d50*/  FFMA.FTZ R44, R51, R50, R44 ;  /* 0x00000032332c7223 */ /* 0x000fe2000001002c */
[----:B------:R-:W-:Y:S01]  /*0d60*/  HADD2.F32 R50, -RZ, R41.H1_H1 ;  /* 0x30000029ff327230 */ /* 0x000fe20000004100 */
[-C--:B------:R-:W-:Y:S01]  /*0d70*/  FMUL.FTZ R64, R67, R2.reuse ;  /* 0x0000000243407220 */ /* 0x080fe20000410000 */
[----:B------:R-:W-:Y:S01]  /*0d80*/  HADD2.F32 R65, -RZ, R46.H0_H0 ;  /* 0x2000002eff417230 */ /* 0x000fe20000004100 */
[C---:B------:R-:W-:Y:S01]  /*0d90*/  FFMA.FTZ R44, R49.reuse, R9, R44 ;  /* 0x00000009312c7223 */ /* 0x040fe2000001002c */
[--C-:B------:R-:W-:Y:S01]  /*0da0*/  HADD2.F32 R9, -RZ, R42.reuse.H0_H0 ;  /* 0x2000002aff097230 */ /* 0x100fe20000004100 */
[----:B------:R-:W-:Y:S01]  /*0db0*/  FMUL.FTZ R87, R49, R2 ;  /* 0x0000000231577220 */ /* 0x000fe20000410000 */
[----:B------:R-:W-:Y:S01]  /*0dc0*/  HADD2.F32 R45, -RZ, R42.H1_H1 ;  /* 0x3000002aff2d7230 */ /* 0x000fe20000004100 */
[----:B------:R-:W-:Y:S01]  /*0dd0*/  FFMA.FTZ R44, R67, R50, R44 ;  /* 0x00000032432c7223 */ /* 0x000fe2000001002c */
        /* <DEDUP_REMOVED lines=8> */
[----:B------:R-:W-:Y:S01]  /*0e60*/  HADD2.F32 R47, -RZ, R37.H0_H0 ;  /* 0x20000025ff2f7230 */ /* 0x000fe20000004100 */
[----:B------:R-:W-:Y:S01]  /*0e70*/  FMUL.FTZ R66, R81, R2 ;  /* 0x0000000251427220 */ /* 0x000fe20000410000 */
[----:B------:R-:W-:Y:S01]  /*0e80*/  HADD2.F32 R46, -RZ, R43.H1_H1 ;  /* 0x3000002bff2e7230 */ /* 0x000fe20000004100 */
[----:B------:R-:W-:Y:S01]  /*0e90*/  FFMA.FTZ R44, R75, R9, R44 ;  /* 0x000000094b2c7223 */ /* 0x000fe2000001002c */
[----:B------:R-:W-:Y:S01]  /*0ea0*/  HADD2.F32 R45, -RZ, R36.H0_H0 ;  /* 0x20000024ff2d7230 */ /* 0x000fe20000004100 */
[----:B------:R-:W-:Y:S01]  /*0eb0*/  FADD.FTZ R90, R47, R4 ;  /* 0x000000042f5a7221 */ /* 0x000fe20000010000 */
[----:B------:R-:W-:Y:S01]  /*0ec0*/  HADD2.F32 R37, -RZ, R38.H0_H0 ;  /* 0x20000026ff257230 */ /* 0x000fe20000004100 */
[----:B------:R-:W-:-:S02]  /*0ed0*/  FFMA.FTZ R9, R83, R46, R44 ;  /* 0x0000002e53097223 */ /* 0x000fc4000001002c */
[--C-:B------:R-:W-:Y:S02]  /*0ee0*/  FADD.FTZ R92, R45, R4.reuse ;  /* 0x000000042d5c7221 */ /* 0x100fe40000010000 */
        /* <DEDUP_REMOVED lines=10> */
.L_x_7583:
        /* <DEDUP_REMOVED lines=12> */
[----:B------:R-:W-:Y:S01]  /*1050*/  IMAD R39, R7, c[0x0][0x2a4], R38 ;  /* 0x0000a90007277a24 */ /* 0x000fe200078e0226 */
[----:B------:R-:W-:-:S03]  /*1060*/  IADD3 R38, R20, -0x1, RZ ;  /* 0xffffffff14267810 */ /* 0x000fc60007ffe0ff */
[----:B------:R-:W-:Y:S01]  /*1070*/  IMAD.WIDE.U32 R94, R7, c[0x0][0x2a0], R36 ;  /* 0x0000a800075e7a25 */ /* 0x000fe200078e0024 */
[----:B------:R-:W-:-:S04]  /*1080*/  SHF.L.U32 R45, R38, 0x8, RZ ;  /* 0x00000008262d7819 */ /* 0x000fc800000006ff */
[----:B------:R-:W-:Y:S02]  /*1090*/  IADD3 R44, R95, R39, RZ ;  /* 0x000000275f2c7210 */ /* 0x000fe40007ffe0ff */
[C---:B------:R-:W-:Y:S02]  /*10a0*/  LEA R36, P0, R94.reuse, c[0x0][0x318], 0x2 ;  /* 0x0000c6005e247a11 */ /* 0x040fe400078010ff */
[----:B------:R-:W-:Y:S02]  /*10b0*/  MOV R39, c[0x0][0x174] ;  /* 0x00005d0000277a02 */ /* 0x000fe40000000f00 */
[----:B------:R-:W-:Y:S02]  /*10c0*/  LEA.HI.X R37, R94, c[0x0][0x31c], R44, 0x2, P0 ;  /* 0x0000c7005e257a11 */ /* 0x000fe400000f142c */
[----:B------:R-:W-:Y:S02]  /*10d0*/  LEA R39, R39, UR4, 0x8 ;  /* 0x0000000427277c11 */ /* 0x000fe4000f8e40ff */
[----:B------:R-:W-:-:S03]  /*10e0*/  IADD3 R94, P0, R45, R94, RZ ;  /* 0x0000005e2d5e7210 */ /* 0x000fc60007f1e0ff */
[----:B------:R-:W-:Y:S01]  /*10f0*/  IMAD.WIDE R36, R39, 0x4, R36 ;  /* 0x0000000427247825 */ /* 0x000fe200078e0224 */
[----:B------:R-:W-:Y:S01]  /*1100*/  LEA.HI.X.SX32 R95, R45, R44, 0x1, P0 ;  /* 0x0000002c2d5f7211 */ /* 0x000fe200000f0eff */
[----:B------:R-:W-:-:S03]  /*1110*/  CS2R R38, SRZ ;  /* 0x0000000000267805 */ /* 0x000fc6000001ff00 */
[C---:B------:R-:W-:Y:S02]  /*1120*/  IADD3 R96, P1, R36.reuse, -0x380, RZ ;  /* 0xfffffc8024607810 */ /* 0x040fe40007f3e0ff */
[C---:B------:R-:W-:Y:S02]  /*1130*/  IADD3 R98, P2, R36.reuse, -0x300, RZ ;  /* 0xfffffd0024627810 */ /* 0x040fe40007f5e0ff */
[----:B------:R-:W-:Y:S02]  /*1140*/  IADD3 R100, P3, R36, -0x200, RZ ;  /* 0xfffffe0024647810 */ /* 0x000fe40007f7e0ff */
[C---:B------:R-:W-:Y:S02]  /*1150*/  IADD3.X R97, R37.reuse, -0x1, RZ, P1, !PT ;  /* 0xffffffff25617810 */ /* 0x040fe40000ffe4ff */
[C---:B------:R-:W-:Y:S02]  /*1160*/  IADD3.X R99, R37.reuse, -0x1, RZ, P2, !PT ;  /* 0xffffffff25637810 */ /* 0x040fe400017fe4ff */
[----:B------:R-:W-:Y:S01]  /*1170*/  IADD3.X R101, R37, -0x1, RZ, P3, !PT ;  /* 0xffffffff25657810 */ /* 0x000fe20001ffe4ff */
[----:B------:R-:W-:Y:S01]  /*1180*/  HFMA2.MMA R37, -RZ, RZ, 0, 0 ;  /* 0x00000000ff257435 */ /* 0x000fe200000001ff */
[----:B------:R-:W-:-:S02]  /*1190*/  MOV R36, RZ ;  /* 0x000000ff00247202 */ /* 0x000fc40000000f00 */
.L_x_7605:
[----:B------:R-:W-:Y:S01]  /*11a0*/  SHF.R.S32.HI R139, RZ, 0x1f, R82 ;  /* 0x0000001fff8b7819 */ /* 0x000fe20000011452 */
[----:B------:R-:W-:Y:S01]  /*11b0*/  IMAD.WIDE.U32 R44, R82, c[0x0][0x1a0], RZ ;  /* 0x00006800522c7a25 */ /* 0x000fe200078e00ff */
[----:B------:R-:W-:-:S03]  /*11c0*/  MOV R46, R70 ;  /* 0x00000046002e7202 */ /* 0x000fc60000000f00 */
[C---:B------:R-:W-:Y:S01]  /*11d0*/  IMAD R47, R139.reuse, c[0x0][0x1a0], RZ ;  /* 0x000068008b2f7a24 */ /* 0x040fe200078e02ff */
[----:B------:R-:W-:Y:S01]  /*11e0*/  LEA R111, P0, R44, R18, 0x1 ;  /* 0x000000122c6f7211 */ /* 0x000fe200078008ff */
[----:B------:R-:W-:Y:S02]  /*11f0*/  IMAD R113, R139, c[0x0][0x188], RZ ;  /* 0x000062008b717a24 */ /* 0x000fe400078e02ff */
[C---:B------:R-:W-:Y:S02]  /*1200*/  IMAD R47, R82.reuse, c[0x0][0x1a4], R47 ;  /* 0x00006900522f7a24 */ /* 0x040fe400078e022f */
[----:B------:R-:W-:-:S03]  /*1210*/  IMAD R113, R82, c[0x0][0x18c], R113 ;  /* 0x0000630052717a24 */ /* 0x000fc600078e0271 */
[----:B------:R-:W-:Y:S02]  /*1220*/  IADD3 R45, R45, R47, RZ ;  /* 0x0000002f2d2d7210 */ /* 0x000fe40007ffe0ff */
[----:B------:R-:W-:Y:S02]  /*1230*/  MOV R47, R27 ;  /* 0x0000001b002f7202 */ /* 0x000fe40000000f00 */
[----:B------:R-:W-:Y:S02]  /*1240*/  LEA.HI.X R45, R44, R19, R45, 0x1, P0 ;  /* 0x000000132c2d7211 */ /* 0x000fe400000f0c2d */
[----:B------:R-:W-:Y:S01]  /*1250*/  LEA R44, P1, R12, R111, 0x4 ;  /* 0x0000006f0c2c7211 */ /* 0x000fe200078220ff */
[----:B------:R-:W-:-:S03]  /*1260*/  IMAD.WIDE.U32 R46, R82, c[0x0][0x188], R46 ;  /* 0x00006200522e7a25 */ /* 0x000fc600078e002e */
[----:B------:R-:W-:Y:S02]  /*1270*/  LEA.HI.X R45, R12, R45, R23, 0x4, P1 ;  /* 0x0000002d0c2d7211 */ /* 0x000fe400008f2417 */
[----:B------:R-:W-:Y:S02]  /*1280*/  IADD3 R47, R47, R113, RZ ;  /* 0x000000712f2f7210 */ /* 0x000fe40007ffe0ff */
[----:B------:R-:W-:-:S04]  /*1290*/  LEA R114, P0, R46, c[0x0][0x220], 0x2 ;  /* 0x000088002e727a11 */ /* 0x000fc800078010ff */
[----:B------:R-:W-:Y:S02]  /*12a0*/  LEA.HI.X R115, R46, c[0x0][0x224], R47, 0x2, P0 ;  /* 0x000089002e737a11 */ /* 0x000fe400000f142f */
[----:B--2---:R-:W2:Y:S04]  /*12b0*/  LDG.E.128 R44, [R44.64] ;  /* 0x000000062c2c7981 */ /* 0x004ea8000c1e1d00 */
[----:B---3--:R-:W3:Y:S01]  /*12c0*/  LDG.E R74, [R114.64] ;  /* 0x00000006724a7981 */ /* 0x008ee2000c1e1900 */
[----:B------:R-:W-:Y:S01]  /*12d0*/  MOV R110, R68 ;  /* 0x00000044006e7202 */ /* 0x000fe20000000f00 */
[----:B------:R-:W-:Y:S01]  /*12e0*/  IMAD R117, R139, c[0x0][0x1c0], RZ ;  /* 0x000070008b757a24 */ /* 0x000fe200078e02ff */
[----:B------:R-:W-:Y:S02]  /*12f0*/  MOV R111, R29 ;  /* 0x0000001d006f7202 */ /* 0x000fe40000000f00 */
[----:B------:R-:W-:-:S03]  /*1300*/  IADD3 R141, R20, -0x1, RZ ;  /* 0xffffffff148d7810 */ /* 0x000fc60007ffe0ff */
[----:B------:R-:W-:-:S04]  /*1310*/  IMAD.WIDE.U32 R112, R82, c[0x0][0x1c0], R110 ;  /* 0x0000700052707a25 */ /* 0x000fc800078e006e */
[----:B------:R-:W-:Y:S01]  /*1320*/  IMAD R111, R82, c[0x0][0x1c4], R117 ;  /* 0x00007100526f7a24 */ /* 0x000fe200078e0275 */
[----:B------:R-:W-:-:S04]  /*1330*/  LEA R110, P0, R112, c[0x0][0x230], 0x2 ;  /* 0x00008c00706e7a11 */ /* 0x000fc800078010ff */
[----:B------:R-:W-:-:S04]  /*1340*/  IADD3 R111, R113, R111, RZ ;  /* 0x0000006f716f7210 */ /* 0x000fc80007ffe0ff */
[----:B------:R-:W-:Y:S02]  /*1350*/  LEA.HI.X R111, R112, c[0x0][0x234], R111, 0x2, P0 ;  /* 0x00008d00706f7a11 */ /* 0x000fe400000f146f */
[----:B------:R-:W-:-:S04]  /*1360*/  ISETP.GT.AND P0, PT, R20, 0x1, PT ;  /* 0x000000011400780c */ /* 0x000fc80003f04270 */
[----:B------:R-:W-:Y:S02]  /*1370*/  ISETP.EQ.AND P0, PT, R22, RZ, P0 ;  /* 0x000000ff1600720c */ /* 0x000fe40000702270 */
[----:B------:R-:W-:-:S04]  /*1380*/  LEA.HI R102, R141, R141, RZ, 0x1 ;  /* 0x0000008d8d667211 */ /* 0x000fc800078f08ff */
[----:B------:R-:W-:-:S04]  /*1390*/  LOP3.LUT R102, R102, 0xfffffe, RZ, 0xc0, !PT ;  /* 0x00fffffe66667812 */ /* 0x000fc800078ec0ff */
[----:B------:R-:W-:Y:S02]  /*13a0*/  IADD3 R113, R141, -R102, RZ ;  /* 0x800000668d717210 */ /* 0x000fe40007ffe0ff */
[----:B------:R-:W-:Y:S02]  /*13b0*/  ISETP.NE.AND P1, PT, R12, RZ, PT ;  /* 0x000000ff0c00720c */ /* 0x000fe40003f25270 */
[----:B------:R-:W-:-:S04]  /*13c0*/  LEA R113, R113, R82, 0x8 ;  /* 0x0000005271717211 */ /* 0x000fc800078e40ff */
[----:B------:R-:W-:Y:S01]  /*13d0*/  SEL R104, R113, R24, !P1 ;  /* 0x0000001871687207 */ /* 0x000fe20004800000 */
[----:B--2---:R0:W-:Y:S01]  /*13e0*/  STS.128 [R21.X16], R44 ;  /* 0x0000002c15007388 */ /* 0x0041e2000000cc00 */
[----:B------:R-:W-:-:S06]  /*13f0*/  NOP ;  /* 0x0000000000007918 */ /* 0x000fcc0000000000 */
[----:B-1----:R1:W2:Y:S01]  /*1400*/  LDG.E R116, [R110.64] ;  /* 0x000000066e747981 */ /* 0x0022a2000c1e1900 */
[----:B---3--:R-:W-:-:S04]  /*1410*/  FMUL.FTZ R117, R74, 1.4426950216293334961 ;  /* 0x3fb8aa3b4a757820 */ /* 0x008fc80000410000 */
[----:B------:R-:W-:-:S06]  /*1420*/  FMUL.FTZ R131, R92, R117 ;  /* 0x000000755c837220 */ /* 0x000fcc0000410000 */
[----:B------:R-:W3:Y:S01]  /*1430*/  MUFU.EX2 R131, R131 ;  /* 0x0000008300837308 */ /* 0x000ee20000000800 */
[----:B0-----:R-:W-:-:S05]  /*1440*/  @P0 IADD3 R45, R20, -0x2, RZ ;  /* 0xfffffffe142d0810 */ /* 0x001fca0007ffe0ff */
[----:B------:R-:W-:-:S04]  /*1450*/  @P0 IMAD R45, R45, c[0x0][0x16c], R82 ;  /* 0x00005b002d2d0a24 */ /* 0x000fc800078e0252 */
[----:B-1----:R-:W-:Y:S02]  /*1460*/  @P0 IMAD.WIDE R110, R45, 0x8, R78 ;  /* 0x000000082d6e0825 */ /* 0x002fe400078e024e */
[----:B------:R-:W0:Y:S04]  /*1470*/  LDS.128 R44, [R21.X16] ;  /* 0x00000000152c7984 */ /* 0x000e28000000cc00 */
[----:B---3--:R1:W-:Y:S01]  /*1480*/  STS [R104.X4+0x878], R131 ;  /* 0x0008788368007388 */ /* 0x0083e20000004800 */
[----:B------:R-:W-:-:S03]  /*1490*/  ISETP.NE.AND P2, PT, R12, 0x1f, PT ;  /* 0x0000001f0c00780c */ /* 0x000fc60003f45270 */
[----:B------:R-:W-:Y:S01]  /*14a0*/  BAR.SYNC.DEFER_BLOCKING 0x0 ;  /* 0x0000000000007b1d */ /* 0x000fe20000010000 */
[-C--:B------:R-:W-:Y:S02]  /*14b0*/  FMUL.FTZ R120, R109, R117.reuse ;  /* 0x000000756d787220 */ /* 0x080fe40000410000 */
[-C--:B------:R-:W-:Y:S02]  /*14c0*/  FMUL.FTZ R140, R90, R117.reuse ;  /* 0x000000755a8c7220 */ /* 0x080fe40000410000 */
[-C--:B------:R-:W-:Y:S02]  /*14d0*/  FMUL.FTZ R122, R107, R117.reuse ;  /* 0x000000756b7a7220 */ /* 0x080fe40000410000 */
[----:B------:R-:W3:Y:S01]  /*14e0*/  MUFU.EX2 R120, R120 ;  /* 0x0000007800787308 */ /* 0x000ee20000000800 */
[-C--:B------:R-:W-:Y:S02]  /*14f0*/  FMUL.FTZ R143, R103, R117.reuse ;  /* 0x00000075678f7220 */ /* 0x080fe40000410000 */
[----:B----4-:R4:W2:Y:S05]  /*1500*/  @P2 LDS R150, [R12.X4+0x107c] ;  /* 0x00107c000c962984 */ /* 0x0108aa0000004800 */
[----:B------:R-:W0:Y:S01]  /*1510*/  MUFU.EX2 R140, R140 ;  /* 0x0000008c008c7308 */ /* 0x000e220000000800 */
[----:B------:R-:W-:-:S02]  /*1520*/  FMUL.FTZ R125, R88, R117 ;  /* 0x00000075587d7220 */ /* 0x000fc40000410000 */
[-C--:B------:R-:W-:Y:S02]  /*1530*/  FMUL.FTZ R126, R105, R117.reuse ;  /* 0x00000075697e7220 */ /* 0x080fe40000410000 */
[----:B------:R-:W-:Y:S01]  /*1540*/  FMUL.FTZ R148, R86, R117 ;  /* 0x0000007556947220 */ /* 0x000fe20000410000 */
[----:B------:R-:W-:Y:S02]  /*1550*/  MOV R115, RZ ;  /* 0x000000ff00737202 */ /* 0x000fe40000000f00 */
[----:B------:R-:W3:Y:S01]  /*1560*/  MUFU.EX2 R122, R122 ;  /* 0x0000007a007a7308 */ /* 0x000ee20000000800 */
[--C-:B------:R-:W-:Y:S02]  /*1570*/  HADD2.F32 R113, -RZ, R40.reuse.H0_H0 ;  /* 0x20000028ff717230 */ /* 0x100fe40000004100 */
[----:B------:R-:W-:Y:S01]  /*1580*/  HADD2.F32 R108, -RZ, R40.H1_H1 ;  /* 0x30000028ff6c7230 */ /* 0x000fe20000004100 */
[----:B------:R3:W5:Y:S04]  /*1590*/  @P0 LDG.E R115, [R110.64+0x4] ;  /* 0x000004066e730981 */ /* 0x000768000c1e1900 */
[----:B------:R-:W2:Y:S01]  /*15a0*/  MUFU.EX2 R143, R143 ;  /* 0x0000008f008f7308 */ /* 0x000ea20000000800 */
[--C-:B0-----:R-:W-:Y:S01]  /*15b0*/  HADD2.F32 R102, -RZ, R44.reuse.H0_H0 ;  /* 0x2000002cff667230 */ /* 0x101fe20000004100 */
[----:B------:R-:W-:Y:S01]  /*15c0*/  FMUL.FTZ R159, R92, R113 ;  /* 0x000000715c9f7220 */ /* 0x000fe20000410000 */
[----:B-1----:R-:W-:Y:S01]  /*15d0*/  HADD2.F32 R104, -RZ, R44.H1_H1 ;  /* 0x3000002cff687230 */ /* 0x002fe20000004100 */
[----:B------:R-:W-:Y:S01]  /*15e0*/  FMUL.FTZ R155, R109, R108 ;  /* 0x0000006c6d9b7220 */ /* 0x000fe20000410000 */
[----:B------:R-:W-:-:S03]  /*15f0*/  HADD2.F32 R106, -RZ, R45.H0_H0 ;  /* 0x2000002dff6a7230 */ /* 0x000fc60000004100 */
[----:B------:R-:W0:Y:S01]  /*1600*/  MUFU.EX2 R125, R125 ;  /* 0x0000007d007d7308 */ /* 0x000e220000000800 */
[----:B------:R-:W-:Y:S01]  /*1610*/  HADD2.F32 R112, -RZ, R45.H1_H1 ;  /* 0x3000002dff707230 */ /* 0x000fe20000004100 */
[----:B---3--:R-:W-:Y:S01]  /*1620*/  FMUL.FTZ R45, R131, R120 ;  /* 0x00000078832d7220 */ /* 0x008fe20000410000 */
[--C-:B------:R-:W-:Y:S02]  /*1630*/  HADD2.F32 R111, -RZ, R41.reuse.H0_H0 ;  /* 0x20000029ff6f7230 */ /* 0x100fe40000004100 */
[----:B------:R-:W-:-:S03]  /*1640*/  HADD2.F32 R136, -RZ, R41.H1_H1 ;  /* 0x30000029ff887230 */ /* 0x000fc60000004100 */
[----:B------:R-:W1:Y:S01]  /*1650*/  MUFU.EX2 R126, R126 ;  /* 0x0000007e007e7308 */ /* 0x000e620000000800 */
[--C-:B------:R-:W-:Y:S02]  /*1660*/  HADD2.F32 R135, -RZ, R42.reuse.H0_H0 ;  /* 0x2000002aff877230 */ /* 0x100fe40000004100 */
[----:B------:R-:W-:-:S05]  /*1670*/  HADD2.F32 R134, -RZ, R42.H1_H1 ;  /* 0x3000002aff867230 */ /* 0x000fca0000004100 */
[----:B------:R-:W3:Y:S01]  /*1680*/  MUFU.EX2 R148, R148 ;  /* 0x0000009400947308 */ /* 0x000ee20000000800 */
        /* <DEDUP_REMOVED lines=10> */
[----:B------:R-:W-:Y:S01]  /*1730*/  FMUL.FTZ R163, R104, R155 ;  /* 0x0000009b68a37220 */ /* 0x000fe20000410000 */
[--C-:B------:R-:W-:Y:S01]  /*1740*/  HADD2.F32 R118, -RZ, R47.reuse.H0_H0 ;  /* 0x2000002fff767230 */ /* 0x100fe20000004100 */
[----:B------:R-:W-:Y:S01]  /*1750*/  FMUL.FTZ R138, R103, R114 ;  /* 0x00000072678a7220 */ /* 0x000fe20000410000 */
[----:B------:R-:W-:Y:S01]  /*1760*/  HADD2.F32 R137, -RZ, R47.H1_H1 ;  /* 0x3000002fff897230 */ /* 0x000fe20000004100 */
[----:B------:R-:W-:Y:S02]  /*1770*/  FMUL.FTZ R47, R86, R133 ;  /* 0x00000085562f7220 */ /* 0x000fe40000410000 */
[----:B------:R-:W-:Y:S02]  /*1780*/  FMUL.FTZ R44, R122, R45 ;  /* 0x0000002d7a2c7220 */ /* 0x000fe40000410000 */
[----:B------:R-:W-:Y:S02]  /*1790*/  FMUL.FTZ R161, R106, R129 ;  /* 0x000000816aa17220 */ /* 0x000fe40000410000 */
[----:B------:R-:W-:-:S02]  /*17a0*/  FMUL.FTZ R157, R112, R151 ;  /* 0x00000097709d7220 */ /* 0x000fc40000410000 */
[----:B------:R-:W-:Y:S02]  /*17b0*/  FMUL.FTZ R128, R110, R147 ;  /* 0x000000936e807220 */ /* 0x000fe40000410000 */
[----:B------:R-:W-:Y:S02]  /*17c0*/  FMUL.FTZ R149, R119, R124 ;  /* 0x0000007c77957220 */ /* 0x000fe40000410000 */
[-C--:B--2---:R-:W-:Y:S02]  /*17d0*/  FMUL.FTZ R121, R48, R116.reuse ;  /* 0x0000007430797220 */ /* 0x084fe40000410000 */
        /* <DEDUP_REMOVED lines=8> */
[----:B------:R-:W-:-:S02]  /*1860*/  FFMA.FTZ R142, R143, R132, R130 ;  /* 0x000000848f8e7223 */ /* 0x000fc40000010082 */
[----:B------:R-:W-:Y:S01]  /*1870*/  FFMA.FTZ R46, R120, R116, R163 ;  /* 0x00000074782e7223 */ /* 0x000fe200000100a3 */
[----:B------:R-:W-:Y:S05]  /*1880*/  @P2 BRA `(.L_x_7586) ;  /* 0x0000007000002947 */ /* 0x000fea0003800000 */
[----:B01-34-:R-:W-:Y:S02]  /*1890*/  ISETP.NE.AND P0, PT, R20, c[0x0][0x174], PT ;  /* 0x00005d0014007a0c */ /* 0x01bfe40003f05270 */
[----:B------:R-:W-:-:S11]  /*18a0*/  MOV R150, 0x3f800000 ;  /* 0x3f80000000967802 */ /* 0x000fd60000000f00 */
[----:B------:R-:W-:-:S04]  /*18b0*/  @P0 LEA.HI R45, R20, R20, RZ, 0x1 ;  /* 0x00000014142d0211 */ /* 0x000fc800078f08ff */
[----:B------:R-:W-:-:S04]  /*18c0*/  @P0 LOP3.LUT R45, R45, 0xfffffe, RZ, 0xc0, !PT ;  /* 0x00fffffe2d2d0812 */ /* 0x000fc800078ec0ff */
[----:B------:R-:W-:-:S04]  /*18d0*/  @P0 IADD3 R45, -R45, R20, RZ ;  /* 0x000000142d2d0210 */ /* 0x000fc80007ffe1ff */
[----:B------:R-:W-:-:S05]  /*18e0*/  @P0 LEA R45, R45, R82, 0x8 ;  /* 0x000000522d2d0211 */ /* 0x000fca00078e40ff */
[----:B------:R0:W1:Y:S02]  /*18f0*/  @P0 LDS R150, [R45.X4+0x878] ;  /* 0x000878002d960984 */ /* 0x0000640000004800 */
.L_x_7586:
[----:B01-34-:R-:W-:Y:S05]  /*1900*/  BSYNC B0 ;  /* 0x0000000000007941 */ /* 0x01bfea0003800000 */
.L_x_7585:
[----:B------:R-:W-:Y:S01]  /*1910*/  FMUL.FTZ R45, R143, R150 ;  /* 0x000000968f2d7220 */ /* 0x000fe20000410000 */
[----:B------:R-:W-:Y:S01]  /*1920*/  ISETP.GE.AND P0, PT, R21, 0x1, PT ;  /* 0x000000011500780c */ /* 0x000fe20003f06270 */
[----:B------:R-:W-:Y:S01]  /*1930*/  FFMA.FTZ R46, R140, R46, R161 ;  /* 0x0000002e8c2e7223 */ /* 0x000fe200000100a1 */
[----:B------:R-:W-:Y:S01]  /*1940*/  ISETP.NE.AND P3, PT, R22, 0x1f, PT ;  /* 0x0000001f1600780c */ /* 0x000fe20003f65270 */
[----:B------:R-:W-:Y:S01]  /*1950*/  FFMA.FTZ R142, R148, R142, R153 ;  /* 0x0000008e948e7223 */ /* 0x000fe20000010099 */
[----:B------:R-:W-:Y:S01]  /*1960*/  ISETP.GE.U32.AND P4, PT, R22, 0x18, PT ;  /* 0x000000181600780c */ /* 0x000fe20003f86070 */
[----:B------:R-:W-:Y:S01]  /*1970*/  FMUL.FTZ R45, R148, R45 ;  /* 0x0000002d942d7220 */ /* 0x000fe20000410000 */
[----:B------:R-:W-:Y:S01]  /*1980*/  ISETP.NE.AND P5, PT, R12, RZ, PT ;  /* 0x000000ff0c00720c */ /* 0x000fe20003fa5270 */
[----:B------:R-:W-:Y:S01]  /*1990*/  FFMA.FTZ R46, R122, R46, R157 ;  /* 0x0000002e7a2e7223 */ /* 0x000fe2000001009d */
[----:B------:R-:W-:Y:S01]  /*19a0*/  LEA R141, R141, R12, 0x8 ;  /* 0x0000000c8d8d7211 */ /* 0x000fe200078e40ff */
[C---:B------:R-:W-:Y:S01]  /*19b0*/  FFMA.FTZ R152, R126.reuse, R142, R127 ;  /* 0x0000008e7e987223 */ /* 0x040fe2000001007f */
[----:B------:R-:W-:Y:S01]  /*19c0*/  BSSY B0, `(.L_x_7587) ;  /* 0x00000a6000007945 */ /* 0x000fe20003800000 */
[----:B------:R-:W-:-:S02]  /*19d0*/  FMUL.FTZ R142, R126, R45 ;  /* 0x0000002d7e8e7220 */ /* 0x000fc40000410000 */
[C---:B------:R-:W-:Y:S02]  /*19e0*/  FFMA.FTZ R46, R125.reuse, R46, R128 ;  /* 0x0000002e7d2e7223 */ /* 0x040fe40000010080 */
[C---:B------:R-:W-:Y:S02]  /*19f0*/  FMUL.FTZ R45, R125.reuse, R44 ;  /* 0x0000002c7d2d7220 */ /* 0x040fe40000410000 */
[C---:B------:R-:W-:Y:S02]  /*1a00*/  FFMA.FTZ R152, R125.reuse, R152, R146 ;  /* 0x000000987d987223 */ /* 0x040fe40000010092 */
[----:B------:R-:W-:Y:S02]  /*1a10*/  FMUL.FTZ R165, R125, R142 ;  /* 0x0000008e7da57220 */ /* 0x000fe40000410000 */
[----:B------:R-:W-:Y:S02]  /*1a20*/  FMUL.FTZ R145, R118, R47 ;  /* 0x0000002f76917220 */ /* 0x000fe40000410000 */
[----:B------:R-:W-:-:S02]  /*1a30*/  FFMA.FTZ R46, R126, R46, R149 ;  /* 0x0000002e7e2e7223 */ /* 0x000fc40000010095 */
        /* <DEDUP_REMOVED lines=8> */
[C---:B------:R-:W-:Y:S02]  /*1ac0*/  FFMA.FTZ R154, R143.reuse, R46, R144 ;  /* 0x0000002e8f9a7223 */ /* 0x040fe40000010090 */
        /* <DEDUP_REMOVED lines=28> */
[----:B------:R-:W-:Y:S01]  /*1c90*/  MOV R44, 0x3f800000 ;  /* 0x3f800000002c7802 */ /* 0x000fe20000000f00 */
[----:B-1----:R-:W-:-:S03]  /*1ca0*/  @P0 FMUL.FTZ R156, R156, R45 ;  /* 0x0000002d9c9c0220 */ /* 0x002fc60000410000 */
[----:B------:R-:W0:Y:S01]  /*1cb0*/  SHFL.UP PT, R158, R154, 0x8, RZ ;  /* 0x050000009a9e7989 */ /* 0x000e2200000e00ff */
[----:B------:R-:W-:Y:S01]  /*1cc0*/  ISETP.GE.AND P0, PT, R20, c[0x0][0x174], PT ;  /* 0x00005d0014007a0c */ /* 0x000fe20003f06270 */
[----:B------:R-:W-:Y:S01]  /*1cd0*/  HFMA2.MMA R45, -RZ, RZ, 0, 0 ;  /* 0x00000000ff2d7435 */ /* 0x000fe200000001ff */
[----:B--2---:R-:W-:Y:S02]  /*1ce0*/  @!P3 FFMA.FTZ R165, R152, R142, R165 ;  /* 0x0000008e98a5b223 */ /* 0x004fe400000100a5 */
[----:B------:R-:W1:Y:S01]  /*1cf0*/  SHFL.UP PT, R142, R156, 0x8, RZ ;  /* 0x050000009c8e7989 */ /* 0x000e6200000e00ff */
[----:B------:R-:W-:Y:S01]  /*1d00*/  ISETP.NE.OR P0, PT, R22, RZ, P0 ;  /* 0x000000ff1600720c */ /* 0x000fe20000705670 */
[----:B---3--:R-:W-:Y:S01]  /*1d10*/  @!P3 FMUL.FTZ R152, R152, R46 ;  /* 0x0000002e9898b220 */ /* 0x008fe20000410000 */
[----:B------:R-:W-:Y:S01]  /*1d20*/  ISETP.GE.AND P3, PT, R21, 0x8, PT ;  /* 0x000000081500780c */ /* 0x000fe20003f66270 */
[----:B------:R-:W2:Y:S01]  /*1d30*/  SHFL.DOWN PT, R162, R165, 0x8, 0x1f ;  /* 0x09001f00a5a27f89 */ /* 0x000ea200000e0000 */
[----:B------:R-:W-:-:S03]  /*1d40*/  SHF.L.U32 R46, R82, 0x3, RZ ;  /* 0x00000003522e7819 */ /* 0x000fc600000006ff */
[----:B------:R-:W3:Y:S06]  /*1d50*/  SHFL.DOWN PT, R160, R152, 0x8, 0x1f ;  /* 0x09001f0098a07f89 */ /* 0x000eec00000e0000 */
[----:B------:R-:W-:Y:S01]  /*1d60*/  @!P0 LDS.64 R44, [R46+0x10f8] ;  /* 0x0010f8002e2c8984 */ /* 0x000fe20000000a00 */
[----:B------:R-:W-:Y:S01]  /*1d70*/  ISETP.GE.AND P0, PT, R21, 0x10, PT ;  /* 0x000000101500780c */ /* 0x000fe20003f06270 */
[C---:B0-----:R-:W-:Y:S02]  /*1d80*/  @P3 FFMA.FTZ R154, R156.reuse, R158, R154 ;  /* 0x0000009e9c9a3223 */ /* 0x041fe4000001009a */
        /* <DEDUP_REMOVED lines=22> */
[----:B------:R-:W-:Y:S02]  /*1ef0*/  FFMA.FTZ R163, R120, R131, R163 ;  /* 0x0000008378a37223 */ /* 0x000fe400000100a3 */
[----:B------:R-:W-:Y:S02]  /*1f00*/  FFMA.FTZ R132, R158, R150, R132 ;  /* 0x000000969e847223 */ /* 0x000fe40000010084 */
[----:B------:R-:W-:Y:S02]  /*1f10*/  FFMA.FTZ R115, R102, -R159, R131 ;  /* 0x8000009f66737223 */ /* 0x000fe40000010083 */
[----:B------:R-:W-:Y:S01]  /*1f20*/  FFMA.FTZ R150, R48, R131, RZ ;  /* 0x0000008330967223 */ /* 0x000fe200000100ff */
[----:B------:R-:W0:Y:S01]  /*1f30*/  SHFL.IDX PT, R159, R152, RZ, 0x1f ;  /* 0x00001fff989f7589 */ /* 0x000e2200000e0000 */
        /* <DEDUP_REMOVED lines=15> */
[-C--:B------:R-:W-:Y:S02]  /*2030*/  FFMA.FTZ R145, R148, R149.reuse, R145 ;  /* 0x0000009594917223 */ /* 0x080fe40000010091 */
[----:B------:R-:W-:Y:S02]  /*2040*/  FFMA.FTZ R150, R81, R149, R150 ;  /* 0x0000009551967223 */ /* 0x000fe40000010096 */
[----:B0-----:R-:W-:Y:S02]  /*2050*/  FFMA.FTZ R45, R159, R45, R142 ;  /* 0x0000002d9f2d7223 */ /* 0x001fe4000001008e */
[----:B------:R-:W-:-:S02]  /*2060*/  FMUL.FTZ R142, R92, R121 ;  /* 0x000000795c8e7220 */ /* 0x000fc40000410000 */
[----:B------:R-:W-:Y:S02]  /*2070*/  FFMA.FTZ R144, R143, R145, R144 ;  /* 0x000000918f907223 */ /* 0x000fe40000010090 */
[----:B------:R-:W-:Y:S01]  /*2080*/  FFMA.FTZ R122, R118, -R47, R145 ;  /* 0x8000002f767a7223 */ /* 0x000fe20000010091 */
[----:B------:R-:W-:Y:S01]  /*2090*/  P2R R47, PR, RZ, 0x20 ;  /* 0x00000020ff2f7803 */ /* 0x000fe20000000000 */
[----:B------:R-:W-:Y:S02]  /*20a0*/  FFMA.FTZ R150, R75, R145, R150 ;  /* 0x000000914b967223 */ /* 0x000fe40000010096 */
[----:B------:R-:W-:Y:S02]  /*20b0*/  FFMA.FTZ R116, R104, -R155, R163 ;  /* 0x8000009b68747223 */ /* 0x000fe400000100a3 */
[----:B------:R-:W-:Y:S02]  /*20c0*/  FMUL.FTZ R145, R109, R117 ;  /* 0x000000756d917220 */ /* 0x000fe40000410000 */
[----:B------:R-:W-:-:S02]  /*20d0*/  FFMA.FTZ R143, R115, R142, RZ ;  /* 0x0000008e738f7223 */ /* 0x000fc400000100ff */
[----:B------:R-:W-:Y:S02]  /*20e0*/  FMUL.FTZ R44, R159, R44 ;  /* 0x0000002c9f2c7220 */ /* 0x000fe40000410000 */
[----:B------:R-:W-:Y:S02]  /*20f0*/  FFMA.FTZ R120, R137, -R138, R144 ;  /* 0x8000008a89787223 */ /* 0x000fe40000010090 */
[----:B------:R-:W-:Y:S01]  /*2100*/  FFMA.FTZ R138, R83, R144, R150 ;  /* 0x00000090538a7223 */ /* 0x000fe20000010096 */
[----:B------:R0:W-:Y:S01]  /*2110*/  @!P5 STS.64 [R46+0x10f8], R44 ;  /* 0x0010f82c2e00d388 */ /* 0x0001e20000000a00 */
[----:B------:R-:W-:Y:S02]  /*2120*/  FFMA.FTZ R129, R106, -R129, R161 ;  /* 0x800000816a817223 */ /* 0x000fe400000100a1 */
[----:B------:R-:W-:Y:S02]  /*2130*/  FMUL.FTZ R146, R90, R123 ;  /* 0x0000007b5a927220 */ /* 0x000fe40000410000 */
[----:B------:R-:W-:-:S02]  /*2140*/  FFMA.FTZ R144, R116, R145, R143 ;  /* 0x0000009174907223 */ /* 0x000fc4000001008f */
[----:B------:R-:W-:Y:S02]  /*2150*/  FMUL.FTZ R140, R86, R131 ;  /* 0x00000083568c7220 */ /* 0x000fe40000410000 */
[----:B------:R-:W-:Y:S02]  /*2160*/  FFMA.FTZ R126, R110, -R147, R154 ;  /* 0x800000936e7e7223 */ /* 0x000fe4000001009a */
[----:B------:R-:W-:Y:S01]  /*2170*/  FMUL.FTZ R47, R103, R132 ;  /* 0x00000084672f7220 */ /* 0x000fe20000410000 */
[----:B0-----:R-:W-:Y:S01]  /*2180*/  SHF.L.U64.HI R44, R91, 0x2, R80 ;  /* 0x000000025b2c7819 */ /* 0x001fe20000010250 */
[----:B------:R-:W-:Y:S01]  /*2190*/  FFMA.FTZ R45, R129, R146, R144 ;  /* 0x00000092812d7223 */ /* 0x000fe20000010090 */
[----:B------:R-:W-:Y:S01]  /*21a0*/  IADD3 R144, -R141, c[0x0][0x168], RZ ;  /* 0x00005a008d907a10 */ /* 0x000fe20007ffe1ff */
[----:B------:R-:W-:Y:S02]  /*21b0*/  FFMA.FTZ R128, R112, -R151, R157 ;  /* 0x8000009770807223 */ /* 0x000fe4000001009d */
[----:B------:R-:W-:Y:S01]  /*21c0*/  FFMA.FTZ R124, R119, -R124, R149 ;  /* 0x8000007c777c7223 */ /* 0x000fe20000010095 */
[----:B------:R-:W-:Y:S01]  /*21d0*/  ISETP.GE.AND P0, PT, R144, 0x1, PT ;  /* 0x000000019000780c */ /* 0x000fe20003f06270 */
        /* <DEDUP_REMOVED lines=8> */
[----:B------:R-:W-:-:S02]  /*2260*/  FMUL.FTZ R143, R111, R146 ;  /* 0x000000926f8f7220 */ /* 0x000fc40000410000 */
[----:B------:R-:W-:Y:S02]  /*2270*/  FMUL.FTZ R155, R134, R153 ;  /* 0x00000099869b7220 */ /* 0x000fe40000410000 */
[----:B------:R-:W-:Y:S01]  /*2280*/  FMUL.FTZ R145, R108, R145 ;  /* 0x000000916c917220 */ /* 0x000fe20000410000 */
[----:B------:R2:W-:Y:S01]  /*2290*/  STS [R26.X4+0x228], R143 ;  /* 0x0002288f1a007388 */ /* 0x0005e20000004800 */
[----:B0-----:R-:W-:Y:S02]  /*22a0*/  FMUL.FTZ R149, R136, R147 ;  /* 0x0000009388957220 */ /* 0x001fe40000410000 */
[-C--:B------:R-:W-:Y:S01]  /*22b0*/  FFMA.FTZ R147, R126, R148.reuse, R45 ;  /* 0x000000947e937223 */ /* 0x080fe2000001002d */
[----:B------:R0:W-:Y:S01]  /*22c0*/  STS [R26.X4+0x234], R155 ;  /* 0x0002349b1a007388 */ /* 0x0001e20000004800 */
[----:B-1----:R-:W-:Y:S02]  /*22d0*/  FMUL.FTZ R151, R135, R148 ;  /* 0x0000009487977220 */ /* 0x002fe40000410000 */
[----:B------:R-:W-:Y:S01]  /*22e0*/  FMUL.FTZ R45, R113, R142 ;  /* 0x0000008e712d7220 */ /* 0x000fe20000410000 */
[----:B------:R0:W-:Y:S01]  /*22f0*/  STS [R26.X4+0x22c], R149 ;  /* 0x00022c951a007388 */ /* 0x0001e20000004800 */
[----:B------:R-:W-:Y:S01]  /*2300*/  FFMA.FTZ R147, R124, R153, R147 ;  /* 0x000000997c937223 */ /* 0x000fe20000010093 */
[----:B--2---:R-:W-:Y:S01]  /*2310*/  SHF.L.U32 R143, R91, 0x2, RZ ;  /* 0x000000025b8f7819 */ /* 0x004fe200000006ff */
[----:B------:R-:W-:Y:S01]  /*2320*/  FMUL.FTZ R142, R120, R47 ;  /* 0x0000002f788e7220 */ /* 0x000fe20000410000 */
[----:B------:R0:W-:Y:S01]  /*2330*/  STS [R26.X4+0x230], R151 ;  /* 0x000230971a007388 */ /* 0x0001e20000004800 */
[----:B------:R-:W-:-:S02]  /*2340*/  FFMA.FTZ R147, R122, R140, R147 ;  /* 0x0000008c7a937223 */ /* 0x000fc40000010093 */
[----:B------:R-:W-:Y:S01]  /*2350*/  IMAD R140, R44, c[0x0][0x2b0], RZ ;  /* 0x0000ac002c8c7a24 */ /* 0x000fe200078e02ff */
[----:B------:R0:W-:Y:S04]  /*2360*/  STS [R26.X4+0x224], R145 ;  /* 0x000224911a007388 */ /* 0x0001e80000004800 */
[----:B------:R0:W-:Y:S04]  /*2370*/  STS [R26.X4+0x220], R45 ;  /* 0x0002202d1a007388 */ /* 0x0001e80000004800 */
        /* <DEDUP_REMOVED lines=10> */
.L_x_7588:
[----:B0-----:R-:W-:Y:S05]  /*2420*/  BSYNC B0 ;  /* 0x0000000000007941 */ /* 0x001fea0003800000 */
.L_x_7587:
[----:B------:R0:W1:Y:S01]  /*2430*/  LDS R47, [R28.X4+0x2a0] ;  /* 0x0002a0001c2f7984 */ /* 0x0000620000004800 */
[C---:B------:R-:W-:Y:S01]  /*2440*/  ISETP.GE.AND P6, PT, R144.reuse, 0x21, PT ;  /* 0x000000219000780c */ /* 0x040fe20003fc6270 */
        /* <DEDUP_REMOVED lines=13> */
.L_x_7590:
[----:B0-----:R-:W-:Y:S05]  /*2520*/  BSYNC B0 ;  /* 0x0000000000007941 */ /* 0x001fea0003800000 */
.L_x_7589:
[----:B-1----:R0:W1:Y:S01]  /*2530*/  LDS R47, [R30.X4+0x320] ;  /* 0x000320001e2f7984 */ /* 0x0020620000004800 */
[----:B------:R-:W-:Y:S01]  /*2540*/  BSSY B0, `(.L_x_7591) ;  /* 0x0000006000007945 */ /* 0x000fe20003800000 */
[----:B------:R-:W-:Y:S01]  /*2550*/  MOV R46, c[0x0][0x174] ;  /* 0x00005d00002e7a02 */ /* 0x000fe20000000f00 */
[----:B------:R-:W-:Y:S05]  /*2560*/  @!P0 BRA `(.L_x_7592) ;  /* 0x0000003000008947 */ /* 0x000fea0003800000 */
[----:B------:R-:W-:-:S05]  /*2570*/  IMAD.WIDE.U32 R44, R143, c[0x0][0x2b0], R98 ;  /* 0x0000ac008f2c7a25 */ /* 0x000fca00078e0062 */
[----:B------:R-:W-:-:S05]  /*2580*/  IADD3 R45, R141, R45, RZ ;  /* 0x0000002d8d2d7210 */ /* 0x000fca0007ffe0ff */
[----:B-1----:R1:W-:Y:S02]  /*2590*/  RED.E.ADD.F32.FTZ.RN.STRONG.GPU [R44.64], R47 ;  /* 0x0000002f2c00798e */ /* 0x0023e4000c10e786 */
.L_x_7592:
[----:B------:R-:W-:Y:S05]  /*25a0*/  BSYNC B0 ;  /* 0x0000000000007941 */ /* 0x000fea0003800000 */
.L_x_7591:
[----:B-1----:R1:W2:Y:S01]  /*25b0*/  LDS R47, [R31.X4+0x3a0] ;  /* 0x0003a0001f2f7984 */ /* 0x0022a20000004800 */
[----:B------:R-:W-:Y:S01]  /*25c0*/  BSSY B0, `(.L_x_7593) ;  /* 0x0000007000007945 */ /* 0x000fe20003800000 */
[----:B------:R-:W-:Y:S01]  /*25d0*/  LEA R147, R46, UR4, 0x8 ;  /* 0x000000042e937c11 */ /* 0x000fe2000f8e40ff */
[----:B------:R-:W-:Y:S05]  /*25e0*/  @!P1 BRA `(.L_x_7594) ;  /* 0x0000004000009947 */ /* 0x000fea0003800000 */
[----:B------:R-:W-:-:S06]  /*25f0*/  IMAD.WIDE R44, R147, 0x4, R62 ;  /* 0x00000004932c7825 */ /* 0x000fcc00078e023e */
[----:B------:R-:W-:-:S05]  /*2600*/  IMAD.WIDE.U32 R44, R143, c[0x0][0x2b0], R44 ;  /* 0x0000ac008f2c7a25 */ /* 0x000fca00078e002c */
[----:B------:R-:W-:-:S05]  /*2610*/  IADD3 R45, R141, R45, RZ ;  /* 0x0000002d8d2d7210 */ /* 0x000fca0007ffe0ff */
[----:B--2---:R2:W-:Y:S02]  /*2620*/  RED.E.ADD.F32.FTZ.RN.STRONG.GPU [R44.64], R47 ;  /* 0x0000002f2c00798e */ /* 0x0045e4000c10e786 */
.L_x_7594:
[----:B------:R-:W-:Y:S05]  /*2630*/  BSYNC B0 ;  /* 0x0000000000007941 */ /* 0x000fea0003800000 */
.L_x_7593:
[----:B--2---:R2:W3:Y:S01]  /*2640*/  LDS R47, [R32.X4+0x420] ;  /* 0x00042000202f7984 */ /* 0x0044e20000004800 */
[----:B------:R-:W-:Y:S01]  /*2650*/  BSSY B0, `(.L_x_7595) ;  /* 0x0000005000007945 */ /* 0x000fe20003800000 */
[----:B------:R-:W-:Y:S05]  /*2660*/  @!P2 BRA `(.L_x_7596) ;  /* 0x000000300000a947 */ /* 0x000fea0003800000 */
[----:B------:R-:W-:-:S05]  /*2670*/  IMAD.WIDE.U32 R44, R143, c[0x0][0x2b0], R100 ;  /* 0x0000ac008f2c7a25 */ /* 0x000fca00078e0064 */
[----:B------:R-:W-:-:S05]  /*2680*/  IADD3 R45, R141, R45, RZ ;  /* 0x0000002d8d2d7210 */ /* 0x000fca0007ffe0ff */
[----:B---3--:R3:W-:Y:S02]  /*2690*/  RED.E.ADD.F32.FTZ.RN.STRONG.GPU [R44.64], R47 ;  /* 0x0000002f2c00798e */ /* 0x0087e4000c10e786 */
.L_x_7596:
[----:B------:R-:W-:Y:S05]  /*26a0*/  BSYNC B0 ;  /* 0x0000000000007941 */ /* 0x000fea0003800000 */
.L_x_7595:
[----:B------:R4:W0:Y:S01]  /*26b0*/  LDS R145, [R33.X4+0x4a0] ;  /* 0x0004a00021917984 */ /* 0x0008220000004800 */
[----:B------:R-:W-:Y:S01]  /*26c0*/  BSSY B0, `(.L_x_7597) ;  /* 0x0000007000007945 */ /* 0x000fe20003800000 */
[----:B---3--:R-:W-:Y:S01]  /*26d0*/  IMAD.WIDE R44, R147, 0x4, R56 ;  /* 0x00000004932c7825 */ /* 0x008fe200078e0238 */
[----:B------:R-:W-:Y:S05]  /*26e0*/  @!P3 BRA `(.L_x_7598) ;  /* 0x000000400000b947 */ /* 0x000fea0003800000 */
[----:B------:R-:W-:-:S06]  /*26f0*/  IMAD.WIDE R46, R147, 0x4, R60 ;  /* 0x00000004932e7825 */ /* 0x000fcc00078e023c */
[----:B------:R-:W-:-:S05]  /*2700*/  IMAD.WIDE.U32 R46, R143, c[0x0][0x2b0], R46 ;  /* 0x0000ac008f2e7a25 */ /* 0x000fca00078e002e */
[----:B------:R-:W-:-:S05]  /*2710*/  IADD3 R47, R141, R47, RZ ;  /* 0x0000002f8d2f7210 */ /* 0x000fca0007ffe0ff */
[----:B0-----:R0:W-:Y:S02]  /*2720*/  RED.E.ADD.F32.FTZ.RN.STRONG.GPU [R46.64], R145 ;  /* 0x000000912e00798e */ /* 0x0011e4000c10e786 */
.L_x_7598:
[----:B------:R-:W-:Y:S05]  /*2730*/  BSYNC B0 ;  /* 0x0000000000007941 */ /* 0x000fea0003800000 */
.L_x_7597:
        /* <DEDUP_REMOVED lines=8> */
.L_x_7600:
[----:B------:R-:W-:Y:S05]  /*27c0*/  BSYNC B0 ;  /* 0x0000000000007941 */ /* 0x000fea0003800000 */
.L_x_7599:
[----:B---3--:R3:W0:Y:S01]  /*27d0*/  LDS R47, [R35.X4+0x5a0] ;  /* 0x0005a000232f7984 */ /* 0x0086220000004800 */
[----:B------:R-:W-:Y:S01]  /*27e0*/  BSSY B0, `(.L_x_7601) ;  /* 0x0000004000007945 */ /* 0x000fe20003800000 */
[----:B------:R-:W-:Y:S05]  /*27f0*/  @!P5 BRA `(.L_x_7602) ;  /* 0x000000200000d947 */ /* 0x000fea0003800000 */
[----:B------:R-:W-:-:S05]  /*2800*/  IADD3 R45, R141, R45, RZ ;  /* 0x0000002d8d2d7210 */ /* 0x000fca0007ffe0ff */
[----:B0-----:R0:W-:Y:S02]  /*2810*/  RED.E.ADD.F32.FTZ.RN.STRONG.GPU [R44.64], R47 ;  /* 0x0000002f2c00798e */ /* 0x0011e4000c10e786 */
.L_x_7602:
[----:B------:R-:W-:Y:S05]  /*2820*/  BSYNC B0 ;  /* 0x0000000000007941 */ /* 0x000fea0003800000 */
.L_x_7601:
[----:B0-----:R-:W0:Y:S01]  /*2830*/  SHFL.DOWN PT, R45, R138, 0x1, 0x1f ;  /* 0x08201f008a2d7f89 */ /* 0x001e2200000e0000 */
[C---:B------:R-:W-:Y:S01]  /*2840*/  ISETP.GT.AND P0, PT, R21.reuse, 0x1e, PT ;  /* 0x0000001e1500780c */ /* 0x040fe20003f04270 */
        /* <DEDUP_REMOVED lines=15> */
[----:B0-----:R-:W-:Y:S02]  /*2940*/  @!P0 FADD.FTZ R138, R138, R45 ;  /* 0x0000002d8a8a8221 */ /* 0x001fe40000010000 */
[----:B------:R-:W-:Y:S02]  /*2950*/  FFMA.FTZ R93, R86, R118, R93 ;  /* 0x00000076565d7223 */ /* 0x000fe4000001005d */
[----:B-----5:R-:W-:Y:S01]  /*2960*/  @!P0 FADD.FTZ R139, R139, R44 ;  /* 0x0000002c8b8b8221 */ /* 0x020fe20000010000 */
[----:B------:R-:W0:Y:S01]  /*2970*/  SHFL.DOWN PT, R45, R138, 0x2, 0x1f ;  /* 0x08401f008a2d7f89 */ /* 0x000e2200000e0000 */
[----:B------:R-:W-:Y:S01]  /*2980*/  ISETP.GT.AND P0, PT, R21, 0x1d, PT ;  /* 0x0000001d1500780c */ /* 0x000fe20003f04270 */
[----:B------:R-:W-:Y:S02]  /*2990*/  FFMA.FTZ R87, R90, R106, R87 ;  /* 0x0000006a5a577223 */ /* 0x000fe40000010057 */
[----:B------:R-:W5:Y:S01]  /*29a0*/  SHFL.DOWN PT, R44, R139, 0x2, 0x1f ;  /* 0x08401f008b2c7f89 */ /* 0x000f6200000e0000 */
[----:B------:R-:W-:-:S02]  /*29b0*/  FFMA.FTZ R84, R103, R137, R84 ;  /* 0x0000008967547223 */ /* 0x000fc40000010054 */
[----:B------:R-:W-:Y:S02]  /*29c0*/  FADD.FTZ R54, R131, R54 ;  /* 0x0000003683367221 */ /* 0x000fe40000010000 */
[----:B------:R-:W-:-:S05]  /*29d0*/  FFMA.FTZ R85, R92, R102, R85 ;  /* 0x000000665c557223 */ /* 0x000fca0000010055 */
[----:B0-----:R-:W-:Y:S02]  /*29e0*/  @!P0 FADD.FTZ R138, R138, R45 ;  /* 0x0000002d8a8a8221 */ /* 0x001fe40000010000 */
        /* <DEDUP_REMOVED lines=10> */
[----:B------:R-:W5:Y:S02]  /*2a90*/  SHFL.DOWN PT, R44, R139, 0x8, 0x1f ;  /* 0x09001f008b2c7f89 */ /* 0x000f6400000e0000 */
[----:B------:R-:W-:Y:S02]  /*2aa0*/  FFMA.FTZ R135, R135, R110, R45 ;  /* 0x0000006e87877223 */ /* 0x000fe4000001002d */
[----:B------:R-:W-:-:S02]  /*2ab0*/  FMUL.FTZ R45, R112, R125 ;  /* 0x0000007d702d7220 */ /* 0x000fc40000410000 */
[----:B------:R-:W-:Y:S02]  /*2ac0*/  FMUL.FTZ R125, R74, R125 ;  /* 0x0000007d4a7d7220 */ /* 0x000fe40000410000 */
[----:B------:R-:W-:Y:S02]  /*2ad0*/  FFMA.FTZ R64, R107, R45, R64 ;  /* 0x0000002d6b407223 */ /* 0x000fe40000010040 */
[----:B------:R-:W-:Y:S02]  /*2ae0*/  FMUL.FTZ R125, R128, R125 ;  /* 0x0000007d807d7220 */ /* 0x000fe40000410000 */
[----:B------:R-:W-:Y:S02]  /*2af0*/  FADD.FTZ R52, R135, R52 ;  /* 0x0000003487347221 */ /* 0x000fe40000010000 */
[----:B------:R-:W-:-:S04]  /*2b00*/  FFMA.FTZ R136, R136, R45, R125 ;  /* 0x0000002d88887223 */ /* 0x000fc8000001007d */
[----:B------:R-:W-:Y:S02]  /*2b10*/  FADD.FTZ R39, R136, R39 ;  /* 0x0000002788277221 */ /* 0x000fe40000010000 */
[----:B0-----:R-:W-:Y:S02]  /*2b20*/  @!P0 FADD.FTZ R138, R138, R47 ;  /* 0x0000002f8a8a8221 */ /* 0x001fe40000010000 */
[----:B------:R-:W-:Y:S02]  /*2b30*/  FMUL.FTZ R47, R74, R130 ;  /* 0x000000824a2f7220 */ /* 0x000fe40000410000 */
[----:B-----5:R-:W-:Y:S01]  /*2b40*/  @!P0 FADD.FTZ R139, R139, R44 ;  /* 0x0000002c8b8b8221 */ /* 0x020fe20000010000 */
[----:B------:R-:W0:Y:S01]  /*2b50*/  SHFL.DOWN PT, R127, R138, 0x10, 0x1f ;  /* 0x0a001f008a7f7f89 */ /* 0x000e2200000e0000 */
[----:B------:R-:W-:Y:S01]  /*2b60*/  ISETP.GT.AND P0, PT, R21, 0xf, PT ;  /* 0x0000000f1500780c */ /* 0x000fe20003f04270 */
[----:B------:R-:W-:Y:S02]  /*2b70*/  FMUL.FTZ R47, R124, R47 ;  /* 0x0000002f7c2f7220 */ /* 0x000fe40000410000 */
[----:B------:R-:W5:Y:S01]  /*2b80*/  SHFL.DOWN PT, R46, R139, 0x10, 0x1f ;  /* 0x0a001f008b2e7f89 */ /* 0x000f6200000e0000 */
[----:B------:R-:W-:-:S02]  /*2b90*/  FMUL.FTZ R44, R74, R123 ;  /* 0x0000007b4a2c7220 */ /* 0x000fc40000410000 */
[----:B------:R-:W-:Y:S02]  /*2ba0*/  FFMA.FTZ R134, R134, R119, R47 ;  /* 0x0000007786867223 */ /* 0x000fe4000001002f */
[----:B------:R-:W-:Y:S02]  /*2bb0*/  FMUL.FTZ R47, R74, R132 ;  /* 0x000000844a2f7220 */ /* 0x000fe40000410000 */
[----:B------:R-:W-:Y:S02]  /*2bc0*/  FMUL.FTZ R129, R129, R44 ;  /* 0x0000002c81817220 */ /* 0x000fe40000410000 */
[----:B------:R-:W-:Y:S02]  /*2bd0*/  FMUL.FTZ R120, R120, R47 ;  /* 0x0000002f78787220 */ /* 0x000fe40000410000 */
[-C--:B------:R-:W-:Y:S02]  /*2be0*/  FMUL.FTZ R47, R104, R117.reuse ;  /* 0x00000075682f7220 */ /* 0x080fe40000410000 */
[----:B------:R-:W-:-:S02]  /*2bf0*/  FMUL.FTZ R117, R74, R117 ;  /* 0x000000754a757220 */ /* 0x000fc40000410000 */
[----:B------:R-:W-:Y:S02]  /*2c00*/  FMUL.FTZ R74, R74, R121 ;  /* 0x000000794a4a7220 */ /* 0x000fe40000410000 */
[----:B------:R-:W-:Y:S02]  /*2c10*/  FMUL.FTZ R117, R116, R117 ;  /* 0x0000007574757220 */ /* 0x000fe40000410000 */
[----:B------:R-:W-:Y:S02]  /*2c20*/  FMUL.FTZ R74, R115, R74 ;  /* 0x0000004a734a7220 */ /* 0x000fe40000410000 */
[----:B0-----:R-:W-:Y:S02]  /*2c30*/  @!P0 FADD.FTZ R138, R138, R127 ;  /* 0x0000007f8a8a8221 */ /* 0x001fe40000010000 */
[----:B------:R-:W-:Y:S02]  /*2c40*/  FFMA.FTZ R129, R111, R106, R129 ;  /* 0x0000006a6f817223 */ /* 0x000fe40000010081 */
[----:B-----5:R-:W-:Y:S01]  /*2c50*/  @!P0 FADD.FTZ R139, R139, R46 ;  /* 0x0000002e8b8b8221 */ /* 0x020fe20000010000 */
[----:B------:R-:W-:Y:S01]  /*2c60*/  MOV R45, R138 ;  /* 0x0000008a002d7202 */ /* 0x000fe20000000f00 */
[----:B------:R-:W-:-:S02]  /*2c70*/  FFMA.FTZ R120, R114, R137, R120 ;  /* 0x0000008972787223 */ /* 0x000fc40000010078 */
[----:B------:R-:W-:Y:S01]  /*2c80*/  FFMA.FTZ R117, R108, R47, R117 ;  /* 0x0000002f6c757223 */ /* 0x000fe20000010075 */
[----:B------:R-:W-:Y:S01]  /*2c90*/  MOV R44, R139 ;  /* 0x0000008b002c7202 */ /* 0x000fe20000000f00 */
[----:B------:R-:W-:Y:S02]  /*2ca0*/  FFMA.FTZ R74, R113, R102, R74 ;  /* 0x00000066714a7223 */ /* 0x000fe4000001004a */
[----:B------:R-:W-:Y:S02]  /*2cb0*/  FADD.FTZ R53, R134, R53 ;  /* 0x0000003586357221 */ /* 0x000fe40000010000 */
[----:B------:R0:W-:Y:S01]  /*2cc0*/  @!P1 STS.64 [0x648], R44 ;  /* 0x0006482cff009388 */ /* 0x0001e20000000a00 */
[----:B------:R-:W-:Y:S02]  /*2cd0*/  FFMA.FTZ R50, R109, R47, R50 ;  /* 0x0000002f6d327223 */ /* 0x000fe40000010032 */
        /* <DEDUP_REMOVED lines=14> */
.L_x_7604:
[----:B0-----:R-:W-:Y:S05]  /*2dc0*/  BSYNC B0 ;  /* 0x0000000000007941 */ /* 0x001fea0003800000 */
.L_x_7603:
[----:B------:R-:W-:Y:S02]  /*2dd0*/  IADD3 R82, R82, 0x1, RZ ;  /* 0x0000000152527810 */ /* 0x000fe40007ffe0ff */
[----:B------:R-:W-:Y:S02]  /*2de0*/  IADD3 R91, P1, R91, 0x1, RZ ;  /* 0x000000015b5b7810 */ /* 0x000fe40007f3e0ff */
[----:B------:R-:W-:Y:S02]  /*2df0*/  ISETP.GE.AND P0, PT, R82, c[0x0][0x16c], PT ;  /* 0x00005b0052007a0c */ /* 0x000fe40003f06270 */
[----:B------:R-:W-:-:S11]  /*2e00*/  IADD3.X R80, RZ, R80, RZ, P1, !PT ;  /* 0x00000050ff507210 */ /* 0x000fd60000ffe4ff */
[----:B------:R-:W-:Y:S01]  /*2e10*/  @P0 CALL.REL.NOINC `(.L_x_7584) ;  /* 0x0000001000000944 */ /* 0x000fe20003c00000 */
[----:B------:R-:W-:Y:S05]  /*2e20*/  BRA `(.L_x_7605) ;  /* 0xffffe37000007947 */ /* 0x000fea000383ffff */
.L_x_7584:
        /* <DEDUP_REMOVED lines=68> */
.L_x_7582:
        /* <DEDUP_REMOVED lines=24> */
.L_x_7608:
[----:B0-----:R-:W-:Y:S05]  /*33f0*/  BSYNC B0 ;  /* 0x0000000000007941 */ /* 0x001fea0003800000 */
.L_x_7607:
        /* <DEDUP_REMOVED lines=23> */
.L_x_7610:
[----:B------:R-:W0:Y:S02]  /*3570*/  S2R R15, SR_TID.X ;  /* 0x00000000000f7919 */ /* 0x000e240000002100 */
.L_x_7611:
[----:B0-----:R-:W-:Y:S05]  /*3580*/  BSYNC B0 ;  /* 0x0000000000007941 */ /* 0x001fea0003800000 */
.L_x_7609:
        /* <DEDUP_REMOVED lines=10> */
.L_x_7612:
        /* <DEDUP_REMOVED lines=26> */
.L_x_7613:
        /* <DEDUP_REMOVED lines=11> */
.L_x_9124:


//--------------------- .text._Z25selective_scan_bwd_kernelI32Selective_Scan_bwd_kernel_traitsILi32ELi8ELb1ELb1ELb0ELb0ELb1EN3c104HalfEfEEv12SSMParamsBwd --------------------------
	.section	.text._Z25selective_scan_bwd_kernelI32Selective_Scan_bwd_kernel_traitsILi32ELi8ELb1ELb1ELb0ELb0ELb1EN3c104HalfEfEEv12SSMParamsBwd,"ax",@progbits
	.sectioninfo	@"SHI_REGISTERS=180"
	.align	128
        .global         _Z25selective_scan_bwd_kernelI32Selective_Scan_bwd_kernel_traitsILi32ELi8ELb1ELb1ELb0ELb0ELb1EN3c104HalfEfEEv12SSMParamsBwd
        .type           _Z25selective_scan_bwd_kernelI32Selective_Scan_bwd_kernel_traitsILi32ELi8ELb1ELb1ELb0ELb0ELb1EN3c104HalfEfEEv12SSMParamsBwd,@function
        .size           _Z25selective_scan_bwd_kernelI32Selective_Scan_bwd_kernel_traitsILi32ELi8ELb1ELb1ELb0ELb0ELb1EN3c104HalfEfEEv12SSMParamsBwd,(.L_x_9125 - _Z25selective_scan_bwd_kernelI32Selective_Scan_bwd_kernel_traitsILi32ELi8ELb1ELb1ELb0ELb0ELb1EN3c104HalfEfEEv12SSMParamsBwd)
        .other          _Z25selective_scan_bwd_kernelI32Selective_Scan_bwd_kernel_traitsILi32ELi8ELb1ELb1ELb0ELb0ELb1EN3c104HalfEfEEv12SSMParamsBwd,@"STO_CUDA_ENTRY STV_DEFAULT"
_Z25selective_scan_bwd_kernelI32Selective_Scan_bwd_kernel_traitsILi32ELi8ELb1ELb1ELb0ELb0ELb1EN3c104HalfEfEEv12SSMParamsBwd:
.text._Z25selective_scan_bwd_kernelI32Selective_Scan_bwd_kernel_traitsILi32ELi8ELb1ELb1ELb0ELb0ELb1EN3c104HalfEfEEv12SSMParamsBwd:
        /* <DEDUP_REMOVED lines=28> */
[C---:B------:R-:W-:Y:S01]  /*01c0*/  IMAD R9, R138.reuse, c[0x0][0x1e0], RZ ;  /* 0x000078008a097a24 */ /* 0x040fe200078e02ff */
[----:B-1----:R-:W-:Y:S01]  /*01d0*/  HFMA2.MMA R6, -RZ, RZ, 0, 0 ;  /* 0x00000000ff067435 */ /* 0x002fe200000001ff */
[C---:B------:R-:W-:Y:S01]  /*01e0*/  IMAD R11, R138.reuse, c[0x0][0x278], RZ ;  /* 0x00009e008a0b7a24 */ /* 0x040fe200078e02ff */
[----:B------:R-:W-:Y:S01]  /*01f0*/  MOV R39, RZ ;  /* 0x000000ff00277202 */ /* 0x000fe20000000f00 */
[----:B----4-:R-:W-:-:S02]  /*0200*/  IMAD R5, R138, c[0x0][0x1d0], RZ ;  /* 0x000074008a057a24 */ /* 0x010fc400078e02ff */
[C---:B------:R-:W-:Y:S01]  /*0210*/  IMAD R9, R38.reuse, c[0x0][0x1e4], R9 ;  /* 0x0000790026097a24 */ /* 0x040fe200078e0209 */
[----:B---3--:R-:W-:Y:S01]  /*0220*/  IADD3 R10, RZ, -R7, RZ ;  /* 0x80000007ff0a7210 */ /* 0x008fe20007ffe0ff */
[----:B------:R-:W-:Y:S02]  /*0230*/  IMAD R11, R38, c[0x0][0x27c], R11 ;  /* 0x00009f00260b7a24 */ /* 0x000fe400078e020b */
[----:B------:R-:W-:Y:S02]  /*0240*/  IMAD R12, R35, c[0x0][0x284], R12 ;  /* 0x0000a100230c7a24 */ /* 0x000fe400078e020c */
[----:B------:R-:W-:Y:S02]  /*0250*/  IMAD R3, R10, R13, RZ ;  /* 0x0000000d0a037224 */ /* 0x000fe400078e02ff */
[----:B------:R-:W-:Y:S02]  /*0260*/  IMAD R10, R0, c[0x0][0x1d8], RZ ;  /* 0x00007600000a7a24 */ /* 0x000fe400078e02ff */
[----:B------:R-:W-:Y:S01]  /*0270*/  IMAD.HI.U32 R7, R7, R3, R6 ;  /* 0x0000000307077227 */ /* 0x000fe200078e0006 */
[----:B------:R-:W-:-:S03]  /*0280*/  LOP3.LUT R6, R35, c[0x0][0x178], RZ, 0x3c, !PT ;  /* 0x00005e0023067a12 */ /* 0x000fc600078e3cff */
[----:B------:R-:W-:Y:S01]  /*0290*/  IMAD R10, R35, c[0x0][0x1dc], R10 ;  /* 0x00007700230a7a24 */ /* 0x000fe200078e020a */
[----:B------:R-:W-:Y:S01]  /*02a0*/  ISETP.GE.AND P2, PT, R6, RZ, PT ;  /* 0x000000ff0600720c */ /* 0x000fe20003f46270 */
[----:B------:R-:W-:-:S04]  /*02b0*/  IMAD.HI.U32 R37, R7, R2, RZ ;  /* 0x0000000207257227 */ /* 0x000fc800078e00ff */
[C---:B------:R-:W-:Y:S01]  /*02c0*/  IMAD R7, R38.reuse, c[0x0][0x1d4], R5 ;  /* 0x0000750026077a24 */ /* 0x040fe200078e0205 */
[----:B------:R-:W-:Y:S01]  /*02d0*/  IADD3 R8, -R37, RZ, RZ ;  /* 0x000000ff25087210 */ /* 0x000fe20007ffe1ff */
[----:B------:R-:W-:-:S04]  /*02e0*/  IMAD.WIDE.U32 R4, R38, c[0x0][0x1e0], RZ ;  /* 0x0000780026047a25 */ /* 0x000fc800078e00ff */
[----:B------:R-:W-:Y:S01]  /*02f0*/  IMAD R8, R13, R8, R2 ;  /* 0x000000080d087224 */ /* 0x000fe200078e0202 */
[----:B------:R-:W-:Y:S01]  /*0300*/  IADD3 R5, R5, R9, RZ ;  /* 0x0000000905057210 */ /* 0x000fe20007ffe0ff */
[C---:B------:R-:W-:Y:S01]  /*0310*/  IMAD.WIDE.U32 R2, R38.reuse, c[0x0][0x1d0], RZ ;  /* 0x0000740026027a25 */ /* 0x040fe200078e00ff */
[----:B------:R-:W-:Y:S02]  /*0320*/  MOV R9, c[0x0][0x174] ;  /* 0x00005d0000097a02 */ /* 0x000fe40000000f00 */
[----:B------:R-:W-:Y:S02]  /*0330*/  ISETP.GT.U32.AND P1, PT, R13, R8, PT ;  /* 0x000000080d00720c */ /* 0x000fe40003f24070 */
[----:B------:R-:W-:Y:S01]  /*0340*/  IADD3 R3, R3, R7, RZ ;  /* 0x0000000703037210 */ /* 0x000fe20007ffe0ff */
[----:B------:R-:W-:Y:S01]  /*0350*/  IMAD.WIDE.U32 R6, R38, c[0x0][0x278], RZ ;  /* 0x00009e0026067a25 */ /* 0x000fe200078e00ff */
[----:B------:R-:W-:-:S03]  /*0360*/  ISETP.GE.AND P3, PT, R9, 0x1, PT ;  /* 0x000000010900780c */ /* 0x000fc60003f66270 */
[----:B------:R-:W-:Y:S01]  /*0370*/  IMAD.WIDE.U32 R2, R35, c[0x0][0x1d8], R2 ;  /* 0x0000760023027a25 */ /* 0x000fe200078e0002 */
[----:B------:R-:W-:Y:S02]  /*0380*/  IADD3 R7, R7, R11, RZ ;  /* 0x0000000b07077210 */ /* 0x000fe40007ffe0ff */
[----:B------:R-:W-:-:S03]  /*0390*/  LEA R11, R9, 0xffffff00, 0x8 ;  /* 0xffffff00090b7811 */ /* 0x000fc600078e40ff */
[-C--:B------:R-:W-:Y:S02]  /*03a0*/  @!P1 IADD3 R8, R8, -R13.reuse, RZ ;  /* 0x8000000d08089210 */ /* 0x080fe40007ffe0ff */
[----:B------:R-:W-:Y:S02]  /*03b0*/  IADD3 R42, P4, R11, R2, RZ ;  /* 0x000000020b2a7210 */ /* 0x000fe40007f9e0ff */
[----:B------:R-:W-:Y:S01]  /*03c0*/  ISETP.GE.U32.AND P0, PT, R8, R13, PT ;  /* 0x0000000d0800720c */ /* 0x000fe20003f06070 */
[----:B------:R-:W-:Y:S01]  /*03d0*/  IMAD R13, R138, c[0x0][0x190], RZ ;  /* 0x000064008a0d7a24 */ /* 0x000fe200078e02ff */
[----:B------:R-:W-:Y:S01]  /*03e0*/  @!P1 IADD3 R37, R37, 0x1, RZ ;  /* 0x0000000125259810 */ /* 0x000fe20007ffe0ff */
[----:B------:R-:W-:Y:S01]  /*03f0*/  IMAD.WIDE.U32 R8, R38, c[0x0][0x190], RZ ;  /* 0x0000640026087a25 */ /* 0x000fe200078e00ff */
[----:B------:R-:W-:-:S03]  /*0400*/  ISETP.NE.AND P1, PT, RZ, c[0x0][0x178], PT ;  /* 0x00005e00ff007a0c */ /* 0x000fc60003f25270 */
[----:B------:R-:W-:Y:S01]  /*0410*/  IMAD R15, R38, c[0x0][0x194], R13 ;  /* 0x00006500260f7a24 */ /* 0x000fe200078e020d */
[----:B------:R-:W-:-:S04]  /*0420*/  SHF.R.S32.HI R13, RZ, 0x1f, R11 ;  /* 0x0000001fff0d7819 */ /* 0x000fc8000001140b */
[----:B------:R-:W-:Y:S02]  /*0430*/  IADD3 R9, R9, R15, RZ ;  /* 0x0000000f09097210 */ /* 0x000fe40007ffe0ff */
[----:B------:R-:W-:Y:S01]  /*0440*/  IADD3.X R15, R13, R3, R10, P4, !PT ;  /* 0x000000030d0f7210 */ /* 0x000fe200027fe40a */
[----:B------:R-:W-:Y:S01]  /*0450*/  IMAD R10, R0, c[0x0][0x1e8], RZ ;  /* 0x00007a00000a7a24 */ /* 0x000fe200078e02ff */
[----:B------:R-:W-:Y:S01]  /*0460*/  @P0 IADD3 R37, R37, 0x1, RZ ;  /* 0x0000000125250810 */ /* 0x000fe20007ffe0ff */
[----:B------:R-:W-:-:S03]  /*0470*/  IMAD.WIDE.U32 R2, R35, c[0x0][0x1e8], R4 ;  /* 0x00007a0023027a25 */ /* 0x000fc600078e0004 */
[----:B------:R-:W-:Y:S01]  /*0480*/  @!P2 IADD3 R37, -R37, RZ, RZ ;  /* 0x000000ff2525a210 */ /* 0x000fe20007ffe1ff */
[----:B------:R-:W-:Y:S01]  /*0490*/  IMAD.WIDE.U32 R4, R35, c[0x0][0x280], R6 ;  /* 0x0000a00023047a25 */ /* 0x000fe200078e0006 */
[----:B------:R-:W-:Y:S02]  /*04a0*/  IADD3 R44, P0, R11, R2, RZ ;  /* 0x000000020b2c7210 */ /* 0x000fe40007f1e0ff */
[----:B------:R-:W-:Y:S01]  /*04b0*/  @!P1 LOP3.LUT R37, RZ, c[0x0][0x178], RZ, 0x33, !PT ;  /* 0x00005e00ff259a12 */ /* 0x000fe200078e33ff */
[----:B------:R-:W-:Y:S01]  /*04c0*/  IMAD R10, R35, c[0x0][0x1ec], R10 ;  /* 0x00007b00230a7a24 */ /* 0x000fe200078e020a */
[----:B------:R-:W-:Y:S02]  /*04d0*/  IADD3 R46, P2, R11, R4, RZ ;  /* 0x000000040b2e7210 */ /* 0x000fe40007f5e0ff */
        /* <DEDUP_REMOVED lines=35> */
[----:B------:R-:W-:Y:S01]  /*0710*/  IMAD R3, R138, c[0x0][0x298], RZ ;  /* 0x0000a6008a037a24 */ /* 0x000fe200078e02ff */
[----:B------:R-:W-:Y:S01]  /*0720*/  MOV R41, RZ ;  /* 0x000000ff00297202 */ /* 0x000fe20000000f00 */
[----:B------:R-:W-:Y:S01]  /*0730*/  IMAD R6, R140, c[0x0][0x2a0], RZ ;  /* 0x0000a8008c067a24 */ /* 0x000fe200078e02ff */
[----:B------:R-:W1:Y:S01]  /*0740*/  S2R R50, SR_LANEID ;  /* 0x0000000000327919 */ /* 0x000e620000000000 */
[----:B------:R-:W-:Y:S01]  /*0750*/  IMAD R5, R38, c[0x0][0x29c], R3 ;  /* 0x0000a70026057a24 */ /* 0x000fe200078e0203 */
[----:B------:R-:W-:Y:S01]  /*0760*/  MOV R49, c[0x0][0x174] ;  /* 0x00005d0000317a02 */ /* 0x000fe20000000f00 */
[----:B------:R-:W-:Y:S01]  /*0770*/  IMAD.WIDE.U32 R14, R35, c[0x0][0x180], RZ ;  /* 0x00006000230e7a25 */ /* 0x000fe200078e00ff */
[----:B------:R-:W-:-:S02]  /*0780*/  MOV R39, RZ ;  /* 0x000000ff00277202 */ /* 0x000fc40000000f00 */
[----:B------:R-:W-:Y:S01]  /*0790*/  MOV R51, RZ ;  /* 0x000000ff00337202 */ /* 0x000fe20000000f00 */
[----:B------:R-:W-:Y:S01]  /*07a0*/  IMAD.WIDE.U32 R12, R35, c[0x0][0x1b8], RZ ;  /* 0x00006e00230c7a25 */ /* 0x000fe200078e00ff */
[----:B------:R-:W-:-:S03]  /*07b0*/  MOV R71, RZ ;  /* 0x000000ff00477202 */ /* 0x000fc60000000f00 */
[----:B0-----:R-:W-:Y:S01]  /*07c0*/  IMAD.WIDE.U32 R2, R38, c[0x0][0x298], R40 ;  /* 0x0000a60026027a25 */ /* 0x001fe200078e0028 */
[----:B------:R-:W-:Y:S02]  /*07d0*/  MOV R41, R4 ;  /* 0x0000000400297202 */ /* 0x000fe40000000f00 */
[----:B------:R-:W-:Y:S01]  /*07e0*/  SHF.L.U32 R56, R40, 0x3, RZ ;  /* 0x0000000328387819 */ /* 0x000fe200000006ff */
[----:B------:R-:W-:Y:S01]  /*07f0*/  IMAD R4, R0, c[0x0][0x180], RZ ;  /* 0x0000600000047a24 */ /* 0x000fe200078e02ff */
[----:B------:R-:W-:Y:S01]  /*0800*/  IADD3 R3, R3, R5, RZ ;  /* 0x0000000503037210 */ /* 0x000fe20007ffe0ff */
[C---:B------:R-:W-:Y:S01]  /*0810*/  IMAD R5, R37.reuse, c[0x0][0x2a4], R6 ;  /* 0x0000a90025057a24 */ /* 0x040fe200078e0206 */
[----:B------:R-:W-:Y:S01]  /*0820*/  IADD3 R59, R40, 0x40, RZ ;  /* 0x00000040283b7810 */ /* 0x000fe20007ffe0ff */
[----:B------:R-:W-:Y:S01]  /*0830*/  IMAD R6, R0, c[0x0][0x1b8], RZ ;  /* 0x00006e0000067a24 */ /* 0x000fe200078e02ff */
[C---:B------:R-:W-:Y:S01]  /*0840*/  IADD3 R61, R40.reuse, 0x80, RZ ;  /* 0x00000080283d7810 */ /* 0x040fe20007ffe0ff */
[----:B------:R-:W-:Y:S01]  /*0850*/  IMAD.WIDE.U32 R2, R37, c[0x0][0x2a0], R2 ;  /* 0x0000a80025027a25 */ /* 0x000fe200078e0002 */
[----:B------:R-:W-:-:S02]  /*0860*/  IADD3 R65, R40, 0xa0, RZ ;  /* 0x000000a028417810 */ /* 0x000fc40007ffe0ff */
[----:B------:R-:W-:Y:S01]  /*0870*/  IADD3 R7, R40, 0xc0, RZ ;  /* 0x000000c028077810 */ /* 0x000fe20007ffe0ff */
[----:B------:R-:W-:Y:S01]  /*0880*/  IMAD R55, R35, c[0x0][0x184], R4 ;  /* 0x0000610023377a24 */ /* 0x000fe200078e0204 */
[----:B------:R-:W-:Y:S01]  /*0890*/  IADD3 R3, R3, R5, RZ ;  /* 0x0000000503037210 */ /* 0x000fe20007ffe0ff */
[----:B------:R-:W-:Y:S01]  /*08a0*/  IMAD R57, R35, c[0x0][0x1bc], R6 ;  /* 0x00006f0023397a24 */ /* 0x000fe200078e0206 */
[----:B------:R-:W-:Y:S02]  /*08b0*/  LEA R64, P0, R2, c[0x0][0x318], 0x2 ;  /* 0x0000c60002407a11 */ /* 0x000fe400078010ff */
[----:B------:R-:W-:Y:S02]  /*08c0*/  IADD3 R5, R40, 0x60, RZ ;  /* 0x0000006028057810 */ /* 0x000fe40007ffe0ff */
[----:B------:R-:W-:Y:S02]  /*08d0*/  LEA.HI.X R2, R2, c[0x0][0x31c], R3, 0x2, P0 ;  /* 0x0000c70002027a11 */ /* 0x000fe400000f1403 */
[----:B------:R-:W-:-:S02]  /*08e0*/  IADD3 R62, P0, R64, -0x200, RZ ;  /* 0xfffffe00403e7810 */ /* 0x000fc40007f1e0ff */
[----:B------:R-:W-:Y:S02]  /*08f0*/  IADD3 R63, P1, R64, -0x100, RZ ;  /* 0xffffff00403f7810 */ /* 0x000fe40007f3e0ff */
[C---:B------:R-:W-:Y:S02]  /*0900*/  IADD3 R3, R40.reuse, 0x20, RZ ;  /* 0x0000002028037810 */ /* 0x040fe40007ffe0ff */
[----:B------:R-:W-:Y:S02]  /*0910*/  IADD3 R67, R40, 0xe0, RZ ;  /* 0x000000e028437810 */ /* 0x000fe40007ffe0ff */
[----:B------:R-:W-:Y:S02]  /*0920*/  IADD3 R64, P2, R64, -0x80, RZ ;  /* 0xffffff8040407810 */ /* 0x000fe40007f5e0ff */
[----:B------:R-:W-:Y:S02]  /*0930*/  LOP3.LUT R142, R40, 0x1f, RZ, 0xc0, !PT ;  /* 0x0000001f288e7812 */ /* 0x000fe400078ec0ff */
[----:B------:R-:W-:-:S02]  /*0940*/  SHF.R.S32.HI R53, RZ, 0x1f, R40 ;  /* 0x0000001fff357819 */ /* 0x000fc40000011428 */
[C---:B------:R-:W-:Y:S02]  /*0950*/  IADD3 R52, R40.reuse, 0x200, RZ ;  /* 0x0000020028347810 */ /* 0x040fe40007ffe0ff */
[----:B------:R-:W-:Y:S02]  /*0960*/  LEA.HI.SX32 R54, R40, R40, 0x1b ;  /* 0x0000002828367211 */ /* 0x000fe400078fdaff */
[----:B------:R-:W-:Y:S02]  /*0970*/  IADD3 R55, R15, R55, RZ ;  /* 0x000000370f377210 */ /* 0x000fe40007ffe0ff */
[----:B------:R-:W-:Y:S02]  /*0980*/  IADD3 R57, R13, R57, RZ ;  /* 0x000000390d397210 */ /* 0x000fe40007ffe0ff */
        /* <DEDUP_REMOVED lines=8> */
[C---:B------:R-:W-:Y:S02]  /*0a10*/  IADD3.X R68, R2.reuse, -0x1, RZ, P0, !PT ;  /* 0xffffffff02447810 */ /* 0x040fe400007fe4ff */
[C---:B------:R-:W-:Y:S02]  /*0a20*/  IADD3.X R69, R2.reuse, -0x1, RZ, P1, !PT ;  /* 0xffffffff02457810 */ /* 0x040fe40000ffe4ff */
[----:B-1----:R-:W-:Y:S02]  /*0a30*/  IADD3.X R70, R2, -0x1, RZ, P2, !PT ;  /* 0xffffffff02467810 */ /* 0x002fe400017fe4ff */
.L_x_7638:
[----:B------:R-:W-:Y:S01]  /*0a40*/  BAR.SYNC.DEFER_BLOCKING 0x0 ;  /* 0x0000000000007b1d */ /* 0x000fe20000010000 */
[C---:B------:R-:W-:Y:S02]  /*0a50*/  SHF.L.U32 R32, R40.reuse, 0x4, RZ ;  /* 0x0000000428207819 */ /* 0x040fe400000006ff */
[----:B------:R-:W-:Y:S02]  /*0a60*/  SHF.L.U64.HI R33, R40, 0x4, R53 ;  /* 0x0000000428217819 */ /* 0x000fe40000010235 */
[----:B0-----:R-:W-:-:S04]  /*0a70*/  IADD3 R2, P0, R41, R32, RZ ;  /* 0x0000002029027210 */ /* 0x001fc80007f1e0ff */
[----:B------:R-:W-:-:S05]  /*0a80*/  IADD3.X R3, R42, R33, RZ, P0, !PT ;  /* 0x000000212a037210 */ /* 0x000fca00007fe4ff */
[----:B--2---:R-:W2:Y:S01]  /*0a90*/  LDG.E.128 R24, [R2.64] ;  /* 0x0000000402187981 */ /* 0x004ea2000c1e1d00 */
        /* <DEDUP_REMOVED lines=13> */
[----:B---3--:R-:W3:Y:S01]  /*0b70*/  LDG.E.128 R28, [R28.64] ;  /* 0x000000041c1c7981 */ /* 0x008ee2000c1e1d00 */
[----:B------:R-:W-:Y:S01]  /*0b80*/  MOV R2, c[0x0][0x174] ;  /* 0x00005d0000027a02 */ /* 0x000fe20000000f00 */
[----:B0-----:R-:W-:-:S02]  /*0b90*/  IMAD R24, R0, c[0x0][0x1f8], RZ ;  /* 0x00007e0000187a24 */ /* 0x001fc400078e02ff */
[----:B------:R-:W-:Y:S01]  /*0ba0*/  IMAD R27, R138, c[0x0][0x1f0], RZ ;  /* 0x00007c008a1b7a24 */ /* 0x000fe200078e02ff */
[----:B------:R-:W-:Y:S01]  /*0bb0*/  LEA R2, R2, R51, 0x8 ;  /* 0x0000003302027211 */ /* 0x000fe200078e40ff */
[----:B------:R-:W-:Y:S02]  /*0bc0*/  IMAD R25, R35, c[0x0][0x1fc], R24 ;  /* 0x00007f0023197a24 */ /* 0x000fe400078e0218 */
[----:B------:R-:W-:Y:S01]  /*0bd0*/  IMAD R27, R38, c[0x0][0x1f4], R27 ;  /* 0x00007d00261b7a24 */ /* 0x000fe200078e021b */
[----:B------:R-:W-:-:S05]  /*0be0*/  SHF.R.S32.HI R3, RZ, 0x1f, R2 ;  /* 0x0000001fff037819 */ /* 0x000fca0000011402 */
        /* <DEDUP_REMOVED lines=12> */
[----:B------:R-:W3:Y:S01]  /*0cb0*/  LDG.E.128 R76, [R76.64+-0x200] ;  /* 0xfffe00044c4c7981 */ /* 0x000ee2000c1e1d00 */
[----:B------:R-:W-:-:S02]  /*0cc0*/  IMAD R22, R0, c[0x0][0x208], RZ ;  /* 0x0000820000167a24 */ /* 0x000fc400078e02ff */
[----:B--2---:R-:W-:Y:S02]  /*0cd0*/  IMAD R75, R138, c[0x0][0x200], RZ ;  /* 0x000080008a4b7a24 */ /* 0x004fe400078e02ff */
[C---:B------:R-:W-:Y:S02]  /*0ce0*/  IMAD R73, R35.reuse, c[0x0][0x20c], R22 ;  /* 0x0000830023497a24 */ /* 0x040fe400078e0216 */
        /* <DEDUP_REMOVED lines=11> */
[----:B------:R-:W2:Y:S04]  /*0da0*/  LDS.128 R28, [R50.X16] ;  /* 0x00000000321c7984 */ /* 0x000ea8000000cc00 */
[----:B------:R-:W-:Y:S06]  /*0db0*/  BAR.SYNC.DEFER_BLOCKING 0x0 ;  /* 0x0000000000007b1d */ /* 0x000fec0000010000 */
[----:B------:R-:W3:Y:S01]  /*0dc0*/  LDG.E.128 R72, [R72.64+-0x200] ;  /* 0xfffe000448487981 */ /* 0x000ee2000c1e1d00 */
[----:B-1----:R-:W-:-:S02]  /*0dd0*/  HADD2.F32 R98, -RZ, R4.H0_H0 ;  /* 0x20000004ff627230 */ /* 0x002fc40000004100 */
[----:B0-----:R-:W-:Y:S02]  /*0de0*/  HADD2.F32 R91, -RZ, R27.H1_H1 ;  /* 0x3000001bff5b7230 */ /* 0x001fe40000004100 */
[----:B------:R-:W-:Y:S02]  /*0df0*/  HADD2.F32 R103, -RZ, R11.H1_H1 ;  /* 0x3000000bff677230 */ /* 0x000fe40000004100 */
[----:B--2---:R-:W-:Y:S02]  /*0e00*/  HADD2.F32 R80, -RZ, R28.H0_H0 ;  /* 0x2000001cff507230 */ /* 0x004fe40000004100 */
[--C-:B------:R-:W-:Y:S02]  /*0e10*/  HADD2.F32 R84, -RZ, R29.reuse.H0_H0 ;  /* 0x2000001dff547230 */ /* 0x100fe40000004100 */
[----:B------:R-:W-:Y:S01]  /*0e20*/  HADD2.F32 R86, -RZ, R29.H1_H1 ;  /* 0x3000001dff567230 */ /* 0x000fe20000004100 */
[----:B------:R-:W-:Y:S01]  /*0e30*/  FMUL.FTZ R22, R80, -1.4426950216293334961 ;  /* 0xbfb8aa3b50167820 */ /* 0x000fe20000410000 */
[----:B------:R-:W-:-:S02]  /*0e40*/  HADD2.F32 R90, -RZ, R30.H0_H0 ;  /* 0x2000001eff5a7230 */ /* 0x000fc40000004100 */
        /* <DEDUP_REMOVED lines=8> */
[----:B------:R-:W-:Y:S02]  /*0ed0*/  FMUL.FTZ R23, R82, -1.4426950216293334961 ;  /* 0xbfb8aa3b52177820 */ /* 0x000fe40000410000 */
[----:B------:R-:W-:Y:S01]  /*0ee0*/  FMUL.FTZ R85, R97, -1.4426950216293334961 ;  /* 0xbfb8aa3b61557820 */ /* 0x000fe20000410000 */
[----:B------:R-:W1:Y:S01]  /*0ef0*/  MUFU.EX2 R78, R28 ;  /* 0x0000001c004e7308 */ /* 0x000e620000000800 */
[----:B------:R-:W-:-:S02]  /*0f00*/  FMUL.FTZ R87, R99, -1.4426950216293334961 ;  /* 0xbfb8aa3b63577820 */ /* 0x000fc40000410000 */
[----:B------:R-:W-:-:S05]  /*0f10*/  FMUL.FTZ R77, R94, -1.4426950216293334961 ;  /* 0xbfb8aa3b5e4d7820 */ /* 0x000fca0000410000 */
[----:B------:R-:W2:Y:S01]  /*0f20*/  MUFU.EX2 R79, R29 ;  /* 0x0000001d004f7308 */ /* 0x000ea20000000800 */
[----:B0-----:R-:W-:Y:S02]  /*0f30*/  FADD.FTZ R76, R22, 1 ;  /* 0x3f800000164c7421 */ /* 0x001fe40000010000 */
[----:B------:R-:W-:-:S04]  /*0f40*/  IMAD R22, R0, c[0x0][0x2f0], RZ ;  /* 0x0000bc0000167a24 */ /* 0x000fc800078e02ff */
[----:B------:R-:W-:Y:S01]  /*0f50*/  IMAD R89, R35, c[0x0][0x2f4], R22 ;  /* 0x0000bd0023597a24 */ /* 0x000fe200078e0216 */
[----:B------:R-:W0:Y:S01]  /*0f60*/  MUFU.EX2 R81, R30 ;  /* 0x0000001e00517308 */ /* 0x000e220000000800 */
[----:B-1----:R-:W-:-:S07]  /*0f70*/  FADD.FTZ R78, R78, 1 ;  /* 0x3f8000004e4e7421 */ /* 0x002fce0000010000 */
[----:B------:R2:W-:Y:S08]  /*0f80*/  MUFU.RCP R83, R76 ;  /* 0x0000004c00537308 */ /* 0x0005f00000001000 */
[----:B------:R-:W1:Y:S01]  /*0f90*/  MUFU.EX2 R23, R23 ;  /* 0x0000001700177308 */ /* 0x000e620000000800 */
[----:B--2---:R-:W-:Y:S01]  /*0fa0*/  FADD.FTZ R76, R79, 1 ;  /* 0x3f8000004f4c7421 */ /* 0x004fe20000010000 */
[--C-:B------:R-:W-:Y:S01]  /*0fb0*/  HADD2.F32 R79, -RZ, R26.reuse.H0_H0 ;  /* 0x2000001aff4f7230 */ /* 0x100fe20000004100 */
[----:B0-----:R-:W-:Y:S01]  /*0fc0*/  FADD.FTZ R88, R81, 1 ;  /* 0x3f80000051587421 */ /* 0x001fe20000010000 */
[----:B------:R-:W-:-:S04]  /*0fd0*/  HADD2.F32 R81, -RZ, R26.H1_H1 ;  /* 0x3000001aff517230 */ /* 0x000fc80000004100 */
[----:B------:R-:W-:Y:S08]  /*0fe0*/  MUFU.EX2 R96, R85 ;  /* 0x0000005500607308 */ /* 0x000ff00000000800 */
[----:B------:R-:W0:Y:S08]  /*0ff0*/  MUFU.EX2 R101, R87 ;  /* 0x0000005700657308 */ /* 0x000e300000000800 */
[----:B------:R1:W2:Y:S08]  /*1000*/  MUFU.EX2 R92, R77 ;  /* 0x0000004d005c7308 */ /* 0x0002b00000000800 */
[----:B------:R-:W-:Y:S01]  /*1010*/  MUFU.RCP R87, R78 ;  /* 0x0000004e00577308 */ /* 0x000fe20000001000 */
[----:B-1----:R-:W-:-:S02]  /*1020*/  FADD.FTZ R77, R23, 1 ;  /* 0x3f800000174d7421 */ /* 0x002fc40000010000 */
[----:B------:R-:W-:-:S04]  /*1030*/  IMAD.WIDE.U32 R22, R35, c[0x0][0x2f0], R2 ;  /* 0x0000bc0023167a25 */ /* 0x000fc800078e0002 */
[----:B0-----:R-:W-:Y:S01]  /*1040*/  FADD.FTZ R101, R101, 1 ;  /* 0x3f80000065657421 */ /* 0x001fe20000010000 */
[----:B------:R0:W1:Y:S01]  /*1050*/  MUFU.RCP R85, R77 ;  /* 0x0000004d00557308 */ /* 0x0000620000001000 */
[----:B------:R-:W-:Y:S01]  /*1060*/  IADD3 R23, R23, R89, RZ ;  /* 0x0000005917177210 */ /* 0x000fe20007ffe0ff */
[----:B------:R-:W-:Y:S01]  /*1070*/  HADD2.F32 R89, -RZ, R27.H0_H0 ;  /* 0x2000001bff597230 */ /* 0x000fe20000004100 */
[----:B--2---:R-:W-:-:S03]  /*1080*/  FADD.FTZ R27, R92, 1 ;  /* 0x3f8000005c1b7421 */ /* 0x004fc60000010000 */
[----:B------:R-:W-:Y:S02]  /*1090*/  IMAD.WIDE.U32 R22, R38, c[0x0][0x2e8], R22 ;  /* 0x0000ba0026167a25 */ /* 0x000fe400078e0016 */
[----:B------:R-:W2:Y:S01]  /*10a0*/  MUFU.RCP R93, R76 ;  /* 0x0000004c005d7308 */ /* 0x000ea20000001000 */
[----:B0-----:R-:W-:-:S07]  /*10b0*/  HADD2.F32 R77, -RZ, R25.H1_H1 ;  /* 0x30000019ff4d7230 */ /* 0x001fce0000004100 */
[----:B------:R0:W-:Y:S08]  /*10c0*/  MUFU.RCP R104, R101 ;  /* 0x0000006500687308 */ /* 0x0001f00000001000 */
[----:B------:R-:W-:Y:S01]  /*10d0*/  MUFU.RCP R95, R88 ;  /* 0x00000058005f7308 */ /* 0x000fe20000001000 */
[----:B0-----:R-:W-:Y:S01]  /*10e0*/  HADD2.F32 R101, -RZ, R11.H0_H0 ;  /* 0x2000000bff657230 */ /* 0x001fe20000004100 */
[----:B---3--:R0:W-:Y:S01]  /*10f0*/  STS.128 [R50.X16], R72 ;  /* 0x0000004832007388 */ /* 0x0081e2000000cc00 */
[----:B------:R-:W-:-:S06]  /*1100*/  NOP ;  /* 0x0000000000007918 */ /* 0x000fcc0000000000 */
[----:B------:R-:W3:Y:S01]  /*1110*/  LDS.128 R28, [R50.X16] ;  /* 0x00000000321c7984 */ /* 0x000ee2000000cc00 */
[----:B0-----:R-:W-:Y:S01]  /*1120*/  MOV R72, c[0x0][0x16c] ;  /* 0x00005b0000487a02 */ /* 0x001fe20000000f00 */
[--C-:B------:R-:W-:Y:S01]  /*1130*/  HADD2.F32 R73, -RZ, R24.reuse.H0_H0 ;  /* 0x20000018ff497230 */ /* 0x100fe20000004100 */
[----:B------:R-:W-:Y:S01]  /*1140*/  FMUL.FTZ R74, R80, R83 ;  /* 0x00000053504a7220 */ /* 0x000fe20000410000 */
[----:B------:R-:W-:Y:S01]  /*1150*/  HADD2.F32 R75, -RZ, R25.H0_H0 ;  /* 0x20000019ff4b7230 */ /* 0x000fe20000004100 */
[----:B------:R-:W-:Y:S01]  /*1160*/  ISETP.GE.AND P1, PT, R72, 0x1, PT ;  /* 0x000000014800780c */ /* 0x000fe20003f26270 */
[----:B------:R-:W-:Y:S01]  /*1170*/  FADD.FTZ R25, -R83, 1 ;  /* 0x3f80000053197421 */ /* 0x000fe20000010100 */
[----:B------:R-:W-:Y:S01]  /*1180*/  HADD2.F32 R24, -RZ, R24.H1_H1 ;  /* 0x30000018ff187230 */ /* 0x000fe20000004100 */
[----:B------:R-:W-:Y:S02]  /*1190*/  FMUL.FTZ R72, R73, R74 ;  /* 0x0000004a49487220 */ /* 0x000fe40000410000 */
[----:B------:R-:W-:-:S02]  /*11a0*/  FFMA.FTZ R25, R80, R25, 1 ;  /* 0x3f80000050197423 */ /* 0x000fc40000010019 */
[----:B------:R-:W-:Y:S02]  /*11b0*/  FFMA.FTZ R108, R72, R98, R71 ;  /* 0x00000062486c7223 */ /* 0x000fe40000010047 */
[----:B------:R-:W-:Y:S01]  /*11c0*/  FADD.FTZ R98, R96, 1 ;  /* 0x3f80000060627421 */ /* 0x000fe20000010000 */
[----:B------:R1:W-:Y:S08]  /*11d0*/  MUFU.RCP R71, R27 ;  /* 0x0000001b00477308 */ /* 0x0003f00000001000 */
[----:B------:R-:W0:Y:S01]  /*11e0*/  MUFU.RCP R98, R98 ;  /* 0x0000006200627308 */ /* 0x000e220000001000 */
[----:B-1----:R-:W-:-:S04]  /*11f0*/  FADD.FTZ R27, -R85, 1 ;  /* 0x3f800000551b7421 */ /* 0x002fc80000010100 */
[C---:B------:R-:W-:Y:S01]  /*1200*/  FFMA.FTZ R27, R82.reuse, R27, 1 ;  /* 0x3f800000521b7423 */ /* 0x040fe2000001001b */
[----:B---3--:R-:W-:Y:S02]  /*1210*/  HADD2.F32 R76, -RZ, R28.H0_H0 ;  /* 0x2000001cff4c7230 */ /* 0x008fe40000004100 */
[--C-:B------:R-:W-:Y:S02]  /*1220*/  HADD2.F32 R80, -RZ, R29.reuse.H0_H0 ;  /* 0x2000001dff507230 */ /* 0x100fe40000004100 */
        /* <DEDUP_REMOVED lines=14> */
[----:B--2---:R-:W-:Y:S02]  /*1310*/  FADD.FTZ R31, -R93, 1 ;  /* 0x3f8000005d1f7421 */ /* 0x004fe40000010100 */
[----:B------:R-:W-:Y:S02]  /*1320*/  FMUL.FTZ R82, R77, R88 ;  /* 0x000000584d527220 */ /* 0x000fe40000410000 */
[----:B------:R-:W-:Y:S02]  /*1330*/  FMUL.FTZ R25, R26, R25 ;  /* 0x000000191a197220 */ /* 0x000fe40000410000 */
[----:B------:R-:W-:-:S02]  /*1340*/  FMUL.FTZ R29, R30, R29 ;  /* 0x0000001d1e1d7220 */ /* 0x000fc40000410000 */
[----:B------:R-:W-:Y:S02]  /*1350*/  FMUL.FTZ R28, R85, R28 ;  /* 0x0000001c551c7220 */ /* 0x000fe40000410000 */
[----:B------:R-:W-:Y:S02]  /*1360*/  FFMA.FTZ R31, R86, R31, 1 ;  /* 0x3f800000561f7423 */ /* 0x000fe4000001001f */
[----:B------:R-:W-:Y:S02]  /*1370*/  FMUL.FTZ R82, R93, R82 ;  /* 0x000000525d527220 */ /* 0x000fe40000410000 */
[----:B0-----:R-:W-:Y:S02]  /*1380*/  FADD.FTZ R26, -R98, 1 ;  /* 0x3f800000621a7421 */ /* 0x001fe40000010100 */
[----:B------:R-:W-:Y:S02]  /*1390*/  FADD.FTZ R30, -R104, 1 ;  /* 0x3f800000681e7421 */ /* 0x000fe40000010100 */
[----:B------:R-:W-:-:S02]  /*13a0*/  FMUL.FTZ R28, R28, R27 ;  /* 0x0000001b1c1c7220 */ /* 0x000fc40000410000 */
[----:B------:R-:W-:Y:S02]  /*13b0*/  FMUL.FTZ R82, R82, R31 ;  /* 0x0000001f52527220 */ /* 0x000fe40000410000 */
[----:B------:R-:W-:Y:S01]  /*13c0*/  FFMA.FTZ R102, R97, R26, 1 ;  /* 0x3f80000061667423 */ /* 0x000fe2000001001a */
[----:B------:R-:W-:Y:S01]  /*13d0*/  F2FP.PACK_AB R28, R28, R25 ;  /* 0x000000191c1c723e */ /* 0x000fe200000000ff */
[----:B------:R-:W-:Y:S01]  /*13e0*/  FFMA.FTZ R106, R99, R30, 1 ;  /* 0x3f800000636a7423 */ /* 0x000fe2000001001e */
[----:B------:R-:W-:Y:S01]  /*13f0*/  F2FP.PACK_AB R29, R82, R29 ;  /* 0x0000001d521d723e */ /* 0x000fe200000000ff */
[----:B------:R-:W-:Y:S01]  /*1400*/  FADD.FTZ R27, -R95, 1 ;  /* 0x3f8000005f1b7421 */ /* 0x000fe20000010100 */
[----:B------:R-:W-:Y:S01]  /*1410*/  HADD2.F32 R25, -RZ, R4.H1_H1 ;  /* 0x30000004ff197230 */ /* 0x000fe20000004100 */
[----:B------:R-:W-:Y:S01]  /*1420*/  FADD.FTZ R31, -R71, 1 ;  /* 0x3f800000471f7421 */ /* 0x000fe20000010100 */
[----:B------:R-:W-:Y:S01]  /*1430*/  HADD2.F32 R82, -RZ, R5.H0_H0 ;  /* 0x20000005ff527230 */ /* 0x000fe20000004100 */
        /* <DEDUP_REMOVED lines=20> */
[----:B------:R-:W-:Y:S01]  /*1580*/  HADD2.F32 R85, -RZ, R5.H1_H1 ;  /* 0x30000005ff557230 */ /* 0x000fe20000004100 */
[----:B------:R-:W-:Y:S02]  /*1590*/  IMAD R87, R138, c[0x0][0x2e8], RZ ;  /* 0x0000ba008a577a24 */ /* 0x000fe400078e02ff */
[----:B------:R-:W-:Y:S01]  /*15a0*/  FMUL.FTZ R86, R86, R93 ;  /* 0x0000005d56567220 */ /* 0x000fe20000410000 */
[----:B------:R-:W-:Y:S01]  /*15b0*/  HADD2.F32 R93, -RZ, R9.H0_H0 ;  /* 0x20000009ff5d7230 */ /* 0x000fe20000004100 */
[----:B------:R-:W-:-:S02]  /*15c0*/  IMAD R87, R38, c[0x0][0x2ec], R87 ;  /* 0x0000bb0026577a24 */ /* 0x000fc400078e0257 */
[----:B------:R-:W-:Y:S02]  /*15d0*/  FMUL.FTZ R75, R75, R84 ;  /* 0x000000544b4b7220 */ /* 0x000fe40000410000 */
[----:B------:R-:W-:Y:S02]  /*15e0*/  FMUL.FTZ R77, R77, R86 ;  /* 0x000000564d4d7220 */ /* 0x000fe40000410000 */
[----:B------:R-:W-:Y:S02]  /*15f0*/  FFMA.FTZ R82, R75, R82, R108 ;  /* 0x000000524b527223 */ /* 0x000fe4000001006c */
[----:B------:R-:W-:Y:S01]  /*1600*/  FMUL.FTZ R90, R90, R95 ;  /* 0x0000005f5a5a7220 */ /* 0x000fe20000410000 */
[----:B------:R-:W-:Y:S01]  /*1610*/  HADD2.F32 R95, -RZ, R9.H1_H1 ;  /* 0x30000009ff5f7230 */ /* 0x000fe20000004100 */
[----:B------:R-:W-:Y:S02]  /*1620*/  FFMA.FTZ R82, R77, R85, R82 ;  /* 0x000000554d527223 */ /* 0x000fe40000010052 */
[----:B------:R-:W-:-:S02]  /*1630*/  FMUL.FTZ R79, R79, R90 ;  /* 0x0000005a4f4f7220 */ /* 0x000fc40000410000 */
[----:B------:R-:W-:Y:S01]  /*1640*/  FMUL.FTZ R94, R94, R71 ;  /* 0x000000475e5e7220 */ /* 0x000fe20000410000 */
[----:B------:R-:W-:Y:S01]  /*1650*/  HADD2.F32 R71, -RZ, R7.H1_H1 ;  /* 0x30000007ff477230 */ /* 0x000fe20000004100 */
[----:B------:R-:W-:Y:S01]  /*1660*/  FMUL.FTZ R98, R97, R98 ;  /* 0x0000006261627220 */ /* 0x000fe20000410000 */
[----:B------:R0:W-:Y:S01]  /*1670*/  STS.128 [R50.X16], R28 ;  /* 0x0000001c32007388 */ /* 0x0001e2000000cc00 */
[----:B------:R-:W-:-:S06]  /*1680*/  NOP ;  /* 0x0000000000007918 */ /* 0x000fcc0000000000 */
[----:B------:R-:W1:Y:S01]  /*1690*/  LDS.128 R24, [R50.X16] ;  /* 0x0000000032187984 */ /* 0x000e62000000cc00 */
[----:B------:R-:W-:Y:S01]  /*16a0*/  FMUL.FTZ R81, R81, R94 ;  /* 0x0000005e51517220 */ /* 0x000fe20000410000 */
[--C-:B------:R-:W-:Y:S01]  /*16b0*/  HADD2.F32 R97, -RZ, R10.reuse.H0_H0 ;  /* 0x2000000aff617230 */ /* 0x100fe20000004100 */
[----:B------:R-:W-:Y:S02]  /*16c0*/  FMUL.FTZ R89, R89, R98 ;  /* 0x0000006259597220 */ /* 0x000fe40000410000 */
[----:B------:R-:W-:Y:S01]  /*16d0*/  FMUL.FTZ R104, R99, R104 ;  /* 0x0000006863687220 */ /* 0x000fe20000410000 */
[----:B------:R-:W-:Y:S01]  /*16e0*/  HADD2.F32 R99, -RZ, R10.H1_H1 ;  /* 0x3000000aff637230 */ /* 0x000fe20000004100 */
[----:B0-----:R-:W-:Y:S01]  /*16f0*/  IADD3 R31, R23, R87, RZ ;  /* 0x00000057171f7210 */ /* 0x001fe20007ffe0ff */
[--C-:B------:R-:W-:Y:S01]  /*1700*/  HADD2.F32 R28, -RZ, R6.reuse.H0_H0 ;  /* 0x20000006ff1c7230 */ /* 0x100fe20000004100 */
[----:B------:R-:W-:Y:S01]  /*1710*/  LEA R29, P0, R22, c[0x0][0x338], 0x1 ;  /* 0x0000ce00161d7a11 */ /* 0x000fe200078008ff */
[----:B------:R-:W-:Y:S01]  /*1720*/  HADD2.F32 R23, -RZ, R6.H1_H1 ;  /* 0x30000006ff177230 */ /* 0x000fe20000004100 */
[----:B------:R-:W-:-:S02]  /*1730*/  FMUL.FTZ R91, R91, R104 ;  /* 0x000000685b5b7220 */ /* 0x000fc40000410000 */
[----:B------:R-:W-:Y:S01]  /*1740*/  LEA.HI.X R30, R22, c[0x0][0x33c], R31, 0x1, P0 ;  /* 0x0000cf00161e7a11 */ /* 0x000fe200000f0c1f */
[----:B------:R-:W-:Y:S01]  /*1750*/  FFMA.FTZ R28, R79, R28, R82 ;  /* 0x0000001c4f1c7223 */ /* 0x000fe20000010052 */
[----:B------:R-:W-:Y:S01]  /*1760*/  IADD3 R32, P2, R29, R32, RZ ;  /* 0x000000201d207210 */ /* 0x000fe20007f5e0ff */
[----:B------:R-:W-:Y:S01]  /*1770*/  HADD2.F32 R22, -RZ, R7.H0_H0 ;  /* 0x20000007ff167230 */ /* 0x000fe20000004100 */
[----:B------:R-:W-:Y:S01]  /*1780*/  ISETP.NE.U32.AND P0, PT, RZ, c[0x0][0x270], PT ;  /* 0x00009c00ff007a0c */ /* 0x000fe20003f05070 */
[----:B------:R-:W-:Y:S01]  /*1790*/  FFMA.FTZ R28, R81, R23, R28 ;  /* 0x00000017511c7223 */ /* 0x000fe2000001001c */
[----:B------:R-:W-:Y:S01]  /*17a0*/  IADD3.X R33, R30, R33, RZ, P2, !PT ;  /* 0x000000211e217210 */ /* 0x000fe200017fe4ff */
[--C-:B------:R-:W-:Y:S01]  /*17b0*/  HADD2.F32 R29, -RZ, R8.reuse.H0_H0 ;  /* 0x20000008ff1d7230 */ /* 0x100fe20000004100 */
[----:B------:R-:W-:Y:S01]  /*17c0*/  ISETP.NE.AND.EX P0, PT, RZ, c[0x0][0x274], PT, P0 ;  /* 0x00009d00ff007a0c */ /* 0x000fe20003f05300 */
[----:B------:R-:W-:Y:S01]  /*17d0*/  FFMA.FTZ R22, R89, R22, R28 ;  /* 0x0000001659167223 */ /* 0x000fe2000001001c */
[----:B------:R-:W-:-:S03]  /*17e0*/  HADD2.F32 R31, -RZ, R8.H1_H1 ;  /* 0x30000008ff1f7230 */ /* 0x000fc60000004100 */
[----:B------:R-:W-:Y:S01]  /*17f0*/  FFMA.FTZ R71, R91, R71, R22 ;  /* 0x000000475b477223 */ /* 0x000fe20000010016 */
[----:B-1----:R0:W-:Y:S07]  /*1800*/  STG.E.128 [R32.64+-0x200], R24 ;  /* 0xfffe001820007986 */ /* 0x0021ee000c101d04 */
[----:B----4-:R-:W-:Y:S05]  /*1810*/  @!P0 BRA `(.L_x_7615) ;  /* 0x000001d000008947 */ /* 0x010fea0003800000 */
[----:B------:R-:W-:Y:S01]  /*1820*/  BAR.SYNC.DEFER_BLOCKING 0x0 ;  /* 0x0000000000007b1d */ /* 0x000fe20000010000 */
[----:B0-----:R-:W-:Y:S02]  /*1830*/  FMUL.FTZ R24, R74, R76 ;  /* 0x0000004c4a187220 */ /* 0x001fe40000410000 */
[----:B------:R-:W-:-:S02]  /*1840*/  FMUL.FTZ R25, R84, R80 ;  /* 0x0000005054197220 */ /* 0x000fc40000410000 */
        /* <DEDUP_REMOVED lines=26> */
.L_x_7615:
[----:B------:R-:W-:Y:S01]  /*19f0*/  BAR.SYNC.DEFER_BLOCKING 0x0 ;  /* 0x0000000000007b1d */ /* 0x000fe20000010000 */
[----:B------:R-:W-:Y:S01]  /*1a00*/  HFMA2.MMA R80, -RZ, RZ, 0, 0 ;  /* 0x00000000ff507435 */ /* 0x000fe200000001ff */
[--C-:B-----5:R-:W-:Y:S01]  /*1a10*/  FADD.FTZ R90, R95, R36.reuse ;  /* 0x000000245f5a7221 */ /* 0x120fe20000010000 */
[----:B------:R-:W-:Y:S01]  /*1a20*/  HFMA2.MMA R87, -RZ, RZ, 0, 0 ;  /* 0x00000000ff577435 */ /* 0x000fe200000001ff */
[--C-:B------:R-:W-:Y:S01]  /*1a30*/  FADD.FTZ R98, R101, R36.reuse ;  /* 0x0000002465627221 */ /* 0x100fe20000010000 */
[----:B------:R-:W-:Y:S01]  /*1a40*/  HFMA2.MMA R85, -RZ, RZ, 0, 0 ;  /* 0x00000000ff557435 */ /* 0x000fe200000001ff */
[--C-:B------:R-:W-:Y:S01]  /*1a50*/  FADD.FTZ R88, R93, R36.reuse ;  /* 0x000000245d587221 */ /* 0x100fe20000010000 */
[----:B------:R-:W-:Y:S01]  /*1a60*/  CS2R R82, SRZ ;  /* 0x0000000000527805 */ /* 0x000fe2000001ff00 */
[--C-:B------:R-:W-:Y:S01]  /*1a70*/  FADD.FTZ R92, R97, R36.reuse ;  /* 0x00000024615c7221 */ /* 0x100fe20000010000 */
[----:B------:R-:W-:Y:S01]  /*1a80*/  MOV R78, RZ ;  /* 0x000000ff004e7202 */ /* 0x000fe20000000f00 */
[--C-:B------:R-:W-:Y:S01]  /*1a90*/  FADD.FTZ R95, R99, R36.reuse ;  /* 0x00000024635f7221 */ /* 0x100fe20000010000 */
[----:B------:R-:W-:Y:S01]  /*1aa0*/  MOV R76, RZ ;  /* 0x000000ff004c7202 */ /* 0x000fe20000000f00 */
[--C-:B------:R-:W-:Y:S01]  /*1ab0*/  FADD.FTZ R101, R103, R36.reuse ;  /* 0x0000002467657221 */ /* 0x100fe20000010000 */
[----:B------:R-:W-:Y:S01]  /*1ac0*/  MOV R74, RZ ;  /* 0x000000ff004a7202 */ /* 0x000fe20000000f00 */
        /* <DEDUP_REMOVED lines=11> */
[----:B0-----:R-:W-:Y:S01]  /*1b80*/  MOV R8, R40 ;  /* 0x0000002800087202 */ /* 0x001fe20000000f00 */
[----:B------:R-:W-:Y:S01]  /*1b90*/  IMAD R11, R138, c[0x0][0x298], RZ ;  /* 0x0000a6008a0b7a24 */ /* 0x000fe200078e02ff */
[----:B------:R-:W-:Y:S01]  /*1ba0*/  MOV R9, RZ ;  /* 0x000000ff00097202 */ /* 0x000fe20000000f00 */
[----:B------:R-:W-:Y:S01]  /*1bb0*/  IMAD R10, R140, c[0x0][0x2a0], RZ ;  /* 0x0000a8008c0a7a24 */ /* 0x000fe200078e02ff */
[----:B------:R-:W-:Y:S01]  /*1bc0*/  CS2R R104, SRZ ;  /* 0x0000000000687805 */ /* 0x000fe2000001ff00 */
[C---:B------:R-:W-:Y:S01]  /*1bd0*/  IMAD R11, R38.reuse, c[0x0][0x29c], R11 ;  /* 0x0000a700260b7a24 */ /* 0x040fe200078e020b */
[----:B------:R-:W-:Y:S01]  /*1be0*/  MOV R82, RZ ;  /* 0x000000ff00527202 */ /* 0x000fe20000000f00 */
[----:B------:R-:W-:Y:S01]  /*1bf0*/  IMAD.WIDE.U32 R8, R38, c[0x0][0x298], R8 ;  /* 0x0000a60026087a25 */ /* 0x000fe200078e0008 */
[----:B------:R-:W-:-:S04]  /*1c00*/  MOV R107, RZ ;  /* 0x000000ff006b7202 */ /* 0x000fc80000000f00 */
[----:B------:R-:W-:Y:S01]  /*1c10*/  IADD3 R9, R9, R11, RZ ;  /* 0x0000000b09097210 */ /* 0x000fe20007ffe0ff */
[----:B------:R-:W-:-:S04]  /*1c20*/  IMAD R11, R37, c[0x0][0x2a4], R10 ;  /* 0x0000a900250b7a24 */ /* 0x000fc800078e020a */
[----:B------:R-:W-:-:S05]  /*1c30*/  IMAD.WIDE.U32 R8, R37, c[0x0][0x2a0], R8 ;  /* 0x0000a80025087a25 */ /* 0x000fca00078e0008 */
[----:B------:R-:W-:Y:S02]  /*1c40*/  IADD3 R11, R9, R11, RZ ;  /* 0x0000000b090b7210 */ /* 0x000fe40007ffe0ff */
[C---:B------:R-:W-:Y:S02]  /*1c50*/  LEA R9, P2, R8.reuse, c[0x0][0x318], 0x2 ;  /* 0x0000c60008097a11 */ /* 0x040fe400078410ff */
[C---:B------:R-:W-:Y:S02]  /*1c60*/  IADD3 R22, P0, P1, R8.reuse, -0x100, R2 ;  /* 0xffffff0008167810 */ /* 0x040fe4000791e002 */
[----:B------:R-:W-:Y:S02]  /*1c70*/  LEA.HI.X R23, R8, c[0x0][0x31c], R11, 0x2, P2 ;  /* 0x0000c70008177a11 */ /* 0x000fe400010f140b */
[----:B------:R-:W-:-:S04]  /*1c80*/  LEA R30, P2, R2, R9, 0x2 ;  /* 0x00000009021e7211 */ /* 0x000fc800078410ff */
[--C-:B------:R-:W-:Y:S02]  /*1c90*/  LEA.HI.X R8, R2, R23, R3.reuse, 0x2, P2 ;  /* 0x0000001702087211 */ /* 0x100fe400010f1403 */
[C---:B------:R-:W-:Y:S02]  /*1ca0*/  IADD3 R24, P2, R30.reuse, -0x380, RZ ;  /* 0xfffffc801e187810 */ /* 0x040fe40007f5e0ff */
[C---:B------:R-:W-:Y:S02]  /*1cb0*/  IADD3 R26, P3, R30.reuse, -0x300, RZ ;  /* 0xfffffd001e1a7810 */ /* 0x040fe40007f7e0ff */
[C---:B------:R-:W-:Y:S02]  /*1cc0*/  IADD3 R28, P4, R30.reuse, -0x280, RZ ;  /* 0xfffffd801e1c7810 */ /* 0x040fe40007f9e0ff */
[----:B------:R-:W-:Y:S02]  /*1cd0*/  IADD3 R30, P5, R30, -0x180, RZ ;  /* 0xfffffe801e1e7810 */ /* 0x000fe40007fbe0ff */
[----:B------:R-:W-:-:S02]  /*1ce0*/  IADD3.X R23, R11, -0x1, R3, P0, P1 ;  /* 0xffffffff0b177810 */ /* 0x000fc400007e2403 */
[C---:B------:R-:W-:Y:S02]  /*1cf0*/  IADD3.X R25, R8.reuse, -0x1, RZ, P2, !PT ;  /* 0xffffffff08197810 */ /* 0x040fe400017fe4ff */
[C---:B------:R-:W-:Y:S02]  /*1d00*/  IADD3.X R27, R8.reuse, -0x1, RZ, P3, !PT ;  /* 0xffffffff081b7810 */ /* 0x040fe40001ffe4ff */
[C---:B------:R-:W-:Y:S02]  /*1d10*/  IADD3.X R29, R8.reuse, -0x1, RZ, P4, !PT ;  /* 0xffffffff081d7810 */ /* 0x040fe400027fe4ff */
[----:B------:R-:W-:Y:S02]  /*1d20*/  IADD3.X R31, R8, -0x1, RZ, P5, !PT ;  /* 0xffffffff081f7810 */ /* 0x000fe40002ffe4ff */
.L_x_7637:
[----:B------:R-:W-:Y:S01]  /*1d30*/  SHF.R.S32.HI R108, RZ, 0x1f, R105 ;  /* 0x0000001fff6c7819 */ /* 0x000fe20000011469 */
[----:B------:R-:W-:Y:S01]  /*1d40*/  IMAD.WIDE.U32 R10, R105, c[0x0][0x1a0], RZ ;  /* 0x00006800690a7a25 */ /* 0x000fe200078e00ff */
[----:B------:R-:W-:Y:S02]  /*1d50*/  MOV R8, R14 ;  /* 0x0000000e00087202 */ /* 0x000fe40000000f00 */
[----:B------:R-:W-:Y:S01]  /*1d60*/  MOV R9, R55 ;  /* 0x0000003700097202 */ /* 0x000fe20000000f00 */
[----:B------:R-:W-:Y:S01]  /*1d70*/  IMAD R106, R108, c[0x0][0x1a0], RZ ;  /* 0x000068006c6a7a24 */ /* 0x000fe200078e02ff */
[----:B------:R-:W-:Y:S01]  /*1d80*/  LEA R33, P1, R10, R47, 0x1 ;  /* 0x0000002f0a217211 */ /* 0x000fe200078208ff */
[----:B------:R-:W-:-:S02]  /*1d90*/  IMAD R32, R108, c[0x0][0x188], RZ ;  /* 0x000062006c207a24 */ /* 0x000fc400078e02ff */
[C---:B------:R-:W-:Y:S02]  /*1da0*/  IMAD R111, R105.reuse, c[0x0][0x1a4], R106 ;  /* 0x00006900696f7a24 */ /* 0x040fe400078e026a */
[----:B------:R-:W-:-:S03]  /*1db0*/  IMAD.WIDE.U32 R8, R105, c[0x0][0x188], R8 ;  /* 0x0000620069087a25 */ /* 0x000fc600078e0008 */
[----:B------:R-:W-:Y:S01]  /*1dc0*/  IADD3 R11, R11, R111, RZ ;  /* 0x0000006f0b0b7210 */ /* 0x000fe20007ffe0ff */
[----:B------:R-:W-:Y:S01]  /*1dd0*/  IMAD R109, R105, c[0x0][0x18c], R32 ;  /* 0x00006300696d7a24 */ /* 0x000fe200078e0220 */
[----:B------:R-:W-:Y:S02]  /*1de0*/  LEA R32, P0, R8, c[0x0][0x220], 0x2 ;  /* 0x0000880008207a11 */ /* 0x000fe400078010ff */
[----:B------:R-:W-:Y:S02]  /*1df0*/  LEA.HI.X R11, R10, R48, R11, 0x1, P1 ;  /* 0x000000300a0b7211 */ /* 0x000fe400008f0c0b */
[C---:B------:R-:W-:Y:S02]  /*1e00*/  LEA R10, P1, R40.reuse, R33, 0x4 ;  /* 0x00000021280a7211 */ /* 0x040fe400078220ff */
[----:B------:R-:W-:Y:S02]  /*1e10*/  IADD3 R9, R9, R109, RZ ;  /* 0x0000006d09097210 */ /* 0x000fe40007ffe0ff */
[----:B------:R-:W-:-:S02]  /*1e20*/  LEA.HI.X R11, R40, R11, R53, 0x4, P1 ;  /* 0x0000000b280b7211 */ /* 0x000fc400008f2435 */
[----:B------:R-:W-:-:S04]  /*1e30*/  LEA.HI.X R33, R8, c[0x0][0x224], R9, 0x2, P0 ;  /* 0x0000890008217a11 */ /* 0x000fc800000f1409 */
[----:B--2---:R-:W2:Y:S04]  /*1e40*/  LDG.E.128 R8, [R10.64] ;  /* 0x000000040a087981 */ /* 0x004ea8000c1e1d00 */
[----:B0--3--:R0:W3:Y:S01]  /*1e50*/  LDG.E R106, [R32.64] ;  /* 0x00000004206a7981 */ /* 0x0090e2000c1e1900 */
[----:B------:R-:W-:Y:S01]  /*1e60*/  IMAD R112, R108, c[0x0][0x1c0], RZ ;  /* 0x000070006c707a24 */ /* 0x000fe200078e02ff */
[----:B------:R-:W-:-:S03]  /*1e70*/  IADD3 R109, R49, -0x1, RZ ;  /* 0xffffffff316d7810 */ /* 0x000fc60007ffe0ff */
[----:B------:R-:W-:Y:S01]  /*1e80*/  IMAD R115, R105, c[0x0][0x1c4], R112 ;  /* 0x0000710069737a24 */ /* 0x000fe200078e0270 */
[----:B0-----:R-:W-:Y:S02]  /*1e90*/  MOV R32, R12 ;  /* 0x0000000c00207202 */ /* 0x001fe40000000f00 */
[----:B------:R-:W-:-:S05]  /*1ea0*/  MOV R33, R57 ;  /* 0x0000003900217202 */ /* 0x000fca0000000f00 */
[----:B------:R-:W-:Y:S01]  /*1eb0*/  IMAD.WIDE.U32 R110, R105, c[0x0][0x1c0], R32 ;  /* 0x00007000696e7a25 */ /* 0x000fe200078e0020 */
[----:B------:R-:W-:-:S04]  /*1ec0*/  LEA.HI R113, R109, R109, RZ, 0x1 ;  /* 0x0000006d6d717211 */ /* 0x000fc800078f08ff */
[C---:B------:R-:W-:Y:S02]  /*1ed0*/  LEA R112, P1, R110.reuse, c[0x0][0x230], 0x2 ;  /* 0x00008c006e707a11 */ /* 0x040fe400078210ff */
[----:B------:R-:W-:Y:S02]  /*1ee0*/  IADD3 R111, R111, R115, RZ ;  /* 0x000000736f6f7210 */ /* 0x000fe40007ffe0ff */
[----:B------:R-:W-:Y:S02]  /*1ef0*/  LOP3.LUT R32, R113, 0xfffffe, RZ, 0xc0, !PT ;  /* 0x00fffffe71207812 */ /* 0x000fe400078ec0ff */
[----:B------:R-:W-:Y:S02]  /*1f00*/  LEA.HI.X R113, R110, c[0x0][0x234], R111, 0x2, P1 ;  /* 0x00008d006e717a11 */ /* 0x000fe400008f146f */
[----:B------:R-:W-:Y:S02]  /*1f10*/  IADD3 R110, R109, -R32, RZ ;  /* 0x800000206d6e7210 */ /* 0x000fe40007ffe0ff */
[----:B------:R-:W-:-:S02]  /*1f20*/  ISETP.NE.AND P1, PT, R40, RZ, PT ;  /* 0x000000ff2800720c */ /* 0x000fc40003f25270 */
[----:B------:R-:W-:-:S04]  /*1f30*/  LEA R109, R110, R105, 0x8 ;  /* 0x000000696e6d7211 */ /* 0x000fc800078e40ff */
[----:B------:R-:W-:Y:S01]  /*1f40*/  SEL R109, R109, R52, !P1 ;  /* 0x000000346d6d7207 */ /* 0x000fe20004800000 */
[----:B--2---:R-:W-:Y:S01]  /*1f50*/  STS.128 [R50.X16], R8 ;  /* 0x0000000832007388 */ /* 0x004fe2000000cc00 */
[----:B------:R-:W-:-:S06]  /*1f60*/  NOP ;  /* 0x0000000000007918 */ /* 0x000fcc0000000000 */
[----:B------:R0:W2:Y:S01]  /*1f70*/  LDG.E R134, [R112.64] ;  /* 0x0000000470867981 */ /* 0x0000a2000c1e1900 */
[----:B---3--:R-:W-:-:S03]  /*1f80*/  FMUL.FTZ R33, R106, 1.4426950216293334961 ;  /* 0x3fb8aa3b6a217820 */ /* 0x008fc60000410000 */
[----:B------:R-:W0:Y:S01]  /*1f90*/  LDS.128 R8, [R50.X16] ;  /* 0x0000000032087984 */ /* 0x000e22000000cc00 */
[----:B------:R-:W-:-:S06]  /*1fa0*/  FMUL.FTZ R32, R84, R33 ;  /* 0x0000002154207220 */ /* 0x000fcc0000410000 */
[----:B------:R-:W1:Y:S01]  /*1fb0*/  MUFU.EX2 R32, R32 ;  /* 0x0000002000207308 */ /* 0x000e620000000800 */
[----:B------:R-:W-:Y:S01]  /*1fc0*/  ISETP.NE.AND P2, PT, R40, 0x1f, PT ;  /* 0x0000001f2800780c */ /* 0x000fe20003f45270 */
[----:B-1----:R1:W-:Y:S04]  /*1fd0*/  STS [R109.X4+0x878], R32 ;  /* 0x000878206d007388 */ /* 0x0023e80000004800 */
[----:B------:R-:W-:Y:S01]  /*1fe0*/  BAR.SYNC.DEFER_BLOCKING 0x0 ;  /* 0x0000000000007b1d */ /* 0x000fe20000010000 */
[----:B------:R-:W-:-:S04]  /*1ff0*/  ISETP.GT.AND P0, PT, R49, 0x1, PT ;  /* 0x000000013100780c */ /* 0x000fc80003f04270 */
[----:B------:R-:W-:Y:S01]  /*2000*/  ISETP.EQ.AND P0, PT, R142, RZ, P0 ;  /* 0x000000ff8e00720c */ /* 0x000fe20000702270 */
[-C--:B------:R-:W-:Y:S02]  /*2010*/  FMUL.FTZ R122, R101, R33.reuse ;  /* 0x00000021657a7220 */ /* 0x080fe40000410000 */
[----:B----4-:R3:W4:Y:S10]  /*2020*/  @P2 LDS R133, [R40.X4+0x107c] ;  /* 0x00107c0028852984 */ /* 0x0107340000004800 */
[----:B------:R-:W-:Y:S01]  /*2030*/  @P0 IADD3 R114, R49, -0x2, RZ ;  /* 0xfffffffe31720810 */ /* 0x000fe20007ffe0ff */
[----:B0-----:R-:W-:Y:S01]  /*2040*/  HADD2.F32 R113, -RZ, R10.H0_H0 ;  /* 0x2000000aff717230 */ /* 0x001fe20000004100 */
[----:B------:R-:W-:-:S03]  /*2050*/  FMUL.FTZ R124, R88, R33 ;  /* 0x00000021587c7220 */ /* 0x000fc60000410000 */
[----:B------:R-:W-:Y:S01]  /*2060*/  @P0 IMAD R111, R114, c[0x0][0x16c], R105 ;  /* 0x00005b00726f0a24 */ /* 0x000fe200078e0269 */
[----:B------:R-:W-:Y:S01]  /*2070*/  HADD2.F32 R114, -RZ, R10.H1_H1 ;  /* 0x3000000aff727230 */ /* 0x000fe20000004100 */
[-C--:B------:R-:W-:Y:S02]  /*2080*/  FMUL.FTZ R126, R90, R33.reuse ;  /* 0x000000215a7e7220 */ /* 0x080fe40000410000 */
[-C--:B------:R-:W-:Y:S02]  /*2090*/  FMUL.FTZ R130, R92, R33.reuse ;  /* 0x000000215c827220 */ /* 0x080fe40000410000 */
[-C--:B------:R-:W-:Y:S02]  /*20a0*/  FMUL.FTZ R128, R95, R33.reuse ;  /* 0x000000215f807220 */ /* 0x080fe40000410000 */
[----:B------:R-:W-:Y:S01]  /*20b0*/  FMUL.FTZ R10, R98, R33 ;  /* 0x00000021620a7220 */ /* 0x000fe20000410000 */
[----:B------:R-:W0:Y:S01]  /*20c0*/  MUFU.EX2 R122, R122 ;  /* 0x0000007a007a7308 */ /* 0x000e220000000800 */
[----:B------:R-:W-:Y:S01]  /*20d0*/  HFMA2.MMA R136, -RZ, RZ, 0, 0 ;  /* 0x00000000ff887435 */ /* 0x000fe200000001ff */
[----:B------:R-:W-:-:S06]  /*20e0*/  @P0 IMAD.WIDE R110, R111, 0x8, R20 ;  /* 0x000000086f6e0825 */ /* 0x000fcc00078e0214 */
[----:B------:R-:W0:Y:S01]  /*20f0*/  MUFU.EX2 R124, R124 ;  /* 0x0000007c007c7308 */ /* 0x000e220000000800 */
[--C-:B------:R-:W-:Y:S02]  /*2100*/  HADD2.F32 R117, -RZ, R4.reuse.H0_H0 ;  /* 0x20000004ff757230 */ /* 0x100fe40000004100 */
[----:B------:R-:W-:Y:S01]  /*2110*/  HADD2.F32 R119, -RZ, R4.H1_H1 ;  /* 0x30000004ff777230 */ /* 0x000fe20000004100 */
[----:B------:R-:W-:Y:S01]  /*2120*/  BSSY B0, `(.L_x_7617) ;  /* 0x0000021000007945 */ /* 0x000fe20003800000 */
[----:B------:R0:W5:Y:S03]  /*2130*/  @P0 LDG.E R136, [R110.64+0x4] ;  /* 0x000004046e880981 */ /* 0x000166000c1e1900 */
[----:B------:R-:W0:Y:S08]  /*2140*/  MUFU.EX2 R126, R126 ;  /* 0x0000007e007e7308 */ /* 0x000e300000000800 */
[----:B------:R-:W0:Y:S08]  /*2150*/  MUFU.EX2 R130, R130 ;  /* 0x0000008200827308 */ /* 0x000e300000000800 */
[----:B------:R-:W2:Y:S08]  /*2160*/  MUFU.EX2 R128, R128 ;  /* 0x0000008000807308 */ /* 0x000eb00000000800 */
[----:B------:R-:W2:Y:S01]  /*2170*/  MUFU.EX2 R10, R10 ;  /* 0x0000000a000a7308 */ /* 0x000ea20000000800 */
[--C-:B0-----:R-:W-:Y:S01]  /*2180*/  HADD2.F32 R110, -RZ, R9.reuse.H0_H0 ;  /* 0x20000009ff6e7230 */ /* 0x101fe20000004100 */
[----:B------:R-:W-:Y:S01]  /*2190*/  ISETP.NE.AND P3, PT, R142, 0x1f, PT ;  /* 0x0000001f8e00780c */ /* 0x000fe20003f65270 */
[----:B------:R-:W-:Y:S01]  /*21a0*/  HADD2.F32 R112, -RZ, R9.H1_H1 ;  /* 0x30000009ff707230 */ /* 0x000fe20000004100 */
[----:B------:R-:W-:Y:S01]  /*21b0*/  FMUL.FTZ R144, R84, R117 ;  /* 0x0000007554907220 */ /* 0x000fe20000410000 */
[--C-:B-1----:R-:W-:Y:S01]  /*21c0*/  HADD2.F32 R109, -RZ, R8.reuse.H0_H0 ;  /* 0x20000008ff6d7230 */ /* 0x102fe20000004100 */
[----:B------:R-:W-:Y:S01]  /*21d0*/  FMUL.FTZ R132, R86, R119 ;  /* 0x0000007756847220 */ /* 0x000fe20000410000 */
        /* <DEDUP_REMOVED lines=8> */
[----:B------:R-:W-:Y:S01]  /*2260*/  HADD2.F32 R118, -RZ, R7.H1_H1 ;  /* 0x30000007ff767230 */ /* 0x000fe20000004100 */
[-C--:B--2---:R-:W-:Y:S02]  /*2270*/  FMUL.FTZ R163, R89, R134.reuse ;  /* 0x0000008659a37220 */ /* 0x084fe40000410000 */
[-C--:B------:R-:W-:Y:S02]  /*2280*/  FMUL.FTZ R166, R91, R134.reuse ;  /* 0x000000865ba67220 */ /* 0x080fe40000410000 */
[----:B------:R-:W-:Y:S02]  /*2290*/  FMUL.FTZ R158, R81, R134 ;  /* 0x00000086519e7220 */ /* 0x000fe40000410000 */
[----:B------:R-:W-:Y:S01]  /*22a0*/  FFMA.FTZ R9, R122, R166, R163 ;  /* 0x000000a67a097223 */ /* 0x000fe200000100a3 */
        /* <DEDUP_REMOVED lines=8> */
.L_x_7618:
[----:B---34-:R-:W-:Y:S05]  /*2330*/  BSYNC B0 ;  /* 0x0000000000007941 */ /* 0x018fea0003800000 */
.L_x_7617:
[----:B-1----:R-:W-:Y:S01]  /*2340*/  FMUL.FTZ R11, R122, R133 ;  /* 0x000000857a0b7220 */ /* 0x002fe20000410000 */
[----:B------:R-:W-:Y:S01]  /*2350*/  ISETP.GE.AND P0, PT, R50, 0x1, PT ;  /* 0x000000013200780c */ /* 0x000fe20003f06270 */
[----:B------:R-:W-:Y:S01]  /*2360*/  FMUL.FTZ R33, R86, R33 ;  /* 0x0000002156217220 */ /* 0x000fe20000410000 */
[----:B------:R-:W-:Y:S01]  /*2370*/  ISETP.GE.U32.AND P4, PT, R142, 0x18, PT ;  /* 0x000000188e00780c */ /* 0x000fe20003f86070 */
[-C--:B------:R-:W-:Y:S01]  /*2380*/  FMUL.FTZ R147, R79, R134.reuse ;  /* 0x000000864f937220 */ /* 0x080fe20000410000 */
[----:B------:R-:W-:Y:S01]  /*2390*/  SHF.L.U32 R168, R105, 0x3, RZ ;  /* 0x0000000369a87819 */ /* 0x000fe200000006ff */
[C---:B------:R-:W-:Y:S01]  /*23a0*/  FFMA.FTZ R9, R10.reuse, R9, R158 ;  /* 0x000000090a097223 */ /* 0x040fe2000001009e */
[----:B------:R-:W1:Y:S01]  /*23b0*/  MUFU.EX2 R177, R33 ;  /* 0x0000002100b17308 */ /* 0x000e620000000800 */
[----:B------:R-:W-:Y:S01]  /*23c0*/  FMUL.FTZ R11, R10, R11 ;  /* 0x0000000b0a0b7220 */ /* 0x000fe20000410000 */
[----:B-----5:R-:W-:Y:S01]  /*23d0*/  SHFL.IDX PT, R136, R136, RZ, 0x1f ;  /* 0x00001fff88887589 */ /* 0x020fe200000e0000 */
[----:B------:R-:W-:Y:S01]  /*23e0*/  FMUL.FTZ R165, R77, R134 ;  /* 0x000000864da57220 */ /* 0x000fe20000410000 */
[----:B------:R-:W-:Y:S01]  /*23f0*/  ISETP.NE.AND P5, PT, R40, RZ, PT ;  /* 0x000000ff2800720c */ /* 0x000fe20003fa5270 */
[C---:B------:R-:W-:Y:S01]  /*2400*/  FFMA.FTZ R9, R128.reuse, R9, R147 ;  /* 0x0000000980097223 */ /* 0x040fe20000010093 */
[----:B------:R-:W-:Y:S01]  /*2410*/  BSSY B0, `(.L_x_7619) ;  /* 0x00000c3000007945 */ /* 0x000fe20003800000 */
[----:B------:R-:W-:-:S02]  /*2420*/  FMUL.FTZ R11, R128, R11 ;  /* 0x0000000b800b7220 */ /* 0x000fc40000410000 */
[-C--:B------:R-:W-:Y:S02]  /*2430*/  FMUL.FTZ R164, R75, R134.reuse ;  /* 0x000000864ba47220 */ /* 0x080fe40000410000 */
[C---:B------:R-:W-:Y:S02]  /*2440*/  FFMA.FTZ R9, R130.reuse, R9, R165 ;  /* 0x0000000982097223 */ /* 0x040fe400000100a5 */
[----:B------:R-:W-:Y:S02]  /*2450*/  FMUL.FTZ R11, R130, R11 ;  /* 0x0000000b820b7220 */ /* 0x000fe40000410000 */
[----:B------:R-:W-:Y:S02]  /*2460*/  FMUL.FTZ R162, R73, R134 ;  /* 0x0000008649a27220 */ /* 0x000fe40000410000 */
[C---:B------:R-:W-:Y:S02]  /*2470*/  FFMA.FTZ R9, R126.reuse, R9, R164 ;  /* 0x000000097e097223 */ /* 0x040fe400000100a4 */
[----:B------:R-:W-:-:S02]  /*2480*/  FMUL.FTZ R11, R126, R11 ;  /* 0x0000000b7e0b7220 */ /* 0x000fc40000410000 */
[----:B------:R-:W-:Y:S02]  /*2490*/  FMUL.FTZ R160, R72, R134 ;  /* 0x0000008648a07220 */ /* 0x000fe40000410000 */
[C---:B------:R-:W-:Y:S02]  /*24a0*/  FFMA.FTZ R9, R124.reuse, R9, R162 ;  /* 0x000000097c097223 */ /* 0x040fe400000100a2 */
[----:B0-----:R-:W-:Y:S02]  /*24b0*/  FMUL.FTZ R8, R124, R11 ;  /* 0x0000000b7c087220 */ /* 0x001fe40000410000 */
[----:B------:R-:W-:Y:S02]  /*24c0*/  FMUL.FTZ R151, R88, R121 ;  /* 0x0000007958977220 */ /* 0x000fe40000410000 */
[----:B------:R-:W-:Y:S02]  /*24d0*/  FMUL.FTZ R11, R109, R144 ;  /* 0x000000906d0b7220 */ /* 0x000fe40000410000 */
[----:B------:R-:W-:-:S02]  /*24e0*/  FMUL.FTZ R146, R111, R132 ;  /* 0x000000846f927220 */ /* 0x000fc40000410000 */
[C---:B-1----:R-:W-:Y:S02]  /*24f0*/  FFMA.FTZ R141, R177.reuse, R9, R160 ;  /* 0x00000009b18d7223 */ /* 0x042fe400000100a0 */
[C---:B------:R-:W-:Y:S02]  /*2500*/  FMUL.FTZ R152, R177.reuse, R8 ;  /* 0x00000008b1987220 */ /* 0x040fe40000410000 */
[----:B------:R-:W-:Y:S01]  /*2510*/  FMUL.FTZ R153, R90, R125 ;  /* 0x0000007d5a997220 */ /* 0x000fe20000410000 */
[----:B------:R-:W0:Y:S01]  /*2520*/  SHFL.DOWN PT, R139, R141, 0x1, 0x1f ;  /* 0x08201f008d8b7f89 */ /* 0x000e2200000e0000 */
[----:B------:R-:W-:Y:S02]  /*2530*/  FMUL.FTZ R33, R110, R151 ;  /* 0x000000976e217220 */ /* 0x000fe40000410000 */
[----:B------:R-:W-:Y:S01]  /*2540*/  FFMA.FTZ R8, R177, R11, R146 ;  /* 0x0000000bb1087223 */ /* 0x000fe20000010092 */
[----:B------:R-:W1:Y:S01]  /*2550*/  SHFL.DOWN PT, R135, R152, 0x1, 0x1f ;  /* 0x08201f0098877f89 */ /* 0x000e6200000e0000 */
        /* <DEDUP_REMOVED lines=21> */
[----:B------:R-:W-:Y:S02]  /*26b0*/  FMUL.FTZ R150, R122, R9 ;  /* 0x000000097a967220 */ /* 0x000fe40000410000 */
[C---:B0-----:R-:W-:Y:S01]  /*26c0*/  @P3 FFMA.FTZ R141, R152.reuse, R139, R141 ;  /* 0x0000008b988d3223 */ /* 0x041fe2000001008d */
[----:B------:R-:W0:Y:S01]  /*26d0*/  SHFL.UP PT, R8, R137, 0x1, RZ ;  /* 0x0420000089087989 */ /* 0x000e2200000e00ff */
[----:B-1----:R-:W-:Y:S01]  /*26e0*/  @P3 FMUL.FTZ R152, R152, R135 ;  /* 0x0000008798983220 */ /* 0x002fe20000410000 */
[----:B------:R-:W-:Y:S02]  /*26f0*/  ISETP.GE.U32.AND P3, PT, R142, 0x1e, PT ;  /* 0x0000001e8e00780c */ /* 0x000fe40003f66070 */
[----:B------:R-:W1:Y:S04]  /*2700*/  SHFL.UP PT, R9, R150, 0x1, RZ ;  /* 0x0420000096097989 */ /* 0x000e6800000e00ff */
[----:B------:R-:W2:Y:S04]  /*2710*/  SHFL.DOWN PT, R139, R141, 0x2, 0x1f ;  /* 0x08401f008d8b7f89 */ /* 0x000ea800000e0000 */
[----:B------:R-:W3:Y:S01]  /*2720*/  SHFL.DOWN PT, R135, R152, 0x2, 0x1f ;  /* 0x08401f0098877f89 */ /* 0x000ee200000e0000 */
[----:B0-----:R-:W-:-:S02]  /*2730*/  @P0 FFMA.FTZ R137, R150, R8, R137 ;  /* 0x0000000896890223 */ /* 0x001fc40000010089 */
        /* <DEDUP_REMOVED lines=10> */
[----:B------:R-:W-:Y:S01]  /*27e0*/  HFMA2.MMA R8, -RZ, RZ, 1.875, 0 ;  /* 0x3f800000ff087435 */ /* 0x000fe200000001ff */
[----:B-1----:R-:W-:Y:S01]  /*27f0*/  @P0 FMUL.FTZ R150, R150, R9 ;  /* 0x0000000996960220 */ /* 0x002fe20000410000 */
[----:B------:R-:W-:Y:S02]  /*2800*/  ISETP.GE.AND P0, PT, R49, c[0x0][0x174], PT ;  /* 0x00005d0031007a0c */ /* 0x000fe40003f06270 */
[----:B------:R-:W-:-:S03]  /*2810*/  MOV R9, RZ ;  /* 0x000000ff00097202 */ /* 0x000fc60000000f00 */
[----:B--2---:R-:W-:Y:S01]  /*2820*/  @!P3 FFMA.FTZ R141, R152, R139, R141 ;  /* 0x0000008b988db223 */ /* 0x004fe2000001008d */
[----:B------:R-:W-:Y:S01]  /*2830*/  ISETP.NE.OR P0, PT, R142, RZ, P0 ;  /* 0x000000ff8e00720c */ /* 0x000fe20000705670 */
[----:B------:R-:W0:Y:S01]  /*2840*/  SHFL.UP PT, R139, R137, 0x4, RZ ;  /* 0x04800000898b7989 */ /* 0x000e2200000e00ff */
[----:B---3--:R-:W-:Y:S01]  /*2850*/  @!P3 FMUL.FTZ R152, R152, R135 ;  /* 0x000000879898b220 */ /* 0x008fe20000410000 */
[C---:B------:R-:W-:Y:S02]  /*2860*/  ISETP.GE.AND P3, PT, R50.reuse, 0x4, PT ;  /* 0x000000043200780c */ /* 0x040fe40003f66270 */
[----:B------:R-:W1:Y:S04]  /*2870*/  SHFL.UP PT, R135, R150, 0x4, RZ ;  /* 0x0480000096877989 */ /* 0x000e6800000e00ff */
[----:B------:R-:W2:Y:S04]  /*2880*/  SHFL.DOWN PT, R145, R141, 0x8, 0x1f ;  /* 0x09001f008d917f89 */ /* 0x000ea800000e0000 */
[----:B------:R-:W3:Y:S04]  /*2890*/  SHFL.DOWN PT, R143, R152, 0x8, 0x1f ;  /* 0x09001f00988f7f89 */ /* 0x000ee800000e0000 */
        /* <DEDUP_REMOVED lines=11> */
[----:B0-----:R-:W-:-:S03]  /*2950*/  @P0 FFMA.FTZ R137, R150, R139, R137 ;  /* 0x0000008b96890223 */ /* 0x001fc60000010089 */
[----:B------:R-:W-:Y:S01]  /*2960*/  SHFL.IDX PT, R156, R9, RZ, 0x1f ;  /* 0x00001fff099c7589 */ /* 0x000fe200000e0000 */
[----:B-1----:R-:W-:Y:S01]  /*2970*/  @P0 FMUL.FTZ R150, R150, R135 ;  /* 0x0000008796960220 */ /* 0x002fe20000410000 */
[----:B------:R-:W-:Y:S02]  /*2980*/  ISETP.GE.AND P0, PT, R50, 0x10, PT ;  /* 0x000000103200780c */ /* 0x000fe40003f06270 */
[----:B------:R-:W0:Y:S01]  /*2990*/  SHFL.UP PT, R139, R137, 0x10, RZ ;  /* 0x06000000898b7989 */ /* 0x000e2200000e00ff */
[----:B--2---:R-:W-:-:S03]  /*29a0*/  @!P3 FFMA.FTZ R141, R152, R145, R141 ;  /* 0x00000091988db223 */ /* 0x004fc6000001008d */
[----:B------:R-:W1:Y:S01]  /*29b0*/  SHFL.UP PT, R135, R150, 0x10, RZ ;  /* 0x0600000096877989 */ /* 0x000e6200000e00ff */
[----:B---3--:R-:W-:-:S03]  /*29c0*/  @!P3 FMUL.FTZ R152, R152, R143 ;  /* 0x0000008f9898b220 */ /* 0x008fc60000410000 */
[----:B------:R-:W-:Y:S04]  /*29d0*/  SHFL.DOWN PT, R167, R141, 0x1, 0x1f ;  /* 0x08201f008da77f89 */ /* 0x000fe800000e0000 */
[----:B------:R-:W2:Y:S04]  /*29e0*/  SHFL.DOWN PT, R145, R152, 0x1, 0x1f ;  /* 0x08201f0098917f89 */ /* 0x000ea800000e0000 */
[----:B------:R-:W-:Y:S04]  /*29f0*/  SHFL.IDX PT, R154, R141, RZ, 0x1f ;  /* 0x00001fff8d9a7589 */ /* 0x000fe800000e0000 */
[----:B------:R-:W3:Y:S01]  /*2a00*/  SHFL.IDX PT, R143, R152, RZ, 0x1f ;  /* 0x00001fff988f7589 */ /* 0x000ee200000e0000 */
[----:B0-----:R-:W-:-:S02]  /*2a10*/  @P0 FFMA.FTZ R137, R150, R139, R137 ;  /* 0x0000008b96890223 */ /* 0x001fc40000010089 */
[----:B-1----:R-:W-:Y:S01]  /*2a20*/  @P0 FMUL.FTZ R150, R150, R135 ;  /* 0x0000008796960220 */ /* 0x002fe20000410000 */
[----:B------:R-:W-:-:S03]  /*2a30*/  P2R R135, PR, RZ, 0x20 ;  /* 0x00000020ff877803 */ /* 0x000fc60000000000 */
[----:B------:R-:W-:Y:S04]  /*2a40*/  SHFL.UP PT, R137, R137, 0x1, RZ ;  /* 0x0420000089897989 */ /* 0x000fe800000e00ff */
[----:B------:R-:W0:Y:S01]  /*2a50*/  SHFL.UP PT, R150, R150, 0x1, RZ ;  /* 0x0420000096967989 */ /* 0x000e2200000e00ff */
[----:B--2---:R-:W-:-:S04]  /*2a60*/  @P2 FFMA.FTZ R156, R145, R156, R167 ;  /* 0x0000009c919c2223 */ /* 0x004fc800000100a7 */
[----:B------:R-:W-:-:S04]  /*2a70*/  FFMA.FTZ R133, R156, R133, R166 ;  /* 0x000000859c857223 */ /* 0x000fc800000100a6 */
[-C--:B------:R-:W-:Y:S02]  /*2a80*/  FFMA.FTZ R135, R122, R133.reuse, R163 ;  /* 0x000000857a877223 */ /* 0x080fe400000100a3 */
[----:B------:R-:W-:Y:S02]  /*2a90*/  FMUL.FTZ R173, R101, R133 ;  /* 0x0000008565ad7220 */ /* 0x000fe40000410000 */
[----:B------:R-:W-:Y:S02]  /*2aa0*/  FFMA.FTZ R145, R10, R135, R158 ;  /* 0x000000870a917223 */ /* 0x000fe4000001009e */
[C---:B---3--:R-:W-:Y:S02]  /*2ab0*/  FFMA.FTZ R9, R143.reuse, R9, R154 ;  /* 0x000000098f097223 */ /* 0x048fe4000001009a */
[----:B------:R-:W-:Y:S02]  /*2ac0*/  FFMA.FTZ R147, R128, R145, R147 ;  /* 0x0000009180937223 */ /* 0x000fe40000010093 */
[----:B------:R-:W-:-:S02]  /*2ad0*/  FMUL.FTZ R8, R143, R8 ;  /* 0x000000088f087220 */ /* 0x000fc40000410000 */
[----:B------:R-:W-:Y:S02]  /*2ae0*/  FMUL.FTZ R175, R118, R173 ;  /* 0x000000ad76af7220 */ /* 0x000fe40000410000 */
[----:B------:R-:W-:Y:S01]  /*2af0*/  FFMA.FTZ R143, R130, R147, R165 ;  /* 0x00000093828f7223 */ /* 0x000fe200000100a5 */
[----:B------:R-:W-:Y:S01]  /*2b00*/  @!P5 STS.64 [R168+0x10f8], R8 ;  /* 0x0010f808a800d388 */ /* 0x000fe20000000a00 */
[----:B0-----:R-:W-:Y:S02]  /*2b10*/  @P1 FFMA.FTZ R136, R150, R136, R137 ;  /* 0x0000008896881223 */ /* 0x001fe40000010089 */
[----:B------:R-:W-:Y:S01]  /*2b20*/  FFMA.FTZ R141, R126, R143, R164 ;  /* 0x0000008f7e8d7223 */ /* 0x000fe200000100a4 */
[----:B------:R0:W-:Y:S01]  /*2b30*/  STS [R56.X4+0x23c], R175 ;  /* 0x00023caf38007388 */ /* 0x0001e20000004800 */
[----:B------:R-:W-:Y:S02]  /*2b40*/  FMUL.FTZ R158, R98, R135 ;  /* 0x00000087629e7220 */ /* 0x000fe40000410000 */
[----:B------:R-:W-:-:S02]  /*2b50*/  FFMA.FTZ R139, R124, R141, R162 ;  /* 0x0000008d7c8b7223 */ /* 0x000fc400000100a2 */
[----:B------:R-:W-:Y:S02]  /*2b60*/  FMUL.FTZ R152, R88, R141 ;  /* 0x0000008d58987220 */ /* 0x000fe40000410000 */
[CC--:B------:R-:W-:Y:S02]  /*2b70*/  FFMA.FTZ R137, R177.reuse, R139.reuse, R160 ;  /* 0x0000008bb1897223 */ /* 0x0c0fe400000100a0 */
[----:B------:R-:W-:Y:S02]  /*2b80*/  FMUL.FTZ R150, R86, R139 ;  /* 0x0000008b56967220 */ /* 0x000fe40000410000 */
[----:B0-----:R-:W-:Y:S02]  /*2b90*/  FFMA.FTZ R175, R32, R136, R11 ;  /* 0x0000008820af7223 */ /* 0x001fe4000001000b */
[----:B------:R-:W-:Y:S02]  /*2ba0*/  FMUL.FTZ R8, R84, R137 ;  /* 0x0000008954087220 */ /* 0x000fe40000410000 */
[----:B------:R-:W-:-:S02]  /*2bb0*/  FFMA.FTZ R146, R177, R175, R146 ;  /* 0x000000afb1927223 */ /* 0x000fc40000010092 */
[----:B------:R-:W-:Y:S02]  /*2bc0*/  FFMA.FTZ R32, R72, R175, RZ ;  /* 0x000000af48207223 */ /* 0x000fe400000100ff */
[-C--:B------:R-:W-:Y:S02]  /*2bd0*/  FFMA.FTZ R33, R124, R146.reuse, R33 ;  /* 0x000000927c217223 */ /* 0x080fe40000010021 */
[----:B------:R-:W-:Y:S02]  /*2be0*/  FFMA.FTZ R32, R73, R146, R32 ;  /* 0x0000009249207223 */ /* 0x000fe40000010020 */
[----:B------:R-:W-:Y:S01]  /*2bf0*/  FFMA.FTZ R124, R109, -R144, R175 ;  /* 0x800000906d7c7223 */ /* 0x000fe200000100af */
[----:B------:R-:W-:Y:S01]  /*2c00*/  MOV R144, c[0x0][0x174] ;  /* 0x00005d0000907a02 */ /* 0x000fe20000000f00 */
[----:B------:R-:W-:Y:S02]  /*2c10*/  FMUL.FTZ R9, R119, R150 ;  /* 0x0000009677097220 */ /* 0x000fe40000410000 */
[----:B------:R-:W-:Y:S01]  /*2c20*/  FFMA.FTZ R155, R126, R33, R155 ;  /* 0x000000217e9b7223 */ /* 0x000fe2000001009b */
[----:B------:R-:W-:Y:S01]  /*2c30*/  LEA R144, R144, R51, 0x8 ;  /* 0x0000003390907211 */ /* 0x000fe200078e40ff */
[----:B------:R-:W-:Y:S01]  /*2c40*/  FFMA.FTZ R32, R75, R33, R32 ;  /* 0x000000214b207223 */ /* 0x000fe20000010020 */
[----:B------:R0:W-:Y:S01]  /*2c50*/  STS [R56.X4+0x224], R9 ;  /* 0x0002240938007388 */ /* 0x0001e20000004800 */
[----:B------:R-:W-:-:S02]  /*2c60*/  FMUL.FTZ R11, R117, R8 ;  /* 0x00000008750b7220 */ /* 0x000fc40000410000 */
[-C--:B------:R-:W-:Y:S01]  /*2c70*/  FFMA.FTZ R130, R130, R155.reuse, R157 ;  /* 0x0000009b82827223 */ /* 0x080fe2000001009d */
[----:B------:R-:W-:Y:S01]  /*2c80*/  SHF.L.U32 R157, R104, 0x2, RZ ;  /* 0x00000002689d7819 */ /* 0x000fe200000006ff */
[----:B------:R-:W-:Y:S01]  /*2c90*/  FFMA.FTZ R32, R77, R155, R32 ;  /* 0x0000009b4d207223 */ /* 0x000fe20000010020 */
[----:B------:R1:W-:Y:S01]  /*2ca0*/  STS [R56.X4+0x220], R11 ;  /* 0x0002200b38007388 */ /* 0x0003e20000004800 */
[----:B------:R-:W-:Y:S02]  /*2cb0*/  FFMA.FTZ R126, R111, -R132, R146 ;  /* 0x800000846f7e7223 */ /* 0x000fe40000010092 */
[----:B------:R-:W-:Y:S01]  /*2cc0*/  FFMA.FTZ R136, R112, -R153, R155 ;  /* 0x8000009970887223 */ /* 0x000fe2000001009b */
[----:B------:R-:W-:Y:S01]  /*2cd0*/  IADD3 R155, R144, -0x100, RZ ;  /* 0xffffff00909b7810 */ /* 0x000fe20007ffe0ff */
[----:B0-----:R-:W-:Y:S01]  /*2ce0*/  FFMA.FTZ R9, R124, R8, RZ ;  /* 0x000000087c097223 */ /* 0x001fe200000100ff */
[----:B------:R-:W-:Y:S01]  /*2cf0*/  LEA R8, P1, R144, R63, 0x2 ;  /* 0x0000003f90087211 */ /* 0x000fe200078210ff */
[-C--:B------:R-:W-:Y:S01]  /*2d00*/  FFMA.FTZ R159, R128, R130.reuse, R159 ;  /* 0x00000082809f7223 */ /* 0x080fe2000001009f */
[----:B------:R-:W-:Y:S01]  /*2d10*/  IADD3 R146, -R155, c[0x0][0x168], -R40 ;  /* 0x00005a009b927a10 */ /* 0x000fe20007ffe928 */
[----:B------:R-:W-:Y:S01]  /*2d20*/  FFMA.FTZ R128, R79, R130, R32 ;  /* 0x000000824f807223 */ /* 0x000fe20000010020 */
[----:B-1----:R-:W-:Y:S01]  /*2d30*/  SHF.R.S32.HI R11, RZ, 0x1f, R144 ;  /* 0x0000001fff0b7819 */ /* 0x002fe20000011490 */
[----:B------:R-:W-:Y:S01]  /*2d40*/  FFMA.FTZ R132, R110, -R151, R33 ;  /* 0x800000976e847223 */ /* 0x000fe20000010021 */
[----:B------:R-:W-:Y:S01]  /*2d50*/  LEA R32, P0, R144, R62, 0x2 ;  /* 0x0000003e90207211 */ /* 0x000fe200078010ff */
[----:B------:R-:W-:-:S02]  /*2d60*/  FFMA.FTZ R9, R126, R150, R9 ;  /* 0x000000967e097223 */ /* 0x000fc40000010009 */
[----:B------:R-:W-:Y:S01]  /*2d70*/  FMUL.FTZ R154, R90, R143 ;  /* 0x0000008f5a9a7220 */ /* 0x000fe20000410000 */
[----:B------:R-:W-:Y:S01]  /*2d80*/  LEA.HI.X R33, R144, R68, R11, 0x2, P0 ;  /* 0x0000004490217211 */ /* 0x000fe200000f140b */
[----:B------:R-:W-:Y:S01]  /*2d90*/  FFMA.FTZ R9, R132, R152, R9 ;  /* 0x0000009884097223 */ /* 0x000fe20000010009 */
[----:B------:R-:W-:Y:S01]  /*2da0*/  ISETP.GE.AND P0, PT, R146, 0x1, PT ;  /* 0x000000019200780c */ /* 0x000fe20003f06270 */
[----:B------:R-:W-:Y:S02]  /*2db0*/  FMUL.FTZ R163, R123, R158 ;  /* 0x0000009e7ba37220 */ /* 0x000fe40000410000 */
[----:B------:R-:W-:Y:S02]  /*2dc0*/  FMUL.FTZ R169, R95, R145 ;  /* 0x000000915fa97220 */ /* 0x000fe40000410000 */
[----:B------:R-:W-:Y:S01]  /*2dd0*/  FMUL.FTZ R156, R92, R147 ;  /* 0x000000935c9c7220 */ /* 0x000fe20000410000 */
[----:B------:R0:W-:Y:S01]  /*2de0*/  STS [R56.X4+0x238], R163 ;  /* 0x000238a338007388 */ /* 0x0001e20000004800 */
[----:B------:R-:W-:-:S02]  /*2df0*/  FMUL.FTZ R165, R125, R154 ;  /* 0x0000009a7da57220 */ /* 0x000fc40000410000 */
[----:B------:R-:W-:Y:S02]  /*2e00*/  FFMA.FTZ R151, R113, -R148, R130 ;  /* 0x8000009471977223 */ /* 0x000fe40000010082 */
[----:B------:R-:W-:Y:S01]  /*2e10*/  FFMA.FTZ R161, R10, R159, R161 ;  /* 0x0000009f0aa17223 */ /* 0x000fe200000100a1 */
[----:B------:R-:W-:Y:S01]  /*2e20*/  LEA R10, P2, R144, R64, 0x2 ;  /* 0x00000040900a7211 */ /* 0x000fe200078410ff */
[----:B------:R-:W-:Y:S01]  /*2e30*/  FFMA.FTZ R154, R136, R154, R9 ;  /* 0x0000009a889a7223 */ /* 0x000fe20000010009 */
[--C-:B------:R-:W-:Y:S01]  /*2e40*/  LEA.HI.X R9, R144, R69, R11.reuse, 0x2, P1 ;  /* 0x0000004590097211 */ /* 0x100fe200008f140b */
[----:B------:R-:W-:Y:S01]  /*2e50*/  FMUL.FTZ R171, R120, R169 ;  /* 0x000000a978ab7220 */ /* 0x000fe20000410000 */
[----:B------:R-:W-:Y:S01]  /*2e60*/  LEA.HI.X R11, R144, R70, R11, 0x2, P2 ;  /* 0x00000046900b7211 */ /* 0x000fe200010f140b */
[----:B------:R-:W-:Y:S01]  /*2e70*/  FMUL.FTZ R167, R127, R156 ;  /* 0x0000009c7fa77220 */ /* 0x000fe20000410000 */
[----:B------:R-:W-:Y:S01]  /*2e80*/  SHF.L.U64.HI R144, R104, 0x2, R107 ;  /* 0x0000000268907819 */ /* 0x000fe2000001026b */
[----:B0-----:R-:W-:Y:S01]  /*2e90*/  FMUL.FTZ R163, R121, R152 ;  /* 0x0000009879a37220 */ /* 0x001fe20000410000 */
[----:B------:R0:W-:Y:S01]  /*2ea0*/  STS [R56.X4+0x234], R171 ;  /* 0x000234ab38007388 */ /* 0x0001e20000004800 */
[----:B------:R-:W-:-:S02]  /*2eb0*/  FFMA.FTZ R153, R114, -R131, R159 ;  /* 0x8000008372997223 */ /* 0x000fc4000001009f */
[----:B------:R-:W-:Y:S01]  /*2ec0*/  FFMA.FTZ R128, R81, R159, R128 ;  /* 0x0000009f51807223 */ /* 0x000fe20000010080 */
[----:B------:R0:W-:Y:S01]  /*2ed0*/  STS [R56.X4+0x230], R167 ;  /* 0x000230a738007388 */ /* 0x0001e20000004800 */
[-C--:B------:R-:W-:Y:S02]  /*2ee0*/  FFMA.FTZ R130, R122, R161.reuse, R149 ;  /* 0x000000a17a827223 */ /* 0x080fe40000010095 */
[----:B------:R-:W-:Y:S01]  /*2ef0*/  FFMA.FTZ R154, R151, R156, R154 ;  /* 0x0000009c979a7223 */ /* 0x000fe2000001009a */
[----:B------:R0:W-:Y:S01]  /*2f00*/  STS [R56.X4+0x22c], R165 ;  /* 0x00022ca538007388 */ /* 0x0001e20000004800 */
[----:B------:R-:W-:Y:S02]  /*2f10*/  FFMA.FTZ R149, R115, -R134, R161 ;  /* 0x8000008673957223 */ /* 0x000fe400000100a1 */
[----:B------:R-:W-:Y:S01]  /*2f20*/  FFMA.FTZ R128, R89, R161, R128 ;  /* 0x000000a159807223 */ /* 0x000fe20000010080 */
[----:B------:R0:W-:Y:S01]  /*2f30*/  STS [R56.X4+0x228], R163 ;  /* 0x000228a338007388 */ /* 0x0001e20000004800 */
[----:B------:R-:W-:-:S02]  /*2f40*/  FFMA.FTZ R154, R153, R169, R154 ;  /* 0x000000a9999a7223 */ /* 0x000fc4000001009a */
[----:B------:R-:W-:Y:S02]  /*2f50*/  FFMA.FTZ R122, R116, -R129, R130 ;  /* 0x80000081747a7223 */ /* 0x000fe40000010082 */
[----:B------:R-:W-:Y:S02]  /*2f60*/  FFMA.FTZ R134, R91, R130, R128 ;  /* 0x000000825b867223 */ /* 0x000fe40000010080 */
[----:B------:R-:W-:Y:S02]  /*2f70*/  FFMA.FTZ R154, R149, R158, R154 ;  /* 0x0000009e959a7223 */ /* 0x000fe4000001009a */
[----:B------:R-:W-:Y:S02]  /*2f80*/  IMAD R144, R144, c[0x0][0x2b0], RZ ;  /* 0x0000ac0090907a24 */ /* 0x000fe400078e02ff */
[----:B------:R-:W-:Y:S01]  /*2f90*/  FMUL.FTZ R173, R122, R173 ;  /* 0x000000ad7aad7220 */ /* 0x000fe20000410000 */
        /* <DEDUP_REMOVED lines=10> */
.L_x_7620:
[----:B0-----:R-:W-:Y:S05]  /*3040*/  BSYNC B0 ;  /* 0x0000000000007941 */ /* 0x001fea0003800000 */
.L_x_7619:
        /* <DEDUP_REMOVED lines=15> */
.L_x_7622:
[----:B0-----:R-:W-:Y:S05]  /*3140*/  BSYNC B0 ;  /* 0x0000000000007941 */ /* 0x001fea0003800000 */
.L_x_7621:
[----:B-1----:R0:W1:Y:S01]  /*3150*/  LDS R131, [R59.X4+0x320] ;  /* 0x000320003b837984 */ /* 0x0020620000004800 */
[----:B------:R-:W-:Y:S01]  /*3160*/  BSSY B0, `(.L_x_7623) ;  /* 0x0000005000007945 */ /* 0x000fe20003800000 */
[----:B------:R-:W-:Y:S05]  /*3170*/  @!P0 BRA `(.L_x_7624) ;  /* 0x0000003000008947 */ /* 0x000fea0003800000 */
[----:B------:R-:W-:-:S05]  /*3180*/  IMAD.WIDE.U32 R128, R157, c[0x0][0x2b0], R26 ;  /* 0x0000ac009d807a25 */ /* 0x000fca00078e001a */
[----:B------:R-:W-:-:S05]  /*3190*/  IADD3 R129, R155, R129, RZ ;  /* 0x000000819b817210 */ /* 0x000fca0007ffe0ff */
[----:B-1----:R1:W-:Y:S02]  /*31a0*/  RED.E.ADD.F32.FTZ.RN.STRONG.GPU [R128.64], R131 ;  /* 0x000000838000798e */ /* 0x0023e4000c10e784 */
.L_x_7624:
[----:B------:R-:W-:Y:S05]  /*31b0*/  BSYNC B0 ;  /* 0x0000000000007941 */ /* 0x000fea0003800000 */
.L_x_7623:
[----:B-1----:R1:W2:Y:S01]  /*31c0*/  LDS R131, [R60.X4+0x3a0] ;  /* 0x0003a0003c837984 */ /* 0x0022a20000004800 */
[----:B------:R-:W-:Y:S01]  /*31d0*/  BSSY B0, `(.L_x_7625) ;  /* 0x0000005000007945 */ /* 0x000fe20003800000 */
[----:B------:R-:W-:Y:S05]  /*31e0*/  @!P1 BRA `(.L_x_7626) ;  /* 0x0000003000009947 */ /* 0x000fea0003800000 */
[----:B------:R-:W-:-:S05]  /*31f0*/  IMAD.WIDE.U32 R128, R157, c[0x0][0x2b0], R28 ;  /* 0x0000ac009d807a25 */ /* 0x000fca00078e001c */
[----:B------:R-:W-:-:S05]  /*3200*/  IADD3 R129, R155, R129, RZ ;  /* 0x000000819b817210 */ /* 0x000fca0007ffe0ff */
[----:B--2---:R2:W-:Y:S02]  /*3210*/  RED.E.ADD.F32.FTZ.RN.STRONG.GPU [R128.64], R131 ;  /* 0x000000838000798e */ /* 0x0045e4000c10e784 */
.L_x_7626:
[----:B------:R-:W-:Y:S05]  /*3220*/  BSYNC B0 ;  /* 0x0000000000007941 */ /* 0x000fea0003800000 */
.L_x_7625:
[----:B--2---:R2:W3:Y:S01]  /*3230*/  LDS R129, [R61.X4+0x420] ;  /* 0x000420003d817984 */ /* 0x0044e20000004800 */
[----:B------:R-:W-:Y:S01]  /*3240*/  BSSY B0, `(.L_x_7627) ;  /* 0x0000005000007945 */ /* 0x000fe20003800000 */
[----:B------:R-:W-:Y:S05]  /*3250*/  @!P2 BRA `(.L_x_7628) ;  /* 0x000000300000a947 */ /* 0x000fea0003800000 */
[----:B------:R-:W-:-:S05]  /*3260*/  IMAD.WIDE.U32 R32, R157, c[0x0][0x2b0], R32 ;  /* 0x0000ac009d207a25 */ /* 0x000fca00078e0020 */
[----:B------:R-:W-:-:S05]  /*3270*/  IADD3 R33, R155, R33, RZ ;  /* 0x000000219b217210 */ /* 0x000fca0007ffe0ff */
[----:B---3--:R3:W-:Y:S02]  /*3280*/  RED.E.ADD.F32.FTZ.RN.STRONG.GPU [R32.64], R129 ;  /* 0x000000812000798e */ /* 0x0087e4000c10e784 */
.L_x_7628:
[----:B------:R-:W-:Y:S05]  /*3290*/  BSYNC B0 ;  /* 0x0000000000007941 */ /* 0x000fea0003800000 */
.L_x_7627:
[----:B---3--:R3:W4:Y:S01]  /*32a0*/  LDS R129, [R65.X4+0x4a0] ;  /* 0x0004a00041817984 */ /* 0x0087220000004800 */
[----:B------:R-:W-:Y:S01]  /*32b0*/  BSSY B0, `(.L_x_7629) ;  /* 0x0000005000007945 */ /* 0x000fe20003800000 */
[----:B------:R-:W-:Y:S05]  /*32c0*/  @!P3 BRA `(.L_x_7630) ;  /* 0x000000300000b947 */ /* 0x000fea0003800000 */
[----:B------:R-:W-:-:S05]  /*32d0*/  IMAD.WIDE.U32 R32, R157, c[0x0][0x2b0], R30 ;  /* 0x0000ac009d207a25 */ /* 0x000fca00078e001e */
[----:B------:R-:W-:-:S05]  /*32e0*/  IADD3 R33, R155, R33, RZ ;  /* 0x000000219b217210 */ /* 0x000fca0007ffe0ff */
[----:B----4-:R4:W-:Y:S02]  /*32f0*/  RED.E.ADD.F32.FTZ.RN.STRONG.GPU [R32.64], R129 ;  /* 0x000000812000798e */ /* 0x0109e4000c10e784 */
.L_x_7630:
[----:B------:R-:W-:Y:S05]  /*3300*/  BSYNC B0 ;  /* 0x0000000000007941 */ /* 0x000fea0003800000 */
.L_x_7629:
[----:B----4-:R4:W0:Y:S01]  /*3310*/  LDS R33, [R66.X4+0x520] ;  /* 0x0005200042217984 */ /* 0x0108220000004800 */
[----:B------:R-:W-:Y:S01]  /*3320*/  BSSY B0, `(.L_x_7631) ;  /* 0x0000006000007945 */ /* 0x000fe20003800000 */
[----:B------:R-:W-:Y:S01]  /*3330*/  IMAD.WIDE.U32 R10, R157, c[0x0][0x2b0], R10 ;  /* 0x0000ac009d0a7a25 */ /* 0x000fe200078e000a */
[----:B------:R-:W-:Y:S05]  /*3340*/  @!P4 BRA `(.L_x_7632) ;  /* 0x000000300000c947 */ /* 0x000fea0003800000 */
[----:B------:R-:W-:-:S05]  /*3350*/  IMAD.WIDE.U32 R8, R157, c[0x0][0x2b0], R8 ;  /* 0x0000ac009d087a25 */ /* 0x000fca00078e0008 */
[----:B------:R-:W-:-:S05]  /*3360*/  IADD3 R9, R155, R9, RZ ;  /* 0x000000099b097210 */ /* 0x000fca0007ffe0ff */
[----:B0-----:R0:W-:Y:S02]  /*3370*/  RED.E.ADD.F32.FTZ.RN.STRONG.GPU [R8.64], R33 ;  /* 0x000000210800798e */ /* 0x0011e4000c10e784 */
.L_x_7632:
[----:B------:R-:W-:Y:S05]  /*3380*/  BSYNC B0 ;  /* 0x0000000000007941 */ /* 0x000fea0003800000 */
.L_x_7631:
[----:B0-----:R0:W1:Y:S01]  /*3390*/  LDS R9, [R67.X4+0x5a0] ;  /* 0x0005a00043097984 */ /* 0x0010620000004800 */
[----:B------:R-:W-:Y:S01]  /*33a0*/  BSSY B0, `(.L_x_7633) ;  /* 0x0000004000007945 */ /* 0x000fe20003800000 */
[----:B------:R-:W-:Y:S05]  /*33b0*/  @!P5 BRA `(.L_x_7634) ;  /* 0x000000200000d947 */ /* 0x000fea0003800000 */
[----:B------:R-:W-:-:S05]  /*33c0*/  IADD3 R11, R155, R11, RZ ;  /* 0x0000000b9b0b7210 */ /* 0x000fca0007ffe0ff */
[----:B-1----:R1:W-:Y:S02]  /*33d0*/  RED.E.ADD.F32.FTZ.RN.STRONG.GPU [R10.64], R9 ;  /* 0x000000090a00798e */ /* 0x0023e4000c10e784 */
.L_x_7634:
[----:B------:R-:W-:Y:S05]  /*33e0*/  BSYNC B0 ;  /* 0x0000000000007941 */ /* 0x000fea0003800000 */
.L_x_7633:
[----:B-1----:R-:W1:Y:S01]  /*33f0*/  SHFL.DOWN PT, R11, R134, 0x1, 0x1f ;  /* 0x08201f00860b7f89 */ /* 0x002e6200000e0000 */
        /* <DEDUP_REMOVED lines=8> */
[----:B------:R-:W-:Y:S02]  /*3480*/  FMUL.FTZ R151, R151, R10 ;  /* 0x0000000a97977220 */ /* 0x000fe40000410000 */
[----:B------:R-:W-:-:S02]  /*3490*/  FMUL.FTZ R110, R110, R141 ;  /* 0x0000008d6e6e7220 */ /* 0x000fc40000410000 */
[----:B------:R-:W-:Y:S02]  /*34a0*/  FMUL.FTZ R111, R111, R139 ;  /* 0x0000008b6f6f7220 */ /* 0x000fe40000410000 */
[----:B------:R-:W-:Y:S02]  /*34b0*/  FMUL.FTZ R10, R109, R137 ;  /* 0x000000896d0a7220 */ /* 0x000fe40000410000 */
[C---:B------:R-:W-:Y:S02]  /*34c0*/  FMUL.FTZ R133, R106.reuse, R133 ;  /* 0x000000856a857220 */ /* 0x040fe40000410000 */
[C---:B------:R-:W-:Y:S02]  /*34d0*/  FMUL.FTZ R116, R106.reuse, R135 ;  /* 0x000000876a747220 */ /* 0x040fe40000410000 */
[C---:B------:R-:W-:Y:S02]  /*34e0*/  FMUL.FTZ R32, R106.reuse, R145 ;  /* 0x000000916a207220 */ /* 0x040fe40000410000 */
[----:B------:R-:W-:-:S02]  /*34f0*/  FMUL.FTZ R141, R106, R141 ;  /* 0x0000008d6a8d7220 */ /* 0x000fc40000410000 */
[----:B-1----:R-:W-:Y:S02]  /*3500*/  @!P0 FADD.FTZ R134, R134, R11 ;  /* 0x0000000b86868221 */ /* 0x002fe40000010000 */
[----:B------:R-:W-:Y:S02]  /*3510*/  FMUL.FTZ R139, R106, R139 ;  /* 0x0000008b6a8b7220 */ /* 0x000fe40000410000 */
[----:B-----5:R-:W-:Y:S01]  /*3520*/  @!P0 FADD.FTZ R130, R130, R9 ;  /* 0x0000000982828221 */ /* 0x020fe20000010000 */
[----:B------:R-:W1:Y:S01]  /*3530*/  SHFL.DOWN PT, R11, R134, 0x2, 0x1f ;  /* 0x08401f00860b7f89 */ /* 0x000e6200000e0000 */
[----:B------:R-:W-:Y:S01]  /*3540*/  ISETP.GT.AND P0, PT, R50, 0x1d, PT ;  /* 0x0000001d3200780c */ /* 0x000fe20003f04270 */
[----:B------:R-:W-:Y:S02]  /*3550*/  FMUL.FTZ R137, R106, R137 ;  /* 0x000000896a897220 */ /* 0x000fe40000410000 */
[----:B------:R-:W5:Y:S01]  /*3560*/  SHFL.DOWN PT, R9, R130, 0x2, 0x1f ;  /* 0x08401f0082097f89 */ /* 0x000f6200000e0000 */
[----:B------:R-:W-:-:S02]  /*3570*/  FFMA.FTZ R99, R92, R8, R99 ;  /* 0x000000085c637223 */ /* 0x000fc40000010063 */
[----:B------:R-:W-:Y:S02]  /*3580*/  FFMA.FTZ R151, R127, R8, R151 ;  /* 0x000000087f977223 */ /* 0x000fe40000010097 */
        /* <DEDUP_REMOVED lines=8> */
[----:B-1----:R-:W-:Y:S02]  /*3610*/  @!P0 FADD.FTZ R134, R134, R11 ;  /* 0x0000000b86868221 */ /* 0x002fe40000010000 */
[----:B------:R-:W-:Y:S02]  /*3620*/  FFMA.FTZ R116, R123, R108, R116 ;  /* 0x0000006c7b747223 */ /* 0x000fe40000010074 */
[----:B-----5:R-:W-:Y:S01]  /*3630*/  @!P0 FADD.FTZ R130, R130, R9 ;  /* 0x0000000982828221 */ /* 0x020fe20000010000 */
[----:B------:R-:W1:Y:S01]  /*3640*/  SHFL.DOWN PT, R11, R134, 0x4, 0x1f ;  /* 0x08801f00860b7f89 */ /* 0x000e6200000e0000 */
[----:B------:R-:W-:Y:S01]  /*3650*/  ISETP.GT.AND P0, PT, R50, 0x1b, PT ;  /* 0x0000001b3200780c */ /* 0x000fe20003f04270 */
[----:B------:R-:W-:-:S02]  /*3660*/  FFMA.FTZ R141, R121, R110, R141 ;  /* 0x0000006e798d7223 */ /* 0x000fc4000001008d */
[----:B------:R-:W5:Y:S01]  /*3670*/  SHFL.DOWN PT, R9, R130, 0x4, 0x1f ;  /* 0x08801f0082097f89 */ /* 0x000f6200000e0000 */
[----:B------:R-:W-:Y:S02]  /*3680*/  FFMA.FTZ R133, R118, R33, R133 ;  /* 0x0000002176857223 */ /* 0x000fe40000010085 */
[----:B------:R-:W-:Y:S02]  /*3690*/  FFMA.FTZ R111, R119, R111, R126 ;  /* 0x0000006f776f7223 */ /* 0x000fe4000001007e */
[----:B------:R-:W-:Y:S02]  /*36a0*/  FFMA.FTZ R137, R117, R10, R137 ;  /* 0x0000000a75897223 */ /* 0x000fe40000010089 */
[----:B------:R-:W-:Y:S02]  /*36b0*/  FFMA.FTZ R103, R98, R108, R103 ;  /* 0x0000006c62677223 */ /* 0x000fe40000010067 */
[----:B------:R-:W-:Y:S02]  /*36c0*/  FADD.FTZ R76, R151, R76 ;  /* 0x0000004c974c7221 */ /* 0x000fe40000010000 */
[----:B------:R-:W-:-:S02]  /*36d0*/  FFMA.FTZ R97, R88, R110, R97 ;  /* 0x0000006e58617223 */ /* 0x000fc40000010061 */
[----:B------:R-:W-:Y:S02]  /*36e0*/  FFMA.FTZ R102, R101, R33, R102 ;  /* 0x0000002165667223 */ /* 0x000fe40000010066 */
[----:B------:R-:W-:Y:S02]  /*36f0*/  FADD.FTZ R83, R116, R83 ;  /* 0x0000005374537221 */ /* 0x000fe40000010000 */
[----:B------:R-:W-:Y:S02]  /*3700*/  FFMA.FTZ R93, R84, R10, R93 ;  /* 0x0000000a545d7223 */ /* 0x000fe4000001005d */
[----:B------:R-:W-:Y:S02]  /*3710*/  FADD.FTZ R78, R141, R78 ;  /* 0x0000004e8d4e7221 */ /* 0x000fe40000010000 */
[----:B-1----:R-:W-:Y:S02]  /*3720*/  @!P0 FADD.FTZ R134, R134, R11 ;  /* 0x0000000b86868221 */ /* 0x002fe40000010000 */
[----:B------:R-:W-:-:S02]  /*3730*/  FADD.FTZ R74, R133, R74 ;  /* 0x0000004a854a7221 */ /* 0x000fc40000010000 */
[----:B-----5:R-:W-:Y:S01]  /*3740*/  @!P0 FADD.FTZ R130, R130, R9 ;  /* 0x0000000982828221 */ /* 0x020fe20000010000 */
[----:B------:R-:W1:Y:S01]  /*3750*/  SHFL.DOWN PT, R11, R134, 0x8, 0x1f ;  /* 0x09001f00860b7f89 */ /* 0x000e6200000e0000 */
[----:B------:R-:W-:Y:S01]  /*3760*/  ISETP.GT.AND P0, PT, R50, 0x17, PT ;  /* 0x000000173200780c */ /* 0x000fe20003f04270 */
[----:B------:R-:W-:Y:S02]  /*3770*/  FADD.FTZ R80, R111, R80 ;  /* 0x000000506f507221 */ /* 0x000fe40000010000 */
[----:B------:R-:W5:Y:S01]  /*3780*/  SHFL.DOWN PT, R9, R130, 0x8, 0x1f ;  /* 0x09001f0082097f89 */ /* 0x000f6200000e0000 */
[----:B------:R-:W-:-:S09]  /*3790*/  FADD.FTZ R82, R137, R82 ;  /* 0x0000005289527221 */ /* 0x000fd20000010000 */
[----:B-1----:R-:W-:Y:S02]  /*37a0*/  @!P0 FADD.FTZ R134, R134, R11 ;  /* 0x0000000b86868221 */ /* 0x002fe40000010000 */
[----:B------:R-:W-:Y:S02]  /*37b0*/  FMUL.FTZ R11, R114, R145 ;  /* 0x00000091720b7220 */ /* 0x000fe40000410000 */
[----:B-----5:R-:W-:Y:S01]  /*37c0*/  @!P0 FADD.FTZ R130, R130, R9 ;  /* 0x0000000982828221 */ /* 0x020fe20000010000 */
[----:B------:R-:W1:Y:S01]  /*37d0*/  SHFL.DOWN PT, R129, R134, 0x10, 0x1f ;  /* 0x0a001f0086817f89 */ /* 0x000e6200000e0000 */
[----:B------:R-:W-:Y:S01]  /*37e0*/  ISETP.GT.AND P0, PT, R50, 0xf, PT ;  /* 0x0000000f3200780c */ /* 0x000fe20003f04270 */
[-C--:B------:R-:W-:Y:S02]  /*37f0*/  FMUL.FTZ R9, R112, R143.reuse ;  /* 0x0000008f70097220 */ /* 0x080fe40000410000 */
[----:B------:R-:W5:Y:S01]  /*3800*/  SHFL.DOWN PT, R113, R130, 0x10, 0x1f ;  /* 0x0a001f0082717f89 */ /* 0x000f6200000e0000 */
[----:B------:R-:W-:-:S02]  /*3810*/  FMUL.FTZ R143, R106, R143 ;  /* 0x0000008f6a8f7220 */ /* 0x000fc40000410000 */
[----:B------:R-:W-:Y:S02]  /*3820*/  FFMA.FTZ R96, R90, R9, R96 ;  /* 0x000000095a607223 */ /* 0x000fe40000010060 */
[----:B------:R-:W-:Y:S02]  /*3830*/  FMUL.FTZ R136, R136, R143 ;  /* 0x0000008f88887220 */ /* 0x000fe40000410000 */
[----:B------:R-:W-:Y:S02]  /*3840*/  FFMA.FTZ R32, R120, R11, R32 ;  /* 0x0000000b78207223 */ /* 0x000fe40000010020 */
[----:B------:R-:W-:Y:S02]  /*3850*/  FFMA.FTZ R136, R125, R9, R136 ;  /* 0x000000097d887223 */ /* 0x000fe40000010088 */
[----:B------:R-:W-:Y:S02]  /*3860*/  FFMA.FTZ R100, R95, R11, R100 ;  /* 0x0000000b5f647223 */ /* 0x000fe40000010064 */
[----:B------:R-:W-:-:S02]  /*3870*/  FADD.FTZ R85, R32, R85 ;  /* 0x0000005520557221 */ /* 0x000fc40000010000 */
[----:B------:R-:W-:Y:S02]  /*3880*/  FADD.FTZ R87, R136, R87 ;  /* 0x0000005788577221 */ /* 0x000fe40000010000 */
[----:B-1----:R-:W-:Y:S02]  /*3890*/  @!P0 FADD.FTZ R134, R134, R129 ;  /* 0x0000008186868221 */ /* 0x002fe40000010000 */
[----:B-----5:R-:W-:-:S03]  /*38a0*/  @!P0 FADD.FTZ R130, R130, R113 ;  /* 0x0000007182828221 */ /* 0x020fc60000010000 */
[----:B------:R-:W-:Y:S02]  /*38b0*/  MOV R9, R134 ;  /* 0x0000008600097202 */ /* 0x000fe40000000f00 */
[----:B------:R-:W-:-:S05]  /*38c0*/  MOV R8, R130 ;  /* 0x0000008200087202 */ /* 0x000fca0000000f00 */
[----:B------:R1:W-:Y:S04]  /*38d0*/  @!P1 STS.64 [0x648], R8 ;  /* 0x00064808ff009388 */ /* 0x0003e80000000a00 */
        /* <DEDUP_REMOVED lines=10> */
.L_x_7636:
[----:B-1----:R-:W-:Y:S05]  /*3980*/  BSYNC B0 ;  /* 0x0000000000007941 */ /* 0x002fea0003800000 */
.L_x_7635:
[----:B------:R-:W-:Y:S02]  /*3990*/  IADD3 R105, R105, 0x1, RZ ;  /* 0x0000000169697810 */ /* 0x000fe40007ffe0ff */
[----:B------:R-:W-:Y:S02]  /*39a0*/  IADD3 R104, P1, R104, 0x1, RZ ;  /* 0x0000000168687810 */ /* 0x000fe40007f3e0ff */
[----:B------:R-:W-:Y:S02]  /*39b0*/  ISETP.GE.AND P0, PT, R105, c[0x0][0x16c], PT ;  /* 0x00005b0069007a0c */ /* 0x000fe40003f06270 */
[----:B------:R-:W-:-:S11]  /*39c0*/  IADD3.X R107, RZ, R107, RZ, P1, !PT ;  /* 0x0000006bff6b7210 */ /* 0x000fd60000ffe4ff */
[----:B------:R-:W-:Y:S01]  /*39d0*/  @P0 CALL.REL.NOINC `(.L_x_7616) ;  /* 0x0000001000000944 */ /* 0x000fe20003c00000 */
[----:B------:R-:W-:Y:S05]  /*39e0*/  BRA `(.L_x_7637) ;  /* 0xffffe34000007947 */ /* 0x000fea000383ffff */
.L_x_7616:
[----:B------:R-:W-:Y:S01]  /*39f0*/  BAR.SYNC.DEFER_BLOCKING 0x0 ;  /* 0x0000000000007b1d */ /* 0x000fe20000010000 */
[----:B------:R-:W-:Y:S01]  /*3a00*/  F2FP.PACK_AB R7, R102, R103 ;  /* 0x000000676607723e */ /* 0x000fe200000000ff */
[----:B0-----:R-:W-:Y:S01]  /*3a10*/  IMAD R24, R0, c[0x0][0x2e0], RZ ;  /* 0x0000b80000187a24 */ /* 0x001fe200078e02ff */
[----:B------:R-:W-:Y:S01]  /*3a20*/  F2FP.PACK_AB R6, R100, R99 ;  /* 0x000000636406723e */ /* 0x000fe200000000ff */
[----:B------:R-:W-:Y:S01]  /*3a30*/  IMAD R27, R138, c[0x0][0x2d8], RZ ;  /* 0x0000b6008a1b7a24 */ /* 0x000fe200078e02ff */
[----:B------:R-:W-:Y:S01]  /*3a40*/  F2FP.PACK_AB R5, R96, R97 ;  /* 0x000000616005723e */ /* 0x000fe200000000ff */
[----:B------:R-:W-:Y:S01]  /*3a50*/  IMAD R25, R35, c[0x0][0x2e4], R24 ;  /* 0x0000b90023197a24 */ /* 0x000fe200078e0218 */
[----:B------:R-:W-:Y:S01]  /*3a60*/  F2FP.PACK_AB R4, R94, R93 ;  /* 0x0000005d5e04723e */ /* 0x000fe200000000ff */
[----:B------:R-:W-:Y:S01]  /*3a70*/  IMAD R27, R38, c[0x0][0x2dc], R27 ;  /* 0x0000b700261b7a24 */ /* 0x000fe200078e021b */
[----:B------:R-:W-:Y:S01]  /*3a80*/  MOV R22, R2 ;  /* 0x0000000200167202 */ /* 0x000fe20000000f00 */
[----:B------:R-:W-:Y:S01]  /*3a90*/  IMAD R28, R0, c[0x0][0x300], RZ ;  /* 0x0000c000001c7a24 */ /* 0x000fe200078e02ff */
[----:B------:R-:W-:Y:S01]  /*3aa0*/  MOV R23, R3 ;  /* 0x0000000300177202 */ /* 0x000fe20000000f00 */
[----:B------:R-:W-:Y:S01]  /*3ab0*/  FADD.FTZ R39, R39, R82 ;  /* 0x0000005227277221 */ /* 0x000fe20000010000 */
[C---:B------:R-:W-:Y:S01]  /*3ac0*/  SHF.L.U32 R30, R40.reuse, 0x4, RZ ;  /* 0x00000004281e7819 */ /* 0x040fe200000006ff */
[C---:B------:R-:W-:Y:S01]  /*3ad0*/  IMAD R29, R35.reuse, c[0x0][0x304], R28 ;  /* 0x0000c100231d7a24 */ /* 0x040fe200078e021c */
[----:B------:R-:W-:Y:S01]  /*3ae0*/  SHF.L.U64.HI R31, R40, 0x4, R53 ;  /* 0x00000004281f7819 */ /* 0x000fe20000010235 */
[----:B------:R-:W-:Y:S01]  /*3af0*/  IMAD.WIDE.U32 R2, R35, c[0x0][0x2e0], R22 ;  /* 0x0000b80023027a25 */ /* 0x000fe200078e0016 */
[----:B------:R-:W-:-:S02]  /*3b00*/  F2FP.PACK_AB R26, R85, R76 ;  /* 0x0000004c551a723e */ /* 0x000fc400000000ff */
[----:B------:R-:W-:Y:S01]  /*3b10*/  F2FP.PACK_AB R24, R80, R82 ;  /* 0x000000525018723e */ /* 0x000fe200000000ff */
[----:B------:R-:W-:Y:S01]  /*3b20*/  IMAD.WIDE.U32 R22, R35, c[0x0][0x300], R22 ;  /* 0x0000c00023167a25 */ /* 0x000fe200078e0016 */
[----:B------:R-:W-:Y:S02]  /*3b30*/  IADD3 R3, R3, R25, RZ ;  /* 0x0000001903037210 */ /* 0x000fe40007ffe0ff */
[----:B------:R-:W-:Y:S01]  /*3b40*/  F2FP.PACK_AB R25, R87, R78 ;  /* 0x0000004e5719723e */ /* 0x000fe200000000ff */
[----:B------:R0:W-:Y:S01]  /*3b50*/  STS.128 [R50.X16], R4 ;  /* 0x0000000432007388 */ /* 0x0001e2000000cc00 */
[----:B------:R-:W-:-:S06]  /*3b60*/  NOP ;  /* 0x0000000000007918 */ /* 0x000fcc0000000000 */
[----:B------:R-:W1:Y:S01]  /*3b70*/  LDS.128 R8, [R50.X16] ;  /* 0x0000000032087984 */ /* 0x000e62000000cc00 */
[----:B------:R-:W-:Y:S01]  /*3b80*/  IMAD.WIDE.U32 R2, R38, c[0x0][0x2d8], R2 ;  /* 0x0000b60026027a25 */ /* 0x000fe200078e0002 */
[----:B------:R-:W-:Y:S02]  /*3b90*/  IADD3 R23, R23, R29, RZ ;  /* 0x0000001d17177210 */ /* 0x000fe40007ffe0ff */
[----:B------:R-:W-:Y:S01]  /*3ba0*/  ISETP.GT.AND P4, PT, R49, 0x1, PT ;  /* 0x000000013100780c */ /* 0x000fe20003f84270 */
[----:B------:R-:W-:Y:S01]  /*3bb0*/  IMAD R29, R138, c[0x0][0x2f8], RZ ;  /* 0x0000be008a1d7a24 */ /* 0x000fe200078e02ff */
[----:B------:R-:W-:Y:S01]  /*3bc0*/  IADD3 R43, P1, R43, -0x200, RZ ;  /* 0xfffffe002b2b7810 */ /* 0x000fe20007f3e0ff */
[----:B------:R-:W-:Y:S01]  /*3bd0*/  FADD.FTZ R39, R39, R80 ;  /* 0x0000005027277221 */ /* 0x000fe20000010000 */
[----:B------:R-:W-:Y:S02]  /*3be0*/  IADD3 R41, P2, R41, -0x200, RZ ;  /* 0xfffffe0029297810 */ /* 0x000fe40007f5e0ff */
[----:B0-----:R-:W-:Y:S01]  /*3bf0*/  IADD3 R5, R3, R27, RZ ;  /* 0x0000001b03057210 */ /* 0x001fe20007ffe0ff */
[----:B------:R-:W-:Y:S01]  /*3c00*/  FADD.FTZ R78, R39, R78 ;  /* 0x0000004e274e7221 */ /* 0x000fe20000010000 */
[----:B------:R-:W-:-:S02]  /*3c10*/  LEA R3, P0, R2, c[0x0][0x330], 0x1 ;  /* 0x0000cc0002037a11 */ /* 0x000fc400078008ff */
[----:B------:R-:W-:Y:S01]  /*3c20*/  F2FP.PACK_AB R27, R74, R83 ;  /* 0x000000534a1b723e */ /* 0x000fe200000000ff */
[----:B------:R-:W-:Y:S01]  /*3c30*/  FADD.FTZ R87, R78, R87 ;  /* 0x000000574e577221 */ /* 0x000fe20000010000 */
[----:B------:R-:W-:Y:S02]  /*3c40*/  LEA.HI.X R4, R2, c[0x0][0x334], R5, 0x1, P0 ;  /* 0x0000cd0002047a11 */ /* 0x000fe400000f0c05 */
[----:B------:R-:W-:Y:S01]  /*3c50*/  IADD3 R2, P0, R3, R30, RZ ;  /* 0x0000001e03027210 */ /* 0x000fe20007f1e0ff */
[----:B------:R-:W-:Y:S01]  /*3c60*/  FADD.FTZ R76, R87, R76 ;  /* 0x0000004c574c7221 */ /* 0x000fe20000010000 */
[----:B------:R-:W-:Y:S02]  /*3c70*/  IADD3 R45, P3, R45, -0x200, RZ ;  /* 0xfffffe002d2d7810 */ /* 0x000fe40007f7e0ff */
[----:B------:R-:W-:Y:S01]  /*3c80*/  IADD3.X R3, R4, R31, RZ, P0, !PT ;  /* 0x0000001f04037210 */ /* 0x000fe200007fe4ff */
[----:B------:R-:W-:Y:S01]  /*3c90*/  FADD.FTZ R76, R76, R85 ;  /* 0x000000554c4c7221 */ /* 0x000fe20000010000 */
[----:B------:R-:W-:-:S02]  /*3ca0*/  IADD3 R51, R51, -0x100, RZ ;  /* 0xffffff0033337810 */ /* 0x000fc40007ffe0ff */
[----:B------:R-:W-:Y:S01]  /*3cb0*/  IADD3 R49, R49, -0x1, RZ ;  /* 0xffffffff31317810 */ /* 0x000fe20007ffe0ff */
[----:B------:R-:W-:Y:S01]  /*3cc0*/  FADD.FTZ R39, R76, R83 ;  /* 0x000000534c277221 */ /* 0x000fe20000010000 */
[----:B------:R-:W-:Y:S02]  /*3cd0*/  IADD3.X R44, R44, -0x1, RZ, P1, !PT ;  /* 0xffffffff2c2c7810 */ /* 0x000fe40000ffe4ff */
[----:B------:R-:W-:Y:S01]  /*3ce0*/  IADD3.X R42, R42, -0x1, RZ, P2, !PT ;  /* 0xffffffff2a2a7810 */ /* 0x000fe200017fe4ff */
[----:B------:R-:W-:Y:S01]  /*3cf0*/  FADD.FTZ R39, R39, R74 ;  /* 0x0000004a27277221 */ /* 0x000fe20000010000 */
[----:B------:R-:W-:Y:S01]  /*3d00*/  IADD3.X R46, R46, -0x1, RZ, P3, !PT ;  /* 0xffffffff2e2e7810 */ /* 0x000fe20001ffe4ff */
[----:B-1----:R0:W-:Y:S04]  /*3d10*/  STG.E.128 [R2.64+-0x200], R8 ;  /* 0xfffe000802007986 */ /* 0x0021e8000c101d04 */
[----:B------:R-:W-:Y:S01]  /*3d20*/  BAR.SYNC.DEFER_BLOCKING 0x0 ;  /* 0x0000000000007b1d */ /* 0x000fe20000010000 */
[----:B0-----:R-:W-:-:S02]  /*3d30*/  IMAD R9, R38, c[0x0][0x2fc], R29 ;  /* 0x0000bf0026097a24 */ /* 0x001fc400078e021d */
        /* <DEDUP_REMOVED lines=11> */
[----:B0-----:R0:W-:Y:S01]  /*3df0*/  STG.E.128 [R2.64+-0x200], R4 ;  /* 0xfffe000402007986 */ /* 0x0011e2000c101d04 */
[----:B------:R-:W-:Y:S01]  /*3e00*/  @!P4 CALL.REL.NOINC `(.L_x_7614) ;  /* 0x000000100000c944 */ /* 0x000fe20003c00000 */
[----:B------:R-:W-:Y:S05]  /*3e10*/  BRA `(.L_x_7638) ;  /* 0xffffcc2000007947 */ /* 0x000fea000383ffff */
.L_x_7614:
        /* <DEDUP_REMOVED lines=24> */
.L_x_7640:
[----:B0-----:R-:W-:Y:S05]  /*3fa0*/  BSYNC B0 ;  /* 0x0000000000007941 */ /* 0x001fea0003800000 */
.L_x_7639:
        /* <DEDUP_REMOVED lines=23> */
.L_x_7642:
[----:B------:R-:W1:Y:S02]  /*4120*/  S2R R15, SR_TID.X ;  /* 0x00000000000f7919 */ /* 0x000e640000002100 */
.L_x_7643:
[----:B0-----:R-:W-:Y:S05]  /*4130*/  BSYNC B0 ;  /* 0x0000000000007941 */ /* 0x001fea0003800000 */
.L_x_7641:
[----:B-1----:R-:W-:-:S13]  /*4140*/  ISETP.GE.AND P0, PT, R15, c[0x0][0x16c], PT ;  /* 0x00005b000f007a0c */ /* 0x002fda0003f06270 */
        /* <DEDUP_REMOVED lines=9> */
.L_x_7644:
        /* <DEDUP_REMOVED lines=26> */
.L_x_7645:
        /* <DEDUP_REMOVED lines=16> */
.L_x_9125:


//--------------------- .text._Z25selective_scan_bwd_kernelI32Selective_Scan_bwd_kernel_traitsILi32ELi8ELb1ELb1ELb0ELb1ELb0EN3c104HalfEfEEv12SSMParamsBwd --------------------------
	.section	.text._Z25selective_scan_bwd_kernelI32Selective_Scan_bwd_kernel_traitsILi32ELi8ELb1ELb1ELb0ELb1ELb0EN3c104HalfEfEEv12SSMParamsBwd,"ax",@progbits
	.sectioninfo	@"SHI_REGISTERS=172"
	.align	128
        .global         _Z25selective_scan_bwd_kernelI32Selective_Scan_bwd_kernel_traitsILi32ELi8ELb1ELb1ELb0ELb1ELb0EN3c104HalfEfEEv12SSMParamsBwd
        .type           _Z25selective_scan_bwd_kernelI32Selective_Scan_bwd_kernel_traitsILi32ELi8ELb1ELb1ELb0ELb1ELb0EN3c104HalfEfEEv12SSMParamsBwd,@function
        .size           _Z25selective_scan_bwd_kernelI32Selective_Scan_bwd_kernel_traitsILi32ELi8ELb1ELb1ELb0ELb1ELb0EN3c104HalfEfEEv12SSMParamsBwd,(.L_x_9126 - _Z25selective_scan_bwd_kernelI32Selective_Scan_bwd_kernel_traitsILi32ELi8ELb1ELb1ELb0ELb1ELb0EN3c104HalfEfEEv12SSMParamsBwd)
        .other          _Z25selective_scan_bwd_kernelI32Selective_Scan_bwd_kernel_traitsILi32ELi8ELb1ELb1ELb0ELb1ELb0EN3c104HalfEfEEv12SSMParamsBwd,@"STO_CUDA_ENTRY STV_DEFAULT"
_Z25selective_scan_bwd_kernelI32Selective_Scan_bwd_kernel_traitsILi32ELi8ELb1ELb1ELb0ELb1ELb0EN3c104HalfEfEEv12SSMParamsBwd:
.text._Z25selective_scan_bwd_kernelI32Selective_Scan_bwd_kernel_traitsILi32ELi8ELb1ELb1ELb0ELb1ELb0EN3c104HalfEfEEv12SSMParamsBwd:
        /* <DEDUP_REMOVED lines=119> */
[----:B------:R-:W-:Y:S01]  /*0770*/  IMAD R7, R44, c[0x0][0x2a4], R7 ;  /* 0x0000a9002c077a24 */ /* 0x000fe200078e0207 */
[----:B------:R-:W-:Y:S01]  /*0780*/  MOV R68, RZ ;  /* 0x000000ff00447202 */ /* 0x000fe20000000f00 */
[----:B------:R-:W-:Y:S01]  /*0790*/  IMAD.WIDE.U32 R16, R0, c[0x0][0x180], RZ ;  /* 0x0000600000107a25 */ /* 0x000fe200078e00ff */
[----:B------:R-:W-:Y:S01]  /*07a0*/  MOV R48, RZ ;  /* 0x000000ff00307202 */ /* 0x000fe20000000f00 */
[----:B------:R-:W-:-:S02]  /*07b0*/  UMOV UR4, URZ ;  /* 0x0000003f00047c82 */ /* 0x000fc40008000000 */
[----:B------:R-:W-:-:S04]  /*07c0*/  IMAD.WIDE.U32 R14, R0, c[0x0][0x1b8], RZ ;  /* 0x00006e00000e7a25 */ /* 0x000fc800078e00ff */
[----:B0-----:R-:W-:Y:S01]  /*07d0*/  IMAD.WIDE.U32 R2, R43, c[0x0][0x298], R46 ;  /* 0x0000a6002b027a25 */ /* 0x001fe200078e002e */
[----:B------:R-:W-:Y:S02]  /*07e0*/  MOV R47, R6 ;  /* 0x00000006002f7202 */ /* 0x000fe40000000f00 */
[C---:B------:R-:W-:Y:S02]  /*07f0*/  SHF.L.U32 R58, R46.reuse, 0x3, RZ ;  /* 0x000000032e3a7819 */ /* 0x040fe400000006ff */
[----:B------:R-:W-:Y:S01]  /*0800*/  IADD3 R3, R3, R5, RZ ;  /* 0x0000000503037210 */ /* 0x000fe20007ffe0ff */
[----:B------:R-:W-:Y:S01]  /*0810*/  IMAD R5, R41, c[0x0][0x1b8], RZ ;  /* 0x00006e0029057a24 */ /* 0x000fe200078e02ff */
[C---:B------:R-:W-:Y:S02]  /*0820*/  IADD3 R63, R46.reuse, 0x60, RZ ;  /* 0x000000602e3f7810 */ /* 0x040fe40007ffe0ff */
[----:B------:R-:W-:Y:S01]  /*0830*/  IADD3 R65, R46, 0xa0, RZ ;  /* 0x000000a02e417810 */ /* 0x000fe20007ffe0ff */
[----:B------:R-:W-:Y:S01]  /*0840*/  IMAD.WIDE.U32 R2, R44, c[0x0][0x2a0], R2 ;  /* 0x0000a8002c027a25 */ /* 0x000fe200078e0002 */
[----:B------:R-:W-:-:S02]  /*0850*/  IADD3 R9, R46, 0xc0, RZ ;  /* 0x000000c02e097810 */ /* 0x000fc40007ffe0ff */
[----:B------:R-:W-:Y:S01]  /*0860*/  IADD3 R67, R46, 0xe0, RZ ;  /* 0x000000e02e437810 */ /* 0x000fe20007ffe0ff */
[----:B------:R-:W-:Y:S01]  /*0870*/  IMAD R61, R0, c[0x0][0x1bc], R5 ;  /* 0x00006f00003d7a24 */ /* 0x000fe200078e0205 */
        /* <DEDUP_REMOVED lines=8> */
[----:B------:R-:W-:Y:S02]  /*0900*/  IADD3 R3, R46, 0x20, RZ ;  /* 0x000000202e037810 */ /* 0x000fe40007ffe0ff */
[----:B------:R-:W-:Y:S02]  /*0910*/  IADD3 R2, P1, R4, -0x80, RZ ;  /* 0xffffff8004027810 */ /* 0x000fe40007f3e0ff */
[-C--:B------:R-:W-:Y:S02]  /*0920*/  LEA.HI.SX32 R60, R3, R46.reuse, 0x1b ;  /* 0x0000002e033c7211 */ /* 0x080fe400078fdaff */
[C---:B------:R-:W-:Y:S02]  /*0930*/  LOP3.LUT R138, R46.reuse, 0x1f, RZ, 0xc0, !PT ;  /* 0x0000001f2e8a7812 */ /* 0x040fe400078ec0ff */
[----:B------:R-:W-:-:S02]  /*0940*/  LEA.HI.SX32 R57, R46, R46, 0x1b ;  /* 0x0000002e2e397211 */ /* 0x000fc400078fdaff */
[----:B------:R-:W-:Y:S02]  /*0950*/  IADD3 R59, R17, R59, RZ ;  /* 0x0000003b113b7210 */ /* 0x000fe40007ffe0ff */
[----:B------:R-:W-:Y:S02]  /*0960*/  IADD3 R61, R15, R61, RZ ;  /* 0x0000003d0f3d7210 */ /* 0x000fe40007ffe0ff */
[----:B------:R-:W-:Y:S02]  /*0970*/  LEA.HI.SX32 R58, R58, R58, 0x1b ;  /* 0x0000003a3a3a7211 */ /* 0x000fe400078fdaff */
[-C--:B------:R-:W-:Y:S02]  /*0980*/  LEA.HI.SX32 R62, R5, R46.reuse, 0x1b ;  /* 0x0000002e053e7211 */ /* 0x080fe400078fdaff */
[-C--:B------:R-:W-:Y:S02]  /*0990*/  LEA.HI.SX32 R63, R63, R46.reuse, 0x1b ;  /* 0x0000002e3f3f7211 */ /* 0x080fe400078fdaff */
[----:B------:R-:W-:-:S02]  /*09a0*/  LEA.HI.SX32 R64, R7, R46, 0x1b ;  /* 0x0000002e07407211 */ /* 0x000fc400078fdaff */
[-C--:B------:R-:W-:Y:S02]  /*09b0*/  LEA.HI.SX32 R65, R65, R46.reuse, 0x1b ;  /* 0x0000002e41417211 */ /* 0x080fe400078fdaff */
[-C--:B------:R-:W-:Y:S02]  /*09c0*/  LEA.HI.SX32 R66, R9, R46.reuse, 0x1b ;  /* 0x0000002e09427211 */ /* 0x080fe400078fdaff */
[----:B------:R-:W-:Y:S02]  /*09d0*/  LEA.HI.SX32 R67, R67, R46, 0x1b ;  /* 0x0000002e43437211 */ /* 0x000fe400078fdaff */
[C---:B------:R-:W-:Y:S02]  /*09e0*/  IADD3.X R13, R6.reuse, -0x1, RZ, P0, !PT ;  /* 0xffffffff060d7810 */ /* 0x040fe400007fe4ff */
[----:B-1----:R-:W-:Y:S02]  /*09f0*/  IADD3.X R3, R6, -0x1, RZ, P1, !PT ;  /* 0xffffffff06037810 */ /* 0x002fe40000ffe4ff */
.L_x_7685:
[----:B------:R-:W-:Y:S01]  /*0a00*/  BAR.SYNC.DEFER_BLOCKING 0x0 ;  /* 0x0000000000007b1d */ /* 0x000fe20000010000 */
[----:B------:R-:W-:Y:S02]  /*0a10*/  SHF.R.S32.HI R69, RZ, 0x1f, R46 ;  /* 0x0000001fff457819 */ /* 0x000fe4000001142e */
[----:B------:R-:W-:-:S02]  /*0a20*/  SHF.L.U32 R30, R46, 0x4, RZ ;  /* 0x000000042e1e7819 */ /* 0x000fc400000006ff */
[----:B------:R-:W-:Y:S02]  /*0a30*/  SHF.L.U64.HI R24, R46, 0x4, R69 ;  /* 0x000000042e187819 */ /* 0x000fe40000010245 */
[----:B0-----:R-:W-:-:S04]  /*0a40*/  IADD3 R8, P0, R47, R30, RZ ;  /* 0x0000001e2f087210 */ /* 0x001fc80007f1e0ff */
[----:B------:R-:W-:-:S06]  /*0a50*/  IADD3.X R9, R45, R24, RZ, P0, !PT ;  /* 0x000000182d097210 */ /* 0x000fcc00007fe4ff */
[----:B------:R-:W2:Y:S01]  /*0a60*/  LDG.E.128 R8, [R8.64] ;  /* 0x0000000608087981 */ /* 0x000ea2000c1e1d00 */
        /* <DEDUP_REMOVED lines=11> */
[----:B------:R-:W2:Y:S04]  /*0b20*/  LDS.128 R24, [R56.X16] ;  /* 0x0000000038187984 */ /* 0x000ea8000000cc00 */
[----:B------:R-:W-:Y:S06]  /*0b30*/  BAR.SYNC.DEFER_BLOCKING 0x0 ;  /* 0x0000000000007b1d */ /* 0x000fec0000010000 */
[----:B------:R3:W4:Y:S01]  /*0b40*/  LDG.E.128 R36, [R30.64] ;  /* 0x000000061e247981 */ /* 0x000722000c1e1d00 */
[--C-:B0-----:R-:W-:Y:S01]  /*0b50*/  HADD2.F32 R28, -RZ, R4.reuse.H0_H0 ;  /* 0x20000004ff1c7230 */ /* 0x101fe20000004100 */
[----:B-1----:R-:W-:Y:S01]  /*0b60*/  MOV R32, c[0x0][0x16c] ;  /* 0x00005b0000207a02 */ /* 0x002fe20000000f00 */
[----:B------:R-:W-:Y:S01]  /*0b70*/  HADD2.F32 R29, -RZ, R4.H1_H1 ;  /* 0x30000004ff1d7230 */ /* 0x000fe20000004100 */
[----:B------:R-:W-:Y:S02]  /*0b80*/  BSSY B0, `(.L_x_7647) ;  /* 0x0000046000007945 */ /* 0x000fe40003800000 */
[----:B------:R-:W-:Y:S01]  /*0b90*/  ISETP.GE.AND P5, PT, R32, 0x1, PT ;  /* 0x000000012000780c */ /* 0x000fe20003fa6270 */
[----:B---3--:R-:W-:-:S02]  /*0ba0*/  HADD2.F32 R30, -RZ, R5.H1_H1 ;  /* 0x30000005ff1e7230 */ /* 0x008fc40000004100 */
[--C-:B--2---:R-:W-:Y:S02]  /*0bb0*/  HADD2.F32 R31, -RZ, R25.reuse.H0_H0 ;  /* 0x20000019ff1f7230 */ /* 0x104fe40000004100 */
[----:B------:R-:W-:Y:S02]  /*0bc0*/  HADD2.F32 R81, -RZ, R24.H1_H1 ;  /* 0x30000018ff517230 */ /* 0x000fe40000004100 */
[----:B------:R-:W-:Y:S01]  /*0bd0*/  HADD2.F32 R25, -RZ, R25.H1_H1 ;  /* 0x30000019ff197230 */ /* 0x000fe20000004100 */
[--C-:B-----5:R-:W-:Y:S01]  /*0be0*/  FADD.FTZ R70, R31, R42.reuse ;  /* 0x0000002a1f467221 */ /* 0x120fe20000010000 */
[--C-:B------:R-:W-:Y:S01]  /*0bf0*/  HADD2.F32 R33, -RZ, R26.reuse.H0_H0 ;  /* 0x2000001aff217230 */ /* 0x100fe20000004100 */
[--C-:B------:R-:W-:Y:S01]  /*0c00*/  FADD.FTZ R81, R81, R42.reuse ;  /* 0x0000002a51517221 */ /* 0x100fe20000010000 */
[----:B------:R-:W-:Y:S01]  /*0c10*/  HADD2.F32 R35, -RZ, R26.H1_H1 ;  /* 0x3000001aff237230 */ /* 0x000fe20000004100 */
[--C-:B------:R-:W-:Y:S01]  /*0c20*/  FADD.FTZ R72, R25, R42.reuse ;  /* 0x0000002a19487221 */ /* 0x100fe20000010000 */
[----:B------:R-:W-:Y:S01]  /*0c30*/  FSETP.GTU.FTZ.AND P4, PT, R70, 20, PT ;  /* 0x41a000004600780b */ /* 0x000fe20003f9c000 */
[--C-:B------:R-:W-:Y:S01]  /*0c40*/  FADD.FTZ R74, R33, R42.reuse ;  /* 0x0000002a214a7221 */ /* 0x100fe20000010000 */
[----:B------:R-:W-:Y:S01]  /*0c50*/  FSETP.GTU.FTZ.AND P6, PT, R81, 20, PT ;  /* 0x41a000005100780b */ /* 0x000fe20003fdc000 */
[----:B------:R-:W-:Y:S01]  /*0c60*/  FADD.FTZ R76, R35, R42 ;  /* 0x0000002a234c7221 */ /* 0x000fe20000010000 */
[----:B------:R-:W-:Y:S01]  /*0c70*/  FSETP.GTU.FTZ.AND P3, PT, R72, 20, PT ;  /* 0x41a000004800780b */ /* 0x000fe20003f7c000 */
[----:B------:R-:W-:Y:S01]  /*0c80*/  HADD2.F32 R25, -RZ, R6.H0_H0 ;  /* 0x20000006ff197230 */ /* 0x000fe20000004100 */
[----:B------:R-:W-:-:S02]  /*0c90*/  FSETP.GTU.FTZ.AND P2, PT, R74, 20, PT ;  /* 0x41a000004a00780b */ /* 0x000fc40003f5c000 */
[----:B------:R-:W-:Y:S01]  /*0ca0*/  FSETP.GTU.FTZ.AND P1, PT, R76, 20, PT ;  /* 0x41a000004c00780b */ /* 0x000fe20003f3c000 */
[----:B----4-:R0:W-:Y:S01]  /*0cb0*/  STS.128 [R56.X16], R36 ;  /* 0x0000002438007388 */ /* 0x0101e2000000cc00 */
[----:B------:R-:W-:-:S06]  /*0cc0*/  NOP ;  /* 0x0000000000007918 */ /* 0x000fcc0000000000 */
[----:B------:R-:W1:Y:S01]  /*0cd0*/  LDS.128 R8, [R56.X16] ;  /* 0x0000000038087984 */ /* 0x000e62000000cc00 */
[--C-:B0-----:R-:W-:Y:S02]  /*0ce0*/  HADD2.F32 R37, -RZ, R27.reuse.H0_H0 ;  /* 0x2000001bff257230 */ /* 0x101fe40000004100 */
[----:B------:R-:W-:-:S03]  /*0cf0*/  HADD2.F32 R27, -RZ, R27.H1_H1 ;  /* 0x3000001bff1b7230 */ /* 0x000fc60000004100 */
[----:B------:R-:W-:Y:S01]  /*0d00*/  FADD.FTZ R78, R37, R42 ;  /* 0x0000002a254e7221 */ /* 0x000fe20000010000 */
[--C-:B-1----:R-:W-:Y:S02]  /*0d10*/  HADD2.F32 R71, -RZ, R8.reuse.H0_H0 ;  /* 0x20000008ff477230 */ /* 0x102fe40000004100 */
[----:B------:R-:W-:Y:S02]  /*0d20*/  HADD2.F32 R73, -RZ, R8.H1_H1 ;  /* 0x30000008ff497230 */ /* 0x000fe40000004100 */
[----:B------:R-:W-:Y:S01]  /*0d30*/  HADD2.F32 R8, -RZ, R5.H0_H0 ;  /* 0x20000005ff087230 */ /* 0x000fe20000004100 */
[----:B------:R-:W-:Y:S01]  /*0d40*/  FFMA.FTZ R28, R71, R28, R48 ;  /* 0x0000001c471c7223 */ /* 0x000fe20000010030 */
[--C-:B------:R-:W-:Y:S02]  /*0d50*/  HADD2.F32 R75, -RZ, R9.reuse.H0_H0 ;  /* 0x20000009ff4b7230 */ /* 0x100fe40000004100 */
[----:B------:R-:W-:Y:S01]  /*0d60*/  HADD2.F32 R77, -RZ, R9.H1_H1 ;  /* 0x30000009ff4d7230 */ /* 0x000fe20000004100 */
[----:B------:R-:W-:Y:S01]  /*0d70*/  FFMA.FTZ R28, R73, R29, R28 ;  /* 0x0000001d491c7223 */ /* 0x000fe2000001001c */
[----:B------:R-:W-:-:S02]  /*0d80*/  HADD2.F32 R29, -RZ, R24.H0_H0 ;  /* 0x20000018ff1d7230 */ /* 0x000fc40000004100 */
[----:B------:R-:W-:Y:S01]  /*0d90*/  HADD2.F32 R79, -RZ, R10.H0_H0 ;  /* 0x2000000aff4f7230 */ /* 0x000fe20000004100 */
[----:B------:R-:W-:Y:S02]  /*0da0*/  FFMA.FTZ R8, R75, R8, R28 ;  /* 0x000000084b087223 */ /* 0x000fe4000001001c */
[----:B------:R-:W-:Y:S02]  /*0db0*/  FADD.FTZ R80, R29, R42 ;  /* 0x0000002a1d507221 */ /* 0x000fe40000010000 */
[----:B------:R-:W-:-:S03]  /*0dc0*/  FFMA.FTZ R30, R77, R30, R8 ;  /* 0x0000001e4d1e7223 */ /* 0x000fc60000010008 */
        /* <DEDUP_REMOVED lines=33> */
.L_x_7648:
[----:B------:R-:W-:Y:S05]  /*0fe0*/  BSYNC B0 ;  /* 0x0000000000007941 */ /* 0x000fea0003800000 */
.L_x_7647:
        /* <DEDUP_REMOVED lines=39> */
.L_x_7650:
[----:B------:R-:W-:Y:S05]  /*1260*/  BSYNC B0 ;  /* 0x0000000000007941 */ /* 0x000fea0003800000 */
.L_x_7649:
        /* <DEDUP_REMOVED lines=39> */
.L_x_7652:
[----:B------:R-:W-:Y:S05]  /*14e0*/  BSYNC B0 ;  /* 0x0000000000007941 */ /* 0x000fea0003800000 */
.L_x_7651:
        /* <DEDUP_REMOVED lines=33> */
.L_x_7654:
[----:B------:R-:W-:Y:S05]  /*1700*/  BSYNC B0 ;  /* 0x0000000000007941 */ /* 0x000fea0003800000 */
.L_x_7653:
        /* <DEDUP_REMOVED lines=33> */
.L_x_7656:
[----:B------:R-:W-:Y:S05]  /*1920*/  BSYNC B0 ;  /* 0x0000000000007941 */ /* 0x000fea0003800000 */
.L_x_7655:
        /* <DEDUP_REMOVED lines=33> */
.L_x_7658:
[----:B------:R-:W-:Y:S05]  /*1b40*/  BSYNC B0 ;  /* 0x0000000000007941 */ /* 0x000fea0003800000 */
.L_x_7657:
        /* <DEDUP_REMOVED lines=33> */
.L_x_7660:
[----:B------:R-:W-:Y:S05]  /*1d60*/  BSYNC B0 ;  /* 0x0000000000007941 */ /* 0x000fea0003800000 */
.L_x_7659:
        /* <DEDUP_REMOVED lines=33> */
.L_x_7662:
[----:B------:R-:W-:Y:S05]  /*1f80*/  BSYNC B0 ;  /* 0x0000000000007941 */ /* 0x000fea0003800000 */
.L_x_7661:
[----:B------:R-:W-:Y:S01]  /*1f90*/  BAR.SYNC.DEFER_BLOCKING 0x0 ;  /* 0x0000000000007b1d */ /* 0x000fe20000010000 */
[----:B------:R-:W-:Y:S01]  /*1fa0*/  HFMA2.MMA R95, -RZ, RZ, 0, 0 ;  /* 0x00000000ff5f7435 */ /* 0x000fe200000001ff */
[----:B------:R-:W-:Y:S01]  /*1fb0*/  FFMA.FTZ R48, R87, R48, R24 ;  /* 0x0000003057307223 */ /* 0x000fe20000010018 */
[----:B------:R-:W-:Y:S01]  /*1fc0*/  HFMA2.MMA R86, -RZ, RZ, 0, 0 ;  /* 0x00000000ff567435 */ /* 0x000fe200000001ff */
[----:B------:R-:W-:Y:S01]  /*1fd0*/  MOV R84, RZ ;  /* 0x000000ff00547202 */ /* 0x000fe20000000f00 */
        /* <DEDUP_REMOVED lines=15> */
[----:B------:R-:W-:Y:S01]  /*20d0*/  IMAD R25, R136, c[0x0][0x2a0], RZ ;  /* 0x0000a80088197a24 */ /* 0x000fe200078e02ff */
[----:B------:R-:W-:Y:S01]  /*20e0*/  MOV R35, c[0x0][0x174] ;  /* 0x00005d0000237a02 */ /* 0x000fe20000000f00 */
[C---:B------:R-:W-:Y:S01]  /*20f0*/  IMAD R11, R43.reuse, c[0x0][0x29c], R10 ;  /* 0x0000a7002b0b7a24 */ /* 0x040fe200078e020a */
[----:B------:R-:W-:Y:S01]  /*2100*/  MOV R107, RZ ;  /* 0x000000ff006b7202 */ /* 0x000fe20000000f00 */
[----:B------:R-:W-:Y:S01]  /*2110*/  IMAD.WIDE.U32 R8, R43, c[0x0][0x298], R8 ;  /* 0x0000a6002b087a25 */ /* 0x000fe200078e0008 */
[----:B------:R-:W-:-:S02]  /*2120*/  LEA R35, R35, UR4, 0x8 ;  /* 0x0000000423237c11 */ /* 0x000fc4000f8e40ff */
[----:B------:R-:W-:Y:S01]  /*2130*/  MOV R95, RZ ;  /* 0x000000ff005f7202 */ /* 0x000fe20000000f00 */
[C---:B------:R-:W-:Y:S01]  /*2140*/  IMAD R25, R44.reuse, c[0x0][0x2a4], R25 ;  /* 0x0000a9002c197a24 */ /* 0x040fe200078e0219 */
[----:B------:R-:W-:Y:S01]  /*2150*/  IADD3 R9, R9, R11, RZ ;  /* 0x0000000b09097210 */ /* 0x000fe20007ffe0ff */
[----:B------:R-:W-:Y:S01]  /*2160*/  IMAD.WIDE R36, R35, 0x4, R12 ;  /* 0x0000000423247825 */ /* 0x000fe200078e020c */
[----:B------:R-:W-:Y:S02]  /*2170*/  MOV R105, RZ ;  /* 0x000000ff00697202 */ /* 0x000fe40000000f00 */
[----:B------:R-:W-:Y:S01]  /*2180*/  MOV R100, RZ ;  /* 0x000000ff00647202 */ /* 0x000fe20000000f00 */
        /* <DEDUP_REMOVED lines=19> */
[----:B------:R-:W-:Y:S02]  /*22c0*/  IADD3.X R25, R9, -0x1, RZ, P4, !PT ;  /* 0xffffffff09197810 */ /* 0x000fe400027fe4ff */
.L_x_7684:
[----:B------:R-:W-:Y:S01]  /*22d0*/  SHF.R.S32.HI R104, RZ, 0x1f, R107 ;  /* 0x0000001fff687819 */ /* 0x000fe2000001146b */
[----:B------:R-:W-:-:S04]  /*22e0*/  IMAD.WIDE.U32 R10, R107, c[0x0][0x1a0], RZ ;  /* 0x000068006b0a7a25 */ /* 0x000fc800078e00ff */
[----:B------:R-:W-:Y:S01]  /*22f0*/  IMAD R8, R104, c[0x0][0x1a0], RZ ;  /* 0x0000680068087a24 */ /* 0x000fe200078e02ff */
[----:B------:R-:W-:Y:S01]  /*2300*/  LEA R109, P0, R10, R53, 0x1 ;  /* 0x000000350a6d7211 */ /* 0x000fe200078008ff */
[----:B------:R-:W-:Y:S02]  /*2310*/  IMAD R102, R104, c[0x0][0x188], RZ ;  /* 0x0000620068667a24 */ /* 0x000fe400078e02ff */
[C---:B------:R-:W-:Y:S01]  /*2320*/  IMAD R9, R107.reuse, c[0x0][0x1a4], R8 ;  /* 0x000069006b097a24 */ /* 0x040fe200078e0208 */
[----:B------:R-:W-:Y:S01]  /*2330*/  MOV R8, R16 ;  /* 0x0000001000087202 */ /* 0x000fe20000000f00 */
        /* <DEDUP_REMOVED lines=11> */
[----:B0--3--:R0:W3:Y:S01]  /*23f0*/  LDG.E R102, [R108.64] ;  /* 0x000000066c667981 */ /* 0x0090e2000c1e1900 */
[----:B------:R-:W-:Y:S01]  /*2400*/  IMAD R106, R104, c[0x0][0x1c0], RZ ;  /* 0x00007000686a7a24 */ /* 0x000fe200078e02ff */
[----:B------:R-:W-:Y:S02]  /*2410*/  IADD3 R127, R55, -0x1, RZ ;  /* 0xffffffff377f7810 */ /* 0x000fe40007ffe0ff */
[----:B------:R-:W-:Y:S01]  /*2420*/  ISETP.NE.AND P1, PT, R46, RZ, PT ;  /* 0x000000ff2e00720c */ /* 0x000fe20003f25270 */
[----:B------:R-:W-:Y:S01]  /*2430*/  IMAD R113, R107, c[0x0][0x1c4], R106 ;  /* 0x000071006b717a24 */ /* 0x000fe200078e026a */
[----:B------:R-:W-:-:S02]  /*2440*/  LEA.HI R106, R127, R127, RZ, 0x1 ;  /* 0x0000007f7f6a7211 */ /* 0x000fc400078f08ff */
[----:B0-----:R-:W-:Y:S02]  /*2450*/  MOV R108, R14 ;  /* 0x0000000e006c7202 */ /* 0x001fe40000000f00 */
[----:B------:R-:W-:-:S05]  /*2460*/  MOV R109, R61 ;  /* 0x0000003d006d7202 */ /* 0x000fca0000000f00 */
[----:B------:R-:W-:-:S05]  /*2470*/  IMAD.WIDE.U32 R110, R107, c[0x0][0x1c0], R108 ;  /* 0x000070006b6e7a25 */ /* 0x000fca00078e006c */
[----:B------:R-:W-:Y:S02]  /*2480*/  LEA R112, P0, R110, c[0x0][0x230], 0x2 ;  /* 0x00008c006e707a11 */ /* 0x000fe400078010ff */
[----:B------:R-:W-:-:S04]  /*2490*/  IADD3 R111, R111, R113, RZ ;  /* 0x000000716f6f7210 */ /* 0x000fc80007ffe0ff */
[----:B------:R-:W-:Y:S02]  /*24a0*/  LEA.HI.X R113, R110, c[0x0][0x234], R111, 0x2, P0 ;  /* 0x00008d006e717a11 */ /* 0x000fe400000f146f */
[----:B------:R-:W-:-:S04]  /*24b0*/  ISETP.GT.AND P0, PT, R55, 0x1, PT ;  /* 0x000000013700780c */ /* 0x000fc80003f04270 */
[----:B------:R-:W-:Y:S02]  /*24c0*/  ISETP.EQ.AND P0, PT, R138, RZ, P0 ;  /* 0x000000ff8a00720c */ /* 0x000fe40000702270 */
[----:B------:R-:W-:-:S04]  /*24d0*/  LOP3.LUT R106, R106, 0xfffffe, RZ, 0xc0, !PT ;  /* 0x00fffffe6a6a7812 */ /* 0x000fc800078ec0ff */
[----:B------:R-:W-:Y:S02]  /*24e0*/  IADD3 R106, R127, -R106, RZ ;  /* 0x8000006a7f6a7210 */ /* 0x000fe40007ffe0ff */
[----:B------:R-:W-:Y:S02]  /*24f0*/  IADD3 R109, R46, 0x200, RZ ;  /* 0x000002002e6d7810 */ /* 0x000fe40007ffe0ff */
[----:B------:R-:W-:-:S04]  /*2500*/  @!P1 LEA R109, R106, R107, 0x8 ;  /* 0x0000006b6a6d9211 */ /* 0x000fc800078e40ff */
[----:B------:R-:W-:Y:S01]  /*2510*/  SHF.L.U32 R109, R109, 0x2, RZ ;  /* 0x000000026d6d7819 */ /* 0x000fe200000006ff */
[----:B--2---:R0:W-:Y:S01]  /*2520*/  STS.128 [R56.X16], R8 ;  /* 0x0000000838007388 */ /* 0x0041e2000000cc00 */
[----:B------:R-:W-:-:S06]  /*2530*/  NOP ;  /* 0x0000000000007918 */ /* 0x000fcc0000000000 */
[----:B------:R1:W2:Y:S01]  /*2540*/  LDG.E R156, [R112.64] ;  /* 0x00000006709c7981 */ /* 0x0002a2000c1e1900 */
[----:B---3--:R-:W-:-:S04]  /*2550*/  FMUL.FTZ R129, R102, 1.4426950216293334961 ;  /* 0x3fb8aa3b66817820 */ /* 0x008fc80000410000 */
[----:B------:R-:W-:Y:S01]  /*2560*/  FMUL.FTZ R108, R129, R80 ;  /* 0x00000050816c7220 */ /* 0x000fe20000410000 */
[----:B0-----:R-:W-:-:S03]  /*2570*/  @P0 IADD3 R8, R55, -0x2, RZ ;  /* 0xfffffffe37080810 */ /* 0x001fc60007ffe0ff */
[----:B------:R-:W0:Y:S02]  /*2580*/  MUFU.EX2 R162, R108 ;  /* 0x0000006c00a27308 */ /* 0x000e240000000800 */
[----:B------:R-:W-:Y:S02]  /*2590*/  @P0 IMAD R111, R8, c[0x0][0x16c], R107 ;  /* 0x00005b00086f0a24 */ /* 0x000fe400078e026b */
[----:B------:R-:W3:Y:S04]  /*25a0*/  LDS.128 R8, [R56.X16] ;  /* 0x0000000038087984 */ /* 0x000ee8000000cc00 */
[----:B0-----:R0:W-:Y:S01]  /*25b0*/  STS [R109+0x878], R162 ;  /* 0x000878a26d007388 */ /* 0x0011e20000000800 */
[----:B------:R-:W-:Y:S01]  /*25c0*/  HFMA2.MMA R118, -RZ, RZ, 0, 0 ;  /* 0x00000000ff767435 */ /* 0x000fe200000001ff */
[----:B------:R-:W-:-:S02]  /*25d0*/  @P0 IMAD.WIDE R110, R111, 0x8, R22 ;  /* 0x000000086f6e0825 */ /* 0x000fc400078e0216 */
[----:B------:R-:W-:Y:S01]  /*25e0*/  BAR.SYNC.DEFER_BLOCKING 0x0 ;  /* 0x0000000000007b1d */ /* 0x000fe20000010000 */
[----:B------:R-:W-:Y:S01]  /*25f0*/  ISETP.NE.AND P2, PT, R46, 0x1f, PT ;  /* 0x0000001f2e00780c */ /* 0x000fe20003f45270 */
[C---:B------:R-:W-:Y:S02]  /*2600*/  FMUL.FTZ R133, R129.reuse, R81 ;  /* 0x0000005181857220 */ /* 0x040fe40000410000 */
[C---:B------:R-:W-:Y:S02]  /*2610*/  FMUL.FTZ R124, R129.reuse, R70 ;  /* 0x00000046817c7220 */ /* 0x040fe40000410000 */
[C---:B------:R-:W-:Y:S02]  /*2620*/  FMUL.FTZ R128, R129.reuse, R72 ;  /* 0x0000004881807220 */ /* 0x040fe40000410000 */
[----:B------:R-:W-:Y:S01]  /*2630*/  FMUL.FTZ R116, R129, R74 ;  /* 0x0000004a81747220 */ /* 0x000fe20000410000 */
[----:B----4-:R4:W5:Y:S01]  /*2640*/  @P0 LDG.E R118, [R110.64+0x4] ;  /* 0x000004066e760981 */ /* 0x010962000c1e1900 */
[----:B---3--:R-:W-:-:S02]  /*2650*/  HADD2.F32 R106, -RZ, R8.H0_H0 ;  /* 0x20000008ff6a7230 */ /* 0x008fc40000004100 */
[----:B0-----:R-:W-:Y:S01]  /*2660*/  HADD2.F32 R109, -RZ, R8.H1_H1 ;  /* 0x30000008ff6d7230 */ /* 0x001fe20000004100 */
[C---:B------:R-:W-:Y:S01]  /*2670*/  FMUL.FTZ R8, R129.reuse, R76 ;  /* 0x0000004c81087220 */ /* 0x040fe20000410000 */
[--C-:B------:R-:W-:Y:S02]  /*2680*/  HADD2.F32 R108, -RZ, R9.reuse.H0_H0 ;  /* 0x20000009ff6c7230 */ /* 0x100fe40000004100 */
[----:B----4-:R-:W-:Y:S01]  /*2690*/  HADD2.F32 R111, -RZ, R9.H1_H1 ;  /* 0x30000009ff6f7230 */ /* 0x010fe20000004100 */
[C---:B------:R-:W-:Y:S02]  /*26a0*/  FMUL.FTZ R9, R129.reuse, R82 ;  /* 0x0000005281097220 */ /* 0x040fe40000410000 */
[----:B------:R-:W-:-:S04]  /*26b0*/  FMUL.FTZ R129, R129, R78 ;  /* 0x0000004e81817220 */ /* 0x000fc80000410000 */
[----:B------:R0:W-:Y:S02]  /*26c0*/  MUFU.EX2 R167, R129 ;  /* 0x0000008100a77308 */ /* 0x0001e40000000800 */
[----:B0-----:R0:W3:Y:S06]  /*26d0*/  @P2 LDS R129, [R46.X4+0x107c] ;  /* 0x00107c002e812984 */ /* 0x0010ec0000004800 */
[----:B------:R-:W4:Y:S08]  /*26e0*/  MUFU.EX2 R133, R133 ;  /* 0x0000008500857308 */ /* 0x000f300000000800 */
[----:B------:R-:W0:Y:S01]  /*26f0*/  MUFU.EX2 R124, R124 ;  /* 0x0000007c007c7308 */ /* 0x000e220000000800 */
[----:B-1----:R-:W-:-:S02]  /*2700*/  HADD2.F32 R113, -RZ, R4.H0_H0 ;  /* 0x20000004ff717230 */ /* 0x002fc40000004100 */
[----:B------:R-:W-:-:S05]  /*2710*/  HADD2.F32 R114, -RZ, R4.H1_H1 ;  /* 0x30000004ff727230 */ /* 0x000fca0000004100 */
[----:B------:R-:W1:Y:S01]  /*2720*/  MUFU.EX2 R128, R128 ;  /* 0x0000008000807308 */ /* 0x000e620000000800 */
[----:B------:R-:W-:-:S07]  /*2730*/  HADD2.F32 R115, -RZ, R5.H0_H0 ;  /* 0x20000005ff737230 */ /* 0x000fce0000004100 */
[----:B------:R-:W1:Y:S01]  /*2740*/  MUFU.EX2 R169, R9 ;  /* 0x0000000900a97308 */ /* 0x000e620000000800 */
[----:B------:R-:W-:Y:S01]  /*2750*/  HADD2.F32 R117, -RZ, R5.H1_H1 ;  /* 0x30000005ff757230 */ /* 0x000fe20000004100 */
[----:B----4-:R-:W-:Y:S01]  /*2760*/  FMUL.FTZ R137, R162, R133 ;  /* 0x00000085a2897220 */ /* 0x010fe20000410000 */
[--C-:B------:R-:W-:Y:S01]  /*2770*/  HADD2.F32 R119, -RZ, R6.reuse.H0_H0 ;  /* 0x20000006ff777230 */ /* 0x100fe20000004100 */
[----:B------:R-:W-:Y:S01]  /*2780*/  FMUL.FTZ R131, R113, R80 ;  /* 0x0000005071837220 */ /* 0x000fe20000410000 */
[----:B------:R-:W-:-:S03]  /*2790*/  HADD2.F32 R121, -RZ, R6.H1_H1 ;  /* 0x30000006ff797230 */ /* 0x000fc60000004100 */
[----:B------:R-:W4:Y:S01]  /*27a0*/  MUFU.EX2 R165, R8 ;  /* 0x0000000800a57308 */ /* 0x000f220000000800 */
[----:B------:R-:W-:Y:S01]  /*27b0*/  FMUL.FTZ R120, R114, R81 ;  /* 0x0000005172787220 */ /* 0x000fe20000410000 */
[--C-:B------:R-:W-:Y:S01]  /*27c0*/  HADD2.F32 R110, -RZ, R10.reuse.H0_H0 ;  /* 0x2000000aff6e7230 */ /* 0x100fe20000004100 */
[----:B0-----:R-:W-:Y:S01]  /*27d0*/  FMUL.FTZ R137, R124, R137 ;  /* 0x000000897c897220 */ /* 0x001fe20000410000 */
[----:B------:R-:W-:Y:S01]  /*27e0*/  HADD2.F32 R10, -RZ, R10.H1_H1 ;  /* 0x3000000aff0a7230 */ /* 0x000fe20000004100 */
[----:B------:R-:W-:Y:S01]  /*27f0*/  FMUL.FTZ R135, R115, R70 ;  /* 0x0000004673877220 */ /* 0x000fe20000410000 */
[--C-:B------:R-:W-:Y:S01]  /*2800*/  HADD2.F32 R123, -RZ, R7.reuse.H0_H0 ;  /* 0x20000007ff7b7230 */ /* 0x100fe20000004100 */
[----:B------:R-:W-:Y:S01]  /*2810*/  FMUL.FTZ R130, R117, R72 ;  /* 0x0000004875827220 */ /* 0x000fe20000410000 */
[----:B------:R0:W2:Y:S01]  /*2820*/  MUFU.EX2 R163, R116 ;  /* 0x0000007400a37308 */ /* 0x0000a20000000800 */
[----:B------:R-:W-:Y:S01]  /*2830*/  HADD2.F32 R125, -RZ, R7.H1_H1 ;  /* 0x30000007ff7d7230 */ /* 0x000fe20000004100 */
[----:B------:R-:W-:Y:S01]  /*2840*/  FMUL.FTZ R143, R119, R74 ;  /* 0x0000004a778f7220 */ /* 0x000fe20000410000 */
[----:B------:R-:W-:Y:S01]  /*2850*/  BSSY B0, `(.L_x_7664) ;  /* 0x000001f000007945 */ /* 0x000fe20003800000 */
[----:B------:R-:W-:-:S02]  /*2860*/  FMUL.FTZ R145, R121, R76 ;  /* 0x0000004c79917220 */ /* 0x000fc40000410000 */
[----:B------:R-:W-:Y:S02]  /*2870*/  FMUL.FTZ R122, R109, R120 ;  /* 0x000000786d7a7220 */ /* 0x000fe40000410000 */
[----:B0-----:R-:W-:Y:S01]  /*2880*/  FMUL.FTZ R116, R106, R131 ;  /* 0x000000836a747220 */ /* 0x001fe20000410000 */
[--C-:B------:R-:W-:Y:S01]  /*2890*/  HADD2.F32 R112, -RZ, R11.reuse.H0_H0 ;  /* 0x2000000bff707230 */ /* 0x100fe20000004100 */
[----:B-1----:R-:W-:Y:S01]  /*28a0*/  FMUL.FTZ R146, R128, R137 ;  /* 0x0000008980927220 */ /* 0x002fe20000410000 */
[----:B------:R-:W-:Y:S01]  /*28b0*/  HADD2.F32 R11, -RZ, R11.H1_H1 ;  /* 0x3000000bff0b7230 */ /* 0x000fe20000004100 */
        /* <DEDUP_REMOVED lines=24> */
.L_x_7665:
[----:B---34-:R-:W-:Y:S05]  /*2a40*/  BSYNC B0 ;  /* 0x0000000000007941 */ /* 0x018fea0003800000 */
.L_x_7664:
[----:B01----:R-:W-:Y:S01]  /*2a50*/  FMUL.FTZ R8, R169, R129 ;  /* 0x00000081a9087220 */ /* 0x003fe20000410000 */
[----:B------:R-:W-:Y:S01]  /*2a60*/  ISETP.GE.AND P0, PT, R56, 0x1, PT ;  /* 0x000000013800780c */ /* 0x000fe20003f06270 */
[----:B------:R-:W-:Y:S01]  /*2a70*/  FFMA.FTZ R9, R124, R9, R137 ;  /* 0x000000097c097223 */ /* 0x000fe20000010089 */
[C---:B------:R-:W-:Y:S01]  /*2a80*/  ISETP.NE.AND P3, PT, R138.reuse, 0x1f, PT ;  /* 0x0000001f8a00780c */ /* 0x040fe20003f65270 */
[C---:B------:R-:W-:Y:S01]  /*2a90*/  FFMA.FTZ R149, R167.reuse, R149, R156 ;  /* 0x00000095a7957223 */ /* 0x040fe2000001009c */
[----:B------:R-:W-:Y:S01]  /*2aa0*/  ISETP.GE.U32.AND P4, PT, R138, 0x18, PT ;  /* 0x000000188a00780c */ /* 0x000fe20003f86070 */
[----:B------:R-:W-:Y:S01]  /*2ab0*/  FMUL.FTZ R8, R167, R8 ;  /* 0x00000008a7087220 */ /* 0x000fe20000410000 */
[----:B------:R-:W-:Y:S01]  /*2ac0*/  SHF.L.U32 R164, R107, 0x3, RZ ;  /* 0x000000036ba47819 */ /* 0x000fe200000006ff */
[----:B------:R-:W-:Y:S01]  /*2ad0*/  FFMA.FTZ R9, R128, R9, R139 ;  /* 0x0000000980097223 */ /* 0x000fe2000001008b */
[----:B------:R-:W-:Y:S01]  /*2ae0*/  ISETP.NE.AND P5, PT, R46, RZ, PT ;  /* 0x000000ff2e00720c */ /* 0x000fe20003fa5270 */
[----:B------:R-:W-:Y:S01]  /*2af0*/  FFMA.FTZ R149, R165, R149, R154 ;  /* 0x00000095a5957223 */ /* 0x000fe2000001009a */
[----:B------:R-:W-:Y:S01]  /*2b00*/  LEA R127, R127, R46, 0x8 ;  /* 0x0000002e7f7f7211 */ /* 0x000fe200078e40ff */
[----:B------:R-:W-:Y:S01]  /*2b10*/  FMUL.FTZ R148, R165, R8 ;  /* 0x00000008a5947220 */ /* 0x000fe20000410000 */
[----:B------:R-:W-:Y:S01]  /*2b20*/  BSSY B0, `(.L_x_7666) ;  /* 0x00000a4000007945 */ /* 0x000fe20003800000 */
[----:B------:R-:W-:-:S02]  /*2b30*/  FFMA.FTZ R8, R163, R9, R140 ;  /* 0x00000009a3087223 */ /* 0x000fc4000001008c */
[C---:B------:R-:W-:Y:S02]  /*2b40*/  FMUL.FTZ R146, R163.reuse, R146 ;  /* 0x00000092a3927220 */ /* 0x040fe40000410000 */
[C---:B------:R-:W-:Y:S02]  /*2b50*/  FFMA.FTZ R150, R163.reuse, R149, R152 ;  /* 0x00000095a3967223 */ /* 0x040fe40000010098 */
[----:B------:R-:W-:Y:S02]  /*2b60*/  FMUL.FTZ R142, R112, R147 ;  /* 0x00000093708e7220 */ /* 0x000fe40000410000 */
[----:B------:R-:W-:Y:S02]  /*2b70*/  FMUL.FTZ R149, R163, R148 ;  /* 0x00000094a3957220 */ /* 0x000fe40000410000 */
[C---:B------:R-:W-:Y:S02]  /*2b80*/  FFMA.FTZ R9, R165.reuse, R8, R141 ;  /* 0x00000008a5097223 */ /* 0x040fe4000001008d */
[----:B------:R-:W-:-:S02]  /*2b90*/  FMUL.FTZ R146, R165, R146 ;  /* 0x00000092a5927220 */ /* 0x000fc40000410000 */
[----:B------:R-:W-:Y:S02]  /*2ba0*/  FMUL.FTZ R144, R11, R126 ;  /* 0x0000007e0b907220 */ /* 0x000fe40000410000 */
[C---:B------:R-:W-:Y:S02]  /*2bb0*/  FMUL.FTZ R149, R128.reuse, R149 ;  /* 0x0000009580957220 */ /* 0x040fe40000410000 */
[C---:B------:R-:W-:Y:S02]  /*2bc0*/  FFMA.FTZ R9, R167.reuse, R9, R142 ;  /* 0x00000009a7097223 */ /* 0x040fe4000001008e */
[----:B------:R-:W-:Y:S02]  /*2bd0*/  FFMA.FTZ R150, R128, R150, R155 ;  /* 0x0000009680967223 */ /* 0x000fe4000001009b */
[----:B------:R-:W-:Y:S02]  /*2be0*/  FMUL.FTZ R146, R167, R146 ;  /* 0x00000092a7927220 */ /* 0x000fe40000410000 */
[----:B------:R-:W-:-:S02]  /*2bf0*/  FMUL.FTZ R8, R124, R149 ;  /* 0x000000957c087220 */ /* 0x000fc40000410000 */
[C---:B------:R-:W-:Y:S02]  /*2c00*/  FFMA.FTZ R148, R169.reuse, R9, R144 ;  /* 0x00000009a9947223 */ /* 0x040fe40000010090 */
[----:B------:R-:W-:Y:S02]  /*2c10*/  FFMA.FTZ R150, R124, R150, R153 ;  /* 0x000000967c967223 */ /* 0x000fe40000010099 */
[----:B------:R-:W-:Y:S01]  /*2c20*/  FMUL.FTZ R149, R169, R146 ;  /* 0x00000092a9957220 */ /* 0x000fe20000410000 */
[----:B------:R-:W0:Y:S01]  /*2c30*/  SHFL.UP PT, R9, R148, 0x1, RZ ;  /* 0x0420000094097989 */ /* 0x000e2200000e00ff */
[C---:B------:R-:W-:Y:S02]  /*2c40*/  FFMA.FTZ R159, R133.reuse, R150, R132 ;  /* 0x00000096859f7223 */ /* 0x040fe40000010084 */
        /* <DEDUP_REMOVED lines=60> */
[-C--:B------:R-:W-:Y:S02]  /*3010*/  FFMA.FTZ R151, R133, R162.reuse, R122 ;  /* 0x000000a285977223 */ /* 0x080fe4000001007a */
[----:B------:R-:W-:Y:S02]  /*3020*/  FFMA.FTZ R122, R71, R162, RZ ;  /* 0x000000a2477a7223 */ /* 0x000fe400000100ff */
[----:B-1----:R-:W-:Y:S02]  /*3030*/  @P2 FFMA.FTZ R146, R161, R146, R150 ;  /* 0x00000092a1922223 */ /* 0x002fe40000010096 */
[----:B------:R-:W-:Y:S01]  /*3040*/  FFMA.FTZ R137, R124, R151, R137 ;  /* 0x000000977c897223 */ /* 0x000fe20000010089 */
[----:B------:R-:W-:Y:S01]  /*3050*/  SHFL.IDX PT, R150, R159, RZ, 0x1f ;  /* 0x00001fff9f967589 */ /* 0x000fe200000e0000 */
[----:B------:R-:W-:Y:S02]  /*3060*/  FFMA.FTZ R129, R146, R129, R157 ;  /* 0x0000008192817223 */ /* 0x000fe4000001009d */
[----:B------:R-:W-:Y:S01]  /*3070*/  FFMA.FTZ R122, R73, R151, R122 ;  /* 0x00000097497a7223 */ /* 0x000fe2000001007a */
[----:B------:R-:W0:Y:S01]  /*3080*/  SHFL.IDX PT, R146, R160, RZ, 0x1f ;  /* 0x00001fffa0927589 */ /* 0x000e2200000e0000 */
[----:B------:R-:W-:-:S02]  /*3090*/  FFMA.FTZ R116, R106, -R131, R162 ;  /* 0x800000836a747223 */ /* 0x000fc400000100a2 */
[----:B------:R-:W-:Y:S02]  /*30a0*/  FFMA.FTZ R139, R128, R137, R139 ;  /* 0x00000089808b7223 */ /* 0x000fe4000001008b */
[----:B------:R-:W-:Y:S02]  /*30b0*/  FFMA.FTZ R131, R169, R129, R158 ;  /* 0x00000081a9837223 */ /* 0x000fe4000001009e */
[----:B------:R-:W-:Y:S02]  /*30c0*/  FFMA.FTZ R118, R109, -R120, R151 ;  /* 0x800000786d767223 */ /* 0x000fe40000010097 */
[----:B------:R-:W-:Y:S02]  /*30d0*/  FFMA.FTZ R148, R75, R137, R122 ;  /* 0x000000894b947223 */ /* 0x000fe4000001007a */
[----:B------:R-:W-:Y:S02]  /*30e0*/  FFMA.FTZ R120, R108, -R135, R137 ;  /* 0x800000876c787223 */ /* 0x000fe40000010089 */
[----:B------:R-:W-:-:S02]  /*30f0*/  FFMA.FTZ R140, R163, R139, R140 ;  /* 0x0000008ba38c7223 */ /* 0x000fc4000001008c */
[----:B------:R-:W-:Y:S02]  /*3100*/  FFMA.FTZ R135, R167, R131, R156 ;  /* 0x00000083a7877223 */ /* 0x000fe4000001009c */
[----:B------:R-:W-:Y:S02]  /*3110*/  FFMA.FTZ R122, R111, -R130, R139 ;  /* 0x800000826f7a7223 */ /* 0x000fe4000001008b */
[----:B------:R-:W-:Y:S02]  /*3120*/  FFMA.FTZ R148, R77, R139, R148 ;  /* 0x0000008b4d947223 */ /* 0x000fe40000010094 */
[CC--:B------:R-:W-:Y:S02]  /*3130*/  FFMA.FTZ R139, R165.reuse, R140.reuse, R141 ;  /* 0x0000008ca58b7223 */ /* 0x0c0fe4000001008d */
        /* <DEDUP_REMOVED lines=9> */
[C---:B0-----:R-:W-:Y:S02]  /*31d0*/  FFMA.FTZ R9, R146.reuse, R9, R150 ;  /* 0x0000000992097223 */ /* 0x041fe40000010096 */
[----:B------:R-:W-:Y:S02]  /*31e0*/  FFMA.FTZ R133, R133, R124, R132 ;  /* 0x0000007c85857223 */ /* 0x000fe40000010084 */
[----:B------:R-:W-:Y:S02]  /*31f0*/  FMUL.FTZ R8, R146, R8 ;  /* 0x0000000892087220 */ /* 0x000fe40000410000 */
[----:B------:R-:W-:Y:S02]  /*3200*/  FFMA.FTZ R146, R11, -R126, R144 ;  /* 0x8000007e0b927223 */ /* 0x000fe40000010090 */
[----:B------:R-:W-:Y:S01]  /*3210*/  FMUL.FTZ R126, R133, R80 ;  /* 0x00000050857e7220 */ /* 0x000fe20000410000 */
[----:B------:R0:W-:Y:S01]  /*3220*/  @!P5 STS.64 [R164+0x10f8], R8 ;  /* 0x0010f808a400d388 */ /* 0x0001e20000000a00 */
[----:B------:R-:W-:Y:S01]  /*3230*/  FFMA.FTZ R130, R110, -R143, R140 ;  /* 0x8000008f6e827223 */ /* 0x000fe2000001008c */
[----:B------:R-:W-:Y:S01]  /*3240*/  P2R R140, PR, RZ, 0x20 ;  /* 0x00000020ff8c7803 */ /* 0x000fe20000000000 */
[----:B------:R-:W-:-:S02]  /*3250*/  FMUL.FTZ R145, R124, R81 ;  /* 0x000000517c917220 */ /* 0x000fc40000410000 */
[----:B------:R-:W-:Y:S02]  /*3260*/  FFMA.FTZ R143, R116, R126, RZ ;  /* 0x0000007e748f7223 */ /* 0x000fe400000100ff */
[----:B------:R-:W-:Y:S02]  /*3270*/  FMUL.FTZ R132, R139, R70 ;  /* 0x000000468b847220 */ /* 0x000fe40000410000 */
[----:B------:R-:W-:Y:S02]  /*3280*/  FFMA.FTZ R143, R118, R145, R143 ;  /* 0x00000091768f7223 */ /* 0x000fe4000001008f */
[----:B------:R-:W-:Y:S02]  /*3290*/  FMUL.FTZ R140, R141, R74 ;  /* 0x0000004a8d8c7220 */ /* 0x000fe40000410000 */
[----:B0-----:R-:W-:Y:S02]  /*32a0*/  FMUL.FTZ R8, R137, R72 ;  /* 0x0000004889087220 */ /* 0x001fe40000410000 */
[----:B------:R-:W-:-:S02]  /*32b0*/  FFMA.FTZ R143, R120, R132, R143 ;  /* 0x00000084788f7223 */ /* 0x000fc4000001008f */
[----:B------:R-:W-:Y:S02]  /*32c0*/  FFMA.FTZ R152, R85, R167, R148 ;  /* 0x000000a755987223 */ /* 0x000fe40000010094 */
[----:B------:R-:W-:Y:S02]  /*32d0*/  FFMA.FTZ R143, R122, R8, R143 ;  /* 0x000000087a8f7223 */ /* 0x000fe4000001008f */
[-C--:B------:R-:W-:Y:S02]  /*32e0*/  FMUL.FTZ R151, R119, R140.reuse ;  /* 0x0000008c77977220 */ /* 0x080fe40000410000 */
[----:B------:R-:W-:Y:S01]  /*32f0*/  FFMA.FTZ R143, R130, R140, R143 ;  /* 0x0000008c828f7223 */ /* 0x000fe2000001008f */
[----:B------:R-:W-:Y:S01]  /*3300*/  IADD3 R140, -R127, c[0x0][0x168], RZ ;  /* 0x00005a007f8c7a10 */ /* 0x000fe20007ffe1ff */
[----:B------:R-:W-:Y:S01]  /*3310*/  FMUL.FTZ R150, R129, R82 ;  /* 0x0000005281967220 */ /* 0x000fe20000410000 */
[----:B------:R-:W-:Y:S01]  /*3320*/  STS [R58.X4+0x230], R151 ;  /* 0x000230973a007388 */ /* 0x000fe20000004800 */
[----:B------:R-:W-:Y:S01]  /*3330*/  FMUL.FTZ R148, R131, R78 ;  /* 0x0000004e83947220 */ /* 0x000fe20000410000 */
[----:B------:R-:W-:Y:S01]  /*3340*/  ISETP.GE.AND P0, PT, R140, 0x1, PT ;  /* 0x000000018c00780c */ /* 0x000fe20003f06270 */
[----:B------:R-:W-:-:S02]  /*3350*/  FFMA.FTZ R128, R112, -R147, R167 ;  /* 0x8000009370807223 */ /* 0x000fc400000100a7 */
[----:B------:R-:W-:Y:S02]  /*3360*/  FMUL.FTZ R149, R125, R150 ;  /* 0x000000967d957220 */ /* 0x000fe40000410000 */
[----:B------:R-:W-:Y:S02]  /*3370*/  FMUL.FTZ R147, R123, R148 ;  /* 0x000000947b937220 */ /* 0x000fe40000410000 */
[----:B------:R-:W-:Y:S01]  /*3380*/  FFMA.FTZ R152, R87, R144, R152 ;  /* 0x0000009057987223 */ /* 0x000fe20000010098 */
[----:B------:R0:W-:Y:S01]  /*3390*/  STS [R58.X4+0x23c], R149 ;  /* 0x00023c953a007388 */ /* 0x0001e20000004800 */
[----:B------:R-:W-:Y:S02]  /*33a0*/  FMUL.FTZ R144, R135, R76 ;  /* 0x0000004c87907220 */ /* 0x000fe40000410000 */
[----:B------:R-:W-:Y:S01]  /*33b0*/  FMUL.FTZ R145, R114, R145 ;  /* 0x0000009172917220 */ /* 0x000fe20000410000 */
[----:B------:R1:W-:Y:S01]  /*33c0*/  STS [R58.X4+0x238], R147 ;  /* 0x000238933a007388 */ /* 0x0003e20000004800 */
[----:B------:R-:W-:-:S02]  /*33d0*/  FMUL.FTZ R153, R121, R144 ;  /* 0x0000009079997220 */ /* 0x000fc40000410000 */
[----:B------:R-:W-:Y:S01]  /*33e0*/  FMUL.FTZ R9, R113, R126 ;  /* 0x0000007e71097220 */ /* 0x000fe20000410000 */
[----:B------:R-:W-:Y:S01]  /*33f0*/  STS [R58.X4+0x224], R145 ;  /* 0x000224913a007388 */ /* 0x000fe20000004800 */
[----:B------:R-:W-:Y:S02]  /*3400*/  FFMA.FTZ R143, R142, R144, R143 ;  /* 0x000000908e8f7223 */ /* 0x000fe4000001008f */
[----:B0-----:R-:W-:Y:S01]  /*3410*/  FMUL.FTZ R149, R117, R8 ;  /* 0x0000000875957220 */ /* 0x001fe20000410000 */
[----:B------:R-:W-:Y:S01]  /*3420*/  STS [R58.X4+0x234], R153 ;  /* 0x000234993a007388 */ /* 0x000fe20000004800 */
[----:B------:R-:W-:Y:S02]  /*3430*/  FFMA.FTZ R148, R128, R148, R143 ;  /* 0x0000009480947223 */ /* 0x000fe4000001008f */
[----:B-1----:R-:W-:Y:S01]  /*3440*/  FMUL.FTZ R147, R115, R132 ;  /* 0x0000008473937220 */ /* 0x002fe20000410000 */
[----:B------:R-:W-:Y:S01]  /*3450*/  SHF.L.U64.HI R132, R105, 0x2, R100 ;  /* 0x0000000269847819 */ /* 0x000fe20000010264 */
[----:B------:R0:W-:Y:S04]  /*3460*/  STS [R58.X4+0x22c], R149 ;  /* 0x00022c953a007388 */ /* 0x0001e80000004800 */
[----:B------:R1:W-:Y:S01]  /*3470*/  STS [R58.X4+0x228], R147 ;  /* 0x000228933a007388 */ /* 0x0003e20000004800 */
[----:B------:R-:W-:-:S03]  /*3480*/  IMAD R132, R132, c[0x0][0x2b0], RZ ;  /* 0x0000ac0084847a24 */ /* 0x000fc600078e02ff */
[----:B------:R2:W-:Y:S01]  /*3490*/  STS [R58.X4+0x220], R9 ;  /* 0x000220093a007388 */ /* 0x0005e20000004800 */
[----:B0-----:R-:W-:Y:S01]  /*34a0*/  SHF.L.U32 R149, R105, 0x2, RZ ;  /* 0x0000000269957819 */ /* 0x001fe200000006ff */
[----:B-1----:R-:W-:Y:S02]  /*34b0*/  FMUL.FTZ R147, R146, R150 ;  /* 0x0000009692937220 */ /* 0x002fe40000410000 */
[----:B------:R-:W-:Y:S06]  /*34c0*/  BAR.SYNC.DEFER_BLOCKING 0x0 ;  /* 0x0000000000007b1d */ /* 0x000fec0000010000 */
[----:B------:R-:W-:Y:S05]  /*34d0*/  @!P0 BRA `(.L_x_7667) ;  /* 0x0000008000008947 */ /* 0x000fea0003800000 */
[----:B--2---:R-:W0:Y:S01]  /*34e0*/  LDS R143, [R57.X4+0x220] ;  /* 0x00022000398f7984 */ /* 0x004e220000004800 */
[----:B------:R-:W-:-:S02]  /*34f0*/  IMAD R104, R104, c[0x0][0x2b0], RZ ;  /* 0x0000ac0068687a24 */ /* 0x000fc400078e02ff */
[----:B------:R-:W-:-:S04]  /*3500*/  IMAD.WIDE.U32 R8, R107, c[0x0][0x2b0], R38 ;  /* 0x0000ac006b087a25 */ /* 0x000fc800078e0026 */
[----:B------:R-:W-:Y:S01]  /*3510*/  IMAD R127, R107, c[0x0][0x2b4], R104 ;  /* 0x0000ad006b7f7a24 */ /* 0x000fe200078e0268 */
[----:B------:R-:W-:-:S04]  /*3520*/  LEA R126, P0, R8, c[0x0][0x318], 0x2 ;  /* 0x0000c600087e7a11 */ /* 0x000fc800078010ff */
[----:B------:R-:W-:-:S04]  /*3530*/  IADD3 R9, R9, R127, RZ ;  /* 0x0000007f09097210 */ /* 0x000fc80007ffe0ff */
[----:B------:R-:W-:-:S05]  /*3540*/  LEA.HI.X R127, R8, c[0x0][0x31c], R9, 0x2, P0 ;  /* 0x0000c700087f7a11 */ /* 0x000fca00000f1409 */
[----:B0-----:R0:W-:Y:S02]  /*3550*/  RED.E.ADD.F32.FTZ.RN.STRONG.GPU [R126.64], R143 ;  /* 0x0000008f7e00798e */ /* 0x0011e4000c10e786 */
.L_x_7667:
[----:B--2---:R-:W-:Y:S05]  /*3560*/  BSYNC B0 ;  /* 0x0000000000007941 */ /* 0x004fea0003800000 */
.L_x_7666:
        /* <DEDUP_REMOVED lines=15> */
.L_x_7669:
[----:B0-----:R-:W-:Y:S05]  /*3660*/  BSYNC B0 ;  /* 0x0000000000007941 */ /* 0x001fea0003800000 */
.L_x_7668:
[----:B-1----:R0:W1:Y:S01]  /*3670*/  LDS R127, [R62.X4+0x320] ;  /* 0x000320003e7f7984 */ /* 0x0020620000004800 */
[----:B------:R-:W-:Y:S01]  /*3680*/  BSSY B0, `(.L_x_7670) ;  /* 0x0000005000007945 */ /* 0x000fe20003800000 */
[----:B------:R-:W-:Y:S05]  /*3690*/  @!P0 BRA `(.L_x_7671) ;  /* 0x0000003000008947 */ /* 0x000fea0003800000 */
[----:B------:R-:W-:-:S05]  /*36a0*/  IMAD.WIDE.U32 R8, R149, c[0x0][0x2b0], R30 ;  /* 0x0000ac0095087a25 */ /* 0x000fca00078e001e */
[----:B------:R-:W-:-:S05]  /*36b0*/  IADD3 R9, R143, R9, RZ ;  /* 0x000000098f097210 */ /* 0x000fca0007ffe0ff */
[----:B-1----:R1:W-:Y:S02]  /*36c0*/  RED.E.ADD.F32.FTZ.RN.STRONG.GPU [R8.64], R127 ;  /* 0x0000007f0800798e */ /* 0x0023e4000c10e786 */
.L_x_7671:
[----:B------:R-:W-:Y:S05]  /*36d0*/  BSYNC B0 ;  /* 0x0000000000007941 */ /* 0x000fea0003800000 */
.L_x_7670:
[----:B-1----:R1:W2:Y:S01]  /*36e0*/  LDS R127, [R63.X4+0x3a0] ;  /* 0x0003a0003f7f7984 */ /* 0x0022a20000004800 */
[----:B------:R-:W-:Y:S01]  /*36f0*/  BSSY B0, `(.L_x_7672) ;  /* 0x0000005000007945 */ /* 0x000fe20003800000 */
[----:B------:R-:W-:Y:S05]  /*3700*/  @!P1 BRA `(.L_x_7673) ;  /* 0x0000003000009947 */ /* 0x000fea0003800000 */
[----:B------:R-:W-:-:S05]  /*3710*/  IMAD.WIDE.U32 R8, R149, c[0x0][0x2b0], R28 ;  /* 0x0000ac0095087a25 */ /* 0x000fca00078e001c */
[----:B------:R-:W-:-:S05]  /*3720*/  IADD3 R9, R143, R9, RZ ;  /* 0x000000098f097210 */ /* 0x000fca0007ffe0ff */
[----:B--2---:R2:W-:Y:S02]  /*3730*/  RED.E.ADD.F32.FTZ.RN.STRONG.GPU [R8.64], R127 ;  /* 0x0000007f0800798e */ /* 0x0045e4000c10e786 */
.L_x_7673:
[----:B------:R-:W-:Y:S05]  /*3740*/  BSYNC B0 ;  /* 0x0000000000007941 */ /* 0x000fea0003800000 */
.L_x_7672:
[----:B--2---:R2:W3:Y:S01]  /*3750*/  LDS R127, [R64.X4+0x420] ;  /* 0x00042000407f7984 */ /* 0x0044e20000004800 */
[----:B------:R-:W-:Y:S01]  /*3760*/  BSSY B0, `(.L_x_7674) ;  /* 0x0000005000007945 */ /* 0x000fe20003800000 */
[----:B------:R-:W-:Y:S05]  /*3770*/  @!P2 BRA `(.L_x_7675) ;  /* 0x000000300000a947 */ /* 0x000fea0003800000 */
[----:B------:R-:W-:-:S05]  /*3780*/  IMAD.WIDE.U32 R8, R149, c[0x0][0x2b0], R26 ;  /* 0x0000ac0095087a25 */ /* 0x000fca00078e001a */
[----:B------:R-:W-:-:S05]  /*3790*/  IADD3 R9, R143, R9, RZ ;  /* 0x000000098f097210 */ /* 0x000fca0007ffe0ff */
[----:B---3--:R3:W-:Y:S02]  /*37a0*/  RED.E.ADD.F32.FTZ.RN.STRONG.GPU [R8.64], R127 ;  /* 0x0000007f0800798e */ /* 0x0087e4000c10e786 */
.L_x_7675:
[----:B------:R-:W-:Y:S05]  /*37b0*/  BSYNC B0 ;  /* 0x0000000000007941 */ /* 0x000fea0003800000 */
.L_x_7674:
[----:B---3--:R3:W4:Y:S01]  /*37c0*/  LDS R127, [R65.X4+0x4a0] ;  /* 0x0004a000417f7984 */ /* 0x0087220000004800 */
[----:B------:R-:W-:Y:S01]  /*37d0*/  BSSY B0, `(.L_x_7676) ;  /* 0x0000005000007945 */ /* 0x000fe20003800000 */
[----:B------:R-:W-:Y:S05]  /*37e0*/  @!P3 BRA `(.L_x_7677) ;  /* 0x000000300000b947 */ /* 0x000fea0003800000 */
[----:B------:R-:W-:-:S05]  /*37f0*/  IMAD.WIDE.U32 R8, R149, c[0x0][0x2b0], R36 ;  /* 0x0000ac0095087a25 */ /* 0x000fca00078e0024 */
[----:B------:R-:W-:-:S05]  /*3800*/  IADD3 R9, R143, R9, RZ ;  /* 0x000000098f097210 */ /* 0x000fca0007ffe0ff */
[----:B----4-:R4:W-:Y:S02]  /*3810*/  RED.E.ADD.F32.FTZ.RN.STRONG.GPU [R8.64], R127 ;  /* 0x0000007f0800798e */ /* 0x0109e4000c10e786 */
.L_x_7677:
[----:B------:R-:W-:Y:S05]  /*3820*/  BSYNC B0 ;  /* 0x0000000000007941 */ /* 0x000fea0003800000 */
.L_x_7676:
[----:B----4-:R4:W0:Y:S01]  /*3830*/  LDS R127, [R66.X4+0x520] ;  /* 0x00052000427f7984 */ /* 0x0108220000004800 */
[----:B------:R-:W-:Y:S01]  /*3840*/  BSSY B0, `(.L_x_7678) ;  /* 0x0000005000007945 */ /* 0x000fe20003800000 */
[----:B------:R-:W-:Y:S05]  /*3850*/  @!P4 BRA `(.L_x_7679) ;  /* 0x000000300000c947 */ /* 0x000fea0003800000 */
[----:B------:R-:W-:-:S05]  /*3860*/  IMAD.WIDE.U32 R8, R149, c[0x0][0x2b0], R24 ;  /* 0x0000ac0095087a25 */ /* 0x000fca00078e0018 */
[----:B------:R-:W-:-:S05]  /*3870*/  IADD3 R9, R143, R9, RZ ;  /* 0x000000098f097210 */ /* 0x000fca0007ffe0ff */
[----:B0-----:R0:W-:Y:S02]  /*3880*/  RED.E.ADD.F32.FTZ.RN.STRONG.GPU [R8.64], R127 ;  /* 0x0000007f0800798e */ /* 0x0011e4000c10e786 */
.L_x_7679:
[----:B------:R-:W-:Y:S05]  /*3890*/  BSYNC B0 ;  /* 0x0000000000007941 */ /* 0x000fea0003800000 */
.L_x_7678:
[----:B0-----:R0:W1:Y:S01]  /*38a0*/  LDS R127, [R67.X4+0x5a0] ;  /* 0x0005a000437f7984 */ /* 0x0010620000004800 */
[----:B------:R-:W-:Y:S01]  /*38b0*/  BSSY B0, `(.L_x_7680) ;  /* 0x0000005000007945 */ /* 0x000fe20003800000 */
[----:B------:R-:W-:Y:S05]  /*38c0*/  @!P5 BRA `(.L_x_7681) ;  /* 0x000000300000d947 */ /* 0x000fea0003800000 */
[----:B------:R-:W-:-:S05]  /*38d0*/  IMAD.WIDE.U32 R8, R149, c[0x0][0x2b0], R34 ;  /* 0x0000ac0095087a25 */ /* 0x000fca00078e0022 */
[----:B------:R-:W-:-:S05]  /*38e0*/  IADD3 R9, R143, R9, RZ ;  /* 0x000000098f097210 */ /* 0x000fca0007ffe0ff */
[----:B-1----:R1:W-:Y:S02]  /*38f0*/  RED.E.ADD.F32.FTZ.RN.STRONG.GPU [R8.64], R127 ;  /* 0x0000007f0800798e */ /* 0x0023e4000c10e786 */
.L_x_7681:
[----:B------:R-:W-:Y:S05]  /*3900*/  BSYNC B0 ;  /* 0x0000000000007941 */ /* 0x000fea0003800000 */
.L_x_7680:
[----:B-1----:R-:W1:Y:S01]  /*3910*/  SHFL.DOWN PT, R127, R152, 0x1, 0x1f ;  /* 0x08201f00987f7f89 */ /* 0x002e6200000e0000 */
        /* <DEDUP_REMOVED lines=12> */
[-C--:B------:R-:W-:Y:S02]  /*39e0*/  FMUL.FTZ R8, R11, R129.reuse ;  /* 0x000000810b087220 */ /* 0x080fe40000410000 */
[C---:B------:R-:W-:Y:S02]  /*39f0*/  FMUL.FTZ R129, R102.reuse, R129 ;  /* 0x0000008166817220 */ /* 0x040fe40000410000 */
[----:B------:R-:W-:Y:S02]  /*3a00*/  FMUL.FTZ R133, R102, R133 ;  /* 0x0000008566857220 */ /* 0x000fe40000410000 */
[----:B------:R-:W-:-:S02]  /*3a10*/  FFMA.FTZ R101, R10, R76, R101 ;  /* 0x0000004c0a657223 */ /* 0x000fc40000010065 */
[----:B-1----:R-:W-:Y:S02]  /*3a20*/  @!P0 FADD.FTZ R152, R152, R127 ;  /* 0x0000007f98988221 */ /* 0x002fe40000010000 */
[----:B------:R-:W-:Y:S02]  /*3a30*/  FMUL.FTZ R129, R146, R129 ;  /* 0x0000008192817220 */ /* 0x000fe40000410000 */
[----:B-----5:R-:W-:Y:S01]  /*3a40*/  @!P0 FADD.FTZ R104, R104, R9 ;  /* 0x0000000968688221 */ /* 0x020fe20000010000 */
[----:B------:R-:W1:Y:S01]  /*3a50*/  SHFL.DOWN PT, R127, R152, 0x2, 0x1f ;  /* 0x08401f00987f7f89 */ /* 0x000e6200000e0000 */
        /* <DEDUP_REMOVED lines=20> */
[----:B------:R-:W-:Y:S01]  /*3ba0*/  ISETP.GT.AND P0, PT, R56, 0x17, PT ;  /* 0x000000173800780c */ /* 0x000fe20003f04270 */
[-C--:B------:R-:W-:Y:S02]  /*3bb0*/  FMUL.FTZ R9, R102, R141.reuse ;  /* 0x0000008d66097220 */ /* 0x080fe40000410000 */
[----:B------:R-:W5:Y:S01]  /*3bc0*/  SHFL.DOWN PT, R127, R104, 0x8, 0x1f ;  /* 0x09001f00687f7f89 */ /* 0x000f6200000e0000 */
[----:B------:R-:W-:Y:S02]  /*3bd0*/  FMUL.FTZ R141, R110, R141 ;  /* 0x0000008d6e8d7220 */ /* 0x000fe40000410000 */
[----:B------:R-:W-:Y:S02]  /*3be0*/  FMUL.FTZ R130, R130, R9 ;  /* 0x0000000982827220 */ /* 0x000fe40000410000 */
        /* <DEDUP_REMOVED lines=8> */
[----:B-1----:R-:W-:Y:S02]  /*3c70*/  @!P0 FADD.FTZ R152, R152, R143 ;  /* 0x0000008f98988221 */ /* 0x002fe40000010000 */
[----:B------:R-:W-:Y:S02]  /*3c80*/  FMUL.FTZ R120, R120, R139 ;  /* 0x0000008b78787220 */ /* 0x000fe40000410000 */
[----:B-----5:R-:W-:Y:S01]  /*3c90*/  @!P0 FADD.FTZ R104, R104, R127 ;  /* 0x0000007f68688221 */ /* 0x020fe20000010000 */
[----:B------:R-:W1:Y:S01]  /*3ca0*/  SHFL.DOWN PT, R143, R152, 0x10, 0x1f ;  /* 0x0a001f00988f7f89 */ /* 0x000e6200000e0000 */
[----:B------:R-:W-:Y:S01]  /*3cb0*/  ISETP.GT.AND P0, PT, R56, 0xf, PT ;  /* 0x0000000f3800780c */ /* 0x000fe20003f04270 */
[----:B------:R-:W-:Y:S02]  /*3cc0*/  FFMA.FTZ R120, R115, R9, R120 ;  /* 0x0000000973787223 */ /* 0x000fe40000010078 */
[----:B------:R-:W5:Y:S01]  /*3cd0*/  SHFL.DOWN PT, R127, R104, 0x10, 0x1f ;  /* 0x0a001f00687f7f89 */ /* 0x000f6200000e0000 */
        /* <DEDUP_REMOVED lines=8> */
[----:B------:R-:W-:Y:S02]  /*3d60*/  FADD.FTZ R89, R130, R89 ;  /* 0x0000005982597221 */ /* 0x000fe40000010000 */
[----:B------:R-:W-:Y:S02]  /*3d70*/  FADD.FTZ R86, R121, R86 ;  /* 0x0000005679567221 */ /* 0x000fe40000010000 */
[----:B-1----:R-:W-:Y:S02]  /*3d80*/  @!P0 FADD.FTZ R152, R152, R143 ;  /* 0x0000008f98988221 */ /* 0x002fe40000010000 */
[----:B------:R-:W-:Y:S02]  /*3d90*/  FADD.FTZ R84, R119, R84 ;  /* 0x0000005477547221 */ /* 0x000fe40000010000 */
[----:B-----5:R-:W-:Y:S01]  /*3da0*/  @!P0 FADD.FTZ R104, R104, R127 ;  /* 0x0000007f68688221 */ /* 0x020fe20000010000 */
[----:B------:R-:W-:Y:S01]  /*3db0*/  MOV R11, R152 ;  /* 0x00000098000b7202 */ /* 0x000fe20000000f00 */
[----:B------:R-:W-:-:S02]  /*3dc0*/  FADD.FTZ R91, R120, R91 ;  /* 0x0000005b785b7221 */ /* 0x000fc40000010000 */
[----:B------:R-:W-:Y:S01]  /*3dd0*/  FADD.FTZ R90, R9, R90 ;  /* 0x0000005a095a7221 */ /* 0x000fe20000010000 */
        /* <DEDUP_REMOVED lines=12> */
.L_x_7683:
[----:B-1----:R-:W-:Y:S05]  /*3ea0*/  BSYNC B0 ;  /* 0x0000000000007941 */ /* 0x002fea0003800000 */
.L_x_7682:
[----:B------:R-:W-:Y:S02]  /*3eb0*/  IADD3 R107, R107, 0x1, RZ ;  /* 0x000000016b6b7810 */ /* 0x000fe40007ffe0ff */
[----:B------:R-:W-:Y:S02]  /*3ec0*/  IADD3 R105, P1, R105, 0x1, RZ ;  /* 0x0000000169697810 */ /* 0x000fe40007f3e0ff */
[----:B------:R-:W-:Y:S02]  /*3ed0*/  ISETP.GE.AND P0, PT, R107, c[0x0][0x16c], PT ;  /* 0x00005b006b007a0c */ /* 0x000fe40003f06270 */
[----:B------:R-:W-:-:S11]  /*3ee0*/  IADD3.X R100, RZ, R100, RZ, P1, !PT ;  /* 0x00000064ff647210 */ /* 0x000fd60000ffe4ff */
[----:B------:R-:W-:Y:S01]  /*3ef0*/  @P0 CALL.REL.NOINC `(.L_x_7663) ;  /* 0x0000001000000944 */ /* 0x000fe20003c00000 */
[----:B------:R-:W-:Y:S05]  /*3f00*/  BRA `(.L_x_7684) ;  /* 0xffffe3c000007947 */ /* 0x000fea000383ffff */
.L_x_7663:
[----:B------:R-:W-:Y:S01]  /*3f10*/  BAR.SYNC.DEFER_BLOCKING 0x0 ;  /* 0x0000000000007b1d */ /* 0x000fe20000010000 */
[----:B------:R-:W-:Y:S02]  /*3f20*/  SHF.R.S32.HI R35, RZ, 0x1f, R46 ;  /* 0x0000001fff237819 */ /* 0x000fe4000001142e */
[----:B------:R-:W-:-:S04]  /*3f30*/  LEA R8, P0, R46, R49, 0x4 ;  /* 0x000000312e087211 */ /* 0x000fc800078020ff */
[----:B------:R-:W-:-:S06]  /*3f40*/  LEA.HI.X R9, R46, R51, R35, 0x4, P0 ;  /* 0x000000332e097211 */ /* 0x000fcc00000f2423 */
[----:B------:R-:W5:Y:S01]  /*3f50*/  LDG.E.128 R8, [R8.64] ;  /* 0x0000000608087981 */ /* 0x000f62000c1e1d00 */
[----:B------:R-:W-:Y:S01]  /*3f60*/  F2FP.PACK_AB R102, R101, R96 ;  /* 0x000000606566723e */ /* 0x000fe200000000ff */
[----:B------:R-:W-:Y:S01]  /*3f70*/  UIADD3 UR4, UR4, -0x100, URZ ;  /* 0xffffff0004047890 */ /* 0x000fe2000fffe03f */
[----:B------:R-:W-:Y:S02]  /*3f80*/  F2FP.PACK_AB R103, R103, R98 ;  /* 0x000000626767723e */ /* 0x000fe400000000ff */
[----:B------:R-:W-:Y:S02]  /*3f90*/  F2FP.PACK_AB R101, R99, R94 ;  /* 0x0000005e6365723e */ /* 0x000fe400000000ff */
[----:B------:R-:W-:Y:S02]  /*3fa0*/  F2FP.PACK_AB R100, R92, R97 ;  /* 0x000000615c64723e */ /* 0x000fe400000000ff */
[----:B------:R-:W-:Y:S02]  /*3fb0*/  IADD3 R36, R55, -0x1, RZ ;  /* 0xffffffff37247810 */ /* 0x000fe40007ffe0ff */
[----:B------:R-:W-:-:S02]  /*3fc0*/  SHF.L.U32 R34, R46, 0x4, RZ ;  /* 0x000000042e227819 */ /* 0x000fc400000006ff */
[----:B------:R-:W-:Y:S01]  /*3fd0*/  SHF.L.U64.HI R37, R46, 0x4, R35 ;  /* 0x000000042e257819 */ /* 0x000fe20000010223 */
[----:B------:R-:W-:-:S04]  /*3fe0*/  IMAD R35, R41, c[0x0][0x300], RZ ;  /* 0x0000c00029237a24 */ /* 0x000fc800078e02ff */
[----:B------:R-:W-:Y:S01]  /*3ff0*/  IMAD R35, R0, c[0x0][0x304], R35 ;  /* 0x0000c10000237a24 */ /* 0x000fe200078e0223 */
[----:B-----5:R-:W-:Y:S01]  /*4000*/  STS.128 [R56.X16], R8 ;  /* 0x0000000838007388 */ /* 0x020fe2000000cc00 */
[----:B------:R-:W-:-:S06]  /*4010*/  NOP ;  /* 0x0000000000007918 */ /* 0x000fcc0000000000 */
[----:B------:R-:W1:Y:S04]  /*4020*/  LDS.128 R4, [R56.X16] ;  /* 0x0000000038047984 */ /* 0x000e68000000cc00 */
[----:B------:R-:W-:Y:S06]  /*4030*/  BAR.SYNC.DEFER_BLOCKING 0x0 ;  /* 0x0000000000007b1d */ /* 0x000fec0000010000 */
[----:B------:R-:W-:Y:S01]  /*4040*/  STS.128 [R56.X16], R100 ;  /* 0x0000006438007388 */ /* 0x000fe2000000cc00 */
[----:B-1----:R-:W-:-:S02]  /*4050*/  HADD2.F32 R25, -RZ, R4.H0_H0 ;  /* 0x20000004ff197230 */ /* 0x002fc40000004100 */
[--C-:B------:R-:W-:Y:S02]  /*4060*/  HADD2.F32 R9, -RZ, R5.reuse.H0_H0 ;  /* 0x20000005ff097230 */ /* 0x100fe40000004100 */
[----:B------:R-:W-:Y:S01]  /*4070*/  HADD2.F32 R5, -RZ, R5.H1_H1 ;  /* 0x30000005ff057230 */ /* 0x000fe20000004100 */
[--C-:B------:R-:W-:Y:S01]  /*4080*/  FADD.FTZ R24, R25, R42.reuse ;  /* 0x0000002a19187221 */ /* 0x100fe20000010000 */
[----:B------:R-:W-:Y:S01]  /*4090*/  HADD2.F32 R25, -RZ, R4.H1_H1 ;  /* 0x30000004ff197230 */ /* 0x000fe20000004100 */
[--C-:B------:R-:W-:Y:S01]  /*40a0*/  FADD.FTZ R11, R9, R42.reuse ;  /* 0x0000002a090b7221 */ /* 0x100fe20000010000 */
[--C-:B------:R-:W-:Y:S02]  /*40b0*/  HADD2.F32 R9, -RZ, R6.reuse.H0_H0 ;  /* 0x20000006ff097230 */ /* 0x100fe40000004100 */
[----:B------:R-:W-:Y:S01]  /*40c0*/  FSETP.GTU.FTZ.AND P6, PT, R24, 20, PT ;  /* 0x41a000001800780b */ /* 0x000fe20003fdc000 */
[--C-:B------:R-:W-:Y:S01]  /*40d0*/  FADD.FTZ R25, R25, R42.reuse ;  /* 0x0000002a19197221 */ /* 0x100fe20000010000 */
[----:B------:R-:W-:Y:S01]  /*40e0*/  FSETP.GTU.FTZ.AND P1, PT, R11, 20, PT ;  /* 0x41a000000b00780b */ /* 0x000fe20003f3c000 */
[----:B------:R-:W-:Y:S01]  /*40f0*/  FADD.FTZ R26, R9, R42 ;  /* 0x0000002a091a7221 */ /* 0x000fe20000010000 */
[----:B------:R-:W-:-:S02]  /*4100*/  HADD2.F32 R9, -RZ, R6.H1_H1 ;  /* 0x30000006ff097230 */ /* 0x000fc40000004100 */
[----:B------:R-:W-:Y:S02]  /*4110*/  FSETP.GTU.FTZ.AND P0, PT, R25, 20, PT ;  /* 0x41a000001900780b */ /* 0x000fe40003f1c000 */
[----:B------:R-:W-:Y:S01]  /*4120*/  FSETP.GTU.FTZ.AND P3, PT, R26, 20, PT ;  /* 0x41a000001a00780b */ /* 0x000fe20003f7c000 */
[----:B------:R-:W-:-:S04]  /*4130*/  FADD.FTZ R9, R9, R42 ;  /* 0x0000002a09097221 */ /* 0x000fc80000010000 */
[----:B------:R-:W-:Y:S01]  /*4140*/  @!P6 FMUL.FTZ R4, R24, -1.4426950216293334961 ;  /* 0xbfb8aa3b1804e820 */ /* 0x000fe20000410000 */
[----:B------:R-:W-:-:S05]  /*4150*/  FSETP.GTU.FTZ.AND P4, PT, R9, 20, PT ;  /* 0x41a000000900780b */ /* 0x000fca0003f9c000 */
[----:B------:R-:W1:Y:S01]  /*4160*/  @!P6 MUFU.EX2 R4, R4 ;  /* 0x000000040004e308 */ /* 0x000e620000000800 */
[----:B------:R-:W-:Y:S02]  /*4170*/  @!P0 FMUL.FTZ R8, R25, -1.4426950216293334961 ;  /* 0xbfb8aa3b19088820 */ /* 0x000fe40000410000 */
[----:B------:R-:W-:-:S05]  /*4180*/  FADD.FTZ R25, R5, R42 ;  /* 0x0000002a05197221 */ /* 0x000fca0000010000 */
[----:B------:R-:W-:Y:S01]  /*4190*/  FSETP.GTU.FTZ.AND P2, PT, R25, 20, PT ;  /* 0x41a000001900780b */ /* 0x000fe20003f5c000 */
[----:B------:R-:W5:Y:S01]  /*41a0*/  @!P0 MUFU.EX2 R10, R8 ;  /* 0x00000008000a8308 */ /* 0x000f620000000800 */
[----:B-1----:R-:W-:Y:S02]  /*41b0*/  @!P6 FADD.FTZ R5, R4, 1 ;  /* 0x3f8000000405e421 */ /* 0x002fe40000010000 */
[----:B------:R-:W-:Y:S01]  /*41c0*/  @!P1 FMUL.FTZ R4, R11, -1.4426950216293334961 ;  /* 0xbfb8aa3b0b049820 */ /* 0x000fe20000410000 */
[----:B------:R-:W-:-:S04]  /*41d0*/  HADD2.F32 R11, -RZ, R7.H0_H0 ;  /* 0x20000007ff0b7230 */ /* 0x000fc80000004100 */
[----:B------:R1:W0:Y:S01]  /*41e0*/  @!P6 MUFU.RCP R24, R5 ;  /* 0x000000050018e308 */ /* 0x0002220000001000 */
[----:B------:R-:W-:-:S03]  /*41f0*/  HADD2.F32 R7, -RZ, R7.H1_H1 ;  /* 0x30000007ff077230 */ /* 0x000fc60000004100 */
[----:B------:R-:W-:Y:S02]  /*4200*/  @!P2 FMUL.FTZ R6, R25, -1.4426950216293334961 ;  /* 0xbfb8aa3b1906a820 */ /* 0x000fe40000410000 */
[--C-:B------:R-:W-:Y:S02]  /*4210*/  FADD.FTZ R11, R11, R42.reuse ;  /* 0x0000002a0b0b7221 */ /* 0x100fe40000010000 */
[----:B------:R-:W-:Y:S02]  /*4220*/  FADD.FTZ R25, R7, R42 ;  /* 0x0000002a07197221 */ /* 0x000fe40000010000 */
[----:B------:R-:W-:Y:S01]  /*4230*/  @!P4 FMUL.FTZ R7, R9, -1.4426950216293334961 ;  /* 0xbfb8aa3b0907c820 */ /* 0x000fe20000410000 */
[----:B------:R-:W2:Y:S01]  /*4240*/  @!P1 MUFU.EX2 R4, R4 ;  /* 0x0000000400049308 */ /* 0x000ea20000000800 */
[----:B-1----:R-:W-:Y:S01]  /*4250*/  @!P3 FMUL.FTZ R5, R26, -1.4426950216293334961 ;  /* 0xbfb8aa3b1a05b820 */ /* 0x002fe20000410000 */
[----:B------:R-:W-:Y:S01]  /*4260*/  FSETP.GTU.FTZ.AND P5, PT, R11, 20, PT ;  /* 0x41a000000b00780b */ /* 0x000fe20003fbc000 */
[----:B-----5:R-:W-:-:S02]  /*4270*/  @!P0 FADD.FTZ R10, R10, 1 ;  /* 0x3f8000000a0a8421 */ /* 0x020fc40000010000 */
[----:B0-----:R-:W-:-:S03]  /*4280*/  @!P6 FMUL.FTZ R93, R93, R24 ;  /* 0x000000185d5de220 */ /* 0x001fc60000410000 */
[----:B------:R-:W0:Y:S01]  /*4290*/  @!P2 MUFU.EX2 R6, R6 ;  /* 0x000000060006a308 */ /* 0x000e220000000800 */
[----:B------:R-:W-:Y:S02]  /*42a0*/  FSETP.GTU.FTZ.AND P6, PT, R25, 20, PT ;  /* 0x41a000001900780b */ /* 0x000fe40003fdc000 */
[----:B------:R-:W-:-:S04]  /*42b0*/  SHF.L.U32 R24, R36, 0x8, RZ ;  /* 0x0000000824187819 */ /* 0x000fc800000006ff */
[----:B------:R-:W-:Y:S01]  /*42c0*/  @!P5 FMUL.FTZ R8, R11, -1.4426950216293334961 ;  /* 0xbfb8aa3b0b08d820 */ /* 0x000fe20000410000 */
[----:B------:R-:W1:Y:S01]  /*42d0*/  @!P3 MUFU.EX2 R5, R5 ;  /* 0x000000050005b308 */ /* 0x000e620000000800 */
[----:B--2---:R-:W-:-:S05]  /*42e0*/  @!P1 FADD.FTZ R4, R4, 1 ;  /* 0x3f80000004049421 */ /* 0x004fca0000010000 */
[----:B------:R-:W-:Y:S01]  /*42f0*/  @!P6 FMUL.FTZ R9, R25, -1.4426950216293334961 ;  /* 0xbfb8aa3b1909e820 */ /* 0x000fe20000410000 */
[----:B------:R-:W-:Y:S01]  /*4300*/  SHF.R.S32.HI R25, RZ, 0x1f, R24 ;  /* 0x0000001fff197819 */ /* 0x000fe20000011418 */
[----:B------:R-:W2:Y:S01]  /*4310*/  @!P4 MUFU.EX2 R7, R7 ;  /* 0x000000070007c308 */ /* 0x000ea20000000800 */
[----:B0-----:R-:W-:-:S07]  /*4320*/  @!P2 FADD.FTZ R6, R6, 1 ;  /* 0x3f8000000606a421 */ /* 0x001fce0000010000 */
[----:B------:R0:W5:Y:S01]  /*4330*/  @!P5 MUFU.EX2 R27, R8 ;  /* 0x00000008001bd308 */ /* 0x0001620000000800 */
[----:B-1----:R-:W-:-:S07]  /*4340*/  @!P3 FADD.FTZ R11, R5, 1 ;  /* 0x3f800000050bb421 */ /* 0x002fce0000010000 */
[----:B------:R-:W1:Y:S01]  /*4350*/  @!P1 MUFU.RCP R30, R4 ;  /* 0x00000004001e9308 */ /* 0x000e620000001000 */
[----:B--2---:R-:W-:Y:S02]  /*4360*/  @!P4 FADD.FTZ R26, R7, 1 ;  /* 0x3f800000071ac421 */ /* 0x004fe40000010000 */
[----:B0-----:R-:W-:-:S04]  /*4370*/  IMAD R8, R134, c[0x0][0x2d8], RZ ;  /* 0x0000b60086087a24 */ /* 0x001fc800078e02ff */
[----:B------:R-:W-:Y:S01]  /*4380*/  IMAD R33, R43, c[0x0][0x2dc], R8 ;  /* 0x0000b7002b217a24 */ /* 0x000fe200078e0208 */
[----:B------:R0:W2:Y:S01]  /*4390*/  @!P2 MUFU.RCP R29, R6 ;  /* 0x00000006001da308 */ /* 0x0000a20000001000 */
[----:B------:R-:W-:-:S06]  /*43a0*/  NOP ;  /* 0x0000000000007918 */ /* 0x000fcc0000000000 */
[----:B-----5:R-:W-:Y:S01]  /*43b0*/  @!P5 FADD.FTZ R27, R27, 1 ;  /* 0x3f8000001b1bd421 */ /* 0x020fe20000010000 */
[----:B------:R5:W3:Y:S01]  /*43c0*/  @!P6 MUFU.EX2 R28, R9 ;  /* 0x00000009001ce308 */ /* 0x000ae20000000800 */
[----:B0-----:R-:W0:Y:S01]  /*43d0*/  LDS.128 R4, [R56.X16] ;  /* 0x0000000038047984 */ /* 0x001e22000000cc00 */
[----:B-1----:R-:W-:-:S06]  /*43e0*/  @!P1 FMUL.FTZ R91, R91, R30 ;  /* 0x0000001e5b5b9220 */ /* 0x002fcc0000410000 */
[----:B------:R1:W4:Y:S01]  /*43f0*/  @!P3 MUFU.RCP R32, R11 ;  /* 0x0000000b0020b308 */ /* 0x0003220000001000 */
[----:B-----5:R-:W-:-:S04]  /*4400*/  IMAD.WIDE.U32 R8, R43, c[0x0][0x2d8], R24 ;  /* 0x0000b6002b087a25 */ /* 0x020fc800078e0018 */
[----:B--2---:R-:W-:Y:S01]  /*4410*/  @!P2 FMUL.FTZ R88, R88, R29 ;  /* 0x0000001d5858a220 */ /* 0x004fe20000410000 */
[----:B------:R-:W-:Y:S01]  /*4420*/  IADD3 R9, R9, R33, RZ ;  /* 0x0000002109097210 */ /* 0x000fe20007ffe0ff */
[----:B------:R-:W-:Y:S01]  /*4430*/  IMAD.WIDE.U32 R24, R43, c[0x0][0x2f8], R24 ;  /* 0x0000be002b187a25 */ /* 0x000fe200078e0018 */
[----:B------:R-:W2:Y:S01]  /*4440*/  @!P5 MUFU.RCP R27, R27 ;  /* 0x0000001b001bd308 */ /* 0x000ea20000001000 */
[----:B------:R-:W-:Y:S02]  /*4450*/  IADD3 R50, P2, R50, -0x200, RZ ;  /* 0xfffffe0032327810 */ /* 0x000fe40007f5e0ff */
[----:B-1----:R-:W-:Y:S01]  /*4460*/  IMAD R11, R41, c[0x0][0x2e0], RZ ;  /* 0x0000b800290b7a24 */ /* 0x002fe200078e02ff */
[----:B------:R-:W-:Y:S01]  /*4470*/  F2FP.PACK_AB R29, R88, R91 ;  /* 0x0000005b581d723e */ /* 0x000fe200000000ff */
[----:B------:R-:W-:Y:S01]  /*4480*/  IMAD.WIDE.U32 R8, R0, c[0x0][0x2e0], R8 ;  /* 0x0000b80000087a25 */ /* 0x000fe200078e0008 */
[----:B------:R-:W-:Y:S02]  /*4490*/  IADD3.X R52, R52, -0x1, RZ, P2, !PT ;  /* 0xffffffff34347810 */ /* 0x000fe400017fe4ff */
[----:B------:R1:W5:Y:S01]  /*44a0*/  @!P4 MUFU.RCP R31, R26 ;  /* 0x0000001a001fc308 */ /* 0x0003620000001000 */
[----:B------:R-:W-:-:S02]  /*44b0*/  IMAD R33, R0, c[0x0][0x2e4], R11 ;  /* 0x0000b90000217a24 */ /* 0x000fc400078e020b */
[----:B---3--:R-:W-:Y:S02]  /*44c0*/  @!P6 FADD.FTZ R28, R28, 1 ;  /* 0x3f8000001c1ce421 */ /* 0x008fe40000010000 */
[----:B----4-:R-:W-:Y:S01]  /*44d0*/  @!P3 FMUL.FTZ R89, R89, R32 ;  /* 0x000000205959b220 */ /* 0x010fe20000410000 */
[----:B------:R-:W-:Y:S01]  /*44e0*/  IADD3 R9, R9, R33, RZ ;  /* 0x0000002109097210 */ /* 0x000fe20007ffe0ff */
[----:B------:R-:W-:Y:S01]  /*44f0*/  IMAD R32, R134, c[0x0][0x2f8], RZ ;  /* 0x0000be0086207a24 */ /* 0x000fe200078e02ff */
[----:B------:R-:W3:Y:S01]  /*4500*/  @!P0 MUFU.RCP R11, R10 ;  /* 0x0000000a000b8308 */ /* 0x000ee20000001000 */
[----:B-1----:R-:W-:Y:S01]  /*4510*/  LEA R26, P1, R8, c[0x0][0x330], 0x1 ;  /* 0x0000cc00081a7a11 */ /* 0x002fe200078208ff */
[----:B--2---:R-:W-:Y:S01]  /*4520*/  @!P5 FMUL.FTZ R84, R84, R27 ;  /* 0x0000001b5454d220 */ /* 0x004fe20000410000 */
[----:B------:R-:W-:Y:S01]  /*4530*/  IADD3 R47, P3, R47, -0x200, RZ ;  /* 0xfffffe002f2f7810 */ /* 0x000fe20007f7e0ff */
[----:B------:R-:W-:Y:S01]  /*4540*/  IMAD R33, R43, c[0x0][0x2fc], R32 ;  /* 0x0000bf002b217a24 */ /* 0x000fe200078e0220 */
[----:B------:R-:W-:-:S02]  /*4550*/  LEA.HI.X R8, R8, c[0x0][0x334], R9, 0x1, P1 ;  /* 0x0000cd0008087a11 */ /* 0x000fc400008f0c09 */
[----:B------:R-:W-:Y:S01]  /*4560*/  IADD3 R26, P1, R26, R34, RZ ;  /* 0x000000221a1a7210 */ /* 0x000fe20007f3e0ff */
[----:B------:R-:W1:Y:S01]  /*4570*/  @!P6 MUFU.RCP R28, R28 ;  /* 0x0000001c001ce308 */ /* 0x000e620000001000 */
[----:B-----5:R-:W-:Y:S01]  /*4580*/  @!P4 FMUL.FTZ R86, R86, R31 ;  /* 0x0000001f5656c220 */ /* 0x020fe20000410000 */
[----:B------:R-:W-:Y:S02]  /*4590*/  IADD3 R25, R25, R33, RZ ;  /* 0x0000002119197210 */ /* 0x000fe40007ffe0ff */
[----:B------:R-:W-:Y:S02]  /*45a0*/  IADD3.X R27, R8, R37, RZ, P1, !PT ;  /* 0x00000025081b7210 */ /* 0x000fe40000ffe4ff */
[----:B------:R-:W-:Y:S01]  /*45b0*/  F2FP.PACK_AB R30, R86, R89 ;  /* 0x00000059561e723e */ /* 0x000fe200000000ff */
[----:B---3--:R-:W-:Y:S02]  /*45c0*/  @!P0 FMUL.FTZ R90, R90, R11 ;  /* 0x0000000b5a5a8220 */ /* 0x008fe40000410000 */
[----:B0-----:R0:W-:Y:S04]  /*45d0*/  STG.E.128 [R26.64], R4 ;  /* 0x000000041a007986 */ /* 0x0011e8000c101d06 */
[----:B------:R-:W-:Y:S01]  /*45e0*/  BAR.SYNC.DEFER_BLOCKING 0x0 ;  /* 0x0000000000007b1d */ /* 0x000fe20000010000 */
[----:B------:R-:W-:Y:S01]  /*45f0*/  ISETP.GT.AND P4, PT, R55, 0x1, PT ;  /* 0x000000013700780c */ /* 0x000fe20003f84270 */
[----:B-1----:R-:W-:Y:S01]  /*4600*/  @!P6 FMUL.FTZ R95, R95, R28 ;  /* 0x0000001c5f5fe220 */ /* 0x002fe20000410000 */
[----:B------:R-:W-:Y:S01]  /*4610*/  F2FP.PACK_AB R28, R90, R93 ;  /* 0x0000005d5a1c723e */ /* 0x000fe200000000ff */
[----:B------:R-:W-:Y:S01]  /*4620*/  FADD.FTZ R93, R93, R68 ;  /* 0x000000445d5d7221 */ /* 0x000fe20000010000 */
[----:B------:R-:W-:-:S02]  /*4630*/  IADD3 R53, P1, R53, -0x200, RZ ;  /* 0xfffffe0035357810 */ /* 0x000fc40007f3e0ff */
[----:B------:R-:W-:Y:S01]  /*4640*/  F2FP.PACK_AB R31, R95, R84 ;  /* 0x000000545f1f723e */ /* 0x000fe200000000ff */
[----:B------:R-:W-:Y:S01]  /*4650*/  FADD.FTZ R90, R93, R90 ;  /* 0x0000005a5d5a7221 */ /* 0x000fe20000010000 */
[----:B------:R-:W-:Y:S02]  /*4660*/  MOV R55, R36 ;  /* 0x0000002400377202 */ /* 0x000fe40000000f00 */
[----:B------:R-:W-:Y:S01]  /*4670*/  IADD3.X R54, R54, -0x1, RZ, P1, !PT ;  /* 0xffffffff36367810 */ /* 0x000fe20000ffe4ff */
[----:B------:R-:W-:Y:S01]  /*4680*/  FADD.FTZ R91, R90, R91 ;  /* 0x0000005b5a5b7221 */ /* 0x000fe20000010000 */
[----:B------:R-:W-:Y:S01]  /*4690*/  IADD3.X R45, R45, -0x1, RZ, P3, !PT ;  /* 0xffffffff2d2d7810 */ /* 0x000fe20001ffe4ff */
[----:B0-----:R-:W-:-:S04]  /*46a0*/  IMAD.WIDE.U32 R4, R0, c[0x0][0x300], R24 ;  /* 0x0000c00000047a25 */ /* 0x001fc800078e0018 */
        /* <DEDUP_REMOVED lines=15> */
[----:B0-----:R0:W-:Y:S01]  /*47a0*/  STG.E.128 [R4.64], R8 ;  /* 0x0000000804007986 */ /* 0x0011e2000c101d06 */
[----:B------:R-:W-:Y:S01]  /*47b0*/  @!P4 CALL.REL.NOINC `(.L_x_7646) ;  /* 0x000000100000c944 */ /* 0x000fe20003c00000 */
[----:B------:R-:W-:Y:S05]  /*47c0*/  BRA `(.L_x_7685) ;  /* 0xffffc23000007947 */ /* 0x000fea000383ffff */
.L_x_7646:
        /* <DEDUP_REMOVED lines=24> */
.L_x_7687:
[----:B0-----:R-:W-:Y:S05]  /*4950*/  BSYNC B0 ;  /* 0x0000000000007941 */ /* 0x001fea0003800000 */
.L_x_7686:
        /* <DEDUP_REMOVED lines=23> */
.L_x_7689:
[----:B------:R-:W1:Y:S02]  /*4ad0*/  S2R R15, SR_TID.X ;  /* 0x00000000000f7919 */ /* 0x000e640000002100 */
.L_x_7690:
[----:B0-----:R-:W-:Y:S05]  /*4ae0*/  BSYNC B0 ;  /* 0x0000000000007941 */ /* 0x001fea0003800000 */
.L_x_7688:
        /* <DEDUP_REMOVED lines=10> */
.L_x_7691:
        /* <DEDUP_REMOVED lines=26> */
.L_x_7692:
        /* <DEDUP_REMOVED lines=13> */
.L_x_9126:


//--------------------- .text._Z25selective_scan_bwd_kernelI32Selective_Scan_bwd_kernel_traitsILi32ELi8ELb1ELb1ELb0ELb1ELb1EN3c104HalfEfEEv12SSMParamsBwd --------------------------
	.section	.text._Z25selective_scan_bwd_kernelI32Selective_Scan_bwd_kernel_traitsILi32ELi8ELb1ELb1ELb0ELb1ELb1EN3c104HalfEfEEv12SSMParamsBwd,"ax",@progbits
	.sectioninfo	@"SHI_REGISTERS=184"
	.align	128
        .global         _Z25selective_scan_bwd_kernelI32Selective_Scan_bwd_kernel_traitsILi32ELi8ELb1ELb1ELb0ELb1ELb1EN3c104HalfEfEEv12SSMParamsBwd
        .type           _Z25selective_scan_bwd_kernelI32Selective_Scan_bwd_kernel_traitsILi32ELi8ELb1ELb1ELb0ELb1ELb1EN3c104HalfEfEEv12SSMParamsBwd,@function
        .size           _Z25selective_scan_bwd_kernelI32Selective_Scan_bwd_kernel_traitsILi32ELi8ELb1ELb1ELb0ELb1ELb1EN3c104HalfEfEEv12SSMParamsBwd,(.L_x_9127 - _Z25selective_scan_bwd_kernelI32Selective_Scan_bwd_kernel_traitsILi32ELi8ELb1ELb1ELb0ELb1ELb1EN3c104HalfEfEEv12SSMParamsBwd)
        .other          _Z25selective_scan_bwd_kernelI32Selective_Scan_bwd_kernel_traitsILi32ELi8ELb1ELb1ELb0ELb1ELb1EN3c104HalfEfEEv12SSMParamsBwd,@"STO_CUDA_ENTRY STV_DEFAULT"
_Z25selective_scan_bwd_kernelI32Selective_Scan_bwd_kernel_traitsILi32ELi8ELb1ELb1ELb0ELb1ELb1EN3c104HalfEfEEv12SSMParamsBwd:
.text._Z25selective_scan_bwd_kernelI32Selective_Scan_bwd_kernel_traitsILi32ELi8ELb1ELb1ELb0ELb1ELb1EN3c104HalfEfEEv12SSMParamsBwd:
        /* <DEDUP_REMOVED lines=25> */
[----:B------:R-:W-:Y:S01]  /*0190*/  CS2R R24, SRZ ;  /* 0x0000000000187805 */ /* 0x000fe2000001ff00 */
[----:B------:R-:W-:Y:S01]  /*01a0*/  IMAD R19, R45, c[0x0][0x280], RZ ;  /* 0x0000a0002d137a24 */ /* 0x000fe200078e02ff */
[----:B0-----:R-:W-:Y:S01]  /*01b0*/  IABS R2, R0 ;  /* 0x0000000000027213 */ /* 0x001fe20000000000 */
[C---:B------:R-:W-:Y:S01]  /*01c0*/  IMAD R15, R0.reuse, c[0x0][0x1dc], R15 ;  /* 0x00007700000f7a24 */ /* 0x040fe200078e020f */
[----:B-1----:R-:W-:Y:S01]  /*01d0*/  HFMA2.MMA R6, -RZ, RZ, 0, 0 ;  /* 0x00000000ff067435 */ /* 0x002fe200000001ff */
[----:B------:R-:W-:Y:S01]  /*01e0*/  IMAD R19, R0, c[0x0][0x284], R19 ;  /* 0x0000a10000137a24 */ /* 0x000fe200078e0213 */
[----:B------:R-:W-:Y:S01]  /*01f0*/  ISETP.GE.AND P3, PT, R12, 0x1, PT ;  /* 0x000000010c00780c */ /* 0x000fe20003f66270 */
[----:B--2---:R-:W-:Y:S01]  /*0200*/  IMAD R4, R136, c[0x0][0x1d0], RZ ;  /* 0x0000740088047a24 */ /* 0x004fe200078e02ff */
[----:B------:R-:W-:Y:S01]  /*0210*/  CS2R R22, SRZ ;  /* 0x0000000000167805 */ /* 0x000fe2000001ff00 */
[----:B------:R-:W-:Y:S01]  /*0220*/  HFMA2.MMA R73, -RZ, RZ, 0, 0 ;  /* 0x00000000ff497435 */ /* 0x000fe200000001ff */
        /* <DEDUP_REMOVED lines=25> */
[----:B------:R-:W-:Y:S01]  /*03c0*/  IMAD.WIDE.U32 R8, R47, c[0x0][0x190], RZ ;  /* 0x000064002f087a25 */ /* 0x000fe200078e00ff */
[----:B------:R-:W-:-:S02]  /*03d0*/  LEA R11, R12, 0xffffff00, 0x8 ;  /* 0xffffff000c0b7811 */ /* 0x000fc400078e40ff */
[----:B------:R-:W-:Y:S01]  /*03e0*/  @!P1 IADD3 R48, R48, 0x1, RZ ;  /* 0x0000000130309810 */ /* 0x000fe20007ffe0ff */
[----:B------:R-:W-:Y:S01]  /*03f0*/  IMAD R17, R47, c[0x0][0x194], R10 ;  /* 0x000065002f117a24 */ /* 0x000fe200078e020a */
[----:B------:R-:W-:Y:S02]  /*0400*/  SHF.R.S32.HI R13, RZ, 0x1f, R11 ;  /* 0x0000001fff0d7819 */ /* 0x000fe4000001140b */
[----:B------:R-:W-:Y:S02]  /*0410*/  IADD3 R10, P4, R11, R2, RZ ;  /* 0x000000020b0a7210 */ /* 0x000fe40007f9e0ff */
[----:B------:R-:W-:Y:S01]  /*0420*/  IADD3 R9, R9, R17, RZ ;  /* 0x0000001109097210 */ /* 0x000fe20007ffe0ff */
[----:B------:R-:W-:Y:S01]  /*0430*/  IMAD R17, R45, c[0x0][0x1e8], RZ ;  /* 0x00007a002d117a24 */ /* 0x000fe200078e02ff */
[----:B------:R-:W-:Y:S01]  /*0440*/  IADD3.X R15, R13, R3, R15, P4, !PT ;  /* 0x000000030d0f7210 */ /* 0x000fe200027fe40f */
[----:B------:R-:W-:Y:S01]  /*0450*/  IMAD.WIDE.U32 R2, R0, c[0x0][0x1e8], R4 ;  /* 0x00007a0000027a25 */ /* 0x000fe200078e0004 */
[----:B------:R-:W-:-:S02]  /*0460*/  ISETP.NE.AND P1, PT, RZ, c[0x0][0x178], PT ;  /* 0x00005e00ff007a0c */ /* 0x000fc40003f25270 */
[----:B------:R-:W-:Y:S01]  /*0470*/  @P0 IADD3 R48, R48, 0x1, RZ ;  /* 0x0000000130300810 */ /* 0x000fe20007ffe0ff */
[----:B------:R-:W-:Y:S01]  /*0480*/  IMAD.WIDE.U32 R4, R0, c[0x0][0x280], R6 ;  /* 0x0000a00000047a25 */ /* 0x000fe200078e0006 */
[C---:B------:R-:W-:Y:S02]  /*0490*/  IADD3 R55, P0, R11.reuse, R2, RZ ;  /* 0x000000020b377210 */ /* 0x040fe40007f1e0ff */
        /* <DEDUP_REMOVED lines=52> */
[C---:B------:R-:W-:Y:S02]  /*07e0*/  SHF.L.U32 R62, R50.reuse, 0x3, RZ ;  /* 0x00000003323e7819 */ /* 0x040fe400000006ff */
[C---:B------:R-:W-:Y:S02]  /*07f0*/  IADD3 R67, R50.reuse, 0x60, RZ ;  /* 0x0000006032437810 */ /* 0x040fe40007ffe0ff */
[----:B------:R-:W-:Y:S01]  /*0800*/  IADD3 R3, R3, R5, RZ ;  /* 0x0000000503037210 */ /* 0x000fe20007ffe0ff */
[----:B------:R-:W-:Y:S01]  /*0810*/  IMAD R5, R45, c[0x0][0x1b8], RZ ;  /* 0x00006e002d057a24 */ /* 0x000fe200078e02ff */
[C---:B------:R-:W-:Y:S02]  /*0820*/  IADD3 R69, R50.reuse, 0xa0, RZ ;  /* 0x000000a032457810 */ /* 0x040fe40007ffe0ff */
[----:B------:R-:W-:Y:S01]  /*0830*/  IADD3 R9, R50, 0xc0, RZ ;  /* 0x000000c032097810 */ /* 0x000fe20007ffe0ff */
[----:B------:R-:W-:Y:S01]  /*0840*/  IMAD.WIDE.U32 R2, R48, c[0x0][0x2a0], R2 ;  /* 0x0000a80030027a25 */ /* 0x000fe200078e0002 */
[----:B------:R-:W-:-:S02]  /*0850*/  IADD3 R71, R50, 0xe0, RZ ;  /* 0x000000e032477810 */ /* 0x000fc40007ffe0ff */
[----:B------:R-:W-:Y:S01]  /*0860*/  MOV R51, R4 ;  /* 0x0000000400337202 */ /* 0x000fe20000000f00 */
        /* <DEDUP_REMOVED lines=9> */
[C---:B------:R-:W-:Y:S02]  /*0900*/  IADD3 R3, R50.reuse, 0x20, RZ ;  /* 0x0000002032037810 */ /* 0x040fe40007ffe0ff */
[C---:B------:R-:W-:Y:S02]  /*0910*/  LOP3.LUT R142, R50.reuse, 0x1f, RZ, 0xc0, !PT ;  /* 0x0000001f328e7812 */ /* 0x040fe400078ec0ff */
        /* <DEDUP_REMOVED lines=9> */
[-C--:B------:R-:W-:Y:S02]  /*09b0*/  LEA.HI.SX32 R70, R9, R50.reuse, 0x1b ;  /* 0x0000003209467211 */ /* 0x080fe400078fdaff */
[----:B------:R-:W-:Y:S02]  /*09c0*/  LEA.HI.SX32 R71, R71, R50, 0x1b ;  /* 0x0000003247477211 */ /* 0x000fe400078fdaff */
[----:B-1----:R-:W-:Y:S02]  /*09d0*/  IADD3.X R17, R2, -0x1, RZ, P0, !PT ;  /* 0xffffffff02117810 */ /* 0x002fe400007fe4ff */
.L_x_7733:
[----:B------:R-:W-:Y:S01]  /*09e0*/  BAR.SYNC.DEFER_BLOCKING 0x0 ;  /* 0x0000000000007b1d */ /* 0x000fe20000010000 */
[----:B0-----:R-:W-:Y:S02]  /*09f0*/  SHF.R.S32.HI R3, RZ, 0x1f, R50 ;  /* 0x0000001fff037819 */ /* 0x001fe40000011432 */
[C---:B------:R-:W-:Y:S02]  /*0a00*/  SHF.L.U32 R72, R50.reuse, 0x4, RZ ;  /* 0x0000000432487819 */ /* 0x040fe400000006ff */
[----:B------:R-:W-:Y:S02]  /*0a10*/  SHF.L.U64.HI R74, R50, 0x4, R3 ;  /* 0x00000004324a7819 */ /* 0x000fe40000010203 */
[----:B------:R-:W-:-:S04]  /*0a20*/  IADD3 R2, P0, R49, R72, RZ ;  /* 0x0000004831027210 */ /* 0x000fc80007f1e0ff */
[----:B------:R-:W-:-:S05]  /*0a30*/  IADD3.X R3, R51, R74, RZ, P0, !PT ;  /* 0x0000004a33037210 */ /* 0x000fca00007fe4ff */
        /* <DEDUP_REMOVED lines=16> */
[----:B0-----:R-:W-:Y:S01]  /*0b40*/  IMAD R12, R136, c[0x0][0x1f0], RZ ;  /* 0x00007c00880c7a24 */ /* 0x001fe200078e02ff */
[----:B------:R-:W-:Y:S01]  /*0b50*/  BSSY B0, `(.L_x_7694) ;  /* 0x0000047000007945 */ /* 0x000fe20003800000 */
[----:B------:R-:W-:Y:S01]  /*0b60*/  IMAD R15, R45, c[0x0][0x1f8], RZ ;  /* 0x00007e002d0f7a24 */ /* 0x000fe200078e02ff */
[----:B------:R-:W-:Y:S01]  /*0b70*/  SHF.R.S32.HI R3, RZ, 0x1f, R2 ;  /* 0x0000001fff037819 */ /* 0x000fe20000011402 */
[----:B------:R-:W-:-:S02]  /*0b80*/  IMAD R13, R47, c[0x0][0x1f4], R12 ;  /* 0x00007d002f0d7a24 */ /* 0x000fc400078e020c */
[C---:B------:R-:W-:Y:S02]  /*0b90*/  IMAD R15, R0.reuse, c[0x0][0x1fc], R15 ;  /* 0x00007f00000f7a24 */ /* 0x040fe400078e020f */
[----:B------:R-:W-:Y:S01]  /*0ba0*/  IMAD.WIDE.U32 R8, R47, c[0x0][0x1f0], R2 ;  /* 0x00007c002f087a25 */ /* 0x000fe200078e0002 */
[----:B-1----:R-:W-:Y:S02]  /*0bb0*/  HADD2.F32 R75, -RZ, R28.H0_H0 ;  /* 0x2000001cff4b7230 */ /* 0x002fe40000004100 */
[--C-:B------:R-:W-:Y:S02]  /*0bc0*/  HADD2.F32 R77, -RZ, R29.reuse.H0_H0 ;  /* 0x2000001dff4d7230 */ /* 0x100fe40000004100 */
[----:B------:R-:W-:Y:S01]  /*0bd0*/  IADD3 R9, R9, R13, RZ ;  /* 0x0000000d09097210 */ /* 0x000fe20007ffe0ff */
[----:B------:R-:W-:Y:S01]  /*0be0*/  HADD2.F32 R29, -RZ, R29.H1_H1 ;  /* 0x3000001dff1d7230 */ /* 0x000fe20000004100 */
[--C-:B-----5:R-:W-:Y:S01]  /*0bf0*/  FADD.FTZ R75, R75, R46.reuse ;  /* 0x0000002e4b4b7221 */ /* 0x120fe20000010000 */
[--C-:B------:R-:W-:Y:S01]  /*0c00*/  HADD2.F32 R79, -RZ, R30.reuse.H0_H0 ;  /* 0x2000001eff4f7230 */ /* 0x100fe20000004100 */
        /* <DEDUP_REMOVED lines=9> */
[C---:B------:R-:W-:Y:S01]  /*0ca0*/  LEA R13, P0, R12.reuse, c[0x0][0x268], 0x1 ;  /* 0x00009a000c0d7a11 */ /* 0x040fe200078008ff */
[--C-:B------:R-:W-:Y:S01]  /*0cb0*/  FADD.FTZ R80, R33, R46.reuse ;  /* 0x0000002e21507221 */ /* 0x100fe20000010000 */
[----:B------:R-:W-:Y:S01]  /*0cc0*/  HADD2.F32 R31, -RZ, R31.H1_H1 ;  /* 0x3000001fff1f7230 */ /* 0x000fe20000004100 */
[----:B------:R-:W-:Y:S01]  /*0cd0*/  FADD.FTZ R81, R81, R46 ;  /* 0x0000002e51517221 */ /* 0x000fe20000010000 */
[----:B------:R-:W-:-:S02]  /*0ce0*/  LEA.HI.X R15, R12, c[0x0][0x26c], R15, 0x1, P0 ;  /* 0x00009b000c0f7a11 */ /* 0x000fc400000f0c0f */
[----:B------:R-:W-:Y:S01]  /*0cf0*/  IADD3 R12, P0, R13, R72, RZ ;  /* 0x000000480d0c7210 */ /* 0x000fe20007f1e0ff */
[--C-:B------:R-:W-:Y:S01]  /*0d00*/  FADD.FTZ R82, R31, R46.reuse ;  /* 0x0000002e1f527221 */ /* 0x100fe20000010000 */
[----:B------:R-:W-:Y:S02]  /*0d10*/  FSETP.GTU.FTZ.AND P3, PT, R78, 20, PT ;  /* 0x41a000004e00780b */ /* 0x000fe40003f7c000 */
[----:B------:R-:W-:Y:S01]  /*0d20*/  IADD3.X R13, R15, R74, RZ, P0, !PT ;  /* 0x0000004a0f0d7210 */ /* 0x000fe200007fe4ff */
[----:B------:R-:W-:Y:S01]  /*0d30*/  HADD2.F32 R15, -RZ, R28.H1_H1 ;  /* 0x3000001cff0f7230 */ /* 0x000fe20000004100 */
[----:B------:R-:W-:Y:S02]  /*0d40*/  FSETP.GTU.FTZ.AND P2, PT, R79, 20, PT ;  /* 0x41a000004f00780b */ /* 0x000fe40003f5c000 */
[----:B------:R-:W-:Y:S02]  /*0d50*/  FSETP.GTU.FTZ.AND P1, PT, R80, 20, PT ;  /* 0x41a000005000780b */ /* 0x000fe40003f3c000 */
[----:B------:R-:W-:Y:S01]  /*0d60*/  FADD.FTZ R76, R15, R46 ;  /* 0x0000002e0f4c7221 */ /* 0x000fe20000010000 */
[----:B------:R-:W-:-:S04]  /*0d70*/  FSETP.GTU.FTZ.AND P0, PT, R81, 20, PT ;  /* 0x41a000005100780b */ /* 0x000fc80003f1c000 */
[----:B------:R-:W-:Y:S01]  /*0d80*/  FSETP.GTU.FTZ.AND P5, PT, R76, 20, PT ;  /* 0x41a000004c00780b */ /* 0x000fe20003fbc000 */
[----:B--2---:R0:W-:Y:S01]  /*0d90*/  STS.128 [R60.X16], R36 ;  /* 0x000000243c007388 */ /* 0x0041e2000000cc00 */
[----:B------:R-:W-:-:S06]  /*0da0*/  NOP ;  /* 0x0000000000007918 */ /* 0x000fcc0000000000 */
[----:B------:R0:W1:Y:S01]  /*0db0*/  LDS.128 R8, [R60.X16] ;  /* 0x000000003c087984 */ /* 0x000062000000cc00 */
[----:B---3--:R-:W-:Y:S05]  /*0dc0*/  @P6 BRA `(.L_x_7695) ;  /* 0x000001f000006947 */ /* 0x008fea0003800000 */
        /* <DEDUP_REMOVED lines=31> */
.L_x_7695:
[----:B------:R-:W-:Y:S05]  /*0fc0*/  BSYNC B0 ;  /* 0x0000000000007941 */ /* 0x000fea0003800000 */
.L_x_7694:
[----:B------:R-:W-:Y:S01]  /*0fd0*/  BSSY B0, `(.L_x_7696) ;  /* 0x0000022000007945 */ /* 0x000fe20003800000 */
[----:B------:R-:W-:Y:S01]  /*0fe0*/  FSETP.GTU.FTZ.AND P6, PT, R82, 20, PT ;  /* 0x41a000005200780b */ /* 0x000fe20003fdc000 */
[----:B------:R-:W-:Y:S07]  /*0ff0*/  @P5 BRA `(.L_x_7697) ;  /* 0x000001f000005947 */ /* 0x000fee0003800000 */
        /* <DEDUP_REMOVED lines=31> */
.L_x_7697:
[----:B------:R-:W-:Y:S05]  /*11f0*/  BSYNC B0 ;  /* 0x0000000000007941 */ /* 0x000fea0003800000 */
.L_x_7696:
[----:B------:R-:W-:Y:S01]  /*1200*/  BSSY B0, `(.L_x_7698) ;  /* 0x0000021000007945 */ /* 0x000fe20003800000 */
        /* <DEDUP_REMOVED lines=32> */
.L_x_7699:
[----:B------:R-:W-:Y:S05]  /*1410*/  BSYNC B0 ;  /* 0x0000000000007941 */ /* 0x000fea0003800000 */
.L_x_7698:
        /* <DEDUP_REMOVED lines=33> */
.L_x_7701:
[----:B------:R-:W-:Y:S05]  /*1630*/  BSYNC B0 ;  /* 0x0000000000007941 */ /* 0x000fea0003800000 */
.L_x_7700:
        /* <DEDUP_REMOVED lines=33> */
.L_x_7703:
[----:B------:R-:W-:Y:S05]  /*1850*/  BSYNC B0 ;  /* 0x0000000000007941 */ /* 0x000fea0003800000 */
.L_x_7702:
        /* <DEDUP_REMOVED lines=33> */
.L_x_7705:
[----:B------:R-:W-:Y:S05]  /*1a70*/  BSYNC B0 ;  /* 0x0000000000007941 */ /* 0x000fea0003800000 */
.L_x_7704:
        /* <DEDUP_REMOVED lines=33> */
.L_x_7707:
[----:B------:R-:W-:Y:S05]  /*1c90*/  BSYNC B0 ;  /* 0x0000000000007941 */ /* 0x000fea0003800000 */
.L_x_7706:
        /* <DEDUP_REMOVED lines=33> */
.L_x_7709:
[----:B------:R-:W-:Y:S05]  /*1eb0*/  BSYNC B0 ;  /* 0x0000000000007941 */ /* 0x000fea0003800000 */
.L_x_7708:
[----:B------:R-:W-:Y:S06]  /*1ec0*/  BAR.SYNC.DEFER_BLOCKING 0x0 ;  /* 0x0000000000007b1d */ /* 0x000fec0000010000 */
[----:B------:R-:W2:Y:S01]  /*1ed0*/  LDG.E.128 R32, [R12.64] ;  /* 0x000000060c207981 */ /* 0x000ea2000c1e1d00 */
        /* <DEDUP_REMOVED lines=14> */
[----:B------:R-:W2:Y:S04]  /*1fc0*/  LDS.128 R12, [R60.X16] ;  /* 0x000000003c0c7984 */ /* 0x000ea8000000cc00 */
[----:B------:R-:W-:Y:S06]  /*1fd0*/  BAR.SYNC.DEFER_BLOCKING 0x0 ;  /* 0x0000000000007b1d */ /* 0x000fec0000010000 */
[----:B------:R-:W3:Y:S01]  /*1fe0*/  LDG.E.128 R28, [R28.64] ;  /* 0x000000061c1c7981 */ /* 0x000ee2000c1e1d00 */
[----:B-1----:R-:W-:-:S02]  /*1ff0*/  HADD2.F32 R87, -RZ, R8.H0_H0 ;  /* 0x20000008ff577230 */ /* 0x002fc40000004100 */
[----:B------:R-:W-:Y:S02]  /*2000*/  HADD2.F32 R8, -RZ, R8.H1_H1 ;  /* 0x30000008ff087230 */ /* 0x000fe40000004100 */
[--C-:B------:R-:W-:Y:S02]  /*2010*/  HADD2.F32 R99, -RZ, R11.reuse.H0_H0 ;  /* 0x2000000bff637230 */ /* 0x100fe40000004100 */
[----:B------:R-:W-:Y:S02]  /*2020*/  HADD2.F32 R101, -RZ, R11.H1_H1 ;  /* 0x3000000bff657230 */ /* 0x000fe40000004100 */
[--C-:B------:R-:W-:Y:S02]  /*2030*/  HADD2.F32 R95, -RZ, R10.reuse.H0_H0 ;  /* 0x2000000aff5f7230 */ /* 0x100fe40000004100 */
[----:B------:R-:W-:Y:S02]  /*2040*/  HADD2.F32 R97, -RZ, R10.H1_H1 ;  /* 0x3000000aff617230 */ /* 0x000fe40000004100 */
[----:B0-2---:R-:W-:-:S02]  /*2050*/  HADD2.F32 R38, -RZ, R12.H1_H1 ;  /* 0x3000000cff267230 */ /* 0x005fc40000004100 */
[--C-:B------:R-:W-:Y:S02]  /*2060*/  HADD2.F32 R40, -RZ, R13.reuse.H1_H1 ;  /* 0x3000000dff287230 */ /* 0x100fe40000004100 */
[----:B------:R-:W-:Y:S01]  /*2070*/  HADD2.F32 R36, -RZ, R12.H0_H0 ;  /* 0x2000000cff247230 */ /* 0x000fe20000004100 */
[----:B------:R-:W-:Y:S01]  /*2080*/  FMUL.FTZ R12, R38, -1.4426950216293334961 ;  /* 0xbfb8aa3b260c7820 */ /* 0x000fe20000410000 */
[----:B------:R-:W-:Y:S01]  /*2090*/  HADD2.F32 R39, -RZ, R13.H0_H0 ;  /* 0x2000000dff277230 */ /* 0x000fe20000004100 */
[----:B------:R-:W-:Y:S01]  /*20a0*/  FMUL.FTZ R13, R40, -1.4426950216293334961 ;  /* 0xbfb8aa3b280d7820 */ /* 0x000fe20000410000 */
[--C-:B------:R-:W-:Y:S01]  /*20b0*/  HADD2.F32 R43, -RZ, R14.reuse.H0_H0 ;  /* 0x2000000eff2b7230 */ /* 0x100fe20000004100 */
[----:B------:R-:W0:Y:S01]  /*20c0*/  MUFU.EX2 R32, R12 ;  /* 0x0000000c00207308 */ /* 0x000e220000000800 */
[----:B------:R-:W-:Y:S01]  /*20d0*/  HADD2.F32 R85, -RZ, R14.H1_H1 ;  /* 0x3000000eff557230 */ /* 0x000fe20000004100 */
[----:B------:R-:W-:Y:S01]  /*20e0*/  FMUL.FTZ R37, R36, -1.4426950216293334961 ;  /* 0xbfb8aa3b24257820 */ /* 0x000fe20000410000 */
[--C-:B------:R-:W-:Y:S01]  /*20f0*/  HADD2.F32 R90, -RZ, R15.reuse.H0_H0 ;  /* 0x2000000fff5a7230 */ /* 0x100fe20000004100 */
[----:B------:R-:W-:Y:S01]  /*2100*/  FMUL.FTZ R33, R39, -1.4426950216293334961 ;  /* 0xbfb8aa3b27217820 */ /* 0x000fe20000410000 */
[----:B------:R-:W-:Y:S01]  /*2110*/  HADD2.F32 R94, -RZ, R15.H1_H1 ;  /* 0x3000000fff5e7230 */ /* 0x000fe20000004100 */
[----:B------:R-:W-:Y:S01]  /*2120*/  FMUL.FTZ R41, R43, -1.4426950216293334961 ;  /* 0xbfb8aa3b2b297820 */ /* 0x000fe20000410000 */
[--C-:B------:R-:W-:Y:S01]  /*2130*/  HADD2.F32 R93, -RZ, R9.reuse.H1_H1 ;  /* 0x30000009ff5d7230 */ /* 0x100fe20000004100 */
[----:B------:R-:W1:Y:S01]  /*2140*/  MUFU.EX2 R35, R13 ;  /* 0x0000000d00237308 */ /* 0x000e620000000800 */
[----:B------:R-:W-:Y:S01]  /*2150*/  FMUL.FTZ R84, R90, -1.4426950216293334961 ;  /* 0xbfb8aa3b5a547820 */ /* 0x000fe20000410000 */
[----:B------:R-:W-:Y:S01]  /*2160*/  HADD2.F32 R91, -RZ, R9.H0_H0 ;  /* 0x20000009ff5b7230 */ /* 0x000fe20000004100 */
[----:B------:R-:W-:-:S02]  /*2170*/  FMUL.FTZ R88, R94, -1.4426950216293334961 ;  /* 0xbfb8aa3b5e587820 */ /* 0x000fc40000410000 */
[----:B------:R-:W-:-:S03]  /*2180*/  FMUL.FTZ R83, R85, -1.4426950216293334961 ;  /* 0xbfb8aa3b55537820 */ /* 0x000fc60000410000 */
[----:B------:R-:W2:Y:S01]  /*2190*/  MUFU.EX2 R37, R37 ;  /* 0x0000002500257308 */ /* 0x000ea20000000800 */
[----:B0-----:R-:W-:-:S07]  /*21a0*/  FADD.FTZ R32, R32, 1 ;  /* 0x3f80000020207421 */ /* 0x001fce0000010000 */
[----:B------:R-:W0:Y:S01]  /*21b0*/  MUFU.EX2 R34, R33 ;  /* 0x0000002100227308 */ /* 0x000e220000000800 */
[----:B-1----:R-:W-:-:S07]  /*21c0*/  FADD.FTZ R35, R35, 1 ;  /* 0x3f80000023237421 */ /* 0x002fce0000010000 */
[----:B------:R-:W-:Y:S01]  /*21d0*/  MUFU.EX2 R86, R84 ;  /* 0x0000005400567308 */ /* 0x000fe20000000800 */
[----:B--2---:R-:W-:-:S07]  /*21e0*/  FADD.FTZ R37, R37, 1 ;  /* 0x3f80000025257421 */ /* 0x004fce0000010000 */
[----:B------:R-:W1:Y:S01]  /*21f0*/  MUFU.EX2 R89, R88 ;  /* 0x0000005800597308 */ /* 0x000e620000000800 */
[----:B0-----:R-:W-:-:S07]  /*2200*/  FADD.FTZ R34, R34, 1 ;  /* 0x3f80000022227421 */ /* 0x001fce0000010000 */
[----:B------:R-:W0:Y:S08]  /*2210*/  MUFU.EX2 R42, R41 ;  /* 0x00000029002a7308 */ /* 0x000e300000000800 */
[----:B------:R-:W2:Y:S01]  /*2220*/  MUFU.RCP R33, R32 ;  /* 0x0000002000217308 */ /* 0x000ea20000001000 */
[----:B-1----:R-:W-:-:S07]  /*2230*/  FADD.FTZ R89, R89, 1 ;  /* 0x3f80000059597421 */ /* 0x002fce0000010000 */
[----:B------:R-:W1:Y:S01]  /*2240*/  MUFU.EX2 R83, R83 ;  /* 0x0000005300537308 */ /* 0x000e620000000800 */
[----:B0-----:R-:W-:-:S07]  /*2250*/  FADD.FTZ R42, R42, 1 ;  /* 0x3f8000002a2a7421 */ /* 0x001fce0000010000 */
[----:B------:R-:W-:Y:S01]  /*2260*/  MUFU.RCP R41, R35 ;  /* 0x0000002300297308 */ /* 0x000fe20000001000 */
[----:B--2---:R-:W-:-:S04]  /*2270*/  FADD.FTZ R11, -R33, 1 ;  /* 0x3f800000210b7421 */ /* 0x004fc80000010100 */
[----:B------:R-:W-:-:S03]  /*2280*/  FFMA.FTZ R11, R38, R11, 1 ;  /* 0x3f800000260b7423 */ /* 0x000fc6000001000b */
[----:B------:R-:W0:Y:S01]  /*2290*/  MUFU.RCP R37, R37 ;  /* 0x0000002500257308 */ /* 0x000e220000001000 */
[----:B-1----:R-:W-:-:S07]  /*22a0*/  FADD.FTZ R10, R83, 1 ;  /* 0x3f800000530a7421 */ /* 0x002fce0000010000 */
[----:B------:R-:W1:Y:S08]  /*22b0*/  MUFU.RCP R34, R34 ;  /* 0x0000002200227308 */ /* 0x000e700000001000 */
[----:B------:R2:W-:Y:S01]  /*22c0*/  MUFU.RCP R84, R42 ;  /* 0x0000002a00547308 */ /* 0x0005e20000001000 */
[----:B0-----:R-:W-:-:S04]  /*22d0*/  FADD.FTZ R9, -R37, 1 ;  /* 0x3f80000025097421 */ /* 0x001fc80000010100 */
[C---:B------:R-:W-:Y:S02]  /*22e0*/  FFMA.FTZ R9, R36.reuse, R9, 1 ;  /* 0x3f80000024097423 */ /* 0x040fe40000010009 */
[----:B------:R-:W-:Y:S01]  /*22f0*/  FMUL.FTZ R36, R36, R37 ;  /* 0x0000002524247220 */ /* 0x000fe20000410000 */
[----:B---3--:R0:W-:Y:S01]  /*2300*/  STS.128 [R60.X16], R28 ;  /* 0x0000001c3c007388 */ /* 0x0081e2000000cc00 */
[----:B------:R-:W-:-:S06]  /*2310*/  NOP ;  /* 0x0000000000007918 */ /* 0x000fcc0000000000 */
[----:B------:R-:W3:Y:S01]  /*2320*/  LDS.128 R12, [R60.X16] ;  /* 0x000000003c0c7984 */ /* 0x000ee2000000cc00 */
[----:B0-----:R-:W-:Y:S02]  /*2330*/  FADD.FTZ R28, R86, 1 ;  /* 0x3f800000561c7421 */ /* 0x001fe40000010000 */
[----:B------:R-:W-:Y:S01]  /*2340*/  FMUL.FTZ R31, R38, R33 ;  /* 0x00000021261f7220 */ /* 0x000fe20000410000 */
[----:B------:R0:W-:Y:S08]  /*2350*/  MUFU.RCP R86, R10 ;  /* 0x0000000a00567308 */ /* 0x0001f00000001000 */
[----:B------:R4:W5:Y:S01]  /*2360*/  MUFU.RCP R103, R28 ;  /* 0x0000001c00677308 */ /* 0x0009620000001000 */
[----:B---3--:R-:W-:-:S02]  /*2370*/  HADD2.F32 R32, -RZ, R12.H1_H1 ;  /* 0x3000000cff207230 */ /* 0x008fc40000004100 */
[----:B------:R-:W-:Y:S02]  /*2380*/  HADD2.F32 R30, -RZ, R12.H0_H0 ;  /* 0x2000000cff1e7230 */ /* 0x000fe40000004100 */
[----:B--2---:R-:W-:Y:S01]  /*2390*/  HADD2.F32 R42, -RZ, R13.H1_H1 ;  /* 0x3000000dff2a7230 */ /* 0x004fe20000004100 */
[----:B------:R-:W-:Y:S01]  /*23a0*/  FMUL.FTZ R12, R8, R32 ;  /* 0x00000020080c7220 */ /* 0x000fe20000410000 */
[--C-:B------:R-:W-:Y:S01]  /*23b0*/  HADD2.F32 R92, -RZ, R15.reuse.H0_H0 ;  /* 0x2000000fff5c7230 */ /* 0x100fe20000004100 */
[----:B0-----:R-:W-:Y:S01]  /*23c0*/  FMUL.FTZ R10, R87, R30 ;  /* 0x0000001e570a7220 */ /* 0x001fe20000410000 */
[----:B------:R-:W-:Y:S01]  /*23d0*/  HADD2.F32 R96, -RZ, R15.H1_H1 ;  /* 0x3000000fff607230 */ /* 0x000fe20000004100 */
[----:B------:R-:W-:Y:S01]  /*23e0*/  FMUL.FTZ R12, R33, R12 ;  /* 0x0000000c210c7220 */ /* 0x000fe20000410000 */
[----:B------:R-:W-:Y:S01]  /*23f0*/  HADD2.F32 R35, -RZ, R13.H0_H0 ;  /* 0x2000000dff237230 */ /* 0x000fe20000004100 */
[----:B------:R-:W0:Y:S01]  /*2400*/  MUFU.RCP R33, R89 ;  /* 0x0000005900217308 */ /* 0x000e220000001000 */
[----:B------:R-:W-:Y:S01]  /*2410*/  FADD.FTZ R15, -R41, 1 ;  /* 0x3f800000290f7421 */ /* 0x000fe20000010100 */
[--C-:B------:R-:W-:Y:S01]  /*2420*/  HADD2.F32 R83, -RZ, R14.reuse.H0_H0 ;  /* 0x2000000eff537230 */ /* 0x100fe20000004100 */
[----:B----4-:R-:W-:Y:S01]  /*2430*/  FMUL.FTZ R28, R93, R42 ;  /* 0x0000002a5d1c7220 */ /* 0x010fe20000410000 */
[----:B------:R-:W-:Y:S01]  /*2440*/  HADD2.F32 R88, -RZ, R14.H1_H1 ;  /* 0x3000000eff587230 */ /* 0x000fe20000004100 */
[----:B------:R-:W-:-:S02]  /*2450*/  FFMA.FTZ R15, R40, R15, 1 ;  /* 0x3f800000280f7423 */ /* 0x000fc4000001000f */
[----:B------:R-:W-:Y:S02]  /*2460*/  FMUL.FTZ R28, R41, R28 ;  /* 0x0000001c291c7220 */ /* 0x000fe40000410000 */
[----:B-1----:R-:W-:Y:S02]  /*2470*/  FADD.FTZ R14, -R34, 1 ;  /* 0x3f800000220e7421 */ /* 0x002fe40000010100 */
[----:B------:R-:W-:Y:S02]  /*2480*/  FMUL.FTZ R13, R91, R35 ;  /* 0x000000235b0d7220 */ /* 0x000fe40000410000 */
[----:B------:R-:W-:Y:S02]  /*2490*/  FMUL.FTZ R12, R12, R11 ;  /* 0x0000000b0c0c7220 */ /* 0x000fe40000410000 */
[----:B------:R-:W-:Y:S02]  /*24a0*/  FMUL.FTZ R28, R28, R15 ;  /* 0x0000000f1c1c7220 */ /* 0x000fe40000410000 */
[----:B------:R-:W-:-:S02]  /*24b0*/  FMUL.FTZ R10, R37, R10 ;  /* 0x0000000a250a7220 */ /* 0x000fc40000410000 */
[----:B------:R-:W-:Y:S02]  /*24c0*/  FFMA.FTZ R14, R39, R14, 1 ;  /* 0x3f800000270e7423 */ /* 0x000fe4000001000e */
[----:B------:R-:W-:Y:S02]  /*24d0*/  FMUL.FTZ R13, R34, R13 ;  /* 0x0000000d220d7220 */ /* 0x000fe40000410000 */
[----:B-----5:R-:W-:Y:S02]  /*24e0*/  FADD.FTZ R11, -R103, 1 ;  /* 0x3f800000670b7421 */ /* 0x020fe40000010100 */
[----:B0-----:R-:W-:Y:S02]  /*24f0*/  FADD.FTZ R15, -R33, 1 ;  /* 0x3f800000210f7421 */ /* 0x001fe40000010100 */
[----:B------:R-:W-:Y:S02]  /*2500*/  FMUL.FTZ R9, R10, R9 ;  /* 0x000000090a097220 */ /* 0x000fe40000410000 */
[----:B------:R-:W-:-:S02]  /*2510*/  FMUL.FTZ R13, R13, R14 ;  /* 0x0000000e0d0d7220 */ /* 0x000fc40000410000 */
[----:B------:R-:W-:Y:S01]  /*2520*/  FFMA.FTZ R29, R90, R11, 1 ;  /* 0x3f8000005a1d7423 */ /* 0x000fe2000001000b */
[----:B------:R-:W-:Y:S01]  /*2530*/  F2FP.PACK_AB R12, R12, R9 ;  /* 0x000000090c0c723e */ /* 0x000fe200000000ff */
[----:B------:R-:W-:Y:S01]  /*2540*/  FFMA.FTZ R37, R94, R15, 1 ;  /* 0x3f8000005e257423 */ /* 0x000fe2000001000f */
[----:B------:R-:W-:Y:S01]  /*2550*/  F2FP.PACK_AB R13, R28, R13 ;  /* 0x0000000d1c0d723e */ /* 0x000fe200000000ff */
[----:B------:R-:W-:Y:S02]  /*2560*/  FADD.FTZ R10, -R84, 1 ;  /* 0x3f800000540a7421 */ /* 0x000fe40000010100 */
[----:B------:R-:W-:Y:S02]  /*2570*/  FADD.FTZ R14, -R86, 1 ;  /* 0x3f800000560e7421 */ /* 0x000fe40000010100 */
[----:B------:R-:W-:Y:S02]  /*2580*/  FMUL.FTZ R11, R95, R83 ;  /* 0x000000535f0b7220 */ /* 0x000fe40000410000 */
[----:B------:R-:W-:-:S02]  /*2590*/  FMUL.FTZ R15, R97, R88 ;  /* 0x00000058610f7220 */ /* 0x000fc40000410000 */
        /* <DEDUP_REMOVED lines=12> */
[----:B------:R-:W-:Y:S01]  /*2660*/  F2FP.PACK_AB R14, R15, R10 ;  /* 0x0000000a0f0e723e */ /* 0x000fe200000000ff */
[--C-:B------:R-:W-:Y:S01]  /*2670*/  HADD2.F32 R10, -RZ, R4.reuse.H0_H0 ;  /* 0x20000004ff0a7230 */ /* 0x100fe20000004100 */
[----:B------:R-:W-:Y:S01]  /*2680*/  FMUL.FTZ R87, R87, R36 ;  /* 0x0000002457577220 */ /* 0x000fe20000410000 */
[----:B------:R-:W-:Y:S01]  /*2690*/  HADD2.F32 R37, -RZ, R4.H1_H1 ;  /* 0x30000004ff257230 */ /* 0x000fe20000004100 */
[----:B------:R-:W-:Y:S01]  /*26a0*/  F2FP.PACK_AB R15, R98, R29 ;  /* 0x0000001d620f723e */ /* 0x000fe200000000ff */
[----:B------:R-:W-:Y:S01]  /*26b0*/  BAR.SYNC.DEFER_BLOCKING 0x0 ;  /* 0x0000000000007b1d */ /* 0x000fe20000010000 */
[----:B------:R-:W-:Y:S01]  /*26c0*/  FFMA.FTZ R38, R87, R10, R73 ;  /* 0x0000000a57267223 */ /* 0x000fe20000010049 */
[----:B------:R-:W-:Y:S01]  /*26d0*/  MOV R73, c[0x0][0x16c] ;  /* 0x00005b0000497a02 */ /* 0x000fe20000000f00 */
[----:B------:R-:W-:-:S02]  /*26e0*/  FMUL.FTZ R89, R8, R31 ;  /* 0x0000001f08597220 */ /* 0x000fc40000410000 */
[----:B------:R-:W-:Y:S01]  /*26f0*/  IMAD R28, R136, c[0x0][0x2e8], RZ ;  /* 0x0000ba00881c7a24 */ /* 0x000fe200078e02ff */
[----:B------:R-:W-:Y:S01]  /*2700*/  ISETP.GE.AND P1, PT, R73, 0x1, PT ;  /* 0x000000014900780c */ /* 0x000fe20003f26270 */
[----:B------:R-:W-:Y:S01]  /*2710*/  FMUL.FTZ R34, R39, R34 ;  /* 0x0000002227227220 */ /* 0x000fe20000410000 */
[----:B------:R-:W-:Y:S01]  /*2720*/  HADD2.F32 R73, -RZ, R7.H1_H1 ;  /* 0x30000007ff497230 */ /* 0x000fe20000004100 */
[C---:B------:R-:W-:Y:S02]  /*2730*/  IMAD R39, R47.reuse, c[0x0][0x2ec], R28 ;  /* 0x0000bb002f277a24 */ /* 0x040fe400078e021c */
[----:B------:R-:W-:-:S04]  /*2740*/  IMAD.WIDE.U32 R28, R47, c[0x0][0x2e8], R2 ;  /* 0x0000ba002f1c7a25 */ /* 0x000fc800078e0002 */
[----:B------:R-:W-:Y:S01]  /*2750*/  FFMA.FTZ R38, R89, R37, R38 ;  /* 0x0000002559267223 */ /* 0x000fe20000010026 */
[----:B------:R-:W-:Y:S01]  /*2760*/  HADD2.F32 R37, -RZ, R5.H0_H0 ;  /* 0x20000005ff257230 */ /* 0x000fe20000004100 */
[----:B------:R-:W-:Y:S01]  /*2770*/  FMUL.FTZ R91, R91, R34 ;  /* 0x000000225b5b7220 */ /* 0x000fe20000410000 */
[----:B------:R-:W-:Y:S01]  /*2780*/  IADD3 R29, R29, R39, RZ ;  /* 0x000000271d1d7210 */ /* 0x000fe20007ffe0ff */
[----:B------:R-:W-:Y:S02]  /*2790*/  FMUL.FTZ R40, R40, R41 ;  /* 0x0000002928287220 */ /* 0x000fe40000410000 */
[----:B------:R-:W-:Y:S02]  /*27a0*/  FFMA.FTZ R38, R91, R37, R38 ;  /* 0x000000255b267223 */ /* 0x000fe40000010026 */
[----:B------:R-:W-:Y:S01]  /*27b0*/  FMUL.FTZ R93, R93, R40 ;  /* 0x000000285d5d7220 */ /* 0x000fe20000410000 */
[----:B------:R0:W-:Y:S01]  /*27c0*/  STS.128 [R60.X16], R12 ;  /* 0x0000000c3c007388 */ /* 0x0001e2000000cc00 */
[----:B------:R-:W-:-:S06]  /*27d0*/  NOP ;  /* 0x0000000000007918 */ /* 0x000fcc0000000000 */
[----:B------:R-:W1:Y:S01]  /*27e0*/  LDS.128 R8, [R60.X16] ;  /* 0x000000003c087984 */ /* 0x000e62000000cc00 */
[----:B------:R-:W-:Y:S02]  /*27f0*/  FMUL.FTZ R84, R43, R84 ;  /* 0x000000542b547220 */ /* 0x000fe40000410000 */
[----:B------:R-:W-:Y:S02]  /*2800*/  FMUL.FTZ R86, R85, R86 ;  /* 0x0000005655567220 */ /* 0x000fe40000410000 */
[----:B------:R-:W-:Y:S02]  /*2810*/  FMUL.FTZ R95, R95, R84 ;  /* 0x000000545f5f7220 */ /* 0x000fe40000410000 */
[----:B------:R-:W-:Y:S02]  /*2820*/  FMUL.FTZ R97, R97, R86 ;  /* 0x0000005661617220 */ /* 0x000fe40000410000 */
[----:B0-----:R-:W-:Y:S01]  /*2830*/  IMAD R13, R45, c[0x0][0x2f0], RZ ;  /* 0x0000bc002d0d7a24 */ /* 0x001fe200078e02ff */
[----:B------:R-:W-:Y:S01]  /*2840*/  HADD2.F32 R14, -RZ, R5.H1_H1 ;  /* 0x30000005ff0e7230 */ /* 0x000fe20000004100 */
[----:B------:R-:W-:Y:S01]  /*2850*/  FMUL.FTZ R90, R90, R103 ;  /* 0x000000675a5a7220 */ /* 0x000fe20000410000 */
[----:B------:R-:W-:Y:S01]  /*2860*/  HADD2.F32 R15, -RZ, R6.H0_H0 ;  /* 0x20000006ff0f7230 */ /* 0x000fe20000004100 */
[----:B------:R-:W-:-:S02]  /*2870*/  IMAD R37, R0, c[0x0][0x2f4], R13 ;  /* 0x0000bd0000257a24 */ /* 0x000fc400078e020d */
[----:B------:R-:W-:-:S04]  /*2880*/  IMAD.WIDE.U32 R12, R0, c[0x0][0x2f0], R28 ;  /* 0x0000bc00000c7a25 */ /* 0x000fc800078e001c */
[----:B------:R-:W-:Y:S01]  /*2890*/  FFMA.FTZ R14, R93, R14, R38 ;  /* 0x0000000e5d0e7223 */ /* 0x000fe20000010026 */
[----:B------:R-:W-:Y:S01]  /*28a0*/  IADD3 R37, R13, R37, RZ ;  /* 0x000000250d257210 */ /* 0x000fe20007ffe0ff */
[----:B------:R-:W-:Y:S01]  /*28b0*/  HADD2.F32 R13, -RZ, R6.H1_H1 ;  /* 0x30000006ff0d7230 */ /* 0x000fe20000004100 */
[C---:B------:R-:W-:Y:S01]  /*28c0*/  LEA R29, P0, R12.reuse, c[0x0][0x338], 0x1 ;  /* 0x0000ce000c1d7a11 */ /* 0x040fe200078008ff */
[----:B------:R-:W-:Y:S01]  /*28d0*/  FFMA.FTZ R14, R95, R15, R14 ;  /* 0x0000000f5f0e7223 */ /* 0x000fe2000001000e */
[----:B------:R-:W-:Y:S01]  /*28e0*/  HADD2.F32 R15, -RZ, R7.H0_H0 ;  /* 0x20000007ff0f7230 */ /* 0x000fe20000004100 */
[----:B------:R-:W-:Y:S01]  /*28f0*/  FMUL.FTZ R99, R99, R90 ;  /* 0x0000005a63637220 */ /* 0x000fe20000410000 */
[----:B------:R-:W-:Y:S01]  /*2900*/  LEA.HI.X R37, R12, c[0x0][0x33c], R37, 0x1, P0 ;  /* 0x0000cf000c257a11 */ /* 0x000fe200000f0c25 */
[----:B------:R-:W-:Y:S01]  /*2910*/  FFMA.FTZ R14, R97, R13, R14 ;  /* 0x0000000d610e7223 */ /* 0x000fe2000001000e */
[----:B------:R-:W-:Y:S01]  /*2920*/  IADD3 R12, P2, R29, R72, RZ ;  /* 0x000000481d0c7210 */ /* 0x000fe20007f5e0ff */
[----:B------:R-:W-:Y:S01]  /*2930*/  FMUL.FTZ R94, R94, R33 ;  /* 0x000000215e5e7220 */ /* 0x000fe20000410000 */
[----:B------:R-:W-:Y:S01]  /*2940*/  ISETP.NE.U32.AND P0, PT, RZ, c[0x0][0x270], PT ;  /* 0x00009c00ff007a0c */ /* 0x000fe20003f05070 */
[----:B------:R-:W-:Y:S01]  /*2950*/  FFMA.FTZ R38, R99, R15, R14 ;  /* 0x0000000f63267223 */ /* 0x000fe2000001000e */
        /* <DEDUP_REMOVED lines=34> */
.L_x_7710:
[----:B------:R-:W-:Y:S01]  /*2b80*/  BAR.SYNC.DEFER_BLOCKING 0x0 ;  /* 0x0000000000007b1d */ /* 0x000fe20000010000 */
[----:B------:R-:W-:Y:S01]  /*2b90*/  HFMA2.MMA R90, -RZ, RZ, 0, 0 ;  /* 0x00000000ff5a7435 */ /* 0x000fe200000001ff */
[----:B------:R-:W-:Y:S01]  /*2ba0*/  FFMA.FTZ R73, R101, R73, R38 ;  /* 0x0000004965497223 */ /* 0x000fe20000010026 */
[----:B------:R-:W-:Y:S01]  /*2bb0*/  HFMA2.MMA R86, -RZ, RZ, 0, 0 ;  /* 0x00000000ff567435 */ /* 0x000fe200000001ff */
[----:B------:R-:W-:Y:S01]  /*2bc0*/  MOV R83, RZ ;  /* 0x000000ff00537202 */ /* 0x000fe20000000f00 */
[----:B------:R-:W-:Y:S01]  /*2bd0*/  HFMA2.MMA R88, -RZ, RZ, 0, 0 ;  /* 0x00000000ff587435 */ /* 0x000fe200000001ff */
        /* <DEDUP_REMOVED lines=23> */
[----:B------:R-:W-:Y:S02]  /*2d50*/  IADD3 R9, R9, R11, RZ ;  /* 0x0000000b09097210 */ /* 0x000fe40007ffe0ff */
[----:B------:R-:W-:Y:S02]  /*2d60*/  MOV R100, RZ ;  /* 0x000000ff00647202 */ /* 0x000fe40000000f00 */
[----:B------:R-:W-:Y:S01]  /*2d70*/  MOV R117, RZ ;  /* 0x000000ff00757202 */ /* 0x000fe20000000f00 */
[----:B------:R-:W-:-:S05]  /*2d80*/  IMAD.WIDE.U32 R40, R48, c[0x0][0x2a0], R8 ;  /* 0x0000a80030287a25 */ /* 0x000fca00078e0008 */
[----:B------:R-:W-:Y:S02]  /*2d90*/  IADD3 R13, R41, R13, RZ ;  /* 0x0000000d290d7210 */ /* 0x000fe40007ffe0ff */
[----:B------:R-:W-:-:S04]  /*2da0*/  LEA R8, P0, R40, c[0x0][0x318], 0x2 ;  /* 0x0000c60028087a11 */ /* 0x000fc800078010ff */
[----:B------:R-:W-:Y:S02]  /*2db0*/  LEA.HI.X R9, R40, c[0x0][0x31c], R13, 0x2, P0 ;  /* 0x0000c70028097a11 */ /* 0x000fe400000f140d */
[----:B------:R-:W-:-:S03]  /*2dc0*/  IADD3 R40, P0, R2, R40, RZ ;  /* 0x0000002802287210 */ /* 0x000fc60007f1e0ff */
[----:B------:R-:W-:Y:S01]  /*2dd0*/  IMAD.WIDE R8, R43, 0x4, R8 ;  /* 0x000000042b087825 */ /* 0x000fe200078e0208 */
[----:B------:R-:W-:-:S03]  /*2de0*/  IADD3.X R41, R3, R13, RZ, P0, !PT ;  /* 0x0000000d03297210 */ /* 0x000fc600007fe4ff */
        /* <DEDUP_REMOVED lines=13> */
.L_x_7732:
[----:B------:R-:W-:Y:S01]  /*2ec0*/  SHF.R.S32.HI R104, RZ, 0x1f, R115 ;  /* 0x0000001fff687819 */ /* 0x000fe20000011473 */
[----:B------:R-:W-:Y:S01]  /*2ed0*/  IMAD.WIDE.U32 R10, R115, c[0x0][0x1a0], RZ ;  /* 0x00006800730a7a25 */ /* 0x000fe200078e00ff */
[----:B------:R-:W-:-:S02]  /*2ee0*/  MOV R8, R20 ;  /* 0x0000001400087202 */ /* 0x000fc40000000f00 */
[----:B------:R-:W-:Y:S01]  /*2ef0*/  MOV R9, R63 ;  /* 0x0000003f00097202 */ /* 0x000fe20000000f00 */
[----:B------:R-:W-:Y:S01]  /*2f00*/  IMAD R14, R104, c[0x0][0x1a0], RZ ;  /* 0x00006800680e7a24 */ /* 0x000fe200078e02ff */
[----:B------:R-:W-:Y:S01]  /*2f10*/  LEA R13, P1, R10, R57, 0x1 ;  /* 0x000000390a0d7211 */ /* 0x000fe200078208ff */
[----:B------:R-:W-:Y:S02]  /*2f20*/  IMAD R12, R104, c[0x0][0x188], RZ ;  /* 0x00006200680c7a24 */ /* 0x000fe400078e02ff */
[C---:B------:R-:W-:Y:S02]  /*2f30*/  IMAD R119, R115.reuse, c[0x0][0x1a4], R14 ;  /* 0x0000690073777a24 */ /* 0x040fe400078e020e */
[----:B------:R-:W-:-:S03]  /*2f40*/  IMAD.WIDE.U32 R8, R115, c[0x0][0x188], R8 ;  /* 0x0000620073087a25 */ /* 0x000fc600078e0008 */
[----:B------:R-:W-:Y:S01]  /*2f50*/  IADD3 R11, R11, R119, RZ ;  /* 0x000000770b0b7210 */ /* 0x000fe20007ffe0ff */
[----:B------:R-:W-:Y:S01]  /*2f60*/  IMAD R15, R115, c[0x0][0x18c], R12 ;  /* 0x00006300730f7a24 */ /* 0x000fe200078e020c */
[----:B------:R-:W-:Y:S02]  /*2f70*/  LEA R12, P0, R8, c[0x0][0x220], 0x2 ;  /* 0x00008800080c7a11 */ /* 0x000fe400078010ff */
[----:B------:R-:W-:Y:S02]  /*2f80*/  LEA.HI.X R11, R10, R58, R11, 0x1, P1 ;  /* 0x0000003a0a0b7211 */ /* 0x000fe400008f0c0b */
[----:B------:R-:W-:Y:S02]  /*2f90*/  IADD3 R10, P1, R13, R72, RZ ;  /* 0x000000480d0a7210 */ /* 0x000fe40007f3e0ff */
[----:B------:R-:W-:Y:S02]  /*2fa0*/  IADD3 R9, R9, R15, RZ ;  /* 0x0000000f09097210 */ /* 0x000fe40007ffe0ff */
[----:B------:R-:W-:-:S02]  /*2fb0*/  IADD3.X R11, R11, R74, RZ, P1, !PT ;  /* 0x0000004a0b0b7210 */ /* 0x000fc40000ffe4ff */
[----:B------:R-:W-:-:S04]  /*2fc0*/  LEA.HI.X R13, R8, c[0x0][0x224], R9, 0x2, P0 ;  /* 0x00008900080d7a11 */ /* 0x000fc800000f1409 */
[----:B--2---:R-:W2:Y:S04]  /*2fd0*/  LDG.E.128 R8, [R10.64] ;  /* 0x000000060a087981 */ /* 0x004ea8000c1e1d00 */
[----:B0--3--:R0:W3:Y:S01]  /*2fe0*/  LDG.E R102, [R12.64] ;  /* 0x000000060c667981 */ /* 0x0090e2000c1e1900 */
[----:B------:R-:W-:Y:S01]  /*2ff0*/  IMAD R110, R104, c[0x0][0x1c0], RZ ;  /* 0x00007000686e7a24 */ /* 0x000fe200078e02ff */
[----:B0-----:R-:W-:Y:S02]  /*3000*/  MOV R12, R18 ;  /* 0x00000012000c7202 */ /* 0x001fe40000000f00 */
[----:B------:R-:W-:-:S05]  /*3010*/  MOV R13, R65 ;  /* 0x00000041000d7202 */ /* 0x000fca0000000f00 */
[----:B------:R-:W-:-:S04]  /*3020*/  IMAD.WIDE.U32 R14, R115, c[0x0][0x1c0], R12 ;  /* 0x00007000730e7a25 */ /* 0x000fc800078e000c */
[----:B------:R-:W-:Y:S01]  /*3030*/  IMAD R13, R115, c[0x0][0x1c4], R110 ;  /* 0x00007100730d7a24 */ /* 0x000fe200078e026e */
[----:B------:R-:W-:-:S04]  /*3040*/  LEA R122, P2, R14, c[0x0][0x230], 0x2 ;  /* 0x00008c000e7a7a11 */ /* 0x000fc800078410ff */
[----:B------:R-:W-:-:S04]  /*3050*/  IADD3 R13, R15, R13, RZ ;  /* 0x0000000d0f0d7210 */ /* 0x000fc80007ffe0ff */
[----:B------:R-:W-:Y:S02]  /*3060*/  LEA.HI.X R123, R14, c[0x0][0x234], R13, 0x2, P2 ;  /* 0x00008d000e7b7a11 */ /* 0x000fe400010f140d */
[C---:B------:R-:W-:Y:S02]  /*3070*/  IADD3 R106, R59.reuse, -0x1, RZ ;  /* 0xffffffff3b6a7810 */ /* 0x040fe40007ffe0ff */
[----:B------:R-:W-:Y:S02]  /*3080*/  ISETP.GT.AND P0, PT, R59, 0x1, PT ;  /* 0x000000013b00780c */ /* 0x000fe40003f04270 */
[----:B------:R-:W-:Y:S02]  /*3090*/  ISETP.NE.AND P1, PT, R50, RZ, PT ;  /* 0x000000ff3200720c */ /* 0x000fe40003f25270 */
[----:B------:R-:W-:Y:S02]  /*30a0*/  LEA.HI R108, R106, R106, RZ, 0x1 ;  /* 0x0000006a6a6c7211 */ /* 0x000fe400078f08ff */
[----:B------:R-:W-:-:S02]  /*30b0*/  ISETP.EQ.AND P0, PT, R142, RZ, P0 ;  /* 0x000000ff8e00720c */ /* 0x000fc40000702270 */
[----:B------:R-:W-:-:S04]  /*30c0*/  LOP3.LUT R119, R108, 0xfffffe, RZ, 0xc0, !PT ;  /* 0x00fffffe6c777812 */ /* 0x000fc800078ec0ff */
[----:B------:R-:W-:Y:S02]  /*30d0*/  IADD3 R106, R106, -R119, RZ ;  /* 0x800000776a6a7210 */ /* 0x000fe40007ffe0ff */
[----:B------:R-:W-:Y:S02]  /*30e0*/  IADD3 R12, R50, 0x200, RZ ;  /* 0x00000200320c7810 */ /* 0x000fe40007ffe0ff */
[----:B------:R-:W-:-:S03]  /*30f0*/  @!P1 LEA R12, R106, R115, 0x8 ;  /* 0x000000736a0c9211 */ /* 0x000fc600078e40ff */
[----:B------:R-:W-:Y:S02]  /*3100*/  @P0 IADD3 R14, R59, -0x2, RZ ;  /* 0xfffffffe3b0e0810 */ /* 0x000fe40007ffe0ff */
[----:B------:R-:W-:Y:S01]  /*3110*/  SHF.L.U32 R121, R12, 0x2, RZ ;  /* 0x000000020c797819 */ /* 0x000fe200000006ff */
[----:B--2---:R0:W-:Y:S01]  /*3120*/  STS.128 [R60.X16], R8 ;  /* 0x000000083c007388 */ /* 0x0041e2000000cc00 */
[----:B------:R-:W-:-:S06]  /*3130*/  NOP ;  /* 0x0000000000007918 */ /* 0x000fcc0000000000 */
[----:B-1----:R1:W2:Y:S01]  /*3140*/  LDG.E R122, [R122.64] ;  /* 0x000000067a7a7981 */ /* 0x0022a2000c1e1900 */
[----:B---3--:R-:W-:-:S04]  /*3150*/  FMUL.FTZ R124, R102, 1.4426950216293334961 ;  /* 0x3fb8aa3b667c7820 */ /* 0x008fc80000410000 */
[----:B------:R-:W-:-:S06]  /*3160*/  FMUL.FTZ R120, R124, R75 ;  /* 0x0000004b7c787220 */ /* 0x000fcc0000410000 */
[----:B------:R-:W3:Y:S01]  /*3170*/  MUFU.EX2 R120, R120 ;  /* 0x0000007800787308 */ /* 0x000ee20000000800 */
[----:B------:R-:W-:Y:S02]  /*3180*/  @P0 IMAD R119, R14, c[0x0][0x16c], R115 ;  /* 0x00005b000e770a24 */ /* 0x000fe400078e0273 */
[----:B------:R-:W4:Y:S01]  /*3190*/  LDS.128 R12, [R60.X16] ;  /* 0x000000003c0c7984 */ /* 0x000f22000000cc00 */
[----:B------:R-:W-:-:S03]  /*31a0*/  ISETP.NE.AND P2, PT, R50, 0x1f, PT ;  /* 0x0000001f3200780c */ /* 0x000fc60003f45270 */
[----:B---3--:R3:W-:Y:S04]  /*31b0*/  STS [R121+0x878], R120 ;  /* 0x0008787879007388 */ /* 0x0087e80000000800 */
[----:B------:R-:W-:Y:S01]  /*31c0*/  BAR.SYNC.DEFER_BLOCKING 0x0 ;  /* 0x0000000000007b1d */ /* 0x000fe20000010000 */
[----:B------:R-:W-:Y:S01]  /*31d0*/  HFMA2.MMA R131, -RZ, RZ, 0, 0 ;  /* 0x00000000ff837435 */ /* 0x000fe200000001ff */
[----:B------:R-:W-:-:S04]  /*31e0*/  @P0 IMAD.WIDE R118, R119, 0x8, R26 ;  /* 0x0000000877760825 */ /* 0x000fc800078e021a */
[C---:B0-----:R-:W-:Y:S01]  /*31f0*/  FMUL.FTZ R8, R124.reuse, R82 ;  /* 0x000000527c087220 */ /* 0x041fe20000410000 */
[----:B------:R0:W0:Y:S01]  /*3200*/  @P2 LDS R127, [R50.X4+0x107c] ;  /* 0x00107c00327f2984 */ /* 0x0000220000004800 */
[C---:B------:R-:W-:Y:S02]  /*3210*/  FMUL.FTZ R139, R124.reuse, R77 ;  /* 0x0000004d7c8b7220 */ /* 0x040fe40000410000 */
[C---:B------:R-:W-:Y:S01]  /*3220*/  FMUL.FTZ R132, R124.reuse, R78 ;  /* 0x0000004e7c847220 */ /* 0x040fe20000410000 */
[----:B------:R1:W5:Y:S01]  /*3230*/  @P0 LDG.E R131, [R118.64+0x4] ;  /* 0x0000040676830981 */ /* 0x000362000c1e1900 */
[C---:B------:R-:W-:Y:S02]  /*3240*/  FMUL.FTZ R128, R124.reuse, R79 ;  /* 0x0000004f7c807220 */ /* 0x040fe40000410000 */
[C---:B------:R-:W-:Y:S02]  /*3250*/  FMUL.FTZ R126, R124.reuse, R80 ;  /* 0x000000507c7e7220 */ /* 0x040fe40000410000 */
[----:B------:R-:W-:Y:S01]  /*3260*/  FMUL.FTZ R130, R124, R81 ;  /* 0x000000517c827220 */ /* 0x000fe20000410000 */
[----:B------:R-:W-:Y:S08]  /*3270*/  MUFU.EX2 R139, R139 ;  /* 0x0000008b008b7308 */ /* 0x000ff00000000800 */
[----:B-1----:R-:W1:Y:S01]  /*3280*/  MUFU.EX2 R118, R8 ;  /* 0x0000000800767308 */ /* 0x002e620000000800 */
[----:B------:R-:W-:-:S07]  /*3290*/  HADD2.F32 R110, -RZ, R4.H0_H0 ;  /* 0x20000004ff6e7230 */ /* 0x000fce0000004100 */
[----:B------:R-:W0:Y:S01]  /*32a0*/  MUFU.EX2 R132, R132 ;  /* 0x0000008400847308 */ /* 0x000e220000000800 */
[----:B------:R-:W-:-:S07]  /*32b0*/  HADD2.F32 R119, -RZ, R4.H1_H1 ;  /* 0x30000004ff777230 */ /* 0x000fce0000004100 */
[----:B------:R-:W0:Y:S08]  /*32c0*/  MUFU.EX2 R128, R128 ;  /* 0x0000008000807308 */ /* 0x000e300000000800 */
[----:B------:R-:W0:Y:S08]  /*32d0*/  MUFU.EX2 R126, R126 ;  /* 0x0000007e007e7308 */ /* 0x000e300000000800 */
[----:B------:R-:W0:Y:S01]  /*32e0*/  MUFU.EX2 R130, R130 ;  /* 0x0000008200827308 */ /* 0x000e220000000800 */
[----:B------:R-:W-:Y:S01]  /*32f0*/  BSSY B0, `(.L_x_7712) ;  /* 0x000001e000007945 */ /* 0x000fe20003800000 */
[----:B----4-:R-:W-:Y:S01]  /*3300*/  HADD2.F32 R10, -RZ, R12.H0_H0 ;  /* 0x2000000cff0a7230 */ /* 0x010fe20000004100 */
[----:B------:R-:W-:Y:S01]  /*3310*/  ISETP.NE.AND P3, PT, R142, 0x1f, PT ;  /* 0x0000001f8e00780c */ /* 0x000fe20003f65270 */
[----:B------:R-:W-:Y:S01]  /*3320*/  HADD2.F32 R11, -RZ, R13.H0_H0 ;  /* 0x2000000dff0b7230 */ /* 0x000fe20000004100 */
[----:B------:R-:W-:Y:S01]  /*3330*/  FMUL.FTZ R147, R110, R75 ;  /* 0x0000004b6e937220 */ /* 0x000fe20000410000 */
[----:B------:R-:W-:Y:S01]  /*3340*/  HADD2.F32 R106, -RZ, R14.H0_H0 ;  /* 0x2000000eff6a7230 */ /* 0x000fe20000004100 */
[----:B------:R-:W-:Y:S01]  /*3350*/  FMUL.FTZ R143, R119, R76 ;  /* 0x0000004c778f7220 */ /* 0x000fe20000410000 */
[----:B------:R-:W-:-:S02]  /*3360*/  HADD2.F32 R108, -RZ, R15.H0_H0 ;  /* 0x2000000fff6c7230 */ /* 0x000fc40000004100 */
[----:B------:R-:W-:Y:S02]  /*3370*/  HADD2.F32 R12, -RZ, R12.H1_H1 ;  /* 0x3000000cff0c7230 */ /* 0x000fe40000004100 */
[----:B------:R-:W-:Y:S02]  /*3380*/  HADD2.F32 R13, -RZ, R13.H1_H1 ;  /* 0x3000000dff0d7230 */ /* 0x000fe40000004100 */
[----:B------:R-:W-:Y:S02]  /*3390*/  HADD2.F32 R14, -RZ, R14.H1_H1 ;  /* 0x3000000eff0e7230 */ /* 0x000fe40000004100 */
[----:B------:R-:W-:Y:S02]  /*33a0*/  HADD2.F32 R15, -RZ, R15.H1_H1 ;  /* 0x3000000fff0f7230 */ /* 0x000fe40000004100 */
[--C-:B------:R-:W-:Y:S02]  /*33b0*/  HADD2.F32 R112, -RZ, R5.reuse.H0_H0 ;  /* 0x20000005ff707230 */ /* 0x100fe40000004100 */
[----:B---3--:R-:W-:-:S02]  /*33c0*/  HADD2.F32 R121, -RZ, R5.H1_H1 ;  /* 0x30000005ff797230 */ /* 0x008fc40000004100 */
[--C-:B------:R-:W-:Y:S02]  /*33d0*/  HADD2.F32 R114, -RZ, R6.reuse.H0_H0 ;  /* 0x20000006ff727230 */ /* 0x100fe40000004100 */
[----:B------:R-:W-:Y:S02]  /*33e0*/  HADD2.F32 R123, -RZ, R6.H1_H1 ;  /* 0x30000006ff7b7230 */ /* 0x000fe40000004100 */
[--C-:B------:R-:W-:Y:S02]  /*33f0*/  HADD2.F32 R116, -RZ, R7.reuse.H0_H0 ;  /* 0x20000007ff747230 */ /* 0x100fe40000004100 */
[----:B------:R-:W-:Y:S01]  /*3400*/  HADD2.F32 R125, -RZ, R7.H1_H1 ;  /* 0x30000007ff7d7230 */ /* 0x000fe20000004100 */
[-C--:B--2---:R-:W-:Y:S02]  /*3410*/  FMUL.FTZ R167, R99, R122.reuse ;  /* 0x0000007a63a77220 */ /* 0x084fe40000410000 */
[-C--:B------:R-:W-:Y:S02]  /*3420*/  FMUL.FTZ R166, R101, R122.reuse ;  /* 0x0000007a65a67220 */ /* 0x080fe40000410000 */
[----:B------:R-:W-:-:S02]  /*3430*/  FMUL.FTZ R156, R97, R122 ;  /* 0x0000007a619c7220 */ /* 0x000fc40000410000 */
[----:B-1----:R-:W-:Y:S01]  /*3440*/  FFMA.FTZ R9, R118, R166, R167 ;  /* 0x000000a676097223 */ /* 0x002fe200000100a7 */
[----:B------:R-:W-:Y:S05]  /*3450*/  @P2 BRA `(.L_x_7713) ;  /* 0x0000007000002947 */ /* 0x000fea0003800000 */
[----:B0-----:R-:W-:Y:S02]  /*3460*/  ISETP.NE.AND P0, PT, R59, c[0x0][0x174], PT ;  /* 0x00005d003b007a0c */ /* 0x001fe40003f05270 */
[----:B------:R-:W-:-:S11]  /*3470*/  MOV R127, 0x3f800000 ;  /* 0x3f800000007f7802 */ /* 0x000fd60000000f00 */
[----:B------:R-:W-:-:S04]  /*3480*/  @P0 LEA.HI R8, R59, R59, RZ, 0x1 ;  /* 0x0000003b3b080211 */ /* 0x000fc800078f08ff */
[----:B------:R-:W-:-:S04]  /*3490*/  @P0 LOP3.LUT R8, R8, 0xfffffe, RZ, 0xc0, !PT ;  /* 0x00fffffe08080812 */ /* 0x000fc800078ec0ff */
[----:B------:R-:W-:-:S04]  /*34a0*/  @P0 IADD3 R8, -R8, R59, RZ ;  /* 0x0000003b08080210 */ /* 0x000fc80007ffe1ff */
[----:B------:R-:W-:-:S05]  /*34b0*/  @P0 LEA R8, R8, R115, 0x8 ;  /* 0x0000007308080211 */ /* 0x000fca00078e40ff */
[----:B------:R0:W1:Y:S02]  /*34c0*/  @P0 LDS R127, [R8.X4+0x878] ;  /* 0x00087800087f0984 */ /* 0x0000640000004800 */
.L_x_7713:
[----:B0-----:R-:W-:Y:S05]  /*34d0*/  BSYNC B0 ;  /* 0x0000000000007941 */ /* 0x001fea0003800000 */
.L_x_7712:
[----:B-1----:R-:W-:Y:S01]  /*34e0*/  FMUL.FTZ R129, R118, R127 ;  /* 0x0000007f76817220 */ /* 0x002fe20000410000 */
[----:B------:R-:W-:Y:S01]  /*34f0*/  ISETP.GE.AND P0, PT, R60, 0x1, PT ;  /* 0x000000013c00780c */ /* 0x000fe20003f06270 */
[----:B------:R-:W-:Y:S01]  /*3500*/  FMUL.FTZ R124, R124, R76 ;  /* 0x0000004c7c7c7220 */ /* 0x000fe20000410000 */
[----:B------:R-:W-:Y:S01]  /*3510*/  ISETP.GE.U32.AND P4, PT, R142, 0x18, PT ;  /* 0x000000188e00780c */ /* 0x000fe20003f86070 */
[-C--:B------:R-:W-:Y:S01]  /*3520*/  FMUL.FTZ R165, R95, R122.reuse ;  /* 0x0000007a5fa57220 */ /* 0x080fe20000410000 */
[----:B------:R-:W-:Y:S01]  /*3530*/  SHF.L.U32 R168, R115, 0x3, RZ ;  /* 0x0000000373a87819 */ /* 0x000fe200000006ff */
[C---:B------:R-:W-:Y:S01]  /*3540*/  FFMA.FTZ R9, R130.reuse, R9, R156 ;  /* 0x0000000982097223 */ /* 0x040fe2000001009c */
[----:B------:R-:W0:Y:S01]  /*3550*/  MUFU.EX2 R181, R124 ;  /* 0x0000007c00b57308 */ /* 0x000e220000000800 */
[----:B------:R-:W-:Y:S01]  /*3560*/  FMUL.FTZ R129, R130, R129 ;  /* 0x0000008182817220 */ /* 0x000fe20000410000 */
[----:B------:R-:W-:Y:S01]  /*3570*/  ISETP.NE.AND P5, PT, R50, RZ, PT ;  /* 0x000000ff3200720c */ /* 0x000fe20003fa5270 */
[----:B------:R-:W-:Y:S01]  /*3580*/  FMUL.FTZ R164, R93, R122 ;  /* 0x0000007a5da47220 */ /* 0x000fe20000410000 */
[----:B------:R-:W-:Y:S01]  /*3590*/  BSSY B0, `(.L_x_7714) ;  /* 0x00000bc000007945 */ /* 0x000fe20003800000 */
[----:B------:R-:W-:-:S02]  /*35a0*/  FFMA.FTZ R9, R126, R9, R165 ;  /* 0x000000097e097223 */ /* 0x000fc400000100a5 */
[----:B------:R-:W-:Y:S02]  /*35b0*/  FMUL.FTZ R129, R126, R129 ;  /* 0x000000817e817220 */ /* 0x000fe40000410000 */
[-C--:B------:R-:W-:Y:S02]  /*35c0*/  FMUL.FTZ R162, R91, R122.reuse ;  /* 0x0000007a5ba27220 */ /* 0x080fe40000410000 */
        /* <DEDUP_REMOVED lines=8> */
[----:B0-----:R-:W-:Y:S02]  /*3650*/  FFMA.FTZ R135, R181, R134, R158 ;  /* 0x00000086b5877223 */ /* 0x001fe4000001009e */
[----:B------:R-:W-:-:S02]  /*3660*/  FMUL.FTZ R138, R112, R77 ;  /* 0x0000004d708a7220 */ /* 0x000fc40000410000 */
[----:B------:R-:W-:Y:S01]  /*3670*/  FMUL.FTZ R149, R10, R147 ;  /* 0x000000930a957220 */ /* 0x000fe20000410000 */
[----:B------:R-:W0:Y:S01]  /*3680*/  SHFL.DOWN PT, R133, R135, 0x1, 0x1f ;  /* 0x08201f0087857f89 */ /* 0x000e2200000e0000 */
[----:B------:R-:W-:Y:S02]  /*3690*/  FMUL.FTZ R124, R12, R143 ;  /* 0x0000008f0c7c7220 */ /* 0x000fe40000410000 */
[----:B------:R-:W-:Y:S02]  /*36a0*/  FMUL.FTZ R152, R181, R8 ;  /* 0x00000008b5987220 */ /* 0x000fe40000410000 */
[----:B------:R-:W-:Y:S02]  /*36b0*/  FMUL.FTZ R146, R121, R78 ;  /* 0x0000004e79927220 */ /* 0x000fe40000410000 */
[----:B------:R-:W-:Y:S01]  /*36c0*/  FMUL.FTZ R144, R11, R138 ;  /* 0x0000008a0b907220 */ /* 0x000fe20000410000 */
[----:B------:R-:W1:Y:S01]  /*36d0*/  SHFL.DOWN PT, R129, R152, 0x1, 0x1f ;  /* 0x08201f0098817f89 */ /* 0x000e6200000e0000 */
        /* <DEDUP_REMOVED lines=21> */
[----:B------:R-:W-:Y:S02]  /*3830*/  FFMA.FTZ R122, R118, R8, R163 ;  /* 0x00000008767a7223 */ /* 0x000fe400000100a3 */
[C---:B0-----:R-:W-:Y:S02]  /*3840*/  @P3 FFMA.FTZ R135, R152.reuse, R133, R135 ;  /* 0x0000008598873223 */ /* 0x041fe40000010087 */
[----:B-1----:R-:W-:Y:S01]  /*3850*/  @P3 FMUL.FTZ R152, R152, R129 ;  /* 0x0000008198983220 */ /* 0x002fe20000410000 */
[----:B------:R-:W-:Y:S01]  /*3860*/  ISETP.GE.U32.AND P3, PT, R142, 0x1e, PT ;  /* 0x0000001e8e00780c */ /* 0x000fe20003f66070 */
[----:B------:R-:W-:Y:S01]  /*3870*/  FMUL.FTZ R133, R118, R9 ;  /* 0x0000000976857220 */ /* 0x000fe20000410000 */
[----:B------:R-:W0:Y:S04]  /*3880*/  SHFL.DOWN PT, R137, R135, 0x2, 0x1f ;  /* 0x08401f0087897f89 */ /* 0x000e2800000e0000 */
[----:B------:R-:W1:Y:S04]  /*3890*/  SHFL.UP PT, R9, R122, 0x1, RZ ;  /* 0x042000007a097989 */ /* 0x000e6800000e00ff */
[----:B------:R-:W2:Y:S04]  /*38a0*/  SHFL.DOWN PT, R129, R152, 0x2, 0x1f ;  /* 0x08401f0098817f89 */ /* 0x000ea800000e0000 */
[----:B------:R-:W3:Y:S01]  /*38b0*/  SHFL.UP PT, R8, R133, 0x1, RZ ;  /* 0x0420000085087989 */ /* 0x000ee200000e00ff */
[----:B0-----:R-:W-:-:S02]  /*38c0*/  @!P3 FFMA.FTZ R135, R152, R137, R135 ;  /* 0x000000899887b223 */ /* 0x001fc40000010087 */
[----:B-1----:R-:W-:-:S03]  /*38d0*/  @P0 FFMA.FTZ R122, R133, R9, R122 ;  /* 0x00000009857a0223 */ /* 0x002fc6000001007a */
[----:B------:R-:W0:Y:S01]  /*38e0*/  SHFL.DOWN PT, R137, R135, 0x4, 0x1f ;  /* 0x08801f0087897f89 */ /* 0x000e2200000e0000 */
[----:B--2---:R-:W-:-:S03]  /*38f0*/  @!P3 FMUL.FTZ R152, R152, R129 ;  /* 0x000000819898b220 */ /* 0x004fc60000410000 */
[----:B------:R-:W1:Y:S01]  /*3900*/  SHFL.UP PT, R9, R122, 0x2, RZ ;  /* 0x044000007a097989 */ /* 0x000e6200000e00ff */
[----:B------:R-:W-:Y:S01]  /*3910*/  ISETP.GE.U32.AND P3, PT, R142, 0x1c, PT ;  /* 0x0000001c8e00780c */ /* 0x000fe20003f66070 */
[----:B---3--:R-:W-:Y:S02]  /*3920*/  @P0 FMUL.FTZ R133, R133, R8 ;  /* 0x0000000885850220 */ /* 0x008fe40000410000 */
[----:B------:R-:W2:Y:S01]  /*3930*/  SHFL.DOWN PT, R129, R152, 0x4, 0x1f ;  /* 0x08801f0098817f89 */ /* 0x000ea200000e0000 */
[----:B------:R-:W-:-:S03]  /*3940*/  ISETP.GE.AND P0, PT, R60, 0x2, PT ;  /* 0x000000023c00780c */ /* 0x000fc60003f06270 */
[----:B------:R-:W3:Y:S06]  /*3950*/  SHFL.UP PT, R8, R133, 0x2, RZ ;  /* 0x0440000085087989 */ /* 0x000eec00000e00ff */
[----:B0-----:R-:W-:-:S04]  /*3960*/  @!P3 FFMA.FTZ R135, R152, R137, R135 ;  /* 0x000000899887b223 */ /* 0x001fc80000010087 */
[C---:B-1----:R-:W-:Y:S01]  /*3970*/  @P0 FFMA.FTZ R122, R133.reuse, R9, R122 ;  /* 0x00000009857a0223 */ /* 0x042fe2000001007a */
[----:B------:R-:W0:Y:S01]  /*3980*/  SHFL.DOWN PT, R141, R135, 0x8, 0x1f ;  /* 0x09001f00878d7f89 */ /* 0x000e2200000e0000 */
[----:B------:R-:W-:Y:S01]  /*3990*/  MOV R9, RZ ;  /* 0x000000ff00097202 */ /* 0x000fe20000000f00 */
[----:B--2---:R-:W-:Y:S01]  /*39a0*/  @!P3 FMUL.FTZ R152, R152, R129 ;  /* 0x000000819898b220 */ /* 0x004fe20000410000 */
[----:B------:R-:W-:Y:S01]  /*39b0*/  ISETP.GE.AND P3, PT, R60, 0x4, PT ;  /* 0x000000043c00780c */ /* 0x000fe20003f66270 */
[----:B------:R-:W1:Y:S01]  /*39c0*/  SHFL.UP PT, R129, R122, 0x4, RZ ;  /* 0x048000007a817989 */ /* 0x000e6200000e00ff */
[----:B---3--:R-:W-:Y:S01]  /*39d0*/  @P0 FMUL.FTZ R133, R133, R8 ;  /* 0x0000000885850220 */ /* 0x008fe20000410000 */
[----:B------:R-:W-:Y:S02]  /*39e0*/  ISETP.GE.AND P0, PT, R59, c[0x0][0x174], PT ;  /* 0x00005d003b007a0c */ /* 0x000fe40003f06270 */
[----:B------:R-:W2:Y:S01]  /*39f0*/  SHFL.DOWN PT, R137, R152, 0x8, 0x1f ;  /* 0x09001f0098897f89 */ /* 0x000ea200000e0000 */
[----:B------:R-:W-:Y:S01]  /*3a00*/  HFMA2.MMA R8, -RZ, RZ, 1.875, 0 ;  /* 0x3f800000ff087435 */ /* 0x000fe200000001ff */
[----:B------:R-:W-:-:S02]  /*3a10*/  ISETP.NE.OR P0, PT, R142, RZ, P0 ;  /* 0x000000ff8e00720c */ /* 0x000fc40000705670 */
[----:B------:R-:W3:Y:S01]  /*3a20*/  SHFL.UP PT, R148, R133, 0x4, RZ ;  /* 0x0480000085947989 */ /* 0x000ee200000e00ff */
[----:B0-----:R-:W-:-:S10]  /*3a30*/  @!P4 FFMA.FTZ R135, R152, R141, R135 ;  /* 0x0000008d9887c223 */ /* 0x001fd40000010087 */
[----:B------:R-:W-:Y:S01]  /*3a40*/  @!P0 LDS.64 R8, [R168+0x10f8] ;  /* 0x0010f800a8088984 */ /* 0x000fe20000000a00 */
[----:B------:R-:W-:Y:S01]  /*3a50*/  ISETP.GE.AND P0, PT, R60, 0x8, PT ;  /* 0x000000083c00780c */ /* 0x000fe20003f06270 */
[----:B-1----:R-:W-:Y:S02]  /*3a60*/  @P3 FFMA.FTZ R122, R133, R129, R122 ;  /* 0x00000081857a3223 */ /* 0x002fe4000001007a */
[----:B------:R-:W0:Y:S01]  /*3a70*/  SHFL.DOWN PT, R141, R135, 0x10, 0x1f ;  /* 0x0a001f00878d7f89 */ /* 0x000e2200000e0000 */
[----:B--2---:R-:W-:-:S03]  /*3a80*/  @!P4 FMUL.FTZ R152, R152, R137 ;  /* 0x000000899898c220 */ /* 0x004fc60000410000 */
[----:B------:R-:W1:Y:S01]  /*3a90*/  SHFL.UP PT, R129, R122, 0x8, RZ ;  /* 0x050000007a817989 */ /* 0x000e6200000e00ff */
[----:B---3--:R-:W-:-:S03]  /*3aa0*/  @P3 FMUL.FTZ R133, R133, R148 ;  /* 0x0000009485853220 */ /* 0x008fc60000410000 */
[----:B------:R-:W2:Y:S01]  /*3ab0*/  SHFL.DOWN PT, R137, R152, 0x10, 0x1f ;  /* 0x0a001f0098897f89 */ /* 0x000ea200000e0000 */
[----:B------:R-:W-:-:S03]  /*3ac0*/  ISETP.GE.U32.AND P3, PT, R142, 0x10, PT ;  /* 0x000000108e00780c */ /* 0x000fc60003f66070 */
[----:B------:R-:W3:Y:S10]  /*3ad0*/  SHFL.UP PT, R148, R133, 0x8, RZ ;  /* 0x0500000085947989 */ /* 0x000ef400000e00ff */
[----:B0-----:R-:W-:-:S02]  /*3ae0*/  @!P3 FFMA.FTZ R135, R152, R141, R135 ;  /* 0x0000008d9887b223 */ /* 0x001fc40000010087 */
[----:B-1----:R-:W-:-:S03]  /*3af0*/  @P0 FFMA.FTZ R122, R133, R129, R122 ;  /* 0x00000081857a0223 */ /* 0x002fc6000001007a */
[----:B------:R-:W-:Y:S01]  /*3b00*/  SHFL.DOWN PT, R169, R135, 0x1, 0x1f ;  /* 0x08201f0087a97f89 */ /* 0x000fe200000e0000 */
[----:B--2---:R-:W-:-:S03]  /*3b10*/  @!P3 FMUL.FTZ R152, R152, R137 ;  /* 0x000000899898b220 */ /* 0x004fc60000410000 */
[----:B------:R-:W0:Y:S01]  /*3b20*/  SHFL.UP PT, R129, R122, 0x10, RZ ;  /* 0x060000007a817989 */ /* 0x000e2200000e00ff */
[----:B---3--:R-:W-:-:S03]  /*3b30*/  @P0 FMUL.FTZ R133, R133, R148 ;  /* 0x0000009485850220 */ /* 0x008fc60000410000 */
[----:B------:R-:W-:Y:S01]  /*3b40*/  SHFL.IDX PT, R150, R9, RZ, 0x1f ;  /* 0x00001fff09967589 */ /* 0x000fe200000e0000 */
[----:B------:R-:W-:-:S03]  /*3b50*/  ISETP.GE.AND P0, PT, R60, 0x10, PT ;  /* 0x000000103c00780c */ /* 0x000fc60003f06270 */
[----:B------:R-:W1:Y:S04]  /*3b60*/  SHFL.DOWN PT, R141, R152, 0x1, 0x1f ;  /* 0x08201f00988d7f89 */ /* 0x000e6800000e0000 */
[----:B------:R-:W2:Y:S04]  /*3b70*/  SHFL.UP PT, R148, R133, 0x10, RZ ;  /* 0x0600000085947989 */ /* 0x000ea800000e00ff */
[----:B------:R-:W-:Y:S04]  /*3b80*/  SHFL.IDX PT, R154, R135, RZ, 0x1f ;  /* 0x00001fff879a7589 */ /* 0x000fe800000e0000 */
[----:B------:R-:W3:Y:S01]  /*3b90*/  SHFL.IDX PT, R137, R152, RZ, 0x1f ;  /* 0x00001fff98897589 */ /* 0x000ee200000e0000 */
[----:B0-----:R-:W-:-:S02]  /*3ba0*/  @P0 FFMA.FTZ R122, R133, R129, R122 ;  /* 0x00000081857a0223 */ /* 0x001fc4000001007a */
[----:B-1----:R-:W-:Y:S02]  /*3bb0*/  @P2 FFMA.FTZ R150, R141, R150, R169 ;  /* 0x000000968d962223 */ /* 0x002fe400000100a9 */
[----:B--2---:R-:W-:Y:S02]  /*3bc0*/  @P0 FMUL.FTZ R133, R133, R148 ;  /* 0x0000009485850220 */ /* 0x004fe40000410000 */
[----:B------:R-:W-:Y:S01]  /*3bd0*/  FFMA.FTZ R127, R150, R127, R166 ;  /* 0x0000007f967f7223 */ /* 0x000fe200000100a6 */
[----:B------:R0:W-:Y:S03]  /*3be0*/  SHFL.UP PT, R148, R122, 0x1, RZ ;  /* 0x042000007a947989 */ /* 0x0001e600000e00ff */
[----:B------:R-:W-:Y:S01]  /*3bf0*/  FFMA.FTZ R129, R118, R127, R167 ;  /* 0x0000007f76817223 */ /* 0x000fe200000100a7 */
[----:B-----5:R1:W-:Y:S01]  /*3c00*/  SHFL.IDX PT, R150, R131, RZ, 0x1f ;  /* 0x00001fff83967589 */ /* 0x0203e200000e0000 */
[----:B---3--:R-:W-:-:S02]  /*3c10*/  FFMA.FTZ R9, R137, R9, R154 ;  /* 0x0000000989097223 */ /* 0x008fc4000001009a */
[----:B------:R-:W-:Y:S01]  /*3c20*/  FMUL.FTZ R8, R137, R8 ;  /* 0x0000000889087220 */ /* 0x000fe20000410000 */
[----:B------:R-:W2:Y:S01]  /*3c30*/  SHFL.UP PT, R133, R133, 0x1, RZ ;  /* 0x0420000085857989 */ /* 0x000ea200000e00ff */
[----:B------:R-:W-:Y:S01]  /*3c40*/  FFMA.FTZ R137, R130, R129, R156 ;  /* 0x0000008182897223 */ /* 0x000fe2000001009c */
[----:B0-----:R-:W-:Y:S01]  /*3c50*/  P2R R122, PR, RZ, 0x20 ;  /* 0x00000020ff7a7803 */ /* 0x001fe20000000000 */
[----:B------:R-:W-:Y:S01]  /*3c60*/  FMUL.FTZ R177, R129, R81 ;  /* 0x0000005181b17220 */ /* 0x000fe20000410000 */
[----:B------:R0:W-:Y:S01]  /*3c70*/  @!P5 STS.64 [R168+0x10f8], R8 ;  /* 0x0010f808a800d388 */ /* 0x0001e20000000a00 */
[----:B------:R-:W-:Y:S02]  /*3c80*/  FFMA.FTZ R141, R126, R137, R165 ;  /* 0x000000897e8d7223 */ /* 0x000fe400000100a5 */
[----:B------:R-:W-:Y:S02]  /*3c90*/  FMUL.FTZ R154, R137, R80 ;  /* 0x00000050899a7220 */ /* 0x000fe40000410000 */
[----:B------:R-:W-:-:S02]  /*3ca0*/  FFMA.FTZ R135, R128, R141, R164 ;  /* 0x0000008d80877223 */ /* 0x000fc400000100a4 */
[----:B------:R-:W-:Y:S02]  /*3cb0*/  FMUL.FTZ R165, R123, R154 ;  /* 0x0000009a7ba57220 */ /* 0x000fe40000410000 */
[----:B------:R-:W-:Y:S02]  /*3cc0*/  FFMA.FTZ R122, R132, R135, R162 ;  /* 0x00000087847a7223 */ /* 0x000fe400000100a2 */
[----:B------:R-:W-:Y:S01]  /*3cd0*/  FMUL.FTZ R152, R135, R78 ;  /* 0x0000004e87987220 */ /* 0x000fe20000410000 */
[----:B------:R3:W-:Y:S01]  /*3ce0*/  STS [R62.X4+0x234], R165 ;  /* 0x000234a53e007388 */ /* 0x0007e20000004800 */
[----:B-1----:R-:W-:Y:S02]  /*3cf0*/  FFMA.FTZ R131, R139, R122, R160 ;  /* 0x0000007a8b837223 */ /* 0x002fe400000100a0 */
[----:B------:R-:W-:Y:S02]  /*3d00*/  FMUL.FTZ R167, R122, R77 ;  /* 0x0000004d7aa77220 */ /* 0x000fe40000410000 */
[----:B------:R-:W-:-:S02]  /*3d10*/  FMUL.FTZ R169, R116, R177 ;  /* 0x000000b174a97220 */ /* 0x000fc40000410000 */
[----:B------:R-:W-:Y:S02]  /*3d20*/  FMUL.FTZ R156, R127, R82 ;  /* 0x000000527f9c7220 */ /* 0x000fe40000410000 */
[----:B--2---:R-:W-:Y:S01]  /*3d30*/  @P1 FFMA.FTZ R150, R133, R150, R148 ;  /* 0x0000009685961223 */ /* 0x004fe20000010094 */
[----:B------:R-:W-:Y:S01]  /*3d40*/  STS [R62.X4+0x238], R169 ;  /* 0x000238a93e007388 */ /* 0x000fe20000004800 */
[----:B------:R-:W-:Y:S02]  /*3d50*/  FFMA.FTZ R133, R181, R131, R158 ;  /* 0x00000083b5857223 */ /* 0x000fe4000001009e */
[----:B------:R-:W-:Y:S02]  /*3d60*/  FFMA.FTZ R120, R120, R150, R149 ;  /* 0x0000009678787223 */ /* 0x000fe40000010095 */
[----:B0-----:R-:W-:Y:S02]  /*3d70*/  FMUL.FTZ R9, R133, R75 ;  /* 0x0000004b85097220 */ /* 0x001fe40000410000 */
[----:B------:R-:W-:-:S02]  /*3d80*/  FFMA.FTZ R181, R181, R120, R124 ;  /* 0x00000078b5b57223 */ /* 0x000fc4000001007c */
[----:B------:R-:W-:Y:S02]  /*3d90*/  FFMA.FTZ R8, R87, R120, RZ ;  /* 0x0000007857087223 */ /* 0x000fe400000100ff */
[----:B------:R-:W-:Y:S02]  /*3da0*/  FFMA.FTZ R139, R139, R181, R144 ;  /* 0x000000b58b8b7223 */ /* 0x000fe40000010090 */
[----:B------:R-:W-:Y:S02]  /*3db0*/  FFMA.FTZ R120, R10, -R147, R120 ;  /* 0x800000930a787223 */ /* 0x000fe40000010078 */
[----:B------:R-:W-:Y:S02]  /*3dc0*/  FFMA.FTZ R8, R89, R181, R8 ;  /* 0x000000b559087223 */ /* 0x000fe40000010008 */
[----:B------:R-:W-:Y:S02]  /*3dd0*/  FMUL.FTZ R149, R110, R9 ;  /* 0x000000096e957220 */ /* 0x000fe40000410000 */
[----:B------:R-:W-:-:S02]  /*3de0*/  FFMA.FTZ R151, R132, R139, R151 ;  /* 0x0000008b84977223 */ /* 0x000fc40000010097 */
[----:B------:R-:W-:Y:S01]  /*3df0*/  FMUL.FTZ R148, R131, R76 ;  /* 0x0000004c83947220 */ /* 0x000fe20000410000 */
[----:B------:R0:W-:Y:S01]  /*3e00*/  STS [R62.X4+0x220], R149 ;  /* 0x000220953e007388 */ /* 0x0001e20000004800 */
[----:B------:R-:W-:Y:S02]  /*3e10*/  FFMA.FTZ R124, R12, -R143, R181 ;  /* 0x8000008f0c7c7223 */ /* 0x000fe400000100b5 */
[----:B------:R-:W-:Y:S02]  /*3e20*/  FFMA.FTZ R9, R120, R9, RZ ;  /* 0x0000000978097223 */ /* 0x000fe400000100ff */
[----:B------:R-:W-:Y:S02]  /*3e30*/  FFMA.FTZ R132, R11, -R138, R139 ;  /* 0x8000008a0b847223 */ /* 0x000fe4000001008b */
[----:B------:R-:W-:Y:S01]  /*3e40*/  FFMA.FTZ R8, R91, R139, R8 ;  /* 0x0000008b5b087223 */ /* 0x000fe20000010008 */
[----:B------:R-:W-:Y:S01]  /*3e50*/  LEA R139, R59, 0xffffff00, 0x8 ;  /* 0xffffff003b8b7811 */ /* 0x000fe200078e40ff */
[----:B---3--:R-:W-:Y:S01]  /*3e60*/  FMUL.FTZ R165, R119, R148 ;  /* 0x0000009477a57220 */ /* 0x008fe20000410000 */
[----:B0-----:R-:W-:Y:S01]  /*3e70*/  SHF.L.U32 R149, R100, 0x2, RZ ;  /* 0x0000000264957819 */ /* 0x001fe200000006ff */
[----:B------:R-:W-:-:S02]  /*3e80*/  FFMA.FTZ R128, R128, R151, R155 ;  /* 0x0000009780807223 */ /* 0x000fc4000001009b */
[----:B------:R-:W-:Y:S01]  /*3e90*/  FFMA.FTZ R9, R124, R148, R9 ;  /* 0x000000947c097223 */ /* 0x000fe20000010009 */
[----:B------:R-:W-:Y:S01]  /*3ea0*/  IADD3 R148, -R139, c[0x0][0x168], -R50 ;  /* 0x00005a008b947a10 */ /* 0x000fe20007ffe932 */
[----:B------:R-:W-:Y:S01]  /*3eb0*/  FFMA.FTZ R146, R13, -R146, R151 ;  /* 0x800000920d927223 */ /* 0x000fe20000010097 */
[----:B------:R0:W-:Y:S01]  /*3ec0*/  STS [R62.X4+0x224], R165 ;  /* 0x000224a53e007388 */ /* 0x0001e20000004800 */
[----:B------:R-:W-:Y:S01]  /*3ed0*/  FFMA.FTZ R8, R93, R151, R8 ;  /* 0x000000975d087223 */ /* 0x000fe20000010008 */
[----:B------:R-:W-:Y:S01]  /*3ee0*/  ISETP.GE.AND P0, PT, R148, 0x1, PT ;  /* 0x000000019400780c */ /* 0x000fe20003f06270 */
[----:B------:R-:W-:Y:S02]  /*3ef0*/  FFMA.FTZ R159, R126, R128, R159 ;  /* 0x000000807e9f7223 */ /* 0x000fe4000001009f */
[----:B------:R-:W-:Y:S02]  /*3f00*/  FFMA.FTZ R9, R132, R167, R9 ;  /* 0x000000a784097223 */ /* 0x000fe40000010009 */
[----:B------:R-:W-:-:S02]  /*3f10*/  FMUL.FTZ R173, R141, R79 ;  /* 0x0000004f8dad7220 */ /* 0x000fc40000410000 */
[----:B------:R-:W-:Y:S02]  /*3f20*/  FFMA.FTZ R126, R106, -R153, R128 ;  /* 0x800000996a7e7223 */ /* 0x000fe40000010080 */
[----:B------:R-:W-:Y:S02]  /*3f30*/  FFMA.FTZ R8, R95, R128, R8 ;  /* 0x000000805f087223 */ /* 0x000fe40000010008 */
[----:B------:R-:W-:Y:S02]  /*3f40*/  FFMA.FTZ R130, R130, R159, R161 ;  /* 0x0000009f82827223 */ /* 0x000fe400000100a1 */
[----:B------:R-:W-:Y:S02]  /*3f50*/  FFMA.FTZ R9, R146, R152, R9 ;  /* 0x0000009892097223 */ /* 0x000fe40000010009 */
[----:B------:R-:W-:Y:S02]  /*3f60*/  FMUL.FTZ R179, R125, R156 ;  /* 0x0000009c7db37220 */ /* 0x000fe40000410000 */
[----:B------:R-:W-:-:S02]  /*3f70*/  FMUL.FTZ R175, R114, R173 ;  /* 0x000000ad72af7220 */ /* 0x000fc40000410000 */
[----:B------:R-:W-:Y:S01]  /*3f80*/  FMUL.FTZ R171, R121, R152 ;  /* 0x0000009879ab7220 */ /* 0x000fe20000410000 */
[----:B------:R0:W-:Y:S01]  /*3f90*/  STS [R62.X4+0x23c], R179 ;  /* 0x00023cb33e007388 */ /* 0x0001e20000004800 */
[----:B------:R-:W-:Y:S02]  /*3fa0*/  FMUL.FTZ R169, R112, R167 ;  /* 0x000000a770a97220 */ /* 0x000fe40000410000 */
[----:B------:R-:W-:Y:S01]  /*3fb0*/  FFMA.FTZ R128, R14, -R157, R159 ;  /* 0x8000009d0e807223 */ /* 0x000fe2000001009f */
[----:B------:R0:W-:Y:S01]  /*3fc0*/  STS [R62.X4+0x230], R175 ;  /* 0x000230af3e007388 */ /* 0x0001e20000004800 */
[----:B------:R-:W-:Y:S02]  /*3fd0*/  FFMA.FTZ R8, R97, R159, R8 ;  /* 0x0000009f61087223 */ /* 0x000fe40000010008 */
[----:B------:R-:W-:Y:S01]  /*3fe0*/  FFMA.FTZ R138, R118, R130, R163 ;  /* 0x00000082768a7223 */ /* 0x000fe200000100a3 */
[----:B------:R0:W-:Y:S01]  /*3ff0*/  STS [R62.X4+0x22c], R171 ;  /* 0x00022cab3e007388 */ /* 0x0001e20000004800 */
[----:B------:R-:W-:-:S02]  /*4000*/  FFMA.FTZ R9, R126, R173, R9 ;  /* 0x000000ad7e097223 */ /* 0x000fc40000010009 */
[----:B------:R-:W-:Y:S01]  /*4010*/  FFMA.FTZ R118, R108, -R145, R130 ;  /* 0x800000916c767223 */ /* 0x000fe20000010082 */
[----:B------:R-:W-:Y:S01]  /*4020*/  SHF.L.U64.HI R145, R100, 0x2, R117 ;  /* 0x0000000264917819 */ /* 0x000fe20000010275 */
[----:B------:R0:W-:Y:S01]  /*4030*/  STS [R62.X4+0x228], R169 ;  /* 0x000228a93e007388 */ /* 0x0001e20000004800 */
[----:B------:R-:W-:Y:S02]  /*4040*/  FFMA.FTZ R8, R99, R130, R8 ;  /* 0x0000008263087223 */ /* 0x000fe40000010008 */
[----:B------:R-:W-:Y:S02]  /*4050*/  FFMA.FTZ R9, R128, R154, R9 ;  /* 0x0000009a80097223 */ /* 0x000fe40000010009 */
[----:B------:R-:W-:Y:S02]  /*4060*/  FFMA.FTZ R134, R15, -R134, R138 ;  /* 0x800000860f867223 */ /* 0x000fe4000001008a */
[----:B------:R-:W-:Y:S02]  /*4070*/  FFMA.FTZ R130, R101, R138, R8 ;  /* 0x0000008a65827223 */ /* 0x000fe40000010008 */
[----:B------:R-:W-:-:S02]  /*4080*/  FFMA.FTZ R144, R118, R177, R9 ;  /* 0x000000b176907223 */ /* 0x000fc40000010009 */
        /* <DEDUP_REMOVED lines=12> */
.L_x_7715:
[----:B0-----:R-:W-:Y:S05]  /*4150*/  BSYNC B0 ;  /* 0x0000000000007941 */ /* 0x001fea0003800000 */
.L_x_7714:
        /* <DEDUP_REMOVED lines=15> */
.L_x_7717:
[----:B0-----:R-:W-:Y:S05]  /*4250*/  BSYNC B0 ;  /* 0x0000000000007941 */ /* 0x001fea0003800000 */
.L_x_7716:
[----:B-1----:R0:W1:Y:S01]  /*4260*/  LDS R139, [R66.X4+0x320] ;  /* 0x00032000428b7984 */ /* 0x0020620000004800 */
[----:B------:R-:W-:Y:S01]  /*4270*/  BSSY B0, `(.L_x_7718) ;  /* 0x0000005000007945 */ /* 0x000fe20003800000 */
[----:B------:R-:W-:Y:S05]  /*4280*/  @!P0 BRA `(.L_x_7719) ;  /* 0x0000003000008947 */ /* 0x000fea0003800000 */
[----:B------:R-:W-:-:S05]  /*4290*/  IMAD.WIDE.U32 R8, R149, c[0x0][0x2b0], R36 ;  /* 0x0000ac0095087a25 */ /* 0x000fca00078e0024 */
[----:B------:R-:W-:-:S05]  /*42a0*/  IADD3 R9, R145, R9, RZ ;  /* 0x0000000991097210 */ /* 0x000fca0007ffe0ff */
[----:B-1----:R1:W-:Y:S02]  /*42b0*/  RED.E.ADD.F32.FTZ.RN.STRONG.GPU [R8.64], R139 ;  /* 0x0000008b0800798e */ /* 0x0023e4000c10e786 */
.L_x_7719:
[----:B------:R-:W-:Y:S05]  /*42c0*/  BSYNC B0 ;  /* 0x0000000000007941 */ /* 0x000fea0003800000 */
.L_x_7718:
[----:B-1----:R1:W2:Y:S01]  /*42d0*/  LDS R139, [R67.X4+0x3a0] ;  /* 0x0003a000438b7984 */ /* 0x0022a20000004800 */
[----:B------:R-:W-:Y:S01]  /*42e0*/  BSSY B0, `(.L_x_7720) ;  /* 0x0000005000007945 */ /* 0x000fe20003800000 */
[----:B------:R-:W-:Y:S05]  /*42f0*/  @!P1 BRA `(.L_x_7721) ;  /* 0x0000003000009947 */ /* 0x000fea0003800000 */
[----:B------:R-:W-:-:S05]  /*4300*/  IMAD.WIDE.U32 R8, R149, c[0x0][0x2b0], R34 ;  /* 0x0000ac0095087a25 */ /* 0x000fca00078e0022 */
[----:B------:R-:W-:-:S05]  /*4310*/  IADD3 R9, R145, R9, RZ ;  /* 0x0000000991097210 */ /* 0x000fca0007ffe0ff */
[----:B--2---:R2:W-:Y:S02]  /*4320*/  RED.E.ADD.F32.FTZ.RN.STRONG.GPU [R8.64], R139 ;  /* 0x0000008b0800798e */ /* 0x0045e4000c10e786 */
.L_x_7721:
[----:B------:R-:W-:Y:S05]  /*4330*/  BSYNC B0 ;  /* 0x0000000000007941 */ /* 0x000fea0003800000 */
.L_x_7720:
[----:B--2---:R2:W3:Y:S01]  /*4340*/  LDS R139, [R68.X4+0x420] ;  /* 0x00042000448b7984 */ /* 0x0044e20000004800 */
[----:B------:R-:W-:Y:S01]  /*4350*/  BSSY B0, `(.L_x_7722) ;  /* 0x0000005000007945 */ /* 0x000fe20003800000 */
[----:B------:R-:W-:Y:S05]  /*4360*/  @!P2 BRA `(.L_x_7723) ;  /* 0x000000300000a947 */ /* 0x000fea0003800000 */
[----:B------:R-:W-:-:S05]  /*4370*/  IMAD.WIDE.U32 R8, R149, c[0x0][0x2b0], R32 ;  /* 0x0000ac0095087a25 */ /* 0x000fca00078e0020 */
[----:B------:R-:W-:-:S05]  /*4380*/  IADD3 R9, R145, R9, RZ ;  /* 0x0000000991097210 */ /* 0x000fca0007ffe0ff */
[----:B---3--:R3:W-:Y:S02]  /*4390*/  RED.E.ADD.F32.FTZ.RN.STRONG.GPU [R8.64], R139 ;  /* 0x0000008b0800798e */ /* 0x0087e4000c10e786 */
.L_x_7723:
[----:B------:R-:W-:Y:S05]  /*43a0*/  BSYNC B0 ;  /* 0x0000000000007941 */ /* 0x000fea0003800000 */
.L_x_7722:
[----:B---3--:R3:W4:Y:S01]  /*43b0*/  LDS R139, [R69.X4+0x4a0] ;  /* 0x0004a000458b7984 */ /* 0x0087220000004800 */
[----:B------:R-:W-:Y:S01]  /*43c0*/  BSSY B0, `(.L_x_7724) ;  /* 0x0000005000007945 */ /* 0x000fe20003800000 */
[----:B------:R-:W-:Y:S05]  /*43d0*/  @!P3 BRA `(.L_x_7725) ;  /* 0x000000300000b947 */ /* 0x000fea0003800000 */
[----:B------:R-:W-:-:S05]  /*43e0*/  IMAD.WIDE.U32 R8, R149, c[0x0][0x2b0], R30 ;  /* 0x0000ac0095087a25 */ /* 0x000fca00078e001e */
[----:B------:R-:W-:-:S05]  /*43f0*/  IADD3 R9, R145, R9, RZ ;  /* 0x0000000991097210 */ /* 0x000fca0007ffe0ff */
[----:B----4-:R4:W-:Y:S02]  /*4400*/  RED.E.ADD.F32.FTZ.RN.STRONG.GPU [R8.64], R139 ;  /* 0x0000008b0800798e */ /* 0x0109e4000c10e786 */
.L_x_7725:
[----:B------:R-:W-:Y:S05]  /*4410*/  BSYNC B0 ;  /* 0x0000000000007941 */ /* 0x000fea0003800000 */
.L_x_7724:
[----:B------:R0:W1:Y:S01]  /*4420*/  LDS R143, [R70.X4+0x520] ;  /* 0x00052000468f7984 */ /* 0x0000620000004800 */
[----:B------:R-:W-:Y:S01]  /*4430*/  BSSY B0, `(.L_x_7726) ;  /* 0x0000006000007945 */ /* 0x000fe20003800000 */
[----:B----4-:R-:W-:Y:S01]  /*4440*/  IMAD.WIDE.U32 R8, R149, c[0x0][0x2b0], R28 ;  /* 0x0000ac0095087a25 */ /* 0x010fe200078e001c */
[----:B------:R-:W-:Y:S05]  /*4450*/  @!P4 BRA `(.L_x_7727) ;  /* 0x000000300000c947 */ /* 0x000fea0003800000 */
[----:B------:R-:W-:-:S05]  /*4460*/  IMAD.WIDE.U32 R138, R149, c[0x0][0x2b0], R42 ;  /* 0x0000ac00958a7a25 */ /* 0x000fca00078e002a */
[----:B------:R-:W-:-:S05]  /*4470*/  IADD3 R139, R145, R139, RZ ;  /* 0x0000008b918b7210 */ /* 0x000fca0007ffe0ff */
[----:B-1----:R1:W-:Y:S02]  /*4480*/  RED.E.ADD.F32.FTZ.RN.STRONG.GPU [R138.64], R143 ;  /* 0x0000008f8a00798e */ /* 0x0023e4000c10e786 */
.L_x_7727:
[----:B------:R-:W-:Y:S05]  /*4490*/  BSYNC B0 ;  /* 0x0000000000007941 */ /* 0x000fea0003800000 */
.L_x_7726:
[----:B-1----:R1:W4:Y:S01]  /*44a0*/  LDS R139, [R71.X4+0x5a0] ;  /* 0x0005a000478b7984 */ /* 0x0023220000004800 */
[----:B------:R-:W-:Y:S01]  /*44b0*/  BSSY B0, `(.L_x_7728) ;  /* 0x0000004000007945 */ /* 0x000fe20003800000 */
[----:B------:R-:W-:Y:S05]  /*44c0*/  @!P5 BRA `(.L_x_7729) ;  /* 0x000000200000d947 */ /* 0x000fea0003800000 */
[----:B------:R-:W-:-:S05]  /*44d0*/  IADD3 R9, R145, R9, RZ ;  /* 0x0000000991097210 */ /* 0x000fca0007ffe0ff */
[----:B----4-:R4:W-:Y:S02]  /*44e0*/  RED.E.ADD.F32.FTZ.RN.STRONG.GPU [R8.64], R139 ;  /* 0x0000008b0800798e */ /* 0x0109e4000c10e786 */
.L_x_7729:
[----:B------:R-:W-:Y:S05]  /*44f0*/  BSYNC B0 ;  /* 0x0000000000007941 */ /* 0x000fea0003800000 */
.L_x_7728:
        /* <DEDUP_REMOVED lines=33> */
[----:B----4-:R-:W-:Y:S02]  /*4710*/  @!P0 FADD.FTZ R130, R130, R139 ;  /* 0x0000008b82828221 */ /* 0x010fe40000010000 */
[----:B------:R-:W-:Y:S02]  /*4720*/  FFMA.FTZ R127, R125, R104, R127 ;  /* 0x000000687d7f7223 */ /* 0x000fe4000001007f */
        /* <DEDUP_REMOVED lines=8> */
[----:B------:R-:W-:Y:S02]  /*47b0*/  FADD.FTZ R84, R137, R84 ;  /* 0x0000005489547221 */ /* 0x000fe40000010000 */
[----:B------:R-:W-:Y:S02]  /*47c0*/  FFMA.FTZ R94, R11, R77, R94 ;  /* 0x0000004d0b5e7223 */ /* 0x000fe4000001005e */
[----:B------:R-:W-:-:S02]  /*47d0*/  FFMA.FTZ R113, R104, R82, R113 ;  /* 0x0000005268717223 */ /* 0x000fc40000010071 */
[----:B------:R-:W-:Y:S02]  /*47e0*/  FADD.FTZ R86, R135, R86 ;  /* 0x0000005687567221 */ /* 0x000fe40000010000 */
[----:B------:R-:W-:Y:S02]  /*47f0*/  FADD.FTZ R83, R116, R83 ;  /* 0x0000005374537221 */ /* 0x000fe40000010000 */
[----:B------:R-:W-:Y:S02]  /*4800*/  FFMA.FTZ R107, R12, R76, R107 ;  /* 0x0000004c0c6b7223 */ /* 0x000fe4000001006b */
[----:B------:R-:W-:Y:S02]  /*4810*/  FADD.FTZ R103, R112, R103 ;  /* 0x0000006770677221 */ /* 0x000fe40000010000 */
[----:B----4-:R-:W-:Y:S02]  /*4820*/  @!P0 FADD.FTZ R130, R130, R139 ;  /* 0x0000008b82828221 */ /* 0x010fe40000010000 */
[----:B------:R-:W-:-:S02]  /*4830*/  FADD.FTZ R90, R127, R90 ;  /* 0x0000005a7f5a7221 */ /* 0x000fc40000010000 */
[----:B-----5:R-:W-:Y:S01]  /*4840*/  @!P0 FADD.FTZ R144, R144, R9 ;  /* 0x0000000990908221 */ /* 0x020fe20000010000 */
[----:B------:R-:W4:Y:S01]  /*4850*/  SHFL.DOWN PT, R143, R130, 0x8, 0x1f ;  /* 0x09001f00828f7f89 */ /* 0x000f2200000e0000 */
[----:B------:R-:W-:Y:S01]  /*4860*/  ISETP.GT.AND P0, PT, R60, 0x17, PT ;  /* 0x000000173c00780c */ /* 0x000fe20003f04270 */
[-C--:B------:R-:W-:Y:S02]  /*4870*/  FMUL.FTZ R9, R102, R141.reuse ;  /* 0x0000008d66097220 */ /* 0x080fe40000410000 */
[----:B------:R-:W5:Y:S01]  /*4880*/  SHFL.DOWN PT, R139, R144, 0x8, 0x1f ;  /* 0x09001f00908b7f89 */ /* 0x000f6200000e0000 */
[----:B------:R-:W-:Y:S02]  /*4890*/  FMUL.FTZ R141, R106, R141 ;  /* 0x0000008d6a8d7220 */ /* 0x000fe40000410000 */
        /* <DEDUP_REMOVED lines=18> */
[----:B------:R-:W-:-:S05]  /*49c0*/  MOV R145, R130 ;  /* 0x0000008200917202 */ /* 0x000fca0000000f00 */
        /* <DEDUP_REMOVED lines=11> */
.L_x_7731:
[----:B----4-:R-:W-:Y:S05]  /*4a80*/  BSYNC B0 ;  /* 0x0000000000007941 */ /* 0x010fea0003800000 */
.L_x_7730:
[----:B------:R-:W-:Y:S02]  /*4a90*/  IADD3 R115, R115, 0x1, RZ ;  /* 0x0000000173737810 */ /* 0x000fe40007ffe0ff */
[----:B------:R-:W-:Y:S02]  /*4aa0*/  IADD3 R100, P1, R100, 0x1, RZ ;  /* 0x0000000164647810 */ /* 0x000fe40007f3e0ff */
[----:B------:R-:W-:Y:S02]  /*4ab0*/  ISETP.GE.AND P0, PT, R115, c[0x0][0x16c], PT ;  /* 0x00005b0073007a0c */ /* 0x000fe40003f06270 */
[----:B------:R-:W-:-:S11]  /*4ac0*/  IADD3.X R117, RZ, R117, RZ, P1, !PT ;  /* 0x00000075ff757210 */ /* 0x000fd60000ffe4ff */
[----:B------:R-:W-:Y:S01]  /*4ad0*/  @P0 CALL.REL.NOINC `(.L_x_7711) ;  /* 0x0000001000000944 */ /* 0x000fe20003c00000 */
[----:B------:R-:W-:Y:S05]  /*4ae0*/  BRA `(.L_x_7732) ;  /* 0xffffe3d000007947 */ /* 0x000fea000383ffff */
.L_x_7711:
[----:B------:R-:W-:Y:S01]  /*4af0*/  BAR.SYNC.DEFER_BLOCKING 0x0 ;  /* 0x0000000000007b1d */ /* 0x000fe20000010000 */
[----:B------:R-:W-:Y:S02]  /*4b00*/  SHF.R.S32.HI R4, RZ, 0x1f, R50 ;  /* 0x0000001fff047819 */ /* 0x000fe40000011432 */
[----:B0-----:R-:W-:-:S04]  /*4b10*/  LEA R8, P0, R50, R53, 0x4 ;  /* 0x0000003532087211 */ /* 0x001fc800078020ff */
[----:B------:R-:W-:-:S06]  /*4b20*/  LEA.HI.X R9, R50, R55, R4, 0x4, P0 ;  /* 0x0000003732097211 */ /* 0x000fcc00000f2404 */
[----:B------:R-:W4:Y:S01]  /*4b30*/  LDG.E.128 R8, [R8.64] ;  /* 0x0000000608087981 */ /* 0x000f22000c1e1d00 */
[----:B------:R-:W-:Y:S01]  /*4b40*/  MOV R14, R2 ;  /* 0x00000002000e7202 */ /* 0x000fe20000000f00 */
[----:B------:R-:W-:Y:S01]  /*4b50*/  IMAD R32, R136, c[0x0][0x2f8], RZ ;  /* 0x0000be0088207a24 */ /* 0x000fe200078e02ff */
[----:B------:R-:W-:Y:S01]  /*4b60*/  MOV R15, R3 ;  /* 0x00000003000f7202 */ /* 0x000fe20000000f00 */
[----:B------:R-:W-:-:S04]  /*4b70*/  UIADD3 UR4, UR4, -0x100, URZ ;  /* 0xffffff0004047890 */ /* 0x000fc8000fffe03f */
[----:B------:R-:W-:Y:S01]  /*4b80*/  IMAD.WIDE.U32 R2, R47, c[0x0][0x2d8], R14 ;  /* 0x0000b6002f027a25 */ /* 0x000fe200078e000e */
[----:B----4-:R-:W-:Y:S01]  /*4b90*/  STS.128 [R60.X16], R8 ;  /* 0x000000083c007388 */ /* 0x010fe2000000cc00 */
[----:B------:R-:W-:-:S06]  /*4ba0*/  NOP ;  /* 0x0000000000007918 */ /* 0x000fcc0000000000 */
[----:B------:R-:W0:Y:S02]  /*4bb0*/  LDS.128 R4, [R60.X16] ;  /* 0x000000003c047984 */ /* 0x000e24000000cc00 */
[--C-:B0-----:R-:W-:Y:S02]  /*4bc0*/  HADD2.F32 R13, -RZ, R4.reuse.H0_H0 ;  /* 0x20000004ff0d7230 */ /* 0x101fe40000004100 */
[--C-:B------:R-:W-:Y:S02]  /*4bd0*/  HADD2.F32 R9, -RZ, R5.reuse.H0_H0 ;  /* 0x20000005ff097230 */ /* 0x100fe40000004100 */
[----:B------:R-:W-:Y:S01]  /*4be0*/  HADD2.F32 R5, -RZ, R5.H1_H1 ;  /* 0x30000005ff057230 */ /* 0x000fe20000004100 */
[--C-:B------:R-:W-:Y:S01]  /*4bf0*/  FADD.FTZ R12, R13, R46.reuse ;  /* 0x0000002e0d0c7221 */ /* 0x100fe20000010000 */
[----:B------:R-:W-:Y:S01]  /*4c00*/  HADD2.F32 R13, -RZ, R4.H1_H1 ;  /* 0x30000004ff0d7230 */ /* 0x000fe20000004100 */
[----:B------:R-:W-:Y:S03]  /*4c10*/  BAR.SYNC.DEFER_BLOCKING 0x0 ;  /* 0x0000000000007b1d */ /* 0x000fe60000010000 */
[----:B------:R-:W-:Y:S01]  /*4c20*/  FSETP.GTU.FTZ.AND P6, PT, R12, 20, PT ;  /* 0x41a000000c00780b */ /* 0x000fe20003fdc000 */
[----:B------:R-:W-:-:S05]  /*4c30*/  FADD.FTZ R13, R13, R46 ;  /* 0x0000002e0d0d7221 */ /* 0x000fca0000010000 */
[----:B------:R-:W-:-:S07]  /*4c40*/  FSETP.GTU.FTZ.AND P5, PT, R13, 20, PT ;  /* 0x41a000000d00780b */ /* 0x000fce0003fbc000 */
[----:B------:R-:W-:Y:S02]  /*4c50*/  @!P6 FMUL.FTZ R4, R12, -1.4426950216293334961 ;  /* 0xbfb8aa3b0c04e820 */ /* 0x000fe40000410000 */
[----:B------:R-:W-:-:S04]  /*4c60*/  IMAD R12, R136, c[0x0][0x2d8], RZ ;  /* 0x0000b600880c7a24 */ /* 0x000fc800078e02ff */
[----:B------:R-:W0:Y:S01]  /*4c70*/  @!P6 MUFU.EX2 R4, R4 ;  /* 0x000000040004e308 */ /* 0x000e220000000800 */
[----:B------:R-:W-:Y:S02]  /*4c80*/  IMAD R11, R47, c[0x0][0x2dc], R12 ;  /* 0x0000b7002f0b7a24 */ /* 0x000fe400078e020c */
[--C-:B------:R-:W-:Y:S02]  /*4c90*/  FADD.FTZ R12, R9, R46.reuse ;  /* 0x0000002e090c7221 */ /* 0x100fe40000010000 */
[----:B------:R-:W-:Y:S01]  /*4ca0*/  @!P5 FMUL.FTZ R8, R13, -1.4426950216293334961 ;  /* 0xbfb8aa3b0d08d820 */ /* 0x000fe20000410000 */
[----:B------:R-:W-:Y:S01]  /*4cb0*/  IADD3 R3, R3, R11, RZ ;  /* 0x0000000b03037210 */ /* 0x000fe20007ffe0ff */
[----:B------:R-:W-:Y:S01]  /*4cc0*/  FADD.FTZ R13, R5, R46 ;  /* 0x0000002e050d7221 */ /* 0x000fe20000010000 */
[----:B------:R-:W-:Y:S01]  /*4cd0*/  HADD2.F32 R5, -RZ, R6.H0_H0 ;  /* 0x20000006ff057230 */ /* 0x000fe20000004100 */
[----:B------:R-:W-:Y:S01]  /*4ce0*/  FSETP.GTU.FTZ.AND P4, PT, R12, 20, PT ;  /* 0x41a000000c00780b */ /* 0x000fe20003f9c000 */
[----:B------:R-:W-:Y:S01]  /*4cf0*/  IMAD R9, R45, c[0x0][0x2e0], RZ ;  /* 0x0000b8002d097a24 */ /* 0x000fe200078e02ff */
[--C-:B------:R-:W-:Y:S01]  /*4d00*/  HADD2.F32 R11, -RZ, R7.reuse.H0_H0 ;  /* 0x20000007ff0b7230 */ /* 0x100fe20000004100 */
[----:B------:R-:W-:Y:S01]  /*4d10*/  IMAD.WIDE.U32 R2, R0, c[0x0][0x2e0], R2 ;  /* 0x0000b80000027a25 */ /* 0x000fe200078e0002 */
[----:B------:R-:W-:Y:S01]  /*4d20*/  HADD2.F32 R7, -RZ, R7.H1_H1 ;  /* 0x30000007ff077230 */ /* 0x000fe20000004100 */
[----:B------:R-:W-:Y:S01]  /*4d30*/  @!P5 MUFU.EX2 R8, R8 ;  /* 0x000000080008d308 */ /* 0x000fe20000000800 */
[----:B------:R-:W-:Y:S01]  /*4d40*/  FSETP.GTU.FTZ.AND P3, PT, R13, 20, PT ;  /* 0x41a000000d00780b */ /* 0x000fe20003f7c000 */
[----:B0-----:R-:W-:Y:S01]  /*4d50*/  @!P6 FADD.FTZ R4, R4, 1 ;  /* 0x3f8000000404e421 */ /* 0x001fe20000010000 */
[----:B------:R-:W-:Y:S01]  /*4d60*/  LEA R33, P1, R2, c[0x0][0x330], 0x1 ;  /* 0x0000cc0002217a11 */ /* 0x000fe200078208ff */
[----:B------:R-:W-:-:S02]  /*4d70*/  FADD.FTZ R28, R5, R46 ;  /* 0x0000002e051c7221 */ /* 0x000fc40000010000 */
[----:B------:R-:W-:Y:S01]  /*4d80*/  IMAD R35, R0, c[0x0][0x2e4], R9 ;  /* 0x0000b90000237a24 */ /* 0x000fe200078e0209 */
[----:B------:R-:W-:Y:S01]  /*4d90*/  HADD2.F32 R9, -RZ, R6.H1_H1 ;  /* 0x30000006ff097230 */ /* 0x000fe20000004100 */
[----:B------:R0:W4:Y:S01]  /*4da0*/  @!P6 MUFU.RCP R10, R4 ;  /* 0x00000004000ae308 */ /* 0x0001220000001000 */
[----:B------:R-:W-:Y:S01]  /*4db0*/  FSETP.GTU.FTZ.AND P2, PT, R28, 20, PT ;  /* 0x41a000001c00780b */ /* 0x000fe20003f5c000 */
[----:B------:R-:W-:Y:S01]  /*4dc0*/  @!P4 FMUL.FTZ R5, R12, -1.4426950216293334961 ;  /* 0xbfb8aa3b0c05c820 */ /* 0x000fe20000410000 */
[----:B------:R-:W-:Y:S01]  /*4dd0*/  IADD3 R35, R3, R35, RZ ;  /* 0x0000002303237210 */ /* 0x000fe20007ffe0ff */
[--C-:B------:R-:W-:Y:S02]  /*4de0*/  FADD.FTZ R6, R9, R46.reuse ;  /* 0x0000002e09067221 */ /* 0x100fe40000010000 */
[--C-:B------:R-:W-:Y:S01]  /*4df0*/  FADD.FTZ R11, R11, R46.reuse ;  /* 0x0000002e0b0b7221 */ /* 0x100fe20000010000 */
[----:B------:R-:W-:Y:S01]  /*4e00*/  LEA.HI.X R35, R2, c[0x0][0x334], R35, 0x1, P1 ;  /* 0x0000cd0002237a11 */ /* 0x000fe200008f0c23 */
[----:B------:R-:W-:Y:S01]  /*4e10*/  FADD.FTZ R7, R7, R46 ;  /* 0x0000002e07077221 */ /* 0x000fe20000010000 */
[----:B------:R-:W-:Y:S01]  /*4e20*/  FSETP.GTU.FTZ.AND P0, PT, R6, 20, PT ;  /* 0x41a000000600780b */ /* 0x000fe20003f1c000 */
[----:B------:R-:W5:Y:S01]  /*4e30*/  @!P4 MUFU.EX2 R5, R5 ;  /* 0x000000050005c308 */ /* 0x000f620000000800 */
[----:B------:R-:W-:Y:S01]  /*4e40*/  FSETP.GTU.FTZ.AND P1, PT, R11, 20, PT ;  /* 0x41a000000b00780b */ /* 0x000fe20003f3c000 */
[----:B------:R-:W-:-:S02]  /*4e50*/  @!P3 FMUL.FTZ R3, R13, -1.4426950216293334961 ;  /* 0xbfb8aa3b0d03b820 */ /* 0x000fc40000410000 */
[----:B0-----:R-:W-:Y:S02]  /*4e60*/  @!P2 FMUL.FTZ R4, R28, -1.4426950216293334961 ;  /* 0xbfb8aa3b1c04a820 */ /* 0x001fe40000410000 */
[----:B----4-:R-:W-:Y:S01]  /*4e70*/  @!P6 FMUL.FTZ R105, R105, R10 ;  /* 0x0000000a6969e220 */ /* 0x010fe20000410000 */
[----:B------:R-:W-:Y:S01]  /*4e80*/  FSETP.GTU.FTZ.AND P6, PT, R7, 20, PT ;  /* 0x41a000000700780b */ /* 0x000fe20003fdc000 */
[----:B------:R0:W4:Y:S01]  /*4e90*/  @!P2 MUFU.EX2 R9, R4 ;  /* 0x000000040009a308 */ /* 0x0001220000000800 */
[----:B------:R-:W-:-:S03]  /*4ea0*/  @!P5 FADD.FTZ R8, R8, 1 ;  /* 0x3f8000000808d421 */ /* 0x000fc60000010000 */
[----:B------:R-:W-:Y:S02]  /*4eb0*/  @!P0 FMUL.FTZ R6, R6, -1.4426950216293334961 ;  /* 0xbfb8aa3b06068820 */ /* 0x000fe40000410000 */
[----:B------:R-:W-:Y:S02]  /*4ec0*/  @!P1 FMUL.FTZ R10, R11, -1.4426950216293334961 ;  /* 0xbfb8aa3b0b0a9820 */ /* 0x000fe40000410000 */
[----:B------:R1:W-:Y:S01]  /*4ed0*/  @!P0 MUFU.EX2 R13, R6 ;  /* 0x00000006000d8308 */ /* 0x0003e20000000800 */
[----:B-----5:R-:W-:Y:S01]  /*4ee0*/  @!P4 FADD.FTZ R2, R5, 1 ;  /* 0x3f8000000502c421 */ /* 0x020fe20000010000 */
[----:B------:R-:W-:Y:S02]  /*4ef0*/  F2FP.PACK_AB R5, R109, R94 ;  /* 0x0000005e6d05723e */ /* 0x000fe400000000ff */
[----:B------:R-:W-:Y:S01]  /*4f00*/  @!P6 FMUL.FTZ R11, R7, -1.4426950216293334961 ;  /* 0xbfb8aa3b070be820 */ /* 0x000fe20000410000 */
[----:B------:R-:W-:Y:S02]  /*4f10*/  F2FP.PACK_AB R7, R113, R98 ;  /* 0x000000627107723e */ /* 0x000fe400000000ff */
[----:B0-----:R-:W-:Y:S01]  /*4f20*/  F2FP.PACK_AB R4, R107, R92 ;  /* 0x0000005c6b04723e */ /* 0x001fe200000000ff */
[----:B------:R-:W0:Y:S01]  /*4f30*/  @!P1 MUFU.EX2 R28, R10 ;  /* 0x0000000a001c9308 */ /* 0x000e220000000800 */
[----:B-1----:R-:W-:Y:S01]  /*4f40*/  F2FP.PACK_AB R6, R111, R96 ;  /* 0x000000606f06723e */ /* 0x002fe200000000ff */
[----:B----4-:R-:W-:-:S04]  /*4f50*/  @!P2 FADD.FTZ R12, R9, 1 ;  /* 0x3f800000090ca421 */ /* 0x010fc80000010000 */
[----:B------:R-:W-:Y:S01]  /*4f60*/  STS.128 [R60.X16], R4 ;  /* 0x000000043c007388 */ /* 0x000fe2000000cc00 */
[----:B------:R-:W-:-:S06]  /*4f70*/  NOP ;  /* 0x0000000000007918 */ /* 0x000fcc0000000000 */
[----:B------:R-:W1:Y:S01]  /*4f80*/  @!P6 MUFU.EX2 R29, R11 ;  /* 0x0000000b001de308 */ /* 0x000e620000000800 */
[----:B0-----:R-:W-:-:S07]  /*4f90*/  @!P1 FADD.FTZ R28, R28, 1 ;  /* 0x3f8000001c1c9421 */ /* 0x001fce0000010000 */
[----:B------:R0:W4:Y:S08]  /*4fa0*/  @!P5 MUFU.RCP R31, R8 ;  /* 0x00000008001fd308 */ /* 0x0001300000001000 */
[----:B------:R5:W2:Y:S01]  /*4fb0*/  @!P4 MUFU.RCP R30, R2 ;  /* 0x00000002001ec308 */ /* 0x000aa20000001000 */
[----:B0-----:R-:W0:Y:S01]  /*4fc0*/  LDS.128 R8, [R60.X16] ;  /* 0x000000003c087984 */ /* 0x001e22000000cc00 */
[----:B-1----:R-:W-:-:S06]  /*4fd0*/  @!P6 FADD.FTZ R29, R29, 1 ;  /* 0x3f8000001d1de421 */ /* 0x002fcc0000010000 */
[----:B------:R-:W1:Y:S01]  /*4fe0*/  @!P2 MUFU.RCP R12, R12 ;  /* 0x0000000c000ca308 */ /* 0x000e620000001000 */
[----:B-----5:R-:W-:Y:S02]  /*4ff0*/  @!P0 FADD.FTZ R2, R13, 1 ;  /* 0x3f8000000d028421 */ /* 0x020fe40000010000 */
[----:B----4-:R-:W-:-:S05]  /*5000*/  @!P5 FMUL.FTZ R88, R88, R31 ;  /* 0x0000001f5858d220 */ /* 0x010fca0000410000 */
[----:B------:R-:W4:Y:S01]  /*5010*/  @!P3 MUFU.EX2 R3, R3 ;  /* 0x000000030003b308 */ /* 0x000f220000000800 */
[----:B--2---:R-:W-:Y:S01]  /*5020*/  @!P4 FMUL.FTZ R103, R103, R30 ;  /* 0x0000001e6767c220 */ /* 0x004fe20000410000 */
[C---:B------:R-:W-:Y:S02]  /*5030*/  ISETP.GT.AND P4, PT, R59.reuse, 0x1, PT ;  /* 0x000000013b00780c */ /* 0x040fe40003f84270 */
[----:B------:R-:W-:-:S04]  /*5040*/  IADD3 R59, R59, -0x1, RZ ;  /* 0xffffffff3b3b7810 */ /* 0x000fc80007ffe0ff */
[----:B------:R-:W2:Y:S01]  /*5050*/  @!P0 MUFU.RCP R13, R2 ;  /* 0x00000002000d8308 */ /* 0x000ea20000001000 */
[----:B-1----:R-:W-:Y:S01]  /*5060*/  @!P2 FMUL.FTZ R85, R85, R12 ;  /* 0x0000000c5555a220 */ /* 0x002fe20000410000 */
[----:B------:R-:W-:Y:S01]  /*5070*/  IADD3 R12, P2, R33, R72, RZ ;  /* 0x00000048210c7210 */ /* 0x000fe20007f5e0ff */
[----:B----4-:R-:W-:-:S05]  /*5080*/  @!P3 FADD.FTZ R3, R3, 1 ;  /* 0x3f8000000303b421 */ /* 0x010fca0000010000 */
[----:B------:R-:W1:Y:S01]  /*5090*/  @!P1 MUFU.RCP R28, R28 ;  /* 0x0000001c001c9308 */ /* 0x000e620000001000 */
[----:B--2---:R-:W-:Y:S01]  /*50a0*/  @!P0 FMUL.FTZ R84, R84, R13 ;  /* 0x0000000d54548220 */ /* 0x004fe20000410000 */
[----:B------:R-:W-:-:S06]  /*50b0*/  IADD3.X R13, R35, R74, RZ, P2, !PT ;  /* 0x0000004a230d7210 */ /* 0x000fcc00017fe4ff */
[----:B------:R-:W2:Y:S01]  /*50c0*/  @!P3 MUFU.RCP R3, R3 ;  /* 0x000000030003b308 */ /* 0x000ea20000001000 */
[----:B------:R-:W-:Y:S02]  /*50d0*/  IADD3 R49, P2, R49, -0x200, RZ ;  /* 0xfffffe0031317810 */ /* 0x000fe40007f5e0ff */
[----:B------:R-:W-:Y:S01]  /*50e0*/  F2FP.PACK_AB R30, R84, R85 ;  /* 0x00000055541e723e */ /* 0x000fe200000000ff */
[----:B0-----:R0:W-:Y:S01]  /*50f0*/  STG.E.128 [R12.64], R8 ;  /* 0x000000080c007986 */ /* 0x0011e2000c101d06 */
[----:B------:R-:W-:Y:S01]  /*5100*/  IADD3.X R51, R51, -0x1, RZ, P2, !PT ;  /* 0xffffffff33337810 */ /* 0x000fe200017fe4ff */
[----:B-1----:R-:W-:Y:S02]  /*5110*/  @!P1 FMUL.FTZ R83, R83, R28 ;  /* 0x0000001c53539220 */ /* 0x002fe40000410000 */
[----:B------:R-:W1:Y:S01]  /*5120*/  @!P6 MUFU.RCP R29, R29 ;  /* 0x0000001d001de308 */ /* 0x000e620000001000 */
[----:B------:R-:W-:Y:S01]  /*5130*/  F2FP.PACK_AB R28, R88, R105 ;  /* 0x00000069581c723e */ /* 0x000fe200000000ff */
[----:B------:R-:W-:Y:S01]  /*5140*/  FADD.FTZ R105, R105, R52 ;  /* 0x0000003469697221 */ /* 0x000fe20000010000 */
[----:B------:R-:W-:Y:S01]  /*5150*/  BAR.SYNC.DEFER_BLOCKING 0x0 ;  /* 0x0000000000007b1d */ /* 0x000fe20000010000 */
[----:B------:R-:W-:-:S02]  /*5160*/  IADD3 R57, P1, R57, -0x200, RZ ;  /* 0xfffffe0039397810 */ /* 0x000fc40007f3e0ff */
[----:B------:R-:W-:Y:S02]  /*5170*/  FADD.FTZ R88, R105, R88 ;  /* 0x0000005869587221 */ /* 0x000fe40000010000 */
[----:B--2---:R-:W-:Y:S01]  /*5180*/  @!P3 FMUL.FTZ R86, R86, R3 ;  /* 0x000000035656b220 */ /* 0x004fe20000410000 */
[----:B------:R-:W-:Y:S01]  /*5190*/  IADD3 R54, P3, R54, -0x200, RZ ;  /* 0xfffffe0036367810 */ /* 0x000fe20007f7e0ff */
[C---:B------:R-:W-:Y:S01]  /*51a0*/  IMAD.WIDE.U32 R2, R47.reuse, c[0x0][0x2f8], R14 ;  /* 0x0000be002f027a25 */ /* 0x040fe200078e000e */
[----:B------:R-:W-:Y:S02]  /*51b0*/  IADD3.X R58, R58, -0x1, RZ, P1, !PT ;  /* 0xffffffff3a3a7810 */ /* 0x000fe40000ffe4ff */
[----:B------:R-:W-:Y:S01]  /*51c0*/  IADD3.X R56, R56, -0x1, RZ, P3, !PT ;  /* 0xffffffff38387810 */ /* 0x000fe20001ffe4ff */
[----:B------:R-:W-:Y:S02]  /*51d0*/  IMAD R15, R47, c[0x0][0x2fc], R32 ;  /* 0x0000bf002f0f7a24 */ /* 0x000fe400078e0220 */
[----:B-1----:R-:W-:Y:S01]  /*51e0*/  @!P6 FMUL.FTZ R90, R90, R29 ;  /* 0x0000001d5a5ae220 */ /* 0x002fe20000410000 */
[----:B------:R-:W-:Y:S01]  /*51f0*/  F2FP.PACK_AB R29, R86, R103 ;  /* 0x00000067561d723e */ /* 0x000fe200000000ff */
[----:B------:R-:W-:Y:S01]  /*5200*/  FADD.FTZ R103, R88, R103 ;  /* 0x0000006758677221 */ /* 0x000fe20000010000 */
[----:B------:R-:W-:Y:S01]  /*5210*/  IADD3 R3, R3, R15, RZ ;  /* 0x0000000f03037210 */ /* 0x000fe20007ffe0ff */
[----:B------:R-:W-:Y:S01]  /*5220*/  IMAD R15, R45, c[0x0][0x300], RZ ;  /* 0x0000c0002d0f7a24 */ /* 0x000fe200078e02ff */
[----:B------:R-:W-:Y:S01]  /*5230*/  F2FP.PACK_AB R31, R90, R83 ;  /* 0x000000535a1f723e */ /* 0x000fe200000000ff */
[----:B------:R-:W-:-:S02]  /*5240*/  FADD.FTZ R86, R103, R86 ;  /* 0x0000005667567221 */ /* 0x000fc40000010000 */
[C---:B0-----:R-:W-:Y:S02]  /*5250*/  IMAD R9, R0.reuse, c[0x0][0x304], R15 ;  /* 0x0000c10000097a24 */ /* 0x041fe400078e020f */
[----:B------:R-:W-:Y:S01]  /*5260*/  IMAD.WIDE.U32 R2, R0, c[0x0][0x300], R2 ;  /* 0x0000c00000027a25 */ /* 0x000fe200078e0002 */
[----:B------:R-:W-:Y:S01]  /*5270*/  STS.128 [R60.X16], R28 ;  /* 0x0000001c3c007388 */ /* 0x000fe2000000cc00 */
[----:B------:R-:W-:-:S06]  /*5280*/  NOP ;  /* 0x0000000000007918 */ /* 0x000fcc0000000000 */
[----:B------:R-:W0:Y:S01]  /*5290*/  LDS.128 R4, [R60.X16] ;  /* 0x000000003c047984 */ /* 0x000e22000000cc00 */
[----:B------:R-:W-:Y:S01]  /*52a0*/  IADD3 R9, R3, R9, RZ ;  /* 0x0000000903097210 */ /* 0x000fe20007ffe0ff */
[----:B------:R-:W-:Y:S01]  /*52b0*/  FADD.FTZ R85, R86, R85 ;  /* 0x0000005556557221 */ /* 0x000fe20000010000 */
[----:B------:R-:W-:-:S03]  /*52c0*/  LEA R3, P0, R2, c[0x0][0x340], 0x1 ;  /* 0x0000d00002037a11 */ /* 0x000fc600078008ff */
[----:B------:R-:W-:Y:S01]  /*52d0*/  FADD.FTZ R84, R85, R84 ;  /* 0x0000005455547221 */ /* 0x000fe20000010000 */
[----:B------:R-:W-:Y:S02]  /*52e0*/  LEA.HI.X R9, R2, c[0x0][0x344], R9, 0x1, P0 ;  /* 0x0000d10002097a11 */ /* 0x000fe400000f0c09 */
[----:B------:R-:W-:Y:S01]  /*52f0*/  IADD3 R2, P0, R3, R72, RZ ;  /* 0x0000004803027210 */ /* 0x000fe20007f1e0ff */
[----:B------:R-:W-:-:S03]  /*5300*/  FADD.FTZ R83, R84, R83 ;  /* 0x0000005354537221 */ /* 0x000fc60000010000 */
[----:B------:R-:W-:Y:S01]  /*5310*/  IADD3.X R3, R9, R74, RZ, P0, !PT ;  /* 0x0000004a09037210 */ /* 0x000fe200007fe4ff */
[----:B------:R-:W-:Y:S01]  /*5320*/  FADD.FTZ R52, R83, R90 ;  /* 0x0000005a53347221 */ /* 0x000fe20000010000 */
[----:B------:R-:W-:-:S04]  /*5330*/  IADD3 R53, P0, R53, -0x200, RZ ;  /* 0xfffffe0035357810 */ /* 0x000fc80007f1e0ff */
[----:B------:R-:W-:Y:S01]  /*5340*/  IADD3.X R55, R55, -0x1, RZ, P0, !PT ;  /* 0xffffffff37377810 */ /* 0x000fe200007fe4ff */
[----:B0-----:R0:W-:Y:S01]  /*5350*/  STG.E.128 [R2.64], R4 ;  /* 0x0000000402007986 */ /* 0x0011e2000c101d06 */
[----:B------:R-:W-:Y:S01]  /*5360*/  @!P4 CALL.REL.NOINC `(.L_x_7693) ;  /* 0x000000100000c944 */ /* 0x000fe20003c00000 */
[----:B------:R-:W-:Y:S05]  /*5370*/  BRA `(.L_x_7733) ;  /* 0xffffb66000007947 */ /* 0x000fea000383ffff */
.L_x_7693:
        /* <DEDUP_REMOVED lines=24> */
.L_x_7735:
[----:B0-----:R-:W-:Y:S05]  /*5500*/  BSYNC B0 ;  /* 0x0000000000007941 */ /* 0x001fea0003800000 */
.L_x_7734:
        /* <DEDUP_REMOVED lines=23> */
.L_x_7737:
[----:B------:R-:W1:Y:S02]  /*5680*/  S2R R15, SR_TID.X ;  /* 0x00000000000f7919 */ /* 0x000e640000002100 */
.L_x_7738:
[----:B0-----:R-:W-:Y:S05]  /*5690*/  BSYNC B0 ;  /* 0x0000000000007941 */ /* 0x001fea0003800000 */
.L_x_7736:
        /* <DEDUP_REMOVED lines=10> */
.L_x_7739:
        /* <DEDUP_REMOVED lines=26> */
.L_x_7740:
        /* <DEDUP_REMOVED lines=10> */
.L_x_9127:


//--------------------- .text._Z25selective_scan_bwd_kernelI32Selective_Scan_bwd_kernel_traitsILi32ELi8ELb1ELb1ELb1ELb0ELb0EN3c104HalfEfEEv12SSMParamsBwd --------------------------
	.section	.text._Z25selective_scan_bwd_kernelI32Selective_Scan_bwd_kernel_traitsILi32ELi8ELb1ELb1ELb1ELb0ELb0EN3c104HalfEfEEv12SSMParamsBwd,"ax",@progbits
	.sectioninfo	@"SHI_REGISTERS=186"
	.align	128
        .global         _Z25selective_scan_bwd_kernelI32Selective_Scan_bwd_kernel_traitsILi32ELi8ELb1ELb1ELb1ELb0ELb0EN3c104HalfEfEEv12SSMParamsBwd
        .type           _Z25selective_scan_bwd_kernelI32Selective_Scan_bwd_kernel_traitsILi32ELi8ELb1ELb1ELb1ELb0ELb0EN3c104HalfEfEEv12SSMParamsBwd,@function
        .size           _Z25selective_scan_bwd_kernelI32Selective_Scan_bwd_kernel_traitsILi32ELi8ELb1ELb1ELb1ELb0ELb0EN3c104HalfEfEEv12SSMParamsBwd,(.L_x_9128 - _Z25selective_scan_bwd_kernelI32Selective_Scan_bwd_kernel_traitsILi32ELi8ELb1ELb1ELb1ELb0ELb0EN3c104HalfEfEEv12SSMParamsBwd)
        .other          _Z25selective_scan_bwd_kernelI32Selective_Scan_bwd_kernel_traitsILi32ELi8ELb1ELb1ELb1ELb0ELb0EN3c104HalfEfEEv12SSMParamsBwd,@"STO_CUDA_ENTRY STV_DEFAULT"
_Z25selective_scan_bwd_kernelI32Selective_Scan_bwd_kernel_traitsILi32ELi8ELb1ELb1ELb1ELb0ELb0EN3c104HalfEfEEv12SSMParamsBwd:
.text._Z25selective_scan_bwd_kernelI32Selective_Scan_bwd_kernel_traitsILi32ELi8ELb1ELb1ELb1ELb0ELb0EN3c104HalfEfEEv12SSMParamsBwd:
        /* <DEDUP_REMOVED lines=113> */
[----:B------:R-:W-:Y:S02]  /*0710*/  LEA R74, P6, R13, c[0x0][0x230], 0x1 ;  /* 0x00008c000d4a7a11 */ /* 0x000fe400078c08ff */
[C---:B------:R-:W-:Y:S01]  /*0720*/  @P1 LEA R22, P4, R91.reuse, c[0x0][0x328], 0x2 ;  /* 0x0000ca005b161a11 */ /* 0x040fe200078810ff */
        /* <DEDUP_REMOVED lines=8> */
[----:B------:R-:W-:Y:S01]  /*07b0*/  IMAD R0, R90, c[0x0][0x180], RZ ;  /* 0x000060005a007a24 */ /* 0x000fe200078e02ff */
[----:B------:R-:W-:Y:S01]  /*07c0*/  MOV R72, c[0x0][0x174] ;  /* 0x00005d0000487a02 */ /* 0x000fe20000000f00 */
[C---:B------:R-:W-:Y:S01]  /*07d0*/  IMAD.WIDE.U32 R2, R91.reuse, c[0x0][0x180], RZ ;  /* 0x000060005b027a25 */ /* 0x040fe200078e00ff */
[----:B------:R-:W1:Y:S01]  /*07e0*/  S2R R71, SR_LANEID ;  /* 0x0000000000477919 */ /* 0x000e620000000000 */
[----:B------:R-:W-:Y:S01]  /*07f0*/  CS2R R84, SRZ ;  /* 0x0000000000547805 */ /* 0x000fe2000001ff00 */
[----:B------:R-:W-:Y:S01]  /*0800*/  UMOV UR4, URZ ;  /* 0x0000003f00047c82 */ /* 0x000fe20008000000 */
[----:B------:R-:W-:-:S05]  /*0810*/  IMAD R69, R91, c[0x0][0x184], R0 ;  /* 0x000061005b457a24 */ /* 0x000fca00078e0200 */
[----:B------:R-:W-:Y:S02]  /*0820*/  IADD3 R69, R3, R69, RZ ;  /* 0x0000004503457210 */ /* 0x000fe40007ffe0ff */
[C---:B0-----:R-:W-:Y:S02]  /*0830*/  SHF.L.U32 R67, R83.reuse, 0x3, RZ ;  /* 0x0000000353437819 */ /* 0x041fe400000006ff */
[C---:B------:R-:W-:Y:S02]  /*0840*/  IADD3 R66, R83.reuse, 0x20, RZ ;  /* 0x0000002053427810 */ /* 0x040fe40007ffe0ff */
[C---:B------:R-:W-:Y:S02]  /*0850*/  IADD3 R0, R83.reuse, 0x40, RZ ;  /* 0x0000004053007810 */ /* 0x040fe40007ffe0ff */
[C---:B------:R-:W-:Y:S02]  /*0860*/  IADD3 R64, R83.reuse, 0x60, RZ ;  /* 0x0000006053407810 */ /* 0x040fe40007ffe0ff */
[----:B------:R-:W-:-:S02]  /*0870*/  IADD3 R4, R83, 0x80, RZ ;  /* 0x0000008053047810 */ /* 0x000fc40007ffe0ff */
[C---:B------:R-:W-:Y:S02]  /*0880*/  IADD3 R62, R83.reuse, 0xa0, RZ ;  /* 0x000000a0533e7810 */ /* 0x040fe40007ffe0ff */
[C---:B------:R-:W-:Y:S02]  /*0890*/  IADD3 R6, R83.reuse, 0xc0, RZ ;  /* 0x000000c053067810 */ /* 0x040fe40007ffe0ff */
[C---:B------:R-:W-:Y:S02]  /*08a0*/  IADD3 R60, R83.reuse, 0xe0, RZ ;  /* 0x000000e0533c7810 */ /* 0x040fe40007ffe0ff */
[C---:B------:R-:W-:Y:S02]  /*08b0*/  LOP3.LUT R153, R83.reuse, 0x1f, RZ, 0xc0, !PT ;  /* 0x0000001f53997812 */ /* 0x040fe400078ec0ff */
[----:B------:R-:W-:Y:S02]  /*08c0*/  SHF.R.S32.HI R70, RZ, 0x1f, R83 ;  /* 0x0000001fff467819 */ /* 0x000fe40000011453 */
[----:B------:R-:W-:-:S02]  /*08d0*/  LEA.HI.SX32 R68, R83, R83, 0x1b ;  /* 0x0000005353447211 */ /* 0x000fc400078fdaff */
[----:B------:R-:W-:Y:S02]  /*08e0*/  LEA.HI.SX32 R67, R67, R67, 0x1b ;  /* 0x0000004343437211 */ /* 0x000fe400078fdaff */
[-C--:B------:R-:W-:Y:S02]  /*08f0*/  LEA.HI.SX32 R66, R66, R83.reuse, 0x1b ;  /* 0x0000005342427211 */ /* 0x080fe400078fdaff */
[-C--:B------:R-:W-:Y:S02]  /*0900*/  LEA.HI.SX32 R65, R0, R83.reuse, 0x1b ;  /* 0x0000005300417211 */ /* 0x080fe400078fdaff */
[-C--:B------:R-:W-:Y:S02]  /*0910*/  LEA.HI.SX32 R64, R64, R83.reuse, 0x1b ;  /* 0x0000005340407211 */ /* 0x080fe400078fdaff */
[-C--:B------:R-:W-:Y:S02]  /*0920*/  LEA.HI.SX32 R63, R4, R83.reuse, 0x1b ;  /* 0x00000053043f7211 */ /* 0x080fe400078fdaff */
[----:B------:R-:W-:-:S02]  /*0930*/  LEA.HI.SX32 R62, R62, R83, 0x1b ;  /* 0x000000533e3e7211 */ /* 0x000fc400078fdaff */
[-C--:B------:R-:W-:Y:S02]  /*0940*/  LEA.HI.SX32 R61, R6, R83.reuse, 0x1b ;  /* 0x00000053063d7211 */ /* 0x080fe400078fdaff */
[----:B-1----:R-:W-:Y:S02]  /*0950*/  LEA.HI.SX32 R60, R60, R83, 0x1b ;  /* 0x000000533c3c7211 */ /* 0x002fe400078fdaff */
.L_x_7765:
        /* <DEDUP_REMOVED lines=10> */
[----:B-1----:R-:W1:Y:S04]  /*0a00*/  LDS.128 R4, [R71.X16] ;  /* 0x0000000047047984 */ /* 0x002e68000000cc00 */
        /* <DEDUP_REMOVED lines=8> */
[----:B0--3--:R0:W3:Y:S01]  /*0a90*/  LDG.E.128 R16, [R14.64] ;  /* 0x000000060e107981 */ /* 0x0090e2000c1e1d00 */
[--C-:B-1----:R-:W-:Y:S01]  /*0aa0*/  HADD2.F32 R12, -RZ, R4.reuse.H0_H0 ;  /* 0x20000004ff0c7230 */ /* 0x102fe20000004100 */
[----:B------:R-:W-:Y:S01]  /*0ab0*/  ISETP.LT.AND P0, PT, RZ, c[0x0][0x16c], PT ;  /* 0x00005b00ff007a0c */ /* 0x000fe20003f01270 */
[----:B------:R-:W-:-:S02]  /*0ac0*/  HADD2.F32 R13, -RZ, R4.H1_H1 ;  /* 0x30000004ff0d7230 */ /* 0x000fc40000004100 */
[----:B0-----:R-:W-:Y:S02]  /*0ad0*/  HADD2.F32 R14, -RZ, R5.H1_H1 ;  /* 0x30000005ff0e7230 */ /* 0x001fe40000004100 */
[----:B--2---:R-:W-:Y:S02]  /*0ae0*/  HADD2.F32 R119, -RZ, R9.H0_H0 ;  /* 0x20000009ff777230 */ /* 0x004fe40000004100 */
[----:B------:R-:W-:Y:S02]  /*0af0*/  HADD2.F32 R115, -RZ, R11.H0_H0 ;  /* 0x2000000bff737230 */ /* 0x000fe40000004100 */
[----:B------:R-:W-:Y:S01]  /*0b00*/  HADD2.F32 R121, -RZ, R8.H0_H0 ;  /* 0x20000008ff797230 */ /* 0x000fe20000004100 */
[--C-:B-----5:R-:W-:Y:S01]  /*0b10*/  FADD.FTZ R119, R119, R88.reuse ;  /* 0x0000005877777221 */ /* 0x120fe20000010000 */
        /* <DEDUP_REMOVED lines=10> */
[----:B---3--:R-:W-:Y:S01]  /*0bc0*/  STS.128 [R71.X16], R16 ;  /* 0x0000001047007388 */ /* 0x008fe2000000cc00 */
[----:B------:R-:W-:-:S06]  /*0bd0*/  NOP ;  /* 0x0000000000007918 */ /* 0x000fcc0000000000 */
[----:B------:R-:W0:Y:S02]  /*0be0*/  LDS.128 R100, [R71.X16] ;  /* 0x0000000047647984 */ /* 0x000e24000000cc00 */
[--C-:B0-----:R-:W-:Y:S02]  /*0bf0*/  HADD2.F32 R0, -RZ, R100.reuse.H0_H0 ;  /* 0x20000064ff007230 */ /* 0x101fe40000004100 */
[----:B------:R-:W-:Y:S02]  /*0c00*/  HADD2.F32 R94, -RZ, R100.H1_H1 ;  /* 0x30000064ff5e7230 */ /* 0x000fe40000004100 */
[----:B------:R-:W-:Y:S01]  /*0c10*/  HADD2.F32 R92, -RZ, R101.H0_H0 ;  /* 0x20000065ff5c7230 */ /* 0x000fe20000004100 */
        /* <DEDUP_REMOVED lines=11> */
[--C-:B------:R-:W-:Y:S01]  /*0cd0*/  HADD2.F32 R100, -RZ, R103.reuse.H0_H0 ;  /* 0x20000067ff647230 */ /* 0x100fe20000004100 */
[C---:B------:R-:W-:Y:S01]  /*0ce0*/  FFMA.FTZ R13, R98.reuse, R14, R13 ;  /* 0x0000000e620d7223 */ /* 0x040fe2000001000d */
[----:B------:R-:W-:Y:S01]  /*0cf0*/  HADD2.F32 R14, -RZ, R6.H1_H1 ;  /* 0x30000006ff0e7230 */ /* 0x000fe20000004100 */
[-C--:B------:R-:W-:Y:S01]  /*0d00*/  FMUL.FTZ R111, R98, R89.reuse ;  /* 0x00000059626f7220 */ /* 0x080fe20000410000 */
[----:B------:R-:W-:Y:S01]  /*0d10*/  HADD2.F32 R104, -RZ, R103.H1_H1 ;  /* 0x30000067ff687230 */ /* 0x000fe20000004100 */
[C---:B------:R-:W-:Y:S01]  /*0d20*/  FFMA.FTZ R13, R96.reuse, R12, R13 ;  /* 0x0000000c600d7223 */ /* 0x040fe2000001000d */
[----:B------:R-:W-:Y:S01]  /*0d30*/  HADD2.F32 R12, -RZ, R7.H0_H0 ;  /* 0x20000007ff0c7230 */ /* 0x000fe20000004100 */
[----:B------:R-:W-:-:S02]  /*0d40*/  FMUL.FTZ R118, R96, R89 ;  /* 0x0000005960767220 */ /* 0x000fc40000410000 */
[C---:B------:R-:W-:Y:S01]  /*0d50*/  FFMA.FTZ R13, R102.reuse, R14, R13 ;  /* 0x0000000e660d7223 */ /* 0x040fe2000001000d */
[----:B------:R-:W-:Y:S01]  /*0d60*/  HADD2.F32 R14, -RZ, R7.H1_H1 ;  /* 0x30000007ff0e7230 */ /* 0x000fe20000004100 */
[-C--:B------:R-:W-:Y:S02]  /*0d70*/  FMUL.FTZ R109, R102, R89.reuse ;  /* 0x00000059666d7220 */ /* 0x080fe40000410000 */
[C---:B------:R-:W-:Y:S01]  /*0d80*/  FFMA.FTZ R85, R100.reuse, R12, R13 ;  /* 0x0000000c64557223 */ /* 0x040fe2000001000d */
[----:B------:R-:W-:Y:S01]  /*0d90*/  HADD2.F32 R13, -RZ, R8.H1_H1 ;  /* 0x30000008ff0d7230 */ /* 0x000fe20000004100 */
[----:B------:R-:W-:Y:S02]  /*0da0*/  FMUL.FTZ R116, R100, R89 ;  /* 0x0000005964747220 */ /* 0x000fe40000410000 */
[----:B------:R-:W-:Y:S02]  /*0db0*/  FFMA.FTZ R85, R104, R14, R85 ;  /* 0x0000000e68557223 */ /* 0x000fe40000010055 */
[----:B------:R-:W-:-:S02]  /*0dc0*/  FADD.FTZ R130, R13, R88 ;  /* 0x000000580d827221 */ /* 0x000fc40000010000 */
        /* <DEDUP_REMOVED lines=12> */
.L_x_7742:
[----:B------:R-:W-:Y:S01]  /*0e90*/  HFMA2.MMA R11, -RZ, RZ, 0, 0 ;  /* 0x00000000ff0b7435 */ /* 0x000fe200000001ff */
[C---:B------:R-:W-:Y:S01]  /*0ea0*/  IMAD R8, R157.reuse, c[0x0][0x298], RZ ;  /* 0x0000a6009d087a24 */ /* 0x040fe200078e02ff */
[----:B------:R-:W-:Y:S01]  /*0eb0*/  MOV R10, R83 ;  /* 0x00000053000a7202 */ /* 0x000fe20000000f00 */
[----:B------:R-:W-:Y:S01]  /*0ec0*/  IMAD R12, R157, c[0x0][0x2b8], RZ ;  /* 0x0000ae009d0c7a24 */ /* 0x000fe200078e02ff */
[----:B------:R-:W-:Y:S01]  /*0ed0*/  HFMA2.MMA R105, -RZ, RZ, 0, 0 ;  /* 0x00000000ff697435 */ /* 0x000fe200000001ff */
[C---:B------:R-:W-:Y:S01]  /*0ee0*/  IMAD R13, R87.reuse, c[0x0][0x29c], R8 ;  /* 0x0000a700570d7a24 */ /* 0x040fe200078e0208 */
[----:B------:R-:W-:Y:S01]  /*0ef0*/  HFMA2.MMA R114, -RZ, RZ, 0, 0 ;  /* 0x00000000ff727435 */ /* 0x000fe200000001ff */
[C---:B------:R-:W-:Y:S01]  /*0f00*/  IMAD R15, R87.reuse, c[0x0][0x2bc], R12 ;  /* 0x0000af00570f7a24 */ /* 0x040fe200078e020c */
[----:B------:R-:W-:Y:S01]  /*0f10*/  IADD3 R12, R72, -0x1, RZ ;  /* 0xffffffff480c7810 */ /* 0x000fe20007ffe0ff */
[----:B------:R-:W-:Y:S01]  /*0f20*/  HFMA2.MMA R106, -RZ, RZ, 0, 0 ;  /* 0x00000000ff6a7435 */ /* 0x000fe200000001ff */
[C-C-:B------:R-:W-:Y:S01]  /*0f30*/  IMAD.WIDE.U32 R8, R87.reuse, c[0x0][0x298], R10.reuse ;  /* 0x0000a60057087a25 */ /* 0x140fe200078e000a */
[----:B------:R-:W-:Y:S01]  /*0f40*/  HFMA2.MMA R95, -RZ, RZ, 0, 0 ;  /* 0x00000000ff5f7435 */ /* 0x000fe200000001ff */
[----:B------:R-:W-:Y:S01]  /*0f50*/  SHF.L.U32 R29, R12, 0x8, RZ ;  /* 0x000000080c1d7819 */ /* 0x000fe200000006ff */
[----:B------:R-:W-:Y:S01]  /*0f60*/  HFMA2.MMA R112, -RZ, RZ, 0, 0 ;  /* 0x00000000ff707435 */ /* 0x000fe200000001ff */
[----:B------:R-:W-:Y:S01]  /*0f70*/  IMAD.WIDE.U32 R10, R87, c[0x0][0x2b8], R10 ;  /* 0x0000ae00570a7a25 */ /* 0x000fe200078e000a */
[----:B------:R-:W-:Y:S01]  /*0f80*/  IADD3 R9, R9, R13, RZ ;  /* 0x0000000d09097210 */ /* 0x000fe20007ffe0ff */
[----:B------:R-:W-:Y:S01]  /*0f90*/  HFMA2.MMA R97, -RZ, RZ, 0, 0 ;  /* 0x00000000ff617435 */ /* 0x000fe200000001ff */
[----:B------:R-:W-:Y:S01]  /*0fa0*/  SHF.R.S32.HI R16, RZ, 0x1f, R29 ;  /* 0x0000001fff107819 */ /* 0x000fe2000001141d */
[----:B------:R-:W-:Y:S01]  /*0fb0*/  IMAD R13, R155, c[0x0][0x2a0], RZ ;  /* 0x0000a8009b0d7a24 */ /* 0x000fe200078e02ff */
[----:B------:R-:W-:Y:S01]  /*0fc0*/  IADD3 R11, R11, R15, RZ ;  /* 0x0000000f0b0b7210 */ /* 0x000fe20007ffe0ff */
[----:B------:R-:W-:Y:S01]  /*0fd0*/  IMAD R15, R155, c[0x0][0x2c0], RZ ;  /* 0x0000b0009b0f7a24 */ /* 0x000fe200078e02ff */
[----:B------:R-:W-:Y:S01]  /*0fe0*/  MOV R93, RZ ;  /* 0x000000ff005d7202 */ /* 0x000fe20000000f00 */
[C---:B------:R-:W-:Y:S01]  /*0ff0*/  IMAD R13, R86.reuse, c[0x0][0x2a4], R13 ;  /* 0x0000a900560d7a24 */ /* 0x040fe200078e020d */
[----:B------:R-:W-:Y:S01]  /*1000*/  MOV R103, RZ ;  /* 0x000000ff00677202 */ /* 0x000fe20000000f00 */
[----:B------:R-:W-:Y:S01]  /*1010*/  IMAD.WIDE.U32 R8, R86, c[0x0][0x2a0], R8 ;  /* 0x0000a80056087a25 */ /* 0x000fe200078e0008 */
[----:B------:R-:W-:-:S02]  /*1020*/  MOV R108, RZ ;  /* 0x000000ff006c7202 */ /* 0x000fc40000000f00 */
[----:B------:R-:W-:Y:S01]  /*1030*/  MOV R99, RZ ;  /* 0x000000ff00637202 */ /* 0x000fe20000000f00 */
[C---:B------:R-:W-:Y:S01]  /*1040*/  IMAD R15, R86.reuse, c[0x0][0x2c4], R15 ;  /* 0x0000b100560f7a24 */ /* 0x040fe200078e020f */
[----:B------:R-:W-:Y:S01]  /*1050*/  IADD3 R19, R9, R13, RZ ;  /* 0x0000000d09137210 */ /* 0x000fe20007ffe0ff */
[----:B------:R-:W-:Y:S01]  /*1060*/  IMAD.WIDE.U32 R10, R86, c[0x0][0x2c0], R10 ;  /* 0x0000b000560a7a25 */ /* 0x000fe200078e000a */
[C---:B------:R-:W-:Y:S02]  /*1070*/  LEA R12, P1, R8.reuse, c[0x0][0x318], 0x2 ;  /* 0x0000c600080c7a11 */ /* 0x040fe400078210ff */
[----:B------:R-:W-:Y:S02]  /*1080*/  MOV R9, c[0x0][0x174] ;  /* 0x00005d0000097a02 */ /* 0x000fe40000000f00 */
[----:B------:R-:W-:Y:S02]  /*1090*/  IADD3 R17, R11, R15, RZ ;  /* 0x0000000f0b117210 */ /* 0x000fe40007ffe0ff */
[----:B------:R-:W-:-:S02]  /*10a0*/  LEA.HI.X R13, R8, c[0x0][0x31c], R19, 0x2, P1 ;  /* 0x0000c700080d7a11 */ /* 0x000fc400008f1413 */
[----:B------:R-:W-:Y:S02]  /*10b0*/  LEA R11, R9, UR4, 0x8 ;  /* 0x00000004090b7c11 */ /* 0x000fe4000f8e40ff */
[C---:B------:R-:W-:Y:S02]  /*10c0*/  LEA R14, P2, R10.reuse, c[0x0][0x320], 0x2 ;  /* 0x0000c8000a0e7a11 */ /* 0x040fe400078410ff */
[----:B------:R-:W-:Y:S01]  /*10d0*/  IADD3 R26, P0, R29, R8, RZ ;  /* 0x000000081d1a7210 */ /* 0x000fe20007f1e0ff */
[----:B------:R-:W-:Y:S01]  /*10e0*/  IMAD.WIDE R8, R11, 0x4, R12 ;  /* 0x000000040b087825 */ /* 0x000fe200078e020c */
[----:B------:R-:W-:Y:S02]  /*10f0*/  IADD3 R28, P1, R29, R10, RZ ;  /* 0x0000000a1d1c7210 */ /* 0x000fe40007f3e0ff */
[----:B------:R-:W-:Y:S02]  /*1100*/  LEA.HI.X R15, R10, c[0x0][0x324], R17, 0x2, P2 ;  /* 0x0000c9000a0f7a11 */ /* 0x000fe400010f1411 */
[----:B------:R-:W-:-:S02]  /*1110*/  IADD3.X R27, R16, R19, RZ, P0, !PT ;  /* 0x00000013101b7210 */ /* 0x000fc400007fe4ff */
[----:B------:R-:W-:Y:S01]  /*1120*/  IADD3.X R29, R16, R17, RZ, P1, !PT ;  /* 0x00000011101d7210 */ /* 0x000fe20000ffe4ff */
[----:B------:R-:W-:Y:S01]  /*1130*/  IMAD.WIDE R10, R11, 0x4, R14 ;  /* 0x000000040b0a7825 */ /* 0x000fe200078e020e */
        /* <DEDUP_REMOVED lines=14> */
[C---:B------:R-:W-:Y:S02]  /*1220*/  IADD3 R44, P0, R10.reuse, -0x380, RZ ;  /* 0xfffffc800a2c7810 */ /* 0x040fe40007f1e0ff */
[C---:B------:R-:W-:Y:S02]  /*1230*/  IADD3 R46, P1, R10.reuse, -0x300, RZ ;  /* 0xfffffd000a2e7810 */ /* 0x040fe40007f3e0ff */
[----:B------:R-:W-:-:S02]  /*1240*/  IADD3 R48, P2, R10, -0x280, RZ ;  /* 0xfffffd800a307810 */ /* 0x000fc40007f5e0ff */
[C---:B------:R-:W-:Y:S02]  /*1250*/  IADD3 R50, P3, R10.reuse, -0x200, RZ ;  /* 0xfffffe000a327810 */ /* 0x040fe40007f7e0ff */
[C---:B------:R-:W-:Y:S02]  /*1260*/  IADD3 R52, P4, R10.reuse, -0x180, RZ ;  /* 0xfffffe800a347810 */ /* 0x040fe40007f9e0ff */
[C---:B------:R-:W-:Y:S02]  /*1270*/  IADD3 R54, P5, R10.reuse, -0x100, RZ ;  /* 0xffffff000a367810 */ /* 0x040fe40007fbe0ff */
[----:B------:R-:W-:Y:S02]  /*1280*/  IADD3 R56, P6, R10, -0x80, RZ ;  /* 0xffffff800a387810 */ /* 0x000fe40007fde0ff */
[C---:B------:R-:W-:Y:S02]  /*1290*/  IADD3.X R45, R11.reuse, -0x1, RZ, P0, !PT ;  /* 0xffffffff0b2d7810 */ /* 0x040fe400007fe4ff */
[----:B------:R-:W-:-:S02]  /*12a0*/  IADD3.X R47, R11, -0x1, RZ, P1, !PT ;  /* 0xffffffff0b2f7810 */ /* 0x000fc40000ffe4ff */
[C---:B------:R-:W-:Y:S02]  /*12b0*/  IADD3.X R49, R11.reuse, -0x1, RZ, P2, !PT ;  /* 0xffffffff0b317810 */ /* 0x040fe400017fe4ff */
[C---:B------:R-:W-:Y:S02]  /*12c0*/  IADD3.X R51, R11.reuse, -0x1, RZ, P3, !PT ;  /* 0xffffffff0b337810 */ /* 0x040fe40001ffe4ff */
[C---:B------:R-:W-:Y:S02]  /*12d0*/  IADD3.X R53, R11.reuse, -0x1, RZ, P4, !PT ;  /* 0xffffffff0b357810 */ /* 0x040fe400027fe4ff */
[C---:B------:R-:W-:Y:S02]  /*12e0*/  IADD3.X R55, R11.reuse, -0x1, RZ, P5, !PT ;  /* 0xffffffff0b377810 */ /* 0x040fe40002ffe4ff */
[----:B------:R-:W-:Y:S02]  /*12f0*/  IADD3.X R57, R11, -0x1, RZ, P6, !PT ;  /* 0xffffffff0b397810 */ /* 0x000fe400037fe4ff */
[----:B------:R-:W-:-:S02]  /*1300*/  MOV R110, RZ ;  /* 0x000000ff006e7202 */ /* 0x000fc40000000f00 */
.L_x_7764:
[----:B------:R-:W-:Y:S01]  /*1310*/  SHF.R.S32.HI R139, RZ, 0x1f, R105 ;  /* 0x0000001fff8b7819 */ /* 0x000fe20000011469 */
[----:B------:R-:W-:Y:S01]  /*1320*/  IMAD.WIDE.U32 R8, R105, c[0x0][0x1a0], RZ ;  /* 0x0000680069087a25 */ /* 0x000fe200078e00ff */
[----:B------:R-:W-:-:S02]  /*1330*/  SHF.L.U32 R59, R83, 0x4, RZ ;  /* 0x00000004533b7819 */ /* 0x000fc400000006ff */
[----:B------:R-:W-:Y:S01]  /*1340*/  SHF.L.U64.HI R58, R83, 0x4, R70 ;  /* 0x00000004533a7819 */ /* 0x000fe20000010246 */
[----:B------:R-:W-:-:S04]  /*1350*/  IMAD R10, R139, c[0x0][0x1a0], RZ ;  /* 0x000068008b0a7a24 */ /* 0x000fc800078e02ff */
[----:B------:R-:W-:Y:S01]  /*1360*/  IMAD R11, R105, c[0x0][0x1a4], R10 ;  /* 0x00006900690b7a24 */ /* 0x000fe200078e020a */
[----:B------:R-:W-:-:S04]  /*1370*/  LEA R10, P0, R8, R76, 0x1 ;  /* 0x0000004c080a7211 */ /* 0x000fc800078008ff */
[----:B------:R-:W-:Y:S02]  /*1380*/  IADD3 R9, R9, R11, RZ ;  /* 0x0000000b09097210 */ /* 0x000fe40007ffe0ff */
[----:B------:R-:W-:Y:S02]  /*1390*/  IADD3 R10, P1, R10, R59, RZ ;  /* 0x0000003b0a0a7210 */ /* 0x000fe40007f3e0ff */
[----:B------:R-:W-:-:S04]  /*13a0*/  LEA.HI.X R9, R8, R75, R9, 0x1, P0 ;  /* 0x0000004b08097211 */ /* 0x000fc800000f0c09 */
[----:B------:R-:W-:-:S06]  /*13b0*/  IADD3.X R11, R9, R58, RZ, P1, !PT ;  /* 0x0000003a090b7210 */ /* 0x000fcc0000ffe4ff */
[----:B--2---:R-:W2:Y:S01]  /*13c0*/  LDG.E.128 R8, [R10.64] ;  /* 0x000000060a087981 */ /* 0x004ea2000c1e1d00 */
[----:B------:R-:W-:Y:S01]  /*13d0*/  MOV R12, R2 ;  /* 0x00000002000c7202 */ /* 0x000fe20000000f00 */
[C---:B------:R-:W-:Y:S01]  /*13e0*/  IMAD R14, R139.reuse, c[0x0][0x188], RZ ;  /* 0x000062008b0e7a24 */ /* 0x040fe200078e02ff */
[----:B------:R-:W-:Y:S01]  /*13f0*/  MOV R13, R69 ;  /* 0x00000045000d7202 */ /* 0x000fe20000000f00 */
[----:B------:R-:W-:Y:S02]  /*1400*/  IMAD R18, R139, c[0x0][0x1c0], RZ ;  /* 0x000070008b127a24 */ /* 0x000fe400078e02ff */
[C---:B------:R-:W-:Y:S02]  /*1410*/  IMAD R15, R105.reuse, c[0x0][0x18c], R14 ;  /* 0x00006300690f7a24 */ /* 0x040fe400078e020e */
[----:B------:R-:W-:-:S04]  /*1420*/  IMAD.WIDE.U32 R12, R105, c[0x0][0x188], R12 ;  /* 0x00006200690c7a25 */ /* 0x000fc800078e000c */
[----:B------:R-:W-:Y:S01]  /*1430*/  IMAD.WIDE.U32 R16, R105, c[0x0][0x1c0], RZ ;  /* 0x0000700069107a25 */ /* 0x000fe200078e00ff */
[----:B------:R-:W-:Y:S02]  /*1440*/  LEA R14, P0, R12, c[0x0][0x220], 0x2 ;  /* 0x000088000c0e7a11 */ /* 0x000fe400078010ff */
[----:B------:R-:W-:Y:S01]  /*1450*/  IADD3 R13, R13, R15, RZ ;  /* 0x0000000f0d0d7210 */ /* 0x000fe20007ffe0ff */
[----:B------:R-:W-:Y:S01]  /*1460*/  IMAD R19, R105, c[0x0][0x1c4], R18 ;  /* 0x0000710069137a24 */ /* 0x000fe200078e0212 */
[----:B------:R-:W-:Y:S02]  /*1470*/  LEA R18, P1, R16, R74, 0x1 ;  /* 0x0000004a10127211 */ /* 0x000fe400078208ff */
[----:B------:R-:W-:Y:S02]  /*1480*/  LEA.HI.X R15, R12, c[0x0][0x224], R13, 0x2, P0 ;  /* 0x000089000c0f7a11 */ /* 0x000fe400000f140d */
[----:B------:R-:W-:-:S03]  /*1490*/  IADD3 R17, R17, R19, RZ ;  /* 0x0000001311117210 */ /* 0x000fc60007ffe0ff */
[----:B---3--:R-:W3:Y:S01]  /*14a0*/  LDG.E R101, [R14.64] ;  /* 0x000000060e657981 */ /* 0x008ee2000c1e1900 */
[----:B------:R-:W-:Y:S02]  /*14b0*/  LEA.HI.X R17, R16, R73, R17, 0x1, P1 ;  /* 0x0000004910117211 */ /* 0x000fe400008f0c11 */
[----:B------:R-:W-:-:S04]  /*14c0*/  IADD3 R16, P0, R18, R59, RZ ;  /* 0x0000003b12107210 */ /* 0x000fc80007f1e0ff */
[----:B------:R-:W-:Y:S01]  /*14d0*/  IADD3.X R17, R17, R58, RZ, P0, !PT ;  /* 0x0000003a11117210 */ /* 0x000fe200007fe4ff */
[----:B--2---:R0:W-:Y:S01]  /*14e0*/  STS.128 [R71.X16], R8 ;  /* 0x0000000847007388 */ /* 0x0041e2000000cc00 */
[----:B------:R-:W-:-:S06]  /*14f0*/  NOP ;  /* 0x0000000000007918 */ /* 0x000fcc0000000000 */
[----:B------:R-:W2:Y:S01]  /*1500*/  LDG.E.128 R16, [R16.64] ;  /* 0x0000000610107981 */ /* 0x000ea2000c1e1d00 */
[C---:B------:R-:W-:Y:S02]  /*1510*/  ISETP.GT.AND P0, PT, R72.reuse, 0x1, PT ;  /* 0x000000014800780c */ /* 0x040fe40003f04270 */
[----:B------:R-:W-:Y:S02]  /*1520*/  IADD3 R142, R72, -0x1, RZ ;  /* 0xffffffff488e7810 */ /* 0x000fe40007ffe0ff */
[----:B------:R-:W-:Y:S02]  /*1530*/  ISETP.EQ.AND P0, PT, R153, RZ, P0 ;  /* 0x000000ff9900720c */ /* 0x000fe40000702270 */
[----:B------:R-:W-:Y:S02]  /*1540*/  ISETP.NE.AND P1, PT, R83, RZ, PT ;  /* 0x000000ff5300720c */ /* 0x000fe40003f25270 */
[----:B------:R-:W-:Y:S01]  /*1550*/  LEA.HI R12, R142, R142, RZ, 0x1 ;  /* 0x0000008e8e0c7211 */ /* 0x000fe200078f08ff */
[----:B---3--:R-:W-:-:S04]  /*1560*/  FMUL.FTZ R137, R101, 1.4426950216293334961 ;  /* 0x3fb8aa3b65897820 */ /* 0x008fc80000410000 */
[----:B------:R-:W-:Y:S01]  /*1570*/  FMUL.FTZ R141, R121, R137 ;  /* 0x00000089798d7220 */ /* 0x000fe20000410000 */
[----:B------:R-:W-:-:S05]  /*1580*/  LOP3.LUT R13, R12, 0xfffffe, RZ, 0xc0, !PT ;  /* 0x00fffffe0c0d7812 */ /* 0x000fca00078ec0ff */
[----:B-1----:R-:W1:Y:S01]  /*1590*/  MUFU.EX2 R141, R141 ;  /* 0x0000008d008d7308 */ /* 0x002e620000000800 */
[----:B0-----:R-:W-:Y:S02]  /*15a0*/  IADD3 R8, R142, -R13, RZ ;  /* 0x8000000d8e087210 */ /* 0x001fe40007ffe0ff */
[----:B------:R-:W-:Y:S02]  /*15b0*/  IADD3 R12, R83, 0x200, RZ ;  /* 0x00000200530c7810 */ /* 0x000fe40007ffe0ff */
[----:B------:R-:W-:Y:S02]  /*15c0*/  @P0 IADD3 R10, R72, -0x2, RZ ;  /* 0xfffffffe480a0810 */ /* 0x000fe40007ffe0ff */
[----:B------:R-:W-:-:S03]  /*15d0*/  @!P1 LEA R12, R8, R105, 0x8 ;  /* 0x00000069080c9211 */ /* 0x000fc600078e40ff */
[----:B------:R-:W-:Y:S01]  /*15e0*/  @P0 IMAD R133, R10, c[0x0][0x16c], R105 ;  /* 0x00005b000a850a24 */ /* 0x000fe200078e0269 */
[----:B------:R-:W-:Y:S01]  /*15f0*/  SHF.L.U32 R134, R12, 0x2, RZ ;  /* 0x000000020c867819 */ /* 0x000fe200000006ff */
[----:B------:R-:W0:Y:S01]  /*1600*/  LDS.128 R8, [R71.X16] ;  /* 0x0000000047087984 */ /* 0x000e22000000cc00 */
[----:B------:R-:W-:Y:S01]  /*1610*/  ISETP.NE.AND P2, PT, R83, 0x1f, PT ;  /* 0x0000001f5300780c */ /* 0x000fe20003f45270 */
[-C--:B------:R-:W-:Y:S02]  /*1620*/  FMUL.FTZ R148, R130, R137.reuse ;  /* 0x0000008982947220 */ /* 0x080fe40000410000 */
[-C--:B------:R-:W-:Y:S02]  /*1630*/  FMUL.FTZ R143, R119, R137.reuse ;  /* 0x00000089778f7220 */ /* 0x080fe40000410000 */
[-C--:B------:R-:W-:Y:S02]  /*1640*/  FMUL.FTZ R146, R128, R137.reuse ;  /* 0x0000008980927220 */ /* 0x080fe40000410000 */
[----:B------:R-:W-:Y:S01]  /*1650*/  FMUL.FTZ R145, R117, R137 ;  /* 0x0000008975917220 */ /* 0x000fe20000410000 */
[----:B------:R-:W-:Y:S01]  /*1660*/  MOV R147, RZ ;  /* 0x000000ff00937202 */ /* 0x000fe20000000f00 */
[----:B------:R-:W-:Y:S01]  /*1670*/  MUFU.EX2 R148, R148 ;  /* 0x0000009400947308 */ /* 0x000fe20000000800 */
[----:B------:R-:W-:-:S04]  /*1680*/  @P0 IMAD.WIDE R132, R133, 0x8, R24 ;  /* 0x0000000885840825 */ /* 0x000fc800078e0218 */
[----:B------:R-:W-:-:S03]  /*1690*/  FMUL.FTZ R131, R126, R137 ;  /* 0x000000897e837220 */ /* 0x000fc60000410000 */
[----:B------:R-:W-:Y:S01]  /*16a0*/  MUFU.EX2 R143, R143 ;  /* 0x0000008f008f7308 */ /* 0x000fe20000000800 */
[----:B------:R-:W-:-:S07]  /*16b0*/  HADD2.F32 R136, -RZ, R6.H0_H0 ;  /* 0x20000006ff887230 */ /* 0x000fce0000004100 */
[----:B------:R-:W-:Y:S01]  /*16c0*/  MUFU.EX2 R146, R146 ;  /* 0x0000009200927308 */ /* 0x000fe20000000800 */
[--C-:B0-----:R-:W-:Y:S02]  /*16d0*/  HADD2.F32 R125, -RZ, R11.reuse.H0_H0 ;  /* 0x2000000bff7d7230 */ /* 0x101fe40000004100 */
[----:B------:R-:W-:Y:S01]  /*16e0*/  HADD2.F32 R129, -RZ, R11.H1_H1 ;  /* 0x3000000bff817230 */ /* 0x000fe20000004100 */
[----:B------:R-:W-:-:S04]  /*16f0*/  FMUL.FTZ R11, R124, R137 ;  /* 0x000000897c0b7220 */ /* 0x000fc80000410000 */
[----:B------:R-:W-:Y:S08]  /*1700*/  MUFU.EX2 R145, R145 ;  /* 0x0000009100917308 */ /* 0x000ff00000000800 */
[----:B------:R-:W0:Y:S01]  /*1710*/  MUFU.EX2 R11, R11 ;  /* 0x0000000b000b7308 */ /* 0x000e220000000800 */
[--C-:B------:R-:W-:Y:S02]  /*1720*/  HADD2.F32 R123, -RZ, R10.reuse.H0_H0 ;  /* 0x2000000aff7b7230 */ /* 0x100fe40000004100 */
[----:B------:R-:W-:-:S02]  /*1730*/  HADD2.F32 R127, -RZ, R10.H1_H1 ;  /* 0x3000000aff7f7230 */ /* 0x000fc40000004100 */
[----:B------:R-:W-:Y:S02]  /*1740*/  HADD2.F32 R135, -RZ, R6.H1_H1 ;  /* 0x30000006ff877230 */ /* 0x000fe40000004100 */
[----:B------:R-:W-:Y:S01]  /*1750*/  HADD2.F32 R138, -RZ, R7.H0_H0 ;  /* 0x20000007ff8a7230 */ /* 0x000fe20000004100 */
[----:B------:R3:W4:Y:S01]  /*1760*/  MUFU.EX2 R10, R131 ;  /* 0x00000083000a7308 */ /* 0x0007220000000800 */
[----:B------:R-:W-:Y:S01]  /*1770*/  BSSY B0, `(.L_x_7744) ;  /* 0x000002e000007945 */ /* 0x000fe20003800000 */
[----:B------:R-:W-:Y:S01]  /*1780*/  FMUL.FTZ R152, R126, R135 ;  /* 0x000000877e987220 */ /* 0x000fe20000410000 */
[----:B---3--:R-:W-:-:S05]  /*1790*/  HADD2.F32 R131, -RZ, R4.H1_H1 ;  /* 0x30000004ff837230 */ /* 0x008fca0000004100 */
[----:B------:R-:W-:Y:S01]  /*17a0*/  FMUL.FTZ R160, R130, R131 ;  /* 0x0000008382a07220 */ /* 0x000fe20000410000 */
[----:B--2---:R-:W-:Y:S01]  /*17b0*/  STS.128 [R71.X16+0x210], R16 ;  /* 0x0002101047007388 */ /* 0x004fe2000000cc00 */
[----:B------:R-:W-:-:S06]  /*17c0*/  NOP ;  /* 0x0000000000007918 */ /* 0x000fcc0000000000 */
[----:B------:R-:W2:Y:S04]  /*17d0*/  LDS.128 R12, [R71.X16+0x210] ;  /* 0x00021000470c7984 */ /* 0x000ea8000000cc00 */
[----:B-1----:R1:W-:Y:S04]  /*17e0*/  STS [R134+0xe98], R141 ;  /* 0x000e988d86007388 */ /* 0x0023e80000000800 */
[----:B------:R-:W-:Y:S06]  /*17f0*/  BAR.SYNC.DEFER_BLOCKING 0x0 ;  /* 0x0000000000007b1d */ /* 0x000fec0000010000 */
[----:B------:R3:W0:Y:S01]  /*1800*/  @P2 LDS R140, [R83.X4+0x169c] ;  /* 0x00169c00538c2984 */ /* 0x0006220000004800 */
[----:B--2---:R-:W-:-:S03]  /*1810*/  HADD2.F32 R151, -RZ, R13.H0_H0 ;  /* 0x2000000dff977230 */ /* 0x004fc60000004100 */
[----:B------:R2:W5:Y:S01]  /*1820*/  @P0 LDG.E R147, [R132.64+0x4] ;  /* 0x0000040684930981 */ /* 0x000562000c1e1900 */
[----:B------:R-:W-:Y:S01]  /*1830*/  HADD2.F32 R161, -RZ, R13.H1_H1 ;  /* 0x3000000dffa17230 */ /* 0x000fe20000004100 */
[----:B------:R-:W-:Y:S01]  /*1840*/  FMUL.FTZ R13, R115, R137 ;  /* 0x00000089730d7220 */ /* 0x000fe20000410000 */
[--C-:B------:R-:W-:Y:S02]  /*1850*/  HADD2.F32 R167, -RZ, R15.reuse.H0_H0 ;  /* 0x2000000fffa77230 */ /* 0x100fe40000004100 */
[----:B------:R-:W-:-:S03]  /*1860*/  HADD2.F32 R169, -RZ, R15.H1_H1 ;  /* 0x3000000fffa97230 */ /* 0x000fc60000004100 */
[----:B------:R-:W0:Y:S01]  /*1870*/  MUFU.EX2 R13, R13 ;  /* 0x0000000d000d7308 */ /* 0x000e220000000800 */
[----:B------:R-:W-:Y:S01]  /*1880*/  HADD2.F32 R165, -RZ, R14.H1_H1 ;  /* 0x3000000effa57230 */ /* 0x000fe20000004100 */
[----:B------:R-:W-:Y:S01]  /*1890*/  FMUL.FTZ R144, R100, R167 ;  /* 0x000000a764907220 */ /* 0x000fe20000410000 */
[----:B--2---:R-:W-:Y:S01]  /*18a0*/  HADD2.F32 R132, -RZ, R4.H0_H0 ;  /* 0x20000004ff847230 */ /* 0x004fe20000004100 */
[----:B------:R-:W-:Y:S01]  /*18b0*/  FMUL.FTZ R169, R104, R169 ;  /* 0x000000a968a97220 */ /* 0x000fe20000410000 */
[--C-:B-1----:R-:W-:Y:S02]  /*18c0*/  HADD2.F32 R134, -RZ, R5.reuse.H0_H0 ;  /* 0x20000005ff867230 */ /* 0x102fe40000004100 */
        /* <DEDUP_REMOVED lines=13> */
[----:B------:R-:W-:Y:S01]  /*19a0*/  FMUL.FTZ R150, R102, R165 ;  /* 0x000000a566967220 */ /* 0x000fe20000410000 */
[----:B------:R-:W-:Y:S01]  /*19b0*/  HADD2.F32 R137, -RZ, R7.H1_H1 ;  /* 0x30000007ff897230 */ /* 0x000fe20000004100 */
[----:B0-----:R-:W-:Y:S01]  /*19c0*/  FFMA.FTZ R156, R11, R169, R144 ;  /* 0x000000a90b9c7223 */ /* 0x001fe20000010090 */
        /* <DEDUP_REMOVED lines=8> */
.L_x_7745:
[----:B---34-:R-:W-:Y:S05]  /*1a50*/  BSYNC B0 ;  /* 0x0000000000007941 */ /* 0x018fea0003800000 */
.L_x_7744:
[----:B01----:R-:W-:Y:S01]  /*1a60*/  FMUL.FTZ R8, R11, R140 ;  /* 0x0000008c0b087220 */ /* 0x003fe20000410000 */
[C---:B------:R-:W-:Y:S01]  /*1a70*/  ISETP.NE.AND P0, PT, R153.reuse, 0x1f, PT ;  /* 0x0000001f9900780c */ /* 0x040fe20003f05270 */
[----:B------:R-:W-:Y:S01]  /*1a80*/  FMUL.FTZ R163, R96, R163 ;  /* 0x000000a360a37220 */ /* 0x000fe20000410000 */
[----:B------:R-:W-:Y:S01]  /*1a90*/  ISETP.GE.U32.AND P3, PT, R153, 0x1e, PT ;  /* 0x0000001e9900780c */ /* 0x000fe20003f66070 */
[----:B------:R-:W-:Y:S01]  /*1aa0*/  FFMA.FTZ R158, R13, R156, R150 ;  /* 0x0000009c0d9e7223 */ /* 0x000fe20000010096 */
[----:B------:R-:W-:Y:S01]  /*1ab0*/  ISETP.GE.U32.AND P4, PT, R153, 0x18, PT ;  /* 0x000000189900780c */ /* 0x000fe20003f86070 */
[----:B------:R-:W-:Y:S01]  /*1ac0*/  FMUL.FTZ R165, R13, R8 ;  /* 0x000000080da57220 */ /* 0x000fe20000410000 */
[----:B------:R-:W-:Y:S01]  /*1ad0*/  SHF.L.U32 R181, R105, 0x3, RZ ;  /* 0x0000000369b57819 */ /* 0x000fe200000006ff */
[----:B------:R-:W-:Y:S01]  /*1ae0*/  FMUL.FTZ R156, R98, R161 ;  /* 0x000000a1629c7220 */ /* 0x000fe20000410000 */
[----:B------:R-:W-:Y:S01]  /*1af0*/  ISETP.NE.AND P5, PT, R83, RZ, PT ;  /* 0x000000ff5300720c */ /* 0x000fe20003fa5270 */
[----:B------:R-:W-:Y:S01]  /*1b00*/  FFMA.FTZ R158, R10, R158, R163 ;  /* 0x0000009e0a9e7223 */ /* 0x000fe200000100a3 */
[----:B------:R-:W-:Y:S01]  /*1b10*/  LEA R142, R142, R83, 0x8 ;  /* 0x000000538e8e7211 */ /* 0x000fe200078e40ff */
[----:B------:R-:W-:Y:S01]  /*1b20*/  FMUL.FTZ R8, R10, R165 ;  /* 0x000000a50a087220 */ /* 0x000fe20000410000 */
[----:B------:R-:W-:Y:S01]  /*1b30*/  BSSY B0, `(.L_x_7746) ;  /* 0x00000ce000007945 */ /* 0x000fe20003800000 */
[----:B------:R-:W-:-:S02]  /*1b40*/  FMUL.FTZ R151, R92, R151 ;  /* 0x000000975c977220 */ /* 0x000fc40000410000 */
[C---:B------:R-:W-:Y:S02]  /*1b50*/  FFMA.FTZ R167, R145.reuse, R158, R156 ;  /* 0x0000009e91a77223 */ /* 0x040fe4000001009c */
[----:B------:R-:W-:Y:S02]  /*1b60*/  FMUL.FTZ R161, R145, R8 ;  /* 0x0000000891a17220 */ /* 0x000fe40000410000 */
[----:B------:R-:W-:Y:S02]  /*1b70*/  FMUL.FTZ R158, R94, R149 ;  /* 0x000000955e9e7220 */ /* 0x000fe40000410000 */
[C---:B------:R-:W-:Y:S02]  /*1b80*/  FFMA.FTZ R167, R146.reuse, R167, R151 ;  /* 0x000000a792a77223 */ /* 0x040fe40000010097 */
        /* <DEDUP_REMOVED lines=8> */
[C---:B------:R-:W-:Y:S01]  /*1c10*/  FFMA.FTZ R8, R148.reuse, R164, R165 ;  /* 0x000000a494087223 */ /* 0x040fe200000100a5 */
[----:B------:R-:W0:Y:S01]  /*1c20*/  SHFL.DOWN PT, R175, R176, 0x1, 0x1f ;  /* 0x08201f00b0af7f89 */ /* 0x000e2200000e0000 */
[----:B------:R-:W-:Y:S02]  /*1c30*/  FMUL.FTZ R177, R148, R9 ;  /* 0x0000000994b17220 */ /* 0x000fe40000410000 */
[----:B------:R-:W-:Y:S02]  /*1c40*/  FMUL.FTZ R162, R141, R148 ;  /* 0x000000948da27220 */ /* 0x000fe40000410000 */
[----:B------:R-:W-:Y:S01]  /*1c50*/  FMUL.FTZ R167, R19, R154 ;  /* 0x0000009a13a77220 */ /* 0x000fe20000410000 */
[----:B------:R-:W1:Y:S01]  /*1c60*/  SHFL.DOWN PT, R178, R177, 0x1, 0x1f ;  /* 0x08201f00b1b27f89 */ /* 0x000e6200000e0000 */
        /* <DEDUP_REMOVED lines=20> */
[----:B------:R-:W-:Y:S02]  /*1db0*/  ISETP.GE.AND P0, PT, R71, 0x1, PT ;  /* 0x000000014700780c */ /* 0x000fe40003f06270 */
[----:B------:R-:W1:Y:S04]  /*1dc0*/  SHFL.UP PT, R9, R174, 0x1, RZ ;  /* 0x04200000ae097989 */ /* 0x000e6800000e00ff */
[----:B------:R-:W2:Y:S04]  /*1dd0*/  SHFL.DOWN PT, R149, R176, 0x2, 0x1f ;  /* 0x08401f00b0957f89 */ /* 0x000ea800000e0000 */
[----:B------:R-:W3:Y:S03]  /*1de0*/  SHFL.DOWN PT, R178, R177, 0x2, 0x1f ;  /* 0x08401f00b1b27f89 */ /* 0x000ee600000e0000 */
        /* <DEDUP_REMOVED lines=16> */
[----:B--2---:R-:W-:Y:S01]  /*1ef0*/  @!P3 FFMA.FTZ R176, R177, R179, R176 ;  /* 0x000000b3b1b0b223 */ /* 0x004fe200000100b0 */
[----:B------:R-:W1:Y:S01]  /*1f00*/  SHFL.UP PT, R149, R174, 0x4, RZ ;  /* 0x04800000ae957989 */ /* 0x000e6200000e00ff */
[----:B------:R-:W-:Y:S01]  /*1f10*/  ISETP.NE.OR P0, PT, R153, RZ, P0 ;  /* 0x000000ff9900720c */ /* 0x000fe20000705670 */
[----:B---3--:R-:W-:Y:S02]  /*1f20*/  @!P3 FMUL.FTZ R177, R177, R178 ;  /* 0x000000b2b1b1b220 */ /* 0x008fe40000410000 */
[----:B------:R-:W2:Y:S01]  /*1f30*/  SHFL.DOWN PT, R179, R176, 0x8, 0x1f ;  /* 0x09001f00b0b37f89 */ /* 0x000ea200000e0000 */
[----:B------:R-:W-:-:S03]  /*1f40*/  ISETP.GE.AND P3, PT, R71, 0x4, PT ;  /* 0x000000044700780c */ /* 0x000fc60003f66270 */
[----:B------:R-:W3:Y:S06]  /*1f50*/  SHFL.DOWN PT, R178, R177, 0x8, 0x1f ;  /* 0x09001f00b1b27f89 */ /* 0x000eec00000e0000 */
[----:B------:R-:W-:Y:S01]  /*1f60*/  @!P0 LDS.64 R8, [R181+0x1718] ;  /* 0x00171800b5088984 */ /* 0x000fe20000000a00 */
[----:B------:R-:W-:-:S03]  /*1f70*/  ISETP.GE.AND P0, PT, R71, 0x8, PT ;  /* 0x000000084700780c */ /* 0x000fc60003f06270 */
        /* <DEDUP_REMOVED lines=16> */
[----:B------:R-:W-:Y:S04]  /*2080*/  SHFL.IDX PT, R180, R9, RZ, 0x1f ;  /* 0x00001fff09b47589 */ /* 0x000fe800000e0000 */
[----:B------:R-:W-:Y:S04]  /*2090*/  SHFL.DOWN PT, R182, R176, 0x1, 0x1f ;  /* 0x08201f00b0b67f89 */ /* 0x000fe800000e0000 */
[----:B------:R-:W2:Y:S04]  /*20a0*/  SHFL.DOWN PT, R183, R177, 0x1, 0x1f ;  /* 0x08201f00b1b77f89 */ /* 0x000ea800000e0000 */
[----:B------:R-:W-:Y:S01]  /*20b0*/  SHFL.IDX PT, R179, R176, RZ, 0x1f ;  /* 0x00001fffb0b37589 */ /* 0x000fe200000e0000 */
[----:B0-----:R-:W-:-:S03]  /*20c0*/  @P0 FFMA.FTZ R173, R174, R175, R173 ;  /* 0x000000afaead0223 */ /* 0x001fc600000100ad */
[----:B------:R-:W0:Y:S01]  /*20d0*/  SHFL.IDX PT, R178, R177, RZ, 0x1f ;  /* 0x00001fffb1b27589 */ /* 0x000e2200000e0000 */
[----:B-1----:R-:W-:-:S03]  /*20e0*/  @P0 FMUL.FTZ R174, R174, R149 ;  /* 0x00000095aeae0220 */ /* 0x002fc60000410000 */
[----:B-----5:R1:W-:Y:S04]  /*20f0*/  SHFL.IDX PT, R175, R147, RZ, 0x1f ;  /* 0x00001fff93af7589 */ /* 0x0203e800000e0000 */
[----:B------:R-:W-:Y:S04]  /*2100*/  SHFL.UP PT, R173, R173, 0x1, RZ ;  /* 0x04200000adad7989 */ /* 0x000fe800000e00ff */
[----:B------:R-:W3:Y:S01]  /*2110*/  SHFL.UP PT, R174, R174, 0x1, RZ ;  /* 0x04200000aeae7989 */ /* 0x000ee200000e00ff */
[----:B-1----:R-:W-:Y:S01]  /*2120*/  P2R R147, PR, RZ, 0x20 ;  /* 0x00000020ff937803 */ /* 0x002fe20000000000 */
[----:B--2---:R-:W-:-:S04]  /*2130*/  @P2 FFMA.FTZ R180, R183, R180, R182 ;  /* 0x000000b4b7b42223 */ /* 0x004fc800000100b6 */
[----:B------:R-:W-:-:S04]  /*2140*/  FFMA.FTZ R140, R180, R140, R169 ;  /* 0x0000008cb48c7223 */ /* 0x000fc800000100a9 */
[----:B------:R-:W-:Y:S02]  /*2150*/  FFMA.FTZ R144, R11, R140, R144 ;  /* 0x0000008c0b907223 */ /* 0x000fe40000010090 */
[C---:B0-----:R-:W-:Y:S02]  /*2160*/  FFMA.FTZ R9, R178.reuse, R9, R179 ;  /* 0x00000009b2097223 */ /* 0x041fe400000100b3 */
[----:B------:R-:W-:Y:S02]  /*2170*/  FFMA.FTZ R149, R13, R144, R150 ;  /* 0x000000900d957223 */ /* 0x000fe40000010096 */
[----:B------:R-:W-:Y:S02]  /*2180*/  FMUL.FTZ R8, R178, R8 ;  /* 0x00000008b2087220 */ /* 0x000fe40000410000 */
[----:B------:R-:W-:Y:S02]  /*2190*/  FFMA.FTZ R150, R10, R149, R163 ;  /* 0x000000950a967223 */ /* 0x000fe400000100a3 */
[----:B------:R-:W-:Y:S01]  /*21a0*/  FMUL.FTZ R180, R124, R140 ;  /* 0x0000008c7cb47220 */ /* 0x000fe20000410000 */
[----:B------:R0:W-:Y:S01]  /*21b0*/  @!P5 STS.64 [R181+0x1718], R8 ;  /* 0x00171808b500d388 */ /* 0x0001e20000000a00 */
[----:B------:R-:W-:-:S02]  /*21c0*/  FFMA.FTZ R147, R145, R150, R156 ;  /* 0x0000009691937223 */ /* 0x000fc4000001009c */
[----:B---3--:R-:W-:Y:S02]  /*21d0*/  @P1 FFMA.FTZ R175, R174, R175, R173 ;  /* 0x000000afaeaf1223 */ /* 0x008fe400000100ad */
[----:B------:R-:W-:Y:S02]  /*21e0*/  FFMA.FTZ R156, R146, R147, R151 ;  /* 0x00000093929c7223 */ /* 0x000fe40000010097 */
[----:B------:R-:W-:Y:S02]  /*21f0*/  FFMA.FTZ R175, R141, R175, R164 ;  /* 0x000000af8daf7223 */ /* 0x000fe400000100a4 */
[----:B------:R-:W-:Y:S02]  /*2200*/  FFMA.FTZ R151, R143, R156, R158 ;  /* 0x0000009c8f977223 */ /* 0x000fe4000001009e */
[C---:B------:R-:W-:Y:S02]  /*2210*/  FFMA.FTZ R177, R148.reuse, R175, R165 ;  /* 0x000000af94b17223 */ /* 0x040fe400000100a5 */
[----:B------:R-:W-:-:S02]  /*2220*/  FFMA.FTZ R158, R148, R151, R161 ;  /* 0x00000097949e7223 */ /* 0x000fc400000100a1 */
[----:B------:R-:W-:Y:S02]  /*2230*/  FFMA.FTZ R141, R16, -R159, R175 ;  /* 0x8000009f108d7223 */ /* 0x000fe400000100af */
[----:B0-----:R-:W-:Y:S02]  /*2240*/  FMUL.FTZ R8, R121, R158 ;  /* 0x0000009e79087220 */ /* 0x001fe40000410000 */
[----:B------:R-:W-:Y:S02]  /*2250*/  FFMA.FTZ R179, R143, R177, R166 ;  /* 0x000000b18fb37223 */ /* 0x000fe400000100a6 */
[----:B------:R-:W-:Y:S02]  /*2260*/  FMUL.FTZ R163, R117, R150 ;  /* 0x0000009675a37220 */ /* 0x000fe40000410000 */
[----:B------:R-:W-:Y:S02]  /*2270*/  FFMA.FTZ R143, R17, -R160, R177 ;  /* 0x800000a0118f7223 */ /* 0x000fe400000100b1 */
[----:B------:R-:W-:-:S02]  /*2280*/  FMUL.FTZ R160, R130, R151 ;  /* 0x0000009782a07220 */ /* 0x000fc40000410000 */
[----:B------:R-:W-:Y:S02]  /*2290*/  FFMA.FTZ R148, R141, R8, RZ ;  /* 0x000000088d947223 */ /* 0x000fe400000100ff */
[----:B------:R-:W-:Y:S02]  /*22a0*/  FMUL.FTZ R164, R136, R163 ;  /* 0x000000a388a47220 */ /* 0x000fe40000410000 */
[----:B------:R-:W-:Y:S02]  /*22b0*/  FFMA.FTZ R181, R146, R179, R167 ;  /* 0x000000b392b57223 */ /* 0x000fe400000100a7 */
[----:B------:R-:W-:Y:S01]  /*22c0*/  FFMA.FTZ R146, R18, -R15, R179 ;  /* 0x8000000f12927223 */ /* 0x000fe200000100b3 */
[----:B------:R0:W-:Y:S01]  /*22d0*/  STS [R67.X4+0x430], R164 ;  /* 0x000430a443007388 */ /* 0x0001e20000004800 */
[----:B------:R-:W-:Y:S02]  /*22e0*/  FFMA.FTZ R9, R143, R160, R148 ;  /* 0x000000a08f097223 */ /* 0x000fe40000010094 */
[----:B------:R-:W-:-:S02]  /*22f0*/  FMUL.FTZ R169, R115, R144 ;  /* 0x0000009073a97220 */ /* 0x000fc40000410000 */
[----:B------:R-:W-:Y:S02]  /*2300*/  FMUL.FTZ R174, R126, R149 ;  /* 0x000000957eae7220 */ /* 0x000fe40000410000 */
[----:B------:R-:W-:Y:S02]  /*2310*/  FMUL.FTZ R15, R119, R156 ;  /* 0x0000009c770f7220 */ /* 0x000fe40000410000 */
[----:B------:R-:W-:Y:S02]  /*2320*/  FMUL.FTZ R148, R128, R147 ;  /* 0x0000009380947220 */ /* 0x000fe40000410000 */
[----:B------:R-:W-:Y:S02]  /*2330*/  FMUL.FTZ R182, R137, R180 ;  /* 0x000000b489b67220 */ /* 0x000fe40000410000 */
[----:B------:R-:W-:Y:S02]  /*2340*/  FMUL.FTZ R178, R138, R169 ;  /* 0x000000a98ab27220 */ /* 0x000fe40000410000 */
[----:B------:R-:W-:Y:S01]  /*2350*/  FMUL.FTZ R176, R135, R174 ;  /* 0x000000ae87b07220 */ /* 0x000fe20000410000 */
[----:B------:R-:W-:Y:S01]  /*2360*/  STS [R67.X4+0x43c], R182 ;  /* 0x00043cb643007388 */ /* 0x000fe20000004800 */
[----:B------:R-:W-:-:S02]  /*2370*/  FMUL.FTZ R166, R133, R148 ;  /* 0x0000009485a67220 */ /* 0x000fc40000410000 */
[----:B0-----:R-:W-:Y:S01]  /*2380*/  FMUL.FTZ R164, R134, R15 ;  /* 0x0000000f86a47220 */ /* 0x001fe20000410000 */
[----:B------:R-:W-:Y:S01]  /*2390*/  STS [R67.X4+0x438], R178 ;  /* 0x000438b243007388 */ /* 0x000fe20000004800 */
[----:B------:R-:W-:Y:S02]  /*23a0*/  FMUL.FTZ R160, R131, R160 ;  /* 0x000000a083a07220 */ /* 0x000fe40000410000 */
[----:B------:R-:W-:Y:S01]  /*23b0*/  FMUL.FTZ R8, R132, R8 ;  /* 0x0000000884087220 */ /* 0x000fe20000410000 */
[----:B------:R-:W-:Y:S01]  /*23c0*/  STS [R67.X4+0x434], R176 ;  /* 0x000434b043007388 */ /* 0x000fe20000004800 */
[----:B------:R-:W-:Y:S01]  /*23d0*/  FFMA.FTZ R183, R145, R181, R168 ;  /* 0x000000b591b77223 */ /* 0x000fe200000100a8 */
[----:B------:R-:W-:Y:S01]  /*23e0*/  IADD3 R168, -R142, c[0x0][0x168], RZ ;  /* 0x00005a008ea87a10 */ /* 0x000fe20007ffe1ff */
[----:B------:R-:W-:Y:S01]  /*23f0*/  FFMA.FTZ R154, R19, -R154, R181 ;  /* 0x8000009a139a7223 */ /* 0x000fe200000100b5 */
[----:B------:R0:W-:Y:S01]  /*2400*/  STS [R67.X4+0x42c], R166 ;  /* 0x00042ca643007388 */ /* 0x0001e20000004800 */
[----:B------:R-:W-:Y:S01]  /*2410*/  FFMA.FTZ R9, R146, R15, R9 ;  /* 0x0000000f92097223 */ /* 0x000fe20000010009 */
[----:B------:R-:W-:Y:S01]  /*2420*/  ISETP.GE.AND P0, PT, R168, 0x1, PT ;  /* 0x00000001a800780c */ /* 0x000fe20003f06270 */
[----:B------:R-:W-:Y:S01]  /*2430*/  FFMA.FTZ R15, R10, R183, R171 ;  /* 0x000000b70a0f7223 */ /* 0x000fe200000100ab */
[----:B------:R-:W-:Y:S01]  /*2440*/  STS [R67.X4+0x428], R164 ;  /* 0x000428a443007388 */ /* 0x000fe20000004800 */
[----:B------:R-:W-:-:S02]  /*2450*/  FFMA.FTZ R148, R154, R148, R9 ;  /* 0x000000949a947223 */ /* 0x000fc40000010009 */
[----:B------:R-:W-:Y:S01]  /*2460*/  FFMA.FTZ R145, R123, -R12, R183 ;  /* 0x8000000c7b917223 */ /* 0x000fe200000100b7 */
[----:B------:R-:W-:Y:S01]  /*2470*/  STS [R67.X4+0x424], R160 ;  /* 0x000424a043007388 */ /* 0x000fe20000004800 */
[----:B------:R-:W-:Y:S01]  /*2480*/  FFMA.FTZ R13, R13, R15, R170 ;  /* 0x0000000f0d0d7223 */ /* 0x000fe200000100aa */
[----:B0-----:R-:W-:Y:S01]  /*2490*/  SHF.L.U64.HI R166, R114, 0x2, R103 ;  /* 0x0000000272a67819 */ /* 0x001fe20000010267 */
[----:B------:R-:W-:Y:S01]  /*24a0*/  FFMA.FTZ R163, R145, R163, R148 ;  /* 0x000000a391a37223 */ /* 0x000fe20000010094 */
[----:B------:R0:W-:Y:S01]  /*24b0*/  STS [R67.X4+0x420], R8 ;  /* 0x0004200843007388 */ /* 0x0001e20000004800 */
[----:B------:R-:W-:Y:S02]  /*24c0*/  FFMA.FTZ R152, R127, -R152, R15 ;  /* 0x800000987f987223 */ /* 0x000fe4000001000f */
[----:B------:R-:W-:Y:S01]  /*24d0*/  FFMA.FTZ R159, R125, -R14, R13 ;  /* 0x8000000e7d9f7223 */ /* 0x000fe2000001000d */
[----:B------:R-:W-:Y:S01]  /*24e0*/  BAR.SYNC.DEFER_BLOCKING 0x0 ;  /* 0x0000000000007b1d */ /* 0x000fe20000010000 */
[----:B------:R-:W-:-:S02]  /*24f0*/  FFMA.FTZ R174, R152, R174, R163 ;  /* 0x000000ae98ae7223 */ /* 0x000fc400000100a3 */
[----:B------:R-:W-:Y:S02]  /*2500*/  FMUL.FTZ R10, R0, R175 ;  /* 0x000000af000a7220 */ /* 0x000fe40000410000 */
[----:B------:R-:W-:Y:S02]  /*2510*/  FFMA.FTZ R11, R11, R13, R172 ;  /* 0x0000000d0b0b7223 */ /* 0x000fe400000100ac */
[----:B------:R-:W-:Y:S02]  /*2520*/  FFMA.FTZ R174, R159, R169, R174 ;  /* 0x000000a99fae7223 */ /* 0x000fe400000100ae */
[----:B------:R-:W-:Y:S02]  /*2530*/  FFMA.FTZ R148, R129, -R162, R11 ;  /* 0x800000a281947223 */ /* 0x000fe4000001000b */
[----:B0-----:R-:W-:Y:S02]  /*2540*/  FMUL.FTZ R8, R94, R177 ;  /* 0x000000b15e087220 */ /* 0x001fe40000410000 */
[----:B------:R-:W-:Y:S01]  /*2550*/  FMUL.FTZ R12, R92, R179 ;  /* 0x000000b35c0c7220 */ /* 0x000fe20000410000 */
[----:B------:R-:W-:Y:S01]  /*2560*/  SHF.L.U32 R179, R114, 0x2, RZ ;  /* 0x0000000272b37819 */ /* 0x000fe200000006ff */
[----:B------:R-:W-:-:S02]  /*2570*/  FMUL.FTZ R14, R98, R181 ;  /* 0x000000b5620e7220 */ /* 0x000fc40000410000 */
[----:B------:R-:W-:Y:S02]  /*2580*/  FMUL.FTZ R162, R96, R183 ;  /* 0x000000b760a27220 */ /* 0x000fe40000410000 */
[----:B------:R-:W-:Y:S02]  /*2590*/  FMUL.FTZ R142, R100, R13 ;  /* 0x0000000d648e7220 */ /* 0x000fe40000410000 */
[----:B------:R-:W-:Y:S02]  /*25a0*/  FMUL.FTZ R164, R104, R11 ;  /* 0x0000000b68a47220 */ /* 0x000fe40000410000 */
[----:B------:R-:W-:Y:S01]  /*25b0*/  FMUL.FTZ R9, R148, R180 ;  /* 0x000000b494097220 */ /* 0x000fe20000410000 */
[----:B------:R-:W0:Y:S03]  /*25c0*/  LDS R165, [R68.X4+0x420] ;  /* 0x0004200044a57984 */ /* 0x000e260000004800 */
[----:B------:R-:W-:Y:S01]  /*25d0*/  FADD.FTZ R160, R174, R9 ;  /* 0x00000009aea07221 */ /* 0x000fe20000010000 */
        /* <DEDUP_REMOVED lines=8> */
[----:B------:R-:W-:Y:S04]  /*2660*/  STS [R67.X4+0x844], R8 ;  /* 0x0008440843007388 */ /* 0x000fe80000004800 */
[----:B------:R-:W-:Y:S01]  /*2670*/  STS [R67.X4+0x848], R12 ;  /* 0x0008480c43007388 */ /* 0x000fe20000004800 */
[----:B-1----:R-:W-:-:S03]  /*2680*/  FMUL.FTZ R10, R102, R15 ;  /* 0x0000000f660a7220 */ /* 0x002fc60000410000 */
[----:B------:R-:W-:Y:S04]  /*2690*/  STS [R67.X4+0x84c], R14 ;  /* 0x00084c0e43007388 */ /* 0x000fe80000004800 */
[----:B------:R1:W-:Y:S04]  /*26a0*/  STS [R67.X4+0x850], R162 ;  /* 0x000850a243007388 */ /* 0x0003e80000004800 */
[----:B------:R0:W-:Y:S04]  /*26b0*/  STS [R67.X4+0x854], R10 ;  /* 0x0008540a43007388 */ /* 0x0001e80000004800 */
[----:B------:R0:W-:Y:S01]  /*26c0*/  STS [R67.X4+0x858], R142 ;  /* 0x0008588e43007388 */ /* 0x0001e20000004800 */
[----:B-1----:R-:W-:-:S03]  /*26d0*/  IMAD R162, R166, c[0x0][0x2b0], RZ ;  /* 0x0000ac00a6a27a24 */ /* 0x002fc600078e02ff */
[----:B------:R1:W-:Y:S01]  /*26e0*/  STS [R67.X4+0x85c], R164 ;  /* 0x00085ca443007388 */ /* 0x0003e20000004800 */
[----:B------:R-:W-:-:S03]  /*26f0*/  IMAD R166, R166, c[0x0][0x2d0], RZ ;  /* 0x0000b400a6a67a24 */ /* 0x000fc600078e02ff */
[----:B------:R-:W-:Y:S06]  /*2700*/  BAR.SYNC.DEFER_BLOCKING 0x0 ;  /* 0x0000000000007b1d */ /* 0x000fec0000010000 */
[----:B------:R-:W-:Y:S05]  /*2710*/  @!P0 BRA `(.L_x_7747) ;  /* 0x000000f000008947 */ /* 0x000fea0003800000 */
[----:B01234-:R-:W0:Y:S01]  /*2720*/  LDS R177, [R68.X4+0x840] ;  /* 0x0008400044b17984 */ /* 0x01fe220000004800 */
[C---:B------:R-:W-:Y:S02]  /*2730*/  IMAD R10, R139.reuse, c[0x0][0x2b0], RZ ;  /* 0x0000ac008b0a7a24 */ /* 0x040fe400078e02ff */
[----:B------:R-:W-:Y:S02]  /*2740*/  IMAD R12, R139, c[0x0][0x2d0], RZ ;  /* 0x0000b4008b0c7a24 */ /* 0x000fe400078e02ff */
[----:B------:R-:W-:-:S04]  /*2750*/  IMAD.WIDE.U32 R8, R105, c[0x0][0x2b0], R26 ;  /* 0x0000ac0069087a25 */ /* 0x000fc800078e001a */
[C---:B------:R-:W-:Y:S02]  /*2760*/  IMAD R13, R105.reuse, c[0x0][0x2b4], R10 ;  /* 0x0000ad00690d7a24 */ /* 0x040fe400078e020a */
[C---:B------:R-:W-:Y:S01]  /*2770*/  IMAD R15, R105.reuse, c[0x0][0x2d4], R12 ;  /* 0x0000b500690f7a24 */ /* 0x040fe200078e020c */
[----:B------:R-:W-:Y:S01]  /*2780*/  LEA R12, P0, R8, c[0x0][0x318], 0x2 ;  /* 0x0000c600080c7a11 */ /* 0x000fe200078010ff */
        /* <DEDUP_REMOVED lines=8> */
.L_x_7747:
[----:B01234-:R-:W-:Y:S05]  /*2810*/  BSYNC B0 ;  /* 0x0000000000007941 */ /* 0x01ffea0003800000 */
.L_x_7746:
[----:B------:R0:W1:Y:S01]  /*2820*/  LDS R13, [R66.X4+0x8c0] ;  /* 0x0008c000420d7984 */ /* 0x0000620000004800 */
[C---:B------:R-:W-:Y:S01]  /*2830*/  ISETP.GE.AND P6, PT, R168.reuse, 0x21, PT ;  /* 0x00000021a800780c */ /* 0x040fe20003fc6270 */
[----:B------:R-:W-:Y:S01]  /*2840*/  BSSY B0, `(.L_x_7748) ;  /* 0x0000010000007945 */ /* 0x000fe20003800000 */
[C---:B------:R-:W-:Y:S01]  /*2850*/  IMAD R15, R179.reuse, c[0x0][0x2b4], R162 ;  /* 0x0000ad00b30f7a24 */ /* 0x040fe200078e02a2 */
[C---:B------:R-:W-:Y:S01]  /*2860*/  ISETP.GE.AND P0, PT, R168.reuse, 0x41, PT ;  /* 0x00000041a800780c */ /* 0x040fe20003f06270 */
[----:B------:R-:W-:Y:S01]  /*2870*/  IMAD R139, R179, c[0x0][0x2d4], R166 ;  /* 0x0000b500b38b7a24 */ /* 0x000fe200078e02a6 */
[----:B------:R-:W-:-:S02]  /*2880*/  ISETP.GE.AND P1, PT, R168, 0x61, PT ;  /* 0x00000061a800780c */ /* 0x000fc40003f26270 */
[C---:B------:R-:W-:Y:S02]  /*2890*/  ISETP.GE.AND P2, PT, R168.reuse, 0x81, PT ;  /* 0x00000081a800780c */ /* 0x040fe40003f46270 */
[C---:B------:R-:W-:Y:S02]  /*28a0*/  ISETP.GE.AND P3, PT, R168.reuse, 0xa1, PT ;  /* 0x000000a1a800780c */ /* 0x040fe40003f66270 */
        /* <DEDUP_REMOVED lines=9> */
.L_x_7749:
[----:B0-----:R-:W-:Y:S05]  /*2940*/  BSYNC B0 ;  /* 0x0000000000007941 */ /* 0x001fea0003800000 */
.L_x_7748:
        /* <DEDUP_REMOVED lines=9> */
.L_x_7751:
[----:B------:R-:W-:Y:S05]  /*29e0*/  BSYNC B0 ;  /* 0x0000000000007941 */ /* 0x000fea0003800000 */
.L_x_7750:
        /* <DEDUP_REMOVED lines=9> */
.L_x_7753:
[----:B------:R-:W-:Y:S05]  /*2a80*/  BSYNC B0 ;  /* 0x0000000000007941 */ /* 0x000fea0003800000 */
.L_x_7752:
        /* <DEDUP_REMOVED lines=9> */
.L_x_7755:
[----:B------:R-:W-:Y:S05]  /*2b20*/  BSYNC B0 ;  /* 0x0000000000007941 */ /* 0x000fea0003800000 */
.L_x_7754:
        /* <DEDUP_REMOVED lines=9> */
.L_x_7757:
[----:B------:R-:W-:Y:S05]  /*2bc0*/  BSYNC B0 ;  /* 0x0000000000007941 */ /* 0x000fea0003800000 */
.L_x_7756:
        /* <DEDUP_REMOVED lines=9> */
.L_x_7759:
[----:B------:R-:W-:Y:S05]  /*2c60*/  BSYNC B0 ;  /* 0x0000000000007941 */ /* 0x000fea0003800000 */
.L_x_7758:
        /* <DEDUP_REMOVED lines=9> */
.L_x_7761:
[----:B------:R-:W-:Y:S05]  /*2d00*/  BSYNC B0 ;  /* 0x0000000000007941 */ /* 0x000fea0003800000 */
.L_x_7760:
        /* <DEDUP_REMOVED lines=8> */
[C---:B------:R-:W-:Y:S02]  /*2d90*/  FMUL.FTZ R15, R101.reuse, R140 ;  /* 0x0000008c650f7220 */ /* 0x040fe40000410000 */
[C---:B------:R-:W-:Y:S02]  /*2da0*/  FMUL.FTZ R149, R101.reuse, R149 ;  /* 0x0000009565957220 */ /* 0x040fe40000410000 */
[C---:B------:R-:W-:Y:S02]  /*2db0*/  FMUL.FTZ R150, R101.reuse, R150 ;  /* 0x0000009665967220 */ /* 0x040fe40000410000 */
[----:B------:R-:W-:-:S02]  /*2dc0*/  FMUL.FTZ R147, R101, R147 ;  /* 0x0000009365937220 */ /* 0x000fc40000410000 */
[----:B----4-:R-:W-:Y:S02]  /*2dd0*/  FMUL.FTZ R13, R101, R156 ;  /* 0x0000009c650d7220 */ /* 0x010fe40000410000 */
        /* <DEDUP_REMOVED lines=18> */
[----:B0-----:R-:W-:-:S02]  /*2f00*/  @P0 FADD R10, R9, R10 ;  /* 0x0000000a090a0221 */ /* 0x001fc40000000000 */
[-C--:B------:R-:W-:Y:S02]  /*2f10*/  FMUL.FTZ R9, R16, R158.reuse ;  /* 0x0000009e10097220 */ /* 0x080fe40000410000 */
[----:B------:R-:W-:Y:S01]  /*2f20*/  FMUL.FTZ R158, R101, R158 ;  /* 0x0000009e659e7220 */ /* 0x000fe20000410000 */
[----:B------:R-:W0:Y:S01]  /*2f30*/  SHFL.DOWN P0, R11, R10, 0x4, 0x1f ;  /* 0x08801f000a0b7f89 */ /* 0x000e220000000000 */
[----:B------:R-:W-:Y:S02]  /*2f40*/  FFMA.FTZ R109, R126, R14, R109 ;  /* 0x0000000e7e6d7223 */ /* 0x000fe4000001006d */
[----:B------:R-:W-:Y:S02]  /*2f50*/  FMUL.FTZ R158, R141, R158 ;  /* 0x0000009e8d9e7220 */ /* 0x000fe40000410000 */
[----:B------:R-:W-:Y:S02]  /*2f60*/  FADD.FTZ R106, R159, R106 ;  /* 0x0000006a9f6a7221 */ /* 0x000fe40000010000 */
[----:B------:R-:W-:-:S02]  /*2f70*/  FFMA.FTZ R158, R132, R9, R158 ;  /* 0x00000009849e7223 */ /* 0x000fc4000001009e */
[----:B------:R-:W-:Y:S02]  /*2f80*/  FFMA.FTZ R118, R117, R123, R118 ;  /* 0x0000007b75767223 */ /* 0x000fe40000010076 */
[----:B------:R-:W-:Y:S02]  /*2f90*/  FADD.FTZ R108, R149, R108 ;  /* 0x0000006c956c7221 */ /* 0x000fe40000010000 */
[----:B------:R-:W-:Y:S02]  /*2fa0*/  FADD.FTZ R93, R142, R93 ;  /* 0x0000005d8e5d7221 */ /* 0x000fe40000010000 */
[----:B------:R-:W-:Y:S02]  /*2fb0*/  FADD.FTZ R95, R150, R95 ;  /* 0x0000005f965f7221 */ /* 0x000fe40000010000 */
[----:B------:R-:W-:Y:S02]  /*2fc0*/  FFMA.FTZ R113, R130, R8, R113 ;  /* 0x0000000882717223 */ /* 0x000fe40000010071 */
[----:B------:R-:W-:-:S02]  /*2fd0*/  FFMA.FTZ R122, R121, R9, R122 ;  /* 0x00000009797a7223 */ /* 0x000fc4000001007a */
[----:B------:R-:W-:Y:S02]  /*2fe0*/  FADD.FTZ R99, R12, R99 ;  /* 0x000000630c637221 */ /* 0x000fe40000010000 */
[----:B------:R-:W-:Y:S02]  /*2ff0*/  FADD.FTZ R97, R158, R97 ;  /* 0x000000619e617221 */ /* 0x000fe40000010000 */
[----:B0-----:R-:W-:Y:S02]  /*3000*/  @P0 FADD R11, R10, R11 ;  /* 0x0000000b0a0b0221 */ /* 0x001fe40000000000 */
[----:B------:R-:W-:-:S03]  /*3010*/  FMUL.FTZ R10, R101, R151 ;  /* 0x00000097650a7220 */ /* 0x000fc60000410000 */
[----:B------:R-:W0:Y:S01]  /*3020*/  SHFL.DOWN P0, R162, R11, 0x8, 0x1f ;  /* 0x09001f000ba27f89 */ /* 0x000e220000000000 */
[----:B------:R-:W-:-:S04]  /*3030*/  FMUL.FTZ R10, R143, R10 ;  /* 0x0000000a8f0a7220 */ /* 0x000fc80000410000 */
[----:B------:R-:W-:-:S04]  /*3040*/  FFMA.FTZ R131, R131, R8, R10 ;  /* 0x0000000883837223 */ /* 0x000fc8000001000a */
[----:B------:R-:W-:Y:S02]  /*3050*/  FADD.FTZ R110, R131, R110 ;  /* 0x0000006e836e7221 */ /* 0x000fe40000010000 */
[----:B0-----:R-:W-:Y:S01]  /*3060*/  @P0 FADD R162, R11, R162 ;  /* 0x000000a20ba20221 */ /* 0x001fe20000000000 */
[----:B------:R-:W-:Y:S01]  /*3070*/  ISETP.NE.AND P0, PT, R71, RZ, PT ;  /* 0x000000ff4700720c */ /* 0x000fe20003f05270 */
[----:B------:R-:W-:-:S03]  /*3080*/  FMUL.FTZ R11, R18, R156 ;  /* 0x0000009c120b7220 */ /* 0x000fc60000410000 */
[----:B------:R-:W0:Y:S01]  /*3090*/  SHFL.DOWN P1, R129, R162, 0x10, 0x1f ;  /* 0x0a001f00a2817f89 */ /* 0x000e220000020000 */
[-C--:B------:R-:W-:Y:S02]  /*30a0*/  FFMA.FTZ R13, R134, R11.reuse, R13 ;  /* 0x0000000b860d7223 */ /* 0x080fe4000001000d */
[----:B------:R-:W-:Y:S02]  /*30b0*/  FFMA.FTZ R120, R119, R11, R120 ;  /* 0x0000000b77787223 */ /* 0x000fe40000010078 */
[----:B------:R-:W-:Y:S02]  /*30c0*/  FADD.FTZ R112, R13, R112 ;  /* 0x000000700d707221 */ /* 0x000fe40000010000 */
[----:B0-----:R-:W-:-:S05]  /*30d0*/  @P1 FADD R129, R162, R129 ;  /* 0x00000081a2811221 */ /* 0x001fca0000000000 */
        /* <DEDUP_REMOVED lines=8> */
.L_x_7763:
[----:B0-----:R-:W-:Y:S05]  /*3160*/  BSYNC B0 ;  /* 0x0000000000007941 */ /* 0x001fea0003800000 */
.L_x_7762:
[----:B------:R-:W-:Y:S02]  /*3170*/  IADD3 R105, R105, 0x1, RZ ;  /* 0x0000000169697810 */ /* 0x000fe40007ffe0ff */
[----:B------:R-:W-:Y:S02]  /*3180*/  IADD3 R114, P1, R114, 0x1, RZ ;  /* 0x0000000172727810 */ /* 0x000fe40007f3e0ff */
[----:B------:R-:W-:Y:S02]  /*3190*/  ISETP.GE.AND P0, PT, R105, c[0x0][0x16c], PT ;  /* 0x00005b0069007a0c */ /* 0x000fe40003f06270 */
[----:B------:R-:W-:-:S11]  /*31a0*/  IADD3.X R103, RZ, R103, RZ, P1, !PT ;  /* 0x00000067ff677210 */ /* 0x000fd60000ffe4ff */
[----:B------:R-:W-:Y:S01]  /*31b0*/  @P0 CALL.REL.NOINC `(.L_x_7743) ;  /* 0x0000001000000944 */ /* 0x000fe20003c00000 */
[----:B------:R-:W-:Y:S05]  /*31c0*/  BRA `(.L_x_7764) ;  /* 0xffffe14000007947 */ /* 0x000fea000383ffff */
.L_x_7743:
[----:B------:R-:W-:Y:S01]  /*31d0*/  BAR.SYNC.DEFER_BLOCKING 0x0 ;  /* 0x0000000000007b1d */ /* 0x000fe20000010000 */
[----:B------:R-:W-:Y:S01]  /*31e0*/  F2FP.PACK_AB R119, R107, R116 ;  /* 0x000000746b77723e */ /* 0x000fe200000000ff */
[----:B------:R-:W-:Y:S01]  /*31f0*/  IMAD R0, R157, c[0x0][0x2d8], RZ ;  /* 0x0000b6009d007a24 */ /* 0x000fe200078e02ff */
[----:B------:R-:W-:Y:S01]  /*3200*/  F2FP.PACK_AB R118, R109, R118 ;  /* 0x000000766d76723e */ /* 0x000fe200000000ff */
[----:B------:R-:W-:Y:S01]  /*3210*/  UIADD3 UR4, UR4, -0x100, URZ ;  /* 0xffffff0004047890 */ /* 0x000fe2000fffe03f */
[----:B------:R-:W-:Y:S01]  /*3220*/  F2FP.PACK_AB R117, R111, R120 ;  /* 0x000000786f75723e */ /* 0x000fe200000000ff */
[----:B------:R-:W-:Y:S01]  /*3230*/  IMAD R7, R87, c[0x0][0x2dc], R0 ;  /* 0x0000b70057077a24 */ /* 0x000fe200078e0200 */
[----:B------:R-:W-:Y:S01]  /*3240*/  F2FP.PACK_AB R116, R113, R122 ;  /* 0x0000007a7174723e */ /* 0x000fe200000000ff */
[----:B------:R-:W-:Y:S01]  /*3250*/  IMAD R0, R90, c[0x0][0x2e0], RZ ;  /* 0x0000b8005a007a24 */ /* 0x000fe200078e02ff */
[----:B------:R-:W-:Y:S02]  /*3260*/  IADD3 R26, R72, -0x1, RZ ;  /* 0xffffffff481a7810 */ /* 0x000fe40007ffe0ff */
[----:B------:R-:W-:-:S02]  /*3270*/  F2FP.PACK_AB R19, R93, R106 ;  /* 0x0000006a5d13723e */ /* 0x000fc400000000ff */
[----:B------:R-:W-:Y:S02]  /*3280*/  SHF.L.U32 R12, R26, 0x8, RZ ;  /* 0x000000081a0c7819 */ /* 0x000fe400000006ff */
[----:B------:R-:W-:Y:S02]  /*3290*/  F2FP.PACK_AB R18, R108, R95 ;  /* 0x0000005f6c12723e */ /* 0x000fe400000000ff */
[--C-:B------:R-:W-:Y:S02]  /*32a0*/  SHF.R.S32.HI R13, RZ, 0x1f, R12.reuse ;  /* 0x0000001fff0d7819 */ /* 0x100fe4000001140c */
[----:B------:R-:W-:Y:S02]  /*32b0*/  F2FP.PACK_AB R17, R99, R112 ;  /* 0x000000706311723e */ /* 0x000fe400000000ff */
[----:B------:R-:W-:Y:S01]  /*32c0*/  F2FP.PACK_AB R16, R110, R97 ;  /* 0x000000616e10723e */ /* 0x000fe200000000ff */
[----:B------:R-:W-:Y:S01]  /*32d0*/  IMAD.WIDE.U32 R4, R87, c[0x0][0x2d8], R12 ;  /* 0x0000b60057047a25 */ /* 0x000fe200078e000c */
[----:B------:R-:W-:Y:S01]  /*32e0*/  ISETP.GT.AND P5, PT, R72, 0x1, PT ;  /* 0x000000014800780c */ /* 0x000fe20003fa4270 */
[----:B------:R-:W-:Y:S01]  /*32f0*/  STS.128 [R71.X16], R116 ;  /* 0x0000007447007388 */ /* 0x000fe2000000cc00 */
[----:B------:R-:W-:-:S06]  /*3300*/  NOP ;  /* 0x0000000000007918 */ /* 0x000fcc0000000000 */
[----:B------:R-:W0:Y:S01]  /*3310*/  LDS.128 R8, [R71.X16] ;  /* 0x0000000047087984 */ /* 0x000e22000000cc00 */
[----:B------:R-:W-:Y:S01]  /*3320*/  IADD3 R5, R5, R7, RZ ;  /* 0x0000000705057210 */ /* 0x000fe20007ffe0ff */
[----:B------:R-:W-:Y:S01]  /*3330*/  IMAD R7, R91, c[0x0][0x2e4], R0 ;  /* 0x0000b9005b077a24 */ /* 0x000fe200078e0200 */
[----:B------:R-:W-:Y:S01]  /*3340*/  IADD3 R74, P1, R74, -0x200, RZ ;  /* 0xfffffe004a4a7810 */ /* 0x000fe20007f3e0ff */
[----:B------:R-:W-:Y:S01]  /*3350*/  IMAD R0, R157, c[0x0][0x2f8], RZ ;  /* 0x0000be009d007a24 */ /* 0x000fe200078e02ff */
[----:B------:R-:W-:Y:S01]  /*3360*/  IADD3 R78, P2, R78, -0x200, RZ ;  /* 0xfffffe004e4e7810 */ /* 0x000fe20007f5e0ff */
[----:B------:R-:W-:Y:S01]  /*3370*/  IMAD.WIDE.U32 R4, R91, c[0x0][0x2e0], R4 ;  /* 0x0000b8005b047a25 */ /* 0x000fe200078e0004 */
[----:B------:R-:W-:Y:S02]  /*3380*/  IADD3 R82, P3, R82, -0x200, RZ ;  /* 0xfffffe0052527810 */ /* 0x000fe40007f7e0ff */
[----:B------:R-:W-:Y:S01]  /*3390*/  IADD3 R80, P4, R80, -0x200, RZ ;  /* 0xfffffe0050507810 */ /* 0x000fe20007f9e0ff */
[----:B------:R-:W-:Y:S01]  /*33a0*/  IMAD R27, R87, c[0x0][0x2fc], R0 ;  /* 0x0000bf00571b7a24 */ /* 0x000fe200078e0200 */
[----:B------:R-:W-:Y:S01]  /*33b0*/  IADD3 R5, R5, R7, RZ ;  /* 0x0000000705057210 */ /* 0x000fe20007ffe0ff */
[----:B------:R-:W-:Y:S01]  /*33c0*/  IMAD.WIDE.U32 R12, R87, c[0x0][0x2f8], R12 ;  /* 0x0000be00570c7a25 */ /* 0x000fe200078e000c */
[----:B------:R-:W-:-:S02]  /*33d0*/  LEA R14, P0, R4, c[0x0][0x330], 0x1 ;  /* 0x0000cc00040e7a11 */ /* 0x000fc400078008ff */
[----:B------:R-:W-:Y:S01]  /*33e0*/  MOV R72, R26 ;  /* 0x0000001a00487202 */ /* 0x000fe20000000f00 */
[----:B------:R-:W-:Y:S01]  /*33f0*/  IMAD R0, R90, c[0x0][0x300], RZ ;  /* 0x0000c0005a007a24 */ /* 0x000fe200078e02ff */
[----:B------:R-:W-:Y:S01]  /*3400*/  LEA.HI.X R5, R4, c[0x0][0x334], R5, 0x1, P0 ;  /* 0x0000cd0004057a11 */ /* 0x000fe200000f0c05 */
[----:B------:R-:W-:Y:S01]  /*3410*/  FADD.FTZ R97, R84, R97 ;  /* 0x0000006154617221 */ /* 0x000fe20000010000 */
[----:B------:R-:W-:Y:S02]  /*3420*/  IADD3 R14, P0, R14, R59, RZ ;  /* 0x0000003b0e0e7210 */ /* 0x000fe40007f1e0ff */
[----:B------:R-:W-:Y:S01]  /*3430*/  IADD3 R13, R13, R27, RZ ;  /* 0x0000001b0d0d7210 */ /* 0x000fe20007ffe0ff */
[----:B------:R-:W-:Y:S01]  /*3440*/  FADD.FTZ R97, R97, R110 ;  /* 0x0000006e61617221 */ /* 0x000fe20000010000 */
[----:B------:R-:W-:Y:S02]  /*3450*/  IADD3.X R15, R5, R58, RZ, P0, !PT ;  /* 0x0000003a050f7210 */ /* 0x000fe400007fe4ff */
[----:B------:R-:W-:Y:S01]  /*3460*/  IADD3.X R73, R73, -0x1, RZ, P1, !PT ;  /* 0xffffffff49497810 */ /* 0x000fe20000ffe4ff */
[----:B------:R-:W-:Y:S01]  /*3470*/  FADD.FTZ R112, R97, R112 ;  /* 0x0000007061707221 */ /* 0x000fe20000010000 */
[----:B------:R-:W-:-:S02]  /*3480*/  IADD3.X R77, R77, -0x1, RZ, P2, !PT ;  /* 0xffffffff4d4d7810 */ /* 0x000fc400017fe4ff */
[----:B------:R-:W-:Y:S01]  /*3490*/  IADD3.X R81, R81, -0x1, RZ, P3, !PT ;  /* 0xffffffff51517810 */ /* 0x000fe20001ffe4ff */
[----:B------:R-:W-:Y:S01]  /*34a0*/  FADD.FTZ R112, R112, R99 ;  /* 0x0000006370707221 */ /* 0x000fe20000010000 */
[----:B------:R-:W-:-:S03]  /*34b0*/  IADD3.X R79, R79, -0x1, RZ, P4, !PT ;  /* 0xffffffff4f4f7810 */ /* 0x000fc600027fe4ff */
[----:B------:R-:W-:-:S04]  /*34c0*/  FADD.FTZ R95, R112, R95 ;  /* 0x0000005f705f7221 */ /* 0x000fc80000010000 */
[----:B------:R-:W-:Y:S01]  /*34d0*/  FADD.FTZ R95, R95, R108 ;  /* 0x0000006c5f5f7221 */ /* 0x000fe20000010000 */
[----:B0-----:R0:W-:Y:S03]  /*34e0*/  STG.E.128 [R14.64], R8 ;  /* 0x000000080e007986 */ /* 0x0011e6000c101d06 */
[----:B------:R-:W-:Y:S01]  /*34f0*/  FADD.FTZ R84, R95, R106 ;  /* 0x0000006a5f547221 */ /* 0x000fe20000010000 */
[----:B------:R-:W-:Y:S03]  /*3500*/  BAR.SYNC.DEFER_BLOCKING 0x0 ;  /* 0x0000000000007b1d */ /* 0x000fe60000010000 */
[----:B------:R-:W-:Y:S02]  /*3510*/  FADD.FTZ R84, R84, R93 ;  /* 0x0000005d54547221 */ /* 0x000fe40000010000 */
        /* <DEDUP_REMOVED lines=15> */
.L_x_7741:
[----:B------:R-:W-:Y:S02]  /*3610*/  ISETP.NE.U32.AND P0, PT, RZ, c[0x0][0x328], PT ;  /* 0x0000ca00ff007a0c */ /* 0x000fe40003f05070 */
[----:B------:R-:W-:Y:S02]  /*3620*/  ISETP.NE.U32.AND P2, PT, RZ, c[0x0][0x348], PT ;  /* 0x0000d200ff007a0c */ /* 0x000fe40003f45070 */
[----:B------:R-:W-:Y:S02]  /*3630*/  ISETP.NE.AND.EX P1, PT, RZ, c[0x0][0x32c], PT, P0 ;  /* 0x0000cb00ff007a0c */ /* 0x000fe40003f25300 */
[----:B------:R-:W-:-:S11]  /*3640*/  ISETP.NE.AND.EX P0, PT, RZ, c[0x0][0x34c], PT, P2 ;  /* 0x0000d300ff007a0c */ /* 0x000fd60003f05320 */
[----:B------:R-:W-:Y:S05]  /*3650*/  @!P1 BRA `(.L_x_7766) ;  /* 0x0000014000009947 */ /* 0x000fea0003800000 */
[----:B------:R-:W4:Y:S01]  /*3660*/  SHFL.DOWN P1, R0, R85, 0x1, 0x1f ;  /* 0x08201f0055007f89 */ /* 0x000f220000020000 */
[----:B------:R-:W-:Y:S03]  /*3670*/  BSSY B0, `(.L_x_7766) ;  /* 0x0000012000007945 */ /* 0x000fe60003800000 */
[----:B0-----:R-:W0:Y:S01]  /*3680*/  S2R R6, SR_LANEID ;  /* 0x0000000000067919 */ /* 0x001e220000000000 */
        /* <DEDUP_REMOVED lines=16> */
.L_x_7767:
[----:B0-----:R-:W-:Y:S05]  /*3790*/  BSYNC B0 ;  /* 0x0000000000007941 */ /* 0x001fea0003800000 */
.L_x_7766:
[----:B------:R-:W-:Y:S01]  /*37a0*/  BSSY B0, `(.L_x_7768) ;  /* 0x0000018000007945 */ /* 0x000fe20003800000 */
[----:B------:R-:W-:Y:S05]  /*37b0*/  @!P0 BRA `(.L_x_7769) ;  /* 0x0000015000008947 */ /* 0x000fea0003800000 */
[----:B------:R-:W-:Y:S06]  /*37c0*/  BAR.SYNC.DEFER_BLOCKING 0x0 ;  /* 0x0000000000007b1d */ /* 0x000fec0000010000 */
[----:B------:R-:W4:Y:S04]  /*37d0*/  SHFL.DOWN P0, R3, R84, 0x1, 0x1f ;  /* 0x08201f0054037f89 */ /* 0x000f280000000000 */
[----:B0-----:R-:W0:Y:S04]  /*37e0*/  S2R R4, SR_LANEID ;  /* 0x0000000000047919 */ /* 0x001e280000000000 */
        /* <DEDUP_REMOVED lines=18> */
.L_x_7769:
[----:B0-----:R-:W0:Y:S02]  /*3910*/  S2R R9, SR_TID.X ;  /* 0x0000000000097919 */ /* 0x001e240000002100 */
.L_x_7770:
[----:B0-----:R-:W-:Y:S05]  /*3920*/  BSYNC B0 ;  /* 0x0000000000007941 */ /* 0x001fea0003800000 */
.L_x_7768:
[----:B------:R-:W-:-:S13]  /*3930*/  ISETP.GE.AND P0, PT, R9, c[0x0][0x16c], PT ;  /* 0x00005b0009007a0c */ /* 0x000fda0003f06270 */
[----:B------:R-:W-:Y:S05]  /*3940*/  @P0 EXIT ;  /* 0x000000000000094d */ /* 0x000fea0003800000 */
[----:B------:R-:W-:Y:S02]  /*3950*/  IMAD R90, R90, c[0x0][0x288], RZ ;  /* 0x0000a2005a5a7a24 */ /* 0x000fe400078e02ff */
[----:B------:R-:W-:-:S04]  /*3960*/  IMAD.WIDE.U32 R2, R91, c[0x0][0x288], RZ ;  /* 0x0000a2005b027a25 */ /* 0x000fc800078e00ff */
[----:B------:R-:W-:-:S05]  /*3970*/  IMAD R13, R91, c[0x0][0x28c], R90 ;  /* 0x0000a3005b0d7a24 */ /* 0x000fca00078e025a */
[----:B------:R-:W-:Y:S02]  /*3980*/  IADD3 R13, R3, R13, RZ ;  /* 0x0000000d030d7210 */ /* 0x000fe40007ffe0ff */
.L_x_7771:
[----:B0-----:R0:W4:Y:S01]  /*3990*/  LDS R11, [R9.X4+0x1f18] ;  /* 0x001f1800090b7984 */ /* 0x0011220000004800 */
        /* <DEDUP_REMOVED lines=15> */
.L_x_7772:
        /* <DEDUP_REMOVED lines=15> */
.L_x_9128:


//--------------------- .text._Z25selective_scan_bwd_kernelI32Selective_Scan_bwd_kernel_traitsILi32ELi8ELb1ELb1ELb1ELb0ELb1EN3c104HalfEfEEv12SSMParamsBwd --------------------------
	.section	.text._Z25selective_scan_bwd_kernelI32Selective_Scan_bwd_kernel_traitsILi32ELi8ELb1ELb1ELb1ELb0ELb1EN3c104HalfEfEEv12SSMParamsBwd,"ax",@progbits
	.sectioninfo	@"SHI_REGISTERS=190"
	.align	128
        .global         _Z25selective_scan_bwd_kernelI32Selective_Scan_bwd_kernel_traitsILi32ELi8ELb1ELb1ELb1ELb0ELb1EN3c104HalfEfEEv12SSMParamsBwd
        .type           _Z25selective_scan_bwd_kernelI32Selective_Scan_bwd_kernel_traitsILi32ELi8ELb1ELb1ELb1ELb0ELb1EN3c104HalfEfEEv12SSMParamsBwd,@function
        .size           _Z25selective_scan_bwd_kernelI32Selective_Scan_bwd_kernel_traitsILi32ELi8ELb1ELb1ELb1ELb0ELb1EN3c104HalfEfEEv12SSMParamsBwd,(.L_x_9129 - _Z25selective_scan_bwd_kernelI32Selective_Scan_bwd_kernel_traitsILi32ELi8ELb1ELb1ELb1ELb0ELb1EN3c104HalfEfEEv12SSMParamsBwd)
        .other          _Z25selective_scan_bwd_kernelI32Selective_Scan_bwd_kernel_traitsILi32ELi8ELb1ELb1ELb1ELb0ELb1EN3c104HalfEfEEv12SSMParamsBwd,@"STO_CUDA_ENTRY STV_DEFAULT"
_Z25selective_scan_bwd_kernelI32Selective_Scan_bwd_kernel_traitsILi32ELi8ELb1ELb1ELb1ELb0ELb1EN3c104HalfEfEEv12SSMParamsBwd:
.text._Z25selective_scan_bwd_kernelI32Selective_Scan_bwd_kernel_traitsILi32ELi8ELb1ELb1ELb1ELb0ELb1EN3c104HalfEfEEv12SSMParamsBwd:
        /* <DEDUP_REMOVED lines=18> */
[C---:B------:R-:W-:Y:S01]  /*0120*/  @P1 LEA.HI.X R5, R91.reuse, c[0x0][0x254], R86, 0x2, P3 ;  /* 0x000095005b051a11 */ /* 0x040fe200018f1456 */
[----:B------:R0:W5:Y:S01]  /*0130*/  @P0 LDG.E R84, [R2.64] ;  /* 0x0000000402540981 */ /* 0x000162000c1e1900 */
[----:B-1----:R-:W-:Y:S01]  /*0140*/  IADD3 R6, R0, 0xffffffe, RZ ;  /* 0x0ffffffe00067810 */ /* 0x002fe20007ffe0ff */
[C---:B------:R-:W-:Y:S02]  /*0150*/  IMAD R9, R136.reuse, c[0x0][0x1d0], RZ ;  /* 0x0000740088097a24 */ /* 0x040fe400078e02ff */
[----:B------:R-:W-:Y:S01]  /*0160*/  IMAD R13, R136, c[0x0][0x1e0], RZ ;  /* 0x00007800880d7a24 */ /* 0x000fe200078e02ff */
[----:B------:R1:W2:Y:S01]  /*0170*/  F2I.FTZ.U32.TRUNC.NTZ R7, R6 ;  /* 0x0000000600077305 */ /* 0x0002a2000021f000 */
[----:B------:R3:W5:Y:S01]  /*0180*/  @P1 LDG.E R82, [R4.64] ;  /* 0x0000000404521981 */ /* 0x000762000c1e1900 */
[----:B------:R-:W-:Y:S01]  /*0190*/  LOP3.LUT R10, R91, c[0x0][0x178], RZ, 0x3c, !PT ;  /* 0x00005e005b0a7a12 */ /* 0x000fe200078e3cff */
[C---:B------:R-:W-:Y:S01]  /*01a0*/  IMAD R11, R80.reuse, c[0x0][0x1d4], R9 ;  /* 0x00007500500b7a24 */ /* 0x040fe200078e0209 */
[----:B------:R-:W-:Y:S01]  /*01b0*/  ISETP.NE.AND P0, PT, RZ, c[0x0][0x178], PT ;  /* 0x00005e00ff007a0c */ /* 0x000fe20003f05270 */
[----:B------:R-:W-:Y:S01]  /*01c0*/  IMAD R13, R80, c[0x0][0x1e4], R13 ;  /* 0x00007900500d7a24 */ /* 0x000fe200078e020d */
[----:B0-----:R-:W-:Y:S01]  /*01d0*/  IABS R2, R91 ;  /* 0x0000005b00027213 */ /* 0x001fe20000000000 */
[----:B------:R-:W-:Y:S01]  /*01e0*/  IMAD R15, R136, c[0x0][0x278], RZ ;  /* 0x00009e00880f7a24 */ /* 0x000fe200078e02ff */
[----:B------:R-:W-:Y:S01]  /*01f0*/  ISETP.GE.AND P1, PT, R10, RZ, PT ;  /* 0x000000ff0a00720c */ /* 0x000fe20003f26270 */
[----:B-1----:R-:W-:Y:S01]  /*0200*/  HFMA2.MMA R6, -RZ, RZ, 0, 0 ;  /* 0x00000000ff067435 */ /* 0x002fe200000001ff */
[----:B------:R-:W-:Y:S01]  /*0210*/  IMAD R17, R136, c[0x0][0x190], RZ ;  /* 0x0000640088117a24 */ /* 0x000fe200078e02ff */
[----:B------:R-:W-:Y:S01]  /*0220*/  CS2R R22, SRZ ;  /* 0x0000000000167805 */ /* 0x000fe2000001ff00 */
[C---:B---3--:R-:W-:Y:S01]  /*0230*/  IMAD.WIDE.U32 R4, R80.reuse, c[0x0][0x1e0], RZ ;  /* 0x0000780050047a25 */ /* 0x048fe200078e00ff */
[----:B------:R-:W-:Y:S01]  /*0240*/  CS2R R20, SRZ ;  /* 0x0000000000147805 */ /* 0x000fe2000001ff00 */
[----:B------:R-:W-:Y:S01]  /*0250*/  HFMA2.MMA R88, -RZ, RZ, 0, 0 ;  /* 0x00000000ff587435 */ /* 0x000fe200000001ff */
[----:B------:R-:W-:Y:S01]  /*0260*/  MOV R76, RZ ;  /* 0x000000ff004c7202 */ /* 0x000fe20000000f00 */
[----:B------:R-:W-:Y:S01]  /*0270*/  IMAD R15, R80, c[0x0][0x27c], R15 ;  /* 0x00009f00500f7a24 */ /* 0x000fe200078e020f */
[----:B--2---:R-:W-:Y:S01]  /*0280*/  IADD3 R8, RZ, -R7, RZ ;  /* 0x80000007ff087210 */ /* 0x004fe20007ffe0ff */
[C---:B------:R-:W-:Y:S01]  /*0290*/  IMAD R12, R86.reuse, c[0x0][0x1e8], RZ ;  /* 0x00007a00560c7a24 */ /* 0x040fe200078e02ff */
[----:B------:R-:W-:Y:S01]  /*02a0*/  IADD3 R5, R5, R13, RZ ;  /* 0x0000000d05057210 */ /* 0x000fe20007ffe0ff */
[----:B------:R-:W-:Y:S01]  /*02b0*/  IMAD R14, R86, c[0x0][0x280], RZ ;  /* 0x0000a000560e7a24 */ /* 0x000fe200078e02ff */
[----:B------:R-:W-:Y:S01]  /*02c0*/  MOV R13, c[0x0][0x174] ;  /* 0x00005d00000d7a02 */ /* 0x000fe20000000f00 */
[----:B------:R-:W-:-:S02]  /*02d0*/  IMAD R3, R8, R19, RZ ;  /* 0x0000001308037224 */ /* 0x000fc400078e02ff */
[----:B------:R-:W-:Y:S01]  /*02e0*/  IMAD.WIDE.U32 R4, R91, c[0x0][0x1e8], R4 ;  /* 0x00007a005b047a25 */ /* 0x000fe200078e0004 */
[C---:B------:R-:W-:Y:S02]  /*02f0*/  ISETP.GE.AND P3, PT, R13.reuse, 0x1, PT ;  /* 0x000000010d00780c */ /* 0x040fe40003f66270 */
[----:B------:R-:W-:Y:S01]  /*0300*/  LEA R13, R13, 0xffffff00, 0x8 ;  /* 0xffffff000d0d7811 */ /* 0x000fe200078e40ff */
[----:B------:R-:W-:-:S04]  /*0310*/  IMAD.HI.U32 R7, R7, R3, R6 ;  /* 0x0000000307077227 */ /* 0x000fc800078e0006 */
[----:B------:R-:W-:-:S04]  /*0320*/  IMAD.WIDE.U32 R8, R80, c[0x0][0x190], RZ ;  /* 0x0000640050087a25 */ /* 0x000fc800078e00ff */
[----:B------:R-:W-:-:S04]  /*0330*/  IMAD.HI.U32 R78, R7, R2, RZ ;  /* 0x00000002074e7227 */ /* 0x000fc800078e00ff */
[----:B------:R-:W-:Y:S01]  /*0340*/  IMAD.WIDE.U32 R6, R80, c[0x0][0x278], RZ ;  /* 0x00009e0050067a25 */ /* 0x000fe200078e00ff */
[----:B------:R-:W-:-:S03]  /*0350*/  IADD3 R0, -R78, RZ, RZ ;  /* 0x000000ff4e007210 */ /* 0x000fc60007ffe1ff */
[C---:B------:R-:W-:Y:S01]  /*0360*/  IMAD R17, R80.reuse, c[0x0][0x194], R17 ;  /* 0x0000650050117a24 */ /* 0x040fe200078e0211 */
[----:B------:R-:W-:Y:S01]  /*0370*/  IADD3 R7, R7, R15, RZ ;  /* 0x0000000f07077210 */ /* 0x000fe20007ffe0ff */
[----:B------:R-:W-:Y:S01]  /*0380*/  IMAD R0, R19, R0, R2 ;  /* 0x0000000013007224 */ /* 0x000fe200078e0202 */
[----:B------:R-:W-:Y:S01]  /*0390*/  SHF.R.S32.HI R15, RZ, 0x1f, R13 ;  /* 0x0000001fff0f7819 */ /* 0x000fe2000001140d */
[----:B------:R-:W-:Y:S01]  /*03a0*/  IMAD.WIDE.U32 R2, R80, c[0x0][0x1d0], RZ ;  /* 0x0000740050027a25 */ /* 0x000fe200078e00ff */
[----:B------:R-:W-:Y:S02]  /*03b0*/  IADD3 R9, R9, R17, RZ ;  /* 0x0000001109097210 */ /* 0x000fe40007ffe0ff */
[----:B------:R-:W-:Y:S01]  /*03c0*/  ISETP.GT.U32.AND P4, PT, R19, R0, PT ;  /* 0x000000001300720c */ /* 0x000fe20003f84070 */
[----:B------:R-:W-:Y:S01]  /*03d0*/  IMAD.WIDE.U32 R6, R91, c[0x0][0x280], R6 ;  /* 0x0000a0005b067a25 */ /* 0x000fe200078e0006 */
[----:B------:R-:W-:-:S03]  /*03e0*/  IADD3 R3, R3, R11, RZ ;  /* 0x0000000b03037210 */ /* 0x000fc60007ffe0ff */
[----:B------:R-:W-:Y:S01]  /*03f0*/  IMAD R12, R91, c[0x0][0x1ec], R12 ;  /* 0x00007b005b0c7a24 */ /* 0x000fe200078e020c */
[----:B------:R-:W-:Y:S01]  /*0400*/  IADD3 R77, P5, R13, R6, RZ ;  /* 0x000000060d4d7210 */ /* 0x000fe20007fbe0ff */
[----:B------:R-:W-:-:S04]  /*0410*/  IMAD.WIDE.U32 R2, R91, c[0x0][0x1d8], R2 ;  /* 0x000076005b027a25 */ /* 0x000fc800078e0002 */
[----:B------:R-:W-:Y:S02]  /*0420*/  IMAD R14, R91, c[0x0][0x284], R14 ;  /* 0x0000a1005b0e7a24 */ /* 0x000fe400078e020e */
[-C--:B------:R-:W-:Y:S01]  /*0430*/  @!P4 IADD3 R0, R0, -R19.reuse, RZ ;  /* 0x800000130000c210 */ /* 0x080fe20007ffe0ff */
[----:B------:R-:W-:Y:S01]  /*0440*/  IMAD R17, R136, c[0x0][0x1b0], RZ ;  /* 0x00006c0088117a24 */ /* 0x000fe200078e02ff */
[----:B------:R-:W-:Y:S01]  /*0450*/  @!P4 IADD3 R78, R78, 0x1, RZ ;  /* 0x000000014e4ec810 */ /* 0x000fe20007ffe0ff */
[----:B------:R-:W-:Y:S01]  /*0460*/  IMAD.WIDE.U32 R10, R80, c[0x0][0x1b0], RZ ;  /* 0x00006c00500a7a25 */ /* 0x000fe200078e00ff */
[----:B------:R-:W-:Y:S02]  /*0470*/  ISETP.GE.U32.AND P2, PT, R0, R19, PT ;  /* 0x000000130000720c */ /* 0x000fe40003f46070 */
[----:B------:R-:W-:Y:S01]  /*0480*/  IADD3 R81, P4, R13, R4, RZ ;  /* 0x000000040d517210 */ /* 0x000fe20007f9e0ff */
[----:B------:R-:W-:Y:S01]  /*0490*/  IMAD R0, R86, c[0x0][0x1d8], RZ ;  /* 0x0000760056007a24 */ /* 0x000fe200078e02ff */
[C---:B------:R-:W-:Y:S01]  /*04a0*/  IADD3.X R6, R15.reuse, R7, R14, P5, !PT ;  /* 0x000000070f067210 */ /* 0x040fe20002ffe40e */
[----:B------:R-:W-:Y:S01]  /*04b0*/  IMAD R17, R80, c[0x0][0x1b4], R17 ;  /* 0x00006d0050117a24 */ /* 0x000fe200078e0211 */
[----:B------:R-:W-:Y:S01]  /*04c0*/  IADD3.X R4, R15, R5, R12, P4, !PT ;  /* 0x000000050f047210 */ /* 0x000fe200027fe40c */
[----:B------:R-:W-:-:S03]  /*04d0*/  IMAD R0, R91, c[0x0][0x1dc], R0 ;  /* 0x000077005b007a24 */ /* 0x000fc600078e0200 */
[----:B------:R-:W-:-:S03]  /*04e0*/  IADD3 R11, R11, R17, RZ ;  /* 0x000000110b0b7210 */ /* 0x000fc60007ffe0ff */
        /* <DEDUP_REMOVED lines=8> */
[----:B------:R-:W-:Y:S01]  /*0570*/  LEA.HI.X R85, R85, c[0x0][0x244], R2, 0x1, P0 ;  /* 0x0000910055557a11 */ /* 0x000fe200000f0c02 */
[----:B------:R-:W-:Y:S01]  /*0580*/  IMAD.WIDE.U32 R10, R78, c[0x0][0x1c8], R10 ;  /* 0x000072004e0a7a25 */ /* 0x000fe200078e000a */
[----:B------:R-:W-:Y:S02]  /*0590*/  ISETP.NE.U32.AND P0, PT, RZ, c[0x0][0x260], PT ;  /* 0x00009800ff007a0c */ /* 0x000fe40003f05070 */
[----:B------:R-:W-:Y:S01]  /*05a0*/  LEA R83, P1, R81, c[0x0][0x248], 0x1 ;  /* 0x0000920051537a11 */ /* 0x000fe200078208ff */
[C---:B------:R-:W-:Y:S01]  /*05b0*/  IMAD R3, R134.reuse, c[0x0][0x1a8], RZ ;  /* 0x00006a0086037a24 */ /* 0x040fe200078e02ff */
[----:B------:R-:W-:Y:S01]  /*05c0*/  LEA R79, P2, R77, c[0x0][0x308], 0x1 ;  /* 0x0000c2004d4f7a11 */ /* 0x000fe200078408ff */
[----:B------:R-:W-:Y:S01]  /*05d0*/  IMAD R5, R134, c[0x0][0x1c8], RZ ;  /* 0x0000720086057a24 */ /* 0x000fe200078e02ff */
[----:B------:R-:W-:Y:S01]  /*05e0*/  ISETP.NE.AND.EX P0, PT, RZ, c[0x0][0x264], PT, P0 ;  /* 0x00009900ff007a0c */ /* 0x000fe20003f05300 */
[C---:B------:R-:W-:Y:S01]  /*05f0*/  IMAD R3, R78.reuse, c[0x0][0x1ac], R3 ;  /* 0x00006b004e037a24 */ /* 0x040fe200078e0203 */
[----:B------:R-:W-:Y:S01]  /*0600*/  LEA.HI.X R81, R81, c[0x0][0x24c], R4, 0x1, P1 ;  /* 0x0000930051517a11 */ /* 0x000fe200008f0c04 */
[----:B------:R-:W-:Y:S01]  /*0610*/  IMAD R5, R78, c[0x0][0x1cc], R5 ;  /* 0x000073004e057a24 */ /* 0x000fe200078e0205 */
[----:B------:R-:W-:-:S02]  /*0620*/  LEA.HI.X R77, R77, c[0x0][0x30c], R6, 0x1, P2 ;  /* 0x0000c3004d4d7a11 */ /* 0x000fc400010f0c06 */
[----:B------:R-:W-:Y:S02]  /*0630*/  ISETP.NE.U32.AND P1, PT, RZ, c[0x0][0x328], PT ;  /* 0x0000ca00ff007a0c */ /* 0x000fe40003f25070 */
[----:B------:R-:W-:Y:S02]  /*0640*/  ISETP.NE.U32.AND P2, PT, RZ, c[0x0][0x348], PT ;  /* 0x0000d200ff007a0c */ /* 0x000fe40003f45070 */
[----:B------:R-:W-:Y:S02]  /*0650*/  ISETP.NE.AND.EX P1, PT, RZ, c[0x0][0x32c], PT, P1 ;  /* 0x0000cb00ff007a0c */ /* 0x000fe40003f25310 */
[----:B------:R-:W-:Y:S01]  /*0660*/  ISETP.NE.AND.EX P2, PT, RZ, c[0x0][0x34c], PT, P2 ;  /* 0x0000d300ff007a0c */ /* 0x000fe20003f45320 */
[----:B------:R-:W-:Y:S01]  /*0670*/  @P0 IMAD R0, R80, c[0x0][0x164], R91 ;  /* 0x0000590050000a24 */ /* 0x000fe200078e025b */
        /* <DEDUP_REMOVED lines=45> */
.L_x_7797:
        /* <DEDUP_REMOVED lines=14> */
[----:B------:R-:W-:Y:S02]  /*0a30*/  IADD3.X R15, R77, R0, RZ, P0, !PT ;  /* 0x000000004d0f7210 */ /* 0x000fe400007fe4ff */
[----:B------:R-:W-:Y:S01]  /*0a40*/  MOV R2, c[0x0][0x174] ;  /* 0x00005d0000027a02 */ /* 0x000fe20000000f00 */
[----:B-12---:R1:W-:Y:S01]  /*0a50*/  STS.128 [R70.X16], R28 ;  /* 0x0000001c46007388 */ /* 0x0063e2000000cc00 */
[----:B------:R-:W-:-:S06]  /*0a60*/  NOP ;  /* 0x0000000000007918 */ /* 0x000fcc0000000000 */
[----:B------:R-:W-:Y:S04]  /*0a70*/  LDS.128 R8, [R70.X16] ;  /* 0x0000000046087984 */ /* 0x000fe8000000cc00 */
[----:B------:R-:W-:Y:S06]  /*0a80*/  BAR.SYNC.DEFER_BLOCKING 0x0 ;  /* 0x0000000000007b1d */ /* 0x000fec0000010000 */
[----:B------:R-:W2:Y:S01]  /*0a90*/  LDG.E.128 R32, [R14.64] ;  /* 0x000000040e207981 */ /* 0x000ea2000c1e1d00 */
[----:B------:R-:W-:Y:S01]  /*0aa0*/  LEA R2, R2, R69, 0x8 ;  /* 0x0000004502027211 */ /* 0x000fe200078e40ff */
[----:B0-----:R-:W-:-:S02]  /*0ab0*/  IMAD R16, R86, c[0x0][0x1f8], RZ ;  /* 0x00007e0056107a24 */ /* 0x001fc400078e02ff */
[----:B------:R-:W-:Y:S01]  /*0ac0*/  IMAD R19, R136, c[0x0][0x1f0], RZ ;  /* 0x00007c0088137a24 */ /* 0x000fe200078e02ff */
        /* <DEDUP_REMOVED lines=16> */
[----:B------:R-:W-:-:S02]  /*0bd0*/  IMAD R16, R86, c[0x0][0x208], RZ ;  /* 0x0000820056107a24 */ /* 0x000fc400078e02ff */
[----:B-1----:R-:W-:Y:S02]  /*0be0*/  IMAD R29, R136, c[0x0][0x200], RZ ;  /* 0x00008000881d7a24 */ /* 0x002fe400078e02ff */
        /* <DEDUP_REMOVED lines=12> */
[----:B------:R-:W1:Y:S04]  /*0cb0*/  LDS.128 R16, [R70.X16] ;  /* 0x0000000046107984 */ /* 0x000e68000000cc00 */
[----:B------:R-:W-:Y:S06]  /*0cc0*/  BAR.SYNC.DEFER_BLOCKING 0x0 ;  /* 0x0000000000007b1d */ /* 0x000fec0000010000 */
[----:B------:R-:W2:Y:S01]  /*0cd0*/  LDG.E.128 R28, [R28.64+-0x200] ;  /* 0xfffe00041c1c7981 */ /* 0x000ea2000c1e1d00 */
[----:B0-----:R-:W-:-:S02]  /*0ce0*/  HADD2.F32 R99, -RZ, R15.H0_H0 ;  /* 0x2000000fff637230 */ /* 0x001fc40000004100 */
[----:B------:R-:W-:Y:S02]  /*0cf0*/  HADD2.F32 R107, -RZ, R15.H1_H1 ;  /* 0x3000000fff6b7230 */ /* 0x000fe40000004100 */
[----:B------:R-:W-:Y:S02]  /*0d00*/  HADD2.F32 R47, -RZ, R4.H0_H0 ;  /* 0x20000004ff2f7230 */ /* 0x000fe40000004100 */
[----:B------:R-:W-:Y:S02]  /*0d10*/  HADD2.F32 R97, -RZ, R13.H0_H0 ;  /* 0x2000000dff617230 */ /* 0x000fe40000004100 */
[--C-:B------:R-:W-:Y:S02]  /*0d20*/  HADD2.F32 R103, -RZ, R14.reuse.H0_H0 ;  /* 0x2000000eff677230 */ /* 0x100fe40000004100 */
[----:B------:R-:W-:Y:S02]  /*0d30*/  HADD2.F32 R101, -RZ, R14.H1_H1 ;  /* 0x3000000eff657230 */ /* 0x000fe40000004100 */
[----:B-1----:R-:W-:-:S02]  /*0d40*/  HADD2.F32 R27, -RZ, R16.H0_H0 ;  /* 0x20000010ff1b7230 */ /* 0x002fc40000004100 */
        /* <DEDUP_REMOVED lines=14> */
[----:B------:R-:W-:Y:S01]  /*0e30*/  HADD2.F32 R13, -RZ, R13.H1_H1 ;  /* 0x3000000dff0d7230 */ /* 0x000fe20000004100 */
[----:B------:R-:W-:Y:S01]  /*0e40*/  FMUL.FTZ R38, R50, -1.4426950216293334961 ;  /* 0xbfb8aa3b32267820 */ /* 0x000fe20000410000 */
[----:B------:R-:W-:Y:S01]  /*0e50*/  MUFU.EX2 R26, R26 ;  /* 0x0000001a001a7308 */ /* 0x000fe20000000800 */
[----:B------:R-:W-:-:S07]  /*0e60*/  FMUL.FTZ R41, R52, -1.4426950216293334961 ;  /* 0xbfb8aa3b34297820 */ /* 0x000fce0000410000 */
[----:B------:R0:W1:Y:S08]  /*0e70*/  MUFU.EX2 R39, R32 ;  /* 0x0000002000277308 */ /* 0x0000700000000800 */
[----:B---3--:R-:W3:Y:S01]  /*0e80*/  MUFU.EX2 R36, R17 ;  /* 0x0000001100247308 */ /* 0x008ee20000000800 */
[----:B0-----:R-:W-:-:S07]  /*0e90*/  FADD.FTZ R32, R16, 1 ;  /* 0x3f80000010207421 */ /* 0x001fce0000010000 */
[----:B------:R-:W0:Y:S01]  /*0ea0*/  MUFU.EX2 R40, R18 ;  /* 0x0000001200287308 */ /* 0x000e220000000800 */
[----:B-1----:R-:W-:-:S07]  /*0eb0*/  FADD.FTZ R39, R39, 1 ;  /* 0x3f80000027277421 */ /* 0x002fce0000010000 */
[----:B------:R1:W4:Y:S01]  /*0ec0*/  MUFU.EX2 R43, R34 ;  /* 0x00000022002b7308 */ /* 0x0003220000000800 */
[----:B---3--:R-:W-:-:S07]  /*0ed0*/  FADD.FTZ R36, R36, 1 ;  /* 0x3f80000024247421 */ /* 0x008fce0000010000 */
[----:B------:R-:W3:Y:S01]  /*0ee0*/  MUFU.RCP R32, R32 ;  /* 0x0000002000207308 */ /* 0x000ee20000001000 */
[----:B-1----:R-:W-:Y:S01]  /*0ef0*/  FADD.FTZ R34, R26, 1 ;  /* 0x3f8000001a227421 */ /* 0x002fe20000010000 */
[--C-:B------:R-:W-:Y:S01]  /*0f00*/  HADD2.F32 R26, -RZ, R12.reuse.H0_H0 ;  /* 0x2000000cff1a7230 */ /* 0x100fe20000004100 */
[----:B0-----:R-:W-:Y:S01]  /*0f10*/  FADD.FTZ R40, R40, 1 ;  /* 0x3f80000028287421 */ /* 0x001fe20000010000 */
[----:B------:R-:W-:-:S04]  /*0f20*/  HADD2.F32 R12, -RZ, R12.H1_H1 ;  /* 0x3000000cff0c7230 */ /* 0x000fc80000004100 */
[----:B------:R-:W0:Y:S01]  /*0f30*/  MUFU.RCP R34, R34 ;  /* 0x0000002200227308 */ /* 0x000e220000001000 */
[----:B----4-:R-:W-:-:S07]  /*0f40*/  FADD.FTZ R15, R43, 1 ;  /* 0x3f8000002b0f7421 */ /* 0x010fce0000010000 */
[----:B------:R-:W-:Y:S01]  /*0f50*/  MUFU.EX2 R44, R38 ;  /* 0x00000026002c7308 */ /* 0x000fe20000000800 */
[----:B---3--:R-:W-:-:S04]  /*0f60*/  FADD.FTZ R14, -R32, 1 ;  /* 0x3f800000200e7421 */ /* 0x008fc80000010100 */
[----:B------:R-:W-:-:S03]  /*0f70*/  FFMA.FTZ R14, R27, R14, 1 ;  /* 0x3f8000001b0e7423 */ /* 0x000fc6000001000e */
[----:B------:R1:W3:Y:S01]  /*0f80*/  MUFU.EX2 R53, R41 ;  /* 0x0000002900357308 */ /* 0x0002e20000000800 */
[----:B0-----:R-:W-:-:S04]  /*0f90*/  FMUL.FTZ R43, R33, R34 ;  /* 0x00000022212b7220 */ /* 0x001fc80000410000 */
[----:B------:R-:W-:-:S03]  /*0fa0*/  FMUL.FTZ R95, R12, R43 ;  /* 0x0000002b0c5f7220 */ /* 0x000fc60000410000 */
[----:B------:R-:W-:Y:S01]  /*0fb0*/  MUFU.RCP R38, R36 ;  /* 0x0000002400267308 */ /* 0x000fe20000001000 */
[----:B-1----:R-:W-:-:S04]  /*0fc0*/  FMUL.FTZ R41, R27, R32 ;  /* 0x000000201b297220 */ /* 0x002fc80000410000 */
[----:B------:R-:W-:-:S03]  /*0fd0*/  FMUL.FTZ R93, R26, R41 ;  /* 0x000000291a5d7220 */ /* 0x000fc60000410000 */
[----:B------:R0:W-:Y:S01]  /*0fe0*/  MUFU.RCP R42, R39 ;  /* 0x00000027002a7308 */ /* 0x0001e20000001000 */
[----:B---3--:R-:W-:Y:S02]  /*0ff0*/  FADD.FTZ R53, R53, 1 ;  /* 0x3f80000035357421 */ /* 0x008fe40000010000 */
[----:B------:R-:W-:-:S05]  /*1000*/  FFMA.FTZ R88, R93, R47, R88 ;  /* 0x0000002f5d587223 */ /* 0x000fca0000010058 */
[----:B------:R-:W-:Y:S01]  /*1010*/  MUFU.RCP R46, R40 ;  /* 0x00000028002e7308 */ /* 0x000fe20000001000 */
[----:B0-----:R-:W-:-:S07]  /*1020*/  HADD2.F32 R39, -RZ, R11.H1_H1 ;  /* 0x3000000bff277230 */ /* 0x001fce0000004100 */
[----:B------:R-:W-:Y:S01]  /*1030*/  MUFU.RCP R53, R53 ;  /* 0x0000003500357308 */ /* 0x000fe20000001000 */
[----:B--2---:R0:W-:Y:S01]  /*1040*/  STS.128 [R70.X16], R28 ;  /* 0x0000001c46007388 */ /* 0x0041e2000000cc00 */
[----:B------:R-:W-:-:S06]  /*1050*/  NOP ;  /* 0x0000000000007918 */ /* 0x000fcc0000000000 */
[----:B------:R-:W1:Y:S01]  /*1060*/  LDS.128 R16, [R70.X16] ;  /* 0x0000000046107984 */ /* 0x000e62000000cc00 */
[----:B0-----:R-:W-:Y:S01]  /*1070*/  FADD.FTZ R28, -R34, 1 ;  /* 0x3f800000221c7421 */ /* 0x001fe20000010100 */
[----:B------:R-:W-:Y:S01]  /*1080*/  HADD2.F32 R30, -RZ, R4.H1_H1 ;  /* 0x30000004ff1e7230 */ /* 0x000fe20000004100 */
[----:B------:R-:W-:Y:S01]  /*1090*/  FADD.FTZ R31, R44, 1 ;  /* 0x3f8000002c1f7421 */ /* 0x000fe20000010000 */
[----:B------:R-:W-:Y:S01]  /*10a0*/  MUFU.RCP R29, R15 ;  /* 0x0000000f001d7308 */ /* 0x000fe20000001000 */
[----:B------:R-:W-:Y:S02]  /*10b0*/  FFMA.FTZ R36, R33, R28, 1 ;  /* 0x3f80000021247423 */ /* 0x000fe4000001001c */
[----:B------:R-:W-:-:S05]  /*10c0*/  FFMA.FTZ R88, R95, R30, R88 ;  /* 0x0000001e5f587223 */ /* 0x000fca0000010058 */
[----:B------:R-:W0:Y:S02]  /*10d0*/  MUFU.RCP R31, R31 ;  /* 0x0000001f001f7308 */ /* 0x000e240000001000 */
[----:B0-----:R-:W-:Y:S01]  /*10e0*/  FADD.FTZ R33, -R31, 1 ;  /* 0x3f8000001f217421 */ /* 0x001fe20000010100 */
[----:B-1----:R-:W-:-:S03]  /*10f0*/  HADD2.F32 R28, -RZ, R16.H0_H0 ;  /* 0x20000010ff1c7230 */ /* 0x002fc60000004100 */
[----:B------:R-:W-:Y:S01]  /*1100*/  FFMA.FTZ R33, R50, R33, 1 ;  /* 0x3f80000032217423 */ /* 0x000fe20000010021 */
[----:B------:R-:W-:Y:S01]  /*1110*/  HADD2.F32 R30, -RZ, R16.H1_H1 ;  /* 0x30000010ff1e7230 */ /* 0x000fe20000004100 */
[----:B------:R-:W-:Y:S01]  /*1120*/  FADD.FTZ R16, -R42, 1 ;  /* 0x3f8000002a107421 */ /* 0x000fe20000010100 */
        /* <DEDUP_REMOVED lines=8> */
[--C-:B------:R-:W-:Y:S01]  /*11b0*/  HADD2.F32 R49, -RZ, R18.reuse.H1_H1 ;  /* 0x30000012ff317230 */ /* 0x100fe20000004100 */
[----:B------:R-:W-:Y:S01]  /*11c0*/  FMUL.FTZ R19, R97, R40 ;  /* 0x0000002861137220 */ /* 0x000fe20000410000 */
[----:B------:R-:W-:Y:S01]  /*11d0*/  HADD2.F32 R47, -RZ, R18.H0_H0 ;  /* 0x20000012ff2f7230 */ /* 0x000fe20000004100 */
[----:B------:R-:W-:-:S02]  /*11e0*/  FMUL.FTZ R27, R13, R44 ;  /* 0x0000002c0d1b7220 */ /* 0x000fc40000410000 */
[----:B------:R-:W-:Y:S02]  /*11f0*/  FFMA.FTZ R12, R35, R12, 1 ;  /* 0x3f800000230c7423 */ /* 0x000fe4000001000c */
[----:B------:R-:W-:Y:S02]  /*1200*/  FMUL.FTZ R19, R38, R19 ;  /* 0x0000001326137220 */ /* 0x000fe40000410000 */
[----:B------:R-:W-:Y:S02]  /*1210*/  FMUL.FTZ R14, R15, R14 ;  /* 0x0000000e0f0e7220 */ /* 0x000fe40000410000 */
[----:B------:R-:W-:Y:S02]  /*1220*/  FMUL.FTZ R17, R34, R17 ;  /* 0x0000001122117220 */ /* 0x000fe40000410000 */
[----:B------:R-:W-:Y:S02]  /*1230*/  FFMA.FTZ R16, R37, R16, 1 ;  /* 0x3f80000025107423 */ /* 0x000fe40000010010 */
[----:B------:R-:W-:-:S02]  /*1240*/  FMUL.FTZ R27, R42, R27 ;  /* 0x0000001b2a1b7220 */ /* 0x000fc40000410000 */
[----:B------:R-:W-:Y:S02]  /*1250*/  FADD.FTZ R15, -R29, 1 ;  /* 0x3f8000001d0f7421 */ /* 0x000fe40000010100 */
[----:B------:R-:W-:Y:S02]  /*1260*/  FMUL.FTZ R12, R19, R12 ;  /* 0x0000000c130c7220 */ /* 0x000fe40000410000 */
[----:B------:R-:W-:Y:S02]  /*1270*/  FMUL.FTZ R32, R35, R38 ;  /* 0x0000002623207220 */ /* 0x000fe40000410000 */
[----:B------:R-:W-:Y:S02]  /*1280*/  FMUL.FTZ R17, R17, R36 ;  /* 0x0000002411117220 */ /* 0x000fe40000410000 */
[----:B------:R-:W-:Y:S02]  /*1290*/  FMUL.FTZ R27, R27, R16 ;  /* 0x000000101b1b7220 */ /* 0x000fe40000410000 */
[----:B------:R-:W-:-:S02]  /*12a0*/  FFMA.FTZ R19, R48, R15, 1 ;  /* 0x3f80000030137423 */ /* 0x000fc4000001000f */
[----:B------:R-:W-:Y:S02]  /*12b0*/  FMUL.FTZ R18, R101, R49 ;  /* 0x0000003165127220 */ /* 0x000fe40000410000 */
        /* <DEDUP_REMOVED lines=18> */
[----:B------:R-:W-:Y:S01]  /*13e0*/  IMAD R14, R86, c[0x0][0x2f0], RZ ;  /* 0x0000bc00560e7a24 */ /* 0x000fe200078e02ff */
[--C-:B------:R-:W-:Y:S01]  /*13f0*/  HADD2.F32 R12, -RZ, R5.reuse.H0_H0 ;  /* 0x20000005ff0c7230 */ /* 0x100fe20000004100 */
[C---:B------:R-:W-:Y:S01]  /*1400*/  IMAD.WIDE.U32 R26, R91.reuse, c[0x0][0x2f0], R2 ;  /* 0x0000bc005b1a7a25 */ /* 0x040fe200078e0002 */
[----:B------:R-:W-:Y:S01]  /*1410*/  F2FP.PACK_AB R19, R36, R19 ;  /* 0x000000132413723e */ /* 0x000fe200000000ff */
[----:B------:R-:W-:Y:S01]  /*1420*/  BAR.SYNC.DEFER_BLOCKING 0x0 ;  /* 0x0000000000007b1d */ /* 0x000fe20000010000 */
[----:B------:R-:W-:Y:S01]  /*1430*/  HADD2.F32 R33, -RZ, R5.H1_H1 ;  /* 0x30000005ff217230 */ /* 0x000fe20000004100 */
[----:B------:R-:W-:-:S02]  /*1440*/  IMAD R15, R91, c[0x0][0x2f4], R14 ;  /* 0x0000bd005b0f7a24 */ /* 0x000fc400078e020e */
[----:B------:R-:W-:Y:S01]  /*1450*/  FMUL.FTZ R34, R37, R42 ;  /* 0x0000002a25227220 */ /* 0x000fe20000410000 */
[----:B------:R-:W-:Y:S01]  /*1460*/  HADD2.F32 R37, -RZ, R11.H0_H0 ;  /* 0x2000000bff257230 */ /* 0x000fe20000004100 */
[----:B------:R-:W-:Y:S01]  /*1470*/  FMUL.FTZ R97, R97, R32 ;  /* 0x0000002061617220 */ /* 0x000fe20000410000 */
[----:B------:R-:W-:Y:S01]  /*1480*/  IADD3 R27, R27, R15, RZ ;  /* 0x0000000f1b1b7210 */ /* 0x000fe20007ffe0ff */
[----:B------:R-:W-:Y:S02]  /*1490*/  FMUL.FTZ R105, R13, R34 ;  /* 0x000000220d697220 */ /* 0x000fe40000410000 */
[----:B------:R-:W-:Y:S02]  /*14a0*/  FFMA.FTZ R88, R97, R12, R88 ;  /* 0x0000000c61587223 */ /* 0x000fe40000010058 */
[----:B------:R-:W-:Y:S02]  /*14b0*/  IMAD R35, R136, c[0x0][0x2e8], RZ ;  /* 0x0000ba0088237a24 */ /* 0x000fe400078e02ff */
[----:B------:R-:W-:-:S02]  /*14c0*/  FMUL.FTZ R46, R45, R46 ;  /* 0x0000002e2d2e7220 */ /* 0x000fc40000410000 */
[----:B------:R-:W-:Y:S02]  /*14d0*/  IMAD R35, R80, c[0x0][0x2ec], R35 ;  /* 0x0000bb0050237a24 */ /* 0x000fe400078e0223 */
[----:B------:R-:W-:Y:S01]  /*14e0*/  FFMA.FTZ R88, R105, R33, R88 ;  /* 0x0000002169587223 */ /* 0x000fe20000010058 */
[----:B------:R-:W-:Y:S01]  /*14f0*/  HADD2.F32 R33, -RZ, R10.H0_H0 ;  /* 0x2000000aff217230 */ /* 0x000fe20000004100 */
[----:B------:R-:W-:Y:S02]  /*1500*/  FMUL.FTZ R103, R103, R46 ;  /* 0x0000002e67677220 */ /* 0x000fe40000410000 */
[----:B------:R-:W-:Y:S01]  /*1510*/  FMUL.FTZ R48, R48, R29 ;  /* 0x0000001d30307220 */ /* 0x000fe20000410000 */
[----:B------:R-:W-:Y:S01]  /*1520*/  HADD2.F32 R29, -RZ, R9.H0_H0 ;  /* 0x20000009ff1d7230 */ /* 0x000fe20000004100 */
[----:B------:R0:W-:Y:S01]  /*1530*/  STS.128 [R70.X16], R16 ;  /* 0x0000001046007388 */ /* 0x0001e2000000cc00 */
[----:B------:R-:W-:-:S06]  /*1540*/  NOP ;  /* 0x0000000000007918 */ /* 0x000fcc0000000000 */
[----:B------:R-:W1:Y:S01]  /*1550*/  LDS.128 R12, [R70.X16] ;  /* 0x00000000460c7984 */ /* 0x000e62000000cc00 */
[----:B------:R-:W-:Y:S02]  /*1560*/  FMUL.FTZ R101, R101, R48 ;  /* 0x0000003065657220 */ /* 0x000fe40000410000 */
[----:B------:R-:W-:Y:S01]  /*1570*/  FMUL.FTZ R50, R50, R31 ;  /* 0x0000001f32327220 */ /* 0x000fe20000410000 */
[----:B------:R-:W-:Y:S01]  /*1580*/  HADD2.F32 R31, -RZ, R9.H1_H1 ;  /* 0x30000009ff1f7230 */ /* 0x000fe20000004100 */
[----:B------:R-:W-:Y:S02]  /*1590*/  FMUL.FTZ R52, R52, R53 ;  /* 0x0000003534347220 */ /* 0x000fe40000410000 */
[----:B------:R-:W-:Y:S02]  /*15a0*/  FMUL.FTZ R99, R99, R50 ;  /* 0x0000003263637220 */ /* 0x000fe40000410000 */
[----:B0-----:R-:W-:Y:S01]  /*15b0*/  IMAD.WIDE.U32 R16, R80, c[0x0][0x2e8], R26 ;  /* 0x0000ba0050107a25 */ /* 0x001fe200078e001a */
[----:B------:R-:W-:Y:S01]  /*15c0*/  HADD2.F32 R18, -RZ, R6.H0_H0 ;  /* 0x20000006ff127230 */ /* 0x000fe20000004100 */
[----:B------:R-:W-:-:S02]  /*15d0*/  MOV R26, c[0x0][0x16c] ;  /* 0x00005b00001a7a02 */ /* 0x000fc40000000f00 */
[----:B------:R-:W-:Y:S01]  /*15e0*/  FMUL.FTZ R107, R107, R52 ;  /* 0x000000346b6b7220 */ /* 0x000fe20000410000 */
[----:B------:R-:W-:Y:S01]  /*15f0*/  IADD3 R27, R17, R35, RZ ;  /* 0x00000023111b7210 */ /* 0x000fe20007ffe0ff */
[----:B------:R-:W-:Y:S01]  /*1600*/  HADD2.F32 R17, -RZ, R6.H1_H1 ;  /* 0x30000006ff117230 */ /* 0x000fe20000004100 */
[----:B------:R-:W-:Y:S01]  /*1610*/  FFMA.FTZ R18, R103, R18, R88 ;  /* 0x0000001267127223 */ /* 0x000fe20000010058 */
[----:B------:R-:W-:Y:S01]  /*1620*/  LEA R19, P0, R16, c[0x0][0x338], 0x1 ;  /* 0x0000ce0010137a11 */ /* 0x000fe200078008ff */
[--C-:B------:R-:W-:Y:S01]  /*1630*/  HADD2.F32 R88, -RZ, R7.reuse.H1_H1 ;  /* 0x30000007ff587230 */ /* 0x100fe20000004100 */
[----:B------:R-:W-:Y:S01]  /*1640*/  ISETP.GE.AND P1, PT, R26, 0x1, PT ;  /* 0x000000011a00780c */ /* 0x000fe20003f26270 */
[----:B------:R-:W-:Y:S01]  /*1650*/  FFMA.FTZ R18, R101, R17, R18 ;  /* 0x0000001165127223 */ /* 0x000fe20000010012 */
[----:B------:R-:W-:Y:S01]  /*1660*/  HADD2.F32 R17, -RZ, R7.H0_H0 ;  /* 0x20000007ff117230 */ /* 0x000fe20000004100 */
[----:B------:R-:W-:Y:S01]  /*1670*/  LEA.HI.X R27, R16, c[0x0][0x33c], R27, 0x1, P0 ;  /* 0x0000cf00101b7a11 */ /* 0x000fe200000f0c1b */
[----:B------:R-:W-:Y:S01]  /*1680*/  HADD2.F32 R35, -RZ, R10.H1_H1 ;  /* 0x3000000aff237230 */ /* 0x000fe20000004100 */
[----:B------:R-:W-:Y:S01]  /*1690*/  IADD3 R16, P2, R19, R58, RZ ;  /* 0x0000003a13107210 */ /* 0x000fe20007f5e0ff */
[----:B------:R-:W-:Y:S01]  /*16a0*/  HADD2.F32 R19, -RZ, R8.H0_H0 ;  /* 0x20000008ff137230 */ /* 0x000fe20000004100 */
[----:B------:R-:W-:Y:S01]  /*16b0*/  FFMA.FTZ R18, R99, R17, R18 ;  /* 0x0000001163127223 */ /* 0x000fe20000010012 */
[----:B------:R-:W-:-:S02]  /*16c0*/  ISETP.NE.U32.AND P0, PT, RZ, c[0x0][0x270], PT ;  /* 0x00009c00ff007a0c */ /* 0x000fc40003f05070 */
[----:B------:R-:W-:Y:S01]  /*16d0*/  IADD3.X R17, R27, R0, RZ, P2, !PT ;  /* 0x000000001b117210 */ /* 0x000fe200017fe4ff */
[----:B------:R-:W-:Y:S01]  /*16e0*/  HADD2.F32 R27, -RZ, R8.H1_H1 ;  /* 0x30000008ff1b7230 */ /* 0x000fe20000004100 */
[----:B------:R-:W-:Y:S01]  /*16f0*/  ISETP.NE.AND.EX P0, PT, RZ, c[0x0][0x274], PT, P0 ;  /* 0x00009d00ff007a0c */ /* 0x000fe20003f05300 */
[----:B------:R-:W-:Y:S02]  /*1700*/  FFMA.FTZ R88, R107, R88, R18 ;  /* 0x000000586b587223 */ /* 0x000fe40000010012 */
[----:B-1----:R0:W-:Y:S10]  /*1710*/  STG.E.128 [R16.64+-0x200], R12 ;  /* 0xfffe000c10007986 */ /* 0x0021f4000c101d04 */
        /* <DEDUP_REMOVED lines=30> */
.L_x_7774:
[----:B------:R-:W-:Y:S01]  /*1900*/  BAR.SYNC.DEFER_BLOCKING 0x0 ;  /* 0x0000000000007b1d */ /* 0x000fe20000010000 */
        /* <DEDUP_REMOVED lines=8> */
[--C-:B-----5:R-:W-:Y:S02]  /*1990*/  FADD.FTZ R98, R19, R82.reuse ;  /* 0x0000005213627221 */ /* 0x120fe40000010000 */
        /* <DEDUP_REMOVED lines=16> */
[C---:B0-----:R-:W-:Y:S01]  /*1aa0*/  IMAD R9, R136.reuse, c[0x0][0x298], RZ ;  /* 0x0000a60088097a24 */ /* 0x041fe200078e02ff */
[----:B------:R-:W-:Y:S01]  /*1ab0*/  MOV R10, R89 ;  /* 0x00000059000a7202 */ /* 0x000fe20000000f00 */
[----:B------:R-:W-:Y:S01]  /*1ac0*/  IMAD R15, R136, c[0x0][0x2b8], RZ ;  /* 0x0000ae00880f7a24 */ /* 0x000fe200078e02ff */
[----:B------:R-:W-:Y:S01]  /*1ad0*/  MOV R11, RZ ;  /* 0x000000ff000b7202 */ /* 0x000fe20000000f00 */
[----:B------:R-:W-:Y:S01]  /*1ae0*/  IMAD R13, R80, c[0x0][0x29c], R9 ;  /* 0x0000a700500d7a24 */ /* 0x000fe200078e0209 */
[----:B------:R-:W-:Y:S01]  /*1af0*/  IADD3 R29, P0, R2, -0x100, RZ ;  /* 0xffffff00021d7810 */ /* 0x000fe20007f1e0ff */
[C---:B------:R-:W-:Y:S01]  /*1b00*/  IMAD R15, R80.reuse, c[0x0][0x2bc], R15 ;  /* 0x0000af00500f7a24 */ /* 0x040fe200078e020f */
[----:B------:R-:W-:Y:S01]  /*1b10*/  MOV R125, RZ ;  /* 0x000000ff007d7202 */ /* 0x000fe20000000f00 */
[----:B------:R-:W-:Y:S01]  /*1b20*/  IMAD.WIDE.U32 R8, R80, c[0x0][0x298], R10 ;  /* 0x0000a60050087a25 */ /* 0x000fe200078e000a */
[----:B------:R-:W-:-:S02]  /*1b30*/  MOV R115, RZ ;  /* 0x000000ff00737202 */ /* 0x000fc40000000f00 */
[----:B------:R-:W-:Y:S01]  /*1b40*/  MOV R122, RZ ;  /* 0x000000ff007a7202 */ /* 0x000fe20000000f00 */
[----:B------:R-:W-:Y:S01]  /*1b50*/  IMAD.WIDE.U32 R10, R80, c[0x0][0x2b8], R10 ;  /* 0x0000ae00500a7a25 */ /* 0x000fe200078e000a */
[----:B------:R-:W-:Y:S02]  /*1b60*/  IADD3 R9, R9, R13, RZ ;  /* 0x0000000d09097210 */ /* 0x000fe40007ffe0ff */
[----:B------:R-:W-:Y:S01]  /*1b70*/  MOV R127, RZ ;  /* 0x000000ff007f7202 */ /* 0x000fe20000000f00 */
[C---:B------:R-:W-:Y:S01]  /*1b80*/  IMAD R13, R134.reuse, c[0x0][0x2a0], RZ ;  /* 0x0000a800860d7a24 */ /* 0x040fe200078e02ff */
[----:B------:R-:W-:Y:S01]  /*1b90*/  IADD3 R11, R11, R15, RZ ;  /* 0x0000000f0b0b7210 */ /* 0x000fe20007ffe0ff */
[----:B------:R-:W-:Y:S02]  /*1ba0*/  IMAD R15, R134, c[0x0][0x2c0], RZ ;  /* 0x0000b000860f7a24 */ /* 0x000fe400078e02ff */
[C---:B------:R-:W-:Y:S02]  /*1bb0*/  IMAD R13, R78.reuse, c[0x0][0x2a4], R13 ;  /* 0x0000a9004e0d7a24 */ /* 0x040fe400078e020d */
[----:B------:R-:W-:-:S04]  /*1bc0*/  IMAD.WIDE.U32 R8, R78, c[0x0][0x2a0], R8 ;  /* 0x0000a8004e087a25 */ /* 0x000fc800078e0008 */
[C---:B------:R-:W-:Y:S01]  /*1bd0*/  IMAD R17, R78.reuse, c[0x0][0x2c4], R15 ;  /* 0x0000b1004e117a24 */ /* 0x040fe200078e020f */
[----:B------:R-:W-:Y:S01]  /*1be0*/  IADD3 R15, R9, R13, RZ ;  /* 0x0000000d090f7210 */ /* 0x000fe20007ffe0ff */
[----:B------:R-:W-:Y:S01]  /*1bf0*/  IMAD.WIDE.U32 R10, R78, c[0x0][0x2c0], R10 ;  /* 0x0000b0004e0a7a25 */ /* 0x000fe200078e000a */
[----:B------:R-:W-:Y:S02]  /*1c00*/  LEA R42, P2, R8, c[0x0][0x318], 0x2 ;  /* 0x0000c600082a7a11 */ /* 0x000fe400078410ff */
[----:B------:R-:W-:Y:S02]  /*1c10*/  IADD3 R26, P1, R29, R8, RZ ;  /* 0x000000081d1a7210 */ /* 0x000fe40007f3e0ff */
[----:B------:R-:W-:Y:S02]  /*1c20*/  IADD3 R13, R11, R17, RZ ;  /* 0x000000110b0d7210 */ /* 0x000fe40007ffe0ff */
[----:B------:R-:W-:Y:S02]  /*1c30*/  LEA R56, P3, R10, c[0x0][0x320], 0x2 ;  /* 0x0000c8000a387a11 */ /* 0x000fe400078610ff */
[----:B------:R-:W-:-:S02]  /*1c40*/  SHF.L.U32 R9, R2, 0x2, RZ ;  /* 0x0000000202097819 */ /* 0x000fc400000006ff */
[----:B------:R-:W-:Y:S02]  /*1c50*/  LEA.HI.X R8, R8, c[0x0][0x31c], R15, 0x2, P2 ;  /* 0x0000c70008087a11 */ /* 0x000fe400010f140f */
[----:B------:R-:W-:Y:S02]  /*1c60*/  IADD3 R28, P2, R29, R10, RZ ;  /* 0x0000000a1d1c7210 */ /* 0x000fe40007f5e0ff */
[----:B------:R-:W-:Y:S02]  /*1c70*/  LEA.HI.X R0, R10, c[0x0][0x324], R13, 0x2, P3 ;  /* 0x0000c9000a007a11 */ /* 0x000fe400018f140d */
[----:B------:R-:W-:Y:S02]  /*1c80*/  IADD3.X R10, R3, -0x1, RZ, P0, !PT ;  /* 0xffffffff030a7810 */ /* 0x000fe400007fe4ff */
[----:B------:R-:W-:Y:S02]  /*1c90*/  SHF.L.U64.HI R11, R2, 0x2, R3 ;  /* 0x00000002020b7819 */ /* 0x000fe40000010203 */
[----:B------:R-:W-:-:S02]  /*1ca0*/  IADD3 R42, P0, R42, R9, RZ ;  /* 0x000000092a2a7210 */ /* 0x000fc40007f1e0ff */
[----:B------:R-:W-:Y:S02]  /*1cb0*/  IADD3 R56, P3, R56, R9, RZ ;  /* 0x0000000938387210 */ /* 0x000fe40007f7e0ff */
[-C--:B------:R-:W-:Y:S02]  /*1cc0*/  IADD3.X R29, R13, R10.reuse, RZ, P2, !PT ;  /* 0x0000000a0d1d7210 */ /* 0x080fe400017fe4ff */
[-C--:B------:R-:W-:Y:S02]  /*1cd0*/  IADD3.X R8, R8, R11.reuse, RZ, P0, !PT ;  /* 0x0000000b08087210 */ /* 0x080fe400007fe4ff */
[----:B------:R-:W-:Y:S02]  /*1ce0*/  IADD3.X R0, R0, R11, RZ, P3, !PT ;  /* 0x0000000b00007210 */ /* 0x000fe40001ffe4ff */
[----:B------:R-:W-:Y:S02]  /*1cf0*/  IADD3.X R27, R15, R10, RZ, P1, !PT ;  /* 0x0000000a0f1b7210 */ /* 0x000fe40000ffe4ff */
        /* <DEDUP_REMOVED lines=19> */
[----:B------:R-:W-:Y:S02]  /*1e30*/  IADD3.X R43, R8, -0x1, RZ, P1, !PT ;  /* 0xffffffff082b7810 */ /* 0x000fe40000ffe4ff */
        /* <DEDUP_REMOVED lines=8> */
.L_x_7796:
[----:B------:R-:W-:Y:S01]  /*1ec0*/  SHF.R.S32.HI R138, RZ, 0x1f, R125 ;  /* 0x0000001fff8a7819 */ /* 0x000fe2000001147d */
[----:B------:R-:W-:Y:S01]  /*1ed0*/  IMAD.WIDE.U32 R8, R125, c[0x0][0x1a0], RZ ;  /* 0x000068007d087a25 */ /* 0x000fe200078e00ff */
[----:B------:R-:W-:-:S03]  /*1ee0*/  SHF.L.U32 R58, R89, 0x4, RZ ;  /* 0x00000004593a7819 */ /* 0x000fc600000006ff */
[----:B------:R-:W-:Y:S01]  /*1ef0*/  IMAD R0, R138, c[0x0][0x1a0], RZ ;  /* 0x000068008a007a24 */ /* 0x000fe200078e02ff */
[----:B------:R-:W-:-:S03]  /*1f00*/  LEA R11, P0, R8, R75, 0x1 ;  /* 0x0000004b080b7211 */ /* 0x000fc600078008ff */
[----:B------:R-:W-:Y:S01]  /*1f10*/  IMAD R13, R125, c[0x0][0x1a4], R0 ;  /* 0x000069007d0d7a24 */ /* 0x000fe200078e0200 */
[----:B------:R-:W-:Y:S02]  /*1f20*/  SHF.L.U64.HI R0, R89, 0x4, R68 ;  /* 0x0000000459007819 */ /* 0x000fe40000010244 */
[----:B------:R-:W-:Y:S02]  /*1f30*/  IADD3 R10, P1, R11, R58, RZ ;  /* 0x0000003a0b0a7210 */ /* 0x000fe40007f3e0ff */
[----:B------:R-:W-:-:S04]  /*1f40*/  IADD3 R9, R9, R13, RZ ;  /* 0x0000000d09097210 */ /* 0x000fc80007ffe0ff */
[----:B------:R-:W-:-:S04]  /*1f50*/  LEA.HI.X R9, R8, R74, R9, 0x1, P0 ;  /* 0x0000004a08097211 */ /* 0x000fc800000f0c09 */
[----:B------:R-:W-:-:S06]  /*1f60*/  IADD3.X R11, R9, R0, RZ, P1, !PT ;  /* 0x00000000090b7210 */ /* 0x000fcc0000ffe4ff */
[----:B--2---:R-:W2:Y:S01]  /*1f70*/  LDG.E.128 R8, [R10.64] ;  /* 0x000000040a087981 */ /* 0x004ea2000c1e1d00 */
        /* <DEDUP_REMOVED lines=15> */
[----:B------:R-:W-:Y:S02]  /*2070*/  LEA.HI.X R17, R16, R72, R17, 0x1, P1 ;  /* 0x0000004810117211 */ /* 0x000fe400008f0c11 */
[----:B------:R-:W-:Y:S01]  /*2080*/  IADD3 R16, P0, R19, R58, RZ ;  /* 0x0000003a13107210 */ /* 0x000fe20007f1e0ff */
[----:B---3--:R-:W3:Y:S03]  /*2090*/  LDG.E R124, [R14.64] ;  /* 0x000000040e7c7981 */ /* 0x008ee6000c1e1900 */
        /* <DEDUP_REMOVED lines=8> */
[----:B------:R-:W-:-:S04]  /*2120*/  LEA.HI R13, R12, R12, RZ, 0x1 ;  /* 0x0000000c0c0d7211 */ /* 0x000fc800078f08ff */
[----:B------:R-:W-:Y:S01]  /*2130*/  LOP3.LUT R13, R13, 0xfffffe, RZ, 0xc0, !PT ;  /* 0x00fffffe0d0d7812 */ /* 0x000fe200078ec0ff */
[----:B---3--:R-:W-:-:S04]  /*2140*/  FMUL.FTZ R145, R124, 1.4426950216293334961 ;  /* 0x3fb8aa3b7c917820 */ /* 0x008fc80000410000 */
[----:B------:R-:W-:Y:S01]  /*2150*/  FMUL.FTZ R140, R98, R145 ;  /* 0x00000091628c7220 */ /* 0x000fe20000410000 */
[----:B------:R-:W-:-:S05]  /*2160*/  IADD3 R12, R12, -R13, RZ ;  /* 0x8000000d0c0c7210 */ /* 0x000fca0007ffe0ff */
[----:B-1----:R-:W1:Y:S01]  /*2170*/  MUFU.EX2 R140, R140 ;  /* 0x0000008c008c7308 */ /* 0x002e620000000800 */
[----:B0-----:R-:W-:Y:S02]  /*2180*/  IADD3 R8, R89, 0x200, RZ ;  /* 0x0000020059087810 */ /* 0x001fe40007ffe0ff */
[----:B------:R-:W-:Y:S02]  /*2190*/  @P0 IADD3 R10, R71, -0x2, RZ ;  /* 0xfffffffe470a0810 */ /* 0x000fe40007ffe0ff */
[----:B------:R-:W-:-:S03]  /*21a0*/  @!P1 LEA R8, R12, R125, 0x8 ;  /* 0x0000007d0c089211 */ /* 0x000fc600078e40ff */
[----:B------:R-:W-:Y:S01]  /*21b0*/  @P0 IMAD R129, R10, c[0x0][0x16c], R125 ;  /* 0x00005b000a810a24 */ /* 0x000fe200078e027d */
[----:B------:R-:W-:Y:S02]  /*21c0*/  SHF.L.U32 R133, R8, 0x2, RZ ;  /* 0x0000000208857819 */ /* 0x000fe400000006ff */
[----:B------:R-:W0:Y:S01]  /*21d0*/  LDS.128 R8, [R70.X16] ;  /* 0x0000000046087984 */ /* 0x000e22000000cc00 */
[----:B------:R-:W-:Y:S01]  /*21e0*/  ISETP.NE.AND P2, PT, R89, 0x1f, PT ;  /* 0x0000001f5900780c */ /* 0x000fe20003f45270 */
[----:B------:R-:W-:Y:S01]  /*21f0*/  HFMA2.MMA R148, -RZ, RZ, 0, 0 ;  /* 0x00000000ff947435 */ /* 0x000fe200000001ff */
[-C--:B------:R-:W-:Y:S02]  /*2200*/  FMUL.FTZ R151, R100, R145.reuse ;  /* 0x0000009164977220 */ /* 0x080fe40000410000 */
[-C--:B------:R-:W-:Y:S02]  /*2210*/  FMUL.FTZ R142, R102, R145.reuse ;  /* 0x00000091668e7220 */ /* 0x080fe40000410000 */
[----:B------:R-:W-:-:S02]  /*2220*/  FMUL.FTZ R146, R104, R145 ;  /* 0x0000009168927220 */ /* 0x000fc40000410000 */
[----:B------:R-:W-:Y:S01]  /*2230*/  FMUL.FTZ R144, R106, R145 ;  /* 0x000000916a907220 */ /* 0x000fe20000410000 */
[----:B------:R-:W-:Y:S01]  /*2240*/  MUFU.EX2 R151, R151 ;  /* 0x0000009700977308 */ /* 0x000fe20000000800 */
[----:B------:R-:W-:-:S04]  /*2250*/  @P0 IMAD.WIDE R128, R129, 0x8, R24 ;  /* 0x0000000881800825 */ /* 0x000fc800078e0218 */
[----:B------:R-:W-:-:S03]  /*2260*/  FMUL.FTZ R131, R108, R145 ;  /* 0x000000916c837220 */ /* 0x000fc60000410000 */
[----:B------:R-:W-:Y:S01]  /*2270*/  MUFU.EX2 R142, R142 ;  /* 0x0000008e008e7308 */ /* 0x000fe20000000800 */
[----:B------:R-:W-:-:S07]  /*2280*/  HADD2.F32 R143, -RZ, R4.H0_H0 ;  /* 0x20000004ff8f7230 */ /* 0x000fce0000004100 */
[----:B------:R-:W-:Y:S01]  /*2290*/  MUFU.EX2 R146, R146 ;  /* 0x0000009200927308 */ /* 0x000fe20000000800 */
[----:B------:R-:W-:-:S07]  /*22a0*/  HADD2.F32 R141, -RZ, R4.H1_H1 ;  /* 0x30000004ff8d7230 */ /* 0x000fce0000004100 */
[----:B------:R-:W-:Y:S01]  /*22b0*/  MUFU.EX2 R144, R144 ;  /* 0x0000009000907308 */ /* 0x000fe20000000800 */
[--C-:B------:R-:W-:Y:S02]  /*22c0*/  HADD2.F32 R139, -RZ, R5.reuse.H0_H0 ;  /* 0x20000005ff8b7230 */ /* 0x100fe40000004100 */
[----:B------:R-:W-:Y:S02]  /*22d0*/  HADD2.F32 R137, -RZ, R5.H1_H1 ;  /* 0x30000005ff897230 */ /* 0x000fe40000004100 */
[----:B------:R-:W-:Y:S01]  /*22e0*/  HADD2.F32 R135, -RZ, R6.H0_H0 ;  /* 0x20000006ff877230 */ /* 0x000fe20000004100 */
[----:B------:R-:W-:Y:S01]  /*22f0*/  BSSY B0, `(.L_x_7776) ;  /* 0x0000033000007945 */ /* 0x000fe20003800000 */
[----:B0-----:R-:W-:Y:S01]  /*2300*/  HADD2.F32 R130, -RZ, R11.H1_H1 ;  /* 0x3000000bff827230 */ /* 0x001fe20000004100 */
[----:B------:R-:W-:Y:S01]  /*2310*/  FMUL.FTZ R163, R98, R143 ;  /* 0x0000008f62a37220 */ /* 0x000fe20000410000 */
[----:B------:R-:W-:Y:S01]  /*2320*/  HADD2.F32 R126, -RZ, R9.H1_H1 ;  /* 0x30000009ff7e7230 */ /* 0x000fe20000004100 */
[----:B------:R-:W-:-:S02]  /*2330*/  FMUL.FTZ R154, R100, R141 ;  /* 0x0000008d649a7220 */ /* 0x000fc40000410000 */
[----:B------:R-:W-:Y:S01]  /*2340*/  FMUL.FTZ R152, R106, R135 ;  /* 0x000000876a987220 */ /* 0x000fe20000410000 */
[----:B--2---:R0:W-:Y:S01]  /*2350*/  STS.128 [R70.X16+0x210], R16 ;  /* 0x0002101046007388 */ /* 0x0041e2000000cc00 */
[----:B------:R-:W-:-:S06]  /*2360*/  NOP ;  /* 0x0000000000007918 */ /* 0x000fcc0000000000 */
[----:B------:R-:W2:Y:S04]  /*2370*/  LDS.128 R12, [R70.X16+0x210] ;  /* 0x00021000460c7984 */ /* 0x000ea8000000cc00 */
[----:B-1----:R1:W-:Y:S04]  /*2380*/  STS [R133+0xe98], R140 ;  /* 0x000e988c85007388 */ /* 0x0023e80000000800 */
[----:B------:R-:W-:Y:S01]  /*2390*/  BAR.SYNC.DEFER_BLOCKING 0x0 ;  /* 0x0000000000007b1d */ /* 0x000fe20000010000 */
[--C-:B0-----:R-:W-:Y:S02]  /*23a0*/  HADD2.F32 R16, -RZ, R8.reuse.H0_H0 ;  /* 0x20000008ff107230 */ /* 0x101fe40000004100 */
[----:B------:R-:W-:-:S03]  /*23b0*/  HADD2.F32 R17, -RZ, R8.H1_H1 ;  /* 0x30000008ff117230 */ /* 0x000fc60000004100 */
[----:B------:R0:W3:Y:S01]  /*23c0*/  @P2 LDS R147, [R89.X4+0x169c] ;  /* 0x00169c0059932984 */ /* 0x0000e20000004800 */
[----:B--2---:R-:W-:-:S03]  /*23d0*/  HADD2.F32 R156, -RZ, R12.H1_H1 ;  /* 0x3000000cff9c7230 */ /* 0x004fc60000004100 */
[----:B------:R2:W5:Y:S01]  /*23e0*/  @P0 LDG.E R148, [R128.64+0x4] ;  /* 0x0000040480940981 */ /* 0x000562000c1e1900 */
[----:B------:R-:W-:Y:S01]  /*23f0*/  HADD2.F32 R8, -RZ, R12.H0_H0 ;  /* 0x2000000cff087230 */ /* 0x000fe20000004100 */
[-C--:B------:R-:W-:Y:S01]  /*2400*/  FMUL.FTZ R12, R112, R145.reuse ;  /* 0x00000091700c7220 */ /* 0x080fe20000410000 */
[--C-:B------:R-:W-:Y:S02]  /*2410*/  HADD2.F32 R162, -RZ, R14.reuse.H0_H0 ;  /* 0x2000000effa27230 */ /* 0x100fe40000004100 */
[----:B------:R-:W-:Y:S01]  /*2420*/  HADD2.F32 R164, -RZ, R14.H1_H1 ;  /* 0x3000000effa47230 */ /* 0x000fe20000004100 */
[----:B------:R-:W-:Y:S02]  /*2430*/  FMUL.FTZ R14, R110, R145 ;  /* 0x000000916e0e7220 */ /* 0x000fe40000410000 */
[----:B------:R-:W4:Y:S01]  /*2440*/  MUFU.EX2 R12, R12 ;  /* 0x0000000c000c7308 */ /* 0x000f220000000800 */
[--C-:B------:R-:W-:Y:S02]  /*2450*/  HADD2.F32 R150, -RZ, R15.reuse.H0_H0 ;  /* 0x2000000fff967230 */ /* 0x100fe40000004100 */
[----:B------:R-:W-:-:S05]  /*2460*/  HADD2.F32 R166, -RZ, R15.H1_H1 ;  /* 0x3000000fffa67230 */ /* 0x000fca0000004100 */
[----:B------:R-:W0:Y:S01]  /*2470*/  MUFU.EX2 R14, R14 ;  /* 0x0000000e000e7308 */ /* 0x000e220000000800 */
[--C-:B------:R-:W-:Y:S02]  /*2480*/  HADD2.F32 R19, -RZ, R10.reuse.H0_H0 ;  /* 0x2000000aff137230 */ /* 0x100fe40000004100 */
[----:B--2---:R-:W-:Y:S01]  /*2490*/  HADD2.F32 R128, -RZ, R10.H1_H1 ;  /* 0x3000000aff807230 */ /* 0x004fe20000004100 */
[----:B------:R-:W-:Y:S01]  /*24a0*/  FMUL.FTZ R149, R99, R150 ;  /* 0x0000009663957220 */ /* 0x000fe20000410000 */
[----:B-1----:R-:W-:Y:S01]  /*24b0*/  HADD2.F32 R133, -RZ, R6.H1_H1 ;  /* 0x30000006ff857230 */ /* 0x002fe20000004100 */
[----:B------:R-:W-:Y:S02]  /*24c0*/  FMUL.FTZ R166, R107, R166 ;  /* 0x000000a66ba67220 */ /* 0x000fe40000410000 */
[----:B------:R1:W2:Y:S01]  /*24d0*/  MUFU.EX2 R10, R131 ;  /* 0x00000083000a7308 */ /* 0x0002a20000000800 */
[----:B------:R-:W-:Y:S01]  /*24e0*/  HADD2.F32 R129, -RZ, R11.H0_H0 ;  /* 0x2000000bff817230 */ /* 0x000fe20000004100 */
[----:B------:R-:W-:Y:S01]  /*24f0*/  FMUL.FTZ R15, R102, R139 ;  /* 0x0000008b660f7220 */ /* 0x000fe20000410000 */
[--C-:B------:R-:W-:Y:S01]  /*2500*/  HADD2.F32 R158, -RZ, R13.reuse.H0_H0 ;  /* 0x2000000dff9e7230 */ /* 0x100fe20000004100 */
[----:B------:R-:W-:Y:S01]  /*2510*/  FMUL.FTZ R11, R108, R133 ;  /* 0x000000856c0b7220 */ /* 0x000fe20000410000 */
[----:B------:R-:W-:-:S02]  /*2520*/  HADD2.F32 R160, -RZ, R13.H1_H1 ;  /* 0x3000000dffa07230 */ /* 0x000fc40000004100 */
[----:B-1----:R-:W-:Y:S01]  /*2530*/  HADD2.F32 R131, -RZ, R7.H0_H0 ;  /* 0x20000007ff837230 */ /* 0x002fe20000004100 */
[----:B------:R-:W-:Y:S01]  /*2540*/  FMUL.FTZ R13, R104, R137 ;  /* 0x00000089680d7220 */ /* 0x000fe20000410000 */
[----:B------:R-:W-:Y:S01]  /*2550*/  HADD2.F32 R18, -RZ, R9.H0_H0 ;  /* 0x20000009ff127230 */ /* 0x000fe20000004100 */
[----:B------:R-:W-:Y:S01]  /*2560*/  FMUL.FTZ R153, R101, R164 ;  /* 0x000000a465997220 */ /* 0x000fe20000410000 */
[----:B------:R-:W-:Y:S01]  /*2570*/  HADD2.F32 R145, -RZ, R7.H1_H1 ;  /* 0x30000007ff917230 */ /* 0x000fe20000004100 */
[----:B------:R-:W-:Y:S02]  /*2580*/  FMUL.FTZ R150, R110, R131 ;  /* 0x000000836e967220 */ /* 0x000fe40000410000 */
[----:B----4-:R-:W-:Y:S01]  /*2590*/  FFMA.FTZ R157, R12, R166, R149 ;  /* 0x000000a60c9d7223 */ /* 0x010fe20000010095 */
[----:B------:R-:W-:Y:S05]  /*25a0*/  @P2 BRA `(.L_x_7777) ;  /* 0x0000007000002947 */ /* 0x000fea0003800000 */
[----:B0-23--:R-:W-:Y:S02]  /*25b0*/  ISETP.NE.AND P0, PT, R71, c[0x0][0x174], PT ;  /* 0x00005d0047007a0c */ /* 0x00dfe40003f05270 */
[----:B------:R-:W-:-:S11]  /*25c0*/  MOV R147, 0x3f800000 ;  /* 0x3f80000000937802 */ /* 0x000fd60000000f00 */
[----:B------:R-:W-:-:S04]  /*25d0*/  @P0 LEA.HI R9, R71, R71, RZ, 0x1 ;  /* 0x0000004747090211 */ /* 0x000fc800078f08ff */
[----:B------:R-:W-:-:S04]  /*25e0*/  @P0 LOP3.LUT R164, R9, 0xfffffe, RZ, 0xc0, !PT ;  /* 0x00fffffe09a40812 */ /* 0x000fc800078ec0ff */
[----:B------:R-:W-:-:S04]  /*25f0*/  @P0 IADD3 R164, -R164, R71, RZ ;  /* 0x00000047a4a40210 */ /* 0x000fc80007ffe1ff */
[----:B------:R-:W-:-:S05]  /*2600*/  @P0 LEA R164, R164, R125, 0x8 ;  /* 0x0000007da4a40211 */ /* 0x000fca00078e40ff */
[----:B------:R0:W1:Y:S02]  /*2610*/  @P0 LDS R147, [R164.X4+0xe98] ;  /* 0x000e9800a4930984 */ /* 0x0000640000004800 */
.L_x_7777:
[----:B0-23--:R-:W-:Y:S05]  /*2620*/  BSYNC B0 ;  /* 0x0000000000007941 */ /* 0x00dfea0003800000 */
.L_x_7776:
[----:B-1----:R-:W-:Y:S01]  /*2630*/  FMUL.FTZ R9, R12, R147 ;  /* 0x000000930c097220 */ /* 0x002fe20000410000 */
        /* <DEDUP_REMOVED lines=8> */
[----:B-----5:R0:W-:Y:S01]  /*26c0*/  SHFL.IDX PT, R181, R148, RZ, 0x1f ;  /* 0x00001fff94b57589 */ /* 0x0201e200000e0000 */
[C---:B------:R-:W-:Y:S01]  /*26d0*/  FFMA.FTZ R161, R10.reuse, R159, R155 ;  /* 0x0000009f0aa17223 */ /* 0x040fe2000001009b */
[----:B------:R-:W-:Y:S01]  /*26e0*/  ISETP.NE.AND P5, PT, R89, RZ, PT ;  /* 0x000000ff5900720c */ /* 0x000fe20003fa5270 */
[----:B------:R-:W-:Y:S01]  /*26f0*/  FMUL.FTZ R9, R10, R9 ;  /* 0x000000090a097220 */ /* 0x000fe20000410000 */
[----:B------:R-:W-:Y:S01]  /*2700*/  BSSY B0, `(.L_x_7778) ;  /* 0x00000d0000007945 */ /* 0x000fe20003800000 */
[----:B------:R-:W-:-:S02]  /*2710*/  FMUL.FTZ R159, R97, R158 ;  /* 0x0000009e619f7220 */ /* 0x000fc40000410000 */
[C---:B------:R-:W-:Y:S01]  /*2720*/  FFMA.FTZ R158, R144.reuse, R161, R157 ;  /* 0x000000a1909e7223 */ /* 0x040fe2000001009d */
[----:B0-----:R-:W-:Y:S01]  /*2730*/  P2R R148, PR, RZ, 0x20 ;  /* 0x00000020ff947803 */ /* 0x001fe20000000000 */
        /* <DEDUP_REMOVED lines=57> */
[C---:B--2---:R-:W-:Y:S01]  /*2ad0*/  @!P3 FFMA.FTZ R170, R183.reuse, R174, R170 ;  /* 0x000000aeb7aab223 */ /* 0x044fe200000100aa */
        /* <DEDUP_REMOVED lines=31> */
[----:B------:R-:W-:Y:S04]  /*2cd0*/  SHFL.UP PT, R158, R158, 0x1, RZ ;  /* 0x042000009e9e7989 */ /* 0x000fe800000e00ff */
[----:B------:R-:W1:Y:S01]  /*2ce0*/  SHFL.UP PT, R179, R179, 0x1, RZ ;  /* 0x04200000b3b37989 */ /* 0x000e6200000e00ff */
[----:B--2---:R-:W-:-:S04]  /*2cf0*/  @P2 FFMA.FTZ R176, R185, R176, R180 ;  /* 0x000000b0b9b02223 */ /* 0x004fc800000100b4 */
[----:B------:R-:W-:-:S04]  /*2d00*/  FFMA.FTZ R147, R176, R147, R166 ;  /* 0x00000093b0937223 */ /* 0x000fc800000100a6 */
[----:B------:R-:W-:Y:S02]  /*2d10*/  FFMA.FTZ R149, R12, R147, R149 ;  /* 0x000000930c957223 */ /* 0x000fe40000010095 */
[----:B0-----:R-:W-:Y:S02]  /*2d20*/  FFMA.FTZ R9, R172, R9, R174 ;  /* 0x00000009ac097223 */ /* 0x001fe400000100ae */
[----:B------:R-:W-:Y:S02]  /*2d30*/  FFMA.FTZ R153, R14, R149, R153 ;  /* 0x000000950e997223 */ /* 0x000fe40000010099 */
[----:B------:R-:W-:Y:S02]  /*2d40*/  FMUL.FTZ R8, R172, R8 ;  /* 0x00000008ac087220 */ /* 0x000fe40000410000 */
[----:B------:R-:W-:Y:S02]  /*2d50*/  FFMA.FTZ R155, R10, R153, R155 ;  /* 0x000000990a9b7223 */ /* 0x000fe4000001009b */
[----:B-1----:R-:W-:Y:S01]  /*2d60*/  @P1 FFMA.FTZ R181, R179, R181, R158 ;  /* 0x000000b5b3b51223 */ /* 0x002fe2000001009e */
[----:B------:R0:W-:Y:S01]  /*2d70*/  @!P5 STS.64 [R178+0x1718], R8 ;  /* 0x00171808b200d388 */ /* 0x0001e20000000a00 */
        /* <DEDUP_REMOVED lines=8> */
[----:B0-----:R-:W-:Y:S02]  /*2e00*/  FMUL.FTZ R8, R98, R161 ;  /* 0x000000a162087220 */ /* 0x001fe40000410000 */
[----:B------:R-:W-:Y:S02]  /*2e10*/  FFMA.FTZ R142, R17, -R154, R160 ;  /* 0x8000009a118e7223 */ /* 0x000fe400000100a0 */
[----:B------:R-:W-:Y:S02]  /*2e20*/  FMUL.FTZ R154, R100, R148 ;  /* 0x00000094649a7220 */ /* 0x000fe40000410000 */
[----:B------:R-:W-:Y:S02]  /*2e30*/  FFMA.FTZ R9, R140, R8, RZ ;  /* 0x000000088c097223 */ /* 0x000fe400000100ff */
[----:B------:R-:W-:-:S02]  /*2e40*/  FFMA.FTZ R174, R146, R172, R169 ;  /* 0x000000ac92ae7223 */ /* 0x000fc400000100a9 */
[----:B------:R-:W-:Y:S02]  /*2e50*/  FFMA.FTZ R146, R18, -R15, R172 ;  /* 0x8000000f12927223 */ /* 0x000fe400000100ac */
[----:B------:R-:W-:Y:S02]  /*2e60*/  FMUL.FTZ R156, R102, R159 ;  /* 0x0000009f669c7220 */ /* 0x000fe40000410000 */
[----:B------:R-:W-:Y:S02]  /*2e70*/  FFMA.FTZ R9, R142, R154, R9 ;  /* 0x0000009a8e097223 */ /* 0x000fe40000010009 */
[----:B------:R-:W-:Y:S02]  /*2e80*/  FFMA.FTZ R176, R144, R174, R171 ;  /* 0x000000ae90b07223 */ /* 0x000fe400000100ab */
[----:B------:R-:W-:Y:S02]  /*2e90*/  FMUL.FTZ R158, R104, R157 ;  /* 0x0000009d689e7220 */ /* 0x000fe40000410000 */
[----:B------:R-:W-:-:S02]  /*2ea0*/  FFMA.FTZ R144, R126, -R13, R174 ;  /* 0x8000000d7e907223 */ /* 0x000fc400000100ae */
[----:B------:R-:W-:Y:S02]  /*2eb0*/  FFMA.FTZ R9, R146, R156, R9 ;  /* 0x0000009c92097223 */ /* 0x000fe40000010009 */
[----:B------:R-:W-:Y:S02]  /*2ec0*/  FMUL.FTZ R164, R106, R155 ;  /* 0x0000009b6aa47220 */ /* 0x000fe40000410000 */
[----:B------:R-:W-:Y:S02]  /*2ed0*/  FFMA.FTZ R10, R10, R176, R173 ;  /* 0x000000b00a0a7223 */ /* 0x000fe400000100ad */
[----:B------:R-:W-:Y:S02]  /*2ee0*/  FFMA.FTZ R9, R144, R158, R9 ;  /* 0x0000009e90097223 */ /* 0x000fe40000010009 */
[----:B------:R-:W-:Y:S02]  /*2ef0*/  FFMA.FTZ R152, R19, -R152, R176 ;  /* 0x8000009813987223 */ /* 0x000fe400000100b0 */
[----:B------:R-:W-:-:S02]  /*2f00*/  FMUL.FTZ R170, R112, R147 ;  /* 0x0000009370aa7220 */ /* 0x000fc40000410000 */
[----:B------:R-:W-:Y:S02]  /*2f10*/  FMUL.FTZ R168, R110, R149 ;  /* 0x000000956ea87220 */ /* 0x000fe40000410000 */
[----:B------:R-:W-:Y:S02]  /*2f20*/  FMUL.FTZ R166, R108, R153 ;  /* 0x000000996ca67220 */ /* 0x000fe40000410000 */
[-C--:B------:R-:W-:Y:S02]  /*2f30*/  FMUL.FTZ R179, R135, R164.reuse ;  /* 0x000000a487b37220 */ /* 0x080fe40000410000 */
[----:B------:R-:W-:Y:S02]  /*2f40*/  FFMA.FTZ R164, R152, R164, R9 ;  /* 0x000000a498a47223 */ /* 0x000fe40000010009 */
[----:B------:R-:W-:Y:S01]  /*2f50*/  FFMA.FTZ R151, R128, -R11, R10 ;  /* 0x8000000b80977223 */ /* 0x000fe2000001000a */
[----:B------:R-:W-:Y:S01]  /*2f60*/  STS [R66.X4+0x430], R179 ;  /* 0x000430b342007388 */ /* 0x000fe20000004800 */
[----:B------:R-:W-:-:S02]  /*2f70*/  FMUL.FTZ R187, R145, R170 ;  /* 0x000000aa91bb7220 */ /* 0x000fc40000410000 */
[----:B------:R-:W-:Y:S02]  /*2f80*/  FMUL.FTZ R185, R131, R168 ;  /* 0x000000a883b97220 */ /* 0x000fe40000410000 */
[----:B------:R-:W-:Y:S01]  /*2f90*/  FMUL.FTZ R183, R133, R166 ;  /* 0x000000a685b77220 */ /* 0x000fe20000410000 */
[----:B------:R-:W-:Y:S01]  /*2fa0*/  STS [R66.X4+0x43c], R187 ;  /* 0x00043cbb42007388 */ /* 0x000fe20000004800 */
[----:B------:R-:W-:Y:S02]  /*2fb0*/  FMUL.FTZ R15, R137, R158 ;  /* 0x0000009e890f7220 */ /* 0x000fe40000410000 */
[----:B------:R-:W-:Y:S01]  /*2fc0*/  FMUL.FTZ R13, R139, R156 ;  /* 0x0000009c8b0d7220 */ /* 0x000fe20000410000 */
[----:B------:R0:W-:Y:S01]  /*2fd0*/  STS [R66.X4+0x438], R185 ;  /* 0x000438b942007388 */ /* 0x0001e20000004800 */
[----:B------:R-:W-:Y:S02]  /*2fe0*/  FMUL.FTZ R11, R141, R154 ;  /* 0x0000009a8d0b7220 */ /* 0x000fe40000410000 */
[----:B------:R-:W-:Y:S01]  /*2ff0*/  FMUL.FTZ R9, R143, R8 ;  /* 0x000000088f097220 */ /* 0x000fe20000410000 */
[----:B------:R-:W-:Y:S01]  /*3000*/  STS [R66.X4+0x434], R183 ;  /* 0x000434b742007388 */ /* 0x000fe20000004800 */
[----:B------:R-:W-:Y:S01]  /*3010*/  MOV R8, c[0x0][0x174] ;  /* 0x00005d0000087a02 */ /* 0x000fe20000000f00 */
[----:B------:R-:W-:-:S02]  /*3020*/  FFMA.FTZ R14, R14, R10, R175 ;  /* 0x0000000a0e0e7223 */ /* 0x000fc400000100af */
[----:B------:R-:W-:Y:S01]  /*3030*/  STS [R66.X4+0x42c], R15 ;  /* 0x00042c0f42007388 */ /* 0x000fe20000004800 */
[----:B------:R-:W-:Y:S01]  /*3040*/  LEA R8, R8, R69, 0x8 ;  /* 0x0000004508087211 */ /* 0x000fe200078e40ff */
[----:B------:R-:W-:Y:S01]  /*3050*/  FFMA.FTZ R12, R12, R14, R177 ;  /* 0x0000000e0c0c7223 */ /* 0x000fe200000100b1 */
[----:B0-----:R-:W-:Y:S01]  /*3060*/  SHF.L.U32 R185, R122, 0x2, RZ ;  /* 0x000000027ab97819 */ /* 0x001fe200000006ff */
[----:B------:R0:W-:Y:S01]  /*3070*/  STS [R66.X4+0x428], R13 ;  /* 0x0004280d42007388 */ /* 0x0001e20000004800 */
[----:B------:R-:W-:Y:S01]  /*3080*/  IADD3 R8, R8, -0x100, RZ ;  /* 0xffffff0008087810 */ /* 0x000fe20007ffe0ff */
[----:B------:R-:W-:Y:S02]  /*3090*/  FFMA.FTZ R154, R129, -R150, R14 ;  /* 0x80000096819a7223 */ /* 0x000fe4000001000e */
[----:B------:R1:W-:Y:S01]  /*30a0*/  STS [R66.X4+0x424], R11 ;  /* 0x0004240b42007388 */ /* 0x0003e20000004800 */
[----:B------:R-:W-:Y:S02]  /*30b0*/  FFMA.FTZ R163, R151, R166, R164 ;  /* 0x000000a697a37223 */ /* 0x000fe400000100a4 */
[----:B------:R-:W-:Y:S01]  /*30c0*/  FFMA.FTZ R150, R130, -R165, R12 ;  /* 0x800000a582967223 */ /* 0x000fe2000001000c */
[----:B------:R2:W-:Y:S01]  /*30d0*/  STS [R66.X4+0x420], R9 ;  /* 0x0004200942007388 */ /* 0x0005e20000004800 */
[----:B------:R-:W-:-:S02]  /*30e0*/  FFMA.FTZ R156, R154, R168, R163 ;  /* 0x000000a89a9c7223 */ /* 0x000fc400000100a3 */
[----:B0-----:R-:W-:Y:S01]  /*30f0*/  FMUL.FTZ R13, R93, R162 ;  /* 0x000000a25d0d7220 */ /* 0x001fe20000410000 */
[----:B------:R-:W-:Y:S01]  /*3100*/  BAR.SYNC.DEFER_BLOCKING 0x0 ;  /* 0x0000000000007b1d */ /* 0x000fe20000010000 */
[----:B------:R-:W-:Y:S01]  /*3110*/  IADD3 R162, -R8, c[0x0][0x168], -R89 ;  /* 0x00005a0008a27a10 */ /* 0x000fe20007ffe959 */
[----:B------:R-:W-:Y:S02]  /*3120*/  FMUL.FTZ R15, R150, R170 ;  /* 0x000000aa960f7220 */ /* 0x000fe40000410000 */
[----:B-1----:R-:W-:Y:S01]  /*3130*/  FMUL.FTZ R11, R97, R172 ;  /* 0x000000ac610b7220 */ /* 0x002fe20000410000 */
[----:B------:R-:W-:Y:S01]  /*3140*/  ISETP.GE.AND P0, PT, R162, 0x1, PT ;  /* 0x00000001a200780c */ /* 0x000fe20003f06270 */
[----:B------:R-:W-:Y:S02]  /*3150*/  FADD.FTZ R156, R156, R15 ;  /* 0x0000000f9c9c7221 */ /* 0x000fe40000010000 */
[----:B--2---:R-:W-:Y:S01]  /*3160*/  FMUL.FTZ R9, R95, R160 ;  /* 0x000000a05f097220 */ /* 0x004fe20000410000 */
[----:B------:R-:W-:Y:S01]  /*3170*/  SHF.L.U64.HI R160, R122, 0x2, R127 ;  /* 0x000000027aa07819 */ /* 0x000fe2000001027f */
[----:B------:R-:W-:-:S02]  /*3180*/  FMUL.FTZ R15, R105, R174 ;  /* 0x000000ae690f7220 */ /* 0x000fc40000410000 */
[----:B------:R-:W-:Y:S02]  /*3190*/  FMUL.FTZ R179, R103, R176 ;  /* 0x000000b067b37220 */ /* 0x000fe40000410000 */
[----:B------:R-:W-:Y:S02]  /*31a0*/  FMUL.FTZ R181, R99, R14 ;  /* 0x0000000e63b57220 */ /* 0x000fe40000410000 */
[----:B------:R-:W-:Y:S02]  /*31b0*/  FMUL.FTZ R183, R107, R12 ;  /* 0x0000000c6bb77220 */ /* 0x000fe40000410000 */
[C---:B------:R-:W-:Y:S02]  /*31c0*/  IMAD R158, R160.reuse, c[0x0][0x2b0], RZ ;  /* 0x0000ac00a09e7a24 */ /* 0x040fe400078e02ff */
[----:B------:R-:W-:Y:S01]  /*31d0*/  IMAD R160, R160, c[0x0][0x2d0], RZ ;  /* 0x0000b400a0a07a24 */ /* 0x000fe200078e02ff */
        /* <DEDUP_REMOVED lines=34> */
.L_x_7779:
[----:B01234-:R-:W-:Y:S05]  /*3400*/  BSYNC B0 ;  /* 0x0000000000007941 */ /* 0x01ffea0003800000 */
.L_x_7778:
        /* <DEDUP_REMOVED lines=18> */
.L_x_7781:
[----:B0-----:R-:W-:Y:S05]  /*3530*/  BSYNC B0 ;  /* 0x0000000000007941 */ /* 0x001fea0003800000 */
.L_x_7780:
        /* <DEDUP_REMOVED lines=9> */
.L_x_7783:
[----:B------:R-:W-:Y:S05]  /*35d0*/  BSYNC B0 ;  /* 0x0000000000007941 */ /* 0x000fea0003800000 */
.L_x_7782:
        /* <DEDUP_REMOVED lines=9> */
.L_x_7785:
[----:B------:R-:W-:Y:S05]  /*3670*/  BSYNC B0 ;  /* 0x0000000000007941 */ /* 0x000fea0003800000 */
.L_x_7784:
        /* <DEDUP_REMOVED lines=9> */
.L_x_7787:
[----:B------:R-:W-:Y:S05]  /*3710*/  BSYNC B0 ;  /* 0x0000000000007941 */ /* 0x000fea0003800000 */
.L_x_7786:
        /* <DEDUP_REMOVED lines=9> */
.L_x_7789:
[----:B------:R-:W-:Y:S05]  /*37b0*/  BSYNC B0 ;  /* 0x0000000000007941 */ /* 0x000fea0003800000 */
.L_x_7788:
        /* <DEDUP_REMOVED lines=9> */
.L_x_7791:
[----:B------:R-:W-:Y:S05]  /*3850*/  BSYNC B0 ;  /* 0x0000000000007941 */ /* 0x000fea0003800000 */
.L_x_7790:
        /* <DEDUP_REMOVED lines=9> */
.L_x_7793:
[----:B------:R-:W-:Y:S05]  /*38f0*/  BSYNC B0 ;  /* 0x0000000000007941 */ /* 0x000fea0003800000 */
.L_x_7792:
[----:B0-----:R-:W0:Y:S01]  /*3900*/  SHFL.DOWN P0, R11, R156, 0x1, 0x1f ;  /* 0x08201f009c0b7f89 */ /* 0x001e220000000000 */
[-C--:B------:R-:W-:Y:S01]  /*3910*/  FMUL.FTZ R12, R129, R149.reuse ;  /* 0x00000095810c7220 */ /* 0x080fe20000410000 */
        /* <DEDUP_REMOVED lines=10> */
[CC--:B------:R-:W-:Y:S02]  /*39c0*/  FMUL.FTZ R9, R124.reuse, R148.reuse ;  /* 0x000000947c097220 */ /* 0x0c0fe40000410000 */
[----:B------:R-:W-:Y:S02]  /*39d0*/  FMUL.FTZ R161, R124, R161 ;  /* 0x000000a17ca17220 */ /* 0x000fe40000410000 */
[----:B----4-:R-:W-:Y:S02]  /*39e0*/  FMUL.FTZ R13, R128, R153 ;  /* 0x00000099800d7220 */ /* 0x010fe40000410000 */
        /* <DEDUP_REMOVED lines=22> */
[----:B------:R-:W-:Y:S02]  /*3b50*/  FFMA.FTZ R16, R143, R16, R161 ;  /* 0x000000108f107223 */ /* 0x000fe400000100a1 */
        /* <DEDUP_REMOVED lines=31> */
.L_x_7795:
[----:B0-----:R-:W-:Y:S05]  /*3d50*/  BSYNC B0 ;  /* 0x0000000000007941 */ /* 0x001fea0003800000 */
.L_x_7794:
[----:B------:R-:W-:Y:S02]  /*3d60*/  IADD3 R125, R125, 0x1, RZ ;  /* 0x000000017d7d7810 */ /* 0x000fe40007ffe0ff */
[----:B------:R-:W-:Y:S02]  /*3d70*/  IADD3 R122, P1, R122, 0x1, RZ ;  /* 0x000000017a7a7810 */ /* 0x000fe40007f3e0ff */
[----:B------:R-:W-:Y:S02]  /*3d80*/  ISETP.GE.AND P0, PT, R125, c[0x0][0x16c], PT ;  /* 0x00005b007d007a0c */ /* 0x000fe40003f06270 */
[----:B------:R-:W-:-:S11]  /*3d90*/  IADD3.X R127, RZ, R127, RZ, P1, !PT ;  /* 0x0000007fff7f7210 */ /* 0x000fd60000ffe4ff */
[----:B------:R-:W-:Y:S01]  /*3da0*/  @P0 CALL.REL.NOINC `(.L_x_7775) ;  /* 0x0000001000000944 */ /* 0x000fe20003c00000 */
[----:B------:R-:W-:Y:S05]  /*3db0*/  BRA `(.L_x_7796) ;  /* 0xffffe10000007947 */ /* 0x000fea000383ffff */
.L_x_7775:
        /* <DEDUP_REMOVED lines=8> */
[----:B0-----:R-:W-:Y:S01]  /*3e40*/  IMAD R14, R86, c[0x0][0x300], RZ ;  /* 0x0000c000560e7a24 */ /* 0x001fe200078e02ff */
[----:B------:R-:W-:Y:S02]  /*3e50*/  MOV R12, R2 ;  /* 0x00000002000c7202 */ /* 0x000fe40000000f00 */
[----:B------:R-:W-:Y:S01]  /*3e60*/  MOV R13, R3 ;  /* 0x00000003000d7202 */ /* 0x000fe20000000f00 */
[----:B------:R-:W-:Y:S01]  /*3e70*/  IMAD R15, R91, c[0x0][0x304], R14 ;  /* 0x0000c1005b0f7a24 */ /* 0x000fe200078e020e */
[----:B------:R-:W-:-:S02]  /*3e80*/  F2FP.PACK_AB R19, R90, R109 ;  /* 0x0000006d5a13723e */ /* 0x000fc400000000ff */
[----:B------:R-:W-:Y:S01]  /*3e90*/  F2FP.PACK_AB R18, R92, R111 ;  /* 0x0000006f5c12723e */ /* 0x000fe200000000ff */
[--C-:B------:R-:W-:Y:S01]  /*3ea0*/  IMAD.WIDE.U32 R2, R91, c[0x0][0x2e0], R12.reuse ;  /* 0x0000b8005b027a25 */ /* 0x100fe200078e000c */
[----:B------:R-:W-:Y:S02]  /*3eb0*/  F2FP.PACK_AB R17, R113, R94 ;  /* 0x0000005e7111723e */ /* 0x000fe400000000ff */
[----:B------:R-:W-:Y:S01]  /*3ec0*/  F2FP.PACK_AB R16, R96, R115 ;  /* 0x000000736010723e */ /* 0x000fe200000000ff */
[----:B------:R-:W-:Y:S01]  /*3ed0*/  IMAD.WIDE.U32 R12, R91, c[0x0][0x300], R12 ;  /* 0x0000c0005b0c7a25 */ /* 0x000fe200078e000c */
[----:B------:R-:W-:Y:S02]  /*3ee0*/  IADD3 R3, R3, R5, RZ ;  /* 0x0000000503037210 */ /* 0x000fe40007ffe0ff */
[----:B------:R-:W-:Y:S01]  /*3ef0*/  ISETP.GT.AND P5, PT, R71, 0x1, PT ;  /* 0x000000014700780c */ /* 0x000fe20003fa4270 */
[----:B------:R-:W-:Y:S01]  /*3f00*/  STS.128 [R70.X16], R120 ;  /* 0x0000007846007388 */ /* 0x000fe2000000cc00 */
[----:B------:R-:W-:-:S06]  /*3f10*/  NOP ;  /* 0x0000000000007918 */ /* 0x000fcc0000000000 */
[----:B------:R-:W0:Y:S01]  /*3f20*/  LDS.128 R8, [R70.X16] ;  /* 0x0000000046087984 */ /* 0x000e22000000cc00 */
[C---:B------:R-:W-:Y:S01]  /*3f30*/  IMAD R5, R80.reuse, c[0x0][0x2dc], R7 ;  /* 0x0000b70050057a24 */ /* 0x040fe200078e0207 */
[----:B------:R-:W-:Y:S01]  /*3f40*/  IADD3 R13, R13, R15, RZ ;  /* 0x0000000f0d0d7210 */ /* 0x000fe20007ffe0ff */
[----:B------:R-:W-:Y:S01]  /*3f50*/  IMAD.WIDE.U32 R2, R80, c[0x0][0x2d8], R2 ;  /* 0x0000b60050027a25 */ /* 0x000fe200078e0002 */
[----:B------:R-:W-:Y:S02]  /*3f60*/  IADD3 R73, P1, R73, -0x200, RZ ;  /* 0xfffffe0049497810 */ /* 0x000fe40007f3e0ff */
[----:B------:R-:W-:Y:S01]  /*3f70*/  IADD3 R83, P2, R83, -0x200, RZ ;  /* 0xfffffe0053537810 */ /* 0x000fe20007f5e0ff */
[----:B------:R-:W-:Y:S01]  /*3f80*/  FADD.FTZ R115, R76, R115 ;  /* 0x000000734c737221 */ /* 0x000fe20000010000 */
[----:B------:R-:W-:Y:S02]  /*3f90*/  IADD3 R5, R3, R5, RZ ;  /* 0x0000000503057210 */ /* 0x000fe40007ffe0ff */
[----:B------:R-:W-:Y:S01]  /*3fa0*/  LEA R3, P0, R2, c[0x0][0x330], 0x1 ;  /* 0x0000cc0002037a11 */ /* 0x000fe200078008ff */
[----:B------:R-:W-:Y:S01]  /*3fb0*/  FADD.FTZ R115, R115, R96 ;  /* 0x0000006073737221 */ /* 0x000fe20000010000 */
[----:B------:R-:W-:-:S02]  /*3fc0*/  IADD3 R87, P3, R87, -0x200, RZ ;  /* 0xfffffe0057577810 */ /* 0x000fc40007f7e0ff */
[----:B------:R-:W-:Y:S01]  /*3fd0*/  LEA.HI.X R5, R2, c[0x0][0x334], R5, 0x1, P0 ;  /* 0x0000cd0002057a11 */ /* 0x000fe200000f0c05 */
[----:B------:R-:W-:Y:S01]  /*3fe0*/  FADD.FTZ R94, R115, R94 ;  /* 0x0000005e735e7221 */ /* 0x000fe20000010000 */
[----:B------:R-:W-:Y:S02]  /*3ff0*/  IADD3 R2, P0, R3, R58, RZ ;  /* 0x0000003a03027210 */ /* 0x000fe40007f1e0ff */
[----:B------:R-:W-:Y:S01]  /*4000*/  IADD3 R79, P4, R79, -0x200, RZ ;  /* 0xfffffe004f4f7810 */ /* 0x000fe20007f9e0ff */
[----:B------:R-:W-:Y:S01]  /*4010*/  FADD.FTZ R94, R94, R113 ;  /* 0x000000715e5e7221 */ /* 0x000fe20000010000 */
[----:B------:R-:W-:Y:S02]  /*4020*/  IADD3.X R3, R5, R0, RZ, P0, !PT ;  /* 0x0000000005037210 */ /* 0x000fe400007fe4ff */
[----:B------:R-:W-:Y:S01]  /*4030*/  IADD3 R69, R69, -0x100, RZ ;  /* 0xffffff0045457810 */ /* 0x000fe20007ffe0ff */
[----:B------:R-:W-:Y:S01]  /*4040*/  FADD.FTZ R111, R94, R111 ;  /* 0x0000006f5e6f7221 */ /* 0x000fe20000010000 */
[----:B------:R-:W-:-:S02]  /*4050*/  IADD3 R71, R71, -0x1, RZ ;  /* 0xffffffff47477810 */ /* 0x000fc40007ffe0ff */
[----:B------:R-:W-:Y:S01]  /*4060*/  IADD3.X R72, R72, -0x1, RZ, P1, !PT ;  /* 0xffffffff48487810 */ /* 0x000fe20000ffe4ff */
[----:B------:R-:W-:Y:S01]  /*4070*/  FADD.FTZ R92, R111, R92 ;  /* 0x0000005c6f5c7221 */ /* 0x000fe20000010000 */
[----:B------:R-:W-:Y:S02]  /*4080*/  IADD3.X R81, R81, -0x1, RZ, P2, !PT ;  /* 0xffffffff51517810 */ /* 0x000fe400017fe4ff */
[----:B------:R-:W-:Y:S01]  /*4090*/  IADD3.X R85, R85, -0x1, RZ, P3, !PT ;  /* 0xffffffff55557810 */ /* 0x000fe20001ffe4ff */
[----:B------:R-:W-:Y:S01]  /*40a0*/  FADD.FTZ R109, R92, R109 ;  /* 0x0000006d5c6d7221 */ /* 0x000fe20000010000 */
[----:B------:R-:W-:-:S03]  /*40b0*/  IADD3.X R77, R77, -0x1, RZ, P4, !PT ;  /* 0xffffffff4d4d7810 */ /* 0x000fc600027fe4ff */
[----:B------:R-:W-:Y:S01]  /*40c0*/  FADD.FTZ R76, R109, R90 ;  /* 0x0000005a6d4c7221 */ /* 0x000fe20000010000 */
[----:B0-----:R0:W-:Y:S04]  /*40d0*/  STG.E.128 [R2.64+-0x200], R8 ;  /* 0xfffe000802007986 */ /* 0x0011e8000c101d04 */
[----:B------:R-:W-:Y:S01]  /*40e0*/  BAR.SYNC.DEFER_BLOCKING 0x0 ;  /* 0x0000000000007b1d */ /* 0x000fe20000010000 */
[----:B0-----:R-:W-:-:S04]  /*40f0*/  IMAD R3, R136, c[0x0][0x2f8], RZ ;  /* 0x0000be0088037a24 */ /* 0x001fc800078e02ff */
[C---:B------:R-:W-:Y:S02]  /*4100*/  IMAD R9, R80.reuse, c[0x0][0x2fc], R3 ;  /* 0x0000bf0050097a24 */ /* 0x040fe400078e0203 */
[----:B------:R-:W-:Y:S01]  /*4110*/  IMAD.WIDE.U32 R2, R80, c[0x0][0x2f8], R12 ;  /* 0x0000be0050027a25 */ /* 0x000fe200078e000c */
[----:B------:R-:W-:Y:S01]  /*4120*/  STS.128 [R70.X16], R16 ;  /* 0x0000001046007388 */ /* 0x000fe2000000cc00 */
[----:B------:R-:W-:-:S06]  /*4130*/  NOP ;  /* 0x0000000000007918 */ /* 0x000fcc0000000000 */
[----:B------:R-:W0:Y:S01]  /*4140*/  LDS.128 R4, [R70.X16] ;  /* 0x0000000046047984 */ /* 0x000e22000000cc00 */
[----:B------:R-:W-:Y:S02]  /*4150*/  IADD3 R9, R3, R9, RZ ;  /* 0x0000000903097210 */ /* 0x000fe40007ffe0ff */
[----:B------:R-:W-:-:S04]  /*4160*/  LEA R3, P0, R2, c[0x0][0x340], 0x1 ;  /* 0x0000d00002037a11 */ /* 0x000fc800078008ff */
        /* <DEDUP_REMOVED lines=8> */
.L_x_7773:
[----:B------:R-:W-:Y:S02]  /*41f0*/  ISETP.NE.U32.AND P0, PT, RZ, c[0x0][0x328], PT ;  /* 0x0000ca00ff007a0c */ /* 0x000fe40003f05070 */
[----:B------:R-:W-:Y:S02]  /*4200*/  ISETP.NE.U32.AND P2, PT, RZ, c[0x0][0x348], PT ;  /* 0x0000d200ff007a0c */ /* 0x000fe40003f45070 */
[----:B------:R-:W-:Y:S02]  /*4210*/  ISETP.NE.AND.EX P1, PT, RZ, c[0x0][0x32c], PT, P0 ;  /* 0x0000cb00ff007a0c */ /* 0x000fe40003f25300 */
[----:B------:R-:W-:-:S11]  /*4220*/  ISETP.NE.AND.EX P0, PT, RZ, c[0x0][0x34c], PT, P2 ;  /* 0x0000d300ff007a0c */ /* 0x000fd60003f05320 */
[----:B------:R-:W-:Y:S05]  /*4230*/  @!P1 BRA `(.L_x_7798) ;  /* 0x0000014000009947 */ /* 0x000fea0003800000 */
[----:B0-----:R-:W0:Y:S01]  /*4240*/  SHFL.DOWN P1, R3, R88, 0x1, 0x1f ;  /* 0x08201f0058037f89 */ /* 0x001e220000020000 */
[----:B------:R-:W-:Y:S03]  /*4250*/  BSSY B0, `(.L_x_7798) ;  /* 0x0000012000007945 */ /* 0x000fe60003800000 */
[----:B------:R-:W4:Y:S01]  /*4260*/  S2R R4, SR_LANEID ;  /* 0x0000000000047919 */ /* 0x000f220000000000 */
[----:B0-----:R-:W-:Y:S01]  /*4270*/  @P1 FADD R3, R3, R88 ;  /* 0x0000005803031221 */ /* 0x001fe20000000000 */
[----:B----4-:R-:W-:-:S04]  /*4280*/  ISETP.NE.AND P2, PT, R4, RZ, PT ;  /* 0x000000ff0400720c */ /* 0x010fc80003f45270 */
        /* <DEDUP_REMOVED lines=14> */
.L_x_7799:
[----:B0-----:R-:W-:Y:S05]  /*4370*/  BSYNC B0 ;  /* 0x0000000000007941 */ /* 0x001fea0003800000 */
.L_x_7798:
        /* <DEDUP_REMOVED lines=23> */
.L_x_7801:
[----:B------:R-:W4:Y:S02]  /*44f0*/  S2R R9, SR_TID.X ;  /* 0x0000000000097919 */ /* 0x000f240000002100 */
.L_x_7802:
[----:B0-----:R-:W-:Y:S05]  /*4500*/  BSYNC B0 ;  /* 0x0000000000007941 */ /* 0x001fea0003800000 */
.L_x_7800:
[----:B----4-:R-:W-:-:S13]  /*4510*/  ISETP.GE.AND P0, PT, R9, c[0x0][0x16c], PT ;  /* 0x00005b0009007a0c */ /* 0x010fda0003f06270 */
[----:B------:R-:W-:Y:S05]  /*4520*/  @P0 EXIT ;  /* 0x000000000000094d */ /* 0x000fea0003800000 */
[----:B------:R-:W-:Y:S02]  /*4530*/  IMAD R86, R86, c[0x0][0x288], RZ ;  /* 0x0000a20056567a24 */ /* 0x000fe400078e02ff */
[----:B------:R-:W-:-:S04]  /*4540*/  IMAD.WIDE.U32 R2, R91, c[0x0][0x288], RZ ;  /* 0x0000a2005b027a25 */ /* 0x000fc800078e00ff */
[----:B------:R-:W-:-:S05]  /*4550*/  IMAD R13, R91, c[0x0][0x28c], R86 ;  /* 0x0000a3005b0d7a24 */ /* 0x000fca00078e0256 */
[----:B------:R-:W-:Y:S02]  /*4560*/  IADD3 R13, R3, R13, RZ ;  /* 0x0000000d030d7210 */ /* 0x000fe40007ffe0ff */
.L_x_7803:
        /* <DEDUP_REMOVED lines=16> */
.L_x_7804:
        /* <DEDUP_REMOVED lines=9> */
.L_x_9129:


//--------------------- .text._Z25selective_scan_bwd_kernelI32Selective_Scan_bwd_kernel_traitsILi32ELi8ELb1ELb1ELb1ELb1ELb0EN3c104HalfEfEEv12SSMParamsBwd --------------------------
	.section	.text._Z25selective_scan_bwd_kernelI32Selective_Scan_bwd_kernel_traitsILi32ELi8ELb1ELb1ELb1ELb1ELb0EN3c104HalfEfEEv12SSMParamsBwd,"ax",@progbits
	.sectioninfo	@"SHI_REGISTERS=188"
	.align	128
        .global         _Z25selective_scan_bwd_kernelI32Selective_Scan_bwd_kernel_traitsILi32ELi8ELb1ELb1ELb1ELb1ELb0EN3c104HalfEfEEv12SSMParamsBwd
        .type           _Z25selective_scan_bwd_kernelI32Selective_Scan_bwd_kernel_traitsILi32ELi8ELb1ELb1ELb1ELb1ELb0EN3c104HalfEfEEv12SSMParamsBwd,@function
        .size           _Z25selective_scan_bwd_kernelI32Selective_Scan_bwd_kernel_traitsILi32ELi8ELb1ELb1ELb1ELb1ELb0EN3c104HalfEfEEv12SSMParamsBwd,(.L_x_9130 - _Z25selective_scan_bwd_kernelI32Selective_Scan_bwd_kernel_traitsILi32ELi8ELb1ELb1ELb1ELb1ELb0EN3c104HalfEfEEv12SSMParamsBwd)
        .other          _Z25selective_scan_bwd_kernelI32Selective_Scan_bwd_kernel_traitsILi32ELi8ELb1ELb1ELb1ELb1ELb0EN3c104HalfEfEEv12SSMParamsBwd,@"STO_CUDA_ENTRY STV_DEFAULT"
_Z25selective_scan_bwd_kernelI32Selective_Scan_bwd_kernel_traitsILi32ELi8ELb1ELb1ELb1ELb1ELb0EN3c104HalfEfEEv12SSMParamsBwd:
.text._Z25selective_scan_bwd_kernelI32Selective_Scan_bwd_kernel_traitsILi32ELi8ELb1ELb1ELb1ELb1ELb0EN3c104HalfEfEEv12SSMParamsBwd:
        /* <DEDUP_REMOVED lines=30> */
[----:B------:R-:W-:Y:S01]  /*01e0*/  HFMA2.MMA R61, -RZ, RZ, 0, 0 ;  /* 0x00000000ff3d7435 */ /* 0x000fe200000001ff */
[----:B------:R-:W-:Y:S01]  /*01f0*/  IMAD R16, R150, c[0x0][0x190], RZ ;  /* 0x0000640096107a24 */ /* 0x000fe200078e02ff */
[----:B------:R-:W-:Y:S01]  /*0200*/  MOV R86, RZ ;  /* 0x000000ff00567202 */ /* 0x000fe20000000f00 */
[----:B--2---:R-:W-:Y:S01]  /*0210*/  HFMA2.MMA R6, -RZ, RZ, 0, 0 ;  /* 0x00000000ff067435 */ /* 0x004fe200000001ff */
[----:B-1----:R-:W-:-:S04]  /*0220*/  IMAD.WIDE.U32 R4, R59, c[0x0][0x1e0], RZ ;  /* 0x000078003b047a25 */ /* 0x002fc800078e00ff */
        /* <DEDUP_REMOVED lines=40> */
[----:B------:R-:W-:Y:S01]  /*04b0*/  IMAD R23, R59, c[0x0][0x1b4], R12 ;  /* 0x00006d003b177a24 */ /* 0x000fe200078e020c */
[----:B------:R-:W-:-:S03]  /*04c0*/  CS2R R20, SRZ ;  /* 0x0000000000147805 */ /* 0x000fc6000001ff00 */
        /* <DEDUP_REMOVED lines=17> */
[----:B------:R-:W-:-:S02]  /*05e0*/  IADD3 R73, P5, R13, R8, RZ ;  /* 0x000000080d497210 */ /* 0x000fc40007fbe0ff */
[----:B------:R-:W-:Y:S02]  /*05f0*/  IADD3 R2, R9, R3, RZ ;  /* 0x0000000309027210 */ /* 0x000fe40007ffe0ff */
[----:B------:R-:W-:Y:S01]  /*0600*/  LEA.HI.X R65, R65, c[0x0][0x24c], R4, 0x1, P1 ;  /* 0x0000930041417a11 */ /* 0x000fe200008f0c04 */
[----:B------:R-:W-:Y:S01]  /*0610*/  HFMA2.MMA R4, -RZ, RZ, 0, 0 ;  /* 0x00000000ff047435 */ /* 0x000fe200000001ff */
        /* <DEDUP_REMOVED lines=29> */
[----:B------:R-:W-:Y:S01]  /*07f0*/  MOV R83, c[0x0][0x174] ;  /* 0x00005d0000537a02 */ /* 0x000fe20000000f00 */
[----:B------:R-:W-:Y:S01]  /*0800*/  UMOV UR4, URZ ;  /* 0x0000003f00047c82 */ /* 0x000fe20008000000 */
[----:B------:R-:W-:Y:S01]  /*0810*/  MOV R86, RZ ;  /* 0x000000ff00567202 */ /* 0x000fe20000000f00 */
[----:B------:R-:W1:Y:S01]  /*0820*/  S2R R74, SR_LANEID ;  /* 0x00000000004a7919 */ /* 0x000e620000000000 */
[----:B------:R-:W-:-:S02]  /*0830*/  MOV R61, RZ ;  /* 0x000000ff003d7202 */ /* 0x000fc40000000f00 */
[C---:B0-----:R-:W-:Y:S02]  /*0840*/  SHF.L.U32 R76, R64.reuse, 0x3, RZ ;  /* 0x00000003404c7819 */ /* 0x041fe400000006ff */
[C---:B------:R-:W-:Y:S02]  /*0850*/  IADD3 R77, R64.reuse, 0x20, RZ ;  /* 0x00000020404d7810 */ /* 0x040fe40007ffe0ff */
[C---:B------:R-:W-:Y:S02]  /*0860*/  IADD3 R5, R64.reuse, 0x40, RZ ;  /* 0x0000004040057810 */ /* 0x040fe40007ffe0ff */
[C---:B------:R-:W-:Y:S02]  /*0870*/  IADD3 R79, R64.reuse, 0x60, RZ ;  /* 0x00000060404f7810 */ /* 0x040fe40007ffe0ff */
[C---:B------:R-:W-:Y:S02]  /*0880*/  IADD3 R7, R64.reuse, 0x80, RZ ;  /* 0x0000008040077810 */ /* 0x040fe40007ffe0ff */
[----:B------:R-:W-:-:S02]  /*0890*/  IADD3 R81, R64, 0xa0, RZ ;  /* 0x000000a040517810 */ /* 0x000fc40007ffe0ff */
[C---:B------:R-:W-:Y:S02]  /*08a0*/  IADD3 R9, R64.reuse, 0xc0, RZ ;  /* 0x000000c040097810 */ /* 0x040fe40007ffe0ff */
[C---:B------:R-:W-:Y:S02]  /*08b0*/  IADD3 R11, R64.reuse, 0xe0, RZ ;  /* 0x000000e0400b7810 */ /* 0x040fe40007ffe0ff */
[C---:B------:R-:W-:Y:S02]  /*08c0*/  LOP3.LUT R154, R64.reuse, 0x1f, RZ, 0xc0, !PT ;  /* 0x0000001f409a7812 */ /* 0x040fe400078ec0ff */
[----:B------:R-:W-:Y:S02]  /*08d0*/  LEA.HI.SX32 R75, R64, R64, 0x1b ;  /* 0x00000040404b7211 */ /* 0x000fe400078fdaff */
[----:B------:R-:W-:Y:S02]  /*08e0*/  LEA.HI.SX32 R76, R76, R76, 0x1b ;  /* 0x0000004c4c4c7211 */ /* 0x000fe400078fdaff */
[----:B------:R-:W-:-:S02]  /*08f0*/  LEA.HI.SX32 R77, R77, R64, 0x1b ;  /* 0x000000404d4d7211 */ /* 0x000fc400078fdaff */
[-C--:B------:R-:W-:Y:S02]  /*0900*/  LEA.HI.SX32 R78, R5, R64.reuse, 0x1b ;  /* 0x00000040054e7211 */ /* 0x080fe400078fdaff */
[-C--:B------:R-:W-:Y:S02]  /*0910*/  LEA.HI.SX32 R79, R79, R64.reuse, 0x1b ;  /* 0x000000404f4f7211 */ /* 0x080fe400078fdaff */
[-C--:B------:R-:W-:Y:S02]  /*0920*/  LEA.HI.SX32 R80, R7, R64.reuse, 0x1b ;  /* 0x0000004007507211 */ /* 0x080fe400078fdaff */
[-C--:B------:R-:W-:Y:S02]  /*0930*/  LEA.HI.SX32 R81, R81, R64.reuse, 0x1b ;  /* 0x0000004051517211 */ /* 0x080fe400078fdaff */
[-C--:B------:R-:W-:Y:S02]  /*0940*/  LEA.HI.SX32 R82, R9, R64.reuse, 0x1b ;  /* 0x0000004009527211 */ /* 0x080fe400078fdaff */
[----:B-1----:R-:W-:-:S02]  /*0950*/  LEA.HI.SX32 R66, R11, R64, 0x1b ;  /* 0x000000400b427211 */ /* 0x002fc400078fdaff */
.L_x_7844:
[----:B------:R-:W-:Y:S01]  /*0960*/  BAR.SYNC.DEFER_BLOCKING 0x0 ;  /* 0x0000000000007b1d */ /* 0x000fe20000010000 */
[----:B------:R-:W-:-:S02]  /*0970*/  SHF.R.S32.HI R97, RZ, 0x1f, R64 ;  /* 0x0000001fff617819 */ /* 0x000fc40000011440 */
[C---:B0-----:R-:W-:Y:S02]  /*0980*/  SHF.L.U32 R84, R64.reuse, 0x4, RZ ;  /* 0x0000000440547819 */ /* 0x041fe400000006ff */
        /* <DEDUP_REMOVED lines=15> */
[----:B---3--:R-:W3:Y:S04]  /*0a80*/  LDS.128 R8, [R74.X16] ;  /* 0x000000004a087984 */ /* 0x008ee8000000cc00 */
[----:B------:R-:W-:Y:S06]  /*0a90*/  BAR.SYNC.DEFER_BLOCKING 0x0 ;  /* 0x0000000000007b1d */ /* 0x000fec0000010000 */
[----:B0-----:R0:W4:Y:S01]  /*0aa0*/  LDG.E.128 R16, [R14.64] ;  /* 0x000000060e107981 */ /* 0x001122000c1e1d00 */
[--C-:B-1----:R-:W-:Y:S01]  /*0ab0*/  HADD2.F32 R12, -RZ, R4.reuse.H0_H0 ;  /* 0x20000004ff0c7230 */ /* 0x102fe20000004100 */
[----:B--2---:R-:W-:Y:S01]  /*0ac0*/  MOV R25, c[0x0][0x16c] ;  /* 0x00005b0000197a02 */ /* 0x004fe20000000f00 */
[----:B------:R-:W-:Y:S01]  /*0ad0*/  HADD2.F32 R13, -RZ, R4.H1_H1 ;  /* 0x30000004ff0d7230 */ /* 0x000fe20000004100 */
[----:B------:R-:W-:Y:S01]  /*0ae0*/  BSSY B0, `(.L_x_7806) ;  /* 0x0000046000007945 */ /* 0x000fe20003800000 */
[--C-:B------:R-:W-:Y:S01]  /*0af0*/  HADD2.F32 R24, -RZ, R5.reuse.H0_H0 ;  /* 0x20000005ff187230 */ /* 0x100fe20000004100 */
[----:B------:R-:W-:Y:S01]  /*0b00*/  ISETP.GE.AND P5, PT, R25, 0x1, PT ;  /* 0x000000011900780c */ /* 0x000fe20003fa6270 */
[----:B0-----:R-:W-:-:S02]  /*0b10*/  HADD2.F32 R14, -RZ, R5.H1_H1 ;  /* 0x30000005ff0e7230 */ /* 0x001fc40000004100 */
[--C-:B---3--:R-:W-:Y:S02]  /*0b20*/  HADD2.F32 R15, -RZ, R9.reuse.H0_H0 ;  /* 0x20000009ff0f7230 */ /* 0x108fe40000004100 */
[----:B------:R-:W-:Y:S02]  /*0b30*/  HADD2.F32 R109, -RZ, R8.H1_H1 ;  /* 0x30000008ff6d7230 */ /* 0x000fe40000004100 */
[----:B------:R-:W-:Y:S01]  /*0b40*/  HADD2.F32 R9, -RZ, R9.H1_H1 ;  /* 0x30000009ff097230 */ /* 0x000fe20000004100 */
[--C-:B-----5:R-:W-:Y:S01]  /*0b50*/  FADD.FTZ R104, R15, R58.reuse ;  /* 0x0000003a0f687221 */ /* 0x120fe20000010000 */
        /* <DEDUP_REMOVED lines=9> */
[----:B------:R-:W-:Y:S01]  /*0bf0*/  FADD.FTZ R119, R119, R58 ;  /* 0x0000003a77777221 */ /* 0x000fe20000010000 */
[----:B------:R-:W-:Y:S01]  /*0c00*/  FSETP.GTU.FTZ.AND P1, PT, R113, 20, PT ;  /* 0x41a000007100780b */ /* 0x000fe20003f3c000 */
[----:B----4-:R0:W-:Y:S01]  /*0c10*/  STS.128 [R74.X16], R16 ;  /* 0x000000104a007388 */ /* 0x0101e2000000cc00 */
[----:B------:R-:W-:-:S06]  /*0c20*/  NOP ;  /* 0x0000000000007918 */ /* 0x000fcc0000000000 */
[----:B------:R-:W1:Y:S01]  /*0c30*/  LDS.128 R124, [R74.X16] ;  /* 0x000000004a7c7984 */ /* 0x000e62000000cc00 */
[----:B0-----:R-:W-:-:S05]  /*0c40*/  HADD2.F32 R17, -RZ, R10.H0_H0 ;  /* 0x2000000aff117230 */ /* 0x001fca0000004100 */
[----:B------:R-:W-:-:S05]  /*0c50*/  FADD.FTZ R106, R17, R58 ;  /* 0x0000003a116a7221 */ /* 0x000fca0000010000 */
[----:B------:R-:W-:Y:S01]  /*0c60*/  FSETP.GTU.FTZ.AND P2, PT, R106, 20, PT ;  /* 0x41a000006a00780b */ /* 0x000fe20003f5c000 */
[--C-:B-1----:R-:W-:Y:S02]  /*0c70*/  HADD2.F32 R95, -RZ, R124.reuse.H0_H0 ;  /* 0x2000007cff5f7230 */ /* 0x102fe40000004100 */
[----:B------:R-:W-:Y:S02]  /*0c80*/  HADD2.F32 R103, -RZ, R124.H1_H1 ;  /* 0x3000007cff677230 */ /* 0x000fe40000004100 */
[--C-:B------:R-:W-:Y:S01]  /*0c90*/  HADD2.F32 R101, -RZ, R125.reuse.H0_H0 ;  /* 0x2000007dff657230 */ /* 0x100fe20000004100 */
[----:B------:R-:W-:Y:S01]  /*0ca0*/  FFMA.FTZ R12, R95, R12, R61 ;  /* 0x0000000c5f0c7223 */ /* 0x000fe2000001003d */
[----:B------:R-:W-:Y:S02]  /*0cb0*/  HADD2.F32 R117, -RZ, R125.H1_H1 ;  /* 0x3000007dff757230 */ /* 0x000fe40000004100 */
[----:B------:R-:W-:Y:S01]  /*0cc0*/  HADD2.F32 R121, -RZ, R126.H0_H0 ;  /* 0x2000007eff797230 */ /* 0x000fe20000004100 */
[----:B------:R-:W-:Y:S01]  /*0cd0*/  FFMA.FTZ R12, R103, R13, R12 ;  /* 0x0000000d670c7223 */ /* 0x000fe2000001000c */
[----:B------:R-:W-:-:S03]  /*0ce0*/  HADD2.F32 R13, -RZ, R8.H0_H0 ;  /* 0x20000008ff0d7230 */ /* 0x000fc60000004100 */
[----:B------:R-:W-:Y:S02]  /*0cf0*/  FFMA.FTZ R12, R101, R24, R12 ;  /* 0x00000018650c7223 */ /* 0x000fe4000001000c */
[----:B------:R-:W-:Y:S01]  /*0d00*/  FADD.FTZ R102, R13, R58 ;  /* 0x0000003a0d667221 */ /* 0x000fe20000010000 */
[----:B------:R-:W-:Y:S01]  /*0d10*/  HADD2.F32 R13, -RZ, R6.H0_H0 ;  /* 0x20000006ff0d7230 */ /* 0x000fe20000004100 */
        /* <DEDUP_REMOVED lines=34> */
.L_x_7807:
[----:B------:R-:W-:Y:S05]  /*0f40*/  BSYNC B0 ;  /* 0x0000000000007941 */ /* 0x000fea0003800000 */
.L_x_7806:
        /* <DEDUP_REMOVED lines=39> */
.L_x_7809:
[----:B------:R-:W-:Y:S05]  /*11c0*/  BSYNC B0 ;  /* 0x0000000000007941 */ /* 0x000fea0003800000 */
.L_x_7808:
        /* <DEDUP_REMOVED lines=39> */
.L_x_7811:
[----:B------:R-:W-:Y:S05]  /*1440*/  BSYNC B0 ;  /* 0x0000000000007941 */ /* 0x000fea0003800000 */
.L_x_7810:
        /* <DEDUP_REMOVED lines=33> */
.L_x_7813:
[----:B------:R-:W-:Y:S05]  /*1660*/  BSYNC B0 ;  /* 0x0000000000007941 */ /* 0x000fea0003800000 */
.L_x_7812:
        /* <DEDUP_REMOVED lines=33> */
.L_x_7815:
[----:B------:R-:W-:Y:S05]  /*1880*/  BSYNC B0 ;  /* 0x0000000000007941 */ /* 0x000fea0003800000 */
.L_x_7814:
        /* <DEDUP_REMOVED lines=33> */
.L_x_7817:
[----:B------:R-:W-:Y:S05]  /*1aa0*/  BSYNC B0 ;  /* 0x0000000000007941 */ /* 0x000fea0003800000 */
.L_x_7816:
        /* <DEDUP_REMOVED lines=33> */
.L_x_7819:
[----:B------:R-:W-:Y:S05]  /*1cc0*/  BSYNC B0 ;  /* 0x0000000000007941 */ /* 0x000fea0003800000 */
.L_x_7818:
        /* <DEDUP_REMOVED lines=33> */
.L_x_7821:
[----:B------:R-:W-:Y:S05]  /*1ee0*/  BSYNC B0 ;  /* 0x0000000000007941 */ /* 0x000fea0003800000 */
.L_x_7820:
[----:B------:R-:W-:Y:S01]  /*1ef0*/  BAR.SYNC.DEFER_BLOCKING 0x0 ;  /* 0x0000000000007b1d */ /* 0x000fe20000010000 */
[----:B------:R-:W-:Y:S01]  /*1f00*/  HFMA2.MMA R87, -RZ, RZ, 0, 0 ;  /* 0x00000000ff577435 */ /* 0x000fe200000001ff */
[----:B------:R-:W-:Y:S01]  /*1f10*/  FFMA.FTZ R61, R127, R61, R12 ;  /* 0x0000003d7f3d7223 */ /* 0x000fe2000001000c */
[----:B------:R-:W-:Y:S01]  /*1f20*/  CS2R R90, SRZ ;  /* 0x00000000005a7805 */ /* 0x000fe2000001ff00 */
[----:B------:R-:W-:Y:S01]  /*1f30*/  CS2R R88, SRZ ;  /* 0x0000000000587805 */ /* 0x000fe2000001ff00 */
[----:B------:R-:W-:Y:S01]  /*1f40*/  CS2R R92, SRZ ;  /* 0x00000000005c7805 */ /* 0x000fe2000001ff00 */
[----:B------:R-:W-:Y:S01]  /*1f50*/  MOV R94, RZ ;  /* 0x000000ff005e7202 */ /* 0x000fe20000000f00 */
        /* <DEDUP_REMOVED lines=9> */
[C---:B------:R-:W-:Y:S01]  /*1ff0*/  IMAD R8, R150.reuse, c[0x0][0x298], RZ ;  /* 0x0000a60096087a24 */ /* 0x040fe200078e02ff */
[----:B------:R-:W-:Y:S01]  /*2000*/  MOV R10, R64 ;  /* 0x00000040000a7202 */ /* 0x000fe20000000f00 */
[----:B------:R-:W-:Y:S01]  /*2010*/  IMAD R12, R150, c[0x0][0x2b8], RZ ;  /* 0x0000ae00960c7a24 */ /* 0x000fe200078e02ff */
[----:B------:R-:W-:Y:S01]  /*2020*/  MOV R11, RZ ;  /* 0x000000ff000b7202 */ /* 0x000fe20000000f00 */
[C---:B------:R-:W-:Y:S01]  /*2030*/  IMAD R13, R59.reuse, c[0x0][0x29c], R8 ;  /* 0x0000a7003b0d7a24 */ /* 0x040fe200078e0208 */
[----:B------:R-:W-:Y:S01]  /*2040*/  MOV R129, RZ ;  /* 0x000000ff00817202 */ /* 0x000fe20000000f00 */
[----:B------:R-:W-:Y:S01]  /*2050*/  IMAD R15, R59, c[0x0][0x2bc], R12 ;  /* 0x0000af003b0f7a24 */ /* 0x000fe200078e020c */
[----:B------:R-:W-:Y:S01]  /*2060*/  IADD3 R12, R83, -0x1, RZ ;  /* 0xffffffff530c7810 */ /* 0x000fe20007ffe0ff */
[----:B------:R-:W-:Y:S01]  /*2070*/  IMAD.WIDE.U32 R8, R59, c[0x0][0x298], R10 ;  /* 0x0000a6003b087a25 */ /* 0x000fe200078e000a */
[----:B------:R-:W-:-:S02]  /*2080*/  MOV R90, RZ ;  /* 0x000000ff005a7202 */ /* 0x000fc40000000f00 */
[----:B------:R-:W-:Y:S01]  /*2090*/  SHF.L.U32 R27, R12, 0x8, RZ ;  /* 0x000000080c1b7819 */ /* 0x000fe200000006ff */
[----:B------:R-:W-:Y:S01]  /*20a0*/  IMAD.WIDE.U32 R10, R59, c[0x0][0x2b8], R10 ;  /* 0x0000ae003b0a7a25 */ /* 0x000fe200078e000a */
[----:B------:R-:W-:Y:S02]  /*20b0*/  IADD3 R9, R9, R13, RZ ;  /* 0x0000000d09097210 */ /* 0x000fe40007ffe0ff */
[----:B------:R-:W-:Y:S01]  /*20c0*/  SHF.R.S32.HI R16, RZ, 0x1f, R27 ;  /* 0x0000001fff107819 */ /* 0x000fe2000001141b */
[C---:B------:R-:W-:Y:S01]  /*20d0*/  IMAD R13, R152.reuse, c[0x0][0x2a0], RZ ;  /* 0x0000a800980d7a24 */ /* 0x040fe200078e02ff */
[----:B------:R-:W-:Y:S01]  /*20e0*/  IADD3 R11, R11, R15, RZ ;  /* 0x0000000f0b0b7210 */ /* 0x000fe20007ffe0ff */
[----:B------:R-:W-:Y:S01]  /*20f0*/  IMAD R15, R152, c[0x0][0x2c0], RZ ;  /* 0x0000b000980f7a24 */ /* 0x000fe200078e02ff */
[----:B------:R-:W-:Y:S01]  /*2100*/  MOV R112, RZ ;  /* 0x000000ff00707202 */ /* 0x000fe20000000f00 */
[C---:B------:R-:W-:Y:S01]  /*2110*/  IMAD R13, R60.reuse, c[0x0][0x2a4], R13 ;  /* 0x0000a9003c0d7a24 */ /* 0x040fe200078e020d */
[----:B------:R-:W-:Y:S01]  /*2120*/  MOV R131, RZ ;  /* 0x000000ff00837202 */ /* 0x000fe20000000f00 */
[----:B------:R-:W-:-:S04]  /*2130*/  IMAD.WIDE.U32 R8, R60, c[0x0][0x2a0], R8 ;  /* 0x0000a8003c087a25 */ /* 0x000fc800078e0008 */
[C---:B------:R-:W-:Y:S01]  /*2140*/  IMAD R15, R60.reuse, c[0x0][0x2c4], R15 ;  /* 0x0000b1003c0f7a24 */ /* 0x040fe200078e020f */
[----:B------:R-:W-:Y:S01]  /*2150*/  IADD3 R19, R9, R13, RZ ;  /* 0x0000000d09137210 */ /* 0x000fe20007ffe0ff */
[----:B------:R-:W-:Y:S01]  /*2160*/  IMAD.WIDE.U32 R10, R60, c[0x0][0x2c0], R10 ;  /* 0x0000b0003c0a7a25 */ /* 0x000fe200078e000a */
[C---:B------:R-:W-:Y:S02]  /*2170*/  LEA R12, P1, R8.reuse, c[0x0][0x318], 0x2 ;  /* 0x0000c600080c7a11 */ /* 0x040fe400078210ff */
[----:B------:R-:W-:Y:S02]  /*2180*/  MOV R9, c[0x0][0x174] ;  /* 0x00005d0000097a02 */ /* 0x000fe40000000f00 */
[----:B------:R-:W-:Y:S02]  /*2190*/  IADD3 R17, R11, R15, RZ ;  /* 0x0000000f0b117210 */ /* 0x000fe40007ffe0ff */
[----:B------:R-:W-:Y:S02]  /*21a0*/  LEA.HI.X R13, R8, c[0x0][0x31c], R19, 0x2, P1 ;  /* 0x0000c700080d7a11 */ /* 0x000fe400008f1413 */
[----:B------:R-:W-:-:S02]  /*21b0*/  LEA R11, R9, UR4, 0x8 ;  /* 0x00000004090b7c11 */ /* 0x000fc4000f8e40ff */
[C---:B------:R-:W-:Y:S02]  /*21c0*/  LEA R14, P2, R10.reuse, c[0x0][0x320], 0x2 ;  /* 0x0000c8000a0e7a11 */ /* 0x040fe400078410ff */
[----:B------:R-:W-:Y:S01]  /*21d0*/  IADD3 R24, P0, R27, R8, RZ ;  /* 0x000000081b187210 */ /* 0x000fe20007f1e0ff */
[----:B------:R-:W-:Y:S01]  /*21e0*/  IMAD.WIDE R8, R11, 0x4, R12 ;  /* 0x000000040b087825 */ /* 0x000fe200078e020c */
[----:B------:R-:W-:Y:S02]  /*21f0*/  IADD3 R26, P1, R27, R10, RZ ;  /* 0x0000000a1b1a7210 */ /* 0x000fe40007f3e0ff */
[----:B------:R-:W-:Y:S02]  /*2200*/  LEA.HI.X R15, R10, c[0x0][0x324], R17, 0x2, P2 ;  /* 0x0000c9000a0f7a11 */ /* 0x000fe400010f1411 */
[C---:B------:R-:W-:Y:S02]  /*2210*/  IADD3.X R25, R16.reuse, R19, RZ, P0, !PT ;  /* 0x0000001310197210 */ /* 0x040fe400007fe4ff */
        /* <DEDUP_REMOVED lines=30> */
.L_x_7843:
[----:B------:R-:W-:Y:S01]  /*2400*/  SHF.R.S32.HI R132, RZ, 0x1f, R129 ;  /* 0x0000001fff847819 */ /* 0x000fe20000011481 */
[----:B------:R-:W-:Y:S01]  /*2410*/  IMAD.WIDE.U32 R8, R129, c[0x0][0x1a0], RZ ;  /* 0x0000680081087a25 */ /* 0x000fe200078e00ff */
[C---:B------:R-:W-:Y:S02]  /*2420*/  SHF.L.U32 R84, R64.reuse, 0x4, RZ ;  /* 0x0000000440547819 */ /* 0x040fe400000006ff */
[----:B------:R-:W-:Y:S01]  /*2430*/  SHF.L.U64.HI R85, R64, 0x4, R97 ;  /* 0x0000000440557819 */ /* 0x000fe20000010261 */
[----:B------:R-:W-:Y:S01]  /*2440*/  IMAD R10, R132, c[0x0][0x1a0], RZ ;  /* 0x00006800840a7a24 */ /* 0x000fe200078e02ff */
[----:B------:R-:W-:-:S03]  /*2450*/  LEA R11, P0, R8, R62, 0x1 ;  /* 0x0000003e080b7211 */ /* 0x000fc600078008ff */
[----:B------:R-:W-:Y:S01]  /*2460*/  IMAD R13, R129, c[0x0][0x1a4], R10 ;  /* 0x00006900810d7a24 */ /* 0x000fe200078e020a */
[----:B------:R-:W-:-:S04]  /*2470*/  IADD3 R10, P1, R11, R84, RZ ;  /* 0x000000540b0a7210 */ /* 0x000fc80007f3e0ff */
        /* <DEDUP_REMOVED lines=16> */
[----:B------:R-:W-:Y:S02]  /*2580*/  IADD3 R13, R13, R133, RZ ;  /* 0x000000850d0d7210 */ /* 0x000fe40007ffe0ff */
[----:B------:R-:W-:Y:S02]  /*2590*/  LEA R14, P0, R12, c[0x0][0x220], 0x2 ;  /* 0x000088000c0e7a11 */ /* 0x000fe400078010ff */
[----:B------:R-:W-:Y:S02]  /*25a0*/  LEA.HI.X R18, R16, R70, R15, 0x1, P1 ;  /* 0x0000004610127211 */ /* 0x000fe400008f0c0f */
[----:B------:R-:W-:Y:S02]  /*25b0*/  LEA.HI.X R15, R12, c[0x0][0x224], R13, 0x2, P0 ;  /* 0x000089000c0f7a11 */ /* 0x000fe400000f140d */
[----:B------:R-:W-:-:S03]  /*25c0*/  IADD3 R16, P0, R19, R84, RZ ;  /* 0x0000005413107210 */ /* 0x000fc60007f1e0ff */
[----:B---3--:R-:W3:Y:S01]  /*25d0*/  LDG.E R114, [R14.64] ;  /* 0x000000060e727981 */ /* 0x008ee2000c1e1900 */
[----:B------:R-:W-:-:S03]  /*25e0*/  IADD3.X R17, R18, R85, RZ, P0, !PT ;  /* 0x0000005512117210 */ /* 0x000fc600007fe4ff */
        /* <DEDUP_REMOVED lines=8> */
[----:B------:R-:W-:-:S04]  /*2670*/  LOP3.LUT R12, R12, 0xfffffe, RZ, 0xc0, !PT ;  /* 0x00fffffe0c0c7812 */ /* 0x000fc800078ec0ff */
[----:B------:R-:W-:Y:S01]  /*2680*/  IADD3 R12, R13, -R12, RZ ;  /* 0x8000000c0d0c7210 */ /* 0x000fe20007ffe0ff */
[----:B---3--:R-:W-:-:S04]  /*2690*/  FMUL.FTZ R139, R114, 1.4426950216293334961 ;  /* 0x3fb8aa3b728b7820 */ /* 0x008fc80000410000 */
[----:B------:R-:W-:Y:S01]  /*26a0*/  FMUL.FTZ R134, R139, R102 ;  /* 0x000000668b867220 */ /* 0x000fe20000410000 */
[----:B0-----:R-:W-:-:S05]  /*26b0*/  IADD3 R8, R64, 0x200, RZ ;  /* 0x0000020040087810 */ /* 0x001fca0007ffe0ff */
[----:B------:R-:W0:Y:S01]  /*26c0*/  MUFU.EX2 R134, R134 ;  /* 0x0000008600867308 */ /* 0x000e220000000800 */
[----:B------:R-:W-:Y:S02]  /*26d0*/  @P0 IADD3 R10, R83, -0x2, RZ ;  /* 0xfffffffe530a0810 */ /* 0x000fe40007ffe0ff */
[----:B------:R-:W-:-:S03]  /*26e0*/  @!P1 LEA R8, R12, R129, 0x8 ;  /* 0x000000810c089211 */ /* 0x000fc600078e40ff */
[----:B------:R-:W-:Y:S01]  /*26f0*/  @P0 IMAD R145, R10, c[0x0][0x16c], R129 ;  /* 0x00005b000a910a24 */ /* 0x000fe200078e0281 */
[----:B------:R-:W-:Y:S02]  /*2700*/  SHF.L.U32 R133, R8, 0x2, RZ ;  /* 0x0000000208857819 */ /* 0x000fe400000006ff */
[----:B-1----:R-:W1:Y:S01]  /*2710*/  LDS.128 R8, [R74.X16] ;  /* 0x000000004a087984 */ /* 0x002e62000000cc00 */
[----:B------:R-:W-:Y:S01]  /*2720*/  ISETP.NE.AND P2, PT, R64, 0x1f, PT ;  /* 0x0000001f4000780c */ /* 0x000fe20003f45270 */
[----:B------:R-:W-:Y:S01]  /*2730*/  HFMA2.MMA R142, -RZ, RZ, 0, 0 ;  /* 0x00000000ff8e7435 */ /* 0x000fe200000001ff */
[----:B------:R-:W-:-:S04]  /*2740*/  @P0 IMAD.WIDE R144, R145, 0x8, R22 ;  /* 0x0000000891900825 */ /* 0x000fc800078e0216 */
[C---:B------:R-:W-:Y:S02]  /*2750*/  FMUL.FTZ R141, R139.reuse, R109 ;  /* 0x0000006d8b8d7220 */ /* 0x040fe40000410000 */
[C---:B------:R-:W-:Y:S02]  /*2760*/  FMUL.FTZ R136, R139.reuse, R104 ;  /* 0x000000688b887220 */ /* 0x040fe40000410000 */
[C---:B------:R-:W-:Y:S02]  /*2770*/  FMUL.FTZ R140, R139.reuse, R111 ;  /* 0x0000006f8b8c7220 */ /* 0x040fe40000410000 */
[C---:B------:R-:W-:Y:S01]  /*2780*/  FMUL.FTZ R138, R139.reuse, R106 ;  /* 0x0000006a8b8a7220 */ /* 0x040fe20000410000 */
[----:B------:R-:W-:Y:S01]  /*2790*/  MUFU.EX2 R141, R141 ;  /* 0x0000008d008d7308 */ /* 0x000fe20000000800 */
[----:B------:R-:W-:-:S07]  /*27a0*/  FMUL.FTZ R124, R139, R113 ;  /* 0x000000718b7c7220 */ /* 0x000fce0000410000 */
[----:B------:R-:W-:Y:S01]  /*27b0*/  MUFU.EX2 R136, R136 ;  /* 0x0000008800887308 */ /* 0x000fe20000000800 */
[----:B------:R-:W-:-:S07]  /*27c0*/  HADD2.F32 R135, -RZ, R4.H0_H0 ;  /* 0x20000004ff877230 */ /* 0x000fce0000004100 */
[----:B------:R-:W-:Y:S01]  /*27d0*/  MUFU.EX2 R140, R140 ;  /* 0x0000008c008c7308 */ /* 0x000fe20000000800 */
[----:B------:R-:W-:-:S07]  /*27e0*/  HADD2.F32 R126, -RZ, R4.H1_H1 ;  /* 0x30000004ff7e7230 */ /* 0x000fce0000004100 */
[----:B------:R-:W-:Y:S01]  /*27f0*/  MUFU.EX2 R138, R138 ;  /* 0x0000008a008a7308 */ /* 0x000fe20000000800 */
[--C-:B-1----:R-:W-:Y:S02]  /*2800*/  HADD2.F32 R116, -RZ, R10.reuse.H0_H0 ;  /* 0x2000000aff747230 */ /* 0x102fe40000004100 */
[----:B------:R-:W-:Y:S02]  /*2810*/  HADD2.F32 R118, -RZ, R10.H1_H1 ;  /* 0x3000000aff767230 */ /* 0x000fe40000004100 */
[----:B------:R-:W-:-:S03]  /*2820*/  HADD2.F32 R137, -RZ, R6.H0_H0 ;  /* 0x20000006ff897230 */ /* 0x000fc60000004100 */
[----:B------:R1:W-:Y:S01]  /*2830*/  MUFU.EX2 R10, R124 ;  /* 0x0000007c000a7308 */ /* 0x0003e20000000800 */
[----:B------:R-:W-:Y:S02]  /*2840*/  HADD2.F32 R130, -RZ, R6.H1_H1 ;  /* 0x30000006ff827230 */ /* 0x000fe40000004100 */
[----:B------:R-:W-:Y:S01]  /*2850*/  HADD2.F32 R128, -RZ, R7.H0_H0 ;  /* 0x20000007ff807230 */ /* 0x000fe20000004100 */
[----:B------:R-:W-:Y:S01]  /*2860*/  BSSY B0, `(.L_x_7823) ;  /* 0x0000030000007945 */ /* 0x000fe20003800000 */
[----:B------:R-:W-:Y:S02]  /*2870*/  HADD2.F32 R120, -RZ, R11.H0_H0 ;  /* 0x2000000bff787230 */ /* 0x000fe40000004100 */
[----:B-1----:R-:W-:Y:S01]  /*2880*/  HADD2.F32 R124, -RZ, R5.H1_H1 ;  /* 0x30000005ff7c7230 */ /* 0x002fe20000004100 */
[----:B------:R-:W-:Y:S01]  /*2890*/  FMUL.FTZ R157, R135, R102 ;  /* 0x00000066879d7220 */ /* 0x000fe20000410000 */
[----:B------:R-:W-:Y:S01]  /*28a0*/  HADD2.F32 R122, -RZ, R11.H1_H1 ;  /* 0x3000000bff7a7230 */ /* 0x000fe20000004100 */
[----:B------:R-:W-:-:S02]  /*28b0*/  FMUL.FTZ R148, R126, R109 ;  /* 0x0000006d7e947220 */ /* 0x000fc40000410000 */
[----:B------:R-:W-:Y:S02]  /*28c0*/  FMUL.FTZ R146, R124, R111 ;  /* 0x0000006f7c927220 */ /* 0x000fe40000410000 */
[----:B------:R-:W-:Y:S01]  /*28d0*/  FMUL.FTZ R11, R128, R119 ;  /* 0x00000077800b7220 */ /* 0x000fe20000410000 */
[----:B--2---:R1:W-:Y:S01]  /*28e0*/  STS.128 [R74.X16+0x210], R16 ;  /* 0x000210104a007388 */ /* 0x0043e2000000cc00 */
[----:B------:R-:W-:-:S06]  /*28f0*/  NOP ;  /* 0x0000000000007918 */ /* 0x000fcc0000000000 */
[----:B------:R-:W2:Y:S04]  /*2900*/  LDS.128 R12, [R74.X16+0x210] ;  /* 0x000210004a0c7984 */ /* 0x000ea8000000cc00 */
[----:B0-----:R0:W-:Y:S04]  /*2910*/  STS [R133+0xe98], R134 ;  /* 0x000e988685007388 */ /* 0x0011e80000000800 */
[----:B------:R-:W-:Y:S01]  /*2920*/  BAR.SYNC.DEFER_BLOCKING 0x0 ;  /* 0x0000000000007b1d */ /* 0x000fe20000010000 */
[--C-:B-1----:R-:W-:Y:S02]  /*2930*/  HADD2.F32 R16, -RZ, R8.reuse.H0_H0 ;  /* 0x20000008ff107230 */ /* 0x102fe40000004100 */
[----:B------:R-:W-:-:S03]  /*2940*/  HADD2.F32 R17, -RZ, R8.H1_H1 ;  /* 0x30000008ff117230 */ /* 0x000fc60000004100 */
[----:B------:R1:W3:Y:S04]  /*2950*/  @P2 LDS R143, [R64.X4+0x169c] ;  /* 0x00169c00408f2984 */ /* 0x0002e80000004800 */
[----:B------:R4:W5:Y:S01]  /*2960*/  @P0 LDG.E R142, [R144.64+0x4] ;  /* 0x00000406908e0981 */ /* 0x000962000c1e1900 */
[----:B--2---:R-:W-:Y:S02]  /*2970*/  HADD2.F32 R8, -RZ, R12.H0_H0 ;  /* 0x2000000cff087230 */ /* 0x004fe40000004100 */
[----:B------:R-:W-:Y:S02]  /*2980*/  HADD2.F32 R160, -RZ, R14.H0_H0 ;  /* 0x2000000effa07230 */ /* 0x000fe40000004100 */
[----:B----4-:R-:W-:Y:S01]  /*2990*/  HADD2.F32 R144, -RZ, R12.H1_H1 ;  /* 0x3000000cff907230 */ /* 0x010fe20000004100 */
[C---:B------:R-:W-:Y:S01]  /*29a0*/  FMUL.FTZ R12, R139.reuse, R110 ;  /* 0x0000006e8b0c7220 */ /* 0x040fe20000410000 */
[----:B------:R-:W-:Y:S01]  /*29b0*/  HADD2.F32 R162, -RZ, R14.H1_H1 ;  /* 0x3000000effa27230 */ /* 0x000fe20000004100 */
[----:B------:R-:W-:-:S04]  /*29c0*/  FMUL.FTZ R14, R139, R119 ;  /* 0x000000778b0e7220 */ /* 0x000fc80000410000 */
[----:B------:R-:W2:Y:S01]  /*29d0*/  MUFU.EX2 R12, R12 ;  /* 0x0000000c000c7308 */ /* 0x000ea20000000800 */
[--C-:B------:R-:W-:Y:S02]  /*29e0*/  HADD2.F32 R164, -RZ, R15.reuse.H0_H0 ;  /* 0x2000000fffa47230 */ /* 0x100fe40000004100 */
[----:B------:R-:W-:-:S05]  /*29f0*/  HADD2.F32 R166, -RZ, R15.H1_H1 ;  /* 0x3000000fffa67230 */ /* 0x000fca0000004100 */
[----:B------:R-:W4:Y:S01]  /*2a00*/  MUFU.EX2 R14, R14 ;  /* 0x0000000e000e7308 */ /* 0x000f220000000800 */
[----:B0-----:R-:W-:Y:S01]  /*2a10*/  HADD2.F32 R133, -RZ, R5.H0_H0 ;  /* 0x20000005ff857230 */ /* 0x001fe20000004100 */
[----:B------:R-:W-:Y:S02]  /*2a20*/  FMUL.FTZ R145, R125, R164 ;  /* 0x000000a47d917220 */ /* 0x000fe40000410000 */
        /* <DEDUP_REMOVED lines=9> */
[----:B------:R-:W-:Y:S01]  /*2ac0*/  HADD2.F32 R139, -RZ, R7.H1_H1 ;  /* 0x30000007ff8b7230 */ /* 0x000fe20000004100 */
[----:B--2---:R-:W-:Y:S01]  /*2ad0*/  FFMA.FTZ R151, R12, R166, R145 ;  /* 0x000000a60c977223 */ /* 0x004fe20000010091 */
[----:B------:R-:W-:Y:S05]  /*2ae0*/  @P2 BRA `(.L_x_7824) ;  /* 0x0000007000002947 */ /* 0x000fea0003800000 */
[----:B-1-3--:R-:W-:Y:S02]  /*2af0*/  ISETP.NE.AND P0, PT, R83, c[0x0][0x174], PT ;  /* 0x00005d0053007a0c */ /* 0x00afe40003f05270 */
[----:B------:R-:W-:-:S11]  /*2b00*/  MOV R143, 0x3f800000 ;  /* 0x3f800000008f7802 */ /* 0x000fd60000000f00 */
[----:B------:R-:W-:-:S04]  /*2b10*/  @P0 LEA.HI R9, R83, R83, RZ, 0x1 ;  /* 0x0000005353090211 */ /* 0x000fc800078f08ff */
[----:B------:R-:W-:-:S04]  /*2b20*/  @P0 LOP3.LUT R162, R9, 0xfffffe, RZ, 0xc0, !PT ;  /* 0x00fffffe09a20812 */ /* 0x000fc800078ec0ff */
[----:B------:R-:W-:-:S04]  /*2b30*/  @P0 IADD3 R162, -R162, R83, RZ ;  /* 0x00000053a2a20210 */ /* 0x000fc80007ffe1ff */
[----:B------:R-:W-:-:S05]  /*2b40*/  @P0 LEA R162, R162, R129, 0x8 ;  /* 0x00000081a2a20211 */ /* 0x000fca00078e40ff */
[----:B------:R0:W1:Y:S02]  /*2b50*/  @P0 LDS R143, [R162.X4+0xe98] ;  /* 0x000e9800a28f0984 */ /* 0x0000640000004800 */
.L_x_7824:
[----:B-1-3--:R-:W-:Y:S05]  /*2b60*/  BSYNC B0 ;  /* 0x0000000000007941 */ /* 0x00afea0003800000 */
.L_x_7823:
[----:B------:R-:W-:Y:S01]  /*2b70*/  FMUL.FTZ R9, R12, R143 ;  /* 0x0000008f0c097220 */ /* 0x000fe20000410000 */
[C---:B------:R-:W-:Y:S01]  /*2b80*/  ISETP.NE.AND P0, PT, R154.reuse, 0x1f, PT ;  /* 0x0000001f9a00780c */ /* 0x040fe20003f05270 */
[----:B------:R-:W-:Y:S01]  /*2b90*/  FMUL.FTZ R149, R121, R160 ;  /* 0x000000a079957220 */ /* 0x000fe20000410000 */
[----:B------:R-:W-:Y:S01]  /*2ba0*/  ISETP.GE.U32.AND P3, PT, R154, 0x1e, PT ;  /* 0x0000001e9a00780c */ /* 0x000fe20003f66070 */
[----:B----4-:R-:W-:Y:S01]  /*2bb0*/  FFMA.FTZ R151, R14, R151, R147 ;  /* 0x000000970e977223 */ /* 0x010fe20000010093 */
[----:B------:R-:W-:Y:S01]  /*2bc0*/  ISETP.GE.U32.AND P4, PT, R154, 0x18, PT ;  /* 0x000000189a00780c */ /* 0x000fe20003f86070 */
[----:B------:R-:W-:Y:S01]  /*2bd0*/  FMUL.FTZ R9, R14, R9 ;  /* 0x000000090e097220 */ /* 0x000fe20000410000 */
[----:B------:R-:W-:Y:S01]  /*2be0*/  SHF.L.U32 R176, R129, 0x3, RZ ;  /* 0x0000000381b07819 */ /* 0x000fe200000006ff */
[----:B------:R-:W-:Y:S01]  /*2bf0*/  FMUL.FTZ R161, R117, R158 ;  /* 0x0000009e75a17220 */ /* 0x000fe20000410000 */
[----:B-----5:R1:W-:Y:S01]  /*2c00*/  SHFL.IDX PT, R177, R142, RZ, 0x1f ;  /* 0x00001fff8eb17589 */ /* 0x0203e200000e0000 */
[----:B------:R-:W-:Y:S01]  /*2c10*/  FFMA.FTZ R153, R10, R151, R149 ;  /* 0x000000970a997223 */ /* 0x000fe20000010095 */
[----:B------:R-:W-:Y:S01]  /*2c20*/  ISETP.NE.AND P5, PT, R64, RZ, PT ;  /* 0x000000ff4000720c */ /* 0x000fe20003fa5270 */
[----:B------:R-:W-:Y:S01]  /*2c30*/  FMUL.FTZ R9, R10, R9 ;  /* 0x000000090a097220 */ /* 0x000fe20000410000 */
[----:B------:R-:W-:Y:S01]  /*2c40*/  BSSY B0, `(.L_x_7825) ;  /* 0x00000cf000007945 */ /* 0x000fe20003800000 */
[----:B------:R-:W-:-:S02]  /*2c50*/  FMUL.FTZ R151, R101, R156 ;  /* 0x0000009c65977220 */ /* 0x000fc40000410000 */
[C---:B------:R-:W-:Y:S01]  /*2c60*/  FFMA.FTZ R156, R138.reuse, R153, R161 ;  /* 0x000000998a9c7223 */ /* 0x040fe200000100a1 */
[----:B-1----:R-:W-:Y:S01]  /*2c70*/  P2R R142, PR, RZ, 0x20 ;  /* 0x00000020ff8e7803 */ /* 0x002fe20000000000 */
        /* <DEDUP_REMOVED lines=11> */
[----:B------:R-:W-:Y:S01]  /*2d30*/  FMUL.FTZ R163, R18, R155 ;  /* 0x0000009b12a37220 */ /* 0x000fe20000410000 */
[----:B------:R-:W1:Y:S01]  /*2d40*/  SHFL.DOWN PT, R164, R168, 0x1, 0x1f ;  /* 0x08201f00a8a47f89 */ /* 0x000e6200000e0000 */
[----:B------:R-:W-:Y:S02]  /*2d50*/  FFMA.FTZ R9, R141, R160, R158 ;  /* 0x000000a08d097223 */ /* 0x000fe4000001009e */
[----:B------:R-:W-:Y:S01]  /*2d60*/  FMUL.FTZ R159, R134, R141 ;  /* 0x0000008d869f7220 */ /* 0x000fe20000410000 */
[----:B0-----:R-:W0:Y:S01]  /*2d70*/  SHFL.DOWN PT, R162, R179, 0x1, 0x1f ;  /* 0x08201f00b3a27f89 */ /* 0x001e2200000e0000 */
        /* <DEDUP_REMOVED lines=18> */
[C---:B-1----:R-:W-:Y:S01]  /*2ea0*/  @P0 FFMA.FTZ R168, R179.reuse, R164, R168 ;  /* 0x000000a4b3a80223 */ /* 0x042fe200000100a8 */
[----:B------:R-:W1:Y:S01]  /*2eb0*/  SHFL.UP PT, R9, R144, 0x1, RZ ;  /* 0x0420000090097989 */ /* 0x000e6200000e00ff */
[----:B0-----:R-:W-:Y:S01]  /*2ec0*/  @P0 FMUL.FTZ R179, R179, R162 ;  /* 0x000000a2b3b30220 */ /* 0x001fe20000410000 */
[----:B------:R-:W-:Y:S02]  /*2ed0*/  ISETP.GE.AND P0, PT, R74, 0x1, PT ;  /* 0x000000014a00780c */ /* 0x000fe40003f06270 */
[----:B------:R-:W0:Y:S04]  /*2ee0*/  SHFL.UP PT, R8, R175, 0x1, RZ ;  /* 0x04200000af087989 */ /* 0x000e2800000e00ff */
[----:B------:R-:W2:Y:S04]  /*2ef0*/  SHFL.DOWN PT, R164, R168, 0x2, 0x1f ;  /* 0x08401f00a8a47f89 */ /* 0x000ea800000e0000 */
[----:B------:R-:W3:Y:S03]  /*2f00*/  SHFL.DOWN PT, R162, R179, 0x2, 0x1f ;  /* 0x08401f00b3a27f89 */ /* 0x000ee600000e0000 */
[----:B-1----:R-:W-:-:S02]  /*2f10*/  @P0 FFMA.FTZ R144, R175, R9, R144 ;  /* 0x00000009af900223 */ /* 0x002fc40000010090 */
[----:B0-----:R-:W-:-:S03]  /*2f20*/  @P0 FMUL.FTZ R175, R175, R8 ;  /* 0x00000008afaf0220 */ /* 0x001fc60000410000 */
        /* <DEDUP_REMOVED lines=73> */
[----:B------:R-:W-:Y:S02]  /*33c0*/  FMUL.FTZ R162, R149, R106 ;  /* 0x0000006a95a27220 */ /* 0x000fe40000410000 */
[----:B------:R-:W-:Y:S02]  /*33d0*/  FMUL.FTZ R141, R142, R111 ;  /* 0x0000006f8e8d7220 */ /* 0x000fe40000410000 */
[----:B------:R-:W-:-:S02]  /*33e0*/  FFMA.FTZ R170, R138, R168, R167 ;  /* 0x000000a88aaa7223 */ /* 0x000fc400000100a7 */
[----:B------:R-:W-:Y:S02]  /*33f0*/  FFMA.FTZ R146, R19, -R146, R168 ;  /* 0x8000009213927223 */ /* 0x000fe400000100a8 */
[----:B------:R-:W-:Y:S02]  /*3400*/  FFMA.FTZ R9, R140, R148, R9 ;  /* 0x000000948c097223 */ /* 0x000fe40000010009 */
[----:B------:R-:W-:Y:S02]  /*3410*/  FMUL.FTZ R161, R137, R162 ;  /* 0x000000a289a17220 */ /* 0x000fe40000410000 */
[----:B------:R-:W-:Y:S02]  /*3420*/  FFMA.FTZ R9, R146, R141, R9 ;  /* 0x0000008d92097223 */ /* 0x000fe40000010009 */
[----:B------:R-:W-:Y:S01]  /*3430*/  FFMA.FTZ R138, R116, -R13, R170 ;  /* 0x8000000d748a7223 */ /* 0x000fe200000100aa */
[----:B------:R0:W-:Y:S01]  /*3440*/  STS [R76.X4+0x430], R161 ;  /* 0x000430a14c007388 */ /* 0x0001e20000004800 */
[----:B------:R-:W-:-:S02]  /*3450*/  FMUL.FTZ R164, R143, R110 ;  /* 0x0000006e8fa47220 */ /* 0x000fc40000410000 */
[----:B------:R-:W-:Y:S02]  /*3460*/  FMUL.FTZ R181, R145, R119 ;  /* 0x0000007791b57220 */ /* 0x000fe40000410000 */
[----:B------:R-:W-:Y:S02]  /*3470*/  FMUL.FTZ R175, R147, R113 ;  /* 0x0000007193af7220 */ /* 0x000fe40000410000 */
[----:B------:R-:W-:Y:S02]  /*3480*/  FFMA.FTZ R162, R138, R162, R9 ;  /* 0x000000a28aa27223 */ /* 0x000fe40000010009 */
        /* <DEDUP_REMOVED lines=9> */
[----:B------:R0:W-:Y:S01]  /*3520*/  STS [R76.X4+0x434], R179 ;  /* 0x000434b34c007388 */ /* 0x0001e20000004800 */
[----:B------:R-:W-:Y:S01]  /*3530*/  FFMA.FTZ R10, R10, R170, R169 ;  /* 0x000000aa0a0a7223 */ /* 0x000fe200000100a9 */
[----:B------:R-:W-:Y:S02]  /*3540*/  LEA R8, R83, R64, 0x8 ;  /* 0x0000004053087211 */ /* 0x000fe400078e40ff */
[----:B------:R-:W-:Y:S01]  /*3550*/  STS [R76.X4+0x42c], R163 ;  /* 0x00042ca34c007388 */ /* 0x000fe20000004800 */
[----:B------:R-:W-:Y:S01]  /*3560*/  FFMA.FTZ R14, R14, R10, R171 ;  /* 0x0000000a0e0e7223 */ /* 0x000fe200000100ab */
[----:B------:R-:W-:Y:S01]  /*3570*/  IADD3 R8, R8, -0x100, RZ ;  /* 0xffffff0008087810 */ /* 0x000fe20007ffe0ff */
[----:B------:R-:W-:Y:S01]  /*3580*/  FFMA.FTZ R141, R118, -R15, R10 ;  /* 0x8000000f768d7223 */ /* 0x000fe2000001000a */
[----:B------:R-:W-:Y:S01]  /*3590*/  STS [R76.X4+0x428], R161 ;  /* 0x000428a14c007388 */ /* 0x000fe20000004800 */
[----:B------:R-:W-:Y:S01]  /*35a0*/  FFMA.FTZ R155, R120, -R11, R14 ;  /* 0x8000000b789b7223 */ /* 0x000fe2000001000e */
[----:B0-----:R-:W-:Y:S01]  /*35b0*/  SHF.L.U32 R179, R112, 0x2, RZ ;  /* 0x0000000270b37819 */ /* 0x001fe200000006ff */
[----:B------:R-:W-:Y:S01]  /*35c0*/  FFMA.FTZ R162, R141, R175, R162 ;  /* 0x000000af8da27223 */ /* 0x000fe200000100a2 */
[----:B------:R-:W-:Y:S01]  /*35d0*/  STS [R76.X4+0x424], R157 ;  /* 0x0004249d4c007388 */ /* 0x000fe20000004800 */
[----:B------:R-:W-:-:S02]  /*35e0*/  FFMA.FTZ R12, R12, R14, R173 ;  /* 0x0000000e0c0c7223 */ /* 0x000fc400000100ad */
[----:B------:R-:W-:Y:S01]  /*35f0*/  FFMA.FTZ R156, R155, R181, R162 ;  /* 0x000000b59b9c7223 */ /* 0x000fe200000100a2 */
[----:B------:R0:W-:Y:S01]  /*3600*/  STS [R76.X4+0x420], R9 ;  /* 0x000420094c007388 */ /* 0x0001e20000004800 */
[----:B------:R-:W-:Y:S01]  /*3610*/  IADD3 R162, -R8, c[0x0][0x168], RZ ;  /* 0x00005a0008a27a10 */ /* 0x000fe20007ffe1ff */
[----:B------:R-:W-:Y:S02]  /*3620*/  FFMA.FTZ R148, R122, -R159, R12 ;  /* 0x8000009f7a947223 */ /* 0x000fe4000001000c */
[----:B------:R-:W-:Y:S01]  /*3630*/  BAR.SYNC.DEFER_BLOCKING 0x0 ;  /* 0x0000000000007b1d */ /* 0x000fe20000010000 */
[----:B------:R-:W-:Y:S01]  /*3640*/  FMUL.FTZ R11, R95, R160 ;  /* 0x000000a05f0b7220 */ /* 0x000fe20000410000 */
[----:B------:R-:W-:Y:S01]  /*3650*/  ISETP.GE.AND P0, PT, R162, 0x1, PT ;  /* 0x00000001a200780c */ /* 0x000fe20003f06270 */
[----:B------:R-:W-:Y:S01]  /*3660*/  FMUL.FTZ R13, R148, R164 ;  /* 0x000000a4940d7220 */ /* 0x000fe20000410000 */
[----:B------:R-:W-:Y:S01]  /*3670*/  SHF.L.U64.HI R160, R112, 0x2, R131 ;  /* 0x0000000270a07819 */ /* 0x000fe20000010283 */
[----:B------:R-:W-:-:S02]  /*3680*/  FMUL.FTZ R15, R117, R168 ;  /* 0x000000a8750f7220 */ /* 0x000fc40000410000 */
[----:B------:R-:W-:Y:S02]  /*3690*/  FADD.FTZ R156, R156, R13 ;  /* 0x0000000d9c9c7221 */ /* 0x000fe40000010000 */
[----:B0-----:R-:W-:Y:S02]  /*36a0*/  FMUL.FTZ R9, R103, R158 ;  /* 0x0000009e67097220 */ /* 0x001fe40000410000 */
[----:B------:R-:W-:Y:S02]  /*36b0*/  FMUL.FTZ R13, R101, R166 ;  /* 0x000000a6650d7220 */ /* 0x000fe40000410000 */
[----:B------:R-:W-:Y:S02]  /*36c0*/  FMUL.FTZ R173, R121, R170 ;  /* 0x000000aa79ad7220 */ /* 0x000fe40000410000 */
[----:B------:R-:W-:Y:S02]  /*36d0*/  FMUL.FTZ R175, R125, R14 ;  /* 0x0000000e7daf7220 */ /* 0x000fe40000410000 */
[----:B------:R-:W-:-:S02]  /*36e0*/  FMUL.FTZ R177, R127, R12 ;  /* 0x0000000c7fb17220 */ /* 0x000fc40000410000 */
        /* <DEDUP_REMOVED lines=36> */
.L_x_7826:
[----:B01234-:R-:W-:Y:S05]  /*3930*/  BSYNC B0 ;  /* 0x0000000000007941 */ /* 0x01ffea0003800000 */
.L_x_7825:
        /* <DEDUP_REMOVED lines=18> */
.L_x_7828:
[----:B0-----:R-:W-:Y:S05]  /*3a60*/  BSYNC B0 ;  /* 0x0000000000007941 */ /* 0x001fea0003800000 */
.L_x_7827:
        /* <DEDUP_REMOVED lines=9> */
.L_x_7830:
[----:B------:R-:W-:Y:S05]  /*3b00*/  BSYNC B0 ;  /* 0x0000000000007941 */ /* 0x000fea0003800000 */
.L_x_7829:
        /* <DEDUP_REMOVED lines=9> */
.L_x_7832:
[----:B------:R-:W-:Y:S05]  /*3ba0*/  BSYNC B0 ;  /* 0x0000000000007941 */ /* 0x000fea0003800000 */
.L_x_7831:
        /* <DEDUP_REMOVED lines=9> */
.L_x_7834:
[----:B------:R-:W-:Y:S05]  /*3c40*/  BSYNC B0 ;  /* 0x0000000000007941 */ /* 0x000fea0003800000 */
.L_x_7833:
        /* <DEDUP_REMOVED lines=9> */
.L_x_7836:
[----:B------:R-:W-:Y:S05]  /*3ce0*/  BSYNC B0 ;  /* 0x0000000000007941 */ /* 0x000fea0003800000 */
.L_x_7835:
        /* <DEDUP_REMOVED lines=9> */
.L_x_7838:
[----:B------:R-:W-:Y:S05]  /*3d80*/  BSYNC B0 ;  /* 0x0000000000007941 */ /* 0x000fea0003800000 */
.L_x_7837:
        /* <DEDUP_REMOVED lines=9> */
.L_x_7840:
[----:B------:R-:W-:Y:S05]  /*3e20*/  BSYNC B0 ;  /* 0x0000000000007941 */ /* 0x000fea0003800000 */
.L_x_7839:
        /* <DEDUP_REMOVED lines=12> */
[C---:B------:R-:W-:Y:S02]  /*3ef0*/  FMUL.FTZ R151, R114.reuse, R151 ;  /* 0x0000009772977220 */ /* 0x040fe40000410000 */
[----:B------:R-:W-:Y:S02]  /*3f00*/  FMUL.FTZ R153, R114, R153 ;  /* 0x0000009972997220 */ /* 0x000fe40000410000 */
[----:B------:R-:W-:Y:S02]  /*3f10*/  FMUL.FTZ R145, R120, R145 ;  /* 0x0000009178917220 */ /* 0x000fe40000410000 */
[----:B0-----:R-:W-:Y:S02]  /*3f20*/  @P0 FADD R9, R156, R9 ;  /* 0x000000099c090221 */ /* 0x001fe40000000000 */
[----:B----4-:R-:W-:Y:S02]  /*3f30*/  FMUL.FTZ R13, R118, R147 ;  /* 0x00000093760d7220 */ /* 0x010fe40000410000 */
        /* <DEDUP_REMOVED lines=16> */
[----:B------:R-:W-:Y:S01]  /*4040*/  FFMA.FTZ R153, R135, R16, R153 ;  /* 0x0000001087997223 */ /* 0x000fe20000010099 */
[----:B------:R-:W0:Y:S01]  /*4050*/  SHFL.DOWN P0, R11, R10, 0x4, 0x1f ;  /* 0x08801f000a0b7f89 */ /* 0x000e220000000000 */
[----:B------:R-:W-:Y:S02]  /*4060*/  FMUL.FTZ R9, R136, R9 ;  /* 0x0000000988097220 */ /* 0x000fe40000410000 */
[----:B------:R-:W-:Y:S02]  /*4070*/  FFMA.FTZ R108, R145, R119, R108 ;  /* 0x00000077916c7223 */ /* 0x000fe4000001006c */
[----:B------:R-:W-:Y:S02]  /*4080*/  FFMA.FTZ R126, R126, R17, R9 ;  /* 0x000000117e7e7223 */ /* 0x000fe40000010009 */
[----:B------:R-:W-:-:S02]  /*4090*/  FFMA.FTZ R100, R13, R113, R100 ;  /* 0x000000710d647223 */ /* 0x000fc40000010064 */
[----:B------:R-:W-:Y:S02]  /*40a0*/  FFMA.FTZ R115, R122, R110, R115 ;  /* 0x0000006e7a737223 */ /* 0x000fe40000010073 */
[----:B------:R-:W-:Y:S02]  /*40b0*/  FADD.FTZ R91, R128, R91 ;  /* 0x0000005b805b7221 */ /* 0x000fe40000010000 */
[----:B------:R-:W-:Y:S02]  /*40c0*/  FFMA.FTZ R107, R116, R106, R107 ;  /* 0x0000006a746b7223 */ /* 0x000fe4000001006b */
[----:B------:R-:W-:Y:S02]  /*40d0*/  FADD.FTZ R89, R8, R89 ;  /* 0x0000005908597221 */ /* 0x000fe40000010000 */
[----:B------:R-:W-:Y:S02]  /*40e0*/  FADD.FTZ R90, R143, R90 ;  /* 0x0000005a8f5a7221 */ /* 0x000fe40000010000 */
[----:B------:R-:W-:-:S02]  /*40f0*/  FFMA.FTZ R98, R19, R111, R98 ;  /* 0x0000006f13627223 */ /* 0x000fc40000010062 */
[----:B------:R-:W-:Y:S02]  /*4100*/  FADD.FTZ R92, R149, R92 ;  /* 0x0000005c955c7221 */ /* 0x000fe40000010000 */
[----:B------:R-:W-:Y:S02]  /*4110*/  FFMA.FTZ R96, R17, R109, R96 ;  /* 0x0000006d11607223 */ /* 0x000fe40000010060 */
[----:B0-----:R-:W-:Y:S02]  /*4120*/  @P0 FADD R11, R10, R11 ;  /* 0x0000000b0a0b0221 */ /* 0x001fe40000000000 */
[----:B------:R-:W-:Y:S02]  /*4130*/  FFMA.FTZ R99, R16, R102, R99 ;  /* 0x0000006610637223 */ /* 0x000fe40000010063 */
[----:B------:R-:W-:Y:S01]  /*4140*/  FADD.FTZ R93, R18, R93 ;  /* 0x0000005d125d7221 */ /* 0x000fe20000010000 */
[----:B------:R-:W0:Y:S01]  /*4150*/  SHFL.DOWN P0, R12, R11, 0x8, 0x1f ;  /* 0x09001f000b0c7f89 */ /* 0x000e220000000000 */
[----:B------:R-:W-:-:S02]  /*4160*/  FADD.FTZ R87, R126, R87 ;  /* 0x000000577e577221 */ /* 0x000fc40000010000 */
[----:B------:R-:W-:Y:S02]  /*4170*/  FADD.FTZ R94, R153, R94 ;  /* 0x0000005e995e7221 */ /* 0x000fe40000010000 */
[----:B0-----:R-:W-:Y:S01]  /*4180*/  @P0 FADD R12, R11, R12 ;  /* 0x0000000c0b0c0221 */ /* 0x001fe20000000000 */
[----:B------:R-:W-:Y:S01]  /*4190*/  ISETP.NE.AND P0, PT, R74, RZ, PT ;  /* 0x000000ff4a00720c */ /* 0x000fe20003f05270 */
[----:B------:R-:W-:-:S03]  /*41a0*/  FMUL.FTZ R11, R114, R142 ;  /* 0x0000008e720b7220 */ /* 0x000fc60000410000 */
[----:B------:R-:W0:Y:S01]  /*41b0*/  SHFL.DOWN P1, R15, R12, 0x10, 0x1f ;  /* 0x0a001f000c0f7f89 */ /* 0x000e220000020000 */
[----:B------:R-:W-:-:S04]  /*41c0*/  FMUL.FTZ R11, R146, R11 ;  /* 0x0000000b920b7220 */ /* 0x000fc80000410000 */
[----:B------:R-:W-:-:S04]  /*41d0*/  FFMA.FTZ R11, R124, R19, R11 ;  /* 0x000000137c0b7223 */ /* 0x000fc8000001000b */
        /* <DEDUP_REMOVED lines=10> */
.L_x_7842:
[----:B0-----:R-:W-:Y:S05]  /*4280*/  BSYNC B0 ;  /* 0x0000000000007941 */ /* 0x001fea0003800000 */
.L_x_7841:
[----:B------:R-:W-:Y:S02]  /*4290*/  IADD3 R129, R129, 0x1, RZ ;  /* 0x0000000181817810 */ /* 0x000fe40007ffe0ff */
[----:B------:R-:W-:Y:S02]  /*42a0*/  IADD3 R112, P1, R112, 0x1, RZ ;  /* 0x0000000170707810 */ /* 0x000fe40007f3e0ff */
[----:B------:R-:W-:Y:S02]  /*42b0*/  ISETP.GE.AND P0, PT, R129, c[0x0][0x16c], PT ;  /* 0x00005b0081007a0c */ /* 0x000fe40003f06270 */
[----:B------:R-:W-:-:S11]  /*42c0*/  IADD3.X R131, RZ, R131, RZ, P1, !PT ;  /* 0x00000083ff837210 */ /* 0x000fd60000ffe4ff */
[----:B------:R-:W-:Y:S01]  /*42d0*/  @P0 CALL.REL.NOINC `(.L_x_7822) ;  /* 0x0000001000000944 */ /* 0x000fe20003c00000 */
[----:B------:R-:W-:Y:S05]  /*42e0*/  BRA `(.L_x_7843) ;  /* 0xffffe11000007947 */ /* 0x000fea000383ffff */
.L_x_7822:
[----:B------:R-:W-:Y:S01]  /*42f0*/  BAR.SYNC.DEFER_BLOCKING 0x0 ;  /* 0x0000000000007b1d */ /* 0x000fe20000010000 */
[----:B------:R-:W-:Y:S02]  /*4300*/  SHF.R.S32.HI R4, RZ, 0x1f, R64 ;  /* 0x0000001fff047819 */ /* 0x000fe40000011440 */
[----:B------:R-:W-:-:S04]  /*4310*/  LEA R8, P0, R64, R63, 0x4 ;  /* 0x0000003f40087211 */ /* 0x000fc800078020ff */
[----:B------:R-:W-:-:S06]  /*4320*/  LEA.HI.X R9, R64, R65, R4, 0x4, P0 ;  /* 0x0000004140097211 */ /* 0x000fcc00000f2404 */
[----:B------:R-:W4:Y:S01]  /*4330*/  LDG.E.128 R8, [R8.64] ;  /* 0x0000000608087981 */ /* 0x000f22000c1e1d00 */
        /* <DEDUP_REMOVED lines=8> */
[----:B------:R-:W-:Y:S01]  /*43c0*/  IADD3 R26, R83, -0x1, RZ ;  /* 0xffffffff531a7810 */ /* 0x000fe20007ffe0ff */
[----:B----4-:R-:W-:Y:S01]  /*43d0*/  STS.128 [R74.X16], R8 ;  /* 0x000000084a007388 */ /* 0x010fe2000000cc00 */
[----:B------:R-:W-:-:S06]  /*43e0*/  NOP ;  /* 0x0000000000007918 */ /* 0x000fcc0000000000 */
[----:B------:R-:W0:Y:S04]  /*43f0*/  LDS.128 R4, [R74.X16] ;  /* 0x000000004a047984 */ /* 0x000e28000000cc00 */
[----:B------:R-:W-:Y:S06]  /*4400*/  BAR.SYNC.DEFER_BLOCKING 0x0 ;  /* 0x0000000000007b1d */ /* 0x000fec0000010000 */
[----:B------:R-:W-:Y:S01]  /*4410*/  STS.128 [R74.X16], R112 ;  /* 0x000000704a007388 */ /* 0x000fe2000000cc00 */
[----:B0-----:R-:W-:-:S02]  /*4420*/  HADD2.F32 R13, -RZ, R4.H0_H0 ;  /* 0x20000004ff0d7230 */ /* 0x001fc40000004100 */
        /* <DEDUP_REMOVED lines=15> */
[----:B------:R-:W-:Y:S01]  /*4520*/  FSETP.GTU.FTZ.AND P4, PT, R9, 20, PT ;  /* 0x41a000000900780b */ /* 0x000fe20003f9c000 */
[----:B------:R-:W-:-:S04]  /*4530*/  FADD.FTZ R12, R5, R58 ;  /* 0x0000003a050c7221 */ /* 0x000fc80000010000 */
[----:B------:R-:W0:Y:S01]  /*4540*/  @!P6 MUFU.EX2 R4, R4 ;  /* 0x000000040004e308 */ /* 0x000e220000000800 */
[----:B------:R-:W-:Y:S01]  /*4550*/  FSETP.GTU.FTZ.AND P2, PT, R12, 20, PT ;  /* 0x41a000000c00780b */ /* 0x000fe20003f5c000 */
[----:B------:R-:W-:-:S06]  /*4560*/  @!P0 FMUL.FTZ R8, R13, -1.4426950216293334961 ;  /* 0xbfb8aa3b0d088820 */ /* 0x000fcc0000410000 */
[----:B------:R4:W5:Y:S06]  /*4570*/  @!P0 MUFU.EX2 R10, R8 ;  /* 0x00000008000a8308 */ /* 0x00096c0000000800 */
[----:B------:R-:W-:Y:S01]  /*4580*/  @!P2 FMUL.FTZ R6, R12, -1.4426950216293334961 ;  /* 0xbfb8aa3b0c06a820 */ /* 0x000fe20000410000 */
[----:B------:R-:W-:Y:S01]  /*4590*/  SHF.L.U32 R12, R26, 0x8, RZ ;  /* 0x000000081a0c7819 */ /* 0x000fe200000006ff */
[----:B0-----:R-:W-:Y:S02]  /*45a0*/  @!P6 FADD.FTZ R5, R4, 1 ;  /* 0x3f8000000405e421 */ /* 0x001fe40000010000 */
[----:B------:R-:W-:Y:S01]  /*45b0*/  @!P1 FMUL.FTZ R4, R11, -1.4426950216293334961 ;  /* 0xbfb8aa3b0b049820 */ /* 0x000fe20000410000 */
[--C-:B------:R-:W-:Y:S01]  /*45c0*/  HADD2.F32 R11, -RZ, R7.reuse.H0_H0 ;  /* 0x20000007ff0b7230 */ /* 0x100fe20000004100 */
[----:B------:R0:W1:Y:S01]  /*45d0*/  @!P6 MUFU.RCP R13, R5 ;  /* 0x00000005000de308 */ /* 0x0000620000001000 */
[----:B------:R-:W-:-:S03]  /*45e0*/  HADD2.F32 R7, -RZ, R7.H1_H1 ;  /* 0x30000007ff077230 */ /* 0x000fc60000004100 */
[--C-:B------:R-:W-:Y:S02]  /*45f0*/  FADD.FTZ R11, R11, R58.reuse ;  /* 0x0000003a0b0b7221 */ /* 0x100fe40000010000 */
[----:B----4-:R-:W-:Y:S02]  /*4600*/  FADD.FTZ R8, R7, R58 ;  /* 0x0000003a07087221 */ /* 0x010fe40000010000 */
[----:B------:R-:W-:Y:S01]  /*4610*/  @!P4 FMUL.FTZ R7, R9, -1.4426950216293334961 ;  /* 0xbfb8aa3b0907c820 */ /* 0x000fe20000410000 */
[----:B------:R-:W-:Y:S01]  /*4620*/  FSETP.GTU.FTZ.AND P5, PT, R11, 20, PT ;  /* 0x41a000000b00780b */ /* 0x000fe20003fbc000 */
[----:B0-----:R-:W-:Y:S01]  /*4630*/  @!P3 FMUL.FTZ R5, R14, -1.4426950216293334961 ;  /* 0xbfb8aa3b0e05b820 */ /* 0x001fe20000410000 */
[----:B------:R-:W0:Y:S01]  /*4640*/  @!P1 MUFU.EX2 R4, R4 ;  /* 0x0000000400049308 */ /* 0x000e220000000800 */
[----:B-----5:R-:W-:Y:S02]  /*4650*/  @!P0 FADD.FTZ R10, R10, 1 ;  /* 0x3f8000000a0a8421 */ /* 0x020fe40000010000 */
[----:B-1----:R-:W-:Y:S01]  /*4660*/  @!P6 FMUL.FTZ R94, R94, R13 ;  /* 0x0000000d5e5ee220 */ /* 0x002fe20000410000 */
[----:B------:R-:W-:-:S04]  /*4670*/  FSETP.GTU.FTZ.AND P6, PT, R8, 20, PT ;  /* 0x41a000000800780b */ /* 0x000fc80003fdc000 */
[----:B------:R-:W1:Y:S01]  /*4680*/  @!P2 MUFU.EX2 R6, R6 ;  /* 0x000000060006a308 */ /* 0x000e620000000800 */
[----:B------:R-:W-:Y:S01]  /*4690*/  SHF.R.S32.HI R13, RZ, 0x1f, R12 ;  /* 0x0000001fff0d7819 */ /* 0x000fe2000001140c */
[----:B------:R-:W-:Y:S02]  /*46a0*/  FADD.FTZ R86, R94, R86 ;  /* 0x000000565e567221 */ /* 0x000fe40000010000 */
[----:B------:R-:W-:-:S04]  /*46b0*/  @!P5 FMUL.FTZ R9, R11, -1.4426950216293334961 ;  /* 0xbfb8aa3b0b09d820 */ /* 0x000fc80000410000 */
[----:B------:R-:W4:Y:S01]  /*46c0*/  @!P3 MUFU.EX2 R5, R5 ;  /* 0x000000050005b308 */ /* 0x000f220000000800 */
[----:B0-----:R-:W-:Y:S02]  /*46d0*/  @!P1 FADD.FTZ R4, R4, 1 ;  /* 0x3f80000004049421 */ /* 0x001fe40000010000 */
[----:B------:R-:W-:-:S05]  /*46e0*/  @!P6 FMUL.FTZ R11, R8, -1.4426950216293334961 ;  /* 0xbfb8aa3b080be820 */ /* 0x000fca0000410000 */
[----:B------:R-:W0:Y:S01]  /*46f0*/  @!P4 MUFU.EX2 R7, R7 ;  /* 0x000000070007c308 */ /* 0x000e220000000800 */
[----:B-1----:R-:W-:-:S07]  /*4700*/  @!P2 FADD.FTZ R6, R6, 1 ;  /* 0x3f8000000606a421 */ /* 0x002fce0000010000 */
[----:B------:R-:W1:Y:S01]  /*4710*/  @!P5 MUFU.EX2 R9, R9 ;  /* 0x000000090009d308 */ /* 0x000e620000000800 */
[----:B----4-:R-:W-:-:S07]  /*4720*/  @!P3 FADD.FTZ R8, R5, 1 ;  /* 0x3f8000000508b421 */ /* 0x010fce0000010000 */
[----:B------:R0:W4:Y:S08]  /*4730*/  @!P6 MUFU.EX2 R15, R11 ;  /* 0x0000000b000fe308 */ /* 0x0001300000000800 */
[----:B------:R-:W5:Y:S01]  /*4740*/  @!P1 MUFU.RCP R16, R4 ;  /* 0x0000000400109308 */ /* 0x000f620000001000 */
[----:B0-----:R-:W-:Y:S02]  /*4750*/  @!P4 FADD.FTZ R11, R7, 1 ;  /* 0x3f800000070bc421 */ /* 0x001fe40000010000 */
[----:B-1----:R-:W-:-:S05]  /*4760*/  @!P5 FADD.FTZ R14, R9, 1 ;  /* 0x3f800000090ed421 */ /* 0x002fca0000010000 */
[----:B------:R0:W1:Y:S01]  /*4770*/  @!P2 MUFU.RCP R17, R6 ;  /* 0x000000060011a308 */ /* 0x0000620000001000 */
[----:B------:R-:W-:-:S06]  /*4780*/  NOP ;  /* 0x0000000000007918 */ /* 0x000fcc0000000000 */
[----:B----4-:R-:W-:Y:S01]  /*4790*/  @!P6 FADD.FTZ R15, R15, 1 ;  /* 0x3f8000000f0fe421 */ /* 0x010fe20000010000 */
[----:B------:R4:W2:Y:S01]  /*47a0*/  @!P3 MUFU.RCP R19, R8 ;  /* 0x000000080013b308 */ /* 0x0008a20000001000 */
[----:B0-----:R-:W0:Y:S01]  /*47b0*/  LDS.128 R4, [R74.X16] ;  /* 0x000000004a047984 */ /* 0x001e22000000cc00 */
[----:B-----5:R-:W-:-:S06]  /*47c0*/  @!P1 FMUL.FTZ R93, R93, R16 ;  /* 0x000000105d5d9220 */ /* 0x020fcc0000410000 */
[----:B------:R-:W5:Y:S01]  /*47d0*/  @!P5 MUFU.RCP R14, R14 ;  /* 0x0000000e000ed308 */ /* 0x000f620000001000 */
[----:B----4-:R-:W-:-:S04]  /*47e0*/  IMAD.WIDE.U32 R8, R59, c[0x0][0x2d8], R12 ;  /* 0x0000b6003b087a25 */ /* 0x010fc800078e000c */
[----:B-1----:R-:W-:Y:S01]  /*47f0*/  @!P2 FMUL.FTZ R88, R88, R17 ;  /* 0x000000115858a220 */ /* 0x002fe20000410000 */
[----:B------:R-:W-:Y:S01]  /*4800*/  IADD3 R9, R9, R25, RZ ;  /* 0x0000001909097210 */ /* 0x000fe20007ffe0ff */
[----:B------:R-:W-:Y:S01]  /*4810*/  IMAD R25, R57, c[0x0][0x2e0], RZ ;  /* 0x0000b80039197a24 */ /* 0x000fe200078e02ff */
[----:B------:R-:W1:Y:S01]  /*4820*/  @!P6 MUFU.RCP R15, R15 ;  /* 0x0000000f000fe308 */ /* 0x000e620000001000 */
[----:B--2---:R-:W-:Y:S01]  /*4830*/  @!P3 FMUL.FTZ R92, R92, R19 ;  /* 0x000000135c5cb220 */ /* 0x004fe20000410000 */
[----:B------:R-:W-:Y:S01]  /*4840*/  F2FP.PACK_AB R17, R88, R93 ;  /* 0x0000005d5811723e */ /* 0x000fe200000000ff */
[----:B------:R-:W-:Y:S01]  /*4850*/  IMAD.WIDE.U32 R8, R0, c[0x0][0x2e0], R8 ;  /* 0x0000b80000087a25 */ /* 0x000fe200078e0008 */
[----:B------:R-:W-:Y:S02]  /*4860*/  IADD3 R69, P2, R69, -0x200, RZ ;  /* 0xfffffe0045457810 */ /* 0x000fe40007f5e0ff */
[----:B------:R-:W-:Y:S01]  /*4870*/  IADD3 R71, P3, R71, -0x200, RZ ;  /* 0xfffffe0047477810 */ /* 0x000fe20007f7e0ff */
[----:B------:R-:W-:Y:S01]  /*4880*/  IMAD.WIDE.U32 R12, R59, c[0x0][0x2f8], R12 ;  /* 0x0000be003b0c7a25 */ /* 0x000fe200078e000c */
[----:B------:R2:W4:Y:S01]  /*4890*/  @!P4 MUFU.RCP R18, R11 ;  /* 0x0000000b0012c308 */ /* 0x0005220000001000 */
[----:B------:R-:W-:-:S02]  /*48a0*/  IADD3.X R70, R70, -0x1, RZ, P2, !PT ;  /* 0xffffffff46467810 */ /* 0x000fc400017fe4ff */
[----:B-----5:R-:W-:Y:S01]  /*48b0*/  @!P5 FMUL.FTZ R91, R91, R14 ;  /* 0x0000000e5b5bd220 */ /* 0x020fe20000410000 */
[----:B------:R-:W-:Y:S02]  /*48c0*/  ISETP.GT.AND P5, PT, R83, 0x1, PT ;  /* 0x000000015300780c */ /* 0x000fe40003fa4270 */
[----:B------:R-:W-:Y:S01]  /*48d0*/  MOV R83, R26 ;  /* 0x0000001a00537202 */ /* 0x000fe20000000f00 */
[----:B-1----:R-:W-:Y:S01]  /*48e0*/  @!P6 FMUL.FTZ R90, R90, R15 ;  /* 0x0000000f5a5ae220 */ /* 0x002fe20000410000 */
[----:B------:R-:W1:Y:S01]  /*48f0*/  @!P0 MUFU.RCP R10, R10 ;  /* 0x0000000a000a8308 */ /* 0x000e620000001000 */
[----:B--2---:R-:W-:Y:S01]  /*4900*/  IMAD R11, R0, c[0x0][0x2e4], R25 ;  /* 0x0000b900000b7a24 */ /* 0x004fe200078e0219 */
[----:B------:R-:W-:Y:S01]  /*4910*/  IADD3.X R72, R72, -0x1, RZ, P3, !PT ;  /* 0xffffffff48487810 */ /* 0x000fe20001ffe4ff */
[----:B------:R-:W-:Y:S01]  /*4920*/  IMAD R25, R59, c[0x0][0x2fc], R24 ;  /* 0x0000bf003b197a24 */ /* 0x000fe200078e0218 */
[----:B------:R-:W-:Y:S02]  /*4930*/  F2FP.PACK_AB R19, R90, R91 ;  /* 0x0000005b5a13723e */ /* 0x000fe400000000ff */
[----:B------:R-:W-:Y:S01]  /*4940*/  IADD3 R11, R9, R11, RZ ;  /* 0x0000000b090b7210 */ /* 0x000fe20007ffe0ff */
[----:B----4-:R-:W-:Y:S01]  /*4950*/  @!P4 FMUL.FTZ R89, R89, R18 ;  /* 0x000000125959c220 */ /* 0x010fe20000410000 */
[----:B------:R-:W-:-:S02]  /*4960*/  LEA R9, P1, R8, c[0x0][0x330], 0x1 ;  /* 0x0000cc0008097a11 */ /* 0x000fc400078208ff */
[----:B------:R-:W-:Y:S01]  /*4970*/  IADD3 R13, R13, R25, RZ ;  /* 0x000000190d0d7210 */ /* 0x000fe20007ffe0ff */
[----:B------:R-:W-:Y:S01]  /*4980*/  IMAD R25, R57, c[0x0][0x300], RZ ;  /* 0x0000c00039197a24 */ /* 0x000fe200078e02ff */
[----:B------:R-:W-:Y:S02]  /*4990*/  LEA.HI.X R8, R8, c[0x0][0x334], R11, 0x1, P1 ;  /* 0x0000cd0008087a11 */ /* 0x000fe400008f0c0b */
[----:B------:R-:W-:Y:S01]  /*49a0*/  IADD3 R14, P1, R9, R84, RZ ;  /* 0x00000054090e7210 */ /* 0x000fe20007f3e0ff */
[----:B-1----:R-:W-:Y:S01]  /*49b0*/  @!P0 FMUL.FTZ R87, R87, R10 ;  /* 0x0000000a57578220 */ /* 0x002fe20000410000 */
[----:B------:R-:W-:Y:S02]  /*49c0*/  F2FP.PACK_AB R18, R89, R92 ;  /* 0x0000005c5912723e */ /* 0x000fe400000000ff */
[----:B------:R-:W-:Y:S01]  /*49d0*/  IADD3.X R15, R8, R85, RZ, P1, !PT ;  /* 0x00000055080f7210 */ /* 0x000fe20000ffe4ff */
[----:B------:R-:W-:Y:S01]  /*49e0*/  FADD.FTZ R86, R86, R87 ;  /* 0x0000005756567221 */ /* 0x000fe20000010000 */
[----:B------:R-:W-:-:S02]  /*49f0*/  F2FP.PACK_AB R16, R87, R94 ;  /* 0x0000005e5710723e */ /* 0x000fc400000000ff */
[----:B------:R-:W-:Y:S01]  /*4a00*/  IADD3 R62, P1, R62, -0x200, RZ ;  /* 0xfffffe003e3e7810 */ /* 0x000fe20007f3e0ff */
[----:B0-----:R0:W-:Y:S01]  /*4a10*/  STG.E.128 [R14.64], R4 ;  /* 0x000000040e007986 */ /* 0x0011e2000c101d06 */
[----:B------:R-:W-:-:S03]  /*4a20*/  FADD.FTZ R93, R86, R93 ;  /* 0x0000005d565d7221 */ /* 0x000fc60000010000 */
[----:B------:R-:W-:Y:S01]  /*4a30*/  BAR.SYNC.DEFER_BLOCKING 0x0 ;  /* 0x0000000000007b1d */ /* 0x000fe20000010000 */
[----:B------:R-:W-:Y:S01]  /*4a40*/  FADD.FTZ R93, R93, R88 ;  /* 0x000000585d5d7221 */ /* 0x000fe20000010000 */
[----:B------:R-:W-:Y:S02]  /*4a50*/  IADD3 R67, P4, R67, -0x200, RZ ;  /* 0xfffffe0043437810 */ /* 0x000fe40007f9e0ff */
        /* <DEDUP_REMOVED lines=21> */
.L_x_7805:
        /* <DEDUP_REMOVED lines=24> */
.L_x_7846:
[----:B0-----:R-:W-:Y:S05]  /*4d30*/  BSYNC B0 ;  /* 0x0000000000007941 */ /* 0x001fea0003800000 */
.L_x_7845:
        /* <DEDUP_REMOVED lines=21> */
[----:B------:R-:W-:Y:S01]  /*4e90*/  MOV R11, RZ ;  /* 0x000000ff000b7202 */ /* 0x000fe20000000f00 */
[----:B------:R-:W-:Y:S05]  /*4ea0*/  BRA `(.L_x_7849) ;  /* 0x0000001000007947 */ /* 0x000fea0003800000 */
.L_x_7848:
[----:B0-----:R-:W0:Y:S02]  /*4eb0*/  S2R R11, SR_TID.X ;  /* 0x00000000000b7919 */ /* 0x001e240000002100 */
.L_x_7849:
[----:B0-----:R-:W-:Y:S05]  /*4ec0*/  BSYNC B0 ;  /* 0x0000000000007941 */ /* 0x001fea0003800000 */
.L_x_7847:
[----:B------:R-:W-:-:S13]  /*4ed0*/  ISETP.GE.AND P0, PT, R11, c[0x0][0x16c], PT ;  /* 0x00005b000b007a0c */ /* 0x000fda0003f06270 */
[----:B------:R-:W-:Y:S05]  /*4ee0*/  @P0 EXIT ;  /* 0x000000000000094d */ /* 0x000fea0003800000 */
[----:B------:R-:W-:Y:S02]  /*4ef0*/  IMAD R57, R57, c[0x0][0x288], RZ ;  /* 0x0000a20039397a24 */ /* 0x000fe400078e02ff */
[----:B------:R-:W-:-:S04]  /*4f00*/  IMAD.WIDE.U32 R2, R0, c[0x0][0x288], RZ ;  /* 0x0000a20000027a25 */ /* 0x000fc800078e00ff */
[----:B------:R-:W-:-:S05]  /*4f10*/  IMAD R13, R0, c[0x0][0x28c], R57 ;  /* 0x0000a300000d7a24 */ /* 0x000fca00078e0239 */
[----:B------:R-:W-:Y:S02]  /*4f20*/  IADD3 R13, R3, R13, RZ ;  /* 0x0000000d030d7210 */ /* 0x000fe40007ffe0ff */
.L_x_7850:
        /* <DEDUP_REMOVED lines=16> */
.L_x_7851:
        /* <DEDUP_REMOVED lines=13> */
.L_x_9130:


//--------------------- .text._Z25selective_scan_bwd_kernelI32Selective_Scan_bwd_kernel_traitsILi32ELi8ELb1ELb1ELb1ELb1ELb1EN3c104HalfEfEEv12SSMParamsBwd --------------------------
	.section	.text._Z25selective_scan_bwd_kernelI32Selective_Scan_bwd_kernel_traitsILi32ELi8ELb1ELb1ELb1ELb1ELb1EN3c104HalfEfEEv12SSMParamsBwd,"ax",@progbits
	.sectioninfo	@"SHI_REGISTERS=184"
	.align	128
        .global         _Z25selective_scan_bwd_kernelI32Selective_Scan_bwd_kernel_traitsILi32ELi8ELb1ELb1ELb1ELb1ELb1EN3c104HalfEfEEv12SSMParamsBwd
        .type           _Z25selective_scan_bwd_kernelI32Selective_Scan_bwd_kernel_traitsILi32ELi8ELb1ELb1ELb1ELb1ELb1EN3c104HalfEfEEv12SSMParamsBwd,@function
        .size           _Z25selective_scan_bwd_kernelI32Selective_Scan_bwd_kernel_traitsILi32ELi8ELb1ELb1ELb1ELb1ELb1EN3c104HalfEfEEv12SSMParamsBwd,(.L_x_9131 - _Z25selective_scan_bwd_kernelI32Selective_Scan_bwd_kernel_traitsILi32ELi8ELb1ELb1ELb1ELb1ELb1EN3c104HalfEfEEv12SSMParamsBwd)
        .other          _Z25selective_scan_bwd_kernelI32Selective_Scan_bwd_kernel_traitsILi32ELi8ELb1ELb1ELb1ELb1ELb1EN3c104HalfEfEEv12SSMParamsBwd,@"STO_CUDA_ENTRY STV_DEFAULT"
_Z25selective_scan_bwd_kernelI32Selective_Scan_bwd_kernel_traitsILi32ELi8ELb1ELb1ELb1ELb1ELb1EN3c104HalfEfEEv12SSMParamsBwd:
.text._Z25selective_scan_bwd_kernelI32Selective_Scan_bwd_kernel_traitsILi32ELi8ELb1ELb1ELb1ELb1ELb1EN3c104HalfEfEEv12SSMParamsBwd:
        /* <DEDUP_REMOVED lines=87> */
[----:B------:R-:W-:Y:S02]  /*0570*/  LEA R83, P1, R82, c[0x0][0x248], 0x1 ;  /* 0x0000920052537a11 */ /* 0x000fe400078208ff */
[----:B------:R-:W-:Y:S01]  /*0580*/  LEA R81, P2, R80, c[0x0][0x308], 0x1 ;  /* 0x0000c20050517a11 */ /* 0x000fe200078408ff */
[----:B------:R-:W-:Y:S01]  /*0590*/  IMAD R3, R88, c[0x0][0x1ac], R3 ;  /* 0x00006b0058037a24 */ /* 0x000fe200078e0203 */
[----:B------:R-:W-:Y:S02]  /*05a0*/  ISETP.NE.AND.EX P0, PT, RZ, c[0x0][0x264], PT, P0 ;  /* 0x00009900ff007a0c */ /* 0x000fe40003f05300 */
[----:B------:R-:W-:Y:S01]  /*05b0*/  LEA.HI.X R82, R82, c[0x0][0x24c], R5, 0x1, P1 ;  /* 0x0000930052527a11 */ /* 0x000fe200008f0c05 */
[----:B------:R-:W-:Y:S01]  /*05c0*/  IMAD R5, R143, c[0x0][0x1c8], RZ ;  /* 0x000072008f057a24 */ /* 0x000fe200078e02ff */
[----:B------:R-:W-:-:S02]  /*05d0*/  LEA.HI.X R80, R80, c[0x0][0x30c], R7, 0x1, P2 ;  /* 0x0000c30050507a11 */ /* 0x000fc400010f0c07 */
[----:B------:R-:W-:Y:S01]  /*05e0*/  ISETP.NE.U32.AND P1, PT, RZ, c[0x0][0x328], PT ;  /* 0x0000ca00ff007a0c */ /* 0x000fe20003f25070 */
[C---:B------:R-:W-:Y:S01]  /*05f0*/  IMAD R5, R88.reuse, c[0x0][0x1cc], R5 ;  /* 0x0000730058057a24 */ /* 0x040fe200078e0205 */
        /* <DEDUP_REMOVED lines=28> */
[----:B------:R-:W-:Y:S01]  /*07c0*/  MOV R75, c[0x0][0x174] ;  /* 0x00005d00004b7a02 */ /* 0x000fe20000000f00 */
[----:B------:R-:W-:Y:S01]  /*07d0*/  UMOV UR4, URZ ;  /* 0x0000003f00047c82 */ /* 0x000fe20008000000 */
[----:B------:R-:W-:Y:S01]  /*07e0*/  MOV R87, RZ ;  /* 0x000000ff00577202 */ /* 0x000fe20000000f00 */
[----:B------:R-:W1:Y:S01]  /*07f0*/  S2R R74, SR_LANEID ;  /* 0x00000000004a7919 */ /* 0x000e620000000000 */
[----:B------:R-:W-:Y:S02]  /*0800*/  MOV R94, RZ ;  /* 0x000000ff005e7202 */ /* 0x000fe40000000f00 */
[----:B0-----:R-:W-:-:S02]  /*0810*/  SHF.L.U32 R72, R86, 0x3, RZ ;  /* 0x0000000356487819 */ /* 0x001fc400000006ff */
[C---:B------:R-:W-:Y:S02]  /*0820*/  IADD3 R71, R86.reuse, 0x20, RZ ;  /* 0x0000002056477810 */ /* 0x040fe40007ffe0ff */
[C---:B------:R-:W-:Y:S02]  /*0830*/  IADD3 R5, R86.reuse, 0x40, RZ ;  /* 0x0000004056057810 */ /* 0x040fe40007ffe0ff */
[C---:B------:R-:W-:Y:S02]  /*0840*/  IADD3 R69, R86.reuse, 0x60, RZ ;  /* 0x0000006056457810 */ /* 0x040fe40007ffe0ff */
[C---:B------:R-:W-:Y:S02]  /*0850*/  IADD3 R7, R86.reuse, 0x80, RZ ;  /* 0x0000008056077810 */ /* 0x040fe40007ffe0ff */
[C---:B------:R-:W-:Y:S02]  /*0860*/  IADD3 R67, R86.reuse, 0xa0, RZ ;  /* 0x000000a056437810 */ /* 0x040fe40007ffe0ff */
[----:B------:R-:W-:-:S02]  /*0870*/  IADD3 R9, R86, 0xc0, RZ ;  /* 0x000000c056097810 */ /* 0x000fc40007ffe0ff */
[C---:B------:R-:W-:Y:S02]  /*0880*/  IADD3 R65, R86.reuse, 0xe0, RZ ;  /* 0x000000e056417810 */ /* 0x040fe40007ffe0ff */
[C---:B------:R-:W-:Y:S02]  /*0890*/  LOP3.LUT R142, R86.reuse, 0x1f, RZ, 0xc0, !PT ;  /* 0x0000001f568e7812 */ /* 0x040fe400078ec0ff */
[----:B------:R-:W-:Y:S02]  /*08a0*/  LEA.HI.SX32 R73, R86, R86, 0x1b ;  /* 0x0000005656497211 */ /* 0x000fe400078fdaff */
[----:B------:R-:W-:Y:S02]  /*08b0*/  LEA.HI.SX32 R72, R72, R72, 0x1b ;  /* 0x0000004848487211 */ /* 0x000fe400078fdaff */
[-C--:B------:R-:W-:Y:S02]  /*08c0*/  LEA.HI.SX32 R71, R71, R86.reuse, 0x1b ;  /* 0x0000005647477211 */ /* 0x080fe400078fdaff */
[----:B------:R-:W-:-:S02]  /*08d0*/  LEA.HI.SX32 R70, R5, R86, 0x1b ;  /* 0x0000005605467211 */ /* 0x000fc400078fdaff */
[-C--:B------:R-:W-:Y:S02]  /*08e0*/  LEA.HI.SX32 R69, R69, R86.reuse, 0x1b ;  /* 0x0000005645457211 */ /* 0x080fe400078fdaff */
[-C--:B------:R-:W-:Y:S02]  /*08f0*/  LEA.HI.SX32 R68, R7, R86.reuse, 0x1b ;  /* 0x0000005607447211 */ /* 0x080fe400078fdaff */
[-C--:B------:R-:W-:Y:S02]  /*0900*/  LEA.HI.SX32 R67, R67, R86.reuse, 0x1b ;  /* 0x0000005643437211 */ /* 0x080fe400078fdaff */
[-C--:B------:R-:W-:Y:S02]  /*0910*/  LEA.HI.SX32 R66, R9, R86.reuse, 0x1b ;  /* 0x0000005609427211 */ /* 0x080fe400078fdaff */
[----:B-1----:R-:W-:Y:S02]  /*0920*/  LEA.HI.SX32 R65, R65, R86, 0x1b ;  /* 0x0000005641417211 */ /* 0x002fe400078fdaff */
.L_x_7892:
[----:B------:R-:W-:Y:S01]  /*0930*/  BAR.SYNC.DEFER_BLOCKING 0x0 ;  /* 0x0000000000007b1d */ /* 0x000fe20000010000 */
[----:B------:R-:W-:Y:S02]  /*0940*/  SHF.R.S32.HI R63, RZ, 0x1f, R86 ;  /* 0x0000001fff3f7819 */ /* 0x000fe40000011456 */
[----:B------:R-:W-:-:S02]  /*0950*/  SHF.L.U32 R64, R86, 0x4, RZ ;  /* 0x0000000456407819 */ /* 0x000fc400000006ff */
[----:B------:R-:W-:Y:S02]  /*0960*/  SHF.L.U64.HI R63, R86, 0x4, R63 ;  /* 0x00000004563f7819 */ /* 0x000fe4000001023f */
[----:B0-----:R-:W-:-:S04]  /*0970*/  IADD3 R8, P0, R85, R64, RZ ;  /* 0x0000004055087210 */ /* 0x001fc80007f1e0ff */
[----:B------:R-:W-:-:S05]  /*0980*/  IADD3.X R9, R84, R63, RZ, P0, !PT ;  /* 0x0000003f54097210 */ /* 0x000fca00007fe4ff */
[----:B------:R-:W2:Y:S01]  /*0990*/  LDG.E.128 R24, [R8.64] ;  /* 0x0000000608187981 */ /* 0x000ea2000c1e1d00 */
[----:B------:R-:W-:-:S04]  /*09a0*/  IADD3 R10, P0, R83, R64, RZ ;  /* 0x00000040530a7210 */ /* 0x000fc80007f1e0ff */
[----:B------:R-:W-:Y:S01]  /*09b0*/  IADD3.X R11, R82, R63, RZ, P0, !PT ;  /* 0x0000003f520b7210 */ /* 0x000fe200007fe4ff */
[----:B--2---:R-:W-:Y:S01]  /*09c0*/  STS.128 [R74.X16], R24 ;  /* 0x000000184a007388 */ /* 0x004fe2000000cc00 */
        /* <DEDUP_REMOVED lines=8> */
[----:B------:R-:W0:Y:S04]  /*0a50*/  LDS.128 R16, [R74.X16] ;  /* 0x000000004a107984 */ /* 0x000e28000000cc00 */
[----:B------:R-:W-:Y:S06]  /*0a60*/  BAR.SYNC.DEFER_BLOCKING 0x0 ;  /* 0x0000000000007b1d */ /* 0x000fec0000010000 */
[----:B------:R1:W2:Y:S01]  /*0a70*/  LDG.E.128 R32, [R14.64] ;  /* 0x000000060e207981 */ /* 0x0002a2000c1e1d00 */
[----:B------:R-:W-:Y:S01]  /*0a80*/  LEA R12, R75, 0xffffff00, 0x8 ;  /* 0xffffff004b0c7811 */ /* 0x000fe200078e40ff */
[----:B------:R-:W-:Y:S01]  /*0a90*/  IMAD R0, R144, c[0x0][0x1f0], RZ ;  /* 0x00007c0090007a24 */ /* 0x000fe200078e02ff */
[----:B------:R-:W-:Y:S02]  /*0aa0*/  BSSY B0, `(.L_x_7853) ;  /* 0x0000047000007945 */ /* 0x000fe40003800000 */
[----:B------:R-:W-:Y:S01]  /*0ab0*/  SHF.R.S32.HI R13, RZ, 0x1f, R12 ;  /* 0x0000001fff0d7819 */ /* 0x000fe2000001140c */
[----:B------:R-:W-:-:S02]  /*0ac0*/  IMAD R11, R89, c[0x0][0x1f4], R0 ;  /* 0x00007d00590b7a24 */ /* 0x000fc400078e0200 */
[----:B------:R-:W-:Y:S02]  /*0ad0*/  IMAD R0, R92, c[0x0][0x1f8], RZ ;  /* 0x00007e005c007a24 */ /* 0x000fe400078e02ff */
[----:B------:R-:W-:Y:S01]  /*0ae0*/  IMAD.WIDE.U32 R8, R89, c[0x0][0x1f0], R12 ;  /* 0x00007c0059087a25 */ /* 0x000fe200078e000c */
[--C-:B0-----:R-:W-:Y:S02]  /*0af0*/  HADD2.F32 R27, -RZ, R17.reuse.H0_H0 ;  /* 0x20000011ff1b7230 */ /* 0x101fe40000004100 */
[----:B------:R-:W-:Y:S02]  /*0b00*/  HADD2.F32 R61, -RZ, R16.H1_H1 ;  /* 0x30000010ff3d7230 */ /* 0x000fe40000004100 */
[----:B------:R-:W-:Y:S01]  /*0b10*/  IADD3 R9, R9, R11, RZ ;  /* 0x0000000b09097210 */ /* 0x000fe20007ffe0ff */
[----:B------:R-:W-:Y:S01]  /*0b20*/  IMAD R11, R93, c[0x0][0x1fc], R0 ;  /* 0x00007f005d0b7a24 */ /* 0x000fe200078e0200 */
[----:B------:R-:W-:Y:S01]  /*0b30*/  HADD2.F32 R17, -RZ, R17.H1_H1 ;  /* 0x30000011ff117230 */ /* 0x000fe20000004100 */
[----:B-----5:R-:W-:Y:S01]  /*0b40*/  FADD.FTZ R60, R27, R90 ;  /* 0x0000005a1b3c7221 */ /* 0x020fe20000010000 */
[--C-:B------:R-:W-:Y:S01]  /*0b50*/  HADD2.F32 R29, -RZ, R18.reuse.H0_H0 ;  /* 0x20000012ff1d7230 */ /* 0x100fe20000004100 */
[----:B------:R-:W-:Y:S01]  /*0b60*/  IMAD.WIDE.U32 R24, R93, c[0x0][0x1f8], R8 ;  /* 0x00007e005d187a25 */ /* 0x000fe200078e0008 */
[----:B------:R-:W-:-:S02]  /*0b70*/  HADD2.F32 R57, -RZ, R18.H1_H1 ;  /* 0x30000012ff397230 */ /* 0x000fc40000004100 */
[--C-:B------:R-:W-:Y:S01]  /*0b80*/  HADD2.F32 R31, -RZ, R19.reuse.H0_H0 ;  /* 0x20000013ff1f7230 */ /* 0x100fe20000004100 */
[--C-:B------:R-:W-:Y:S01]  /*0b90*/  FADD.FTZ R61, R61, R90.reuse ;  /* 0x0000005a3d3d7221 */ /* 0x100fe20000010000 */
[----:B------:R-:W-:Y:S01]  /*0ba0*/  IADD3 R25, R25, R11, RZ ;  /* 0x0000000b19197210 */ /* 0x000fe20007ffe0ff */
[--C-:B------:R-:W-:Y:S01]  /*0bb0*/  FADD.FTZ R59, R17, R90.reuse ;  /* 0x0000005a113b7221 */ /* 0x100fe20000010000 */
[C---:B-1----:R-:W-:Y:S01]  /*0bc0*/  LEA R15, P0, R24.reuse, c[0x0][0x268], 0x1 ;  /* 0x00009a00180f7a11 */ /* 0x042fe200078008ff */
[--C-:B------:R-:W-:Y:S01]  /*0bd0*/  FADD.FTZ R58, R29, R90.reuse ;  /* 0x0000005a1d3a7221 */ /* 0x100fe20000010000 */
[----:B------:R-:W-:Y:S01]  /*0be0*/  HADD2.F32 R19, -RZ, R19.H1_H1 ;  /* 0x30000013ff137230 */ /* 0x000fe20000004100 */
[--C-:B------:R-:W-:Y:S01]  /*0bf0*/  FADD.FTZ R57, R57, R90.reuse ;  /* 0x0000005a39397221 */ /* 0x100fe20000010000 */
[----:B------:R-:W-:Y:S01]  /*0c00*/  LEA.HI.X R24, R24, c[0x0][0x26c], R25, 0x1, P0 ;  /* 0x00009b0018187a11 */ /* 0x000fe200000f0c19 */
[----:B------:R-:W-:Y:S01]  /*0c10*/  HADD2.F32 R25, -RZ, R16.H0_H0 ;  /* 0x20000010ff197230 */ /* 0x000fe20000004100 */
[----:B------:R-:W-:Y:S01]  /*0c20*/  IADD3 R14, P0, R15, R64, RZ ;  /* 0x000000400f0e7210 */ /* 0x000fe20007f1e0ff */
[--C-:B------:R-:W-:Y:S01]  /*0c30*/  FADD.FTZ R56, R31, R90.reuse ;  /* 0x0000005a1f387221 */ /* 0x100fe20000010000 */
[----:B------:R-:W-:Y:S01]  /*0c40*/  FSETP.GTU.FTZ.AND P5, PT, R61, 20, PT ;  /* 0x41a000003d00780b */ /* 0x000fe20003fbc000 */
[--C-:B------:R-:W-:Y:S01]  /*0c50*/  FADD.FTZ R0, R19, R90.reuse ;  /* 0x0000005a13007221 */ /* 0x100fe20000010000 */
[----:B------:R-:W-:Y:S01]  /*0c60*/  IADD3.X R15, R24, R63, RZ, P0, !PT ;  /* 0x0000003f180f7210 */ /* 0x000fe200007fe4ff */
[----:B------:R-:W-:Y:S01]  /*0c70*/  FADD.FTZ R62, R25, R90 ;  /* 0x0000005a193e7221 */ /* 0x000fe20000010000 */
[----:B------:R-:W-:-:S02]  /*0c80*/  FSETP.GTU.FTZ.AND P4, PT, R60, 20, PT ;  /* 0x41a000003c00780b */ /* 0x000fc40003f9c000 */
[----:B------:R-:W-:Y:S02]  /*0c90*/  FSETP.GTU.FTZ.AND P3, PT, R59, 20, PT ;  /* 0x41a000003b00780b */ /* 0x000fe40003f7c000 */
        /* <DEDUP_REMOVED lines=39> */
.L_x_7854:
[----:B------:R-:W-:Y:S05]  /*0f10*/  BSYNC B0 ;  /* 0x0000000000007941 */ /* 0x000fea0003800000 */
.L_x_7853:
        /* <DEDUP_REMOVED lines=34> */
.L_x_7856:
[----:B------:R-:W-:Y:S05]  /*1140*/  BSYNC B0 ;  /* 0x0000000000007941 */ /* 0x000fea0003800000 */
.L_x_7855:
        /* <DEDUP_REMOVED lines=33> */
.L_x_7858:
[----:B------:R-:W-:Y:S05]  /*1360*/  BSYNC B0 ;  /* 0x0000000000007941 */ /* 0x000fea0003800000 */
.L_x_7857:
        /* <DEDUP_REMOVED lines=33> */
.L_x_7860:
[----:B------:R-:W-:Y:S05]  /*1580*/  BSYNC B0 ;  /* 0x0000000000007941 */ /* 0x000fea0003800000 */
.L_x_7859:
        /* <DEDUP_REMOVED lines=33> */
.L_x_7862:
[----:B------:R-:W-:Y:S05]  /*17a0*/  BSYNC B0 ;  /* 0x0000000000007941 */ /* 0x000fea0003800000 */
.L_x_7861:
        /* <DEDUP_REMOVED lines=33> */
.L_x_7864:
[----:B------:R-:W-:Y:S05]  /*19c0*/  BSYNC B0 ;  /* 0x0000000000007941 */ /* 0x000fea0003800000 */
.L_x_7863:
        /* <DEDUP_REMOVED lines=33> */
.L_x_7866:
[----:B------:R-:W-:Y:S05]  /*1be0*/  BSYNC B0 ;  /* 0x0000000000007941 */ /* 0x000fea0003800000 */
.L_x_7865:
        /* <DEDUP_REMOVED lines=33> */
.L_x_7868:
[----:B------:R-:W-:Y:S05]  /*1e00*/  BSYNC B0 ;  /* 0x0000000000007941 */ /* 0x000fea0003800000 */
.L_x_7867:
[----:B------:R-:W-:Y:S06]  /*1e10*/  BAR.SYNC.DEFER_BLOCKING 0x0 ;  /* 0x0000000000007b1d */ /* 0x000fec0000010000 */
[----:B------:R-:W2:Y:S01]  /*1e20*/  LDG.E.128 R28, [R14.64] ;  /* 0x000000060e1c7981 */ /* 0x000ea2000c1e1d00 */
[----:B------:R-:W-:Y:S02]  /*1e30*/  IMAD R16, R144, c[0x0][0x200], RZ ;  /* 0x0000800090107a24 */ /* 0x000fe400078e02ff */
[----:B------:R-:W-:Y:S02]  /*1e40*/  IMAD R18, R92, c[0x0][0x208], RZ ;  /* 0x000082005c127a24 */ /* 0x000fe400078e02ff */
[----:B------:R-:W-:-:S02]  /*1e50*/  IMAD R19, R89, c[0x0][0x204], R16 ;  /* 0x0000810059137a24 */ /* 0x000fc400078e0210 */
[----:B------:R-:W-:-:S05]  /*1e60*/  IMAD.WIDE.U32 R16, R89, c[0x0][0x200], R12 ;  /* 0x0000800059107a25 */ /* 0x000fca00078e000c */
[----:B------:R-:W-:Y:S01]  /*1e70*/  IADD3 R17, R17, R19, RZ ;  /* 0x0000001311117210 */ /* 0x000fe20007ffe0ff */
[----:B------:R-:W-:-:S04]  /*1e80*/  IMAD R19, R93, c[0x0][0x20c], R18 ;  /* 0x000083005d137a24 */ /* 0x000fc800078e0212 */
        /* <DEDUP_REMOVED lines=14> */
[--C-:B------:R-:W-:Y:S02]  /*1f70*/  HADD2.F32 R104, -RZ, R9.reuse.H1_H1 ;  /* 0x30000009ff687230 */ /* 0x100fe40000004100 */
[----:B------:R-:W-:Y:S02]  /*1f80*/  HADD2.F32 R106, -RZ, R9.H0_H0 ;  /* 0x20000009ff6a7230 */ /* 0x000fe40000004100 */
        /* <DEDUP_REMOVED lines=15> */
[--C-:B------:R-:W-:Y:S01]  /*2080*/  HADD2.F32 R98, -RZ, R11.reuse.H0_H0 ;  /* 0x2000000bff627230 */ /* 0x100fe20000004100 */
[----:B------:R-:W1:Y:S01]  /*2090*/  MUFU.EX2 R34, R17 ;  /* 0x0000001100227308 */ /* 0x000e620000000800 */
[----:B------:R-:W-:Y:S01]  /*20a0*/  FMUL.FTZ R40, R42, -1.4426950216293334961 ;  /* 0xbfb8aa3b2a287820 */ /* 0x000fe20000410000 */
[----:B------:R-:W-:Y:S01]  /*20b0*/  HADD2.F32 R96, -RZ, R11.H1_H1 ;  /* 0x3000000bff607230 */ /* 0x000fe20000004100 */
[----:B------:R-:W-:-:S02]  /*20c0*/  FMUL.FTZ R41, R45, -1.4426950216293334961 ;  /* 0xbfb8aa3b2d297820 */ /* 0x000fc40000410000 */
[----:B------:R-:W-:-:S03]  /*20d0*/  FMUL.FTZ R37, R39, -1.4426950216293334961 ;  /* 0xbfb8aa3b27257820 */ /* 0x000fc60000410000 */
[----:B------:R-:W2:Y:S01]  /*20e0*/  MUFU.EX2 R15, R15 ;  /* 0x0000000f000f7308 */ /* 0x000ea20000000800 */
[----:B0-----:R-:W-:-:S07]  /*20f0*/  FADD.FTZ R28, R28, 1 ;  /* 0x3f8000001c1c7421 */ /* 0x001fce0000010000 */
[----:B------:R-:W0:Y:S01]  /*2100*/  MUFU.EX2 R30, R29 ;  /* 0x0000001d001e7308 */ /* 0x000e220000000800 */
[----:B-1----:R-:W-:-:S07]  /*2110*/  FADD.FTZ R34, R34, 1 ;  /* 0x3f80000022227421 */ /* 0x002fce0000010000 */
[----:B------:R-:W1:Y:S01]  /*2120*/  MUFU.EX2 R40, R40 ;  /* 0x0000002800287308 */ /* 0x000e620000000800 */
[----:B--2---:R-:W-:-:S07]  /*2130*/  FADD.FTZ R15, R15, 1 ;  /* 0x3f8000000f0f7421 */ /* 0x004fce0000010000 */
[----:B------:R-:W2:Y:S01]  /*2140*/  MUFU.EX2 R46, R41 ;  /* 0x00000029002e7308 */ /* 0x000ea20000000800 */
[----:B0-----:R-:W-:-:S07]  /*2150*/  FADD.FTZ R30, R30, 1 ;  /* 0x3f8000001e1e7421 */ /* 0x001fce0000010000 */
[----:B------:R-:W0:Y:S01]  /*2160*/  MUFU.EX2 R38, R37 ;  /* 0x0000002500267308 */ /* 0x000e220000000800 */
[----:B-1----:R-:W-:-:S07]  /*2170*/  FADD.FTZ R43, R40, 1 ;  /* 0x3f800000282b7421 */ /* 0x002fce0000010000 */
[----:B------:R-:W1:Y:S01]  /*2180*/  MUFU.EX2 R35, R35 ;  /* 0x0000002300237308 */ /* 0x000e620000000800 */
[----:B--2---:R-:W-:-:S07]  /*2190*/  FADD.FTZ R46, R46, 1 ;  /* 0x3f8000002e2e7421 */ /* 0x004fce0000010000 */
[----:B------:R-:W2:Y:S01]  /*21a0*/  MUFU.RCP R15, R15 ;  /* 0x0000000f000f7308 */ /* 0x000ea20000001000 */
[----:B0-----:R-:W-:-:S07]  /*21b0*/  FADD.FTZ R10, R38, 1 ;  /* 0x3f800000260a7421 */ /* 0x001fce0000010000 */
[----:B------:R-:W-:Y:S01]  /*21c0*/  MUFU.RCP R34, R34 ;  /* 0x0000002200227308 */ /* 0x000fe20000001000 */
[----:B-1----:R-:W-:-:S07]  /*21d0*/  FADD.FTZ R35, R35, 1 ;  /* 0x3f80000023237421 */ /* 0x002fce0000010000 */
[----:B------:R-:W-:Y:S01]  /*21e0*/  MUFU.RCP R30, R30 ;  /* 0x0000001e001e7308 */ /* 0x000fe20000001000 */
[----:B--2---:R-:W-:-:S04]  /*21f0*/  FADD.FTZ R9, -R15, 1 ;  /* 0x3f8000000f097421 */ /* 0x004fc80000010100 */
[----:B------:R-:W-:-:S03]  /*2200*/  FFMA.FTZ R9, R14, R9, 1 ;  /* 0x3f8000000e097423 */ /* 0x000fc60000010009 */
[----:B------:R-:W0:Y:S08]  /*2210*/  MUFU.RCP R29, R28 ;  /* 0x0000001c001d7308 */ /* 0x000e300000001000 */
[----:B------:R-:W-:Y:S08]  /*2220*/  MUFU.RCP R40, R10 ;  /* 0x0000000a00287308 */ /* 0x000ff00000001000 */
[----:B------:R-:W-:Y:S01]  /*2230*/  MUFU.RCP R43, R43 ;  /* 0x0000002b002b7308 */ /* 0x000fe20000001000 */
[----:B0-----:R-:W-:-:S04]  /*2240*/  FADD.FTZ R11, -R29, 1 ;  /* 0x3f8000001d0b7421 */ /* 0x001fc80000010100 */
[----:B------:R-:W-:-:S03]  /*2250*/  FFMA.FTZ R11, R32, R11, 1 ;  /* 0x3f800000200b7423 */ /* 0x000fc6000001000b */
[----:B------:R-:W0:Y:S08]  /*2260*/  MUFU.RCP R46, R46 ;  /* 0x0000002e002e7308 */ /* 0x000e300000001000 */
[----:B------:R1:W2:Y:S01]  /*2270*/  MUFU.RCP R37, R35 ;  /* 0x0000002300257308 */ /* 0x0002a20000001000 */
[----:B---3--:R3:W-:Y:S01]  /*2280*/  STS.128 [R74.X16], R24 ;  /* 0x000000184a007388 */ /* 0x0087e2000000cc00 */
[----:B------:R-:W-:-:S06]  /*2290*/  NOP ;  /* 0x0000000000007918 */ /* 0x000fcc0000000000 */
[----:B------:R-:W4:Y:S01]  /*22a0*/  LDS.128 R16, [R74.X16] ;  /* 0x000000004a107984 */ /* 0x000f22000000cc00 */
[----:B---3--:R-:W-:Y:S02]  /*22b0*/  FMUL.FTZ R24, R14, R15 ;  /* 0x0000000f0e187220 */ /* 0x008fe40000410000 */
[----:B------:R-:W-:Y:S02]  /*22c0*/  FMUL.FTZ R27, R32, R29 ;  /* 0x0000001d201b7220 */ /* 0x000fe40000410000 */
[----:B0-----:R-:W-:Y:S02]  /*22d0*/  FADD.FTZ R32, -R46, 1 ;  /* 0x3f8000002e207421 */ /* 0x001fe40000010100 */
[----:B------:R-:W-:Y:S02]  /*22e0*/  FMUL.FTZ R108, R8, R27 ;  /* 0x0000001b086c7220 */ /* 0x000fe40000410000 */
[C---:B------:R-:W-:Y:S02]  /*22f0*/  FFMA.FTZ R48, R45.reuse, R32, 1 ;  /* 0x3f8000002d307423 */ /* 0x040fe40000010020 */
[----:B------:R-:W-:Y:S01]  /*2300*/  FMUL.FTZ R45, R45, R46 ;  /* 0x0000002e2d2d7220 */ /* 0x000fe20000410000 */
[----:B----4-:R-:W-:-:S02]  /*2310*/  HADD2.F32 R25, -RZ, R16.H0_H0 ;  /* 0x20000010ff197230 */ /* 0x010fc40000004100 */
[--C-:B-1----:R-:W-:Y:S02]  /*2320*/  HADD2.F32 R35, -RZ, R17.reuse.H1_H1 ;  /* 0x30000011ff237230 */ /* 0x102fe40000004100 */
[----:B------:R-:W-:Y:S01]  /*2330*/  HADD2.F32 R28, -RZ, R17.H0_H0 ;  /* 0x20000011ff1c7230 */ /* 0x000fe20000004100 */
        /* <DEDUP_REMOVED lines=8> */
[----:B------:R-:W-:Y:S01]  /*23c0*/  FADD.FTZ R16, -R30, 1 ;  /* 0x3f8000001e107421 */ /* 0x000fe20000010100 */
[----:B------:R-:W-:Y:S01]  /*23d0*/  HADD2.F32 R47, -RZ, R19.H1_H1 ;  /* 0x30000013ff2f7230 */ /* 0x000fe20000004100 */
[----:B------:R-:W-:-:S02]  /*23e0*/  FMUL.FTZ R15, R106, R28 ;  /* 0x0000001c6a0f7220 */ /* 0x000fc40000410000 */
[----:B------:R-:W-:Y:S02]  /*23f0*/  FMUL.FTZ R14, R8, R26 ;  /* 0x0000001a080e7220 */ /* 0x000fe40000410000 */
[----:B------:R-:W-:Y:S02]  /*2400*/  FFMA.FTZ R18, R31, R18, 1 ;  /* 0x3f8000001f127423 */ /* 0x000fe40000010012 */
[----:B------:R-:W-:Y:S02]  /*2410*/  FMUL.FTZ R17, R34, R17 ;  /* 0x0000001122117220 */ /* 0x000fe40000410000 */
[----:B------:R-:W-:Y:S02]  /*2420*/  FFMA.FTZ R16, R33, R16, 1 ;  /* 0x3f80000021107423 */ /* 0x000fe40000010010 */
[----:B------:R-:W-:Y:S02]  /*2430*/  FMUL.FTZ R15, R30, R15 ;  /* 0x0000000f1e0f7220 */ /* 0x000fe40000410000 */
[----:B------:R-:W-:-:S02]  /*2440*/  FMUL.FTZ R9, R10, R9 ;  /* 0x000000090a097220 */ /* 0x000fc40000410000 */
[----:B------:R-:W-:Y:S02]  /*2450*/  FMUL.FTZ R14, R29, R14 ;  /* 0x0000000e1d0e7220 */ /* 0x000fe40000410000 */
[----:B------:R-:W-:Y:S02]  /*2460*/  FMUL.FTZ R18, R17, R18 ;  /* 0x0000001211127220 */ /* 0x000fe40000410000 */
[----:B------:R-:W-:Y:S02]  /*2470*/  FADD.FTZ R10, -R40, 1 ;  /* 0x3f800000280a7421 */ /* 0x000fe40000010100 */
[----:B------:R-:W-:Y:S02]  /*2480*/  FADD.FTZ R17, -R43, 1 ;  /* 0x3f8000002b117421 */ /* 0x000fe40000010100 */
[----:B------:R-:W-:Y:S02]  /*2490*/  FMUL.FTZ R15, R15, R16 ;  /* 0x000000100f0f7220 */ /* 0x000fe40000410000 */
[----:B------:R-:W-:-:S02]  /*24a0*/  FMUL.FTZ R14, R14, R11 ;  /* 0x0000000b0e0e7220 */ /* 0x000fc40000410000 */
[----:B------:R-:W-:Y:S02]  /*24b0*/  FFMA.FTZ R16, R39, R10, 1 ;  /* 0x3f80000027107423 */ /* 0x000fe4000001000a */
[----:B--2---:R-:W-:Y:S02]  /*24c0*/  FADD.FTZ R11, -R37, 1 ;  /* 0x3f800000250b7421 */ /* 0x004fe40000010100 */
[----:B------:R-:W-:Y:S02]  /*24d0*/  FFMA.FTZ R19, R42, R17, 1 ;  /* 0x3f8000002a137423 */ /* 0x000fe40000010011 */
[----:B------:R-:W-:Y:S02]  /*24e0*/  FMUL.FTZ R10, R102, R38 ;  /* 0x00000026660a7220 */ /* 0x000fe40000410000 */
[----:B------:R-:W-:Y:S02]  /*24f0*/  FMUL.FTZ R17, R100, R41 ;  /* 0x0000002964117220 */ /* 0x000fe40000410000 */
        /* <DEDUP_REMOVED lines=14> */
[--C-:B------:R-:W-:Y:S01]  /*25e0*/  HADD2.F32 R9, -RZ, R4.reuse.H0_H0 ;  /* 0x20000004ff097230 */ /* 0x100fe20000004100 */
[----:B------:R-:W-:Y:S01]  /*25f0*/  IMAD R10, R144, c[0x0][0x2e8], RZ ;  /* 0x0000ba00900a7a24 */ /* 0x000fe200078e02ff */
[----:B------:R-:W-:Y:S01]  /*2600*/  MOV R32, c[0x0][0x16c] ;  /* 0x00005b0000207a02 */ /* 0x000fe20000000f00 */
[----:B------:R-:W-:Y:S01]  /*2610*/  FMUL.FTZ R95, R95, R24 ;  /* 0x000000185f5f7220 */ /* 0x000fe20000410000 */
[----:B------:R-:W-:Y:S01]  /*2620*/  F2FP.PACK_AB R19, R48, R19 ;  /* 0x000000133013723e */ /* 0x000fe200000000ff */
[----:B------:R-:W-:Y:S01]  /*2630*/  BAR.SYNC.DEFER_BLOCKING 0x0 ;  /* 0x0000000000007b1d */ /* 0x000fe20000010000 */
[----:B------:R-:W-:Y:S01]  /*2640*/  IMAD R49, R89, c[0x0][0x2ec], R10 ;  /* 0x0000bb0059317a24 */ /* 0x000fe200078e020a */
[----:B------:R-:W-:Y:S01]  /*2650*/  ISETP.GE.AND P1, PT, R32, 0x1, PT ;  /* 0x000000012000780c */ /* 0x000fe20003f26270 */
[----:B------:R-:W-:Y:S01]  /*2660*/  FFMA.FTZ R29, R95, R9, R94 ;  /* 0x000000095f1d7223 */ /* 0x000fe2000001005e */
[----:B------:R-:W-:Y:S01]  /*2670*/  HADD2.F32 R94, -RZ, R7.H1_H1 ;  /* 0x30000007ff5e7230 */ /* 0x000fe20000004100 */
[----:B------:R-:W-:Y:S01]  /*2680*/  FMUL.FTZ R33, R33, R30 ;  /* 0x0000001e21217220 */ /* 0x000fe20000410000 */
[----:B------:R-:W-:Y:S01]  /*2690*/  HADD2.F32 R30, -RZ, R4.H1_H1 ;  /* 0x30000004ff1e7230 */ /* 0x000fe20000004100 */
[----:B------:R-:W-:-:S04]  /*26a0*/  IMAD.WIDE.U32 R14, R89, c[0x0][0x2e8], R12 ;  /* 0x0000ba00590e7a25 */ /* 0x000fc800078e000c */
[----:B------:R-:W-:Y:S01]  /*26b0*/  FFMA.FTZ R29, R108, R30, R29 ;  /* 0x0000001e6c1d7223 */ /* 0x000fe2000001001d */
[----:B------:R-:W-:Y:S01]  /*26c0*/  HADD2.F32 R30, -RZ, R5.H0_H0 ;  /* 0x20000005ff1e7230 */ /* 0x000fe20000004100 */
[----:B------:R-:W-:Y:S01]  /*26d0*/  IADD3 R15, R15, R49, RZ ;  /* 0x000000310f0f7210 */ /* 0x000fe20007ffe0ff */
[----:B------:R-:W-:Y:S02]  /*26e0*/  FMUL.FTZ R106, R106, R33 ;  /* 0x000000216a6a7220 */ /* 0x000fe40000410000 */
[----:B------:R-:W-:Y:S02]  /*26f0*/  FMUL.FTZ R31, R31, R34 ;  /* 0x000000221f1f7220 */ /* 0x000fe40000410000 */
[----:B------:R-:W-:Y:S02]  /*2700*/  FFMA.FTZ R29, R106, R30, R29 ;  /* 0x0000001e6a1d7223 */ /* 0x000fe4000001001d */
[----:B------:R-:W-:Y:S02]  /*2710*/  FMUL.FTZ R104, R104, R31 ;  /* 0x0000001f68687220 */ /* 0x000fe40000410000 */
[----:B------:R-:W-:Y:S01]  /*2720*/  IMAD.WIDE.U32 R14, R93, c[0x0][0x2f0], R14 ;  /* 0x0000bc005d0e7a25 */ /* 0x000fe200078e000e */
        /* <DEDUP_REMOVED lines=9> */
[----:B------:R-:W-:Y:S01]  /*27c0*/  LEA R17, P0, R14, c[0x0][0x338], 0x1 ;  /* 0x0000ce000e117a11 */ /* 0x000fe200078008ff */
[----:B------:R-:W-:-:S02]  /*27d0*/  FMUL.FTZ R43, R42, R43 ;  /* 0x0000002b2a2b7220 */ /* 0x000fc40000410000 */
[----:B------:R-:W-:Y:S02]  /*27e0*/  IMAD R19, R93, c[0x0][0x2f4], R18 ;  /* 0x0000bd005d137a24 */ /* 0x000fe400078e0212 */
[----:B------:R-:W-:Y:S01]  /*27f0*/  FFMA.FTZ R29, R104, R16, R29 ;  /* 0x00000010681d7223 */ /* 0x000fe2000001001d */
[--C-:B------:R-:W-:Y:S01]  /*2800*/  HADD2.F32 R16, -RZ, R6.reuse.H0_H0 ;  /* 0x20000006ff107230 */ /* 0x100fe20000004100 */
[----:B------:R-:W-:Y:S01]  /*2810*/  FMUL.FTZ R98, R98, R43 ;  /* 0x0000002b62627220 */ /* 0x000fe20000410000 */
[----:B------:R-:W-:Y:S01]  /*2820*/  IADD3 R19, R15, R19, RZ ;  /* 0x000000130f137210 */ /* 0x000fe20007ffe0ff */
[----:B------:R-:W-:Y:S01]  /*2830*/  HADD2.F32 R15, -RZ, R6.H1_H1 ;  /* 0x30000006ff0f7230 */ /* 0x000fe20000004100 */
[----:B------:R-:W-:Y:S02]  /*2840*/  FMUL.FTZ R96, R96, R45 ;  /* 0x0000002d60607220 */ /* 0x000fe40000410000 */
[----:B------:R-:W-:Y:S01]  /*2850*/  FFMA.FTZ R29, R102, R16, R29 ;  /* 0x00000010661d7223 */ /* 0x000fe2000001001d */
[----:B------:R-:W-:Y:S01]  /*2860*/  LEA.HI.X R18, R14, c[0x0][0x33c], R19, 0x1, P0 ;  /* 0x0000cf000e127a11 */ /* 0x000fe200000f0c13 */
[----:B------:R-:W-:Y:S01]  /*2870*/  HADD2.F32 R16, -RZ, R7.H0_H0 ;  /* 0x20000007ff107230 */ /* 0x000fe20000004100 */
[----:B------:R-:W-:Y:S01]  /*2880*/  IADD3 R14, P2, R17, R64, RZ ;  /* 0x00000040110e7210 */ /* 0x000fe20007f5e0ff */
[----:B------:R-:W-:Y:S01]  /*2890*/  FFMA.FTZ R29, R100, R15, R29 ;  /* 0x0000000f641d7223 */ /* 0x000fe2000001001d */
[----:B------:R-:W-:-:S02]  /*28a0*/  ISETP.NE.U32.AND P0, PT, RZ, c[0x0][0x270], PT ;  /* 0x00009c00ff007a0c */ /* 0x000fc40003f05070 */
[----:B------:R-:W-:Y:S01]  /*28b0*/  IADD3.X R15, R18, R63, RZ, P2, !PT ;  /* 0x0000003f120f7210 */ /* 0x000fe200017fe4ff */
[----:B------:R-:W-:Y:S01]  /*28c0*/  FFMA.FTZ R29, R98, R16, R29 ;  /* 0x00000010621d7223 */ /* 0x000fe2000001001d */
        /* <DEDUP_REMOVED lines=14> */
[----:B------:R-:W-:Y:S01]  /*29b0*/  IMAD.WIDE.U32 R12, R89, c[0x0][0x210], R12 ;  /* 0x00008400590c7a25 */ /* 0x000fe200078e000c */
[----:B------:R-:W-:-:S02]  /*29c0*/  F2FP.PACK_AB R9, R14, R9 ;  /* 0x000000090e09723e */ /* 0x000fc400000000ff */
[----:B------:R-:W-:Y:S01]  /*29d0*/  F2FP.PACK_AB R8, R27, R8 ;  /* 0x000000081b08723e */ /* 0x000fe200000000ff */
[----:B------:R-:W-:-:S04]  /*29e0*/  IMAD R14, R144, c[0x0][0x210], RZ ;  /* 0x00008400900e7a24 */ /* 0x000fc800078e02ff */
[----:B------:R0:W-:Y:S01]  /*29f0*/  STS.128 [R74.X16], R8 ;  /* 0x000000084a007388 */ /* 0x0001e2000000cc00 */
[----:B------:R-:W-:-:S06]  /*2a00*/  NOP ;  /* 0x0000000000007918 */ /* 0x000fcc0000000000 */
[----:B------:R-:W1:Y:S01]  /*2a10*/  LDS.128 R16, [R74.X16] ;  /* 0x000000004a107984 */ /* 0x000e62000000cc00 */
        /* <DEDUP_REMOVED lines=8> */
[----:B------:R-:W-:-:S04]  /*2aa0*/  IADD3 R8, P0, R9, R64, RZ ;  /* 0x0000004009087210 */ /* 0x000fc80007f1e0ff */
[----:B------:R-:W-:-:S05]  /*2ab0*/  IADD3.X R9, R12, R63, RZ, P0, !PT ;  /* 0x0000003f0c097210 */ /* 0x000fca00007fe4ff */
[----:B-1----:R0:W-:Y:S04]  /*2ac0*/  STG.E.128 [R8.64], R16 ;  /* 0x0000001008007986 */ /* 0x0021e8000c101d06 */
.L_x_7869:
        /* <DEDUP_REMOVED lines=19> */
[C---:B0-----:R-:W-:Y:S01]  /*2c00*/  IMAD R8, R144.reuse, c[0x0][0x298], RZ ;  /* 0x0000a60090087a24 */ /* 0x041fe200078e02ff */
        /* <DEDUP_REMOVED lines=13> */
[----:B------:R-:W-:Y:S01]  /*2ce0*/  IMAD R13, R143, c[0x0][0x2a0], RZ ;  /* 0x0000a8008f0d7a24 */ /* 0x000fe200078e02ff */
        /* <DEDUP_REMOVED lines=50> */
.L_x_7891:
[----:B------:R-:W-:Y:S01]  /*3010*/  SHF.R.S32.HI R134, RZ, 0x1f, R115 ;  /* 0x0000001fff867819 */ /* 0x000fe20000011473 */
[----:B------:R-:W-:-:S04]  /*3020*/  IMAD.WIDE.U32 R8, R115, c[0x0][0x1a0], RZ ;  /* 0x0000680073087a25 */ /* 0x000fc800078e00ff */
        /* <DEDUP_REMOVED lines=38> */
[----:B------:R-:W-:-:S06]  /*3290*/  FMUL.FTZ R136, R135, R62 ;  /* 0x0000003e87887220 */ /* 0x000fcc0000410000 */
[----:B-1----:R-:W1:Y:S01]  /*32a0*/  MUFU.EX2 R136, R136 ;  /* 0x0000008800887308 */ /* 0x002e620000000800 */
[----:B------:R-:W-:Y:S02]  /*32b0*/  IADD3 R13, R86, 0x200, RZ ;  /* 0x00000200560d7810 */ /* 0x000fe40007ffe0ff */
[----:B0-----:R-:W-:Y:S02]  /*32c0*/  @P0 IADD3 R8, R75, -0x2, RZ ;  /* 0xfffffffe4b080810 */ /* 0x001fe40007ffe0ff */
[----:B------:R-:W-:-:S03]  /*32d0*/  @!P1 LEA R13, R12, R115, 0x8 ;  /* 0x000000730c0d9211 */ /* 0x000fc600078e40ff */
[----:B------:R-:W-:Y:S01]  /*32e0*/  @P0 IMAD R127, R8, c[0x0][0x16c], R115 ;  /* 0x00005b00087f0a24 */ /* 0x000fe200078e0273 */
[----:B------:R-:W-:Y:S01]  /*32f0*/  SHF.L.U32 R121, R13, 0x2, RZ ;  /* 0x000000020d797819 */ /* 0x000fe200000006ff */
[----:B------:R-:W0:Y:S01]  /*3300*/  LDS.128 R8, [R74.X16] ;  /* 0x000000004a087984 */ /* 0x000e22000000cc00 */
        /* <DEDUP_REMOVED lines=12> */
[----:B0-----:R-:W-:-:S07]  /*33d0*/  HADD2.F32 R125, -RZ, R11.H0_H0 ;  /* 0x2000000bff7d7230 */ /* 0x001fce0000004100 */
[----:B------:R-:W-:Y:S01]  /*33e0*/  MUFU.EX2 R139, R139 ;  /* 0x0000008b008b7308 */ /* 0x000fe20000000800 */
[----:B------:R-:W-:Y:S02]  /*33f0*/  HADD2.F32 R123, -RZ, R10.H1_H1 ;  /* 0x3000000aff7b7230 */ /* 0x000fe40000004100 */
[----:B------:R-:W-:Y:S02]  /*3400*/  HADD2.F32 R130, -RZ, R4.H1_H1 ;  /* 0x30000004ff827230 */ /* 0x000fe40000004100 */
[--C-:B------:R-:W-:Y:S02]  /*3410*/  HADD2.F32 R133, -RZ, R6.reuse.H0_H0 ;  /* 0x20000006ff857230 */ /* 0x100fe40000004100 */
[----:B------:R-:W-:Y:S02]  /*3420*/  HADD2.F32 R132, -RZ, R6.H1_H1 ;  /* 0x30000006ff847230 */ /* 0x000fe40000004100 */
[----:B------:R-:W-:Y:S01]  /*3430*/  HADD2.F32 R131, -RZ, R7.H0_H0 ;  /* 0x20000007ff837230 */ /* 0x000fe20000004100 */
[----:B------:R-:W-:Y:S01]  /*3440*/  BSSY B0, `(.L_x_7871) ;  /* 0x0000031000007945 */ /* 0x000fe20003800000 */
[----:B------:R-:W-:-:S02]  /*3450*/  FMUL.FTZ R162, R130, R61 ;  /* 0x0000003d82a27220 */ /* 0x000fc40000410000 */
[----:B------:R-:W-:Y:S02]  /*3460*/  FMUL.FTZ R152, R133, R58 ;  /* 0x0000003a85987220 */ /* 0x000fe40000410000 */
[----:B------:R-:W-:Y:S01]  /*3470*/  FMUL.FTZ R156, R132, R57 ;  /* 0x00000039849c7220 */ /* 0x000fe20000410000 */
[----:B--2---:R0:W-:Y:S01]  /*3480*/  STS.128 [R74.X16+0x210], R16 ;  /* 0x000210104a007388 */ /* 0x0041e2000000cc00 */
[----:B------:R-:W-:-:S06]  /*3490*/  NOP ;  /* 0x0000000000007918 */ /* 0x000fcc0000000000 */
[----:B------:R-:W2:Y:S04]  /*34a0*/  LDS.128 R12, [R74.X16+0x210] ;  /* 0x000210004a0c7984 */ /* 0x000ea8000000cc00 */
[----:B-1----:R1:W-:Y:S04]  /*34b0*/  STS [R121+0xe98], R136 ;  /* 0x000e988879007388 */ /* 0x0023e80000000800 */
[----:B------:R-:W-:Y:S01]  /*34c0*/  BAR.SYNC.DEFER_BLOCKING 0x0 ;  /* 0x0000000000007b1d */ /* 0x000fe20000010000 */
[--C-:B0-----:R-:W-:Y:S02]  /*34d0*/  HADD2.F32 R16, -RZ, R8.reuse.H0_H0 ;  /* 0x20000008ff107230 */ /* 0x101fe40000004100 */
[----:B------:R-:W-:-:S02]  /*34e0*/  HADD2.F32 R17, -RZ, R8.H1_H1 ;  /* 0x30000008ff117230 */ /* 0x000fc40000004100 */
[--C-:B------:R-:W-:Y:S02]  /*34f0*/  HADD2.F32 R18, -RZ, R9.reuse.H0_H0 ;  /* 0x20000009ff127230 */ /* 0x100fe40000004100 */
[----:B------:R-:W-:Y:S01]  /*3500*/  HADD2.F32 R19, -RZ, R9.H1_H1 ;  /* 0x30000009ff137230 */ /* 0x000fe20000004100 */
[----:B------:R0:W3:Y:S04]  /*3510*/  @P2 LDS R146, [R86.X4+0x169c] ;  /* 0x00169c0056922984 */ /* 0x0000e80000004800 */
[----:B------:R4:W5:Y:S01]  /*3520*/  @P0 LDG.E R147, [R126.64+0x4] ;  /* 0x000004067e930981 */ /* 0x000962000c1e1900 */
[--C-:B--2---:R-:W-:Y:S02]  /*3530*/  HADD2.F32 R8, -RZ, R12.reuse.H0_H0 ;  /* 0x2000000cff087230 */ /* 0x104fe40000004100 */
[----:B------:R-:W-:Y:S01]  /*3540*/  HADD2.F32 R9, -RZ, R12.H1_H1 ;  /* 0x3000000cff097230 */ /* 0x000fe20000004100 */
[C---:B------:R-:W-:Y:S01]  /*3550*/  FMUL.FTZ R12, R135.reuse, R0 ;  /* 0x00000000870c7220 */ /* 0x040fe20000410000 */
[----:B----4-:R-:W-:Y:S01]  /*3560*/  HADD2.F32 R126, -RZ, R11.H1_H1 ;  /* 0x3000000bff7e7230 */ /* 0x010fe20000004100 */
[----:B------:R-:W-:-:S04]  /*3570*/  FMUL.FTZ R11, R135, R56 ;  /* 0x00000038870b7220 */ /* 0x000fc80000410000 */
[----:B------:R-:W2:Y:S01]  /*3580*/  MUFU.EX2 R12, R12 ;  /* 0x0000000c000c7308 */ /* 0x000ea20000000800 */
[--C-:B------:R-:W-:Y:S02]  /*3590*/  HADD2.F32 R155, -RZ, R15.reuse.H0_H0 ;  /* 0x2000000fff9b7230 */ /* 0x100fe40000004100 */
[----:B------:R-:W-:-:S05]  /*35a0*/  HADD2.F32 R157, -RZ, R15.H1_H1 ;  /* 0x3000000fff9d7230 */ /* 0x000fca0000004100 */
[----:B------:R-:W4:Y:S01]  /*35b0*/  MUFU.EX2 R11, R11 ;  /* 0x0000000b000b7308 */ /* 0x000f220000000800 */
[----:B-1----:R-:W-:Y:S02]  /*35c0*/  HADD2.F32 R121, -RZ, R10.H0_H0 ;  /* 0x2000000aff797230 */ /* 0x002fe40000004100 */
[--C-:B------:R-:W-:Y:S01]  /*35d0*/  HADD2.F32 R153, -RZ, R14.reuse.H1_H1 ;  /* 0x3000000eff997230 */ /* 0x100fe20000004100 */
[----:B------:R-:W-:Y:S01]  /*35e0*/  FMUL.FTZ R159, R98, R155 ;  /* 0x0000009b629f7220 */ /* 0x000fe20000410000 */
[----:B------:R-:W-:Y:S01]  /*35f0*/  HADD2.F32 R127, -RZ, R5.H0_H0 ;  /* 0x20000005ff7f7230 */ /* 0x000fe20000004100 */
[----:B------:R-:W-:Y:S02]  /*3600*/  FMUL.FTZ R157, R96, R157 ;  /* 0x0000009d609d7220 */ /* 0x000fe40000410000 */
[----:B------:R1:W0:Y:S01]  /*3610*/  MUFU.EX2 R10, R128 ;  /* 0x00000080000a7308 */ /* 0x0002220000000800 */
[--C-:B------:R-:W-:Y:S01]  /*3620*/  HADD2.F32 R145, -RZ, R13.reuse.H0_H0 ;  /* 0x2000000dff917230 */ /* 0x100fe20000004100 */
[----:B------:R-:W-:Y:S01]  /*3630*/  FMUL.FTZ R148, R100, R153 ;  /* 0x0000009964947220 */ /* 0x000fe20000410000 */
[----:B------:R-:W-:Y:S01]  /*3640*/  HADD2.F32 R149, -RZ, R13.H1_H1 ;  /* 0x3000000dff957230 */ /* 0x000fe20000004100 */
[----:B------:R-:W-:Y:S01]  /*3650*/  FMUL.FTZ R15, R129, R62 ;  /* 0x0000003e810f7220 */ /* 0x000fe20000410000 */
[----:B------:R-:W-:-:S02]  /*3660*/  HADD2.F32 R151, -RZ, R14.H0_H0 ;  /* 0x2000000eff977230 */ /* 0x000fc40000004100 */
[----:B-1----:R-:W-:Y:S01]  /*3670*/  HADD2.F32 R128, -RZ, R5.H1_H1 ;  /* 0x30000005ff807230 */ /* 0x002fe20000004100 */
[----:B------:R-:W-:Y:S01]  /*3680*/  FMUL.FTZ R13, R127, R60 ;  /* 0x0000003c7f0d7220 */ /* 0x000fe20000410000 */
[----:B------:R-:W-:Y:S01]  /*3690*/  HADD2.F32 R135, -RZ, R7.H1_H1 ;  /* 0x30000007ff877230 */ /* 0x000fe20000004100 */
[----:B------:R-:W-:Y:S02]  /*36a0*/  FMUL.FTZ R14, R131, R56 ;  /* 0x00000038830e7220 */ /* 0x000fe40000410000 */
[----:B------:R-:W-:Y:S02]  /*36b0*/  FMUL.FTZ R160, R128, R59 ;  /* 0x0000003b80a07220 */ /* 0x000fe40000410000 */
[----:B--2---:R-:W-:Y:S01]  /*36c0*/  FFMA.FTZ R153, R12, R157, R159 ;  /* 0x0000009d0c997223 */ /* 0x004fe2000001009f */
[----:B------:R-:W-:Y:S05]  /*36d0*/  @P2 BRA `(.L_x_7872) ;  /* 0x0000007000002947 */ /* 0x000fea0003800000 */
[----:B0--34-:R-:W-:-:S13]  /*36e0*/  ISETP.NE.AND P0, PT, R75, c[0x0][0x174], PT ;  /* 0x00005d004b007a0c */ /* 0x019fda0003f05270 */
[----:B------:R-:W-:-:S04]  /*36f0*/  @P0 LEA.HI R146, R75, R75, RZ, 0x1 ;  /* 0x0000004b4b920211 */ /* 0x000fc800078f08ff */
[----:B------:R-:W-:-:S04]  /*3700*/  @P0 LOP3.LUT R146, R146, 0xfffffe, RZ, 0xc0, !PT ;  /* 0x00fffffe92920812 */ /* 0x000fc800078ec0ff */
[----:B------:R-:W-:Y:S02]  /*3710*/  @P0 IADD3 R150, -R146, R75, RZ ;  /* 0x0000004b92960210 */ /* 0x000fe40007ffe1ff */
[----:B------:R-:W-:Y:S02]  /*3720*/  MOV R146, 0x3f800000 ;  /* 0x3f80000000927802 */ /* 0x000fe40000000f00 */
[----:B------:R-:W-:-:S05]  /*3730*/  @P0 LEA R150, R150, R115, 0x8 ;  /* 0x0000007396960211 */ /* 0x000fca00078e40ff */
[----:B------:R0:W1:Y:S02]  /*3740*/  @P0 LDS R146, [R150.X4+0xe98] ;  /* 0x000e980096920984 */ /* 0x0000640000004800 */
.L_x_7872:
[----:B0--34-:R-:W-:Y:S05]  /*3750*/  BSYNC B0 ;  /* 0x0000000000007941 */ /* 0x019fea0003800000 */
.L_x_7871:
[----:B-1----:R-:W-:Y:S01]  /*3760*/  FMUL.FTZ R150, R12, R146 ;  /* 0x000000920c967220 */ /* 0x002fe20000410000 */
[----:B------:R-:W-:Y:S01]  /*3770*/  ISETP.NE.AND P0, PT, R142, 0x1f, PT ;  /* 0x0000001f8e00780c */ /* 0x000fe20003f05270 */
[----:B------:R-:W-:Y:S01]  /*3780*/  FMUL.FTZ R155, R102, R151 ;  /* 0x00000097669b7220 */ /* 0x000fe20000410000 */
[C---:B------:R-:W-:Y:S01]  /*3790*/  ISETP.GE.U32.AND P3, PT, R142.reuse, 0x1e, PT ;  /* 0x0000001e8e00780c */ /* 0x040fe20003f66070 */
[C---:B------:R-:W-:Y:S01]  /*37a0*/  FFMA.FTZ R153, R11.reuse, R153, R148 ;  /* 0x000000990b997223 */ /* 0x040fe20000010094 */
[----:B------:R-:W-:Y:S01]  /*37b0*/  ISETP.GE.U32.AND P4, PT, R142, 0x18, PT ;  /* 0x000000188e00780c */ /* 0x000fe20003f86070 */
[----:B------:R-:W-:Y:S01]  /*37c0*/  FMUL.FTZ R151, R11, R150 ;  /* 0x000000960b977220 */ /* 0x000fe20000410000 */
[----:B------:R-:W-:Y:S01]  /*37d0*/  ISETP.NE.AND P5, PT, R86, RZ, PT ;  /* 0x000000ff5600720c */ /* 0x000fe20003fa5270 */
[----:B------:R-:W-:Y:S01]  /*37e0*/  FMUL.FTZ R154, R104, R149 ;  /* 0x00000095689a7220 */ /* 0x000fe20000410000 */
[----:B------:R-:W-:Y:S01]  /*37f0*/  LEA R137, R137, R86, 0x8 ;  /* 0x0000005689897211 */ /* 0x000fe200078e40ff */
        /* <DEDUP_REMOVED lines=18> */
[----:B------:R-:W-:Y:S02]  /*3920*/  FMUL.FTZ R174, R141, R8 ;  /* 0x000000088dae7220 */ /* 0x000fe40000410000 */
[----:B------:R-:W-:Y:S01]  /*3930*/  FMUL.FTZ R163, R19, R160 ;  /* 0x000000a013a37220 */ /* 0x000fe20000410000 */
[----:B------:R-:W0:Y:S01]  /*3940*/  SHFL.DOWN PT, R172, R173, 0x1, 0x1f ;  /* 0x08201f00adac7f89 */ /* 0x000e2200000e0000 */
[----:B------:R-:W-:-:S02]  /*3950*/  FFMA.FTZ R9, R138, R9, R161 ;  /* 0x000000098a097223 */ /* 0x000fc400000100a1 */
[----:B------:R-:W-:Y:S01]  /*3960*/  FMUL.FTZ R165, R138, R165 ;  /* 0x000000a58aa57220 */ /* 0x000fe20000410000 */
[----:B------:R-:W1:Y:S01]  /*3970*/  SHFL.DOWN PT, R171, R174, 0x1, 0x1f ;  /* 0x08201f00aeab7f89 */ /* 0x000e6200000e0000 */
        /* <DEDUP_REMOVED lines=15> */
[C---:B0-----:R-:W-:Y:S01]  /*3a70*/  @P0 FFMA.FTZ R173, R174.reuse, R172, R173 ;  /* 0x000000acaead0223 */ /* 0x041fe200000100ad */
[----:B------:R-:W0:Y:S01]  /*3a80*/  SHFL.UP PT, R9, R150, 0x1, RZ ;  /* 0x0420000096097989 */ /* 0x000e2200000e00ff */
[----:B-1----:R-:W-:Y:S01]  /*3a90*/  @P0 FMUL.FTZ R174, R174, R171 ;  /* 0x000000abaeae0220 */ /* 0x002fe20000410000 */
[----:B------:R-:W-:-:S02]  /*3aa0*/  ISETP.GE.AND P0, PT, R74, 0x1, PT ;  /* 0x000000014a00780c */ /* 0x000fc40003f06270 */
        /* <DEDUP_REMOVED lines=19> */
[----:B--2---:R-:W-:Y:S01]  /*3be0*/  @!P3 FFMA.FTZ R173, R174, R175, R173 ;  /* 0x000000afaeadb223 */ /* 0x004fe200000100ad */
[----:B------:R-:W1:Y:S01]  /*3bf0*/  SHFL.UP PT, R172, R169, 0x4, RZ ;  /* 0x04800000a9ac7989 */ /* 0x000e6200000e00ff */
[----:B------:R-:W-:Y:S01]  /*3c00*/  ISETP.NE.OR P0, PT, R142, RZ, P0 ;  /* 0x000000ff8e00720c */ /* 0x000fe20000705670 */
[----:B---3--:R-:W-:Y:S02]  /*3c10*/  @!P3 FMUL.FTZ R174, R174, R171 ;  /* 0x000000abaeaeb220 */ /* 0x008fe40000410000 */
[----:B------:R-:W2:Y:S01]  /*3c20*/  SHFL.DOWN PT, R175, R173, 0x8, 0x1f ;  /* 0x09001f00adaf7f89 */ /* 0x000ea200000e0000 */
[----:B------:R-:W-:-:S03]  /*3c30*/  ISETP.GE.AND P3, PT, R74, 0x4, PT ;  /* 0x000000044a00780c */ /* 0x000fc60003f66270 */
[----:B------:R-:W3:Y:S06]  /*3c40*/  SHFL.DOWN PT, R171, R174, 0x8, 0x1f ;  /* 0x09001f00aeab7f89 */ /* 0x000eec00000e0000 */
[----:B------:R-:W-:Y:S01]  /*3c50*/  @!P0 LDS.64 R8, [R115.X8+0x1718] ;  /* 0x0017180073088984 */ /* 0x000fe20000008a00 */
        /* <DEDUP_REMOVED lines=20> */
[----:B-----5:R3:W-:Y:S01]  /*3da0*/  SHFL.IDX PT, R171, R147, RZ, 0x1f ;  /* 0x00001fff93ab7589 */ /* 0x0207e200000e0000 */
[----:B0-----:R-:W-:-:S03]  /*3db0*/  @P0 FFMA.FTZ R150, R169, R145, R150 ;  /* 0x00000091a9960223 */ /* 0x001fc60000010096 */
[----:B------:R-:W-:Y:S01]  /*3dc0*/  SHFL.IDX PT, R176, R173, RZ, 0x1f ;  /* 0x00001fffadb07589 */ /* 0x000fe200000e0000 */
[----:B-1----:R-:W-:-:S03]  /*3dd0*/  @P0 FMUL.FTZ R169, R169, R172 ;  /* 0x000000aca9a90220 */ /* 0x002fc60000410000 */
[----:B------:R-:W0:Y:S01]  /*3de0*/  SHFL.IDX PT, R175, R174, RZ, 0x1f ;  /* 0x00001fffaeaf7589 */ /* 0x000e2200000e0000 */
[----:B---3--:R-:W-:-:S03]  /*3df0*/  P2R R147, PR, RZ, 0x20 ;  /* 0x00000020ff937803 */ /* 0x008fc60000000000 */
[----:B------:R1:W-:Y:S04]  /*3e00*/  SHFL.UP PT, R172, R150, 0x1, RZ ;  /* 0x0420000096ac7989 */ /* 0x0003e800000e00ff */
[----:B------:R-:W3:Y:S01]  /*3e10*/  SHFL.UP PT, R169, R169, 0x1, RZ ;  /* 0x04200000a9a97989 */ /* 0x000ee200000e00ff */
[----:B--2---:R-:W-:-:S04]  /*3e20*/  @P2 FFMA.FTZ R177, R178, R177, R179 ;  /* 0x000000b1b2b12223 */ /* 0x004fc800000100b3 */
[----:B------:R-:W-:-:S04]  /*3e30*/  FFMA.FTZ R145, R177, R146, R157 ;  /* 0x00000092b1917223 */ /* 0x000fc8000001009d */
[----:B------:R-:W-:Y:S02]  /*3e40*/  FFMA.FTZ R146, R12, R145, R159 ;  /* 0x000000910c927223 */ /* 0x000fe4000001009f */
[----:B------:R-:W-:Y:S02]  /*3e50*/  FMUL.FTZ R178, R145, R0 ;  /* 0x0000000091b27220 */ /* 0x000fe40000410000 */
[----:B------:R-:W-:Y:S02]  /*3e60*/  FFMA.FTZ R148, R11, R146, R148 ;  /* 0x000000920b947223 */ /* 0x000fe40000010094 */
[C---:B0-----:R-:W-:Y:S02]  /*3e70*/  FFMA.FTZ R9, R175.reuse, R9, R176 ;  /* 0x00000009af097223 */ /* 0x041fe400000100b0 */
[----:B-1----:R-:W-:Y:S02]  /*3e80*/  FFMA.FTZ R150, R10, R148, R155 ;  /* 0x000000940a967223 */ /* 0x002fe4000001009b */
[----:B------:R-:W-:-:S02]  /*3e90*/  FMUL.FTZ R8, R175, R8 ;  /* 0x00000008af087220 */ /* 0x000fc40000410000 */
[----:B------:R-:W-:Y:S02]  /*3ea0*/  FFMA.FTZ R154, R139, R150, R154 ;  /* 0x000000968b9a7223 */ /* 0x000fe4000001009a */
[----:B---3--:R-:W-:Y:S01]  /*3eb0*/  @P1 FFMA.FTZ R171, R169, R171, R172 ;  /* 0x000000aba9ab1223 */ /* 0x008fe200000100ac */
[----:B------:R0:W-:Y:S01]  /*3ec0*/  @!P5 STS.64 [R115.X8+0x1718], R8 ;  /* 0x001718087300d388 */ /* 0x0001e20000008a00 */
[----:B------:R-:W-:Y:S02]  /*3ed0*/  FFMA.FTZ R147, R140, R154, R153 ;  /* 0x0000009a8c937223 */ /* 0x000fe40000010099 */
[----:B------:R-:W-:Y:S02]  /*3ee0*/  FFMA.FTZ R176, R136, R171, R158 ;  /* 0x000000ab88b07223 */ /* 0x000fe4000001009e */
[----:B------:R-:W-:Y:S02]  /*3ef0*/  FFMA.FTZ R158, R138, R147, R149 ;  /* 0x000000938a9e7223 */ /* 0x000fe40000010095 */
[----:B------:R-:W-:Y:S01]  /*3f00*/  FFMA.FTZ R169, R141, R176, R166 ;  /* 0x000000b08da97223 */ /* 0x000fe200000100a6 */
[----:B------:R-:W-:Y:S01]  /*3f10*/  IADD3 R166, -R137, c[0x0][0x168], RZ ;  /* 0x00005a0089a67a10 */ /* 0x000fe20007ffe1ff */
[----:B------:R-:W-:Y:S01]  /*3f20*/  FFMA.FTZ R149, R141, R158, R164 ;  /* 0x0000009e8d957223 */ /* 0x000fe200000100a4 */
[----:B------:R-:W-:Y:S01]  /*3f30*/  SHF.L.U64.HI R164, R117, 0x2, R124 ;  /* 0x0000000275a47819 */ /* 0x000fe2000001027c */
[----:B------:R-:W-:Y:S01]  /*3f40*/  FFMA.FTZ R136, R16, -R15, R176 ;  /* 0x8000000f10887223 */ /* 0x000fe200000100b0 */
[----:B------:R-:W-:Y:S01]  /*3f50*/  ISETP.GE.AND P0, PT, R166, 0x1, PT ;  /* 0x00000001a600780c */ /* 0x000fe20003f06270 */
[----:B0-----:R-:W-:-:S02]  /*3f60*/  FMUL.FTZ R8, R149, R62 ;  /* 0x0000003e95087220 */ /* 0x001fc40000410000 */
[----:B------:R-:W-:Y:S02]  /*3f70*/  FMUL.FTZ R173, R135, R178 ;  /* 0x000000b287ad7220 */ /* 0x000fe40000410000 */
[----:B------:R-:W-:Y:S02]  /*3f80*/  FFMA.FTZ R171, R138, R169, R161 ;  /* 0x000000a98aab7223 */ /* 0x000fe400000100a1 */
[----:B------:R-:W-:Y:S01]  /*3f90*/  FFMA.FTZ R138, R17, -R162, R169 ;  /* 0x800000a2118a7223 */ /* 0x000fe200000100a9 */
[----:B------:R0:W-:Y:S01]  /*3fa0*/  STS [R72.X4+0x43c], R173 ;  /* 0x00043cad48007388 */ /* 0x0001e20000004800 */
[----:B------:R-:W-:Y:S02]  /*3fb0*/  FMUL.FTZ R15, R158, R61 ;  /* 0x0000003d9e0f7220 */ /* 0x000fe40000410000 */
[----:B------:R-:W-:Y:S02]  /*3fc0*/  FFMA.FTZ R9, R136, R8, RZ ;  /* 0x0000000888097223 */ /* 0x000fe400000100ff */
[----:B------:R-:W-:-:S02]  /*3fd0*/  FMUL.FTZ R162, R147, R60 ;  /* 0x0000003c93a27220 */ /* 0x000fc40000410000 */
[----:B------:R-:W-:Y:S02]  /*3fe0*/  FFMA.FTZ R9, R138, R15, R9 ;  /* 0x0000000f8a097223 */ /* 0x000fe40000010009 */
[----:B------:R-:W-:Y:S02]  /*3ff0*/  FMUL.FTZ R141, R154, R59 ;  /* 0x0000003b9a8d7220 */ /* 0x000fe40000410000 */
[----:B0-----:R-:W-:Y:S02]  /*4000*/  FFMA.FTZ R173, R140, R171, R163 ;  /* 0x000000ab8cad7223 */ /* 0x001fe400000100a3 */
[----:B------:R-:W-:Y:S02]  /*4010*/  FFMA.FTZ R140, R18, -R13, R171 ;  /* 0x8000000d128c7223 */ /* 0x000fe400000100ab */
[----:B------:R-:W-:Y:S02]  /*4020*/  FFMA.FTZ R175, R139, R173, R168 ;  /* 0x000000ad8baf7223 */ /* 0x000fe400000100a8 */
[----:B------:R-:W-:-:S02]  /*4030*/  FFMA.FTZ R160, R19, -R160, R173 ;  /* 0x800000a013a07223 */ /* 0x000fc400000100ad */
[----:B------:R-:W-:Y:S02]  /*4040*/  FFMA.FTZ R9, R140, R162, R9 ;  /* 0x000000a28c097223 */ /* 0x000fe40000010009 */
[----:B------:R-:W-:Y:S02]  /*4050*/  FFMA.FTZ R177, R10, R175, R165 ;  /* 0x000000af0ab17223 */ /* 0x000fe400000100a5 */
[----:B------:R-:W-:Y:S02]  /*4060*/  FMUL.FTZ R172, R150, R58 ;  /* 0x0000003a96ac7220 */ /* 0x000fe40000410000 */
[----:B------:R-:W-:Y:S02]  /*4070*/  FFMA.FTZ R9, R160, R141, R9 ;  /* 0x0000008da0097223 */ /* 0x000fe40000010009 */
[----:B------:R-:W-:Y:S02]  /*4080*/  FFMA.FTZ R152, R121, -R152, R175 ;  /* 0x8000009879987223 */ /* 0x000fe400000100af */
[----:B------:R-:W-:-:S02]  /*4090*/  FMUL.FTZ R174, R146, R56 ;  /* 0x0000003892ae7220 */ /* 0x000fc40000410000 */
[----:B------:R-:W-:Y:S02]  /*40a0*/  FMUL.FTZ R155, R148, R57 ;  /* 0x00000039949b7220 */ /* 0x000fe40000410000 */
[----:B------:R-:W-:Y:S02]  /*40b0*/  FFMA.FTZ R179, R11, R177, R170 ;  /* 0x000000b10bb37223 */ /* 0x000fe400000100aa */
[----:B------:R-:W-:Y:S02]  /*40c0*/  FFMA.FTZ R11, R152, R172, R9 ;  /* 0x000000ac980b7223 */ /* 0x000fe40000010009 */
[----:B------:R-:W-:Y:S02]  /*40d0*/  FMUL.FTZ R159, R131, R174 ;  /* 0x000000ae839f7220 */ /* 0x000fe40000410000 */
        /* <DEDUP_REMOVED lines=9> */
[----:B------:R-:W-:Y:S02]  /*4170*/  FFMA.FTZ R156, R123, -R156, R177 ;  /* 0x8000009c7b9c7223 */ /* 0x000fe400000100b1 */
[----:B------:R-:W-:Y:S01]  /*4180*/  FFMA.FTZ R181, R12, R179, R167 ;  /* 0x000000b30cb57223 */ /* 0x000fe200000100a7 */
[----:B------:R0:W-:Y:S01]  /*4190*/  STS [R72.X4+0x42c], R139 ;  /* 0x00042c8b48007388 */ /* 0x0001e20000004800 */
[----:B------:R-:W-:-:S02]  /*41a0*/  FFMA.FTZ R8, R156, R155, R11 ;  /* 0x0000009b9c087223 */ /* 0x000fc4000001000b */
[----:B------:R-:W-:Y:S01]  /*41b0*/  FMUL.FTZ R11, R95, R176 ;  /* 0x000000b05f0b7220 */ /* 0x000fe20000410000 */
[----:B------:R1:W-:Y:S01]  /*41c0*/  STS [R72.X4+0x428], R13 ;  /* 0x0004280d48007388 */ /* 0x0003e20000004800 */
[----:B------:R-:W-:Y:S02]  /*41d0*/  FMUL.FTZ R137, R98, R179 ;  /* 0x000000b362897220 */ /* 0x000fe40000410000 */
[----:B------:R-:W-:Y:S01]  /*41e0*/  FFMA.FTZ R141, R125, -R14, R179 ;  /* 0x8000000e7d8d7223 */ /* 0x000fe200000100b3 */
[----:B------:R2:W-:Y:S01]  /*41f0*/  STS [R72.X4+0x424], R15 ;  /* 0x0004240f48007388 */ /* 0x0005e20000004800 */
[----:B------:R-:W-:Y:S02]  /*4200*/  IMAD R162, R164, c[0x0][0x2b0], RZ ;  /* 0x0000ac00a4a27a24 */ /* 0x000fe400078e02ff */
[----:B0-----:R-:W-:Y:S01]  /*4210*/  FFMA.FTZ R139, R126, -R151, R181 ;  /* 0x800000977e8b7223 */ /* 0x001fe200000100b5 */
[----:B------:R0:W-:Y:S01]  /*4220*/  STS [R72.X4+0x420], R9 ;  /* 0x0004200948007388 */ /* 0x0001e20000004800 */
[----:B------:R-:W-:-:S02]  /*4230*/  FFMA.FTZ R8, R141, R174, R8 ;  /* 0x000000ae8d087223 */ /* 0x000fc40000010008 */
[----:B-1----:R-:W-:Y:S01]  /*4240*/  FMUL.FTZ R13, R106, R171 ;  /* 0x000000ab6a0d7220 */ /* 0x002fe20000410000 */
[----:B------:R-:W-:Y:S01]  /*4250*/  BAR.SYNC.DEFER_BLOCKING 0x0 ;  /* 0x0000000000007b1d */ /* 0x000fe20000010000 */
[----:B------:R-:W-:Y:S02]  /*4260*/  FMUL.FTZ R171, R96, R181 ;  /* 0x000000b560ab7220 */ /* 0x000fe40000410000 */
[----:B--2---:R-:W-:Y:S01]  /*4270*/  FMUL.FTZ R15, R104, R173 ;  /* 0x000000ad680f7220 */ /* 0x004fe20000410000 */
[----:B------:R-:W-:Y:S01]  /*4280*/  SHF.L.U32 R173, R117, 0x2, RZ ;  /* 0x0000000275ad7819 */ /* 0x000fe200000006ff */
[----:B------:R-:W-:Y:S02]  /*4290*/  FMUL.FTZ R153, R139, R178 ;  /* 0x000000b28b997220 */ /* 0x000fe40000410000 */
[----:B0-----:R-:W-:Y:S02]  /*42a0*/  FMUL.FTZ R9, R108, R169 ;  /* 0x000000a96c097220 */ /* 0x001fe40000410000 */
[----:B------:R-:W-:-:S02]  /*42b0*/  FMUL.FTZ R169, R102, R175 ;  /* 0x000000af66a97220 */ /* 0x000fc40000410000 */
[----:B------:R-:W-:Y:S02]  /*42c0*/  FADD.FTZ R153, R8, R153 ;  /* 0x0000009908997221 */ /* 0x000fe40000010000 */
        /* <DEDUP_REMOVED lines=35> */
.L_x_7874:
[----:B01234-:R-:W-:Y:S05]  /*4500*/  BSYNC B0 ;  /* 0x0000000000007941 */ /* 0x01ffea0003800000 */
.L_x_7873:
        /* <DEDUP_REMOVED lines=18> */
.L_x_7876:
[----:B0-----:R-:W-:Y:S05]  /*4630*/  BSYNC B0 ;  /* 0x0000000000007941 */ /* 0x001fea0003800000 */
.L_x_7875:
        /* <DEDUP_REMOVED lines=9> */
.L_x_7878:
[----:B------:R-:W-:Y:S05]  /*46d0*/  BSYNC B0 ;  /* 0x0000000000007941 */ /* 0x000fea0003800000 */
.L_x_7877:
        /* <DEDUP_REMOVED lines=9> */
.L_x_7880:
[----:B------:R-:W-:Y:S05]  /*4770*/  BSYNC B0 ;  /* 0x0000000000007941 */ /* 0x000fea0003800000 */
.L_x_7879:
        /* <DEDUP_REMOVED lines=9> */
.L_x_7882:
[----:B------:R-:W-:Y:S05]  /*4810*/  BSYNC B0 ;  /* 0x0000000000007941 */ /* 0x000fea0003800000 */
.L_x_7881:
        /* <DEDUP_REMOVED lines=9> */
.L_x_7884:
[----:B------:R-:W-:Y:S05]  /*48b0*/  BSYNC B0 ;  /* 0x0000000000007941 */ /* 0x000fea0003800000 */
.L_x_7883:
        /* <DEDUP_REMOVED lines=9> */
.L_x_7886:
[----:B------:R-:W-:Y:S05]  /*4950*/  BSYNC B0 ;  /* 0x0000000000007941 */ /* 0x000fea0003800000 */
.L_x_7885:
        /* <DEDUP_REMOVED lines=9> */
.L_x_7888:
[----:B------:R-:W-:Y:S05]  /*49f0*/  BSYNC B0 ;  /* 0x0000000000007941 */ /* 0x000fea0003800000 */
.L_x_7887:
[----:B------:R-:W5:Y:S01]  /*4a00*/  SHFL.DOWN P0, R12, R153, 0x1, 0x1f ;  /* 0x08201f00990c7f89 */ /* 0x000f620000000000 */
[----:B------:R-:W-:Y:S01]  /*4a10*/  ISETP.NE.AND P2, PT, R86, RZ, PT ;  /* 0x000000ff5600720c */ /* 0x000fe20003f45270 */
[----:B------:R-:W-:Y:S01]  /*4a20*/  FMUL.FTZ R18, R18, R147 ;  /* 0x0000009312127220 */ /* 0x000fe20000410000 */
[----:B------:R-:W-:Y:S01]  /*4a30*/  BSSY B0, `(.L_x_7889) ;  /* 0x0000042000007945 */ /* 0x000fe20003800000 */
[C---:B0-----:R-:W-:Y:S02]  /*4a40*/  FMUL.FTZ R8, R119.reuse, R146 ;  /* 0x0000009277087220 */ /* 0x041fe40000410000 */
[----:B------:R-:W-:-:S02]  /*4a50*/  FMUL.FTZ R10, R119, R145 ;  /* 0x00000091770a7220 */ /* 0x000fc40000410000 */
[C---:B------:R-:W-:Y:S02]  /*4a60*/  FMUL.FTZ R15, R119.reuse, R148 ;  /* 0x00000094770f7220 */ /* 0x040fe40000410000 */
[C---:B----4-:R-:W-:Y:S02]  /*4a70*/  FMUL.FTZ R13, R119.reuse, R150 ;  /* 0x00000096770d7220 */ /* 0x050fe40000410000 */
[C---:B------:R-:W-:Y:S02]  /*4a80*/  FMUL.FTZ R11, R119.reuse, R154 ;  /* 0x0000009a770b7220 */ /* 0x040fe40000410000 */
[----:B------:R-:W-:Y:S02]  /*4a90*/  FMUL.FTZ R147, R119, R147 ;  /* 0x0000009377937220 */ /* 0x000fe40000410000 */
[----:B------:R-:W-:Y:S02]  /*4aa0*/  FMUL.FTZ R141, R141, R8 ;  /* 0x000000088d8d7220 */ /* 0x000fe40000410000 */
[----:B------:R-:W-:-:S02]  /*4ab0*/  FMUL.FTZ R146, R125, R146 ;  /* 0x000000927d927220 */ /* 0x000fc40000410000 */
[----:B------:R-:W-:Y:S02]  /*4ac0*/  FMUL.FTZ R126, R126, R145 ;  /* 0x000000917e7e7220 */ /* 0x000fe40000410000 */
[----:B------:R-:W-:Y:S02]  /*4ad0*/  FMUL.FTZ R123, R123, R148 ;  /* 0x000000947b7b7220 */ /* 0x000fe40000410000 */
[----:B-----5:R-:W-:Y:S02]  /*4ae0*/  @P0 FADD R12, R153, R12 ;  /* 0x0000000c990c0221 */ /* 0x020fe40000000000 */
[----:B------:R-:W-:Y:S02]  /*4af0*/  FMUL.FTZ R8, R121, R150 ;  /* 0x0000009679087220 */ /* 0x000fe40000410000 */
        /* <DEDUP_REMOVED lines=14> */
[----:B0-----:R-:W-:-:S02]  /*4be0*/  @P0 FADD R9, R12, R9 ;  /* 0x000000090c090221 */ /* 0x001fc40000000000 */
[----:B------:R-:W-:Y:S02]  /*4bf0*/  FFMA.FTZ R147, R127, R18, R147 ;  /* 0x000000127f937223 */ /* 0x000fe40000010093 */
[----:B------:R-:W-:Y:S01]  /*4c00*/  FFMA.FTZ R111, R146, R56, R111 ;  /* 0x00000038926f7223 */ /* 0x000fe2000001006f */
[----:B------:R-:W0:Y:S01]  /*4c10*/  SHFL.DOWN P0, R14, R9, 0x4, 0x1f ;  /* 0x08801f00090e7f89 */ /* 0x000e220000000000 */
        /* <DEDUP_REMOVED lines=9> */
[----:B------:R-:W-:-:S02]  /*4cb0*/  FFMA.FTZ R118, R17, R61, R118 ;  /* 0x0000003d11767223 */ /* 0x000fc40000010076 */
[----:B------:R-:W-:Y:S02]  /*4cc0*/  FFMA.FTZ R105, R16, R62, R105 ;  /* 0x0000003e10697223 */ /* 0x000fe40000010069 */
[----:B------:R-:W-:Y:S02]  /*4cd0*/  FADD.FTZ R99, R128, R99 ;  /* 0x0000006380637221 */ /* 0x000fe40000010000 */
[----:B0-----:R-:W-:Y:S02]  /*4ce0*/  @P0 FADD R14, R9, R14 ;  /* 0x0000000e090e0221 */ /* 0x001fe40000000000 */
[C---:B------:R-:W-:Y:S02]  /*4cf0*/  FMUL.FTZ R9, R119.reuse, R158 ;  /* 0x0000009e77097220 */ /* 0x040fe40000410000 */
[----:B------:R-:W-:Y:S01]  /*4d00*/  FMUL.FTZ R119, R119, R149 ;  /* 0x0000009577777220 */ /* 0x000fe20000410000 */
[----:B------:R-:W0:Y:S01]  /*4d10*/  SHFL.DOWN P0, R137, R14, 0x8, 0x1f ;  /* 0x09001f000e897f89 */ /* 0x000e220000000000 */
[----:B------:R-:W-:-:S02]  /*4d20*/  FMUL.FTZ R9, R138, R9 ;  /* 0x000000098a097220 */ /* 0x000fc40000410000 */
[----:B------:R-:W-:Y:S02]  /*4d30*/  FMUL.FTZ R119, R136, R119 ;  /* 0x0000007788777220 */ /* 0x000fe40000410000 */
[----:B------:R-:W-:Y:S02]  /*4d40*/  FFMA.FTZ R130, R130, R17, R9 ;  /* 0x0000001182827223 */ /* 0x000fe40000010009 */
[----:B------:R-:W-:Y:S02]  /*4d50*/  FFMA.FTZ R119, R129, R16, R119 ;  /* 0x0000001081777223 */ /* 0x000fe40000010077 */
[----:B------:R-:W-:Y:S02]  /*4d60*/  FADD.FTZ R114, R147, R114 ;  /* 0x0000007293727221 */ /* 0x000fe40000010000 */
[----:B------:R-:W-:Y:S02]  /*4d70*/  FADD.FTZ R97, R130, R97 ;  /* 0x0000006182617221 */ /* 0x000fe40000010000 */
[----:B------:R-:W-:-:S02]  /*4d80*/  FADD.FTZ R116, R119, R116 ;  /* 0x0000007477747221 */ /* 0x000fc40000010000 */
        /* <DEDUP_REMOVED lines=12> */
.L_x_7890:
[----:B0-----:R-:W-:Y:S05]  /*4e50*/  BSYNC B0 ;  /* 0x0000000000007941 */ /* 0x001fea0003800000 */
.L_x_7889:
[----:B------:R-:W-:Y:S02]  /*4e60*/  IADD3 R115, R115, 0x1, RZ ;  /* 0x0000000173737810 */ /* 0x000fe40007ffe0ff */
[----:B------:R-:W-:Y:S02]  /*4e70*/  IADD3 R117, P1, R117, 0x1, RZ ;  /* 0x0000000175757810 */ /* 0x000fe40007f3e0ff */
[----:B------:R-:W-:Y:S02]  /*4e80*/  ISETP.GE.AND P0, PT, R115, c[0x0][0x16c], PT ;  /* 0x00005b0073007a0c */ /* 0x000fe40003f06270 */
[----:B------:R-:W-:-:S11]  /*4e90*/  IADD3.X R124, RZ, R124, RZ, P1, !PT ;  /* 0x0000007cff7c7210 */ /* 0x000fd60000ffe4ff */
[----:B------:R-:W-:Y:S01]  /*4ea0*/  @P0 CALL.REL.NOINC `(.L_x_7870) ;  /* 0x0000001000000944 */ /* 0x000fe20003c00000 */
[----:B------:R-:W-:Y:S05]  /*4eb0*/  BRA `(.L_x_7891) ;  /* 0xffffe15000007947 */ /* 0x000fea000383ffff */
.L_x_7870:
[----:B------:R-:W-:Y:S01]  /*4ec0*/  BAR.SYNC.DEFER_BLOCKING 0x0 ;  /* 0x0000000000007b1d */ /* 0x000fe20000010000 */
[----:B------:R-:W-:Y:S02]  /*4ed0*/  SHF.R.S32.HI R5, RZ, 0x1f, R86 ;  /* 0x0000001fff057819 */ /* 0x000fe40000011456 */
[----:B0-----:R-:W-:-:S04]  /*4ee0*/  LEA R8, P0, R86, R83, 0x4 ;  /* 0x0000005356087211 */ /* 0x001fc800078020ff */
        /* <DEDUP_REMOVED lines=17> */
[----:B------:R-:W-:Y:S02]  /*5000*/  HADD2.F32 R9, -RZ, R5.H0_H0 ;  /* 0x20000005ff097230 */ /* 0x000fe40000004100 */
[----:B------:R-:W-:Y:S01]  /*5010*/  HADD2.F32 R11, -RZ, R7.H0_H0 ;  /* 0x20000007ff0b7230 */ /* 0x000fe20000004100 */
[--C-:B------:R-:W-:Y:S01]  /*5020*/  FADD.FTZ R0, R13, R90.reuse ;  /* 0x0000005a0d007221 */ /* 0x100fe20000010000 */
[----:B------:R-:W-:Y:S01]  /*5030*/  HADD2.F32 R13, -RZ, R4.H1_H1 ;  /* 0x30000004ff0d7230 */ /* 0x000fe20000004100 */
[--C-:B------:R-:W-:Y:S01]  /*5040*/  FADD.FTZ R8, R9, R90.reuse ;  /* 0x0000005a09087221 */ /* 0x100fe20000010000 */
[----:B------:R-:W-:Y:S01]  /*5050*/  HADD2.F32 R9, -RZ, R5.H1_H1 ;  /* 0x30000005ff097230 */ /* 0x000fe20000004100 */
[--C-:B------:R-:W-:Y:S01]  /*5060*/  FADD.FTZ R11, R11, R90.reuse ;  /* 0x0000005a0b0b7221 */ /* 0x100fe20000010000 */
[----:B------:R-:W-:Y:S01]  /*5070*/  FSETP.GTU.FTZ.AND P6, PT, R0, 20, PT ;  /* 0x41a000000000780b */ /* 0x000fe20003fdc000 */
[--C-:B------:R-:W-:Y:S01]  /*5080*/  FADD.FTZ R13, R13, R90.reuse ;  /* 0x0000005a0d0d7221 */ /* 0x100fe20000010000 */
[----:B------:R-:W-:Y:S01]  /*5090*/  FSETP.GTU.FTZ.AND P1, PT, R8, 20, PT ;  /* 0x41a000000800780b */ /* 0x000fe20003f3c000 */
[----:B------:R-:W-:Y:S01]  /*50a0*/  FADD.FTZ R12, R9, R90 ;  /* 0x0000005a090c7221 */ /* 0x000fe20000010000 */
[----:B------:R-:W-:Y:S01]  /*50b0*/  HADD2.F32 R9, -RZ, R6.H0_H0 ;  /* 0x20000006ff097230 */ /* 0x000fe20000004100 */
[----:B------:R-:W-:Y:S01]  /*50c0*/  FSETP.GTU.FTZ.AND P5, PT, R11, 20, PT ;  /* 0x41a000000b00780b */ /* 0x000fe20003fbc000 */
[----:B------:R-:W-:Y:S01]  /*50d0*/  HADD2.F32 R7, -RZ, R7.H1_H1 ;  /* 0x30000007ff077230 */ /* 0x000fe20000004100 */
[----:B------:R-:W-:-:S02]  /*50e0*/  FSETP.GTU.FTZ.AND P0, PT, R13, 20, PT ;  /* 0x41a000000d00780b */ /* 0x000fc40003f1c000 */
[--C-:B------:R-:W-:Y:S01]  /*50f0*/  FADD.FTZ R14, R9, R90.reuse ;  /* 0x0000005a090e7221 */ /* 0x100fe20000010000 */
[----:B------:R-:W-:Y:S01]  /*5100*/  HADD2.F32 R9, -RZ, R6.H1_H1 ;  /* 0x30000006ff097230 */ /* 0x000fe20000004100 */
[----:B------:R-:W-:Y:S02]  /*5110*/  FSETP.GTU.FTZ.AND P2, PT, R12, 20, PT ;  /* 0x41a000000c00780b */ /* 0x000fe40003f5c000 */
[----:B------:R-:W-:Y:S01]  /*5120*/  @!P6 FMUL.FTZ R0, R0, -1.4426950216293334961 ;  /* 0xbfb8aa3b0000e820 */ /* 0x000fe20000410000 */
[----:B------:R-:W-:Y:S01]  /*5130*/  FSETP.GTU.FTZ.AND P3, PT, R14, 20, PT ;  /* 0x41a000000e00780b */ /* 0x000fe20003f7c000 */
[----:B------:R-:W-:-:S04]  /*5140*/  FADD.FTZ R9, R9, R90 ;  /* 0x0000005a09097221 */ /* 0x000fc80000010000 */
[----:B------:R-:W0:Y:S01]  /*5150*/  @!P6 MUFU.EX2 R0, R0 ;  /* 0x000000000000e308 */ /* 0x000e220000000800 */
[----:B------:R-:W-:Y:S01]  /*5160*/  @!P0 FMUL.FTZ R5, R13, -1.4426950216293334961 ;  /* 0xbfb8aa3b0d058820 */ /* 0x000fe20000410000 */
[----:B------:R-:W-:-:S06]  /*5170*/  FSETP.GTU.FTZ.AND P4, PT, R9, 20, PT ;  /* 0x41a000000900780b */ /* 0x000fcc0003f9c000 */
[----:B------:R4:W5:Y:S07]  /*5180*/  @!P0 MUFU.EX2 R10, R5 ;  /* 0x00000005000a8308 */ /* 0x00096e0000000800 */
[----:B------:R-:W-:Y:S02]  /*5190*/  @!P4 FMUL.FTZ R6, R9, -1.4426950216293334961 ;  /* 0xbfb8aa3b0906c820 */ /* 0x000fe40000410000 */
[----:B0-----:R-:W-:Y:S02]  /*51a0*/  @!P6 FADD.FTZ R4, R0, 1 ;  /* 0x3f8000000004e421 */ /* 0x001fe40000010000 */
[----:B------:R-:W-:-:S02]  /*51b0*/  @!P1 FMUL.FTZ R0, R8, -1.4426950216293334961 ;  /* 0xbfb8aa3b08009820 */ /* 0x000fc40000410000 */
[----:B------:R0:W1:Y:S01]  /*51c0*/  @!P6 MUFU.RCP R13, R4 ;  /* 0x00000004000de308 */ /* 0x0000620000001000 */
[----:B------:R-:W-:Y:S02]  /*51d0*/  FADD.FTZ R8, R7, R90 ;  /* 0x0000005a07087221 */ /* 0x000fe40000010000 */
[----:B----4-:R-:W-:Y:S01]  /*51e0*/  @!P2 FMUL.FTZ R5, R12, -1.4426950216293334961 ;  /* 0xbfb8aa3b0c05a820 */ /* 0x010fe20000410000 */
[----:B------:R-:W-:Y:S01]  /*51f0*/  SHF.L.U32 R12, R24, 0x8, RZ ;  /* 0x00000008180c7819 */ /* 0x000fe200000006ff */
[----:B------:R-:W-:Y:S02]  /*5200*/  @!P5 FMUL.FTZ R7, R11, -1.4426950216293334961 ;  /* 0xbfb8aa3b0b07d820 */ /* 0x000fe40000410000 */
[----:B-----5:R-:W-:Y:S01]  /*5210*/  @!P0 FADD.FTZ R10, R10, 1 ;  /* 0x3f8000000a0a8421 */ /* 0x020fe20000010000 */
[----:B------:R-:W4:Y:S01]  /*5220*/  @!P1 MUFU.EX2 R0, R0 ;  /* 0x0000000000009308 */ /* 0x000f220000000800 */
[----:B0-----:R-:W-:Y:S02]  /*5230*/  @!P3 FMUL.FTZ R4, R14, -1.4426950216293334961 ;  /* 0xbfb8aa3b0e04b820 */ /* 0x001fe40000410000 */
[----:B-1----:R-:W-:Y:S01]  /*5240*/  @!P6 FMUL.FTZ R116, R116, R13 ;  /* 0x0000000d7474e220 */ /* 0x002fe20000410000 */
[----:B------:R-:W-:-:S04]  /*5250*/  FSETP.GTU.FTZ.AND P6, PT, R8, 20, PT ;  /* 0x41a000000800780b */ /* 0x000fc80003fdc000 */
[----:B------:R-:W0:Y:S01]  /*5260*/  @!P2 MUFU.EX2 R5, R5 ;  /* 0x000000050005a308 */ /* 0x000e220000000800 */
[----:B------:R-:W-:Y:S01]  /*5270*/  SHF.R.S32.HI R13, RZ, 0x1f, R12 ;  /* 0x0000001fff0d7819 */ /* 0x000fe2000001140c */
[----:B----4-:R-:W-:-:S06]  /*5280*/  @!P1 FADD.FTZ R0, R0, 1 ;  /* 0x3f80000000009421 */ /* 0x010fcc0000010000 */
[----:B------:R-:W1:Y:S01]  /*5290*/  @!P3 MUFU.EX2 R4, R4 ;  /* 0x000000040004b308 */ /* 0x000e620000000800 */
[----:B------:R-:W-:-:S07]  /*52a0*/  @!P6 FMUL.FTZ R9, R8, -1.4426950216293334961 ;  /* 0xbfb8aa3b0809e820 */ /* 0x000fce0000410000 */
[----:B------:R-:W-:Y:S01]  /*52b0*/  @!P4 MUFU.EX2 R6, R6 ;  /* 0x000000060006c308 */ /* 0x000fe20000000800 */
[----:B0-----:R-:W-:-:S07]  /*52c0*/  @!P2 FADD.FTZ R5, R5, 1 ;  /* 0x3f8000000505a421 */ /* 0x001fce0000010000 */
[----:B------:R-:W0:Y:S01]  /*52d0*/  @!P5 MUFU.EX2 R7, R7 ;  /* 0x000000070007d308 */ /* 0x000e220000000800 */
[----:B-1----:R-:W-:-:S07]  /*52e0*/  @!P3 FADD.FTZ R8, R4, 1 ;  /* 0x3f8000000408b421 */ /* 0x002fce0000010000 */
[----:B------:R-:W1:Y:S08]  /*52f0*/  @!P6 MUFU.EX2 R14, R9 ;  /* 0x00000009000ee308 */ /* 0x000e700000000800 */
[----:B------:R4:W5:Y:S01]  /*5300*/  @!P1 MUFU.RCP R15, R0 ;  /* 0x00000000000f9308 */ /* 0x0009620000001000 */
[----:B0-----:R-:W-:-:S07]  /*5310*/  @!P5 FADD.FTZ R11, R7, 1 ;  /* 0x3f800000070bd421 */ /* 0x001fce0000010000 */
[----:B------:R0:W2:Y:S01]  /*5320*/  @!P2 MUFU.RCP R16, R5 ;  /* 0x000000050010a308 */ /* 0x0000a20000001000 */
[----:B----4-:R-:W-:Y:S01]  /*5330*/  @!P4 FADD.FTZ R0, R6, 1 ;  /* 0x3f8000000600c421 */ /* 0x010fe20000010000 */
[----:B------:R-:W-:-:S06]  /*5340*/  NOP ;  /* 0x0000000000007918 */ /* 0x000fcc0000000000 */
[----:B-1----:R-:W-:Y:S01]  /*5350*/  @!P6 FADD.FTZ R14, R14, 1 ;  /* 0x3f8000000e0ee421 */ /* 0x002fe20000010000 */
[----:B0-----:R-:W0:Y:S01]  /*5360*/  LDS.128 R4, [R74.X16] ;  /* 0x000000004a047984 */ /* 0x001e22000000cc00 */
[----:B------:R1:W4:Y:S01]  /*5370*/  @!P3 MUFU.RCP R17, R8 ;  /* 0x000000080011b308 */ /* 0x0003220000001000 */
[----:B-----5:R-:W-:Y:S02]  /*5380*/  @!P1 FMUL.FTZ R114, R114, R15 ;  /* 0x0000000f72729220 */ /* 0x020fe40000410000 */
[----:B--2---:R-:W-:Y:S01]  /*5390*/  @!P2 FMUL.FTZ R99, R99, R16 ;  /* 0x000000106363a220 */ /* 0x004fe20000410000 */
[----:B------:R-:W-:-:S04]  /*53a0*/  IADD3 R77, P2, R77, -0x200, RZ ;  /* 0xfffffe004d4d7810 */ /* 0x000fc80007f5e0ff */
[----:B------:R-:W2:Y:S01]  /*53b0*/  @!P6 MUFU.RCP R14, R14 ;  /* 0x0000000e000ee308 */ /* 0x000ea20000001000 */
[----:B-1----:R-:W-:Y:S01]  /*53c0*/  IMAD.WIDE.U32 R8, R89, c[0x0][0x2d8], R12 ;  /* 0x0000b60059087a25 */ /* 0x002fe200078e000c */
[----:B------:R-:W-:-:S03]  /*53d0*/  IADD3.X R76, R76, -0x1, RZ, P2, !PT ;  /* 0xffffffff4c4c7810 */ /* 0x000fc600017fe4ff */
[----:B------:R-:W-:Y:S01]  /*53e0*/  IMAD.WIDE.U32 R12, R89, c[0x0][0x2f8], R12 ;  /* 0x0000be00590c7a25 */ /* 0x000fe200078e000c */
[----:B------:R-:W-:Y:S02]  /*53f0*/  IADD3 R9, R9, R19, RZ ;  /* 0x0000001309097210 */ /* 0x000fe40007ffe0ff */
[----:B------:R-:W1:Y:S01]  /*5400*/  @!P4 MUFU.RCP R0, R0 ;  /* 0x000000000000c308 */ /* 0x000e620000001000 */
[C---:B------:R-:W-:Y:S02]  /*5410*/  IMAD R19, R93.reuse, c[0x0][0x2e4], R18 ;  /* 0x0000b9005d137a24 */ /* 0x040fe400078e0212 */
[----:B------:R-:W-:-:S04]  /*5420*/  IMAD.WIDE.U32 R8, R93, c[0x0][0x2e0], R8 ;  /* 0x0000b8005d087a25 */ /* 0x000fc800078e0008 */
[----:B----4-:R-:W-:Y:S01]  /*5430*/  @!P3 FMUL.FTZ R112, R112, R17 ;  /* 0x000000117070b220 */ /* 0x010fe20000410000 */
[----:B------:R-:W-:Y:S01]  /*5440*/  IADD3 R9, R9, R19, RZ ;  /* 0x0000001309097210 */ /* 0x000fe20007ffe0ff */
[----:B--2---:R-:W-:Y:S01]  /*5450*/  @!P6 FMUL.FTZ R103, R103, R14 ;  /* 0x0000000e6767e220 */ /* 0x004fe20000410000 */
[C---:B------:R-:W-:Y:S01]  /*5460*/  LEA R15, P1, R8.reuse, c[0x0][0x330], 0x1 ;  /* 0x0000cc00080f7a11 */ /* 0x040fe200078208ff */
[----:B------:R-:W2:Y:S01]  /*5470*/  @!P5 MUFU.RCP R11, R11 ;  /* 0x0000000b000bd308 */ /* 0x000ea20000001000 */
[----:B------:R-:W-:Y:S02]  /*5480*/  F2FP.PACK_AB R17, R99, R114 ;  /* 0x000000726311723e */ /* 0x000fe400000000ff */
[----:B------:R-:W-:Y:S02]  /*5490*/  LEA.HI.X R8, R8, c[0x0][0x334], R9, 0x1, P1 ;  /* 0x0000cd0008087a11 */ /* 0x000fe400008f0c09 */
[----:B------:R-:W-:Y:S01]  /*54a0*/  IADD3 R14, P1, R15, R64, RZ ;  /* 0x000000400f0e7210 */ /* 0x000fe20007f3e0ff */
[----:B-1----:R-:W-:Y:S01]  /*54b0*/  @!P4 FMUL.FTZ R101, R101, R0 ;  /* 0x000000006565c220 */ /* 0x002fe20000410000 */
[----:B------:R-:W-:Y:S01]  /*54c0*/  IADD3 R85, P3, R85, -0x200, RZ ;  /* 0xfffffe0055557810 */ /* 0x000fe20007f7e0ff */
[----:B------:R-:W1:Y:S01]  /*54d0*/  @!P0 MUFU.RCP R10, R10 ;  /* 0x0000000a000a8308 */ /* 0x000e620000001000 */
[----:B------:R-:W-:Y:S01]  /*54e0*/  IADD3.X R15, R8, R63, RZ, P1, !PT ;  /* 0x0000003f080f7210 */ /* 0x000fe20000ffe4ff */
[----:B------:R-:W-:Y:S01]  /*54f0*/  IMAD R0, R144, c[0x0][0x2f8], RZ ;  /* 0x0000be0090007a24 */ /* 0x000fe200078e02ff */
[----:B------:R-:W-:-:S02]  /*5500*/  F2FP.PACK_AB R18, R101, R112 ;  /* 0x000000706512723e */ /* 0x000fc400000000ff */
[----:B------:R-:W-:Y:S01]  /*5510*/  IADD3 R79, P1, R79, -0x200, RZ ;  /* 0xfffffe004f4f7810 */ /* 0x000fe20007f3e0ff */
[----:B0-----:R0:W-:Y:S01]  /*5520*/  STG.E.128 [R14.64], R4 ;  /* 0x000000040e007986 */ /* 0x0011e2000c101d06 */
[----:B------:R-:W-:-:S03]  /*5530*/  IMAD R25, R89, c[0x0][0x2fc], R0 ;  /* 0x0000bf0059197a24 */ /* 0x000fc600078e0200 */
[----:B------:R-:W-:Y:S01]  /*5540*/  BAR.SYNC.DEFER_BLOCKING 0x0 ;  /* 0x0000000000007b1d */ /* 0x000fe20000010000 */
[----:B--2---:R-:W-:Y:S01]  /*5550*/  @!P5 FMUL.FTZ R110, R110, R11 ;  /* 0x0000000b6e6ed220 */ /* 0x004fe20000410000 */
[----:B------:R-:W-:Y:S01]  /*5560*/  IADD3 R13, R13, R25, RZ ;  /* 0x000000190d0d7210 */ /* 0x000fe20007ffe0ff */
[----:B------:R-:W-:Y:S01]  /*5570*/  IMAD R0, R92, c[0x0][0x300], RZ ;  /* 0x0000c0005c007a24 */ /* 0x000fe200078e02ff */
[----:B------:R-:W-:Y:S01]  /*5580*/  ISETP.GT.AND P5, PT, R75, 0x1, PT ;  /* 0x000000014b00780c */ /* 0x000fe20003fa4270 */
[----:B-1----:R-:W-:Y:S01]  /*5590*/  @!P0 FMUL.FTZ R97, R97, R10 ;  /* 0x0000000a61618220 */ /* 0x002fe20000410000 */
[----:B------:R-:W-:Y:S02]  /*55a0*/  F2FP.PACK_AB R19, R103, R110 ;  /* 0x0000006e6713723e */ /* 0x000fe400000000ff */
[----:B------:R-:W-:Y:S02]  /*55b0*/  IADD3 R81, P4, R81, -0x200, RZ ;  /* 0xfffffe0051517810 */ /* 0x000fe40007f9e0ff */
[----:B------:R-:W-:Y:S01]  /*55c0*/  F2FP.PACK_AB R16, R97, R116 ;  /* 0x000000746110723e */ /* 0x000fe200000000ff */
[----:B------:R-:W-:Y:S01]  /*55d0*/  FADD.FTZ R116, R116, R87 ;  /* 0x0000005774747221 */ /* 0x000fe20000010000 */
[----:B------:R-:W-:Y:S01]  /*55e0*/  MOV R75, R24 ;  /* 0x00000018004b7202 */ /* 0x000fe20000000f00 */
[C---:B0-----:R-:W-:Y:S01]  /*55f0*/  IMAD R7, R93.reuse, c[0x0][0x304], R0 ;  /* 0x0000c1005d077a24 */ /* 0x041fe200078e0200 */
[----:B------:R-:W-:Y:S01]  /*5600*/  IADD3.X R78, R78, -0x1, RZ, P1, !PT ;  /* 0xffffffff4e4e7810 */ /* 0x000fe20000ffe4ff */
[----:B------:R-:W-:Y:S01]  /*5610*/  IMAD.WIDE.U32 R4, R93, c[0x0][0x300], R12 ;  /* 0x0000c0005d047a25 */ /* 0x000fe200078e000c */
[----:B------:R-:W-:-:S02]  /*5620*/  IADD3.X R84, R84, -0x1, RZ, P3, !PT ;  /* 0xffffffff54547810 */ /* 0x000fc40001ffe4ff */
[----:B------:R-:W-:Y:S01]  /*5630*/  IADD3.X R80, R80, -0x1, RZ, P4, !PT ;  /* 0xffffffff50507810 */ /* 0x000fe200027fe4ff */
        /* <DEDUP_REMOVED lines=20> */
.L_x_7852:
        /* <DEDUP_REMOVED lines=24> */
.L_x_7894:
[----:B0-----:R-:W-:Y:S05]  /*5900*/  BSYNC B0 ;  /* 0x0000000000007941 */ /* 0x001fea0003800000 */
.L_x_7893:
        /* <DEDUP_REMOVED lines=23> */
.L_x_7896:
[----:B0-----:R-:W0:Y:S02]  /*5a80*/  S2R R9, SR_TID.X ;  /* 0x0000000000097919 */ /* 0x001e240000002100 */
.L_x_7897:
[----:B0-----:R-:W-:Y:S05]  /*5a90*/  BSYNC B0 ;  /* 0x0000000000007941 */ /* 0x001fea0003800000 */
.L_x_7895:
[----:B------:R-:W-:-:S13]  /*5aa0*/  ISETP.GE.AND P0, PT, R9, c[0x0][0x16c], PT ;  /* 0x00005b0009007a0c */ /* 0x000fda0003f06270 */
[----:B------:R-:W-:Y:S05]  /*5ab0*/  @P0 EXIT ;  /* 0x000000000000094d */ /* 0x000fea0003800000 */
[----:B------:R-:W-:Y:S02]  /*5ac0*/  IMAD R92, R92, c[0x0][0x288], RZ ;  /* 0x0000a2005c5c7a24 */ /* 0x000fe400078e02ff */
[----:B------:R-:W-:-:S04]  /*5ad0*/  IMAD.WIDE.U32 R2, R93, c[0x0][0x288], RZ ;  /* 0x0000a2005d027a25 */ /* 0x000fc800078e00ff */
[----:B------:R-:W-:-:S05]  /*5ae0*/  IMAD R13, R93, c[0x0][0x28c], R92 ;  /* 0x0000a3005d0d7a24 */ /* 0x000fca00078e025c */
[----:B------:R-:W-:Y:S02]  /*5af0*/  IADD3 R13, R3, R13, RZ ;  /* 0x0000000d030d7210 */ /* 0x000fe40007ffe0ff */
.L_x_7898:
        /* <DEDUP_REMOVED lines=16> */
.L_x_7899:
        /* <DEDUP_REMOVED lines=16> */
.L_x_9131:


//--------------------- .text._Z25selective_scan_bwd_kernelI32Selective_Scan_bwd_kernel_traitsILi32ELi4ELb0ELb0ELb0ELb0ELb0EN3c104HalfEfEEv12SSMParamsBwd --------------------------
	.section	.text._Z25selective_scan_bwd_kernelI32Selective_Scan_bwd_kernel_traitsILi32ELi4ELb0ELb0ELb0ELb0ELb0EN3c104HalfEfEEv12SSMParamsBwd,"ax",@progbits
	.sectioninfo	@"SHI_REGISTERS=107"
	.align	128
        .global         _Z25selective_scan_bwd_kernelI32Selective_Scan_bwd_kernel_traitsILi32ELi4ELb0ELb0ELb0ELb0ELb0EN3c104HalfEfEEv12SSMParamsBwd
        .type           _Z25selective_scan_bwd_kernelI32Selective_Scan_bwd_kernel_traitsILi32ELi4ELb0ELb0ELb0ELb0ELb0EN3c104HalfEfEEv12SSMParamsBwd,@function
        .size           _Z25selective_scan_bwd_kernelI32Selective_Scan_bwd_kernel_traitsILi32ELi4ELb0ELb0ELb0ELb0ELb0EN3c104HalfEfEEv12SSMParamsBwd,(.L_x_9132 - _Z25selective_scan_bwd_kernelI32Selective_Scan_bwd_kernel_traitsILi32ELi4ELb0ELb0ELb0ELb0ELb0EN3c104HalfEfEEv12SSMParamsBwd)
        .other          _Z25selective_scan_bwd_kernelI32Selective_Scan_bwd_kernel_traitsILi32ELi4ELb0ELb0ELb0ELb0ELb0EN3c104HalfEfEEv12SSMParamsBwd,@"STO_CUDA_ENTRY STV_DEFAULT"
_Z25selective_scan_bwd_kernelI32Selective_Scan_bwd_kernel_traitsILi32ELi4ELb0ELb0ELb0ELb0ELb0EN3c104HalfEfEEv12SSMParamsBwd:
.text._Z25selective_scan_bwd_kernelI32Selective_Scan_bwd_kernel_traitsILi32ELi4ELb0ELb0ELb0ELb0ELb0EN3c104HalfEfEEv12SSMParamsBwd:
[----:B------:R-:W-:Y:S02]  /*0000*/  MOV R1, c[0x0][0x28] ;  /* 0x00000a0000017a02 */ /* 0x000fe40000000f00 */
[----:B------:R-:W0:Y:S01]  /*0010*/  S2R R0, SR_CTAID.Y ;  /* 0x0000000000007919 */ /* 0x000e220000002600 */
[----:B------:R-:W-:Y:S01]  /*0020*/  ISETP.NE.U32.AND P0, PT, RZ, c[0x0][0x238], PT ;  /* 0x00008e00ff007a0c */ /* 0x000fe20003f05070 */
[----:B------:R-:W-:Y:S01]  /*0030*/  IMAD.MOV.U32 R18, RZ, RZ, RZ ;  /* 0x000000ffff127224 */ /* 0x000fe200078e00ff */
[----:B------:R-:W-:Y:S01]  /*0040*/  ISETP.NE.U32.AND P1, PT, RZ, c[0x0][0x250], PT ;  /* 0x00009400ff007a0c */ /* 0x000fe20003f25070 */
[----:B------:R-:W1:Y:S01]  /*0050*/  S2R R21, SR_CTAID.X ;  /* 0x0000000000157919 */ /* 0x000e620000002500 */
[----:B------:R-:W-:Y:S01]  /*0060*/  ISETP.NE.AND.EX P0, PT, RZ, c[0x0][0x23c], PT, P0 ;  /* 0x00008f00ff007a0c */ /* 0x000fe20003f05300 */
[----:B------:R-:W-:Y:S01]  /*0070*/  HFMA2.MMA R20, -RZ, RZ, 0, 0 ;  /* 0x00000000ff147435 */ /* 0x000fe200000001ff */
[----:B------:R-:W-:Y:S01]  /*0080*/  ISETP.NE.AND.EX P1, PT, RZ, c[0x0][0x254], PT, P1 ;  /* 0x00009500ff007a0c */ /* 0x000fe20003f25310 */
[----:B------:R-:W-:Y:S01]  /*0090*/  ULDC.64 UR6, c[0x0][0x118] ;  /* 0x0000460000067ab9 */ /* 0x000fe20000000a00 */
[----:B0-----:R-:W-:-:S09]  /*00a0*/  SHF.R.S32.HI R19, RZ, 0x1f, R0 ;  /* 0x0000001fff137819 */ /* 0x001fd20000011400 */
[C---:B------:R-:W-:Y:S02]  /*00b0*/  @P0 LEA R8, P2, R0.reuse, c[0x0][0x238], 0x2 ;  /* 0x00008e0000080a11 */ /* 0x040fe400078410ff */
[----:B-1----:R-:W-:Y:S02]  /*00c0*/  SHF.R.S32.HI R22, RZ, 0x1f, R21 ;  /* 0x0000001fff167819 */ /* 0x002fe40000011415 */
[C-C-:B------:R-:W-:Y:S02]  /*00d0*/  @P0 LEA.HI.X R9, R0.reuse, c[0x0][0x23c], R19.reuse, 0x2, P2 ;  /* 0x00008f0000090a11 */ /* 0x140fe400010f1413 */
[----:B------:R-:W-:Y:S01]  /*00e0*/  @P1 LEA R10, P3, R0, c[0x0][0x250], 0x2 ;  /* 0x00009400000a1a11 */ /* 0x000fe200078610ff */
[----:B------:R-:W-:Y:S02]  /*00f0*/  IMAD R12, R22, c[0x0][0x1e0], RZ ;  /* 0x00007800160c7a24 */ /* 0x000fe400078e02ff */
[----:B------:R0:W5:Y:S01]  /*0100*/  @P0 LDG.E R18, [R8.64] ;  /* 0x0000000608120981 */ /* 0x000162000c1e1900 */
[----:B------:R-:W-:Y:S01]  /*0110*/  IMAD.WIDE.U32 R4, R21, c[0x0][0x1e0], RZ ;  /* 0x0000780015047a25 */ /* 0x000fe200078e00ff */
[----:B------:R-:W-:-:S03]  /*0120*/  @P1 LEA.HI.X R11, R0, c[0x0][0x254], R19, 0x2, P3 ;  /* 0x00009500000b1a11 */ /* 0x000fc600018f1413 */
[C---:B------:R-:W-:Y:S02]  /*0130*/  IMAD R6, R22.reuse, c[0x0][0x1d0], RZ ;  /* 0x0000740016067a24 */ /* 0x040fe400078e02ff */
[----:B------:R-:W-:Y:S01]  /*0140*/  IMAD R14, R22, c[0x0][0x278], RZ ;  /* 0x00009e00160e7a24 */ /* 0x000fe200078e02ff */
[----:B------:R1:W5:Y:S01]  /*0150*/  @P1 LDG.E R20, [R10.64] ;  /* 0x000000060a141981 */ /* 0x000362000c1e1900 */
[C---:B0-----:R-:W-:Y:S01]  /*0160*/  IMAD R9, R21.reuse, c[0x0][0x1e4], R12 ;  /* 0x0000790015097a24 */ /* 0x041fe200078e020c */
[----:B------:R-:W-:Y:S01]  /*0170*/  MOV R8, c[0x0][0x174] ;  /* 0x00005d0000087a02 */ /* 0x000fe20000000f00 */
[----:B------:R-:W-:Y:S02]  /*0180*/  IMAD R13, R21, c[0x0][0x1d4], R6 ;  /* 0x00007500150d7a24 */ /* 0x000fe400078e0206 */
[----:B------:R-:W-:Y:S02]  /*0190*/  IMAD.IADD R5, R5, 0x1, R9 ;  /* 0x0000000105057824 */ /* 0x000fe400078e0209 */
[----:B------:R-:W-:Y:S01]  /*01a0*/  IMAD.WIDE.U32 R6, R21, c[0x0][0x278], RZ ;  /* 0x00009e0015067a25 */ /* 0x000fe200078e00ff */
[----:B------:R-:W-:-:S03]  /*01b0*/  LEA R9, R8, 0xffffff80, 0x7 ;  /* 0xffffff8008097811 */ /* 0x000fc600078e38ff */
[----:B-1----:R-:W-:Y:S02]  /*01c0*/  IMAD R11, R21, c[0x0][0x27c], R14 ;  /* 0x00009f00150b7a24 */ /* 0x002fe400078e020e */
[----:B------:R-:W-:Y:S02]  /*01d0*/  IMAD R15, R19, c[0x0][0x1e8], RZ ;  /* 0x00007a00130f7a24 */ /* 0x000fe400078e02ff */
[----:B------:R-:W-:Y:S01]  /*01e0*/  IMAD.WIDE.U32 R4, R0, c[0x0][0x1e8], R4 ;  /* 0x00007a0000047a25 */ /* 0x000fe200078e0004 */
[----:B------:R-:W-:-:S03]  /*01f0*/  IADD3 R7, R7, R11, RZ ;  /* 0x0000000b07077210 */ /* 0x000fc60007ffe0ff */
[----:B------:R-:W-:Y:S01]  /*0200*/  IMAD.WIDE.U32 R2, R21, c[0x0][0x1d0], RZ ;  /* 0x0000740015027a25 */ /* 0x000fe200078e00ff */
[----:B------:R-:W-:Y:S02]  /*0210*/  SHF.R.S32.HI R11, RZ, 0x1f, R9 ;  /* 0x0000001fff0b7819 */ /* 0x000fe40000011409 */
[----:B------:R-:W-:Y:S01]  /*0220*/  IADD3 R35, P1, R9, R4, RZ ;  /* 0x0000000409237210 */ /* 0x000fe20007f3e0ff */
[C---:B------:R-:W-:Y:S02]  /*0230*/  IMAD R15, R0.reuse, c[0x0][0x1ec], R15 ;  /* 0x00007b00000f7a24 */ /* 0x040fe400078e020f */
[----:B------:R-:W-:Y:S02]  /*0240*/  IMAD.IADD R3, R3, 0x1, R13 ;  /* 0x0000000103037824 */ /* 0x000fe400078e020d */
[----:B------:R-:W-:Y:S01]  /*0250*/  IMAD R13, R19, c[0x0][0x1d8], RZ ;  /* 0x00007600130d7a24 */ /* 0x000fe200078e02ff */
[----:B------:R-:W-:Y:S01]  /*0260*/  IADD3.X R4, R11, R5, R15, P1, !PT ;  /* 0x000000050b047210 */ /* 0x000fe20000ffe40f */
[----:B------:R-:W-:Y:S01]  /*0270*/  IMAD.WIDE.U32 R2, R0, c[0x0][0x1d8], R2 ;  /* 0x0000760000027a25 */ /* 0x000fe200078e0002 */
[----:B------:R-:W-:-:S03]  /*0280*/  LEA R34, P1, R35, c[0x0][0x248], 0x1 ;  /* 0x0000920023227a11 */ /* 0x000fc600078208ff */
[----:B------:R-:W-:Y:S01]  /*0290*/  IMAD R17, R19, c[0x0][0x280], RZ ;  /* 0x0000a00013117a24 */ /* 0x000fe200078e02ff */
[----:B------:R-:W-:Y:S01]  /*02a0*/  IADD3 R33, P0, R9, R2, RZ ;  /* 0x0000000209217210 */ /* 0x000fe20007f1e0ff */
[C---:B------:R-:W-:Y:S01]  /*02b0*/  IMAD R13, R0.reuse, c[0x0][0x1dc], R13 ;  /* 0x00007700000d7a24 */ /* 0x040fe200078e020d */
[----:B------:R-:W-:Y:S01]  /*02c0*/  LEA.HI.X R35, R35, c[0x0][0x24c], R4, 0x1, P1 ;  /* 0x0000930023237a11 */ /* 0x000fe200008f0c04 */
[C---:B------:R-:W-:Y:S01]  /*02d0*/  IMAD.WIDE.U32 R6, R0.reuse, c[0x0][0x280], R6 ;  /* 0x0000a00000067a25 */ /* 0x040fe200078e0006 */
[----:B------:R-:W-:Y:S02]  /*02e0*/  ISETP.NE.U32.AND P1, PT, RZ, c[0x0][0x260], PT ;  /* 0x00009800ff007a0c */ /* 0x000fe40003f25070 */
[----:B------:R-:W-:Y:S01]  /*02f0*/  IADD3.X R2, R11, R3, R13, P0, !PT ;  /* 0x000000030b027210 */ /* 0x000fe200007fe40d */
[----:B------:R-:W-:Y:S01]  /*0300*/  IMAD R17, R0, c[0x0][0x284], R17 ;  /* 0x0000a10000117a24 */ /* 0x000fe200078e0211 */
[----:B------:R-:W-:Y:S02]  /*0310*/  IADD3 R9, P2, R9, R6, RZ ;  /* 0x0000000609097210 */ /* 0x000fe40007f5e0ff */
[----:B------:R-:W-:-:S02]  /*0320*/  LEA R30, P0, R33, c[0x0][0x240], 0x1 ;  /* 0x00009000211e7a11 */ /* 0x000fc400078008ff */
[----:B------:R-:W-:Y:S02]  /*0330*/  ISETP.NE.AND.EX P1, PT, RZ, c[0x0][0x264], PT, P1 ;  /* 0x00009900ff007a0c */ /* 0x000fe40003f25310 */
[----:B------:R-:W-:Y:S02]  /*0340*/  IADD3.X R6, R11, R7, R17, P2, !PT ;  /* 0x000000070b067210 */ /* 0x000fe400017fe411 */
[----:B------:R-:W-:Y:S02]  /*0350*/  LEA.HI.X R33, R33, c[0x0][0x244], R2, 0x1, P0 ;  /* 0x0000910021217a11 */ /* 0x000fe400000f0c02 */
[----:B------:R-:W-:Y:S02]  /*0360*/  ISETP.NE.U32.AND P2, PT, RZ, c[0x0][0x348], PT ;  /* 0x0000d200ff007a0c */ /* 0x000fe40003f45070 */
[----:B------:R-:W-:Y:S02]  /*0370*/  ISETP.NE.U32.AND P0, PT, RZ, c[0x0][0x328], PT ;  /* 0x0000ca00ff007a0c */ /* 0x000fe40003f05070 */
[----:B------:R-:W-:-:S02]  /*0380*/  ISETP.NE.AND.EX P2, PT, RZ, c[0x0][0x34c], PT, P2 ;  /* 0x0000d300ff007a0c */ /* 0x000fc40003f45320 */
[----:B------:R-:W-:Y:S02]  /*0390*/  ISETP.NE.AND.EX P0, PT, RZ, c[0x0][0x32c], PT, P0 ;  /* 0x0000cb00ff007a0c */ /* 0x000fe40003f05300 */
[----:B------:R-:W-:Y:S01]  /*03a0*/  ISETP.GE.AND P3, PT, R8, 0x1, PT ;  /* 0x000000010800780c */ /* 0x000fe20003f66270 */
[----:B------:R-:W-:Y:S01]  /*03b0*/  @P1 IMAD R2, R21, c[0x0][0x164], R0 ;  /* 0x0000590015021a24 */ /* 0x000fe200078e0200 */
[----:B------:R-:W-:Y:S01]  /*03c0*/  LEA R36, P4, R9, c[0x0][0x308], 0x1 ;  /* 0x0000c20009247a11 */ /* 0x000fe200078808ff */
[C---:B------:R-:W-:Y:S02]  /*03d0*/  IMAD R7, R19.reuse, c[0x0][0x2a8], RZ ;  /* 0x0000aa0013077a24 */ /* 0x040fe400078e02ff */
[----:B------:R-:W-:Y:S02]  /*03e0*/  @P1 IMAD R2, R2, c[0x0][0x174], RZ ;  /* 0x00005d0002021a24 */ /* 0x000fe400078e02ff */
[C---:B------:R-:W-:Y:S02]  /*03f0*/  IMAD R17, R19.reuse, c[0x0][0x1b8], RZ ;  /* 0x00006e0013117a24 */ /* 0x040fe400078e02ff */
[----:B------:R-:W-:Y:S01]  /*0400*/  IMAD R15, R19, c[0x0][0x288], RZ ;  /* 0x0000a200130f7a24 */ /* 0x000fe200078e02ff */
[----:B------:R-:W-:Y:S01]  /*0410*/  LEA.HI.X R37, R9, c[0x0][0x30c], R6, 0x1, P4 ;  /* 0x0000c30009257a11 */ /* 0x000fe200020f0c06 */
[----:B------:R-:W-:Y:S01]  /*0420*/  CS2R R4, SRZ ;  /* 0x0000000000047805 */ /* 0x000fe2000001ff00 */
[----:B------:R-:W-:Y:S01]  /*0430*/  IMAD.MOV.U32 R14, RZ, RZ, RZ ;  /* 0x000000ffff0e7224 */ /* 0x000fe200078e00ff */
[----:B------:R-:W-:Y:S01]  /*0440*/  HFMA2.MMA R3, -RZ, RZ, 0, 0 ;  /* 0x00000000ff037435 */ /* 0x000fe200000001ff */
[C---:B------:R-:W-:Y:S01]  /*0450*/  IMAD.WIDE.U32 R12, R0.reuse, c[0x0][0x2a8], RZ ;  /* 0x0000aa00000c7a25 */ /* 0x040fe200078e00ff */
[----:B------:R-:W-:-:S02]  /*0460*/  @P2 LEA R14, P5, R0, c[0x0][0x348], 0x2 ;  /* 0x0000d200000e2a11 */ /* 0x000fc400078a10ff */
[C---:B------:R-:W-:Y:S01]  /*0470*/  @P0 LEA R4, P4, R0.reuse, c[0x0][0x328], 0x2 ;  /* 0x0000ca0000040a11 */ /* 0x040fe200078810ff */
[----:B------:R-:W-:-:S04]  /*0480*/  IMAD.WIDE.U32 R8, R0, c[0x0][0x1b8], RZ ;  /* 0x00006e0000087a25 */ /* 0x000fc800078e00ff */
[----:B------:R-:W-:Y:S02]  /*0490*/  @P1 IMAD.MOV.U32 R27, RZ, RZ, 0x8 ;  /* 0x00000008ff1b1424 */ /* 0x000fe400078e00ff */
[----:B------:R-:W-:Y:S02]  /*04a0*/  @P1 IMAD R2, R2, c[0x0][0x16c], RZ ;  /* 0x00005b0002021a24 */ /* 0x000fe400078e02ff */
[C---:B------:R-:W-:Y:S02]  /*04b0*/  IMAD R25, R0.reuse, c[0x0][0x2ac], R7 ;  /* 0x0000ab0000197a24 */ /* 0x040fe400078e0207 */
[C---:B------:R-:W-:Y:S02]  /*04c0*/  IMAD R17, R0.reuse, c[0x0][0x1bc], R17 ;  /* 0x00006f0000117a24 */ /* 0x040fe400078e0211 */
[----:B------:R-:W-:-:S04]  /*04d0*/  IMAD.WIDE.U32 R10, R0, c[0x0][0x288], RZ ;  /* 0x0000a200000a7a25 */ /* 0x000fc800078e00ff */
[----:B------:R-:W-:Y:S01]  /*04e0*/  IMAD R15, R0, c[0x0][0x28c], R15 ;  /* 0x0000a300000f7a24 */ /* 0x000fe200078e020f */
[----:B------:R-:W-:Y:S01]  /*04f0*/  MOV R24, RZ ;  /* 0x000000ff00187202 */ /* 0x000fe20000000f00 */
[----:B------:R-:W-:Y:S01]  /*0500*/  @P1 IMAD.WIDE R6, R2, R27, c[0x0][0x260] ;  /* 0x0000980002061625 */ /* 0x000fe200078e021b */
[C-C-:B------:R-:W-:Y:S01]  /*0510*/  @P0 LEA.HI.X R5, R0.reuse, c[0x0][0x32c], R19.reuse, 0x2, P4 ;  /* 0x0000cb0000050a11 */ /* 0x140fe200020f1413 */
[----:B------:R-:W-:Y:S01]  /*0520*/  @!P1 CS2R R6, SRZ ;  /* 0x0000000000069805 */ /* 0x000fe2000001ff00 */
[----:B------:R-:W-:Y:S01]  /*0530*/  @P2 LEA.HI.X R3, R0, c[0x0][0x34c], R19, 0x2, P5 ;  /* 0x0000d30000032a11 */ /* 0x000fe200028f1413 */
[----:B------:R-:W-:Y:S01]  /*0540*/  IMAD.MOV.U32 R23, RZ, RZ, RZ ;  /* 0x000000ffff177224 */ /* 0x000fe200078e00ff */
[----:B------:R-:W-:Y:S01]  /*0550*/  IADD3 R25, R13, R25, RZ ;  /* 0x000000190d197210 */ /* 0x000fe20007ffe0ff */
[----:B------:R-:W-:Y:S01]  /*0560*/  IMAD.IADD R27, R11, 0x1, R15 ;  /* 0x000000010b1b7824 */ /* 0x000fe200078e020f */
[----:B------:R-:W-:Y:S01]  /*0570*/  IADD3 R29, R9, R17, RZ ;  /* 0x00000011091d7210 */ /* 0x000fe20007ffe0ff */
[----:B------:R-:W-:Y:S01]  /*0580*/  IMAD.MOV.U32 R2, RZ, RZ, R14 ;  /* 0x000000ffff027224 */ /* 0x000fe200078e000e */
[----:B------:R-:W-:Y:S05]  /*0590*/  @!P3 BRA `(.L_x_7900) ;  /* 0x00001ef00000b947 */ /* 0x000fea0003800000 */
[----:B------:R-:W0:Y:S01]  /*05a0*/  S2R R26, SR_TID.X ;  /* 0x00000000001a7919 */ /* 0x000e220000002100 */
[----:B------:R-:W-:Y:S01]  /*05b0*/  IMAD R17, R19, c[0x0][0x180], RZ ;  /* 0x0000600013117a24 */ /* 0x000fe200078e02ff */
[----:B------:R-:W-:Y:S01]  /*05c0*/  MOV R38, c[0x0][0x174] ;  /* 0x00005d0000267a02 */ /* 0x000fe20000000f00 */
[----:B------:R-:W-:Y:S01]  /*05d0*/  IMAD.WIDE.U32 R14, R0, c[0x0][0x180], RZ ;  /* 0x00006000000e7a25 */ /* 0x000fe200078e00ff */
[----:B------:R-:W1:Y:S01]  /*05e0*/  S2R R32, SR_LANEID ;  /* 0x0000000000207919 */ /* 0x000e620000000000 */
[----:B------:R-:W-:-:S02]  /*05f0*/  MOV R24, RZ ;  /* 0x000000ff00187202 */ /* 0x000fc40000000f00 */
[----:B------:R-:W-:Y:S01]  /*0600*/  IMAD R17, R0, c[0x0][0x184], R17 ;  /* 0x0000610000117a24 */ /* 0x000fe200078e0211 */
[----:B------:R-:W-:Y:S01]  /*0610*/  LEA R28, P0, R14, c[0x0][0x220], 0x2 ;  /* 0x000088000e1c7a11 */ /* 0x000fe200078010ff */
[----:B------:R-:W-:Y:S01]  /*0620*/  IMAD.MOV.U32 R40, RZ, RZ, RZ ;  /* 0x000000ffff287224 */ /* 0x000fe200078e00ff */
[----:B------:R-:W-:Y:S02]  /*0630*/  MOV R23, RZ ;  /* 0x000000ff00177202 */ /* 0x000fe40000000f00 */
[----:B------:R-:W-:-:S04]  /*0640*/  IADD3 R31, R15, R17, RZ ;  /* 0x000000110f1f7210 */ /* 0x000fc80007ffe0ff */
[----:B------:R-:W-:Y:S01]  /*0650*/  LEA.HI.X R31, R14, c[0x0][0x224], R31, 0x2, P0 ;  /* 0x000089000e1f7a11 */ /* 0x000fe200000f141f */
[C---:B0-----:R-:W-:Y:S01]  /*0660*/  IMAD.SHL.U32 R14, R26.reuse, 0x4, RZ ;  /* 0x000000041a0e7824 */ /* 0x041fe200078e00ff */
[----:B------:R-:W-:-:S04]  /*0670*/  LOP3.LUT R96, R26, 0x1f, RZ, 0xc0, !PT ;  /* 0x0000001f1a607812 */ /* 0x000fc800078ec0ff */
[----:B------:R-:W-:-:S04]  /*0680*/  LOP3.LUT R39, R14, 0xffffff80, RZ, 0xc0, !PT ;  /* 0xffffff800e277812 */ /* 0x000fc800078ec0ff */
[----:B------:R-:W-:-:S04]  /*0690*/  LOP3.LUT R39, R39, 0x1f, R26, 0xf8, !PT ;  /* 0x0000001f27277812 */ /* 0x000fc800078ef81a */
[----:B------:R-:W-:Y:S02]  /*06a0*/  SHF.R.S32.HI R42, RZ, 0x1f, R39 ;  /* 0x0000001fff2a7819 */ /* 0x000fe40000011427 */
[C---:B------:R-:W-:Y:S02]  /*06b0*/  LOP3.LUT R41, R39.reuse, 0x20, RZ, 0xfc, !PT ;  /* 0x0000002027297812 */ /* 0x040fe400078efcff */
[C---:B------:R-:W-:Y:S02]  /*06c0*/  LOP3.LUT R43, R39.reuse, 0x40, RZ, 0xfc, !PT ;  /* 0x00000040272b7812 */ /* 0x040fe400078efcff */
[----:B-1----:R-:W-:Y:S02]  /*06d0*/  LOP3.LUT R44, R39, 0x60, RZ, 0xfc, !PT ;  /* 0x00000060272c7812 */ /* 0x002fe400078efcff */
.L_x_7911:
[----:B------:R-:W-:Y:S01]  /*06e0*/  BAR.SYNC.DEFER_BLOCKING 0x0 ;  /* 0x0000000000007b1d */ /* 0x000fe20000010000 */
[----:B0-----:R-:W-:Y:S02]  /*06f0*/  LEA R45, R38, 0xffffff80, 0x7 ;  /* 0xffffff80262d7811 */ /* 0x001fe400078e38ff */
[----:B-1----:R-:W-:Y:S02]  /*0700*/  SHF.L.U32 R51, R39, 0x1, RZ ;  /* 0x0000000127337819 */ /* 0x002fe400000006ff */
[----:B------:R-:W-:-:S02]  /*0710*/  IADD3 R14, -R45, c[0x0][0x168], RZ ;  /* 0x00005a002d0e7a10 */ /* 0x000fc40007ffe1ff */
[C---:B------:R-:W-:Y:S02]  /*0720*/  SHF.L.U64.HI R54, R39.reuse, 0x1, R42 ;  /* 0x0000000127367819 */ /* 0x040fe4000001022a */
[-C--:B------:R-:W-:Y:S02]  /*0730*/  ISETP.GE.AND P0, PT, R39, R14.reuse, PT ;  /* 0x0000000e2700720c */ /* 0x080fe40003f06270 */
[-C--:B------:R-:W-:Y:S02]  /*0740*/  ISETP.GE.AND P1, PT, R41, R14.reuse, PT ;  /* 0x0000000e2900720c */ /* 0x080fe40003f26270 */
[-C--:B------:R-:W-:Y:S02]  /*0750*/  ISETP.GE.AND P2, PT, R43, R14.reuse, PT ;  /* 0x0000000e2b00720c */ /* 0x080fe40003f46270 */
[----:B------:R-:W-:Y:S02]  /*0760*/  ISETP.GE.AND P3, PT, R44, R14, PT ;  /* 0x0000000e2c00720c */ /* 0x000fe40003f66270 */
[----:B------:R-:W-:-:S02]  /*0770*/  IADD3 R14, P4, R30, R51, RZ ;  /* 0x000000331e0e7210 */ /* 0x000fc40007f9e0ff */
[----:B------:R-:W-:Y:S02]  /*0780*/  PRMT R46, RZ, 0x7610, R46 ;  /* 0x00007610ff2e7816 */ /* 0x000fe4000000002e */
[----:B------:R-:W-:Y:S01]  /*0790*/  PRMT R47, RZ, 0x7610, R47 ;  /* 0x00007610ff2f7816 */ /* 0x000fe2000000002f */
[----:B------:R-:W-:Y:S01]  /*07a0*/  IMAD.X R15, R33, 0x1, R54, P4 ;  /* 0x00000001210f7824 */ /* 0x000fe200020e0636 */
[----:B------:R-:W-:Y:S02]  /*07b0*/  PRMT R48, RZ, 0x7610, R48 ;  /* 0x00007610ff307816 */ /* 0x000fe40000000030 */
[----:B------:R-:W-:Y:S02]  /*07c0*/  PRMT R49, RZ, 0x7610, R49 ;  /* 0x00007610ff317816 */ /* 0x000fe40000000031 */
[----:B------:R-:W2:Y:S04]  /*07d0*/  @!P0 LDG.E.U16 R46, [R14.64] ;  /* 0x000000060e2e8981 */ /* 0x000ea8000c1e1500 */
[----:B------:R-:W3:Y:S04]  /*07e0*/  @!P1 LDG.E.U16 R47, [R14.64+0x40] ;  /* 0x000040060e2f9981 */ /* 0x000ee8000c1e1500 */
[----:B------:R-:W4:Y:S04]  /*07f0*/  @!P2 LDG.E.U16 R48, [R14.64+0x80] ;  /* 0x000080060e30a981 */ /* 0x000f28000c1e1500 */
[----:B------:R-:W4:Y:S01]  /*0800*/  @!P3 LDG.E.U16 R49, [R14.64+0xc0] ;  /* 0x0000c0060e31b981 */ /* 0x000f22000c1e1500 */
[----:B------:R-:W-:-:S02]  /*0810*/  SHF.L.U32 R50, R32, 0x1, RZ ;  /* 0x0000000120327819 */ /* 0x000fc400000006ff */
[----:B------:R-:W-:Y:S02]  /*0820*/  IADD3 R16, P0, R34, R51, RZ ;  /* 0x0000003322107210 */ /* 0x000fe40007f1e0ff */
[----:B------:R-:W-:Y:S02]  /*0830*/  IADD3 R52, -R45, c[0x0][0x168], RZ ;  /* 0x00005a002d347a10 */ /* 0x000fe40007ffe1ff */
        /* <DEDUP_REMOVED lines=9> */
[----:B--2---:R0:W-:Y:S04]  /*08d0*/  STS.U16 [R50], R46 ;  /* 0x0000002e32007388 */ /* 0x0041e80000000400 */
[----:B---3--:R-:W-:Y:S04]  /*08e0*/  STS.U16 [R50+0x40], R47 ;  /* 0x0000402f32007388 */ /* 0x008fe80000000400 */
[----:B----4-:R-:W-:Y:S04]  /*08f0*/  STS.U16 [R50+0x80], R48 ;  /* 0x0000803032007388 */ /* 0x010fe80000000400 */
[----:B------:R1:W-:Y:S01]  /*0900*/  STS.U16 [R50+0xc0], R49 ;  /* 0x0000c03132007388 */ /* 0x0003e20000000400 */
[----:B------:R-:W-:-:S06]  /*0910*/  NOP ;  /* 0x0000000000007918 */ /* 0x000fcc0000000000 */
[----:B------:R-:W2:Y:S04]  /*0920*/  LDS.64 R66, [R32.X8] ;  /* 0x0000000020427984 */ /* 0x000ea80000008a00 */
[----:B------:R-:W-:Y:S06]  /*0930*/  BAR.SYNC.DEFER_BLOCKING 0x0 ;  /* 0x0000000000007b1d */ /* 0x000fec0000010000 */
[----:B------:R3:W4:Y:S04]  /*0940*/  @!P0 LDG.E.U16 R53, [R16.64] ;  /* 0x0000000610358981 */ /* 0x000728000c1e1500 */
[----:B------:R3:W2:Y:S04]  /*0950*/  @!P1 LDG.E.U16 R55, [R16.64+0x40] ;  /* 0x0000400610379981 */ /* 0x0006a8000c1e1500 */
[----:B------:R3:W2:Y:S04]  /*0960*/  @!P2 LDG.E.U16 R57, [R16.64+0x80] ;  /* 0x000080061039a981 */ /* 0x0006a8000c1e1500 */
[----:B------:R3:W2:Y:S01]  /*0970*/  @!P3 LDG.E.U16 R59, [R16.64+0xc0] ;  /* 0x0000c006103bb981 */ /* 0x0006a2000c1e1500 */
[----:B------:R-:W-:-:S02]  /*0980*/  ISETP.GE.AND P0, PT, R39, R52, PT ;  /* 0x000000342700720c */ /* 0x000fc40003f06270 */
[-C--:B------:R-:W-:Y:S02]  /*0990*/  ISETP.GE.AND P1, PT, R41, R52.reuse, PT ;  /* 0x000000342900720c */ /* 0x080fe40003f26270 */
[-C--:B------:R-:W-:Y:S02]  /*09a0*/  ISETP.GE.AND P2, PT, R43, R52.reuse, PT ;  /* 0x000000342b00720c */ /* 0x080fe40003f46270 */
[----:B------:R-:W-:Y:S02]  /*09b0*/  ISETP.GE.AND P3, PT, R44, R52, PT ;  /* 0x000000342c00720c */ /* 0x000fe40003f66270 */
[----:B0-----:R-:W-:Y:S02]  /*09c0*/  IADD3 R46, P4, R36, R51, RZ ;  /* 0x00000033242e7210 */ /* 0x001fe40007f9e0ff */
[----:B---3--:R-:W-:Y:S02]  /*09d0*/  PRMT R17, RZ, 0x7610, R17 ;  /* 0x00007610ff117816 */ /* 0x008fe40000000011 */
[----:B-1----:R-:W-:Y:S01]  /*09e0*/  PRMT R49, RZ, 0x7610, R49 ;  /* 0x00007610ff317816 */ /* 0x002fe20000000031 */
[----:B------:R-:W-:Y:S01]  /*09f0*/  IMAD.X R47, R37, 0x1, R54, P4 ;  /* 0x00000001252f7824 */ /* 0x000fe200020e0636 */
[----:B------:R-:W-:-:S02]  /*0a00*/  PRMT R61, RZ, 0x7610, R61 ;  /* 0x00007610ff3d7816 */ /* 0x000fc4000000003d */
[----:B------:R-:W-:Y:S01]  /*0a10*/  PRMT R63, RZ, 0x7610, R63 ;  /* 0x00007610ff3f7816 */ /* 0x000fe2000000003f */
[----:B----4-:R-:W-:Y:S04]  /*0a20*/  STS.U16 [R50], R53 ;  /* 0x0000003532007388 */ /* 0x010fe80000000400 */
[----:B--2---:R-:W-:Y:S04]  /*0a30*/  STS.U16 [R50+0x40], R55 ;  /* 0x0000403732007388 */ /* 0x004fe80000000400 */
[----:B------:R-:W-:Y:S04]  /*0a40*/  STS.U16 [R50+0x80], R57 ;  /* 0x0000803932007388 */ /* 0x000fe80000000400 */
[----:B------:R-:W-:Y:S01]  /*0a50*/  STS.U16 [R50+0xc0], R59 ;  /* 0x0000c03b32007388 */ /* 0x000fe20000000400 */
[----:B------:R-:W-:-:S06]  /*0a60*/  NOP ;  /* 0x0000000000007918 */ /* 0x000fcc0000000000 */
[----:B------:R-:W-:Y:S04]  /*0a70*/  LDS.64 R14, [R32.X8] ;  /* 0x00000000200e7984 */ /* 0x000fe80000008a00 */
[----:B------:R-:W-:Y:S06]  /*0a80*/  BAR.SYNC.DEFER_BLOCKING 0x0 ;  /* 0x0000000000007b1d */ /* 0x000fec0000010000 */
[----:B------:R0:W2:Y:S04]  /*0a90*/  @!P0 LDG.E.U16 R17, [R46.64] ;  /* 0x000000062e118981 */ /* 0x0000a8000c1e1500 */
[----:B------:R0:W3:Y:S04]  /*0aa0*/  @!P1 LDG.E.U16 R49, [R46.64+0x40] ;  /* 0x000040062e319981 */ /* 0x0000e8000c1e1500 */
[----:B------:R0:W4:Y:S04]  /*0ab0*/  @!P2 LDG.E.U16 R61, [R46.64+0x80] ;  /* 0x000080062e3da981 */ /* 0x000128000c1e1500 */
[----:B------:R0:W4:Y:S01]  /*0ac0*/  @!P3 LDG.E.U16 R63, [R46.64+0xc0] ;  /* 0x0000c0062e3fb981 */ /* 0x000122000c1e1500 */
[--C-:B------:R-:W-:Y:S01]  /*0ad0*/  HADD2.F32 R16, -RZ, R66.reuse.H0_H0 ;  /* 0x20000042ff107230 */ /* 0x100fe20000004100 */
[----:B------:R-:W-:Y:S01]  /*0ae0*/  IMAD.MOV.U32 R52, RZ, RZ, RZ ;  /* 0x000000ffff347224 */ /* 0x000fe200078e00ff */
[----:B------:R-:W-:Y:S01]  /*0af0*/  HADD2.F32 R48, -RZ, R66.H1_H1 ;  /* 0x30000042ff307230 */ /* 0x000fe20000004100 */
[----:B0-----:R-:W-:Y:S01]  /*0b00*/  MOV R46, c[0x0][0x16c] ;  /* 0x00005b00002e7a02 */ /* 0x001fe20000000f00 */
[----:B------:R-:W-:-:S03]  /*0b10*/  HFMA2.MMA R47, -RZ, RZ, 0, 0 ;  /* 0x00000000ff2f7435 */ /* 0x000fc600000001ff */
[----:B------:R-:W-:Y:S01]  /*0b20*/  ISETP.GE.AND P0, PT, R46, 0x1, PT ;  /* 0x000000012e00780c */ /* 0x000fe20003f06270 */
[----:B--2---:R0:W-:Y:S04]  /*0b30*/  STS.U16 [R50], R17 ;  /* 0x0000001132007388 */ /* 0x0041e80000000400 */
[----:B---3--:R-:W-:Y:S04]  /*0b40*/  STS.U16 [R50+0x40], R49 ;  /* 0x0000403132007388 */ /* 0x008fe80000000400 */
[----:B----4-:R-:W-:Y:S01]  /*0b50*/  STS.U16 [R50+0x80], R61 ;  /* 0x0000803d32007388 */ /* 0x010fe20000000400 */
[----:B0-----:R-:W-:-:S03]  /*0b60*/  HADD2.F32 R17, -RZ, R67.H0_H0 ;  /* 0x20000043ff117230 */ /* 0x001fc60000004100 */
[----:B------:R-:W-:Y:S01]  /*0b70*/  STS.U16 [R50+0xc0], R63 ;  /* 0x0000c03f32007388 */ /* 0x000fe20000000400 */
[----:B------:R-:W-:-:S06]  /*0b80*/  NOP ;  /* 0x0000000000007918 */ /* 0x000fcc0000000000 */
[----:B------:R-:W0:Y:S02]  /*0b90*/  LDS.64 R58, [R32.X8] ;  /* 0x00000000203a7984 */ /* 0x000e240000008a00 */
[--C-:B0-----:R-:W-:Y:S02]  /*0ba0*/  HADD2.F32 R53, -RZ, R58.reuse.H0_H0 ;  /* 0x2000003aff357230 */ /* 0x101fe40000004100 */
[----:B------:R-:W-:Y:S02]  /*0bb0*/  HADD2.F32 R55, -RZ, R58.H1_H1 ;  /* 0x3000003aff377230 */ /* 0x000fe40000004100 */
[--C-:B------:R-:W-:Y:S01]  /*0bc0*/  HADD2.F32 R57, -RZ, R59.reuse.H0_H0 ;  /* 0x2000003bff397230 */ /* 0x100fe20000004100 */
[C---:B------:R-:W-:Y:S01]  /*0bd0*/  FFMA.FTZ R16, R53.reuse, R16, R23 ;  /* 0x0000001035107223 */ /* 0x040fe20000010017 */
[----:B------:R-:W-:Y:S01]  /*0be0*/  HADD2.F32 R59, -RZ, R59.H1_H1 ;  /* 0x3000003bff3b7230 */ /* 0x000fe20000004100 */
[----:B-----5:R-:W-:Y:S01]  /*0bf0*/  FMUL.FTZ R56, R53, R18 ;  /* 0x0000001235387220 */ /* 0x020fe20000410000 */
[----:B------:R-:W-:Y:S01]  /*0c00*/  HADD2.F32 R23, -RZ, R67.H1_H1 ;  /* 0x30000043ff177230 */ /* 0x000fe20000004100 */
[----:B------:R-:W-:-:S02]  /*0c10*/  FFMA.FTZ R16, R55, R48, R16 ;  /* 0x0000003037107223 */ /* 0x000fc40000010010 */
[----:B------:R-:W-:Y:S01]  /*0c20*/  CS2R R48, SRZ ;  /* 0x0000000000307805 */ /* 0x000fe2000001ff00 */
[-C--:B------:R-:W-:Y:S02]  /*0c30*/  FMUL.FTZ R61, R55, R18.reuse ;  /* 0x00000012373d7220 */ /* 0x080fe40000410000 */
[C---:B------:R-:W-:Y:S01]  /*0c40*/  FFMA.FTZ R16, R57.reuse, R17, R16 ;  /* 0x0000001139107223 */ /* 0x040fe20000010010 */
[----:B------:R-:W-:Y:S01]  /*0c50*/  MOV R17, c[0x0][0x174] ;  /* 0x00005d0000117a02 */ /* 0x000fe20000000f00 */
[----:B------:R-:W-:Y:S02]  /*0c60*/  FMUL.FTZ R58, R57, R18 ;  /* 0x00000012393a7220 */ /* 0x000fe40000410000 */
[----:B------:R-:W-:Y:S01]  /*0c70*/  FFMA.FTZ R23, R59, R23, R16 ;  /* 0x000000173b177223 */ /* 0x000fe20000010010 */
[----:B------:R-:W-:Y:S01]  /*0c80*/  LEA R46, R17, R40, 0x7 ;  /* 0x00000028112e7211 */ /* 0x000fe200078e38ff */
[----:B------:R-:W-:-:S03]  /*0c90*/  FMUL.FTZ R63, R59, R18 ;  /* 0x000000123b3f7220 */ /* 0x000fc60000410000 */
[----:B------:R-:W-:Y:S01]  /*0ca0*/  SHF.R.S32.HI R50, RZ, 0x1f, R46 ;  /* 0x0000001fff327819 */ /* 0x000fe2000001142e */
[----:B------:R-:W-:Y:S06]  /*0cb0*/  BAR.SYNC.DEFER_BLOCKING 0x0 ;  /* 0x0000000000007b1d */ /* 0x000fec0000010000 */
[----:B------:R-:W-:Y:S05]  /*0cc0*/  @!P0 BRA `(.L_x_7901) ;  /* 0x000010c000008947 */ /* 0x000fea0003800000 */
[----:B------:R-:W-:Y:S01]  /*0cd0*/  IMAD R65, R19, c[0x0][0x198], RZ ;  /* 0x0000660013417a24 */ /* 0x000fe200078e02ff */
[----:B------:R-:W-:Y:S01]  /*0ce0*/  IADD3 R52, R38, -0x1, RZ ;  /* 0xffffffff26347810 */ /* 0x000fe20007ffe0ff */
[----:B------:R-:W-:Y:S01]  /*0cf0*/  IMAD.WIDE.U32 R16, R0, c[0x0][0x198], RZ ;  /* 0x0000660000107a25 */ /* 0x000fe200078e00ff */
[----:B------:R-:W-:Y:S01]  /*0d00*/  IADD3 R60, R38, -0x2, RZ ;  /* 0xfffffffe263c7810 */ /* 0x000fe20007ffe0ff */
[--C-:B------:R-:W-:Y:S01]  /*0d10*/  HADD2.F32 R75, -RZ, R15.reuse.H0_H0 ;  /* 0x2000000fff4b7230 */ /* 0x100fe20000004100 */
[----:B------:R-:W-:Y:S01]  /*0d20*/  LEA.HI R62, R52, R52, RZ, 0x1 ;  /* 0x00000034343e7211 */ /* 0x000fe200078f08ff */
[----:B------:R-:W-:Y:S01]  /*0d30*/  IMAD R65, R0, c[0x0][0x19c], R65 ;  /* 0x0000670000417a24 */ /* 0x000fe200078e0241 */
[--C-:B------:R-:W-:Y:S01]  /*0d40*/  HADD2.F32 R73, -RZ, R14.reuse.H1_H1 ;  /* 0x3000000eff497230 */ /* 0x100fe20000004100 */
[----:B------:R-:W-:Y:S01]  /*0d50*/  IMAD R69, R60, c[0x0][0x16c], RZ ;  /* 0x00005b003c457a24 */ /* 0x000fe200078e02ff */
[----:B------:R-:W-:Y:S01]  /*0d60*/  LEA R60, P0, R16, c[0x0][0x228], 0x2 ;  /* 0x00008a00103c7a11 */ /* 0x000fe200078010ff */
[----:B------:R-:W-:Y:S01]  /*0d70*/  IMAD.IADD R65, R17, 0x1, R65 ;  /* 0x0000000111417824 */ /* 0x000fe200078e0241 */
[----:B------:R-:W-:Y:S01]  /*0d80*/  LOP3.LUT R17, R62, 0xfffffe, RZ, 0xc0, !PT ;  /* 0x00fffffe3e117812 */ /* 0x000fe200078ec0ff */
[----:B------:R-:W-:Y:S01]  /*0d90*/  IMAD.WIDE R68, R69, 0x8, R6 ;  /* 0x0000000845447825 */ /* 0x000fe200078e0206 */
[----:B------:R-:W-:Y:S01]  /*0da0*/  HADD2.F32 R15, -RZ, R15.H1_H1 ;  /* 0x3000000fff0f7230 */ /* 0x000fe20000004100 */
[----:B------:R-:W-:Y:S01]  /*0db0*/  MOV R70, RZ ;  /* 0x000000ff00467202 */ /* 0x000fe20000000f00 */
[----:B------:R-:W-:Y:S01]  /*0dc0*/  UMOV UR4, URZ ;  /* 0x0000003f00047c82 */ /* 0x000fe20008000000 */
[----:B------:R-:W-:Y:S01]  /*0dd0*/  IADD3 R76, R52, -R17, RZ ;  /* 0x80000011344c7210 */ /* 0x000fe20007ffe0ff */
[----:B------:R-:W-:Y:S01]  /*0de0*/  HADD2.F32 R17, -RZ, R14.H0_H0 ;  /* 0x2000000eff117230 */ /* 0x000fe20000004100 */
[----:B------:R-:W-:Y:S01]  /*0df0*/  LEA.HI.X R65, R16, c[0x0][0x22c], R65, 0x2, P0 ;  /* 0x00008b0010417a11 */ /* 0x000fe200000f1441 */
[--C-:B------:R-:W-:Y:S01]  /*0e00*/  FADD.FTZ R74, R75, R20.reuse ;  /* 0x000000144b4a7221 */ /* 0x100fe20000010000 */
[C---:B------:R-:W-:Y:S01]  /*0e10*/  LEA R64, P0, R8.reuse, c[0x0][0x230], 0x2 ;  /* 0x00008c0008407a11 */ /* 0x040fe200078010ff */
[----:B------:R-:W-:Y:S01]  /*0e20*/  IMAD.MOV.U32 R98, RZ, RZ, RZ ;  /* 0x000000ffff627224 */ /* 0x000fe200078e00ff */
[----:B------:R-:W-:Y:S01]  /*0e30*/  MOV R62, R68 ;  /* 0x00000044003e7202 */ /* 0x000fe20000000f00 */
[----:B------:R-:W-:Y:S01]  /*0e40*/  IMAD.MOV.U32 R71, RZ, RZ, R31 ;  /* 0x000000ffff477224 */ /* 0x000fe200078e001f */
[----:B------:R-:W-:Y:S01]  /*0e50*/  MOV R52, RZ ;  /* 0x000000ff00347202 */ /* 0x000fe20000000f00 */
[--C-:B------:R-:W-:Y:S01]  /*0e60*/  FADD.FTZ R72, R17, R20.reuse ;  /* 0x0000001411487221 */ /* 0x100fe20000010000 */
[----:B------:R-:W-:Y:S01]  /*0e70*/  MOV R68, R28 ;  /* 0x0000001c00447202 */ /* 0x000fe20000000f00 */
[--C-:B------:R-:W-:Y:S01]  /*0e80*/  FADD.FTZ R73, R73, R20.reuse ;  /* 0x0000001449497221 */ /* 0x100fe20000010000 */
[----:B------:R-:W-:Y:S01]  /*0e90*/  LEA.HI.X R77, R8, c[0x0][0x234], R29, 0x2, P0 ;  /* 0x00008d00084d7a11 */ /* 0x000fe200000f141d */
[----:B------:R-:W-:Y:S01]  /*0ea0*/  FADD.FTZ R75, R15, R20 ;  /* 0x000000140f4b7221 */ /* 0x000fe20000010000 */
[----:B------:R-:W-:-:S02]  /*0eb0*/  SHF.L.U32 R76, R76, 0x8, RZ ;  /* 0x000000084c4c7819 */ /* 0x000fc400000006ff */
.L_x_7906:
[----:B------:R-:W-:Y:S01]  /*0ec0*/  IMAD.MOV.U32 R14, RZ, RZ, R68 ;  /* 0x000000ffff0e7224 */ /* 0x000fe200078e0044 */
[----:B------:R-:W-:-:S05]  /*0ed0*/  MOV R15, R71 ;  /* 0x00000047000f7202 */ /* 0x000fca0000000f00 */
[----:B------:R0:W2:Y:S01]  /*0ee0*/  LDG.E R78, [R14.64] ;  /* 0x000000060e4e7981 */ /* 0x0000a2000c1e1900 */
[----:B------:R-:W-:Y:S02]  /*0ef0*/  MOV R17, R65 ;  /* 0x0000004100117202 */ /* 0x000fe40000000f00 */
[----:B------:R-:W-:-:S05]  /*0f00*/  MOV R16, R60 ;  /* 0x0000003c00107202 */ /* 0x000fca0000000f00 */
[----:B------:R-:W3:Y:S01]  /*0f10*/  LDG.E R17, [R16.64] ;  /* 0x0000000610117981 */ /* 0x000ee2000c1e1900 */
[----:B0-----:R-:W-:Y:S01]  /*0f20*/  MOV R14, R64 ;  /* 0x00000040000e7202 */ /* 0x001fe20000000f00 */
[----:B------:R-:W-:-:S05]  /*0f30*/  IMAD.MOV.U32 R15, RZ, RZ, R77 ;  /* 0x000000ffff0f7224 */ /* 0x000fca00078e004d */
[----:B------:R0:W3:Y:S01]  /*0f40*/  LDG.E R80, [R14.64] ;  /* 0x000000060e507981 */ /* 0x0000e2000c1e1900 */
[C---:B------:R-:W-:Y:S02]  /*0f50*/  ISETP.NE.AND P1, PT, R26.reuse, RZ, PT ;  /* 0x000000ff1a00720c */ /* 0x040fe40003f25270 */
[----:B------:R-:W-:-:S04]  /*0f60*/  IADD3 R81, R26, 0x200, RZ ;  /* 0x000002001a517810 */ /* 0x000fc80007ffe0ff */
[----:B------:R-:W-:Y:S02]  /*0f70*/  SEL R84, R76, R81, !P1 ;  /* 0x000000514c547207 */ /* 0x000fe40004800000 */
[----:B------:R-:W-:Y:S02]  /*0f80*/  ISETP.NE.AND P2, PT, R26, 0x1f, PT ;  /* 0x0000001f1a00780c */ /* 0x000fe40003f45270 */
[----:B------:R-:W-:-:S04]  /*0f90*/  ISETP.GT.AND P0, PT, R38, 0x1, PT ;  /* 0x000000012600780c */ /* 0x000fc80003f04270 */
[----:B------:R-:W-:Y:S01]  /*0fa0*/  ISETP.EQ.AND P0, PT, R96, RZ, P0 ;  /* 0x000000ff6000720c */ /* 0x000fe20000702270 */
[----:B------:R-:W-:Y:S01]  /*0fb0*/  IMAD.MOV.U32 R85, RZ, RZ, RZ ;  /* 0x000000ffff557224 */ /* 0x000fe200078e00ff */
[----:B------:R-:W-:Y:S01]  /*0fc0*/  HADD2.F32 R81, -RZ, R67.H0_H0 ;  /* 0x20000043ff517230 */ /* 0x000fe20000004100 */
[----:B------:R-:W-:Y:S10]  /*0fd0*/  BSSY B0, `(.L_x_7902) ;  /* 0x0000024000007945 */ /* 0x000ff40003800000 */
[----:B0-----:R-:W-:-:S02]  /*0fe0*/  @P0 MOV R14, R62 ;  /* 0x0000003e000e0202 */ /* 0x001fc40000000f00 */
[----:B------:R-:W-:Y:S01]  /*0ff0*/  @P0 MOV R15, R69 ;  /* 0x00000045000f0202 */ /* 0x000fe20000000f00 */
[----:B--2---:R-:W-:-:S04]  /*1000*/  FMUL.FTZ R79, R78, 1.4426950216293334961 ;  /* 0x3fb8aa3b4e4f7820 */ /* 0x004fc80000410000 */
[----:B------:R-:W-:-:S06]  /*1010*/  FMUL.FTZ R83, R72, R79 ;  /* 0x0000004f48537220 */ /* 0x000fcc0000410000 */
[----:B------:R-:W0:Y:S02]  /*1020*/  MUFU.EX2 R83, R83 ;  /* 0x0000005300537308 */ /* 0x000e240000000800 */
[----:B0-----:R0:W-:Y:S04]  /*1030*/  STS [R84.X4+0x348], R83 ;  /* 0x0003485354007388 */ /* 0x0011e80000004800 */
[----:B------:R-:W-:Y:S01]  /*1040*/  BAR.SYNC.DEFER_BLOCKING 0x0 ;  /* 0x0000000000007b1d */ /* 0x000fe20000010000 */
[-C--:B------:R-:W-:Y:S02]  /*1050*/  FMUL.FTZ R82, R75, R79.reuse ;  /* 0x0000004f4b527220 */ /* 0x080fe40000410000 */
[-C--:B------:R-:W-:Y:S02]  /*1060*/  FMUL.FTZ R86, R73, R79.reuse ;  /* 0x0000004f49567220 */ /* 0x080fe40000410000 */
[----:B------:R-:W-:Y:S01]  /*1070*/  FMUL.FTZ R87, R74, R79 ;  /* 0x0000004f4a577220 */ /* 0x000fe20000410000 */
[----:B------:R1:W2:Y:S01]  /*1080*/  @P2 LDS R94, [R26.X4+0xb4c] ;  /* 0x000b4c001a5e2984 */ /* 0x0002a20000004800 */
[----:B------:R-:W4:Y:S01]  /*1090*/  MUFU.EX2 R82, R82 ;  /* 0x0000005200527308 */ /* 0x000f220000000800 */
[----:B---3--:R-:W-:Y:S01]  /*10a0*/  FMUL.FTZ R16, R80, R17 ;  /* 0x0000001150107220 */ /* 0x008fe20000410000 */
[----:B0-----:R-:W-:Y:S01]  /*10b0*/  HADD2.F32 R84, -RZ, R67.H1_H1 ;  /* 0x30000043ff547230 */ /* 0x001fe20000004100 */
[----:B------:R0:W5:Y:S05]  /*10c0*/  @P0 LDG.E R85, [R14.64+0x4] ;  /* 0x000004060e550981 */ /* 0x00016a000c1e1900 */
[----:B------:R-:W3:Y:S01]  /*10d0*/  MUFU.EX2 R86, R86 ;  /* 0x0000005600567308 */ /* 0x000ee20000000800 */
[----:B------:R-:W-:-:S07]  /*10e0*/  HADD2.F32 R79, -RZ, R66.H0_H0 ;  /* 0x20000042ff4f7230 */ /* 0x000fce0000004100 */
[----:B------:R-:W1:Y:S01]  /*10f0*/  MUFU.EX2 R87, R87 ;  /* 0x0000005700577308 */ /* 0x000e620000000800 */
[----:B------:R-:W-:Y:S01]  /*1100*/  HADD2.F32 R80, -RZ, R66.H1_H1 ;  /* 0x30000042ff507230 */ /* 0x000fe20000004100 */
[-C--:B------:R-:W-:Y:S02]  /*1110*/  FMUL.FTZ R91, R57, R16.reuse ;  /* 0x00000010395b7220 */ /* 0x080fe40000410000 */
[----:B------:R-:W-:Y:S02]  /*1120*/  FMUL.FTZ R93, R59, R16 ;  /* 0x000000103b5d7220 */ /* 0x000fe40000410000 */
[----:B------:R-:W-:Y:S02]  /*1130*/  FMUL.FTZ R90, R72, R79 ;  /* 0x0000004f485a7220 */ /* 0x000fe40000410000 */
[----:B------:R-:W-:Y:S02]  /*1140*/  FMUL.FTZ R89, R73, R80 ;  /* 0x0000005049597220 */ /* 0x000fe40000410000 */
[----:B0-----:R-:W-:-:S02]  /*1150*/  FMUL.FTZ R14, R74, R81 ;  /* 0x000000514a0e7220 */ /* 0x001fc40000410000 */
[----:B------:R-:W-:Y:S02]  /*1160*/  FMUL.FTZ R15, R75, R84 ;  /* 0x000000544b0f7220 */ /* 0x000fe40000410000 */
[----:B------:R-:W-:Y:S02]  /*1170*/  FMUL.FTZ R88, R55, R16 ;  /* 0x0000001037587220 */ /* 0x000fe40000410000 */
[----:B----4-:R-:W-:Y:S01]  /*1180*/  FFMA.FTZ R92, R82, R93, R91 ;  /* 0x0000005d525c7223 */ /* 0x010fe2000001005b */
[----:B------:R-:W-:Y:S05]  /*1190*/  @P2 BRA `(.L_x_7903) ;  /* 0x0000007000002947 */ /* 0x000fea0003800000 */
[----:B-1-3--:R-:W-:Y:S01]  /*11a0*/  ISETP.NE.AND P0, PT, R38, c[0x0][0x174], PT ;  /* 0x00005d0026007a0c */ /* 0x00afe20003f05270 */
[----:B--2---:R-:W-:-:S12]  /*11b0*/  HFMA2.MMA R94, -RZ, RZ, 1.875, 0 ;  /* 0x3f800000ff5e7435 */ /* 0x004fd800000001ff */
[----:B------:R-:W-:-:S04]  /*11c0*/  @P0 LEA.HI R17, R38, R38, RZ, 0x1 ;  /* 0x0000002626110211 */ /* 0x000fc800078f08ff */
[----:B------:R-:W-:-:S05]  /*11d0*/  @P0 LOP3.LUT R17, R17, 0x3ffffe, RZ, 0xc0, !PT ;  /* 0x003ffffe11110812 */ /* 0x000fca00078ec0ff */
[----:B------:R-:W-:-:S05]  /*11e0*/  @P0 IMAD.IADD R17, R38, 0x1, -R17 ;  /* 0x0000000126110824 */ /* 0x000fca00078e0a11 */
[----:B------:R-:W-:-:S05]  /*11f0*/  @P0 LEA R17, R17, R70, 0xa ;  /* 0x0000004611110211 */ /* 0x000fca00078e50ff */
[----:B------:R0:W1:Y:S02]  /*1200*/  @P0 LDS R94, [R17+0x348] ;  /* 0x00034800115e0984 */ /* 0x0000640000000800 */
.L_x_7903:
[----:B-1-3--:R-:W-:Y:S05]  /*1210*/  BSYNC B0 ;  /* 0x0000000000007941 */ /* 0x00afea0003800000 */
.L_x_7902:
[----:B--2---:R-:W-:Y:S01]  /*1220*/  FMUL.FTZ R100, R82, R94 ;  /* 0x0000005e52647220 */ /* 0x004fe20000410000 */
[----:B------:R-:W-:Y:S01]  /*1230*/  ISETP.NE.AND P3, PT, R96, 0x1f, PT ;  /* 0x0000001f6000780c */ /* 0x000fe20003f65270 */
[----:B------:R-:W-:Y:S01]  /*1240*/  FMUL.FTZ R95, R53, R16 ;  /* 0x00000010355f7220 */ /* 0x000fe20000410000 */
[----:B------:R-:W-:Y:S01]  /*1250*/  ISETP.GE.AND P0, PT, R32, 0x1, PT ;  /* 0x000000012000780c */ /* 0x000fe20003f06270 */
[C---:B------:R-:W-:Y:S01]  /*1260*/  FFMA.FTZ R92, R87.reuse, R92, R88 ;  /* 0x0000005c575c7223 */ /* 0x040fe20000010058 */
[----:B------:R-:W-:Y:S01]  /*1270*/  ISETP.GE.U32.AND P4, PT, R96, 0x18, PT ;  /* 0x000000186000780c */ /* 0x000fe20003f86070 */
[----:B------:R-:W-:Y:S01]  /*1280*/  FFMA.FTZ R16, R86, R90, R89 ;  /* 0x0000005a56107223 */ /* 0x000fe20000010059 */
[----:B------:R-:W-:Y:S01]  /*1290*/  BSSY B0, `(.L_x_7904) ;  /* 0x000009b000007945 */ /* 0x000fe20003800000 */
[----:B------:R-:W-:Y:S02]  /*12a0*/  FMUL.FTZ R97, R87, R100 ;  /* 0x0000006457617220 */ /* 0x000fe40000410000 */
[----:B------:R-:W-:-:S02]  /*12b0*/  FMUL.FTZ R100, R83, R86 ;  /* 0x0000005653647220 */ /* 0x000fc40000410000 */
[C---:B------:R-:W-:Y:S02]  /*12c0*/  FFMA.FTZ R92, R86.reuse, R92, R95 ;  /* 0x0000005c565c7223 */ /* 0x040fe4000001005f */
[C---:B------:R-:W-:Y:S02]  /*12d0*/  FFMA.FTZ R16, R87.reuse, R16, R14 ;  /* 0x0000001057107223 */ /* 0x040fe4000001000e */
[----:B------:R-:W-:Y:S01]  /*12e0*/  FMUL.FTZ R97, R86, R97 ;  /* 0x0000006156617220 */ /* 0x000fe20000410000 */
[----:B------:R-:W1:Y:S01]  /*12f0*/  SHFL.DOWN PT, R101, R92, 0x1, 0x1f ;  /* 0x08201f005c657f89 */ /* 0x000e6200000e0000 */
[----:B0-----:R-:W-:Y:S02]  /*1300*/  FMUL.FTZ R17, R87, R100 ;  /* 0x0000006457117220 */ /* 0x001fe40000410000 */
[C---:B------:R-:W-:Y:S01]  /*1310*/  FFMA.FTZ R99, R82.reuse, R16, R15 ;  /* 0x0000001052637223 */ /* 0x040fe2000001000f */
[----:B------:R-:W0:Y:S01]  /*1320*/  SHFL.DOWN PT, R102, R97, 0x1, 0x1f ;  /* 0x08201f0061667f89 */ /* 0x000e2200000e0000 */
[----:B------:R-:W-:-:S03]  /*1330*/  FMUL.FTZ R100, R82, R17 ;  /* 0x0000001152647220 */ /* 0x000fc60000410000 */
        /* <DEDUP_REMOVED lines=22> */
[----:B0-----:R-:W-:-:S02]  /*14a0*/  @!P0 FFMA.FTZ R92, R97, R101, R92 ;  /* 0x00000065615c8223 */ /* 0x001fc4000001005c */
[----:B-1----:R-:W-:-:S03]  /*14b0*/  @!P0 FMUL.FTZ R97, R97, R102 ;  /* 0x0000006661618220 */ /* 0x002fc60000410000 */
[----:B------:R-:W0:Y:S01]  /*14c0*/  SHFL.DOWN PT, R103, R92, 0x8, 0x1f ;  /* 0x09001f005c677f89 */ /* 0x000e2200000e0000 */
[----:B------:R-:W-:Y:S01]  /*14d0*/  ISETP.GE.AND P0, PT, R38, c[0x0][0x174], PT ;  /* 0x00005d0026007a0c */ /* 0x000fe20003f06270 */
[----:B--2---:R-:W-:Y:S02]  /*14e0*/  @P3 FFMA.FTZ R99, R100, R16, R99 ;  /* 0x0000001064633223 */ /* 0x004fe40000010063 */
[----:B------:R-:W1:Y:S01]  /*14f0*/  SHFL.DOWN PT, R104, R97, 0x8, 0x1f ;  /* 0x09001f0061687f89 */ /* 0x000e6200000e0000 */
[----:B------:R-:W-:Y:S01]  /*1500*/  ISETP.EQ.AND P0, PT, R96, RZ, !P0 ;  /* 0x000000ff6000720c */ /* 0x000fe20004702270 */
[----:B---3--:R-:W-:Y:S02]  /*1510*/  @P3 FMUL.FTZ R100, R100, R17 ;  /* 0x0000001164643220 */ /* 0x008fe40000410000 */
[----:B------:R-:W2:Y:S01]  /*1520*/  SHFL.UP PT, R102, R99, 0x8, RZ ;  /* 0x0500000063667989 */ /* 0x000ea200000e00ff */
[----:B------:R-:W-:Y:S01]  /*1530*/  IMAD.MOV.U32 R17, RZ, RZ, RZ ;  /* 0x000000ffff117224 */ /* 0x000fe200078e00ff */
[----:B------:R-:W-:-:S02]  /*1540*/  MOV R16, 0x3f800000 ;  /* 0x3f80000000107802 */ /* 0x000fc40000000f00 */
[----:B------:R-:W3:Y:S01]  /*1550*/  SHFL.UP PT, R101, R100, 0x8, RZ ;  /* 0x0500000064657989 */ /* 0x000ee200000e00ff */
[----:B------:R-:W-:-:S05]  /*1560*/  ISETP.GE.AND P3, PT, R32, 0x8, PT ;  /* 0x000000082000780c */ /* 0x000fca0003f66270 */
[----:B------:R-:W-:Y:S01]  /*1570*/  @P0 LDS.64 R16, [UR4+0xbc8] ;  /* 0x000bc804ff100984 */ /* 0x000fe20008000a00 */
        /* <DEDUP_REMOVED lines=15> */
[----:B---3--:R-:W-:Y:S01]  /*1670*/  @P0 FMUL.FTZ R100, R100, R101 ;  /* 0x0000006564640220 */ /* 0x008fe20000410000 */
[----:B------:R-:W-:Y:S02]  /*1680*/  ISETP.GT.AND P0, PT, R32, 0x1e, PT ;  /* 0x0000001e2000780c */ /* 0x000fe40003f04270 */
[----:B------:R-:W0:Y:S04]  /*1690*/  SHFL.DOWN PT, R103, R97, 0x1, 0x1f ;  /* 0x08201f0061677f89 */ /* 0x000e2800000e0000 */
        /* <DEDUP_REMOVED lines=10> */
[----:B------:R-:W-:-:S03]  /*1740*/  ISETP.NE.AND P1, PT, R32, RZ, PT ;  /* 0x000000ff2000720c */ /* 0x000fc60003f25270 */
[----:B------:R-:W-:Y:S02]  /*1750*/  FFMA.FTZ R90, R83, R101, R90 ;  /* 0x00000065535a7223 */ /* 0x000fe4000001005a */
[----:B------:R-:W-:Y:S02]  /*1760*/  FFMA.FTZ R83, R87, R91, R88 ;  /* 0x0000005b57537223 */ /* 0x000fe40000010058 */
[CC--:B------:R-:W-:Y:S02]  /*1770*/  FFMA.FTZ R89, R86.reuse, R90.reuse, R89 ;  /* 0x0000005a56597223 */ /* 0x0c0fe40000010059 */
[----:B------:R-:W-:Y:S02]  /*1780*/  FFMA.FTZ R95, R86, R83, R95 ;  /* 0x00000053565f7223 */ /* 0x000fe4000001005f */
[----:B------:R-:W-:Y:S02]  /*1790*/  FFMA.FTZ R86, R53, R90, RZ ;  /* 0x0000005a35567223 */ /* 0x000fe400000100ff */
[----:B------:R-:W-:-:S02]  /*17a0*/  FFMA.FTZ R88, -R72, R79, R90 ;  /* 0x0000004f48587223 */ /* 0x000fc4000001015a */
[----:B------:R-:W-:Y:S02]  /*17b0*/  FMUL.FTZ R85, R72, R95 ;  /* 0x0000005f48557220 */ /* 0x000fe40000410000 */
[-C--:B------:R-:W-:Y:S02]  /*17c0*/  FFMA.FTZ R94, R87, R89.reuse, R14 ;  /* 0x00000059575e7223 */ /* 0x080fe4000001000e */
[----:B------:R-:W-:Y:S02]  /*17d0*/  FFMA.FTZ R90, R55, R89, R86 ;  /* 0x00000059375a7223 */ /* 0x000fe40000010056 */
[C---:B------:R-:W-:Y:S02]  /*17e0*/  FFMA.FTZ R87, -R73.reuse, R80, R89 ;  /* 0x0000005049577223 */ /* 0x040fe40000010159 */
[----:B------:R-:W-:Y:S02]  /*17f0*/  FMUL.FTZ R86, R73, R83 ;  /* 0x0000005349567220 */ /* 0x000fe40000410000 */
[----:B------:R-:W-:-:S02]  /*1800*/  FFMA.FTZ R14, R85, R88, RZ ;  /* 0x00000058550e7223 */ /* 0x000fc400000100ff */
[-C--:B------:R-:W-:Y:S02]  /*1810*/  FFMA.FTZ R15, R82, R94.reuse, R15 ;  /* 0x0000005e520f7223 */ /* 0x080fe4000001000f */
[----:B------:R-:W-:Y:S02]  /*1820*/  FFMA.FTZ R90, R57, R94, R90 ;  /* 0x0000005e395a7223 */ /* 0x000fe4000001005a */
[C---:B------:R-:W-:Y:S02]  /*1830*/  FFMA.FTZ R82, -R74.reuse, R81, R94 ;  /* 0x000000514a527223 */ /* 0x040fe4000001015e */
[----:B------:R-:W-:Y:S02]  /*1840*/  FMUL.FTZ R89, R74, R91 ;  /* 0x0000005b4a597220 */ /* 0x000fe40000410000 */
[----:B------:R-:W-:Y:S02]  /*1850*/  FFMA.FTZ R14, R86, R87, R14 ;  /* 0x00000057560e7223 */ /* 0x000fe4000001000e */
[----:B------:R-:W-:-:S02]  /*1860*/  FFMA.FTZ R99, -R75, R84, R15 ;  /* 0x000000544b637223 */ /* 0x000fc4000001010f */
[----:B------:R-:W-:Y:S02]  /*1870*/  FFMA.FTZ R15, R59, R15, R90 ;  /* 0x0000000f3b0f7223 */ /* 0x000fe4000001005a */
[----:B------:R-:W-:Y:S02]  /*1880*/  FMUL.FTZ R94, R75, R93 ;  /* 0x0000005d4b5e7220 */ /* 0x000fe40000410000 */
[----:B------:R-:W-:Y:S01]  /*1890*/  FFMA.FTZ R14, R89, R82, R14 ;  /* 0x00000052590e7223 */ /* 0x000fe2000001000e */
[----:B------:R-:W0:Y:S01]  /*18a0*/  SHFL.DOWN PT, R90, R15, 0x1, 0x1f ;  /* 0x08201f000f5a7f89 */ /* 0x000e2200000e0000 */
[C---:B--2---:R-:W-:Y:S02]  /*18b0*/  FFMA.FTZ R17, R97.reuse, R17, R92 ;  /* 0x0000001161117223 */ /* 0x044fe4000001005c */
[----:B------:R-:W-:Y:S02]  /*18c0*/  FFMA.FTZ R14, R94, R99, R14 ;  /* 0x000000635e0e7223 */ /* 0x000fe4000001000e */
[----:B------:R-:W-:-:S02]  /*18d0*/  FMUL.FTZ R16, R97, R16 ;  /* 0x0000001061107220 */ /* 0x000fc40000410000 */
[C---:B------:R-:W-:Y:S01]  /*18e0*/  FMUL.FTZ R97, R78.reuse, R91 ;  /* 0x0000005b4e617220 */ /* 0x040fe20000410000 */
[----:B------:R-:W1:Y:S01]  /*18f0*/  SHFL.DOWN PT, R101, R14, 0x1, 0x1f ;  /* 0x08201f000e657f89 */ /* 0x000e6200000e0000 */
[----:B------:R-:W-:Y:S02]  /*1900*/  FADD.FTZ R58, R89, R58 ;  /* 0x0000003a593a7221 */ /* 0x000fe40000010000 */
[C---:B------:R-:W-:Y:S01]  /*1910*/  FMUL.FTZ R92, R78.reuse, R93 ;  /* 0x0000005d4e5c7220 */ /* 0x040fe20000410000 */
[----:B------:R-:W-:Y:S01]  /*1920*/  @!P2 STS.64 [UR4+0xbc8], R16 ;  /* 0x000bc810ff00a988 */ /* 0x000fe20008000a04 */
[----:B------:R-:W-:Y:S02]  /*1930*/  FMUL.FTZ R89, R78, R95 ;  /* 0x0000005f4e597220 */ /* 0x000fe40000410000 */
[----:B------:R-:W-:Y:S02]  /*1940*/  FMUL.FTZ R92, R99, R92 ;  /* 0x0000005c635c7220 */ /* 0x000fe40000410000 */
[----:B------:R-:W-:-:S02]  /*1950*/  FMUL.FTZ R88, R88, R89 ;  /* 0x0000005958587220 */ /* 0x000fc40000410000 */
[----:B------:R-:W-:Y:S02]  /*1960*/  FFMA.FTZ R93, R84, R93, R92 ;  /* 0x0000005d545d7223 */ /* 0x000fe4000001005c */
[----:B------:R-:W-:Y:S02]  /*1970*/  FFMA.FTZ R88, R79, R95, R88 ;  /* 0x0000005f4f587223 */ /* 0x000fe40000010058 */
        /* <DEDUP_REMOVED lines=8> */
[----:B------:R-:W-:-:S03]  /*1a00*/  FADD.FTZ R49, R88, R49 ;  /* 0x0000003158317221 */ /* 0x000fc60000010000 */
[----:B------:R-:W1:Y:S09]  /*1a10*/  SHFL.DOWN PT, R101, R14, 0x2, 0x1f ;  /* 0x08401f000e657f89 */ /* 0x000e7200000e0000 */
[----:B0-----:R-:W-:-:S05]  /*1a20*/  @!P0 FADD.FTZ R15, R15, R90 ;  /* 0x0000005a0f0f8221 */ /* 0x001fca0000010000 */
[----:B------:R-:W0:Y:S01]  /*1a30*/  SHFL.DOWN PT, R90, R15, 0x4, 0x1f ;  /* 0x08801f000f5a7f89 */ /* 0x000e2200000e0000 */
[----:B-1----:R-:W-:Y:S01]  /*1a40*/  @!P0 FADD.FTZ R14, R14, R101 ;  /* 0x000000650e0e8221 */ /* 0x002fe20000010000 */
[----:B------:R-:W-:-:S04]  /*1a50*/  ISETP.GT.AND P0, PT, R32, 0x1b, PT ;  /* 0x0000001b2000780c */ /* 0x000fc80003f04270 */
        /* <DEDUP_REMOVED lines=11> */
[----:B0-----:R-:W-:Y:S02]  /*1b10*/  @!P0 FADD.FTZ R15, R15, R90 ;  /* 0x0000005a0f0f8221 */ /* 0x001fe40000010000 */
[----:B------:R-:W-:-:S02]  /*1b20*/  FMUL.FTZ R90, R82, R97 ;  /* 0x00000061525a7220 */ /* 0x000fc40000410000 */
[----:B------:R-:W-:Y:S02]  /*1b30*/  FMUL.FTZ R82, R78, R83 ;  /* 0x000000534e527220 */ /* 0x000fe40000410000 */
[----:B------:R-:W-:Y:S02]  /*1b40*/  FFMA.FTZ R90, R81, R91, R90 ;  /* 0x0000005b515a7223 */ /* 0x000fe4000001005a */
[----:B-1----:R-:W-:Y:S02]  /*1b50*/  @!P0 FADD.FTZ R14, R14, R101 ;  /* 0x000000650e0e8221 */ /* 0x002fe40000010000 */
[----:B------:R-:W-:Y:S02]  /*1b60*/  FMUL.FTZ R82, R87, R82 ;  /* 0x0000005257527220 */ /* 0x000fe40000410000 */
[----:B------:R-:W-:Y:S01]  /*1b70*/  FADD.FTZ R47, R90, R47 ;  /* 0x0000002f5a2f7221 */ /* 0x000fe20000010000 */
[----:B------:R0:W-:Y:S01]  /*1b80*/  @!P1 STS.64 [0x118], R14 ;  /* 0x0001180eff009388 */ /* 0x0001e20000000a00 */
[----:B------:R-:W-:-:S04]  /*1b90*/  FFMA.FTZ R83, R80, R83, R82 ;  /* 0x0000005350537223 */ /* 0x000fc80000010052 */
        /* <DEDUP_REMOVED lines=10> */
.L_x_7905:
[----:B0-----:R-:W-:Y:S05]  /*1c40*/  BSYNC B0 ;  /* 0x0000000000007941 */ /* 0x001fea0003800000 */
.L_x_7904:
[----:B------:R-:W-:Y:S01]  /*1c50*/  MOV R14, c[0x0][0x1c0] ;  /* 0x00007000000e7a02 */ /* 0x000fe20000000f00 */
[----:B------:R-:W-:Y:S01]  /*1c60*/  IMAD.MOV.U32 R15, RZ, RZ, c[0x0][0x1c4] ;  /* 0x00007100ff0f7624 */ /* 0x000fe200078e00ff */
[----:B------:R-:W-:Y:S01]  /*1c70*/  IADD3 R98, R98, 0x1, RZ ;  /* 0x0000000162627810 */ /* 0x000fe20007ffe0ff */
[----:B------:R-:W-:Y:S01]  /*1c80*/  UIADD3 UR4, UR4, 0x8, URZ ;  /* 0x0000000804047890 */ /* 0x000fe2000fffe03f */
        /* <DEDUP_REMOVED lines=9> */
[----:B------:R-:W-:Y:S02]  /*1d20*/  LEA R68, P2, R16, R68, 0x2 ;  /* 0x0000004410447211 */ /* 0x000fe400078410ff */
[----:B------:R-:W-:Y:S02]  /*1d30*/  LEA.HI.X R65, R14, R65, R15, 0x2, P1 ;  /* 0x000000410e417211 */ /* 0x000fe400008f140f */
[----:B------:R-:W-:Y:S02]  /*1d40*/  LEA.HI.X R71, R16, R71, R17, 0x2, P2 ;  /* 0x0000004710477211 */ /* 0x000fe400010f1411 */
[----:B------:R-:W-:Y:S02]  /*1d50*/  IADD3 R70, R70, 0x4, RZ ;  /* 0x0000000446467810 */ /* 0x000fe40007ffe0ff */
[----:B------:R-:W-:Y:S02]  /*1d60*/  IADD3 R76, R76, 0x1, RZ ;  /* 0x000000014c4c7810 */ /* 0x000fe40007ffe0ff */
[----:B------:R-:W-:Y:S01]  /*1d70*/  IADD3.X R69, RZ, R69, RZ, P3, !PT ;  /* 0x00000045ff457210 */ /* 0x000fe20001ffe4ff */
[----:B------:R-:W-:Y:S05]  /*1d80*/  @!P0 BRA `(.L_x_7906) ;  /* 0xfffff13000008947 */ /* 0x000fea000383ffff */
.L_x_7901:
[----:B------:R-:W-:Y:S01]  /*1d90*/  BAR.SYNC.DEFER_BLOCKING 0x0 ;  /* 0x0000000000007b1d */ /* 0x000fe20000010000 */
[----:B------:R-:W-:Y:S01]  /*1da0*/  ISETP.NE.AND P0, PT, R26, RZ, PT ;  /* 0x000000ff1a00720c */ /* 0x000fe20003f05270 */
[----:B------:R-:W-:Y:S01]  /*1db0*/  IMAD.SHL.U32 R62, R32, 0x2, RZ ;  /* 0x00000002203e7824 */ /* 0x000fe200078e00ff */
[----:B------:R-:W-:Y:S01]  /*1dc0*/  F2FP.PACK_AB R56, R61, R56 ;  /* 0x000000383d38723e */ /* 0x000fe200000000ff */
[----:B------:R-:W-:Y:S01]  /*1dd0*/  IMAD.WIDE.U32 R14, R21, c[0x0][0x2d8], RZ ;  /* 0x0000b600150e7a25 */ /* 0x000fe200078e00ff */
[----:B------:R-:W-:Y:S01]  /*1de0*/  F2FP.PACK_AB R57, R63, R58 ;  /* 0x0000003a3f39723e */ /* 0x000fe200000000ff */
[----:B------:R-:W-:Y:S01]  /*1df0*/  BSSY B0, `(.L_x_7907) ;  /* 0x0000029000007945 */ /* 0x000fe20003800000 */
[----:B------:R-:W-:Y:S01]  /*1e00*/  IADD3 R64, -R45, c[0x0][0x168], RZ ;  /* 0x00005a002d407a10 */ /* 0x000fe20007ffe1ff */
[----:B------:R-:W-:-:S02]  /*1e10*/  IMAD R58, R22, c[0x0][0x2d8], RZ ;  /* 0x0000b600163a7a24 */ /* 0x000fc400078e02ff */
[----:B------:R-:W-:-:S04]  /*1e20*/  IMAD R17, R19, c[0x0][0x2e0], RZ ;  /* 0x0000b80013117a24 */ /* 0x000fc800078e02ff */
[----:B------:R-:W-:Y:S01]  /*1e30*/  IMAD R17, R0, c[0x0][0x2e4], R17 ;  /* 0x0000b90000117a24 */ /* 0x000fe200078e0211 */
[----:B------:R0:W-:Y:S01]  /*1e40*/  STS.64 [R32.X8], R56 ;  /* 0x0000003820007388 */ /* 0x0001e20000008a00 */
[----:B------:R-:W-:-:S06]  /*1e50*/  NOP ;  /* 0x0000000000007918 */ /* 0x000fcc0000000000 */
[----:B------:R-:W-:Y:S04]  /*1e60*/  LDS.U16 R53, [R62] ;  /* 0x000000003e357984 */ /* 0x000fe80000000400 */
[----:B------:R-:W-:Y:S01]  /*1e70*/  LDS.U16 R59, [R62+0x40] ;  /* 0x000040003e3b7984 */ /* 0x000fe20000000400 */
[----:B0-----:R-:W-:Y:S01]  /*1e80*/  IMAD R57, R21, c[0x0][0x2dc], R58 ;  /* 0x0000b70015397a24 */ /* 0x001fe200078e023a */
[----:B------:R-:W-:Y:S02]  /*1e90*/  IADD3 R58, P2, R51, -0xc0, RZ ;  /* 0xffffff40333a7810 */ /* 0x000fe40007f5e0ff */
[----:B------:R-:W-:Y:S02]  /*1ea0*/  LDS.U16 R61, [R62+0x80] ;  /* 0x000080003e3d7984 */ /* 0x000fe40000000400 */
[----:B------:R-:W-:-:S02]  /*1eb0*/  IADD3 R15, R15, R57, RZ ;  /* 0x000000390f0f7210 */ /* 0x000fc40007ffe0ff */
[----:B------:R-:W-:Y:S01]  /*1ec0*/  LDS.U16 R63, [R62+0xc0] ;  /* 0x0000c0003e3f7984 */ /* 0x000fe20000000400 */
[----:B------:R-:W-:Y:S02]  /*1ed0*/  IADD3.X R60, R54, -0x1, RZ, P2, !PT ;  /* 0xffffffff363c7810 */ /* 0x000fe400017fe4ff */
[----:B------:R-:W-:Y:S01]  /*1ee0*/  IMAD.WIDE.U32 R14, R0, c[0x0][0x2e0], R14 ;  /* 0x0000b800000e7a25 */ /* 0x000fe200078e000e */
[----:B------:R-:W-:Y:S04]  /*1ef0*/  @!P0 STS [0x100], R64 ;  /* 0x00010040ff008388 */ /* 0x000fe80000000800 */
[----:B------:R-:W-:Y:S01]  /*1f00*/  BAR.SYNC.DEFER_BLOCKING 0x0 ;  /* 0x0000000000007b1d */ /* 0x000fe20000010000 */
[----:B------:R-:W-:-:S04]  /*1f10*/  IADD3 R56, P1, R46, R14, RZ ;  /* 0x0000000e2e387210 */ /* 0x000fc80007f3e0ff */
[----:B------:R-:W-:Y:S02]  /*1f20*/  IADD3.X R51, R50, R17, R15, P1, !PT ;  /* 0x0000001132337210 */ /* 0x000fe40000ffe40f */
[----:B------:R-:W-:-:S04]  /*1f30*/  IADD3 R17, P5, R58, c[0x0][0x330], RZ ;  /* 0x0000cc003a117a10 */ /* 0x000fc80007fbe0ff */
[----:B------:R-:W-:Y:S02]  /*1f40*/  IADD3.X R15, R60, c[0x0][0x334], RZ, P5, !PT ;  /* 0x0000cd003c0f7a10 */ /* 0x000fe40002ffe4ff */
[C---:B------:R-:W-:Y:S01]  /*1f50*/  IADD3 R14, P5, R39.reuse, R45, RZ ;  /* 0x0000002d270e7210 */ /* 0x040fe20007fbe0ff */
[----:B------:R-:W0:Y:S02]  /*1f60*/  LDS R16, [0x100] ;  /* 0x00010000ff107984 */ /* 0x000e240000000800 */
[-C--:B0-----:R-:W-:Y:S02]  /*1f70*/  ISETP.GE.AND P4, PT, R39, R16.reuse, PT ;  /* 0x000000102700720c */ /* 0x081fe40003f86270 */
[-C--:B------:R-:W-:Y:S02]  /*1f80*/  ISETP.GE.AND P3, PT, R43, R16.reuse, PT ;  /* 0x000000102b00720c */ /* 0x080fe40003f66270 */
[-C--:B------:R-:W-:Y:S02]  /*1f90*/  ISETP.GE.AND P2, PT, R41, R16.reuse, PT ;  /* 0x000000102900720c */ /* 0x080fe40003f46270 */
[----:B------:R-:W-:-:S02]  /*1fa0*/  ISETP.GE.AND P1, PT, R44, R16, PT ;  /* 0x000000102c00720c */ /* 0x000fc40003f26270 */
[----:B------:R-:W-:-:S04]  /*1fb0*/  LEA R16, P6, R56, R17, 0x1 ;  /* 0x0000001138107211 */ /* 0x000fc800078c08ff */
[----:B------:R-:W-:Y:S02]  /*1fc0*/  LEA.HI.X R17, R56, R15, R51, 0x1, P6 ;  /* 0x0000000f38117211 */ /* 0x000fe400030f0c33 */
        /* <DEDUP_REMOVED lines=11> */
.L_x_7908:
[----:B------:R-:W-:Y:S05]  /*2080*/  BSYNC B0 ;  /* 0x0000000000007941 */ /* 0x000fea0003800000 */
.L_x_7907:
[----:B------:R-:W-:Y:S01]  /*2090*/  @!P3 STG.E.U16 [R16.64+0x40], R61 ;  /* 0x0000403d1000b986 */ /* 0x000fe2000c101506 */
[----:B0-----:R-:W-:Y:S01]  /*20a0*/  F2FP.PACK_AB R56, R48, R49 ;  /* 0x000000313038723e */ /* 0x001fe200000000ff */
[----:B------:R-:W-:Y:S01]  /*20b0*/  FADD.FTZ R49, R49, R24 ;  /* 0x0000001831317221 */ /* 0x000fe20000010000 */
[----:B------:R-:W-:Y:S01]  /*20c0*/  F2FP.PACK_AB R57, R52, R47 ;  /* 0x0000002f3439723e */ /* 0x000fe200000000ff */
[----:B------:R-:W-:Y:S01]  /*20d0*/  @!P2 STG.E.U16 [R16.64], R59 ;  /* 0x0000003b1000a986 */ /* 0x000fe2000c101506 */
[----:B------:R-:W-:Y:S01]  /*20e0*/  IMAD R24, R22, c[0x0][0x2f8], RZ ;  /* 0x0000be0016187a24 */ /* 0x000fe200078e02ff */
[----:B------:R-:W-:Y:S01]  /*20f0*/  BSSY B0, `(.L_x_7909) ;  /* 0x000001d000007945 */ /* 0x000fe20003800000 */
[----:B------:R-:W-:Y:S01]  /*2100*/  FADD.FTZ R48, R49, R48 ;  /* 0x0000003031307221 */ /* 0x000fe20000010000 */
[----:B------:R0:W-:Y:S01]  /*2110*/  @!P1 STG.E.U16 [R16.64+0x80], R63 ;  /* 0x0000803f10009986 */ /* 0x0001e2000c101506 */
[----:B------:R-:W-:Y:S02]  /*2120*/  IMAD R49, R21, c[0x0][0x2fc], R24 ;  /* 0x0000bf0015317a24 */ /* 0x000fe400078e0218 */
[----:B------:R-:W-:Y:S01]  /*2130*/  FADD.FTZ R47, R48, R47 ;  /* 0x0000002f302f7221 */ /* 0x000fe20000010000 */
[----:B------:R-:W-:Y:S03]  /*2140*/  BAR.SYNC.DEFER_BLOCKING 0x0 ;  /* 0x0000000000007b1d */ /* 0x000fe60000010000 */
[----:B------:R-:W-:-:S02]  /*2150*/  FADD.FTZ R24, R47, R52 ;  /* 0x000000342f187221 */ /* 0x000fc40000010000 */
[----:B0-----:R-:W-:Y:S01]  /*2160*/  IMAD.WIDE.U32 R16, R21, c[0x0][0x2f8], RZ ;  /* 0x0000be0015107a25 */ /* 0x001fe200078e00ff */
[----:B------:R0:W-:Y:S01]  /*2170*/  STS.64 [R32.X8], R56 ;  /* 0x0000003820007388 */ /* 0x0001e20000008a00 */
[----:B------:R-:W-:-:S06]  /*2180*/  NOP ;  /* 0x0000000000007918 */ /* 0x000fcc0000000000 */
[----:B------:R-:W-:Y:S04]  /*2190*/  LDS.U16 R45, [R62] ;  /* 0x000000003e2d7984 */ /* 0x000fe80000000400 */
[----:B------:R-:W-:Y:S01]  /*21a0*/  LDS.U16 R51, [R62+0x40] ;  /* 0x000040003e337984 */ /* 0x000fe20000000400 */
[----:B0-----:R-:W-:-:S03]  /*21b0*/  IADD3 R57, R17, R49, RZ ;  /* 0x0000003111397210 */ /* 0x001fc60007ffe0ff */
        /* <DEDUP_REMOVED lines=16> */
.L_x_7910:
[----:B------:R-:W-:Y:S05]  /*22c0*/  BSYNC B0 ;  /* 0x0000000000007941 */ /* 0x000fea0003800000 */
.L_x_7909:
        /* <DEDUP_REMOVED lines=10> */
[----:B------:R-:W-:Y:S02]  /*2370*/  IADD3 R40, R40, -0x80, RZ ;  /* 0xffffff8028287810 */ /* 0x000fe40007ffe0ff */
[----:B------:R-:W-:Y:S02]  /*2380*/  IADD3.X R50, R50, R17, R15, P3, !PT ;  /* 0x0000001132327210 */ /* 0x000fe40001ffe40f */
[----:B------:R-:W-:Y:S02]  /*2390*/  IADD3.X R15, R60, c[0x0][0x344], RZ, P4, !PT ;  /* 0x0000d1003c0f7a10 */ /* 0x000fe400027fe4ff */
[----:B------:R-:W-:-:S04]  /*23a0*/  LEA R14, P3, R46, R16, 0x1 ;  /* 0x000000102e0e7211 */ /* 0x000fc800078608ff */
[----:B------:R-:W-:Y:S02]  /*23b0*/  LEA.HI.X R15, R46, R15, R50, 0x1, P3 ;  /* 0x0000000f2e0f7211 */ /* 0x000fe400018f0c32 */
[C---:B------:R-:W-:Y:S02]  /*23c0*/  ISETP.GT.AND P3, PT, R38.reuse, 0x1, PT ;  /* 0x000000012600780c */ /* 0x040fe40003f64270 */
        /* <DEDUP_REMOVED lines=12> */
.L_x_7900:
[----:B------:R-:W-:Y:S02]  /*2490*/  ISETP.NE.U32.AND P0, PT, RZ, c[0x0][0x328], PT ;  /* 0x0000ca00ff007a0c */ /* 0x000fe40003f05070 */
[----:B------:R-:W-:-:S02]  /*24a0*/  ISETP.NE.U32.AND P2, PT, RZ, c[0x0][0x348], PT ;  /* 0x0000d200ff007a0c */ /* 0x000fc40003f45070 */
        /* <DEDUP_REMOVED lines=11> */
[----:B-1----:R-:W1:Y:S02]  /*2560*/  SHFL.DOWN P1, R14, R7, 0x4, 0x1f ;  /* 0x08801f00070e7f89 */ /* 0x002e640000020000 */
        /* <DEDUP_REMOVED lines=9> */
[----:B-1----:R1:W-:Y:S02]  /*2600*/  RED.E.ADD.F32.FTZ.RN.STRONG.GPU [R4.64], R16 ;  /* 0x000000100400798e */ /* 0x0023e4000c10e786 */
.L_x_7913:
[----:B-1----:R-:W-:Y:S05]  /*2610*/  BSYNC B0 ;  /* 0x0000000000007941 */ /* 0x002fea0003800000 */
.L_x_7912:
[----:B------:R-:W-:Y:S01]  /*2620*/  BSSY B0, `(.L_x_7914) ;  /* 0x0000018000007945 */ /* 0x000fe20003800000 */
[----:B------:R-:W-:Y:S05]  /*2630*/  @!P0 BRA `(.L_x_7915) ;  /* 0x0000015000008947 */ /* 0x000fea0003800000 */
[----:B------:R-:W-:Y:S06]  /*2640*/  BAR.SYNC.DEFER_BLOCKING 0x0 ;  /* 0x0000000000007b1d */ /* 0x000fec0000010000 */
[----:B------:R-:W2:Y:S04]  /*2650*/  SHFL.DOWN P0, R5, R24, 0x1, 0x1f ;  /* 0x08201f0018057f89 */ /* 0x000ea80000000000 */
[----:B-1----:R-:W1:Y:S04]  /*2660*/  S2R R14, SR_LANEID ;  /* 0x00000000000e7919 */ /* 0x002e680000000000 */
[----:B------:R-:W3:Y:S01]  /*2670*/  S2R R21, SR_TID.X ;  /* 0x0000000000157919 */ /* 0x000ee20000002100 */
        /* <DEDUP_REMOVED lines=17> */
.L_x_7915:
[----:B------:R-:W2:Y:S02]  /*2790*/  S2R R21, SR_TID.X ;  /* 0x0000000000157919 */ /* 0x000ea40000002100 */
.L_x_7916:
[----:B-1----:R-:W-:Y:S05]  /*27a0*/  BSYNC B0 ;  /* 0x0000000000007941 */ /* 0x002fea0003800000 */
.L_x_7914:
[----:B--2---:R-:W-:-:S13]  /*27b0*/  ISETP.GE.AND P0, PT, R21, c[0x0][0x16c], PT ;  /* 0x00005b0015007a0c */ /* 0x004fda0003f06270 */
[----:B------:R-:W-:Y:S05]  /*27c0*/  @P0 EXIT ;  /* 0x000000000000094d */ /* 0x000fea0003800000 */
[C---:B------:R-:W-:Y:S02]  /*27d0*/  IMAD R5, R19.reuse, c[0x0][0x2c8], RZ ;  /* 0x0000b20013057a24 */ /* 0x040fe400078e02ff */
[----:B------:R-:W-:Y:S02]  /*27e0*/  IMAD R19, R19, c[0x0][0x198], RZ ;  /* 0x0000660013137a24 */ /* 0x000fe400078e02ff */
[----:B------:R-:W-:-:S04]  /*27f0*/  IMAD.WIDE.U32 R2, R0, c[0x0][0x2c8], RZ ;  /* 0x0000b20000027a25 */ /* 0x000fc800078e00ff */
[C---:B------:R-:W-:Y:S02]  /*2800*/  IMAD R7, R0.reuse, c[0x0][0x19c], R19 ;  /* 0x0000670000077a24 */ /* 0x040fe400078e0213 */
[C---:B------:R-:W-:Y:S02]  /*2810*/  IMAD R5, R0.reuse, c[0x0][0x2cc], R5 ;  /* 0x0000b30000057a24 */ /* 0x040fe400078e0205 */
[----:B-----5:R-:W-:-:S03]  /*2820*/  IMAD.WIDE.U32 R18, R0, c[0x0][0x198], RZ ;  /* 0x0000660000127a25 */ /* 0x020fc600078e00ff */
[----:B------:R-:W-:Y:S02]  /*2830*/  IADD3 R33, R3, R5, RZ ;  /* 0x0000000503217210 */ /* 0x000fe40007ffe0ff */
[----:B------:R-:W-:Y:S02]  /*2840*/  IADD3 R39, R19, R7, RZ ;  /* 0x0000000713277210 */ /* 0x000fe40007ffe0ff */
.L_x_7917:
[----:B-1----:R-:W1:Y:S01]  /*2850*/  LDS R23, [R21.X4+0x13c8] ;  /* 0x0013c80015177984 */ /* 0x002e620000004800 */
[----:B------:R-:W-:Y:S01]  /*2860*/  SHF.R.S32.HI R20, RZ, 0x1f, R21 ;  /* 0x0000001fff147819 */ /* 0x000fe20000011415 */
[----:B------:R-:W-:Y:S01]  /*2870*/  IMAD.MOV.U32 R26, RZ, RZ, R10 ;  /* 0x000000ffff1a7224 */ /* 0x000fe200078e000a */
[----:B------:R-:W-:Y:S01]  /*2880*/  MOV R28, R8 ;  /* 0x00000008001c7202 */ /* 0x000fe20000000f00 */
[----:B------:R-:W-:Y:S01]  /*2890*/  YIELD ;  /* 0x0000000000007946 */ /* 0x000fe20003800000 */
[----:B------:R-:W2:Y:S01]  /*28a0*/  LDS R31, [R21.X4+0x17c8] ;  /* 0x0017c800151f7984 */ /* 0x000ea20000004800 */
[C---:B------:R-:W-:Y:S02]  /*28b0*/  IMAD R0, R20.reuse, c[0x0][0x290], RZ ;  /* 0x0000a40014007a24 */ /* 0x040fe400078e02ff */
[----:B------:R-:W-:-:S02]  /*28c0*/  IMAD R6, R20, c[0x0][0x1c0], RZ ;  /* 0x0000700014067a24 */ /* 0x000fc400078e02ff */
        /* <DEDUP_REMOVED lines=10> */
[----:B-1----:R1:W-:Y:S04]  /*2970*/  RED.E.ADD.F32.FTZ.RN.STRONG.GPU [R6.64], R23 ;  /* 0x000000170600798e */ /* 0x0023e8000c10e786 */
[----:B------:R3:W2:Y:S01]  /*2980*/  LDG.E R0, [R16.64] ;  /* 0x0000000610007981 */ /* 0x0006a2000c1e1900 */
[----:B------:R-:W-:Y:S01]  /*2990*/  MOV R24, R12 ;  /* 0x0000000c00187202 */ /* 0x000fe20000000f00 */
[C---:B------:R-:W-:Y:S02]  /*29a0*/  IMAD R22, R20.reuse, c[0x0][0x2b0], RZ ;  /* 0x0000ac0014167a24 */ /* 0x040fe400078e02ff */
[----:B------:R-:W-:Y:S02]  /*29b0*/  IMAD R26, R20, c[0x0][0x1a0], RZ ;  /* 0x00006800141a7a24 */ /* 0x000fe400078e02ff */
[----:B------:R-:W-:Y:S01]  /*29c0*/  IMAD.WIDE.U32 R4, R21, c[0x0][0x2b0], R24 ;  /* 0x0000ac0015047a25 */ /* 0x000fe200078e0018 */
[----:B-1----:R-:W-:-:S03]  /*29d0*/  MOV R6, R18 ;  /* 0x0000001200067202 */ /* 0x002fc60000000f00 */
[----:B------:R-:W-:Y:S02]  /*29e0*/  IMAD.MOV.U32 R7, RZ, RZ, R39 ;  /* 0x000000ffff077224 */ /* 0x000fe400078e0027 */
[C---:B------:R-:W-:Y:S02]  /*29f0*/  IMAD R35, R21.reuse, c[0x0][0x2b4], R22 ;  /* 0x0000ad0015237a24 */ /* 0x040fe400078e0216 */
[----:B------:R-:W-:Y:S01]  /*2a00*/  IMAD.WIDE.U32 R14, R21, c[0x0][0x1a0], R6 ;  /* 0x00006800150e7a25 */ /* 0x000fe200078e0006 */
[----:B------:R-:W-:Y:S02]  /*2a10*/  LEA R6, P0, R4, c[0x0][0x318], 0x2 ;  /* 0x0000c60004067a11 */ /* 0x000fe400078010ff */
[----:B------:R-:W-:Y:S01]  /*2a20*/  IADD3 R7, R5, R35, RZ ;  /* 0x0000002305077210 */ /* 0x000fe20007ffe0ff */
[----:B------:R-:W-:Y:S01]  /*2a30*/  IMAD R37, R21, c[0x0][0x1a4], R26 ;  /* 0x0000690015257a24 */ /* 0x000fe200078e021a */
[----:B---3--:R-:W-:Y:S02]  /*2a40*/  LEA R16, P1, R14, c[0x0][0x228], 0x2 ;  /* 0x00008a000e107a11 */ /* 0x008fe400078210ff */
[----:B------:R-:W-:-:S02]  /*2a50*/  LEA.HI.X R7, R4, c[0x0][0x31c], R7, 0x2, P0 ;  /* 0x0000c70004077a11 */ /* 0x000fc400000f1407 */
[----:B------:R-:W-:-:S04]  /*2a60*/  IADD3 R5, R15, R37, RZ ;  /* 0x000000250f057210 */ /* 0x000fc80007ffe0ff */
[----:B------:R-:W-:Y:S01]  /*2a70*/  LEA.HI.X R17, R14, c[0x0][0x22c], R5, 0x2, P1 ;  /* 0x00008b000e117a11 */ /* 0x000fe200008f1405 */
[----:B--2---:R-:W-:-:S05]  /*2a80*/  FMUL.FTZ R23, R0, R31 ;  /* 0x0000001f00177220 */ /* 0x004fca0000410000 */
        /* <DEDUP_REMOVED lines=16> */
.L_x_7918:
        /* <DEDUP_REMOVED lines=15> */
.L_x_9132:


//--------------------- .text._Z25selective_scan_bwd_kernelI32Selective_Scan_bwd_kernel_traitsILi32ELi4ELb0ELb0ELb0ELb0ELb1EN3c104HalfEfEEv12SSMParamsBwd --------------------------
	.section	.text._Z25selective_scan_bwd_kernelI32Selective_Scan_bwd_kernel_traitsILi32ELi4ELb0ELb0ELb0ELb0ELb1EN3c104HalfEfEEv12SSMParamsBwd,"ax",@progbits
	.sectioninfo	@"SHI_REGISTERS=100"
	.align	128
        .global         _Z25selective_scan_bwd_kernelI32Selective_Scan_bwd_kernel_traitsILi32ELi4ELb0ELb0ELb0ELb0ELb1EN3c104HalfEfEEv12SSMParamsBwd
        .type           _Z25selective_scan_bwd_kernelI32Selective_Scan_bwd_kernel_traitsILi32ELi4ELb0ELb0ELb0ELb0ELb1EN3c104HalfEfEEv12SSMParamsBwd,@function
        .size           _Z25selective_scan_bwd_kernelI32Selective_Scan_bwd_kernel_traitsILi32ELi4ELb0ELb0ELb0ELb0ELb1EN3c104HalfEfEEv12SSMParamsBwd,(.L_x_9133 - _Z25selective_scan_bwd_kernelI32Selective_Scan_bwd_kernel_traitsILi32ELi4ELb0ELb0ELb0ELb0ELb1EN3c104HalfEfEEv12SSMParamsBwd)
        .other          _Z25selective_scan_bwd_kernelI32Selective_Scan_bwd_kernel_traitsILi32ELi4ELb0ELb0ELb0ELb0ELb1EN3c104HalfEfEEv12SSMParamsBwd,@"STO_CUDA_ENTRY STV_DEFAULT"
_Z25selective_scan_bwd_kernelI32Selective_Scan_bwd_kernel_traitsILi32ELi4ELb0ELb0ELb0ELb0ELb1EN3c104HalfEfEEv12SSMParamsBwd:
.text._Z25selective_scan_bwd_kernelI32Selective_Scan_bwd_kernel_traitsILi32ELi4ELb0ELb0ELb0ELb0ELb1EN3c104HalfEfEEv12SSMParamsBwd:
        /* <DEDUP_REMOVED lines=13> */
[----:B------:R-:W-:Y:S01]  /*00d0*/  @P0 LEA R6, P2, R0, c[0x0][0x238], 0x2 ;  /* 0x00008e0000060a11 */ /* 0x000fe200078410ff */
[----:B------:R-:W-:Y:S01]  /*00e0*/  IMAD R10, R20, c[0x0][0x1e0], RZ ;  /* 0x00007800140a7a24 */ /* 0x000fe200078e02ff */
[C---:B------:R-:W-:Y:S01]  /*00f0*/  @P1 LEA R8, P3, R0.reuse, c[0x0][0x250], 0x2 ;  /* 0x0000940000081a11 */ /* 0x040fe200078610ff */
[C---:B------:R-:W-:Y:S01]  /*0100*/  IMAD R11, R19.reuse, c[0x0][0x1d4], R4 ;  /* 0x00007500130b7a24 */ /* 0x040fe200078e0204 */
[C-C-:B------:R-:W-:Y:S01]  /*0110*/  @P0 LEA.HI.X R7, R0.reuse, c[0x0][0x23c], R17.reuse, 0x2, P2 ;  /* 0x00008f0000070a11 */ /* 0x140fe200010f1411 */
[----:B------:R-:W-:Y:S01]  /*0120*/  IMAD.WIDE.U32 R2, R19, c[0x0][0x1d0], RZ ;  /* 0x0000740013027a25 */ /* 0x000fe200078e00ff */
[----:B------:R-:W-:-:S03]  /*0130*/  @P1 LEA.HI.X R9, R0, c[0x0][0x254], R17, 0x2, P3 ;  /* 0x0000950000091a11 */ /* 0x000fc600018f1411 */
        /* <DEDUP_REMOVED lines=10> */
[----:B0-----:R-:W-:Y:S01]  /*01e0*/  IMAD.WIDE.U32 R6, R19, c[0x0][0x278], RZ ;  /* 0x00009e0013067a25 */ /* 0x001fe200078e00ff */
[----:B------:R-:W-:-:S02]  /*01f0*/  HFMA2.MMA R22, -RZ, RZ, 0, 0 ;  /* 0x00000000ff167435 */ /* 0x000fc400000001ff */
[----:B------:R-:W-:Y:S01]  /*0200*/  ISETP.NE.AND.EX P0, PT, RZ, c[0x0][0x264], PT, P0 ;  /* 0x00009900ff007a0c */ /* 0x000fe20003f05300 */
[----:B-1----:R-:W-:Y:S02]  /*0210*/  IMAD R9, R19, c[0x0][0x27c], R12 ;  /* 0x00009f0013097a24 */ /* 0x002fe400078e020c */
[----:B------:R-:W-:Y:S02]  /*0220*/  IMAD.MOV.U32 R8, RZ, RZ, c[0x0][0x174] ;  /* 0x00005d00ff087624 */ /* 0x000fe400078e00ff */
[----:B------:R-:W-:Y:S01]  /*0230*/  IMAD.WIDE.U32 R2, R0, c[0x0][0x1d8], R2 ;  /* 0x0000760000027a25 */ /* 0x000fe200078e0002 */
[----:B------:R-:W-:Y:S02]  /*0240*/  IADD3 R7, R7, R9, RZ ;  /* 0x0000000907077210 */ /* 0x000fe40007ffe0ff */
[----:B------:R-:W-:Y:S01]  /*0250*/  LEA R9, R8, 0xffffff80, 0x7 ;  /* 0xffffff8008097811 */ /* 0x000fe200078e38ff */
[----:B------:R-:W-:Y:S01]  /*0260*/  IMAD.WIDE.U32 R4, R0, c[0x0][0x1e8], R4 ;  /* 0x00007a0000047a25 */ /* 0x000fe200078e0004 */
[----:B------:R-:W-:-:S02]  /*0270*/  ISETP.GE.AND P3, PT, R8, 0x1, PT ;  /* 0x000000010800780c */ /* 0x000fc40003f66270 */
        /* <DEDUP_REMOVED lines=19> */
[----:B------:R-:W-:Y:S01]  /*03b0*/  IADD3.X R30, R11, R7, R21, P4, !PT ;  /* 0x000000070b1e7210 */ /* 0x000fe200027fe415 */
[----:B------:R-:W-:Y:S01]  /*03c0*/  IMAD.MOV.U32 R21, RZ, RZ, RZ ;  /* 0x000000ffff157224 */ /* 0x000fe200078e00ff */
[----:B------:R-:W-:Y:S01]  /*03d0*/  LEA R24, P4, R26, c[0x0][0x240], 0x1 ;  /* 0x000090001a187a11 */ /* 0x000fe200078808ff */
[----:B------:R-:W-:Y:S01]  /*03e0*/  CS2R R6, SRZ ;  /* 0x0000000000067805 */ /* 0x000fe2000001ff00 */
[----:B------:R-:W-:-:S02]  /*03f0*/  LEA.HI.X R28, R28, c[0x0][0x24c], R5, 0x1, P5 ;  /* 0x000093001c1c7a11 */ /* 0x000fc400028f0c05 */
[----:B------:R-:W-:Y:S01]  /*0400*/  LEA.HI.X R26, R26, c[0x0][0x244], R3, 0x1, P4 ;  /* 0x000091001a1a7a11 */ /* 0x000fe200020f0c03 */
        /* <DEDUP_REMOVED lines=13> */
[----:B------:R-:W-:Y:S01]  /*04e0*/  MOV R22, RZ ;  /* 0x000000ff00167202 */ /* 0x000fe20000000f00 */
[----:B------:R-:W-:Y:S01]  /*04f0*/  IMAD.MOV.U32 R21, RZ, RZ, RZ ;  /* 0x000000ffff157224 */ /* 0x000fe200078e00ff */
[----:B------:R-:W1:Y:S01]  /*0500*/  S2R R25, SR_LANEID ;  /* 0x0000000000197919 */ /* 0x000e620000000000 */
[----:B------:R-:W-:-:S02]  /*0510*/  MOV R32, RZ ;  /* 0x000000ff00207202 */ /* 0x000fc40000000f00 */
[C---:B0-----:R-:W-:Y:S02]  /*0520*/  SHF.L.U32 R2, R23.reuse, 0x2, RZ ;  /* 0x0000000217027819 */ /* 0x041fe400000006ff */
[----:B------:R-:W-:Y:S02]  /*0530*/  LOP3.LUT R86, R23, 0x1f, RZ, 0xc0, !PT ;  /* 0x0000001f17567812 */ /* 0x000fe400078ec0ff */
[----:B------:R-:W-:-:S04]  /*0540*/  LOP3.LUT R2, R2, 0xffffff80, RZ, 0xc0, !PT ;  /* 0xffffff8002027812 */ /* 0x000fc800078ec0ff */
[----:B------:R-:W-:-:S04]  /*0550*/  LOP3.LUT R33, R2, 0x1f, R23, 0xf8, !PT ;  /* 0x0000001f02217812 */ /* 0x000fc800078ef817 */
[----:B------:R-:W-:Y:S02]  /*0560*/  SHF.R.S32.HI R34, RZ, 0x1f, R33 ;  /* 0x0000001fff227819 */ /* 0x000fe40000011421 */
[C---:B------:R-:W-:Y:S02]  /*0570*/  LOP3.LUT R35, R33.reuse, 0x20, RZ, 0xfc, !PT ;  /* 0x0000002021237812 */ /* 0x040fe400078efcff */
[C---:B------:R-:W-:Y:S02]  /*0580*/  LOP3.LUT R36, R33.reuse, 0x40, RZ, 0xfc, !PT ;  /* 0x0000004021247812 */ /* 0x040fe400078efcff */
[----:B-1----:R-:W-:Y:S02]  /*0590*/  LOP3.LUT R37, R33, 0x60, RZ, 0xfc, !PT ;  /* 0x0000006021257812 */ /* 0x002fe400078efcff */
.L_x_7935:
[----:B------:R-:W-:Y:S01]  /*05a0*/  BAR.SYNC.DEFER_BLOCKING 0x0 ;  /* 0x0000000000007b1d */ /* 0x000fe20000010000 */
[----:B-1----:R-:W-:Y:S02]  /*05b0*/  LEA R2, R31, 0xffffff80, 0x7 ;  /* 0xffffff801f027811 */ /* 0x002fe400078e38ff */
[----:B------:R-:W-:Y:S02]  /*05c0*/  SHF.L.U32 R38, R33, 0x1, RZ ;  /* 0x0000000121267819 */ /* 0x000fe400000006ff */
[----:B------:R-:W-:-:S02]  /*05d0*/  IADD3 R14, -R2, c[0x0][0x168], RZ ;  /* 0x00005a00020e7a10 */ /* 0x000fc40007ffe1ff */
[C---:B0-----:R-:W-:Y:S02]  /*05e0*/  SHF.L.U64.HI R39, R33.reuse, 0x1, R34 ;  /* 0x0000000121277819 */ /* 0x041fe40000010222 */
[-C--:B------:R-:W-:Y:S02]  /*05f0*/  ISETP.GE.AND P0, PT, R33, R14.reuse, PT ;  /* 0x0000000e2100720c */ /* 0x080fe40003f06270 */
[-C--:B------:R-:W-:Y:S02]  /*0600*/  ISETP.GE.AND P1, PT, R35, R14.reuse, PT ;  /* 0x0000000e2300720c */ /* 0x080fe40003f26270 */
[-C--:B------:R-:W-:Y:S02]  /*0610*/  ISETP.GE.AND P2, PT, R36, R14.reuse, PT ;  /* 0x0000000e2400720c */ /* 0x080fe40003f46270 */
[----:B------:R-:W-:Y:S02]  /*0620*/  ISETP.GE.AND P3, PT, R37, R14, PT ;  /* 0x0000000e2500720c */ /* 0x000fe40003f66270 */
[----:B------:R-:W-:-:S02]  /*0630*/  IADD3 R10, P4, R24, R38, RZ ;  /* 0x00000026180a7210 */ /* 0x000fc40007f9e0ff */
[----:B------:R-:W-:Y:S02]  /*0640*/  PRMT R3, RZ, 0x7610, R3 ;  /* 0x00007610ff037816 */ /* 0x000fe40000000003 */
[----:B------:R-:W-:Y:S02]  /*0650*/  PRMT R15, RZ, 0x7610, R15 ;  /* 0x00007610ff0f7816 */ /* 0x000fe4000000000f */
[----:B------:R-:W-:Y:S02]  /*0660*/  PRMT R41, RZ, 0x7610, R41 ;  /* 0x00007610ff297816 */ /* 0x000fe40000000029 */
[----:B------:R-:W-:Y:S02]  /*0670*/  PRMT R43, RZ, 0x7610, R43 ;  /* 0x00007610ff2b7816 */ /* 0x000fe4000000002b */
[----:B------:R-:W-:-:S05]  /*0680*/  IADD3.X R11, R26, R39, RZ, P4, !PT ;  /* 0x000000271a0b7210 */ /* 0x000fca00027fe4ff */
[----:B------:R-:W2:Y:S04]  /*0690*/  @!P0 LDG.E.U16 R3, [R10.64] ;  /* 0x000000060a038981 */ /* 0x000ea8000c1e1500 */
[----:B------:R-:W3:Y:S04]  /*06a0*/  @!P1 LDG.E.U16 R15, [R10.64+0x40] ;  /* 0x000040060a0f9981 */ /* 0x000ee8000c1e1500 */
[----:B------:R-:W4:Y:S04]  /*06b0*/  @!P2 LDG.E.U16 R41, [R10.64+0x80] ;  /* 0x000080060a29a981 */ /* 0x000f28000c1e1500 */
[----:B------:R-:W4:Y:S01]  /*06c0*/  @!P3 LDG.E.U16 R43, [R10.64+0xc0] ;  /* 0x0000c0060a2bb981 */ /* 0x000f22000c1e1500 */
[----:B------:R-:W-:Y:S01]  /*06d0*/  IMAD.SHL.U32 R40, R25, 0x2, RZ ;  /* 0x0000000219287824 */ /* 0x000fe200078e00ff */
[----:B------:R-:W-:-:S02]  /*06e0*/  IADD3 R12, P0, R27, R38, RZ ;  /* 0x000000261b0c7210 */ /* 0x000fc40007f1e0ff */
[-C--:B------:R-:W-:Y:S02]  /*06f0*/  ISETP.GE.AND P1, PT, R35, R14.reuse, PT ;  /* 0x0000000e2300720c */ /* 0x080fe40003f26270 */
[----:B------:R-:W-:Y:S02]  /*0700*/  IADD3.X R13, R28, R39, RZ, P0, !PT ;  /* 0x000000271c0d7210 */ /* 0x000fe400007fe4ff */
        /* <DEDUP_REMOVED lines=9> */
[----:B----4-:R1:W-:Y:S04]  /*07a0*/  STS.U16 [R40+0x80], R41 ;  /* 0x0000802928007388 */ /* 0x0103e80000000400 */
[----:B------:R-:W-:Y:S01]  /*07b0*/  STS.U16 [R40+0xc0], R43 ;  /* 0x0000c02b28007388 */ /* 0x000fe20000000400 */
[----:B------:R-:W-:-:S06]  /*07c0*/  NOP ;  /* 0x0000000000007918 */ /* 0x000fcc0000000000 */
[----:B------:R-:W-:Y:S04]  /*07d0*/  LDS.64 R58, [R25.X8] ;  /* 0x00000000193a7984 */ /* 0x000fe80000008a00 */
[----:B------:R-:W-:Y:S06]  /*07e0*/  BAR.SYNC.DEFER_BLOCKING 0x0 ;  /* 0x0000000000007b1d */ /* 0x000fec0000010000 */
[----:B------:R-:W2:Y:S04]  /*07f0*/  @!P0 LDG.E.U16 R47, [R12.64] ;  /* 0x000000060c2f8981 */ /* 0x000ea8000c1e1500 */
[----:B------:R-:W3:Y:S04]  /*0800*/  @!P1 LDG.E.U16 R49, [R12.64+0x40] ;  /* 0x000040060c319981 */ /* 0x000ee8000c1e1500 */
[----:B------:R-:W4:Y:S04]  /*0810*/  @!P2 LDG.E.U16 R51, [R12.64+0x80] ;  /* 0x000080060c33a981 */ /* 0x000f28000c1e1500 */
[----:B------:R-:W4:Y:S01]  /*0820*/  @!P3 LDG.E.U16 R53, [R12.64+0xc0] ;  /* 0x0000c0060c35b981 */ /* 0x000f22000c1e1500 */
        /* <DEDUP_REMOVED lines=10> */
[----:B--2---:R-:W-:Y:S04]  /*08d0*/  STS.U16 [R40], R47 ;  /* 0x0000002f28007388 */ /* 0x004fe80000000400 */
[----:B---3--:R2:W-:Y:S04]  /*08e0*/  STS.U16 [R40+0x40], R49 ;  /* 0x0000403128007388 */ /* 0x0085e80000000400 */
[----:B----4-:R-:W-:Y:S04]  /*08f0*/  STS.U16 [R40+0x80], R51 ;  /* 0x0000803328007388 */ /* 0x010fe80000000400 */
[----:B------:R2:W-:Y:S01]  /*0900*/  STS.U16 [R40+0xc0], R53 ;  /* 0x0000c03528007388 */ /* 0x0005e20000000400 */
[----:B------:R-:W-:-:S06]  /*0910*/  NOP ;  /* 0x0000000000007918 */ /* 0x000fcc0000000000 */
[----:B------:R-:W-:Y:S04]  /*0920*/  LDS.64 R12, [R25.X8] ;  /* 0x00000000190c7984 */ /* 0x000fe80000008a00 */
[----:B------:R-:W-:Y:S06]  /*0930*/  BAR.SYNC.DEFER_BLOCKING 0x0 ;  /* 0x0000000000007b1d */ /* 0x000fec0000010000 */
[----:B------:R4:W3:Y:S04]  /*0940*/  @!P0 LDG.E.U16 R55, [R44.64] ;  /* 0x000000062c378981 */ /* 0x0008e8000c1e1500 */
[----:B------:R4:W3:Y:S04]  /*0950*/  @!P1 LDG.E.U16 R57, [R44.64+0x40] ;  /* 0x000040062c399981 */ /* 0x0008e8000c1e1500 */
[----:B------:R4:W3:Y:S04]  /*0960*/  @!P2 LDG.E.U16 R61, [R44.64+0x80] ;  /* 0x000080062c3da981 */ /* 0x0008e8000c1e1500 */
[----:B------:R4:W3:Y:S01]  /*0970*/  @!P3 LDG.E.U16 R63, [R44.64+0xc0] ;  /* 0x0000c0062c3fb981 */ /* 0x0008e2000c1e1500 */
[----:B------:R-:W-:Y:S01]  /*0980*/  ISETP.GE.AND P0, PT, R33, R14, PT ;  /* 0x0000000e2100720c */ /* 0x000fe20003f06270 */
[----:B------:R-:W-:Y:S01]  /*0990*/  IMAD R42, R20, c[0x0][0x1f0], RZ ;  /* 0x00007c00142a7a24 */ /* 0x000fe200078e02ff */
[----:B0-----:R-:W-:Y:S01]  /*09a0*/  SHF.R.S32.HI R3, RZ, 0x1f, R2 ;  /* 0x0000001fff037819 */ /* 0x001fe20000011402 */
[----:B------:R-:W-:Y:S01]  /*09b0*/  IMAD.WIDE.U32 R10, R19, c[0x0][0x1f0], RZ ;  /* 0x00007c00130a7a25 */ /* 0x000fe200078e00ff */
[----:B-1----:R-:W-:-:S02]  /*09c0*/  MOV R41, c[0x0][0x174] ;  /* 0x00005d0000297a02 */ /* 0x002fc40000000f00 */
[----:B--2---:R-:W-:Y:S01]  /*09d0*/  PRMT R49, RZ, 0x7610, R49 ;  /* 0x00007610ff317816 */ /* 0x004fe20000000031 */
[----:B------:R-:W-:Y:S01]  /*09e0*/  IMAD R15, R19, c[0x0][0x1f4], R42 ;  /* 0x00007d00130f7a24 */ /* 0x000fe200078e022a */
[----:B------:R-:W-:Y:S01]  /*09f0*/  PRMT R65, RZ, 0x7610, R65 ;  /* 0x00007610ff417816 */ /* 0x000fe20000000041 */
[----:B------:R-:W-:Y:S01]  /*0a00*/  IMAD R47, R17, c[0x0][0x1f8], RZ ;  /* 0x00007e00112f7a24 */ /* 0x000fe200078e02ff */
[----:B------:R-:W-:Y:S01]  /*0a10*/  PRMT R67, RZ, 0x7610, R67 ;  /* 0x00007610ff437816 */ /* 0x000fe20000000043 */
[----:B------:R-:W-:Y:S02]  /*0a20*/  IMAD.IADD R11, R11, 0x1, R15 ;  /* 0x000000010b0b7824 */ /* 0x000fe400078e020f */
[----:B------:R-:W-:-:S04]  /*0a30*/  @!P0 IMAD.WIDE.U32 R42, R19, c[0x0][0x1f0], R2 ;  /* 0x00007c00132a8a25 */ /* 0x000fc800078e0002 */
[----:B------:R-:W-:Y:S01]  /*0a40*/  IMAD R41, R41, 0x80, R32 ;  /* 0x0000008029297824 */ /* 0x000fe200078e0220 */
[----:B------:R-:W-:Y:S01]  /*0a50*/  @!P0 IADD3 R43, R15, R43, RZ ;  /* 0x0000002b0f2b8210 */ /* 0x000fe20007ffe0ff */
[----:B----4-:R-:W-:Y:S01]  /*0a60*/  IMAD.WIDE.U32 R44, R0, c[0x0][0x1f8], R10 ;  /* 0x00007e00002c7a25 */ /* 0x010fe200078e000a */
[----:B------:R-:W-:-:S03]  /*0a70*/  IADD3 R15, P1, R33, -0x60, RZ ;  /* 0xffffffa0210f7810 */ /* 0x000fc60007f3e0ff */
[----:B------:R-:W-:Y:S01]  /*0a80*/  @!P0 IMAD.WIDE.U32 R10, R0, c[0x0][0x1f8], R42 ;  /* 0x00007e00000a8a25 */ /* 0x000fe200078e002a */
[----:B------:R-:W-:Y:S02]  /*0a90*/  IADD3.X R48, R34, -0x1, RZ, P1, !PT ;  /* 0xffffffff22307810 */ /* 0x000fe40000ffe4ff */
[----:B------:R-:W-:Y:S01]  /*0aa0*/  SHF.R.S32.HI R42, RZ, 0x1f, R41 ;  /* 0x0000001fff2a7819 */ /* 0x000fe20000011429 */
[----:B------:R-:W-:Y:S01]  /*0ab0*/  IMAD R47, R0, c[0x0][0x1fc], R47 ;  /* 0x00007f00002f7a24 */ /* 0x000fe200078e022f */
[----:B------:R-:W-:Y:S02]  /*0ac0*/  IADD3 R43, P2, R41, R44, RZ ;  /* 0x0000002c292b7210 */ /* 0x000fe40007f5e0ff */
[----:B------:R-:W-:Y:S02]  /*0ad0*/  @!P0 IADD3 R46, P1, R33, R10, RZ ;  /* 0x0000000a212e8210 */ /* 0x000fe40007f3e0ff */
[----:B------:R-:W-:Y:S02]  /*0ae0*/  LEA R52, P3, R15, c[0x0][0x268], 0x1 ;  /* 0x00009a000f347a11 */ /* 0x000fe400078608ff */
[----:B------:R-:W-:-:S02]  /*0af0*/  IADD3.X R45, R42, R47, R45, P2, !PT ;  /* 0x0000002f2a2d7210 */ /* 0x000fc400017fe42d */
[----:B------:R-:W-:Y:S02]  /*0b00*/  @!P0 IADD3.X R11, R34, R11, R47, P1, !PT ;  /* 0x0000000b220b8210 */ /* 0x000fe40000ffe42f */
[----:B------:R-:W-:Y:S02]  /*0b10*/  LEA.HI.X R10, R15, c[0x0][0x26c], R48, 0x1, P3 ;  /* 0x00009b000f0a7a11 */ /* 0x000fe400018f0c30 */
[C---:B------:R-:W-:Y:S02]  /*0b20*/  LEA R52, P2, R43.reuse, R52, 0x1 ;  /* 0x000000342b347211 */ /* 0x040fe400078408ff */
[C---:B------:R-:W-:Y:S02]  /*0b30*/  @!P0 LEA R44, P1, R46.reuse, c[0x0][0x268], 0x1 ;  /* 0x00009a002e2c8a11 */ /* 0x040fe400078208ff */
[----:B------:R-:W-:Y:S02]  /*0b40*/  LEA.HI.X R53, R43, R10, R45, 0x1, P2 ;  /* 0x0000000a2b357211 */ /* 0x000fe400010f0c2d */
[----:B------:R-:W-:-:S02]  /*0b50*/  @!P0 LEA.HI.X R45, R46, c[0x0][0x26c], R11, 0x1, P1 ;  /* 0x00009b002e2d8a11 */ /* 0x000fc400008f0c0b */
[-C--:B------:R-:W-:Y:S02]  /*0b60*/  ISETP.GE.AND P3, PT, R35, R14.reuse, PT ;  /* 0x0000000e2300720c */ /* 0x080fe40003f66270 */
[-C--:B------:R-:W-:Y:S02]  /*0b70*/  ISETP.GE.AND P2, PT, R36, R14.reuse, PT ;  /* 0x0000000e2400720c */ /* 0x080fe40003f46270 */
[----:B------:R-:W-:Y:S02]  /*0b80*/  ISETP.GE.AND P1, PT, R37, R14, PT ;  /* 0x0000000e2500720c */ /* 0x000fe40003f26270 */
[----:B------:R-:W-:Y:S01]  /*0b90*/  PRMT R43, RZ, 0x7610, R43 ;  /* 0x00007610ff2b7816 */ /* 0x000fe2000000002b */
[----:B---3--:R0:W-:Y:S04]  /*0ba0*/  STS.U16 [R40], R55 ;  /* 0x0000003728007388 */ /* 0x0081e80000000400 */
[----:B------:R-:W-:Y:S04]  /*0bb0*/  STS.U16 [R40+0x40], R57 ;  /* 0x0000403928007388 */ /* 0x000fe80000000400 */
[----:B------:R1:W-:Y:S04]  /*0bc0*/  STS.U16 [R40+0x80], R61 ;  /* 0x0000803d28007388 */ /* 0x0003e80000000400 */
[----:B------:R2:W-:Y:S01]  /*0bd0*/  STS.U16 [R40+0xc0], R63 ;  /* 0x0000c03f28007388 */ /* 0x0005e20000000400 */
[----:B------:R-:W-:-:S06]  /*0be0*/  NOP ;  /* 0x0000000000007918 */ /* 0x000fcc0000000000 */
[----:B------:R-:W-:Y:S04]  /*0bf0*/  LDS.64 R10, [R25.X8] ;  /* 0x00000000190a7984 */ /* 0x000fe80000008a00 */
[----:B------:R-:W-:Y:S06]  /*0c00*/  BAR.SYNC.DEFER_BLOCKING 0x0 ;  /* 0x0000000000007b1d */ /* 0x000fec0000010000 */
[----:B------:R3:W4:Y:S04]  /*0c10*/  @!P0 LDG.E.U16 R43, [R44.64] ;  /* 0x000000062c2b8981 */ /* 0x000728000c1e1500 */
[----:B------:R0:W4:Y:S04]  /*0c20*/  @!P3 LDG.E.U16 R49, [R52.64] ;  /* 0x000000063431b981 */ /* 0x000128000c1e1500 */
[----:B------:R0:W4:Y:S04]  /*0c30*/  @!P2 LDG.E.U16 R65, [R52.64+0x40] ;  /* 0x000040063441a981 */ /* 0x000128000c1e1500 */
[----:B------:R1:W4:Y:S01]  /*0c40*/  @!P1 LDG.E.U16 R67, [R52.64+0x80] ;  /* 0x0000800634439981 */ /* 0x000322000c1e1500 */
[----:B------:R-:W-:Y:S01]  /*0c50*/  IMAD R50, R20, c[0x0][0x200], RZ ;  /* 0x0000800014327a24 */ /* 0x000fe200078e02ff */
[----:B------:R-:W-:Y:S01]  /*0c60*/  @!P0 MOV R51, R3 ;  /* 0x0000000300338202 */ /* 0x000fe20000000f00 */
[----:B------:R-:W-:-:S04]  /*0c70*/  IMAD.WIDE.U32 R46, R19, c[0x0][0x200], RZ ;  /* 0x00008000132e7a25 */ /* 0x000fc800078e00ff */
[----:B0-----:R-:W-:Y:S01]  /*0c80*/  IMAD R55, R19, c[0x0][0x204], R50 ;  /* 0x0000810013377a24 */ /* 0x001fe200078e0232 */
[----:B------:R-:W-:-:S03]  /*0c90*/  @!P0 MOV R50, R2 ;  /* 0x0000000200328202 */ /* 0x000fc60000000f00 */
[----:B------:R-:W-:Y:S02]  /*0ca0*/  IMAD.IADD R47, R47, 0x1, R55 ;  /* 0x000000012f2f7824 */ /* 0x000fe400078e0237 */
[----:B------:R-:W-:-:S04]  /*0cb0*/  @!P0 IMAD.WIDE.U32 R50, R19, c[0x0][0x200], R50 ;  /* 0x0000800013328a25 */ /* 0x000fc800078e0032 */
[----:B------:R-:W-:Y:S01]  /*0cc0*/  IMAD.WIDE.U32 R46, R0, c[0x0][0x208], R46 ;  /* 0x00008200002e7a25 */ /* 0x000fe200078e002e */
[----:B------:R-:W-:-:S03]  /*0cd0*/  @!P0 IADD3 R51, R55, R51, RZ ;  /* 0x0000003337338210 */ /* 0x000fc60007ffe0ff */
[----:B------:R-:W-:Y:S01]  /*0ce0*/  IMAD R55, R17, c[0x0][0x208], RZ ;  /* 0x0000820011377a24 */ /* 0x000fe200078e02ff */
[----:B------:R-:W-:Y:S01]  /*0cf0*/  IADD3 R46, P5, R41, R46, RZ ;  /* 0x0000002e292e7210 */ /* 0x000fe20007fbe0ff */
[----:B---3--:R-:W-:Y:S01]  /*0d00*/  @!P0 IMAD.WIDE.U32 R44, R0, c[0x0][0x208], R50 ;  /* 0x00008200002c8a25 */ /* 0x008fe200078e0032 */
[----:B------:R-:W-:-:S03]  /*0d10*/  LEA R50, P6, R15, c[0x0][0x258], 0x1 ;  /* 0x000096000f327a11 */ /* 0x000fc600078c08ff */
[----:B------:R-:W-:Y:S01]  /*0d20*/  IMAD R55, R0, c[0x0][0x20c], R55 ;  /* 0x0000830000377a24 */ /* 0x000fe200078e0237 */
[----:B-1----:R-:W-:-:S04]  /*0d30*/  @!P0 IADD3 R52, P4, R33, R44, RZ ;  /* 0x0000002c21348210 */ /* 0x002fc80007f9e0ff */
[----:B------:R-:W-:Y:S02]  /*0d40*/  IADD3.X R47, R42, R55, R47, P5, !PT ;  /* 0x000000372a2f7210 */ /* 0x000fe40002ffe42f */
[----:B------:R-:W-:Y:S02]  /*0d50*/  @!P0 IADD3.X R53, R34, R45, R55, P4, !PT ;  /* 0x0000002d22358210 */ /* 0x000fe400027fe437 */
[----:B------:R-:W-:Y:S02]  /*0d60*/  LEA.HI.X R45, R15, c[0x0][0x25c], R48, 0x1, P6 ;  /* 0x000097000f2d7a11 */ /* 0x000fe400030f0c30 */
[----:B------:R-:W-:Y:S02]  /*0d70*/  LEA R50, P5, R46, R50, 0x1 ;  /* 0x000000322e327211 */ /* 0x000fe400078a08ff */
[----:B------:R-:W-:Y:S02]  /*0d80*/  @!P0 LEA R44, P4, R52, c[0x0][0x258], 0x1 ;  /* 0x00009600342c8a11 */ /* 0x000fe400078808ff */
[----:B------:R-:W-:-:S02]  /*0d90*/  LEA.HI.X R51, R46, R45, R47, 0x1, P5 ;  /* 0x0000002d2e337211 */ /* 0x000fc400028f0c2f */
[--C-:B------:R-:W-:Y:S02]  /*0da0*/  @!P0 LEA.HI.X R45, R52, c[0x0][0x25c], R53.reuse, 0x1, P4 ;  /* 0x00009700342d8a11 */ /* 0x100fe400020f0c35 */
[----:B------:R-:W-:Y:S02]  /*0db0*/  PRMT R53, RZ, 0x7610, R53 ;  /* 0x00007610ff357816 */ /* 0x000fe40000000035 */
[----:B------:R-:W-:Y:S02]  /*0dc0*/  PRMT R55, RZ, 0x7610, R55 ;  /* 0x00007610ff377816 */ /* 0x000fe40000000037 */
[----:B------:R-:W-:Y:S02]  /*0dd0*/  PRMT R61, RZ, 0x7610, R61 ;  /* 0x00007610ff3d7816 */ /* 0x000fe4000000003d */
[----:B--2---:R-:W-:Y:S01]  /*0de0*/  PRMT R63, RZ, 0x7610, R63 ;  /* 0x00007610ff3f7816 */ /* 0x004fe2000000003f */
[----:B----4-:R-:W-:Y:S04]  /*0df0*/  STS.U16 [R40], R43 ;  /* 0x0000002b28007388 */ /* 0x010fe80000000400 */
[----:B------:R-:W-:Y:S04]  /*0e00*/  STS.U16 [R40+0x40], R49 ;  /* 0x0000403128007388 */ /* 0x000fe80000000400 */
[----:B------:R-:W-:Y:S04]  /*0e10*/  STS.U16 [R40+0x80], R65 ;  /* 0x0000804128007388 */ /* 0x000fe80000000400 */
[----:B------:R-:W-:Y:S01]  /*0e20*/  STS.U16 [R40+0xc0], R67 ;  /* 0x0000c04328007388 */ /* 0x000fe20000000400 */
[----:B------:R-:W-:-:S06]  /*0e30*/  NOP ;  /* 0x0000000000007918 */ /* 0x000fcc0000000000 */
[----:B------:R-:W0:Y:S04]  /*0e40*/  LDS.64 R46, [R25.X8] ;  /* 0x00000000192e7984 */ /* 0x000e280000008a00 */
[----:B------:R-:W-:Y:S06]  /*0e50*/  BAR.SYNC.DEFER_BLOCKING 0x0 ;  /* 0x0000000000007b1d */ /* 0x000fec0000010000 */
[----:B------:R-:W2:Y:S04]  /*0e60*/  @!P0 LDG.E.U16 R53, [R44.64] ;  /* 0x000000062c358981 */ /* 0x000ea8000c1e1500 */
[----:B------:R1:W3:Y:S04]  /*0e70*/  @!P3 LDG.E.U16 R55, [R50.64] ;  /* 0x000000063237b981 */ /* 0x0002e8000c1e1500 */
[----:B------:R1:W4:Y:S04]  /*0e80*/  @!P2 LDG.E.U16 R61, [R50.64+0x40] ;  /* 0x00004006323da981 */ /* 0x000328000c1e1500 */
[----:B------:R1:W4:Y:S01]  /*0e90*/  @!P1 LDG.E.U16 R63, [R50.64+0x80] ;  /* 0x00008006323f9981 */ /* 0x000322000c1e1500 */
[--C-:B0-----:R-:W-:Y:S01]  /*0ea0*/  HADD2.F32 R57, -RZ, R46.reuse.H0_H0 ;  /* 0x2000002eff397230 */ /* 0x101fe20000004100 */
[----:B------:R-:W-:Y:S01]  /*0eb0*/  ISETP.NE.AND P1, PT, R23, RZ, PT ;  /* 0x000000ff1700720c */ /* 0x000fe20003f25270 */
[----:B------:R-:W-:Y:S01]  /*0ec0*/  HADD2.F32 R43, -RZ, R46.H1_H1 ;  /* 0x3000002eff2b7230 */ /* 0x000fe20000004100 */
[----:B------:R-:W-:Y:S01]  /*0ed0*/  BSSY B0, `(.L_x_7920) ;  /* 0x000005f000007945 */ /* 0x000fe20003800000 */
[--C-:B------:R-:W-:Y:S01]  /*0ee0*/  HADD2.F32 R46, -RZ, R47.reuse.H0_H0 ;  /* 0x2000002fff2e7230 */ /* 0x100fe20000004100 */
[----:B------:R-:W-:Y:S01]  /*0ef0*/  FMUL.FTZ R49, R57, -1.4426950216293334961 ;  /* 0xbfb8aa3b39317820 */ /* 0x000fe20000410000 */
[----:B------:R-:W-:Y:S01]  /*0f00*/  HADD2.F32 R47, -RZ, R47.H1_H1 ;  /* 0x3000002fff2f7230 */ /* 0x000fe20000004100 */
[----:B------:R-:W-:Y:S01]  /*0f10*/  FMUL.FTZ R52, R43, -1.4426950216293334961 ;  /* 0xbfb8aa3b2b347820 */ /* 0x000fe20000410000 */
[----:B------:R-:W-:Y:S01]  /*0f20*/  HADD2.F32 R56, -RZ, R10.H1_H1 ;  /* 0x3000000aff387230 */ /* 0x000fe20000004100 */
[----:B-1----:R-:W-:-:S02]  /*0f30*/  FMUL.FTZ R51, R46, -1.4426950216293334961 ;  /* 0xbfb8aa3b2e337820 */ /* 0x002fc40000410000 */
[----:B------:R-:W0:Y:S08]  /*0f40*/  MUFU.EX2 R49, R49 ;  /* 0x0000003100317308 */ /* 0x000e300000000800 */
[----:B------:R-:W1:Y:S08]  /*0f50*/  MUFU.EX2 R51, R51 ;  /* 0x0000003300337308 */ /* 0x000e700000000800 */
[----:B------:R-:W-:Y:S01]  /*0f60*/  MUFU.EX2 R52, R52 ;  /* 0x0000003400347308 */ /* 0x000fe20000000800 */
[----:B0-----:R-:W-:Y:S01]  /*0f70*/  FADD.FTZ R50, R49, 1 ;  /* 0x3f80000031327421 */ /* 0x001fe20000010000 */
[----:B------:R-:W-:Y:S01]  /*0f80*/  HADD2.F32 R49, -RZ, R10.H0_H0 ;  /* 0x2000000aff317230 */ /* 0x000fe20000004100 */
[----:B-1----:R-:W-:-:S05]  /*0f90*/  FADD.FTZ R62, R51, 1 ;  /* 0x3f800000333e7421 */ /* 0x002fca0000010000 */
[----:B------:R-:W0:Y:S01]  /*0fa0*/  MUFU.RCP R60, R50 ;  /* 0x00000032003c7308 */ /* 0x000e220000001000 */
[----:B------:R-:W-:-:S07]  /*0fb0*/  HADD2.F32 R51, -RZ, R11.H0_H0 ;  /* 0x2000000bff337230 */ /* 0x000fce0000004100 */
[----:B------:R-:W-:Y:S01]  /*0fc0*/  MUFU.RCP R65, R62 ;  /* 0x0000003e00417308 */ /* 0x000fe20000001000 */
[----:B0-----:R-:W-:-:S04]  /*0fd0*/  FADD.FTZ R10, -R60, 1 ;  /* 0x3f8000003c0a7421 */ /* 0x001fc80000010100 */
[----:B------:R-:W-:Y:S01]  /*0fe0*/  FFMA.FTZ R10, R57, R10, 1 ;  /* 0x3f800000390a7423 */ /* 0x000fe2000001000a */
[----:B--2---:R0:W-:Y:S04]  /*0ff0*/  STS.U16 [R40], R53 ;  /* 0x0000003528007388 */ /* 0x0041e80000000400 */
[----:B---3--:R-:W-:Y:S04]  /*1000*/  STS.U16 [R40+0x40], R55 ;  /* 0x0000403728007388 */ /* 0x008fe80000000400 */
[----:B----4-:R1:W-:Y:S01]  /*1010*/  STS.U16 [R40+0x80], R61 ;  /* 0x0000803d28007388 */ /* 0x0103e20000000400 */
[----:B0-----:R-:W-:-:S03]  /*1020*/  FMUL.FTZ R53, R47, -1.4426950216293334961 ;  /* 0xbfb8aa3b2f357820 */ /* 0x001fc60000410000 */
[----:B------:R0:W-:Y:S01]  /*1030*/  STS.U16 [R40+0xc0], R63 ;  /* 0x0000c03f28007388 */ /* 0x0001e20000000400 */
[----:B------:R-:W-:-:S06]  /*1040*/  NOP ;  /* 0x0000000000007918 */ /* 0x000fcc0000000000 */
[----:B------:R-:W2:Y:S01]  /*1050*/  LDS.64 R44, [R25.X8] ;  /* 0x00000000192c7984 */ /* 0x000ea20000008a00 */
[----:B------:R-:W0:Y:S01]  /*1060*/  MUFU.EX2 R53, R53 ;  /* 0x0000003500357308 */ /* 0x000e220000000800 */
[----:B-1----:R-:W-:-:S07]  /*1070*/  FADD.FTZ R61, R52, 1 ;  /* 0x3f800000343d7421 */ /* 0x002fce0000010000 */
[----:B------:R1:W-:Y:S01]  /*1080*/  MUFU.RCP R66, R61 ;  /* 0x0000003d00427308 */ /* 0x0003e20000001000 */
[----:B0-----:R-:W-:Y:S01]  /*1090*/  FADD.FTZ R63, R53, 1 ;  /* 0x3f800000353f7421 */ /* 0x001fe20000010000 */
[----:B------:R-:W-:Y:S01]  /*10a0*/  HADD2.F32 R53, -RZ, R11.H1_H1 ;  /* 0x3000000bff357230 */ /* 0x000fe20000004100 */
[----:B------:R-:W-:-:S05]  /*10b0*/  FADD.FTZ R11, -R65, 1 ;  /* 0x3f800000410b7421 */ /* 0x000fca0000010100 */
[----:B------:R-:W0:Y:S01]  /*10c0*/  MUFU.RCP R68, R63 ;  /* 0x0000003f00447308 */ /* 0x000e220000001000 */
[----:B-1----:R-:W-:Y:S02]  /*10d0*/  FFMA.FTZ R61, R46, R11, 1 ;  /* 0x3f8000002e3d7423 */ /* 0x002fe4000001000b */
[----:B0-----:R-:W-:Y:S01]  /*10e0*/  FADD.FTZ R62, -R68, 1 ;  /* 0x3f800000443e7421 */ /* 0x001fe20000010100 */
[----:B--2---:R-:W-:-:S03]  /*10f0*/  HADD2.F32 R54, -RZ, R44.H0_H0 ;  /* 0x2000002cff367230 */ /* 0x004fc60000004100 */
[----:B------:R-:W-:Y:S01]  /*1100*/  FFMA.FTZ R64, R47, R62, 1 ;  /* 0x3f8000002f407423 */ /* 0x000fe2000001003e */
[----:B------:R-:W-:Y:S01]  /*1110*/  HADD2.F32 R55, -RZ, R44.H1_H1 ;  /* 0x3000002cff377230 */ /* 0x000fe20000004100 */
[----:B------:R-:W-:Y:S01]  /*1120*/  FADD.FTZ R44, -R66, 1 ;  /* 0x3f800000422c7421 */ /* 0x000fe20000010100 */
[--C-:B------:R-:W-:Y:S01]  /*1130*/  HADD2.F32 R50, -RZ, R45.reuse.H0_H0 ;  /* 0x2000002dff327230 */ /* 0x100fe20000004100 */
[----:B------:R-:W-:Y:S01]  /*1140*/  FMUL.FTZ R11, R49, R54 ;  /* 0x00000036310b7220 */ /* 0x000fe20000410000 */
[----:B------:R-:W-:Y:S01]  /*1150*/  HADD2.F32 R52, -RZ, R45.H1_H1 ;  /* 0x3000002dff347230 */ /* 0x000fe20000004100 */
        /* <DEDUP_REMOVED lines=13> */
[----:B------:R-:W-:-:S03]  /*1230*/  IMAD.WIDE.U32 R10, R19, c[0x0][0x2e8], RZ ;  /* 0x0000ba00130a7a25 */ /* 0x000fc600078e00ff */
[----:B------:R-:W-:Y:S01]  /*1240*/  F2FP.PACK_AB R63, R64, R61 ;  /* 0x0000003d403f723e */ /* 0x000fe200000000ff */
[----:B------:R-:W-:Y:S01]  /*1250*/  BAR.SYNC.DEFER_BLOCKING 0x0 ;  /* 0x0000000000007b1d */ /* 0x000fe20000010000 */
[----:B------:R-:W-:Y:S02]  /*1260*/  IMAD R64, R20, c[0x0][0x2e8], RZ ;  /* 0x0000ba0014407a24 */ /* 0x000fe400078e02ff */
[----:B------:R-:W-:-:S04]  /*1270*/  IMAD R45, R17, c[0x0][0x2f0], RZ ;  /* 0x0000bc00112d7a24 */ /* 0x000fc800078e02ff */
[----:B------:R-:W-:Y:S01]  /*1280*/  IMAD R61, R0, c[0x0][0x2f4], R45 ;  /* 0x0000bd00003d7a24 */ /* 0x000fe200078e022d */
[----:B------:R-:W-:Y:S01]  /*1290*/  LEA R45, P5, R15, c[0x0][0x338], 0x1 ;  /* 0x0000ce000f2d7a11 */ /* 0x000fe200078a08ff */
[----:B------:R0:W-:Y:S01]  /*12a0*/  STS.64 [R25.X8], R62 ;  /* 0x0000003e19007388 */ /* 0x0001e20000008a00 */
[----:B------:R-:W-:-:S06]  /*12b0*/  NOP ;  /* 0x0000000000007918 */ /* 0x000fcc0000000000 */
[----:B------:R-:W-:Y:S04]  /*12c0*/  LDS.U16 R67, [R40] ;  /* 0x0000000028437984 */ /* 0x000fe80000000400 */
[----:B------:R-:W-:Y:S01]  /*12d0*/  LDS.U16 R69, [R40+0x40] ;  /* 0x0000400028457984 */ /* 0x000fe20000000400 */
[----:B0-----:R-:W-:Y:S02]  /*12e0*/  IMAD R63, R19, c[0x0][0x2ec], R64 ;  /* 0x0000bb00133f7a24 */ /* 0x001fe400078e0240 */
[----:B------:R-:W-:Y:S01]  /*12f0*/  FMUL.FTZ R64, R57, R60 ;  /* 0x0000003c39407220 */ /* 0x000fe20000410000 */
[----:B------:R-:W-:Y:S02]  /*1300*/  LDS.U16 R71, [R40+0x80] ;  /* 0x0000800028477984 */ /* 0x000fe40000000400 */
[----:B------:R-:W-:-:S02]  /*1310*/  IADD3 R11, R11, R63, RZ ;  /* 0x0000003f0b0b7210 */ /* 0x000fc40007ffe0ff */
[----:B------:R-:W-:Y:S03]  /*1320*/  LDS.U16 R73, [R40+0xc0] ;  /* 0x0000c00028497984 */ /* 0x000fe60000000400 */
[----:B------:R-:W-:Y:S01]  /*1330*/  IMAD.WIDE.U32 R10, R0, c[0x0][0x2f0], R10 ;  /* 0x0000bc00000a7a25 */ /* 0x000fe200078e000a */
[----:B------:R-:W-:Y:S04]  /*1340*/  @!P1 STS [0x100], R14 ;  /* 0x0001000eff009388 */ /* 0x000fe80000000800 */
[----:B------:R-:W-:Y:S01]  /*1350*/  BAR.SYNC.DEFER_BLOCKING 0x0 ;  /* 0x0000000000007b1d */ /* 0x000fe20000010000 */
[----:B------:R-:W-:-:S04]  /*1360*/  IADD3 R62, P0, R41, R10, RZ ;  /* 0x0000000a293e7210 */ /* 0x000fc80007f1e0ff */
[----:B------:R-:W-:Y:S02]  /*1370*/  IADD3.X R61, R42, R61, R11, P0, !PT ;  /* 0x0000003d2a3d7210 */ /* 0x000fe400007fe40b */
[----:B------:R-:W-:Y:S02]  /*1380*/  LEA.HI.X R11, R15, c[0x0][0x33c], R48, 0x1, P5 ;  /* 0x0000cf000f0b7a11 */ /* 0x000fe400028f0c30 */
[C---:B------:R-:W-:Y:S01]  /*1390*/  IADD3 R10, P5, R33.reuse, R2, RZ ;  /* 0x00000002210a7210 */ /* 0x040fe20007fbe0ff */
[----:B------:R-:W0:Y:S02]  /*13a0*/  LDS R44, [0x100] ;  /* 0x00010000ff2c7984 */ /* 0x000e240000000800 */
[-C--:B0-----:R-:W-:Y:S02]  /*13b0*/  ISETP.GE.AND P4, PT, R33, R44.reuse, PT ;  /* 0x0000002c2100720c */ /* 0x081fe40003f86270 */
[-C--:B------:R-:W-:Y:S02]  /*13c0*/  ISETP.GE.AND P3, PT, R36, R44.reuse, PT ;  /* 0x0000002c2400720c */ /* 0x080fe40003f66270 */
[----:B------:R-:W-:-:S02]  /*13d0*/  ISETP.GE.AND P2, PT, R35, R44, PT ;  /* 0x0000002c2300720c */ /* 0x000fc40003f46270 */
[----:B------:R-:W-:Y:S02]  /*13e0*/  ISETP.GE.AND P0, PT, R37, R44, PT ;  /* 0x0000002c2500720c */ /* 0x000fe40003f06270 */
[----:B------:R-:W-:-:S04]  /*13f0*/  LEA R44, P6, R62, R45, 0x1 ;  /* 0x0000002d3e2c7211 */ /* 0x000fc800078c08ff */
[----:B------:R-:W-:Y:S01]  /*1400*/  LEA.HI.X R45, R62, R11, R61, 0x1, P6 ;  /* 0x0000000b3e2d7211 */ /* 0x000fe200030f0c3d */
[----:B------:R-:W-:Y:S01]  /*1410*/  IMAD.X R11, R34, 0x1, R3, P5 ;  /* 0x00000001220b7824 */ /* 0x000fe200028e0603 */
        /* <DEDUP_REMOVED lines=10> */
.L_x_7921:
[----:B------:R-:W-:Y:S05]  /*14c0*/  BSYNC B0 ;  /* 0x0000000000007941 */ /* 0x000fea0003800000 */
.L_x_7920:
[----:B------:R-:W-:Y:S01]  /*14d0*/  @!P0 STG.E.U16 [R44.64+0x80], R73 ;  /* 0x000080492c008986 */ /* 0x000fe2000c101506 */
[----:B------:R-:W-:Y:S01]  /*14e0*/  ISETP.NE.U32.AND P0, PT, RZ, c[0x0][0x270], PT ;  /* 0x00009c00ff007a0c */ /* 0x000fe20003f05070 */
[----:B------:R-:W-:Y:S01]  /*14f0*/  FMUL.FTZ R68, R47, R68 ;  /* 0x000000442f447220 */ /* 0x000fe20000410000 */
[--C-:B------:R-:W-:Y:S01]  /*1500*/  HADD2.F32 R47, -RZ, R12.reuse.H1_H1 ;  /* 0x3000000cff2f7230 */ /* 0x100fe20000004100 */
[----:B------:R-:W-:Y:S01]  /*1510*/  FMUL.FTZ R66, R43, R66 ;  /* 0x000000422b427220 */ /* 0x000fe20000410000 */
[----:B------:R-:W-:Y:S01]  /*1520*/  ISETP.NE.AND.EX P0, PT, RZ, c[0x0][0x274], PT, P0 ;  /* 0x00009d00ff007a0c */ /* 0x000fe20003f05300 */
[--C-:B------:R-:W-:Y:S01]  /*1530*/  HADD2.F32 R57, -RZ, R13.reuse.H0_H0 ;  /* 0x2000000dff397230 */ /* 0x100fe20000004100 */
[----:B------:R-:W-:Y:S01]  /*1540*/  FMUL.FTZ R65, R46, R65 ;  /* 0x000000412e417220 */ /* 0x000fe20000410000 */
[----:B------:R-:W-:Y:S01]  /*1550*/  HADD2.F32 R43, -RZ, R12.H0_H0 ;  /* 0x2000000cff2b7230 */ /* 0x000fe20000004100 */
[----:B------:R-:W-:Y:S01]  /*1560*/  @!P3 STG.E.U16 [R44.64+0x40], R71 ;  /* 0x000040472c00b986 */ /* 0x000fe2000c101506 */
[----:B------:R-:W-:Y:S01]  /*1570*/  HADD2.F32 R13, -RZ, R13.H1_H1 ;  /* 0x3000000dff0d7230 */ /* 0x000fe20000004100 */
[----:B------:R-:W-:-:S02]  /*1580*/  FMUL.FTZ R51, R51, R65 ;  /* 0x0000004133337220 */ /* 0x000fc40000410000 */
[----:B------:R1:W-:Y:S01]  /*1590*/  @!P2 STG.E.U16 [R44.64], R69 ;  /* 0x000000452c00a986 */ /* 0x0003e2000c101506 */
[--C-:B-----5:R-:W-:Y:S02]  /*15a0*/  FADD.FTZ R43, R43, R18.reuse ;  /* 0x000000122b2b7221 */ /* 0x120fe40000010000 */
[--C-:B------:R-:W-:Y:S02]  /*15b0*/  FADD.FTZ R46, R13, R18.reuse ;  /* 0x000000120d2e7221 */ /* 0x100fe40000010000 */
[----:B------:R-:W-:Y:S02]  /*15c0*/  FMUL.FTZ R53, R53, R68 ;  /* 0x0000004435357220 */ /* 0x000fe40000410000 */
[--C-:B-1----:R-:W-:Y:S02]  /*15d0*/  FADD.FTZ R44, R47, R18.reuse ;  /* 0x000000122f2c7221 */ /* 0x102fe40000010000 */
[----:B------:R-:W-:Y:S02]  /*15e0*/  FMUL.FTZ R47, R49, R64 ;  /* 0x00000040312f7220 */ /* 0x000fe40000410000 */
[----:B------:R-:W-:-:S02]  /*15f0*/  FADD.FTZ R45, R57, R18 ;  /* 0x00000012392d7221 */ /* 0x000fc40000010000 */
        /* <DEDUP_REMOVED lines=9> */
[----:B------:R-:W-:-:S03]  /*1690*/  IMAD R52, R20, c[0x0][0x210], RZ ;  /* 0x0000840014347a24 */ /* 0x000fc600078e02ff */
[----:B------:R-:W-:Y:S01]  /*16a0*/  F2FP.PACK_AB R55, R13, R50 ;  /* 0x000000320d37723e */ /* 0x000fe200000000ff */
[----:B------:R-:W-:-:S04]  /*16b0*/  IMAD.WIDE.U32 R12, R19, c[0x0][0x210], RZ ;  /* 0x00008400130c7a25 */ /* 0x000fc800078e00ff */
[----:B0-----:R-:W-:-:S04]  /*16c0*/  IMAD R67, R19, c[0x0][0x214], R52 ;  /* 0x0000850013437a24 */ /* 0x001fc800078e0234 */
[----:B------:R-:W-:Y:S01]  /*16d0*/  IMAD.IADD R13, R13, 0x1, R67 ;  /* 0x000000010d0d7824 */ /* 0x000fe200078e0243 */
[----:B------:R0:W-:Y:S01]  /*16e0*/  STS.64 [R25.X8], R54 ;  /* 0x0000003619007388 */ /* 0x0001e20000008a00 */
[----:B------:R-:W-:-:S06]  /*16f0*/  NOP ;  /* 0x0000000000007918 */ /* 0x000fcc0000000000 */
[----:B------:R-:W-:Y:S01]  /*1700*/  LDS.U16 R57, [R40] ;  /* 0x0000000028397984 */ /* 0x000fe20000000400 */
[----:B------:R-:W-:-:S03]  /*1710*/  IMAD.WIDE.U32 R12, R0, c[0x0][0x218], R12 ;  /* 0x00008600000c7a25 */ /* 0x000fc600078e000c */
[----:B------:R-:W-:Y:S01]  /*1720*/  LDS.U16 R61, [R40+0x40] ;  /* 0x00004000283d7984 */ /* 0x000fe20000000400 */
[----:B0-----:R-:W-:Y:S01]  /*1730*/  IMAD R55, R17, c[0x0][0x218], RZ ;  /* 0x0000860011377a24 */ /* 0x001fe200078e02ff */
[----:B------:R-:W-:Y:S02]  /*1740*/  IADD3 R12, P5, R41, R12, RZ ;  /* 0x0000000c290c7210 */ /* 0x000fe40007fbe0ff */
[----:B------:R-:W-:Y:S01]  /*1750*/  LDS.U16 R63, [R40+0x80] ;  /* 0x00008000283f7984 */ /* 0x000fe20000000400 */
[----:B------:R-:W-:Y:S01]  /*1760*/  IMAD R55, R0, c[0x0][0x21c], R55 ;  /* 0x0000870000377a24 */ /* 0x000fe200078e0237 */
[----:B------:R-:W-:Y:S02]  /*1770*/  LEA R54, P0, R15, c[0x0][0x270], 0x1 ;  /* 0x00009c000f367a11 */ /* 0x000fe400078008ff */
[----:B------:R-:W-:Y:S02]  /*1780*/  LDS.U16 R65, [R40+0xc0] ;  /* 0x0000c00028417984 */ /* 0x000fe40000000400 */
[----:B------:R-:W-:-:S02]  /*1790*/  IADD3.X R13, R42, R55, R13, P5, !PT ;  /* 0x000000372a0d7210 */ /* 0x000fc40002ffe40d */
[----:B------:R-:W-:Y:S01]  /*17a0*/  @!P1 STS [0x100], R14 ;  /* 0x0001000eff009388 */ /* 0x000fe20000000800 */
[----:B------:R-:W-:-:S03]  /*17b0*/  LEA.HI.X R15, R15, c[0x0][0x274], R48, 0x1, P0 ;  /* 0x00009d000f0f7a11 */ /* 0x000fc600000f0c30 */
[----:B------:R-:W-:Y:S01]  /*17c0*/  BAR.SYNC.DEFER_BLOCKING 0x0 ;  /* 0x0000000000007b1d */ /* 0x000fe20000010000 */
        /* <DEDUP_REMOVED lines=19> */
.L_x_7924:
[----:B------:R-:W-:Y:S05]  /*1900*/  BSYNC B0 ;  /* 0x0000000000007941 */ /* 0x000fea0003800000 */
.L_x_7923:
[----:B------:R1:W-:Y:S04]  /*1910*/  @!P0 STG.E.U16 [R54.64], R61 ;  /* 0x0000003d36008986 */ /* 0x0003e8000c101506 */
[----:B------:R1:W-:Y:S04]  /*1920*/  @!P2 STG.E.U16 [R54.64+0x40], R63 ;  /* 0x0000403f3600a986 */ /* 0x0003e8000c101506 */
[----:B------:R1:W-:Y:S02]  /*1930*/  @!P3 STG.E.U16 [R54.64+0x80], R65 ;  /* 0x000080413600b986 */ /* 0x0003e4000c101506 */
.L_x_7922:
[--C-:B------:R-:W-:Y:S01]  /*1940*/  HADD2.F32 R12, -RZ, R58.reuse.H0_H0 ;  /* 0x2000003aff0c7230 */ /* 0x100fe20000004100 */
[----:B------:R-:W-:Y:S01]  /*1950*/  BAR.SYNC.DEFER_BLOCKING 0x0 ;  /* 0x0000000000007b1d */ /* 0x000fe20000010000 */
[----:B------:R-:W-:Y:S01]  /*1960*/  HADD2.F32 R13, -RZ, R58.H1_H1 ;  /* 0x3000003aff0d7230 */ /* 0x000fe20000004100 */
[----:B------:R-:W-:Y:S01]  /*1970*/  HFMA2.MMA R48, -RZ, RZ, 0, 0 ;  /* 0x00000000ff307435 */ /* 0x000fe200000001ff */
[--C-:B0-----:R-:W-:Y:S01]  /*1980*/  HADD2.F32 R14, -RZ, R59.reuse.H0_H0 ;  /* 0x2000003bff0e7230 */ /* 0x101fe20000004100 */
[C---:B------:R-:W-:Y:S01]  /*1990*/  FFMA.FTZ R12, R47.reuse, R12, R21 ;  /* 0x0000000c2f0c7223 */ /* 0x040fe20000010015 */
[----:B------:R-:W-:Y:S01]  /*19a0*/  HADD2.F32 R21, -RZ, R59.H1_H1 ;  /* 0x3000003bff157230 */ /* 0x000fe20000004100 */
[-C--:B------:R-:W-:Y:S01]  /*19b0*/  FMUL.FTZ R52, R47, R16.reuse ;  /* 0x000000102f347220 */ /* 0x080fe20000410000 */
[----:B------:R-:W-:Y:S01]  /*19c0*/  MOV R50, RZ ;  /* 0x000000ff00327202 */ /* 0x000fe20000000f00 */
[C---:B------:R-:W-:Y:S01]  /*19d0*/  FFMA.FTZ R12, R49.reuse, R13, R12 ;  /* 0x0000000d310c7223 */ /* 0x040fe2000001000c */
[----:B------:R-:W-:Y:S01]  /*19e0*/  MOV R13, c[0x0][0x16c] ;  /* 0x00005b00000d7a02 */ /* 0x000fe20000000f00 */
[----:B-1----:R-:W-:-:S02]  /*19f0*/  FMUL.FTZ R61, R49, R16 ;  /* 0x00000010313d7220 */ /* 0x002fc40000410000 */
[----:B------:R-:W-:Y:S01]  /*1a00*/  FFMA.FTZ R12, R51, R14, R12 ;  /* 0x0000000e330c7223 */ /* 0x000fe2000001000c */
[----:B------:R-:W-:Y:S01]  /*1a10*/  ISETP.GE.AND P0, PT, R13, 0x1, PT ;  /* 0x000000010d00780c */ /* 0x000fe20003f06270 */
[-C--:B------:R-:W-:Y:S02]  /*1a20*/  FMUL.FTZ R54, R51, R16.reuse ;  /* 0x0000001033367220 */ /* 0x080fe40000410000 */
[C---:B------:R-:W-:Y:S02]  /*1a30*/  FFMA.FTZ R21, R53.reuse, R21, R12 ;  /* 0x0000001535157223 */ /* 0x040fe4000001000c */
[----:B------:R-:W-:Y:S02]  /*1a40*/  FMUL.FTZ R63, R53, R16 ;  /* 0x00000010353f7220 */ /* 0x000fe40000410000 */
[----:B------:R-:W-:Y:S02]  /*1a50*/  IMAD.MOV.U32 R57, RZ, RZ, RZ ;  /* 0x000000ffff397224 */ /* 0x000fe400078e00ff */
[----:B------:R-:W-:-:S04]  /*1a60*/  IMAD.MOV.U32 R55, RZ, RZ, RZ ;  /* 0x000000ffff377224 */ /* 0x000fc800078e00ff */
        /* <DEDUP_REMOVED lines=11> */
[----:B------:R-:W-:-:S03]  /*1b20*/  IMAD.WIDE.U32 R56, R0, c[0x0][0x198], RZ ;  /* 0x0000660000387a25 */ /* 0x000fc600078e00ff */
[----:B------:R-:W-:Y:S01]  /*1b30*/  IADD3 R65, R67, R65, RZ ;  /* 0x0000004143417210 */ /* 0x000fe20007ffe0ff */
[----:B------:R-:W-:Y:S01]  /*1b40*/  IMAD R69, R0, c[0x0][0x19c], R69 ;  /* 0x0000670000457a24 */ /* 0x000fe200078e0245 */
[----:B------:R-:W-:Y:S01]  /*1b50*/  LEA R62, P2, R56, c[0x0][0x228], 0x2 ;  /* 0x00008a00383e7a11 */ /* 0x000fe200078410ff */
[----:B------:R-:W-:Y:S01]  /*1b60*/  IMAD.WIDE.U32 R14, R0, c[0x0][0x1b8], RZ ;  /* 0x00006e00000e7a25 */ /* 0x000fe200078e00ff */
[----:B------:R-:W-:Y:S02]  /*1b70*/  LEA.HI.X R65, R66, c[0x0][0x224], R65, 0x2, P0 ;  /* 0x0000890042417a11 */ /* 0x000fe400000f1441 */
[----:B------:R-:W-:Y:S01]  /*1b80*/  IADD3 R67, R57, R69, RZ ;  /* 0x0000004539437210 */ /* 0x000fe20007ffe0ff */
[----:B------:R-:W-:Y:S01]  /*1b90*/  IMAD R71, R0, c[0x0][0x1bc], R71 ;  /* 0x00006f0000477a24 */ /* 0x000fe200078e0247 */
[----:B------:R-:W-:Y:S01]  /*1ba0*/  LEA R60, P3, R14, c[0x0][0x230], 0x2 ;  /* 0x00008c000e3c7a11 */ /* 0x000fe200078610ff */
[----:B------:R-:W-:Y:S01]  /*1bb0*/  IMAD R13, R12, c[0x0][0x16c], RZ ;  /* 0x00005b000c0d7a24 */ /* 0x000fe200078e02ff */
[----:B------:R-:W-:Y:S01]  /*1bc0*/  LEA.HI R12, R68, R68, RZ, 0x1 ;  /* 0x00000044440c7211 */ /* 0x000fe200078f08ff */
[----:B------:R-:W-:Y:S01]  /*1bd0*/  IMAD.IADD R69, R15, 0x1, R71 ;  /* 0x000000010f457824 */ /* 0x000fe200078e0247 */
[----:B------:R-:W-:Y:S01]  /*1be0*/  LEA.HI.X R67, R56, c[0x0][0x22c], R67, 0x2, P2 ;  /* 0x00008b0038437a11 */ /* 0x000fe200010f1443 */
[----:B------:R-:W-:Y:S01]  /*1bf0*/  IMAD.MOV.U32 R66, RZ, RZ, RZ ;  /* 0x000000ffff427224 */ /* 0x000fe200078e00ff */
[----:B------:R-:W-:Y:S01]  /*1c00*/  LOP3.LUT R15, R12, 0xfffffe, RZ, 0xc0, !PT ;  /* 0x00fffffe0c0f7812 */ /* 0x000fe200078ec0ff */
[----:B------:R-:W-:Y:S01]  /*1c10*/  IMAD.WIDE R12, R13, 0x8, R8 ;  /* 0x000000080d0c7825 */ /* 0x000fe200078e0208 */
[----:B------:R-:W-:-:S02]  /*1c20*/  LEA.HI.X R69, R14, c[0x0][0x234], R69, 0x2, P3 ;  /* 0x00008d000e457a11 */ /* 0x000fc400018f1445 */
[----:B------:R-:W-:Y:S01]  /*1c30*/  IADD3 R15, R68, -R15, RZ ;  /* 0x8000000f440f7210 */ /* 0x000fe20007ffe0ff */
[----:B------:R-:W-:Y:S01]  /*1c40*/  IMAD.MOV.U32 R71, RZ, RZ, R13 ;  /* 0x000000ffff477224 */ /* 0x000fe200078e000d */
[----:B------:R-:W-:Y:S02]  /*1c50*/  MOV R56, R12 ;  /* 0x0000000c00387202 */ /* 0x000fe40000000f00 */
[----:B------:R-:W-:Y:S02]  /*1c60*/  MOV R57, RZ ;  /* 0x000000ff00397202 */ /* 0x000fe40000000f00 */
[----:B------:R-:W-:Y:S02]  /*1c70*/  SHF.L.U32 R68, R15, 0x8, RZ ;  /* 0x000000080f447819 */ /* 0x000fe400000006ff */
.L_x_7930:
[----:B------:R-:W2:Y:S01]  /*1c80*/  LDG.E R70, [R64.64] ;  /* 0x0000000640467981 */ /* 0x000ea2000c1e1900 */
[----:B------:R-:W-:Y:S01]  /*1c90*/  MOV R14, R62 ;  /* 0x0000003e000e7202 */ /* 0x000fe20000000f00 */
[----:B------:R-:W-:Y:S01]  /*1ca0*/  IMAD.MOV.U32 R13, RZ, RZ, R69 ;  /* 0x000000ffff0d7224 */ /* 0x000fe200078e0045 */
[----:B------:R-:W-:Y:S02]  /*1cb0*/  MOV R12, R60 ;  /* 0x0000003c000c7202 */ /* 0x000fe40000000f00 */
[----:B------:R-:W-:-:S03]  /*1cc0*/  MOV R15, R67 ;  /* 0x00000043000f7202 */ /* 0x000fc60000000f00 */
[----:B------:R0:W3:Y:S04]  /*1cd0*/  LDG.E R73, [R12.64] ;  /* 0x000000060c497981 */ /* 0x0000e8000c1e1900 */
[----:B------:R1:W3:Y:S01]  /*1ce0*/  LDG.E R14, [R14.64] ;  /* 0x000000060e0e7981 */ /* 0x0002e2000c1e1900 */
[C---:B------:R-:W-:Y:S02]  /*1cf0*/  ISETP.NE.AND P2, PT, R23.reuse, RZ, PT ;  /* 0x000000ff1700720c */ /* 0x040fe40003f45270 */
[----:B------:R-:W-:-:S04]  /*1d00*/  IADD3 R77, R23, 0x200, RZ ;  /* 0x00000200174d7810 */ /* 0x000fc80007ffe0ff */
[----:B------:R-:W-:Y:S02]  /*1d10*/  SEL R74, R68, R77, !P2 ;  /* 0x0000004d444a7207 */ /* 0x000fe40005000000 */
[----:B------:R-:W-:Y:S02]  /*1d20*/  ISETP.NE.AND P3, PT, R23, 0x1f, PT ;  /* 0x0000001f1700780c */ /* 0x000fe40003f65270 */
[----:B------:R-:W-:-:S04]  /*1d30*/  ISETP.GT.AND P0, PT, R31, 0x1, PT ;  /* 0x000000011f00780c */ /* 0x000fc80003f04270 */
[----:B------:R-:W-:Y:S01]  /*1d40*/  ISETP.EQ.AND P0, PT, R86, RZ, P0 ;  /* 0x000000ff5600720c */ /* 0x000fe20000702270 */
[----:B------:R-:W-:-:S12]  /*1d50*/  IMAD.MOV.U32 R79, RZ, RZ, RZ ;  /* 0x000000ffff4f7224 */ /* 0x000fd800078e00ff */
[----:B0-----:R-:W-:Y:S02]  /*1d60*/  @P0 MOV R12, R56 ;  /* 0x00000038000c0202 */ /* 0x001fe40000000f00 */
[----:B------:R-:W-:Y:S01]  /*1d70*/  @P0 MOV R13, R71 ;  /* 0x00000047000d0202 */ /* 0x000fe20000000f00 */
[----:B------:R-:W-:Y:S01]  /*1d80*/  HADD2.F32 R77, -RZ, R59.H1_H1 ;  /* 0x3000003bff4d7230 */ /* 0x000fe20000004100 */
[----:B------:R-:W-:Y:S01]  /*1d90*/  BSSY B0, `(.L_x_7926) ;  /* 0x0000022000007945 */ /* 0x000fe20003800000 */
[----:B--2---:R-:W-:-:S04]  /*1da0*/  FMUL.FTZ R72, R70, 1.4426950216293334961 ;  /* 0x3fb8aa3b46487820 */ /* 0x004fc80000410000 */
[----:B------:R-:W-:-:S06]  /*1db0*/  FMUL.FTZ R75, R43, R72 ;  /* 0x000000482b4b7220 */ /* 0x000fcc0000410000 */
[----:B------:R-:W0:Y:S02]  /*1dc0*/  MUFU.EX2 R75, R75 ;  /* 0x0000004b004b7308 */ /* 0x000e240000000800 */
[----:B0-----:R0:W-:Y:S04]  /*1dd0*/  STS [R74.X4+0x348], R75 ;  /* 0x0003484b4a007388 */ /* 0x0011e80000004800 */
[----:B------:R-:W-:Y:S01]  /*1de0*/  BAR.SYNC.DEFER_BLOCKING 0x0 ;  /* 0x0000000000007b1d */ /* 0x000fe20000010000 */
[-C--:B------:R-:W-:Y:S02]  /*1df0*/  FMUL.FTZ R76, R46, R72.reuse ;  /* 0x000000482e4c7220 */ /* 0x080fe40000410000 */
[----:B------:R-:W-:-:S03]  /*1e00*/  FMUL.FTZ R78, R44, R72 ;  /* 0x000000482c4e7220 */ /* 0x000fc60000410000 */
[----:B------:R2:W4:Y:S01]  /*1e10*/  @P3 LDS R93, [R23.X4+0xb4c] ;  /* 0x000b4c00175d3984 */ /* 0x0005220000004800 */
[----:B------:R-:W0:Y:S01]  /*1e20*/  MUFU.EX2 R76, R76 ;  /* 0x0000004c004c7308 */ /* 0x000e220000000800 */
[----:B-1----:R-:W-:Y:S02]  /*1e30*/  FMUL.FTZ R15, R45, R72 ;  /* 0x000000482d0f7220 */ /* 0x002fe40000410000 */
[----:B------:R1:W5:Y:S01]  /*1e40*/  @P0 LDG.E R79, [R12.64+0x4] ;  /* 0x000004060c4f0981 */ /* 0x000362000c1e1900 */
[----:B---3--:R-:W-:-:S04]  /*1e50*/  FMUL.FTZ R14, R73, R14 ;  /* 0x0000000e490e7220 */ /* 0x008fc80000410000 */
[----:B------:R-:W3:Y:S01]  /*1e60*/  MUFU.EX2 R78, R78 ;  /* 0x0000004e004e7308 */ /* 0x000ee20000000800 */
[----:B------:R-:W-:-:S07]  /*1e70*/  HADD2.F32 R72, -RZ, R58.H0_H0 ;  /* 0x2000003aff487230 */ /* 0x000fce0000004100 */
[----:B-1----:R2:W1:Y:S01]  /*1e80*/  MUFU.EX2 R12, R15 ;  /* 0x0000000f000c7308 */ /* 0x0024620000000800 */
[----:B------:R-:W-:Y:S01]  /*1e90*/  HADD2.F32 R73, -RZ, R58.H1_H1 ;  /* 0x3000003aff497230 */ /* 0x000fe20000004100 */
[-C--:B------:R-:W-:Y:S01]  /*1ea0*/  FMUL.FTZ R87, R51, R14.reuse ;  /* 0x0000000e33577220 */ /* 0x080fe20000410000 */
[----:B0-----:R-:W-:Y:S01]  /*1eb0*/  HADD2.F32 R74, -RZ, R59.H0_H0 ;  /* 0x2000003bff4a7230 */ /* 0x001fe20000004100 */
[----:B------:R-:W-:Y:S02]  /*1ec0*/  FMUL.FTZ R82, R53, R14 ;  /* 0x0000000e35527220 */ /* 0x000fe40000410000 */
[----:B------:R-:W-:Y:S02]  /*1ed0*/  FMUL.FTZ R80, R43, R72 ;  /* 0x000000482b507220 */ /* 0x000fe40000410000 */
[----:B------:R-:W-:Y:S02]  /*1ee0*/  FMUL.FTZ R83, R44, R73 ;  /* 0x000000492c537220 */ /* 0x000fe40000410000 */
[----:B------:R-:W-:-:S02]  /*1ef0*/  FMUL.FTZ R81, R45, R74 ;  /* 0x0000004a2d517220 */ /* 0x000fc40000410000 */
[----:B------:R-:W-:Y:S02]  /*1f00*/  FMUL.FTZ R13, R46, R77 ;  /* 0x0000004d2e0d7220 */ /* 0x000fe40000410000 */
[----:B------:R-:W-:Y:S02]  /*1f10*/  FMUL.FTZ R85, R49, R14 ;  /* 0x0000000e31557220 */ /* 0x000fe40000410000 */
[----:B------:R-:W-:Y:S01]  /*1f20*/  FFMA.FTZ R90, R76, R82, R87 ;  /* 0x000000524c5a7223 */ /* 0x000fe20000010057 */
[----:B------:R-:W-:Y:S05]  /*1f30*/  @P3 BRA `(.L_x_7927) ;  /* 0x0000007000003947 */ /* 0x000fea0003800000 */
[----:B-123--:R-:W-:Y:S01]  /*1f40*/  ISETP.NE.AND P0, PT, R31, c[0x0][0x174], PT ;  /* 0x00005d001f007a0c */ /* 0x00efe20003f05270 */
[----:B----4-:R-:W-:-:S12]  /*1f50*/  HFMA2.MMA R93, -RZ, RZ, 1.875, 0 ;  /* 0x3f800000ff5d7435 */ /* 0x010fd800000001ff */
[----:B------:R-:W-:-:S04]  /*1f60*/  @P0 LEA.HI R15, R31, R31, RZ, 0x1 ;  /* 0x0000001f1f0f0211 */ /* 0x000fc800078f08ff */
[----:B------:R-:W-:-:S05]  /*1f70*/  @P0 LOP3.LUT R84, R15, 0x3ffffe, RZ, 0xc0, !PT ;  /* 0x003ffffe0f540812 */ /* 0x000fca00078ec0ff */
[----:B------:R-:W-:-:S05]  /*1f80*/  @P0 IMAD.IADD R15, R31, 0x1, -R84 ;  /* 0x000000011f0f0824 */ /* 0x000fca00078e0a54 */
[----:B------:R-:W-:-:S05]  /*1f90*/  @P0 LEA R15, R15, R66, 0xa ;  /* 0x000000420f0f0211 */ /* 0x000fca00078e50ff */
[----:B------:R0:W1:Y:S02]  /*1fa0*/  @P0 LDS R93, [R15+0x348] ;  /* 0x000348000f5d0984 */ /* 0x0000640000000800 */
.L_x_7927:
[----:B-123--:R-:W-:Y:S05]  /*1fb0*/  BSYNC B0 ;  /* 0x0000000000007941 */ /* 0x00efea0003800000 */
.L_x_7926:
[----:B0---4-:R-:W-:Y:S01]  /*1fc0*/  FMUL.FTZ R15, R76, R93 ;  /* 0x0000005d4c0f7220 */ /* 0x011fe20000410000 */
[----:B------:R-:W-:Y:S01]  /*1fd0*/  ISETP.NE.AND P4, PT, R86, 0x1f, PT ;  /* 0x0000001f5600780c */ /* 0x000fe20003f85270 */
[----:B------:R-:W-:Y:S01]  /*1fe0*/  FMUL.FTZ R89, R47, R14 ;  /* 0x0000000e2f597220 */ /* 0x000fe20000410000 */
[----:B------:R-:W-:Y:S01]  /*1ff0*/  ISETP.GE.AND P0, PT, R25, 0x1, PT ;  /* 0x000000011900780c */ /* 0x000fe20003f06270 */
[----:B------:R-:W-:Y:S01]  /*2000*/  FFMA.FTZ R90, R12, R90, R85 ;  /* 0x0000005a0c5a7223 */ /* 0x000fe20000010055 */
[----:B------:R-:W-:Y:S01]  /*2010*/  ISETP.GE.U32.AND P5, PT, R86, 0x18, PT ;  /* 0x000000185600780c */ /* 0x000fe20003fa6070 */
[----:B------:R-:W-:Y:S01]  /*2020*/  FFMA.FTZ R14, R78, R80, R83 ;  /* 0x000000504e0e7223 */ /* 0x000fe20000010053 */
[----:B------:R-:W-:Y:S01]  /*2030*/  BSSY B0, `(.L_x_7928) ;  /* 0x000009a000007945 */ /* 0x000fe20003800000 */
[----:B------:R-:W-:Y:S02]  /*2040*/  FMUL.FTZ R91, R12, R15 ;  /* 0x0000000f0c5b7220 */ /* 0x000fe40000410000 */
[----:B------:R-:W-:-:S02]  /*2050*/  FMUL.FTZ R15, R75, R78 ;  /* 0x0000004e4b0f7220 */ /* 0x000fc40000410000 */
[----:B------:R-:W-:Y:S02]  /*2060*/  FFMA.FTZ R84, R78, R90, R89 ;  /* 0x0000005a4e547223 */ /* 0x000fe40000010059 */
[----:B------:R-:W-:Y:S02]  /*2070*/  FFMA.FTZ R14, R12, R14, R81 ;  /* 0x0000000e0c0e7223 */ /* 0x000fe40000010051 */
[----:B------:R-:W-:Y:S01]  /*2080*/  FMUL.FTZ R91, R78, R91 ;  /* 0x0000005b4e5b7220 */ /* 0x000fe20000410000 */
[----:B------:R-:W0:Y:S01]  /*2090*/  SHFL.DOWN PT, R94, R84, 0x1, 0x1f ;  /* 0x08201f00545e7f89 */ /* 0x000e2200000e0000 */
[----:B------:R-:W-:Y:S02]  /*20a0*/  FMUL.FTZ R15, R12, R15 ;  /* 0x0000000f0c0f7220 */ /* 0x000fe40000410000 */
[C---:B------:R-:W-:Y:S01]  /*20b0*/  FFMA.FTZ R90, R76.reuse, R14, R13 ;  /* 0x0000000e4c5a7223 */ /* 0x040fe2000001000d */
[----:B------:R-:W1:Y:S01]  /*20c0*/  SHFL.DOWN PT, R92, R91, 0x1, 0x1f ;  /* 0x08201f005b5c7f89 */ /* 0x000e6200000e0000 */
[----:B------:R-:W-:-:S03]  /*20d0*/  FMUL.FTZ R95, R76, R15 ;  /* 0x0000000f4c5f7220 */ /* 0x000fc60000410000 */
        /* <DEDUP_REMOVED lines=26> */
[C---:B--2---:R-:W-:Y:S02]  /*2280*/  @P4 FFMA.FTZ R90, R95.reuse, R15, R90 ;  /* 0x0000000f5f5a4223 */ /* 0x044fe4000001005a */
[----:B------:R-:W1:Y:S01]  /*2290*/  SHFL.DOWN PT, R96, R91, 0x8, 0x1f ;  /* 0x09001f005b607f89 */ /* 0x000e6200000e0000 */
[----:B------:R-:W-:Y:S01]  /*22a0*/  ISETP.EQ.AND P0, PT, R86, RZ, !P0 ;  /* 0x000000ff5600720c */ /* 0x000fe20004702270 */
[----:B------:R-:W-:Y:S02]  /*22b0*/  IMAD.MOV.U32 R15, RZ, RZ, RZ ;  /* 0x000000ffff0f7224 */ /* 0x000fe400078e00ff */
[----:B---3--:R-:W-:Y:S01]  /*22c0*/  @P4 FMUL.FTZ R95, R95, R14 ;  /* 0x0000000e5f5f4220 */ /* 0x008fe20000410000 */
[----:B------:R-:W2:Y:S01]  /*22d0*/  SHFL.UP PT, R94, R90, 0x8, RZ ;  /* 0x050000005a5e7989 */ /* 0x000ea200000e00ff */
[----:B------:R-:W-:-:S02]  /*22e0*/  MOV R14, 0x3f800000 ;  /* 0x3f800000000e7802 */ /* 0x000fc40000000f00 */
[C---:B------:R-:W-:Y:S01]  /*22f0*/  ISETP.GE.AND P4, PT, R25.reuse, 0x8, PT ;  /* 0x000000081900780c */ /* 0x040fe20003f86270 */
[----:B------:R-:W3:Y:S05]  /*2300*/  SHFL.UP PT, R92, R95, 0x8, RZ ;  /* 0x050000005f5c7989 */ /* 0x000eea00000e00ff */
        /* <DEDUP_REMOVED lines=28> */
[----:B------:R-:W-:Y:S01]  /*24d0*/  ISETP.NE.AND P2, PT, R25, RZ, PT ;  /* 0x000000ff1900720c */ /* 0x000fe20003f45270 */
[----:B------:R-:W-:Y:S02]  /*24e0*/  FFMA.FTZ R85, R12, R87, R85 ;  /* 0x000000570c557223 */ /* 0x000fe40000010055 */
[----:B------:R-:W-:Y:S02]  /*24f0*/  FFMA.FTZ R92, R75, R92, R80 ;  /* 0x0000005c4b5c7223 */ /* 0x000fe40000010050 */
[C---:B------:R-:W-:Y:S02]  /*2500*/  FFMA.FTZ R89, R78.reuse, R85, R89 ;  /* 0x000000554e597223 */ /* 0x040fe40000010059 */
[----:B------:R-:W-:-:S02]  /*2510*/  FFMA.FTZ R83, R78, R92, R83 ;  /* 0x0000005c4e537223 */ /* 0x000fc40000010053 */
[----:B------:R-:W-:Y:S02]  /*2520*/  FFMA.FTZ R80, R47, R92, RZ ;  /* 0x0000005c2f507223 */ /* 0x000fe400000100ff */
[C---:B------:R-:W-:Y:S02]  /*2530*/  FFMA.FTZ R78, -R43.reuse, R72, R92 ;  /* 0x000000482b4e7223 */ /* 0x040fe4000001015c */
[----:B------:R-:W-:Y:S02]  /*2540*/  FMUL.FTZ R75, R43, R89 ;  /* 0x000000592b4b7220 */ /* 0x000fe40000410000 */
[-C--:B------:R-:W-:Y:S02]  /*2550*/  FFMA.FTZ R90, R12, R83.reuse, R81 ;  /* 0x000000530c5a7223 */ /* 0x080fe40000010051 */
[----:B------:R-:W-:Y:S02]  /*2560*/  FFMA.FTZ R12, R49, R83, R80 ;  /* 0x00000053310c7223 */ /* 0x000fe40000010050 */
[----:B------:R-:W-:-:S02]  /*2570*/  FFMA.FTZ R81, -R44, R73, R83 ;  /* 0x000000492c517223 */ /* 0x000fc40000010153 */
[----:B------:R-:W-:Y:S02]  /*2580*/  FMUL.FTZ R80, R44, R85 ;  /* 0x000000552c507220 */ /* 0x000fe40000410000 */
[----:B------:R-:W-:Y:S02]  /*2590*/  FFMA.FTZ R79, R75, R78, RZ ;  /* 0x0000004e4b4f7223 */ /* 0x000fe400000100ff */
[----:B------:R-:W-:Y:S02]  /*25a0*/  FFMA.FTZ R13, R76, R90, R13 ;  /* 0x0000005a4c0d7223 */ /* 0x000fe4000001000d */
[C---:B------:R-:W-:Y:S02]  /*25b0*/  FFMA.FTZ R82, -R45.reuse, R74, R90 ;  /* 0x0000004a2d527223 */ /* 0x040fe4000001015a */
[----:B------:R-:W-:Y:S02]  /*25c0*/  FMUL.FTZ R76, R45, R87 ;  /* 0x000000572d4c7220 */ /* 0x000fe40000410000 */
[----:B------:R-:W-:-:S02]  /*25d0*/  FFMA.FTZ R79, R80, R81, R79 ;  /* 0x00000051504f7223 */ /* 0x000fc4000001004f */
[----:B------:R-:W-:Y:S02]  /*25e0*/  FFMA.FTZ R12, R51, R90, R12 ;  /* 0x0000005a330c7223 */ /* 0x000fe4000001000c */
[C---:B------:R-:W-:Y:S02]  /*25f0*/  FMUL.FTZ R90, R46.reuse, R93 ;  /* 0x0000005d2e5a7220 */ /* 0x040fe40000410000 */
[----:B------:R-:W-:Y:S02]  /*2600*/  FFMA.FTZ R83, -R46, R77, R13 ;  /* 0x0000004d2e537223 */ /* 0x000fe4000001010d */
[----:B------:R-:W-:Y:S02]  /*2610*/  FFMA.FTZ R79, R76, R82, R79 ;  /* 0x000000524c4f7223 */ /* 0x000fe4000001004f */
[----:B------:R-:W-:Y:S02]  /*2620*/  FFMA.FTZ R13, R53, R13, R12 ;  /* 0x0000000d350d7223 */ /* 0x000fe4000001000c */
[----:B------:R-:W-:-:S02]  /*2630*/  FFMA.FTZ R12, R90, R83, R79 ;  /* 0x000000535a0c7223 */ /* 0x000fc4000001004f */
[C---:B--2---:R-:W-:Y:S01]  /*2640*/  FFMA.FTZ R15, R91.reuse, R15, R84 ;  /* 0x0000000f5b0f7223 */ /* 0x044fe20000010054 */
[----:B------:R-:W0:Y:S01]  /*2650*/  SHFL.DOWN PT, R92, R13, 0x1, 0x1f ;  /* 0x08201f000d5c7f89 */ /* 0x000e2200000e0000 */
[----:B------:R-:W-:Y:S02]  /*2660*/  FADD.FTZ R54, R76, R54 ;  /* 0x000000364c367221 */ /* 0x000fe40000010000 */
[C---:B------:R-:W-:Y:S01]  /*2670*/  FMUL.FTZ R84, R70.reuse, R93 ;  /* 0x0000005d46547220 */ /* 0x040fe20000410000 */
[----:B------:R-:W1:Y:S01]  /*2680*/  SHFL.DOWN PT, R79, R12, 0x1, 0x1f ;  /* 0x08201f000c4f7f89 */ /* 0x000e6200000e0000 */
[----:B------:R-:W-:Y:S02]  /*2690*/  FMUL.FTZ R76, R70, R85 ;  /* 0x00000055464c7220 */ /* 0x000fe40000410000 */
[----:B------:R-:W-:Y:S02]  /*26a0*/  FMUL.FTZ R14, R91, R14 ;  /* 0x0000000e5b0e7220 */ /* 0x000fe40000410000 */
[----:B------:R-:W-:-:S02]  /*26b0*/  FMUL.FTZ R84, R83, R84 ;  /* 0x0000005453547220 */ /* 0x000fc40000410000 */
[----:B------:R-:W-:Y:S01]  /*26c0*/  FMUL.FTZ R76, R81, R76 ;  /* 0x0000004c514c7220 */ /* 0x000fe20000410000 */
[----:B------:R-:W-:Y:S01]  /*26d0*/  @!P1 STS.64 [UR4+0xbc8], R14 ;  /* 0x000bc80eff009988 */ /* 0x000fe20008000a04 */
[----:B------:R-:W-:Y:S02]  /*26e0*/  FFMA.FTZ R84, R77, R93, R84 ;  /* 0x0000005d4d547223 */ /* 0x000fe40000010054 */
[----:B------:R-:W-:Y:S02]  /*26f0*/  FFMA.FTZ R73, R73, R85, R76 ;  /* 0x0000005549497223 */ /* 0x000fe4000001004c */
        /* <DEDUP_REMOVED lines=26> */
[----:B-1----:R-:W-:Y:S02]  /*28a0*/  @!P0 FADD.FTZ R12, R12, R79 ;  /* 0x0000004f0c0c8221 */ /* 0x002fe40000010000 */
[----:B------:R-:W-:-:S03]  /*28b0*/  FMUL.FTZ R79, R70, R87 ;  /* 0x00000057464f7220 */ /* 0x000fc60000410000 */
[----:B------:R0:W-:Y:S01]  /*28c0*/  @!P2 STS.64 [0x118], R12 ;  /* 0x0001180cff00a388 */ /* 0x0001e20000000a00 */
[----:B------:R-:W-:Y:S02]  /*28d0*/  FMUL.FTZ R82, R82, R79 ;  /* 0x0000004f52527220 */ /* 0x000fe40000410000 */
[----:B------:R-:W-:Y:S02]  /*28e0*/  FMUL.FTZ R79, R70, R89 ;  /* 0x00000059464f7220 */ /* 0x000fe40000410000 */
[----:B------:R-:W-:Y:S02]  /*28f0*/  FFMA.FTZ R87, R74, R87, R82 ;  /* 0x000000574a577223 */ /* 0x000fe40000010052 */
[----:B------:R-:W-:Y:S02]  /*2900*/  FMUL.FTZ R79, R78, R79 ;  /* 0x0000004f4e4f7220 */ /* 0x000fe40000410000 */
[----:B------:R-:W-:Y:S02]  /*2910*/  FADD.FTZ R48, R87, R48 ;  /* 0x0000003057307221 */ /* 0x000fe40000010000 */
        /* <DEDUP_REMOVED lines=11> */
.L_x_7929:
[----:B0-----:R-:W-:Y:S05]  /*29d0*/  BSYNC B0 ;  /* 0x0000000000007941 */ /* 0x001fea0003800000 */
.L_x_7928:
[----:B------:R-:W-:Y:S01]  /*29e0*/  MOV R12, c[0x0][0x1c0] ;  /* 0x00007000000c7a02 */ /* 0x000fe20000000f00 */
[----:B------:R-:W-:Y:S01]  /*29f0*/  IMAD.MOV.U32 R13, RZ, RZ, c[0x0][0x1c4] ;  /* 0x00007100ff0d7624 */ /* 0x000fe200078e00ff */
[----:B------:R-:W-:Y:S01]  /*2a00*/  IADD3 R88, R88, 0x1, RZ ;  /* 0x0000000158587810 */ /* 0x000fe20007ffe0ff */
[----:B------:R-:W-:Y:S01]  /*2a10*/  IMAD.MOV.U32 R15, RZ, RZ, c[0x0][0x18c] ;  /* 0x00006300ff0f7624 */ /* 0x000fe200078e00ff */
[----:B------:R-:W-:Y:S01]  /*2a20*/  LEA R60, P0, R12, R60, 0x2 ;  /* 0x0000003c0c3c7211 */ /* 0x000fe200078010ff */
[----:B------:R-:W-:Y:S01]  /*2a30*/  UIADD3 UR4, UR4, 0x8, URZ ;  /* 0x0000000804047890 */ /* 0x000fe2000fffe03f */
[----:B------:R-:W-:-:S02]  /*2a40*/  MOV R14, c[0x0][0x188] ;  /* 0x00006200000e7a02 */ /* 0x000fc40000000f00 */
[----:B------:R-:W-:Y:S02]  /*2a50*/  LEA.HI.X R69, R12, R69, R13, 0x2, P0 ;  /* 0x000000450c457211 */ /* 0x000fe400000f140d */
        /* <DEDUP_REMOVED lines=12> */
.L_x_7925:
[----:B------:R-:W-:Y:S01]  /*2b20*/  BAR.SYNC.DEFER_BLOCKING 0x0 ;  /* 0x0000000000007b1d */ /* 0x000fe20000010000 */
[----:B------:R-:W-:Y:S01]  /*2b30*/  F2FP.PACK_AB R52, R61, R52 ;  /* 0x000000343d34723e */ /* 0x000fe200000000ff */
[----:B------:R-:W-:Y:S01]  /*2b40*/  IMAD R14, R20, c[0x0][0x2d8], RZ ;  /* 0x0000b600140e7a24 */ /* 0x000fe200078e02ff */
[----:B------:R-:W-:Y:S01]  /*2b50*/  F2FP.PACK_AB R53, R63, R54 ;  /* 0x000000363f35723e */ /* 0x000fe200000000ff */
[----:B------:R-:W-:Y:S01]  /*2b60*/  IMAD R13, R17, c[0x0][0x2e0], RZ ;  /* 0x0000b800110d7a24 */ /* 0x000fe200078e02ff */
[----:B------:R-:W-:Y:S01]  /*2b70*/  IADD3 R54, -R2, c[0x0][0x168], RZ ;  /* 0x00005a0002367a10 */ /* 0x000fe20007ffe1ff */
[C---:B------:R-:W-:Y:S01]  /*2b80*/  IMAD.WIDE.U32 R2, R19.reuse, c[0x0][0x2d8], RZ ;  /* 0x0000b60013027a25 */ /* 0x040fe200078e00ff */
[----:B------:R-:W-:Y:S01]  /*2b90*/  IADD3 R44, P0, R38, -0xc0, RZ ;  /* 0xffffff40262c7810 */ /* 0x000fe20007f1e0ff */
[----:B------:R-:W-:Y:S02]  /*2ba0*/  BSSY B0, `(.L_x_7931) ;  /* 0x0000025000007945 */ /* 0x000fe40003800000 */
[----:B------:R-:W-:Y:S01]  /*2bb0*/  IMAD R51, R19, c[0x0][0x2dc], R14 ;  /* 0x0000b70013337a24 */ /* 0x000fe200078e020e */
[----:B------:R-:W-:Y:S01]  /*2bc0*/  IADD3.X R46, R39, -0x1, RZ, P0, !PT ;  /* 0xffffffff272e7810 */ /* 0x000fe200007fe4ff */
[----:B------:R-:W-:Y:S01]  /*2bd0*/  IMAD R15, R0, c[0x0][0x2e4], R13 ;  /* 0x0000b900000f7a24 */ /* 0x000fe200078e020d */
[----:B------:R-:W-:-:S02]  /*2be0*/  IADD3 R14, P5, R44, c[0x0][0x330], RZ ;  /* 0x0000cc002c0e7a10 */ /* 0x000fc40007fbe0ff */
[----:B------:R-:W-:-:S05]  /*2bf0*/  IADD3 R3, R3, R51, RZ ;  /* 0x0000003303037210 */ /* 0x000fca0007ffe0ff */
[----:B------:R-:W-:Y:S01]  /*2c00*/  IMAD.WIDE.U32 R2, R0, c[0x0][0x2e0], R2 ;  /* 0x0000b80000027a25 */ /* 0x000fe200078e0002 */
[----:B------:R-:W-:Y:S01]  /*2c10*/  STS.64 [R25.X8], R52 ;  /* 0x0000003419007388 */ /* 0x000fe20000008a00 */
[----:B------:R-:W-:-:S06]  /*2c20*/  NOP ;  /* 0x0000000000007918 */ /* 0x000fcc0000000000 */
[----:B------:R-:W-:Y:S01]  /*2c30*/  LDS.U16 R43, [R40] ;  /* 0x00000000282b7984 */ /* 0x000fe20000000400 */
[----:B------:R-:W-:Y:S02]  /*2c40*/  IADD3 R13, P2, R41, R2, RZ ;  /* 0x00000002290d7210 */ /* 0x000fe40007f5e0ff */
[----:B------:R-:W-:Y:S01]  /*2c50*/  IADD3.X R2, R46, c[0x0][0x334], RZ, P5, !PT ;  /* 0x0000cd002e027a10 */ /* 0x000fe20002ffe4ff */
        /* <DEDUP_REMOVED lines=25> */
.L_x_7932:
[----:B------:R-:W-:Y:S05]  /*2df0*/  BSYNC B0 ;  /* 0x0000000000007941 */ /* 0x000fea0003800000 */
.L_x_7931:
[----:B------:R-:W-:Y:S01]  /*2e00*/  @!P0 STG.E.U16 [R14.64], R45 ;  /* 0x0000002d0e008986 */ /* 0x000fe2000c101506 */
[----:B------:R-:W-:Y:S01]  /*2e10*/  F2FP.PACK_AB R2, R50, R55 ;  /* 0x000000373202723e */ /* 0x000fe200000000ff */
[----:B------:R-:W-:Y:S01]  /*2e20*/  FADD.FTZ R55, R55, R22 ;  /* 0x0000001637377221 */ /* 0x000fe20000010000 */
[----:B------:R-:W-:Y:S01]  /*2e30*/  F2FP.PACK_AB R3, R57, R48 ;  /* 0x000000303903723e */ /* 0x000fe200000000ff */
[----:B------:R-:W-:Y:S01]  /*2e40*/  @!P2 STG.E.U16 [R14.64+0x40], R47 ;  /* 0x0000402f0e00a986 */ /* 0x000fe2000c101506 */
[----:B0-----:R-:W-:Y:S01]  /*2e50*/  IMAD R12, R20, c[0x0][0x2f8], RZ ;  /* 0x0000be00140c7a24 */ /* 0x001fe200078e02ff */
[----:B------:R-:W-:Y:S01]  /*2e60*/  BSSY B0, `(.L_x_7933) ;  /* 0x000001d000007945 */ /* 0x000fe20003800000 */
[----:B------:R-:W-:Y:S01]  /*2e70*/  FADD.FTZ R55, R55, R50 ;  /* 0x0000003237377221 */ /* 0x000fe20000010000 */
[----:B------:R-:W-:Y:S01]  /*2e80*/  @!P3 STG.E.U16 [R14.64+0x80], R49 ;  /* 0x000080310e00b986 */ /* 0x000fe2000c101506 */
[----:B------:R-:W-:Y:S02]  /*2e90*/  IMAD R13, R19, c[0x0][0x2fc], R12 ;  /* 0x0000bf00130d7a24 */ /* 0x000fe400078e020c */
[----:B------:R-:W-:Y:S01]  /*2ea0*/  FADD.FTZ R22, R55, R48 ;  /* 0x0000003037167221 */ /* 0x000fe20000010000 */
[----:B------:R-:W-:Y:S03]  /*2eb0*/  BAR.SYNC.DEFER_BLOCKING 0x0 ;  /* 0x0000000000007b1d */ /* 0x000fe60000010000 */
[----:B------:R-:W-:-:S03]  /*2ec0*/  FADD.FTZ R22, R22, R57 ;  /* 0x0000003916167221 */ /* 0x000fc60000010000 */
[----:B------:R0:W-:Y:S01]  /*2ed0*/  STS.64 [R25.X8], R2 ;  /* 0x0000000219007388 */ /* 0x0001e20000008a00 */
[----:B------:R-:W-:-:S06]  /*2ee0*/  NOP ;  /* 0x0000000000007918 */ /* 0x000fcc0000000000 */
[----:B------:R-:W-:Y:S04]  /*2ef0*/  LDS.U16 R39, [R40] ;  /* 0x0000000028277984 */ /* 0x000fe80000000400 */
[----:B------:R-:W-:Y:S01]  /*2f00*/  LDS.U16 R43, [R40+0x40] ;  /* 0x00004000282b7984 */ /* 0x000fe20000000400 */
[----:B0-----:R-:W-:-:S03]  /*2f10*/  IMAD.WIDE.U32 R2, R19, c[0x0][0x2f8], RZ ;  /* 0x0000be0013027a25 */ /* 0x001fc600078e00ff */
[----:B------:R-:W-:Y:S02]  /*2f20*/  LDS.U16 R51, [R40+0x80] ;  /* 0x0000800028337984 */ /* 0x000fe40000000400 */
[----:B------:R-:W-:Y:S02]  /*2f30*/  IADD3 R15, R3, R13, RZ ;  /* 0x0000000d030f7210 */ /* 0x000fe40007ffe0ff */
        /* <DEDUP_REMOVED lines=15> */
.L_x_7934:
[----:B------:R-:W-:Y:S05]  /*3030*/  BSYNC B0 ;  /* 0x0000000000007941 */ /* 0x000fea0003800000 */
.L_x_7933:
[----:B------:R-:W-:Y:S01]  /*3040*/  MOV R3, R15 ;  /* 0x0000000f00037202 */ /* 0x000fe20000000f00 */
[----:B------:R-:W-:Y:S01]  /*3050*/  IMAD R11, R17, c[0x0][0x300], RZ ;  /* 0x0000c000110b7a24 */ /* 0x000fe200078e02ff */
[----:B------:R-:W-:Y:S02]  /*3060*/  IADD3 R10, P4, R44, c[0x0][0x340], RZ ;  /* 0x0000d0002c0a7a10 */ /* 0x000fe40007f9e0ff */
[-C--:B------:R-:W-:Y:S01]  /*3070*/  ISETP.GE.AND P0, PT, R35, R38.reuse, PT ;  /* 0x000000262300720c */ /* 0x080fe20003f06270 */
[----:B------:R-:W-:Y:S01]  /*3080*/  IMAD.WIDE.U32 R2, R0, c[0x0][0x300], R2 ;  /* 0x0000c00000027a25 */ /* 0x000fe200078e0002 */
[-C--:B------:R-:W-:Y:S02]  /*3090*/  ISETP.GE.AND P1, PT, R36, R38.reuse, PT ;  /* 0x000000262400720c */ /* 0x080fe40003f26270 */
[----:B------:R-:W-:Y:S01]  /*30a0*/  ISETP.GE.AND P2, PT, R37, R38, PT ;  /* 0x000000262500720c */ /* 0x000fe20003f46270 */
[----:B------:R-:W-:Y:S01]  /*30b0*/  IMAD R11, R0, c[0x0][0x304], R11 ;  /* 0x0000c100000b7a24 */ /* 0x000fe200078e020b */
[----:B------:R-:W-:-:S02]  /*30c0*/  IADD3 R41, P3, R41, R2, RZ ;  /* 0x0000000229297210 */ /* 0x000fc40007f7e0ff */
        /* <DEDUP_REMOVED lines=18> */
.L_x_7919:
        /* <DEDUP_REMOVED lines=24> */
.L_x_7937:
[----:B-1----:R-:W-:Y:S05]  /*3370*/  BSYNC B0 ;  /* 0x0000000000007941 */ /* 0x002fea0003800000 */
.L_x_7936:
        /* <DEDUP_REMOVED lines=23> */
.L_x_7939:
[----:B------:R-:W2:Y:S02]  /*34f0*/  S2R R21, SR_TID.X ;  /* 0x0000000000157919 */ /* 0x000ea40000002100 */
.L_x_7940:
[----:B-1----:R-:W-:Y:S05]  /*3500*/  BSYNC B0 ;  /* 0x0000000000007941 */ /* 0x002fea0003800000 */
.L_x_7938:
[----:B--2---:R-:W-:-:S13]  /*3510*/  ISETP.GE.AND P0, PT, R21, c[0x0][0x16c], PT ;  /* 0x00005b0015007a0c */ /* 0x004fda0003f06270 */
[----:B------:R-:W-:Y:S05]  /*3520*/  @P0 EXIT ;  /* 0x000000000000094d */ /* 0x000fea0003800000 */
[C---:B------:R-:W-:Y:S02]  /*3530*/  IMAD R15, R17.reuse, c[0x0][0x198], RZ ;  /* 0x00006600110f7a24 */ /* 0x040fe400078e02ff */
[C---:B------:R-:W-:Y:S02]  /*3540*/  IMAD R11, R17.reuse, c[0x0][0x288], RZ ;  /* 0x0000a200110b7a24 */ /* 0x040fe400078e02ff */
[C---:B0-----:R-:W-:Y:S02]  /*3550*/  IMAD R13, R17.reuse, c[0x0][0x2a8], RZ ;  /* 0x0000aa00110d7a24 */ /* 0x041fe400078e02ff */
[C---:B------:R-:W-:Y:S02]  /*3560*/  IMAD R19, R17.reuse, c[0x0][0x1b8], RZ ;  /* 0x00006e0011137a24 */ /* 0x040fe400078e02ff */
[----:B------:R-:W-:Y:S02]  /*3570*/  IMAD R9, R17, c[0x0][0x2c8], RZ ;  /* 0x0000b20011097a24 */ /* 0x000fe400078e02ff */
[----:B-----5:R-:W-:-:S04]  /*3580*/  IMAD.WIDE.U32 R16, R0, c[0x0][0x198], RZ ;  /* 0x0000660000107a25 */ /* 0x020fc800078e00ff */
        /* <DEDUP_REMOVED lines=10> */
[C---:B------:R-:W-:Y:S02]  /*3630*/  IMAD R9, R0.reuse, c[0x0][0x2cc], R9 ;  /* 0x0000b30000097a24 */ /* 0x040fe400078e0209 */
[----:B------:R-:W-:-:S04]  /*3640*/  IMAD.WIDE.U32 R18, R0, c[0x0][0x1b8], RZ ;  /* 0x00006e0000127a25 */ /* 0x000fc800078e00ff */
[----:B------:R-:W-:Y:S02]  /*3650*/  IMAD.IADD R31, R3, 0x1, R9 ;  /* 0x00000001031f7824 */ /* 0x000fe400078e0209 */
[----:B------:R-:W-:Y:S02]  /*3660*/  IMAD.IADD R39, R19, 0x1, R23 ;  /* 0x0000000113277824 */ /* 0x000fe400078e0217 */
.L_x_7941:
        /* <DEDUP_REMOVED lines=55> */
.L_x_7942:
        /* <DEDUP_REMOVED lines=10> */
.L_x_9133:


//--------------------- .text._Z25selective_scan_bwd_kernelI32Selective_Scan_bwd_kernel_traitsILi32ELi4ELb0ELb0ELb0ELb1ELb0EN3c104HalfEfEEv12SSMParamsBwd --------------------------
	.section	.text._Z25selective_scan_bwd_kernelI32Selective_Scan_bwd_kernel_traitsILi32ELi4ELb0ELb0ELb0ELb1ELb0EN3c104HalfEfEEv12SSMParamsBwd,"ax",@progbits
	.sectioninfo	@"SHI_REGISTERS=107"
	.align	128
        .global         _Z25selective_scan_bwd_kernelI32Selective_Scan_bwd_kernel_traitsILi32ELi4ELb0ELb0ELb0ELb1ELb0EN3c104HalfEfEEv12SSMParamsBwd
        .type           _Z25selective_scan_bwd_kernelI32Selective_Scan_bwd_kernel_traitsILi32ELi4ELb0ELb0ELb0ELb1ELb0EN3c104HalfEfEEv12SSMParamsBwd,@function
        .size           _Z25selective_scan_bwd_kernelI32Selective_Scan_bwd_kernel_traitsILi32ELi4ELb0ELb0ELb0ELb1ELb0EN3c104HalfEfEEv12SSMParamsBwd,(.L_x_9134 - _Z25selective_scan_bwd_kernelI32Selective_Scan_bwd_kernel_traitsILi32ELi4ELb0ELb0ELb0ELb1ELb0EN3c104HalfEfEEv12SSMParamsBwd)
        .other          _Z25selective_scan_bwd_kernelI32Selective_Scan_bwd_kernel_traitsILi32ELi4ELb0ELb0ELb0ELb1ELb0EN3c104HalfEfEEv12SSMParamsBwd,@"STO_CUDA_ENTRY STV_DEFAULT"
_Z25selective_scan_bwd_kernelI32Selective_Scan_bwd_kernel_traitsILi32ELi4ELb0ELb0ELb0ELb1ELb0EN3c104HalfEfEEv12SSMParamsBwd:
.text._Z25selective_scan_bwd_kernelI32Selective_Scan_bwd_kernel_traitsILi32ELi4ELb0ELb0ELb0ELb1ELb0EN3c104HalfEfEEv12SSMParamsBwd:
        /* <DEDUP_REMOVED lines=13> */
[C---:B------:R-:W-:Y:S01]  /*00d0*/  @P0 LEA.HI.X R9, R0.reuse, c[0x0][0x23c], R23, 0x2, P2 ;  /* 0x00008f0000090a11 */ /* 0x040fe200010f1417 */
[----:B------:R-:W-:Y:S01]  /*00e0*/  IMAD.WIDE.U32 R4, R25, c[0x0][0x1e0], RZ ;  /* 0x0000780019047a25 */ /* 0x000fe200078e00ff */
[----:B------:R-:W-:-:S03]  /*00f0*/  @P1 LEA R10, P3, R0, c[0x0][0x250], 0x2 ;  /* 0x00009400000a1a11 */ /* 0x000fc600078610ff */
[----:B------:R-:W-:Y:S01]  /*0100*/  IMAD R12, R26, c[0x0][0x1e0], RZ ;  /* 0x000078001a0c7a24 */ /* 0x000fe200078e02ff */
        /* <DEDUP_REMOVED lines=13> */
[----:B------:R-:W-:Y:S02]  /*01e0*/  IMAD R15, R23, c[0x0][0x1e8], RZ ;  /* 0x00007a00170f7a24 */ /* 0x000fe400078e02ff */
[----:B------:R-:W-:Y:S01]  /*01f0*/  IMAD.WIDE.U32 R4, R0, c[0x0][0x1e8], R4 ;  /* 0x00007a0000047a25 */ /* 0x000fe200078e0004 */
[----:B------:R-:W-:-:S03]  /*0200*/  IADD3 R3, R3, R13, RZ ;  /* 0x0000000d03037210 */ /* 0x000fc60007ffe0ff */
[----:B------:R-:W-:Y:S01]  /*0210*/  IMAD.IADD R7, R7, 0x1, R11 ;  /* 0x0000000107077824 */ /* 0x000fe200078e020b */
[----:B------:R-:W-:Y:S01]  /*0220*/  SHF.R.S32.HI R11, RZ, 0x1f, R9 ;  /* 0x0000001fff0b7819 */ /* 0x000fe20000011409 */
[C---:B------:R-:W-:Y:S01]  /*0230*/  IMAD R15, R0.reuse, c[0x0][0x1ec], R15 ;  /* 0x00007b00000f7a24 */ /* 0x040fe200078e020f */
[----:B------:R-:W-:Y:S01]  /*0240*/  IADD3 R36, P1, R9, R4, RZ ;  /* 0x0000000409247210 */ /* 0x000fe20007f3e0ff */
[----:B------:R-:W-:Y:S02]  /*0250*/  IMAD R13, R23, c[0x0][0x1d8], RZ ;  /* 0x00007600170d7a24 */ /* 0x000fe400078e02ff */
        /* <DEDUP_REMOVED lines=8> */
[----:B------:R-:W-:-:S02]  /*02e0*/  ISETP.NE.U32.AND P1, PT, RZ, c[0x0][0x260], PT ;  /* 0x00009800ff007a0c */ /* 0x000fc40003f25070 */
[----:B------:R-:W-:Y:S01]  /*02f0*/  IADD3.X R3, R11, R3, R13, P0, !PT ;  /* 0x000000030b037210 */ /* 0x000fe200007fe40d */
[----:B------:R-:W-:Y:S01]  /*0300*/  IMAD R17, R0, c[0x0][0x284], R17 ;  /* 0x0000a10000117a24 */ /* 0x000fe200078e0211 */
[----:B------:R-:W-:Y:S02]  /*0310*/  IADD3 R9, P2, R9, R6, RZ ;  /* 0x0000000609097210 */ /* 0x000fe40007f5e0ff */
[C---:B------:R-:W-:Y:S02]  /*0320*/  LEA R30, P0, R34.reuse, c[0x0][0x240], 0x1 ;  /* 0x00009000221e7a11 */ /* 0x040fe400078008ff */
[----:B------:R-:W-:Y:S02]  /*0330*/  ISETP.NE.AND.EX P1, PT, RZ, c[0x0][0x264], PT, P1 ;  /* 0x00009900ff007a0c */ /* 0x000fe40003f25310 */
[----:B------:R-:W-:Y:S02]  /*0340*/  IADD3.X R38, R11, R7, R17, P2, !PT ;  /* 0x000000070b267210 */ /* 0x000fe400017fe411 */
[----:B------:R-:W-:-:S02]  /*0350*/  LEA.HI.X R34, R34, c[0x0][0x244], R3, 0x1, P0 ;  /* 0x0000910022227a11 */ /* 0x000fc400000f0c03 */
[----:B------:R-:W-:Y:S02]  /*0360*/  ISETP.NE.U32.AND P0, PT, RZ, c[0x0][0x328], PT ;  /* 0x0000ca00ff007a0c */ /* 0x000fe40003f05070 */
[----:B------:R-:W-:Y:S02]  /*0370*/  ISETP.NE.U32.AND P2, PT, RZ, c[0x0][0x348], PT ;  /* 0x0000d200ff007a0c */ /* 0x000fe40003f45070 */
[----:B------:R-:W-:Y:S02]  /*0380*/  ISETP.NE.AND.EX P0, PT, RZ, c[0x0][0x32c], PT, P0 ;  /* 0x0000cb00ff007a0c */ /* 0x000fe40003f05300 */
[----:B------:R-:W-:Y:S02]  /*0390*/  ISETP.NE.AND.EX P2, PT, RZ, c[0x0][0x34c], PT, P2 ;  /* 0x0000d300ff007a0c */ /* 0x000fe40003f45320 */
[----:B------:R-:W-:Y:S01]  /*03a0*/  ISETP.GE.AND P3, PT, R8, 0x1, PT ;  /* 0x000000010800780c */ /* 0x000fe20003f66270 */
[----:B------:R-:W-:Y:S01]  /*03b0*/  @P1 IMAD R2, R25, c[0x0][0x164], R0 ;  /* 0x0000590019021a24 */ /* 0x000fe200078e0200 */
[----:B------:R-:W-:Y:S01]  /*03c0*/  LEA R37, P4, R9, c[0x0][0x308], 0x1 ;  /* 0x0000c20009257a11 */ /* 0x000fe200078808ff */
[----:B------:R-:W-:-:S02]  /*03d0*/  IMAD R3, R23, c[0x0][0x2a8], RZ ;  /* 0x0000aa0017037a24 */ /* 0x000fc400078e02ff */
[----:B------:R-:W-:Y:S02]  /*03e0*/  @P1 IMAD R2, R2, c[0x0][0x174], RZ ;  /* 0x00005d0002021a24 */ /* 0x000fe400078e02ff */
[----:B------:R-:W-:Y:S01]  /*03f0*/  IMAD R5, R23, c[0x0][0x288], RZ ;  /* 0x0000a20017057a24 */ /* 0x000fe200078e02ff */
[----:B------:R-:W-:Y:S01]  /*0400*/  LEA.HI.X R38, R9, c[0x0][0x30c], R38, 0x1, P4 ;  /* 0x0000c30009267a11 */ /* 0x000fe200020f0c26 */
[----:B------:R-:W-:Y:S01]  /*0410*/  IMAD R11, R23, c[0x0][0x1b8], RZ ;  /* 0x00006e00170b7a24 */ /* 0x000fe200078e02ff */
        /* <DEDUP_REMOVED lines=18> */
[----:B------:R-:W-:Y:S01]  /*0540*/  IMAD.IADD R33, R13, 0x1, R33 ;  /* 0x000000010d217824 */ /* 0x000fe200078e0221 */
[----:B------:R-:W-:Y:S02]  /*0550*/  IADD3 R29, R17, R3, RZ ;  /* 0x00000003111d7210 */ /* 0x000fe40007ffe0ff */
[----:B------:R-:W-:Y:S01]  /*0560*/  IADD3 R31, R15, R5, RZ ;  /* 0x000000050f1f7210 */ /* 0x000fe20007ffe0ff */
[----:B------:R-:W-:Y:S05]  /*0570*/  @!P3 BRA `(.L_x_7943) ;  /* 0x00002a900000b947 */ /* 0x000fea0003800000 */
[----:B------:R-:W0:Y:S01]  /*0580*/  S2R R28, SR_TID.X ;  /* 0x00000000001c7919 */ /* 0x000e220000002100 */
[----:B------:R-:W-:-:S02]  /*0590*/  MOV R39, c[0x0][0x174] ;  /* 0x00005d0000277a02 */ /* 0x000fc40000000f00 */
[----:B------:R-:W-:Y:S01]  /*05a0*/  MOV R27, RZ ;  /* 0x000000ff001b7202 */ /* 0x000fe20000000f00 */
        /* <DEDUP_REMOVED lines=11> */
.L_x_7962:
[----:B------:R-:W-:Y:S01]  /*0660*/  BAR.SYNC.DEFER_BLOCKING 0x0 ;  /* 0x0000000000007b1d */ /* 0x000fe20000010000 */
[----:B------:R-:W-:Y:S01]  /*0670*/  LEA R46, R39, 0xffffff80, 0x7 ;  /* 0xffffff80272e7811 */ /* 0x000fe200078e38ff */
[C---:B------:R-:W-:Y:S01]  /*0680*/  IMAD.SHL.U32 R50, R40.reuse, 0x2, RZ ;  /* 0x0000000228327824 */ /* 0x040fe200078e00ff */
[----:B-1----:R-:W-:Y:S02]  /*0690*/  SHF.L.U64.HI R49, R40, 0x1, R43 ;  /* 0x0000000128317819 */ /* 0x002fe4000001022b */
[----:B------:R-:W-:-:S02]  /*06a0*/  IADD3 R3, -R46, c[0x0][0x168], RZ ;  /* 0x00005a002e037a10 */ /* 0x000fc40007ffe1ff */
[----:B------:R-:W-:Y:S02]  /*06b0*/  IADD3 R2, P4, R30, R50, RZ ;  /* 0x000000321e027210 */ /* 0x000fe40007f9e0ff */
[-C--:B------:R-:W-:Y:S02]  /*06c0*/  ISETP.GE.AND P0, PT, R40, R3.reuse, PT ;  /* 0x000000032800720c */ /* 0x080fe40003f06270 */
[-C--:B------:R-:W-:Y:S02]  /*06d0*/  ISETP.GE.AND P1, PT, R42, R3.reuse, PT ;  /* 0x000000032a00720c */ /* 0x080fe40003f26270 */
[-C--:B------:R-:W-:Y:S02]  /*06e0*/  ISETP.GE.AND P2, PT, R44, R3.reuse, PT ;  /* 0x000000032c00720c */ /* 0x080fe40003f46270 */
[----:B------:R-:W-:Y:S02]  /*06f0*/  ISETP.GE.AND P3, PT, R45, R3, PT ;  /* 0x000000032d00720c */ /* 0x000fe40003f66270 */
[----:B0-----:R-:W-:-:S02]  /*0700*/  PRMT R18, RZ, 0x7610, R18 ;  /* 0x00007610ff127816 */ /* 0x001fc40000000012 */
        /* <DEDUP_REMOVED lines=8> */
[----:B------:R-:W-:-:S02]  /*0790*/  SHF.L.U32 R47, R32, 0x1, RZ ;  /* 0x00000001202f7819 */ /* 0x000fc400000006ff */
[----:B------:R-:W-:Y:S02]  /*07a0*/  IADD3 R5, -R46, c[0x0][0x168], RZ ;  /* 0x00005a002e057a10 */ /* 0x000fe40007ffe1ff */
[----:B------:R-:W-:Y:S02]  /*07b0*/  IADD3 R4, P0, R35, R50, RZ ;  /* 0x0000003223047210 */ /* 0x000fe40007f1e0ff */
[-C--:B------:R-:W-:Y:S02]  /*07c0*/  ISETP.GE.AND P1, PT, R40, R5.reuse, PT ;  /* 0x000000052800720c */ /* 0x080fe40003f26270 */
[-C--:B------:R-:W-:Y:S02]  /*07d0*/  ISETP.GE.AND P2, PT, R42, R5.reuse, PT ;  /* 0x000000052a00720c */ /* 0x080fe40003f46270 */
[-C--:B------:R-:W-:Y:S02]  /*07e0*/  ISETP.GE.AND P3, PT, R44, R5.reuse, PT ;  /* 0x000000052c00720c */ /* 0x080fe40003f66270 */
[----:B------:R-:W-:-:S02]  /*07f0*/  ISETP.GE.AND P4, PT, R45, R5, PT ;  /* 0x000000052d00720c */ /* 0x000fc40003f86270 */
[----:B------:R-:W-:Y:S02]  /*0800*/  PRMT R48, RZ, 0x7610, R48 ;  /* 0x00007610ff307816 */ /* 0x000fe40000000030 */
[----:B------:R-:W-:Y:S02]  /*0810*/  PRMT R52, RZ, 0x7610, R52 ;  /* 0x00007610ff347816 */ /* 0x000fe40000000034 */
[----:B------:R-:W-:Y:S02]  /*0820*/  PRMT R54, RZ, 0x7610, R54 ;  /* 0x00007610ff367816 */ /* 0x000fe40000000036 */
[----:B------:R-:W-:Y:S02]  /*0830*/  PRMT R56, RZ, 0x7610, R56 ;  /* 0x00007610ff387816 */ /* 0x000fe40000000038 */
[----:B------:R-:W-:Y:S01]  /*0840*/  IADD3.X R5, R36, R49, RZ, P0, !PT ;  /* 0x0000003124057210 */ /* 0x000fe200007fe4ff */
        /* <DEDUP_REMOVED lines=11> */
[----:B0-----:R-:W-:-:S02]  /*0900*/  IADD3 R18, P0, R37, R50, RZ ;  /* 0x0000003225127210 */ /* 0x001fc40007f1e0ff */
[----:B-1----:R-:W-:Y:S02]  /*0910*/  PRMT R20, RZ, 0x7610, R20 ;  /* 0x00007610ff147816 */ /* 0x002fe40000000014 */
[----:B------:R-:W-:Y:S02]  /*0920*/  PRMT R58, RZ, 0x7610, R58 ;  /* 0x00007610ff3a7816 */ /* 0x000fe4000000003a */
[----:B------:R-:W-:Y:S02]  /*0930*/  PRMT R60, RZ, 0x7610, R60 ;  /* 0x00007610ff3c7816 */ /* 0x000fe4000000003c */
[----:B------:R-:W-:Y:S02]  /*0940*/  PRMT R62, RZ, 0x7610, R62 ;  /* 0x00007610ff3e7816 */ /* 0x000fe4000000003e */
[----:B------:R-:W-:Y:S01]  /*0950*/  IADD3.X R19, R38, R49, RZ, P0, !PT ;  /* 0x0000003126137210 */ /* 0x000fe200007fe4ff */
[----:B--2---:R-:W-:Y:S04]  /*0960*/  STS.U16 [R47], R48 ;  /* 0x000000302f007388 */ /* 0x004fe80000000400 */
[----:B---3--:R-:W-:Y:S04]  /*0970*/  STS.U16 [R47+0x40], R52 ;  /* 0x000040342f007388 */ /* 0x008fe80000000400 */
[----:B----4-:R-:W-:Y:S04]  /*0980*/  STS.U16 [R47+0x80], R54 ;  /* 0x000080362f007388 */ /* 0x010fe80000000400 */
[----:B------:R-:W-:Y:S01]  /*0990*/  STS.U16 [R47+0xc0], R56 ;  /* 0x0000c0382f007388 */ /* 0x000fe20000000400 */
[----:B------:R-:W-:-:S06]  /*09a0*/  NOP ;  /* 0x0000000000007918 */ /* 0x000fcc0000000000 */
[----:B------:R-:W0:Y:S04]  /*09b0*/  LDS.64 R64, [R32.X8] ;  /* 0x0000000020407984 */ /* 0x000e280000008a00 */
[----:B------:R-:W-:Y:S06]  /*09c0*/  BAR.SYNC.DEFER_BLOCKING 0x0 ;  /* 0x0000000000007b1d */ /* 0x000fec0000010000 */
[----:B------:R1:W2:Y:S04]  /*09d0*/  @!P1 LDG.E.U16 R20, [R18.64] ;  /* 0x0000000612149981 */ /* 0x0002a8000c1e1500 */
[----:B------:R1:W3:Y:S04]  /*09e0*/  @!P2 LDG.E.U16 R58, [R18.64+0x40] ;  /* 0x00004006123aa981 */ /* 0x0002e8000c1e1500 */
[----:B------:R1:W4:Y:S04]  /*09f0*/  @!P3 LDG.E.U16 R60, [R18.64+0x80] ;  /* 0x00008006123cb981 */ /* 0x000328000c1e1500 */
[----:B------:R1:W4:Y:S01]  /*0a00*/  @!P4 LDG.E.U16 R62, [R18.64+0xc0] ;  /* 0x0000c006123ec981 */ /* 0x000322000c1e1500 */
[--C-:B0-----:R-:W-:Y:S01]  /*0a10*/  HADD2.F32 R21, -RZ, R64.reuse.H0_H0 ;  /* 0x20000040ff157230 */ /* 0x101fe20000004100 */
[----:B------:R-:W-:Y:S01]  /*0a20*/  BSSY B0, `(.L_x_7944) ;  /* 0x000003b000007945 */ /* 0x000fe20003800000 */
[----:B------:R-:W-:-:S02]  /*0a30*/  HADD2.F32 R57, -RZ, R64.H1_H1 ;  /* 0x30000040ff397230 */ /* 0x000fc40000004100 */
[--C-:B------:R-:W-:Y:S02]  /*0a40*/  HADD2.F32 R59, -RZ, R65.reuse.H1_H1 ;  /* 0x30000041ff3b7230 */ /* 0x100fe40000004100 */
[----:B------:R-:W-:Y:S01]  /*0a50*/  HADD2.F32 R48, -RZ, R2.H0_H0 ;  /* 0x20000002ff307230 */ /* 0x000fe20000004100 */
[--C-:B-----5:R-:W-:Y:S01]  /*0a60*/  FADD.FTZ R57, R57, R24.reuse ;  /* 0x0000001839397221 */ /* 0x120fe20000010000 */
[----:B-1----:R-:W-:Y:S01]  /*0a70*/  HADD2.F32 R19, -RZ, R65.H0_H0 ;  /* 0x20000041ff137230 */ /* 0x002fe20000004100 */
[----:B------:R-:W-:-:S03]  /*0a80*/  FADD.FTZ R59, R59, R24 ;  /* 0x000000183b3b7221 */ /* 0x000fc60000010000 */
[----:B------:R-:W-:Y:S02]  /*0a90*/  FSETP.GTU.FTZ.AND P3, PT, R57, 20, PT ;  /* 0x41a000003900780b */ /* 0x000fe40003f7c000 */
[----:B------:R-:W-:Y:S01]  /*0aa0*/  FSETP.GTU.FTZ.AND P1, PT, R59, 20, PT ;  /* 0x41a000003b00780b */ /* 0x000fe20003f3c000 */
[----:B--2---:R0:W-:Y:S04]  /*0ab0*/  STS.U16 [R47], R20 ;  /* 0x000000142f007388 */ /* 0x0041e80000000400 */
[----:B---3--:R-:W-:Y:S04]  /*0ac0*/  STS.U16 [R47+0x40], R58 ;  /* 0x0000403a2f007388 */ /* 0x008fe80000000400 */
[----:B----4-:R1:W-:Y:S01]  /*0ad0*/  STS.U16 [R47+0x80], R60 ;  /* 0x0000803c2f007388 */ /* 0x0103e20000000400 */
[----:B0-----:R-:W-:-:S03]  /*0ae0*/  HADD2.F32 R20, -RZ, R2.H1_H1 ;  /* 0x30000002ff147230 */ /* 0x001fc60000004100 */
[----:B------:R-:W-:Y:S01]  /*0af0*/  STS.U16 [R47+0xc0], R62 ;  /* 0x0000c03e2f007388 */ /* 0x000fe20000000400 */
[----:B------:R-:W-:-:S06]  /*0b00*/  NOP ;  /* 0x0000000000007918 */ /* 0x000fcc0000000000 */
[----:B------:R-:W0:Y:S01]  /*0b10*/  LDS.64 R52, [R32.X8] ;  /* 0x0000000020347984 */ /* 0x000e220000008a00 */
[--C-:B-1----:R-:W-:Y:S02]  /*0b20*/  FADD.FTZ R60, R21, R24.reuse ;  /* 0x00000018153c7221 */ /* 0x102fe40000010000 */
[----:B------:R-:W-:Y:S01]  /*0b30*/  FADD.FTZ R58, R19, R24 ;  /* 0x00000018133a7221 */ /* 0x000fe20000010000 */
[----:B------:R-:W-:Y:S02]  /*0b40*/  HADD2.F32 R19, -RZ, R3.H0_H0 ;  /* 0x20000003ff137230 */ /* 0x000fe40000004100 */
[----:B------:R-:W-:Y:S02]  /*0b50*/  FSETP.GTU.FTZ.AND P2, PT, R60, 20, PT ;  /* 0x41a000003c00780b */ /* 0x000fe40003f5c000 */
[----:B------:R-:W-:Y:S01]  /*0b60*/  FSETP.GTU.FTZ.AND P0, PT, R58, 20, PT ;  /* 0x41a000003a00780b */ /* 0x000fe20003f1c000 */
[--C-:B0-----:R-:W-:Y:S02]  /*0b70*/  HADD2.F32 R56, -RZ, R52.reuse.H0_H0 ;  /* 0x20000034ff387230 */ /* 0x101fe40000004100 */
[----:B------:R-:W-:-:S02]  /*0b80*/  HADD2.F32 R61, -RZ, R52.H1_H1 ;  /* 0x30000034ff3d7230 */ /* 0x000fc40000004100 */
[--C-:B------:R-:W-:Y:S01]  /*0b90*/  HADD2.F32 R63, -RZ, R53.reuse.H0_H0 ;  /* 0x20000035ff3f7230 */ /* 0x100fe20000004100 */
[----:B------:R-:W-:Y:S01]  /*0ba0*/  FFMA.FTZ R18, R56, R48, R51 ;  /* 0x0000003038127223 */ /* 0x000fe20000010033 */
[----:B------:R-:W-:-:S03]  /*0bb0*/  HADD2.F32 R65, -RZ, R53.H1_H1 ;  /* 0x30000035ff417230 */ /* 0x000fc60000004100 */
[----:B------:R-:W-:Y:S01]  /*0bc0*/  FFMA.FTZ R18, R61, R20, R18 ;  /* 0x000000143d127223 */ /* 0x000fe20000010012 */
        /* <DEDUP_REMOVED lines=32> */
.L_x_7945:
[----:B------:R-:W-:Y:S05]  /*0dd0*/  BSYNC B0 ;  /* 0x0000000000007941 */ /* 0x000fea0003800000 */
.L_x_7944:
        /* <DEDUP_REMOVED lines=33> */
.L_x_7947:
[----:B------:R-:W-:Y:S05]  /*0ff0*/  BSYNC B0 ;  /* 0x0000000000007941 */ /* 0x000fea0003800000 */
.L_x_7946:
        /* <DEDUP_REMOVED lines=33> */
.L_x_7949:
[----:B------:R-:W-:Y:S05]  /*1210*/  BSYNC B0 ;  /* 0x0000000000007941 */ /* 0x000fea0003800000 */
.L_x_7948:
        /* <DEDUP_REMOVED lines=33> */
.L_x_7951:
[----:B------:R-:W-:Y:S05]  /*1430*/  BSYNC B0 ;  /* 0x0000000000007941 */ /* 0x000fea0003800000 */
.L_x_7950:
[----:B------:R-:W-:Y:S01]  /*1440*/  IMAD.MOV.U32 R20, RZ, RZ, c[0x0][0x16c] ;  /* 0x00005b00ff147624 */ /* 0x000fe200078e00ff */
[----:B------:R-:W-:Y:S01]  /*1450*/  MOV R48, c[0x0][0x174] ;  /* 0x00005d0000307a02 */ /* 0x000fe20000000f00 */
[----:B------:R-:W-:Y:S01]  /*1460*/  HADD2.F32 R51, -RZ, R3.H1_H1 ;  /* 0x30000003ff337230 */ /* 0x000fe20000004100 */
[----:B------:R-:W-:Y:S01]  /*1470*/  FFMA.FTZ R18, R63, R19, R18 ;  /* 0x000000133f127223 */ /* 0x000fe20000010012 */
[----:B------:R-:W-:Y:S01]  /*1480*/  BAR.SYNC.DEFER_BLOCKING 0x0 ;  /* 0x0000000000007b1d */ /* 0x000fe20000010000 */
[----:B------:R-:W-:Y:S01]  /*1490*/  ISETP.GE.AND P0, PT, R20, 0x1, PT ;  /* 0x000000011400780c */ /* 0x000fe20003f06270 */
[----:B------:R-:W-:Y:S01]  /*14a0*/  CS2R R52, SRZ ;  /* 0x0000000000347805 */ /* 0x000fe2000001ff00 */
[----:B------:R-:W-:Y:S01]  /*14b0*/  LEA R48, R48, R41, 0x7 ;  /* 0x0000002930307211 */ /* 0x000fe200078e38ff */
[----:B------:R-:W-:Y:S01]  /*14c0*/  FFMA.FTZ R51, R65, R51, R18 ;  /* 0x0000003341337223 */ /* 0x000fe20000010012 */
[----:B------:R-:W-:Y:S01]  /*14d0*/  CS2R R54, SRZ ;  /* 0x0000000000367805 */ /* 0x000fe2000001ff00 */
[-C--:B------:R-:W-:Y:S01]  /*14e0*/  FMUL.FTZ R64, R56, R22.reuse ;  /* 0x0000001638407220 */ /* 0x080fe20000410000 */
[----:B------:R-:W-:Y:S01]  /*14f0*/  SHF.R.S32.HI R47, RZ, 0x1f, R48 ;  /* 0x0000001fff2f7819 */ /* 0x000fe20000011430 */
[----:B------:R-:W-:-:S02]  /*1500*/  FMUL.FTZ R67, R61, R22 ;  /* 0x000000163d437220 */ /* 0x000fc40000410000 */
[-C--:B------:R-:W-:Y:S02]  /*1510*/  FMUL.FTZ R69, R63, R22.reuse ;  /* 0x000000163f457220 */ /* 0x080fe40000410000 */
[----:B------:R-:W-:Y:S02]  /*1520*/  FMUL.FTZ R62, R65, R22 ;  /* 0x00000016413e7220 */ /* 0x000fe40000410000 */
[----:B------:R-:W-:Y:S05]  /*1530*/  @!P0 BRA `(.L_x_7952) ;  /* 0x000010a000008947 */ /* 0x000fea0003800000 */
[----:B------:R-:W-:Y:S01]  /*1540*/  IMAD R19, R23, c[0x0][0x180], RZ ;  /* 0x0000600017137a24 */ /* 0x000fe200078e02ff */
[----:B------:R-:W-:Y:S01]  /*1550*/  IADD3 R18, R39, -0x2, RZ ;  /* 0xfffffffe27127810 */ /* 0x000fe20007ffe0ff */
[----:B------:R-:W-:Y:S01]  /*1560*/  IMAD R55, R23, c[0x0][0x198], RZ ;  /* 0x0000660017377a24 */ /* 0x000fe200078e02ff */
[----:B------:R-:W-:Y:S01]  /*1570*/  IADD3 R54, R39, -0x1, RZ ;  /* 0xffffffff27367810 */ /* 0x000fe20007ffe0ff */
[C---:B------:R-:W-:Y:S01]  /*1580*/  IMAD.WIDE.U32 R52, R0.reuse, c[0x0][0x180], RZ ;  /* 0x0000600000347a25 */ /* 0x040fe200078e00ff */
[----:B------:R-:W-:Y:S01]  /*1590*/  HFMA2.MMA R98, -RZ, RZ, 0, 0 ;  /* 0x00000000ff627435 */ /* 0x000fe200000001ff */
[----:B------:R-:W-:Y:S01]  /*15a0*/  MOV R74, RZ ;  /* 0x000000ff004a7202 */ /* 0x000fe20000000f00 */
[----:B------:R-:W-:Y:S01]  /*15b0*/  UMOV UR4, URZ ;  /* 0x0000003f00047c82 */ /* 0x000fe20008000000 */
[----:B------:R-:W-:Y:S01]  /*15c0*/  IMAD.WIDE.U32 R20, R0, c[0x0][0x198], RZ ;  /* 0x0000660000147a25 */ /* 0x000fe200078e00ff */
[----:B------:R-:W-:-:S03]  /*15d0*/  LEA R68, P0, R52, c[0x0][0x220], 0x2 ;  /* 0x0000880034447a11 */ /* 0x000fc600078010ff */
[----:B------:R-:W-:Y:S01]  /*15e0*/  IMAD R71, R0, c[0x0][0x184], R19 ;  /* 0x0000610000477a24 */ /* 0x000fe200078e0213 */
[----:B------:R-:W-:Y:S01]  /*15f0*/  LEA R66, P1, R20, c[0x0][0x228], 0x2 ;  /* 0x00008a0014427a11 */ /* 0x000fe200078210ff */
[----:B------:R-:W-:Y:S02]  /*1600*/  IMAD R55, R0, c[0x0][0x19c], R55 ;  /* 0x0000670000377a24 */ /* 0x000fe400078e0237 */
[----:B------:R-:W-:Y:S01]  /*1610*/  IMAD R19, R18, c[0x0][0x16c], RZ ;  /* 0x00005b0012137a24 */ /* 0x000fe200078e02ff */
[----:B------:R-:W-:Y:S02]  /*1620*/  LEA.HI R18, R54, R54, RZ, 0x1 ;  /* 0x0000003636127211 */ /* 0x000fe400078f08ff */
[----:B------:R-:W-:Y:S02]  /*1630*/  IADD3 R71, R53, R71, RZ ;  /* 0x0000004735477210 */ /* 0x000fe40007ffe0ff */
[----:B------:R-:W-:Y:S02]  /*1640*/  IADD3 R73, R21, R55, RZ ;  /* 0x0000003715497210 */ /* 0x000fe40007ffe0ff */
[----:B------:R-:W-:Y:S01]  /*1650*/  LOP3.LUT R21, R18, 0xfffffe, RZ, 0xc0, !PT ;  /* 0x00fffffe12157812 */ /* 0x000fe200078ec0ff */
[----:B------:R-:W-:Y:S01]  /*1660*/  IMAD.WIDE R18, R19, 0x8, R10 ;  /* 0x0000000813127825 */ /* 0x000fe200078e020a */
[----:B------:R-:W-:-:S02]  /*1670*/  LEA.HI.X R71, R52, c[0x0][0x224], R71, 0x2, P0 ;  /* 0x0000890034477a11 */ /* 0x000fc400000f1447 */
[----:B------:R-:W-:Y:S01]  /*1680*/  IADD3 R21, R54, -R21, RZ ;  /* 0x8000001536157210 */ /* 0x000fe20007ffe0ff */
[----:B------:R-:W-:Y:S01]  /*1690*/  IMAD.MOV.U32 R75, RZ, RZ, R19 ;  /* 0x000000ffff4b7224 */ /* 0x000fe200078e0013 */
[----:B------:R-:W-:Y:S01]  /*16a0*/  LEA R72, P0, R12, c[0x0][0x230], 0x2 ;  /* 0x00008c000c487a11 */ /* 0x000fe200078010ff */
[----:B------:R-:W-:Y:S01]  /*16b0*/  CS2R R52, SRZ ;  /* 0x0000000000347805 */ /* 0x000fe2000001ff00 */
[----:B------:R-:W-:Y:S01]  /*16c0*/  LEA.HI.X R73, R20, c[0x0][0x22c], R73, 0x2, P1 ;  /* 0x00008b0014497a11 */ /* 0x000fe200008f1449 */
[----:B------:R-:W-:Y:S01]  /*16d0*/  CS2R R54, SRZ ;  /* 0x0000000000367805 */ /* 0x000fe2000001ff00 */
[----:B------:R-:W-:Y:S02]  /*16e0*/  MOV R70, R18 ;  /* 0x0000001200467202 */ /* 0x000fe40000000f00 */
[----:B------:R-:W-:Y:S02]  /*16f0*/  LEA.HI.X R77, R12, c[0x0][0x234], R33, 0x2, P0 ;  /* 0x00008d000c4d7a11 */ /* 0x000fe400000f1421 */
[----:B------:R-:W-:-:S02]  /*1700*/  SHF.L.U32 R76, R21, 0x8, RZ ;  /* 0x00000008154c7819 */ /* 0x000fc400000006ff */
.L_x_7957:
[----:B------:R-:W-:Y:S02]  /*1710*/  MOV R18, R68 ;  /* 0x0000004400127202 */ /* 0x000fe40000000f00 */
        /* <DEDUP_REMOVED lines=13> */
[----:B------:R-:W-:Y:S02]  /*17f0*/  ISETP.EQ.AND P0, PT, R96, RZ, P0 ;  /* 0x000000ff6000720c */ /* 0x000fe40000702270 */
[----:B------:R-:W-:Y:S01]  /*1800*/  MOV R85, RZ ;  /* 0x000000ff00557202 */ /* 0x000fe20000000f00 */
[----:B------:R-:W-:Y:S01]  /*1810*/  HADD2.F32 R81, -RZ, R3.H0_H0 ;  /* 0x20000003ff517230 */ /* 0x000fe20000004100 */
[----:B------:R-:W-:Y:S09]  /*1820*/  BSSY B0, `(.L_x_7953) ;  /* 0x0000024000007945 */ /* 0x000ff20003800000 */
[----:B0-----:R-:W-:-:S02]  /*1830*/  @P0 MOV R18, R70 ;  /* 0x0000004600120202 */ /* 0x001fc40000000f00 */
[----:B------:R-:W-:Y:S01]  /*1840*/  @P0 MOV R19, R75 ;  /* 0x0000004b00130202 */ /* 0x000fe20000000f00 */
[----:B--2---:R-:W-:-:S04]  /*1850*/  FMUL.FTZ R79, R78, 1.4426950216293334961 ;  /* 0x3fb8aa3b4e4f7820 */ /* 0x004fc80000410000 */
[----:B------:R-:W-:-:S06]  /*1860*/  FMUL.FTZ R83, R79, R60 ;  /* 0x0000003c4f537220 */ /* 0x000fcc0000410000 */
[----:B------:R-:W0:Y:S02]  /*1870*/  MUFU.EX2 R83, R83 ;  /* 0x0000005300537308 */ /* 0x000e240000000800 */
[----:B0-----:R0:W-:Y:S04]  /*1880*/  STS [R84.X4+0x348], R83 ;  /* 0x0003485354007388 */ /* 0x0011e80000004800 */
[----:B------:R-:W-:Y:S01]  /*1890*/  BAR.SYNC.DEFER_BLOCKING 0x0 ;  /* 0x0000000000007b1d */ /* 0x000fe20000010000 */
[C---:B------:R-:W-:Y:S02]  /*18a0*/  FMUL.FTZ R82, R79.reuse, R59 ;  /* 0x0000003b4f527220 */ /* 0x040fe40000410000 */
[C---:B------:R-:W-:Y:S02]  /*18b0*/  FMUL.FTZ R86, R79.reuse, R57 ;  /* 0x000000394f567220 */ /* 0x040fe40000410000 */
        /* <DEDUP_REMOVED lines=20> */
[----:B--2---:R-:W-:-:S12]  /*1a00*/  IMAD.MOV.U32 R94, RZ, RZ, 0x3f800000 ;  /* 0x3f800000ff5e7424 */ /* 0x004fd800078e00ff */
[----:B------:R-:W-:-:S04]  /*1a10*/  @P0 LEA.HI R21, R39, R39, RZ, 0x1 ;  /* 0x0000002727150211 */ /* 0x000fc800078f08ff */
[----:B------:R-:W-:-:S04]  /*1a20*/  @P0 LOP3.LUT R92, R21, 0x3ffffe, RZ, 0xc0, !PT ;  /* 0x003ffffe155c0812 */ /* 0x000fc800078ec0ff */
[----:B------:R-:W-:-:S04]  /*1a30*/  @P0 IADD3 R21, -R92, R39, RZ ;  /* 0x000000275c150210 */ /* 0x000fc80007ffe1ff */
[----:B------:R-:W-:-:S05]  /*1a40*/  @P0 LEA R21, R21, R74, 0xa ;  /* 0x0000004a15150211 */ /* 0x000fca00078e50ff */
[----:B------:R0:W1:Y:S02]  /*1a50*/  @P0 LDS R94, [R21+0x348] ;  /* 0x00034800155e0984 */ /* 0x0000640000000800 */
.L_x_7954:
[----:B-1-3--:R-:W-:Y:S05]  /*1a60*/  BSYNC B0 ;  /* 0x0000000000007941 */ /* 0x00afea0003800000 */
.L_x_7953:
[----:B--2---:R-:W-:Y:S01]  /*1a70*/  FMUL.FTZ R92, R82, R94 ;  /* 0x0000005e525c7220 */ /* 0x004fe20000410000 */
[----:B------:R-:W-:Y:S01]  /*1a80*/  ISETP.NE.AND P3, PT, R96, 0x1f, PT ;  /* 0x0000001f6000780c */ /* 0x000fe20003f65270 */
[----:B------:R-:W-:Y:S01]  /*1a90*/  FMUL.FTZ R95, R56, R20 ;  /* 0x00000014385f7220 */ /* 0x000fe20000410000 */
[----:B------:R-:W-:Y:S01]  /*1aa0*/  ISETP.GE.AND P0, PT, R32, 0x1, PT ;  /* 0x000000012000780c */ /* 0x000fe20003f06270 */
[C---:B0-----:R-:W-:Y:S01]  /*1ab0*/  FFMA.FTZ R21, R87.reuse, R97, R88 ;  /* 0x0000006157157223 */ /* 0x041fe20000010058 */
        /* <DEDUP_REMOVED lines=44> */
[----:B------:R-:W-:Y:S01]  /*1d80*/  HFMA2.MMA R21, -RZ, RZ, 0, 0 ;  /* 0x00000000ff157435 */ /* 0x000fe200000001ff */
[----:B------:R-:W-:-:S02]  /*1d90*/  MOV R20, 0x3f800000 ;  /* 0x3f80000000147802 */ /* 0x000fc40000000f00 */
[----:B------:R-:W3:Y:S01]  /*1da0*/  SHFL.UP PT, R101, R100, 0x8, RZ ;  /* 0x0500000064657989 */ /* 0x000ee200000e00ff */
[----:B------:R-:W-:-:S06]  /*1db0*/  ISETP.GE.AND P3, PT, R32, 0x8, PT ;  /* 0x000000082000780c */ /* 0x000fcc0003f66270 */
        /* <DEDUP_REMOVED lines=30> */
[----:B------:R-:W-:Y:S02]  /*1fa0*/  FMUL.FTZ R99, R93, R59 ;  /* 0x0000003b5d637220 */ /* 0x000fe40000410000 */
[----:B------:R-:W-:Y:S02]  /*1fb0*/  FFMA.FTZ R101, R83, R101, R90 ;  /* 0x0000006553657223 */ /* 0x000fe4000001005a */
[----:B------:R-:W-:Y:S02]  /*1fc0*/  FFMA.FTZ R83, R87, R91, R88 ;  /* 0x0000005b57537223 */ /* 0x000fe40000010058 */
[----:B------:R-:W-:-:S02]  /*1fd0*/  FFMA.FTZ R89, R86, R101, R89 ;  /* 0x0000006556597223 */ /* 0x000fc40000010059 */
[----:B------:R-:W-:Y:S02]  /*1fe0*/  FFMA.FTZ R95, R86, R83, R95 ;  /* 0x00000053565f7223 */ /* 0x000fe4000001005f */
[----:B------:R-:W-:Y:S02]  /*1ff0*/  FFMA.FTZ R86, R56, R101, RZ ;  /* 0x0000006538567223 */ /* 0x000fe400000100ff */
[-C--:B------:R-:W-:Y:S02]  /*2000*/  FFMA.FTZ R94, R87, R89.reuse, R18 ;  /* 0x00000059575e7223 */ /* 0x080fe40000010012 */
[----:B------:R-:W-:Y:S02]  /*2010*/  FFMA.FTZ R90, R61, R89, R86 ;  /* 0x000000593d5a7223 */ /* 0x000fe40000010056 */
[-C--:B------:R-:W-:Y:S02]  /*2020*/  FFMA.FTZ R88, R79, -R60.reuse, R101 ;  /* 0x8000003c4f587223 */ /* 0x080fe40000010065 */
[----:B------:R-:W-:-:S02]  /*2030*/  FMUL.FTZ R85, R95, R60 ;  /* 0x0000003c5f557220 */ /* 0x000fc40000410000 */
[-C--:B------:R-:W-:Y:S02]  /*2040*/  FFMA.FTZ R19, R82, R94.reuse, R19 ;  /* 0x0000005e52137223 */ /* 0x080fe40000010013 */
[----:B------:R-:W-:Y:S02]  /*2050*/  FFMA.FTZ R90, R63, R94, R90 ;  /* 0x0000005e3f5a7223 */ /* 0x000fe4000001005a */
[-C--:B------:R-:W-:Y:S02]  /*2060*/  FFMA.FTZ R87, R80, -R57.reuse, R89 ;  /* 0x8000003950577223 */ /* 0x080fe40000010059 */
[----:B------:R-:W-:Y:S02]  /*2070*/  FMUL.FTZ R86, R83, R57 ;  /* 0x0000003953567220 */ /* 0x000fe40000410000 */
[----:B------:R-:W-:Y:S02]  /*2080*/  FFMA.FTZ R18, R85, R88, RZ ;  /* 0x0000005855127223 */ /* 0x000fe400000100ff */
[----:B------:R-:W-:-:S02]  /*2090*/  FFMA.FTZ R89, R81, -R58, R94 ;  /* 0x8000003a51597223 */ /* 0x000fc4000001005e */
[----:B------:R-:W-:Y:S02]  /*20a0*/  FFMA.FTZ R94, R84, -R59, R19 ;  /* 0x8000003b545e7223 */ /* 0x000fe40000010013 */
[----:B------:R-:W-:Y:S02]  /*20b0*/  FFMA.FTZ R19, R65, R19, R90 ;  /* 0x0000001341137223 */ /* 0x000fe4000001005a */
[----:B------:R-:W-:Y:S02]  /*20c0*/  FMUL.FTZ R82, R91, R58 ;  /* 0x0000003a5b527220 */ /* 0x000fe40000410000 */
[----:B------:R-:W-:Y:S01]  /*20d0*/  FFMA.FTZ R18, R86, R87, R18 ;  /* 0x0000005756127223 */ /* 0x000fe20000010012 */
[----:B------:R-:W0:Y:S01]  /*20e0*/  SHFL.DOWN PT, R90, R19, 0x1, 0x1f ;  /* 0x08201f00135a7f89 */ /* 0x000e2200000e0000 */
[----:B--2---:R-:W-:Y:S02]  /*20f0*/  FFMA.FTZ R21, R97, R21, R92 ;  /* 0x0000001561157223 */ /* 0x004fe4000001005c */
[----:B------:R-:W-:-:S02]  /*2100*/  FFMA.FTZ R18, R82, R89, R18 ;  /* 0x0000005952127223 */ /* 0x000fc40000010012 */
[----:B------:R-:W-:Y:S02]  /*2110*/  FMUL.FTZ R20, R97, R20 ;  /* 0x0000001461147220 */ /* 0x000fe40000410000 */
[----:B------:R-:W-:Y:S02]  /*2120*/  FFMA.FTZ R18, R99, R94, R18 ;  /* 0x0000005e63127223 */ /* 0x000fe40000010012 */
[----:B------:R-:W-:Y:S01]  /*2130*/  FADD.FTZ R69, R82, R69 ;  /* 0x0000004552457221 */ /* 0x000fe20000010000 */
[----:B------:R-:W-:Y:S01]  /*2140*/  @!P2 STS.64 [UR4+0xbc8], R20 ;  /* 0x000bc814ff00a988 */ /* 0x000fe20008000a04 */
[C---:B------:R-:W-:Y:S02]  /*2150*/  FMUL.FTZ R97, R78.reuse, R93 ;  /* 0x0000005d4e617220 */ /* 0x040fe40000410000 */
[----:B------:R-:W-:Y:S01]  /*2160*/  FMUL.FTZ R82, R78, R83 ;  /* 0x000000534e527220 */ /* 0x000fe20000410000 */
[----:B------:R-:W1:Y:S01]  /*2170*/  SHFL.DOWN PT, R101, R18, 0x1, 0x1f ;  /* 0x08201f0012657f89 */ /* 0x000e6200000e0000 */
[----:B------:R-:W-:-:S02]  /*2180*/  FMUL.FTZ R97, R94, R97 ;  /* 0x000000615e617220 */ /* 0x000fc40000410000 */
[----:B------:R-:W-:Y:S02]  /*2190*/  FMUL.FTZ R82, R87, R82 ;  /* 0x0000005257527220 */ /* 0x000fe40000410000 */
[----:B------:R-:W-:Y:S02]  /*21a0*/  FFMA.FTZ R97, R84, R93, R97 ;  /* 0x0000005d54617223 */ /* 0x000fe40000010061 */
[----:B------:R-:W-:Y:S02]  /*21b0*/  FFMA.FTZ R83, R80, R83, R82 ;  /* 0x0000005350537223 */ /* 0x000fe40000010052 */
[----:B------:R-:W-:Y:S02]  /*21c0*/  FADD.FTZ R62, R99, R62 ;  /* 0x0000003e633e7221 */ /* 0x000fe40000010000 */
[----:B0-----:R-:W-:Y:S02]  /*21d0*/  @!P0 FADD.FTZ R19, R19, R90 ;  /* 0x0000005a13138221 */ /* 0x001fe40000010000 */
[----:B------:R-:W-:-:S02]  /*21e0*/  FADD.FTZ R67, R86, R67 ;  /* 0x0000004356437221 */ /* 0x000fc40000010000 */
[----:B------:R-:W-:Y:S01]  /*21f0*/  FADD.FTZ R64, R85, R64 ;  /* 0x0000004055407221 */ /* 0x000fe20000010000 */
[----:B------:R-:W0:Y:S01]  /*2200*/  SHFL.DOWN PT, R90, R19, 0x2, 0x1f ;  /* 0x08401f00135a7f89 */ /* 0x000e2200000e0000 */
[----:B------:R-:W-:Y:S02]  /*2210*/  FADD.FTZ R52, R97, R52 ;  /* 0x0000003461347221 */ /* 0x000fe40000010000 */
[----:B------:R-:W-:Y:S02]  /*2220*/  FADD.FTZ R54, R83, R54 ;  /* 0x0000003653367221 */ /* 0x000fe40000010000 */
        /* <DEDUP_REMOVED lines=19> */
[----:B------:R-:W-:-:S04]  /*2360*/  FMUL.FTZ R90, R78, R91 ;  /* 0x0000005b4e5a7220 */ /* 0x000fc80000410000 */
[----:B------:R-:W-:Y:S02]  /*2370*/  FMUL.FTZ R90, R89, R90 ;  /* 0x0000005a595a7220 */ /* 0x000fe40000410000 */
[----:B------:R-:W-:Y:S02]  /*2380*/  FMUL.FTZ R89, R78, R95 ;  /* 0x0000005f4e597220 */ /* 0x000fe40000410000 */
[----:B------:R-:W-:Y:S02]  /*2390*/  FFMA.FTZ R90, R81, R91, R90 ;  /* 0x0000005b515a7223 */ /* 0x000fe4000001005a */
[----:B------:R-:W-:Y:S02]  /*23a0*/  FMUL.FTZ R88, R88, R89 ;  /* 0x0000005958587220 */ /* 0x000fe40000410000 */
[----:B-1----:R-:W-:Y:S02]  /*23b0*/  @!P0 FADD.FTZ R18, R18, R101 ;  /* 0x0000006512128221 */ /* 0x002fe40000010000 */
[----:B------:R-:W-:-:S02]  /*23c0*/  FFMA.FTZ R88, R79, R95, R88 ;  /* 0x0000005f4f587223 */ /* 0x000fc40000010058 */
[----:B------:R-:W-:Y:S01]  /*23d0*/  FADD.FTZ R53, R90, R53 ;  /* 0x000000355a357221 */ /* 0x000fe20000010000 */
[----:B------:R0:W-:Y:S01]  /*23e0*/  @!P1 STS.64 [0x118], R18 ;  /* 0x00011812ff009388 */ /* 0x0001e20000000a00 */
[----:B------:R-:W-:-:S03]  /*23f0*/  FADD.FTZ R55, R88, R55 ;  /* 0x0000003758377221 */ /* 0x000fc60000010000 */
        /* <DEDUP_REMOVED lines=9> */
.L_x_7956:
[----:B0-----:R-:W-:Y:S05]  /*2490*/  BSYNC B0 ;  /* 0x0000000000007941 */ /* 0x001fea0003800000 */
.L_x_7955:
[----:B------:R-:W-:Y:S01]  /*24a0*/  MOV R18, c[0x0][0x1c0] ;  /* 0x0000700000127a02 */ /* 0x000fe20000000f00 */
[----:B------:R-:W-:Y:S01]  /*24b0*/  IMAD.MOV.U32 R20, RZ, RZ, c[0x0][0x188] ;  /* 0x00006200ff147624 */ /* 0x000fe200078e00ff */
[----:B------:R-:W-:Y:S01]  /*24c0*/  MOV R19, c[0x0][0x1c4] ;  /* 0x0000710000137a02 */ /* 0x000fe20000000f00 */
[----:B------:R-:W-:Y:S01]  /*24d0*/  UIADD3 UR4, UR4, 0x8, URZ ;  /* 0x0000000804047890 */ /* 0x000fe2000fffe03f */
[----:B------:R-:W-:Y:S02]  /*24e0*/  LEA R72, P0, R18, R72, 0x2 ;  /* 0x0000004812487211 */ /* 0x000fe400078010ff */
[----:B------:R-:W-:-:S02]  /*24f0*/  IADD3 R98, R98, 0x1, RZ ;  /* 0x0000000162627810 */ /* 0x000fc40007ffe0ff */
[----:B------:R-:W-:Y:S02]  /*2500*/  LEA.HI.X R77, R18, R77, R19, 0x2, P0 ;  /* 0x0000004d124d7211 */ /* 0x000fe400000f1413 */
        /* <DEDUP_REMOVED lines=12> */
[----:B------:R-:W-:Y:S05]  /*25d0*/  @!P0 BRA `(.L_x_7957) ;  /* 0xfffff13000008947 */ /* 0x000fea000383ffff */
.L_x_7952:
[----:B------:R-:W-:Y:S01]  /*25e0*/  BAR.SYNC.DEFER_BLOCKING 0x0 ;  /* 0x0000000000007b1d */ /* 0x000fe20000010000 */
[----:B------:R-:W-:Y:S02]  /*25f0*/  IADD3 R19, -R46, c[0x0][0x168], RZ ;  /* 0x00005a002e137a10 */ /* 0x000fe40007ffe1ff */
[----:B------:R-:W-:Y:S02]  /*2600*/  PRMT R3, RZ, 0x7610, R3 ;  /* 0x00007610ff037816 */ /* 0x000fe40000000003 */
[-C--:B------:R-:W-:Y:S02]  /*2610*/  ISETP.GE.AND P0, PT, R40, R19.reuse, PT ;  /* 0x000000132800720c */ /* 0x080fe40003f06270 */
[-C--:B------:R-:W-:Y:S02]  /*2620*/  ISETP.GE.AND P1, PT, R42, R19.reuse, PT ;  /* 0x000000132a00720c */ /* 0x080fe40003f26270 */
[----:B------:R-:W-:-:S02]  /*2630*/  ISETP.GE.AND P2, PT, R44, R19, PT ;  /* 0x000000132c00720c */ /* 0x000fc40003f46270 */
[----:B------:R-:W-:Y:S02]  /*2640*/  ISETP.GE.AND P3, PT, R45, R19, PT ;  /* 0x000000132d00720c */ /* 0x000fe40003f66270 */
[----:B------:R-:W-:Y:S02]  /*2650*/  PRMT R21, RZ, 0x7610, R21 ;  /* 0x00007610ff157816 */ /* 0x000fe40000000015 */
[----:B------:R-:W-:Y:S02]  /*2660*/  PRMT R57, RZ, 0x7610, R57 ;  /* 0x00007610ff397816 */ /* 0x000fe40000000039 */
[----:B------:R-:W-:Y:S01]  /*2670*/  PRMT R59, RZ, 0x7610, R59 ;  /* 0x00007610ff3b7816 */ /* 0x000fe2000000003b */
[----:B------:R-:W2:Y:S04]  /*2680*/  @!P0 LDG.E.U16 R3, [R4.64] ;  /* 0x0000000604038981 */ /* 0x000ea8000c1e1500 */
[----:B------:R-:W3:Y:S04]  /*2690*/  @!P1 LDG.E.U16 R21, [R4.64+0x40] ;  /* 0x0000400604159981 */ /* 0x000ee8000c1e1500 */
[----:B------:R-:W4:Y:S04]  /*26a0*/  @!P2 LDG.E.U16 R57, [R4.64+0x80] ;  /* 0x000080060439a981 */ /* 0x000f28000c1e1500 */
[----:B------:R-:W5:Y:S01]  /*26b0*/  @!P3 LDG.E.U16 R59, [R4.64+0xc0] ;  /* 0x0000c006043bb981 */ /* 0x000f62000c1e1500 */
[----:B------:R-:W-:Y:S01]  /*26c0*/  SHF.L.U32 R18, R32, 0x1, RZ ;  /* 0x0000000120127819 */ /* 0x000fe200000006ff */
[----:B------:R-:W-:Y:S01]  /*26d0*/  IMAD R56, R26, c[0x0][0x2d8], RZ ;  /* 0x0000b6001a387a24 */ /* 0x000fe200078e02ff */
[----:B------:R-:W-:Y:S01]  /*26e0*/  ISETP.NE.AND P0, PT, R28, RZ, PT ;  /* 0x000000ff1c00720c */ /* 0x000fe20003f05270 */
[----:B------:R-:W-:Y:S01]  /*26f0*/  BSSY B0, `(.L_x_7958) ;  /* 0x0000051000007945 */ /* 0x000fe20003800000 */
[----:B------:R-:W-:Y:S01]  /*2700*/  F2FP.PACK_AB R68, R67, R64 ;  /* 0x000000404344723e */ /* 0x000fe200000000ff */
[----:B------:R-:W-:Y:S01]  /*2710*/  IMAD R67, R25, c[0x0][0x2dc], R56 ;  /* 0x0000b70019437a24 */ /* 0x000fe200078e0238 */
[----:B------:R-:W-:Y:S01]  /*2720*/  F2FP.PACK_AB R69, R62, R69 ;  /* 0x000000453e45723e */ /* 0x000fe200000000ff */
[----:B--2---:R-:W-:Y:S04]  /*2730*/  STS.U16 [R18], R3 ;  /* 0x0000000312007388 */ /* 0x004fe80000000400 */
[----:B---3--:R-:W-:Y:S04]  /*2740*/  STS.U16 [R18+0x40], R21 ;  /* 0x0000401512007388 */ /* 0x008fe80000000400 */
[----:B----4-:R-:W-:Y:S04]  /*2750*/  STS.U16 [R18+0x80], R57 ;  /* 0x0000803912007388 */ /* 0x010fe80000000400 */
[----:B-----5:R-:W-:Y:S01]  /*2760*/  STS.U16 [R18+0xc0], R59 ;  /* 0x0000c03b12007388 */ /* 0x020fe20000000400 */
[----:B------:R-:W-:-:S06]  /*2770*/  NOP ;  /* 0x0000000000007918 */ /* 0x000fcc0000000000 */
[----:B------:R-:W0:Y:S04]  /*2780*/  LDS.64 R70, [R32.X8] ;  /* 0x0000000020467984 */ /* 0x000e280000008a00 */
[----:B------:R-:W-:Y:S06]  /*2790*/  BAR.SYNC.DEFER_BLOCKING 0x0 ;  /* 0x0000000000007b1d */ /* 0x000fec0000010000 */
[----:B------:R1:W-:Y:S01]  /*27a0*/  STS.64 [R32.X8], R68 ;  /* 0x0000004420007388 */ /* 0x0003e20000008a00 */
[----:B------:R-:W-:-:S06]  /*27b0*/  NOP ;  /* 0x0000000000007918 */ /* 0x000fcc0000000000 */
[----:B------:R-:W-:Y:S04]  /*27c0*/  LDS.U16 R59, [R18] ;  /* 0x00000000123b7984 */ /* 0x000fe80000000400 */
[----:B------:R-:W-:Y:S01]  /*27d0*/  LDS.U16 R63, [R18+0x80] ;  /* 0x00008000123f7984 */ /* 0x000fe20000000400 */
[--C-:B0-----:R-:W-:Y:S01]  /*27e0*/  HADD2.F32 R61, -RZ, R70.reuse.H0_H0 ;  /* 0x20000046ff3d7230 */ /* 0x101fe20000004100 */
[----:B-1----:R-:W-:Y:S01]  /*27f0*/  IMAD R69, R23, c[0x0][0x2e0], RZ ;  /* 0x0000b80017457a24 */ /* 0x002fe200078e02ff */
[--C-:B------:R-:W-:Y:S01]  /*2800*/  HADD2.F32 R3, -RZ, R71.reuse.H0_H0 ;  /* 0x20000047ff037230 */ /* 0x100fe20000004100 */
[----:B------:R-:W-:Y:S01]  /*2810*/  LDS.U16 R65, [R18+0xc0] ;  /* 0x0000c00012417984 */ /* 0x000fe20000000400 */
[----:B------:R-:W-:Y:S01]  /*2820*/  HADD2.F32 R5, -RZ, R71.H1_H1 ;  /* 0x30000047ff057230 */ /* 0x000fe20000004100 */
[--C-:B------:R-:W-:Y:S01]  /*2830*/  FADD.FTZ R2, R61, R24.reuse ;  /* 0x000000183d027221 */ /* 0x100fe20000010000 */
[----:B------:R-:W-:Y:S01]  /*2840*/  HADD2.F32 R61, -RZ, R70.H1_H1 ;  /* 0x30000046ff3d7230 */ /* 0x000fe20000004100 */
[----:B------:R-:W-:-:S02]  /*2850*/  FADD.FTZ R4, R3, R24 ;  /* 0x0000001803047221 */ /* 0x000fc40000010000 */
[--C-:B------:R-:W-:Y:S01]  /*2860*/  FADD.FTZ R21, R5, R24.reuse ;  /* 0x0000001805157221 */ /* 0x100fe20000010000 */
[----:B------:R-:W-:Y:S01]  /*2870*/  FSETP.GTU.FTZ.AND P1, PT, R2, 20, PT ;  /* 0x41a000000200780b */ /* 0x000fe20003f3c000 */
[----:B------:R-:W-:Y:S01]  /*2880*/  FADD.FTZ R61, R61, R24 ;  /* 0x000000183d3d7221 */ /* 0x000fe20000010000 */
[----:B------:R-:W-:Y:S01]  /*2890*/  FSETP.GTU.FTZ.AND P3, PT, R4, 20, PT ;  /* 0x41a000000400780b */ /* 0x000fe20003f7c000 */
[----:B------:R-:W-:Y:S01]  /*28a0*/  IMAD R62, R0, c[0x0][0x2e4], R69 ;  /* 0x0000b900003e7a24 */ /* 0x000fe200078e0245 */
[----:B------:R-:W-:Y:S02]  /*28b0*/  FSETP.GTU.FTZ.AND P4, PT, R21, 20, PT ;  /* 0x41a000001500780b */ /* 0x000fe40003f9c000 */
[----:B------:R-:W-:-:S07]  /*28c0*/  FSETP.GTU.FTZ.AND P2, PT, R61, 20, PT ;  /* 0x41a000003d00780b */ /* 0x000fce0003f5c000 */
[----:B------:R-:W-:Y:S02]  /*28d0*/  @!P1 FMUL.FTZ R2, R2, -1.4426950216293334961 ;  /* 0xbfb8aa3b02029820 */ /* 0x000fe40000410000 */
[----:B------:R-:W-:Y:S02]  /*28e0*/  @!P3 FMUL.FTZ R5, R4, -1.4426950216293334961 ;  /* 0xbfb8aa3b0405b820 */ /* 0x000fe40000410000 */
[----:B------:R-:W-:Y:S02]  /*28f0*/  @!P4 FMUL.FTZ R21, R21, -1.4426950216293334961 ;  /* 0xbfb8aa3b1515c820 */ /* 0x000fe40000410000 */
[----:B------:R-:W-:Y:S01]  /*2900*/  @!P2 FMUL.FTZ R3, R61, -1.4426950216293334961 ;  /* 0xbfb8aa3b3d03a820 */ /* 0x000fe20000410000 */
[----:B------:R-:W0:Y:S01]  /*2910*/  @!P1 MUFU.EX2 R2, R2 ;  /* 0x0000000200029308 */ /* 0x000e220000000800 */
[----:B------:R-:W-:Y:S04]  /*2920*/  LDS.U16 R61, [R18+0x40] ;  /* 0x00004000123d7984 */ /* 0x000fe80000000400 */
[----:B------:R-:W-:Y:S03]  /*2930*/  @!P0 STS [0x100], R19 ;  /* 0x00010013ff008388 */ /* 0x000fe60000000800 */
[----:B------:R-:W1:Y:S01]  /*2940*/  @!P4 MUFU.EX2 R21, R21 ;  /* 0x000000150015c308 */ /* 0x000e620000000800 */
[----:B------:R-:W-:Y:S07]  /*2950*/  BAR.SYNC.DEFER_BLOCKING 0x0 ;  /* 0x0000000000007b1d */ /* 0x000fee0000010000 */
[----:B------:R-:W2:Y:S01]  /*2960*/  @!P2 MUFU.EX2 R3, R3 ;  /* 0x000000030003a308 */ /* 0x000ea20000000800 */
[----:B0-----:R-:W-:-:S07]  /*2970*/  @!P1 FADD.FTZ R4, R2, 1 ;  /* 0x3f80000002049421 */ /* 0x001fce0000010000 */
[----:B------:R2:W0:Y:S01]  /*2980*/  @!P3 MUFU.EX2 R20, R5 ;  /* 0x000000050014b308 */ /* 0x0004220000000800 */
[----:B-1----:R-:W-:-:S07]  /*2990*/  @!P4 FADD.FTZ R21, R21, 1 ;  /* 0x3f8000001515c421 */ /* 0x002fce0000010000 */
[----:B------:R-:W1:Y:S01]  /*29a0*/  @!P4 MUFU.RCP R21, R21 ;  /* 0x000000150015c308 */ /* 0x000e620000001000 */
[----:B------:R-:W3:Y:S01]  /*29b0*/  LDS R57, [0x100] ;  /* 0x00010000ff397984 */ /* 0x000ee20000000800 */
[----:B--2---:R-:W-:Y:S02]  /*29c0*/  @!P2 FADD.FTZ R5, R3, 1 ;  /* 0x3f8000000305a421 */ /* 0x004fe40000010000 */
[----:B------:R-:W-:-:S04]  /*29d0*/  IMAD.WIDE.U32 R2, R25, c[0x0][0x2d8], RZ ;  /* 0x0000b60019027a25 */ /* 0x000fc800078e00ff */
[----:B------:R-:W2:Y:S01]  /*29e0*/  @!P1 MUFU.RCP R4, R4 ;  /* 0x0000000400049308 */ /* 0x000ea20000001000 */
[----:B0-----:R-:W-:Y:S01]  /*29f0*/  @!P3 FADD.FTZ R20, R20, 1 ;  /* 0x3f8000001414b421 */ /* 0x001fe20000010000 */
[----:B------:R-:W-:-:S05]  /*2a00*/  IADD3 R3, R3, R67, RZ ;  /* 0x0000004303037210 */ /* 0x000fca0007ffe0ff */
[----:B------:R-:W-:Y:S01]  /*2a10*/  IMAD.WIDE.U32 R2, R0, c[0x0][0x2e0], R2 ;  /* 0x0000b80000027a25 */ /* 0x000fe200078e0002 */
[----:B------:R-:W0:Y:S03]  /*2a20*/  @!P2 MUFU.RCP R5, R5 ;  /* 0x000000050005a308 */ /* 0x000e260000001000 */
[----:B-1----:R-:W-:Y:S01]  /*2a30*/  @!P4 FMUL.FTZ R52, R52, R21 ;  /* 0x000000153434c220 */ /* 0x002fe20000410000 */
[----:B------:R-:W-:-:S04]  /*2a40*/  IADD3 R60, P5, R48, R2, RZ ;  /* 0x00000002303c7210 */ /* 0x000fc80007fbe0ff */
[----:B------:R-:W1:Y:S01]  /*2a50*/  @!P3 MUFU.RCP R20, R20 ;  /* 0x000000140014b308 */ /* 0x000e620000001000 */
[----:B--2---:R-:W-:Y:S01]  /*2a60*/  @!P1 FMUL.FTZ R55, R55, R4 ;  /* 0x0000000437379220 */ /* 0x004fe20000410000 */
[----:B------:R-:W-:Y:S02]  /*2a70*/  IADD3 R50, P1, R50, -0xc0, RZ ;  /* 0xffffff4032327810 */ /* 0x000fe40007f3e0ff */
[----:B------:R-:W-:Y:S02]  /*2a80*/  IADD3.X R62, R47, R62, R3, P5, !PT ;  /* 0x0000003e2f3e7210 */ /* 0x000fe40002ffe403 */
[----:B------:R-:W-:Y:S02]  /*2a90*/  IADD3.X R58, R49, -0x1, RZ, P1, !PT ;  /* 0xffffffff313a7810 */ /* 0x000fe40000ffe4ff */
[----:B------:R-:W-:Y:S01]  /*2aa0*/  IADD3 R56, P5, R50, c[0x0][0x330], RZ ;  /* 0x0000cc0032387a10 */ /* 0x000fe20007fbe0ff */
[----:B0-----:R-:W-:-:S03]  /*2ab0*/  @!P2 FMUL.FTZ R54, R54, R5 ;  /* 0x000000053636a220 */ /* 0x001fc60000410000 */
[----:B------:R-:W-:Y:S02]  /*2ac0*/  IADD3.X R3, R58, c[0x0][0x334], RZ, P5, !PT ;  /* 0x0000cd003a037a10 */ /* 0x000fe40002ffe4ff */
[----:B------:R-:W-:Y:S02]  /*2ad0*/  LEA R56, P6, R60, R56, 0x1 ;  /* 0x000000383c387211 */ /* 0x000fe400078c08ff */
[C---:B------:R-:W-:Y:S01]  /*2ae0*/  IADD3 R2, P5, R40.reuse, R46, RZ ;  /* 0x0000002e28027210 */ /* 0x040fe20007fbe0ff */
[----:B-1----:R-:W-:Y:S01]  /*2af0*/  @!P3 FMUL.FTZ R53, R53, R20 ;  /* 0x000000143535b220 */ /* 0x002fe20000410000 */
[-C--:B---3--:R-:W-:Y:S02]  /*2b00*/  ISETP.GE.AND P4, PT, R40, R57.reuse, PT ;  /* 0x000000392800720c */ /* 0x088fe40003f86270 */
[-C--:B------:R-:W-:Y:S02]  /*2b10*/  ISETP.GE.AND P3, PT, R44, R57.reuse, PT ;  /* 0x000000392c00720c */ /* 0x080fe40003f66270 */
[----:B------:R-:W-:-:S02]  /*2b20*/  ISETP.GE.AND P2, PT, R42, R57, PT ;  /* 0x000000392a00720c */ /* 0x000fc40003f46270 */
[----:B------:R-:W-:Y:S02]  /*2b30*/  ISETP.GE.AND P1, PT, R45, R57, PT ;  /* 0x000000392d00720c */ /* 0x000fe40003f26270 */
[----:B------:R-:W-:Y:S02]  /*2b40*/  LEA.HI.X R57, R60, R3, R62, 0x1, P6 ;  /* 0x000000033c397211 */ /* 0x000fe400030f0c3e */
[----:B------:R-:W-:-:S03]  /*2b50*/  LEA.HI.X.SX32 R3, R46, R43, 0x1, P5 ;  /* 0x0000002b2e037211 */ /* 0x000fc600028f0eff */
        /* <DEDUP_REMOVED lines=10> */
.L_x_7959:
[----:B------:R-:W-:Y:S05]  /*2c00*/  BSYNC B0 ;  /* 0x0000000000007941 */ /* 0x000fea0003800000 */
.L_x_7958:
[----:B------:R-:W-:Y:S01]  /*2c10*/  @!P3 STG.E.U16 [R56.64+0x40], R63 ;  /* 0x0000403f3800b986 */ /* 0x000fe2000c101506 */
[----:B------:R-:W-:Y:S01]  /*2c20*/  F2FP.PACK_AB R4, R54, R55 ;  /* 0x000000373604723e */ /* 0x000fe200000000ff */
[----:B------:R-:W-:Y:S01]  /*2c30*/  FADD.FTZ R27, R55, R27 ;  /* 0x0000001b371b7221 */ /* 0x000fe20000010000 */
[----:B------:R-:W-:Y:S01]  /*2c40*/  F2FP.PACK_AB R5, R52, R53 ;  /* 0x000000353405723e */ /* 0x000fe200000000ff */
[----:B------:R-:W-:Y:S01]  /*2c50*/  @!P2 STG.E.U16 [R56.64], R61 ;  /* 0x0000003d3800a986 */ /* 0x000fe2000c101506 */
        /* <DEDUP_REMOVED lines=30> */
.L_x_7961:
[----:B------:R-:W-:Y:S05]  /*2e40*/  BSYNC B0 ;  /* 0x0000000000007941 */ /* 0x000fea0003800000 */
.L_x_7960:
[----:B------:R-:W-:Y:S01]  /*2e50*/  MOV R2, R4 ;  /* 0x0000000400027202 */ /* 0x000fe20000000f00 */
[----:B------:R-:W-:Y:S01]  /*2e60*/  IMAD R5, R23, c[0x0][0x300], RZ ;  /* 0x0000c00017057a24 */ /* 0x000fe200078e02ff */
[----:B------:R-:W-:Y:S02]  /*2e70*/  MOV R3, R53 ;  /* 0x0000003500037202 */ /* 0x000fe40000000f00 */
[----:B------:R-:W-:Y:S01]  /*2e80*/  IADD3 R4, P4, R50, c[0x0][0x340], RZ ;  /* 0x0000d00032047a10 */ /* 0x000fe20007f9e0ff */
[----:B------:R-:W-:Y:S01]  /*2e90*/  IMAD R5, R0, c[0x0][0x304], R5 ;  /* 0x0000c10000057a24 */ /* 0x000fe200078e0205 */
        /* <DEDUP_REMOVED lines=23> */
.L_x_7943:
        /* <DEDUP_REMOVED lines=24> */
.L_x_7964:
[----:B-1----:R-:W-:Y:S05]  /*3190*/  BSYNC B0 ;  /* 0x0000000000007941 */ /* 0x002fea0003800000 */
.L_x_7963:
[----:B------:R-:W-:Y:S01]  /*31a0*/  BSSY B0, `(.L_x_7965) ;  /* 0x0000018000007945 */ /* 0x000fe20003800000 */
[----:B------:R-:W-:Y:S05]  /*31b0*/  @!P0 BRA `(.L_x_7966) ;  /* 0x0000015000008947 */ /* 0x000fea0003800000 */
[----:B------:R-:W-:Y:S06]  /*31c0*/  BAR.SYNC.DEFER_BLOCKING 0x0 ;  /* 0x0000000000007b1d */ /* 0x000fec0000010000 */
[----:B-1----:R-:W1:Y:S04]  /*31d0*/  SHFL.DOWN P0, R2, R27, 0x1, 0x1f ;  /* 0x08201f001b027f89 */ /* 0x002e680000000000 */
        /* <DEDUP_REMOVED lines=19> */
.L_x_7966:
[----:B0-----:R-:W0:Y:S02]  /*3310*/  S2R R21, SR_TID.X ;  /* 0x0000000000157919 */ /* 0x001e240000002100 */
.L_x_7967:
[----:B0-----:R-:W-:Y:S05]  /*3320*/  BSYNC B0 ;  /* 0x0000000000007941 */ /* 0x001fea0003800000 */
.L_x_7965:
[----:B------:R-:W-:-:S13]  /*3330*/  ISETP.GE.AND P0, PT, R21, c[0x0][0x16c], PT ;  /* 0x00005b0015007a0c */ /* 0x000fda0003f06270 */
[----:B------:R-:W-:Y:S05]  /*3340*/  @P0 EXIT ;  /* 0x000000000000094d */ /* 0x000fea0003800000 */
[C---:B------:R-:W-:Y:S02]  /*3350*/  IMAD R5, R23.reuse, c[0x0][0x2c8], RZ ;  /* 0x0000b20017057a24 */ /* 0x040fe400078e02ff */
[----:B------:R-:W-:Y:S02]  /*3360*/  IMAD R23, R23, c[0x0][0x198], RZ ;  /* 0x0000660017177a24 */ /* 0x000fe400078e02ff */
[----:B------:R-:W-:-:S04]  /*3370*/  IMAD.WIDE.U32 R18, R0, c[0x0][0x198], RZ ;  /* 0x0000660000127a25 */ /* 0x000fc800078e00ff */
[C---:B------:R-:W-:Y:S02]  /*3380*/  IMAD R23, R0.reuse, c[0x0][0x19c], R23 ;  /* 0x0000670000177a24 */ /* 0x040fe400078e0217 */
[----:B-1----:R-:W-:-:S03]  /*3390*/  IMAD.WIDE.U32 R2, R0, c[0x0][0x2c8], RZ ;  /* 0x0000b20000027a25 */ /* 0x002fc600078e00ff */
[----:B------:R-:W-:Y:S01]  /*33a0*/  IADD3 R39, R19, R23, RZ ;  /* 0x0000001713277210 */ /* 0x000fe20007ffe0ff */
[----:B------:R-:W-:-:S04]  /*33b0*/  IMAD R5, R0, c[0x0][0x2cc], R5 ;  /* 0x0000b30000057a24 */ /* 0x000fc800078e0205 */
[----:B------:R-:W-:Y:S02]  /*33c0*/  IMAD.IADD R27, R3, 0x1, R5 ;  /* 0x00000001031b7824 */ /* 0x000fe400078e0205 */
.L_x_7968:
        /* <DEDUP_REMOVED lines=21> */
[C---:B-----5:R-:W-:Y:S02]  /*3520*/  IMAD R22, R20.reuse, c[0x0][0x2b0], RZ ;  /* 0x0000ac0014167a24 */ /* 0x060fe400078e02ff */
[----:B------:R-:W-:Y:S02]  /*3530*/  IMAD R24, R20, c[0x0][0x1a0], RZ ;  /* 0x0000680014187a24 */ /* 0x000fe400078e02ff */
[----:B------:R-:W-:Y:S01]  /*3540*/  IMAD.WIDE.U32 R4, R21, c[0x0][0x2b0], R28 ;  /* 0x0000ac0015047a25 */ /* 0x000fe200078e001c */
[----:B0-----:R-:W-:-:S03]  /*3550*/  MOV R7, R39 ;  /* 0x0000002700077202 */ /* 0x001fc60000000f00 */
[----:B------:R-:W-:Y:S02]  /*3560*/  IMAD.MOV.U32 R6, RZ, RZ, R18 ;  /* 0x000000ffff067224 */ /* 0x000fe400078e0012 */
[C---:B------:R-:W-:Y:S02]  /*3570*/  IMAD R35, R21.reuse, c[0x0][0x2b4], R22 ;  /* 0x0000ad0015237a24 */ /* 0x040fe400078e0216 */
[----:B------:R-:W-:Y:S01]  /*3580*/  IMAD.WIDE.U32 R8, R21, c[0x0][0x1a0], R6 ;  /* 0x0000680015087a25 */ /* 0x000fe200078e0006 */
[----:B------:R-:W-:Y:S02]  /*3590*/  LEA R6, P0, R4, c[0x0][0x318], 0x2 ;  /* 0x0000c60004067a11 */ /* 0x000fe400078010ff */
[----:B------:R-:W-:Y:S01]  /*35a0*/  IADD3 R7, R5, R35, RZ ;  /* 0x0000002305077210 */ /* 0x000fe20007ffe0ff */
[----:B------:R-:W-:Y:S01]  /*35b0*/  IMAD R37, R21, c[0x0][0x1a4], R24 ;  /* 0x0000690015257a24 */ /* 0x000fe200078e0218 */
[----:B--2---:R-:W-:Y:S02]  /*35c0*/  LEA R10, P1, R8, c[0x0][0x228], 0x2 ;  /* 0x00008a00080a7a11 */ /* 0x004fe400078210ff */
[----:B------:R-:W-:-:S02]  /*35d0*/  LEA.HI.X R7, R4, c[0x0][0x31c], R7, 0x2, P0 ;  /* 0x0000c70004077a11 */ /* 0x000fc400000f1407 */
        /* <DEDUP_REMOVED lines=19> */
.L_x_7969:
        /* <DEDUP_REMOVED lines=15> */
.L_x_9134:


//--------------------- .text._Z25selective_scan_bwd_kernelI32Selective_Scan_bwd_kernel_traitsILi32ELi4ELb0ELb0ELb0ELb1ELb1EN3c104HalfEfEEv12SSMParamsBwd --------------------------
	.section	.text._Z25selective_scan_bwd_kernelI32Selective_Scan_bwd_kernel_traitsILi32ELi4ELb0ELb0ELb0ELb1ELb1EN3c104HalfEfEEv12SSMParamsBwd,"ax",@progbits
	.sectioninfo	@"SHI_REGISTERS=102"
	.align	128
        .global         _Z25selective_scan_bwd_kernelI32Selective_Scan_bwd_kernel_traitsILi32ELi4ELb0ELb0ELb0ELb1ELb1EN3c104HalfEfEEv12SSMParamsBwd
        .type           _Z25selective_scan_bwd_kernelI32Selective_Scan_bwd_kernel_traitsILi32ELi4ELb0ELb0ELb0ELb1ELb1EN3c104HalfEfEEv12SSMParamsBwd,@function
        .size           _Z25selective_scan_bwd_kernelI32Selective_Scan_bwd_kernel_traitsILi32ELi4ELb0ELb0ELb0ELb1ELb1EN3c104HalfEfEEv12SSMParamsBwd,(.L_x_9135 - _Z25selective_scan_bwd_kernelI32Selective_Scan_bwd_kernel_traitsILi32ELi4ELb0ELb0ELb0ELb1ELb1EN3c104HalfEfEEv12SSMParamsBwd)
        .other          _Z25selective_scan_bwd_kernelI32Selective_Scan_bwd_kernel_traitsILi32ELi4ELb0ELb0ELb0ELb1ELb1EN3c104HalfEfEEv12SSMParamsBwd,@"STO_CUDA_ENTRY STV_DEFAULT"
_Z25selective_scan_bwd_kernelI32Selective_Scan_bwd_kernel_traitsILi32ELi4ELb0ELb0ELb0ELb1ELb1EN3c104HalfEfEEv12SSMParamsBwd:
.text._Z25selective_scan_bwd_kernelI32Selective_Scan_bwd_kernel_traitsILi32ELi4ELb0ELb0ELb0ELb1ELb1EN3c104HalfEfEEv12SSMParamsBwd:
        /* <DEDUP_REMOVED lines=26> */
[C---:B------:R-:W-:Y:S01]  /*01a0*/  IMAD R13, R45.reuse, c[0x0][0x1e4], R10 ;  /* 0x000079002d0d7a24 */ /* 0x040fe200078e020a */
[----:B------:R-:W-:Y:S01]  /*01b0*/  ISETP.NE.U32.AND P0, PT, RZ, c[0x0][0x260], PT ;  /* 0x00009800ff007a0c */ /* 0x000fe20003f05070 */
[----:B------:R-:W-:Y:S02]  /*01c0*/  IMAD.MOV.U32 R0, RZ, RZ, c[0x0][0x174] ;  /* 0x00005d00ff007624 */ /* 0x000fe400078e00ff */
        /* <DEDUP_REMOVED lines=10> */
[----:B------:R-:W-:Y:S02]  /*0270*/  IMAD R15, R47, c[0x0][0x1e8], RZ ;  /* 0x00007a002f0f7a24 */ /* 0x000fe400078e02ff */
[C---:B------:R-:W-:Y:S01]  /*0280*/  IMAD R13, R48.reuse, c[0x0][0x1dc], R13 ;  /* 0x00007700300d7a24 */ /* 0x040fe200078e020d */
[----:B------:R-:W-:Y:S01]  /*0290*/  SHF.R.S32.HI R11, RZ, 0x1f, R9 ;  /* 0x0000001fff0b7819 */ /* 0x000fe20000011409 */
[----:B------:R-:W-:Y:S01]  /*02a0*/  IMAD.WIDE.U32 R4, R48, c[0x0][0x1e8], R4 ;  /* 0x00007a0030047a25 */ /* 0x000fe200078e0004 */
[----:B------:R-:W-:-:S03]  /*02b0*/  IADD3 R37, P1, R9, R2, RZ ;  /* 0x0000000209257210 */ /* 0x000fc60007f3e0ff */
[C---:B------:R-:W-:Y:S01]  /*02c0*/  IMAD R15, R48.reuse, c[0x0][0x1ec], R15 ;  /* 0x00007b00300f7a24 */ /* 0x040fe200078e020f */
[----:B------:R-:W-:Y:S01]  /*02d0*/  IADD3 R35, P2, R9, R4, RZ ;  /* 0x0000000409237210 */ /* 0x000fe20007f5e0ff */
[----:B------:R-:W-:Y:S01]  /*02e0*/  IMAD R17, R47, c[0x0][0x280], RZ ;  /* 0x0000a0002f117a24 */ /* 0x000fe200078e02ff */
[C---:B------:R-:W-:Y:S01]  /*02f0*/  IADD3.X R2, R11.reuse, R3, R13, P1, !PT ;  /* 0x000000030b027210 */ /* 0x040fe20000ffe40d */
[C---:B------:R-:W-:Y:S01]  /*0300*/  IMAD.WIDE.U32 R6, R48.reuse, c[0x0][0x280], R6 ;  /* 0x0000a00030067a25 */ /* 0x040fe200078e0006 */
[----:B------:R-:W-:Y:S02]  /*0310*/  ISETP.NE.U32.AND P1, PT, RZ, c[0x0][0x328], PT ;  /* 0x0000ca00ff007a0c */ /* 0x000fe40003f25070 */
[----:B------:R-:W-:Y:S01]  /*0320*/  IADD3.X R4, R11, R5, R15, P2, !PT ;  /* 0x000000050b047210 */ /* 0x000fe200017fe40f */
[----:B------:R-:W-:Y:S01]  /*0330*/  IMAD R17, R48, c[0x0][0x284], R17 ;  /* 0x0000a10030117a24 */ /* 0x000fe200078e0211 */
[----:B------:R-:W-:Y:S01]  /*0340*/  ISETP.NE.U32.AND P2, PT, RZ, c[0x0][0x348], PT ;  /* 0x0000d200ff007a0c */ /* 0x000fe20003f45070 */
[----:B------:R-:W-:Y:S01]  /*0350*/  @P0 IMAD R0, R45, c[0x0][0x164], R48 ;  /* 0x000059002d000a24 */ /* 0x000fe200078e0230 */
[----:B------:R-:W-:Y:S01]  /*0360*/  ISETP.NE.AND.EX P1, PT, RZ, c[0x0][0x32c], PT, P1 ;  /* 0x0000cb00ff007a0c */ /* 0x000fe20003f25310 */
[----:B------:R-:W-:Y:S01]  /*0370*/  IMAD.MOV.U32 R42, RZ, RZ, RZ ;  /* 0x000000ffff2a7224 */ /* 0x000fe200078e00ff */
[----:B------:R-:W-:Y:S01]  /*0380*/  IADD3 R9, P4, R9, R6, RZ ;  /* 0x0000000609097210 */ /* 0x000fe20007f9e0ff */
[----:B------:R-:W-:Y:S01]  /*0390*/  @P0 IMAD R0, R0, c[0x0][0x174], RZ ;  /* 0x00005d0000000a24 */ /* 0x000fe200078e02ff */
[----:B------:R-:W-:-:S02]  /*03a0*/  ISETP.NE.AND.EX P2, PT, RZ, c[0x0][0x34c], PT, P2 ;  /* 0x0000d300ff007a0c */ /* 0x000fc40003f45320 */
[----:B------:R-:W-:Y:S01]  /*03b0*/  IADD3.X R6, R11, R7, R17, P4, !PT ;  /* 0x000000070b067210 */ /* 0x000fe200027fe411 */
[----:B------:R-:W-:Y:S01]  /*03c0*/  @P0 IMAD R0, R0, c[0x0][0x16c], RZ ;  /* 0x00005b0000000a24 */ /* 0x000fe200078e02ff */
[----:B------:R-:W-:Y:S02]  /*03d0*/  LEA R40, P4, R37, c[0x0][0x240], 0x1 ;  /* 0x0000900025287a11 */ /* 0x000fe400078808ff */
[----:B------:R-:W-:Y:S02]  /*03e0*/  LEA R36, P5, R35, c[0x0][0x248], 0x1 ;  /* 0x0000920023247a11 */ /* 0x000fe400078a08ff */
[----:B------:R-:W-:Y:S02]  /*03f0*/  LEA.HI.X R37, R37, c[0x0][0x244], R2, 0x1, P4 ;  /* 0x0000910025257a11 */ /* 0x000fe400020f0c02 */
[----:B------:R-:W-:Y:S01]  /*0400*/  @P1 LEA R8, P4, R48, c[0x0][0x328], 0x2 ;  /* 0x0000ca0030081a11 */ /* 0x000fe200078810ff */
[----:B------:R-:W-:Y:S01]  /*0410*/  CS2R R2, SRZ ;  /* 0x0000000000027805 */ /* 0x000fe2000001ff00 */
[----:B------:R-:W-:-:S02]  /*0420*/  @P0 MOV R11, 0x8 ;  /* 0x00000008000b0802 */ /* 0x000fc40000000f00 */
[----:B------:R-:W-:Y:S02]  /*0430*/  LEA.HI.X R35, R35, c[0x0][0x24c], R4, 0x1, P5 ;  /* 0x0000930023237a11 */ /* 0x000fe400028f0c04 */
[C---:B------:R-:W-:Y:S01]  /*0440*/  LEA R34, P6, R9.reuse, c[0x0][0x308], 0x1 ;  /* 0x0000c20009227a11 */ /* 0x040fe200078c08ff */
[----:B------:R-:W-:Y:S01]  /*0450*/  @P0 IMAD.WIDE R10, R0, R11, c[0x0][0x260] ;  /* 0x00009800000a0625 */ /* 0x000fe200078e020b */
[C---:B------:R-:W-:Y:S01]  /*0460*/  @P2 LEA R2, P5, R48.reuse, c[0x0][0x348], 0x2 ;  /* 0x0000d20030022a11 */ /* 0x040fe200078a10ff */
[----:B------:R-:W-:Y:S01]  /*0470*/  @!P0 CS2R R10, SRZ ;  /* 0x00000000000a8805 */ /* 0x000fe2000001ff00 */
[----:B------:R-:W-:Y:S02]  /*0480*/  @P1 LEA.HI.X R3, R48, c[0x0][0x32c], R47, 0x2, P4 ;  /* 0x0000cb0030031a11 */ /* 0x000fe400020f142f */
[----:B------:R-:W-:Y:S02]  /*0490*/  MOV R7, RZ ;  /* 0x000000ff00077202 */ /* 0x000fe40000000f00 */
[----:B------:R-:W-:-:S02]  /*04a0*/  LEA.HI.X R33, R9, c[0x0][0x30c], R6, 0x1, P6 ;  /* 0x0000c30009217a11 */ /* 0x000fc400030f0c06 */
[----:B------:R-:W-:Y:S02]  /*04b0*/  @P2 LEA.HI.X R7, R48, c[0x0][0x34c], R47, 0x2, P5 ;  /* 0x0000d30030072a11 */ /* 0x000fe400028f142f */
[----:B------:R-:W-:Y:S02]  /*04c0*/  MOV R9, R3 ;  /* 0x0000000300097202 */ /* 0x000fe40000000f00 */
[----:B------:R-:W-:Y:S01]  /*04d0*/  MOV R6, R2 ;  /* 0x0000000200067202 */ /* 0x000fe20000000f00 */
[----:B------:R-:W-:Y:S05]  /*04e0*/  @!P3 BRA `(.L_x_7970) ;  /* 0x000039400000b947 */ /* 0x000fea0003800000 */
[----:B------:R-:W0:Y:S01]  /*04f0*/  S2R R39, SR_TID.X ;  /* 0x0000000000277919 */ /* 0x000e220000002100 */
[----:B------:R-:W-:Y:S01]  /*0500*/  IMAD.MOV.U32 R32, RZ, RZ, c[0x0][0x174] ;  /* 0x00005d00ff207624 */ /* 0x000fe200078e00ff */
[----:B------:R-:W-:Y:S02]  /*0510*/  MOV R41, RZ ;  /* 0x000000ff00297202 */ /* 0x000fe40000000f00 */
[----:B------:R-:W1:Y:S01]  /*0520*/  S2R R38, SR_LANEID ;  /* 0x0000000000267919 */ /* 0x000e620000000000 */
[----:B------:R-:W-:-:S02]  /*0530*/  MOV R30, RZ ;  /* 0x000000ff001e7202 */ /* 0x000fc40000000f00 */
        /* <DEDUP_REMOVED lines=9> */
.L_x_7994:
[----:B------:R-:W-:Y:S01]  /*05d0*/  BAR.SYNC.DEFER_BLOCKING 0x0 ;  /* 0x0000000000007b1d */ /* 0x000fe20000010000 */
[----:B------:R-:W-:Y:S02]  /*05e0*/  LEA R4, R32, 0xffffff80, 0x7 ;  /* 0xffffff8020047811 */ /* 0x000fe400078e38ff */
[----:B0-----:R-:W-:Y:S02]  /*05f0*/  SHF.L.U32 R25, R31, 0x1, RZ ;  /* 0x000000011f197819 */ /* 0x001fe400000006ff */
        /* <DEDUP_REMOVED lines=17> */
[-C--:B------:R-:W-:Y:S02]  /*0710*/  ISETP.GE.AND P1, PT, R31, R16.reuse, PT ;  /* 0x000000101f00720c */ /* 0x080fe40003f26270 */
[-C--:B------:R-:W-:Y:S02]  /*0720*/  ISETP.GE.AND P2, PT, R28, R16.reuse, PT ;  /* 0x000000101c00720c */ /* 0x080fe40003f46270 */
[-C--:B------:R-:W-:Y:S02]  /*0730*/  ISETP.GE.AND P3, PT, R27, R16.reuse, PT ;  /* 0x000000101b00720c */ /* 0x080fe40003f66270 */
[----:B------:R-:W-:Y:S02]  /*0740*/  ISETP.GE.AND P4, PT, R26, R16, PT ;  /* 0x000000101a00720c */ /* 0x000fe40003f86270 */
[----:B------:R-:W-:Y:S02]  /*0750*/  IADD3 R2, P0, R36, R25, RZ ;  /* 0x0000001924027210 */ /* 0x000fe40007f1e0ff */
[----:B------:R-:W-:-:S02]  /*0760*/  PRMT R22, RZ, 0x7610, R22 ;  /* 0x00007610ff167816 */ /* 0x000fc40000000016 */
[----:B------:R-:W-:Y:S02]  /*0770*/  PRMT R50, RZ, 0x7610, R50 ;  /* 0x00007610ff327816 */ /* 0x000fe40000000032 */
[----:B------:R-:W-:Y:S02]  /*0780*/  PRMT R52, RZ, 0x7610, R52 ;  /* 0x00007610ff347816 */ /* 0x000fe40000000034 */
[----:B------:R-:W-:Y:S02]  /*0790*/  PRMT R56, RZ, 0x7610, R56 ;  /* 0x00007610ff387816 */ /* 0x000fe40000000038 */
[----:B------:R-:W-:Y:S01]  /*07a0*/  IADD3.X R3, R35, R24, RZ, P0, !PT ;  /* 0x0000001823037210 */ /* 0x000fe200007fe4ff */
[----:B--2---:R-:W-:Y:S04]  /*07b0*/  STS.U16 [R23], R0 ;  /* 0x0000000017007388 */ /* 0x004fe80000000400 */
[----:B---3--:R-:W-:Y:S04]  /*07c0*/  STS.U16 [R23+0x40], R14 ;  /* 0x0000400e17007388 */ /* 0x008fe80000000400 */
[----:B----4-:R0:W-:Y:S04]  /*07d0*/  STS.U16 [R23+0x80], R18 ;  /* 0x0000801217007388 */ /* 0x0101e80000000400 */
[----:B------:R1:W-:Y:S01]  /*07e0*/  STS.U16 [R23+0xc0], R20 ;  /* 0x0000c01417007388 */ /* 0x0003e20000000400 */
        /* <DEDUP_REMOVED lines=8> */
[----:B------:R-:W-:Y:S02]  /*0870*/  PRMT R0, RZ, 0x7610, R0 ;  /* 0x00007610ff007816 */ /* 0x000fe40000000000 */
[----:B-1----:R-:W-:Y:S02]  /*0880*/  PRMT R20, RZ, 0x7610, R20 ;  /* 0x00007610ff147816 */ /* 0x002fe40000000014 */
        /* <DEDUP_REMOVED lines=14> */
[----:B------:R-:W-:Y:S01]  /*0970*/  ISETP.GE.AND P2, PT, R31, R16, PT ;  /* 0x000000101f00720c */ /* 0x000fe20003f46270 */
[----:B------:R-:W-:Y:S01]  /*0980*/  IMAD R14, R43, c[0x0][0x1f0], RZ ;  /* 0x00007c002b0e7a24 */ /* 0x000fe200078e02ff */
[----:B------:R-:W-:Y:S01]  /*0990*/  SHF.R.S32.HI R5, RZ, 0x1f, R4 ;  /* 0x0000001fff057819 */ /* 0x000fe20000011404 */
[C---:B------:R-:W-:Y:S01]  /*09a0*/  IMAD.WIDE.U32 R12, R45.reuse, c[0x0][0x1f0], RZ ;  /* 0x00007c002d0c7a25 */ /* 0x040fe200078e00ff */
[----:B------:R-:W-:Y:S01]  /*09b0*/  MOV R21, c[0x0][0x174] ;  /* 0x00005d0000157a02 */ /* 0x000fe20000000f00 */
[--C-:B0-----:R-:W-:Y:S01]  /*09c0*/  HADD2.F32 R51, -RZ, R55.reuse.H0_H0 ;  /* 0x20000037ff337230 */ /* 0x101fe20000004100 */
[----:B------:R-:W-:Y:S01]  /*09d0*/  BSSY B0, `(.L_x_7971) ;  /* 0x000004a000007945 */ /* 0x000fe20003800000 */
[----:B------:R-:W-:Y:S01]  /*09e0*/  IMAD R17, R45, c[0x0][0x1f4], R14 ;  /* 0x00007d002d117a24 */ /* 0x000fe200078e020e */
[----:B------:R-:W-:Y:S01]  /*09f0*/  LEA R22, R21, R30, 0x7 ;  /* 0x0000001e15167211 */ /* 0x000fe200078e38ff */
[----:B-1----:R-:W-:Y:S01]  /*0a00*/  IMAD R19, R47, c[0x0][0x1f8], RZ ;  /* 0x00007e002f137a24 */ /* 0x002fe200078e02ff */
[----:B------:R-:W-:Y:S01]  /*0a10*/  HADD2.F32 R55, -RZ, R55.H1_H1 ;  /* 0x30000037ff377230 */ /* 0x000fe20000004100 */
[----:B------:R-:W-:-:S02]  /*0a20*/  ISETP.GE.AND P3, PT, R28, R16, PT ;  /* 0x000000101c00720c */ /* 0x000fc40003f66270 */
[----:B------:R-:W-:Y:S01]  /*0a30*/  @!P2 IMAD.WIDE.U32 R14, R45, c[0x0][0x1f0], R4 ;  /* 0x00007c002d0eaa25 */ /* 0x000fe200078e0004 */
[----:B------:R-:W-:Y:S02]  /*0a40*/  IADD3 R13, R13, R17, RZ ;  /* 0x000000110d0d7210 */ /* 0x000fe40007ffe0ff */
[----:B------:R-:W-:Y:S01]  /*0a50*/  SHF.R.S32.HI R21, RZ, 0x1f, R22 ;  /* 0x0000001fff157819 */ /* 0x000fe20000011416 */
[----:B------:R-:W-:Y:S01]  /*0a60*/  @!P2 IMAD.IADD R15, R17, 0x1, R15 ;  /* 0x00000001110fa824 */ /* 0x000fe200078e020f */
[----:B------:R-:W-:Y:S01]  /*0a70*/  IADD3 R17, P0, R31, -0x60, RZ ;  /* 0xffffffa01f117810 */ /* 0x000fe20007f1e0ff */
[C---:B------:R-:W-:Y:S01]  /*0a80*/  IMAD.WIDE.U32 R52, R48.reuse, c[0x0][0x1f8], R12 ;  /* 0x00007e0030347a25 */ /* 0x040fe200078e000c */
[-C--:B------:R-:W-:Y:S02]  /*0a90*/  ISETP.GE.AND P4, PT, R27, R16.reuse, PT ;  /* 0x000000101b00720c */ /* 0x080fe40003f86270 */
[----:B------:R-:W-:Y:S01]  /*0aa0*/  IADD3.X R50, R29, -0x1, RZ, P0, !PT ;  /* 0xffffffff1d327810 */ /* 0x000fe200007fe4ff */
[----:B------:R-:W-:Y:S01]  /*0ab0*/  IMAD R49, R48, c[0x0][0x1fc], R19 ;  /* 0x00007f0030317a24 */ /* 0x000fe200078e0213 */
[----:B------:R-:W-:Y:S01]  /*0ac0*/  ISETP.GE.AND P5, PT, R26, R16, PT ;  /* 0x000000101a00720c */ /* 0x000fe20003fa6270 */
[----:B------:R-:W-:Y:S01]  /*0ad0*/  @!P2 IMAD.WIDE.U32 R18, R48, c[0x0][0x1f8], R14 ;  /* 0x00007e003012aa25 */ /* 0x000fe200078e000e */
[----:B--2---:R0:W-:Y:S04]  /*0ae0*/  STS.U16 [R23], R0 ;  /* 0x0000000017007388 */ /* 0x0041e80000000400 */
[----:B---3--:R1:W-:Y:S04]  /*0af0*/  STS.U16 [R23+0x40], R20 ;  /* 0x0000401417007388 */ /* 0x0083e80000000400 */
[----:B----4-:R2:W-:Y:S01]  /*0b00*/  STS.U16 [R23+0x80], R58 ;  /* 0x0000803a17007388 */ /* 0x0105e20000000400 */
[----:B0-----:R-:W-:-:S03]  /*0b10*/  LEA R0, P1, R17, c[0x0][0x268], 0x1 ;  /* 0x00009a0011007a11 */ /* 0x001fc600078208ff */
[----:B------:R2:W-:Y:S01]  /*0b20*/  STS.U16 [R23+0xc0], R62 ;  /* 0x0000c03e17007388 */ /* 0x0005e20000000400 */
[----:B------:R-:W-:-:S06]  /*0b30*/  NOP ;  /* 0x0000000000007918 */ /* 0x000fcc0000000000 */
[----:B------:R2:W0:Y:S01]  /*0b40*/  LDS.64 R12, [R38.X8] ;  /* 0x00000000260c7984 */ /* 0x0004220000008a00 */
[----:B-1----:R-:W-:Y:S02]  /*0b50*/  IADD3 R20, P0, R22, R52, RZ ;  /* 0x0000003416147210 */ /* 0x002fe40007f1e0ff */
[----:B------:R-:W-:Y:S02]  /*0b60*/  LEA.HI.X R15, R17, c[0x0][0x26c], R50, 0x1, P1 ;  /* 0x00009b00110f7a11 */ /* 0x000fe400008f0c32 */
[----:B------:R-:W-:Y:S02]  /*0b70*/  IADD3.X R52, R21, R49, R53, P0, !PT ;  /* 0x0000003115347210 */ /* 0x000fe400007fe435 */
[C---:B------:R-:W-:Y:S02]  /*0b80*/  LEA R14, P1, R20.reuse, R0, 0x1 ;  /* 0x00000000140e7211 */ /* 0x040fe400078208ff */
[----:B------:R-:W-:Y:S01]  /*0b90*/  @!P2 IADD3 R0, P0, R31, R18, RZ ;  /* 0x000000121f00a210 */ /* 0x000fe20007f1e0ff */
[----:B-----5:R-:W-:Y:S01]  /*0ba0*/  FADD.FTZ R18, R51, R44 ;  /* 0x0000002c33127221 */ /* 0x020fe20000010000 */
[----:B------:R-:W-:-:S02]  /*0bb0*/  LEA.HI.X R15, R20, R15, R52, 0x1, P1 ;  /* 0x0000000f140f7211 */ /* 0x000fc400008f0c34 */
[----:B------:R-:W-:Y:S01]  /*0bc0*/  @!P2 IADD3.X R53, R29, R19, R49, P0, !PT ;  /* 0x000000131d35a210 */ /* 0x000fe200007fe431 */
[--C-:B------:R-:W-:Y:S01]  /*0bd0*/  HADD2.F32 R19, -RZ, R54.reuse.H0_H0 ;  /* 0x20000036ff137230 */ /* 0x100fe20000004100 */
[----:B------:R-:W-:Y:S01]  /*0be0*/  @!P2 LEA R52, P0, R0, c[0x0][0x268], 0x1 ;  /* 0x00009a000034aa11 */ /* 0x000fe200078008ff */
[----:B------:R-:W-:-:S03]  /*0bf0*/  HADD2.F32 R49, -RZ, R54.H1_H1 ;  /* 0x30000036ff317230 */ /* 0x000fc60000004100 */
[--C-:B------:R-:W-:Y:S01]  /*0c00*/  FADD.FTZ R20, R19, R44.reuse ;  /* 0x0000002c13147221 */ /* 0x100fe20000010000 */
[----:B------:R-:W-:Y:S01]  /*0c10*/  @!P2 LEA.HI.X R53, R0, c[0x0][0x26c], R53, 0x1, P0 ;  /* 0x00009b000035aa11 */ /* 0x000fe200000f0c35 */
[--C-:B------:R-:W-:Y:S01]  /*0c20*/  FADD.FTZ R19, R49, R44.reuse ;  /* 0x0000002c31137221 */ /* 0x100fe20000010000 */
[----:B------:R-:W-:Y:S01]  /*0c30*/  FSETP.GTU.FTZ.AND P0, PT, R18, 20, PT ;  /* 0x41a000001200780b */ /* 0x000fe20003f1c000 */
[----:B------:R-:W-:Y:S01]  /*0c40*/  FADD.FTZ R0, R55, R44 ;  /* 0x0000002c37007221 */ /* 0x000fe20000010000 */
[----:B------:R-:W-:Y:S02]  /*0c50*/  FSETP.GTU.FTZ.AND P6, PT, R20, 20, PT ;  /* 0x41a000001400780b */ /* 0x000fe40003fdc000 */
[----:B------:R-:W-:-:S11]  /*0c60*/  FSETP.GTU.FTZ.AND P1, PT, R19, 20, PT ;  /* 0x41a000001300780b */ /* 0x000fd60003f3c000 */
[----:B------:R-:W-:Y:S05]  /*0c70*/  @P6 BRA `(.L_x_7972) ;  /* 0x000001f000006947 */ /* 0x000fea0003800000 */
[----:B--2---:R-:W-:Y:S01]  /*0c80*/  FMUL.FTZ R20, R20, 1.4426950216293334961 ;  /* 0x3fb8aa3b14147820 */ /* 0x004fe20000410000 */
        /* <DEDUP_REMOVED lines=30> */
.L_x_7972:
[----:B--2---:R-:W-:Y:S05]  /*0e70*/  BSYNC B0 ;  /* 0x0000000000007941 */ /* 0x004fea0003800000 */
.L_x_7971:
[----:B------:R-:W-:Y:S01]  /*0e80*/  BSSY B0, `(.L_x_7973) ;  /* 0x0000026000007945 */ /* 0x000fe20003800000 */
[----:B------:R-:W-:Y:S02]  /*0e90*/  FSETP.GTU.FTZ.AND P6, PT, R0, 20, PT ;  /* 0x41a000000000780b */ /* 0x000fe40003fdc000 */
[----:B------:R-:W-:Y:S02]  /*0ea0*/  PRMT R54, RZ, 0x7610, R54 ;  /* 0x00007610ff367816 */ /* 0x000fe40000000036 */
[----:B------:R-:W-:Y:S02]  /*0eb0*/  PRMT R56, RZ, 0x7610, R56 ;  /* 0x00007610ff387816 */ /* 0x000fe40000000038 */
[----:B------:R-:W-:Y:S02]  /*0ec0*/  PRMT R58, RZ, 0x7610, R58 ;  /* 0x00007610ff3a7816 */ /* 0x000fe4000000003a */
[----:B------:R-:W-:Y:S01]  /*0ed0*/  PRMT R62, RZ, 0x7610, R62 ;  /* 0x00007610ff3e7816 */ /* 0x000fe2000000003e */
[----:B------:R-:W-:Y:S05]  /*0ee0*/  @P1 BRA `(.L_x_7974) ;  /* 0x000001f000001947 */ /* 0x000fea0003800000 */
[----:B------:R-:W-:Y:S01]  /*0ef0*/  FMUL.FTZ R19, R19, 1.4426950216293334961 ;  /* 0x3fb8aa3b13137820 */ /* 0x000fe20000410000 */
        /* <DEDUP_REMOVED lines=30> */
.L_x_7974:
[----:B------:R-:W-:Y:S05]  /*10e0*/  BSYNC B0 ;  /* 0x0000000000007941 */ /* 0x000fea0003800000 */
.L_x_7973:
        /* <DEDUP_REMOVED lines=33> */
.L_x_7976:
[----:B------:R-:W-:Y:S05]  /*1300*/  BSYNC B0 ;  /* 0x0000000000007941 */ /* 0x000fea0003800000 */
.L_x_7975:
        /* <DEDUP_REMOVED lines=33> */
.L_x_7978:
[----:B------:R-:W-:Y:S05]  /*1520*/  BSYNC B0 ;  /* 0x0000000000007941 */ /* 0x000fea0003800000 */
.L_x_7977:
[----:B------:R-:W-:Y:S06]  /*1530*/  BAR.SYNC.DEFER_BLOCKING 0x0 ;  /* 0x0000000000007b1d */ /* 0x000fec0000010000 */
[----:B------:R1:W2:Y:S04]  /*1540*/  @!P2 LDG.E.U16 R54, [R52.64] ;  /* 0x000000063436a981 */ /* 0x0002a8000c1e1500 */
[----:B------:R3:W4:Y:S04]  /*1550*/  @!P3 LDG.E.U16 R56, [R14.64] ;  /* 0x000000060e38b981 */ /* 0x000728000c1e1500 */
[----:B------:R3:W5:Y:S04]  /*1560*/  @!P4 LDG.E.U16 R58, [R14.64+0x40] ;  /* 0x000040060e3ac981 */ /* 0x000768000c1e1500 */
[----:B------:R3:W5:Y:S01]  /*1570*/  @!P5 LDG.E.U16 R62, [R14.64+0x80] ;  /* 0x000080060e3ed981 */ /* 0x000762000c1e1500 */
[----:B------:R-:W-:Y:S01]  /*1580*/  IMAD R66, R43, c[0x0][0x200], RZ ;  /* 0x000080002b427a24 */ /* 0x000fe200078e02ff */
[----:B------:R-:W-:Y:S01]  /*1590*/  @!P2 MOV R67, R5 ;  /* 0x000000050043a202 */ /* 0x000fe20000000f00 */
[----:B------:R-:W-:-:S04]  /*15a0*/  IMAD.WIDE.U32 R64, R45, c[0x0][0x200], RZ ;  /* 0x000080002d407a25 */ /* 0x000fc800078e00ff */
[----:B------:R-:W-:Y:S01]  /*15b0*/  IMAD R49, R45, c[0x0][0x204], R66 ;  /* 0x000081002d317a24 */ /* 0x000fe200078e0242 */
[----:B------:R-:W-:-:S04]  /*15c0*/  @!P2 MOV R66, R4 ;  /* 0x000000040042a202 */ /* 0x000fc80000000f00 */
[----:B------:R-:W-:Y:S01]  /*15d0*/  IADD3 R65, R65, R49, RZ ;  /* 0x0000003141417210 */ /* 0x000fe20007ffe0ff */
[----:B------:R-:W-:-:S04]  /*15e0*/  @!P2 IMAD.WIDE.U32 R66, R45, c[0x0][0x200], R66 ;  /* 0x000080002d42aa25 */ /* 0x000fc800078e0042 */
[----:B-1----:R-:W-:Y:S01]  /*15f0*/  IMAD.WIDE.U32 R52, R48, c[0x0][0x208], R64 ;  /* 0x0000820030347a25 */ /* 0x002fe200078e0040 */
[----:B------:R-:W-:-:S03]  /*1600*/  @!P2 IADD3 R67, R49, R67, RZ ;  /* 0x000000433143a210 */ /* 0x000fc60007ffe0ff */
[----:B------:R-:W-:Y:S02]  /*1610*/  IMAD R49, R47, c[0x0][0x208], RZ ;  /* 0x000082002f317a24 */ /* 0x000fe400078e02ff */
[----:B---3--:R-:W-:-:S04]  /*1620*/  @!P2 IMAD.WIDE.U32 R14, R48, c[0x0][0x208], R66 ;  /* 0x00008200300eaa25 */ /* 0x008fc800078e0042 */
[----:B------:R-:W-:Y:S01]  /*1630*/  IMAD R66, R48, c[0x0][0x20c], R49 ;  /* 0x0000830030427a24 */ /* 0x000fe200078e0231 */
[----:B------:R-:W-:Y:S02]  /*1640*/  IADD3 R49, P1, R22, R52, RZ ;  /* 0x0000003416317210 */ /* 0x000fe40007f3e0ff */
[----:B------:R-:W-:Y:S02]  /*1650*/  @!P2 IADD3 R51, P0, R31, R14, RZ ;  /* 0x0000000e1f33a210 */ /* 0x000fe40007f1e0ff */
[----:B------:R-:W-:Y:S02]  /*1660*/  LEA R52, P6, R17, c[0x0][0x258], 0x1 ;  /* 0x0000960011347a11 */ /* 0x000fe400078c08ff */
[----:B------:R-:W-:Y:S02]  /*1670*/  IADD3.X R64, R21, R66, R53, P1, !PT ;  /* 0x0000004215407210 */ /* 0x000fe40000ffe435 */
[----:B------:R-:W-:Y:S02]  /*1680*/  @!P2 IADD3.X R66, R29, R15, R66, P0, !PT ;  /* 0x0000000f1d42a210 */ /* 0x000fe400007fe442 */
[----:B------:R-:W-:-:S02]  /*1690*/  LEA.HI.X R15, R17, c[0x0][0x25c], R50, 0x1, P6 ;  /* 0x00009700110f7a11 */ /* 0x000fc400030f0c32 */
[----:B------:R-:W-:Y:S02]  /*16a0*/  LEA R52, P1, R49, R52, 0x1 ;  /* 0x0000003431347211 */ /* 0x000fe400078208ff */
[----:B------:R-:W-:Y:S02]  /*16b0*/  @!P2 LEA R14, P0, R51, c[0x0][0x258], 0x1 ;  /* 0x00009600330eaa11 */ /* 0x000fe400078008ff */
[----:B------:R-:W-:Y:S02]  /*16c0*/  LEA.HI.X R53, R49, R15, R64, 0x1, P1 ;  /* 0x0000000f31357211 */ /* 0x000fe400008f0c40 */
[----:B------:R-:W-:Y:S02]  /*16d0*/  @!P2 LEA.HI.X R15, R51, c[0x0][0x25c], R66, 0x1, P0 ;  /* 0x00009700330faa11 */ /* 0x000fe400000f0c42 */
[----:B------:R-:W-:Y:S02]  /*16e0*/  PRMT R64, RZ, 0x7610, R64 ;  /* 0x00007610ff407816 */ /* 0x000fe40000000040 */
[----:B------:R-:W-:-:S02]  /*16f0*/  PRMT R66, RZ, 0x7610, R66 ;  /* 0x00007610ff427816 */ /* 0x000fc40000000042 */
[----:B------:R-:W-:Y:S01]  /*1700*/  PRMT R68, RZ, 0x7610, R68 ;  /* 0x00007610ff447816 */ /* 0x000fe20000000044 */
[----:B--2---:R1:W-:Y:S04]  /*1710*/  STS.U16 [R23], R54 ;  /* 0x0000003617007388 */ /* 0x0043e80000000400 */
[----:B----4-:R-:W-:Y:S04]  /*1720*/  STS.U16 [R23+0x40], R56 ;  /* 0x0000403817007388 */ /* 0x010fe80000000400 */
[----:B-----5:R-:W-:Y:S04]  /*1730*/  STS.U16 [R23+0x80], R58 ;  /* 0x0000803a17007388 */ /* 0x020fe80000000400 */
[----:B------:R-:W-:Y:S01]  /*1740*/  STS.U16 [R23+0xc0], R62 ;  /* 0x0000c03e17007388 */ /* 0x000fe20000000400 */
[----:B------:R-:W-:-:S06]  /*1750*/  NOP ;  /* 0x0000000000007918 */ /* 0x000fcc0000000000 */
[----:B------:R-:W2:Y:S04]  /*1760*/  LDS.64 R70, [R38.X8] ;  /* 0x0000000026467984 */ /* 0x000ea80000008a00 */
[----:B------:R-:W-:Y:S01]  /*1770*/  BAR.SYNC.DEFER_BLOCKING 0x0 ;  /* 0x0000000000007b1d */ /* 0x000fe20000010000 */
[----:B-1----:R-:W-:-:S05]  /*1780*/  PRMT R54, RZ, 0x7610, R54 ;  /* 0x00007610ff367816 */ /* 0x002fca0000000036 */
[----:B------:R-:W3:Y:S04]  /*1790*/  @!P2 LDG.E.U16 R64, [R14.64] ;  /* 0x000000060e40a981 */ /* 0x000ee8000c1e1500 */
[----:B------:R1:W4:Y:S04]  /*17a0*/  @!P3 LDG.E.U16 R66, [R52.64] ;  /* 0x000000063442b981 */ /* 0x000328000c1e1500 */
[----:B------:R1:W5:Y:S04]  /*17b0*/  @!P4 LDG.E.U16 R68, [R52.64+0x40] ;  /* 0x000040063444c981 */ /* 0x000368000c1e1500 */
[----:B------:R1:W5:Y:S01]  /*17c0*/  @!P5 LDG.E.U16 R54, [R52.64+0x80] ;  /* 0x000080063436d981 */ /* 0x000362000c1e1500 */
[--C-:B--2---:R-:W-:Y:S01]  /*17d0*/  HADD2.F32 R56, -RZ, R71.reuse.H0_H0 ;  /* 0x20000047ff387230 */ /* 0x104fe20000004100 */
[----:B------:R-:W-:Y:S01]  /*17e0*/  ISETP.NE.AND P1, PT, R39, RZ, PT ;  /* 0x000000ff2700720c */ /* 0x000fe20003f25270 */
[----:B------:R-:W-:Y:S01]  /*17f0*/  HADD2.F32 R57, -RZ, R71.H1_H1 ;  /* 0x30000047ff397230 */ /* 0x000fe20000004100 */
[----:B------:R-:W-:Y:S01]  /*1800*/  BSSY B0, `(.L_x_7979) ;  /* 0x000005e000007945 */ /* 0x000fe20003800000 */
[----:B------:R-:W-:-:S02]  /*1810*/  HADD2.F32 R49, -RZ, R70.H1_H1 ;  /* 0x30000046ff317230 */ /* 0x000fc40000004100 */
[----:B------:R-:W-:Y:S02]  /*1820*/  HADD2.F32 R51, -RZ, R70.H0_H0 ;  /* 0x20000046ff337230 */ /* 0x000fe40000004100 */
[----:B0-----:R-:W-:Y:S01]  /*1830*/  HADD2.F32 R65, -RZ, R13.H0_H0 ;  /* 0x2000000dff417230 */ /* 0x001fe20000004100 */
[----:B-1----:R-:W-:Y:S01]  /*1840*/  FMUL.FTZ R52, R56, -1.4426950216293334961 ;  /* 0xbfb8aa3b38347820 */ /* 0x002fe20000410000 */
[--C-:B------:R-:W-:Y:S01]  /*1850*/  HADD2.F32 R70, -RZ, R12.reuse.H0_H0 ;  /* 0x2000000cff467230 */ /* 0x100fe20000004100 */
[----:B------:R-:W-:Y:S01]  /*1860*/  FMUL.FTZ R53, R57, -1.4426950216293334961 ;  /* 0xbfb8aa3b39357820 */ /* 0x000fe20000410000 */
[----:B------:R-:W-:Y:S01]  /*1870*/  HADD2.F32 R69, -RZ, R12.H1_H1 ;  /* 0x3000000cff457230 */ /* 0x000fe20000004100 */
[----:B------:R-:W-:Y:S02]  /*1880*/  FMUL.FTZ R58, R49, -1.4426950216293334961 ;  /* 0xbfb8aa3b313a7820 */ /* 0x000fe40000410000 */
[----:B------:R-:W0:Y:S01]  /*1890*/  MUFU.EX2 R52, R52 ;  /* 0x0000003400347308 */ /* 0x000e220000000800 */
[----:B------:R-:W-:-:S07]  /*18a0*/  FMUL.FTZ R55, R51, -1.4426950216293334961 ;  /* 0xbfb8aa3b33377820 */ /* 0x000fce0000410000 */
[----:B------:R-:W1:Y:S08]  /*18b0*/  MUFU.EX2 R53, R53 ;  /* 0x0000003500357308 */ /* 0x000e700000000800 */
[----:B------:R-:W-:Y:S01]  /*18c0*/  MUFU.EX2 R58, R58 ;  /* 0x0000003a003a7308 */ /* 0x000fe20000000800 */
[----:B0-----:R-:W-:-:S07]  /*18d0*/  FADD.FTZ R67, R52, 1 ;  /* 0x3f80000034437421 */ /* 0x001fce0000010000 */
[----:B------:R-:W0:Y:S01]  /*18e0*/  MUFU.EX2 R55, R55 ;  /* 0x0000003700377308 */ /* 0x000e220000000800 */
[----:B-1----:R-:W-:-:S07]  /*18f0*/  FADD.FTZ R72, R53, 1 ;  /* 0x3f80000035487421 */ /* 0x002fce0000010000 */
[----:B------:R-:W-:Y:S08]  /*1900*/  MUFU.RCP R67, R67 ;  /* 0x0000004300437308 */ /* 0x000ff00000001000 */
[----:B------:R-:W1:Y:S01]  /*1910*/  MUFU.RCP R72, R72 ;  /* 0x0000004800487308 */ /* 0x000e620000001000 */
[----:B0-----:R-:W-:Y:S02]  /*1920*/  FADD.FTZ R55, R55, 1 ;  /* 0x3f80000037377421 */ /* 0x001fe40000010000 */
[----:B-1----:R-:W-:Y:S01]  /*1930*/  FADD.FTZ R52, -R72, 1 ;  /* 0x3f80000048347421 */ /* 0x002fe20000010100 */
[----:B---3--:R0:W-:Y:S04]  /*1940*/  STS.U16 [R23], R64 ;  /* 0x0000004017007388 */ /* 0x0081e80000000400 */
[----:B----4-:R1:W-:Y:S04]  /*1950*/  STS.U16 [R23+0x40], R66 ;  /* 0x0000404217007388 */ /* 0x0103e80000000400 */
[----:B-----5:R2:W-:Y:S01]  /*1960*/  STS.U16 [R23+0x80], R68 ;  /* 0x0000804417007388 */ /* 0x0205e20000000400 */
[----:B0-----:R-:W0:Y:S03]  /*1970*/  MUFU.RCP R64, R55 ;  /* 0x0000003700407308 */ /* 0x001e260000001000 */
[----:B------:R3:W-:Y:S01]  /*1980*/  STS.U16 [R23+0xc0], R54 ;  /* 0x0000c03617007388 */ /* 0x0007e20000000400 */
[----:B------:R-:W-:-:S06]  /*1990*/  NOP ;  /* 0x0000000000007918 */ /* 0x000fcc0000000000 */
[----:B------:R-:W4:Y:S01]  /*19a0*/  LDS.64 R14, [R38.X8] ;  /* 0x00000000260e7984 */ /* 0x000f220000008a00 */
[----:B-1----:R-:W-:Y:S01]  /*19b0*/  FADD.FTZ R66, R58, 1 ;  /* 0x3f8000003a427421 */ /* 0x002fe20000010000 */
[----:B--2---:R-:W-:Y:S01]  /*19c0*/  HADD2.F32 R68, -RZ, R13.H1_H1 ;  /* 0x3000000dff447230 */ /* 0x004fe20000004100 */
[----:B------:R-:W-:Y:S02]  /*19d0*/  FADD.FTZ R13, -R67, 1 ;  /* 0x3f800000430d7421 */ /* 0x000fe40000010100 */
[----:B---3--:R-:W-:Y:S02]  /*19e0*/  FFMA.FTZ R54, R57, R52, 1 ;  /* 0x3f80000039367423 */ /* 0x008fe40000010034 */
[----:B------:R-:W1:Y:S01]  /*19f0*/  MUFU.RCP R66, R66 ;  /* 0x0000004200427308 */ /* 0x000e620000001000 */
[----:B------:R-:W-:Y:S02]  /*1a00*/  FFMA.FTZ R53, R56, R13, 1 ;  /* 0x3f80000038357423 */ /* 0x000fe4000001000d */
[----:B0-----:R-:W-:-:S04]  /*1a10*/  FADD.FTZ R12, -R64, 1 ;  /* 0x3f800000400c7421 */ /* 0x001fc80000010100 */
[----:B------:R-:W-:Y:S01]  /*1a20*/  FFMA.FTZ R12, R51, R12, 1 ;  /* 0x3f800000330c7423 */ /* 0x000fe2000001000c */
[--C-:B----4-:R-:W-:Y:S02]  /*1a30*/  HADD2.F32 R63, -RZ, R14.reuse.H0_H0 ;  /* 0x2000000eff3f7230 */ /* 0x110fe40000004100 */
[----:B------:R-:W-:Y:S01]  /*1a40*/  HADD2.F32 R62, -RZ, R14.H1_H1 ;  /* 0x3000000eff3e7230 */ /* 0x000fe20000004100 */
[----:B-1----:R-:W-:Y:S01]  /*1a50*/  FADD.FTZ R14, -R66, 1 ;  /* 0x3f800000420e7421 */ /* 0x002fe20000010100 */
[--C-:B------:R-:W-:Y:S01]  /*1a60*/  HADD2.F32 R58, -RZ, R15.reuse.H0_H0 ;  /* 0x2000000fff3a7230 */ /* 0x100fe20000004100 */
[----:B------:R-:W-:Y:S01]  /*1a70*/  FMUL.FTZ R13, R70, R63 ;  /* 0x0000003f460d7220 */ /* 0x000fe20000410000 */
[----:B------:R-:W-:Y:S01]  /*1a80*/  HADD2.F32 R59, -RZ, R15.H1_H1 ;  /* 0x3000000fff3b7230 */ /* 0x000fe20000004100 */
        /* <DEDUP_REMOVED lines=24> */
[----:B0-----:R-:W-:-:S03]  /*1c10*/  IMAD R55, R45, c[0x0][0x2ec], R52 ;  /* 0x0000bb002d377a24 */ /* 0x001fc600078e0234 */
[----:B------:R-:W-:Y:S02]  /*1c20*/  LDS.U16 R75, [R23+0x80] ;  /* 0x00008000174b7984 */ /* 0x000fe40000000400 */
[----:B------:R-:W-:Y:S02]  /*1c30*/  IADD3 R13, R13, R55, RZ ;  /* 0x000000370d0d7210 */ /* 0x000fe40007ffe0ff */
        /* <DEDUP_REMOVED lines=26> */
.L_x_7980:
[----:B------:R-:W-:Y:S05]  /*1de0*/  BSYNC B0 ;  /* 0x0000000000007941 */ /* 0x000fea0003800000 */
.L_x_7979:
[----:B------:R1:W-:Y:S01]  /*1df0*/  @!P3 STG.E.U16 [R14.64+0x40], R75 ;  /* 0x0000404b0e00b986 */ /* 0x0003e2000c101506 */
[----:B------:R-:W-:Y:S02]  /*1e00*/  FMUL.FTZ R64, R51, R64 ;  /* 0x0000004033407220 */ /* 0x000fe40000410000 */
[----:B------:R-:W-:Y:S01]  /*1e10*/  FMUL.FTZ R66, R49, R66 ;  /* 0x0000004231427220 */ /* 0x000fe20000410000 */
[----:B------:R1:W-:Y:S01]  /*1e20*/  @!P2 STG.E.U16 [R14.64], R73 ;  /* 0x000000490e00a986 */ /* 0x0003e2000c101506 */
[----:B------:R-:W-:Y:S02]  /*1e30*/  FMUL.FTZ R56, R56, R67 ;  /* 0x0000004338387220 */ /* 0x000fe40000410000 */
[----:B------:R-:W-:Y:S01]  /*1e40*/  FMUL.FTZ R57, R57, R72 ;  /* 0x0000004839397220 */ /* 0x000fe20000410000 */
[----:B------:R1:W-:Y:S01]  /*1e50*/  @!P0 STG.E.U16 [R14.64+0x80], R77 ;  /* 0x0000804d0e008986 */ /* 0x0003e2000c101506 */
[----:B------:R-:W-:Y:S01]  /*1e60*/  ISETP.NE.U32.AND P0, PT, RZ, c[0x0][0x270], PT ;  /* 0x00009c00ff007a0c */ /* 0x000fe20003f05070 */
[----:B------:R-:W-:-:S02]  /*1e70*/  FMUL.FTZ R49, R70, R64 ;  /* 0x0000004046317220 */ /* 0x000fc40000410000 */
[----:B------:R-:W-:Y:S01]  /*1e80*/  FMUL.FTZ R51, R69, R66 ;  /* 0x0000004245337220 */ /* 0x000fe20000410000 */
[----:B------:R-:W-:Y:S01]  /*1e90*/  ISETP.NE.AND.EX P0, PT, RZ, c[0x0][0x274], PT, P0 ;  /* 0x00009d00ff007a0c */ /* 0x000fe20003f05300 */
[----:B------:R-:W-:Y:S02]  /*1ea0*/  FMUL.FTZ R53, R65, R56 ;  /* 0x0000003841357220 */ /* 0x000fe40000410000 */
[----:B0-----:R-:W-:-:S10]  /*1eb0*/  FMUL.FTZ R55, R68, R57 ;  /* 0x0000003944377220 */ /* 0x001fd40000410000 */
        /* <DEDUP_REMOVED lines=8> */
[----:B------:R-:W-:Y:S02]  /*1f40*/  IMAD R54, R43, c[0x0][0x210], RZ ;  /* 0x000084002b367a24 */ /* 0x000fe400078e02ff */
[----:B------:R-:W-:Y:S01]  /*1f50*/  IMAD.WIDE.U32 R14, R45, c[0x0][0x210], RZ ;  /* 0x000084002d0e7a25 */ /* 0x000fe200078e00ff */
[----:B------:R-:W-:-:S02]  /*1f60*/  F2FP.PACK_AB R69, R57, R56 ;  /* 0x000000383945723e */ /* 0x000fc400000000ff */
[----:B------:R-:W-:Y:S01]  /*1f70*/  LEA R56, P0, R17, c[0x0][0x270], 0x1 ;  /* 0x00009c0011387a11 */ /* 0x000fe200078008ff */
[----:B------:R-:W-:-:S03]  /*1f80*/  IMAD R57, R47, c[0x0][0x218], RZ ;  /* 0x000086002f397a24 */ /* 0x000fc600078e02ff */
[----:B------:R-:W-:Y:S01]  /*1f90*/  LEA.HI.X R17, R17, c[0x0][0x274], R50, 0x1, P0 ;  /* 0x00009d0011117a11 */ /* 0x000fe200000f0c32 */
[----:B------:R-:W-:Y:S01]  /*1fa0*/  IMAD R57, R48, c[0x0][0x21c], R57 ;  /* 0x0000870030397a24 */ /* 0x000fe200078e0239 */
        /* <DEDUP_REMOVED lines=32> */
.L_x_7983:
[----:B------:R-:W-:Y:S05]  /*21b0*/  BSYNC B0 ;  /* 0x0000000000007941 */ /* 0x000fea0003800000 */
.L_x_7982:
[----:B------:R1:W-:Y:S04]  /*21c0*/  @!P0 STG.E.U16 [R56.64], R63 ;  /* 0x0000003f38008986 */ /* 0x0003e8000c101506 */
[----:B------:R1:W-:Y:S04]  /*21d0*/  @!P2 STG.E.U16 [R56.64+0x40], R65 ;  /* 0x000040413800a986 */ /* 0x0003e8000c101506 */
[----:B------:R1:W-:Y:S02]  /*21e0*/  @!P3 STG.E.U16 [R56.64+0x80], R67 ;  /* 0x000080433800b986 */ /* 0x0003e4000c101506 */
.L_x_7981:
[--C-:B-1----:R-:W-:Y:S01]  /*21f0*/  HADD2.F32 R14, -RZ, R60.reuse.H0_H0 ;  /* 0x2000003cff0e7230 */ /* 0x102fe20000004100 */
[----:B------:R-:W-:Y:S01]  /*2200*/  BAR.SYNC.DEFER_BLOCKING 0x0 ;  /* 0x0000000000007b1d */ /* 0x000fe20000010000 */
[----:B------:R-:W-:Y:S01]  /*2210*/  HADD2.F32 R15, -RZ, R60.H1_H1 ;  /* 0x3000003cff0f7230 */ /* 0x000fe20000004100 */
[----:B------:R-:W-:Y:S01]  /*2220*/  HFMA2.MMA R50, -RZ, RZ, 0, 0 ;  /* 0x00000000ff327435 */ /* 0x000fe200000001ff */
[--C-:B0-----:R-:W-:Y:S01]  /*2230*/  HADD2.F32 R16, -RZ, R61.reuse.H0_H0 ;  /* 0x2000003dff107230 */ /* 0x101fe20000004100 */
[C---:B------:R-:W-:Y:S01]  /*2240*/  FFMA.FTZ R14, R49.reuse, R14, R42 ;  /* 0x0000000e310e7223 */ /* 0x040fe2000001002a */
[----:B------:R-:W-:Y:S01]  /*2250*/  HADD2.F32 R42, -RZ, R61.H1_H1 ;  /* 0x3000003dff2a7230 */ /* 0x000fe20000004100 */
[----:B------:R-:W-:Y:S01]  /*2260*/  HFMA2.MMA R59, -RZ, RZ, 0, 0 ;  /* 0x00000000ff3b7435 */ /* 0x000fe200000001ff */
        /* <DEDUP_REMOVED lines=9> */
[----:B------:R-:W-:Y:S02]  /*2300*/  FMUL.FTZ R65, R55, R46 ;  /* 0x0000002e37417220 */ /* 0x000fe40000410000 */
[----:B------:R-:W-:-:S06]  /*2310*/  IMAD.MOV.U32 R52, RZ, RZ, RZ ;  /* 0x000000ffff347224 */ /* 0x000fcc00078e00ff */
[----:B------:R-:W-:Y:S05]  /*2320*/  @!P0 BRA `(.L_x_7984) ;  /* 0x000010e000008947 */ /* 0x000fea0003800000 */
[C---:B------:R-:W-:Y:S01]  /*2330*/  IMAD R69, R47.reuse, c[0x0][0x1b8], RZ ;  /* 0x00006e002f457a24 */ /* 0x040fe200078e02ff */
[----:B------:R-:W-:Y:S01]  /*2340*/  IADD3 R52, R32, -0x2, RZ ;  /* 0xfffffffe20347810 */ /* 0x000fe20007ffe0ff */
[----:B------:R-:W-:Y:S01]  /*2350*/  IMAD.WIDE.U32 R14, R48, c[0x0][0x1b8], RZ ;  /* 0x00006e00300e7a25 */ /* 0x000fe200078e00ff */
[----:B------:R-:W-:Y:S01]  /*2360*/  IADD3 R50, R32, -0x1, RZ ;  /* 0xffffffff20327810 */ /* 0x000fe20007ffe0ff */
[----:B------:R-:W-:Y:S01]  /*2370*/  UMOV UR4, URZ ;  /* 0x0000003f00047c82 */ /* 0x000fe20008000000 */
[----:B------:R-:W-:Y:S01]  /*2380*/  MOV R68, RZ ;  /* 0x000000ff00447202 */ /* 0x000fe20000000f00 */
[----:B------:R-:W-:Y:S01]  /*2390*/  IMAD R71, R48, c[0x0][0x1bc], R69 ;  /* 0x00006f0030477a24 */ /* 0x000fe200078e0245 */
[----:B------:R-:W-:Y:S01]  /*23a0*/  LEA R64, P3, R14, c[0x0][0x230], 0x2 ;  /* 0x00008c000e407a11 */ /* 0x000fe200078610ff */
[C---:B------:R-:W-:Y:S02]  /*23b0*/  IMAD R57, R47.reuse, c[0x0][0x180], RZ ;  /* 0x000060002f397a24 */ /* 0x040fe400078e02ff */
[----:B------:R-:W-:Y:S01]  /*23c0*/  IMAD R73, R52, c[0x0][0x16c], RZ ;  /* 0x00005b0034497a24 */ /* 0x000fe200078e02ff */
[----:B------:R-:W-:Y:S01]  /*23d0*/  LEA.HI R52, R50, R50, RZ, 0x1 ;  /* 0x0000003232347211 */ /* 0x000fe200078f08ff */
[----:B------:R-:W-:Y:S01]  /*23e0*/  IMAD R59, R47, c[0x0][0x198], RZ ;  /* 0x000066002f3b7a24 */ /* 0x000fe200078e02ff */
[----:B------:R-:W-:Y:S01]  /*23f0*/  IADD3 R71, R15, R71, RZ ;  /* 0x000000470f477210 */ /* 0x000fe20007ffe0ff */
[----:B------:R-:W-:Y:S01]  /*2400*/  IMAD.WIDE.U32 R66, R48, c[0x0][0x180], RZ ;  /* 0x0000600030427a25 */ /* 0x000fe200078e00ff */
[----:B------:R-:W-:-:S02]  /*2410*/  LOP3.LUT R15, R52, 0xfffffe, RZ, 0xc0, !PT ;  /* 0x00fffffe340f7812 */ /* 0x000fc400078ec0ff */
[----:B------:R-:W-:Y:S01]  /*2420*/  LEA.HI.X R71, R14, c[0x0][0x234], R71, 0x2, P3 ;  /* 0x00008d000e477a11 */ /* 0x000fe200018f1447 */
[----:B------:R-:W-:Y:S01]  /*2430*/  IMAD R57, R48, c[0x0][0x184], R57 ;  /* 0x0000610030397a24 */ /* 0x000fe200078e0239 */
[----:B------:R-:W-:Y:S01]  /*2440*/  LEA R58, P0, R66, c[0x0][0x220], 0x2 ;  /* 0x00008800423a7a11 */ /* 0x000fe200078010ff */
[----:B------:R-:W-:Y:S01]  /*2450*/  IMAD.WIDE.U32 R16, R48, c[0x0][0x198], RZ ;  /* 0x0000660030107a25 */ /* 0x000fe200078e00ff */
[----:B------:R-:W-:Y:S02]  /*2460*/  IADD3 R15, R50, -R15, RZ ;  /* 0x8000000f320f7210 */ /* 0x000fe40007ffe0ff */
[----:B------:R-:W-:Y:S01]  /*2470*/  IADD3 R67, R67, R57, RZ ;  /* 0x0000003943437210 */ /* 0x000fe20007ffe0ff */
[----:B------:R-:W-:Y:S01]  /*2480*/  IMAD R59, R48, c[0x0][0x19c], R59 ;  /* 0x00006700303b7a24 */ /* 0x000fe200078e023b */
[----:B------:R-:W-:Y:S01]  /*2490*/  LEA R62, P2, R16, c[0x0][0x228], 0x2 ;  /* 0x00008a00103e7a11 */ /* 0x000fe200078410ff */
[----:B------:R-:W-:Y:S01]  /*24a0*/  IMAD.WIDE R72, R73, 0x8, R10 ;  /* 0x0000000849487825 */ /* 0x000fe200078e020a */
[----:B------:R-:W-:-:S02]  /*24b0*/  LEA.HI.X R67, R66, c[0x0][0x224], R67, 0x2, P0 ;  /* 0x0000890042437a11 */ /* 0x000fc400000f1443 */
[----:B------:R-:W-:Y:S01]  /*24c0*/  IADD3 R69, R17, R59, RZ ;  /* 0x0000003b11457210 */ /* 0x000fe20007ffe0ff */
[----:B------:R-:W-:Y:S01]  /*24d0*/  IMAD.MOV.U32 R92, RZ, RZ, RZ ;  /* 0x000000ffff5c7224 */ /* 0x000fe200078e00ff */
[----:B------:R-:W-:Y:S01]  /*24e0*/  MOV R66, R72 ;  /* 0x0000004800427202 */ /* 0x000fe20000000f00 */
[----:B------:R-:W-:Y:S01]  /*24f0*/  IMAD.SHL.U32 R70, R15, 0x100, RZ ;  /* 0x000001000f467824 */ /* 0x000fe200078e00ff */
[----:B------:R-:W-:Y:S02]  /*2500*/  LEA.HI.X R69, R16, c[0x0][0x22c], R69, 0x2, P2 ;  /* 0x00008b0010457a11 */ /* 0x000fe400010f1445 */
[----:B------:R-:W-:Y:S02]  /*2510*/  MOV R50, RZ ;  /* 0x000000ff00327202 */ /* 0x000fe40000000f00 */
[----:B------:R-:W-:Y:S02]  /*2520*/  MOV R57, RZ ;  /* 0x000000ff00397202 */ /* 0x000fe40000000f00 */
[----:B------:R-:W-:-:S02]  /*2530*/  MOV R59, RZ ;  /* 0x000000ff003b7202 */ /* 0x000fc40000000f00 */
[----:B------:R-:W-:Y:S02]  /*2540*/  MOV R52, RZ ;  /* 0x000000ff00347202 */ /* 0x000fe40000000f00 */
.L_x_7989:
[----:B------:R-:W-:Y:S02]  /*2550*/  MOV R14, R58 ;  /* 0x0000003a000e7202 */ /* 0x000fe40000000f00 */
[----:B------:R-:W-:-:S05]  /*2560*/  MOV R15, R67 ;  /* 0x00000043000f7202 */ /* 0x000fca0000000f00 */
[----:B------:R0:W2:Y:S01]  /*2570*/  LDG.E R72, [R14.64] ;  /* 0x000000060e487981 */ /* 0x0000a2000c1e1900 */
[----:B------:R-:W-:Y:S01]  /*2580*/  IMAD.MOV.U32 R17, RZ, RZ, R69 ;  /* 0x000000ffff117224 */ /* 0x000fe200078e0045 */
        /* <DEDUP_REMOVED lines=21> */
[C---:B------:R-:W-:Y:S02]  /*26e0*/  FMUL.FTZ R78, R75.reuse, R0 ;  /* 0x000000004b4e7220 */ /* 0x040fe40000410000 */
        /* <DEDUP_REMOVED lines=20> */
[----:B-123--:R-:W-:Y:S02]  /*2830*/  ISETP.NE.AND P0, PT, R32, c[0x0][0x174], PT ;  /* 0x00005d0020007a0c */ /* 0x00efe40003f05270 */
[----:B----4-:R-:W-:-:S11]  /*2840*/  MOV R93, 0x3f800000 ;  /* 0x3f800000005d7802 */ /* 0x010fd60000000f00 */
[----:B------:R-:W-:-:S04]  /*2850*/  @P0 LEA.HI R16, R32, R32, RZ, 0x1 ;  /* 0x0000002020100211 */ /* 0x000fc800078f08ff */
[----:B------:R-:W-:-:S04]  /*2860*/  @P0 LOP3.LUT R17, R16, 0x3ffffe, RZ, 0xc0, !PT ;  /* 0x003ffffe10110812 */ /* 0x000fc800078ec0ff */
[----:B------:R-:W-:-:S05]  /*2870*/  @P0 IADD3 R17, -R17, R32, RZ ;  /* 0x0000002011110210 */ /* 0x000fca0007ffe1ff */
[----:B------:R-:W-:-:S05]  /*2880*/  @P0 IMAD R17, R17, 0x400, R68 ;  /* 0x0000040011110824 */ /* 0x000fca00078e0244 */
[----:B------:R0:W1:Y:S02]  /*2890*/  @P0 LDS R93, [R17+0x348] ;  /* 0x00034800115d0984 */ /* 0x0000640000000800 */
.L_x_7986:
[----:B-123--:R-:W-:Y:S05]  /*28a0*/  BSYNC B0 ;  /* 0x0000000000007941 */ /* 0x00efea0003800000 */
.L_x_7985:
        /* <DEDUP_REMOVED lines=47> */
[----:B------:R-:W-:Y:S01]  /*2ba0*/  HFMA2.MMA R17, -RZ, RZ, 0, 0 ;  /* 0x00000000ff117435 */ /* 0x000fe200000001ff */
[----:B---3--:R-:W-:Y:S01]  /*2bb0*/  @P4 FMUL.FTZ R95, R95, R16 ;  /* 0x000000105f5f4220 */ /* 0x008fe20000410000 */
[----:B------:R-:W2:Y:S01]  /*2bc0*/  SHFL.UP PT, R97, R94, 0x8, RZ ;  /* 0x050000005e617989 */ /* 0x000ea200000e00ff */
[----:B------:R-:W-:Y:S02]  /*2bd0*/  MOV R16, 0x3f800000 ;  /* 0x3f80000000107802 */ /* 0x000fe40000000f00 */
[C---:B------:R-:W-:Y:S01]  /*2be0*/  ISETP.GE.AND P4, PT, R38.reuse, 0x8, PT ;  /* 0x000000082600780c */ /* 0x040fe20003f86270 */
[----:B------:R-:W3:Y:S06]  /*2bf0*/  SHFL.UP PT, R96, R95, 0x8, RZ ;  /* 0x050000005f607989 */ /* 0x000eec00000e00ff */
[----:B------:R-:W-:Y:S01]  /*2c00*/  @P0 LDS.64 R16, [UR4+0xbc8] ;  /* 0x000bc804ff100984 */ /* 0x000fe20008000a00 */
        /* <DEDUP_REMOVED lines=15> */
[----:B---3--:R-:W-:-:S03]  /*2d00*/  @P0 FMUL.FTZ R95, R95, R96 ;  /* 0x000000605f5f0220 */ /* 0x008fc60000410000 */
[----:B------:R-:W0:Y:S01]  /*2d10*/  SHFL.IDX PT, R97, R17, RZ, 0x1f ;  /* 0x00001fff11617589 */ /* 0x000e2200000e0000 */
[----:B------:R-:W-:-:S03]  /*2d20*/  ISETP.GT.AND P0, PT, R38, 0x1e, PT ;  /* 0x0000001e2600780c */ /* 0x000fc60003f04270 */
        /* <DEDUP_REMOVED lines=12> */
[----:B------:R-:W-:Y:S02]  /*2df0*/  FMUL.FTZ R95, R72, R93 ;  /* 0x0000005d485f7220 */ /* 0x000fe40000410000 */
        /* <DEDUP_REMOVED lines=19> */
[----:B------:R-:W-:Y:S02]  /*2f30*/  FFMA.FTZ R14, R90, R94, R87 ;  /* 0x0000005e5a0e7223 */ /* 0x000fe40000010057 */
[C---:B--2---:R-:W-:Y:S01]  /*2f40*/  FFMA.FTZ R17, R91.reuse, R17, R88 ;  /* 0x000000115b117223 */ /* 0x044fe20000010058 */
[----:B------:R-:W0:Y:S01]  /*2f50*/  SHFL.DOWN PT, R96, R15, 0x1, 0x1f ;  /* 0x08201f000f607f89 */ /* 0x000e2200000e0000 */
[----:B------:R-:W-:Y:S02]  /*2f60*/  FMUL.FTZ R16, R91, R16 ;  /* 0x000000105b107220 */ /* 0x000fe40000410000 */
[----:B------:R-:W-:Y:S01]  /*2f70*/  FMUL.FTZ R91, R72, R85 ;  /* 0x00000055485b7220 */ /* 0x000fe20000410000 */
[----:B------:R-:W1:Y:S01]  /*2f80*/  SHFL.DOWN PT, R87, R14, 0x1, 0x1f ;  /* 0x08201f000e577f89 */ /* 0x000e6200000e0000 */
[----:B------:R-:W-:Y:S02]  /*2f90*/  FMUL.FTZ R94, R94, R95 ;  /* 0x0000005f5e5e7220 */ /* 0x000fe40000410000 */
[----:B------:R-:W-:Y:S01]  /*2fa0*/  FMUL.FTZ R91, R84, R91 ;  /* 0x0000005b545b7220 */ /* 0x000fe20000410000 */
[----:B------:R-:W-:Y:S01]  /*2fb0*/  @!P1 STS.64 [UR4+0xbc8], R16 ;  /* 0x000bc810ff009988 */ /* 0x000fe20008000a04 */
        /* <DEDUP_REMOVED lines=9> */
[----:B-1----:R-:W-:Y:S01]  /*3050*/  @!P0 FADD.FTZ R14, R14, R87 ;  /* 0x000000570e0e8221 */ /* 0x002fe20000010000 */
[----:B------:R-:W-:Y:S02]  /*3060*/  ISETP.GT.AND P0, PT, R38, 0x1d, PT ;  /* 0x0000001d2600780c */ /* 0x000fe40003f04270 */
[----:B------:R-:W0:Y:S04]  /*3070*/  SHFL.DOWN PT, R96, R15, 0x2, 0x1f ;  /* 0x08401f000f607f89 */ /* 0x000e2800000e0000 */
[----:B------:R-:W1:Y:S07]  /*3080*/  SHFL.DOWN PT, R87, R14, 0x2, 0x1f ;  /* 0x08401f000e577f89 */ /* 0x000e6e00000e0000 */
        /* <DEDUP_REMOVED lines=35> */
.L_x_7988:
[----:B0-----:R-:W-:Y:S05]  /*32c0*/  BSYNC B0 ;  /* 0x0000000000007941 */ /* 0x001fea0003800000 */
.L_x_7987:
        /* <DEDUP_REMOVED lines=20> */
.L_x_7984:
        /* <DEDUP_REMOVED lines=14> */
[----:B------:R-:W-:Y:S01]  /*34f0*/  F2FP.PACK_AB R54, R63, R54 ;  /* 0x000000363f36723e */ /* 0x000fe200000000ff */
[----:B------:R-:W-:Y:S01]  /*3500*/  BSSY B0, `(.L_x_7990) ;  /* 0x0000051000007945 */ /* 0x000fe20003800000 */
[----:B------:R-:W-:Y:S01]  /*3510*/  F2FP.PACK_AB R55, R65, R56 ;  /* 0x000000384137723e */ /* 0x000fe200000000ff */
[----:B--2---:R-:W-:Y:S04]  /*3520*/  STS.U16 [R23], R0 ;  /* 0x0000000017007388 */ /* 0x004fe80000000400 */
[----:B---3--:R-:W-:Y:S04]  /*3530*/  STS.U16 [R23+0x40], R4 ;  /* 0x0000400417007388 */ /* 0x008fe80000000400 */
[----:B----4-:R-:W-:Y:S04]  /*3540*/  STS.U16 [R23+0x80], R14 ;  /* 0x0000800e17007388 */ /* 0x010fe80000000400 */
[----:B-----5:R0:W-:Y:S01]  /*3550*/  STS.U16 [R23+0xc0], R16 ;  /* 0x0000c01017007388 */ /* 0x0201e20000000400 */
[----:B------:R-:W-:-:S06]  /*3560*/  NOP ;  /* 0x0000000000007918 */ /* 0x000fcc0000000000 */
[----:B------:R-:W1:Y:S01]  /*3570*/  LDS.64 R18, [R38.X8] ;  /* 0x0000000026127984 */ /* 0x000e620000008a00 */
[----:B0-----:R-:W-:-:S03]  /*3580*/  IMAD R16, R43, c[0x0][0x2d8], RZ ;  /* 0x0000b6002b107a24 */ /* 0x001fc600078e02ff */
[----:B------:R-:W-:Y:S01]  /*3590*/  BAR.SYNC.DEFER_BLOCKING 0x0 ;  /* 0x0000000000007b1d */ /* 0x000fe20000010000 */
[----:B------:R-:W-:-:S05]  /*35a0*/  IMAD R61, R45, c[0x0][0x2dc], R16 ;  /* 0x0000b7002d3d7a24 */ /* 0x000fca00078e0210 */
[----:B------:R0:W-:Y:S01]  /*35b0*/  STS.64 [R38.X8], R54 ;  /* 0x0000003626007388 */ /* 0x0001e20000008a00 */
[----:B------:R-:W-:-:S06]  /*35c0*/  NOP ;  /* 0x0000000000007918 */ /* 0x000fcc0000000000 */
[----:B------:R-:W-:Y:S04]  /*35d0*/  LDS.U16 R17, [R23] ;  /* 0x0000000017117984 */ /* 0x000fe80000000400 */
[----:B------:R-:W-:Y:S01]  /*35e0*/  LDS.U16 R49, [R23+0x80] ;  /* 0x0000800017317984 */ /* 0x000fe20000000400 */
[--C-:B-1----:R-:W-:Y:S01]  /*35f0*/  HADD2.F32 R15, -RZ, R18.reuse.H1_H1 ;  /* 0x30000012ff0f7230 */ /* 0x102fe20000004100 */
[----:B0-----:R-:W-:Y:S01]  /*3600*/  IMAD R55, R47, c[0x0][0x2e0], RZ ;  /* 0x0000b8002f377a24 */ /* 0x001fe200078e02ff */
[----:B------:R-:W-:Y:S01]  /*3610*/  HADD2.F32 R3, -RZ, R19.H0_H0 ;  /* 0x20000013ff037230 */ /* 0x000fe20000004100 */
[----:B------:R-:W-:Y:S01]  /*3620*/  LDS.U16 R51, [R23+0xc0] ;  /* 0x0000c00017337984 */ /* 0x000fe20000000400 */
[----:B------:R-:W-:Y:S01]  /*3630*/  HADD2.F32 R5, -RZ, R18.H0_H0 ;  /* 0x20000012ff057230 */ /* 0x000fe20000004100 */
[----:B------:R-:W-:-:S02]  /*3640*/  FADD.FTZ R15, R15, R44 ;  /* 0x0000002c0f0f7221 */ /* 0x000fc40000010000 */
[--C-:B------:R-:W-:Y:S01]  /*3650*/  FADD.FTZ R14, R3, R44.reuse ;  /* 0x0000002c030e7221 */ /* 0x100fe20000010000 */
[----:B------:R-:W-:Y:S01]  /*3660*/  HADD2.F32 R3, -RZ, R19.H1_H1 ;  /* 0x30000013ff037230 */ /* 0x000fe20000004100 */
[----:B------:R-:W-:Y:S01]  /*3670*/  FADD.FTZ R5, R5, R44 ;  /* 0x0000002c05057221 */ /* 0x000fe20000010000 */
[----:B------:R-:W-:Y:S01]  /*3680*/  FSETP.GTU.FTZ.AND P3, PT, R15, 20, PT ;  /* 0x41a000000f00780b */ /* 0x000fe20003f7c000 */
[----:B------:R-:W-:Y:S01]  /*3690*/  LDS.U16 R19, [R23+0x40] ;  /* 0x0000400017137984 */ /* 0x000fe20000000400 */
[----:B------:R-:W-:Y:S01]  /*36a0*/  FSETP.GTU.FTZ.AND P4, PT, R14, 20, PT ;  /* 0x41a000000e00780b */ /* 0x000fe20003f9c000 */
[----:B------:R-:W-:Y:S01]  /*36b0*/  IMAD R18, R48, c[0x0][0x2e4], R55 ;  /* 0x0000b90030127a24 */ /* 0x000fe200078e0237 */
[----:B------:R-:W-:Y:S01]  /*36c0*/  FSETP.GTU.FTZ.AND P2, PT, R5, 20, PT ;  /* 0x41a000000500780b */ /* 0x000fe20003f5c000 */
[----:B------:R-:W-:Y:S08]  /*36d0*/  @!P1 STS [0x100], R58 ;  /* 0x0001003aff009388 */ /* 0x000ff00000000800 */
[----:B------:R-:W-:-:S02]  /*36e0*/  @!P3 FMUL.FTZ R2, R15, -1.4426950216293334961 ;  /* 0xbfb8aa3b0f02b820 */ /* 0x000fc40000410000 */
[----:B------:R-:W-:Y:S02]  /*36f0*/  FADD.FTZ R15, R3, R44 ;  /* 0x0000002c030f7221 */ /* 0x000fe40000010000 */
[----:B------:R-:W-:Y:S01]  /*3700*/  @!P4 FMUL.FTZ R3, R14, -1.4426950216293334961 ;  /* 0xbfb8aa3b0e03c820 */ /* 0x000fe20000410000 */
[----:B------:R-:W0:Y:S01]  /*3710*/  @!P3 MUFU.EX2 R4, R2 ;  /* 0x000000020004b308 */ /* 0x000e220000000800 */
[----:B------:R-:W-:Y:S01]  /*3720*/  @!P2 FMUL.FTZ R0, R5, -1.4426950216293334961 ;  /* 0xbfb8aa3b0500a820 */ /* 0x000fe20000410000 */
[----:B------:R-:W-:Y:S01]  /*3730*/  BAR.SYNC.DEFER_BLOCKING 0x0 ;  /* 0x0000000000007b1d */ /* 0x000fe20000010000 */
[----:B------:R-:W-:-:S05]  /*3740*/  FSETP.GTU.FTZ.AND P0, PT, R15, 20, PT ;  /* 0x41a000000f00780b */ /* 0x000fca0003f1c000 */
[----:B------:R1:W2:Y:S08]  /*3750*/  @!P4 MUFU.EX2 R5, R3 ;  /* 0x000000030005c308 */ /* 0x0002b00000000800 */
[----:B------:R-:W-:Y:S01]  /*3760*/  @!P0 FMUL.FTZ R14, R15, -1.4426950216293334961 ;  /* 0xbfb8aa3b0f0e8820 */ /* 0x000fe20000410000 */
[----:B------:R-:W3:Y:S01]  /*3770*/  @!P2 MUFU.EX2 R0, R0 ;  /* 0x000000000000a308 */ /* 0x000ee20000000800 */
[----:B-1----:R-:W-:-:S04]  /*3780*/  IMAD.WIDE.U32 R2, R45, c[0x0][0x2d8], RZ ;  /* 0x0000b6002d027a25 */ /* 0x002fc800078e00ff */
[----:B0-----:R-:W-:Y:S01]  /*3790*/  @!P3 FADD.FTZ R4, R4, 1 ;  /* 0x3f8000000404b421 */ /* 0x001fe20000010000 */
[----:B------:R-:W-:Y:S01]  /*37a0*/  IADD3 R3, R3, R61, RZ ;  /* 0x0000003d03037210 */ /* 0x000fe20007ffe0ff */
[----:B--2---:R-:W-:Y:S01]  /*37b0*/  @!P4 FADD.FTZ R5, R5, 1 ;  /* 0x3f8000000505c421 */ /* 0x004fe20000010000 */
[----:B------:R-:W0:Y:S01]  /*37c0*/  @!P0 MUFU.EX2 R14, R14 ;  /* 0x0000000e000e8308 */ /* 0x000e220000000800 */
[----:B------:R-:W1:Y:S02]  /*37d0*/  LDS R15, [0x100] ;  /* 0x00010000ff0f7984 */ /* 0x000e640000000800 */
[----:B------:R-:W-:-:S05]  /*37e0*/  IMAD.WIDE.U32 R2, R48, c[0x0][0x2e0], R2 ;  /* 0x0000b80030027a25 */ /* 0x000fca00078e0002 */
[----:B------:R-:W-:Y:S01]  /*37f0*/  IADD3 R55, P5, R22, R2, RZ ;  /* 0x0000000216377210 */ /* 0x000fe20007fbe0ff */
[----:B---3--:R-:W-:Y:S01]  /*3800*/  @!P2 FADD.FTZ R0, R0, 1 ;  /* 0x3f8000000000a421 */ /* 0x008fe20000010000 */
[----:B------:R-:W2:Y:S02]  /*3810*/  @!P3 MUFU.RCP R4, R4 ;  /* 0x000000040004b308 */ /* 0x000ea40000001000 */
[----:B------:R-:W-:Y:S02]  /*3820*/  IADD3.X R18, R21, R18, R3, P5, !PT ;  /* 0x0000001215127210 */ /* 0x000fe40002ffe403 */
[----:B------:R-:W-:Y:S01]  /*3830*/  IADD3 R20, P5, R25, -0xc0, RZ ;  /* 0xffffff4019147810 */ /* 0x000fe20007fbe0ff */
[----:B0-----:R-:W-:-:S03]  /*3840*/  @!P0 FADD.FTZ R14, R14, 1 ;  /* 0x3f8000000e0e8421 */ /* 0x001fc60000010000 */
[----:B------:R0:W3:Y:S01]  /*3850*/  @!P2 MUFU.RCP R53, R0 ;  /* 0x000000000035a308 */ /* 0x0000e20000001000 */
[----:B------:R-:W-:-:S07]  /*3860*/  IADD3.X R24, R24, -0x1, RZ, P5, !PT ;  /* 0xffffffff18187810 */ /* 0x000fce0002ffe4ff */
[----:B------:R-:W4:Y:S01]  /*3870*/  @!P4 MUFU.RCP R16, R5 ;  /* 0x000000050010c308 */ /* 0x000f220000001000 */
[----:B0-----:R-:W-:Y:S01]  /*3880*/  IADD3 R0, P6, R20, c[0x0][0x330], RZ ;  /* 0x0000cc0014007a10 */ /* 0x001fe20007fde0ff */
[----:B--2---:R-:W-:-:S03]  /*3890*/  @!P3 FMUL.FTZ R59, R59, R4 ;  /* 0x000000043b3bb220 */ /* 0x004fc60000410000 */
[----:B------:R-:W-:-:S03]  /*38a0*/  IADD3.X R2, R24, c[0x0][0x334], RZ, P6, !PT ;  /* 0x0000cd0018027a10 */ /* 0x000fc600037fe4ff */
[----:B------:R0:W2:Y:S01]  /*38b0*/  @!P0 MUFU.RCP R3, R14 ;  /* 0x0000000e00038308 */ /* 0x0000a20000001000 */
[----:B---3--:R-:W-:Y:S01]  /*38c0*/  @!P2 FMUL.FTZ R52, R52, R53 ;  /* 0x000000353434a220 */ /* 0x008fe20000410000 */
[-C--:B-1----:R-:W-:Y:S01]  /*38d0*/  ISETP.GE.AND P5, PT, R31, R15.reuse, PT ;  /* 0x0000000f1f00720c */ /* 0x082fe20003fa6270 */
[----:B----4-:R-:W-:Y:S01]  /*38e0*/  @!P4 FMUL.FTZ R57, R57, R16 ;  /* 0x000000103939c220 */ /* 0x010fe20000410000 */
[----:B0-----:R-:W-:Y:S02]  /*38f0*/  LEA R14, P6, R55, R0, 0x1 ;  /* 0x00000000370e7211 */ /* 0x001fe400078c08ff */
[-C--:B------:R-:W-:Y:S02]  /*3900*/  ISETP.GE.AND P4, PT, R28, R15.reuse, PT ;  /* 0x0000000f1c00720c */ /* 0x080fe40003f86270 */
[-C--:B------:R-:W-:Y:S02]  /*3910*/  ISETP.GE.AND P3, PT, R27, R15.reuse, PT ;  /* 0x0000000f1b00720c */ /* 0x080fe40003f66270 */
[----:B------:R-:W-:Y:S01]  /*3920*/  ISETP.GE.AND P2, PT, R26, R15, PT ;  /* 0x0000000f1a00720c */ /* 0x000fe20003f46270 */
[----:B--2---:R-:W-:Y:S01]  /*3930*/  @!P0 FMUL.FTZ R50, R50, R3 ;  /* 0x0000000332328220 */ /* 0x004fe20000410000 */
[----:B------:R-:W-:-:S03]  /*3940*/  LEA.HI.X R15, R55, R2, R18, 0x1, P6 ;  /* 0x00000002370f7211 */ /* 0x000fc600030f0c12 */
        /* <DEDUP_REMOVED lines=12> */
.L_x_7991:
[----:B------:R-:W-:Y:S05]  /*3a10*/  BSYNC B0 ;  /* 0x0000000000007941 */ /* 0x000fea0003800000 */
.L_x_7990:
[----:B------:R1:W-:Y:S01]  /*3a20*/  @!P4 STG.E.U16 [R14.64], R19 ;  /* 0x000000130e00c986 */ /* 0x0003e2000c101506 */
[----:B------:R-:W-:Y:S01]  /*3a30*/  F2FP.PACK_AB R2, R59, R52 ;  /* 0x000000343b02723e */ /* 0x000fe200000000ff */
[----:B------:R-:W-:Y:S01]  /*3a40*/  FADD.FTZ R52, R52, R41 ;  /* 0x0000002934347221 */ /* 0x000fe20000010000 */
[----:B------:R-:W-:Y:S01]  /*3a50*/  F2FP.PACK_AB R3, R50, R57 ;  /* 0x000000393203723e */ /* 0x000fe200000000ff */
[----:B------:R-:W-:Y:S01]  /*3a60*/  @!P3 STG.E.U16 [R14.64+0x40], R49 ;  /* 0x000040310e00b986 */ /* 0x000fe2000c101506 */
[----:B0-----:R-:W-:Y:S01]  /*3a70*/  IMAD R4, R43, c[0x0][0x2f8], RZ ;  /* 0x0000be002b047a24 */ /* 0x001fe200078e02ff */
[----:B------:R-:W-:Y:S01]  /*3a80*/  BSSY B0, `(.L_x_7992) ;  /* 0x000001f000007945 */ /* 0x000fe20003800000 */
[----:B------:R-:W-:Y:S01]  /*3a90*/  FADD.FTZ R52, R52, R59 ;  /* 0x0000003b34347221 */ /* 0x000fe20000010000 */
[----:B------:R-:W-:Y:S03]  /*3aa0*/  @!P2 STG.E.U16 [R14.64+0x80], R51 ;  /* 0x000080330e00a986 */ /* 0x000fe6000c101506 */
[----:B------:R-:W-:Y:S01]  /*3ab0*/  FADD.FTZ R41, R52, R57 ;  /* 0x0000003934297221 */ /* 0x000fe20000010000 */
[----:B------:R-:W-:Y:S01]  /*3ac0*/  BAR.SYNC.DEFER_BLOCKING 0x0 ;  /* 0x0000000000007b1d */ /* 0x000fe20000010000 */
[----:B-1----:R-:W-:-:S02]  /*3ad0*/  IMAD R19, R45, c[0x0][0x2fc], R4 ;  /* 0x0000bf002d137a24 */ /* 0x002fc400078e0204 */
        /* <DEDUP_REMOVED lines=25> */
.L_x_7993:
[----:B------:R-:W-:Y:S05]  /*3c70*/  BSYNC B0 ;  /* 0x0000000000007941 */ /* 0x000fea0003800000 */
.L_x_7992:
        /* <DEDUP_REMOVED lines=11> */
[C---:B------:R-:W-:Y:S02]  /*3d30*/  LEA R2, P3, R5.reuse, R4, 0x1 ;  /* 0x0000000405027211 */ /* 0x040fe400078608ff */
[----:B------:R-:W-:Y:S02]  /*3d40*/  IADD3 R30, R30, -0x80, RZ ;  /* 0xffffff801e1e7810 */ /* 0x000fe40007ffe0ff */
[----:B------:R-:W-:Y:S02]  /*3d50*/  LEA.HI.X R3, R5, R0, R3, 0x1, P3 ;  /* 0x0000000005037211 */ /* 0x000fe400018f0c03 */
        /* <DEDUP_REMOVED lines=13> */
.L_x_7970:
        /* <DEDUP_REMOVED lines=24> */
.L_x_7996:
[----:B0-----:R-:W-:Y:S05]  /*3fb0*/  BSYNC B0 ;  /* 0x0000000000007941 */ /* 0x001fea0003800000 */
.L_x_7995:
        /* <DEDUP_REMOVED lines=23> */
.L_x_7998:
[----:B------:R-:W1:Y:S02]  /*4130*/  S2R R19, SR_TID.X ;  /* 0x0000000000137919 */ /* 0x000e640000002100 */
.L_x_7999:
[----:B0-----:R-:W-:Y:S05]  /*4140*/  BSYNC B0 ;  /* 0x0000000000007941 */ /* 0x001fea0003800000 */
.L_x_7997:
        /* <DEDUP_REMOVED lines=17> */
[C---:B------:R-:W-:Y:S02]  /*4260*/  IMAD R25, R48.reuse, c[0x0][0x2ac], R47 ;  /* 0x0000ab0030197a24 */ /* 0x040fe400078e022f */
[----:B------:R-:W-:Y:S01]  /*4270*/  IMAD.WIDE.U32 R48, R48, c[0x0][0x2a8], RZ ;  /* 0x0000aa0030307a25 */ /* 0x000fe200078e00ff */
[----:B------:R-:W-:-:S03]  /*4280*/  IADD3 R37, R17, R13, RZ ;  /* 0x0000000d11257210 */ /* 0x000fc60007ffe0ff */
[----:B------:R-:W-:Y:S01]  /*4290*/  IMAD.IADD R27, R5, 0x1, R9 ;  /* 0x00000001051b7824 */ /* 0x000fe200078e0209 */
[----:B------:R-:W-:Y:S02]  /*42a0*/  IADD3 R25, R49, R25, RZ ;  /* 0x0000001931197210 */ /* 0x000fe40007ffe0ff */
.L_x_8000:
        /* <DEDUP_REMOVED lines=55> */
.L_x_8001:
        /* <DEDUP_REMOVED lines=14> */
.L_x_9135:


//--------------------- .text._Z25selective_scan_bwd_kernelI32Selective_Scan_bwd_kernel_traitsILi32ELi4ELb0ELb0ELb1ELb0ELb0EN3c104HalfEfEEv12SSMParamsBwd --------------------------
	.section	.text._Z25selective_scan_bwd_kernelI32Selective_Scan_bwd_kernel_traitsILi32ELi4ELb0ELb0ELb1ELb0ELb0EN3c104HalfEfEEv12SSMParamsBwd,"ax",@progbits
	.sectioninfo	@"SHI_REGISTERS=128"
	.align	128
        .global         _Z25selective_scan_bwd_kernelI32Selective_Scan_bwd_kernel_traitsILi32ELi4ELb0ELb0ELb1ELb0ELb0EN3c104HalfEfEEv12SSMParamsBwd
        .type           _Z25selective_scan_bwd_kernelI32Selective_Scan_bwd_kernel_traitsILi32ELi4ELb0ELb0ELb1ELb0ELb0EN3c104HalfEfEEv12SSMParamsBwd,@function
        .size           _Z25selective_scan_bwd_kernelI32Selective_Scan_bwd_kernel_traitsILi32ELi4ELb0ELb0ELb1ELb0ELb0EN3c104HalfEfEEv12SSMParamsBwd,(.L_x_9136 - _Z25selective_scan_bwd_kernelI32Selective_Scan_bwd_kernel_traitsILi32ELi4ELb0ELb0ELb1ELb0ELb0EN3c104HalfEfEEv12SSMParamsBwd)
        .other          _Z25selective_scan_bwd_kernelI32Selective_Scan_bwd_kernel_traitsILi32ELi4ELb0ELb0ELb1ELb0ELb0EN3c104HalfEfEEv12SSMParamsBwd,@"STO_CUDA_ENTRY STV_DEFAULT"
_Z25selective_scan_bwd_kernelI32Selective_Scan_bwd_kernel_traitsILi32ELi4ELb0ELb0ELb1ELb0ELb0EN3c104HalfEfEEv12SSMParamsBwd:
.text._Z25selective_scan_bwd_kernelI32Selective_Scan_bwd_kernel_traitsILi32ELi4ELb0ELb0ELb1ELb0ELb0EN3c104HalfEfEEv12SSMParamsBwd:
        /* <DEDUP_REMOVED lines=22> */
[----:B------:R-:W-:Y:S01]  /*0160*/  LOP3.LUT R16, R0, c[0x0][0x178], RZ, 0x3c, !PT ;  /* 0x00005e0000107a12 */ /* 0x000fe200078e3cff */
[----:B------:R-:W-:Y:S01]  /*0170*/  IMAD.MOV.U32 R17, RZ, RZ, c[0x0][0x174] ;  /* 0x00005d00ff117624 */ /* 0x000fe200078e00ff */
[----:B------:R-:W-:Y:S01]  /*0180*/  CS2R R68, SRZ ;  /* 0x0000000000447805 */ /* 0x000fe2000001ff00 */
[----:B------:R-:W-:Y:S01]  /*0190*/  IMAD R19, R3, c[0x0][0x1d8], RZ ;  /* 0x0000760003137a24 */ /* 0x000fe200078e02ff */
[----:B------:R-:W-:Y:S01]  /*01a0*/  ISETP.GE.AND P2, PT, R16, RZ, PT ;  /* 0x000000ff1000720c */ /* 0x000fe20003f46270 */
[----:B------:R-:W-:Y:S01]  /*01b0*/  CS2R R66, SRZ ;  /* 0x0000000000427805 */ /* 0x000fe2000001ff00 */
[----:B-1----:R-:W-:Y:S01]  /*01c0*/  IABS R6, R0 ;  /* 0x0000000000067213 */ /* 0x002fe20000000000 */
[----:B--2---:R-:W-:Y:S01]  /*01d0*/  HFMA2.MMA R10, -RZ, RZ, 0, 0 ;  /* 0x00000000ff0a7435 */ /* 0x004fe200000001ff */
[----:B------:R-:W-:Y:S01]  /*01e0*/  ISETP.GE.AND P3, PT, R17, 0x1, PT ;  /* 0x000000011100780c */ /* 0x000fe20003f66270 */
[----:B------:R-:W-:Y:S01]  /*01f0*/  IMAD R19, R0, c[0x0][0x1dc], R19 ;  /* 0x0000770000137a24 */ /* 0x000fe200078e0213 */
[----:B0-----:R-:W-:Y:S01]  /*0200*/  SHF.R.S32.HI R84, RZ, 0x1f, R5 ;  /* 0x0000001fff547819 */ /* 0x001fe20000011405 */
[----:B---3--:R-:W-:-:S04]  /*0210*/  IMAD.MOV R14, RZ, RZ, -R11 ;  /* 0x000000ffff0e7224 */ /* 0x008fc800078e0a0b */
[----:B----4-:R-:W-:Y:S02]  /*0220*/  IMAD R8, R84, c[0x0][0x1d0], RZ ;  /* 0x0000740054087a24 */ /* 0x010fe400078e02ff */
        /* <DEDUP_REMOVED lines=13> */
[----:B------:R-:W-:-:S04]  /*0300*/  IMAD.WIDE.U32 R6, R0, c[0x0][0x1d8], R6 ;  /* 0x0000760000067a25 */ /* 0x000fc800078e0006 */
[----:B------:R-:W-:Y:S02]  /*0310*/  IMAD.IADD R9, R9, 0x1, R13 ;  /* 0x0000000109097824 */ /* 0x000fe400078e020d */
[-C--:B------:R-:W-:Y:S01]  /*0320*/  @!P1 IADD3 R12, R12, -R15.reuse, RZ ;  /* 0x8000000f0c0c9210 */ /* 0x080fe20007ffe0ff */
[C---:B------:R-:W-:Y:S01]  /*0330*/  IMAD.WIDE.U32 R10, R5.reuse, c[0x0][0x278], RZ ;  /* 0x00009e00050a7a25 */ /* 0x040fe200078e00ff */
[----:B------:R-:W-:Y:S02]  /*0340*/  @!P1 IADD3 R14, R14, 0x1, RZ ;  /* 0x000000010e0e9810 */ /* 0x000fe40007ffe0ff */
[----:B------:R-:W-:Y:S01]  /*0350*/  ISETP.GE.U32.AND P0, PT, R12, R15, PT ;  /* 0x0000000f0c00720c */ /* 0x000fe20003f06070 */
[----:B------:R-:W-:Y:S01]  /*0360*/  IMAD R13, R5, c[0x0][0x27c], R16 ;  /* 0x00009f00050d7a24 */ /* 0x000fe200078e0210 */
[----:B------:R-:W-:Y:S01]  /*0370*/  LEA R15, R17, 0xffffff80, 0x7 ;  /* 0xffffff80110f7811 */ /* 0x000fe200078e38ff */
[----:B------:R-:W-:Y:S01]  /*0380*/  IMAD R16, R84, c[0x0][0x1b0], RZ ;  /* 0x00006c0054107a24 */ /* 0x000fe200078e02ff */
[----:B------:R-:W-:Y:S01]  /*0390*/  ISETP.NE.AND P1, PT, RZ, c[0x0][0x178], PT ;  /* 0x00005e00ff007a0c */ /* 0x000fe20003f25270 */
[----:B------:R-:W-:Y:S01]  /*03a0*/  IMAD.WIDE.U32 R8, R0, c[0x0][0x1e8], R8 ;  /* 0x00007a0000087a25 */ /* 0x000fe200078e0008 */
[----:B------:R-:W-:-:S02]  /*03b0*/  SHF.R.S32.HI R17, RZ, 0x1f, R15 ;  /* 0x0000001fff117819 */ /* 0x000fc4000001140f */
[----:B------:R-:W-:Y:S01]  /*03c0*/  IADD3 R22, P4, R15, R6, RZ ;  /* 0x000000060f167210 */ /* 0x000fe20007f9e0ff */
[----:B------:R-:W-:Y:S01]  /*03d0*/  IMAD R21, R5, c[0x0][0x1b4], R16 ;  /* 0x00006d0005157a24 */ /* 0x000fe200078e0210 */
[----:B------:R-:W-:Y:S01]  /*03e0*/  IADD3 R11, R11, R13, RZ ;  /* 0x0000000d0b0b7210 */ /* 0x000fe20007ffe0ff */
[----:B------:R-:W-:Y:S01]  /*03f0*/  IMAD.WIDE.U32 R12, R5, c[0x0][0x1b0], RZ ;  /* 0x00006c00050c7a25 */ /* 0x000fe200078e00ff */
[----:B------:R-:W-:Y:S02]  /*0400*/  IADD3.X R7, R17, R7, R19, P4, !PT ;  /* 0x0000000711077210 */ /* 0x000fe400027fe413 */
[----:B------:R-:W-:Y:S01]  /*0410*/  @P0 IADD3 R14, R14, 0x1, RZ ;  /* 0x000000010e0e0810 */ /* 0x000fe20007ffe0ff */
[----:B------:R-:W-:Y:S01]  /*0420*/  IMAD R19, R3, c[0x0][0x1e8], RZ ;  /* 0x00007a0003137a24 */ /* 0x000fe200078e02ff */
[----:B------:R-:W-:Y:S01]  /*0430*/  IADD3 R20, P0, R15, R8, RZ ;  /* 0x000000080f147210 */ /* 0x000fe20007f1e0ff */
[----:B------:R-:W-:Y:S01]  /*0440*/  IMAD.IADD R13, R13, 0x1, R21 ;  /* 0x000000010d0d7824 */ /* 0x000fe200078e0215 */
[----:B------:R-:W-:Y:S01]  /*0450*/  MOV R6, R14 ;  /* 0x0000000e00067202 */ /* 0x000fe20000000f00 */
[----:B------:R-:W-:-:S02]  /*0460*/  IMAD R21, R3, c[0x0][0x280], RZ ;  /* 0x0000a00003157a24 */ /* 0x000fc400078e02ff */
[----:B------:R-:W-:-:S04]  /*0470*/  IMAD.WIDE.U32 R10, R0, c[0x0][0x280], R10 ;  /* 0x0000a000000a7a25 */ /* 0x000fc800078e000a */
[C---:B------:R-:W-:Y:S02]  /*0480*/  IMAD R19, R0.reuse, c[0x0][0x1ec], R19 ;  /* 0x00007b0000137a24 */ /* 0x040fe400078e0213 */
[----:B------:R-:W-:Y:S01]  /*0490*/  @!P2 IMAD.MOV R6, RZ, RZ, -R6 ;  /* 0x000000ffff06a224 */ /* 0x000fe200078e0a06 */
[----:B------:R-:W-:Y:S01]  /*04a0*/  @!P1 LOP3.LUT R6, RZ, c[0x0][0x178], RZ, 0x33, !PT ;  /* 0x00005e00ff069a12 */ /* 0x000fe200078e33ff */
[----:B------:R-:W-:Y:S01]  /*04b0*/  IMAD R8, R0, c[0x0][0x284], R21 ;  /* 0x0000a10000087a24 */ /* 0x000fe200078e0215 */
[----:B------:R-:W-:Y:S02]  /*04c0*/  IADD3 R18, P2, R15, R10, RZ ;  /* 0x0000000a0f127210 */ /* 0x000fe40007f5e0ff */
[----:B------:R-:W-:Y:S01]  /*04d0*/  IADD3.X R9, R17, R9, R19, P0, !PT ;  /* 0x0000000911097210 */ /* 0x000fe200007fe413 */
[----:B------:R-:W-:Y:S01]  /*04e0*/  IMAD.WIDE.U32 R12, R6, c[0x0][0x1c8], R12 ;  /* 0x00007200060c7a25 */ /* 0x000fe200078e000c */
[----:B------:R-:W-:Y:S02]  /*04f0*/  ISETP.NE.U32.AND P0, PT, RZ, c[0x0][0x260], PT ;  /* 0x00009800ff007a0c */ /* 0x000fe40003f05070 */
[----:B------:R-:W-:-:S02]  /*0500*/  LEA R21, P1, R22, c[0x0][0x240], 0x1 ;  /* 0x0000900016157a11 */ /* 0x000fc400078208ff */
[----:B------:R-:W-:Y:S02]  /*0510*/  SHF.R.S32.HI R85, RZ, 0x1f, R6 ;  /* 0x0000001fff557819 */ /* 0x000fe40000011406 */
[----:B------:R-:W-:Y:S02]  /*0520*/  IADD3.X R11, R17, R11, R8, P2, !PT ;  /* 0x0000000b110b7210 */ /* 0x000fe400017fe408 */
[----:B------:R-:W-:Y:S02]  /*0530*/  LEA R19, P2, R20, c[0x0][0x248], 0x1 ;  /* 0x0000920014137a11 */ /* 0x000fe400078408ff */
[----:B------:R-:W-:Y:S02]  /*0540*/  ISETP.NE.AND.EX P0, PT, RZ, c[0x0][0x264], PT, P0 ;  /* 0x00009900ff007a0c */ /* 0x000fe40003f05300 */
[----:B------:R-:W-:Y:S01]  /*0550*/  LEA.HI.X R22, R22, c[0x0][0x244], R7, 0x1, P1 ;  /* 0x0000910016167a11 */ /* 0x000fe200008f0c07 */
[----:B------:R-:W-:Y:S01]  /*0560*/  IMAD R7, R85, c[0x0][0x1c8], RZ ;  /* 0x0000720055077a24 */ /* 0x000fe200078e02ff */
[----:B------:R-:W-:-:S02]  /*0570*/  LEA.HI.X R20, R20, c[0x0][0x24c], R9, 0x1, P2 ;  /* 0x0000930014147a11 */ /* 0x000fc400010f0c09 */
[----:B------:R-:W-:Y:S01]  /*0580*/  ISETP.NE.U32.AND P1, PT, RZ, c[0x0][0x328], PT ;  /* 0x0000ca00ff007a0c */ /* 0x000fe20003f25070 */
[----:B------:R-:W-:Y:S01]  /*0590*/  IMAD R7, R6, c[0x0][0x1cc], R7 ;  /* 0x0000730006077a24 */ /* 0x000fe200078e0207 */
[----:B------:R-:W-:Y:S02]  /*05a0*/  ISETP.NE.U32.AND P2, PT, RZ, c[0x0][0x348], PT ;  /* 0x0000d200ff007a0c */ /* 0x000fe40003f45070 */
[----:B------:R-:W-:Y:S02]  /*05b0*/  ISETP.NE.AND.EX P1, PT, RZ, c[0x0][0x32c], PT, P1 ;  /* 0x0000cb00ff007a0c */ /* 0x000fe40003f25310 */
[----:B------:R-:W-:Y:S02]  /*05c0*/  ISETP.NE.AND.EX P2, PT, RZ, c[0x0][0x34c], PT, P2 ;  /* 0x0000d300ff007a0c */ /* 0x000fe40003f45320 */
[----:B------:R-:W-:Y:S01]  /*05d0*/  IADD3 R8, R13, R7, RZ ;  /* 0x000000070d087210 */ /* 0x000fe20007ffe0ff */
[----:B------:R-:W-:Y:S01]  /*05e0*/  @P0 IMAD R7, R5, c[0x0][0x164], R0 ;  /* 0x0000590005070a24 */ /* 0x000fe200078e0200 */
[----:B------:R-:W-:-:S02]  /*05f0*/  IADD3 R15, P5, R15, R12, RZ ;  /* 0x0000000c0f0f7210 */ /* 0x000fc40007fbe0ff */
[C---:B------:R-:W-:Y:S01]  /*0600*/  LEA R14, P4, R18.reuse, c[0x0][0x308], 0x1 ;  /* 0x0000c200120e7a11 */ /* 0x040fe200078808ff */
[----:B------:R-:W-:Y:S01]  /*0610*/  @P0 IMAD R7, R7, c[0x0][0x174], RZ ;  /* 0x00005d0007070a24 */ /* 0x000fe200078e02ff */
[----:B------:R-:W-:Y:S01]  /*0620*/  LEA R16, P6, R15, c[0x0][0x230], 0x1 ;  /* 0x00008c000f107a11 */ /* 0x000fe200078c08ff */
[----:B------:R-:W-:Y:S01]  /*0630*/  IMAD.X R8, R17, 0x1, R8, P5 ;  /* 0x0000000111087824 */ /* 0x000fe200028e0608 */
[----:B------:R-:W-:Y:S01]  /*0640*/  @P0 MOV R70, 0x8 ;  /* 0x0000000800460802 */ /* 0x000fe20000000f00 */
[----:B------:R-:W-:Y:S01]  /*0650*/  @P0 IMAD R7, R7, c[0x0][0x16c], RZ ;  /* 0x00005b0007070a24 */ /* 0x000fe200078e02ff */
[----:B------:R-:W-:Y:S02]  /*0660*/  LEA.HI.X R18, R18, c[0x0][0x30c], R11, 0x1, P4 ;  /* 0x0000c30012127a11 */ /* 0x000fe400020f0c0b */
[C---:B------:R-:W-:Y:S01]  /*0670*/  @P1 LEA R68, P4, R0.reuse, c[0x0][0x328], 0x2 ;  /* 0x0000ca0000441a11 */ /* 0x040fe200078810ff */
[----:B------:R-:W-:Y:S01]  /*0680*/  @P0 IMAD.WIDE R70, R7, R70, c[0x0][0x260] ;  /* 0x0000980007460625 */ /* 0x000fe200078e0246 */
[C---:B------:R-:W-:Y:S01]  /*0690*/  @P2 LEA R66, P5, R0.reuse, c[0x0][0x348], 0x2 ;  /* 0x0000d20000422a11 */ /* 0x040fe200078a10ff */
[----:B------:R-:W-:Y:S01]  /*06a0*/  @!P0 CS2R R70, SRZ ;  /* 0x0000000000468805 */ /* 0x000fe2000001ff00 */
[----:B------:R-:W-:Y:S01]  /*06b0*/  LEA.HI.X R17, R15, c[0x0][0x234], R8, 0x1, P6 ;  /* 0x00008d000f117a11 */ /* 0x000fe200030f0c08 */
[----:B------:R-:W-:Y:S01]  /*06c0*/  HFMA2.MMA R8, -RZ, RZ, 0, 0 ;  /* 0x00000000ff087435 */ /* 0x000fe200000001ff */
[C-C-:B------:R-:W-:Y:S01]  /*06d0*/  @P1 LEA.HI.X R69, R0.reuse, c[0x0][0x32c], R3.reuse, 0x2, P4 ;  /* 0x0000cb0000451a11 */ /* 0x140fe200020f1403 */
[----:B------:R-:W-:Y:S01]  /*06e0*/  IMAD.MOV.U32 R7, RZ, RZ, RZ ;  /* 0x000000ffff077224 */ /* 0x000fe200078e00ff */
[----:B------:R-:W-:Y:S01]  /*06f0*/  @P2 LEA.HI.X R67, R0, c[0x0][0x34c], R3, 0x2, P5 ;  /* 0x0000d30000432a11 */ /* 0x000fe200028f1403 */
[----:B------:R-:W-:Y:S05]  /*0700*/  @!P3 BRA `(.L_x_8002) ;  /* 0x000026900000b947 */ /* 0x000fea0003800000 */
[----:B------:R-:W0:Y:S01]  /*0710*/  S2R R10, SR_TID.X ;  /* 0x00000000000a7919 */ /* 0x000e220000002100 */
[----:B------:R-:W-:Y:S01]  /*0720*/  IMAD R8, R84, c[0x0][0x2b8], RZ ;  /* 0x0000ae0054087a24 */ /* 0x000fe200078e02ff */
[----:B------:R-:W-:Y:S01]  /*0730*/  MOV R13, R20 ;  /* 0x00000014000d7202 */ /* 0x000fe20000000f00 */
[----:B------:R-:W-:Y:S01]  /*0740*/  IMAD.MOV.U32 R11, RZ, RZ, RZ ;  /* 0x000000ffff0b7224 */ /* 0x000fe200078e00ff */
[----:B------:R-:W-:Y:S01]  /*0750*/  MOV R15, R18 ;  /* 0x00000012000f7202 */ /* 0x000fe20000000f00 */
[----:B------:R-:W-:-:S02]  /*0760*/  IMAD R7, R5, c[0x0][0x2bc], R8 ;  /* 0x0000af0005077a24 */ /* 0x000fc400078e0208 */
[----:B------:R-:W-:Y:S02]  /*0770*/  IMAD.MOV.U32 R12, RZ, RZ, R19 ;  /* 0x000000ffff0c7224 */ /* 0x000fe400078e0013 */
[----:B------:R-:W1:Y:S01]  /*0780*/  S2R R19, SR_LANEID ;  /* 0x0000000000137919 */ /* 0x000e620000000000 */
[----:B------:R-:W-:Y:S02]  /*0790*/  IMAD R23, R3, c[0x0][0x198], RZ ;  /* 0x0000660003177a24 */ /* 0x000fe400078e02ff */
[----:B------:R-:W-:-:S04]  /*07a0*/  IMAD.WIDE.U32 R64, R0, c[0x0][0x180], RZ ;  /* 0x0000600000407a25 */ /* 0x000fc800078e00ff */
[----:B------:R-:W-:-:S04]  /*07b0*/  IMAD.WIDE.U32 R62, R0, c[0x0][0x198], RZ ;  /* 0x00006600003e7a25 */ /* 0x000fc800078e00ff */
[----:B------:R-:W-:Y:S02]  /*07c0*/  IMAD R23, R0, c[0x0][0x19c], R23 ;  /* 0x0000670000177a24 */ /* 0x000fe400078e0217 */
[----:B------:R-:W-:Y:S02]  /*07d0*/  IMAD.MOV.U32 R18, RZ, RZ, c[0x0][0x174] ;  /* 0x00005d00ff127624 */ /* 0x000fe400078e00ff */
[----:B0-----:R-:W-:Y:S01]  /*07e0*/  IMAD.WIDE.U32 R8, R5, c[0x0][0x2b8], R10 ;  /* 0x0000ae0005087a25 */ /* 0x001fe200078e000a */
[----:B------:R-:W-:-:S03]  /*07f0*/  LOP3.LUT R86, R10, 0x1f, RZ, 0xc0, !PT ;  /* 0x0000001f0a567812 */ /* 0x000fc600078ec0ff */
[----:B------:R-:W-:Y:S01]  /*0800*/  IMAD R11, R85, c[0x0][0x2c0], RZ ;  /* 0x0000b000550b7a24 */ /* 0x000fe200078e02ff */
[----:B------:R-:W-:Y:S01]  /*0810*/  IADD3 R9, R9, R7, RZ ;  /* 0x0000000709097210 */ /* 0x000fe20007ffe0ff */
[----:B------:R-:W-:Y:S01]  /*0820*/  IMAD.MOV.U32 R20, RZ, RZ, RZ ;  /* 0x000000ffff147224 */ /* 0x000fe200078e00ff */
[----:B------:R-:W-:Y:S01]  /*0830*/  SHF.L.U32 R7, R10, 0x2, RZ ;  /* 0x000000020a077819 */ /* 0x000fe200000006ff */
[C---:B------:R-:W-:Y:S02]  /*0840*/  IMAD R11, R6.reuse, c[0x0][0x2c4], R11 ;  /* 0x0000b100060b7a24 */ /* 0x040fe400078e020b */
[----:B------:R-:W-:Y:S01]  /*0850*/  IMAD.WIDE.U32 R8, R6, c[0x0][0x2c0], R8 ;  /* 0x0000b00006087a25 */ /* 0x000fe200078e0008 */
[----:B------:R-:W-:Y:S02]  /*0860*/  LOP3.LUT R61, R7, 0xffffff80, RZ, 0xc0, !PT ;  /* 0xffffff80073d7812 */ /* 0x000fe400078ec0ff */
[----:B------:R-:W-:Y:S01]  /*0870*/  MOV R7, RZ ;  /* 0x000000ff00077202 */ /* 0x000fe20000000f00 */
[----:B------:R-:W-:Y:S01]  /*0880*/  IMAD.IADD R31, R9, 0x1, R11 ;  /* 0x00000001091f7824 */ /* 0x000fe200078e020b */
[----:B------:R-:W-:Y:S01]  /*0890*/  LEA R25, P0, R8, c[0x0][0x320], 0x2 ;  /* 0x0000c80008197a11 */ /* 0x000fe200078010ff */
[----:B------:R-:W-:Y:S01]  /*08a0*/  IMAD.IADD R23, R63, 0x1, R23 ;  /* 0x000000013f177824 */ /* 0x000fe200078e0217 */
[----:B------:R-:W-:Y:S01]  /*08b0*/  MOV R9, R21 ;  /* 0x0000001500097202 */ /* 0x000fe20000000f00 */
[----:B------:R-:W-:Y:S01]  /*08c0*/  IMAD R21, R3, c[0x0][0x180], RZ ;  /* 0x0000600003157a24 */ /* 0x000fe200078e02ff */
[----:B------:R-:W-:-:S02]  /*08d0*/  MOV R11, R22 ;  /* 0x00000016000b7202 */ /* 0x000fc40000000f00 */
[----:B------:R-:W-:Y:S01]  /*08e0*/  LEA.HI.X R31, R8, c[0x0][0x324], R31, 0x2, P0 ;  /* 0x0000c900081f7a11 */ /* 0x000fe200000f141f */
[----:B------:R-:W-:Y:S01]  /*08f0*/  IMAD R21, R0, c[0x0][0x184], R21 ;  /* 0x0000610000157a24 */ /* 0x000fe200078e0215 */
[C---:B------:R-:W-:Y:S02]  /*0900*/  IADD3 R22, P0, R25.reuse, -0x180, RZ ;  /* 0xfffffe8019167810 */ /* 0x040fe40007f1e0ff */
[----:B------:R-:W-:Y:S02]  /*0910*/  IADD3 R24, P1, R25, -0x100, RZ ;  /* 0xffffff0019187810 */ /* 0x000fe40007f3e0ff */
[----:B------:R-:W-:Y:S02]  /*0920*/  LOP3.LUT R60, R61, 0x1f, R10, 0xf8, !PT ;  /* 0x0000001f3d3c7812 */ /* 0x000fe400078ef80a */
[----:B------:R-:W-:Y:S02]  /*0930*/  IADD3 R25, P2, R25, -0x80, RZ ;  /* 0xffffff8019197810 */ /* 0x000fe40007f5e0ff */
[----:B------:R-:W-:-:S02]  /*0940*/  IADD3.X R29, R31, -0x1, RZ, P0, !PT ;  /* 0xffffffff1f1d7810 */ /* 0x000fc400007fe4ff */
[----:B------:R-:W-:Y:S02]  /*0950*/  IADD3.X R30, R31, -0x1, RZ, P1, !PT ;  /* 0xffffffff1f1e7810 */ /* 0x000fe40000ffe4ff */
[----:B------:R-:W-:Y:S02]  /*0960*/  MOV R8, RZ ;  /* 0x000000ff00087202 */ /* 0x000fe40000000f00 */
[----:B------:R-:W-:Y:S02]  /*0970*/  IADD3 R21, R65, R21, RZ ;  /* 0x0000001541157210 */ /* 0x000fe40007ffe0ff */
[----:B------:R-:W-:Y:S02]  /*0980*/  SHF.R.S32.HI R61, RZ, 0x1f, R60 ;  /* 0x0000001fff3d7819 */ /* 0x000fe4000001143c */
[C---:B------:R-:W-:Y:S02]  /*0990*/  LOP3.LUT R26, R60.reuse, 0x20, RZ, 0xfc, !PT ;  /* 0x000000203c1a7812 */ /* 0x040fe400078efcff */
[----:B------:R-:W-:-:S02]  /*09a0*/  LOP3.LUT R27, R60, 0x40, RZ, 0xfc, !PT ;  /* 0x000000403c1b7812 */ /* 0x000fc400078efcff */
[----:B------:R-:W-:Y:S02]  /*09b0*/  LOP3.LUT R28, R60, 0x60, RZ, 0xfc, !PT ;  /* 0x000000603c1c7812 */ /* 0x000fe400078efcff */
[----:B-1----:R-:W-:Y:S02]  /*09c0*/  IADD3.X R31, R31, -0x1, RZ, P2, !PT ;  /* 0xffffffff1f1f7810 */ /* 0x002fe400017fe4ff */
.L_x_8021:
[----:B------:R-:W-:Y:S01]  /*09d0*/  BAR.SYNC.DEFER_BLOCKING 0x0 ;  /* 0x0000000000007b1d */ /* 0x000fe20000010000 */
[----:B----4-:R-:W-:Y:S02]  /*09e0*/  LEA R37, R18, 0xffffff80, 0x7 ;  /* 0xffffff8012257811 */ /* 0x010fe400078e38ff */
[C---:B------:R-:W-:Y:S02]  /*09f0*/  SHF.L.U32 R39, R60.reuse, 0x1, RZ ;  /* 0x000000013c277819 */ /* 0x040fe400000006ff */
[----:B------:R-:W-:Y:S02]  /*0a00*/  IADD3 R87, -R37, c[0x0][0x168], RZ ;  /* 0x00005a0025577a10 */ /* 0x000fe40007ffe1ff */
[C---:B------:R-:W-:Y:S02]  /*0a10*/  SHF.L.U64.HI R36, R60.reuse, 0x1, R61 ;  /* 0x000000013c247819 */ /* 0x040fe4000001023d */
[----:B------:R-:W-:-:S02]  /*0a20*/  ISETP.GE.AND P0, PT, R60, R87, PT ;  /* 0x000000573c00720c */ /* 0x000fc40003f06270 */
[-C--:B------:R-:W-:Y:S02]  /*0a30*/  ISETP.GE.AND P1, PT, R26, R87.reuse, PT ;  /* 0x000000571a00720c */ /* 0x080fe40003f26270 */
[-C--:B------:R-:W-:Y:S02]  /*0a40*/  ISETP.GE.AND P2, PT, R27, R87.reuse, PT ;  /* 0x000000571b00720c */ /* 0x080fe40003f46270 */
[----:B------:R-:W-:Y:S02]  /*0a50*/  ISETP.GE.AND P3, PT, R28, R87, PT ;  /* 0x000000571c00720c */ /* 0x000fe40003f66270 */
[----:B0-----:R-:W-:Y:S02]  /*0a60*/  IADD3 R32, P4, R9, R39, RZ ;  /* 0x0000002709207210 */ /* 0x001fe40007f9e0ff */
[----:B------:R-:W-:Y:S02]  /*0a70*/  PRMT R38, RZ, 0x7610, R38 ;  /* 0x00007610ff267816 */ /* 0x000fe40000000026 */
[----:B------:R-:W-:-:S02]  /*0a80*/  PRMT R40, RZ, 0x7610, R40 ;  /* 0x00007610ff287816 */ /* 0x000fc40000000028 */
[----:B------:R-:W-:Y:S02]  /*0a90*/  PRMT R42, RZ, 0x7610, R42 ;  /* 0x00007610ff2a7816 */ /* 0x000fe4000000002a */
[----:B------:R-:W-:Y:S02]  /*0aa0*/  PRMT R44, RZ, 0x7610, R44 ;  /* 0x00007610ff2c7816 */ /* 0x000fe4000000002c */
[----:B------:R-:W-:-:S05]  /*0ab0*/  IADD3.X R33, R11, R36, RZ, P4, !PT ;  /* 0x000000240b217210 */ /* 0x000fca00027fe4ff */
[----:B--2---:R-:W2:Y:S04]  /*0ac0*/  @!P0 LDG.E.U16 R38, [R32.64] ;  /* 0x0000000420268981 */ /* 0x004ea8000c1e1500 */
[----:B---3--:R-:W3:Y:S04]  /*0ad0*/  @!P1 LDG.E.U16 R40, [R32.64+0x40] ;  /* 0x0000400420289981 */ /* 0x008ee8000c1e1500 */
        /* <DEDUP_REMOVED lines=14> */
[----:B---3--:R-:W-:Y:S04]  /*0bc0*/  STS.U16 [R89+0x40], R40 ;  /* 0x0000402859007388 */ /* 0x008fe80000000400 */
[----:B----4-:R0:W-:Y:S04]  /*0bd0*/  STS.U16 [R89+0x80], R42 ;  /* 0x0000802a59007388 */ /* 0x0101e80000000400 */
[----:B-1----:R1:W-:Y:S01]  /*0be0*/  STS.U16 [R89+0xc0], R44 ;  /* 0x0000c02c59007388 */ /* 0x0023e20000000400 */
[----:B------:R-:W-:-:S06]  /*0bf0*/  NOP ;  /* 0x0000000000007918 */ /* 0x000fcc0000000000 */
[----:B------:R-:W2:Y:S04]  /*0c00*/  LDS.64 R58, [R19.X8] ;  /* 0x00000000133a7984 */ /* 0x000ea80000008a00 */
[----:B------:R-:W-:Y:S06]  /*0c10*/  BAR.SYNC.DEFER_BLOCKING 0x0 ;  /* 0x0000000000007b1d */ /* 0x000fec0000010000 */
[----:B------:R-:W3:Y:S04]  /*0c20*/  @!P0 LDG.E.U16 R46, [R34.64] ;  /* 0x00000004222e8981 */ /* 0x000ee8000c1e1500 */
[----:B------:R-:W4:Y:S04]  /*0c30*/  @!P1 LDG.E.U16 R48, [R34.64+0x40] ;  /* 0x0000400422309981 */ /* 0x000f28000c1e1500 */
[----:B------:R-:W2:Y:S04]  /*0c40*/  @!P2 LDG.E.U16 R50, [R34.64+0x80] ;  /* 0x000080042232a981 */ /* 0x000ea8000c1e1500 */
[----:B------:R-:W2:Y:S01]  /*0c50*/  @!P3 LDG.E.U16 R52, [R34.64+0xc0] ;  /* 0x0000c0042234b981 */ /* 0x000ea2000c1e1500 */
[----:B0-----:R-:W-:-:S02]  /*0c60*/  IADD3 R42, P0, R14, R39, RZ ;  /* 0x000000270e2a7210 */ /* 0x001fc40007f1e0ff */
[-C--:B------:R-:W-:Y:S02]  /*0c70*/  ISETP.GE.AND P1, PT, R26, R87.reuse, PT ;  /* 0x000000571a00720c */ /* 0x080fe40003f26270 */
[----:B------:R-:W-:Y:S02]  /*0c80*/  IADD3.X R43, R15, R36, RZ, P0, !PT ;  /* 0x000000240f2b7210 */ /* 0x000fe400007fe4ff */
[-C--:B------:R-:W-:Y:S02]  /*0c90*/  ISETP.GE.AND P0, PT, R60, R87.reuse, PT ;  /* 0x000000573c00720c */ /* 0x080fe40003f06270 */
[-C--:B------:R-:W-:Y:S02]  /*0ca0*/  ISETP.GE.AND P2, PT, R27, R87.reuse, PT ;  /* 0x000000571b00720c */ /* 0x080fe40003f46270 */
[----:B------:R-:W-:Y:S02]  /*0cb0*/  ISETP.GE.AND P3, PT, R28, R87, PT ;  /* 0x000000571c00720c */ /* 0x000fe40003f66270 */
[----:B------:R-:W-:-:S02]  /*0cc0*/  PRMT R40, RZ, 0x7610, R40 ;  /* 0x00007610ff287816 */ /* 0x000fc40000000028 */
[----:B-1----:R-:W-:Y:S02]  /*0cd0*/  PRMT R44, RZ, 0x7610, R44 ;  /* 0x00007610ff2c7816 */ /* 0x002fe4000000002c */
[----:B------:R-:W-:Y:S02]  /*0ce0*/  PRMT R54, RZ, 0x7610, R54 ;  /* 0x00007610ff367816 */ /* 0x000fe40000000036 */
[----:B------:R-:W-:Y:S01]  /*0cf0*/  PRMT R56, RZ, 0x7610, R56 ;  /* 0x00007610ff387816 */ /* 0x000fe20000000038 */
[----:B---3--:R-:W-:Y:S04]  /*0d00*/  STS.U16 [R89], R46 ;  /* 0x0000002e59007388 */ /* 0x008fe80000000400 */
[----:B----4-:R-:W-:Y:S04]  /*0d10*/  STS.U16 [R89+0x40], R48 ;  /* 0x0000403059007388 */ /* 0x010fe80000000400 */
[----:B--2---:R-:W-:Y:S04]  /*0d20*/  STS.U16 [R89+0x80], R50 ;  /* 0x0000803259007388 */ /* 0x004fe80000000400 */
        /* <DEDUP_REMOVED lines=9> */
[----:B------:R-:W-:Y:S01]  /*0dc0*/  ISETP.LT.AND P0, PT, RZ, c[0x0][0x16c], PT ;  /* 0x00005b00ff007a0c */ /* 0x000fe20003f01270 */
[----:B------:R-:W-:-:S12]  /*0dd0*/  HADD2.F32 R35, -RZ, R58.H1_H1 ;  /* 0x3000003aff237230 */ /* 0x000fd80000004100 */
[----:B0-----:R-:W-:Y:S02]  /*0de0*/  @!P0 MOV R42, RZ ;  /* 0x000000ff002a8202 */ /* 0x001fe40000000f00 */
[----:B------:R-:W-:Y:S01]  /*0df0*/  @!P0 MOV R49, RZ ;  /* 0x000000ff00318202 */ /* 0x000fe20000000f00 */
[----:B--2---:R-:W-:Y:S04]  /*0e00*/  STS.U16 [R89], R40 ;  /* 0x0000002859007388 */ /* 0x004fe80000000400 */
[----:B---3--:R0:W-:Y:S04]  /*0e10*/  STS.U16 [R89+0x40], R44 ;  /* 0x0000402c59007388 */ /* 0x0081e80000000400 */
[----:B----4-:R-:W-:Y:S04]  /*0e20*/  STS.U16 [R89+0x80], R54 ;  /* 0x0000803659007388 */ /* 0x010fe80000000400 */
[----:B------:R-:W-:Y:S01]  /*0e30*/  STS.U16 [R89+0xc0], R56 ;  /* 0x0000c03859007388 */ /* 0x000fe20000000400 */
[----:B------:R-:W-:-:S06]  /*0e40*/  NOP ;  /* 0x0000000000007918 */ /* 0x000fcc0000000000 */
[----:B------:R-:W1:Y:S01]  /*0e50*/  LDS.64 R46, [R19.X8] ;  /* 0x00000000132e7984 */ /* 0x000e620000008a00 */
[----:B0-----:R-:W-:Y:S01]  /*0e60*/  @!P0 MOV R44, RZ ;  /* 0x000000ff002c8202 */ /* 0x001fe20000000f00 */
[--C-:B-1----:R-:W-:Y:S02]  /*0e70*/  HADD2.F32 R38, -RZ, R46.reuse.H0_H0 ;  /* 0x2000002eff267230 */ /* 0x102fe40000004100 */
[----:B------:R-:W-:Y:S02]  /*0e80*/  HADD2.F32 R41, -RZ, R46.H1_H1 ;  /* 0x3000002eff297230 */ /* 0x000fe40000004100 */
[--C-:B------:R-:W-:Y:S01]  /*0e90*/  HADD2.F32 R43, -RZ, R47.reuse.H0_H0 ;  /* 0x2000002fff2b7230 */ /* 0x100fe20000004100 */
[C---:B------:R-:W-:Y:S01]  /*0ea0*/  FFMA.FTZ R34, R38.reuse, R34, R7 ;  /* 0x0000002226227223 */ /* 0x040fe20000010007 */
[----:B------:R-:W-:Y:S01]  /*0eb0*/  HADD2.F32 R45, -RZ, R47.H1_H1 ;  /* 0x3000002fff2d7230 */ /* 0x000fe20000004100 */
[----:B------:R-:W-:Y:S01]  /*0ec0*/  IMAD.MOV.U32 R47, RZ, RZ, c[0x0][0x174] ;  /* 0x00005d00ff2f7624 */ /* 0x000fe200078e00ff */
[--C-:B------:R-:W-:Y:S01]  /*0ed0*/  HADD2.F32 R7, -RZ, R59.reuse.H0_H0 ;  /* 0x2000003bff077230 */ /* 0x100fe20000004100 */
[----:B------:R-:W-:Y:S01]  /*0ee0*/  FFMA.FTZ R34, R41, R35, R34 ;  /* 0x0000002329227223 */ /* 0x000fe20000010022 */
[----:B------:R-:W-:Y:S01]  /*0ef0*/  HADD2.F32 R35, -RZ, R59.H1_H1 ;  /* 0x3000003bff237230 */ /* 0x000fe20000004100 */
[----:B-----5:R-:W-:Y:S01]  /*0f00*/  FMUL.FTZ R46, R38, R2 ;  /* 0x00000002262e7220 */ /* 0x020fe20000410000 */
[----:B------:R-:W-:Y:S01]  /*0f10*/  LEA R40, R47, R20, 0x7 ;  /* 0x000000142f287211 */ /* 0x000fe200078e38ff */
[----:B------:R-:W-:-:S02]  /*0f20*/  FFMA.FTZ R34, R43, R7, R34 ;  /* 0x000000072b227223 */ /* 0x000fc40000010022 */
[----:B------:R-:W-:Y:S01]  /*0f30*/  @!P0 IMAD.MOV.U32 R47, RZ, RZ, RZ ;  /* 0x000000ffff2f8224 */ /* 0x000fe200078e00ff */
[----:B------:R-:W-:Y:S01]  /*0f40*/  SHF.R.S32.HI R51, RZ, 0x1f, R40 ;  /* 0x0000001fff337819 */ /* 0x000fe20000011428 */
[----:B------:R-:W-:Y:S02]  /*0f50*/  FFMA.FTZ R7, R45, R35, R34 ;  /* 0x000000232d077223 */ /* 0x000fe40000010022 */
[-C--:B------:R-:W-:Y:S02]  /*0f60*/  FMUL.FTZ R53, R41, R2.reuse ;  /* 0x0000000229357220 */ /* 0x080fe40000410000 */
[-C--:B------:R-:W-:Y:S02]  /*0f70*/  FMUL.FTZ R48, R43, R2.reuse ;  /* 0x000000022b307220 */ /* 0x080fe40000410000 */
[----:B------:R-:W-:Y:S01]  /*0f80*/  FMUL.FTZ R55, R45, R2 ;  /* 0x000000022d377220 */ /* 0x000fe20000410000 */
[----:B------:R-:W-:Y:S06]  /*0f90*/  BAR.SYNC.DEFER_BLOCKING 0x0 ;  /* 0x0000000000007b1d */ /* 0x000fec0000010000 */
[----:B------:R-:W-:Y:S05]  /*0fa0*/  @!P0 BRA `(.L_x_8003) ;  /* 0x000016f000008947 */ /* 0x000fea0003800000 */
[----:B------:R-:W-:Y:S01]  /*0fb0*/  HFMA2.MMA R35, -RZ, RZ, 0, 0 ;  /* 0x00000000ff237435 */ /* 0x000fe200000001ff */
[----:B------:R-:W-:Y:S01]  /*0fc0*/  IMAD R42, R84, c[0x0][0x2b8], RZ ;  /* 0x0000ae00542a7a24 */ /* 0x000fe200078e02ff */
[--C-:B------:R-:W-:Y:S01]  /*0fd0*/  HADD2.F32 R73, -RZ, R32.reuse.H0_H0 ;  /* 0x20000020ff497230 */ /* 0x100fe20000004100 */
[----:B------:R-:W-:Y:S01]  /*0fe0*/  IMAD.MOV.U32 R34, RZ, RZ, R10 ;  /* 0x000000ffff227224 */ /* 0x000fe200078e000a */
[----:B------:R-:W-:Y:S01]  /*0ff0*/  HADD2.F32 R75, -RZ, R32.H1_H1 ;  /* 0x30000020ff4b7230 */ /* 0x000fe20000004100 */
[----:B------:R-:W-:Y:S01]  /*1000*/  IMAD R47, R5, c[0x0][0x2bc], R42 ;  /* 0x0000af00052f7a24 */ /* 0x000fe200078e022a */
[C---:B------:R-:W-:Y:S01]  /*1010*/  SHF.L.U64.HI R32, R40.reuse, 0x2, R51 ;  /* 0x0000000228207819 */ /* 0x040fe20000010233 */
[----:B------:R-:W-:Y:S01]  /*1020*/  IMAD R49, R85, c[0x0][0x2c0], RZ ;  /* 0x0000b00055317a24 */ /* 0x000fe200078e02ff */
[----:B------:R-:W-:Y:S01]  /*1030*/  HFMA2.MMA R42, -RZ, RZ, 0, 0 ;  /* 0x00000000ff2a7435 */ /* 0x000fe200000001ff */
[----:B------:R-:W-:Y:S01]  /*1040*/  IMAD.SHL.U32 R77, R40, 0x4, RZ ;  /* 0x00000004284d7824 */ /* 0x000fe200078e00ff */
[----:B------:R-:W-:Y:S01]  /*1050*/  MOV R81, RZ ;  /* 0x000000ff00517202 */ /* 0x000fe20000000f00 */
[----:B------:R-:W-:Y:S01]  /*1060*/  IMAD.WIDE.U32 R34, R5, c[0x0][0x2b8], R34 ;  /* 0x0000ae0005227a25 */ /* 0x000fe200078e0022 */
[----:B------:R-:W-:-:S02]  /*1070*/  MOV R83, RZ ;  /* 0x000000ff00537202 */ /* 0x000fc40000000f00 */
[----:B------:R-:W-:Y:S01]  /*1080*/  IADD3 R74, P1, R77, R24, RZ ;  /* 0x000000184d4a7210 */ /* 0x000fe20007f3e0ff */
[C---:B------:R-:W-:Y:S01]  /*1090*/  IMAD R49, R6.reuse, c[0x0][0x2c4], R49 ;  /* 0x0000b10006317a24 */ /* 0x040fe200078e0231 */
[----:B------:R-:W-:Y:S01]  /*10a0*/  IADD3 R35, R35, R47, RZ ;  /* 0x0000002f23237210 */ /* 0x000fe20007ffe0ff */
[--C-:B------:R-:W-:Y:S01]  /*10b0*/  FADD.FTZ R52, R73, R4.reuse ;  /* 0x0000000449347221 */ /* 0x100fe20000010000 */
[----:B------:R-:W-:Y:S01]  /*10c0*/  SHF.R.S32.HI R47, RZ, 0x1f, R37 ;  /* 0x0000001fff2f7819 */ /* 0x000fe20000011425 */
[----:B------:R-:W-:Y:S01]  /*10d0*/  FADD.FTZ R54, R75, R4 ;  /* 0x000000044b367221 */ /* 0x000fe20000010000 */
[----:B------:R-:W-:Y:S01]  /*10e0*/  IADD3 R76, P2, R77, R25, RZ ;  /* 0x000000194d4c7210 */ /* 0x000fe20007f5e0ff */
[----:B------:R-:W-:-:S04]  /*10f0*/  IMAD.WIDE.U32 R34, R6, c[0x0][0x2c0], R34 ;  /* 0x0000b00006227a25 */ /* 0x000fc800078e0022 */
[----:B------:R-:W-:Y:S01]  /*1100*/  IMAD.MOV.U32 R50, RZ, RZ, RZ ;  /* 0x000000ffff327224 */ /* 0x000fe200078e00ff */
[----:B------:R-:W-:Y:S01]  /*1110*/  IADD3 R56, P0, R37, R34, RZ ;  /* 0x0000002225387210 */ /* 0x000fe20007f1e0ff */
[----:B------:R-:W-:Y:S02]  /*1120*/  IMAD.MOV.U32 R44, RZ, RZ, RZ ;  /* 0x000000ffff2c7224 */ /* 0x000fe400078e00ff */
[C---:B------:R-:W-:Y:S01]  /*1130*/  IMAD.X R75, R32.reuse, 0x1, R30, P1 ;  /* 0x00000001204b7824 */ /* 0x040fe200008e061e */
[----:B------:R-:W-:Y:S01]  /*1140*/  IADD3.X R57, R47, R35, R49, P0, !PT ;  /* 0x000000232f397210 */ /* 0x000fe200007fe431 */
[--C-:B------:R-:W-:Y:S01]  /*1150*/  HADD2.F32 R35, -RZ, R33.reuse.H0_H0 ;  /* 0x20000021ff237230 */ /* 0x100fe20000004100 */
[----:B------:R-:W-:Y:S01]  /*1160*/  IADD3 R72, P0, R77, R22, RZ ;  /* 0x000000164d487210 */ /* 0x000fe20007f1e0ff */
[----:B------:R-:W-:Y:S01]  /*1170*/  HADD2.F32 R33, -RZ, R33.H1_H1 ;  /* 0x30000021ff217230 */ /* 0x000fe20000004100 */
[----:B------:R-:W-:Y:S01]  /*1180*/  HFMA2.MMA R47, -RZ, RZ, 0, 0 ;  /* 0x00000000ff2f7435 */ /* 0x000fe200000001ff */
[----:B------:R-:W-:Y:S01]  /*1190*/  MOV R49, RZ ;  /* 0x000000ff00317202 */ /* 0x000fe20000000f00 */
[--C-:B------:R-:W-:Y:S01]  /*11a0*/  FADD.FTZ R80, R35, R4.reuse ;  /* 0x0000000423507221 */ /* 0x100fe20000010000 */
[C---:B------:R-:W-:Y:S01]  /*11b0*/  IADD3.X R73, R32.reuse, R29, RZ, P0, !PT ;  /* 0x0000001d20497210 */ /* 0x040fe200007fe4ff */
[----:B------:R-:W-:Y:S01]  /*11c0*/  FADD.FTZ R82, R33, R4 ;  /* 0x0000000421527221 */ /* 0x000fe20000010000 */
[----:B------:R-:W-:-:S02]  /*11d0*/  IADD3.X R77, R32, R31, RZ, P2, !PT ;  /* 0x0000001f204d7210 */ /* 0x000fc400017fe4ff */
.L_x_8016:
[----:B------:R-:W-:Y:S01]  /*11e0*/  SHF.R.S32.HI R90, RZ, 0x1f, R81 ;  /* 0x0000001fff5a7819 */ /* 0x000fe20000011451 */
[----:B------:R-:W-:Y:S01]  /*11f0*/  IMAD.MOV.U32 R33, RZ, RZ, R21 ;  /* 0x000000ffff217224 */ /* 0x000fe200078e0015 */
[----:B------:R-:W-:-:S02]  /*1200*/  MOV R32, R64 ;  /* 0x0000004000207202 */ /* 0x000fc40000000f00 */
[----:B------:R-:W-:Y:S01]  /*1210*/  IADD3 R87, -R37, c[0x0][0x168], RZ ;  /* 0x00005a0025577a10 */ /* 0x000fe20007ffe1ff */
[----:B------:R-:W-:Y:S02]  /*1220*/  IMAD R34, R90, c[0x0][0x188], RZ ;  /* 0x000062005a227a24 */ /* 0x000fe400078e02ff */
[----:B------:R-:W-:-:S04]  /*1230*/  IMAD.WIDE.U32 R32, R81, c[0x0][0x188], R32 ;  /* 0x0000620051207a25 */ /* 0x000fc800078e0020 */
[----:B------:R-:W-:Y:S01]  /*1240*/  IMAD R35, R81, c[0x0][0x18c], R34 ;  /* 0x0000630051237a24 */ /* 0x000fe200078e0222 */
[----:B------:R-:W-:Y:S01]  /*1250*/  LEA R34, P0, R32, c[0x0][0x220], 0x2 ;  /* 0x0000880020227a11 */ /* 0x000fe200078010ff */
[----:B------:R-:W-:-:S03]  /*1260*/  IMAD R78, R90, c[0x0][0x1c0], RZ ;  /* 0x000070005a4e7a24 */ /* 0x000fc600078e02ff */
[----:B------:R-:W-:-:S04]  /*1270*/  IADD3 R33, R33, R35, RZ ;  /* 0x0000002321217210 */ /* 0x000fc80007ffe0ff */
[----:B------:R-:W-:-:S05]  /*1280*/  LEA.HI.X R35, R32, c[0x0][0x224], R33, 0x2, P0 ;  /* 0x0000890020237a11 */ /* 0x000fca00000f1421 */
[----:B0-2---:R0:W2:Y:S01]  /*1290*/  LDG.E R88, [R34.64] ;  /* 0x0000000422587981 */ /* 0x0050a2000c1e1900 */
[C---:B------:R-:W-:Y:S01]  /*12a0*/  IMAD.WIDE.U32 R32, R81.reuse, c[0x0][0x1c0], R60 ;  /* 0x0000700051207a25 */ /* 0x040fe200078e003c */
        /* <DEDUP_REMOVED lines=8> */
[----:B------:R-:W-:Y:S02]  /*1330*/  PRMT R96, RZ, 0x7610, R96 ;  /* 0x00007610ff607816 */ /* 0x000fe40000000060 */
[----:B------:R-:W-:Y:S02]  /*1340*/  PRMT R98, RZ, 0x7610, R98 ;  /* 0x00007610ff627816 */ /* 0x000fe40000000062 */
[----:B------:R-:W-:Y:S02]  /*1350*/  PRMT R102, RZ, 0x7610, R102 ;  /* 0x00007610ff667816 */ /* 0x000fe40000000066 */
[----:B------:R-:W-:-:S05]  /*1360*/  LEA.HI.X R79, R32, R17, R33, 0x1, P4 ;  /* 0x00000011204f7211 */ /* 0x000fca00020f0c21 */
[----:B-1-3--:R1:W3:Y:S04]  /*1370*/  @!P0 LDG.E.U16 R92, [R78.64] ;  /* 0x000000044e5c8981 */ /* 0x00a2e8000c1e1500 */
[----:B------:R1:W4:Y:S04]  /*1380*/  @!P1 LDG.E.U16 R96, [R78.64+0x40] ;  /* 0x000040044e609981 */ /* 0x000328000c1e1500 */
[----:B------:R1:W4:Y:S04]  /*1390*/  @!P2 LDG.E.U16 R98, [R78.64+0x80] ;  /* 0x000080044e62a981 */ /* 0x000328000c1e1500 */
[----:B------:R1:W4:Y:S01]  /*13a0*/  @!P3 LDG.E.U16 R102, [R78.64+0xc0] ;  /* 0x0000c0044e66b981 */ /* 0x000322000c1e1500 */
[----:B------:R-:W-:Y:S01]  /*13b0*/  MOV R33, R23 ;  /* 0x0000001700217202 */ /* 0x000fe20000000f00 */
[----:B0-----:R-:W-:Y:S01]  /*13c0*/  IMAD R34, R90, c[0x0][0x1a0], RZ ;  /* 0x000068005a227a24 */ /* 0x001fe200078e02ff */
[----:B------:R-:W-:Y:S01]  /*13d0*/  IADD3 R89, R18, -0x1, RZ ;  /* 0xffffffff12597810 */ /* 0x000fe20007ffe0ff */
[----:B------:R-:W-:Y:S01]  /*13e0*/  IMAD.MOV.U32 R32, RZ, RZ, R62 ;  /* 0x000000ffff207224 */ /* 0x000fe200078e003e */
[----:B------:R-:W-:Y:S01]  /*13f0*/  ISETP.NE.AND P1, PT, R10, RZ, PT ;  /* 0x000000ff0a00720c */ /* 0x000fe20003f25270 */
[----:B------:R-:W-:Y:S01]  /*1400*/  IMAD R91, R81, c[0x0][0x1a4], R34 ;  /* 0x00006900515b7a24 */ /* 0x000fe200078e0222 */
[----:B------:R-:W-:Y:S01]  /*1410*/  LEA.HI R35, R89, R89, RZ, 0x1 ;  /* 0x0000005959237211 */ /* 0x000fe200078f08ff */
[----:B------:R-:W-:Y:S01]  /*1420*/  IMAD.WIDE.U32 R32, R81, c[0x0][0x1a0], R32 ;  /* 0x0000680051207a25 */ /* 0x000fe200078e0020 */
[----:B------:R-:W-:-:S02]  /*1430*/  ISETP.GT.AND P0, PT, R18, 0x1, PT ;  /* 0x000000011200780c */ /* 0x000fc40003f04270 */
[----:B-1----:R-:W-:Y:S02]  /*1440*/  LOP3.LUT R78, R35, 0xfffffe, RZ, 0xc0, !PT ;  /* 0x00fffffe234e7812 */ /* 0x002fe400078ec0ff */
[----:B------:R-:W-:Y:S02]  /*1450*/  LEA R34, P2, R32, c[0x0][0x228], 0x2 ;  /* 0x00008a0020227a11 */ /* 0x000fe400078410ff */
[----:B------:R-:W-:Y:S01]  /*1460*/  IADD3 R33, R33, R91, RZ ;  /* 0x0000005b21217210 */ /* 0x000fe20007ffe0ff */
[----:B------:R-:W-:Y:S01]  /*1470*/  IMAD.IADD R78, R89, 0x1, -R78 ;  /* 0x00000001594e7824 */ /* 0x000fe200078e0a4e */
[----:B------:R-:W-:Y:S02]  /*1480*/  IADD3 R91, R10, 0x200, RZ ;  /* 0x000002000a5b7810 */ /* 0x000fe40007ffe0ff */
[----:B------:R-:W-:Y:S02]  /*1490*/  LEA.HI.X R35, R32, c[0x0][0x22c], R33, 0x2, P2 ;  /* 0x00008b0020237a11 */ /* 0x000fe400010f1421 */
[----:B------:R-:W-:-:S02]  /*14a0*/  SHF.L.U32 R89, R19, 0x1, RZ ;  /* 0x0000000113597819 */ /* 0x000fc400000006ff */
[----:B------:R-:W-:Y:S01]  /*14b0*/  ISETP.EQ.AND P0, PT, R86, RZ, P0 ;  /* 0x000000ff5600720c */ /* 0x000fe20000702270 */
[----:B------:R0:W4:Y:S01]  /*14c0*/  LDG.E R94, [R34.64] ;  /* 0x00000004225e7981 */ /* 0x000122000c1e1900 */
[----:B------:R-:W-:-:S04]  /*14d0*/  @!P1 IMAD R91, R78, 0x100, R81 ;  /* 0x000001004e5b9824 */ /* 0x000fc800078e0251 */
[----:B------:R-:W-:-:S07]  /*14e0*/  IMAD.SHL.U32 R78, R91, 0x4, RZ ;  /* 0x000000045b4e7824 */ /* 0x000fce00078e00ff */
[----:B------:R-:W-:Y:S02]  /*14f0*/  @P0 IADD3 R32, R18, -0x2, RZ ;  /* 0xfffffffe12200810 */ /* 0x000fe40007ffe0ff */
[----:B------:R-:W-:-:S03]  /*1500*/  MOV R100, RZ ;  /* 0x000000ff00647202 */ /* 0x000fc60000000f00 */
[----:B------:R-:W-:-:S04]  /*1510*/  @P0 IMAD R33, R32, c[0x0][0x16c], R81 ;  /* 0x00005b0020210a24 */ /* 0x000fc800078e0251 */
[----:B------:R-:W-:Y:S01]  /*1520*/  @P0 IMAD.WIDE R32, R33, 0x8, R70 ;  /* 0x0000000821200825 */ /* 0x000fe200078e0246 */
[----:B------:R-:W-:Y:S01]  /*1530*/  ISETP.NE.AND P2, PT, R10, 0x1f, PT ;  /* 0x0000001f0a00780c */ /* 0x000fe20003f45270 */
[--C-:B------:R-:W-:Y:S02]  /*1540*/  HADD2.F32 R91, -RZ, R58.reuse.H0_H0 ;  /* 0x2000003aff5b7230 */ /* 0x100fe40000004100 */
[----:B------:R-:W-:Y:S02]  /*1550*/  HADD2.F32 R93, -RZ, R58.H1_H1 ;  /* 0x3000003aff5d7230 */ /* 0x000fe40000004100 */
[----:B------:R-:W-:-:S03]  /*1560*/  HADD2.F32 R95, -RZ, R59.H0_H0 ;  /* 0x2000003bff5f7230 */ /* 0x000fc60000004100 */
[----:B------:R-:W-:Y:S01]  /*1570*/  FMUL.FTZ R115, R54, R93 ;  /* 0x0000005d36737220 */ /* 0x000fe20000410000 */
[----:B------:R-:W-:Y:S01]  /*1580*/  HADD2.F32 R97, -RZ, R59.H1_H1 ;  /* 0x3000003bff617230 */ /* 0x000fe20000004100 */
[----:B------:R-:W-:Y:S01]  /*1590*/  FMUL.FTZ R109, R80, R95 ;  /* 0x0000005f506d7220 */ /* 0x000fe20000410000 */
[----:B------:R-:W-:Y:S01]  /*15a0*/  BSSY B0, `(.L_x_8004) ;  /* 0x0000030000007945 */ /* 0x000fe20003800000 */
[----:B--2---:R-:W-:-:S04]  /*15b0*/  FMUL.FTZ R79, R88, 1.4426950216293334961 ;  /* 0x3fb8aa3b584f7820 */ /* 0x004fc80000410000 */
[----:B------:R-:W-:-:S06]  /*15c0*/  FMUL.FTZ R99, R52, R79 ;  /* 0x0000004f34637220 */ /* 0x000fcc0000410000 */
[----:B------:R-:W1:Y:S01]  /*15d0*/  MUFU.EX2 R99, R99 ;  /* 0x0000006300637308 */ /* 0x000e620000000800 */
[----:B---3--:R2:W-:Y:S04]  /*15e0*/  STS.U16 [R89], R92 ;  /* 0x0000005c59007388 */ /* 0x0085e80000000400 */
[----:B----4-:R-:W-:Y:S04]  /*15f0*/  STS.U16 [R89+0x40], R96 ;  /* 0x0000406059007388 */ /* 0x010fe80000000400 */
[----:B------:R3:W-:Y:S04]  /*1600*/  STS.U16 [R89+0x80], R98 ;  /* 0x0000806259007388 */ /* 0x0007e80000000400 */
[----:B------:R-:W-:Y:S01]  /*1610*/  STS.U16 [R89+0xc0], R102 ;  /* 0x0000c06659007388 */ /* 0x000fe20000000400 */
[----:B------:R-:W-:-:S06]  /*1620*/  NOP ;  /* 0x0000000000007918 */ /* 0x000fcc0000000000 */
[----:B0-----:R-:W0:Y:S04]  /*1630*/  LDS.64 R34, [R19.X8] ;  /* 0x0000000013227984 */ /* 0x001e280000008a00 */
[----:B-1----:R1:W-:Y:S04]  /*1640*/  STS [R78+0x548], R99 ;  /* 0x000548634e007388 */ /* 0x0023e80000000800 */
[----:B------:R-:W-:Y:S01]  /*1650*/  BAR.SYNC.DEFER_BLOCKING 0x0 ;  /* 0x0000000000007b1d */ /* 0x000fe20000010000 */
[-C--:B--2---:R-:W-:Y:S02]  /*1660*/  FMUL.FTZ R92, R54, R79.reuse ;  /* 0x0000004f365c7220 */ /* 0x084fe40000410000 */
[----:B---3--:R-:W-:-:S02]  /*1670*/  FMUL.FTZ R98, R82, R79 ;  /* 0x0000004f52627220 */ /* 0x008fc40000410000 */
[----:B------:R-:W-:Y:S02]  /*1680*/  FMUL.FTZ R79, R80, R79 ;  /* 0x0000004f504f7220 */ /* 0x000fe40000410000 */
[----:B------:R-:W2:Y:S01]  /*1690*/  MUFU.EX2 R92, R92 ;  /* 0x0000005c005c7308 */ /* 0x000ea20000000800 */
[----:B------:R3:W5:Y:S07]  /*16a0*/  @P0 LDG.E R100, [R32.64+0x4] ;  /* 0x0000040420640981 */ /* 0x00076e000c1e1900 */
[----:B---3--:R-:W3:Y:S01]  /*16b0*/  MUFU.EX2 R32, R79 ;  /* 0x0000004f00207308 */ /* 0x008ee20000000800 */
[----:B--2---:R-:W-:-:S04]  /*16c0*/  FMUL.FTZ R117, R99, R92 ;  /* 0x0000005c63757220 */ /* 0x004fc80000410000 */
[----:B---3--:R-:W-:Y:S02]  /*16d0*/  FMUL.FTZ R119, R32, R117 ;  /* 0x0000007520777220 */ /* 0x008fe40000410000 */
[----:B------:R2:W3:Y:S01]  /*16e0*/  @P2 LDS R117, [R10.X4+0xd4c] ;  /* 0x000d4c000a752984 */ /* 0x0004e20000004800 */
[----:B------:R-:W4:Y:S01]  /*16f0*/  MUFU.EX2 R98, R98 ;  /* 0x0000006200627308 */ /* 0x000f220000000800 */
[--C-:B0-----:R-:W-:Y:S02]  /*1700*/  HADD2.F32 R103, -RZ, R35.reuse.H0_H0 ;  /* 0x20000023ff677230 */ /* 0x101fe40000004100 */
[----:B------:R-:W-:Y:S02]  /*1710*/  HADD2.F32 R35, -RZ, R35.H1_H1 ;  /* 0x30000023ff237230 */ /* 0x000fe40000004100 */
[--C-:B------:R-:W-:Y:S02]  /*1720*/  HADD2.F32 R107, -RZ, R34.reuse.H0_H0 ;  /* 0x20000022ff6b7230 */ /* 0x100fe40000004100 */
[----:B------:R-:W-:Y:S01]  /*1730*/  HADD2.F32 R101, -RZ, R34.H1_H1 ;  /* 0x30000022ff657230 */ /* 0x000fe20000004100 */
[----:B------:R-:W-:-:S02]  /*1740*/  FMUL.FTZ R34, R94, R103 ;  /* 0x000000675e227220 */ /* 0x000fc40000410000 */
[C---:B------:R-:W-:Y:S02]  /*1750*/  FMUL.FTZ R96, R94.reuse, R35 ;  /* 0x000000235e607220 */ /* 0x040fe40000410000 */
[----:B-1----:R-:W-:Y:S02]  /*1760*/  FMUL.FTZ R78, R94, R101 ;  /* 0x000000655e4e7220 */ /* 0x002fe40000410000 */
[----:B------:R-:W-:Y:S02]  /*1770*/  FMUL.FTZ R111, R43, R34 ;  /* 0x000000222b6f7220 */ /* 0x000fe40000410000 */
[----:B------:R-:W-:Y:S02]  /*1780*/  FMUL.FTZ R102, R52, R91 ;  /* 0x0000005b34667220 */ /* 0x000fe40000410000 */
[----:B------:R-:W-:Y:S02]  /*1790*/  FMUL.FTZ R34, R45, R96 ;  /* 0x000000602d227220 */ /* 0x000fe40000410000 */
[----:B------:R-:W-:-:S02]  /*17a0*/  FMUL.FTZ R113, R41, R78 ;  /* 0x0000004e29717220 */ /* 0x000fc40000410000 */
[----:B------:R-:W-:Y:S02]  /*17b0*/  FFMA.FTZ R79, R92, R102, R115 ;  /* 0x000000665c4f7223 */ /* 0x000fe40000010073 */
[----:B------:R-:W-:Y:S02]  /*17c0*/  FMUL.FTZ R105, R94, R107 ;  /* 0x0000006b5e697220 */ /* 0x000fe40000410000 */
[----:B----4-:R-:W-:Y:S02]  /*17d0*/  FFMA.FTZ R78, R98, R34, R111 ;  /* 0x00000022624e7223 */ /* 0x010fe4000001006f */
[----:B------:R-:W-:Y:S02]  /*17e0*/  FMUL.FTZ R33, R82, R97 ;  /* 0x0000006152217220 */ /* 0x000fe40000410000 */
[----:B------:R-:W-:Y:S02]  /*17f0*/  FFMA.FTZ R121, R32, R79, R109 ;  /* 0x0000004f20797223 */ /* 0x000fe4000001006d */
[----:B------:R-:W-:-:S02]  /*1800*/  FMUL.FTZ R105, R38, R105 ;  /* 0x0000006926697220 */ /* 0x000fc40000410000 */
[----:B------:R-:W-:Y:S01]  /*1810*/  FFMA.FTZ R96, R32, R78, R113 ;  /* 0x0000004e20607223 */ /* 0x000fe20000010071 */
[----:B------:R-:W-:Y:S05]  /*1820*/  @P2 BRA `(.L_x_8005) ;  /* 0x0000007000002947 */ /* 0x000fea0003800000 */
[----:B--2---:R-:W-:Y:S01]  /*1830*/  ISETP.NE.AND P0, PT, R18, c[0x0][0x174], PT ;  /* 0x00005d0012007a0c */ /* 0x004fe20003f05270 */
[----:B---3--:R-:W-:-:S12]  /*1840*/  HFMA2.MMA R117, -RZ, RZ, 1.875, 0 ;  /* 0x3f800000ff757435 */ /* 0x008fd800000001ff */
[----:B------:R-:W-:-:S04]  /*1850*/  @P0 LEA.HI R78, R18, R18, RZ, 0x1 ;  /* 0x00000012124e0211 */ /* 0x000fc800078f08ff */
[----:B------:R-:W-:-:S04]  /*1860*/  @P0 LOP3.LUT R79, R78, 0xfffffe, RZ, 0xc0, !PT ;  /* 0x00fffffe4e4f0812 */ /* 0x000fc800078ec0ff */
[----:B------:R-:W-:-:S05]  /*1870*/  @P0 IADD3 R78, -R79, R18, RZ ;  /* 0x000000124f4e0210 */ /* 0x000fca0007ffe1ff */
[----:B------:R-:W-:-:S05]  /*1880*/  @P0 IMAD R78, R78, 0x100, R81 ;  /* 0x000001004e4e0824 */ /* 0x000fca00078e0251 */
[----:B------:R0:W1:Y:S02]  /*1890*/  @P0 LDS R117, [R78.X4+0x548] ;  /* 0x000548004e750984 */ /* 0x0000640000004800 */
.L_x_8005:
[----:B--2---:R-:W-:Y:S05]  /*18a0*/  BSYNC B0 ;  /* 0x0000000000007941 */ /* 0x004fea0003800000 */
.L_x_8004:
[C---:B-1-3--:R-:W-:Y:S01]  /*18b0*/  FMUL.FTZ R79, R98.reuse, R117 ;  /* 0x00000075624f7220 */ /* 0x04afe20000410000 */
[----:B------:R-:W-:Y:S01]  /*18c0*/  ISETP.GE.AND P0, PT, R19, 0x1, PT ;  /* 0x000000011300780c */ /* 0x000fe20003f06270 */
[----:B------:R-:W-:Y:S01]  /*18d0*/  FFMA.FTZ R121, R98, R121, R33 ;  /* 0x0000007962797223 */ /* 0x000fe20000010021 */
[----:B------:R-:W-:Y:S01]  /*18e0*/  ISETP.NE.AND P3, PT, R86, 0x1f, PT ;  /* 0x0000001f5600780c */ /* 0x000fe20003f65270 */
[----:B------:R-:W-:Y:S01]  /*18f0*/  FMUL.FTZ R106, R98, R119 ;  /* 0x00000077626a7220 */ /* 0x000fe20000410000 */
[----:B------:R-:W-:Y:S01]  /*1900*/  ISETP.GE.U32.AND P4, PT, R86, 0x18, PT ;  /* 0x000000185600780c */ /* 0x000fe20003f86070 */
[----:B------:R-:W-:Y:S01]  /*1910*/  FMUL.FTZ R123, R32, R79 ;  /* 0x0000004f207b7220 */ /* 0x000fe20000410000 */
[----:B0-----:R-:W0:Y:S01]  /*1920*/  SHFL.UP PT, R78, R121, 0x1, RZ ;  /* 0x04200000794e7989 */ /* 0x001e2200000e00ff */
[C---:B------:R-:W-:Y:S01]  /*1930*/  FFMA.FTZ R119, R92.reuse, R96, R105 ;  /* 0x000000605c777223 */ /* 0x040fe20000010069 */
[----:B------:R-:W-:Y:S01]  /*1940*/  BSSY B0, `(.L_x_8006) ;  /* 0x000007b000007945 */ /* 0x000fe20003800000 */
[----:B------:R-:W-:Y:S01]  /*1950*/  FMUL.FTZ R104, R92, R123 ;  /* 0x0000007b5c687220 */ /* 0x000fe20000410000 */
        /* <DEDUP_REMOVED lines=26> */
[----:B------:R-:W0:Y:S01]  /*1b00*/  SHFL.UP PT, R108, R121, 0x8, RZ ;  /* 0x05000000796c7989 */ /* 0x000e2200000e00ff */
[----:B------:R-:W-:Y:S02]  /*1b10*/  ISETP.GE.AND P0, PT, R18, c[0x0][0x174], PT ;  /* 0x00005d0012007a0c */ /* 0x000fe40003f06270 */
[----:B--2---:R-:W-:Y:S01]  /*1b20*/  @!P3 FFMA.FTZ R119, R104, R96, R119 ;  /* 0x000000606877b223 */ /* 0x004fe20000010077 */
[----:B------:R-:W1:Y:S01]  /*1b30*/  SHFL.UP PT, R123, R106, 0x8, RZ ;  /* 0x050000006a7b7989 */ /* 0x000e6200000e00ff */
[----:B------:R-:W-:Y:S01]  /*1b40*/  ISETP.NE.OR P0, PT, R86, RZ, P0 ;  /* 0x000000ff5600720c */ /* 0x000fe20000705670 */
[----:B---3--:R-:W-:-:S02]  /*1b50*/  @!P3 FMUL.FTZ R104, R104, R125 ;  /* 0x0000007d6868b220 */ /* 0x008fc40000410000 */
[----:B------:R-:W2:Y:S01]  /*1b60*/  SHFL.DOWN PT, R110, R119, 0x8, 0x1f ;  /* 0x09001f00776e7f89 */ /* 0x000ea200000e0000 */
[----:B------:R-:W-:Y:S02]  /*1b70*/  ISETP.GE.AND P3, PT, R19, 0x8, PT ;  /* 0x000000081300780c */ /* 0x000fe40003f66270 */
[----:B------:R-:W-:Y:S01]  /*1b80*/  MOV R79, RZ ;  /* 0x000000ff004f7202 */ /* 0x000fe20000000f00 */
[----:B------:R-:W3:Y:S01]  /*1b90*/  SHFL.DOWN PT, R125, R104, 0x8, 0x1f ;  /* 0x09001f00687d7f89 */ /* 0x000ee200000e0000 */
[----:B------:R-:W-:-:S05]  /*1ba0*/  SHF.L.U32 R96, R81, 0x3, RZ ;  /* 0x0000000351607819 */ /* 0x000fca00000006ff */
        /* <DEDUP_REMOVED lines=14> */
[----:B------:R-:W-:Y:S01]  /*1c90*/  ISETP.NE.AND P0, PT, R10, RZ, PT ;  /* 0x000000ff0a00720c */ /* 0x000fe20003f05270 */
[----:B--2---:R-:W-:-:S02]  /*1ca0*/  @!P3 FFMA.FTZ R119, R104, R110, R119 ;  /* 0x0000006e6877b223 */ /* 0x004fc40000010077 */
[----:B------:R-:W-:Y:S01]  /*1cb0*/  SHFL.UP PT, R121, R121, 0x1, RZ ;  /* 0x0420000079797989 */ /* 0x000fe200000e00ff */
[----:B---3--:R-:W-:-:S03]  /*1cc0*/  @!P3 FMUL.FTZ R104, R104, R125 ;  /* 0x0000007d6868b220 */ /* 0x008fc60000410000 */
[----:B-----5:R-:W-:Y:S04]  /*1cd0*/  SHFL.IDX PT, R110, R100, RZ, 0x1f ;  /* 0x00001fff646e7589 */ /* 0x020fe800000e0000 */
[----:B------:R-:W0:Y:S04]  /*1ce0*/  SHFL.UP PT, R106, R106, 0x1, RZ ;  /* 0x042000006a6a7989 */ /* 0x000e2800000e00ff */
[----:B------:R-:W-:Y:S04]  /*1cf0*/  SHFL.DOWN PT, R116, R119, 0x1, 0x1f ;  /* 0x08201f0077747f89 */ /* 0x000fe800000e0000 */
[----:B------:R-:W1:Y:S04]  /*1d00*/  SHFL.DOWN PT, R123, R104, 0x1, 0x1f ;  /* 0x08201f00687b7f89 */ /* 0x000e6800000e0000 */
[----:B------:R-:W-:Y:S04]  /*1d10*/  SHFL.IDX PT, R112, R119, RZ, 0x1f ;  /* 0x00001fff77707589 */ /* 0x000fe800000e0000 */
[----:B------:R2:W3:Y:S01]  /*1d20*/  SHFL.IDX PT, R108, R104, RZ, 0x1f ;  /* 0x00001fff686c7589 */ /* 0x0004e200000e0000 */
[----:B0-----:R-:W-:-:S04]  /*1d30*/  @P1 FFMA.FTZ R110, R106, R110, R121 ;  /* 0x0000006e6a6e1223 */ /* 0x001fc80000010079 */
[----:B------:R-:W-:Y:S02]  /*1d40*/  FFMA.FTZ R102, R99, R110, R102 ;  /* 0x0000006e63667223 */ /* 0x000fe40000010066 */
[----:B-1----:R-:W-:Y:S02]  /*1d50*/  @P2 FFMA.FTZ R114, R123, R114, R116 ;  /* 0x000000727b722223 */ /* 0x002fe40000010074 */
[-C--:B------:R-:W-:Y:S02]  /*1d60*/  FFMA.FTZ R115, R92, R102.reuse, R115 ;  /* 0x000000665c737223 */ /* 0x080fe40000010073 */
[----:B------:R-:W-:Y:S01]  /*1d70*/  FFMA.FTZ R99, R114, R117, R34 ;  /* 0x0000007572637223 */ /* 0x000fe20000010022 */
[----:B------:R-:W-:Y:S01]  /*1d80*/  SHF.L.U32 R117, R50, 0x2, RZ ;  /* 0x0000000232757819 */ /* 0x000fe200000006ff */
[----:B------:R-:W-:Y:S02]  /*1d90*/  FMUL.FTZ R107, R107, R102 ;  /* 0x000000666b6b7220 */ /* 0x000fe40000410000 */
[----:B------:R-:W-:-:S02]  /*1da0*/  FMUL.FTZ R100, R101, R115 ;  /* 0x0000007365647220 */ /* 0x000fc40000410000 */
[----:B------:R-:W-:Y:S02]  /*1db0*/  FFMA.FTZ R109, R32, R115, R109 ;  /* 0x00000073206d7223 */ /* 0x000fe4000001006d */
[----:B------:R-:W-:Y:S02]  /*1dc0*/  FFMA.FTZ R101, R98, R99, R111 ;  /* 0x0000006362657223 */ /* 0x000fe4000001006f */
[----:B------:R-:W-:Y:S01]  /*1dd0*/  FFMA.FTZ R34, R38, R107, RZ ;  /* 0x0000006b26227223 */ /* 0x000fe200000100ff */
[----:B------:R-:W-:Y:S01]  /*1de0*/  IADD3 R107, -R37, c[0x0][0x168], -R10 ;  /* 0x00005a00256b7a10 */ /* 0x000fe20007ffe90a */
[----:B--2---:R-:W-:Y:S02]  /*1df0*/  FMUL.FTZ R104, R103, R109 ;  /* 0x0000006d67687220 */ /* 0x004fe40000410000 */
[----:B------:R-:W-:Y:S01]  /*1e00*/  FFMA.FTZ R103, R32, R101, R113 ;  /* 0x0000006520677223 */ /* 0x000fe20000010071 */
[----:B------:R-:W-:Y:S01]  /*1e10*/  ISETP.GE.AND P1, PT, R107, 0x1, PT ;  /* 0x000000016b00780c */ /* 0x000fe20003f26270 */
[----:B------:R-:W-:Y:S01]  /*1e20*/  FFMA.FTZ R34, R41, R100, R34 ;  /* 0x0000006429227223 */ /* 0x000fe20000010022 */
[C---:B------:R-:W-:Y:S01]  /*1e30*/  ISETP.GE.AND P2, PT, R107.reuse, 0x21, PT ;  /* 0x000000216b00780c */ /* 0x040fe20003f46270 */
[----:B------:R-:W-:Y:S01]  /*1e40*/  FFMA.FTZ R100, R98, R109, R33 ;  /* 0x0000006d62647223 */ /* 0x000fe20000010021 */
[C---:B------:R-:W-:Y:S01]  /*1e50*/  ISETP.GE.AND P3, PT, R107.reuse, 0x41, PT ;  /* 0x000000416b00780c */ /* 0x040fe20003f66270 */
[----:B------:R-:W-:Y:S01]  /*1e60*/  FFMA.FTZ R105, R92, R103, R105 ;  /* 0x000000675c697223 */ /* 0x000fe20000010069 */
[----:B------:R-:W-:Y:S01]  /*1e70*/  ISETP.GE.AND P4, PT, R107, 0x61, PT ;  /* 0x000000616b00780c */ /* 0x000fe20003f86270 */
[----:B------:R-:W-:-:S02]  /*1e80*/  FFMA.FTZ R104, R43, R104, R34 ;  /* 0x000000682b687223 */ /* 0x000fc40000010022 */
[C---:B------:R-:W-:Y:S02]  /*1e90*/  FMUL.FTZ R33, R94.reuse, R102 ;  /* 0x000000665e217220 */ /* 0x040fe40000410000 */
[C---:B------:R-:W-:Y:S02]  /*1ea0*/  FMUL.FTZ R34, R94.reuse, R115 ;  /* 0x000000735e227220 */ /* 0x040fe40000410000 */
[C---:B------:R-:W-:Y:S02]  /*1eb0*/  FMUL.FTZ R98, R94.reuse, R109 ;  /* 0x0000006d5e627220 */ /* 0x040fe40000410000 */
[-C--:B------:R-:W-:Y:S02]  /*1ec0*/  FMUL.FTZ R94, R94, R100.reuse ;  /* 0x000000645e5e7220 */ /* 0x080fe40000410000 */
[----:B------:R-:W-:Y:S02]  /*1ed0*/  FMUL.FTZ R106, R35, R100 ;  /* 0x00000064236a7220 */ /* 0x000fe40000410000 */
[----:B------:R-:W-:-:S02]  /*1ee0*/  FFMA.FTZ R102, -R52, R91, R102 ;  /* 0x0000005b34667223 */ /* 0x000fc40000010166 */
[----:B------:R-:W-:Y:S02]  /*1ef0*/  FMUL.FTZ R107, R52, R105 ;  /* 0x00000069346b7220 */ /* 0x000fe40000410000 */
[----:B------:R-:W-:Y:S02]  /*1f00*/  FMUL.FTZ R32, R38, R33 ;  /* 0x0000002126207220 */ /* 0x000fe40000410000 */
[C---:B---3--:R-:W-:Y:S02]  /*1f10*/  FFMA.FTZ R79, R108.reuse, R79, R112 ;  /* 0x0000004f6c4f7223 */ /* 0x048fe40000010070 */
[----:B------:R-:W-:Y:S02]  /*1f20*/  FMUL.FTZ R78, R108, R78 ;  /* 0x0000004e6c4e7220 */ /* 0x000fe40000410000 */
[----:B------:R-:W-:Y:S02]  /*1f30*/  FMUL.FTZ R33, R41, R34 ;  /* 0x0000002229217220 */ /* 0x000fe40000410000 */
[----:B------:R-:W-:Y:S01]  /*1f40*/  FMUL.FTZ R34, R43, R98 ;  /* 0x000000622b227220 */ /* 0x000fe20000410000 */
[----:B------:R0:W-:Y:S01]  /*1f50*/  @!P0 STS.64 [R96+0xdc8], R78 ;  /* 0x000dc84e60008388 */ /* 0x0001e20000000a00 */
[----:B------:R-:W-:-:S02]  /*1f60*/  FMUL.FTZ R35, R45, R94 ;  /* 0x0000005e2d237220 */ /* 0x000fc40000410000 */
[----:B------:R-:W-:Y:S01]  /*1f70*/  FFMA.FTZ R92, R45, R106, R104 ;  /* 0x0000006a2d5c7223 */ /* 0x000fe20000010068 */
[----:B------:R-:W-:Y:S01]  /*1f80*/  SHF.L.U64.HI R106, R50, 0x2, R83 ;  /* 0x00000002326a7819 */ /* 0x000fe20000010253 */
[C---:B------:R-:W-:Y:S01]  /*1f90*/  FFMA.FTZ R115, -R54.reuse, R93, R115 ;  /* 0x0000005d36737223 */ /* 0x040fe20000010173 */
[----:B------:R1:W-:Y:S01]  /*1fa0*/  STS.128 [R10.X16+0x110], R32 ;  /* 0x000110200a007388 */ /* 0x0003e2000000cc00 */
[----:B------:R-:W-:Y:S02]  /*1fb0*/  FMUL.FTZ R94, R54, R103 ;  /* 0x00000067365e7220 */ /* 0x000fe40000410000 */
[----:B------:R-:W-:Y:S02]  /*1fc0*/  FFMA.FTZ R104, R107, R102, RZ ;  /* 0x000000666b687223 */ /* 0x000fe400000100ff */
[----:B------:R-:W-:Y:S02]  /*1fd0*/  FMUL.FTZ R98, R82, R99 ;  /* 0x0000006352627220 */ /* 0x000fe40000410000 */
[----:B------:R-:W-:-:S02]  /*1fe0*/  FFMA.FTZ R109, -R80, R95, R109 ;  /* 0x0000005f506d7223 */ /* 0x000fc4000001016d */
[----:B0-----:R-:W-:Y:S02]  /*1ff0*/  FMUL.FTZ R79, R80, R101 ;  /* 0x00000065504f7220 */ /* 0x001fe40000410000 */
[----:B------:R-:W-:Y:S02]  /*2000*/  FFMA.FTZ R78, -R82, R97, R100 ;  /* 0x00000061524e7223 */ /* 0x000fe40000010164 */
[----:B------:R-:W-:Y:S02]  /*2010*/  FFMA.FTZ R104, R94, R115, R104 ;  /* 0x000000735e687223 */ /* 0x000fe40000010068 */
[----:B------:R-:W-:Y:S02]  /*2020*/  IMAD R96, R106, c[0x0][0x2d0], RZ ;  /* 0x0000b4006a607a24 */ /* 0x000fe400078e02ff */
[----:B------:R-:W-:Y:S02]  /*2030*/  FMUL.FTZ R113, R98, R78 ;  /* 0x0000004e62717220 */ /* 0x000fe40000410000 */
[----:B------:R-:W-:Y:S01]  /*2040*/  FFMA.FTZ R104, R79, R109, R104 ;  /* 0x0000006d4f687223 */ /* 0x000fe20000010068 */
[----:B------:R-:W-:Y:S06]  /*2050*/  BAR.SYNC.DEFER_BLOCKING 0x0 ;  /* 0x0000000000007b1d */ /* 0x000fec0000010000 */
[----:B------:R-:W-:Y:S05]  /*2060*/  @!P1 BRA `(.L_x_8007) ;  /* 0x0000008000009947 */ /* 0x000fea0003800000 */
[----:B-1----:R-:W0:Y:S01]  /*2070*/  LDS R111, [R10.X4+0x110] ;  /* 0x000110000a6f7984 */ /* 0x002e220000004800 */
[----:B------:R-:W-:-:S02]  /*2080*/  IMAD R90, R90, c[0x0][0x2d0], RZ ;  /* 0x0000b4005a5a7a24 */ /* 0x000fc400078e02ff */
[----:B------:R-:W-:-:S04]  /*2090*/  IMAD.WIDE.U32 R32, R81, c[0x0][0x2d0], R56 ;  /* 0x0000b40051207a25 */ /* 0x000fc800078e0038 */
[----:B------:R-:W-:Y:S01]  /*20a0*/  IMAD R35, R81, c[0x0][0x2d4], R90 ;  /* 0x0000b50051237a24 */ /* 0x000fe200078e025a */
[----:B------:R-:W-:-:S04]  /*20b0*/  LEA R34, P1, R32, c[0x0][0x320], 0x2 ;  /* 0x0000c80020227a11 */ /* 0x000fc800078210ff */
[----:B------:R-:W-:-:S04]  /*20c0*/  IADD3 R33, R33, R35, RZ ;  /* 0x0000002321217210 */ /* 0x000fc80007ffe0ff */
[----:B------:R-:W-:-:S05]  /*20d0*/  LEA.HI.X R35, R32, c[0x0][0x324], R33, 0x2, P1 ;  /* 0x0000c90020237a11 */ /* 0x000fca00008f1421 */
[----:B0-----:R0:W-:Y:S02]  /*20e0*/  RED.E.ADD.F32.FTZ.RN.STRONG.GPU [R34.64], R111 ;  /* 0x0000006f2200798e */ /* 0x0011e4000c10e784 */
.L_x_8007:
[----:B-1----:R-:W-:Y:S05]  /*20f0*/  BSYNC B0 ;  /* 0x0000000000007941 */ /* 0x002fea0003800000 */
.L_x_8006:
[----:B0-----:R0:W1:Y:S01]  /*2100*/  LDS R35, [R10.X4+0x190] ;  /* 0x000190000a237984 */ /* 0x0010620000004800 */
[----:B------:R-:W-:Y:S01]  /*2110*/  BSSY B0, `(.L_x_8008) ;  /* 0x0000007000007945 */ /* 0x000fe20003800000 */
[----:B------:R-:W-:Y:S02]  /*2120*/  FADD.FTZ R90, R104, R113 ;  /* 0x00000071685a7221 */ /* 0x000fe40000010000 */
[----:B------:R-:W-:Y:S01]  /*2130*/  IMAD R113, R117, c[0x0][0x2d4], R96 ;  /* 0x0000b50075717a24 */ /* 0x000fe200078e0260 */
[----:B------:R-:W-:Y:S05]  /*2140*/  @!P2 BRA `(.L_x_8009) ;  /* 0x000000300000a947 */ /* 0x000fea0003800000 */
[----:B------:R-:W-:-:S04]  /*2150*/  IMAD.WIDE.U32 R32, R117, c[0x0][0x2d0], R72 ;  /* 0x0000b40075207a25 */ /* 0x000fc800078e0048 */
[----:B------:R-:W-:-:S05]  /*2160*/  IMAD.IADD R33, R33, 0x1, R113 ;  /* 0x0000000121217824 */ /* 0x000fca00078e0271 */
[----:B-1----:R1:W-:Y:S02]  /*2170*/  RED.E.ADD.F32.FTZ.RN.STRONG.GPU [R32.64], R35 ;  /* 0x000000232000798e */ /* 0x0023e4000c10e784 */
.L_x_8009:
[----:B------:R-:W-:Y:S05]  /*2180*/  BSYNC B0 ;  /* 0x0000000000007941 */ /* 0x000fea0003800000 */
.L_x_8008:
[----:B------:R2:W3:Y:S01]  /*2190*/  LDS R111, [R10.X4+0x210] ;  /* 0x000210000a6f7984 */ /* 0x0004e20000004800 */
[----:B------:R-:W-:Y:S01]  /*21a0*/  BSSY B0, `(.L_x_8010) ;  /* 0x0000006000007945 */ /* 0x000fe20003800000 */
[----:B-1----:R-:W-:Y:S01]  /*21b0*/  IMAD.WIDE.U32 R32, R117, c[0x0][0x2d0], R76 ;  /* 0x0000b40075207a25 */ /* 0x002fe200078e004c */
[----:B------:R-:W-:Y:S05]  /*21c0*/  @!P3 BRA `(.L_x_8011) ;  /* 0x000000300000b947 */ /* 0x000fea0003800000 */
[----:B------:R-:W-:-:S05]  /*21d0*/  IMAD.WIDE.U32 R34, R117, c[0x0][0x2d0], R74 ;  /* 0x0000b40075227a25 */ /* 0x000fca00078e004a */
[----:B------:R-:W-:-:S05]  /*21e0*/  IADD3 R35, R113, R35, RZ ;  /* 0x0000002371237210 */ /* 0x000fca0007ffe0ff */
[----:B---3--:R1:W-:Y:S02]  /*21f0*/  RED.E.ADD.F32.FTZ.RN.STRONG.GPU [R34.64], R111 ;  /* 0x0000006f2200798e */ /* 0x0083e4000c10e784 */
.L_x_8011:
[----:B------:R-:W-:Y:S05]  /*2200*/  BSYNC B0 ;  /* 0x0000000000007941 */ /* 0x000fea0003800000 */
.L_x_8010:
[----:B-1----:R1:W4:Y:S01]  /*2210*/  LDS R35, [R10.X4+0x290] ;  /* 0x000290000a237984 */ /* 0x0023220000004800 */
[----:B------:R-:W-:Y:S01]  /*2220*/  BSSY B0, `(.L_x_8012) ;  /* 0x0000004000007945 */ /* 0x000fe20003800000 */
[----:B------:R-:W-:Y:S05]  /*2230*/  @!P4 BRA `(.L_x_8013) ;  /* 0x000000200000c947 */ /* 0x000fea0003800000 */
[----:B------:R-:W-:-:S05]  /*2240*/  IADD3 R33, R113, R33, RZ ;  /* 0x0000002171217210 */ /* 0x000fca0007ffe0ff */
[----:B----4-:R4:W-:Y:S02]  /*2250*/  RED.E.ADD.F32.FTZ.RN.STRONG.GPU [R32.64], R35 ;  /* 0x000000232000798e */ /* 0x0109e4000c10e784 */
.L_x_8013:
[----:B------:R-:W-:Y:S05]  /*2260*/  BSYNC B0 ;  /* 0x0000000000007941 */ /* 0x000fea0003800000 */
.L_x_8012:
[----:B----4-:R-:W4:Y:S01]  /*2270*/  SHFL.DOWN PT, R33, R90, 0x1, 0x1f ;  /* 0x08201f005a217f89 */ /* 0x010f2200000e0000 */
[----:B------:R-:W-:Y:S01]  /*2280*/  ISETP.GT.AND P1, PT, R19, 0x1e, PT ;  /* 0x0000001e1300780c */ /* 0x000fe20003f24270 */
[----:B------:R-:W-:Y:S01]  /*2290*/  FADD.FTZ R48, R79, R48 ;  /* 0x000000304f307221 */ /* 0x000fe20000010000 */
[----:B------:R-:W-:Y:S01]  /*22a0*/  ISETP.NE.AND P2, PT, R19, RZ, PT ;  /* 0x000000ff1300720c */ /* 0x000fe20003f45270 */
[----:B------:R-:W5:Y:S01]  /*22b0*/  SHFL.DOWN PT, R35, R92, 0x1, 0x1f ;  /* 0x08201f005c237f89 */ /* 0x000f6200000e0000 */
[C---:B------:R-:W-:Y:S01]  /*22c0*/  FMUL.FTZ R79, R88.reuse, R99 ;  /* 0x00000063584f7220 */ /* 0x040fe20000410000 */
[----:B------:R-:W-:Y:S01]  /*22d0*/  BSSY B0, `(.L_x_8014) ;  /* 0x0000036000007945 */ /* 0x000fe20003800000 */
        /* <DEDUP_REMOVED lines=32> */
[----:B------:R-:W-:Y:S01]  /*24e0*/  MOV R32, R90 ;  /* 0x0000005a00207202 */ /* 0x000fe20000000f00 */
[C---:B------:R-:W-:Y:S02]  /*24f0*/  FMUL.FTZ R90, R88.reuse, R101 ;  /* 0x00000065585a7220 */ /* 0x040fe40000410000 */
[----:B------:R-:W-:Y:S02]  /*2500*/  FMUL.FTZ R35, R88, R105 ;  /* 0x0000006958237220 */ /* 0x000fe40000410000 */
[----:B------:R-:W-:Y:S02]  /*2510*/  IMAD.MOV.U32 R33, RZ, RZ, R92 ;  /* 0x000000ffff217224 */ /* 0x000fe400078e005c */
[----:B------:R-:W-:Y:S02]  /*2520*/  FMUL.FTZ R90, R109, R90 ;  /* 0x0000005a6d5a7220 */ /* 0x000fe40000410000 */
[----:B------:R-:W-:Y:S01]  /*2530*/  FMUL.FTZ R102, R102, R35 ;  /* 0x0000002366667220 */ /* 0x000fe20000410000 */
[----:B------:R4:W-:Y:S01]  /*2540*/  @!P2 STS.64 [0x318], R32 ;  /* 0x00031820ff00a388 */ /* 0x0009e20000000a00 */
[----:B------:R-:W-:-:S02]  /*2550*/  FFMA.FTZ R90, R95, R101, R90 ;  /* 0x000000655f5a7223 */ /* 0x000fc4000001005a */
[----:B------:R-:W-:Y:S02]  /*2560*/  FFMA.FTZ R102, R91, R105, R102 ;  /* 0x000000695b667223 */ /* 0x000fe40000010066 */
        /* <DEDUP_REMOVED lines=12> */
.L_x_8015:
[----:B----4-:R-:W-:Y:S05]  /*2630*/  BSYNC B0 ;  /* 0x0000000000007941 */ /* 0x010fea0003800000 */
.L_x_8014:
[----:B------:R-:W-:Y:S02]  /*2640*/  IADD3 R81, R81, 0x1, RZ ;  /* 0x0000000151517810 */ /* 0x000fe40007ffe0ff */
[----:B------:R-:W-:Y:S02]  /*2650*/  IADD3 R50, P1, R50, 0x1, RZ ;  /* 0x0000000132327810 */ /* 0x000fe40007f3e0ff */
[----:B------:R-:W-:-:S03]  /*2660*/  ISETP.GE.AND P0, PT, R81, c[0x0][0x16c], PT ;  /* 0x00005b0051007a0c */ /* 0x000fc60003f06270 */
[----:B------:R-:W-:-:S10]  /*2670*/  IMAD.X R83, RZ, RZ, R83, P1 ;  /* 0x000000ffff537224 */ /* 0x000fd400008e0653 */
[----:B------:R-:W-:Y:S01]  /*2680*/  @P0 CALL.REL.NOINC `(.L_x_8003) ;  /* 0x0000001000000944 */ /* 0x000fe20003c00000 */
[----:B------:R-:W-:Y:S05]  /*2690*/  BRA `(.L_x_8016) ;  /* 0xffffeb4000007947 */ /* 0x000fea000383ffff */
.L_x_8003:
[----:B------:R-:W-:Y:S01]  /*26a0*/  BAR.SYNC.DEFER_BLOCKING 0x0 ;  /* 0x0000000000007b1d */ /* 0x000fe20000010000 */
[----:B------:R-:W-:Y:S01]  /*26b0*/  ISETP.NE.AND P0, PT, R10, RZ, PT ;  /* 0x000000ff0a00720c */ /* 0x000fe20003f05270 */
[----:B------:R-:W-:Y:S01]  /*26c0*/  IMAD R34, R84, c[0x0][0x2d8], RZ ;  /* 0x0000b60054227a24 */ /* 0x000fe200078e02ff */
[----:B------:R-:W-:Y:S01]  /*26d0*/  F2FP.PACK_AB R54, R53, R46 ;  /* 0x0000002e3536723e */ /* 0x000fe200000000ff */
[----:B------:R-:W-:Y:S01]  /*26e0*/  IMAD.WIDE.U32 R32, R5, c[0x0][0x2d8], RZ ;  /* 0x0000b60005207a25 */ /* 0x000fe200078e00ff */
[----:B------:R-:W-:Y:S01]  /*26f0*/  F2FP.PACK_AB R55, R55, R48 ;  /* 0x000000303737723e */ /* 0x000fe200000000ff */
[----:B------:R-:W-:Y:S01]  /*2700*/  BSSY B0, `(.L_x_8017) ;  /* 0x0000027000007945 */ /* 0x000fe20003800000 */
[----:B------:R-:W-:Y:S01]  /*2710*/  IADD3 R46, P2, R39, -0xc0, RZ ;  /* 0xffffff40272e7810 */ /* 0x000fe20007f5e0ff */
[----:B------:R-:W-:-:S03]  /*2720*/  IMAD R57, R3, c[0x0][0x2e0], RZ ;  /* 0x0000b80003397a24 */ /* 0x000fc600078e02ff */
[----:B------:R-:W-:Y:S01]  /*2730*/  IADD3.X R48, R36, -0x1, RZ, P2, !PT ;  /* 0xffffffff24307810 */ /* 0x000fe200017fe4ff */
[----:B------:R-:W-:Y:S01]  /*2740*/  IMAD R57, R0, c[0x0][0x2e4], R57 ;  /* 0x0000b90000397a24 */ /* 0x000fe200078e0239 */
[----:B------:R4:W-:Y:S01]  /*2750*/  STS.64 [R19.X8], R54 ;  /* 0x0000003613007388 */ /* 0x0009e20000008a00 */
[----:B------:R-:W-:-:S06]  /*2760*/  NOP ;  /* 0x0000000000007918 */ /* 0x000fcc0000000000 */
[----:B------:R-:W-:Y:S04]  /*2770*/  LDS.U16 R41, [R89] ;  /* 0x0000000059297984 */ /* 0x000fe80000000400 */
[----:B------:R-:W-:Y:S01]  /*2780*/  LDS.U16 R43, [R89+0x40] ;  /* 0x00004000592b7984 */ /* 0x000fe20000000400 */
[----:B----4-:R-:W-:Y:S01]  /*2790*/  IMAD R55, R5, c[0x0][0x2dc], R34 ;  /* 0x0000b70005377a24 */ /* 0x010fe200078e0222 */
[----:B------:R-:W-:Y:S02]  /*27a0*/  IADD3 R34, P5, R46, c[0x0][0x330], RZ ;  /* 0x0000cc002e227a10 */ /* 0x000fe40007fbe0ff */
        /* <DEDUP_REMOVED lines=8> */
[----:B------:R-:W-:Y:S02]  /*2830*/  IADD3.X R33, R48, c[0x0][0x334], RZ, P5, !PT ;  /* 0x0000cd0030217a10 */ /* 0x000fe40002ffe4ff */
[----:B------:R-:W-:Y:S02]  /*2840*/  LEA R34, P6, R38, R34, 0x1 ;  /* 0x0000002226227211 */ /* 0x000fe400078c08ff */
[C---:B------:R-:W-:Y:S01]  /*2850*/  IADD3 R32, P5, R60.reuse, R37, RZ ;  /* 0x000000253c207210 */ /* 0x040fe20007fbe0ff */
[----:B------:R-:W4:Y:S02]  /*2860*/  LDS R35, [0x100] ;  /* 0x00010000ff237984 */ /* 0x000f240000000800 */
[-C--:B----4-:R-:W-:Y:S02]  /*2870*/  ISETP.GE.AND P4, PT, R60, R35.reuse, PT ;  /* 0x000000233c00720c */ /* 0x090fe40003f86270 */
[----:B------:R-:W-:-:S02]  /*2880*/  ISETP.GE.AND P3, PT, R27, R35, PT ;  /* 0x000000231b00720c */ /* 0x000fc40003f66270 */
[-C--:B------:R-:W-:Y:S02]  /*2890*/  ISETP.GE.AND P2, PT, R26, R35.reuse, PT ;  /* 0x000000231a00720c */ /* 0x080fe40003f46270 */
        /* <DEDUP_REMOVED lines=13> */
.L_x_8018:
[----:B------:R-:W-:Y:S05]  /*2970*/  BSYNC B0 ;  /* 0x0000000000007941 */ /* 0x000fea0003800000 */
.L_x_8017:
[----:B------:R-:W-:Y:S01]  /*2980*/  @!P3 STG.E.U16 [R34.64+0x40], R45 ;  /* 0x0000402d2200b986 */ /* 0x000fe2000c101504 */
[----:B------:R-:W-:Y:S01]  /*2990*/  F2FP.PACK_AB R36, R44, R49 ;  /* 0x000000312c24723e */ /* 0x000fe200000000ff */
[----:B------:R-:W-:Y:S01]  /*29a0*/  FADD.FTZ R49, R49, R8 ;  /* 0x0000000831317221 */ /* 0x000fe20000010000 */
[----:B------:R-:W-:Y:S01]  /*29b0*/  F2FP.PACK_AB R37, R42, R47 ;  /* 0x0000002f2a25723e */ /* 0x000fe200000000ff */
[----:B------:R-:W-:Y:S01]  /*29c0*/  @!P2 STG.E.U16 [R34.64], R43 ;  /* 0x0000002b2200a986 */ /* 0x000fe2000c101504 */
[----:B------:R-:W-:Y:S01]  /*29d0*/  IMAD R8, R84, c[0x0][0x2f8], RZ ;  /* 0x0000be0054087a24 */ /* 0x000fe200078e02ff */
[----:B------:R-:W-:Y:S01]  /*29e0*/  BSSY B0, `(.L_x_8019) ;  /* 0x000001d000007945 */ /* 0x000fe20003800000 */
[----:B------:R-:W-:Y:S01]  /*29f0*/  FADD.FTZ R44, R49, R44 ;  /* 0x0000002c312c7221 */ /* 0x000fe20000010000 */
[----:B------:R5:W-:Y:S03]  /*2a00*/  @!P1 STG.E.U16 [R34.64+0x80], R53 ;  /* 0x0000803522009986 */ /* 0x000be6000c101504 */
[----:B------:R-:W-:Y:S01]  /*2a10*/  FADD.FTZ R47, R44, R47 ;  /* 0x0000002f2c2f7221 */ /* 0x000fe20000010000 */
[----:B------:R-:W-:Y:S01]  /*2a20*/  BAR.SYNC.DEFER_BLOCKING 0x0 ;  /* 0x0000000000007b1d */ /* 0x000fe20000010000 */
[----:B-----5:R-:W-:-:S05]  /*2a30*/  IMAD.WIDE.U32 R34, R5, c[0x0][0x2f8], RZ ;  /* 0x0000be0005227a25 */ /* 0x020fca00078e00ff */
[----:B------:R5:W-:Y:S01]  /*2a40*/  STS.64 [R19.X8], R36 ;  /* 0x0000002413007388 */ /* 0x000be20000008a00 */
[----:B------:R-:W-:-:S06]  /*2a50*/  NOP ;  /* 0x0000000000007918 */ /* 0x000fcc0000000000 */
[----:B----4-:R-:W-:Y:S04]  /*2a60*/  LDS.U16 R39, [R89] ;  /* 0x0000000059277984 */ /* 0x010fe80000000400 */
[----:B------:R-:W-:Y:S01]  /*2a70*/  LDS.U16 R41, [R89+0x40] ;  /* 0x0000400059297984 */ /* 0x000fe20000000400 */
[----:B-----5:R-:W-:Y:S02]  /*2a80*/  IMAD R37, R5, c[0x0][0x2fc], R8 ;  /* 0x0000bf0005257a24 */ /* 0x020fe400078e0208 */
[----:B------:R-:W-:Y:S01]  /*2a90*/  FADD.FTZ R8, R47, R42 ;  /* 0x0000002a2f087221 */ /* 0x000fe20000010000 */
[----:B------:R-:W-:Y:S02]  /*2aa0*/  LDS.U16 R55, [R89+0x80] ;  /* 0x0000800059377984 */ /* 0x000fe40000000400 */
[----:B------:R-:W-:-:S02]  /*2ab0*/  IADD3 R45, R35, R37, RZ ;  /* 0x00000025232d7210 */ /* 0x000fc40007ffe0ff */
        /* <DEDUP_REMOVED lines=15> */
.L_x_8020:
[----:B------:R-:W-:Y:S05]  /*2bb0*/  BSYNC B0 ;  /* 0x0000000000007941 */ /* 0x000fea0003800000 */
.L_x_8019:
        /* <DEDUP_REMOVED lines=13> */
[----:B------:R-:W-:Y:S02]  /*2c90*/  ISETP.GT.AND P4, PT, R18, 0x1, PT ;  /* 0x000000011200780c */ /* 0x000fe40003f84270 */
[----:B------:R-:W-:-:S02]  /*2ca0*/  LEA R32, P3, R40, R34, 0x1 ;  /* 0x0000002228207211 */ /* 0x000fc400078608ff */
[----:B------:R-:W-:Y:S02]  /*2cb0*/  IADD3 R18, R18, -0x1, RZ ;  /* 0xffffffff12127810 */ /* 0x000fe40007ffe0ff */
[----:B------:R-:W-:Y:S02]  /*2cc0*/  LEA.HI.X R33, R40, R33, R51, 0x1, P3 ;  /* 0x0000002128217211 */ /* 0x000fe400018f0c33 */
[----:B------:R-:W-:-:S03]  /*2cd0*/  IADD3 R12, P3, R12, -0x100, RZ ;  /* 0xffffff000c0c7810 */ /* 0x000fc60007f7e0ff */
[----:B------:R0:W-:Y:S01]  /*2ce0*/  @!P0 STG.E.U16 [R32.64], R41 ;  /* 0x0000002920008986 */ /* 0x0001e2000c101504 */
        /* <DEDUP_REMOVED lines=11> */
.L_x_8002:
[----:B------:R-:W-:Y:S02]  /*2da0*/  ISETP.NE.U32.AND P0, PT, RZ, c[0x0][0x328], PT ;  /* 0x0000ca00ff007a0c */ /* 0x000fe40003f05070 */
[----:B------:R-:W-:Y:S02]  /*2db0*/  ISETP.NE.U32.AND P2, PT, RZ, c[0x0][0x348], PT ;  /* 0x0000d200ff007a0c */ /* 0x000fe40003f45070 */
[----:B------:R-:W-:Y:S02]  /*2dc0*/  ISETP.NE.AND.EX P1, PT, RZ, c[0x0][0x32c], PT, P0 ;  /* 0x0000cb00ff007a0c */ /* 0x000fe40003f25300 */
[----:B------:R-:W-:-:S11]  /*2dd0*/  ISETP.NE.AND.EX P0, PT, RZ, c[0x0][0x34c], PT, P2 ;  /* 0x0000d300ff007a0c */ /* 0x000fd60003f05320 */
[----:B------:R-:W-:Y:S05]  /*2de0*/  @!P1 BRA `(.L_x_8022) ;  /* 0x0000014000009947 */ /* 0x000fea0003800000 */
[----:B-----5:R-:W0:Y:S01]  /*2df0*/  SHFL.DOWN P1, R2, R7, 0x1, 0x1f ;  /* 0x08201f0007027f89 */ /* 0x020e220000020000 */
[----:B------:R-:W-:Y:S03]  /*2e00*/  BSSY B0, `(.L_x_8022) ;  /* 0x0000012000007945 */ /* 0x000fe60003800000 */
[----:B012---:R-:W0:Y:S01]  /*2e10*/  S2R R10, SR_LANEID ;  /* 0x00000000000a7919 */ /* 0x007e220000000000 */
[----:B------:R-:W-:-:S03]  /*2e20*/  @P1 FADD R2, R2, R7 ;  /* 0x0000000702021221 */ /* 0x000fc60000000000 */
[----:B------:R-:W1:Y:S01]  /*2e30*/  S2R R7, SR_TID.X ;  /* 0x0000000000077919 */ /* 0x000e620000002100 */
[----:B0-----:R-:W-:-:S03]  /*2e40*/  ISETP.NE.AND P2, PT, R10, RZ, PT ;  /* 0x000000ff0a00720c */ /* 0x001fc60003f45270 */
        /* <DEDUP_REMOVED lines=13> */
.L_x_8023:
[----:B0-----:R-:W-:Y:S05]  /*2f20*/  BSYNC B0 ;  /* 0x0000000000007941 */ /* 0x001fea0003800000 */
.L_x_8022:
        /* <DEDUP_REMOVED lines=21> */
[----:B------:R-:W-:Y:S01]  /*3080*/  IMAD.MOV.U32 R15, RZ, RZ, RZ ;  /* 0x000000ffff0f7224 */ /* 0x000fe200078e00ff */
[----:B------:R-:W-:Y:S05]  /*3090*/  BRA `(.L_x_8026) ;  /* 0x0000001000007947 */ /* 0x000fea0003800000 */
.L_x_8025:
[----:B------:R-:W0:Y:S02]  /*30a0*/  S2R R15, SR_TID.X ;  /* 0x00000000000f7919 */ /* 0x000e240000002100 */
.L_x_8026:
[----:B0-----:R-:W-:Y:S05]  /*30b0*/  BSYNC B0 ;  /* 0x0000000000007941 */ /* 0x001fea0003800000 */
.L_x_8024:
        /* <DEDUP_REMOVED lines=10> */
.L_x_8027:
        /* <DEDUP_REMOVED lines=9> */
[----:B-12---:R-:W-:-:S04]  /*31f0*/  IMAD.WIDE.U32 R10, R15, c[0x0][0x2b0], R8 ;  /* 0x0000ac000f0a7a25 */ /* 0x006fc800078e0008 */
[----:B------:R-:W-:-:S04]  /*3200*/  IMAD.WIDE.U32 R6, R15, c[0x0][0x290], R6 ;  /* 0x0000a4000f067a25 */ /* 0x000fc800078e0006 */
[----:B------:R-:W-:Y:S01]  /*3210*/  IMAD R9, R15, c[0x0][0x294], R12 ;  /* 0x0000a5000f097a24 */ /* 0x000fe200078e020c */
[----:B------:R-:W-:Y:S01]  /*3220*/  LEA R8, P0, R6, c[0x0][0x310], 0x2 ;  /* 0x0000c40006087a11 */ /* 0x000fe200078010ff */
[----:B------:R-:W-:Y:S01]  /*3230*/  IMAD R0, R0, c[0x0][0x2b0], RZ ;  /* 0x0000ac0000007a24 */ /* 0x000fe200078e02ff */
[----:B------:R-:W-:Y:S02]  /*3240*/  LEA R12, P1, R10, c[0x0][0x318], 0x2 ;  /* 0x0000c6000a0c7a11 */ /* 0x000fe400078210ff */
[----:B------:R-:W-:Y:S01]  /*3250*/  IADD3 R9, R7, R9, RZ ;  /* 0x0000000907097210 */ /* 0x000fe20007ffe0ff */
[C---:B------:R-:W-:Y:S01]  /*3260*/  IMAD R13, R15.reuse, c[0x0][0x2b4], R0 ;  /* 0x0000ad000f0d7a24 */ /* 0x040fe200078e0200 */
[----:B-----5:R-:W-:Y:S02]  /*3270*/  IADD3 R15, R15, c[0x0][0x0], RZ ;  /* 0x000000000f0f7a10 */ /* 0x020fe40007ffe0ff */
[----:B------:R-:W-:Y:S02]  /*3280*/  LEA.HI.X R9, R6, c[0x0][0x314], R9, 0x2, P0 ;  /* 0x0000c50006097a11 */ /* 0x000fe400000f1409 */
[----:B------:R-:W-:-:S02]  /*3290*/  ISETP.GE.AND P0, PT, R15, c[0x0][0x16c], PT ;  /* 0x00005b000f007a0c */ /* 0x000fc40003f06270 */
[----:B------:R-:W-:-:S04]  /*32a0*/  IADD3 R7, R11, R13, RZ ;  /* 0x0000000d0b077210 */ /* 0x000fc80007ffe0ff */
[----:B------:R-:W-:Y:S01]  /*32b0*/  LEA.HI.X R13, R10, c[0x0][0x31c], R7, 0x2, P1 ;  /* 0x0000c7000a0d7a11 */ /* 0x000fe200008f1407 */
[----:B0-----:R0:W-:Y:S04]  /*32c0*/  RED.E.ADD.F32.FTZ.RN.STRONG.GPU [R8.64], R17 ;  /* 0x000000110800798e */ /* 0x0011e8000c10e784 */
[----:B------:R0:W-:Y:S02]  /*32d0*/  RED.E.ADD.F32.FTZ.RN.STRONG.GPU [R12.64], R19 ;  /* 0x000000130c00798e */ /* 0x0001e4000c10e784 */
[----:B------:R-:W-:Y:S05]  /*32e0*/  @!P0 BRA `(.L_x_8027) ;  /* 0xfffffe7000008947 */ /* 0x000fea000383ffff */
[----:B------:R-:W-:Y:S05]  /*32f0*/  EXIT ;  /* 0x000000000000794d */ /* 0x000fea0003800000 */
.L_x_8028:
        /* <DEDUP_REMOVED lines=16> */
.L_x_9136:


//--------------------- .text._Z25selective_scan_bwd_kernelI32Selective_Scan_bwd_kernel_traitsILi32ELi4ELb0ELb0ELb1ELb0ELb1EN3c104HalfEfEEv12SSMParamsBwd --------------------------
	.section	.text._Z25selective_scan_bwd_kernelI32Selective_Scan_bwd_kernel_traitsILi32ELi4ELb0ELb0ELb1ELb0ELb1EN3c104HalfEfEEv12SSMParamsBwd,"ax",@progbits
	.sectioninfo	@"SHI_REGISTERS=124"
	.align	128
        .global         _Z25selective_scan_bwd_kernelI32Selective_Scan_bwd_kernel_traitsILi32ELi4ELb0ELb0ELb1ELb0ELb1EN3c104HalfEfEEv12SSMParamsBwd
        .type           _Z25selective_scan_bwd_kernelI32Selective_Scan_bwd_kernel_traitsILi32ELi4ELb0ELb0ELb1ELb0ELb1EN3c104HalfEfEEv12SSMParamsBwd,@function
        .size           _Z25selective_scan_bwd_kernelI32Selective_Scan_bwd_kernel_traitsILi32ELi4ELb0ELb0ELb1ELb0ELb1EN3c104HalfEfEEv12SSMParamsBwd,(.L_x_9137 - _Z25selective_scan_bwd_kernelI32Selective_Scan_bwd_kernel_traitsILi32ELi4ELb0ELb0ELb1ELb0ELb1EN3c104HalfEfEEv12SSMParamsBwd)
        .other          _Z25selective_scan_bwd_kernelI32Selective_Scan_bwd_kernel_traitsILi32ELi4ELb0ELb0ELb1ELb0ELb1EN3c104HalfEfEEv12SSMParamsBwd,@"STO_CUDA_ENTRY STV_DEFAULT"
_Z25selective_scan_bwd_kernelI32Selective_Scan_bwd_kernel_traitsILi32ELi4ELb0ELb0ELb1ELb0ELb1EN3c104HalfEfEEv12SSMParamsBwd:
.text._Z25selective_scan_bwd_kernelI32Selective_Scan_bwd_kernel_traitsILi32ELi4ELb0ELb0ELb1ELb0ELb1EN3c104HalfEfEEv12SSMParamsBwd:
        /* <DEDUP_REMOVED lines=9> */
[----:B------:R-:W-:Y:S01]  /*0090*/  IMAD.MOV.U32 R4, RZ, RZ, RZ ;  /* 0x000000ffff047224 */ /* 0x000fe200078e00ff */
        /* <DEDUP_REMOVED lines=31> */
[----:B---3--:R-:W-:Y:S02]  /*0290*/  IMAD.MOV R8, RZ, RZ, -R7 ;  /* 0x000000ffff087224 */ /* 0x008fe400078e0a07 */
[----:B------:R-:W-:Y:S02]  /*02a0*/  IMAD R13, R5, c[0x0][0x1d4], R10 ;  /* 0x00007500050d7a24 */ /* 0x000fe400078e020a */
[----:B------:R-:W-:Y:S02]  /*02b0*/  IMAD R14, R17, R8, R14 ;  /* 0x00000008110e7224 */ /* 0x000fe400078e020e */
[----:B------:R-:W-:-:S03]  /*02c0*/  IMAD.WIDE.U32 R8, R5, c[0x0][0x1d0], RZ ;  /* 0x0000740005087a25 */ /* 0x000fc600078e00ff */
[----:B------:R-:W-:Y:S01]  /*02d0*/  ISETP.GT.U32.AND P1, PT, R17, R14, PT ;  /* 0x0000000e1100720c */ /* 0x000fe20003f24070 */
[----:B------:R-:W-:Y:S01]  /*02e0*/  IMAD.WIDE.U32 R10, R5, c[0x0][0x1e0], RZ ;  /* 0x00007800050a7a25 */ /* 0x000fe200078e00ff */
[----:B------:R-:W-:-:S03]  /*02f0*/  IADD3 R9, R9, R13, RZ ;  /* 0x0000000d09097210 */ /* 0x000fc60007ffe0ff */
[----:B------:R-:W-:Y:S01]  /*0300*/  IMAD.WIDE.U32 R12, R5, c[0x0][0x278], RZ ;  /* 0x00009e00050c7a25 */ /* 0x000fe200078e00ff */
[----:B------:R-:W-:-:S03]  /*0310*/  IADD3 R11, R11, R15, RZ ;  /* 0x0000000f0b0b7210 */ /* 0x000fc60007ffe0ff */
[----:B------:R-:W-:-:S04]  /*0320*/  IMAD.WIDE.U32 R8, R0, c[0x0][0x1d8], R8 ;  /* 0x0000760000087a25 */ /* 0x000fc800078e0008 */
[----:B------:R-:W-:Y:S01]  /*0330*/  @!P1 IMAD.IADD R14, R14, 0x1, -R17 ;  /* 0x000000010e0e9824 */ /* 0x000fe200078e0a11 */
[----:B------:R-:W-:Y:S01]  /*0340*/  @!P1 IADD3 R7, R7, 0x1, RZ ;  /* 0x0000000107079810 */ /* 0x000fe20007ffe0ff */
[C---:B------:R-:W-:Y:S01]  /*0350*/  IMAD R15, R5.reuse, c[0x0][0x27c], R16 ;  /* 0x00009f00050f7a24 */ /* 0x040fe200078e0210 */
[----:B------:R-:W-:Y:S01]  /*0360*/  ISETP.NE.AND P1, PT, RZ, c[0x0][0x178], PT ;  /* 0x00005e00ff007a0c */ /* 0x000fe20003f25270 */
[----:B------:R-:W-:Y:S01]  /*0370*/  IMAD R16, R6, c[0x0][0x1b0], RZ ;  /* 0x00006c0006107a24 */ /* 0x000fe200078e02ff */
[----:B------:R-:W-:Y:S02]  /*0380*/  ISETP.GE.U32.AND P0, PT, R14, R17, PT ;  /* 0x000000110e00720c */ /* 0x000fe40003f06070 */
[----:B------:R-:W-:Y:S01]  /*0390*/  LEA R17, R18, 0xffffff80, 0x7 ;  /* 0xffffff8012117811 */ /* 0x000fe200078e38ff */
[----:B------:R-:W-:Y:S01]  /*03a0*/  IMAD R23, R5, c[0x0][0x1b4], R16 ;  /* 0x00006d0005177a24 */ /* 0x000fe200078e0210 */
[----:B------:R-:W-:Y:S01]  /*03b0*/  IADD3 R13, R13, R15, RZ ;  /* 0x0000000f0d0d7210 */ /* 0x000fe20007ffe0ff */
[----:B------:R-:W-:Y:S01]  /*03c0*/  IMAD.WIDE.U32 R14, R5, c[0x0][0x1b0], RZ ;  /* 0x00006c00050e7a25 */ /* 0x000fe200078e00ff */
[----:B------:R-:W-:-:S02]  /*03d0*/  SHF.R.S32.HI R19, RZ, 0x1f, R17 ;  /* 0x0000001fff137819 */ /* 0x000fc40000011411 */
[----:B------:R-:W-:Y:S01]  /*03e0*/  IADD3 R24, P4, R17, R8, RZ ;  /* 0x0000000811187210 */ /* 0x000fe20007f9e0ff */
[----:B------:R-:W-:Y:S02]  /*03f0*/  IMAD.IADD R15, R15, 0x1, R23 ;  /* 0x000000010f0f7824 */ /* 0x000fe400078e0217 */
        /* <DEDUP_REMOVED lines=33> */
[----:B------:R-:W-:Y:S01]  /*0610*/  @P0 MOV R68, 0x8 ;  /* 0x0000000800440802 */ /* 0x000fe20000000f00 */
[----:B------:R-:W-:Y:S01]  /*0620*/  IMAD.X R10, R19, 0x1, R10, P5 ;  /* 0x00000001130a7824 */ /* 0x000fe200028e060a */
[----:B------:R-:W-:Y:S01]  /*0630*/  LEA.HI.X R20, R20, c[0x0][0x30c], R11, 0x1, P4 ;  /* 0x0000c30014147a11 */ /* 0x000fe200020f0c0b */
[----:B------:R-:W-:Y:S01]  /*0640*/  @P0 IMAD R9, R9, c[0x0][0x16c], RZ ;  /* 0x00005b0009090a24 */ /* 0x000fe200078e02ff */
[----:B------:R-:W-:Y:S02]  /*0650*/  LEA R18, P6, R17, c[0x0][0x230], 0x1 ;  /* 0x00008c0011127a11 */ /* 0x000fe400078c08ff */
[C---:B------:R-:W-:Y:S01]  /*0660*/  @P1 LEA R66, P4, R0.reuse, c[0x0][0x328], 0x2 ;  /* 0x0000ca0000421a11 */ /* 0x040fe200078810ff */
[----:B------:R-:W-:Y:S01]  /*0670*/  @P0 IMAD.WIDE R68, R9, R68, c[0x0][0x260] ;  /* 0x0000980009440625 */ /* 0x000fe200078e0244 */
[C---:B------:R-:W-:Y:S01]  /*0680*/  @P2 LEA R64, P5, R0.reuse, c[0x0][0x348], 0x2 ;  /* 0x0000d20000402a11 */ /* 0x040fe200078a10ff */
[----:B------:R-:W-:Y:S01]  /*0690*/  HFMA2.MMA R9, -RZ, RZ, 0, 0 ;  /* 0x00000000ff097435 */ /* 0x000fe200000001ff */
[----:B------:R-:W-:Y:S01]  /*06a0*/  LEA.HI.X R19, R17, c[0x0][0x234], R10, 0x1, P6 ;  /* 0x00008d0011137a11 */ /* 0x000fe200030f0c0a */
[----:B------:R-:W-:Y:S01]  /*06b0*/  IMAD.MOV.U32 R10, RZ, RZ, RZ ;  /* 0x000000ffff0a7224 */ /* 0x000fe200078e00ff */
[C-C-:B------:R-:W-:Y:S01]  /*06c0*/  @P1 LEA.HI.X R67, R0.reuse, c[0x0][0x32c], R3.reuse, 0x2, P4 ;  /* 0x0000cb0000431a11 */ /* 0x140fe200020f1403 */
[----:B------:R-:W-:Y:S01]  /*06d0*/  @!P0 CS2R R68, SRZ ;  /* 0x0000000000448805 */ /* 0x000fe2000001ff00 */
[----:B------:R-:W-:Y:S01]  /*06e0*/  @P2 LEA.HI.X R65, R0, c[0x0][0x34c], R3, 0x2, P5 ;  /* 0x0000d30000412a11 */ /* 0x000fe200028f1403 */
        /* <DEDUP_REMOVED lines=9> */
[----:B------:R-:W-:Y:S01]  /*0780*/  MOV R22, RZ ;  /* 0x000000ff00167202 */ /* 0x000fe20000000f00 */
[----:B------:R-:W-:-:S04]  /*0790*/  IMAD.WIDE.U32 R62, R0, c[0x0][0x180], RZ ;  /* 0x00006000003e7a25 */ /* 0x000fc800078e00ff */
[----:B------:R-:W-:-:S04]  /*07a0*/  IMAD.WIDE.U32 R60, R0, c[0x0][0x198], RZ ;  /* 0x00006600003c7a25 */ /* 0x000fc800078e00ff */
[----:B------:R-:W-:Y:S02]  /*07b0*/  IMAD R27, R0, c[0x0][0x19c], R27 ;  /* 0x00006700001b7a24 */ /* 0x000fe400078e021b */
[----:B------:R-:W-:Y:S02]  /*07c0*/  IMAD.MOV.U32 R20, RZ, RZ, c[0x0][0x174] ;  /* 0x00005d00ff147624 */ /* 0x000fe400078e00ff */
[----:B------:R-:W-:Y:S02]  /*07d0*/  IMAD.IADD R27, R61, 0x1, R27 ;  /* 0x000000013d1b7824 */ /* 0x000fe400078e021b */
[----:B0-----:R-:W-:Y:S01]  /*07e0*/  IMAD.WIDE.U32 R10, R5, c[0x0][0x2b8], R12 ;  /* 0x0000ae00050a7a25 */ /* 0x001fe200078e000c */
[----:B------:R-:W-:-:S04]  /*07f0*/  MOV R13, R24 ;  /* 0x00000018000d7202 */ /* 0x000fc80000000f00 */
[----:B------:R-:W-:Y:S01]  /*0800*/  IADD3 R11, R11, R9, RZ ;  /* 0x000000090b0b7210 */ /* 0x000fe20007ffe0ff */
[C---:B------:R-:W-:Y:S02]  /*0810*/  IMAD R9, R7.reuse, c[0x0][0x2c4], R14 ;  /* 0x0000b10007097a24 */ /* 0x040fe400078e020e */
[----:B------:R-:W-:Y:S02]  /*0820*/  IMAD.MOV.U32 R14, RZ, RZ, R21 ;  /* 0x000000ffff0e7224 */ /* 0x000fe400078e0015 */
[----:B------:R-:W-:Y:S01]  /*0830*/  IMAD.WIDE.U32 R10, R7, c[0x0][0x2c0], R10 ;  /* 0x0000b000070a7a25 */ /* 0x000fe200078e000a */
[----:B------:R-:W0:Y:S03]  /*0840*/  S2R R21, SR_LANEID ;  /* 0x0000000000157919 */ /* 0x000e260000000000 */
[----:B------:R-:W-:Y:S01]  /*0850*/  IMAD.IADD R9, R11, 0x1, R9 ;  /* 0x000000010b097824 */ /* 0x000fe200078e0209 */
[----:B------:R-:W-:-:S02]  /*0860*/  LEA R26, P0, R10, c[0x0][0x320], 0x2 ;  /* 0x0000c8000a1a7a11 */ /* 0x000fc400078010ff */
[----:B------:R-:W-:Y:S01]  /*0870*/  MOV R11, R23 ;  /* 0x00000017000b7202 */ /* 0x000fe20000000f00 */
[----:B------:R-:W-:Y:S01]  /*0880*/  IMAD R23, R3, c[0x0][0x180], RZ ;  /* 0x0000600003177a24 */ /* 0x000fe200078e02ff */
[----:B------:R-:W-:Y:S01]  /*0890*/  LEA.HI.X R36, R10, c[0x0][0x324], R9, 0x2, P0 ;  /* 0x0000c9000a247a11 */ /* 0x000fe200000f1409 */
[----:B------:R-:W-:Y:S01]  /*08a0*/  IMAD.SHL.U32 R9, R12, 0x4, RZ ;  /* 0x000000040c097824 */ /* 0x000fe200078e00ff */
[----:B------:R-:W-:Y:S01]  /*08b0*/  IADD3 R24, P0, R26, -0x100, RZ ;  /* 0xffffff001a187810 */ /* 0x000fe20007f1e0ff */
[----:B------:R-:W-:Y:S01]  /*08c0*/  IMAD R25, R0, c[0x0][0x184], R23 ;  /* 0x0000610000197a24 */ /* 0x000fe200078e0217 */
[----:B------:R-:W-:Y:S02]  /*08d0*/  IADD3 R26, P1, R26, -0x80, RZ ;  /* 0xffffff801a1a7810 */ /* 0x000fe40007f3e0ff */
[----:B------:R-:W-:Y:S02]  /*08e0*/  LOP3.LUT R59, R9, 0xffffff80, RZ, 0xc0, !PT ;  /* 0xffffff80093b7812 */ /* 0x000fe400078ec0ff */
[----:B------:R-:W-:-:S02]  /*08f0*/  IADD3.X R31, R36, -0x1, RZ, P0, !PT ;  /* 0xffffffff241f7810 */ /* 0x000fc400007fe4ff */
[----:B------:R-:W-:Y:S02]  /*0900*/  LOP3.LUT R58, R59, 0x1f, R12, 0xf8, !PT ;  /* 0x0000001f3b3a7812 */ /* 0x000fe400078ef80c */
[----:B------:R-:W-:Y:S02]  /*0910*/  MOV R10, RZ ;  /* 0x000000ff000a7202 */ /* 0x000fe40000000f00 */
[----:B------:R-:W-:Y:S02]  /*0920*/  MOV R9, RZ ;  /* 0x000000ff00097202 */ /* 0x000fe40000000f00 */
[----:B------:R-:W-:Y:S02]  /*0930*/  LOP3.LUT R23, R12, 0x1f, RZ, 0xc0, !PT ;  /* 0x0000001f0c177812 */ /* 0x000fe400078ec0ff */
[----:B------:R-:W-:Y:S02]  /*0940*/  IADD3 R25, R63, R25, RZ ;  /* 0x000000193f197210 */ /* 0x000fe40007ffe0ff */
[----:B------:R-:W-:-:S02]  /*0950*/  SHF.R.S32.HI R59, RZ, 0x1f, R58 ;  /* 0x0000001fff3b7819 */ /* 0x000fc4000001143a */
[C---:B------:R-:W-:Y:S02]  /*0960*/  LOP3.LUT R28, R58.reuse, 0x20, RZ, 0xfc, !PT ;  /* 0x000000203a1c7812 */ /* 0x040fe400078efcff */
[C---:B------:R-:W-:Y:S02]  /*0970*/  LOP3.LUT R29, R58.reuse, 0x40, RZ, 0xfc, !PT ;  /* 0x000000403a1d7812 */ /* 0x040fe400078efcff */
[----:B------:R-:W-:Y:S02]  /*0980*/  LOP3.LUT R30, R58, 0x60, RZ, 0xfc, !PT ;  /* 0x000000603a1e7812 */ /* 0x000fe400078efcff */
[----:B0-----:R-:W-:Y:S02]  /*0990*/  IADD3.X R36, R36, -0x1, RZ, P1, !PT ;  /* 0xffffffff24247810 */ /* 0x001fe40000ffe4ff */
.L_x_8053:
[----:B------:R-:W-:Y:S01]  /*09a0*/  BAR.SYNC.DEFER_BLOCKING 0x0 ;  /* 0x0000000000007b1d */ /* 0x000fe20000010000 */
[----:B------:R-:W-:Y:S02]  /*09b0*/  LEA R56, R20, 0xffffff80, 0x7 ;  /* 0xffffff8014387811 */ /* 0x000fe400078e38ff */
[----:B----4-:R-:W-:Y:S02]  /*09c0*/  LEA R32, P4, R58, R11, 0x1 ;  /* 0x0000000b3a207211 */ /* 0x010fe400078808ff */
[----:B------:R-:W-:-:S02]  /*09d0*/  IADD3 R93, -R56, c[0x0][0x168], RZ ;  /* 0x00005a00385d7a10 */ /* 0x000fc40007ffe1ff */
[----:B------:R-:W-:Y:S02]  /*09e0*/  PRMT R40, RZ, 0x7610, R40 ;  /* 0x00007610ff287816 */ /* 0x000fe40000000028 */
[-C--:B------:R-:W-:Y:S02]  /*09f0*/  ISETP.GE.AND P0, PT, R58, R93.reuse, PT ;  /* 0x0000005d3a00720c */ /* 0x080fe40003f06270 */
[-C--:B------:R-:W-:Y:S02]  /*0a00*/  ISETP.GE.AND P1, PT, R28, R93.reuse, PT ;  /* 0x0000005d1c00720c */ /* 0x080fe40003f26270 */
[-C--:B------:R-:W-:Y:S02]  /*0a10*/  ISETP.GE.AND P2, PT, R29, R93.reuse, PT ;  /* 0x0000005d1d00720c */ /* 0x080fe40003f46270 */
[----:B------:R-:W-:Y:S02]  /*0a20*/  ISETP.GE.AND P3, PT, R30, R93, PT ;  /* 0x0000005d1e00720c */ /* 0x000fe40003f66270 */
[----:B0-----:R-:W-:-:S02]  /*0a30*/  PRMT R42, RZ, 0x7610, R42 ;  /* 0x00007610ff2a7816 */ /* 0x001fc4000000002a */
[----:B------:R-:W-:Y:S02]  /*0a40*/  PRMT R44, RZ, 0x7610, R44 ;  /* 0x00007610ff2c7816 */ /* 0x000fe4000000002c */
[----:B------:R-:W-:Y:S02]  /*0a50*/  PRMT R46, RZ, 0x7610, R46 ;  /* 0x00007610ff2e7816 */ /* 0x000fe4000000002e */
[----:B------:R-:W-:-:S05]  /*0a60*/  LEA.HI.X R33, R58, R13, R59, 0x1, P4 ;  /* 0x0000000d3a217211 */ /* 0x000fca00020f0c3b */
[----:B--2---:R0:W2:Y:S04]  /*0a70*/  @!P0 LDG.E.U16 R40, [R32.64] ;  /* 0x0000000420288981 */ /* 0x0040a8000c1e1500 */
[----:B---3--:R0:W3:Y:S04]  /*0a80*/  @!P1 LDG.E.U16 R42, [R32.64+0x40] ;  /* 0x00004004202a9981 */ /* 0x0080e8000c1e1500 */
[----:B------:R0:W4:Y:S04]  /*0a90*/  @!P2 LDG.E.U16 R44, [R32.64+0x80] ;  /* 0x00008004202ca981 */ /* 0x000128000c1e1500 */
[----:B------:R0:W4:Y:S01]  /*0aa0*/  @!P3 LDG.E.U16 R46, [R32.64+0xc0] ;  /* 0x0000c004202eb981 */ /* 0x000122000c1e1500 */
[----:B------:R-:W-:-:S02]  /*0ab0*/  SHF.L.U32 R37, R21, 0x1, RZ ;  /* 0x0000000115257819 */ /* 0x000fc400000006ff */
[C---:B------:R-:W-:Y:S02]  /*0ac0*/  SHF.L.U32 R39, R58.reuse, 0x1, RZ ;  /* 0x000000013a277819 */ /* 0x040fe400000006ff */
[----:B------:R-:W-:Y:S02]  /*0ad0*/  SHF.L.U64.HI R38, R58, 0x1, R59 ;  /* 0x000000013a267819 */ /* 0x000fe4000001023b */
[----:B------:R-:W-:Y:S02]  /*0ae0*/  IADD3 R34, P0, R14, R39, RZ ;  /* 0x000000270e227210 */ /* 0x000fe40007f1e0ff */
[-C--:B------:R-:W-:Y:S02]  /*0af0*/  ISETP.GE.AND P1, PT, R28, R93.reuse, PT ;  /* 0x0000005d1c00720c */ /* 0x080fe40003f26270 */
[-C--:B------:R-:W-:Y:S01]  /*0b00*/  ISETP.GE.AND P2, PT, R29, R93.reuse, PT ;  /* 0x0000005d1d00720c */ /* 0x080fe20003f46270 */
[----:B------:R-:W-:Y:S01]  /*0b10*/  IMAD.X R35, R15, 0x1, R38, P0 ;  /* 0x000000010f237824 */ /* 0x000fe200000e0626 */
[----:B------:R-:W-:-:S02]  /*0b20*/  ISETP.GE.AND P0, PT, R58, R93, PT ;  /* 0x0000005d3a00720c */ /* 0x000fc40003f06270 */
[----:B------:R-:W-:Y:S02]  /*0b30*/  ISETP.GE.AND P3, PT, R30, R93, PT ;  /* 0x0000005d1e00720c */ /* 0x000fe40003f66270 */
[----:B------:R-:W-:Y:S02]  /*0b40*/  PRMT R48, RZ, 0x7610, R48 ;  /* 0x00007610ff307816 */ /* 0x000fe40000000030 */
[----:B------:R-:W-:Y:S02]  /*0b50*/  PRMT R50, RZ, 0x7610, R50 ;  /* 0x00007610ff327816 */ /* 0x000fe40000000032 */
[----:B0-----:R-:W-:Y:S02]  /*0b60*/  PRMT R32, RZ, 0x7610, R32 ;  /* 0x00007610ff207816 */ /* 0x001fe40000000020 */
[----:B------:R-:W-:Y:S01]  /*0b70*/  PRMT R52, RZ, 0x7610, R52 ;  /* 0x00007610ff347816 */ /* 0x000fe20000000034 */
[----:B--2---:R-:W-:Y:S04]  /*0b80*/  STS.U16 [R37], R40 ;  /* 0x0000002825007388 */ /* 0x004fe80000000400 */
[----:B---3--:R-:W-:Y:S04]  /*0b90*/  STS.U16 [R37+0x40], R42 ;  /* 0x0000402a25007388 */ /* 0x008fe80000000400 */
[----:B----4-:R0:W-:Y:S04]  /*0ba0*/  STS.U16 [R37+0x80], R44 ;  /* 0x0000802c25007388 */ /* 0x0101e80000000400 */
[----:B-1----:R1:W-:Y:S01]  /*0bb0*/  STS.U16 [R37+0xc0], R46 ;  /* 0x0000c02e25007388 */ /* 0x0023e20000000400 */
[----:B------:R-:W-:-:S06]  /*0bc0*/  NOP ;  /* 0x0000000000007918 */ /* 0x000fcc0000000000 */
[----:B------:R-:W-:Y:S04]  /*0bd0*/  LDS.64 R54, [R21.X8] ;  /* 0x0000000015367984 */ /* 0x000fe80000008a00 */
[----:B------:R-:W-:Y:S06]  /*0be0*/  BAR.SYNC.DEFER_BLOCKING 0x0 ;  /* 0x0000000000007b1d */ /* 0x000fec0000010000 */
[----:B------:R-:W2:Y:S04]  /*0bf0*/  @!P0 LDG.E.U16 R48, [R34.64] ;  /* 0x0000000422308981 */ /* 0x000ea8000c1e1500 */
[----:B------:R-:W3:Y:S04]  /*0c00*/  @!P1 LDG.E.U16 R50, [R34.64+0x40] ;  /* 0x0000400422329981 */ /* 0x000ee8000c1e1500 */
[----:B------:R-:W4:Y:S04]  /*0c10*/  @!P2 LDG.E.U16 R32, [R34.64+0x80] ;  /* 0x000080042220a981 */ /* 0x000f28000c1e1500 */
[----:B------:R-:W4:Y:S01]  /*0c20*/  @!P3 LDG.E.U16 R52, [R34.64+0xc0] ;  /* 0x0000c0042234b981 */ /* 0x000f22000c1e1500 */
[----:B0-----:R-:W-:-:S02]  /*0c30*/  LEA R44, P0, R58, R16, 0x1 ;  /* 0x000000103a2c7211 */ /* 0x001fc400078008ff */
[----:B------:R-:W-:Y:S02]  /*0c40*/  ISETP.GE.AND P1, PT, R28, R93, PT ;  /* 0x0000005d1c00720c */ /* 0x000fe40003f26270 */
[C---:B------:R-:W-:Y:S02]  /*0c50*/  LEA.HI.X R45, R58.reuse, R17, R59, 0x1, P0 ;  /* 0x000000113a2d7211 */ /* 0x040fe400000f0c3b */
[-C--:B------:R-:W-:Y:S02]  /*0c60*/  ISETP.GE.AND P0, PT, R58, R93.reuse, PT ;  /* 0x0000005d3a00720c */ /* 0x080fe40003f06270 */
[-C--:B------:R-:W-:Y:S02]  /*0c70*/  ISETP.GE.AND P2, PT, R29, R93.reuse, PT ;  /* 0x0000005d1d00720c */ /* 0x080fe40003f46270 */
[----:B------:R-:W-:Y:S02]  /*0c80*/  ISETP.GE.AND P3, PT, R30, R93, PT ;  /* 0x0000005d1e00720c */ /* 0x000fe40003f66270 */
[----:B-1----:R-:W-:-:S02]  /*0c90*/  PRMT R46, RZ, 0x7610, R46 ;  /* 0x00007610ff2e7816 */ /* 0x002fc4000000002e */
        /* <DEDUP_REMOVED lines=11> */
[----:B------:R2:W4:Y:S04]  /*0d50*/  @!P1 LDG.E.U16 R70, [R44.64+0x40] ;  /* 0x000040042c469981 */ /* 0x000528000c1e1500 */
[----:B------:R2:W4:Y:S04]  /*0d60*/  @!P2 LDG.E.U16 R72, [R44.64+0x80] ;  /* 0x000080042c48a981 */ /* 0x000528000c1e1500 */
[----:B------:R2:W4:Y:S01]  /*0d70*/  @!P3 LDG.E.U16 R74, [R44.64+0xc0] ;  /* 0x0000c0042c4ab981 */ /* 0x000522000c1e1500 */
[----:B------:R-:W-:Y:S01]  /*0d80*/  ISETP.GE.AND P0, PT, R58, R93, PT ;  /* 0x0000005d3a00720c */ /* 0x000fe20003f06270 */
[----:B------:R-:W-:Y:S01]  /*0d90*/  IMAD R40, R6, c[0x0][0x1f0], RZ ;  /* 0x00007c0006287a24 */ /* 0x000fe200078e02ff */
[----:B------:R-:W-:Y:S01]  /*0da0*/  SHF.R.S32.HI R57, RZ, 0x1f, R56 ;  /* 0x0000001fff397819 */ /* 0x000fe20000011438 */
[----:B------:R-:W-:Y:S01]  /*0db0*/  IMAD.WIDE.U32 R34, R5, c[0x0][0x1f0], RZ ;  /* 0x00007c0005227a25 */ /* 0x000fe200078e00ff */
[----:B0-----:R-:W-:-:S02]  /*0dc0*/  PRMT R50, RZ, 0x7610, R50 ;  /* 0x00007610ff327816 */ /* 0x001fc40000000032 */
[----:B-1----:R-:W-:Y:S01]  /*0dd0*/  PRMT R52, RZ, 0x7610, R52 ;  /* 0x00007610ff347816 */ /* 0x002fe20000000034 */
[----:B------:R-:W-:Y:S01]  /*0de0*/  IMAD R47, R5, c[0x0][0x1f4], R40 ;  /* 0x00007d00052f7a24 */ /* 0x000fe200078e0228 */
[----:B------:R-:W-:Y:S02]  /*0df0*/  MOV R42, R34 ;  /* 0x00000022002a7202 */ /* 0x000fe40000000f00 */
[----:B--2---:R-:W-:Y:S02]  /*0e00*/  LEA R45, P2, R58, c[0x0][0x268], 0x1 ;  /* 0x00009a003a2d7a11 */ /* 0x004fe400078408ff */
[----:B------:R-:W-:Y:S01]  /*0e10*/  IADD3 R43, R35, R47, RZ ;  /* 0x0000002f232b7210 */ /* 0x000fe20007ffe0ff */
[----:B------:R-:W-:Y:S01]  /*0e20*/  @!P0 IMAD.WIDE.U32 R40, R5, c[0x0][0x1f0], R56 ;  /* 0x00007c0005288a25 */ /* 0x000fe200078e0038 */
[----:B------:R-:W-:Y:S02]  /*0e30*/  PRMT R76, RZ, 0x7610, R76 ;  /* 0x00007610ff4c7816 */ /* 0x000fe4000000004c */
[----:B------:R-:W-:Y:S01]  /*0e40*/  PRMT R78, RZ, 0x7610, R78 ;  /* 0x00007610ff4e7816 */ /* 0x000fe2000000004e */
[----:B------:R-:W-:Y:S01]  /*0e50*/  IMAD.WIDE.U32 R42, R0, c[0x0][0x1f8], R42 ;  /* 0x00007e00002a7a25 */ /* 0x000fe200078e002a */
[----:B------:R-:W-:-:S02]  /*0e60*/  @!P0 IADD3 R35, R47, R41, RZ ;  /* 0x000000292f238210 */ /* 0x000fc40007ffe0ff */
[----:B------:R-:W-:Y:S01]  /*0e70*/  @!P0 MOV R34, R40 ;  /* 0x0000002800228202 */ /* 0x000fe20000000f00 */
[----:B------:R-:W-:Y:S02]  /*0e80*/  IMAD.MOV.U32 R47, RZ, RZ, c[0x0][0x174] ;  /* 0x00005d00ff2f7624 */ /* 0x000fe400078e00ff */
[----:B------:R-:W-:Y:S02]  /*0e90*/  IMAD R41, R3, c[0x0][0x1f8], RZ ;  /* 0x00007e0003297a24 */ /* 0x000fe400078e02ff */
[----:B------:R-:W-:-:S04]  /*0ea0*/  @!P0 IMAD.WIDE.U32 R34, R0, c[0x0][0x1f8], R34 ;  /* 0x00007e0000228a25 */ /* 0x000fc800078e0022 */
[----:B------:R-:W-:Y:S01]  /*0eb0*/  IMAD R40, R47, 0x80, R22 ;  /* 0x000000802f287824 */ /* 0x000fe200078e0216 */
[----:B------:R-:W-:Y:S01]  /*0ec0*/  @!P0 IADD3 R47, P1, R58, R34, RZ ;  /* 0x000000223a2f8210 */ /* 0x000fe20007f3e0ff */
[----:B------:R-:W-:-:S03]  /*0ed0*/  IMAD R49, R0, c[0x0][0x1fc], R41 ;  /* 0x00007f0000317a24 */ /* 0x000fc600078e0229 */
[----:B------:R-:W-:Y:S02]  /*0ee0*/  SHF.R.S32.HI R41, RZ, 0x1f, R40 ;  /* 0x0000001fff297819 */ /* 0x000fe40000011428 */
[----:B------:R-:W-:Y:S02]  /*0ef0*/  IADD3 R42, P3, R40, R42, RZ ;  /* 0x0000002a282a7210 */ /* 0x000fe40007f7e0ff */
[----:B------:R-:W-:Y:S02]  /*0f00*/  @!P0 IADD3.X R48, R59, R35, R49, P1, !PT ;  /* 0x000000233b308210 */ /* 0x000fe40000ffe431 */
[----:B------:R-:W-:Y:S02]  /*0f10*/  IADD3.X R43, R41, R49, R43, P3, !PT ;  /* 0x00000031292b7210 */ /* 0x000fe40001ffe42b */
[----:B------:R-:W-:Y:S02]  /*0f20*/  LEA.HI.X R35, R58, c[0x0][0x26c], R59, 0x1, P2 ;  /* 0x00009b003a237a11 */ /* 0x000fe400010f0c3b */
[----:B------:R-:W-:-:S02]  /*0f30*/  LEA R34, P2, R42, R45, 0x1 ;  /* 0x0000002d2a227211 */ /* 0x000fc400078408ff */
[C---:B------:R-:W-:Y:S02]  /*0f40*/  @!P0 LEA R44, P1, R47.reuse, c[0x0][0x268], 0x1 ;  /* 0x00009a002f2c8a11 */ /* 0x040fe400078208ff */
[----:B------:R-:W-:Y:S02]  /*0f50*/  LEA.HI.X R35, R42, R35, R43, 0x1, P2 ;  /* 0x000000232a237211 */ /* 0x000fe400010f0c2b */
[----:B------:R-:W-:Y:S02]  /*0f60*/  @!P0 LEA.HI.X R45, R47, c[0x0][0x26c], R48, 0x1, P1 ;  /* 0x00009b002f2d8a11 */ /* 0x000fe400008f0c30 */
[-C--:B------:R-:W-:Y:S02]  /*0f70*/  ISETP.GE.AND P3, PT, R28, R93.reuse, PT ;  /* 0x0000005d1c00720c */ /* 0x080fe40003f66270 */
[-C--:B------:R-:W-:Y:S02]  /*0f80*/  ISETP.GE.AND P2, PT, R29, R93.reuse, PT ;  /* 0x0000005d1d00720c */ /* 0x080fe40003f46270 */
[----:B------:R-:W-:Y:S01]  /*0f90*/  ISETP.GE.AND P1, PT, R30, R93, PT ;  /* 0x0000005d1e00720c */ /* 0x000fe20003f26270 */
[----:B---3--:R0:W-:Y:S04]  /*0fa0*/  STS.U16 [R37], R46 ;  /* 0x0000002e25007388 */ /* 0x0081e80000000400 */
[----:B----4-:R1:W-:Y:S04]  /*0fb0*/  STS.U16 [R37+0x40], R70 ;  /* 0x0000404625007388 */ /* 0x0103e80000000400 */
[----:B------:R2:W-:Y:S04]  /*0fc0*/  STS.U16 [R37+0x80], R72 ;  /* 0x0000804825007388 */ /* 0x0005e80000000400 */
[----:B------:R2:W-:Y:S01]  /*0fd0*/  STS.U16 [R37+0xc0], R74 ;  /* 0x0000c04a25007388 */ /* 0x0005e20000000400 */
[----:B------:R-:W-:-:S06]  /*0fe0*/  NOP ;  /* 0x0000000000007918 */ /* 0x000fcc0000000000 */
[----:B------:R-:W-:Y:S04]  /*0ff0*/  LDS.64 R42, [R21.X8] ;  /* 0x00000000152a7984 */ /* 0x000fe80000008a00 */
[----:B------:R-:W-:Y:S06]  /*1000*/  BAR.SYNC.DEFER_BLOCKING 0x0 ;  /* 0x0000000000007b1d */ /* 0x000fec0000010000 */
[----:B------:R4:W3:Y:S04]  /*1010*/  @!P0 LDG.E.U16 R50, [R44.64] ;  /* 0x000000042c328981 */ /* 0x0008e8000c1e1500 */
[----:B------:R0:W3:Y:S04]  /*1020*/  @!P3 LDG.E.U16 R52, [R34.64+-0xc0] ;  /* 0xffff40042234b981 */ /* 0x0000e8000c1e1500 */
[----:B------:R2:W3:Y:S04]  /*1030*/  @!P2 LDG.E.U16 R76, [R34.64+-0x80] ;  /* 0xffff8004224ca981 */ /* 0x0004e8000c1e1500 */
[----:B------:R4:W3:Y:S01]  /*1040*/  @!P1 LDG.E.U16 R78, [R34.64+-0x40] ;  /* 0xffffc004224e9981 */ /* 0x0008e2000c1e1500 */
[----:B------:R-:W-:Y:S01]  /*1050*/  IMAD R48, R6, c[0x0][0x200], RZ ;  /* 0x0000800006307a24 */ /* 0x000fe200078e02ff */
[----:B------:R-:W-:Y:S01]  /*1060*/  @!P0 MOV R49, R57 ;  /* 0x0000003900318202 */ /* 0x000fe20000000f00 */
[----:B0-----:R-:W-:Y:S01]  /*1070*/  IMAD.WIDE.U32 R46, R5, c[0x0][0x200], RZ ;  /* 0x00008000052e7a25 */ /* 0x001fe200078e00ff */
[----:B-1----:R-:W-:-:S02]  /*1080*/  PRMT R70, RZ, 0x7610, R70 ;  /* 0x00007610ff467816 */ /* 0x002fc40000000046 */
[----:B--2---:R-:W-:Y:S01]  /*1090*/  PRMT R72, RZ, 0x7610, R72 ;  /* 0x00007610ff487816 */ /* 0x004fe20000000048 */
[----:B------:R-:W-:Y:S01]  /*10a0*/  IMAD R51, R5, c[0x0][0x204], R48 ;  /* 0x0000810005337a24 */ /* 0x000fe200078e0230 */
[----:B------:R-:W-:-:S03]  /*10b0*/  @!P0 MOV R48, R56 ;  /* 0x0000003800308202 */ /* 0x000fc60000000f00 */
[----:B------:R-:W-:Y:S02]  /*10c0*/  IMAD.IADD R47, R47, 0x1, R51 ;  /* 0x000000012f2f7824 */ /* 0x000fe400078e0233 */
[----:B------:R-:W-:-:S04]  /*10d0*/  @!P0 IMAD.WIDE.U32 R48, R5, c[0x0][0x200], R48 ;  /* 0x0000800005308a25 */ /* 0x000fc800078e0030 */
[----:B----4-:R-:W-:Y:S01]  /*10e0*/  IMAD.WIDE.U32 R44, R0, c[0x0][0x208], R46 ;  /* 0x00008200002c7a25 */ /* 0x010fe200078e002e */
[----:B------:R-:W-:Y:S02]  /*10f0*/  @!P0 IADD3 R49, R51, R49, RZ ;  /* 0x0000003133318210 */ /* 0x000fe40007ffe0ff */
[----:B------:R-:W-:Y:S01]  /*1100*/  LEA R47, P5, R58, c[0x0][0x258], 0x1 ;  /* 0x000096003a2f7a11 */ /* 0x000fe200078a08ff */
[----:B------:R-:W-:Y:S01]  /*1110*/  IMAD R51, R3, c[0x0][0x208], RZ ;  /* 0x0000820003337a24 */ /* 0x000fe200078e02ff */
[----:B------:R-:W-:Y:S01]  /*1120*/  IADD3 R44, P6, R40, R44, RZ ;  /* 0x0000002c282c7210 */ /* 0x000fe20007fde0ff */
[----:B------:R-:W-:-:S04]  /*1130*/  @!P0 IMAD.WIDE.U32 R34, R0, c[0x0][0x208], R48 ;  /* 0x0000820000228a25 */ /* 0x000fc800078e0030 */
[----:B------:R-:W-:Y:S01]  /*1140*/  IMAD R51, R0, c[0x0][0x20c], R51 ;  /* 0x0000830000337a24 */ /* 0x000fe200078e0233 */
[----:B------:R-:W-:-:S04]  /*1150*/  @!P0 IADD3 R46, P4, R58, R34, RZ ;  /* 0x000000223a2e8210 */ /* 0x000fc80007f9e0ff */
[----:B------:R-:W-:Y:S02]  /*1160*/  @!P0 IADD3.X R49, R59, R35, R51, P4, !PT ;  /* 0x000000233b318210 */ /* 0x000fe400027fe433 */
[----:B------:R-:W-:Y:S02]  /*1170*/  IADD3.X R45, R41, R51, R45, P6, !PT ;  /* 0x00000033292d7210 */ /* 0x000fe400037fe42d */
[----:B------:R-:W-:Y:S02]  /*1180*/  LEA.HI.X R35, R58, c[0x0][0x25c], R59, 0x1, P5 ;  /* 0x000097003a237a11 */ /* 0x000fe400028f0c3b */
[----:B------:R-:W-:Y:S02]  /*1190*/  LEA R34, P5, R44, R47, 0x1 ;  /* 0x0000002f2c227211 */ /* 0x000fe400078a08ff */
[----:B------:R-:W-:Y:S02]  /*11a0*/  @!P0 LEA R48, P4, R46, c[0x0][0x258], 0x1 ;  /* 0x000096002e308a11 */ /* 0x000fe400078808ff */
[----:B------:R-:W-:-:S02]  /*11b0*/  LEA.HI.X R35, R44, R35, R45, 0x1, P5 ;  /* 0x000000232c237211 */ /* 0x000fc400028f0c2d */
[----:B------:R-:W-:Y:S02]  /*11c0*/  PRMT R74, RZ, 0x7610, R74 ;  /* 0x00007610ff4a7816 */ /* 0x000fe4000000004a */
[----:B------:R-:W-:Y:S01]  /*11d0*/  @!P0 LEA.HI.X R49, R46, c[0x0][0x25c], R49, 0x1, P4 ;  /* 0x000097002e318a11 */ /* 0x000fe200020f0c31 */
[----:B---3--:R0:W-:Y:S04]  /*11e0*/  STS.U16 [R37], R50 ;  /* 0x0000003225007388 */ /* 0x0081e80000000400 */
[----:B------:R-:W-:Y:S04]  /*11f0*/  STS.U16 [R37+0x40], R52 ;  /* 0x0000403425007388 */ /* 0x000fe80000000400 */
[----:B------:R-:W-:Y:S04]  /*1200*/  STS.U16 [R37+0x80], R76 ;  /* 0x0000804c25007388 */ /* 0x000fe80000000400 */
[----:B------:R-:W-:Y:S01]  /*1210*/  STS.U16 [R37+0xc0], R78 ;  /* 0x0000c04e25007388 */ /* 0x000fe20000000400 */
[----:B------:R-:W-:-:S06]  /*1220*/  NOP ;  /* 0x0000000000007918 */ /* 0x000fcc0000000000 */
[----:B------:R-:W1:Y:S04]  /*1230*/  LDS.64 R44, [R21.X8] ;  /* 0x00000000152c7984 */ /* 0x000e680000008a00 */
[----:B------:R-:W-:Y:S01]  /*1240*/  BAR.SYNC.DEFER_BLOCKING 0x0 ;  /* 0x0000000000007b1d */ /* 0x000fe20000010000 */
[----:B0-----:R-:W-:-:S05]  /*1250*/  PRMT R50, RZ, 0x7610, R50 ;  /* 0x00007610ff327816 */ /* 0x001fca0000000032 */
[----:B------:R0:W2:Y:S04]  /*1260*/  @!P0 LDG.E.U16 R70, [R48.64] ;  /* 0x0000000430468981 */ /* 0x0000a8000c1e1500 */
[----:B------:R-:W3:Y:S04]  /*1270*/  @!P3 LDG.E.U16 R72, [R34.64+-0xc0] ;  /* 0xffff40042248b981 */ /* 0x000ee8000c1e1500 */
[----:B------:R-:W4:Y:S04]  /*1280*/  @!P2 LDG.E.U16 R74, [R34.64+-0x80] ;  /* 0xffff8004224aa981 */ /* 0x000f28000c1e1500 */
[----:B------:R-:W4:Y:S01]  /*1290*/  @!P1 LDG.E.U16 R50, [R34.64+-0x40] ;  /* 0xffffc00422329981 */ /* 0x000f22000c1e1500 */
[--C-:B-1----:R-:W-:Y:S01]  /*12a0*/  HADD2.F32 R46, -RZ, R44.reuse.H1_H1 ;  /* 0x3000002cff2e7230 */ /* 0x102fe20000004100 */
[----:B------:R-:W-:Y:S01]  /*12b0*/  ISETP.NE.AND P1, PT, R12, RZ, PT ;  /* 0x000000ff0c00720c */ /* 0x000fe20003f25270 */
[--C-:B------:R-:W-:Y:S01]  /*12c0*/  HADD2.F32 R47, -RZ, R45.reuse.H0_H0 ;  /* 0x2000002dff2f7230 */ /* 0x100fe20000004100 */
[----:B------:R-:W-:Y:S01]  /*12d0*/  BSSY B0, `(.L_x_8030) ;  /* 0x000005f000007945 */ /* 0x000fe20003800000 */
[----:B------:R-:W-:Y:S01]  /*12e0*/  HADD2.F32 R53, -RZ, R44.H0_H0 ;  /* 0x2000002cff357230 */ /* 0x000fe20000004100 */
[----:B0-----:R-:W-:Y:S01]  /*12f0*/  FMUL.FTZ R48, R46, -1.4426950216293334961 ;  /* 0xbfb8aa3b2e307820 */ /* 0x001fe20000410000 */
[----:B------:R-:W-:Y:S01]  /*1300*/  HADD2.F32 R49, -RZ, R45.H1_H1 ;  /* 0x3000002dff317230 */ /* 0x000fe20000004100 */
[----:B------:R-:W-:Y:S01]  /*1310*/  FMUL.FTZ R45, R47, -1.4426950216293334961 ;  /* 0xbfb8aa3b2f2d7820 */ /* 0x000fe20000410000 */
[--C-:B------:R-:W-:Y:S01]  /*1320*/  HADD2.F32 R73, -RZ, R42.reuse.H0_H0 ;  /* 0x2000002aff497230 */ /* 0x100fe20000004100 */
[----:B------:R-:W-:Y:S01]  /*1330*/  FMUL.FTZ R51, R53, -1.4426950216293334961 ;  /* 0xbfb8aa3b35337820 */ /* 0x000fe20000410000 */
[----:B------:R-:W-:Y:S01]  /*1340*/  HADD2.F32 R75, -RZ, R42.H1_H1 ;  /* 0x3000002aff4b7230 */ /* 0x000fe20000004100 */
[----:B------:R-:W0:Y:S01]  /*1350*/  MUFU.EX2 R48, R48 ;  /* 0x0000003000307308 */ /* 0x000e220000000800 */
[----:B------:R-:W-:-:S07]  /*1360*/  FMUL.FTZ R52, R49, -1.4426950216293334961 ;  /* 0xbfb8aa3b31347820 */ /* 0x000fce0000410000 */
[----:B------:R-:W-:Y:S08]  /*1370*/  MUFU.EX2 R45, R45 ;  /* 0x0000002d002d7308 */ /* 0x000ff00000000800 */
[----:B------:R-:W1:Y:S01]  /*1380*/  MUFU.EX2 R51, R51 ;  /* 0x0000003300337308 */ /* 0x000e620000000800 */
[----:B0-----:R-:W-:-:S07]  /*1390*/  FADD.FTZ R77, R48, 1 ;  /* 0x3f800000304d7421 */ /* 0x001fce0000010000 */
[----:B------:R-:W0:Y:S01]  /*13a0*/  MUFU.EX2 R52, R52 ;  /* 0x0000003400347308 */ /* 0x000e220000000800 */
[----:B-1----:R-:W-:-:S07]  /*13b0*/  FADD.FTZ R44, R51, 1 ;  /* 0x3f800000332c7421 */ /* 0x002fce0000010000 */
[----:B------:R-:W-:Y:S01]  /*13c0*/  MUFU.RCP R77, R77 ;  /* 0x0000004d004d7308 */ /* 0x000fe20000001000 */
[----:B------:R-:W-:Y:S01]  /*13d0*/  HADD2.F32 R51, -RZ, R43.H1_H1 ;  /* 0x3000002bff337230 */ /* 0x000fe20000004100 */
[----:B0-----:R-:W-:-:S06]  /*13e0*/  FADD.FTZ R76, R52, 1 ;  /* 0x3f800000344c7421 */ /* 0x001fcc0000010000 */
[----:B------:R-:W-:Y:S08]  /*13f0*/  MUFU.RCP R44, R44 ;  /* 0x0000002c002c7308 */ /* 0x000ff00000001000 */
[----:B------:R-:W0:Y:S02]  /*1400*/  MUFU.RCP R76, R76 ;  /* 0x0000004c004c7308 */ /* 0x000e240000001000 */
[----:B0-----:R-:W-:-:S04]  /*1410*/  FADD.FTZ R78, -R76, 1 ;  /* 0x3f8000004c4e7421 */ /* 0x001fc80000010100 */
[----:B------:R-:W-:Y:S01]  /*1420*/  FFMA.FTZ R78, R49, R78, 1 ;  /* 0x3f800000314e7423 */ /* 0x000fe2000001004e */
[----:B--2---:R-:W-:Y:S04]  /*1430*/  STS.U16 [R37], R70 ;  /* 0x0000004625007388 */ /* 0x004fe80000000400 */
[----:B---3--:R-:W-:Y:S04]  /*1440*/  STS.U16 [R37+0x40], R72 ;  /* 0x0000404825007388 */ /* 0x008fe80000000400 */
[----:B----4-:R0:W-:Y:S04]  /*1450*/  STS.U16 [R37+0x80], R74 ;  /* 0x0000804a25007388 */ /* 0x0101e80000000400 */
[----:B------:R1:W-:Y:S01]  /*1460*/  STS.U16 [R37+0xc0], R50 ;  /* 0x0000c03225007388 */ /* 0x0003e20000000400 */
[----:B------:R-:W-:-:S06]  /*1470*/  NOP ;  /* 0x0000000000007918 */ /* 0x000fcc0000000000 */
[----:B------:R-:W2:Y:S01]  /*1480*/  LDS.64 R34, [R21.X8] ;  /* 0x0000000015227984 */ /* 0x000ea20000008a00 */
[----:B0-----:R-:W-:Y:S01]  /*1490*/  FADD.FTZ R74, R45, 1 ;  /* 0x3f8000002d4a7421 */ /* 0x001fe20000010000 */
[----:B-1----:R-:W-:-:S05]  /*14a0*/  HADD2.F32 R50, -RZ, R43.H0_H0 ;  /* 0x2000002bff327230 */ /* 0x002fca0000004100 */
[----:B------:R-:W0:Y:S02]  /*14b0*/  MUFU.RCP R74, R74 ;  /* 0x0000004a004a7308 */ /* 0x000e240000001000 */
[----:B0-----:R-:W-:-:S04]  /*14c0*/  FADD.FTZ R42, -R74, 1 ;  /* 0x3f8000004a2a7421 */ /* 0x001fc80000010100 */
[----:B------:R-:W-:Y:S01]  /*14d0*/  FFMA.FTZ R52, R47, R42, 1 ;  /* 0x3f8000002f347423 */ /* 0x000fe2000001002a */
[--C-:B--2---:R-:W-:Y:S02]  /*14e0*/  HADD2.F32 R71, -RZ, R35.reuse.H0_H0 ;  /* 0x20000023ff477230 */ /* 0x104fe40000004100 */
[----:B------:R-:W-:Y:S01]  /*14f0*/  HADD2.F32 R72, -RZ, R35.H1_H1 ;  /* 0x30000023ff487230 */ /* 0x000fe20000004100 */
[----:B------:R-:W-:Y:S01]  /*1500*/  FADD.FTZ R35, -R77, 1 ;  /* 0x3f8000004d237421 */ /* 0x000fe20000010100 */
[--C-:B------:R-:W-:Y:S01]  /*1510*/  HADD2.F32 R48, -RZ, R34.reuse.H0_H0 ;  /* 0x20000022ff307230 */ /* 0x100fe20000004100 */
[----:B------:R-:W-:Y:S01]  /*1520*/  FMUL.FTZ R45, R50, R71 ;  /* 0x00000047322d7220 */ /* 0x000fe20000410000 */
[----:B------:R-:W-:Y:S01]  /*1530*/  HADD2.F32 R70, -RZ, R34.H1_H1 ;  /* 0x30000022ff467230 */ /* 0x000fe20000004100 */
[----:B------:R-:W-:Y:S02]  /*1540*/  FFMA.FTZ R43, R46, R35, 1 ;  /* 0x3f8000002e2b7423 */ /* 0x000fe40000010023 */
[----:B------:R-:W-:-:S02]  /*1550*/  FADD.FTZ R34, -R44, 1 ;  /* 0x3f8000002c227421 */ /* 0x000fc40000010100 */
[----:B------:R-:W-:Y:S02]  /*1560*/  FMUL.FTZ R35, R73, R48 ;  /* 0x0000003049237220 */ /* 0x000fe40000410000 */
        /* <DEDUP_REMOVED lines=11> */
[----:B------:R-:W-:Y:S01]  /*1620*/  BAR.SYNC.DEFER_BLOCKING 0x0 ;  /* 0x0000000000007b1d */ /* 0x000fe20000010000 */
[----:B------:R-:W-:Y:S01]  /*1630*/  F2FP.PACK_AB R34, R43, R34 ;  /* 0x000000222b22723e */ /* 0x000fe200000000ff */
[----:B------:R-:W-:-:S02]  /*1640*/  IMAD R52, R6, c[0x0][0x2e8], RZ ;  /* 0x0000ba0006347a24 */ /* 0x000fc400078e02ff */
[----:B------:R-:W-:Y:S01]  /*1650*/  F2FP.PACK_AB R35, R78, R35 ;  /* 0x000000234e23723e */ /* 0x000fe200000000ff */
[----:B------:R-:W-:-:S04]  /*1660*/  IMAD.WIDE.U32 R42, R5, c[0x0][0x2e8], RZ ;  /* 0x0000ba00052a7a25 */ /* 0x000fc800078e00ff */
[----:B------:R-:W-:Y:S02]  /*1670*/  IMAD R87, R5, c[0x0][0x2ec], R52 ;  /* 0x0000bb0005577a24 */ /* 0x000fe400078e0234 */
[----:B------:R-:W-:-:S03]  /*1680*/  FMUL.FTZ R78, R53, R44 ;  /* 0x0000002c354e7220 */ /* 0x000fc60000410000 */
[----:B------:R-:W-:-:S05]  /*1690*/  IADD3 R43, R43, R87, RZ ;  /* 0x000000572b2b7210 */ /* 0x000fca0007ffe0ff */
[----:B------:R-:W-:Y:S01]  /*16a0*/  IMAD.WIDE.U32 R42, R0, c[0x0][0x2f0], R42 ;  /* 0x0000bc00002a7a25 */ /* 0x000fe200078e002a */
[----:B------:R0:W-:Y:S01]  /*16b0*/  STS.64 [R21.X8], R34 ;  /* 0x0000002215007388 */ /* 0x0001e20000008a00 */
[----:B------:R-:W-:-:S06]  /*16c0*/  NOP ;  /* 0x0000000000007918 */ /* 0x000fcc0000000000 */
[----:B------:R-:W-:Y:S04]  /*16d0*/  LDS.U16 R79, [R37] ;  /* 0x00000000254f7984 */ /* 0x000fe80000000400 */
[----:B------:R-:W-:Y:S01]  /*16e0*/  LDS.U16 R81, [R37+0x40] ;  /* 0x0000400025517984 */ /* 0x000fe20000000400 */
[----:B0-----:R-:W-:Y:S01]  /*16f0*/  IMAD R35, R3, c[0x0][0x2f0], RZ ;  /* 0x0000bc0003237a24 */ /* 0x001fe200078e02ff */
[----:B------:R-:W-:Y:S02]  /*1700*/  LEA R34, P5, R58, c[0x0][0x338], 0x1 ;  /* 0x0000ce003a227a11 */ /* 0x000fe400078a08ff */
[----:B------:R-:W-:Y:S01]  /*1710*/  LDS.U16 R83, [R37+0x80] ;  /* 0x0000800025537984 */ /* 0x000fe20000000400 */
[----:B------:R-:W-:Y:S01]  /*1720*/  IMAD R52, R0, c[0x0][0x2f4], R35 ;  /* 0x0000bd0000347a24 */ /* 0x000fe200078e0223 */
[----:B------:R-:W-:-:S02]  /*1730*/  IADD3 R35, P0, R40, R42, RZ ;  /* 0x0000002a28237210 */ /* 0x000fc40007f1e0ff */
[----:B------:R-:W-:Y:S02]  /*1740*/  LDS.U16 R85, [R37+0xc0] ;  /* 0x0000c00025557984 */ /* 0x000fe40000000400 */
[----:B------:R-:W-:Y:S02]  /*1750*/  IADD3.X R42, R41, R52, R43, P0, !PT ;  /* 0x00000034292a7210 */ /* 0x000fe400007fe42b */
[----:B------:R-:W-:Y:S01]  /*1760*/  @!P1 STS [0x100], R93 ;  /* 0x0001005dff009388 */ /* 0x000fe20000000800 */
[----:B------:R-:W-:-:S03]  /*1770*/  LEA.HI.X R43, R58, c[0x0][0x33c], R59, 0x1, P5 ;  /* 0x0000cf003a2b7a11 */ /* 0x000fc600028f0c3b */
[----:B------:R-:W-:Y:S01]  /*1780*/  BAR.SYNC.DEFER_BLOCKING 0x0 ;  /* 0x0000000000007b1d */ /* 0x000fe20000010000 */
[----:B------:R-:W-:Y:S02]  /*1790*/  IADD3 R52, P5, R58, R56, RZ ;  /* 0x000000383a347210 */ /* 0x000fe40007fbe0ff */
[----:B------:R-:W-:-:S03]  /*17a0*/  LEA R34, P6, R35, R34, 0x1 ;  /* 0x0000002223227211 */ /* 0x000fc600078c08ff */
[----:B------:R-:W-:Y:S01]  /*17b0*/  IMAD.X R53, R59, 0x1, R57, P5 ;  /* 0x000000013b357824 */ /* 0x000fe200028e0639 */
[----:B------:R-:W-:Y:S01]  /*17c0*/  LEA.HI.X R35, R35, R43, R42, 0x1, P6 ;  /* 0x0000002b23237211 */ /* 0x000fe200030f0c2a */
[----:B------:R-:W0:Y:S02]  /*17d0*/  LDS R45, [0x100] ;  /* 0x00010000ff2d7984 */ /* 0x000e240000000800 */
[-C--:B0-----:R-:W-:Y:S02]  /*17e0*/  ISETP.GE.AND P4, PT, R58, R45.reuse, PT ;  /* 0x0000002d3a00720c */ /* 0x081fe40003f86270 */
        /* <DEDUP_REMOVED lines=13> */
.L_x_8031:
[----:B------:R-:W-:Y:S05]  /*18c0*/  BSYNC B0 ;  /* 0x0000000000007941 */ /* 0x000fea0003800000 */
.L_x_8030:
[----:B------:R1:W-:Y:S01]  /*18d0*/  @!P3 STG.E.U16 [R34.64+-0x80], R83 ;  /* 0xffff80532200b986 */ /* 0x0003e2000c101504 */
[----:B------:R-:W-:Y:S01]  /*18e0*/  FMUL.FTZ R74, R47, R74 ;  /* 0x0000004a2f4a7220 */ /* 0x000fe20000410000 */
[--C-:B------:R-:W-:Y:S01]  /*18f0*/  HADD2.F32 R43, -RZ, R32.reuse.H0_H0 ;  /* 0x20000020ff2b7230 */ /* 0x100fe20000004100 */
[----:B------:R-:W-:Y:S01]  /*1900*/  FMUL.FTZ R77, R46, R77 ;  /* 0x0000004d2e4d7220 */ /* 0x000fe20000410000 */
[----:B------:R1:W-:Y:S01]  /*1910*/  @!P2 STG.E.U16 [R34.64+-0xc0], R81 ;  /* 0xffff40512200a986 */ /* 0x0003e2000c101504 */
[----:B0-----:R-:W-:Y:S01]  /*1920*/  HADD2.F32 R45, -RZ, R32.H1_H1 ;  /* 0x30000020ff2d7230 */ /* 0x001fe20000004100 */
[----:B------:R-:W-:Y:S01]  /*1930*/  FMUL.FTZ R76, R49, R76 ;  /* 0x0000004c314c7220 */ /* 0x000fe20000410000 */
[--C-:B------:R-:W-:Y:S01]  /*1940*/  HADD2.F32 R47, -RZ, R33.reuse.H0_H0 ;  /* 0x20000021ff2f7230 */ /* 0x100fe20000004100 */
[----:B------:R1:W-:Y:S01]  /*1950*/  @!P0 STG.E.U16 [R34.64+-0x40], R85 ;  /* 0xffffc05522008986 */ /* 0x0003e2000c101504 */
[----:B------:R-:W-:Y:S01]  /*1960*/  ISETP.NE.U32.AND P0, PT, RZ, c[0x0][0x270], PT ;  /* 0x00009c00ff007a0c */ /* 0x000fe20003f05070 */
[----:B------:R-:W-:Y:S01]  /*1970*/  HADD2.F32 R33, -RZ, R33.H1_H1 ;  /* 0x30000021ff217230 */ /* 0x000fe20000004100 */
[----:B-----5:R-:W-:-:S02]  /*1980*/  FADD.FTZ R42, R43, R4 ;  /* 0x000000042b2a7221 */ /* 0x020fc40000010000 */
[----:B------:R-:W-:Y:S01]  /*1990*/  ISETP.NE.AND.EX P0, PT, RZ, c[0x0][0x274], PT, P0 ;  /* 0x00009d00ff007a0c */ /* 0x000fe20003f05300 */
[--C-:B------:R-:W-:Y:S02]  /*19a0*/  FADD.FTZ R43, R45, R4.reuse ;  /* 0x000000042d2b7221 */ /* 0x100fe40000010000 */
[--C-:B------:R-:W-:Y:S02]  /*19b0*/  FADD.FTZ R44, R47, R4.reuse ;  /* 0x000000042f2c7221 */ /* 0x100fe40000010000 */
[----:B------:R-:W-:Y:S02]  /*19c0*/  FADD.FTZ R45, R33, R4 ;  /* 0x00000004212d7221 */ /* 0x000fe40000010000 */
        /* <DEDUP_REMOVED lines=12> */
[----:B------:R-:W-:-:S02]  /*1a90*/  IMAD R34, R6, c[0x0][0x210], RZ ;  /* 0x0000840006227a24 */ /* 0x000fc400078e02ff */
[----:B------:R-:W-:Y:S01]  /*1aa0*/  IMAD.WIDE.U32 R32, R5, c[0x0][0x210], RZ ;  /* 0x0000840005207a25 */ /* 0x000fe200078e00ff */
[----:B------:R-:W-:-:S03]  /*1ab0*/  F2FP.PACK_AB R71, R72, R71 ;  /* 0x000000474847723e */ /* 0x000fc600000000ff */
[----:B------:R-:W-:-:S04]  /*1ac0*/  IMAD R81, R5, c[0x0][0x214], R34 ;  /* 0x0000850005517a24 */ /* 0x000fc800078e0222 */
[----:B------:R-:W-:-:S04]  /*1ad0*/  IMAD.IADD R33, R33, 0x1, R81 ;  /* 0x0000000121217824 */ /* 0x000fc800078e0251 */
[----:B------:R-:W-:Y:S01]  /*1ae0*/  IMAD.WIDE.U32 R32, R0, c[0x0][0x218], R32 ;  /* 0x0000860000207a25 */ /* 0x000fe200078e0020 */
[----:B------:R0:W-:Y:S01]  /*1af0*/  STS.64 [R21.X8], R70 ;  /* 0x0000004615007388 */ /* 0x0001e20000008a00 */
[----:B------:R-:W-:-:S06]  /*1b00*/  NOP ;  /* 0x0000000000007918 */ /* 0x000fcc0000000000 */
[----:B------:R-:W-:Y:S01]  /*1b10*/  LDS.U16 R73, [R37] ;  /* 0x0000000025497984 */ /* 0x000fe20000000400 */
[----:B------:R-:W-:-:S03]  /*1b20*/  IADD3 R34, P0, R40, R32, RZ ;  /* 0x0000002028227210 */ /* 0x000fc60007f1e0ff */
[----:B------:R-:W-:Y:S01]  /*1b30*/  LDS.U16 R75, [R37+0x40] ;  /* 0x00004000254b7984 */ /* 0x000fe20000000400 */
[----:B0-----:R-:W-:-:S03]  /*1b40*/  IMAD R71, R3, c[0x0][0x218], RZ ;  /* 0x0000860003477a24 */ /* 0x001fc600078e02ff */
[----:B------:R-:W-:Y:S01]  /*1b50*/  LDS.U16 R77, [R37+0x80] ;  /* 0x00008000254d7984 */ /* 0x000fe20000000400 */
[----:B------:R-:W-:Y:S01]  /*1b60*/  IMAD R48, R0, c[0x0][0x21c], R71 ;  /* 0x0000870000307a24 */ /* 0x000fe200078e0247 */
[C---:B------:R-:W-:Y:S02]  /*1b70*/  LEA R71, P5, R58.reuse, c[0x0][0x270], 0x1 ;  /* 0x00009c003a477a11 */ /* 0x040fe400078a08ff */
[----:B------:R-:W-:Y:S02]  /*1b80*/  LDS.U16 R79, [R37+0xc0] ;  /* 0x0000c000254f7984 */ /* 0x000fe40000000400 */
[----:B------:R-:W-:Y:S02]  /*1b90*/  IADD3.X R33, R41, R48, R33, P0, !PT ;  /* 0x0000003029217210 */ /* 0x000fe400007fe421 */
[----:B------:R-:W-:Y:S04]  /*1ba0*/  @!P1 STS [0x100], R93 ;  /* 0x0001005dff009388 */ /* 0x000fe80000000800 */
[----:B------:R-:W-:Y:S06]  /*1bb0*/  BAR.SYNC.DEFER_BLOCKING 0x0 ;  /* 0x0000000000007b1d */ /* 0x000fec0000010000 */
[----:B------:R-:W0:Y:S02]  /*1bc0*/  LDS R35, [0x100] ;  /* 0x00010000ff237984 */ /* 0x000e240000000800 */
[----:B0-----:R-:W-:-:S02]  /*1bd0*/  ISETP.GE.AND P4, PT, R58, R35, PT ;  /* 0x000000233a00720c */ /* 0x001fc40003f86270 */
[-C--:B------:R-:W-:Y:S02]  /*1be0*/  ISETP.GE.AND P0, PT, R28, R35.reuse, PT ;  /* 0x000000231c00720c */ /* 0x080fe40003f06270 */
[-C--:B------:R-:W-:Y:S02]  /*1bf0*/  ISETP.GE.AND P2, PT, R29, R35.reuse, PT ;  /* 0x000000231d00720c */ /* 0x080fe40003f46270 */
[----:B------:R-:W-:Y:S02]  /*1c00*/  ISETP.GE.AND P3, PT, R30, R35, PT ;  /* 0x000000231e00720c */ /* 0x000fe40003f66270 */
[----:B------:R-:W-:Y:S02]  /*1c10*/  LEA.HI.X R35, R58, c[0x0][0x274], R59, 0x1, P5 ;  /* 0x00009d003a237a11 */ /* 0x000fe400028f0c3b */
[----:B------:R-:W-:-:S04]  /*1c20*/  LEA R32, P5, R34, R71, 0x1 ;  /* 0x0000004722207211 */ /* 0x000fc800078a08ff */
        /* <DEDUP_REMOVED lines=13> */
.L_x_8034:
[----:B------:R-:W-:Y:S05]  /*1d00*/  BSYNC B0 ;  /* 0x0000000000007941 */ /* 0x000fea0003800000 */
.L_x_8033:
[----:B------:R1:W-:Y:S04]  /*1d10*/  @!P0 STG.E.U16 [R32.64+-0xc0], R75 ;  /* 0xffff404b20008986 */ /* 0x0003e8000c101504 */
[----:B------:R1:W-:Y:S04]  /*1d20*/  @!P2 STG.E.U16 [R32.64+-0x80], R77 ;  /* 0xffff804d2000a986 */ /* 0x0003e8000c101504 */
[----:B------:R1:W-:Y:S02]  /*1d30*/  @!P3 STG.E.U16 [R32.64+-0x40], R79 ;  /* 0xffffc04f2000b986 */ /* 0x0003e4000c101504 */
.L_x_8032:
[----:B-1----:R-:W-:Y:S01]  /*1d40*/  MOV R34, c[0x0][0x16c] ;  /* 0x00005b0000227a02 */ /* 0x002fe20000000f00 */
[--C-:B------:R-:W-:Y:S01]  /*1d50*/  HADD2.F32 R32, -RZ, R54.reuse.H0_H0 ;  /* 0x20000036ff207230 */ /* 0x100fe20000004100 */
[----:B------:R-:W-:Y:S01]  /*1d60*/  BAR.SYNC.DEFER_BLOCKING 0x0 ;  /* 0x0000000000007b1d */ /* 0x000fe20000010000 */
[----:B------:R-:W-:Y:S01]  /*1d70*/  HADD2.F32 R33, -RZ, R54.H1_H1 ;  /* 0x30000036ff217230 */ /* 0x000fe20000004100 */
[----:B------:R-:W-:Y:S01]  /*1d80*/  ISETP.GE.AND P0, PT, R34, 0x1, PT ;  /* 0x000000012200780c */ /* 0x000fe20003f06270 */
[----:B------:R-:W-:Y:S01]  /*1d90*/  HFMA2.MMA R85, -RZ, RZ, 0, 0 ;  /* 0x00000000ff557435 */ /* 0x000fe200000001ff */
[C---:B------:R-:W-:Y:S01]  /*1da0*/  FFMA.FTZ R32, R46.reuse, R32, R9 ;  /* 0x000000202e207223 */ /* 0x040fe20000010009 */
[--C-:B------:R-:W-:Y:S01]  /*1db0*/  HADD2.F32 R9, -RZ, R55.reuse.H0_H0 ;  /* 0x20000037ff097230 */ /* 0x100fe20000004100 */
[-C--:B------:R-:W-:Y:S01]  /*1dc0*/  FMUL.FTZ R48, R46, R2.reuse ;  /* 0x000000022e307220 */ /* 0x080fe20000410000 */
[----:B------:R-:W-:Y:S01]  /*1dd0*/  MOV R82, RZ ;  /* 0x000000ff00527202 */ /* 0x000fe20000000f00 */
[C---:B------:R-:W-:Y:S01]  /*1de0*/  FFMA.FTZ R32, R47.reuse, R33, R32 ;  /* 0x000000212f207223 */ /* 0x040fe20000010020 */
[----:B------:R-:W-:Y:S01]  /*1df0*/  HADD2.F32 R33, -RZ, R55.H1_H1 ;  /* 0x30000037ff217230 */ /* 0x000fe20000004100 */
[----:B------:R-:W-:-:S02]  /*1e00*/  FMUL.FTZ R81, R47, R2 ;  /* 0x000000022f517220 */ /* 0x000fc40000410000 */
[C---:B------:R-:W-:Y:S02]  /*1e10*/  FFMA.FTZ R32, R49.reuse, R9, R32 ;  /* 0x0000000931207223 */ /* 0x040fe40000010020 */
[-C--:B------:R-:W-:Y:S02]  /*1e20*/  FMUL.FTZ R50, R49, R2.reuse ;  /* 0x0000000231327220 */ /* 0x080fe40000410000 */
[C---:B------:R-:W-:Y:S02]  /*1e30*/  FFMA.FTZ R9, R51.reuse, R33, R32 ;  /* 0x0000002133097223 */ /* 0x040fe40000010020 */
[----:B------:R-:W-:Y:S02]  /*1e40*/  FMUL.FTZ R83, R51, R2 ;  /* 0x0000000233537220 */ /* 0x000fe40000410000 */
[----:B------:R-:W-:Y:S02]  /*1e50*/  IMAD.MOV.U32 R80, RZ, RZ, RZ ;  /* 0x000000ffff507224 */ /* 0x000fe400078e00ff */
[----:B------:R-:W-:Y:S01]  /*1e60*/  IMAD.MOV.U32 R87, RZ, RZ, RZ ;  /* 0x000000ffff577224 */ /* 0x000fe200078e00ff */
[----:B------:R-:W-:Y:S05]  /*1e70*/  @!P0 BRA `(.L_x_8035) ;  /* 0x0000164000008947 */ /* 0x000fea0003800000 */
[----:B------:R-:W-:Y:S01]  /*1e80*/  MOV R32, R12 ;  /* 0x0000000c00207202 */ /* 0x000fe20000000f00 */
[----:B------:R-:W-:Y:S01]  /*1e90*/  IMAD R34, R6, c[0x0][0x2b8], RZ ;  /* 0x0000ae0006227a24 */ /* 0x000fe200078e02ff */
[----:B------:R-:W-:Y:S01]  /*1ea0*/  MOV R33, RZ ;  /* 0x000000ff00217202 */ /* 0x000fe20000000f00 */
[----:B------:R-:W-:Y:S01]  /*1eb0*/  IMAD.MOV.U32 R84, RZ, RZ, RZ ;  /* 0x000000ffff547224 */ /* 0x000fe200078e00ff */
[----:B------:R-:W-:Y:S01]  /*1ec0*/  SHF.L.U32 R77, R40, 0x2, RZ ;  /* 0x00000002284d7819 */ /* 0x000fe200000006ff */
[C---:B------:R-:W-:Y:S01]  /*1ed0*/  IMAD R35, R5.reuse, c[0x0][0x2bc], R34 ;  /* 0x0000af0005237a24 */ /* 0x040fe200078e0222 */
[----:B------:R-:W-:Y:S01]  /*1ee0*/  MOV R89, RZ ;  /* 0x000000ff00597202 */ /* 0x000fe20000000f00 */
[----:B------:R-:W-:Y:S01]  /*1ef0*/  IMAD.WIDE.U32 R32, R5, c[0x0][0x2b8], R32 ;  /* 0x0000ae0005207a25 */ /* 0x000fe200078e0020 */
[----:B------:R-:W-:-:S02]  /*1f00*/  IADD3 R76, P4, R77, R26, RZ ;  /* 0x0000001a4d4c7210 */ /* 0x000fc40007f9e0ff */
[----:B------:R-:W-:Y:S01]  /*1f10*/  IADD3 R72, P3, R77, R24, RZ ;  /* 0x000000184d487210 */ /* 0x000fe20007f7e0ff */
[----:B------:R-:W-:Y:S01]  /*1f20*/  IMAD R34, R8, c[0x0][0x2c0], RZ ;  /* 0x0000b00008227a24 */ /* 0x000fe200078e02ff */
[----:B------:R-:W-:Y:S01]  /*1f30*/  MOV R80, RZ ;  /* 0x000000ff00507202 */ /* 0x000fe20000000f00 */
[----:B------:R-:W-:Y:S01]  /*1f40*/  IMAD.IADD R33, R33, 0x1, R35 ;  /* 0x0000000121217824 */ /* 0x000fe200078e0223 */
[----:B------:R-:W-:Y:S01]  /*1f50*/  MOV R91, RZ ;  /* 0x000000ff005b7202 */ /* 0x000fe20000000f00 */
[C---:B------:R-:W-:Y:S02]  /*1f60*/  IMAD R35, R7.reuse, c[0x0][0x2c4], R34 ;  /* 0x0000b10007237a24 */ /* 0x040fe400078e0222 */
[----:B------:R-:W-:-:S05]  /*1f70*/  IMAD.WIDE.U32 R32, R7, c[0x0][0x2c0], R32 ;  /* 0x0000b00007207a25 */ /* 0x000fca00078e0020 */
[----:B------:R-:W-:Y:S02]  /*1f80*/  IADD3 R35, R33, R35, RZ ;  /* 0x0000002321237210 */ /* 0x000fe40007ffe0ff */
[----:B------:R-:W-:Y:S02]  /*1f90*/  LEA R74, P2, R32, c[0x0][0x320], 0x2 ;  /* 0x0000c800204a7a11 */ /* 0x000fe400078410ff */
[----:B0-----:R-:W-:Y:S02]  /*1fa0*/  IADD3 R70, P0, R56, R32, RZ ;  /* 0x0000002038467210 */ /* 0x001fe40007f1e0ff */
[----:B------:R-:W-:Y:S02]  /*1fb0*/  LEA.HI.X R33, R32, c[0x0][0x324], R35, 0x2, P2 ;  /* 0x0000c90020217a11 */ /* 0x000fe400010f1423 */
[----:B------:R-:W-:Y:S01]  /*1fc0*/  SHF.L.U64.HI R32, R40, 0x2, R41 ;  /* 0x0000000228207819 */ /* 0x000fe20000010229 */
[----:B------:R-:W-:Y:S01]  /*1fd0*/  IMAD.X R71, R57, 0x1, R35, P0 ;  /* 0x0000000139477824 */ /* 0x000fe200000e0623 */
[----:B------:R-:W-:-:S02]  /*1fe0*/  IADD3 R74, P0, P2, R74, -0x180, R77 ;  /* 0xfffffe804a4a7810 */ /* 0x000fc40007a1e04d */
[C---:B------:R-:W-:Y:S01]  /*1ff0*/  IADD3.X R73, R32.reuse, R31, RZ, P3, !PT ;  /* 0x0000001f20497210 */ /* 0x040fe20001ffe4ff */
[----:B------:R-:W-:Y:S01]  /*2000*/  IMAD.X R77, R32, 0x1, R36, P4 ;  /* 0x00000001204d7824 */ /* 0x000fe200020e0624 */
[----:B------:R-:W-:Y:S02]  /*2010*/  IADD3.X R75, R33, -0x1, R32, P0, P2 ;  /* 0xffffffff214b7810 */ /* 0x000fe400007e4420 */
.L_x_8048:
[----:B------:R-:W-:Y:S02]  /*2020*/  SHF.R.S32.HI R90, RZ, 0x1f, R89 ;  /* 0x0000001fff5a7819 */ /* 0x000fe40000011459 */
[----:B------:R-:W-:Y:S02]  /*2030*/  MOV R32, R62 ;  /* 0x0000003e00207202 */ /* 0x000fe40000000f00 */
[----:B------:R-:W-:Y:S01]  /*2040*/  MOV R33, R25 ;  /* 0x0000001900217202 */ /* 0x000fe20000000f00 */
[----:B------:R-:W-:Y:S01]  /*2050*/  IMAD R34, R90, c[0x0][0x188], RZ ;  /* 0x000062005a227a24 */ /* 0x000fe200078e02ff */
[----:B------:R-:W-:Y:S01]  /*2060*/  IADD3 R93, -R56, c[0x0][0x168], RZ ;  /* 0x00005a00385d7a10 */ /* 0x000fe20007ffe1ff */
[----:B------:R-:W-:Y:S02]  /*2070*/  IMAD R78, R90, c[0x0][0x1c0], RZ ;  /* 0x000070005a4e7a24 */ /* 0x000fe400078e02ff */
[----:B------:R-:W-:-:S04]  /*2080*/  IMAD.WIDE.U32 R32, R89, c[0x0][0x188], R32 ;  /* 0x0000620059207a25 */ /* 0x000fc800078e0020 */
[----:B------:R-:W-:Y:S01]  /*2090*/  IMAD R35, R89, c[0x0][0x18c], R34 ;  /* 0x0000630059237a24 */ /* 0x000fe200078e0222 */
[----:B------:R-:W-:-:S03]  /*20a0*/  LEA R34, P0, R32, c[0x0][0x220], 0x2 ;  /* 0x0000880020227a11 */ /* 0x000fc600078010ff */
[----:B------:R-:W-:-:S05]  /*20b0*/  IMAD.IADD R33, R33, 0x1, R35 ;  /* 0x0000000121217824 */ /* 0x000fca00078e0223 */
        /* <DEDUP_REMOVED lines=19> */
[----:B0-----:R-:W-:Y:S01]  /*21f0*/  IADD3 R34, R20, -0x1, RZ ;  /* 0xffffffff14227810 */ /* 0x001fe20007ffe0ff */
[----:B------:R-:W-:Y:S01]  /*2200*/  IMAD.MOV.U32 R33, RZ, RZ, R27 ;  /* 0x000000ffff217224 */ /* 0x000fe200078e001b */
[----:B------:R-:W-:Y:S01]  /*2210*/  MOV R32, R60 ;  /* 0x0000003c00207202 */ /* 0x000fe20000000f00 */
[----:B------:R-:W-:Y:S01]  /*2220*/  IMAD R96, R90, c[0x0][0x1a0], RZ ;  /* 0x000068005a607a24 */ /* 0x000fe200078e02ff */
[----:B------:R-:W-:-:S02]  /*2230*/  LEA.HI R35, R34, R34, RZ, 0x1 ;  /* 0x0000002222237211 */ /* 0x000fc400078f08ff */
[----:B------:R-:W-:Y:S01]  /*2240*/  ISETP.NE.AND P2, PT, R12, RZ, PT ;  /* 0x000000ff0c00720c */ /* 0x000fe20003f45270 */
[----:B------:R-:W-:Y:S01]  /*2250*/  IMAD.WIDE.U32 R32, R89, c[0x0][0x1a0], R32 ;  /* 0x0000680059207a25 */ /* 0x000fe200078e0020 */
[----:B------:R-:W-:Y:S02]  /*2260*/  LOP3.LUT R35, R35, 0xfffffe, RZ, 0xc0, !PT ;  /* 0x00fffffe23237812 */ /* 0x000fe400078ec0ff */
[----:B------:R-:W-:Y:S01]  /*2270*/  ISETP.GT.AND P0, PT, R20, 0x1, PT ;  /* 0x000000011400780c */ /* 0x000fe20003f04270 */
[----:B------:R-:W-:Y:S01]  /*2280*/  IMAD R95, R89, c[0x0][0x1a4], R96 ;  /* 0x00006900595f7a24 */ /* 0x000fe200078e0260 */
[----:B-1----:R-:W-:Y:S02]  /*2290*/  IADD3 R78, R34, -R35, RZ ;  /* 0x80000023224e7210 */ /* 0x002fe40007ffe0ff */
[----:B------:R-:W-:Y:S02]  /*22a0*/  LEA R34, P3, R32, c[0x0][0x228], 0x2 ;  /* 0x00008a0020227a11 */ /* 0x000fe400078610ff */
[----:B------:R-:W-:-:S02]  /*22b0*/  IADD3 R33, R33, R95, RZ ;  /* 0x0000005f21217210 */ /* 0x000fc40007ffe0ff */
[----:B------:R-:W-:Y:S01]  /*22c0*/  IADD3 R95, R12, 0x200, RZ ;  /* 0x000002000c5f7810 */ /* 0x000fe20007ffe0ff */
[----:B------:R-:W-:Y:S01]  /*22d0*/  @!P2 IMAD R95, R78, 0x100, R89 ;  /* 0x000001004e5fa824 */ /* 0x000fe200078e0259 */
[----:B------:R-:W-:Y:S02]  /*22e0*/  LEA.HI.X R35, R32, c[0x0][0x22c], R33, 0x2, P3 ;  /* 0x00008b0020237a11 */ /* 0x000fe400018f1421 */
[----:B------:R-:W-:-:S03]  /*22f0*/  ISETP.EQ.AND P0, PT, R23, RZ, P0 ;  /* 0x000000ff1700720c */ /* 0x000fc60000702270 */
[----:B------:R0:W4:Y:S01]  /*2300*/  LDG.E R96, [R34.64] ;  /* 0x0000000422607981 */ /* 0x000122000c1e1900 */
[----:B------:R-:W-:Y:S02]  /*2310*/  SHF.L.U32 R104, R95, 0x2, RZ ;  /* 0x000000025f687819 */ /* 0x000fe400000006ff */
[----:B------:R-:W-:-:S07]  /*2320*/  ISETP.NE.AND P3, PT, R12, 0x1f, PT ;  /* 0x0000001f0c00780c */ /* 0x000fce0003f65270 */
[----:B------:R-:W-:Y:S01]  /*2330*/  @P0 IADD3 R32, R20, -0x2, RZ ;  /* 0xfffffffe14200810 */ /* 0x000fe20007ffe0ff */
[----:B------:R-:W-:Y:S01]  /*2340*/  HADD2.F32 R97, -RZ, R54.H0_H0 ;  /* 0x20000036ff617230 */ /* 0x000fe20000004100 */
[----:B------:R-:W-:-:S03]  /*2350*/  IMAD.MOV.U32 R99, RZ, RZ, RZ ;  /* 0x000000ffff637224 */ /* 0x000fc600078e00ff */
[----:B------:R-:W-:Y:S01]  /*2360*/  @P0 IMAD R33, R32, c[0x0][0x16c], R89 ;  /* 0x00005b0020210a24 */ /* 0x000fe200078e0259 */
[----:B------:R-:W-:-:S03]  /*2370*/  HADD2.F32 R95, -RZ, R55.H0_H0 ;  /* 0x20000037ff5f7230 */ /* 0x000fc60000004100 */
[----:B------:R-:W-:-:S04]  /*2380*/  @P0 IMAD.WIDE R32, R33, 0x8, R68 ;  /* 0x0000000821200825 */ /* 0x000fc800078e0244 */
[----:B------:R-:W-:Y:S02]  /*2390*/  FMUL.FTZ R106, R42, R97 ;  /* 0x000000612a6a7220 */ /* 0x000fe40000410000 */
[----:B------:R-:W-:Y:S01]  /*23a0*/  FMUL.FTZ R111, R44, R95 ;  /* 0x0000005f2c6f7220 */ /* 0x000fe20000410000 */
[----:B------:R-:W-:Y:S01]  /*23b0*/  BSSY B0, `(.L_x_8036) ;  /* 0x0000031000007945 */ /* 0x000fe20003800000 */
[----:B--2---:R-:W-:-:S04]  /*23c0*/  FMUL.FTZ R79, R86, 1.4426950216293334961 ;  /* 0x3fb8aa3b564f7820 */ /* 0x004fc80000410000 */
[----:B------:R-:W-:-:S06]  /*23d0*/  FMUL.FTZ R107, R42, R79 ;  /* 0x0000004f2a6b7220 */ /* 0x000fcc0000410000 */
[----:B------:R-:W1:Y:S01]  /*23e0*/  MUFU.EX2 R107, R107 ;  /* 0x0000006b006b7308 */ /* 0x000e620000000800 */
[----:B---3--:R-:W-:Y:S04]  /*23f0*/  STS.U16 [R37], R88 ;  /* 0x0000005825007388 */ /* 0x008fe80000000400 */
[----:B----4-:R-:W-:Y:S04]  /*2400*/  STS.U16 [R37+0x40], R92 ;  /* 0x0000405c25007388 */ /* 0x010fe80000000400 */
[----:B------:R2:W-:Y:S04]  /*2410*/  STS.U16 [R37+0x80], R94 ;  /* 0x0000805e25007388 */ /* 0x0005e80000000400 */
[----:B------:R-:W-:Y:S01]  /*2420*/  STS.U16 [R37+0xc0], R98 ;  /* 0x0000c06225007388 */ /* 0x000fe20000000400 */
[----:B------:R-:W-:-:S06]  /*2430*/  NOP ;  /* 0x0000000000007918 */ /* 0x000fcc0000000000 */
[----:B0-----:R-:W0:Y:S04]  /*2440*/  LDS.64 R34, [R21.X8] ;  /* 0x0000000015227984 */ /* 0x001e280000008a00 */
[----:B-1----:R0:W-:Y:S04]  /*2450*/  STS [R104+0x548], R107 ;  /* 0x0005486b68007388 */ /* 0x0021e80000000800 */
[----:B------:R-:W-:Y:S01]  /*2460*/  BAR.SYNC.DEFER_BLOCKING 0x0 ;  /* 0x0000000000007b1d */ /* 0x000fe20000010000 */
[-C--:B------:R-:W-:Y:S02]  /*2470*/  FMUL.FTZ R78, R43, R79.reuse ;  /* 0x0000004f2b4e7220 */ /* 0x080fe40000410000 */
[----:B------:R-:W-:-:S03]  /*2480*/  FMUL.FTZ R100, R44, R79 ;  /* 0x0000004f2c647220 */ /* 0x000fc60000410000 */
[----:B--2---:R-:W1:Y:S01]  /*2490*/  MUFU.EX2 R94, R78 ;  /* 0x0000004e005e7308 */ /* 0x004e620000000800 */
[----:B------:R-:W-:Y:S01]  /*24a0*/  FMUL.FTZ R102, R45, R79 ;  /* 0x0000004f2d667220 */ /* 0x000fe20000410000 */
[----:B------:R2:W3:Y:S06]  /*24b0*/  @P3 LDS R113, [R12.X4+0xd4c] ;  /* 0x000d4c000c713984 */ /* 0x0004ec0000004800 */
[----:B------:R-:W4:Y:S01]  /*24c0*/  MUFU.EX2 R100, R100 ;  /* 0x0000006400647308 */ /* 0x000f220000000800 */
[----:B------:R-:W-:Y:S01]  /*24d0*/  HADD2.F32 R88, -RZ, R54.H1_H1 ;  /* 0x30000036ff587230 */ /* 0x000fe20000004100 */
[----:B------:R2:W5:Y:S06]  /*24e0*/  @P0 LDG.E R99, [R32.64+0x4] ;  /* 0x0000040420630981 */ /* 0x00056c000c1e1900 */
[----:B------:R-:W4:Y:S01]  /*24f0*/  MUFU.EX2 R102, R102 ;  /* 0x0000006600667308 */ /* 0x000f220000000800 */
[----:B------:R-:W-:Y:S01]  /*2500*/  FMUL.FTZ R109, R43, R88 ;  /* 0x000000582b6d7220 */ /* 0x000fe20000410000 */
[--C-:B0-----:R-:W-:Y:S01]  /*2510*/  HADD2.F32 R104, -RZ, R34.reuse.H0_H0 ;  /* 0x20000022ff687230 */ /* 0x101fe20000004100 */
[----:B-1----:R-:W-:Y:S01]  /*2520*/  FMUL.FTZ R79, R107, R94 ;  /* 0x0000005e6b4f7220 */ /* 0x002fe20000410000 */
[----:B------:R-:W-:Y:S01]  /*2530*/  HADD2.F32 R34, -RZ, R34.H1_H1 ;  /* 0x30000022ff227230 */ /* 0x000fe20000004100 */
[----:B------:R-:W-:Y:S01]  /*2540*/  FFMA.FTZ R78, R94, R106, R109 ;  /* 0x0000006a5e4e7223 */ /* 0x000fe2000001006d */
[----:B--2---:R-:W-:-:S02]  /*2550*/  HADD2.F32 R32, -RZ, R35.H0_H0 ;  /* 0x20000023ff207230 */ /* 0x004fc40000004100 */
[----:B------:R-:W-:Y:S02]  /*2560*/  HADD2.F32 R35, -RZ, R35.H1_H1 ;  /* 0x30000023ff237230 */ /* 0x000fe40000004100 */
[----:B------:R-:W-:Y:S01]  /*2570*/  HADD2.F32 R92, -RZ, R55.H1_H1 ;  /* 0x30000037ff5c7230 */ /* 0x000fe20000004100 */
[C---:B----4-:R-:W-:Y:S02]  /*2580*/  FFMA.FTZ R115, R100.reuse, R78, R111 ;  /* 0x0000004e64737223 */ /* 0x050fe4000001006f */
[----:B------:R-:W-:Y:S02]  /*2590*/  FMUL.FTZ R79, R100, R79 ;  /* 0x0000004f644f7220 */ /* 0x000fe40000410000 */
[----:B------:R-:W-:Y:S02]  /*25a0*/  FMUL.FTZ R33, R45, R92 ;  /* 0x0000005c2d217220 */ /* 0x000fe40000410000 */
[C---:B------:R-:W-:Y:S02]  /*25b0*/  FMUL.FTZ R78, R96.reuse, R34 ;  /* 0x00000022604e7220 */ /* 0x040fe40000410000 */
[----:B------:R-:W-:-:S02]  /*25c0*/  FMUL.FTZ R98, R96, R32 ;  /* 0x0000002060627220 */ /* 0x000fc40000410000 */
[C---:B------:R-:W-:Y:S02]  /*25d0*/  FMUL.FTZ R108, R96.reuse, R35 ;  /* 0x00000023606c7220 */ /* 0x040fe40000410000 */
[----:B------:R-:W-:Y:S02]  /*25e0*/  FMUL.FTZ R105, R96, R104 ;  /* 0x0000006860697220 */ /* 0x000fe40000410000 */
[C---:B------:R-:W-:Y:S02]  /*25f0*/  FMUL.FTZ R110, R102.reuse, R79 ;  /* 0x0000004f666e7220 */ /* 0x040fe40000410000 */
[----:B------:R-:W-:Y:S02]  /*2600*/  FFMA.FTZ R115, R102, R115, R33 ;  /* 0x0000007366737223 */ /* 0x000fe40000010021 */
[----:B------:R-:W-:Y:S02]  /*2610*/  FMUL.FTZ R103, R47, R78 ;  /* 0x0000004e2f677220 */ /* 0x000fe40000410000 */
[----:B------:R-:W-:-:S02]  /*2620*/  FMUL.FTZ R101, R49, R98 ;  /* 0x0000006231657220 */ /* 0x000fc40000410000 */
[----:B------:R-:W-:Y:S01]  /*2630*/  FMUL.FTZ R108, R51, R108 ;  /* 0x0000006c336c7220 */ /* 0x000fe20000410000 */
[----:B------:R-:W-:Y:S05]  /*2640*/  @P3 BRA `(.L_x_8037) ;  /* 0x0000007000003947 */ /* 0x000fea0003800000 */
[----:B---3--:R-:W-:Y:S01]  /*2650*/  ISETP.NE.AND P0, PT, R20, c[0x0][0x174], PT ;  /* 0x00005d0014007a0c */ /* 0x008fe20003f05270 */
[----:B------:R-:W-:-:S12]  /*2660*/  IMAD.MOV.U32 R113, RZ, RZ, 0x3f800000 ;  /* 0x3f800000ff717424 */ /* 0x000fd800078e00ff */
[----:B------:R-:W-:-:S04]  /*2670*/  @P0 LEA.HI R78, R20, R20, RZ, 0x1 ;  /* 0x00000014144e0211 */ /* 0x000fc800078f08ff */
[----:B------:R-:W-:-:S04]  /*2680*/  @P0 LOP3.LUT R79, R78, 0xfffffe, RZ, 0xc0, !PT ;  /* 0x00fffffe4e4f0812 */ /* 0x000fc800078ec0ff */
[----:B------:R-:W-:-:S04]  /*2690*/  @P0 IADD3 R78, -R79, R20, RZ ;  /* 0x000000144f4e0210 */ /* 0x000fc80007ffe1ff */
[----:B------:R-:W-:-:S05]  /*26a0*/  @P0 LEA R78, R78, R89, 0x8 ;  /* 0x000000594e4e0211 */ /* 0x000fca00078e40ff */
[----:B------:R0:W1:Y:S02]  /*26b0*/  @P0 LDS R113, [R78.X4+0x548] ;  /* 0x000548004e710984 */ /* 0x0000640000004800 */
.L_x_8037:
[----:B---3--:R-:W-:Y:S05]  /*26c0*/  BSYNC B0 ;  /* 0x0000000000007941 */ /* 0x008fea0003800000 */
.L_x_8036:
[----:B0-----:R-:W0:Y:S01]  /*26d0*/  SHFL.UP PT, R78, R115, 0x1, RZ ;  /* 0x04200000734e7989 */ /* 0x001e2200000e00ff */
[C---:B------:R-:W-:Y:S01]  /*26e0*/  FFMA.FTZ R98, R102.reuse, R108, R101 ;  /* 0x0000006c66627223 */ /* 0x040fe20000010065 */
[----:B------:R-:W-:Y:S01]  /*26f0*/  ISETP.GE.AND P0, PT, R21, 0x1, PT ;  /* 0x000000011500780c */ /* 0x000fe20003f06270 */
[----:B-1----:R-:W-:Y:S01]  /*2700*/  FMUL.FTZ R117, R102, R113 ;  /* 0x0000007166757220 */ /* 0x002fe20000410000 */
[----:B------:R-:W1:Y:S01]  /*2710*/  SHFL.UP PT, R79, R110, 0x1, RZ ;  /* 0x042000006e4f7989 */ /* 0x000e6200000e00ff */
[----:B------:R-:W-:Y:S01]  /*2720*/  FMUL.FTZ R105, R46, R105 ;  /* 0x000000692e697220 */ /* 0x000fe20000410000 */
[----:B------:R-:W-:Y:S01]  /*2730*/  ISETP.NE.AND P4, PT, R23, 0x1f, PT ;  /* 0x0000001f1700780c */ /* 0x000fe20003f85270 */
[C---:B------:R-:W-:Y:S01]  /*2740*/  FFMA.FTZ R98, R100.reuse, R98, R103 ;  /* 0x0000006264627223 */ /* 0x040fe20000010067 */
[----:B-----5:R-:W-:Y:S01]  /*2750*/  SHFL.IDX PT, R120, R99, RZ, 0x1f ;  /* 0x00001fff63787589 */ /* 0x020fe200000e0000 */
[----:B------:R-:W-:Y:S01]  /*2760*/  FMUL.FTZ R119, R100, R117 ;  /* 0x0000007564777220 */ /* 0x000fe20000410000 */
[----:B------:R-:W-:Y:S01]  /*2770*/  BSSY B0, `(.L_x_8038) ;  /* 0x000007a000007945 */ /* 0x000fe20003800000 */
[----:B------:R-:W-:-:S02]  /*2780*/  FFMA.FTZ R117, R94, R98, R105 ;  /* 0x000000625e757223 */ /* 0x000fc40000010069 */
        /* <DEDUP_REMOVED lines=21> */
[----:B------:R-:W-:-:S03]  /*28e0*/  ISETP.GE.AND P4, PT, R21, 0x8, PT ;  /* 0x000000081500780c */ /* 0x000fc60003f86270 */
[----:B------:R-:W3:Y:S01]  /*28f0*/  SHFL.DOWN PT, R119, R112, 0x4, 0x1f ;  /* 0x08801f0070777f89 */ /* 0x000ee200000e0000 */
[C---:B0-----:R-:W-:Y:S02]  /*2900*/  @P0 FFMA.FTZ R115, R110.reuse, R78, R115 ;  /* 0x0000004e6e730223 */ /* 0x041fe40000010073 */
[----:B-1----:R-:W-:Y:S01]  /*2910*/  @P0 FMUL.FTZ R110, R110, R79 ;  /* 0x0000004f6e6e0220 */ /* 0x002fe20000410000 */
[----:B------:R-:W-:Y:S02]  /*2920*/  ISETP.GE.U32.AND P0, PT, R23, 0x1c, PT ;  /* 0x0000001c1700780c */ /* 0x000fe40003f06070 */
[----:B------:R-:W0:Y:S04]  /*2930*/  SHFL.UP PT, R78, R115, 0x8, RZ ;  /* 0x05000000734e7989 */ /* 0x000e2800000e00ff */
[----:B------:R-:W1:Y:S07]  /*2940*/  SHFL.UP PT, R79, R110, 0x8, RZ ;  /* 0x050000006e4f7989 */ /* 0x000e6e00000e00ff */
[C---:B--2---:R-:W-:Y:S01]  /*2950*/  @!P0 FFMA.FTZ R117, R112.reuse, R98, R117 ;  /* 0x0000006270758223 */ /* 0x044fe20000010075 */
[----:B------:R-:W-:Y:S01]  /*2960*/  SHF.L.U32 R98, R89, 0x3, RZ ;  /* 0x0000000359627819 */ /* 0x000fe200000006ff */
[----:B---3--:R-:W-:Y:S01]  /*2970*/  @!P0 FMUL.FTZ R112, R112, R119 ;  /* 0x0000007770708220 */ /* 0x008fe20000410000 */
[----:B------:R-:W-:-:S02]  /*2980*/  ISETP.GE.AND P0, PT, R20, c[0x0][0x174], PT ;  /* 0x00005d0014007a0c */ /* 0x000fc40003f06270 */
[----:B------:R-:W2:Y:S02]  /*2990*/  SHFL.DOWN PT, R116, R117, 0x8, 0x1f ;  /* 0x09001f0075747f89 */ /* 0x000ea400000e0000 */
[C---:B------:R-:W-:Y:S02]  /*29a0*/  ISETP.NE.OR P0, PT, R23.reuse, RZ, P0 ;  /* 0x000000ff1700720c */ /* 0x040fe40000705670 */
[----:B------:R-:W3:Y:S01]  /*29b0*/  SHFL.DOWN PT, R121, R112, 0x8, 0x1f ;  /* 0x09001f0070797f89 */ /* 0x000ee200000e0000 */
[C---:B0-----:R-:W-:Y:S01]  /*29c0*/  @P4 FFMA.FTZ R115, R110.reuse, R78, R115 ;  /* 0x0000004e6e734223 */ /* 0x041fe20000010073 */
[----:B------:R-:W-:Y:S01]  /*29d0*/  HFMA2.MMA R78, -RZ, RZ, 1.875, 0 ;  /* 0x3f800000ff4e7435 */ /* 0x000fe200000001ff */
[----:B-1----:R-:W-:Y:S01]  /*29e0*/  @P4 FMUL.FTZ R110, R110, R79 ;  /* 0x0000004f6e6e4220 */ /* 0x002fe20000410000 */
[----:B------:R-:W-:Y:S01]  /*29f0*/  ISETP.GE.U32.AND P4, PT, R23, 0x18, PT ;  /* 0x000000181700780c */ /* 0x000fe20003f86070 */
[----:B------:R-:W-:Y:S01]  /*2a00*/  IMAD.MOV.U32 R79, RZ, RZ, RZ ;  /* 0x000000ffff4f7224 */ /* 0x000fe200078e00ff */
[----:B------:R-:W0:Y:S04]  /*2a10*/  SHFL.UP PT, R114, R115, 0x10, RZ ;  /* 0x0600000073727989 */ /* 0x000e2800000e00ff */
[----:B------:R-:W1:Y:S04]  /*2a20*/  SHFL.UP PT, R119, R110, 0x10, RZ ;  /* 0x060000006e777989 */ /* 0x000e6800000e00ff */
[----:B------:R-:W-:Y:S01]  /*2a30*/  @!P0 LDS.64 R78, [R98+0xdc8] ;  /* 0x000dc800624e8984 */ /* 0x000fe20000000a00 */
[----:B------:R-:W-:-:S02]  /*2a40*/  ISETP.GE.AND P0, PT, R21, 0x10, PT ;  /* 0x000000101500780c */ /* 0x000fc40003f06270 */
[C---:B--2---:R-:W-:Y:S02]  /*2a50*/  @!P4 FFMA.FTZ R117, R112.reuse, R116, R117 ;  /* 0x000000747075c223 */ /* 0x044fe40000010075 */
[----:B---3--:R-:W-:-:S03]  /*2a60*/  @!P4 FMUL.FTZ R112, R112, R121 ;  /* 0x000000797070c220 */ /* 0x008fc60000410000 */
[----:B------:R-:W2:Y:S04]  /*2a70*/  SHFL.DOWN PT, R116, R117, 0x10, 0x1f ;  /* 0x0a001f0075747f89 */ /* 0x000ea800000e0000 */
[----:B------:R-:W3:Y:S02]  /*2a80*/  SHFL.DOWN PT, R121, R112, 0x10, 0x1f ;  /* 0x0a001f0070797f89 */ /* 0x000ee400000e0000 */
[C---:B0-----:R-:W-:Y:S02]  /*2a90*/  @P0 FFMA.FTZ R115, R110.reuse, R114, R115 ;  /* 0x000000726e730223 */ /* 0x041fe40000010073 */
[----:B-1----:R-:W-:Y:S01]  /*2aa0*/  @P0 FMUL.FTZ R110, R110, R119 ;  /* 0x000000776e6e0220 */ /* 0x002fe20000410000 */
[----:B------:R-:W-:-:S03]  /*2ab0*/  ISETP.GE.U32.AND P0, PT, R23, 0x10, PT ;  /* 0x000000101700780c */ /* 0x000fc60003f06070 */
[----:B------:R-:W-:Y:S04]  /*2ac0*/  SHFL.UP PT, R115, R115, 0x1, RZ ;  /* 0x0420000073737989 */ /* 0x000fe800000e00ff */
[----:B------:R-:W0:Y:S06]  /*2ad0*/  SHFL.UP PT, R110, R110, 0x1, RZ ;  /* 0x042000006e6e7989 */ /* 0x000e2c00000e00ff */
[----:B--2---:R-:W-:-:S02]  /*2ae0*/  @!P0 FFMA.FTZ R117, R112, R116, R117 ;  /* 0x0000007470758223 */ /* 0x004fc40000010075 */
[----:B---3--:R-:W-:-:S03]  /*2af0*/  @!P0 FMUL.FTZ R112, R112, R121 ;  /* 0x0000007970708220 */ /* 0x008fc60000410000 */
[----:B------:R-:W-:Y:S04]  /*2b00*/  SHFL.DOWN PT, R119, R117, 0x1, 0x1f ;  /* 0x08201f0075777f89 */ /* 0x000fe800000e0000 */
[----:B------:R-:W-:Y:S04]  /*2b10*/  SHFL.IDX PT, R114, R79, RZ, 0x1f ;  /* 0x00001fff4f727589 */ /* 0x000fe800000e0000 */
[----:B------:R-:W1:Y:S01]  /*2b20*/  SHFL.DOWN PT, R118, R112, 0x1, 0x1f ;  /* 0x08201f0070767f89 */ /* 0x000e6200000e0000 */
[----:B0-----:R-:W-:-:S03]  /*2b30*/  @P2 FFMA.FTZ R120, R110, R120, R115 ;  /* 0x000000786e782223 */ /* 0x001fc60000010073 */
[----:B------:R-:W-:Y:S01]  /*2b40*/  SHFL.IDX PT, R116, R117, RZ, 0x1f ;  /* 0x00001fff75747589 */ /* 0x000fe200000e0000 */
[----:B------:R-:W-:-:S03]  /*2b50*/  FFMA.FTZ R107, R107, R120, R106 ;  /* 0x000000786b6b7223 */ /* 0x000fc6000001006a */
[----:B------:R-:W0:Y:S01]  /*2b60*/  SHFL.IDX PT, R121, R112, RZ, 0x1f ;  /* 0x00001fff70797589 */ /* 0x000e2200000e0000 */
[-C--:B------:R-:W-:Y:S02]  /*2b70*/  FMUL.FTZ R99, R104, R107.reuse ;  /* 0x0000006b68637220 */ /* 0x080fe40000410000 */
[----:B------:R-:W-:Y:S02]  /*2b80*/  FFMA.FTZ R109, R94, R107, R109 ;  /* 0x0000006b5e6d7223 */ /* 0x000fe4000001006d */
[----:B------:R-:W-:Y:S02]  /*2b90*/  FFMA.FTZ R104, R46, R99, RZ ;  /* 0x000000632e687223 */ /* 0x000fe400000100ff */
[-C--:B------:R-:W-:Y:S02]  /*2ba0*/  FMUL.FTZ R34, R34, R109.reuse ;  /* 0x0000006d22227220 */ /* 0x080fe40000410000 */
[----:B------:R-:W-:Y:S02]  /*2bb0*/  FFMA.FTZ R111, R100, R109, R111 ;  /* 0x0000006d646f7223 */ /* 0x000fe4000001006f */
[----:B------:R-:W-:-:S02]  /*2bc0*/  FFMA.FTZ R34, R47, R34, R104 ;  /* 0x000000222f227223 */ /* 0x000fc40000010068 */
[-C--:B------:R-:W-:Y:S02]  /*2bd0*/  FMUL.FTZ R32, R32, R111.reuse ;  /* 0x0000006f20207220 */ /* 0x080fe40000410000 */
[----:B-1----:R-:W-:Y:S02]  /*2be0*/  @P3 FFMA.FTZ R114, R118, R114, R119 ;  /* 0x0000007276723223 */ /* 0x002fe40000010077 */
[----:B------:R-:W-:Y:S02]  /*2bf0*/  FFMA.FTZ R104, R102, R111, R33 ;  /* 0x0000006f66687223 */ /* 0x000fe40000010021 */
[----:B------:R-:W-:Y:S01]  /*2c00*/  FFMA.FTZ R99, R114, R113, R108 ;  /* 0x0000007172637223 */ /* 0x000fe2000001006c */
[----:B------:R-:W-:Y:S01]  /*2c10*/  IADD3 R108, -R56, c[0x0][0x168], -R12 ;  /* 0x00005a00386c7a10 */ /* 0x000fe20007ffe90c */
[----:B------:R-:W-:Y:S01]  /*2c20*/  FFMA.FTZ R106, R49, R32, R34 ;  /* 0x00000020316a7223 */ /* 0x000fe20000010022 */
[----:B------:R-:W-:Y:S01]  /*2c30*/  SHF.L.U32 R113, R84, 0x2, RZ ;  /* 0x0000000254717819 */ /* 0x000fe200000006ff */
[----:B------:R-:W-:Y:S01]  /*2c40*/  FFMA.FTZ R101, R102, R99, R101 ;  /* 0x0000006366657223 */ /* 0x000fe20000010065 */
[----:B------:R-:W-:Y:S01]  /*2c50*/  ISETP.GE.AND P0, PT, R108, 0x1, PT ;  /* 0x000000016c00780c */ /* 0x000fe20003f06270 */
[----:B------:R-:W-:Y:S01]  /*2c60*/  FMUL.FTZ R33, R96, R107 ;  /* 0x0000006b60217220 */ /* 0x000fe20000410000 */
[----:B------:R-:W-:Y:S01]  /*2c70*/  ISETP.GE.AND P2, PT, R108, 0x21, PT ;  /* 0x000000216c00780c */ /* 0x000fe20003f46270 */
[----:B------:R-:W-:Y:S01]  /*2c80*/  FFMA.FTZ R103, R100, R101, R103 ;  /* 0x0000006564677223 */ /* 0x000fe20000010067 */
[----:B------:R-:W-:Y:S01]  /*2c90*/  ISETP.GE.AND P3, PT, R108, 0x41, PT ;  /* 0x000000416c00780c */ /* 0x000fe20003f66270 */
[----:B------:R-:W-:Y:S01]  /*2ca0*/  FMUL.FTZ R34, R96, R109 ;  /* 0x0000006d60227220 */ /* 0x000fe20000410000 */
[----:B------:R-:W-:Y:S01]  /*2cb0*/  ISETP.GE.AND P4, PT, R108, 0x61, PT ;  /* 0x000000616c00780c */ /* 0x000fe20003f86270 */
[----:B------:R-:W-:Y:S01]  /*2cc0*/  FFMA.FTZ R105, R94, R103, R105 ;  /* 0x000000675e697223 */ /* 0x000fe20000010069 */
[----:B------:R-:W-:Y:S01]  /*2cd0*/  SHF.L.U64.HI R108, R84, 0x2, R91 ;  /* 0x00000002546c7819 */ /* 0x000fe2000001025b */
[----:B------:R-:W-:-:S02]  /*2ce0*/  FMUL.FTZ R100, R96, R111 ;  /* 0x0000006f60647220 */ /* 0x000fc40000410000 */
[-C--:B------:R-:W-:Y:S02]  /*2cf0*/  FMUL.FTZ R96, R96, R104.reuse ;  /* 0x0000006860607220 */ /* 0x080fe40000410000 */
[----:B------:R-:W-:Y:S02]  /*2d00*/  FMUL.FTZ R102, R35, R104 ;  /* 0x0000006823667220 */ /* 0x000fe40000410000 */
[C---:B------:R-:W-:Y:S02]  /*2d10*/  FFMA.FTZ R94, -R42.reuse, R97, R107 ;  /* 0x000000612a5e7223 */ /* 0x040fe4000001016b */
[----:B------:R-:W-:Y:S02]  /*2d20*/  FMUL.FTZ R107, R42, R105 ;  /* 0x000000692a6b7220 */ /* 0x000fe40000410000 */
[----:B------:R-:W-:Y:S02]  /*2d30*/  FMUL.FTZ R32, R46, R33 ;  /* 0x000000212e207220 */ /* 0x000fe40000410000 */
[----:B0-----:R-:W-:-:S02]  /*2d40*/  FFMA.FTZ R79, R121, R79, R116 ;  /* 0x0000004f794f7223 */ /* 0x001fc40000010074 */
[----:B------:R-:W-:Y:S02]  /*2d50*/  FMUL.FTZ R78, R121, R78 ;  /* 0x0000004e794e7220 */ /* 0x000fe40000410000 */
[----:B------:R-:W-:Y:S02]  /*2d60*/  FMUL.FTZ R33, R47, R34 ;  /* 0x000000222f217220 */ /* 0x000fe40000410000 */
[----:B------:R-:W-:Y:S01]  /*2d70*/  FMUL.FTZ R35, R51, R96 ;  /* 0x0000006033237220 */ /* 0x000fe20000410000 */
[----:B------:R0:W-:Y:S01]  /*2d80*/  @!P1 STS.64 [R98+0xdc8], R78 ;  /* 0x000dc84e62009388 */ /* 0x0001e20000000a00 */
[----:B------:R-:W-:Y:S02]  /*2d90*/  FMUL.FTZ R34, R49, R100 ;  /* 0x0000006431227220 */ /* 0x000fe40000410000 */
[----:B------:R-:W-:Y:S02]  /*2da0*/  FFMA.FTZ R96, R51, R102, R106 ;  /* 0x0000006633607223 */ /* 0x000fe4000001006a */
[C---:B------:R-:W-:Y:S01]  /*2db0*/  FFMA.FTZ R109, -R43.reuse, R88, R109 ;  /* 0x000000582b6d7223 */ /* 0x040fe2000001016d */
[----:B------:R1:W-:Y:S01]  /*2dc0*/  STS.128 [R12.X16+0x110], R32 ;  /* 0x000110200c007388 */ /* 0x0003e2000000cc00 */
[----:B------:R-:W-:-:S02]  /*2dd0*/  FMUL.FTZ R100, R43, R103 ;  /* 0x000000672b647220 */ /* 0x000fc40000410000 */
[----:B------:R-:W-:Y:S02]  /*2de0*/  FFMA.FTZ R106, R107, R94, RZ ;  /* 0x0000005e6b6a7223 */ /* 0x000fe400000100ff */
[C---:B------:R-:W-:Y:S02]  /*2df0*/  FFMA.FTZ R111, -R44.reuse, R95, R111 ;  /* 0x0000005f2c6f7223 */ /* 0x040fe4000001016f */
[C---:B------:R-:W-:Y:S02]  /*2e00*/  FMUL.FTZ R102, R45.reuse, R99 ;  /* 0x000000632d667220 */ /* 0x040fe40000410000 */
[----:B------:R-:W-:Y:S02]  /*2e10*/  FFMA.FTZ R104, -R45, R92, R104 ;  /* 0x0000005c2d687223 */ /* 0x000fe40000010168 */
[----:B0-----:R-:W-:Y:S02]  /*2e20*/  FMUL.FTZ R78, R44, R101 ;  /* 0x000000652c4e7220 */ /* 0x001fe40000410000 */
[----:B------:R-:W-:-:S02]  /*2e30*/  FFMA.FTZ R106, R100, R109, R106 ;  /* 0x0000006d646a7223 */ /* 0x000fc4000001006a */
        /* <DEDUP_REMOVED lines=9> */
[----:B------:R-:W-:-:S03]  /*2ed0*/  LEA R34, P0, R32, c[0x0][0x320], 0x2 ;  /* 0x0000c80020227a11 */ /* 0x000fc600078010ff */
[----:B------:R-:W-:-:S05]  /*2ee0*/  IMAD.IADD R33, R33, 0x1, R35 ;  /* 0x0000000121217824 */ /* 0x000fca00078e0223 */
[----:B------:R-:W-:-:S05]  /*2ef0*/  LEA.HI.X R35, R32, c[0x0][0x324], R33, 0x2, P0 ;  /* 0x0000c90020237a11 */ /* 0x000fca00000f1421 */
[----:B0-----:R0:W-:Y:S02]  /*2f00*/  RED.E.ADD.F32.FTZ.RN.STRONG.GPU [R34.64], R79 ;  /* 0x0000004f2200798e */ /* 0x0011e4000c10e784 */
.L_x_8039:
[----:B-1----:R-:W-:Y:S05]  /*2f10*/  BSYNC B0 ;  /* 0x0000000000007941 */ /* 0x002fea0003800000 */
.L_x_8038:
        /* <DEDUP_REMOVED lines=8> */
.L_x_8041:
[----:B------:R-:W-:Y:S05]  /*2fa0*/  BSYNC B0 ;  /* 0x0000000000007941 */ /* 0x000fea0003800000 */
.L_x_8040:
[----:B------:R2:W3:Y:S01]  /*2fb0*/  LDS R115, [R12.X4+0x210] ;  /* 0x000210000c737984 */ /* 0x0004e20000004800 */
[----:B------:R-:W-:Y:S01]  /*2fc0*/  BSSY B0, `(.L_x_8042) ;  /* 0x0000006000007945 */ /* 0x000fe20003800000 */
[----:B-1----:R-:W-:Y:S01]  /*2fd0*/  IMAD.WIDE.U32 R32, R113, c[0x0][0x2d0], R76 ;  /* 0x0000b40071207a25 */ /* 0x002fe200078e004c */
[----:B------:R-:W-:Y:S05]  /*2fe0*/  @!P3 BRA `(.L_x_8043) ;  /* 0x000000300000b947 */ /* 0x000fea0003800000 */
[----:B------:R-:W-:-:S05]  /*2ff0*/  IMAD.WIDE.U32 R34, R113, c[0x0][0x2d0], R72 ;  /* 0x0000b40071227a25 */ /* 0x000fca00078e0048 */
[----:B------:R-:W-:-:S05]  /*3000*/  IADD3 R35, R117, R35, RZ ;  /* 0x0000002375237210 */ /* 0x000fca0007ffe0ff */
[----:B---3--:R1:W-:Y:S02]  /*3010*/  RED.E.ADD.F32.FTZ.RN.STRONG.GPU [R34.64], R115 ;  /* 0x000000732200798e */ /* 0x0083e4000c10e784 */
.L_x_8043:
[----:B------:R-:W-:Y:S05]  /*3020*/  BSYNC B0 ;  /* 0x0000000000007941 */ /* 0x000fea0003800000 */
.L_x_8042:
[----:B-1----:R1:W4:Y:S01]  /*3030*/  LDS R35, [R12.X4+0x290] ;  /* 0x000290000c237984 */ /* 0x0023220000004800 */
[----:B------:R-:W-:Y:S01]  /*3040*/  BSSY B0, `(.L_x_8044) ;  /* 0x0000004000007945 */ /* 0x000fe20003800000 */
[----:B------:R-:W-:Y:S05]  /*3050*/  @!P4 BRA `(.L_x_8045) ;  /* 0x000000200000c947 */ /* 0x000fea0003800000 */
[----:B------:R-:W-:-:S05]  /*3060*/  IMAD.IADD R33, R117, 0x1, R33 ;  /* 0x0000000175217824 */ /* 0x000fca00078e0221 */
[----:B----4-:R4:W-:Y:S02]  /*3070*/  RED.E.ADD.F32.FTZ.RN.STRONG.GPU [R32.64], R35 ;  /* 0x000000232000798e */ /* 0x0109e4000c10e784 */
.L_x_8045:
[----:B------:R-:W-:Y:S05]  /*3080*/  BSYNC B0 ;  /* 0x0000000000007941 */ /* 0x000fea0003800000 */
.L_x_8044:
[----:B----4-:R-:W4:Y:S01]  /*3090*/  SHFL.DOWN PT, R33, R96, 0x1, 0x1f ;  /* 0x08201f0060217f89 */ /* 0x010f2200000e0000 */
[C---:B------:R-:W-:Y:S01]  /*30a0*/  ISETP.GT.AND P0, PT, R21.reuse, 0x1e, PT ;  /* 0x0000001e1500780c */ /* 0x040fe20003f04270 */
[C---:B------:R-:W-:Y:S01]  /*30b0*/  FMUL.FTZ R35, R86.reuse, R99 ;  /* 0x0000006356237220 */ /* 0x040fe20000410000 */
[----:B------:R-:W-:Y:S01]  /*30c0*/  ISETP.NE.AND P2, PT, R21, RZ, PT ;  /* 0x000000ff1500720c */ /* 0x000fe20003f45270 */
[----:B------:R-:W5:Y:S01]  /*30d0*/  SHFL.DOWN PT, R32, R79, 0x1, 0x1f ;  /* 0x08201f004f207f89 */ /* 0x000f6200000e0000 */
[----:B------:R-:W-:Y:S01]  /*30e0*/  FMUL.FTZ R34, R86, R101 ;  /* 0x0000006556227220 */ /* 0x000fe20000410000 */
[----:B------:R-:W-:Y:S01]  /*30f0*/  BSSY B0, `(.L_x_8046) ;  /* 0x0000036000007945 */ /* 0x000fe20003800000 */
[----:B------:R-:W-:Y:S02]  /*3100*/  FADD.FTZ R50, R78, R50 ;  /* 0x000000324e327221 */ /* 0x000fe40000010000 */
[----:B------:R-:W-:Y:S02]  /*3110*/  FMUL.FTZ R78, R111, R34 ;  /* 0x000000226f4e7220 */ /* 0x000fe40000410000 */
[----:B------:R-:W-:-:S02]  /*3120*/  FMUL.FTZ R104, R104, R35 ;  /* 0x0000002368687220 */ /* 0x000fc40000410000 */
[C---:B------:R-:W-:Y:S02]  /*3130*/  FMUL.FTZ R34, R86.reuse, R103 ;  /* 0x0000006756227220 */ /* 0x040fe40000410000 */
[----:B------:R-:W-:Y:S02]  /*3140*/  FMUL.FTZ R35, R86, R105 ;  /* 0x0000006956237220 */ /* 0x000fe40000410000 */
[----:B------:R-:W-:Y:S02]  /*3150*/  FMUL.FTZ R34, R109, R34 ;  /* 0x000000226d227220 */ /* 0x000fe40000410000 */
[----:B------:R-:W-:Y:S02]  /*3160*/  FMUL.FTZ R94, R94, R35 ;  /* 0x000000235e5e7220 */ /* 0x000fe40000410000 */
[----:B------:R-:W-:Y:S02]  /*3170*/  FFMA.FTZ R78, R95, R101, R78 ;  /* 0x000000655f4e7223 */ /* 0x000fe4000001004e */
[----:B------:R-:W-:-:S02]  /*3180*/  FFMA.FTZ R99, R92, R99, R104 ;  /* 0x000000635c637223 */ /* 0x000fc40000010068 */
[----:B----4-:R-:W-:Y:S02]  /*3190*/  @!P0 FADD.FTZ R96, R96, R33 ;  /* 0x0000002160608221 */ /* 0x010fe40000010000 */
[----:B------:R-:W-:Y:S02]  /*31a0*/  FFMA.FTZ R103, R88, R103, R34 ;  /* 0x0000006758677223 */ /* 0x000fe40000010022 */
[----:B-----5:R-:W-:Y:S01]  /*31b0*/  @!P0 FADD.FTZ R79, R79, R32 ;  /* 0x000000204f4f8221 */ /* 0x020fe20000010000 */
[----:B------:R-:W4:Y:S01]  /*31c0*/  SHFL.DOWN PT, R33, R96, 0x2, 0x1f ;  /* 0x08401f0060217f89 */ /* 0x000f2200000e0000 */
[----:B------:R-:W-:Y:S01]  /*31d0*/  ISETP.GT.AND P0, PT, R21, 0x1d, PT ;  /* 0x0000001d1500780c */ /* 0x000fe20003f04270 */
[----:B------:R-:W-:Y:S02]  /*31e0*/  FFMA.FTZ R94, R97, R105, R94 ;  /* 0x00000069615e7223 */ /* 0x000fe4000001005e */
        /* <DEDUP_REMOVED lines=38> */
.L_x_8047:
[----:B----4-:R-:W-:Y:S05]  /*3450*/  BSYNC B0 ;  /* 0x0000000000007941 */ /* 0x010fea0003800000 */
.L_x_8046:
[----:B------:R-:W-:Y:S02]  /*3460*/  IADD3 R89, R89, 0x1, RZ ;  /* 0x0000000159597810 */ /* 0x000fe40007ffe0ff */
[----:B------:R-:W-:Y:S02]  /*3470*/  IADD3 R84, P2, R84, 0x1, RZ ;  /* 0x0000000154547810 */ /* 0x000fe40007f5e0ff */
[----:B------:R-:W-:Y:S02]  /*3480*/  ISETP.GE.AND P0, PT, R89, c[0x0][0x16c], PT ;  /* 0x00005b0059007a0c */ /* 0x000fe40003f06270 */
[----:B------:R-:W-:-:S11]  /*3490*/  IADD3.X R91, RZ, R91, RZ, P2, !PT ;  /* 0x0000005bff5b7210 */ /* 0x000fd600017fe4ff */
[----:B------:R-:W-:Y:S01]  /*34a0*/  @P0 CALL.REL.NOINC `(.L_x_8035) ;  /* 0x0000001000000944 */ /* 0x000fe20003c00000 */
[----:B------:R-:W-:Y:S05]  /*34b0*/  BRA `(.L_x_8048) ;  /* 0xffffeb6000007947 */ /* 0x000fea000383ffff */
.L_x_8035:
[----:B------:R-:W-:Y:S01]  /*34c0*/  BAR.SYNC.DEFER_BLOCKING 0x0 ;  /* 0x0000000000007b1d */ /* 0x000fe20000010000 */
[----:B------:R-:W-:Y:S01]  /*34d0*/  F2FP.PACK_AB R42, R81, R48 ;  /* 0x00000030512a723e */ /* 0x000fe200000000ff */
[----:B------:R-:W-:Y:S01]  /*34e0*/  IMAD R34, R6, c[0x0][0x2d8], RZ ;  /* 0x0000b60006227a24 */ /* 0x000fe200078e02ff */
[----:B------:R-:W-:Y:S01]  /*34f0*/  F2FP.PACK_AB R43, R83, R50 ;  /* 0x00000032532b723e */ /* 0x000fe200000000ff */
[C---:B------:R-:W-:Y:S02]  /*3500*/  IMAD.WIDE.U32 R32, R5.reuse, c[0x0][0x2d8], RZ ;  /* 0x0000b60005207a25 */ /* 0x040fe400078e00ff */
[----:B------:R-:W-:Y:S02]  /*3510*/  BSSY B0, `(.L_x_8049) ;  /* 0x0000025000007945 */ /* 0x000fe40003800000 */
[----:B------:R-:W-:-:S05]  /*3520*/  IMAD R55, R5, c[0x0][0x2dc], R34 ;  /* 0x0000b70005377a24 */ /* 0x000fca00078e0222 */
[----:B------:R-:W-:-:S05]  /*3530*/  IADD3 R33, R33, R55, RZ ;  /* 0x0000003721217210 */ /* 0x000fca0007ffe0ff */
[----:B------:R-:W-:-:S05]  /*3540*/  IMAD.WIDE.U32 R32, R0, c[0x0][0x2e0], R32 ;  /* 0x0000b80000207a25 */ /* 0x000fca00078e0020 */
[----:B------:R-:W-:Y:S01]  /*3550*/  IADD3 R34, P0, R40, R32, RZ ;  /* 0x0000002028227210 */ /* 0x000fe20007f1e0ff */
[----:B------:R4:W-:Y:S01]  /*3560*/  STS.64 [R21.X8], R42 ;  /* 0x0000002a15007388 */ /* 0x0009e20000008a00 */
[----:B------:R-:W-:-:S06]  /*3570*/  NOP ;  /* 0x0000000000007918 */ /* 0x000fcc0000000000 */
[----:B------:R-:W-:Y:S04]  /*3580*/  LDS.U16 R45, [R37] ;  /* 0x00000000252d7984 */ /* 0x000fe80000000400 */
[----:B------:R-:W-:Y:S01]  /*3590*/  LDS.U16 R47, [R37+0x40] ;  /* 0x00004000252f7984 */ /* 0x000fe20000000400 */
[----:B----4-:R-:W-:-:S03]  /*35a0*/  IMAD R43, R3, c[0x0][0x2e0], RZ ;  /* 0x0000b800032b7a24 */ /* 0x010fc600078e02ff */
[----:B------:R-:W-:Y:S01]  /*35b0*/  LDS.U16 R49, [R37+0x80] ;  /* 0x0000800025317984 */ /* 0x000fe20000000400 */
[----:B------:R-:W-:Y:S01]  /*35c0*/  IMAD R42, R0, c[0x0][0x2e4], R43 ;  /* 0x0000b900002a7a24 */ /* 0x000fe200078e022b */
[C---:B------:R-:W-:Y:S02]  /*35d0*/  LEA R43, P5, R58.reuse, c[0x0][0x330], 0x1 ;  /* 0x0000cc003a2b7a11 */ /* 0x040fe400078a08ff */
[----:B------:R-:W-:Y:S02]  /*35e0*/  LDS.U16 R51, [R37+0xc0] ;  /* 0x0000c00025337984 */ /* 0x000fe40000000400 */
[----:B------:R-:W-:Y:S02]  /*35f0*/  IADD3.X R33, R41, R42, R33, P0, !PT ;  /* 0x0000002a29217210 */ /* 0x000fe400007fe421 */
[----:B------:R-:W-:Y:S04]  /*3600*/  @!P1 STS [0x100], R93 ;  /* 0x0001005dff009388 */ /* 0x000fe80000000800 */
[----:B------:R-:W-:Y:S06]  /*3610*/  BAR.SYNC.DEFER_BLOCKING 0x0 ;  /* 0x0000000000007b1d */ /* 0x000fec0000010000 */
[----:B------:R-:W4:Y:S02]  /*3620*/  LDS R35, [0x100] ;  /* 0x00010000ff237984 */ /* 0x000f240000000800 */
[----:B----4-:R-:W-:-:S02]  /*3630*/  ISETP.GE.AND P4, PT, R58, R35, PT ;  /* 0x000000233a00720c */ /* 0x010fc40003f86270 */
        /* <DEDUP_REMOVED lines=8> */
[----:B------:R-:W-:Y:S02]  /*36c0*/  IMAD.MOV.U32 R34, RZ, RZ, R52 ;  /* 0x000000ffff227224 */ /* 0x000fe400078e0034 */
[----:B------:R-:W-:Y:S02]  /*36d0*/  IMAD R43, R3, c[0x0][0x2e0], RZ ;  /* 0x0000b800032b7a24 */ /* 0x000fe400078e02ff */
[----:B------:R-:W-:-:S04]  /*36e0*/  IMAD.WIDE.U32 R34, R5, c[0x0][0x2d8], R34 ;  /* 0x0000b60005227a25 */ /* 0x000fc800078e0022 */
[----:B------:R-:W-:Y:S01]  /*36f0*/  IMAD R43, R0, c[0x0][0x2e4], R43 ;  /* 0x0000b900002b7a24 */ /* 0x000fe200078e022b */
[----:B------:R-:W-:-:S05]  /*3700*/  IADD3 R35, R55, R35, RZ ;  /* 0x0000002337237210 */ /* 0x000fca0007ffe0ff */
[----:B------:R-:W-:-:S04]  /*3710*/  IMAD.WIDE.U32 R34, R0, c[0x0][0x2e0], R34 ;  /* 0x0000b80000227a25 */ /* 0x000fc800078e0022 */
[----:B------:R-:W-:Y:S01]  /*3720*/  IMAD.IADD R35, R35, 0x1, R43 ;  /* 0x0000000123237824 */ /* 0x000fe200078e022b */
[----:B------:R-:W-:-:S04]  /*3730*/  LEA R42, P4, R34, c[0x0][0x330], 0x1 ;  /* 0x0000cc00222a7a11 */ /* 0x000fc800078808ff */
[----:B------:R-:W-:-:S05]  /*3740*/  LEA.HI.X R43, R34, c[0x0][0x334], R35, 0x1, P4 ;  /* 0x0000cd00222b7a11 */ /* 0x000fca00020f0c23 */
[----:B------:R4:W-:Y:S04]  /*3750*/  STG.E.U16 [R42.64], R45 ;  /* 0x0000002d2a007986 */ /* 0x0009e8000c101504 */
.L_x_8050:
[----:B------:R-:W-:Y:S05]  /*3760*/  BSYNC B0 ;  /* 0x0000000000007941 */ /* 0x000fea0003800000 */
.L_x_8049:
[----:B------:R-:W-:Y:S01]  /*3770*/  @!P0 STG.E.U16 [R32.64+-0xc0], R47 ;  /* 0xffff402f20008986 */ /* 0x000fe2000c101504 */
[----:B------:R-:W-:Y:S01]  /*3780*/  F2FP.PACK_AB R34, R82, R87 ;  /* 0x000000575222723e */ /* 0x000fe200000000ff */
[----:B------:R-:W-:Y:S01]  /*3790*/  FADD.FTZ R87, R87, R10 ;  /* 0x0000000a57577221 */ /* 0x000fe20000010000 */
[----:B------:R-:W-:Y:S01]  /*37a0*/  F2FP.PACK_AB R35, R80, R85 ;  /* 0x000000555023723e */ /* 0x000fe200000000ff */
[----:B------:R-:W-:Y:S01]  /*37b0*/  @!P2 STG.E.U16 [R32.64+-0x80], R49 ;  /* 0xffff80312000a986 */ /* 0x000fe2000c101504 */
[----:B------:R-:W-:Y:S01]  /*37c0*/  IMAD R10, R6, c[0x0][0x2f8], RZ ;  /* 0x0000be00060a7a24 */ /* 0x000fe200078e02ff */
[----:B------:R-:W-:Y:S01]  /*37d0*/  BSSY B0, `(.L_x_8051) ;  /* 0x000001f000007945 */ /* 0x000fe20003800000 */
[----:B------:R-:W-:Y:S01]  /*37e0*/  FADD.FTZ R82, R87, R82 ;  /* 0x0000005257527221 */ /* 0x000fe20000010000 */
[----:B------:R5:W-:Y:S01]  /*37f0*/  @!P3 STG.E.U16 [R32.64+-0x40], R51 ;  /* 0xffffc0332000b986 */ /* 0x000be2000c101504 */
[----:B----4-:R-:W-:Y:S02]  /*3800*/  IMAD R43, R5, c[0x0][0x2fc], R10 ;  /* 0x0000bf00052b7a24 */ /* 0x010fe400078e020a */
[----:B------:R-:W-:Y:S01]  /*3810*/  FADD.FTZ R85, R82, R85 ;  /* 0x0000005552557221 */ /* 0x000fe20000010000 */
[----:B------:R-:W-:Y:S03]  /*3820*/  BAR.SYNC.DEFER_BLOCKING 0x0 ;  /* 0x0000000000007b1d */ /* 0x000fe60000010000 */
[----:B------:R-:W-:-:S02]  /*3830*/  FADD.FTZ R10, R85, R80 ;  /* 0x00000050550a7221 */ /* 0x000fc40000010000 */
[----:B-----5:R-:W-:Y:S01]  /*3840*/  IMAD.WIDE.U32 R32, R5, c[0x0][0x2f8], RZ ;  /* 0x0000be0005207a25 */ /* 0x020fe200078e00ff */
[----:B------:R-:W-:Y:S01]  /*3850*/  STS.64 [R21.X8], R34 ;  /* 0x0000002215007388 */ /* 0x000fe20000008a00 */
[----:B------:R-:W-:-:S06]  /*3860*/  NOP ;  /* 0x0000000000007918 */ /* 0x000fcc0000000000 */
[----:B------:R-:W-:Y:S04]  /*3870*/  LDS.U16 R45, [R37] ;  /* 0x00000000252d7984 */ /* 0x000fe80000000400 */
[----:B------:R-:W-:Y:S04]  /*3880*/  LDS.U16 R55, [R37+0x40] ;  /* 0x0000400025377984 */ /* 0x000fe80000000400 */
[----:B------:R-:W-:Y:S04]  /*3890*/  LDS.U16 R57, [R37+0x80] ;  /* 0x0000800025397984 */ /* 0x000fe80000000400 */
[----:B0-----:R0:W-:Y:S04]  /*38a0*/  LDS.U16 R71, [R37+0xc0] ;  /* 0x0000c00025477984 */ /* 0x0011e80000000400 */
[----:B------:R-:W-:Y:S04]  /*38b0*/  @!P1 STS [0x100], R93 ;  /* 0x0001005dff009388 */ /* 0x000fe80000000800 */
[----:B------:R-:W-:Y:S01]  /*38c0*/  BAR.SYNC.DEFER_BLOCKING 0x0 ;  /* 0x0000000000007b1d */ /* 0x000fe20000010000 */
[----:B0-----:R-:W-:-:S05]  /*38d0*/  IADD3 R37, R33, R43, RZ ;  /* 0x0000002b21257210 */ /* 0x001fca0007ffe0ff */
[----:B------:R-:W0:Y:S02]  /*38e0*/  LDS R47, [0x100] ;  /* 0x00010000ff2f7984 */ /* 0x000e240000000800 */
[----:B0-----:R-:W-:-:S13]  /*38f0*/  ISETP.GE.AND P0, PT, R58, R47, PT ;  /* 0x0000002f3a00720c */ /* 0x001fda0003f06270 */
        /* <DEDUP_REMOVED lines=12> */
.L_x_8052:
[----:B------:R-:W-:Y:S05]  /*39c0*/  BSYNC B0 ;  /* 0x0000000000007941 */ /* 0x000fea0003800000 */
.L_x_8051:
        /* <DEDUP_REMOVED lines=10> */
[----:B------:R-:W-:Y:S02]  /*3a70*/  ISETP.GE.AND P2, PT, R30, R47, PT ;  /* 0x0000002f1e00720c */ /* 0x000fe40003f46270 */
[----:B------:R-:W-:Y:S02]  /*3a80*/  IADD3.X R41, R41, R35, R33, P3, !PT ;  /* 0x0000002329297210 */ /* 0x000fe40001ffe421 */
[----:B------:R-:W-:Y:S02]  /*3a90*/  IADD3.X R33, R38, c[0x0][0x344], RZ, P4, !PT ;  /* 0x0000d10026217a10 */ /* 0x000fe400027fe4ff */
[----:B------:R-:W-:Y:S02]  /*3aa0*/  ISETP.GT.AND P4, PT, R20, 0x1, PT ;  /* 0x000000011400780c */ /* 0x000fe40003f84270 */
[----:B------:R-:W-:Y:S02]  /*3ab0*/  LEA R32, P3, R40, R32, 0x1 ;  /* 0x0000002028207211 */ /* 0x000fe400078608ff */
[----:B------:R-:W-:-:S02]  /*3ac0*/  IADD3 R22, R22, -0x80, RZ ;  /* 0xffffff8016167810 */ /* 0x000fc40007ffe0ff */
[----:B------:R-:W-:Y:S02]  /*3ad0*/  LEA.HI.X R33, R40, R33, R41, 0x1, P3 ;  /* 0x0000002128217211 */ /* 0x000fe400018f0c29 */
[----:B------:R-:W-:Y:S02]  /*3ae0*/  IADD3 R16, P3, R16, -0x100, RZ ;  /* 0xffffff0010107810 */ /* 0x000fe40007f7e0ff */
[----:B------:R-:W-:Y:S01]  /*3af0*/  IADD3 R20, R20, -0x1, RZ ;  /* 0xffffffff14147810 */ /* 0x000fe20007ffe0ff */
[----:B------:R4:W-:Y:S01]  /*3b00*/  @!P0 STG.E.U16 [R32.64], R55 ;  /* 0x0000003720008986 */ /* 0x0009e2000c101504 */
[----:B------:R-:W-:Y:S02]  /*3b10*/  IADD3 R18, P0, R18, -0x100, RZ ;  /* 0xffffff0012127810 */ /* 0x000fe40007f1e0ff */
[----:B------:R-:W-:Y:S01]  /*3b20*/  IADD3.X R17, R17, -0x1, RZ, P3, !PT ;  /* 0xffffffff11117810 */ /* 0x000fe20001ffe4ff */
[----:B------:R4:W-:Y:S01]  /*3b30*/  @!P1 STG.E.U16 [R32.64+0x40], R57 ;  /* 0x0000403920009986 */ /* 0x0009e2000c101504 */
[----:B------:R-:W-:-:S02]  /*3b40*/  IADD3 R11, P1, R11, -0x100, RZ ;  /* 0xffffff000b0b7810 */ /* 0x000fc40007f3e0ff */
[----:B------:R-:W-:Y:S01]  /*3b50*/  IADD3.X R19, R19, -0x1, RZ, P0, !PT ;  /* 0xffffffff13137810 */ /* 0x000fe200007fe4ff */
[----:B------:R4:W-:Y:S01]  /*3b60*/  @!P2 STG.E.U16 [R32.64+0x80], R71 ;  /* 0x000080472000a986 */ /* 0x0009e2000c101504 */
[----:B------:R-:W-:Y:S02]  /*3b70*/  IADD3 R14, P2, R14, -0x100, RZ ;  /* 0xffffff000e0e7810 */ /* 0x000fe40007f5e0ff */
[----:B------:R-:W-:Y:S02]  /*3b80*/  IADD3.X R13, R13, -0x1, RZ, P1, !PT ;  /* 0xffffffff0d0d7810 */ /* 0x000fe40000ffe4ff */
[----:B------:R-:W-:Y:S01]  /*3b90*/  IADD3.X R15, R15, -0x1, RZ, P2, !PT ;  /* 0xffffffff0f0f7810 */ /* 0x000fe200017fe4ff */
[----:B------:R-:W-:Y:S01]  /*3ba0*/  @!P4 CALL.REL.NOINC `(.L_x_8029) ;  /* 0x000000100000c944 */ /* 0x000fe20003c00000 */
[----:B------:R-:W-:Y:S05]  /*3bb0*/  BRA `(.L_x_8053) ;  /* 0xffffcde000007947 */ /* 0x000fea000383ffff */
.L_x_8029:
[----:B------:R-:W-:Y:S02]  /*3bc0*/  ISETP.NE.U32.AND P0, PT, RZ, c[0x0][0x328], PT ;  /* 0x0000ca00ff007a0c */ /* 0x000fe40003f05070 */
[----:B------:R-:W-:Y:S02]  /*3bd0*/  ISETP.NE.U32.AND P2, PT, RZ, c[0x0][0x348], PT ;  /* 0x0000d200ff007a0c */ /* 0x000fe40003f45070 */
[----:B------:R-:W-:-:S02]  /*3be0*/  ISETP.NE.AND.EX P1, PT, RZ, c[0x0][0x32c], PT, P0 ;  /* 0x0000cb00ff007a0c */ /* 0x000fc40003f25300 */
        /* <DEDUP_REMOVED lines=21> */
.L_x_8055:
[----:B0-----:R-:W-:Y:S05]  /*3d40*/  BSYNC B0 ;  /* 0x0000000000007941 */ /* 0x001fea0003800000 */
.L_x_8054:
        /* <DEDUP_REMOVED lines=23> */
.L_x_8057:
[----:B------:R-:W0:Y:S02]  /*3ec0*/  S2R R15, SR_TID.X ;  /* 0x00000000000f7919 */ /* 0x000e240000002100 */
.L_x_8058:
[----:B0-----:R-:W-:Y:S05]  /*3ed0*/  BSYNC B0 ;  /* 0x0000000000007941 */ /* 0x001fea0003800000 */
.L_x_8056:
[----:B------:R-:W-:-:S13]  /*3ee0*/  ISETP.GE.AND P0, PT, R15, c[0x0][0x16c], PT ;  /* 0x00005b000f007a0c */ /* 0x000fda0003f06270 */
[----:B------:R-:W-:Y:S05]  /*3ef0*/  @P0 EXIT ;  /* 0x000000000000094d */ /* 0x000fea0003800000 */
[C---:B------:R-:W-:Y:S02]  /*3f00*/  IMAD R5, R3.reuse, c[0x0][0x2a8], RZ ;  /* 0x0000aa0003057a24 */ /* 0x040fe400078e02ff */
[----:B------:R-:W-:Y:S02]  /*3f10*/  IMAD R7, R3, c[0x0][0x288], RZ ;  /* 0x0000a20003077a24 */ /* 0x000fe400078e02ff */
[----:B-----5:R-:W-:-:S04]  /*3f20*/  IMAD.WIDE.U32 R2, R0, c[0x0][0x2a8], RZ ;  /* 0x0000aa0000027a25 */ /* 0x020fc800078e00ff */
[C---:B------:R-:W-:Y:S02]  /*3f30*/  IMAD R23, R0.reuse, c[0x0][0x2ac], R5 ;  /* 0x0000ab0000177a24 */ /* 0x040fe400078e0205 */
[C---:B------:R-:W-:Y:S02]  /*3f40*/  IMAD R7, R0.reuse, c[0x0][0x28c], R7 ;  /* 0x0000a30000077a24 */ /* 0x040fe400078e0207 */
[----:B------:R-:W-:Y:S01]  /*3f50*/  IMAD.WIDE.U32 R4, R0, c[0x0][0x288], RZ ;  /* 0x0000a20000047a25 */ /* 0x000fe200078e00ff */
[----:B------:R-:W-:-:S03]  /*3f60*/  IADD3 R23, R3, R23, RZ ;  /* 0x0000001703177210 */ /* 0x000fc60007ffe0ff */
[----:B------:R-:W-:Y:S02]  /*3f70*/  IMAD.IADD R21, R5, 0x1, R7 ;  /* 0x0000000105157824 */ /* 0x000fe400078e0207 */
.L_x_8059:
[----:B0-----:R-:W0:Y:S01]  /*3f80*/  LDS R17, [R15.X4+0x15c8] ;  /* 0x0015c8000f117984 */ /* 0x001e220000004800 */
[----:B------:R-:W-:Y:S01]  /*3f90*/  SHF.R.S32.HI R0, RZ, 0x1f, R15 ;  /* 0x0000001fff007819 */ /* 0x000fe2000001140f */
[----:B------:R-:W-:Y:S01]  /*3fa0*/  IMAD.MOV.U32 R8, RZ, RZ, R2 ;  /* 0x000000ffff087224 */ /* 0x000fe200078e0002 */
[----:B------:R-:W-:Y:S01]  /*3fb0*/  MOV R9, R23 ;  /* 0x0000001700097202 */ /* 0x000fe20000000f00 */
[----:B------:R5:W1:Y:S01]  /*3fc0*/  LDS R19, [R15.X4+0x19c8] ;  /* 0x0019c8000f137984 */ /* 0x000a620000004800 */
[----:B------:R-:W-:Y:S01]  /*3fd0*/  MOV R6, R4 ;  /* 0x0000000400067202 */ /* 0x000fe20000000f00 */
[----:B-12---:R-:W-:Y:S01]  /*3fe0*/  IMAD R12, R0, c[0x0][0x290], RZ ;  /* 0x0000a400000c7a24 */ /* 0x006fe200078e02ff */
        /* <DEDUP_REMOVED lines=19> */
.L_x_8060:
        /* <DEDUP_REMOVED lines=14> */
.L_x_9137:


//--------------------- .text._Z25selective_scan_bwd_kernelI32Selective_Scan_bwd_kernel_traitsILi32ELi4ELb0ELb0ELb1ELb1ELb0EN3c104HalfEfEEv12SSMParamsBwd --------------------------
	.section	.text._Z25selective_scan_bwd_kernelI32Selective_Scan_bwd_kernel_traitsILi32ELi4ELb0ELb0ELb1ELb1ELb0EN3c104HalfEfEEv12SSMParamsBwd,"ax",@progbits
	.sectioninfo	@"SHI_REGISTERS=128"
	.align	128
        .global         _Z25selective_scan_bwd_kernelI32Selective_Scan_bwd_kernel_traitsILi32ELi4ELb0ELb0ELb1ELb1ELb0EN3c104HalfEfEEv12SSMParamsBwd
        .type           _Z25selective_scan_bwd_kernelI32Selective_Scan_bwd_kernel_traitsILi32ELi4ELb0ELb0ELb1ELb1ELb0EN3c104HalfEfEEv12SSMParamsBwd,@function
        .size           _Z25selective_scan_bwd_kernelI32Selective_Scan_bwd_kernel_traitsILi32ELi4ELb0ELb0ELb1ELb1ELb0EN3c104HalfEfEEv12SSMParamsBwd,(.L_x_9138 - _Z25selective_scan_bwd_kernelI32Selective_Scan_bwd_kernel_traitsILi32ELi4ELb0ELb0ELb1ELb1ELb0EN3c104HalfEfEEv12SSMParamsBwd)
        .other          _Z25selective_scan_bwd_kernelI32Selective_Scan_bwd_kernel_traitsILi32ELi4ELb0ELb0ELb1ELb1ELb0EN3c104HalfEfEEv12SSMParamsBwd,@"STO_CUDA_ENTRY STV_DEFAULT"
_Z25selective_scan_bwd_kernelI32Selective_Scan_bwd_kernel_traitsILi32ELi4ELb0ELb0ELb1ELb1ELb0EN3c104HalfEfEEv12SSMParamsBwd:
.text._Z25selective_scan_bwd_kernelI32Selective_Scan_bwd_kernel_traitsILi32ELi4ELb0ELb0ELb1ELb1ELb0EN3c104HalfEfEEv12SSMParamsBwd:
        /* <DEDUP_REMOVED lines=13> */
[C---:B------:R-:W-:Y:S02]  /*00d0*/  @P0 LEA R8, P2, R2.reuse, c[0x0][0x238], 0x2 ;  /* 0x00008e0002080a11 */ /* 0x040fe400078410ff */
[----:B------:R-:W-:Y:S02]  /*00e0*/  IABS R14, R2 ;  /* 0x00000002000e7213 */ /* 0x000fe40000000000 */
[C-C-:B------:R-:W-:Y:S02]  /*00f0*/  @P0 LEA.HI.X R9, R2.reuse, c[0x0][0x23c], R3.reuse, 0x2, P2 ;  /* 0x00008f0002090a11 */ /* 0x140fe400010f1403 */
[----:B------:R-:W-:Y:S02]  /*0100*/  @P1 LEA R10, P3, R2, c[0x0][0x250], 0x2 ;  /* 0x00009400020a1a11 */ /* 0x000fe400078610ff */
[----:B-1----:R-:W-:Y:S01]  /*0110*/  IADD3 R12, R0, 0xffffffe, RZ ;  /* 0x0ffffffe000c7810 */ /* 0x002fe20007ffe0ff */
[----:B------:R0:W5:Y:S01]  /*0120*/  @P0 LDG.E R4, [R8.64] ;  /* 0x0000000408040981 */ /* 0x000162000c1e1900 */
[----:B------:R-:W-:-:S02]  /*0130*/  @P1 LEA.HI.X R11, R2, c[0x0][0x254], R3, 0x2, P3 ;  /* 0x00009500020b1a11 */ /* 0x000fc400018f1403 */
[----:B------:R1:W3:Y:S03]  /*0140*/  F2I.FTZ.U32.TRUNC.NTZ R13, R12 ;  /* 0x0000000c000d7305 */ /* 0x0002e6000021f000 */
[----:B------:R4:W5:Y:S01]  /*0150*/  @P1 LDG.E R5, [R10.64] ;  /* 0x000000040a051981 */ /* 0x000962000c1e1900 */
[----:B-1----:R-:W-:Y:S01]  /*0160*/  HFMA2.MMA R12, -RZ, RZ, 0, 0 ;  /* 0x00000000ff0c7435 */ /* 0x002fe200000001ff */
[----:B---3--:R-:W-:-:S05]  /*0170*/  IADD3 R6, RZ, -R13, RZ ;  /* 0x8000000dff067210 */ /* 0x008fca0007ffe0ff */
[----:B0-----:R-:W-:-:S04]  /*0180*/  IMAD R9, R6, R17, RZ ;  /* 0x0000001106097224 */ /* 0x001fc800078e02ff */
[----:B------:R-:W-:-:S06]  /*0190*/  IMAD.HI.U32 R13, R13, R9, R12 ;  /* 0x000000090d0d7227 */ /* 0x000fcc00078e000c */
[----:B------:R-:W-:-:S05]  /*01a0*/  IMAD.HI.U32 R0, R13, R14, RZ ;  /* 0x0000000e0d007227 */ /* 0x000fca00078e00ff */
[----:B------:R-:W-:-:S05]  /*01b0*/  IADD3 R8, -R0, RZ, RZ ;  /* 0x000000ff00087210 */ /* 0x000fca0007ffe1ff */
[----:B------:R-:W-:Y:S01]  /*01c0*/  IMAD R14, R17, R8, R14 ;  /* 0x00000008110e7224 */ /* 0x000fe200078e020e */
[----:B--2---:R-:W-:-:S04]  /*01d0*/  SHF.R.S32.HI R6, RZ, 0x1f, R7 ;  /* 0x0000001fff067819 */ /* 0x004fc80000011407 */
[----:B------:R-:W-:Y:S01]  /*01e0*/  ISETP.GT.U32.AND P1, PT, R17, R14, PT ;  /* 0x0000000e1100720c */ /* 0x000fe20003f24070 */
[----:B----4-:R-:W-:Y:S02]  /*01f0*/  IMAD R10, R6, c[0x0][0x1d0], RZ ;  /* 0x00007400060a7a24 */ /* 0x010fe400078e02ff */
[----:B------:R-:W-:Y:S01]  /*0200*/  IMAD.WIDE.U32 R8, R7, c[0x0][0x1d0], RZ ;  /* 0x0000740007087a25 */ /* 0x000fe200078e00ff */
[----:B------:R-:W-:-:S03]  /*0210*/  LOP3.LUT R16, R2, c[0x0][0x178], RZ, 0x3c, !PT ;  /* 0x00005e0002107a12 */ /* 0x000fc600078e3cff */
[----:B------:R-:W-:Y:S02]  /*0220*/  IMAD R13, R7, c[0x0][0x1d4], R10 ;  /* 0x00007500070d7a24 */ /* 0x000fe400078e020a */
[----:B------:R-:W-:-:S04]  /*0230*/  IMAD R12, R6, c[0x0][0x1e0], RZ ;  /* 0x00007800060c7a24 */ /* 0x000fc800078e02ff */
[-C--:B------:R-:W-:Y:S01]  /*0240*/  @!P1 IADD3 R14, R14, -R17.reuse, RZ ;  /* 0x800000110e0e9210 */ /* 0x080fe20007ffe0ff */
[----:B------:R-:W-:Y:S01]  /*0250*/  IMAD.IADD R9, R9, 0x1, R13 ;  /* 0x0000000109097824 */ /* 0x000fe200078e020d */
[----:B------:R-:W-:Y:S01]  /*0260*/  MOV R18, c[0x0][0x174] ;  /* 0x00005d0000127a02 */ /* 0x000fe20000000f00 */
[C---:B------:R-:W-:Y:S01]  /*0270*/  IMAD.WIDE.U32 R10, R7.reuse, c[0x0][0x1e0], RZ ;  /* 0x00007800070a7a25 */ /* 0x040fe200078e00ff */
[----:B------:R-:W-:Y:S02]  /*0280*/  ISETP.GE.U32.AND P0, PT, R14, R17, PT ;  /* 0x000000110e00720c */ /* 0x000fe40003f06070 */
[----:B------:R-:W-:Y:S01]  /*0290*/  ISETP.GE.AND P2, PT, R16, RZ, PT ;  /* 0x000000ff1000720c */ /* 0x000fe20003f46270 */
[----:B------:R-:W-:Y:S01]  /*02a0*/  IMAD R15, R7, c[0x0][0x1e4], R12 ;  /* 0x00007900070f7a24 */ /* 0x000fe200078e020c */
[----:B------:R-:W-:Y:S01]  /*02b0*/  LEA R17, R18, 0xffffff80, 0x7 ;  /* 0xffffff8012117811 */ /* 0x000fe200078e38ff */
[----:B------:R-:W-:Y:S02]  /*02c0*/  IMAD R16, R6, c[0x0][0x278], RZ ;  /* 0x00009e0006107a24 */ /* 0x000fe400078e02ff */
[----:B------:R-:W-:-:S02]  /*02d0*/  IMAD R21, R3, c[0x0][0x1d8], RZ ;  /* 0x0000760003157a24 */ /* 0x000fc400078e02ff */
[----:B------:R-:W-:Y:S01]  /*02e0*/  IMAD.WIDE.U32 R8, R2, c[0x0][0x1d8], R8 ;  /* 0x0000760002087a25 */ /* 0x000fe200078e0008 */
[----:B------:R-:W-:Y:S02]  /*02f0*/  IADD3 R11, R11, R15, RZ ;  /* 0x0000000f0b0b7210 */ /* 0x000fe40007ffe0ff */
[----:B------:R-:W-:Y:S01]  /*0300*/  SHF.R.S32.HI R19, RZ, 0x1f, R17 ;  /* 0x0000001fff137819 */ /* 0x000fe20000011411 */
[----:B------:R-:W-:Y:S01]  /*0310*/  IMAD.WIDE.U32 R12, R7, c[0x0][0x278], RZ ;  /* 0x00009e00070c7a25 */ /* 0x000fe200078e00ff */
[----:B------:R-:W-:-:S03]  /*0320*/  IADD3 R24, P4, R17, R8, RZ ;  /* 0x0000000811187210 */ /* 0x000fc60007f9e0ff */
[----:B------:R-:W-:Y:S02]  /*0330*/  IMAD R15, R7, c[0x0][0x27c], R16 ;  /* 0x00009f00070f7a24 */ /* 0x000fe400078e0210 */
[----:B------:R-:W-:Y:S01]  /*0340*/  IMAD R21, R2, c[0x0][0x1dc], R21 ;  /* 0x0000770002157a24 */ /* 0x000fe200078e0215 */
[----:B------:R-:W-:Y:S01]  /*0350*/  @!P1 IADD3 R0, R0, 0x1, RZ ;  /* 0x0000000100009810 */ /* 0x000fe20007ffe0ff */
[----:B------:R-:W-:Y:S01]  /*0360*/  IMAD.WIDE.U32 R10, R2, c[0x0][0x1e8], R10 ;  /* 0x00007a00020a7a25 */ /* 0x000fe200078e000a */
[----:B------:R-:W-:Y:S02]  /*0370*/  IADD3 R13, R13, R15, RZ ;  /* 0x0000000f0d0d7210 */ /* 0x000fe40007ffe0ff */
[----:B------:R-:W-:Y:S01]  /*0380*/  IADD3.X R25, R19, R9, R21, P4, !PT ;  /* 0x0000000913197210 */ /* 0x000fe200027fe415 */
[C---:B------:R-:W-:Y:S01]  /*0390*/  IMAD R9, R3.reuse, c[0x0][0x1e8], RZ ;  /* 0x00007a0003097a24 */ /* 0x040fe200078e02ff */
[----:B------:R-:W-:Y:S02]  /*03a0*/  ISETP.NE.AND P1, PT, RZ, c[0x0][0x178], PT ;  /* 0x00005e00ff007a0c */ /* 0x000fe40003f25270 */
[----:B------:R-:W-:Y:S01]  /*03b0*/  @P0 IADD3 R0, R0, 0x1, RZ ;  /* 0x0000000100000810 */ /* 0x000fe20007ffe0ff */
[----:B------:R-:W-:Y:S01]  /*03c0*/  IMAD R21, R3, c[0x0][0x280], RZ ;  /* 0x0000a00003157a24 */ /* 0x000fe200078e02ff */
[----:B------:R-:W-:Y:S01]  /*03d0*/  IADD3 R22, P0, R17, R10, RZ ;  /* 0x0000000a11167210 */ /* 0x000fe20007f1e0ff */
[----:B------:R-:W-:Y:S01]  /*03e0*/  IMAD.WIDE.U32 R12, R2, c[0x0][0x280], R12 ;  /* 0x0000a000020c7a25 */ /* 0x000fe200078e000c */
[----:B------:R-:W-:-:S03]  /*03f0*/  MOV R8, R0 ;  /* 0x0000000000087202 */ /* 0x000fc60000000f00 */
[----:B------:R-:W-:Y:S02]  /*0400*/  IMAD R9, R2, c[0x0][0x1ec], R9 ;  /* 0x00007b0002097a24 */ /* 0x000fe400078e0209 */
[----:B------:R-:W-:Y:S01]  /*0410*/  IMAD R16, R6, c[0x0][0x1b0], RZ ;  /* 0x00006c0006107a24 */ /* 0x000fe200078e02ff */
[----:B------:R-:W-:Y:S01]  /*0420*/  @!P2 IADD3 R8, -R8, RZ, RZ ;  /* 0x000000ff0808a210 */ /* 0x000fe20007ffe1ff */
[----:B------:R-:W-:Y:S01]  /*0430*/  IMAD R0, R2, c[0x0][0x284], R21 ;  /* 0x0000a10002007a24 */ /* 0x000fe200078e0215 */
[----:B------:R-:W-:Y:S01]  /*0440*/  IADD3 R21, P2, R17, R12, RZ ;  /* 0x0000000c11157210 */ /* 0x000fe20007f5e0ff */
[----:B------:R-:W-:Y:S01]  /*0450*/  IMAD.WIDE.U32 R14, R7, c[0x0][0x1b0], RZ ;  /* 0x00006c00070e7a25 */ /* 0x000fe200078e00ff */
[----:B------:R-:W-:Y:S02]  /*0460*/  IADD3.X R11, R19, R11, R9, P0, !PT ;  /* 0x0000000b130b7210 */ /* 0x000fe400007fe409 */
[----:B------:R-:W-:Y:S01]  /*0470*/  ISETP.NE.U32.AND P0, PT, RZ, c[0x0][0x260], PT ;  /* 0x00009800ff007a0c */ /* 0x000fe20003f05070 */
[----:B------:R-:W-:Y:S01]  /*0480*/  IMAD R23, R7, c[0x0][0x1b4], R16 ;  /* 0x00006d0007177a24 */ /* 0x000fe200078e0210 */
[----:B------:R-:W-:-:S02]  /*0490*/  @!P1 LOP3.LUT R8, RZ, c[0x0][0x178], RZ, 0x33, !PT ;  /* 0x00005e00ff089a12 */ /* 0x000fc400078e33ff */
[----:B------:R-:W-:Y:S01]  /*04a0*/  IADD3.X R12, R19, R13, R0, P2, !PT ;  /* 0x0000000d130c7210 */ /* 0x000fe200017fe400 */
[----:B------:R-:W-:Y:S01]  /*04b0*/  IMAD.IADD R15, R15, 0x1, R23 ;  /* 0x000000010f0f7824 */ /* 0x000fe200078e0217 */
[----:B------:R-:W-:Y:S02]  /*04c0*/  LEA R23, P1, R24, c[0x0][0x240], 0x1 ;  /* 0x0000900018177a11 */ /* 0x000fe400078208ff */
[----:B------:R-:W-:Y:S02]  /*04d0*/  LEA R16, P2, R22, c[0x0][0x248], 0x1 ;  /* 0x0000920016107a11 */ /* 0x000fe400078408ff */
[----:B------:R-:W-:Y:S02]  /*04e0*/  ISETP.NE.AND.EX P0, PT, RZ, c[0x0][0x264], PT, P0 ;  /* 0x00009900ff007a0c */ /* 0x000fe40003f05300 */
[----:B------:R-:W-:Y:S02]  /*04f0*/  SHF.R.S32.HI R9, RZ, 0x1f, R8 ;  /* 0x0000001fff097819 */ /* 0x000fe40000011408 */
[----:B------:R-:W-:-:S02]  /*0500*/  LEA.HI.X R24, R24, c[0x0][0x244], R25, 0x1, P1 ;  /* 0x0000910018187a11 */ /* 0x000fc400008f0c19 */
[----:B------:R-:W-:Y:S02]  /*0510*/  LEA.HI.X R22, R22, c[0x0][0x24c], R11, 0x1, P2 ;  /* 0x0000930016167a11 */ /* 0x000fe400010f0c0b */
[----:B------:R-:W-:Y:S02]  /*0520*/  ISETP.NE.U32.AND P1, PT, RZ, c[0x0][0x328], PT ;  /* 0x0000ca00ff007a0c */ /* 0x000fe40003f25070 */
[----:B------:R-:W-:Y:S01]  /*0530*/  ISETP.NE.U32.AND P2, PT, RZ, c[0x0][0x348], PT ;  /* 0x0000d200ff007a0c */ /* 0x000fe20003f45070 */
[----:B------:R-:W-:Y:S01]  /*0540*/  IMAD R13, R9, c[0x0][0x1c8], RZ ;  /* 0x00007200090d7a24 */ /* 0x000fe200078e02ff */
[----:B------:R-:W-:Y:S02]  /*0550*/  ISETP.NE.AND.EX P1, PT, RZ, c[0x0][0x32c], PT, P1 ;  /* 0x0000cb00ff007a0c */ /* 0x000fe40003f25310 */
[----:B------:R-:W-:Y:S01]  /*0560*/  ISETP.NE.AND.EX P2, PT, RZ, c[0x0][0x34c], PT, P2 ;  /* 0x0000d300ff007a0c */ /* 0x000fe20003f45320 */
[----:B------:R-:W-:Y:S01]  /*0570*/  IMAD.WIDE.U32 R14, R8, c[0x0][0x1c8], R14 ;  /* 0x00007200080e7a25 */ /* 0x000fe200078e000e */
[----:B------:R-:W-:-:S03]  /*0580*/  ISETP.GE.AND P3, PT, R18, 0x1, PT ;  /* 0x000000011200780c */ /* 0x000fc60003f66270 */
[----:B------:R-:W-:Y:S02]  /*0590*/  IMAD R13, R8, c[0x0][0x1cc], R13 ;  /* 0x00007300080d7a24 */ /* 0x000fe400078e020d */
[----:B------:R-:W-:Y:S01]  /*05a0*/  @P0 IMAD R0, R7, c[0x0][0x164], R2 ;  /* 0x0000590007000a24 */ /* 0x000fe200078e0202 */
[----:B------:R-:W-:Y:S02]  /*05b0*/  LEA R18, P4, R21, c[0x0][0x308], 0x1 ;  /* 0x0000c20015127a11 */ /* 0x000fe400078808ff */
[----:B------:R-:W-:Y:S01]  /*05c0*/  IADD3 R17, P5, R17, R14, RZ ;  /* 0x0000000e11117210 */ /* 0x000fe20007fbe0ff */
[----:B------:R-:W-:Y:S01]  /*05d0*/  @P0 IMAD R0, R0, c[0x0][0x174], RZ ;  /* 0x00005d0000000a24 */ /* 0x000fe200078e02ff */
[----:B------:R-:W-:Y:S01]  /*05e0*/  IADD3 R20, R15, R13, RZ ;  /* 0x0000000d0f147210 */ /* 0x000fe20007ffe0ff */
[----:B------:R-:W-:Y:S01]  /*05f0*/  CS2R R66, SRZ ;  /* 0x0000000000427805 */ /* 0x000fe2000001ff00 */
[----:B------:R-:W-:Y:S01]  /*0600*/  CS2R R64, SRZ ;  /* 0x0000000000407805 */ /* 0x000fe2000001ff00 */
[----:B------:R-:W-:Y:S01]  /*0610*/  LEA.HI.X R21, R21, c[0x0][0x30c], R12, 0x1, P4 ;  /* 0x0000c30015157a11 */ /* 0x000fe200020f0c0c */
[----:B------:R-:W-:Y:S01]  /*0620*/  @P0 IMAD.MOV.U32 R69, RZ, RZ, 0x8 ;  /* 0x00000008ff450424 */ /* 0x000fe200078e00ff */
[----:B------:R-:W-:Y:S01]  /*0630*/  IADD3.X R20, R19, R20, RZ, P5, !PT ;  /* 0x0000001413147210 */ /* 0x000fe20002ffe4ff */
[----:B------:R-:W-:Y:S01]  /*0640*/  @P0 IMAD R0, R0, c[0x0][0x16c], RZ ;  /* 0x00005b0000000a24 */ /* 0x000fe200078e02ff */
[----:B------:R-:W-:-:S02]  /*0650*/  LEA R19, P6, R17, c[0x0][0x230], 0x1 ;  /* 0x00008c0011137a11 */ /* 0x000fc400078c08ff */
[C---:B------:R-:W-:Y:S02]  /*0660*/  @P1 LEA R66, P4, R2.reuse, c[0x0][0x328], 0x2 ;  /* 0x0000ca0002421a11 */ /* 0x040fe400078810ff */
[----:B------:R-:W-:Y:S01]  /*0670*/  @P2 LEA R64, P5, R2, c[0x0][0x348], 0x2 ;  /* 0x0000d20002402a11 */ /* 0x000fe200078a10ff */
[----:B------:R-:W-:Y:S01]  /*0680*/  @P0 IMAD.WIDE R68, R0, R69, c[0x0][0x260] ;  /* 0x0000980000440625 */ /* 0x000fe200078e0245 */
[----:B------:R-:W-:Y:S01]  /*0690*/  LEA.HI.X R20, R17, c[0x0][0x234], R20, 0x1, P6 ;  /* 0x00008d0011147a11 */ /* 0x000fe200030f0c14 */
[----:B------:R-:W-:Y:S01]  /*06a0*/  CS2R R10, SRZ ;  /* 0x00000000000a7805 */ /* 0x000fe2000001ff00 */
[C-C-:B------:R-:W-:Y:S01]  /*06b0*/  @P1 LEA.HI.X R67, R2.reuse, c[0x0][0x32c], R3.reuse, 0x2, P4 ;  /* 0x0000cb0002431a11 */ /* 0x140fe200020f1403 */
[----:B------:R-:W-:Y:S01]  /*06c0*/  @!P0 CS2R R68, SRZ ;  /* 0x0000000000448805 */ /* 0x000fe2000001ff00 */
[----:B------:R-:W-:Y:S01]  /*06d0*/  @P2 LEA.HI.X R65, R2, c[0x0][0x34c], R3, 0x2, P5 ;  /* 0x0000d30002412a11 */ /* 0x000fe200028f1403 */
[----:B------:R-:W-:Y:S05]  /*06e0*/  @!P3 BRA `(.L_x_8061) ;  /* 0x000032100000b947 */ /* 0x000fea0003800000 */
[----:B------:R-:W0:Y:S01]  /*06f0*/  S2R R12, SR_TID.X ;  /* 0x00000000000c7919 */ /* 0x000e220000002100 */
[----:B------:R-:W-:Y:S01]  /*0700*/  MOV R13, RZ ;  /* 0x000000ff000d7202 */ /* 0x000fe20000000f00 */
[----:B------:R-:W-:Y:S01]  /*0710*/  IMAD R0, R6, c[0x0][0x2b8], RZ ;  /* 0x0000ae0006007a24 */ /* 0x000fe200078e02ff */
[----:B------:R-:W-:Y:S01]  /*0720*/  MOV R17, R18 ;  /* 0x0000001200117202 */ /* 0x000fe20000000f00 */
[----:B------:R-:W-:Y:S01]  /*0730*/  IMAD R25, R3, c[0x0][0x180], RZ ;  /* 0x0000600003197a24 */ /* 0x000fe200078e02ff */
[----:B------:R-:W-:Y:S01]  /*0740*/  MOV R18, R21 ;  /* 0x0000001500127202 */ /* 0x000fe20000000f00 */
[----:B------:R-:W-:-:S02]  /*0750*/  IMAD R15, R7, c[0x0][0x2bc], R0 ;  /* 0x0000af00070f7a24 */ /* 0x000fc400078e0200 */
[----:B------:R-:W-:Y:S02]  /*0760*/  IMAD R27, R3, c[0x0][0x198], RZ ;  /* 0x00006600031b7a24 */ /* 0x000fe400078e02ff */
[----:B------:R-:W-:-:S04]  /*0770*/  IMAD.WIDE.U32 R62, R2, c[0x0][0x180], RZ ;  /* 0x00006000023e7a25 */ /* 0x000fc800078e00ff */
[----:B------:R-:W-:-:S04]  /*0780*/  IMAD.WIDE.U32 R60, R2, c[0x0][0x198], RZ ;  /* 0x00006600023c7a25 */ /* 0x000fc800078e00ff */
[C---:B------:R-:W-:Y:S02]  /*0790*/  IMAD R25, R2.reuse, c[0x0][0x184], R25 ;  /* 0x0000610002197a24 */ /* 0x040fe400078e0219 */
[----:B------:R-:W-:Y:S02]  /*07a0*/  IMAD R27, R2, c[0x0][0x19c], R27 ;  /* 0x00006700021b7a24 */ /* 0x000fe400078e021b */
[----:B------:R-:W-:Y:S01]  /*07b0*/  IMAD.MOV.U32 R14, RZ, RZ, R24 ;  /* 0x000000ffff0e7224 */ /* 0x000fe200078e0018 */
[----:B------:R-:W-:Y:S01]  /*07c0*/  IADD3 R25, R63, R25, RZ ;  /* 0x000000193f197210 */ /* 0x000fe20007ffe0ff */
[----:B0-----:R-:W-:Y:S01]  /*07d0*/  IMAD.WIDE.U32 R10, R7, c[0x0][0x2b8], R12 ;  /* 0x0000ae00070a7a25 */ /* 0x001fe200078e000c */
[C---:B------:R-:W-:Y:S02]  /*07e0*/  SHF.L.U32 R0, R12.reuse, 0x2, RZ ;  /* 0x000000020c007819 */ /* 0x040fe400000006ff */
[----:B------:R-:W-:Y:S01]  /*07f0*/  LOP3.LUT R24, R12, 0x1f, RZ, 0xc0, !PT ;  /* 0x0000001f0c187812 */ /* 0x000fe200078ec0ff */
[----:B------:R-:W-:Y:S01]  /*0800*/  IMAD R13, R9, c[0x0][0x2c0], RZ ;  /* 0x0000b000090d7a24 */ /* 0x000fe200078e02ff */
[----:B------:R-:W-:Y:S01]  /*0810*/  IADD3 R11, R11, R15, RZ ;  /* 0x0000000f0b0b7210 */ /* 0x000fe20007ffe0ff */
[----:B------:R-:W-:Y:S01]  /*0820*/  IMAD.MOV.U32 R21, RZ, RZ, c[0x0][0x174] ;  /* 0x00005d00ff157624 */ /* 0x000fe200078e00ff */
[----:B------:R-:W-:Y:S01]  /*0830*/  MOV R15, R16 ;  /* 0x00000010000f7202 */ /* 0x000fe20000000f00 */
[C---:B------:R-:W-:Y:S01]  /*0840*/  IMAD R13, R8.reuse, c[0x0][0x2c4], R13 ;  /* 0x0000b100080d7a24 */ /* 0x040fe200078e020d */
[----:B------:R-:W-:Y:S01]  /*0850*/  MOV R16, R22 ;  /* 0x0000001600107202 */ /* 0x000fe20000000f00 */
[----:B------:R-:W-:Y:S01]  /*0860*/  IMAD.WIDE.U32 R10, R8, c[0x0][0x2c0], R10 ;  /* 0x0000b000080a7a25 */ /* 0x000fe200078e000a */
[----:B------:R-:W0:Y:S01]  /*0870*/  S2R R22, SR_LANEID ;  /* 0x0000000000167919 */ /* 0x000e220000000000 */
[----:B------:R-:W-:-:S02]  /*0880*/  LOP3.LUT R59, R0, 0xffffff80, RZ, 0xc0, !PT ;  /* 0xffffff80003b7812 */ /* 0x000fc400078ec0ff */
[----:B------:R-:W-:Y:S02]  /*0890*/  IADD3 R27, R61, R27, RZ ;  /* 0x0000001b3d1b7210 */ /* 0x000fe40007ffe0ff */
[----:B------:R-:W-:Y:S02]  /*08a0*/  IADD3 R11, R11, R13, RZ ;  /* 0x0000000d0b0b7210 */ /* 0x000fe40007ffe0ff */
[C---:B------:R-:W-:Y:S02]  /*08b0*/  LEA R29, P0, R10.reuse, c[0x0][0x320], 0x2 ;  /* 0x0000c8000a1d7a11 */ /* 0x040fe400078010ff */
[----:B------:R-:W-:Y:S02]  /*08c0*/  LOP3.LUT R58, R59, 0x1f, R12, 0xf8, !PT ;  /* 0x0000001f3b3a7812 */ /* 0x000fe400078ef80c */
[----:B------:R-:W-:Y:S02]  /*08d0*/  LEA.HI.X R38, R10, c[0x0][0x324], R11, 0x2, P0 ;  /* 0x0000c9000a267a11 */ /* 0x000fe400000f140b */
[C---:B------:R-:W-:Y:S01]  /*08e0*/  IADD3 R26, P0, R29.reuse, -0x180, RZ ;  /* 0xfffffe801d1a7810 */ /* 0x040fe20007f1e0ff */
[----:B------:R-:W-:Y:S01]  /*08f0*/  CS2R R10, SRZ ;  /* 0x00000000000a7805 */ /* 0x000fe2000001ff00 */
[----:B------:R-:W-:-:S02]  /*0900*/  IADD3 R28, P1, R29, -0x100, RZ ;  /* 0xffffff001d1c7810 */ /* 0x000fc40007f3e0ff */
[----:B------:R-:W-:Y:S02]  /*0910*/  IADD3 R29, P2, R29, -0x80, RZ ;  /* 0xffffff801d1d7810 */ /* 0x000fe40007f5e0ff */
[----:B------:R-:W-:Y:S02]  /*0920*/  MOV R13, R23 ;  /* 0x00000017000d7202 */ /* 0x000fe40000000f00 */
[C---:B------:R-:W-:Y:S02]  /*0930*/  IADD3.X R30, R38.reuse, -0x1, RZ, P0, !PT ;  /* 0xffffffff261e7810 */ /* 0x040fe400007fe4ff */
[----:B------:R-:W-:Y:S02]  /*0940*/  IADD3.X R36, R38, -0x1, RZ, P1, !PT ;  /* 0xffffffff26247810 */ /* 0x000fe40000ffe4ff */
[----:B------:R-:W-:Y:S02]  /*0950*/  MOV R23, RZ ;  /* 0x000000ff00177202 */ /* 0x000fe40000000f00 */
[----:B------:R-:W-:-:S02]  /*0960*/  SHF.R.S32.HI R59, RZ, 0x1f, R58 ;  /* 0x0000001fff3b7819 */ /* 0x000fc4000001143a */
[C---:B------:R-:W-:Y:S02]  /*0970*/  LOP3.LUT R31, R58.reuse, 0x20, RZ, 0xfc, !PT ;  /* 0x000000203a1f7812 */ /* 0x040fe400078efcff */
[C---:B------:R-:W-:Y:S02]  /*0980*/  LOP3.LUT R37, R58.reuse, 0x40, RZ, 0xfc, !PT ;  /* 0x000000403a257812 */ /* 0x040fe400078efcff */
[----:B------:R-:W-:Y:S02]  /*0990*/  LOP3.LUT R39, R58, 0x60, RZ, 0xfc, !PT ;  /* 0x000000603a277812 */ /* 0x000fe400078efcff */
[----:B0-----:R-:W-:Y:S02]  /*09a0*/  IADD3.X R38, R38, -0x1, RZ, P2, !PT ;  /* 0xffffffff26267810 */ /* 0x001fe400017fe4ff */
.L_x_8088:
[----:B------:R-:W-:Y:S01]  /*09b0*/  BAR.SYNC.DEFER_BLOCKING 0x0 ;  /* 0x0000000000007b1d */ /* 0x000fe20000010000 */
[----:B--2---:R-:W-:Y:S01]  /*09c0*/  LEA R41, R21, 0xffffff80, 0x7 ;  /* 0xffffff8015297811 */ /* 0x004fe200078e38ff */
[C---:B------:R-:W-:Y:S01]  /*09d0*/  IMAD.SHL.U32 R40, R58.reuse, 0x2, RZ ;  /* 0x000000023a287824 */ /* 0x040fe200078e00ff */
[----:B------:R-:W-:Y:S02]  /*09e0*/  SHF.L.U64.HI R43, R58, 0x1, R59 ;  /* 0x000000013a2b7819 */ /* 0x000fe4000001023b */
[----:B------:R-:W-:-:S02]  /*09f0*/  IADD3 R0, -R41, c[0x0][0x168], RZ ;  /* 0x00005a0029007a10 */ /* 0x000fc40007ffe1ff */
[----:B---3--:R-:W-:Y:S02]  /*0a00*/  IADD3 R32, P4, R13, R40, RZ ;  /* 0x000000280d207210 */ /* 0x008fe40007f9e0ff */
        /* <DEDUP_REMOVED lines=24> */
[----:B0-2---:R0:W-:Y:S04]  /*0b90*/  STS.U16 [R42], R35 ;  /* 0x000000232a007388 */ /* 0x0051e80000000400 */
[----:B---3--:R-:W-:Y:S04]  /*0ba0*/  STS.U16 [R42+0x40], R45 ;  /* 0x0000402d2a007388 */ /* 0x008fe80000000400 */
[----:B-1--4-:R1:W-:Y:S04]  /*0bb0*/  STS.U16 [R42+0x80], R47 ;  /* 0x0000802f2a007388 */ /* 0x0123e80000000400 */
[----:B------:R2:W-:Y:S01]  /*0bc0*/  STS.U16 [R42+0xc0], R49 ;  /* 0x0000c0312a007388 */ /* 0x0005e20000000400 */
[----:B------:R-:W-:-:S06]  /*0bd0*/  NOP ;  /* 0x0000000000007918 */ /* 0x000fcc0000000000 */
[----:B------:R-:W-:Y:S04]  /*0be0*/  LDS.64 R54, [R22.X8] ;  /* 0x0000000016367984 */ /* 0x000fe80000008a00 */
[----:B------:R-:W-:Y:S06]  /*0bf0*/  BAR.SYNC.DEFER_BLOCKING 0x0 ;  /* 0x0000000000007b1d */ /* 0x000fec0000010000 */
[----:B------:R-:W3:Y:S04]  /*0c00*/  @!P1 LDG.E.U16 R51, [R56.64] ;  /* 0x0000000438339981 */ /* 0x000ee8000c1e1500 */
[----:B------:R-:W4:Y:S04]  /*0c10*/  @!P2 LDG.E.U16 R53, [R56.64+0x40] ;  /* 0x000040043835a981 */ /* 0x000f28000c1e1500 */
[----:B------:R-:W4:Y:S04]  /*0c20*/  @!P3 LDG.E.U16 R71, [R56.64+0x80] ;  /* 0x000080043847b981 */ /* 0x000f28000c1e1500 */
[----:B------:R-:W4:Y:S01]  /*0c30*/  @!P4 LDG.E.U16 R73, [R56.64+0xc0] ;  /* 0x0000c0043849c981 */ /* 0x000f22000c1e1500 */
[----:B------:R-:W-:-:S02]  /*0c40*/  IADD3 R32, P0, R17, R40, RZ ;  /* 0x0000002811207210 */ /* 0x000fc40007f1e0ff */
[----:B0-----:R-:W-:Y:S02]  /*0c50*/  PRMT R35, RZ, 0x7610, R35 ;  /* 0x00007610ff237816 */ /* 0x001fe40000000023 */
[----:B-1----:R-:W-:Y:S02]  /*0c60*/  PRMT R47, RZ, 0x7610, R47 ;  /* 0x00007610ff2f7816 */ /* 0x002fe4000000002f */
[----:B--2---:R-:W-:Y:S02]  /*0c70*/  PRMT R49, RZ, 0x7610, R49 ;  /* 0x00007610ff317816 */ /* 0x004fe40000000031 */
[----:B------:R-:W-:Y:S02]  /*0c80*/  PRMT R75, RZ, 0x7610, R75 ;  /* 0x00007610ff4b7816 */ /* 0x000fe4000000004b */
[----:B------:R-:W-:Y:S01]  /*0c90*/  IADD3.X R33, R18, R43, RZ, P0, !PT ;  /* 0x0000002b12217210 */ /* 0x000fe200007fe4ff */
[----:B---3--:R-:W-:Y:S04]  /*0ca0*/  STS.U16 [R42], R51 ;  /* 0x000000332a007388 */ /* 0x008fe80000000400 */
[----:B----4-:R-:W-:Y:S04]  /*0cb0*/  STS.U16 [R42+0x40], R53 ;  /* 0x000040352a007388 */ /* 0x010fe80000000400 */
[----:B------:R-:W-:Y:S04]  /*0cc0*/  STS.U16 [R42+0x80], R71 ;  /* 0x000080472a007388 */ /* 0x000fe80000000400 */
        /* <DEDUP_REMOVED lines=8> */
[----:B0-----:R-:W-:Y:S01]  /*0d50*/  HADD2.F32 R44, -RZ, R50.H0_H0 ;  /* 0x20000032ff2c7230 */ /* 0x001fe20000004100 */
[----:B------:R-:W-:Y:S01]  /*0d60*/  BSSY B0, `(.L_x_8062) ;  /* 0x000003b000007945 */ /* 0x000fe20003800000 */
[----:B------:R-:W-:-:S02]  /*0d70*/  HADD2.F32 R34, -RZ, R54.H0_H0 ;  /* 0x20000036ff227230 */ /* 0x000fc40000004100 */
[----:B------:R-:W-:Y:S01]  /*0d80*/  HADD2.F32 R46, -RZ, R50.H1_H1 ;  /* 0x30000032ff2e7230 */ /* 0x000fe20000004100 */
[--C-:B-----5:R-:W-:Y:S01]  /*0d90*/  FADD.FTZ R44, R44, R5.reuse ;  /* 0x000000052c2c7221 */ /* 0x120fe20000010000 */
[----:B------:R-:W-:Y:S02]  /*0da0*/  HADD2.F32 R48, -RZ, R51.H1_H1 ;  /* 0x30000033ff307230 */ /* 0x000fe40000004100 */
[----:B-1----:R-:W-:Y:S02]  /*0db0*/  HADD2.F32 R32, -RZ, R54.H1_H1 ;  /* 0x30000036ff207230 */ /* 0x002fe40000004100 */
[----:B------:R-:W-:Y:S01]  /*0dc0*/  FSETP.GTU.FTZ.AND P2, PT, R44, 20, PT ;  /* 0x41a000002c00780b */ /* 0x000fe20003f5c000 */
[--C-:B------:R-:W-:Y:S02]  /*0dd0*/  FADD.FTZ R46, R46, R5.reuse ;  /* 0x000000052e2e7221 */ /* 0x100fe40000010000 */
[----:B------:R-:W-:-:S03]  /*0de0*/  FADD.FTZ R48, R48, R5 ;  /* 0x0000000530307221 */ /* 0x000fc60000010000 */
[----:B------:R-:W-:Y:S02]  /*0df0*/  FSETP.GTU.FTZ.AND P3, PT, R46, 20, PT ;  /* 0x41a000002e00780b */ /* 0x000fe40003f7c000 */
[----:B------:R-:W-:Y:S01]  /*0e00*/  FSETP.GTU.FTZ.AND P1, PT, R48, 20, PT ;  /* 0x41a000003000780b */ /* 0x000fe20003f3c000 */
[----:B--2---:R-:W-:Y:S04]  /*0e10*/  STS.U16 [R42], R35 ;  /* 0x000000232a007388 */ /* 0x004fe80000000400 */
[----:B---3--:R-:W-:Y:S04]  /*0e20*/  STS.U16 [R42+0x40], R47 ;  /* 0x0000402f2a007388 */ /* 0x008fe80000000400 */
[----:B----4-:R-:W-:Y:S04]  /*0e30*/  STS.U16 [R42+0x80], R49 ;  /* 0x000080312a007388 */ /* 0x010fe80000000400 */
[----:B------:R-:W-:Y:S01]  /*0e40*/  STS.U16 [R42+0xc0], R75 ;  /* 0x0000c04b2a007388 */ /* 0x000fe20000000400 */
[----:B------:R-:W-:-:S06]  /*0e50*/  NOP ;  /* 0x0000000000007918 */ /* 0x000fcc0000000000 */
[----:B------:R-:W0:Y:S02]  /*0e60*/  LDS.64 R52, [R22.X8] ;  /* 0x0000000016347984 */ /* 0x000e240000008a00 */
[--C-:B0-----:R-:W-:Y:S02]  /*0e70*/  HADD2.F32 R45, -RZ, R52.reuse.H0_H0 ;  /* 0x20000034ff2d7230 */ /* 0x101fe40000004100 */
[----:B------:R-:W-:-:S03]  /*0e80*/  HADD2.F32 R49, -RZ, R52.H1_H1 ;  /* 0x30000034ff317230 */ /* 0x000fc60000004100 */
[----:B------:R-:W-:Y:S01]  /*0e90*/  FFMA.FTZ R34, R45, R34, R10 ;  /* 0x000000222d227223 */ /* 0x000fe2000001000a */
[----:B------:R-:W-:Y:S02]  /*0ea0*/  HADD2.F32 R10, -RZ, R51.H0_H0 ;  /* 0x20000033ff0a7230 */ /* 0x000fe40000004100 */
[--C-:B------:R-:W-:Y:S02]  /*0eb0*/  HADD2.F32 R51, -RZ, R53.reuse.H0_H0 ;  /* 0x20000035ff337230 */ /* 0x100fe40000004100 */
[----:B------:R-:W-:Y:S01]  /*0ec0*/  HADD2.F32 R53, -RZ, R53.H1_H1 ;  /* 0x30000035ff357230 */ /* 0x000fe20000004100 */
[----:B------:R-:W-:Y:S02]  /*0ed0*/  FADD.FTZ R47, R10, R5 ;  /* 0x000000050a2f7221 */ /* 0x000fe40000010000 */
[----:B------:R-:W-:Y:S01]  /*0ee0*/  FFMA.FTZ R10, R49, R32, R34 ;  /* 0x00000020310a7223 */ /* 0x000fe20000010022 */
[----:B------:R-:W-:Y:S02]  /*0ef0*/  HADD2.F32 R32, -RZ, R55.H0_H0 ;  /* 0x20000037ff207230 */ /* 0x000fe40000004100 */
        /* <DEDUP_REMOVED lines=33> */
.L_x_8063:
[----:B------:R-:W-:Y:S05]  /*1110*/  BSYNC B0 ;  /* 0x0000000000007941 */ /* 0x000fea0003800000 */
.L_x_8062:
        /* <DEDUP_REMOVED lines=33> */
.L_x_8065:
[----:B------:R-:W-:Y:S05]  /*1330*/  BSYNC B0 ;  /* 0x0000000000007941 */ /* 0x000fea0003800000 */
.L_x_8064:
        /* <DEDUP_REMOVED lines=33> */
.L_x_8067:
[----:B------:R-:W-:Y:S05]  /*1550*/  BSYNC B0 ;  /* 0x0000000000007941 */ /* 0x000fea0003800000 */
.L_x_8066:
        /* <DEDUP_REMOVED lines=33> */
.L_x_8069:
[----:B------:R-:W-:Y:S05]  /*1770*/  BSYNC B0 ;  /* 0x0000000000007941 */ /* 0x000fea0003800000 */
.L_x_8068:
[----:B------:R-:W-:Y:S01]  /*1780*/  MOV R34, c[0x0][0x16c] ;  /* 0x00005b0000227a02 */ /* 0x000fe20000000f00 */
[----:B------:R-:W-:Y:S01]  /*1790*/  HADD2.F32 R33, -RZ, R55.H1_H1 ;  /* 0x30000037ff217230 */ /* 0x000fe20000004100 */
[----:B------:R-:W-:Y:S01]  /*17a0*/  MOV R52, c[0x0][0x174] ;  /* 0x00005d0000347a02 */ /* 0x000fe20000000f00 */
[----:B------:R-:W-:Y:S01]  /*17b0*/  FFMA.FTZ R10, R51, R32, R10 ;  /* 0x00000020330a7223 */ /* 0x000fe2000001000a */
[----:B------:R-:W-:Y:S01]  /*17c0*/  ISETP.GE.AND P0, PT, R34, 0x1, PT ;  /* 0x000000012200780c */ /* 0x000fe20003f06270 */
[----:B------:R-:W-:Y:S01]  /*17d0*/  BAR.SYNC.DEFER_BLOCKING 0x0 ;  /* 0x0000000000007b1d */ /* 0x000fe20000010000 */
[----:B------:R-:W-:Y:S01]  /*17e0*/  HFMA2.MMA R50, -RZ, RZ, 0, 0 ;  /* 0x00000000ff327435 */ /* 0x000fe200000001ff */
[----:B------:R-:W-:Y:S01]  /*17f0*/  IMAD R52, R52, 0x80, R23 ;  /* 0x0000008034347824 */ /* 0x000fe200078e0217 */
[----:B------:R-:W-:Y:S01]  /*1800*/  CS2R R80, SRZ ;  /* 0x0000000000507805 */ /* 0x000fe2000001ff00 */
[----:B------:R-:W-:Y:S01]  /*1810*/  FFMA.FTZ R10, R53, R33, R10 ;  /* 0x00000021350a7223 */ /* 0x000fe2000001000a */
[----:B------:R-:W-:Y:S01]  /*1820*/  MOV R82, RZ ;  /* 0x000000ff00527202 */ /* 0x000fe20000000f00 */
[-C--:B------:R-:W-:Y:S01]  /*1830*/  FMUL.FTZ R84, R45, R4.reuse ;  /* 0x000000042d547220 */ /* 0x080fe20000410000 */
[----:B------:R-:W-:Y:S01]  /*1840*/  SHF.R.S32.HI R83, RZ, 0x1f, R52 ;  /* 0x0000001fff537819 */ /* 0x000fe20000011434 */
[----:B------:R-:W-:-:S02]  /*1850*/  FMUL.FTZ R85, R49, R4 ;  /* 0x0000000431557220 */ /* 0x000fc40000410000 */
[-C--:B------:R-:W-:Y:S02]  /*1860*/  FMUL.FTZ R86, R51, R4.reuse ;  /* 0x0000000433567220 */ /* 0x080fe40000410000 */
[----:B------:R-:W-:Y:S01]  /*1870*/  FMUL.FTZ R87, R53, R4 ;  /* 0x0000000435577220 */ /* 0x000fe20000410000 */
[----:B------:R-:W-:Y:S05]  /*1880*/  @!P0 BRA `(.L_x_8070) ;  /* 0x0000164000008947 */ /* 0x000fea0003800000 */
[----:B------:R-:W-:Y:S01]  /*1890*/  MOV R32, R12 ;  /* 0x0000000c00207202 */ /* 0x000fe20000000f00 */
[----:B------:R-:W-:Y:S01]  /*18a0*/  IMAD R0, R6, c[0x0][0x2b8], RZ ;  /* 0x0000ae0006007a24 */ /* 0x000fe200078e02ff */
[----:B------:R-:W-:Y:S01]  /*18b0*/  MOV R33, RZ ;  /* 0x000000ff00217202 */ /* 0x000fe20000000f00 */
[----:B------:R-:W-:Y:S01]  /*18c0*/  IMAD R71, R9, c[0x0][0x2c0], RZ ;  /* 0x0000b00009477a24 */ /* 0x000fe200078e02ff */
[C---:B------:R-:W-:Y:S01]  /*18d0*/  SHF.L.U32 R77, R52.reuse, 0x2, RZ ;  /* 0x00000002344d7819 */ /* 0x040fe200000006ff */
[C---:B------:R-:W-:Y:S01]  /*18e0*/  IMAD R35, R7.reuse, c[0x0][0x2bc], R0 ;  /* 0x0000af0007237a24 */ /* 0x040fe200078e0200 */
[----:B------:R-:W-:Y:S01]  /*18f0*/  SHF.L.U64.HI R79, R52, 0x2, R83 ;  /* 0x00000002344f7819 */ /* 0x000fe20000010253 */
[----:B------:R-:W-:Y:S01]  /*1900*/  IMAD.WIDE.U32 R32, R7, c[0x0][0x2b8], R32 ;  /* 0x0000ae0007207a25 */ /* 0x000fe200078e0020 */
[C---:B------:R-:W-:Y:S01]  /*1910*/  IADD3 R74, P1, R77.reuse, R28, RZ ;  /* 0x0000001c4d4a7210 */ /* 0x040fe20007f3e0ff */
[----:B------:R-:W-:Y:S01]  /*1920*/  CS2R R88, SRZ ;  /* 0x0000000000587805 */ /* 0x000fe2000001ff00 */
[----:B------:R-:W-:Y:S01]  /*1930*/  IADD3 R76, P2, R77, R29, RZ ;  /* 0x0000001d4d4c7210 */ /* 0x000fe20007f5e0ff */
[C---:B------:R-:W-:Y:S01]  /*1940*/  IMAD R71, R8.reuse, c[0x0][0x2c4], R71 ;  /* 0x0000b10008477a24 */ /* 0x040fe200078e0247 */
[----:B------:R-:W-:Y:S01]  /*1950*/  IADD3 R33, R33, R35, RZ ;  /* 0x0000002321217210 */ /* 0x000fe20007ffe0ff */
[----:B------:R-:W-:Y:S01]  /*1960*/  IMAD.MOV.U32 R50, RZ, RZ, RZ ;  /* 0x000000ffff327224 */ /* 0x000fe200078e00ff */
[----:B------:R-:W-:Y:S01]  /*1970*/  SHF.R.S32.HI R35, RZ, 0x1f, R41 ;  /* 0x0000001fff237819 */ /* 0x000fe20000011429 */
[----:B------:R-:W-:Y:S01]  /*1980*/  CS2R R80, SRZ ;  /* 0x0000000000507805 */ /* 0x000fe2000001ff00 */
[----:B------:R-:W-:Y:S01]  /*1990*/  MOV R91, RZ ;  /* 0x000000ff005b7202 */ /* 0x000fe20000000f00 */
[----:B------:R-:W-:Y:S01]  /*19a0*/  IMAD.WIDE.U32 R32, R8, c[0x0][0x2c0], R32 ;  /* 0x0000b00008207a25 */ /* 0x000fe200078e0020 */
[----:B------:R-:W-:-:S02]  /*19b0*/  MOV R82, RZ ;  /* 0x000000ff00527202 */ /* 0x000fc40000000f00 */
[----:B------:R-:W-:Y:S02]  /*19c0*/  IADD3.X R75, R79, R36, RZ, P1, !PT ;  /* 0x000000244f4b7210 */ /* 0x000fe40000ffe4ff */
[----:B------:R-:W-:-:S04]  /*19d0*/  IADD3 R70, P0, R41, R32, RZ ;  /* 0x0000002029467210 */ /* 0x000fc80007f1e0ff */
[----:B------:R-:W-:Y:S02]  /*19e0*/  IADD3.X R71, R35, R33, R71, P0, !PT ;  /* 0x0000002123477210 */ /* 0x000fe400007fe447 */
[----:B------:R-:W-:Y:S02]  /*19f0*/  IADD3 R72, P0, R77, R26, RZ ;  /* 0x0000001a4d487210 */ /* 0x000fe40007f1e0ff */
[C---:B------:R-:W-:Y:S02]  /*1a00*/  IADD3.X R77, R79.reuse, R38, RZ, P2, !PT ;  /* 0x000000264f4d7210 */ /* 0x040fe400017fe4ff */
[----:B------:R-:W-:Y:S02]  /*1a10*/  IADD3.X R73, R79, R30, RZ, P0, !PT ;  /* 0x0000001e4f497210 */ /* 0x000fe400007fe4ff */
.L_x_8083:
[----:B------:R-:W-:Y:S01]  /*1a20*/  SHF.R.S32.HI R92, RZ, 0x1f, R89 ;  /* 0x0000001fff5c7819 */ /* 0x000fe20000011459 */
[----:B------:R-:W-:Y:S01]  /*1a30*/  IMAD.MOV.U32 R32, RZ, RZ, R62 ;  /* 0x000000ffff207224 */ /* 0x000fe200078e003e */
[----:B------:R-:W-:-:S03]  /*1a40*/  MOV R33, R25 ;  /* 0x0000001900217202 */ /* 0x000fc60000000f00 */
[----:B------:R-:W-:Y:S02]  /*1a50*/  IMAD R0, R92, c[0x0][0x188], RZ ;  /* 0x000062005c007a24 */ /* 0x000fe400078e02ff */
[----:B------:R-:W-:-:S04]  /*1a60*/  IMAD.WIDE.U32 R32, R89, c[0x0][0x188], R32 ;  /* 0x0000620059207a25 */ /* 0x000fc800078e0020 */
[----:B------:R-:W-:Y:S01]  /*1a70*/  IMAD R35, R89, c[0x0][0x18c], R0 ;  /* 0x0000630059237a24 */ /* 0x000fe200078e0200 */
[----:B------:R-:W-:Y:S01]  /*1a80*/  LEA R78, P0, R32, c[0x0][0x220], 0x2 ;  /* 0x00008800204e7a11 */ /* 0x000fe200078010ff */
[----:B------:R-:W-:Y:S01]  /*1a90*/  IMAD R34, R92, c[0x0][0x1c0], RZ ;  /* 0x000070005c227a24 */ /* 0x000fe200078e02ff */
[----:B------:R-:W-:Y:S02]  /*1aa0*/  IADD3 R0, -R41, c[0x0][0x168], RZ ;  /* 0x00005a0029007a10 */ /* 0x000fe40007ffe1ff */
[----:B------:R-:W-:-:S04]  /*1ab0*/  IADD3 R33, R33, R35, RZ ;  /* 0x0000002321217210 */ /* 0x000fc80007ffe0ff */
[----:B------:R-:W-:-:S05]  /*1ac0*/  LEA.HI.X R79, R32, c[0x0][0x224], R33, 0x2, P0 ;  /* 0x00008900204f7a11 */ /* 0x000fca00000f1421 */
[----:B0-2---:R0:W2:Y:S01]  /*1ad0*/  LDG.E R90, [R78.64] ;  /* 0x000000044e5a7981 */ /* 0x0050a2000c1e1900 */
[----:B------:R-:W-:Y:S01]  /*1ae0*/  IMAD.WIDE.U32 R32, R89, c[0x0][0x1c0], R58 ;  /* 0x0000700059207a25 */ /* 0x000fe200078e003a */
        /* <DEDUP_REMOVED lines=18> */
[----:B------:R-:W-:-:S02]  /*1c10*/  MOV R33, R27 ;  /* 0x0000001b00217202 */ /* 0x000fc40000000f00 */
[----:B------:R-:W-:Y:S01]  /*1c20*/  IADD3 R94, R21, -0x1, RZ ;  /* 0xffffffff155e7810 */ /* 0x000fe20007ffe0ff */
[C---:B------:R-:W-:Y:S01]  /*1c30*/  IMAD R99, R89.reuse, c[0x0][0x1a4], R78 ;  /* 0x0000690059637a24 */ /* 0x040fe200078e024e */
[----:B------:R-:W-:Y:S01]  /*1c40*/  ISETP.NE.AND P1, PT, R12, RZ, PT ;  /* 0x000000ff0c00720c */ /* 0x000fe20003f25270 */
[----:B------:R-:W-:Y:S01]  /*1c50*/  IMAD.WIDE.U32 R32, R89, c[0x0][0x1a0], R32 ;  /* 0x0000680059207a25 */ /* 0x000fe200078e0020 */
[----:B------:R-:W-:Y:S02]  /*1c60*/  LEA.HI R79, R94, R94, RZ, 0x1 ;  /* 0x0000005e5e4f7211 */ /* 0x000fe400078f08ff */
[----:B-1----:R-:W-:Y:S01]  /*1c70*/  IADD3 R34, R12, 0x200, RZ ;  /* 0x000002000c227810 */ /* 0x002fe20007ffe0ff */
[----:B------:R-:W-:Y:S01]  /*1c80*/  IMAD.IADD R35, R33, 0x1, R99 ;  /* 0x0000000121237824 */ /* 0x000fe200078e0263 */
[----:B------:R-:W-:Y:S02]  /*1c90*/  LEA R78, P2, R32, c[0x0][0x228], 0x2 ;  /* 0x00008a00204e7a11 */ /* 0x000fe400078410ff */
[----:B------:R-:W-:-:S02]  /*1ca0*/  LOP3.LUT R33, R79, 0xfffffe, RZ, 0xc0, !PT ;  /* 0x00fffffe4f217812 */ /* 0x000fc400078ec0ff */
[----:B------:R-:W-:Y:S02]  /*1cb0*/  LEA.HI.X R79, R32, c[0x0][0x22c], R35, 0x2, P2 ;  /* 0x00008b00204f7a11 */ /* 0x000fe400010f1423 */
[----:B------:R-:W-:Y:S02]  /*1cc0*/  IADD3 R94, R94, -R33, RZ ;  /* 0x800000215e5e7210 */ /* 0x000fe40007ffe0ff */
[----:B------:R-:W-:Y:S01]  /*1cd0*/  ISETP.GT.AND P0, PT, R21, 0x1, PT ;  /* 0x000000011500780c */ /* 0x000fe20003f04270 */
[----:B------:R0:W4:Y:S02]  /*1ce0*/  LDG.E R98, [R78.64] ;  /* 0x000000044e627981 */ /* 0x000124000c1e1900 */
[----:B------:R-:W-:Y:S01]  /*1cf0*/  @!P1 IMAD R34, R94, 0x100, R89 ;  /* 0x000001005e229824 */ /* 0x000fe200078e0259 */
[----:B------:R-:W-:-:S04]  /*1d00*/  ISETP.EQ.AND P0, PT, R24, RZ, P0 ;  /* 0x000000ff1800720c */ /* 0x000fc80000702270 */
[----:B0-----:R-:W-:Y:S01]  /*1d10*/  SHF.L.U32 R78, R34, 0x2, RZ ;  /* 0x00000002224e7819 */ /* 0x001fe200000006ff */
[----:B------:R-:W-:-:S08]  /*1d20*/  HFMA2.MMA R101, -RZ, RZ, 0, 0 ;  /* 0x00000000ff657435 */ /* 0x000fd000000001ff */
[----:B------:R-:W-:-:S05]  /*1d30*/  @P0 IADD3 R32, R21, -0x2, RZ ;  /* 0xfffffffe15200810 */ /* 0x000fca0007ffe0ff */
[----:B------:R-:W-:-:S04]  /*1d40*/  @P0 IMAD R33, R32, c[0x0][0x16c], R89 ;  /* 0x00005b0020210a24 */ /* 0x000fc800078e0259 */
[----:B------:R-:W-:Y:S01]  /*1d50*/  @P0 IMAD.WIDE R32, R33, 0x8, R68 ;  /* 0x0000000821200825 */ /* 0x000fe200078e0244 */
[----:B------:R-:W-:Y:S01]  /*1d60*/  ISETP.NE.AND P2, PT, R12, 0x1f, PT ;  /* 0x0000001f0c00780c */ /* 0x000fe20003f45270 */
[----:B------:R-:W-:Y:S01]  /*1d70*/  HADD2.F32 R94, -RZ, R55.H0_H0 ;  /* 0x20000037ff5e7230 */ /* 0x000fe20000004100 */
[----:B------:R-:W-:Y:S04]  /*1d80*/  BSSY B0, `(.L_x_8071) ;  /* 0x0000035000007945 */ /* 0x000fe80003800000 */
[----:B------:R-:W-:Y:S02]  /*1d90*/  FMUL.FTZ R111, R94, R47 ;  /* 0x0000002f5e6f7220 */ /* 0x000fe40000410000 */
[----:B--2---:R-:W-:-:S04]  /*1da0*/  FMUL.FTZ R105, R90, 1.4426950216293334961 ;  /* 0x3fb8aa3b5a697820 */ /* 0x004fc80000410000 */
[----:B------:R-:W-:-:S06]  /*1db0*/  FMUL.FTZ R99, R105, R44 ;  /* 0x0000002c69637220 */ /* 0x000fcc0000410000 */
[----:B------:R-:W0:Y:S01]  /*1dc0*/  MUFU.EX2 R99, R99 ;  /* 0x0000006300637308 */ /* 0x000e220000000800 */
[----:B---3--:R-:W-:Y:S04]  /*1dd0*/  STS.U16 [R42], R93 ;  /* 0x0000005d2a007388 */ /* 0x008fe80000000400 */
[----:B----4-:R-:W-:Y:S04]  /*1de0*/  STS.U16 [R42+0x40], R95 ;  /* 0x0000405f2a007388 */ /* 0x010fe80000000400 */
[----:B------:R-:W-:Y:S04]  /*1df0*/  STS.U16 [R42+0x80], R97 ;  /* 0x000080612a007388 */ /* 0x000fe80000000400 */
[----:B------:R-:W-:Y:S01]  /*1e00*/  STS.U16 [R42+0xc0], R103 ;  /* 0x0000c0672a007388 */ /* 0x000fe20000000400 */
[----:B------:R-:W-:-:S06]  /*1e10*/  NOP ;  /* 0x0000000000007918 */ /* 0x000fcc0000000000 */
[----:B------:R-:W1:Y:S04]  /*1e20*/  LDS.64 R34, [R22.X8] ;  /* 0x0000000016227984 */ /* 0x000e680000008a00 */
[----:B0-----:R0:W-:Y:S04]  /*1e30*/  STS [R78+0x548], R99 ;  /* 0x000548634e007388 */ /* 0x0011e80000000800 */
[----:B------:R-:W-:Y:S01]  /*1e40*/  BAR.SYNC.DEFER_BLOCKING 0x0 ;  /* 0x0000000000007b1d */ /* 0x000fe20000010000 */
[C---:B------:R-:W-:Y:S02]  /*1e50*/  FMUL.FTZ R96, R105.reuse, R46 ;  /* 0x0000002e69607220 */ /* 0x040fe40000410000 */
[----:B------:R-:W-:-:S02]  /*1e60*/  FMUL.FTZ R102, R105, R48 ;  /* 0x0000003069667220 */ /* 0x000fc40000410000 */
        /* <DEDUP_REMOVED lines=8> */
[--C-:B-1----:R-:W-:Y:S02]  /*1ef0*/  HADD2.F32 R103, -RZ, R35.reuse.H0_H0 ;  /* 0x20000023ff677230 */ /* 0x102fe40000004100 */
[----:B------:R-:W-:Y:S02]  /*1f00*/  HADD2.F32 R35, -RZ, R35.H1_H1 ;  /* 0x30000023ff237230 */ /* 0x000fe40000004100 */
[----:B------:R-:W-:Y:S01]  /*1f10*/  HADD2.F32 R107, -RZ, R34.H1_H1 ;  /* 0x30000022ff6b7230 */ /* 0x000fe20000004100 */
[C---:B0-----:R-:W-:Y:S01]  /*1f20*/  FMUL.FTZ R78, R98.reuse, R103 ;  /* 0x00000067624e7220 */ /* 0x041fe20000410000 */
[--C-:B------:R-:W-:Y:S01]  /*1f30*/  HADD2.F32 R93, -RZ, R54.reuse.H0_H0 ;  /* 0x20000036ff5d7230 */ /* 0x100fe20000004100 */
[C---:B------:R-:W-:Y:S01]  /*1f40*/  FMUL.FTZ R104, R98.reuse, R35 ;  /* 0x0000002362687220 */ /* 0x040fe20000410000 */
[----:B------:R-:W-:Y:S01]  /*1f50*/  HADD2.F32 R95, -RZ, R54.H1_H1 ;  /* 0x30000036ff5f7230 */ /* 0x000fe20000004100 */
[----:B------:R-:W-:Y:S01]  /*1f60*/  FMUL.FTZ R100, R98, R107 ;  /* 0x0000006b62647220 */ /* 0x000fe20000410000 */
[----:B------:R-:W-:Y:S01]  /*1f70*/  HADD2.F32 R109, -RZ, R34.H0_H0 ;  /* 0x20000022ff6d7230 */ /* 0x000fe20000004100 */
[----:B------:R-:W-:-:S02]  /*1f80*/  FMUL.FTZ R34, R93, R44 ;  /* 0x0000002c5d227220 */ /* 0x000fc40000410000 */
[----:B------:R-:W-:Y:S02]  /*1f90*/  FMUL.FTZ R117, R95, R46 ;  /* 0x0000002e5f757220 */ /* 0x000fe40000410000 */
[----:B------:R-:W-:Y:S02]  /*1fa0*/  FMUL.FTZ R113, R51, R78 ;  /* 0x0000004e33717220 */ /* 0x000fe40000410000 */
[----:B------:R-:W-:Y:S01]  /*1fb0*/  FMUL.FTZ R104, R53, R104 ;  /* 0x0000006835687220 */ /* 0x000fe20000410000 */
[----:B------:R-:W-:Y:S01]  /*1fc0*/  HADD2.F32 R97, -RZ, R55.H1_H1 ;  /* 0x30000037ff617230 */ /* 0x000fe20000004100 */
[----:B------:R-:W-:Y:S02]  /*1fd0*/  FMUL.FTZ R115, R49, R100 ;  /* 0x0000006431737220 */ /* 0x000fe40000410000 */
[----:B------:R-:W-:Y:S02]  /*1fe0*/  FFMA.FTZ R79, R96, R34, R117 ;  /* 0x00000022604f7223 */ /* 0x000fe40000010075 */
[----:B------:R-:W-:-:S02]  /*1ff0*/  FMUL.FTZ R78, R98, R109 ;  /* 0x0000006d624e7220 */ /* 0x000fc40000410000 */
[----:B----4-:R-:W-:Y:S02]  /*2000*/  FFMA.FTZ R100, R102, R104, R113 ;  /* 0x0000006866647223 */ /* 0x010fe40000010071 */
[----:B------:R-:W-:Y:S02]  /*2010*/  FMUL.FTZ R33, R97, R48 ;  /* 0x0000003061217220 */ /* 0x000fe40000410000 */
[C---:B------:R-:W-:Y:S02]  /*2020*/  FFMA.FTZ R79, R32.reuse, R79, R111 ;  /* 0x0000004f204f7223 */ /* 0x040fe4000001006f */
[----:B------:R-:W-:Y:S02]  /*2030*/  FMUL.FTZ R105, R45, R78 ;  /* 0x0000004e2d697220 */ /* 0x000fe40000410000 */
[----:B------:R-:W-:Y:S01]  /*2040*/  FFMA.FTZ R100, R32, R100, R115 ;  /* 0x0000006420647223 */ /* 0x000fe20000010073 */
[----:B------:R-:W-:Y:S05]  /*2050*/  @P2 BRA `(.L_x_8072) ;  /* 0x0000007000002947 */ /* 0x000fea0003800000 */
[----:B--2---:R-:W-:Y:S02]  /*2060*/  ISETP.NE.AND P0, PT, R21, c[0x0][0x174], PT ;  /* 0x00005d0015007a0c */ /* 0x004fe40003f05270 */
[----:B---3--:R-:W-:-:S11]  /*2070*/  MOV R119, 0x3f800000 ;  /* 0x3f80000000777802 */ /* 0x008fd60000000f00 */
[----:B------:R-:W-:-:S04]  /*2080*/  @P0 LEA.HI R78, R21, R21, RZ, 0x1 ;  /* 0x00000015154e0211 */ /* 0x000fc800078f08ff */
[----:B------:R-:W-:-:S04]  /*2090*/  @P0 LOP3.LUT R78, R78, 0xfffffe, RZ, 0xc0, !PT ;  /* 0x00fffffe4e4e0812 */ /* 0x000fc800078ec0ff */
[----:B------:R-:W-:-:S05]  /*20a0*/  @P0 IADD3 R78, -R78, R21, RZ ;  /* 0x000000154e4e0210 */ /* 0x000fca0007ffe1ff */
[----:B------:R-:W-:-:S05]  /*20b0*/  @P0 IMAD R78, R78, 0x100, R89 ;  /* 0x000001004e4e0824 */ /* 0x000fca00078e0259 */
[----:B------:R0:W1:Y:S02]  /*20c0*/  @P0 LDS R119, [R78.X4+0x548] ;  /* 0x000548004e770984 */ /* 0x0000640000004800 */
.L_x_8072:
[----:B--2---:R-:W-:Y:S05]  /*20d0*/  BSYNC B0 ;  /* 0x0000000000007941 */ /* 0x004fea0003800000 */
.L_x_8071:
[----:B------:R-:W-:Y:S01]  /*20e0*/  FFMA.FTZ R106, R102, R79, R33 ;  /* 0x0000004f666a7223 */ /* 0x000fe20000010021 */
[----:B------:R-:W-:Y:S01]  /*20f0*/  ISETP.GE.AND P0, PT, R22, 0x1, PT ;  /* 0x000000011600780c */ /* 0x000fe20003f06270 */
[----:B-1-3--:R-:W-:Y:S01]  /*2100*/  FMUL.FTZ R125, R102, R119 ;  /* 0x00000077667d7220 */ /* 0x00afe20000410000 */
[----:B------:R-:W-:Y:S01]  /*2110*/  ISETP.NE.AND P3, PT, R24, 0x1f, PT ;  /* 0x0000001f1800780c */ /* 0x000fe20003f65270 */
[----:B------:R-:W-:Y:S01]  /*2120*/  FMUL.FTZ R121, R102, R121 ;  /* 0x0000007966797220 */ /* 0x000fe20000410000 */
[----:B------:R-:W1:Y:S01]  /*2130*/  SHFL.UP PT, R79, R106, 0x1, RZ ;  /* 0x042000006a4f7989 */ /* 0x000e6200000e00ff */
[----:B------:R-:W-:Y:S01]  /*2140*/  FMUL.FTZ R125, R32, R125 ;  /* 0x0000007d207d7220 */ /* 0x000fe20000410000 */
[----:B------:R-:W-:Y:S01]  /*2150*/  ISETP.GE.U32.AND P4, PT, R24, 0x18, PT ;  /* 0x000000181800780c */ /* 0x000fe20003f86070 */
[C---:B------:R-:W-:Y:S01]  /*2160*/  FFMA.FTZ R123, R96.reuse, R100, R105 ;  /* 0x00000064607b7223 */ /* 0x040fe20000010069 */
[----:B0-----:R-:W0:Y:S01]  /*2170*/  SHFL.UP PT, R78, R121, 0x1, RZ ;  /* 0x04200000794e7989 */ /* 0x001e2200000e00ff */
[----:B------:R-:W-:Y:S01]  /*2180*/  FMUL.FTZ R108, R96, R125 ;  /* 0x0000007d606c7220 */ /* 0x000fe20000410000 */
[----:B------:R-:W-:Y:S02]  /*2190*/  BSSY B0, `(.L_x_8073) ;  /* 0x0000079000007945 */ /* 0x000fe40003800000 */
[----:B------:R-:W2:Y:S04]  /*21a0*/  SHFL.DOWN PT, R100, R123, 0x1, 0x1f ;  /* 0x08201f007b647f89 */ /* 0x000ea800000e0000 */
[----:B------:R-:W3:Y:S01]  /*21b0*/  SHFL.DOWN PT, R125, R108, 0x1, 0x1f ;  /* 0x08201f006c7d7f89 */ /* 0x000ee200000e0000 */
[----:B-1----:R-:W-:-:S02]  /*21c0*/  @P0 FFMA.FTZ R106, R121, R79, R106 ;  /* 0x0000004f796a0223 */ /* 0x002fc4000001006a */
[----:B0-----:R-:W-:-:S03]  /*21d0*/  @P0 FMUL.FTZ R121, R121, R78 ;  /* 0x0000004e79790220 */ /* 0x001fc60000410000 */
        /* <DEDUP_REMOVED lines=29> */
[C---:B------:R-:W-:Y:S02]  /*23b0*/  ISETP.GE.AND P3, PT, R22.reuse, 0x8, PT ;  /* 0x000000081600780c */ /* 0x040fe40003f66270 */
[----:B------:R-:W-:Y:S01]  /*23c0*/  SHF.L.U32 R100, R89, 0x3, RZ ;  /* 0x0000000359647819 */ /* 0x000fe200000006ff */
        /* <DEDUP_REMOVED lines=17> */
[----:B-----5:R-:W-:Y:S01]  /*24e0*/  SHFL.IDX PT, R110, R101, RZ, 0x1f ;  /* 0x00001fff656e7589 */ /* 0x020fe200000e0000 */
[----:B---3--:R-:W-:-:S03]  /*24f0*/  @!P3 FMUL.FTZ R108, R108, R125 ;  /* 0x0000007d6c6cb220 */ /* 0x008fc60000410000 */
[----:B------:R-:W-:Y:S04]  /*2500*/  SHFL.UP PT, R106, R106, 0x1, RZ ;  /* 0x042000006a6a7989 */ /* 0x000fe800000e00ff */
[----:B------:R-:W0:Y:S04]  /*2510*/  SHFL.UP PT, R121, R121, 0x1, RZ ;  /* 0x0420000079797989 */ /* 0x000e2800000e00ff */
[----:B------:R-:W-:Y:S04]  /*2520*/  SHFL.DOWN PT, R118, R123, 0x1, 0x1f ;  /* 0x08201f007b767f89 */ /* 0x000fe800000e0000 */
[----:B------:R-:W1:Y:S04]  /*2530*/  SHFL.DOWN PT, R125, R108, 0x1, 0x1f ;  /* 0x08201f006c7d7f89 */ /* 0x000e6800000e0000 */
[----:B------:R-:W-:Y:S04]  /*2540*/  SHFL.IDX PT, R114, R123, RZ, 0x1f ;  /* 0x00001fff7b727589 */ /* 0x000fe800000e0000 */
[----:B------:R2:W3:Y:S01]  /*2550*/  SHFL.IDX PT, R112, R108, RZ, 0x1f ;  /* 0x00001fff6c707589 */ /* 0x0004e200000e0000 */
[----:B0-----:R-:W-:Y:S01]  /*2560*/  @P1 FFMA.FTZ R110, R121, R110, R106 ;  /* 0x0000006e796e1223 */ /* 0x001fe2000001006a */
[----:B--2---:R-:W-:-:S03]  /*2570*/  IADD3 R108, -R41, c[0x0][0x168], -R12 ;  /* 0x00005a00296c7a10 */ /* 0x004fc60007ffe90c */
[----:B------:R-:W-:Y:S01]  /*2580*/  FFMA.FTZ R110, R99, R110, R34 ;  /* 0x0000006e636e7223 */ /* 0x000fe20000010022 */
[C---:B------:R-:W-:Y:S02]  /*2590*/  ISETP.GE.AND P1, PT, R108.reuse, 0x1, PT ;  /* 0x000000016c00780c */ /* 0x040fe40003f26270 */
[C---:B------:R-:W-:Y:S01]  /*25a0*/  ISETP.GE.AND P3, PT, R108.reuse, 0x41, PT ;  /* 0x000000416c00780c */ /* 0x040fe20003f66270 */
[----:B-1----:R-:W-:Y:S01]  /*25b0*/  @P2 FFMA.FTZ R116, R125, R116, R118 ;  /* 0x000000747d742223 */ /* 0x002fe20000010076 */
[C---:B------:R-:W-:Y:S01]  /*25c0*/  ISETP.GE.AND P2, PT, R108.reuse, 0x21, PT ;  /* 0x000000216c00780c */ /* 0x040fe20003f46270 */
[-C--:B------:R-:W-:Y:S01]  /*25d0*/  FMUL.FTZ R34, R109, R110.reuse ;  /* 0x0000006e6d227220 */ /* 0x080fe20000410000 */
[----:B------:R-:W-:Y:S01]  /*25e0*/  ISETP.GE.AND P4, PT, R108, 0x61, PT ;  /* 0x000000616c00780c */ /* 0x000fe20003f86270 */
[----:B------:R-:W-:Y:S02]  /*25f0*/  FFMA.FTZ R117, R96, R110, R117 ;  /* 0x0000006e60757223 */ /* 0x000fe40000010075 */
[----:B------:R-:W-:-:S02]  /*2600*/  FFMA.FTZ R99, R116, R119, R104 ;  /* 0x0000007774637223 */ /* 0x000fc40000010068 */
[----:B------:R-:W-:Y:S02]  /*2610*/  FFMA.FTZ R34, R45, R34, RZ ;  /* 0x000000222d227223 */ /* 0x000fe400000100ff */
[-C--:B------:R-:W-:Y:S02]  /*2620*/  FMUL.FTZ R107, R107, R117.reuse ;  /* 0x000000756b6b7220 */ /* 0x080fe40000410000 */
[----:B------:R-:W-:Y:S02]  /*2630*/  FFMA.FTZ R111, R32, R117, R111 ;  /* 0x00000075206f7223 */ /* 0x000fe4000001006f */
[----:B------:R-:W-:Y:S02]  /*2640*/  FFMA.FTZ R101, R102, R99, R113 ;  /* 0x0000006366657223 */ /* 0x000fe40000010071 */
[----:B------:R-:W-:Y:S02]  /*2650*/  FFMA.FTZ R34, R49, R107, R34 ;  /* 0x0000006b31227223 */ /* 0x000fe40000010022 */
[----:B------:R-:W-:-:S02]  /*2660*/  FMUL.FTZ R104, R103, R111 ;  /* 0x0000006f67687220 */ /* 0x000fc40000410000 */
[----:B------:R-:W-:Y:S02]  /*2670*/  FFMA.FTZ R106, R102, R111, R33 ;  /* 0x0000006f666a7223 */ /* 0x000fe40000010021 */
[----:B------:R-:W-:Y:S02]  /*2680*/  FFMA.FTZ R103, R32, R101, R115 ;  /* 0x0000006520677223 */ /* 0x000fe40000010073 */
[----:B------:R-:W-:Y:S02]  /*2690*/  FFMA.FTZ R104, R51, R104, R34 ;  /* 0x0000006833687223 */ /* 0x000fe40000010022 */
[C---:B------:R-:W-:Y:S02]  /*26a0*/  FMUL.FTZ R32, R98.reuse, R110 ;  /* 0x0000006e62207220 */ /* 0x040fe40000410000 */
[C---:B------:R-:W-:Y:S02]  /*26b0*/  FMUL.FTZ R34, R98.reuse, R117 ;  /* 0x0000007562227220 */ /* 0x040fe40000410000 */
[----:B------:R-:W-:-:S02]  /*26c0*/  FMUL.FTZ R102, R98, R111 ;  /* 0x0000006f62667220 */ /* 0x000fc40000410000 */
[-C--:B------:R-:W-:Y:S02]  /*26d0*/  FMUL.FTZ R98, R98, R106.reuse ;  /* 0x0000006a62627220 */ /* 0x080fe40000410000 */
[----:B------:R-:W-:Y:S02]  /*26e0*/  FMUL.FTZ R107, R35, R106 ;  /* 0x0000006a236b7220 */ /* 0x000fe40000410000 */
[----:B------:R-:W-:Y:S02]  /*26f0*/  FFMA.FTZ R105, R96, R103, R105 ;  /* 0x0000006760697223 */ /* 0x000fe40000010069 */
[C---:B------:R-:W-:Y:S02]  /*2700*/  FMUL.FTZ R35, R53.reuse, R98 ;  /* 0x0000006235237220 */ /* 0x040fe40000410000 */
[----:B------:R-:W-:Y:S02]  /*2710*/  FFMA.FTZ R96, R53, R107, R104 ;  /* 0x0000006b35607223 */ /* 0x000fe40000010068 */
[----:B------:R-:W-:-:S02]  /*2720*/  FFMA.FTZ R98, R93, -R44, R110 ;  /* 0x8000002c5d627223 */ /* 0x000fc4000001006e */
[----:B------:R-:W-:Y:S02]  /*2730*/  FMUL.FTZ R107, R105, R44 ;  /* 0x0000002c696b7220 */ /* 0x000fe40000410000 */
[C---:B---3--:R-:W-:Y:S02]  /*2740*/  FFMA.FTZ R79, R112.reuse, R79, R114 ;  /* 0x0000004f704f7223 */ /* 0x048fe40000010072 */
[----:B------:R-:W-:Y:S01]  /*2750*/  FMUL.FTZ R78, R112, R78 ;  /* 0x0000004e704e7220 */ /* 0x000fe20000410000 */
[----:B------:R-:W-:Y:S01]  /*2760*/  SHF.L.U64.HI R112, R88, 0x2, R91 ;  /* 0x0000000258707819 */ /* 0x000fe2000001025b */
[----:B------:R-:W-:Y:S02]  /*2770*/  FMUL.FTZ R33, R49, R34 ;  /* 0x0000002231217220 */ /* 0x000fe40000410000 */
[----:B------:R-:W-:Y:S01]  /*2780*/  FMUL.FTZ R32, R45, R32 ;  /* 0x000000202d207220 */ /* 0x000fe20000410000 */
[----:B------:R0:W-:Y:S01]  /*2790*/  @!P0 STS.64 [R100+0xdc8], R78 ;  /* 0x000dc84e64008388 */ /* 0x0001e20000000a00 */
[----:B------:R-:W-:-:S02]  /*27a0*/  FMUL.FTZ R34, R51, R102 ;  /* 0x0000006633227220 */ /* 0x000fc40000410000 */
[-C--:B------:R-:W-:Y:S02]  /*27b0*/  FFMA.FTZ R117, R95, -R46.reuse, R117 ;  /* 0x8000002e5f757223 */ /* 0x080fe40000010075 */
[----:B------:R-:W-:Y:S01]  /*27c0*/  FMUL.FTZ R104, R103, R46 ;  /* 0x0000002e67687220 */ /* 0x000fe20000410000 */
[----:B------:R1:W-:Y:S01]  /*27d0*/  STS.128 [R12.X16+0x110], R32 ;  /* 0x000110200c007388 */ /* 0x0003e2000000cc00 */
[----:B------:R-:W-:Y:S02]  /*27e0*/  FFMA.FTZ R108, R107, R98, RZ ;  /* 0x000000626b6c7223 */ /* 0x000fe400000100ff */
[-C--:B------:R-:W-:Y:S02]  /*27f0*/  FMUL.FTZ R102, R99, R48.reuse ;  /* 0x0000003063667220 */ /* 0x080fe40000410000 */
[-C--:B------:R-:W-:Y:S02]  /*2800*/  FMUL.FTZ R109, R101, R47.reuse ;  /* 0x0000002f656d7220 */ /* 0x080fe40000410000 */
[----:B0-----:R-:W-:Y:S01]  /*2810*/  FFMA.FTZ R78, R94, -R47, R111 ;  /* 0x8000002f5e4e7223 */ /* 0x001fe2000001006f */
[----:B------:R-:W-:Y:S01]  /*2820*/  SHF.L.U32 R111, R88, 0x2, RZ ;  /* 0x00000002586f7819 */ /* 0x000fe200000006ff */
[----:B------:R-:W-:-:S02]  /*2830*/  FFMA.FTZ R79, R97, -R48, R106 ;  /* 0x80000030614f7223 */ /* 0x000fc4000001006a */
        /* <DEDUP_REMOVED lines=14> */
.L_x_8074:
[----:B-1----:R-:W-:Y:S05]  /*2920*/  BSYNC B0 ;  /* 0x0000000000007941 */ /* 0x002fea0003800000 */
.L_x_8073:
        /* <DEDUP_REMOVED lines=8> */
.L_x_8076:
[----:B------:R-:W-:Y:S05]  /*29b0*/  BSYNC B0 ;  /* 0x0000000000007941 */ /* 0x000fea0003800000 */
.L_x_8075:
[----:B------:R2:W3:Y:S01]  /*29c0*/  LDS R113, [R12.X4+0x210] ;  /* 0x000210000c717984 */ /* 0x0004e20000004800 */
[----:B------:R-:W-:Y:S01]  /*29d0*/  BSSY B0, `(.L_x_8077) ;  /* 0x0000006000007945 */ /* 0x000fe20003800000 */
[----:B-1----:R-:W-:Y:S01]  /*29e0*/  IMAD.WIDE.U32 R32, R111, c[0x0][0x2d0], R76 ;  /* 0x0000b4006f207a25 */ /* 0x002fe200078e004c */
[----:B------:R-:W-:Y:S05]  /*29f0*/  @!P3 BRA `(.L_x_8078) ;  /* 0x000000300000b947 */ /* 0x000fea0003800000 */
[----:B------:R-:W-:-:S05]  /*2a00*/  IMAD.WIDE.U32 R34, R111, c[0x0][0x2d0], R74 ;  /* 0x0000b4006f227a25 */ /* 0x000fca00078e004a */
[----:B------:R-:W-:-:S05]  /*2a10*/  IADD3 R35, R115, R35, RZ ;  /* 0x0000002373237210 */ /* 0x000fca0007ffe0ff */
[----:B---3--:R1:W-:Y:S02]  /*2a20*/  RED.E.ADD.F32.FTZ.RN.STRONG.GPU [R34.64], R113 ;  /* 0x000000712200798e */ /* 0x0083e4000c10e784 */
.L_x_8078:
[----:B------:R-:W-:Y:S05]  /*2a30*/  BSYNC B0 ;  /* 0x0000000000007941 */ /* 0x000fea0003800000 */
.L_x_8077:
[----:B-1----:R1:W4:Y:S01]  /*2a40*/  LDS R35, [R12.X4+0x290] ;  /* 0x000290000c237984 */ /* 0x0023220000004800 */
[----:B------:R-:W-:Y:S01]  /*2a50*/  BSSY B0, `(.L_x_8079) ;  /* 0x0000004000007945 */ /* 0x000fe20003800000 */
[----:B------:R-:W-:Y:S05]  /*2a60*/  @!P4 BRA `(.L_x_8080) ;  /* 0x000000200000c947 */ /* 0x000fea0003800000 */
[----:B------:R-:W-:-:S05]  /*2a70*/  IADD3 R33, R115, R33, RZ ;  /* 0x0000002173217210 */ /* 0x000fca0007ffe0ff */
[----:B----4-:R4:W-:Y:S02]  /*2a80*/  RED.E.ADD.F32.FTZ.RN.STRONG.GPU [R32.64], R35 ;  /* 0x000000232000798e */ /* 0x0109e4000c10e784 */
.L_x_8080:
[----:B------:R-:W-:Y:S05]  /*2a90*/  BSYNC B0 ;  /* 0x0000000000007941 */ /* 0x000fea0003800000 */
.L_x_8079:
[----:B----4-:R-:W4:Y:S01]  /*2aa0*/  SHFL.DOWN PT, R33, R92, 0x1, 0x1f ;  /* 0x08201f005c217f89 */ /* 0x010f2200000e0000 */
[C---:B------:R-:W-:Y:S01]  /*2ab0*/  ISETP.GT.AND P1, PT, R22.reuse, 0x1e, PT ;  /* 0x0000001e1600780c */ /* 0x040fe20003f24270 */
        /* <DEDUP_REMOVED lines=58> */
.L_x_8082:
[----:B----4-:R-:W-:Y:S05]  /*2e60*/  BSYNC B0 ;  /* 0x0000000000007941 */ /* 0x010fea0003800000 */
.L_x_8081:
[----:B------:R-:W-:Y:S02]  /*2e70*/  IADD3 R89, R89, 0x1, RZ ;  /* 0x0000000159597810 */ /* 0x000fe40007ffe0ff */
[----:B------:R-:W-:Y:S02]  /*2e80*/  IADD3 R88, P1, R88, 0x1, RZ ;  /* 0x0000000158587810 */ /* 0x000fe40007f3e0ff */
[----:B------:R-:W-:-:S03]  /*2e90*/  ISETP.GE.AND P0, PT, R89, c[0x0][0x16c], PT ;  /* 0x00005b0059007a0c */ /* 0x000fc60003f06270 */
[----:B------:R-:W-:-:S10]  /*2ea0*/  IMAD.X R91, RZ, RZ, R91, P1 ;  /* 0x000000ffff5b7224 */ /* 0x000fd400008e065b */
[----:B------:R-:W-:Y:S01]  /*2eb0*/  @P0 CALL.REL.NOINC `(.L_x_8070) ;  /* 0x0000001000000944 */ /* 0x000fe20003c00000 */
[----:B------:R-:W-:Y:S05]  /*2ec0*/  BRA `(.L_x_8083) ;  /* 0xffffeb5000007947 */ /* 0x000fea000383ffff */
.L_x_8070:
        /* <DEDUP_REMOVED lines=9> */
[----:B------:R4:W5:Y:S04]  /*2f60*/  @!P0 LDG.E.U16 R33, [R56.64] ;  /* 0x0000000438218981 */ /* 0x000968000c1e1500 */
[----:B--2---:R4:W2:Y:S04]  /*2f70*/  @!P1 LDG.E.U16 R35, [R56.64+0x40] ;  /* 0x0000400438239981 */ /* 0x0048a8000c1e1500 */
[----:B---3--:R4:W3:Y:S04]  /*2f80*/  @!P2 LDG.E.U16 R45, [R56.64+0x80] ;  /* 0x00008004382da981 */ /* 0x0088e8000c1e1500 */
[----:B------:R4:W3:Y:S01]  /*2f90*/  @!P3 LDG.E.U16 R47, [R56.64+0xc0] ;  /* 0x0000c004382fb981 */ /* 0x0008e2000c1e1500 */
[----:B------:R-:W-:Y:S01]  /*2fa0*/  ISETP.NE.AND P0, PT, R12, RZ, PT ;  /* 0x000000ff0c00720c */ /* 0x000fe20003f05270 */
[----:B------:R-:W-:Y:S01]  /*2fb0*/  BSSY B0, `(.L_x_8084) ;  /* 0x0000052000007945 */ /* 0x000fe20003800000 */
[----:B------:R-:W-:-:S02]  /*2fc0*/  F2FP.PACK_AB R84, R85, R84 ;  /* 0x000000545554723e */ /* 0x000fc400000000ff */
[----:B------:R-:W-:Y:S01]  /*2fd0*/  F2FP.PACK_AB R85, R87, R86 ;  /* 0x000000565755723e */ /* 0x000fe200000000ff */
[----:B----4-:R-:W-:-:S04]  /*2fe0*/  IMAD R57, R3, c[0x0][0x2e0], RZ ;  /* 0x0000b80003397a24 */ /* 0x010fc800078e02ff */
[----:B------:R-:W-:Y:S01]  /*2ff0*/  IMAD R57, R2, c[0x0][0x2e4], R57 ;  /* 0x0000b90002397a24 */ /* 0x000fe200078e0239 */
[----:B-----5:R-:W-:Y:S04]  /*3000*/  STS.U16 [R42], R33 ;  /* 0x000000212a007388 */ /* 0x020fe80000000400 */
[----:B--2---:R-:W-:Y:S04]  /*3010*/  STS.U16 [R42+0x40], R35 ;  /* 0x000040232a007388 */ /* 0x004fe80000000400 */
[----:B---3--:R-:W-:Y:S04]  /*3020*/  STS.U16 [R42+0x80], R45 ;  /* 0x0000802d2a007388 */ /* 0x008fe80000000400 */
[----:B------:R-:W-:Y:S01]  /*3030*/  STS.U16 [R42+0xc0], R47 ;  /* 0x0000c02f2a007388 */ /* 0x000fe20000000400 */
[----:B------:R-:W-:-:S06]  /*3040*/  NOP ;  /* 0x0000000000007918 */ /* 0x000fcc0000000000 */
[----:B------:R-:W2:Y:S04]  /*3050*/  LDS.64 R48, [R22.X8] ;  /* 0x0000000016307984 */ /* 0x000ea80000008a00 */
[----:B------:R-:W-:Y:S06]  /*3060*/  BAR.SYNC.DEFER_BLOCKING 0x0 ;  /* 0x0000000000007b1d */ /* 0x000fec0000010000 */
[----:B------:R-:W-:Y:S01]  /*3070*/  STS.64 [R22.X8], R84 ;  /* 0x0000005416007388 */ /* 0x000fe20000008a00 */
[----:B------:R-:W-:-:S06]  /*3080*/  NOP ;  /* 0x0000000000007918 */ /* 0x000fcc0000000000 */
[----:B------:R-:W-:Y:S04]  /*3090*/  LDS.U16 R47, [R42] ;  /* 0x000000002a2f7984 */ /* 0x000fe80000000400 */
[----:B------:R-:W-:Y:S01]  /*30a0*/  LDS.U16 R51, [R42+0x80] ;  /* 0x000080002a337984 */ /* 0x000fe20000000400 */
[--C-:B--2---:R-:W-:Y:S02]  /*30b0*/  HADD2.F32 R32, -RZ, R48.reuse.H0_H0 ;  /* 0x20000030ff207230 */ /* 0x104fe40000004100 */
[----:B------:R-:W-:Y:S01]  /*30c0*/  HADD2.F32 R34, -RZ, R49.H1_H1 ;  /* 0x30000031ff227230 */ /* 0x000fe20000004100 */
[----:B------:R-:W-:Y:S02]  /*30d0*/  LDS.U16 R53, [R42+0xc0] ;  /* 0x0000c0002a357984 */ /* 0x000fe40000000400 */
[--C-:B------:R-:W-:Y:S01]  /*30e0*/  FADD.FTZ R44, R32, R5.reuse ;  /* 0x00000005202c7221 */ /* 0x100fe20000010000 */
[----:B------:R-:W-:Y:S01]  /*30f0*/  HADD2.F32 R32, -RZ, R48.H1_H1 ;  /* 0x30000030ff207230 */ /* 0x000fe20000004100 */
[----:B------:R-:W-:-:S02]  /*3100*/  FADD.FTZ R34, R34, R5 ;  /* 0x0000000522227221 */ /* 0x000fc40000010000 */
[----:B------:R-:W-:Y:S01]  /*3110*/  IMAD R48, R6, c[0x0][0x2d8], RZ ;  /* 0x0000b60006307a24 */ /* 0x000fe200078e02ff */
[----:B------:R-:W-:Y:S01]  /*3120*/  FSETP.GTU.FTZ.AND P1, PT, R44, 20, PT ;  /* 0x41a000002c00780b */ /* 0x000fe20003f3c000 */
[--C-:B------:R-:W-:Y:S01]  /*3130*/  FADD.FTZ R46, R32, R5.reuse ;  /* 0x00000005202e7221 */ /* 0x100fe20000010000 */
[----:B------:R-:W-:Y:S01]  /*3140*/  HADD2.F32 R32, -RZ, R49.H0_H0 ;  /* 0x20000031ff207230 */ /* 0x000fe20000004100 */
[----:B------:R-:W-:Y:S01]  /*3150*/  FSETP.GTU.FTZ.AND P4, PT, R34, 20, PT ;  /* 0x41a000002200780b */ /* 0x000fe20003f9c000 */
[----:B------:R-:W-:Y:S01]  /*3160*/  LDS.U16 R49, [R42+0x40] ;  /* 0x000040002a317984 */ /* 0x000fe20000000400 */
[----:B------:R-:W-:Y:S01]  /*3170*/  IMAD R71, R7, c[0x0][0x2dc], R48 ;  /* 0x0000b70007477a24 */ /* 0x000fe200078e0230 */
[----:B------:R-:W-:Y:S01]  /*3180*/  FSETP.GTU.FTZ.AND P2, PT, R46, 20, PT ;  /* 0x41a000002e00780b */ /* 0x000fe20003f5c000 */
[----:B------:R-:W-:Y:S01]  /*3190*/  FADD.FTZ R35, R32, R5 ;  /* 0x0000000520237221 */ /* 0x000fe20000010000 */
[----:B------:R-:W-:Y:S04]  /*31a0*/  @!P0 STS [0x100], R0 ;  /* 0x00010000ff008388 */ /* 0x000fe80000000800 */
[----:B------:R-:W-:Y:S01]  /*31b0*/  BAR.SYNC.DEFER_BLOCKING 0x0 ;  /* 0x0000000000007b1d */ /* 0x000fe20000010000 */
[----:B------:R-:W-:Y:S01]  /*31c0*/  @!P1 FMUL.FTZ R32, R44, -1.4426950216293334961 ;  /* 0xbfb8aa3b2c209820 */ /* 0x000fe20000410000 */
[----:B------:R-:W-:-:S02]  /*31d0*/  FSETP.GTU.FTZ.AND P3, PT, R35, 20, PT ;  /* 0x41a000002300780b */ /* 0x000fc40003f7c000 */
[----:B------:R-:W-:-:S03]  /*31e0*/  @!P4 FMUL.FTZ R45, R34, -1.4426950216293334961 ;  /* 0xbfb8aa3b222dc820 */ /* 0x000fc60000410000 */
[----:B------:R-:W-:Y:S01]  /*31f0*/  @!P2 FMUL.FTZ R33, R46, -1.4426950216293334961 ;  /* 0xbfb8aa3b2e21a820 */ /* 0x000fe20000410000 */
[----:B------:R-:W2:Y:S07]  /*3200*/  @!P1 MUFU.EX2 R32, R32 ;  /* 0x0000002000209308 */ /* 0x000eae0000000800 */
[----:B------:R-:W-:Y:S01]  /*3210*/  @!P3 FMUL.FTZ R35, R35, -1.4426950216293334961 ;  /* 0xbfb8aa3b2323b820 */ /* 0x000fe20000410000 */
[----:B------:R-:W3:Y:S01]  /*3220*/  @!P4 MUFU.EX2 R45, R45 ;  /* 0x0000002d002dc308 */ /* 0x000ee20000000800 */
[----:B------:R-:W4:Y:S07]  /*3230*/  LDS R46, [0x100] ;  /* 0x00010000ff2e7984 */ /* 0x000f2e0000000800 */
[----:B------:R-:W5:Y:S01]  /*3240*/  @!P2 MUFU.EX2 R33, R33 ;  /* 0x000000210021a308 */ /* 0x000f620000000800 */
[----:B--2---:R-:W-:-:S02]  /*3250*/  @!P1 FADD.FTZ R34, R32, 1 ;  /* 0x3f80000020229421 */ /* 0x004fc40000010000 */
[----:B---3--:R-:W-:-:S05]  /*3260*/  @!P4 FADD.FTZ R45, R45, 1 ;  /* 0x3f8000002d2dc421 */ /* 0x008fca0000010000 */
[----:B------:R5:W2:Y:S08]  /*3270*/  @!P3 MUFU.EX2 R44, R35 ;  /* 0x00000023002cb308 */ /* 0x000ab00000000800 */
[----:B------:R-:W3:Y:S01]  /*3280*/  @!P4 MUFU.RCP R45, R45 ;  /* 0x0000002d002dc308 */ /* 0x000ee20000001000 */
[----:B-----5:R-:W-:Y:S02]  /*3290*/  @!P2 FADD.FTZ R35, R33, 1 ;  /* 0x3f8000002123a421 */ /* 0x020fe40000010000 */
[----:B------:R-:W-:-:S05]  /*32a0*/  IMAD.WIDE.U32 R32, R7, c[0x0][0x2d8], RZ ;  /* 0x0000b60007207a25 */ /* 0x000fca00078e00ff */
[----:B------:R-:W5:Y:S01]  /*32b0*/  @!P1 MUFU.RCP R55, R34 ;  /* 0x0000002200379308 */ /* 0x000f620000001000 */
[----:B------:R-:W-:Y:S01]  /*32c0*/  IADD3 R33, R33, R71, RZ ;  /* 0x0000004721217210 */ /* 0x000fe20007ffe0ff */
[----:B--2---:R-:W-:-:S04]  /*32d0*/  @!P3 FADD.FTZ R44, R44, 1 ;  /* 0x3f8000002c2cb421 */ /* 0x004fc80000010000 */
[----:B------:R-:W-:Y:S02]  /*32e0*/  IMAD.WIDE.U32 R32, R2, c[0x0][0x2e0], R32 ;  /* 0x0000b80002207a25 */ /* 0x000fe400078e0020 */
[----:B------:R-:W2:Y:S02]  /*32f0*/  @!P2 MUFU.RCP R35, R35 ;  /* 0x000000230023a308 */ /* 0x000ea40000001000 */
[----:B---3--:R-:W-:Y:S01]  /*3300*/  @!P4 FMUL.FTZ R50, R50, R45 ;  /* 0x0000002d3232c220 */ /* 0x008fe20000410000 */
[----:B------:R-:W-:Y:S02]  /*3310*/  IADD3 R56, P5, R52, R32, RZ ;  /* 0x0000002034387210 */ /* 0x000fe40007fbe0ff */
[----:B----4-:R-:W-:-:S03]  /*3320*/  ISETP.GE.AND P4, PT, R58, R46, PT ;  /* 0x0000002e3a00720c */ /* 0x010fc60003f86270 */
[----:B------:R-:W3:Y:S01]  /*3330*/  @!P3 MUFU.RCP R44, R44 ;  /* 0x0000002c002cb308 */ /* 0x000ee20000001000 */
[----:B-----5:R-:W-:Y:S01]  /*3340*/  @!P1 FMUL.FTZ R82, R82, R55 ;  /* 0x0000003752529220 */ /* 0x020fe20000410000 */
[----:B------:R-:W-:Y:S02]  /*3350*/  IADD3 R48, P1, R40, -0xc0, RZ ;  /* 0xffffff4028307810 */ /* 0x000fe40007f3e0ff */
[----:B------:R-:W-:Y:S02]  /*3360*/  IADD3.X R57, R83, R57, R33, P5, !PT ;  /* 0x0000003953397210 */ /* 0x000fe40002ffe421 */
[----:B------:R-:W-:Y:S02]  /*3370*/  IADD3.X R54, R43, -0x1, RZ, P1, !PT ;  /* 0xffffffff2b367810 */ /* 0x000fe40000ffe4ff */
[----:B------:R-:W-:Y:S01]  /*3380*/  IADD3 R34, P5, R48, c[0x0][0x330], RZ ;  /* 0x0000cc0030227a10 */ /* 0x000fe20007fbe0ff */
[----:B--2---:R-:W-:Y:S01]  /*3390*/  @!P2 FMUL.FTZ R80, R80, R35 ;  /* 0x000000235050a220 */ /* 0x004fe20000410000 */
[----:B------:R-:W-:-:S02]  /*33a0*/  ISETP.GE.AND P2, PT, R31, R46, PT ;  /* 0x0000002e1f00720c */ /* 0x000fc40003f46270 */
[----:B------:R-:W-:Y:S02]  /*33b0*/  IADD3.X R33, R54, c[0x0][0x334], RZ, P5, !PT ;  /* 0x0000cd0036217a10 */ /* 0x000fe40002ffe4ff */
[----:B------:R-:W-:Y:S02]  /*33c0*/  LEA R34, P6, R56, R34, 0x1 ;  /* 0x0000002238227211 */ /* 0x000fe400078c08ff */
[----:B------:R-:W-:Y:S01]  /*33d0*/  IADD3 R32, P5, R58, R41, RZ ;  /* 0x000000293a207210 */ /* 0x000fe20007fbe0ff */
[----:B---3--:R-:W-:Y:S01]  /*33e0*/  @!P3 FMUL.FTZ R81, R81, R44 ;  /* 0x0000002c5151b220 */ /* 0x008fe20000410000 */
[----:B------:R-:W-:Y:S02]  /*33f0*/  LEA.HI.X R35, R56, R33, R57, 0x1, P6 ;  /* 0x0000002138237211 */ /* 0x000fe400030f0c39 */
        /* <DEDUP_REMOVED lines=13> */
.L_x_8085:
[----:B------:R-:W-:Y:S05]  /*34d0*/  BSYNC B0 ;  /* 0x0000000000007941 */ /* 0x000fea0003800000 */
.L_x_8084:
        /* <DEDUP_REMOVED lines=10> */
[----:B------:R-:W-:Y:S03]  /*3580*/  BAR.SYNC.DEFER_BLOCKING 0x0 ;  /* 0x0000000000007b1d */ /* 0x000fe60000010000 */
[----:B------:R-:W-:-:S02]  /*3590*/  FADD.FTZ R11, R11, R50 ;  /* 0x000000320b0b7221 */ /* 0x000fc40000010000 */
[----:B---3--:R-:W-:Y:S01]  /*35a0*/  IMAD.WIDE.U32 R34, R7, c[0x0][0x2f8], RZ ;  /* 0x0000be0007227a25 */ /* 0x008fe200078e00ff */
[----:B------:R3:W-:Y:S01]  /*35b0*/  STS.64 [R22.X8], R40 ;  /* 0x0000002816007388 */ /* 0x0007e20000008a00 */
[----:B------:R-:W-:-:S06]  /*35c0*/  NOP ;  /* 0x0000000000007918 */ /* 0x000fcc0000000000 */
[----:B------:R-:W-:Y:S04]  /*35d0*/  LDS.U16 R43, [R42] ;  /* 0x000000002a2b7984 */ /* 0x000fe80000000400 */
[----:B--2---:R-:W-:Y:S01]  /*35e0*/  LDS.U16 R45, [R42+0x40] ;  /* 0x000040002a2d7984 */ /* 0x004fe20000000400 */
[----:B---3--:R-:W-:-:S03]  /*35f0*/  IMAD R41, R7, c[0x0][0x2fc], R46 ;  /* 0x0000bf0007297a24 */ /* 0x008fc600078e022e */
[----:B------:R-:W-:Y:S02]  /*3600*/  LDS.U16 R47, [R42+0x80] ;  /* 0x000080002a2f7984 */ /* 0x000fe40000000400 */
[----:B------:R-:W-:Y:S02]  /*3610*/  IADD3 R49, R35, R41, RZ ;  /* 0x0000002923317210 */ /* 0x000fe40007ffe0ff */
[----:B------:R-:W-:Y:S04]  /*3620*/  LDS.U16 R55, [R42+0xc0] ;  /* 0x0000c0002a377984 */ /* 0x000fe80000000400 */
[----:B------:R-:W-:Y:S04]  /*3630*/  @!P0 STS [0x100], R0 ;  /* 0x00010000ff008388 */ /* 0x000fe80000000800 */
[----:B------:R-:W-:Y:S06]  /*3640*/  BAR.SYNC.DEFER_BLOCKING 0x0 ;  /* 0x0000000000007b1d */ /* 0x000fec0000010000 */
[----:B------:R-:W2:Y:S02]  /*3650*/  LDS R44, [0x100] ;  /* 0x00010000ff2c7984 */ /* 0x000ea40000000800 */
[----:B--2---:R-:W-:-:S13]  /*3660*/  ISETP.GE.AND P0, PT, R58, R44, PT ;  /* 0x0000002c3a00720c */ /* 0x004fda0003f06270 */
        /* <DEDUP_REMOVED lines=10> */
.L_x_8087:
[----:B------:R-:W-:Y:S05]  /*3710*/  BSYNC B0 ;  /* 0x0000000000007941 */ /* 0x000fea0003800000 */
.L_x_8086:
        /* <DEDUP_REMOVED lines=30> */
.L_x_8061:
[----:B------:R-:W-:Y:S02]  /*3900*/  ISETP.NE.U32.AND P0, PT, RZ, c[0x0][0x328], PT ;  /* 0x0000ca00ff007a0c */ /* 0x000fe40003f05070 */
[----:B------:R-:W-:Y:S02]  /*3910*/  ISETP.NE.U32.AND P2, PT, RZ, c[0x0][0x348], PT ;  /* 0x0000d200ff007a0c */ /* 0x000fe40003f45070 */
[----:B------:R-:W-:Y:S02]  /*3920*/  ISETP.NE.AND.EX P1, PT, RZ, c[0x0][0x32c], PT, P0 ;  /* 0x0000cb00ff007a0c */ /* 0x000fe40003f25300 */
[----:B------:R-:W-:-:S11]  /*3930*/  ISETP.NE.AND.EX P0, PT, RZ, c[0x0][0x34c], PT, P2 ;  /* 0x0000d300ff007a0c */ /* 0x000fd60003f05320 */
[----:B------:R-:W-:Y:S05]  /*3940*/  @!P1 BRA `(.L_x_8089) ;  /* 0x0000014000009947 */ /* 0x000fea0003800000 */
[----:B-----5:R-:W4:Y:S01]  /*3950*/  SHFL.DOWN P1, R5, R10, 0x1, 0x1f ;  /* 0x08201f000a057f89 */ /* 0x020f220000020000 */
        /* <DEDUP_REMOVED lines=18> */
.L_x_8090:
[----:B0-----:R-:W-:Y:S05]  /*3a80*/  BSYNC B0 ;  /* 0x0000000000007941 */ /* 0x001fea0003800000 */
.L_x_8089:
        /* <DEDUP_REMOVED lines=23> */
.L_x_8092:
[----:B------:R-:W4:Y:S02]  /*3c00*/  S2R R15, SR_TID.X ;  /* 0x00000000000f7919 */ /* 0x000f240000002100 */
.L_x_8093:
[----:B0-----:R-:W-:Y:S05]  /*3c10*/  BSYNC B0 ;  /* 0x0000000000007941 */ /* 0x001fea0003800000 */
.L_x_8091:
[----:B----4-:R-:W-:-:S13]  /*3c20*/  ISETP.GE.AND P0, PT, R15, c[0x0][0x16c], PT ;  /* 0x00005b000f007a0c */ /* 0x010fda0003f06270 */
[----:B------:R-:W-:Y:S05]  /*3c30*/  @P0 EXIT ;  /* 0x000000000000094d */ /* 0x000fea0003800000 */
[C---:B------:R-:W-:Y:S02]  /*3c40*/  IMAD R7, R3.reuse, c[0x0][0x2a8], RZ ;  /* 0x0000aa0003077a24 */ /* 0x040fe400078e02ff */
[----:B------:R-:W-:Y:S02]  /*3c50*/  IMAD R3, R3, c[0x0][0x288], RZ ;  /* 0x0000a20003037a24 */ /* 0x000fe400078e02ff */
[----:B-----5:R-:W-:-:S04]  /*3c60*/  IMAD.WIDE.U32 R4, R2, c[0x0][0x2a8], RZ ;  /* 0x0000aa0002047a25 */ /* 0x020fc800078e00ff */
[C---:B------:R-:W-:Y:S02]  /*3c70*/  IMAD R7, R2.reuse, c[0x0][0x2ac], R7 ;  /* 0x0000ab0002077a24 */ /* 0x040fe400078e0207 */
[C---:B------:R-:W-:Y:S02]  /*3c80*/  IMAD R21, R2.reuse, c[0x0][0x28c], R3 ;  /* 0x0000a30002157a24 */ /* 0x040fe400078e0203 */
[----:B------:R-:W-:Y:S01]  /*3c90*/  IMAD.WIDE.U32 R2, R2, c[0x0][0x288], RZ ;  /* 0x0000a20002027a25 */ /* 0x000fe200078e00ff */
[----:B------:R-:W-:-:S04]  /*3ca0*/  IADD3 R23, R5, R7, RZ ;  /* 0x0000000705177210 */ /* 0x000fc80007ffe0ff */
[----:B------:R-:W-:Y:S02]  /*3cb0*/  IADD3 R21, R3, R21, RZ ;  /* 0x0000001503157210 */ /* 0x000fe40007ffe0ff */
.L_x_8094:
[----:B0-----:R-:W0:Y:S01]  /*3cc0*/  LDS R17, [R15.X4+0x15c8] ;  /* 0x0015c8000f117984 */ /* 0x001e220000004800 */
[----:B------:R-:W-:Y:S01]  /*3cd0*/  SHF.R.S32.HI R0, RZ, 0x1f, R15 ;  /* 0x0000001fff007819 */ /* 0x000fe2000001140f */
[----:B------:R-:W-:Y:S01]  /*3ce0*/  IMAD.MOV.U32 R6, RZ, RZ, R2 ;  /* 0x000000ffff067224 */ /* 0x000fe200078e0002 */
[----:B------:R-:W-:Y:S01]  /*3cf0*/  MOV R8, R4 ;  /* 0x0000000400087202 */ /* 0x000fe20000000f00 */
[----:B------:R4:W5:Y:S01]  /*3d00*/  LDS R19, [R15.X4+0x19c8] ;  /* 0x0019c8000f137984 */ /* 0x0009620000004800 */
[----:B------:R-:W-:Y:S01]  /*3d10*/  MOV R9, R23 ;  /* 0x0000001700097202 */ /* 0x000fe20000000f00 */
[C---:B-1----:R-:W-:Y:S01]  /*3d20*/  IMAD R12, R0.reuse, c[0x0][0x290], RZ ;  /* 0x0000a400000c7a24 */ /* 0x042fe200078e02ff */
        /* <DEDUP_REMOVED lines=8> */
[----:B----4-:R-:W-:Y:S02]  /*3db0*/  IADD3 R15, R15, c[0x0][0x0], RZ ;  /* 0x000000000f0f7a10 */ /* 0x010fe40007ffe0ff */
        /* <DEDUP_REMOVED lines=10> */
.L_x_8095:
        /* <DEDUP_REMOVED lines=10> */
.L_x_9138:


//--------------------- .text._Z25selective_scan_bwd_kernelI32Selective_Scan_bwd_kernel_traitsILi32ELi4ELb0ELb0ELb1ELb1ELb1EN3c104HalfEfEEv12SSMParamsBwd --------------------------
	.section	.text._Z25selective_scan_bwd_kernelI32Selective_Scan_bwd_kernel_traitsILi32ELi4ELb0ELb0ELb1ELb1ELb1EN3c104HalfEfEEv12SSMParamsBwd,"ax",@progbits
	.sectioninfo	@"SHI_REGISTERS=124"
	.align	128
        .global         _Z25selective_scan_bwd_kernelI32Selective_Scan_bwd_kernel_traitsILi32ELi4ELb0ELb0ELb1ELb1ELb1EN3c104HalfEfEEv12SSMParamsBwd
        .type           _Z25selective_scan_bwd_kernelI32Selective_Scan_bwd_kernel_traitsILi32ELi4ELb0ELb0ELb1ELb1ELb1EN3c104HalfEfEEv12SSMParamsBwd,@function
        .size           _Z25selective_scan_bwd_kernelI32Selective_Scan_bwd_kernel_traitsILi32ELi4ELb0ELb0ELb1ELb1ELb1EN3c104HalfEfEEv12SSMParamsBwd,(.L_x_9139 - _Z25selective_scan_bwd_kernelI32Selective_Scan_bwd_kernel_traitsILi32ELi4ELb0ELb0ELb1ELb1ELb1EN3c104HalfEfEEv12SSMParamsBwd)
        .other          _Z25selective_scan_bwd_kernelI32Selective_Scan_bwd_kernel_traitsILi32ELi4ELb0ELb0ELb1ELb1ELb1EN3c104HalfEfEEv12SSMParamsBwd,@"STO_CUDA_ENTRY STV_DEFAULT"
_Z25selective_scan_bwd_kernelI32Selective_Scan_bwd_kernel_traitsILi32ELi4ELb0ELb0ELb1ELb1ELb1EN3c104HalfEfEEv12SSMParamsBwd:
.text._Z25selective_scan_bwd_kernelI32Selective_Scan_bwd_kernel_traitsILi32ELi4ELb0ELb0ELb1ELb1ELb1EN3c104HalfEfEEv12SSMParamsBwd:
        /* <DEDUP_REMOVED lines=31> */
[----:B0-----:R-:W-:Y:S01]  /*01f0*/  SHF.R.S32.HI R6, RZ, 0x1f, R5 ;  /* 0x0000001fff067819 */ /* 0x001fe20000011405 */
[----:B--2---:R-:W-:-:S04]  /*0200*/  IMAD.MOV R14, RZ, RZ, -R11 ;  /* 0x000000ffff0e7224 */ /* 0x004fc800078e0a0b */
        /* <DEDUP_REMOVED lines=10> */
[----:B------:R-:W-:Y:S02]  /*02b0*/  IMAD R14, R17, R8, R14 ;  /* 0x00000008110e7224 */ /* 0x000fe400078e020e */
[----:B------:R-:W-:-:S03]  /*02c0*/  IMAD.WIDE.U32 R8, R5, c[0x0][0x1d0], RZ ;  /* 0x0000740005087a25 */ /* 0x000fc600078e00ff */
[----:B------:R-:W-:Y:S01]  /*02d0*/  ISETP.GT.U32.AND P1, PT, R17, R14, PT ;  /* 0x0000000e1100720c */ /* 0x000fe20003f24070 */
[----:B------:R-:W-:Y:S01]  /*02e0*/  IMAD R16, R6, c[0x0][0x278], RZ ;  /* 0x00009e0006107a24 */ /* 0x000fe200078e02ff */
[----:B------:R-:W-:Y:S01]  /*02f0*/  IADD3 R9, R9, R13, RZ ;  /* 0x0000000d09097210 */ /* 0x000fe20007ffe0ff */
[----:B------:R-:W-:Y:S02]  /*0300*/  IMAD.IADD R11, R11, 0x1, R15 ;  /* 0x000000010b0b7824 */ /* 0x000fe400078e020f */
[----:B------:R-:W-:-:S04]  /*0310*/  IMAD.WIDE.U32 R12, R5, c[0x0][0x278], RZ ;  /* 0x00009e00050c7a25 */ /* 0x000fc800078e00ff */
[----:B------:R-:W-:-:S04]  /*0320*/  IMAD.WIDE.U32 R8, R0, c[0x0][0x1d8], R8 ;  /* 0x0000760000087a25 */ /* 0x000fc800078e0008 */
[-C--:B------:R-:W-:Y:S01]  /*0330*/  @!P1 IADD3 R14, R14, -R17.reuse, RZ ;  /* 0x800000110e0e9210 */ /* 0x080fe20007ffe0ff */
[----:B------:R-:W-:Y:S01]  /*0340*/  IMAD R15, R5, c[0x0][0x27c], R16 ;  /* 0x00009f00050f7a24 */ /* 0x000fe200078e0210 */
[----:B------:R-:W-:Y:S01]  /*0350*/  @!P1 IADD3 R7, R7, 0x1, RZ ;  /* 0x0000000107079810 */ /* 0x000fe20007ffe0ff */
[----:B------:R-:W-:Y:S01]  /*0360*/  IMAD R16, R6, c[0x0][0x1b0], RZ ;  /* 0x00006c0006107a24 */ /* 0x000fe200078e02ff */
[----:B------:R-:W-:Y:S02]  /*0370*/  ISETP.GE.U32.AND P0, PT, R14, R17, PT ;  /* 0x000000110e00720c */ /* 0x000fe40003f06070 */
[----:B------:R-:W-:Y:S01]  /*0380*/  LEA R17, R18, 0xffffff80, 0x7 ;  /* 0xffffff8012117811 */ /* 0x000fe200078e38ff */
[----:B------:R-:W-:Y:S01]  /*0390*/  IMAD R23, R5, c[0x0][0x1b4], R16 ;  /* 0x00006d0005177a24 */ /* 0x000fe200078e0210 */
[----:B------:R-:W-:Y:S02]  /*03a0*/  ISETP.NE.AND P1, PT, RZ, c[0x0][0x178], PT ;  /* 0x00005e00ff007a0c */ /* 0x000fe40003f25270 */
[----:B------:R-:W-:-:S02]  /*03b0*/  SHF.R.S32.HI R19, RZ, 0x1f, R17 ;  /* 0x0000001fff137819 */ /* 0x000fc40000011411 */
[----:B------:R-:W-:Y:S02]  /*03c0*/  IADD3 R24, P4, R17, R8, RZ ;  /* 0x0000000811187210 */ /* 0x000fe40007f9e0ff */
[----:B------:R-:W-:Y:S01]  /*03d0*/  IADD3 R13, R13, R15, RZ ;  /* 0x0000000f0d0d7210 */ /* 0x000fe20007ffe0ff */
[----:B------:R-:W-:Y:S01]  /*03e0*/  IMAD.WIDE.U32 R14, R5, c[0x0][0x1b0], RZ ;  /* 0x00006c00050e7a25 */ /* 0x000fe200078e00ff */
[----:B------:R-:W-:Y:S02]  /*03f0*/  IADD3.X R25, R19, R9, R21, P4, !PT ;  /* 0x0000000913197210 */ /* 0x000fe400027fe415 */
[----:B------:R-:W-:Y:S01]  /*0400*/  @P0 IADD3 R7, R7, 0x1, RZ ;  /* 0x0000000107070810 */ /* 0x000fe20007ffe0ff */
[----:B------:R-:W-:Y:S02]  /*0410*/  IMAD R21, R3, c[0x0][0x1e8], RZ ;  /* 0x00007a0003157a24 */ /* 0x000fe400078e02ff */
[----:B------:R-:W-:Y:S01]  /*0420*/  IMAD.WIDE.U32 R8, R0, c[0x0][0x1e8], R10 ;  /* 0x00007a0000087a25 */ /* 0x000fe200078e000a */
[----:B------:R-:W-:-:S02]  /*0430*/  @!P2 IADD3 R7, -R7, RZ, RZ ;  /* 0x000000ff0707a210 */ /* 0x000fc40007ffe1ff */
[----:B------:R-:W-:Y:S01]  /*0440*/  @!P1 LOP3.LUT R7, RZ, c[0x0][0x178], RZ, 0x33, !PT ;  /* 0x00005e00ff079a12 */ /* 0x000fe200078e33ff */
[C---:B------:R-:W-:Y:S01]  /*0450*/  IMAD R21, R0.reuse, c[0x0][0x1ec], R21 ;  /* 0x00007b0000157a24 */ /* 0x040fe200078e0215 */
[----:B------:R-:W-:Y:S01]  /*0460*/  IADD3 R22, P0, R17, R8, RZ ;  /* 0x0000000811167210 */ /* 0x000fe20007f1e0ff */
[----:B------:R-:W-:Y:S01]  /*0470*/  IMAD.IADD R15, R15, 0x1, R23 ;  /* 0x000000010f0f7824 */ /* 0x000fe200078e0217 */
[----:B------:R-:W-:Y:S01]  /*0480*/  SHF.R.S32.HI R8, RZ, 0x1f, R7 ;  /* 0x0000001fff087819 */ /* 0x000fe20000011407 */
[----:B------:R-:W-:Y:S01]  /*0490*/  IMAD R23, R3, c[0x0][0x280], RZ ;  /* 0x0000a00003177a24 */ /* 0x000fe200078e02ff */
[----:B------:R-:W-:Y:S01]  /*04a0*/  IADD3.X R9, R19, R9, R21, P0, !PT ;  /* 0x0000000913097210 */ /* 0x000fe200007fe415 */
[----:B------:R-:W-:Y:S01]  /*04b0*/  IMAD.WIDE.U32 R10, R0, c[0x0][0x280], R12 ;  /* 0x0000a000000a7a25 */ /* 0x000fe200078e000c */
[----:B------:R-:W-:-:S03]  /*04c0*/  ISETP.NE.U32.AND P0, PT, RZ, c[0x0][0x260], PT ;  /* 0x00009800ff007a0c */ /* 0x000fc60003f05070 */
[----:B------:R-:W-:Y:S01]  /*04d0*/  IMAD R12, R0, c[0x0][0x284], R23 ;  /* 0x0000a100000c7a24 */ /* 0x000fe200078e0217 */
[----:B------:R-:W-:Y:S01]  /*04e0*/  IADD3 R20, P2, R17, R10, RZ ;  /* 0x0000000a11147210 */ /* 0x000fe20007f5e0ff */
[----:B------:R-:W-:Y:S01]  /*04f0*/  IMAD R10, R8, c[0x0][0x1c8], RZ ;  /* 0x00007200080a7a24 */ /* 0x000fe200078e02ff */
[----:B------:R-:W-:Y:S01]  /*0500*/  ISETP.NE.AND.EX P0, PT, RZ, c[0x0][0x264], PT, P0 ;  /* 0x00009900ff007a0c */ /* 0x000fe20003f05300 */
[----:B------:R-:W-:Y:S01]  /*0510*/  IMAD.WIDE.U32 R14, R7, c[0x0][0x1c8], R14 ;  /* 0x00007200070e7a25 */ /* 0x000fe200078e000e */
[----:B------:R-:W-:Y:S02]  /*0520*/  IADD3.X R11, R19, R11, R12, P2, !PT ;  /* 0x0000000b130b7210 */ /* 0x000fe400017fe40c */
[----:B------:R-:W-:Y:S02]  /*0530*/  LEA R23, P1, R24, c[0x0][0x240], 0x1 ;  /* 0x0000900018177a11 */ /* 0x000fe400078208ff */
[----:B------:R-:W-:Y:S02]  /*0540*/  LEA R21, P2, R22, c[0x0][0x248], 0x1 ;  /* 0x0000920016157a11 */ /* 0x000fe400078408ff */
[----:B------:R-:W-:-:S02]  /*0550*/  LEA.HI.X R24, R24, c[0x0][0x244], R25, 0x1, P1 ;  /* 0x0000910018187a11 */ /* 0x000fc400008f0c19 */
[----:B------:R-:W-:Y:S01]  /*0560*/  LEA.HI.X R22, R22, c[0x0][0x24c], R9, 0x1, P2 ;  /* 0x0000930016167a11 */ /* 0x000fe200010f0c09 */
[----:B------:R-:W-:Y:S01]  /*0570*/  IMAD R9, R7, c[0x0][0x1cc], R10 ;  /* 0x0000730007097a24 */ /* 0x000fe200078e020a */
[----:B------:R-:W-:Y:S01]  /*0580*/  ISETP.NE.U32.AND P1, PT, RZ, c[0x0][0x328], PT ;  /* 0x0000ca00ff007a0c */ /* 0x000fe20003f25070 */
[----:B------:R-:W-:Y:S01]  /*0590*/  @P0 IMAD.MOV.U32 R68, RZ, RZ, 0x8 ;  /* 0x00000008ff440424 */ /* 0x000fe200078e00ff */
        /* <DEDUP_REMOVED lines=8> */
[----:B------:R-:W-:Y:S02]  /*0620*/  LEA.HI.X R20, R20, c[0x0][0x30c], R11, 0x1, P4 ;  /* 0x0000c30014147a11 */ /* 0x000fe400020f0c0b */
[----:B------:R-:W-:Y:S01]  /*0630*/  IADD3.X R10, R19, R10, RZ, P5, !PT ;  /* 0x0000000a130a7210 */ /* 0x000fe20002ffe4ff */
[----:B------:R-:W-:Y:S01]  /*0640*/  @P0 IMAD R9, R9, c[0x0][0x16c], RZ ;  /* 0x00005b0009090a24 */ /* 0x000fe200078e02ff */
[----:B------:R-:W-:Y:S02]  /*0650*/  LEA R18, P6, R17, c[0x0][0x230], 0x1 ;  /* 0x00008c0011127a11 */ /* 0x000fe400078c08ff */
[C---:B------:R-:W-:Y:S01]  /*0660*/  @P1 LEA R66, P4, R0.reuse, c[0x0][0x328], 0x2 ;  /* 0x0000ca0000421a11 */ /* 0x040fe200078810ff */
[----:B------:R-:W-:Y:S01]  /*0670*/  @P0 IMAD.WIDE R68, R9, R68, c[0x0][0x260] ;  /* 0x0000980009440625 */ /* 0x000fe200078e0244 */
[C---:B------:R-:W-:Y:S01]  /*0680*/  @P2 LEA R64, P5, R0.reuse, c[0x0][0x348], 0x2 ;  /* 0x0000d20000402a11 */ /* 0x040fe200078a10ff */
[----:B------:R-:W-:Y:S01]  /*0690*/  HFMA2.MMA R9, -RZ, RZ, 0, 0 ;  /* 0x00000000ff097435 */ /* 0x000fe200000001ff */
[----:B------:R-:W-:Y:S01]  /*06a0*/  LEA.HI.X R19, R17, c[0x0][0x234], R10, 0x1, P6 ;  /* 0x00008d0011137a11 */ /* 0x000fe200030f0c0a */
[----:B------:R-:W-:Y:S01]  /*06b0*/  @!P0 CS2R R68, SRZ ;  /* 0x0000000000448805 */ /* 0x000fe2000001ff00 */
[----:B------:R-:W-:-:S02]  /*06c0*/  @P1 LEA.HI.X R67, R0, c[0x0][0x32c], R3, 0x2, P4 ;  /* 0x0000cb0000431a11 */ /* 0x000fc400020f1403 */
        /* <DEDUP_REMOVED lines=13> */
[----:B------:R-:W-:-:S03]  /*07a0*/  MOV R22, RZ ;  /* 0x000000ff00167202 */ /* 0x000fc60000000f00 */
[C---:B------:R-:W-:Y:S02]  /*07b0*/  IMAD R27, R0.reuse, c[0x0][0x19c], R27 ;  /* 0x00006700001b7a24 */ /* 0x040fe400078e021b */
[----:B------:R-:W-:-:S03]  /*07c0*/  IMAD.WIDE.U32 R62, R0, c[0x0][0x180], RZ ;  /* 0x00006000003e7a25 */ /* 0x000fc600078e00ff */
[----:B------:R-:W-:Y:S01]  /*07d0*/  IADD3 R27, R61, R27, RZ ;  /* 0x0000001b3d1b7210 */ /* 0x000fe20007ffe0ff */
[----:B0-----:R-:W-:Y:S01]  /*07e0*/  IMAD.WIDE.U32 R10, R5, c[0x0][0x2b8], R12 ;  /* 0x0000ae00050a7a25 */ /* 0x001fe200078e000c */
[----:B------:R-:W-:-:S03]  /*07f0*/  MOV R13, R24 ;  /* 0x00000018000d7202 */ /* 0x000fc60000000f00 */
[----:B------:R-:W-:Y:S02]  /*0800*/  IMAD.IADD R11, R11, 0x1, R9 ;  /* 0x000000010b0b7824 */ /* 0x000fe400078e0209 */
[C---:B------:R-:W-:Y:S02]  /*0810*/  IMAD R9, R7.reuse, c[0x0][0x2c4], R14 ;  /* 0x0000b10007097a24 */ /* 0x040fe400078e020e */
[----:B------:R-:W-:-:S04]  /*0820*/  IMAD.WIDE.U32 R10, R7, c[0x0][0x2c0], R10 ;  /* 0x0000b000070a7a25 */ /* 0x000fc800078e000a */
[----:B------:R-:W-:Y:S01]  /*0830*/  IMAD.MOV.U32 R14, RZ, RZ, R21 ;  /* 0x000000ffff0e7224 */ /* 0x000fe200078e0015 */
[----:B------:R-:W-:Y:S01]  /*0840*/  IADD3 R9, R11, R9, RZ ;  /* 0x000000090b097210 */ /* 0x000fe20007ffe0ff */
[----:B------:R-:W0:Y:S01]  /*0850*/  S2R R21, SR_LANEID ;  /* 0x0000000000157919 */ /* 0x000e220000000000 */
[C---:B------:R-:W-:Y:S02]  /*0860*/  LEA R26, P0, R10.reuse, c[0x0][0x320], 0x2 ;  /* 0x0000c8000a1a7a11 */ /* 0x040fe400078010ff */
[----:B------:R-:W-:Y:S01]  /*0870*/  MOV R11, R23 ;  /* 0x00000017000b7202 */ /* 0x000fe20000000f00 */
[----:B------:R-:W-:Y:S01]  /*0880*/  IMAD R23, R3, c[0x0][0x180], RZ ;  /* 0x0000600003177a24 */ /* 0x000fe200078e02ff */
[----:B------:R-:W-:Y:S01]  /*0890*/  LEA.HI.X R36, R10, c[0x0][0x324], R9, 0x2, P0 ;  /* 0x0000c9000a247a11 */ /* 0x000fe200000f1409 */
[----:B------:R-:W-:Y:S01]  /*08a0*/  IMAD.MOV.U32 R10, RZ, RZ, RZ ;  /* 0x000000ffff0a7224 */ /* 0x000fe200078e00ff */
[----:B------:R-:W-:Y:S01]  /*08b0*/  SHF.L.U32 R9, R12, 0x2, RZ ;  /* 0x000000020c097819 */ /* 0x000fe200000006ff */
[----:B------:R-:W-:Y:S01]  /*08c0*/  IMAD R25, R0, c[0x0][0x184], R23 ;  /* 0x0000610000197a24 */ /* 0x000fe200078e0217 */
[----:B------:R-:W-:-:S02]  /*08d0*/  IADD3 R24, P0, R26, -0x100, RZ ;  /* 0xffffff001a187810 */ /* 0x000fc40007f1e0ff */
[----:B------:R-:W-:Y:S01]  /*08e0*/  LOP3.LUT R59, R9, 0xffffff80, RZ, 0xc0, !PT ;  /* 0xffffff80093b7812 */ /* 0x000fe200078ec0ff */
[----:B------:R-:W-:Y:S01]  /*08f0*/  IMAD.IADD R25, R63, 0x1, R25 ;  /* 0x000000013f197824 */ /* 0x000fe200078e0219 */
[----:B------:R-:W-:Y:S02]  /*0900*/  IADD3 R26, P1, R26, -0x80, RZ ;  /* 0xffffff801a1a7810 */ /* 0x000fe40007f3e0ff */
[----:B------:R-:W-:Y:S02]  /*0910*/  LOP3.LUT R58, R59, 0x1f, R12, 0xf8, !PT ;  /* 0x0000001f3b3a7812 */ /* 0x000fe400078ef80c */
[----:B------:R-:W-:Y:S02]  /*0920*/  IADD3.X R31, R36, -0x1, RZ, P0, !PT ;  /* 0xffffffff241f7810 */ /* 0x000fe400007fe4ff */
[----:B------:R-:W-:Y:S02]  /*0930*/  MOV R9, RZ ;  /* 0x000000ff00097202 */ /* 0x000fe40000000f00 */
[----:B------:R-:W-:-:S02]  /*0940*/  LOP3.LUT R23, R12, 0x1f, RZ, 0xc0, !PT ;  /* 0x0000001f0c177812 */ /* 0x000fc400078ec0ff */
[----:B------:R-:W-:Y:S02]  /*0950*/  SHF.R.S32.HI R59, RZ, 0x1f, R58 ;  /* 0x0000001fff3b7819 */ /* 0x000fe4000001143a */
[C---:B------:R-:W-:Y:S02]  /*0960*/  LOP3.LUT R28, R58.reuse, 0x20, RZ, 0xfc, !PT ;  /* 0x000000203a1c7812 */ /* 0x040fe400078efcff */
[C---:B------:R-:W-:Y:S02]  /*0970*/  LOP3.LUT R29, R58.reuse, 0x40, RZ, 0xfc, !PT ;  /* 0x000000403a1d7812 */ /* 0x040fe400078efcff */
[----:B------:R-:W-:Y:S02]  /*0980*/  LOP3.LUT R30, R58, 0x60, RZ, 0xfc, !PT ;  /* 0x000000603a1e7812 */ /* 0x000fe400078efcff */
[----:B0-----:R-:W-:Y:S02]  /*0990*/  IADD3.X R36, R36, -0x1, RZ, P1, !PT ;  /* 0xffffffff24247810 */ /* 0x001fe40000ffe4ff */
.L_x_8128:
[----:B------:R-:W-:Y:S01]  /*09a0*/  BAR.SYNC.DEFER_BLOCKING 0x0 ;  /* 0x0000000000007b1d */ /* 0x000fe20000010000 */
[----:B------:R-:W-:Y:S02]  /*09b0*/  LEA R56, R20, 0xffffff80, 0x7 ;  /* 0xffffff8014387811 */ /* 0x000fe400078e38ff */
[----:B------:R-:W-:-:S02]  /*09c0*/  SHF.L.U32 R37, R58, 0x1, RZ ;  /* 0x000000013a257819 */ /* 0x000fc400000006ff */
[----:B------:R-:W-:Y:S02]  /*09d0*/  IADD3 R93, -R56, c[0x0][0x168], RZ ;  /* 0x00005a00385d7a10 */ /* 0x000fe40007ffe1ff */
[C---:B------:R-:W-:Y:S02]  /*09e0*/  SHF.L.U64.HI R38, R58.reuse, 0x1, R59 ;  /* 0x000000013a267819 */ /* 0x040fe4000001023b */
[-C--:B------:R-:W-:Y:S02]  /*09f0*/  ISETP.GE.AND P0, PT, R58, R93.reuse, PT ;  /* 0x0000005d3a00720c */ /* 0x080fe40003f06270 */
[-C--:B------:R-:W-:Y:S02]  /*0a00*/  ISETP.GE.AND P1, PT, R28, R93.reuse, PT ;  /* 0x0000005d1c00720c */ /* 0x080fe40003f26270 */
[-C--:B------:R-:W-:Y:S02]  /*0a10*/  ISETP.GE.AND P2, PT, R29, R93.reuse, PT ;  /* 0x0000005d1d00720c */ /* 0x080fe40003f46270 */
[----:B------:R-:W-:-:S02]  /*0a20*/  ISETP.GE.AND P3, PT, R30, R93, PT ;  /* 0x0000005d1e00720c */ /* 0x000fc40003f66270 */
[----:B------:R-:W-:Y:S02]  /*0a30*/  IADD3 R34, P4, R11, R37, RZ ;  /* 0x000000250b227210 */ /* 0x000fe40007f9e0ff */
[----:B------:R-:W-:Y:S02]  /*0a40*/  PRMT R40, RZ, 0x7610, R40 ;  /* 0x00007610ff287816 */ /* 0x000fe40000000028 */
[----:B0-----:R-:W-:Y:S02]  /*0a50*/  PRMT R42, RZ, 0x7610, R42 ;  /* 0x00007610ff2a7816 */ /* 0x001fe4000000002a */
[----:B------:R-:W-:Y:S02]  /*0a60*/  PRMT R44, RZ, 0x7610, R44 ;  /* 0x00007610ff2c7816 */ /* 0x000fe4000000002c */
[----:B------:R-:W-:Y:S02]  /*0a70*/  PRMT R46, RZ, 0x7610, R46 ;  /* 0x00007610ff2e7816 */ /* 0x000fe4000000002e */
[----:B------:R-:W-:-:S05]  /*0a80*/  IADD3.X R35, R13, R38, RZ, P4, !PT ;  /* 0x000000260d237210 */ /* 0x000fca00027fe4ff */
[----:B--2---:R0:W2:Y:S04]  /*0a90*/  @!P0 LDG.E.U16 R40, [R34.64] ;  /* 0x0000000422288981 */ /* 0x0040a8000c1e1500 */
[----:B------:R0:W3:Y:S04]  /*0aa0*/  @!P1 LDG.E.U16 R42, [R34.64+0x40] ;  /* 0x00004004222a9981 */ /* 0x0000e8000c1e1500 */
[----:B------:R0:W4:Y:S04]  /*0ab0*/  @!P2 LDG.E.U16 R44, [R34.64+0x80] ;  /* 0x00008004222ca981 */ /* 0x000128000c1e1500 */
[----:B------:R0:W4:Y:S01]  /*0ac0*/  @!P3 LDG.E.U16 R46, [R34.64+0xc0] ;  /* 0x0000c004222eb981 */ /* 0x000122000c1e1500 */
[-C--:B------:R-:W-:Y:S01]  /*0ad0*/  ISETP.GE.AND P0, PT, R58, R93.reuse, PT ;  /* 0x0000005d3a00720c */ /* 0x080fe20003f06270 */
[----:B------:R-:W-:Y:S01]  /*0ae0*/  IMAD.SHL.U32 R39, R21, 0x2, RZ ;  /* 0x0000000215277824 */ /* 0x000fe200078e00ff */
[----:B------:R-:W-:-:S02]  /*0af0*/  ISETP.GE.AND P3, PT, R28, R93, PT ;  /* 0x0000005d1c00720c */ /* 0x000fc40003f66270 */
[----:B------:R-:W-:Y:S02]  /*0b00*/  ISETP.GE.AND P2, PT, R29, R93, PT ;  /* 0x0000005d1d00720c */ /* 0x000fe40003f46270 */
[----:B------:R-:W-:-:S07]  /*0b10*/  PRMT R48, RZ, 0x7610, R48 ;  /* 0x00007610ff307816 */ /* 0x000fce0000000030 */
[----:B------:R-:W-:-:S04]  /*0b20*/  @!P0 IADD3 R32, P1, R14, R37, RZ ;  /* 0x000000250e208210 */ /* 0x000fc80007f3e0ff */
[CC--:B------:R-:W-:Y:S02]  /*0b30*/  @!P0 IADD3.X R33, R15.reuse, R38.reuse, RZ, P1, !PT ;  /* 0x000000260f218210 */ /* 0x0c0fe40000ffe4ff */
[----:B------:R-:W-:Y:S02]  /*0b40*/  ISETP.GE.AND P1, PT, R30, R93, PT ;  /* 0x0000005d1e00720c */ /* 0x000fe40003f26270 */
[----:B0-----:R-:W-:Y:S02]  /*0b50*/  @!P3 IADD3 R34, P4, R14, R37, RZ ;  /* 0x000000250e22b210 */ /* 0x001fe40007f9e0ff */
[----:B------:R-:W-:Y:S02]  /*0b60*/  PRMT R50, RZ, 0x7610, R50 ;  /* 0x00007610ff327816 */ /* 0x000fe40000000032 */
[----:B------:R-:W-:Y:S02]  /*0b70*/  PRMT R52, RZ, 0x7610, R52 ;  /* 0x00007610ff347816 */ /* 0x000fe40000000034 */
[----:B------:R-:W-:Y:S01]  /*0b80*/  @!P3 IADD3.X R35, R15, R38, RZ, P4, !PT ;  /* 0x000000260f23b210 */ /* 0x000fe200027fe4ff */
[----:B--2---:R-:W-:Y:S04]  /*0b90*/  STS.U16 [R39], R40 ;  /* 0x0000002827007388 */ /* 0x004fe80000000400 */
[----:B---3--:R0:W-:Y:S04]  /*0ba0*/  STS.U16 [R39+0x40], R42 ;  /* 0x0000402a27007388 */ /* 0x0081e80000000400 */
[----:B----4-:R-:W-:Y:S04]  /*0bb0*/  STS.U16 [R39+0x80], R44 ;  /* 0x0000802c27007388 */ /* 0x010fe80000000400 */
[----:B-1----:R1:W-:Y:S01]  /*0bc0*/  STS.U16 [R39+0xc0], R46 ;  /* 0x0000c02e27007388 */ /* 0x0023e20000000400 */
[----:B------:R-:W-:-:S06]  /*0bd0*/  NOP ;  /* 0x0000000000007918 */ /* 0x000fcc0000000000 */
[----:B------:R-:W-:Y:S04]  /*0be0*/  LDS.64 R54, [R21.X8] ;  /* 0x0000000015367984 */ /* 0x000fe80000008a00 */
[----:B------:R-:W-:Y:S01]  /*0bf0*/  BAR.SYNC.DEFER_BLOCKING 0x0 ;  /* 0x0000000000007b1d */ /* 0x000fe20000010000 */
[CC--:B0-----:R-:W-:Y:S02]  /*0c00*/  @!P1 IADD3 R42, P6, R14.reuse, R37.reuse, RZ ;  /* 0x000000250e2a9210 */ /* 0x0c1fe40007fde0ff */
[-C--:B------:R-:W-:Y:S02]  /*0c10*/  @!P2 IADD3 R40, P5, R14, R37.reuse, RZ ;  /* 0x000000250e28a210 */ /* 0x080fe40007fbe0ff */
[----:B-1----:R-:W-:Y:S01]  /*0c20*/  PRMT R46, RZ, 0x7610, R46 ;  /* 0x00007610ff2e7816 */ /* 0x002fe2000000002e */
[C---:B------:R-:W-:Y:S01]  /*0c30*/  @!P1 IMAD.X R43, R15.reuse, 0x1, R38, P6 ;  /* 0x000000010f2b9824 */ /* 0x040fe200030e0626 */
[----:B------:R-:W-:Y:S01]  /*0c40*/  @!P2 IADD3.X R41, R15, R38, RZ, P5, !PT ;  /* 0x000000260f29a210 */ /* 0x000fe20002ffe4ff */
[----:B------:R-:W2:Y:S04]  /*0c50*/  @!P0 LDG.E.U16 R48, [R32.64] ;  /* 0x0000000420308981 */ /* 0x000ea8000c1e1500 */
[----:B------:R-:W3:Y:S04]  /*0c60*/  @!P3 LDG.E.U16 R46, [R34.64+0x40] ;  /* 0x00004004222eb981 */ /* 0x000ee8000c1e1500 */
[----:B------:R-:W4:Y:S04]  /*0c70*/  @!P2 LDG.E.U16 R50, [R40.64+0x80] ;  /* 0x000080042832a981 */ /* 0x000f28000c1e1500 */
[----:B------:R-:W4:Y:S01]  /*0c80*/  @!P1 LDG.E.U16 R52, [R42.64+0xc0] ;  /* 0x0000c0042a349981 */ /* 0x000f22000c1e1500 */
[----:B------:R-:W-:-:S02]  /*0c90*/  IADD3 R44, P4, R16, R37, RZ ;  /* 0x00000025102c7210 */ /* 0x000fc40007f9e0ff */
[----:B------:R-:W-:Y:S02]  /*0ca0*/  PRMT R70, RZ, 0x7610, R70 ;  /* 0x00007610ff467816 */ /* 0x000fe40000000046 */
        /* <DEDUP_REMOVED lines=18> */
[----:B------:R-:W-:Y:S01]  /*0dd0*/  IMAD.WIDE.U32 R32, R5, c[0x0][0x1f0], RZ ;  /* 0x00007c0005207a25 */ /* 0x000fe200078e00ff */
[----:B------:R-:W-:Y:S01]  /*0de0*/  IADD3 R47, P0, R37, c[0x0][0x268], RZ ;  /* 0x00009a00252f7a10 */ /* 0x000fe20007f1e0ff */
[--C-:B0-----:R-:W-:Y:S01]  /*0df0*/  HADD2.F32 R51, -RZ, R35.reuse.H0_H0 ;  /* 0x20000023ff337230 */ /* 0x101fe20000004100 */
[----:B------:R-:W-:Y:S01]  /*0e00*/  BSSY B0, `(.L_x_8097) ;  /* 0x0000049000007945 */ /* 0x000fe20003800000 */
[----:B------:R-:W-:Y:S01]  /*0e10*/  IMAD R43, R5, c[0x0][0x1f4], R40 ;  /* 0x00007d00052b7a24 */ /* 0x000fe200078e0228 */
[----:B------:R-:W-:Y:S01]  /*0e20*/  IADD3.X R48, R38, c[0x0][0x26c], RZ, P0, !PT ;  /* 0x00009b0026307a10 */ /* 0x000fe200007fe4ff */
[----:B------:R-:W-:Y:S01]  /*0e30*/  HADD2.F32 R35, -RZ, R35.H1_H1 ;  /* 0x30000023ff237230 */ /* 0x000fe20000004100 */
[----:B-1----:R-:W-:-:S02]  /*0e40*/  MOV R45, c[0x0][0x174] ;  /* 0x00005d00002d7a02 */ /* 0x002fc40000000f00 */
[----:B------:R-:W-:Y:S01]  /*0e50*/  IADD3 R33, R33, R43, RZ ;  /* 0x0000002b21217210 */ /* 0x000fe20007ffe0ff */
[----:B------:R-:W-:Y:S01]  /*0e60*/  @!P2 IMAD.WIDE.U32 R40, R5, c[0x0][0x1f0], R56 ;  /* 0x00007c000528aa25 */ /* 0x000fe200078e0038 */
[-C--:B------:R-:W-:Y:S02]  /*0e70*/  ISETP.GE.AND P3, PT, R28, R93.reuse, PT ;  /* 0x0000005d1c00720c */ /* 0x080fe40003f66270 */
[----:B------:R-:W-:Y:S01]  /*0e80*/  ISETP.GE.AND P4, PT, R29, R93, PT ;  /* 0x0000005d1d00720c */ /* 0x000fe20003f86270 */
[----:B------:R-:W-:Y:S01]  /*0e90*/  @!P2 IMAD.MOV.U32 R42, RZ, RZ, R40 ;  /* 0x000000ffff2aa224 */ /* 0x000fe200078e0028 */
[----:B------:R-:W-:Y:S01]  /*0ea0*/  @!P2 IADD3 R43, R43, R41, RZ ;  /* 0x000000292b2ba210 */ /* 0x000fe20007ffe0ff */
[----:B------:R-:W-:Y:S01]  /*0eb0*/  IMAD R41, R3, c[0x0][0x1f8], RZ ;  /* 0x00007e0003297a24 */ /* 0x000fe200078e02ff */
[----:B------:R-:W-:Y:S01]  /*0ec0*/  LEA R40, R45, R22, 0x7 ;  /* 0x000000162d287211 */ /* 0x000fe200078e38ff */
[----:B------:R-:W-:Y:S01]  /*0ed0*/  IMAD.WIDE.U32 R44, R0, c[0x0][0x1f8], R32 ;  /* 0x00007e00002c7a25 */ /* 0x000fe200078e0020 */
[----:B------:R-:W-:-:S03]  /*0ee0*/  ISETP.GE.AND P5, PT, R30, R93, PT ;  /* 0x0000005d1e00720c */ /* 0x000fc60003fa6270 */
[C---:B------:R-:W-:Y:S01]  /*0ef0*/  IMAD R49, R0.reuse, c[0x0][0x1fc], R41 ;  /* 0x00007f0000317a24 */ /* 0x040fe200078e0229 */
[----:B------:R-:W-:Y:S01]  /*0f00*/  SHF.R.S32.HI R41, RZ, 0x1f, R40 ;  /* 0x0000001fff297819 */ /* 0x000fe20000011428 */
[----:B------:R-:W-:Y:S01]  /*0f10*/  @!P2 IMAD.WIDE.U32 R42, R0, c[0x0][0x1f8], R42 ;  /* 0x00007e00002aaa25 */ /* 0x000fe200078e002a */
[----:B------:R-:W-:-:S04]  /*0f20*/  IADD3 R44, P1, R40, R44, RZ ;  /* 0x0000002c282c7210 */ /* 0x000fc80007f3e0ff */
[----:B------:R-:W-:Y:S02]  /*0f30*/  IADD3.X R45, R41, R49, R45, P1, !PT ;  /* 0x00000031292d7210 */ /* 0x000fe40000ffe42d */
[----:B------:R-:W-:Y:S02]  /*0f40*/  LEA R46, P1, R44, R47, 0x1 ;  /* 0x0000002f2c2e7211 */ /* 0x000fe400078208ff */
[----:B------:R-:W-:Y:S02]  /*0f50*/  @!P2 IADD3 R42, P0, R58, R42, RZ ;  /* 0x0000002a3a2aa210 */ /* 0x000fe40007f1e0ff */
[----:B------:R-:W-:Y:S01]  /*0f60*/  LEA.HI.X R47, R44, R48, R45, 0x1, P1 ;  /* 0x000000302c2f7211 */ /* 0x000fe200008f0c2d */
[--C-:B------:R-:W-:Y:S01]  /*0f70*/  HADD2.F32 R45, -RZ, R34.reuse.H1_H1 ;  /* 0x30000022ff2d7230 */ /* 0x100fe20000004100 */
[----:B------:R-:W-:Y:S01]  /*0f80*/  @!P2 IADD3.X R49, R59, R43, R49, P0, !PT ;  /* 0x0000002b3b31a210 */ /* 0x000fe200007fe431 */
[----:B------:R-:W-:Y:S01]  /*0f90*/  HADD2.F32 R43, -RZ, R34.H0_H0 ;  /* 0x20000022ff2b7230 */ /* 0x000fe20000004100 */
[----:B------:R-:W-:Y:S01]  /*0fa0*/  @!P2 LEA R48, P0, R42, c[0x0][0x268], 0x1 ;  /* 0x00009a002a30aa11 */ /* 0x000fe200078008ff */
[----:B-----5:R-:W-:-:S03]  /*0fb0*/  FADD.FTZ R44, R51, R4 ;  /* 0x00000004332c7221 */ /* 0x020fc60000010000 */
[----:B------:R-:W-:Y:S01]  /*0fc0*/  @!P2 LEA.HI.X R49, R42, c[0x0][0x26c], R49, 0x1, P0 ;  /* 0x00009b002a31aa11 */ /* 0x000fe200000f0c31 */
[--C-:B------:R-:W-:Y:S01]  /*0fd0*/  FADD.FTZ R42, R43, R4.reuse ;  /* 0x000000042b2a7221 */ /* 0x100fe20000010000 */
[----:B------:R-:W-:Y:S01]  /*0fe0*/  FSETP.GTU.FTZ.AND P0, PT, R44, 20, PT ;  /* 0x41a000002c00780b */ /* 0x000fe20003f1c000 */
[--C-:B------:R-:W-:Y:S02]  /*0ff0*/  FADD.FTZ R43, R45, R4.reuse ;  /* 0x000000042d2b7221 */ /* 0x100fe40000010000 */
[----:B------:R-:W-:Y:S01]  /*1000*/  FADD.FTZ R45, R35, R4 ;  /* 0x00000004232d7221 */ /* 0x000fe20000010000 */
[----:B------:R-:W-:Y:S02]  /*1010*/  FSETP.GTU.FTZ.AND P6, PT, R42, 20, PT ;  /* 0x41a000002a00780b */ /* 0x000fe40003fdc000 */
[----:B------:R-:W-:Y:S01]  /*1020*/  FSETP.GTU.FTZ.AND P1, PT, R43, 20, PT ;  /* 0x41a000002b00780b */ /* 0x000fe20003f3c000 */
[----:B--2---:R0:W-:Y:S04]  /*1030*/  STS.U16 [R39], R70 ;  /* 0x0000004627007388 */ /* 0x0041e80000000400 */
[----:B---3--:R0:W-:Y:S04]  /*1040*/  STS.U16 [R39+0x40], R72 ;  /* 0x0000404827007388 */ /* 0x0081e80000000400 */
[----:B----4-:R0:W-:Y:S04]  /*1050*/  STS.U16 [R39+0x80], R74 ;  /* 0x0000804a27007388 */ /* 0x0101e80000000400 */
[----:B------:R0:W-:Y:S01]  /*1060*/  STS.U16 [R39+0xc0], R76 ;  /* 0x0000c04c27007388 */ /* 0x0001e20000000400 */
[----:B------:R-:W-:-:S06]  /*1070*/  NOP ;  /* 0x0000000000007918 */ /* 0x000fcc0000000000 */
[----:B------:R0:W1:Y:S01]  /*1080*/  LDS.64 R32, [R21.X8] ;  /* 0x0000000015207984 */ /* 0x0000620000008a00 */
        /* <DEDUP_REMOVED lines=9> */
[----:B------:R-:W-:Y:S01]  /*1120*/  IADD3 R50, -R34, 0x40800000, RZ ;  /* 0x4080000022327810 */ /* 0x000fe20007ffe1ff */
[----:B------:R-:W-:Y:S02]  /*1130*/  IMAD.IADD R35, R53, 0x1, -R34 ;  /* 0x0000000135237824 */ /* 0x000fe400078e0a22 */
[----:B------:R-:W2:Y:S02]  /*1140*/  I2F R34, R34 ;  /* 0x0000002200227306 */ /* 0x000ea40000201400 */
        /* <DEDUP_REMOVED lines=20> */
.L_x_8098:
[----:B------:R-:W-:Y:S05]  /*1290*/  BSYNC B0 ;  /* 0x0000000000007941 */ /* 0x000fea0003800000 */
.L_x_8097:
[----:B------:R-:W-:Y:S01]  /*12a0*/  BSSY B0, `(.L_x_8099) ;  /* 0x0000026000007945 */ /* 0x000fe20003800000 */
[----:B------:R-:W-:Y:S02]  /*12b0*/  FSETP.GTU.FTZ.AND P6, PT, R45, 20, PT ;  /* 0x41a000002d00780b */ /* 0x000fe40003fdc000 */
[----:B------:R-:W-:Y:S02]  /*12c0*/  PRMT R34, RZ, 0x7610, R34 ;  /* 0x00007610ff227816 */ /* 0x000fe40000000022 */
[----:B------:R-:W-:Y:S02]  /*12d0*/  PRMT R50, RZ, 0x7610, R50 ;  /* 0x00007610ff327816 */ /* 0x000fe40000000032 */
[----:B------:R-:W-:Y:S02]  /*12e0*/  PRMT R52, RZ, 0x7610, R52 ;  /* 0x00007610ff347816 */ /* 0x000fe40000000034 */
[----:B0-----:R-:W-:Y:S01]  /*12f0*/  PRMT R70, RZ, 0x7610, R70 ;  /* 0x00007610ff467816 */ /* 0x001fe20000000046 */
        /* <DEDUP_REMOVED lines=32> */
.L_x_8100:
[----:B------:R-:W-:Y:S05]  /*1500*/  BSYNC B0 ;  /* 0x0000000000007941 */ /* 0x000fea0003800000 */
.L_x_8099:
        /* <DEDUP_REMOVED lines=33> */
.L_x_8102:
[----:B------:R-:W-:Y:S05]  /*1720*/  BSYNC B0 ;  /* 0x0000000000007941 */ /* 0x000fea0003800000 */
.L_x_8101:
        /* <DEDUP_REMOVED lines=33> */
.L_x_8104:
[----:B------:R-:W-:Y:S05]  /*1940*/  BSYNC B0 ;  /* 0x0000000000007941 */ /* 0x000fea0003800000 */
.L_x_8103:
[----:B------:R-:W-:Y:S06]  /*1950*/  BAR.SYNC.DEFER_BLOCKING 0x0 ;  /* 0x0000000000007b1d */ /* 0x000fec0000010000 */
[----:B------:R0:W2:Y:S04]  /*1960*/  @!P2 LDG.E.U16 R34, [R48.64] ;  /* 0x000000043022a981 */ /* 0x0000a8000c1e1500 */
[----:B------:R3:W4:Y:S04]  /*1970*/  @!P3 LDG.E.U16 R50, [R46.64+-0xc0] ;  /* 0xffff40042e32b981 */ /* 0x000728000c1e1500 */
[----:B------:R3:W5:Y:S04]  /*1980*/  @!P4 LDG.E.U16 R52, [R46.64+-0x80] ;  /* 0xffff80042e34c981 */ /* 0x000768000c1e1500 */
[----:B------:R3:W5:Y:S01]  /*1990*/  @!P5 LDG.E.U16 R70, [R46.64+-0x40] ;  /* 0xffffc0042e46d981 */ /* 0x000762000c1e1500 */
[----:B------:R-:W-:Y:S01]  /*19a0*/  IMAD R74, R6, c[0x0][0x200], RZ ;  /* 0x00008000064a7a24 */ /* 0x000fe200078e02ff */
[----:B------:R-:W-:Y:S01]  /*19b0*/  PRMT R76, RZ, 0x7610, R76 ;  /* 0x00007610ff4c7816 */ /* 0x000fe2000000004c */
[----:B------:R-:W-:Y:S01]  /*19c0*/  IMAD.WIDE.U32 R72, R5, c[0x0][0x200], RZ ;  /* 0x0000800005487a25 */ /* 0x000fe200078e00ff */
[----:B------:R-:W-:-:S03]  /*19d0*/  PRMT R78, RZ, 0x7610, R78 ;  /* 0x00007610ff4e7816 */ /* 0x000fc6000000004e */
[----:B------:R-:W-:Y:S01]  /*19e0*/  IMAD R35, R5, c[0x0][0x204], R74 ;  /* 0x0000810005237a24 */ /* 0x000fe200078e024a */
[----:B------:R-:W-:Y:S01]  /*19f0*/  @!P2 MOV R74, R56 ;  /* 0x00000038004aa202 */ /* 0x000fe20000000f00 */
[----:B------:R-:W-:-:S03]  /*1a00*/  @!P2 IMAD.MOV.U32 R75, RZ, RZ, R57 ;  /* 0x000000ffff4ba224 */ /* 0x000fc600078e0039 */
[----:B------:R-:W-:Y:S01]  /*1a10*/  IADD3 R73, R73, R35, RZ ;  /* 0x0000002349497210 */ /* 0x000fe20007ffe0ff */
[----:B------:R-:W-:-:S04]  /*1a20*/  @!P2 IMAD.WIDE.U32 R74, R5, c[0x0][0x200], R74 ;  /* 0x00008000054aaa25 */ /* 0x000fc800078e004a */
[C---:B---3--:R-:W-:Y:S01]  /*1a30*/  IMAD.WIDE.U32 R46, R0.reuse, c[0x0][0x208], R72 ;  /* 0x00008200002e7a25 */ /* 0x048fe200078e0048 */
[----:B------:R-:W-:Y:S02]  /*1a40*/  @!P2 IADD3 R75, R35, R75, RZ ;  /* 0x0000004b234ba210 */ /* 0x000fe40007ffe0ff */
[----:B------:R-:W-:Y:S01]  /*1a50*/  IADD3 R72, P1, R37, c[0x0][0x258], RZ ;  /* 0x0000960025487a10 */ /* 0x000fe20007f3e0ff */
[----:B------:R-:W-:Y:S02]  /*1a60*/  IMAD R35, R3, c[0x0][0x208], RZ ;  /* 0x0000820003237a24 */ /* 0x000fe400078e02ff */
[----:B0-----:R-:W-:-:S04]  /*1a70*/  @!P2 IMAD.WIDE.U32 R48, R0, c[0x0][0x208], R74 ;  /* 0x000082000030aa25 */ /* 0x001fc800078e004a */
[----:B------:R-:W-:Y:S01]  /*1a80*/  IMAD R51, R0, c[0x0][0x20c], R35 ;  /* 0x0000830000337a24 */ /* 0x000fe200078e0223 */
[----:B------:R-:W-:Y:S02]  /*1a90*/  IADD3 R35, P6, R40, R46, RZ ;  /* 0x0000002e28237210 */ /* 0x000fe40007fde0ff */
[----:B------:R-:W-:Y:S02]  /*1aa0*/  @!P2 IADD3 R48, P0, R58, R48, RZ ;  /* 0x000000303a30a210 */ /* 0x000fe40007f1e0ff */
[----:B------:R-:W-:Y:S02]  /*1ab0*/  IADD3.X R46, R41, R51, R47, P6, !PT ;  /* 0x00000033292e7210 */ /* 0x000fe400037fe42f */
[----:B------:R-:W-:Y:S02]  /*1ac0*/  IADD3.X R47, R38, c[0x0][0x25c], RZ, P1, !PT ;  /* 0x00009700262f7a10 */ /* 0x000fe40000ffe4ff */
[----:B------:R-:W-:Y:S02]  /*1ad0*/  LEA R72, P1, R35, R72, 0x1 ;  /* 0x0000004823487211 */ /* 0x000fe400078208ff */
[----:B------:R-:W-:-:S02]  /*1ae0*/  @!P2 IADD3.X R49, R59, R49, R51, P0, !PT ;  /* 0x000000313b31a210 */ /* 0x000fc400007fe433 */
[----:B------:R-:W-:Y:S02]  /*1af0*/  LEA.HI.X R73, R35, R47, R46, 0x1, P1 ;  /* 0x0000002f23497211 */ /* 0x000fe400008f0c2e */
[C---:B------:R-:W-:Y:S02]  /*1b00*/  @!P2 LEA R74, P0, R48.reuse, c[0x0][0x258], 0x1 ;  /* 0x00009600304aaa11 */ /* 0x040fe400078008ff */
[----:B------:R-:W-:Y:S02]  /*1b10*/  PRMT R80, RZ, 0x7610, R80 ;  /* 0x00007610ff507816 */ /* 0x000fe40000000050 */
[----:B------:R-:W-:Y:S02]  /*1b20*/  PRMT R82, RZ, 0x7610, R82 ;  /* 0x00007610ff527816 */ /* 0x000fe40000000052 */
[----:B------:R-:W-:Y:S01]  /*1b30*/  @!P2 LEA.HI.X R75, R48, c[0x0][0x25c], R49, 0x1, P0 ;  /* 0x00009700304baa11 */ /* 0x000fe200000f0c31 */
[----:B--2---:R-:W-:Y:S04]  /*1b40*/  STS.U16 [R39], R34 ;  /* 0x0000002227007388 */ /* 0x004fe80000000400 */
[----:B----4-:R-:W-:Y:S04]  /*1b50*/  STS.U16 [R39+0x40], R50 ;  /* 0x0000403227007388 */ /* 0x010fe80000000400 */
[----:B-----5:R-:W-:Y:S04]  /*1b60*/  STS.U16 [R39+0x80], R52 ;  /* 0x0000803427007388 */ /* 0x020fe80000000400 */
[----:B------:R-:W-:Y:S01]  /*1b70*/  STS.U16 [R39+0xc0], R70 ;  /* 0x0000c04627007388 */ /* 0x000fe20000000400 */
[----:B------:R-:W-:-:S06]  /*1b80*/  NOP ;  /* 0x0000000000007918 */ /* 0x000fcc0000000000 */
[----:B------:R-:W0:Y:S04]  /*1b90*/  LDS.64 R46, [R21.X8] ;  /* 0x00000000152e7984 */ /* 0x000e280000008a00 */
[----:B------:R-:W-:Y:S06]  /*1ba0*/  BAR.SYNC.DEFER_BLOCKING 0x0 ;  /* 0x0000000000007b1d */ /* 0x000fec0000010000 */
[----:B------:R2:W3:Y:S04]  /*1bb0*/  @!P2 LDG.E.U16 R76, [R74.64] ;  /* 0x000000044a4ca981 */ /* 0x0004e8000c1e1500 */
[----:B------:R-:W4:Y:S04]  /*1bc0*/  @!P3 LDG.E.U16 R78, [R72.64+-0xc0] ;  /* 0xffff4004484eb981 */ /* 0x000f28000c1e1500 */
[----:B------:R-:W5:Y:S04]  /*1bd0*/  @!P4 LDG.E.U16 R80, [R72.64+-0x80] ;  /* 0xffff80044850c981 */ /* 0x000f68000c1e1500 */
[----:B------:R-:W5:Y:S01]  /*1be0*/  @!P5 LDG.E.U16 R82, [R72.64+-0x40] ;  /* 0xffffc0044852d981 */ /* 0x000f62000c1e1500 */
[----:B0-----:R-:W-:Y:S01]  /*1bf0*/  HADD2.F32 R49, -RZ, R46.H1_H1 ;  /* 0x3000002eff317230 */ /* 0x001fe20000004100 */
[----:B------:R-:W-:Y:S01]  /*1c00*/  ISETP.NE.AND P1, PT, R12, RZ, PT ;  /* 0x000000ff0c00720c */ /* 0x000fe20003f25270 */
[--C-:B------:R-:W-:Y:S01]  /*1c10*/  HADD2.F32 R50, -RZ, R47.reuse.H0_H0 ;  /* 0x2000002fff327230 */ /* 0x100fe20000004100 */
[----:B------:R-:W-:Y:S01]  /*1c20*/  BSSY B0, `(.L_x_8105) ;  /* 0x000005e000007945 */ /* 0x000fe20003800000 */
[----:B------:R-:W-:-:S02]  /*1c30*/  HADD2.F32 R51, -RZ, R47.H1_H1 ;  /* 0x3000002fff337230 */ /* 0x000fc40000004100 */
[----:B------:R-:W-:Y:S01]  /*1c40*/  HADD2.F32 R48, -RZ, R46.H0_H0 ;  /* 0x2000002eff307230 */ /* 0x000fe20000004100 */
[----:B------:R-:W-:Y:S01]  /*1c50*/  FMUL.FTZ R46, R49, -1.4426950216293334961 ;  /* 0xbfb8aa3b312e7820 */ /* 0x000fe20000410000 */
[----:B-1----:R-:W-:Y:S01]  /*1c60*/  HADD2.F32 R79, -RZ, R32.H0_H0 ;  /* 0x20000020ff4f7230 */ /* 0x002fe20000004100 */
[----:B------:R-:W-:Y:S01]  /*1c70*/  FMUL.FTZ R47, R50, -1.4426950216293334961 ;  /* 0xbfb8aa3b322f7820 */ /* 0x000fe20000410000 */
[--C-:B--2---:R-:W-:Y:S01]  /*1c80*/  HADD2.F32 R75, -RZ, R33.reuse.H0_H0 ;  /* 0x20000021ff4b7230 */ /* 0x104fe20000004100 */
[----:B------:R-:W-:Y:S01]  /*1c90*/  FMUL.FTZ R53, R51, -1.4426950216293334961 ;  /* 0xbfb8aa3b33357820 */ /* 0x000fe20000410000 */
[----:B------:R-:W-:Y:S01]  /*1ca0*/  HADD2.F32 R74, -RZ, R33.H1_H1 ;  /* 0x30000021ff4a7230 */ /* 0x000fe20000004100 */
[----:B------:R-:W-:Y:S01]  /*1cb0*/  MUFU.EX2 R46, R46 ;  /* 0x0000002e002e7308 */ /* 0x000fe20000000800 */
[----:B------:R-:W-:-:S07]  /*1cc0*/  FMUL.FTZ R52, R48, -1.4426950216293334961 ;  /* 0xbfb8aa3b30347820 */ /* 0x000fce0000410000 */
[----:B------:R-:W0:Y:S08]  /*1cd0*/  MUFU.EX2 R47, R47 ;  /* 0x0000002f002f7308 */ /* 0x000e300000000800 */
[----:B------:R-:W-:Y:S08]  /*1ce0*/  MUFU.EX2 R53, R53 ;  /* 0x0000003500357308 */ /* 0x000ff00000000800 */
[----:B------:R-:W1:Y:S01]  /*1cf0*/  MUFU.EX2 R52, R52 ;  /* 0x0000003400347308 */ /* 0x000e620000000800 */
[----:B0-----:R-:W-:-:S07]  /*1d00*/  FADD.FTZ R81, R47, 1 ;  /* 0x3f8000002f517421 */ /* 0x001fce0000010000 */
[----:B------:R-:W-:Y:S01]  /*1d10*/  MUFU.RCP R81, R81 ;  /* 0x0000005100517308 */ /* 0x000fe20000001000 */
[----:B-1----:R-:W-:-:S07]  /*1d20*/  FADD.FTZ R52, R52, 1 ;  /* 0x3f80000034347421 */ /* 0x002fce0000010000 */
[----:B------:R-:W0:Y:S02]  /*1d30*/  MUFU.RCP R71, R52 ;  /* 0x0000003400477308 */ /* 0x000e240000001000 */
[----:B0-----:R-:W-:-:S04]  /*1d40*/  FADD.FTZ R33, -R71, 1 ;  /* 0x3f80000047217421 */ /* 0x001fc80000010100 */
[----:B------:R-:W-:Y:S01]  /*1d50*/  FFMA.FTZ R33, R48, R33, 1 ;  /* 0x3f80000030217423 */ /* 0x000fe20000010021 */
[----:B---3--:R0:W-:Y:S04]  /*1d60*/  STS.U16 [R39], R76 ;  /* 0x0000004c27007388 */ /* 0x0081e80000000400 */
[----:B----4-:R-:W-:Y:S04]  /*1d70*/  STS.U16 [R39+0x40], R78 ;  /* 0x0000404e27007388 */ /* 0x010fe80000000400 */
[----:B-----5:R1:W-:Y:S01]  /*1d80*/  STS.U16 [R39+0x80], R80 ;  /* 0x0000805027007388 */ /* 0x0203e20000000400 */
[----:B0-----:R-:W-:-:S03]  /*1d90*/  FADD.FTZ R76, R46, 1 ;  /* 0x3f8000002e4c7421 */ /* 0x001fc60000010000 */
[----:B------:R-:W-:Y:S01]  /*1da0*/  STS.U16 [R39+0xc0], R82 ;  /* 0x0000c05227007388 */ /* 0x000fe20000000400 */
[----:B------:R-:W-:-:S06]  /*1db0*/  NOP ;  /* 0x0000000000007918 */ /* 0x000fcc0000000000 */
[----:B------:R-:W0:Y:S01]  /*1dc0*/  LDS.64 R34, [R21.X8] ;  /* 0x0000000015227984 */ /* 0x000e220000008a00 */
[----:B-1----:R-:W-:Y:S01]  /*1dd0*/  FADD.FTZ R80, R53, 1 ;  /* 0x3f80000035507421 */ /* 0x002fe20000010000 */
[----:B------:R-:W1:Y:S01]  /*1de0*/  MUFU.RCP R76, R76 ;  /* 0x0000004c004c7308 */ /* 0x000e620000001000 */
[----:B------:R-:W-:-:S07]  /*1df0*/  HADD2.F32 R78, -RZ, R32.H1_H1 ;  /* 0x30000020ff4e7230 */ /* 0x000fce0000004100 */
[----:B------:R-:W2:Y:S01]  /*1e00*/  MUFU.RCP R80, R80 ;  /* 0x0000005000507308 */ /* 0x000ea20000001000 */
[----:B-1----:R-:W-:Y:S02]  /*1e10*/  FADD.FTZ R32, -R76, 1 ;  /* 0x3f8000004c207421 */ /* 0x002fe40000010100 */
[----:B--2---:R-:W-:-:S04]  /*1e20*/  FADD.FTZ R46, -R80, 1 ;  /* 0x3f800000502e7421 */ /* 0x004fc80000010100 */
[----:B------:R-:W-:Y:S01]  /*1e30*/  FFMA.FTZ R52, R51, R46, 1 ;  /* 0x3f80000033347423 */ /* 0x000fe2000001002e */
[--C-:B0-----:R-:W-:Y:S02]  /*1e40*/  HADD2.F32 R70, -RZ, R34.reuse.H0_H0 ;  /* 0x20000022ff467230 */ /* 0x101fe40000004100 */
[--C-:B------:R-:W-:Y:S02]  /*1e50*/  HADD2.F32 R72, -RZ, R35.reuse.H0_H0 ;  /* 0x20000023ff487230 */ /* 0x100fe40000004100 */
[----:B------:R-:W-:Y:S01]  /*1e60*/  HADD2.F32 R77, -RZ, R35.H1_H1 ;  /* 0x30000023ff4d7230 */ /* 0x000fe20000004100 */
[----:B------:R-:W-:Y:S01]  /*1e70*/  FADD.FTZ R35, -R81, 1 ;  /* 0x3f80000051237421 */ /* 0x000fe20000010100 */
[----:B------:R-:W-:Y:S01]  /*1e80*/  HADD2.F32 R73, -RZ, R34.H1_H1 ;  /* 0x30000022ff497230 */ /* 0x000fe20000004100 */
[----:B------:R-:W-:Y:S02]  /*1e90*/  FFMA.FTZ R34, R49, R32, 1 ;  /* 0x3f80000031227423 */ /* 0x000fe40000010020 */
        /* <DEDUP_REMOVED lines=14> */
[----:B------:R-:W-:-:S02]  /*1f80*/  IMAD R46, R6, c[0x0][0x2e8], RZ ;  /* 0x0000ba00062e7a24 */ /* 0x000fc400078e02ff */
[C---:B------:R-:W-:Y:S01]  /*1f90*/  IMAD.WIDE.U32 R34, R5.reuse, c[0x0][0x2e8], RZ ;  /* 0x0000ba0005227a25 */ /* 0x040fe200078e00ff */
[----:B------:R-:W-:Y:S01]  /*1fa0*/  F2FP.PACK_AB R33, R52, R33 ;  /* 0x000000213421723e */ /* 0x000fe200000000ff */
[----:B------:R-:W-:Y:S02]  /*1fb0*/  BAR.SYNC.DEFER_BLOCKING 0x0 ;  /* 0x0000000000007b1d */ /* 0x000fe40000010000 */
[----:B------:R-:W-:-:S05]  /*1fc0*/  IMAD R91, R5, c[0x0][0x2ec], R46 ;  /* 0x0000bb00055b7a24 */ /* 0x000fca00078e022e */
[----:B------:R-:W-:-:S05]  /*1fd0*/  IADD3 R35, R35, R91, RZ ;  /* 0x0000005b23237210 */ /* 0x000fca0007ffe0ff */
[----:B------:R-:W-:Y:S01]  /*1fe0*/  IMAD.WIDE.U32 R34, R0, c[0x0][0x2f0], R34 ;  /* 0x0000bc0000227a25 */ /* 0x000fe200078e0022 */
[----:B------:R0:W-:Y:S01]  /*1ff0*/  STS.64 [R21.X8], R32 ;  /* 0x0000002015007388 */ /* 0x0001e20000008a00 */
[----:B------:R-:W-:-:S06]  /*2000*/  NOP ;  /* 0x0000000000007918 */ /* 0x000fcc0000000000 */
[----:B------:R-:W-:Y:S04]  /*2010*/  LDS.U16 R83, [R39] ;  /* 0x0000000027537984 */ /* 0x000fe80000000400 */
[----:B------:R-:W-:Y:S01]  /*2020*/  LDS.U16 R85, [R39+0x40] ;  /* 0x0000400027557984 */ /* 0x000fe20000000400 */
[----:B0-----:R-:W-:Y:S01]  /*2030*/  IMAD R33, R3, c[0x0][0x2f0], RZ ;  /* 0x0000bc0003217a24 */ /* 0x001fe200078e02ff */
[----:B------:R-:W-:Y:S02]  /*2040*/  IADD3 R32, P5, R37, c[0x0][0x338], RZ ;  /* 0x0000ce0025207a10 */ /* 0x000fe40007fbe0ff */
[----:B------:R-:W-:Y:S01]  /*2050*/  LDS.U16 R87, [R39+0x80] ;  /* 0x0000800027577984 */ /* 0x000fe20000000400 */
[----:B------:R-:W-:Y:S01]  /*2060*/  IMAD R46, R0, c[0x0][0x2f4], R33 ;  /* 0x0000bd00002e7a24 */ /* 0x000fe200078e0221 */
[----:B------:R-:W-:-:S02]  /*2070*/  IADD3 R33, P0, R40, R34, RZ ;  /* 0x0000002228217210 */ /* 0x000fc40007f1e0ff */
[----:B------:R-:W-:Y:S02]  /*2080*/  LDS.U16 R89, [R39+0xc0] ;  /* 0x0000c00027597984 */ /* 0x000fe40000000400 */
[----:B------:R-:W-:Y:S02]  /*2090*/  IADD3.X R34, R41, R46, R35, P0, !PT ;  /* 0x0000002e29227210 */ /* 0x000fe400007fe423 */
[----:B------:R-:W-:Y:S01]  /*20a0*/  @!P1 STS [0x100], R93 ;  /* 0x0001005dff009388 */ /* 0x000fe20000000800 */
[----:B------:R-:W-:-:S03]  /*20b0*/  IADD3.X R35, R38, c[0x0][0x33c], RZ, P5, !PT ;  /* 0x0000cf0026237a10 */ /* 0x000fc60002ffe4ff */
        /* <DEDUP_REMOVED lines=20> */
.L_x_8106:
[----:B------:R-:W-:Y:S05]  /*2200*/  BSYNC B0 ;  /* 0x0000000000007941 */ /* 0x000fea0003800000 */
.L_x_8105:
[----:B------:R1:W-:Y:S01]  /*2210*/  @!P3 STG.E.U16 [R32.64+-0x80], R87 ;  /* 0xffff80572000b986 */ /* 0x0003e2000c101504 */
[----:B------:R-:W-:Y:S02]  /*2220*/  FMUL.FTZ R48, R48, R71 ;  /* 0x0000004730307220 */ /* 0x000fe40000410000 */
[----:B------:R-:W-:Y:S01]  /*2230*/  FMUL.FTZ R76, R49, R76 ;  /* 0x0000004c314c7220 */ /* 0x000fe20000410000 */
[----:B------:R1:W-:Y:S01]  /*2240*/  @!P2 STG.E.U16 [R32.64+-0xc0], R85 ;  /* 0xffff40552000a986 */ /* 0x0003e2000c101504 */
[----:B------:R-:W-:Y:S02]  /*2250*/  FMUL.FTZ R50, R50, R81 ;  /* 0x0000005132327220 */ /* 0x000fe40000410000 */
[----:B------:R-:W-:Y:S01]  /*2260*/  FMUL.FTZ R80, R51, R80 ;  /* 0x0000005033507220 */ /* 0x000fe20000410000 */
[----:B------:R1:W-:Y:S01]  /*2270*/  @!P0 STG.E.U16 [R32.64+-0x40], R89 ;  /* 0xffffc05920008986 */ /* 0x0003e2000c101504 */
[----:B------:R-:W-:Y:S01]  /*2280*/  ISETP.NE.U32.AND P0, PT, RZ, c[0x0][0x270], PT ;  /* 0x00009c00ff007a0c */ /* 0x000fe20003f05070 */
[----:B0-----:R-:W-:-:S02]  /*2290*/  FMUL.FTZ R46, R79, R48 ;  /* 0x000000304f2e7220 */ /* 0x001fc40000410000 */
[----:B------:R-:W-:Y:S01]  /*22a0*/  FMUL.FTZ R47, R78, R76 ;  /* 0x0000004c4e2f7220 */ /* 0x000fe20000410000 */
[----:B------:R-:W-:Y:S01]  /*22b0*/  ISETP.NE.AND.EX P0, PT, RZ, c[0x0][0x274], PT, P0 ;  /* 0x00009d00ff007a0c */ /* 0x000fe20003f05300 */
[----:B------:R-:W-:Y:S02]  /*22c0*/  FMUL.FTZ R49, R75, R50 ;  /* 0x000000324b317220 */ /* 0x000fe40000410000 */
[----:B------:R-:W-:-:S10]  /*22d0*/  FMUL.FTZ R51, R74, R80 ;  /* 0x000000504a337220 */ /* 0x000fd40000410000 */
        /* <DEDUP_REMOVED lines=10> */
[----:B------:R-:W-:-:S03]  /*2380*/  F2FP.PACK_AB R71, R77, R50 ;  /* 0x000000324d47723e */ /* 0x000fc600000000ff */
[----:B------:R-:W-:-:S05]  /*2390*/  IMAD R81, R5, c[0x0][0x214], R34 ;  /* 0x0000850005517a24 */ /* 0x000fca00078e0222 */
[----:B------:R-:W-:Y:S01]  /*23a0*/  IADD3 R33, R33, R81, RZ ;  /* 0x0000005121217210 */ /* 0x000fe20007ffe0ff */
        /* <DEDUP_REMOVED lines=9> */
[----:B------:R-:W-:Y:S02]  /*2440*/  IADD3 R71, P5, R37, c[0x0][0x270], RZ ;  /* 0x00009c0025477a10 */ /* 0x000fe40007fbe0ff */
[----:B------:R-:W-:Y:S02]  /*2450*/  LDS.U16 R79, [R39+0xc0] ;  /* 0x0000c000274f7984 */ /* 0x000fe40000000400 */
[----:B------:R-:W-:-:S02]  /*2460*/  IADD3.X R33, R41, R48, R33, P0, !PT ;  /* 0x0000003029217210 */ /* 0x000fc400007fe421 */
[----:B------:R-:W-:Y:S04]  /*2470*/  @!P1 STS [0x100], R93 ;  /* 0x0001005dff009388 */ /* 0x000fe80000000800 */
[----:B------:R-:W-:Y:S06]  /*2480*/  BAR.SYNC.DEFER_BLOCKING 0x0 ;  /* 0x0000000000007b1d */ /* 0x000fec0000010000 */
[----:B------:R-:W0:Y:S02]  /*2490*/  LDS R35, [0x100] ;  /* 0x00010000ff237984 */ /* 0x000e240000000800 */
[----:B0-----:R-:W-:-:S02]  /*24a0*/  ISETP.GE.AND P4, PT, R58, R35, PT ;  /* 0x000000233a00720c */ /* 0x001fc40003f86270 */
[-C--:B------:R-:W-:Y:S02]  /*24b0*/  ISETP.GE.AND P0, PT, R28, R35.reuse, PT ;  /* 0x000000231c00720c */ /* 0x080fe40003f06270 */
[-C--:B------:R-:W-:Y:S02]  /*24c0*/  ISETP.GE.AND P2, PT, R29, R35.reuse, PT ;  /* 0x000000231d00720c */ /* 0x080fe40003f46270 */
[----:B------:R-:W-:Y:S02]  /*24d0*/  ISETP.GE.AND P3, PT, R30, R35, PT ;  /* 0x000000231e00720c */ /* 0x000fe40003f66270 */
[----:B------:R-:W-:Y:S02]  /*24e0*/  IADD3.X R35, R38, c[0x0][0x274], RZ, P5, !PT ;  /* 0x00009d0026237a10 */ /* 0x000fe40002ffe4ff */
        /* <DEDUP_REMOVED lines=14> */
.L_x_8109:
[----:B------:R-:W-:Y:S05]  /*25d0*/  BSYNC B0 ;  /* 0x0000000000007941 */ /* 0x000fea0003800000 */
.L_x_8108:
[----:B------:R1:W-:Y:S04]  /*25e0*/  @!P0 STG.E.U16 [R32.64+-0xc0], R75 ;  /* 0xffff404b20008986 */ /* 0x0003e8000c101504 */
[----:B------:R1:W-:Y:S04]  /*25f0*/  @!P2 STG.E.U16 [R32.64+-0x80], R77 ;  /* 0xffff804d2000a986 */ /* 0x0003e8000c101504 */
[----:B------:R1:W-:Y:S02]  /*2600*/  @!P3 STG.E.U16 [R32.64+-0x40], R79 ;  /* 0xffffc04f2000b986 */ /* 0x0003e4000c101504 */
.L_x_8107:
        /* <DEDUP_REMOVED lines=8> */
[----:B------:R-:W-:Y:S01]  /*2690*/  HFMA2.MMA R87, -RZ, RZ, 0, 0 ;  /* 0x00000000ff577435 */ /* 0x000fe200000001ff */
        /* <DEDUP_REMOVED lines=19> */
[C---:B------:R-:W-:Y:S01]  /*27d0*/  IADD3 R76, P4, R77.reuse, R26, RZ ;  /* 0x0000001a4d4c7210 */ /* 0x040fe20007f9e0ff */
[----:B------:R-:W-:Y:S01]  /*27e0*/  CS2R R84, SRZ ;  /* 0x0000000000547805 */ /* 0x000fe2000001ff00 */
[----:B------:R-:W-:Y:S01]  /*27f0*/  IADD3 R72, P3, R77, R24, RZ ;  /* 0x000000184d487210 */ /* 0x000fe20007f7e0ff */
[----:B------:R-:W-:Y:S01]  /*2800*/  IMAD R34, R8, c[0x0][0x2c0], RZ ;  /* 0x0000b00008227a24 */ /* 0x000fe200078e02ff */
[----:B------:R-:W-:Y:S01]  /*2810*/  MOV R91, RZ ;  /* 0x000000ff005b7202 */ /* 0x000fe20000000f00 */
[----:B------:R-:W-:Y:S01]  /*2820*/  IMAD.IADD R33, R33, 0x1, R35 ;  /* 0x0000000121217824 */ /* 0x000fe200078e0223 */
[----:B------:R-:W-:Y:S01]  /*2830*/  MOV R82, RZ ;  /* 0x000000ff00527202 */ /* 0x000fe20000000f00 */
[C---:B------:R-:W-:Y:S01]  /*2840*/  IMAD R35, R7.reuse, c[0x0][0x2c4], R34 ;  /* 0x0000b10007237a24 */ /* 0x040fe200078e0222 */
[----:B------:R-:W-:Y:S01]  /*2850*/  MOV R87, RZ ;  /* 0x000000ff00577202 */ /* 0x000fe20000000f00 */
[----:B------:R-:W-:-:S05]  /*2860*/  IMAD.WIDE.U32 R32, R7, c[0x0][0x2c0], R32 ;  /* 0x0000b00007207a25 */ /* 0x000fca00078e0020 */
[----:B------:R-:W-:Y:S02]  /*2870*/  IADD3 R35, R33, R35, RZ ;  /* 0x0000002321237210 */ /* 0x000fe40007ffe0ff */
[----:B------:R-:W-:Y:S02]  /*2880*/  LEA R74, P2, R32, c[0x0][0x320], 0x2 ;  /* 0x0000c800204a7a11 */ /* 0x000fe400078410ff */
[----:B0-----:R-:W-:Y:S02]  /*2890*/  IADD3 R70, P0, R56, R32, RZ ;  /* 0x0000002038467210 */ /* 0x001fe40007f1e0ff */
[----:B------:R-:W-:Y:S02]  /*28a0*/  LEA.HI.X R33, R32, c[0x0][0x324], R35, 0x2, P2 ;  /* 0x0000c90020217a11 */ /* 0x000fe400010f1423 */
[----:B------:R-:W-:Y:S02]  /*28b0*/  IADD3.X R71, R57, R35, RZ, P0, !PT ;  /* 0x0000002339477210 */ /* 0x000fe400007fe4ff */
[----:B------:R-:W-:-:S02]  /*28c0*/  SHF.L.U64.HI R32, R40, 0x2, R41 ;  /* 0x0000000228207819 */ /* 0x000fc40000010229 */
[----:B------:R-:W-:Y:S02]  /*28d0*/  IADD3 R74, P0, P2, R74, -0x180, R77 ;  /* 0xfffffe804a4a7810 */ /* 0x000fe40007a1e04d */
[C---:B------:R-:W-:Y:S01]  /*28e0*/  IADD3.X R73, R32.reuse, R31, RZ, P3, !PT ;  /* 0x0000001f20497210 */ /* 0x040fe20001ffe4ff */
[----:B------:R-:W-:Y:S01]  /*28f0*/  IMAD.X R77, R32, 0x1, R36, P4 ;  /* 0x00000001204d7824 */ /* 0x000fe200020e0624 */
[----:B------:R-:W-:Y:S02]  /*2900*/  IADD3.X R75, R33, -0x1, R32, P0, P2 ;  /* 0xffffffff214b7810 */ /* 0x000fe400007e4420 */
.L_x_8123:
[----:B------:R-:W-:Y:S02]  /*2910*/  SHF.R.S32.HI R90, RZ, 0x1f, R89 ;  /* 0x0000001fff5a7819 */ /* 0x000fe40000011459 */
[----:B------:R-:W-:Y:S02]  /*2920*/  MOV R32, R62 ;  /* 0x0000003e00207202 */ /* 0x000fe40000000f00 */
[----:B------:R-:W-:Y:S01]  /*2930*/  MOV R33, R25 ;  /* 0x0000001900217202 */ /* 0x000fe20000000f00 */
[----:B------:R-:W-:Y:S01]  /*2940*/  IMAD R34, R90, c[0x0][0x188], RZ ;  /* 0x000062005a227a24 */ /* 0x000fe200078e02ff */
[----:B------:R-:W-:Y:S01]  /*2950*/  IADD3 R93, -R56, c[0x0][0x168], RZ ;  /* 0x00005a00385d7a10 */ /* 0x000fe20007ffe1ff */
[----:B------:R-:W-:-:S02]  /*2960*/  IMAD R78, R90, c[0x0][0x1c0], RZ ;  /* 0x000070005a4e7a24 */ /* 0x000fc400078e02ff */
[----:B------:R-:W-:-:S04]  /*2970*/  IMAD.WIDE.U32 R32, R89, c[0x0][0x188], R32 ;  /* 0x0000620059207a25 */ /* 0x000fc800078e0020 */
[----:B------:R-:W-:Y:S01]  /*2980*/  IMAD R35, R89, c[0x0][0x18c], R34 ;  /* 0x0000630059237a24 */ /* 0x000fe200078e0222 */
[----:B------:R-:W-:-:S04]  /*2990*/  LEA R34, P0, R32, c[0x0][0x220], 0x2 ;  /* 0x0000880020227a11 */ /* 0x000fc800078010ff */
        /* <DEDUP_REMOVED lines=38> */
[----:B------:R-:W-:Y:S01]  /*2c00*/  IMAD.SHL.U32 R104, R95, 0x4, RZ ;  /* 0x000000045f687824 */ /* 0x000fe200078e00ff */
[----:B------:R-:W-:Y:S01]  /*2c10*/  ISETP.NE.AND P3, PT, R12, 0x1f, PT ;  /* 0x0000001f0c00780c */ /* 0x000fe20003f65270 */
[----:B------:R-:W-:-:S07]  /*2c20*/  HFMA2.MMA R99, -RZ, RZ, 0, 0 ;  /* 0x00000000ff637435 */ /* 0x000fce00000001ff */
[----:B------:R-:W-:Y:S01]  /*2c30*/  @P0 IADD3 R32, R20, -0x2, RZ ;  /* 0xfffffffe14200810 */ /* 0x000fe20007ffe0ff */
[----:B------:R-:W-:-:S04]  /*2c40*/  HADD2.F32 R97, -RZ, R54.H0_H0 ;  /* 0x20000036ff617230 */ /* 0x000fc80000004100 */
        /* <DEDUP_REMOVED lines=17> */
[C---:B------:R-:W-:Y:S02]  /*2d60*/  FMUL.FTZ R78, R79.reuse, R43 ;  /* 0x0000002b4f4e7220 */ /* 0x040fe40000410000 */
        /* <DEDUP_REMOVED lines=36> */
.L_x_8112:
[----:B---3--:R-:W-:Y:S05]  /*2fb0*/  BSYNC B0 ;  /* 0x0000000000007941 */ /* 0x008fea0003800000 */
.L_x_8111:
        /* <DEDUP_REMOVED lines=48> */
[----:B------:R-:W-:Y:S01]  /*32c0*/  MOV R78, 0x3f800000 ;  /* 0x3f800000004e7802 */ /* 0x000fe20000000f00 */
        /* <DEDUP_REMOVED lines=51> */
[-C--:B------:R-:W-:Y:S02]  /*3600*/  FFMA.FTZ R94, R97, -R42.reuse, R107 ;  /* 0x8000002a615e7223 */ /* 0x080fe4000001006b */
        /* <DEDUP_REMOVED lines=9> */
[-C--:B------:R-:W-:Y:S01]  /*36a0*/  FFMA.FTZ R109, R88, -R43.reuse, R109 ;  /* 0x8000002b586d7223 */ /* 0x080fe2000001006d */
[----:B------:R1:W-:Y:S01]  /*36b0*/  STS.128 [R12.X16+0x110], R32 ;  /* 0x000110200c007388 */ /* 0x0003e2000000cc00 */
[----:B------:R-:W-:-:S02]  /*36c0*/  FMUL.FTZ R100, R103, R43 ;  /* 0x0000002b67647220 */ /* 0x000fc40000410000 */
[----:B------:R-:W-:Y:S02]  /*36d0*/  FFMA.FTZ R106, R107, R94, RZ ;  /* 0x0000005e6b6a7223 */ /* 0x000fe400000100ff */
[-C--:B------:R-:W-:Y:S02]  /*36e0*/  FFMA.FTZ R111, R95, -R44.reuse, R111 ;  /* 0x8000002c5f6f7223 */ /* 0x080fe4000001006f */
[-C--:B------:R-:W-:Y:S02]  /*36f0*/  FMUL.FTZ R102, R99, R45.reuse ;  /* 0x0000002d63667220 */ /* 0x080fe40000410000 */
[----:B------:R-:W-:Y:S02]  /*3700*/  FFMA.FTZ R104, R92, -R45, R104 ;  /* 0x8000002d5c687223 */ /* 0x000fe40000010068 */
        /* <DEDUP_REMOVED lines=15> */
.L_x_8114:
[----:B-1----:R-:W-:Y:S05]  /*3800*/  BSYNC B0 ;  /* 0x0000000000007941 */ /* 0x002fea0003800000 */
.L_x_8113:
        /* <DEDUP_REMOVED lines=8> */
.L_x_8116:
[----:B------:R-:W-:Y:S05]  /*3890*/  BSYNC B0 ;  /* 0x0000000000007941 */ /* 0x000fea0003800000 */
.L_x_8115:
[----:B------:R2:W3:Y:S01]  /*38a0*/  LDS R115, [R12.X4+0x210] ;  /* 0x000210000c737984 */ /* 0x0004e20000004800 */
[----:B------:R-:W-:Y:S01]  /*38b0*/  BSSY B0, `(.L_x_8117) ;  /* 0x0000006000007945 */ /* 0x000fe20003800000 */
[----:B-1----:R-:W-:Y:S01]  /*38c0*/  IMAD.WIDE.U32 R32, R113, c[0x0][0x2d0], R76 ;  /* 0x0000b40071207a25 */ /* 0x002fe200078e004c */
[----:B------:R-:W-:Y:S05]  /*38d0*/  @!P3 BRA `(.L_x_8118) ;  /* 0x000000300000b947 */ /* 0x000fea0003800000 */
[----:B------:R-:W-:-:S04]  /*38e0*/  IMAD.WIDE.U32 R34, R113, c[0x0][0x2d0], R72 ;  /* 0x0000b40071227a25 */ /* 0x000fc800078e0048 */
[----:B------:R-:W-:-:S05]  /*38f0*/  IMAD.IADD R35, R117, 0x1, R35 ;  /* 0x0000000175237824 */ /* 0x000fca00078e0223 */
[----:B---3--:R1:W-:Y:S02]  /*3900*/  RED.E.ADD.F32.FTZ.RN.STRONG.GPU [R34.64], R115 ;  /* 0x000000732200798e */ /* 0x0083e4000c10e784 */
.L_x_8118:
[----:B------:R-:W-:Y:S05]  /*3910*/  BSYNC B0 ;  /* 0x0000000000007941 */ /* 0x000fea0003800000 */
.L_x_8117:
[----:B-1----:R1:W4:Y:S01]  /*3920*/  LDS R35, [R12.X4+0x290] ;  /* 0x000290000c237984 */ /* 0x0023220000004800 */
[----:B------:R-:W-:Y:S01]  /*3930*/  BSSY B0, `(.L_x_8119) ;  /* 0x0000004000007945 */ /* 0x000fe20003800000 */
[----:B------:R-:W-:Y:S05]  /*3940*/  @!P4 BRA `(.L_x_8120) ;  /* 0x000000200000c947 */ /* 0x000fea0003800000 */
[----:B------:R-:W-:-:S05]  /*3950*/  IADD3 R33, R117, R33, RZ ;  /* 0x0000002175217210 */ /* 0x000fca0007ffe0ff */
[----:B----4-:R4:W-:Y:S02]  /*3960*/  RED.E.ADD.F32.FTZ.RN.STRONG.GPU [R32.64], R35 ;  /* 0x000000232000798e */ /* 0x0109e4000c10e784 */
.L_x_8120:
[----:B------:R-:W-:Y:S05]  /*3970*/  BSYNC B0 ;  /* 0x0000000000007941 */ /* 0x000fea0003800000 */
.L_x_8119:
        /* <DEDUP_REMOVED lines=60> */
.L_x_8122:
[----:B----4-:R-:W-:Y:S05]  /*3d40*/  BSYNC B0 ;  /* 0x0000000000007941 */ /* 0x010fea0003800000 */
.L_x_8121:
[----:B------:R-:W-:Y:S02]  /*3d50*/  IADD3 R89, R89, 0x1, RZ ;  /* 0x0000000159597810 */ /* 0x000fe40007ffe0ff */
[----:B------:R-:W-:Y:S02]  /*3d60*/  IADD3 R84, P2, R84, 0x1, RZ ;  /* 0x0000000154547810 */ /* 0x000fe40007f5e0ff */
[----:B------:R-:W-:-:S03]  /*3d70*/  ISETP.GE.AND P0, PT, R89, c[0x0][0x16c], PT ;  /* 0x00005b0059007a0c */ /* 0x000fc60003f06270 */
[----:B------:R-:W-:-:S10]  /*3d80*/  IMAD.X R91, RZ, RZ, R91, P2 ;  /* 0x000000ffff5b7224 */ /* 0x000fd400010e065b */
[----:B------:R-:W-:Y:S01]  /*3d90*/  @P0 CALL.REL.NOINC `(.L_x_8110) ;  /* 0x0000001000000944 */ /* 0x000fe20003c00000 */
[----:B------:R-:W-:Y:S05]  /*3da0*/  BRA `(.L_x_8123) ;  /* 0xffffeb6000007947 */ /* 0x000fea000383ffff */
.L_x_8110:
[----:B------:R-:W-:Y:S01]  /*3db0*/  BAR.SYNC.DEFER_BLOCKING 0x0 ;  /* 0x0000000000007b1d */ /* 0x000fe20000010000 */
[-C--:B------:R-:W-:Y:S02]  /*3dc0*/  ISETP.GE.AND P4, PT, R58, R93.reuse, PT ;  /* 0x0000005d3a00720c */ /* 0x080fe40003f86270 */
[-C--:B------:R-:W-:Y:S02]  /*3dd0*/  ISETP.GE.AND P3, PT, R28, R93.reuse, PT ;  /* 0x0000005d1c00720c */ /* 0x080fe40003f66270 */
[-C--:B------:R-:W-:Y:S02]  /*3de0*/  ISETP.GE.AND P2, PT, R29, R93.reuse, PT ;  /* 0x0000005d1d00720c */ /* 0x080fe40003f46270 */
[----:B------:R-:W-:Y:S02]  /*3df0*/  ISETP.GE.AND P0, PT, R30, R93, PT ;  /* 0x0000005d1e00720c */ /* 0x000fe40003f06270 */
[----:B------:R-:W-:-:S05]  /*3e00*/  PRMT R46, RZ, 0x7610, R46 ;  /* 0x00007610ff2e7816 */ /* 0x000fca000000002e */
[----:B------:R-:W-:-:S04]  /*3e10*/  @!P4 IADD3 R32, P5, R14, R37, RZ ;  /* 0x000000250e20c210 */ /* 0x000fc80007fbe0ff */
[----:B------:R-:W-:Y:S02]  /*3e20*/  @!P4 IADD3.X R33, R15, R38, RZ, P5, !PT ;  /* 0x000000260f21c210 */ /* 0x000fe40002ffe4ff */
[CC--:B------:R-:W-:Y:S02]  /*3e30*/  @!P2 IADD3 R42, P5, R14.reuse, R37.reuse, RZ ;  /* 0x000000250e2aa210 */ /* 0x0c0fe40007fbe0ff */
[CC--:B------:R-:W-:Y:S01]  /*3e40*/  @!P0 IADD3 R44, P6, R14.reuse, R37.reuse, RZ ;  /* 0x000000250e2c8210 */ /* 0x0c0fe20007fde0ff */
[----:B------:R-:W4:Y:S01]  /*3e50*/  @!P4 LDG.E.U16 R46, [R32.64] ;  /* 0x00000004202ec981 */ /* 0x000f22000c1e1500 */
[----:B------:R-:W-:Y:S02]  /*3e60*/  @!P3 IADD3 R34, P4, R14, R37, RZ ;  /* 0x000000250e22b210 */ /* 0x000fe40007f9e0ff */
[----:B------:R-:W-:Y:S02]  /*3e70*/  PRMT R54, RZ, 0x7610, R54 ;  /* 0x00007610ff367816 */ /* 0x000fe40000000036 */
[----:B------:R-:W-:-:S02]  /*3e80*/  PRMT R56, RZ, 0x7610, R56 ;  /* 0x00007610ff387816 */ /* 0x000fc40000000038 */
[----:B0-----:R-:W-:Y:S02]  /*3e90*/  PRMT R70, RZ, 0x7610, R70 ;  /* 0x00007610ff467816 */ /* 0x001fe40000000046 */
[CC--:B------:R-:W-:Y:S02]  /*3ea0*/  @!P3 IADD3.X R35, R15.reuse, R38.reuse, RZ, P4, !PT ;  /* 0x000000260f23b210 */ /* 0x0c0fe400027fe4ff */
[CC--:B------:R-:W-:Y:S02]  /*3eb0*/  @!P2 IADD3.X R43, R15.reuse, R38.reuse, RZ, P5, !PT ;  /* 0x000000260f2ba210 */ /* 0x0c0fe40002ffe4ff */
[----:B------:R-:W-:Y:S01]  /*3ec0*/  @!P0 IADD3.X R45, R15, R38, RZ, P6, !PT ;  /* 0x000000260f2d8210 */ /* 0x000fe200037fe4ff */
[----:B------:R-:W5:Y:S04]  /*3ed0*/  @!P3 LDG.E.U16 R54, [R34.64+0x40] ;  /* 0x000040042236b981 */ /* 0x000f68000c1e1500 */
[----:B--2---:R-:W2:Y:S04]  /*3ee0*/  @!P2 LDG.E.U16 R56, [R42.64+0x80] ;  /* 0x000080042a38a981 */ /* 0x004ea8000c1e1500 */
[----:B---3--:R0:W3:Y:S01]  /*3ef0*/  @!P0 LDG.E.U16 R70, [R44.64+0xc0] ;  /* 0x0000c0042c468981 */ /* 0x0080e2000c1e1500 */
[----:B------:R-:W-:Y:S01]  /*3f00*/  F2FP.PACK_AB R55, R83, R50 ;  /* 0x000000325337723e */ /* 0x000fe200000000ff */
[----:B------:R-:W-:Y:S01]  /*3f10*/  IMAD R71, R3, c[0x0][0x2e0], RZ ;  /* 0x0000b80003477a24 */ /* 0x000fe200078e02ff */
[----:B------:R-:W-:Y:S03]  /*3f20*/  BSSY B0, `(.L_x_8124) ;  /* 0x000004e000007945 */ /* 0x000fe60003800000 */
[----:B------:R-:W-:-:S02]  /*3f30*/  IMAD R71, R0, c[0x0][0x2e4], R71 ;  /* 0x0000b90000477a24 */ /* 0x000fc400078e0247 */
[----:B0-----:R-:W-:-:S04]  /*3f40*/  IMAD R44, R6, c[0x0][0x2d8], RZ ;  /* 0x0000b600062c7a24 */ /* 0x001fc800078e02ff */
[----:B------:R-:W-:Y:S01]  /*3f50*/  IMAD R57, R5, c[0x0][0x2dc], R44 ;  /* 0x0000b70005397a24 */ /* 0x000fe200078e022c */
[----:B----4-:R-:W-:Y:S04]  /*3f60*/  STS.U16 [R39], R46 ;  /* 0x0000002e27007388 */ /* 0x010fe80000000400 */
[----:B-----5:R0:W-:Y:S04]  /*3f70*/  STS.U16 [R39+0x40], R54 ;  /* 0x0000403627007388 */ /* 0x0201e80000000400 */
[----:B--2---:R-:W-:Y:S04]  /*3f80*/  STS.U16 [R39+0x80], R56 ;  /* 0x0000803827007388 */ /* 0x004fe80000000400 */
[----:B---3--:R-:W-:Y:S01]  /*3f90*/  STS.U16 [R39+0xc0], R70 ;  /* 0x0000c04627007388 */ /* 0x008fe20000000400 */
[----:B------:R-:W-:-:S06]  /*3fa0*/  NOP ;  /* 0x0000000000007918 */ /* 0x000fcc0000000000 */
[----:B------:R-:W2:Y:S01]  /*3fb0*/  LDS.64 R72, [R21.X8] ;  /* 0x0000000015487984 */ /* 0x000ea20000008a00 */
[----:B0-----:R-:W-:-:S03]  /*3fc0*/  F2FP.PACK_AB R54, R81, R48 ;  /* 0x000000305136723e */ /* 0x001fc600000000ff */
        /* <DEDUP_REMOVED lines=10> */
[----:B------:R-:W-:Y:S01]  /*4070*/  LDS.U16 R51, [R39+0xc0] ;  /* 0x0000c00027337984 */ /* 0x000fe20000000400 */
[----:B------:R-:W-:-:S02]  /*4080*/  FADD.FTZ R43, R35, R4 ;  /* 0x00000004232b7221 */ /* 0x000fc40000010000 */
[----:B------:R-:W-:Y:S01]  /*4090*/  FSETP.GTU.FTZ.AND P2, PT, R32, 20, PT ;  /* 0x41a000002000780b */ /* 0x000fe20003f5c000 */
[----:B------:R-:W-:Y:S01]  /*40a0*/  @!P1 STS [0x100], R93 ;  /* 0x0001005dff009388 */ /* 0x000fe20000000800 */
[--C-:B------:R-:W-:Y:S01]  /*40b0*/  FADD.FTZ R34, R33, R4.reuse ;  /* 0x0000000421227221 */ /* 0x100fe20000010000 */
[----:B------:R-:W-:Y:S02]  /*40c0*/  HADD2.F32 R33, -RZ, R73.H0_H0 ;  /* 0x20000049ff217230 */ /* 0x000fe40000004100 */
[----:B------:R-:W-:Y:S01]  /*40d0*/  BAR.SYNC.DEFER_BLOCKING 0x0 ;  /* 0x0000000000007b1d */ /* 0x000fe20000010000 */
[----:B------:R-:W-:Y:S02]  /*40e0*/  FSETP.GTU.FTZ.AND P0, PT, R43, 20, PT ;  /* 0x41a000002b00780b */ /* 0x000fe40003f1c000 */
[----:B------:R-:W-:Y:S01]  /*40f0*/  FSETP.GTU.FTZ.AND P3, PT, R34, 20, PT ;  /* 0x41a000002200780b */ /* 0x000fe20003f7c000 */
[----:B------:R-:W-:-:S04]  /*4100*/  FADD.FTZ R42, R33, R4 ;  /* 0x00000004212a7221 */ /* 0x000fc80000010000 */
[----:B------:R-:W-:Y:S01]  /*4110*/  @!P2 FMUL.FTZ R32, R32, -1.4426950216293334961 ;  /* 0xbfb8aa3b2020a820 */ /* 0x000fe20000410000 */
[----:B------:R-:W-:-:S05]  /*4120*/  FSETP.GTU.FTZ.AND P4, PT, R42, 20, PT ;  /* 0x41a000002a00780b */ /* 0x000fca0003f9c000 */
[----:B------:R-:W0:Y:S01]  /*4130*/  @!P2 MUFU.EX2 R32, R32 ;  /* 0x000000200020a308 */ /* 0x000e220000000800 */
[----:B------:R-:W-:Y:S02]  /*4140*/  @!P0 FMUL.FTZ R43, R43, -1.4426950216293334961 ;  /* 0xbfb8aa3b2b2b8820 */ /* 0x000fe40000410000 */
[----:B------:R-:W-:-:S05]  /*4150*/  @!P3 FMUL.FTZ R33, R34, -1.4426950216293334961 ;  /* 0xbfb8aa3b2221b820 */ /* 0x000fca0000410000 */
[----:B------:R2:W3:Y:S01]  /*4160*/  @!P3 MUFU.EX2 R35, R33 ;  /* 0x000000210023b308 */ /* 0x0004e20000000800 */
[----:B------:R-:W-:Y:S01]  /*4170*/  @!P4 FMUL.FTZ R42, R42, -1.4426950216293334961 ;  /* 0xbfb8aa3b2a2ac820 */ /* 0x000fe20000410000 */
[----:B------:R-:W4:Y:S06]  /*4180*/  LDS R55, [0x100] ;  /* 0x00010000ff377984 */ /* 0x000f2c0000000800 */
[----:B------:R-:W5:Y:S01]  /*4190*/  @!P4 MUFU.EX2 R42, R42 ;  /* 0x0000002a002ac308 */ /* 0x000f620000000800 */
[----:B0-----:R-:W-:Y:S02]  /*41a0*/  @!P2 FADD.FTZ R34, R32, 1 ;  /* 0x3f8000002022a421 */ /* 0x001fe40000010000 */
[----:B--2---:R-:W-:-:S04]  /*41b0*/  IMAD.WIDE.U32 R32, R5, c[0x0][0x2d8], RZ ;  /* 0x0000b60005207a25 */ /* 0x004fc800078e00ff */
[----:B------:R-:W-:Y:S01]  /*41c0*/  IMAD.IADD R33, R33, 0x1, R57 ;  /* 0x0000000121217824 */ /* 0x000fe200078e0239 */
[----:B------:R-:W0:Y:S01]  /*41d0*/  @!P0 MUFU.EX2 R43, R43 ;  /* 0x0000002b002b8308 */ /* 0x000e220000000800 */
[----:B---3--:R-:W-:Y:S02]  /*41e0*/  @!P3 FADD.FTZ R35, R35, 1 ;  /* 0x3f8000002323b421 */ /* 0x008fe40000010000 */
[----:B------:R-:W-:-:S05]  /*41f0*/  IMAD.WIDE.U32 R32, R0, c[0x0][0x2e0], R32 ;  /* 0x0000b80000207a25 */ /* 0x000fca00078e0020 */
[----:B------:R-:W2:Y:S01]  /*4200*/  @!P3 MUFU.RCP R35, R35 ;  /* 0x000000230023b308 */ /* 0x000ea20000001000 */
[----:B-----5:R-:W-:Y:S01]  /*4210*/  @!P4 FADD.FTZ R42, R42, 1 ;  /* 0x3f8000002a2ac421 */ /* 0x020fe20000010000 */
[----:B------:R-:W-:-:S04]  /*4220*/  IADD3 R44, P5, R40, R32, RZ ;  /* 0x00000020282c7210 */ /* 0x000fc80007fbe0ff */
[----:B------:R-:W-:Y:S02]  /*4230*/  IADD3.X R33, R41, R71, R33, P5, !PT ;  /* 0x0000004729217210 */ /* 0x000fe40002ffe421 */
[----:B------:R-:W3:Y:S01]  /*4240*/  @!P2 MUFU.RCP R34, R34 ;  /* 0x000000220022a308 */ /* 0x000ee20000001000 */
[----:B0-----:R-:W-:-:S07]  /*4250*/  @!P0 FADD.FTZ R43, R43, 1 ;  /* 0x3f8000002b2b8421 */ /* 0x001fce0000010000 */
[----:B------:R-:W0:Y:S01]  /*4260*/  @!P4 MUFU.RCP R42, R42 ;  /* 0x0000002a002ac308 */ /* 0x000e220000001000 */
[----:B--2---:R-:W-:Y:S01]  /*4270*/  @!P3 FMUL.FTZ R82, R82, R35 ;  /* 0x000000235252b220 */ /* 0x004fe20000410000 */
[-C--:B----4-:R-:W-:Y:S02]  /*4280*/  ISETP.GE.AND P5, PT, R58, R55.reuse, PT ;  /* 0x000000373a00720c */ /* 0x090fe40003fa6270 */
[----:B------:R-:W-:Y:S02]  /*4290*/  IADD3 R35, P6, R37, c[0x0][0x330], RZ ;  /* 0x0000cc0025237a10 */ /* 0x000fe40007fde0ff */
[----:B------:R-:W-:Y:S02]  /*42a0*/  ISETP.GE.AND P3, PT, R29, R55, PT ;  /* 0x000000371d00720c */ /* 0x000fe40003f66270 */
[----:B------:R-:W2:Y:S01]  /*42b0*/  @!P0 MUFU.RCP R43, R43 ;  /* 0x0000002b002b8308 */ /* 0x000ea20000001000 */
[----:B---3--:R-:W-:Y:S01]  /*42c0*/  @!P2 FMUL.FTZ R87, R87, R34 ;  /* 0x000000225757a220 */ /* 0x008fe20000410000 */
[----:B------:R-:W-:-:S02]  /*42d0*/  IADD3.X R34, R38, c[0x0][0x334], RZ, P6, !PT ;  /* 0x0000cd0026227a10 */ /* 0x000fc400037fe4ff */
[----:B------:R-:W-:Y:S02]  /*42e0*/  LEA R32, P6, R44, R35, 0x1 ;  /* 0x000000232c207211 */ /* 0x000fe400078c08ff */
[-C--:B------:R-:W-:Y:S01]  /*42f0*/  ISETP.GE.AND P2, PT, R30, R55.reuse, PT ;  /* 0x000000371e00720c */ /* 0x080fe20003f46270 */
[----:B0-----:R-:W-:Y:S01]  /*4300*/  @!P4 FMUL.FTZ R85, R85, R42 ;  /* 0x0000002a5555c220 */ /* 0x001fe20000410000 */
[----:B------:R-:W-:Y:S02]  /*4310*/  ISETP.GE.AND P4, PT, R28, R55, PT ;  /* 0x000000371c00720c */ /* 0x000fe40003f86270 */
[----:B------:R-:W-:Y:S01]  /*4320*/  LEA.HI.X R33, R44, R34, R33, 0x1, P6 ;  /* 0x000000222c217211 */ /* 0x000fe200030f0c21 */
[----:B--2---:R-:W-:Y:S01]  /*4330*/  @!P0 FMUL.FTZ R80, R80, R43 ;  /* 0x0000002b50508220 */ /* 0x004fe20000410000 */
        /* <DEDUP_REMOVED lines=12> */
.L_x_8125:
[----:B------:R-:W-:Y:S05]  /*4400*/  BSYNC B0 ;  /* 0x0000000000007941 */ /* 0x000fea0003800000 */
.L_x_8124:
        /* <DEDUP_REMOVED lines=9> */
[----:B0-----:R-:W-:Y:S02]  /*44a0*/  IMAD R43, R5, c[0x0][0x2fc], R10 ;  /* 0x0000bf00052b7a24 */ /* 0x001fe400078e020a */
[----:B------:R-:W-:Y:S01]  /*44b0*/  FADD.FTZ R85, R82, R85 ;  /* 0x0000005552557221 */ /* 0x000fe20000010000 */
[----:B------:R-:W-:Y:S03]  /*44c0*/  BAR.SYNC.DEFER_BLOCKING 0x0 ;  /* 0x0000000000007b1d */ /* 0x000fe60000010000 */
[----:B------:R-:W-:-:S02]  /*44d0*/  FADD.FTZ R10, R85, R80 ;  /* 0x00000050550a7221 */ /* 0x000fc40000010000 */
[----:B--2---:R-:W-:Y:S01]  /*44e0*/  IMAD.WIDE.U32 R32, R5, c[0x0][0x2f8], RZ ;  /* 0x0000be0005207a25 */ /* 0x004fe200078e00ff */
[----:B------:R-:W-:Y:S01]  /*44f0*/  STS.64 [R21.X8], R34 ;  /* 0x0000002215007388 */ /* 0x000fe20000008a00 */
[----:B------:R-:W-:-:S06]  /*4500*/  NOP ;  /* 0x0000000000007918 */ /* 0x000fcc0000000000 */
[----:B------:R-:W-:Y:S04]  /*4510*/  LDS.U16 R45, [R39] ;  /* 0x00000000272d7984 */ /* 0x000fe80000000400 */
[----:B------:R-:W-:Y:S04]  /*4520*/  LDS.U16 R55, [R39+0x40] ;  /* 0x0000400027377984 */ /* 0x000fe80000000400 */
[----:B------:R-:W-:Y:S04]  /*4530*/  LDS.U16 R57, [R39+0x80] ;  /* 0x0000800027397984 */ /* 0x000fe80000000400 */
[----:B------:R0:W-:Y:S04]  /*4540*/  LDS.U16 R71, [R39+0xc0] ;  /* 0x0000c00027477984 */ /* 0x0001e80000000400 */
[----:B------:R-:W-:Y:S04]  /*4550*/  @!P1 STS [0x100], R93 ;  /* 0x0001005dff009388 */ /* 0x000fe80000000800 */
[----:B------:R-:W-:Y:S01]  /*4560*/  BAR.SYNC.DEFER_BLOCKING 0x0 ;  /* 0x0000000000007b1d */ /* 0x000fe20000010000 */
[----:B0-----:R-:W-:-:S05]  /*4570*/  IMAD.IADD R39, R33, 0x1, R43 ;  /* 0x0000000121277824 */ /* 0x001fca00078e022b */
        /* <DEDUP_REMOVED lines=14> */
.L_x_8127:
[----:B------:R-:W-:Y:S05]  /*4660*/  BSYNC B0 ;  /* 0x0000000000007941 */ /* 0x000fea0003800000 */
.L_x_8126:
        /* <DEDUP_REMOVED lines=31> */
.L_x_8096:
[----:B------:R-:W-:Y:S02]  /*4860*/  ISETP.NE.U32.AND P0, PT, RZ, c[0x0][0x328], PT ;  /* 0x0000ca00ff007a0c */ /* 0x000fe40003f05070 */
[----:B------:R-:W-:Y:S02]  /*4870*/  ISETP.NE.U32.AND P2, PT, RZ, c[0x0][0x348], PT ;  /* 0x0000d200ff007a0c */ /* 0x000fe40003f45070 */
[----:B------:R-:W-:-:S02]  /*4880*/  ISETP.NE.AND.EX P1, PT, RZ, c[0x0][0x32c], PT, P0 ;  /* 0x0000cb00ff007a0c */ /* 0x000fc40003f25300 */
[----:B------:R-:W-:-:S11]  /*4890*/  ISETP.NE.AND.EX P0, PT, RZ, c[0x0][0x34c], PT, P2 ;  /* 0x0000d300ff007a0c */ /* 0x000fd60003f05320 */
[----:B------:R-:W-:Y:S05]  /*48a0*/  @!P1 BRA `(.L_x_8129) ;  /* 0x0000014000009947 */ /* 0x000fea0003800000 */
[----:B-----5:R-:W3:Y:S01]  /*48b0*/  SHFL.DOWN P1, R2, R9, 0x1, 0x1f ;  /* 0x08201f0009027f89 */ /* 0x020ee20000020000 */
        /* <DEDUP_REMOVED lines=18> */
.L_x_8130:
[----:B---3--:R-:W-:Y:S05]  /*49e0*/  BSYNC B0 ;  /* 0x0000000000007941 */ /* 0x008fea0003800000 */
.L_x_8129:
        /* <DEDUP_REMOVED lines=8> */
[----:B-----5:R-:W3:Y:S02]  /*4a70*/  SHFL.DOWN P0, R2, R5, 0x2, 0x1f ;  /* 0x08401f0005027f89 */ /* 0x020ee40000000000 */
        /* <DEDUP_REMOVED lines=14> */
.L_x_8132:
[----:B------:R-:W3:Y:S02]  /*4b60*/  S2R R15, SR_TID.X ;  /* 0x00000000000f7919 */ /* 0x000ee40000002100 */
.L_x_8133:
[----:B0-----:R-:W-:Y:S05]  /*4b70*/  BSYNC B0 ;  /* 0x0000000000007941 */ /* 0x001fea0003800000 */
.L_x_8131:
[----:B---3--:R-:W-:-:S13]  /*4b80*/  ISETP.GE.AND P0, PT, R15, c[0x0][0x16c], PT ;  /* 0x00005b000f007a0c */ /* 0x008fda0003f06270 */
        /* <DEDUP_REMOVED lines=8> */
[----:B------:R-:W-:-:S03]  /*4c10*/  IADD3 R21, R5, R7, RZ ;  /* 0x0000000705157210 */ /* 0x000fc60007ffe0ff */
.L_x_8134:
[----:B0-----:R-:W0:Y:S01]  /*4c20*/  LDS R17, [R15.X4+0x15c8] ;  /* 0x0015c8000f117984 */ /* 0x001e220000004800 */
[----:B------:R-:W-:Y:S01]  /*4c30*/  SHF.R.S32.HI R0, RZ, 0x1f, R15 ;  /* 0x0000001fff007819 */ /* 0x000fe2000001140f */
[----:B------:R-:W-:Y:S01]  /*4c40*/  IMAD.MOV.U32 R7, RZ, RZ, R21 ;  /* 0x000000ffff077224 */ /* 0x000fe200078e0015 */
[----:B------:R-:W-:Y:S01]  /*4c50*/  MOV R8, R2 ;  /* 0x0000000200087202 */ /* 0x000fe20000000f00 */
[----:B------:R3:W4:Y:S01]  /*4c60*/  LDS R19, [R15.X4+0x19c8] ;  /* 0x0019c8000f137984 */ /* 0x0007220000004800 */
        /* <DEDUP_REMOVED lines=21> */
.L_x_8135:
        /* <DEDUP_REMOVED lines=12> */
.L_x_9139:


//--------------------- .text._Z25selective_scan_bwd_kernelI32Selective_Scan_bwd_kernel_traitsILi32ELi4ELb0ELb1ELb0ELb0ELb0EN3c104HalfEfEEv12SSMParamsBwd --------------------------
	.section	.text._Z25selective_scan_bwd_kernelI32Selective_Scan_bwd_kernel_traitsILi32ELi4ELb0ELb1ELb0ELb0ELb0EN3c104HalfEfEEv12SSMParamsBwd,"ax",@progbits
	.sectioninfo	@"SHI_REGISTERS=128"
	.align	128
        .global         _Z25selective_scan_bwd_kernelI32Selective_Scan_bwd_kernel_traitsILi32ELi4ELb0ELb1ELb0ELb0ELb0EN3c104HalfEfEEv12SSMParamsBwd
        .type           _Z25selective_scan_bwd_kernelI32Selective_Scan_bwd_kernel_traitsILi32ELi4ELb0ELb1ELb0ELb0ELb0EN3c104HalfEfEEv12SSMParamsBwd,@function
        .size           _Z25selective_scan_bwd_kernelI32Selective_Scan_bwd_kernel_traitsILi32ELi4ELb0ELb1ELb0ELb0ELb0EN3c104HalfEfEEv12SSMParamsBwd,(.L_x_9140 - _Z25selective_scan_bwd_kernelI32Selective_Scan_bwd_kernel_traitsILi32ELi4ELb0ELb1ELb0ELb0ELb0EN3c104HalfEfEEv12SSMParamsBwd)
        .other          _Z25selective_scan_bwd_kernelI32Selective_Scan_bwd_kernel_traitsILi32ELi4ELb0ELb1ELb0ELb0ELb0EN3c104HalfEfEEv12SSMParamsBwd,@"STO_CUDA_ENTRY STV_DEFAULT"
_Z25selective_scan_bwd_kernelI32Selective_Scan_bwd_kernel_traitsILi32ELi4ELb0ELb1ELb0ELb0ELb0EN3c104HalfEfEEv12SSMParamsBwd:
.text._Z25selective_scan_bwd_kernelI32Selective_Scan_bwd_kernel_traitsILi32ELi4ELb0ELb1ELb0ELb0ELb0EN3c104HalfEfEEv12SSMParamsBwd:
        /* <DEDUP_REMOVED lines=27> */
[C---:B------:R-:W-:Y:S01]  /*01b0*/  IMAD R9, R82.reuse, c[0x0][0x1e0], RZ ;  /* 0x0000780052097a24 */ /* 0x040fe200078e02ff */
[----:B-1----:R-:W-:Y:S01]  /*01c0*/  HFMA2.MMA R6, -RZ, RZ, 0, 0 ;  /* 0x00000000ff067435 */ /* 0x002fe200000001ff */
[----:B------:R-:W-:-:S02]  /*01d0*/  IMAD R11, R82, c[0x0][0x278], RZ ;  /* 0x00009e00520b7a24 */ /* 0x000fc400078e02ff */
[----:B----4-:R-:W-:Y:S02]  /*01e0*/  IMAD R5, R82, c[0x0][0x1d0], RZ ;  /* 0x0000740052057a24 */ /* 0x010fe400078e02ff */
[C---:B------:R-:W-:Y:S02]  /*01f0*/  IMAD R9, R84.reuse, c[0x0][0x1e4], R9 ;  /* 0x0000790054097a24 */ /* 0x040fe400078e0209 */
[----:B---3--:R-:W-:Y:S02]  /*0200*/  IMAD.MOV R8, RZ, RZ, -R7 ;  /* 0x000000ffff087224 */ /* 0x008fe400078e0a07 */
[----:B------:R-:W-:Y:S02]  /*0210*/  IMAD R11, R84, c[0x0][0x27c], R11 ;  /* 0x00009f00540b7a24 */ /* 0x000fe400078e020b */
[----:B0-----:R-:W-:Y:S01]  /*0220*/  IMAD R3, R8, R13, RZ ;  /* 0x0000000d08037224 */ /* 0x001fe200078e02ff */
[----:B------:R-:W-:Y:S01]  /*0230*/  IABS R8, R90 ;  /* 0x0000005a00087213 */ /* 0x000fe20000000000 */
[----:B------:R-:W-:-:S02]  /*0240*/  IMAD R10, R90, c[0x0][0x1dc], R15 ;  /* 0x000077005a0a7a24 */ /* 0x000fc400078e020f */
[----:B------:R-:W-:Y:S01]  /*0250*/  IMAD.HI.U32 R7, R7, R3, R6 ;  /* 0x0000000307077227 */ /* 0x000fe200078e0006 */
[----:B------:R-:W-:-:S03]  /*0260*/  LOP3.LUT R6, R90, c[0x0][0x178], RZ, 0x3c, !PT ;  /* 0x00005e005a067a12 */ /* 0x000fc600078e3cff */
[----:B------:R-:W-:Y:S01]  /*0270*/  IMAD R15, R89, c[0x0][0x1e8], RZ ;  /* 0x00007a00590f7a24 */ /* 0x000fe200078e02ff */
[----:B------:R-:W-:Y:S01]  /*0280*/  ISETP.GE.AND P2, PT, R6, RZ, PT ;  /* 0x000000ff0600720c */ /* 0x000fe20003f46270 */
[----:B------:R-:W-:-:S04]  /*0290*/  IMAD.HI.U32 R0, R7, R8, RZ ;  /* 0x0000000807007227 */ /* 0x000fc800078e00ff */
[----:B------:R-:W-:Y:S02]  /*02a0*/  IMAD.MOV R2, RZ, RZ, -R0 ;  /* 0x000000ffff027224 */ /* 0x000fe400078e0a00 */
[C---:B------:R-:W-:Y:S02]  /*02b0*/  IMAD R7, R84.reuse, c[0x0][0x1d4], R5 ;  /* 0x0000750054077a24 */ /* 0x040fe400078e0205 */
[----:B------:R-:W-:Y:S02]  /*02c0*/  IMAD R8, R13, R2, R8 ;  /* 0x000000020d087224 */ /* 0x000fe400078e0208 */
[----:B------:R-:W-:-:S03]  /*02d0*/  IMAD.WIDE.U32 R2, R84, c[0x0][0x1d0], RZ ;  /* 0x0000740054027a25 */ /* 0x000fc600078e00ff */
[----:B------:R-:W-:Y:S01]  /*02e0*/  ISETP.GT.U32.AND P1, PT, R13, R8, PT ;  /* 0x000000080d00720c */ /* 0x000fe20003f24070 */
[----:B------:R-:W-:Y:S01]  /*02f0*/  IMAD.WIDE.U32 R4, R84, c[0x0][0x1e0], RZ ;  /* 0x0000780054047a25 */ /* 0x000fe200078e00ff */
[----:B------:R-:W-:-:S03]  /*0300*/  IADD3 R3, R3, R7, RZ ;  /* 0x0000000703037210 */ /* 0x000fc60007ffe0ff */
[----:B------:R-:W-:Y:S02]  /*0310*/  IMAD.IADD R5, R5, 0x1, R9 ;  /* 0x0000000105057824 */ /* 0x000fe400078e0209 */
[----:B------:R-:W-:-:S04]  /*0320*/  IMAD.WIDE.U32 R6, R84, c[0x0][0x278], RZ ;  /* 0x00009e0054067a25 */ /* 0x000fc800078e00ff */
[----:B------:R-:W-:Y:S01]  /*0330*/  IMAD.MOV.U32 R9, RZ, RZ, c[0x0][0x174] ;  /* 0x00005d00ff097624 */ /* 0x000fe200078e00ff */
[----:B------:R-:W-:Y:S01]  /*0340*/  IADD3 R7, R7, R11, RZ ;  /* 0x0000000b07077210 */ /* 0x000fe20007ffe0ff */
[----:B------:R-:W-:Y:S01]  /*0350*/  IMAD.WIDE.U32 R2, R90, c[0x0][0x1d8], R2 ;  /* 0x000076005a027a25 */ /* 0x000fe200078e0002 */
[-C--:B------:R-:W-:Y:S02]  /*0360*/  @!P1 IADD3 R8, R8, -R13.reuse, RZ ;  /* 0x8000000d08089210 */ /* 0x080fe40007ffe0ff */
[----:B------:R-:W-:Y:S01]  /*0370*/  LEA R11, R9, 0xffffff80, 0x7 ;  /* 0xffffff80090b7811 */ /* 0x000fe200078e38ff */
[----:B------:R-:W-:Y:S01]  /*0380*/  IMAD R15, R90, c[0x0][0x1ec], R15 ;  /* 0x00007b005a0f7a24 */ /* 0x000fe200078e020f */
[----:B------:R-:W-:Y:S01]  /*0390*/  ISETP.GE.U32.AND P0, PT, R8, R13, PT ;  /* 0x0000000d0800720c */ /* 0x000fe20003f06070 */
[----:B------:R-:W-:Y:S01]  /*03a0*/  IMAD R13, R82, c[0x0][0x190], RZ ;  /* 0x00006400520d7a24 */ /* 0x000fe200078e02ff */
[----:B------:R-:W-:Y:S01]  /*03b0*/  @!P1 IADD3 R0, R0, 0x1, RZ ;  /* 0x0000000100009810 */ /* 0x000fe20007ffe0ff */
[----:B------:R-:W-:Y:S01]  /*03c0*/  IMAD.MOV.U32 R52, RZ, RZ, RZ ;  /* 0x000000ffff347224 */ /* 0x000fe200078e00ff */
[----:B------:R-:W-:Y:S01]  /*03d0*/  IADD3 R85, P4, R11, R2, RZ ;  /* 0x000000020b557210 */ /* 0x000fe20007f9e0ff */
[----:B------:R-:W-:Y:S01]  /*03e0*/  IMAD R17, R84, c[0x0][0x194], R13 ;  /* 0x0000650054117a24 */ /* 0x000fe200078e020d */
[----:B------:R-:W-:-:S02]  /*03f0*/  SHF.R.S32.HI R13, RZ, 0x1f, R11 ;  /* 0x0000001fff0d7819 */ /* 0x000fc4000001140b */
[----:B------:R-:W-:Y:S01]  /*0400*/  ISETP.GE.AND P3, PT, R9, 0x1, PT ;  /* 0x000000010900780c */ /* 0x000fe20003f66270 */
[----:B------:R-:W-:Y:S01]  /*0410*/  IMAD.WIDE.U32 R8, R84, c[0x0][0x190], RZ ;  /* 0x0000640054087a25 */ /* 0x000fe200078e00ff */
[----:B------:R-:W-:Y:S02]  /*0420*/  ISETP.NE.AND P1, PT, RZ, c[0x0][0x178], PT ;  /* 0x00005e00ff007a0c */ /* 0x000fe40003f25270 */
[----:B------:R-:W-:Y:S01]  /*0430*/  IADD3.X R10, R13, R3, R10, P4, !PT ;  /* 0x000000030d0a7210 */ /* 0x000fe200027fe40a */
[----:B------:R-:W-:Y:S01]  /*0440*/  IMAD.WIDE.U32 R2, R90, c[0x0][0x1e8], R4 ;  /* 0x00007a005a027a25 */ /* 0x000fe200078e0004 */
[----:B------:R-:W-:-:S03]  /*0450*/  @P0 IADD3 R0, R0, 0x1, RZ ;  /* 0x0000000100000810 */ /* 0x000fc60007ffe0ff */
[----:B------:R-:W-:Y:S01]  /*0460*/  IMAD.IADD R9, R9, 0x1, R17 ;  /* 0x0000000109097824 */ /* 0x000fe200078e0211 */
[----:B------:R-:W-:Y:S01]  /*0470*/  MOV R61, R0 ;  /* 0x00000000003d7202 */ /* 0x000fe20000000f00 */
[----:B------:R-:W-:Y:S01]  /*0480*/  IMAD R17, R89, c[0x0][0x280], RZ ;  /* 0x0000a00059117a24 */ /* 0x000fe200078e02ff */
[----:B------:R-:W-:Y:S01]  /*0490*/  IADD3 R53, P0, R11, R2, RZ ;  /* 0x000000020b357210 */ /* 0x000fe20007f1e0ff */
[----:B------:R-:W-:-:S03]  /*04a0*/  IMAD.WIDE.U32 R4, R90, c[0x0][0x280], R6 ;  /* 0x0000a0005a047a25 */ /* 0x000fc600078e0006 */
[----:B------:R-:W-:Y:S01]  /*04b0*/  IADD3.X R2, R13, R3, R15, P0, !PT ;  /* 0x000000030d027210 */ /* 0x000fe200007fe40f */
[----:B------:R-:W-:Y:S01]  /*04c0*/  @!P2 IMAD.MOV R61, RZ, RZ, -R61 ;  /* 0x000000ffff3da224 */ /* 0x000fe200078e0a3d */
[----:B------:R-:W-:Y:S01]  /*04d0*/  IADD3 R4, P2, R11, R4, RZ ;  /* 0x000000040b047210 */ /* 0x000fe20007f5e0ff */
[----:B------:R-:W-:Y:S01]  /*04e0*/  IMAD R17, R90, c[0x0][0x284], R17 ;  /* 0x0000a1005a117a24 */ /* 0x000fe200078e0211 */
        /* <DEDUP_REMOVED lines=17> */
[----:B------:R-:W-:Y:S01]  /*0600*/  IADD3 R11, P5, R11, R8, RZ ;  /* 0x000000080b0b7210 */ /* 0x000fe20007fbe0ff */
[----:B------:R-:W-:Y:S01]  /*0610*/  @P0 IMAD R0, R0, c[0x0][0x174], RZ ;  /* 0x00005d0000000a24 */ /* 0x000fe200078e02ff */
[----:B------:R-:W-:Y:S02]  /*0620*/  IADD3 R46, R9, R3, RZ ;  /* 0x00000003092e7210 */ /* 0x000fe40007ffe0ff */
[----:B------:R-:W-:Y:S01]  /*0630*/  LEA R51, P4, R4, c[0x0][0x308], 0x1 ;  /* 0x0000c20004337a11 */ /* 0x000fe200078808ff */
[----:B------:R-:W-:Y:S01]  /*0640*/  @P0 IMAD R0, R0, c[0x0][0x16c], RZ ;  /* 0x00005b0000000a24 */ /* 0x000fe200078e02ff */
[----:B------:R-:W-:Y:S01]  /*0650*/  @P0 MOV R55, 0x8 ;  /* 0x0000000800370802 */ /* 0x000fe20000000f00 */
[----:B------:R-:W-:Y:S01]  /*0660*/  IMAD.X R46, R13, 0x1, R46, P5 ;  /* 0x000000010d2e7824 */ /* 0x000fe200028e062e */
        /* <DEDUP_REMOVED lines=11> */
[----:B------:R-:W-:Y:S01]  /*0720*/  IMAD R3, R82, c[0x0][0x298], RZ ;  /* 0x0000a60052037a24 */ /* 0x000fe200078e02ff */
[----:B------:R-:W-:Y:S01]  /*0730*/  MOV R45, c[0x0][0x174] ;  /* 0x00005d00002d7a02 */ /* 0x000fe20000000f00 */
[----:B------:R-:W-:Y:S01]  /*0740*/  IMAD.MOV.U32 R49, RZ, RZ, RZ ;  /* 0x000000ffff317224 */ /* 0x000fe200078e00ff */
[----:B------:R-:W1:Y:S01]  /*0750*/  S2R R44, SR_LANEID ;  /* 0x00000000002c7919 */ /* 0x000e620000000000 */
[----:B------:R-:W-:Y:S01]  /*0760*/  IMAD R5, R84, c[0x0][0x29c], R3 ;  /* 0x0000a70054057a24 */ /* 0x000fe200078e0203 */
[----:B------:R-:W-:Y:S01]  /*0770*/  MOV R43, RZ ;  /* 0x000000ff002b7202 */ /* 0x000fe20000000f00 */
[----:B------:R-:W-:Y:S01]  /*0780*/  IMAD R0, R6, c[0x0][0x2a0], RZ ;  /* 0x0000a80006007a24 */ /* 0x000fe200078e02ff */
[----:B------:R-:W-:Y:S01]  /*0790*/  MOV R52, RZ ;  /* 0x000000ff00347202 */ /* 0x000fe20000000f00 */
[----:B------:R-:W-:-:S04]  /*07a0*/  IMAD.WIDE.U32 R64, R90, c[0x0][0x1b8], RZ ;  /* 0x00006e005a407a25 */ /* 0x000fc800078e00ff */
[----:B------:R-:W-:Y:S02]  /*07b0*/  IMAD R7, R61, c[0x0][0x2a4], R0 ;  /* 0x0000a9003d077a24 */ /* 0x000fe400078e0200 */
[----:B------:R-:W-:-:S04]  /*07c0*/  IMAD.WIDE.U32 R62, R90, c[0x0][0x180], RZ ;  /* 0x000060005a3e7a25 */ /* 0x000fc800078e00ff */
[----:B------:R-:W-:Y:S02]  /*07d0*/  IMAD.MOV.U32 R50, RZ, RZ, RZ ;  /* 0x000000ffff327224 */ /* 0x000fe400078e00ff */
[----:B0-----:R-:W-:Y:S01]  /*07e0*/  IMAD.WIDE.U32 R2, R84, c[0x0][0x298], R48 ;  /* 0x0000a60054027a25 */ /* 0x001fe200078e0030 */
[----:B------:R-:W-:-:S03]  /*07f0*/  LOP3.LUT R42, R48, 0x1f, RZ, 0xc0, !PT ;  /* 0x0000001f302a7812 */ /* 0x000fc600078ec0ff */
[----:B------:R-:W-:Y:S01]  /*0800*/  IMAD.SHL.U32 R0, R48, 0x4, RZ ;  /* 0x0000000430007824 */ /* 0x000fe200078e00ff */
[----:B------:R-:W-:Y:S01]  /*0810*/  IADD3 R3, R3, R5, RZ ;  /* 0x0000000503037210 */ /* 0x000fe20007ffe0ff */
[----:B------:R-:W-:Y:S02]  /*0820*/  IMAD R5, R89, c[0x0][0x1b8], RZ ;  /* 0x00006e0059057a24 */ /* 0x000fe400078e02ff */
[----:B------:R-:W-:Y:S01]  /*0830*/  IMAD.MOV.U32 R49, RZ, RZ, R4 ;  /* 0x000000ffff317224 */ /* 0x000fe200078e0004 */
[----:B------:R-:W-:Y:S01]  /*0840*/  LOP3.LUT R67, R0, 0xffffff80, RZ, 0xc0, !PT ;  /* 0xffffff8000437812 */ /* 0x000fe200078ec0ff */
[----:B------:R-:W-:-:S03]  /*0850*/  IMAD.WIDE.U32 R60, R61, c[0x0][0x2a0], R2 ;  /* 0x0000a8003d3c7a25 */ /* 0x000fc600078e0002 */
[----:B------:R-:W-:Y:S01]  /*0860*/  LOP3.LUT R66, R67, 0x1f, R48, 0xf8, !PT ;  /* 0x0000001f43427812 */ /* 0x000fe200078ef830 */
[----:B------:R-:W-:Y:S01]  /*0870*/  IMAD.IADD R40, R61, 0x1, R7 ;  /* 0x000000013d287824 */ /* 0x000fe200078e0207 */
[----:B------:R-:W-:Y:S01]  /*0880*/  LEA R29, P0, R60, c[0x0][0x318], 0x2 ;  /* 0x0000c6003c1d7a11 */ /* 0x000fe200078010ff */
[----:B------:R-:W-:Y:S01]  /*0890*/  IMAD R3, R89, c[0x0][0x180], RZ ;  /* 0x0000600059037a24 */ /* 0x000fe200078e02ff */
[----:B------:R-:W-:Y:S01]  /*08a0*/  SHF.R.S32.HI R67, RZ, 0x1f, R66 ;  /* 0x0000001fff437819 */ /* 0x000fe20000011442 */
[C---:B------:R-:W-:Y:S01]  /*08b0*/  IMAD R5, R90.reuse, c[0x0][0x1bc], R5 ;  /* 0x00006f005a057a24 */ /* 0x040fe200078e0205 */
[C---:B------:R-:W-:Y:S01]  /*08c0*/  IADD3 R37, P1, R29.reuse, -0x180, RZ ;  /* 0xfffffe801d257810 */ /* 0x040fe20007f3e0ff */
[----:B------:R-:W-:Y:S01]  /*08d0*/  IMAD R3, R90, c[0x0][0x184], R3 ;  /* 0x000061005a037a24 */ /* 0x000fe200078e0203 */
[----:B------:R-:W-:Y:S02]  /*08e0*/  IADD3 R31, P2, R29, -0x100, RZ ;  /* 0xffffff001d1f7810 */ /* 0x000fe40007f5e0ff */
[----:B------:R-:W-:Y:S01]  /*08f0*/  LEA.HI.X R26, R60, c[0x0][0x31c], R40, 0x2, P0 ;  /* 0x0000c7003c1a7a11 */ /* 0x000fe200000f1428 */
[----:B------:R-:W-:Y:S01]  /*0900*/  IMAD.IADD R41, R63, 0x1, R3 ;  /* 0x000000013f297824 */ /* 0x000fe200078e0203 */
[----:B------:R-:W-:-:S02]  /*0910*/  IADD3 R29, P3, R29, -0x80, RZ ;  /* 0xffffff801d1d7810 */ /* 0x000fc40007f7e0ff */
[C---:B------:R-:W-:Y:S02]  /*0920*/  IADD3.X R28, R26.reuse, -0x1, RZ, P1, !PT ;  /* 0xffffffff1a1c7810 */ /* 0x040fe40000ffe4ff */
[----:B------:R-:W-:Y:S02]  /*0930*/  IADD3.X R27, R26, -0x1, RZ, P2, !PT ;  /* 0xffffffff1a1b7810 */ /* 0x000fe400017fe4ff */
[----:B------:R-:W-:Y:S02]  /*0940*/  IADD3 R39, R65, R5, RZ ;  /* 0x0000000541277210 */ /* 0x000fe40007ffe0ff */
[C---:B------:R-:W-:Y:S02]  /*0950*/  LOP3.LUT R38, R66.reuse, 0x20, RZ, 0xfc, !PT ;  /* 0x0000002042267812 */ /* 0x040fe400078efcff */
[C---:B------:R-:W-:Y:S02]  /*0960*/  LOP3.LUT R36, R66.reuse, 0x40, RZ, 0xfc, !PT ;  /* 0x0000004042247812 */ /* 0x040fe400078efcff */
[----:B------:R-:W-:-:S02]  /*0970*/  LOP3.LUT R30, R66, 0x60, RZ, 0xfc, !PT ;  /* 0x00000060421e7812 */ /* 0x000fc400078efcff */
[----:B-1----:R-:W-:Y:S02]  /*0980*/  IADD3.X R26, R26, -0x1, RZ, P3, !PT ;  /* 0xffffffff1a1a7810 */ /* 0x002fe40001ffe4ff */
.L_x_8155:
[----:B------:R-:W-:Y:S01]  /*0990*/  BAR.SYNC.DEFER_BLOCKING 0x0 ;  /* 0x0000000000007b1d */ /* 0x000fe20000010000 */
[----:B----4-:R-:W-:Y:S02]  /*09a0*/  LEA R25, R45, 0xffffff80, 0x7 ;  /* 0xffffff802d197811 */ /* 0x010fe400078e38ff */
[C---:B------:R-:W-:Y:S02]  /*09b0*/  SHF.L.U32 R24, R66.reuse, 0x1, RZ ;  /* 0x0000000142187819 */ /* 0x040fe400000006ff */
[----:B------:R-:W-:Y:S02]  /*09c0*/  IADD3 R23, -R25, c[0x0][0x168], RZ ;  /* 0x00005a0019177a10 */ /* 0x000fe40007ffe1ff */
[C---:B------:R-:W-:Y:S02]  /*09d0*/  SHF.L.U64.HI R22, R66.reuse, 0x1, R67 ;  /* 0x0000000142167819 */ /* 0x040fe40000010243 */
[-C--:B------:R-:W-:Y:S02]  /*09e0*/  ISETP.GE.AND P0, PT, R66, R23.reuse, PT ;  /* 0x000000174200720c */ /* 0x080fe40003f06270 */
[----:B------:R-:W-:-:S02]  /*09f0*/  ISETP.GE.AND P1, PT, R38, R23, PT ;  /* 0x000000172600720c */ /* 0x000fc40003f26270 */
[-C--:B------:R-:W-:Y:S02]  /*0a00*/  ISETP.GE.AND P2, PT, R36, R23.reuse, PT ;  /* 0x000000172400720c */ /* 0x080fe40003f46270 */
[----:B------:R-:W-:Y:S02]  /*0a10*/  ISETP.GE.AND P3, PT, R30, R23, PT ;  /* 0x000000171e00720c */ /* 0x000fe40003f66270 */
[----:B------:R-:W-:Y:S02]  /*0a20*/  IADD3 R2, P4, R87, R24, RZ ;  /* 0x0000001857027210 */ /* 0x000fe40007f9e0ff */
[----:B------:R-:W-:Y:S02]  /*0a30*/  PRMT R0, RZ, 0x7610, R0 ;  /* 0x00007610ff007816 */ /* 0x000fe40000000000 */
[----:B---3--:R-:W-:Y:S01]  /*0a40*/  PRMT R6, RZ, 0x7610, R6 ;  /* 0x00007610ff067816 */ /* 0x008fe20000000006 */
[----:B------:R-:W-:Y:S01]  /*0a50*/  IMAD.X R3, R85, 0x1, R22, P4 ;  /* 0x0000000155037824 */ /* 0x000fe200020e0616 */
[----:B------:R-:W-:-:S02]  /*0a60*/  PRMT R8, RZ, 0x7610, R8 ;  /* 0x00007610ff087816 */ /* 0x000fc40000000008 */
[----:B------:R-:W-:Y:S02]  /*0a70*/  PRMT R10, RZ, 0x7610, R10 ;  /* 0x00007610ff0a7816 */ /* 0x000fe4000000000a */
[----:B--2---:R-:W2:Y:S04]  /*0a80*/  @!P0 LDG.E.U16 R0, [R2.64] ;  /* 0x0000000402008981 */ /* 0x004ea8000c1e1500 */
[----:B------:R-:W3:Y:S04]  /*0a90*/  @!P1 LDG.E.U16 R6, [R2.64+0x40] ;  /* 0x0000400402069981 */ /* 0x000ee8000c1e1500 */
[----:B------:R-:W4:Y:S04]  /*0aa0*/  @!P2 LDG.E.U16 R8, [R2.64+0x80] ;  /* 0x000080040208a981 */ /* 0x000f28000c1e1500 */
[----:B------:R-:W4:Y:S01]  /*0ab0*/  @!P3 LDG.E.U16 R10, [R2.64+0xc0] ;  /* 0x0000c004020ab981 */ /* 0x000f22000c1e1500 */
[----:B------:R-:W-:-:S02]  /*0ac0*/  SHF.L.U32 R91, R44, 0x1, RZ ;  /* 0x000000012c5b7819 */ /* 0x000fc400000006ff */
[----:B------:R-:W-:Y:S02]  /*0ad0*/  IADD3 R4, P0, R83, R24, RZ ;  /* 0x0000001853047210 */ /* 0x000fe40007f1e0ff */
[-C--:B------:R-:W-:Y:S02]  /*0ae0*/  ISETP.GE.AND P1, PT, R38, R23.reuse, PT ;  /* 0x000000172600720c */ /* 0x080fe40003f26270 */
[-C--:B------:R-:W-:Y:S01]  /*0af0*/  ISETP.GE.AND P2, PT, R36, R23.reuse, PT ;  /* 0x000000172400720c */ /* 0x080fe20003f46270 */
[----:B------:R-:W-:Y:S01]  /*0b00*/  IMAD.X R5, R53, 0x1, R22, P0 ;  /* 0x0000000135057824 */ /* 0x000fe200000e0616 */
[-C--:B------:R-:W-:Y:S02]  /*0b10*/  ISETP.GE.AND P0, PT, R66, R23.reuse, PT ;  /* 0x000000174200720c */ /* 0x080fe40003f06270 */
[----:B------:R-:W-:Y:S02]  /*0b20*/  ISETP.GE.AND P3, PT, R30, R23, PT ;  /* 0x000000171e00720c */ /* 0x000fe40003f66270 */
[----:B------:R-:W-:-:S02]  /*0b30*/  PRMT R12, RZ, 0x7610, R12 ;  /* 0x00007610ff0c7816 */ /* 0x000fc4000000000c */
[----:B------:R-:W-:Y:S02]  /*0b40*/  PRMT R14, RZ, 0x7610, R14 ;  /* 0x00007610ff0e7816 */ /* 0x000fe4000000000e */
[----:B------:R-:W-:Y:S02]  /*0b50*/  PRMT R16, RZ, 0x7610, R16 ;  /* 0x00007610ff107816 */ /* 0x000fe40000000010 */
[----:B------:R-:W-:Y:S01]  /*0b60*/  PRMT R18, RZ, 0x7610, R18 ;  /* 0x00007610ff127816 */ /* 0x000fe20000000012 */
[----:B--2---:R-:W-:Y:S04]  /*0b70*/  STS.U16 [R91], R0 ;  /* 0x000000005b007388 */ /* 0x004fe80000000400 */
[----:B0--3--:R0:W-:Y:S04]  /*0b80*/  STS.U16 [R91+0x40], R6 ;  /* 0x000040065b007388 */ /* 0x0091e80000000400 */
[----:B-1--4-:R1:W-:Y:S04]  /*0b90*/  STS.U16 [R91+0x80], R8 ;  /* 0x000080085b007388 */ /* 0x0123e80000000400 */
[----:B------:R2:W-:Y:S01]  /*0ba0*/  STS.U16 [R91+0xc0], R10 ;  /* 0x0000c00a5b007388 */ /* 0x0005e20000000400 */
[----:B------:R-:W-:-:S06]  /*0bb0*/  NOP ;  /* 0x0000000000007918 */ /* 0x000fcc0000000000 */
[----:B------:R-:W3:Y:S04]  /*0bc0*/  LDS.64 R68, [R44.X8] ;  /* 0x000000002c447984 */ /* 0x000ee80000008a00 */
[----:B------:R-:W-:Y:S06]  /*0bd0*/  BAR.SYNC.DEFER_BLOCKING 0x0 ;  /* 0x0000000000007b1d */ /* 0x000fec0000010000 */
[----:B------:R-:W4:Y:S04]  /*0be0*/  @!P0 LDG.E.U16 R12, [R4.64] ;  /* 0x00000004040c8981 */ /* 0x000f28000c1e1500 */
[----:B------:R-:W3:Y:S04]  /*0bf0*/  @!P1 LDG.E.U16 R14, [R4.64+0x40] ;  /* 0x00004004040e9981 */ /* 0x000ee8000c1e1500 */
[----:B------:R-:W3:Y:S04]  /*0c00*/  @!P2 LDG.E.U16 R16, [R4.64+0x80] ;  /* 0x000080040410a981 */ /* 0x000ee8000c1e1500 */
[----:B------:R-:W3:Y:S01]  /*0c10*/  @!P3 LDG.E.U16 R18, [R4.64+0xc0] ;  /* 0x0000c0040412b981 */ /* 0x000ee2000c1e1500 */
        /* <DEDUP_REMOVED lines=8> */
[----:B--2---:R-:W-:Y:S02]  /*0ca0*/  PRMT R10, RZ, 0x7610, R10 ;  /* 0x00007610ff0a7816 */ /* 0x004fe4000000000a */
[----:B------:R-:W-:Y:S01]  /*0cb0*/  PRMT R32, RZ, 0x7610, R32 ;  /* 0x00007610ff207816 */ /* 0x000fe20000000020 */
[----:B----4-:R-:W-:Y:S04]  /*0cc0*/  STS.U16 [R91], R12 ;  /* 0x0000000c5b007388 */ /* 0x010fe80000000400 */
[----:B---3--:R-:W-:Y:S04]  /*0cd0*/  STS.U16 [R91+0x40], R14 ;  /* 0x0000400e5b007388 */ /* 0x008fe80000000400 */
[----:B------:R0:W-:Y:S04]  /*0ce0*/  STS.U16 [R91+0x80], R16 ;  /* 0x000080105b007388 */ /* 0x0001e80000000400 */
        /* <DEDUP_REMOVED lines=8> */
[--C-:B------:R-:W-:Y:S01]  /*0d70*/  HADD2.F32 R4, -RZ, R68.reuse.H0_H0 ;  /* 0x20000044ff047230 */ /* 0x100fe20000004100 */
[----:B------:R-:W-:Y:S01]  /*0d80*/  ISETP.LT.AND P0, PT, RZ, c[0x0][0x16c], PT ;  /* 0x00005b00ff007a0c */ /* 0x000fe20003f01270 */
[----:B------:R-:W-:-:S12]  /*0d90*/  HADD2.F32 R9, -RZ, R68.H1_H1 ;  /* 0x30000044ff097230 */ /* 0x000fd80000004100 */
[----:B0-----:R-:W-:Y:S01]  /*0da0*/  @!P0 MOV R16, RZ ;  /* 0x000000ff00108202 */ /* 0x001fe20000000f00 */
[----:B------:R-:W-:Y:S01]  /*0db0*/  @!P0 CS2R R14, SRZ ;  /* 0x00000000000e8805 */ /* 0x000fe2000001ff00 */
[----:B--2---:R-:W-:Y:S04]  /*0dc0*/  STS.U16 [R91], R0 ;  /* 0x000000005b007388 */ /* 0x004fe80000000400 */
[----:B---3--:R-:W-:Y:S04]  /*0dd0*/  STS.U16 [R91+0x40], R8 ;  /* 0x000040085b007388 */ /* 0x008fe80000000400 */
[----:B----4-:R-:W-:Y:S04]  /*0de0*/  STS.U16 [R91+0x80], R10 ;  /* 0x0000800a5b007388 */ /* 0x010fe80000000400 */
[----:B------:R-:W-:Y:S01]  /*0df0*/  STS.U16 [R91+0xc0], R32 ;  /* 0x0000c0205b007388 */ /* 0x000fe20000000400 */
[----:B------:R-:W-:-:S06]  /*0e00*/  NOP ;  /* 0x0000000000007918 */ /* 0x000fcc0000000000 */
[----:B------:R-:W0:Y:S02]  /*0e10*/  LDS.64 R12, [R44.X8] ;  /* 0x000000002c0c7984 */ /* 0x000e240000008a00 */
[--C-:B0-----:R-:W-:Y:S02]  /*0e20*/  HADD2.F32 R21, -RZ, R12.reuse.H0_H0 ;  /* 0x2000000cff157230 */ /* 0x101fe40000004100 */
[----:B------:R-:W-:Y:S02]  /*0e30*/  HADD2.F32 R20, -RZ, R12.H1_H1 ;  /* 0x3000000cff147230 */ /* 0x000fe40000004100 */
[----:B------:R-:W-:Y:S01]  /*0e40*/  HADD2.F32 R19, -RZ, R13.H0_H0 ;  /* 0x2000000dff137230 */ /* 0x000fe20000004100 */
[C---:B------:R-:W-:Y:S01]  /*0e50*/  FFMA.FTZ R5, R21.reuse, R4, R52 ;  /* 0x0000000415057223 */ /* 0x040fe20000010034 */
[----:B------:R-:W-:Y:S01]  /*0e60*/  HADD2.F32 R4, -RZ, R69.H0_H0 ;  /* 0x20000045ff047230 */ /* 0x000fe20000004100 */
[----:B-----5:R-:W-:Y:S01]  /*0e70*/  FMUL.FTZ R11, R21, R88 ;  /* 0x00000058150b7220 */ /* 0x020fe20000410000 */
[----:B------:R-:W-:Y:S01]  /*0e80*/  HADD2.F32 R18, -RZ, R13.H1_H1 ;  /* 0x3000000dff127230 */ /* 0x000fe20000004100 */
[----:B------:R-:W-:Y:S01]  /*0e90*/  FFMA.FTZ R0, R20, R9, R5 ;  /* 0x0000000914007223 */ /* 0x000fe20000010005 */
[----:B------:R-:W-:Y:S01]  /*0ea0*/  HADD2.F32 R52, -RZ, R69.H1_H1 ;  /* 0x30000045ff347230 */ /* 0x000fe20000004100 */
[----:B------:R-:W-:-:S02]  /*0eb0*/  @!P0 IMAD.MOV.U32 R13, RZ, RZ, RZ ;  /* 0x000000ffff0d8224 */ /* 0x000fc400078e00ff */
[C---:B------:R-:W-:Y:S02]  /*0ec0*/  FFMA.FTZ R5, R19.reuse, R4, R0 ;  /* 0x0000000413057223 */ /* 0x040fe40000010000 */
[----:B------:R-:W-:Y:S02]  /*0ed0*/  IMAD.MOV.U32 R0, RZ, RZ, c[0x0][0x174] ;  /* 0x00005d00ff007624 */ /* 0x000fe400078e00ff */
[----:B------:R-:W-:Y:S02]  /*0ee0*/  FFMA.FTZ R52, R18, R52, R5 ;  /* 0x0000003412347223 */ /* 0x000fe40000010005 */
[-C--:B------:R-:W-:Y:S01]  /*0ef0*/  FMUL.FTZ R10, R20, R88.reuse ;  /* 0x00000058140a7220 */ /* 0x080fe20000410000 */
[----:B------:R-:W-:Y:S01]  /*0f00*/  LEA R17, R0, R43, 0x7 ;  /* 0x0000002b00117211 */ /* 0x000fe200078e38ff */
[-C--:B------:R-:W-:Y:S02]  /*0f10*/  FMUL.FTZ R8, R19, R88.reuse ;  /* 0x0000005813087220 */ /* 0x080fe40000410000 */
[----:B------:R-:W-:Y:S01]  /*0f20*/  FMUL.FTZ R9, R18, R88 ;  /* 0x0000005812097220 */ /* 0x000fe20000410000 */
[----:B------:R-:W-:Y:S01]  /*0f30*/  SHF.R.S32.HI R12, RZ, 0x1f, R17 ;  /* 0x0000001fff0c7819 */ /* 0x000fe20000011411 */
[----:B------:R-:W-:Y:S06]  /*0f40*/  BAR.SYNC.DEFER_BLOCKING 0x0 ;  /* 0x0000000000007b1d */ /* 0x000fec0000010000 */
[----:B------:R-:W-:Y:S05]  /*0f50*/  @!P0 BRA `(.L_x_8137) ;  /* 0x000015f000008947 */ /* 0x000fea0003800000 */
[C---:B------:R-:W-:Y:S01]  /*0f60*/  SHF.L.U32 R76, R17.reuse, 0x2, RZ ;  /* 0x00000002114c7819 */ /* 0x040fe200000006ff */
[--C-:B------:R-:W-:Y:S01]  /*0f70*/  HADD2.F32 R71, -RZ, R3.reuse.H1_H1 ;  /* 0x30000003ff477230 */ /* 0x100fe20000004100 */
[----:B------:R-:W-:Y:S01]  /*0f80*/  SHF.L.U64.HI R77, R17, 0x2, R12 ;  /* 0x00000002114d7819 */ /* 0x000fe2000001020c */
[--C-:B------:R-:W-:Y:S01]  /*0f90*/  HADD2.F32 R23, -RZ, R2.reuse.H0_H0 ;  /* 0x20000002ff177230 */ /* 0x100fe20000004100 */
[C---:B------:R-:W-:Y:S01]  /*0fa0*/  IADD3 R74, P2, R76.reuse, R31, RZ ;  /* 0x0000001f4c4a7210 */ /* 0x040fe20007f5e0ff */
[----:B------:R-:W-:Y:S01]  /*0fb0*/  HADD2.F32 R33, -RZ, R2.H1_H1 ;  /* 0x30000002ff217230 */ /* 0x000fe20000004100 */
[C---:B------:R-:W-:Y:S01]  /*0fc0*/  IADD3 R72, P1, R76.reuse, R37, RZ ;  /* 0x000000254c487210 */ /* 0x040fe20007f3e0ff */
[----:B------:R-:W-:Y:S01]  /*0fd0*/  HADD2.F32 R35, -RZ, R3.H0_H0 ;  /* 0x20000003ff237230 */ /* 0x000fe20000004100 */
[----:B------:R-:W-:Y:S01]  /*0fe0*/  IADD3 R70, P0, R25, R60, RZ ;  /* 0x0000003c19467210 */ /* 0x000fe20007f1e0ff */
[----:B------:R-:W-:Y:S01]  /*0ff0*/  HFMA2.MMA R16, -RZ, RZ, 0, 0 ;  /* 0x00000000ff107435 */ /* 0x000fe200000001ff */
[----:B------:R-:W-:Y:S01]  /*1000*/  IADD3 R76, P3, R76, R29, RZ ;  /* 0x0000001d4c4c7210 */ /* 0x000fe20007f7e0ff */
[--C-:B------:R-:W-:Y:S01]  /*1010*/  FADD.FTZ R0, R71, R86.reuse ;  /* 0x0000005647007221 */ /* 0x100fe20000010000 */
[C---:B------:R-:W-:Y:S01]  /*1020*/  IADD3.X R73, R77.reuse, R28, RZ, P1, !PT ;  /* 0x0000001c4d497210 */ /* 0x040fe20000ffe4ff */
[----:B------:R-:W-:Y:S01]  /*1030*/  IMAD.X R75, R77, 0x1, R27, P2 ;  /* 0x000000014d4b7824 */ /* 0x000fe200010e061b */
[----:B------:R-:W-:Y:S01]  /*1040*/  CS2R R6, SRZ ;  /* 0x0000000000067805 */ /* 0x000fe2000001ff00 */
[----:B------:R-:W-:Y:S01]  /*1050*/  IMAD.MOV.U32 R5, RZ, RZ, RZ ;  /* 0x000000ffff057224 */ /* 0x000fe200078e00ff */
[----:B------:R-:W-:Y:S01]  /*1060*/  CS2R R14, SRZ ;  /* 0x00000000000e7805 */ /* 0x000fe2000001ff00 */
[----:B------:R-:W-:Y:S01]  /*1070*/  MOV R13, RZ ;  /* 0x000000ff000d7202 */ /* 0x000fe20000000f00 */
[--C-:B------:R-:W-:Y:S01]  /*1080*/  FADD.FTZ R4, R23, R86.reuse ;  /* 0x0000005617047221 */ /* 0x100fe20000010000 */
[----:B------:R-:W-:Y:S01]  /*1090*/  LEA.HI.X.SX32 R71, R25, R40, 0x1, P0 ;  /* 0x0000002819477211 */ /* 0x000fe200000f0eff */
[--C-:B------:R-:W-:Y:S01]  /*10a0*/  FADD.FTZ R3, R33, R86.reuse ;  /* 0x0000005621037221 */ /* 0x100fe20000010000 */
[----:B------:R-:W-:Y:S01]  /*10b0*/  IADD3.X R77, R77, R26, RZ, P3, !PT ;  /* 0x0000001a4d4d7210 */ /* 0x000fe20001ffe4ff */
[----:B------:R-:W-:-:S02]  /*10c0*/  FADD.FTZ R2, R35, R86 ;  /* 0x0000005623027221 */ /* 0x000fc40000010000 */
.L_x_8150:
[----:B------:R-:W-:Y:S01]  /*10d0*/  SHF.R.S32.HI R108, RZ, 0x1f, R7 ;  /* 0x0000001fff6c7819 */ /* 0x000fe20000011407 */
[----:B------:R-:W-:Y:S01]  /*10e0*/  IMAD.MOV.U32 R35, RZ, RZ, R41 ;  /* 0x000000ffff237224 */ /* 0x000fe200078e0029 */
[----:B------:R-:W-:Y:S01]  /*10f0*/  IADD3 R23, -R25, c[0x0][0x168], RZ ;  /* 0x00005a0019177a10 */ /* 0x000fe20007ffe1ff */
[----:B------:R-:W-:Y:S01]  /*1100*/  IMAD.WIDE.U32 R32, R7, c[0x0][0x1a0], R66 ;  /* 0x0000680007207a25 */ /* 0x000fe200078e0042 */
[----:B------:R-:W-:-:S02]  /*1110*/  MOV R34, R62 ;  /* 0x0000003e00227202 */ /* 0x000fc40000000f00 */
[-C--:B------:R-:W-:Y:S01]  /*1120*/  ISETP.GE.AND P0, PT, R66, R23.reuse, PT ;  /* 0x000000174200720c */ /* 0x080fe20003f06270 */
[----:B------:R-:W-:Y:S01]  /*1130*/  IMAD R80, R108, c[0x0][0x1a0], RZ ;  /* 0x000068006c507a24 */ /* 0x000fe200078e02ff */
[-C--:B------:R-:W-:Y:S01]  /*1140*/  ISETP.GE.AND P1, PT, R38, R23.reuse, PT ;  /* 0x000000172600720c */ /* 0x080fe20003f26270 */
[----:B------:R-:W-:Y:S01]  /*1150*/  IMAD R78, R108, c[0x0][0x188], RZ ;  /* 0x000062006c4e7a24 */ /* 0x000fe200078e02ff */
[-C--:B------:R-:W-:Y:S01]  /*1160*/  ISETP.GE.AND P2, PT, R36, R23.reuse, PT ;  /* 0x000000172400720c */ /* 0x080fe20003f46270 */
[C---:B------:R-:W-:Y:S01]  /*1170*/  IMAD R81, R7.reuse, c[0x0][0x1a4], R80 ;  /* 0x0000690007517a24 */ /* 0x040fe200078e0250 */
[----:B------:R-:W-:Y:S01]  /*1180*/  ISETP.GE.AND P3, PT, R30, R23, PT ;  /* 0x000000171e00720c */ /* 0x000fe20003f66270 */
[----:B------:R-:W-:Y:S01]  /*1190*/  IMAD.WIDE.U32 R34, R7, c[0x0][0x188], R34 ;  /* 0x0000620007227a25 */ /* 0x000fe200078e0022 */
[----:B------:R-:W-:Y:S02]  /*11a0*/  PRMT R92, RZ, 0x7610, R92 ;  /* 0x00007610ff5c7816 */ /* 0x000fe4000000005c */
[----:B------:R-:W-:Y:S01]  /*11b0*/  IADD3 R33, R33, R81, RZ ;  /* 0x0000005121217210 */ /* 0x000fe20007ffe0ff */
[----:B------:R-:W-:Y:S01]  /*11c0*/  IMAD R79, R7, c[0x0][0x18c], R78 ;  /* 0x00006300074f7a24 */ /* 0x000fe200078e024e */
[----:B------:R-:W-:-:S02]  /*11d0*/  LEA R78, P5, R32, R47, 0x1 ;  /* 0x0000002f204e7211 */ /* 0x000fc400078a08ff */
[----:B------:R-:W-:Y:S02]  /*11e0*/  PRMT R94, RZ, 0x7610, R94 ;  /* 0x00007610ff5e7816 */ /* 0x000fe4000000005e */
[----:B------:R-:W-:Y:S02]  /*11f0*/  IADD3 R35, R35, R79, RZ ;  /* 0x0000004f23237210 */ /* 0x000fe40007ffe0ff */
[----:B------:R-:W-:Y:S02]  /*1200*/  PRMT R96, RZ, 0x7610, R96 ;  /* 0x00007610ff607816 */ /* 0x000fe40000000060 */
[----:B------:R-:W-:Y:S02]  /*1210*/  PRMT R98, RZ, 0x7610, R98 ;  /* 0x00007610ff627816 */ /* 0x000fe40000000062 */
[----:B------:R-:W-:Y:S02]  /*1220*/  LEA.HI.X R79, R32, R46, R33, 0x1, P5 ;  /* 0x0000002e204f7211 */ /* 0x000fe400028f0c21 */
[----:B------:R-:W-:-:S03]  /*1230*/  LEA R80, P4, R34, c[0x0][0x220], 0x2 ;  /* 0x0000880022507a11 */ /* 0x000fc600078810ff */
[----:B--2---:R-:W2:Y:S01]  /*1240*/  @!P0 LDG.E.U16 R92, [R78.64] ;  /* 0x000000044e5c8981 */ /* 0x004ea2000c1e1500 */
[----:B------:R-:W-:-:S03]  /*1250*/  LEA.HI.X R81, R34, c[0x0][0x224], R35, 0x2, P4 ;  /* 0x0000890022517a11 */ /* 0x000fc600020f1423 */
[----:B------:R-:W3:Y:S04]  /*1260*/  @!P1 LDG.E.U16 R94, [R78.64+0x40] ;  /* 0x000040044e5e9981 */ /* 0x000ee8000c1e1500 */
[----:B------:R-:W4:Y:S04]  /*1270*/  @!P2 LDG.E.U16 R96, [R78.64+0x80] ;  /* 0x000080044e60a981 */ /* 0x000f28000c1e1500 */
[----:B------:R-:W4:Y:S04]  /*1280*/  @!P3 LDG.E.U16 R98, [R78.64+0xc0] ;  /* 0x0000c0044e62b981 */ /* 0x000f28000c1e1500 */
[----:B------:R-:W4:Y:S01]  /*1290*/  LDG.E R80, [R80.64] ;  /* 0x0000000450507981 */ /* 0x000f22000c1e1900 */
[----:B------:R-:W-:Y:S01]  /*12a0*/  MOV R33, R39 ;  /* 0x0000002700217202 */ /* 0x000fe20000000f00 */
[----:B------:R-:W-:Y:S01]  /*12b0*/  IMAD R100, R108, c[0x0][0x1c0], RZ ;  /* 0x000070006c647a24 */ /* 0x000fe200078e02ff */
[----:B------:R-:W-:Y:S01]  /*12c0*/  IADD3 R35, R45, -0x1, RZ ;  /* 0xffffffff2d237810 */ /* 0x000fe20007ffe0ff */
[----:B------:R-:W-:-:S02]  /*12d0*/  IMAD.MOV.U32 R32, RZ, RZ, R64 ;  /* 0x000000ffff207224 */ /* 0x000fc400078e0040 */
[----:B------:R-:W-:Y:S01]  /*12e0*/  IMAD R93, R7, c[0x0][0x1c4], R100 ;  /* 0x00007100075d7a24 */ /* 0x000fe200078e0264 */
[----:B------:R-:W-:Y:S01]  /*12f0*/  LEA.HI R34, R35, R35, RZ, 0x1 ;  /* 0x0000002323227211 */ /* 0x000fe200078f08ff */
[----:B------:R-:W-:-:S03]  /*1300*/  IMAD.WIDE.U32 R32, R7, c[0x0][0x1c0], R32 ;  /* 0x0000700007207a25 */ /* 0x000fc600078e0020 */
[----:B------:R-:W-:Y:S01]  /*1310*/  LOP3.LUT R100, R34, 0xfffffe, RZ, 0xc0, !PT ;  /* 0x00fffffe22647812 */ /* 0x000fe200078ec0ff */
[----:B------:R-:W-:Y:S01]  /*1320*/  IMAD.IADD R33, R33, 0x1, R93 ;  /* 0x0000000121217824 */ /* 0x000fe200078e025d */
[----:B------:R-:W-:Y:S02]  /*1330*/  LEA R34, P0, R32, c[0x0][0x230], 0x2 ;  /* 0x00008c0020227a11 */ /* 0x000fe400078010ff */
[----:B------:R-:W-:Y:S02]  /*1340*/  SHF.L.U32 R91, R44, 0x1, RZ ;  /* 0x000000012c5b7819 */ /* 0x000fe400000006ff */
[----:B------:R-:W-:Y:S02]  /*1350*/  IADD3 R100, R35, -R100, RZ ;  /* 0x8000006423647210 */ /* 0x000fe40007ffe0ff */
[----:B------:R-:W-:Y:S02]  /*1360*/  LEA.HI.X R35, R32, c[0x0][0x234], R33, 0x2, P0 ;  /* 0x00008d0020237a11 */ /* 0x000fe400000f1421 */
[----:B------:R-:W-:-:S02]  /*1370*/  ISETP.NE.AND P1, PT, R48, RZ, PT ;  /* 0x000000ff3000720c */ /* 0x000fc40003f25270 */
[----:B------:R-:W-:-:S11]  /*1380*/  IADD3 R32, R48, 0x200, RZ ;  /* 0x0000020030207810 */ /* 0x000fd60007ffe0ff */
[----:B------:R-:W-:Y:S01]  /*1390*/  @!P1 IMAD R32, R100, 0x100, R7 ;  /* 0x0000010064209824 */ /* 0x000fe200078e0207 */
[----:B--2---:R-:W-:Y:S04]  /*13a0*/  STS.U16 [R91], R92 ;  /* 0x0000005c5b007388 */ /* 0x004fe80000000400 */
[----:B0--3--:R0:W-:Y:S04]  /*13b0*/  STS.U16 [R91+0x40], R94 ;  /* 0x0000405e5b007388 */ /* 0x0091e80000000400 */
[----:B----4-:R-:W-:Y:S04]  /*13c0*/  STS.U16 [R91+0x80], R96 ;  /* 0x000080605b007388 */ /* 0x010fe80000000400 */
[----:B------:R-:W-:Y:S01]  /*13d0*/  STS.U16 [R91+0xc0], R98 ;  /* 0x0000c0625b007388 */ /* 0x000fe20000000400 */
[----:B------:R-:W-:-:S06]  /*13e0*/  NOP ;  /* 0x0000000000007918 */ /* 0x000fcc0000000000 */
[----:B-1----:R1:W2:Y:S01]  /*13f0*/  LDG.E R103, [R34.64] ;  /* 0x0000000422677981 */ /* 0x0022a2000c1e1900 */
[----:B------:R-:W-:-:S04]  /*1400*/  FMUL.FTZ R97, R80, 1.4426950216293334961 ;  /* 0x3fb8aa3b50617820 */ /* 0x000fc80000410000 */
[----:B------:R-:W-:-:S06]  /*1410*/  FMUL.FTZ R93, R4, R97 ;  /* 0x00000061045d7220 */ /* 0x000fcc0000410000 */
[----:B------:R-:W3:Y:S01]  /*1420*/  MUFU.EX2 R93, R93 ;  /* 0x0000005d005d7308 */ /* 0x000ee20000000800 */
[----:B0-----:R-:W-:Y:S02]  /*1430*/  SHF.L.U32 R94, R32, 0x2, RZ ;  /* 0x00000002205e7819 */ /* 0x001fe400000006ff */
[----:B------:R-:W0:Y:S01]  /*1440*/  LDS.64 R32, [R44.X8] ;  /* 0x000000002c207984 */ /* 0x000e220000008a00 */
[----:B------:R-:W-:-:S03]  /*1450*/  ISETP.NE.AND P2, PT, R48, 0x1f, PT ;  /* 0x0000001f3000780c */ /* 0x000fc60003f45270 */
[----:B---3--:R3:W-:Y:S04]  /*1460*/  STS [R94+0x548], R93 ;  /* 0x0005485d5e007388 */ /* 0x0087e80000000800 */
[----:B------:R-:W-:Y:S01]  /*1470*/  BAR.SYNC.DEFER_BLOCKING 0x0 ;  /* 0x0000000000007b1d */ /* 0x000fe20000010000 */
[----:B------:R-:W-:-:S04]  /*1480*/  ISETP.GT.AND P0, PT, R45, 0x1, PT ;  /* 0x000000012d00780c */ /* 0x000fc80003f04270 */
[----:B------:R-:W-:Y:S01]  /*1490*/  ISETP.EQ.AND P0, PT, R42, RZ, P0 ;  /* 0x000000ff2a00720c */ /* 0x000fe20000702270 */
[-C--:B-1----:R-:W-:Y:S02]  /*14a0*/  FMUL.FTZ R34, R3, R97.reuse ;  /* 0x0000006103227220 */ /* 0x082fe40000410000 */
[-C--:B------:R-:W-:Y:S02]  /*14b0*/  FMUL.FTZ R100, R0, R97.reuse ;  /* 0x0000006100647220 */ /* 0x080fe40000410000 */
[----:B------:R-:W-:Y:S01]  /*14c0*/  FMUL.FTZ R102, R2, R97 ;  /* 0x0000006102667220 */ /* 0x000fe20000410000 */
[----:B------:R1:W4:Y:S01]  /*14d0*/  @P2 LDS R121, [R48.X4+0xd4c] ;  /* 0x000d4c0030792984 */ /* 0x0003220000004800 */
[----:B------:R-:W1:Y:S06]  /*14e0*/  MUFU.EX2 R34, R34 ;  /* 0x0000002200227308 */ /* 0x000e6c0000000800 */
[----:B------:R-:W-:Y:S01]  /*14f0*/  @P0 IADD3 R78, R45, -0x2, RZ ;  /* 0xfffffffe2d4e0810 */ /* 0x000fe20007ffe0ff */
[----:B------:R-:W-:-:S02]  /*1500*/  HADD2.F32 R101, -RZ, R68.H0_H0 ;  /* 0x20000044ff657230 */ /* 0x000fc40000004100 */
[----:B---3--:R-:W-:Y:S01]  /*1510*/  HADD2.F32 R94, -RZ, R68.H1_H1 ;  /* 0x30000044ff5e7230 */ /* 0x008fe20000004100 */
[----:B------:R-:W-:Y:S01]  /*1520*/  MUFU.EX2 R100, R100 ;  /* 0x0000006400647308 */ /* 0x000fe20000000800 */
[----:B------:R-:W-:Y:S01]  /*1530*/  @P0 IMAD R79, R78, c[0x0][0x16c], R7 ;  /* 0x00005b004e4f0a24 */ /* 0x000fe200078e0207 */
[--C-:B0-----:R-:W-:Y:S01]  /*1540*/  HADD2.F32 R81, -RZ, R32.reuse.H0_H0 ;  /* 0x20000020ff517230 */ /* 0x101fe20000004100 */
[----:B------:R-:W-:Y:S01]  /*1550*/  FMUL.FTZ R98, R4, R101 ;  /* 0x0000006504627220 */ /* 0x000fe20000410000 */
[----:B------:R-:W-:-:S04]  /*1560*/  HADD2.F32 R92, -RZ, R32.H1_H1 ;  /* 0x30000020ff5c7230 */ /* 0x000fc80000004100 */
[----:B------:R-:W0:Y:S01]  /*1570*/  MUFU.EX2 R102, R102 ;  /* 0x0000006600667308 */ /* 0x000e220000000800 */
[----:B------:R-:W-:Y:S01]  /*1580*/  HADD2.F32 R99, -RZ, R69.H0_H0 ;  /* 0x20000045ff637230 */ /* 0x000fe20000004100 */
[----:B------:R-:W-:Y:S02]  /*1590*/  FMUL.FTZ R115, R3, R94 ;  /* 0x0000005e03737220 */ /* 0x000fe40000410000 */
[----:B------:R-:W-:Y:S01]  /*15a0*/  IMAD.MOV.U32 R95, RZ, RZ, RZ ;  /* 0x000000ffff5f7224 */ /* 0x000fe200078e00ff */
[----:B------:R-:W-:Y:S01]  /*15b0*/  HADD2.F32 R104, -RZ, R33.H0_H0 ;  /* 0x20000021ff687230 */ /* 0x000fe20000004100 */
[----:B------:R-:W-:Y:S01]  /*15c0*/  @P0 IMAD.WIDE R78, R79, 0x8, R54 ;  /* 0x000000084f4e0825 */ /* 0x000fe200078e0236 */
[----:B------:R-:W-:-:S03]  /*15d0*/  HADD2.F32 R97, -RZ, R69.H1_H1 ;  /* 0x30000045ff617230 */ /* 0x000fc60000004100 */
[----:B------:R-:W-:Y:S01]  /*15e0*/  FMUL.FTZ R111, R2, R99 ;  /* 0x00000063026f7220 */ /* 0x000fe20000410000 */
[----:B------:R3:W5:Y:S01]  /*15f0*/  @P0 LDG.E R95, [R78.64+0x4] ;  /* 0x000004044e5f0981 */ /* 0x000762000c1e1900 */
[----:B------:R-:W-:Y:S02]  /*1600*/  FMUL.FTZ R110, R81, R98 ;  /* 0x00000062516e7220 */ /* 0x000fe40000410000 */
[----:B------:R-:W-:Y:S01]  /*1610*/  FMUL.FTZ R119, R92, R115 ;  /* 0x000000735c777220 */ /* 0x000fe20000410000 */
[----:B------:R-:W-:Y:S01]  /*1620*/  HADD2.F32 R96, -RZ, R33.H1_H1 ;  /* 0x30000021ff607230 */ /* 0x000fe20000004100 */
[----:B-1----:R-:W-:Y:S01]  /*1630*/  FMUL.FTZ R35, R93, R34 ;  /* 0x000000225d237220 */ /* 0x002fe20000410000 */
[----:B------:R-:W-:Y:S01]  /*1640*/  BSSY B0, `(.L_x_8138) ;  /* 0x0000015000007945 */ /* 0x000fe20003800000 */
[----:B------:R-:W-:Y:S02]  /*1650*/  FMUL.FTZ R33, R0, R97 ;  /* 0x0000006100217220 */ /* 0x000fe40000410000 */
[----:B------:R-:W-:-:S02]  /*1660*/  FMUL.FTZ R117, R104, R111 ;  /* 0x0000006f68757220 */ /* 0x000fc40000410000 */
[----:B------:R-:W-:Y:S02]  /*1670*/  FFMA.FTZ R32, R34, R110, R119 ;  /* 0x0000006e22207223 */ /* 0x000fe40000010077 */
[----:B0-----:R-:W-:Y:S02]  /*1680*/  FMUL.FTZ R125, R102, R35 ;  /* 0x00000023667d7220 */ /* 0x001fe40000410000 */
[----:B------:R-:W-:Y:S02]  /*1690*/  FMUL.FTZ R35, R96, R33 ;  /* 0x0000002160237220 */ /* 0x000fe40000410000 */
[----:B------:R-:W-:Y:S02]  /*16a0*/  FFMA.FTZ R114, R102, R32, R117 ;  /* 0x0000002066727223 */ /* 0x000fe40000010075 */
[-C--:B--2---:R-:W-:Y:S02]  /*16b0*/  FMUL.FTZ R107, R19, R103.reuse ;  /* 0x00000067136b7220 */ /* 0x084fe40000410000 */
[----:B------:R-:W-:-:S02]  /*16c0*/  FMUL.FTZ R106, R18, R103 ;  /* 0x00000067126a7220 */ /* 0x000fc40000410000 */
[-C--:B------:R-:W-:Y:S02]  /*16d0*/  FMUL.FTZ R105, R21, R103.reuse ;  /* 0x0000006715697220 */ /* 0x080fe40000410000 */
[----:B------:R-:W-:Y:S02]  /*16e0*/  FMUL.FTZ R103, R20, R103 ;  /* 0x0000006714677220 */ /* 0x000fe40000410000 */
[----:B---3--:R-:W-:-:S04]  /*16f0*/  FFMA.FTZ R78, R100, R106, R107 ;  /* 0x0000006a644e7223 */ /* 0x008fc8000001006b */
[----:B------:R-:W-:Y:S01]  /*1700*/  FFMA.FTZ R78, R102, R78, R103 ;  /* 0x0000004e664e7223 */ /* 0x000fe20000010067 */
[----:B------:R-:W-:Y:S05]  /*1710*/  @P2 BRA `(.L_x_8139) ;  /* 0x0000007000002947 */ /* 0x000fea0003800000 */
[----:B----4-:R-:W-:Y:S01]  /*1720*/  ISETP.NE.AND P0, PT, R45, c[0x0][0x174], PT ;  /* 0x00005d002d007a0c */ /* 0x010fe20003f05270 */
[----:B------:R-:W-:-:S12]  /*1730*/  HFMA2.MMA R121, -RZ, RZ, 1.875, 0 ;  /* 0x3f800000ff797435 */ /* 0x000fd800000001ff */
[----:B------:R-:W-:-:S04]  /*1740*/  @P0 LEA.HI R32, R45, R45, RZ, 0x1 ;  /* 0x0000002d2d200211 */ /* 0x000fc800078f08ff */
[----:B------:R-:W-:-:S04]  /*1750*/  @P0 LOP3.LUT R32, R32, 0xfffffe, RZ, 0xc0, !PT ;  /* 0x00fffffe20200812 */ /* 0x000fc800078ec0ff */
[----:B------:R-:W-:-:S05]  /*1760*/  @P0 IADD3 R32, -R32, R45, RZ ;  /* 0x0000002d20200210 */ /* 0x000fca0007ffe1ff */
[----:B------:R-:W-:-:S05]  /*1770*/  @P0 IMAD R32, R32, 0x100, R7 ;  /* 0x0000010020200824 */ /* 0x000fca00078e0207 */
[----:B------:R0:W1:Y:S02]  /*1780*/  @P0 LDS R121, [R32.X4+0x548] ;  /* 0x0005480020790984 */ /* 0x0000640000004800 */
.L_x_8139:
[----:B----4-:R-:W-:Y:S05]  /*1790*/  BSYNC B0 ;  /* 0x0000000000007941 */ /* 0x010fea0003800000 */
.L_x_8138:
[----:B-1----:R-:W-:Y:S01]  /*17a0*/  FMUL.FTZ R79, R100, R121 ;  /* 0x00000079644f7220 */ /* 0x002fe20000410000 */
[----:B------:R-:W-:Y:S01]  /*17b0*/  ISETP.NE.AND P3, PT, R42, 0x1f, PT ;  /* 0x0000001f2a00780c */ /* 0x000fe20003f65270 */
[----:B------:R-:W-:Y:S01]  /*17c0*/  FFMA.FTZ R123, R34, R78, R105 ;  /* 0x0000004e227b7223 */ /* 0x000fe20000010069 */
[----:B------:R-:W-:Y:S01]  /*17d0*/  ISETP.GE.AND P0, PT, R44, 0x1, PT ;  /* 0x000000012c00780c */ /* 0x000fe20003f06270 */
[----:B------:R-:W-:Y:S01]  /*17e0*/  FMUL.FTZ R79, R102, R79 ;  /* 0x0000004f664f7220 */ /* 0x000fe20000410000 */
[----:B------:R-:W-:Y:S01]  /*17f0*/  ISETP.GE.U32.AND P4, PT, R42, 0x18, PT ;  /* 0x000000182a00780c */ /* 0x000fe20003f86070 */
[----:B------:R-:W-:Y:S01]  /*1800*/  FFMA.FTZ R114, R100, R114, R35 ;  /* 0x0000007264727223 */ /* 0x000fe20000010023 */
[----:B------:R-:W1:Y:S01]  /*1810*/  SHFL.DOWN PT, R109, R123, 0x1, 0x1f ;  /* 0x08201f007b6d7f89 */ /* 0x000e6200000e0000 */
[----:B------:R-:W-:Y:S01]  /*1820*/  FMUL.FTZ R112, R34, R79 ;  /* 0x0000004f22707220 */ /* 0x000fe20000410000 */
[----:B------:R-:W-:Y:S01]  /*1830*/  IADD3 R124, -R25, c[0x0][0x168], -R48 ;  /* 0x00005a00197c7a10 */ /* 0x000fe20007ffe930 */
[----:B------:R-:W-:Y:S01]  /*1840*/  FMUL.FTZ R125, R100, R125 ;  /* 0x0000007d647d7220 */ /* 0x000fe20000410000 */
[----:B------:R-:W2:Y:S01]  /*1850*/  SHFL.UP PT, R78, R114, 0x1, RZ ;  /* 0x04200000724e7989 */ /* 0x000ea200000e00ff */
[----:B------:R-:W-:Y:S03]  /*1860*/  BSSY B0, `(.L_x_8140) ;  /* 0x0000071000007945 */ /* 0x000fe60003800000 */
[----:B------:R-:W3:Y:S04]  /*1870*/  SHFL.DOWN PT, R79, R112, 0x1, 0x1f ;  /* 0x08201f00704f7f89 */ /* 0x000ee800000e0000 */
[----:B0-----:R-:W0:Y:S01]  /*1880*/  SHFL.UP PT, R32, R125, 0x1, RZ ;  /* 0x042000007d207989 */ /* 0x001e2200000e00ff */
[----:B-1----:R-:W-:-:S02]  /*1890*/  @P3 FFMA.FTZ R123, R112, R109, R123 ;  /* 0x0000006d707b3223 */ /* 0x002fc4000001007b */
[----:B--2---:R-:W-:-:S03]  /*18a0*/  @P0 FFMA.FTZ R114, R125, R78, R114 ;  /* 0x0000004e7d720223 */ /* 0x004fc60000010072 */
[----:B------:R-:W1:Y:S01]  /*18b0*/  SHFL.DOWN PT, R109, R123, 0x2, 0x1f ;  /* 0x08401f007b6d7f89 */ /* 0x000e6200000e0000 */
[----:B---3--:R-:W-:-:S03]  /*18c0*/  @P3 FMUL.FTZ R112, R112, R79 ;  /* 0x0000004f70703220 */ /* 0x008fc60000410000 */
[----:B------:R-:W2:Y:S01]  /*18d0*/  SHFL.UP PT, R78, R114, 0x2, RZ ;  /* 0x04400000724e7989 */ /* 0x000ea200000e00ff */
[----:B------:R-:W-:Y:S01]  /*18e0*/  ISETP.GE.U32.AND P3, PT, R42, 0x1e, PT ;  /* 0x0000001e2a00780c */ /* 0x000fe20003f66070 */
[----:B0-----:R-:W-:Y:S02]  /*18f0*/  @P0 FMUL.FTZ R125, R125, R32 ;  /* 0x000000207d7d0220 */ /* 0x001fe40000410000 */
[----:B------:R-:W0:Y:S01]  /*1900*/  SHFL.DOWN PT, R79, R112, 0x2, 0x1f ;  /* 0x08401f00704f7f89 */ /* 0x000e2200000e0000 */
[----:B------:R-:W-:-:S03]  /*1910*/  ISETP.GE.AND P0, PT, R44, 0x2, PT ;  /* 0x000000022c00780c */ /* 0x000fc60003f06270 */
[----:B------:R-:W3:Y:S06]  /*1920*/  SHFL.UP PT, R32, R125, 0x2, RZ ;  /* 0x044000007d207989 */ /* 0x000eec00000e00ff */
[----:B-1----:R-:W-:-:S04]  /*1930*/  @!P3 FFMA.FTZ R123, R112, R109, R123 ;  /* 0x0000006d707bb223 */ /* 0x002fc8000001007b */
[----:B--2---:R-:W-:Y:S01]  /*1940*/  @P0 FFMA.FTZ R114, R125, R78, R114 ;  /* 0x0000004e7d720223 */ /* 0x004fe20000010072 */
[----:B------:R-:W1:Y:S01]  /*1950*/  SHFL.DOWN PT, R109, R123, 0x4, 0x1f ;  /* 0x08801f007b6d7f89 */ /* 0x000e6200000e0000 */
[----:B0-----:R-:W-:-:S03]  /*1960*/  @!P3 FMUL.FTZ R112, R112, R79 ;  /* 0x0000004f7070b220 */ /* 0x001fc60000410000 */
[----:B------:R-:W0:Y:S01]  /*1970*/  SHFL.UP PT, R78, R114, 0x4, RZ ;  /* 0x04800000724e7989 */ /* 0x000e2200000e00ff */
[----:B------:R-:W-:Y:S01]  /*1980*/  ISETP.GE.U32.AND P3, PT, R42, 0x1c, PT ;  /* 0x0000001c2a00780c */ /* 0x000fe20003f66070 */
[----:B---3--:R-:W-:Y:S02]  /*1990*/  @P0 FMUL.FTZ R125, R125, R32 ;  /* 0x000000207d7d0220 */ /* 0x008fe40000410000 */
[----:B------:R-:W2:Y:S01]  /*19a0*/  SHFL.DOWN PT, R79, R112, 0x4, 0x1f ;  /* 0x08801f00704f7f89 */ /* 0x000ea200000e0000 */
[----:B------:R-:W-:-:S03]  /*19b0*/  ISETP.GE.AND P0, PT, R44, 0x4, PT ;  /* 0x000000042c00780c */ /* 0x000fc60003f06270 */
[----:B------:R-:W3:Y:S06]  /*19c0*/  SHFL.UP PT, R32, R125, 0x4, RZ ;  /* 0x048000007d207989 */ /* 0x000eec00000e00ff */
[----:B-1----:R-:W-:Y:S01]  /*19d0*/  @!P3 FFMA.FTZ R123, R112, R109, R123 ;  /* 0x0000006d707bb223 */ /* 0x002fe2000001007b */
[----:B------:R-:W-:-:S03]  /*19e0*/  SHF.L.U32 R109, R7, 0x3, RZ ;  /* 0x00000003076d7819 */ /* 0x000fc600000006ff */
[C---:B0-----:R-:W-:Y:S01]  /*19f0*/  @P0 FFMA.FTZ R114, R125.reuse, R78, R114 ;  /* 0x0000004e7d720223 */ /* 0x041fe20000010072 */
[----:B------:R-:W0:Y:S01]  /*1a00*/  SHFL.DOWN PT, R118, R123, 0x8, 0x1f ;  /* 0x09001f007b767f89 */ /* 0x000e2200000e0000 */
[----:B------:R-:W-:Y:S02]  /*1a10*/  IMAD.MOV.U32 R78, RZ, RZ, 0x3f800000 ;  /* 0x3f800000ff4e7424 */ /* 0x000fe400078e00ff */
[----:B--2---:R-:W-:Y:S01]  /*1a20*/  @!P3 FMUL.FTZ R112, R112, R79 ;  /* 0x0000004f7070b220 */ /* 0x004fe20000410000 */
[----:B------:R-:W1:Y:S01]  /*1a30*/  SHFL.UP PT, R113, R114, 0x8, RZ ;  /* 0x0500000072717989 */ /* 0x000e6200000e00ff */
[----:B------:R-:W-:Y:S01]  /*1a40*/  ISETP.GE.AND P3, PT, R44, 0x8, PT ;  /* 0x000000082c00780c */ /* 0x000fe20003f66270 */
[----:B---3--:R-:W-:Y:S02]  /*1a50*/  @P0 FMUL.FTZ R125, R125, R32 ;  /* 0x000000207d7d0220 */ /* 0x008fe40000410000 */
[----:B------:R-:W2:Y:S01]  /*1a60*/  SHFL.DOWN PT, R116, R112, 0x8, 0x1f ;  /* 0x09001f0070747f89 */ /* 0x000ea200000e0000 */
[----:B------:R-:W-:-:S02]  /*1a70*/  ISETP.GE.AND P0, PT, R45, c[0x0][0x174], PT ;  /* 0x00005d002d007a0c */ /* 0x000fc40003f06270 */
[----:B------:R-:W-:Y:S01]  /*1a80*/  MOV R79, RZ ;  /* 0x000000ff004f7202 */ /* 0x000fe20000000f00 */
[----:B------:R-:W3:Y:S01]  /*1a90*/  SHFL.UP PT, R32, R125, 0x8, RZ ;  /* 0x050000007d207989 */ /* 0x000ee200000e00ff */
[----:B------:R-:W-:Y:S01]  /*1aa0*/  ISETP.NE.OR P0, PT, R42, RZ, P0 ;  /* 0x000000ff2a00720c */ /* 0x000fe20000705670 */
[----:B0-----:R-:W-:-:S12]  /*1ab0*/  @!P4 FFMA.FTZ R123, R112, R118, R123 ;  /* 0x00000076707bc223 */ /* 0x001fd8000001007b */
[----:B------:R-:W-:Y:S01]  /*1ac0*/  @!P0 LDS.64 R78, [R109+0xdc8] ;  /* 0x000dc8006d4e8984 */ /* 0x000fe20000000a00 */
[----:B------:R-:W-:Y:S01]  /*1ad0*/  ISETP.GE.AND P0, PT, R44, 0x10, PT ;  /* 0x000000102c00780c */ /* 0x000fe20003f06270 */
[----:B-1----:R-:W-:Y:S02]  /*1ae0*/  @P3 FFMA.FTZ R114, R125, R113, R114 ;  /* 0x000000717d723223 */ /* 0x002fe40000010072 */
[----:B--2---:R-:W-:-:S03]  /*1af0*/  @!P4 FMUL.FTZ R112, R112, R116 ;  /* 0x000000747070c220 */ /* 0x004fc60000410000 */
[----:B------:R-:W0:Y:S01]  /*1b00*/  SHFL.UP PT, R113, R114, 0x10, RZ ;  /* 0x0600000072717989 */ /* 0x000e2200000e00ff */
[----:B------:R-:W-:Y:S01]  /*1b10*/  ISETP.GE.AND P4, PT, R124, 0x61, PT ;  /* 0x000000617c00780c */ /* 0x000fe20003f86270 */
[----:B---3--:R-:W-:Y:S02]  /*1b20*/  @P3 FMUL.FTZ R125, R125, R32 ;  /* 0x000000207d7d3220 */ /* 0x008fe40000410000 */
[----:B------:R-:W1:Y:S01]  /*1b30*/  SHFL.DOWN PT, R116, R123, 0x10, 0x1f ;  /* 0x0a001f007b747f89 */ /* 0x000e6200000e0000 */
[----:B------:R-:W-:-:S03]  /*1b40*/  ISETP.GE.U32.AND P3, PT, R42, 0x10, PT ;  /* 0x000000102a00780c */ /* 0x000fc60003f66070 */
[----:B------:R-:W2:Y:S04]  /*1b50*/  SHFL.DOWN PT, R118, R112, 0x10, 0x1f ;  /* 0x0a001f0070767f89 */ /* 0x000ea800000e0000 */
[----:B------:R-:W3:Y:S01]  /*1b60*/  SHFL.UP PT, R32, R125, 0x10, RZ ;  /* 0x060000007d207989 */ /* 0x000ee200000e00ff */
[----:B0-----:R-:W-:-:S05]  /*1b70*/  @P0 FFMA.FTZ R114, R125, R113, R114 ;  /* 0x000000717d720223 */ /* 0x001fca0000010072 */
[C---:B-1----:R-:W-:Y:S02]  /*1b80*/  @!P3 FFMA.FTZ R123, R112.reuse, R116, R123 ;  /* 0x00000074707bb223 */ /* 0x042fe4000001007b */
[----:B-----5:R-:W-:Y:S01]  /*1b90*/  SHFL.IDX PT, R116, R95, RZ, 0x1f ;  /* 0x00001fff5f747589 */ /* 0x020fe200000e0000 */
[----:B--2---:R-:W-:Y:S01]  /*1ba0*/  @!P3 FMUL.FTZ R112, R112, R118 ;  /* 0x000000767070b220 */ /* 0x004fe20000410000 */
[----:B------:R-:W-:Y:S02]  /*1bb0*/  ISETP.GE.AND P3, PT, R124, 0x41, PT ;  /* 0x000000417c00780c */ /* 0x000fe40003f66270 */
[----:B------:R-:W-:Y:S01]  /*1bc0*/  SHFL.IDX PT, R118, R79, RZ, 0x1f ;  /* 0x00001fff4f767589 */ /* 0x000fe200000e0000 */
[----:B---3--:R-:W-:Y:S01]  /*1bd0*/  @P0 FMUL.FTZ R125, R125, R32 ;  /* 0x000000207d7d0220 */ /* 0x008fe20000410000 */
[----:B------:R-:W-:Y:S02]  /*1be0*/  ISETP.NE.AND P0, PT, R48, RZ, PT ;  /* 0x000000ff3000720c */ /* 0x000fe40003f05270 */
[----:B------:R-:W-:Y:S04]  /*1bf0*/  SHFL.DOWN PT, R122, R123, 0x1, 0x1f ;  /* 0x08201f007b7a7f89 */ /* 0x000fe800000e0000 */
[----:B------:R-:W0:Y:S04]  /*1c00*/  SHFL.DOWN PT, R120, R112, 0x1, 0x1f ;  /* 0x08201f0070787f89 */ /* 0x000e2800000e0000 */
[----:B------:R-:W-:Y:S04]  /*1c10*/  SHFL.UP PT, R114, R114, 0x1, RZ ;  /* 0x0420000072727989 */ /* 0x000fe800000e00ff */
[----:B------:R-:W1:Y:S04]  /*1c20*/  SHFL.UP PT, R125, R125, 0x1, RZ ;  /* 0x042000007d7d7989 */ /* 0x000e6800000e00ff */
[----:B------:R-:W-:Y:S04]  /*1c30*/  SHFL.IDX PT, R32, R123, RZ, 0x1f ;  /* 0x00001fff7b207589 */ /* 0x000fe800000e0000 */
[----:B------:R-:W2:Y:S01]  /*1c40*/  SHFL.IDX PT, R113, R112, RZ, 0x1f ;  /* 0x00001fff70717589 */ /* 0x000ea200000e0000 */
[----:B0-----:R-:W-:Y:S01]  /*1c50*/  @P2 FFMA.FTZ R118, R120, R118, R122 ;  /* 0x0000007678762223 */ /* 0x001fe2000001007a */
[----:B------:R-:W-:-:S03]  /*1c60*/  ISETP.GE.AND P2, PT, R124, 0x21, PT ;  /* 0x000000217c00780c */ /* 0x000fc60003f46270 */
[----:B------:R-:W-:Y:S02]  /*1c70*/  FFMA.FTZ R95, R118, R121, R106 ;  /* 0x00000079765f7223 */ /* 0x000fe4000001006a */
[----:B-1----:R-:W-:Y:S01]  /*1c80*/  @P1 FFMA.FTZ R116, R125, R116, R114 ;  /* 0x000000747d741223 */ /* 0x002fe20000010072 */
[----:B------:R-:W-:Y:S01]  /*1c90*/  ISETP.GE.AND P1, PT, R124, 0x1, PT ;  /* 0x000000017c00780c */ /* 0x000fe20003f26270 */
        /* <DEDUP_REMOVED lines=8> */
[----:B--2---:R-:W-:Y:S02]  /*1d20*/  FFMA.FTZ R79, R113, R79, R32 ;  /* 0x0000004f714f7223 */ /* 0x004fe40000010020 */
[----:B------:R-:W-:-:S02]  /*1d30*/  FFMA.FTZ R93, R81, -R98, R110 ;  /* 0x80000062515d7223 */ /* 0x000fc4000001006e */
[----:B------:R-:W-:Y:S02]  /*1d40*/  FFMA.FTZ R106, R20, R114, R119 ;  /* 0x00000072146a7223 */ /* 0x000fe40000010077 */
[----:B------:R-:W-:Y:S02]  /*1d50*/  FMUL.FTZ R32, R4, R105 ;  /* 0x0000006904207220 */ /* 0x000fe40000410000 */
[----:B------:R-:W-:Y:S02]  /*1d60*/  FFMA.FTZ R100, R104, -R111, R117 ;  /* 0x8000006f68647223 */ /* 0x000fe40000010075 */
[----:B------:R-:W-:Y:S02]  /*1d70*/  FFMA.FTZ R102, R96, -R33, R35 ;  /* 0x8000002160667223 */ /* 0x000fe40000010023 */
[----:B------:R-:W-:Y:S02]  /*1d80*/  FFMA.FTZ R98, R92, -R115, R114 ;  /* 0x800000735c627223 */ /* 0x000fe40000010072 */
[----:B------:R-:W-:-:S02]  /*1d90*/  FFMA.FTZ R106, R19, R117, R106 ;  /* 0x00000075136a7223 */ /* 0x000fc4000001006a */
[----:B------:R-:W-:Y:S02]  /*1da0*/  FMUL.FTZ R111, R3, R103 ;  /* 0x00000067036f7220 */ /* 0x000fe40000410000 */
[----:B------:R-:W-:Y:S02]  /*1db0*/  FFMA.FTZ R33, R93, R32, RZ ;  /* 0x000000205d217223 */ /* 0x000fe400000100ff */
[----:B------:R-:W-:Y:S02]  /*1dc0*/  FMUL.FTZ R112, R0, R95 ;  /* 0x0000005f00707220 */ /* 0x000fe40000410000 */
[----:B------:R-:W-:Y:S02]  /*1dd0*/  FMUL.FTZ R110, R2, R107 ;  /* 0x0000006b026e7220 */ /* 0x000fe40000410000 */
[----:B------:R-:W-:Y:S02]  /*1de0*/  FMUL.FTZ R78, R113, R78 ;  /* 0x0000004e714e7220 */ /* 0x000fe40000410000 */
[----:B------:R-:W-:-:S02]  /*1df0*/  FFMA.FTZ R106, R18, R35, R106 ;  /* 0x00000023126a7223 */ /* 0x000fc4000001006a */
[-C--:B------:R-:W-:Y:S01]  /*1e00*/  FFMA.FTZ R113, R98, R111.reuse, R33 ;  /* 0x0000006f62717223 */ /* 0x080fe20000010021 */
[----:B------:R0:W-:Y:S01]  /*1e10*/  @!P0 STS.64 [R109+0xdc8], R78 ;  /* 0x000dc84e6d008388 */ /* 0x0001e20000000a00 */
[----:B------:R-:W-:Y:S02]  /*1e20*/  FMUL.FTZ R35, R97, R112 ;  /* 0x0000007061237220 */ /* 0x000fe40000410000 */
[----:B------:R-:W-:Y:S02]  /*1e30*/  FMUL.FTZ R34, R99, R110 ;  /* 0x0000006e63227220 */ /* 0x000fe40000410000 */
[----:B------:R-:W-:Y:S02]  /*1e40*/  FMUL.FTZ R33, R94, R111 ;  /* 0x0000006f5e217220 */ /* 0x000fe40000410000 */
[----:B------:R-:W-:Y:S02]  /*1e50*/  FMUL.FTZ R32, R101, R32 ;  /* 0x0000002065207220 */ /* 0x000fe40000410000 */
[----:B------:R-:W-:Y:S01]  /*1e60*/  FMUL.FTZ R111, R102, R112 ;  /* 0x00000070666f7220 */ /* 0x000fe20000410000 */
[----:B------:R-:W-:Y:S01]  /*1e70*/  SHF.L.U64.HI R112, R6, 0x2, R5 ;  /* 0x0000000206707819 */ /* 0x000fe20000010205 */
[----:B------:R-:W-:Y:S01]  /*1e80*/  FFMA.FTZ R110, R100, R110, R113 ;  /* 0x0000006e646e7223 */ /* 0x000fe20000010071 */
[----:B------:R0:W-:Y:S01]  /*1e90*/  STS.128 [R48.X16+0x110], R32 ;  /* 0x0001102030007388 */ /* 0x0001e2000000cc00 */
[----:B------:R-:W-:-:S02]  /*1ea0*/  SHF.L.U32 R113, R6, 0x2, RZ ;  /* 0x0000000206717819 */ /* 0x000fc400000006ff */
[----:B------:R-:W-:Y:S02]  /*1eb0*/  FADD.FTZ R110, R110, R111 ;  /* 0x0000006f6e6e7221 */ /* 0x000fe40000010000 */
[----:B------:R-:W-:Y:S01]  /*1ec0*/  IMAD R111, R112, c[0x0][0x2b0], RZ ;  /* 0x0000ac00706f7a24 */ /* 0x000fe200078e02ff */
        /* <DEDUP_REMOVED lines=10> */
.L_x_8141:
[----:B------:R-:W-:Y:S05]  /*1f70*/  BSYNC B0 ;  /* 0x0000000000007941 */ /* 0x000fea0003800000 */
.L_x_8140:
[----:B0-----:R0:W1:Y:S01]  /*1f80*/  LDS R35, [R48.X4+0x190] ;  /* 0x0001900030237984 */ /* 0x0010620000004800 */
[----:B------:R-:W-:Y:S01]  /*1f90*/  BSSY B0, `(.L_x_8142) ;  /* 0x0000006000007945 */ /* 0x000fe20003800000 */
[----:B------:R-:W-:Y:S01]  /*1fa0*/  IMAD R111, R113, c[0x0][0x2b4], R111 ;  /* 0x0000ad00716f7a24 */ /* 0x000fe200078e026f */
[----:B------:R-:W-:Y:S05]  /*1fb0*/  @!P2 BRA `(.L_x_8143) ;  /* 0x000000300000a947 */ /* 0x000fea0003800000 */
[----:B------:R-:W-:-:S04]  /*1fc0*/  IMAD.WIDE.U32 R32, R113, c[0x0][0x2b0], R72 ;  /* 0x0000ac0071207a25 */ /* 0x000fc800078e0048 */
[----:B------:R-:W-:-:S05]  /*1fd0*/  IMAD.IADD R33, R33, 0x1, R111 ;  /* 0x0000000121217824 */ /* 0x000fca00078e026f */
[----:B-1----:R1:W-:Y:S02]  /*1fe0*/  RED.E.ADD.F32.FTZ.RN.STRONG.GPU [R32.64], R35 ;  /* 0x000000232000798e */ /* 0x0023e4000c10e784 */
.L_x_8143:
[----:B------:R-:W-:Y:S05]  /*1ff0*/  BSYNC B0 ;  /* 0x0000000000007941 */ /* 0x000fea0003800000 */
.L_x_8142:
[----:B------:R2:W3:Y:S01]  /*2000*/  LDS R79, [R48.X4+0x210] ;  /* 0x00021000304f7984 */ /* 0x0004e20000004800 */
[----:B------:R-:W-:Y:S01]  /*2010*/  BSSY B0, `(.L_x_8144) ;  /* 0x0000006000007945 */ /* 0x000fe20003800000 */
[----:B-1----:R-:W-:Y:S01]  /*2020*/  IMAD.WIDE.U32 R32, R113, c[0x0][0x2b0], R76 ;  /* 0x0000ac0071207a25 */ /* 0x002fe200078e004c */
[----:B------:R-:W-:Y:S05]  /*2030*/  @!P3 BRA `(.L_x_8145) ;  /* 0x000000300000b947 */ /* 0x000fea0003800000 */
[----:B------:R-:W-:-:S05]  /*2040*/  IMAD.WIDE.U32 R34, R113, c[0x0][0x2b0], R74 ;  /* 0x0000ac0071227a25 */ /* 0x000fca00078e004a */
[----:B------:R-:W-:-:S05]  /*2050*/  IADD3 R35, R111, R35, RZ ;  /* 0x000000236f237210 */ /* 0x000fca0007ffe0ff */
[----:B---3--:R1:W-:Y:S02]  /*2060*/  RED.E.ADD.F32.FTZ.RN.STRONG.GPU [R34.64], R79 ;  /* 0x0000004f2200798e */ /* 0x0083e4000c10e784 */
.L_x_8145:
[----:B------:R-:W-:Y:S05]  /*2070*/  BSYNC B0 ;  /* 0x0000000000007941 */ /* 0x000fea0003800000 */
.L_x_8144:
[----:B-1----:R1:W4:Y:S01]  /*2080*/  LDS R35, [R48.X4+0x290] ;  /* 0x0002900030237984 */ /* 0x0023220000004800 */
[----:B------:R-:W-:Y:S01]  /*2090*/  BSSY B0, `(.L_x_8146) ;  /* 0x0000004000007945 */ /* 0x000fe20003800000 */
[----:B------:R-:W-:Y:S05]  /*20a0*/  @!P4 BRA `(.L_x_8147) ;  /* 0x000000200000c947 */ /* 0x000fea0003800000 */
[----:B------:R-:W-:-:S05]  /*20b0*/  IADD3 R33, R111, R33, RZ ;  /* 0x000000216f217210 */ /* 0x000fca0007ffe0ff */
[----:B----4-:R4:W-:Y:S02]  /*20c0*/  RED.E.ADD.F32.FTZ.RN.STRONG.GPU [R32.64], R35 ;  /* 0x000000232000798e */ /* 0x0109e4000c10e784 */
.L_x_8147:
[----:B------:R-:W-:Y:S05]  /*20d0*/  BSYNC B0 ;  /* 0x0000000000007941 */ /* 0x000fea0003800000 */
.L_x_8146:
[----:B----4-:R-:W4:Y:S01]  /*20e0*/  SHFL.DOWN PT, R35, R106, 0x1, 0x1f ;  /* 0x08201f006a237f89 */ /* 0x010f2200000e0000 */
[----:B------:R-:W-:Y:S01]  /*20f0*/  ISETP.GT.AND P1, PT, R44, 0x1e, PT ;  /* 0x0000001e2c00780c */ /* 0x000fe20003f24270 */
[-C--:B---3--:R-:W-:Y:S01]  /*2100*/  FMUL.FTZ R79, R80, R95.reuse ;  /* 0x0000005f504f7220 */ /* 0x088fe20000410000 */
[----:B------:R-:W-:Y:S01]  /*2110*/  ISETP.NE.AND P2, PT, R44, RZ, PT ;  /* 0x000000ff2c00720c */ /* 0x000fe20003f45270 */
[----:B------:R-:W3:Y:S01]  /*2120*/  SHFL.DOWN PT, R33, R110, 0x1, 0x1f ;  /* 0x08201f006e217f89 */ /* 0x000ee200000e0000 */
[----:B------:R-:W-:Y:S01]  /*2130*/  FMUL.FTZ R96, R96, R95 ;  /* 0x0000005f60607220 */ /* 0x000fe20000410000 */
[----:B------:R-:W-:Y:S01]  /*2140*/  BSSY B0, `(.L_x_8148) ;  /* 0x000003a000007945 */ /* 0x000fe20003800000 */
[----:B------:R-:W-:Y:S02]  /*2150*/  FMUL.FTZ R79, R102, R79 ;  /* 0x0000004f664f7220 */ /* 0x000fe40000410000 */
[----:B------:R-:W-:Y:S02]  /*2160*/  FMUL.FTZ R34, R81, R105 ;  /* 0x0000006951227220 */ /* 0x000fe40000410000 */
[----:B------:R-:W-:-:S02]  /*2170*/  FFMA.FTZ R79, R97, R96, R79 ;  /* 0x00000060614f7223 */ /* 0x000fc4000001004f */
[----:B------:R-:W-:Y:S02]  /*2180*/  FFMA.FTZ R9, R0, R96, R9 ;  /* 0x0000006000097223 */ /* 0x000fe40000010009 */
[----:B------:R-:W-:Y:S02]  /*2190*/  FFMA.FTZ R11, R4, R34, R11 ;  /* 0x00000022040b7223 */ /* 0x000fe4000001000b */
[----:B------:R-:W-:Y:S02]  /*21a0*/  FADD.FTZ R16, R79, R16 ;  /* 0x000000104f107221 */ /* 0x000fe40000010000 */
[----:B----4-:R-:W-:Y:S02]  /*21b0*/  @!P1 FADD.FTZ R106, R106, R35 ;  /* 0x000000236a6a9221 */ /* 0x010fe40000010000 */
[----:B---3--:R-:W-:-:S03]  /*21c0*/  @!P1 FADD.FTZ R110, R110, R33 ;  /* 0x000000216e6e9221 */ /* 0x008fc60000010000 */
[----:B------:R-:W3:Y:S01]  /*21d0*/  SHFL.DOWN PT, R35, R106, 0x2, 0x1f ;  /* 0x08401f006a237f89 */ /* 0x000ee200000e0000 */
[----:B------:R-:W-:-:S03]  /*21e0*/  ISETP.GT.AND P1, PT, R44, 0x1d, PT ;  /* 0x0000001d2c00780c */ /* 0x000fc60003f24270 */
[----:B------:R-:W4:Y:S10]  /*21f0*/  SHFL.DOWN PT, R33, R110, 0x2, 0x1f ;  /* 0x08401f006e217f89 */ /* 0x000f3400000e0000 */
[----:B---3--:R-:W-:-:S02]  /*2200*/  @!P1 FADD.FTZ R106, R106, R35 ;  /* 0x000000236a6a9221 */ /* 0x008fc40000010000 */
[----:B----4-:R-:W-:-:S03]  /*2210*/  @!P1 FADD.FTZ R110, R110, R33 ;  /* 0x000000216e6e9221 */ /* 0x010fc60000010000 */
        /* <DEDUP_REMOVED lines=14> */
[-C--:B------:R-:W-:Y:S02]  /*2300*/  FMUL.FTZ R35, R104, R107.reuse ;  /* 0x0000006b68237220 */ /* 0x080fe40000410000 */
[----:B------:R-:W-:Y:S02]  /*2310*/  FMUL.FTZ R107, R80, R107 ;  /* 0x0000006b506b7220 */ /* 0x000fe40000410000 */
[----:B------:R-:W-:Y:S02]  /*2320*/  FFMA.FTZ R8, R2, R35, R8 ;  /* 0x0000002302087223 */ /* 0x000fe40000010008 */
[----:B------:R-:W-:Y:S02]  /*2330*/  FMUL.FTZ R100, R100, R107 ;  /* 0x0000006b64647220 */ /* 0x000fe40000410000 */
[----:B----4-:R-:W-:Y:S02]  /*2340*/  @!P1 FADD.FTZ R110, R110, R33 ;  /* 0x000000216e6e9221 */ /* 0x010fe40000010000 */
[----:B------:R-:W-:-:S02]  /*2350*/  FFMA.FTZ R100, R99, R35, R100 ;  /* 0x0000002363647223 */ /* 0x000fc40000010064 */
[-C--:B------:R-:W-:Y:S01]  /*2360*/  FMUL.FTZ R35, R92, R103.reuse ;  /* 0x000000675c237220 */ /* 0x080fe20000410000 */
        /* <DEDUP_REMOVED lines=9> */
[----:B------:R-:W-:Y:S02]  /*2400*/  FFMA.FTZ R10, R3, R35, R10 ;  /* 0x00000023030a7223 */ /* 0x000fe4000001000a */
        /* <DEDUP_REMOVED lines=13> */
.L_x_8149:
[----:B---3--:R-:W-:Y:S05]  /*24e0*/  BSYNC B0 ;  /* 0x0000000000007941 */ /* 0x008fea0003800000 */
.L_x_8148:
[----:B------:R-:W-:Y:S02]  /*24f0*/  IADD3 R7, R7, 0x1, RZ ;  /* 0x0000000107077810 */ /* 0x000fe40007ffe0ff */
[----:B------:R-:W-:Y:S02]  /*2500*/  IADD3 R6, P1, R6, 0x1, RZ ;  /* 0x0000000106067810 */ /* 0x000fe40007f3e0ff */
[----:B------:R-:W-:-:S03]  /*2510*/  ISETP.GE.AND P0, PT, R7, c[0x0][0x16c], PT ;  /* 0x00005b0007007a0c */ /* 0x000fc60003f06270 */
[----:B------:R-:W-:-:S10]  /*2520*/  IMAD.X R5, RZ, RZ, R5, P1 ;  /* 0x000000ffff057224 */ /* 0x000fd400008e0605 */
[----:B------:R-:W-:Y:S01]  /*2530*/  @P0 CALL.REL.NOINC `(.L_x_8137) ;  /* 0x0000001000000944 */ /* 0x000fe20003c00000 */
[----:B------:R-:W-:Y:S05]  /*2540*/  BRA `(.L_x_8150) ;  /* 0xffffeb8000007947 */ /* 0x000fea000383ffff */
.L_x_8137:
[----:B------:R-:W-:Y:S01]  /*2550*/  BAR.SYNC.DEFER_BLOCKING 0x0 ;  /* 0x0000000000007b1d */ /* 0x000fe20000010000 */
[----:B------:R-:W-:Y:S01]  /*2560*/  ISETP.NE.AND P0, PT, R48, RZ, PT ;  /* 0x000000ff3000720c */ /* 0x000fe20003f05270 */
[----:B------:R-:W-:Y:S01]  /*2570*/  IMAD.WIDE.U32 R2, R84, c[0x0][0x2d8], RZ ;  /* 0x0000b60054027a25 */ /* 0x000fe200078e00ff */
[----:B------:R-:W-:Y:S02]  /*2580*/  F2FP.PACK_AB R6, R10, R11 ;  /* 0x0000000b0a06723e */ /* 0x000fe400000000ff */
[----:B------:R-:W-:Y:S01]  /*2590*/  F2FP.PACK_AB R7, R9, R8 ;  /* 0x000000080907723e */ /* 0x000fe200000000ff */
[----:B------:R-:W-:Y:S01]  /*25a0*/  IMAD R9, R82, c[0x0][0x2d8], RZ ;  /* 0x0000b60052097a24 */ /* 0x000fe200078e02ff */
[----:B------:R-:W-:Y:S01]  /*25b0*/  IADD3 R24, P2, R24, -0xc0, RZ ;  /* 0xffffff4018187810 */ /* 0x000fe20007f5e0ff */
[----:B------:R-:W-:Y:S02]  /*25c0*/  BSSY B0, `(.L_x_8151) ;  /* 0x0000026000007945 */ /* 0x000fe40003800000 */
[----:B------:R-:W-:Y:S01]  /*25d0*/  IMAD R9, R84, c[0x0][0x2dc], R9 ;  /* 0x0000b70054097a24 */ /* 0x000fe200078e0209 */
[----:B------:R-:W-:-:S02]  /*25e0*/  IADD3.X R22, R22, -0x1, RZ, P2, !PT ;  /* 0xffffffff16167810 */ /* 0x000fc400017fe4ff */
[----:B------:R-:W-:Y:S02]  /*25f0*/  IADD3 R4, P5, R24, c[0x0][0x330], RZ ;  /* 0x0000cc0018047a10 */ /* 0x000fe40007fbe0ff */
[----:B------:R-:W-:Y:S02]  /*2600*/  IADD3 R3, R3, R9, RZ ;  /* 0x0000000903037210 */ /* 0x000fe40007ffe0ff */
[----:B------:R-:W-:-:S03]  /*2610*/  IADD3.X R0, R22, c[0x0][0x334], RZ, P5, !PT ;  /* 0x0000cd0016007a10 */ /* 0x000fc60002ffe4ff */
[----:B------:R-:W-:Y:S01]  /*2620*/  IMAD.WIDE.U32 R2, R90, c[0x0][0x2e0], R2 ;  /* 0x0000b8005a027a25 */ /* 0x000fe200078e0002 */
[----:B------:R3:W-:Y:S01]  /*2630*/  STS.64 [R44.X8], R6 ;  /* 0x000000062c007388 */ /* 0x0007e20000008a00 */
[----:B------:R-:W-:-:S06]  /*2640*/  NOP ;  /* 0x0000000000007918 */ /* 0x000fcc0000000000 */
[----:B------:R-:W-:Y:S04]  /*2650*/  LDS.U16 R11, [R91] ;  /* 0x000000005b0b7984 */ /* 0x000fe80000000400 */
[----:B------:R-:W-:Y:S01]  /*2660*/  LDS.U16 R19, [R91+0x40] ;  /* 0x000040005b137984 */ /* 0x000fe20000000400 */
[----:B---3--:R-:W-:-:S03]  /*2670*/  IMAD R7, R89, c[0x0][0x2e0], RZ ;  /* 0x0000b80059077a24 */ /* 0x008fc600078e02ff */
[----:B------:R-:W-:Y:S01]  /*2680*/  LDS.U16 R21, [R91+0x80] ;  /* 0x000080005b157984 */ /* 0x000fe20000000400 */
[----:B------:R-:W-:Y:S01]  /*2690*/  IMAD R35, R90, c[0x0][0x2e4], R7 ;  /* 0x0000b9005a237a24 */ /* 0x000fe200078e0207 */
[----:B------:R-:W-:Y:S02]  /*26a0*/  IADD3 R7, P1, R17, R2, RZ ;  /* 0x0000000211077210 */ /* 0x000fe40007f3e0ff */
[----:B------:R-:W-:Y:S01]  /*26b0*/  LDS.U16 R33, [R91+0xc0] ;  /* 0x0000c0005b217984 */ /* 0x000fe20000000400 */
[----:B------:R-:W-:Y:S02]  /*26c0*/  IADD3 R2, P5, R66, R25, RZ ;  /* 0x0000001942027210 */ /* 0x000fe40007fbe0ff */
[----:B------:R-:W-:Y:S01]  /*26d0*/  IADD3.X R3, R12, R35, R3, P1, !PT ;  /* 0x000000230c037210 */ /* 0x000fe20000ffe403 */
[----:B------:R-:W-:Y:S04]  /*26e0*/  @!P0 STS [0x100], R23 ;  /* 0x00010017ff008388 */ /* 0x000fe80000000800 */
[----:B------:R-:W-:Y:S01]  /*26f0*/  BAR.SYNC.DEFER_BLOCKING 0x0 ;  /* 0x0000000000007b1d */ /* 0x000fe20000010000 */
[----:B------:R-:W-:-:S05]  /*2700*/  LEA R4, P6, R7, R4, 0x1 ;  /* 0x0000000407047211 */ /* 0x000fca00078c08ff */
[----:B------:R-:W3:Y:S02]  /*2710*/  LDS R5, [0x100] ;  /* 0x00010000ff057984 */ /* 0x000ee40000000800 */
[-C--:B---3--:R-:W-:Y:S02]  /*2720*/  ISETP.GE.AND P4, PT, R66, R5.reuse, PT ;  /* 0x000000054200720c */ /* 0x088fe40003f86270 */
[-C--:B------:R-:W-:Y:S02]  /*2730*/  ISETP.GE.AND P3, PT, R36, R5.reuse, PT ;  /* 0x000000052400720c */ /* 0x080fe40003f66270 */
[-C--:B------:R-:W-:Y:S02]  /*2740*/  ISETP.GE.AND P2, PT, R38, R5.reuse, PT ;  /* 0x000000052600720c */ /* 0x080fe40003f46270 */
[----:B------:R-:W-:Y:S02]  /*2750*/  ISETP.GE.AND P1, PT, R30, R5, PT ;  /* 0x000000051e00720c */ /* 0x000fe40003f26270 */
[----:B------:R-:W-:-:S02]  /*2760*/  LEA.HI.X R5, R7, R0, R3, 0x1, P6 ;  /* 0x0000000007057211 */ /* 0x000fc400030f0c03 */
        /* <DEDUP_REMOVED lines=11> */
.L_x_8152:
[----:B------:R-:W-:Y:S05]  /*2820*/  BSYNC B0 ;  /* 0x0000000000007941 */ /* 0x000fea0003800000 */
.L_x_8151:
[----:B------:R4:W-:Y:S01]  /*2830*/  @!P3 STG.E.U16 [R4.64+0x40], R21 ;  /* 0x000040150400b986 */ /* 0x0009e2000c101504 */
[----:B------:R-:W-:Y:S01]  /*2840*/  F2FP.PACK_AB R6, R14, R13 ;  /* 0x0000000d0e06723e */ /* 0x000fe200000000ff */
[----:B------:R-:W-:Y:S01]  /*2850*/  FADD.FTZ R13, R13, R50 ;  /* 0x000000320d0d7221 */ /* 0x000fe20000010000 */
[----:B------:R-:W-:Y:S01]  /*2860*/  F2FP.PACK_AB R7, R16, R15 ;  /* 0x0000000f1007723e */ /* 0x000fe200000000ff */
[----:B------:R-:W-:Y:S01]  /*2870*/  @!P2 STG.E.U16 [R4.64], R19 ;  /* 0x000000130400a986 */ /* 0x000fe2000c101504 */
[----:B------:R-:W-:Y:S01]  /*2880*/  BSSY B0, `(.L_x_8153) ;  /* 0x000001e000007945 */ /* 0x000fe20003800000 */
[----:B------:R-:W-:Y:S02]  /*2890*/  FADD.FTZ R14, R13, R14 ;  /* 0x0000000e0d0e7221 */ /* 0x000fe40000010000 */
[----:B------:R5:W-:Y:S02]  /*28a0*/  @!P1 STG.E.U16 [R4.64+0x80], R33 ;  /* 0x0000802104009986 */ /* 0x000be4000c101504 */
[----:B------:R-:W-:-:S02]  /*28b0*/  FADD.FTZ R15, R14, R15 ;  /* 0x0000000f0e0f7221 */ /* 0x000fc40000010000 */
[----:B------:R-:W-:Y:S01]  /*28c0*/  BAR.SYNC.DEFER_BLOCKING 0x0 ;  /* 0x0000000000007b1d */ /* 0x000fe20000010000 */
[----:B----4-:R-:W-:Y:S02]  /*28d0*/  IMAD R21, R82, c[0x0][0x2f8], RZ ;  /* 0x0000be0052157a24 */ /* 0x010fe400078e02ff */
[----:B------:R-:W-:Y:S02]  /*28e0*/  FADD.FTZ R50, R15, R16 ;  /* 0x000000100f327221 */ /* 0x000fe40000010000 */
[C---:B------:R-:W-:Y:S02]  /*28f0*/  IMAD R21, R84.reuse, c[0x0][0x2fc], R21 ;  /* 0x0000bf0054157a24 */ /* 0x040fe400078e0215 */
[----:B-----5:R-:W-:-:S05]  /*2900*/  IMAD.WIDE.U32 R4, R84, c[0x0][0x2f8], RZ ;  /* 0x0000be0054047a25 */ /* 0x020fca00078e00ff */
[----:B------:R-:W-:Y:S01]  /*2910*/  IADD3 R13, R5, R21, RZ ;  /* 0x00000015050d7210 */ /* 0x000fe20007ffe0ff */
[----:B------:R-:W-:Y:S01]  /*2920*/  STS.64 [R44.X8], R6 ;  /* 0x000000062c007388 */ /* 0x000fe20000008a00 */
[----:B------:R-:W-:-:S06]  /*2930*/  NOP ;  /* 0x0000000000007918 */ /* 0x000fcc0000000000 */
[----:B---3--:R-:W-:Y:S04]  /*2940*/  LDS.U16 R9, [R91] ;  /* 0x000000005b097984 */ /* 0x008fe80000000400 */
[----:B------:R-:W-:Y:S04]  /*2950*/  LDS.U16 R11, [R91+0x40] ;  /* 0x000040005b0b7984 */ /* 0x000fe80000000400 */
[----:B------:R-:W-:Y:S04]  /*2960*/  LDS.U16 R25, [R91+0x80] ;  /* 0x000080005b197984 */ /* 0x000fe80000000400 */
[----:B------:R-:W-:Y:S04]  /*2970*/  LDS.U16 R35, [R91+0xc0] ;  /* 0x0000c0005b237984 */ /* 0x000fe80000000400 */
[----:B------:R-:W-:Y:S04]  /*2980*/  @!P0 STS [0x100], R23 ;  /* 0x00010017ff008388 */ /* 0x000fe80000000800 */
[----:B------:R-:W-:Y:S06]  /*2990*/  BAR.SYNC.DEFER_BLOCKING 0x0 ;  /* 0x0000000000007b1d */ /* 0x000fec0000010000 */
[----:B------:R-:W3:Y:S02]  /*29a0*/  LDS R19, [0x100] ;  /* 0x00010000ff137984 */ /* 0x000ee40000000800 */
[----:B---3--:R-:W-:-:S13]  /*29b0*/  ISETP.GE.AND P0, PT, R66, R19, PT ;  /* 0x000000134200720c */ /* 0x008fda0003f06270 */
        /* <DEDUP_REMOVED lines=10> */
.L_x_8154:
[----:B------:R-:W-:Y:S05]  /*2a60*/  BSYNC B0 ;  /* 0x0000000000007941 */ /* 0x000fea0003800000 */
.L_x_8153:
        /* <DEDUP_REMOVED lines=30> */
.L_x_8136:
        /* <DEDUP_REMOVED lines=17> */
[----:B---3--:R-:W0:Y:S02]  /*2d60*/  SHFL.DOWN P1, R7, R2, 0x10, 0x1f ;  /* 0x0a001f0002077f89 */ /* 0x008e240000020000 */
[----:B0-----:R-:W-:Y:S01]  /*2d70*/  @P1 FADD R7, R2, R7 ;  /* 0x0000000702071221 */ /* 0x001fe20000000000 */
[----:B----4-:R-:W-:-:S04]  /*2d80*/  ISETP.NE.AND P1, PT, R4, RZ, PT ;  /* 0x000000ff0400720c */ /* 0x010fc80003f25270 */
[----:B------:R0:W-:Y:S04]  /*2d90*/  @!P2 STS [0x314], R7 ;  /* 0x00031407ff00a388 */ /* 0x0001e80000000800 */
[----:B------:R-:W-:Y:S06]  /*2da0*/  BAR.SYNC.DEFER_BLOCKING 0x0 ;  /* 0x0000000000007b1d */ /* 0x000fec0000010000 */
[----:B------:R-:W-:Y:S05]  /*2db0*/  @P1 BRA `(.L_x_8157) ;  /* 0x0000001000001947 */ /* 0x000fea0003800000 */
[----:B0-----:R0:W-:Y:S02]  /*2dc0*/  RED.E.ADD.F32.FTZ.RN.STRONG.GPU [R56.64], R7 ;  /* 0x000000073800798e */ /* 0x0011e4000c10e784 */
.L_x_8157:
[----:B0-----:R-:W-:Y:S05]  /*2dd0*/  BSYNC B0 ;  /* 0x0000000000007941 */ /* 0x001fea0003800000 */
.L_x_8156:
        /* <DEDUP_REMOVED lines=14> */
[----:B---3--:R-:W0:Y:S02]  /*2ec0*/  SHFL.DOWN P0, R7, R2, 0x10, 0x1f ;  /* 0x0a001f0002077f89 */ /* 0x008e240000000000 */
        /* <DEDUP_REMOVED lines=8> */
.L_x_8159:
[----:B------:R-:W0:Y:S02]  /*2f50*/  S2R R13, SR_TID.X ;  /* 0x00000000000d7919 */ /* 0x000e240000002100 */
.L_x_8160:
[----:B0-----:R-:W-:Y:S05]  /*2f60*/  BSYNC B0 ;  /* 0x0000000000007941 */ /* 0x001fea0003800000 */
.L_x_8158:
[----:B------:R-:W-:-:S13]  /*2f70*/  ISETP.GE.AND P0, PT, R13, c[0x0][0x16c], PT ;  /* 0x00005b000d007a0c */ /* 0x000fda0003f06270 */
[----:B------:R-:W-:Y:S05]  /*2f80*/  @P0 EXIT ;  /* 0x000000000000094d */ /* 0x000fea0003800000 */
[C---:B------:R-:W-:Y:S02]  /*2f90*/  IMAD R5, R89.reuse, c[0x0][0x2c8], RZ ;  /* 0x0000b20059057a24 */ /* 0x040fe400078e02ff */
[----:B------:R-:W-:Y:S02]  /*2fa0*/  IMAD R89, R89, c[0x0][0x288], RZ ;  /* 0x0000a20059597a24 */ /* 0x000fe400078e02ff */
[----:B----4-:R-:W-:-:S04]  /*2fb0*/  IMAD.WIDE.U32 R2, R90, c[0x0][0x2c8], RZ ;  /* 0x0000b2005a027a25 */ /* 0x010fc800078e00ff */
[C---:B------:R-:W-:Y:S02]  /*2fc0*/  IMAD R5, R90.reuse, c[0x0][0x2cc], R5 ;  /* 0x0000b3005a057a24 */ /* 0x040fe400078e0205 */
[C---:B------:R-:W-:Y:S02]  /*2fd0*/  IMAD R19, R90.reuse, c[0x0][0x28c], R89 ;  /* 0x0000a3005a137a24 */ /* 0x040fe400078e0259 */
[----:B------:R-:W-:Y:S01]  /*2fe0*/  IMAD.WIDE.U32 R90, R90, c[0x0][0x288], RZ ;  /* 0x0000a2005a5a7a25 */ /* 0x000fe200078e00ff */
[----:B------:R-:W-:-:S04]  /*2ff0*/  IADD3 R21, R3, R5, RZ ;  /* 0x0000000503157210 */ /* 0x000fc80007ffe0ff */
[----:B------:R-:W-:Y:S02]  /*3000*/  IADD3 R19, R91, R19, RZ ;  /* 0x000000135b137210 */ /* 0x000fe40007ffe0ff */
.L_x_8161:
[----:B0-----:R-:W0:Y:S01]  /*3010*/  LDS R15, [R13.X4+0x15c8] ;  /* 0x0015c8000d0f7984 */ /* 0x001e220000004800 */
[----:B------:R-:W-:Y:S01]  /*3020*/  SHF.R.S32.HI R0, RZ, 0x1f, R13 ;  /* 0x0000001fff007819 */ /* 0x000fe2000001140d */
[----:B---3--:R-:W-:Y:S01]  /*3030*/  IMAD.MOV.U32 R7, RZ, RZ, R21 ;  /* 0x000000ffff077224 */ /* 0x008fe200078e0015 */
[----:B------:R-:W-:Y:S01]  /*3040*/  MOV R6, R2 ;  /* 0x0000000200067202 */ /* 0x000fe20000000f00 */
[----:B------:R3:W4:Y:S01]  /*3050*/  LDS R17, [R13.X4+0x19c8] ;  /* 0x0019c8000d117984 */ /* 0x0007220000004800 */
        /* <DEDUP_REMOVED lines=12> */
[----:B---3--:R-:W-:Y:S02]  /*3120*/  IADD3 R13, R13, c[0x0][0x0], RZ ;  /* 0x000000000d0d7a10 */ /* 0x008fe40007ffe0ff */
        /* <DEDUP_REMOVED lines=8> */
.L_x_8162:
        /* <DEDUP_REMOVED lines=13> */
.L_x_9140:


//--------------------- .text._Z25selective_scan_bwd_kernelI32Selective_Scan_bwd_kernel_traitsILi32ELi4ELb0ELb1ELb0ELb0ELb1EN3c104HalfEfEEv12SSMParamsBwd --------------------------
	.section	.text._Z25selective_scan_bwd_kernelI32Selective_Scan_bwd_kernel_traitsILi32ELi4ELb0ELb1ELb0ELb0ELb1EN3c104HalfEfEEv12SSMParamsBwd,"ax",@progbits
	.sectioninfo	@"SHI_REGISTERS=128"
	.align	128
        .global         _Z25selective_scan_bwd_kernelI32Selective_Scan_bwd_kernel_traitsILi32ELi4ELb0ELb1ELb0ELb0ELb1EN3c104HalfEfEEv12SSMParamsBwd
        .type           _Z25selective_scan_bwd_kernelI32Selective_Scan_bwd_kernel_traitsILi32ELi4ELb0ELb1ELb0ELb0ELb1EN3c104HalfEfEEv12SSMParamsBwd,@function
        .size           _Z25selective_scan_bwd_kernelI32Selective_Scan_bwd_kernel_traitsILi32ELi4ELb0ELb1ELb0ELb0ELb1EN3c104HalfEfEEv12SSMParamsBwd,(.L_x_9141 - _Z25selective_scan_bwd_kernelI32Selective_Scan_bwd_kernel_traitsILi32ELi4ELb0ELb1ELb0ELb0ELb1EN3c104HalfEfEEv12SSMParamsBwd)
        .other          _Z25selective_scan_bwd_kernelI32Selective_Scan_bwd_kernel_traitsILi32ELi4ELb0ELb1ELb0ELb0ELb1EN3c104HalfEfEEv12SSMParamsBwd,@"STO_CUDA_ENTRY STV_DEFAULT"
_Z25selective_scan_bwd_kernelI32Selective_Scan_bwd_kernel_traitsILi32ELi4ELb0ELb1ELb0ELb0ELb1EN3c104HalfEfEEv12SSMParamsBwd:
.text._Z25selective_scan_bwd_kernelI32Selective_Scan_bwd_kernel_traitsILi32ELi4ELb0ELb1ELb0ELb0ELb1EN3c104HalfEfEEv12SSMParamsBwd:
        /* <DEDUP_REMOVED lines=23> */
[----:B------:R-:W-:Y:S01]  /*0170*/  IMAD.MOV.U32 R18, RZ, RZ, c[0x0][0x174] ;  /* 0x00005d00ff127624 */ /* 0x000fe200078e00ff */
[----:B------:R-:W-:Y:S01]  /*0180*/  CS2R R52, SRZ ;  /* 0x0000000000347805 */ /* 0x000fe2000001ff00 */
[----:B------:R-:W-:Y:S01]  /*0190*/  IMAD R21, R3, c[0x0][0x1d8], RZ ;  /* 0x0000760003157a24 */ /* 0x000fe200078e02ff */
[----:B------:R-:W-:Y:S01]  /*01a0*/  ISETP.GE.AND P2, PT, R16, RZ, PT ;  /* 0x000000ff1000720c */ /* 0x000fe20003f46270 */
[----:B------:R-:W-:Y:S01]  /*01b0*/  CS2R R54, SRZ ;  /* 0x0000000000367805 */ /* 0x000fe2000001ff00 */
[----:B------:R-:W-:Y:S01]  /*01c0*/  ISETP.GE.AND P3, PT, R18, 0x1, PT ;  /* 0x000000011200780c */ /* 0x000fe20003f66270 */
[----:B-1----:R-:W-:-:S02]  /*01d0*/  IMAD.MOV.U32 R10, RZ, RZ, RZ ;  /* 0x000000ffff0a7224 */ /* 0x002fc400078e00ff */
[----:B------:R-:W-:Y:S01]  /*01e0*/  IMAD R21, R0, c[0x0][0x1dc], R21 ;  /* 0x0000770000157a24 */ /* 0x000fe200078e0215 */
[----:B0-----:R-:W-:Y:S02]  /*01f0*/  SHF.R.S32.HI R6, RZ, 0x1f, R5 ;  /* 0x0000001fff067819 */ /* 0x001fe40000011405 */
        /* <DEDUP_REMOVED lines=16> */
[----:B------:R-:W-:Y:S02]  /*0300*/  IMAD.IADD R9, R9, 0x1, R13 ;  /* 0x0000000109097824 */ /* 0x000fe400078e020d */
[----:B------:R-:W-:-:S04]  /*0310*/  IMAD.WIDE.U32 R12, R5, c[0x0][0x278], RZ ;  /* 0x00009e00050c7a25 */ /* 0x000fc800078e00ff */
[----:B------:R-:W-:-:S04]  /*0320*/  IMAD.WIDE.U32 R8, R0, c[0x0][0x1d8], R8 ;  /* 0x0000760000087a25 */ /* 0x000fc800078e0008 */
[----:B------:R-:W-:Y:S02]  /*0330*/  IMAD R15, R5, c[0x0][0x27c], R16 ;  /* 0x00009f00050f7a24 */ /* 0x000fe400078e0210 */
[-C--:B------:R-:W-:Y:S01]  /*0340*/  @!P1 IADD3 R14, R14, -R17.reuse, RZ ;  /* 0x800000110e0e9210 */ /* 0x080fe20007ffe0ff */
[----:B------:R-:W-:Y:S01]  /*0350*/  IMAD R16, R6, c[0x0][0x190], RZ ;  /* 0x0000640006107a24 */ /* 0x000fe200078e02ff */
[----:B------:R-:W-:Y:S02]  /*0360*/  @!P1 IADD3 R7, R7, 0x1, RZ ;  /* 0x0000000107079810 */ /* 0x000fe40007ffe0ff */
[----:B------:R-:W-:Y:S01]  /*0370*/  ISETP.GE.U32.AND P0, PT, R14, R17, PT ;  /* 0x000000110e00720c */ /* 0x000fe20003f06070 */
[----:B------:R-:W-:Y:S01]  /*0380*/  IMAD R23, R5, c[0x0][0x194], R16 ;  /* 0x0000650005177a24 */ /* 0x000fe200078e0210 */
[----:B------:R-:W-:Y:S02]  /*0390*/  LEA R17, R18, 0xffffff80, 0x7 ;  /* 0xffffff8012117811 */ /* 0x000fe400078e38ff */
[----:B------:R-:W-:-:S02]  /*03a0*/  ISETP.NE.AND P1, PT, RZ, c[0x0][0x178], PT ;  /* 0x00005e00ff007a0c */ /* 0x000fc40003f25270 */
[----:B------:R-:W-:Y:S02]  /*03b0*/  SHF.R.S32.HI R19, RZ, 0x1f, R17 ;  /* 0x0000001fff137819 */ /* 0x000fe40000011411 */
[----:B------:R-:W-:Y:S02]  /*03c0*/  IADD3 R24, P4, R17, R8, RZ ;  /* 0x0000000811187210 */ /* 0x000fe40007f9e0ff */
[----:B------:R-:W-:Y:S01]  /*03d0*/  IADD3 R13, R13, R15, RZ ;  /* 0x0000000f0d0d7210 */ /* 0x000fe20007ffe0ff */
[----:B------:R-:W-:Y:S01]  /*03e0*/  IMAD.WIDE.U32 R14, R5, c[0x0][0x190], RZ ;  /* 0x00006400050e7a25 */ /* 0x000fe200078e00ff */
[----:B------:R-:W-:Y:S02]  /*03f0*/  IADD3.X R25, R19, R9, R21, P4, !PT ;  /* 0x0000000913197210 */ /* 0x000fe400027fe415 */
[----:B------:R-:W-:Y:S01]  /*0400*/  @P0 IADD3 R7, R7, 0x1, RZ ;  /* 0x0000000107070810 */ /* 0x000fe20007ffe0ff */
[----:B------:R-:W-:Y:S01]  /*0410*/  IMAD R21, R3, c[0x0][0x1e8], RZ ;  /* 0x00007a0003157a24 */ /* 0x000fe200078e02ff */
[----:B------:R-:W-:Y:S01]  /*0420*/  IADD3 R15, R15, R23, RZ ;  /* 0x000000170f0f7210 */ /* 0x000fe20007ffe0ff */
[----:B------:R-:W-:-:S04]  /*0430*/  IMAD.WIDE.U32 R8, R0, c[0x0][0x1e8], R10 ;  /* 0x00007a0000087a25 */ /* 0x000fc800078e000a */
[C---:B------:R-:W-:Y:S01]  /*0440*/  IMAD R21, R0.reuse, c[0x0][0x1ec], R21 ;  /* 0x00007b0000157a24 */ /* 0x040fe200078e0215 */
[----:B------:R-:W-:Y:S01]  /*0450*/  IADD3 R22, P0, R17, R8, RZ ;  /* 0x0000000811167210 */ /* 0x000fe20007f1e0ff */
[----:B------:R-:W-:Y:S02]  /*0460*/  IMAD R23, R3, c[0x0][0x280], RZ ;  /* 0x0000a00003177a24 */ /* 0x000fe400078e02ff */
[C---:B------:R-:W-:Y:S01]  /*0470*/  IMAD.WIDE.U32 R10, R0.reuse, c[0x0][0x280], R12 ;  /* 0x0000a000000a7a25 */ /* 0x040fe200078e000c */
[----:B------:R-:W-:Y:S02]  /*0480*/  IADD3.X R9, R19, R9, R21, P0, !PT ;  /* 0x0000000913097210 */ /* 0x000fe400007fe415 */
[----:B------:R-:W-:Y:S01]  /*0490*/  ISETP.NE.U32.AND P0, PT, RZ, c[0x0][0x260], PT ;  /* 0x00009800ff007a0c */ /* 0x000fe20003f05070 */
[----:B------:R-:W-:Y:S01]  /*04a0*/  @!P2 IMAD.MOV R7, RZ, RZ, -R7 ;  /* 0x000000ffff07a224 */ /* 0x000fe200078e0a07 */
[----:B------:R-:W-:Y:S01]  /*04b0*/  @!P1 LOP3.LUT R7, RZ, c[0x0][0x178], RZ, 0x33, !PT ;  /* 0x00005e00ff079a12 */ /* 0x000fe200078e33ff */
[----:B------:R-:W-:Y:S01]  /*04c0*/  IMAD R12, R0, c[0x0][0x284], R23 ;  /* 0x0000a100000c7a24 */ /* 0x000fe200078e0217 */
[----:B------:R-:W-:-:S02]  /*04d0*/  IADD3 R20, P2, R17, R10, RZ ;  /* 0x0000000a11147210 */ /* 0x000fc40007f5e0ff */
[----:B------:R-:W-:Y:S01]  /*04e0*/  SHF.R.S32.HI R8, RZ, 0x1f, R7 ;  /* 0x0000001fff087819 */ /* 0x000fe20000011407 */
[----:B------:R-:W-:Y:S01]  /*04f0*/  IMAD.WIDE.U32 R14, R7, c[0x0][0x1a8], R14 ;  /* 0x00006a00070e7a25 */ /* 0x000fe200078e000e */
        /* <DEDUP_REMOVED lines=34> */
[----:B------:R-:W-:Y:S01]  /*0720*/  MOV R17, R20 ;  /* 0x0000001400117202 */ /* 0x000fe20000000f00 */
[----:B------:R-:W-:Y:S01]  /*0730*/  IMAD.MOV.U32 R13, RZ, RZ, RZ ;  /* 0x000000ffff0d7224 */ /* 0x000fe200078e00ff */
[----:B------:R-:W-:Y:S01]  /*0740*/  MOV R20, c[0x0][0x174] ;  /* 0x00005d0000147a02 */ /* 0x000fe20000000f00 */
[----:B------:R-:W-:Y:S02]  /*0750*/  IMAD R9, R5, c[0x0][0x29c], R10 ;  /* 0x0000a70005097a24 */ /* 0x000fe400078e020a */
[----:B------:R-:W-:-:S02]  /*0760*/  IMAD R14, R8, c[0x0][0x2a0], RZ ;  /* 0x0000a800080e7a24 */ /* 0x000fc400078e02ff */
[----:B------:R-:W-:Y:S02]  /*0770*/  IMAD R27, R3, c[0x0][0x1b8], RZ ;  /* 0x00006e00031b7a24 */ /* 0x000fe400078e02ff */
[----:B------:R-:W-:-:S04]  /*0780*/  IMAD.WIDE.U32 R56, R0, c[0x0][0x180], RZ ;  /* 0x0000600000387a25 */ /* 0x000fc800078e00ff */
[----:B------:R-:W-:-:S04]  /*0790*/  IMAD.WIDE.U32 R58, R0, c[0x0][0x1b8], RZ ;  /* 0x00006e00003a7a25 */ /* 0x000fc800078e00ff */
[----:B------:R-:W-:Y:S02]  /*07a0*/  IMAD R27, R0, c[0x0][0x1bc], R27 ;  /* 0x00006f00001b7a24 */ /* 0x000fe400078e021b */
[----:B------:R-:W-:Y:S01]  /*07b0*/  IMAD.MOV.U32 R15, RZ, RZ, R22 ;  /* 0x000000ffff0f7224 */ /* 0x000fe200078e0016 */
[----:B------:R-:W-:Y:S01]  /*07c0*/  MOV R22, RZ ;  /* 0x000000ff00167202 */ /* 0x000fe20000000f00 */
[----:B0-----:R-:W-:Y:S01]  /*07d0*/  IMAD.WIDE.U32 R10, R5, c[0x0][0x298], R12 ;  /* 0x0000a600050a7a25 */ /* 0x001fe200078e000c */
[----:B------:R-:W-:Y:S02]  /*07e0*/  MOV R13, R24 ;  /* 0x00000018000d7202 */ /* 0x000fe40000000f00 */
[----:B------:R-:W-:Y:S02]  /*07f0*/  IADD3 R27, R59, R27, RZ ;  /* 0x0000001b3b1b7210 */ /* 0x000fe40007ffe0ff */
[----:B------:R-:W-:Y:S01]  /*0800*/  IADD3 R11, R11, R9, RZ ;  /* 0x000000090b0b7210 */ /* 0x000fe20007ffe0ff */
[----:B------:R-:W-:Y:S01]  /*0810*/  IMAD R9, R7, c[0x0][0x2a4], R14 ;  /* 0x0000a90007097a24 */ /* 0x000fe200078e020e */
[----:B------:R-:W-:-:S02]  /*0820*/  MOV R14, R21 ;  /* 0x00000015000e7202 */ /* 0x000fc40000000f00 */
[----:B------:R-:W0:Y:S01]  /*0830*/  S2R R21, SR_LANEID ;  /* 0x0000000000157919 */ /* 0x000e220000000000 */
[----:B------:R-:W-:-:S05]  /*0840*/  IMAD.WIDE.U32 R10, R7, c[0x0][0x2a0], R10 ;  /* 0x0000a800070a7a25 */ /* 0x000fca00078e000a */
[----:B------:R-:W-:Y:S01]  /*0850*/  IADD3 R9, R11, R9, RZ ;  /* 0x000000090b097210 */ /* 0x000fe20007ffe0ff */
[----:B------:R-:W-:Y:S01]  /*0860*/  IMAD.MOV.U32 R11, RZ, RZ, R23 ;  /* 0x000000ffff0b7224 */ /* 0x000fe200078e0017 */
[----:B------:R-:W-:Y:S01]  /*0870*/  LEA R28, P0, R10, c[0x0][0x318], 0x2 ;  /* 0x0000c6000a1c7a11 */ /* 0x000fe200078010ff */
[----:B------:R-:W-:-:S03]  /*0880*/  IMAD R23, R3, c[0x0][0x180], RZ ;  /* 0x0000600003177a24 */ /* 0x000fc600078e02ff */
[----:B------:R-:W-:Y:S01]  /*0890*/  LEA.HI.X R38, R10, c[0x0][0x31c], R9, 0x2, P0 ;  /* 0x0000c7000a267a11 */ /* 0x000fe200000f1409 */
[----:B------:R-:W-:Y:S01]  /*08a0*/  IMAD R25, R0, c[0x0][0x184], R23 ;  /* 0x0000610000197a24 */ /* 0x000fe200078e0217 */
[----:B------:R-:W-:Y:S01]  /*08b0*/  SHF.L.U32 R9, R12, 0x2, RZ ;  /* 0x000000020c097819 */ /* 0x000fe200000006ff */
[----:B------:R-:W-:Y:S01]  /*08c0*/  IMAD.MOV.U32 R10, RZ, RZ, RZ ;  /* 0x000000ffff0a7224 */ /* 0x000fe200078e00ff */
[C---:B------:R-:W-:Y:S02]  /*08d0*/  IADD3 R24, P0, R28.reuse, -0x180, RZ ;  /* 0xfffffe801c187810 */ /* 0x040fe40007f1e0ff */
[----:B------:R-:W-:Y:S01]  /*08e0*/  LOP3.LUT R61, R9, 0xffffff80, RZ, 0xc0, !PT ;  /* 0xffffff80093d7812 */ /* 0x000fe200078ec0ff */
[----:B------:R-:W-:Y:S01]  /*08f0*/  IMAD.MOV.U32 R9, RZ, RZ, RZ ;  /* 0x000000ffff097224 */ /* 0x000fe200078e00ff */
[----:B------:R-:W-:Y:S02]  /*0900*/  IADD3 R26, P1, R28, -0x100, RZ ;  /* 0xffffff001c1a7810 */ /* 0x000fe40007f3e0ff */
[----:B------:R-:W-:-:S02]  /*0910*/  LOP3.LUT R60, R61, 0x1f, R12, 0xf8, !PT ;  /* 0x0000001f3d3c7812 */ /* 0x000fc400078ef80c */
[----:B------:R-:W-:Y:S02]  /*0920*/  IADD3 R28, P2, R28, -0x80, RZ ;  /* 0xffffff801c1c7810 */ /* 0x000fe40007f5e0ff */
[C---:B------:R-:W-:Y:S02]  /*0930*/  IADD3.X R36, R38.reuse, -0x1, RZ, P0, !PT ;  /* 0xffffffff26247810 */ /* 0x040fe400007fe4ff */
[----:B------:R-:W-:Y:S02]  /*0940*/  IADD3.X R37, R38, -0x1, RZ, P1, !PT ;  /* 0xffffffff26257810 */ /* 0x000fe40000ffe4ff */
[----:B------:R-:W-:Y:S02]  /*0950*/  LOP3.LUT R23, R12, 0x1f, RZ, 0xc0, !PT ;  /* 0x0000001f0c177812 */ /* 0x000fe400078ec0ff */
[----:B------:R-:W-:Y:S02]  /*0960*/  IADD3 R25, R57, R25, RZ ;  /* 0x0000001939197210 */ /* 0x000fe40007ffe0ff */
[----:B------:R-:W-:-:S02]  /*0970*/  SHF.R.S32.HI R61, RZ, 0x1f, R60 ;  /* 0x0000001fff3d7819 */ /* 0x000fc4000001143c */
[C---:B------:R-:W-:Y:S02]  /*0980*/  LOP3.LUT R29, R60.reuse, 0x20, RZ, 0xfc, !PT ;  /* 0x000000203c1d7812 */ /* 0x040fe400078efcff */
[C---:B------:R-:W-:Y:S02]  /*0990*/  LOP3.LUT R30, R60.reuse, 0x40, RZ, 0xfc, !PT ;  /* 0x000000403c1e7812 */ /* 0x040fe400078efcff */
[----:B------:R-:W-:Y:S02]  /*09a0*/  LOP3.LUT R31, R60, 0x60, RZ, 0xfc, !PT ;  /* 0x000000603c1f7812 */ /* 0x000fe400078efcff */
[----:B0-----:R-:W-:Y:S02]  /*09b0*/  IADD3.X R38, R38, -0x1, RZ, P2, !PT ;  /* 0xffffffff26267810 */ /* 0x001fe400017fe4ff */
.L_x_8187:
        /* <DEDUP_REMOVED lines=17> */
[----:B------:R-:W-:Y:S01]  /*0ad0*/  IMAD.SHL.U32 R39, R21, 0x2, RZ ;  /* 0x0000000215277824 */ /* 0x000fe200078e00ff */
[----:B------:R-:W-:-:S02]  /*0ae0*/  SHF.L.U32 R41, R60, 0x1, RZ ;  /* 0x000000013c297819 */ /* 0x000fc400000006ff */
[----:B------:R-:W-:Y:S02]  /*0af0*/  SHF.L.U64.HI R42, R60, 0x1, R61 ;  /* 0x000000013c2a7819 */ /* 0x000fe4000001023d */
[----:B------:R-:W-:Y:S02]  /*0b00*/  IADD3 R34, P0, R14, R41, RZ ;  /* 0x000000290e227210 */ /* 0x000fe40007f1e0ff */
[----:B------:R-:W-:Y:S02]  /*0b10*/  ISETP.GE.AND P1, PT, R29, R40, PT ;  /* 0x000000281d00720c */ /* 0x000fe40003f26270 */
[----:B------:R-:W-:Y:S02]  /*0b20*/  IADD3.X R35, R15, R42, RZ, P0, !PT ;  /* 0x0000002a0f237210 */ /* 0x000fe400007fe4ff */
[-C--:B------:R-:W-:Y:S02]  /*0b30*/  ISETP.GE.AND P0, PT, R60, R40.reuse, PT ;  /* 0x000000283c00720c */ /* 0x080fe40003f06270 */
[----:B------:R-:W-:-:S02]  /*0b40*/  ISETP.GE.AND P2, PT, R30, R40, PT ;  /* 0x000000281e00720c */ /* 0x000fc40003f46270 */
[----:B------:R-:W-:Y:S02]  /*0b50*/  ISETP.GE.AND P3, PT, R31, R40, PT ;  /* 0x000000281f00720c */ /* 0x000fe40003f66270 */
[----:B------:R-:W-:Y:S02]  /*0b60*/  PRMT R66, RZ, 0x7610, R66 ;  /* 0x00007610ff427816 */ /* 0x000fe40000000042 */
[----:B------:R-:W-:Y:S02]  /*0b70*/  PRMT R68, RZ, 0x7610, R68 ;  /* 0x00007610ff447816 */ /* 0x000fe40000000044 */
[----:B0-----:R-:W-:Y:S02]  /*0b80*/  PRMT R32, RZ, 0x7610, R32 ;  /* 0x00007610ff207816 */ /* 0x001fe40000000020 */
[----:B------:R-:W-:Y:S01]  /*0b90*/  PRMT R70, RZ, 0x7610, R70 ;  /* 0x00007610ff467816 */ /* 0x000fe20000000046 */
[----:B--2---:R-:W-:Y:S04]  /*0ba0*/  STS.U16 [R39], R44 ;  /* 0x0000002c27007388 */ /* 0x004fe80000000400 */
[----:B---3--:R0:W-:Y:S04]  /*0bb0*/  STS.U16 [R39+0x40], R46 ;  /* 0x0000402e27007388 */ /* 0x0081e80000000400 */
[----:B----4-:R-:W-:Y:S04]  /*0bc0*/  STS.U16 [R39+0x80], R48 ;  /* 0x0000803027007388 */ /* 0x010fe80000000400 */
        /* <DEDUP_REMOVED lines=9> */
[-C--:B------:R-:W-:Y:S02]  /*0c60*/  ISETP.GE.AND P1, PT, R29, R40.reuse, PT ;  /* 0x000000281d00720c */ /* 0x080fe40003f26270 */
[C---:B------:R-:W-:Y:S02]  /*0c70*/  LEA.HI.X R47, R60.reuse, R17, R61, 0x1, P0 ;  /* 0x000000113c2f7211 */ /* 0x040fe400000f0c3d */
        /* <DEDUP_REMOVED lines=9> */
[----:B----4-:R-:W-:Y:S04]  /*0d10*/  STS.U16 [R39+0x80], R32 ;  /* 0x0000802027007388 */ /* 0x010fe80000000400 */
[----:B------:R0:W-:Y:S01]  /*0d20*/  STS.U16 [R39+0xc0], R70 ;  /* 0x0000c04627007388 */ /* 0x0001e20000000400 */
[----:B------:R-:W-:-:S06]  /*0d30*/  NOP ;  /* 0x0000000000007918 */ /* 0x000fcc0000000000 */
[----:B------:R-:W-:Y:S04]  /*0d40*/  LDS.64 R32, [R21.X8] ;  /* 0x0000000015207984 */ /* 0x000fe80000008a00 */
[----:B------:R-:W-:Y:S06]  /*0d50*/  BAR.SYNC.DEFER_BLOCKING 0x0 ;  /* 0x0000000000007b1d */ /* 0x000fec0000010000 */
[----:B-1----:R1:W2:Y:S04]  /*0d60*/  @!P0 LDG.E.U16 R72, [R46.64] ;  /* 0x000000042e488981 */ /* 0x0022a8000c1e1500 */
[----:B------:R1:W3:Y:S04]  /*0d70*/  @!P1 LDG.E.U16 R74, [R46.64+0x40] ;  /* 0x000040042e4a9981 */ /* 0x0002e8000c1e1500 */
[----:B------:R1:W4:Y:S04]  /*0d80*/  @!P2 LDG.E.U16 R76, [R46.64+0x80] ;  /* 0x000080042e4ca981 */ /* 0x000328000c1e1500 */
[----:B------:R1:W4:Y:S01]  /*0d90*/  @!P3 LDG.E.U16 R78, [R46.64+0xc0] ;  /* 0x0000c0042e4eb981 */ /* 0x000322000c1e1500 */
[----:B------:R-:W-:Y:S01]  /*0da0*/  ISETP.GE.AND P0, PT, R60, R40, PT ;  /* 0x000000283c00720c */ /* 0x000fe20003f06270 */
[----:B------:R-:W-:Y:S01]  /*0db0*/  IMAD R44, R6, c[0x0][0x1f0], RZ ;  /* 0x00007c00062c7a24 */ /* 0x000fe200078e02ff */
[----:B------:R-:W-:Y:S01]  /*0dc0*/  SHF.R.S32.HI R63, RZ, 0x1f, R62 ;  /* 0x0000001fff3f7819 */ /* 0x000fe2000001143e */
[----:B------:R-:W-:Y:S01]  /*0dd0*/  IMAD.WIDE.U32 R34, R5, c[0x0][0x1f0], RZ ;  /* 0x00007c0005227a25 */ /* 0x000fe200078e00ff */
[----:B0-----:R-:W-:-:S02]  /*0de0*/  PRMT R70, RZ, 0x7610, R70 ;  /* 0x00007610ff467816 */ /* 0x001fc40000000046 */
[----:B------:R-:W-:Y:S01]  /*0df0*/  PRMT R80, RZ, 0x7610, R80 ;  /* 0x00007610ff507816 */ /* 0x000fe20000000050 */
[----:B------:R-:W-:Y:S01]  /*0e00*/  IMAD R43, R5, c[0x0][0x1f4], R44 ;  /* 0x00007d00052b7a24 */ /* 0x000fe200078e022c */
[----:B------:R-:W-:Y:S01]  /*0e10*/  PRMT R82, RZ, 0x7610, R82 ;  /* 0x00007610ff527816 */ /* 0x000fe20000000052 */
[----:B------:R-:W-:Y:S01]  /*0e20*/  IMAD R49, R3, c[0x0][0x1f8], RZ ;  /* 0x00007e0003317a24 */ /* 0x000fe200078e02ff */
[----:B------:R-:W-:Y:S01]  /*0e30*/  PRMT R84, RZ, 0x7610, R84 ;  /* 0x00007610ff547816 */ /* 0x000fe20000000054 */
[----:B------:R-:W-:Y:S02]  /*0e40*/  IMAD.IADD R35, R35, 0x1, R43 ;  /* 0x0000000123237824 */ /* 0x000fe400078e022b */
[----:B------:R-:W-:-:S04]  /*0e50*/  @!P0 IMAD.WIDE.U32 R44, R5, c[0x0][0x1f0], R62 ;  /* 0x00007c00052c8a25 */ /* 0x000fc800078e003e */
[C---:B-1----:R-:W-:Y:S01]  /*0e60*/  IMAD.WIDE.U32 R46, R0.reuse, c[0x0][0x1f8], R34 ;  /* 0x00007e00002e7a25 */ /* 0x042fe200078e0022 */
[----:B------:R-:W-:Y:S02]  /*0e70*/  @!P0 IADD3 R45, R43, R45, RZ ;  /* 0x0000002d2b2d8210 */ /* 0x000fe40007ffe0ff */
[----:B------:R-:W-:Y:S01]  /*0e80*/  MOV R43, c[0x0][0x174] ;  /* 0x00005d00002b7a02 */ /* 0x000fe20000000f00 */
[C---:B------:R-:W-:Y:S02]  /*0e90*/  IMAD R67, R0.reuse, c[0x0][0x1fc], R49 ;  /* 0x00007f0000437a24 */ /* 0x040fe400078e0231 */
[----:B------:R-:W-:-:S04]  /*0ea0*/  @!P0 IMAD.WIDE.U32 R34, R0, c[0x0][0x1f8], R44 ;  /* 0x00007e0000228a25 */ /* 0x000fc800078e002c */
[----:B------:R-:W-:Y:S01]  /*0eb0*/  IMAD R43, R43, 0x80, R22 ;  /* 0x000000802b2b7824 */ /* 0x000fe200078e0216 */
[C---:B------:R-:W-:Y:S02]  /*0ec0*/  @!P0 IADD3 R49, P1, R60.reuse, R34, RZ ;  /* 0x000000223c318210 */ /* 0x040fe40007f3e0ff */
[----:B------:R-:W-:Y:S02]  /*0ed0*/  LEA R34, P2, R60, c[0x0][0x268], 0x1 ;  /* 0x00009a003c227a11 */ /* 0x000fe400078408ff */
[----:B------:R-:W-:Y:S02]  /*0ee0*/  SHF.R.S32.HI R44, RZ, 0x1f, R43 ;  /* 0x0000001fff2c7819 */ /* 0x000fe4000001142b */
[----:B------:R-:W-:Y:S02]  /*0ef0*/  IADD3 R45, P3, R43, R46, RZ ;  /* 0x0000002e2b2d7210 */ /* 0x000fe40007f7e0ff */
[----:B------:R-:W-:Y:S02]  /*0f00*/  @!P0 IADD3.X R66, R61, R35, R67, P1, !PT ;  /* 0x000000233d428210 */ /* 0x000fe40000ffe443 */
[----:B------:R-:W-:-:S02]  /*0f10*/  IADD3.X R46, R44, R67, R47, P3, !PT ;  /* 0x000000432c2e7210 */ /* 0x000fc40001ffe42f */
[----:B------:R-:W-:Y:S02]  /*0f20*/  LEA.HI.X R35, R60, c[0x0][0x26c], R61, 0x1, P2 ;  /* 0x00009b003c237a11 */ /* 0x000fe400010f0c3d */
[----:B------:R-:W-:Y:S02]  /*0f30*/  LEA R34, P2, R45, R34, 0x1 ;  /* 0x000000222d227211 */ /* 0x000fe400078408ff */
[----:B------:R-:W-:Y:S02]  /*0f40*/  @!P0 LEA R48, P1, R49, c[0x0][0x268], 0x1 ;  /* 0x00009a0031308a11 */ /* 0x000fe400078208ff */
[----:B------:R-:W-:Y:S02]  /*0f50*/  LEA.HI.X R35, R45, R35, R46, 0x1, P2 ;  /* 0x000000232d237211 */ /* 0x000fe400010f0c2e */
[----:B------:R-:W-:Y:S02]  /*0f60*/  @!P0 LEA.HI.X R49, R49, c[0x0][0x26c], R66, 0x1, P1 ;  /* 0x00009b0031318a11 */ /* 0x000fe400008f0c42 */
[----:B------:R-:W-:-:S02]  /*0f70*/  ISETP.GE.AND P3, PT, R29, R40, PT ;  /* 0x000000281d00720c */ /* 0x000fc40003f66270 */
[-C--:B------:R-:W-:Y:S02]  /*0f80*/  ISETP.GE.AND P2, PT, R30, R40.reuse, PT ;  /* 0x000000281e00720c */ /* 0x080fe40003f46270 */
[----:B------:R-:W-:Y:S01]  /*0f90*/  ISETP.GE.AND P1, PT, R31, R40, PT ;  /* 0x000000281f00720c */ /* 0x000fe20003f26270 */
[----:B--2---:R0:W-:Y:S04]  /*0fa0*/  STS.U16 [R39], R72 ;  /* 0x0000004827007388 */ /* 0x0041e80000000400 */
[----:B---3--:R1:W-:Y:S04]  /*0fb0*/  STS.U16 [R39+0x40], R74 ;  /* 0x0000404a27007388 */ /* 0x0083e80000000400 */
[----:B----4-:R2:W-:Y:S04]  /*0fc0*/  STS.U16 [R39+0x80], R76 ;  /* 0x0000804c27007388 */ /* 0x0105e80000000400 */
[----:B------:R-:W-:Y:S01]  /*0fd0*/  STS.U16 [R39+0xc0], R78 ;  /* 0x0000c04e27007388 */ /* 0x000fe20000000400 */
[----:B------:R-:W-:-:S06]  /*0fe0*/  NOP ;  /* 0x0000000000007918 */ /* 0x000fcc0000000000 */
[----:B------:R-:W-:Y:S04]  /*0ff0*/  LDS.64 R46, [R21.X8] ;  /* 0x00000000152e7984 */ /* 0x000fe80000008a00 */
[----:B------:R-:W-:Y:S06]  /*1000*/  BAR.SYNC.DEFER_BLOCKING 0x0 ;  /* 0x0000000000007b1d */ /* 0x000fec0000010000 */
[----:B------:R3:W4:Y:S04]  /*1010*/  @!P0 LDG.E.U16 R70, [R48.64] ;  /* 0x0000000430468981 */ /* 0x000728000c1e1500 */
[----:B------:R0:W4:Y:S04]  /*1020*/  @!P3 LDG.E.U16 R80, [R34.64+-0xc0] ;  /* 0xffff40042250b981 */ /* 0x000128000c1e1500 */
[----:B------:R1:W4:Y:S04]  /*1030*/  @!P2 LDG.E.U16 R82, [R34.64+-0x80] ;  /* 0xffff80042252a981 */ /* 0x000328000c1e1500 */
[----:B------:R1:W4:Y:S01]  /*1040*/  @!P1 LDG.E.U16 R84, [R34.64+-0x40] ;  /* 0xffffc00422549981 */ /* 0x000322000c1e1500 */
[----:B------:R-:W-:Y:S01]  /*1050*/  IMAD R68, R6, c[0x0][0x200], RZ ;  /* 0x0000800006447a24 */ /* 0x000fe200078e02ff */
[----:B------:R-:W-:Y:S01]  /*1060*/  @!P0 MOV R69, R63 ;  /* 0x0000003f00458202 */ /* 0x000fe20000000f00 */
[----:B------:R-:W-:Y:S01]  /*1070*/  IMAD.WIDE.U32 R66, R5, c[0x0][0x200], RZ ;  /* 0x0000800005427a25 */ /* 0x000fe200078e00ff */
[----:B0-----:R-:W-:-:S03]  /*1080*/  PRMT R72, RZ, 0x7610, R72 ;  /* 0x00007610ff487816 */ /* 0x001fc60000000048 */
[----:B------:R-:W-:Y:S01]  /*1090*/  IMAD R45, R5, c[0x0][0x204], R68 ;  /* 0x00008100052d7a24 */ /* 0x000fe200078e0244 */
[----:B------:R-:W-:-:S03]  /*10a0*/  @!P0 MOV R68, R62 ;  /* 0x0000003e00448202 */ /* 0x000fc60000000f00 */
[----:B------:R-:W-:Y:S02]  /*10b0*/  IMAD.IADD R67, R67, 0x1, R45 ;  /* 0x0000000143437824 */ /* 0x000fe400078e022d */
[----:B------:R-:W-:-:S04]  /*10c0*/  @!P0 IMAD.WIDE.U32 R68, R5, c[0x0][0x200], R68 ;  /* 0x0000800005448a25 */ /* 0x000fc800078e0044 */
[----:B---3--:R-:W-:Y:S01]  /*10d0*/  IMAD.WIDE.U32 R48, R0, c[0x0][0x208], R66 ;  /* 0x0000820000307a25 */ /* 0x008fe200078e0042 */
[----:B------:R-:W-:-:S03]  /*10e0*/  @!P0 IADD3 R69, R45, R69, RZ ;  /* 0x000000452d458210 */ /* 0x000fc60007ffe0ff */
[----:B------:R-:W-:Y:S02]  /*10f0*/  IMAD R45, R3, c[0x0][0x208], RZ ;  /* 0x00008200032d7a24 */ /* 0x000fe400078e02ff */
[----:B-1----:R-:W-:-:S04]  /*1100*/  @!P0 IMAD.WIDE.U32 R34, R0, c[0x0][0x208], R68 ;  /* 0x0000820000228a25 */ /* 0x002fc800078e0044 */
[----:B------:R-:W-:Y:S01]  /*1110*/  IMAD R67, R0, c[0x0][0x20c], R45 ;  /* 0x0000830000437a24 */ /* 0x000fe200078e022d */
[----:B------:R-:W-:Y:S02]  /*1120*/  IADD3 R45, P6, R43, R48, RZ ;  /* 0x000000302b2d7210 */ /* 0x000fe40007fde0ff */
[C---:B------:R-:W-:Y:S02]  /*1130*/  @!P0 IADD3 R66, P4, R60.reuse, R34, RZ ;  /* 0x000000223c428210 */ /* 0x040fe40007f9e0ff */
[----:B------:R-:W-:Y:S02]  /*1140*/  LEA R34, P5, R60, c[0x0][0x258], 0x1 ;  /* 0x000096003c227a11 */ /* 0x000fe400078a08ff */
[----:B------:R-:W-:Y:S02]  /*1150*/  IADD3.X R48, R44, R67, R49, P6, !PT ;  /* 0x000000432c307210 */ /* 0x000fe400037fe431 */
[----:B------:R-:W-:Y:S02]  /*1160*/  @!P0 IADD3.X R49, R61, R35, R67, P4, !PT ;  /* 0x000000233d318210 */ /* 0x000fe400027fe443 */
[----:B------:R-:W-:-:S02]  /*1170*/  LEA.HI.X R35, R60, c[0x0][0x25c], R61, 0x1, P5 ;  /* 0x000097003c237a11 */ /* 0x000fc400028f0c3d */
[C---:B------:R-:W-:Y:S02]  /*1180*/  LEA R34, P5, R45.reuse, R34, 0x1 ;  /* 0x000000222d227211 */ /* 0x040fe400078a08ff */
[C---:B------:R-:W-:Y:S02]  /*1190*/  @!P0 LEA R68, P4, R66.reuse, c[0x0][0x258], 0x1 ;  /* 0x0000960042448a11 */ /* 0x040fe400078808ff */
[----:B------:R-:W-:Y:S02]  /*11a0*/  LEA.HI.X R35, R45, R35, R48, 0x1, P5 ;  /* 0x000000232d237211 */ /* 0x000fe400028f0c30 */
[----:B------:R-:W-:Y:S02]  /*11b0*/  @!P0 LEA.HI.X R69, R66, c[0x0][0x25c], R49, 0x1, P4 ;  /* 0x0000970042458a11 */ /* 0x000fe400020f0c31 */
[----:B------:R-:W-:Y:S02]  /*11c0*/  PRMT R66, RZ, 0x7610, R66 ;  /* 0x00007610ff427816 */ /* 0x000fe40000000042 */
[----:B------:R-:W-:-:S02]  /*11d0*/  PRMT R74, RZ, 0x7610, R74 ;  /* 0x00007610ff4a7816 */ /* 0x000fc4000000004a */
        /* <DEDUP_REMOVED lines=8> */
[----:B------:R1:W2:Y:S04]  /*1260*/  @!P0 LDG.E.U16 R66, [R68.64] ;  /* 0x0000000444428981 */ /* 0x0002a8000c1e1500 */
[----:B------:R-:W3:Y:S04]  /*1270*/  @!P3 LDG.E.U16 R72, [R34.64+-0xc0] ;  /* 0xffff40042248b981 */ /* 0x000ee8000c1e1500 */
[----:B------:R-:W4:Y:S04]  /*1280*/  @!P2 LDG.E.U16 R74, [R34.64+-0x80] ;  /* 0xffff8004224aa981 */ /* 0x000f28000c1e1500 */
[----:B------:R-:W4:Y:S01]  /*1290*/  @!P1 LDG.E.U16 R76, [R34.64+-0x40] ;  /* 0xffffc004224c9981 */ /* 0x000f22000c1e1500 */
[----:B0-----:R-:W-:Y:S01]  /*12a0*/  HADD2.F32 R70, -RZ, R49.H1_H1 ;  /* 0x30000031ff467230 */ /* 0x001fe20000004100 */
[----:B------:R-:W-:Y:S01]  /*12b0*/  ISETP.NE.AND P1, PT, R12, RZ, PT ;  /* 0x000000ff0c00720c */ /* 0x000fe20003f25270 */
[--C-:B------:R-:W-:Y:S01]  /*12c0*/  HADD2.F32 R67, -RZ, R48.reuse.H0_H0 ;  /* 0x20000030ff437230 */ /* 0x100fe20000004100 */
[----:B------:R-:W-:Y:S01]  /*12d0*/  BSSY B0, `(.L_x_8164) ;  /* 0x000005f000007945 */ /* 0x000fe20003800000 */
[----:B------:R-:W-:-:S02]  /*12e0*/  HADD2.F32 R45, -RZ, R48.H1_H1 ;  /* 0x30000030ff2d7230 */ /* 0x000fc40000004100 */
[----:B-1----:R-:W-:Y:S01]  /*12f0*/  HADD2.F32 R69, -RZ, R49.H0_H0 ;  /* 0x20000031ff457230 */ /* 0x002fe20000004100 */
[----:B------:R-:W-:Y:S01]  /*1300*/  FMUL.FTZ R71, R67, -1.4426950216293334961 ;  /* 0xbfb8aa3b43477820 */ /* 0x000fe20000410000 */
[--C-:B------:R-:W-:Y:S01]  /*1310*/  HADD2.F32 R73, -RZ, R46.reuse.H0_H0 ;  /* 0x2000002eff497230 */ /* 0x100fe20000004100 */
[----:B------:R-:W-:Y:S01]  /*1320*/  FMUL.FTZ R68, R45, -1.4426950216293334961 ;  /* 0xbfb8aa3b2d447820 */ /* 0x000fe20000410000 */
[----:B------:R-:W-:Y:S01]  /*1330*/  HADD2.F32 R81, -RZ, R46.H1_H1 ;  /* 0x3000002eff517230 */ /* 0x000fe20000004100 */
[----:B------:R-:W-:Y:S01]  /*1340*/  FMUL.FTZ R49, R69, -1.4426950216293334961 ;  /* 0xbfb8aa3b45317820 */ /* 0x000fe20000410000 */
[----:B------:R-:W-:Y:S01]  /*1350*/  HADD2.F32 R85, -RZ, R47.H1_H1 ;  /* 0x3000002fff557230 */ /* 0x000fe20000004100 */
[----:B------:R-:W0:Y:S08]  /*1360*/  MUFU.EX2 R71, R71 ;  /* 0x0000004700477308 */ /* 0x000e300000000800 */
[----:B------:R-:W1:Y:S08]  /*1370*/  MUFU.EX2 R68, R68 ;  /* 0x0000004400447308 */ /* 0x000e700000000800 */
[----:B------:R-:W1:Y:S01]  /*1380*/  MUFU.EX2 R49, R49 ;  /* 0x0000003100317308 */ /* 0x000e620000000800 */
[----:B0-----:R-:W-:-:S02]  /*1390*/  FADD.FTZ R48, R71, 1 ;  /* 0x3f80000047307421 */ /* 0x001fc40000010000 */
[----:B-1----:R-:W-:-:S05]  /*13a0*/  FADD.FTZ R78, R68, 1 ;  /* 0x3f800000444e7421 */ /* 0x002fca0000010000 */
[----:B------:R-:W-:Y:S01]  /*13b0*/  MUFU.RCP R48, R48 ;  /* 0x0000003000307308 */ /* 0x000fe20000001000 */
[----:B------:R-:W-:-:S07]  /*13c0*/  FADD.FTZ R80, R49, 1 ;  /* 0x3f80000031507421 */ /* 0x000fce0000010000 */
[----:B------:R-:W0:Y:S08]  /*13d0*/  MUFU.RCP R78, R78 ;  /* 0x0000004e004e7308 */ /* 0x000e300000001000 */
[----:B------:R-:W-:Y:S01]  /*13e0*/  MUFU.RCP R80, R80 ;  /* 0x0000005000507308 */ /* 0x000fe20000001000 */
[----:B0-----:R-:W-:-:S04]  /*13f0*/  FADD.FTZ R46, -R78, 1 ;  /* 0x3f8000004e2e7421 */ /* 0x001fc80000010100 */
[----:B------:R-:W-:Y:S01]  /*1400*/  FFMA.FTZ R46, R45, R46, 1 ;  /* 0x3f8000002d2e7423 */ /* 0x000fe2000001002e */
[----:B--2---:R0:W-:Y:S04]  /*1410*/  STS.U16 [R39], R66 ;  /* 0x0000004227007388 */ /* 0x0041e80000000400 */
[----:B---3--:R-:W-:Y:S04]  /*1420*/  STS.U16 [R39+0x40], R72 ;  /* 0x0000404827007388 */ /* 0x008fe80000000400 */
[----:B----4-:R1:W-:Y:S01]  /*1430*/  STS.U16 [R39+0x80], R74 ;  /* 0x0000804a27007388 */ /* 0x0103e20000000400 */
[----:B0-----:R-:W-:-:S03]  /*1440*/  FMUL.FTZ R66, R70, -1.4426950216293334961 ;  /* 0xbfb8aa3b46427820 */ /* 0x001fc60000410000 */
[----:B------:R-:W-:Y:S01]  /*1450*/  STS.U16 [R39+0xc0], R76 ;  /* 0x0000c04c27007388 */ /* 0x000fe20000000400 */
[----:B------:R-:W-:-:S06]  /*1460*/  NOP ;  /* 0x0000000000007918 */ /* 0x000fcc0000000000 */
[----:B------:R-:W0:Y:S01]  /*1470*/  LDS.64 R34, [R21.X8] ;  /* 0x0000000015227984 */ /* 0x000e220000008a00 */
[----:B------:R-:W2:Y:S01]  /*1480*/  MUFU.EX2 R66, R66 ;  /* 0x0000004200427308 */ /* 0x000ea20000000800 */
[----:B-1----:R-:W-:Y:S01]  /*1490*/  HADD2.F32 R74, -RZ, R47.H0_H0 ;  /* 0x2000002fff4a7230 */ /* 0x002fe20000004100 */
[----:B--2---:R-:W-:Y:S02]  /*14a0*/  FADD.FTZ R75, R66, 1 ;  /* 0x3f800000424b7421 */ /* 0x004fe40000010000 */
[----:B------:R-:W-:-:S04]  /*14b0*/  FADD.FTZ R66, -R80, 1 ;  /* 0x3f80000050427421 */ /* 0x000fc80000010100 */
[----:B------:R-:W1:Y:S01]  /*14c0*/  MUFU.RCP R75, R75 ;  /* 0x0000004b004b7308 */ /* 0x000e620000001000 */
[----:B------:R-:W-:Y:S01]  /*14d0*/  FFMA.FTZ R66, R69, R66, 1 ;  /* 0x3f80000045427423 */ /* 0x000fe20000010042 */
[--C-:B0-----:R-:W-:Y:S02]  /*14e0*/  HADD2.F32 R71, -RZ, R35.reuse.H0_H0 ;  /* 0x20000023ff477230 */ /* 0x101fe40000004100 */
[----:B------:R-:W-:Y:S01]  /*14f0*/  HADD2.F32 R76, -RZ, R35.H1_H1 ;  /* 0x30000023ff4c7230 */ /* 0x000fe20000004100 */
[----:B-1----:R-:W-:Y:S01]  /*1500*/  FADD.FTZ R35, -R75, 1 ;  /* 0x3f8000004b237421 */ /* 0x002fe20000010100 */
        /* <DEDUP_REMOVED lines=35> */
[----:B------:R-:W-:Y:S01]  /*1740*/  IADD3.X R46, R44, R77, R47, P0, !PT ;  /* 0x0000004d2c2e7210 */ /* 0x000fe200007fe42f */
[----:B------:R-:W-:Y:S01]  /*1750*/  FMUL.FTZ R77, R67, R48 ;  /* 0x00000030434d7220 */ /* 0x000fe20000410000 */
        /* <DEDUP_REMOVED lines=22> */
.L_x_8165:
[----:B------:R-:W-:Y:S05]  /*18c0*/  BSYNC B0 ;  /* 0x0000000000007941 */ /* 0x000fea0003800000 */
.L_x_8164:
[----:B------:R-:W-:Y:S01]  /*18d0*/  @!P3 STG.E.U16 [R34.64+-0x80], R87 ;  /* 0xffff80572200b986 */ /* 0x000fe2000c101504 */
[--C-:B------:R-:W-:Y:S01]  /*18e0*/  HADD2.F32 R47, -RZ, R32.reuse.H1_H1 ;  /* 0x30000020ff2f7230 */ /* 0x100fe20000004100 */
[----:B------:R-:W-:Y:S01]  /*18f0*/  FMUL.FTZ R78, R45, R78 ;  /* 0x0000004e2d4e7220 */ /* 0x000fe20000410000 */
[--C-:B0-----:R-:W-:Y:S01]  /*1900*/  HADD2.F32 R49, -RZ, R33.reuse.H0_H0 ;  /* 0x20000021ff317230 */ /* 0x101fe20000004100 */
[----:B------:R-:W-:Y:S01]  /*1910*/  @!P0 STG.E.U16 [R34.64+-0x40], R89 ;  /* 0xffffc05922008986 */ /* 0x000fe2000c101504 */
[----:B------:R-:W-:Y:S01]  /*1920*/  ISETP.NE.U32.AND P0, PT, RZ, c[0x0][0x270], PT ;  /* 0x00009c00ff007a0c */ /* 0x000fe20003f05070 */
[----:B------:R-:W-:Y:S01]  /*1930*/  HADD2.F32 R45, -RZ, R32.H0_H0 ;  /* 0x20000020ff2d7230 */ /* 0x000fe20000004100 */
[----:B------:R-:W-:Y:S01]  /*1940*/  FMUL.FTZ R69, R69, R80 ;  /* 0x0000005045457220 */ /* 0x000fe20000410000 */
[----:B------:R-:W-:Y:S01]  /*1950*/  HADD2.F32 R33, -RZ, R33.H1_H1 ;  /* 0x30000021ff217230 */ /* 0x000fe20000004100 */
[----:B------:R-:W-:Y:S01]  /*1960*/  ISETP.NE.AND.EX P0, PT, RZ, c[0x0][0x274], PT, P0 ;  /* 0x00009d00ff007a0c */ /* 0x000fe20003f05300 */
[----:B------:R-:W-:Y:S01]  /*1970*/  FMUL.FTZ R70, R70, R75 ;  /* 0x0000004b46467220 */ /* 0x000fe20000410000 */
[----:B------:R0:W-:Y:S01]  /*1980*/  @!P2 STG.E.U16 [R34.64+-0xc0], R83 ;  /* 0xffff40532200a986 */ /* 0x0001e2000c101504 */
[----:B-----5:R-:W-:-:S02]  /*1990*/  FADD.FTZ R46, R47, R4 ;  /* 0x000000042f2e7221 */ /* 0x020fc40000010000 */
[--C-:B------:R-:W-:Y:S02]  /*19a0*/  FADD.FTZ R47, R49, R4.reuse ;  /* 0x00000004312f7221 */ /* 0x100fe40000010000 */
[--C-:B------:R-:W-:Y:S02]  /*19b0*/  FADD.FTZ R45, R45, R4.reuse ;  /* 0x000000042d2d7221 */ /* 0x100fe40000010000 */
[----:B------:R-:W-:Y:S02]  /*19c0*/  FADD.FTZ R48, R33, R4 ;  /* 0x0000000421307221 */ /* 0x000fe40000010000 */
[----:B------:R-:W-:Y:S02]  /*19d0*/  FMUL.FTZ R49, R73, R77 ;  /* 0x0000004d49317220 */ /* 0x000fe40000410000 */
[----:B------:R-:W-:Y:S02]  /*19e0*/  FMUL.FTZ R81, R81, R78 ;  /* 0x0000004e51517220 */ /* 0x000fe40000410000 */
[----:B0-----:R-:W-:-:S02]  /*19f0*/  FMUL.FTZ R83, R74, R69 ;  /* 0x000000454a537220 */ /* 0x001fc40000410000 */
        /* <DEDUP_REMOVED lines=9> */
[----:B------:R-:W-:-:S03]  /*1a90*/  IMAD.WIDE.U32 R32, R5, c[0x0][0x210], RZ ;  /* 0x0000840005207a25 */ /* 0x000fc600078e00ff */
[----:B------:R-:W-:Y:S01]  /*1aa0*/  F2FP.PACK_AB R69, R70, R69 ;  /* 0x000000454645723e */ /* 0x000fe200000000ff */
[----:B------:R-:W-:Y:S02]  /*1ab0*/  IMAD R70, R6, c[0x0][0x210], RZ ;  /* 0x0000840006467a24 */ /* 0x000fe400078e02ff */
[----:B------:R-:W-:-:S04]  /*1ac0*/  IMAD R35, R3, c[0x0][0x218], RZ ;  /* 0x0000860003237a24 */ /* 0x000fc800078e02ff */
[----:B------:R-:W-:Y:S01]  /*1ad0*/  IMAD R79, R0, c[0x0][0x21c], R35 ;  /* 0x00008700004f7a24 */ /* 0x000fe200078e0223 */
[----:B------:R0:W-:Y:S01]  /*1ae0*/  STS.64 [R21.X8], R68 ;  /* 0x0000004415007388 */ /* 0x0001e20000008a00 */
[----:B------:R-:W-:-:S06]  /*1af0*/  NOP ;  /* 0x0000000000007918 */ /* 0x000fcc0000000000 */
[----:B------:R-:W-:Y:S04]  /*1b00*/  LDS.U16 R71, [R39] ;  /* 0x0000000027477984 */ /* 0x000fe80000000400 */
[----:B------:R-:W-:Y:S01]  /*1b10*/  LDS.U16 R73, [R39+0x40] ;  /* 0x0000400027497984 */ /* 0x000fe20000000400 */
[----:B0-----:R-:W-:-:S03]  /*1b20*/  IMAD R69, R5, c[0x0][0x214], R70 ;  /* 0x0000850005457a24 */ /* 0x001fc600078e0246 */
[----:B------:R-:W-:Y:S01]  /*1b30*/  LDS.U16 R75, [R39+0x80] ;  /* 0x00008000274b7984 */ /* 0x000fe20000000400 */
[----:B------:R-:W-:-:S03]  /*1b40*/  IMAD.IADD R33, R33, 0x1, R69 ;  /* 0x0000000121217824 */ /* 0x000fc600078e0245 */
[----:B------:R-:W-:Y:S01]  /*1b50*/  LDS.U16 R77, [R39+0xc0] ;  /* 0x0000c000274d7984 */ /* 0x000fe20000000400 */
[----:B------:R-:W-:-:S03]  /*1b60*/  IMAD.WIDE.U32 R32, R0, c[0x0][0x218], R32 ;  /* 0x0000860000207a25 */ /* 0x000fc600078e0020 */
[----:B------:R-:W-:Y:S04]  /*1b70*/  @!P1 STS [0x100], R40 ;  /* 0x00010028ff009388 */ /* 0x000fe80000000800 */
[----:B------:R-:W-:Y:S01]  /*1b80*/  BAR.SYNC.DEFER_BLOCKING 0x0 ;  /* 0x0000000000007b1d */ /* 0x000fe20000010000 */
[----:B------:R-:W-:Y:S02]  /*1b90*/  IADD3 R35, P0, R43, R32, RZ ;  /* 0x000000202b237210 */ /* 0x000fe40007f1e0ff */
[----:B------:R-:W-:Y:S02]  /*1ba0*/  LEA R32, P5, R60, c[0x0][0x270], 0x1 ;  /* 0x00009c003c207a11 */ /* 0x000fe400078a08ff */
[----:B------:R-:W-:Y:S02]  /*1bb0*/  IADD3.X R68, R44, R79, R33, P0, !PT ;  /* 0x0000004f2c447210 */ /* 0x000fe400007fe421 */
[----:B------:R-:W-:-:S02]  /*1bc0*/  LEA.HI.X R33, R60, c[0x0][0x274], R61, 0x1, P5 ;  /* 0x00009d003c217a11 */ /* 0x000fc400028f0c3d */
        /* <DEDUP_REMOVED lines=19> */
.L_x_8168:
[----:B------:R-:W-:Y:S05]  /*1d00*/  BSYNC B0 ;  /* 0x0000000000007941 */ /* 0x000fea0003800000 */
.L_x_8167:
[----:B------:R1:W-:Y:S04]  /*1d10*/  @!P0 STG.E.U16 [R32.64+-0xc0], R73 ;  /* 0xffff404920008986 */ /* 0x0003e8000c101504 */
[----:B------:R1:W-:Y:S04]  /*1d20*/  @!P2 STG.E.U16 [R32.64+-0x80], R75 ;  /* 0xffff804b2000a986 */ /* 0x0003e8000c101504 */
[----:B------:R1:W-:Y:S02]  /*1d30*/  @!P3 STG.E.U16 [R32.64+-0x40], R77 ;  /* 0xffffc04d2000b986 */ /* 0x0003e4000c101504 */
.L_x_8166:
[----:B------:R-:W-:Y:S01]  /*1d40*/  MOV R34, c[0x0][0x16c] ;  /* 0x00005b0000227a02 */ /* 0x000fe20000000f00 */
[--C-:B-1----:R-:W-:Y:S01]  /*1d50*/  HADD2.F32 R32, -RZ, R64.reuse.H0_H0 ;  /* 0x20000040ff207230 */ /* 0x102fe20000004100 */
        /* <DEDUP_REMOVED lines=28> */
[----:B------:R-:W-:Y:S01]  /*1f20*/  IMAD.IADD R33, R33, 0x1, R35 ;  /* 0x0000000121217824 */ /* 0x000fe200078e0223 */
[----:B------:R-:W-:Y:S01]  /*1f30*/  SHF.L.U64.HI R35, R43, 0x2, R44 ;  /* 0x000000022b237819 */ /* 0x000fe2000001022c */
[----:B------:R-:W-:Y:S01]  /*1f40*/  IMAD R34, R8, c[0x0][0x2a0], RZ ;  /* 0x0000a80008227a24 */ /* 0x000fe200078e02ff */
[----:B------:R-:W-:Y:S01]  /*1f50*/  MOV R88, RZ ;  /* 0x000000ff00587202 */ /* 0x000fe20000000f00 */
[----:B------:R-:W-:Y:S01]  /*1f60*/  IMAD.WIDE.U32 R32, R7, c[0x0][0x2a0], R32 ;  /* 0x0000a80007207a25 */ /* 0x000fe200078e0020 */
[----:B------:R-:W-:Y:S02]  /*1f70*/  MOV R97, RZ ;  /* 0x000000ff00617202 */ /* 0x000fe40000000f00 */
[----:B------:R-:W-:Y:S01]  /*1f80*/  IADD3.X R73, R35, R37, RZ, P2, !PT ;  /* 0x0000002523497210 */ /* 0x000fe200017fe4ff */
[----:B0-----:R-:W-:Y:S01]  /*1f90*/  IMAD R69, R7, c[0x0][0x2a4], R34 ;  /* 0x0000a90007457a24 */ /* 0x001fe200078e0222 */
[----:B------:R-:W-:-:S04]  /*1fa0*/  IADD3 R68, P0, R62, R32, RZ ;  /* 0x000000203e447210 */ /* 0x000fc80007f1e0ff */
[----:B------:R-:W-:Y:S02]  /*1fb0*/  IADD3.X R69, R63, R33, R69, P0, !PT ;  /* 0x000000213f457210 */ /* 0x000fe400007fe445 */
[----:B------:R-:W-:Y:S02]  /*1fc0*/  IADD3 R70, P0, R75, R24, RZ ;  /* 0x000000184b467210 */ /* 0x000fe40007f1e0ff */
[----:B------:R-:W-:-:S03]  /*1fd0*/  IADD3.X R75, R35, R38, RZ, P3, !PT ;  /* 0x00000026234b7210 */ /* 0x000fc60001ffe4ff */
[----:B------:R-:W-:Y:S02]  /*1fe0*/  IMAD.X R71, R35, 0x1, R36, P0 ;  /* 0x0000000123477824 */ /* 0x000fe400000e0624 */
.L_x_8182:
[----:B------:R-:W-:Y:S01]  /*1ff0*/  SHF.R.S32.HI R90, RZ, 0x1f, R95 ;  /* 0x0000001fff5a7819 */ /* 0x000fe2000001145f */
[----:B------:R-:W-:Y:S01]  /*2000*/  IMAD.MOV.U32 R34, RZ, RZ, R56 ;  /* 0x000000ffff227224 */ /* 0x000fe200078e0038 */
[----:B------:R-:W-:Y:S01]  /*2010*/  MOV R35, R25 ;  /* 0x0000001900237202 */ /* 0x000fe20000000f00 */
[----:B------:R-:W-:Y:S01]  /*2020*/  IMAD.WIDE.U32 R32, R95, c[0x0][0x1a0], R60 ;  /* 0x000068005f207a25 */ /* 0x000fe200078e003c */
[----:B------:R-:W-:Y:S02]  /*2030*/  IADD3 R40, -R62, c[0x0][0x168], RZ ;  /* 0x00005a003e287a10 */ /* 0x000fe40007ffe1ff */
[----:B------:R-:W-:Y:S01]  /*2040*/  PRMT R92, RZ, 0x7610, R92 ;  /* 0x00007610ff5c7816 */ /* 0x000fe2000000005c */
[----:B------:R-:W-:Y:S01]  /*2050*/  IMAD R76, R90, c[0x0][0x188], RZ ;  /* 0x000062005a4c7a24 */ /* 0x000fe200078e02ff */
[-C--:B------:R-:W-:Y:S01]  /*2060*/  ISETP.GE.AND P0, PT, R60, R40.reuse, PT ;  /* 0x000000283c00720c */ /* 0x080fe20003f06270 */
[----:B------:R-:W-:Y:S01]  /*2070*/  IMAD R78, R90, c[0x0][0x1a0], RZ ;  /* 0x000068005a4e7a24 */ /* 0x000fe200078e02ff */
[-C--:B------:R-:W-:Y:S01]  /*2080*/  ISETP.GE.AND P2, PT, R29, R40.reuse, PT ;  /* 0x000000281d00720c */ /* 0x080fe20003f46270 */
[----:B------:R-:W-:Y:S01]  /*2090*/  IMAD.WIDE.U32 R34, R95, c[0x0][0x188], R34 ;  /* 0x000062005f227a25 */ /* 0x000fe200078e0022 */
[----:B------:R-:W-:-:S02]  /*20a0*/  ISETP.GE.AND P3, PT, R30, R40, PT ;  /* 0x000000281e00720c */ /* 0x000fc40003f66270 */
[----:B------:R-:W-:Y:S01]  /*20b0*/  ISETP.GE.AND P4, PT, R31, R40, PT ;  /* 0x000000281f00720c */ /* 0x000fe20003f86270 */
[C---:B------:R-:W-:Y:S01]  /*20c0*/  IMAD R77, R95.reuse, c[0x0][0x18c], R76 ;  /* 0x000063005f4d7a24 */ /* 0x040fe200078e024c */
[----:B------:R-:W-:Y:S01]  /*20d0*/  LEA R76, P6, R32, R18, 0x1 ;  /* 0x00000012204c7211 */ /* 0x000fe200078c08ff */
[----:B------:R-:W-:Y:S01]  /*20e0*/  IMAD R79, R95, c[0x0][0x1a4], R78 ;  /* 0x000069005f4f7a24 */ /* 0x000fe200078e024e */
[C---:B------:R-:W-:Y:S01]  /*20f0*/  LEA R78, P5, R34.reuse, c[0x0][0x220], 0x2 ;  /* 0x00008800224e7a11 */ /* 0x040fe200078a10ff */
[----:B------:R-:W-:Y:S01]  /*2100*/  IMAD.IADD R35, R35, 0x1, R77 ;  /* 0x0000000123237824 */ /* 0x000fe200078e024d */
[----:B------:R-:W-:Y:S02]  /*2110*/  PRMT R94, RZ, 0x7610, R94 ;  /* 0x00007610ff5e7816 */ /* 0x000fe4000000005e */
[----:B------:R-:W-:Y:S02]  /*2120*/  IADD3 R33, R33, R79, RZ ;  /* 0x0000004f21217210 */ /* 0x000fe40007ffe0ff */
[----:B------:R-:W-:-:S02]  /*2130*/  LEA.HI.X R79, R34, c[0x0][0x224], R35, 0x2, P5 ;  /* 0x00008900224f7a11 */ /* 0x000fc400028f1423 */
[----:B------:R-:W-:Y:S02]  /*2140*/  PRMT R96, RZ, 0x7610, R96 ;  /* 0x00007610ff607816 */ /* 0x000fe40000000060 */
[----:B------:R-:W-:Y:S01]  /*2150*/  PRMT R98, RZ, 0x7610, R98 ;  /* 0x00007610ff627816 */ /* 0x000fe20000000062 */
[----:B--2---:R-:W2:Y:S01]  /*2160*/  LDG.E R78, [R78.64] ;  /* 0x000000044e4e7981 */ /* 0x004ea2000c1e1900 */
[----:B------:R-:W-:-:S05]  /*2170*/  LEA.HI.X R77, R32, R19, R33, 0x1, P6 ;  /* 0x00000013204d7211 */ /* 0x000fca00030f0c21 */
[----:B0--3--:R0:W3:Y:S04]  /*2180*/  @!P0 LDG.E.U16 R92, [R76.64] ;  /* 0x000000044c5c8981 */ /* 0x0090e8000c1e1500 */
[----:B------:R0:W4:Y:S04]  /*2190*/  @!P2 LDG.E.U16 R94, [R76.64+0x40] ;  /* 0x000040044c5ea981 */ /* 0x000128000c1e1500 */
[----:B------:R0:W4:Y:S04]  /*21a0*/  @!P3 LDG.E.U16 R96, [R76.64+0x80] ;  /* 0x000080044c60b981 */ /* 0x000128000c1e1500 */
[----:B------:R0:W4:Y:S01]  /*21b0*/  @!P4 LDG.E.U16 R98, [R76.64+0xc0] ;  /* 0x0000c0044c62c981 */ /* 0x000122000c1e1500 */
[----:B------:R-:W-:Y:S01]  /*21c0*/  MOV R32, R58 ;  /* 0x0000003a00207202 */ /* 0x000fe20000000f00 */
[----:B------:R-:W-:Y:S01]  /*21d0*/  IMAD R100, R90, c[0x0][0x1c0], RZ ;  /* 0x000070005a647a24 */ /* 0x000fe200078e02ff */
[----:B------:R-:W-:-:S02]  /*21e0*/  MOV R33, R27 ;  /* 0x0000001b00217202 */ /* 0x000fc40000000f00 */
[----:B------:R-:W-:Y:S01]  /*21f0*/  IADD3 R35, R20, -0x1, RZ ;  /* 0xffffffff14237810 */ /* 0x000fe20007ffe0ff */
[C---:B------:R-:W-:Y:S02]  /*2200*/  IMAD R99, R95.reuse, c[0x0][0x1c4], R100 ;  /* 0x000071005f637a24 */ /* 0x040fe400078e0264 */
[----:B------:R-:W-:Y:S01]  /*2210*/  IMAD.WIDE.U32 R32, R95, c[0x0][0x1c0], R32 ;  /* 0x000070005f207a25 */ /* 0x000fe200078e0020 */
[----:B------:R-:W-:-:S03]  /*2220*/  LEA.HI R34, R35, R35, RZ, 0x1 ;  /* 0x0000002323227211 */ /* 0x000fc600078f08ff */
[----:B------:R-:W-:Y:S01]  /*2230*/  IMAD.IADD R33, R33, 0x1, R99 ;  /* 0x0000000121217824 */ /* 0x000fe200078e0263 */
[----:B------:R-:W-:Y:S02]  /*2240*/  LOP3.LUT R100, R34, 0xfffffe, RZ, 0xc0, !PT ;  /* 0x00fffffe22647812 */ /* 0x000fe400078ec0ff */
[C---:B------:R-:W-:Y:S02]  /*2250*/  LEA R34, P0, R32.reuse, c[0x0][0x230], 0x2 ;  /* 0x00008c0020227a11 */ /* 0x040fe400078010ff */
[----:B------:R-:W-:Y:S02]  /*2260*/  IADD3 R102, R35, -R100, RZ ;  /* 0x8000006423667210 */ /* 0x000fe40007ffe0ff */
[----:B------:R-:W-:Y:S02]  /*2270*/  LEA.HI.X R35, R32, c[0x0][0x234], R33, 0x2, P0 ;  /* 0x00008d0020237a11 */ /* 0x000fe400000f1421 */
[----:B------:R-:W-:Y:S02]  /*2280*/  ISETP.GT.AND P0, PT, R20, 0x1, PT ;  /* 0x000000011400780c */ /* 0x000fe40003f04270 */
[----:B------:R-:W-:-:S02]  /*2290*/  ISETP.NE.AND P2, PT, R12, RZ, PT ;  /* 0x000000ff0c00720c */ /* 0x000fc40003f45270 */
[----:B------:R-:W-:Y:S02]  /*22a0*/  ISETP.EQ.AND P0, PT, R23, RZ, P0 ;  /* 0x000000ff1700720c */ /* 0x000fe40000702270 */
[----:B------:R-:W-:-:S09]  /*22b0*/  IADD3 R32, R12, 0x200, RZ ;  /* 0x000002000c207810 */ /* 0x000fd20007ffe0ff */
[----:B------:R-:W-:Y:S02]  /*22c0*/  @!P2 IMAD R32, R102, 0x100, R95 ;  /* 0x000001006620a824 */ /* 0x000fe400078e025f */
[----:B0-----:R-:W-:-:S03]  /*22d0*/  @P0 IADD3 R76, R20, -0x2, RZ ;  /* 0xfffffffe144c0810 */ /* 0x001fc60007ffe0ff */
[----:B------:R-:W-:Y:S02]  /*22e0*/  SHF.L.U32 R99, R32, 0x2, RZ ;  /* 0x0000000220637819 */ /* 0x000fe400000006ff */
[----:B------:R-:W-:Y:S02]  /*22f0*/  @P0 IMAD R33, R76, c[0x0][0x16c], R95 ;  /* 0x00005b004c210a24 */ /* 0x000fe400078e025f */
[----:B------:R-:W-:Y:S02]  /*2300*/  IMAD.MOV.U32 R116, RZ, RZ, RZ ;  /* 0x000000ffff747224 */ /* 0x000fe400078e00ff */
[----:B------:R-:W-:-:S04]  /*2310*/  @P0 IMAD.WIDE R32, R33, 0x8, R50 ;  /* 0x0000000821200825 */ /* 0x000fc800078e0232 */
[----:B--2---:R-:W-:-:S04]  /*2320*/  FMUL.FTZ R101, R78, 1.4426950216293334961 ;  /* 0x3fb8aa3b4e657820 */ /* 0x004fc80000410000 */
[----:B------:R-:W-:-:S06]  /*2330*/  FMUL.FTZ R100, R45, R101 ;  /* 0x000000652d647220 */ /* 0x000fcc0000410000 */
[----:B------:R-:W0:Y:S01]  /*2340*/  MUFU.EX2 R100, R100 ;  /* 0x0000006400647308 */ /* 0x000e220000000800 */
[----:B---3--:R-:W-:Y:S04]  /*2350*/  STS.U16 [R39], R92 ;  /* 0x0000005c27007388 */ /* 0x008fe80000000400 */
[----:B-1--4-:R1:W-:Y:S04]  /*2360*/  STS.U16 [R39+0x40], R94 ;  /* 0x0000405e27007388 */ /* 0x0123e80000000400 */
[----:B------:R-:W-:Y:S04]  /*2370*/  STS.U16 [R39+0x80], R96 ;  /* 0x0000806027007388 */ /* 0x000fe80000000400 */
[----:B------:R-:W-:Y:S01]  /*2380*/  STS.U16 [R39+0xc0], R98 ;  /* 0x0000c06227007388 */ /* 0x000fe20000000400 */
[----:B------:R-:W-:-:S06]  /*2390*/  NOP ;  /* 0x0000000000007918 */ /* 0x000fcc0000000000 */
[----:B------:R-:W2:Y:S04]  /*23a0*/  LDS.64 R76, [R21.X8] ;  /* 0x00000000154c7984 */ /* 0x000ea80000008a00 */
[----:B------:R-:W3:Y:S04]  /*23b0*/  LDG.E R34, [R34.64] ;  /* 0x0000000422227981 */ /* 0x000ee8000c1e1900 */
[----:B0-----:R0:W-:Y:S04]  /*23c0*/  STS [R99+0x548], R100 ;  /* 0x0005486463007388 */ /* 0x0011e80000000800 */
[----:B------:R-:W-:Y:S06]  /*23d0*/  BAR.SYNC.DEFER_BLOCKING 0x0 ;  /* 0x0000000000007b1d */ /* 0x000fec0000010000 */
[----:B------:R4:W5:Y:S01]  /*23e0*/  @P0 LDG.E R116, [R32.64+0x4] ;  /* 0x0000040420740981 */ /* 0x000962000c1e1900 */
[----:B------:R-:W-:-:S13]  /*23f0*/  ISETP.NE.AND P3, PT, R12, 0x1f, PT ;  /* 0x0000001f0c00780c */ /* 0x000fda0003f65270 */
[----:B------:R4:W3:Y:S01]  /*2400*/  @P3 LDS R121, [R12.X4+0xd4c] ;  /* 0x000d4c000c793984 */ /* 0x0008e20000004800 */
[-C--:B------:R-:W-:Y:S02]  /*2410*/  FMUL.FTZ R102, R46, R101.reuse ;  /* 0x000000652e667220 */ /* 0x080fe40000410000 */
[-C--:B------:R-:W-:Y:S02]  /*2420*/  FMUL.FTZ R106, R48, R101.reuse ;  /* 0x00000065306a7220 */ /* 0x080fe40000410000 */
[----:B------:R-:W-:Y:S02]  /*2430*/  FMUL.FTZ R115, R47, R101 ;  /* 0x000000652f737220 */ /* 0x000fe40000410000 */
[----:B------:R-:W4:Y:S01]  /*2440*/  MUFU.EX2 R102, R102 ;  /* 0x0000006600667308 */ /* 0x000f220000000800 */
[--C-:B-1----:R-:W-:Y:S02]  /*2450*/  HADD2.F32 R94, -RZ, R64.reuse.H0_H0 ;  /* 0x20000040ff5e7230 */ /* 0x102fe40000004100 */
[----:B0-----:R-:W-:-:S05]  /*2460*/  HADD2.F32 R99, -RZ, R64.H1_H1 ;  /* 0x30000040ff637230 */ /* 0x001fca0000004100 */
[----:B------:R-:W0:Y:S01]  /*2470*/  MUFU.EX2 R106, R106 ;  /* 0x0000006a006a7308 */ /* 0x000e220000000800 */
[----:B--2---:R-:W-:Y:S02]  /*2480*/  HADD2.F32 R79, -RZ, R76.H0_H0 ;  /* 0x2000004cff4f7230 */ /* 0x004fe40000004100 */
[--C-:B------:R-:W-:Y:S02]  /*2490*/  HADD2.F32 R98, -RZ, R77.reuse.H0_H0 ;  /* 0x2000004dff627230 */ /* 0x100fe40000004100 */
[----:B------:R-:W-:-:S03]  /*24a0*/  HADD2.F32 R96, -RZ, R77.H1_H1 ;  /* 0x3000004dff607230 */ /* 0x000fc60000004100 */
[----:B------:R-:W1:Y:S01]  /*24b0*/  MUFU.EX2 R115, R115 ;  /* 0x0000007300737308 */ /* 0x000e620000000800 */
        /* <DEDUP_REMOVED lines=10> */
[----:B----4-:R-:W-:Y:S02]  /*2560*/  FMUL.FTZ R110, R100, R102 ;  /* 0x00000066646e7220 */ /* 0x010fe40000410000 */
[----:B------:R-:W-:Y:S02]  /*2570*/  FMUL.FTZ R104, R98, R109 ;  /* 0x0000006d62687220 */ /* 0x000fe40000410000 */
[----:B------:R-:W-:Y:S02]  /*2580*/  FMUL.FTZ R111, R96, R107 ;  /* 0x0000006b606f7220 */ /* 0x000fe40000410000 */
[-C--:B---3--:R-:W-:Y:S02]  /*2590*/  FMUL.FTZ R105, R83, R34.reuse ;  /* 0x0000002253697220 */ /* 0x088fe40000410000 */
[----:B------:R-:W-:-:S02]  /*25a0*/  FMUL.FTZ R101, R85, R34 ;  /* 0x0000002255657220 */ /* 0x000fc40000410000 */
[-C--:B------:R-:W-:Y:S02]  /*25b0*/  FMUL.FTZ R119, R49, R34.reuse ;  /* 0x0000002231777220 */ /* 0x080fe40000410000 */
[----:B------:R-:W-:Y:S02]  /*25c0*/  FMUL.FTZ R112, R81, R34 ;  /* 0x0000002251707220 */ /* 0x000fe40000410000 */
[----:B0-----:R-:W-:Y:S02]  /*25d0*/  FFMA.FTZ R35, R106, R101, R105 ;  /* 0x000000656a237223 */ /* 0x001fe40000010069 */
[----:B------:R-:W-:Y:S01]  /*25e0*/  FFMA.FTZ R34, R102, R103, R117 ;  /* 0x0000006766227223 */ /* 0x000fe20000010075 */
[----:B------:R-:W-:Y:S05]  /*25f0*/  @P3 BRA `(.L_x_8171) ;  /* 0x0000007000003947 */ /* 0x000fea0003800000 */
[----:B-1----:R-:W-:Y:S01]  /*2600*/  ISETP.NE.AND P0, PT, R20, c[0x0][0x174], PT ;  /* 0x00005d0014007a0c */ /* 0x002fe20003f05270 */
[----:B------:R-:W-:-:S12]  /*2610*/  HFMA2.MMA R121, -RZ, RZ, 1.875, 0 ;  /* 0x3f800000ff797435 */ /* 0x000fd800000001ff */
[----:B------:R-:W-:-:S04]  /*2620*/  @P0 LEA.HI R32, R20, R20, RZ, 0x1 ;  /* 0x0000001414200211 */ /* 0x000fc800078f08ff */
[----:B------:R-:W-:-:S04]  /*2630*/  @P0 LOP3.LUT R33, R32, 0xfffffe, RZ, 0xc0, !PT ;  /* 0x00fffffe20210812 */ /* 0x000fc800078ec0ff */
[----:B------:R-:W-:-:S05]  /*2640*/  @P0 IADD3 R32, -R33, R20, RZ ;  /* 0x0000001421200210 */ /* 0x000fca0007ffe1ff */
[----:B------:R-:W-:-:S05]  /*2650*/  @P0 IMAD R32, R32, 0x100, R95 ;  /* 0x0000010020200824 */ /* 0x000fca00078e025f */
[----:B------:R0:W1:Y:S02]  /*2660*/  @P0 LDS R121, [R32.X4+0x548] ;  /* 0x0005480020790984 */ /* 0x0000640000004800 */
.L_x_8171:
[----:B-1----:R-:W-:Y:S05]  /*2670*/  BSYNC B0 ;  /* 0x0000000000007941 */ /* 0x002fea0003800000 */
.L_x_8170:
[----:B0-----:R-:W-:Y:S01]  /*2680*/  FMUL.FTZ R32, R106, R121 ;  /* 0x000000796a207220 */ /* 0x001fe20000410000 */
[----:B------:R-:W-:Y:S01]  /*2690*/  ISETP.NE.AND P4, PT, R23, 0x1f, PT ;  /* 0x0000001f1700780c */ /* 0x000fe20003f85270 */
[----:B------:R-:W-:Y:S01]  /*26a0*/  FFMA.FTZ R123, R115, R35, R112 ;  /* 0x00000023737b7223 */ /* 0x000fe20000010070 */
[----:B------:R-:W-:Y:S01]  /*26b0*/  ISETP.GE.AND P0, PT, R21, 0x1, PT ;  /* 0x000000011500780c */ /* 0x000fe20003f06270 */
[----:B------:R-:W-:Y:S01]  /*26c0*/  FMUL.FTZ R35, R115, R32 ;  /* 0x0000002073237220 */ /* 0x000fe20000410000 */
[----:B------:R-:W-:Y:S01]  /*26d0*/  ISETP.GE.U32.AND P5, PT, R23, 0x18, PT ;  /* 0x000000181700780c */ /* 0x000fe20003fa6070 */
[C---:B------:R-:W-:Y:S01]  /*26e0*/  FFMA.FTZ R34, R115.reuse, R34, R104 ;  /* 0x0000002273227223 */ /* 0x040fe20000010068 */
[----:B------:R-:W-:Y:S01]  /*26f0*/  BSSY B0, `(.L_x_8172) ;  /* 0x0000078000007945 */ /* 0x000fe20003800000 */
[----:B------:R-:W-:Y:S01]  /*2700*/  FMUL.FTZ R33, R115, R110 ;  /* 0x0000006e73217220 */ /* 0x000fe20000410000 */
[----:B------:R-:W-:Y:S01]  /*2710*/  SHF.L.U32 R110, R95, 0x3, RZ ;  /* 0x000000035f6e7819 */ /* 0x000fe200000006ff */
[----:B------:R-:W-:-:S02]  /*2720*/  FFMA.FTZ R123, R102, R123, R119 ;  /* 0x0000007b667b7223 */ /* 0x000fc40000010077 */
[----:B------:R-:W-:Y:S02]  /*2730*/  FMUL.FTZ R120, R102, R35 ;  /* 0x0000002366787220 */ /* 0x000fe40000410000 */
[C---:B------:R-:W-:Y:S02]  /*2740*/  FFMA.FTZ R125, R106.reuse, R34, R111 ;  /* 0x000000226a7d7223 */ /* 0x040fe4000001006f */
        /* <DEDUP_REMOVED lines=31> */
[----:B------:R-:W-:Y:S02]  /*2940*/  IMAD.MOV.U32 R32, RZ, RZ, 0x3f800000 ;  /* 0x3f800000ff207424 */ /* 0x000fe400078e00ff */
[----:B---3--:R-:W-:Y:S01]  /*2950*/  @P0 FMUL.FTZ R118, R118, R33 ;  /* 0x0000002176760220 */ /* 0x008fe20000410000 */
[----:B------:R-:W-:Y:S01]  /*2960*/  ISETP.GE.AND P0, PT, R20, c[0x0][0x174], PT ;  /* 0x00005d0014007a0c */ /* 0x000fe20003f06270 */
[----:B------:R-:W2:Y:S01]  /*2970*/  SHFL.UP PT, R34, R125, 0x8, RZ ;  /* 0x050000007d227989 */ /* 0x000ea200000e00ff */
[----:B------:R-:W-:-:S02]  /*2980*/  MOV R33, RZ ;  /* 0x000000ff00217202 */ /* 0x000fc40000000f00 */
[----:B------:R-:W-:Y:S01]  /*2990*/  ISETP.NE.OR P0, PT, R23, RZ, P0 ;  /* 0x000000ff1700720c */ /* 0x000fe20000705670 */
[----:B------:R-:W3:Y:S01]  /*29a0*/  SHFL.UP PT, R35, R118, 0x8, RZ ;  /* 0x0500000076237989 */ /* 0x000ee200000e00ff */
[----:B0-----:R-:W-:-:S11]  /*29b0*/  @!P5 FFMA.FTZ R123, R120, R122, R123 ;  /* 0x0000007a787bd223 */ /* 0x001fd6000001007b */
[----:B------:R-:W-:Y:S01]  /*29c0*/  @!P0 LDS.64 R32, [R110+0xdc8] ;  /* 0x000dc8006e208984 */ /* 0x000fe20000000a00 */
        /* <DEDUP_REMOVED lines=11> */
[----:B-----5:R-:W-:Y:S01]  /*2a80*/  SHFL.IDX PT, R114, R116, RZ, 0x1f ;  /* 0x00001fff74727589 */ /* 0x020fe200000e0000 */
[----:B--2---:R-:W-:-:S03]  /*2a90*/  @P0 FFMA.FTZ R125, R118, R34, R125 ;  /* 0x00000022767d0223 */ /* 0x004fc6000001007d */
[----:B------:R-:W-:Y:S01]  /*2aa0*/  SHFL.DOWN PT, R122, R120, 0x1, 0x1f ;  /* 0x08201f00787a7f89 */ /* 0x000fe200000e0000 */
[----:B---3--:R-:W-:-:S03]  /*2ab0*/  @P0 FMUL.FTZ R118, R118, R35 ;  /* 0x0000002376760220 */ /* 0x008fc60000410000 */
[----:B------:R-:W-:Y:S04]  /*2ac0*/  SHFL.IDX PT, R34, R33, RZ, 0x1f ;  /* 0x00001fff21227589 */ /* 0x000fe800000e0000 */
[----:B------:R-:W0:Y:S04]  /*2ad0*/  SHFL.DOWN PT, R35, R123, 0x1, 0x1f ;  /* 0x08201f007b237f89 */ /* 0x000e2800000e0000 */
[----:B------:R-:W-:Y:S04]  /*2ae0*/  SHFL.UP PT, R125, R125, 0x1, RZ ;  /* 0x042000007d7d7989 */ /* 0x000fe800000e00ff */
[----:B------:R-:W1:Y:S04]  /*2af0*/  SHFL.UP PT, R118, R118, 0x1, RZ ;  /* 0x0420000076767989 */ /* 0x000e6800000e00ff */
[----:B------:R-:W2:Y:S04]  /*2b00*/  SHFL.IDX PT, R124, R120, RZ, 0x1f ;  /* 0x00001fff787c7589 */ /* 0x000ea800000e0000 */
[----:B------:R-:W3:Y:S01]  /*2b10*/  SHFL.IDX PT, R123, R123, RZ, 0x1f ;  /* 0x00001fff7b7b7589 */ /* 0x000ee200000e0000 */
        /* <DEDUP_REMOVED lines=8> */
[----:B------:R-:W-:Y:S02]  /*2ba0*/  FFMA.FTZ R115, R115, R117, R104 ;  /* 0x0000007573737223 */ /* 0x000fe40000010068 */
[C---:B--2---:R-:W-:Y:S02]  /*2bb0*/  FMUL.FTZ R34, R124.reuse, R32 ;  /* 0x000000207c227220 */ /* 0x044fe40000410000 */
[----:B---3--:R-:W-:Y:S01]  /*2bc0*/  FFMA.FTZ R35, R124, R33, R123 ;  /* 0x000000217c237223 */ /* 0x008fe2000001007b */
[----:B------:R-:W-:Y:S01]  /*2bd0*/  IADD3 R33, -R62, c[0x0][0x168], -R12 ;  /* 0x00005a003e217a10 */ /* 0x000fe20007ffe90c */
[----:B------:R-:W-:Y:S02]  /*2be0*/  FFMA.FTZ R32, R49, R114, RZ ;  /* 0x0000007231207223 */ /* 0x000fe400000100ff */
[----:B------:R-:W-:Y:S01]  /*2bf0*/  FFMA.FTZ R102, R79, -R108, R114 ;  /* 0x8000006c4f667223 */ /* 0x000fe20000010072 */
[C---:B------:R-:W-:Y:S01]  /*2c00*/  ISETP.GE.AND P0, PT, R33.reuse, 0x1, PT ;  /* 0x000000012100780c */ /* 0x040fe20003f06270 */
[----:B------:R-:W-:Y:S01]  /*2c10*/  FFMA.FTZ R114, R106, R115, R111 ;  /* 0x000000736a727223 */ /* 0x000fe2000001006f */
[----:B------:R-:W-:Y:S01]  /*2c20*/  ISETP.GE.AND P2, PT, R33, 0x21, PT ;  /* 0x000000212100780c */ /* 0x000fe20003f46270 */
[----:B------:R-:W-:Y:S01]  /*2c30*/  FMUL.FTZ R111, R45, R100 ;  /* 0x000000642d6f7220 */ /* 0x000fe20000410000 */
[----:B------:R-:W-:Y:S01]  /*2c40*/  ISETP.GE.AND P3, PT, R33, 0x41, PT ;  /* 0x000000412100780c */ /* 0x000fe20003f66270 */
[----:B------:R-:W-:Y:S01]  /*2c50*/  FFMA.FTZ R108, R81, R117, R32 ;  /* 0x00000075516c7223 */ /* 0x000fe20000010020 */
[----:B------:R-:W-:Y:S01]  /*2c60*/  ISETP.GE.AND P4, PT, R33, 0x61, PT ;  /* 0x000000612100780c */ /* 0x000fe20003f86270 */
[----:B------:R-:W-:Y:S01]  /*2c70*/  FFMA.FTZ R104, R76, -R113, R117 ;  /* 0x800000714c687223 */ /* 0x000fe20000010075 */
[----:B------:R0:W-:Y:S01]  /*2c80*/  @!P1 STS.64 [R110+0xdc8], R34 ;  /* 0x000dc8226e009388 */ /* 0x0001e20000000a00 */
[----:B------:R-:W-:-:S02]  /*2c90*/  FMUL.FTZ R32, R46, R103 ;  /* 0x000000672e207220 */ /* 0x000fc40000410000 */
[----:B------:R-:W-:Y:S02]  /*2ca0*/  FFMA.FTZ R33, R102, R111, RZ ;  /* 0x0000006f66217223 */ /* 0x000fe400000100ff */
[----:B------:R-:W-:Y:S02]  /*2cb0*/  FMUL.FTZ R112, R48, R101 ;  /* 0x0000006530707220 */ /* 0x000fe40000410000 */
[----:B------:R-:W-:Y:S02]  /*2cc0*/  FMUL.FTZ R113, R47, R105 ;  /* 0x000000692f717220 */ /* 0x000fe40000410000 */
[-C--:B------:R-:W-:Y:S02]  /*2cd0*/  FFMA.FTZ R106, R104, R32.reuse, R33 ;  /* 0x00000020686a7223 */ /* 0x080fe40000010021 */
[----:B------:R-:W-:Y:S01]  /*2ce0*/  FMUL.FTZ R33, R99, R32 ;  /* 0x0000002063217220 */ /* 0x000fe20000410000 */
[----:B0-----:R-:W-:Y:S01]  /*2cf0*/  SHF.L.U64.HI R110, R88, 0x2, R97 ;  /* 0x00000002586e7819 */ /* 0x001fe20000010261 */
[----:B------:R-:W-:-:S02]  /*2d00*/  FMUL.FTZ R35, R77, R112 ;  /* 0x000000704d237220 */ /* 0x000fc40000410000 */
[----:B------:R-:W-:Y:S02]  /*2d10*/  FMUL.FTZ R34, R92, R113 ;  /* 0x000000715c227220 */ /* 0x000fe40000410000 */
[----:B------:R-:W-:Y:S02]  /*2d20*/  FMUL.FTZ R32, R94, R111 ;  /* 0x0000006f5e207220 */ /* 0x000fe40000410000 */
[----:B------:R-:W-:Y:S02]  /*2d30*/  FFMA.FTZ R109, R98, -R109, R115 ;  /* 0x8000006d626d7223 */ /* 0x000fe40000010073 */
[----:B------:R-:W-:Y:S01]  /*2d40*/  FFMA.FTZ R107, R96, -R107, R114 ;  /* 0x8000006b606b7223 */ /* 0x000fe20000010072 */
[----:B------:R0:W-:Y:S01]  /*2d50*/  STS.128 [R12.X16+0x110], R32 ;  /* 0x000110200c007388 */ /* 0x0001e2000000cc00 */
[----:B------:R-:W-:Y:S01]  /*2d60*/  FFMA.FTZ R108, R83, R115, R108 ;  /* 0x00000073536c7223 */ /* 0x000fe2000001006c */
[----:B------:R-:W-:Y:S01]  /*2d70*/  SHF.L.U32 R115, R88, 0x2, RZ ;  /* 0x0000000258737819 */ /* 0x000fe200000006ff */
[----:B------:R-:W-:-:S02]  /*2d80*/  FFMA.FTZ R106, R109, R113, R106 ;  /* 0x000000716d6a7223 */ /* 0x000fc4000001006a */
[----:B------:R-:W-:Y:S02]  /*2d90*/  FMUL.FTZ R111, R107, R112 ;  /* 0x000000706b6f7220 */ /* 0x000fe40000410000 */
[----:B------:R-:W-:Y:S02]  /*2da0*/  FFMA.FTZ R108, R85, R114, R108 ;  /* 0x00000072556c7223 */ /* 0x000fe4000001006c */
        /* <DEDUP_REMOVED lines=12> */
.L_x_8173:
[----:B0-----:R-:W-:Y:S05]  /*2e70*/  BSYNC B0 ;  /* 0x0000000000007941 */ /* 0x001fea0003800000 */
.L_x_8172:
[----:B------:R0:W1:Y:S01]  /*2e80*/  LDS R35, [R12.X4+0x190] ;  /* 0x000190000c237984 */ /* 0x0000620000004800 */
[----:B------:R-:W-:Y:S01]  /*2e90*/  BSSY B0, `(.L_x_8174) ;  /* 0x0000006000007945 */ /* 0x000fe20003800000 */
[----:B------:R-:W-:Y:S01]  /*2ea0*/  IMAD R113, R115, c[0x0][0x2b4], R110 ;  /* 0x0000ad0073717a24 */ /* 0x000fe200078e026e */
[----:B------:R-:W-:Y:S05]  /*2eb0*/  @!P2 BRA `(.L_x_8175) ;  /* 0x000000300000a947 */ /* 0x000fea0003800000 */
[----:B------:R-:W-:-:S04]  /*2ec0*/  IMAD.WIDE.U32 R32, R115, c[0x0][0x2b0], R70 ;  /* 0x0000ac0073207a25 */ /* 0x000fc800078e0046 */
[----:B------:R-:W-:-:S05]  /*2ed0*/  IMAD.IADD R33, R33, 0x1, R113 ;  /* 0x0000000121217824 */ /* 0x000fca00078e0271 */
[----:B-1----:R1:W-:Y:S02]  /*2ee0*/  RED.E.ADD.F32.FTZ.RN.STRONG.GPU [R32.64], R35 ;  /* 0x000000232000798e */ /* 0x0023e4000c10e784 */
.L_x_8175:
[----:B------:R-:W-:Y:S05]  /*2ef0*/  BSYNC B0 ;  /* 0x0000000000007941 */ /* 0x000fea0003800000 */
.L_x_8174:
[----:B------:R2:W3:Y:S01]  /*2f00*/  LDS R111, [R12.X4+0x210] ;  /* 0x000210000c6f7984 */ /* 0x0004e20000004800 */
[----:B------:R-:W-:Y:S01]  /*2f10*/  BSSY B0, `(.L_x_8176) ;  /* 0x0000006000007945 */ /* 0x000fe20003800000 */
[----:B-1----:R-:W-:Y:S01]  /*2f20*/  IMAD.WIDE.U32 R32, R115, c[0x0][0x2b0], R74 ;  /* 0x0000ac0073207a25 */ /* 0x002fe200078e004a */
[----:B------:R-:W-:Y:S05]  /*2f30*/  @!P3 BRA `(.L_x_8177) ;  /* 0x000000300000b947 */ /* 0x000fea0003800000 */
[----:B------:R-:W-:-:S05]  /*2f40*/  IMAD.WIDE.U32 R34, R115, c[0x0][0x2b0], R72 ;  /* 0x0000ac0073227a25 */ /* 0x000fca00078e0048 */
[----:B------:R-:W-:-:S05]  /*2f50*/  IADD3 R35, R113, R35, RZ ;  /* 0x0000002371237210 */ /* 0x000fca0007ffe0ff */
[----:B---3--:R1:W-:Y:S02]  /*2f60*/  RED.E.ADD.F32.FTZ.RN.STRONG.GPU [R34.64], R111 ;  /* 0x0000006f2200798e */ /* 0x0083e4000c10e784 */
.L_x_8177:
[----:B------:R-:W-:Y:S05]  /*2f70*/  BSYNC B0 ;  /* 0x0000000000007941 */ /* 0x000fea0003800000 */
.L_x_8176:
[----:B-1----:R1:W4:Y:S01]  /*2f80*/  LDS R35, [R12.X4+0x290] ;  /* 0x000290000c237984 */ /* 0x0023220000004800 */
[----:B------:R-:W-:Y:S01]  /*2f90*/  BSSY B0, `(.L_x_8178) ;  /* 0x0000004000007945 */ /* 0x000fe20003800000 */
[----:B------:R-:W-:Y:S05]  /*2fa0*/  @!P4 BRA `(.L_x_8179) ;  /* 0x000000200000c947 */ /* 0x000fea0003800000 */
[----:B------:R-:W-:-:S05]  /*2fb0*/  IADD3 R33, R113, R33, RZ ;  /* 0x0000002171217210 */ /* 0x000fca0007ffe0ff */
[----:B----4-:R4:W-:Y:S02]  /*2fc0*/  RED.E.ADD.F32.FTZ.RN.STRONG.GPU [R32.64], R35 ;  /* 0x000000232000798e */ /* 0x0109e4000c10e784 */
.L_x_8179:
[----:B------:R-:W-:Y:S05]  /*2fd0*/  BSYNC B0 ;  /* 0x0000000000007941 */ /* 0x000fea0003800000 */
.L_x_8178:
[----:B----4-:R-:W4:Y:S01]  /*2fe0*/  SHFL.DOWN PT, R33, R106, 0x1, 0x1f ;  /* 0x08201f006a217f89 */ /* 0x010f2200000e0000 */
[C---:B------:R-:W-:Y:S01]  /*2ff0*/  ISETP.GT.AND P0, PT, R21.reuse, 0x1e, PT ;  /* 0x0000001e1500780c */ /* 0x040fe20003f04270 */
[----:B------:R-:W-:Y:S01]  /*3000*/  FMUL.FTZ R32, R78, R105 ;  /* 0x000000694e207220 */ /* 0x000fe20000410000 */
[----:B------:R-:W-:Y:S01]  /*3010*/  ISETP.NE.AND P2, PT, R21, RZ, PT ;  /* 0x000000ff1500720c */ /* 0x000fe20003f45270 */
[----:B------:R-:W5:Y:S01]  /*3020*/  SHFL.DOWN PT, R35, R108, 0x1, 0x1f ;  /* 0x08201f006c237f89 */ /* 0x000f6200000e0000 */
[----:B------:R-:W-:Y:S01]  /*3030*/  FMUL.FTZ R76, R76, R103 ;  /* 0x000000674c4c7220 */ /* 0x000fe20000410000 */
[----:B------:R-:W-:Y:S01]  /*3040*/  BSSY B0, `(.L_x_8180) ;  /* 0x000003a000007945 */ /* 0x000fe20003800000 */
        /* <DEDUP_REMOVED lines=16> */
[----:B------:R-:W-:-:S02]  /*3150*/  FFMA.FTZ R82, R47, R105, R82 ;  /* 0x000000692f527223 */ /* 0x000fc40000010052 */
[----:B------:R-:W-:Y:S02]  /*3160*/  FFMA.FTZ R89, R48, R96, R89 ;  /* 0x0000006030597223 */ /* 0x000fe40000010059 */
[----:B------:R-:W-:Y:S02]  /*3170*/  FFMA.FTZ R87, R46, R76, R87 ;  /* 0x0000004c2e577223 */ /* 0x000fe40000010057 */
[----:B------:R-:W-:Y:S02]  /*3180*/  FFMA.FTZ R80, R45, R79, R80 ;  /* 0x0000004f2d507223 */ /* 0x000fe40000010050 */
        /* <DEDUP_REMOVED lines=21> */
[----:B------:R-:W-:Y:S02]  /*32e0*/  FMUL.FTZ R35, R78, R100 ;  /* 0x000000644e237220 */ /* 0x000fe40000410000 */
[----:B------:R-:W-:Y:S02]  /*32f0*/  IMAD.MOV.U32 R33, RZ, RZ, R108 ;  /* 0x000000ffff217224 */ /* 0x000fe400078e006c */
[----:B------:R-:W-:-:S03]  /*3300*/  FMUL.FTZ R35, R102, R35 ;  /* 0x0000002366237220 */ /* 0x000fc60000410000 */
[----:B------:R4:W-:Y:S01]  /*3310*/  @!P2 STS.64 [0x318], R32 ;  /* 0x00031820ff00a388 */ /* 0x0009e20000000a00 */
        /* <DEDUP_REMOVED lines=12> */
.L_x_8181:
[----:B----4-:R-:W-:Y:S05]  /*33e0*/  BSYNC B0 ;  /* 0x0000000000007941 */ /* 0x010fea0003800000 */
.L_x_8180:
[----:B------:R-:W-:Y:S02]  /*33f0*/  IADD3 R95, R95, 0x1, RZ ;  /* 0x000000015f5f7810 */ /* 0x000fe40007ffe0ff */
[----:B------:R-:W-:Y:S02]  /*3400*/  IADD3 R88, P2, R88, 0x1, RZ ;  /* 0x0000000158587810 */ /* 0x000fe40007f5e0ff */
[----:B------:R-:W-:-:S03]  /*3410*/  ISETP.GE.AND P0, PT, R95, c[0x0][0x16c], PT ;  /* 0x00005b005f007a0c */ /* 0x000fc60003f06270 */
[----:B------:R-:W-:-:S10]  /*3420*/  IMAD.X R97, RZ, RZ, R97, P2 ;  /* 0x000000ffff617224 */ /* 0x000fd400010e0661 */
[----:B------:R-:W-:Y:S01]  /*3430*/  @P0 CALL.REL.NOINC `(.L_x_8169) ;  /* 0x0000001000000944 */ /* 0x000fe20003c00000 */
[----:B------:R-:W-:Y:S05]  /*3440*/  BRA `(.L_x_8182) ;  /* 0xffffeba000007947 */ /* 0x000fea000383ffff */
.L_x_8169:
[----:B------:R-:W-:Y:S01]  /*3450*/  BAR.SYNC.DEFER_BLOCKING 0x0 ;  /* 0x0000000000007b1d */ /* 0x000fe20000010000 */
[----:B------:R-:W-:Y:S01]  /*3460*/  F2FP.PACK_AB R80, R87, R80 ;  /* 0x000000505750723e */ /* 0x000fe200000000ff */
[----:B------:R-:W-:Y:S01]  /*3470*/  IMAD R46, R6, c[0x0][0x2d8], RZ ;  /* 0x0000b600062e7a24 */ /* 0x000fe200078e02ff */
[----:B------:R-:W-:Y:S01]  /*3480*/  F2FP.PACK_AB R81, R89, R82 ;  /* 0x000000525951723e */ /* 0x000fe200000000ff */
[C---:B------:R-:W-:Y:S02]  /*3490*/  IMAD.WIDE.U32 R32, R5.reuse, c[0x0][0x2d8], RZ ;  /* 0x0000b60005207a25 */ /* 0x040fe400078e00ff */
[----:B------:R-:W-:Y:S02]  /*34a0*/  BSSY B0, `(.L_x_8183) ;  /* 0x0000025000007945 */ /* 0x000fe40003800000 */
[----:B------:R-:W-:Y:S02]  /*34b0*/  IMAD R47, R5, c[0x0][0x2dc], R46 ;  /* 0x0000b700052f7a24 */ /* 0x000fe400078e022e */
[----:B------:R-:W-:-:S03]  /*34c0*/  IMAD R35, R3, c[0x0][0x2e0], RZ ;  /* 0x0000b80003237a24 */ /* 0x000fc600078e02ff */
[----:B------:R-:W-:Y:S01]  /*34d0*/  IADD3 R33, R33, R47, RZ ;  /* 0x0000002f21217210 */ /* 0x000fe20007ffe0ff */
[----:B0-----:R-:W-:-:S04]  /*34e0*/  IMAD R69, R0, c[0x0][0x2e4], R35 ;  /* 0x0000b90000457a24 */ /* 0x001fc800078e0223 */
[----:B------:R-:W-:-:S05]  /*34f0*/  IMAD.WIDE.U32 R32, R0, c[0x0][0x2e0], R32 ;  /* 0x0000b80000207a25 */ /* 0x000fca00078e0020 */
[----:B------:R-:W-:Y:S01]  /*3500*/  IADD3 R35, P0, R43, R32, RZ ;  /* 0x000000202b237210 */ /* 0x000fe20007f1e0ff */
[----:B------:R-:W-:Y:S01]  /*3510*/  STS.64 [R21.X8], R80 ;  /* 0x0000005015007388 */ /* 0x000fe20000008a00 */
[----:B------:R-:W-:-:S06]  /*3520*/  NOP ;  /* 0x0000000000007918 */ /* 0x000fcc0000000000 */
[----:B------:R-:W-:Y:S01]  /*3530*/  LDS.U16 R45, [R39] ;  /* 0x00000000272d7984 */ /* 0x000fe20000000400 */
[----:B------:R-:W-:Y:S02]  /*3540*/  LEA R32, P5, R60, c[0x0][0x330], 0x1 ;  /* 0x0000cc003c207a11 */ /* 0x000fe400078a08ff */
[----:B------:R-:W-:Y:S01]  /*3550*/  IADD3.X R46, R44, R69, R33, P0, !PT ;  /* 0x000000452c2e7210 */ /* 0x000fe200007fe421 */
[----:B------:R-:W-:Y:S01]  /*3560*/  LDS.U16 R49, [R39+0x40] ;  /* 0x0000400027317984 */ /* 0x000fe20000000400 */
[C---:B------:R-:W-:Y:S02]  /*3570*/  LEA.HI.X R33, R60.reuse, c[0x0][0x334], R61, 0x1, P5 ;  /* 0x0000cd003c217a11 */ /* 0x040fe400028f0c3d */
        /* <DEDUP_REMOVED lines=23> */
.L_x_8184:
[----:B------:R-:W-:Y:S05]  /*36f0*/  BSYNC B0 ;  /* 0x0000000000007941 */ /* 0x000fea0003800000 */
.L_x_8183:
        /* <DEDUP_REMOVED lines=13> */
[----:B----4-:R-:W-:Y:S01]  /*37d0*/  IMAD.WIDE.U32 R32, R5, c[0x0][0x2f8], RZ ;  /* 0x0000be0005207a25 */ /* 0x010fe200078e00ff */
        /* <DEDUP_REMOVED lines=23> */
.L_x_8186:
[----:B------:R-:W-:Y:S05]  /*3950*/  BSYNC B0 ;  /* 0x0000000000007941 */ /* 0x000fea0003800000 */
.L_x_8185:
        /* <DEDUP_REMOVED lines=10> */
[----:B------:R-:W-:Y:S02]  /*3a00*/  ISETP.GE.AND P2, PT, R31, R48, PT ;  /* 0x000000301f00720c */ /* 0x000fe40003f46270 */
[----:B------:R-:W-:Y:S02]  /*3a10*/  IADD3.X R44, R44, R35, R33, P3, !PT ;  /* 0x000000232c2c7210 */ /* 0x000fe40001ffe421 */
[----:B------:R-:W-:Y:S02]  /*3a20*/  IADD3.X R33, R42, c[0x0][0x344], RZ, P4, !PT ;  /* 0x0000d1002a217a10 */ /* 0x000fe400027fe4ff */
[----:B------:R-:W-:Y:S02]  /*3a30*/  ISETP.GT.AND P4, PT, R20, 0x1, PT ;  /* 0x000000011400780c */ /* 0x000fe40003f84270 */
[----:B------:R-:W-:-:S02]  /*3a40*/  LEA R32, P3, R43, R32, 0x1 ;  /* 0x000000202b207211 */ /* 0x000fc400078608ff */
[----:B------:R-:W-:Y:S02]  /*3a50*/  IADD3 R22, R22, -0x80, RZ ;  /* 0xffffff8016167810 */ /* 0x000fe40007ffe0ff */
        /* <DEDUP_REMOVED lines=15> */
.L_x_8163:
        /* <DEDUP_REMOVED lines=24> */
.L_x_8189:
[----:B0-----:R-:W-:Y:S05]  /*3cd0*/  BSYNC B0 ;  /* 0x0000000000007941 */ /* 0x001fea0003800000 */
.L_x_8188:
        /* <DEDUP_REMOVED lines=23> */
.L_x_8191:
[----:B------:R-:W0:Y:S02]  /*3e50*/  S2R R15, SR_TID.X ;  /* 0x00000000000f7919 */ /* 0x000e240000002100 */
.L_x_8192:
[----:B0-----:R-:W-:Y:S05]  /*3e60*/  BSYNC B0 ;  /* 0x0000000000007941 */ /* 0x001fea0003800000 */
.L_x_8190:
        /* <DEDUP_REMOVED lines=10> */
.L_x_8193:
        /* <DEDUP_REMOVED lines=8> */
[----:B-12---:R-:W-:Y:S02]  /*3f90*/  IMAD R12, R0, c[0x0][0x290], RZ ;  /* 0x0000a400000c7a24 */ /* 0x006fe400078e02ff */
        /* <DEDUP_REMOVED lines=17> */
.L_x_8194:
        /* <DEDUP_REMOVED lines=13> */
.L_x_9141:


//--------------------- .text._Z25selective_scan_bwd_kernelI32Selective_Scan_bwd_kernel_traitsILi32ELi4ELb0ELb1ELb0ELb1ELb0EN3c104HalfEfEEv12SSMParamsBwd --------------------------
	.section	.text._Z25selective_scan_bwd_kernelI32Selective_Scan_bwd_kernel_traitsILi32ELi4ELb0ELb1ELb0ELb1ELb0EN3c104HalfEfEEv12SSMParamsBwd,"ax",@progbits
	.sectioninfo	@"SHI_REGISTERS=128"
	.align	128
        .global         _Z25selective_scan_bwd_kernelI32Selective_Scan_bwd_kernel_traitsILi32ELi4ELb0ELb1ELb0ELb1ELb0EN3c104HalfEfEEv12SSMParamsBwd
        .type           _Z25selective_scan_bwd_kernelI32Selective_Scan_bwd_kernel_traitsILi32ELi4ELb0ELb1ELb0ELb1ELb0EN3c104HalfEfEEv12SSMParamsBwd,@function
        .size           _Z25selective_scan_bwd_kernelI32Selective_Scan_bwd_kernel_traitsILi32ELi4ELb0ELb1ELb0ELb1ELb0EN3c104HalfEfEEv12SSMParamsBwd,(.L_x_9142 - _Z25selective_scan_bwd_kernelI32Selective_Scan_bwd_kernel_traitsILi32ELi4ELb0ELb1ELb0ELb1ELb0EN3c104HalfEfEEv12SSMParamsBwd)
        .other          _Z25selective_scan_bwd_kernelI32Selective_Scan_bwd_kernel_traitsILi32ELi4ELb0ELb1ELb0ELb1ELb0EN3c104HalfEfEEv12SSMParamsBwd,@"STO_CUDA_ENTRY STV_DEFAULT"
_Z25selective_scan_bwd_kernelI32Selective_Scan_bwd_kernel_traitsILi32ELi4ELb0ELb1ELb0ELb1ELb0EN3c104HalfEfEEv12SSMParamsBwd:
.text._Z25selective_scan_bwd_kernelI32Selective_Scan_bwd_kernel_traitsILi32ELi4ELb0ELb1ELb0ELb1ELb0EN3c104HalfEfEEv12SSMParamsBwd:
        /* <DEDUP_REMOVED lines=23> */
[C---:B------:R-:W-:Y:S01]  /*0170*/  IMAD R15, R89.reuse, c[0x0][0x1d8], RZ ;  /* 0x00007600590f7a24 */ /* 0x040fe200078e02ff */
[----:B------:R-:W-:Y:S01]  /*0180*/  CS2R R56, SRZ ;  /* 0x0000000000387805 */ /* 0x000fe2000001ff00 */
[----:B------:R-:W-:Y:S01]  /*0190*/  IMAD R19, R89, c[0x0][0x280], RZ ;  /* 0x0000a00059137a24 */ /* 0x000fe200078e02ff */
[----:B------:R-:W-:Y:S01]  /*01a0*/  CS2R R54, SRZ ;  /* 0x0000000000367805 */ /* 0x000fe2000001ff00 */
[----:B0-----:R-:W-:Y:S01]  /*01b0*/  IABS R2, R94 ;  /* 0x0000005e00027213 */ /* 0x001fe20000000000 */
[----:B------:R-:W-:Y:S01]  /*01c0*/  IMAD R15, R94, c[0x0][0x1dc], R15 ;  /* 0x000077005e0f7a24 */ /* 0x000fe200078e020f */
[----:B------:R-:W-:Y:S01]  /*01d0*/  HFMA2.MMA R92, -RZ, RZ, 0, 0 ;  /* 0x00000000ff5c7435 */ /* 0x000fe200000001ff */
[----:B-1----:R-:W-:Y:S01]  /*01e0*/  IMAD.MOV.U32 R6, RZ, RZ, RZ ;  /* 0x000000ffff067224 */ /* 0x002fe200078e00ff */
[----:B------:R-:W-:Y:S01]  /*01f0*/  MOV R90, RZ ;  /* 0x000000ff005a7202 */ /* 0x000fe20000000f00 */
[----:B--2---:R-:W-:-:S02]  /*0200*/  IMAD R4, R81, c[0x0][0x1d0], RZ ;  /* 0x0000740051047a24 */ /* 0x004fc400078e02ff */
[----:B------:R-:W-:Y:S01]  /*0210*/  IMAD R19, R94, c[0x0][0x284], R19 ;  /* 0x0000a1005e137a24 */ /* 0x000fe200078e0213 */
        /* <DEDUP_REMOVED lines=19> */
[----:B------:R-:W-:Y:S02]  /*0350*/  IMAD.MOV.U32 R8, RZ, RZ, c[0x0][0x174] ;  /* 0x00005d00ff087624 */ /* 0x000fe400078e00ff */
[----:B------:R-:W-:Y:S01]  /*0360*/  @!P1 IADD3 R0, R0, -R11, RZ ;  /* 0x8000000b00009210 */ /* 0x000fe20007ffe0ff */
[----:B------:R-:W-:Y:S01]  /*0370*/  IMAD.WIDE.U32 R2, R94, c[0x0][0x1d8], R2 ;  /* 0x000076005e027a25 */ /* 0x000fe200078e0002 */
[----:B------:R-:W-:Y:S02]  /*0380*/  IADD3 R7, R7, R9, RZ ;  /* 0x0000000907077210 */ /* 0x000fe40007ffe0ff */
[----:B------:R-:W-:Y:S01]  /*0390*/  ISETP.GE.U32.AND P0, PT, R0, R11, PT ;  /* 0x0000000b0000720c */ /* 0x000fe20003f06070 */
[----:B------:R-:W-:Y:S01]  /*03a0*/  IMAD R0, R81, c[0x0][0x190], RZ ;  /* 0x0000640051007a24 */ /* 0x000fe200078e02ff */
[----:B------:R-:W-:-:S02]  /*03b0*/  LEA R11, R8, 0xffffff80, 0x7 ;  /* 0xffffff80080b7811 */ /* 0x000fc400078e38ff */
[----:B------:R-:W-:Y:S01]  /*03c0*/  ISETP.GE.AND P3, PT, R8, 0x1, PT ;  /* 0x000000010800780c */ /* 0x000fe20003f66270 */
[----:B------:R-:W-:Y:S01]  /*03d0*/  IMAD.WIDE.U32 R8, R83, c[0x0][0x190], RZ ;  /* 0x0000640053087a25 */ /* 0x000fe200078e00ff */
[----:B------:R-:W-:Y:S02]  /*03e0*/  SHF.R.S32.HI R13, RZ, 0x1f, R11 ;  /* 0x0000001fff0d7819 */ /* 0x000fe4000001140b */
[----:B------:R-:W-:Y:S01]  /*03f0*/  IADD3 R84, P4, R11, R2, RZ ;  /* 0x000000020b547210 */ /* 0x000fe20007f9e0ff */
[----:B------:R-:W-:Y:S01]  /*0400*/  IMAD R17, R83, c[0x0][0x194], R0 ;  /* 0x0000650053117a24 */ /* 0x000fe200078e0200 */
[----:B------:R-:W-:Y:S02]  /*0410*/  @!P1 IADD3 R53, R53, 0x1, RZ ;  /* 0x0000000135359810 */ /* 0x000fe40007ffe0ff */
[----:B------:R-:W-:Y:S02]  /*0420*/  ISETP.NE.AND P1, PT, RZ, c[0x0][0x178], PT ;  /* 0x00005e00ff007a0c */ /* 0x000fe40003f25270 */
[----:B------:R-:W-:Y:S01]  /*0430*/  IADD3 R9, R9, R17, RZ ;  /* 0x0000001109097210 */ /* 0x000fe20007ffe0ff */
[----:B------:R-:W-:Y:S01]  /*0440*/  IMAD R17, R89, c[0x0][0x1e8], RZ ;  /* 0x00007a0059117a24 */ /* 0x000fe200078e02ff */
        /* <DEDUP_REMOVED lines=52> */
[----:B------:R-:W-:Y:S01]  /*0790*/  IMAD.WIDE.U32 R60, R94, c[0x0][0x180], RZ ;  /* 0x000060005e3c7a25 */ /* 0x000fe200078e00ff */
[----:B------:R-:W-:-:S03]  /*07a0*/  MOV R92, RZ ;  /* 0x000000ff005c7202 */ /* 0x000fc60000000f00 */
[----:B------:R-:W-:Y:S01]  /*07b0*/  IMAD.WIDE.U32 R62, R94, c[0x0][0x1b8], RZ ;  /* 0x00006e005e3e7a25 */ /* 0x000fe200078e00ff */
[----:B0-----:R-:W-:Y:S02]  /*07c0*/  MOV R2, R88 ;  /* 0x0000005800027202 */ /* 0x001fe40000000f00 */
[----:B------:R-:W-:-:S03]  /*07d0*/  LOP3.LUT R42, R88, 0x1f, RZ, 0xc0, !PT ;  /* 0x0000001f582a7812 */ /* 0x000fc600078ec0ff */
[----:B------:R-:W-:-:S05]  /*07e0*/  IMAD.WIDE.U32 R2, R83, c[0x0][0x298], R2 ;  /* 0x0000a60053027a25 */ /* 0x000fca00078e0002 */
[----:B------:R-:W-:Y:S01]  /*07f0*/  IADD3 R3, R3, R5, RZ ;  /* 0x0000000503037210 */ /* 0x000fe20007ffe0ff */
[C---:B------:R-:W-:Y:S02]  /*0800*/  IMAD R5, R53.reuse, c[0x0][0x2a4], R0 ;  /* 0x0000a90035057a24 */ /* 0x040fe400078e0200 */
[----:B------:R-:W-:Y:S02]  /*0810*/  IMAD.SHL.U32 R0, R88, 0x4, RZ ;  /* 0x0000000458007824 */ /* 0x000fe400078e00ff */
[----:B------:R-:W-:-:S03]  /*0820*/  IMAD.WIDE.U32 R2, R53, c[0x0][0x2a0], R2 ;  /* 0x0000a80035027a25 */ /* 0x000fc600078e0002 */
[----:B------:R-:W-:Y:S02]  /*0830*/  LOP3.LUT R65, R0, 0xffffff80, RZ, 0xc0, !PT ;  /* 0xffffff8000417812 */ /* 0x000fe400078ec0ff */
[----:B------:R-:W-:Y:S01]  /*0840*/  IADD3 R3, R3, R5, RZ ;  /* 0x0000000503037210 */ /* 0x000fe20007ffe0ff */
[----:B------:R-:W-:Y:S01]  /*0850*/  IMAD R5, R89, c[0x0][0x1b8], RZ ;  /* 0x00006e0059057a24 */ /* 0x000fe200078e02ff */
[----:B------:R-:W-:Y:S02]  /*0860*/  LEA R36, P0, R2, c[0x0][0x318], 0x2 ;  /* 0x0000c60002247a11 */ /* 0x000fe400078010ff */
[----:B------:R-:W-:Y:S01]  /*0870*/  LOP3.LUT R64, R65, 0x1f, R88, 0xf8, !PT ;  /* 0x0000001f41407812 */ /* 0x000fe200078ef858 */
[----:B------:R-:W-:Y:S01]  /*0880*/  IMAD R5, R94, c[0x0][0x1bc], R5 ;  /* 0x00006f005e057a24 */ /* 0x000fe200078e0205 */
[----:B------:R-:W-:Y:S01]  /*0890*/  LEA.HI.X R2, R2, c[0x0][0x31c], R3, 0x2, P0 ;  /* 0x0000c70002027a11 */ /* 0x000fe200000f1403 */
[----:B------:R-:W-:Y:S01]  /*08a0*/  IMAD R3, R89, c[0x0][0x180], RZ ;  /* 0x0000600059037a24 */ /* 0x000fe200078e02ff */
[----:B------:R-:W-:-:S02]  /*08b0*/  IADD3 R40, P0, R36, -0x180, RZ ;  /* 0xfffffe8024287810 */ /* 0x000fc40007f1e0ff */
[----:B------:R-:W-:Y:S01]  /*08c0*/  IADD3 R38, P1, R36, -0x100, RZ ;  /* 0xffffff0024267810 */ /* 0x000fe20007f3e0ff */
[----:B------:R-:W-:Y:S01]  /*08d0*/  IMAD R3, R94, c[0x0][0x184], R3 ;  /* 0x000061005e037a24 */ /* 0x000fe200078e0203 */
[----:B------:R-:W-:Y:S02]  /*08e0*/  IADD3 R36, P2, R36, -0x80, RZ ;  /* 0xffffff8024247810 */ /* 0x000fe40007f5e0ff */
[----:B------:R-:W-:Y:S02]  /*08f0*/  IADD3 R43, R63, R5, RZ ;  /* 0x000000053f2b7210 */ /* 0x000fe40007ffe0ff */
[----:B------:R-:W-:Y:S02]  /*0900*/  IADD3 R45, R61, R3, RZ ;  /* 0x000000033d2d7210 */ /* 0x000fe40007ffe0ff */
[----:B------:R-:W-:Y:S02]  /*0910*/  SHF.R.S32.HI R65, RZ, 0x1f, R64 ;  /* 0x0000001fff417819 */ /* 0x000fe40000011440 */
[----:B------:R-:W-:-:S02]  /*0920*/  LOP3.LUT R41, R64, 0x20, RZ, 0xfc, !PT ;  /* 0x0000002040297812 */ /* 0x000fc400078efcff */
[C---:B------:R-:W-:Y:S02]  /*0930*/  LOP3.LUT R39, R64.reuse, 0x40, RZ, 0xfc, !PT ;  /* 0x0000004040277812 */ /* 0x040fe400078efcff */
[----:B------:R-:W-:Y:S02]  /*0940*/  LOP3.LUT R37, R64, 0x60, RZ, 0xfc, !PT ;  /* 0x0000006040257812 */ /* 0x000fe400078efcff */
[C---:B------:R-:W-:Y:S02]  /*0950*/  IADD3.X R31, R2.reuse, -0x1, RZ, P0, !PT ;  /* 0xffffffff021f7810 */ /* 0x040fe400007fe4ff */
[C---:B------:R-:W-:Y:S02]  /*0960*/  IADD3.X R30, R2.reuse, -0x1, RZ, P1, !PT ;  /* 0xffffffff021e7810 */ /* 0x040fe40000ffe4ff */
[----:B-1----:R-:W-:Y:S02]  /*0970*/  IADD3.X R29, R2, -0x1, RZ, P2, !PT ;  /* 0xffffffff021d7810 */ /* 0x002fe400017fe4ff */
.L_x_8222:
[----:B------:R-:W-:Y:S01]  /*0980*/  BAR.SYNC.DEFER_BLOCKING 0x0 ;  /* 0x0000000000007b1d */ /* 0x000fe20000010000 */
[----:B------:R-:W-:Y:S01]  /*0990*/  LEA R28, R47, 0xffffff80, 0x7 ;  /* 0xffffff802f1c7811 */ /* 0x000fe200078e38ff */
[C---:B--2---:R-:W-:Y:S01]  /*09a0*/  IMAD.SHL.U32 R27, R64.reuse, 0x2, RZ ;  /* 0x00000002401b7824 */ /* 0x044fe200078e00ff */
[----:B------:R-:W-:-:S02]  /*09b0*/  SHF.L.U64.HI R25, R64, 0x1, R65 ;  /* 0x0000000140197819 */ /* 0x000fc40000010241 */
[----:B------:R-:W-:Y:S02]  /*09c0*/  IADD3 R26, -R28, c[0x0][0x168], RZ ;  /* 0x00005a001c1a7a10 */ /* 0x000fe40007ffe1ff */
[----:B------:R-:W-:Y:S02]  /*09d0*/  IADD3 R2, P4, R86, R27, RZ ;  /* 0x0000001b56027210 */ /* 0x000fe40007f9e0ff */
[-C--:B------:R-:W-:Y:S02]  /*09e0*/  ISETP.GE.AND P0, PT, R64, R26.reuse, PT ;  /* 0x0000001a4000720c */ /* 0x080fe40003f06270 */
[-C--:B------:R-:W-:Y:S02]  /*09f0*/  ISETP.GE.AND P1, PT, R41, R26.reuse, PT ;  /* 0x0000001a2900720c */ /* 0x080fe40003f26270 */
[-C--:B------:R-:W-:Y:S02]  /*0a00*/  ISETP.GE.AND P2, PT, R39, R26.reuse, PT ;  /* 0x0000001a2700720c */ /* 0x080fe40003f46270 */
[----:B------:R-:W-:-:S02]  /*0a10*/  ISETP.GE.AND P3, PT, R37, R26, PT ;  /* 0x0000001a2500720c */ /* 0x000fc40003f66270 */
[----:B------:R-:W-:Y:S02]  /*0a20*/  PRMT R5, RZ, 0x7610, R5 ;  /* 0x00007610ff057816 */ /* 0x000fe40000000005 */
[----:B0-----:R-:W-:Y:S02]  /*0a30*/  PRMT R7, RZ, 0x7610, R7 ;  /* 0x00007610ff077816 */ /* 0x001fe40000000007 */
        /* <DEDUP_REMOVED lines=19> */
[----:B---3--:R0:W-:Y:S04]  /*0b70*/  STS.U16 [R24+0x40], R7 ;  /* 0x0000400718007388 */ /* 0x0081e80000000400 */
        /* <DEDUP_REMOVED lines=29> */
[--C-:B------:R-:W-:Y:S01]  /*0d50*/  HADD2.F32 R20, -RZ, R13.reuse.H0_H0 ;  /* 0x2000000dff147230 */ /* 0x100fe20000004100 */
[--C-:B-----5:R-:W-:Y:S01]  /*0d60*/  FADD.FTZ R22, R22, R85.reuse ;  /* 0x0000005516167221 */ /* 0x120fe20000010000 */
[----:B------:R-:W-:Y:S02]  /*0d70*/  HADD2.F32 R6, -RZ, R68.H0_H0 ;  /* 0x20000044ff067230 */ /* 0x000fe40000004100 */
        /* <DEDUP_REMOVED lines=9> */
[----:B------:R0:W-:Y:S01]  /*0e10*/  STS.U16 [R24+0xc0], R21 ;  /* 0x0000c01518007388 */ /* 0x0001e20000000400 */
[----:B------:R-:W-:-:S06]  /*0e20*/  NOP ;  /* 0x0000000000007918 */ /* 0x000fcc0000000000 */
[----:B------:R-:W1:Y:S01]  /*0e30*/  LDS.64 R2, [R46.X8] ;  /* 0x000000002e027984 */ /* 0x000e620000008a00 */
[----:B0-----:R-:W-:Y:S01]  /*0e40*/  FADD.FTZ R21, R0, R85 ;  /* 0x0000005500157221 */ /* 0x001fe20000010000 */
[----:B------:R-:W-:-:S04]  /*0e50*/  HADD2.F32 R0, -RZ, R68.H1_H1 ;  /* 0x30000044ff007230 */ /* 0x000fc80000004100 */
        /* <DEDUP_REMOVED lines=40> */
.L_x_8197:
[----:B------:R-:W-:Y:S05]  /*10e0*/  BSYNC B0 ;  /* 0x0000000000007941 */ /* 0x000fea0003800000 */
.L_x_8196:
        /* <DEDUP_REMOVED lines=33> */
.L_x_8199:
[----:B------:R-:W-:Y:S05]  /*1300*/  BSYNC B0 ;  /* 0x0000000000007941 */ /* 0x000fea0003800000 */
.L_x_8198:
        /* <DEDUP_REMOVED lines=33> */
.L_x_8201:
[----:B------:R-:W-:Y:S05]  /*1520*/  BSYNC B0 ;  /* 0x0000000000007941 */ /* 0x000fea0003800000 */
.L_x_8200:
        /* <DEDUP_REMOVED lines=33> */
.L_x_8203:
[----:B------:R-:W-:Y:S05]  /*1740*/  BSYNC B0 ;  /* 0x0000000000007941 */ /* 0x000fea0003800000 */
.L_x_8202:
[----:B------:R-:W-:Y:S01]  /*1750*/  MOV R4, c[0x0][0x16c] ;  /* 0x00005b0000047a02 */ /* 0x000fe20000000f00 */
[----:B------:R-:W-:Y:S01]  /*1760*/  HADD2.F32 R92, -RZ, R69.H1_H1 ;  /* 0x30000045ff5c7230 */ /* 0x000fe20000004100 */
[----:B------:R-:W-:Y:S01]  /*1770*/  MOV R15, c[0x0][0x174] ;  /* 0x00005d00000f7a02 */ /* 0x000fe20000000f00 */
[----:B------:R-:W-:Y:S01]  /*1780*/  FFMA.FTZ R3, R17, R2, R0 ;  /* 0x0000000211037223 */ /* 0x000fe20000010000 */
[----:B------:R-:W-:Y:S01]  /*1790*/  ISETP.GE.AND P0, PT, R4, 0x1, PT ;  /* 0x000000010400780c */ /* 0x000fe20003f06270 */
[----:B------:R-:W-:Y:S01]  /*17a0*/  BAR.SYNC.DEFER_BLOCKING 0x0 ;  /* 0x0000000000007b1d */ /* 0x000fe20000010000 */
[----:B------:R-:W-:Y:S01]  /*17b0*/  LEA R15, R15, R44, 0x7 ;  /* 0x0000002c0f0f7211 */ /* 0x000fe200078e38ff */
[----:B------:R-:W-:Y:S01]  /*17c0*/  HFMA2.MMA R14, -RZ, RZ, 0, 0 ;  /* 0x00000000ff0e7435 */ /* 0x000fe200000001ff */
[----:B------:R-:W-:Y:S01]  /*17d0*/  FFMA.FTZ R92, R16, R92, R3 ;  /* 0x0000005c105c7223 */ /* 0x000fe20000010003 */
[----:B------:R-:W-:Y:S01]  /*17e0*/  CS2R R12, SRZ ;  /* 0x00000000000c7805 */ /* 0x000fe2000001ff00 */
[----:B------:R-:W-:Y:S01]  /*17f0*/  IMAD.MOV.U32 R11, RZ, RZ, RZ ;  /* 0x000000ffff0b7224 */ /* 0x000fe200078e00ff */
[----:B------:R-:W-:Y:S01]  /*1800*/  SHF.R.S32.HI R10, RZ, 0x1f, R15 ;  /* 0x0000001fff0a7819 */ /* 0x000fe2000001140f */
[----:B------:R-:W-:-:S02]  /*1810*/  FMUL.FTZ R9, R23, R87 ;  /* 0x0000005717097220 */ /* 0x000fc40000410000 */
[-C--:B------:R-:W-:Y:S02]  /*1820*/  FMUL.FTZ R8, R18, R87.reuse ;  /* 0x0000005712087220 */ /* 0x080fe40000410000 */
[-C--:B------:R-:W-:Y:S02]  /*1830*/  FMUL.FTZ R7, R17, R87.reuse ;  /* 0x0000005711077220 */ /* 0x080fe40000410000 */
[----:B------:R-:W-:Y:S01]  /*1840*/  FMUL.FTZ R6, R16, R87 ;  /* 0x0000005710067220 */ /* 0x000fe20000410000 */
[----:B------:R-:W-:Y:S05]  /*1850*/  @!P0 BRA `(.L_x_8204) ;  /* 0x0000160000008947 */ /* 0x000fea0003800000 */
[----:B------:R-:W-:Y:S01]  /*1860*/  MOV R2, R88 ;  /* 0x0000005800027202 */ /* 0x000fe20000000f00 */
[----:B------:R-:W-:Y:S01]  /*1870*/  IMAD R0, R81, c[0x0][0x298], RZ ;  /* 0x0000a60051007a24 */ /* 0x000fe200078e02ff */
[----:B------:R-:W-:Y:S01]  /*1880*/  MOV R3, RZ ;  /* 0x000000ff00037202 */ /* 0x000fe20000000f00 */
[----:B------:R-:W-:Y:S01]  /*1890*/  IMAD.MOV.U32 R14, RZ, RZ, RZ ;  /* 0x000000ffff0e7224 */ /* 0x000fe200078e00ff */
[----:B------:R-:W-:Y:S01]  /*18a0*/  SHF.L.U32 R77, R15, 0x2, RZ ;  /* 0x000000020f4d7819 */ /* 0x000fe200000006ff */
[C---:B------:R-:W-:Y:S01]  /*18b0*/  IMAD R5, R83.reuse, c[0x0][0x29c], R0 ;  /* 0x0000a70053057a24 */ /* 0x040fe200078e0200 */
[----:B------:R-:W-:Y:S01]  /*18c0*/  CS2R R12, SRZ ;  /* 0x00000000000c7805 */ /* 0x000fe2000001ff00 */
[----:B------:R-:W-:Y:S01]  /*18d0*/  IMAD.WIDE.U32 R2, R83, c[0x0][0x298], R2 ;  /* 0x0000a60053027a25 */ /* 0x000fe200078e0002 */
[----:B------:R-:W-:-:S02]  /*18e0*/  IADD3 R76, P2, R77, R36, RZ ;  /* 0x000000244d4c7210 */ /* 0x000fc40007f5e0ff */
[----:B------:R-:W-:Y:S01]  /*18f0*/  IADD3 R74, P1, R77, R38, RZ ;  /* 0x000000264d4a7210 */ /* 0x000fe20007f3e0ff */
[----:B------:R-:W-:Y:S01]  /*1900*/  IMAD R0, R51, c[0x0][0x2a0], RZ ;  /* 0x0000a80033007a24 */ /* 0x000fe200078e02ff */
[----:B------:R-:W-:Y:S02]  /*1910*/  IADD3 R3, R3, R5, RZ ;  /* 0x0000000503037210 */ /* 0x000fe40007ffe0ff */
[----:B------:R-:W-:Y:S01]  /*1920*/  SHF.R.S32.HI R5, RZ, 0x1f, R28 ;  /* 0x0000001fff057819 */ /* 0x000fe2000001141c */
[----:B------:R-:W-:Y:S01]  /*1930*/  IMAD R4, R53, c[0x0][0x2a4], R0 ;  /* 0x0000a90035047a24 */ /* 0x000fe200078e0200 */
[----:B------:R-:W-:Y:S01]  /*1940*/  SHF.L.U64.HI R0, R15, 0x2, R10 ;  /* 0x000000020f007819 */ /* 0x000fe2000001020a */
[----:B------:R-:W-:Y:S01]  /*1950*/  IMAD.WIDE.U32 R2, R53, c[0x0][0x2a0], R2 ;  /* 0x0000a80035027a25 */ /* 0x000fe200078e0002 */
[----:B------:R-:W-:Y:S02]  /*1960*/  MOV R11, RZ ;  /* 0x000000ff000b7202 */ /* 0x000fe40000000f00 */
[----:B------:R-:W-:-:S02]  /*1970*/  IADD3.X R75, R0, R30, RZ, P1, !PT ;  /* 0x0000001e004b7210 */ /* 0x000fc40000ffe4ff */
[----:B------:R-:W-:-:S04]  /*1980*/  IADD3 R70, P0, R28, R2, RZ ;  /* 0x000000021c467210 */ /* 0x000fc80007f1e0ff */
[----:B------:R-:W-:Y:S02]  /*1990*/  IADD3.X R71, R5, R3, R4, P0, !PT ;  /* 0x0000000305477210 */ /* 0x000fe400007fe404 */
[----:B------:R-:W-:Y:S01]  /*19a0*/  IADD3 R72, P0, R77, R40, RZ ;  /* 0x000000284d487210 */ /* 0x000fe20007f1e0ff */
[----:B------:R-:W-:Y:S01]  /*19b0*/  CS2R R4, SRZ ;  /* 0x0000000000047805 */ /* 0x000fe2000001ff00 */
[----:B------:R-:W-:Y:S01]  /*19c0*/  MOV R3, RZ ;  /* 0x000000ff00037202 */ /* 0x000fe20000000f00 */
[C---:B------:R-:W-:Y:S01]  /*19d0*/  IMAD.X R77, R0.reuse, 0x1, R29, P2 ;  /* 0x00000001004d7824 */ /* 0x040fe200010e061d */
[----:B------:R-:W-:-:S03]  /*19e0*/  IADD3.X R73, R0, R31, RZ, P0, !PT ;  /* 0x0000001f00497210 */ /* 0x000fc600007fe4ff */
.L_x_8217:
[----:B------:R-:W-:Y:S01]  /*19f0*/  SHF.R.S32.HI R109, RZ, 0x1f, R5 ;  /* 0x0000001fff6d7819 */ /* 0x000fe20000011405 */
[----:B------:R-:W-:Y:S01]  /*1a00*/  IMAD.WIDE.U32 R34, R5, c[0x0][0x1a0], R64 ;  /* 0x0000680005227a25 */ /* 0x000fe200078e0040 */
[----:B------:R-:W-:Y:S02]  /*1a10*/  MOV R32, R60 ;  /* 0x0000003c00207202 */ /* 0x000fe40000000f00 */
[----:B------:R-:W-:Y:S01]  /*1a20*/  MOV R33, R45 ;  /* 0x0000002d00217202 */ /* 0x000fe20000000f00 */
[C---:B------:R-:W-:Y:S01]  /*1a30*/  IMAD R2, R109.reuse, c[0x0][0x1a0], RZ ;  /* 0x000068006d027a24 */ /* 0x040fe200078e02ff */
[----:B------:R-:W-:Y:S01]  /*1a40*/  IADD3 R26, -R28, c[0x0][0x168], RZ ;  /* 0x00005a001c1a7a10 */ /* 0x000fe20007ffe1ff */
[----:B------:R-:W-:Y:S01]  /*1a50*/  IMAD R0, R109, c[0x0][0x188], RZ ;  /* 0x000062006d007a24 */ /* 0x000fe200078e02ff */
[----:B------:R-:W-:Y:S01]  /*1a60*/  PRMT R91, RZ, 0x7610, R91 ;  /* 0x00007610ff5b7816 */ /* 0x000fe2000000005b */
[----:B------:R-:W-:Y:S01]  /*1a70*/  IMAD.WIDE.U32 R96, R5, c[0x0][0x188], R32 ;  /* 0x0000620005607a25 */ /* 0x000fe200078e0020 */
[----:B------:R-:W-:-:S02]  /*1a80*/  ISETP.GE.AND P0, PT, R64, R26, PT ;  /* 0x0000001a4000720c */ /* 0x000fc40003f06270 */
[-C--:B------:R-:W-:Y:S01]  /*1a90*/  ISETP.GE.AND P1, PT, R41, R26.reuse, PT ;  /* 0x0000001a2900720c */ /* 0x080fe20003f26270 */
[----:B------:R-:W-:Y:S01]  /*1aa0*/  IMAD R33, R5, c[0x0][0x1a4], R2 ;  /* 0x0000690005217a24 */ /* 0x000fe200078e0202 */
[-C--:B------:R-:W-:Y:S01]  /*1ab0*/  ISETP.GE.AND P2, PT, R39, R26.reuse, PT ;  /* 0x0000001a2700720c */ /* 0x080fe20003f46270 */
[----:B---3--:R-:W-:Y:S01]  /*1ac0*/  IMAD R79, R5, c[0x0][0x18c], R0 ;  /* 0x00006300054f7a24 */ /* 0x008fe200078e0200 */
[----:B------:R-:W-:Y:S02]  /*1ad0*/  ISETP.GE.AND P3, PT, R37, R26, PT ;  /* 0x0000001a2500720c */ /* 0x000fe40003f66270 */
[----:B------:R-:W-:Y:S02]  /*1ae0*/  LEA R32, P5, R34, R49, 0x1 ;  /* 0x0000003122207211 */ /* 0x000fe400078a08ff */
[----:B------:R-:W-:Y:S02]  /*1af0*/  IADD3 R33, R35, R33, RZ ;  /* 0x0000002123217210 */ /* 0x000fe40007ffe0ff */
[----:B------:R-:W-:-:S02]  /*1b00*/  PRMT R93, RZ, 0x7610, R93 ;  /* 0x00007610ff5d7816 */ /* 0x000fc4000000005d */
[----:B------:R-:W-:Y:S02]  /*1b10*/  PRMT R95, RZ, 0x7610, R95 ;  /* 0x00007610ff5f7816 */ /* 0x000fe4000000005f */
[----:B------:R-:W-:Y:S02]  /*1b20*/  PRMT R99, RZ, 0x7610, R99 ;  /* 0x00007610ff637816 */ /* 0x000fe40000000063 */
[----:B------:R-:W-:Y:S02]  /*1b30*/  LEA.HI.X R33, R34, R48, R33, 0x1, P5 ;  /* 0x0000003022217211 */ /* 0x000fe400028f0c21 */
[C---:B------:R-:W-:Y:S02]  /*1b40*/  LEA R78, P4, R96.reuse, c[0x0][0x220], 0x2 ;  /* 0x00008800604e7a11 */ /* 0x040fe400078810ff */
[----:B------:R-:W-:Y:S01]  /*1b50*/  IADD3 R35, R97, R79, RZ ;  /* 0x0000004f61237210 */ /* 0x000fe20007ffe0ff */
[----:B0-2---:R0:W2:Y:S03]  /*1b60*/  @!P0 LDG.E.U16 R91, [R32.64] ;  /* 0x00000004205b8981 */ /* 0x0050a6000c1e1500 */
[----:B------:R-:W-:Y:S01]  /*1b70*/  LEA.HI.X R79, R96, c[0x0][0x224], R35, 0x2, P4 ;  /* 0x00008900604f7a11 */ /* 0x000fe200020f1423 */
[----:B------:R0:W3:Y:S04]  /*1b80*/  @!P1 LDG.E.U16 R93, [R32.64+0x40] ;  /* 0x00004004205d9981 */ /* 0x0000e8000c1e1500 */
[----:B------:R0:W4:Y:S04]  /*1b90*/  @!P2 LDG.E.U16 R95, [R32.64+0x80] ;  /* 0x00008004205fa981 */ /* 0x000128000c1e1500 */
[----:B------:R0:W4:Y:S04]  /*1ba0*/  @!P3 LDG.E.U16 R99, [R32.64+0xc0] ;  /* 0x0000c0042063b981 */ /* 0x000128000c1e1500 */
[----:B------:R-:W4:Y:S01]  /*1bb0*/  LDG.E R2, [R78.64] ;  /* 0x000000044e027981 */ /* 0x000f22000c1e1900 */
[----:B------:R-:W-:Y:S01]  /*1bc0*/  IADD3 R0, R47, -0x1, RZ ;  /* 0xffffffff2f007810 */ /* 0x000fe20007ffe0ff */
[----:B------:R-:W-:Y:S01]  /*1bd0*/  IMAD R98, R109, c[0x0][0x1c0], RZ ;  /* 0x000070006d627a24 */ /* 0x000fe200078e02ff */
[----:B0-----:R-:W-:Y:S01]  /*1be0*/  MOV R33, R43 ;  /* 0x0000002b00217202 */ /* 0x001fe20000000f00 */
[----:B------:R-:W-:Y:S01]  /*1bf0*/  IMAD.MOV.U32 R32, RZ, RZ, R62 ;  /* 0x000000ffff207224 */ /* 0x000fe200078e003e */
[----:B------:R-:W-:Y:S01]  /*1c00*/  LEA.HI R34, R0, R0, RZ, 0x1 ;  /* 0x0000000000227211 */ /* 0x000fe200078f08ff */
[----:B------:R-:W-:-:S02]  /*1c10*/  IMAD R101, R5, c[0x0][0x1c4], R98 ;  /* 0x0000710005657a24 */ /* 0x000fc400078e0262 */
[----:B------:R-:W-:Y:S01]  /*1c20*/  IMAD.WIDE.U32 R96, R5, c[0x0][0x1c0], R32 ;  /* 0x0000700005607a25 */ /* 0x000fe200078e0020 */
[----:B------:R-:W-:-:S04]  /*1c30*/  LOP3.LUT R35, R34, 0xfffffe, RZ, 0xc0, !PT ;  /* 0x00fffffe22237812 */ /* 0x000fc800078ec0ff */
[----:B------:R-:W-:Y:S02]  /*1c40*/  LEA R34, P0, R96, c[0x0][0x230], 0x2 ;  /* 0x00008c0060227a11 */ /* 0x000fe400078010ff */
[----:B------:R-:W-:Y:S02]  /*1c50*/  IADD3 R97, R97, R101, RZ ;  /* 0x0000006561617210 */ /* 0x000fe40007ffe0ff */
[----:B------:R-:W-:Y:S02]  /*1c60*/  IADD3 R0, R0, -R35, RZ ;  /* 0x8000002300007210 */ /* 0x000fe40007ffe0ff */
[----:B------:R-:W-:Y:S02]  /*1c70*/  LEA.HI.X R35, R96, c[0x0][0x234], R97, 0x2, P0 ;  /* 0x00008d0060237a11 */ /* 0x000fe400000f1461 */
[C---:B------:R-:W-:Y:S02]  /*1c80*/  ISETP.NE.AND P1, PT, R88.reuse, RZ, PT ;  /* 0x000000ff5800720c */ /* 0x040fe40003f25270 */
[----:B------:R-:W-:-:S11]  /*1c90*/  IADD3 R32, R88, 0x200, RZ ;  /* 0x0000020058207810 */ /* 0x000fd60007ffe0ff */
[----:B------:R-:W-:Y:S01]  /*1ca0*/  @!P1 IMAD R32, R0, 0x100, R5 ;  /* 0x0000010000209824 */ /* 0x000fe200078e0205 */
[----:B--2---:R-:W-:Y:S04]  /*1cb0*/  STS.U16 [R24], R91 ;  /* 0x0000005b18007388 */ /* 0x004fe80000000400 */
[----:B---3--:R0:W-:Y:S04]  /*1cc0*/  STS.U16 [R24+0x40], R93 ;  /* 0x0000405d18007388 */ /* 0x0081e80000000400 */
[----:B-1--4-:R1:W-:Y:S04]  /*1cd0*/  STS.U16 [R24+0x80], R95 ;  /* 0x0000805f18007388 */ /* 0x0123e80000000400 */
[----:B------:R-:W-:Y:S01]  /*1ce0*/  STS.U16 [R24+0xc0], R99 ;  /* 0x0000c06318007388 */ /* 0x000fe20000000400 */
[----:B------:R-:W-:-:S06]  /*1cf0*/  NOP ;  /* 0x0000000000007918 */ /* 0x000fcc0000000000 */
[----:B------:R2:W3:Y:S01]  /*1d00*/  LDG.E R98, [R34.64] ;  /* 0x0000000422627981 */ /* 0x0004e2000c1e1900 */
[----:B------:R-:W-:-:S04]  /*1d10*/  FMUL.FTZ R96, R2, 1.4426950216293334961 ;  /* 0x3fb8aa3b02607820 */ /* 0x000fc80000410000 */
[----:B------:R-:W-:-:S06]  /*1d20*/  FMUL.FTZ R100, R96, R22 ;  /* 0x0000001660647220 */ /* 0x000fcc0000410000 */
[----:B------:R-:W4:Y:S01]  /*1d30*/  MUFU.EX2 R100, R100 ;  /* 0x0000006400647308 */ /* 0x000f220000000800 */
[----:B0-----:R-:W-:Y:S02]  /*1d40*/  SHF.L.U32 R93, R32, 0x2, RZ ;  /* 0x00000002205d7819 */ /* 0x001fe400000006ff */
[----:B------:R-:W0:Y:S01]  /*1d50*/  LDS.64 R32, [R46.X8] ;  /* 0x000000002e207984 */ /* 0x000e220000008a00 */
[----:B------:R-:W-:-:S03]  /*1d60*/  ISETP.NE.AND P2, PT, R88, 0x1f, PT ;  /* 0x0000001f5800780c */ /* 0x000fc60003f45270 */
[----:B----4-:R4:W-:Y:S04]  /*1d70*/  STS [R93+0x548], R100 ;  /* 0x000548645d007388 */ /* 0x0109e80000000800 */
[----:B------:R-:W-:Y:S01]  /*1d80*/  BAR.SYNC.DEFER_BLOCKING 0x0 ;  /* 0x0000000000007b1d */ /* 0x000fe20000010000 */
[----:B------:R-:W-:-:S04]  /*1d90*/  ISETP.GT.AND P0, PT, R47, 0x1, PT ;  /* 0x000000012f00780c */ /* 0x000fc80003f04270 */
[----:B------:R-:W-:Y:S01]  /*1da0*/  ISETP.EQ.AND P0, PT, R42, RZ, P0 ;  /* 0x000000ff2a00720c */ /* 0x000fe20000702270 */
[C---:B-1----:R-:W-:Y:S02]  /*1db0*/  FMUL.FTZ R95, R96.reuse, R21 ;  /* 0x00000015605f7220 */ /* 0x042fe40000410000 */
[C---:B--2---:R-:W-:Y:S02]  /*1dc0*/  FMUL.FTZ R35, R96.reuse, R19 ;  /* 0x0000001360237220 */ /* 0x044fe40000410000 */
[----:B------:R-:W-:Y:S01]  /*1dd0*/  FMUL.FTZ R111, R96, R20 ;  /* 0x00000014606f7220 */ /* 0x000fe20000410000 */
[----:B------:R1:W2:Y:S01]  /*1de0*/  @P2 LDS R120, [R88.X4+0xd4c] ;  /* 0x000d4c0058782984 */ /* 0x0002a20000004800 */
[----:B------:R-:W1:Y:S06]  /*1df0*/  MUFU.EX2 R95, R95 ;  /* 0x0000005f005f7308 */ /* 0x000e6c0000000800 */
[----:B------:R-:W-:Y:S01]  /*1e00*/  @P0 IADD3 R78, R47, -0x2, RZ ;  /* 0xfffffffe2f4e0810 */ /* 0x000fe20007ffe0ff */
[----:B------:R-:W-:-:S02]  /*1e10*/  HADD2.F32 R103, -RZ, R68.H0_H0 ;  /* 0x20000044ff677230 */ /* 0x000fc40000004100 */
[----:B------:R-:W-:Y:S01]  /*1e20*/  HADD2.F32 R104, -RZ, R68.H1_H1 ;  /* 0x30000044ff687230 */ /* 0x000fe20000004100 */
        /* <DEDUP_REMOVED lines=12> */
[----:B----4-:R-:W-:Y:S01]  /*1ef0*/  FMUL.FTZ R93, R101, R20 ;  /* 0x00000014655d7220 */ /* 0x010fe20000410000 */
[----:B------:R4:W5:Y:S01]  /*1f00*/  @P0 LDG.E R113, [R78.64+0x4] ;  /* 0x000004044e710981 */ /* 0x000962000c1e1900 */
[----:B------:R-:W-:Y:S02]  /*1f10*/  FMUL.FTZ R107, R0, R99 ;  /* 0x00000063006b7220 */ /* 0x000fe40000410000 */
[----:B------:R-:W-:Y:S01]  /*1f20*/  FMUL.FTZ R118, R91, R114 ;  /* 0x000000725b767220 */ /* 0x000fe20000410000 */
[----:B------:R-:W-:Y:S01]  /*1f30*/  HADD2.F32 R105, -RZ, R33.H1_H1 ;  /* 0x30000021ff697230 */ /* 0x000fe20000004100 */
[----:B------:R-:W-:Y:S01]  /*1f40*/  FMUL.FTZ R34, R102, R19 ;  /* 0x0000001366227220 */ /* 0x000fe20000410000 */
[----:B------:R-:W-:Y:S01]  /*1f50*/  BSSY B0, `(.L_x_8205) ;  /* 0x0000015000007945 */ /* 0x000fe20003800000 */
[----:B------:R-:W-:Y:S02]  /*1f60*/  FMUL.FTZ R112, R106, R93 ;  /* 0x0000005d6a707220 */ /* 0x000fe40000410000 */
[----:B-1----:R-:W-:-:S02]  /*1f70*/  FFMA.FTZ R32, R95, R107, R118 ;  /* 0x0000006b5f207223 */ /* 0x002fc40000010076 */
[----:B----4-:R-:W-:Y:S02]  /*1f80*/  FMUL.FTZ R78, R100, R95 ;  /* 0x0000005f644e7220 */ /* 0x010fe40000410000 */
[----:B------:R-:W-:Y:S02]  /*1f90*/  FMUL.FTZ R96, R105, R34 ;  /* 0x0000002269607220 */ /* 0x000fe40000410000 */
[C---:B0-----:R-:W-:Y:S02]  /*1fa0*/  FMUL.FTZ R78, R111.reuse, R78 ;  /* 0x0000004e6f4e7220 */ /* 0x041fe40000410000 */
[----:B------:R-:W-:Y:S02]  /*1fb0*/  FFMA.FTZ R117, R111, R32, R112 ;  /* 0x000000206f757223 */ /* 0x000fe40000010070 */
[-C--:B---3--:R-:W-:Y:S02]  /*1fc0*/  FMUL.FTZ R116, R17, R98.reuse ;  /* 0x0000006211747220 */ /* 0x088fe40000410000 */
[----:B------:R-:W-:-:S02]  /*1fd0*/  FMUL.FTZ R97, R16, R98 ;  /* 0x0000006210617220 */ /* 0x000fc40000410000 */
[-C--:B------:R-:W-:Y:S02]  /*1fe0*/  FMUL.FTZ R108, R23, R98.reuse ;  /* 0x00000062176c7220 */ /* 0x080fe40000410000 */
[----:B------:R-:W-:Y:S02]  /*1ff0*/  FMUL.FTZ R98, R18, R98 ;  /* 0x0000006212627220 */ /* 0x000fe40000410000 */
[----:B------:R-:W-:-:S04]  /*2000*/  FFMA.FTZ R33, R35, R97, R116 ;  /* 0x0000006123217223 */ /* 0x000fc80000010074 */
        /* <DEDUP_REMOVED lines=9> */
.L_x_8206:
[----:B--2---:R-:W-:Y:S05]  /*20a0*/  BSYNC B0 ;  /* 0x0000000000007941 */ /* 0x004fea0003800000 */
.L_x_8205:
[C---:B01----:R-:W-:Y:S01]  /*20b0*/  FMUL.FTZ R32, R35.reuse, R120 ;  /* 0x0000007823207220 */ /* 0x043fe20000410000 */
[----:B------:R-:W-:Y:S01]  /*20c0*/  ISETP.GE.AND P0, PT, R46, 0x1, PT ;  /* 0x000000012e00780c */ /* 0x000fe20003f06270 */
[C---:B------:R-:W-:Y:S01]  /*20d0*/  FMUL.FTZ R124, R35.reuse, R78 ;  /* 0x0000004e237c7220 */ /* 0x040fe20000410000 */
[C---:B------:R-:W-:Y:S01]  /*20e0*/  ISETP.NE.AND P3, PT, R42.reuse, 0x1f, PT ;  /* 0x0000001f2a00780c */ /* 0x040fe20003f65270 */
[----:B------:R-:W-:Y:S01]  /*20f0*/  FFMA.FTZ R117, R35, R117, R96 ;  /* 0x0000007523757223 */ /* 0x000fe20000010060 */
[----:B------:R-:W-:Y:S01]  /*2100*/  ISETP.GE.U32.AND P4, PT, R42, 0x18, PT ;  /* 0x000000182a00780c */ /* 0x000fe20003f86070 */
[----:B------:R-:W-:Y:S01]  /*2110*/  FMUL.FTZ R78, R111, R32 ;  /* 0x000000206f4e7220 */ /* 0x000fe20000410000 */
[----:B------:R-:W-:Y:S01]  /*2120*/  SHF.L.U32 R110, R5, 0x3, RZ ;  /* 0x00000003056e7819 */ /* 0x000fe200000006ff */
[C---:B------:R-:W-:Y:S01]  /*2130*/  FFMA.FTZ R122, R95.reuse, R33, R108 ;  /* 0x000000215f7a7223 */ /* 0x040fe2000001006c */
[----:B------:R-:W0:Y:S01]  /*2140*/  SHFL.UP PT, R32, R117, 0x1, RZ ;  /* 0x0420000075207989 */ /* 0x000e2200000e00ff */
[----:B------:R-:W-:Y:S01]  /*2150*/  FMUL.FTZ R115, R95, R78 ;  /* 0x0000004e5f737220 */ /* 0x000fe20000410000 */
[----:B------:R-:W-:Y:S02]  /*2160*/  BSSY B0, `(.L_x_8207) ;  /* 0x0000072000007945 */ /* 0x000fe40003800000 */
        /* <DEDUP_REMOVED lines=24> */
[----:B-1----:R-:W-:-:S03]  /*22f0*/  @P0 FMUL.FTZ R124, R124, R33 ;  /* 0x000000217c7c0220 */ /* 0x002fc60000410000 */
[----:B------:R-:W0:Y:S01]  /*2300*/  SHFL.UP PT, R32, R117, 0x8, RZ ;  /* 0x0500000075207989 */ /* 0x000e2200000e00ff */
[----:B------:R-:W-:Y:S02]  /*2310*/  ISETP.GE.AND P0, PT, R47, c[0x0][0x174], PT ;  /* 0x00005d002f007a0c */ /* 0x000fe40003f06270 */
[C---:B--2---:R-:W-:Y:S01]  /*2320*/  @!P3 FFMA.FTZ R122, R115.reuse, R79, R122 ;  /* 0x0000004f737ab223 */ /* 0x044fe2000001007a */
[----:B------:R-:W1:Y:S01]  /*2330*/  SHFL.UP PT, R33, R124, 0x8, RZ ;  /* 0x050000007c217989 */ /* 0x000e6200000e00ff */
[----:B------:R-:W-:Y:S01]  /*2340*/  ISETP.NE.OR P0, PT, R42, RZ, P0 ;  /* 0x000000ff2a00720c */ /* 0x000fe20000705670 */
[----:B------:R-:W-:Y:S02]  /*2350*/  IMAD.MOV.U32 R79, RZ, RZ, RZ ;  /* 0x000000ffff4f7224 */ /* 0x000fe400078e00ff */
[----:B---3--:R-:W-:Y:S01]  /*2360*/  @!P3 FMUL.FTZ R115, R115, R78 ;  /* 0x0000004e7373b220 */ /* 0x008fe20000410000 */
[----:B------:R-:W2:Y:S01]  /*2370*/  SHFL.DOWN PT, R119, R122, 0x8, 0x1f ;  /* 0x09001f007a777f89 */ /* 0x000ea200000e0000 */
[----:B------:R-:W-:-:S02]  /*2380*/  ISETP.GE.AND P3, PT, R46, 0x8, PT ;  /* 0x000000082e00780c */ /* 0x000fc40003f66270 */
[----:B------:R-:W-:Y:S01]  /*2390*/  MOV R78, 0x3f800000 ;  /* 0x3f800000004e7802 */ /* 0x000fe20000000f00 */
[----:B------:R-:W3:Y:S05]  /*23a0*/  SHFL.DOWN PT, R121, R115, 0x8, 0x1f ;  /* 0x09001f0073797f89 */ /* 0x000eea00000e0000 */
[----:B------:R-:W-:Y:S01]  /*23b0*/  @!P0 LDS.64 R78, [R110+0xdc8] ;  /* 0x000dc8006e4e8984 */ /* 0x000fe20000000a00 */
[----:B------:R-:W-:-:S04]  /*23c0*/  ISETP.GE.AND P0, PT, R46, 0x10, PT ;  /* 0x000000102e00780c */ /* 0x000fc80003f06270 */
[C---:B0-----:R-:W-:Y:S02]  /*23d0*/  @P3 FFMA.FTZ R117, R124.reuse, R32, R117 ;  /* 0x000000207c753223 */ /* 0x041fe40000010075 */
[----:B-1----:R-:W-:Y:S01]  /*23e0*/  @P3 FMUL.FTZ R124, R124, R33 ;  /* 0x000000217c7c3220 */ /* 0x002fe20000410000 */
[----:B------:R-:W-:Y:S01]  /*23f0*/  ISETP.GE.U32.AND P3, PT, R42, 0x10, PT ;  /* 0x000000102a00780c */ /* 0x000fe20003f66070 */
[----:B--2---:R-:W-:-:S03]  /*2400*/  @!P4 FFMA.FTZ R122, R115, R119, R122 ;  /* 0x00000077737ac223 */ /* 0x004fc6000001007a */
[----:B------:R-:W-:Y:S01]  /*2410*/  SHFL.UP PT, R33, R124, 0x10, RZ ;  /* 0x060000007c217989 */ /* 0x000fe200000e00ff */
[----:B---3--:R-:W-:-:S03]  /*2420*/  @!P4 FMUL.FTZ R115, R115, R121 ;  /* 0x000000797373c220 */ /* 0x008fc60000410000 */
[----:B------:R-:W0:Y:S04]  /*2430*/  SHFL.UP PT, R119, R117, 0x10, RZ ;  /* 0x0600000075777989 */ /* 0x000e2800000e00ff */
[----:B------:R-:W1:Y:S04]  /*2440*/  SHFL.DOWN PT, R121, R122, 0x10, 0x1f ;  /* 0x0a001f007a797f89 */ /* 0x000e6800000e0000 */
[----:B------:R-:W2:Y:S01]  /*2450*/  SHFL.DOWN PT, R32, R115, 0x10, 0x1f ;  /* 0x0a001f0073207f89 */ /* 0x000ea200000e0000 */
[C---:B0-----:R-:W-:Y:S02]  /*2460*/  @P0 FFMA.FTZ R117, R124.reuse, R119, R117 ;  /* 0x000000777c750223 */ /* 0x041fe40000010075 */
[----:B------:R-:W-:Y:S01]  /*2470*/  @P0 FMUL.FTZ R124, R124, R33 ;  /* 0x000000217c7c0220 */ /* 0x000fe20000410000 */
[----:B-----5:R0:W-:Y:S01]  /*2480*/  SHFL.IDX PT, R119, R113, RZ, 0x1f ;  /* 0x00001fff71777589 */ /* 0x0201e200000e0000 */
[----:B-1----:R-:W-:Y:S01]  /*2490*/  @!P3 FFMA.FTZ R122, R115, R121, R122 ;  /* 0x00000079737ab223 */ /* 0x002fe2000001007a */
[----:B------:R-:W-:-:S02]  /*24a0*/  ISETP.NE.AND P0, PT, R88, RZ, PT ;  /* 0x000000ff5800720c */ /* 0x000fc40003f05270 */
[----:B------:R-:W-:Y:S01]  /*24b0*/  SHFL.UP PT, R117, R117, 0x1, RZ ;  /* 0x0420000075757989 */ /* 0x000fe200000e00ff */
[----:B--2---:R-:W-:-:S03]  /*24c0*/  @!P3 FMUL.FTZ R115, R115, R32 ;  /* 0x000000207373b220 */ /* 0x004fc60000410000 */
[----:B------:R-:W1:Y:S01]  /*24d0*/  SHFL.UP PT, R124, R124, 0x1, RZ ;  /* 0x042000007c7c7989 */ /* 0x000e6200000e00ff */
[----:B0-----:R-:W-:-:S03]  /*24e0*/  IADD3 R113, -R28, c[0x0][0x168], -R88 ;  /* 0x00005a001c717a10 */ /* 0x001fc60007ffe958 */
[----:B------:R-:W-:Y:S01]  /*24f0*/  SHFL.IDX PT, R121, R79, RZ, 0x1f ;  /* 0x00001fff4f797589 */ /* 0x000fe200000e0000 */
[C---:B------:R-:W-:Y:S02]  /*2500*/  ISETP.GE.AND P3, PT, R113.reuse, 0x41, PT ;  /* 0x000000417100780c */ /* 0x040fe40003f66270 */
[C---:B------:R-:W-:Y:S01]  /*2510*/  ISETP.GE.AND P4, PT, R113.reuse, 0x61, PT ;  /* 0x000000617100780c */ /* 0x040fe20003f86270 */
[----:B------:R-:W-:Y:S04]  /*2520*/  SHFL.DOWN PT, R123, R122, 0x1, 0x1f ;  /* 0x08201f007a7b7f89 */ /* 0x000fe800000e0000 */
[----:B------:R-:W0:Y:S04]  /*2530*/  SHFL.DOWN PT, R125, R115, 0x1, 0x1f ;  /* 0x08201f00737d7f89 */ /* 0x000e2800000e0000 */
[----:B------:R-:W-:Y:S04]  /*2540*/  SHFL.IDX PT, R33, R122, RZ, 0x1f ;  /* 0x00001fff7a217589 */ /* 0x000fe800000e0000 */
[----:B------:R2:W3:Y:S01]  /*2550*/  SHFL.IDX PT, R32, R115, RZ, 0x1f ;  /* 0x00001fff73207589 */ /* 0x0004e200000e0000 */
[----:B-1----:R-:W-:Y:S01]  /*2560*/  @P1 FFMA.FTZ R119, R124, R119, R117 ;  /* 0x000000777c771223 */ /* 0x002fe20000010075 */
[----:B------:R-:W-:-:S03]  /*2570*/  ISETP.GE.AND P1, PT, R113, 0x1, PT ;  /* 0x000000017100780c */ /* 0x000fc60003f26270 */
[----:B------:R-:W-:Y:S01]  /*2580*/  FFMA.FTZ R107, R100, R119, R107 ;  /* 0x00000077646b7223 */ /* 0x000fe2000001006b */
[----:B--2---:R-:W-:-:S03]  /*2590*/  SHF.L.U32 R115, R4, 0x2, RZ ;  /* 0x0000000204737819 */ /* 0x004fc600000006ff */
[----:B------:R-:W-:Y:S02]  /*25a0*/  FFMA.FTZ R118, R95, R107, R118 ;  /* 0x0000006b5f767223 */ /* 0x000fe40000010076 */
[----:B------:R-:W-:Y:S02]  /*25b0*/  FFMA.FTZ R99, R0, -R99, R107 ;  /* 0x8000006300637223 */ /* 0x000fe4000001006b */
[----:B0-----:R-:W-:Y:S01]  /*25c0*/  @P2 FFMA.FTZ R121, R125, R121, R123 ;  /* 0x000000797d792223 */ /* 0x001fe2000001007b */
[----:B------:R-:W-:Y:S01]  /*25d0*/  ISETP.GE.AND P2, PT, R113, 0x21, PT ;  /* 0x000000217100780c */ /* 0x000fe20003f46270 */
[----:B------:R-:W-:Y:S02]  /*25e0*/  FFMA.FTZ R113, R111, R118, R112 ;  /* 0x000000766f717223 */ /* 0x000fe40000010070 */
[----:B------:R-:W-:Y:S02]  /*25f0*/  FFMA.FTZ R100, R121, R120, R97 ;  /* 0x0000007879647223 */ /* 0x000fe40000010061 */
[----:B------:R-:W-:-:S02]  /*2600*/  FFMA.FTZ R97, R23, R107, RZ ;  /* 0x0000006b17617223 */ /* 0x000fc400000100ff */
[----:B------:R-:W-:Y:S02]  /*2610*/  FFMA.FTZ R107, R35, R100, R116 ;  /* 0x00000064236b7223 */ /* 0x000fe40000010074 */
[----:B------:R-:W-:Y:S02]  /*2620*/  FFMA.FTZ R112, R18, R118, R97 ;  /* 0x0000007612707223 */ /* 0x000fe40000010061 */
[----:B------:R-:W-:Y:S02]  /*2630*/  FFMA.FTZ R98, R111, R107, R98 ;  /* 0x0000006b6f627223 */ /* 0x000fe40000010062 */
[-C--:B------:R-:W-:Y:S02]  /*2640*/  FFMA.FTZ R35, R35, R113.reuse, R96 ;  /* 0x0000007123237223 */ /* 0x080fe40000010060 */
[----:B------:R-:W-:Y:S02]  /*2650*/  FFMA.FTZ R112, R17, R113, R112 ;  /* 0x0000007111707223 */ /* 0x000fe40000010070 */
[----:B------:R-:W-:-:S02]  /*2660*/  FFMA.FTZ R95, R95, R98, R108 ;  /* 0x000000625f5f7223 */ /* 0x000fc4000001006c */
[----:B------:R-:W-:Y:S02]  /*2670*/  FFMA.FTZ R108, R16, R35, R112 ;  /* 0x00000023106c7223 */ /* 0x000fe40000010070 */
[----:B------:R-:W-:Y:S02]  /*2680*/  FMUL.FTZ R112, R95, R22 ;  /* 0x000000165f707220 */ /* 0x000fe40000410000 */
[----:B------:R-:W-:Y:S02]  /*2690*/  FFMA.FTZ R96, R106, -R93, R113 ;  /* 0x8000005d6a607223 */ /* 0x000fe40000010071 */
[----:B------:R-:W-:Y:S02]  /*26a0*/  FFMA.FTZ R93, R105, -R34, R35 ;  /* 0x80000022695d7223 */ /* 0x000fe40000010023 */
[----:B---3--:R-:W-:Y:S02]  /*26b0*/  FFMA.FTZ R79, R32, R79, R33 ;  /* 0x0000004f204f7223 */ /* 0x008fe40000010021 */
[----:B------:R-:W-:-:S02]  /*26c0*/  FFMA.FTZ R97, R91, -R114, R118 ;  /* 0x800000725b617223 */ /* 0x000fc40000010076 */
[----:B------:R-:W-:Y:S02]  /*26d0*/  FMUL.FTZ R33, R98, R21 ;  /* 0x0000001562217220 */ /* 0x000fe40000410000 */
[----:B------:R-:W-:Y:S02]  /*26e0*/  FFMA.FTZ R34, R99, R112, RZ ;  /* 0x0000007063227223 */ /* 0x000fe400000100ff */
[----:B------:R-:W-:Y:S02]  /*26f0*/  FMUL.FTZ R113, R100, R19 ;  /* 0x0000001364717220 */ /* 0x000fe40000410000 */
[----:B------:R-:W-:Y:S02]  /*2700*/  FMUL.FTZ R114, R107, R20 ;  /* 0x000000146b727220 */ /* 0x000fe40000410000 */
[----:B------:R-:W-:Y:S02]  /*2710*/  FMUL.FTZ R78, R32, R78 ;  /* 0x0000004e204e7220 */ /* 0x000fe40000410000 */
[----:B------:R-:W-:-:S02]  /*2720*/  FFMA.FTZ R111, R97, R33, R34 ;  /* 0x00000021616f7223 */ /* 0x000fc40000010022 */
[----:B------:R-:W-:Y:S01]  /*2730*/  FMUL.FTZ R35, R102, R113 ;  /* 0x0000007166237220 */ /* 0x000fe20000410000 */
[----:B------:R0:W-:Y:S01]  /*2740*/  @!P0 STS.64 [R110+0xdc8], R78 ;  /* 0x000dc84e6e008388 */ /* 0x0001e20000000a00 */
[----:B------:R-:W-:Y:S02]  /*2750*/  FMUL.FTZ R34, R101, R114 ;  /* 0x0000007265227220 */ /* 0x000fe40000410000 */
[----:B------:R-:W-:Y:S02]  /*2760*/  FMUL.FTZ R33, R104, R33 ;  /* 0x0000002168217220 */ /* 0x000fe40000410000 */
[----:B------:R-:W-:Y:S02]  /*2770*/  FMUL.FTZ R32, R103, R112 ;  /* 0x0000007067207220 */ /* 0x000fe40000410000 */
[----:B------:R-:W-:Y:S01]  /*2780*/  FMUL.FTZ R112, R93, R113 ;  /* 0x000000715d707220 */ /* 0x000fe20000410000 */
[----:B------:R-:W-:Y:S01]  /*2790*/  SHF.L.U64.HI R113, R4, 0x2, R3 ;  /* 0x0000000204717819 */ /* 0x000fe20000010203 */
[----:B------:R-:W-:Y:S01]  /*27a0*/  FFMA.FTZ R111, R96, R114, R111 ;  /* 0x00000072606f7223 */ /* 0x000fe2000001006f */
[----:B------:R0:W-:Y:S03]  /*27b0*/  STS.128 [R88.X16+0x110], R32 ;  /* 0x0001102058007388 */ /* 0x0001e6000000cc00 */
[----:B------:R-:W-:-:S02]  /*27c0*/  FADD.FTZ R111, R111, R112 ;  /* 0x000000706f6f7221 */ /* 0x000fc40000010000 */
[----:B------:R-:W-:Y:S01]  /*27d0*/  IMAD R112, R113, c[0x0][0x2b0], RZ ;  /* 0x0000ac0071707a24 */ /* 0x000fe200078e02ff */
[----:B------:R-:W-:Y:S06]  /*27e0*/  BAR.SYNC.DEFER_BLOCKING 0x0 ;  /* 0x0000000000007b1d */ /* 0x000fec0000010000 */
[----:B------:R-:W-:Y:S05]  /*27f0*/  @!P1 BRA `(.L_x_8208) ;  /* 0x0000008000009947 */ /* 0x000fea0003800000 */
[----:B0-----:R-:W0:Y:S01]  /*2800*/  LDS R79, [R88.X4+0x110] ;  /* 0x00011000584f7984 */ /* 0x001e220000004800 */
[----:B------:R-:W-:-:S04]  /*2810*/  IMAD R32, R109, c[0x0][0x2b0], RZ ;  /* 0x0000ac006d207a24 */ /* 0x000fc800078e02ff */
[C---:B------:R-:W-:Y:S02]  /*2820*/  IMAD R35, R5.reuse, c[0x0][0x2b4], R32 ;  /* 0x0000ad0005237a24 */ /* 0x040fe400078e0220 */
[----:B------:R-:W-:-:S05]  /*2830*/  IMAD.WIDE.U32 R32, R5, c[0x0][0x2b0], R70 ;  /* 0x0000ac0005207a25 */ /* 0x000fca00078e0046 */
[----:B------:R-:W-:Y:S02]  /*2840*/  IADD3 R33, R33, R35, RZ ;  /* 0x0000002321217210 */ /* 0x000fe40007ffe0ff */
[----:B------:R-:W-:-:S04]  /*2850*/  LEA R34, P1, R32, c[0x0][0x318], 0x2 ;  /* 0x0000c60020227a11 */ /* 0x000fc800078210ff */
[----:B------:R-:W-:-:S05]  /*2860*/  LEA.HI.X R35, R32, c[0x0][0x31c], R33, 0x2, P1 ;  /* 0x0000c70020237a11 */ /* 0x000fca00008f1421 */
[----:B0-----:R0:W-:Y:S04]  /*2870*/  RED.E.ADD.F32.FTZ.RN.STRONG.GPU [R34.64], R79 ;  /* 0x0000004f2200798e */ /* 0x0011e8000c10e784 */
.L_x_8208:
[----:B------:R-:W-:Y:S05]  /*2880*/  BSYNC B0 ;  /* 0x0000000000007941 */ /* 0x000fea0003800000 */
.L_x_8207:
[----:B0-----:R0:W1:Y:S01]  /*2890*/  LDS R35, [R88.X4+0x190] ;  /* 0x0001900058237984 */ /* 0x0010620000004800 */
[----:B------:R-:W-:Y:S01]  /*28a0*/  BSSY B0, `(.L_x_8209) ;  /* 0x0000006000007945 */ /* 0x000fe20003800000 */
[----:B------:R-:W-:Y:S01]  /*28b0*/  IMAD R109, R115, c[0x0][0x2b4], R112 ;  /* 0x0000ad00736d7a24 */ /* 0x000fe200078e0270 */
[----:B------:R-:W-:Y:S05]  /*28c0*/  @!P2 BRA `(.L_x_8210) ;  /* 0x000000300000a947 */ /* 0x000fea0003800000 */
[----:B------:R-:W-:-:S05]  /*28d0*/  IMAD.WIDE.U32 R32, R115, c[0x0][0x2b0], R72 ;  /* 0x0000ac0073207a25 */ /* 0x000fca00078e0048 */
[----:B------:R-:W-:-:S05]  /*28e0*/  IADD3 R33, R33, R109, RZ ;  /* 0x0000006d21217210 */ /* 0x000fca0007ffe0ff */
[----:B-1----:R1:W-:Y:S02]  /*28f0*/  RED.E.ADD.F32.FTZ.RN.STRONG.GPU [R32.64], R35 ;  /* 0x000000232000798e */ /* 0x0023e4000c10e784 */
.L_x_8210:
[----:B------:R-:W-:Y:S05]  /*2900*/  BSYNC B0 ;  /* 0x0000000000007941 */ /* 0x000fea0003800000 */
.L_x_8209:
[----:B------:R2:W3:Y:S01]  /*2910*/  LDS R79, [R88.X4+0x210] ;  /* 0x00021000584f7984 */ /* 0x0004e20000004800 */
[----:B------:R-:W-:Y:S01]  /*2920*/  BSSY B0, `(.L_x_8211) ;  /* 0x0000006000007945 */ /* 0x000fe20003800000 */
[----:B-1----:R-:W-:Y:S01]  /*2930*/  IMAD.WIDE.U32 R32, R115, c[0x0][0x2b0], R76 ;  /* 0x0000ac0073207a25 */ /* 0x002fe200078e004c */
[----:B------:R-:W-:Y:S05]  /*2940*/  @!P3 BRA `(.L_x_8212) ;  /* 0x000000300000b947 */ /* 0x000fea0003800000 */
[----:B------:R-:W-:-:S04]  /*2950*/  IMAD.WIDE.U32 R34, R115, c[0x0][0x2b0], R74 ;  /* 0x0000ac0073227a25 */ /* 0x000fc800078e004a */
[----:B------:R-:W-:-:S05]  /*2960*/  IMAD.IADD R35, R109, 0x1, R35 ;  /* 0x000000016d237824 */ /* 0x000fca00078e0223 */
[----:B---3--:R1:W-:Y:S02]  /*2970*/  RED.E.ADD.F32.FTZ.RN.STRONG.GPU [R34.64], R79 ;  /* 0x0000004f2200798e */ /* 0x0083e4000c10e784 */
.L_x_8212:
[----:B------:R-:W-:Y:S05]  /*2980*/  BSYNC B0 ;  /* 0x0000000000007941 */ /* 0x000fea0003800000 */
.L_x_8211:
[----:B-1----:R1:W4:Y:S01]  /*2990*/  LDS R35, [R88.X4+0x290] ;  /* 0x0002900058237984 */ /* 0x0023220000004800 */
[----:B------:R-:W-:Y:S01]  /*29a0*/  BSSY B0, `(.L_x_8213) ;  /* 0x0000004000007945 */ /* 0x000fe20003800000 */
[----:B------:R-:W-:Y:S05]  /*29b0*/  @!P4 BRA `(.L_x_8214) ;  /* 0x000000200000c947 */ /* 0x000fea0003800000 */
[----:B------:R-:W-:-:S05]  /*29c0*/  IADD3 R33, R109, R33, RZ ;  /* 0x000000216d217210 */ /* 0x000fca0007ffe0ff */
[----:B----4-:R4:W-:Y:S02]  /*29d0*/  RED.E.ADD.F32.FTZ.RN.STRONG.GPU [R32.64], R35 ;  /* 0x000000232000798e */ /* 0x0109e4000c10e784 */
.L_x_8214:
[----:B------:R-:W-:Y:S05]  /*29e0*/  BSYNC B0 ;  /* 0x0000000000007941 */ /* 0x000fea0003800000 */
.L_x_8213:
[----:B----4-:R-:W4:Y:S01]  /*29f0*/  SHFL.DOWN PT, R33, R108, 0x1, 0x1f ;  /* 0x08201f006c217f89 */ /* 0x010f2200000e0000 */
[----:B------:R-:W-:Y:S01]  /*2a00*/  ISETP.GT.AND P1, PT, R46, 0x1e, PT ;  /* 0x0000001e2e00780c */ /* 0x000fe20003f24270 */
[-C--:B------:R-:W-:Y:S01]  /*2a10*/  FMUL.FTZ R106, R106, R107.reuse ;  /* 0x0000006b6a6a7220 */ /* 0x080fe20000410000 */
[----:B------:R-:W-:Y:S01]  /*2a20*/  ISETP.NE.AND P2, PT, R46, RZ, PT ;  /* 0x000000ff2e00720c */ /* 0x000fe20003f45270 */
[----:B------:R-:W5:Y:S01]  /*2a30*/  SHFL.DOWN PT, R32, R111, 0x1, 0x1f ;  /* 0x08201f006f207f89 */ /* 0x000f6200000e0000 */
[----:B------:R-:W-:Y:S01]  /*2a40*/  FMUL.FTZ R91, R91, R98 ;  /* 0x000000625b5b7220 */ /* 0x000fe20000410000 */
[----:B------:R-:W-:Y:S01]  /*2a50*/  BSSY B0, `(.L_x_8215) ;  /* 0x000003a000007945 */ /* 0x000fe20003800000 */
        /* <DEDUP_REMOVED lines=57> */
.L_x_8216:
[----:B----4-:R-:W-:Y:S05]  /*2df0*/  BSYNC B0 ;  /* 0x0000000000007941 */ /* 0x010fea0003800000 */
.L_x_8215:
[----:B------:R-:W-:Y:S02]  /*2e00*/  IADD3 R5, R5, 0x1, RZ ;  /* 0x0000000105057810 */ /* 0x000fe40007ffe0ff */
[----:B------:R-:W-:Y:S02]  /*2e10*/  IADD3 R4, P1, R4, 0x1, RZ ;  /* 0x0000000104047810 */ /* 0x000fe40007f3e0ff */
[----:B------:R-:W-:-:S03]  /*2e20*/  ISETP.GE.AND P0, PT, R5, c[0x0][0x16c], PT ;  /* 0x00005b0005007a0c */ /* 0x000fc60003f06270 */
[----:B------:R-:W-:-:S10]  /*2e30*/  IMAD.X R3, RZ, RZ, R3, P1 ;  /* 0x000000ffff037224 */ /* 0x000fd400008e0603 */
[----:B------:R-:W-:Y:S01]  /*2e40*/  @P0 CALL.REL.NOINC `(.L_x_8204) ;  /* 0x0000001000000944 */ /* 0x000fe20003c00000 */
[----:B------:R-:W-:Y:S05]  /*2e50*/  BRA `(.L_x_8217) ;  /* 0xffffeb9000007947 */ /* 0x000fea000383ffff */
.L_x_8204:
        /* <DEDUP_REMOVED lines=14> */
[----:B------:R-:W-:Y:S01]  /*2f40*/  IMAD R33, R89, c[0x0][0x2e0], RZ ;  /* 0x0000b80059217a24 */ /* 0x000fe200078e02ff */
[----:B------:R-:W-:Y:S01]  /*2f50*/  F2FP.PACK_AB R8, R8, R9 ;  /* 0x000000090808723e */ /* 0x000fe200000000ff */
[----:B------:R-:W-:Y:S01]  /*2f60*/  BSSY B0, `(.L_x_8218) ;  /* 0x0000050000007945 */ /* 0x000fe20003800000 */
[----:B------:R-:W-:Y:S01]  /*2f70*/  F2FP.PACK_AB R9, R6, R7 ;  /* 0x000000070609723e */ /* 0x000fe200000000ff */
[----:B----4-:R-:W-:Y:S01]  /*2f80*/  IMAD R67, R94, c[0x0][0x2e4], R33 ;  /* 0x0000b9005e437a24 */ /* 0x010fe200078e0221 */
[----:B-----5:R-:W-:Y:S04]  /*2f90*/  STS.U16 [R24], R3 ;  /* 0x0000000318007388 */ /* 0x020fe80000000400 */
[----:B--2---:R-:W-:Y:S04]  /*2fa0*/  STS.U16 [R24+0x40], R5 ;  /* 0x0000400518007388 */ /* 0x004fe80000000400 */
[----:B---3--:R-:W-:Y:S04]  /*2fb0*/  STS.U16 [R24+0x80], R17 ;  /* 0x0000801118007388 */ /* 0x008fe80000000400 */
[----:B------:R-:W-:Y:S01]  /*2fc0*/  STS.U16 [R24+0xc0], R19 ;  /* 0x0000c01318007388 */ /* 0x000fe20000000400 */
[----:B------:R-:W-:-:S06]  /*2fd0*/  NOP ;  /* 0x0000000000007918 */ /* 0x000fcc0000000000 */
[----:B------:R-:W2:Y:S04]  /*2fe0*/  LDS.64 R20, [R46.X8] ;  /* 0x000000002e147984 */ /* 0x000ea80000008a00 */
[----:B------:R-:W-:Y:S06]  /*2ff0*/  BAR.SYNC.DEFER_BLOCKING 0x0 ;  /* 0x0000000000007b1d */ /* 0x000fec0000010000 */
[----:B------:R3:W-:Y:S01]  /*3000*/  STS.64 [R46.X8], R8 ;  /* 0x000000082e007388 */ /* 0x0007e20000008a00 */
[----:B------:R-:W-:-:S06]  /*3010*/  NOP ;  /* 0x0000000000007918 */ /* 0x000fcc0000000000 */
[----:B------:R-:W-:Y:S04]  /*3020*/  LDS.U16 R19, [R24+0x40] ;  /* 0x0000400018137984 */ /* 0x000fe80000000400 */
[----:B------:R-:W-:Y:S01]  /*3030*/  LDS.U16 R23, [R24+0xc0] ;  /* 0x0000c00018177984 */ /* 0x000fe20000000400 */
[----:B--2---:R-:W-:Y:S02]  /*3040*/  HADD2.F32 R2, -RZ, R21.H1_H1 ;  /* 0x30000015ff027230 */ /* 0x004fe40000004100 */
[----:B------:R-:W-:-:S03]  /*3050*/  HADD2.F32 R0, -RZ, R20.H0_H0 ;  /* 0x20000014ff007230 */ /* 0x000fc60000004100 */
[--C-:B------:R-:W-:Y:S02]  /*3060*/  FADD.FTZ R17, R2, R85.reuse ;  /* 0x0000005502117221 */ /* 0x100fe40000010000 */
[--C-:B------:R-:W-:Y:S01]  /*3070*/  FADD.FTZ R4, R0, R85.reuse ;  /* 0x0000005500047221 */ /* 0x100fe20000010000 */
[----:B------:R-:W-:Y:S02]  /*3080*/  HADD2.F32 R0, -RZ, R20.H1_H1 ;  /* 0x30000014ff007230 */ /* 0x000fe40000004100 */
[----:B------:R-:W-:Y:S02]  /*3090*/  FSETP.GTU.FTZ.AND P4, PT, R17, 20, PT ;  /* 0x41a000001100780b */ /* 0x000fe40003f9c000 */
[----:B------:R-:W-:Y:S01]  /*30a0*/  FSETP.GTU.FTZ.AND P1, PT, R4, 20, PT ;  /* 0x41a000000400780b */ /* 0x000fe20003f3c000 */
[--C-:B------:R-:W-:Y:S01]  /*30b0*/  FADD.FTZ R16, R0, R85.reuse ;  /* 0x0000005500107221 */ /* 0x100fe20000010000 */
[----:B------:R-:W-:Y:S02]  /*30c0*/  HADD2.F32 R0, -RZ, R21.H0_H0 ;  /* 0x20000015ff007230 */ /* 0x000fe40000004100 */
[----:B------:R-:W-:Y:S02]  /*30d0*/  LDS.U16 R21, [R24+0x80] ;  /* 0x0000800018157984 */ /* 0x000fe40000000400 */
[----:B------:R-:W-:Y:S01]  /*30e0*/  FSETP.GTU.FTZ.AND P2, PT, R16, 20, PT ;  /* 0x41a000001000780b */ /* 0x000fe20003f5c000 */
[----:B------:R-:W-:-:S04]  /*30f0*/  FADD.FTZ R3, R0, R85 ;  /* 0x0000005500037221 */ /* 0x000fc80000010000 */
[----:B------:R-:W-:Y:S01]  /*3100*/  @!P4 FMUL.FTZ R6, R17, -1.4426950216293334961 ;  /* 0xbfb8aa3b1106c820 */ /* 0x000fe20000410000 */
[----:B------:R-:W-:Y:S01]  /*3110*/  FSETP.GTU.FTZ.AND P3, PT, R3, 20, PT ;  /* 0x41a000000300780b */ /* 0x000fe20003f7c000 */
[----:B------:R-:W-:Y:S01]  /*3120*/  LDS.U16 R17, [R24] ;  /* 0x0000000018117984 */ /* 0x000fe20000000400 */
[----:B------:R-:W-:-:S03]  /*3130*/  @!P1 FMUL.FTZ R0, R4, -1.4426950216293334961 ;  /* 0xbfb8aa3b04009820 */ /* 0x000fc60000410000 */
[----:B------:R-:W-:Y:S01]  /*3140*/  @!P0 STS [0x100], R26 ;  /* 0x0001001aff008388 */ /* 0x000fe20000000800 */
[----:B------:R-:W2:Y:S01]  /*3150*/  @!P4 MUFU.EX2 R6, R6 ;  /* 0x000000060006c308 */ /* 0x000ea20000000800 */
[----:B------:R-:W-:Y:S02]  /*3160*/  @!P2 FMUL.FTZ R2, R16, -1.4426950216293334961 ;  /* 0xbfb8aa3b1002a820 */ /* 0x000fe40000410000 */
[----:B------:R-:W-:Y:S01]  /*3170*/  BAR.SYNC.DEFER_BLOCKING 0x0 ;  /* 0x0000000000007b1d */ /* 0x000fe20000010000 */
[----:B------:R-:W-:-:S03]  /*3180*/  IMAD R16, R81, c[0x0][0x2d8], RZ ;  /* 0x0000b60051107a24 */ /* 0x000fc600078e02ff */
[----:B------:R-:W-:Y:S02]  /*3190*/  @!P3 FMUL.FTZ R3, R3, -1.4426950216293334961 ;  /* 0xbfb8aa3b0303b820 */ /* 0x000fe40000410000 */
[----:B------:R-:W4:Y:S01]  /*31a0*/  @!P1 MUFU.EX2 R0, R0 ;  /* 0x0000000000009308 */ /* 0x000f220000000800 */
[----:B------:R-:W-:Y:S02]  /*31b0*/  IMAD R35, R83, c[0x0][0x2dc], R16 ;  /* 0x0000b70053237a24 */ /* 0x000fe400078e0210 */
[----:B--2---:R-:W-:-:S05]  /*31c0*/  @!P4 FADD.FTZ R6, R6, 1 ;  /* 0x3f8000000606c421 */ /* 0x004fca0000010000 */
[----:B------:R-:W2:Y:S08]  /*31d0*/  @!P2 MUFU.EX2 R2, R2 ;  /* 0x000000020002a308 */ /* 0x000eb00000000800 */
[----:B------:R5:W0:Y:S01]  /*31e0*/  @!P3 MUFU.EX2 R5, R3 ;  /* 0x000000030005b308 */ /* 0x000a220000000800 */
[----:B----4-:R-:W-:Y:S01]  /*31f0*/  @!P1 FADD.FTZ R0, R0, 1 ;  /* 0x3f80000000009421 */ /* 0x010fe20000010000 */
[----:B------:R-:W4:Y:S06]  /*3200*/  LDS R8, [0x100] ;  /* 0x00010000ff087984 */ /* 0x000f2c0000000800 */
[----:B---3--:R-:W3:Y:S01]  /*3210*/  @!P4 MUFU.RCP R9, R6 ;  /* 0x000000060009c308 */ /* 0x008ee20000001000 */
[----:B--2---:R-:W-:-:S02]  /*3220*/  @!P2 FADD.FTZ R4, R2, 1 ;  /* 0x3f8000000204a421 */ /* 0x004fc40000010000 */
[----:B-----5:R-:W-:-:S05]  /*3230*/  IMAD.WIDE.U32 R2, R83, c[0x0][0x2d8], RZ ;  /* 0x0000b60053027a25 */ /* 0x020fca00078e00ff */
[----:B------:R-:W2:Y:S01]  /*3240*/  @!P1 MUFU.RCP R0, R0 ;  /* 0x0000000000009308 */ /* 0x000ea20000001000 */
[----:B0-----:R-:W-:Y:S01]  /*3250*/  @!P3 FADD.FTZ R5, R5, 1 ;  /* 0x3f8000000505b421 */ /* 0x001fe20000010000 */
[----:B------:R-:W-:-:S05]  /*3260*/  IADD3 R3, R3, R35, RZ ;  /* 0x0000002303037210 */ /* 0x000fca0007ffe0ff */
[----:B------:R-:W-:Y:S01]  /*3270*/  IMAD.WIDE.U32 R2, R94, c[0x0][0x2e0], R2 ;  /* 0x0000b8005e027a25 */ /* 0x000fe200078e0002 */
[----:B------:R-:W0:Y:S03]  /*3280*/  @!P3 MUFU.RCP R16, R5 ;  /* 0x000000050010b308 */ /* 0x000e260000001000 */
[----:B---3--:R-:W-:Y:S01]  /*3290*/  @!P4 FMUL.FTZ R14, R14, R9 ;  /* 0x000000090e0ec220 */ /* 0x008fe20000410000 */
[----:B------:R-:W-:-:S04]  /*32a0*/  IADD3 R33, P5, R15, R2, RZ ;  /* 0x000000020f217210 */ /* 0x000fc80007fbe0ff */
[----:B------:R3:W5:Y:S01]  /*32b0*/  @!P2 MUFU.RCP R7, R4 ;  /* 0x000000040007a308 */ /* 0x0007620000001000 */
[----:B--2---:R-:W-:Y:S01]  /*32c0*/  @!P1 FMUL.FTZ R11, R11, R0 ;  /* 0x000000000b0b9220 */ /* 0x004fe20000410000 */
[----:B------:R-:W-:Y:S02]  /*32d0*/  IADD3 R18, P1, R27, -0xc0, RZ ;  /* 0xffffff401b127810 */ /* 0x000fe40007f3e0ff */
[----:B------:R-:W-:Y:S01]  /*32e0*/  IADD3.X R3, R10, R67, R3, P5, !PT ;  /* 0x000000430a037210 */ /* 0x000fe20002ffe403 */
[----:B0-----:R-:W-:Y:S01]  /*32f0*/  @!P3 FMUL.FTZ R13, R13, R16 ;  /* 0x000000100d0db220 */ /* 0x001fe20000410000 */
[----:B------:R-:W-:Y:S02]  /*3300*/  IADD3.X R16, R25, -0x1, RZ, P1, !PT ;  /* 0xffffffff19107810 */ /* 0x000fe40000ffe4ff */
[----:B----4-:R-:W-:Y:S02]  /*3310*/  ISETP.GE.AND P4, PT, R64, R8, PT ;  /* 0x000000084000720c */ /* 0x010fe40003f86270 */
[----:B---3--:R-:W-:-:S02]  /*3320*/  IADD3 R4, P5, R18, c[0x0][0x330], RZ ;  /* 0x0000cc0012047a10 */ /* 0x008fc40007fbe0ff */
[----:B------:R-:W-:Y:S01]  /*3330*/  ISETP.GE.AND P3, PT, R39, R8, PT ;  /* 0x000000082700720c */ /* 0x000fe20003f66270 */
[----:B-----5:R-:W-:Y:S01]  /*3340*/  @!P2 FMUL.FTZ R12, R12, R7 ;  /* 0x000000070c0ca220 */ /* 0x020fe20000410000 */
[----:B------:R-:W-:Y:S02]  /*3350*/  IADD3.X R0, R16, c[0x0][0x334], RZ, P5, !PT ;  /* 0x0000cd0010007a10 */ /* 0x000fe40002ffe4ff */
[C---:B------:R-:W-:Y:S02]  /*3360*/  LEA R4, P6, R33.reuse, R4, 0x1 ;  /* 0x0000000421047211 */ /* 0x040fe400078c08ff */
[----:B------:R-:W-:Y:S02]  /*3370*/  IADD3 R2, P5, R64, R28, RZ ;  /* 0x0000001c40027210 */ /* 0x000fe40007fbe0ff */
[----:B------:R-:W-:Y:S02]  /*3380*/  LEA.HI.X R5, R33, R0, R3, 0x1, P6 ;  /* 0x0000000021057211 */ /* 0x000fe400030f0c03 */
        /* <DEDUP_REMOVED lines=13> */
.L_x_8219:
[----:B------:R-:W-:Y:S05]  /*3460*/  BSYNC B0 ;  /* 0x0000000000007941 */ /* 0x000fea0003800000 */
.L_x_8218:
        /* <DEDUP_REMOVED lines=8> */
[----:B------:R0:W-:Y:S03]  /*34f0*/  @!P1 STG.E.U16 [R4.64+0x80], R23 ;  /* 0x0000801704009986 */ /* 0x0001e6000c101504 */
        /* <DEDUP_REMOVED lines=8> */
[----:B0-----:R-:W-:-:S03]  /*3580*/  IMAD R7, R83, c[0x0][0x2fc], R8 ;  /* 0x0000bf0053077a24 */ /* 0x001fc600078e0208 */
        /* <DEDUP_REMOVED lines=17> */
.L_x_8221:
[----:B------:R-:W-:Y:S05]  /*36a0*/  BSYNC B0 ;  /* 0x0000000000007941 */ /* 0x000fea0003800000 */
.L_x_8220:
        /* <DEDUP_REMOVED lines=30> */
.L_x_8195:
[----:B------:R-:W-:Y:S02]  /*3890*/  ISETP.NE.U32.AND P0, PT, RZ, c[0x0][0x328], PT ;  /* 0x0000ca00ff007a0c */ /* 0x000fe40003f05070 */
[----:B------:R-:W-:Y:S02]  /*38a0*/  ISETP.NE.U32.AND P2, PT, RZ, c[0x0][0x348], PT ;  /* 0x0000d200ff007a0c */ /* 0x000fe40003f45070 */
[----:B------:R-:W-:-:S02]  /*38b0*/  ISETP.NE.AND.EX P1, PT, RZ, c[0x0][0x32c], PT, P0 ;  /* 0x0000cb00ff007a0c */ /* 0x000fc40003f25300 */
[----:B------:R-:W-:-:S11]  /*38c0*/  ISETP.NE.AND.EX P0, PT, RZ, c[0x0][0x34c], PT, P2 ;  /* 0x0000d300ff007a0c */ /* 0x000fd60003f05320 */
[----:B------:R-:W-:Y:S05]  /*38d0*/  @!P1 BRA `(.L_x_8223) ;  /* 0x0000014000009947 */ /* 0x000fea0003800000 */
[----:B--2---:R-:W2:Y:S01]  /*38e0*/  SHFL.DOWN P1, R3, R92, 0x1, 0x1f ;  /* 0x08201f005c037f89 */ /* 0x004ea20000020000 */
        /* <DEDUP_REMOVED lines=11> */
[----:B0-----:R-:W0:Y:S02]  /*39a0*/  SHFL.DOWN P1, R7, R2, 0x10, 0x1f ;  /* 0x0a001f0002077f89 */ /* 0x001e240000020000 */
[----:B0-----:R-:W-:Y:S01]  /*39b0*/  @P1 FADD R7, R2, R7 ;  /* 0x0000000702071221 */ /* 0x001fe20000000000 */
[----:B---3--:R-:W-:-:S04]  /*39c0*/  ISETP.NE.AND P1, PT, R4, RZ, PT ;  /* 0x000000ff0400720c */ /* 0x008fc80003f25270 */
[----:B------:R0:W-:Y:S04]  /*39d0*/  @!P2 STS [0x314], R7 ;  /* 0x00031407ff00a388 */ /* 0x0001e80000000800 */
[----:B------:R-:W-:Y:S06]  /*39e0*/  BAR.SYNC.DEFER_BLOCKING 0x0 ;  /* 0x0000000000007b1d */ /* 0x000fec0000010000 */
[----:B------:R-:W-:Y:S05]  /*39f0*/  @P1 BRA `(.L_x_8224) ;  /* 0x0000001000001947 */ /* 0x000fea0003800000 */
[----:B0-----:R0:W-:Y:S02]  /*3a00*/  RED.E.ADD.F32.FTZ.RN.STRONG.GPU [R56.64], R7 ;  /* 0x000000073800798e */ /* 0x0011e4000c10e784 */
.L_x_8224:
[----:B0-----:R-:W-:Y:S05]  /*3a10*/  BSYNC B0 ;  /* 0x0000000000007941 */ /* 0x001fea0003800000 */
.L_x_8223:
[----:B------:R-:W-:Y:S01]  /*3a20*/  BSSY B0, `(.L_x_8225) ;  /* 0x0000018000007945 */ /* 0x000fe20003800000 */
[----:B------:R-:W-:Y:S05]  /*3a30*/  @!P0 BRA `(.L_x_8226) ;  /* 0x0000015000008947 */ /* 0x000fea0003800000 */
[----:B------:R-:W-:Y:S06]  /*3a40*/  BAR.SYNC.DEFER_BLOCKING 0x0 ;  /* 0x0000000000007b1d */ /* 0x000fec0000010000 */
[----:B--2---:R-:W2:Y:S04]  /*3a50*/  SHFL.DOWN P0, R3, R90, 0x1, 0x1f ;  /* 0x08201f005a037f89 */ /* 0x004ea80000000000 */
        /* <DEDUP_REMOVED lines=10> */
[----:B0-----:R-:W0:Y:S02]  /*3b00*/  SHFL.DOWN P0, R7, R2, 0x10, 0x1f ;  /* 0x0a001f0002077f89 */ /* 0x001e240000000000 */
        /* <DEDUP_REMOVED lines=8> */
.L_x_8226:
[----:B------:R-:W3:Y:S02]  /*3b90*/  S2R R13, SR_TID.X ;  /* 0x00000000000d7919 */ /* 0x000ee40000002100 */
.L_x_8227:
[----:B0-----:R-:W-:Y:S05]  /*3ba0*/  BSYNC B0 ;  /* 0x0000000000007941 */ /* 0x001fea0003800000 */
.L_x_8225:
[----:B---3--:R-:W-:-:S13]  /*3bb0*/  ISETP.GE.AND P0, PT, R13, c[0x0][0x16c], PT ;  /* 0x00005b000d007a0c */ /* 0x008fda0003f06270 */
[----:B------:R-:W-:Y:S05]  /*3bc0*/  @P0 EXIT ;  /* 0x000000000000094d */ /* 0x000fea0003800000 */
[C---:B------:R-:W-:Y:S02]  /*3bd0*/  IMAD R5, R89.reuse, c[0x0][0x2c8], RZ ;  /* 0x0000b20059057a24 */ /* 0x040fe400078e02ff */
[----:B------:R-:W-:Y:S02]  /*3be0*/  IMAD R89, R89, c[0x0][0x288], RZ ;  /* 0x0000a20059597a24 */ /* 0x000fe400078e02ff */
[----:B--2---:R-:W-:-:S04]  /*3bf0*/  IMAD.WIDE.U32 R2, R94, c[0x0][0x2c8], RZ ;  /* 0x0000b2005e027a25 */ /* 0x004fc800078e00ff */
[C---:B------:R-:W-:Y:S02]  /*3c00*/  IMAD R5, R94.reuse, c[0x0][0x2cc], R5 ;  /* 0x0000b3005e057a24 */ /* 0x040fe400078e0205 */
[C---:B------:R-:W-:Y:S02]  /*3c10*/  IMAD R19, R94.reuse, c[0x0][0x28c], R89 ;  /* 0x0000a3005e137a24 */ /* 0x040fe400078e0259 */
[----:B------:R-:W-:Y:S01]  /*3c20*/  IMAD.WIDE.U32 R94, R94, c[0x0][0x288], RZ ;  /* 0x0000a2005e5e7a25 */ /* 0x000fe200078e00ff */
[----:B------:R-:W-:-:S04]  /*3c30*/  IADD3 R21, R3, R5, RZ ;  /* 0x0000000503157210 */ /* 0x000fc80007ffe0ff */
[----:B------:R-:W-:Y:S02]  /*3c40*/  IADD3 R19, R95, R19, RZ ;  /* 0x000000135f137210 */ /* 0x000fe40007ffe0ff */
.L_x_8228:
        /* <DEDUP_REMOVED lines=26> */
.L_x_8229:
        /* <DEDUP_REMOVED lines=9> */
.L_x_9142:


//--------------------- .text._Z25selective_scan_bwd_kernelI32Selective_Scan_bwd_kernel_traitsILi32ELi4ELb0ELb1ELb0ELb1ELb1EN3c104HalfEfEEv12SSMParamsBwd --------------------------
	.section	.text._Z25selective_scan_bwd_kernelI32Selective_Scan_bwd_kernel_traitsILi32ELi4ELb0ELb1ELb0ELb1ELb1EN3c104HalfEfEEv12SSMParamsBwd,"ax",@progbits
	.sectioninfo	@"SHI_REGISTERS=128"
	.align	128
        .global         _Z25selective_scan_bwd_kernelI32Selective_Scan_bwd_kernel_traitsILi32ELi4ELb0ELb1ELb0ELb1ELb1EN3c104HalfEfEEv12SSMParamsBwd
        .type           _Z25selective_scan_bwd_kernelI32Selective_Scan_bwd_kernel_traitsILi32ELi4ELb0ELb1ELb0ELb1ELb1EN3c104HalfEfEEv12SSMParamsBwd,@function
        .size           _Z25selective_scan_bwd_kernelI32Selective_Scan_bwd_kernel_traitsILi32ELi4ELb0ELb1ELb0ELb1ELb1EN3c104HalfEfEEv12SSMParamsBwd,(.L_x_9143 - _Z25selective_scan_bwd_kernelI32Selective_Scan_bwd_kernel_traitsILi32ELi4ELb0ELb1ELb0ELb1ELb1EN3c104HalfEfEEv12SSMParamsBwd)
        .other          _Z25selective_scan_bwd_kernelI32Selective_Scan_bwd_kernel_traitsILi32ELi4ELb0ELb1ELb0ELb1ELb1EN3c104HalfEfEEv12SSMParamsBwd,@"STO_CUDA_ENTRY STV_DEFAULT"
_Z25selective_scan_bwd_kernelI32Selective_Scan_bwd_kernel_traitsILi32ELi4ELb0ELb1ELb0ELb1ELb1EN3c104HalfEfEEv12SSMParamsBwd:
.text._Z25selective_scan_bwd_kernelI32Selective_Scan_bwd_kernel_traitsILi32ELi4ELb0ELb1ELb0ELb1ELb1EN3c104HalfEfEEv12SSMParamsBwd:
        /* <DEDUP_REMOVED lines=144> */
[C---:B------:R-:W-:Y:S02]  /*0900*/  IADD3 R26, P1, R28.reuse, -0x100, RZ ;  /* 0xffffff001c1a7810 */ /* 0x040fe40007f3e0ff */
[----:B------:R-:W-:Y:S02]  /*0910*/  LOP3.LUT R60, R61, 0x1f, R12, 0xf8, !PT ;  /* 0x0000001f3d3c7812 */ /* 0x000fe400078ef80c */
[----:B------:R-:W-:Y:S02]  /*0920*/  IADD3 R28, P2, R28, -0x80, RZ ;  /* 0xffffff801c1c7810 */ /* 0x000fe40007f5e0ff */
[C---:B------:R-:W-:Y:S02]  /*0930*/  IADD3.X R36, R38.reuse, -0x1, RZ, P0, !PT ;  /* 0xffffffff26247810 */ /* 0x040fe400007fe4ff */
[----:B------:R-:W-:-:S02]  /*0940*/  IADD3.X R37, R38, -0x1, RZ, P1, !PT ;  /* 0xffffffff26257810 */ /* 0x000fc40000ffe4ff */
[----:B------:R-:W-:Y:S02]  /*0950*/  MOV R9, RZ ;  /* 0x000000ff00097202 */ /* 0x000fe40000000f00 */
[----:B------:R-:W-:Y:S02]  /*0960*/  LOP3.LUT R23, R12, 0x1f, RZ, 0xc0, !PT ;  /* 0x0000001f0c177812 */ /* 0x000fe400078ec0ff */
[----:B------:R-:W-:Y:S02]  /*0970*/  SHF.R.S32.HI R61, RZ, 0x1f, R60 ;  /* 0x0000001fff3d7819 */ /* 0x000fe4000001143c */
[C---:B------:R-:W-:Y:S02]  /*0980*/  LOP3.LUT R29, R60.reuse, 0x20, RZ, 0xfc, !PT ;  /* 0x000000203c1d7812 */ /* 0x040fe400078efcff */
[C---:B------:R-:W-:Y:S02]  /*0990*/  LOP3.LUT R30, R60.reuse, 0x40, RZ, 0xfc, !PT ;  /* 0x000000403c1e7812 */ /* 0x040fe400078efcff */
[----:B------:R-:W-:-:S02]  /*09a0*/  LOP3.LUT R31, R60, 0x60, RZ, 0xfc, !PT ;  /* 0x000000603c1f7812 */ /* 0x000fc400078efcff */
[----:B0-----:R-:W-:Y:S02]  /*09b0*/  IADD3.X R38, R38, -0x1, RZ, P2, !PT ;  /* 0xffffffff26267810 */ /* 0x001fe400017fe4ff */
.L_x_8262:
[----:B------:R-:W-:Y:S01]  /*09c0*/  BAR.SYNC.DEFER_BLOCKING 0x0 ;  /* 0x0000000000007b1d */ /* 0x000fe20000010000 */
[----:B------:R-:W-:Y:S02]  /*09d0*/  LEA R62, R20, 0xffffff80, 0x7 ;  /* 0xffffff80143e7811 */ /* 0x000fe400078e38ff */
[----:B------:R-:W-:Y:S02]  /*09e0*/  SHF.L.U32 R39, R60, 0x1, RZ ;  /* 0x000000013c277819 */ /* 0x000fe400000006ff */
[----:B0-----:R-:W-:Y:S02]  /*09f0*/  IADD3 R40, -R62, c[0x0][0x168], RZ ;  /* 0x00005a003e287a10 */ /* 0x001fe40007ffe1ff */
[C---:B------:R-:W-:Y:S02]  /*0a00*/  SHF.L.U64.HI R42, R60.reuse, 0x1, R61 ;  /* 0x000000013c2a7819 */ /* 0x040fe4000001023d */
[-C--:B------:R-:W-:Y:S02]  /*0a10*/  ISETP.GE.AND P0, PT, R60, R40.reuse, PT ;  /* 0x000000283c00720c */ /* 0x080fe40003f06270 */
[----:B------:R-:W-:-:S02]  /*0a20*/  ISETP.GE.AND P1, PT, R29, R40, PT ;  /* 0x000000281d00720c */ /* 0x000fc40003f26270 */
[-C--:B------:R-:W-:Y:S02]  /*0a30*/  ISETP.GE.AND P2, PT, R30, R40.reuse, PT ;  /* 0x000000281e00720c */ /* 0x080fe40003f46270 */
[----:B------:R-:W-:Y:S02]  /*0a40*/  ISETP.GE.AND P3, PT, R31, R40, PT ;  /* 0x000000281f00720c */ /* 0x000fe40003f66270 */
[----:B------:R-:W-:Y:S02]  /*0a50*/  IADD3 R34, P4, R11, R39, RZ ;  /* 0x000000270b227210 */ /* 0x000fe40007f9e0ff */
[----:B------:R-:W-:Y:S02]  /*0a60*/  PRMT R44, RZ, 0x7610, R44 ;  /* 0x00007610ff2c7816 */ /* 0x000fe4000000002c */
[----:B------:R-:W-:Y:S02]  /*0a70*/  PRMT R46, RZ, 0x7610, R46 ;  /* 0x00007610ff2e7816 */ /* 0x000fe4000000002e */
[----:B------:R-:W-:-:S02]  /*0a80*/  PRMT R48, RZ, 0x7610, R48 ;  /* 0x00007610ff307816 */ /* 0x000fc40000000030 */
        /* <DEDUP_REMOVED lines=12> */
[----:B------:R-:W-:Y:S02]  /*0b50*/  @!P0 IADD3.X R33, R15, R42, RZ, P1, !PT ;  /* 0x0000002a0f218210 */ /* 0x000fe40000ffe4ff */
        /* <DEDUP_REMOVED lines=28> */
[----:B---3--:R0:W-:Y:S04]  /*0d20*/  STS.U16 [R41+0x40], R66 ;  /* 0x0000404229007388 */ /* 0x0081e80000000400 */
[----:B----4-:R-:W-:Y:S04]  /*0d30*/  STS.U16 [R41+0x80], R70 ;  /* 0x0000804629007388 */ /* 0x010fe80000000400 */
[----:B------:R-:W-:Y:S01]  /*0d40*/  STS.U16 [R41+0xc0], R72 ;  /* 0x0000c04829007388 */ /* 0x000fe20000000400 */
[----:B------:R-:W-:-:S06]  /*0d50*/  NOP ;  /* 0x0000000000007918 */ /* 0x000fcc0000000000 */
[----:B------:R-:W1:Y:S04]  /*0d60*/  LDS.64 R34, [R21.X8] ;  /* 0x0000000015227984 */ /* 0x000e680000008a00 */
        /* <DEDUP_REMOVED lines=9> */
[----:B------:R-:W-:Y:S01]  /*0e00*/  MOV R43, c[0x0][0x174] ;  /* 0x00005d00002b7a02 */ /* 0x000fe20000000f00 */
[----:B------:R-:W-:Y:S01]  /*0e10*/  BSSY B0, `(.L_x_8231) ;  /* 0x000004a000007945 */ /* 0x000fe20003800000 */
[----:B0-----:R-:W-:Y:S01]  /*0e20*/  IADD3 R66, P0, R39, c[0x0][0x268], RZ ;  /* 0x00009a0027427a10 */ /* 0x001fe20007f1e0ff */
[----:B------:R-:W-:Y:S01]  /*0e30*/  IMAD R47, R5, c[0x0][0x1f4], R44 ;  /* 0x00007d00052f7a24 */ /* 0x000fe200078e022c */
[----:B------:R-:W-:-:S02]  /*0e40*/  LEA R43, R43, R22, 0x7 ;  /* 0x000000162b2b7211 */ /* 0x000fc400078e38ff */
[-C--:B------:R-:W-:Y:S02]  /*0e50*/  ISETP.GE.AND P3, PT, R29, R40.reuse, PT ;  /* 0x000000281d00720c */ /* 0x080fe40003f66270 */
[----:B------:R-:W-:Y:S01]  /*0e60*/  IADD3 R33, R33, R47, RZ ;  /* 0x0000002f21217210 */ /* 0x000fe20007ffe0ff */
[----:B------:R-:W-:Y:S01]  /*0e70*/  @!P2 IMAD.WIDE.U32 R44, R5, c[0x0][0x1f0], R62 ;  /* 0x00007c00052caa25 */ /* 0x000fe200078e003e */
[-C--:B------:R-:W-:Y:S02]  /*0e80*/  ISETP.GE.AND P4, PT, R30, R40.reuse, PT ;  /* 0x000000281e00720c */ /* 0x080fe40003f86270 */
[----:B------:R-:W-:Y:S01]  /*0e90*/  ISETP.GE.AND P5, PT, R31, R40, PT ;  /* 0x000000281f00720c */ /* 0x000fe20003fa6270 */
[----:B--2---:R-:W-:Y:S01]  /*0ea0*/  IMAD.WIDE.U32 R48, R0, c[0x0][0x1f8], R32 ;  /* 0x00007e0000307a25 */ /* 0x004fe200078e0020 */
[----:B------:R-:W-:-:S03]  /*0eb0*/  @!P2 IADD3 R47, R47, R45, RZ ;  /* 0x0000002d2f2fa210 */ /* 0x000fc60007ffe0ff */
[----:B------:R-:W-:Y:S02]  /*0ec0*/  IMAD R45, R3, c[0x0][0x1f8], RZ ;  /* 0x00007e00032d7a24 */ /* 0x000fe400078e02ff */
[----:B------:R-:W-:Y:S01]  /*0ed0*/  @!P2 IMAD.MOV.U32 R46, RZ, RZ, R44 ;  /* 0x000000ffff2ea224 */ /* 0x000fe200078e002c */
[----:B------:R-:W-:Y:S01]  /*0ee0*/  SHF.R.S32.HI R44, RZ, 0x1f, R43 ;  /* 0x0000001fff2c7819 */ /* 0x000fe2000001142b */
[C---:B------:R-:W-:Y:S01]  /*0ef0*/  IMAD R69, R0.reuse, c[0x0][0x1fc], R45 ;  /* 0x00007f0000457a24 */ /* 0x040fe200078e022d */
[----:B------:R-:W-:Y:S01]  /*0f00*/  IADD3 R45, P1, R43, R48, RZ ;  /* 0x000000302b2d7210 */ /* 0x000fe20007f3e0ff */
[----:B------:R-:W-:-:S03]  /*0f10*/  @!P2 IMAD.WIDE.U32 R46, R0, c[0x0][0x1f8], R46 ;  /* 0x00007e00002eaa25 */ /* 0x000fc600078e002e */
[----:B------:R-:W-:Y:S02]  /*0f20*/  IADD3.X R48, R44, R69, R49, P1, !PT ;  /* 0x000000452c307210 */ /* 0x000fe40000ffe431 */
[----:B------:R-:W-:Y:S02]  /*0f30*/  IADD3.X R49, R42, c[0x0][0x26c], RZ, P0, !PT ;  /* 0x00009b002a317a10 */ /* 0x000fe400007fe4ff */
[C---:B------:R-:W-:Y:S02]  /*0f40*/  LEA R66, P1, R45.reuse, R66, 0x1 ;  /* 0x000000422d427211 */ /* 0x040fe400078208ff */
[----:B------:R-:W-:Y:S02]  /*0f50*/  @!P2 IADD3 R46, P0, R60, R46, RZ ;  /* 0x0000002e3c2ea210 */ /* 0x000fe40007f1e0ff */
[----:B------:R-:W-:Y:S01]  /*0f60*/  LEA.HI.X R67, R45, R49, R48, 0x1, P1 ;  /* 0x000000312d437211 */ /* 0x000fe200008f0c30 */
[--C-:B-1----:R-:W-:Y:S01]  /*0f70*/  HADD2.F32 R45, -RZ, R34.reuse.H0_H0 ;  /* 0x20000022ff2d7230 */ /* 0x102fe20000004100 */
[----:B------:R-:W-:Y:S01]  /*0f80*/  @!P2 IADD3.X R69, R61, R47, R69, P0, !PT ;  /* 0x0000002f3d45a210 */ /* 0x000fe200007fe445 */
[----:B------:R-:W-:Y:S01]  /*0f90*/  HADD2.F32 R47, -RZ, R34.H1_H1 ;  /* 0x30000022ff2f7230 */ /* 0x000fe20000004100 */
[C---:B------:R-:W-:Y:S01]  /*0fa0*/  @!P2 LEA R68, P0, R46.reuse, c[0x0][0x268], 0x1 ;  /* 0x00009a002e44aa11 */ /* 0x040fe200078008ff */
[--C-:B------:R-:W-:Y:S01]  /*0fb0*/  HADD2.F32 R49, -RZ, R35.reuse.H0_H0 ;  /* 0x20000023ff317230 */ /* 0x100fe20000004100 */
[--C-:B-----5:R-:W-:Y:S01]  /*0fc0*/  FADD.FTZ R45, R45, R4.reuse ;  /* 0x000000042d2d7221 */ /* 0x120fe20000010000 */
[----:B------:R-:W-:Y:S01]  /*0fd0*/  HADD2.F32 R35, -RZ, R35.H1_H1 ;  /* 0x30000023ff237230 */ /* 0x000fe20000004100 */
[----:B------:R-:W-:Y:S01]  /*0fe0*/  @!P2 LEA.HI.X R69, R46, c[0x0][0x26c], R69, 0x1, P0 ;  /* 0x00009b002e45aa11 */ /* 0x000fe200000f0c45 */
[----:B------:R-:W-:-:S02]  /*0ff0*/  FADD.FTZ R46, R47, R4 ;  /* 0x000000042f2e7221 */ /* 0x000fc40000010000 */
[----:B------:R-:W-:Y:S01]  /*1000*/  FSETP.GTU.FTZ.AND P6, PT, R45, 20, PT ;  /* 0x41a000002d00780b */ /* 0x000fe20003fdc000 */
[--C-:B------:R-:W-:Y:S02]  /*1010*/  FADD.FTZ R47, R49, R4.reuse ;  /* 0x00000004312f7221 */ /* 0x100fe40000010000 */
[----:B------:R-:W-:Y:S01]  /*1020*/  FSETP.GTU.FTZ.AND P1, PT, R46, 20, PT ;  /* 0x41a000002e00780b */ /* 0x000fe20003f3c000 */
[----:B------:R-:W-:Y:S02]  /*1030*/  FADD.FTZ R48, R35, R4 ;  /* 0x0000000423307221 */ /* 0x000fe40000010000 */
[----:B------:R-:W-:Y:S01]  /*1040*/  FSETP.GTU.FTZ.AND P0, PT, R47, 20, PT ;  /* 0x41a000002f00780b */ /* 0x000fe20003f1c000 */
[----:B---3--:R0:W-:Y:S04]  /*1050*/  STS.U16 [R41], R74 ;  /* 0x0000004a29007388 */ /* 0x0081e80000000400 */
[----:B----4-:R0:W-:Y:S04]  /*1060*/  STS.U16 [R41+0x40], R76 ;  /* 0x0000404c29007388 */ /* 0x0101e80000000400 */
[----:B------:R0:W-:Y:S04]  /*1070*/  STS.U16 [R41+0x80], R78 ;  /* 0x0000804e29007388 */ /* 0x0001e80000000400 */
        /* <DEDUP_REMOVED lines=35> */
.L_x_8232:
[----:B------:R-:W-:Y:S05]  /*12b0*/  BSYNC B0 ;  /* 0x0000000000007941 */ /* 0x000fea0003800000 */
.L_x_8231:
        /* <DEDUP_REMOVED lines=38> */
.L_x_8234:
[----:B------:R-:W-:Y:S05]  /*1520*/  BSYNC B0 ;  /* 0x0000000000007941 */ /* 0x000fea0003800000 */
.L_x_8233:
        /* <DEDUP_REMOVED lines=33> */
.L_x_8236:
[----:B------:R-:W-:Y:S05]  /*1740*/  BSYNC B0 ;  /* 0x0000000000007941 */ /* 0x000fea0003800000 */
.L_x_8235:
        /* <DEDUP_REMOVED lines=33> */
.L_x_8238:
[----:B------:R-:W-:Y:S05]  /*1960*/  BSYNC B0 ;  /* 0x0000000000007941 */ /* 0x000fea0003800000 */
.L_x_8237:
[----:B------:R-:W-:Y:S06]  /*1970*/  BAR.SYNC.DEFER_BLOCKING 0x0 ;  /* 0x0000000000007b1d */ /* 0x000fec0000010000 */
[----:B------:R0:W2:Y:S04]  /*1980*/  @!P2 LDG.E.U16 R34, [R68.64] ;  /* 0x000000044422a981 */ /* 0x0000a8000c1e1500 */
[----:B------:R3:W4:Y:S04]  /*1990*/  @!P3 LDG.E.U16 R70, [R66.64+-0xc0] ;  /* 0xffff40044246b981 */ /* 0x000728000c1e1500 */
[----:B------:R3:W5:Y:S04]  /*19a0*/  @!P4 LDG.E.U16 R72, [R66.64+-0x80] ;  /* 0xffff80044248c981 */ /* 0x000768000c1e1500 */
[----:B------:R3:W5:Y:S01]  /*19b0*/  @!P5 LDG.E.U16 R74, [R66.64+-0x40] ;  /* 0xffffc004424ad981 */ /* 0x000762000c1e1500 */
[----:B------:R-:W-:Y:S01]  /*19c0*/  IMAD R78, R6, c[0x0][0x200], RZ ;  /* 0x00008000064e7a24 */ /* 0x000fe200078e02ff */
[----:B------:R-:W-:Y:S01]  /*19d0*/  PRMT R80, RZ, 0x7610, R80 ;  /* 0x00007610ff507816 */ /* 0x000fe20000000050 */
[----:B------:R-:W-:-:S02]  /*19e0*/  @!P2 IMAD.MOV.U32 R79, RZ, RZ, R63 ;  /* 0x000000ffff4fa224 */ /* 0x000fc400078e003f */
[C---:B------:R-:W-:Y:S01]  /*19f0*/  IMAD R35, R5.reuse, c[0x0][0x204], R78 ;  /* 0x0000810005237a24 */ /* 0x040fe200078e024e */
[----:B------:R-:W-:Y:S01]  /*1a00*/  @!P2 MOV R78, R62 ;  /* 0x0000003e004ea202 */ /* 0x000fe20000000f00 */
[----:B------:R-:W-:-:S04]  /*1a10*/  IMAD.WIDE.U32 R76, R5, c[0x0][0x200], RZ ;  /* 0x00008000054c7a25 */ /* 0x000fc800078e00ff */
[----:B------:R-:W-:Y:S01]  /*1a20*/  @!P2 IMAD.WIDE.U32 R78, R5, c[0x0][0x200], R78 ;  /* 0x00008000054eaa25 */ /* 0x000fe200078e004e */
[----:B------:R-:W-:-:S04]  /*1a30*/  IADD3 R77, R77, R35, RZ ;  /* 0x000000234d4d7210 */ /* 0x000fc80007ffe0ff */
[----:B------:R-:W-:Y:S01]  /*1a40*/  @!P2 IADD3 R79, R35, R79, RZ ;  /* 0x0000004f234fa210 */ /* 0x000fe20007ffe0ff */
[----:B------:R-:W-:Y:S02]  /*1a50*/  IMAD R35, R3, c[0x0][0x208], RZ ;  /* 0x0000820003237a24 */ /* 0x000fe400078e02ff */
[----:B---3--:R-:W-:-:S04]  /*1a60*/  IMAD.WIDE.U32 R66, R0, c[0x0][0x208], R76 ;  /* 0x0000820000427a25 */ /* 0x008fc800078e004c */
[----:B0-----:R-:W-:-:S04]  /*1a70*/  @!P2 IMAD.WIDE.U32 R68, R0, c[0x0][0x208], R78 ;  /* 0x000082000044aa25 */ /* 0x001fc800078e004e */
[----:B------:R-:W-:Y:S01]  /*1a80*/  IMAD R49, R0, c[0x0][0x20c], R35 ;  /* 0x0000830000317a24 */ /* 0x000fe200078e0223 */
[----:B------:R-:W-:Y:S02]  /*1a90*/  IADD3 R35, P6, R43, R66, RZ ;  /* 0x000000422b237210 */ /* 0x000fe40007fde0ff */
[----:B------:R-:W-:Y:S02]  /*1aa0*/  @!P2 IADD3 R71, P0, R60, R68, RZ ;  /* 0x000000443c47a210 */ /* 0x000fe40007f1e0ff */
[----:B------:R-:W-:Y:S02]  /*1ab0*/  IADD3 R68, P1, R39, c[0x0][0x258], RZ ;  /* 0x0000960027447a10 */ /* 0x000fe40007f3e0ff */
[----:B------:R-:W-:Y:S02]  /*1ac0*/  IADD3.X R66, R44, R49, R67, P6, !PT ;  /* 0x000000312c427210 */ /* 0x000fe400037fe443 */
[----:B------:R-:W-:Y:S02]  /*1ad0*/  @!P2 IADD3.X R78, R61, R69, R49, P0, !PT ;  /* 0x000000453d4ea210 */ /* 0x000fe400007fe431 */
[----:B------:R-:W-:-:S02]  /*1ae0*/  IADD3.X R49, R42, c[0x0][0x25c], RZ, P1, !PT ;  /* 0x000097002a317a10 */ /* 0x000fc40000ffe4ff */
[----:B------:R-:W-:Y:S02]  /*1af0*/  LEA R68, P1, R35, R68, 0x1 ;  /* 0x0000004423447211 */ /* 0x000fe400078208ff */
[----:B------:R-:W-:Y:S02]  /*1b00*/  @!P2 LEA R76, P0, R71, c[0x0][0x258], 0x1 ;  /* 0x00009600474caa11 */ /* 0x000fe400078008ff */
[----:B------:R-:W-:Y:S02]  /*1b10*/  LEA.HI.X R69, R35, R49, R66, 0x1, P1 ;  /* 0x0000003123457211 */ /* 0x000fe400008f0c42 */
[--C-:B------:R-:W-:Y:S02]  /*1b20*/  @!P2 LEA.HI.X R77, R71, c[0x0][0x25c], R78.reuse, 0x1, P0 ;  /* 0x00009700474daa11 */ /* 0x100fe400000f0c4e */
[----:B------:R-:W-:Y:S02]  /*1b30*/  PRMT R78, RZ, 0x7610, R78 ;  /* 0x00007610ff4e7816 */ /* 0x000fe4000000004e */
[----:B------:R-:W-:-:S02]  /*1b40*/  PRMT R82, RZ, 0x7610, R82 ;  /* 0x00007610ff527816 */ /* 0x000fc40000000052 */
[----:B------:R-:W-:Y:S01]  /*1b50*/  PRMT R84, RZ, 0x7610, R84 ;  /* 0x00007610ff547816 */ /* 0x000fe20000000054 */
        /* <DEDUP_REMOVED lines=8> */
[----:B------:R4:W5:Y:S04]  /*1be0*/  @!P3 LDG.E.U16 R80, [R68.64+-0xc0] ;  /* 0xffff40044450b981 */ /* 0x000968000c1e1500 */
[----:B------:R4:W5:Y:S04]  /*1bf0*/  @!P4 LDG.E.U16 R82, [R68.64+-0x80] ;  /* 0xffff80044452c981 */ /* 0x000968000c1e1500 */
[----:B------:R4:W5:Y:S01]  /*1c00*/  @!P5 LDG.E.U16 R84, [R68.64+-0x40] ;  /* 0xffffc0044454d981 */ /* 0x000962000c1e1500 */
[----:B0-----:R-:W-:Y:S01]  /*1c10*/  HADD2.F32 R70, -RZ, R66.H1_H1 ;  /* 0x30000042ff467230 */ /* 0x001fe20000004100 */
[----:B------:R-:W-:Y:S01]  /*1c20*/  ISETP.NE.AND P1, PT, R12, RZ, PT ;  /* 0x000000ff0c00720c */ /* 0x000fe20003f25270 */
[--C-:B------:R-:W-:Y:S01]  /*1c30*/  HADD2.F32 R71, -RZ, R67.reuse.H0_H0 ;  /* 0x20000043ff477230 */ /* 0x100fe20000004100 */
[----:B------:R-:W-:Y:S01]  /*1c40*/  BSSY B0, `(.L_x_8239) ;  /* 0x000005e000007945 */ /* 0x000fe20003800000 */
[----:B------:R-:W-:-:S02]  /*1c50*/  HADD2.F32 R72, -RZ, R67.H1_H1 ;  /* 0x30000043ff487230 */ /* 0x000fc40000004100 */
[----:B------:R-:W-:Y:S01]  /*1c60*/  HADD2.F32 R49, -RZ, R66.H0_H0 ;  /* 0x20000042ff317230 */ /* 0x000fe20000004100 */
[----:B------:R-:W-:Y:S01]  /*1c70*/  FMUL.FTZ R66, R70, -1.4426950216293334961 ;  /* 0xbfb8aa3b46427820 */ /* 0x000fe20000410000 */
[----:B-1----:R-:W-:Y:S01]  /*1c80*/  HADD2.F32 R85, -RZ, R33.H1_H1 ;  /* 0x30000021ff557230 */ /* 0x002fe20000004100 */
[----:B------:R-:W-:Y:S01]  /*1c90*/  FMUL.FTZ R67, R71, -1.4426950216293334961 ;  /* 0xbfb8aa3b47437820 */ /* 0x000fe20000410000 */
[----:B------:R-:W-:Y:S01]  /*1ca0*/  HADD2.F32 R81, -RZ, R32.H1_H1 ;  /* 0x30000020ff517230 */ /* 0x000fe20000004100 */
[----:B----4-:R-:W-:Y:S02]  /*1cb0*/  FMUL.FTZ R68, R72, -1.4426950216293334961 ;  /* 0xbfb8aa3b48447820 */ /* 0x010fe40000410000 */
[----:B------:R-:W2:Y:S01]  /*1cc0*/  MUFU.EX2 R66, R66 ;  /* 0x0000004200427308 */ /* 0x000ea20000000800 */
[----:B------:R-:W-:-:S07]  /*1cd0*/  FMUL.FTZ R73, R49, -1.4426950216293334961 ;  /* 0xbfb8aa3b31497820 */ /* 0x000fce0000410000 */
[----:B------:R-:W-:Y:S08]  /*1ce0*/  MUFU.EX2 R67, R67 ;  /* 0x0000004300437308 */ /* 0x000ff00000000800 */
[----:B------:R-:W0:Y:S01]  /*1cf0*/  MUFU.EX2 R68, R68 ;  /* 0x0000004400447308 */ /* 0x000e220000000800 */
[----:B--2---:R-:W-:-:S07]  /*1d00*/  FADD.FTZ R77, R66, 1 ;  /* 0x3f800000424d7421 */ /* 0x004fce0000010000 */
[----:B------:R-:W1:Y:S01]  /*1d10*/  MUFU.EX2 R73, R73 ;  /* 0x0000004900497308 */ /* 0x000e620000000800 */
[----:B0-----:R-:W-:-:S07]  /*1d20*/  FADD.FTZ R79, R68, 1 ;  /* 0x3f800000444f7421 */ /* 0x001fce0000010000 */
[----:B------:R-:W0:Y:S01]  /*1d30*/  MUFU.RCP R77, R77 ;  /* 0x0000004d004d7308 */ /* 0x000e220000001000 */
[----:B-1----:R-:W-:-:S07]  /*1d40*/  FADD.FTZ R73, R73, 1 ;  /* 0x3f80000049497421 */ /* 0x002fce0000010000 */
[----:B------:R-:W-:Y:S08]  /*1d50*/  MUFU.RCP R79, R79 ;  /* 0x0000004f004f7308 */ /* 0x000ff00000001000 */
[----:B------:R-:W1:Y:S01]  /*1d60*/  MUFU.RCP R74, R73 ;  /* 0x00000049004a7308 */ /* 0x000e620000001000 */
[----:B---3--:R2:W-:Y:S04]  /*1d70*/  STS.U16 [R41], R78 ;  /* 0x0000004e29007388 */ /* 0x0085e80000000400 */
[----:B-----5:R-:W-:Y:S04]  /*1d80*/  STS.U16 [R41+0x40], R80 ;  /* 0x0000405029007388 */ /* 0x020fe80000000400 */
[----:B------:R3:W-:Y:S01]  /*1d90*/  STS.U16 [R41+0x80], R82 ;  /* 0x0000805229007388 */ /* 0x0007e20000000400 */
[----:B--2---:R-:W-:Y:S01]  /*1da0*/  HADD2.F32 R78, -RZ, R33.H0_H0 ;  /* 0x20000021ff4e7230 */ /* 0x004fe20000004100 */
[----:B0-----:R-:W-:-:S02]  /*1db0*/  FADD.FTZ R33, -R77, 1 ;  /* 0x3f8000004d217421 */ /* 0x001fc40000010100 */
[----:B------:R0:W-:Y:S01]  /*1dc0*/  STS.U16 [R41+0xc0], R84 ;  /* 0x0000c05429007388 */ /* 0x0001e20000000400 */
[----:B------:R-:W-:-:S06]  /*1dd0*/  NOP ;  /* 0x0000000000007918 */ /* 0x000fcc0000000000 */
[----:B------:R-:W2:Y:S01]  /*1de0*/  LDS.64 R34, [R21.X8] ;  /* 0x0000000015227984 */ /* 0x000ea20000008a00 */
[----:B---3--:R-:W-:Y:S01]  /*1df0*/  HADD2.F32 R82, -RZ, R32.H0_H0 ;  /* 0x20000020ff527230 */ /* 0x008fe20000004100 */
[----:B-1----:R-:W-:Y:S02]  /*1e00*/  FADD.FTZ R32, -R74, 1 ;  /* 0x3f8000004a207421 */ /* 0x002fe40000010100 */
[----:B0-----:R-:W-:Y:S02]  /*1e10*/  FADD.FTZ R84, R67, 1 ;  /* 0x3f80000043547421 */ /* 0x001fe40000010000 */
[----:B------:R-:W-:Y:S02]  /*1e20*/  FADD.FTZ R67, -R79, 1 ;  /* 0x3f8000004f437421 */ /* 0x000fe40000010100 */
[----:B------:R-:W-:Y:S02]  /*1e30*/  FFMA.FTZ R32, R49, R32, 1 ;  /* 0x3f80000031207423 */ /* 0x000fe40000010020 */
[----:B------:R-:W0:Y:S01]  /*1e40*/  MUFU.RCP R84, R84 ;  /* 0x0000005400547308 */ /* 0x000e220000001000 */
[----:B------:R-:W-:Y:S01]  /*1e50*/  FFMA.FTZ R69, R72, R67, 1 ;  /* 0x3f80000048457423 */ /* 0x000fe20000010043 */
[----:B--2---:R-:W-:-:S02]  /*1e60*/  HADD2.F32 R73, -RZ, R34.H0_H0 ;  /* 0x20000022ff497230 */ /* 0x004fc40000004100 */
[----:B------:R-:W-:Y:S01]  /*1e70*/  HADD2.F32 R76, -RZ, R34.H1_H1 ;  /* 0x30000022ff4c7230 */ /* 0x000fe20000004100 */
[----:B0-----:R-:W-:Y:S01]  /*1e80*/  FADD.FTZ R34, -R84, 1 ;  /* 0x3f80000054227421 */ /* 0x001fe20000010100 */
[--C-:B------:R-:W-:Y:S02]  /*1e90*/  HADD2.F32 R75, -RZ, R35.reuse.H0_H0 ;  /* 0x20000023ff4b7230 */ /* 0x100fe40000004100 */
[----:B------:R-:W-:Y:S01]  /*1ea0*/  HADD2.F32 R80, -RZ, R35.H1_H1 ;  /* 0x30000023ff507230 */ /* 0x000fe20000004100 */
        /* <DEDUP_REMOVED lines=18> */
[----:B------:R-:W-:-:S04]  /*1fd0*/  IMAD R68, R6, c[0x0][0x2e8], RZ ;  /* 0x0000ba0006447a24 */ /* 0x000fc800078e02ff */
        /* <DEDUP_REMOVED lines=17> */
[----:B------:R-:W-:-:S04]  /*20f0*/  LEA R32, P6, R33, R32, 0x1 ;  /* 0x0000002021207211 */ /* 0x000fc800078c08ff */
[----:B------:R-:W-:Y:S01]  /*2100*/  LEA.HI.X R33, R33, R35, R34, 0x1, P6 ;  /* 0x0000002321217211 */ /* 0x000fe200030f0c22 */
[----:B------:R-:W0:Y:S02]  /*2110*/  LDS R66, [0x100] ;  /* 0x00010000ff427984 */ /* 0x000e240000000800 */
[-C--:B0-----:R-:W-:Y:S02]  /*2120*/  ISETP.GE.AND P4, PT, R60, R66.reuse, PT ;  /* 0x000000423c00720c */ /* 0x081fe40003f86270 */
[-C--:B------:R-:W-:Y:S02]  /*2130*/  ISETP.GE.AND P3, PT, R30, R66.reuse, PT ;  /* 0x000000421e00720c */ /* 0x080fe40003f66270 */
[-C--:B------:R-:W-:Y:S02]  /*2140*/  ISETP.GE.AND P2, PT, R29, R66.reuse, PT ;  /* 0x000000421d00720c */ /* 0x080fe40003f46270 */
[----:B------:R-:W-:Y:S02]  /*2150*/  ISETP.GE.AND P0, PT, R31, R66, PT ;  /* 0x000000421f00720c */ /* 0x000fe40003f06270 */
[----:B------:R-:W-:-:S05]  /*2160*/  IADD3 R66, P5, R60, R62, RZ ;  /* 0x0000003e3c427210 */ /* 0x000fca0007fbe0ff */
        /* <DEDUP_REMOVED lines=11> */
.L_x_8240:
[----:B------:R-:W-:Y:S05]  /*2220*/  BSYNC B0 ;  /* 0x0000000000007941 */ /* 0x000fea0003800000 */
.L_x_8239:
        /* <DEDUP_REMOVED lines=8> */
[----:B------:R-:W-:-:S02]  /*22b0*/  FMUL.FTZ R49, R82, R74 ;  /* 0x0000004a52317220 */ /* 0x000fc40000410000 */
[----:B------:R-:W-:Y:S01]  /*22c0*/  FMUL.FTZ R81, R81, R70 ;  /* 0x0000004651517220 */ /* 0x000fe20000410000 */
[----:B------:R-:W-:Y:S01]  /*22d0*/  ISETP.NE.AND.EX P0, PT, RZ, c[0x0][0x274], PT, P0 ;  /* 0x00009d00ff007a0c */ /* 0x000fe20003f05300 */
[----:B0-----:R-:W-:Y:S02]  /*22e0*/  FMUL.FTZ R83, R78, R71 ;  /* 0x000000474e537220 */ /* 0x001fe40000410000 */
        /* <DEDUP_REMOVED lines=12> */
[----:B------:R-:W-:-:S04]  /*23b0*/  IMAD R35, R3, c[0x0][0x218], RZ ;  /* 0x0000860003237a24 */ /* 0x000fc800078e02ff */
        /* <DEDUP_REMOVED lines=12> */
[----:B------:R-:W-:-:S02]  /*2480*/  IADD3 R35, P0, R43, R32, RZ ;  /* 0x000000202b237210 */ /* 0x000fc40007f1e0ff */
[----:B------:R-:W-:Y:S02]  /*2490*/  IADD3 R32, P5, R39, c[0x0][0x270], RZ ;  /* 0x00009c0027207a10 */ /* 0x000fe40007fbe0ff */
[----:B------:R-:W-:Y:S02]  /*24a0*/  IADD3.X R68, R44, R79, R33, P0, !PT ;  /* 0x0000004f2c447210 */ /* 0x000fe400007fe421 */
[----:B------:R-:W-:Y:S02]  /*24b0*/  IADD3.X R33, R42, c[0x0][0x274], RZ, P5, !PT ;  /* 0x00009d002a217a10 */ /* 0x000fe40002ffe4ff */
        /* <DEDUP_REMOVED lines=19> */
.L_x_8243:
[----:B------:R-:W-:Y:S05]  /*25f0*/  BSYNC B0 ;  /* 0x0000000000007941 */ /* 0x000fea0003800000 */
.L_x_8242:
[----:B------:R1:W-:Y:S04]  /*2600*/  @!P0 STG.E.U16 [R32.64+-0xc0], R73 ;  /* 0xffff404920008986 */ /* 0x0003e8000c101504 */
[----:B------:R1:W-:Y:S04]  /*2610*/  @!P2 STG.E.U16 [R32.64+-0x80], R75 ;  /* 0xffff804b2000a986 */ /* 0x0003e8000c101504 */
[----:B------:R1:W-:Y:S02]  /*2620*/  @!P3 STG.E.U16 [R32.64+-0x40], R77 ;  /* 0xffffc04d2000b986 */ /* 0x0003e4000c101504 */
.L_x_8241:
[----:B-1----:R-:W-:Y:S01]  /*2630*/  IMAD.MOV.U32 R34, RZ, RZ, c[0x0][0x16c] ;  /* 0x00005b00ff227624 */ /* 0x002fe200078e00ff */
[--C-:B------:R-:W-:Y:S01]  /*2640*/  HADD2.F32 R32, -RZ, R64.reuse.H0_H0 ;  /* 0x20000040ff207230 */ /* 0x100fe20000004100 */
[----:B------:R-:W-:Y:S01]  /*2650*/  BAR.SYNC.DEFER_BLOCKING 0x0 ;  /* 0x0000000000007b1d */ /* 0x000fe20000010000 */
[----:B------:R-:W-:Y:S01]  /*2660*/  HADD2.F32 R33, -RZ, R64.H1_H1 ;  /* 0x30000040ff217230 */ /* 0x000fe20000004100 */
[----:B------:R-:W-:Y:S01]  /*2670*/  HFMA2.MMA R84, -RZ, RZ, 0, 0 ;  /* 0x00000000ff547435 */ /* 0x000fe200000001ff */
[----:B------:R-:W-:Y:S01]  /*2680*/  ISETP.GE.AND P0, PT, R34, 0x1, PT ;  /* 0x000000012200780c */ /* 0x000fe20003f06270 */
        /* <DEDUP_REMOVED lines=17> */
[----:B------:R-:W-:Y:S01]  /*27a0*/  IMAD.SHL.U32 R75, R43, 0x4, RZ ;  /* 0x000000042b4b7824 */ /* 0x000fe200078e00ff */
[----:B------:R-:W-:Y:S01]  /*27b0*/  MOV R95, RZ ;  /* 0x000000ff005f7202 */ /* 0x000fe20000000f00 */
[C---:B------:R-:W-:Y:S01]  /*27c0*/  IMAD R35, R5.reuse, c[0x0][0x29c], R34 ;  /* 0x0000a70005237a24 */ /* 0x040fe200078e0222 */
[----:B------:R-:W-:Y:S01]  /*27d0*/  MOV R84, RZ ;  /* 0x000000ff00547202 */ /* 0x000fe20000000f00 */
[----:B------:R-:W-:Y:S01]  /*27e0*/  IMAD.WIDE.U32 R32, R5, c[0x0][0x298], R32 ;  /* 0x0000a60005207a25 */ /* 0x000fe200078e0020 */
[----:B------:R-:W-:-:S02]  /*27f0*/  IADD3 R72, P2, R75, R26, RZ ;  /* 0x0000001a4b487210 */ /* 0x000fc40007f5e0ff */
[----:B------:R-:W-:Y:S01]  /*2800*/  IADD3 R74, P3, R75, R28, RZ ;  /* 0x0000001c4b4a7210 */ /* 0x000fe20007f7e0ff */
[----:B------:R-:W-:Y:S01]  /*2810*/  IMAD R34, R8, c[0x0][0x2a0], RZ ;  /* 0x0000a80008227a24 */ /* 0x000fe200078e02ff */
[----:B------:R-:W-:Y:S01]  /*2820*/  IADD3 R33, R33, R35, RZ ;  /* 0x0000002321217210 */ /* 0x000fe20007ffe0ff */
[----:B------:R-:W-:Y:S01]  /*2830*/  IMAD.MOV.U32 R97, RZ, RZ, RZ ;  /* 0x000000ffff617224 */ /* 0x000fe200078e00ff */
[----:B------:R-:W-:Y:S01]  /*2840*/  SHF.L.U64.HI R35, R43, 0x2, R44 ;  /* 0x000000022b237819 */ /* 0x000fe2000001022c */
[C---:B0-----:R-:W-:Y:S01]  /*2850*/  IMAD R69, R7.reuse, c[0x0][0x2a4], R34 ;  /* 0x0000a90007457a24 */ /* 0x041fe200078e0222 */
[----:B------:R-:W-:Y:S01]  /*2860*/  MOV R88, RZ ;  /* 0x000000ff00587202 */ /* 0x000fe20000000f00 */
[----:B------:R-:W-:Y:S01]  /*2870*/  IMAD.WIDE.U32 R32, R7, c[0x0][0x2a0], R32 ;  /* 0x0000a80007207a25 */ /* 0x000fe200078e0020 */
[----:B------:R-:W-:Y:S02]  /*2880*/  MOV R91, RZ ;  /* 0x000000ff005b7202 */ /* 0x000fe40000000f00 */
[----:B------:R-:W-:-:S02]  /*2890*/  MOV R86, RZ ;  /* 0x000000ff00567202 */ /* 0x000fc40000000f00 */
[----:B------:R-:W-:Y:S02]  /*28a0*/  IADD3 R68, P0, R62, R32, RZ ;  /* 0x000000203e447210 */ /* 0x000fe40007f1e0ff */
[----:B------:R-:W-:Y:S02]  /*28b0*/  MOV R93, RZ ;  /* 0x000000ff005d7202 */ /* 0x000fe40000000f00 */
[----:B------:R-:W-:Y:S02]  /*28c0*/  IADD3.X R69, R63, R33, R69, P0, !PT ;  /* 0x000000213f457210 */ /* 0x000fe400007fe445 */
[----:B------:R-:W-:Y:S02]  /*28d0*/  IADD3 R70, P0, R75, R24, RZ ;  /* 0x000000184b467210 */ /* 0x000fe40007f1e0ff */
[C---:B------:R-:W-:Y:S02]  /*28e0*/  IADD3.X R73, R35.reuse, R37, RZ, P2, !PT ;  /* 0x0000002523497210 */ /* 0x040fe400017fe4ff */
[C---:B------:R-:W-:Y:S01]  /*28f0*/  IADD3.X R75, R35.reuse, R38, RZ, P3, !PT ;  /* 0x00000026234b7210 */ /* 0x040fe20001ffe4ff */
[----:B------:R-:W-:-:S02]  /*2900*/  IMAD.X R71, R35, 0x1, R36, P0 ;  /* 0x0000000123477824 */ /* 0x000fc400000e0624 */
.L_x_8257:
[----:B------:R-:W-:Y:S01]  /*2910*/  SHF.R.S32.HI R90, RZ, 0x1f, R95 ;  /* 0x0000001fff5a7819 */ /* 0x000fe2000001145f */
[----:B------:R-:W-:Y:S01]  /*2920*/  IMAD.MOV.U32 R35, RZ, RZ, R25 ;  /* 0x000000ffff237224 */ /* 0x000fe200078e0019 */
[----:B------:R-:W-:Y:S01]  /*2930*/  MOV R34, R56 ;  /* 0x0000003800227202 */ /* 0x000fe20000000f00 */
[----:B------:R-:W-:Y:S01]  /*2940*/  IMAD.WIDE.U32 R32, R95, c[0x0][0x1a0], R60 ;  /* 0x000068005f207a25 */ /* 0x000fe200078e003c */
[----:B------:R-:W-:-:S02]  /*2950*/  IADD3 R40, -R62, c[0x0][0x168], RZ ;  /* 0x00005a003e287a10 */ /* 0x000fc40007ffe1ff */
[----:B------:R-:W-:Y:S01]  /*2960*/  PRMT R92, RZ, 0x7610, R92 ;  /* 0x00007610ff5c7816 */ /* 0x000fe2000000005c */
[----:B------:R-:W-:Y:S01]  /*2970*/  IMAD R76, R90, c[0x0][0x188], RZ ;  /* 0x000062005a4c7a24 */ /* 0x000fe200078e02ff */
[-C--:B------:R-:W-:Y:S01]  /*2980*/  ISETP.GE.AND P0, PT, R60, R40.reuse, PT ;  /* 0x000000283c00720c */ /* 0x080fe20003f06270 */
[----:B------:R-:W-:Y:S01]  /*2990*/  IMAD R78, R90, c[0x0][0x1a0], RZ ;  /* 0x000068005a4e7a24 */ /* 0x000fe200078e02ff */
[-C--:B------:R-:W-:Y:S01]  /*29a0*/  ISETP.GE.AND P2, PT, R29, R40.reuse, PT ;  /* 0x000000281d00720c */ /* 0x080fe20003f46270 */
[----:B------:R-:W-:Y:S01]  /*29b0*/  IMAD.WIDE.U32 R34, R95, c[0x0][0x188], R34 ;  /* 0x000062005f227a25 */ /* 0x000fe200078e0022 */
[-C--:B------:R-:W-:Y:S02]  /*29c0*/  ISETP.GE.AND P3, PT, R30, R40.reuse, PT ;  /* 0x000000281e00720c */ /* 0x080fe40003f66270 */
[----:B------:R-:W-:Y:S01]  /*29d0*/  ISETP.GE.AND P4, PT, R31, R40, PT ;  /* 0x000000281f00720c */ /* 0x000fe20003f86270 */
[C---:B------:R-:W-:Y:S01]  /*29e0*/  IMAD R77, R95.reuse, c[0x0][0x18c], R76 ;  /* 0x000063005f4d7a24 */ /* 0x040fe200078e024c */
[----:B------:R-:W-:Y:S01]  /*29f0*/  LEA R76, P6, R32, R18, 0x1 ;  /* 0x00000012204c7211 */ /* 0x000fe200078c08ff */
[----:B------:R-:W-:Y:S01]  /*2a00*/  IMAD R79, R95, c[0x0][0x1a4], R78 ;  /* 0x000069005f4f7a24 */ /* 0x000fe200078e024e */
[----:B------:R-:W-:-:S02]  /*2a10*/  LEA R78, P5, R34, c[0x0][0x220], 0x2 ;  /* 0x00008800224e7a11 */ /* 0x000fc400078a10ff */
[----:B------:R-:W-:Y:S02]  /*2a20*/  IADD3 R35, R35, R77, RZ ;  /* 0x0000004d23237210 */ /* 0x000fe40007ffe0ff */
[----:B------:R-:W-:Y:S02]  /*2a30*/  IADD3 R33, R33, R79, RZ ;  /* 0x0000004f21217210 */ /* 0x000fe40007ffe0ff */
[----:B------:R-:W-:Y:S02]  /*2a40*/  LEA.HI.X R79, R34, c[0x0][0x224], R35, 0x2, P5 ;  /* 0x00008900224f7a11 */ /* 0x000fe400028f1423 */
[----:B------:R-:W-:Y:S02]  /*2a50*/  PRMT R94, RZ, 0x7610, R94 ;  /* 0x00007610ff5e7816 */ /* 0x000fe4000000005e */
[----:B------:R-:W-:Y:S01]  /*2a60*/  PRMT R96, RZ, 0x7610, R96 ;  /* 0x00007610ff607816 */ /* 0x000fe20000000060 */
[----:B--2---:R-:W2:Y:S01]  /*2a70*/  LDG.E R78, [R78.64] ;  /* 0x000000044e4e7981 */ /* 0x004ea2000c1e1900 */
[----:B------:R-:W-:-:S02]  /*2a80*/  PRMT R98, RZ, 0x7610, R98 ;  /* 0x00007610ff627816 */ /* 0x000fc40000000062 */
[----:B------:R-:W-:-:S05]  /*2a90*/  LEA.HI.X R77, R32, R19, R33, 0x1, P6 ;  /* 0x00000013204d7211 */ /* 0x000fca00030f0c21 */
[----:B0--3--:R0:W3:Y:S04]  /*2aa0*/  @!P0 LDG.E.U16 R92, [R76.64] ;  /* 0x000000044c5c8981 */ /* 0x0090e8000c1e1500 */
[----:B------:R0:W4:Y:S04]  /*2ab0*/  @!P2 LDG.E.U16 R94, [R76.64+0x40] ;  /* 0x000040044c5ea981 */ /* 0x000128000c1e1500 */
[----:B------:R0:W4:Y:S04]  /*2ac0*/  @!P3 LDG.E.U16 R96, [R76.64+0x80] ;  /* 0x000080044c60b981 */ /* 0x000128000c1e1500 */
[----:B------:R0:W4:Y:S01]  /*2ad0*/  @!P4 LDG.E.U16 R98, [R76.64+0xc0] ;  /* 0x0000c0044c62c981 */ /* 0x000122000c1e1500 */
[----:B------:R-:W-:Y:S01]  /*2ae0*/  MOV R32, R58 ;  /* 0x0000003a00207202 */ /* 0x000fe20000000f00 */
[----:B------:R-:W-:Y:S01]  /*2af0*/  IMAD R100, R90, c[0x0][0x1c0], RZ ;  /* 0x000070005a647a24 */ /* 0x000fe200078e02ff */
[----:B------:R-:W-:Y:S01]  /*2b00*/  IADD3 R35, R20, -0x1, RZ ;  /* 0xffffffff14237810 */ /* 0x000fe20007ffe0ff */
[----:B------:R-:W-:-:S02]  /*2b10*/  IMAD.MOV.U32 R33, RZ, RZ, R27 ;  /* 0x000000ffff217224 */ /* 0x000fc400078e001b */
[----:B------:R-:W-:Y:S01]  /*2b20*/  IMAD R99, R95, c[0x0][0x1c4], R100 ;  /* 0x000071005f637a24 */ /* 0x000fe200078e0264 */
[----:B------:R-:W-:Y:S01]  /*2b30*/  LEA.HI R34, R35, R35, RZ, 0x1 ;  /* 0x0000002323227211 */ /* 0x000fe200078f08ff */
[----:B------:R-:W-:-:S03]  /*2b40*/  IMAD.WIDE.U32 R32, R95, c[0x0][0x1c0], R32 ;  /* 0x000070005f207a25 */ /* 0x000fc600078e0020 */
[----:B------:R-:W-:Y:S02]  /*2b50*/  LOP3.LUT R100, R34, 0xfffffe, RZ, 0xc0, !PT ;  /* 0x00fffffe22647812 */ /* 0x000fe400078ec0ff */
[C---:B------:R-:W-:Y:S02]  /*2b60*/  LEA R34, P0, R32.reuse, c[0x0][0x230], 0x2 ;  /* 0x00008c0020227a11 */ /* 0x040fe400078010ff */
[----:B------:R-:W-:Y:S02]  /*2b70*/  IADD3 R33, R33, R99, RZ ;  /* 0x0000006321217210 */ /* 0x000fe40007ffe0ff */
[----:B------:R-:W-:Y:S02]  /*2b80*/  IADD3 R102, R35, -R100, RZ ;  /* 0x8000006423667210 */ /* 0x000fe40007ffe0ff */
[----:B------:R-:W-:Y:S02]  /*2b90*/  LEA.HI.X R35, R32, c[0x0][0x234], R33, 0x2, P0 ;  /* 0x00008d0020237a11 */ /* 0x000fe400000f1421 */
[----:B------:R-:W-:-:S02]  /*2ba0*/  ISETP.GT.AND P0, PT, R20, 0x1, PT ;  /* 0x000000011400780c */ /* 0x000fc40003f04270 */
[C---:B------:R-:W-:Y:S02]  /*2bb0*/  ISETP.NE.AND P2, PT, R12.reuse, RZ, PT ;  /* 0x000000ff0c00720c */ /* 0x040fe40003f45270 */
        /* <DEDUP_REMOVED lines=23> */
[C---:B------:R-:W-:Y:S02]  /*2d30*/  FMUL.FTZ R102, R101.reuse, R46 ;  /* 0x0000002e65667220 */ /* 0x040fe40000410000 */
[C---:B------:R-:W-:Y:S02]  /*2d40*/  FMUL.FTZ R106, R101.reuse, R48 ;  /* 0x00000030656a7220 */ /* 0x040fe40000410000 */
        /* <DEDUP_REMOVED lines=33> */
[----:B------:R-:W-:-:S04]  /*2f60*/  @P0 IADD3 R32, -R33, R20, RZ ;  /* 0x0000001421200210 */ /* 0x000fc80007ffe1ff */
[----:B------:R-:W-:-:S05]  /*2f70*/  @P0 LEA R32, R32, R95, 0x8 ;  /* 0x0000005f20200211 */ /* 0x000fca00078e40ff */
[----:B------:R0:W1:Y:S02]  /*2f80*/  @P0 LDS R121, [R32.X4+0x548] ;  /* 0x0005480020790984 */ /* 0x0000640000004800 */
.L_x_8246:
[----:B-1----:R-:W-:Y:S05]  /*2f90*/  BSYNC B0 ;  /* 0x0000000000007941 */ /* 0x002fea0003800000 */
.L_x_8245:
        /* <DEDUP_REMOVED lines=48> */
[----:B------:R-:W-:Y:S02]  /*32a0*/  IMAD.MOV.U32 R33, RZ, RZ, RZ ;  /* 0x000000ffff217224 */ /* 0x000fe400078e00ff */
        /* <DEDUP_REMOVED lines=41> */
[C---:B------:R-:W-:Y:S01]  /*3540*/  ISETP.GE.AND P2, PT, R33.reuse, 0x21, PT ;  /* 0x000000212100780c */ /* 0x040fe20003f46270 */
        /* <DEDUP_REMOVED lines=36> */
.L_x_8248:
[----:B0-----:R-:W-:Y:S05]  /*3790*/  BSYNC B0 ;  /* 0x0000000000007941 */ /* 0x001fea0003800000 */
.L_x_8247:
[----:B------:R0:W1:Y:S01]  /*37a0*/  LDS R35, [R12.X4+0x190] ;  /* 0x000190000c237984 */ /* 0x0000620000004800 */
[----:B------:R-:W-:Y:S01]  /*37b0*/  BSSY B0, `(.L_x_8249) ;  /* 0x0000006000007945 */ /* 0x000fe20003800000 */
[----:B------:R-:W-:Y:S01]  /*37c0*/  IMAD R113, R115, c[0x0][0x2b4], R110 ;  /* 0x0000ad0073717a24 */ /* 0x000fe200078e026e */
[----:B------:R-:W-:Y:S05]  /*37d0*/  @!P2 BRA `(.L_x_8250) ;  /* 0x000000300000a947 */ /* 0x000fea0003800000 */
[----:B------:R-:W-:-:S05]  /*37e0*/  IMAD.WIDE.U32 R32, R115, c[0x0][0x2b0], R70 ;  /* 0x0000ac0073207a25 */ /* 0x000fca00078e0046 */
[----:B------:R-:W-:-:S05]  /*37f0*/  IADD3 R33, R33, R113, RZ ;  /* 0x0000007121217210 */ /* 0x000fca0007ffe0ff */
[----:B-1----:R1:W-:Y:S02]  /*3800*/  RED.E.ADD.F32.FTZ.RN.STRONG.GPU [R32.64], R35 ;  /* 0x000000232000798e */ /* 0x0023e4000c10e784 */
.L_x_8250:
[----:B------:R-:W-:Y:S05]  /*3810*/  BSYNC B0 ;  /* 0x0000000000007941 */ /* 0x000fea0003800000 */
.L_x_8249:
[----:B------:R2:W3:Y:S01]  /*3820*/  LDS R111, [R12.X4+0x210] ;  /* 0x000210000c6f7984 */ /* 0x0004e20000004800 */
[----:B------:R-:W-:Y:S01]  /*3830*/  BSSY B0, `(.L_x_8251) ;  /* 0x0000006000007945 */ /* 0x000fe20003800000 */
[----:B-1----:R-:W-:Y:S01]  /*3840*/  IMAD.WIDE.U32 R32, R115, c[0x0][0x2b0], R74 ;  /* 0x0000ac0073207a25 */ /* 0x002fe200078e004a */
[----:B------:R-:W-:Y:S05]  /*3850*/  @!P3 BRA `(.L_x_8252) ;  /* 0x000000300000b947 */ /* 0x000fea0003800000 */
[----:B------:R-:W-:-:S04]  /*3860*/  IMAD.WIDE.U32 R34, R115, c[0x0][0x2b0], R72 ;  /* 0x0000ac0073227a25 */ /* 0x000fc800078e0048 */
[----:B------:R-:W-:-:S05]  /*3870*/  IMAD.IADD R35, R113, 0x1, R35 ;  /* 0x0000000171237824 */ /* 0x000fca00078e0223 */
[----:B---3--:R1:W-:Y:S02]  /*3880*/  RED.E.ADD.F32.FTZ.RN.STRONG.GPU [R34.64], R111 ;  /* 0x0000006f2200798e */ /* 0x0083e4000c10e784 */
.L_x_8252:
[----:B------:R-:W-:Y:S05]  /*3890*/  BSYNC B0 ;  /* 0x0000000000007941 */ /* 0x000fea0003800000 */
.L_x_8251:
[----:B-1----:R1:W4:Y:S01]  /*38a0*/  LDS R35, [R12.X4+0x290] ;  /* 0x000290000c237984 */ /* 0x0023220000004800 */
[----:B------:R-:W-:Y:S01]  /*38b0*/  BSSY B0, `(.L_x_8253) ;  /* 0x0000004000007945 */ /* 0x000fe20003800000 */
[----:B------:R-:W-:Y:S05]  /*38c0*/  @!P4 BRA `(.L_x_8254) ;  /* 0x000000200000c947 */ /* 0x000fea0003800000 */
[----:B------:R-:W-:-:S05]  /*38d0*/  IADD3 R33, R113, R33, RZ ;  /* 0x0000002171217210 */ /* 0x000fca0007ffe0ff */
[----:B----4-:R4:W-:Y:S02]  /*38e0*/  RED.E.ADD.F32.FTZ.RN.STRONG.GPU [R32.64], R35 ;  /* 0x000000232000798e */ /* 0x0109e4000c10e784 */
.L_x_8254:
[----:B------:R-:W-:Y:S05]  /*38f0*/  BSYNC B0 ;  /* 0x0000000000007941 */ /* 0x000fea0003800000 */
.L_x_8253:
        /* <DEDUP_REMOVED lines=48> */
[----:B------:R-:W-:Y:S01]  /*3c00*/  MOV R33, R108 ;  /* 0x0000006c00217202 */ /* 0x000fe20000000f00 */
[----:B------:R-:W-:-:S03]  /*3c10*/  FMUL.FTZ R35, R102, R35 ;  /* 0x0000002366237220 */ /* 0x000fc60000410000 */
[----:B------:R-:W-:Y:S01]  /*3c20*/  MOV R32, R106 ;  /* 0x0000006a00207202 */ /* 0x000fe20000000f00 */
[----:B------:R-:W-:-:S04]  /*3c30*/  FFMA.FTZ R94, R94, R79, R35 ;  /* 0x0000004f5e5e7223 */ /* 0x000fc80000010023 */
        /* <DEDUP_REMOVED lines=12> */
.L_x_8256:
[----:B----4-:R-:W-:Y:S05]  /*3d00*/  BSYNC B0 ;  /* 0x0000000000007941 */ /* 0x010fea0003800000 */
.L_x_8255:
[----:B------:R-:W-:Y:S02]  /*3d10*/  IADD3 R95, R95, 0x1, RZ ;  /* 0x000000015f5f7810 */ /* 0x000fe40007ffe0ff */
[----:B------:R-:W-:Y:S02]  /*3d20*/  IADD3 R88, P2, R88, 0x1, RZ ;  /* 0x0000000158587810 */ /* 0x000fe40007f5e0ff */
[----:B------:R-:W-:-:S03]  /*3d30*/  ISETP.GE.AND P0, PT, R95, c[0x0][0x16c], PT ;  /* 0x00005b005f007a0c */ /* 0x000fc60003f06270 */
[----:B------:R-:W-:-:S10]  /*3d40*/  IMAD.X R97, RZ, RZ, R97, P2 ;  /* 0x000000ffff617224 */ /* 0x000fd400010e0661 */
[----:B------:R-:W-:Y:S01]  /*3d50*/  @P0 CALL.REL.NOINC `(.L_x_8244) ;  /* 0x0000001000000944 */ /* 0x000fe20003c00000 */
[----:B------:R-:W-:Y:S05]  /*3d60*/  BRA `(.L_x_8257) ;  /* 0xffffeba000007947 */ /* 0x000fea000383ffff */
.L_x_8244:
        /* <DEDUP_REMOVED lines=13> */
[----:B0-----:R-:W-:-:S02]  /*3e40*/  PRMT R68, RZ, 0x7610, R68 ;  /* 0x00007610ff447816 */ /* 0x001fc40000000044 */
[----:B------:R-:W-:Y:S02]  /*3e50*/  PRMT R70, RZ, 0x7610, R70 ;  /* 0x00007610ff467816 */ /* 0x000fe40000000046 */
        /* <DEDUP_REMOVED lines=8> */
[----:B------:R-:W-:Y:S01]  /*3ee0*/  F2FP.PACK_AB R81, R89, R82 ;  /* 0x000000525951723e */ /* 0x000fe200000000ff */
[----:B------:R-:W-:Y:S02]  /*3ef0*/  BSSY B0, `(.L_x_8258) ;  /* 0x000004d000007945 */ /* 0x000fe40003800000 */
[----:B------:R-:W-:-:S02]  /*3f00*/  IMAD R75, R0, c[0x0][0x2e4], R71 ;  /* 0x0000b900004b7a24 */ /* 0x000fc400078e0247 */
[----:B0-----:R-:W-:Y:S01]  /*3f10*/  IMAD R48, R6, c[0x0][0x2d8], RZ ;  /* 0x0000b60006307a24 */ /* 0x001fe200078e02ff */
[----:B----4-:R-:W-:Y:S04]  /*3f20*/  STS.U16 [R41], R62 ;  /* 0x0000003e29007388 */ /* 0x010fe80000000400 */
[----:B-----5:R-:W-:Y:S04]  /*3f30*/  STS.U16 [R41+0x40], R64 ;  /* 0x0000404029007388 */ /* 0x020fe80000000400 */
[----:B--2---:R-:W-:Y:S04]  /*3f40*/  STS.U16 [R41+0x80], R68 ;  /* 0x0000804429007388 */ /* 0x004fe80000000400 */
[----:B---3--:R-:W-:Y:S01]  /*3f50*/  STS.U16 [R41+0xc0], R70 ;  /* 0x0000c04629007388 */ /* 0x008fe20000000400 */
[----:B------:R-:W-:-:S06]  /*3f60*/  NOP ;  /* 0x0000000000007918 */ /* 0x000fcc0000000000 */
[----:B------:R-:W0:Y:S04]  /*3f70*/  LDS.64 R72, [R21.X8] ;  /* 0x0000000015487984 */ /* 0x000e280000008a00 */
[----:B------:R-:W-:Y:S06]  /*3f80*/  BAR.SYNC.DEFER_BLOCKING 0x0 ;  /* 0x0000000000007b1d */ /* 0x000fec0000010000 */
[----:B------:R-:W-:Y:S01]  /*3f90*/  STS.64 [R21.X8], R80 ;  /* 0x0000005015007388 */ /* 0x000fe20000008a00 */
[----:B------:R-:W-:-:S06]  /*3fa0*/  NOP ;  /* 0x0000000000007918 */ /* 0x000fcc0000000000 */
[----:B------:R-:W-:Y:S04]  /*3fb0*/  LDS.U16 R49, [R41] ;  /* 0x0000000029317984 */ /* 0x000fe80000000400 */
[----:B------:R-:W-:Y:S01]  /*3fc0*/  LDS.U16 R63, [R41+0x40] ;  /* 0x00004000293f7984 */ /* 0x000fe20000000400 */
[--C-:B0-----:R-:W-:Y:S02]  /*3fd0*/  HADD2.F32 R33, -RZ, R72.reuse.H0_H0 ;  /* 0x20000048ff217230 */ /* 0x101fe40000004100 */
        /* <DEDUP_REMOVED lines=8> */
[----:B------:R-:W-:Y:S01]  /*4060*/  FADD.FTZ R34, R33, R4 ;  /* 0x0000000421227221 */ /* 0x000fe20000010000 */
[----:B------:R-:W-:Y:S02]  /*4070*/  HADD2.F32 R33, -RZ, R73.H0_H0 ;  /* 0x20000049ff217230 */ /* 0x000fe40000004100 */
[----:B------:R-:W-:Y:S01]  /*4080*/  BAR.SYNC.DEFER_BLOCKING 0x0 ;  /* 0x0000000000007b1d */ /* 0x000fe20000010000 */
[----:B------:R-:W-:Y:S01]  /*4090*/  FSETP.GTU.FTZ.AND P0, PT, R46, 20, PT ;  /* 0x41a000002e00780b */ /* 0x000fe20003f1c000 */
[----:B------:R-:W-:Y:S01]  /*40a0*/  IMAD R73, R5, c[0x0][0x2dc], R48 ;  /* 0x0000b70005497a24 */ /* 0x000fe200078e0230 */
        /* <DEDUP_REMOVED lines=31> */
[C---:B------:R-:W-:Y:S02]  /*42a0*/  LEA R32, P6, R62.reuse, R35, 0x1 ;  /* 0x000000233e207211 */ /* 0x040fe400078c08ff */
        /* <DEDUP_REMOVED lines=17> */
.L_x_8259:
[----:B------:R-:W-:Y:S05]  /*43c0*/  BSYNC B0 ;  /* 0x0000000000007941 */ /* 0x000fea0003800000 */
.L_x_8258:
[----:B------:R-:W-:Y:S01]  /*43d0*/  @!P4 STG.E.U16 [R32.64+-0xc0], R63 ;  /* 0xffff403f2000c986 */ /* 0x000fe2000c101504 */
[----:B------:R-:W-:Y:S01]  /*43e0*/  F2FP.PACK_AB R34, R86, R93 ;  /* 0x0000005d5622723e */ /* 0x000fe200000000ff */
[----:B------:R-:W-:Y:S01]  /*43f0*/  FADD.FTZ R93, R93, R10 ;  /* 0x0000000a5d5d7221 */ /* 0x000fe20000010000 */
[----:B------:R-:W-:Y:S01]  /*4400*/  F2FP.PACK_AB R35, R84, R91 ;  /* 0x0000005b5423723e */ /* 0x000fe200000000ff */
[----:B------:R2:W-:Y:S01]  /*4410*/  @!P3 STG.E.U16 [R32.64+-0x80], R65 ;  /* 0xffff80412000b986 */ /* 0x0005e2000c101504 */
[----:B------:R-:W-:Y:S01]  /*4420*/  IMAD R10, R6, c[0x0][0x2f8], RZ ;  /* 0x0000be00060a7a24 */ /* 0x000fe200078e02ff */
[----:B------:R-:W-:Y:S01]  /*4430*/  BSSY B0, `(.L_x_8260) ;  /* 0x000001f000007945 */ /* 0x000fe20003800000 */
[----:B------:R-:W-:Y:S01]  /*4440*/  FADD.FTZ R86, R93, R86 ;  /* 0x000000565d567221 */ /* 0x000fe20000010000 */
[----:B------:R3:W-:Y:S03]  /*4450*/  @!P2 STG.E.U16 [R32.64+-0x40], R69 ;  /* 0xffffc0452000a986 */ /* 0x0007e6000c101504 */
[----:B------:R-:W-:Y:S01]  /*4460*/  FADD.FTZ R91, R86, R91 ;  /* 0x0000005b565b7221 */ /* 0x000fe20000010000 */
[----:B------:R-:W-:Y:S01]  /*4470*/  BAR.SYNC.DEFER_BLOCKING 0x0 ;  /* 0x0000000000007b1d */ /* 0x000fe20000010000 */
[----:B--2---:R-:W-:-:S02]  /*4480*/  IMAD R65, R5, c[0x0][0x2fc], R10 ;  /* 0x0000bf0005417a24 */ /* 0x004fc400078e020a */
[----:B------:R-:W-:Y:S02]  /*4490*/  FADD.FTZ R10, R91, R84 ;  /* 0x000000545b0a7221 */ /* 0x000fe40000010000 */
[----:B---3--:R-:W-:-:S04]  /*44a0*/  IMAD.WIDE.U32 R32, R5, c[0x0][0x2f8], RZ ;  /* 0x0000be0005207a25 */ /* 0x008fc800078e00ff */
[----:B------:R-:W-:Y:S01]  /*44b0*/  IMAD.IADD R63, R33, 0x1, R65 ;  /* 0x00000001213f7824 */ /* 0x000fe200078e0241 */
[----:B------:R-:W-:Y:S01]  /*44c0*/  STS.64 [R21.X8], R34 ;  /* 0x0000002215007388 */ /* 0x000fe20000008a00 */
[----:B------:R-:W-:-:S06]  /*44d0*/  NOP ;  /* 0x0000000000007918 */ /* 0x000fcc0000000000 */
[----:B------:R-:W-:Y:S04]  /*44e0*/  LDS.U16 R45, [R41] ;  /* 0x00000000292d7984 */ /* 0x000fe80000000400 */
[----:B0-----:R-:W-:Y:S04]  /*44f0*/  LDS.U16 R47, [R41+0x40] ;  /* 0x00004000292f7984 */ /* 0x001fe80000000400 */
        /* <DEDUP_REMOVED lines=18> */
.L_x_8261:
[----:B------:R-:W-:Y:S05]  /*4620*/  BSYNC B0 ;  /* 0x0000000000007941 */ /* 0x000fea0003800000 */
.L_x_8260:
        /* <DEDUP_REMOVED lines=31> */
.L_x_8230:
        /* <DEDUP_REMOVED lines=24> */
.L_x_8264:
[----:B---3--:R-:W-:Y:S05]  /*49a0*/  BSYNC B0 ;  /* 0x0000000000007941 */ /* 0x008fea0003800000 */
.L_x_8263:
        /* <DEDUP_REMOVED lines=23> */
.L_x_8266:
[----:B------:R-:W3:Y:S02]  /*4b20*/  S2R R15, SR_TID.X ;  /* 0x00000000000f7919 */ /* 0x000ee40000002100 */
.L_x_8267:
[----:B0-----:R-:W-:Y:S05]  /*4b30*/  BSYNC B0 ;  /* 0x0000000000007941 */ /* 0x001fea0003800000 */
.L_x_8265:
        /* <DEDUP_REMOVED lines=10> */
.L_x_8268:
        /* <DEDUP_REMOVED lines=26> */
.L_x_8269:
        /* <DEDUP_REMOVED lines=16> */
.L_x_9143:


//--------------------- .text._Z25selective_scan_bwd_kernelI32Selective_Scan_bwd_kernel_traitsILi32ELi4ELb0ELb1ELb1ELb0ELb0EN3c104HalfEfEEv12SSMParamsBwd --------------------------
	.section	.text._Z25selective_scan_bwd_kernelI32Selective_Scan_bwd_kernel_traitsILi32ELi4ELb0ELb1ELb1ELb0ELb0EN3c104HalfEfEEv12SSMParamsBwd,"ax",@progbits
	.sectioninfo	@"SHI_REGISTERS=128"
	.align	128
        .global         _Z25selective_scan_bwd_kernelI32Selective_Scan_bwd_kernel_traitsILi32ELi4ELb0ELb1ELb1ELb0ELb0EN3c104HalfEfEEv12SSMParamsBwd
        .type           _Z25selective_scan_bwd_kernelI32Selective_Scan_bwd_kernel_traitsILi32ELi4ELb0ELb1ELb1ELb0ELb0EN3c104HalfEfEEv12SSMParamsBwd,@function
        .size           _Z25selective_scan_bwd_kernelI32Selective_Scan_bwd_kernel_traitsILi32ELi4ELb0ELb1ELb1ELb0ELb0EN3c104HalfEfEEv12SSMParamsBwd,(.L_x_9144 - _Z25selective_scan_bwd_kernelI32Selective_Scan_bwd_kernel_traitsILi32ELi4ELb0ELb1ELb1ELb0ELb0EN3c104HalfEfEEv12SSMParamsBwd)
        .other          _Z25selective_scan_bwd_kernelI32Selective_Scan_bwd_kernel_traitsILi32ELi4ELb0ELb1ELb1ELb0ELb0EN3c104HalfEfEEv12SSMParamsBwd,@"STO_CUDA_ENTRY STV_DEFAULT"
_Z25selective_scan_bwd_kernelI32Selective_Scan_bwd_kernel_traitsILi32ELi4ELb0ELb1ELb1ELb0ELb0EN3c104HalfEfEEv12SSMParamsBwd:
.text._Z25selective_scan_bwd_kernelI32Selective_Scan_bwd_kernel_traitsILi32ELi4ELb0ELb1ELb1ELb0ELb0EN3c104HalfEfEEv12SSMParamsBwd:
        /* <DEDUP_REMOVED lines=34> */
[----:B-1----:R-:W-:Y:S01]  /*0220*/  IMAD.WIDE.U32 R4, R57, c[0x0][0x1e0], RZ ;  /* 0x0000780039047a25 */ /* 0x002fe200078e00ff */
[----:B------:R-:W-:Y:S01]  /*0230*/  CS2R R62, SRZ ;  /* 0x00000000003e7805 */ /* 0x000fe2000001ff00 */
[----:B------:R-:W-:-:S02]  /*0240*/  HFMA2.MMA R92, -RZ, RZ, 0, 0 ;  /* 0x00000000ff5c7435 */ /* 0x000fc400000001ff */
        /* <DEDUP_REMOVED lines=24> */
[C---:B------:R-:W-:Y:S01]  /*03d0*/  IMAD R21, R93.reuse, c[0x0][0x280], RZ ;  /* 0x0000a0005d157a24 */ /* 0x040fe200078e02ff */
[----:B------:R-:W-:Y:S01]  /*03e0*/  ISETP.GE.U32.AND P2, PT, R0, R17, PT ;  /* 0x000000110000720c */ /* 0x000fe20003f46070 */
[----:B------:R-:W-:Y:S01]  /*03f0*/  IMAD R17, R93, c[0x0][0x1d8], RZ ;  /* 0x000076005d117a24 */ /* 0x000fe200078e02ff */
[----:B------:R-:W-:Y:S01]  /*0400*/  SHF.R.S32.HI R15, RZ, 0x1f, R13 ;  /* 0x0000001fff0f7819 */ /* 0x000fe2000001140d */
[----:B------:R-:W-:Y:S02]  /*0410*/  IMAD R0, R55, c[0x0][0x1b0], RZ ;  /* 0x00006c0037007a24 */ /* 0x000fe400078e02ff */
[C---:B------:R-:W-:Y:S02]  /*0420*/  IMAD R17, R96.reuse, c[0x0][0x1dc], R17 ;  /* 0x0000770060117a24 */ /* 0x040fe400078e0211 */
[----:B------:R-:W-:-:S04]  /*0430*/  IMAD.WIDE.U32 R4, R96, c[0x0][0x1e8], R4 ;  /* 0x00007a0060047a25 */ /* 0x000fc800078e0004 */
[C---:B------:R-:W-:Y:S01]  /*0440*/  IMAD.WIDE.U32 R6, R96.reuse, c[0x0][0x280], R6 ;  /* 0x0000a00060067a25 */ /* 0x040fe200078e0006 */
[----:B------:R-:W-:Y:S02]  /*0450*/  IADD3 R54, P4, R13, R4, RZ ;  /* 0x000000040d367210 */ /* 0x000fe40007f9e0ff */
[----:B------:R-:W-:Y:S01]  /*0460*/  @P2 IADD3 R53, R53, 0x1, RZ ;  /* 0x0000000135352810 */ /* 0x000fe20007ffe0ff */
[----:B------:R-:W-:Y:S01]  /*0470*/  IMAD R23, R57, c[0x0][0x1b4], R0 ;  /* 0x00006d0039177a24 */ /* 0x000fe200078e0200 */
[----:B------:R-:W-:Y:S01]  /*0480*/  IADD3 R86, P2, R13, R2, RZ ;  /* 0x000000020d567210 */ /* 0x000fe20007f5e0ff */
[C---:B------:R-:W-:Y:S01]  /*0490*/  IMAD R19, R96.reuse, c[0x0][0x1ec], R19 ;  /* 0x00007b0060137a24 */ /* 0x040fe200078e0213 */
[----:B------:R-:W-:Y:S01]  /*04a0*/  @!P1 IADD3 R53, -R53, RZ, RZ ;  /* 0x000000ff35359210 */ /* 0x000fe20007ffe1ff */
[----:B------:R-:W-:Y:S01]  /*04b0*/  IMAD R21, R96, c[0x0][0x284], R21 ;  /* 0x0000a10060157a24 */ /* 0x000fe200078e0215 */
[----:B------:R-:W-:Y:S01]  /*04c0*/  @!P0 LOP3.LUT R53, RZ, c[0x0][0x178], RZ, 0x33, !PT ;  /* 0x00005e00ff358a12 */ /* 0x000fe200078e33ff */
[----:B------:R-:W-:Y:S01]  /*04d0*/  IMAD.WIDE.U32 R10, R57, c[0x0][0x1b0], RZ ;  /* 0x00006c00390a7a25 */ /* 0x000fe200078e00ff */
[----:B------:R-:W-:-:S02]  /*04e0*/  IADD3.X R3, R15, R3, R17, P2, !PT ;  /* 0x000000030f037210 */ /* 0x000fc400017fe411 */
[----:B------:R-:W-:Y:S01]  /*04f0*/  SHF.R.S32.HI R51, RZ, 0x1f, R53 ;  /* 0x0000001fff337819 */ /* 0x000fe20000011435 */
[----:B------:R-:W-:Y:S01]  /*0500*/  IMAD.WIDE.U32 R8, R53, c[0x0][0x1a8], R8 ;  /* 0x00006a0035087a25 */ /* 0x000fe200078e0008 */
[C---:B------:R-:W-:Y:S02]  /*0510*/  LEA R90, P0, R86.reuse, c[0x0][0x240], 0x1 ;  /* 0x00009000565a7a11 */ /* 0x040fe400078008ff */
[----:B------:R-:W-:Y:S01]  /*0520*/  IADD3 R50, P5, R13, R6, RZ ;  /* 0x000000060d327210 */ /* 0x000fe20007fbe0ff */
[----:B------:R-:W-:Y:S01]  /*0530*/  IMAD R0, R51, c[0x0][0x1a8], RZ ;  /* 0x00006a0033007a24 */ /* 0x000fe200078e02ff */
[----:B------:R-:W-:Y:S01]  /*0540*/  LEA.HI.X R86, R86, c[0x0][0x244], R3, 0x1, P0 ;  /* 0x0000910056567a11 */ /* 0x000fe200000f0c03 */
[----:B------:R-:W-:Y:S01]  /*0550*/  IMAD.IADD R11, R11, 0x1, R23 ;  /* 0x000000010b0b7824 */ /* 0x000fe200078e0217 */
[----:B------:R-:W-:Y:S01]  /*0560*/  ISETP.NE.U32.AND P0, PT, RZ, c[0x0][0x260], PT ;  /* 0x00009800ff007a0c */ /* 0x000fe20003f05070 */
[----:B------:R-:W-:Y:S01]  /*0570*/  IMAD R3, R53, c[0x0][0x1ac], R0 ;  /* 0x00006b0035037a24 */ /* 0x000fe200078e0200 */
[----:B------:R-:W-:Y:S01]  /*0580*/  IADD3.X R5, R15, R5, R19, P4, !PT ;  /* 0x000000050f057210 */ /* 0x000fe200027fe413 */
[----:B------:R-:W-:Y:S01]  /*0590*/  IMAD R2, R51, c[0x0][0x1c8], RZ ;  /* 0x0000720033027a24 */ /* 0x000fe200078e02ff */
[----:B------:R-:W-:Y:S01]  /*05a0*/  IADD3.X R7, R15, R7, R21, P5, !PT ;  /* 0x000000070f077210 */ /* 0x000fe20002ffe415 */
[----:B------:R-:W-:Y:S01]  /*05b0*/  IMAD.WIDE.U32 R10, R53, c[0x0][0x1c8], R10 ;  /* 0x00007200350a7a25 */ /* 0x000fe200078e000a */
[----:B------:R-:W-:-:S02]  /*05c0*/  LEA R56, P1, R54, c[0x0][0x248], 0x1 ;  /* 0x0000920036387a11 */ /* 0x000fc400078208ff */
[----:B------:R-:W-:Y:S01]  /*05d0*/  LEA R52, P2, R50, c[0x0][0x308], 0x1 ;  /* 0x0000c20032347a11 */ /* 0x000fe200078408ff */
[----:B------:R-:W-:Y:S01]  /*05e0*/  IMAD.MOV.U32 R94, RZ, RZ, RZ ;  /* 0x000000ffff5e7224 */ /* 0x000fe200078e00ff */
[----:B------:R-:W-:Y:S02]  /*05f0*/  ISETP.NE.AND.EX P0, PT, RZ, c[0x0][0x264], PT, P0 ;  /* 0x00009900ff007a0c */ /* 0x000fe40003f05300 */
[----:B------:R-:W-:Y:S02]  /*0600*/  IADD3 R47, P5, R13, R8, RZ ;  /* 0x000000080d2f7210 */ /* 0x000fe40007fbe0ff */
[----:B------:R-:W-:Y:S02]  /*0610*/  IADD3 R0, R9, R3, RZ ;  /* 0x0000000309007210 */ /* 0x000fe40007ffe0ff */
[----:B------:R-:W-:Y:S01]  /*0620*/  LEA.HI.X R54, R54, c[0x0][0x24c], R5, 0x1, P1 ;  /* 0x0000930036367a11 */ /* 0x000fe200008f0c05 */
[----:B------:R-:W-:Y:S01]  /*0630*/  IMAD R5, R53, c[0x0][0x1cc], R2 ;  /* 0x0000730035057a24 */ /* 0x000fe200078e0202 */
[----:B------:R-:W-:-:S02]  /*0640*/  LEA.HI.X R50, R50, c[0x0][0x30c], R7, 0x1, P2 ;  /* 0x0000c30032327a11 */ /* 0x000fc400010f0c07 */
[----:B------:R-:W-:Y:S01]  /*0650*/  ISETP.NE.U32.AND P1, PT, RZ, c[0x0][0x328], PT ;  /* 0x0000ca00ff007a0c */ /* 0x000fe20003f25070 */
[----:B------:R-:W-:Y:S01]  /*0660*/  IMAD.IADD R44, R11, 0x1, R5 ;  /* 0x000000010b2c7824 */ /* 0x000fe200078e0205 */
        /* <DEDUP_REMOVED lines=22> */
[----:B------:R-:W-:Y:S01]  /*07d0*/  IMAD R3, R93, c[0x0][0x180], RZ ;  /* 0x000060005d037a24 */ /* 0x000fe200078e02ff */
[----:B------:R-:W-:Y:S01]  /*07e0*/  MOV R42, c[0x0][0x174] ;  /* 0x00005d00002a7a02 */ /* 0x000fe20000000f00 */
[----:B------:R-:W-:Y:S01]  /*07f0*/  IMAD.WIDE.U32 R64, R96, c[0x0][0x180], RZ ;  /* 0x0000600060407a25 */ /* 0x000fe200078e00ff */
[----:B------:R-:W1:Y:S01]  /*0800*/  S2R R45, SR_LANEID ;  /* 0x00000000002d7919 */ /* 0x000e620000000000 */
[----:B------:R-:W-:-:S02]  /*0810*/  MOV R40, RZ ;  /* 0x000000ff00287202 */ /* 0x000fc40000000f00 */
[----:B------:R-:W-:Y:S02]  /*0820*/  IMAD R3, R96, c[0x0][0x184], R3 ;  /* 0x0000610060037a24 */ /* 0x000fe400078e0203 */
[----:B------:R-:W-:Y:S02]  /*0830*/  IMAD.MOV.U32 R92, RZ, RZ, RZ ;  /* 0x000000ffff5c7224 */ /* 0x000fe400078e00ff */
[----:B------:R-:W-:Y:S01]  /*0840*/  IMAD.MOV.U32 R94, RZ, RZ, RZ ;  /* 0x000000ffff5e7224 */ /* 0x000fe200078e00ff */
[----:B------:R-:W-:Y:S01]  /*0850*/  IADD3 R43, R65, R3, RZ ;  /* 0x00000003412b7210 */ /* 0x000fe20007ffe0ff */
        /* <DEDUP_REMOVED lines=8> */
.L_x_8289:
[----:B------:R-:W-:Y:S01]  /*08e0*/  BAR.SYNC.DEFER_BLOCKING 0x0 ;  /* 0x0000000000007b1d */ /* 0x000fe20000010000 */
[----:B------:R-:W-:Y:S01]  /*08f0*/  LEA R28, R42, 0xffffff80, 0x7 ;  /* 0xffffff802a1c7811 */ /* 0x000fe200078e38ff */
[C---:B-1----:R-:W-:Y:S01]  /*0900*/  IMAD.SHL.U32 R27, R66.reuse, 0x2, RZ ;  /* 0x00000002421b7824 */ /* 0x042fe200078e00ff */
[----:B------:R-:W-:Y:S02]  /*0910*/  SHF.L.U64.HI R25, R66, 0x1, R67 ;  /* 0x0000000142197819 */ /* 0x000fe40000010243 */
[----:B------:R-:W-:-:S02]  /*0920*/  IADD3 R26, -R28, c[0x0][0x168], RZ ;  /* 0x00005a001c1a7a10 */ /* 0x000fc40007ffe1ff */
[----:B------:R-:W-:Y:S02]  /*0930*/  IADD3 R2, P4, R90, R27, RZ ;  /* 0x0000001b5a027210 */ /* 0x000fe40007f9e0ff */
        /* <DEDUP_REMOVED lines=9> */
[----:B--2---:R-:W2:Y:S04]  /*09d0*/  @!P0 LDG.E.U16 R7, [R2.64] ;  /* 0x0000000402078981 */ /* 0x004ea8000c1e1500 */
[----:B---3--:R-:W3:Y:S04]  /*09e0*/  @!P1 LDG.E.U16 R9, [R2.64+0x40] ;  /* 0x0000400402099981 */ /* 0x008ee8000c1e1500 */
[----:B----4-:R-:W4:Y:S04]  /*09f0*/  @!P2 LDG.E.U16 R11, [R2.64+0x80] ;  /* 0x00008004020ba981 */ /* 0x010f28000c1e1500 */
        /* <DEDUP_REMOVED lines=12> */
[----:B0-2---:R0:W-:Y:S04]  /*0ac0*/  STS.U16 [R24], R7 ;  /* 0x0000000718007388 */ /* 0x0051e80000000400 */
[----:B---3--:R1:W-:Y:S04]  /*0ad0*/  STS.U16 [R24+0x40], R9 ;  /* 0x0000400918007388 */ /* 0x0083e80000000400 */
[----:B----4-:R2:W-:Y:S04]  /*0ae0*/  STS.U16 [R24+0x80], R11 ;  /* 0x0000800b18007388 */ /* 0x0105e80000000400 */
[----:B------:R3:W-:Y:S01]  /*0af0*/  STS.U16 [R24+0xc0], R13 ;  /* 0x0000c00d18007388 */ /* 0x0007e20000000400 */
[----:B------:R-:W-:-:S06]  /*0b00*/  NOP ;  /* 0x0000000000007918 */ /* 0x000fcc0000000000 */
[----:B------:R-:W4:Y:S04]  /*0b10*/  LDS.64 R68, [R45.X8] ;  /* 0x000000002d447984 */ /* 0x000f280000008a00 */
[----:B------:R-:W-:Y:S06]  /*0b20*/  BAR.SYNC.DEFER_BLOCKING 0x0 ;  /* 0x0000000000007b1d */ /* 0x000fec0000010000 */
[----:B------:R-:W4:Y:S04]  /*0b30*/  @!P0 LDG.E.U16 R15, [R4.64] ;  /* 0x00000004040f8981 */ /* 0x000f28000c1e1500 */
[----:B------:R-:W4:Y:S04]  /*0b40*/  @!P1 LDG.E.U16 R17, [R4.64+0x40] ;  /* 0x0000400404119981 */ /* 0x000f28000c1e1500 */
[----:B------:R-:W4:Y:S04]  /*0b50*/  @!P2 LDG.E.U16 R19, [R4.64+0x80] ;  /* 0x000080040413a981 */ /* 0x000f28000c1e1500 */
[----:B------:R-:W4:Y:S01]  /*0b60*/  @!P3 LDG.E.U16 R21, [R4.64+0xc0] ;  /* 0x0000c0040415b981 */ /* 0x000f22000c1e1500 */
[----:B------:R-:W-:-:S02]  /*0b70*/  IADD3 R6, P0, R52, R27, RZ ;  /* 0x0000001b34067210 */ /* 0x000fc40007f1e0ff */
[-C--:B------:R-:W-:Y:S02]  /*0b80*/  ISETP.GE.AND P1, PT, R41, R26.reuse, PT ;  /* 0x0000001a2900720c */ /* 0x080fe40003f26270 */
[-C--:B------:R-:W-:Y:S01]  /*0b90*/  ISETP.GE.AND P2, PT, R31, R26.reuse, PT ;  /* 0x0000001a1f00720c */ /* 0x080fe20003f46270 */
[----:B0-----:R-:W-:Y:S01]  /*0ba0*/  IMAD.X R7, R50, 0x1, R25, P0 ;  /* 0x0000000132077824 */ /* 0x001fe200000e0619 */
[-C--:B------:R-:W-:Y:S02]  /*0bb0*/  ISETP.GE.AND P0, PT, R66, R26.reuse, PT ;  /* 0x0000001a4200720c */ /* 0x080fe40003f06270 */
[----:B------:R-:W-:Y:S02]  /*0bc0*/  ISETP.GE.AND P3, PT, R29, R26, PT ;  /* 0x0000001a1d00720c */ /* 0x000fe40003f66270 */
[----:B-1----:R-:W-:Y:S02]  /*0bd0*/  PRMT R9, RZ, 0x7610, R9 ;  /* 0x00007610ff097816 */ /* 0x002fe40000000009 */
[----:B--2---:R-:W-:-:S02]  /*0be0*/  PRMT R11, RZ, 0x7610, R11 ;  /* 0x00007610ff0b7816 */ /* 0x004fc4000000000b */
[----:B---3--:R-:W-:Y:S02]  /*0bf0*/  PRMT R13, RZ, 0x7610, R13 ;  /* 0x00007610ff0d7816 */ /* 0x008fe4000000000d */
[----:B------:R-:W-:Y:S01]  /*0c00*/  PRMT R33, RZ, 0x7610, R33 ;  /* 0x00007610ff217816 */ /* 0x000fe20000000021 */
[----:B----4-:R-:W-:Y:S04]  /*0c10*/  STS.U16 [R24], R15 ;  /* 0x0000000f18007388 */ /* 0x010fe80000000400 */
[----:B------:R-:W-:Y:S04]  /*0c20*/  STS.U16 [R24+0x40], R17 ;  /* 0x0000401118007388 */ /* 0x000fe80000000400 */
        /* <DEDUP_REMOVED lines=11> */
[----:B------:R-:W-:Y:S01]  /*0ce0*/  HADD2.F32 R4, -RZ, R68.H1_H1 ;  /* 0x30000044ff047230 */ /* 0x000fe20000004100 */
[----:B0-----:R-:W-:-:S05]  /*0cf0*/  MOV R19, c[0x0][0x174] ;  /* 0x00005d0000137a02 */ /* 0x001fca0000000f00 */
[----:B------:R-:W-:-:S06]  /*0d00*/  IMAD R19, R19, 0x80, R40 ;  /* 0x0000008013137824 */ /* 0x000fcc00078e0228 */
[----:B------:R-:W-:Y:S01]  /*0d10*/  @!P0 MOV R18, RZ ;  /* 0x000000ff00128202 */ /* 0x000fe20000000f00 */
        /* <DEDUP_REMOVED lines=8> */
[----:B------:R-:W-:Y:S01]  /*0da0*/  HADD2.F32 R22, -RZ, R14.H1_H1 ;  /* 0x3000000eff167230 */ /* 0x000fe20000004100 */
[----:B------:R-:W-:Y:S01]  /*0db0*/  SHF.R.S32.HI R14, RZ, 0x1f, R19 ;  /* 0x0000001fff0e7819 */ /* 0x000fe20000011413 */
        /* <DEDUP_REMOVED lines=9> */
[-C--:B------:R-:W-:Y:S02]  /*0e50*/  FMUL.FTZ R12, R22, R91.reuse ;  /* 0x0000005b160c7220 */ /* 0x080fe40000410000 */
[C---:B------:R-:W-:Y:S02]  /*0e60*/  FFMA.FTZ R94, R20.reuse, R94, R5 ;  /* 0x0000005e145e7223 */ /* 0x040fe40000010005 */
[-C--:B------:R-:W-:Y:S02]  /*0e70*/  FMUL.FTZ R11, R21, R91.reuse ;  /* 0x0000005b150b7220 */ /* 0x080fe40000410000 */
[----:B------:R-:W-:Y:S01]  /*0e80*/  FMUL.FTZ R10, R20, R91 ;  /* 0x0000005b140a7220 */ /* 0x000fe20000410000 */
[----:B------:R-:W-:Y:S06]  /*0e90*/  BAR.SYNC.DEFER_BLOCKING 0x0 ;  /* 0x0000000000007b1d */ /* 0x000fec0000010000 */
[----:B------:R-:W-:Y:S05]  /*0ea0*/  @!P0 BRA `(.L_x_8271) ;  /* 0x0000199000008947 */ /* 0x000fea0003800000 */
[----:B------:R-:W-:Y:S01]  /*0eb0*/  MOV R6, R49 ;  /* 0x0000003100067202 */ /* 0x000fe20000000f00 */
[----:B------:R-:W-:Y:S01]  /*0ec0*/  IMAD R0, R55, c[0x0][0x298], RZ ;  /* 0x0000a60037007a24 */ /* 0x000fe200078e02ff */
[----:B------:R-:W-:Y:S01]  /*0ed0*/  CS2R R16, SRZ ;  /* 0x0000000000107805 */ /* 0x000fe2000001ff00 */
[----:B------:R-:W-:-:S02]  /*0ee0*/  IMAD.MOV.U32 R7, RZ, RZ, RZ ;  /* 0x000000ffff077224 */ /* 0x000fc400078e00ff */
[----:B------:R-:W-:Y:S02]  /*0ef0*/  IMAD R8, R55, c[0x0][0x2b8], RZ ;  /* 0x0000ae0037087a24 */ /* 0x000fe400078e02ff */
[C---:B------:R-:W-:Y:S02]  /*0f00*/  IMAD R9, R57.reuse, c[0x0][0x29c], R0 ;  /* 0x0000a70039097a24 */ /* 0x040fe400078e0200 */
[----:B------:R-:W-:-:S04]  /*0f10*/  IMAD.WIDE.U32 R4, R57, c[0x0][0x298], R6 ;  /* 0x0000a60039047a25 */ /* 0x000fc800078e0006 */
[----:B------:R-:W-:Y:S01]  /*0f20*/  IMAD.WIDE.U32 R6, R57, c[0x0][0x2b8], R6 ;  /* 0x0000ae0039067a25 */ /* 0x000fe200078e0006 */
[----:B------:R-:W-:-:S03]  /*0f30*/  IADD3 R5, R5, R9, RZ ;  /* 0x0000000905057210 */ /* 0x000fc60007ffe0ff */
[----:B------:R-:W-:Y:S02]  /*0f40*/  IMAD R15, R57, c[0x0][0x2bc], R8 ;  /* 0x0000af00390f7a24 */ /* 0x000fe400078e0208 */
[----:B------:R-:W-:Y:S02]  /*0f50*/  IMAD R0, R51, c[0x0][0x2a0], RZ ;  /* 0x0000a80033007a24 */ /* 0x000fe400078e02ff */
[----:B------:R-:W-:Y:S02]  /*0f60*/  IMAD.IADD R7, R7, 0x1, R15 ;  /* 0x0000000107077824 */ /* 0x000fe400078e020f */
[----:B------:R-:W-:Y:S02]  /*0f70*/  IMAD R8, R51, c[0x0][0x2c0], RZ ;  /* 0x0000b00033087a24 */ /* 0x000fe400078e02ff */
[C---:B------:R-:W-:Y:S01]  /*0f80*/  IMAD R15, R53.reuse, c[0x0][0x2a4], R0 ;  /* 0x0000a900350f7a24 */ /* 0x040fe200078e0200 */
[----:B------:R-:W-:Y:S01]  /*0f90*/  SHF.R.S32.HI R0, RZ, 0x1f, R28 ;  /* 0x0000001fff007819 */ /* 0x000fe2000001141c */
[----:B------:R-:W-:-:S04]  /*0fa0*/  IMAD.WIDE.U32 R4, R53, c[0x0][0x2a0], R4 ;  /* 0x0000a80035047a25 */ /* 0x000fc800078e0004 */
[----:B------:R-:W-:Y:S01]  /*0fb0*/  IMAD R9, R53, c[0x0][0x2c4], R8 ;  /* 0x0000b10035097a24 */ /* 0x000fe200078e0208 */
[----:B------:R-:W-:Y:S01]  /*0fc0*/  IADD3 R15, R5, R15, RZ ;  /* 0x0000000f050f7210 */ /* 0x000fe20007ffe0ff */
[----:B------:R-:W-:Y:S01]  /*0fd0*/  IMAD.WIDE.U32 R6, R53, c[0x0][0x2c0], R6 ;  /* 0x0000b00035067a25 */ /* 0x000fe200078e0006 */
[----:B------:R-:W-:Y:S02]  /*0fe0*/  LEA R78, P1, R4, c[0x0][0x318], 0x2 ;  /* 0x0000c600044e7a11 */ /* 0x000fe400078210ff */
[----:B------:R-:W-:Y:S01]  /*0ff0*/  SHF.L.U32 R5, R19, 0x2, RZ ;  /* 0x0000000213057819 */ /* 0x000fe200000006ff */
[----:B------:R-:W-:Y:S01]  /*1000*/  IMAD.IADD R9, R7, 0x1, R9 ;  /* 0x0000000107097824 */ /* 0x000fe200078e0209 */
[----:B------:R-:W-:Y:S01]  /*1010*/  LEA R84, P2, R6, c[0x0][0x320], 0x2 ;  /* 0x0000c80006547a11 */ /* 0x000fe200078410ff */
[----:B------:R-:W-:Y:S01]  /*1020*/  IMAD.MOV.U32 R18, RZ, RZ, RZ ;  /* 0x000000ffff127224 */ /* 0x000fe200078e00ff */
[----:B------:R-:W-:Y:S02]  /*1030*/  IADD3 R70, P0, R28, R4, RZ ;  /* 0x000000041c467210 */ /* 0x000fe40007f1e0ff */
[----:B------:R-:W-:Y:S01]  /*1040*/  LEA.HI.X R26, R4, c[0x0][0x31c], R15, 0x2, P1 ;  /* 0x0000c700041a7a11 */ /* 0x000fe200008f140f */
[--C-:B------:R-:W-:Y:S01]  /*1050*/  HADD2.F32 R4, -RZ, R3.reuse.H0_H0 ;  /* 0x20000003ff047230 */ /* 0x100fe20000004100 */
[----:B------:R-:W-:Y:S01]  /*1060*/  LEA.HI.X R24, R6, c[0x0][0x324], R9, 0x2, P2 ;  /* 0x0000c90006187a11 */ /* 0x000fe200010f1409 */
[----:B------:R-:W-:Y:S01]  /*1070*/  IMAD.X R71, R0, 0x1, R15, P0 ;  /* 0x0000000100477824 */ /* 0x000fe200000e060f */
[----:B------:R-:W-:Y:S01]  /*1080*/  IADD3 R72, P1, R28, R6, RZ ;  /* 0x000000061c487210 */ /* 0x000fe20007f3e0ff */
[--C-:B------:R-:W-:Y:S01]  /*1090*/  HADD2.F32 R6, -RZ, R2.reuse.H0_H0 ;  /* 0x20000002ff067230 */ /* 0x100fe20000004100 */
[----:B------:R-:W-:Y:S01]  /*10a0*/  SHF.L.U64.HI R7, R19, 0x2, R14 ;  /* 0x0000000213077819 */ /* 0x000fe2000001020e */
[----:B------:R-:W-:Y:S01]  /*10b0*/  HADD2.F32 R2, -RZ, R2.H1_H1 ;  /* 0x30000002ff027230 */ /* 0x000fe20000004100 */
[-C--:B------:R-:W-:Y:S01]  /*10c0*/  IADD3 R78, P2, R78, R5.reuse, RZ ;  /* 0x000000054e4e7210 */ /* 0x080fe20007f5e0ff */
[----:B------:R-:W-:Y:S01]  /*10d0*/  IMAD.MOV.U32 R15, RZ, RZ, RZ ;  /* 0x000000ffff0f7224 */ /* 0x000fe200078e00ff */
[----:B------:R-:W-:Y:S01]  /*10e0*/  IADD3 R84, P3, R84, R5, RZ ;  /* 0x0000000554547210 */ /* 0x000fe20007f7e0ff */
[----:B------:R-:W-:Y:S01]  /*10f0*/  FADD.FTZ R6, R6, R87 ;  /* 0x0000005706067221 */ /* 0x000fe20000010000 */
[----:B------:R-:W-:Y:S01]  /*1100*/  IADD3.X R73, R0, R9, RZ, P1, !PT ;  /* 0x0000000900497210 */ /* 0x000fe20000ffe4ff */
[----:B------:R-:W-:Y:S01]  /*1110*/  IMAD.X R26, R26, 0x1, R7, P2 ;  /* 0x000000011a1a7824 */ /* 0x000fe200010e0607 */
[----:B------:R-:W-:Y:S01]  /*1120*/  IADD3.X R24, R24, R7, RZ, P3, !PT ;  /* 0x0000000718187210 */ /* 0x000fe20001ffe4ff */
[----:B------:R-:W-:Y:S01]  /*1130*/  HADD2.F32 R0, -RZ, R3.H1_H1 ;  /* 0x30000003ff007230 */ /* 0x000fe20000004100 */
[C---:B------:R-:W-:Y:S01]  /*1140*/  IADD3 R74, P0, R78.reuse, -0x180, RZ ;  /* 0xfffffe804e4a7810 */ /* 0x040fe20007f1e0ff */
[----:B------:R-:W-:Y:S01]  /*1150*/  HFMA2.MMA R7, -RZ, RZ, 0, 0 ;  /* 0x00000000ff077435 */ /* 0x000fe200000001ff */
[----:B------:R-:W-:Y:S01]  /*1160*/  IADD3 R76, P1, R78, -0x100, RZ ;  /* 0xffffff004e4c7810 */ /* 0x000fe20007f3e0ff */
[----:B------:R-:W-:Y:S01]  /*1170*/  CS2R R8, SRZ ;  /* 0x0000000000087805 */ /* 0x000fe2000001ff00 */
[----:B------:R-:W-:Y:S01]  /*1180*/  IADD3 R80, P3, R84, -0x180, RZ ;  /* 0xfffffe8054507810 */ /* 0x000fe20007f7e0ff */
[--C-:B------:R-:W-:Y:S01]  /*1190*/  FADD.FTZ R5, R2, R87.reuse ;  /* 0x0000005702057221 */ /* 0x100fe20000010000 */
[----:B------:R-:W-:Y:S01]  /*11a0*/  IADD3 R82, P4, R84, -0x100, RZ ;  /* 0xffffff0054527810 */ /* 0x000fe20007f9e0ff */
[--C-:B------:R-:W-:Y:S01]  /*11b0*/  FADD.FTZ R4, R4, R87.reuse ;  /* 0x0000005704047221 */ /* 0x100fe20000010000 */
[----:B------:R-:W-:Y:S01]  /*11c0*/  IADD3 R78, P2, R78, -0x80, RZ ;  /* 0xffffff804e4e7810 */ /* 0x000fe20007f5e0ff */
[----:B------:R-:W-:Y:S01]  /*11d0*/  FADD.FTZ R3, R0, R87 ;  /* 0x0000005700037221 */ /* 0x000fe20000010000 */
[----:B------:R-:W-:-:S02]  /*11e0*/  IADD3 R84, P5, R84, -0x80, RZ ;  /* 0xffffff8054547810 */ /* 0x000fc40007fbe0ff */
[C---:B------:R-:W-:Y:S02]  /*11f0*/  IADD3.X R75, R26.reuse, -0x1, RZ, P0, !PT ;  /* 0xffffffff1a4b7810 */ /* 0x040fe400007fe4ff */
[C---:B------:R-:W-:Y:S02]  /*1200*/  IADD3.X R77, R26.reuse, -0x1, RZ, P1, !PT ;  /* 0xffffffff1a4d7810 */ /* 0x040fe40000ffe4ff */
[----:B------:R-:W-:Y:S02]  /*1210*/  IADD3.X R79, R26, -0x1, RZ, P2, !PT ;  /* 0xffffffff1a4f7810 */ /* 0x000fe400017fe4ff */
[C---:B------:R-:W-:Y:S02]  /*1220*/  IADD3.X R81, R24.reuse, -0x1, RZ, P3, !PT ;  /* 0xffffffff18517810 */ /* 0x040fe40001ffe4ff */
[C---:B------:R-:W-:Y:S02]  /*1230*/  IADD3.X R83, R24.reuse, -0x1, RZ, P4, !PT ;  /* 0xffffffff18537810 */ /* 0x040fe400027fe4ff */
[----:B------:R-:W-:-:S02]  /*1240*/  IADD3.X R85, R24, -0x1, RZ, P5, !PT ;  /* 0xffffffff18557810 */ /* 0x000fc40002ffe4ff */
.L_x_8284:
[----:B----4-:R-:W-:Y:S01]  /*1250*/  SHF.R.S32.HI R113, RZ, 0x1f, R9 ;  /* 0x0000001fff717819 */ /* 0x010fe20000011409 */
[----:B------:R-:W-:Y:S01]  /*1260*/  IMAD.WIDE.U32 R32, R9, c[0x0][0x1a0], R66 ;  /* 0x0000680009207a25 */ /* 0x000fe200078e0042 */
[----:B------:R-:W-:-:S02]  /*1270*/  IADD3 R26, -R28, c[0x0][0x168], RZ ;  /* 0x00005a001c1a7a10 */ /* 0x000fc40007ffe1ff */
[----:B------:R-:W-:Y:S01]  /*1280*/  PRMT R89, RZ, 0x7610, R89 ;  /* 0x00007610ff597816 */ /* 0x000fe20000000059 */
[----:B------:R-:W-:Y:S01]  /*1290*/  IMAD R0, R113, c[0x0][0x1a0], RZ ;  /* 0x0000680071007a24 */ /* 0x000fe200078e02ff */
[----:B------:R-:W-:Y:S02]  /*12a0*/  ISETP.GE.AND P0, PT, R66, R26, PT ;  /* 0x0000001a4200720c */ /* 0x000fe40003f06270 */
[----:B------:R-:W-:Y:S01]  /*12b0*/  LEA R38, P4, R32, R48, 0x1 ;  /* 0x0000003020267211 */ /* 0x000fe200078808ff */
[----:B------:R-:W-:Y:S01]  /*12c0*/  IMAD R35, R9, c[0x0][0x1a4], R0 ;  /* 0x0000690009237a24 */ /* 0x000fe200078e0200 */
[-C--:B------:R-:W-:Y:S02]  /*12d0*/  ISETP.GE.AND P1, PT, R41, R26.reuse, PT ;  /* 0x0000001a2900720c */ /* 0x080fe40003f26270 */
[----:B------:R-:W-:Y:S02]  /*12e0*/  ISETP.GE.AND P2, PT, R31, R26, PT ;  /* 0x0000001a1f00720c */ /* 0x000fe40003f46270 */
[----:B------:R-:W-:-:S02]  /*12f0*/  IADD3 R0, R33, R35, RZ ;  /* 0x0000002321007210 */ /* 0x000fc40007ffe0ff */
[----:B------:R-:W-:Y:S02]  /*1300*/  ISETP.GE.AND P3, PT, R29, R26, PT ;  /* 0x0000001a1d00720c */ /* 0x000fe40003f66270 */
[----:B------:R-:W-:Y:S02]  /*1310*/  LEA.HI.X R39, R32, R47, R0, 0x1, P4 ;  /* 0x0000002f20277211 */ /* 0x000fe400020f0c00 */
[----:B------:R-:W-:Y:S02]  /*1320*/  PRMT R95, RZ, 0x7610, R95 ;  /* 0x00007610ff5f7816 */ /* 0x000fe4000000005f */
[----:B------:R-:W-:Y:S01]  /*1330*/  PRMT R97, RZ, 0x7610, R97 ;  /* 0x00007610ff617816 */ /* 0x000fe20000000061 */
[----:B0-2---:R0:W2:Y:S01]  /*1340*/  @!P0 LDG.E.U16 R89, [R38.64] ;  /* 0x0000000426598981 */ /* 0x0050a2000c1e1500 */
[----:B------:R-:W-:-:S03]  /*1350*/  PRMT R99, RZ, 0x7610, R99 ;  /* 0x00007610ff637816 */ /* 0x000fc60000000063 */
[----:B---3--:R0:W3:Y:S04]  /*1360*/  @!P1 LDG.E.U16 R95, [R38.64+0x40] ;  /* 0x00004004265f9981 */ /* 0x0080e8000c1e1500 */
[----:B------:R0:W4:Y:S04]  /*1370*/  @!P2 LDG.E.U16 R97, [R38.64+0x80] ;  /* 0x000080042661a981 */ /* 0x000128000c1e1500 */
[----:B------:R0:W4:Y:S01]  /*1380*/  @!P3 LDG.E.U16 R99, [R38.64+0xc0] ;  /* 0x0000c0042663b981 */ /* 0x000122000c1e1500 */
[----:B------:R-:W-:Y:S01]  /*1390*/  MOV R33, R43 ;  /* 0x0000002b00217202 */ /* 0x000fe20000000f00 */
[----:B------:R-:W-:-:S02]  /*13a0*/  IMAD R0, R113, c[0x0][0x188], RZ ;  /* 0x0000620071007a24 */ /* 0x000fc400078e02ff */
[----:B------:R-:W-:Y:S02]  /*13b0*/  IMAD.MOV.U32 R32, RZ, RZ, R64 ;  /* 0x000000ffff207224 */ /* 0x000fe400078e0040 */
[C---:B------:R-:W-:Y:S02]  /*13c0*/  IMAD R37, R9.reuse, c[0x0][0x18c], R0 ;  /* 0x0000630009257a24 */ /* 0x040fe400078e0200 */
[----:B------:R-:W-:-:S04]  /*13d0*/  IMAD.WIDE.U32 R32, R9, c[0x0][0x188], R32 ;  /* 0x0000620009207a25 */ /* 0x000fc800078e0020 */
[----:B------:R-:W-:Y:S01]  /*13e0*/  IMAD.IADD R33, R33, 0x1, R37 ;  /* 0x0000000121217824 */ /* 0x000fe200078e0225 */
[----:B------:R-:W-:Y:S01]  /*13f0*/  LEA R36, P0, R32, c[0x0][0x220], 0x2 ;  /* 0x0000880020247a11 */ /* 0x000fe200078010ff */
[----:B------:R-:W-:-:S03]  /*1400*/  IMAD R0, R113, c[0x0][0x1c0], RZ ;  /* 0x0000700071007a24 */ /* 0x000fc600078e02ff */
[----:B------:R-:W-:Y:S01]  /*1410*/  LEA.HI.X R37, R32, c[0x0][0x224], R33, 0x2, P0 ;  /* 0x0000890020257a11 */ /* 0x000fe200000f1421 */
[----:B------:R-:W-:-:S04]  /*1420*/  IMAD.WIDE.U32 R34, R9, c[0x0][0x1c0], R66 ;  /* 0x0000700009227a25 */ /* 0x000fc800078e0042 */
[----:B------:R-:W-:Y:S01]  /*1430*/  IMAD R101, R9, c[0x0][0x1c4], R0 ;  /* 0x0000710009657a24 */ /* 0x000fe200078e0200 */
[----:B------:R-:W4:Y:S01]  /*1440*/  LDG.E R2, [R36.64] ;  /* 0x0000000424027981 */ /* 0x000f22000c1e1900 */
[----:B------:R-:W-:-:S03]  /*1450*/  LEA R32, P0, R34, R46, 0x1 ;  /* 0x0000002e22207211 */ /* 0x000fc600078008ff */
[----:B------:R-:W-:Y:S01]  /*1460*/  IADD3 R33, R35, R101, RZ ;  /* 0x0000006523217210 */ /* 0x000fe20007ffe0ff */
[----:B------:R-:W-:Y:S01]  /*1470*/  IMAD.SHL.U32 R24, R45, 0x2, RZ ;  /* 0x000000022d187824 */ /* 0x000fe200078e00ff */
[----:B------:R-:W-:Y:S02]  /*1480*/  ISETP.GE.AND P1, PT, R41, R26, PT ;  /* 0x0000001a2900720c */ /* 0x000fe40003f26270 */
[----:B------:R-:W-:Y:S02]  /*1490*/  LEA.HI.X R33, R34, R44, R33, 0x1, P0 ;  /* 0x0000002c22217211 */ /* 0x000fe400000f0c21 */
[-C--:B------:R-:W-:Y:S02]  /*14a0*/  ISETP.GE.AND P0, PT, R66, R26.reuse, PT ;  /* 0x0000001a4200720c */ /* 0x080fe40003f06270 */
[-C--:B------:R-:W-:Y:S02]  /*14b0*/  ISETP.GE.AND P2, PT, R31, R26.reuse, PT ;  /* 0x0000001a1f00720c */ /* 0x080fe40003f46270 */
[----:B------:R-:W-:-:S02]  /*14c0*/  ISETP.GE.AND P3, PT, R29, R26, PT ;  /* 0x0000001a1d00720c */ /* 0x000fc40003f66270 */
[----:B0-----:R-:W-:Y:S02]  /*14d0*/  PRMT R39, RZ, 0x7610, R39 ;  /* 0x00007610ff277816 */ /* 0x001fe40000000027 */
[----:B------:R-:W-:Y:S02]  /*14e0*/  PRMT R101, RZ, 0x7610, R101 ;  /* 0x00007610ff657816 */ /* 0x000fe40000000065 */
[----:B------:R-:W-:Y:S01]  /*14f0*/  PRMT R103, RZ, 0x7610, R103 ;  /* 0x00007610ff677816 */ /* 0x000fe20000000067 */
[----:B--2---:R0:W-:Y:S04]  /*1500*/  STS.U16 [R24], R89 ;  /* 0x0000005918007388 */ /* 0x0041e80000000400 */
[----:B---3--:R-:W-:Y:S01]  /*1510*/  STS.U16 [R24+0x40], R95 ;  /* 0x0000405f18007388 */ /* 0x008fe20000000400 */
[----:B0-----:R-:W-:-:S03]  /*1520*/  PRMT R89, RZ, 0x7610, R89 ;  /* 0x00007610ff597816 */ /* 0x001fc60000000059 */
[----:B----4-:R-:W-:Y:S04]  /*1530*/  STS.U16 [R24+0x80], R97 ;  /* 0x0000806118007388 */ /* 0x010fe80000000400 */
[----:B------:R-:W-:Y:S01]  /*1540*/  STS.U16 [R24+0xc0], R99 ;  /* 0x0000c06318007388 */ /* 0x000fe20000000400 */
[----:B------:R-:W-:-:S06]  /*1550*/  NOP ;  /* 0x0000000000007918 */ /* 0x000fcc0000000000 */
[----:B------:R0:W2:Y:S04]  /*1560*/  @!P0 LDG.E.U16 R39, [R32.64] ;  /* 0x0000000420278981 */ /* 0x0000a8000c1e1500 */
[----:B------:R0:W3:Y:S04]  /*1570*/  @!P1 LDG.E.U16 R101, [R32.64+0x40] ;  /* 0x0000400420659981 */ /* 0x0000e8000c1e1500 */
[----:B------:R0:W4:Y:S04]  /*1580*/  @!P2 LDG.E.U16 R103, [R32.64+0x80] ;  /* 0x000080042067a981 */ /* 0x000128000c1e1500 */
[----:B------:R0:W4:Y:S01]  /*1590*/  @!P3 LDG.E.U16 R89, [R32.64+0xc0] ;  /* 0x0000c0042059b981 */ /* 0x000122000c1e1500 */
[----:B------:R-:W-:Y:S01]  /*15a0*/  IADD3 R0, R42, -0x1, RZ ;  /* 0xffffffff2a007810 */ /* 0x000fe20007ffe0ff */
[----:B------:R-:W-:Y:S01]  /*15b0*/  FMUL.FTZ R38, R2, 1.4426950216293334961 ;  /* 0x3fb8aa3b02267820 */ /* 0x000fe20000410000 */
[----:B------:R-:W-:-:S02]  /*15c0*/  ISETP.NE.AND P1, PT, R49, RZ, PT ;  /* 0x000000ff3100720c */ /* 0x000fc40003f25270 */
[----:B------:R-:W-:Y:S01]  /*15d0*/  LEA.HI R34, R0, R0, RZ, 0x1 ;  /* 0x0000000000227211 */ /* 0x000fe200078f08ff */
[----:B------:R-:W-:-:S03]  /*15e0*/  FMUL.FTZ R106, R6, R38 ;  /* 0x00000026066a7220 */ /* 0x000fc60000410000 */
[----:B------:R-:W-:Y:S01]  /*15f0*/  LOP3.LUT R35, R34, 0xfffffe, RZ, 0xc0, !PT ;  /* 0x00fffffe22237812 */ /* 0x000fe200078ec0ff */
[----:B0-----:R-:W0:Y:S02]  /*1600*/  LDS.64 R32, [R45.X8] ;  /* 0x000000002d207984 */ /* 0x001e240000008a00 */
[----:B------:R-:W1:Y:S01]  /*1610*/  MUFU.EX2 R106, R106 ;  /* 0x0000006a006a7308 */ /* 0x000e620000000800 */
[----:B------:R-:W-:Y:S02]  /*1620*/  IADD3 R0, R0, -R35, RZ ;  /* 0x8000002300007210 */ /* 0x000fe40007ffe0ff */
[----:B------:R-:W-:-:S03]  /*1630*/  IADD3 R34, R49, 0x200, RZ ;  /* 0x0000020031227810 */ /* 0x000fc60007ffe0ff */
[----:B------:R-:W-:-:S05]  /*1640*/  @!P1 IMAD R34, R0, 0x100, R9 ;  /* 0x0000010000229824 */ /* 0x000fca00078e0209 */
[----:B------:R-:W-:Y:S02]  /*1650*/  SHF.L.U32 R105, R34, 0x2, RZ ;  /* 0x0000000222697819 */ /* 0x000fe400000006ff */
[----:B------:R-:W-:Y:S02]  /*1660*/  ISETP.NE.AND P2, PT, R49, 0x1f, PT ;  /* 0x0000001f3100780c */ /* 0x000fe40003f45270 */
[----:B------:R-:W-:-:S04]  /*1670*/  ISETP.GT.AND P0, PT, R42, 0x1, PT ;  /* 0x000000012a00780c */ /* 0x000fc80003f04270 */
[----:B------:R-:W-:Y:S01]  /*1680*/  ISETP.EQ.AND P0, PT, R30, RZ, P0 ;  /* 0x000000ff1e00720c */ /* 0x000fe20000702270 */
[----:B------:R-:W-:-:S12]  /*1690*/  IMAD.MOV.U32 R100, RZ, RZ, RZ ;  /* 0x000000ffff647224 */ /* 0x000fd800078e00ff */
[----:B------:R-:W-:-:S05]  /*16a0*/  @P0 IADD3 R0, R42, -0x2, RZ ;  /* 0xfffffffe2a000810 */ /* 0x000fca0007ffe0ff */
[----:B------:R-:W-:Y:S01]  /*16b0*/  @P0 IMAD R37, R0, c[0x0][0x16c], R9 ;  /* 0x00005b0000250a24 */ /* 0x000fe200078e0209 */
[--C-:B0-----:R-:W-:Y:S01]  /*16c0*/  HADD2.F32 R95, -RZ, R33.reuse.H0_H0 ;  /* 0x20000021ff5f7230 */ /* 0x101fe20000004100 */
[----:B------:R-:W-:Y:S02]  /*16d0*/  FMUL.FTZ R99, R3, R38 ;  /* 0x0000002603637220 */ /* 0x000fe40000410000 */
[----:B------:R-:W-:Y:S01]  /*16e0*/  @P0 IMAD.WIDE R36, R37, 0x8, R58 ;  /* 0x0000000825240825 */ /* 0x000fe200078e023a */
[----:B------:R-:W-:Y:S02]  /*16f0*/  HADD2.F32 R98, -RZ, R33.H1_H1 ;  /* 0x30000021ff627230 */ /* 0x000fe40000004100 */
[--C-:B------:R-:W-:Y:S02]  /*1700*/  HADD2.F32 R0, -RZ, R32.reuse.H0_H0 ;  /* 0x20000020ff007230 */ /* 0x100fe40000004100 */
[----:B------:R-:W-:Y:S02]  /*1710*/  HADD2.F32 R97, -RZ, R32.H1_H1 ;  /* 0x30000020ff617230 */ /* 0x000fe40000004100 */
[----:B------:R-:W-:-:S02]  /*1720*/  HADD2.F32 R104, -RZ, R68.H1_H1 ;  /* 0x30000044ff687230 */ /* 0x000fc40000004100 */
[----:B------:R-:W-:Y:S01]  /*1730*/  HADD2.F32 R102, -RZ, R69.H1_H1 ;  /* 0x30000045ff667230 */ /* 0x000fe20000004100 */
[----:B------:R-:W-:Y:S02]  /*1740*/  BSSY B0, `(.L_x_8272) ;  /* 0x000002a000007945 */ /* 0x000fe40003800000 */
[----:B------:R-:W-:Y:S02]  /*1750*/  FMUL.FTZ R108, R5, R104 ;  /* 0x00000068056c7220 */ /* 0x000fe40000410000 */
[----:B------:R-:W-:Y:S01]  /*1760*/  FMUL.FTZ R109, R3, R102 ;  /* 0x00000066036d7220 */ /* 0x000fe20000410000 */
[----:B--2---:R0:W-:Y:S04]  /*1770*/  STS.U16 [R24+0x100], R39 ;  /* 0x0001002718007388 */ /* 0x0041e80000000400 */
[----:B---3--:R-:W-:Y:S04]  /*1780*/  STS.U16 [R24+0x140], R101 ;  /* 0x0001406518007388 */ /* 0x008fe80000000400 */
[----:B----4-:R-:W-:Y:S04]  /*1790*/  STS.U16 [R24+0x180], R103 ;  /* 0x0001806718007388 */ /* 0x010fe80000000400 */
[----:B------:R-:W-:Y:S01]  /*17a0*/  STS.U16 [R24+0x1c0], R89 ;  /* 0x0001c05918007388 */ /* 0x000fe20000000400 */
[----:B------:R-:W-:-:S06]  /*17b0*/  NOP ;  /* 0x0000000000007918 */ /* 0x000fcc0000000000 */
[----:B------:R-:W2:Y:S04]  /*17c0*/  LDS.64 R34, [R45.X8+0x100] ;  /* 0x000100002d227984 */ /* 0x000ea80000008a00 */
[----:B-1----:R1:W-:Y:S04]  /*17d0*/  STS [R105+0x838], R106 ;  /* 0x0008386a69007388 */ /* 0x0023e80000000800 */
[----:B------:R-:W-:Y:S01]  /*17e0*/  BAR.SYNC.DEFER_BLOCKING 0x0 ;  /* 0x0000000000007b1d */ /* 0x000fe20000010000 */
[----:B0-----:R-:W-:-:S05]  /*17f0*/  FMUL.FTZ R39, R5, R38 ;  /* 0x0000002605277220 */ /* 0x001fca0000410000 */
[----:B------:R0:W3:Y:S01]  /*1800*/  MUFU.EX2 R33, R39 ;  /* 0x0000002700217308 */ /* 0x0000e20000000800 */
[----:B------:R4:W4:Y:S01]  /*1810*/  @P2 LDS R115, [R49.X4+0x103c] ;  /* 0x00103c0031732984 */ /* 0x0009220000004800 */
[----:B0-----:R-:W-:-:S03]  /*1820*/  FMUL.FTZ R39, R4, R38 ;  /* 0x0000002604277220 */ /* 0x001fc60000410000 */
[----:B------:R0:W5:Y:S03]  /*1830*/  @P0 LDG.E R100, [R36.64+0x4] ;  /* 0x0000040424640981 */ /* 0x000166000c1e1900 */
[----:B------:R-:W-:Y:S01]  /*1840*/  MUFU.EX2 R39, R39 ;  /* 0x0000002700277308 */ /* 0x000fe20000000800 */
[----:B--2---:R-:W-:-:S07]  /*1850*/  HADD2.F32 R32, -RZ, R35.H0_H0 ;  /* 0x20000023ff207230 */ /* 0x004fce0000004100 */
[----:B0-----:R0:W2:Y:S01]  /*1860*/  MUFU.EX2 R36, R99 ;  /* 0x0000006300247308 */ /* 0x0010a20000000800 */
[----:B------:R-:W-:Y:S02]  /*1870*/  HADD2.F32 R101, -RZ, R35.H1_H1 ;  /* 0x30000023ff657230 */ /* 0x000fe40000004100 */
[----:B-1----:R-:W-:Y:S02]  /*1880*/  HADD2.F32 R105, -RZ, R68.H0_H0 ;  /* 0x20000044ff697230 */ /* 0x002fe40000004100 */
[----:B------:R-:W-:Y:S01]  /*1890*/  HADD2.F32 R103, -RZ, R69.H0_H0 ;  /* 0x20000045ff677230 */ /* 0x000fe20000004100 */
[----:B------:R-:W-:Y:S01]  /*18a0*/  FMUL.FTZ R101, R20, R101 ;  /* 0x0000006514657220 */ /* 0x000fe20000410000 */
[----:B------:R-:W-:Y:S01]  /*18b0*/  HADD2.F32 R89, -RZ, R34.H1_H1 ;  /* 0x30000022ff597230 */ /* 0x000fe20000004100 */
[----:B------:R-:W-:Y:S02]  /*18c0*/  FMUL.FTZ R35, R6, R105 ;  /* 0x0000006906237220 */ /* 0x000fe40000410000 */
[----:B------:R-:W-:-:S02]  /*18d0*/  FMUL.FTZ R110, R4, R103 ;  /* 0x00000067046e7220 */ /* 0x000fc40000410000 */
[----:B0-----:R-:W-:Y:S01]  /*18e0*/  FMUL.FTZ R99, R21, R32 ;  /* 0x0000002015637220 */ /* 0x001fe20000410000 */
[----:B------:R-:W-:Y:S01]  /*18f0*/  HADD2.F32 R88, -RZ, R34.H0_H0 ;  /* 0x20000022ff587230 */ /* 0x000fe20000004100 */
[----:B---3--:R-:W-:Y:S02]  /*1900*/  FMUL.FTZ R112, R106, R33 ;  /* 0x000000216a707220 */ /* 0x008fe40000410000 */
[----:B------:R-:W-:Y:S02]  /*1910*/  FMUL.FTZ R107, R0, R35 ;  /* 0x00000023006b7220 */ /* 0x000fe40000410000 */
[----:B------:R-:W-:Y:S02]  /*1920*/  FMUL.FTZ R32, R97, R108 ;  /* 0x0000006c61207220 */ /* 0x000fe40000410000 */
[----:B------:R-:W-:Y:S02]  /*1930*/  FMUL.FTZ R38, R95, R110 ;  /* 0x0000006e5f267220 */ /* 0x000fe40000410000 */
[----:B------:R-:W-:-:S02]  /*1940*/  FMUL.FTZ R114, R22, R89 ;  /* 0x0000005916727220 */ /* 0x000fc40000410000 */
[----:B--2---:R-:W-:Y:S01]  /*1950*/  FFMA.FTZ R111, R36, R101, R99 ;  /* 0x00000065246f7223 */ /* 0x004fe20000010063 */
[----:B------:R-:W-:Y:S05]  /*1960*/  @P2 BRA `(.L_x_8273) ;  /* 0x0000007000002947 */ /* 0x000fea0003800000 */
[----:B----4-:R-:W-:Y:S02]  /*1970*/  ISETP.NE.AND P0, PT, R42, c[0x0][0x174], PT ;  /* 0x00005d002a007a0c */ /* 0x010fe40003f05270 */
[----:B------:R-:W-:-:S11]  /*1980*/  MOV R115, 0x3f800000 ;  /* 0x3f80000000737802 */ /* 0x000fd60000000f00 */
[----:B------:R-:W-:-:S04]  /*1990*/  @P0 LEA.HI R34, R42, R42, RZ, 0x1 ;  /* 0x0000002a2a220211 */ /* 0x000fc800078f08ff */
[----:B------:R-:W-:-:S05]  /*19a0*/  @P0 LOP3.LUT R37, R34, 0xfffffe, RZ, 0xc0, !PT ;  /* 0x00fffffe22250812 */ /* 0x000fca00078ec0ff */
[----:B------:R-:W-:-:S04]  /*19b0*/  @P0 IMAD.IADD R34, R42, 0x1, -R37 ;  /* 0x000000012a220824 */ /* 0x000fc800078e0a25 */
[----:B------:R-:W-:-:S05]  /*19c0*/  @P0 IMAD R34, R34, 0x100, R9 ;  /* 0x0000010022220824 */ /* 0x000fca00078e0209 */
[----:B------:R0:W1:Y:S02]  /*19d0*/  @P0 LDS R115, [R34.X4+0x838] ;  /* 0x0008380022730984 */ /* 0x0000640000004800 */
.L_x_8273:
[----:B----4-:R-:W-:Y:S05]  /*19e0*/  BSYNC B0 ;  /* 0x0000000000007941 */ /* 0x010fea0003800000 */
.L_x_8272:
[----:B-1----:R-:W-:Y:S01]  /*19f0*/  FMUL.FTZ R116, R36, R115 ;  /* 0x0000007324747220 */ /* 0x002fe20000410000 */
[C---:B------:R-:W-:Y:S01]  /*1a00*/  ISETP.NE.AND P3, PT, R30.reuse, 0x1f, PT ;  /* 0x0000001f1e00780c */ /* 0x040fe20003f65270 */
[----:B0-----:R-:W-:Y:S01]  /*1a10*/  FMUL.FTZ R34, R23, R88 ;  /* 0x0000005817227220 */ /* 0x001fe20000410000 */
[----:B------:R-:W-:Y:S01]  /*1a20*/  ISETP.GE.AND P0, PT, R45, 0x1, PT ;  /* 0x000000012d00780c */ /* 0x000fe20003f06270 */
[----:B------:R-:W-:Y:S01]  /*1a30*/  FFMA.FTZ R111, R39, R111, R114 ;  /* 0x0000006f276f7223 */ /* 0x000fe20000010072 */
[----:B------:R-:W-:Y:S01]  /*1a40*/  ISETP.GE.U32.AND P4, PT, R30, 0x18, PT ;  /* 0x000000181e00780c */ /* 0x000fe20003f86070 */
[----:B------:R-:W-:Y:S01]  /*1a50*/  FFMA.FTZ R89, R33, R107, R32 ;  /* 0x0000006b21597223 */ /* 0x000fe20000010020 */
[----:B------:R-:W-:Y:S01]  /*1a60*/  BSSY B0, `(.L_x_8274) ;  /* 0x000008a000007945 */ /* 0x000fe20003800000 */
[----:B------:R-:W-:Y:S02]  /*1a70*/  FMUL.FTZ R116, R39, R116 ;  /* 0x0000007427747220 */ /* 0x000fe40000410000 */
[----:B------:R-:W-:-:S02]  /*1a80*/  FFMA.FTZ R117, R33, R111, R34 ;  /* 0x0000006f21757223 */ /* 0x000fc40000010022 */
[----:B------:R-:W-:Y:S02]  /*1a90*/  FMUL.FTZ R37, R98, R109 ;  /* 0x0000006d62257220 */ /* 0x000fe40000410000 */
[----:B------:R-:W-:Y:S02]  /*1aa0*/  FFMA.FTZ R89, R39, R89, R38 ;  /* 0x0000005927597223 */ /* 0x000fe40000010026 */
[----:B------:R-:W-:Y:S02]  /*1ab0*/  FMUL.FTZ R116, R33, R116 ;  /* 0x0000007421747220 */ /* 0x000fe40000410000 */
        /* <DEDUP_REMOVED lines=33> */
[----:B------:R-:W-:Y:S01]  /*1cd0*/  ISETP.NE.OR P0, PT, R30, RZ, P0 ;  /* 0x000000ff1e00720c */ /* 0x000fe20000705670 */
[----:B------:R-:W-:Y:S01]  /*1ce0*/  IMAD.MOV.U32 R89, RZ, RZ, RZ ;  /* 0x000000ffff597224 */ /* 0x000fe200078e00ff */
[----:B------:R-:W-:Y:S01]  /*1cf0*/  SHF.L.U32 R111, R9, 0x3, RZ ;  /* 0x00000003096f7819 */ /* 0x000fe200000006ff */
[----:B------:R-:W2:Y:S01]  /*1d00*/  SHFL.UP PT, R120, R118, 0x8, RZ ;  /* 0x0500000076787989 */ /* 0x000ea200000e00ff */
[----:B---3--:R-:W-:Y:S01]  /*1d10*/  @P3 FMUL.FTZ R119, R119, R88 ;  /* 0x0000005877773220 */ /* 0x008fe20000410000 */
[----:B------:R-:W-:Y:S01]  /*1d20*/  HFMA2.MMA R88, -RZ, RZ, 1.875, 0 ;  /* 0x3f800000ff587435 */ /* 0x000fe200000001ff */
[----:B------:R-:W-:-:S03]  /*1d30*/  ISETP.GE.AND P3, PT, R45, 0x8, PT ;  /* 0x000000082d00780c */ /* 0x000fc60003f66270 */
[----:B------:R-:W3:Y:S06]  /*1d40*/  SHFL.UP PT, R112, R119, 0x8, RZ ;  /* 0x0500000077707989 */ /* 0x000eec00000e00ff */
[----:B------:R-:W-:Y:S01]  /*1d50*/  @!P0 LDS.64 R88, [R111+0x10b8] ;  /* 0x0010b8006f588984 */ /* 0x000fe20000000a00 */
[----:B------:R-:W-:Y:S01]  /*1d60*/  ISETP.GE.AND P0, PT, R45, 0x10, PT ;  /* 0x000000102d00780c */ /* 0x000fe20003f06270 */
[C---:B0-----:R-:W-:Y:S02]  /*1d70*/  @!P4 FFMA.FTZ R117, R116.reuse, R122, R117 ;  /* 0x0000007a7475c223 */ /* 0x041fe40000010075 */
[----:B-1----:R-:W-:-:S03]  /*1d80*/  @!P4 FMUL.FTZ R116, R116, R121 ;  /* 0x000000797474c220 */ /* 0x002fc60000410000 */
[----:B------:R-:W0:Y:S01]  /*1d90*/  SHFL.DOWN PT, R122, R117, 0x10, 0x1f ;  /* 0x0a001f00757a7f89 */ /* 0x000e2200000e0000 */
[----:B--2---:R-:W-:-:S03]  /*1da0*/  @P3 FFMA.FTZ R118, R119, R120, R118 ;  /* 0x0000007877763223 */ /* 0x004fc60000010076 */
[----:B------:R-:W1:Y:S04]  /*1db0*/  SHFL.DOWN PT, R121, R116, 0x10, 0x1f ;  /* 0x0a001f0074797f89 */ /* 0x000e6800000e0000 */
[----:B------:R-:W2:Y:S01]  /*1dc0*/  SHFL.UP PT, R120, R118, 0x10, RZ ;  /* 0x0600000076787989 */ /* 0x000ea200000e00ff */
[----:B---3--:R-:W-:Y:S01]  /*1dd0*/  @P3 FMUL.FTZ R119, R119, R112 ;  /* 0x0000007077773220 */ /* 0x008fe20000410000 */
[----:B------:R-:W-:-:S04]  /*1de0*/  ISETP.GE.U32.AND P3, PT, R30, 0x10, PT ;  /* 0x000000101e00780c */ /* 0x000fc80003f66070 */
[----:B------:R-:W3:Y:S09]  /*1df0*/  SHFL.UP PT, R112, R119, 0x10, RZ ;  /* 0x0600000077707989 */ /* 0x000ef200000e00ff */
[C---:B0-----:R-:W-:Y:S02]  /*1e00*/  @!P3 FFMA.FTZ R117, R116.reuse, R122, R117 ;  /* 0x0000007a7475b223 */ /* 0x041fe40000010075 */
[----:B-1----:R-:W-:-:S03]  /*1e10*/  @!P3 FMUL.FTZ R116, R116, R121 ;  /* 0x000000797474b220 */ /* 0x002fc60000410000 */
[----:B------:R-:W-:Y:S01]  /*1e20*/  SHFL.IDX PT, R124, R117, RZ, 0x1f ;  /* 0x00001fff757c7589 */ /* 0x000fe200000e0000 */
[----:B--2---:R-:W-:-:S03]  /*1e30*/  @P0 FFMA.FTZ R118, R119, R120, R118 ;  /* 0x0000007877760223 */ /* 0x004fc60000010076 */
[----:B------:R-:W-:Y:S04]  /*1e40*/  SHFL.DOWN PT, R121, R117, 0x1, 0x1f ;  /* 0x08201f0075797f89 */ /* 0x000fe800000e0000 */
[----:B------:R-:W-:Y:S01]  /*1e50*/  SHFL.IDX PT, R120, R89, RZ, 0x1f ;  /* 0x00001fff59787589 */ /* 0x000fe200000e0000 */
[----:B---3--:R-:W-:Y:S01]  /*1e60*/  @P0 FMUL.FTZ R119, R119, R112 ;  /* 0x0000007077770220 */ /* 0x008fe20000410000 */
[----:B------:R-:W-:Y:S02]  /*1e70*/  ISETP.NE.AND P0, PT, R49, RZ, PT ;  /* 0x000000ff3100720c */ /* 0x000fe40003f05270 */
[----:B------:R-:W0:Y:S04]  /*1e80*/  SHFL.DOWN PT, R122, R116, 0x1, 0x1f ;  /* 0x08201f00747a7f89 */ /* 0x000e2800000e0000 */
[----:B-----5:R-:W-:Y:S04]  /*1e90*/  SHFL.IDX PT, R112, R100, RZ, 0x1f ;  /* 0x00001fff64707589 */ /* 0x020fe800000e0000 */
[----:B------:R-:W-:Y:S04]  /*1ea0*/  SHFL.UP PT, R125, R118, 0x1, RZ ;  /* 0x04200000767d7989 */ /* 0x000fe800000e00ff */
[----:B------:R-:W1:Y:S04]  /*1eb0*/  SHFL.UP PT, R119, R119, 0x1, RZ ;  /* 0x0420000077777989 */ /* 0x000e6800000e00ff */
[----:B------:R2:W3:Y:S01]  /*1ec0*/  SHFL.IDX PT, R123, R116, RZ, 0x1f ;  /* 0x00001fff747b7589 */ /* 0x0004e200000e0000 */
[----:B0-----:R-:W-:Y:S01]  /*1ed0*/  @P2 FFMA.FTZ R120, R122, R120, R121 ;  /* 0x000000787a782223 */ /* 0x001fe20000010079 */
[----:B------:R-:W-:-:S03]  /*1ee0*/  IADD3 R121, -R28, c[0x0][0x168], -R49 ;  /* 0x00005a001c797a10 */ /* 0x000fc60007ffe931 */
[----:B------:R-:W-:Y:S01]  /*1ef0*/  FFMA.FTZ R101, R120, R115, R101 ;  /* 0x0000007378657223 */ /* 0x000fe20000010065 */
[C---:B------:R-:W-:Y:S02]  /*1f00*/  ISETP.GE.AND P2, PT, R121.reuse, 0x21, PT ;  /* 0x000000217900780c */ /* 0x040fe40003f46270 */
[C---:B------:R-:W-:Y:S01]  /*1f10*/  ISETP.GE.AND P3, PT, R121.reuse, 0x41, PT ;  /* 0x000000417900780c */ /* 0x040fe20003f66270 */
[----:B------:R-:W-:Y:S01]  /*1f20*/  FFMA.FTZ R99, R36, R101, R99 ;  /* 0x0000006524637223 */ /* 0x000fe20000010063 */
[----:B------:R-:W-:Y:S01]  /*1f30*/  ISETP.GE.AND P4, PT, R121, 0x61, PT ;  /* 0x000000617900780c */ /* 0x000fe20003f86270 */
[----:B-1----:R-:W-:Y:S01]  /*1f40*/  @P1 FFMA.FTZ R112, R119, R112, R125 ;  /* 0x0000007077701223 */ /* 0x002fe2000001007d */
[----:B------:R-:W-:Y:S01]  /*1f50*/  ISETP.GE.AND P1, PT, R121, 0x1, PT ;  /* 0x000000017900780c */ /* 0x000fe20003f26270 */
[----:B------:R-:W-:Y:S02]  /*1f60*/  FFMA.FTZ R100, R39, R99, R114 ;  /* 0x0000006327647223 */ /* 0x000fe40000010072 */
[----:B------:R-:W-:-:S02]  /*1f70*/  FFMA.FTZ R112, R106, R112, R107 ;  /* 0x000000706a707223 */ /* 0x000fc4000001006b */
[-C--:B------:R-:W-:Y:S02]  /*1f80*/  FFMA.FTZ R107, R33, R100.reuse, R34 ;  /* 0x00000064216b7223 */ /* 0x080fe40000010022 */
[----:B------:R-:W-:Y:S02]  /*1f90*/  FMUL.FTZ R114, R3, R101 ;  /* 0x0000006503727220 */ /* 0x000fe40000410000 */
[----:B------:R-:W-:Y:S02]  /*1fa0*/  FMUL.FTZ R115, R4, R99 ;  /* 0x0000006304737220 */ /* 0x000fe40000410000 */
[----:B------:R-:W-:Y:S02]  /*1fb0*/  FMUL.FTZ R117, R5, R100 ;  /* 0x0000006405757220 */ /* 0x000fe40000410000 */
[----:B--2---:R-:W-:Y:S02]  /*1fc0*/  FMUL.FTZ R116, R6, R107 ;  /* 0x0000006b06747220 */ /* 0x004fe40000410000 */
[----:B---3--:R-:W-:-:S02]  /*1fd0*/  FFMA.FTZ R89, R123, R89, R124 ;  /* 0x000000597b597223 */ /* 0x008fc4000001007c */
[----:B------:R-:W-:Y:S02]  /*1fe0*/  FMUL.FTZ R88, R123, R88 ;  /* 0x000000587b587220 */ /* 0x000fe40000410000 */
[----:B------:R-:W-:Y:S02]  /*1ff0*/  FFMA.FTZ R119, R33, R112, R32 ;  /* 0x0000007021777223 */ /* 0x000fe40000010020 */
[----:B------:R-:W-:Y:S01]  /*2000*/  FFMA.FTZ R106, R0, -R35, R112 ;  /* 0x80000023006a7223 */ /* 0x000fe20000010070 */
[----:B------:R0:W-:Y:S01]  /*2010*/  @!P0 STS.64 [R111+0x10b8], R88 ;  /* 0x0010b8586f008388 */ /* 0x0001e20000000a00 */
[----:B------:R-:W-:Y:S02]  /*2020*/  FMUL.FTZ R35, R102, R114 ;  /* 0x0000007266237220 */ /* 0x000fe40000410000 */
[----:B------:R-:W-:Y:S02]  /*2030*/  FMUL.FTZ R34, R103, R115 ;  /* 0x0000007367227220 */ /* 0x000fe40000410000 */
[----:B------:R-:W-:-:S02]  /*2040*/  FMUL.FTZ R33, R104, R117 ;  /* 0x0000007568217220 */ /* 0x000fc40000410000 */
[----:B------:R-:W-:Y:S02]  /*2050*/  FMUL.FTZ R32, R105, R116 ;  /* 0x0000007469207220 */ /* 0x000fe40000410000 */
[----:B------:R-:W-:Y:S02]  /*2060*/  FFMA.FTZ R38, R39, R119, R38 ;  /* 0x0000007727267223 */ /* 0x000fe40000010026 */
[----:B------:R-:W-:Y:S01]  /*2070*/  FFMA.FTZ R108, R97, -R108, R119 ;  /* 0x8000006c616c7223 */ /* 0x000fe20000010077 */
[----:B------:R1:W-:Y:S01]  /*2080*/  STS.128 [R49.X16+0x200], R32 ;  /* 0x0002002031007388 */ /* 0x0003e2000000cc00 */
[----:B------:R-:W-:Y:S01]  /*2090*/  FFMA.FTZ R39, R106, R116, RZ ;  /* 0x000000746a277223 */ /* 0x000fe200000100ff */
[----:B------:R-:W-:Y:S01]  /*20a0*/  SHF.L.U64.HI R116, R8, 0x2, R7 ;  /* 0x0000000208747819 */ /* 0x000fe20000010207 */
[----:B------:R-:W-:Y:S01]  /*20b0*/  FFMA.FTZ R121, R36, R38, R37 ;  /* 0x0000002624797223 */ /* 0x000fe20000010025 */
[----:B------:R-:W-:Y:S01]  /*20c0*/  BAR.SYNC.DEFER_BLOCKING 0x0 ;  /* 0x0000000000007b1d */ /* 0x000fe20000010000 */
[----:B------:R-:W-:-:S02]  /*20d0*/  FFMA.FTZ R117, R108, R117, R39 ;  /* 0x000000756c757223 */ /* 0x000fc40000010027 */
[----:B------:R-:W-:Y:S02]  /*20e0*/  FFMA.FTZ R110, R95, -R110, R38 ;  /* 0x8000006e5f6e7223 */ /* 0x000fe40000010026 */
[----:B------:R-:W-:Y:S02]  /*20f0*/  FFMA.FTZ R109, R98, -R109, R121 ;  /* 0x8000006d626d7223 */ /* 0x000fe40000010079 */
[----:B------:R-:W-:Y:S02]  /*2100*/  FFMA.FTZ R117, R110, R115, R117 ;  /* 0x000000736e757223 */ /* 0x000fe40000010075 */
[----:B------:R-:W-:Y:S02]  /*2110*/  FMUL.FTZ R36, R23, R112 ;  /* 0x0000007017247220 */ /* 0x000fe40000410000 */
[----:B------:R-:W-:Y:S02]  /*2120*/  FMUL.FTZ R37, R22, R119 ;  /* 0x0000007716257220 */ /* 0x000fe40000410000 */
[----:B------:R-:W-:-:S02]  /*2130*/  FMUL.FTZ R38, R21, R38 ;  /* 0x0000002615267220 */ /* 0x000fc40000410000 */
[----:B------:R-:W-:Y:S02]  /*2140*/  FMUL.FTZ R39, R20, R121 ;  /* 0x0000007914277220 */ /* 0x000fe40000410000 */
[----:B0-----:R-:W-:Y:S02]  /*2150*/  FMUL.FTZ R88, R109, R114 ;  /* 0x000000726d587220 */ /* 0x001fe40000410000 */
[----:B------:R-:W-:Y:S02]  /*2160*/  IMAD R114, R116, c[0x0][0x2b0], RZ ;  /* 0x0000ac0074727a24 */ /* 0x000fe400078e02ff */
[----:B------:R-:W-:Y:S02]  /*2170*/  FADD.FTZ R88, R117, R88 ;  /* 0x0000005875587221 */ /* 0x000fe40000010000 */
[----:B------:R-:W-:Y:S01]  /*2180*/  IMAD.SHL.U32 R89, R8, 0x4, RZ ;  /* 0x0000000408597824 */ /* 0x000fe200078e00ff */
[----:B------:R1:W-:Y:S01]  /*2190*/  STS.128 [R49.X16+0x400], R36 ;  /* 0x0004002431007388 */ /* 0x0003e2000000cc00 */
[----:B------:R-:W-:-:S03]  /*21a0*/  IMAD R116, R116, c[0x0][0x2d0], RZ ;  /* 0x0000b40074747a24 */ /* 0x000fc600078e02ff */
[----:B------:R1:W0:Y:S04]  /*21b0*/  LDS R117, [R49.X4+0x200] ;  /* 0x0002000031757984 */ /* 0x0002280000004800 */
[----:B------:R1:W2:Y:S04]  /*21c0*/  LDS R115, [R49.X4+0x280] ;  /* 0x0002800031737984 */ /* 0x0002a80000004800 */
[----:B------:R1:W3:Y:S04]  /*21d0*/  LDS R111, [R49.X4+0x300] ;  /* 0x00030000316f7984 */ /* 0x0002e80000004800 */
[----:B------:R1:W4:Y:S04]  /*21e0*/  LDS R112, [R49.X4+0x380] ;  /* 0x0003800031707984 */ /* 0x0003280000004800 */
[----:B------:R-:W-:Y:S06]  /*21f0*/  BAR.SYNC.DEFER_BLOCKING 0x0 ;  /* 0x0000000000007b1d */ /* 0x000fec0000010000 */
[----:B------:R-:W-:Y:S05]  /*2200*/  @!P1 BRA `(.L_x_8275) ;  /* 0x000000f000009947 */ /* 0x000fea0003800000 */
[----:B-1----:R-:W1:Y:S01]  /*2210*/  LDS R119, [R49.X4+0x400] ;  /* 0x0004000031777984 */ /* 0x002e620000004800 */
[----:B------:R-:W-:-:S02]  /*2220*/  IMAD R34, R113, c[0x0][0x2b0], RZ ;  /* 0x0000ac0071227a24 */ /* 0x000fc400078e02ff */
[----:B------:R-:W-:Y:S02]  /*2230*/  IMAD R36, R113, c[0x0][0x2d0], RZ ;  /* 0x0000b40071247a24 */ /* 0x000fe400078e02ff */
[----:B------:R-:W-:-:S04]  /*2240*/  IMAD.WIDE.U32 R32, R9, c[0x0][0x2b0], R70 ;  /* 0x0000ac0009207a25 */ /* 0x000fc800078e0046 */
[C---:B------:R-:W-:Y:S02]  /*2250*/  IMAD R37, R9.reuse, c[0x0][0x2b4], R34 ;  /* 0x0000ad0009257a24 */ /* 0x040fe400078e0222 */
[C---:B------:R-:W-:Y:S01]  /*2260*/  IMAD R39, R9.reuse, c[0x0][0x2d4], R36 ;  /* 0x0000b50009277a24 */ /* 0x040fe200078e0224 */
[----:B------:R-:W-:Y:S01]  /*2270*/  LEA R36, P1, R32, c[0x0][0x318], 0x2 ;  /* 0x0000c60020247a11 */ /* 0x000fe200078210ff */
[----:B------:R-:W-:Y:S01]  /*2280*/  IMAD.WIDE.U32 R34, R9, c[0x0][0x2d0], R72 ;  /* 0x0000b40009227a25 */ /* 0x000fe200078e0048 */
[----:B------:R-:W-:-:S03]  /*2290*/  IADD3 R37, R33, R37, RZ ;  /* 0x0000002521257210 */ /* 0x000fc60007ffe0ff */
[----:B------:R-:W-:Y:S01]  /*22a0*/  IMAD.IADD R33, R35, 0x1, R39 ;  /* 0x0000000123217824 */ /* 0x000fe200078e0227 */
[----:B------:R-:W-:Y:S02]  /*22b0*/  LEA R38, P5, R34, c[0x0][0x320], 0x2 ;  /* 0x0000c80022267a11 */ /* 0x000fe400078a10ff */
[----:B------:R-:W-:Y:S02]  /*22c0*/  LEA.HI.X R37, R32, c[0x0][0x31c], R37, 0x2, P1 ;  /* 0x0000c70020257a11 */ /* 0x000fe400008f1425 */
[----:B------:R-:W-:-:S03]  /*22d0*/  LEA.HI.X R39, R34, c[0x0][0x324], R33, 0x2, P5 ;  /* 0x0000c90022277a11 */ /* 0x000fc600028f1421 */
[----:B0-----:R0:W-:Y:S04]  /*22e0*/  RED.E.ADD.F32.FTZ.RN.STRONG.GPU [R36.64], R117 ;  /* 0x000000752400798e */ /* 0x0011e8000c10e784 */
[----:B-1----:R0:W-:Y:S02]  /*22f0*/  RED.E.ADD.F32.FTZ.RN.STRONG.GPU [R38.64], R119 ;  /* 0x000000772600798e */ /* 0x0021e4000c10e784 */
.L_x_8275:
[----:B-1----:R-:W-:Y:S05]  /*2300*/  BSYNC B0 ;  /* 0x0000000000007941 */ /* 0x002fea0003800000 */
.L_x_8274:
[----:B------:R1:W4:Y:S01]  /*2310*/  LDS R113, [R49.X4+0x480] ;  /* 0x0004800031717984 */ /* 0x0003220000004800 */
[----:B------:R-:W-:Y:S01]  /*2320*/  BSSY B0, `(.L_x_8276) ;  /* 0x000000a000007945 */ /* 0x000fe20003800000 */
[C---:B0-----:R-:W-:Y:S02]  /*2330*/  IMAD R39, R89.reuse, c[0x0][0x2b4], R114 ;  /* 0x0000ad0059277a24 */ /* 0x041fe400078e0272 */
[----:B------:R-:W-:Y:S01]  /*2340*/  IMAD R37, R89, c[0x0][0x2d4], R116 ;  /* 0x0000b50059257a24 */ /* 0x000fe200078e0274 */
[----:B------:R-:W-:Y:S05]  /*2350*/  @!P2 BRA `(.L_x_8277) ;  /* 0x000000600000a947 */ /* 0x000fea0003800000 */
[----:B------:R-:W-:-:S04]  /*2360*/  IMAD.WIDE.U32 R32, R89, c[0x0][0x2b0], R74 ;  /* 0x0000ac0059207a25 */ /* 0x000fc800078e004a */
[----:B------:R-:W-:Y:S01]  /*2370*/  IMAD.WIDE.U32 R34, R89, c[0x0][0x2d0], R80 ;  /* 0x0000b40059227a25 */ /* 0x000fe200078e0050 */
[----:B------:R-:W-:-:S03]  /*2380*/  IADD3 R33, R33, R39, RZ ;  /* 0x0000002721217210 */ /* 0x000fc60007ffe0ff */
[----:B------:R-:W-:Y:S02]  /*2390*/  IMAD.IADD R35, R35, 0x1, R37 ;  /* 0x0000000123237824 */ /* 0x000fe400078e0225 */
[----:B--2---:R0:W-:Y:S04]  /*23a0*/  RED.E.ADD.F32.FTZ.RN.STRONG.GPU [R32.64], R115 ;  /* 0x000000732000798e */ /* 0x0041e8000c10e784 */
[----:B----4-:R0:W-:Y:S02]  /*23b0*/  RED.E.ADD.F32.FTZ.RN.STRONG.GPU [R34.64], R113 ;  /* 0x000000712200798e */ /* 0x0101e4000c10e784 */
.L_x_8277:
[----:B------:R-:W-:Y:S05]  /*23c0*/  BSYNC B0 ;  /* 0x0000000000007941 */ /* 0x000fea0003800000 */
.L_x_8276:
[----:B0---4-:R0:W4:Y:S01]  /*23d0*/  LDS R113, [R49.X4+0x500] ;  /* 0x0005000031717984 */ /* 0x0111220000004800 */
[----:B------:R-:W-:Y:S01]  /*23e0*/  BSSY B0, `(.L_x_8278) ;  /* 0x0000008000007945 */ /* 0x000fe20003800000 */
[----:B------:R-:W-:Y:S05]  /*23f0*/  @!P3 BRA `(.L_x_8279) ;  /* 0x000000600000b947 */ /* 0x000fea0003800000 */
[----:B------:R-:W-:-:S04]  /*2400*/  IMAD.WIDE.U32 R32, R89, c[0x0][0x2b0], R76 ;  /* 0x0000ac0059207a25 */ /* 0x000fc800078e004c */
[----:B------:R-:W-:Y:S01]  /*2410*/  IMAD.WIDE.U32 R34, R89, c[0x0][0x2d0], R82 ;  /* 0x0000b40059227a25 */ /* 0x000fe200078e0052 */
[----:B------:R-:W-:-:S03]  /*2420*/  IADD3 R33, R39, R33, RZ ;  /* 0x0000002127217210 */ /* 0x000fc60007ffe0ff */
[----:B------:R-:W-:Y:S02]  /*2430*/  IMAD.IADD R35, R37, 0x1, R35 ;  /* 0x0000000125237824 */ /* 0x000fe400078e0223 */
[----:B---3--:R3:W-:Y:S04]  /*2440*/  RED.E.ADD.F32.FTZ.RN.STRONG.GPU [R32.64], R111 ;  /* 0x0000006f2000798e */ /* 0x0087e8000c10e784 */
[----:B----4-:R3:W-:Y:S02]  /*2450*/  RED.E.ADD.F32.FTZ.RN.STRONG.GPU [R34.64], R113 ;  /* 0x000000712200798e */ /* 0x0107e4000c10e784 */
.L_x_8279:
[----:B------:R-:W-:Y:S05]  /*2460*/  BSYNC B0 ;  /* 0x0000000000007941 */ /* 0x000fea0003800000 */
.L_x_8278:
[----:B---3--:R3:W0:Y:S01]  /*2470*/  LDS R111, [R49.X4+0x580] ;  /* 0x00058000316f7984 */ /* 0x0086220000004800 */
[----:B------:R-:W-:Y:S01]  /*2480*/  BSSY B0, `(.L_x_8280) ;  /* 0x0000008000007945 */ /* 0x000fe20003800000 */
[----:B------:R-:W-:Y:S05]  /*2490*/  @!P4 BRA `(.L_x_8281) ;  /* 0x000000600000c947 */ /* 0x000fea0003800000 */
[----:B------:R-:W-:-:S04]  /*24a0*/  IMAD.WIDE.U32 R32, R89, c[0x0][0x2b0], R78 ;  /* 0x0000ac0059207a25 */ /* 0x000fc800078e004e */
[----:B------:R-:W-:Y:S01]  /*24b0*/  IMAD.WIDE.U32 R34, R89, c[0x0][0x2d0], R84 ;  /* 0x0000b40059227a25 */ /* 0x000fe200078e0054 */
[----:B------:R-:W-:-:S04]  /*24c0*/  IADD3 R33, R39, R33, RZ ;  /* 0x0000002127217210 */ /* 0x000fc80007ffe0ff */
[----:B------:R-:W-:Y:S01]  /*24d0*/  IADD3 R35, R37, R35, RZ ;  /* 0x0000002325237210 */ /* 0x000fe20007ffe0ff */
[----:B------:R1:W-:Y:S04]  /*24e0*/  RED.E.ADD.F32.FTZ.RN.STRONG.GPU [R32.64], R112 ;  /* 0x000000702000798e */ /* 0x0003e8000c10e784 */
[----:B0-----:R1:W-:Y:S02]  /*24f0*/  RED.E.ADD.F32.FTZ.RN.STRONG.GPU [R34.64], R111 ;  /* 0x0000006f2200798e */ /* 0x0013e4000c10e784 */
.L_x_8281:
[----:B------:R-:W-:Y:S05]  /*2500*/  BSYNC B0 ;  /* 0x0000000000007941 */ /* 0x000fea0003800000 */
.L_x_8280:
[----:B-1----:R-:W1:Y:S01]  /*2510*/  SHFL.DOWN P1, R35, R88, 0x1, 0x1f ;  /* 0x08201f0058237f89 */ /* 0x002e620000020000 */
[----:B------:R-:W-:Y:S01]  /*2520*/  FMUL.FTZ R33, R2, R99 ;  /* 0x0000006302217220 */ /* 0x000fe20000410000 */
[----:B------:R-:W-:Y:S01]  /*2530*/  BSSY B0, `(.L_x_8282) ;  /* 0x000002a000007945 */ /* 0x000fe20003800000 */
[----:B------:R-:W-:Y:S02]  /*2540*/  FMUL.FTZ R0, R0, R107 ;  /* 0x0000006b00007220 */ /* 0x000fe40000410000 */
[----:B------:R-:W-:-:S02]  /*2550*/  FMUL.FTZ R110, R110, R33 ;  /* 0x000000216e6e7220 */ /* 0x000fc40000410000 */
[CC--:B------:R-:W-:Y:S02]  /*2560*/  FMUL.FTZ R33, R2.reuse, R100.reuse ;  /* 0x0000006402217220 */ /* 0x0c0fe40000410000 */
[----:B------:R-:W-:Y:S02]  /*2570*/  FMUL.FTZ R107, R2, R107 ;  /* 0x0000006b026b7220 */ /* 0x000fe40000410000 */
[----:B------:R-:W-:Y:S02]  /*2580*/  FMUL.FTZ R32, R95, R99 ;  /* 0x000000635f207220 */ /* 0x000fe40000410000 */
[----:B------:R-:W-:Y:S02]  /*2590*/  FMUL.FTZ R97, R97, R100 ;  /* 0x0000006461617220 */ /* 0x000fe40000410000 */
[----:B------:R-:W-:Y:S02]  /*25a0*/  FMUL.FTZ R33, R108, R33 ;  /* 0x000000216c217220 */ /* 0x000fe40000410000 */
[----:B------:R-:W-:-:S02]  /*25b0*/  FMUL.FTZ R107, R106, R107 ;  /* 0x0000006b6a6b7220 */ /* 0x000fc40000410000 */
[----:B------:R-:W-:Y:S02]  /*25c0*/  FFMA.FTZ R13, R6, R0, R13 ;  /* 0x00000000060d7223 */ /* 0x000fe4000001000d */
[----:B------:R-:W-:Y:S02]  /*25d0*/  FFMA.FTZ R110, R103, R32, R110 ;  /* 0x00000020676e7223 */ /* 0x000fe4000001006e */
[-C--:B------:R-:W-:Y:S02]  /*25e0*/  FFMA.FTZ R33, R104, R97.reuse, R33 ;  /* 0x0000006168217223 */ /* 0x080fe40000010021 */
[----:B-1----:R-:W-:Y:S02]  /*25f0*/  @P1 FADD R35, R88, R35 ;  /* 0x0000002358231221 */ /* 0x002fe40000000000 */
[----:B------:R-:W-:Y:S02]  /*2600*/  FFMA.FTZ R0, R105, R0, R107 ;  /* 0x0000000069007223 */ /* 0x000fe4000001006b */
[----:B------:R-:W-:Y:S01]  /*2610*/  FFMA.FTZ R11, R4, R32, R11 ;  /* 0x00000020040b7223 */ /* 0x000fe2000001000b */
[----:B------:R-:W1:Y:S01]  /*2620*/  SHFL.DOWN P1, R34, R35, 0x2, 0x1f ;  /* 0x08401f0023227f89 */ /* 0x000e620000020000 */
[----:B------:R-:W-:-:S02]  /*2630*/  FFMA.FTZ R12, R5, R97, R12 ;  /* 0x00000061050c7223 */ /* 0x000fc4000001000c */
[----:B------:R-:W-:Y:S02]  /*2640*/  FADD.FTZ R17, R110, R17 ;  /* 0x000000116e117221 */ /* 0x000fe40000010000 */
[----:B------:R-:W-:Y:S02]  /*2650*/  FADD.FTZ R16, R33, R16 ;  /* 0x0000001021107221 */ /* 0x000fe40000010000 */
[----:B------:R-:W-:Y:S02]  /*2660*/  FADD.FTZ R15, R0, R15 ;  /* 0x0000000f000f7221 */ /* 0x000fe40000010000 */
[----:B-1----:R-:W-:Y:S02]  /*2670*/  @P1 FADD R34, R35, R34 ;  /* 0x0000002223221221 */ /* 0x002fe40000000000 */
[----:B------:R-:W-:-:S03]  /*2680*/  FMUL.FTZ R35, R98, R101 ;  /* 0x0000006562237220 */ /* 0x000fc60000410000 */
[----:B------:R-:W1:Y:S01]  /*2690*/  SHFL.DOWN P1, R37, R34, 0x4, 0x1f ;  /* 0x08801f0022257f89 */ /* 0x000e620000020000 */
[----:B------:R-:W-:Y:S02]  /*26a0*/  FFMA.FTZ R10, R3, R35, R10 ;  /* 0x00000023030a7223 */ /* 0x000fe4000001000a */
[----:B-1----:R-:W-:Y:S02]  /*26b0*/  @P1 FADD R37, R34, R37 ;  /* 0x0000002522251221 */ /* 0x002fe40000000000 */
[----:B------:R-:W-:-:S03]  /*26c0*/  FMUL.FTZ R34, R2, R101 ;  /* 0x0000006502227220 */ /* 0x000fc60000410000 */
[----:B------:R-:W1:Y:S01]  /*26d0*/  SHFL.DOWN P1, R36, R37, 0x8, 0x1f ;  /* 0x09001f0025247f89 */ /* 0x000e620000020000 */
[----:B------:R-:W-:-:S04]  /*26e0*/  FMUL.FTZ R34, R109, R34 ;  /* 0x000000226d227220 */ /* 0x000fc80000410000 */
[----:B------:R-:W-:-:S04]  /*26f0*/  FFMA.FTZ R35, R102, R35, R34 ;  /* 0x0000002366237223 */ /* 0x000fc80000010022 */
[----:B------:R-:W-:Y:S02]  /*2700*/  FADD.FTZ R18, R35, R18 ;  /* 0x0000001223127221 */ /* 0x000fe40000010000 */
[----:B-1----:R-:W-:Y:S01]  /*2710*/  @P1 FADD R36, R37, R36 ;  /* 0x0000002425241221 */ /* 0x002fe20000000000 */
[----:B------:R-:W-:-:S04]  /*2720*/  ISETP.NE.AND P1, PT, R45, RZ, PT ;  /* 0x000000ff2d00720c */ /* 0x000fc80003f25270 */
[----:B------:R-:W1:Y:S02]  /*2730*/  SHFL.DOWN P2, R39, R36, 0x10, 0x1f ;  /* 0x0a001f0024277f89 */ /* 0x000e640000040000 */
[----:B-1----:R-:W-:-:S07]  /*2740*/  @P2 FADD R39, R36, R39 ;  /* 0x0000002724272221 */ /* 0x002fce0000000000 */
[----:B------:R1:W-:Y:S04]  /*2750*/  @!P1 STS [0x604], R39 ;  /* 0x00060427ff009388 */ /* 0x0003e80000000800 */
[----:B------:R-:W-:Y:S06]  /*2760*/  BAR.SYNC.DEFER_BLOCKING 0x0 ;  /* 0x0000000000007b1d */ /* 0x000fec0000010000 */
[----:B------:R-:W-:Y:S05]  /*2770*/  @P0 BRA `(.L_x_8283) ;  /* 0x0000005000000947 */ /* 0x000fea0003800000 */
[----:B-1----:R-:W-:Y:S01]  /*2780*/  ISETP.NE.AND P0, PT, R42, c[0x0][0x174], PT ;  /* 0x00005d002a007a0c */ /* 0x002fe20003f05270 */
[----:B------:R-:W-:-:S12]  /*2790*/  IMAD.SHL.U32 R2, R9, 0x4, RZ ;  /* 0x0000000409027824 */ /* 0x000fd800078e00ff */
[----:B------:R-:W1:Y:S02]  /*27a0*/  @P0 LDS R0, [R2+0x18b8] ;  /* 0x0018b80002000984 */ /* 0x000e640000000800 */
[----:B-1----:R-:W-:-:S05]  /*27b0*/  @P0 FADD.FTZ R39, R39, R0 ;  /* 0x0000000027270221 */ /* 0x002fca0000010000 */
[----:B------:R1:W-:Y:S02]  /*27c0*/  STS [R2+0x18b8], R39 ;  /* 0x0018b82702007388 */ /* 0x0003e40000000800 */
.L_x_8283:
[----:B-1----:R-:W-:Y:S05]  /*27d0*/  BSYNC B0 ;  /* 0x0000000000007941 */ /* 0x002fea0003800000 */
.L_x_8282:
[----:B------:R-:W-:Y:S02]  /*27e0*/  IADD3 R9, R9, 0x1, RZ ;  /* 0x0000000109097810 */ /* 0x000fe40007ffe0ff */
[----:B------:R-:W-:Y:S02]  /*27f0*/  IADD3 R8, P1, R8, 0x1, RZ ;  /* 0x0000000108087810 */ /* 0x000fe40007f3e0ff */
[----:B------:R-:W-:Y:S02]  /*2800*/  ISETP.GE.AND P0, PT, R9, c[0x0][0x16c], PT ;  /* 0x00005b0009007a0c */ /* 0x000fe40003f06270 */
[----:B------:R-:W-:-:S11]  /*2810*/  IADD3.X R7, RZ, R7, RZ, P1, !PT ;  /* 0x00000007ff077210 */ /* 0x000fd60000ffe4ff */
[----:B------:R-:W-:Y:S01]  /*2820*/  @P0 CALL.REL.NOINC `(.L_x_8271) ;  /* 0x0000001000000944 */ /* 0x000fe20003c00000 */
[----:B------:R-:W-:Y:S05]  /*2830*/  BRA `(.L_x_8284) ;  /* 0xffffea1000007947 */ /* 0x000fea000383ffff */
.L_x_8271:
        /* <DEDUP_REMOVED lines=8> */
[----:B------:R-:W-:-:S03]  /*28c0*/  IMAD R9, R57, c[0x0][0x2dc], R6 ;  /* 0x0000b70039097a24 */ /* 0x000fc600078e0206 */
[----:B------:R-:W-:Y:S02]  /*28d0*/  IADD3.X R12, R25, -0x1, RZ, P2, !PT ;  /* 0xffffffff190c7810 */ /* 0x000fe400017fe4ff */
[----:B------:R-:W-:-:S05]  /*28e0*/  IADD3 R3, R3, R9, RZ ;  /* 0x0000000903037210 */ /* 0x000fca0007ffe0ff */
[----:B------:R-:W-:Y:S01]  /*28f0*/  IMAD.WIDE.U32 R2, R96, c[0x0][0x2e0], R2 ;  /* 0x0000b80060027a25 */ /* 0x000fe200078e0002 */
[----:B------:R1:W-:Y:S01]  /*2900*/  STS.64 [R45.X8], R4 ;  /* 0x000000042d007388 */ /* 0x0003e20000008a00 */
[----:B------:R-:W-:-:S06]  /*2910*/  NOP ;  /* 0x0000000000007918 */ /* 0x000fcc0000000000 */
[----:B------:R-:W-:Y:S04]  /*2920*/  LDS.U16 R11, [R24] ;  /* 0x00000000180b7984 */ /* 0x000fe80000000400 */
[----:B------:R-:W-:Y:S01]  /*2930*/  LDS.U16 R13, [R24+0x40] ;  /* 0x00004000180d7984 */ /* 0x000fe20000000400 */
[----:B-1----:R-:W-:Y:S01]  /*2940*/  IMAD R5, R93, c[0x0][0x2e0], RZ ;  /* 0x0000b8005d057a24 */ /* 0x002fe200078e02ff */
[----:B------:R-:W-:Y:S02]  /*2950*/  IADD3 R4, P5, R10, c[0x0][0x330], RZ ;  /* 0x0000cc000a047a10 */ /* 0x000fe40007fbe0ff */
[----:B------:R-:W-:Y:S01]  /*2960*/  LDS.U16 R21, [R24+0x80] ;  /* 0x0000800018157984 */ /* 0x000fe20000000400 */
[----:B------:R-:W-:Y:S01]  /*2970*/  IMAD R7, R96, c[0x0][0x2e4], R5 ;  /* 0x0000b90060077a24 */ /* 0x000fe200078e0205 */
[----:B------:R-:W-:-:S02]  /*2980*/  IADD3 R5, P1, R19, R2, RZ ;  /* 0x0000000213057210 */ /* 0x000fc40007f3e0ff */
[----:B------:R-:W-:Y:S02]  /*2990*/  LDS.U16 R23, [R24+0xc0] ;  /* 0x0000c00018177984 */ /* 0x000fe40000000400 */
[----:B------:R-:W-:Y:S02]  /*29a0*/  IADD3.X R3, R14, R7, R3, P1, !PT ;  /* 0x000000070e037210 */ /* 0x000fe40000ffe403 */
[----:B------:R-:W-:Y:S04]  /*29b0*/  @!P0 STS [0x100], R26 ;  /* 0x0001001aff008388 */ /* 0x000fe80000000800 */
[----:B------:R-:W-:Y:S01]  /*29c0*/  BAR.SYNC.DEFER_BLOCKING 0x0 ;  /* 0x0000000000007b1d */ /* 0x000fe20000010000 */
[----:B------:R-:W-:-:S05]  /*29d0*/  LEA R4, P6, R5, R4, 0x1 ;  /* 0x0000000405047211 */ /* 0x000fca00078c08ff */
[----:B------:R-:W1:Y:S02]  /*29e0*/  LDS R0, [0x100] ;  /* 0x00010000ff007984 */ /* 0x000e640000000800 */
[-C--:B-1----:R-:W-:Y:S02]  /*29f0*/  ISETP.GE.AND P4, PT, R66, R0.reuse, PT ;  /* 0x000000004200720c */ /* 0x082fe40003f86270 */
[-C--:B------:R-:W-:Y:S02]  /*2a00*/  ISETP.GE.AND P3, PT, R31, R0.reuse, PT ;  /* 0x000000001f00720c */ /* 0x080fe40003f66270 */
[-C--:B------:R-:W-:Y:S02]  /*2a10*/  ISETP.GE.AND P2, PT, R41, R0.reuse, PT ;  /* 0x000000002900720c */ /* 0x080fe40003f46270 */
[----:B------:R-:W-:Y:S02]  /*2a20*/  ISETP.GE.AND P1, PT, R29, R0, PT ;  /* 0x000000001d00720c */ /* 0x000fe40003f26270 */
[----:B------:R-:W-:-:S02]  /*2a30*/  IADD3.X R0, R12, c[0x0][0x334], RZ, P5, !PT ;  /* 0x0000cd000c007a10 */ /* 0x000fc40002ffe4ff */
[----:B------:R-:W-:Y:S02]  /*2a40*/  IADD3 R2, P5, R66, R28, RZ ;  /* 0x0000001c42027210 */ /* 0x000fe40007fbe0ff */
[----:B------:R-:W-:Y:S02]  /*2a50*/  LEA.HI.X R5, R5, R0, R3, 0x1, P6 ;  /* 0x0000000005057211 */ /* 0x000fe400030f0c03 */
[----:B------:R-:W-:Y:S01]  /*2a60*/  LEA.HI.X.SX32 R3, R28, R67, 0x1, P5 ;  /* 0x000000431c037211 */ /* 0x000fe200028f0eff */
        /* <DEDUP_REMOVED lines=10> */
.L_x_8286:
[----:B------:R-:W-:Y:S05]  /*2b10*/  BSYNC B0 ;  /* 0x0000000000007941 */ /* 0x000fea0003800000 */
.L_x_8285:
[----:B------:R-:W-:Y:S01]  /*2b20*/  @!P3 STG.E.U16 [R4.64+0x40], R21 ;  /* 0x000040150400b986 */ /* 0x000fe2000c101504 */
[----:B------:R-:W-:Y:S01]  /*2b30*/  F2FP.PACK_AB R6, R16, R15 ;  /* 0x0000000f1006723e */ /* 0x000fe200000000ff */
[----:B------:R-:W-:Y:S01]  /*2b40*/  FADD.FTZ R15, R15, R92 ;  /* 0x0000005c0f0f7221 */ /* 0x000fe20000010000 */
[----:B------:R-:W-:Y:S01]  /*2b50*/  F2FP.PACK_AB R7, R18, R17 ;  /* 0x000000111207723e */ /* 0x000fe200000000ff */
[----:B------:R-:W-:Y:S01]  /*2b60*/  @!P2 STG.E.U16 [R4.64], R13 ;  /* 0x0000000d0400a986 */ /* 0x000fe2000c101504 */
[----:B-1----:R-:W-:Y:S01]  /*2b70*/  IMAD R8, R55, c[0x0][0x2f8], RZ ;  /* 0x0000be0037087a24 */ /* 0x002fe200078e02ff */
[----:B------:R-:W-:Y:S01]  /*2b80*/  BSSY B0, `(.L_x_8287) ;  /* 0x000001d000007945 */ /* 0x000fe20003800000 */
[----:B------:R-:W-:Y:S01]  /*2b90*/  FADD.FTZ R16, R15, R16 ;  /* 0x000000100f107221 */ /* 0x000fe20000010000 */
[----:B------:R1:W-:Y:S03]  /*2ba0*/  @!P1 STG.E.U16 [R4.64+0x80], R23 ;  /* 0x0000801704009986 */ /* 0x0003e6000c101504 */
[----:B------:R-:W-:Y:S01]  /*2bb0*/  FADD.FTZ R17, R16, R17 ;  /* 0x0000001110117221 */ /* 0x000fe20000010000 */
[----:B------:R-:W-:Y:S03]  /*2bc0*/  BAR.SYNC.DEFER_BLOCKING 0x0 ;  /* 0x0000000000007b1d */ /* 0x000fe60000010000 */
[----:B------:R-:W-:-:S02]  /*2bd0*/  FADD.FTZ R92, R17, R18 ;  /* 0x00000012115c7221 */ /* 0x000fc40000010000 */
[----:B-1----:R-:W-:Y:S01]  /*2be0*/  IMAD.WIDE.U32 R4, R57, c[0x0][0x2f8], RZ ;  /* 0x0000be0039047a25 */ /* 0x002fe200078e00ff */
[----:B------:R1:W-:Y:S01]  /*2bf0*/  STS.64 [R45.X8], R6 ;  /* 0x000000062d007388 */ /* 0x0003e20000008a00 */
[----:B------:R-:W-:-:S06]  /*2c00*/  NOP ;  /* 0x0000000000007918 */ /* 0x000fcc0000000000 */
[----:B------:R-:W-:Y:S04]  /*2c10*/  LDS.U16 R9, [R24] ;  /* 0x0000000018097984 */ /* 0x000fe80000000400 */
[----:B------:R-:W-:Y:S01]  /*2c20*/  LDS.U16 R11, [R24+0x40] ;  /* 0x00004000180b7984 */ /* 0x000fe20000000400 */
[----:B-1----:R-:W-:-:S03]  /*2c30*/  IMAD R7, R57, c[0x0][0x2fc], R8 ;  /* 0x0000bf0039077a24 */ /* 0x002fc600078e0208 */
[----:B------:R-:W-:Y:S02]  /*2c40*/  LDS.U16 R25, [R24+0x80] ;  /* 0x0000800018197984 */ /* 0x000fe40000000400 */
[----:B------:R-:W-:Y:S02]  /*2c50*/  IADD3 R13, R5, R7, RZ ;  /* 0x00000007050d7210 */ /* 0x000fe40007ffe0ff */
[----:B------:R-:W-:Y:S04]  /*2c60*/  LDS.U16 R27, [R24+0xc0] ;  /* 0x0000c000181b7984 */ /* 0x000fe80000000400 */
[----:B------:R-:W-:Y:S04]  /*2c70*/  @!P0 STS [0x100], R26 ;  /* 0x0001001aff008388 */ /* 0x000fe80000000800 */
[----:B------:R-:W-:Y:S06]  /*2c80*/  BAR.SYNC.DEFER_BLOCKING 0x0 ;  /* 0x0000000000007b1d */ /* 0x000fec0000010000 */
[----:B------:R-:W1:Y:S02]  /*2c90*/  LDS R0, [0x100] ;  /* 0x00010000ff007984 */ /* 0x000e640000000800 */
[----:B-1----:R-:W-:-:S13]  /*2ca0*/  ISETP.GE.AND P0, PT, R66, R0, PT ;  /* 0x000000004200720c */ /* 0x002fda0003f06270 */
        /* <DEDUP_REMOVED lines=10> */
.L_x_8288:
[----:B------:R-:W-:Y:S05]  /*2d50*/  BSYNC B0 ;  /* 0x0000000000007941 */ /* 0x000fea0003800000 */
.L_x_8287:
[----:B------:R-:W-:Y:S01]  /*2d60*/  MOV R2, R4 ;  /* 0x0000000400027202 */ /* 0x000fe20000000f00 */
[----:B------:R-:W-:Y:S01]  /*2d70*/  IMAD.MOV.U32 R3, RZ, RZ, R13 ;  /* 0x000000ffff037224 */ /* 0x000fe200078e000d */
[----:B------:R-:W-:Y:S01]  /*2d80*/  IADD3 R4, P4, R10, c[0x0][0x340], RZ ;  /* 0x0000d0000a047a10 */ /* 0x000fe20007f9e0ff */
[----:B------:R-:W-:Y:S01]  /*2d90*/  IMAD R5, R93, c[0x0][0x300], RZ ;  /* 0x0000c0005d057a24 */ /* 0x000fe200078e02ff */
[-C--:B------:R-:W-:Y:S01]  /*2da0*/  ISETP.GE.AND P0, PT, R41, R0.reuse, PT ;  /* 0x000000002900720c */ /* 0x080fe20003f06270 */
[C---:B------:R-:W-:Y:S01]  /*2db0*/  IMAD.WIDE.U32 R2, R96.reuse, c[0x0][0x300], R2 ;  /* 0x0000c00060027a25 */ /* 0x040fe200078e0002 */
[-C--:B------:R-:W-:Y:S02]  /*2dc0*/  ISETP.GE.AND P1, PT, R31, R0.reuse, PT ;  /* 0x000000001f00720c */ /* 0x080fe40003f26270 */
[----:B------:R-:W-:Y:S01]  /*2dd0*/  ISETP.GE.AND P2, PT, R29, R0, PT ;  /* 0x000000001d00720c */ /* 0x000fe20003f46270 */
[----:B------:R-:W-:Y:S01]  /*2de0*/  IMAD R5, R96, c[0x0][0x304], R5 ;  /* 0x0000c10060057a24 */ /* 0x000fe200078e0205 */
[----:B------:R-:W-:-:S02]  /*2df0*/  IADD3 R19, P3, R19, R2, RZ ;  /* 0x0000000213137210 */ /* 0x000fc40007f7e0ff */
[----:B------:R-:W-:Y:S02]  /*2e00*/  ISETP.GT.AND P5, PT, R42, 0x1, PT ;  /* 0x000000012a00780c */ /* 0x000fe40003fa4270 */
[----:B------:R-:W-:Y:S02]  /*2e10*/  IADD3.X R3, R14, R5, R3, P3, !PT ;  /* 0x000000050e037210 */ /* 0x000fe40001ffe403 */
[----:B------:R-:W-:Y:S02]  /*2e20*/  IADD3.X R0, R12, c[0x0][0x344], RZ, P4, !PT ;  /* 0x0000d1000c007a10 */ /* 0x000fe400027fe4ff */
[C---:B------:R-:W-:Y:S02]  /*2e30*/  LEA R2, P3, R19.reuse, R4, 0x1 ;  /* 0x0000000413027211 */ /* 0x040fe400078608ff */
[----:B------:R-:W-:Y:S02]  /*2e40*/  IADD3 R56, P4, R56, -0x100, RZ ;  /* 0xffffff0038387810 */ /* 0x000fe40007f9e0ff */
[----:B------:R-:W-:-:S02]  /*2e50*/  LEA.HI.X R3, R19, R0, R3, 0x1, P3 ;  /* 0x0000000013037211 */ /* 0x000fc400018f0c03 */
[----:B------:R-:W-:Y:S02]  /*2e60*/  IADD3 R52, P3, R52, -0x100, RZ ;  /* 0xffffff0034347810 */ /* 0x000fe40007f7e0ff */
[----:B------:R-:W-:Y:S01]  /*2e70*/  IADD3 R40, R40, -0x80, RZ ;  /* 0xffffff8028287810 */ /* 0x000fe20007ffe0ff */
[----:B------:R1:W-:Y:S01]  /*2e80*/  @!P0 STG.E.U16 [R2.64], R11 ;  /* 0x0000000b02008986 */ /* 0x0003e2000c101504 */
[----:B------:R-:W-:Y:S02]  /*2e90*/  IADD3 R48, P0, R48, -0x100, RZ ;  /* 0xffffff0030307810 */ /* 0x000fe40007f1e0ff */
[----:B------:R-:W-:Y:S01]  /*2ea0*/  IADD3 R42, R42, -0x1, RZ ;  /* 0xffffffff2a2a7810 */ /* 0x000fe20007ffe0ff */
[----:B------:R1:W-:Y:S01]  /*2eb0*/  @!P1 STG.E.U16 [R2.64+0x40], R25 ;  /* 0x0000401902009986 */ /* 0x0003e2000c101504 */
[----:B------:R-:W-:Y:S02]  /*2ec0*/  IADD3 R46, P1, R46, -0x100, RZ ;  /* 0xffffff002e2e7810 */ /* 0x000fe40007f3e0ff */
[----:B------:R-:W-:Y:S01]  /*2ed0*/  IADD3.X R47, R47, -0x1, RZ, P0, !PT ;  /* 0xffffffff2f2f7810 */ /* 0x000fe200007fe4ff */
[----:B------:R1:W-:Y:S01]  /*2ee0*/  @!P2 STG.E.U16 [R2.64+0x80], R27 ;  /* 0x0000801b0200a986 */ /* 0x0003e2000c101504 */
[----:B------:R-:W-:-:S02]  /*2ef0*/  IADD3 R90, P2, R90, -0x100, RZ ;  /* 0xffffff005a5a7810 */ /* 0x000fc40007f5e0ff */
[----:B------:R-:W-:Y:S02]  /*2f00*/  IADD3.X R44, R44, -0x1, RZ, P1, !PT ;  /* 0xffffffff2c2c7810 */ /* 0x000fe40000ffe4ff */
[----:B------:R-:W-:Y:S02]  /*2f10*/  IADD3.X R86, R86, -0x1, RZ, P2, !PT ;  /* 0xffffffff56567810 */ /* 0x000fe400017fe4ff */
[----:B------:R-:W-:Y:S02]  /*2f20*/  IADD3.X R50, R50, -0x1, RZ, P3, !PT ;  /* 0xffffffff32327810 */ /* 0x000fe40001ffe4ff */
[----:B------:R-:W-:Y:S01]  /*2f30*/  IADD3.X R54, R54, -0x1, RZ, P4, !PT ;  /* 0xffffffff36367810 */ /* 0x000fe200027fe4ff */
[----:B------:R-:W-:Y:S01]  /*2f40*/  @!P5 CALL.REL.NOINC `(.L_x_8270) ;  /* 0x000000100000d944 */ /* 0x000fe20003c00000 */
[----:B------:R-:W-:Y:S05]  /*2f50*/  BRA `(.L_x_8289) ;  /* 0xffffd98000007947 */ /* 0x000fea000383ffff */
.L_x_8270:
        /* <DEDUP_REMOVED lines=24> */
.L_x_8291:
[----:B-1----:R-:W-:Y:S05]  /*30e0*/  BSYNC B0 ;  /* 0x0000000000007941 */ /* 0x002fea0003800000 */
.L_x_8290:
[----:B------:R-:W-:Y:S01]  /*30f0*/  BSSY B0, `(.L_x_8292) ;  /* 0x0000018000007945 */ /* 0x000fe20003800000 */
[----:B------:R-:W-:Y:S05]  /*3100*/  @!P0 BRA `(.L_x_8293) ;  /* 0x0000015000008947 */ /* 0x000fea0003800000 */
[----:B------:R-:W-:Y:S06]  /*3110*/  BAR.SYNC.DEFER_BLOCKING 0x0 ;  /* 0x0000000000007b1d */ /* 0x000fec0000010000 */
[----:B-1----:R-:W1:Y:S04]  /*3120*/  SHFL.DOWN P0, R3, R92, 0x1, 0x1f ;  /* 0x08201f005c037f89 */ /* 0x002e680000000000 */
[----:B------:R-:W3:Y:S04]  /*3130*/  S2R R4, SR_LANEID ;  /* 0x0000000000047919 */ /* 0x000ee80000000000 */
[----:B------:R-:W4:Y:S01]  /*3140*/  S2R R9, SR_TID.X ;  /* 0x0000000000097919 */ /* 0x000f220000002100 */
[----:B-1----:R-:W-:Y:S01]  /*3150*/  @P0 FADD R3, R3, R92 ;  /* 0x0000005c03030221 */ /* 0x002fe20000000000 */
[----:B---3--:R-:W-:-:S04]  /*3160*/  ISETP.NE.AND P1, PT, R4, RZ, PT ;  /* 0x000000ff0400720c */ /* 0x008fc80003f25270 */
        /* <DEDUP_REMOVED lines=15> */
.L_x_8293:
[----:B-1----:R-:W1:Y:S02]  /*3260*/  S2R R9, SR_TID.X ;  /* 0x0000000000097919 */ /* 0x002e640000002100 */
.L_x_8294:
[----:B-1----:R-:W-:Y:S05]  /*3270*/  BSYNC B0 ;  /* 0x0000000000007941 */ /* 0x002fea0003800000 */
.L_x_8292:
[----:B------:R-:W-:-:S13]  /*3280*/  ISETP.GE.AND P0, PT, R9, c[0x0][0x16c], PT ;  /* 0x00005b0009007a0c */ /* 0x000fda0003f06270 */
[----:B------:R-:W-:Y:S05]  /*3290*/  @P0 EXIT ;  /* 0x000000000000094d */ /* 0x000fea0003800000 */
[----:B------:R-:W-:Y:S02]  /*32a0*/  IMAD R93, R93, c[0x0][0x288], RZ ;  /* 0x0000a2005d5d7a24 */ /* 0x000fe400078e02ff */
[----:B------:R-:W-:-:S04]  /*32b0*/  IMAD.WIDE.U32 R2, R96, c[0x0][0x288], RZ ;  /* 0x0000a20060027a25 */ /* 0x000fc800078e00ff */
[----:B------:R-:W-:-:S05]  /*32c0*/  IMAD R13, R96, c[0x0][0x28c], R93 ;  /* 0x0000a300600d7a24 */ /* 0x000fca00078e025d */
[----:B------:R-:W-:Y:S02]  /*32d0*/  IADD3 R13, R3, R13, RZ ;  /* 0x0000000d030d7210 */ /* 0x000fe40007ffe0ff */
.L_x_8295:
[----:B-1----:R1:W3:Y:S01]  /*32e0*/  LDS R11, [R9.X4+0x18b8] ;  /* 0x0018b800090b7984 */ /* 0x0022e20000004800 */
        /* <DEDUP_REMOVED lines=12> */
[----:B---3--:R1:W-:Y:S10]  /*33b0*/  RED.E.ADD.F32.FTZ.RN.STRONG.GPU [R6.64], R11 ;  /* 0x0000000b0600798e */ /* 0x0083f4000c10e784 */
[----:B------:R-:W-:Y:S05]  /*33c0*/  @!P0 BRA `(.L_x_8295) ;  /* 0xffffff1000008947 */ /* 0x000fea000383ffff */
[----:B------:R-:W-:Y:S05]  /*33d0*/  EXIT ;  /* 0x000000000000794d */ /* 0x000fea0003800000 */
.L_x_8296:
        /* <DEDUP_REMOVED lines=10> */
.L_x_9144:


//--------------------- .text._Z25selective_scan_bwd_kernelI32Selective_Scan_bwd_kernel_traitsILi32ELi4ELb0ELb1ELb1ELb0ELb1EN3c104HalfEfEEv12SSMParamsBwd --------------------------
	.section	.text._Z25selective_scan_bwd_kernelI32Selective_Scan_bwd_kernel_traitsILi32ELi4ELb0ELb1ELb1ELb0ELb1EN3c104HalfEfEEv12SSMParamsBwd,"ax",@progbits
	.sectioninfo	@"SHI_REGISTERS=128"
	.align	128
        .global         _Z25selective_scan_bwd_kernelI32Selective_Scan_bwd_kernel_traitsILi32ELi4ELb0ELb1ELb1ELb0ELb1EN3c104HalfEfEEv12SSMParamsBwd
        .type           _Z25selective_scan_bwd_kernelI32Selective_Scan_bwd_kernel_traitsILi32ELi4ELb0ELb1ELb1ELb0ELb1EN3c104HalfEfEEv12SSMParamsBwd,@function
        .size           _Z25selective_scan_bwd_kernelI32Selective_Scan_bwd_kernel_traitsILi32ELi4ELb0ELb1ELb1ELb0ELb1EN3c104HalfEfEEv12SSMParamsBwd,(.L_x_9145 - _Z25selective_scan_bwd_kernelI32Selective_Scan_bwd_kernel_traitsILi32ELi4ELb0ELb1ELb1ELb0ELb1EN3c104HalfEfEEv12SSMParamsBwd)
        .other          _Z25selective_scan_bwd_kernelI32Selective_Scan_bwd_kernel_traitsILi32ELi4ELb0ELb1ELb1ELb0ELb1EN3c104HalfEfEEv12SSMParamsBwd,@"STO_CUDA_ENTRY STV_DEFAULT"
_Z25selective_scan_bwd_kernelI32Selective_Scan_bwd_kernel_traitsILi32ELi4ELb0ELb1ELb1ELb0ELb1EN3c104HalfEfEEv12SSMParamsBwd:
.text._Z25selective_scan_bwd_kernelI32Selective_Scan_bwd_kernel_traitsILi32ELi4ELb0ELb1ELb1ELb0ELb1EN3c104HalfEfEEv12SSMParamsBwd:
        /* <DEDUP_REMOVED lines=65> */
[----:B------:R-:W-:-:S04]  /*0410*/  IMAD.WIDE.U32 R4, R98, c[0x0][0x1e8], R4 ;  /* 0x00007a0062047a25 */ /* 0x000fc800078e0004 */
[C---:B------:R-:W-:Y:S01]  /*0420*/  IMAD R17, R98.reuse, c[0x0][0x1dc], R17 ;  /* 0x0000770062117a24 */ /* 0x040fe200078e0211 */
[----:B------:R-:W-:Y:S01]  /*0430*/  IADD3 R51, P4, R13, R4, RZ ;  /* 0x000000040d337210 */ /* 0x000fe20007f9e0ff */
[----:B------:R-:W-:-:S04]  /*0440*/  IMAD.WIDE.U32 R6, R98, c[0x0][0x280], R6 ;  /* 0x0000a00062067a25 */ /* 0x000fc800078e0006 */
[----:B------:R-:W-:Y:S01]  /*0450*/  @P2 IADD3 R92, R92, 0x1, RZ ;  /* 0x000000015c5c2810 */ /* 0x000fe20007ffe0ff */
[C---:B------:R-:W-:Y:S01]  /*0460*/  IMAD R19, R98.reuse, c[0x0][0x1ec], R19 ;  /* 0x00007b0062137a24 */ /* 0x040fe200078e0213 */
[----:B------:R-:W-:Y:S01]  /*0470*/  IADD3 R87, P2, R13, R2, RZ ;  /* 0x000000020d577210 */ /* 0x000fe20007f5e0ff */
[----:B------:R-:W-:Y:S01]  /*0480*/  IMAD R21, R98, c[0x0][0x284], R21 ;  /* 0x0000a10062157a24 */ /* 0x000fe200078e0215 */
[----:B------:R-:W-:Y:S01]  /*0490*/  @!P1 IADD3 R92, -R92, RZ, RZ ;  /* 0x000000ff5c5c9210 */ /* 0x000fe20007ffe1ff */
[----:B------:R-:W-:Y:S01]  /*04a0*/  IMAD R0, R93, c[0x0][0x1b0], RZ ;  /* 0x00006c005d007a24 */ /* 0x000fe200078e02ff */
[----:B------:R-:W-:Y:S01]  /*04b0*/  @!P0 LOP3.LUT R92, RZ, c[0x0][0x178], RZ, 0x33, !PT ;  /* 0x00005e00ff5c8a12 */ /* 0x000fe200078e33ff */
[----:B------:R-:W-:Y:S01]  /*04c0*/  IMAD.WIDE.U32 R10, R95, c[0x0][0x1b0], RZ ;  /* 0x00006c005f0a7a25 */ /* 0x000fe200078e00ff */
[----:B------:R-:W-:Y:S02]  /*04d0*/  IADD3.X R2, R15, R3, R17, P2, !PT ;  /* 0x000000030f027210 */ /* 0x000fe400017fe411 */
[----:B------:R-:W-:Y:S01]  /*04e0*/  LEA R89, P0, R87, c[0x0][0x240], 0x1 ;  /* 0x0000900057597a11 */ /* 0x000fe200078008ff */
[----:B------:R-:W-:Y:S01]  /*04f0*/  IMAD R23, R95, c[0x0][0x1b4], R0 ;  /* 0x00006d005f177a24 */ /* 0x000fe200078e0200 */
[----:B------:R-:W-:Y:S01]  /*0500*/  IADD3 R48, P5, R13, R6, RZ ;  /* 0x000000060d307210 */ /* 0x000fe20007fbe0ff */
[----:B------:R-:W-:Y:S01]  /*0510*/  IMAD.WIDE.U32 R8, R92, c[0x0][0x1a8], R8 ;  /* 0x00006a005c087a25 */ /* 0x000fe200078e0008 */
[----:B------:R-:W-:-:S02]  /*0520*/  LEA.HI.X R87, R87, c[0x0][0x244], R2, 0x1, P0 ;  /* 0x0000910057577a11 */ /* 0x000fc400000f0c02 */
[----:B------:R-:W-:Y:S01]  /*0530*/  ISETP.NE.U32.AND P0, PT, RZ, c[0x0][0x260], PT ;  /* 0x00009800ff007a0c */ /* 0x000fe20003f05070 */
[----:B------:R-:W-:Y:S01]  /*0540*/  IMAD.IADD R11, R11, 0x1, R23 ;  /* 0x000000010b0b7824 */ /* 0x000fe200078e0217 */
[----:B------:R-:W-:Y:S01]  /*0550*/  SHF.R.S32.HI R90, RZ, 0x1f, R92 ;  /* 0x0000001fff5a7819 */ /* 0x000fe2000001145c */
[----:B------:R-:W-:Y:S01]  /*0560*/  IMAD.MOV.U32 R88, RZ, RZ, RZ ;  /* 0x000000ffff587224 */ /* 0x000fe200078e00ff */
[C---:B------:R-:W-:Y:S01]  /*0570*/  IADD3.X R4, R15.reuse, R5, R19, P4, !PT ;  /* 0x000000050f047210 */ /* 0x040fe200027fe413 */
[----:B------:R-:W-:Y:S01]  /*0580*/  IMAD.WIDE.U32 R10, R92, c[0x0][0x1c8], R10 ;  /* 0x000072005c0a7a25 */ /* 0x000fe200078e000a */
[----:B------:R-:W-:Y:S02]  /*0590*/  IADD3.X R7, R15, R7, R21, P5, !PT ;  /* 0x000000070f077210 */ /* 0x000fe40002ffe415 */
[C---:B------:R-:W-:Y:S01]  /*05a0*/  LEA R50, P1, R51.reuse, c[0x0][0x248], 0x1 ;  /* 0x0000920033327a11 */ /* 0x040fe200078208ff */
[----:B------:R-:W-:Y:S01]  /*05b0*/  IMAD R3, R90, c[0x0][0x1a8], RZ ;  /* 0x00006a005a037a24 */ /* 0x000fe200078e02ff */
[----:B------:R-:W-:Y:S01]  /*05c0*/  LEA R49, P2, R48, c[0x0][0x308], 0x1 ;  /* 0x0000c20030317a11 */ /* 0x000fe200078408ff */
[----:B------:R-:W-:Y:S01]  /*05d0*/  IMAD R5, R90, c[0x0][0x1c8], RZ ;  /* 0x000072005a057a24 */ /* 0x000fe200078e02ff */
[----:B------:R-:W-:Y:S01]  /*05e0*/  ISETP.NE.AND.EX P0, PT, RZ, c[0x0][0x264], PT, P0 ;  /* 0x00009900ff007a0c */ /* 0x000fe20003f05300 */
[C---:B------:R-:W-:Y:S01]  /*05f0*/  IMAD R3, R92.reuse, c[0x0][0x1ac], R3 ;  /* 0x00006b005c037a24 */ /* 0x040fe200078e0203 */
[----:B------:R-:W-:Y:S01]  /*0600*/  LEA.HI.X R51, R51, c[0x0][0x24c], R4, 0x1, P1 ;  /* 0x0000930033337a11 */ /* 0x000fe200008f0c04 */
[----:B------:R-:W-:Y:S01]  /*0610*/  IMAD R5, R92, c[0x0][0x1cc], R5 ;  /* 0x000073005c057a24 */ /* 0x000fe200078e0205 */
[----:B------:R-:W-:-:S02]  /*0620*/  LEA.HI.X R48, R48, c[0x0][0x30c], R7, 0x1, P2 ;  /* 0x0000c30030307a11 */ /* 0x000fc400010f0c07 */
[----:B------:R-:W-:Y:S01]  /*0630*/  ISETP.NE.U32.AND P1, PT, RZ, c[0x0][0x328], PT ;  /* 0x0000ca00ff007a0c */ /* 0x000fe20003f25070 */
[----:B------:R-:W-:Y:S01]  /*0640*/  IMAD.IADD R2, R11, 0x1, R5 ;  /* 0x000000010b027824 */ /* 0x000fe200078e0205 */
        /* <DEDUP_REMOVED lines=8> */
[C---:B------:R-:W-:Y:S01]  /*06d0*/  IADD3.X R3, R15.reuse, R8, RZ, P5, !PT ;  /* 0x000000080f037210 */ /* 0x040fe20002ffe4ff */
[----:B------:R-:W-:Y:S01]  /*06e0*/  @P0 IMAD R0, R0, c[0x0][0x16c], RZ ;  /* 0x00005b0000000a24 */ /* 0x000fe200078e02ff */
[C---:B------:R-:W-:Y:S01]  /*06f0*/  LEA R47, P5, R46.reuse, c[0x0][0x228], 0x1 ;  /* 0x00008a002e2f7a11 */ /* 0x040fe200078a08ff */
[----:B------:R-:W-:Y:S01]  /*0700*/  IMAD.X R2, R15, 0x1, R2, P4 ;  /* 0x000000010f027824 */ /* 0x000fe200020e0602 */
[----:B------:R-:W-:Y:S02]  /*0710*/  @P0 MOV R53, 0x8 ;  /* 0x0000000800350802 */ /* 0x000fe40000000f00 */
        /* <DEDUP_REMOVED lines=28> */
.L_x_8321:
[----:B------:R-:W-:Y:S01]  /*08e0*/  BAR.SYNC.DEFER_BLOCKING 0x0 ;  /* 0x0000000000007b1d */ /* 0x000fe20000010000 */
[----:B------:R-:W-:Y:S02]  /*08f0*/  LEA R62, R42, 0xffffff80, 0x7 ;  /* 0xffffff802a3e7811 */ /* 0x000fe400078e38ff */
[----:B---3--:R-:W-:Y:S02]  /*0900*/  LEA R2, P4, R60, R89, 0x1 ;  /* 0x000000593c027211 */ /* 0x008fe400078808ff */
[----:B------:R-:W-:-:S02]  /*0910*/  IADD3 R27, -R62, c[0x0][0x168], RZ ;  /* 0x00005a003e1b7a10 */ /* 0x000fc40007ffe1ff */
[----:B----4-:R-:W-:Y:S02]  /*0920*/  PRMT R7, RZ, 0x7610, R7 ;  /* 0x00007610ff077816 */ /* 0x010fe40000000007 */
[-C--:B------:R-:W-:Y:S02]  /*0930*/  ISETP.GE.AND P0, PT, R60, R27.reuse, PT ;  /* 0x0000001b3c00720c */ /* 0x080fe40003f06270 */
[-C--:B------:R-:W-:Y:S02]  /*0940*/  ISETP.GE.AND P1, PT, R40, R27.reuse, PT ;  /* 0x0000001b2800720c */ /* 0x080fe40003f26270 */
[-C--:B------:R-:W-:Y:S02]  /*0950*/  ISETP.GE.AND P2, PT, R30, R27.reuse, PT ;  /* 0x0000001b1e00720c */ /* 0x080fe40003f46270 */
[----:B------:R-:W-:Y:S02]  /*0960*/  ISETP.GE.AND P3, PT, R28, R27, PT ;  /* 0x0000001b1c00720c */ /* 0x000fe40003f66270 */
[----:B------:R-:W-:-:S02]  /*0970*/  PRMT R9, RZ, 0x7610, R9 ;  /* 0x00007610ff097816 */ /* 0x000fc40000000009 */
[----:B------:R-:W-:Y:S02]  /*0980*/  PRMT R11, RZ, 0x7610, R11 ;  /* 0x00007610ff0b7816 */ /* 0x000fe4000000000b */
[----:B------:R-:W-:Y:S02]  /*0990*/  PRMT R13, RZ, 0x7610, R13 ;  /* 0x00007610ff0d7816 */ /* 0x000fe4000000000d */
[----:B------:R-:W-:-:S05]  /*09a0*/  LEA.HI.X R3, R60, R87, R61, 0x1, P4 ;  /* 0x000000573c037211 */ /* 0x000fca00020f0c3d */
[----:B0-2---:R0:W2:Y:S04]  /*09b0*/  @!P0 LDG.E.U16 R7, [R2.64] ;  /* 0x0000000402078981 */ /* 0x0050a8000c1e1500 */
[----:B------:R0:W3:Y:S04]  /*09c0*/  @!P1 LDG.E.U16 R9, [R2.64+0x40] ;  /* 0x0000400402099981 */ /* 0x0000e8000c1e1500 */
[----:B------:R0:W4:Y:S04]  /*09d0*/  @!P2 LDG.E.U16 R11, [R2.64+0x80] ;  /* 0x00008004020ba981 */ /* 0x000128000c1e1500 */
[----:B------:R0:W4:Y:S01]  /*09e0*/  @!P3 LDG.E.U16 R13, [R2.64+0xc0] ;  /* 0x0000c004020db981 */ /* 0x000122000c1e1500 */
[----:B------:R-:W-:Y:S01]  /*09f0*/  IMAD.SHL.U32 R26, R44, 0x2, RZ ;  /* 0x000000022c1a7824 */ /* 0x000fe200078e00ff */
[----:B------:R-:W-:-:S02]  /*0a00*/  SHF.L.U32 R25, R60, 0x1, RZ ;  /* 0x000000013c197819 */ /* 0x000fc400000006ff */
[----:B------:R-:W-:Y:S02]  /*0a10*/  SHF.L.U64.HI R24, R60, 0x1, R61 ;  /* 0x000000013c187819 */ /* 0x000fe4000001023d */
[----:B------:R-:W-:Y:S02]  /*0a20*/  IADD3 R4, P0, R50, R25, RZ ;  /* 0x0000001932047210 */ /* 0x000fe40007f1e0ff */
[-C--:B------:R-:W-:Y:S02]  /*0a30*/  ISETP.GE.AND P1, PT, R40, R27.reuse, PT ;  /* 0x0000001b2800720c */ /* 0x080fe40003f26270 */
[-C--:B------:R-:W-:Y:S01]  /*0a40*/  ISETP.GE.AND P2, PT, R30, R27.reuse, PT ;  /* 0x0000001b1e00720c */ /* 0x080fe20003f46270 */
[----:B------:R-:W-:Y:S01]  /*0a50*/  IMAD.X R5, R51, 0x1, R24, P0 ;  /* 0x0000000133057824 */ /* 0x000fe200000e0618 */
[-C--:B------:R-:W-:Y:S02]  /*0a60*/  ISETP.GE.AND P0, PT, R60, R27.reuse, PT ;  /* 0x0000001b3c00720c */ /* 0x080fe40003f06270 */
[----:B------:R-:W-:-:S02]  /*0a70*/  ISETP.GE.AND P3, PT, R28, R27, PT ;  /* 0x0000001b1c00720c */ /* 0x000fc40003f66270 */
[----:B------:R-:W-:Y:S02]  /*0a80*/  PRMT R15, RZ, 0x7610, R15 ;  /* 0x00007610ff0f7816 */ /* 0x000fe4000000000f */
[----:B------:R-:W-:Y:S02]  /*0a90*/  PRMT R17, RZ, 0x7610, R17 ;  /* 0x00007610ff117816 */ /* 0x000fe40000000011 */
[----:B0-----:R-:W-:Y:S02]  /*0aa0*/  PRMT R3, RZ, 0x7610, R3 ;  /* 0x00007610ff037816 */ /* 0x001fe40000000003 */
[----:B------:R-:W-:Y:S01]  /*0ab0*/  PRMT R19, RZ, 0x7610, R19 ;  /* 0x00007610ff137816 */ /* 0x000fe20000000013 */
[----:B--2---:R-:W-:Y:S04]  /*0ac0*/  STS.U16 [R26], R7 ;  /* 0x000000071a007388 */ /* 0x004fe80000000400 */
[----:B---3--:R0:W-:Y:S04]  /*0ad0*/  STS.U16 [R26+0x40], R9 ;  /* 0x000040091a007388 */ /* 0x0081e80000000400 */
[----:B-1--4-:R1:W-:Y:S04]  /*0ae0*/  STS.U16 [R26+0x80], R11 ;  /* 0x0000800b1a007388 */ /* 0x0123e80000000400 */
        /* <DEDUP_REMOVED lines=8> */
[----:B------:R-:W-:-:S02]  /*0b70*/  LEA R8, P0, R60, R49, 0x1 ;  /* 0x000000313c087211 */ /* 0x000fc400078008ff */
[-C--:B------:R-:W-:Y:S02]  /*0b80*/  ISETP.GE.AND P1, PT, R40, R27.reuse, PT ;  /* 0x0000001b2800720c */ /* 0x080fe40003f26270 */
[C---:B0-----:R-:W-:Y:S02]  /*0b90*/  LEA.HI.X R9, R60.reuse, R48, R61, 0x1, P0 ;  /* 0x000000303c097211 */ /* 0x041fe400000f0c3d */
        /* <DEDUP_REMOVED lines=25> */
[----:B------:R-:W-:Y:S02]  /*0d30*/  MOV R0, c[0x0][0x174] ;  /* 0x00005d0000007a02 */ /* 0x000fe40000000f00 */
[----:B------:R-:W-:Y:S02]  /*0d40*/  PRMT R37, RZ, 0x7610, R37 ;  /* 0x00007610ff257816 */ /* 0x000fe40000000025 */
[----:B------:R-:W-:Y:S01]  /*0d50*/  IADD3 R5, R5, R13, RZ ;  /* 0x0000000d05057210 */ /* 0x000fe20007ffe0ff */
[----:B------:R-:W-:-:S04]  /*0d60*/  @!P0 IMAD.WIDE.U32 R6, R95, c[0x0][0x1f0], R62 ;  /* 0x00007c005f068a25 */ /* 0x000fc800078e003e */
[----:B------:R-:W-:Y:S02]  /*0d70*/  @!P0 IMAD.IADD R7, R13, 0x1, R7 ;  /* 0x000000010d078824 */ /* 0x000fe400078e0207 */
[----:B------:R-:W-:Y:S02]  /*0d80*/  IMAD R13, R97, c[0x0][0x1f8], RZ ;  /* 0x00007e00610d7a24 */ /* 0x000fe400078e02ff */
[----:B------:R-:W-:Y:S02]  /*0d90*/  IMAD R23, R0, 0x80, R41 ;  /* 0x0000008000177824 */ /* 0x000fe400078e0229 */
[----:B--2---:R-:W-:-:S03]  /*0da0*/  IMAD.WIDE.U32 R8, R98, c[0x0][0x1f8], R4 ;  /* 0x00007e0062087a25 */ /* 0x004fc600078e0004 */
[----:B------:R-:W-:Y:S01]  /*0db0*/  SHF.R.S32.HI R22, RZ, 0x1f, R23 ;  /* 0x0000001fff167819 */ /* 0x000fe20000011417 */
[----:B------:R-:W-:Y:S01]  /*0dc0*/  @!P0 IMAD.WIDE.U32 R4, R98, c[0x0][0x1f8], R6 ;  /* 0x00007e0062048a25 */ /* 0x000fe200078e0006 */
[----:B------:R-:W-:-:S03]  /*0dd0*/  IADD3 R0, P3, R23, R8, RZ ;  /* 0x0000000817007210 */ /* 0x000fc60007f7e0ff */
[----:B------:R-:W-:Y:S01]  /*0de0*/  IMAD R15, R98, c[0x0][0x1fc], R13 ;  /* 0x00007f00620f7a24 */ /* 0x000fe200078e020d */
[C---:B------:R-:W-:Y:S02]  /*0df0*/  LEA R13, P2, R60.reuse, c[0x0][0x268], 0x1 ;  /* 0x00009a003c0d7a11 */ /* 0x040fe400078408ff */
[C---:B------:R-:W-:Y:S02]  /*0e00*/  @!P0 IADD3 R7, P1, R60.reuse, R4, RZ ;  /* 0x000000043c078210 */ /* 0x040fe40007f3e0ff */
[----:B------:R-:W-:Y:S02]  /*0e10*/  LEA.HI.X R4, R60, c[0x0][0x26c], R61, 0x1, P2 ;  /* 0x00009b003c047a11 */ /* 0x000fe400010f0c3d */
[----:B------:R-:W-:Y:S02]  /*0e20*/  IADD3.X R9, R22, R15, R9, P3, !PT ;  /* 0x0000000f16097210 */ /* 0x000fe40001ffe409 */
[----:B------:R-:W-:Y:S02]  /*0e30*/  LEA R12, P2, R0, R13, 0x1 ;  /* 0x0000000d000c7211 */ /* 0x000fe400078408ff */
[----:B------:R-:W-:-:S02]  /*0e40*/  @!P0 IADD3.X R8, R61, R5, R15, P1, !PT ;  /* 0x000000053d088210 */ /* 0x000fc40000ffe40f */
[----:B------:R-:W-:Y:S02]  /*0e50*/  LEA.HI.X R13, R0, R4, R9, 0x1, P2 ;  /* 0x00000004000d7211 */ /* 0x000fe400010f0c09 */
[C---:B------:R-:W-:Y:S02]  /*0e60*/  @!P0 LEA R6, P1, R7.reuse, c[0x0][0x268], 0x1 ;  /* 0x00009a0007068a11 */ /* 0x040fe400078208ff */
[-C--:B------:R-:W-:Y:S02]  /*0e70*/  ISETP.GE.AND P3, PT, R40, R27.reuse, PT ;  /* 0x0000001b2800720c */ /* 0x080fe40003f66270 */
[----:B------:R-:W-:Y:S02]  /*0e80*/  @!P0 LEA.HI.X R7, R7, c[0x0][0x26c], R8, 0x1, P1 ;  /* 0x00009b0007078a11 */ /* 0x000fe400008f0c08 */
[-C--:B------:R-:W-:Y:S02]  /*0e90*/  ISETP.GE.AND P2, PT, R30, R27.reuse, PT ;  /* 0x0000001b1e00720c */ /* 0x080fe40003f46270 */
[----:B------:R-:W-:-:S02]  /*0ea0*/  ISETP.GE.AND P1, PT, R28, R27, PT ;  /* 0x0000001b1c00720c */ /* 0x000fc40003f26270 */
[----:B------:R-:W-:Y:S01]  /*0eb0*/  PRMT R15, RZ, 0x7610, R15 ;  /* 0x00007610ff0f7816 */ /* 0x000fe2000000000f */
        /* <DEDUP_REMOVED lines=13> */
[----:B0-----:R-:W-:-:S02]  /*0f90*/  @!P0 IMAD.MOV.U32 R11, RZ, RZ, R63 ;  /* 0x000000ffff0b8224 */ /* 0x001fc400078e003f */
[----:B------:R-:W-:-:S04]  /*0fa0*/  IMAD.WIDE.U32 R8, R95, c[0x0][0x200], RZ ;  /* 0x000080005f087a25 */ /* 0x000fc800078e00ff */
[C---:B-1----:R-:W-:Y:S02]  /*0fb0*/  IMAD R21, R95.reuse, c[0x0][0x204], R0 ;  /* 0x000081005f157a24 */ /* 0x042fe400078e0200 */
[----:B------:R-:W-:-:S03]  /*0fc0*/  @!P0 IMAD.WIDE.U32 R10, R95, c[0x0][0x200], R10 ;  /* 0x000080005f0a8a25 */ /* 0x000fc600078e000a */
[----:B------:R-:W-:Y:S01]  /*0fd0*/  IADD3 R9, R9, R21, RZ ;  /* 0x0000001509097210 */ /* 0x000fe20007ffe0ff */
[----:B------:R-:W-:Y:S02]  /*0fe0*/  @!P0 IMAD.IADD R11, R21, 0x1, R11 ;  /* 0x00000001150b8824 */ /* 0x000fe400078e020b */
[----:B------:R-:W-:Y:S02]  /*0ff0*/  IMAD R21, R97, c[0x0][0x208], RZ ;  /* 0x0000820061157a24 */ /* 0x000fe400078e02ff */
[----:B------:R-:W-:-:S04]  /*1000*/  IMAD.WIDE.U32 R8, R98, c[0x0][0x208], R8 ;  /* 0x0000820062087a25 */ /* 0x000fc800078e0008 */
[----:B----4-:R-:W-:Y:S01]  /*1010*/  @!P0 IMAD.WIDE.U32 R6, R98, c[0x0][0x208], R10 ;  /* 0x0000820062068a25 */ /* 0x010fe200078e000a */
[----:B------:R-:W-:Y:S02]  /*1020*/  IADD3 R0, P6, R23, R8, RZ ;  /* 0x0000000817007210 */ /* 0x000fe40007fde0ff */
[----:B------:R-:W-:Y:S01]  /*1030*/  LEA R11, P5, R60, c[0x0][0x258], 0x1 ;  /* 0x000096003c0b7a11 */ /* 0x000fe200078a08ff */
[----:B------:R-:W-:Y:S01]  /*1040*/  IMAD R21, R98, c[0x0][0x20c], R21 ;  /* 0x0000830062157a24 */ /* 0x000fe200078e0215 */
[----:B------:R-:W-:-:S04]  /*1050*/  @!P0 IADD3 R8, P4, R60, R6, RZ ;  /* 0x000000063c088210 */ /* 0x000fc80007f9e0ff */
[----:B--2---:R-:W-:Y:S02]  /*1060*/  @!P0 IADD3.X R13, R61, R7, R21, P4, !PT ;  /* 0x000000073d0d8210 */ /* 0x004fe400027fe415 */
[----:B------:R-:W-:Y:S02]  /*1070*/  LEA.HI.X R7, R60, c[0x0][0x25c], R61, 0x1, P5 ;  /* 0x000097003c077a11 */ /* 0x000fe400028f0c3d */
[----:B------:R-:W-:Y:S02]  /*1080*/  IADD3.X R9, R22, R21, R9, P6, !PT ;  /* 0x0000001516097210 */ /* 0x000fe400037fe409 */
[----:B------:R-:W-:Y:S02]  /*1090*/  LEA R10, P5, R0, R11, 0x1 ;  /* 0x0000000b000a7211 */ /* 0x000fe400078a08ff */
[----:B------:R-:W-:Y:S02]  /*10a0*/  @!P0 LEA R6, P4, R8, c[0x0][0x258], 0x1 ;  /* 0x0000960008068a11 */ /* 0x000fe400078808ff */
[----:B------:R-:W-:-:S02]  /*10b0*/  LEA.HI.X R11, R0, R7, R9, 0x1, P5 ;  /* 0x00000007000b7211 */ /* 0x000fc400028f0c09 */
[----:B------:R-:W-:Y:S02]  /*10c0*/  PRMT R9, RZ, 0x7610, R9 ;  /* 0x00007610ff097816 */ /* 0x000fe40000000009 */
[----:B------:R-:W-:Y:S02]  /*10d0*/  PRMT R21, RZ, 0x7610, R21 ;  /* 0x00007610ff157816 */ /* 0x000fe40000000015 */
[----:B------:R-:W-:Y:S02]  /*10e0*/  PRMT R33, RZ, 0x7610, R33 ;  /* 0x00007610ff217816 */ /* 0x000fe40000000021 */
[----:B------:R-:W-:Y:S02]  /*10f0*/  PRMT R35, RZ, 0x7610, R35 ;  /* 0x00007610ff237816 */ /* 0x000fe40000000023 */
[----:B------:R-:W-:Y:S01]  /*1100*/  @!P0 LEA.HI.X R7, R8, c[0x0][0x25c], R13, 0x1, P4 ;  /* 0x0000970008078a11 */ /* 0x000fe200020f0c0d */
[----:B---3--:R-:W-:Y:S04]  /*1110*/  STS.U16 [R26], R15 ;  /* 0x0000000f1a007388 */ /* 0x008fe80000000400 */
[----:B------:R-:W-:Y:S04]  /*1120*/  STS.U16 [R26+0x40], R17 ;  /* 0x000040111a007388 */ /* 0x000fe80000000400 */
[----:B------:R-:W-:Y:S04]  /*1130*/  STS.U16 [R26+0x80], R19 ;  /* 0x000080131a007388 */ /* 0x000fe80000000400 */
[----:B------:R-:W-:Y:S01]  /*1140*/  STS.U16 [R26+0xc0], R37 ;  /* 0x0000c0251a007388 */ /* 0x000fe20000000400 */
[----:B------:R-:W-:-:S06]  /*1150*/  NOP ;  /* 0x0000000000007918 */ /* 0x000fcc0000000000 */
[----:B------:R-:W0:Y:S04]  /*1160*/  LDS.64 R38, [R44.X8] ;  /* 0x000000002c267984 */ /* 0x000e280000008a00 */
[----:B------:R-:W-:Y:S06]  /*1170*/  BAR.SYNC.DEFER_BLOCKING 0x0 ;  /* 0x0000000000007b1d */ /* 0x000fec0000010000 */
[----:B------:R-:W2:Y:S04]  /*1180*/  @!P0 LDG.E.U16 R9, [R6.64] ;  /* 0x0000000406098981 */ /* 0x000ea8000c1e1500 */
[----:B------:R1:W3:Y:S04]  /*1190*/  @!P3 LDG.E.U16 R21, [R10.64+-0xc0] ;  /* 0xffff40040a15b981 */ /* 0x0002e8000c1e1500 */
[----:B------:R1:W4:Y:S04]  /*11a0*/  @!P2 LDG.E.U16 R33, [R10.64+-0x80] ;  /* 0xffff80040a21a981 */ /* 0x000328000c1e1500 */
[----:B------:R1:W4:Y:S01]  /*11b0*/  @!P1 LDG.E.U16 R35, [R10.64+-0x40] ;  /* 0xffffc0040a239981 */ /* 0x000322000c1e1500 */
[--C-:B0-----:R-:W-:Y:S01]  /*11c0*/  HADD2.F32 R15, -RZ, R39.reuse.H0_H0 ;  /* 0x20000027ff0f7230 */ /* 0x101fe20000004100 */
[----:B------:R-:W-:Y:S01]  /*11d0*/  ISETP.NE.AND P1, PT, R86, RZ, PT ;  /* 0x000000ff5600720c */ /* 0x000fe20003f25270 */
[----:B------:R-:W-:Y:S01]  /*11e0*/  HADD2.F32 R13, -RZ, R39.H1_H1 ;  /* 0x30000027ff0d7230 */ /* 0x000fe20000004100 */
[----:B------:R-:W-:Y:S01]  /*11f0*/  BSSY B0, `(.L_x_8298) ;  /* 0x000005f000007945 */ /* 0x000fe20003800000 */
[----:B------:R-:W-:-:S02]  /*1200*/  HADD2.F32 R0, -RZ, R38.H1_H1 ;  /* 0x30000026ff007230 */ /* 0x000fc40000004100 */
[----:B------:R-:W-:Y:S02]  /*1210*/  HADD2.F32 R8, -RZ, R38.H0_H0 ;  /* 0x20000026ff087230 */ /* 0x000fe40000004100 */
[----:B------:R-:W-:Y:S01]  /*1220*/  HADD2.F32 R17, -RZ, R4.H0_H0 ;  /* 0x20000004ff117230 */ /* 0x000fe20000004100 */
[----:B-1----:R-:W-:Y:S01]  /*1230*/  FMUL.FTZ R10, R15, -1.4426950216293334961 ;  /* 0xbfb8aa3b0f0a7820 */ /* 0x002fe20000410000 */
[----:B------:R-:W-:Y:S01]  /*1240*/  HADD2.F32 R32, -RZ, R5.H0_H0 ;  /* 0x20000005ff207230 */ /* 0x000fe20000004100 */
[----:B------:R-:W-:Y:S02]  /*1250*/  FMUL.FTZ R11, R13, -1.4426950216293334961 ;  /* 0xbfb8aa3b0d0b7820 */ /* 0x000fe40000410000 */
[----:B------:R-:W-:Y:S02]  /*1260*/  FMUL.FTZ R14, R0, -1.4426950216293334961 ;  /* 0xbfb8aa3b000e7820 */ /* 0x000fe40000410000 */
[----:B------:R-:W0:Y:S01]  /*1270*/  MUFU.EX2 R10, R10 ;  /* 0x0000000a000a7308 */ /* 0x000e220000000800 */
[----:B------:R-:W-:-:S07]  /*1280*/  FMUL.FTZ R12, R8, -1.4426950216293334961 ;  /* 0xbfb8aa3b080c7820 */ /* 0x000fce0000410000 */
[----:B------:R-:W1:Y:S08]  /*1290*/  MUFU.EX2 R11, R11 ;  /* 0x0000000b000b7308 */ /* 0x000e700000000800 */
[----:B------:R-:W1:Y:S01]  /*12a0*/  MUFU.EX2 R14, R14 ;  /* 0x0000000e000e7308 */ /* 0x000e620000000800 */
[----:B0-----:R-:W-:-:S07]  /*12b0*/  FADD.FTZ R16, R10, 1 ;  /* 0x3f8000000a107421 */ /* 0x001fce0000010000 */
[----:B------:R-:W0:Y:S01]  /*12c0*/  MUFU.EX2 R12, R12 ;  /* 0x0000000c000c7308 */ /* 0x000e220000000800 */
[----:B-1----:R-:W-:Y:S02]  /*12d0*/  FADD.FTZ R18, R11, 1 ;  /* 0x3f8000000b127421 */ /* 0x002fe40000010000 */
[----:B------:R-:W-:-:S05]  /*12e0*/  FADD.FTZ R19, R14, 1 ;  /* 0x3f8000000e137421 */ /* 0x000fca0000010000 */
[----:B------:R-:W1:Y:S01]  /*12f0*/  MUFU.RCP R16, R16 ;  /* 0x0000001000107308 */ /* 0x000e620000001000 */
[----:B------:R-:W-:Y:S01]  /*1300*/  HADD2.F32 R14, -RZ, R5.H1_H1 ;  /* 0x30000005ff0e7230 */ /* 0x000fe20000004100 */
[----:B0-----:R-:W-:-:S06]  /*1310*/  FADD.FTZ R12, R12, 1 ;  /* 0x3f8000000c0c7421 */ /* 0x001fcc0000010000 */
[----:B------:R-:W-:Y:S08]  /*1320*/  MUFU.RCP R18, R18 ;  /* 0x0000001200127308 */ /* 0x000ff00000001000 */
[----:B------:R-:W-:Y:S01]  /*1330*/  MUFU.RCP R19, R19 ;  /* 0x0000001300137308 */ /* 0x000fe20000001000 */
[----:B--2---:R0:W-:Y:S04]  /*1340*/  STS.U16 [R26], R9 ;  /* 0x000000091a007388 */ /* 0x0041e80000000400 */
[----:B---3--:R-:W-:Y:S04]  /*1350*/  STS.U16 [R26+0x40], R21 ;  /* 0x000040151a007388 */ /* 0x008fe80000000400 */
[----:B----4-:R2:W-:Y:S01]  /*1360*/  STS.U16 [R26+0x80], R33 ;  /* 0x000080211a007388 */ /* 0x0105e20000000400 */
[----:B0-----:R-:W0:Y:S03]  /*1370*/  MUFU.RCP R9, R12 ;  /* 0x0000000c00097308 */ /* 0x001e260000001000 */
[----:B------:R-:W-:Y:S01]  /*1380*/  STS.U16 [R26+0xc0], R35 ;  /* 0x0000c0231a007388 */ /* 0x000fe20000000400 */
[----:B------:R-:W-:-:S06]  /*1390*/  NOP ;  /* 0x0000000000007918 */ /* 0x000fcc0000000000 */
[----:B------:R-:W3:Y:S01]  /*13a0*/  LDS.64 R6, [R44.X8] ;  /* 0x000000002c067984 */ /* 0x000ee20000008a00 */
[----:B--2---:R-:W-:Y:S01]  /*13b0*/  HADD2.F32 R33, -RZ, R4.H1_H1 ;  /* 0x30000004ff217230 */ /* 0x004fe20000004100 */
[----:B-1----:R-:W-:-:S04]  /*13c0*/  FADD.FTZ R4, -R16, 1 ;  /* 0x3f80000010047421 */ /* 0x002fc80000010100 */
[----:B------:R-:W-:Y:S02]  /*13d0*/  FFMA.FTZ R20, R15, R4, 1 ;  /* 0x3f8000000f147423 */ /* 0x000fe40000010004 */
[----:B0-----:R-:W-:-:S04]  /*13e0*/  FADD.FTZ R5, -R9, 1 ;  /* 0x3f80000009057421 */ /* 0x001fc80000010100 */
[----:B------:R-:W-:Y:S01]  /*13f0*/  FFMA.FTZ R5, R8, R5, 1 ;  /* 0x3f80000008057423 */ /* 0x000fe20000010005 */
[--C-:B---3--:R-:W-:Y:S02]  /*1400*/  HADD2.F32 R10, -RZ, R6.reuse.H0_H0 ;  /* 0x20000006ff0a7230 */ /* 0x108fe40000004100 */
        /* <DEDUP_REMOVED lines=17> */
[----:B------:R-:W-:Y:S01]  /*1520*/  FMUL.FTZ R20, R21, R20 ;  /* 0x0000001415147220 */ /* 0x000fe20000410000 */
[----:B------:R-:W-:Y:S01]  /*1530*/  BAR.SYNC.DEFER_BLOCKING 0x0 ;  /* 0x0000000000007b1d */ /* 0x000fe20000010000 */
[----:B------:R-:W-:Y:S01]  /*1540*/  FMUL.FTZ R37, R37, R34 ;  /* 0x0000002225257220 */ /* 0x000fe20000410000 */
[----:B------:R-:W-:Y:S01]  /*1550*/  F2FP.PACK_AB R66, R7, R4 ;  /* 0x000000040742723e */ /* 0x000fe200000000ff */
[----:B------:R-:W-:-:S02]  /*1560*/  IMAD R6, R93, c[0x0][0x2e8], RZ ;  /* 0x0000ba005d067a24 */ /* 0x000fc400078e02ff */
[----:B------:R-:W-:Y:S01]  /*1570*/  IMAD.WIDE.U32 R4, R95, c[0x0][0x2e8], RZ ;  /* 0x0000ba005f047a25 */ /* 0x000fe200078e00ff */
[----:B------:R-:W-:-:S03]  /*1580*/  F2FP.PACK_AB R67, R37, R20 ;  /* 0x000000142543723e */ /* 0x000fc600000000ff */
[----:B------:R-:W-:Y:S02]  /*1590*/  IMAD R71, R95, c[0x0][0x2ec], R6 ;  /* 0x0000bb005f477a24 */ /* 0x000fe400078e0206 */
[----:B------:R-:W-:-:S03]  /*15a0*/  FMUL.FTZ R34, R8, R9 ;  /* 0x0000000908227220 */ /* 0x000fc60000410000 */
[----:B------:R-:W-:-:S05]  /*15b0*/  IADD3 R5, R5, R71, RZ ;  /* 0x0000004705057210 */ /* 0x000fca0007ffe0ff */
        /* <DEDUP_REMOVED lines=9> */
[----:B------:R-:W-:Y:S02]  /*1650*/  LEA R67, P5, R60, c[0x0][0x338], 0x1 ;  /* 0x0000ce003c437a11 */ /* 0x000fe400078a08ff */
[----:B------:R-:W-:Y:S02]  /*1660*/  LDS.U16 R69, [R26+0xc0] ;  /* 0x0000c0001a457984 */ /* 0x000fe40000000400 */
[----:B------:R-:W-:Y:S02]  /*1670*/  IADD3.X R5, R22, R73, R5, P0, !PT ;  /* 0x0000004916057210 */ /* 0x000fe400007fe405 */
[----:B------:R-:W-:Y:S04]  /*1680*/  @!P1 STS [0x100], R27 ;  /* 0x0001001bff009388 */ /* 0x000fe80000000800 */
[----:B------:R-:W-:Y:S01]  /*1690*/  BAR.SYNC.DEFER_BLOCKING 0x0 ;  /* 0x0000000000007b1d */ /* 0x000fe20000010000 */
[----:B------:R-:W-:-:S05]  /*16a0*/  LEA R4, P6, R6, R67, 0x1 ;  /* 0x0000004306047211 */ /* 0x000fca00078c08ff */
[----:B------:R-:W0:Y:S02]  /*16b0*/  LDS R7, [0x100] ;  /* 0x00010000ff077984 */ /* 0x000e240000000800 */
[-C--:B0-----:R-:W-:Y:S02]  /*16c0*/  ISETP.GE.AND P4, PT, R60, R7.reuse, PT ;  /* 0x000000073c00720c */ /* 0x081fe40003f86270 */
[-C--:B------:R-:W-:Y:S02]  /*16d0*/  ISETP.GE.AND P3, PT, R30, R7.reuse, PT ;  /* 0x000000071e00720c */ /* 0x080fe40003f66270 */
[-C--:B------:R-:W-:Y:S02]  /*16e0*/  ISETP.GE.AND P2, PT, R40, R7.reuse, PT ;  /* 0x000000072800720c */ /* 0x080fe40003f46270 */
[----:B------:R-:W-:Y:S02]  /*16f0*/  ISETP.GE.AND P0, PT, R28, R7, PT ;  /* 0x000000071c00720c */ /* 0x000fe40003f06270 */
[----:B------:R-:W-:-:S02]  /*1700*/  LEA.HI.X R7, R60, c[0x0][0x33c], R61, 0x1, P5 ;  /* 0x0000cf003c077a11 */ /* 0x000fc400028f0c3d */
[----:B------:R-:W-:Y:S02]  /*1710*/  IADD3 R66, P5, R60, R62, RZ ;  /* 0x0000003e3c427210 */ /* 0x000fe40007fbe0ff */
[----:B------:R-:W-:-:S03]  /*1720*/  LEA.HI.X R5, R6, R7, R5, 0x1, P6 ;  /* 0x0000000706057211 */ /* 0x000fc600030f0c05 */
        /* <DEDUP_REMOVED lines=11> */
.L_x_8299:
[----:B------:R-:W-:Y:S05]  /*17e0*/  BSYNC B0 ;  /* 0x0000000000007941 */ /* 0x000fea0003800000 */
.L_x_8298:
        /* <DEDUP_REMOVED lines=31> */
[----:B------:R-:W-:-:S04]  /*19e0*/  IMAD R7, R97, c[0x0][0x218], RZ ;  /* 0x0000860061077a24 */ /* 0x000fc800078e02ff */
[----:B------:R-:W-:Y:S01]  /*19f0*/  IMAD R37, R98, c[0x0][0x21c], R7 ;  /* 0x0000870062257a24 */ /* 0x000fe200078e0207 */
[----:B------:R-:W-:Y:S01]  /*1a00*/  LEA R7, P5, R60, c[0x0][0x270], 0x1 ;  /* 0x00009c003c077a11 */ /* 0x000fe200078a08ff */
[----:B------:R0:W-:Y:S01]  /*1a10*/  STS.64 [R44.X8], R34 ;  /* 0x000000222c007388 */ /* 0x0001e20000008a00 */
[----:B------:R-:W-:-:S06]  /*1a20*/  NOP ;  /* 0x0000000000007918 */ /* 0x000fcc0000000000 */
[----:B------:R-:W-:Y:S01]  /*1a30*/  LDS.U16 R9, [R26] ;  /* 0x000000001a097984 */ /* 0x000fe20000000400 */
[----:B------:R-:W-:-:S03]  /*1a40*/  LEA.HI.X R4, R60, c[0x0][0x274], R61, 0x1, P5 ;  /* 0x00009d003c047a11 */ /* 0x000fc600028f0c3d */
        /* <DEDUP_REMOVED lines=29> */
.L_x_8302:
[----:B------:R-:W-:Y:S05]  /*1c20*/  BSYNC B0 ;  /* 0x0000000000007941 */ /* 0x000fea0003800000 */
.L_x_8301:
[----:B------:R1:W-:Y:S04]  /*1c30*/  @!P0 STG.E.U16 [R2.64+-0xc0], R11 ;  /* 0xffff400b02008986 */ /* 0x0003e8000c101504 */
[----:B------:R1:W-:Y:S04]  /*1c40*/  @!P2 STG.E.U16 [R2.64+-0x80], R13 ;  /* 0xffff800d0200a986 */ /* 0x0003e8000c101504 */
[----:B------:R1:W-:Y:S02]  /*1c50*/  @!P3 STG.E.U16 [R2.64+-0x40], R33 ;  /* 0xffffc0210200b986 */ /* 0x0003e4000c101504 */
.L_x_8300:
[----:B-1----:R-:W-:Y:S01]  /*1c60*/  MOV R4, c[0x0][0x16c] ;  /* 0x00005b0000047a02 */ /* 0x002fe20000000f00 */
[--C-:B------:R-:W-:Y:S01]  /*1c70*/  HADD2.F32 R0, -RZ, R64.reuse.H0_H0 ;  /* 0x20000040ff007230 */ /* 0x100fe20000004100 */
[----:B------:R-:W-:Y:S01]  /*1c80*/  BAR.SYNC.DEFER_BLOCKING 0x0 ;  /* 0x0000000000007b1d */ /* 0x000fe20000010000 */
[----:B------:R-:W-:Y:S01]  /*1c90*/  HADD2.F32 R2, -RZ, R64.H1_H1 ;  /* 0x30000040ff027230 */ /* 0x000fe20000004100 */
[----:B------:R-:W-:Y:S01]  /*1ca0*/  ISETP.GE.AND P0, PT, R4, 0x1, PT ;  /* 0x000000010400780c */ /* 0x000fe20003f06270 */
[C---:B------:R-:W-:Y:S01]  /*1cb0*/  FMUL.FTZ R13, R17.reuse, R96 ;  /* 0x00000060110d7220 */ /* 0x040fe20000410000 */
[----:B0-----:R-:W-:Y:S01]  /*1cc0*/  CS2R R8, SRZ ;  /* 0x0000000000087805 */ /* 0x001fe2000001ff00 */
[----:B------:R-:W-:Y:S01]  /*1cd0*/  FFMA.FTZ R3, R17, R0, R88 ;  /* 0x0000000011037223 */ /* 0x000fe20000010058 */
[--C-:B------:R-:W-:Y:S01]  /*1ce0*/  HADD2.F32 R0, -RZ, R65.reuse.H0_H0 ;  /* 0x20000041ff007230 */ /* 0x100fe20000004100 */
[C---:B------:R-:W-:Y:S01]  /*1cf0*/  FMUL.FTZ R12, R16.reuse, R96 ;  /* 0x00000060100c7220 */ /* 0x040fe20000410000 */
[----:B------:R-:W-:Y:S01]  /*1d00*/  HADD2.F32 R88, -RZ, R65.H1_H1 ;  /* 0x30000041ff587230 */ /* 0x000fe20000004100 */
[----:B------:R-:W-:Y:S01]  /*1d10*/  FFMA.FTZ R2, R16, R2, R3 ;  /* 0x0000000210027223 */ /* 0x000fe20000010003 */
[----:B------:R-:W-:Y:S01]  /*1d20*/  CS2R R6, SRZ ;  /* 0x0000000000067805 */ /* 0x000fe2000001ff00 */
[----:B------:R-:W-:-:S02]  /*1d30*/  FMUL.FTZ R11, R15, R96 ;  /* 0x000000600f0b7220 */ /* 0x000fc40000410000 */
[----:B------:R-:W-:Y:S02]  /*1d40*/  FFMA.FTZ R3, R15, R0, R2 ;  /* 0x000000000f037223 */ /* 0x000fe40000010002 */
[C---:B------:R-:W-:Y:S02]  /*1d50*/  FMUL.FTZ R10, R14.reuse, R96 ;  /* 0x000000600e0a7220 */ /* 0x040fe40000410000 */
[----:B------:R-:W-:Y:S01]  /*1d60*/  FFMA.FTZ R88, R14, R88, R3 ;  /* 0x000000580e587223 */ /* 0x000fe20000010003 */
[----:B------:R-:W-:Y:S05]  /*1d70*/  @!P0 BRA `(.L_x_8303) ;  /* 0x000018c000008947 */ /* 0x000fea0003800000 */
[----:B------:R-:W-:Y:S01]  /*1d80*/  HFMA2.MMA R5, -RZ, RZ, 0, 0 ;  /* 0x00000000ff057435 */ /* 0x000fe200000001ff */
[C---:B------:R-:W-:Y:S02]  /*1d90*/  IMAD R0, R93.reuse, c[0x0][0x298], RZ ;  /* 0x0000a6005d007a24 */ /* 0x040fe400078e02ff */
[----:B------:R-:W-:Y:S02]  /*1da0*/  IMAD.MOV.U32 R4, RZ, RZ, R86 ;  /* 0x000000ffff047224 */ /* 0x000fe400078e0056 */
[----:B------:R-:W-:-:S02]  /*1db0*/  IMAD R32, R93, c[0x0][0x2b8], RZ ;  /* 0x0000ae005d207a24 */ /* 0x000fc400078e02ff */
[C---:B------:R-:W-:Y:S02]  /*1dc0*/  IMAD R9, R95.reuse, c[0x0][0x29c], R0 ;  /* 0x0000a7005f097a24 */ /* 0x040fe400078e0200 */
[C---:B------:R-:W-:Y:S02]  /*1dd0*/  IMAD R27, R95.reuse, c[0x0][0x2bc], R32 ;  /* 0x0000af005f1b7a24 */ /* 0x040fe400078e0220 */
[----:B------:R-:W-:-:S04]  /*1de0*/  IMAD.WIDE.U32 R2, R95, c[0x0][0x298], R4 ;  /* 0x0000a6005f027a25 */ /* 0x000fc800078e0004 */
[----:B------:R-:W-:Y:S01]  /*1df0*/  IMAD.WIDE.U32 R4, R95, c[0x0][0x2b8], R4 ;  /* 0x0000ae005f047a25 */ /* 0x000fe200078e0004 */
[----:B------:R-:W-:-:S03]  /*1e00*/  IADD3 R3, R3, R9, RZ ;  /* 0x0000000903037210 */ /* 0x000fc60007ffe0ff */
[----:B------:R-:W-:Y:S02]  /*1e10*/  IMAD.IADD R5, R5, 0x1, R27 ;  /* 0x0000000105057824 */ /* 0x000fe400078e021b */
[C---:B------:R-:W-:Y:S02]  /*1e20*/  IMAD R9, R90.reuse, c[0x0][0x2a0], RZ ;  /* 0x0000a8005a097a24 */ /* 0x040fe400078e02ff */
[----:B------:R-:W-:Y:S02]  /*1e30*/  IMAD R27, R90, c[0x0][0x2c0], RZ ;  /* 0x0000b0005a1b7a24 */ /* 0x000fe400078e02ff */
[C---:B------:R-:W-:Y:S02]  /*1e40*/  IMAD R9, R92.reuse, c[0x0][0x2a4], R9 ;  /* 0x0000a9005c097a24 */ /* 0x040fe400078e0209 */
[----:B------:R-:W-:-:S04]  /*1e50*/  IMAD.WIDE.U32 R2, R92, c[0x0][0x2a0], R2 ;  /* 0x0000a8005c027a25 */ /* 0x000fc800078e0002 */
[C---:B------:R-:W-:Y:S01]  /*1e60*/  IMAD R33, R92.reuse, c[0x0][0x2c4], R27 ;  /* 0x0000b1005c217a24 */ /* 0x040fe200078e021b */
[----:B------:R-:W-:Y:S01]  /*1e70*/  IADD3 R27, R3, R9, RZ ;  /* 0x00000009031b7210 */ /* 0x000fe20007ffe0ff */
[----:B------:R-:W-:Y:S01]  /*1e80*/  IMAD.WIDE.U32 R4, R92, c[0x0][0x2c0], R4 ;  /* 0x0000b0005c047a25 */ /* 0x000fe200078e0004 */
[----:B------:R-:W-:Y:S02]  /*1e90*/  LEA R76, P2, R2, c[0x0][0x318], 0x2 ;  /* 0x0000c600024c7a11 */ /* 0x000fe400078410ff */
[----:B------:R-:W-:Y:S01]  /*1ea0*/  IADD3 R68, P0, R62, R2, RZ ;  /* 0x000000023e447210 */ /* 0x000fe20007f1e0ff */
[----:B------:R-:W-:Y:S01]  /*1eb0*/  IMAD.SHL.U32 R3, R23, 0x4, RZ ;  /* 0x0000000417037824 */ /* 0x000fe200078e00ff */
[----:B------:R-:W-:Y:S02]  /*1ec0*/  IADD3 R9, R5, R33, RZ ;  /* 0x0000002105097210 */ /* 0x000fe40007ffe0ff */
[----:B------:R-:W-:Y:S02]  /*1ed0*/  LEA R82, P3, R4, c[0x0][0x320], 0x2 ;  /* 0x0000c80004527a11 */ /* 0x000fe400078610ff */
[----:B------:R-:W-:-:S02]  /*1ee0*/  LEA.HI.X R2, R2, c[0x0][0x31c], R27, 0x2, P2 ;  /* 0x0000c70002027a11 */ /* 0x000fc400010f141b */
[----:B------:R-:W-:Y:S02]  /*1ef0*/  LEA.HI.X R0, R4, c[0x0][0x324], R9, 0x2, P3 ;  /* 0x0000c90004007a11 */ /* 0x000fe400018f1409 */
[----:B------:R-:W-:Y:S02]  /*1f00*/  IADD3 R70, P2, R62, R4, RZ ;  /* 0x000000043e467210 */ /* 0x000fe40007f5e0ff */
[----:B------:R-:W-:Y:S02]  /*1f10*/  SHF.L.U64.HI R5, R23, 0x2, R22 ;  /* 0x0000000217057819 */ /* 0x000fe40000010216 */
[-C--:B------:R-:W-:Y:S02]  /*1f20*/  IADD3 R76, P3, R76, R3.reuse, RZ ;  /* 0x000000034c4c7210 */ /* 0x080fe40007f7e0ff */
[----:B------:R-:W-:Y:S01]  /*1f30*/  IADD3 R82, P4, R82, R3, RZ ;  /* 0x0000000352527210 */ /* 0x000fe20007f9e0ff */
[----:B------:R-:W-:Y:S01]  /*1f40*/  IMAD.MOV.U32 R3, RZ, RZ, RZ ;  /* 0x000000ffff037224 */ /* 0x000fe200078e00ff */
[C---:B------:R-:W-:Y:S01]  /*1f50*/  IADD3.X R69, R63.reuse, R27, RZ, P0, !PT ;  /* 0x0000001b3f457210 */ /* 0x040fe200007fe4ff */
[----:B------:R-:W-:Y:S01]  /*1f60*/  IMAD.X R2, R2, 0x1, R5, P3 ;  /* 0x0000000102027824 */ /* 0x000fe200018e0605 */
[----:B------:R-:W-:-:S02]  /*1f70*/  IADD3.X R71, R63, R9, RZ, P2, !PT ;  /* 0x000000093f477210 */ /* 0x000fc400017fe4ff */
[----:B------:R-:W-:Y:S02]  /*1f80*/  IADD3.X R0, R0, R5, RZ, P4, !PT ;  /* 0x0000000500007210 */ /* 0x000fe400027fe4ff */
[C---:B------:R-:W-:Y:S01]  /*1f90*/  IADD3 R72, P0, R76.reuse, -0x180, RZ ;  /* 0xfffffe804c487810 */ /* 0x040fe20007f1e0ff */
[----:B------:R-:W-:Y:S01]  /*1fa0*/  CS2R R4, SRZ ;  /* 0x0000000000047805 */ /* 0x000fe2000001ff00 */
[----:B------:R-:W-:Y:S02]  /*1fb0*/  IADD3 R74, P2, R76, -0x100, RZ ;  /* 0xffffff004c4a7810 */ /* 0x000fe40007f5e0ff */
[C---:B------:R-:W-:Y:S02]  /*1fc0*/  IADD3 R78, P4, R82.reuse, -0x180, RZ ;  /* 0xfffffe80524e7810 */ /* 0x040fe40007f9e0ff */
[----:B------:R-:W-:Y:S02]  /*1fd0*/  IADD3 R80, P5, R82, -0x100, RZ ;  /* 0xffffff0052507810 */ /* 0x000fe40007fbe0ff */
[----:B------:R-:W-:-:S02]  /*1fe0*/  IADD3 R76, P3, R76, -0x80, RZ ;  /* 0xffffff804c4c7810 */ /* 0x000fc40007f7e0ff */
[----:B------:R-:W-:Y:S02]  /*1ff0*/  IADD3 R82, P6, R82, -0x80, RZ ;  /* 0xffffff8052527810 */ /* 0x000fe40007fde0ff */
[----:B------:R-:W-:Y:S02]  /*2000*/  MOV R9, RZ ;  /* 0x000000ff00097202 */ /* 0x000fe40000000f00 */
[C---:B------:R-:W-:Y:S02]  /*2010*/  IADD3.X R73, R2.reuse, -0x1, RZ, P0, !PT ;  /* 0xffffffff02497810 */ /* 0x040fe400007fe4ff */
[C---:B------:R-:W-:Y:S02]  /*2020*/  IADD3.X R75, R2.reuse, -0x1, RZ, P2, !PT ;  /* 0xffffffff024b7810 */ /* 0x040fe400017fe4ff */
[----:B------:R-:W-:Y:S02]  /*2030*/  IADD3.X R77, R2, -0x1, RZ, P3, !PT ;  /* 0xffffffff024d7810 */ /* 0x000fe40001ffe4ff */
[----:B------:R-:W-:-:S02]  /*2040*/  IADD3.X R79, R0, -0x1, RZ, P4, !PT ;  /* 0xffffffff004f7810 */ /* 0x000fc400027fe4ff */
[C---:B------:R-:W-:Y:S02]  /*2050*/  IADD3.X R81, R0.reuse, -0x1, RZ, P5, !PT ;  /* 0xffffffff00517810 */ /* 0x040fe40002ffe4ff */
[----:B------:R-:W-:Y:S02]  /*2060*/  IADD3.X R83, R0, -0x1, RZ, P6, !PT ;  /* 0xffffffff00537810 */ /* 0x000fe400037fe4ff */
.L_x_8316:
[----:B------:R-:W-:Y:S01]  /*2070*/  SHF.R.S32.HI R116, RZ, 0x1f, R5 ;  /* 0x0000001fff747819 */ /* 0x000fe20000011405 */
[C---:B------:R-:W-:Y:S01]  /*2080*/  IMAD.WIDE.U32 R32, R5.reuse, c[0x0][0x1a0], R60 ;  /* 0x0000680005207a25 */ /* 0x040fe200078e003c */
[----:B------:R-:W-:Y:S02]  /*2090*/  IADD3 R27, -R62, c[0x0][0x168], RZ ;  /* 0x00005a003e1b7a10 */ /* 0x000fe40007ffe1ff */
[----:B------:R-:W-:Y:S01]  /*20a0*/  PRMT R85, RZ, 0x7610, R85 ;  /* 0x00007610ff557816 */ /* 0x000fe20000000055 */
[----:B------:R-:W-:Y:S01]  /*20b0*/  IMAD R0, R116, c[0x0][0x1a0], RZ ;  /* 0x0000680074007a24 */ /* 0x000fe200078e02ff */
[----:B------:R-:W-:Y:S02]  /*20c0*/  ISETP.GE.AND P0, PT, R60, R27, PT ;  /* 0x0000001b3c00720c */ /* 0x000fe40003f06270 */
[----:B------:R-:W-:Y:S01]  /*20d0*/  LEA R38, P5, R32, R47, 0x1 ;  /* 0x0000002f20267211 */ /* 0x000fe200078a08ff */
[----:B------:R-:W-:Y:S01]  /*20e0*/  IMAD R35, R5, c[0x0][0x1a4], R0 ;  /* 0x0000690005237a24 */ /* 0x000fe200078e0200 */
[----:B------:R-:W-:-:S02]  /*20f0*/  ISETP.GE.AND P2, PT, R40, R27, PT ;  /* 0x0000001b2800720c */ /* 0x000fc40003f46270 */
[----:B------:R-:W-:Y:S02]  /*2100*/  ISETP.GE.AND P3, PT, R30, R27, PT ;  /* 0x0000001b1e00720c */ /* 0x000fe40003f66270 */
[----:B------:R-:W-:Y:S02]  /*2110*/  IADD3 R33, R33, R35, RZ ;  /* 0x0000002321217210 */ /* 0x000fe40007ffe0ff */
        /* <DEDUP_REMOVED lines=13> */
[----:B------:R-:W-:-:S05]  /*21f0*/  IMAD.WIDE.U32 R32, R5, c[0x0][0x188], R32 ;  /* 0x0000620005207a25 */ /* 0x000fca00078e0020 */
[----:B------:R-:W-:Y:S02]  /*2200*/  LEA R36, P0, R32, c[0x0][0x220], 0x2 ;  /* 0x0000880020247a11 */ /* 0x000fe400078010ff */
[----:B------:R-:W-:Y:S01]  /*2210*/  IADD3 R33, R33, R37, RZ ;  /* 0x0000002521217210 */ /* 0x000fe20007ffe0ff */
[----:B------:R-:W-:-:S03]  /*2220*/  IMAD R0, R116, c[0x0][0x1c0], RZ ;  /* 0x0000700074007a24 */ /* 0x000fc600078e02ff */
[----:B------:R-:W-:Y:S01]  /*2230*/  LEA.HI.X R37, R32, c[0x0][0x224], R33, 0x2, P0 ;  /* 0x0000890020257a11 */ /* 0x000fe200000f1421 */
[----:B------:R-:W-:-:S04]  /*2240*/  IMAD.WIDE.U32 R34, R5, c[0x0][0x1c0], R60 ;  /* 0x0000700005227a25 */ /* 0x000fc800078e003c */
[----:B------:R-:W-:Y:S01]  /*2250*/  IMAD R105, R5, c[0x0][0x1c4], R0 ;  /* 0x0000710005697a24 */ /* 0x000fe200078e0200 */
[----:B------:R-:W4:Y:S01]  /*2260*/  LDG.E R2, [R36.64] ;  /* 0x0000000424027981 */ /* 0x000f22000c1e1900 */
[----:B------:R-:W-:-:S03]  /*2270*/  LEA R32, P0, R34, R45, 0x1 ;  /* 0x0000002d22207211 */ /* 0x000fc600078008ff */
[----:B------:R-:W-:Y:S02]  /*2280*/  IADD3 R0, R35, R105, RZ ;  /* 0x0000006923007210 */ /* 0x000fe40007ffe0ff */
        /* <DEDUP_REMOVED lines=12> */
[----:B------:R0:W-:Y:S01]  /*2350*/  STS.U16 [R26+0xc0], R103 ;  /* 0x0000c0671a007388 */ /* 0x0001e20000000400 */
[----:B------:R-:W-:-:S06]  /*2360*/  NOP ;  /* 0x0000000000007918 */ /* 0x000fcc0000000000 */
[----:B-1----:R1:W2:Y:S04]  /*2370*/  @!P0 LDG.E.U16 R39, [R32.64] ;  /* 0x0000000420278981 */ /* 0x0022a8000c1e1500 */
        /* <DEDUP_REMOVED lines=9> */
[----:B-1----:R-:W1:Y:S02]  /*2410*/  LDS.64 R32, [R44.X8] ;  /* 0x000000002c207984 */ /* 0x002e640000008a00 */
[----:B------:R-:W0:Y:S02]  /*2420*/  MUFU.EX2 R108, R108 ;  /* 0x0000006c006c7308 */ /* 0x000e240000000800 */
[----:B------:R-:W-:Y:S01]  /*2430*/  IMAD.IADD R0, R0, 0x1, -R35 ;  /* 0x0000000100007824 */ /* 0x000fe200078e0a23 */
[----:B------:R-:W-:-:S03]  /*2440*/  IADD3 R34, R86, 0x200, RZ ;  /* 0x0000020056227810 */ /* 0x000fc60007ffe0ff */
[----:B------:R-:W-:Y:S01]  /*2450*/  @!P2 IMAD R34, R0, 0x100, R5 ;  /* 0x000001000022a824 */ /* 0x000fe200078e0205 */
[----:B------:R-:W-:-:S04]  /*2460*/  ISETP.GT.AND P0, PT, R42, 0x1, PT ;  /* 0x000000012a00780c */ /* 0x000fc80003f04270 */
[----:B------:R-:W-:Y:S02]  /*2470*/  SHF.L.U32 R109, R34, 0x2, RZ ;  /* 0x00000002226d7819 */ /* 0x000fe400000006ff */
[----:B------:R-:W-:Y:S02]  /*2480*/  ISETP.EQ.AND P0, PT, R31, RZ, P0 ;  /* 0x000000ff1f00720c */ /* 0x000fe40000702270 */
[----:B------:R-:W-:Y:S02]  /*2490*/  ISETP.NE.AND P3, PT, R86, 0x1f, PT ;  /* 0x0000001f5600780c */ /* 0x000fe40003f65270 */
[----:B0-----:R-:W-:-:S09]  /*24a0*/  MOV R103, RZ ;  /* 0x000000ff00677202 */ /* 0x001fd20000000f00 */
[----:B------:R-:W-:-:S05]  /*24b0*/  @P0 IADD3 R0, R42, -0x2, RZ ;  /* 0xfffffffe2a000810 */ /* 0x000fca0007ffe0ff */
[----:B------:R-:W-:Y:S02]  /*24c0*/  @P0 IMAD R37, R0, c[0x0][0x16c], R5 ;  /* 0x00005b0000250a24 */ /* 0x000fe400078e0205 */
[----:B------:R-:W-:Y:S02]  /*24d0*/  FMUL.FTZ R102, R19, R38 ;  /* 0x0000002613667220 */ /* 0x000fe40000410000 */
[----:B------:R-:W-:Y:S01]  /*24e0*/  @P0 IMAD.WIDE R36, R37, 0x8, R52 ;  /* 0x0000000825240825 */ /* 0x000fe200078e0234 */
[----:B-1----:R-:W-:-:S03]  /*24f0*/  HADD2.F32 R0, -RZ, R32.H0_H0 ;  /* 0x20000020ff007230 */ /* 0x002fc60000004100 */
[----:B------:R-:W-:Y:S01]  /*2500*/  FMUL.FTZ R113, R18, R38 ;  /* 0x0000002612717220 */ /* 0x000fe20000410000 */
[----:B------:R-:W-:Y:S02]  /*2510*/  HADD2.F32 R100, -RZ, R32.H1_H1 ;  /* 0x30000020ff647230 */ /* 0x000fe40000004100 */
[----:B------:R-:W-:-:S03]  /*2520*/  HADD2.F32 R106, -RZ, R64.H1_H1 ;  /* 0x30000040ff6a7230 */ /* 0x000fc60000004100 */
[----:B------:R-:W-:Y:S01]  /*2530*/  MUFU.EX2 R113, R113 ;  /* 0x0000007100717308 */ /* 0x000fe20000000800 */
[--C-:B------:R-:W-:Y:S02]  /*2540*/  HADD2.F32 R99, -RZ, R33.reuse.H0_H0 ;  /* 0x20000021ff637230 */ /* 0x100fe40000004100 */
[----:B------:R-:W-:Y:S02]  /*2550*/  HADD2.F32 R101, -RZ, R33.H1_H1 ;  /* 0x30000021ff657230 */ /* 0x000fe40000004100 */
[----:B------:R-:W-:Y:S01]  /*2560*/  HADD2.F32 R104, -RZ, R65.H1_H1 ;  /* 0x30000041ff687230 */ /* 0x000fe20000004100 */
[----:B------:R-:W-:Y:S04]  /*2570*/  BSSY B0, `(.L_x_8304) ;  /* 0x0000028000007945 */ /* 0x000fe80003800000 */
[----:B------:R-:W-:Y:S01]  /*2580*/  FMUL.FTZ R112, R19, R104 ;  /* 0x0000006813707220 */ /* 0x000fe20000410000 */
[----:B--2---:R0:W-:Y:S04]  /*2590*/  STS.U16 [R26+0x100], R39 ;  /* 0x000100271a007388 */ /* 0x0041e80000000400 */
[----:B---3--:R-:W-:Y:S04]  /*25a0*/  STS.U16 [R26+0x140], R105 ;  /* 0x000140691a007388 */ /* 0x008fe80000000400 */
[----:B----4-:R-:W-:Y:S04]  /*25b0*/  STS.U16 [R26+0x180], R107 ;  /* 0x0001806b1a007388 */ /* 0x010fe80000000400 */
[----:B------:R-:W-:Y:S01]  /*25c0*/  STS.U16 [R26+0x1c0], R85 ;  /* 0x0001c0551a007388 */ /* 0x000fe20000000400 */
[----:B------:R-:W-:-:S06]  /*25d0*/  NOP ;  /* 0x0000000000007918 */ /* 0x000fcc0000000000 */
[----:B------:R-:W1:Y:S04]  /*25e0*/  LDS.64 R34, [R44.X8+0x100] ;  /* 0x000100002c227984 */ /* 0x000e680000008a00 */
[----:B------:R2:W-:Y:S04]  /*25f0*/  STS [R109+0x838], R108 ;  /* 0x0008386c6d007388 */ /* 0x0005e80000000800 */
[----:B------:R-:W-:Y:S01]  /*2600*/  BAR.SYNC.DEFER_BLOCKING 0x0 ;  /* 0x0000000000007b1d */ /* 0x000fe20000010000 */
[----:B0-----:R-:W-:-:S05]  /*2610*/  FMUL.FTZ R39, R21, R38 ;  /* 0x0000002615277220 */ /* 0x001fca0000410000 */
[----:B------:R0:W5:Y:S02]  /*2620*/  @P0 LDG.E R103, [R36.64+0x4] ;  /* 0x0000040424670981 */ /* 0x000164000c1e1900 */
[----:B0-----:R0:W-:Y:S02]  /*2630*/  MUFU.EX2 R37, R102 ;  /* 0x0000006600257308 */ /* 0x0011e40000000800 */
[----:B0-----:R0:W3:Y:S06]  /*2640*/  @P3 LDS R102, [R86.X4+0x103c] ;  /* 0x00103c0056663984 */ /* 0x0010ec0000004800 */
[----:B------:R4:W0:Y:S01]  /*2650*/  MUFU.EX2 R32, R39 ;  /* 0x0000002700207308 */ /* 0x0008220000000800 */
[----:B-1----:R-:W-:-:S02]  /*2660*/  HADD2.F32 R120, -RZ, R35.H0_H0 ;  /* 0x20000023ff787230 */ /* 0x002fc40000004100 */
[----:B------:R-:W-:Y:S02]  /*2670*/  HADD2.F32 R105, -RZ, R35.H1_H1 ;  /* 0x30000023ff697230 */ /* 0x000fe40000004100 */
[----:B--2---:R-:W-:Y:S02]  /*2680*/  HADD2.F32 R109, -RZ, R64.H0_H0 ;  /* 0x20000040ff6d7230 */ /* 0x004fe40000004100 */
[----:B------:R-:W-:Y:S01]  /*2690*/  HADD2.F32 R107, -RZ, R65.H0_H0 ;  /* 0x20000041ff6b7230 */ /* 0x000fe20000004100 */
[----:B------:R-:W-:Y:S01]  /*26a0*/  FMUL.FTZ R120, R15, R120 ;  /* 0x000000780f787220 */ /* 0x000fe20000410000 */
[----:B------:R-:W-:Y:S01]  /*26b0*/  HADD2.F32 R85, -RZ, R34.H1_H1 ;  /* 0x30000022ff557230 */ /* 0x000fe20000004100 */
[----:B------:R-:W-:Y:S02]  /*26c0*/  FMUL.FTZ R33, R20, R109 ;  /* 0x0000006d14217220 */ /* 0x000fe40000410000 */
[----:B----4-:R-:W-:Y:S02]  /*26d0*/  FMUL.FTZ R39, R21, R106 ;  /* 0x0000006a15277220 */ /* 0x010fe40000410000 */
[----:B------:R-:W-:-:S02]  /*26e0*/  FMUL.FTZ R38, R18, R107 ;  /* 0x0000006b12267220 */ /* 0x000fc40000410000 */
[----:B------:R-:W-:Y:S01]  /*26f0*/  FMUL.FTZ R105, R14, R105 ;  /* 0x000000690e697220 */ /* 0x000fe20000410000 */
[----:B------:R-:W-:Y:S01]  /*2700*/  HADD2.F32 R84, -RZ, R34.H0_H0 ;  /* 0x20000022ff547230 */ /* 0x000fe20000004100 */
[----:B0-----:R-:W-:Y:S02]  /*2710*/  FMUL.FTZ R114, R108, R32 ;  /* 0x000000206c727220 */ /* 0x001fe40000410000 */
[----:B------:R-:W-:Y:S02]  /*2720*/  FMUL.FTZ R115, R0, R33 ;  /* 0x0000002100737220 */ /* 0x000fe40000410000 */
[----:B------:R-:W-:Y:S02]  /*2730*/  FMUL.FTZ R35, R100, R39 ;  /* 0x0000002764237220 */ /* 0x000fe40000410000 */
[----:B------:R-:W-:Y:S02]  /*2740*/  FMUL.FTZ R110, R99, R38 ;  /* 0x00000026636e7220 */ /* 0x000fe40000410000 */
[----:B------:R-:W-:-:S02]  /*2750*/  FMUL.FTZ R118, R16, R85 ;  /* 0x0000005510767220 */ /* 0x000fc40000410000 */
[----:B------:R-:W-:Y:S01]  /*2760*/  FFMA.FTZ R36, R37, R105, R120 ;  /* 0x0000006925247223 */ /* 0x000fe20000010078 */
[----:B------:R-:W-:Y:S05]  /*2770*/  @P3 BRA `(.L_x_8305) ;  /* 0x0000007000003947 */ /* 0x000fea0003800000 */
[----:B------:R-:W-:Y:S01]  /*2780*/  ISETP.NE.AND P0, PT, R42, c[0x0][0x174], PT ;  /* 0x00005d002a007a0c */ /* 0x000fe20003f05270 */
[----:B---3--:R-:W-:-:S12]  /*2790*/  HFMA2.MMA R102, -RZ, RZ, 1.875, 0 ;  /* 0x3f800000ff667435 */ /* 0x008fd800000001ff */
[----:B------:R-:W-:-:S04]  /*27a0*/  @P0 LEA.HI R34, R42, R42, RZ, 0x1 ;  /* 0x0000002a2a220211 */ /* 0x000fc800078f08ff */
[----:B------:R-:W-:-:S05]  /*27b0*/  @P0 LOP3.LUT R85, R34, 0xfffffe, RZ, 0xc0, !PT ;  /* 0x00fffffe22550812 */ /* 0x000fca00078ec0ff */
[----:B------:R-:W-:-:S05]  /*27c0*/  @P0 IMAD.IADD R34, R42, 0x1, -R85 ;  /* 0x000000012a220824 */ /* 0x000fca00078e0a55 */
[----:B------:R-:W-:-:S05]  /*27d0*/  @P0 LEA R34, R34, R5, 0x8 ;  /* 0x0000000522220211 */ /* 0x000fca00078e40ff */
[----:B------:R0:W1:Y:S02]  /*27e0*/  @P0 LDS R102, [R34.X4+0x838] ;  /* 0x0008380022660984 */ /* 0x0000640000004800 */
.L_x_8305:
[----:B------:R-:W-:Y:S05]  /*27f0*/  BSYNC B0 ;  /* 0x0000000000007941 */ /* 0x000fea0003800000 */
.L_x_8304:
[----:B-1-3--:R-:W-:Y:S01]  /*2800*/  FMUL.FTZ R122, R37, R102 ;  /* 0x00000066257a7220 */ /* 0x00afe20000410000 */
[----:B------:R-:W-:Y:S01]  /*2810*/  ISETP.NE.AND P4, PT, R31, 0x1f, PT ;  /* 0x0000001f1f00780c */ /* 0x000fe20003f85270 */
[----:B0-----:R-:W-:Y:S01]  /*2820*/  FFMA.FTZ R34, R32, R115, R35 ;  /* 0x0000007320227223 */ /* 0x001fe20000010023 */
[----:B------:R-:W-:Y:S01]  /*2830*/  ISETP.GE.AND P0, PT, R44, 0x1, PT ;  /* 0x000000012c00780c */ /* 0x000fe20003f06270 */
[----:B------:R-:W-:Y:S01]  /*2840*/  FMUL.FTZ R111, R17, R84 ;  /* 0x00000054116f7220 */ /* 0x000fe20000410000 */
[----:B------:R-:W-:Y:S01]  /*2850*/  ISETP.GE.U32.AND P5, PT, R31, 0x18, PT ;  /* 0x000000181f00780c */ /* 0x000fe20003fa6070 */
[C---:B------:R-:W-:Y:S01]  /*2860*/  FFMA.FTZ R119, R113.reuse, R36, R118 ;  /* 0x0000002471777223 */ /* 0x040fe20000010076 */
[----:B------:R-:W-:Y:S01]  /*2870*/  BSSY B0, `(.L_x_8306) ;  /* 0x0000089000007945 */ /* 0x000fe20003800000 */
[C---:B------:R-:W-:Y:S02]  /*2880*/  FMUL.FTZ R85, R113.reuse, R122 ;  /* 0x0000007a71557220 */ /* 0x040fe40000410000 */
        /* <DEDUP_REMOVED lines=32> */
[----:B------:R-:W-:Y:S02]  /*2a90*/  IMAD.SHL.U32 R114, R5, 0x8, RZ ;  /* 0x0000000805727824 */ /* 0x000fe400078e00ff */
[----:B-1----:R-:W-:Y:S01]  /*2aa0*/  @!P0 FMUL.FTZ R34, R34, R117 ;  /* 0x0000007522228220 */ /* 0x002fe20000410000 */
[----:B------:R-:W-:Y:S01]  /*2ab0*/  ISETP.GE.AND P0, PT, R42, c[0x0][0x174], PT ;  /* 0x00005d002a007a0c */ /* 0x000fe20003f06270 */
[----:B------:R-:W0:Y:S01]  /*2ac0*/  SHFL.DOWN PT, R117, R119, 0x8, 0x1f ;  /* 0x09001f0077757f89 */ /* 0x000e2200000e0000 */
[----:B--2---:R-:W-:Y:S02]  /*2ad0*/  @P4 FFMA.FTZ R124, R125, R85, R124 ;  /* 0x000000557d7c4223 */ /* 0x004fe4000001007c */
[----:B------:R-:W-:Y:S01]  /*2ae0*/  ISETP.NE.OR P0, PT, R31, RZ, P0 ;  /* 0x000000ff1f00720c */ /* 0x000fe20000705670 */
[----:B------:R-:W1:Y:S01]  /*2af0*/  SHFL.DOWN PT, R121, R34, 0x8, 0x1f ;  /* 0x09001f0022797f89 */ /* 0x000e6200000e0000 */
[----:B------:R-:W-:Y:S01]  /*2b00*/  MOV R85, RZ ;  /* 0x000000ff00557202 */ /* 0x000fe20000000f00 */
[----:B---3--:R-:W-:Y:S01]  /*2b10*/  @P4 FMUL.FTZ R125, R125, R84 ;  /* 0x000000547d7d4220 */ /* 0x008fe20000410000 */
[----:B------:R-:W-:Y:S01]  /*2b20*/  HFMA2.MMA R84, -RZ, RZ, 1.875, 0 ;  /* 0x3f800000ff547435 */ /* 0x000fe200000001ff */
[----:B------:R-:W2:Y:S01]  /*2b30*/  SHFL.UP PT, R123, R124, 0x8, RZ ;  /* 0x050000007c7b7989 */ /* 0x000ea200000e00ff */
[----:B------:R-:W-:-:S03]  /*2b40*/  ISETP.GE.AND P4, PT, R44, 0x8, PT ;  /* 0x000000082c00780c */ /* 0x000fc60003f86270 */
[----:B------:R-:W3:Y:S05]  /*2b50*/  SHFL.UP PT, R122, R125, 0x8, RZ ;  /* 0x050000007d7a7989 */ /* 0x000eea00000e00ff */
[----:B------:R-:W-:Y:S01]  /*2b60*/  @!P0 LDS.64 R84, [R114+0x10b8] ;  /* 0x0010b80072548984 */ /* 0x000fe20000000a00 */
[----:B------:R-:W-:Y:S01]  /*2b70*/  ISETP.GE.AND P0, PT, R44, 0x10, PT ;  /* 0x000000102c00780c */ /* 0x000fe20003f06270 */
[C---:B0-----:R-:W-:Y:S02]  /*2b80*/  @!P5 FFMA.FTZ R119, R34.reuse, R117, R119 ;  /* 0x000000752277d223 */ /* 0x041fe40000010077 */
[----:B-1----:R-:W-:-:S03]  /*2b90*/  @!P5 FMUL.FTZ R34, R34, R121 ;  /* 0x000000792222d220 */ /* 0x002fc60000410000 */
        /* <DEDUP_REMOVED lines=8> */
[----:B------:R-:W-:Y:S01]  /*2c20*/  SHFL.IDX PT, R121, R85, RZ, 0x1f ;  /* 0x00001fff55797589 */ /* 0x000fe200000e0000 */
[----:B-1----:R-:W-:Y:S02]  /*2c30*/  @!P4 FMUL.FTZ R34, R34, R123 ;  /* 0x0000007b2222c220 */ /* 0x002fe40000410000 */
[----:B--2---:R-:W-:-:S03]  /*2c40*/  @P0 FFMA.FTZ R124, R125, R122, R124 ;  /* 0x0000007a7d7c0223 */ /* 0x004fc6000001007c */
[----:B------:R-:W-:Y:S01]  /*2c50*/  SHFL.DOWN PT, R123, R34, 0x1, 0x1f ;  /* 0x08201f00227b7f89 */ /* 0x000fe200000e0000 */
[----:B---3--:R-:W-:-:S03]  /*2c60*/  @P0 FMUL.FTZ R125, R125, R117 ;  /* 0x000000757d7d0220 */ /* 0x008fc60000410000 */
[----:B------:R-:W0:Y:S04]  /*2c70*/  SHFL.DOWN PT, R122, R119, 0x1, 0x1f ;  /* 0x08201f00777a7f89 */ /* 0x000e2800000e0000 */
[----:B-----5:R1:W-:Y:S04]  /*2c80*/  SHFL.IDX PT, R117, R103, RZ, 0x1f ;  /* 0x00001fff67757589 */ /* 0x0203e800000e0000 */
[----:B------:R-:W-:Y:S04]  /*2c90*/  SHFL.UP PT, R124, R124, 0x1, RZ ;  /* 0x042000007c7c7989 */ /* 0x000fe800000e00ff */
[----:B------:R-:W2:Y:S04]  /*2ca0*/  SHFL.UP PT, R125, R125, 0x1, RZ ;  /* 0x042000007d7d7989 */ /* 0x000ea800000e00ff */
[----:B------:R-:W-:Y:S04]  /*2cb0*/  SHFL.IDX PT, R119, R119, RZ, 0x1f ;  /* 0x00001fff77777589 */ /* 0x000fe800000e0000 */
[----:B------:R-:W3:Y:S01]  /*2cc0*/  SHFL.IDX PT, R34, R34, RZ, 0x1f ;  /* 0x00001fff22227589 */ /* 0x000ee200000e0000 */
[----:B0-----:R-:W-:Y:S01]  /*2cd0*/  @P3 FFMA.FTZ R121, R123, R121, R122 ;  /* 0x000000797b793223 */ /* 0x001fe2000001007a */
[----:B------:R-:W-:-:S03]  /*2ce0*/  IADD3 R122, -R62, c[0x0][0x168], -R86 ;  /* 0x00005a003e7a7a10 */ /* 0x000fc60007ffe956 */
[----:B------:R-:W-:Y:S01]  /*2cf0*/  FFMA.FTZ R102, R121, R102, R105 ;  /* 0x0000006679667223 */ /* 0x000fe20000010069 */
[C---:B------:R-:W-:Y:S02]  /*2d00*/  ISETP.GE.AND P0, PT, R122.reuse, 0x1, PT ;  /* 0x000000017a00780c */ /* 0x040fe40003f06270 */
[C---:B------:R-:W-:Y:S01]  /*2d10*/  ISETP.GE.AND P3, PT, R122.reuse, 0x41, PT ;  /* 0x000000417a00780c */ /* 0x040fe20003f66270 */
[----:B------:R-:W-:Y:S01]  /*2d20*/  FFMA.FTZ R105, R37, R102, R120 ;  /* 0x0000006625697223 */ /* 0x000fe20000010078 */
[----:B------:R-:W-:-:S03]  /*2d30*/  ISETP.GE.AND P4, PT, R122, 0x61, PT ;  /* 0x000000617a00780c */ /* 0x000fc60003f86270 */
[----:B-1----:R-:W-:Y:S02]  /*2d40*/  FFMA.FTZ R103, R113, R105, R118 ;  /* 0x0000006971677223 */ /* 0x002fe40000010076 */
[----:B--2---:R-:W-:Y:S01]  /*2d50*/  @P2 FFMA.FTZ R117, R125, R117, R124 ;  /* 0x000000757d752223 */ /* 0x004fe2000001007c */
[----:B------:R-:W-:Y:S01]  /*2d60*/  ISETP.GE.AND P2, PT, R122, 0x21, PT ;  /* 0x000000217a00780c */ /* 0x000fe20003f46270 */
[----:B------:R-:W-:Y:S02]  /*2d70*/  FFMA.FTZ R111, R32, R103, R111 ;  /* 0x00000067206f7223 */ /* 0x000fe4000001006f */
[----:B------:R-:W-:Y:S02]  /*2d80*/  FFMA.FTZ R118, R108, R117, R115 ;  /* 0x000000756c767223 */ /* 0x000fe40000010073 */
[----:B---3--:R-:W-:Y:S02]  /*2d90*/  FFMA.FTZ R85, R34, R85, R119 ;  /* 0x0000005522557223 */ /* 0x008fe40000010077 */
[----:B------:R-:W-:-:S02]  /*2da0*/  FMUL.FTZ R115, R19, R102 ;  /* 0x0000006613737220 */ /* 0x000fc40000410000 */
[----:B------:R-:W-:Y:S02]  /*2db0*/  FMUL.FTZ R120, R18, R105 ;  /* 0x0000006912787220 */ /* 0x000fe40000410000 */
[----:B------:R-:W-:Y:S02]  /*2dc0*/  FMUL.FTZ R121, R21, R103 ;  /* 0x0000006715797220 */ /* 0x000fe40000410000 */
[----:B------:R-:W-:Y:S02]  /*2dd0*/  FMUL.FTZ R119, R20, R111 ;  /* 0x0000006f14777220 */ /* 0x000fe40000410000 */
[----:B------:R-:W-:Y:S02]  /*2de0*/  FMUL.FTZ R84, R34, R84 ;  /* 0x0000005422547220 */ /* 0x000fe40000410000 */
[----:B------:R-:W-:Y:S02]  /*2df0*/  FFMA.FTZ R117, R32, R118, R35 ;  /* 0x0000007620757223 */ /* 0x000fe40000010023 */
[----:B------:R-:W-:Y:S01]  /*2e00*/  FFMA.FTZ R108, R0, -R33, R118 ;  /* 0x80000021006c7223 */ /* 0x000fe20000010076 */
[----:B------:R0:W-:Y:S01]  /*2e10*/  @!P1 STS.64 [R114+0x10b8], R84 ;  /* 0x0010b85472009388 */ /* 0x0001e20000000a00 */
[----:B------:R-:W-:-:S02]  /*2e20*/  FMUL.FTZ R35, R104, R115 ;  /* 0x0000007368237220 */ /* 0x000fc40000410000 */
[----:B------:R-:W-:Y:S02]  /*2e30*/  FMUL.FTZ R34, R107, R120 ;  /* 0x000000786b227220 */ /* 0x000fe40000410000 */
[----:B------:R-:W-:Y:S02]  /*2e40*/  FMUL.FTZ R33, R106, R121 ;  /* 0x000000796a217220 */ /* 0x000fe40000410000 */
[----:B------:R-:W-:Y:S02]  /*2e50*/  FMUL.FTZ R32, R109, R119 ;  /* 0x000000776d207220 */ /* 0x000fe40000410000 */
[----:B------:R-:W-:Y:S02]  /*2e60*/  FFMA.FTZ R122, R113, R117, R110 ;  /* 0x00000075717a7223 */ /* 0x000fe4000001006e */
[----:B------:R-:W-:Y:S01]  /*2e70*/  FFMA.FTZ R110, R100, -R39, R117 ;  /* 0x80000027646e7223 */ /* 0x000fe20000010075 */
[----:B------:R1:W-:Y:S01]  /*2e80*/  STS.128 [R86.X16+0x200], R32 ;  /* 0x0002002056007388 */ /* 0x0003e2000000cc00 */
[----:B------:R-:W-:-:S02]  /*2e90*/  FFMA.FTZ R39, R37, R122, R36 ;  /* 0x0000007a25277223 */ /* 0x000fc40000010024 */
[----:B------:R-:W-:Y:S01]  /*2ea0*/  FFMA.FTZ R119, R108, R119, RZ ;  /* 0x000000776c777223 */ /* 0x000fe200000100ff */
[----:B------:R-:W-:Y:S01]  /*2eb0*/  BAR.SYNC.DEFER_BLOCKING 0x0 ;  /* 0x0000000000007b1d */ /* 0x000fe20000010000 */
[----:B------:R-:W-:Y:S02]  /*2ec0*/  FFMA.FTZ R113, R99, -R38, R122 ;  /* 0x8000002663717223 */ /* 0x000fe4000001007a */
[----:B------:R-:W-:Y:S02]  /*2ed0*/  FFMA.FTZ R112, R101, -R112, R39 ;  /* 0x8000007065707223 */ /* 0x000fe40000010027 */
[----:B------:R-:W-:Y:S01]  /*2ee0*/  FMUL.FTZ R36, R17, R118 ;  /* 0x0000007611247220 */ /* 0x000fe20000410000 */
[----:B------:R-:W-:Y:S01]  /*2ef0*/  SHF.L.U64.HI R118, R4, 0x2, R3 ;  /* 0x0000000204767819 */ /* 0x000fe20000010203 */
[----:B------:R-:W-:Y:S02]  /*2f00*/  FMUL.FTZ R37, R16, R117 ;  /* 0x0000007510257220 */ /* 0x000fe40000410000 */
[----:B------:R-:W-:-:S02]  /*2f10*/  FMUL.FTZ R38, R15, R122 ;  /* 0x0000007a0f267220 */ /* 0x000fc40000410000 */
[----:B------:R-:W-:Y:S02]  /*2f20*/  FMUL.FTZ R39, R14, R39 ;  /* 0x000000270e277220 */ /* 0x000fe40000410000 */
[----:B------:R-:W-:Y:S02]  /*2f30*/  FFMA.FTZ R119, R110, R121, R119 ;  /* 0x000000796e777223 */ /* 0x000fe40000010077 */
[----:B0-----:R-:W-:Y:S02]  /*2f40*/  FMUL.FTZ R84, R112, R115 ;  /* 0x0000007370547220 */ /* 0x001fe40000410000 */
[----:B------:R-:W-:Y:S02]  /*2f50*/  FFMA.FTZ R119, R113, R120, R119 ;  /* 0x0000007871777223 */ /* 0x000fe40000010077 */
[----:B------:R-:W-:Y:S02]  /*2f60*/  IMAD R120, R118, c[0x0][0x2b0], RZ ;  /* 0x0000ac0076787a24 */ /* 0x000fe400078e02ff */
[----:B------:R-:W-:-:S02]  /*2f70*/  FADD.FTZ R84, R119, R84 ;  /* 0x0000005477547221 */ /* 0x000fc40000010000 */
        /* <DEDUP_REMOVED lines=22> */
[----:B0-----:R0:W-:Y:S04]  /*30e0*/  RED.E.ADD.F32.FTZ.RN.STRONG.GPU [R36.64], R121 ;  /* 0x000000792400798e */ /* 0x0011e8000c10e784 */
[----:B-1----:R0:W-:Y:S02]  /*30f0*/  RED.E.ADD.F32.FTZ.RN.STRONG.GPU [R38.64], R119 ;  /* 0x000000772600798e */ /* 0x0021e4000c10e784 */
.L_x_8307:
[----:B-1----:R-:W-:Y:S05]  /*3100*/  BSYNC B0 ;  /* 0x0000000000007941 */ /* 0x002fea0003800000 */
.L_x_8306:
[----:B0-----:R0:W1:Y:S01]  /*3110*/  LDS R119, [R86.X4+0x480] ;  /* 0x0004800056777984 */ /* 0x0010620000004800 */
[----:B------:R-:W-:Y:S01]  /*3120*/  BSSY B0, `(.L_x_8308) ;  /* 0x000000a000007945 */ /* 0x000fe20003800000 */
[C---:B------:R-:W-:Y:S02]  /*3130*/  IMAD R37, R85.reuse, c[0x0][0x2b4], R120 ;  /* 0x0000ad0055257a24 */ /* 0x040fe400078e0278 */
[----:B------:R-:W-:Y:S01]  /*3140*/  IMAD R39, R85, c[0x0][0x2d4], R118 ;  /* 0x0000b50055277a24 */ /* 0x000fe200078e0276 */
[----:B------:R-:W-:Y:S05]  /*3150*/  @!P2 BRA `(.L_x_8309) ;  /* 0x000000600000a947 */ /* 0x000fea0003800000 */
[----:B------:R-:W-:-:S04]  /*3160*/  IMAD.WIDE.U32 R34, R85, c[0x0][0x2b0], R72 ;  /* 0x0000ac0055227a25 */ /* 0x000fc800078e0048 */
[----:B------:R-:W-:-:S04]  /*3170*/  IMAD.WIDE.U32 R32, R85, c[0x0][0x2d0], R78 ;  /* 0x0000b40055207a25 */ /* 0x000fc800078e004e */
[----:B------:R-:W-:Y:S01]  /*3180*/  IMAD.IADD R35, R35, 0x1, R37 ;  /* 0x0000000123237824 */ /* 0x000fe200078e0225 */
[----:B------:R-:W-:-:S04]  /*3190*/  IADD3 R33, R33, R39, RZ ;  /* 0x0000002721217210 */ /* 0x000fc80007ffe0ff */
[----:B--2---:R2:W-:Y:S04]  /*31a0*/  RED.E.ADD.F32.FTZ.RN.STRONG.GPU [R34.64], R117 ;  /* 0x000000752200798e */ /* 0x0045e8000c10e784 */
[----:B-1----:R2:W-:Y:S02]  /*31b0*/  RED.E.ADD.F32.FTZ.RN.STRONG.GPU [R32.64], R119 ;  /* 0x000000772000798e */ /* 0x0025e4000c10e784 */
.L_x_8309:
[----:B------:R-:W-:Y:S05]  /*31c0*/  BSYNC B0 ;  /* 0x0000000000007941 */ /* 0x000fea0003800000 */
.L_x_8308:
[----:B--2---:R2:W0:Y:S01]  /*31d0*/  LDS R117, [R86.X4+0x500] ;  /* 0x0005000056757984 */ /* 0x0044220000004800 */
[----:B------:R-:W-:Y:S01]  /*31e0*/  BSSY B0, `(.L_x_8310) ;  /* 0x0000008000007945 */ /* 0x000fe20003800000 */
[----:B------:R-:W-:Y:S05]  /*31f0*/  @!P3 BRA `(.L_x_8311) ;  /* 0x000000600000b947 */ /* 0x000fea0003800000 */
[----:B------:R-:W-:-:S04]  /*3200*/  IMAD.WIDE.U32 R32, R85, c[0x0][0x2b0], R74 ;  /* 0x0000ac0055207a25 */ /* 0x000fc800078e004a */
[----:B------:R-:W-:Y:S01]  /*3210*/  IMAD.WIDE.U32 R34, R85, c[0x0][0x2d0], R80 ;  /* 0x0000b40055227a25 */ /* 0x000fe200078e0050 */
[----:B------:R-:W-:-:S03]  /*3220*/  IADD3 R33, R37, R33, RZ ;  /* 0x0000002125217210 */ /* 0x000fc60007ffe0ff */
[----:B------:R-:W-:Y:S02]  /*3230*/  IMAD.IADD R35, R39, 0x1, R35 ;  /* 0x0000000127237824 */ /* 0x000fe400078e0223 */
[----:B---3--:R3:W-:Y:S04]  /*3240*/  RED.E.ADD.F32.FTZ.RN.STRONG.GPU [R32.64], R115 ;  /* 0x000000732000798e */ /* 0x0087e8000c10e784 */
[----:B0-----:R3:W-:Y:S02]  /*3250*/  RED.E.ADD.F32.FTZ.RN.STRONG.GPU [R34.64], R117 ;  /* 0x000000752200798e */ /* 0x0017e4000c10e784 */
.L_x_8311:
[----:B------:R-:W-:Y:S05]  /*3260*/  BSYNC B0 ;  /* 0x0000000000007941 */ /* 0x000fea0003800000 */
.L_x_8310:
[----:B---3--:R3:W2:Y:S01]  /*3270*/  LDS R115, [R86.X4+0x580] ;  /* 0x0005800056737984 */ /* 0x0086a20000004800 */
[----:B------:R-:W-:Y:S01]  /*3280*/  BSSY B0, `(.L_x_8312) ;  /* 0x0000008000007945 */ /* 0x000fe20003800000 */
[----:B------:R-:W-:Y:S05]  /*3290*/  @!P4 BRA `(.L_x_8313) ;  /* 0x000000600000c947 */ /* 0x000fea0003800000 */
[----:B------:R-:W-:-:S04]  /*32a0*/  IMAD.WIDE.U32 R32, R85, c[0x0][0x2b0], R76 ;  /* 0x0000ac0055207a25 */ /* 0x000fc800078e004c */
[----:B------:R-:W-:Y:S01]  /*32b0*/  IMAD.WIDE.U32 R34, R85, c[0x0][0x2d0], R82 ;  /* 0x0000b40055227a25 */ /* 0x000fe200078e0052 */
[----:B------:R-:W-:-:S04]  /*32c0*/  IADD3 R33, R37, R33, RZ ;  /* 0x0000002125217210 */ /* 0x000fc80007ffe0ff */
[----:B------:R-:W-:Y:S01]  /*32d0*/  IADD3 R35, R39, R35, RZ ;  /* 0x0000002327237210 */ /* 0x000fe20007ffe0ff */
[----:B----4-:R4:W-:Y:S04]  /*32e0*/  RED.E.ADD.F32.FTZ.RN.STRONG.GPU [R32.64], R114 ;  /* 0x000000722000798e */ /* 0x0109e8000c10e784 */
[----:B--2---:R4:W-:Y:S02]  /*32f0*/  RED.E.ADD.F32.FTZ.RN.STRONG.GPU [R34.64], R115 ;  /* 0x000000732200798e */ /* 0x0049e4000c10e784 */
.L_x_8313:
[----:B------:R-:W-:Y:S05]  /*3300*/  BSYNC B0 ;  /* 0x0000000000007941 */ /* 0x000fea0003800000 */
.L_x_8312:
[----:B----4-:R-:W4:Y:S01]  /*3310*/  SHFL.DOWN P0, R33, R84, 0x1, 0x1f ;  /* 0x08201f0054217f89 */ /* 0x010f220000000000 */
[----:B------:R-:W-:Y:S01]  /*3320*/  FMUL.FTZ R0, R0, R111 ;  /* 0x0000006f00007220 */ /* 0x000fe20000410000 */
[----:B------:R-:W-:Y:S01]  /*3330*/  BSSY B0, `(.L_x_8314) ;  /* 0x000002a000007945 */ /* 0x000fe20003800000 */
        /* <DEDUP_REMOVED lines=9> */
[-C--:B------:R-:W-:Y:S02]  /*33d0*/  FFMA.FTZ R104, R104, R101.reuse, R35 ;  /* 0x0000006568687223 */ /* 0x080fe40000010023 */
[----:B------:R-:W-:Y:S02]  /*33e0*/  FFMA.FTZ R111, R109, R0, R111 ;  /* 0x000000006d6f7223 */ /* 0x000fe4000001006f */
[----:B----4-:R-:W-:Y:S02]  /*33f0*/  @P0 FADD R33, R84, R33 ;  /* 0x0000002154210221 */ /* 0x010fe40000000000 */
[----:B------:R-:W-:Y:S02]  /*3400*/  FFMA.FTZ R11, R18, R32, R11 ;  /* 0x00000020120b7223 */ /* 0x000fe4000001000b */
[----:B------:R-:W-:Y:S01]  /*3410*/  FFMA.FTZ R10, R19, R101, R10 ;  /* 0x00000065130a7223 */ /* 0x000fe2000001000a */
[----:B------:R-:W4:Y:S01]  /*3420*/  SHFL.DOWN P0, R36, R33, 0x2, 0x1f ;  /* 0x08401f0021247f89 */ /* 0x000f220000000000 */
[----:B------:R-:W-:-:S02]  /*3430*/  FFMA.FTZ R13, R20, R0, R13 ;  /* 0x00000000140d7223 */ /* 0x000fc4000001000d */
[----:B------:R-:W-:Y:S02]  /*3440*/  FADD.FTZ R8, R107, R8 ;  /* 0x000000086b087221 */ /* 0x000fe40000010000 */
[----:B------:R-:W-:Y:S02]  /*3450*/  FADD.FTZ R9, R104, R9 ;  /* 0x0000000968097221 */ /* 0x000fe40000010000 */
[----:B------:R-:W-:Y:S02]  /*3460*/  FADD.FTZ R6, R111, R6 ;  /* 0x000000066f067221 */ /* 0x000fe40000010000 */
[----:B----4-:R-:W-:Y:S02]  /*3470*/  @P0 FADD R36, R33, R36 ;  /* 0x0000002421240221 */ /* 0x010fe40000000000 */
[-C--:B------:R-:W-:Y:S02]  /*3480*/  FMUL.FTZ R33, R100, R103.reuse ;  /* 0x0000006764217220 */ /* 0x080fe40000410000 */
[----:B------:R-:W-:Y:S01]  /*3490*/  FMUL.FTZ R103, R2, R103 ;  /* 0x0000006702677220 */ /* 0x000fe20000410000 */
[----:B------:R-:W4:Y:S01]  /*34a0*/  SHFL.DOWN P0, R37, R36, 0x4, 0x1f ;  /* 0x08801f0024257f89 */ /* 0x000f220000000000 */
[----:B------:R-:W-:-:S02]  /*34b0*/  FFMA.FTZ R12, R21, R33, R12 ;  /* 0x00000021150c7223 */ /* 0x000fc4000001000c */
[----:B------:R-:W-:-:S04]  /*34c0*/  FMUL.FTZ R103, R110, R103 ;  /* 0x000000676e677220 */ /* 0x000fc80000410000 */
[----:B------:R-:W-:-:S04]  /*34d0*/  FFMA.FTZ R106, R106, R33, R103 ;  /* 0x000000216a6a7223 */ /* 0x000fc80000010067 */
[----:B------:R-:W-:Y:S02]  /*34e0*/  FADD.FTZ R7, R106, R7 ;  /* 0x000000076a077221 */ /* 0x000fe40000010000 */
[----:B----4-:R-:W-:-:S05]  /*34f0*/  @P0 FADD R37, R36, R37 ;  /* 0x0000002524250221 */ /* 0x010fca0000000000 */
[----:B------:R-:W4:Y:S02]  /*3500*/  SHFL.DOWN P0, R38, R37, 0x8, 0x1f ;  /* 0x09001f0025267f89 */ /* 0x000f240000000000 */
[----:B----4-:R-:W-:Y:S01]  /*3510*/  @P0 FADD R38, R37, R38 ;  /* 0x0000002625260221 */ /* 0x010fe20000000000 */
[----:B------:R-:W-:-:S04]  /*3520*/  ISETP.NE.AND P0, PT, R44, RZ, PT ;  /* 0x000000ff2c00720c */ /* 0x000fc80003f05270 */
[----:B------:R-:W4:Y:S02]  /*3530*/  SHFL.DOWN P2, R39, R38, 0x10, 0x1f ;  /* 0x0a001f0026277f89 */ /* 0x000f240000040000 */
[----:B----4-:R-:W-:-:S07]  /*3540*/  @P2 FADD R39, R38, R39 ;  /* 0x0000002726272221 */ /* 0x010fce0000000000 */
[----:B------:R4:W-:Y:S04]  /*3550*/  @!P0 STS [0x604], R39 ;  /* 0x00060427ff008388 */ /* 0x0009e80000000800 */
[----:B------:R-:W-:Y:S06]  /*3560*/  BAR.SYNC.DEFER_BLOCKING 0x0 ;  /* 0x0000000000007b1d */ /* 0x000fec0000010000 */
[----:B------:R-:W-:Y:S05]  /*3570*/  @P1 BRA `(.L_x_8315) ;  /* 0x0000005000001947 */ /* 0x000fea0003800000 */
[----:B----4-:R-:W-:Y:S01]  /*3580*/  ISETP.NE.AND P0, PT, R42, c[0x0][0x174], PT ;  /* 0x00005d002a007a0c */ /* 0x010fe20003f05270 */
[----:B------:R-:W-:-:S12]  /*3590*/  IMAD.SHL.U32 R2, R5, 0x4, RZ ;  /* 0x0000000405027824 */ /* 0x000fd800078e00ff */
[----:B------:R-:W4:Y:S02]  /*35a0*/  @P0 LDS R0, [R2+0x18b8] ;  /* 0x0018b80002000984 */ /* 0x000f240000000800 */
[----:B----4-:R-:W-:-:S05]  /*35b0*/  @P0 FADD.FTZ R39, R39, R0 ;  /* 0x0000000027270221 */ /* 0x010fca0000010000 */
[----:B------:R4:W-:Y:S02]  /*35c0*/  STS [R2+0x18b8], R39 ;  /* 0x0018b82702007388 */ /* 0x0009e40000000800 */
.L_x_8315:
[----:B----4-:R-:W-:Y:S05]  /*35d0*/  BSYNC B0 ;  /* 0x0000000000007941 */ /* 0x010fea0003800000 */
.L_x_8314:
[----:B------:R-:W-:Y:S02]  /*35e0*/  IADD3 R5, R5, 0x1, RZ ;  /* 0x0000000105057810 */ /* 0x000fe40007ffe0ff */
[----:B------:R-:W-:Y:S02]  /*35f0*/  IADD3 R4, P2, R4, 0x1, RZ ;  /* 0x0000000104047810 */ /* 0x000fe40007f5e0ff */
[----:B------:R-:W-:Y:S02]  /*3600*/  ISETP.GE.AND P0, PT, R5, c[0x0][0x16c], PT ;  /* 0x00005b0005007a0c */ /* 0x000fe40003f06270 */
[----:B------:R-:W-:-:S11]  /*3610*/  IADD3.X R3, RZ, R3, RZ, P2, !PT ;  /* 0x00000003ff037210 */ /* 0x000fd600017fe4ff */
[----:B------:R-:W-:Y:S01]  /*3620*/  @P0 CALL.REL.NOINC `(.L_x_8303) ;  /* 0x0000001000000944 */ /* 0x000fe20003c00000 */
[----:B------:R-:W-:Y:S05]  /*3630*/  BRA `(.L_x_8316) ;  /* 0xffffea3000007947 */ /* 0x000fea000383ffff */
.L_x_8303:
[----:B------:R-:W-:Y:S01]  /*3640*/  BAR.SYNC.DEFER_BLOCKING 0x0 ;  /* 0x0000000000007b1d */ /* 0x000fe20000010000 */
[----:B------:R-:W-:Y:S01]  /*3650*/  F2FP.PACK_AB R20, R12, R13 ;  /* 0x0000000d0c14723e */ /* 0x000fe200000000ff */
[----:B------:R-:W-:Y:S01]  /*3660*/  IMAD R0, R93, c[0x0][0x2d8], RZ ;  /* 0x0000b6005d007a24 */ /* 0x000fe200078e02ff */
[----:B------:R-:W-:Y:S01]  /*3670*/  F2FP.PACK_AB R21, R10, R11 ;  /* 0x0000000b0a15723e */ /* 0x000fe200000000ff */
[----:B------:R-:W-:Y:S02]  /*3680*/  IMAD.WIDE.U32 R2, R95, c[0x0][0x2d8], RZ ;  /* 0x0000b6005f027a25 */ /* 0x000fe400078e00ff */
[----:B------:R-:W-:Y:S02]  /*3690*/  BSSY B0, `(.L_x_8317) ;  /* 0x0000025000007945 */ /* 0x000fe40003800000 */
[----:B------:R-:W-:-:S04]  /*36a0*/  IMAD R11, R97, c[0x0][0x2e0], RZ ;  /* 0x0000b800610b7a24 */ /* 0x000fc800078e02ff */
[----:B------:R-:W-:Y:S01]  /*36b0*/  IMAD R33, R98, c[0x0][0x2e4], R11 ;  /* 0x0000b90062217a24 */ /* 0x000fe200078e020b */
[----:B------:R-:W-:-:S04]  /*36c0*/  LEA R11, P5, R60, c[0x0][0x330], 0x1 ;  /* 0x0000cc003c0b7a11 */ /* 0x000fc800078a08ff */
[----:B------:R-:W-:Y:S01]  /*36d0*/  LEA.HI.X R4, R60, c[0x0][0x334], R61, 0x1, P5 ;  /* 0x0000cd003c047a11 */ /* 0x000fe200028f0c3d */
[----:B------:R4:W-:Y:S01]  /*36e0*/  STS.64 [R44.X8], R20 ;  /* 0x000000142c007388 */ /* 0x0009e20000008a00 */
[----:B------:R-:W-:-:S06]  /*36f0*/  NOP ;  /* 0x0000000000007918 */ /* 0x000fcc0000000000 */
[----:B------:R-:W-:Y:S04]  /*3700*/  LDS.U16 R13, [R26] ;  /* 0x000000001a0d7984 */ /* 0x000fe80000000400 */
[----:B------:R-:W-:Y:S01]  /*3710*/  LDS.U16 R15, [R26+0x40] ;  /* 0x000040001a0f7984 */ /* 0x000fe20000000400 */
[----:B----4-:R-:W-:-:S03]  /*3720*/  IMAD R21, R95, c[0x0][0x2dc], R0 ;  /* 0x0000b7005f157a24 */ /* 0x010fc600078e0200 */
        /* <DEDUP_REMOVED lines=10> */
[----:B------:R-:W4:Y:S02]  /*37d0*/  LDS R5, [0x100] ;  /* 0x00010000ff057984 */ /* 0x000f240000000800 */
[-C--:B----4-:R-:W-:Y:S02]  /*37e0*/  ISETP.GE.AND P4, PT, R60, R5.reuse, PT ;  /* 0x000000053c00720c */ /* 0x090fe40003f86270 */
        /* <DEDUP_REMOVED lines=15> */
.L_x_8318:
[----:B------:R-:W-:Y:S05]  /*38e0*/  BSYNC B0 ;  /* 0x0000000000007941 */ /* 0x000fea0003800000 */
.L_x_8317:
        /* <DEDUP_REMOVED lines=8> */
[----:B------:R5:W-:Y:S03]  /*3970*/  @!P3 STG.E.U16 [R2.64+-0x40], R19 ;  /* 0xffffc0130200b986 */ /* 0x000be6000c101504 */
[----:B------:R-:W-:Y:S01]  /*3980*/  FADD.FTZ R8, R7, R8 ;  /* 0x0000000807087221 */ /* 0x000fe20000010000 */
[----:B------:R-:W-:Y:S03]  /*3990*/  BAR.SYNC.DEFER_BLOCKING 0x0 ;  /* 0x0000000000007b1d */ /* 0x000fe60000010000 */
[----:B------:R-:W-:-:S02]  /*39a0*/  FADD.FTZ R91, R8, R9 ;  /* 0x00000009085b7221 */ /* 0x000fc40000010000 */
[----:B-----5:R-:W-:-:S04]  /*39b0*/  IMAD.WIDE.U32 R2, R95, c[0x0][0x2f8], RZ ;  /* 0x0000be005f027a25 */ /* 0x020fc800078e00ff */
[----:B------:R-:W-:-:S05]  /*39c0*/  IMAD R19, R95, c[0x0][0x2fc], R0 ;  /* 0x0000bf005f137a24 */ /* 0x000fca00078e0200 */
[----:B------:R-:W-:Y:S01]  /*39d0*/  IADD3 R17, R3, R19, RZ ;  /* 0x0000001303117210 */ /* 0x000fe20007ffe0ff */
[----:B------:R-:W-:Y:S01]  /*39e0*/  STS.64 [R44.X8], R4 ;  /* 0x000000042c007388 */ /* 0x000fe20000008a00 */
[----:B------:R-:W-:-:S06]  /*39f0*/  NOP ;  /* 0x0000000000007918 */ /* 0x000fcc0000000000 */
[----:B----4-:R-:W-:Y:S04]  /*3a00*/  LDS.U16 R11, [R26] ;  /* 0x000000001a0b7984 */ /* 0x010fe80000000400 */
        /* <DEDUP_REMOVED lines=19> */
.L_x_8320:
[----:B------:R-:W-:Y:S05]  /*3b40*/  BSYNC B0 ;  /* 0x0000000000007941 */ /* 0x000fea0003800000 */
.L_x_8319:
        /* <DEDUP_REMOVED lines=12> */
[----:B------:R-:W-:Y:S02]  /*3c10*/  ISETP.GT.AND P5, PT, R42, 0x1, PT ;  /* 0x000000012a00780c */ /* 0x000fe40003fa4270 */
[----:B------:R-:W-:Y:S02]  /*3c20*/  IADD3.X R0, R0, c[0x0][0x344], RZ, P4, !PT ;  /* 0x0000d10000007a10 */ /* 0x000fe400027fe4ff */
[----:B------:R-:W-:Y:S02]  /*3c30*/  LEA R2, P3, R23, R2, 0x1 ;  /* 0x0000000217027211 */ /* 0x000fe400078608ff */
[----:B------:R-:W-:-:S02]  /*3c40*/  IADD3 R49, P4, R49, -0x100, RZ ;  /* 0xffffff0031317810 */ /* 0x000fc40007f9e0ff */
[----:B------:R-:W-:Y:S02]  /*3c50*/  LEA.HI.X R3, R23, R0, R3, 0x1, P3 ;  /* 0x0000000017037211 */ /* 0x000fe400018f0c03 */
[----:B------:R-:W-:Y:S02]  /*3c60*/  IADD3 R50, P3, R50, -0x100, RZ ;  /* 0xffffff0032327810 */ /* 0x000fe40007f7e0ff */
[----:B------:R-:W-:Y:S01]  /*3c70*/  IADD3 R41, R41, -0x80, RZ ;  /* 0xffffff8029297810 */ /* 0x000fe20007ffe0ff */
[----:B------:R3:W-:Y:S01]  /*3c80*/  @!P0 STG.E.U16 [R2.64], R13 ;  /* 0x0000000d02008986 */ /* 0x0007e2000c101504 */
[----:B------:R-:W-:Y:S02]  /*3c90*/  IADD3 R47, P0, R47, -0x100, RZ ;  /* 0xffffff002f2f7810 */ /* 0x000fe40007f1e0ff */
[----:B------:R-:W-:Y:S01]  /*3ca0*/  IADD3 R42, R42, -0x1, RZ ;  /* 0xffffffff2a2a7810 */ /* 0x000fe20007ffe0ff */
[----:B------:R3:W-:Y:S01]  /*3cb0*/  @!P1 STG.E.U16 [R2.64+0x40], R21 ;  /* 0x0000401502009986 */ /* 0x0007e2000c101504 */
[----:B------:R-:W-:-:S02]  /*3cc0*/  IADD3 R45, P1, R45, -0x100, RZ ;  /* 0xffffff002d2d7810 */ /* 0x000fc40007f3e0ff */
[----:B------:R-:W-:Y:S01]  /*3cd0*/  IADD3.X R46, R46, -0x1, RZ, P0, !PT ;  /* 0xffffffff2e2e7810 */ /* 0x000fe200007fe4ff */
[----:B------:R3:W-:Y:S01]  /*3ce0*/  @!P2 STG.E.U16 [R2.64+0x80], R33 ;  /* 0x000080210200a986 */ /* 0x0007e2000c101504 */
[----:B------:R-:W-:Y:S02]  /*3cf0*/  IADD3 R89, P2, R89, -0x100, RZ ;  /* 0xffffff0059597810 */ /* 0x000fe40007f5e0ff */
[----:B------:R-:W-:Y:S02]  /*3d00*/  IADD3.X R43, R43, -0x1, RZ, P1, !PT ;  /* 0xffffffff2b2b7810 */ /* 0x000fe40000ffe4ff */
[----:B------:R-:W-:Y:S02]  /*3d10*/  IADD3.X R87, R87, -0x1, RZ, P2, !PT ;  /* 0xffffffff57577810 */ /* 0x000fe400017fe4ff */
[----:B------:R-:W-:Y:S02]  /*3d20*/  IADD3.X R51, R51, -0x1, RZ, P3, !PT ;  /* 0xffffffff33337810 */ /* 0x000fe40001ffe4ff */
[----:B------:R-:W-:Y:S01]  /*3d30*/  IADD3.X R48, R48, -0x1, RZ, P4, !PT ;  /* 0xffffffff30307810 */ /* 0x000fe200027fe4ff */
[----:B------:R-:W-:Y:S01]  /*3d40*/  @!P5 CALL.REL.NOINC `(.L_x_8297) ;  /* 0x000000100000d944 */ /* 0x000fe20003c00000 */
[----:B------:R-:W-:Y:S05]  /*3d50*/  BRA `(.L_x_8321) ;  /* 0xffffcb8000007947 */ /* 0x000fea000383ffff */
.L_x_8297:
[----:B------:R-:W-:Y:S02]  /*3d60*/  ISETP.NE.U32.AND P0, PT, RZ, c[0x0][0x328], PT ;  /* 0x0000ca00ff007a0c */ /* 0x000fe40003f05070 */
[----:B------:R-:W-:-:S02]  /*3d70*/  ISETP.NE.U32.AND P2, PT, RZ, c[0x0][0x348], PT ;  /* 0x0000d200ff007a0c */ /* 0x000fc40003f45070 */
        /* <DEDUP_REMOVED lines=22> */
.L_x_8323:
[----:B---3--:R-:W-:Y:S05]  /*3ee0*/  BSYNC B0 ;  /* 0x0000000000007941 */ /* 0x008fea0003800000 */
.L_x_8322:
[----:B------:R-:W-:Y:S01]  /*3ef0*/  BSSY B0, `(.L_x_8324) ;  /* 0x0000018000007945 */ /* 0x000fe20003800000 */
[----:B------:R-:W-:Y:S05]  /*3f00*/  @!P0 BRA `(.L_x_8325) ;  /* 0x0000015000008947 */ /* 0x000fea0003800000 */
[----:B------:R-:W-:Y:S06]  /*3f10*/  BAR.SYNC.DEFER_BLOCKING 0x0 ;  /* 0x0000000000007b1d */ /* 0x000fec0000010000 */
[----:B------:R-:W3:Y:S04]  /*3f20*/  SHFL.DOWN P0, R0, R91, 0x1, 0x1f ;  /* 0x08201f005b007f89 */ /* 0x000ee80000000000 */
[----:B----4-:R-:W4:Y:S04]  /*3f30*/  S2R R6, SR_LANEID ;  /* 0x0000000000067919 */ /* 0x010f280000000000 */
[----:B------:R-:W2:Y:S01]  /*3f40*/  S2R R9, SR_TID.X ;  /* 0x0000000000097919 */ /* 0x000ea20000002100 */
        /* <DEDUP_REMOVED lines=10> */
[----:B--2---:R-:W-:-:S04]  /*3ff0*/  ISETP.NE.AND P0, PT, R9, RZ, PT ;  /* 0x000000ff0900720c */ /* 0x004fc80003f05270 */
[----:B------:R2:W-:Y:S04]  /*4000*/  @!P1 STS [0x604], R4 ;  /* 0x00060404ff009388 */ /* 0x0005e80000000800 */
[----:B------:R-:W-:Y:S06]  /*4010*/  BAR.SYNC.DEFER_BLOCKING 0x0 ;  /* 0x0000000000007b1d */ /* 0x000fec0000010000 */
[----:B------:R-:W-:Y:S05]  /*4020*/  @P0 BRA `(.L_x_8326) ;  /* 0x0000004000000947 */ /* 0x000fea0003800000 */
[----:B--2---:R2:W-:Y:S01]  /*4030*/  RED.E.ADD.F32.FTZ.RN.STRONG.GPU [R56.64], R4 ;  /* 0x000000043800798e */ /* 0x0045e2000c10e784 */
[----:B------:R-:W-:Y:S01]  /*4040*/  HFMA2.MMA R9, -RZ, RZ, 0, 0 ;  /* 0x00000000ff097435 */ /* 0x000fe200000001ff */
[----:B------:R-:W-:Y:S05]  /*4050*/  BRA `(.L_x_8326) ;  /* 0x0000001000007947 */ /* 0x000fea0003800000 */
.L_x_8325:
[----:B------:R-:W3:Y:S02]  /*4060*/  S2R R9, SR_TID.X ;  /* 0x0000000000097919 */ /* 0x000ee40000002100 */
.L_x_8326:
[----:B--2---:R-:W-:Y:S05]  /*4070*/  BSYNC B0 ;  /* 0x0000000000007941 */ /* 0x004fea0003800000 */
.L_x_8324:
[----:B---3--:R-:W-:-:S13]  /*4080*/  ISETP.GE.AND P0, PT, R9, c[0x0][0x16c], PT ;  /* 0x00005b0009007a0c */ /* 0x008fda0003f06270 */
[----:B------:R-:W-:Y:S05]  /*4090*/  @P0 EXIT ;  /* 0x000000000000094d */ /* 0x000fea0003800000 */
[----:B------:R-:W-:Y:S02]  /*40a0*/  IMAD R97, R97, c[0x0][0x288], RZ ;  /* 0x0000a20061617a24 */ /* 0x000fe400078e02ff */
[----:B------:R-:W-:-:S04]  /*40b0*/  IMAD.WIDE.U32 R2, R98, c[0x0][0x288], RZ ;  /* 0x0000a20062027a25 */ /* 0x000fc800078e00ff */
[----:B------:R-:W-:-:S05]  /*40c0*/  IMAD R13, R98, c[0x0][0x28c], R97 ;  /* 0x0000a300620d7a24 */ /* 0x000fca00078e0261 */
[----:B------:R-:W-:Y:S02]  /*40d0*/  IADD3 R13, R3, R13, RZ ;  /* 0x0000000d030d7210 */ /* 0x000fe40007ffe0ff */
.L_x_8327:
[----:B--2-4-:R2:W3:Y:S01]  /*40e0*/  LDS R11, [R9.X4+0x18b8] ;  /* 0x0018b800090b7984 */ /* 0x0144e20000004800 */
        /* <DEDUP_REMOVED lines=8> */
[----:B--2---:R-:W-:Y:S02]  /*4170*/  IADD3 R9, R9, c[0x0][0x0], RZ ;  /* 0x0000000009097a10 */ /* 0x004fe40007ffe0ff */
[----:B------:R-:W-:-:S04]  /*4180*/  IADD3 R5, R5, R7, RZ ;  /* 0x0000000705057210 */ /* 0x000fc80007ffe0ff */
[----:B------:R-:W-:Y:S02]  /*4190*/  LEA.HI.X R7, R4, c[0x0][0x314], R5, 0x2, P0 ;  /* 0x0000c50004077a11 */ /* 0x000fe400000f1405 */
[----:B------:R-:W-:-:S03]  /*41a0*/  ISETP.GE.AND P0, PT, R9, c[0x0][0x16c], PT ;  /* 0x00005b0009007a0c */ /* 0x000fc60003f06270 */
[----:B---3--:R2:W-:Y:S10]  /*41b0*/  RED.E.ADD.F32.FTZ.RN.STRONG.GPU [R6.64], R11 ;  /* 0x0000000b0600798e */ /* 0x0085f4000c10e784 */
[----:B------:R-:W-:Y:S05]  /*41c0*/  @!P0 BRA `(.L_x_8327) ;  /* 0xffffff1000008947 */ /* 0x000fea000383ffff */
[----:B------:R-:W-:Y:S05]  /*41d0*/  EXIT ;  /* 0x000000000000794d */ /* 0x000fea0003800000 */
.L_x_8328:
        /* <DEDUP_REMOVED lines=10> */
.L_x_9145:


//--------------------- .text._Z25selective_scan_bwd_kernelI32Selective_Scan_bwd_kernel_traitsILi32ELi4ELb0ELb1ELb1ELb1ELb0EN3c104HalfEfEEv12SSMParamsBwd --------------------------
	.section	.text._Z25selective_scan_bwd_kernelI32Selective_Scan_bwd_kernel_traitsILi32ELi4ELb0ELb1ELb1ELb1ELb0EN3c104HalfEfEEv12SSMParamsBwd,"ax",@progbits
	.sectioninfo	@"SHI_REGISTERS=128"
	.align	128
        .global         _Z25selective_scan_bwd_kernelI32Selective_Scan_bwd_kernel_traitsILi32ELi4ELb0ELb1ELb1ELb1ELb0EN3c104HalfEfEEv12SSMParamsBwd
        .type           _Z25selective_scan_bwd_kernelI32Selective_Scan_bwd_kernel_traitsILi32ELi4ELb0ELb1ELb1ELb1ELb0EN3c104HalfEfEEv12SSMParamsBwd,@function
        .size           _Z25selective_scan_bwd_kernelI32Selective_Scan_bwd_kernel_traitsILi32ELi4ELb0ELb1ELb1ELb1ELb0EN3c104HalfEfEEv12SSMParamsBwd,(.L_x_9146 - _Z25selective_scan_bwd_kernelI32Selective_Scan_bwd_kernel_traitsILi32ELi4ELb0ELb1ELb1ELb1ELb0EN3c104HalfEfEEv12SSMParamsBwd)
        .other          _Z25selective_scan_bwd_kernelI32Selective_Scan_bwd_kernel_traitsILi32ELi4ELb0ELb1ELb1ELb1ELb0EN3c104HalfEfEEv12SSMParamsBwd,@"STO_CUDA_ENTRY STV_DEFAULT"
_Z25selective_scan_bwd_kernelI32Selective_Scan_bwd_kernel_traitsILi32ELi4ELb0ELb1ELb1ELb1ELb0EN3c104HalfEfEEv12SSMParamsBwd:
.text._Z25selective_scan_bwd_kernelI32Selective_Scan_bwd_kernel_traitsILi32ELi4ELb0ELb1ELb1ELb1ELb0EN3c104HalfEfEEv12SSMParamsBwd:
        /* <DEDUP_REMOVED lines=8> */
[----:B------:R-:W-:Y:S01]  /*0080*/  IMAD.MOV.U32 R91, RZ, RZ, RZ ;  /* 0x000000ffff5b7224 */ /* 0x000fe200078e00ff */
        /* <DEDUP_REMOVED lines=22> */
[C---:B------:R-:W-:Y:S01]  /*01f0*/  IMAD R15, R87.reuse, c[0x0][0x194], R14 ;  /* 0x00006500570f7a24 */ /* 0x040fe200078e020e */
[----:B------:R-:W-:Y:S01]  /*0200*/  CS2R R58, SRZ ;  /* 0x00000000003a7805 */ /* 0x000fe2000001ff00 */
[----:B--2---:R-:W-:Y:S01]  /*0210*/  HFMA2.MMA R6, -RZ, RZ, 0, 0 ;  /* 0x00000000ff067435 */ /* 0x004fe200000001ff */
[----:B-1----:R-:W-:Y:S01]  /*0220*/  IMAD.WIDE.U32 R4, R87, c[0x0][0x1e0], RZ ;  /* 0x0000780057047a25 */ /* 0x002fe200078e00ff */
[----:B------:R-:W-:Y:S01]  /*0230*/  CS2R R60, SRZ ;  /* 0x00000000003c7805 */ /* 0x000fe2000001ff00 */
[----:B------:R-:W-:Y:S01]  /*0240*/  HFMA2.MMA R94, -RZ, RZ, 0, 0 ;  /* 0x00000000ff5e7435 */ /* 0x000fe200000001ff */
[----:B------:R-:W-:Y:S01]  /*0250*/  MOV R96, RZ ;  /* 0x000000ff00607202 */ /* 0x000fe20000000f00 */
[----:B------:R-:W-:Y:S01]  /*0260*/  IMAD R19, R95, c[0x0][0x1e8], RZ ;  /* 0x00007a005f137a24 */ /* 0x000fe200078e02ff */
[----:B------:R-:W-:Y:S01]  /*0270*/  IADD3 R5, R5, R13, RZ ;  /* 0x0000000d05057210 */ /* 0x000fe20007ffe0ff */
[----:B------:R-:W-:Y:S01]  /*0280*/  IMAD.MOV.U32 R13, RZ, RZ, c[0x0][0x174] ;  /* 0x00005d00ff0d7624 */ /* 0x000fe200078e00ff */
[----:B---3--:R-:W-:Y:S01]  /*0290*/  IADD3 R8, RZ, -R7, RZ ;  /* 0x80000007ff087210 */ /* 0x008fe20007ffe0ff */
[----:B------:R-:W-:-:S02]  /*02a0*/  IMAD R21, R95, c[0x0][0x280], RZ ;  /* 0x0000a0005f157a24 */ /* 0x000fc400078e02ff */
[----:B------:R-:W-:Y:S01]  /*02b0*/  IMAD.WIDE.U32 R4, R98, c[0x0][0x1e8], R4 ;  /* 0x00007a0062047a25 */ /* 0x000fe200078e0004 */
[C---:B------:R-:W-:Y:S02]  /*02c0*/  ISETP.GE.AND P3, PT, R13.reuse, 0x1, PT ;  /* 0x000000010d00780c */ /* 0x040fe40003f66270 */
[----:B------:R-:W-:Y:S01]  /*02d0*/  LEA R13, R13, 0xffffff80, 0x7 ;  /* 0xffffff800d0d7811 */ /* 0x000fe200078e38ff */
[----:B------:R-:W-:Y:S02]  /*02e0*/  IMAD R3, R8, R17, RZ ;  /* 0x0000001108037224 */ /* 0x000fe400078e02ff */
[----:B------:R-:W-:Y:S02]  /*02f0*/  IMAD R8, R55, c[0x0][0x1d0], RZ ;  /* 0x0000740037087a24 */ /* 0x000fe400078e02ff */
[----:B------:R-:W-:-:S04]  /*0300*/  IMAD.HI.U32 R7, R7, R3, R6 ;  /* 0x0000000307077227 */ /* 0x000fc800078e0006 */
[----:B------:R-:W-:Y:S02]  /*0310*/  IMAD R11, R87, c[0x0][0x1d4], R8 ;  /* 0x00007500570b7a24 */ /* 0x000fe400078e0208 */
[----:B------:R-:W-:-:S04]  /*0320*/  IMAD.HI.U32 R53, R7, R2, RZ ;  /* 0x0000000207357227 */ /* 0x000fc800078e00ff */
[----:B------:R-:W-:Y:S02]  /*0330*/  IMAD.MOV R0, RZ, RZ, -R53 ;  /* 0x000000ffff007224 */ /* 0x000fe400078e0a35 */
[----:B------:R-:W-:-:S04]  /*0340*/  IMAD.WIDE.U32 R8, R87, c[0x0][0x190], RZ ;  /* 0x0000640057087a25 */ /* 0x000fc800078e00ff */
[----:B------:R-:W-:Y:S01]  /*0350*/  IMAD R0, R17, R0, R2 ;  /* 0x0000000011007224 */ /* 0x000fe200078e0202 */
[----:B------:R-:W-:Y:S01]  /*0360*/  IADD3 R9, R9, R15, RZ ;  /* 0x0000000f09097210 */ /* 0x000fe20007ffe0ff */
[----:B------:R-:W-:Y:S01]  /*0370*/  IMAD.WIDE.U32 R2, R87, c[0x0][0x1d0], RZ ;  /* 0x0000740057027a25 */ /* 0x000fe200078e00ff */
[----:B------:R-:W-:Y:S02]  /*0380*/  SHF.R.S32.HI R15, RZ, 0x1f, R13 ;  /* 0x0000001fff0f7819 */ /* 0x000fe4000001140d */
[----:B------:R-:W-:Y:S01]  /*0390*/  ISETP.GT.U32.AND P4, PT, R17, R0, PT ;  /* 0x000000001100720c */ /* 0x000fe20003f84070 */
[----:B------:R-:W-:Y:S01]  /*03a0*/  IMAD.WIDE.U32 R6, R87, c[0x0][0x278], RZ ;  /* 0x00009e0057067a25 */ /* 0x000fe200078e00ff */
[----:B------:R-:W-:-:S03]  /*03b0*/  IADD3 R3, R3, R11, RZ ;  /* 0x0000000b03037210 */ /* 0x000fc60007ffe0ff */
[----:B------:R-:W-:Y:S02]  /*03c0*/  IMAD R11, R87, c[0x0][0x27c], R12 ;  /* 0x00009f00570b7a24 */ /* 0x000fe400078e020c */
[----:B------:R-:W-:-:S04]  /*03d0*/  IMAD.WIDE.U32 R2, R98, c[0x0][0x1d8], R2 ;  /* 0x0000760062027a25 */ /* 0x000fc800078e0002 */
[----:B------:R-:W-:Y:S02]  /*03e0*/  IMAD.IADD R7, R7, 0x1, R11 ;  /* 0x0000000107077824 */ /* 0x000fe400078e020b */
[-C--:B------:R-:W-:Y:S01]  /*03f0*/  @!P4 IADD3 R0, R0, -R17.reuse, RZ ;  /* 0x800000110000c210 */ /* 0x080fe20007ffe0ff */
[C---:B------:R-:W-:Y:S01]  /*0400*/  IMAD R19, R98.reuse, c[0x0][0x1ec], R19 ;  /* 0x00007b0062137a24 */ /* 0x040fe200078e0213 */
[----:B------:R-:W-:Y:S01]  /*0410*/  @!P4 IADD3 R53, R53, 0x1, RZ ;  /* 0x000000013535c810 */ /* 0x000fe20007ffe0ff */
[----:B------:R-:W-:Y:S01]  /*0420*/  IMAD.WIDE.U32 R6, R98, c[0x0][0x280], R6 ;  /* 0x0000a00062067a25 */ /* 0x000fe200078e0006 */
[----:B------:R-:W-:Y:S02]  /*0430*/  ISETP.GE.U32.AND P2, PT, R0, R17, PT ;  /* 0x000000110000720c */ /* 0x000fe40003f46070 */
[----:B------:R-:W-:Y:S01]  /*0440*/  IADD3 R54, P4, R13, R4, RZ ;  /* 0x000000040d367210 */ /* 0x000fe20007f9e0ff */
[----:B------:R-:W-:Y:S01]  /*0450*/  IMAD R17, R95, c[0x0][0x1d8], RZ ;  /* 0x000076005f117a24 */ /* 0x000fe200078e02ff */
[----:B------:R-:W-:Y:S01]  /*0460*/  IADD3 R50, P5, R13, R6, RZ ;  /* 0x000000060d327210 */ /* 0x000fe20007fbe0ff */
[----:B------:R-:W-:Y:S01]  /*0470*/  IMAD R0, R55, c[0x0][0x1b0], RZ ;  /* 0x00006c0037007a24 */ /* 0x000fe200078e02ff */
[----:B------:R-:W-:Y:S01]  /*0480*/  IADD3.X R5, R15, R5, R19, P4, !PT ;  /* 0x000000050f057210 */ /* 0x000fe200027fe413 */
[----:B------:R-:W-:-:S02]  /*0490*/  IMAD R17, R98, c[0x0][0x1dc], R17 ;  /* 0x0000770062117a24 */ /* 0x000fc400078e0211 */
[----:B------:R-:W-:Y:S02]  /*04a0*/  IMAD R23, R87, c[0x0][0x1b4], R0 ;  /* 0x00006d0057177a24 */ /* 0x000fe400078e0200 */
[----:B------:R-:W-:Y:S02]  /*04b0*/  IMAD R21, R98, c[0x0][0x284], R21 ;  /* 0x0000a10062157a24 */ /* 0x000fe400078e0215 */
[----:B------:R-:W-:Y:S01]  /*04c0*/  @P2 IADD3 R53, R53, 0x1, RZ ;  /* 0x0000000135352810 */ /* 0x000fe20007ffe0ff */
[----:B------:R-:W-:Y:S01]  /*04d0*/  IMAD.WIDE.U32 R10, R87, c[0x0][0x1b0], RZ ;  /* 0x00006c00570a7a25 */ /* 0x000fe200078e00ff */
[----:B------:R-:W-:Y:S02]  /*04e0*/  IADD3 R90, P2, R13, R2, RZ ;  /* 0x000000020d5a7210 */ /* 0x000fe40007f5e0ff */
[----:B------:R-:W-:Y:S02]  /*04f0*/  @!P1 IADD3 R53, -R53, RZ, RZ ;  /* 0x000000ff35359210 */ /* 0x000fe40007ffe1ff */
[----:B------:R-:W-:-:S02]  /*0500*/  @!P0 LOP3.LUT R53, RZ, c[0x0][0x178], RZ, 0x33, !PT ;  /* 0x00005e00ff358a12 */ /* 0x000fc400078e33ff */
[----:B------:R-:W-:Y:S02]  /*0510*/  IADD3.X R3, R15, R3, R17, P2, !PT ;  /* 0x000000030f037210 */ /* 0x000fe400017fe411 */
[----:B------:R-:W-:Y:S01]  /*0520*/  SHF.R.S32.HI R51, RZ, 0x1f, R53 ;  /* 0x0000001fff337819 */ /* 0x000fe20000011435 */
[----:B------:R-:W-:Y:S01]  /*0530*/  IMAD.WIDE.U32 R8, R53, c[0x0][0x1a8], R8 ;  /* 0x00006a0035087a25 */ /* 0x000fe200078e0008 */
[C---:B------:R-:W-:Y:S02]  /*0540*/  LEA R92, P0, R90.reuse, c[0x0][0x240], 0x1 ;  /* 0x000090005a5c7a11 */ /* 0x040fe400078008ff */
[----:B------:R-:W-:Y:S01]  /*0550*/  IADD3.X R7, R15, R7, R21, P5, !PT ;  /* 0x000000070f077210 */ /* 0x000fe20002ffe415 */
[C---:B------:R-:W-:Y:S01]  /*0560*/  IMAD R0, R51.reuse, c[0x0][0x1a8], RZ ;  /* 0x00006a0033007a24 */ /* 0x040fe200078e02ff */
[----:B------:R-:W-:Y:S01]  /*0570*/  LEA.HI.X R90, R90, c[0x0][0x244], R3, 0x1, P0 ;  /* 0x000091005a5a7a11 */ /* 0x000fe200000f0c03 */
[----:B------:R-:W-:Y:S01]  /*0580*/  IMAD R2, R51, c[0x0][0x1c8], RZ ;  /* 0x0000720033027a24 */ /* 0x000fe200078e02ff */
[----:B------:R-:W-:Y:S01]  /*0590*/  ISETP.NE.U32.AND P0, PT, RZ, c[0x0][0x260], PT ;  /* 0x00009800ff007a0c */ /* 0x000fe20003f05070 */
[----:B------:R-:W-:Y:S01]  /*05a0*/  IMAD R3, R53, c[0x0][0x1ac], R0 ;  /* 0x00006b0035037a24 */ /* 0x000fe200078e0200 */
[----:B------:R-:W-:-:S02]  /*05b0*/  LEA R86, P1, R54, c[0x0][0x248], 0x1 ;  /* 0x0000920036567a11 */ /* 0x000fc400078208ff */
[----:B------:R-:W-:Y:S01]  /*05c0*/  LEA R52, P2, R50, c[0x0][0x308], 0x1 ;  /* 0x0000c20032347a11 */ /* 0x000fe200078408ff */
[----:B------:R-:W-:Y:S01]  /*05d0*/  IMAD.IADD R0, R9, 0x1, R3 ;  /* 0x0000000109007824 */ /* 0x000fe200078e0203 */
[----:B------:R-:W-:Y:S02]  /*05e0*/  ISETP.NE.AND.EX P0, PT, RZ, c[0x0][0x264], PT, P0 ;  /* 0x00009900ff007a0c */ /* 0x000fe40003f05300 */
[----:B------:R-:W-:Y:S02]  /*05f0*/  IADD3 R47, P5, R13, R8, RZ ;  /* 0x000000080d2f7210 */ /* 0x000fe40007fbe0ff */
[----:B------:R-:W-:Y:S01]  /*0600*/  LEA.HI.X R54, R54, c[0x0][0x24c], R5, 0x1, P1 ;  /* 0x0000930036367a11 */ /* 0x000fe200008f0c05 */
[----:B------:R-:W-:Y:S01]  /*0610*/  IMAD R5, R53, c[0x0][0x1cc], R2 ;  /* 0x0000730035057a24 */ /* 0x000fe200078e0202 */
[----:B------:R-:W-:Y:S02]  /*0620*/  LEA.HI.X R50, R50, c[0x0][0x30c], R7, 0x1, P2 ;  /* 0x0000c30032327a11 */ /* 0x000fe400010f0c07 */
[----:B------:R-:W-:-:S02]  /*0630*/  ISETP.NE.U32.AND P1, PT, RZ, c[0x0][0x328], PT ;  /* 0x0000ca00ff007a0c */ /* 0x000fc40003f25070 */
[----:B------:R-:W-:Y:S02]  /*0640*/  ISETP.NE.U32.AND P2, PT, RZ, c[0x0][0x348], PT ;  /* 0x0000d200ff007a0c */ /* 0x000fe40003f45070 */
[----:B------:R-:W-:Y:S01]  /*0650*/  IADD3 R11, R11, R23, RZ ;  /* 0x000000170b0b7210 */ /* 0x000fe20007ffe0ff */
[----:B------:R-:W-:Y:S01]  /*0660*/  @P0 IMAD.MOV.U32 R57, RZ, RZ, 0x8 ;  /* 0x00000008ff390424 */ /* 0x000fe200078e00ff */
[----:B------:R-:W-:Y:S02]  /*0670*/  IADD3.X R0, R15, R0, RZ, P5, !PT ;  /* 0x000000000f007210 */ /* 0x000fe40002ffe4ff */
[----:B------:R-:W-:Y:S01]  /*0680*/  LEA R48, P5, R47, c[0x0][0x228], 0x1 ;  /* 0x00008a002f307a11 */ /* 0x000fe200078a08ff */
[----:B------:R-:W-:Y:S01]  /*0690*/  IMAD.WIDE.U32 R10, R53, c[0x0][0x1c8], R10 ;  /* 0x00007200350a7a25 */ /* 0x000fe200078e000a */
[----:B------:R-:W-:Y:S02]  /*06a0*/  ISETP.NE.AND.EX P1, PT, RZ, c[0x0][0x32c], PT, P1 ;  /* 0x0000cb00ff007a0c */ /* 0x000fe40003f25310 */
[----:B------:R-:W-:-:S02]  /*06b0*/  ISETP.NE.AND.EX P2, PT, RZ, c[0x0][0x34c], PT, P2 ;  /* 0x0000d300ff007a0c */ /* 0x000fc40003f45320 */
[----:B------:R-:W-:Y:S01]  /*06c0*/  LEA.HI.X R47, R47, c[0x0][0x22c], R0, 0x1, P5 ;  /* 0x00008b002f2f7a11 */ /* 0x000fe200028f0c00 */
[----:B------:R-:W-:Y:S01]  /*06d0*/  @P0 IMAD R0, R87, c[0x0][0x164], R98 ;  /* 0x0000590057000a24 */ /* 0x000fe200078e0262 */
[----:B------:R-:W-:Y:S02]  /*06e0*/  IADD3 R13, P4, R13, R10, RZ ;  /* 0x0000000a0d0d7210 */ /* 0x000fe40007f9e0ff */
[----:B------:R-:W-:Y:S01]  /*06f0*/  IADD3 R44, R11, R5, RZ ;  /* 0x000000050b2c7210 */ /* 0x000fe20007ffe0ff */
[----:B------:R-:W-:Y:S01]  /*0700*/  @P0 IMAD R0, R0, c[0x0][0x174], RZ ;  /* 0x00005d0000000a24 */ /* 0x000fe200078e02ff */
[----:B------:R-:W-:Y:S02]  /*0710*/  LEA R46, P6, R13, c[0x0][0x230], 0x1 ;  /* 0x00008c000d2e7a11 */ /* 0x000fe400078c08ff */
[----:B------:R-:W-:Y:S01]  /*0720*/  IADD3.X R44, R15, R44, RZ, P4, !PT ;  /* 0x0000002c0f2c7210 */ /* 0x000fe200027fe4ff */
        /* <DEDUP_REMOVED lines=11> */
[----:B------:R-:W-:Y:S01]  /*07e0*/  MOV R94, RZ ;  /* 0x000000ff005e7202 */ /* 0x000fe20000000f00 */
[----:B------:R-:W-:Y:S01]  /*07f0*/  IMAD.WIDE.U32 R62, R98, c[0x0][0x180], RZ ;  /* 0x00006000623e7a25 */ /* 0x000fe200078e00ff */
[----:B------:R-:W1:Y:S01]  /*0800*/  S2R R45, SR_LANEID ;  /* 0x00000000002d7919 */ /* 0x000e620000000000 */
[----:B------:R-:W-:-:S02]  /*0810*/  MOV R40, RZ ;  /* 0x000000ff00287202 */ /* 0x000fc40000000f00 */
[----:B------:R-:W-:Y:S01]  /*0820*/  IMAD R3, R98, c[0x0][0x184], R3 ;  /* 0x0000610062037a24 */ /* 0x000fe200078e0203 */
[----:B------:R-:W-:Y:S01]  /*0830*/  MOV R96, RZ ;  /* 0x000000ff00607202 */ /* 0x000fe20000000f00 */
[----:B------:R-:W-:Y:S02]  /*0840*/  IMAD.MOV.U32 R42, RZ, RZ, c[0x0][0x174] ;  /* 0x00005d00ff2a7624 */ /* 0x000fe400078e00ff */
[----:B------:R-:W-:Y:S01]  /*0850*/  IMAD.IADD R43, R63, 0x1, R3 ;  /* 0x000000013f2b7824 */ /* 0x000fe200078e0203 */
        /* <DEDUP_REMOVED lines=8> */
.L_x_8356:
[----:B------:R-:W-:Y:S01]  /*08e0*/  BAR.SYNC.DEFER_BLOCKING 0x0 ;  /* 0x0000000000007b1d */ /* 0x000fe20000010000 */
[----:B------:R-:W-:Y:S02]  /*08f0*/  LEA R28, R42, 0xffffff80, 0x7 ;  /* 0xffffff802a1c7811 */ /* 0x000fe400078e38ff */
[----:B--2---:R-:W-:Y:S02]  /*0900*/  SHF.L.U32 R27, R64, 0x1, RZ ;  /* 0x00000001401b7819 */ /* 0x004fe400000006ff */
        /* <DEDUP_REMOVED lines=8> */
[----:B-1----:R-:W-:Y:S02]  /*0990*/  PRMT R7, RZ, 0x7610, R7 ;  /* 0x00007610ff077816 */ /* 0x002fe40000000007 */
        /* <DEDUP_REMOVED lines=14> */
[----:B------:R-:W-:Y:S01]  /*0a80*/  PRMT R15, RZ, 0x7610, R15 ;  /* 0x00007610ff0f7816 */ /* 0x000fe2000000000f */
[----:B------:R-:W-:Y:S01]  /*0a90*/  IMAD.X R67, R54, 0x1, R25, P0 ;  /* 0x0000000136437824 */ /* 0x000fe200000e0619 */
[----:B------:R-:W-:Y:S02]  /*0aa0*/  PRMT R17, RZ, 0x7610, R17 ;  /* 0x00007610ff117816 */ /* 0x000fe40000000011 */
[----:B------:R-:W-:Y:S01]  /*0ab0*/  PRMT R19, RZ, 0x7610, R19 ;  /* 0x00007610ff137816 */ /* 0x000fe20000000013 */
[----:B0-2---:R0:W-:Y:S04]  /*0ac0*/  STS.U16 [R24], R5 ;  /* 0x0000000518007388 */ /* 0x0051e80000000400 */
[----:B---3--:R1:W-:Y:S04]  /*0ad0*/  STS.U16 [R24+0x40], R7 ;  /* 0x0000400718007388 */ /* 0x0083e80000000400 */
[----:B----4-:R2:W-:Y:S04]  /*0ae0*/  STS.U16 [R24+0x80], R9 ;  /* 0x0000800918007388 */ /* 0x0105e80000000400 */
[----:B------:R3:W-:Y:S01]  /*0af0*/  STS.U16 [R24+0xc0], R11 ;  /* 0x0000c00b18007388 */ /* 0x0007e20000000400 */
[----:B------:R-:W-:-:S06]  /*0b00*/  NOP ;  /* 0x0000000000007918 */ /* 0x000fcc0000000000 */
[----:B------:R-:W-:Y:S04]  /*0b10*/  LDS.64 R68, [R45.X8] ;  /* 0x000000002d447984 */ /* 0x000fe80000008a00 */
[----:B------:R-:W-:Y:S06]  /*0b20*/  BAR.SYNC.DEFER_BLOCKING 0x0 ;  /* 0x0000000000007b1d */ /* 0x000fec0000010000 */
[----:B------:R-:W4:Y:S04]  /*0b30*/  @!P1 LDG.E.U16 R13, [R66.64] ;  /* 0x00000004420d9981 */ /* 0x000f28000c1e1500 */
[----:B------:R-:W4:Y:S04]  /*0b40*/  @!P2 LDG.E.U16 R15, [R66.64+0x40] ;  /* 0x00004004420fa981 */ /* 0x000f28000c1e1500 */
[----:B------:R-:W4:Y:S04]  /*0b50*/  @!P3 LDG.E.U16 R17, [R66.64+0x80] ;  /* 0x000080044211b981 */ /* 0x000f28000c1e1500 */
[----:B------:R-:W4:Y:S01]  /*0b60*/  @!P4 LDG.E.U16 R19, [R66.64+0xc0] ;  /* 0x0000c0044213c981 */ /* 0x000f22000c1e1500 */
[----:B------:R-:W-:-:S02]  /*0b70*/  IADD3 R2, P0, R52, R27, RZ ;  /* 0x0000001b34027210 */ /* 0x000fc40007f1e0ff */
[----:B0-----:R-:W-:Y:S02]  /*0b80*/  PRMT R5, RZ, 0x7610, R5 ;  /* 0x00007610ff057816 */ /* 0x001fe40000000005 */
[----:B-1----:R-:W-:Y:S02]  /*0b90*/  PRMT R7, RZ, 0x7610, R7 ;  /* 0x00007610ff077816 */ /* 0x002fe40000000007 */
[----:B--2---:R-:W-:Y:S02]  /*0ba0*/  PRMT R9, RZ, 0x7610, R9 ;  /* 0x00007610ff097816 */ /* 0x004fe40000000009 */
[----:B---3--:R-:W-:Y:S02]  /*0bb0*/  PRMT R11, RZ, 0x7610, R11 ;  /* 0x00007610ff0b7816 */ /* 0x008fe4000000000b */
[----:B------:R-:W-:Y:S01]  /*0bc0*/  IADD3.X R3, R50, R25, RZ, P0, !PT ;  /* 0x0000001932037210 */ /* 0x000fe200007fe4ff */
        /* <DEDUP_REMOVED lines=16> */
[--C-:B------:R-:W-:Y:S01]  /*0cd0*/  HADD2.F32 R4, -RZ, R68.reuse.H0_H0 ;  /* 0x20000044ff047230 */ /* 0x100fe20000004100 */
[--C-:B------:R-:W-:Y:S01]  /*0ce0*/  FADD.FTZ R21, R0, R91.reuse ;  /* 0x0000005b00157221 */ /* 0x100fe20000010000 */
[----:B------:R-:W-:Y:S01]  /*0cf0*/  HADD2.F32 R0, -RZ, R68.H1_H1 ;  /* 0x30000044ff007230 */ /* 0x000fe20000004100 */
[----:B------:R-:W-:Y:S01]  /*0d00*/  FADD.FTZ R20, R20, R91 ;  /* 0x0000005b14147221 */ /* 0x000fe20000010000 */
[----:B------:R-:W-:Y:S01]  /*0d10*/  FSETP.GTU.FTZ.AND P2, PT, R22, 20, PT ;  /* 0x41a000001600780b */ /* 0x000fe20003f5c000 */
[----:B-1----:R-:W-:Y:S01]  /*0d20*/  HADD2.F32 R2, -RZ, R13.H1_H1 ;  /* 0x3000000dff027230 */ /* 0x002fe20000004100 */
[----:B------:R-:W-:Y:S02]  /*0d30*/  FSETP.GTU.FTZ.AND P3, PT, R21, 20, PT ;  /* 0x41a000001500780b */ /* 0x000fe40003f7c000 */
[----:B------:R-:W-:-:S02]  /*0d40*/  FSETP.GTU.FTZ.AND P0, PT, R20, 20, PT ;  /* 0x41a000001400780b */ /* 0x000fc40003f1c000 */
[----:B------:R-:W-:Y:S01]  /*0d50*/  FADD.FTZ R19, R2, R91 ;  /* 0x0000005b02137221 */ /* 0x000fe20000010000 */
[----:B------:R-:W-:-:S04]  /*0d60*/  HADD2.F32 R2, -RZ, R69.H0_H0 ;  /* 0x20000045ff027230 */ /* 0x000fc80000004100 */
        /* <DEDUP_REMOVED lines=9> */
[--C-:B------:R-:W-:Y:S01]  /*0e00*/  HADD2.F32 R17, -RZ, R15.reuse.H0_H0 ;  /* 0x2000000fff117230 */ /* 0x100fe20000004100 */
[----:B------:R-:W-:Y:S01]  /*0e10*/  FFMA.FTZ R3, R23, R4, R96 ;  /* 0x0000000417037223 */ /* 0x000fe20000010060 */
[----:B------:R-:W-:-:S03]  /*0e20*/  HADD2.F32 R16, -RZ, R15.H1_H1 ;  /* 0x3000000fff107230 */ /* 0x000fc60000004100 */
[----:B------:R-:W-:Y:S01]  /*0e30*/  FFMA.FTZ R0, R18, R0, R3 ;  /* 0x0000000012007223 */ /* 0x000fe20000010003 */
        /* <DEDUP_REMOVED lines=32> */
.L_x_8331:
[----:B------:R-:W-:Y:S05]  /*1040*/  BSYNC B0 ;  /* 0x0000000000007941 */ /* 0x000fea0003800000 */
.L_x_8330:
        /* <DEDUP_REMOVED lines=33> */
.L_x_8333:
[----:B------:R-:W-:Y:S05]  /*1260*/  BSYNC B0 ;  /* 0x0000000000007941 */ /* 0x000fea0003800000 */
.L_x_8332:
        /* <DEDUP_REMOVED lines=33> */
.L_x_8335:
[----:B------:R-:W-:Y:S05]  /*1480*/  BSYNC B0 ;  /* 0x0000000000007941 */ /* 0x000fea0003800000 */
.L_x_8334:
        /* <DEDUP_REMOVED lines=33> */
.L_x_8337:
[----:B------:R-:W-:Y:S05]  /*16a0*/  BSYNC B0 ;  /* 0x0000000000007941 */ /* 0x000fea0003800000 */
.L_x_8336:
        /* <DEDUP_REMOVED lines=18> */
[C---:B------:R-:W-:Y:S02]  /*17d0*/  IMAD R0, R55.reuse, c[0x0][0x298], RZ ;  /* 0x0000a60037007a24 */ /* 0x040fe400078e02ff */
[----:B------:R-:W-:Y:S02]  /*17e0*/  IMAD.MOV.U32 R5, RZ, RZ, RZ ;  /* 0x000000ffff057224 */ /* 0x000fe400078e00ff */
[----:B------:R-:W-:-:S02]  /*17f0*/  IMAD R12, R55, c[0x0][0x2b8], RZ ;  /* 0x0000ae00370c7a24 */ /* 0x000fc400078e02ff */
[C---:B------:R-:W-:Y:S02]  /*1800*/  IMAD R11, R87.reuse, c[0x0][0x29c], R0 ;  /* 0x0000a700570b7a24 */ /* 0x040fe400078e0200 */
[----:B------:R-:W-:-:S04]  /*1810*/  IMAD.WIDE.U32 R2, R87, c[0x0][0x298], R4 ;  /* 0x0000a60057027a25 */ /* 0x000fc800078e0004 */
[----:B------:R-:W-:Y:S01]  /*1820*/  IMAD.WIDE.U32 R4, R87, c[0x0][0x2b8], R4 ;  /* 0x0000ae0057047a25 */ /* 0x000fe200078e0004 */
[----:B------:R-:W-:-:S03]  /*1830*/  IADD3 R3, R3, R11, RZ ;  /* 0x0000000b03037210 */ /* 0x000fc60007ffe0ff */
[----:B------:R-:W-:Y:S01]  /*1840*/  IMAD R13, R87, c[0x0][0x2bc], R12 ;  /* 0x0000af00570d7a24 */ /* 0x000fe200078e020c */
[----:B------:R-:W-:Y:S01]  /*1850*/  MOV R12, R4 ;  /* 0x00000004000c7202 */ /* 0x000fe20000000f00 */
[C---:B------:R-:W-:Y:S02]  /*1860*/  IMAD R0, R51.reuse, c[0x0][0x2a0], RZ ;  /* 0x0000a80033007a24 */ /* 0x040fe400078e02ff */
[----:B------:R-:W-:Y:S01]  /*1870*/  IMAD R14, R51, c[0x0][0x2c0], RZ ;  /* 0x0000b000330e7a24 */ /* 0x000fe200078e02ff */
[----:B------:R-:W-:Y:S01]  /*1880*/  IADD3 R13, R5, R13, RZ ;  /* 0x0000000d050d7210 */ /* 0x000fe20007ffe0ff */
[C---:B------:R-:W-:Y:S01]  /*1890*/  IMAD R11, R53.reuse, c[0x0][0x2a4], R0 ;  /* 0x0000a900350b7a24 */ /* 0x040fe200078e0200 */
[----:B------:R-:W-:Y:S01]  /*18a0*/  SHF.R.S32.HI R0, RZ, 0x1f, R28 ;  /* 0x0000001fff007819 */ /* 0x000fe2000001141c */
[----:B------:R-:W-:-:S04]  /*18b0*/  IMAD.WIDE.U32 R4, R53, c[0x0][0x2a0], R2 ;  /* 0x0000a80035047a25 */ /* 0x000fc800078e0002 */
[C---:B------:R-:W-:Y:S01]  /*18c0*/  IMAD R33, R53.reuse, c[0x0][0x2c4], R14 ;  /* 0x0000b10035217a24 */ /* 0x040fe200078e020e */
[----:B------:R-:W-:Y:S01]  /*18d0*/  LEA R78, P1, R4, c[0x0][0x318], 0x2 ;  /* 0x0000c600044e7a11 */ /* 0x000fe200078210ff */
[----:B------:R-:W-:Y:S01]  /*18e0*/  IMAD.WIDE.U32 R2, R53, c[0x0][0x2c0], R12 ;  /* 0x0000b00035027a25 */ /* 0x000fe200078e000c */
[----:B------:R-:W-:Y:S02]  /*18f0*/  IADD3 R70, P0, R28, R4, RZ ;  /* 0x000000041c467210 */ /* 0x000fe40007f1e0ff */
[----:B------:R-:W-:Y:S01]  /*1900*/  MOV R14, RZ ;  /* 0x000000ff000e7202 */ /* 0x000fe20000000f00 */
[----:B------:R-:W-:Y:S01]  /*1910*/  IMAD.IADD R13, R5, 0x1, R11 ;  /* 0x00000001050d7824 */ /* 0x000fe200078e020b */
[----:B------:R-:W-:Y:S02]  /*1920*/  IADD3 R11, R3, R33, RZ ;  /* 0x00000021030b7210 */ /* 0x000fe40007ffe0ff */
[----:B------:R-:W-:Y:S02]  /*1930*/  LEA R84, P2, R2, c[0x0][0x320], 0x2 ;  /* 0x0000c80002547a11 */ /* 0x000fe400078410ff */
[----:B------:R-:W-:-:S02]  /*1940*/  SHF.L.U32 R3, R15, 0x2, RZ ;  /* 0x000000020f037819 */ /* 0x000fc400000006ff */
[----:B------:R-:W-:Y:S02]  /*1950*/  LEA.HI.X R26, R4, c[0x0][0x31c], R13, 0x2, P1 ;  /* 0x0000c700041a7a11 */ /* 0x000fe400008f140d */
[----:B------:R-:W-:Y:S02]  /*1960*/  IADD3 R72, P1, R28, R2, RZ ;  /* 0x000000021c487210 */ /* 0x000fe40007f3e0ff */
[--C-:B------:R-:W-:Y:S02]  /*1970*/  LEA.HI.X R2, R2, c[0x0][0x324], R11.reuse, 0x2, P2 ;  /* 0x0000c90002027a11 */ /* 0x100fe400010f140b */
[----:B------:R-:W-:Y:S01]  /*1980*/  SHF.L.U64.HI R5, R15, 0x2, R10 ;  /* 0x000000020f057819 */ /* 0x000fe2000001020a */
[----:B------:R-:W-:Y:S01]  /*1990*/  IMAD.X R73, R0, 0x1, R11, P1 ;  /* 0x0000000100497824 */ /* 0x000fe200008e060b */
[-C--:B------:R-:W-:Y:S02]  /*19a0*/  IADD3 R84, P3, R84, R3.reuse, RZ ;  /* 0x0000000354547210 */ /* 0x080fe40007f7e0ff */
[----:B------:R-:W-:Y:S01]  /*19b0*/  IADD3 R78, P2, R78, R3, RZ ;  /* 0x000000034e4e7210 */ /* 0x000fe20007f5e0ff */
[----:B------:R-:W-:Y:S01]  /*19c0*/  IMAD.MOV.U32 R3, RZ, RZ, RZ ;  /* 0x000000ffff037224 */ /* 0x000fe200078e00ff */
[----:B------:R-:W-:-:S02]  /*19d0*/  IADD3.X R71, R0, R13, RZ, P0, !PT ;  /* 0x0000000d00477210 */ /* 0x000fc400007fe4ff */
[-C--:B------:R-:W-:Y:S01]  /*19e0*/  IADD3.X R0, R2, R5.reuse, RZ, P3, !PT ;  /* 0x0000000502007210 */ /* 0x080fe20001ffe4ff */
[----:B------:R-:W-:Y:S01]  /*19f0*/  CS2R R12, SRZ ;  /* 0x00000000000c7805 */ /* 0x000fe2000001ff00 */
[----:B------:R-:W-:Y:S02]  /*1a00*/  IADD3.X R26, R26, R5, RZ, P2, !PT ;  /* 0x000000051a1a7210 */ /* 0x000fe400017fe4ff */
[C---:B------:R-:W-:Y:S01]  /*1a10*/  IADD3 R74, P0, R78.reuse, -0x180, RZ ;  /* 0xfffffe804e4a7810 */ /* 0x040fe20007f1e0ff */
[----:B------:R-:W-:Y:S01]  /*1a20*/  CS2R R4, SRZ ;  /* 0x0000000000047805 */ /* 0x000fe2000001ff00 */
[----:B------:R-:W-:Y:S02]  /*1a30*/  IADD3 R76, P1, R78, -0x100, RZ ;  /* 0xffffff004e4c7810 */ /* 0x000fe40007f3e0ff */
[C---:B------:R-:W-:Y:S02]  /*1a40*/  IADD3 R80, P3, R84.reuse, -0x180, RZ ;  /* 0xfffffe8054507810 */ /* 0x040fe40007f7e0ff */
[----:B------:R-:W-:-:S02]  /*1a50*/  IADD3 R82, P4, R84, -0x100, RZ ;  /* 0xffffff0054527810 */ /* 0x000fc40007f9e0ff */
[----:B------:R-:W-:Y:S02]  /*1a60*/  IADD3 R78, P2, R78, -0x80, RZ ;  /* 0xffffff804e4e7810 */ /* 0x000fe40007f5e0ff */
[----:B------:R-:W-:Y:S02]  /*1a70*/  IADD3 R84, P5, R84, -0x80, RZ ;  /* 0xffffff8054547810 */ /* 0x000fe40007fbe0ff */
[----:B------:R-:W-:Y:S02]  /*1a80*/  MOV R11, RZ ;  /* 0x000000ff000b7202 */ /* 0x000fe40000000f00 */
[C---:B------:R-:W-:Y:S02]  /*1a90*/  IADD3.X R75, R26.reuse, -0x1, RZ, P0, !PT ;  /* 0xffffffff1a4b7810 */ /* 0x040fe400007fe4ff */
[C---:B------:R-:W-:Y:S02]  /*1aa0*/  IADD3.X R77, R26.reuse, -0x1, RZ, P1, !PT ;  /* 0xffffffff1a4d7810 */ /* 0x040fe40000ffe4ff */
[----:B------:R-:W-:-:S02]  /*1ab0*/  IADD3.X R79, R26, -0x1, RZ, P2, !PT ;  /* 0xffffffff1a4f7810 */ /* 0x000fc400017fe4ff */
[C---:B------:R-:W-:Y:S02]  /*1ac0*/  IADD3.X R81, R0.reuse, -0x1, RZ, P3, !PT ;  /* 0xffffffff00517810 */ /* 0x040fe40001ffe4ff */
[C---:B------:R-:W-:Y:S02]  /*1ad0*/  IADD3.X R83, R0.reuse, -0x1, RZ, P4, !PT ;  /* 0xffffffff00537810 */ /* 0x040fe400027fe4ff */
[----:B------:R-:W-:Y:S02]  /*1ae0*/  IADD3.X R85, R0, -0x1, RZ, P5, !PT ;  /* 0xffffffff00557810 */ /* 0x000fe40002ffe4ff */
.L_x_8351:
[----:B------:R-:W-:Y:S01]  /*1af0*/  SHF.R.S32.HI R114, RZ, 0x1f, R5 ;  /* 0x0000001fff727819 */ /* 0x000fe20000011405 */
[----:B------:R-:W-:Y:S01]  /*1b00*/  IMAD.WIDE.U32 R32, R5, c[0x0][0x1a0], R64 ;  /* 0x0000680005207a25 */ /* 0x000fe200078e0040 */
[----:B------:R-:W-:Y:S02]  /*1b10*/  IADD3 R26, -R28, c[0x0][0x168], RZ ;  /* 0x00005a001c1a7a10 */ /* 0x000fe40007ffe1ff */
[----:B------:R-:W-:Y:S01]  /*1b20*/  PRMT R89, RZ, 0x7610, R89 ;  /* 0x00007610ff597816 */ /* 0x000fe20000000059 */
[----:B------:R-:W-:Y:S01]  /*1b30*/  IMAD R0, R114, c[0x0][0x1a0], RZ ;  /* 0x0000680072007a24 */ /* 0x000fe200078e02ff */
[----:B------:R-:W-:-:S02]  /*1b40*/  ISETP.GE.AND P0, PT, R64, R26, PT ;  /* 0x0000001a4000720c */ /* 0x000fc40003f06270 */
[C---:B------:R-:W-:Y:S01]  /*1b50*/  LEA R38, P4, R32.reuse, R48, 0x1 ;  /* 0x0000003020267211 */ /* 0x040fe200078808ff */
[----:B------:R-:W-:Y:S01]  /*1b60*/  IMAD R35, R5, c[0x0][0x1a4], R0 ;  /* 0x0000690005237a24 */ /* 0x000fe200078e0200 */
[-C--:B------:R-:W-:Y:S02]  /*1b70*/  ISETP.GE.AND P1, PT, R41, R26.reuse, PT ;  /* 0x0000001a2900720c */ /* 0x080fe40003f26270 */
[-C--:B------:R-:W-:Y:S02]  /*1b80*/  ISETP.GE.AND P2, PT, R31, R26.reuse, PT ;  /* 0x0000001a1f00720c */ /* 0x080fe40003f46270 */
[----:B------:R-:W-:Y:S02]  /*1b90*/  IADD3 R0, R33, R35, RZ ;  /* 0x0000002321007210 */ /* 0x000fe40007ffe0ff */
[----:B------:R-:W-:Y:S02]  /*1ba0*/  ISETP.GE.AND P3, PT, R29, R26, PT ;  /* 0x0000001a1d00720c */ /* 0x000fe40003f66270 */
[----:B------:R-:W-:-:S02]  /*1bb0*/  LEA.HI.X R39, R32, R47, R0, 0x1, P4 ;  /* 0x0000002f20277211 */ /* 0x000fc400020f0c00 */
        /* <DEDUP_REMOVED lines=46> */
[----:B-1----:R-:W1:Y:S01]  /*1ea0*/  MUFU.EX2 R108, R108 ;  /* 0x0000006c006c7308 */ /* 0x002e620000000800 */
        /* <DEDUP_REMOVED lines=60> */
.L_x_8340:
[----:B----4-:R-:W-:Y:S05]  /*2270*/  BSYNC B0 ;  /* 0x0000000000007941 */ /* 0x010fea0003800000 */
.L_x_8339:
[----:B-1----:R-:W-:Y:S01]  /*2280*/  FMUL.FTZ R118, R36, R103 ;  /* 0x0000006724767220 */ /* 0x002fe20000410000 */
[C---:B------:R-:W-:Y:S01]  /*2290*/  ISETP.NE.AND P3, PT, R30.reuse, 0x1f, PT ;  /* 0x0000001f1e00780c */ /* 0x040fe20003f65270 */
[----:B0-----:R-:W-:Y:S01]  /*22a0*/  FMUL.FTZ R34, R23, R88 ;  /* 0x0000005817227220 */ /* 0x001fe20000410000 */
[----:B------:R-:W-:Y:S01]  /*22b0*/  ISETP.GE.AND P0, PT, R45, 0x1, PT ;  /* 0x000000012d00780c */ /* 0x000fe20003f06270 */
[C---:B------:R-:W-:Y:S01]  /*22c0*/  FFMA.FTZ R113, R39.reuse, R113, R102 ;  /* 0x0000007127717223 */ /* 0x040fe20000010066 */
[----:B------:R-:W-:Y:S01]  /*22d0*/  ISETP.GE.U32.AND P4, PT, R30, 0x18, PT ;  /* 0x000000181e00780c */ /* 0x000fe20003f86070 */
[----:B------:R-:W-:Y:S01]  /*22e0*/  FMUL.FTZ R88, R39, R118 ;  /* 0x0000007627587220 */ /* 0x000fe20000410000 */
[----:B------:R-:W-:Y:S01]  /*22f0*/  BSSY B0, `(.L_x_8341) ;  /* 0x000008a000007945 */ /* 0x000fe20003800000 */
[C---:B------:R-:W-:Y:S02]  /*2300*/  FFMA.FTZ R89, R33.reuse, R109, R32 ;  /* 0x0000006d21597223 */ /* 0x040fe40000010020 */
[----:B------:R-:W-:-:S02]  /*2310*/  FFMA.FTZ R118, R33, R113, R34 ;  /* 0x0000007121767223 */ /* 0x000fc40000010022 */
[----:B------:R-:W-:Y:S02]  /*2320*/  FMUL.FTZ R125, R33, R88 ;  /* 0x00000058217d7220 */ /* 0x000fe40000410000 */
[C---:B------:R-:W-:Y:S01]  /*2330*/  FFMA.FTZ R123, R39.reuse, R89, R38 ;  /* 0x00000059277b7223 */ /* 0x040fe20000010026 */
[----:B------:R-:W0:Y:S01]  /*2340*/  SHFL.DOWN PT, R113, R118, 0x1, 0x1f ;  /* 0x08201f0076717f89 */ /* 0x000e2200000e0000 */
[----:B------:R-:W-:Y:S02]  /*2350*/  FMUL.FTZ R89, R39, R116 ;  /* 0x0000007427597220 */ /* 0x000fe40000410000 */
[----:B------:R-:W-:Y:S01]  /*2360*/  FMUL.FTZ R37, R100, R111 ;  /* 0x0000006f64257220 */ /* 0x000fe20000410000 */
[----:B------:R-:W1:Y:S01]  /*2370*/  SHFL.DOWN PT, R116, R125, 0x1, 0x1f ;  /* 0x08201f007d747f89 */ /* 0x000e6200000e0000 */
[C---:B------:R-:W-:Y:S02]  /*2380*/  FMUL.FTZ R124, R36.reuse, R89 ;  /* 0x00000059247c7220 */ /* 0x040fe40000410000 */
[----:B------:R-:W-:-:S03]  /*2390*/  FFMA.FTZ R123, R36, R123, R37 ;  /* 0x0000007b247b7223 */ /* 0x000fc60000010025 */
[----:B------:R-:W-:Y:S04]  /*23a0*/  SHFL.UP PT, R89, R124, 0x1, RZ ;  /* 0x042000007c597989 */ /* 0x000fe800000e00ff */
[----:B------:R-:W2:Y:S01]  /*23b0*/  SHFL.UP PT, R88, R123, 0x1, RZ ;  /* 0x042000007b587989 */ /* 0x000ea200000e00ff */
[C---:B0-----:R-:W-:Y:S02]  /*23c0*/  @P3 FFMA.FTZ R118, R125.reuse, R113, R118 ;  /* 0x000000717d763223 */ /* 0x041fe40000010076 */
[----:B-1----:R-:W-:-:S03]  /*23d0*/  @P3 FMUL.FTZ R125, R125, R116 ;  /* 0x000000747d7d3220 */ /* 0x002fc60000410000 */
[----:B------:R-:W0:Y:S01]  /*23e0*/  SHFL.DOWN PT, R113, R118, 0x2, 0x1f ;  /* 0x08401f0076717f89 */ /* 0x000e2200000e0000 */
[----:B------:R-:W-:-:S03]  /*23f0*/  ISETP.GE.U32.AND P3, PT, R30, 0x1e, PT ;  /* 0x0000001e1e00780c */ /* 0x000fc60003f66070 */
[----:B------:R-:W1:Y:S01]  /*2400*/  SHFL.DOWN PT, R116, R125, 0x2, 0x1f ;  /* 0x08401f007d747f89 */ /* 0x000e6200000e0000 */
[C---:B--2---:R-:W-:Y:S02]  /*2410*/  @P0 FFMA.FTZ R123, R124.reuse, R88, R123 ;  /* 0x000000587c7b0223 */ /* 0x044fe4000001007b */
[----:B------:R-:W-:Y:S01]  /*2420*/  @P0 FMUL.FTZ R124, R124, R89 ;  /* 0x000000597c7c0220 */ /* 0x000fe20000410000 */
[----:B------:R-:W-:Y:S02]  /*2430*/  ISETP.GE.AND P0, PT, R45, 0x2, PT ;  /* 0x000000022d00780c */ /* 0x000fe40003f06270 */
[----:B------:R-:W2:Y:S04]  /*2440*/  SHFL.UP PT, R88, R123, 0x2, RZ ;  /* 0x044000007b587989 */ /* 0x000ea800000e00ff */
[----:B------:R-:W3:Y:S01]  /*2450*/  SHFL.UP PT, R89, R124, 0x2, RZ ;  /* 0x044000007c597989 */ /* 0x000ee200000e00ff */
[----:B0-----:R-:W-:-:S02]  /*2460*/  @!P3 FFMA.FTZ R118, R125, R113, R118 ;  /* 0x000000717d76b223 */ /* 0x001fc40000010076 */
        /* <DEDUP_REMOVED lines=18> */
[----:B---3--:R-:W-:-:S03]  /*2590*/  @P3 FMUL.FTZ R124, R124, R89 ;  /* 0x000000597c7c3220 */ /* 0x008fc60000410000 */
[----:B------:R-:W2:Y:S01]  /*25a0*/  SHFL.UP PT, R116, R123, 0x8, RZ ;  /* 0x050000007b747989 */ /* 0x000ea200000e00ff */
[----:B------:R-:W-:Y:S02]  /*25b0*/  MOV R89, RZ ;  /* 0x000000ff00597202 */ /* 0x000fe40000000f00 */
[C---:B------:R-:W-:Y:S01]  /*25c0*/  ISETP.GE.AND P3, PT, R45.reuse, 0x8, PT ;  /* 0x000000082d00780c */ /* 0x040fe20003f66270 */
[----:B------:R-:W3:Y:S04]  /*25d0*/  SHFL.UP PT, R115, R124, 0x8, RZ ;  /* 0x050000007c737989 */ /* 0x000ee800000e00ff */
[----:B------:R-:W-:Y:S01]  /*25e0*/  @!P0 LDS.64 R88, [R113+0x10b8] ;  /* 0x0010b80071588984 */ /* 0x000fe20000000a00 */
[----:B------:R-:W-:Y:S01]  /*25f0*/  ISETP.GE.AND P0, PT, R45, 0x10, PT ;  /* 0x000000102d00780c */ /* 0x000fe20003f06270 */
[----:B0-----:R-:W-:-:S02]  /*2600*/  @!P4 FFMA.FTZ R118, R125, R119, R118 ;  /* 0x000000777d76c223 */ /* 0x001fc40000010076 */
[----:B-1----:R-:W-:-:S03]  /*2610*/  @!P4 FMUL.FTZ R125, R125, R122 ;  /* 0x0000007a7d7dc220 */ /* 0x002fc60000410000 */
[----:B------:R-:W0:Y:S04]  /*2620*/  SHFL.DOWN PT, R119, R118, 0x10, 0x1f ;  /* 0x0a001f0076777f89 */ /* 0x000e2800000e0000 */
        /* <DEDUP_REMOVED lines=8> */
[----:B------:R-:W-:Y:S04]  /*26b0*/  SHFL.IDX PT, R119, R89, RZ, 0x1f ;  /* 0x00001fff59777589 */ /* 0x000fe800000e0000 */
[----:B------:R-:W-:Y:S01]  /*26c0*/  SHFL.DOWN PT, R122, R118, 0x1, 0x1f ;  /* 0x08201f00767a7f89 */ /* 0x000fe200000e0000 */
[----:B--2---:R-:W-:-:S03]  /*26d0*/  @P0 FFMA.FTZ R123, R124, R116, R123 ;  /* 0x000000747c7b0223 */ /* 0x004fc6000001007b */
[----:B------:R-:W0:Y:S01]  /*26e0*/  SHFL.DOWN PT, R121, R125, 0x1, 0x1f ;  /* 0x08201f007d797f89 */ /* 0x000e2200000e0000 */
[----:B---3--:R-:W-:Y:S01]  /*26f0*/  @P0 FMUL.FTZ R124, R124, R115 ;  /* 0x000000737c7c0220 */ /* 0x008fe20000410000 */
[----:B------:R-:W-:Y:S02]  /*2700*/  ISETP.NE.AND P0, PT, R49, RZ, PT ;  /* 0x000000ff3100720c */ /* 0x000fe40003f05270 */
[----:B-----5:R-:W-:Y:S04]  /*2710*/  SHFL.IDX PT, R116, R117, RZ, 0x1f ;  /* 0x00001fff75747589 */ /* 0x020fe800000e0000 */
[----:B------:R-:W-:Y:S04]  /*2720*/  SHFL.UP PT, R123, R123, 0x1, RZ ;  /* 0x042000007b7b7989 */ /* 0x000fe800000e00ff */
[----:B------:R-:W1:Y:S04]  /*2730*/  SHFL.UP PT, R124, R124, 0x1, RZ ;  /* 0x042000007c7c7989 */ /* 0x000e6800000e00ff */
[----:B------:R-:W-:Y:S04]  /*2740*/  SHFL.IDX PT, R118, R118, RZ, 0x1f ;  /* 0x00001fff76767589 */ /* 0x000fe800000e0000 */
[----:B------:R-:W2:Y:S01]  /*2750*/  SHFL.IDX PT, R115, R125, RZ, 0x1f ;  /* 0x00001fff7d737589 */ /* 0x000ea200000e0000 */
[----:B0-----:R-:W-:Y:S01]  /*2760*/  @P2 FFMA.FTZ R119, R121, R119, R122 ;  /* 0x0000007779772223 */ /* 0x001fe2000001007a */
[----:B------:R-:W-:-:S03]  /*2770*/  IADD3 R121, -R28, c[0x0][0x168], -R49 ;  /* 0x00005a001c797a10 */ /* 0x000fc60007ffe931 */
[----:B------:R-:W-:Y:S01]  /*2780*/  FFMA.FTZ R103, R119, R103, R120 ;  /* 0x0000006777677223 */ /* 0x000fe20000010078 */
[C---:B------:R-:W-:Y:S02]  /*2790*/  ISETP.GE.AND P2, PT, R121.reuse, 0x21, PT ;  /* 0x000000217900780c */ /* 0x040fe40003f46270 */
[C---:B------:R-:W-:Y:S01]  /*27a0*/  ISETP.GE.AND P3, PT, R121.reuse, 0x41, PT ;  /* 0x000000417900780c */ /* 0x040fe20003f66270 */
[----:B------:R-:W-:Y:S01]  /*27b0*/  FFMA.FTZ R101, R36, R103, R101 ;  /* 0x0000006724657223 */ /* 0x000fe20000010065 */
[C---:B------:R-:W-:Y:S01]  /*27c0*/  ISETP.GE.AND P4, PT, R121.reuse, 0x61, PT ;  /* 0x000000617900780c */ /* 0x040fe20003f86270 */
[----:B-1----:R-:W-:Y:S01]  /*27d0*/  @P1 FFMA.FTZ R116, R124, R116, R123 ;  /* 0x000000747c741223 */ /* 0x002fe2000001007b */
[----:B------:R-:W-:Y:S01]  /*27e0*/  ISETP.GE.AND P1, PT, R121, 0x1, PT ;  /* 0x000000017900780c */ /* 0x000fe20003f26270 */
[----:B------:R-:W-:Y:S02]  /*27f0*/  FFMA.FTZ R102, R39, R101, R102 ;  /* 0x0000006527667223 */ /* 0x000fe40000010066 */
[----:B------:R-:W-:-:S02]  /*2800*/  FFMA.FTZ R116, R108, R116, R109 ;  /* 0x000000746c747223 */ /* 0x000fc4000001006d */
[----:B------:R-:W-:Y:S02]  /*2810*/  FFMA.FTZ R109, R33, R102, R34 ;  /* 0x00000066216d7223 */ /* 0x000fe40000010022 */
[C---:B--2---:R-:W-:Y:S02]  /*2820*/  FFMA.FTZ R89, R115.reuse, R89, R118 ;  /* 0x0000005973597223 */ /* 0x044fe40000010076 */
[----:B------:R-:W-:Y:S02]  /*2830*/  FMUL.FTZ R88, R115, R88 ;  /* 0x0000005873587220 */ /* 0x000fe40000410000 */
[----:B------:R-:W-:Y:S02]  /*2840*/  FMUL.FTZ R115, R103, R19 ;  /* 0x0000001367737220 */ /* 0x000fe40000410000 */
[----:B------:R-:W-:Y:S01]  /*2850*/  FMUL.FTZ R117, R101, R20 ;  /* 0x0000001465757220 */ /* 0x000fe20000410000 */
[----:B------:R0:W-:Y:S01]  /*2860*/  @!P0 STS.64 [R113+0x10b8], R88 ;  /* 0x0010b85871008388 */ /* 0x0001e20000000a00 */
[----:B------:R-:W-:-:S02]  /*2870*/  FMUL.FTZ R121, R102, R21 ;  /* 0x0000001566797220 */ /* 0x000fc40000410000 */
[----:B------:R-:W-:Y:S02]  /*2880*/  FMUL.FTZ R118, R109, R22 ;  /* 0x000000166d767220 */ /* 0x000fe40000410000 */
[----:B------:R-:W-:Y:S02]  /*2890*/  FFMA.FTZ R119, R33, R116, R32 ;  /* 0x0000007421777223 */ /* 0x000fe40000010020 */
[----:B------:R-:W-:Y:S02]  /*28a0*/  FFMA.FTZ R108, R0, -R35, R116 ;  /* 0x80000023006c7223 */ /* 0x000fe40000010074 */
[----:B------:R-:W-:Y:S02]  /*28b0*/  FMUL.FTZ R35, R104, R115 ;  /* 0x0000007368237220 */ /* 0x000fe40000410000 */
[----:B------:R-:W-:Y:S02]  /*28c0*/  FMUL.FTZ R34, R105, R117 ;  /* 0x0000007569227220 */ /* 0x000fe40000410000 */
[----:B------:R-:W-:-:S02]  /*28d0*/  FMUL.FTZ R33, R106, R121 ;  /* 0x000000796a217220 */ /* 0x000fc40000410000 */
[----:B------:R-:W-:Y:S02]  /*28e0*/  FMUL.FTZ R32, R107, R118 ;  /* 0x000000766b207220 */ /* 0x000fe40000410000 */
[----:B------:R-:W-:Y:S02]  /*28f0*/  FFMA.FTZ R38, R39, R119, R38 ;  /* 0x0000007727267223 */ /* 0x000fe40000010026 */
[----:B------:R-:W-:Y:S01]  /*2900*/  FFMA.FTZ R110, R99, -R110, R119 ;  /* 0x8000006e636e7223 */ /* 0x000fe20000010077 */
[----:B------:R1:W-:Y:S01]  /*2910*/  STS.128 [R49.X16+0x200], R32 ;  /* 0x0002002031007388 */ /* 0x0003e2000000cc00 */
[----:B------:R-:W-:Y:S02]  /*2920*/  FFMA.FTZ R39, R108, R118, RZ ;  /* 0x000000766c277223 */ /* 0x000fe400000100ff */
[----:B------:R-:W-:Y:S01]  /*2930*/  FFMA.FTZ R123, R36, R38, R37 ;  /* 0x00000026247b7223 */ /* 0x000fe20000010025 */
[----:B------:R-:W-:Y:S01]  /*2940*/  BAR.SYNC.DEFER_BLOCKING 0x0 ;  /* 0x0000000000007b1d */ /* 0x000fe20000010000 */
[----:B------:R-:W-:-:S02]  /*2950*/  FFMA.FTZ R121, R110, R121, R39 ;  /* 0x000000796e797223 */ /* 0x000fc40000010027 */
[----:B------:R-:W-:Y:S02]  /*2960*/  FFMA.FTZ R112, R97, -R112, R38 ;  /* 0x8000007061707223 */ /* 0x000fe40000010026 */
[----:B------:R-:W-:Y:S02]  /*2970*/  FFMA.FTZ R111, R100, -R111, R123 ;  /* 0x8000006f646f7223 */ /* 0x000fe4000001007b */
[----:B------:R-:W-:Y:S02]  /*2980*/  FFMA.FTZ R121, R112, R117, R121 ;  /* 0x0000007570797223 */ /* 0x000fe40000010079 */
[----:B------:R-:W-:Y:S01]  /*2990*/  FMUL.FTZ R36, R23, R116 ;  /* 0x0000007417247220 */ /* 0x000fe20000410000 */
[----:B------:R-:W-:Y:S01]  /*29a0*/  SHF.L.U64.HI R116, R4, 0x2, R3 ;  /* 0x0000000204747819 */ /* 0x000fe20000010203 */
        /* <DEDUP_REMOVED lines=30> */
.L_x_8342:
[----:B-1----:R-:W-:Y:S05]  /*2b90*/  BSYNC B0 ;  /* 0x0000000000007941 */ /* 0x002fea0003800000 */
.L_x_8341:
[----:B0-----:R0:W1:Y:S01]  /*2ba0*/  LDS R119, [R49.X4+0x480] ;  /* 0x0004800031777984 */ /* 0x0010620000004800 */
[----:B------:R-:W-:Y:S01]  /*2bb0*/  BSSY B0, `(.L_x_8343) ;  /* 0x000000a000007945 */ /* 0x000fe20003800000 */
[C---:B------:R-:W-:Y:S02]  /*2bc0*/  IMAD R39, R89.reuse, c[0x0][0x2b4], R118 ;  /* 0x0000ad0059277a24 */ /* 0x040fe400078e0276 */
[----:B------:R-:W-:Y:S01]  /*2bd0*/  IMAD R37, R89, c[0x0][0x2d4], R116 ;  /* 0x0000b50059257a24 */ /* 0x000fe200078e0274 */
[----:B------:R-:W-:Y:S05]  /*2be0*/  @!P2 BRA `(.L_x_8344) ;  /* 0x000000600000a947 */ /* 0x000fea0003800000 */
[----:B------:R-:W-:-:S04]  /*2bf0*/  IMAD.WIDE.U32 R34, R89, c[0x0][0x2b0], R74 ;  /* 0x0000ac0059227a25 */ /* 0x000fc800078e004a */
[----:B------:R-:W-:Y:S01]  /*2c00*/  IMAD.WIDE.U32 R32, R89, c[0x0][0x2d0], R80 ;  /* 0x0000b40059207a25 */ /* 0x000fe200078e0050 */
[----:B------:R-:W-:-:S03]  /*2c10*/  IADD3 R35, R35, R39, RZ ;  /* 0x0000002723237210 */ /* 0x000fc60007ffe0ff */
[----:B------:R-:W-:Y:S02]  /*2c20*/  IMAD.IADD R33, R33, 0x1, R37 ;  /* 0x0000000121217824 */ /* 0x000fe400078e0225 */
[----:B--2---:R2:W-:Y:S04]  /*2c30*/  RED.E.ADD.F32.FTZ.RN.STRONG.GPU [R34.64], R117 ;  /* 0x000000752200798e */ /* 0x0045e8000c10e784 */
[----:B-1----:R2:W-:Y:S02]  /*2c40*/  RED.E.ADD.F32.FTZ.RN.STRONG.GPU [R32.64], R119 ;  /* 0x000000772000798e */ /* 0x0025e4000c10e784 */
.L_x_8344:
[----:B------:R-:W-:Y:S05]  /*2c50*/  BSYNC B0 ;  /* 0x0000000000007941 */ /* 0x000fea0003800000 */
.L_x_8343:
[----:B--2---:R2:W0:Y:S01]  /*2c60*/  LDS R117, [R49.X4+0x500] ;  /* 0x0005000031757984 */ /* 0x0044220000004800 */
[----:B------:R-:W-:Y:S01]  /*2c70*/  BSSY B0, `(.L_x_8345) ;  /* 0x0000008000007945 */ /* 0x000fe20003800000 */
[----:B------:R-:W-:Y:S05]  /*2c80*/  @!P3 BRA `(.L_x_8346) ;  /* 0x000000600000b947 */ /* 0x000fea0003800000 */
[----:B------:R-:W-:-:S04]  /*2c90*/  IMAD.WIDE.U32 R32, R89, c[0x0][0x2b0], R76 ;  /* 0x0000ac0059207a25 */ /* 0x000fc800078e004c */
[----:B------:R-:W-:Y:S01]  /*2ca0*/  IMAD.WIDE.U32 R34, R89, c[0x0][0x2d0], R82 ;  /* 0x0000b40059227a25 */ /* 0x000fe200078e0052 */
[----:B------:R-:W-:-:S04]  /*2cb0*/  IADD3 R33, R39, R33, RZ ;  /* 0x0000002127217210 */ /* 0x000fc80007ffe0ff */
[----:B------:R-:W-:Y:S01]  /*2cc0*/  IADD3 R35, R37, R35, RZ ;  /* 0x0000002325237210 */ /* 0x000fe20007ffe0ff */
[----:B---3--:R3:W-:Y:S04]  /*2cd0*/  RED.E.ADD.F32.FTZ.RN.STRONG.GPU [R32.64], R115 ;  /* 0x000000732000798e */ /* 0x0087e8000c10e784 */
[----:B0-----:R3:W-:Y:S02]  /*2ce0*/  RED.E.ADD.F32.FTZ.RN.STRONG.GPU [R34.64], R117 ;  /* 0x000000752200798e */ /* 0x0017e4000c10e784 */
.L_x_8346:
[----:B------:R-:W-:Y:S05]  /*2cf0*/  BSYNC B0 ;  /* 0x0000000000007941 */ /* 0x000fea0003800000 */
.L_x_8345:
[----:B---3--:R3:W2:Y:S01]  /*2d00*/  LDS R115, [R49.X4+0x580] ;  /* 0x0005800031737984 */ /* 0x0086a20000004800 */
[----:B------:R-:W-:Y:S01]  /*2d10*/  BSSY B0, `(.L_x_8347) ;  /* 0x0000008000007945 */ /* 0x000fe20003800000 */
[----:B------:R-:W-:Y:S05]  /*2d20*/  @!P4 BRA `(.L_x_8348) ;  /* 0x000000600000c947 */ /* 0x000fea0003800000 */
[----:B------:R-:W-:-:S04]  /*2d30*/  IMAD.WIDE.U32 R32, R89, c[0x0][0x2b0], R78 ;  /* 0x0000ac0059207a25 */ /* 0x000fc800078e004e */
[----:B------:R-:W-:Y:S01]  /*2d40*/  IMAD.WIDE.U32 R34, R89, c[0x0][0x2d0], R84 ;  /* 0x0000b40059227a25 */ /* 0x000fe200078e0054 */
[----:B------:R-:W-:-:S03]  /*2d50*/  IADD3 R33, R39, R33, RZ ;  /* 0x0000002127217210 */ /* 0x000fc60007ffe0ff */
[----:B------:R-:W-:Y:S02]  /*2d60*/  IMAD.IADD R35, R37, 0x1, R35 ;  /* 0x0000000125237824 */ /* 0x000fe400078e0223 */
[----:B----4-:R4:W-:Y:S04]  /*2d70*/  RED.E.ADD.F32.FTZ.RN.STRONG.GPU [R32.64], R113 ;  /* 0x000000712000798e */ /* 0x0109e8000c10e784 */
[----:B--2---:R4:W-:Y:S02]  /*2d80*/  RED.E.ADD.F32.FTZ.RN.STRONG.GPU [R34.64], R115 ;  /* 0x000000732200798e */ /* 0x0049e4000c10e784 */
.L_x_8348:
[----:B------:R-:W-:Y:S05]  /*2d90*/  BSYNC B0 ;  /* 0x0000000000007941 */ /* 0x000fea0003800000 */
.L_x_8347:
[----:B----4-:R-:W4:Y:S01]  /*2da0*/  SHFL.DOWN P1, R35, R88, 0x1, 0x1f ;  /* 0x08201f0058237f89 */ /* 0x010f220000020000 */
        /* <DEDUP_REMOVED lines=22> */
[----:B------:R-:W-:-:S03]  /*2f10*/  FMUL.FTZ R35, R100, R103 ;  /* 0x0000006764237220 */ /* 0x000fc60000410000 */
[----:B------:R-:W4:Y:S01]  /*2f20*/  SHFL.DOWN P1, R37, R34, 0x4, 0x1f ;  /* 0x08801f0022257f89 */ /* 0x000f220000020000 */
[----:B------:R-:W-:Y:S02]  /*2f30*/  FFMA.FTZ R6, R35, R19, R6 ;  /* 0x0000001323067223 */ /* 0x000fe40000010006 */
[----:B----4-:R-:W-:Y:S02]  /*2f40*/  @P1 FADD R37, R34, R37 ;  /* 0x0000002522251221 */ /* 0x010fe40000000000 */
[----:B------:R-:W-:-:S03]  /*2f50*/  FMUL.FTZ R34, R2, R103 ;  /* 0x0000006702227220 */ /* 0x000fc60000410000 */
[----:B------:R-:W4:Y:S01]  /*2f60*/  SHFL.DOWN P1, R36, R37, 0x8, 0x1f ;  /* 0x09001f0025247f89 */ /* 0x000f220000020000 */
[----:B------:R-:W-:-:S04]  /*2f70*/  FMUL.FTZ R34, R111, R34 ;  /* 0x000000226f227220 */ /* 0x000fc80000410000 */
[----:B------:R-:W-:-:S04]  /*2f80*/  FFMA.FTZ R35, R104, R35, R34 ;  /* 0x0000002368237223 */ /* 0x000fc80000010022 */
[----:B------:R-:W-:Y:S02]  /*2f90*/  FADD.FTZ R14, R35, R14 ;  /* 0x0000000e230e7221 */ /* 0x000fe40000010000 */
[----:B----4-:R-:W-:Y:S01]  /*2fa0*/  @P1 FADD R36, R37, R36 ;  /* 0x0000002425241221 */ /* 0x010fe20000000000 */
[----:B------:R-:W-:-:S04]  /*2fb0*/  ISETP.NE.AND P1, PT, R45, RZ, PT ;  /* 0x000000ff2d00720c */ /* 0x000fc80003f25270 */
[----:B------:R-:W4:Y:S02]  /*2fc0*/  SHFL.DOWN P2, R39, R36, 0x10, 0x1f ;  /* 0x0a001f0024277f89 */ /* 0x000f240000040000 */
[----:B----4-:R-:W-:-:S07]  /*2fd0*/  @P2 FADD R39, R36, R39 ;  /* 0x0000002724272221 */ /* 0x010fce0000000000 */
[----:B------:R4:W-:Y:S04]  /*2fe0*/  @!P1 STS [0x604], R39 ;  /* 0x00060427ff009388 */ /* 0x0009e80000000800 */
[----:B------:R-:W-:Y:S06]  /*2ff0*/  BAR.SYNC.DEFER_BLOCKING 0x0 ;  /* 0x0000000000007b1d */ /* 0x000fec0000010000 */
[----:B------:R-:W-:Y:S05]  /*3000*/  @P0 BRA `(.L_x_8350) ;  /* 0x0000005000000947 */ /* 0x000fea0003800000 */
[----:B----4-:R-:W-:Y:S02]  /*3010*/  ISETP.NE.AND P0, PT, R42, c[0x0][0x174], PT ;  /* 0x00005d002a007a0c */ /* 0x010fe40003f05270 */
[----:B------:R-:W-:-:S11]  /*3020*/  SHF.L.U32 R2, R5, 0x2, RZ ;  /* 0x0000000205027819 */ /* 0x000fd600000006ff */
[----:B------:R-:W4:Y:S02]  /*3030*/  @P0 LDS R0, [R2+0x18b8] ;  /* 0x0018b80002000984 */ /* 0x000f240000000800 */
[----:B----4-:R-:W-:-:S05]  /*3040*/  @P0 FADD.FTZ R39, R39, R0 ;  /* 0x0000000027270221 */ /* 0x010fca0000010000 */
[----:B------:R4:W-:Y:S02]  /*3050*/  STS [R2+0x18b8], R39 ;  /* 0x0018b82702007388 */ /* 0x0009e40000000800 */
.L_x_8350:
[----:B----4-:R-:W-:Y:S05]  /*3060*/  BSYNC B0 ;  /* 0x0000000000007941 */ /* 0x010fea0003800000 */
.L_x_8349:
[----:B------:R-:W-:Y:S02]  /*3070*/  IADD3 R5, R5, 0x1, RZ ;  /* 0x0000000105057810 */ /* 0x000fe40007ffe0ff */
[----:B------:R-:W-:Y:S02]  /*3080*/  IADD3 R4, P1, R4, 0x1, RZ ;  /* 0x0000000104047810 */ /* 0x000fe40007f3e0ff */
[----:B------:R-:W-:Y:S02]  /*3090*/  ISETP.GE.AND P0, PT, R5, c[0x0][0x16c], PT ;  /* 0x00005b0005007a0c */ /* 0x000fe40003f06270 */
[----:B------:R-:W-:-:S11]  /*30a0*/  IADD3.X R3, RZ, R3, RZ, P1, !PT ;  /* 0x00000003ff037210 */ /* 0x000fd60000ffe4ff */
[----:B------:R-:W-:Y:S01]  /*30b0*/  @P0 CALL.REL.NOINC `(.L_x_8338) ;  /* 0x0000001000000944 */ /* 0x000fe20003c00000 */
[----:B------:R-:W-:Y:S05]  /*30c0*/  BRA `(.L_x_8351) ;  /* 0xffffea2000007947 */ /* 0x000fea000383ffff */
.L_x_8338:
        /* <DEDUP_REMOVED lines=9> */
[----:B------:R-:W4:Y:S04]  /*3160*/  @!P0 LDG.E.U16 R3, [R66.64] ;  /* 0x0000000442038981 */ /* 0x000f28000c1e1500 */
[----:B------:R-:W5:Y:S04]  /*3170*/  @!P1 LDG.E.U16 R5, [R66.64+0x40] ;  /* 0x0000400442059981 */ /* 0x000f68000c1e1500 */
[----:B---3--:R-:W3:Y:S04]  /*3180*/  @!P2 LDG.E.U16 R17, [R66.64+0x80] ;  /* 0x000080044211a981 */ /* 0x008ee8000c1e1500 */
[----:B--2---:R-:W2:Y:S01]  /*3190*/  @!P3 LDG.E.U16 R19, [R66.64+0xc0] ;  /* 0x0000c0044213b981 */ /* 0x004ea2000c1e1500 */
[----:B------:R-:W-:Y:S01]  /*31a0*/  ISETP.NE.AND P0, PT, R49, RZ, PT ;  /* 0x000000ff3100720c */ /* 0x000fe20003f05270 */
[----:B------:R-:W-:Y:S01]  /*31b0*/  IMAD R33, R95, c[0x0][0x2e0], RZ ;  /* 0x0000b8005f217a24 */ /* 0x000fe200078e02ff */
[----:B------:R-:W-:Y:S01]  /*31c0*/  F2FP.PACK_AB R8, R8, R9 ;  /* 0x000000090808723e */ /* 0x000fe200000000ff */
[----:B------:R-:W-:Y:S01]  /*31d0*/  BSSY B0, `(.L_x_8352) ;  /* 0x0000050000007945 */ /* 0x000fe20003800000 */
[----:B------:R-:W-:Y:S01]  /*31e0*/  F2FP.PACK_AB R9, R6, R7 ;  /* 0x000000070609723e */ /* 0x000fe200000000ff */
[----:B------:R-:W-:Y:S01]  /*31f0*/  IMAD R37, R98, c[0x0][0x2e4], R33 ;  /* 0x0000b90062257a24 */ /* 0x000fe200078e0221 */
[----:B----4-:R-:W-:Y:S04]  /*3200*/  STS.U16 [R24], R3 ;  /* 0x0000000318007388 */ /* 0x010fe80000000400 */
[----:B-----5:R-:W-:Y:S04]  /*3210*/  STS.U16 [R24+0x40], R5 ;  /* 0x0000400518007388 */ /* 0x020fe80000000400 */
[----:B---3--:R-:W-:Y:S04]  /*3220*/  STS.U16 [R24+0x80], R17 ;  /* 0x0000801118007388 */ /* 0x008fe80000000400 */
[----:B--2---:R-:W-:Y:S01]  /*3230*/  STS.U16 [R24+0xc0], R19 ;  /* 0x0000c01318007388 */ /* 0x004fe20000000400 */
        /* <DEDUP_REMOVED lines=33> */
[----:B------:R5:W1:Y:S01]  /*3450*/  @!P3 MUFU.EX2 R5, R3 ;  /* 0x000000030005b308 */ /* 0x000a620000000800 */
[----:B----4-:R-:W-:Y:S01]  /*3460*/  @!P1 FADD.FTZ R0, R0, 1 ;  /* 0x3f80000000009421 */ /* 0x010fe20000010000 */
[----:B------:R-:W4:Y:S06]  /*3470*/  LDS R8, [0x100] ;  /* 0x00010000ff087984 */ /* 0x000f2c0000000800 */
[----:B---3--:R-:W3:Y:S01]  /*3480*/  @!P4 MUFU.RCP R9, R6 ;  /* 0x000000060009c308 */ /* 0x008ee20000001000 */
[----:B--2---:R-:W-:-:S02]  /*3490*/  @!P2 FADD.FTZ R4, R2, 1 ;  /* 0x3f8000000204a421 */ /* 0x004fc40000010000 */
[----:B-----5:R-:W-:-:S05]  /*34a0*/  IMAD.WIDE.U32 R2, R87, c[0x0][0x2d8], RZ ;  /* 0x0000b60057027a25 */ /* 0x020fca00078e00ff */
[----:B------:R-:W2:Y:S01]  /*34b0*/  @!P1 MUFU.RCP R0, R0 ;  /* 0x0000000000009308 */ /* 0x000ea20000001000 */
[----:B-1----:R-:W-:Y:S01]  /*34c0*/  @!P3 FADD.FTZ R5, R5, 1 ;  /* 0x3f8000000505b421 */ /* 0x002fe20000010000 */
[----:B------:R-:W-:-:S05]  /*34d0*/  IADD3 R3, R3, R35, RZ ;  /* 0x0000002303037210 */ /* 0x000fca0007ffe0ff */
[----:B------:R-:W-:Y:S01]  /*34e0*/  IMAD.WIDE.U32 R2, R98, c[0x0][0x2e0], R2 ;  /* 0x0000b80062027a25 */ /* 0x000fe200078e0002 */
[----:B------:R-:W1:Y:S03]  /*34f0*/  @!P3 MUFU.RCP R16, R5 ;  /* 0x000000050010b308 */ /* 0x000e660000001000 */
[----:B---3--:R-:W-:Y:S01]  /*3500*/  @!P4 FMUL.FTZ R14, R14, R9 ;  /* 0x000000090e0ec220 */ /* 0x008fe20000410000 */
[----:B------:R-:W-:-:S04]  /*3510*/  IADD3 R33, P5, R15, R2, RZ ;  /* 0x000000020f217210 */ /* 0x000fc80007fbe0ff */
[----:B------:R3:W5:Y:S01]  /*3520*/  @!P2 MUFU.RCP R7, R4 ;  /* 0x000000040007a308 */ /* 0x0007620000001000 */
[----:B--2---:R-:W-:Y:S01]  /*3530*/  @!P1 FMUL.FTZ R11, R11, R0 ;  /* 0x000000000b0b9220 */ /* 0x004fe20000410000 */
[----:B------:R-:W-:Y:S02]  /*3540*/  IADD3 R18, P1, R27, -0xc0, RZ ;  /* 0xffffff401b127810 */ /* 0x000fe40007f3e0ff */
[----:B------:R-:W-:Y:S01]  /*3550*/  IADD3.X R3, R10, R37, R3, P5, !PT ;  /* 0x000000250a037210 */ /* 0x000fe20002ffe403 */
[----:B-1----:R-:W-:Y:S01]  /*3560*/  @!P3 FMUL.FTZ R13, R13, R16 ;  /* 0x000000100d0db220 */ /* 0x002fe20000410000 */
        /* <DEDUP_REMOVED lines=22> */
.L_x_8353:
[----:B------:R-:W-:Y:S05]  /*36d0*/  BSYNC B0 ;  /* 0x0000000000007941 */ /* 0x000fea0003800000 */
.L_x_8352:
        /* <DEDUP_REMOVED lines=35> */
.L_x_8355:
[----:B------:R-:W-:Y:S05]  /*3910*/  BSYNC B0 ;  /* 0x0000000000007941 */ /* 0x000fea0003800000 */
.L_x_8354:
        /* <DEDUP_REMOVED lines=10> */
[----:B------:R-:W-:Y:S02]  /*39c0*/  ISETP.GT.AND P5, PT, R42, 0x1, PT ;  /* 0x000000012a00780c */ /* 0x000fe40003fa4270 */
[----:B------:R-:W-:Y:S02]  /*39d0*/  IADD3.X R3, R10, R5, R3, P3, !PT ;  /* 0x000000050a037210 */ /* 0x000fe40001ffe403 */
        /* <DEDUP_REMOVED lines=20> */
.L_x_8329:
[----:B------:R-:W-:Y:S02]  /*3b20*/  ISETP.NE.U32.AND P0, PT, RZ, c[0x0][0x328], PT ;  /* 0x0000ca00ff007a0c */ /* 0x000fe40003f05070 */
[----:B------:R-:W-:-:S02]  /*3b30*/  ISETP.NE.U32.AND P2, PT, RZ, c[0x0][0x348], PT ;  /* 0x0000d200ff007a0c */ /* 0x000fc40003f45070 */
[----:B------:R-:W-:Y:S02]  /*3b40*/  ISETP.NE.AND.EX P1, PT, RZ, c[0x0][0x32c], PT, P0 ;  /* 0x0000cb00ff007a0c */ /* 0x000fe40003f25300 */
        /* <DEDUP_REMOVED lines=14> */
[----:B-1----:R-:W1:Y:S02]  /*3c30*/  SHFL.DOWN P1, R7, R2, 0x10, 0x1f ;  /* 0x0a001f0002077f89 */ /* 0x002e640000020000 */
[----:B-1----:R-:W-:Y:S01]  /*3c40*/  @P1 FADD R7, R2, R7 ;  /* 0x0000000702071221 */ /* 0x002fe20000000000 */
[----:B---3--:R-:W-:-:S04]  /*3c50*/  ISETP.NE.AND P1, PT, R4, RZ, PT ;  /* 0x000000ff0400720c */ /* 0x008fc80003f25270 */
[----:B------:R1:W-:Y:S04]  /*3c60*/  @!P2 STS [0x604], R7 ;  /* 0x00060407ff00a388 */ /* 0x0003e80000000800 */
[----:B------:R-:W-:Y:S06]  /*3c70*/  BAR.SYNC.DEFER_BLOCKING 0x0 ;  /* 0x0000000000007b1d */ /* 0x000fec0000010000 */
[----:B------:R-:W-:Y:S05]  /*3c80*/  @P1 BRA `(.L_x_8358) ;  /* 0x0000001000001947 */ /* 0x000fea0003800000 */
[----:B-1----:R1:W-:Y:S02]  /*3c90*/  RED.E.ADD.F32.FTZ.RN.STRONG.GPU [R58.64], R7 ;  /* 0x000000073a00798e */ /* 0x0023e4000c10e784 */
.L_x_8358:
[----:B-1----:R-:W-:Y:S05]  /*3ca0*/  BSYNC B0 ;  /* 0x0000000000007941 */ /* 0x002fea0003800000 */
.L_x_8357:
[----:B------:R-:W-:Y:S01]  /*3cb0*/  BSSY B0, `(.L_x_8359) ;  /* 0x0000018000007945 */ /* 0x000fe20003800000 */
[----:B------:R-:W-:Y:S05]  /*3cc0*/  @!P0 BRA `(.L_x_8360) ;  /* 0x0000015000008947 */ /* 0x000fea0003800000 */
[----:B------:R-:W-:Y:S06]  /*3cd0*/  BAR.SYNC.DEFER_BLOCKING 0x0 ;  /* 0x0000000000007b1d */ /* 0x000fec0000010000 */
[----:B--2---:R-:W2:Y:S04]  /*3ce0*/  SHFL.DOWN P0, R3, R94, 0x1, 0x1f ;  /* 0x08201f005e037f89 */ /* 0x004ea80000000000 */
[----:B------:R-:W3:Y:S04]  /*3cf0*/  S2R R4, SR_LANEID ;  /* 0x0000000000047919 */ /* 0x000ee80000000000 */
[----:B-1----:R-:W1:Y:S01]  /*3d00*/  S2R R9, SR_TID.X ;  /* 0x0000000000097919 */ /* 0x002e620000002100 */
        /* <DEDUP_REMOVED lines=10> */
[----:B-1----:R-:W-:-:S04]  /*3db0*/  ISETP.NE.AND P0, PT, R9, RZ, PT ;  /* 0x000000ff0900720c */ /* 0x002fc80003f05270 */
[----:B------:R1:W-:Y:S04]  /*3dc0*/  @!P1 STS [0x604], R7 ;  /* 0x00060407ff009388 */ /* 0x0003e80000000800 */
[----:B------:R-:W-:Y:S06]  /*3dd0*/  BAR.SYNC.DEFER_BLOCKING 0x0 ;  /* 0x0000000000007b1d */ /* 0x000fec0000010000 */
[----:B------:R-:W-:Y:S05]  /*3de0*/  @P0 BRA `(.L_x_8361) ;  /* 0x0000004000000947 */ /* 0x000fea0003800000 */
[----:B-1----:R1:W-:Y:S01]  /*3df0*/  RED.E.ADD.F32.FTZ.RN.STRONG.GPU [R60.64], R7 ;  /* 0x000000073c00798e */ /* 0x0023e2000c10e784 */
[----:B------:R-:W-:Y:S01]  /*3e00*/  HFMA2.MMA R9, -RZ, RZ, 0, 0 ;  /* 0x00000000ff097435 */ /* 0x000fe200000001ff */
[----:B------:R-:W-:Y:S05]  /*3e10*/  BRA `(.L_x_8361) ;  /* 0x0000001000007947 */ /* 0x000fea0003800000 */
.L_x_8360:
[----:B-1----:R-:W1:Y:S02]  /*3e20*/  S2R R9, SR_TID.X ;  /* 0x0000000000097919 */ /* 0x002e640000002100 */
.L_x_8361:
[----:B-1----:R-:W-:Y:S05]  /*3e30*/  BSYNC B0 ;  /* 0x0000000000007941 */ /* 0x002fea0003800000 */
.L_x_8359:
[----:B------:R-:W-:-:S13]  /*3e40*/  ISETP.GE.AND P0, PT, R9, c[0x0][0x16c], PT ;  /* 0x00005b0009007a0c */ /* 0x000fda0003f06270 */
[----:B------:R-:W-:Y:S05]  /*3e50*/  @P0 EXIT ;  /* 0x000000000000094d */ /* 0x000fea0003800000 */
[----:B------:R-:W-:Y:S02]  /*3e60*/  IMAD R95, R95, c[0x0][0x288], RZ ;  /* 0x0000a2005f5f7a24 */ /* 0x000fe400078e02ff */
[----:B--2---:R-:W-:-:S04]  /*3e70*/  IMAD.WIDE.U32 R2, R98, c[0x0][0x288], RZ ;  /* 0x0000a20062027a25 */ /* 0x004fc800078e00ff */
[----:B------:R-:W-:-:S04]  /*3e80*/  IMAD R13, R98, c[0x0][0x28c], R95 ;  /* 0x0000a300620d7a24 */ /* 0x000fc800078e025f */
[----:B------:R-:W-:Y:S02]  /*3e90*/  IMAD.IADD R13, R3, 0x1, R13 ;  /* 0x00000001030d7824 */ /* 0x000fe400078e020d */
.L_x_8362:
        /* <DEDUP_REMOVED lines=16> */
.L_x_8363:
        /* <DEDUP_REMOVED lines=14> */
.L_x_9146:


//--------------------- .text._Z25selective_scan_bwd_kernelI32Selective_Scan_bwd_kernel_traitsILi32ELi4ELb0ELb1ELb1ELb1ELb1EN3c104HalfEfEEv12SSMParamsBwd --------------------------
	.section	.text._Z25selective_scan_bwd_kernelI32Selective_Scan_bwd_kernel_traitsILi32ELi4ELb0ELb1ELb1ELb1ELb1EN3c104HalfEfEEv12SSMParamsBwd,"ax",@progbits
	.sectioninfo	@"SHI_REGISTERS=128"
	.align	128
        .global         _Z25selective_scan_bwd_kernelI32Selective_Scan_bwd_kernel_traitsILi32ELi4ELb0ELb1ELb1ELb1ELb1EN3c104HalfEfEEv12SSMParamsBwd
        .type           _Z25selective_scan_bwd_kernelI32Selective_Scan_bwd_kernel_traitsILi32ELi4ELb0ELb1ELb1ELb1ELb1EN3c104HalfEfEEv12SSMParamsBwd,@function
        .size           _Z25selective_scan_bwd_kernelI32Selective_Scan_bwd_kernel_traitsILi32ELi4ELb0ELb1ELb1ELb1ELb1EN3c104HalfEfEEv12SSMParamsBwd,(.L_x_9147 - _Z25selective_scan_bwd_kernelI32Selective_Scan_bwd_kernel_traitsILi32ELi4ELb0ELb1ELb1ELb1ELb1EN3c104HalfEfEEv12SSMParamsBwd)
        .other          _Z25selective_scan_bwd_kernelI32Selective_Scan_bwd_kernel_traitsILi32ELi4ELb0ELb1ELb1ELb1ELb1EN3c104HalfEfEEv12SSMParamsBwd,@"STO_CUDA_ENTRY STV_DEFAULT"
_Z25selective_scan_bwd_kernelI32Selective_Scan_bwd_kernel_traitsILi32ELi4ELb0ELb1ELb1ELb1ELb1EN3c104HalfEfEEv12SSMParamsBwd:
.text._Z25selective_scan_bwd_kernelI32Selective_Scan_bwd_kernel_traitsILi32ELi4ELb0ELb1ELb1ELb1ELb1EN3c104HalfEfEEv12SSMParamsBwd:
        /* <DEDUP_REMOVED lines=21> */
[----:B------:R-:W-:Y:S02]  /*0150*/  IMAD R10, R93, c[0x0][0x1e0], RZ ;  /* 0x000078005d0a7a24 */ /* 0x000fe400078e02ff */
[----:B------:R1:W5:Y:S01]  /*0160*/  @P1 LDG.E R94, [R4.64] ;  /* 0x00000004045e1981 */ /* 0x000362000c1e1900 */
[----:B------:R2:W3:Y:S01]  /*0170*/  F2I.FTZ.U32.TRUNC.NTZ R7, R6 ;  /* 0x0000000600077305 */ /* 0x0004e2000021f000 */
[----:B------:R-:W-:Y:S01]  /*0180*/  IMAD R13, R95, c[0x0][0x1e4], R10 ;  /* 0x000079005f0d7a24 */ /* 0x000fe200078e020a */
[----:B------:R-:W-:Y:S01]  /*0190*/  LOP3.LUT R16, R98, c[0x0][0x178], RZ, 0x3c, !PT ;  /* 0x00005e0062107a12 */ /* 0x000fe200078e3cff */
[C---:B------:R-:W-:Y:S01]  /*01a0*/  IMAD R14, R93.reuse, c[0x0][0x190], RZ ;  /* 0x000064005d0e7a24 */ /* 0x040fe200078e02ff */
[----:B------:R-:W-:Y:S01]  /*01b0*/  ISETP.NE.AND P0, PT, RZ, c[0x0][0x178], PT ;  /* 0x00005e00ff007a0c */ /* 0x000fe20003f05270 */
[----:B------:R-:W-:Y:S01]  /*01c0*/  IMAD R12, R93, c[0x0][0x278], RZ ;  /* 0x00009e005d0c7a24 */ /* 0x000fe200078e02ff */
[----:B0-----:R-:W-:Y:S01]  /*01d0*/  IABS R2, R98 ;  /* 0x0000006200027213 */ /* 0x001fe20000000000 */
[C---:B------:R-:W-:Y:S01]  /*01e0*/  IMAD R15, R95.reuse, c[0x0][0x194], R14 ;  /* 0x000065005f0f7a24 */ /* 0x040fe200078e020e */
[----:B------:R-:W-:Y:S01]  /*01f0*/  ISETP.GE.AND P1, PT, R16, RZ, PT ;  /* 0x000000ff1000720c */ /* 0x000fe20003f26270 */
[----:B--2---:R-:W-:Y:S01]  /*0200*/  HFMA2.MMA R6, -RZ, RZ, 0, 0 ;  /* 0x00000000ff067435 */ /* 0x004fe200000001ff */
[----:B-1----:R-:W-:Y:S01]  /*0210*/  IMAD.WIDE.U32 R4, R95, c[0x0][0x1e0], RZ ;  /* 0x000078005f047a25 */ /* 0x002fe200078e00ff */
[----:B------:R-:W-:Y:S01]  /*0220*/  CS2R R54, SRZ ;  /* 0x0000000000367805 */ /* 0x000fe2000001ff00 */
[----:B------:R-:W-:Y:S01]  /*0230*/  CS2R R56, SRZ ;  /* 0x0000000000387805 */ /* 0x000fe2000001ff00 */
[----:B------:R-:W-:Y:S01]  /*0240*/  HFMA2.MMA R90, -RZ, RZ, 0, 0 ;  /* 0x00000000ff5a7435 */ /* 0x000fe200000001ff */
        /* <DEDUP_REMOVED lines=26> */
[----:B------:R-:W-:Y:S01]  /*03f0*/  IMAD R19, R98, c[0x0][0x1ec], R19 ;  /* 0x00007b0062137a24 */ /* 0x000fe200078e0213 */
[----:B------:R-:W-:Y:S01]  /*0400*/  @!P4 IADD3 R92, R92, 0x1, RZ ;  /* 0x000000015c5cc810 */ /* 0x000fe20007ffe0ff */
[----:B------:R-:W-:Y:S01]  /*0410*/  IMAD.WIDE.U32 R6, R98, c[0x0][0x280], R6 ;  /* 0x0000a00062067a25 */ /* 0x000fe200078e0006 */
[----:B------:R-:W-:Y:S02]  /*0420*/  ISETP.GE.U32.AND P2, PT, R0, R17, PT ;  /* 0x000000110000720c */ /* 0x000fe40003f46070 */
[----:B------:R-:W-:Y:S01]  /*0430*/  IADD3 R50, P4, R13, R4, RZ ;  /* 0x000000040d327210 */ /* 0x000fe20007f9e0ff */
[----:B------:R-:W-:Y:S01]  /*0440*/  IMAD R17, R97, c[0x0][0x1d8], RZ ;  /* 0x0000760061117a24 */ /* 0x000fe200078e02ff */
[----:B------:R-:W-:Y:S01]  /*0450*/  IADD3 R48, P5, R13, R6, RZ ;  /* 0x000000060d307210 */ /* 0x000fe20007fbe0ff */
[C---:B------:R-:W-:Y:S01]  /*0460*/  IMAD R21, R98.reuse, c[0x0][0x284], R21 ;  /* 0x0000a10062157a24 */ /* 0x040fe200078e0215 */
[----:B------:R-:W-:Y:S01]  /*0470*/  IADD3.X R5, R15, R5, R19, P4, !PT ;  /* 0x000000050f057210 */ /* 0x000fe200027fe413 */
[----:B------:R-:W-:-:S02]  /*0480*/  IMAD R17, R98, c[0x0][0x1dc], R17 ;  /* 0x0000770062117a24 */ /* 0x000fc400078e0211 */
[----:B------:R-:W-:Y:S01]  /*0490*/  IMAD R0, R93, c[0x0][0x1b0], RZ ;  /* 0x00006c005d007a24 */ /* 0x000fe200078e02ff */
[----:B------:R-:W-:Y:S01]  /*04a0*/  IADD3.X R7, R15, R7, R21, P5, !PT ;  /* 0x000000070f077210 */ /* 0x000fe20002ffe415 */
[----:B------:R-:W-:Y:S02]  /*04b0*/  IMAD.WIDE.U32 R10, R95, c[0x0][0x1b0], RZ ;  /* 0x00006c005f0a7a25 */ /* 0x000fe400078e00ff */
[----:B------:R-:W-:Y:S02]  /*04c0*/  @P2 IADD3 R92, R92, 0x1, RZ ;  /* 0x000000015c5c2810 */ /* 0x000fe40007ffe0ff */
[----:B------:R-:W-:Y:S01]  /*04d0*/  IADD3 R86, P2, R13, R2, RZ ;  /* 0x000000020d567210 */ /* 0x000fe20007f5e0ff */
[----:B------:R-:W-:Y:S01]  /*04e0*/  IMAD R23, R95, c[0x0][0x1b4], R0 ;  /* 0x00006d005f177a24 */ /* 0x000fe200078e0200 */
[----:B------:R-:W-:Y:S01]  /*04f0*/  @!P1 IADD3 R92, -R92, RZ, RZ ;  /* 0x000000ff5c5c9210 */ /* 0x000fe20007ffe1ff */
[----:B------:R-:W-:Y:S01]  /*0500*/  IMAD.MOV.U32 R89, RZ, RZ, RZ ;  /* 0x000000ffff597224 */ /* 0x000fe200078e00ff */
[----:B------:R-:W-:-:S02]  /*0510*/  @!P0 LOP3.LUT R92, RZ, c[0x0][0x178], RZ, 0x33, !PT ;  /* 0x00005e00ff5c8a12 */ /* 0x000fc400078e33ff */
        /* <DEDUP_REMOVED lines=23> */
[----:B------:R-:W-:Y:S01]  /*0690*/  @P0 MOV R53, 0x8 ;  /* 0x0000000800350802 */ /* 0x000fe20000000f00 */
[----:B------:R-:W-:Y:S01]  /*06a0*/  IMAD.IADD R8, R9, 0x1, R3 ;  /* 0x0000000109087824 */ /* 0x000fe200078e0203 */
[----:B------:R-:W-:Y:S01]  /*06b0*/  IADD3 R13, P4, R13, R10, RZ ;  /* 0x0000000a0d0d7210 */ /* 0x000fe20007f9e0ff */
[----:B------:R-:W-:Y:S01]  /*06c0*/  @P0 IMAD R0, R0, c[0x0][0x174], RZ ;  /* 0x00005d0000000a24 */ /* 0x000fe200078e02ff */
[----:B------:R-:W-:-:S02]  /*06d0*/  IADD3 R2, R11, R5, RZ ;  /* 0x000000050b027210 */ /* 0x000fc40007ffe0ff */
[C---:B------:R-:W-:Y:S01]  /*06e0*/  IADD3.X R3, R15.reuse, R8, RZ, P5, !PT ;  /* 0x000000080f037210 */ /* 0x040fe20002ffe4ff */
[----:B------:R-:W-:Y:S01]  /*06f0*/  @P0 IMAD R0, R0, c[0x0][0x16c], RZ ;  /* 0x00005b0000000a24 */ /* 0x000fe200078e02ff */
[----:B------:R-:W-:Y:S01]  /*0700*/  LEA R47, P5, R46, c[0x0][0x228], 0x1 ;  /* 0x00008a002e2f7a11 */ /* 0x000fe200078a08ff */
[----:B------:R-:W-:Y:S01]  /*0710*/  IMAD.X R2, R15, 0x1, R2, P4 ;  /* 0x000000010f027824 */ /* 0x000fe200020e0602 */
[----:B------:R-:W-:Y:S01]  /*0720*/  LEA R45, P6, R13, c[0x0][0x230], 0x1 ;  /* 0x00008c000d2d7a11 */ /* 0x000fe200078c08ff */
[----:B------:R-:W-:Y:S01]  /*0730*/  @P0 IMAD.WIDE R52, R0, R53, c[0x0][0x260] ;  /* 0x0000980000340625 */ /* 0x000fe200078e0235 */
[----:B------:R-:W-:Y:S01]  /*0740*/  LEA.HI.X R46, R46, c[0x0][0x22c], R3, 0x1, P5 ;  /* 0x00008b002e2e7a11 */ /* 0x000fe200028f0c03 */
        /* <DEDUP_REMOVED lines=14> */
[----:B------:R-:W-:Y:S01]  /*0830*/  MOV R90, RZ ;  /* 0x000000ff005a7202 */ /* 0x000fe20000000f00 */
[----:B------:R-:W-:-:S03]  /*0840*/  IMAD.MOV.U32 R89, RZ, RZ, RZ ;  /* 0x000000ffff597224 */ /* 0x000fc600078e00ff */
[----:B------:R-:W-:Y:S02]  /*0850*/  IADD3 R29, R59, R3, RZ ;  /* 0x000000033b1d7210 */ /* 0x000fe40007ffe0ff */
        /* <DEDUP_REMOVED lines=8> */
.L_x_8396:
[----:B------:R-:W-:Y:S01]  /*08e0*/  BAR.SYNC.DEFER_BLOCKING 0x0 ;  /* 0x0000000000007b1d */ /* 0x000fe20000010000 */
[----:B------:R-:W-:Y:S01]  /*08f0*/  LEA R62, R42, 0xffffff80, 0x7 ;  /* 0xffffff802a3e7811 */ /* 0x000fe200078e38ff */
[C---:B------:R-:W-:Y:S01]  /*0900*/  IMAD.SHL.U32 R26, R60.reuse, 0x2, RZ ;  /* 0x000000023c1a7824 */ /* 0x040fe200078e00ff */
[----:B------:R-:W-:Y:S02]  /*0910*/  SHF.L.U64.HI R25, R60, 0x1, R61 ;  /* 0x000000013c197819 */ /* 0x000fe4000001023d */
        /* <DEDUP_REMOVED lines=9> */
[----:B-1----:R-:W-:Y:S02]  /*09b0*/  PRMT R13, RZ, 0x7610, R13 ;  /* 0x00007610ff0d7816 */ /* 0x002fe4000000000d */
[----:B------:R-:W-:-:S05]  /*09c0*/  IADD3.X R5, R86, R25, RZ, P4, !PT ;  /* 0x0000001956057210 */ /* 0x000fca00027fe4ff */
[----:B------:R0:W2:Y:S04]  /*09d0*/  @!P0 LDG.E.U16 R7, [R4.64] ;  /* 0x0000000404078981 */ /* 0x0000a8000c1e1500 */
[----:B------:R0:W3:Y:S04]  /*09e0*/  @!P1 LDG.E.U16 R9, [R4.64+0x40] ;  /* 0x0000400404099981 */ /* 0x0000e8000c1e1500 */
[----:B------:R0:W4:Y:S04]  /*09f0*/  @!P2 LDG.E.U16 R11, [R4.64+0x80] ;  /* 0x00008004040ba981 */ /* 0x000128000c1e1500 */
[----:B------:R0:W4:Y:S01]  /*0a00*/  @!P3 LDG.E.U16 R13, [R4.64+0xc0] ;  /* 0x0000c004040db981 */ /* 0x000122000c1e1500 */
[----:B------:R-:W-:-:S02]  /*0a10*/  ISETP.GE.AND P0, PT, R60, R27, PT ;  /* 0x0000001b3c00720c */ /* 0x000fc40003f06270 */
[----:B------:R-:W-:Y:S02]  /*0a20*/  SHF.L.U32 R24, R44, 0x1, RZ ;  /* 0x000000012c187819 */ /* 0x000fe400000006ff */
[-C--:B------:R-:W-:Y:S02]  /*0a30*/  ISETP.GE.AND P3, PT, R40, R27.reuse, PT ;  /* 0x0000001b2800720c */ /* 0x080fe40003f66270 */
[----:B------:R-:W-:Y:S02]  /*0a40*/  ISETP.GE.AND P2, PT, R30, R27, PT ;  /* 0x0000001b1e00720c */ /* 0x000fe40003f46270 */
[----:B------:R-:W-:-:S05]  /*0a50*/  PRMT R15, RZ, 0x7610, R15 ;  /* 0x00007610ff0f7816 */ /* 0x000fca000000000f */
[----:B------:R-:W-:-:S04]  /*0a60*/  @!P0 IADD3 R2, P1, R51, R26, RZ ;  /* 0x0000001a33028210 */ /* 0x000fc80007f3e0ff */
[----:B------:R-:W-:Y:S02]  /*0a70*/  @!P0 IADD3.X R3, R50, R25, RZ, P1, !PT ;  /* 0x0000001932038210 */ /* 0x000fe40000ffe4ff */
[----:B------:R-:W-:Y:S02]  /*0a80*/  ISETP.GE.AND P1, PT, R28, R27, PT ;  /* 0x0000001b1c00720c */ /* 0x000fe40003f26270 */
[CC--:B0-----:R-:W-:Y:S02]  /*0a90*/  @!P3 IADD3 R4, P4, R51.reuse, R26.reuse, RZ ;  /* 0x0000001a3304b210 */ /* 0x0c1fe40007f9e0ff */
[----:B------:R-:W-:Y:S02]  /*0aa0*/  @!P2 IADD3 R8, P5, R51, R26, RZ ;  /* 0x0000001a3308a210 */ /* 0x000fe40007fbe0ff */
[----:B------:R-:W-:Y:S01]  /*0ab0*/  PRMT R17, RZ, 0x7610, R17 ;  /* 0x00007610ff117816 */ /* 0x000fe20000000011 */
[----:B------:R-:W-:Y:S01]  /*0ac0*/  @!P3 IMAD.X R5, R50, 0x1, R25, P4 ;  /* 0x000000013205b824 */ /* 0x000fe200020e0619 */
[----:B------:R-:W-:-:S05]  /*0ad0*/  PRMT R19, RZ, 0x7610, R19 ;  /* 0x00007610ff137816 */ /* 0x000fca0000000013 */
[----:B------:R-:W-:Y:S01]  /*0ae0*/  @!P1 IADD3 R10, P6, R51, R26, RZ ;  /* 0x0000001a330a9210 */ /* 0x000fe20007fde0ff */
[----:B--2---:R-:W-:Y:S04]  /*0af0*/  STS.U16 [R24], R7 ;  /* 0x0000000718007388 */ /* 0x004fe80000000400 */
[----:B---3--:R-:W-:Y:S04]  /*0b00*/  STS.U16 [R24+0x40], R9 ;  /* 0x0000400918007388 */ /* 0x008fe80000000400 */
[----:B----4-:R-:W-:Y:S04]  /*0b10*/  STS.U16 [R24+0x80], R11 ;  /* 0x0000800b18007388 */ /* 0x010fe80000000400 */
[----:B------:R0:W-:Y:S01]  /*0b20*/  STS.U16 [R24+0xc0], R13 ;  /* 0x0000c00d18007388 */ /* 0x0001e20000000400 */
[----:B------:R-:W-:-:S06]  /*0b30*/  NOP ;  /* 0x0000000000007918 */ /* 0x000fcc0000000000 */
[----:B------:R-:W-:Y:S04]  /*0b40*/  LDS.64 R64, [R44.X8] ;  /* 0x000000002c407984 */ /* 0x000fe80000008a00 */
[----:B------:R-:W-:Y:S01]  /*0b50*/  BAR.SYNC.DEFER_BLOCKING 0x0 ;  /* 0x0000000000007b1d */ /* 0x000fe20000010000 */
[----:B0-----:R-:W-:Y:S02]  /*0b60*/  PRMT R13, RZ, 0x7610, R13 ;  /* 0x00007610ff0d7816 */ /* 0x001fe4000000000d */
[CC--:B------:R-:W-:Y:S02]  /*0b70*/  @!P2 IADD3.X R9, R50.reuse, R25.reuse, RZ, P5, !PT ;  /* 0x000000193209a210 */ /* 0x0c0fe40002ffe4ff */
        /* <DEDUP_REMOVED lines=22> */
[-C--:B------:R-:W-:Y:S01]  /*0ce0*/  ISETP.GE.AND P2, PT, R60, R27.reuse, PT ;  /* 0x0000001b3c00720c */ /* 0x080fe20003f46270 */
[----:B------:R-:W-:Y:S01]  /*0cf0*/  IMAD R0, R93, c[0x0][0x1f0], RZ ;  /* 0x00007c005d007a24 */ /* 0x000fe200078e02ff */
[----:B------:R-:W-:Y:S01]  /*0d00*/  SHF.R.S32.HI R63, RZ, 0x1f, R62 ;  /* 0x0000001fff3f7819 */ /* 0x000fe2000001143e */
[C---:B------:R-:W-:Y:S01]  /*0d10*/  IMAD.WIDE.U32 R2, R95.reuse, c[0x0][0x1f0], RZ ;  /* 0x00007c005f027a25 */ /* 0x040fe200078e00ff */
[----:B0-----:R-:W-:Y:S01]  /*0d20*/  IADD3 R13, P0, R26, c[0x0][0x268], RZ ;  /* 0x00009a001a0d7a10 */ /* 0x001fe20007f1e0ff */
[----:B------:R-:W-:Y:S01]  /*0d30*/  BSSY B0, `(.L_x_8365) ;  /* 0x0000049000007945 */ /* 0x000fe20003800000 */
[-C--:B------:R-:W-:Y:S01]  /*0d40*/  ISETP.GE.AND P3, PT, R40, R27.reuse, PT ;  /* 0x0000001b2800720c */ /* 0x080fe20003f66270 */
[----:B------:R-:W-:Y:S01]  /*0d50*/  IMAD R11, R95, c[0x0][0x1f4], R0 ;  /* 0x00007d005f0b7a24 */ /* 0x000fe200078e0200 */
[----:B------:R-:W-:Y:S01]  /*0d60*/  MOV R0, c[0x0][0x174] ;  /* 0x00005d0000007a02 */ /* 0x000fe20000000f00 */
[----:B--2---:R-:W-:Y:S01]  /*0d70*/  IMAD R7, R97, c[0x0][0x1f8], RZ ;  /* 0x00007e0061077a24 */ /* 0x004fe200078e02ff */
[----:B------:R-:W-:Y:S01]  /*0d80*/  ISETP.GE.AND P4, PT, R30, R27, PT ;  /* 0x0000001b1e00720c */ /* 0x000fe20003f86270 */
[----:B------:R-:W-:Y:S01]  /*0d90*/  IMAD.IADD R3, R3, 0x1, R11 ;  /* 0x0000000103037824 */ /* 0x000fe200078e020b */
[----:B------:R-:W-:Y:S01]  /*0da0*/  LEA R23, R0, R41, 0x7 ;  /* 0x0000002900177211 */ /* 0x000fe200078e38ff */
[----:B------:R-:W-:Y:S01]  /*0db0*/  @!P2 IMAD.WIDE.U32 R4, R95, c[0x0][0x1f0], R62 ;  /* 0x00007c005f04aa25 */ /* 0x000fe200078e003e */
[----:B------:R-:W-:-:S02]  /*0dc0*/  ISETP.GE.AND P5, PT, R28, R27, PT ;  /* 0x0000001b1c00720c */ /* 0x000fc40003fa6270 */
[----:B------:R-:W-:Y:S01]  /*0dd0*/  SHF.R.S32.HI R22, RZ, 0x1f, R23 ;  /* 0x0000001fff167819 */ /* 0x000fe20000011417 */
[C---:B------:R-:W-:Y:S01]  /*0de0*/  IMAD R15, R98.reuse, c[0x0][0x1fc], R7 ;  /* 0x00007f00620f7a24 */ /* 0x040fe200078e0207 */
[----:B------:R-:W-:Y:S01]  /*0df0*/  @!P2 IADD3 R5, R11, R5, RZ ;  /* 0x000000050b05a210 */ /* 0x000fe20007ffe0ff */
[----:B------:R-:W-:-:S04]  /*0e00*/  IMAD.WIDE.U32 R10, R98, c[0x0][0x1f8], R2 ;  /* 0x00007e00620a7a25 */ /* 0x000fc800078e0002 */
[----:B------:R-:W-:Y:S01]  /*0e10*/  @!P2 IMAD.WIDE.U32 R6, R98, c[0x0][0x1f8], R4 ;  /* 0x00007e006206aa25 */ /* 0x000fe200078e0004 */
[----:B------:R-:W-:Y:S02]  /*0e20*/  IADD3 R0, P1, R23, R10, RZ ;  /* 0x0000000a17007210 */ /* 0x000fe40007f3e0ff */
[----:B------:R-:W-:Y:S02]  /*0e30*/  IADD3.X R5, R25, c[0x0][0x26c], RZ, P0, !PT ;  /* 0x00009b0019057a10 */ /* 0x000fe400007fe4ff */
[----:B------:R-:W-:Y:S02]  /*0e40*/  IADD3.X R11, R22, R15, R11, P1, !PT ;  /* 0x0000000f160b7210 */ /* 0x000fe40000ffe40b */
[----:B------:R-:W-:Y:S01]  /*0e50*/  LEA R4, P1, R0, R13, 0x1 ;  /* 0x0000000d00047211 */ /* 0x000fe200078208ff */
[--C-:B-1----:R-:W-:Y:S01]  /*0e60*/  HADD2.F32 R13, -RZ, R9.reuse.H0_H0 ;  /* 0x20000009ff0d7230 */ /* 0x102fe20000004100 */
[----:B------:R-:W-:Y:S01]  /*0e70*/  @!P2 IADD3 R10, P0, R60, R6, RZ ;  /* 0x000000063c0aa210 */ /* 0x000fe20007f1e0ff */
[----:B------:R-:W-:Y:S01]  /*0e80*/  HADD2.F32 R9, -RZ, R9.H1_H1 ;  /* 0x30000009ff097230 */ /* 0x000fe20000004100 */
[----:B------:R-:W-:Y:S01]  /*0e90*/  LEA.HI.X R5, R0, R5, R11, 0x1, P1 ;  /* 0x0000000500057211 */ /* 0x000fe200008f0c0b */
[----:B------:R-:W-:Y:S01]  /*0ea0*/  HADD2.F32 R11, -RZ, R8.H0_H0 ;  /* 0x20000008ff0b7230 */ /* 0x000fe20000004100 */
[----:B------:R-:W-:Y:S01]  /*0eb0*/  @!P2 IADD3.X R7, R61, R7, R15, P0, !PT ;  /* 0x000000073d07a210 */ /* 0x000fe200007fe40f */
[--C-:B-----5:R-:W-:Y:S01]  /*0ec0*/  FADD.FTZ R18, R13, R94.reuse ;  /* 0x0000005e0d127221 */ /* 0x120fe20000010000 */
[----:B------:R-:W-:Y:S01]  /*0ed0*/  @!P2 LEA R6, P0, R10, c[0x0][0x268], 0x1 ;  /* 0x00009a000a06aa11 */ /* 0x000fe200078008ff */
[----:B------:R-:W-:-:S02]  /*0ee0*/  FADD.FTZ R19, R9, R94 ;  /* 0x0000005e09137221 */ /* 0x000fc40000010000 */
[----:B------:R-:W-:Y:S01]  /*0ef0*/  FADD.FTZ R20, R11, R94 ;  /* 0x0000005e0b147221 */ /* 0x000fe20000010000 */
[----:B------:R-:W-:Y:S02]  /*0f00*/  @!P2 LEA.HI.X R7, R10, c[0x0][0x26c], R7, 0x1, P0 ;  /* 0x00009b000a07aa11 */ /* 0x000fe400000f0c07 */
[----:B------:R-:W-:Y:S02]  /*0f10*/  FSETP.GTU.FTZ.AND P0, PT, R18, 20, PT ;  /* 0x41a000001200780b */ /* 0x000fe40003f1c000 */
[----:B------:R-:W-:Y:S01]  /*0f20*/  FSETP.GTU.FTZ.AND P6, PT, R20, 20, PT ;  /* 0x41a000001400780b */ /* 0x000fe20003fdc000 */
[----:B---3--:R0:W-:Y:S04]  /*0f30*/  STS.U16 [R24], R21 ;  /* 0x0000001518007388 */ /* 0x0081e80000000400 */
[----:B----4-:R1:W-:Y:S04]  /*0f40*/  STS.U16 [R24+0x40], R33 ;  /* 0x0000402118007388 */ /* 0x0103e80000000400 */
[----:B------:R1:W-:Y:S01]  /*0f50*/  STS.U16 [R24+0x80], R35 ;  /* 0x0000802318007388 */ /* 0x0003e20000000400 */
[----:B0-----:R-:W-:-:S03]  /*0f60*/  HADD2.F32 R21, -RZ, R8.H1_H1 ;  /* 0x30000008ff157230 */ /* 0x001fc60000004100 */
[----:B------:R1:W-:Y:S01]  /*0f70*/  STS.U16 [R24+0xc0], R37 ;  /* 0x0000c02518007388 */ /* 0x0003e20000000400 */
[----:B------:R-:W-:-:S06]  /*0f80*/  NOP ;  /* 0x0000000000007918 */ /* 0x000fcc0000000000 */
[----:B------:R1:W0:Y:S01]  /*0f90*/  LDS.64 R2, [R44.X8] ;  /* 0x000000002c027984 */ /* 0x0002220000008a00 */
[----:B------:R-:W-:-:S05]  /*0fa0*/  FADD.FTZ R21, R21, R94 ;  /* 0x0000005e15157221 */ /* 0x000fca0000010000 */
[----:B------:R-:W-:Y:S01]  /*0fb0*/  FSETP.GTU.FTZ.AND P1, PT, R21, 20, PT ;  /* 0x41a000001500780b */ /* 0x000fe20003f3c000 */
[----:B------:R-:W-:Y:S07]  /*0fc0*/  @P6 BRA `(.L_x_8366) ;  /* 0x000001f000006947 */ /* 0x000fee0003800000 */
[----:B------:R-:W-:Y:S01]  /*0fd0*/  FMUL.FTZ R20, R20, 1.4426950216293334961 ;  /* 0x3fb8aa3b14147820 */ /* 0x000fe20000410000 */
[----:B------:R-:W-:Y:S01]  /*0fe0*/  HFMA2.MMA R11, -RZ, RZ, 1.3056640625, -1.8671875 ;  /* 0x3d39bf78ff0b7435 */ /* 0x000fe200000001ff */
[----:B------:R-:W-:Y:S02]  /*0ff0*/  IMAD.MOV.U32 R10, RZ, RZ, 0x3e800000 ;  /* 0x3e800000ff0a7424 */ /* 0x000fe400078e00ff */
        /* <DEDUP_REMOVED lines=11> */
[----:B------:R-:W-:Y:S02]  /*10b0*/  FFMA.FTZ R9, R8, R9, -0.13229703903198242188 ;  /* 0xbe0778e008097423 */ /* 0x000fe40000010009 */
        /* <DEDUP_REMOVED lines=16> */
.L_x_8366:
[----:B------:R-:W-:Y:S05]  /*11c0*/  BSYNC B0 ;  /* 0x0000000000007941 */ /* 0x000fea0003800000 */
.L_x_8365:
        /* <DEDUP_REMOVED lines=8> */
[----:B-1----:R-:W-:Y:S01]  /*1250*/  MOV R35, 0x3d39bf78 ;  /* 0x3d39bf7800237802 */ /* 0x002fe20000000f00 */
[----:B------:R-:W-:-:S02]  /*1260*/  IMAD.MOV.U32 R17, RZ, RZ, 0x3e800000 ;  /* 0x3e800000ff117424 */ /* 0x000fc400078e00ff */
        /* <DEDUP_REMOVED lines=28> */
.L_x_8368:
[----:B------:R-:W-:Y:S05]  /*1430*/  BSYNC B0 ;  /* 0x0000000000007941 */ /* 0x000fea0003800000 */
.L_x_8367:
[----:B------:R-:W-:Y:S01]  /*1440*/  BSSY B0, `(.L_x_8369) ;  /* 0x0000021000007945 */ /* 0x000fe20003800000 */
[----:B------:R-:W-:Y:S05]  /*1450*/  @P0 BRA `(.L_x_8370) ;  /* 0x000001f000000947 */ /* 0x000fea0003800000 */
[----:B------:R-:W-:Y:S01]  /*1460*/  FMUL.FTZ R18, R18, 1.4426950216293334961 ;  /* 0x3fb8aa3b12127820 */ /* 0x000fe20000410000 */
[----:B-1----:R-:W-:Y:S01]  /*1470*/  HFMA2.MMA R35, -RZ, RZ, 1.3056640625, -1.8671875 ;  /* 0x3d39bf78ff237435 */ /* 0x002fe200000001ff */
        /* <DEDUP_REMOVED lines=29> */
.L_x_8370:
[----:B------:R-:W-:Y:S05]  /*1650*/  BSYNC B0 ;  /* 0x0000000000007941 */ /* 0x000fea0003800000 */
.L_x_8369:
[----:B------:R-:W-:Y:S01]  /*1660*/  BSSY B0, `(.L_x_8371) ;  /* 0x0000021000007945 */ /* 0x000fe20003800000 */
[----:B------:R-:W-:Y:S05]  /*1670*/  @P6 BRA `(.L_x_8372) ;  /* 0x000001f000006947 */ /* 0x000fea0003800000 */
[----:B------:R-:W-:Y:S01]  /*1680*/  FMUL.FTZ R19, R19, 1.4426950216293334961 ;  /* 0x3fb8aa3b13137820 */ /* 0x000fe20000410000 */
[----:B-1----:R-:W-:Y:S01]  /*1690*/  MOV R35, 0x3d39bf78 ;  /* 0x3d39bf7800237802 */ /* 0x002fe20000000f00 */
        /* <DEDUP_REMOVED lines=29> */
.L_x_8372:
[----:B------:R-:W-:Y:S05]  /*1870*/  BSYNC B0 ;  /* 0x0000000000007941 */ /* 0x000fea0003800000 */
.L_x_8371:
[----:B------:R-:W-:Y:S06]  /*1880*/  BAR.SYNC.DEFER_BLOCKING 0x0 ;  /* 0x0000000000007b1d */ /* 0x000fec0000010000 */
[----:B------:R2:W3:Y:S04]  /*1890*/  @!P2 LDG.E.U16 R9, [R6.64] ;  /* 0x000000040609a981 */ /* 0x0004e8000c1e1500 */
[----:B------:R4:W5:Y:S04]  /*18a0*/  @!P3 LDG.E.U16 R11, [R4.64+-0xc0] ;  /* 0xffff4004040bb981 */ /* 0x000968000c1e1500 */
[----:B------:R4:W5:Y:S04]  /*18b0*/  @!P4 LDG.E.U16 R13, [R4.64+-0x80] ;  /* 0xffff8004040dc981 */ /* 0x000968000c1e1500 */
[----:B------:R4:W5:Y:S01]  /*18c0*/  @!P5 LDG.E.U16 R15, [R4.64+-0x40] ;  /* 0xffffc004040fd981 */ /* 0x000962000c1e1500 */
[----:B-1----:R-:W-:Y:S01]  /*18d0*/  @!P2 MOV R33, R63 ;  /* 0x0000003f0021a202 */ /* 0x002fe20000000f00 */
[----:B------:R-:W-:-:S02]  /*18e0*/  IMAD R0, R93, c[0x0][0x200], RZ ;  /* 0x000080005d007a24 */ /* 0x000fc400078e02ff */
[----:B------:R-:W-:Y:S02]  /*18f0*/  @!P2 IMAD.MOV.U32 R32, RZ, RZ, R62 ;  /* 0x000000ffff20a224 */ /* 0x000fe400078e003e */
[C---:B------:R-:W-:Y:S02]  /*1900*/  IMAD R35, R95.reuse, c[0x0][0x204], R0 ;  /* 0x000081005f237a24 */ /* 0x040fe400078e0200 */
[----:B------:R-:W-:-:S04]  /*1910*/  @!P2 IMAD.WIDE.U32 R32, R95, c[0x0][0x200], R32 ;  /* 0x000080005f20aa25 */ /* 0x000fc800078e0020 */
[----:B------:R-:W-:Y:S01]  /*1920*/  IMAD.WIDE.U32 R16, R95, c[0x0][0x200], RZ ;  /* 0x000080005f107a25 */ /* 0x000fe200078e00ff */
[----:B------:R-:W-:-:S04]  /*1930*/  @!P2 IADD3 R33, R35, R33, RZ ;  /* 0x000000212321a210 */ /* 0x000fc80007ffe0ff */
[----:B------:R-:W-:Y:S01]  /*1940*/  IADD3 R17, R17, R35, RZ ;  /* 0x0000002311117210 */ /* 0x000fe20007ffe0ff */
[----:B------:R-:W-:Y:S02]  /*1950*/  IMAD R35, R97, c[0x0][0x208], RZ ;  /* 0x0000820061237a24 */ /* 0x000fe400078e02ff */
[----:B----4-:R-:W-:-:S04]  /*1960*/  @!P2 IMAD.WIDE.U32 R4, R98, c[0x0][0x208], R32 ;  /* 0x000082006204aa25 */ /* 0x010fc800078e0020 */
[----:B--2---:R-:W-:Y:S01]  /*1970*/  IMAD.WIDE.U32 R6, R98, c[0x0][0x208], R16 ;  /* 0x0000820062067a25 */ /* 0x004fe200078e0010 */
[----:B------:R-:W-:Y:S02]  /*1980*/  @!P2 IADD3 R8, P0, R60, R4, RZ ;  /* 0x000000043c08a210 */ /* 0x000fe40007f1e0ff */
[----:B------:R-:W-:Y:S01]  /*1990*/  IADD3 R17, P1, R26, c[0x0][0x258], RZ ;  /* 0x000096001a117a10 */ /* 0x000fe20007f3e0ff */
[----:B------:R-:W-:Y:S01]  /*19a0*/  IMAD R35, R98, c[0x0][0x20c], R35 ;  /* 0x0000830062237a24 */ /* 0x000fe200078e0223 */
[----:B------:R-:W-:-:S04]  /*19b0*/  IADD3 R0, P6, R23, R6, RZ ;  /* 0x0000000617007210 */ /* 0x000fc80007fde0ff */
[----:B------:R-:W-:Y:S02]  /*19c0*/  @!P2 IADD3.X R33, R61, R5, R35, P0, !PT ;  /* 0x000000053d21a210 */ /* 0x000fe400007fe423 */
[----:B------:R-:W-:Y:S02]  /*19d0*/  IADD3.X R5, R25, c[0x0][0x25c], RZ, P1, !PT ;  /* 0x0000970019057a10 */ /* 0x000fe40000ffe4ff */
[----:B------:R-:W-:Y:S02]  /*19e0*/  IADD3.X R7, R22, R35, R7, P6, !PT ;  /* 0x0000002316077210 */ /* 0x000fe400037fe407 */
[----:B------:R-:W-:Y:S02]  /*19f0*/  LEA R4, P1, R0, R17, 0x1 ;  /* 0x0000001100047211 */ /* 0x000fe400078208ff */
[----:B------:R-:W-:Y:S02]  /*1a00*/  @!P2 LEA R6, P0, R8, c[0x0][0x258], 0x1 ;  /* 0x000096000806aa11 */ /* 0x000fe400078008ff */
[----:B------:R-:W-:-:S02]  /*1a10*/  LEA.HI.X R5, R0, R5, R7, 0x1, P1 ;  /* 0x0000000500057211 */ /* 0x000fc400008f0c07 */
[----:B------:R-:W-:Y:S02]  /*1a20*/  @!P2 LEA.HI.X R7, R8, c[0x0][0x25c], R33, 0x1, P0 ;  /* 0x000097000807aa11 */ /* 0x000fe400000f0c21 */
[----:B------:R-:W-:Y:S02]  /*1a30*/  PRMT R17, RZ, 0x7610, R17 ;  /* 0x00007610ff117816 */ /* 0x000fe40000000011 */
[----:B------:R-:W-:Y:S02]  /*1a40*/  PRMT R33, RZ, 0x7610, R33 ;  /* 0x00007610ff217816 */ /* 0x000fe40000000021 */
[----:B------:R-:W-:Y:S02]  /*1a50*/  PRMT R35, RZ, 0x7610, R35 ;  /* 0x00007610ff237816 */ /* 0x000fe40000000023 */
[----:B------:R-:W-:Y:S01]  /*1a60*/  PRMT R37, RZ, 0x7610, R37 ;  /* 0x00007610ff257816 */ /* 0x000fe20000000025 */
[----:B---3--:R-:W-:Y:S04]  /*1a70*/  STS.U16 [R24], R9 ;  /* 0x0000000918007388 */ /* 0x008fe80000000400 */
[----:B-----5:R-:W-:Y:S04]  /*1a80*/  STS.U16 [R24+0x40], R11 ;  /* 0x0000400b18007388 */ /* 0x020fe80000000400 */
[----:B------:R-:W-:Y:S04]  /*1a90*/  STS.U16 [R24+0x80], R13 ;  /* 0x0000800d18007388 */ /* 0x000fe80000000400 */
[----:B------:R-:W-:Y:S01]  /*1aa0*/  STS.U16 [R24+0xc0], R15 ;  /* 0x0000c00f18007388 */ /* 0x000fe20000000400 */
[----:B------:R-:W-:-:S06]  /*1ab0*/  NOP ;  /* 0x0000000000007918 */ /* 0x000fcc0000000000 */
[----:B------:R-:W1:Y:S04]  /*1ac0*/  LDS.64 R38, [R44.X8] ;  /* 0x000000002c267984 */ /* 0x000e680000008a00 */
[----:B------:R-:W-:Y:S06]  /*1ad0*/  BAR.SYNC.DEFER_BLOCKING 0x0 ;  /* 0x0000000000007b1d */ /* 0x000fec0000010000 */
[----:B------:R2:W3:Y:S04]  /*1ae0*/  @!P2 LDG.E.U16 R17, [R6.64] ;  /* 0x000000040611a981 */ /* 0x0004e8000c1e1500 */
[----:B------:R-:W4:Y:S04]  /*1af0*/  @!P3 LDG.E.U16 R33, [R4.64+-0xc0] ;  /* 0xffff40040421b981 */ /* 0x000f28000c1e1500 */
[----:B------:R-:W5:Y:S04]  /*1b00*/  @!P4 LDG.E.U16 R35, [R4.64+-0x80] ;  /* 0xffff80040423c981 */ /* 0x000f68000c1e1500 */
[----:B------:R-:W5:Y:S01]  /*1b10*/  @!P5 LDG.E.U16 R37, [R4.64+-0x40] ;  /* 0xffffc0040425d981 */ /* 0x000f62000c1e1500 */
[--C-:B-1----:R-:W-:Y:S01]  /*1b20*/  HADD2.F32 R9, -RZ, R39.reuse.H0_H0 ;  /* 0x20000027ff097230 */ /* 0x102fe20000004100 */
[----:B------:R-:W-:Y:S01]  /*1b30*/  ISETP.NE.AND P1, PT, R88, RZ, PT ;  /* 0x000000ff5800720c */ /* 0x000fe20003f25270 */
[----:B------:R-:W-:Y:S01]  /*1b40*/  HADD2.F32 R10, -RZ, R39.H1_H1 ;  /* 0x30000027ff0a7230 */ /* 0x000fe20000004100 */
[----:B------:R-:W-:Y:S01]  /*1b50*/  BSSY B0, `(.L_x_8373) ;  /* 0x000005e000007945 */ /* 0x000fe20003800000 */
[--C-:B------:R-:W-:Y:S01]  /*1b60*/  HADD2.F32 R0, -RZ, R38.reuse.H1_H1 ;  /* 0x30000026ff007230 */ /* 0x100fe20000004100 */
[----:B--2---:R-:W-:Y:S01]  /*1b70*/  FMUL.FTZ R7, R9, -1.4426950216293334961 ;  /* 0xbfb8aa3b09077820 */ /* 0x004fe20000410000 */
[----:B------:R-:W-:Y:S01]  /*1b80*/  HADD2.F32 R8, -RZ, R38.H0_H0 ;  /* 0x20000026ff087230 */ /* 0x000fe20000004100 */
[----:B------:R-:W-:Y:S01]  /*1b90*/  FMUL.FTZ R12, R10, -1.4426950216293334961 ;  /* 0xbfb8aa3b0a0c7820 */ /* 0x000fe20000410000 */
[----:B0-----:R-:W-:Y:S01]  /*1ba0*/  HADD2.F32 R34, -RZ, R2.H1_H1 ;  /* 0x30000002ff227230 */ /* 0x001fe20000004100 */
[----:B------:R-:W-:Y:S01]  /*1bb0*/  FMUL.FTZ R6, R0, -1.4426950216293334961 ;  /* 0xbfb8aa3b00067820 */ /* 0x000fe20000410000 */
[----:B------:R-:W-:Y:S01]  /*1bc0*/  HADD2.F32 R14, -RZ, R3.H0_H0 ;  /* 0x20000003ff0e7230 */ /* 0x000fe20000004100 */
[----:B------:R-:W0:Y:S01]  /*1bd0*/  MUFU.EX2 R7, R7 ;  /* 0x0000000700077308 */ /* 0x000e220000000800 */
[----:B------:R-:W-:-:S07]  /*1be0*/  FMUL.FTZ R11, R8, -1.4426950216293334961 ;  /* 0xbfb8aa3b080b7820 */ /* 0x000fce0000410000 */
[----:B------:R-:W-:Y:S08]  /*1bf0*/  MUFU.EX2 R12, R12 ;  /* 0x0000000c000c7308 */ /* 0x000ff00000000800 */
[----:B------:R-:W1:Y:S01]  /*1c00*/  MUFU.EX2 R6, R6 ;  /* 0x0000000600067308 */ /* 0x000e620000000800 */
[----:B0-----:R-:W-:-:S07]  /*1c10*/  FADD.FTZ R16, R7, 1 ;  /* 0x3f80000007107421 */ /* 0x001fce0000010000 */
[----:B------:R-:W0:Y:S01]  /*1c20*/  MUFU.EX2 R11, R11 ;  /* 0x0000000b000b7308 */ /* 0x000e220000000800 */
[----:B-1----:R-:W-:-:S07]  /*1c30*/  FADD.FTZ R15, R6, 1 ;  /* 0x3f800000060f7421 */ /* 0x002fce0000010000 */
[----:B------:R-:W1:Y:S01]  /*1c40*/  MUFU.RCP R16, R16 ;  /* 0x0000001000107308 */ /* 0x000e620000001000 */
[----:B0-----:R-:W-:-:S07]  /*1c50*/  FADD.FTZ R11, R11, 1 ;  /* 0x3f8000000b0b7421 */ /* 0x001fce0000010000 */
[----:B------:R-:W-:Y:S08]  /*1c60*/  MUFU.RCP R15, R15 ;  /* 0x0000000f000f7308 */ /* 0x000ff00000001000 */
[----:B------:R-:W0:Y:S01]  /*1c70*/  MUFU.RCP R13, R11 ;  /* 0x0000000b000d7308 */ /* 0x000e220000001000 */
[----:B---3--:R2:W-:Y:S04]  /*1c80*/  STS.U16 [R24], R17 ;  /* 0x0000001118007388 */ /* 0x0085e80000000400 */
[----:B----4-:R-:W-:Y:S04]  /*1c90*/  STS.U16 [R24+0x40], R33 ;  /* 0x0000402118007388 */ /* 0x010fe80000000400 */
[----:B-----5:R3:W-:Y:S01]  /*1ca0*/  STS.U16 [R24+0x80], R35 ;  /* 0x0000802318007388 */ /* 0x0207e20000000400 */
[----:B--2---:R-:W-:Y:S01]  /*1cb0*/  HADD2.F32 R17, -RZ, R2.H0_H0 ;  /* 0x20000002ff117230 */ /* 0x004fe20000004100 */
[----:B-1----:R-:W-:-:S02]  /*1cc0*/  FADD.FTZ R2, -R16, 1 ;  /* 0x3f80000010027421 */ /* 0x002fc40000010100 */
[----:B------:R1:W-:Y:S01]  /*1cd0*/  STS.U16 [R24+0xc0], R37 ;  /* 0x0000c02518007388 */ /* 0x0003e20000000400 */
[----:B------:R-:W-:-:S06]  /*1ce0*/  NOP ;  /* 0x0000000000007918 */ /* 0x000fcc0000000000 */
[----:B------:R-:W2:Y:S01]  /*1cf0*/  LDS.64 R4, [R44.X8] ;  /* 0x000000002c047984 */ /* 0x000ea20000008a00 */
[----:B---3--:R-:W-:Y:S01]  /*1d00*/  HADD2.F32 R35, -RZ, R3.H1_H1 ;  /* 0x30000003ff237230 */ /* 0x008fe20000004100 */
[----:B------:R-:W-:Y:S02]  /*1d10*/  FFMA.FTZ R6, R9, R2, 1 ;  /* 0x3f80000009067423 */ /* 0x000fe40000010002 */
[----:B-1----:R-:W-:Y:S02]  /*1d20*/  FADD.FTZ R37, R12, 1 ;  /* 0x3f8000000c257421 */ /* 0x002fe40000010000 */
[----:B0-----:R-:W-:-:S04]  /*1d30*/  FADD.FTZ R3, -R13, 1 ;  /* 0x3f8000000d037421 */ /* 0x001fc80000010100 */
[----:B------:R-:W0:Y:S01]  /*1d40*/  MUFU.RCP R37, R37 ;  /* 0x0000002500257308 */ /* 0x000e220000001000 */
[----:B------:R-:W-:Y:S02]  /*1d50*/  FFMA.FTZ R3, R8, R3, 1 ;  /* 0x3f80000008037423 */ /* 0x000fe40000010003 */
[----:B0-----:R-:W-:-:S04]  /*1d60*/  FADD.FTZ R7, -R37, 1 ;  /* 0x3f80000025077421 */ /* 0x001fc80000010100 */
[----:B------:R-:W-:Y:S01]  /*1d70*/  FFMA.FTZ R39, R10, R7, 1 ;  /* 0x3f8000000a277423 */ /* 0x000fe20000010007 */
[--C-:B--2---:R-:W-:Y:S02]  /*1d80*/  HADD2.F32 R32, -RZ, R4.reuse.H0_H0 ;  /* 0x20000004ff207230 */ /* 0x104fe40000004100 */
[----:B------:R-:W-:Y:S02]  /*1d90*/  HADD2.F32 R33, -RZ, R4.H1_H1 ;  /* 0x30000004ff217230 */ /* 0x000fe40000004100 */
[--C-:B------:R-:W-:Y:S01]  /*1da0*/  HADD2.F32 R11, -RZ, R5.reuse.H0_H0 ;  /* 0x20000005ff0b7230 */ /* 0x100fe20000004100 */
[----:B------:R-:W-:Y:S01]  /*1db0*/  FMUL.FTZ R2, R17, R32 ;  /* 0x0000002011027220 */ /* 0x000fe20000410000 */
[----:B------:R-:W-:Y:S01]  /*1dc0*/  HADD2.F32 R12, -RZ, R5.H1_H1 ;  /* 0x30000005ff0c7230 */ /* 0x000fe20000004100 */
[----:B------:R-:W-:Y:S02]  /*1dd0*/  FADD.FTZ R5, -R15, 1 ;  /* 0x3f8000000f057421 */ /* 0x000fe40000010100 */
        /* <DEDUP_REMOVED lines=17> */
[----:B------:R-:W-:-:S04]  /*1ef0*/  IMAD R75, R95, c[0x0][0x2ec], R6 ;  /* 0x0000bb005f4b7a24 */ /* 0x000fc800078e0206 */
[----:B------:R-:W-:-:S04]  /*1f00*/  IMAD.IADD R5, R5, 0x1, R75 ;  /* 0x0000000105057824 */ /* 0x000fc800078e024b */
        /* <DEDUP_REMOVED lines=15> */
[C---:B------:R-:W-:Y:S02]  /*2000*/  LEA R2, P6, R3.reuse, R2, 0x1 ;  /* 0x0000000203027211 */ /* 0x040fe400078c08ff */
[C---:B------:R-:W-:Y:S02]  /*2010*/  IADD3 R66, P5, R60.reuse, R62, RZ ;  /* 0x0000003e3c427210 */ /* 0x040fe40007fbe0ff */
[----:B------:R-:W-:Y:S02]  /*2020*/  LEA.HI.X R3, R3, R5, R4, 0x1, P6 ;  /* 0x0000000503037211 */ /* 0x000fe400030f0c04 */
[----:B------:R-:W-:Y:S01]  /*2030*/  IADD3.X R67, R61, R63, RZ, P5, !PT ;  /* 0x0000003f3d437210 */ /* 0x000fe20002ffe4ff */
        /* <DEDUP_REMOVED lines=15> */
.L_x_8374:
[----:B------:R-:W-:Y:S05]  /*2130*/  BSYNC B0 ;  /* 0x0000000000007941 */ /* 0x000fea0003800000 */
.L_x_8373:
        /* <DEDUP_REMOVED lines=20> */
[----:B0-----:R-:W-:Y:S01]  /*2280*/  F2FP.PACK_AB R6, R33, R8 ;  /* 0x000000082106723e */ /* 0x001fe200000000ff */
[----:B------:R-:W-:Y:S02]  /*2290*/  IMAD R0, R93, c[0x0][0x210], RZ ;  /* 0x000084005d007a24 */ /* 0x000fe400078e02ff */
        /* <DEDUP_REMOVED lines=13> */
[----:B------:R-:W-:Y:S02]  /*2370*/  IADD3 R7, P5, R26, c[0x0][0x270], RZ ;  /* 0x00009c001a077a10 */ /* 0x000fe40007fbe0ff */
[----:B------:R-:W-:Y:S02]  /*2380*/  LDS.U16 R33, [R24+0xc0] ;  /* 0x0000c00018217984 */ /* 0x000fe40000000400 */
[----:B------:R-:W-:Y:S02]  /*2390*/  IADD3.X R4, R25, c[0x0][0x274], RZ, P5, !PT ;  /* 0x00009d0019047a10 */ /* 0x000fe40002ffe4ff */
[----:B------:R-:W-:Y:S01]  /*23a0*/  @!P1 STS [0x100], R27 ;  /* 0x0001001bff009388 */ /* 0x000fe20000000800 */
[----:B------:R-:W-:-:S03]  /*23b0*/  IADD3.X R3, R22, R37, R3, P0, !PT ;  /* 0x0000002516037210 */ /* 0x000fc600007fe403 */
        /* <DEDUP_REMOVED lines=20> */
.L_x_8377:
[----:B------:R-:W-:Y:S05]  /*2500*/  BSYNC B0 ;  /* 0x0000000000007941 */ /* 0x000fea0003800000 */
.L_x_8376:
[----:B------:R1:W-:Y:S04]  /*2510*/  @!P0 STG.E.U16 [R2.64+-0xc0], R11 ;  /* 0xffff400b02008986 */ /* 0x0003e8000c101504 */
[----:B------:R1:W-:Y:S04]  /*2520*/  @!P2 STG.E.U16 [R2.64+-0x80], R13 ;  /* 0xffff800d0200a986 */ /* 0x0003e8000c101504 */
[----:B------:R1:W-:Y:S02]  /*2530*/  @!P3 STG.E.U16 [R2.64+-0x40], R33 ;  /* 0xffffc0210200b986 */ /* 0x0003e4000c101504 */
.L_x_8375:
        /* <DEDUP_REMOVED lines=19> */
[----:B------:R-:W-:Y:S01]  /*2670*/  MOV R4, R88 ;  /* 0x0000005800047202 */ /* 0x000fe20000000f00 */
[C---:B------:R-:W-:Y:S02]  /*2680*/  IMAD R0, R93.reuse, c[0x0][0x298], RZ ;  /* 0x0000a6005d007a24 */ /* 0x040fe400078e02ff */
[----:B------:R-:W-:Y:S02]  /*2690*/  IMAD R6, R93, c[0x0][0x2b8], RZ ;  /* 0x0000ae005d067a24 */ /* 0x000fe400078e02ff */
[----:B------:R-:W-:-:S02]  /*26a0*/  IMAD R7, R95, c[0x0][0x29c], R0 ;  /* 0x0000a7005f077a24 */ /* 0x000fc400078e0200 */
[C---:B------:R-:W-:Y:S02]  /*26b0*/  IMAD R9, R95.reuse, c[0x0][0x2bc], R6 ;  /* 0x0000af005f097a24 */ /* 0x040fe400078e0206 */
[----:B------:R-:W-:-:S04]  /*26c0*/  IMAD.WIDE.U32 R2, R95, c[0x0][0x298], R4 ;  /* 0x0000a6005f027a25 */ /* 0x000fc800078e0004 */
[----:B------:R-:W-:-:S04]  /*26d0*/  IMAD.WIDE.U32 R4, R95, c[0x0][0x2b8], R4 ;  /* 0x0000ae005f047a25 */ /* 0x000fc800078e0004 */
[----:B------:R-:W-:Y:S01]  /*26e0*/  IMAD.IADD R3, R3, 0x1, R7 ;  /* 0x0000000103037824 */ /* 0x000fe200078e0207 */
[----:B------:R-:W-:Y:S01]  /*26f0*/  IADD3 R7, R5, R9, RZ ;  /* 0x0000000905077210 */ /* 0x000fe20007ffe0ff */
[C---:B------:R-:W-:Y:S01]  /*2700*/  IMAD R5, R91.reuse, c[0x0][0x2a0], RZ ;  /* 0x0000a8005b057a24 */ /* 0x040fe200078e02ff */
[----:B------:R-:W-:Y:S01]  /*2710*/  MOV R6, R4 ;  /* 0x0000000400067202 */ /* 0x000fe20000000f00 */
        /* <DEDUP_REMOVED lines=8> */
[----:B------:R-:W-:Y:S01]  /*27a0*/  IMAD.IADD R7, R3, 0x1, R27 ;  /* 0x0000000103077824 */ /* 0x000fe200078e021b */
[----:B------:R-:W-:Y:S02]  /*27b0*/  LEA R82, P3, R2, c[0x0][0x320], 0x2 ;  /* 0x0000c80002527a11 */ /* 0x000fe400078610ff */
[----:B------:R-:W-:Y:S02]  /*27c0*/  SHF.L.U32 R3, R23, 0x2, RZ ;  /* 0x0000000217037819 */ /* 0x000fe400000006ff */
[----:B------:R-:W-:-:S02]  /*27d0*/  LEA.HI.X R4, R4, c[0x0][0x31c], R9, 0x2, P2 ;  /* 0x0000c70004047a11 */ /* 0x000fc400010f1409 */
[----:B------:R-:W-:Y:S02]  /*27e0*/  LEA.HI.X R0, R2, c[0x0][0x324], R7, 0x2, P3 ;  /* 0x0000c90002007a11 */ /* 0x000fe400018f1407 */
[----:B------:R-:W-:Y:S02]  /*27f0*/  IADD3 R70, P2, R62, R2, RZ ;  /* 0x000000023e467210 */ /* 0x000fe40007f5e0ff */
[----:B------:R-:W-:Y:S02]  /*2800*/  SHF.L.U64.HI R5, R23, 0x2, R22 ;  /* 0x0000000217057819 */ /* 0x000fe40000010216 */
[-C--:B------:R-:W-:Y:S02]  /*2810*/  IADD3 R76, P3, R76, R3.reuse, RZ ;  /* 0x000000034c4c7210 */ /* 0x080fe40007f7e0ff */
[----:B------:R-:W-:Y:S01]  /*2820*/  IADD3 R82, P4, R82, R3, RZ ;  /* 0x0000000352527210 */ /* 0x000fe20007f9e0ff */
[----:B------:R-:W-:Y:S01]  /*2830*/  HFMA2.MMA R3, -RZ, RZ, 0, 0 ;  /* 0x00000000ff037435 */ /* 0x000fe200000001ff */
[C---:B------:R-:W-:Y:S01]  /*2840*/  IADD3.X R69, R63.reuse, R9, RZ, P0, !PT ;  /* 0x000000093f457210 */ /* 0x040fe200007fe4ff */
[----:B------:R-:W-:Y:S01]  /*2850*/  IMAD.X R2, R4, 0x1, R5, P3 ;  /* 0x0000000104027824 */ /* 0x000fe200018e0605 */
[----:B------:R-:W-:Y:S01]  /*2860*/  IADD3.X R71, R63, R7, RZ, P2, !PT ;  /* 0x000000073f477210 */ /* 0x000fe200017fe4ff */
[----:B------:R-:W-:Y:S01]  /*2870*/  CS2R R8, SRZ ;  /* 0x0000000000087805 */ /* 0x000fe2000001ff00 */
[----:B------:R-:W-:Y:S01]  /*2880*/  IADD3.X R0, R0, R5, RZ, P4, !PT ;  /* 0x0000000500007210 */ /* 0x000fe200027fe4ff */
[----:B------:R-:W-:Y:S01]  /*2890*/  CS2R R6, SRZ ;  /* 0x0000000000067805 */ /* 0x000fe2000001ff00 */
[C---:B------:R-:W-:Y:S01]  /*28a0*/  IADD3 R72, P0, R76.reuse, -0x180, RZ ;  /* 0xfffffe804c487810 */ /* 0x040fe20007f1e0ff */
[----:B------:R-:W-:Y:S01]  /*28b0*/  CS2R R4, SRZ ;  /* 0x0000000000047805 */ /* 0x000fe2000001ff00 */
[----:B------:R-:W-:-:S02]  /*28c0*/  IADD3 R74, P2, R76, -0x100, RZ ;  /* 0xffffff004c4a7810 */ /* 0x000fc40007f5e0ff */
[C---:B------:R-:W-:Y:S02]  /*28d0*/  IADD3 R78, P4, R82.reuse, -0x180, RZ ;  /* 0xfffffe80524e7810 */ /* 0x040fe40007f9e0ff */
[----:B------:R-:W-:Y:S02]  /*28e0*/  IADD3 R80, P5, R82, -0x100, RZ ;  /* 0xffffff0052507810 */ /* 0x000fe40007fbe0ff */
[----:B------:R-:W-:Y:S02]  /*28f0*/  IADD3 R76, P3, R76, -0x80, RZ ;  /* 0xffffff804c4c7810 */ /* 0x000fe40007f7e0ff */
[----:B------:R-:W-:Y:S02]  /*2900*/  IADD3 R82, P6, R82, -0x80, RZ ;  /* 0xffffff8052527810 */ /* 0x000fe40007fde0ff */
[C---:B------:R-:W-:Y:S02]  /*2910*/  IADD3.X R73, R2.reuse, -0x1, RZ, P0, !PT ;  /* 0xffffffff02497810 */ /* 0x040fe400007fe4ff */
[----:B------:R-:W-:-:S02]  /*2920*/  IADD3.X R75, R2, -0x1, RZ, P2, !PT ;  /* 0xffffffff024b7810 */ /* 0x000fc400017fe4ff */
[----:B------:R-:W-:Y:S02]  /*2930*/  IADD3.X R77, R2, -0x1, RZ, P3, !PT ;  /* 0xffffffff024d7810 */ /* 0x000fe40001ffe4ff */
[C---:B------:R-:W-:Y:S02]  /*2940*/  IADD3.X R79, R0.reuse, -0x1, RZ, P4, !PT ;  /* 0xffffffff004f7810 */ /* 0x040fe400027fe4ff */
[C---:B------:R-:W-:Y:S02]  /*2950*/  IADD3.X R81, R0.reuse, -0x1, RZ, P5, !PT ;  /* 0xffffffff00517810 */ /* 0x040fe40002ffe4ff */
[----:B------:R-:W-:Y:S02]  /*2960*/  IADD3.X R83, R0, -0x1, RZ, P6, !PT ;  /* 0xffffffff00537810 */ /* 0x000fe400037fe4ff */
.L_x_8391:
        /* <DEDUP_REMOVED lines=114> */
[----:B---3--:R-:W-:-:S12]  /*3090*/  IMAD.MOV.U32 R102, RZ, RZ, 0x3f800000 ;  /* 0x3f800000ff667424 */ /* 0x008fd800078e00ff */
[----:B------:R-:W-:-:S04]  /*30a0*/  @P0 LEA.HI R34, R42, R42, RZ, 0x1 ;  /* 0x0000002a2a220211 */ /* 0x000fc800078f08ff */
[----:B------:R-:W-:-:S04]  /*30b0*/  @P0 LOP3.LUT R85, R34, 0xfffffe, RZ, 0xc0, !PT ;  /* 0x00fffffe22550812 */ /* 0x000fc800078ec0ff */
[----:B------:R-:W-:-:S04]  /*30c0*/  @P0 IADD3 R34, -R85, R42, RZ ;  /* 0x0000002a55220210 */ /* 0x000fc80007ffe1ff */
[----:B------:R-:W-:-:S05]  /*30d0*/  @P0 LEA R34, R34, R5, 0x8 ;  /* 0x0000000522220211 */ /* 0x000fca00078e40ff */
[----:B------:R0:W1:Y:S02]  /*30e0*/  @P0 LDS R102, [R34.X4+0x838] ;  /* 0x0008380022660984 */ /* 0x0000640000004800 */
.L_x_8380:
[----:B------:R-:W-:Y:S05]  /*30f0*/  BSYNC B0 ;  /* 0x0000000000007941 */ /* 0x000fea0003800000 */
.L_x_8379:
        /* <DEDUP_REMOVED lines=44> */
[----:B------:R-:W0:Y:S01]  /*33c0*/  SHFL.DOWN PT, R117, R119, 0x8, 0x1f ;  /* 0x09001f0077757f89 */ /* 0x000e2200000e0000 */
[----:B--2---:R-:W-:Y:S01]  /*33d0*/  @P4 FFMA.FTZ R124, R125, R85, R124 ;  /* 0x000000557d7c4223 */ /* 0x004fe2000001007c */
[----:B------:R-:W-:Y:S02]  /*33e0*/  ISETP.NE.OR P0, PT, R31, RZ, P0 ;  /* 0x000000ff1f00720c */ /* 0x000fe40000705670 */
[----:B------:R-:W1:Y:S01]  /*33f0*/  SHFL.DOWN PT, R121, R34, 0x8, 0x1f ;  /* 0x09001f0022797f89 */ /* 0x000e6200000e0000 */
[----:B------:R-:W-:Y:S01]  /*3400*/  MOV R85, RZ ;  /* 0x000000ff00557202 */ /* 0x000fe20000000f00 */
[----:B---3--:R-:W-:Y:S01]  /*3410*/  @P4 FMUL.FTZ R125, R125, R84 ;  /* 0x000000547d7d4220 */ /* 0x008fe20000410000 */
[----:B------:R-:W-:Y:S01]  /*3420*/  ISETP.GE.AND P4, PT, R44, 0x8, PT ;  /* 0x000000082c00780c */ /* 0x000fe20003f86270 */
[----:B------:R-:W2:Y:S01]  /*3430*/  SHFL.UP PT, R123, R124, 0x8, RZ ;  /* 0x050000007c7b7989 */ /* 0x000ea200000e00ff */
[----:B------:R-:W-:-:S03]  /*3440*/  IMAD.MOV.U32 R84, RZ, RZ, 0x3f800000 ;  /* 0x3f800000ff547424 */ /* 0x000fc600078e00ff */
[----:B------:R-:W3:Y:S04]  /*3450*/  SHFL.UP PT, R122, R125, 0x8, RZ ;  /* 0x050000007d7a7989 */ /* 0x000ee800000e00ff */
        /* <DEDUP_REMOVED lines=51> */
[----:B------:R-:W-:Y:S01]  /*3790*/  FFMA.FTZ R39, R37, R122, R36 ;  /* 0x0000007a25277223 */ /* 0x000fe20000010024 */
[----:B0-----:R-:W-:Y:S01]  /*37a0*/  SHF.L.U32 R85, R4, 0x2, RZ ;  /* 0x0000000204557819 */ /* 0x001fe200000006ff */
[----:B------:R-:W-:Y:S01]  /*37b0*/  FFMA.FTZ R119, R108, R119, RZ ;  /* 0x000000776c777223 */ /* 0x000fe200000100ff */
[----:B------:R-:W-:Y:S01]  /*37c0*/  BAR.SYNC.DEFER_BLOCKING 0x0 ;  /* 0x0000000000007b1d */ /* 0x000fe20000010000 */
[----:B------:R-:W-:-:S02]  /*37d0*/  FFMA.FTZ R113, R99, -R38, R122 ;  /* 0x8000002663717223 */ /* 0x000fc4000001007a */
[----:B------:R-:W-:Y:S02]  /*37e0*/  FFMA.FTZ R112, R101, -R112, R39 ;  /* 0x8000007065707223 */ /* 0x000fe40000010027 */
[----:B------:R-:W-:Y:S01]  /*37f0*/  FMUL.FTZ R36, R17, R118 ;  /* 0x0000007611247220 */ /* 0x000fe20000410000 */
[----:B------:R-:W-:Y:S01]  /*3800*/  SHF.L.U64.HI R118, R4, 0x2, R3 ;  /* 0x0000000204767819 */ /* 0x000fe20000010203 */
[----:B------:R-:W-:Y:S02]  /*3810*/  FMUL.FTZ R37, R16, R117 ;  /* 0x0000007510257220 */ /* 0x000fe40000410000 */
[----:B------:R-:W-:Y:S02]  /*3820*/  FMUL.FTZ R38, R15, R122 ;  /* 0x0000007a0f267220 */ /* 0x000fe40000410000 */
[----:B------:R-:W-:Y:S02]  /*3830*/  FMUL.FTZ R39, R14, R39 ;  /* 0x000000270e277220 */ /* 0x000fe40000410000 */
[----:B------:R-:W-:-:S02]  /*3840*/  FFMA.FTZ R119, R110, R121, R119 ;  /* 0x000000796e777223 */ /* 0x000fc40000010077 */
[----:B------:R-:W-:Y:S02]  /*3850*/  FMUL.FTZ R84, R112, R115 ;  /* 0x0000007370547220 */ /* 0x000fe40000410000 */
[----:B------:R-:W-:Y:S02]  /*3860*/  FFMA.FTZ R119, R113, R120, R119 ;  /* 0x0000007871777223 */ /* 0x000fe40000010077 */
[C---:B------:R-:W-:Y:S02]  /*3870*/  IMAD R120, R118.reuse, c[0x0][0x2b0], RZ ;  /* 0x0000ac0076787a24 */ /* 0x040fe400078e02ff */
[----:B------:R-:W-:Y:S02]  /*3880*/  FADD.FTZ R84, R119, R84 ;  /* 0x0000005477547221 */ /* 0x000fe40000010000 */
[----:B------:R-:W-:Y:S01]  /*3890*/  IMAD R118, R118, c[0x0][0x2d0], RZ ;  /* 0x0000b40076767a24 */ /* 0x000fe200078e02ff */
[----:B------:R1:W-:Y:S04]  /*38a0*/  STS.128 [R88.X16+0x400], R36 ;  /* 0x0004002458007388 */ /* 0x0003e8000000cc00 */
        /* <DEDUP_REMOVED lines=21> */
.L_x_8382:
[----:B-1----:R-:W-:Y:S05]  /*3a00*/  BSYNC B0 ;  /* 0x0000000000007941 */ /* 0x002fea0003800000 */
.L_x_8381:
        /* <DEDUP_REMOVED lines=11> */
.L_x_8384:
[----:B------:R-:W-:Y:S05]  /*3ac0*/  BSYNC B0 ;  /* 0x0000000000007941 */ /* 0x000fea0003800000 */
.L_x_8383:
        /* <DEDUP_REMOVED lines=9> */
.L_x_8386:
[----:B------:R-:W-:Y:S05]  /*3b60*/  BSYNC B0 ;  /* 0x0000000000007941 */ /* 0x000fea0003800000 */
.L_x_8385:
[----:B---3--:R3:W2:Y:S01]  /*3b70*/  LDS R115, [R88.X4+0x580] ;  /* 0x0005800058737984 */ /* 0x0086a20000004800 */
[----:B------:R-:W-:Y:S01]  /*3b80*/  BSSY B0, `(.L_x_8387) ;  /* 0x0000008000007945 */ /* 0x000fe20003800000 */
[----:B------:R-:W-:Y:S05]  /*3b90*/  @!P4 BRA `(.L_x_8388) ;  /* 0x000000600000c947 */ /* 0x000fea0003800000 */
[----:B------:R-:W-:-:S04]  /*3ba0*/  IMAD.WIDE.U32 R32, R85, c[0x0][0x2b0], R76 ;  /* 0x0000ac0055207a25 */ /* 0x000fc800078e004c */
[----:B------:R-:W-:-:S04]  /*3bb0*/  IMAD.WIDE.U32 R34, R85, c[0x0][0x2d0], R82 ;  /* 0x0000b40055227a25 */ /* 0x000fc800078e0052 */
[----:B------:R-:W-:Y:S01]  /*3bc0*/  IMAD.IADD R33, R37, 0x1, R33 ;  /* 0x0000000125217824 */ /* 0x000fe200078e0221 */
[----:B------:R-:W-:-:S04]  /*3bd0*/  IADD3 R35, R39, R35, RZ ;  /* 0x0000002327237210 */ /* 0x000fc80007ffe0ff */
[----:B----4-:R4:W-:Y:S04]  /*3be0*/  RED.E.ADD.F32.FTZ.RN.STRONG.GPU [R32.64], R114 ;  /* 0x000000722000798e */ /* 0x0109e8000c10e784 */
[----:B--2---:R4:W-:Y:S02]  /*3bf0*/  RED.E.ADD.F32.FTZ.RN.STRONG.GPU [R34.64], R115 ;  /* 0x000000732200798e */ /* 0x0049e4000c10e784 */
.L_x_8388:
[----:B------:R-:W-:Y:S05]  /*3c00*/  BSYNC B0 ;  /* 0x0000000000007941 */ /* 0x000fea0003800000 */
.L_x_8387:
[----:B----4-:R-:W4:Y:S01]  /*3c10*/  SHFL.DOWN P0, R33, R84, 0x1, 0x1f ;  /* 0x08201f0054217f89 */ /* 0x010f220000000000 */
        /* <DEDUP_REMOVED lines=43> */
.L_x_8390:
[----:B----4-:R-:W-:Y:S05]  /*3ed0*/  BSYNC B0 ;  /* 0x0000000000007941 */ /* 0x010fea0003800000 */
.L_x_8389:
[----:B------:R-:W-:Y:S02]  /*3ee0*/  IADD3 R5, R5, 0x1, RZ ;  /* 0x0000000105057810 */ /* 0x000fe40007ffe0ff */
[----:B------:R-:W-:Y:S02]  /*3ef0*/  IADD3 R4, P2, R4, 0x1, RZ ;  /* 0x0000000104047810 */ /* 0x000fe40007f5e0ff */
[----:B------:R-:W-:Y:S02]  /*3f00*/  ISETP.GE.AND P0, PT, R5, c[0x0][0x16c], PT ;  /* 0x00005b0005007a0c */ /* 0x000fe40003f06270 */
[----:B------:R-:W-:-:S11]  /*3f10*/  IADD3.X R3, RZ, R3, RZ, P2, !PT ;  /* 0x00000003ff037210 */ /* 0x000fd600017fe4ff */
[----:B------:R-:W-:Y:S01]  /*3f20*/  @P0 CALL.REL.NOINC `(.L_x_8378) ;  /* 0x0000001000000944 */ /* 0x000fe20003c00000 */
[----:B------:R-:W-:Y:S05]  /*3f30*/  BRA `(.L_x_8391) ;  /* 0xffffea3000007947 */ /* 0x000fea000383ffff */
.L_x_8378:
[----:B------:R-:W-:Y:S01]  /*3f40*/  BAR.SYNC.DEFER_BLOCKING 0x0 ;  /* 0x0000000000007b1d */ /* 0x000fe20000010000 */
[-C--:B------:R-:W-:Y:S02]  /*3f50*/  ISETP.GE.AND P4, PT, R60, R27.reuse, PT ;  /* 0x0000001b3c00720c */ /* 0x080fe40003f86270 */
[-C--:B------:R-:W-:Y:S02]  /*3f60*/  ISETP.GE.AND P3, PT, R40, R27.reuse, PT ;  /* 0x0000001b2800720c */ /* 0x080fe40003f66270 */
[-C--:B------:R-:W-:Y:S02]  /*3f70*/  ISETP.GE.AND P2, PT, R30, R27.reuse, PT ;  /* 0x0000001b1e00720c */ /* 0x080fe40003f46270 */
[----:B------:R-:W-:Y:S02]  /*3f80*/  ISETP.GE.AND P0, PT, R28, R27, PT ;  /* 0x0000001b1c00720c */ /* 0x000fe40003f06270 */
[----:B------:R-:W-:-:S05]  /*3f90*/  PRMT R19, RZ, 0x7610, R19 ;  /* 0x00007610ff137816 */ /* 0x000fca0000000013 */
[----:B------:R-:W-:-:S05]  /*3fa0*/  @!P4 IADD3 R2, P5, R51, R26, RZ ;  /* 0x0000001a3302c210 */ /* 0x000fca0007fbe0ff */
[----:B------:R-:W-:Y:S01]  /*3fb0*/  @!P4 IMAD.X R3, R50, 0x1, R25, P5 ;  /* 0x000000013203c824 */ /* 0x000fe200028e0619 */
[CC--:B------:R-:W-:Y:S02]  /*3fc0*/  @!P2 IADD3 R14, P5, R51.reuse, R26.reuse, RZ ;  /* 0x0000001a330ea210 */ /* 0x0c0fe40007fbe0ff */
[CC--:B------:R-:W-:Y:S02]  /*3fd0*/  @!P0 IADD3 R16, P6, R51.reuse, R26.reuse, RZ ;  /* 0x0000001a33108210 */ /* 0x0c0fe40007fde0ff */
[----:B------:R-:W4:Y:S01]  /*3fe0*/  @!P4 LDG.E.U16 R19, [R2.64] ;  /* 0x000000040213c981 */ /* 0x000f22000c1e1500 */
[----:B------:R-:W-:Y:S02]  /*3ff0*/  @!P3 IADD3 R4, P4, R51, R26, RZ ;  /* 0x0000001a3304b210 */ /* 0x000fe40007f9e0ff */
[----:B------:R-:W-:Y:S02]  /*4000*/  PRMT R21, RZ, 0x7610, R21 ;  /* 0x00007610ff157816 */ /* 0x000fe40000000015 */
[----:B------:R-:W-:-:S02]  /*4010*/  PRMT R33, RZ, 0x7610, R33 ;  /* 0x00007610ff217816 */ /* 0x000fc40000000021 */
[----:B------:R-:W-:Y:S02]  /*4020*/  PRMT R35, RZ, 0x7610, R35 ;  /* 0x00007610ff237816 */ /* 0x000fe40000000023 */
[CC--:B------:R-:W-:Y:S02]  /*4030*/  @!P3 IADD3.X R5, R50.reuse, R25.reuse, RZ, P4, !PT ;  /* 0x000000193205b210 */ /* 0x0c0fe400027fe4ff */
[CC--:B------:R-:W-:Y:S02]  /*4040*/  @!P2 IADD3.X R15, R50.reuse, R25.reuse, RZ, P5, !PT ;  /* 0x00000019320fa210 */ /* 0x0c0fe40002ffe4ff */
[----:B------:R-:W-:Y:S01]  /*4050*/  @!P0 IADD3.X R17, R50, R25, RZ, P6, !PT ;  /* 0x0000001932118210 */ /* 0x000fe200037fe4ff */
[----:B------:R-:W5:Y:S04]  /*4060*/  @!P3 LDG.E.U16 R21, [R4.64+0x40] ;  /* 0x000040040415b981 */ /* 0x000f68000c1e1500 */
[----:B---3--:R-:W3:Y:S04]  /*4070*/  @!P2 LDG.E.U16 R33, [R14.64+0x80] ;  /* 0x000080040e21a981 */ /* 0x008ee8000c1e1500 */
[----:B--2---:R-:W2:Y:S01]  /*4080*/  @!P0 LDG.E.U16 R35, [R16.64+0xc0] ;  /* 0x0000c00410238981 */ /* 0x004ea2000c1e1500 */
[----:B------:R-:W-:Y:S01]  /*4090*/  F2FP.PACK_AB R20, R12, R13 ;  /* 0x0000000d0c14723e */ /* 0x000fe200000000ff */
[----:B------:R-:W-:Y:S01]  /*40a0*/  IMAD R12, R93, c[0x0][0x2d8], RZ ;  /* 0x0000b6005d0c7a24 */ /* 0x000fe200078e02ff */
[----:B------:R-:W-:Y:S01]  /*40b0*/  BSSY B0, `(.L_x_8392) ;  /* 0x000004e000007945 */ /* 0x000fe20003800000 */
[----:B----4-:R-:W-:Y:S04]  /*40c0*/  STS.U16 [R24], R19 ;  /* 0x0000001318007388 */ /* 0x010fe80000000400 */
[----:B-----5:R4:W-:Y:S04]  /*40d0*/  STS.U16 [R24+0x40], R21 ;  /* 0x0000401518007388 */ /* 0x0209e80000000400 */
[----:B---3--:R3:W-:Y:S04]  /*40e0*/  STS.U16 [R24+0x80], R33 ;  /* 0x0000802118007388 */ /* 0x0087e80000000400 */
[----:B--2---:R2:W-:Y:S01]  /*40f0*/  STS.U16 [R24+0xc0], R35 ;  /* 0x0000c02318007388 */ /* 0x0045e20000000400 */
[----:B------:R-:W-:-:S06]  /*4100*/  NOP ;  /* 0x0000000000007918 */ /* 0x000fcc0000000000 */
[----:B------:R-:W5:Y:S01]  /*4110*/  LDS.64 R36, [R44.X8] ;  /* 0x000000002c247984 */ /* 0x000f620000008a00 */
[----:B----4-:R-:W-:Y:S01]  /*4120*/  F2FP.PACK_AB R21, R10, R11 ;  /* 0x0000000b0a15723e */ /* 0x010fe200000000ff */
[----:B---3--:R-:W-:Y:S02]  /*4130*/  IMAD R33, R95, c[0x0][0x2dc], R12 ;  /* 0x0000b7005f217a24 */ /* 0x008fe400078e020c */
[----:B------:R-:W-:Y:S01]  /*4140*/  BAR.SYNC.DEFER_BLOCKING 0x0 ;  /* 0x0000000000007b1d */ /* 0x000fe20000010000 */
[----:B--2---:R-:W-:-:S04]  /*4150*/  IMAD R35, R97, c[0x0][0x2e0], RZ ;  /* 0x0000b80061237a24 */ /* 0x004fc800078e02ff */
[----:B------:R-:W-:Y:S01]  /*4160*/  IMAD R35, R98, c[0x0][0x2e4], R35 ;  /* 0x0000b90062237a24 */ /* 0x000fe200078e0223 */
[----:B------:R2:W-:Y:S01]  /*4170*/  STS.64 [R44.X8], R20 ;  /* 0x000000142c007388 */ /* 0x0005e20000008a00 */
[----:B------:R-:W-:-:S06]  /*4180*/  NOP ;  /* 0x0000000000007918 */ /* 0x000fcc0000000000 */
[----:B------:R-:W-:Y:S04]  /*4190*/  LDS.U16 R13, [R24] ;  /* 0x00000000180d7984 */ /* 0x000fe80000000400 */
[----:B------:R-:W-:Y:S01]  /*41a0*/  LDS.U16 R15, [R24+0x40] ;  /* 0x00004000180f7984 */ /* 0x000fe20000000400 */
[--C-:B-----5:R-:W-:Y:S02]  /*41b0*/  HADD2.F32 R3, -RZ, R36.reuse.H0_H0 ;  /* 0x20000024ff037230 */ /* 0x120fe40000004100 */
        /* <DEDUP_REMOVED lines=12> */
[----:B------:R-:W-:Y:S01]  /*4280*/  FADD.FTZ R3, R3, R94 ;  /* 0x0000005e03037221 */ /* 0x000fe20000010000 */
[----:B------:R-:W-:-:S04]  /*4290*/  FSETP.GTU.FTZ.AND P3, PT, R2, 20, PT ;  /* 0x41a000000200780b */ /* 0x000fc80003f7c000 */
[----:B------:R-:W-:Y:S01]  /*42a0*/  FSETP.GTU.FTZ.AND P4, PT, R3, 20, PT ;  /* 0x41a000000300780b */ /* 0x000fe20003f9c000 */
[----:B------:R-:W-:-:S05]  /*42b0*/  @!P2 FMUL.FTZ R0, R0, -1.4426950216293334961 ;  /* 0xbfb8aa3b0000a820 */ /* 0x000fca0000410000 */
[----:B------:R-:W-:Y:S01]  /*42c0*/  @!P0 FMUL.FTZ R10, R14, -1.4426950216293334961 ;  /* 0xbfb8aa3b0e0a8820 */ /* 0x000fe20000410000 */
[----:B------:R-:W3:Y:S02]  /*42d0*/  @!P2 MUFU.EX2 R0, R0 ;  /* 0x000000000000a308 */ /* 0x000ee40000000800 */
[----:B------:R-:W-:-:S04]  /*42e0*/  @!P3 FMUL.FTZ R2, R2, -1.4426950216293334961 ;  /* 0xbfb8aa3b0202b820 */ /* 0x000fc80000410000 */
[----:B------:R-:W-:Y:S02]  /*42f0*/  @!P4 FMUL.FTZ R5, R3, -1.4426950216293334961 ;  /* 0xbfb8aa3b0305c820 */ /* 0x000fe40000410000 */
[----:B------:R4:W5:Y:S01]  /*4300*/  @!P3 MUFU.EX2 R4, R2 ;  /* 0x000000020004b308 */ /* 0x0009620000000800 */
[----:B------:R-:W1:Y:S07]  /*4310*/  LDS R11, [0x100] ;  /* 0x00010000ff0b7984 */ /* 0x000e6e0000000800 */
[----:B------:R-:W0:Y:S01]  /*4320*/  @!P4 MUFU.EX2 R5, R5 ;  /* 0x000000050005c308 */ /* 0x000e220000000800 */
[----:B----4-:R-:W-:-:S04]  /*4330*/  IMAD.WIDE.U32 R2, R95, c[0x0][0x2d8], RZ ;  /* 0x0000b6005f027a25 */ /* 0x010fc800078e00ff */
[----:B------:R-:W-:Y:S02]  /*4340*/  IMAD.IADD R3, R3, 0x1, R33 ;  /* 0x0000000103037824 */ /* 0x000fe400078e0221 */
[----:B---3--:R-:W-:Y:S01]  /*4350*/  @!P2 FADD.FTZ R0, R0, 1 ;  /* 0x3f8000000000a421 */ /* 0x008fe20000010000 */
[----:B------:R-:W3:Y:S01]  /*4360*/  @!P0 MUFU.EX2 R10, R10 ;  /* 0x0000000a000a8308 */ /* 0x000ee20000000800 */
[----:B-----5:R-:W-:Y:S02]  /*4370*/  @!P3 FADD.FTZ R4, R4, 1 ;  /* 0x3f8000000404b421 */ /* 0x020fe40000010000 */
[----:B------:R-:W-:-:S04]  /*4380*/  IMAD.WIDE.U32 R2, R98, c[0x0][0x2e0], R2 ;  /* 0x0000b80062027a25 */ /* 0x000fc800078e0002 */
[----:B0-----:R-:W-:Y:S01]  /*4390*/  @!P4 FADD.FTZ R5, R5, 1 ;  /* 0x3f8000000505c421 */ /* 0x001fe20000010000 */
[----:B------:R-:W0:Y:S01]  /*43a0*/  @!P3 MUFU.RCP R4, R4 ;  /* 0x000000040004b308 */ /* 0x000e220000001000 */
[----:B---3--:R-:W-:-:S07]  /*43b0*/  @!P0 FADD.FTZ R10, R10, 1 ;  /* 0x3f8000000a0a8421 */ /* 0x008fce0000010000 */
[----:B------:R-:W3:Y:S08]  /*43c0*/  @!P4 MUFU.RCP R5, R5 ;  /* 0x000000050005c308 */ /* 0x000ef00000001000 */
[----:B--2---:R2:W4:Y:S01]  /*43d0*/  @!P2 MUFU.RCP R21, R0 ;  /* 0x000000000015a308 */ /* 0x0045220000001000 */
[----:B0-----:R-:W-:Y:S01]  /*43e0*/  @!P3 FMUL.FTZ R7, R7, R4 ;  /* 0x000000040707b220 */ /* 0x001fe20000410000 */
[----:B-1----:R-:W-:-:S06]  /*43f0*/  ISETP.GE.AND P3, PT, R30, R11, PT ;  /* 0x0000000b1e00720c */ /* 0x002fcc0003f66270 */
[----:B------:R-:W0:Y:S01]  /*4400*/  @!P0 MUFU.RCP R10, R10 ;  /* 0x0000000a000a8308 */ /* 0x000e220000001000 */
[----:B--2---:R-:W-:Y:S01]  /*4410*/  IADD3 R0, P5, R23, R2, RZ ;  /* 0x0000000217007210 */ /* 0x004fe20007fbe0ff */
[----:B---3--:R-:W-:Y:S01]  /*4420*/  @!P4 FMUL.FTZ R8, R8, R5 ;  /* 0x000000050808c220 */ /* 0x008fe20000410000 */
[----:B------:R-:W-:Y:S02]  /*4430*/  IADD3 R5, P6, R26, c[0x0][0x330], RZ ;  /* 0x0000cc001a057a10 */ /* 0x000fe40007fde0ff */
[----:B------:R-:W-:Y:S02]  /*4440*/  IADD3.X R3, R22, R35, R3, P5, !PT ;  /* 0x0000002316037210 */ /* 0x000fe40002ffe403 */
[----:B------:R-:W-:Y:S01]  /*4450*/  ISETP.GE.AND P5, PT, R60, R11, PT ;  /* 0x0000000b3c00720c */ /* 0x000fe20003fa6270 */
[----:B----4-:R-:W-:Y:S01]  /*4460*/  @!P2 FMUL.FTZ R6, R6, R21 ;  /* 0x000000150606a220 */ /* 0x010fe20000410000 */
[----:B------:R-:W-:Y:S02]  /*4470*/  IADD3.X R4, R25, c[0x0][0x334], RZ, P6, !PT ;  /* 0x0000cd0019047a10 */ /* 0x000fe400037fe4ff */
[----:B------:R-:W-:-:S02]  /*4480*/  LEA R2, P6, R0, R5, 0x1 ;  /* 0x0000000500027211 */ /* 0x000fc400078c08ff */
[-C--:B------:R-:W-:Y:S02]  /*4490*/  ISETP.GE.AND P4, PT, R40, R11.reuse, PT ;  /* 0x0000000b2800720c */ /* 0x080fe40003f86270 */
[----:B------:R-:W-:Y:S01]  /*44a0*/  ISETP.GE.AND P2, PT, R28, R11, PT ;  /* 0x0000000b1c00720c */ /* 0x000fe20003f46270 */
[----:B0-----:R-:W-:Y:S01]  /*44b0*/  @!P0 FMUL.FTZ R9, R9, R10 ;  /* 0x0000000a09098220 */ /* 0x001fe20000410000 */
[----:B------:R-:W-:-:S03]  /*44c0*/  LEA.HI.X R3, R0, R4, R3, 0x1, P6 ;  /* 0x0000000400037211 */ /* 0x000fc600030f0c03 */
        /* <DEDUP_REMOVED lines=12> */
.L_x_8393:
[----:B------:R-:W-:Y:S05]  /*4590*/  BSYNC B0 ;  /* 0x0000000000007941 */ /* 0x000fea0003800000 */
.L_x_8392:
        /* <DEDUP_REMOVED lines=12> */
[----:B-1----:R-:W-:-:S04]  /*4660*/  IMAD.WIDE.U32 R2, R95, c[0x0][0x2f8], RZ ;  /* 0x0000be005f027a25 */ /* 0x002fc800078e00ff */
[----:B------:R-:W-:-:S05]  /*4670*/  IMAD R19, R95, c[0x0][0x2fc], R0 ;  /* 0x0000bf005f137a24 */ /* 0x000fca00078e0200 */
[----:B------:R-:W-:Y:S01]  /*4680*/  IADD3 R17, R3, R19, RZ ;  /* 0x0000001303117210 */ /* 0x000fe20007ffe0ff */
[----:B------:R-:W-:Y:S01]  /*4690*/  STS.64 [R44.X8], R4 ;  /* 0x000000042c007388 */ /* 0x000fe20000008a00 */
[----:B------:R-:W-:-:S06]  /*46a0*/  NOP ;  /* 0x0000000000007918 */ /* 0x000fcc0000000000 */
[----:B0-----:R-:W-:Y:S04]  /*46b0*/  LDS.U16 R11, [R24] ;  /* 0x00000000180b7984 */ /* 0x001fe80000000400 */
        /* <DEDUP_REMOVED lines=19> */
.L_x_8395:
[----:B------:R-:W-:Y:S05]  /*47f0*/  BSYNC B0 ;  /* 0x0000000000007941 */ /* 0x000fea0003800000 */
.L_x_8394:
        /* <DEDUP_REMOVED lines=12> */
[----:B------:R-:W-:Y:S02]  /*48c0*/  ISETP.GT.AND P5, PT, R42, 0x1, PT ;  /* 0x000000012a00780c */ /* 0x000fe40003fa4270 */
[----:B------:R-:W-:Y:S02]  /*48d0*/  IADD3.X R0, R0, c[0x0][0x344], RZ, P4, !PT ;  /* 0x0000d10000007a10 */ /* 0x000fe400027fe4ff */
[----:B------:R-:W-:-:S02]  /*48e0*/  LEA R2, P3, R23, R2, 0x1 ;  /* 0x0000000217027211 */ /* 0x000fc400078608ff */
[----:B------:R-:W-:Y:S02]  /*48f0*/  IADD3 R49, P4, R49, -0x100, RZ ;  /* 0xffffff0031317810 */ /* 0x000fe40007f9e0ff */
        /* <DEDUP_REMOVED lines=17> */
.L_x_8364:
        /* <DEDUP_REMOVED lines=24> */
.L_x_8398:
[----:B0-----:R-:W-:Y:S05]  /*4b90*/  BSYNC B0 ;  /* 0x0000000000007941 */ /* 0x001fea0003800000 */
.L_x_8397:
[----:B------:R-:W-:Y:S01]  /*4ba0*/  BSSY B0, `(.L_x_8399) ;  /* 0x0000018000007945 */ /* 0x000fe20003800000 */
[----:B------:R-:W-:Y:S05]  /*4bb0*/  @!P0 BRA `(.L_x_8400) ;  /* 0x0000015000008947 */ /* 0x000fea0003800000 */
[----:B------:R-:W-:Y:S06]  /*4bc0*/  BAR.SYNC.DEFER_BLOCKING 0x0 ;  /* 0x0000000000007b1d */ /* 0x000fec0000010000 */
[----:B------:R-:W2:Y:S04]  /*4bd0*/  SHFL.DOWN P0, R0, R89, 0x1, 0x1f ;  /* 0x08201f0059007f89 */ /* 0x000ea80000000000 */
[----:B0-----:R-:W0:Y:S04]  /*4be0*/  S2R R6, SR_LANEID ;  /* 0x0000000000067919 */ /* 0x001e280000000000 */
[----:B------:R-:W3:Y:S01]  /*4bf0*/  S2R R9, SR_TID.X ;  /* 0x0000000000097919 */ /* 0x000ee20000002100 */
[----:B--2---:R-:W-:Y:S01]  /*4c00*/  @P0 FADD R0, R0, R89 ;  /* 0x0000005900000221 */ /* 0x004fe20000000000 */
        /* <DEDUP_REMOVED lines=16> */
.L_x_8400:
[----:B------:R-:W2:Y:S02]  /*4d10*/  S2R R9, SR_TID.X ;  /* 0x0000000000097919 */ /* 0x000ea40000002100 */
.L_x_8401:
[----:B0-----:R-:W-:Y:S05]  /*4d20*/  BSYNC B0 ;  /* 0x0000000000007941 */ /* 0x001fea0003800000 */
.L_x_8399:
[----:B--2---:R-:W-:-:S13]  /*4d30*/  ISETP.GE.AND P0, PT, R9, c[0x0][0x16c], PT ;  /* 0x00005b0009007a0c */ /* 0x004fda0003f06270 */
[----:B------:R-:W-:Y:S05]  /*4d40*/  @P0 EXIT ;  /* 0x000000000000094d */ /* 0x000fea0003800000 */
[----:B------:R-:W-:Y:S02]  /*4d50*/  IMAD R97, R97, c[0x0][0x288], RZ ;  /* 0x0000a20061617a24 */ /* 0x000fe400078e02ff */
[----:B-1----:R-:W-:-:S04]  /*4d60*/  IMAD.WIDE.U32 R2, R98, c[0x0][0x288], RZ ;  /* 0x0000a20062027a25 */ /* 0x002fc800078e00ff */
[----:B------:R-:W-:-:S04]  /*4d70*/  IMAD R13, R98, c[0x0][0x28c], R97 ;  /* 0x0000a300620d7a24 */ /* 0x000fc800078e0261 */
[----:B------:R-:W-:Y:S02]  /*4d80*/  IMAD.IADD R13, R3, 0x1, R13 ;  /* 0x00000001030d7824 */ /* 0x000fe400078e020d */
.L_x_8402:
        /* <DEDUP_REMOVED lines=16> */
.L_x_8403:
        /* <DEDUP_REMOVED lines=15> */
.L_x_9147:


//--------------------- .text._Z25selective_scan_bwd_kernelI32Selective_Scan_bwd_kernel_traitsILi32ELi4ELb1ELb0ELb0ELb0ELb0EN3c104HalfEfEEv12SSMParamsBwd --------------------------
	.section	.text._Z25selective_scan_bwd_kernelI32Selective_Scan_bwd_kernel_traitsILi32ELi4ELb1ELb0ELb0ELb0ELb0EN3c104HalfEfEEv12SSMParamsBwd,"ax",@progbits
	.sectioninfo	@"SHI_REGISTERS=94"
	.align	128
        .global         _Z25selective_scan_bwd_kernelI32Selective_Scan_bwd_kernel_traitsILi32ELi4ELb1ELb0ELb0ELb0ELb0EN3c104HalfEfEEv12SSMParamsBwd
        .type           _Z25selective_scan_bwd_kernelI32Selective_Scan_bwd_kernel_traitsILi32ELi4ELb1ELb0ELb0ELb0ELb0EN3c104HalfEfEEv12SSMParamsBwd,@function
        .size           _Z25selective_scan_bwd_kernelI32Selective_Scan_bwd_kernel_traitsILi32ELi4ELb1ELb0ELb0ELb0ELb0EN3c104HalfEfEEv12SSMParamsBwd,(.L_x_9148 - _Z25selective_scan_bwd_kernelI32Selective_Scan_bwd_kernel_traitsILi32ELi4ELb1ELb0ELb0ELb0ELb0EN3c104HalfEfEEv12SSMParamsBwd)
        .other          _Z25selective_scan_bwd_kernelI32Selective_Scan_bwd_kernel_traitsILi32ELi4ELb1ELb0ELb0ELb0ELb0EN3c104HalfEfEEv12SSMParamsBwd,@"STO_CUDA_ENTRY STV_DEFAULT"
_Z25selective_scan_bwd_kernelI32Selective_Scan_bwd_kernel_traitsILi32ELi4ELb1ELb0ELb0ELb0ELb0EN3c104HalfEfEEv12SSMParamsBwd:
.text._Z25selective_scan_bwd_kernelI32Selective_Scan_bwd_kernel_traitsILi32ELi4ELb1ELb0ELb0ELb0ELb0EN3c104HalfEfEEv12SSMParamsBwd:
        /* <DEDUP_REMOVED lines=10> */
[----:B-1----:R-:W-:-:S07]  /*00a0*/  SHF.R.S32.HI R21, RZ, 0x1f, R20 ;  /* 0x0000001fff157819 */ /* 0x002fce0000011414 */
[C---:B------:R-:W-:Y:S02]  /*00b0*/  @P0 LEA R8, P2, R20.reuse, c[0x0][0x238], 0x2 ;  /* 0x00008e0014080a11 */ /* 0x040fe400078410ff */
[----:B------:R-:W-:Y:S01]  /*00c0*/  @P1 LEA R10, P3, R20, c[0x0][0x250], 0x2 ;  /* 0x00009400140a1a11 */ /* 0x000fe200078610ff */
[----:B------:R-:W-:Y:S01]  /*00d0*/  IMAD R0, R24, c[0x0][0x1d0], RZ ;  /* 0x0000740018007a24 */ /* 0x000fe200078e02ff */
[--C-:B------:R-:W-:Y:S01]  /*00e0*/  @P0 LEA.HI.X R9, R20, c[0x0][0x23c], R21.reuse, 0x2, P2 ;  /* 0x00008f0014090a11 */ /* 0x100fe200010f1415 */
[----:B------:R-:W-:Y:S01]  /*00f0*/  IMAD R12, R24, c[0x0][0x1e0], RZ ;  /* 0x00007800180c7a24 */ /* 0x000fe200078e02ff */
[----:B------:R-:W-:Y:S01]  /*0100*/  @P1 LEA.HI.X R11, R20, c[0x0][0x254], R21, 0x2, P3 ;  /* 0x00009500140b1a11 */ /* 0x000fe200018f1415 */
[----:B------:R-:W-:Y:S02]  /*0110*/  IMAD.WIDE.U32 R2, R25, c[0x0][0x1d0], RZ ;  /* 0x0000740019027a25 */ /* 0x000fe400078e00ff */
[----:B------:R0:W5:Y:S02]  /*0120*/  @P0 LDG.E R22, [R8.64] ;  /* 0x0000000608160981 */ /* 0x000164000c1e1900 */
[----:B------:R-:W-:-:S02]  /*0130*/  IMAD R14, R24, c[0x0][0x278], RZ ;  /* 0x00009e00180e7a24 */ /* 0x000fc400078e02ff */
[C---:B------:R-:W-:Y:S01]  /*0140*/  IMAD R13, R25.reuse, c[0x0][0x1d4], R0 ;  /* 0x00007500190d7a24 */ /* 0x040fe200078e0200 */
[----:B------:R1:W5:Y:S01]  /*0150*/  @P1 LDG.E R23, [R10.64] ;  /* 0x000000060a171981 */ /* 0x000362000c1e1900 */
[----:B------:R-:W-:Y:S01]  /*0160*/  IMAD.WIDE.U32 R4, R25, c[0x0][0x1e0], RZ ;  /* 0x0000780019047a25 */ /* 0x000fe200078e00ff */
[----:B------:R-:W-:Y:S01]  /*0170*/  MOV R0, c[0x0][0x174] ;  /* 0x00005d0000007a02 */ /* 0x000fe20000000f00 */
[----:B------:R-:W-:Y:S01]  /*0180*/  CS2R R26, SRZ ;  /* 0x00000000001a7805 */ /* 0x000fe2000001ff00 */
[----:B------:R-:W-:Y:S01]  /*0190*/  IADD3 R3, R3, R13, RZ ;  /* 0x0000000d03037210 */ /* 0x000fe20007ffe0ff */
[C---:B0-----:R-:W-:Y:S01]  /*01a0*/  IMAD R9, R25.reuse, c[0x0][0x1e4], R12 ;  /* 0x0000790019097a24 */ /* 0x041fe200078e020c */
[----:B------:R-:W-:Y:S01]  /*01b0*/  ISETP.GE.AND P3, PT, R0, 0x1, PT ;  /* 0x000000010000780c */ /* 0x000fe20003f66270 */
[----:B------:R-:W-:-:S03]  /*01c0*/  IMAD.WIDE.U32 R6, R25, c[0x0][0x278], RZ ;  /* 0x00009e0019067a25 */ /* 0x000fc600078e00ff */
[----:B------:R-:W-:Y:S01]  /*01d0*/  IADD3 R5, R5, R9, RZ ;  /* 0x0000000905057210 */ /* 0x000fe20007ffe0ff */
[----:B-1----:R-:W-:Y:S01]  /*01e0*/  IMAD R11, R25, c[0x0][0x27c], R14 ;  /* 0x00009f00190b7a24 */ /* 0x002fe200078e020e */
[----:B------:R-:W-:Y:S01]  /*01f0*/  LEA R9, R0, 0xffffff80, 0x7 ;  /* 0xffffff8000097811 */ /* 0x000fe200078e38ff */
[----:B------:R-:W-:Y:S02]  /*0200*/  IMAD R13, R21, c[0x0][0x1d8], RZ ;  /* 0x00007600150d7a24 */ /* 0x000fe400078e02ff */
[C---:B------:R-:W-:Y:S01]  /*0210*/  IMAD.WIDE.U32 R2, R20.reuse, c[0x0][0x1d8], R2 ;  /* 0x0000760014027a25 */ /* 0x040fe200078e0002 */
[----:B------:R-:W-:Y:S02]  /*0220*/  IADD3 R7, R7, R11, RZ ;  /* 0x0000000b07077210 */ /* 0x000fe40007ffe0ff */
[----:B------:R-:W-:Y:S01]  /*0230*/  SHF.R.S32.HI R11, RZ, 0x1f, R9 ;  /* 0x0000001fff0b7819 */ /* 0x000fe20000011409 */
[----:B------:R-:W-:Y:S01]  /*0240*/  IMAD.WIDE.U32 R4, R20, c[0x0][0x1e8], R4 ;  /* 0x00007a0014047a25 */ /* 0x000fe200078e0004 */
[----:B------:R-:W-:-:S03]  /*0250*/  IADD3 R33, P0, R9, R2, RZ ;  /* 0x0000000209217210 */ /* 0x000fc60007f1e0ff */
[----:B------:R-:W-:Y:S01]  /*0260*/  IMAD R17, R21, c[0x0][0x280], RZ ;  /* 0x0000a00015117a24 */ /* 0x000fe200078e02ff */
[----:B------:R-:W-:Y:S01]  /*0270*/  IADD3 R35, P1, R9, R4, RZ ;  /* 0x0000000409237210 */ /* 0x000fe20007f3e0ff */
[C---:B------:R-:W-:Y:S01]  /*0280*/  IMAD R13, R20.reuse, c[0x0][0x1dc], R13 ;  /* 0x00007700140d7a24 */ /* 0x040fe200078e020d */
[----:B------:R-:W-:Y:S01]  /*0290*/  LEA R32, P4, R33, c[0x0][0x240], 0x1 ;  /* 0x0000900021207a11 */ /* 0x000fe200078808ff */
[C---:B------:R-:W-:Y:S01]  /*02a0*/  IMAD.WIDE.U32 R6, R20.reuse, c[0x0][0x280], R6 ;  /* 0x0000a00014067a25 */ /* 0x040fe200078e0006 */
[----:B------:R-:W-:Y:S02]  /*02b0*/  LEA R34, P5, R35, c[0x0][0x248], 0x1 ;  /* 0x0000920023227a11 */ /* 0x000fe400078a08ff */
[----:B------:R-:W-:Y:S01]  /*02c0*/  IADD3.X R2, R11, R3, R13, P0, !PT ;  /* 0x000000030b027210 */ /* 0x000fe200007fe40d */
[C---:B------:R-:W-:Y:S01]  /*02d0*/  IMAD R17, R20.reuse, c[0x0][0x284], R17 ;  /* 0x0000a10014117a24 */ /* 0x040fe200078e0211 */
[----:B------:R-:W-:Y:S01]  /*02e0*/  IADD3 R9, P2, R9, R6, RZ ;  /* 0x0000000609097210 */ /* 0x000fe20007f5e0ff */
[C---:B------:R-:W-:Y:S01]  /*02f0*/  IMAD R15, R21.reuse, c[0x0][0x1e8], RZ ;  /* 0x00007a00150f7a24 */ /* 0x040fe200078e02ff */
[----:B------:R-:W-:Y:S01]  /*0300*/  ISETP.NE.U32.AND P0, PT, RZ, c[0x0][0x260], PT ;  /* 0x00009800ff007a0c */ /* 0x000fe20003f05070 */
[----:B------:R-:W-:Y:S01]  /*0310*/  IMAD R3, R21, c[0x0][0x2a8], RZ ;  /* 0x0000aa0015037a24 */ /* 0x000fe200078e02ff */
[----:B------:R-:W-:Y:S01]  /*0320*/  IADD3.X R6, R11, R7, R17, P2, !PT ;  /* 0x000000070b067210 */ /* 0x000fe200017fe411 */
[C---:B------:R-:W-:Y:S01]  /*0330*/  IMAD R15, R20.reuse, c[0x0][0x1ec], R15 ;  /* 0x00007b00140f7a24 */ /* 0x040fe200078e020f */
[----:B------:R-:W-:Y:S01]  /*0340*/  ISETP.NE.AND.EX P0, PT, RZ, c[0x0][0x264], PT, P0 ;  /* 0x00009900ff007a0c */ /* 0x000fe20003f05300 */
[----:B------:R-:W-:Y:S01]  /*0350*/  IMAD.WIDE.U32 R12, R20, c[0x0][0x2a8], RZ ;  /* 0x0000aa00140c7a25 */ /* 0x000fe200078e00ff */
[----:B------:R-:W-:-:S02]  /*0360*/  LEA R36, P2, R9, c[0x0][0x308], 0x1 ;  /* 0x0000c20009247a11 */ /* 0x000fc400078408ff */
[----:B------:R-:W-:Y:S01]  /*0370*/  IADD3.X R4, R11, R5, R15, P1, !PT ;  /* 0x000000050b047210 */ /* 0x000fe20000ffe40f */
[C---:B------:R-:W-:Y:S01]  /*0380*/  IMAD.WIDE.U32 R10, R20.reuse, c[0x0][0x1b8], RZ ;  /* 0x00006e00140a7a25 */ /* 0x040fe200078e00ff */
[----:B------:R-:W-:Y:S02]  /*0390*/  LEA.HI.X R37, R9, c[0x0][0x30c], R6, 0x1, P2 ;  /* 0x0000c30009257a11 */ /* 0x000fe400010f0c06 */
[----:B------:R-:W-:Y:S01]  /*03a0*/  ISETP.NE.U32.AND P1, PT, RZ, c[0x0][0x328], PT ;  /* 0x0000ca00ff007a0c */ /* 0x000fe20003f25070 */
[----:B------:R-:W-:Y:S01]  /*03b0*/  IMAD R9, R21, c[0x0][0x1b8], RZ ;  /* 0x00006e0015097a24 */ /* 0x000fe200078e02ff */
[----:B------:R-:W-:Y:S01]  /*03c0*/  ISETP.NE.U32.AND P2, PT, RZ, c[0x0][0x348], PT ;  /* 0x0000d200ff007a0c */ /* 0x000fe20003f45070 */
[----:B------:R-:W-:Y:S01]  /*03d0*/  CS2R R6, SRZ ;  /* 0x0000000000067805 */ /* 0x000fe2000001ff00 */
[----:B------:R-:W-:Y:S01]  /*03e0*/  ISETP.NE.AND.EX P1, PT, RZ, c[0x0][0x32c], PT, P1 ;  /* 0x0000cb00ff007a0c */ /* 0x000fe20003f25310 */
[----:B------:R-:W-:Y:S01]  /*03f0*/  @P0 IMAD R0, R25, c[0x0][0x164], R20 ;  /* 0x0000590019000a24 */ /* 0x000fe200078e0214 */
[----:B------:R-:W-:Y:S01]  /*0400*/  ISETP.NE.AND.EX P2, PT, RZ, c[0x0][0x34c], PT, P2 ;  /* 0x0000d300ff007a0c */ /* 0x000fe20003f45320 */
[----:B------:R-:W-:Y:S01]  /*0410*/  IMAD R3, R20, c[0x0][0x2ac], R3 ;  /* 0x0000ab0014037a24 */ /* 0x000fe200078e0203 */
[----:B------:R-:W-:Y:S01]  /*0420*/  LEA.HI.X R35, R35, c[0x0][0x24c], R4, 0x1, P5 ;  /* 0x0000930023237a11 */ /* 0x000fe200028f0c04 */
[----:B------:R-:W-:Y:S01]  /*0430*/  @P0 IMAD R0, R0, c[0x0][0x174], RZ ;  /* 0x00005d0000000a24 */ /* 0x000fe200078e02ff */
[----:B------:R-:W-:Y:S01]  /*0440*/  CS2R R4, SRZ ;  /* 0x0000000000047805 */ /* 0x000fe2000001ff00 */
[----:B------:R-:W-:Y:S01]  /*0450*/  @P0 MOV R15, 0x8 ;  /* 0x00000008000f0802 */ /* 0x000fe20000000f00 */
[----:B------:R-:W-:Y:S01]  /*0460*/  IMAD R31, R20, c[0x0][0x1bc], R9 ;  /* 0x00006f00141f7a24 */ /* 0x000fe200078e0209 */
[----:B------:R-:W-:Y:S01]  /*0470*/  LEA.HI.X R33, R33, c[0x0][0x244], R2, 0x1, P4 ;  /* 0x0000910021217a11 */ /* 0x000fe200020f0c02 */
[----:B------:R-:W-:Y:S01]  /*0480*/  @P0 IMAD R0, R0, c[0x0][0x16c], RZ ;  /* 0x00005b0000000a24 */ /* 0x000fe200078e02ff */
[----:B------:R-:W-:-:S02]  /*0490*/  IADD3 R29, R13, R3, RZ ;  /* 0x000000030d1d7210 */ /* 0x000fc40007ffe0ff */
[----:B------:R-:W-:Y:S01]  /*04a0*/  @P1 LEA R6, P4, R20, c[0x0][0x328], 0x2 ;  /* 0x0000ca0014061a11 */ /* 0x000fe200078810ff */
[----:B------:R-:W-:Y:S01]  /*04b0*/  @P0 IMAD.WIDE R8, R0, R15, c[0x0][0x260] ;  /* 0x0000980000080625 */ /* 0x000fe200078e020f */
[C---:B------:R-:W-:Y:S01]  /*04c0*/  @P2 LEA R4, P5, R20.reuse, c[0x0][0x348], 0x2 ;  /* 0x0000d20014042a11 */ /* 0x040fe200078a10ff */
[----:B------:R-:W-:Y:S01]  /*04d0*/  @!P0 CS2R R8, SRZ ;  /* 0x0000000000088805 */ /* 0x000fe2000001ff00 */
[C-C-:B------:R-:W-:Y:S02]  /*04e0*/  @P1 LEA.HI.X R7, R20.reuse, c[0x0][0x32c], R21.reuse, 0x2, P4 ;  /* 0x0000cb0014071a11 */ /* 0x140fe400020f1415 */
[----:B------:R-:W-:Y:S02]  /*04f0*/  @P2 LEA.HI.X R5, R20, c[0x0][0x34c], R21, 0x2, P5 ;  /* 0x0000d30014052a11 */ /* 0x000fe400028f1415 */
[----:B------:R-:W-:Y:S01]  /*0500*/  IADD3 R31, R11, R31, RZ ;  /* 0x0000001f0b1f7210 */ /* 0x000fe20007ffe0ff */
[----:B------:R-:W-:Y:S05]  /*0510*/  @!P3 BRA `(.L_x_8404) ;  /* 0x000019300000b947 */ /* 0x000fea0003800000 */
[----:B------:R-:W0:Y:S01]  /*0520*/  S2R R28, SR_TID.X ;  /* 0x00000000001c7919 */ /* 0x000e220000002100 */
[----:B------:R-:W-:Y:S01]  /*0530*/  MOV R38, c[0x0][0x174] ;  /* 0x00005d0000267a02 */ /* 0x000fe20000000f00 */
[----:B------:R-:W-:-:S02]  /*0540*/  CS2R R26, SRZ ;  /* 0x00000000001a7805 */ /* 0x000fc4000001ff00 */
[----:B------:R-:W1:Y:S01]  /*0550*/  S2R R30, SR_LANEID ;  /* 0x00000000001e7919 */ /* 0x000e620000000000 */
[----:B0-----:R-:W-:Y:S02]  /*0560*/  LOP3.LUT R72, R28, 0x1f, RZ, 0xc0, !PT ;  /* 0x0000001f1c487812 */ /* 0x001fe400078ec0ff */
[----:B------:R-:W-:Y:S02]  /*0570*/  SHF.R.S32.HI R39, RZ, 0x1f, R28 ;  /* 0x0000001fff277819 */ /* 0x000fe4000001141c */
.L_x_8411:
[----:B------:R-:W-:Y:S01]  /*0580*/  BAR.SYNC.DEFER_BLOCKING 0x0 ;  /* 0x0000000000007b1d */ /* 0x000fe20000010000 */
[C---:B------:R-:W-:Y:S02]  /*0590*/  SHF.L.U32 R41, R28.reuse, 0x3, RZ ;  /* 0x000000031c297819 */ /* 0x040fe400000006ff */
[----:B------:R-:W-:Y:S02]  /*05a0*/  SHF.L.U64.HI R40, R28, 0x3, R39 ;  /* 0x000000031c287819 */ /* 0x000fe40000010227 */
[----:B0-----:R-:W-:-:S04]  /*05b0*/  IADD3 R16, P0, R32, R41, RZ ;  /* 0x0000002920107210 */ /* 0x001fc80007f1e0ff */
[----:B------:R-:W-:-:S06]  /*05c0*/  IADD3.X R17, R33, R40, RZ, P0, !PT ;  /* 0x0000002821117210 */ /* 0x000fcc00007fe4ff */
[----:B------:R-:W2:Y:S01]  /*05d0*/  LDG.E.64 R16, [R16.64] ;  /* 0x0000000610107981 */ /* 0x000ea2000c1e1b00 */
[----:B------:R-:W-:-:S04]  /*05e0*/  IADD3 R18, P0, R34, R41, RZ ;  /* 0x0000002922127210 */ /* 0x000fc80007f1e0ff */
[----:B------:R-:W-:Y:S01]  /*05f0*/  IADD3.X R19, R35, R40, RZ, P0, !PT ;  /* 0x0000002823137210 */ /* 0x000fe200007fe4ff */
[----:B-12---:R0:W-:Y:S01]  /*0600*/  STS.64 [R30.X8], R16 ;  /* 0x000000101e007388 */ /* 0x0061e20000008a00 */
[----:B------:R-:W-:-:S06]  /*0610*/  NOP ;  /* 0x0000000000007918 */ /* 0x000fcc0000000000 */
[----:B------:R-:W1:Y:S04]  /*0620*/  LDS.64 R2, [R30.X8] ;  /* 0x000000001e027984 */ /* 0x000e680000008a00 */
[----:B------:R-:W-:Y:S06]  /*0630*/  BAR.SYNC.DEFER_BLOCKING 0x0 ;  /* 0x0000000000007b1d */ /* 0x000fec0000010000 */
[----:B------:R-:W2:Y:S01]  /*0640*/  LDG.E.64 R18, [R18.64] ;  /* 0x0000000612127981 */ /* 0x000ea2000c1e1b00 */
[----:B------:R-:W-:-:S04]  /*0650*/  IADD3 R44, P0, R36, R41, RZ ;  /* 0x00000029242c7210 */ /* 0x000fc80007f1e0ff */
[----:B------:R-:W-:Y:S01]  /*0660*/  IADD3.X R45, R37, R40, RZ, P0, !PT ;  /* 0x00000028252d7210 */ /* 0x000fe200007fe4ff */
[----:B--2---:R2:W-:Y:S01]  /*0670*/  STS.64 [R30.X8], R18 ;  /* 0x000000121e007388 */ /* 0x0045e20000008a00 */
[----:B------:R-:W-:-:S06]  /*0680*/  NOP ;  /* 0x0000000000007918 */ /* 0x000fcc0000000000 */
[----:B------:R-:W-:Y:S04]  /*0690*/  LDS.64 R14, [R30.X8] ;  /* 0x000000001e0e7984 */ /* 0x000fe80000008a00 */
[----:B------:R-:W-:Y:S06]  /*06a0*/  BAR.SYNC.DEFER_BLOCKING 0x0 ;  /* 0x0000000000007b1d */ /* 0x000fec0000010000 */
[----:B0-----:R-:W3:Y:S01]  /*06b0*/  LDG.E.64 R16, [R44.64] ;  /* 0x000000062c107981 */ /* 0x001ee2000c1e1b00 */
[----:B-1----:R-:W-:Y:S01]  /*06c0*/  SHF.R.U64 R42, R2, 0x10, R3 ;  /* 0x00000010022a7819 */ /* 0x002fe20000001203 */
[----:B------:R-:W-:Y:S01]  /*06d0*/  HADD2.F32 R0, -RZ, R2.H0_H0 ;  /* 0x20000002ff007230 */ /* 0x000fe20000004100 */
[----:B------:R-:W-:Y:S01]  /*06e0*/  HFMA2.MMA R56, -RZ, RZ, 0, 0 ;  /* 0x00000000ff387435 */ /* 0x000fe200000001ff */
[----:B------:R-:W-:Y:S01]  /*06f0*/  CS2R R54, SRZ ;  /* 0x0000000000367805 */ /* 0x000fe2000001ff00 */
[----:B------:R-:W-:Y:S01]  /*0700*/  MOV R52, RZ ;  /* 0x000000ff00347202 */ /* 0x000fe20000000f00 */
[----:B--2---:R-:W-:Y:S01]  /*0710*/  HADD2.F32 R18, -RZ, R42.H0_H0 ;  /* 0x2000002aff127230 */ /* 0x004fe20000004100 */
[----:B---3--:R0:W-:Y:S01]  /*0720*/  STS.64 [R30.X8], R16 ;  /* 0x000000101e007388 */ /* 0x0081e20000008a00 */
[----:B------:R-:W-:-:S06]  /*0730*/  NOP ;  /* 0x0000000000007918 */ /* 0x000fcc0000000000 */
[----:B------:R-:W1:Y:S01]  /*0740*/  LDS.64 R46, [R30.X8] ;  /* 0x000000001e2e7984 */ /* 0x000e620000008a00 */
[----:B0-----:R-:W-:Y:S01]  /*0750*/  MOV R17, c[0x0][0x16c] ;  /* 0x00005b0000117a02 */ /* 0x001fe20000000f00 */
[----:B------:R-:W-:Y:S02]  /*0760*/  HADD2.F32 R16, -RZ, R3.H0_H0 ;  /* 0x20000003ff107230 */ /* 0x000fe40000004100 */
[----:B------:R-:W-:Y:S01]  /*0770*/  BAR.SYNC.DEFER_BLOCKING 0x0 ;  /* 0x0000000000007b1d */ /* 0x000fe20000010000 */
[----:B------:R-:W-:Y:S02]  /*0780*/  ISETP.GE.AND P0, PT, R17, 0x1, PT ;  /* 0x000000011100780c */ /* 0x000fe40003f06270 */
[--C-:B-1----:R-:W-:Y:S01]  /*0790*/  SHF.R.U64 R19, R46, 0x10, R47.reuse ;  /* 0x000000102e137819 */ /* 0x102fe2000000122f */
[----:B------:R-:W-:Y:S01]  /*07a0*/  HADD2.F32 R43, -RZ, R46.H0_H0 ;  /* 0x2000002eff2b7230 */ /* 0x000fe20000004100 */
[----:B------:R-:W-:Y:S01]  /*07b0*/  SHF.R.U32.HI R49, RZ, 0x10, R47 ;  /* 0x00000010ff317819 */ /* 0x000fe2000001162f */
[----:B------:R-:W-:-:S02]  /*07c0*/  HADD2.F32 R47, -RZ, R47.H0_H0 ;  /* 0x2000002fff2f7230 */ /* 0x000fc40000004100 */
[----:B------:R-:W-:Y:S01]  /*07d0*/  HADD2.F32 R45, -RZ, R19.H0_H0 ;  /* 0x20000013ff2d7230 */ /* 0x000fe20000004100 */
[C---:B------:R-:W-:Y:S01]  /*07e0*/  FFMA.FTZ R0, R43.reuse, R0, R26 ;  /* 0x000000002b007223 */ /* 0x040fe2000001001a */
[----:B------:R-:W-:Y:S01]  /*07f0*/  SHF.R.U32.HI R26, RZ, 0x10, R3 ;  /* 0x00000010ff1a7819 */ /* 0x000fe20000011603 */
[----:B------:R-:W-:Y:S01]  /*0800*/  HADD2.F32 R49, -RZ, R49.H0_H0 ;  /* 0x20000031ff317230 */ /* 0x000fe20000004100 */
[----:B-----5:R-:W-:Y:S02]  /*0810*/  FMUL.FTZ R42, R43, R22 ;  /* 0x000000162b2a7220 */ /* 0x020fe40000410000 */
[----:B------:R-:W-:Y:S01]  /*0820*/  FFMA.FTZ R0, R45, R18, R0 ;  /* 0x000000122d007223 */ /* 0x000fe20000010000 */
[----:B------:R-:W-:Y:S01]  /*0830*/  HADD2.F32 R26, -RZ, R26.H0_H0 ;  /* 0x2000001aff1a7230 */ /* 0x000fe20000004100 */
[C---:B------:R-:W-:Y:S02]  /*0840*/  FMUL.FTZ R44, R47.reuse, R22 ;  /* 0x000000162f2c7220 */ /* 0x040fe40000410000 */
[----:B------:R-:W-:-:S02]  /*0850*/  FFMA.FTZ R0, R47, R16, R0 ;  /* 0x000000102f007223 */ /* 0x000fc40000010000 */
[----:B------:R-:W-:Y:S02]  /*0860*/  FMUL.FTZ R46, R45, R22 ;  /* 0x000000162d2e7220 */ /* 0x000fe40000410000 */
[C---:B------:R-:W-:Y:S02]  /*0870*/  FFMA.FTZ R26, R49.reuse, R26, R0 ;  /* 0x0000001a311a7223 */ /* 0x040fe40000010000 */
[----:B------:R-:W-:Y:S01]  /*0880*/  FMUL.FTZ R48, R49, R22 ;  /* 0x0000001631307220 */ /* 0x000fe20000410000 */
[----:B------:R-:W-:Y:S05]  /*0890*/  @!P0 BRA `(.L_x_8405) ;  /* 0x0000118000008947 */ /* 0x000fea0003800000 */
[C---:B------:R-:W-:Y:S01]  /*08a0*/  IMAD R19, R21.reuse, c[0x0][0x180], RZ ;  /* 0x0000600015137a24 */ /* 0x040fe200078e02ff */
[C---:B------:R-:W-:Y:S01]  /*08b0*/  IADD3 R0, R38.reuse, -0x2, RZ ;  /* 0xfffffffe26007810 */ /* 0x040fe20007ffe0ff */
[----:B------:R-:W-:Y:S01]  /*08c0*/  IMAD R53, R21, c[0x0][0x198], RZ ;  /* 0x0000660015357a24 */ /* 0x000fe200078e02ff */
[----:B------:R-:W-:Y:S01]  /*08d0*/  IADD3 R54, R38, -0x1, RZ ;  /* 0xffffffff26367810 */ /* 0x000fe20007ffe0ff */
[C---:B------:R-:W-:Y:S01]  /*08e0*/  IMAD.WIDE.U32 R50, R20.reuse, c[0x0][0x180], RZ ;  /* 0x0000600014327a25 */ /* 0x040fe200078e00ff */
[----:B------:R-:W-:Y:S01]  /*08f0*/  SHF.R.U32.HI R58, RZ, 0x10, R15 ;  /* 0x00000010ff3a7819 */ /* 0x000fe2000001160f */
[----:B------:R-:W-:Y:S01]  /*0900*/  HADD2.F32 R62, -RZ, R14.H0_H0 ;  /* 0x2000000eff3e7230 */ /* 0x000fe20000004100 */
[----:B------:R-:W-:Y:S01]  /*0910*/  MOV R78, RZ ;  /* 0x000000ff004e7202 */ /* 0x000fe20000000f00 */
[----:B------:R-:W-:Y:S01]  /*0920*/  IMAD R55, R20, c[0x0][0x184], R19 ;  /* 0x0000610014377a24 */ /* 0x000fe200078e0213 */
[----:B------:R-:W-:Y:S01]  /*0930*/  LEA R19, P0, R50, c[0x0][0x220], 0x2 ;  /* 0x0000880032137a11 */ /* 0x000fe200078010ff */
[C---:B------:R-:W-:Y:S01]  /*0940*/  IMAD.WIDE.U32 R16, R20.reuse, c[0x0][0x198], RZ ;  /* 0x0000660014107a25 */ /* 0x040fe200078e00ff */
[----:B------:R-:W-:Y:S01]  /*0950*/  HADD2.F32 R58, -RZ, R58.H0_H0 ;  /* 0x2000003aff3a7230 */ /* 0x000fe20000004100 */
[----:B------:R-:W-:Y:S01]  /*0960*/  MOV R56, RZ ;  /* 0x000000ff00387202 */ /* 0x000fe20000000f00 */
[----:B------:R-:W-:Y:S01]  /*0970*/  UMOV UR4, URZ ;  /* 0x0000003f00047c82 */ /* 0x000fe20008000000 */
[----:B------:R-:W-:Y:S01]  /*0980*/  IMAD R57, R20, c[0x0][0x19c], R53 ;  /* 0x0000670014397a24 */ /* 0x000fe200078e0235 */
[----:B------:R-:W-:Y:S01]  /*0990*/  IADD3 R55, R51, R55, RZ ;  /* 0x0000003733377210 */ /* 0x000fe20007ffe0ff */
[----:B------:R-:W-:Y:S01]  /*09a0*/  IMAD R53, R0, c[0x0][0x16c], RZ ;  /* 0x00005b0000357a24 */ /* 0x000fe200078e02ff */
[----:B------:R-:W-:Y:S01]  /*09b0*/  LEA.HI R0, R54, R54, RZ, 0x1 ;  /* 0x0000003636007211 */ /* 0x000fe200078f08ff */
[----:B------:R-:W-:Y:S01]  /*09c0*/  FADD.FTZ R62, R62, R23 ;  /* 0x000000173e3e7221 */ /* 0x000fe20000010000 */
[----:B------:R-:W-:Y:S01]  /*09d0*/  IADD3 R51, R17, R57, RZ ;  /* 0x0000003911337210 */ /* 0x000fe20007ffe0ff */
[----:B------:R-:W-:Y:S01]  /*09e0*/  IMAD.WIDE R52, R53, 0x8, R8 ;  /* 0x0000000835347825 */ /* 0x000fe200078e0208 */
[----:B------:R-:W-:-:S02]  /*09f0*/  LEA R18, P1, R16, c[0x0][0x228], 0x2 ;  /* 0x00008a0010127a11 */ /* 0x000fc400078210ff */
[----:B------:R-:W-:Y:S01]  /*0a00*/  SHF.R.U64 R57, R14, 0x10, R15 ;  /* 0x000000100e397819 */ /* 0x000fe2000000120f */
[----:B------:R-:W-:Y:S01]  /*0a10*/  FADD.FTZ R58, R58, R23 ;  /* 0x000000173a3a7221 */ /* 0x000fe20000010000 */
[----:B------:R-:W-:Y:S02]  /*0a20*/  LOP3.LUT R17, R0, 0xfffffe, RZ, 0xc0, !PT ;  /* 0x00fffffe00117812 */ /* 0x000fe400078ec0ff */
[----:B------:R-:W-:Y:S01]  /*0a30*/  LEA.HI.X R51, R16, c[0x0][0x22c], R51, 0x2, P1 ;  /* 0x00008b0010337a11 */ /* 0x000fe200008f1433 */
[----:B------:R-:W-:Y:S01]  /*0a40*/  HADD2.F32 R16, -RZ, R15.H0_H0 ;  /* 0x2000000fff107230 */ /* 0x000fe20000004100 */
[----:B------:R-:W-:Y:S01]  /*0a50*/  LEA.HI.X R0, R50, c[0x0][0x224], R55, 0x2, P0 ;  /* 0x0000890032007a11 */ /* 0x000fe200000f1437 */
[----:B------:R-:W-:Y:S01]  /*0a60*/  HADD2.F32 R14, -RZ, R57.H0_H0 ;  /* 0x20000039ff0e7230 */ /* 0x000fe20000004100 */
[----:B------:R-:W-:Y:S02]  /*0a70*/  IADD3 R17, R54, -R17, RZ ;  /* 0x8000001136117210 */ /* 0x000fe40007ffe0ff */
[----:B------:R-:W-:Y:S01]  /*0a80*/  LEA R65, P0, R10, c[0x0][0x230], 0x2 ;  /* 0x00008c000a417a11 */ /* 0x000fe200078010ff */
[----:B------:R-:W-:Y:S01]  /*0a90*/  CS2R R54, SRZ ;  /* 0x0000000000367805 */ /* 0x000fe2000001ff00 */
[----:B------:R-:W-:Y:S01]  /*0aa0*/  MOV R50, R52 ;  /* 0x0000003400327202 */ /* 0x000fe20000000f00 */
[----:B------:R-:W-:Y:S01]  /*0ab0*/  IMAD.MOV.U32 R52, RZ, RZ, RZ ;  /* 0x000000ffff347224 */ /* 0x000fe200078e00ff */
[----:B------:R-:W-:Y:S01]  /*0ac0*/  MOV R63, RZ ;  /* 0x000000ff003f7202 */ /* 0x000fe20000000f00 */
[----:B------:R-:W-:Y:S01]  /*0ad0*/  FADD.FTZ R61, R16, R23 ;  /* 0x00000017103d7221 */ /* 0x000fe20000010000 */
[----:B------:R-:W-:Y:S01]  /*0ae0*/  LEA.HI.X R60, R10, c[0x0][0x234], R31, 0x2, P0 ;  /* 0x00008d000a3c7a11 */ /* 0x000fe200000f141f */
[----:B------:R-:W-:Y:S01]  /*0af0*/  FADD.FTZ R59, R14, R23 ;  /* 0x000000170e3b7221 */ /* 0x000fe20000010000 */
[----:B------:R-:W-:-:S02]  /*0b00*/  SHF.L.U32 R57, R17, 0x8, RZ ;  /* 0x0000000811397819 */ /* 0x000fc400000006ff */
.L_x_8410:
[----:B------:R-:W-:Y:S02]  /*0b10*/  MOV R14, R19 ;  /* 0x00000013000e7202 */ /* 0x000fe40000000f00 */
[----:B------:R-:W-:-:S05]  /*0b20*/  MOV R15, R0 ;  /* 0x00000000000f7202 */ /* 0x000fca0000000f00 */
[----:B------:R0:W2:Y:S01]  /*0b30*/  LDG.E R64, [R14.64] ;  /* 0x000000060e407981 */ /* 0x0000a2000c1e1900 */
[----:B------:R-:W-:Y:S02]  /*0b40*/  MOV R16, R18 ;  /* 0x0000001200107202 */ /* 0x000fe40000000f00 */
        /* <DEDUP_REMOVED lines=12> */
[----:B-1----:R-:W-:Y:S01]  /*0c10*/  SHF.R.U64 R17, R2, 0x10, R3 ;  /* 0x0000001002117819 */ /* 0x002fe20000001203 */
[----:B------:R-:W-:Y:S01]  /*0c20*/  HADD2.F32 R69, -RZ, R2.H0_H0 ;  /* 0x20000002ff457230 */ /* 0x000fe20000004100 */
[----:B------:R-:W-:Y:S09]  /*0c30*/  BSSY B0, `(.L_x_8406) ;  /* 0x0000026000007945 */ /* 0x000ff20003800000 */
[----:B0-----:R-:W-:-:S02]  /*0c40*/  @P0 MOV R14, R50 ;  /* 0x00000032000e0202 */ /* 0x001fc40000000f00 */
[----:B------:R-:W-:Y:S01]  /*0c50*/  @P0 MOV R15, R53 ;  /* 0x00000035000f0202 */ /* 0x000fe20000000f00 */
        /* <DEDUP_REMOVED lines=12> */
[----:B------:R-:W-:Y:S01]  /*0d20*/  SHF.R.U32.HI R67, RZ, 0x10, R3 ;  /* 0x00000010ff437819 */ /* 0x000fe20000011603 */
[----:B0-----:R-:W-:Y:S01]  /*0d30*/  HADD2.F32 R68, -RZ, R3.H0_H0 ;  /* 0x20000003ff447230 */ /* 0x001fe20000004100 */
[----:B------:R0:W5:Y:S04]  /*0d40*/  @P0 LDG.E R80, [R14.64+0x4] ;  /* 0x000004060e500981 */ /* 0x000168000c1e1900 */
[----:B------:R-:W3:Y:S01]  /*0d50*/  MUFU.EX2 R74, R74 ;  /* 0x0000004a004a7308 */ /* 0x000ee20000000800 */
[----:B------:R-:W-:-:S07]  /*0d60*/  HADD2.F32 R66, -RZ, R17.H0_H0 ;  /* 0x20000011ff427230 */ /* 0x000fce0000004100 */
[----:B------:R-:W1:Y:S01]  /*0d70*/  MUFU.EX2 R81, R81 ;  /* 0x0000005100517308 */ /* 0x000e620000000800 */
[----:B------:R-:W-:Y:S01]  /*0d80*/  HADD2.F32 R67, -RZ, R67.H0_H0 ;  /* 0x20000043ff437230 */ /* 0x000fe20000004100 */
[-C--:B------:R-:W-:Y:S02]  /*0d90*/  FMUL.FTZ R75, R47, R16.reuse ;  /* 0x000000102f4b7220 */ /* 0x080fe40000410000 */
[----:B------:R-:W-:Y:S02]  /*0da0*/  FMUL.FTZ R73, R49, R16 ;  /* 0x0000001031497220 */ /* 0x000fe40000410000 */
[----:B------:R-:W-:Y:S02]  /*0db0*/  FMUL.FTZ R76, R61, R68 ;  /* 0x000000443d4c7220 */ /* 0x000fe40000410000 */
[----:B------:R-:W-:Y:S02]  /*0dc0*/  FMUL.FTZ R83, R59, R66 ;  /* 0x000000423b537220 */ /* 0x000fe40000410000 */
[----:B0-----:R-:W-:-:S02]  /*0dd0*/  FMUL.FTZ R15, R58, R67 ;  /* 0x000000433a0f7220 */ /* 0x001fc40000410000 */
[-C--:B------:R-:W-:Y:S02]  /*0de0*/  FMUL.FTZ R79, R43, R16.reuse ;  /* 0x000000102b4f7220 */ /* 0x080fe40000410000 */
[----:B------:R-:W-:Y:S02]  /*0df0*/  FMUL.FTZ R84, R45, R16 ;  /* 0x000000102d547220 */ /* 0x000fe40000410000 */
[----:B----4-:R-:W-:Y:S01]  /*0e00*/  FFMA.FTZ R71, R70, R73, R75 ;  /* 0x0000004946477223 */ /* 0x010fe2000001004b */
[----:B------:R-:W-:Y:S05]  /*0e10*/  @P2 BRA `(.L_x_8407) ;  /* 0x0000007000002947 */ /* 0x000fea0003800000 */
[----:B-1-3--:R-:W-:Y:S02]  /*0e20*/  ISETP.NE.AND P0, PT, R38, c[0x0][0x174], PT ;  /* 0x00005d0026007a0c */ /* 0x00afe40003f05270 */
[----:B--2---:R-:W-:-:S11]  /*0e30*/  MOV R85, 0x3f800000 ;  /* 0x3f80000000557802 */ /* 0x004fd60000000f00 */
[----:B------:R-:W-:-:S04]  /*0e40*/  @P0 LEA.HI R14, R38, R38, RZ, 0x1 ;  /* 0x00000026260e0211 */ /* 0x000fc800078f08ff */
[----:B------:R-:W-:-:S04]  /*0e50*/  @P0 LOP3.LUT R17, R14, 0x3ffffe, RZ, 0xc0, !PT ;  /* 0x003ffffe0e110812 */ /* 0x000fc800078ec0ff */
[----:B------:R-:W-:-:S04]  /*0e60*/  @P0 IADD3 R14, -R17, R38, RZ ;  /* 0x00000026110e0210 */ /* 0x000fc80007ffe1ff */
[----:B------:R-:W-:-:S05]  /*0e70*/  @P0 LEA R14, R14, R63, 0xa ;  /* 0x0000003f0e0e0211 */ /* 0x000fca00078e50ff */
[----:B------:R0:W1:Y:S02]  /*0e80*/  @P0 LDS R85, [R14+0x348] ;  /* 0x000348000e550984 */ /* 0x0000640000000800 */
.L_x_8407:
[----:B-1-3--:R-:W-:Y:S05]  /*0e90*/  BSYNC B0 ;  /* 0x0000000000007941 */ /* 0x00afea0003800000 */
.L_x_8406:
[----:B--2---:R-:W-:Y:S01]  /*0ea0*/  FMUL.FTZ R86, R70, R85 ;  /* 0x0000005546567220 */ /* 0x004fe20000410000 */
[----:B------:R-:W-:Y:S01]  /*0eb0*/  ISETP.NE.AND P3, PT, R72, 0x1f, PT ;  /* 0x0000001f4800780c */ /* 0x000fe20003f65270 */
[----:B0-----:R-:W-:Y:S01]  /*0ec0*/  FFMA.FTZ R14, R74, R82, R83 ;  /* 0x000000524a0e7223 */ /* 0x001fe20000010053 */
[----:B------:R-:W-:Y:S01]  /*0ed0*/  ISETP.GE.AND P0, PT, R30, 0x1, PT ;  /* 0x000000011e00780c */ /* 0x000fe20003f06270 */
[C---:B------:R-:W-:Y:S01]  /*0ee0*/  FFMA.FTZ R17, R81.reuse, R71, R84 ;  /* 0x0000004751117223 */ /* 0x040fe20000010054 */
[----:B------:R-:W-:Y:S01]  /*0ef0*/  ISETP.GE.U32.AND P4, PT, R72, 0x18, PT ;  /* 0x000000184800780c */ /* 0x000fe20003f86070 */
[----:B------:R-:W-:Y:S01]  /*0f00*/  FMUL.FTZ R71, R81, R86 ;  /* 0x0000005651477220 */ /* 0x000fe20000410000 */
[----:B------:R-:W-:Y:S01]  /*0f10*/  BSSY B0, `(.L_x_8408) ;  /* 0x000009c000007945 */ /* 0x000fe20003800000 */
[----:B------:R-:W-:Y:S02]  /*0f20*/  FMUL.FTZ R16, R77, R74 ;  /* 0x0000004a4d107220 */ /* 0x000fe40000410000 */
[----:B------:R-:W-:-:S02]  /*0f30*/  FFMA.FTZ R86, R81, R14, R76 ;  /* 0x0000000e51567223 */ /* 0x000fc4000001004c */
        /* <DEDUP_REMOVED lines=59> */
[----:B------:R-:W-:Y:S01]  /*12f0*/  SHFL.IDX PT, R90, R17, RZ, 0x1f ;  /* 0x00001fff115a7589 */ /* 0x000fe200000e0000 */
[----:B------:R-:W-:-:S03]  /*1300*/  ISETP.GT.AND P0, PT, R30, 0x1e, PT ;  /* 0x0000001e1e00780c */ /* 0x000fc60003f04270 */
[----:B------:R-:W0:Y:S04]  /*1310*/  SHFL.DOWN PT, R89, R71, 0x1, 0x1f ;  /* 0x08201f0047597f89 */ /* 0x000e2800000e0000 */
[----:B-----5:R-:W-:Y:S04]  /*1320*/  SHFL.IDX PT, R88, R80, RZ, 0x1f ;  /* 0x00001fff50587589 */ /* 0x020fe800000e0000 */
[----:B------:R-:W-:Y:S04]  /*1330*/  SHFL.UP PT, R86, R86, 0x1, RZ ;  /* 0x0420000056567989 */ /* 0x000fe800000e00ff */
[----:B------:R-:W1:Y:S04]  /*1340*/  SHFL.UP PT, R87, R87, 0x1, RZ ;  /* 0x0420000057577989 */ /* 0x000e6800000e00ff */
[----:B------:R-:W2:Y:S01]  /*1350*/  SHFL.IDX PT, R71, R71, RZ, 0x1f ;  /* 0x00001fff47477589 */ /* 0x000ea200000e0000 */
[----:B0-----:R-:W-:Y:S01]  /*1360*/  @P2 FFMA.FTZ R90, R89, R90, R91 ;  /* 0x0000005a595a2223 */ /* 0x001fe2000001005b */
[----:B------:R-:W-:-:S03]  /*1370*/  ISETP.NE.AND P2, PT, R28, RZ, PT ;  /* 0x000000ff1c00720c */ /* 0x000fc60003f45270 */
[----:B------:R-:W-:-:S04]  /*1380*/  FFMA.FTZ R73, R90, R85, R73 ;  /* 0x000000555a497223 */ /* 0x000fc80000010049 */
[----:B------:R-:W-:Y:S02]  /*1390*/  FFMA.FTZ R75, R70, R73, R75 ;  /* 0x00000049464b7223 */ /* 0x000fe4000001004b */
[----:B-1----:R-:W-:Y:S01]  /*13a0*/  @P1 FFMA.FTZ R88, R87, R88, R86 ;  /* 0x0000005857581223 */ /* 0x002fe20000010056 */
[----:B------:R-:W-:Y:S01]  /*13b0*/  ISETP.NE.AND P1, PT, R30, RZ, PT ;  /* 0x000000ff1e00720c */ /* 0x000fe20003f25270 */
[-C--:B------:R-:W-:Y:S02]  /*13c0*/  FMUL.FTZ R85, R61, R75.reuse ;  /* 0x0000004b3d557220 */ /* 0x080fe40000410000 */
[----:B------:R-:W-:Y:S02]  /*13d0*/  FFMA.FTZ R88, R77, R88, R82 ;  /* 0x000000584d587223 */ /* 0x000fe40000010052 */
[----:B------:R-:W-:Y:S02]  /*13e0*/  FFMA.FTZ R77, R81, R75, R84 ;  /* 0x0000004b514d7223 */ /* 0x000fe40000010054 */
[----:B------:R-:W-:-:S02]  /*13f0*/  FFMA.FTZ R82, R74, R88, R83 ;  /* 0x000000584a527223 */ /* 0x000fc40000010053 */
[----:B------:R-:W-:Y:S02]  /*1400*/  FFMA.FTZ R79, R74, R77, R79 ;  /* 0x0000004d4a4f7223 */ /* 0x000fe4000001004f */
[----:B------:R-:W-:Y:S02]  /*1410*/  FFMA.FTZ R84, R81, R82, R76 ;  /* 0x0000005251547223 */ /* 0x000fe4000001004c */
[C---:B------:R-:W-:Y:S02]  /*1420*/  FFMA.FTZ R74, -R62.reuse, R69, R88 ;  /* 0x000000453e4a7223 */ /* 0x040fe40000010158 */
[----:B------:R-:W-:Y:S02]  /*1430*/  FMUL.FTZ R81, R62, R79 ;  /* 0x0000004f3e517220 */ /* 0x000fe40000410000 */
[----:B------:R-:W-:Y:S02]  /*1440*/  FFMA.FTZ R86, R70, R84, R15 ;  /* 0x0000005446567223 */ /* 0x000fe4000001000f */
[----:B------:R-:W-:-:S02]  /*1450*/  FFMA.FTZ R70, -R59, R66, R82 ;  /* 0x000000423b467223 */ /* 0x000fc40000010152 */
[----:B------:R-:W-:Y:S02]  /*1460*/  FMUL.FTZ R83, R59, R77 ;  /* 0x0000004d3b537220 */ /* 0x000fe40000410000 */
[----:B------:R-:W-:Y:S02]  /*1470*/  FFMA.FTZ R15, R81, R74, RZ ;  /* 0x0000004a510f7223 */ /* 0x000fe400000100ff */
[----:B------:R-:W-:Y:S02]  /*1480*/  FFMA.FTZ R80, R43, R88, RZ ;  /* 0x000000582b507223 */ /* 0x000fe400000100ff */
        /* <DEDUP_REMOVED lines=12> */
[----:B------:R-:W-:Y:S01]  /*1550*/  FMUL.FTZ R71, R64, R75 ;  /* 0x0000004b40477220 */ /* 0x000fe20000410000 */
[----:B------:R-:W1:Y:S01]  /*1560*/  SHFL.DOWN PT, R84, R15, 0x1, 0x1f ;  /* 0x08201f000f547f89 */ /* 0x000e6200000e0000 */
[----:B------:R-:W-:Y:S02]  /*1570*/  FADD.FTZ R48, R87, R48 ;  /* 0x0000003057307221 */ /* 0x000fe40000010000 */
[----:B------:R-:W-:Y:S01]  /*1580*/  FADD.FTZ R44, R85, R44 ;  /* 0x0000002c552c7221 */ /* 0x000fe20000010000 */
[----:B------:R-:W-:Y:S01]  /*1590*/  @!P2 STS.64 [UR4+0xbc8], R16 ;  /* 0x000bc810ff00a988 */ /* 0x000fe20008000a04 */
[----:B------:R-:W-:-:S02]  /*15a0*/  FMUL.FTZ R76, R76, R71 ;  /* 0x000000474c4c7220 */ /* 0x000fc40000410000 */
[C---:B------:R-:W-:Y:S02]  /*15b0*/  FMUL.FTZ R87, R64.reuse, R73 ;  /* 0x0000004940577220 */ /* 0x040fe40000410000 */
[C---:B------:R-:W-:Y:S02]  /*15c0*/  FMUL.FTZ R85, R64.reuse, R77 ;  /* 0x0000004d40557220 */ /* 0x040fe40000410000 */
        /* <DEDUP_REMOVED lines=36> */
[----:B------:R-:W-:-:S05]  /*1810*/  IMAD.MOV.U32 R14, RZ, RZ, R82 ;  /* 0x000000ffff0e7224 */ /* 0x000fca00078e0052 */
        /* <DEDUP_REMOVED lines=11> */
.L_x_8409:
[----:B0-----:R-:W-:Y:S05]  /*18d0*/  BSYNC B0 ;  /* 0x0000000000007941 */ /* 0x001fea0003800000 */
.L_x_8408:
        /* <DEDUP_REMOVED lines=19> */
[----:B------:R-:W-:Y:S05]  /*1a10*/  @!P0 BRA `(.L_x_8410) ;  /* 0xfffff0f000008947 */ /* 0x000fea000383ffff */
.L_x_8405:
[----:B------:R-:W0:Y:S01]  /*1a20*/  F2F.F16.F32 R2, R46 ;  /* 0x0000002e00027304 */ /* 0x000e220000200800 */
[----:B------:R-:W-:Y:S01]  /*1a30*/  BAR.SYNC.DEFER_BLOCKING 0x0 ;  /* 0x0000000000007b1d */ /* 0x000fe20000010000 */
[----:B------:R-:W-:Y:S01]  /*1a40*/  IADD3 R49, R38, -0x1, RZ ;  /* 0xffffffff26317810 */ /* 0x000fe20007ffe0ff */
[----:B------:R-:W-:Y:S01]  /*1a50*/  IMAD R16, R24, c[0x0][0x2d8], RZ ;  /* 0x0000b60018107a24 */ /* 0x000fe200078e02ff */
[----:B------:R-:W-:Y:S01]  /*1a60*/  ISETP.GT.AND P3, PT, R38, 0x1, PT ;  /* 0x000000012600780c */ /* 0x000fe20003f64270 */
[----:B------:R-:W-:Y:S01]  /*1a70*/  IMAD R47, R21, c[0x0][0x2e0], RZ ;  /* 0x0000b800152f7a24 */ /* 0x000fe200078e02ff */
[----:B------:R-:W-:Y:S01]  /*1a80*/  IADD3 R32, P1, R32, -0x100, RZ ;  /* 0xffffff0020207810 */ /* 0x000fe20007f3e0ff */
[----:B------:R-:W-:Y:S01]  /*1a90*/  IMAD R45, R25, c[0x0][0x2dc], R16 ;  /* 0x0000b700192d7a24 */ /* 0x000fe200078e0210 */
[----:B------:R-:W-:Y:S01]  /*1aa0*/  F2F.F16.F32 R44, R44 ;  /* 0x0000002c002c7304 */ /* 0x000fe20000200800 */
[----:B------:R-:W-:Y:S01]  /*1ab0*/  IMAD R47, R20, c[0x0][0x2e4], R47 ;  /* 0x0000b900142f7a24 */ /* 0x000fe200078e022f */
[----:B------:R-:W-:Y:S01]  /*1ac0*/  IADD3 R34, P2, R34, -0x100, RZ ;  /* 0xffffff0022227810 */ /* 0x000fe20007f5e0ff */
[----:B------:R-:W-:Y:S01]  /*1ad0*/  FADD.FTZ R27, R27, R52 ;  /* 0x000000341b1b7221 */ /* 0x000fe20000010000 */
[----:B------:R-:W-:-:S02]  /*1ae0*/  MOV R38, R49 ;  /* 0x0000003100267202 */ /* 0x000fc40000000f00 */
[----:B------:R-:W-:Y:S02]  /*1af0*/  IADD3.X R33, R33, -0x1, RZ, P1, !PT ;  /* 0xffffffff21217810 */ /* 0x000fe40000ffe4ff */
[----:B------:R-:W1:Y:S01]  /*1b00*/  F2F.F16.F32 R17, R48 ;  /* 0x0000003000117304 */ /* 0x000e620000200800 */
[----:B0-----:R-:W-:Y:S01]  /*1b10*/  IMAD.WIDE.U32 R2, R2, 0x10000, RZ ;  /* 0x0001000002027825 */ /* 0x001fe200078e00ff */
[----:B------:R-:W-:-:S06]  /*1b20*/  IADD3.X R35, R35, -0x1, RZ, P2, !PT ;  /* 0xffffffff23237810 */ /* 0x000fcc00017fe4ff */
[----:B------:R-:W0:Y:S01]  /*1b30*/  F2F.F16.F32 R15, R42 ;  /* 0x0000002a000f7304 */ /* 0x000e220000200800 */
[----:B-1----:R-:W-:-:S07]  /*1b40*/  PRMT R17, R44, 0x5410, R17 ;  /* 0x000054102c117816 */ /* 0x002fce0000000011 */
[----:B------:R1:W-:Y:S01]  /*1b50*/  F2F.F16.F32 R0, R54 ;  /* 0x0000003600007304 */ /* 0x0003e20000200800 */
[----:B------:R-:W-:Y:S02]  /*1b60*/  LOP3.LUT R19, R17, R3, RZ, 0xfc, !PT ;  /* 0x0000000311137212 */ /* 0x000fe400078efcff */
[----:B0-----:R-:W-:-:S05]  /*1b70*/  LOP3.LUT R18, R2, R15, RZ, 0xfc, !PT ;  /* 0x0000000f02127212 */ /* 0x001fca00078efcff */
[----:B------:R-:W-:Y:S01]  /*1b80*/  F2F.F16.F32 R42, R55 ;  /* 0x00000037002a7304 */ /* 0x000fe20000200800 */
[----:B------:R-:W-:Y:S01]  /*1b90*/  SHF.L.U32 R2, R49, 0x7, RZ ;  /* 0x0000000731027819 */ /* 0x000fe200000006ff */
[----:B-1----:R-:W-:Y:S01]  /*1ba0*/  FADD.FTZ R54, R27, R54 ;  /* 0x000000361b367221 */ /* 0x002fe20000010000 */
[----:B------:R0:W-:Y:S01]  /*1bb0*/  STS.64 [R30.X8], R18 ;  /* 0x000000121e007388 */ /* 0x0001e20000008a00 */
[----:B------:R-:W-:-:S06]  /*1bc0*/  NOP ;  /* 0x0000000000007918 */ /* 0x000fcc0000000000 */
[----:B------:R-:W1:Y:S01]  /*1bd0*/  LDS.64 R14, [R30.X8] ;  /* 0x000000001e0e7984 */ /* 0x000e620000008a00 */
[----:B------:R-:W-:Y:S01]  /*1be0*/  SHF.R.S32.HI R3, RZ, 0x1f, R2 ;  /* 0x0000001fff037819 */ /* 0x000fe20000011402 */
[----:B------:R-:W2:Y:S01]  /*1bf0*/  F2F.F16.F32 R43, R56 ;  /* 0x00000038002b7304 */ /* 0x000ea20000200800 */
[----:B------:R-:W-:-:S03]  /*1c00*/  FADD.FTZ R27, R54, R55 ;  /* 0x00000037361b7221 */ /* 0x000fc60000010000 */
[----:B------:R-:W-:-:S04]  /*1c10*/  IMAD.WIDE.U32 R16, R25, c[0x0][0x2d8], R2 ;  /* 0x0000b60019107a25 */ /* 0x000fc800078e0002 */
[----:B------:R-:W-:Y:S01]  /*1c20*/  IMAD.WIDE.U32 R2, R25, c[0x0][0x2f8], R2 ;  /* 0x0000be0019027a25 */ /* 0x000fe200078e0002 */
[----:B------:R-:W-:Y:S02]  /*1c30*/  IADD3 R17, R17, R45, RZ ;  /* 0x0000002d11117210 */ /* 0x000fe40007ffe0ff */
[----:B------:R-:W3:Y:S01]  /*1c40*/  F2F.F16.F32 R45, R52 ;  /* 0x00000034002d7304 */ /* 0x000ee20000200800 */
[----:B------:R-:W-:Y:S02]  /*1c50*/  FADD.FTZ R27, R27, R56 ;  /* 0x000000381b1b7221 */ /* 0x000fe40000010000 */
[----:B0-----:R-:W-:Y:S01]  /*1c60*/  IMAD.WIDE.U32 R18, R20, c[0x0][0x2e0], R16 ;  /* 0x0000b80014127a25 */ /* 0x001fe200078e0010 */
[----:B--2---:R-:W-:-:S03]  /*1c70*/  PRMT R43, R42, 0x5410, R43 ;  /* 0x000054102a2b7816 */ /* 0x004fc6000000002b */
[----:B------:R-:W-:Y:S01]  /*1c80*/  IMAD.WIDE.U32 R16, R0, 0x10000, RZ ;  /* 0x0001000000107825 */ /* 0x000fe200078e00ff */
[----:B------:R-:W-:Y:S02]  /*1c90*/  IADD3 R19, R19, R47, RZ ;  /* 0x0000002f13137210 */ /* 0x000fe40007ffe0ff */
[----:B------:R-:W-:Y:S01]  /*1ca0*/  LEA R44, P0, R18, c[0x0][0x330], 0x1 ;  /* 0x0000cc00122c7a11 */ /* 0x000fe200078008ff */
[----:B------:R-:W-:Y:S01]  /*1cb0*/  IMAD R0, R24, c[0x0][0x2f8], RZ ;  /* 0x0000be0018007a24 */ /* 0x000fe200078e02ff */
[----:B------:R-:W-:Y:S01]  /*1cc0*/  LOP3.LUT R43, R43, R17, RZ, 0xfc, !PT ;  /* 0x000000112b2b7212 */ /* 0x000fe200078efcff */
[----:B------:R-:W-:Y:S01]  /*1cd0*/  IMAD R47, R21, c[0x0][0x300], RZ ;  /* 0x0000c000152f7a24 */ /* 0x000fe200078e02ff */
[----:B------:R-:W-:Y:S02]  /*1ce0*/  LEA.HI.X R19, R18, c[0x0][0x334], R19, 0x1, P0 ;  /* 0x0000cd0012137a11 */ /* 0x000fe400000f0c13 */
[----:B------:R-:W-:Y:S01]  /*1cf0*/  IADD3 R18, P0, R44, R41, RZ ;  /* 0x000000292c127210 */ /* 0x000fe20007f1e0ff */
[----:B------:R-:W-:Y:S01]  /*1d00*/  IMAD R47, R20, c[0x0][0x304], R47 ;  /* 0x0000c100142f7a24 */ /* 0x000fe200078e022f */
[----:B---3--:R-:W-:Y:S01]  /*1d10*/  LOP3.LUT R42, R16, R45, RZ, 0xfc, !PT ;  /* 0x0000002d102a7212 */ /* 0x008fe200078efcff */
[----:B------:R-:W-:Y:S01]  /*1d20*/  IMAD R45, R25, c[0x0][0x2fc], R0 ;  /* 0x0000bf00192d7a24 */ /* 0x000fe200078e0200 */
[----:B------:R-:W-:-:S04]  /*1d30*/  IADD3.X R19, R19, R40, RZ, P0, !PT ;  /* 0x0000002813137210 */ /* 0x000fc800007fe4ff */
[----:B------:R-:W-:Y:S01]  /*1d40*/  IADD3 R3, R3, R45, RZ ;  /* 0x0000002d03037210 */ /* 0x000fe20007ffe0ff */
[----:B-1----:R-:W-:Y:S04]  /*1d50*/  STG.E.64 [R18.64], R14 ;  /* 0x0000000e12007986 */ /* 0x002fe8000c101b06 */
[----:B------:R-:W-:Y:S01]  /*1d60*/  IMAD.WIDE.U32 R2, R20, c[0x0][0x300], R2 ;  /* 0x0000c00014027a25 */ /* 0x000fe200078e0002 */
[----:B------:R-:W-:Y:S04]  /*1d70*/  BAR.SYNC.DEFER_BLOCKING 0x0 ;  /* 0x0000000000007b1d */ /* 0x000fe80000010000 */
[----:B------:R-:W-:-:S02]  /*1d80*/  IADD3 R3, R3, R47, RZ ;  /* 0x0000002f03037210 */ /* 0x000fc40007ffe0ff */
[----:B------:R-:W-:-:S04]  /*1d90*/  LEA R0, P0, R2, c[0x0][0x340], 0x1 ;  /* 0x0000d00002007a11 */ /* 0x000fc800078008ff */
[----:B------:R-:W-:Y:S02]  /*1da0*/  LEA.HI.X R3, R2, c[0x0][0x344], R3, 0x1, P0 ;  /* 0x0000d10002037a11 */ /* 0x000fe400000f0c03 */
[----:B------:R-:W-:-:S04]  /*1db0*/  IADD3 R2, P0, R0, R41, RZ ;  /* 0x0000002900027210 */ /* 0x000fc80007f1e0ff */
[----:B------:R-:W-:Y:S02]  /*1dc0*/  IADD3.X R3, R3, R40, RZ, P0, !PT ;  /* 0x0000002803037210 */ /* 0x000fe400007fe4ff */
[----:B------:R-:W-:-:S04]  /*1dd0*/  IADD3 R36, P0, R36, -0x100, RZ ;  /* 0xffffff0024247810 */ /* 0x000fc80007f1e0ff */
[----:B------:R-:W-:Y:S01]  /*1de0*/  IADD3.X R37, R37, -0x1, RZ, P0, !PT ;  /* 0xffffffff25257810 */ /* 0x000fe200007fe4ff */
[----:B------:R-:W-:Y:S01]  /*1df0*/  STS.64 [R30.X8], R42 ;  /* 0x0000002a1e007388 */ /* 0x000fe20000008a00 */
[----:B------:R-:W-:-:S06]  /*1e00*/  NOP ;  /* 0x0000000000007918 */ /* 0x000fcc0000000000 */
[----:B------:R-:W0:Y:S04]  /*1e10*/  LDS.64 R16, [R30.X8] ;  /* 0x000000001e107984 */ /* 0x000e280000008a00 */
[----:B0-----:R0:W-:Y:S01]  /*1e20*/  STG.E.64 [R2.64], R16 ;  /* 0x0000001002007986 */ /* 0x0011e2000c101b06 */
[----:B------:R-:W-:Y:S01]  /*1e30*/  @!P3 CALL.REL.NOINC `(.L_x_8404) ;  /* 0x000000100000b944 */ /* 0x000fe20003c00000 */
[----:B------:R-:W-:Y:S05]  /*1e40*/  BRA `(.L_x_8411) ;  /* 0xffffe73000007947 */ /* 0x000fea000383ffff */
.L_x_8404:
        /* <DEDUP_REMOVED lines=24> */
.L_x_8413:
[----:B0-----:R-:W-:Y:S05]  /*1fd0*/  BSYNC B0 ;  /* 0x0000000000007941 */ /* 0x001fea0003800000 */
.L_x_8412:
        /* <DEDUP_REMOVED lines=23> */
.L_x_8415:
[----:B------:R-:W1:Y:S02]  /*2150*/  S2R R19, SR_TID.X ;  /* 0x0000000000137919 */ /* 0x000e640000002100 */
.L_x_8416:
[----:B0-----:R-:W-:Y:S05]  /*2160*/  BSYNC B0 ;  /* 0x0000000000007941 */ /* 0x001fea0003800000 */
.L_x_8414:
[----:B-1----:R-:W-:-:S13]  /*2170*/  ISETP.GE.AND P0, PT, R19, c[0x0][0x16c], PT ;  /* 0x00005b0013007a0c */ /* 0x002fda0003f06270 */
[----:B------:R-:W-:Y:S05]  /*2180*/  @P0 EXIT ;  /* 0x000000000000094d */ /* 0x000fea0003800000 */
[C---:B------:R-:W-:Y:S02]  /*2190*/  IMAD R7, R21.reuse, c[0x0][0x2c8], RZ ;  /* 0x0000b20015077a24 */ /* 0x040fe400078e02ff */
[C---:B------:R-:W-:Y:S02]  /*21a0*/  IMAD R9, R21.reuse, c[0x0][0x198], RZ ;  /* 0x0000660015097a24 */ /* 0x040fe400078e02ff */
[----:B------:R-:W-:Y:S02]  /*21b0*/  IMAD R21, R21, c[0x0][0x288], RZ ;  /* 0x0000a20015157a24 */ /* 0x000fe400078e02ff */
[----:B------:R-:W-:-:S04]  /*21c0*/  IMAD.WIDE.U32 R2, R20, c[0x0][0x2c8], RZ ;  /* 0x0000b20014027a25 */ /* 0x000fc800078e00ff */
[----:B------:R-:W-:-:S04]  /*21d0*/  IMAD.WIDE.U32 R4, R20, c[0x0][0x198], RZ ;  /* 0x0000660014047a25 */ /* 0x000fc800078e00ff */
[C---:B------:R-:W-:Y:S02]  /*21e0*/  IMAD R7, R20.reuse, c[0x0][0x2cc], R7 ;  /* 0x0000b30014077a24 */ /* 0x040fe400078e0207 */
[C---:B------:R-:W-:Y:S02]  /*21f0*/  IMAD R9, R20.reuse, c[0x0][0x19c], R9 ;  /* 0x0000670014097a24 */ /* 0x040fe400078e0209 */
[C---:B------:R-:W-:Y:S01]  /*2200*/  IMAD R27, R20.reuse, c[0x0][0x28c], R21 ;  /* 0x0000a300141b7a24 */ /* 0x040fe200078e0215 */
[----:B------:R-:W-:Y:S01]  /*2210*/  IADD3 R33, R3, R7, RZ ;  /* 0x0000000703217210 */ /* 0x000fe20007ffe0ff */
[----:B------:R-:W-:Y:S01]  /*2220*/  IMAD.WIDE.U32 R20, R20, c[0x0][0x288], RZ ;  /* 0x0000a20014147a25 */ /* 0x000fe200078e00ff */
[----:B------:R-:W-:-:S04]  /*2230*/  IADD3 R39, R5, R9, RZ ;  /* 0x0000000905277210 */ /* 0x000fc80007ffe0ff */
[----:B------:R-:W-:Y:S02]  /*2240*/  IADD3 R27, R21, R27, RZ ;  /* 0x0000001b151b7210 */ /* 0x000fe40007ffe0ff */
.L_x_8417:
[----:B0----5:R-:W0:Y:S01]  /*2250*/  LDS R23, [R19.X4+0x13c8] ;  /* 0x0013c80013177984 */ /* 0x021e220000004800 */
[----:B------:R-:W-:Y:S01]  /*2260*/  SHF.R.S32.HI R18, RZ, 0x1f, R19 ;  /* 0x0000001fff127819 */ /* 0x000fe20000011413 */
[----:B------:R-:W-:Y:S01]  /*2270*/  YIELD ;  /* 0x0000000000007946 */ /* 0x000fe20003800000 */
[----:B------:R-:W-:Y:S01]  /*2280*/  MOV R6, R20 ;  /* 0x0000001400067202 */ /* 0x000fe20000000f00 */
[----:B------:R-:W1:Y:S01]  /*2290*/  LDS R25, [R19.X4+0x17c8] ;  /* 0x0017c80013197984 */ /* 0x000e620000004800 */
[----:B------:R-:W-:Y:S01]  /*22a0*/  MOV R7, R27 ;  /* 0x0000001b00077202 */ /* 0x000fe20000000f00 */
[C---:B------:R-:W-:Y:S01]  /*22b0*/  IMAD R0, R18.reuse, c[0x0][0x290], RZ ;  /* 0x0000a40012007a24 */ /* 0x040fe200078e02ff */
[----:B------:R-:W-:Y:S01]  /*22c0*/  MOV R30, R10 ;  /* 0x0000000a001e7202 */ /* 0x000fe20000000f00 */
        /* <DEDUP_REMOVED lines=45> */
.L_x_8418:
        /* <DEDUP_REMOVED lines=14> */
.L_x_9148:


//--------------------- .text._Z25selective_scan_bwd_kernelI32Selective_Scan_bwd_kernel_traitsILi32ELi4ELb1ELb0ELb0ELb0ELb1EN3c104HalfEfEEv12SSMParamsBwd --------------------------
	.section	.text._Z25selective_scan_bwd_kernelI32Selective_Scan_bwd_kernel_traitsILi32ELi4ELb1ELb0ELb0ELb0ELb1EN3c104HalfEfEEv12SSMParamsBwd,"ax",@progbits
	.sectioninfo	@"SHI_REGISTERS=88"
	.align	128
        .global         _Z25selective_scan_bwd_kernelI32Selective_Scan_bwd_kernel_traitsILi32ELi4ELb1ELb0ELb0ELb0ELb1EN3c104HalfEfEEv12SSMParamsBwd
        .type           _Z25selective_scan_bwd_kernelI32Selective_Scan_bwd_kernel_traitsILi32ELi4ELb1ELb0ELb0ELb0ELb1EN3c104HalfEfEEv12SSMParamsBwd,@function
        .size           _Z25selective_scan_bwd_kernelI32Selective_Scan_bwd_kernel_traitsILi32ELi4ELb1ELb0ELb0ELb0ELb1EN3c104HalfEfEEv12SSMParamsBwd,(.L_x_9149 - _Z25selective_scan_bwd_kernelI32Selective_Scan_bwd_kernel_traitsILi32ELi4ELb1ELb0ELb0ELb0ELb1EN3c104HalfEfEEv12SSMParamsBwd)
        .other          _Z25selective_scan_bwd_kernelI32Selective_Scan_bwd_kernel_traitsILi32ELi4ELb1ELb0ELb0ELb0ELb1EN3c104HalfEfEEv12SSMParamsBwd,@"STO_CUDA_ENTRY STV_DEFAULT"
_Z25selective_scan_bwd_kernelI32Selective_Scan_bwd_kernel_traitsILi32ELi4ELb1ELb0ELb0ELb0ELb1EN3c104HalfEfEEv12SSMParamsBwd:
.text._Z25selective_scan_bwd_kernelI32Selective_Scan_bwd_kernel_traitsILi32ELi4ELb1ELb0ELb0ELb0ELb1EN3c104HalfEfEEv12SSMParamsBwd:
        /* <DEDUP_REMOVED lines=15> */
[C---:B------:R-:W-:Y:S01]  /*00f0*/  IMAD.WIDE.U32 R2, R19.reuse, c[0x0][0x1d0], RZ ;  /* 0x0000740013027a25 */ /* 0x040fe200078e00ff */
        /* <DEDUP_REMOVED lines=11> */
[----:B------:R-:W-:Y:S01]  /*01b0*/  ISETP.NE.U32.AND P0, PT, RZ, c[0x0][0x260], PT ;  /* 0x00009800ff007a0c */ /* 0x000fe20003f05070 */
[----:B------:R-:W-:Y:S02]  /*01c0*/  IMAD R15, R17, c[0x0][0x1e8], RZ ;  /* 0x00007a00110f7a24 */ /* 0x000fe400078e02ff */
[----:B0-----:R-:W-:Y:S01]  /*01d0*/  IMAD.WIDE.U32 R6, R19, c[0x0][0x278], RZ ;  /* 0x00009e0013067a25 */ /* 0x001fe200078e00ff */
[----:B------:R-:W-:Y:S02]  /*01e0*/  IADD3 R5, R5, R13, RZ ;  /* 0x0000000d05057210 */ /* 0x000fe40007ffe0ff */
[----:B-1----:R-:W-:Y:S01]  /*01f0*/  MOV R8, c[0x0][0x174] ;  /* 0x00005d0000087a02 */ /* 0x002fe20000000f00 */
[----:B------:R-:W-:Y:S01]  /*0200*/  IMAD R9, R19, c[0x0][0x27c], R12 ;  /* 0x00009f0013097a24 */ /* 0x000fe200078e020c */
[----:B------:R-:W-:Y:S01]  /*0210*/  ISETP.NE.AND.EX P0, PT, RZ, c[0x0][0x264], PT, P0 ;  /* 0x00009900ff007a0c */ /* 0x000fe20003f05300 */
[----:B------:R-:W-:Y:S01]  /*0220*/  IMAD R13, R17, c[0x0][0x1d8], RZ ;  /* 0x00007600110d7a24 */ /* 0x000fe200078e02ff */
[----:B------:R-:W-:Y:S01]  /*0230*/  ISETP.GE.AND P3, PT, R8, 0x1, PT ;  /* 0x000000010800780c */ /* 0x000fe20003f66270 */
[----:B------:R-:W-:Y:S01]  /*0240*/  IMAD.WIDE.U32 R2, R0, c[0x0][0x1d8], R2 ;  /* 0x0000760000027a25 */ /* 0x000fe200078e0002 */
[----:B------:R-:W-:-:S02]  /*0250*/  IADD3 R7, R7, R9, RZ ;  /* 0x0000000907077210 */ /* 0x000fc40007ffe0ff */
[----:B------:R-:W-:Y:S01]  /*0260*/  LEA R9, R8, 0xffffff80, 0x7 ;  /* 0xffffff8008097811 */ /* 0x000fe200078e38ff */
[C---:B------:R-:W-:Y:S01]  /*0270*/  IMAD R13, R0.reuse, c[0x0][0x1dc], R13 ;  /* 0x00007700000d7a24 */ /* 0x040fe200078e020d */
[----:B------:R-:W-:Y:S01]  /*0280*/  HFMA2.MMA R8, -RZ, RZ, 0, 0 ;  /* 0x00000000ff087435 */ /* 0x000fe200000001ff */
[C---:B------:R-:W-:Y:S01]  /*0290*/  IMAD.WIDE.U32 R4, R0.reuse, c[0x0][0x1e8], R4 ;  /* 0x00007a0000047a25 */ /* 0x040fe200078e0004 */
[----:B------:R-:W-:Y:S02]  /*02a0*/  SHF.R.S32.HI R11, RZ, 0x1f, R9 ;  /* 0x0000001fff0b7819 */ /* 0x000fe40000011409 */
[----:B------:R-:W-:Y:S01]  /*02b0*/  IADD3 R25, P1, R9, R2, RZ ;  /* 0x0000000209197210 */ /* 0x000fe20007f3e0ff */
[----:B------:R-:W-:Y:S01]  /*02c0*/  IMAD R21, R17, c[0x0][0x280], RZ ;  /* 0x0000a00011157a24 */ /* 0x000fe200078e02ff */
[----:B------:R-:W-:Y:S01]  /*02d0*/  IADD3 R27, P2, R9, R4, RZ ;  /* 0x00000004091b7210 */ /* 0x000fe20007f5e0ff */
[C---:B------:R-:W-:Y:S01]  /*02e0*/  IMAD.WIDE.U32 R6, R0.reuse, c[0x0][0x280], R6 ;  /* 0x0000a00000067a25 */ /* 0x040fe200078e0006 */
[----:B------:R-:W-:Y:S01]  /*02f0*/  IADD3.X R2, R11, R3, R13, P1, !PT ;  /* 0x000000030b027210 */ /* 0x000fe20000ffe40d */
[----:B------:R-:W-:Y:S01]  /*0300*/  HFMA2.MMA R3, -RZ, RZ, 0, 0 ;  /* 0x00000000ff037435 */ /* 0x000fe200000001ff */
[----:B------:R-:W-:Y:S01]  /*0310*/  ISETP.NE.U32.AND P1, PT, RZ, c[0x0][0x328], PT ;  /* 0x0000ca00ff007a0c */ /* 0x000fe20003f25070 */
[C---:B------:R-:W-:Y:S01]  /*0320*/  IMAD R15, R0.reuse, c[0x0][0x1ec], R15 ;  /* 0x00007b00000f7a24 */ /* 0x040fe200078e020f */
[----:B------:R-:W-:Y:S01]  /*0330*/  IADD3 R9, P4, R9, R6, RZ ;  /* 0x0000000609097210 */ /* 0x000fe20007f9e0ff */
[----:B------:R-:W-:Y:S01]  /*0340*/  IMAD R21, R0, c[0x0][0x284], R21 ;  /* 0x0000a10000157a24 */ /* 0x000fe200078e0215 */
[----:B------:R-:W-:-:S02]  /*0350*/  ISETP.NE.AND.EX P1, PT, RZ, c[0x0][0x32c], PT, P1 ;  /* 0x0000cb00ff007a0c */ /* 0x000fc40003f25310 */
[C---:B------:R-:W-:Y:S02]  /*0360*/  IADD3.X R4, R11.reuse, R5, R15, P2, !PT ;  /* 0x000000050b047210 */ /* 0x040fe400017fe40f */
[----:B------:R-:W-:Y:S02]  /*0370*/  ISETP.NE.U32.AND P2, PT, RZ, c[0x0][0x348], PT ;  /* 0x0000d200ff007a0c */ /* 0x000fe40003f45070 */
[----:B------:R-:W-:Y:S02]  /*0380*/  IADD3.X R6, R11, R7, R21, P4, !PT ;  /* 0x000000070b067210 */ /* 0x000fe400027fe415 */
[C---:B------:R-:W-:Y:S02]  /*0390*/  LEA R24, P4, R25.reuse, c[0x0][0x240], 0x1 ;  /* 0x0000900019187a11 */ /* 0x040fe400078808ff */
[----:B------:R-:W-:Y:S02]  /*03a0*/  ISETP.NE.AND.EX P2, PT, RZ, c[0x0][0x34c], PT, P2 ;  /* 0x0000d300ff007a0c */ /* 0x000fe40003f45320 */
[----:B------:R-:W-:Y:S01]  /*03b0*/  LEA.HI.X R25, R25, c[0x0][0x244], R2, 0x1, P4 ;  /* 0x0000910019197a11 */ /* 0x000fe200020f0c02 */
[----:B------:R-:W-:Y:S01]  /*03c0*/  @P0 IMAD R2, R19, c[0x0][0x164], R0 ;  /* 0x0000590013020a24 */ /* 0x000fe200078e0200 */
[----:B------:R-:W-:-:S02]  /*03d0*/  LEA R26, P5, R27, c[0x0][0x248], 0x1 ;  /* 0x000092001b1a7a11 */ /* 0x000fc400078a08ff */
[----:B------:R-:W-:Y:S01]  /*03e0*/  @P1 LEA R8, P4, R0, c[0x0][0x328], 0x2 ;  /* 0x0000ca0000081a11 */ /* 0x000fe200078810ff */
[----:B------:R-:W-:Y:S01]  /*03f0*/  @P0 IMAD R2, R2, c[0x0][0x174], RZ ;  /* 0x00005d0002020a24 */ /* 0x000fe200078e02ff */
[----:B------:R-:W-:Y:S02]  /*0400*/  @P0 MOV R11, 0x8 ;  /* 0x00000008000b0802 */ /* 0x000fe40000000f00 */
[----:B------:R-:W-:Y:S01]  /*0410*/  LEA.HI.X R27, R27, c[0x0][0x24c], R4, 0x1, P5 ;  /* 0x000093001b1b7a11 */ /* 0x000fe200028f0c04 */
[----:B------:R-:W-:Y:S01]  /*0420*/  @P0 IMAD R2, R2, c[0x0][0x16c], RZ ;  /* 0x00005b0002020a24 */ /* 0x000fe200078e02ff */
[----:B------:R-:W-:Y:S02]  /*0430*/  MOV R5, RZ ;  /* 0x000000ff00057202 */ /* 0x000fe40000000f00 */
        /* <DEDUP_REMOVED lines=8> */
[----:B------:R-:W-:Y:S02]  /*04c0*/  MOV R21, RZ ;  /* 0x000000ff00157202 */ /* 0x000fe40000000f00 */
[----:B------:R-:W-:Y:S02]  /*04d0*/  MOV R9, R5 ;  /* 0x0000000500097202 */ /* 0x000fe40000000f00 */
        /* <DEDUP_REMOVED lines=9> */
.L_x_8427:
        /* <DEDUP_REMOVED lines=10> */
[----:B------:R-:W-:Y:S04]  /*0610*/  LDS.64 R4, [R23.X8] ;  /* 0x0000000017047984 */ /* 0x000fe80000008a00 */
        /* <DEDUP_REMOVED lines=8> */
[----:B------:R-:W2:Y:S01]  /*06a0*/  LDG.E.64 R38, [R38.64] ;  /* 0x0000000626267981 */ /* 0x000ea2000c1e1b00 */
[----:B0-----:R-:W-:Y:S01]  /*06b0*/  LEA R2, R30, 0xffffff80, 0x7 ;  /* 0xffffff801e027811 */ /* 0x001fe200078e38ff */
[----:B------:R-:W-:-:S02]  /*06c0*/  IMAD R36, R20, c[0x0][0x1f0], RZ ;  /* 0x00007c0014247a24 */ /* 0x000fc400078e02ff */
[----:B------:R-:W-:Y:S01]  /*06d0*/  IMAD R35, R17, c[0x0][0x1f8], RZ ;  /* 0x00007e0011237a24 */ /* 0x000fe200078e02ff */
[----:B------:R-:W-:Y:S01]  /*06e0*/  SHF.R.S32.HI R3, RZ, 0x1f, R2 ;  /* 0x0000001fff037819 */ /* 0x000fe20000011402 */
[C---:B------:R-:W-:Y:S02]  /*06f0*/  IMAD R33, R19.reuse, c[0x0][0x1f4], R36 ;  /* 0x00007d0013217a24 */ /* 0x040fe400078e0224 */
[----:B------:R-:W-:Y:S02]  /*0700*/  IMAD R35, R0, c[0x0][0x1fc], R35 ;  /* 0x00007f0000237a24 */ /* 0x000fe400078e0223 */
[----:B------:R-:W-:-:S05]  /*0710*/  IMAD.WIDE.U32 R40, R19, c[0x0][0x1f0], R2 ;  /* 0x00007c0013287a25 */ /* 0x000fca00078e0002 */
[----:B------:R-:W-:-:S05]  /*0720*/  IADD3 R41, R41, R33, RZ ;  /* 0x0000002129297210 */ /* 0x000fca0007ffe0ff */
[----:B-1----:R-:W-:-:S05]  /*0730*/  IMAD.WIDE.U32 R14, R0, c[0x0][0x1f8], R40 ;  /* 0x00007e00000e7a25 */ /* 0x002fca00078e0028 */
[----:B------:R-:W-:Y:S02]  /*0740*/  IADD3 R15, R15, R35, RZ ;  /* 0x000000230f0f7210 */ /* 0x000fe40007ffe0ff */
[----:B------:R-:W-:-:S04]  /*0750*/  LEA R42, P0, R14, c[0x0][0x268], 0x1 ;  /* 0x00009a000e2a7a11 */ /* 0x000fc800078008ff */
[----:B------:R-:W-:Y:S02]  /*0760*/  LEA.HI.X R15, R14, c[0x0][0x26c], R15, 0x1, P0 ;  /* 0x00009b000e0f7a11 */ /* 0x000fe400000f0c0f */
[----:B------:R-:W-:-:S04]  /*0770*/  IADD3 R42, P0, R42, R37, RZ ;  /* 0x000000252a2a7210 */ /* 0x000fc80007f1e0ff */
[----:B------:R-:W-:Y:S01]  /*0780*/  IADD3.X R43, R15, R34, RZ, P0, !PT ;  /* 0x000000220f2b7210 */ /* 0x000fe200007fe4ff */
[----:B--2---:R0:W-:Y:S01]  /*0790*/  STS.64 [R23.X8], R38 ;  /* 0x0000002617007388 */ /* 0x0041e20000008a00 */
[----:B------:R-:W-:-:S06]  /*07a0*/  NOP ;  /* 0x0000000000007918 */ /* 0x000fcc0000000000 */
[----:B------:R-:W1:Y:S04]  /*07b0*/  LDS.64 R14, [R23.X8] ;  /* 0x00000000170e7984 */ /* 0x000e680000008a00 */
[----:B------:R-:W-:Y:S06]  /*07c0*/  BAR.SYNC.DEFER_BLOCKING 0x0 ;  /* 0x0000000000007b1d */ /* 0x000fec0000010000 */
[----:B------:R-:W2:Y:S01]  /*07d0*/  LDG.E.64 R42, [R42.64] ;  /* 0x000000062a2a7981 */ /* 0x000ea2000c1e1b00 */
[----:B------:R-:W-:-:S02]  /*07e0*/  IMAD R36, R20, c[0x0][0x200], RZ ;  /* 0x0000800014247a24 */ /* 0x000fc400078e02ff */
[----:B------:R-:W-:-:S04]  /*07f0*/  IMAD.WIDE.U32 R40, R19, c[0x0][0x200], R2 ;  /* 0x0000800013287a25 */ /* 0x000fc800078e0002 */
[----:B------:R-:W-:Y:S02]  /*0800*/  IMAD R33, R19, c[0x0][0x204], R36 ;  /* 0x0000810013217a24 */ /* 0x000fe400078e0224 */
[----:B------:R-:W-:-:S03]  /*0810*/  IMAD R35, R17, c[0x0][0x208], RZ ;  /* 0x0000820011237a24 */ /* 0x000fc600078e02ff */
        /* <DEDUP_REMOVED lines=8> */
[----:B--2---:R-:W-:Y:S01]  /*08a0*/  STS.64 [R23.X8], R42 ;  /* 0x0000002a17007388 */ /* 0x004fe20000008a00 */
[----:B------:R-:W-:-:S06]  /*08b0*/  NOP ;  /* 0x0000000000007918 */ /* 0x000fcc0000000000 */
[----:B------:R-:W0:Y:S04]  /*08c0*/  LDS.64 R46, [R23.X8] ;  /* 0x00000000172e7984 */ /* 0x000e280000008a00 */
[----:B------:R-:W-:Y:S06]  /*08d0*/  BAR.SYNC.DEFER_BLOCKING 0x0 ;  /* 0x0000000000007b1d */ /* 0x000fec0000010000 */
[----:B------:R-:W2:Y:S01]  /*08e0*/  LDG.E.64 R44, [R44.64] ;  /* 0x000000062c2c7981 */ /* 0x000ea2000c1e1b00 */
[----:B-1----:R-:W-:Y:S01]  /*08f0*/  SHF.R.U64 R52, R14, 0x10, R15 ;  /* 0x000000100e347819 */ /* 0x002fe2000000120f */
[----:B------:R-:W-:Y:S01]  /*0900*/  HADD2.F32 R53, -RZ, R14.H0_H0 ;  /* 0x2000000eff357230 */ /* 0x000fe20000004100 */
[----:B------:R-:W-:-:S03]  /*0910*/  IMAD R59, R17, c[0x0][0x2f0], RZ ;  /* 0x0000bc00113b7a24 */ /* 0x000fc600078e02ff */
[----:B------:R-:W-:Y:S01]  /*0920*/  HADD2.F32 R52, -RZ, R52.H0_H0 ;  /* 0x20000034ff347230 */ /* 0x000fe20000004100 */
[--C-:B0-----:R-:W-:Y:S01]  /*0930*/  SHF.R.U32.HI R36, RZ, 0x10, R47.reuse ;  /* 0x00000010ff247819 */ /* 0x101fe2000001162f */
[----:B------:R-:W-:Y:S01]  /*0940*/  HADD2.F32 R40, -RZ, R47.H0_H0 ;  /* 0x2000002fff287230 */ /* 0x000fe20000004100 */
[----:B------:R-:W-:Y:S01]  /*0950*/  SHF.R.U64 R35, R46, 0x10, R47 ;  /* 0x000000102e237819 */ /* 0x000fe2000000122f */
[----:B------:R-:W-:Y:S02]  /*0960*/  HADD2.F32 R33, -RZ, R46.H0_H0 ;  /* 0x2000002eff217230 */ /* 0x000fe40000004100 */
[----:B------:R-:W-:Y:S01]  /*0970*/  HADD2.F32 R36, -RZ, R36.H0_H0 ;  /* 0x20000024ff247230 */ /* 0x000fe20000004100 */
[----:B------:R-:W-:Y:S01]  /*0980*/  FMUL.FTZ R43, R40, -1.4426950216293334961 ;  /* 0xbfb8aa3b282b7820 */ /* 0x000fe20000410000 */
[----:B------:R-:W-:-:S03]  /*0990*/  HADD2.F32 R35, -RZ, R35.H0_H0 ;  /* 0x20000023ff237230 */ /* 0x000fc60000004100 */
[----:B------:R-:W-:Y:S02]  /*09a0*/  FMUL.FTZ R47, R36, -1.4426950216293334961 ;  /* 0xbfb8aa3b242f7820 */ /* 0x000fe40000410000 */
[----:B------:R-:W0:Y:S01]  /*09b0*/  MUFU.EX2 R43, R43 ;  /* 0x0000002b002b7308 */ /* 0x000e220000000800 */
[----:B------:R-:W-:-:S07]  /*09c0*/  FMUL.FTZ R42, R35, -1.4426950216293334961 ;  /* 0xbfb8aa3b232a7820 */ /* 0x000fce0000410000 */
[----:B------:R-:W1:Y:S08]  /*09d0*/  MUFU.EX2 R47, R47 ;  /* 0x0000002f002f7308 */ /* 0x000e700000000800 */
[----:B------:R-:W3:Y:S01]  /*09e0*/  MUFU.EX2 R42, R42 ;  /* 0x0000002a002a7308 */ /* 0x000ee20000000800 */
[----:B0-----:R-:W-:Y:S02]  /*09f0*/  FADD.FTZ R41, R43, 1 ;  /* 0x3f8000002b297421 */ /* 0x001fe40000010000 */
[----:B-1----:R-:W-:-:S05]  /*0a00*/  FADD.FTZ R43, R47, 1 ;  /* 0x3f8000002f2b7421 */ /* 0x002fca0000010000 */
[----:B------:R-:W0:Y:S01]  /*0a10*/  MUFU.RCP R41, R41 ;  /* 0x0000002900297308 */ /* 0x000e220000001000 */
[----:B------:R-:W-:Y:S01]  /*0a20*/  HADD2.F32 R47, -RZ, R15.H0_H0 ;  /* 0x2000000fff2f7230 */ /* 0x000fe20000004100 */
[----:B---3--:R-:W-:-:S06]  /*0a30*/  FADD.FTZ R46, R42, 1 ;  /* 0x3f8000002a2e7421 */ /* 0x008fcc0000010000 */
[----:B------:R-:W-:Y:S08]  /*0a40*/  MUFU.RCP R43, R43 ;  /* 0x0000002b002b7308 */ /* 0x000ff00000001000 */
[----:B------:R-:W-:Y:S01]  /*0a50*/  MUFU.RCP R46, R46 ;  /* 0x0000002e002e7308 */ /* 0x000fe20000001000 */
[----:B--2---:R1:W-:Y:S01]  /*0a60*/  STS.64 [R23.X8], R44 ;  /* 0x0000002c17007388 */ /* 0x0043e20000008a00 */
[----:B------:R-:W-:-:S06]  /*0a70*/  NOP ;  /* 0x0000000000007918 */ /* 0x000fcc0000000000 */
[----:B------:R-:W2:Y:S01]  /*0a80*/  LDS.64 R38, [R23.X8] ;  /* 0x0000000017267984 */ /* 0x000ea20000008a00 */
[----:B-1----:R-:W-:Y:S01]  /*0a90*/  FMUL.FTZ R44, R33, -1.4426950216293334961 ;  /* 0xbfb8aa3b212c7820 */ /* 0x002fe20000410000 */
[----:B------:R-:W-:Y:S01]  /*0aa0*/  SHF.R.U32.HI R45, RZ, 0x10, R15 ;  /* 0x00000010ff2d7819 */ /* 0x000fe2000001160f */
[----:B0-----:R-:W-:-:S04]  /*0ab0*/  FADD.FTZ R15, -R41, 1 ;  /* 0x3f800000290f7421 */ /* 0x001fc80000010100 */
[----:B------:R-:W0:Y:S01]  /*0ac0*/  MUFU.EX2 R44, R44 ;  /* 0x0000002c002c7308 */ /* 0x000e220000000800 */
[----:B------:R-:W-:Y:S01]  /*0ad0*/  HADD2.F32 R45, -RZ, R45.H0_H0 ;  /* 0x2000002dff2d7230 */ /* 0x000fe20000004100 */
[C---:B------:R-:W-:Y:S02]  /*0ae0*/  FFMA.FTZ R15, R40.reuse, R15, 1 ;  /* 0x3f800000280f7423 */ /* 0x040fe4000001000f */
[----:B------:R-:W-:Y:S02]  /*0af0*/  FMUL.FTZ R40, R40, R41 ;  /* 0x0000002928287220 */ /* 0x000fe40000410000 */
[----:B0-----:R-:W-:-:S06]  /*0b00*/  FADD.FTZ R54, R44, 1 ;  /* 0x3f8000002c367421 */ /* 0x001fcc0000010000 */
[----:B------:R-:W0:Y:S01]  /*0b10*/  MUFU.RCP R54, R54 ;  /* 0x0000003600367308 */ /* 0x000e220000001000 */
[--C-:B--2---:R-:W-:Y:S01]  /*0b20*/  SHF.R.U32.HI R44, RZ, 0x10, R39.reuse ;  /* 0x00000010ff2c7819 */ /* 0x104fe20000011627 */
[----:B------:R-:W-:Y:S01]  /*0b30*/  HADD2.F32 R42, -RZ, R39.H0_H0 ;  /* 0x20000027ff2a7230 */ /* 0x000fe20000004100 */
[----:B------:R-:W-:Y:S01]  /*0b40*/  SHF.R.U64 R51, R38, 0x10, R39 ;  /* 0x0000001026337819 */ /* 0x000fe20000001227 */
[----:B------:R-:W-:Y:S02]  /*0b50*/  FADD.FTZ R39, -R43, 1 ;  /* 0x3f8000002b277421 */ /* 0x000fe40000010100 */
[----:B------:R-:W-:Y:S01]  /*0b60*/  HADD2.F32 R44, -RZ, R44.H0_H0 ;  /* 0x2000002cff2c7230 */ /* 0x000fe20000004100 */
[----:B------:R-:W-:Y:S01]  /*0b70*/  FMUL.FTZ R48, R47, R42 ;  /* 0x0000002a2f307220 */ /* 0x000fe20000410000 */
[----:B------:R-:W-:Y:S01]  /*0b80*/  HADD2.F32 R51, -RZ, R51.H0_H0 ;  /* 0x20000033ff337230 */ /* 0x000fe20000004100 */
[----:B------:R-:W-:Y:S02]  /*0b90*/  FFMA.FTZ R39, R36, R39, 1 ;  /* 0x3f80000024277423 */ /* 0x000fe40000010027 */
[----:B------:R-:W-:-:S02]  /*0ba0*/  FMUL.FTZ R50, R45, R44 ;  /* 0x0000002c2d327220 */ /* 0x000fc40000410000 */
[----:B------:R-:W-:Y:S02]  /*0bb0*/  FMUL.FTZ R48, R41, R48 ;  /* 0x0000003029307220 */ /* 0x000fe40000410000 */
[----:B------:R-:W-:Y:S02]  /*0bc0*/  FMUL.FTZ R50, R43, R50 ;  /* 0x000000322b327220 */ /* 0x000fe40000410000 */
[----:B------:R-:W-:Y:S02]  /*0bd0*/  FMUL.FTZ R49, R48, R15 ;  /* 0x0000000f30317220 */ /* 0x000fe40000410000 */
[----:B------:R-:W-:Y:S01]  /*0be0*/  FMUL.FTZ R57, R50, R39 ;  /* 0x0000002732397220 */ /* 0x000fe20000410000 */
[----:B------:R-:W-:Y:S01]  /*0bf0*/  HADD2.F32 R50, -RZ, R38.H0_H0 ;  /* 0x20000026ff327230 */ /* 0x000fe20000004100 */
[----:B------:R-:W-:Y:S02]  /*0c00*/  FADD.FTZ R48, -R46, 1 ;  /* 0x3f8000002e307421 */ /* 0x000fe40000010100 */
[----:B------:R-:W-:Y:S01]  /*0c10*/  FMUL.FTZ R15, R52, R51 ;  /* 0x00000033340f7220 */ /* 0x000fe20000410000 */
[----:B------:R-:W-:Y:S01]  /*0c20*/  F2F.F16.F32 R49, R49 ;  /* 0x0000003100317304 */ /* 0x000fe20000200800 */
[----:B------:R-:W-:-:S02]  /*0c30*/  FFMA.FTZ R39, R35, R48, 1 ;  /* 0x3f80000023277423 */ /* 0x000fc40000010030 */
[----:B------:R-:W-:Y:S02]  /*0c40*/  FMUL.FTZ R38, R46, R15 ;  /* 0x0000000f2e267220 */ /* 0x000fe40000410000 */
[----:B0-----:R-:W-:Y:S02]  /*0c50*/  FADD.FTZ R14, -R54, 1 ;  /* 0x3f800000360e7421 */ /* 0x001fe40000010100 */
[----:B------:R-:W-:Y:S01]  /*0c60*/  FMUL.FTZ R15, R53, R50 ;  /* 0x00000032350f7220 */ /* 0x000fe20000410000 */
[----:B------:R0:W1:Y:S01]  /*0c70*/  F2F.F16.F32 R48, R57 ;  /* 0x0000003900307304 */ /* 0x0000620000200800 */
[----:B------:R-:W-:Y:S02]  /*0c80*/  FMUL.FTZ R56, R38, R39 ;  /* 0x0000002726387220 */ /* 0x000fe40000410000 */
[----:B------:R-:W-:Y:S02]  /*0c90*/  FFMA.FTZ R14, R33, R14, 1 ;  /* 0x3f800000210e7423 */ /* 0x000fe4000001000e */
[----:B------:R-:W-:-:S02]  /*0ca0*/  FMUL.FTZ R15, R54, R15 ;  /* 0x0000000f360f7220 */ /* 0x000fc40000410000 */
[----:B------:R-:W-:Y:S01]  /*0cb0*/  IMAD R38, R20, c[0x0][0x2e8], RZ ;  /* 0x0000ba0014267a24 */ /* 0x000fe200078e02ff */
[----:B------:R-:W2:Y:S01]  /*0cc0*/  F2F.F16.F32 R56, R56 ;  /* 0x0000003800387304 */ /* 0x000ea20000200800 */
[----:B------:R-:W-:Y:S02]  /*0cd0*/  FMUL.FTZ R55, R15, R14 ;  /* 0x0000000e0f377220 */ /* 0x000fe40000410000 */
[C---:B0-----:R-:W-:Y:S02]  /*0ce0*/  IMAD R57, R19.reuse, c[0x0][0x2ec], R38 ;  /* 0x0000bb0013397a24 */ /* 0x041fe400078e0226 */
[----:B------:R-:W-:-:S03]  /*0cf0*/  IMAD.WIDE.U32 R38, R19, c[0x0][0x2e8], R2 ;  /* 0x0000ba0013267a25 */ /* 0x000fc600078e0002 */
[----:B------:R-:W0:Y:S01]  /*0d00*/  F2F.F16.F32 R55, R55 ;  /* 0x0000003700377304 */ /* 0x000e220000200800 */
[----:B-1----:R-:W-:Y:S01]  /*0d10*/  PRMT R49, R49, 0x5410, R48 ;  /* 0x0000541031317816 */ /* 0x002fe20000000030 */
[----:B------:R-:W-:Y:S01]  /*0d20*/  FMUL.FTZ R54, R33, R54 ;  /* 0x0000003621367220 */ /* 0x000fe20000410000 */
[----:B------:R-:W-:Y:S01]  /*0d30*/  IADD3 R39, R39, R57, RZ ;  /* 0x0000003927277210 */ /* 0x000fe20007ffe0ff */
[----:B------:R-:W-:Y:S02]  /*0d40*/  FMUL.FTZ R36, R36, R43 ;  /* 0x0000002b24247220 */ /* 0x000fe40000410000 */
[----:B------:R-:W-:Y:S02]  /*0d50*/  FMUL.FTZ R33, R53, R54 ;  /* 0x0000003635217220 */ /* 0x000fe40000410000 */
[----:B--2---:R-:W-:Y:S01]  /*0d60*/  IMAD.WIDE.U32 R14, R56, 0x10000, RZ ;  /* 0x00010000380e7825 */ /* 0x004fe200078e00ff */
[----:B------:R-:W-:-:S03]  /*0d70*/  MOV R56, c[0x0][0x16c] ;  /* 0x00005b0000387a02 */ /* 0x000fc60000000f00 */
[----:B------:R-:W-:Y:S01]  /*0d80*/  IMAD.WIDE.U32 R38, R0, c[0x0][0x2f0], R38 ;  /* 0x0000bc0000267a25 */ /* 0x000fe200078e0026 */
[----:B------:R-:W-:Y:S01]  /*0d90*/  LOP3.LUT R49, R49, R15, RZ, 0xfc, !PT ;  /* 0x0000000f31317212 */ /* 0x000fe200078efcff */
[----:B------:R-:W-:Y:S01]  /*0da0*/  BAR.SYNC.DEFER_BLOCKING 0x0 ;  /* 0x0000000000007b1d */ /* 0x000fe20000010000 */
[----:B------:R-:W-:Y:S02]  /*0db0*/  ISETP.GE.AND P1, PT, R56, 0x1, PT ;  /* 0x000000013800780c */ /* 0x000fe40003f26270 */
[----:B0-----:R-:W-:Y:S01]  /*0dc0*/  LOP3.LUT R48, R14, R55, RZ, 0xfc, !PT ;  /* 0x000000370e307212 */ /* 0x001fe200078efcff */
[----:B------:R-:W-:Y:S01]  /*0dd0*/  IMAD R55, R0, c[0x0][0x2f4], R59 ;  /* 0x0000bd0000377a24 */ /* 0x000fe200078e023b */
[----:B------:R-:W-:-:S04]  /*0de0*/  SHF.R.U64 R56, R4, 0x10, R5 ;  /* 0x0000001004387819 */ /* 0x000fc80000001205 */
[----:B------:R-:W-:Y:S01]  /*0df0*/  IADD3 R55, R39, R55, RZ ;  /* 0x0000003727377210 */ /* 0x000fe20007ffe0ff */
[----:B------:R-:W-:Y:S01]  /*0e00*/  HADD2.F32 R39, -RZ, R4.H0_H0 ;  /* 0x20000004ff277230 */ /* 0x000fe20000004100 */
[----:B------:R-:W-:-:S04]  /*0e10*/  PRMT R53, R56, 0x7610, R53 ;  /* 0x0000761038357816 */ /* 0x000fc80000000035 */
[----:B------:R-:W-:Y:S01]  /*0e20*/  FFMA.FTZ R32, R33, R39, R32 ;  /* 0x0000002721207223 */ /* 0x000fe20000010020 */
[----:B------:R-:W-:Y:S01]  /*0e30*/  HADD2.F32 R39, -RZ, R53.H0_H0 ;  /* 0x20000035ff277230 */ /* 0x000fe20000004100 */
[----:B------:R0:W-:Y:S01]  /*0e40*/  STS.64 [R23.X8], R48 ;  /* 0x0000003017007388 */ /* 0x0001e20000008a00 */
[----:B------:R-:W-:-:S06]  /*0e50*/  NOP ;  /* 0x0000000000007918 */ /* 0x000fcc0000000000 */
[----:B------:R-:W1:Y:S01]  /*0e60*/  LDS.64 R14, [R23.X8] ;  /* 0x00000000170e7984 */ /* 0x000e620000008a00 */
[----:B0-----:R-:W-:-:S04]  /*0e70*/  LEA R48, P0, R38, c[0x0][0x338], 0x1 ;  /* 0x0000ce0026307a11 */ /* 0x001fc800078008ff */
[----:B------:R-:W-:Y:S01]  /*0e80*/  LEA.HI.X R49, R38, c[0x0][0x33c], R55, 0x1, P0 ;  /* 0x0000cf0026317a11 */ /* 0x000fe200000f0c37 */
[----:B------:R-:W-:Y:S01]  /*0e90*/  FMUL.FTZ R38, R35, R46 ;  /* 0x0000002e23267220 */ /* 0x000fe20000410000 */
[----:B------:R-:W-:Y:S01]  /*0ea0*/  IADD3 R46, P2, R48, R37, RZ ;  /* 0x00000025302e7210 */ /* 0x000fe20007f5e0ff */
[----:B------:R-:W-:Y:S01]  /*0eb0*/  FMUL.FTZ R37, R47, R40 ;  /* 0x000000282f257220 */ /* 0x000fe20000410000 */
[----:B------:R-:W-:Y:S01]  /*0ec0*/  ISETP.NE.U32.AND P0, PT, RZ, c[0x0][0x270], PT ;  /* 0x00009c00ff007a0c */ /* 0x000fe20003f05070 */
[----:B------:R-:W-:Y:S01]  /*0ed0*/  FMUL.FTZ R35, R52, R38 ;  /* 0x0000002634237220 */ /* 0x000fe20000410000 */
[----:B------:R-:W-:Y:S02]  /*0ee0*/  IADD3.X R47, R49, R34, RZ, P2, !PT ;  /* 0x00000022312f7210 */ /* 0x000fe400017fe4ff */
[----:B------:R-:W-:Y:S01]  /*0ef0*/  ISETP.NE.AND.EX P0, PT, RZ, c[0x0][0x274], PT, P0 ;  /* 0x00009d00ff007a0c */ /* 0x000fe20003f05300 */
[----:B------:R-:W-:Y:S01]  /*0f00*/  FFMA.FTZ R32, R35, R39, R32 ;  /* 0x0000002723207223 */ /* 0x000fe20000010020 */
[----:B------:R-:W-:Y:S01]  /*0f10*/  SHF.R.U32.HI R55, RZ, 0x10, R5 ;  /* 0x00000010ff377819 */ /* 0x000fe20000011605 */
[----:B------:R-:W-:-:S03]  /*0f20*/  HADD2.F32 R39, -RZ, R5.H0_H0 ;  /* 0x20000005ff277230 */ /* 0x000fc60000004100 */
[----:B------:R-:W-:Y:S02]  /*0f30*/  PRMT R41, R55, 0x7610, R41 ;  /* 0x0000761037297816 */ /* 0x000fe40000000029 */
[----:B------:R-:W-:Y:S02]  /*0f40*/  FFMA.FTZ R32, R37, R39, R32 ;  /* 0x0000002725207223 */ /* 0x000fe40000010020 */
[----:B------:R-:W-:Y:S01]  /*0f50*/  FMUL.FTZ R39, R45, R36 ;  /* 0x000000242d277220 */ /* 0x000fe20000410000 */
[----:B------:R-:W-:-:S05]  /*0f60*/  HADD2.F32 R34, -RZ, R41.H0_H0 ;  /* 0x20000029ff227230 */ /* 0x000fca0000004100 */
[----:B------:R-:W-:Y:S01]  /*0f70*/  FFMA.FTZ R32, R39, R34, R32 ;  /* 0x0000002227207223 */ /* 0x000fe20000010020 */
[----:B-1----:R0:W-:Y:S01]  /*0f80*/  STG.E.64 [R46.64], R14 ;  /* 0x0000000e2e007986 */ /* 0x0021e2000c101b06 */
[----:B------:R-:W-:Y:S05]  /*0f90*/  @!P0 BRA `(.L_x_8420) ;  /* 0x000001d000008947 */ /* 0x000fea0003800000 */
[----:B------:R-:W-:Y:S01]  /*0fa0*/  FMUL.FTZ R40, R40, R42 ;  /* 0x0000002a28287220 */ /* 0x000fe20000410000 */
[----:B------:R-:W-:Y:S01]  /*0fb0*/  BAR.SYNC.DEFER_BLOCKING 0x0 ;  /* 0x0000000000007b1d */ /* 0x000fe20000010000 */
[----:B------:R-:W-:Y:S02]  /*0fc0*/  FMUL.FTZ R38, R38, R51 ;  /* 0x0000003326267220 */ /* 0x000fe40000410000 */
[----:B------:R-:W-:Y:S02]  /*0fd0*/  FMUL.FTZ R36, R36, R44 ;  /* 0x0000002c24247220 */ /* 0x000fe40000410000 */
[----:B------:R-:W-:Y:S01]  /*0fe0*/  FMUL.FTZ R50, R54, R50 ;  /* 0x0000003236327220 */ /* 0x000fe20000410000 */
[----:B0-----:R-:W0:Y:S01]  /*0ff0*/  F2F.F16.F32 R14, R38 ;  /* 0x00000026000e7304 */ /* 0x001e220000200800 */
[----:B------:R-:W-:-:S02]  /*1000*/  IMAD R34, R20, c[0x0][0x210], RZ ;  /* 0x0000840014227a24 */ /* 0x000fc400078e02ff */
[----:B------:R-:W-:Y:S02]  /*1010*/  IMAD R47, R17, c[0x0][0x218], RZ ;  /* 0x00008600112f7a24 */ /* 0x000fe400078e02ff */
[----:B------:R-:W-:Y:S02]  /*1020*/  IMAD R45, R19, c[0x0][0x214], R34 ;  /* 0x00008500132d7a24 */ /* 0x000fe400078e0222 */
[----:B------:R-:W-:Y:S01]  /*1030*/  IMAD R47, R0, c[0x0][0x21c], R47 ;  /* 0x00008700002f7a24 */ /* 0x000fe200078e022f */
[----:B------:R-:W-:Y:S08]  /*1040*/  F2F.F16.F32 R40, R40 ;  /* 0x0000002800287304 */ /* 0x000ff00000200800 */
[----:B------:R-:W1:Y:S01]  /*1050*/  F2F.F16.F32 R43, R36 ;  /* 0x00000024002b7304 */ /* 0x000e620000200800 */
[----:B0-----:R-:W-:-:S07]  /*1060*/  IMAD.WIDE.U32 R14, R14, 0x10000, RZ ;  /* 0x000100000e0e7825 */ /* 0x001fce00078e00ff */
[----:B------:R-:W0:Y:S01]  /*1070*/  F2F.F16.F32 R41, R50 ;  /* 0x0000003200297304 */ /* 0x000e220000200800 */
[----:B-1----:R-:W-:-:S04]  /*1080*/  PRMT R43, R40, 0x5410, R43 ;  /* 0x00005410282b7816 */ /* 0x002fc8000000002b */
[----:B------:R-:W-:Y:S02]  /*1090*/  LOP3.LUT R43, R43, R15, RZ, 0xfc, !PT ;  /* 0x0000000f2b2b7212 */ /* 0x000fe400078efcff */
[----:B0-----:R-:W-:Y:S01]  /*10a0*/  LOP3.LUT R42, R14, R41, RZ, 0xfc, !PT ;  /* 0x000000290e2a7212 */ /* 0x001fe200078efcff */
[----:B------:R-:W-:-:S04]  /*10b0*/  IMAD.WIDE.U32 R40, R19, c[0x0][0x210], R2 ;  /* 0x0000840013287a25 */ /* 0x000fc800078e0002 */
[----:B------:R0:W-:Y:S01]  /*10c0*/  STS.64 [R23.X8], R42 ;  /* 0x0000002a17007388 */ /* 0x0001e20000008a00 */
[----:B------:R-:W-:-:S06]  /*10d0*/  NOP ;  /* 0x0000000000007918 */ /* 0x000fcc0000000000 */
[----:B------:R-:W1:Y:S01]  /*10e0*/  LDS.64 R14, [R23.X8] ;  /* 0x00000000170e7984 */ /* 0x000e620000008a00 */
[----:B------:R-:W-:-:S05]  /*10f0*/  IADD3 R41, R41, R45, RZ ;  /* 0x0000002d29297210 */ /* 0x000fca0007ffe0ff */
[----:B------:R-:W-:-:S05]  /*1100*/  IMAD.WIDE.U32 R40, R0, c[0x0][0x218], R40 ;  /* 0x0000860000287a25 */ /* 0x000fca00078e0028 */
[----:B0-----:R-:W-:Y:S02]  /*1110*/  IADD3 R43, R41, R47, RZ ;  /* 0x0000002f292b7210 */ /* 0x001fe40007ffe0ff */
[----:B------:R-:W-:-:S04]  /*1120*/  LEA R41, P0, R40, c[0x0][0x270], 0x1 ;  /* 0x00009c0028297a11 */ /* 0x000fc800078008ff */
[----:B------:R-:W-:Y:S02]  /*1130*/  LEA.HI.X R34, R40, c[0x0][0x274], R43, 0x1, P0 ;  /* 0x00009d0028227a11 */ /* 0x000fe400000f0c2b */
[----:B------:R-:W-:-:S04]  /*1140*/  LEA R40, P0, R22, R41, 0x3 ;  /* 0x0000002916287211 */ /* 0x000fc800078018ff */
[----:B------:R-:W-:-:S05]  /*1150*/  LEA.HI.X R41, R22, R34, R31, 0x3, P0 ;  /* 0x0000002216297211 */ /* 0x000fca00000f1c1f */
[----:B-1----:R0:W-:Y:S04]  /*1160*/  STG.E.64 [R40.64], R14 ;  /* 0x0000000e28007986 */ /* 0x0021e8000c101b06 */
.L_x_8420:
[--C-:B0-----:R-:W-:Y:S01]  /*1170*/  SHF.R.U64 R47, R12, 0x10, R13.reuse ;  /* 0x000000100c2f7819 */ /* 0x101fe2000000120d */
[----:B------:R-:W-:Y:S01]  /*1180*/  HADD2.F32 R49, -RZ, R12.H0_H0 ;  /* 0x2000000cff317230 */ /* 0x000fe20000004100 */
[----:B------:R-:W-:Y:S01]  /*1190*/  SHF.R.U32.HI R15, RZ, 0x10, R13 ;  /* 0x00000010ff0f7819 */ /* 0x000fe2000001160d */
[----:B------:R-:W-:Y:S01]  /*11a0*/  HADD2.F32 R13, -RZ, R13.H0_H0 ;  /* 0x2000000dff0d7230 */ /* 0x000fe20000004100 */
[----:B------:R-:W-:Y:S01]  /*11b0*/  BAR.SYNC.DEFER_BLOCKING 0x0 ;  /* 0x0000000000007b1d */ /* 0x000fe20000010000 */
[----:B------:R-:W-:Y:S01]  /*11c0*/  HADD2.F32 R47, -RZ, R47.H0_H0 ;  /* 0x2000002fff2f7230 */ /* 0x000fe20000004100 */
[----:B------:R-:W-:Y:S01]  /*11d0*/  HFMA2.MMA R58, -RZ, RZ, 0, 0 ;  /* 0x00000000ff3a7435 */ /* 0x000fe200000001ff */
[----:B------:R-:W-:Y:S01]  /*11e0*/  HADD2.F32 R15, -RZ, R15.H0_H0 ;  /* 0x2000000fff0f7230 */ /* 0x000fe20000004100 */
[----:B------:R-:W-:Y:S01]  /*11f0*/  MOV R52, RZ ;  /* 0x000000ff00347202 */ /* 0x000fe20000000f00 */
[----:B------:R-:W-:Y:S01]  /*1200*/  CS2R R50, SRZ ;  /* 0x0000000000327805 */ /* 0x000fe2000001ff00 */
[----:B-----5:R-:W-:-:S02]  /*1210*/  FADD.FTZ R49, R49, R18 ;  /* 0x0000001231317221 */ /* 0x020fc40000010000 */
[--C-:B------:R-:W-:Y:S02]  /*1220*/  FADD.FTZ R48, R13, R18.reuse ;  /* 0x000000120d307221 */ /* 0x100fe40000010000 */
[--C-:B------:R-:W-:Y:S02]  /*1230*/  FADD.FTZ R47, R47, R18.reuse ;  /* 0x000000122f2f7221 */ /* 0x100fe40000010000 */
[----:B------:R-:W-:Y:S02]  /*1240*/  FADD.FTZ R46, R15, R18 ;  /* 0x000000120f2e7221 */ /* 0x000fe40000010000 */
        /* <DEDUP_REMOVED lines=9> */
[C---:B------:R-:W-:Y:S01]  /*12e0*/  IMAD.WIDE.U32 R54, R0.reuse, c[0x0][0x180], RZ ;  /* 0x0000600000367a25 */ /* 0x040fe200078e00ff */
[----:B------:R-:W-:Y:S01]  /*12f0*/  MOV R80, RZ ;  /* 0x000000ff00507202 */ /* 0x000fe20000000f00 */
[----:B------:R-:W-:Y:S01]  /*1300*/  UMOV UR4, URZ ;  /* 0x0000003f00047c82 */ /* 0x000fe20008000000 */
[----:B------:R-:W-:Y:S01]  /*1310*/  MOV R58, RZ ;  /* 0x000000ff003a7202 */ /* 0x000fe20000000f00 */
[----:B------:R-:W-:Y:S01]  /*1320*/  IMAD R57, R0, c[0x0][0x184], R13 ;  /* 0x0000610000397a24 */ /* 0x000fe200078e020d */
[----:B------:R-:W-:Y:S01]  /*1330*/  LEA R38, P0, R54, c[0x0][0x220], 0x2 ;  /* 0x0000880036267a11 */ /* 0x000fe200078010ff */
[----:B------:R-:W-:-:S02]  /*1340*/  IMAD R53, R17, c[0x0][0x198], RZ ;  /* 0x0000660011357a24 */ /* 0x000fc400078e02ff */
[----:B------:R-:W-:Y:S01]  /*1350*/  IMAD.WIDE.U32 R14, R0, c[0x0][0x1b8], RZ ;  /* 0x00006e00000e7a25 */ /* 0x000fe200078e00ff */
[----:B------:R-:W-:-:S03]  /*1360*/  IADD3 R57, R55, R57, RZ ;  /* 0x0000003937397210 */ /* 0x000fc60007ffe0ff */
[----:B------:R-:W-:Y:S01]  /*1370*/  IMAD R59, R0, c[0x0][0x1bc], R59 ;  /* 0x00006f00003b7a24 */ /* 0x000fe200078e023b */
[----:B------:R-:W-:Y:S01]  /*1380*/  LEA R34, P2, R14, c[0x0][0x230], 0x2 ;  /* 0x00008c000e227a11 */ /* 0x000fe200078410ff */
[----:B------:R-:W-:Y:S01]  /*1390*/  IMAD R13, R12, c[0x0][0x16c], RZ ;  /* 0x00005b000c0d7a24 */ /* 0x000fe200078e02ff */
[----:B------:R-:W-:Y:S01]  /*13a0*/  LEA.HI R12, R56, R56, RZ, 0x1 ;  /* 0x00000038380c7211 */ /* 0x000fe200078f08ff */
[----:B------:R-:W-:Y:S01]  /*13b0*/  IMAD.WIDE.U32 R40, R0, c[0x0][0x198], RZ ;  /* 0x0000660000287a25 */ /* 0x000fe200078e00ff */
[----:B------:R-:W-:Y:S02]  /*13c0*/  IADD3 R55, R15, R59, RZ ;  /* 0x0000003b0f377210 */ /* 0x000fe40007ffe0ff */
[----:B------:R-:W-:Y:S01]  /*13d0*/  LOP3.LUT R15, R12, 0xfffffe, RZ, 0xc0, !PT ;  /* 0x00fffffe0c0f7812 */ /* 0x000fe200078ec0ff */
[----:B------:R-:W-:Y:S01]  /*13e0*/  IMAD R53, R0, c[0x0][0x19c], R53 ;  /* 0x0000670000357a24 */ /* 0x000fe200078e0235 */
[----:B------:R-:W-:Y:S01]  /*13f0*/  LEA R36, P1, R40, c[0x0][0x228], 0x2 ;  /* 0x00008a0028247a11 */ /* 0x000fe200078210ff */
[----:B------:R-:W-:Y:S01]  /*1400*/  IMAD.WIDE R12, R13, 0x8, R10 ;  /* 0x000000080d0c7825 */ /* 0x000fe200078e020a */
[----:B------:R-:W-:-:S02]  /*1410*/  IADD3 R15, R56, -R15, RZ ;  /* 0x8000000f380f7210 */ /* 0x000fc40007ffe0ff */
[----:B------:R-:W-:Y:S02]  /*1420*/  IADD3 R53, R41, R53, RZ ;  /* 0x0000003529357210 */ /* 0x000fe40007ffe0ff */
[----:B------:R-:W-:Y:S02]  /*1430*/  LEA.HI.X R41, R54, c[0x0][0x224], R57, 0x2, P0 ;  /* 0x0000890036297a11 */ /* 0x000fe400000f1439 */
[----:B------:R-:W-:Y:S02]  /*1440*/  LEA.HI.X R53, R40, c[0x0][0x22c], R53, 0x2, P1 ;  /* 0x00008b0028357a11 */ /* 0x000fe400008f1435 */
[----:B------:R-:W-:Y:S02]  /*1450*/  LEA.HI.X R55, R14, c[0x0][0x234], R55, 0x2, P2 ;  /* 0x00008d000e377a11 */ /* 0x000fe400010f1437 */
[----:B------:R-:W-:Y:S02]  /*1460*/  MOV R40, R12 ;  /* 0x0000000c00287202 */ /* 0x000fe40000000f00 */
[----:B------:R-:W-:-:S02]  /*1470*/  MOV R57, R13 ;  /* 0x0000000d00397202 */ /* 0x000fc40000000f00 */
[----:B------:R-:W-:Y:S02]  /*1480*/  MOV R56, RZ ;  /* 0x000000ff00387202 */ /* 0x000fe40000000f00 */
[----:B------:R-:W-:Y:S02]  /*1490*/  SHF.L.U32 R54, R15, 0x8, RZ ;  /* 0x000000080f367819 */ /* 0x000fe400000006ff */
.L_x_8426:
        /* <DEDUP_REMOVED lines=16> */
[----:B------:R-:W-:Y:S01]  /*15a0*/  SHF.R.U64 R64, R4, 0x10, R5 ;  /* 0x0000001004407819 */ /* 0x000fe20000001205 */
        /* <DEDUP_REMOVED lines=25> */
[----:B0-----:R-:W-:Y:S02]  /*1740*/  FMUL.FTZ R13, R48, R63 ;  /* 0x0000003f300d7220 */ /* 0x001fe40000410000 */
[----:B------:R-:W-:-:S02]  /*1750*/  FMUL.FTZ R73, R47, R62 ;  /* 0x0000003e2f497220 */ /* 0x000fc40000410000 */
[----:B------:R-:W-:Y:S02]  /*1760*/  FMUL.FTZ R12, R46, R61 ;  /* 0x0000003d2e0c7220 */ /* 0x000fe40000410000 */
        /* <DEDUP_REMOVED lines=11> */
.L_x_8423:
[----:B-1-3--:R-:W-:Y:S05]  /*1820*/  BSYNC B0 ;  /* 0x0000000000007941 */ /* 0x00afea0003800000 */
.L_x_8422:
[----:B--2---:R-:W-:Y:S01]  /*1830*/  FMUL.FTZ R65, R69, R78 ;  /* 0x0000004e45417220 */ /* 0x004fe20000410000 */
[----:B------:R-:W-:Y:S01]  /*1840*/  ISETP.NE.AND P3, PT, R66, 0x1f, PT ;  /* 0x0000001f4200780c */ /* 0x000fe20003f65270 */
[----:B------:R-:W-:Y:S01]  /*1850*/  FFMA.FTZ R14, R70, R74, R73 ;  /* 0x0000004a460e7223 */ /* 0x000fe20000010049 */
[----:B------:R-:W-:Y:S01]  /*1860*/  ISETP.GE.AND P0, PT, R23, 0x1, PT ;  /* 0x000000011700780c */ /* 0x000fe20003f06270 */
[----:B------:R-:W-:Y:S01]  /*1870*/  FFMA.FTZ R64, R72, R64, R75 ;  /* 0x0000004048407223 */ /* 0x000fe2000001004b */
[----:B------:R-:W-:Y:S01]  /*1880*/  ISETP.GE.U32.AND P4, PT, R66, 0x18, PT ;  /* 0x000000184200780c */ /* 0x000fe20003f86070 */
[----:B0-----:R-:W-:Y:S01]  /*1890*/  FMUL.FTZ R15, R67, R70 ;  /* 0x00000046430f7220 */ /* 0x001fe20000410000 */
[----:B------:R-:W-:Y:S01]  /*18a0*/  BSSY B0, `(.L_x_8424) ;  /* 0x000009b000007945 */ /* 0x000fe20003800000 */
[C---:B------:R-:W-:Y:S02]  /*18b0*/  FMUL.FTZ R79, R72.reuse, R65 ;  /* 0x00000041484f7220 */ /* 0x040fe40000410000 */
[----:B------:R-:W-:-:S02]  /*18c0*/  FFMA.FTZ R82, R72, R14, R13 ;  /* 0x0000000e48527223 */ /* 0x000fc4000001000d */
[----:B------:R-:W-:Y:S02]  /*18d0*/  FFMA.FTZ R65, R70, R64, R71 ;  /* 0x0000004046417223 */ /* 0x000fe40000010047 */
        /* <DEDUP_REMOVED lines=68> */
[-C--:B------:R-:W-:Y:S02]  /*1d20*/  FFMA.FTZ R76, R69, R78.reuse, R76 ;  /* 0x0000004e454c7223 */ /* 0x080fe4000001004c */
[----:B------:R-:W-:Y:S02]  /*1d30*/  FMUL.FTZ R77, R46, R78 ;  /* 0x0000004e2e4d7220 */ /* 0x000fe40000410000 */
[----:B-1----:R-:W-:Y:S01]  /*1d40*/  @P1 FFMA.FTZ R81, R79, R81, R82 ;  /* 0x000000514f511223 */ /* 0x002fe20000010052 */
[----:B------:R-:W-:Y:S01]  /*1d50*/  ISETP.NE.AND P1, PT, R23, RZ, PT ;  /* 0x000000ff1700720c */ /* 0x000fe20003f25270 */
[----:B------:R-:W-:Y:S02]  /*1d60*/  FADD.FTZ R42, R77, R42 ;  /* 0x0000002a4d2a7221 */ /* 0x000fe40000010000 */
[----:B------:R-:W-:Y:S02]  /*1d70*/  FFMA.FTZ R84, R67, R81, R74 ;  /* 0x0000005143547223 */ /* 0x000fe4000001004a */
[----:B------:R-:W-:-:S02]  /*1d80*/  FFMA.FTZ R74, R72, R76, R75 ;  /* 0x0000004c484a7223 */ /* 0x000fc4000001004b */
[C---:B------:R-:W-:Y:S02]  /*1d90*/  FFMA.FTZ R73, R70.reuse, R84, R73 ;  /* 0x0000005446497223 */ /* 0x040fe40000010049 */
[----:B------:R-:W-:Y:S02]  /*1da0*/  FFMA.FTZ R70, R70, R74, R71 ;  /* 0x0000004a46467223 */ /* 0x000fe40000010047 */
[----:B------:R-:W-:Y:S02]  /*1db0*/  FFMA.FTZ R13, R72, R73, R13 ;  /* 0x00000049480d7223 */ /* 0x000fe4000001000d */
[C---:B------:R-:W-:Y:S02]  /*1dc0*/  FFMA.FTZ R67, -R49.reuse, R60, R84 ;  /* 0x0000003c31437223 */ /* 0x040fe40000010154 */
[----:B------:R-:W-:Y:S02]  /*1dd0*/  FMUL.FTZ R68, R49, R70 ;  /* 0x0000004631447220 */ /* 0x000fe40000410000 */
[----:B------:R-:W-:-:S02]  /*1de0*/  FFMA.FTZ R82, R33, R84, RZ ;  /* 0x0000005421527223 */ /* 0x000fc400000100ff */
        /* <DEDUP_REMOVED lines=9> */
[----:B------:R-:W-:Y:S02]  /*1e80*/  FFMA.FTZ R73, -R46, R61, R79 ;  /* 0x0000003d2e497223 */ /* 0x000fe4000001014f */
[----:B------:R-:W-:Y:S02]  /*1e90*/  FFMA.FTZ R12, R75, R71, R12 ;  /* 0x000000474b0c7223 */ /* 0x000fe4000001000c */
[----:B------:R-:W-:-:S02]  /*1ea0*/  FFMA.FTZ R13, R39, R79, R82 ;  /* 0x0000004f270d7223 */ /* 0x000fc40000010052 */
[----:B------:R-:W-:Y:S02]  /*1eb0*/  FFMA.FTZ R12, R77, R73, R12 ;  /* 0x000000494d0c7223 */ /* 0x000fe4000001000c */
[C---:B--2---:R-:W-:Y:S01]  /*1ec0*/  FFMA.FTZ R15, R64.reuse, R15, R65 ;  /* 0x0000000f400f7223 */ /* 0x044fe20000010041 */
[----:B------:R-:W0:Y:S01]  /*1ed0*/  SHFL.DOWN PT, R82, R13, 0x1, 0x1f ;  /* 0x08201f000d527f89 */ /* 0x000e2200000e0000 */
[----:B------:R-:W-:Y:S02]  /*1ee0*/  FMUL.FTZ R14, R64, R14 ;  /* 0x0000000e400e7220 */ /* 0x000fe40000410000 */
[C---:B------:R-:W-:Y:S01]  /*1ef0*/  FMUL.FTZ R64, R59.reuse, R76 ;  /* 0x0000004c3b407220 */ /* 0x040fe20000410000 */
[----:B------:R-:W1:Y:S01]  /*1f00*/  SHFL.DOWN PT, R79, R12, 0x1, 0x1f ;  /* 0x08201f000c4f7f89 */ /* 0x000e6200000e0000 */
[----:B------:R-:W-:Y:S02]  /*1f10*/  FMUL.FTZ R84, R59, R78 ;  /* 0x0000004e3b547220 */ /* 0x000fe40000410000 */
[----:B------:R-:W-:Y:S01]  /*1f20*/  FMUL.FTZ R71, R71, R64 ;  /* 0x0000004047477220 */ /* 0x000fe20000410000 */
[----:B------:R-:W-:Y:S01]  /*1f30*/  @!P2 STS.64 [UR4+0xbc8], R14 ;  /* 0x000bc80eff00a988 */ /* 0x000fe20008000a04 */
[----:B------:R-:W-:-:S02]  /*1f40*/  FMUL.FTZ R64, R59, R70 ;  /* 0x000000463b407220 */ /* 0x000fc40000410000 */
[----:B------:R-:W-:Y:S02]  /*1f50*/  FMUL.FTZ R84, R73, R84 ;  /* 0x0000005449547220 */ /* 0x000fe40000410000 */
[----:B------:R-:W-:Y:S02]  /*1f60*/  FMUL.FTZ R67, R67, R64 ;  /* 0x0000004043437220 */ /* 0x000fe40000410000 */
[----:B------:R-:W-:Y:S02]  /*1f70*/  FFMA.FTZ R71, R63, R76, R71 ;  /* 0x0000004c3f477223 */ /* 0x000fe40000010047 */
[----:B------:R-:W-:Y:S02]  /*1f80*/  FFMA.FTZ R61, R61, R78, R84 ;  /* 0x0000004e3d3d7223 */ /* 0x000fe40000010054 */
[----:B------:R-:W-:Y:S02]  /*1f90*/  FFMA.FTZ R67, R60, R70, R67 ;  /* 0x000000463c437223 */ /* 0x000fe40000010043 */
[----:B------:R-:W-:-:S02]  /*1fa0*/  FADD.FTZ R44, R75, R44 ;  /* 0x0000002c4b2c7221 */ /* 0x000fc40000010000 */
[----:B------:R-:W-:Y:S02]  /*1fb0*/  FADD.FTZ R43, R72, R43 ;  /* 0x0000002b482b7221 */ /* 0x000fe40000010000 */
        /* <DEDUP_REMOVED lines=25> */
[----:B------:R-:W-:Y:S02]  /*2150*/  FMUL.FTZ R82, R59, R74 ;  /* 0x0000004a3b527220 */ /* 0x000fe40000410000 */
[----:B-1----:R-:W-:Y:S02]  /*2160*/  @!P0 FADD.FTZ R12, R12, R79 ;  /* 0x0000004f0c0c8221 */ /* 0x002fe40000010000 */
[----:B------:R-:W-:-:S03]  /*2170*/  FMUL.FTZ R69, R69, R82 ;  /* 0x0000005245457220 */ /* 0x000fc60000410000 */
        /* <DEDUP_REMOVED lines=13> */
.L_x_8425:
[----:B0-----:R-:W-:Y:S05]  /*2250*/  BSYNC B0 ;  /* 0x0000000000007941 */ /* 0x001fea0003800000 */
.L_x_8424:
        /* <DEDUP_REMOVED lines=20> */
.L_x_8421:
[----:B------:R-:W0:Y:S01]  /*23a0*/  F2F.F16.F32 R4, R43 ;  /* 0x0000002b00047304 */ /* 0x000e220000200800 */
[----:B------:R-:W-:Y:S01]  /*23b0*/  BAR.SYNC.DEFER_BLOCKING 0x0 ;  /* 0x0000000000007b1d */ /* 0x000fe20000010000 */
[----:B------:R-:W-:Y:S01]  /*23c0*/  IMAD R12, R20, c[0x0][0x2d8], RZ ;  /* 0x0000b600140c7a24 */ /* 0x000fe200078e02ff */
[C---:B------:R-:W-:Y:S01]  /*23d0*/  SHF.L.U32 R38, R22.reuse, 0x3, RZ ;  /* 0x0000000316267819 */ /* 0x040fe200000006ff */
[----:B------:R-:W-:Y:S01]  /*23e0*/  IMAD R37, R17, c[0x0][0x2e0], RZ ;  /* 0x0000b80011257a24 */ /* 0x000fe200078e02ff */
[----:B------:R-:W-:Y:S01]  /*23f0*/  SHF.L.U64.HI R39, R22, 0x3, R31 ;  /* 0x0000000316277819 */ /* 0x000fe2000001021f */
[----:B------:R-:W-:Y:S01]  /*2400*/  IMAD R33, R19, c[0x0][0x2dc], R12 ;  /* 0x0000b70013217a24 */ /* 0x000fe200078e020c */
[----:B------:R-:W-:Y:S01]  /*2410*/  ISETP.GT.AND P3, PT, R30, 0x1, PT ;  /* 0x000000011e00780c */ /* 0x000fe20003f64270 */
[----:B------:R-:W-:Y:S01]  /*2420*/  F2F.F16.F32 R44, R44 ;  /* 0x0000002c002c7304 */ /* 0x000fe20000200800 */
[----:B------:R-:W-:Y:S01]  /*2430*/  IMAD R37, R0, c[0x0][0x2e4], R37 ;  /* 0x0000b90000257a24 */ /* 0x000fe200078e0225 */
[----:B------:R-:W-:-:S02]  /*2440*/  IADD3 R24, P1, R24, -0x100, RZ ;  /* 0xffffff0018187810 */ /* 0x000fc40007f3e0ff */
[----:B------:R-:W-:Y:S02]  /*2450*/  IADD3 R28, P2, R28, -0x100, RZ ;  /* 0xffffff001c1c7810 */ /* 0x000fe40007f5e0ff */
[----:B------:R-:W-:Y:S02]  /*2460*/  IADD3 R30, R30, -0x1, RZ ;  /* 0xffffffff1e1e7810 */ /* 0x000fe40007ffe0ff */
[----:B------:R-:W1:Y:S01]  /*2470*/  F2F.F16.F32 R13, R42 ;  /* 0x0000002a000d7304 */ /* 0x000e620000200800 */
[----:B0-----:R-:W-:Y:S01]  /*2480*/  IMAD.WIDE.U32 R4, R4, 0x10000, RZ ;  /* 0x0001000004047825 */ /* 0x001fe200078e00ff */
[----:B------:R-:W-:Y:S02]  /*2490*/  IADD3.X R25, R25, -0x1, RZ, P1, !PT ;  /* 0xffffffff19197810 */ /* 0x000fe40000ffe4ff */
[----:B------:R-:W-:-:S04]  /*24a0*/  IADD3.X R29, R29, -0x1, RZ, P2, !PT ;  /* 0xffffffff1d1d7810 */ /* 0x000fc800017fe4ff */
[----:B------:R-:W0:Y:S01]  /*24b0*/  F2F.F16.F32 R45, R45 ;  /* 0x0000002d002d7304 */ /* 0x000e220000200800 */
[----:B-1----:R-:W-:-:S07]  /*24c0*/  PRMT R13, R44, 0x5410, R13 ;  /* 0x000054102c0d7816 */ /* 0x002fce000000000d */
[----:B------:R-:W-:Y:S01]  /*24d0*/  F2F.F16.F32 R35, R52 ;  /* 0x0000003400237304 */ /* 0x000fe20000200800 */
[----:B------:R-:W-:Y:S01]  /*24e0*/  LOP3.LUT R15, R13, R5, RZ, 0xfc, !PT ;  /* 0x000000050d0f7212 */ /* 0x000fe200078efcff */
[----:B------:R-:W-:Y:S01]  /*24f0*/  IMAD.WIDE.U32 R12, R19, c[0x0][0x2d8], R2 ;  /* 0x0000b600130c7a25 */ /* 0x000fe200078e0002 */
[----:B0-----:R-:W-:-:S05]  /*2500*/  LOP3.LUT R14, R4, R45, RZ, 0xfc, !PT ;  /* 0x0000002d040e7212 */ /* 0x001fca00078efcff */
[----:B------:R-:W0:Y:S01]  /*2510*/  F2F.F16.F32 R36, R58 ;  /* 0x0000003a00247304 */ /* 0x000e220000200800 */
[----:B------:R-:W-:Y:S01]  /*2520*/  IADD3 R13, R13, R33, RZ ;  /* 0x000000210d0d7210 */ /* 0x000fe20007ffe0ff */
[----:B------:R-:W-:Y:S01]  /*2530*/  IMAD.WIDE.U32 R2, R19, c[0x0][0x2f8], R2 ;  /* 0x0000be0013027a25 */ /* 0x000fe200078e0002 */
[----:B------:R1:W-:Y:S01]  /*2540*/  STS.64 [R23.X8], R14 ;  /* 0x0000000e17007388 */ /* 0x0003e20000008a00 */
[----:B------:R-:W-:-:S06]  /*2550*/  NOP ;  /* 0x0000000000007918 */ /* 0x000fcc0000000000 */
[----:B------:R-:W2:Y:S01]  /*2560*/  LDS.64 R4, [R23.X8] ;  /* 0x0000000017047984 */ /* 0x000ea20000008a00 */
[----:B------:R-:W3:Y:S01]  /*2570*/  F2F.F16.F32 R34, R51 ;  /* 0x0000003300227304 */ /* 0x000ee20000200800 */
[----:B-1----:R-:W-:Y:S01]  /*2580*/  IMAD.WIDE.U32 R14, R0, c[0x0][0x2e0], R12 ;  /* 0x0000b800000e7a25 */ /* 0x002fe200078e000c */
[----:B0-----:R-:W-:-:S06]  /*2590*/  PRMT R35, R35, 0x5410, R36 ;  /* 0x0000541023237816 */ /* 0x001fcc0000000024 */
[----:B------:R-:W0:Y:S01]  /*25a0*/  F2F.F16.F32 R33, R50 ;  /* 0x0000003200217304 */ /* 0x000e220000200800 */
[----:B------:R-:W-:Y:S02]  /*25b0*/  IADD3 R37, R15, R37, RZ ;  /* 0x000000250f257210 */ /* 0x000fe40007ffe0ff */
[----:B------:R-:W-:-:S04]  /*25c0*/  LEA R15, P0, R14, c[0x0][0x330], 0x1 ;  /* 0x0000cc000e0f7a11 */ /* 0x000fc800078008ff */
[----:B------:R-:W-:Y:S01]  /*25d0*/  LEA.HI.X R36, R14, c[0x0][0x334], R37, 0x1, P0 ;  /* 0x0000cd000e247a11 */ /* 0x000fe200000f0c25 */
[----:B---3--:R-:W-:Y:S01]  /*25e0*/  IMAD.WIDE.U32 R12, R34, 0x10000, RZ ;  /* 0x00010000220c7825 */ /* 0x008fe200078e00ff */
[----:B------:R-:W-:-:S03]  /*25f0*/  IADD3 R14, P0, R15, R38, RZ ;  /* 0x000000260f0e7210 */ /* 0x000fc60007f1e0ff */
[----:B------:R-:W-:Y:S01]  /*2600*/  IMAD R37, R17, c[0x0][0x300], RZ ;  /* 0x0000c00011257a24 */ /* 0x000fe200078e02ff */
[----:B------:R-:W-:Y:S01]  /*2610*/  IADD3.X R15, R36, R39, RZ, P0, !PT ;  /* 0x00000027240f7210 */ /* 0x000fe200007fe4ff */
[----:B------:R-:W-:Y:S01]  /*2620*/  IMAD R36, R20, c[0x0][0x2f8], RZ ;  /* 0x0000be0014247a24 */ /* 0x000fe200078e02ff */
[----:B------:R-:W-:Y:S01]  /*2630*/  LOP3.LUT R35, R35, R13, RZ, 0xfc, !PT ;  /* 0x0000000d23237212 */ /* 0x000fe200078efcff */
[----:B------:R-:W-:Y:S01]  /*2640*/  IMAD R37, R0, c[0x0][0x304], R37 ;  /* 0x0000c10000257a24 */ /* 0x000fe200078e0225 */
[----:B0-----:R-:W-:Y:S01]  /*2650*/  LOP3.LUT R34, R12, R33, RZ, 0xfc, !PT ;  /* 0x000000210c227212 */ /* 0x001fe200078efcff */
[----:B------:R-:W-:Y:S02]  /*2660*/  IMAD R33, R19, c[0x0][0x2fc], R36 ;  /* 0x0000bf0013217a24 */ /* 0x000fe400078e0224 */
[----:B------:R-:W-:-:S03]  /*2670*/  FADD.FTZ R50, R21, R50 ;  /* 0x0000003215327221 */ /* 0x000fc60000010000 */
[----:B------:R-:W-:Y:S01]  /*2680*/  IADD3 R3, R3, R33, RZ ;  /* 0x0000002103037210 */ /* 0x000fe20007ffe0ff */
[----:B------:R-:W-:-:S04]  /*2690*/  FADD.FTZ R51, R50, R51 ;  /* 0x0000003332337221 */ /* 0x000fc80000010000 */
[----:B------:R-:W-:Y:S01]  /*26a0*/  IMAD.WIDE.U32 R2, R0, c[0x0][0x300], R2 ;  /* 0x0000c00000027a25 */ /* 0x000fe200078e0002 */
[----:B--2---:R0:W-:Y:S03]  /*26b0*/  STG.E.64 [R14.64], R4 ;  /* 0x000000040e007986 */ /* 0x0041e6000c101b06 */
[----:B------:R-:W-:Y:S01]  /*26c0*/  FADD.FTZ R51, R51, R52 ;  /* 0x0000003433337221 */ /* 0x000fe20000010000 */
[----:B------:R-:W-:Y:S03]  /*26d0*/  BAR.SYNC.DEFER_BLOCKING 0x0 ;  /* 0x0000000000007b1d */ /* 0x000fe60000010000 */
[----:B------:R-:W-:Y:S01]  /*26e0*/  FADD.FTZ R21, R51, R58 ;  /* 0x0000003a33157221 */ /* 0x000fe20000010000 */
[----:B0-----:R-:W-:Y:S02]  /*26f0*/  IADD3 R5, R3, R37, RZ ;  /* 0x0000002503057210 */ /* 0x001fe40007ffe0ff */
[----:B------:R-:W-:-:S04]  /*2700*/  LEA R3, P0, R2, c[0x0][0x340], 0x1 ;  /* 0x0000d00002037a11 */ /* 0x000fc800078008ff */
[----:B------:R-:W-:Y:S02]  /*2710*/  LEA.HI.X R4, R2, c[0x0][0x344], R5, 0x1, P0 ;  /* 0x0000d10002047a11 */ /* 0x000fe400000f0c05 */
[----:B------:R-:W-:-:S04]  /*2720*/  IADD3 R2, P0, R3, R38, RZ ;  /* 0x0000002603027210 */ /* 0x000fc80007f1e0ff */
[----:B------:R-:W-:Y:S01]  /*2730*/  IADD3.X R3, R4, R39, RZ, P0, !PT ;  /* 0x0000002704037210 */ /* 0x000fe200007fe4ff */
[----:B------:R-:W-:Y:S01]  /*2740*/  STS.64 [R23.X8], R34 ;  /* 0x0000002217007388 */ /* 0x000fe20000008a00 */
[----:B------:R-:W-:-:S06]  /*2750*/  NOP ;  /* 0x0000000000007918 */ /* 0x000fcc0000000000 */
[----:B------:R-:W0:Y:S01]  /*2760*/  LDS.64 R12, [R23.X8] ;  /* 0x00000000170c7984 */ /* 0x000e220000008a00 */
[----:B------:R-:W-:-:S04]  /*2770*/  IADD3 R26, P0, R26, -0x100, RZ ;  /* 0xffffff001a1a7810 */ /* 0x000fc80007f1e0ff */
[----:B------:R-:W-:Y:S01]  /*2780*/  IADD3.X R27, R27, -0x1, RZ, P0, !PT ;  /* 0xffffffff1b1b7810 */ /* 0x000fe200007fe4ff */
[----:B0-----:R0:W-:Y:S01]  /*2790*/  STG.E.64 [R2.64], R12 ;  /* 0x0000000c02007986 */ /* 0x0011e2000c101b06 */
[----:B------:R-:W-:Y:S01]  /*27a0*/  @!P3 CALL.REL.NOINC `(.L_x_8419) ;  /* 0x000000100000b944 */ /* 0x000fe20003c00000 */
[----:B------:R-:W-:Y:S05]  /*27b0*/  BRA `(.L_x_8427) ;  /* 0xffffddb000007947 */ /* 0x000fea000383ffff */
.L_x_8419:
        /* <DEDUP_REMOVED lines=24> */
.L_x_8429:
[----:B0-----:R-:W-:Y:S05]  /*2940*/  BSYNC B0 ;  /* 0x0000000000007941 */ /* 0x001fea0003800000 */
.L_x_8428:
[----:B------:R-:W-:Y:S01]  /*2950*/  BSSY B0, `(.L_x_8430) ;  /* 0x0000018000007945 */ /* 0x000fe20003800000 */
[----:B------:R-:W-:Y:S05]  /*2960*/  @!P0 BRA `(.L_x_8431) ;  /* 0x0000015000008947 */ /* 0x000fea0003800000 */
[----:B------:R-:W-:Y:S06]  /*2970*/  BAR.SYNC.DEFER_BLOCKING 0x0 ;  /* 0x0000000000007b1d */ /* 0x000fec0000010000 */
[----:B0-----:R-:W0:Y:S04]  /*2980*/  SHFL.DOWN P0, R2, R21, 0x1, 0x1f ;  /* 0x08201f0015027f89 */ /* 0x001e280000000000 */
[----:B------:R-:W1:Y:S01]  /*2990*/  S2R R9, SR_LANEID ;  /* 0x0000000000097919 */ /* 0x000e620000000000 */
[----:B0-----:R-:W-:-:S03]  /*29a0*/  @P0 FADD R2, R2, R21 ;  /* 0x0000001502020221 */ /* 0x001fc60000000000 */
[----:B------:R-:W0:Y:S01]  /*29b0*/  S2R R21, SR_TID.X ;  /* 0x0000000000157919 */ /* 0x000e220000002100 */
[----:B-1----:R-:W-:-:S03]  /*29c0*/  ISETP.NE.AND P1, PT, R9, RZ, PT ;  /* 0x000000ff0900720c */ /* 0x002fc60003f25270 */
        /* <DEDUP_REMOVED lines=15> */
.L_x_8431:
[----:B------:R-:W1:Y:S02]  /*2ac0*/  S2R R21, SR_TID.X ;  /* 0x0000000000157919 */ /* 0x000e640000002100 */
.L_x_8432:
[----:B0-----:R-:W-:Y:S05]  /*2ad0*/  BSYNC B0 ;  /* 0x0000000000007941 */ /* 0x001fea0003800000 */
.L_x_8430:
        /* <DEDUP_REMOVED lines=22> */
.L_x_8433:
        /* <DEDUP_REMOVED lines=8> */
[----:B-----5:R-:W-:Y:S01]  /*2cc0*/  IMAD R18, R20, c[0x0][0x1c0], RZ ;  /* 0x0000700014127a24 */ /* 0x020fe200078e02ff */
        /* <DEDUP_REMOVED lines=46> */
.L_x_8434:
        /* <DEDUP_REMOVED lines=13> */
.L_x_9149:


//--------------------- .text._Z25selective_scan_bwd_kernelI32Selective_Scan_bwd_kernel_traitsILi32ELi4ELb1ELb0ELb0ELb1ELb0EN3c104HalfEfEEv12SSMParamsBwd --------------------------
	.section	.text._Z25selective_scan_bwd_kernelI32Selective_Scan_bwd_kernel_traitsILi32ELi4ELb1ELb0ELb0ELb1ELb0EN3c104HalfEfEEv12SSMParamsBwd,"ax",@progbits
	.sectioninfo	@"SHI_REGISTERS=95"
	.align	128
        .global         _Z25selective_scan_bwd_kernelI32Selective_Scan_bwd_kernel_traitsILi32ELi4ELb1ELb0ELb0ELb1ELb0EN3c104HalfEfEEv12SSMParamsBwd
        .type           _Z25selective_scan_bwd_kernelI32Selective_Scan_bwd_kernel_traitsILi32ELi4ELb1ELb0ELb0ELb1ELb0EN3c104HalfEfEEv12SSMParamsBwd,@function
        .size           _Z25selective_scan_bwd_kernelI32Selective_Scan_bwd_kernel_traitsILi32ELi4ELb1ELb0ELb0ELb1ELb0EN3c104HalfEfEEv12SSMParamsBwd,(.L_x_9150 - _Z25selective_scan_bwd_kernelI32Selective_Scan_bwd_kernel_traitsILi32ELi4ELb1ELb0ELb0ELb1ELb0EN3c104HalfEfEEv12SSMParamsBwd)
        .other          _Z25selective_scan_bwd_kernelI32Selective_Scan_bwd_kernel_traitsILi32ELi4ELb1ELb0ELb0ELb1ELb0EN3c104HalfEfEEv12SSMParamsBwd,@"STO_CUDA_ENTRY STV_DEFAULT"
_Z25selective_scan_bwd_kernelI32Selective_Scan_bwd_kernel_traitsILi32ELi4ELb1ELb0ELb0ELb1ELb0EN3c104HalfEfEEv12SSMParamsBwd:
.text._Z25selective_scan_bwd_kernelI32Selective_Scan_bwd_kernel_traitsILi32ELi4ELb1ELb0ELb0ELb1ELb0EN3c104HalfEfEEv12SSMParamsBwd:
        /* <DEDUP_REMOVED lines=8> */
[----:B------:R-:W-:Y:S01]  /*0080*/  ISETP.NE.AND.EX P1, PT, RZ, c[0x0][0x254], PT, P1 ;  /* 0x00009500ff007a0c */ /* 0x000fe20003f25310 */
[----:B------:R-:W-:Y:S01]  /*0090*/  CS2R R50, SRZ ;  /* 0x0000000000327805 */ /* 0x000fe2000001ff00 */
[----:B0-----:R-:W-:Y:S01]  /*00a0*/  SHF.R.S32.HI R46, RZ, 0x1f, R48 ;  /* 0x0000001fff2e7819 */ /* 0x001fe20000011430 */
[----:B------:R-:W-:Y:S01]  /*00b0*/  IMAD.WIDE.U32 R2, R48, c[0x0][0x1d0], RZ ;  /* 0x0000740030027a25 */ /* 0x000fe200078e00ff */
[----:B-1----:R-:W-:-:S03]  /*00c0*/  SHF.R.S32.HI R54, RZ, 0x1f, R55 ;  /* 0x0000001fff367819 */ /* 0x002fc60000011437 */
[----:B------:R-:W-:-:S04]  /*00d0*/  IMAD R9, R46, c[0x0][0x1d0], RZ ;  /* 0x000074002e097a24 */ /* 0x000fc800078e02ff */
[C---:B------:R-:W-:Y:S02]  /*00e0*/  @P0 LEA R4, P2, R55.reuse, c[0x0][0x238], 0x2 ;  /* 0x00008e0037040a11 */ /* 0x040fe400078410ff */
[C---:B------:R-:W-:Y:S01]  /*00f0*/  @P1 LEA R6, P3, R55.reuse, c[0x0][0x250], 0x2 ;  /* 0x0000940037061a11 */ /* 0x040fe200078610ff */
[----:B------:R-:W-:Y:S01]  /*0100*/  IMAD R9, R48, c[0x0][0x1d4], R9 ;  /* 0x0000750030097a24 */ /* 0x000fe200078e0209 */
[--C-:B------:R-:W-:Y:S01]  /*0110*/  @P0 LEA.HI.X R5, R55, c[0x0][0x23c], R54.reuse, 0x2, P2 ;  /* 0x00008f0037050a11 */ /* 0x100fe200010f1436 */
[----:B------:R-:W-:Y:S01]  /*0120*/  IMAD R11, R46, c[0x0][0x1e0], RZ ;  /* 0x000078002e0b7a24 */ /* 0x000fe200078e02ff */
[----:B------:R-:W-:Y:S02]  /*0130*/  MOV R8, c[0x0][0x174] ;  /* 0x00005d0000087a02 */ /* 0x000fe40000000f00 */
[----:B------:R-:W-:Y:S01]  /*0140*/  IADD3 R3, R3, R9, RZ ;  /* 0x0000000903037210 */ /* 0x000fe20007ffe0ff */
[----:B------:R0:W5:Y:S01]  /*0150*/  @P0 LDG.E R52, [R4.64] ;  /* 0x0000000604340981 */ /* 0x000162000c1e1900 */
[----:B------:R-:W-:Y:S01]  /*0160*/  IMAD R13, R48, c[0x0][0x1e4], R11 ;  /* 0x00007900300d7a24 */ /* 0x000fe200078e020b */
[C---:B------:R-:W-:Y:S01]  /*0170*/  @P1 LEA.HI.X R7, R55.reuse, c[0x0][0x254], R54, 0x2, P3 ;  /* 0x0000950037071a11 */ /* 0x040fe200018f1436 */
[----:B------:R-:W-:Y:S01]  /*0180*/  IMAD R0, R54, c[0x0][0x1d8], RZ ;  /* 0x0000760036007a24 */ /* 0x000fe200078e02ff */
[----:B------:R-:W-:Y:S01]  /*0190*/  LEA R9, R8, 0xffffff80, 0x7 ;  /* 0xffffff8008097811 */ /* 0x000fe200078e38ff */
[----:B------:R-:W-:-:S02]  /*01a0*/  IMAD.WIDE.U32 R2, R55, c[0x0][0x1d8], R2 ;  /* 0x0000760037027a25 */ /* 0x000fc400078e0002 */
[----:B------:R1:W5:Y:S02]  /*01b0*/  @P1 LDG.E R50, [R6.64] ;  /* 0x0000000606321981 */ /* 0x000364000c1e1900 */
[----:B0-----:R-:W-:Y:S01]  /*01c0*/  IMAD.WIDE.U32 R4, R48, c[0x0][0x1e0], RZ ;  /* 0x0000780030047a25 */ /* 0x001fe200078e00ff */
[----:B------:R-:W-:-:S03]  /*01d0*/  SHF.R.S32.HI R11, RZ, 0x1f, R9 ;  /* 0x0000001fff0b7819 */ /* 0x000fc60000011409 */
[----:B------:R-:W-:Y:S01]  /*01e0*/  IMAD R15, R46, c[0x0][0x278], RZ ;  /* 0x00009e002e0f7a24 */ /* 0x000fe200078e02ff */
[----:B------:R-:W-:Y:S01]  /*01f0*/  IADD3 R5, R5, R13, RZ ;  /* 0x0000000d05057210 */ /* 0x000fe20007ffe0ff */
[----:B------:R-:W-:Y:S01]  /*0200*/  IMAD R0, R55, c[0x0][0x1dc], R0 ;  /* 0x0000770037007a24 */ /* 0x000fe200078e0200 */
[----:B------:R-:W-:Y:S01]  /*0210*/  IADD3 R39, P0, R9, R2, RZ ;  /* 0x0000000209277210 */ /* 0x000fe20007f1e0ff */
[----:B-1----:R-:W-:Y:S01]  /*0220*/  IMAD.WIDE.U32 R6, R48, c[0x0][0x278], RZ ;  /* 0x00009e0030067a25 */ /* 0x002fe200078e00ff */
[----:B------:R-:W-:-:S03]  /*0230*/  ISETP.GE.AND P3, PT, R8, 0x1, PT ;  /* 0x000000010800780c */ /* 0x000fc60003f66270 */
[----:B------:R-:W-:Y:S01]  /*0240*/  IMAD R15, R48, c[0x0][0x27c], R15 ;  /* 0x00009f00300f7a24 */ /* 0x000fe200078e020f */
[----:B------:R-:W-:Y:S01]  /*0250*/  IADD3.X R0, R11, R3, R0, P0, !PT ;  /* 0x000000030b007210 */ /* 0x000fe200007fe400 */
[C---:B------:R-:W-:Y:S01]  /*0260*/  IMAD R8, R54.reuse, c[0x0][0x1e8], RZ ;  /* 0x00007a0036087a24 */ /* 0x040fe200078e02ff */
[----:B------:R-:W-:Y:S01]  /*0270*/  ISETP.NE.U32.AND P0, PT, RZ, c[0x0][0x260], PT ;  /* 0x00009800ff007a0c */ /* 0x000fe20003f05070 */
[----:B------:R-:W-:Y:S01]  /*0280*/  IMAD.WIDE.U32 R2, R55, c[0x0][0x1e8], R4 ;  /* 0x00007a0037027a25 */ /* 0x000fe200078e0004 */
[----:B------:R-:W-:Y:S02]  /*0290*/  IADD3 R7, R7, R15, RZ ;  /* 0x0000000f07077210 */ /* 0x000fe40007ffe0ff */
[----:B------:R-:W-:Y:S01]  /*02a0*/  LEA R40, P1, R39, c[0x0][0x240], 0x1 ;  /* 0x0000900027287a11 */ /* 0x000fe200078208ff */
[----:B------:R-:W-:Y:S01]  /*02b0*/  IMAD R8, R55, c[0x0][0x1ec], R8 ;  /* 0x00007b0037087a24 */ /* 0x000fe200078e0208 */
[----:B------:R-:W-:Y:S02]  /*02c0*/  IADD3 R37, P2, R9, R2, RZ ;  /* 0x0000000209257210 */ /* 0x000fe40007f5e0ff */
[----:B------:R-:W-:Y:S01]  /*02d0*/  ISETP.NE.AND.EX P0, PT, RZ, c[0x0][0x264], PT, P0 ;  /* 0x00009900ff007a0c */ /* 0x000fe20003f05300 */
[----:B------:R-:W-:-:S02]  /*02e0*/  IMAD R10, R54, c[0x0][0x280], RZ ;  /* 0x0000a000360a7a24 */ /* 0x000fc400078e02ff */
[----:B------:R-:W-:Y:S01]  /*02f0*/  IMAD.WIDE.U32 R4, R55, c[0x0][0x280], R6 ;  /* 0x0000a00037047a25 */ /* 0x000fe200078e0006 */
[----:B------:R-:W-:Y:S02]  /*0300*/  IADD3.X R2, R11, R3, R8, P2, !PT ;  /* 0x000000030b027210 */ /* 0x000fe400017fe408 */
[----:B------:R-:W-:Y:S01]  /*0310*/  LEA.HI.X R39, R39, c[0x0][0x244], R0, 0x1, P1 ;  /* 0x0000910027277a11 */ /* 0x000fe200008f0c00 */
[----:B------:R-:W-:Y:S01]  /*0320*/  IMAD R10, R55, c[0x0][0x284], R10 ;  /* 0x0000a100370a7a24 */ /* 0x000fe200078e020a */
[----:B------:R-:W-:Y:S02]  /*0330*/  ISETP.NE.U32.AND P1, PT, RZ, c[0x0][0x328], PT ;  /* 0x0000ca00ff007a0c */ /* 0x000fe40003f25070 */
[----:B------:R-:W-:Y:S02]  /*0340*/  ISETP.NE.U32.AND P2, PT, RZ, c[0x0][0x348], PT ;  /* 0x0000d200ff007a0c */ /* 0x000fe40003f45070 */
[----:B------:R-:W-:Y:S02]  /*0350*/  IADD3 R9, P4, R9, R4, RZ ;  /* 0x0000000409097210 */ /* 0x000fe40007f9e0ff */
[----:B------:R-:W-:-:S02]  /*0360*/  ISETP.NE.AND.EX P1, PT, RZ, c[0x0][0x32c], PT, P1 ;  /* 0x0000cb00ff007a0c */ /* 0x000fc40003f25310 */
[----:B------:R-:W-:Y:S02]  /*0370*/  ISETP.NE.AND.EX P2, PT, RZ, c[0x0][0x34c], PT, P2 ;  /* 0x0000d300ff007a0c */ /* 0x000fe40003f45320 */
[----:B------:R-:W-:Y:S01]  /*0380*/  IADD3.X R4, R11, R5, R10, P4, !PT ;  /* 0x000000050b047210 */ /* 0x000fe200027fe40a */
[----:B------:R-:W-:Y:S01]  /*0390*/  @P0 IMAD R0, R48, c[0x0][0x164], R55 ;  /* 0x0000590030000a24 */ /* 0x000fe200078e0237 */
        /* <DEDUP_REMOVED lines=14> */
[C-C-:B------:R-:W-:Y:S01]  /*0480*/  @P1 LEA.HI.X R7, R55.reuse, c[0x0][0x32c], R54.reuse, 0x2, P4 ;  /* 0x0000cb0037071a11 */ /* 0x140fe200020f1436 */
[----:B------:R-:W-:Y:S01]  /*0490*/  @P0 IMAD.WIDE R2, R0, R3, c[0x0][0x260] ;  /* 0x0000980000020625 */ /* 0x000fe200078e0203 */
[----:B------:R-:W-:Y:S01]  /*04a0*/  @P2 LEA.HI.X R9, R55, c[0x0][0x34c], R54, 0x2, P5 ;  /* 0x0000d30037092a11 */ /* 0x000fe200028f1436 */
[----:B------:R-:W-:Y:S01]  /*04b0*/  @!P0 CS2R R2, SRZ ;  /* 0x0000000000028805 */ /* 0x000fe2000001ff00 */
[----:B------:R-:W-:Y:S01]  /*04c0*/  IADD3 R49, R5, R49, RZ ;  /* 0x0000003105317210 */ /* 0x000fe20007ffe0ff */
[----:B------:R-:W-:Y:S05]  /*04d0*/  @!P3 BRA `(.L_x_8435) ;  /* 0x000025100000b947 */ /* 0x000fea0003800000 */
[----:B------:R-:W0:Y:S01]  /*04e0*/  S2R R47, SR_TID.X ;  /* 0x00000000002f7919 */ /* 0x000e220000002100 */
[----:B------:R-:W-:Y:S01]  /*04f0*/  IMAD R0, R54, c[0x0][0x198], RZ ;  /* 0x0000660036007a24 */ /* 0x000fe200078e02ff */
[----:B------:R-:W-:Y:S01]  /*0500*/  HFMA2.MMA R51, -RZ, RZ, 0, 0 ;  /* 0x00000000ff337435 */ /* 0x000fe200000001ff */
[----:B------:R-:W-:Y:S01]  /*0510*/  IMAD.WIDE.U32 R10, R55, c[0x0][0x198], RZ ;  /* 0x00006600370a7a25 */ /* 0x000fe200078e00ff */
[----:B------:R-:W1:Y:S01]  /*0520*/  S2R R45, SR_LANEID ;  /* 0x00000000002d7919 */ /* 0x000e620000000000 */
[----:B------:R-:W-:-:S02]  /*0530*/  MOV R33, c[0x0][0x174] ;  /* 0x00005d0000217a02 */ /* 0x000fc40000000f00 */
[C---:B------:R-:W-:Y:S01]  /*0540*/  IMAD R15, R55.reuse, c[0x0][0x19c], R0 ;  /* 0x00006700370f7a24 */ /* 0x040fe200078e0200 */
[----:B------:R-:W-:Y:S01]  /*0550*/  LEA R44, P0, R10, c[0x0][0x228], 0x2 ;  /* 0x00008a000a2c7a11 */ /* 0x000fe200078010ff */
[----:B------:R-:W-:Y:S01]  /*0560*/  IMAD R14, R54, c[0x0][0x180], RZ ;  /* 0x00006000360e7a24 */ /* 0x000fe200078e02ff */
[----:B------:R-:W-:Y:S01]  /*0570*/  MOV R53, RZ ;  /* 0x000000ff00357202 */ /* 0x000fe20000000f00 */
[----:B------:R-:W-:Y:S01]  /*0580*/  IMAD.WIDE.U32 R12, R55, c[0x0][0x180], RZ ;  /* 0x00006000370c7a25 */ /* 0x000fe200078e00ff */
[----:B------:R-:W-:-:S03]  /*0590*/  IADD3 R11, R11, R15, RZ ;  /* 0x0000000f0b0b7210 */ /* 0x000fc60007ffe0ff */
[----:B------:R-:W-:Y:S01]  /*05a0*/  IMAD R41, R55, c[0x0][0x184], R14 ;  /* 0x0000610037297a24 */ /* 0x000fe200078e020e */
[----:B------:R-:W-:Y:S02]  /*05b0*/  LEA.HI.X R42, R10, c[0x0][0x22c], R11, 0x2, P0 ;  /* 0x00008b000a2a7a11 */ /* 0x000fe400000f140b */
[----:B------:R-:W-:Y:S02]  /*05c0*/  LEA R43, P1, R12, c[0x0][0x220], 0x2 ;  /* 0x000088000c2b7a11 */ /* 0x000fe400078210ff */
[----:B------:R-:W-:Y:S02]  /*05d0*/  IADD3 R41, R13, R41, RZ ;  /* 0x000000290d297210 */ /* 0x000fe40007ffe0ff */
[----:B------:R-:W-:Y:S02]  /*05e0*/  LEA R34, P0, R4, c[0x0][0x230], 0x2 ;  /* 0x00008c0004227a11 */ /* 0x000fe400078010ff */
[----:B------:R-:W-:Y:S02]  /*05f0*/  LEA.HI.X R41, R12, c[0x0][0x224], R41, 0x2, P1 ;  /* 0x000089000c297a11 */ /* 0x000fe400008f1429 */
[----:B0-----:R-:W-:-:S02]  /*0600*/  LOP3.LUT R79, R47, 0x1f, RZ, 0xc0, !PT ;  /* 0x0000001f2f4f7812 */ /* 0x001fc400078ec0ff */
[----:B------:R-:W-:Y:S02]  /*0610*/  SHF.R.S32.HI R32, RZ, 0x1f, R47 ;  /* 0x0000001fff207819 */ /* 0x000fe4000001142f */
[----:B-1----:R-:W-:Y:S02]  /*0620*/  LEA.HI.X R31, R4, c[0x0][0x234], R49, 0x2, P0 ;  /* 0x00008d00041f7a11 */ /* 0x002fe400000f1431 */
.L_x_8450:
[----:B------:R-:W-:Y:S01]  /*0630*/  BAR.SYNC.DEFER_BLOCKING 0x0 ;  /* 0x0000000000007b1d */ /* 0x000fe20000010000 */
[C---:B------:R-:W-:Y:S02]  /*0640*/  SHF.L.U32 R17, R47.reuse, 0x3, RZ ;  /* 0x000000032f117819 */ /* 0x040fe400000006ff */
[----:B------:R-:W-:Y:S02]  /*0650*/  SHF.L.U64.HI R0, R47, 0x3, R32 ;  /* 0x000000032f007819 */ /* 0x000fe40000010220 */
[----:B------:R-:W-:-:S04]  /*0660*/  IADD3 R12, P0, R40, R17, RZ ;  /* 0x00000011280c7210 */ /* 0x000fc80007f1e0ff */
[----:B------:R-:W-:-:S06]  /*0670*/  IADD3.X R13, R39, R0, RZ, P0, !PT ;  /* 0x00000000270d7210 */ /* 0x000fcc00007fe4ff */
[----:B------:R-:W2:Y:S01]  /*0680*/  LDG.E.64 R12, [R12.64] ;  /* 0x000000060c0c7981 */ /* 0x000ea2000c1e1b00 */
[----:B0-----:R-:W-:-:S04]  /*0690*/  IADD3 R14, P0, R38, R17, RZ ;  /* 0x00000011260e7210 */ /* 0x001fc80007f1e0ff */
[----:B------:R-:W-:Y:S01]  /*06a0*/  IADD3.X R15, R37, R0, RZ, P0, !PT ;  /* 0x00000000250f7210 */ /* 0x000fe200007fe4ff */
[----:B--2---:R0:W-:Y:S01]  /*06b0*/  STS.64 [R45.X8], R12 ;  /* 0x0000000c2d007388 */ /* 0x0041e20000008a00 */
[----:B------:R-:W-:-:S06]  /*06c0*/  NOP ;  /* 0x0000000000007918 */ /* 0x000fcc0000000000 */
[----:B------:R-:W1:Y:S04]  /*06d0*/  LDS.64 R10, [R45.X8] ;  /* 0x000000002d0a7984 */ /* 0x000e680000008a00 */
[----:B------:R-:W-:Y:S06]  /*06e0*/  BAR.SYNC.DEFER_BLOCKING 0x0 ;  /* 0x0000000000007b1d */ /* 0x000fec0000010000 */
[----:B------:R-:W2:Y:S01]  /*06f0*/  LDG.E.64 R14, [R14.64] ;  /* 0x000000060e0e7981 */ /* 0x000ea2000c1e1b00 */
[----:B------:R-:W-:-:S04]  /*0700*/  IADD3 R16, P0, R36, R17, RZ ;  /* 0x0000001124107210 */ /* 0x000fc80007f1e0ff */
[----:B------:R-:W-:Y:S01]  /*0710*/  IADD3.X R17, R35, R0, RZ, P0, !PT ;  /* 0x0000000023117210 */ /* 0x000fe200007fe4ff */
[----:B--2---:R-:W-:Y:S01]  /*0720*/  STS.64 [R45.X8], R14 ;  /* 0x0000000e2d007388 */ /* 0x004fe20000008a00 */
[----:B------:R-:W-:-:S06]  /*0730*/  NOP ;  /* 0x0000000000007918 */ /* 0x000fcc0000000000 */
[----:B------:R-:W2:Y:S04]  /*0740*/  LDS.64 R18, [R45.X8] ;  /* 0x000000002d127984 */ /* 0x000ea80000008a00 */
[----:B------:R-:W-:Y:S06]  /*0750*/  BAR.SYNC.DEFER_BLOCKING 0x0 ;  /* 0x0000000000007b1d */ /* 0x000fec0000010000 */
[----:B0-----:R-:W3:Y:S01]  /*0760*/  LDG.E.64 R12, [R16.64] ;  /* 0x00000006100c7981 */ /* 0x001ee2000c1e1b00 */
[--C-:B-1----:R-:W-:Y:S01]  /*0770*/  SHF.R.U64 R0, R10, 0x10, R11.reuse ;  /* 0x000000100a007819 */ /* 0x102fe2000000120b */
[----:B------:R-:W-:Y:S01]  /*0780*/  BSSY B0, `(.L_x_8436) ;  /* 0x000003d000007945 */ /* 0x000fe20003800000 */
[----:B------:R-:W-:-:S04]  /*0790*/  SHF.R.U32.HI R20, RZ, 0x10, R11 ;  /* 0x00000010ff147819 */ /* 0x000fc8000001160b */
[----:B------:R-:W-:Y:S01]  /*07a0*/  PRMT R0, R20, 0x5410, R0 ;  /* 0x0000541014007816 */ /* 0x000fe20000000000 */
[----:B--2---:R-:W-:Y:S01]  /*07b0*/  HADD2.F32 R29, -RZ, R18.H0_H0 ;  /* 0x20000012ff1d7230 */ /* 0x004fe20000004100 */
[--C-:B------:R-:W-:Y:S01]  /*07c0*/  SHF.R.U64 R27, R18, 0x10, R19.reuse ;  /* 0x00000010121b7819 */ /* 0x100fe20000001213 */
[----:B------:R-:W-:Y:S01]  /*07d0*/  HADD2.F32 R15, -RZ, R19.H0_H0 ;  /* 0x20000013ff0f7230 */ /* 0x000fe20000004100 */
[----:B------:R-:W-:Y:S02]  /*07e0*/  SHF.R.U32.HI R14, RZ, 0x10, R19 ;  /* 0x00000010ff0e7819 */ /* 0x000fe40000011613 */
[--C-:B-----5:R-:W-:Y:S01]  /*07f0*/  FADD.FTZ R29, R29, R50.reuse ;  /* 0x000000321d1d7221 */ /* 0x120fe20000010000 */
[----:B------:R-:W-:Y:S01]  /*0800*/  HADD2.F32 R27, -RZ, R27.H0_H0 ;  /* 0x2000001bff1b7230 */ /* 0x000fe20000004100 */
[----:B------:R-:W-:-:S03]  /*0810*/  FADD.FTZ R28, R15, R50 ;  /* 0x000000320f1c7221 */ /* 0x000fc60000010000 */
[----:B------:R-:W-:Y:S01]  /*0820*/  FSETP.GTU.FTZ.AND P3, PT, R29, 20, PT ;  /* 0x41a000001d00780b */ /* 0x000fe20003f7c000 */
[----:B------:R-:W-:Y:S01]  /*0830*/  FADD.FTZ R27, R27, R50 ;  /* 0x000000321b1b7221 */ /* 0x000fe20000010000 */
[----:B------:R-:W-:-:S04]  /*0840*/  FSETP.GTU.FTZ.AND P0, PT, R28, 20, PT ;  /* 0x41a000001c00780b */ /* 0x000fc80003f1c000 */
[----:B------:R-:W-:Y:S01]  /*0850*/  FSETP.GTU.FTZ.AND P1, PT, R27, 20, PT ;  /* 0x41a000001b00780b */ /* 0x000fe20003f3c000 */
[----:B---3--:R0:W-:Y:S01]  /*0860*/  STS.64 [R45.X8], R12 ;  /* 0x0000000c2d007388 */ /* 0x0081e20000008a00 */
[----:B------:R-:W-:-:S06]  /*0870*/  NOP ;  /* 0x0000000000007918 */ /* 0x000fcc0000000000 */
[----:B------:R-:W1:Y:S01]  /*0880*/  LDS.64 R22, [R45.X8] ;  /* 0x000000002d167984 */ /* 0x000e620000008a00 */
[----:B0-----:R-:W-:Y:S02]  /*0890*/  HADD2.F32 R13, -RZ, R14.H0_H0 ;  /* 0x2000000eff0d7230 */ /* 0x001fe40000004100 */
[----:B------:R-:W-:-:S03]  /*08a0*/  HADD2.F32 R12, -RZ, R10.H0_H0 ;  /* 0x2000000aff0c7230 */ /* 0x000fc60000004100 */
[----:B------:R-:W-:Y:S01]  /*08b0*/  FADD.FTZ R26, R13, R50 ;  /* 0x000000320d1a7221 */ /* 0x000fe20000010000 */
[----:B------:R-:W-:-:S04]  /*08c0*/  HADD2.F32 R13, -RZ, R0.H1_H1 ;  /* 0x30000000ff0d7230 */ /* 0x000fc80000004100 */
[----:B------:R-:W-:Y:S01]  /*08d0*/  FSETP.GTU.FTZ.AND P2, PT, R26, 20, PT ;  /* 0x41a000001a00780b */ /* 0x000fe20003f5c000 */
[----:B-1----:R-:W-:Y:S01]  /*08e0*/  HADD2.F32 R30, -RZ, R22.H0_H0 ;  /* 0x20000016ff1e7230 */ /* 0x002fe20000004100 */
[--C-:B------:R-:W-:Y:S01]  /*08f0*/  SHF.R.U64 R24, R22, 0x10, R23.reuse ;  /* 0x0000001016187819 */ /* 0x100fe20000001217 */
[----:B------:R-:W-:Y:S01]  /*0900*/  HADD2.F32 R25, -RZ, R23.H0_H0 ;  /* 0x20000017ff197230 */ /* 0x000fe20000004100 */
[----:B------:R-:W-:Y:S02]  /*0910*/  SHF.R.U32.HI R23, RZ, 0x10, R23 ;  /* 0x00000010ff177819 */ /* 0x000fe40000011617 */
[----:B------:R-:W-:Y:S01]  /*0920*/  FFMA.FTZ R53, R30, R12, R53 ;  /* 0x0000000c1e357223 */ /* 0x000fe20000010035 */
        /* <DEDUP_REMOVED lines=34> */
.L_x_8437:
[----:B------:R-:W-:Y:S05]  /*0b50*/  BSYNC B0 ;  /* 0x0000000000007941 */ /* 0x000fea0003800000 */
.L_x_8436:
        /* <DEDUP_REMOVED lines=33> */
.L_x_8439:
[----:B------:R-:W-:Y:S05]  /*0d70*/  BSYNC B0 ;  /* 0x0000000000007941 */ /* 0x000fea0003800000 */
.L_x_8438:
        /* <DEDUP_REMOVED lines=33> */
.L_x_8441:
[----:B------:R-:W-:Y:S05]  /*0f90*/  BSYNC B0 ;  /* 0x0000000000007941 */ /* 0x000fea0003800000 */
.L_x_8440:
        /* <DEDUP_REMOVED lines=33> */
.L_x_8443:
[----:B------:R-:W-:Y:S05]  /*11b0*/  BSYNC B0 ;  /* 0x0000000000007941 */ /* 0x000fea0003800000 */
.L_x_8442:
[----:B------:R-:W-:Y:S01]  /*11c0*/  MOV R14, c[0x0][0x16c] ;  /* 0x00005b00000e7a02 */ /* 0x000fe20000000f00 */
[----:B------:R-:W-:Y:S01]  /*11d0*/  FFMA.FTZ R13, R24, R13, R53 ;  /* 0x0000000d180d7223 */ /* 0x000fe20000010035 */
[----:B------:R-:W-:Y:S01]  /*11e0*/  HADD2.F32 R0, -RZ, R0.H0_H0 ;  /* 0x20000000ff007230 */ /* 0x000fe20000004100 */
[----:B------:R-:W-:Y:S01]  /*11f0*/  BAR.SYNC.DEFER_BLOCKING 0x0 ;  /* 0x0000000000007b1d */ /* 0x000fe20000010000 */
[----:B------:R-:W-:Y:S01]  /*1200*/  ISETP.GE.AND P0, PT, R14, 0x1, PT ;  /* 0x000000010e00780c */ /* 0x000fe20003f06270 */
[----:B------:R-:W-:Y:S01]  /*1210*/  HADD2.F32 R23, -RZ, R23.H0_H0 ;  /* 0x20000017ff177230 */ /* 0x000fe20000004100 */
[----:B------:R-:W-:Y:S01]  /*1220*/  FFMA.FTZ R12, R25, R12, R13 ;  /* 0x0000000c190c7223 */ /* 0x000fe2000001000d */
[----:B------:R-:W-:Y:S01]  /*1230*/  HFMA2.MMA R64, -RZ, RZ, 0, 0 ;  /* 0x00000000ff407435 */ /* 0x000fe200000001ff */
[----:B------:R-:W-:Y:S01]  /*1240*/  MOV R22, RZ ;  /* 0x000000ff00167202 */ /* 0x000fe20000000f00 */
[----:B------:R-:W-:Y:S01]  /*1250*/  CS2R R20, SRZ ;  /* 0x0000000000147805 */ /* 0x000fe2000001ff00 */
[----:B------:R-:W-:-:S02]  /*1260*/  FFMA.FTZ R53, R23, R0, R12 ;  /* 0x0000000017357223 */ /* 0x000fc4000001000c */
[-C--:B------:R-:W-:Y:S02]  /*1270*/  FMUL.FTZ R19, R30, R52.reuse ;  /* 0x000000341e137220 */ /* 0x080fe40000410000 */
[-C--:B------:R-:W-:Y:S02]  /*1280*/  FMUL.FTZ R18, R25, R52.reuse ;  /* 0x0000003419127220 */ /* 0x080fe40000410000 */
[-C--:B------:R-:W-:Y:S02]  /*1290*/  FMUL.FTZ R17, R24, R52.reuse ;  /* 0x0000003418117220 */ /* 0x080fe40000410000 */
[----:B------:R-:W-:Y:S01]  /*12a0*/  FMUL.FTZ R16, R23, R52 ;  /* 0x0000003417107220 */ /* 0x000fe20000410000 */
[----:B------:R-:W-:Y:S05]  /*12b0*/  @!P0 BRA `(.L_x_8444) ;  /* 0x0000105000008947 */ /* 0x000fea0003800000 */
[C---:B------:R-:W-:Y:S01]  /*12c0*/  IADD3 R0, R33.reuse, -0x1, RZ ;  /* 0xffffffff21007810 */ /* 0x040fe20007ffe0ff */
[----:B------:R-:W-:Y:S01]  /*12d0*/  UMOV UR4, URZ ;  /* 0x0000003f00047c82 */ /* 0x000fe20008000000 */
[----:B------:R-:W-:Y:S02]  /*12e0*/  IADD3 R13, R33, -0x2, RZ ;  /* 0xfffffffe210d7810 */ /* 0x000fe40007ffe0ff */
[----:B------:R-:W-:-:S02]  /*12f0*/  LEA.HI R12, R0, R0, RZ, 0x1 ;  /* 0x00000000000c7211 */ /* 0x000fc400078f08ff */
[----:B------:R-:W-:Y:S01]  /*1300*/  MOV R80, RZ ;  /* 0x000000ff00507202 */ /* 0x000fe20000000f00 */
[----:B------:R-:W-:Y:S01]  /*1310*/  IMAD R13, R13, c[0x0][0x16c], RZ ;  /* 0x00005b000d0d7a24 */ /* 0x000fe200078e02ff */
[----:B------:R-:W-:Y:S02]  /*1320*/  LOP3.LUT R15, R12, 0xfffffe, RZ, 0xc0, !PT ;  /* 0x00fffffe0c0f7812 */ /* 0x000fe400078ec0ff */
[----:B------:R-:W-:Y:S01]  /*1330*/  MOV R64, RZ ;  /* 0x000000ff00407202 */ /* 0x000fe20000000f00 */
[----:B------:R-:W-:Y:S01]  /*1340*/  IMAD.WIDE R12, R13, 0x8, R2 ;  /* 0x000000080d0c7825 */ /* 0x000fe200078e0202 */
[----:B------:R-:W-:Y:S02]  /*1350*/  IADD3 R15, R0, -R15, RZ ;  /* 0x8000000f000f7210 */ /* 0x000fe40007ffe0ff */
[----:B------:R-:W-:Y:S02]  /*1360*/  MOV R63, R43 ;  /* 0x0000002b003f7202 */ /* 0x000fe40000000f00 */
[----:B------:R-:W-:-:S02]  /*1370*/  MOV R0, R12 ;  /* 0x0000000c00007202 */ /* 0x000fc40000000f00 */
[----:B------:R-:W-:Y:S02]  /*1380*/  MOV R65, R13 ;  /* 0x0000000d00417202 */ /* 0x000fe40000000f00 */
[----:B------:R-:W-:Y:S02]  /*1390*/  MOV R62, R41 ;  /* 0x00000029003e7202 */ /* 0x000fe40000000f00 */
[----:B------:R-:W-:Y:S02]  /*13a0*/  MOV R61, R44 ;  /* 0x0000002c003d7202 */ /* 0x000fe40000000f00 */
[----:B------:R-:W-:Y:S02]  /*13b0*/  MOV R60, R42 ;  /* 0x0000002a003c7202 */ /* 0x000fe40000000f00 */
[----:B------:R-:W-:Y:S02]  /*13c0*/  MOV R59, R34 ;  /* 0x00000022003b7202 */ /* 0x000fe40000000f00 */
[----:B------:R-:W-:-:S02]  /*13d0*/  MOV R58, R31 ;  /* 0x0000001f003a7202 */ /* 0x000fc40000000f00 */
[----:B------:R-:W-:Y:S02]  /*13e0*/  MOV R57, RZ ;  /* 0x000000ff00397202 */ /* 0x000fe40000000f00 */
[----:B------:R-:W-:Y:S02]  /*13f0*/  SHF.L.U32 R56, R15, 0x8, RZ ;  /* 0x000000080f387819 */ /* 0x000fe400000006ff */
.L_x_8449:
        /* <DEDUP_REMOVED lines=16> */
[----:B-1----:R-:W-:Y:S01]  /*1500*/  SHF.R.U32.HI R14, RZ, 0x10, R11 ;  /* 0x00000010ff0e7819 */ /* 0x002fe2000001160b */
        /* <DEDUP_REMOVED lines=16> */
[----:B------:R-:W-:Y:S01]  /*1610*/  SHF.R.U64 R68, R10, 0x10, R11 ;  /* 0x000000100a447819 */ /* 0x000fe2000000120b */
[----:B0-----:R-:W-:Y:S01]  /*1620*/  HADD2.F32 R69, -RZ, R11.H0_H0 ;  /* 0x2000000bff457230 */ /* 0x001fe20000004100 */
[----:B------:R0:W5:Y:S04]  /*1630*/  @P0 LDG.E R84, [R12.64+0x4] ;  /* 0x000004060c540981 */ /* 0x000168000c1e1900 */
[----:B------:R-:W3:Y:S01]  /*1640*/  MUFU.EX2 R81, R81 ;  /* 0x0000005100517308 */ /* 0x000ee20000000800 */
[----:B------:R-:W-:-:S07]  /*1650*/  HADD2.F32 R68, -RZ, R68.H0_H0 ;  /* 0x20000044ff447230 */ /* 0x000fce0000004100 */
[----:B------:R-:W1:Y:S01]  /*1660*/  MUFU.EX2 R75, R75 ;  /* 0x0000004b004b7308 */ /* 0x000e620000000800 */
[----:B------:R-:W-:Y:S01]  /*1670*/  HADD2.F32 R67, -RZ, R14.H0_H0 ;  /* 0x2000000eff437230 */ /* 0x000fe20000004100 */
[-C--:B------:R-:W-:Y:S02]  /*1680*/  FMUL.FTZ R85, R25, R15.reuse ;  /* 0x0000000f19557220 */ /* 0x080fe40000410000 */
[-C--:B------:R-:W-:Y:S02]  /*1690*/  FMUL.FTZ R73, R23, R15.reuse ;  /* 0x0000000f17497220 */ /* 0x080fe40000410000 */
[-C--:B------:R-:W-:Y:S02]  /*16a0*/  FMUL.FTZ R77, R30, R15.reuse ;  /* 0x0000000f1e4d7220 */ /* 0x080fe40000410000 */
[----:B------:R-:W-:Y:S02]  /*16b0*/  FMUL.FTZ R82, R24, R15 ;  /* 0x0000000f18527220 */ /* 0x000fe40000410000 */
[----:B------:R-:W-:-:S02]  /*16c0*/  FMUL.FTZ R74, R69, R28 ;  /* 0x0000001c454a7220 */ /* 0x000fc40000410000 */
[----:B------:R-:W-:Y:S02]  /*16d0*/  FMUL.FTZ R78, R68, R27 ;  /* 0x0000001b444e7220 */ /* 0x000fe40000410000 */
[----:B0-----:R-:W-:Y:S02]  /*16e0*/  FMUL.FTZ R13, R67, R26 ;  /* 0x0000001a430d7220 */ /* 0x001fe40000410000 */
        /* <DEDUP_REMOVED lines=9> */
.L_x_8446:
[----:B-1-3--:R-:W-:Y:S05]  /*1780*/  BSYNC B0 ;  /* 0x0000000000007941 */ /* 0x00afea0003800000 */
.L_x_8445:
[----:B--2---:R-:W-:Y:S01]  /*1790*/  FMUL.FTZ R88, R72, R86 ;  /* 0x0000005648587220 */ /* 0x004fe20000410000 */
[----:B------:R-:W-:Y:S01]  /*17a0*/  ISETP.NE.AND P3, PT, R79, 0x1f, PT ;  /* 0x0000001f4f00780c */ /* 0x000fe20003f65270 */
[----:B0-----:R-:W-:Y:S01]  /*17b0*/  FFMA.FTZ R12, R81, R83, R78 ;  /* 0x00000053510c7223 */ /* 0x001fe2000001004e */
[----:B------:R-:W-:Y:S01]  /*17c0*/  ISETP.GE.AND P0, PT, R45, 0x1, PT ;  /* 0x000000012d00780c */ /* 0x000fe20003f06270 */
[----:B------:R-:W-:Y:S01]  /*17d0*/  FFMA.FTZ R90, R75, R15, R82 ;  /* 0x0000000f4b5a7223 */ /* 0x000fe20000010052 */
[----:B------:R-:W-:Y:S01]  /*17e0*/  ISETP.GE.U32.AND P4, PT, R79, 0x18, PT ;  /* 0x000000184f00780c */ /* 0x000fe20003f86070 */
[C---:B------:R-:W-:Y:S01]  /*17f0*/  FMUL.FTZ R88, R75.reuse, R88 ;  /* 0x000000584b587220 */ /* 0x040fe20000410000 */
        /* <DEDUP_REMOVED lines=79> */
[----:B------:R-:W-:Y:S02]  /*1cf0*/  FMUL.FTZ R76, R82, R27 ;  /* 0x0000001b524c7220 */ /* 0x000fe40000410000 */
[----:B------:R-:W-:Y:S02]  /*1d00*/  FFMA.FTZ R84, R75, R89, R74 ;  /* 0x000000594b547223 */ /* 0x000fe4000001004a */
[-C--:B------:R-:W-:Y:S02]  /*1d10*/  FFMA.FTZ R74, R70, -R29.reuse, R91 ;  /* 0x8000001d464a7223 */ /* 0x080fe4000001005b */
[----:B------:R-:W-:Y:S02]  /*1d20*/  FMUL.FTZ R75, R77, R29 ;  /* 0x0000001d4d4b7220 */ /* 0x000fe40000410000 */
[----:B------:R-:W-:Y:S02]  /*1d30*/  FFMA.FTZ R86, R72, R84, R13 ;  /* 0x0000005448567223 */ /* 0x000fe4000001000d */
[----:B------:R-:W-:-:S02]  /*1d40*/  FFMA.FTZ R83, R68, -R27, R89 ;  /* 0x8000001b44537223 */ /* 0x000fc40000010059 */
[----:B------:R-:W-:Y:S02]  /*1d50*/  FFMA.FTZ R13, R75, R74, RZ ;  /* 0x0000004a4b0d7223 */ /* 0x000fe400000100ff */
[----:B------:R-:W-:Y:S02]  /*1d60*/  FFMA.FTZ R78, R30, R91, RZ ;  /* 0x0000005b1e4e7223 */ /* 0x000fe400000100ff */
[-C--:B------:R-:W-:Y:S02]  /*1d70*/  FFMA.FTZ R72, R69, -R28.reuse, R84 ;  /* 0x8000001c45487223 */ /* 0x080fe40000010054 */
[----:B------:R-:W-:Y:S02]  /*1d80*/  FMUL.FTZ R81, R85, R28 ;  /* 0x0000001c55517220 */ /* 0x000fe40000410000 */
        /* <DEDUP_REMOVED lines=13> */
[----:B------:R-:W-:Y:S02]  /*1e60*/  FADD.FTZ R16, R87, R16 ;  /* 0x0000001057107221 */ /* 0x000fe40000010000 */
[----:B------:R-:W-:Y:S01]  /*1e70*/  FMUL.FTZ R87, R66, R73 ;  /* 0x0000004942577220 */ /* 0x000fe20000410000 */
[----:B------:R-:W-:Y:S01]  /*1e80*/  @!P2 STS.64 [UR4+0xbc8], R14 ;  /* 0x000bc80eff00a988 */ /* 0x000fe20008000a04 */
[----:B------:R-:W-:-:S02]  /*1e90*/  FADD.FTZ R18, R81, R18 ;  /* 0x0000001251127221 */ /* 0x000fc40000010000 */
[----:B------:R-:W-:Y:S02]  /*1ea0*/  FMUL.FTZ R78, R78, R87 ;  /* 0x000000574e4e7220 */ /* 0x000fe40000410000 */
[----:B------:R-:W-:Y:S02]  /*1eb0*/  FADD.FTZ R17, R76, R17 ;  /* 0x000000114c117221 */ /* 0x000fe40000010000 */
[----:B------:R-:W-:Y:S02]  /*1ec0*/  FFMA.FTZ R67, R67, R73, R78 ;  /* 0x0000004943437223 */ /* 0x000fe4000001004e */
[----:B------:R-:W-:Y:S02]  /*1ed0*/  FADD.FTZ R19, R75, R19 ;  /* 0x000000134b137221 */ /* 0x000fe40000010000 */
[----:B------:R-:W-:Y:S02]  /*1ee0*/  FADD.FTZ R64, R67, R64 ;  /* 0x0000004043407221 */ /* 0x000fe40000010000 */
        /* <DEDUP_REMOVED lines=22> */
[----:B------:R-:W-:Y:S01]  /*2050*/  MOV R12, R84 ;  /* 0x00000054000c7202 */ /* 0x000fe20000000f00 */
[----:B------:R-:W-:Y:S02]  /*2060*/  FMUL.FTZ R84, R72, R71 ;  /* 0x0000004748547220 */ /* 0x000fe40000410000 */
[C---:B------:R-:W-:Y:S02]  /*2070*/  FMUL.FTZ R72, R66.reuse, R82 ;  /* 0x0000005242487220 */ /* 0x040fe40000410000 */
[----:B------:R-:W-:Y:S01]  /*2080*/  FMUL.FTZ R71, R66, R77 ;  /* 0x0000004d42477220 */ /* 0x000fe20000410000 */
[----:B------:R0:W-:Y:S01]  /*2090*/  @!P1 STS.64 [0x118], R12 ;  /* 0x0001180cff009388 */ /* 0x0001e20000000a00 */
[----:B------:R-:W-:Y:S02]  /*20a0*/  FMUL.FTZ R83, R83, R72 ;  /* 0x0000004853537220 */ /* 0x000fe40000410000 */
[----:B------:R-:W-:Y:S02]  /*20b0*/  FMUL.FTZ R71, R74, R71 ;  /* 0x000000474a477220 */ /* 0x000fe40000410000 */
        /* <DEDUP_REMOVED lines=16> */
.L_x_8448:
[----:B0-----:R-:W-:Y:S05]  /*21c0*/  BSYNC B0 ;  /* 0x0000000000007941 */ /* 0x001fea0003800000 */
.L_x_8447:
        /* <DEDUP_REMOVED lines=20> */
.L_x_8444:
[----:B------:R-:W-:Y:S01]  /*2310*/  BAR.SYNC.DEFER_BLOCKING 0x0 ;  /* 0x0000000000007b1d */ /* 0x000fe20000010000 */
[----:B------:R-:W-:-:S04]  /*2320*/  LEA R10, P0, R47, R38, 0x3 ;  /* 0x000000262f0a7211 */ /* 0x000fc800078018ff */
[----:B------:R-:W-:-:S06]  /*2330*/  LEA.HI.X R11, R47, R37, R32, 0x3, P0 ;  /* 0x000000252f0b7211 */ /* 0x000fcc00000f1c20 */
[----:B------:R-:W2:Y:S01]  /*2340*/  LDG.E.64 R10, [R10.64] ;  /* 0x000000060a0a7981 */ /* 0x000ea2000c1e1b00 */
[----:B------:R-:W-:Y:S01]  /*2350*/  F2F.F16.F32 R14, R17 ;  /* 0x00000011000e7304 */ /* 0x000fe20000200800 */
[----:B------:R-:W-:-:S07]  /*2360*/  SHF.L.U32 R26, R47, 0x3, RZ ;  /* 0x000000032f1a7819 */ /* 0x000fce00000006ff */
[----:B------:R-:W-:Y:S08]  /*2370*/  F2F.F16.F32 R15, R18 ;  /* 0x00000012000f7304 */ /* 0x000ff00000200800 */
[----:B------:R-:W0:Y:S08]  /*2380*/  F2F.F16.F32 R16, R16 ;  /* 0x0000001000107304 */ /* 0x000e300000200800 */
[----:B------:R-:W1:Y:S01]  /*2390*/  F2F.F16.F32 R19, R19 ;  /* 0x0000001300137304 */ /* 0x000e620000200800 */
[----:B0-----:R-:W-:Y:S01]  /*23a0*/  PRMT R15, R15, 0x5410, R16 ;  /* 0x000054100f0f7816 */ /* 0x001fe20000000010 */
[----:B--2---:R-:W-:Y:S01]  /*23b0*/  STS.64 [R45.X8], R10 ;  /* 0x0000000a2d007388 */ /* 0x004fe20000008a00 */
[----:B------:R-:W-:-:S06]  /*23c0*/  NOP ;  /* 0x0000000000007918 */ /* 0x000fcc0000000000 */
[----:B------:R-:W0:Y:S02]  /*23d0*/  LDS.64 R24, [R45.X8] ;  /* 0x000000002d187984 */ /* 0x000e240000008a00 */
[----:B0-----:R-:W-:Y:S01]  /*23e0*/  HADD2.F32 R13, -RZ, R25.H0_H0 ;  /* 0x20000019ff0d7230 */ /* 0x001fe20000004100 */
[--C-:B------:R-:W-:Y:S02]  /*23f0*/  SHF.R.U64 R12, R24, 0x10, R25.reuse ;  /* 0x00000010180c7819 */ /* 0x100fe40000001219 */
[----:B------:R-:W-:Y:S02]  /*2400*/  SHF.R.U32.HI R0, RZ, 0x10, R25 ;  /* 0x00000010ff007819 */ /* 0x000fe40000011619 */
[--C-:B------:R-:W-:Y:S01]  /*2410*/  FADD.FTZ R23, R13, R50.reuse ;  /* 0x000000320d177221 */ /* 0x100fe20000010000 */
[----:B------:R-:W-:Y:S02]  /*2420*/  HADD2.F32 R11, -RZ, R12.H0_H0 ;  /* 0x2000000cff0b7230 */ /* 0x000fe40000004100 */
[----:B------:R-:W-:Y:S01]  /*2430*/  HADD2.F32 R13, -RZ, R24.H0_H0 ;  /* 0x20000018ff0d7230 */ /* 0x000fe20000004100 */
[----:B------:R-:W-:Y:S01]  /*2440*/  BAR.SYNC.DEFER_BLOCKING 0x0 ;  /* 0x0000000000007b1d */ /* 0x000fe20000010000 */
[----:B------:R-:W-:Y:S01]  /*2450*/  FSETP.GTU.FTZ.AND P2, PT, R23, 20, PT ;  /* 0x41a000001700780b */ /* 0x000fe20003f5c000 */
[----:B------:R-:W-:-:S02]  /*2460*/  FADD.FTZ R11, R11, R50 ;  /* 0x000000320b0b7221 */ /* 0x000fc40000010000 */
[--C-:B------:R-:W-:Y:S01]  /*2470*/  FADD.FTZ R10, R13, R50.reuse ;  /* 0x000000320d0a7221 */ /* 0x100fe20000010000 */
[----:B------:R-:W-:Y:S02]  /*2480*/  HADD2.F32 R13, -RZ, R0.H0_H0 ;  /* 0x20000000ff0d7230 */ /* 0x000fe40000004100 */
[----:B------:R-:W-:Y:S02]  /*2490*/  FSETP.GTU.FTZ.AND P1, PT, R11, 20, PT ;  /* 0x41a000000b00780b */ /* 0x000fe40003f3c000 */
[----:B------:R-:W-:Y:S01]  /*24a0*/  FSETP.GTU.FTZ.AND P0, PT, R10, 20, PT ;  /* 0x41a000000a00780b */ /* 0x000fe20003f1c000 */
[----:B------:R-:W-:-:S04]  /*24b0*/  FADD.FTZ R17, R13, R50 ;  /* 0x000000320d117221 */ /* 0x000fc80000010000 */
[----:B------:R-:W-:Y:S01]  /*24c0*/  @!P2 FMUL.FTZ R12, R23, -1.4426950216293334961 ;  /* 0xbfb8aa3b170ca820 */ /* 0x000fe20000410000 */
[----:B------:R-:W-:-:S05]  /*24d0*/  FSETP.GTU.FTZ.AND P3, PT, R17, 20, PT ;  /* 0x41a000001100780b */ /* 0x000fca0003f7c000 */
[----:B------:R-:W0:Y:S01]  /*24e0*/  @!P2 MUFU.EX2 R12, R12 ;  /* 0x0000000c000ca308 */ /* 0x000e220000000800 */
[----:B------:R-:W-:Y:S02]  /*24f0*/  @!P1 FMUL.FTZ R13, R11, -1.4426950216293334961 ;  /* 0xbfb8aa3b0b0d9820 */ /* 0x000fe40000410000 */
[----:B------:R-:W-:Y:S02]  /*2500*/  @!P0 FMUL.FTZ R0, R10, -1.4426950216293334961 ;  /* 0xbfb8aa3b0a008820 */ /* 0x000fe40000410000 */
[----:B------:R-:W-:-:S03]  /*2510*/  IMAD.WIDE.U32 R10, R14, 0x10000, RZ ;  /* 0x000100000e0a7825 */ /* 0x000fc600078e00ff */
[----:B------:R-:W2:Y:S01]  /*2520*/  @!P1 MUFU.EX2 R13, R13 ;  /* 0x0000000d000d9308 */ /* 0x000ea20000000800 */
[----:B------:R-:W-:Y:S01]  /*2530*/  @!P3 FMUL.FTZ R18, R17, -1.4426950216293334961 ;  /* 0xbfb8aa3b1112b820 */ /* 0x000fe20000410000 */
[----:B------:R-:W-:Y:S02]  /*2540*/  LOP3.LUT R15, R15, R11, RZ, 0xfc, !PT ;  /* 0x0000000b0f0f7212 */ /* 0x000fe400078efcff */
[----:B-1----:R-:W-:-:S04]  /*2550*/  LOP3.LUT R14, R10, R19, RZ, 0xfc, !PT ;  /* 0x000000130a0e7212 */ /* 0x002fc800078efcff */
[----:B------:R-:W1:Y:S01]  /*2560*/  @!P0 MUFU.EX2 R0, R0 ;  /* 0x0000000000008308 */ /* 0x000e620000000800 */
[----:B0-----:R-:W-:Y:S01]  /*2570*/  @!P2 FADD.FTZ R17, R12, 1 ;  /* 0x3f8000000c11a421 */ /* 0x001fe20000010000 */
[----:B------:R0:W-:Y:S06]  /*2580*/  STS.64 [R45.X8], R14 ;  /* 0x0000000e2d007388 */ /* 0x0001ec0000008a00 */
[----:B------:R-:W3:Y:S01]  /*2590*/  @!P3 MUFU.EX2 R18, R18 ;  /* 0x000000120012b308 */ /* 0x000ee20000000800 */
[----:B--2---:R-:W-:-:S07]  /*25a0*/  @!P1 FADD.FTZ R16, R13, 1 ;  /* 0x3f8000000d109421 */ /* 0x004fce0000010000 */
[----:B------:R-:W2:Y:S01]  /*25b0*/  @!P2 MUFU.RCP R17, R17 ;  /* 0x000000110011a308 */ /* 0x000ea20000001000 */
[----:B-1----:R-:W-:Y:S01]  /*25c0*/  @!P0 FADD.FTZ R12, R0, 1 ;  /* 0x3f800000000c8421 */ /* 0x002fe20000010000 */
[----:B------:R-:W-:-:S04]  /*25d0*/  IADD3 R0, R33, -0x1, RZ ;  /* 0xffffffff21007810 */ /* 0x000fc80007ffe0ff */
[----:B------:R-:W-:Y:S02]  /*25e0*/  SHF.L.U32 R10, R0, 0x7, RZ ;  /* 0x00000007000a7819 */ /* 0x000fe400000006ff */
[----:B------:R-:W1:Y:S01]  /*25f0*/  @!P1 MUFU.RCP R16, R16 ;  /* 0x0000001000109308 */ /* 0x000e620000001000 */
[----:B---3--:R-:W-:Y:S01]  /*2600*/  @!P3 FADD.FTZ R18, R18, 1 ;  /* 0x3f8000001212b421 */ /* 0x008fe20000010000 */
[----:B------:R-:W-:-:S05]  /*2610*/  SHF.R.S32.HI R11, RZ, 0x1f, R10 ;  /* 0x0000001fff0b7819 */ /* 0x000fca000001140a */
[----:B0-----:R-:W-:Y:S01]  /*2620*/  IMAD.WIDE.U32 R14, R48, c[0x0][0x2d8], R10 ;  /* 0x0000b600300e7a25 */ /* 0x001fe200078e000a */
[----:B------:R0:W3:Y:S01]  /*2630*/  @!P0 MUFU.RCP R23, R12 ;  /* 0x0000000c00178308 */ /* 0x0000e20000001000 */
[----:B------:R-:W-:-:S06]  /*2640*/  NOP ;  /* 0x0000000000007918 */ /* 0x000fcc0000000000 */
[----:B--2---:R-:W-:Y:S01]  /*2650*/  @!P2 FMUL.FTZ R22, R22, R17 ;  /* 0x000000111616a220 */ /* 0x004fe20000410000 */
[----:B------:R-:W2:Y:S01]  /*2660*/  @!P3 MUFU.RCP R25, R18 ;  /* 0x000000120019b308 */ /* 0x000ea20000001000 */
[----:B0-----:R-:W0:Y:S01]  /*2670*/  LDS.64 R12, [R45.X8] ;  /* 0x000000002d0c7984 */ /* 0x001e220000008a00 */
[----:B------:R-:W-:Y:S01]  /*2680*/  IMAD R17, R46, c[0x0][0x2d8], RZ ;  /* 0x0000b6002e117a24 */ /* 0x000fe200078e02ff */
[----:B------:R-:W-:Y:S01]  /*2690*/  IADD3 R40, P2, R40, -0x100, RZ ;  /* 0xffffff0028287810 */ /* 0x000fe20007f5e0ff */
[----:B-1----:R-:W-:Y:S01]  /*26a0*/  @!P1 FMUL.FTZ R21, R21, R16 ;  /* 0x0000001015159220 */ /* 0x002fe20000410000 */
[----:B------:R-:W-:Y:S01]  /*26b0*/  IADD3 R36, P1, R36, -0x100, RZ ;  /* 0xffffff0024247810 */ /* 0x000fe20007f3e0ff */
[----:B------:R-:W-:Y:S01]  /*26c0*/  IMAD R27, R48, c[0x0][0x2dc], R17 ;  /* 0x0000b700301b7a24 */ /* 0x000fe200078e0211 */
[----:B------:R-:W-:Y:S01]  /*26d0*/  IADD3.X R39, R39, -0x1, RZ, P2, !PT ;  /* 0xffffffff27277810 */ /* 0x000fe200017fe4ff */
[----:B------:R-:W-:Y:S01]  /*26e0*/  IMAD R16, R54, c[0x0][0x2e0], RZ ;  /* 0x0000b80036107a24 */ /* 0x000fe200078e02ff */
[----:B------:R-:W1:Y:S01]  /*26f0*/  F2F.F16.F32 R17, R21 ;  /* 0x0000001500117304 */ /* 0x000e620000200800 */
[----:B---3--:R-:W-:Y:S01]  /*2700*/  @!P0 FMUL.FTZ R20, R20, R23 ;  /* 0x0000001714148220 */ /* 0x008fe20000410000 */
[----:B------:R-:W-:Y:S01]  /*2710*/  IADD3 R15, R15, R27, RZ ;  /* 0x0000001b0f0f7210 */ /* 0x000fe20007ffe0ff */
[----:B------:R-:W-:Y:S01]  /*2720*/  IMAD.WIDE.U32 R10, R48, c[0x0][0x2f8], R10 ;  /* 0x0000be00300a7a25 */ /* 0x000fe200078e000a */
[----:B------:R-:W-:-:S03]  /*2730*/  IADD3.X R35, R35, -0x1, RZ, P1, !PT ;  /* 0xffffffff23237810 */ /* 0x000fc60000ffe4ff */
[----:B--2---:R-:W-:Y:S01]  /*2740*/  @!P3 FMUL.FTZ R64, R64, R25 ;  /* 0x000000194040b220 */ /* 0x004fe20000410000 */
[----:B------:R-:W-:Y:S01]  /*2750*/  F2F.F16.F32 R19, R22 ;  /* 0x0000001600137304 */ /* 0x000fe20000200800 */
[----:B------:R-:W-:Y:S01]  /*2760*/  IMAD R25, R55, c[0x0][0x2e4], R16 ;  /* 0x0000b90037197a24 */ /* 0x000fe200078e0210 */
[----:B------:R-:W-:Y:S01]  /*2770*/  ISETP.GT.AND P3, PT, R33, 0x1, PT ;  /* 0x000000012100780c */ /* 0x000fe20003f64270 */
[----:B------:R-:W-:Y:S01]  /*2780*/  IMAD.WIDE.U32 R14, R55, c[0x0][0x2e0], R14 ;  /* 0x0000b800370e7a25 */ /* 0x000fe200078e000e */
[----:B------:R-:W-:-:S04]  /*2790*/  MOV R33, R0 ;  /* 0x0000000000217202 */ /* 0x000fc80000000f00 */
[----:B------:R-:W-:Y:S01]  /*27a0*/  IADD3 R15, R15, R25, RZ ;  /* 0x000000190f0f7210 */ /* 0x000fe20007ffe0ff */
[----:B------:R-:W2:Y:S01]  /*27b0*/  F2F.F16.F32 R18, R64 ;  /* 0x0000004000127304 */ /* 0x000ea20000200800 */
[C---:B------:R-:W-:Y:S02]  /*27c0*/  LEA R16, P0, R14.reuse, c[0x0][0x330], 0x1 ;  /* 0x0000cc000e107a11 */ /* 0x040fe400078008ff */
[----:B------:R-:W-:Y:S02]  /*27d0*/  SHF.L.U64.HI R25, R47, 0x3, R32 ;  /* 0x000000032f197819 */ /* 0x000fe40000010220 */
[----:B------:R-:W-:Y:S01]  /*27e0*/  LEA.HI.X R24, R14, c[0x0][0x334], R15, 0x1, P0 ;  /* 0x0000cd000e187a11 */ /* 0x000fe200000f0c0f */
[----:B-1----:R-:W-:Y:S01]  /*27f0*/  IMAD.WIDE.U32 R14, R17, 0x10000, RZ ;  /* 0x00010000110e7825 */ /* 0x002fe200078e00ff */
[----:B------:R-:W-:Y:S01]  /*2800*/  IADD3 R16, P0, R16, R26, RZ ;  /* 0x0000001a10107210 */ /* 0x000fe20007f1e0ff */
[----:B------:R1:W3:Y:S03]  /*2810*/  F2F.F16.F32 R23, R20 ;  /* 0x0000001400177304 */ /* 0x0002e60000200800 */
[----:B------:R-:W-:Y:S01]  /*2820*/  IADD3.X R17, R24, R25, RZ, P0, !PT ;  /* 0x0000001918117210 */ /* 0x000fe200007fe4ff */
[----:B------:R-:W-:-:S04]  /*2830*/  IMAD R24, R54, c[0x0][0x300], RZ ;  /* 0x0000c00036187a24 */ /* 0x000fc800078e02ff */
[----:B0-----:R0:W-:Y:S01]  /*2840*/  STG.E.64 [R16.64], R12 ;  /* 0x0000000c10007986 */ /* 0x0011e2000c101b06 */
[----:B--2---:R-:W-:Y:S01]  /*2850*/  PRMT R19, R19, 0x5410, R18 ;  /* 0x0000541013137816 */ /* 0x004fe20000000012 */
[----:B-1----:R-:W-:-:S03]  /*2860*/  FADD.FTZ R20, R20, R51 ;  /* 0x0000003314147221 */ /* 0x002fc60000010000 */
[----:B------:R-:W-:Y:S01]  /*2870*/  LOP3.LUT R19, R19, R15, RZ, 0xfc, !PT ;  /* 0x0000000f13137212 */ /* 0x000fe200078efcff */
[----:B------:R-:W-:Y:S01]  /*2880*/  FADD.FTZ R21, R20, R21 ;  /* 0x0000001514157221 */ /* 0x000fe20000010000 */
[----:B---3--:R-:W-:Y:S01]  /*2890*/  LOP3.LUT R18, R14, R23, RZ, 0xfc, !PT ;  /* 0x000000170e127212 */ /* 0x008fe200078efcff */
[----:B------:R-:W-:Y:S01]  /*28a0*/  BAR.SYNC.DEFER_BLOCKING 0x0 ;  /* 0x0000000000007b1d */ /* 0x000fe20000010000 */
[----:B------:R-:W-:Y:S02]  /*28b0*/  IMAD R23, R46, c[0x0][0x2f8], RZ ;  /* 0x0000be002e177a24 */ /* 0x000fe400078e02ff */
[----:B------:R-:W-:Y:S02]  /*28c0*/  FADD.FTZ R21, R21, R22 ;  /* 0x0000001615157221 */ /* 0x000fe40000010000 */
[----:B------:R-:W-:Y:S02]  /*28d0*/  IMAD R23, R48, c[0x0][0x2fc], R23 ;  /* 0x0000bf0030177a24 */ /* 0x000fe400078e0217 */
[----:B------:R-:W-:-:S03]  /*28e0*/  FADD.FTZ R51, R21, R64 ;  /* 0x0000004015337221 */ /* 0x000fc60000010000 */
[----:B------:R-:W-:Y:S01]  /*28f0*/  IADD3 R11, R11, R23, RZ ;  /* 0x000000170b0b7210 */ /* 0x000fe20007ffe0ff */
[----:B------:R-:W-:-:S04]  /*2900*/  IMAD R23, R55, c[0x0][0x304], R24 ;  /* 0x0000c10037177a24 */ /* 0x000fc800078e0218 */
[----:B------:R-:W-:-:S05]  /*2910*/  IMAD.WIDE.U32 R10, R55, c[0x0][0x300], R10 ;  /* 0x0000c000370a7a25 */ /* 0x000fca00078e000a */
[----:B0-----:R-:W-:Y:S02]  /*2920*/  IADD3 R13, R11, R23, RZ ;  /* 0x000000170b0d7210 */ /* 0x001fe40007ffe0ff */
[----:B------:R-:W-:Y:S01]  /*2930*/  LEA R11, P0, R10, c[0x0][0x340], 0x1 ;  /* 0x0000d0000a0b7a11 */ /* 0x000fe200078008ff */
[----:B------:R-:W-:Y:S01]  /*2940*/  STS.64 [R45.X8], R18 ;  /* 0x000000122d007388 */ /* 0x000fe20000008a00 */
[----:B------:R-:W-:-:S06]  /*2950*/  NOP ;  /* 0x0000000000007918 */ /* 0x000fcc0000000000 */
[----:B------:R-:W0:Y:S01]  /*2960*/  LDS.64 R14, [R45.X8] ;  /* 0x000000002d0e7984 */ /* 0x000e220000008a00 */
[----:B------:R-:W-:Y:S02]  /*2970*/  LEA.HI.X R12, R10, c[0x0][0x344], R13, 0x1, P0 ;  /* 0x0000d1000a0c7a11 */ /* 0x000fe400000f0c0d */
[----:B------:R-:W-:-:S04]  /*2980*/  IADD3 R10, P0, R11, R26, RZ ;  /* 0x0000001a0b0a7210 */ /* 0x000fc80007f1e0ff */
[----:B------:R-:W-:Y:S02]  /*2990*/  IADD3.X R11, R12, R25, RZ, P0, !PT ;  /* 0x000000190c0b7210 */ /* 0x000fe400007fe4ff */
[----:B------:R-:W-:-:S04]  /*29a0*/  IADD3 R38, P0, R38, -0x100, RZ ;  /* 0xffffff0026267810 */ /* 0x000fc80007f1e0ff */
[----:B------:R-:W-:Y:S01]  /*29b0*/  IADD3.X R37, R37, -0x1, RZ, P0, !PT ;  /* 0xffffffff25257810 */ /* 0x000fe200007fe4ff */
[----:B0-----:R0:W-:Y:S01]  /*29c0*/  STG.E.64 [R10.64], R14 ;  /* 0x0000000e0a007986 */ /* 0x0011e2000c101b06 */
[----:B------:R-:W-:Y:S01]  /*29d0*/  @!P3 CALL.REL.NOINC `(.L_x_8435) ;  /* 0x000000100000b944 */ /* 0x000fe20003c00000 */
[----:B------:R-:W-:Y:S05]  /*29e0*/  BRA `(.L_x_8450) ;  /* 0xffffdc4000007947 */ /* 0x000fea000383ffff */
.L_x_8435:
        /* <DEDUP_REMOVED lines=24> */
.L_x_8452:
[----:B0-----:R-:W-:Y:S05]  /*2b70*/  BSYNC B0 ;  /* 0x0000000000007941 */ /* 0x001fea0003800000 */
.L_x_8451:
        /* <DEDUP_REMOVED lines=23> */
.L_x_8454:
[----:B------:R-:W1:Y:S02]  /*2cf0*/  S2R R21, SR_TID.X ;  /* 0x0000000000157919 */ /* 0x000e640000002100 */
.L_x_8455:
[----:B0-----:R-:W-:Y:S05]  /*2d00*/  BSYNC B0 ;  /* 0x0000000000007941 */ /* 0x001fea0003800000 */
.L_x_8453:
[----:B-1----:R-:W-:-:S13]  /*2d10*/  ISETP.GE.AND P0, PT, R21, c[0x0][0x16c], PT ;  /* 0x00005b0015007a0c */ /* 0x002fda0003f06270 */
[----:B------:R-:W-:Y:S05]  /*2d20*/  @P0 EXIT ;  /* 0x000000000000094d */ /* 0x000fea0003800000 */
[C---:B------:R-:W-:Y:S02]  /*2d30*/  IMAD R0, R54.reuse, c[0x0][0x2c8], RZ ;  /* 0x0000b20036007a24 */ /* 0x040fe400078e02ff */
[C---:B------:R-:W-:Y:S02]  /*2d40*/  IMAD R12, R54.reuse, c[0x0][0x198], RZ ;  /* 0x00006600360c7a24 */ /* 0x040fe400078e02ff */
[C---:B------:R-:W-:Y:S02]  /*2d50*/  IMAD R10, R54.reuse, c[0x0][0x2a8], RZ ;  /* 0x0000aa00360a7a24 */ /* 0x040fe400078e02ff */
[----:B------:R-:W-:Y:S02]  /*2d60*/  IMAD R54, R54, c[0x0][0x288], RZ ;  /* 0x0000a20036367a24 */ /* 0x000fe400078e02ff */
[C---:B------:R-:W-:Y:S02]  /*2d70*/  IMAD R29, R55.reuse, c[0x0][0x2ac], R10 ;  /* 0x0000ab00371d7a24 */ /* 0x040fe400078e020a */
[----:B------:R-:W-:-:S04]  /*2d80*/  IMAD.WIDE.U32 R2, R55, c[0x0][0x2c8], RZ ;  /* 0x0000b20037027a25 */ /* 0x000fc800078e00ff */
[----:B------:R-:W-:-:S04]  /*2d90*/  IMAD.WIDE.U32 R6, R55, c[0x0][0x198], RZ ;  /* 0x0000660037067a25 */ /* 0x000fc800078e00ff */
[----:B------:R-:W-:-:S04]  /*2da0*/  IMAD.WIDE.U32 R8, R55, c[0x0][0x2a8], RZ ;  /* 0x0000aa0037087a25 */ /* 0x000fc800078e00ff */
[----:B------:R-:W-:Y:S01]  /*2db0*/  IMAD R31, R55, c[0x0][0x2cc], R0 ;  /* 0x0000b300371f7a24 */ /* 0x000fe200078e0200 */
[----:B------:R-:W-:Y:S01]  /*2dc0*/  IADD3 R29, R9, R29, RZ ;  /* 0x0000001d091d7210 */ /* 0x000fe20007ffe0ff */
[C---:B------:R-:W-:Y:S02]  /*2dd0*/  IMAD R13, R55.reuse, c[0x0][0x19c], R12 ;  /* 0x00006700370d7a24 */ /* 0x040fe400078e020c */
[----:B------:R-:W-:Y:S01]  /*2de0*/  IMAD R27, R55, c[0x0][0x28c], R54 ;  /* 0x0000a300371b7a24 */ /* 0x000fe200078e0236 */
[----:B------:R-:W-:Y:S01]  /*2df0*/  IADD3 R31, R3, R31, RZ ;  /* 0x0000001f031f7210 */ /* 0x000fe20007ffe0ff */
[----:B------:R-:W-:Y:S01]  /*2e00*/  IMAD.WIDE.U32 R10, R55, c[0x0][0x288], RZ ;  /* 0x0000a200370a7a25 */ /* 0x000fe200078e00ff */
[----:B------:R-:W-:-:S04]  /*2e10*/  IADD3 R37, R7, R13, RZ ;  /* 0x0000000d07257210 */ /* 0x000fc80007ffe0ff */
[----:B------:R-:W-:Y:S02]  /*2e20*/  IADD3 R27, R11, R27, RZ ;  /* 0x0000001b0b1b7210 */ /* 0x000fe40007ffe0ff */
.L_x_8456:
        /* <DEDUP_REMOVED lines=54> */
.L_x_8457:
        /* <DEDUP_REMOVED lines=15> */
.L_x_9150:


//--------------------- .text._Z25selective_scan_bwd_kernelI32Selective_Scan_bwd_kernel_traitsILi32ELi4ELb1ELb0ELb0ELb1ELb1EN3c104HalfEfEEv12SSMParamsBwd --------------------------
	.section	.text._Z25selective_scan_bwd_kernelI32Selective_Scan_bwd_kernel_traitsILi32ELi4ELb1ELb0ELb0ELb1ELb1EN3c104HalfEfEEv12SSMParamsBwd,"ax",@progbits
	.sectioninfo	@"SHI_REGISTERS=95"
	.align	128
        .global         _Z25selective_scan_bwd_kernelI32Selective_Scan_bwd_kernel_traitsILi32ELi4ELb1ELb0ELb0ELb1ELb1EN3c104HalfEfEEv12SSMParamsBwd
        .type           _Z25selective_scan_bwd_kernelI32Selective_Scan_bwd_kernel_traitsILi32ELi4ELb1ELb0ELb0ELb1ELb1EN3c104HalfEfEEv12SSMParamsBwd,@function
        .size           _Z25selective_scan_bwd_kernelI32Selective_Scan_bwd_kernel_traitsILi32ELi4ELb1ELb0ELb0ELb1ELb1EN3c104HalfEfEEv12SSMParamsBwd,(.L_x_9151 - _Z25selective_scan_bwd_kernelI32Selective_Scan_bwd_kernel_traitsILi32ELi4ELb1ELb0ELb0ELb1ELb1EN3c104HalfEfEEv12SSMParamsBwd)
        .other          _Z25selective_scan_bwd_kernelI32Selective_Scan_bwd_kernel_traitsILi32ELi4ELb1ELb0ELb0ELb1ELb1EN3c104HalfEfEEv12SSMParamsBwd,@"STO_CUDA_ENTRY STV_DEFAULT"
_Z25selective_scan_bwd_kernelI32Selective_Scan_bwd_kernel_traitsILi32ELi4ELb1ELb0ELb0ELb1ELb1EN3c104HalfEfEEv12SSMParamsBwd:
.text._Z25selective_scan_bwd_kernelI32Selective_Scan_bwd_kernel_traitsILi32ELi4ELb1ELb0ELb0ELb1ELb1EN3c104HalfEfEEv12SSMParamsBwd:
        /* <DEDUP_REMOVED lines=15> */
[C---:B------:R-:W-:Y:S01]  /*00f0*/  @P1 LEA R6, P3, R0.reuse, c[0x0][0x250], 0x2 ;  /* 0x0000940000061a11 */ /* 0x040fe200078610ff */
[----:B------:R-:W-:Y:S01]  /*0100*/  IMAD R9, R21, c[0x0][0x1d4], R8 ;  /* 0x0000750015097a24 */ /* 0x000fe200078e0208 */
[--C-:B------:R-:W-:Y:S01]  /*0110*/  @P0 LEA.HI.X R5, R0, c[0x0][0x23c], R19.reuse, 0x2, P2 ;  /* 0x00008f0000050a11 */ /* 0x100fe200010f1413 */
[----:B------:R-:W-:Y:S01]  /*0120*/  IMAD R8, R22, c[0x0][0x1e0], RZ ;  /* 0x0000780016087a24 */ /* 0x000fe200078e02ff */
[----:B------:R-:W-:Y:S02]  /*0130*/  @P1 LEA.HI.X R7, R0, c[0x0][0x254], R19, 0x2, P3 ;  /* 0x0000950000071a11 */ /* 0x000fe400018f1413 */
[----:B------:R-:W-:Y:S01]  /*0140*/  IADD3 R3, R3, R9, RZ ;  /* 0x0000000903037210 */ /* 0x000fe20007ffe0ff */
[----:B------:R-:W-:Y:S01]  /*0150*/  IMAD R10, R22, c[0x0][0x278], RZ ;  /* 0x00009e00160a7a24 */ /* 0x000fe200078e02ff */
[----:B------:R-:W-:Y:S01]  /*0160*/  MOV R12, c[0x0][0x174] ;  /* 0x00005d00000c7a02 */ /* 0x000fe20000000f00 */
[----:B------:R0:W5:Y:S01]  /*0170*/  @P0 LDG.E R18, [R4.64] ;  /* 0x0000000604120981 */ /* 0x000162000c1e1900 */
[----:B------:R-:W-:-:S02]  /*0180*/  IMAD R15, R21, c[0x0][0x1e4], R8 ;  /* 0x00007900150f7a24 */ /* 0x000fc400078e0208 */
[----:B------:R-:W-:Y:S01]  /*0190*/  IMAD R13, R19, c[0x0][0x1d8], RZ ;  /* 0x00007600130d7a24 */ /* 0x000fe200078e02ff */
[----:B------:R1:W5:Y:S01]  /*01a0*/  @P1 LDG.E R20, [R6.64] ;  /* 0x0000000606141981 */ /* 0x000362000c1e1900 */
[----:B------:R-:W-:Y:S01]  /*01b0*/  IMAD.WIDE.U32 R2, R0, c[0x0][0x1d8], R2 ;  /* 0x0000760000027a25 */ /* 0x000fe200078e0002 */
[C---:B------:R-:W-:Y:S01]  /*01c0*/  LEA R9, R12.reuse, 0xffffff80, 0x7 ;  /* 0xffffff800c097811 */ /* 0x040fe200078e38ff */
[----:B------:R-:W-:Y:S01]  /*01d0*/  HFMA2.MMA R43, -RZ, RZ, 0, 0 ;  /* 0x00000000ff2b7435 */ /* 0x000fe200000001ff */
[----:B------:R-:W-:Y:S01]  /*01e0*/  ISETP.GE.AND P3, PT, R12, 0x1, PT ;  /* 0x000000010c00780c */ /* 0x000fe20003f66270 */
[C---:B------:R-:W-:Y:S01]  /*01f0*/  IMAD R17, R21.reuse, c[0x0][0x27c], R10 ;  /* 0x00009f0015117a24 */ /* 0x040fe200078e020a */
[----:B------:R-:W-:Y:S01]  /*0200*/  SHF.R.S32.HI R11, RZ, 0x1f, R9 ;  /* 0x0000001fff0b7819 */ /* 0x000fe20000011409 */
[----:B0-----:R-:W-:Y:S01]  /*0210*/  IMAD.WIDE.U32 R4, R21, c[0x0][0x1e0], RZ ;  /* 0x0000780015047a25 */ /* 0x001fe200078e00ff */
[----:B------:R-:W-:Y:S01]  /*0220*/  IADD3 R30, P0, R9, R2, RZ ;  /* 0x00000002091e7210 */ /* 0x000fe20007f1e0ff */
[----:B------:R-:W-:-:S02]  /*0230*/  HFMA2.MMA R23, -RZ, RZ, 0, 0 ;  /* 0x00000000ff177435 */ /* 0x000fc400000001ff */
[----:B-1----:R-:W-:Y:S01]  /*0240*/  IMAD.WIDE.U32 R6, R21, c[0x0][0x278], RZ ;  /* 0x00009e0015067a25 */ /* 0x002fe200078e00ff */
[----:B------:R-:W-:-:S03]  /*0250*/  IADD3 R5, R5, R15, RZ ;  /* 0x0000000f05057210 */ /* 0x000fc60007ffe0ff */
[C---:B------:R-:W-:Y:S01]  /*0260*/  IMAD R13, R0.reuse, c[0x0][0x1dc], R13 ;  /* 0x00007700000d7a24 */ /* 0x040fe200078e020d */
[----:B------:R-:W-:Y:S01]  /*0270*/  IADD3 R7, R7, R17, RZ ;  /* 0x0000001107077210 */ /* 0x000fe20007ffe0ff */
[C---:B------:R-:W-:Y:S02]  /*0280*/  IMAD R15, R19.reuse, c[0x0][0x1e8], RZ ;  /* 0x00007a00130f7a24 */ /* 0x040fe400078e02ff */
[----:B------:R-:W-:Y:S01]  /*0290*/  IMAD R17, R19, c[0x0][0x280], RZ ;  /* 0x0000a00013117a24 */ /* 0x000fe200078e02ff */
[----:B------:R-:W-:Y:S01]  /*02a0*/  IADD3.X R13, R11, R3, R13, P0, !PT ;  /* 0x000000030b0d7210 */ /* 0x000fe200007fe40d */
[----:B------:R-:W-:Y:S01]  /*02b0*/  IMAD.WIDE.U32 R2, R0, c[0x0][0x1e8], R4 ;  /* 0x00007a0000027a25 */ /* 0x000fe200078e0004 */
[----:B------:R-:W-:-:S03]  /*02c0*/  ISETP.NE.U32.AND P0, PT, RZ, c[0x0][0x260], PT ;  /* 0x00009800ff007a0c */ /* 0x000fc60003f05070 */
[C---:B------:R-:W-:Y:S01]  /*02d0*/  IMAD.WIDE.U32 R4, R0.reuse, c[0x0][0x280], R6 ;  /* 0x0000a00000047a25 */ /* 0x040fe200078e0006 */
[C---:B------:R-:W-:Y:S01]  /*02e0*/  IADD3 R33, P2, R9.reuse, R2, RZ ;  /* 0x0000000209217210 */ /* 0x040fe20007f5e0ff */
[----:B------:R-:W-:Y:S01]  /*02f0*/  CS2R R6, SRZ ;  /* 0x0000000000067805 */ /* 0x000fe2000001ff00 */
[----:B------:R-:W-:Y:S01]  /*0300*/  ISETP.NE.AND.EX P0, PT, RZ, c[0x0][0x264], PT, P0 ;  /* 0x00009900ff007a0c */ /* 0x000fe20003f05300 */
[C---:B------:R-:W-:Y:S01]  /*0310*/  IMAD R15, R0.reuse, c[0x0][0x1ec], R15 ;  /* 0x00007b00000f7a24 */ /* 0x040fe200078e020f */
[----:B------:R-:W-:Y:S01]  /*0320*/  IADD3 R9, P4, R9, R4, RZ ;  /* 0x0000000409097210 */ /* 0x000fe20007f9e0ff */
[----:B------:R-:W-:Y:S01]  /*0330*/  IMAD R17, R0, c[0x0][0x284], R17 ;  /* 0x0000a10000117a24 */ /* 0x000fe200078e0211 */
[C---:B------:R-:W-:Y:S02]  /*0340*/  LEA R4, P1, R30.reuse, c[0x0][0x240], 0x1 ;  /* 0x000090001e047a11 */ /* 0x040fe400078208ff */
[----:B------:R-:W-:Y:S01]  /*0350*/  IADD3.X R2, R11, R3, R15, P2, !PT ;  /* 0x000000030b027210 */ /* 0x000fe200017fe40f */
[----:B------:R-:W-:Y:S01]  /*0360*/  IMAD R3, R19, c[0x0][0x1b8], RZ ;  /* 0x00006e0013037a24 */ /* 0x000fe200078e02ff */
[----:B------:R-:W-:Y:S01]  /*0370*/  LEA.HI.X R30, R30, c[0x0][0x244], R13, 0x1, P1 ;  /* 0x000091001e1e7a11 */ /* 0x000fe200008f0c0d */
[----:B------:R-:W-:Y:S01]  /*0380*/  IMAD.WIDE.U32 R12, R0, c[0x0][0x1b8], RZ ;  /* 0x00006e00000c7a25 */ /* 0x000fe200078e00ff */
[----:B------:R-:W-:-:S02]  /*0390*/  ISETP.NE.U32.AND P1, PT, RZ, c[0x0][0x328], PT ;  /* 0x0000ca00ff007a0c */ /* 0x000fc40003f25070 */
[----:B------:R-:W-:Y:S01]  /*03a0*/  ISETP.NE.U32.AND P2, PT, RZ, c[0x0][0x348], PT ;  /* 0x0000d200ff007a0c */ /* 0x000fe20003f45070 */
[----:B------:R-:W-:Y:S01]  /*03b0*/  IMAD R3, R0, c[0x0][0x1bc], R3 ;  /* 0x00006f0000037a24 */ /* 0x000fe200078e0203 */
[----:B------:R-:W-:Y:S02]  /*03c0*/  IADD3.X R34, R11, R5, R17, P4, !PT ;  /* 0x000000050b227210 */ /* 0x000fe400027fe411 */
[C---:B------:R-:W-:Y:S02]  /*03d0*/  LEA R31, P4, R33.reuse, c[0x0][0x248], 0x1 ;  /* 0x00009200211f7a11 */ /* 0x040fe400078808ff */
[----:B------:R-:W-:Y:S02]  /*03e0*/  ISETP.NE.AND.EX P1, PT, RZ, c[0x0][0x32c], PT, P1 ;  /* 0x0000cb00ff007a0c */ /* 0x000fe40003f25310 */
[----:B------:R-:W-:Y:S02]  /*03f0*/  ISETP.NE.AND.EX P2, PT, RZ, c[0x0][0x34c], PT, P2 ;  /* 0x0000d300ff007a0c */ /* 0x000fe40003f45320 */
[----:B------:R-:W-:Y:S01]  /*0400*/  LEA.HI.X R33, R33, c[0x0][0x24c], R2, 0x1, P4 ;  /* 0x0000930021217a11 */ /* 0x000fe200020f0c02 */
[----:B------:R-:W-:Y:S01]  /*0410*/  @P0 IMAD R2, R21, c[0x0][0x164], R0 ;  /* 0x0000590015020a24 */ /* 0x000fe200078e0200 */
[----:B------:R-:W-:-:S02]  /*0420*/  LEA R32, P5, R9, c[0x0][0x308], 0x1 ;  /* 0x0000c20009207a11 */ /* 0x000fc400078a08ff */
[----:B------:R-:W-:Y:S01]  /*0430*/  @P0 MOV R11, 0x8 ;  /* 0x00000008000b0802 */ /* 0x000fe20000000f00 */
[----:B------:R-:W-:Y:S01]  /*0440*/  @P0 IMAD R2, R2, c[0x0][0x174], RZ ;  /* 0x00005d0002020a24 */ /* 0x000fe200078e02ff */
[----:B------:R-:W-:Y:S02]  /*0450*/  LEA.HI.X R34, R9, c[0x0][0x30c], R34, 0x1, P5 ;  /* 0x0000c30009227a11 */ /* 0x000fe400028f0c22 */
[----:B------:R-:W-:Y:S01]  /*0460*/  CS2R R8, SRZ ;  /* 0x0000000000087805 */ /* 0x000fe2000001ff00 */
[----:B------:R-:W-:Y:S01]  /*0470*/  @P0 IMAD R2, R2, c[0x0][0x16c], RZ ;  /* 0x00005b0002020a24 */ /* 0x000fe200078e02ff */
[C---:B------:R-:W-:Y:S02]  /*0480*/  @P1 LEA R8, P4, R0.reuse, c[0x0][0x328], 0x2 ;  /* 0x0000ca0000081a11 */ /* 0x040fe400078810ff */
[----:B------:R-:W-:Y:S01]  /*0490*/  @P2 LEA R6, P5, R0, c[0x0][0x348], 0x2 ;  /* 0x0000d20000062a11 */ /* 0x000fe200078a10ff */
[----:B------:R-:W-:Y:S01]  /*04a0*/  @P0 IMAD.WIDE R10, R2, R11, c[0x0][0x260] ;  /* 0x00009800020a0625 */ /* 0x000fe200078e020b */
[C-C-:B------:R-:W-:Y:S01]  /*04b0*/  @P1 LEA.HI.X R9, R0.reuse, c[0x0][0x32c], R19.reuse, 0x2, P4 ;  /* 0x0000cb0000091a11 */ /* 0x140fe200020f1413 */
[----:B------:R-:W-:Y:S01]  /*04c0*/  @!P0 CS2R R10, SRZ ;  /* 0x00000000000a8805 */ /* 0x000fe2000001ff00 */
[----:B------:R-:W-:-:S02]  /*04d0*/  @P2 LEA.HI.X R7, R0, c[0x0][0x34c], R19, 0x2, P5 ;  /* 0x0000d30000072a11 */ /* 0x000fc400028f1413 */
[----:B------:R-:W-:Y:S01]  /*04e0*/  IADD3 R25, R13, R3, RZ ;  /* 0x000000030d197210 */ /* 0x000fe20007ffe0ff */
[----:B------:R-:W-:Y:S05]  /*04f0*/  @!P3 BRA `(.L_x_8458) ;  /* 0x00002e200000b947 */ /* 0x000fea0003800000 */
[----:B------:R-:W0:Y:S01]  /*0500*/  S2R R24, SR_TID.X ;  /* 0x0000000000187919 */ /* 0x000e220000002100 */
[----:B------:R-:W-:Y:S01]  /*0510*/  IMAD R3, R19, c[0x0][0x198], RZ ;  /* 0x0000660013037a24 */ /* 0x000fe200078e02ff */
[----:B------:R-:W-:Y:S01]  /*0520*/  MOV R36, c[0x0][0x174] ;  /* 0x00005d0000247a02 */ /* 0x000fe20000000f00 */
[C---:B------:R-:W-:Y:S01]  /*0530*/  IMAD.WIDE.U32 R28, R0.reuse, c[0x0][0x198], RZ ;  /* 0x00006600001c7a25 */ /* 0x040fe200078e00ff */
[----:B------:R-:W1:Y:S01]  /*0540*/  S2R R26, SR_LANEID ;  /* 0x00000000001a7919 */ /* 0x000e620000000000 */
[----:B------:R-:W-:Y:S02]  /*0550*/  MOV R23, RZ ;  /* 0x000000ff00177202 */ /* 0x000fe40000000f00 */
[----:B------:R-:W-:Y:S01]  /*0560*/  IMAD R3, R0, c[0x0][0x19c], R3 ;  /* 0x0000670000037a24 */ /* 0x000fe200078e0203 */
[----:B------:R-:W-:Y:S02]  /*0570*/  LEA R27, P0, R28, c[0x0][0x228], 0x2 ;  /* 0x00008a001c1b7a11 */ /* 0x000fe400078010ff */
[----:B------:R-:W-:-:S02]  /*0580*/  MOV R43, RZ ;  /* 0x000000ff002b7202 */ /* 0x000fc40000000f00 */
[----:B------:R-:W-:Y:S02]  /*0590*/  IADD3 R3, R29, R3, RZ ;  /* 0x000000031d037210 */ /* 0x000fe40007ffe0ff */
[----:B------:R-:W-:Y:S02]  /*05a0*/  MOV R29, R4 ;  /* 0x00000004001d7202 */ /* 0x000fe40000000f00 */
[----:B------:R-:W-:Y:S02]  /*05b0*/  LEA.HI.X R28, R28, c[0x0][0x22c], R3, 0x2, P0 ;  /* 0x00008b001c1c7a11 */ /* 0x000fe400000f1403 */
[----:B------:R-:W-:-:S04]  /*05c0*/  LEA R35, P0, R12, c[0x0][0x230], 0x2 ;  /* 0x00008c000c237a11 */ /* 0x000fc800078010ff */
[----:B------:R-:W-:Y:S02]  /*05d0*/  LEA.HI.X R38, R12, c[0x0][0x234], R25, 0x2, P0 ;  /* 0x00008d000c267a11 */ /* 0x000fe400000f1419 */
[----:B0-----:R-:W-:Y:S02]  /*05e0*/  LOP3.LUT R67, R24, 0x1f, RZ, 0xc0, !PT ;  /* 0x0000001f18437812 */ /* 0x001fe400078ec0ff */
[----:B------:R-:W-:Y:S02]  /*05f0*/  SHF.R.S32.HI R37, RZ, 0x1f, R24 ;  /* 0x0000001fff257819 */ /* 0x000fe40000011418 */
.L_x_8474:
        /* <DEDUP_REMOVED lines=15> */
[----:B--2---:R-:W-:Y:S01]  /*06f0*/  STS.64 [R26.X8], R14 ;  /* 0x0000000e1a007388 */ /* 0x004fe20000008a00 */
[----:B------:R-:W-:-:S06]  /*0700*/  NOP ;  /* 0x0000000000007918 */ /* 0x000fcc0000000000 */
[----:B------:R-:W1:Y:S04]  /*0710*/  LDS.64 R16, [R26.X8] ;  /* 0x000000001a107984 */ /* 0x000e680000008a00 */
[----:B------:R-:W-:Y:S06]  /*0720*/  BAR.SYNC.DEFER_BLOCKING 0x0 ;  /* 0x0000000000007b1d */ /* 0x000fec0000010000 */
[----:B------:R-:W2:Y:S01]  /*0730*/  LDG.E.64 R40, [R40.64] ;  /* 0x0000000628287981 */ /* 0x000ea2000c1e1b00 */
[----:B------:R-:W-:Y:S01]  /*0740*/  IADD3 R56, R36, -0x1, RZ ;  /* 0xffffffff24387810 */ /* 0x000fe20007ffe0ff */
[----:B------:R-:W-:Y:S01]  /*0750*/  IMAD R42, R22, c[0x0][0x1f0], RZ ;  /* 0x00007c00162a7a24 */ /* 0x000fe200078e02ff */
[----:B------:R-:W-:Y:S01]  /*0760*/  BSSY B0, `(.L_x_8459) ;  /* 0x000003f000007945 */ /* 0x000fe20003800000 */
[----:B------:R-:W-:Y:S01]  /*0770*/  IMAD R47, R19, c[0x0][0x1f8], RZ ;  /* 0x00007e00132f7a24 */ /* 0x000fe200078e02ff */
[----:B0-----:R-:W-:Y:S01]  /*0780*/  SHF.L.U32 R2, R56, 0x7, RZ ;  /* 0x0000000738027819 */ /* 0x001fe200000006ff */
[----:B------:R-:W-:-:S02]  /*0790*/  IMAD R39, R21, c[0x0][0x1f4], R42 ;  /* 0x00007d0015277a24 */ /* 0x000fc400078e022a */
[----:B------:R-:W-:Y:S01]  /*07a0*/  IMAD R47, R0, c[0x0][0x1fc], R47 ;  /* 0x00007f00002f7a24 */ /* 0x000fe200078e022f */
[----:B------:R-:W-:Y:S02]  /*07b0*/  SHF.R.S32.HI R3, RZ, 0x1f, R2 ;  /* 0x0000001fff037819 */ /* 0x000fe40000011402 */
[----:B-1----:R-:W-:-:S03]  /*07c0*/  SHF.R.U64 R42, R16, 0x10, R17 ;  /* 0x00000010102a7819 */ /* 0x002fc60000001211 */
[----:B------:R-:W-:-:S05]  /*07d0*/  IMAD.WIDE.U32 R44, R21, c[0x0][0x1f0], R2 ;  /* 0x00007c00152c7a25 */ /* 0x000fca00078e0002 */
[----:B------:R-:W-:Y:S01]  /*07e0*/  IADD3 R45, R45, R39, RZ ;  /* 0x000000272d2d7210 */ /* 0x000fe20007ffe0ff */
[----:B------:R-:W-:-:S04]  /*07f0*/  HADD2.F32 R39, -RZ, R16.H0_H0 ;  /* 0x20000010ff277230 */ /* 0x000fc80000004100 */
[----:B------:R-:W-:-:S04]  /*0800*/  IMAD.WIDE.U32 R44, R0, c[0x0][0x1f8], R44 ;  /* 0x00007e00002c7a25 */ /* 0x000fc800078e002c */
[----:B-----5:R-:W-:Y:S01]  /*0810*/  FADD.FTZ R39, R39, R20 ;  /* 0x0000001427277221 */ /* 0x020fe20000010000 */
[----:B------:R-:W-:Y:S02]  /*0820*/  IADD3 R51, R45, R47, RZ ;  /* 0x0000002f2d337210 */ /* 0x000fe40007ffe0ff */
[----:B------:R-:W-:Y:S01]  /*0830*/  SHF.R.U32.HI R45, RZ, 0x10, R17 ;  /* 0x00000010ff2d7819 */ /* 0x000fe20000011611 */
[----:B------:R-:W-:Y:S01]  /*0840*/  HADD2.F32 R17, -RZ, R17.H0_H0 ;  /* 0x20000011ff117230 */ /* 0x000fe20000004100 */
[----:B------:R-:W-:Y:S02]  /*0850*/  FSETP.GTU.FTZ.AND P3, PT, R39, 20, PT ;  /* 0x41a000002700780b */ /* 0x000fe40003f7c000 */
[----:B------:R-:W-:Y:S01]  /*0860*/  LEA R47, P0, R44, c[0x0][0x268], 0x1 ;  /* 0x00009a002c2f7a11 */ /* 0x000fe200078008ff */
[----:B------:R-:W-:-:S03]  /*0870*/  HADD2.F32 R45, -RZ, R45.H0_H0 ;  /* 0x2000002dff2d7230 */ /* 0x000fc60000004100 */
[----:B------:R-:W-:Y:S02]  /*0880*/  LEA.HI.X R44, R44, c[0x0][0x26c], R51, 0x1, P0 ;  /* 0x00009b002c2c7a11 */ /* 0x000fe400000f0c33 */
[----:B------:R-:W-:Y:S01]  /*0890*/  IADD3 R16, P4, R47, R46, RZ ;  /* 0x0000002e2f107210 */ /* 0x000fe20007f9e0ff */
[----:B--2---:R0:W-:Y:S01]  /*08a0*/  STS.64 [R26.X8], R40 ;  /* 0x000000281a007388 */ /* 0x0041e20000008a00 */
[----:B------:R-:W-:-:S06]  /*08b0*/  NOP ;  /* 0x0000000000007918 */ /* 0x000fcc0000000000 */
[----:B------:R1:W2:Y:S01]  /*08c0*/  LDS.64 R14, [R26.X8] ;  /* 0x000000001a0e7984 */ /* 0x0002a20000008a00 */
[----:B0-----:R-:W-:Y:S01]  /*08d0*/  HADD2.F32 R41, -RZ, R42.H0_H0 ;  /* 0x2000002aff297230 */ /* 0x001fe20000004100 */
[--C-:B------:R-:W-:Y:S01]  /*08e0*/  FADD.FTZ R40, R17, R20.reuse ;  /* 0x0000001411287221 */ /* 0x100fe20000010000 */
[----:B------:R-:W-:Y:S01]  /*08f0*/  IADD3.X R17, R44, R49, RZ, P4, !PT ;  /* 0x000000312c117210 */ /* 0x000fe200027fe4ff */
[--C-:B------:R-:W-:Y:S02]  /*0900*/  FADD.FTZ R42, R45, R20.reuse ;  /* 0x000000142d2a7221 */ /* 0x100fe40000010000 */
[----:B------:R-:W-:Y:S01]  /*0910*/  FADD.FTZ R41, R41, R20 ;  /* 0x0000001429297221 */ /* 0x000fe20000010000 */
[----:B------:R-:W-:Y:S02]  /*0920*/  FSETP.GTU.FTZ.AND P0, PT, R40, 20, PT ;  /* 0x41a000002800780b */ /* 0x000fe40003f1c000 */
[----:B------:R-:W-:Y:S02]  /*0930*/  FSETP.GTU.FTZ.AND P2, PT, R42, 20, PT ;  /* 0x41a000002a00780b */ /* 0x000fe40003f5c000 */
[----:B------:R-:W-:Y:S01]  /*0940*/  FSETP.GTU.FTZ.AND P1, PT, R41, 20, PT ;  /* 0x41a000002900780b */ /* 0x000fe20003f3c000 */
[----:B------:R-:W-:Y:S07]  /*0950*/  @P3 BRA `(.L_x_8460) ;  /* 0x000001f000003947 */ /* 0x000fee0003800000 */
[----:B-1----:R-:W-:Y:S01]  /*0960*/  FMUL.FTZ R39, R39, 1.4426950216293334961 ;  /* 0x3fb8aa3b27277820 */ /* 0x002fe20000410000 */
        /* <DEDUP_REMOVED lines=30> */
.L_x_8460:
[----:B-1----:R-:W-:Y:S05]  /*0b50*/  BSYNC B0 ;  /* 0x0000000000007941 */ /* 0x002fea0003800000 */
.L_x_8459:
        /* <DEDUP_REMOVED lines=33> */
.L_x_8462:
[----:B------:R-:W-:Y:S05]  /*0d70*/  BSYNC B0 ;  /* 0x0000000000007941 */ /* 0x000fea0003800000 */
.L_x_8461:
        /* <DEDUP_REMOVED lines=33> */
.L_x_8464:
[----:B------:R-:W-:Y:S05]  /*0f90*/  BSYNC B0 ;  /* 0x0000000000007941 */ /* 0x000fea0003800000 */
.L_x_8463:
        /* <DEDUP_REMOVED lines=33> */
.L_x_8466:
[----:B------:R-:W-:Y:S05]  /*11b0*/  BSYNC B0 ;  /* 0x0000000000007941 */ /* 0x000fea0003800000 */
.L_x_8465:
[----:B------:R-:W-:Y:S06]  /*11c0*/  BAR.SYNC.DEFER_BLOCKING 0x0 ;  /* 0x0000000000007b1d */ /* 0x000fec0000010000 */
[----:B------:R-:W3:Y:S01]  /*11d0*/  LDG.E.64 R52, [R16.64] ;  /* 0x0000000610347981 */ /* 0x000ee2000c1e1b00 */
        /* <DEDUP_REMOVED lines=12> */
[----:B---3--:R0:W-:Y:S01]  /*12a0*/  STS.64 [R26.X8], R52 ;  /* 0x000000341a007388 */ /* 0x0081e20000008a00 */
[----:B------:R-:W-:-:S06]  /*12b0*/  NOP ;  /* 0x0000000000007918 */ /* 0x000fcc0000000000 */
[----:B------:R-:W1:Y:S04]  /*12c0*/  LDS.64 R44, [R26.X8] ;  /* 0x000000001a2c7984 */ /* 0x000e680000008a00 */
[----:B------:R-:W-:Y:S06]  /*12d0*/  BAR.SYNC.DEFER_BLOCKING 0x0 ;  /* 0x0000000000007b1d */ /* 0x000fec0000010000 */
[----:B------:R-:W3:Y:S01]  /*12e0*/  LDG.E.64 R54, [R54.64] ;  /* 0x0000000636367981 */ /* 0x000ee2000c1e1b00 */
[----:B0-2---:R-:W-:Y:S01]  /*12f0*/  HADD2.F32 R53, -RZ, R15.H0_H0 ;  /* 0x2000000fff357230 */ /* 0x005fe20000004100 */
[----:B------:R-:W-:Y:S01]  /*1300*/  SHF.R.U64 R61, R14, 0x10, R15 ;  /* 0x000000100e3d7819 */ /* 0x000fe2000000120f */
[----:B------:R-:W-:Y:S01]  /*1310*/  HADD2.F32 R66, -RZ, R14.H0_H0 ;  /* 0x2000000eff427230 */ /* 0x000fe20000004100 */
[----:B------:R-:W-:-:S03]  /*1320*/  IMAD R69, R19, c[0x0][0x2f0], RZ ;  /* 0x0000bc0013457a24 */ /* 0x000fc600078e02ff */
[----:B------:R-:W-:Y:S02]  /*1330*/  HADD2.F32 R61, -RZ, R61.H0_H0 ;  /* 0x2000003dff3d7230 */ /* 0x000fe40000004100 */
[----:B-1----:R-:W-:Y:S01]  /*1340*/  HADD2.F32 R51, -RZ, R45.H0_H0 ;  /* 0x2000002dff337230 */ /* 0x002fe20000004100 */
[--C-:B------:R-:W-:Y:S01]  /*1350*/  SHF.R.U32.HI R47, RZ, 0x10, R45.reuse ;  /* 0x00000010ff2f7819 */ /* 0x100fe2000001162d */
[----:B------:R-:W-:Y:S01]  /*1360*/  HADD2.F32 R57, -RZ, R44.H0_H0 ;  /* 0x2000002cff397230 */ /* 0x000fe20000004100 */
[----:B------:R-:W-:Y:S02]  /*1370*/  SHF.R.U64 R48, R44, 0x10, R45 ;  /* 0x000000102c307819 */ /* 0x000fe4000000122d */
[----:B------:R-:W-:Y:S01]  /*1380*/  FMUL.FTZ R50, R51, -1.4426950216293334961 ;  /* 0xbfb8aa3b33327820 */ /* 0x000fe20000410000 */
[----:B------:R-:W-:Y:S01]  /*1390*/  HADD2.F32 R47, -RZ, R47.H0_H0 ;  /* 0x2000002fff2f7230 */ /* 0x000fe20000004100 */
[----:B------:R-:W-:Y:S01]  /*13a0*/  FMUL.FTZ R44, R57, -1.4426950216293334961 ;  /* 0xbfb8aa3b392c7820 */ /* 0x000fe20000410000 */
[----:B------:R-:W-:-:S03]  /*13b0*/  HADD2.F32 R48, -RZ, R48.H0_H0 ;  /* 0x20000030ff307230 */ /* 0x000fc60000004100 */
[----:B------:R-:W0:Y:S01]  /*13c0*/  MUFU.EX2 R50, R50 ;  /* 0x0000003200327308 */ /* 0x000e220000000800 */
[----:B------:R-:W-:Y:S02]  /*13d0*/  FMUL.FTZ R52, R47, -1.4426950216293334961 ;  /* 0xbfb8aa3b2f347820 */ /* 0x000fe40000410000 */
[----:B------:R-:W-:-:S05]  /*13e0*/  FMUL.FTZ R45, R48, -1.4426950216293334961 ;  /* 0xbfb8aa3b302d7820 */ /* 0x000fca0000410000 */
[----:B------:R-:W1:Y:S08]  /*13f0*/  MUFU.EX2 R52, R52 ;  /* 0x0000003400347308 */ /* 0x000e700000000800 */
[----:B------:R-:W2:Y:S01]  /*1400*/  MUFU.EX2 R45, R45 ;  /* 0x0000002d002d7308 */ /* 0x000ea20000000800 */
[----:B0-----:R-:W-:-:S07]  /*1410*/  FADD.FTZ R60, R50, 1 ;  /* 0x3f800000323c7421 */ /* 0x001fce0000010000 */
[----:B------:R-:W-:Y:S01]  /*1420*/  MUFU.RCP R60, R60 ;  /* 0x0000003c003c7308 */ /* 0x000fe20000001000 */
[----:B-1----:R-:W-:-:S07]  /*1430*/  FADD.FTZ R58, R52, 1 ;  /* 0x3f800000343a7421 */ /* 0x002fce0000010000 */
[----:B------:R-:W0:Y:S01]  /*1440*/  MUFU.EX2 R44, R44 ;  /* 0x0000002c002c7308 */ /* 0x000e220000000800 */
[----:B--2---:R-:W-:-:S07]  /*1450*/  FADD.FTZ R59, R45, 1 ;  /* 0x3f8000002d3b7421 */ /* 0x004fce0000010000 */
[----:B------:R-:W1:Y:S08]  /*1460*/  MUFU.RCP R58, R58 ;  /* 0x0000003a003a7308 */ /* 0x000e700000001000 */
[----:B------:R-:W-:Y:S01]  /*1470*/  MUFU.RCP R59, R59 ;  /* 0x0000003b003b7308 */ /* 0x000fe20000001000 */
[----:B0-----:R-:W-:-:S07]  /*1480*/  FADD.FTZ R44, R44, 1 ;  /* 0x3f8000002c2c7421 */ /* 0x001fce0000010000 */
[----:B------:R-:W0:Y:S01]  /*1490*/  MUFU.RCP R62, R44 ;  /* 0x0000002c003e7308 */ /* 0x000e220000001000 */
[----:B-1----:R-:W-:-:S04]  /*14a0*/  FADD.FTZ R64, -R58, 1 ;  /* 0x3f8000003a407421 */ /* 0x002fc80000010100 */
[----:B------:R-:W-:Y:S02]  /*14b0*/  FFMA.FTZ R64, R47, R64, 1 ;  /* 0x3f8000002f407423 */ /* 0x000fe40000010040 */
[----:B0-----:R-:W-:-:S04]  /*14c0*/  FADD.FTZ R14, -R62, 1 ;  /* 0x3f8000003e0e7421 */ /* 0x001fc80000010100 */
[C---:B------:R-:W-:Y:S02]  /*14d0*/  FFMA.FTZ R14, R57.reuse, R14, 1 ;  /* 0x3f800000390e7423 */ /* 0x040fe4000001000e */
[----:B------:R-:W-:Y:S01]  /*14e0*/  FMUL.FTZ R57, R57, R62 ;  /* 0x0000003e39397220 */ /* 0x000fe20000410000 */
[----:B---3--:R0:W-:Y:S01]  /*14f0*/  STS.64 [R26.X8], R54 ;  /* 0x000000361a007388 */ /* 0x0081e20000008a00 */
[----:B------:R-:W-:-:S06]  /*1500*/  NOP ;  /* 0x0000000000007918 */ /* 0x000fcc0000000000 */
[----:B------:R-:W1:Y:S01]  /*1510*/  LDS.64 R16, [R26.X8] ;  /* 0x000000001a107984 */ /* 0x000e620000008a00 */
[----:B0-----:R-:W-:Y:S01]  /*1520*/  SHF.R.U32.HI R55, RZ, 0x10, R15 ;  /* 0x00000010ff377819 */ /* 0x001fe2000001160f */
[----:B------:R-:W-:-:S04]  /*1530*/  FADD.FTZ R54, -R60, 1 ;  /* 0x3f8000003c367421 */ /* 0x000fc80000010100 */
[----:B------:R-:W-:Y:S01]  /*1540*/  HADD2.F32 R55, -RZ, R55.H0_H0 ;  /* 0x20000037ff377230 */ /* 0x000fe20000004100 */
[C---:B------:R-:W-:Y:S02]  /*1550*/  FFMA.FTZ R54, R51.reuse, R54, 1 ;  /* 0x3f80000033367423 */ /* 0x040fe40000010036 */
[----:B------:R-:W-:Y:S01]  /*1560*/  FMUL.FTZ R51, R51, R60 ;  /* 0x0000003c33337220 */ /* 0x000fe20000410000 */
[----:B-1----:R-:W-:Y:S01]  /*1570*/  HADD2.F32 R50, -RZ, R17.H0_H0 ;  /* 0x20000011ff327230 */ /* 0x002fe20000004100 */
[--C-:B------:R-:W-:Y:S02]  /*1580*/  SHF.R.U32.HI R52, RZ, 0x10, R17.reuse ;  /* 0x00000010ff347819 */ /* 0x100fe40000011611 */
[----:B------:R-:W-:Y:S02]  /*1590*/  SHF.R.U64 R63, R16, 0x10, R17 ;  /* 0x00000010103f7819 */ /* 0x000fe40000001211 */
[----:B------:R-:W-:Y:S01]  /*15a0*/  FMUL.FTZ R15, R53, R50 ;  /* 0x00000032350f7220 */ /* 0x000fe20000410000 */
[----:B------:R-:W-:-:S03]  /*15b0*/  HADD2.F32 R52, -RZ, R52.H0_H0 ;  /* 0x20000034ff347230 */ /* 0x000fc60000004100 */
[----:B------:R-:W-:Y:S02]  /*15c0*/  FMUL.FTZ R15, R60, R15 ;  /* 0x0000000f3c0f7220 */ /* 0x000fe40000410000 */
[----:B------:R-:W-:Y:S02]  /*15d0*/  FMUL.FTZ R17, R55, R52 ;  /* 0x0000003437117220 */ /* 0x000fe40000410000 */
[----:B------:R-:W-:Y:S01]  /*15e0*/  FMUL.FTZ R45, R15, R54 ;  /* 0x000000360f2d7220 */ /* 0x000fe20000410000 */
[----:B------:R-:W-:Y:S01]  /*15f0*/  HADD2.F32 R54, -RZ, R63.H0_H0 ;  /* 0x2000003fff367230 */ /* 0x000fe20000004100 */
[----:B------:R-:W-:Y:S01]  /*1600*/  FMUL.FTZ R17, R58, R17 ;  /* 0x000000113a117220 */ /* 0x000fe20000410000 */
[----:B------:R-:W-:Y:S01]  /*1610*/  HADD2.F32 R63, -RZ, R16.H0_H0 ;  /* 0x20000010ff3f7230 */ /* 0x000fe20000004100 */
[----:B------:R-:W-:Y:S02]  /*1620*/  FADD.FTZ R15, -R59, 1 ;  /* 0x3f8000003b0f7421 */ /* 0x000fe40000010100 */
[----:B------:R-:W-:Y:S01]  /*1630*/  FMUL.FTZ R44, R61, R54 ;  /* 0x000000363d2c7220 */ /* 0x000fe20000410000 */
[----:B------:R-:W-:Y:S01]  /*1640*/  F2F.F16.F32 R45, R45 ;  /* 0x0000002d002d7304 */ /* 0x000fe20000200800 */
[----:B------:R-:W-:-:S02]  /*1650*/  FMUL.FTZ R64, R17, R64 ;  /* 0x0000004011407220 */ /* 0x000fc40000410000 */
[----:B------:R-:W-:Y:S02]  /*1660*/  FFMA.FTZ R17, R48, R15, 1 ;  /* 0x3f80000030117423 */ /* 0x000fe4000001000f */
[----:B------:R-:W-:Y:S02]  /*1670*/  FMUL.FTZ R44, R59, R44 ;  /* 0x0000002c3b2c7220 */ /* 0x000fe40000410000 */
[----:B------:R-:W-:Y:S01]  /*1680*/  FMUL.FTZ R15, R66, R63 ;  /* 0x0000003f420f7220 */ /* 0x000fe20000410000 */
[----:B------:R-:W0:Y:S01]  /*1690*/  F2F.F16.F32 R64, R64 ;  /* 0x0000004000407304 */ /* 0x000e220000200800 */
[----:B------:R-:W-:Y:S02]  /*16a0*/  FMUL.FTZ R17, R44, R17 ;  /* 0x000000112c117220 */ /* 0x000fe40000410000 */
[----:B------:R-:W-:Y:S02]  /*16b0*/  FMUL.FTZ R15, R62, R15 ;  /* 0x0000000f3e0f7220 */ /* 0x000fe40000410000 */
[----:B------:R-:W-:-:S02]  /*16c0*/  FMUL.FTZ R59, R48, R59 ;  /* 0x0000003b303b7220 */ /* 0x000fc40000410000 */
[----:B------:R-:W-:Y:S01]  /*16d0*/  FMUL.FTZ R16, R15, R14 ;  /* 0x0000000e0f107220 */ /* 0x000fe20000410000 */
[----:B------:R-:W1:Y:S01]  /*16e0*/  F2F.F16.F32 R17, R17 ;  /* 0x0000001100117304 */ /* 0x000e620000200800 */
[----:B------:R-:W-:Y:S02]  /*16f0*/  FMUL.FTZ R58, R47, R58 ;  /* 0x0000003a2f3a7220 */ /* 0x000fe40000410000 */
[----:B------:R-:W-:-:S05]  /*1700*/  FMUL.FTZ R47, R53, R51 ;  /* 0x00000033352f7220 */ /* 0x000fca0000410000 */
[----:B------:R2:W3:Y:S01]  /*1710*/  F2F.F16.F32 R65, R16 ;  /* 0x0000001000417304 */ /* 0x0004e20000200800 */
[----:B0-----:R-:W-:Y:S01]  /*1720*/  PRMT R45, R45, 0x5410, R64 ;  /* 0x000054102d2d7816 */ /* 0x001fe20000000040 */
[----:B------:R-:W-:Y:S02]  /*1730*/  IMAD R64, R22, c[0x0][0x2e8], RZ ;  /* 0x0000ba0016407a24 */ /* 0x000fe400078e02ff */
[----:B-1----:R-:W-:-:S04]  /*1740*/  IMAD.WIDE.U32 R14, R17, 0x10000, RZ ;  /* 0x00010000110e7825 */ /* 0x002fc800078e00ff */
[----:B--2---:R-:W-:Y:S01]  /*1750*/  IMAD.WIDE.U32 R16, R21, c[0x0][0x2e8], R2 ;  /* 0x0000ba0015107a25 */ /* 0x004fe200078e0002 */
[----:B------:R-:W-:Y:S02]  /*1760*/  LOP3.LUT R45, R45, R15, RZ, 0xfc, !PT ;  /* 0x0000000f2d2d7212 */ /* 0x000fe400078efcff */
[----:B---3--:R-:W-:Y:S01]  /*1770*/  LOP3.LUT R44, R14, R65, RZ, 0xfc, !PT ;  /* 0x000000410e2c7212 */ /* 0x008fe200078efcff */
[----:B------:R-:W-:Y:S01]  /*1780*/  BAR.SYNC.DEFER_BLOCKING 0x0 ;  /* 0x0000000000007b1d */ /* 0x000fe20000010000 */
[----:B------:R-:W-:Y:S01]  /*1790*/  IMAD R65, R21, c[0x0][0x2ec], R64 ;  /* 0x0000bb0015417a24 */ /* 0x000fe200078e0240 */
[----:B------:R-:W-:-:S04]  /*17a0*/  SHF.R.U64 R64, R4, 0x10, R5 ;  /* 0x0000001004407819 */ /* 0x000fc80000001205 */
[----:B------:R-:W-:Y:S01]  /*17b0*/  IADD3 R17, R17, R65, RZ ;  /* 0x0000004111117210 */ /* 0x000fe20007ffe0ff */
[----:B------:R-:W-:-:S04]  /*17c0*/  IMAD R65, R0, c[0x0][0x2f4], R69 ;  /* 0x0000bd0000417a24 */ /* 0x000fc800078e0245 */
[----:B------:R-:W-:-:S05]  /*17d0*/  IMAD.WIDE.U32 R16, R0, c[0x0][0x2f0], R16 ;  /* 0x0000bc0000107a25 */ /* 0x000fca00078e0010 */
[----:B------:R-:W-:Y:S02]  /*17e0*/  IADD3 R65, R17, R65, RZ ;  /* 0x0000004111417210 */ /* 0x000fe40007ffe0ff */
[----:B------:R-:W-:-:S04]  /*17f0*/  LEA R17, P0, R16, c[0x0][0x338], 0x1 ;  /* 0x0000ce0010117a11 */ /* 0x000fc800078008ff */
[----:B------:R-:W-:Y:S01]  /*1800*/  LEA.HI.X R68, R16, c[0x0][0x33c], R65, 0x1, P0 ;  /* 0x0000cf0010447a11 */ /* 0x000fe200000f0c41 */
[----:B------:R0:W-:Y:S01]  /*1810*/  STS.64 [R26.X8], R44 ;  /* 0x0000002c1a007388 */ /* 0x0001e20000008a00 */
[----:B------:R-:W-:-:S06]  /*1820*/  NOP ;  /* 0x0000000000007918 */ /* 0x000fcc0000000000 */
[----:B------:R-:W1:Y:S01]  /*1830*/  LDS.64 R14, [R26.X8] ;  /* 0x000000001a0e7984 */ /* 0x000e620000008a00 */
[----:B------:R-:W-:Y:S02]  /*1840*/  IADD3 R16, P1, R17, R46, RZ ;  /* 0x0000002e11107210 */ /* 0x000fe40007f3e0ff */
[----:B------:R-:W-:Y:S02]  /*1850*/  ISETP.NE.U32.AND P0, PT, RZ, c[0x0][0x270], PT ;  /* 0x00009c00ff007a0c */ /* 0x000fe40003f05070 */
[----:B------:R-:W-:Y:S01]  /*1860*/  IADD3.X R17, R68, R49, RZ, P1, !PT ;  /* 0x0000003144117210 */ /* 0x000fe20000ffe4ff */
[----:B0-----:R-:W-:Y:S01]  /*1870*/  HADD2.F32 R45, -RZ, R4.H0_H0 ;  /* 0x20000004ff2d7230 */ /* 0x001fe20000004100 */
[----:B------:R-:W-:Y:S02]  /*1880*/  ISETP.NE.AND.EX P0, PT, RZ, c[0x0][0x274], PT, P0 ;  /* 0x00009d00ff007a0c */ /* 0x000fe40003f05300 */
[----:B------:R-:W-:-:S04]  /*1890*/  SHF.R.U32.HI R44, RZ, 0x10, R5 ;  /* 0x00000010ff2c7819 */ /* 0x000fc80000011605 */
[----:B------:R-:W-:Y:S01]  /*18a0*/  PRMT R64, R44, 0x5410, R64 ;  /* 0x000054102c407816 */ /* 0x000fe20000000040 */
[----:B------:R-:W-:-:S04]  /*18b0*/  FMUL.FTZ R44, R66, R57 ;  /* 0x00000039422c7220 */ /* 0x000fc80000410000 */
[----:B------:R-:W-:Y:S01]  /*18c0*/  FFMA.FTZ R48, R44, R45, R43 ;  /* 0x0000002d2c307223 */ /* 0x000fe2000001002b */
[----:B------:R-:W-:Y:S01]  /*18d0*/  HADD2.F32 R43, -RZ, R64.H1_H1 ;  /* 0x30000040ff2b7230 */ /* 0x000fe20000004100 */
[----:B------:R-:W-:Y:S01]  /*18e0*/  FMUL.FTZ R45, R61, R59 ;  /* 0x0000003b3d2d7220 */ /* 0x000fe20000410000 */
[----:B-1----:R0:W-:Y:S01]  /*18f0*/  STG.E.64 [R16.64], R14 ;  /* 0x0000000e10007986 */ /* 0x0021e2000c101b06 */
[----:B------:R-:W-:Y:S05]  /*1900*/  @!P0 BRA `(.L_x_8467) ;  /* 0x000001d000008947 */ /* 0x000fea0003800000 */
[----:B0-----:R-:W-:Y:S01]  /*1910*/  FMUL.FTZ R16, R51, R50 ;  /* 0x0000003233107220 */ /* 0x001fe20000410000 */
[----:B------:R-:W-:Y:S01]  /*1920*/  BAR.SYNC.DEFER_BLOCKING 0x0 ;  /* 0x0000000000007b1d */ /* 0x000fe20000010000 */
[----:B------:R-:W-:Y:S02]  /*1930*/  FMUL.FTZ R54, R59, R54 ;  /* 0x000000363b367220 */ /* 0x000fe40000410000 */
[----:B------:R-:W-:Y:S02]  /*1940*/  FMUL.FTZ R52, R58, R52 ;  /* 0x000000343a347220 */ /* 0x000fe40000410000 */
[----:B------:R-:W-:Y:S01]  /*1950*/  FMUL.FTZ R57, R57, R63 ;  /* 0x0000003f39397220 */ /* 0x000fe20000410000 */
[----:B------:R-:W0:Y:S08]  /*1960*/  F2F.F16.F32 R14, R54 ;  /* 0x00000036000e7304 */ /* 0x000e300000200800 */
[----:B------:R-:W-:Y:S08]  /*1970*/  F2F.F16.F32 R16, R16 ;  /* 0x0000001000107304 */ /* 0x000ff00000200800 */
[----:B------:R1:W2:Y:S01]  /*1980*/  F2F.F16.F32 R17, R52 ;  /* 0x0000003400117304 */ /* 0x0002a20000200800 */
[----:B0-----:R-:W-:-:S07]  /*1990*/  IMAD.WIDE.U32 R14, R14, 0x10000, RZ ;  /* 0x000100000e0e7825 */ /* 0x001fce00078e00ff */
[----:B------:R-:W0:Y:S01]  /*19a0*/  F2F.F16.F32 R57, R57 ;  /* 0x0000003900397304 */ /* 0x000e220000200800 */
[----:B-1----:R-:W-:-:S04]  /*19b0*/  IMAD R52, R22, c[0x0][0x210], RZ ;  /* 0x0000840016347a24 */ /* 0x002fc800078e02ff */
[----:B------:R-:W-:Y:S01]  /*19c0*/  IMAD R53, R21, c[0x0][0x214], R52 ;  /* 0x0000850015357a24 */ /* 0x000fe200078e0234 */
[----:B--2---:R-:W-:-:S04]  /*19d0*/  PRMT R17, R16, 0x5410, R17 ;  /* 0x0000541010117816 */ /* 0x004fc80000000011 */
[----:B------:R-:W-:Y:S01]  /*19e0*/  LOP3.LUT R51, R17, R15, RZ, 0xfc, !PT ;  /* 0x0000000f11337212 */ /* 0x000fe200078efcff */
[----:B------:R-:W-:Y:S01]  /*19f0*/  IMAD.WIDE.U32 R16, R21, c[0x0][0x210], R2 ;  /* 0x0000840015107a25 */ /* 0x000fe200078e0002 */
[----:B0-----:R-:W-:-:S03]  /*1a00*/  LOP3.LUT R50, R14, R57, RZ, 0xfc, !PT ;  /* 0x000000390e327212 */ /* 0x001fc600078efcff */
[----:B------:R-:W-:Y:S01]  /*1a10*/  IMAD R57, R19, c[0x0][0x218], RZ ;  /* 0x0000860013397a24 */ /* 0x000fe200078e02ff */
[----:B------:R-:W-:Y:S01]  /*1a20*/  IADD3 R17, R17, R53, RZ ;  /* 0x0000003511117210 */ /* 0x000fe20007ffe0ff */
[----:B------:R0:W-:Y:S01]  /*1a30*/  STS.64 [R26.X8], R50 ;  /* 0x000000321a007388 */ /* 0x0001e20000008a00 */
[----:B------:R-:W-:-:S06]  /*1a40*/  NOP ;  /* 0x0000000000007918 */ /* 0x000fcc0000000000 */
[----:B------:R-:W1:Y:S01]  /*1a50*/  LDS.64 R14, [R26.X8] ;  /* 0x000000001a0e7984 */ /* 0x000e620000008a00 */
[C---:B------:R-:W-:Y:S02]  /*1a60*/  IMAD R57, R0.reuse, c[0x0][0x21c], R57 ;  /* 0x0000870000397a24 */ /* 0x040fe400078e0239 */
[----:B------:R-:W-:-:S05]  /*1a70*/  IMAD.WIDE.U32 R16, R0, c[0x0][0x218], R16 ;  /* 0x0000860000107a25 */ /* 0x000fca00078e0010 */
[----:B0-----:R-:W-:Y:S02]  /*1a80*/  IADD3 R51, R17, R57, RZ ;  /* 0x0000003911337210 */ /* 0x001fe40007ffe0ff */
[----:B------:R-:W-:-:S04]  /*1a90*/  LEA R17, P0, R16, c[0x0][0x270], 0x1 ;  /* 0x00009c0010117a11 */ /* 0x000fc800078008ff */
[----:B------:R-:W-:Y:S02]  /*1aa0*/  LEA.HI.X R50, R16, c[0x0][0x274], R51, 0x1, P0 ;  /* 0x00009d0010327a11 */ /* 0x000fe400000f0c33 */
[----:B------:R-:W-:-:S04]  /*1ab0*/  IADD3 R16, P0, R17, R46, RZ ;  /* 0x0000002e11107210 */ /* 0x000fc80007f1e0ff */
[----:B------:R-:W-:-:S05]  /*1ac0*/  IADD3.X R17, R50, R49, RZ, P0, !PT ;  /* 0x0000003132117210 */ /* 0x000fca00007fe4ff */
[----:B-1----:R0:W-:Y:S04]  /*1ad0*/  STG.E.64 [R16.64], R14 ;  /* 0x0000000e10007986 */ /* 0x0021e8000c101b06 */
.L_x_8467:
[----:B0-----:R-:W-:Y:S01]  /*1ae0*/  MOV R15, c[0x0][0x16c] ;  /* 0x00005b00000f7a02 */ /* 0x001fe20000000f00 */
[----:B------:R-:W-:Y:S01]  /*1af0*/  HADD2.F32 R14, -RZ, R5.H0_H0 ;  /* 0x20000005ff0e7230 */ /* 0x000fe20000004100 */
[----:B------:R-:W-:Y:S01]  /*1b00*/  FFMA.FTZ R48, R45, R43, R48 ;  /* 0x0000002b2d307223 */ /* 0x000fe20000010030 */
[----:B------:R-:W-:Y:S01]  /*1b10*/  HADD2.F32 R64, -RZ, R64.H0_H0 ;  /* 0x20000040ff407230 */ /* 0x000fe20000004100 */
[----:B------:R-:W-:Y:S01]  /*1b20*/  ISETP.GE.AND P0, PT, R15, 0x1, PT ;  /* 0x000000010f00780c */ /* 0x000fe20003f06270 */
[----:B------:R-:W-:Y:S01]  /*1b30*/  FMUL.FTZ R55, R55, R58 ;  /* 0x0000003a37377220 */ /* 0x000fe20000410000 */
[----:B------:R-:W-:Y:S01]  /*1b40*/  BAR.SYNC.DEFER_BLOCKING 0x0 ;  /* 0x0000000000007b1d */ /* 0x000fe20000010000 */
        /* <DEDUP_REMOVED lines=10> */
[----:B------:R-:W-:Y:S01]  /*1bf0*/  IMAD R57, R19, c[0x0][0x180], RZ ;  /* 0x0000600013397a24 */ /* 0x000fe200078e02ff */
[----:B------:R-:W-:Y:S01]  /*1c00*/  IADD3 R17, R36, -0x2, RZ ;  /* 0xfffffffe24117810 */ /* 0x000fe20007ffe0ff */
[----:B------:R-:W-:Y:S01]  /*1c10*/  IMAD.WIDE.U32 R14, R0, c[0x0][0x180], RZ ;  /* 0x00006000000e7a25 */ /* 0x000fe200078e00ff */
[----:B------:R-:W-:Y:S01]  /*1c20*/  LEA.HI R16, R56, R56, RZ, 0x1 ;  /* 0x0000003838107211 */ /* 0x000fe200078f08ff */
[----:B------:R-:W-:Y:S01]  /*1c30*/  UMOV UR4, URZ ;  /* 0x0000003f00047c82 */ /* 0x000fe20008000000 */
[----:B------:R-:W-:Y:S01]  /*1c40*/  MOV R81, RZ ;  /* 0x000000ff00517202 */ /* 0x000fe20000000f00 */
[----:B------:R-:W-:Y:S01]  /*1c50*/  IMAD R59, R0, c[0x0][0x184], R57 ;  /* 0x00006100003b7a24 */ /* 0x000fe200078e0239 */
[----:B------:R-:W-:Y:S01]  /*1c60*/  LOP3.LUT R57, R16, 0xfffffe, RZ, 0xc0, !PT ;  /* 0x00fffffe10397812 */ /* 0x000fe200078ec0ff */
[----:B------:R-:W-:Y:S01]  /*1c70*/  IMAD R17, R17, c[0x0][0x16c], RZ ;  /* 0x00005b0011117a24 */ /* 0x000fe200078e02ff */
[----:B------:R-:W-:-:S02]  /*1c80*/  LEA R46, P0, R14, c[0x0][0x220], 0x2 ;  /* 0x000088000e2e7a11 */ /* 0x000fc400078010ff */
[----:B------:R-:W-:Y:S01]  /*1c90*/  IADD3 R15, R15, R59, RZ ;  /* 0x0000003b0f0f7210 */ /* 0x000fe20007ffe0ff */
[----:B------:R-:W-:Y:S01]  /*1ca0*/  IMAD.WIDE R16, R17, 0x8, R10 ;  /* 0x0000000811107825 */ /* 0x000fe200078e020a */
[----:B------:R-:W-:Y:S02]  /*1cb0*/  IADD3 R59, R56, -R57, RZ ;  /* 0x80000039383b7210 */ /* 0x000fe40007ffe0ff */
[----:B------:R-:W-:Y:S02]  /*1cc0*/  LEA.HI.X R57, R14, c[0x0][0x224], R15, 0x2, P0 ;  /* 0x000089000e397a11 */ /* 0x000fe400000f140f */
[----:B------:R-:W-:Y:S02]  /*1cd0*/  MOV R56, R16 ;  /* 0x0000001000387202 */ /* 0x000fe40000000f00 */
[----:B------:R-:W-:Y:S02]  /*1ce0*/  MOV R65, R17 ;  /* 0x0000001100417202 */ /* 0x000fe40000000f00 */
[----:B------:R-:W-:-:S02]  /*1cf0*/  MOV R58, RZ ;  /* 0x000000ff003a7202 */ /* 0x000fc40000000f00 */
[----:B------:R-:W-:Y:S02]  /*1d00*/  MOV R64, R27 ;  /* 0x0000001b00407202 */ /* 0x000fe40000000f00 */
[----:B------:R-:W-:Y:S02]  /*1d10*/  MOV R63, R28 ;  /* 0x0000001c003f7202 */ /* 0x000fe40000000f00 */
[----:B------:R-:W-:Y:S02]  /*1d20*/  MOV R62, R35 ;  /* 0x00000023003e7202 */ /* 0x000fe40000000f00 */
[----:B------:R-:W-:Y:S02]  /*1d30*/  MOV R61, R38 ;  /* 0x00000026003d7202 */ /* 0x000fe40000000f00 */
[----:B------:R-:W-:Y:S02]  /*1d40*/  MOV R60, RZ ;  /* 0x000000ff003c7202 */ /* 0x000fe40000000f00 */
[----:B------:R-:W-:-:S02]  /*1d50*/  SHF.L.U32 R59, R59, 0x8, RZ ;  /* 0x000000083b3b7819 */ /* 0x000fc400000006ff */
.L_x_8473:
        /* <DEDUP_REMOVED lines=56> */
.L_x_8470:
[----:B-1-3--:R-:W-:Y:S05]  /*20e0*/  BSYNC B0 ;  /* 0x0000000000007941 */ /* 0x00afea0003800000 */
.L_x_8469:
[----:B--2---:R-:W-:Y:S01]  /*20f0*/  FMUL.FTZ R73, R75, R85 ;  /* 0x000000554b497220 */ /* 0x004fe20000410000 */
[C---:B------:R-:W-:Y:S01]  /*2100*/  ISETP.NE.AND P3, PT, R67.reuse, 0x1f, PT ;  /* 0x0000001f4300780c */ /* 0x040fe20003f65270 */
[----:B------:R-:W-:Y:S01]  /*2110*/  FFMA.FTZ R89, R76, R72, R83 ;  /* 0x000000484c597223 */ /* 0x000fe20000010053 */
[----:B------:R-:W-:Y:S01]  /*2120*/  ISETP.GE.AND P0, PT, R26, 0x1, PT ;  /* 0x000000011a00780c */ /* 0x000fe20003f06270 */
[----:B------:R-:W-:Y:S01]  /*2130*/  FFMA.FTZ R16, R80, R82, R79 ;  /* 0x0000005250107223 */ /* 0x000fe2000001004f */
[----:B------:R-:W-:Y:S01]  /*2140*/  ISETP.GE.U32.AND P4, PT, R67, 0x18, PT ;  /* 0x000000184300780c */ /* 0x000fe20003f86070 */
[----:B------:R-:W-:Y:S01]  /*2150*/  FMUL.FTZ R87, R76, R73 ;  /* 0x000000494c577220 */ /* 0x000fe20000410000 */
[----:B------:R-:W-:Y:S01]  /*2160*/  BSSY B0, `(.L_x_8471) ;  /* 0x000009c000007945 */ /* 0x000fe20003800000 */
[----:B0-----:R-:W-:Y:S02]  /*2170*/  FMUL.FTZ R17, R77, R80 ;  /* 0x000000504d117220 */ /* 0x001fe40000410000 */
[----:B------:R-:W-:-:S02]  /*2180*/  FFMA.FTZ R73, R80, R89, R78 ;  /* 0x0000005950497223 */ /* 0x000fc4000001004e */
        /* <DEDUP_REMOVED lines=76> */
[-C--:B------:R-:W-:Y:S02]  /*2650*/  FMUL.FTZ R78, R77, R39.reuse ;  /* 0x000000274d4e7220 */ /* 0x080fe40000410000 */
[----:B------:R-:W-:Y:S02]  /*2660*/  FFMA.FTZ R84, R76, R82, R15 ;  /* 0x000000524c547223 */ /* 0x000fe4000001000f */
[----:B------:R-:W-:Y:S02]  /*2670*/  FFMA.FTZ R76, R70, -R39, R89 ;  /* 0x80000027464c7223 */ /* 0x000fe40000010059 */
[-C--:B------:R-:W-:Y:S02]  /*2680*/  FFMA.FTZ R87, R68, -R41.reuse, R82 ;  /* 0x8000002944577223 */ /* 0x080fe40000010052 */
[----:B------:R-:W-:Y:S02]  /*2690*/  FMUL.FTZ R80, R83, R41 ;  /* 0x0000002953507220 */ /* 0x000fe40000410000 */
[----:B------:R-:W-:-:S02]  /*26a0*/  FFMA.FTZ R15, R78, R76, RZ ;  /* 0x0000004c4e0f7223 */ /* 0x000fc400000100ff */
[----:B------:R-:W-:Y:S02]  /*26b0*/  FFMA.FTZ R14, R75, R84, R14 ;  /* 0x000000544b0e7223 */ /* 0x000fe4000001000e */
        /* <DEDUP_REMOVED lines=20> */
[----:B------:R-:W-:Y:S02]  /*2800*/  FFMA.FTZ R69, R69, R74, R82 ;  /* 0x0000004a45457223 */ /* 0x000fe40000010052 */
[----:B------:R-:W-:Y:S02]  /*2810*/  FMUL.FTZ R73, R76, R73 ;  /* 0x000000494c497220 */ /* 0x000fe40000410000 */
[----:B------:R-:W-:Y:S02]  /*2820*/  FADD.FTZ R48, R89, R48 ;  /* 0x0000003059307221 */ /* 0x000fe40000010000 */
[----:B------:R-:W-:Y:S02]  /*2830*/  FFMA.FTZ R73, R70, R77, R73 ;  /* 0x0000004d46497223 */ /* 0x000fe40000010049 */
[----:B------:R-:W-:Y:S02]  /*2840*/  FADD.FTZ R50, R79, R50 ;  /* 0x000000324f327221 */ /* 0x000fe40000010000 */
        /* <DEDUP_REMOVED lines=28> */
[----:B------:R-:W-:Y:S02]  /*2a10*/  FMUL.FTZ R72, R66, R83 ;  /* 0x0000005342487220 */ /* 0x000fe40000410000 */
[----:B------:R0:W-:Y:S01]  /*2a20*/  @!P1 STS.64 [0x118], R14 ;  /* 0x0001180eff009388 */ /* 0x0001e20000000a00 */
[----:B------:R-:W-:Y:S02]  /*2a30*/  FFMA.FTZ R71, R71, R85, R84 ;  /* 0x0000005547477223 */ /* 0x000fe40000010054 */
[----:B------:R-:W-:Y:S02]  /*2a40*/  FMUL.FTZ R72, R87, R72 ;  /* 0x0000004857487220 */ /* 0x000fe40000410000 */
[----:B------:R-:W-:-:S02]  /*2a50*/  FADD.FTZ R54, R71, R54 ;  /* 0x0000003647367221 */ /* 0x000fc40000010000 */
        /* <DEDUP_REMOVED lines=12> */
.L_x_8472:
[----:B0-----:R-:W-:Y:S05]  /*2b20*/  BSYNC B0 ;  /* 0x0000000000007941 */ /* 0x001fea0003800000 */
.L_x_8471:
        /* <DEDUP_REMOVED lines=20> */
.L_x_8468:
[----:B------:R-:W-:Y:S01]  /*2c70*/  BAR.SYNC.DEFER_BLOCKING 0x0 ;  /* 0x0000000000007b1d */ /* 0x000fe20000010000 */
[----:B------:R-:W-:-:S04]  /*2c80*/  LEA R4, P0, R24, R31, 0x3 ;  /* 0x0000001f18047211 */ /* 0x000fc800078018ff */
[----:B------:R-:W-:-:S06]  /*2c90*/  LEA.HI.X R5, R24, R33, R37, 0x3, P0 ;  /* 0x0000002118057211 */ /* 0x000fcc00000f1c25 */
[----:B------:R-:W2:Y:S01]  /*2ca0*/  LDG.E.64 R4, [R4.64] ;  /* 0x0000000604047981 */ /* 0x000ea2000c1e1b00 */
[----:B------:R-:W-:Y:S01]  /*2cb0*/  F2F.F16.F32 R49, R49 ;  /* 0x0000003100317304 */ /* 0x000fe20000200800 */
[----:B------:R-:W-:Y:S01]  /*2cc0*/  IMAD R42, R22, c[0x0][0x2d8], RZ ;  /* 0x0000b600162a7a24 */ /* 0x000fe200078e02ff */
[----:B------:R-:W-:-:S06]  /*2cd0*/  SHF.L.U32 R44, R24, 0x3, RZ ;  /* 0x00000003182c7819 */ /* 0x000fcc00000006ff */
[----:B------:R-:W-:Y:S08]  /*2ce0*/  F2F.F16.F32 R50, R50 ;  /* 0x0000003200327304 */ /* 0x000ff00000200800 */
[----:B------:R-:W0:Y:S08]  /*2cf0*/  F2F.F16.F32 R17, R48 ;  /* 0x0000003000117304 */ /* 0x000e300000200800 */
[----:B------:R-:W1:Y:S01]  /*2d00*/  F2F.F16.F32 R51, R51 ;  /* 0x0000003300337304 */ /* 0x000e620000200800 */
[----:B0-----:R-:W-:Y:S01]  /*2d10*/  PRMT R17, R50, 0x5410, R17 ;  /* 0x0000541032117816 */ /* 0x001fe20000000011 */
[----:B--2---:R-:W-:Y:S01]  /*2d20*/  STS.64 [R26.X8], R4 ;  /* 0x000000041a007388 */ /* 0x004fe20000008a00 */
[----:B------:R-:W-:-:S06]  /*2d30*/  NOP ;  /* 0x0000000000007918 */ /* 0x000fcc0000000000 */
[----:B------:R-:W0:Y:S02]  /*2d40*/  LDS.64 R40, [R26.X8] ;  /* 0x000000001a287984 */ /* 0x000e240000008a00 */
[--C-:B0-----:R-:W-:Y:S01]  /*2d50*/  SHF.R.U64 R16, R40, 0x10, R41.reuse ;  /* 0x0000001028107819 */ /* 0x101fe20000001229 */
[----:B------:R-:W-:Y:S01]  /*2d60*/  HADD2.F32 R15, -RZ, R41.H0_H0 ;  /* 0x20000029ff0f7230 */ /* 0x000fe20000004100 */
[----:B------:R-:W-:-:S03]  /*2d70*/  SHF.R.U32.HI R14, RZ, 0x10, R41 ;  /* 0x00000010ff0e7819 */ /* 0x000fc60000011629 */
[----:B------:R-:W-:Y:S01]  /*2d80*/  HADD2.F32 R5, -RZ, R16.H0_H0 ;  /* 0x20000010ff057230 */ /* 0x000fe20000004100 */
[----:B------:R-:W-:Y:S01]  /*2d90*/  FADD.FTZ R39, R15, R20 ;  /* 0x000000140f277221 */ /* 0x000fe20000010000 */
[----:B------:R-:W-:-:S03]  /*2da0*/  HADD2.F32 R15, -RZ, R40.H0_H0 ;  /* 0x20000028ff0f7230 */ /* 0x000fc60000004100 */
[--C-:B------:R-:W-:Y:S01]  /*2db0*/  FADD.FTZ R5, R5, R20.reuse ;  /* 0x0000001405057221 */ /* 0x100fe20000010000 */
[----:B------:R-:W-:Y:S01]  /*2dc0*/  BAR.SYNC.DEFER_BLOCKING 0x0 ;  /* 0x0000000000007b1d */ /* 0x000fe20000010000 */
[--C-:B------:R-:W-:Y:S01]  /*2dd0*/  FADD.FTZ R4, R15, R20.reuse ;  /* 0x000000140f047221 */ /* 0x100fe20000010000 */
[----:B------:R-:W-:Y:S01]  /*2de0*/  FSETP.GTU.FTZ.AND P2, PT, R39, 20, PT ;  /* 0x41a000002700780b */ /* 0x000fe20003f5c000 */
[----:B------:R-:W-:Y:S01]  /*2df0*/  HADD2.F32 R15, -RZ, R14.H0_H0 ;  /* 0x2000000eff0f7230 */ /* 0x000fe20000004100 */
[----:B------:R-:W-:Y:S02]  /*2e00*/  FSETP.GTU.FTZ.AND P1, PT, R5, 20, PT ;  /* 0x41a000000500780b */ /* 0x000fe40003f3c000 */
[----:B------:R-:W-:Y:S02]  /*2e10*/  FSETP.GTU.FTZ.AND P0, PT, R4, 20, PT ;  /* 0x41a000000400780b */ /* 0x000fe40003f1c000 */
[----:B------:R-:W-:-:S05]  /*2e20*/  FADD.FTZ R41, R15, R20 ;  /* 0x000000140f297221 */ /* 0x000fca0000010000 */
[----:B------:R-:W-:Y:S02]  /*2e30*/  FSETP.GTU.FTZ.AND P3, PT, R41, 20, PT ;  /* 0x41a000002900780b */ /* 0x000fe40003f7c000 */
[----:B------:R-:W-:Y:S02]  /*2e40*/  @!P2 FMUL.FTZ R15, R39, -1.4426950216293334961 ;  /* 0xbfb8aa3b270fa820 */ /* 0x000fe40000410000 */
[----:B------:R-:W-:Y:S02]  /*2e50*/  @!P1 FMUL.FTZ R39, R5, -1.4426950216293334961 ;  /* 0xbfb8aa3b05279820 */ /* 0x000fe40000410000 */
[----:B------:R-:W-:Y:S02]  /*2e60*/  @!P0 FMUL.FTZ R14, R4, -1.4426950216293334961 ;  /* 0xbfb8aa3b040e8820 */ /* 0x000fe40000410000 */
[----:B------:R-:W0:Y:S01]  /*2e70*/  @!P2 MUFU.EX2 R15, R15 ;  /* 0x0000000f000fa308 */ /* 0x000e220000000800 */
[----:B------:R-:W-:-:S04]  /*2e80*/  IMAD.WIDE.U32 R4, R49, 0x10000, RZ ;  /* 0x0001000031047825 */ /* 0x000fc800078e00ff */
[----:B------:R-:W-:Y:S01]  /*2e90*/  @!P3 FMUL.FTZ R41, R41, -1.4426950216293334961 ;  /* 0xbfb8aa3b2929b820 */ /* 0x000fe20000410000 */
[----:B------:R-:W-:Y:S02]  /*2ea0*/  LOP3.LUT R17, R17, R5, RZ, 0xfc, !PT ;  /* 0x0000000511117212 */ /* 0x000fe400078efcff */
[----:B------:R-:W2:Y:S01]  /*2eb0*/  @!P1 MUFU.EX2 R39, R39 ;  /* 0x0000002700279308 */ /* 0x000ea20000000800 */
[----:B-1----:R-:W-:-:S05]  /*2ec0*/  LOP3.LUT R16, R4, R51, RZ, 0xfc, !PT ;  /* 0x0000003304107212 */ /* 0x002fca00078efcff */
[----:B------:R1:W-:Y:S01]  /*2ed0*/  STS.64 [R26.X8], R16 ;  /* 0x000000101a007388 */ /* 0x0003e20000008a00 */
[----:B------:R-:W-:-:S06]  /*2ee0*/  NOP ;  /* 0x0000000000007918 */ /* 0x000fcc0000000000 */
[----:B------:R-:W3:Y:S01]  /*2ef0*/  @!P0 MUFU.EX2 R14, R14 ;  /* 0x0000000e000e8308 */ /* 0x000ee20000000800 */
[----:B0-----:R-:W-:Y:S01]  /*2f00*/  @!P2 FADD.FTZ R40, R15, 1 ;  /* 0x3f8000000f28a421 */ /* 0x001fe20000010000 */
[----:B------:R-:W0:Y:S01]  /*2f10*/  LDS.64 R4, [R26.X8] ;  /* 0x000000001a047984 */ /* 0x000e220000008a00 */
[----:B--2---:R-:W-:-:S05]  /*2f20*/  @!P1 FADD.FTZ R39, R39, 1 ;  /* 0x3f80000027279421 */ /* 0x004fca0000010000 */
[----:B------:R-:W2:Y:S01]  /*2f30*/  @!P3 MUFU.EX2 R41, R41 ;  /* 0x000000290029b308 */ /* 0x000ea20000000800 */
[----:B---3--:R-:W-:-:S07]  /*2f40*/  @!P0 FADD.FTZ R15, R14, 1 ;  /* 0x3f8000000e0f8421 */ /* 0x008fce0000010000 */
[----:B------:R-:W3:Y:S01]  /*2f50*/  @!P2 MUFU.RCP R47, R40 ;  /* 0x00000028002fa308 */ /* 0x000ee20000001000 */
[----:B--2---:R-:W-:-:S07]  /*2f60*/  @!P3 FADD.FTZ R41, R41, 1 ;  /* 0x3f8000002929b421 */ /* 0x004fce0000010000 */
[----:B------:R2:W4:Y:S08]  /*2f70*/  @!P1 MUFU.RCP R14, R39 ;  /* 0x00000027000e9308 */ /* 0x0005300000001000 */
[----:B------:R5:W0:Y:S01]  /*2f80*/  @!P0 MUFU.RCP R45, R15 ;  /* 0x0000000f002d8308 */ /* 0x000a220000001000 */
[----:B--2---:R-:W-:Y:S02]  /*2f90*/  IMAD R39, R21, c[0x0][0x2dc], R42 ;  /* 0x0000b70015277a24 */ /* 0x004fe400078e022a */
[----:B---3--:R-:W-:Y:S01]  /*2fa0*/  @!P2 FMUL.FTZ R54, R54, R47 ;  /* 0x0000002f3636a220 */ /* 0x008fe20000410000 */
[----:B------:R-:W-:-:S02]  /*2fb0*/  SHF.L.U64.HI R47, R24, 0x3, R37 ;  /* 0x00000003182f7819 */ /* 0x000fc40000010225 */
[----:B------:R-:W-:Y:S01]  /*2fc0*/  IADD3 R32, P2, R32, -0x100, RZ ;  /* 0xffffff0020207810 */ /* 0x000fe20007f5e0ff */
[----:B----4-:R-:W-:Y:S01]  /*2fd0*/  @!P1 FMUL.FTZ R53, R53, R14 ;  /* 0x0000000e35359220 */ /* 0x010fe20000410000 */
[----:B------:R-:W2:Y:S01]  /*2fe0*/  @!P3 MUFU.RCP R41, R41 ;  /* 0x000000290029b308 */ /* 0x000ea20000001000 */
[--C-:B-----5:R-:W-:Y:S01]  /*2ff0*/  IMAD.WIDE.U32 R14, R21, c[0x0][0x2d8], R2.reuse ;  /* 0x0000b600150e7a25 */ /* 0x120fe200078e0002 */
[----:B------:R-:W-:Y:S02]  /*3000*/  IADD3 R29, P1, R29, -0x100, RZ ;  /* 0xffffff001d1d7810 */ /* 0x000fe40007f3e0ff */
[----:B------:R-:W-:Y:S01]  /*3010*/  IADD3.X R34, R34, -0x1, RZ, P2, !PT ;  /* 0xffffffff22227810 */ /* 0x000fe200017fe4ff */
[----:B------:R-:W-:Y:S01]  /*3020*/  IMAD.WIDE.U32 R2, R21, c[0x0][0x2f8], R2 ;  /* 0x0000be0015027a25 */ /* 0x000fe200078e0002 */
[----:B------:R-:W-:Y:S02]  /*3030*/  IADD3 R15, R15, R39, RZ ;  /* 0x000000270f0f7210 */ /* 0x000fe40007ffe0ff */
[----:B-1----:R-:W1:Y:S01]  /*3040*/  F2F.F16.F32 R17, R53 ;  /* 0x0000003500117304 */ /* 0x002e620000200800 */
[----:B------:R-:W-:Y:S01]  /*3050*/  IMAD R39, R19, c[0x0][0x2e0], RZ ;  /* 0x0000b80013277a24 */ /* 0x000fe200078e02ff */
[----:B------:R-:W-:Y:S01]  /*3060*/  IADD3.X R30, R30, -0x1, RZ, P1, !PT ;  /* 0xffffffff1e1e7810 */ /* 0x000fe20000ffe4ff */
[----:B0-----:R-:W-:-:S02]  /*3070*/  @!P0 FMUL.FTZ R52, R52, R45 ;  /* 0x0000002d34348220 */ /* 0x001fc40000410000 */
[C---:B------:R-:W-:Y:S02]  /*3080*/  IMAD R45, R0.reuse, c[0x0][0x2e4], R39 ;  /* 0x0000b900002d7a24 */ /* 0x040fe400078e0227 */
[----:B------:R-:W-:Y:S01]  /*3090*/  IMAD.WIDE.U32 R14, R0, c[0x0][0x2e0], R14 ;  /* 0x0000b800000e7a25 */ /* 0x000fe200078e000e */
[----:B------:R-:W-:Y:S03]  /*30a0*/  F2F.F16.F32 R40, R54 ;  /* 0x0000003600287304 */ /* 0x000fe60000200800 */
[----:B--2---:R-:W-:Y:S01]  /*30b0*/  @!P3 FMUL.FTZ R58, R58, R41 ;  /* 0x000000293a3ab220 */ /* 0x004fe20000410000 */
[----:B------:R-:W-:Y:S01]  /*30c0*/  IADD3 R15, R15, R45, RZ ;  /* 0x0000002d0f0f7210 */ /* 0x000fe20007ffe0ff */
[----:B------:R-:W-:Y:S01]  /*30d0*/  IMAD R45, R19, c[0x0][0x300], RZ ;  /* 0x0000c000132d7a24 */ /* 0x000fe200078e02ff */
[----:B------:R-:W-:Y:S02]  /*30e0*/  LEA R16, P0, R14, c[0x0][0x330], 0x1 ;  /* 0x0000cc000e107a11 */ /* 0x000fe400078008ff */
[----:B------:R-:W0:Y:S01]  /*30f0*/  F2F.F16.F32 R41, R58 ;  /* 0x0000003a00297304 */ /* 0x000e220000200800 */
[----:B------:R-:W-:Y:S01]  /*3100*/  IMAD R45, R0, c[0x0][0x304], R45 ;  /* 0x0000c100002d7a24 */ /* 0x000fe200078e022d */
[----:B------:R-:W-:Y:S01]  /*3110*/  LEA.HI.X R42, R14, c[0x0][0x334], R15, 0x1, P0 ;  /* 0x0000cd000e2a7a11 */ /* 0x000fe200000f0c0f */
[----:B-1----:R-:W-:Y:S01]  /*3120*/  IMAD.WIDE.U32 R14, R17, 0x10000, RZ ;  /* 0x00010000110e7825 */ /* 0x002fe200078e00ff */
[----:B------:R-:W-:-:S02]  /*3130*/  IADD3 R16, P0, R16, R44, RZ ;  /* 0x0000002c10107210 */ /* 0x000fc40007f1e0ff */
[----:B------:R-:W-:Y:S02]  /*3140*/  ISETP.GT.AND P3, PT, R36, 0x1, PT ;  /* 0x000000012400780c */ /* 0x000fe40003f64270 */
[----:B------:R-:W-:Y:S01]  /*3150*/  IADD3.X R17, R42, R47, RZ, P0, !PT ;  /* 0x0000002f2a117210 */ /* 0x000fe200007fe4ff */
[----:B------:R1:W2:Y:S01]  /*3160*/  F2F.F16.F32 R39, R52 ;  /* 0x0000003400277304 */ /* 0x0002a20000200800 */
[----:B------:R-:W-:Y:S01]  /*3170*/  IMAD R42, R22, c[0x0][0x2f8], RZ ;  /* 0x0000be00162a7a24 */ /* 0x000fe200078e02ff */
[----:B------:R-:W-:Y:S02]  /*3180*/  IADD3 R36, R36, -0x1, RZ ;  /* 0xffffffff24247810 */ /* 0x000fe40007ffe0ff */
[----:B------:R3:W-:Y:S01]  /*3190*/  STG.E.64 [R16.64], R4 ;  /* 0x0000000410007986 */ /* 0x0007e2000c101b06 */
[----:B0-----:R-:W-:Y:S01]  /*31a0*/  PRMT R41, R40, 0x5410, R41 ;  /* 0x0000541028297816 */ /* 0x001fe20000000029 */
[----:B-1----:R-:W-:-:S03]  /*31b0*/  FADD.FTZ R52, R52, R23 ;  /* 0x0000001734347221 */ /* 0x002fc60000010000 */
[----:B------:R-:W-:Y:S01]  /*31c0*/  LOP3.LUT R41, R41, R15, RZ, 0xfc, !PT ;  /* 0x0000000f29297212 */ /* 0x000fe200078efcff */
[----:B------:R-:W-:Y:S01]  /*31d0*/  FADD.FTZ R53, R52, R53 ;  /* 0x0000003534357221 */ /* 0x000fe20000010000 */
[----:B--2---:R-:W-:Y:S01]  /*31e0*/  LOP3.LUT R40, R14, R39, RZ, 0xfc, !PT ;  /* 0x000000270e287212 */ /* 0x004fe200078efcff */
[----:B------:R-:W-:Y:S01]  /*31f0*/  BAR.SYNC.DEFER_BLOCKING 0x0 ;  /* 0x0000000000007b1d */ /* 0x000fe20000010000 */
[----:B------:R-:W-:Y:S02]  /*3200*/  IMAD R39, R21, c[0x0][0x2fc], R42 ;  /* 0x0000bf0015277a24 */ /* 0x000fe400078e022a */
[----:B------:R-:W-:-:S03]  /*3210*/  FADD.FTZ R53, R53, R54 ;  /* 0x0000003635357221 */ /* 0x000fc60000010000 */
[----:B------:R-:W-:Y:S01]  /*3220*/  IADD3 R3, R3, R39, RZ ;  /* 0x0000002703037210 */ /* 0x000fe20007ffe0ff */
[----:B------:R-:W-:-:S04]  /*3230*/  FADD.FTZ R23, R53, R58 ;  /* 0x0000003a35177221 */ /* 0x000fc80000010000 */
[----:B------:R-:W-:-:S05]  /*3240*/  IMAD.WIDE.U32 R2, R0, c[0x0][0x300], R2 ;  /* 0x0000c00000027a25 */ /* 0x000fca00078e0002 */
[----:B---3--:R-:W-:Y:S02]  /*3250*/  IADD3 R5, R3, R45, RZ ;  /* 0x0000002d03057210 */ /* 0x008fe40007ffe0ff */
[----:B------:R-:W-:-:S04]  /*3260*/  LEA R3, P0, R2, c[0x0][0x340], 0x1 ;  /* 0x0000d00002037a11 */ /* 0x000fc800078008ff */
[----:B------:R-:W-:Y:S01]  /*3270*/  LEA.HI.X R4, R2, c[0x0][0x344], R5, 0x1, P0 ;  /* 0x0000d10002047a11 */ /* 0x000fe200000f0c05 */
[----:B------:R-:W-:Y:S01]  /*3280*/  STS.64 [R26.X8], R40 ;  /* 0x000000281a007388 */ /* 0x000fe20000008a00 */
[----:B------:R-:W-:-:S06]  /*3290*/  NOP ;  /* 0x0000000000007918 */ /* 0x000fcc0000000000 */
[----:B------:R-:W0:Y:S01]  /*32a0*/  LDS.64 R14, [R26.X8] ;  /* 0x000000001a0e7984 */ /* 0x000e220000008a00 */
[----:B------:R-:W-:-:S04]  /*32b0*/  IADD3 R2, P0, R3, R44, RZ ;  /* 0x0000002c03027210 */ /* 0x000fc80007f1e0ff */
[----:B------:R-:W-:Y:S02]  /*32c0*/  IADD3.X R3, R4, R47, RZ, P0, !PT ;  /* 0x0000002f04037210 */ /* 0x000fe400007fe4ff */
[----:B------:R-:W-:-:S04]  /*32d0*/  IADD3 R31, P0, R31, -0x100, RZ ;  /* 0xffffff001f1f7810 */ /* 0x000fc80007f1e0ff */
[----:B------:R-:W-:Y:S01]  /*32e0*/  IADD3.X R33, R33, -0x1, RZ, P0, !PT ;  /* 0xffffffff21217810 */ /* 0x000fe200007fe4ff */
[----:B0-----:R0:W-:Y:S01]  /*32f0*/  STG.E.64 [R2.64], R14 ;  /* 0x0000000e02007986 */ /* 0x0011e2000c101b06 */
[----:B------:R-:W-:Y:S01]  /*3300*/  @!P3 CALL.REL.NOINC `(.L_x_8458) ;  /* 0x000000100000b944 */ /* 0x000fe20003c00000 */
[----:B------:R-:W-:Y:S05]  /*3310*/  BRA `(.L_x_8474) ;  /* 0xffffd2e000007947 */ /* 0x000fea000383ffff */
.L_x_8458:
        /* <DEDUP_REMOVED lines=24> */
.L_x_8476:
[----:B0-----:R-:W-:Y:S05]  /*34a0*/  BSYNC B0 ;  /* 0x0000000000007941 */ /* 0x001fea0003800000 */
.L_x_8475:
        /* <DEDUP_REMOVED lines=23> */
.L_x_8478:
[----:B------:R-:W1:Y:S02]  /*3620*/  S2R R21, SR_TID.X ;  /* 0x0000000000157919 */ /* 0x000e640000002100 */
.L_x_8479:
[----:B0-----:R-:W-:Y:S05]  /*3630*/  BSYNC B0 ;  /* 0x0000000000007941 */ /* 0x001fea0003800000 */
.L_x_8477:
        /* <DEDUP_REMOVED lines=8> */
[----:B------:R-:W-:Y:S01]  /*36c0*/  IMAD.WIDE.U32 R4, R0, c[0x0][0x198], RZ ;  /* 0x0000660000047a25 */ /* 0x000fe200078e00ff */
[----:B------:R-:W-:-:S03]  /*36d0*/  IADD3 R33, R3, R33, RZ ;  /* 0x0000002103217210 */ /* 0x000fc60007ffe0ff */
        /* <DEDUP_REMOVED lines=8> */
.L_x_8480:
[----:B0-----:R-:W0:Y:S01]  /*3760*/  LDS R23, [R21.X4+0x13c8] ;  /* 0x0013c80015177984 */ /* 0x001e220000004800 */
[----:B-----5:R-:W-:Y:S01]  /*3770*/  SHF.R.S32.HI R20, RZ, 0x1f, R21 ;  /* 0x0000001fff147819 */ /* 0x020fe20000011415 */
        /* <DEDUP_REMOVED lines=52> */
.L_x_8481:
        /* <DEDUP_REMOVED lines=12> */
.L_x_9151:


//--------------------- .text._Z25selective_scan_bwd_kernelI32Selective_Scan_bwd_kernel_traitsILi32ELi4ELb1ELb0ELb1ELb0ELb0EN3c104HalfEfEEv12SSMParamsBwd --------------------------
	.section	.text._Z25selective_scan_bwd_kernelI32Selective_Scan_bwd_kernel_traitsILi32ELi4ELb1ELb0ELb1ELb0ELb0EN3c104HalfEfEEv12SSMParamsBwd,"ax",@progbits
	.sectioninfo	@"SHI_REGISTERS=108"
	.align	128
        .global         _Z25selective_scan_bwd_kernelI32Selective_Scan_bwd_kernel_traitsILi32ELi4ELb1ELb0ELb1ELb0ELb0EN3c104HalfEfEEv12SSMParamsBwd
        .type           _Z25selective_scan_bwd_kernelI32Selective_Scan_bwd_kernel_traitsILi32ELi4ELb1ELb0ELb1ELb0ELb0EN3c104HalfEfEEv12SSMParamsBwd,@function
        .size           _Z25selective_scan_bwd_kernelI32Selective_Scan_bwd_kernel_traitsILi32ELi4ELb1ELb0ELb1ELb0ELb0EN3c104HalfEfEEv12SSMParamsBwd,(.L_x_9152 - _Z25selective_scan_bwd_kernelI32Selective_Scan_bwd_kernel_traitsILi32ELi4ELb1ELb0ELb1ELb0ELb0EN3c104HalfEfEEv12SSMParamsBwd)
        .other          _Z25selective_scan_bwd_kernelI32Selective_Scan_bwd_kernel_traitsILi32ELi4ELb1ELb0ELb1ELb0ELb0EN3c104HalfEfEEv12SSMParamsBwd,@"STO_CUDA_ENTRY STV_DEFAULT"
_Z25selective_scan_bwd_kernelI32Selective_Scan_bwd_kernel_traitsILi32ELi4ELb1ELb0ELb1ELb0ELb0EN3c104HalfEfEEv12SSMParamsBwd:
.text._Z25selective_scan_bwd_kernelI32Selective_Scan_bwd_kernel_traitsILi32ELi4ELb1ELb0ELb1ELb0ELb0EN3c104HalfEfEEv12SSMParamsBwd:
        /* <DEDUP_REMOVED lines=27> */
[C---:B------:R-:W-:Y:S01]  /*01b0*/  IMAD R11, R87.reuse, c[0x0][0x278], RZ ;  /* 0x00009e00570b7a24 */ /* 0x040fe200078e02ff */
[----:B-1----:R-:W-:Y:S01]  /*01c0*/  HFMA2.MMA R6, -RZ, RZ, 0, 0 ;  /* 0x00000000ff067435 */ /* 0x002fe200000001ff */
[C---:B------:R-:W-:Y:S01]  /*01d0*/  IMAD R9, R87.reuse, c[0x0][0x1e0], RZ ;  /* 0x0000780057097a24 */ /* 0x040fe200078e02ff */
[----:B------:R-:W-:Y:S01]  /*01e0*/  HFMA2.MMA R59, -RZ, RZ, 0, 0 ;  /* 0x00000000ff3b7435 */ /* 0x000fe200000001ff */
[----:B--2---:R-:W-:Y:S01]  /*01f0*/  IMAD R5, R87, c[0x0][0x1d0], RZ ;  /* 0x0000740057057a24 */ /* 0x004fe200078e02ff */
[----:B------:R-:W-:Y:S01]  /*0200*/  MOV R57, RZ ;  /* 0x000000ff00397202 */ /* 0x000fe20000000f00 */
[C---:B------:R-:W-:Y:S01]  /*0210*/  IMAD R11, R58.reuse, c[0x0][0x27c], R11 ;  /* 0x00009f003a0b7a24 */ /* 0x040fe200078e020b */
[----:B---3--:R-:W-:Y:S01]  /*0220*/  IADD3 R8, RZ, -R7, RZ ;  /* 0x80000007ff087210 */ /* 0x008fe20007ffe0ff */
[----:B------:R-:W-:-:S02]  /*0230*/  IMAD R9, R58, c[0x0][0x1e4], R9 ;  /* 0x000079003a097a24 */ /* 0x000fc400078e0209 */
[C---:B------:R-:W-:Y:S02]  /*0240*/  IMAD R10, R63.reuse, c[0x0][0x1ec], R10 ;  /* 0x00007b003f0a7a24 */ /* 0x040fe400078e020a */
[----:B------:R-:W-:Y:S01]  /*0250*/  IMAD R3, R8, R13, RZ ;  /* 0x0000000d08037224 */ /* 0x000fe200078e02ff */
[----:B------:R-:W-:Y:S01]  /*0260*/  MOV R8, c[0x0][0x174] ;  /* 0x00005d0000087a02 */ /* 0x000fe20000000f00 */
[----:B------:R-:W-:Y:S02]  /*0270*/  IMAD R12, R63, c[0x0][0x284], R12 ;  /* 0x0000a1003f0c7a24 */ /* 0x000fe400078e020c */
        /* <DEDUP_REMOVED lines=23> */
[----:B------:R-:W-:Y:S01]  /*03f0*/  IMAD R0, R62, c[0x0][0x1d8], RZ ;  /* 0x000076003e007a24 */ /* 0x000fe200078e02ff */
[----:B------:R-:W-:Y:S01]  /*0400*/  ISETP.NE.AND P1, PT, RZ, c[0x0][0x178], PT ;  /* 0x00005e00ff007a0c */ /* 0x000fe20003f25270 */
[----:B------:R-:W-:Y:S01]  /*0410*/  IMAD R15, R58, c[0x0][0x1b4], R13 ;  /* 0x00006d003a0f7a24 */ /* 0x000fe200078e020d */
[----:B------:R-:W-:Y:S01]  /*0420*/  SHF.R.S32.HI R13, RZ, 0x1f, R11 ;  /* 0x0000001fff0d7819 */ /* 0x000fe2000001140b */
[----:B------:R-:W-:-:S03]  /*0430*/  IMAD R0, R63, c[0x0][0x1dc], R0 ;  /* 0x000077003f007a24 */ /* 0x000fc600078e0200 */
[----:B------:R-:W-:Y:S02]  /*0440*/  IADD3 R9, R9, R15, RZ ;  /* 0x0000000f09097210 */ /* 0x000fe40007ffe0ff */
[----:B------:R-:W-:Y:S01]  /*0450*/  IADD3.X R0, R13, R3, R0, P4, !PT ;  /* 0x000000030d007210 */ /* 0x000fe200027fe400 */
[----:B------:R-:W-:Y:S01]  /*0460*/  IMAD.WIDE.U32 R2, R63, c[0x0][0x1e8], R4 ;  /* 0x00007a003f027a25 */ /* 0x000fe200078e0004 */
[----:B------:R-:W-:-:S03]  /*0470*/  @P0 IADD3 R56, R56, 0x1, RZ ;  /* 0x0000000138380810 */ /* 0x000fc60007ffe0ff */
[----:B------:R-:W-:Y:S01]  /*0480*/  IMAD.WIDE.U32 R4, R63, c[0x0][0x280], R6 ;  /* 0x0000a0003f047a25 */ /* 0x000fe200078e0006 */
[C---:B------:R-:W-:Y:S02]  /*0490*/  IADD3 R51, P0, R11.reuse, R2, RZ ;  /* 0x000000020b337210 */ /* 0x040fe40007f1e0ff */
        /* <DEDUP_REMOVED lines=23> */
[----:B------:R-:W-:-:S02]  /*0610*/  IADD3 R11, P5, R11, R8, RZ ;  /* 0x000000080b0b7210 */ /* 0x000fc40007fbe0ff */
[----:B------:R-:W-:Y:S01]  /*0620*/  IADD3 R46, R9, R3, RZ ;  /* 0x00000003092e7210 */ /* 0x000fe20007ffe0ff */
        /* <DEDUP_REMOVED lines=15> */
[----:B------:R-:W-:Y:S01]  /*0720*/  IMAD R7, R85, c[0x0][0x2c0], RZ ;  /* 0x0000b00055077a24 */ /* 0x000fe200078e02ff */
[----:B------:R-:W1:Y:S01]  /*0730*/  S2R R47, SR_LANEID ;  /* 0x00000000002f7919 */ /* 0x000e620000000000 */
[----:B------:R-:W-:Y:S01]  /*0740*/  IMAD R5, R58, c[0x0][0x2bc], R3 ;  /* 0x0000af003a057a24 */ /* 0x000fe200078e0203 */
[----:B------:R-:W-:Y:S01]  /*0750*/  MOV R3, RZ ;  /* 0x000000ff00037202 */ /* 0x000fe20000000f00 */
[----:B------:R-:W-:Y:S01]  /*0760*/  IMAD R7, R56, c[0x0][0x2c4], R7 ;  /* 0x0000b10038077a24 */ /* 0x000fe200078e0207 */
[----:B------:R-:W-:Y:S01]  /*0770*/  MOV R57, RZ ;  /* 0x000000ff00397202 */ /* 0x000fe20000000f00 */
[C---:B------:R-:W-:Y:S01]  /*0780*/  IMAD R0, R62.reuse, c[0x0][0x180], RZ ;  /* 0x000060003e007a24 */ /* 0x040fe200078e02ff */
[----:B------:R-:W-:Y:S01]  /*0790*/  MOV R59, RZ ;  /* 0x000000ff003b7202 */ /* 0x000fe20000000f00 */
[----:B------:R-:W-:Y:S01]  /*07a0*/  IMAD R4, R62, c[0x0][0x198], RZ ;  /* 0x000066003e047a24 */ /* 0x000fe200078e02ff */
[----:B------:R-:W-:Y:S01]  /*07b0*/  UMOV UR4, URZ ;  /* 0x0000003f00047c82 */ /* 0x000fe20008000000 */
[----:B------:R-:W-:-:S04]  /*07c0*/  IMAD.WIDE.U32 R18, R63, c[0x0][0x180], RZ ;  /* 0x000060003f127a25 */ /* 0x000fc800078e00ff */
[----:B------:R-:W-:-:S04]  /*07d0*/  IMAD.WIDE.U32 R16, R63, c[0x0][0x198], RZ ;  /* 0x000066003f107a25 */ /* 0x000fc800078e00ff */
[C---:B------:R-:W-:Y:S02]  /*07e0*/  IMAD R43, R63.reuse, c[0x0][0x184], R0 ;  /* 0x000061003f2b7a24 */ /* 0x040fe400078e0200 */
[----:B------:R-:W-:Y:S01]  /*07f0*/  IMAD R41, R63, c[0x0][0x19c], R4 ;  /* 0x000067003f297a24 */ /* 0x000fe200078e0204 */
[----:B0-----:R-:W-:Y:S02]  /*0800*/  MOV R2, R55 ;  /* 0x0000003700027202 */ /* 0x001fe40000000f00 */
[C---:B------:R-:W-:Y:S02]  /*0810*/  LOP3.LUT R83, R55.reuse, 0x1f, RZ, 0xc0, !PT ;  /* 0x0000001f37537812 */ /* 0x040fe400078ec0ff */
[----:B------:R-:W-:Y:S01]  /*0820*/  SHF.R.S32.HI R44, RZ, 0x1f, R55 ;  /* 0x0000001fff2c7819 */ /* 0x000fe20000011437 */
[----:B------:R-:W-:Y:S01]  /*0830*/  IMAD.WIDE.U32 R2, R58, c[0x0][0x2b8], R2 ;  /* 0x0000ae003a027a25 */ /* 0x000fe200078e0002 */
[----:B------:R-:W-:Y:S02]  /*0840*/  IADD3 R42, R55, 0x200, RZ ;  /* 0x00000200372a7810 */ /* 0x000fe40007ffe0ff */
[----:B------:R-:W-:-:S02]  /*0850*/  IADD3 R43, R19, R43, RZ ;  /* 0x0000002b132b7210 */ /* 0x000fc40007ffe0ff */
[----:B------:R-:W-:Y:S02]  /*0860*/  IADD3 R3, R3, R5, RZ ;  /* 0x0000000503037210 */ /* 0x000fe40007ffe0ff */
[----:B------:R-:W-:-:S03]  /*0870*/  IADD3 R41, R17, R41, RZ ;  /* 0x0000002911297210 */ /* 0x000fc60007ffe0ff */
[----:B------:R-:W-:-:S05]  /*0880*/  IMAD.WIDE.U32 R2, R56, c[0x0][0x2c0], R2 ;  /* 0x0000b00038027a25 */ /* 0x000fca00078e0002 */
[----:B------:R-:W-:Y:S02]  /*0890*/  IADD3 R3, R3, R7, RZ ;  /* 0x0000000703037210 */ /* 0x000fe40007ffe0ff */
[----:B------:R-:W-:-:S04]  /*08a0*/  LEA R14, P0, R2, c[0x0][0x320], 0x2 ;  /* 0x0000c800020e7a11 */ /* 0x000fc800078010ff */
[----:B------:R-:W-:Y:S02]  /*08b0*/  LEA.HI.X R2, R2, c[0x0][0x324], R3, 0x2, P0 ;  /* 0x0000c90002027a11 */ /* 0x000fe400000f1403 */
[----:B------:R-:W-:-:S04]  /*08c0*/  IADD3 R14, P0, R14, -0x100, RZ ;  /* 0xffffff000e0e7810 */ /* 0x000fc80007f1e0ff */
[----:B-1----:R-:W-:Y:S02]  /*08d0*/  IADD3.X R15, R2, -0x1, RZ, P0, !PT ;  /* 0xffffffff020f7810 */ /* 0x002fe400007fe4ff */
.L_x_8497:
[----:B------:R-:W-:Y:S01]  /*08e0*/  BAR.SYNC.DEFER_BLOCKING 0x0 ;  /* 0x0000000000007b1d */ /* 0x000fe20000010000 */
[C---:B------:R-:W-:Y:S01]  /*08f0*/  IMAD.SHL.U32 R9, R55.reuse, 0x8, RZ ;  /* 0x0000000837097824 */ /* 0x040fe200078e00ff */
[----:B------:R-:W-:-:S04]  /*0900*/  SHF.L.U64.HI R0, R55, 0x3, R44 ;  /* 0x0000000337007819 */ /* 0x000fc8000001022c */
[----:B---3--:R-:W-:-:S04]  /*0910*/  IADD3 R2, P0, R54, R9, RZ ;  /* 0x0000000936027210 */ /* 0x008fc80007f1e0ff */
[----:B------:R-:W-:-:S06]  /*0920*/  IADD3.X R3, R53, R0, RZ, P0, !PT ;  /* 0x0000000035037210 */ /* 0x000fcc00007fe4ff */
[----:B--2---:R-:W2:Y:S01]  /*0930*/  LDG.E.64 R2, [R2.64] ;  /* 0x0000000602027981 */ /* 0x004ea2000c1e1b00 */
[----:B------:R-:W-:-:S04]  /*0940*/  IADD3 R6, P0, R52, R9, RZ ;  /* 0x0000000934067210 */ /* 0x000fc80007f1e0ff */
[----:B------:R-:W-:Y:S01]  /*0950*/  IADD3.X R7, R51, R0, RZ, P0, !PT ;  /* 0x0000000033077210 */ /* 0x000fe200007fe4ff */
[----:B0-2---:R0:W-:Y:S01]  /*0960*/  STS.64 [R47.X8], R2 ;  /* 0x000000022f007388 */ /* 0x0051e20000008a00 */
[----:B------:R-:W-:-:S06]  /*0970*/  NOP ;  /* 0x0000000000007918 */ /* 0x000fcc0000000000 */
[----:B-1----:R-:W1:Y:S04]  /*0980*/  LDS.64 R12, [R47.X8] ;  /* 0x000000002f0c7984 */ /* 0x002e680000008a00 */
        /* <DEDUP_REMOVED lines=11> */
[----:B------:R-:W-:-:S03]  /*0a40*/  ISETP.LT.AND P0, PT, RZ, c[0x0][0x16c], PT ;  /* 0x00005b00ff007a0c */ /* 0x000fc60003f01270 */
[----:B--2---:R-:W-:-:S10]  /*0a50*/  HADD2.F32 R6, -RZ, R10.H0_H0 ;  /* 0x2000000aff067230 */ /* 0x004fd40000004100 */
[----:B------:R-:W-:Y:S01]  /*0a60*/  @!P0 MOV R37, RZ ;  /* 0x000000ff00258202 */ /* 0x000fe20000000f00 */
[----:B------:R-:W-:Y:S01]  /*0a70*/  @!P0 CS2R R34, SRZ ;  /* 0x0000000000228805 */ /* 0x000fe2000001ff00 */
[----:B------:R-:W-:Y:S01]  /*0a80*/  @!P0 MOV R32, RZ ;  /* 0x000000ff00208202 */ /* 0x000fe20000000f00 */
[----:B---3--:R0:W-:Y:S01]  /*0a90*/  STS.64 [R47.X8], R2 ;  /* 0x000000022f007388 */ /* 0x0081e20000008a00 */
[----:B------:R-:W-:-:S06]  /*0aa0*/  NOP ;  /* 0x0000000000007918 */ /* 0x000fcc0000000000 */
[----:B------:R-:W1:Y:S01]  /*0ab0*/  LDS.64 R26, [R47.X8] ;  /* 0x000000002f1a7984 */ /* 0x000e620000008a00 */
[----:B0-----:R-:W-:Y:S01]  /*0ac0*/  HADD2.F32 R2, -RZ, R13.H0_H0 ;  /* 0x2000000dff027230 */ /* 0x001fe20000004100 */
[--C-:B-1----:R-:W-:Y:S01]  /*0ad0*/  SHF.R.U64 R39, R26, 0x10, R27.reuse ;  /* 0x000000101a277819 */ /* 0x102fe2000000121b */
[----:B------:R-:W-:Y:S01]  /*0ae0*/  HADD2.F32 R40, -RZ, R26.H0_H0 ;  /* 0x2000001aff287230 */ /* 0x000fe20000004100 */
[----:B------:R-:W-:Y:S01]  /*0af0*/  SHF.R.U32.HI R36, RZ, 0x10, R27 ;  /* 0x00000010ff247819 */ /* 0x000fe2000001161b */
[----:B------:R-:W-:Y:S02]  /*0b00*/  HADD2.F32 R38, -RZ, R27.H0_H0 ;  /* 0x2000001bff267230 */ /* 0x000fe40000004100 */
[----:B------:R-:W-:Y:S01]  /*0b10*/  HADD2.F32 R39, -RZ, R39.H0_H0 ;  /* 0x20000027ff277230 */ /* 0x000fe20000004100 */
[C---:B------:R-:W-:Y:S01]  /*0b20*/  FFMA.FTZ R0, R40.reuse, R0, R59 ;  /* 0x0000000028007223 */ /* 0x040fe2000001003b */
[----:B------:R-:W-:Y:S01]  /*0b30*/  SHF.R.U32.HI R59, RZ, 0x10, R13 ;  /* 0x00000010ff3b7819 */ /* 0x000fe2000001160d */
[----:B------:R-:W-:Y:S01]  /*0b40*/  HADD2.F32 R36, -RZ, R36.H0_H0 ;  /* 0x20000024ff247230 */ /* 0x000fe20000004100 */
[----:B-----5:R-:W-:-:S02]  /*0b50*/  FMUL.FTZ R33, R40, R61 ;  /* 0x0000003d28217220 */ /* 0x020fc40000410000 */
[C---:B------:R-:W-:Y:S01]  /*0b60*/  FFMA.FTZ R3, R39.reuse, R6, R0 ;  /* 0x0000000627037223 */ /* 0x040fe20000010000 */
[----:B------:R-:W-:Y:S01]  /*0b70*/  HADD2.F32 R59, -RZ, R59.H0_H0 ;  /* 0x2000003bff3b7230 */ /* 0x000fe20000004100 */
[CC--:B------:R-:W-:Y:S02]  /*0b80*/  FMUL.FTZ R31, R38.reuse, R61.reuse ;  /* 0x0000003d261f7220 */ /* 0x0c0fe40000410000 */
[----:B------:R-:W-:Y:S02]  /*0b90*/  FFMA.FTZ R3, R38, R2, R3 ;  /* 0x0000000226037223 */ /* 0x000fe40000010003 */
[----:B------:R-:W-:Y:S02]  /*0ba0*/  FMUL.FTZ R30, R39, R61 ;  /* 0x0000003d271e7220 */ /* 0x000fe40000410000 */
[C---:B------:R-:W-:Y:S02]  /*0bb0*/  FFMA.FTZ R59, R36.reuse, R59, R3 ;  /* 0x0000003b243b7223 */ /* 0x040fe40000010003 */
[----:B------:R-:W-:Y:S01]  /*0bc0*/  FMUL.FTZ R0, R36, R61 ;  /* 0x0000003d24007220 */ /* 0x000fe20000410000 */
[----:B------:R-:W-:Y:S06]  /*0bd0*/  BAR.SYNC.DEFER_BLOCKING 0x0 ;  /* 0x0000000000007b1d */ /* 0x000fec0000010000 */
[----:B------:R-:W-:Y:S05]  /*0be0*/  @!P0 BRA `(.L_x_8483) ;  /* 0x0000169000008947 */ /* 0x000fea0003800000 */
[----:B------:R-:W-:Y:S01]  /*0bf0*/  HFMA2.MMA R3, -RZ, RZ, 0, 0 ;  /* 0x00000000ff037435 */ /* 0x000fe200000001ff */
[----:B------:R-:W-:Y:S01]  /*0c00*/  MOV R2, R55 ;  /* 0x0000003700027202 */ /* 0x000fe20000000f00 */
[----:B------:R-:W-:Y:S01]  /*0c10*/  IMAD R7, R87, c[0x0][0x2b8], RZ ;  /* 0x0000ae0057077a24 */ /* 0x000fe200078e02ff */
[----:B------:R-:W-:Y:S01]  /*0c20*/  IADD3 R6, R45, -0x1, RZ ;  /* 0xffffffff2d067810 */ /* 0x000fe20007ffe0ff */
[----:B------:R-:W-:Y:S01]  /*0c30*/  IMAD R9, R85, c[0x0][0x2c0], RZ ;  /* 0x0000b00055097a24 */ /* 0x000fe200078e02ff */
[----:B------:R-:W-:Y:S01]  /*0c40*/  SHF.R.U32.HI R65, RZ, 0x10, R5 ;  /* 0x00000010ff417819 */ /* 0x000fe20000011605 */
[----:B------:R-:W-:Y:S01]  /*0c50*/  IMAD R7, R58, c[0x0][0x2bc], R7 ;  /* 0x0000af003a077a24 */ /* 0x000fe200078e0207 */
[----:B------:R-:W-:Y:S01]  /*0c60*/  HADD2.F32 R67, -RZ, R5.H0_H0 ;  /* 0x20000005ff437230 */ /* 0x000fe20000004100 */
[----:B------:R-:W-:Y:S01]  /*0c70*/  IMAD R9, R56, c[0x0][0x2c4], R9 ;  /* 0x0000b10038097a24 */ /* 0x000fe200078e0209 */
[----:B------:R-:W-:Y:S01]  /*0c80*/  HFMA2.MMA R69, -RZ, RZ, 0, 0 ;  /* 0x00000000ff457435 */ /* 0x000fe200000001ff */
[----:B------:R-:W-:Y:S01]  /*0c90*/  IMAD.WIDE.U32 R2, R58, c[0x0][0x2b8], R2 ;  /* 0x0000ae003a027a25 */ /* 0x000fe200078e0002 */
[----:B------:R-:W-:Y:S01]  /*0ca0*/  HADD2.F32 R65, -RZ, R65.H0_H0 ;  /* 0x20000041ff417230 */ /* 0x000fe20000004100 */
[----:B------:R-:W-:Y:S01]  /*0cb0*/  CS2R R70, SRZ ;  /* 0x0000000000467805 */ /* 0x000fe2000001ff00 */
[----:B------:R-:W-:Y:S01]  /*0cc0*/  CS2R R34, SRZ ;  /* 0x0000000000227805 */ /* 0x000fe2000001ff00 */
[----:B------:R-:W-:Y:S01]  /*0cd0*/  IMAD.MOV.U32 R37, RZ, RZ, RZ ;  /* 0x000000ffff257224 */ /* 0x000fe200078e00ff */
[----:B------:R-:W-:Y:S01]  /*0ce0*/  IADD3 R3, R3, R7, RZ ;  /* 0x0000000703037210 */ /* 0x000fe20007ffe0ff */
[--C-:B------:R-:W-:Y:S01]  /*0cf0*/  FADD.FTZ R67, R67, R60.reuse ;  /* 0x0000003c43437221 */ /* 0x100fe20000010000 */
[----:B------:R-:W-:Y:S01]  /*0d00*/  MOV R7, c[0x0][0x174] ;  /* 0x00005d0000077a02 */ /* 0x000fe20000000f00 */
[----:B------:R-:W-:Y:S01]  /*0d10*/  FADD.FTZ R65, R65, R60 ;  /* 0x0000003c41417221 */ /* 0x000fe20000010000 */
[----:B------:R-:W-:Y:S01]  /*0d20*/  MOV R32, RZ ;  /* 0x000000ff00207202 */ /* 0x000fe20000000f00 */
[----:B------:R-:W-:Y:S01]  /*0d30*/  IMAD.WIDE.U32 R10, R56, c[0x0][0x2c0], R2 ;  /* 0x0000b000380a7a25 */ /* 0x000fe200078e0002 */
[----:B------:R-:W-:-:S04]  /*0d40*/  LEA R7, R7, UR4, 0x7 ;  /* 0x0000000407077c11 */ /* 0x000fc8000f8e38ff */
[----:B------:R-:W-:Y:S02]  /*0d50*/  IADD3 R11, R11, R9, RZ ;  /* 0x000000090b0b7210 */ /* 0x000fe40007ffe0ff */
[----:B------:R-:W-:Y:S02]  /*0d60*/  LEA R2, P0, R10, c[0x0][0x320], 0x2 ;  /* 0x0000c8000a027a11 */ /* 0x000fe400078010ff */
[----:B------:R-:W-:Y:S02]  /*0d70*/  SHF.L.U32 R9, R6, 0x7, RZ ;  /* 0x0000000706097819 */ /* 0x000fe400000006ff */
[----:B------:R-:W-:Y:S02]  /*0d80*/  LEA.HI.X R3, R10, c[0x0][0x324], R11, 0x2, P0 ;  /* 0x0000c9000a037a11 */ /* 0x000fe400000f140b */
[----:B------:R-:W-:Y:S02]  /*0d90*/  SHF.R.U64 R6, R4, 0x10, R5 ;  /* 0x0000001004067819 */ /* 0x000fe40000001205 */
[----:B------:R-:W-:Y:S01]  /*0da0*/  IADD3 R10, P0, R9, R10, RZ ;  /* 0x0000000a090a7210 */ /* 0x000fe20007f1e0ff */
[----:B------:R-:W-:Y:S01]  /*0db0*/  IMAD.WIDE R2, R7, 0x4, R2 ;  /* 0x0000000407027825 */ /* 0x000fe200078e0202 */
[----:B------:R-:W-:-:S02]  /*0dc0*/  HADD2.F32 R7, -RZ, R4.H0_H0 ;  /* 0x20000004ff077230 */ /* 0x000fc40000004100 */
[----:B------:R-:W-:Y:S01]  /*0dd0*/  HADD2.F32 R5, -RZ, R6.H0_H0 ;  /* 0x20000006ff057230 */ /* 0x000fe20000004100 */
[----:B------:R-:W-:Y:S02]  /*0de0*/  LEA.HI.X.SX32 R11, R9, R11, 0x1, P0 ;  /* 0x0000000b090b7211 */ /* 0x000fe400000f0eff */
[C---:B------:R-:W-:Y:S01]  /*0df0*/  IADD3 R8, P1, R2.reuse, -0x180, RZ ;  /* 0xfffffe8002087810 */ /* 0x040fe20007f3e0ff */
[--C-:B------:R-:W-:Y:S01]  /*0e00*/  FADD.FTZ R68, R7, R60.reuse ;  /* 0x0000003c07447221 */ /* 0x100fe20000010000 */
[----:B------:R-:W-:Y:S01]  /*0e10*/  IADD3 R2, P2, R2, -0x80, RZ ;  /* 0xffffff8002027810 */ /* 0x000fe20007f5e0ff */
[----:B------:R-:W-:Y:S01]  /*0e20*/  FADD.FTZ R66, R5, R60 ;  /* 0x0000003c05427221 */ /* 0x000fe20000010000 */
[C---:B------:R-:W-:Y:S02]  /*0e30*/  IADD3.X R9, R3.reuse, -0x1, RZ, P1, !PT ;  /* 0xffffffff03097810 */ /* 0x040fe40000ffe4ff */
[----:B------:R-:W-:Y:S02]  /*0e40*/  IADD3.X R3, R3, -0x1, RZ, P2, !PT ;  /* 0xffffffff03037810 */ /* 0x000fe400017fe4ff */
.L_x_8496:
        /* <DEDUP_REMOVED lines=8> */
[----:B------:R-:W-:-:S03]  /*0ed0*/  IMAD.WIDE.U32 R4, R71, c[0x0][0x1c0], RZ ;  /* 0x0000700047047a25 */ /* 0x000fc600078e00ff */
[----:B------:R-:W-:Y:S01]  /*0ee0*/  IADD3 R7, R27, R7, RZ ;  /* 0x000000071b077210 */ /* 0x000fe20007ffe0ff */
[----:B------:R-:W-:-:S03]  /*0ef0*/  IMAD R27, R71, c[0x0][0x1c4], R28 ;  /* 0x00007100471b7a24 */ /* 0x000fc600078e021c */
[----:B------:R-:W-:Y:S02]  /*0f00*/  LEA.HI.X R7, R26, c[0x0][0x224], R7, 0x2, P0 ;  /* 0x000089001a077a11 */ /* 0x000fe400000f1407 */
[C---:B------:R-:W-:Y:S02]  /*0f10*/  LEA R26, P0, R4.reuse, R48, 0x1 ;  /* 0x00000030041a7211 */ /* 0x040fe400078008ff */
[----:B------:R-:W-:Y:S01]  /*0f20*/  IADD3 R5, R5, R27, RZ ;  /* 0x0000001b05057210 */ /* 0x000fe20007ffe0ff */
[----:B0-2---:R0:W2:Y:S01]  /*0f30*/  LDG.E R64, [R6.64] ;  /* 0x0000000606407981 */ /* 0x0050a2000c1e1900 */
[----:B------:R-:W-:Y:S02]  /*0f40*/  LEA R26, P1, R55, R26, 0x3 ;  /* 0x0000001a371a7211 */ /* 0x000fe400078218ff */
[----:B------:R-:W-:-:S04]  /*0f50*/  LEA.HI.X R4, R4, R46, R5, 0x1, P0 ;  /* 0x0000002e04047211 */ /* 0x000fc800000f0c05 */
[----:B------:R-:W-:-:S06]  /*0f60*/  LEA.HI.X R27, R55, R4, R44, 0x3, P1 ;  /* 0x00000004371b7211 */ /* 0x000fcc00008f1c2c */
[----:B------:R-:W3:Y:S01]  /*0f70*/  LDG.E.64 R26, [R26.64] ;  /* 0x000000061a1a7981 */ /* 0x000ee2000c1e1b00 */
[----:B------:R-:W-:Y:S01]  /*0f80*/  MOV R4, R16 ;  /* 0x0000001000047202 */ /* 0x000fe20000000f00 */
[----:B------:R-:W-:Y:S01]  /*0f90*/  IMAD R72, R76, c[0x0][0x1a0], RZ ;  /* 0x000068004c487a24 */ /* 0x000fe200078e02ff */
[----:B------:R-:W-:Y:S02]  /*0fa0*/  MOV R5, R41 ;  /* 0x0000002900057202 */ /* 0x000fe40000000f00 */
[C---:B------:R-:W-:Y:S02]  /*0fb0*/  IADD3 R78, R45.reuse, -0x1, RZ ;  /* 0xffffffff2d4e7810 */ /* 0x040fe40007ffe0ff */
[----:B------:R-:W-:Y:S01]  /*0fc0*/  ISETP.GT.AND P0, PT, R45, 0x1, PT ;  /* 0x000000012d00780c */ /* 0x000fe20003f04270 */
[----:B------:R-:W-:Y:S01]  /*0fd0*/  IMAD.WIDE.U32 R28, R71, c[0x0][0x1a0], R4 ;  /* 0x00006800471c7a25 */ /* 0x000fe200078e0004 */
[----:B0-----:R-:W-:Y:S02]  /*0fe0*/  LEA.HI R6, R78, R78, RZ, 0x1 ;  /* 0x0000004e4e067211 */ /* 0x001fe400078f08ff */
[----:B------:R-:W-:Y:S01]  /*0ff0*/  ISETP.EQ.AND P0, PT, R83, RZ, P0 ;  /* 0x000000ff5300720c */ /* 0x000fe20000702270 */
[----:B------:R-:W-:Y:S01]  /*1000*/  IMAD R5, R71, c[0x0][0x1a4], R72 ;  /* 0x0000690047057a24 */ /* 0x000fe200078e0248 */
[----:B------:R-:W-:-:S02]  /*1010*/  LEA R4, P1, R28, c[0x0][0x228], 0x2 ;  /* 0x00008a001c047a11 */ /* 0x000fc400078210ff */
[----:B------:R-:W-:Y:S02]  /*1020*/  LOP3.LUT R7, R6, 0xfffffe, RZ, 0xc0, !PT ;  /* 0x00fffffe06077812 */ /* 0x000fe400078ec0ff */
[----:B------:R-:W-:-:S04]  /*1030*/  IADD3 R5, R29, R5, RZ ;  /* 0x000000051d057210 */ /* 0x000fc80007ffe0ff */
[----:B------:R-:W-:-:S05]  /*1040*/  LEA.HI.X R5, R28, c[0x0][0x22c], R5, 0x2, P1 ;  /* 0x00008b001c057a11 */ /* 0x000fca00008f1405 */
[----:B------:R0:W4:Y:S01]  /*1050*/  LDG.E R77, [R4.64] ;  /* 0x00000006044d7981 */ /* 0x000122000c1e1900 */
[----:B------:R-:W-:Y:S02]  /*1060*/  IADD3 R6, R78, -R7, RZ ;  /* 0x800000074e067210 */ /* 0x000fe40007ffe0ff */
[----:B------:R-:W-:Y:S02]  /*1070*/  ISETP.NE.AND P1, PT, R55, RZ, PT ;  /* 0x000000ff3700720c */ /* 0x000fe40003f25270 */
[----:B------:R-:W-:-:S04]  /*1080*/  LEA R29, R6, R71, 0x8 ;  /* 0x00000047061d7211 */ /* 0x000fc800078e40ff */
[----:B------:R-:W-:Y:S02]  /*1090*/  SEL R29, R29, R42, !P1 ;  /* 0x0000002a1d1d7207 */ /* 0x000fe40004800000 */
[----:B------:R-:W-:Y:S02]  /*10a0*/  ISETP.NE.AND P2, PT, R55, 0x1f, PT ;  /* 0x0000001f3700780c */ /* 0x000fe40003f45270 */
[----:B------:R-:W-:Y:S01]  /*10b0*/  @P0 IADD3 R72, R45, -0x2, RZ ;  /* 0xfffffffe2d480810 */ /* 0x000fe20007ffe0ff */
[----:B------:R-:W-:-:S04]  /*10c0*/  IMAD.MOV.U32 R81, RZ, RZ, RZ ;  /* 0x000000ffff517224 */ /* 0x000fc800078e00ff */
[----:B------:R-:W-:-:S04]  /*10d0*/  @P0 IMAD R7, R72, c[0x0][0x16c], R71 ;  /* 0x00005b0048070a24 */ /* 0x000fc800078e0247 */
[----:B------:R-:W-:Y:S01]  /*10e0*/  @P0 IMAD.WIDE R6, R7, 0x8, R24 ;  /* 0x0000000807060825 */ /* 0x000fe200078e0218 */
[--C-:B------:R-:W-:Y:S01]  /*10f0*/  SHF.R.U64 R73, R12, 0x10, R13.reuse ;  /* 0x000000100c497819 */ /* 0x100fe2000000120d */
[----:B------:R-:W-:Y:S01]  /*1100*/  HADD2.F32 R75, -RZ, R12.H0_H0 ;  /* 0x2000000cff4b7230 */ /* 0x000fe20000004100 */
[----:B------:R-:W-:-:S03]  /*1110*/  SHF.R.U32.HI R72, RZ, 0x10, R13 ;  /* 0x00000010ff487819 */ /* 0x000fc6000001160d */
[----:B------:R-:W-:Y:S02]  /*1120*/  HADD2.F32 R73, -RZ, R73.H0_H0 ;  /* 0x20000049ff497230 */ /* 0x000fe40000004100 */
[----:B------:R-:W-:-:S03]  /*1130*/  HADD2.F32 R74, -RZ, R13.H0_H0 ;  /* 0x2000000dff4a7230 */ /* 0x000fc60000004100 */
[----:B------:R-:W-:Y:S01]  /*1140*/  FMUL.FTZ R94, R66, R73 ;  /* 0x00000049425e7220 */ /* 0x000fe20000410000 */
[----:B------:R-:W-:Y:S01]  /*1150*/  HADD2.F32 R72, -RZ, R72.H0_H0 ;  /* 0x20000048ff487230 */ /* 0x000fe20000004100 */
[----:B------:R-:W-:Y:S01]  /*1160*/  FMUL.FTZ R90, R67, R74 ;  /* 0x0000004a435a7220 */ /* 0x000fe20000410000 */
[----:B------:R-:W-:Y:S01]  /*1170*/  BSSY B0, `(.L_x_8484) ;  /* 0x000002d000007945 */ /* 0x000fe20003800000 */
[----:B--2---:R-:W-:-:S04]  /*1180*/  FMUL.FTZ R28, R64, 1.4426950216293334961 ;  /* 0x3fb8aa3b401c7820 */ /* 0x004fc80000410000 */
[----:B------:R-:W-:-:S06]  /*1190*/  FMUL.FTZ R80, R68, R28 ;  /* 0x0000001c44507220 */ /* 0x000fcc0000410000 */
[----:B-1----:R-:W1:Y:S01]  /*11a0*/  MUFU.EX2 R80, R80 ;  /* 0x0000005000507308 */ /* 0x002e620000000800 */
[----:B---3--:R2:W-:Y:S01]  /*11b0*/  STS.64 [R47.X8], R26 ;  /* 0x0000001a2f007388 */ /* 0x0085e20000008a00 */
[----:B------:R-:W-:-:S06]  /*11c0*/  NOP ;  /* 0x0000000000007918 */ /* 0x000fcc0000000000 */
[----:B0-----:R-:W0:Y:S04]  /*11d0*/  LDS.64 R4, [R47.X8] ;  /* 0x000000002f047984 */ /* 0x001e280000008a00 */
[----:B-1----:R4:W-:Y:S04]  /*11e0*/  STS [R29.X4+0x548], R80 ;  /* 0x000548501d007388 */ /* 0x0029e80000004800 */
[----:B------:R-:W-:Y:S01]  /*11f0*/  BAR.SYNC.DEFER_BLOCKING 0x0 ;  /* 0x0000000000007b1d */ /* 0x000fe20000010000 */
[-C--:B------:R-:W-:Y:S02]  /*1200*/  FMUL.FTZ R79, R66, R28.reuse ;  /* 0x0000001c424f7220 */ /* 0x080fe40000410000 */
[----:B--2---:R-:W-:-:S04]  /*1210*/  FMUL.FTZ R26, R65, R28 ;  /* 0x0000001c411a7220 */ /* 0x004fc80000410000 */
[----:B------:R-:W1:Y:S01]  /*1220*/  MUFU.EX2 R79, R79 ;  /* 0x0000004f004f7308 */ /* 0x000e620000000800 */
[----:B------:R2:W3:Y:S04]  /*1230*/  @P2 LDS R98, [R55.X4+0xd4c] ;  /* 0x000d4c0037622984 */ /* 0x0004e80000004800 */
[----:B------:R1:W5:Y:S01]  /*1240*/  @P0 LDG.E R81, [R6.64+0x4] ;  /* 0x0000040606510981 */ /* 0x000362000c1e1900 */
[--C-:B0-----:R-:W-:Y:S02]  /*1250*/  HADD2.F32 R86, -RZ, R4.reuse.H0_H0 ;  /* 0x20000004ff567230 */ /* 0x101fe40000004100 */
[----:B------:R-:W-:Y:S02]  /*1260*/  HADD2.F32 R84, -RZ, R4.H1_H1 ;  /* 0x30000004ff547230 */ /* 0x000fe40000004100 */
[----:B------:R-:W-:-:S02]  /*1270*/  HADD2.F32 R4, -RZ, R5.H0_H0 ;  /* 0x20000005ff047230 */ /* 0x000fc40000004100 */
[----:B------:R-:W-:Y:S01]  /*1280*/  HADD2.F32 R82, -RZ, R5.H1_H1 ;  /* 0x30000005ff527230 */ /* 0x000fe20000004100 */
[----:B-1----:R-:W-:Y:S01]  /*1290*/  FMUL.FTZ R7, R67, R28 ;  /* 0x0000001c43077220 */ /* 0x002fe20000410000 */
[----:B------:R0:W1:Y:S01]  /*12a0*/  MUFU.EX2 R5, R26 ;  /* 0x0000001a00057308 */ /* 0x0000620000000800 */
[C---:B----4-:R-:W-:Y:S02]  /*12b0*/  FMUL.FTZ R29, R77.reuse, R4 ;  /* 0x000000044d1d7220 */ /* 0x050fe40000410000 */
[----:B------:R-:W-:-:S05]  /*12c0*/  FMUL.FTZ R89, R77, R82 ;  /* 0x000000524d597220 */ /* 0x000fca0000410000 */
[----:B------:R-:W4:Y:S01]  /*12d0*/  MUFU.EX2 R7, R7 ;  /* 0x0000000700077308 */ /* 0x000f220000000800 */
[----:B------:R-:W-:Y:S02]  /*12e0*/  FMUL.FTZ R27, R68, R75 ;  /* 0x0000004b441b7220 */ /* 0x000fe40000410000 */
[C---:B------:R-:W-:Y:S02]  /*12f0*/  FMUL.FTZ R96, R77.reuse, R84 ;  /* 0x000000544d607220 */ /* 0x040fe40000410000 */
[----:B------:R-:W-:Y:S02]  /*1300*/  FMUL.FTZ R92, R38, R29 ;  /* 0x0000001d265c7220 */ /* 0x000fe40000410000 */
[----:B------:R-:W-:Y:S02]  /*1310*/  FMUL.FTZ R89, R36, R89 ;  /* 0x0000005924597220 */ /* 0x000fe40000410000 */
[----:B------:R-:W-:Y:S02]  /*1320*/  FMUL.FTZ R29, R77, R86 ;  /* 0x000000564d1d7220 */ /* 0x000fe40000410000 */
[----:B------:R-:W-:-:S02]  /*1330*/  FMUL.FTZ R28, R80, R79 ;  /* 0x0000004f501c7220 */ /* 0x000fc40000410000 */
[----:B0-----:R-:W-:Y:S02]  /*1340*/  FFMA.FTZ R26, R79, R27, R94 ;  /* 0x0000001b4f1a7223 */ /* 0x001fe4000001005e */
[----:B------:R-:W-:Y:S02]  /*1350*/  FMUL.FTZ R96, R39, R96 ;  /* 0x0000006027607220 */ /* 0x000fe40000410000 */
[----:B-1----:R-:W-:Y:S02]  /*1360*/  FFMA.FTZ R93, R5, R89, R92 ;  /* 0x00000059055d7223 */ /* 0x002fe4000001005c */
[----:B------:R-:W-:Y:S02]  /*1370*/  FMUL.FTZ R88, R40, R29 ;  /* 0x0000001d28587220 */ /* 0x000fe40000410000 */
[----:B------:R-:W-:Y:S02]  /*1380*/  FMUL.FTZ R6, R65, R72 ;  /* 0x0000004841067220 */ /* 0x000fe40000410000 */
[----:B----4-:R-:W-:-:S02]  /*1390*/  FMUL.FTZ R28, R7, R28 ;  /* 0x0000001c071c7220 */ /* 0x010fc40000410000 */
[C---:B------:R-:W-:Y:S02]  /*13a0*/  FFMA.FTZ R91, R7.reuse, R26, R90 ;  /* 0x0000001a075b7223 */ /* 0x040fe4000001005a */
[----:B------:R-:W-:Y:S01]  /*13b0*/  FFMA.FTZ R29, R7, R93, R96 ;  /* 0x0000005d071d7223 */ /* 0x000fe20000010060 */
[----:B------:R-:W-:Y:S05]  /*13c0*/  @P2 BRA `(.L_x_8485) ;  /* 0x0000007000002947 */ /* 0x000fea0003800000 */
[----:B--23--:R-:W-:Y:S01]  /*13d0*/  ISETP.NE.AND P0, PT, R45, c[0x0][0x174], PT ;  /* 0x00005d002d007a0c */ /* 0x00cfe20003f05270 */
[----:B------:R-:W-:-:S12]  /*13e0*/  HFMA2.MMA R98, -RZ, RZ, 1.875, 0 ;  /* 0x3f800000ff627435 */ /* 0x000fd800000001ff */
[----:B------:R-:W-:-:S04]  /*13f0*/  @P0 LEA.HI R26, R45, R45, RZ, 0x1 ;  /* 0x0000002d2d1a0211 */ /* 0x000fc800078f08ff */
[----:B------:R-:W-:-:S04]  /*1400*/  @P0 LOP3.LUT R26, R26, 0xfffffe, RZ, 0xc0, !PT ;  /* 0x00fffffe1a1a0812 */ /* 0x000fc800078ec0ff */
[----:B------:R-:W-:-:S04]  /*1410*/  @P0 IADD3 R26, -R26, R45, RZ ;  /* 0x0000002d1a1a0210 */ /* 0x000fc80007ffe1ff */
[----:B------:R-:W-:-:S05]  /*1420*/  @P0 LEA R26, R26, R71, 0x8 ;  /* 0x000000471a1a0211 */ /* 0x000fca00078e40ff */
[----:B------:R0:W1:Y:S02]  /*1430*/  @P0 LDS R98, [R26.X4+0x548] ;  /* 0x000548001a620984 */ /* 0x0000640000004800 */
.L_x_8485:
[----:B--23--:R-:W-:Y:S05]  /*1440*/  BSYNC B0 ;  /* 0x0000000000007941 */ /* 0x00cfea0003800000 */
.L_x_8484:
[----:B-1----:R-:W-:Y:S01]  /*1450*/  FMUL.FTZ R100, R5, R98 ;  /* 0x0000006205647220 */ /* 0x002fe20000410000 */
[----:B------:R-:W-:Y:S01]  /*1460*/  ISETP.GE.AND P0, PT, R47, 0x1, PT ;  /* 0x000000012f00780c */ /* 0x000fe20003f06270 */
[----:B0-----:R-:W-:Y:S01]  /*1470*/  FFMA.FTZ R26, R5, R91, R6 ;  /* 0x0000005b051a7223 */ /* 0x001fe20000010006 */
[----:B------:R-:W-:Y:S01]  /*1480*/  ISETP.NE.AND P3, PT, R83, 0x1f, PT ;  /* 0x0000001f5300780c */ /* 0x000fe20003f65270 */
[----:B------:R-:W-:Y:S01]  /*1490*/  FMUL.FTZ R93, R5, R28 ;  /* 0x0000001c055d7220 */ /* 0x000fe20000410000 */
[----:B------:R-:W-:Y:S01]  /*14a0*/  ISETP.GE.U32.AND P4, PT, R83, 0x18, PT ;  /* 0x000000185300780c */ /* 0x000fe20003f86070 */
[----:B------:R-:W-:Y:S01]  /*14b0*/  FMUL.FTZ R100, R7, R100 ;  /* 0x0000006407647220 */ /* 0x000fe20000410000 */
[----:B------:R-:W-:Y:S01]  /*14c0*/  LEA R78, R78, R55, 0x7 ;  /* 0x000000374e4e7211 */ /* 0x000fe200078e38ff */
[C---:B------:R-:W-:Y:S01]  /*14d0*/  FFMA.FTZ R97, R79.reuse, R29, R88 ;  /* 0x0000001d4f617223 */ /* 0x040fe20000010058 */
[----:B------:R-:W-:Y:S01]  /*14e0*/  SHFL.UP PT, R28, R93, 0x1, RZ ;  /* 0x042000005d1c7989 */ /* 0x000fe200000e00ff */
[----:B------:R-:W-:Y:S01]  /*14f0*/  FMUL.FTZ R102, R79, R100 ;  /* 0x000000644f667220 */ /* 0x000fe20000410000 */
[----:B------:R-:W-:Y:S01]  /*1500*/  IADD3 R78, -R78, c[0x0][0x168], RZ ;  /* 0x00005a004e4e7a10 */ /* 0x000fe20007ffe1ff */
[----:B------:R-:W-:Y:S01]  /*1510*/  BSSY B0, `(.L_x_8486) ;  /* 0x000007c000007945 */ /* 0x000fe20003800000 */
[----:B------:R-:W0:Y:S01]  /*1520*/  SHFL.UP PT, R29, R26, 0x1, RZ ;  /* 0x042000001a1d7989 */ /* 0x000e2200000e00ff */
[----:B------:R-:W-:-:S03]  /*1530*/  MOV R105, c[0x0][0x174] ;  /* 0x00005d0000697a02 */ /* 0x000fc60000000f00 */
[----:B------:R-:W1:Y:S01]  /*1540*/  SHFL.DOWN PT, R95, R97, 0x1, 0x1f ;  /* 0x08201f00615f7f89 */ /* 0x000e6200000e0000 */
[----:B------:R-:W-:-:S03]  /*1550*/  LEA R105, R105, UR4, 0x7 ;  /* 0x0000000469697c11 */ /* 0x000fc6000f8e38ff */
        /* <DEDUP_REMOVED lines=24> */
[----:B------:R-:W-:Y:S01]  /*16e0*/  ISETP.GE.AND P0, PT, R45, c[0x0][0x174], PT ;  /* 0x00005d002d007a0c */ /* 0x000fe20003f06270 */
[----:B------:R-:W-:-:S04]  /*16f0*/  HFMA2.MMA R28, -RZ, RZ, 1.875, 0 ;  /* 0x3f800000ff1c7435 */ /* 0x000fc800000001ff */
[C---:B--2---:R-:W-:Y:S01]  /*1700*/  @!P3 FFMA.FTZ R97, R102.reuse, R95, R97 ;  /* 0x0000005f6661b223 */ /* 0x044fe20000010061 */
[----:B------:R-:W-:Y:S01]  /*1710*/  SHFL.UP PT, R100, R93, 0x8, RZ ;  /* 0x050000005d647989 */ /* 0x000fe200000e00ff */
[----:B------:R-:W-:Y:S01]  /*1720*/  ISETP.NE.OR P0, PT, R83, RZ, P0 ;  /* 0x000000ff5300720c */ /* 0x000fe20000705670 */
[----:B---3--:R-:W-:Y:S02]  /*1730*/  @!P3 FMUL.FTZ R102, R102, R91 ;  /* 0x0000005b6666b220 */ /* 0x008fe40000410000 */
[----:B------:R-:W0:Y:S01]  /*1740*/  SHFL.UP PT, R95, R26, 0x8, RZ ;  /* 0x050000001a5f7989 */ /* 0x000e2200000e00ff */
[----:B------:R-:W-:Y:S02]  /*1750*/  ISETP.GE.AND P3, PT, R47, 0x8, PT ;  /* 0x000000082f00780c */ /* 0x000fe40003f66270 */
[----:B------:R-:W-:Y:S01]  /*1760*/  SHF.L.U32 R91, R71, 0x3, RZ ;  /* 0x00000003475b7819 */ /* 0x000fe200000006ff */
[----:B------:R-:W1:Y:S04]  /*1770*/  SHFL.DOWN PT, R101, R97, 0x8, 0x1f ;  /* 0x09001f0061657f89 */ /* 0x000e6800000e0000 */
[----:B------:R-:W2:Y:S04]  /*1780*/  SHFL.DOWN PT, R99, R102, 0x8, 0x1f ;  /* 0x09001f0066637f89 */ /* 0x000ea800000e0000 */
[----:B------:R-:W-:Y:S01]  /*1790*/  @!P0 LDS.64 R28, [R91+0xdc8] ;  /* 0x000dc8005b1c8984 */ /* 0x000fe20000000a00 */
[----:B------:R-:W-:Y:S01]  /*17a0*/  ISETP.GE.AND P0, PT, R47, 0x10, PT ;  /* 0x000000102f00780c */ /* 0x000fe20003f06270 */
[----:B0-----:R-:W-:-:S02]  /*17b0*/  @P3 FFMA.FTZ R26, R93, R95, R26 ;  /* 0x0000005f5d1a3223 */ /* 0x001fc4000001001a */
[----:B------:R-:W-:Y:S01]  /*17c0*/  @P3 FMUL.FTZ R93, R93, R100 ;  /* 0x000000645d5d3220 */ /* 0x000fe20000410000 */
[----:B------:R-:W-:Y:S01]  /*17d0*/  ISETP.GE.U32.AND P3, PT, R83, 0x10, PT ;  /* 0x000000105300780c */ /* 0x000fe20003f66070 */
[C---:B-1----:R-:W-:Y:S01]  /*17e0*/  @!P4 FFMA.FTZ R97, R102.reuse, R101, R97 ;  /* 0x000000656661c223 */ /* 0x042fe20000010061 */
[----:B------:R-:W0:Y:S01]  /*17f0*/  SHFL.UP PT, R95, R26, 0x10, RZ ;  /* 0x060000001a5f7989 */ /* 0x000e2200000e00ff */
[----:B--2---:R-:W-:-:S03]  /*1800*/  @!P4 FMUL.FTZ R102, R102, R99 ;  /* 0x000000636666c220 */ /* 0x004fc60000410000 */
[----:B------:R-:W1:Y:S01]  /*1810*/  SHFL.UP PT, R100, R93, 0x10, RZ ;  /* 0x060000005d647989 */ /* 0x000e6200000e00ff */
[----:B------:R-:W-:-:S03]  /*1820*/  ISETP.GE.AND P4, PT, R78, 0x61, PT ;  /* 0x000000614e00780c */ /* 0x000fc60003f86270 */
[----:B------:R-:W2:Y:S04]  /*1830*/  SHFL.DOWN PT, R101, R97, 0x10, 0x1f ;  /* 0x0a001f0061657f89 */ /* 0x000ea800000e0000 */
[----:B------:R-:W3:Y:S01]  /*1840*/  SHFL.DOWN PT, R99, R102, 0x10, 0x1f ;  /* 0x0a001f0066637f89 */ /* 0x000ee200000e0000 */
[----:B0-----:R-:W-:-:S03]  /*1850*/  @P0 FFMA.FTZ R26, R93, R95, R26 ;  /* 0x0000005f5d1a0223 */ /* 0x001fc6000001001a */
[----:B-----5:R-:W-:Y:S01]  /*1860*/  SHFL.IDX PT, R95, R81, RZ, 0x1f ;  /* 0x00001fff515f7589 */ /* 0x020fe200000e0000 */
[----:B-1----:R-:W-:Y:S01]  /*1870*/  @P0 FMUL.FTZ R93, R93, R100 ;  /* 0x000000645d5d0220 */ /* 0x002fe20000410000 */
[----:B------:R-:W-:Y:S02]  /*1880*/  ISETP.NE.AND P0, PT, R55, RZ, PT ;  /* 0x000000ff3700720c */ /* 0x000fe40003f05270 */
[----:B------:R-:W-:Y:S01]  /*1890*/  SHFL.UP PT, R26, R26, 0x1, RZ ;  /* 0x042000001a1a7989 */ /* 0x000fe200000e00ff */
[----:B--2---:R-:W-:-:S03]  /*18a0*/  @!P3 FFMA.FTZ R97, R102, R101, R97 ;  /* 0x000000656661b223 */ /* 0x004fc60000010061 */
[----:B------:R-:W0:Y:S01]  /*18b0*/  SHFL.UP PT, R93, R93, 0x1, RZ ;  /* 0x042000005d5d7989 */ /* 0x000e2200000e00ff */
[----:B---3--:R-:W-:Y:S01]  /*18c0*/  @!P3 FMUL.FTZ R102, R102, R99 ;  /* 0x000000636666b220 */ /* 0x008fe20000410000 */
[C---:B------:R-:W-:Y:S02]  /*18d0*/  ISETP.GE.AND P3, PT, R78.reuse, 0x41, PT ;  /* 0x000000414e00780c */ /* 0x040fe40003f66270 */
[----:B------:R-:W-:Y:S04]  /*18e0*/  SHFL.IDX PT, R101, R29, RZ, 0x1f ;  /* 0x00001fff1d657589 */ /* 0x000fe800000e0000 */
[----:B------:R-:W-:Y:S04]  /*18f0*/  SHFL.DOWN PT, R103, R97, 0x1, 0x1f ;  /* 0x08201f0061677f89 */ /* 0x000fe800000e0000 */
[----:B------:R-:W1:Y:S04]  /*1900*/  SHFL.DOWN PT, R104, R102, 0x1, 0x1f ;  /* 0x08201f0066687f89 */ /* 0x000e6800000e0000 */
[----:B------:R2:W-:Y:S04]  /*1910*/  SHFL.IDX PT, R100, R97, RZ, 0x1f ;  /* 0x00001fff61647589 */ /* 0x0005e800000e0000 */
[----:B------:R-:W3:Y:S01]  /*1920*/  SHFL.IDX PT, R99, R102, RZ, 0x1f ;  /* 0x00001fff66637589 */ /* 0x000ee200000e0000 */
[----:B0-----:R-:W-:Y:S01]  /*1930*/  @P1 FFMA.FTZ R95, R93, R95, R26 ;  /* 0x0000005f5d5f1223 */ /* 0x001fe2000001001a */
[----:B------:R-:W-:-:S03]  /*1940*/  ISETP.GE.AND P1, PT, R78, 0x1, PT ;  /* 0x000000014e00780c */ /* 0x000fc60003f26270 */
[----:B------:R-:W-:Y:S02]  /*1950*/  FFMA.FTZ R95, R80, R95, R27 ;  /* 0x0000005f505f7223 */ /* 0x000fe4000001001b */
[----:B------:R-:W-:-:S04]  /*1960*/  IMAD.WIDE R26, R105, 0x4, R14 ;  /* 0x00000004691a7825 */ /* 0x000fc800078e020e */
[----:B------:R-:W-:Y:S02]  /*1970*/  FMUL.FTZ R81, R86, R95 ;  /* 0x0000005f56517220 */ /* 0x000fe40000410000 */
[----:B-1----:R-:W-:Y:S01]  /*1980*/  @P2 FFMA.FTZ R101, R104, R101, R103 ;  /* 0x0000006568652223 */ /* 0x002fe20000010067 */
[----:B------:R-:W-:Y:S01]  /*1990*/  ISETP.GE.AND P2, PT, R78, 0x21, PT ;  /* 0x000000214e00780c */ /* 0x000fe20003f46270 */
[----:B------:R-:W-:Y:S02]  /*19a0*/  FFMA.FTZ R94, R79, R95, R94 ;  /* 0x0000005f4f5e7223 */ /* 0x000fe4000001005e */
[----:B------:R-:W-:Y:S01]  /*19b0*/  FFMA.FTZ R89, R101, R98, R89 ;  /* 0x0000006265597223 */ /* 0x000fe20000010059 */
[----:B------:R-:W-:Y:S01]  /*19c0*/  SHF.L.U32 R101, R70, 0x2, RZ ;  /* 0x0000000246657819 */ /* 0x000fe200000006ff */
[----:B------:R-:W-:Y:S02]  /*19d0*/  FFMA.FTZ R80, R40, R81, RZ ;  /* 0x0000005128507223 */ /* 0x000fe400000100ff */
[----:B------:R-:W-:-:S02]  /*19e0*/  FMUL.FTZ R84, R84, R94 ;  /* 0x0000005e54547220 */ /* 0x000fc40000410000 */
[----:B------:R-:W-:Y:S02]  /*19f0*/  FFMA.FTZ R90, R7, R94, R90 ;  /* 0x0000005e075a7223 */ /* 0x000fe4000001005a */
[----:B------:R-:W-:Y:S02]  /*1a00*/  FFMA.FTZ R81, R5, R89, R92 ;  /* 0x0000005905517223 */ /* 0x000fe4000001005c */
[----:B--2---:R-:W-:Y:S02]  /*1a10*/  FFMA.FTZ R97, R39, R84, R80 ;  /* 0x0000005427617223 */ /* 0x004fe40000010050 */
[-C--:B------:R-:W-:Y:S02]  /*1a20*/  FMUL.FTZ R4, R4, R90.reuse ;  /* 0x0000005a04047220 */ /* 0x080fe40000410000 */
[----:B------:R-:W-:Y:S02]  /*1a30*/  FFMA.FTZ R92, R5, R90, R6 ;  /* 0x0000005a055c7223 */ /* 0x000fe40000010006 */
[----:B------:R-:W-:-:S02]  /*1a40*/  FFMA.FTZ R93, R7, R81, R96 ;  /* 0x00000051075d7223 */ /* 0x000fc40000010060 */
[C---:B------:R-:W-:Y:S02]  /*1a50*/  FMUL.FTZ R5, R77.reuse, R95 ;  /* 0x0000005f4d057220 */ /* 0x040fe40000410000 */
[C---:B------:R-:W-:Y:S02]  /*1a60*/  FMUL.FTZ R6, R77.reuse, R94 ;  /* 0x0000005e4d067220 */ /* 0x040fe40000410000 */
[C---:B------:R-:W-:Y:S02]  /*1a70*/  FMUL.FTZ R7, R77.reuse, R90 ;  /* 0x0000005a4d077220 */ /* 0x040fe40000410000 */
[----:B------:R-:W-:Y:S02]  /*1a80*/  FFMA.FTZ R97, R38, R4, R97 ;  /* 0x0000000426617223 */ /* 0x000fe40000010061 */
[----:B------:R-:W-:Y:S02]  /*1a90*/  FMUL.FTZ R77, R77, R92 ;  /* 0x0000005c4d4d7220 */ /* 0x000fe40000410000 */
[----:B------:R-:W-:-:S02]  /*1aa0*/  FMUL.FTZ R4, R40, R5 ;  /* 0x0000000528047220 */ /* 0x000fc40000410000 */
[----:B------:R-:W-:Y:S01]  /*1ab0*/  FFMA.FTZ R79, R79, R93, R88 ;  /* 0x0000005d4f4f7223 */ /* 0x000fe20000010058 */
[----:B------:R-:W-:Y:S01]  /*1ac0*/  SHF.L.U64.HI R88, R70, 0x2, R69 ;  /* 0x0000000246587819 */ /* 0x000fe20000010245 */
[----:B------:R-:W-:Y:S02]  /*1ad0*/  FMUL.FTZ R5, R39, R6 ;  /* 0x0000000627057220 */ /* 0x000fe40000410000 */
[----:B------:R-:W-:Y:S02]  /*1ae0*/  FMUL.FTZ R6, R38, R7 ;  /* 0x0000000726067220 */ /* 0x000fe40000410000 */
[----:B------:R-:W-:Y:S02]  /*1af0*/  FMUL.FTZ R7, R36, R77 ;  /* 0x0000004d24077220 */ /* 0x000fe40000410000 */
[C---:B------:R-:W-:Y:S02]  /*1b00*/  FFMA.FTZ R77, -R68.reuse, R75, R95 ;  /* 0x0000004b444d7223 */ /* 0x040fe4000001015f */
[----:B------:R-:W-:-:S02]  /*1b10*/  FMUL.FTZ R84, R68, R79 ;  /* 0x0000004f44547220 */ /* 0x000fc40000410000 */
[C---:B---3--:R-:W-:Y:S02]  /*1b20*/  FFMA.FTZ R29, R99.reuse, R29, R100 ;  /* 0x0000001d631d7223 */ /* 0x048fe40000010064 */
[----:B------:R-:W-:Y:S02]  /*1b30*/  FMUL.FTZ R28, R99, R28 ;  /* 0x0000001c631c7220 */ /* 0x000fe40000410000 */
[----:B------:R-:W-:Y:S02]  /*1b40*/  FMUL.FTZ R80, R82, R92 ;  /* 0x0000005c52507220 */ /* 0x000fe40000410000 */
[C---:B------:R-:W-:Y:S01]  /*1b50*/  FFMA.FTZ R78, -R66.reuse, R73, R94 ;  /* 0x00000049424e7223 */ /* 0x040fe2000001015e */
[----:B------:R0:W-:Y:S01]  /*1b60*/  @!P0 STS.64 [R91+0xdc8], R28 ;  /* 0x000dc81c5b008388 */ /* 0x0001e20000000a00 */
[----:B------:R-:W-:Y:S02]  /*1b70*/  FMUL.FTZ R95, R66, R93 ;  /* 0x0000005d425f7220 */ /* 0x000fe40000410000 */
[----:B------:R-:W-:Y:S01]  /*1b80*/  FFMA.FTZ R86, R84, R77, RZ ;  /* 0x0000004d54567223 */ /* 0x000fe200000100ff */
[----:B------:R1:W-:Y:S01]  /*1b90*/  STS.128 [R55.X16+0x110], R4 ;  /* 0x0001100437007388 */ /* 0x0003e2000000cc00 */
[----:B------:R-:W-:-:S02]  /*1ba0*/  FFMA.FTZ R80, R36, R80, R97 ;  /* 0x0000005024507223 */ /* 0x000fc40000010061 */
[----:B------:R-:W-:Y:S02]  /*1bb0*/  FMUL.FTZ R97, R65, R89 ;  /* 0x0000005941617220 */ /* 0x000fe40000410000 */
[----:B------:R-:W-:Y:S02]  /*1bc0*/  FMUL.FTZ R82, R67, R81 ;  /* 0x0000005143527220 */ /* 0x000fe40000410000 */
[----:B------:R-:W-:Y:S02]  /*1bd0*/  FFMA.FTZ R86, R95, R78, R86 ;  /* 0x0000004e5f567223 */ /* 0x000fe40000010056 */
[----:B0-----:R-:W-:Y:S02]  /*1be0*/  FFMA.FTZ R29, -R67, R74, R90 ;  /* 0x0000004a431d7223 */ /* 0x001fe4000001015a */
[----:B------:R-:W-:Y:S02]  /*1bf0*/  FFMA.FTZ R28, -R65, R72, R92 ;  /* 0x00000048411c7223 */ /* 0x000fe4000001015c */
[----:B------:R-:W-:-:S02]  /*1c00*/  IMAD R88, R88, c[0x0][0x2d0], RZ ;  /* 0x0000b40058587a24 */ /* 0x000fc400078e02ff */
        /* <DEDUP_REMOVED lines=12> */
.L_x_8487:
[----:B-1----:R-:W-:Y:S05]  /*1cd0*/  BSYNC B0 ;  /* 0x0000000000007941 */ /* 0x002fea0003800000 */
.L_x_8486:
        /* <DEDUP_REMOVED lines=8> */
.L_x_8489:
[----:B------:R-:W-:Y:S05]  /*1d60*/  BSYNC B0 ;  /* 0x0000000000007941 */ /* 0x000fea0003800000 */
.L_x_8488:
[----:B-1----:R1:W2:Y:S01]  /*1d70*/  LDS R7, [R55.X4+0x210] ;  /* 0x0002100037077984 */ /* 0x0022a20000004800 */
[----:B------:R-:W-:Y:S01]  /*1d80*/  BSSY B0, `(.L_x_8490) ;  /* 0x0000006000007945 */ /* 0x000fe20003800000 */
[----:B------:R-:W-:Y:S01]  /*1d90*/  IMAD.WIDE.U32 R4, R101, c[0x0][0x2d0], R2 ;  /* 0x0000b40065047a25 */ /* 0x000fe200078e0002 */
[----:B------:R-:W-:Y:S05]  /*1da0*/  @!P3 BRA `(.L_x_8491) ;  /* 0x000000300000b947 */ /* 0x000fea0003800000 */
[----:B------:R-:W-:-:S04]  /*1db0*/  IMAD.WIDE.U32 R26, R101, c[0x0][0x2d0], R26 ;  /* 0x0000b400651a7a25 */ /* 0x000fc800078e001a */
[----:B------:R-:W-:-:S05]  /*1dc0*/  IMAD.IADD R27, R91, 0x1, R27 ;  /* 0x000000015b1b7824 */ /* 0x000fca00078e021b */
[----:B--2---:R2:W-:Y:S02]  /*1dd0*/  RED.E.ADD.F32.FTZ.RN.STRONG.GPU [R26.64], R7 ;  /* 0x000000071a00798e */ /* 0x0045e4000c10e786 */
.L_x_8491:
[----:B------:R-:W-:Y:S05]  /*1de0*/  BSYNC B0 ;  /* 0x0000000000007941 */ /* 0x000fea0003800000 */
.L_x_8490:
[----:B--2---:R2:W3:Y:S01]  /*1df0*/  LDS R7, [R55.X4+0x290] ;  /* 0x0002900037077984 */ /* 0x0044e20000004800 */
[----:B------:R-:W-:Y:S01]  /*1e00*/  BSSY B0, `(.L_x_8492) ;  /* 0x0000004000007945 */ /* 0x000fe20003800000 */
[----:B------:R-:W-:Y:S05]  /*1e10*/  @!P4 BRA `(.L_x_8493) ;  /* 0x000000200000c947 */ /* 0x000fea0003800000 */
[----:B------:R-:W-:-:S05]  /*1e20*/  IADD3 R5, R91, R5, RZ ;  /* 0x000000055b057210 */ /* 0x000fca0007ffe0ff */
[----:B---3--:R3:W-:Y:S02]  /*1e30*/  RED.E.ADD.F32.FTZ.RN.STRONG.GPU [R4.64], R7 ;  /* 0x000000070400798e */ /* 0x0087e4000c10e786 */
.L_x_8493:
[----:B------:R-:W-:Y:S05]  /*1e40*/  BSYNC B0 ;  /* 0x0000000000007941 */ /* 0x000fea0003800000 */
.L_x_8492:
[----:B---3--:R-:W3:Y:S01]  /*1e50*/  SHFL.DOWN PT, R5, R6, 0x1, 0x1f ;  /* 0x08201f0006057f89 */ /* 0x008ee200000e0000 */
[C---:B------:R-:W-:Y:S01]  /*1e60*/  ISETP.GT.AND P1, PT, R47.reuse, 0x1e, PT ;  /* 0x0000001e2f00780c */ /* 0x040fe20003f24270 */
[----:B------:R-:W-:Y:S01]  /*1e70*/  FMUL.FTZ R27, R64, R89 ;  /* 0x00000059401b7220 */ /* 0x000fe20000410000 */
[----:B------:R-:W-:Y:S01]  /*1e80*/  ISETP.NE.AND P2, PT, R47, RZ, PT ;  /* 0x000000ff2f00720c */ /* 0x000fe20003f45270 */
[----:B------:R-:W4:Y:S01]  /*1e90*/  SHFL.DOWN PT, R7, R80, 0x1, 0x1f ;  /* 0x08201f0050077f89 */ /* 0x000f2200000e0000 */
[----:B------:R-:W-:Y:S01]  /*1ea0*/  BSSY B0, `(.L_x_8494) ;  /* 0x0000037000007945 */ /* 0x000fe20003800000 */
[----:B------:R-:W-:Y:S02]  /*1eb0*/  FMUL.FTZ R27, R28, R27 ;  /* 0x0000001b1c1b7220 */ /* 0x000fe40000410000 */
[----:B------:R-:W-:Y:S02]  /*1ec0*/  FADD.FTZ R0, R97, R0 ;  /* 0x0000000061007221 */ /* 0x000fe40000010000 */
[----:B------:R-:W-:-:S02]  /*1ed0*/  FFMA.FTZ R72, R72, R89, R27 ;  /* 0x0000005948487223 */ /* 0x000fc4000001001b */
[----:B------:R-:W-:Y:S02]  /*1ee0*/  FADD.FTZ R31, R82, R31 ;  /* 0x0000001f521f7221 */ /* 0x000fe40000010000 */
[----:B------:R-:W-:Y:S02]  /*1ef0*/  FADD.FTZ R30, R95, R30 ;  /* 0x0000001e5f1e7221 */ /* 0x000fe40000010000 */
[----:B------:R-:W-:Y:S02]  /*1f00*/  FADD.FTZ R33, R84, R33 ;  /* 0x0000002154217221 */ /* 0x000fe40000010000 */
[----:B------:R-:W-:Y:S02]  /*1f10*/  FADD.FTZ R37, R72, R37 ;  /* 0x0000002548257221 */ /* 0x000fe40000010000 */
[----:B---3--:R-:W-:Y:S02]  /*1f20*/  @!P1 FADD.FTZ R6, R6, R5 ;  /* 0x0000000506069221 */ /* 0x008fe40000010000 */
        /* <DEDUP_REMOVED lines=21> */
[----:B------:R-:W-:Y:S01]  /*2080*/  MOV R4, R6 ;  /* 0x0000000600047202 */ /* 0x000fe20000000f00 */
[C---:B------:R-:W-:Y:S02]  /*2090*/  FMUL.FTZ R6, R64.reuse, R81 ;  /* 0x0000005140067220 */ /* 0x040fe40000410000 */
[C---:B------:R-:W-:Y:S01]  /*20a0*/  FMUL.FTZ R7, R64.reuse, R93 ;  /* 0x0000005d40077220 */ /* 0x040fe20000410000 */
[----:B------:R-:W-:Y:S01]  /*20b0*/  MOV R5, R80 ;  /* 0x0000005000057202 */ /* 0x000fe20000000f00 */
[----:B------:R-:W-:Y:S02]  /*20c0*/  FMUL.FTZ R64, R64, R79 ;  /* 0x0000004f40407220 */ /* 0x000fe40000410000 */
        /* <DEDUP_REMOVED lines=20> */
.L_x_8495:
[----:B---3--:R-:W-:Y:S05]  /*2210*/  BSYNC B0 ;  /* 0x0000000000007941 */ /* 0x008fea0003800000 */
.L_x_8494:
[----:B------:R-:W-:Y:S02]  /*2220*/  IADD3 R71, R71, 0x1, RZ ;  /* 0x0000000147477810 */ /* 0x000fe40007ffe0ff */
[----:B------:R-:W-:Y:S02]  /*2230*/  IADD3 R70, P1, R70, 0x1, RZ ;  /* 0x0000000146467810 */ /* 0x000fe40007f3e0ff */
[----:B------:R-:W-:Y:S02]  /*2240*/  ISETP.GE.AND P0, PT, R71, c[0x0][0x16c], PT ;  /* 0x00005b0047007a0c */ /* 0x000fe40003f06270 */
[----:B------:R-:W-:-:S11]  /*2250*/  IADD3.X R69, RZ, R69, RZ, P1, !PT ;  /* 0x00000045ff457210 */ /* 0x000fd60000ffe4ff */
[----:B------:R-:W-:Y:S01]  /*2260*/  @P0 CALL.REL.NOINC `(.L_x_8483) ;  /* 0x0000001000000944 */ /* 0x000fe20003c00000 */
[----:B------:R-:W-:Y:S05]  /*2270*/  BRA `(.L_x_8496) ;  /* 0xffffebd000007947 */ /* 0x000fea000383ffff */
.L_x_8483:
[----:B------:R-:W-:Y:S01]  /*2280*/  BAR.SYNC.DEFER_BLOCKING 0x0 ;  /* 0x0000000000007b1d */ /* 0x000fe20000010000 */
[----:B------:R-:W-:Y:S01]  /*2290*/  F2FP.PACK_AB R30, R30, R33 ;  /* 0x000000211e1e723e */ /* 0x000fe200000000ff */
[----:B------:R-:W-:Y:S01]  /*22a0*/  IMAD R5, R87, c[0x0][0x2d8], RZ ;  /* 0x0000b60057057a24 */ /* 0x000fe200078e02ff */
[----:B------:R-:W-:Y:S01]  /*22b0*/  F2FP.PACK_AB R31, R0, R31 ;  /* 0x0000001f001f723e */ /* 0x000fe200000000ff */
[----:B------:R-:W-:Y:S01]  /*22c0*/  IMAD R0, R62, c[0x0][0x2e0], RZ ;  /* 0x0000b8003e007a24 */ /* 0x000fe200078e02ff */
[----:B------:R-:W-:Y:S01]  /*22d0*/  IADD3 R26, R45, -0x1, RZ ;  /* 0xffffffff2d1a7810 */ /* 0x000fe20007ffe0ff */
[----:B------:R-:W-:Y:S01]  /*22e0*/  IMAD R9, R58, c[0x0][0x2dc], R5 ;  /* 0x0000b7003a097a24 */ /* 0x000fe200078e0205 */
[----:B------:R-:W-:Y:S01]  /*22f0*/  SHF.L.U32 R12, R55, 0x3, RZ ;  /* 0x00000003370c7819 */ /* 0x000fe200000006ff */
[----:B------:R-:W-:Y:S01]  /*2300*/  IMAD R13, R87, c[0x0][0x2f8], RZ ;  /* 0x0000be00570d7a24 */ /* 0x000fe200078e02ff */
[----:B------:R-:W-:Y:S01]  /*2310*/  SHF.L.U32 R6, R26, 0x7, RZ ;  /* 0x000000071a067819 */ /* 0x000fe200000006ff */
[----:B------:R-:W-:Y:S01]  /*2320*/  UIADD3 UR4, UR4, -0x80, URZ ;  /* 0xffffff8004047890 */ /* 0x000fe2000fffe03f */
[----:B------:R-:W-:Y:S01]  /*2330*/  SHF.L.U64.HI R27, R55, 0x3, R44 ;  /* 0x00000003371b7819 */ /* 0x000fe2000001022c */
[----:B------:R-:W-:Y:S01]  /*2340*/  IMAD R13, R58, c[0x0][0x2fc], R13 ;  /* 0x0000bf003a0d7a24 */ /* 0x000fe200078e020d */
[----:B------:R-:W-:-:S02]  /*2350*/  SHF.R.S32.HI R7, RZ, 0x1f, R6 ;  /* 0x0000001fff077819 */ /* 0x000fc40000011406 */
[----:B------:R-:W-:Y:S01]  /*2360*/  F2FP.PACK_AB R10, R35, R32 ;  /* 0x00000020230a723e */ /* 0x000fe200000000ff */
[----:B------:R-:W-:Y:S01]  /*2370*/  FADD.FTZ R32, R57, R32 ;  /* 0x0000002039207221 */ /* 0x000fe20000010000 */
[----:B------:R-:W-:Y:S01]  /*2380*/  F2FP.PACK_AB R11, R37, R34 ;  /* 0x00000022250b723e */ /* 0x000fe200000000ff */
[--C-:B------:R-:W-:Y:S01]  /*2390*/  IMAD.WIDE.U32 R4, R58, c[0x0][0x2d8], R6.reuse ;  /* 0x0000b6003a047a25 */ /* 0x100fe200078e0006 */
[----:B------:R-:W-:Y:S02]  /*23a0*/  ISETP.GT.AND P4, PT, R45, 0x1, PT ;  /* 0x000000012d00780c */ /* 0x000fe40003f84270 */
[----:B------:R-:W-:Y:S01]  /*23b0*/  IADD3 R50, P1, R50, -0x100, RZ ;  /* 0xffffff0032327810 */ /* 0x000fe20007f3e0ff */
[----:B------:R-:W-:Y:S01]  /*23c0*/  IMAD.WIDE.U32 R6, R58, c[0x0][0x2f8], R6 ;  /* 0x0000be003a067a25 */ /* 0x000fe200078e0006 */
[----:B------:R-:W-:Y:S01]  /*23d0*/  IADD3 R5, R5, R9, RZ ;  /* 0x0000000905057210 */ /* 0x000fe20007ffe0ff */
[----:B------:R-:W-:Y:S01]  /*23e0*/  STS.64 [R47.X8], R30 ;  /* 0x0000001e2f007388 */ /* 0x000fe20000008a00 */
[----:B------:R-:W-:-:S06]  /*23f0*/  NOP ;  /* 0x0000000000007918 */ /* 0x000fcc0000000000 */
[----:B------:R-:W3:Y:S01]  /*2400*/  LDS.64 R2, [R47.X8] ;  /* 0x000000002f027984 */ /* 0x000ee20000008a00 */
[----:B------:R-:W-:Y:S01]  /*2410*/  IMAD R9, R63, c[0x0][0x2e4], R0 ;  /* 0x0000b9003f097a24 */ /* 0x000fe200078e0200 */
[----:B------:R-:W-:Y:S01]  /*2420*/  IADD3 R7, R7, R13, RZ ;  /* 0x0000000d07077210 */ /* 0x000fe20007ffe0ff */
[----:B------:R-:W-:Y:S01]  /*2430*/  IMAD.WIDE.U32 R4, R63, c[0x0][0x2e0], R4 ;  /* 0x0000b8003f047a25 */ /* 0x000fe200078e0004 */
[----:B------:R-:W-:Y:S02]  /*2440*/  IADD3 R54, P2, R54, -0x100, RZ ;  /* 0xffffff0036367810 */ /* 0x000fe40007f5e0ff */
[----:B------:R-:W-:Y:S01]  /*2450*/  IADD3 R52, P3, R52, -0x100, RZ ;  /* 0xffffff0034347810 */ /* 0x000fe20007f7e0ff */
[----:B------:R-:W-:Y:S01]  /*2460*/  IMAD R0, R62, c[0x0][0x300], RZ ;  /* 0x0000c0003e007a24 */ /* 0x000fe200078e02ff */
[----:B------:R-:W-:Y:S01]  /*2470*/  IADD3 R5, R5, R9, RZ ;  /* 0x0000000905057210 */ /* 0x000fe20007ffe0ff */
[----:B------:R-:W-:Y:S01]  /*2480*/  FADD.FTZ R35, R32, R35 ;  /* 0x0000002320237221 */ /* 0x000fe20000010000 */
[C---:B------:R-:W-:Y:S01]  /*2490*/  LEA R8, P0, R4.reuse, c[0x0][0x330], 0x1 ;  /* 0x0000cc0004087a11 */ /* 0x040fe200078008ff */
[----:B------:R-:W-:Y:S01]  /*24a0*/  IMAD R13, R63, c[0x0][0x304], R0 ;  /* 0x0000c1003f0d7a24 */ /* 0x000fe200078e0200 */
[----:B------:R-:W-:Y:S01]  /*24b0*/  MOV R45, R26 ;  /* 0x0000001a002d7202 */ /* 0x000fe20000000f00 */
[----:B------:R-:W-:Y:S01]  /*24c0*/  FADD.FTZ R34, R35, R34 ;  /* 0x0000002223227221 */ /* 0x000fe20000010000 */
[----:B------:R-:W-:-:S02]  /*24d0*/  LEA.HI.X R4, R4, c[0x0][0x334], R5, 0x1, P0 ;  /* 0x0000cd0004047a11 */ /* 0x000fc400000f0c05 */
[----:B------:R-:W-:Y:S01]  /*24e0*/  IADD3 R8, P0, R8, R12, RZ ;  /* 0x0000000c08087210 */ /* 0x000fe20007f1e0ff */
[----:B------:R-:W-:Y:S01]  /*24f0*/  FADD.FTZ R57, R34, R37 ;  /* 0x0000002522397221 */ /* 0x000fe20000010000 */
[----:B------:R-:W-:Y:S02]  /*2500*/  IADD3.X R49, R49, -0x1, RZ, P1, !PT ;  /* 0xffffffff31317810 */ /* 0x000fe40000ffe4ff */
[----:B------:R-:W-:Y:S02]  /*2510*/  IADD3.X R9, R4, R27, RZ, P0, !PT ;  /* 0x0000001b04097210 */ /* 0x000fe400007fe4ff */
[----:B------:R-:W-:Y:S02]  /*2520*/  IADD3.X R53, R53, -0x1, RZ, P2, !PT ;  /* 0xffffffff35357810 */ /* 0x000fe400017fe4ff */
[----:B------:R-:W-:Y:S01]  /*2530*/  IADD3.X R51, R51, -0x1, RZ, P3, !PT ;  /* 0xffffffff33337810 */ /* 0x000fe20001ffe4ff */
[----:B---3--:R3:W-:Y:S04]  /*2540*/  STG.E.64 [R8.64], R2 ;  /* 0x0000000208007986 */ /* 0x0087e8000c101b06 */
[----:B------:R-:W-:Y:S01]  /*2550*/  BAR.SYNC.DEFER_BLOCKING 0x0 ;  /* 0x0000000000007b1d */ /* 0x000fe20000010000 */
[----:B---3--:R-:W-:-:S04]  /*2560*/  IMAD.WIDE.U32 R2, R63, c[0x0][0x300], R6 ;  /* 0x0000c0003f027a25 */ /* 0x008fc800078e0006 */
[----:B------:R-:W-:Y:S01]  /*2570*/  IMAD.IADD R7, R3, 0x1, R13 ;  /* 0x0000000103077824 */ /* 0x000fe200078e020d */
[----:B------:R-:W-:-:S04]  /*2580*/  LEA R3, P0, R2, c[0x0][0x340], 0x1 ;  /* 0x0000d00002037a11 */ /* 0x000fc800078008ff */
[----:B------:R-:W-:Y:S02]  /*2590*/  LEA.HI.X R0, R2, c[0x0][0x344], R7, 0x1, P0 ;  /* 0x0000d10002007a11 */ /* 0x000fe400000f0c07 */
[----:B------:R-:W-:Y:S01]  /*25a0*/  IADD3 R2, P0, R3, R12, RZ ;  /* 0x0000000c03027210 */ /* 0x000fe20007f1e0ff */
[----:B------:R-:W-:Y:S01]  /*25b0*/  STS.64 [R47.X8], R10 ;  /* 0x0000000a2f007388 */ /* 0x000fe20000008a00 */
[----:B------:R-:W-:-:S06]  /*25c0*/  NOP ;  /* 0x0000000000007918 */ /* 0x000fcc0000000000 */
[----:B------:R-:W3:Y:S01]  /*25d0*/  LDS.64 R4, [R47.X8] ;  /* 0x000000002f047984 */ /* 0x000ee20000008a00 */
[----:B------:R-:W-:Y:S02]  /*25e0*/  IADD3.X R3, R0, R27, RZ, P0, !PT ;  /* 0x0000001b00037210 */ /* 0x000fe400007fe4ff */
[----:B------:R-:W-:-:S04]  /*25f0*/  IADD3 R48, P0, R48, -0x100, RZ ;  /* 0xffffff0030307810 */ /* 0x000fc80007f1e0ff */
[----:B------:R-:W-:Y:S01]  /*2600*/  IADD3.X R46, R46, -0x1, RZ, P0, !PT ;  /* 0xffffffff2e2e7810 */ /* 0x000fe200007fe4ff */
[----:B---3--:R3:W-:Y:S01]  /*2610*/  STG.E.64 [R2.64], R4 ;  /* 0x0000000402007986 */ /* 0x0087e2000c101b06 */
[----:B------:R-:W-:Y:S01]  /*2620*/  @!P4 CALL.REL.NOINC `(.L_x_8482) ;  /* 0x000000100000c944 */ /* 0x000fe20003c00000 */
[----:B------:R-:W-:Y:S05]  /*2630*/  BRA `(.L_x_8497) ;  /* 0xffffe2a000007947 */ /* 0x000fea000383ffff */
.L_x_8482:
        /* <DEDUP_REMOVED lines=10> */
[----:B---3--:R-:W0:Y:S04]  /*26e0*/  SHFL.DOWN P1, R3, R0, 0x2, 0x1f ;  /* 0x08401f0000037f89 */ /* 0x008e280000020000 */
        /* <DEDUP_REMOVED lines=13> */
.L_x_8499:
[----:B0-----:R-:W-:Y:S05]  /*27c0*/  BSYNC B0 ;  /* 0x0000000000007941 */ /* 0x001fea0003800000 */
.L_x_8498:
        /* <DEDUP_REMOVED lines=8> */
[----:B---3--:R-:W0:Y:S02]  /*2850*/  SHFL.DOWN P0, R3, R0, 0x2, 0x1f ;  /* 0x08401f0000037f89 */ /* 0x008e240000000000 */
        /* <DEDUP_REMOVED lines=14> */
.L_x_8501:
[----:B------:R-:W4:Y:S02]  /*2940*/  S2R R15, SR_TID.X ;  /* 0x00000000000f7919 */ /* 0x000f240000002100 */
.L_x_8502:
[----:B0-----:R-:W-:Y:S05]  /*2950*/  BSYNC B0 ;  /* 0x0000000000007941 */ /* 0x001fea0003800000 */
.L_x_8500:
[----:B----4-:R-:W-:-:S13]  /*2960*/  ISETP.GE.AND P0, PT, R15, c[0x0][0x16c], PT ;  /* 0x00005b000f007a0c */ /* 0x010fda0003f06270 */
[----:B------:R-:W-:Y:S05]  /*2970*/  @P0 EXIT ;  /* 0x000000000000094d */ /* 0x000fea0003800000 */
[C---:B------:R-:W-:Y:S02]  /*2980*/  IMAD R0, R62.reuse, c[0x0][0x2a8], RZ ;  /* 0x0000aa003e007a24 */ /* 0x040fe400078e02ff */
[----:B------:R-:W-:Y:S02]  /*2990*/  IMAD R62, R62, c[0x0][0x288], RZ ;  /* 0x0000a2003e3e7a24 */ /* 0x000fe400078e02ff */
[----:B---3--:R-:W-:-:S04]  /*29a0*/  IMAD.WIDE.U32 R2, R63, c[0x0][0x2a8], RZ ;  /* 0x0000aa003f027a25 */ /* 0x008fc800078e00ff */
[C---:B------:R-:W-:Y:S02]  /*29b0*/  IMAD R23, R63.reuse, c[0x0][0x2ac], R0 ;  /* 0x0000ab003f177a24 */ /* 0x040fe400078e0200 */
[C---:B------:R-:W-:Y:S02]  /*29c0*/  IMAD R21, R63.reuse, c[0x0][0x28c], R62 ;  /* 0x0000a3003f157a24 */ /* 0x040fe400078e023e */
[----:B------:R-:W-:Y:S01]  /*29d0*/  IMAD.WIDE.U32 R4, R63, c[0x0][0x288], RZ ;  /* 0x0000a2003f047a25 */ /* 0x000fe200078e00ff */
[----:B------:R-:W-:-:S04]  /*29e0*/  IADD3 R23, R3, R23, RZ ;  /* 0x0000001703177210 */ /* 0x000fc80007ffe0ff */
[----:B------:R-:W-:Y:S02]  /*29f0*/  IADD3 R21, R5, R21, RZ ;  /* 0x0000001505157210 */ /* 0x000fe40007ffe0ff */
.L_x_8503:
        /* <DEDUP_REMOVED lines=26> */
.L_x_8504:
        /* <DEDUP_REMOVED lines=14> */
.L_x_9152:


//--------------------- .text._Z25selective_scan_bwd_kernelI32Selective_Scan_bwd_kernel_traitsILi32ELi4ELb1ELb0ELb1ELb0ELb1EN3c104HalfEfEEv12SSMParamsBwd --------------------------
	.section	.text._Z25selective_scan_bwd_kernelI32Selective_Scan_bwd_kernel_traitsILi32ELi4ELb1ELb0ELb1ELb0ELb1EN3c104HalfEfEEv12SSMParamsBwd,"ax",@progbits
	.sectioninfo	@"SHI_REGISTERS=109"
	.align	128
        .global         _Z25selective_scan_bwd_kernelI32Selective_Scan_bwd_kernel_traitsILi32ELi4ELb1ELb0ELb1ELb0ELb1EN3c104HalfEfEEv12SSMParamsBwd
        .type           _Z25selective_scan_bwd_kernelI32Selective_Scan_bwd_kernel_traitsILi32ELi4ELb1ELb0ELb1ELb0ELb1EN3c104HalfEfEEv12SSMParamsBwd,@function
        .size           _Z25selective_scan_bwd_kernelI32Selective_Scan_bwd_kernel_traitsILi32ELi4ELb1ELb0ELb1ELb0ELb1EN3c104HalfEfEEv12SSMParamsBwd,(.L_x_9153 - _Z25selective_scan_bwd_kernelI32Selective_Scan_bwd_kernel_traitsILi32ELi4ELb1ELb0ELb1ELb0ELb1EN3c104HalfEfEEv12SSMParamsBwd)
        .other          _Z25selective_scan_bwd_kernelI32Selective_Scan_bwd_kernel_traitsILi32ELi4ELb1ELb0ELb1ELb0ELb1EN3c104HalfEfEEv12SSMParamsBwd,@"STO_CUDA_ENTRY STV_DEFAULT"
_Z25selective_scan_bwd_kernelI32Selective_Scan_bwd_kernel_traitsILi32ELi4ELb1ELb0ELb1ELb0ELb1EN3c104HalfEfEEv12SSMParamsBwd:
.text._Z25selective_scan_bwd_kernelI32Selective_Scan_bwd_kernel_traitsILi32ELi4ELb1ELb0ELb1ELb0ELb1EN3c104HalfEfEEv12SSMParamsBwd:
        /* <DEDUP_REMOVED lines=26> */
[----:B------:R-:W-:Y:S01]  /*01a0*/  MOV R46, RZ ;  /* 0x000000ff002e7202 */ /* 0x000fe20000000f00 */
[C---:B------:R-:W-:Y:S01]  /*01b0*/  IMAD R11, R84.reuse, c[0x0][0x278], RZ ;  /* 0x00009e00540b7a24 */ /* 0x040fe200078e02ff */
[----:B0-----:R-:W-:Y:S01]  /*01c0*/  IABS R2, R55 ;  /* 0x0000003700027213 */ /* 0x001fe20000000000 */
[----:B-1----:R-:W-:Y:S01]  /*01d0*/  HFMA2.MMA R6, -RZ, RZ, 0, 0 ;  /* 0x00000000ff067435 */ /* 0x002fe200000001ff */
[----:B------:R-:W-:-:S02]  /*01e0*/  IMAD R9, R84, c[0x0][0x1e0], RZ ;  /* 0x0000780054097a24 */ /* 0x000fc400078e02ff */
[----:B----4-:R-:W-:Y:S02]  /*01f0*/  IMAD R5, R84, c[0x0][0x1d0], RZ ;  /* 0x0000740054057a24 */ /* 0x010fe400078e02ff */
[C---:B------:R-:W-:Y:S01]  /*0200*/  IMAD R11, R50.reuse, c[0x0][0x27c], R11 ;  /* 0x00009f00320b7a24 */ /* 0x040fe200078e020b */
[----:B---3--:R-:W-:Y:S01]  /*0210*/  IADD3 R8, RZ, -R7, RZ ;  /* 0x80000007ff087210 */ /* 0x008fe20007ffe0ff */
[----:B------:R-:W-:Y:S02]  /*0220*/  IMAD R9, R50, c[0x0][0x1e4], R9 ;  /* 0x0000790032097a24 */ /* 0x000fe400078e0209 */
[----:B------:R-:W-:Y:S02]  /*0230*/  IMAD R10, R55, c[0x0][0x284], R10 ;  /* 0x0000a100370a7a24 */ /* 0x000fe400078e020a */
[----:B------:R-:W-:Y:S01]  /*0240*/  IMAD R3, R8, R13, RZ ;  /* 0x0000000d08037224 */ /* 0x000fe200078e02ff */
[----:B------:R-:W-:-:S03]  /*0250*/  MOV R8, c[0x0][0x174] ;  /* 0x00005d0000087a02 */ /* 0x000fc60000000f00 */
[----:B------:R-:W-:Y:S01]  /*0260*/  IMAD.HI.U32 R7, R7, R3, R6 ;  /* 0x0000000307077227 */ /* 0x000fe200078e0006 */
[----:B------:R-:W-:Y:S02]  /*0270*/  LOP3.LUT R6, R55, c[0x0][0x178], RZ, 0x3c, !PT ;  /* 0x00005e0037067a12 */ /* 0x000fe400078e3cff */
[----:B------:R-:W-:Y:S02]  /*0280*/  ISETP.GE.AND P3, PT, R8, 0x1, PT ;  /* 0x000000010800780c */ /* 0x000fe40003f66270 */
[----:B------:R-:W-:Y:S01]  /*0290*/  ISETP.GE.AND P2, PT, R6, RZ, PT ;  /* 0x000000ff0600720c */ /* 0x000fe20003f46270 */
[----:B------:R-:W-:-:S04]  /*02a0*/  IMAD.HI.U32 R49, R7, R2, RZ ;  /* 0x0000000207317227 */ /* 0x000fc800078e00ff */
[C---:B------:R-:W-:Y:S01]  /*02b0*/  IMAD R7, R50.reuse, c[0x0][0x1d4], R5 ;  /* 0x0000750032077a24 */ /* 0x040fe200078e0205 */
        /* <DEDUP_REMOVED lines=44> */
[----:B------:R-:W-:Y:S01]  /*0580*/  ISETP.NE.U32.AND P1, PT, RZ, c[0x0][0x328], PT ;  /* 0x0000ca00ff007a0c */ /* 0x000fe20003f25070 */
[----:B------:R-:W-:Y:S01]  /*0590*/  CS2R R14, SRZ ;  /* 0x00000000000e7805 */ /* 0x000fe2000001ff00 */
        /* <DEDUP_REMOVED lines=27> */
[----:B------:R-:W-:Y:S01]  /*0750*/  IMAD.WIDE.U32 R12, R55, c[0x0][0x180], RZ ;  /* 0x00006000370c7a25 */ /* 0x000fe200078e00ff */
[----:B------:R-:W-:-:S02]  /*0760*/  MOV R46, RZ ;  /* 0x000000ff002e7202 */ /* 0x000fc40000000f00 */
[----:B------:R-:W-:Y:S01]  /*0770*/  MOV R34, RZ ;  /* 0x000000ff00227202 */ /* 0x000fe20000000f00 */
[----:B------:R-:W-:Y:S01]  /*0780*/  IMAD.WIDE.U32 R10, R55, c[0x0][0x198], RZ ;  /* 0x00006600370a7a25 */ /* 0x000fe200078e00ff */
[----:B------:R-:W-:-:S03]  /*0790*/  MOV R48, RZ ;  /* 0x000000ff00307202 */ /* 0x000fc60000000f00 */
[C---:B------:R-:W-:Y:S02]  /*07a0*/  IMAD R35, R55.reuse, c[0x0][0x184], R0 ;  /* 0x0000610037237a24 */ /* 0x040fe400078e0200 */
[----:B------:R-:W-:-:S03]  /*07b0*/  IMAD R33, R55, c[0x0][0x19c], R2 ;  /* 0x0000670037217a24 */ /* 0x000fc600078e0202 */
[----:B------:R-:W-:Y:S02]  /*07c0*/  IADD3 R35, R13, R35, RZ ;  /* 0x000000230d237210 */ /* 0x000fe40007ffe0ff */
[----:B------:R-:W-:Y:S02]  /*07d0*/  IADD3 R33, R11, R33, RZ ;  /* 0x000000210b217210 */ /* 0x000fe40007ffe0ff */
[C---:B0-----:R-:W-:Y:S02]  /*07e0*/  LOP3.LUT R80, R47.reuse, 0x1f, RZ, 0xc0, !PT ;  /* 0x0000001f2f507812 */ /* 0x041fe400078ec0ff */
[----:B------:R-:W-:Y:S02]  /*07f0*/  SHF.R.S32.HI R32, RZ, 0x1f, R47 ;  /* 0x0000001fff207819 */ /* 0x000fe4000001142f */
[----:B-1----:R-:W-:Y:S02]  /*0800*/  IADD3 R0, R47, 0x200, RZ ;  /* 0x000002002f007810 */ /* 0x002fe40007ffe0ff */
.L_x_8521:
[----:B------:R-:W-:Y:S01]  /*0810*/  BAR.SYNC.DEFER_BLOCKING 0x0 ;  /* 0x0000000000007b1d */ /* 0x000fe20000010000 */
[C---:B------:R-:W-:Y:S02]  /*0820*/  SHF.L.U32 R6, R47.reuse, 0x3, RZ ;  /* 0x000000032f067819 */ /* 0x040fe400000006ff */
[----:B------:R-:W-:-:S02]  /*0830*/  SHF.L.U64.HI R7, R47, 0x3, R32 ;  /* 0x000000032f077819 */ /* 0x000fc40000010220 */
[----:B0-----:R-:W-:-:S04]  /*0840*/  IADD3 R2, P0, R45, R6, RZ ;  /* 0x000000062d027210 */ /* 0x001fc80007f1e0ff */
[----:B------:R-:W-:-:S06]  /*0850*/  IADD3.X R3, R44, R7, RZ, P0, !PT ;  /* 0x000000072c037210 */ /* 0x000fcc00007fe4ff */
[----:B--2---:R-:W2:Y:S01]  /*0860*/  LDG.E.64 R2, [R2.64] ;  /* 0x0000000402027981 */ /* 0x004ea2000c1e1b00 */
[----:B------:R-:W-:-:S04]  /*0870*/  IADD3 R20, P0, R43, R6, RZ ;  /* 0x000000062b147210 */ /* 0x000fc80007f1e0ff */
[----:B------:R-:W-:Y:S01]  /*0880*/  IADD3.X R21, R42, R7, RZ, P0, !PT ;  /* 0x000000072a157210 */ /* 0x000fe200007fe4ff */
[----:B--2---:R0:W-:Y:S01]  /*0890*/  STS.64 [R39.X8], R2 ;  /* 0x0000000227007388 */ /* 0x0041e20000008a00 */
[----:B------:R-:W-:-:S06]  /*08a0*/  NOP ;  /* 0x0000000000007918 */ /* 0x000fcc0000000000 */
[----:B------:R-:W-:Y:S04]  /*08b0*/  LDS.64 R8, [R39.X8] ;  /* 0x0000000027087984 */ /* 0x000fe80000008a00 */
[----:B------:R-:W-:Y:S06]  /*08c0*/  BAR.SYNC.DEFER_BLOCKING 0x0 ;  /* 0x0000000000007b1d */ /* 0x000fec0000010000 */
[----:B------:R-:W2:Y:S01]  /*08d0*/  LDG.E.64 R20, [R20.64] ;  /* 0x0000000414147981 */ /* 0x000ea2000c1e1b00 */
[----:B------:R-:W-:-:S04]  /*08e0*/  IADD3 R22, P0, R41, R6, RZ ;  /* 0x0000000629167210 */ /* 0x000fc80007f1e0ff */
[----:B------:R-:W-:Y:S02]  /*08f0*/  IADD3.X R23, R40, R7, RZ, P0, !PT ;  /* 0x0000000728177210 */ /* 0x000fe400007fe4ff */
[----:B0-----:R-:W-:Y:S01]  /*0900*/  MOV R3, c[0x0][0x174] ;  /* 0x00005d0000037a02 */ /* 0x001fe20000000f00 */
[----:B--2---:R0:W-:Y:S01]  /*0910*/  STS.64 [R39.X8], R20 ;  /* 0x0000001427007388 */ /* 0x0041e20000008a00 */
[----:B------:R-:W-:-:S06]  /*0920*/  NOP ;  /* 0x0000000000007918 */ /* 0x000fcc0000000000 */
[----:B------:R-:W-:Y:S04]  /*0930*/  LDS.64 R4, [R39.X8] ;  /* 0x0000000027047984 */ /* 0x000fe80000008a00 */
[----:B------:R-:W-:Y:S06]  /*0940*/  BAR.SYNC.DEFER_BLOCKING 0x0 ;  /* 0x0000000000007b1d */ /* 0x000fec0000010000 */
[----:B------:R-:W2:Y:S01]  /*0950*/  LDG.E.64 R22, [R22.64] ;  /* 0x0000000416167981 */ /* 0x000ea2000c1e1b00 */
[----:B------:R-:W-:Y:S01]  /*0960*/  LEA R2, R3, R34, 0x7 ;  /* 0x0000002203027211 */ /* 0x000fe200078e38ff */
[----:B------:R-:W-:-:S02]  /*0970*/  IMAD R24, R53, c[0x0][0x1f8], RZ ;  /* 0x00007e0035187a24 */ /* 0x000fc400078e02ff */
[----:B0-----:R-:W-:Y:S01]  /*0980*/  IMAD R21, R84, c[0x0][0x1f0], RZ ;  /* 0x00007c0054157a24 */ /* 0x001fe200078e02ff */
[----:B------:R-:W-:Y:S01]  /*0990*/  SHF.R.S32.HI R3, RZ, 0x1f, R2 ;  /* 0x0000001fff037819 */ /* 0x000fe20000011402 */
[----:B------:R-:W-:-:S04]  /*09a0*/  IMAD R27, R55, c[0x0][0x1fc], R24 ;  /* 0x00007f00371b7a24 */ /* 0x000fc800078e0218 */
        /* <DEDUP_REMOVED lines=9> */
[----:B--2---:R0:W-:Y:S01]  /*0a40*/  STS.64 [R39.X8], R22 ;  /* 0x0000001627007388 */ /* 0x0041e20000008a00 */
[----:B------:R-:W-:-:S06]  /*0a50*/  NOP ;  /* 0x0000000000007918 */ /* 0x000fcc0000000000 */
[----:B-1----:R-:W1:Y:S04]  /*0a60*/  LDS.64 R20, [R39.X8] ;  /* 0x0000000027147984 */ /* 0x002e680000008a00 */
[----:B------:R-:W-:Y:S06]  /*0a70*/  BAR.SYNC.DEFER_BLOCKING 0x0 ;  /* 0x0000000000007b1d */ /* 0x000fec0000010000 */
[----:B------:R-:W2:Y:S01]  /*0a80*/  LDG.E.64 R26, [R26.64+-0x100] ;  /* 0xffff00041a1a7981 */ /* 0x000ea2000c1e1b00 */
[----:B------:R-:W-:-:S02]  /*0a90*/  IMAD R24, R53, c[0x0][0x208], RZ ;  /* 0x0000820035187a24 */ /* 0x000fc400078e02ff */
        /* <DEDUP_REMOVED lines=15> */
[----:B------:R-:W2:Y:S01]  /*0b90*/  LDG.E.64 R28, [R28.64+-0x100] ;  /* 0xffff00041c1c7981 */ /* 0x000ea2000c1e1b00 */
[--C-:B-1----:R-:W-:Y:S01]  /*0ba0*/  SHF.R.U64 R64, R20, 0x10, R21.reuse ;  /* 0x0000001014407819 */ /* 0x102fe20000001215 */
[----:B------:R-:W-:Y:S01]  /*0bb0*/  HADD2.F32 R59, -RZ, R20.H0_H0 ;  /* 0x20000014ff3b7230 */ /* 0x000fe20000004100 */
[----:B------:R-:W-:Y:S01]  /*0bc0*/  SHF.R.U32.HI R63, RZ, 0x10, R21 ;  /* 0x00000010ff3f7819 */ /* 0x000fe20000011615 */
[----:B------:R-:W-:-:S04]  /*0bd0*/  HADD2.F32 R61, -RZ, R21.H0_H0 ;  /* 0x20000015ff3d7230 */ /* 0x000fc80000004100 */
[----:B------:R-:W-:Y:S01]  /*0be0*/  HADD2.F32 R63, -RZ, R63.H0_H0 ;  /* 0x2000003fff3f7230 */ /* 0x000fe20000004100 */
[--C-:B0-----:R-:W-:Y:S01]  /*0bf0*/  SHF.R.U32.HI R25, RZ, 0x10, R23.reuse ;  /* 0x00000010ff197819 */ /* 0x101fe20000011617 */
[----:B------:R-:W-:Y:S01]  /*0c00*/  HADD2.F32 R30, -RZ, R22.H0_H0 ;  /* 0x20000016ff1e7230 */ /* 0x000fe20000004100 */
[----:B------:R-:W-:Y:S01]  /*0c10*/  SHF.R.U64 R54, R22, 0x10, R23 ;  /* 0x0000001016367819 */ /* 0x000fe20000001217 */
[----:B------:R-:W-:Y:S02]  /*0c20*/  HADD2.F32 R24, -RZ, R23.H0_H0 ;  /* 0x20000017ff187230 */ /* 0x000fe40000004100 */
[----:B------:R-:W-:Y:S01]  /*0c30*/  HADD2.F32 R25, -RZ, R25.H0_H0 ;  /* 0x20000019ff197230 */ /* 0x000fe20000004100 */
[----:B------:R-:W-:Y:S01]  /*0c40*/  FMUL.FTZ R31, R30, -1.4426950216293334961 ;  /* 0xbfb8aa3b1e1f7820 */ /* 0x000fe20000410000 */
[----:B------:R-:W-:Y:S01]  /*0c50*/  HADD2.F32 R54, -RZ, R54.H0_H0 ;  /* 0x20000036ff367230 */ /* 0x000fe20000004100 */
[----:B------:R-:W-:Y:S02]  /*0c60*/  FMUL.FTZ R57, R24, -1.4426950216293334961 ;  /* 0xbfb8aa3b18397820 */ /* 0x000fe40000410000 */
[----:B------:R-:W-:-:S02]  /*0c70*/  FMUL.FTZ R58, R25, -1.4426950216293334961 ;  /* 0xbfb8aa3b193a7820 */ /* 0x000fc40000410000 */
[----:B------:R-:W0:Y:S01]  /*0c80*/  MUFU.EX2 R31, R31 ;  /* 0x0000001f001f7308 */ /* 0x000e220000000800 */
[----:B------:R-:W-:-:S07]  /*0c90*/  FMUL.FTZ R56, R54, -1.4426950216293334961 ;  /* 0xbfb8aa3b36387820 */ /* 0x000fce0000410000 */
[----:B------:R-:W1:Y:S08]  /*0ca0*/  MUFU.EX2 R57, R57 ;  /* 0x0000003900397308 */ /* 0x000e700000000800 */
[----:B---3--:R-:W3:Y:S01]  /*0cb0*/  MUFU.EX2 R58, R58 ;  /* 0x0000003a003a7308 */ /* 0x008ee20000000800 */
[----:B0-----:R-:W-:-:S07]  /*0cc0*/  FADD.FTZ R26, R31, 1 ;  /* 0x3f8000001f1a7421 */ /* 0x001fce0000010000 */
[----:B------:R-:W-:Y:S01]  /*0cd0*/  MUFU.EX2 R56, R56 ;  /* 0x0000003800387308 */ /* 0x000fe20000000800 */
[----:B-1----:R-:W-:Y:S02]  /*0ce0*/  FADD.FTZ R31, R57, 1 ;  /* 0x3f800000391f7421 */ /* 0x002fe40000010000 */
[----:B---3--:R-:W-:-:S05]  /*0cf0*/  FADD.FTZ R57, R58, 1 ;  /* 0x3f8000003a397421 */ /* 0x008fca0000010000 */
[----:B------:R-:W-:Y:S08]  /*0d00*/  MUFU.RCP R31, R31 ;  /* 0x0000001f001f7308 */ /* 0x000ff00000001000 */
[----:B------:R0:W-:Y:S08]  /*0d10*/  MUFU.RCP R60, R57 ;  /* 0x00000039003c7308 */ /* 0x0001f00000001000 */
[----:B------:R-:W1:Y:S01]  /*0d20*/  MUFU.RCP R27, R26 ;  /* 0x0000001a001b7308 */ /* 0x000e620000001000 */
[----:B0-----:R-:W-:Y:S01]  /*0d30*/  HADD2.F32 R57, -RZ, R64.H0_H0 ;  /* 0x20000040ff397230 */ /* 0x001fe20000004100 */
[----:B-1----:R-:W-:-:S04]  /*0d40*/  FADD.FTZ R21, -R27, 1 ;  /* 0x3f8000001b157421 */ /* 0x002fc80000010100 */
[C---:B------:R-:W-:Y:S02]  /*0d50*/  FFMA.FTZ R21, R30.reuse, R21, 1 ;  /* 0x3f8000001e157423 */ /* 0x040fe40000010015 */
[----:B------:R-:W-:Y:S01]  /*0d60*/  FMUL.FTZ R30, R30, R27 ;  /* 0x0000001b1e1e7220 */ /* 0x000fe20000410000 */
[----:B--2---:R0:W-:Y:S01]  /*0d70*/  STS.64 [R39.X8], R28 ;  /* 0x0000001c27007388 */ /* 0x0041e20000008a00 */
[----:B------:R-:W-:-:S06]  /*0d80*/  NOP ;  /* 0x0000000000007918 */ /* 0x000fcc0000000000 */
[----:B------:R-:W1:Y:S01]  /*0d90*/  LDS.64 R22, [R39.X8] ;  /* 0x0000000027167984 */ /* 0x000e620000008a00 */
[----:B0-----:R-:W-:-:S04]  /*0da0*/  FADD.FTZ R28, R56, 1 ;  /* 0x3f800000381c7421 */ /* 0x001fc80000010000 */
[----:B------:R0:W2:Y:S01]  /*0db0*/  MUFU.RCP R29, R28 ;  /* 0x0000001c001d7308 */ /* 0x0000a20000001000 */
[--C-:B-1----:R-:W-:Y:S01]  /*0dc0*/  SHF.R.U64 R20, R22, 0x10, R23.reuse ;  /* 0x0000001016147819 */ /* 0x102fe20000001217 */
[----:B------:R-:W-:Y:S01]  /*0dd0*/  HADD2.F32 R26, -RZ, R22.H0_H0 ;  /* 0x20000016ff1a7230 */ /* 0x000fe20000004100 */
[----:B------:R-:W-:Y:S01]  /*0de0*/  SHF.R.U32.HI R62, RZ, 0x10, R23 ;  /* 0x00000010ff3e7819 */ /* 0x000fe20000011617 */
[----:B------:R-:W-:Y:S01]  /*0df0*/  HADD2.F32 R56, -RZ, R23.H0_H0 ;  /* 0x20000017ff387230 */ /* 0x000fe20000004100 */
[----:B------:R-:W-:Y:S01]  /*0e00*/  FADD.FTZ R23, -R31, 1 ;  /* 0x3f8000001f177421 */ /* 0x000fe20000010100 */
[----:B0-----:R-:W-:Y:S01]  /*0e10*/  HADD2.F32 R28, -RZ, R20.H0_H0 ;  /* 0x20000014ff1c7230 */ /* 0x001fe20000004100 */
[----:B------:R-:W-:Y:S01]  /*0e20*/  FADD.FTZ R22, -R60, 1 ;  /* 0x3f8000003c167421 */ /* 0x000fe20000010100 */
[----:B------:R-:W-:Y:S01]  /*0e30*/  HADD2.F32 R62, -RZ, R62.H0_H0 ;  /* 0x2000003eff3e7230 */ /* 0x000fe20000004100 */
[----:B------:R-:W-:Y:S02]  /*0e40*/  FFMA.FTZ R65, R24, R23, 1 ;  /* 0x3f80000018417423 */ /* 0x000fe40000010017 */
[----:B------:R-:W-:-:S02]  /*0e50*/  FFMA.FTZ R64, R25, R22, 1 ;  /* 0x3f80000019407423 */ /* 0x000fc40000010016 */
[----:B--2---:R-:W-:Y:S02]  /*0e60*/  FADD.FTZ R23, -R29, 1 ;  /* 0x3f8000001d177421 */ /* 0x004fe40000010100 */
[----:B------:R-:W-:Y:S02]  /*0e70*/  FMUL.FTZ R20, R59, R26 ;  /* 0x0000001a3b147220 */ /* 0x000fe40000410000 */
[----:B------:R-:W-:Y:S02]  /*0e80*/  FMUL.FTZ R58, R61, R56 ;  /* 0x000000383d3a7220 */ /* 0x000fe40000410000 */
[----:B------:R-:W-:Y:S02]  /*0e90*/  FMUL.FTZ R22, R57, R28 ;  /* 0x0000001c39167220 */ /* 0x000fe40000410000 */
[----:B------:R-:W-:Y:S02]  /*0ea0*/  FMUL.FTZ R67, R63, R62 ;  /* 0x0000003e3f437220 */ /* 0x000fe40000410000 */
[----:B------:R-:W-:-:S02]  /*0eb0*/  FFMA.FTZ R23, R54, R23, 1 ;  /* 0x3f80000036177423 */ /* 0x000fc40000010017 */
[----:B------:R-:W-:Y:S01]  /*0ec0*/  FMUL.FTZ R20, R27, R20 ;  /* 0x000000141b147220 */ /* 0x000fe20000410000 */
[----:B------:R-:W-:Y:S01]  /*0ed0*/  HADD2.F32 R27, -RZ, R8.H0_H0 ;  /* 0x20000008ff1b7230 */ /* 0x000fe20000004100 */
[----:B------:R-:W-:Y:S02]  /*0ee0*/  FMUL.FTZ R58, R31, R58 ;  /* 0x0000003a1f3a7220 */ /* 0x000fe40000410000 */
[----:B------:R-:W-:Y:S02]  /*0ef0*/  FMUL.FTZ R22, R29, R22 ;  /* 0x000000161d167220 */ /* 0x000fe40000410000 */
[----:B------:R-:W-:Y:S02]  /*0f00*/  FMUL.FTZ R67, R60, R67 ;  /* 0x000000433c437220 */ /* 0x000fe40000410000 */
[----:B------:R-:W-:Y:S02]  /*0f10*/  FMUL.FTZ R20, R20, R21 ;  /* 0x0000001514147220 */ /* 0x000fe40000410000 */
[----:B------:R-:W-:-:S02]  /*0f20*/  FMUL.FTZ R58, R58, R65 ;  /* 0x000000413a3a7220 */ /* 0x000fc40000410000 */
[----:B------:R-:W-:Y:S02]  /*0f30*/  FMUL.FTZ R23, R22, R23 ;  /* 0x0000001716177220 */ /* 0x000fe40000410000 */
[----:B------:R-:W-:Y:S02]  /*0f40*/  FMUL.FTZ R67, R67, R64 ;  /* 0x0000004043437220 */ /* 0x000fe40000410000 */
[----:B------:R-:W-:Y:S01]  /*0f50*/  IMAD R22, R53, c[0x0][0x2f0], RZ ;  /* 0x0000bc0035167a24 */ /* 0x000fe200078e02ff */
[----:B------:R-:W-:Y:S01]  /*0f60*/  F2FP.PACK_AB R66, R23, R20 ;  /* 0x000000141742723e */ /* 0x000fe200000000ff */
[----:B------:R-:W-:Y:S01]  /*0f70*/  BAR.SYNC.DEFER_BLOCKING 0x0 ;  /* 0x0000000000007b1d */ /* 0x000fe20000010000 */
[----:B------:R-:W-:Y:S01]  /*0f80*/  F2FP.PACK_AB R67, R67, R58 ;  /* 0x0000003a4343723e */ /* 0x000fe200000000ff */
[C---:B------:R-:W-:Y:S01]  /*0f90*/  IMAD R65, R55.reuse, c[0x0][0x2f4], R22 ;  /* 0x0000bd0037417a24 */ /* 0x040fe200078e0216 */
[----:B------:R-:W-:Y:S01]  /*0fa0*/  MOV R58, c[0x0][0x16c] ;  /* 0x00005b00003a7a02 */ /* 0x000fe20000000f00 */
[----:B------:R-:W-:-:S03]  /*0fb0*/  IMAD.WIDE.U32 R22, R55, c[0x0][0x2f0], R2 ;  /* 0x0000bc0037167a25 */ /* 0x000fc600078e0002 */
[----:B------:R-:W-:Y:S01]  /*0fc0*/  ISETP.GE.AND P1, PT, R58, 0x1, PT ;  /* 0x000000013a00780c */ /* 0x000fe20003f26270 */
[----:B------:R-:W-:Y:S01]  /*0fd0*/  FMUL.FTZ R54, R54, R29 ;  /* 0x0000001d36367220 */ /* 0x000fe20000410000 */
[----:B------:R-:W-:Y:S01]  /*0fe0*/  IADD3 R23, R23, R65, RZ ;  /* 0x0000004117177210 */ /* 0x000fe20007ffe0ff */
[----:B------:R-:W-:Y:S01]  /*0ff0*/  IMAD R65, R84, c[0x0][0x2e8], RZ ;  /* 0x0000ba0054417a24 */ /* 0x000fe200078e02ff */
[----:B------:R-:W-:Y:S01]  /*1000*/  SHF.R.U64 R58, R8, 0x10, R9 ;  /* 0x00000010083a7819 */ /* 0x000fe20000001209 */
[----:B------:R-:W-:Y:S02]  /*1010*/  FMUL.FTZ R59, R59, R30 ;  /* 0x0000001e3b3b7220 */ /* 0x000fe40000410000 */
[C---:B------:R-:W-:Y:S02]  /*1020*/  IMAD R65, R50.reuse, c[0x0][0x2ec], R65 ;  /* 0x0000bb0032417a24 */ /* 0x040fe400078e0241 */
[----:B------:R-:W-:-:S04]  /*1030*/  IMAD.WIDE.U32 R22, R50, c[0x0][0x2e8], R22 ;  /* 0x0000ba0032167a25 */ /* 0x000fc800078e0016 */
[----:B------:R-:W-:Y:S01]  /*1040*/  FFMA.FTZ R48, R59, R27, R48 ;  /* 0x0000001b3b307223 */ /* 0x000fe20000010030 */
[----:B------:R-:W-:Y:S01]  /*1050*/  IADD3 R65, R23, R65, RZ ;  /* 0x0000004117417210 */ /* 0x000fe20007ffe0ff */
[----:B------:R-:W-:Y:S01]  /*1060*/  HADD2.F32 R23, -RZ, R58.H0_H0 ;  /* 0x2000003aff177230 */ /* 0x000fe20000004100 */
[----:B------:R-:W-:Y:S01]  /*1070*/  LEA R29, P0, R22, c[0x0][0x338], 0x1 ;  /* 0x0000ce00161d7a11 */ /* 0x000fe200078008ff */
[----:B------:R-:W-:Y:S01]  /*1080*/  STS.64 [R39.X8], R66 ;  /* 0x0000004227007388 */ /* 0x000fe20000008a00 */
[----:B------:R-:W-:-:S06]  /*1090*/  NOP ;  /* 0x0000000000007918 */ /* 0x000fcc0000000000 */
[----:B------:R-:W0:Y:S01]  /*10a0*/  LDS.64 R20, [R39.X8] ;  /* 0x0000000027147984 */ /* 0x000e220000008a00 */
[----:B------:R-:W-:Y:S01]  /*10b0*/  LEA.HI.X R58, R22, c[0x0][0x33c], R65, 0x1, P0 ;  /* 0x0000cf00163a7a11 */ /* 0x000fe200000f0c41 */
[----:B------:R-:W-:Y:S01]  /*10c0*/  FMUL.FTZ R57, R57, R54 ;  /* 0x0000003639397220 */ /* 0x000fe20000410000 */
[----:B------:R-:W-:Y:S01]  /*10d0*/  IADD3 R6, P2, R29, R6, RZ ;  /* 0x000000061d067210 */ /* 0x000fe20007f5e0ff */
[----:B------:R-:W-:Y:S01]  /*10e0*/  FMUL.FTZ R24, R24, R31 ;  /* 0x0000001f18187220 */ /* 0x000fe20000410000 */
[----:B------:R-:W-:Y:S01]  /*10f0*/  ISETP.NE.U32.AND P0, PT, RZ, c[0x0][0x270], PT ;  /* 0x00009c00ff007a0c */ /* 0x000fe20003f05070 */
[----:B------:R-:W-:Y:S01]  /*1100*/  FFMA.FTZ R48, R57, R23, R48 ;  /* 0x0000001739307223 */ /* 0x000fe20000010030 */
[----:B------:R-:W-:Y:S01]  /*1110*/  IADD3.X R7, R58, R7, RZ, P2, !PT ;  /* 0x000000073a077210 */ /* 0x000fe200017fe4ff */
[----:B------:R-:W-:Y:S01]  /*1120*/  HADD2.F32 R22, -RZ, R9.H0_H0 ;  /* 0x20000009ff167230 */ /* 0x000fe20000004100 */
[----:B------:R-:W-:Y:S01]  /*1130*/  ISETP.NE.AND.EX P0, PT, RZ, c[0x0][0x274], PT, P0 ;  /* 0x00009d00ff007a0c */ /* 0x000fe20003f05300 */
[----:B------:R-:W-:Y:S01]  /*1140*/  FMUL.FTZ R61, R61, R24 ;  /* 0x000000183d3d7220 */ /* 0x000fe20000410000 */
[----:B------:R-:W-:Y:S01]  /*1150*/  SHF.R.U32.HI R23, RZ, 0x10, R9 ;  /* 0x00000010ff177819 */ /* 0x000fe20000011609 */
[----:B------:R-:W-:-:S02]  /*1160*/  FMUL.FTZ R60, R25, R60 ;  /* 0x0000003c193c7220 */ /* 0x000fc40000410000 */
[----:B------:R-:W-:Y:S02]  /*1170*/  FFMA.FTZ R48, R61, R22, R48 ;  /* 0x000000163d307223 */ /* 0x000fe40000010030 */
[----:B------:R-:W-:Y:S01]  /*1180*/  HADD2.F32 R22, -RZ, R23.H0_H0 ;  /* 0x20000017ff167230 */ /* 0x000fe20000004100 */
[----:B------:R-:W-:-:S04]  /*1190*/  FMUL.FTZ R63, R63, R60 ;  /* 0x0000003c3f3f7220 */ /* 0x000fc80000410000 */
[----:B------:R-:W-:Y:S01]  /*11a0*/  FFMA.FTZ R48, R63, R22, R48 ;  /* 0x000000163f307223 */ /* 0x000fe20000010030 */
[----:B0-----:R0:W-:Y:S01]  /*11b0*/  STG.E.64 [R6.64+-0x100], R20 ;  /* 0xffff001406007986 */ /* 0x0011e2000c101b04 */
[----:B------:R-:W-:Y:S05]  /*11c0*/  @!P0 BRA `(.L_x_8506) ;  /* 0x0000017000008947 */ /* 0x000fea0003800000 */
[----:B------:R-:W-:Y:S01]  /*11d0*/  BAR.SYNC.DEFER_BLOCKING 0x0 ;  /* 0x0000000000007b1d */ /* 0x000fe20000010000 */
[----:B------:R-:W-:Y:S02]  /*11e0*/  FMUL.FTZ R26, R30, R26 ;  /* 0x0000001a1e1a7220 */ /* 0x000fe40000410000 */
[----:B0-----:R-:W-:Y:S02]  /*11f0*/  FMUL.FTZ R7, R54, R28 ;  /* 0x0000001c36077220 */ /* 0x001fe40000410000 */
[----:B------:R-:W-:Y:S02]  /*1200*/  FMUL.FTZ R24, R24, R56 ;  /* 0x0000003818187220 */ /* 0x000fe40000410000 */
[----:B------:R-:W-:Y:S01]  /*1210*/  FMUL.FTZ R21, R60, R62 ;  /* 0x0000003e3c157220 */ /* 0x000fe20000410000 */
[----:B------:R-:W-:Y:S01]  /*1220*/  F2FP.PACK_AB R26, R7, R26 ;  /* 0x0000001a071a723e */ /* 0x000fe200000000ff */
[----:B------:R-:W-:-:S02]  /*1230*/  IMAD R22, R53, c[0x0][0x218], RZ ;  /* 0x0000860035167a24 */ /* 0x000fc400078e02ff */
[----:B------:R-:W-:Y:S01]  /*1240*/  IMAD R25, R84, c[0x0][0x210], RZ ;  /* 0x0000840054197a24 */ /* 0x000fe200078e02ff */
[----:B------:R-:W-:Y:S01]  /*1250*/  F2FP.PACK_AB R27, R21, R24 ;  /* 0x00000018151b723e */ /* 0x000fe200000000ff */
[----:B------:R-:W-:-:S04]  /*1260*/  IMAD.WIDE.U32 R20, R55, c[0x0][0x218], R2 ;  /* 0x0000860037147a25 */ /* 0x000fc800078e0002 */
[----:B------:R-:W-:Y:S02]  /*1270*/  IMAD R23, R55, c[0x0][0x21c], R22 ;  /* 0x0000870037177a24 */ /* 0x000fe400078e0216 */
[----:B------:R-:W-:-:S03]  /*1280*/  IMAD R25, R50, c[0x0][0x214], R25 ;  /* 0x0000850032197a24 */ /* 0x000fc600078e0219 */
[----:B------:R-:W-:Y:S01]  /*1290*/  IADD3 R21, R21, R23, RZ ;  /* 0x0000001715157210 */ /* 0x000fe20007ffe0ff */
[----:B------:R-:W-:Y:S01]  /*12a0*/  STS.64 [R39.X8], R26 ;  /* 0x0000001a27007388 */ /* 0x000fe20000008a00 */
[----:B------:R-:W-:-:S06]  /*12b0*/  NOP ;  /* 0x0000000000007918 */ /* 0x000fcc0000000000 */
[----:B------:R-:W0:Y:S01]  /*12c0*/  LDS.64 R6, [R39.X8] ;  /* 0x0000000027067984 */ /* 0x000e220000008a00 */
[----:B------:R-:W-:-:S05]  /*12d0*/  IMAD.WIDE.U32 R20, R50, c[0x0][0x210], R20 ;  /* 0x0000840032147a25 */ /* 0x000fca00078e0014 */
[----:B------:R-:W-:Y:S02]  /*12e0*/  IADD3 R21, R21, R25, RZ ;  /* 0x0000001915157210 */ /* 0x000fe40007ffe0ff */
[----:B------:R-:W-:-:S04]  /*12f0*/  LEA R22, P0, R20, c[0x0][0x270], 0x1 ;  /* 0x00009c0014167a11 */ /* 0x000fc800078008ff */
[----:B------:R-:W-:Y:S02]  /*1300*/  LEA.HI.X R21, R20, c[0x0][0x274], R21, 0x1, P0 ;  /* 0x00009d0014157a11 */ /* 0x000fe400000f0c15 */
[----:B------:R-:W-:-:S04]  /*1310*/  LEA R20, P0, R47, R22, 0x3 ;  /* 0x000000162f147211 */ /* 0x000fc800078018ff */
[----:B------:R-:W-:-:S05]  /*1320*/  LEA.HI.X R21, R47, R21, R32, 0x3, P0 ;  /* 0x000000152f157211 */ /* 0x000fca00000f1c20 */
[----:B0-----:R0:W-:Y:S04]  /*1330*/  STG.E.64 [R20.64+-0x100], R6 ;  /* 0xffff000614007986 */ /* 0x0011e8000c101b04 */
.L_x_8506:
[--C-:B------:R-:W-:Y:S01]  /*1340*/  SHF.R.U64 R64, R4, 0x10, R5.reuse ;  /* 0x0000001004407819 */ /* 0x100fe20000001205 */
[----:B------:R-:W-:Y:S01]  /*1350*/  HADD2.F32 R68, -RZ, R4.H0_H0 ;  /* 0x20000004ff447230 */ /* 0x000fe20000004100 */
[----:B------:R-:W-:Y:S01]  /*1360*/  SHF.R.U32.HI R62, RZ, 0x10, R5 ;  /* 0x00000010ff3e7819 */ /* 0x000fe20000011605 */
[----:B------:R-:W-:Y:S01]  /*1370*/  HADD2.F32 R66, -RZ, R5.H0_H0 ;  /* 0x20000005ff427230 */ /* 0x000fe20000004100 */
[----:B------:R-:W-:Y:S01]  /*1380*/  BAR.SYNC.DEFER_BLOCKING 0x0 ;  /* 0x0000000000007b1d */ /* 0x000fe20000010000 */
[----:B------:R-:W-:Y:S01]  /*1390*/  HADD2.F32 R64, -RZ, R64.H0_H0 ;  /* 0x20000040ff407230 */ /* 0x000fe20000004100 */
[----:B------:R-:W-:Y:S01]  /*13a0*/  HFMA2.MMA R75, -RZ, RZ, 0, 0 ;  /* 0x00000000ff4b7435 */ /* 0x000fe200000001ff */
[----:B------:R-:W-:Y:S01]  /*13b0*/  HADD2.F32 R62, -RZ, R62.H0_H0 ;  /* 0x2000003eff3e7230 */ /* 0x000fe20000004100 */
[----:B------:R-:W-:Y:S01]  /*13c0*/  CS2R R72, SRZ ;  /* 0x0000000000487805 */ /* 0x000fe2000001ff00 */
[----:B------:R-:W-:Y:S01]  /*13d0*/  MOV R70, RZ ;  /* 0x000000ff00467202 */ /* 0x000fe20000000f00 */
        /* <DEDUP_REMOVED lines=9> */
[----:B------:R-:W-:Y:S01]  /*1470*/  MOV R4, R47 ;  /* 0x0000002f00047202 */ /* 0x000fe20000000f00 */
[----:B0-----:R-:W-:Y:S01]  /*1480*/  IMAD R7, R84, c[0x0][0x2b8], RZ ;  /* 0x0000ae0054077a24 */ /* 0x001fe200078e02ff */
[----:B------:R-:W-:Y:S01]  /*1490*/  MOV R5, RZ ;  /* 0x000000ff00057202 */ /* 0x000fe20000000f00 */
[----:B------:R-:W-:Y:S01]  /*14a0*/  IMAD R6, R82, c[0x0][0x2c0], RZ ;  /* 0x0000b00052067a24 */ /* 0x000fe200078e02ff */
[----:B------:R-:W-:Y:S01]  /*14b0*/  MOV R67, RZ ;  /* 0x000000ff00437202 */ /* 0x000fe20000000f00 */
[C---:B------:R-:W-:Y:S01]  /*14c0*/  IMAD R7, R50.reuse, c[0x0][0x2bc], R7 ;  /* 0x0000af0032077a24 */ /* 0x040fe200078e0207 */
[----:B------:R-:W-:Y:S01]  /*14d0*/  MOV R75, RZ ;  /* 0x000000ff004b7202 */ /* 0x000fe20000000f00 */
[----:B------:R-:W-:Y:S01]  /*14e0*/  IMAD.WIDE.U32 R4, R50, c[0x0][0x2b8], R4 ;  /* 0x0000ae0032047a25 */ /* 0x000fe200078e0004 */
[----:B------:R-:W-:Y:S02]  /*14f0*/  MOV R65, RZ ;  /* 0x000000ff00417202 */ /* 0x000fe40000000f00 */
[----:B------:R-:W-:-:S02]  /*1500*/  MOV R56, RZ ;  /* 0x000000ff00387202 */ /* 0x000fc40000000f00 */
[----:B------:R-:W-:Y:S01]  /*1510*/  IADD3 R5, R5, R7, RZ ;  /* 0x0000000705057210 */ /* 0x000fe20007ffe0ff */
[----:B------:R-:W-:-:S04]  /*1520*/  IMAD R7, R49, c[0x0][0x2c4], R6 ;  /* 0x0000b10031077a24 */ /* 0x000fc800078e0206 */
[----:B------:R-:W-:-:S05]  /*1530*/  IMAD.WIDE.U32 R20, R49, c[0x0][0x2c0], R4 ;  /* 0x0000b00031147a25 */ /* 0x000fca00078e0004 */
[----:B------:R-:W-:Y:S02]  /*1540*/  LEA R5, P0, R20, c[0x0][0x320], 0x2 ;  /* 0x0000c80014057a11 */ /* 0x000fe400078010ff */
[----:B------:R-:W-:Y:S02]  /*1550*/  IADD3 R7, R21, R7, RZ ;  /* 0x0000000715077210 */ /* 0x000fe40007ffe0ff */
[----:B------:R-:W-:Y:S02]  /*1560*/  LEA R26, P2, R2, R5, 0x2 ;  /* 0x00000005021a7211 */ /* 0x000fe400078410ff */
[----:B------:R-:W-:Y:S02]  /*1570*/  LEA.HI.X R5, R20, c[0x0][0x324], R7, 0x2, P0 ;  /* 0x0000c90014057a11 */ /* 0x000fe400000f1407 */
[----:B------:R-:W-:Y:S02]  /*1580*/  IADD3 R24, P3, R26, -0x100, RZ ;  /* 0xffffff001a187810 */ /* 0x000fe40007f7e0ff */
[----:B------:R-:W-:-:S02]  /*1590*/  LEA.HI.X R4, R2, R5, R3, 0x2, P2 ;  /* 0x0000000502047211 */ /* 0x000fc400010f1403 */
[----:B------:R-:W-:Y:S02]  /*15a0*/  IADD3 R22, P2, R26, -0x180, RZ ;  /* 0xfffffe801a167810 */ /* 0x000fe40007f5e0ff */
[----:B------:R-:W-:Y:S02]  /*15b0*/  IADD3 R20, P0, P1, R20, -0x80, R2 ;  /* 0xffffff8014147810 */ /* 0x000fe4000791e002 */
[----:B------:R-:W-:Y:S02]  /*15c0*/  IADD3 R26, P4, R26, -0x80, RZ ;  /* 0xffffff801a1a7810 */ /* 0x000fe40007f9e0ff */
[----:B------:R-:W-:Y:S02]  /*15d0*/  IADD3.X R21, R7, -0x1, R3, P0, P1 ;  /* 0xffffffff07157810 */ /* 0x000fe400007e2403 */
[C---:B------:R-:W-:Y:S02]  /*15e0*/  IADD3.X R23, R4.reuse, -0x1, RZ, P2, !PT ;  /* 0xffffffff04177810 */ /* 0x040fe400017fe4ff */
[----:B------:R-:W-:-:S02]  /*15f0*/  IADD3.X R25, R4, -0x1, RZ, P3, !PT ;  /* 0xffffffff04197810 */ /* 0x000fc40001ffe4ff */
[----:B------:R-:W-:Y:S02]  /*1600*/  IADD3.X R27, R4, -0x1, RZ, P4, !PT ;  /* 0xffffffff041b7810 */ /* 0x000fe400027fe4ff */
.L_x_8520:
        /* <DEDUP_REMOVED lines=15> */
[----:B------:R-:W-:Y:S02]  /*1700*/  LEA R6, P1, R47, R6, 0x3 ;  /* 0x000000062f067211 */ /* 0x000fe400078218ff */
[----:B------:R-:W-:-:S04]  /*1710*/  LEA.HI.X R4, R4, R37, R5, 0x1, P0 ;  /* 0x0000002504047211 */ /* 0x000fc800000f0c05 */
[----:B------:R-:W-:-:S06]  /*1720*/  LEA.HI.X R7, R47, R4, R32, 0x3, P1 ;  /* 0x000000042f077211 */ /* 0x000fcc00008f1c20 */
[----:B---3--:R-:W3:Y:S01]  /*1730*/  LDG.E.64 R6, [R6.64] ;  /* 0x0000000406067981 */ /* 0x008ee2000c1e1b00 */
[----:B------:R-:W-:Y:S01]  /*1740*/  MOV R4, R10 ;  /* 0x0000000a00047202 */ /* 0x000fe20000000f00 */
[----:B------:R-:W-:Y:S01]  /*1750*/  IMAD R30, R74, c[0x0][0x1a0], RZ ;  /* 0x000068004a1e7a24 */ /* 0x000fe200078e02ff */
[----:B------:R-:W-:Y:S02]  /*1760*/  MOV R5, R33 ;  /* 0x0000002100057202 */ /* 0x000fe40000000f00 */
[----:B------:R-:W-:Y:S01]  /*1770*/  IADD3 R76, R36, -0x1, RZ ;  /* 0xffffffff244c7810 */ /* 0x000fe20007ffe0ff */
[----:B0-----:R-:W-:Y:S01]  /*1780*/  IMAD R29, R67, c[0x0][0x1a4], R30 ;  /* 0x00006900431d7a24 */ /* 0x001fe200078e021e */
[----:B------:R-:W-:Y:S01]  /*1790*/  ISETP.NE.AND P2, PT, R47, 0x1f, PT ;  /* 0x0000001f2f00780c */ /* 0x000fe20003f45270 */
[----:B------:R-:W-:Y:S01]  /*17a0*/  IMAD.WIDE.U32 R4, R67, c[0x0][0x1a0], R4 ;  /* 0x0000680043047a25 */ /* 0x000fe200078e0004 */
[----:B------:R-:W-:Y:S02]  /*17b0*/  LEA.HI R28, R76, R76, RZ, 0x1 ;  /* 0x0000004c4c1c7211 */ /* 0x000fe400078f08ff */
[----:B------:R-:W-:-:S02]  /*17c0*/  ISETP.GT.AND P0, PT, R36, 0x1, PT ;  /* 0x000000012400780c */ /* 0x000fc40003f04270 */
[----:B------:R-:W-:Y:S02]  /*17d0*/  LEA R30, P1, R4, c[0x0][0x228], 0x2 ;  /* 0x00008a00041e7a11 */ /* 0x000fe400078210ff */
[----:B------:R-:W-:Y:S02]  /*17e0*/  IADD3 R29, R5, R29, RZ ;  /* 0x0000001d051d7210 */ /* 0x000fe40007ffe0ff */
[----:B------:R-:W-:Y:S02]  /*17f0*/  LOP3.LUT R5, R28, 0xfffffe, RZ, 0xc0, !PT ;  /* 0x00fffffe1c057812 */ /* 0x000fe400078ec0ff */
[----:B------:R-:W-:Y:S02]  /*1800*/  LEA.HI.X R31, R4, c[0x0][0x22c], R29, 0x2, P1 ;  /* 0x00008b00041f7a11 */ /* 0x000fe400008f141d */
[----:B------:R-:W-:Y:S02]  /*1810*/  IADD3 R4, R76, -R5, RZ ;  /* 0x800000054c047210 */ /* 0x000fe40007ffe0ff */
[----:B------:R-:W-:Y:S01]  /*1820*/  ISETP.EQ.AND P0, PT, R80, RZ, P0 ;  /* 0x000000ff5000720c */ /* 0x000fe20000702270 */
[----:B------:R0:W4:Y:S01]  /*1830*/  LDG.E R30, [R30.64] ;  /* 0x000000041e1e7981 */ /* 0x000122000c1e1900 */
[----:B------:R-:W-:-:S02]  /*1840*/  ISETP.NE.AND P1, PT, R47, RZ, PT ;  /* 0x000000ff2f00720c */ /* 0x000fc40003f25270 */
[----:B------:R-:W-:-:S04]  /*1850*/  LEA R5, R4, R67, 0x8 ;  /* 0x0000004304057211 */ /* 0x000fc800078e40ff */
[----:B------:R-:W-:Y:S01]  /*1860*/  SEL R81, R5, R0, !P1 ;  /* 0x0000000005517207 */ /* 0x000fe20004800000 */
[----:B------:R-:W-:-:S04]  /*1870*/  HFMA2.MMA R78, -RZ, RZ, 0, 0 ;  /* 0x00000000ff4e7435 */ /* 0x000fc800000001ff */
[----:B------:R-:W-:-:S05]  /*1880*/  @P0 IADD3 R28, R36, -0x2, RZ ;  /* 0xfffffffe241c0810 */ /* 0x000fca0007ffe0ff */
[----:B------:R-:W-:Y:S01]  /*1890*/  @P0 IMAD R29, R28, c[0x0][0x16c], R67 ;  /* 0x00005b001c1d0a24 */ /* 0x000fe200078e0243 */
[----:B0-----:R-:W-:-:S03]  /*18a0*/  SHF.R.U32.HI R31, RZ, 0x10, R9 ;  /* 0x00000010ff1f7819 */ /* 0x001fc60000011609 */
[----:B------:R-:W-:Y:S02]  /*18b0*/  @P0 IMAD.WIDE R28, R29, 0x8, R18 ;  /* 0x000000081d1c0825 */ /* 0x000fe400078e0212 */
[----:B------:R-:W-:Y:S01]  /*18c0*/  HADD2.F32 R31, -RZ, R31.H0_H0 ;  /* 0x2000001fff1f7230 */ /* 0x000fe20000004100 */
[----:B------:R-:W-:Y:S04]  /*18d0*/  BSSY B0, `(.L_x_8508) ;  /* 0x0000030000007945 */ /* 0x000fe80003800000 */
[----:B------:R-:W-:Y:S02]  /*18e0*/  FMUL.FTZ R86, R62, R31 ;  /* 0x0000001f3e567220 */ /* 0x000fe40000410000 */
[----:B--2---:R-:W-:-:S04]  /*18f0*/  FMUL.FTZ R77, R54, 1.4426950216293334961 ;  /* 0x3fb8aa3b364d7820 */ /* 0x004fc80000410000 */
[----:B------:R-:W-:-:S04]  /*1900*/  FMUL.FTZ R79, R68, R77 ;  /* 0x0000004d444f7220 */ /* 0x000fc80000410000 */
[----:B------:R-:W0:Y:S01]  /*1910*/  MUFU.EX2 R76, R79 ;  /* 0x0000004f004c7308 */ /* 0x000e220000000800 */
[----:B-1-3--:R1:W-:Y:S01]  /*1920*/  STS.64 [R39.X8], R6 ;  /* 0x0000000627007388 */ /* 0x00a3e20000008a00 */
[----:B------:R-:W-:-:S06]  /*1930*/  NOP ;  /* 0x0000000000007918 */ /* 0x000fcc0000000000 */
[----:B------:R-:W2:Y:S04]  /*1940*/  LDS.64 R4, [R39.X8] ;  /* 0x0000000027047984 */ /* 0x000ea80000008a00 */
[----:B0-----:R0:W-:Y:S04]  /*1950*/  STS [R81.X4+0x548], R76 ;  /* 0x0005484c51007388 */ /* 0x0011e80000004800 */
[----:B------:R-:W-:Y:S01]  /*1960*/  BAR.SYNC.DEFER_BLOCKING 0x0 ;  /* 0x0000000000007b1d */ /* 0x000fe20000010000 */
[-C--:B------:R-:W-:Y:S02]  /*1970*/  FMUL.FTZ R83, R64, R77.reuse ;  /* 0x0000004d40537220 */ /* 0x080fe40000410000 */
[----:B-1----:R-:W-:-:S02]  /*1980*/  FMUL.FTZ R6, R66, R77 ;  /* 0x0000004d42067220 */ /* 0x002fc40000410000 */
[----:B------:R-:W-:Y:S02]  /*1990*/  FMUL.FTZ R91, R62, R77 ;  /* 0x0000004d3e5b7220 */ /* 0x000fe40000410000 */
[----:B------:R-:W1:Y:S01]  /*19a0*/  MUFU.EX2 R83, R83 ;  /* 0x0000005300537308 */ /* 0x000e620000000800 */
[----:B------:R3:W3:Y:S07]  /*19b0*/  @P2 LDS R96, [R47.X4+0xd4c] ;  /* 0x000d4c002f602984 */ /* 0x0006ee0000004800 */
[----:B------:R-:W1:Y:S01]  /*19c0*/  MUFU.EX2 R6, R6 ;  /* 0x0000000600067308 */ /* 0x000e620000000800 */
[----:B0-----:R-:W-:Y:S01]  /*19d0*/  HADD2.F32 R81, -RZ, R8.H0_H0 ;  /* 0x20000008ff517230 */ /* 0x001fe20000004100 */
[----:B------:R0:W5:Y:S01]  /*19e0*/  @P0 LDG.E R78, [R28.64+0x4] ;  /* 0x000004041c4e0981 */ /* 0x000162000c1e1900 */
[----:B--2---:R-:W-:-:S05]  /*19f0*/  HADD2.F32 R87, -RZ, R4.H0_H0 ;  /* 0x20000004ff577230 */ /* 0x004fca0000004100 */
[----:B------:R-:W2:Y:S01]  /*1a00*/  MUFU.EX2 R91, R91 ;  /* 0x0000005b005b7308 */ /* 0x000ea20000000800 */
[----:B------:R-:W-:Y:S01]  /*1a10*/  HADD2.F32 R89, -RZ, R4.H1_H1 ;  /* 0x30000004ff597230 */ /* 0x000fe20000004100 */
[----:B------:R-:W-:Y:S01]  /*1a20*/  SHF.R.U64 R4, R8, 0x10, R9 ;  /* 0x0000001008047819 */ /* 0x000fe20000001209 */
[--C-:B------:R-:W-:Y:S02]  /*1a30*/  HADD2.F32 R85, -RZ, R5.reuse.H0_H0 ;  /* 0x20000005ff557230 */ /* 0x100fe40000004100 */
[----:B------:R-:W-:Y:S02]  /*1a40*/  HADD2.F32 R7, -RZ, R5.H1_H1 ;  /* 0x30000005ff077230 */ /* 0x000fe40000004100 */
[----:B------:R-:W-:Y:S01]  /*1a50*/  HADD2.F32 R77, -RZ, R4.H0_H0 ;  /* 0x20000004ff4d7230 */ /* 0x000fe20000004100 */
[C---:B----4-:R-:W-:Y:S02]  /*1a60*/  FMUL.FTZ R90, R30.reuse, R85 ;  /* 0x000000551e5a7220 */ /* 0x050fe40000410000 */
[----:B------:R-:W-:Y:S01]  /*1a70*/  FMUL.FTZ R92, R30, R7 ;  /* 0x000000071e5c7220 */ /* 0x000fe20000410000 */
[----:B------:R-:W-:Y:S01]  /*1a80*/  HADD2.F32 R79, -RZ, R9.H0_H0 ;  /* 0x20000009ff4f7230 */ /* 0x000fe20000004100 */
[----:B0-----:R-:W-:-:S02]  /*1a90*/  FMUL.FTZ R29, R68, R81 ;  /* 0x00000051441d7220 */ /* 0x001fc40000410000 */
[----:B------:R-:W-:Y:S02]  /*1aa0*/  FMUL.FTZ R88, R64, R77 ;  /* 0x0000004d40587220 */ /* 0x000fe40000410000 */
[----:B-1----:R-:W-:Y:S02]  /*1ab0*/  FMUL.FTZ R5, R76, R83 ;  /* 0x000000534c057220 */ /* 0x002fe40000410000 */
        /* <DEDUP_REMOVED lines=8> */
[----:B--2---:R-:W-:Y:S01]  /*1b40*/  FFMA.FTZ R97, R91, R92, R90 ;  /* 0x0000005c5b617223 */ /* 0x004fe2000001005a */
        /* <DEDUP_REMOVED lines=8> */
.L_x_8509:
[----:B---3--:R-:W-:Y:S05]  /*1bd0*/  BSYNC B0 ;  /* 0x0000000000007941 */ /* 0x008fea0003800000 */
.L_x_8508:
[----:B-1----:R-:W-:Y:S01]  /*1be0*/  FMUL.FTZ R5, R91, R96 ;  /* 0x000000605b057220 */ /* 0x002fe20000410000 */
[----:B------:R-:W-:Y:S01]  /*1bf0*/  ISETP.GE.AND P0, PT, R39, 0x1, PT ;  /* 0x000000012700780c */ /* 0x000fe20003f06270 */
[----:B------:R-:W-:Y:S01]  /*1c00*/  FFMA.FTZ R28, R6, R28, R93 ;  /* 0x0000001c061c7223 */ /* 0x000fe2000001005d */
[----:B------:R-:W-:Y:S01]  /*1c10*/  ISETP.NE.AND P3, PT, R80, 0x1f, PT ;  /* 0x0000001f5000780c */ /* 0x000fe20003f65270 */
[----:B0-----:R-:W-:Y:S01]  /*1c20*/  FMUL.FTZ R4, R6, R5 ;  /* 0x0000000506047220 */ /* 0x001fe20000410000 */
[----:B------:R-:W-:Y:S01]  /*1c30*/  ISETP.GE.U32.AND P4, PT, R80, 0x18, PT ;  /* 0x000000185000780c */ /* 0x000fe20003f86070 */
[----:B------:R-:W-:Y:S01]  /*1c40*/  FFMA.FTZ R28, R91, R28, R86 ;  /* 0x0000001c5b1c7223 */ /* 0x000fe20000010056 */
[----:B------:R-:W-:Y:S01]  /*1c50*/  BSSY B0, `(.L_x_8510) ;  /* 0x0000083000007945 */ /* 0x000fe20003800000 */
[----:B------:R-:W-:Y:S02]  /*1c60*/  FMUL.FTZ R94, R59, R94 ;  /* 0x0000005e3b5e7220 */ /* 0x000fe40000410000 */
[----:B------:R-:W-:Y:S01]  /*1c70*/  FFMA.FTZ R97, R6, R97, R95 ;  /* 0x0000006106617223 */ /* 0x000fe2000001005f */
[----:B------:R-:W0:Y:S01]  /*1c80*/  SHFL.UP PT, R5, R28, 0x1, RZ ;  /* 0x042000001c057989 */ /* 0x000e2200000e00ff */
[----:B------:R-:W-:-:S02]  /*1c90*/  FMUL.FTZ R101, R91, R98 ;  /* 0x000000625b657220 */ /* 0x000fc40000410000 */
[C---:B------:R-:W-:Y:S02]  /*1ca0*/  FFMA.FTZ R99, R83.reuse, R97, R94 ;  /* 0x0000006153637223 */ /* 0x040fe4000001005e */
[----:B------:R-:W-:Y:S02]  /*1cb0*/  FMUL.FTZ R98, R83, R4 ;  /* 0x0000000453627220 */ /* 0x000fe40000410000 */
[----:B------:R-:W1:Y:S04]  /*1cc0*/  SHFL.UP PT, R4, R101, 0x1, RZ ;  /* 0x0420000065047989 */ /* 0x000e6800000e00ff */
[----:B------:R-:W2:Y:S04]  /*1cd0*/  SHFL.DOWN PT, R100, R99, 0x1, 0x1f ;  /* 0x08201f0063647f89 */ /* 0x000ea800000e0000 */
[----:B------:R-:W3:Y:S01]  /*1ce0*/  SHFL.DOWN PT, R97, R98, 0x1, 0x1f ;  /* 0x08201f0062617f89 */ /* 0x000ee200000e0000 */
[----:B0-----:R-:W-:-:S05]  /*1cf0*/  @P0 FFMA.FTZ R28, R101, R5, R28 ;  /* 0x00000005651c0223 */ /* 0x001fca000001001c */
[----:B------:R-:W0:Y:S01]  /*1d00*/  SHFL.UP PT, R5, R28, 0x2, RZ ;  /* 0x044000001c057989 */ /* 0x000e2200000e00ff */
[----:B-1----:R-:W-:Y:S01]  /*1d10*/  @P0 FMUL.FTZ R101, R101, R4 ;  /* 0x0000000465650220 */ /* 0x002fe20000410000 */
[----:B------:R-:W-:Y:S01]  /*1d20*/  ISETP.GE.AND P0, PT, R39, 0x2, PT ;  /* 0x000000022700780c */ /* 0x000fe20003f06270 */
[----:B--2---:R-:W-:-:S03]  /*1d30*/  @P3 FFMA.FTZ R99, R98, R100, R99 ;  /* 0x0000006462633223 */ /* 0x004fc60000010063 */
[----:B------:R-:W1:Y:S01]  /*1d40*/  SHFL.UP PT, R4, R101, 0x2, RZ ;  /* 0x0440000065047989 */ /* 0x000e6200000e00ff */
[----:B---3--:R-:W-:-:S03]  /*1d50*/  @P3 FMUL.FTZ R98, R98, R97 ;  /* 0x0000006162623220 */ /* 0x008fc60000410000 */
[----:B------:R-:W2:Y:S01]  /*1d60*/  SHFL.DOWN PT, R100, R99, 0x2, 0x1f ;  /* 0x08401f0063647f89 */ /* 0x000ea200000e0000 */
[----:B------:R-:W-:-:S03]  /*1d70*/  ISETP.GE.U32.AND P3, PT, R80, 0x1e, PT ;  /* 0x0000001e5000780c */ /* 0x000fc60003f66070 */
[----:B------:R-:W3:Y:S01]  /*1d80*/  SHFL.DOWN PT, R97, R98, 0x2, 0x1f ;  /* 0x08401f0062617f89 */ /* 0x000ee200000e0000 */
[----:B0-----:R-:W-:-:S05]  /*1d90*/  @P0 FFMA.FTZ R28, R101, R5, R28 ;  /* 0x00000005651c0223 */ /* 0x001fca000001001c */
[----:B------:R-:W0:Y:S01]  /*1da0*/  SHFL.UP PT, R5, R28, 0x4, RZ ;  /* 0x048000001c057989 */ /* 0x000e2200000e00ff */
[----:B-1----:R-:W-:Y:S01]  /*1db0*/  @P0 FMUL.FTZ R101, R101, R4 ;  /* 0x0000000465650220 */ /* 0x002fe20000410000 */
[----:B------:R-:W-:Y:S02]  /*1dc0*/  ISETP.GE.AND P0, PT, R39, 0x4, PT ;  /* 0x000000042700780c */ /* 0x000fe40003f06270 */
[C---:B--2---:R-:W-:Y:S02]  /*1dd0*/  @!P3 FFMA.FTZ R99, R98.reuse, R100, R99 ;  /* 0x000000646263b223 */ /* 0x044fe40000010063 */
[----:B------:R-:W1:Y:S01]  /*1de0*/  SHFL.UP PT, R4, R101, 0x4, RZ ;  /* 0x0480000065047989 */ /* 0x000e6200000e00ff */
[----:B---3--:R-:W-:-:S03]  /*1df0*/  @!P3 FMUL.FTZ R98, R98, R97 ;  /* 0x000000616262b220 */ /* 0x008fc60000410000 */
[----:B------:R-:W2:Y:S01]  /*1e00*/  SHFL.DOWN PT, R100, R99, 0x4, 0x1f ;  /* 0x08801f0063647f89 */ /* 0x000ea200000e0000 */
[----:B------:R-:W-:-:S03]  /*1e10*/  ISETP.GE.U32.AND P3, PT, R80, 0x1c, PT ;  /* 0x0000001c5000780c */ /* 0x000fc60003f66070 */
[----:B------:R-:W3:Y:S01]  /*1e20*/  SHFL.DOWN PT, R97, R98, 0x4, 0x1f ;  /* 0x08801f0062617f89 */ /* 0x000ee200000e0000 */
[----:B0-----:R-:W-:Y:S01]  /*1e30*/  @P0 FFMA.FTZ R28, R101, R5, R28 ;  /* 0x00000005651c0223 */ /* 0x001fe2000001001c */
[----:B------:R-:W-:-:S04]  /*1e40*/  MOV R5, RZ ;  /* 0x000000ff00057202 */ /* 0x000fc80000000f00 */
[----:B------:R-:W0:Y:S01]  /*1e50*/  SHFL.UP PT, R102, R28, 0x8, RZ ;  /* 0x050000001c667989 */ /* 0x000e2200000e00ff */
[----:B-1----:R-:W-:Y:S01]  /*1e60*/  @P0 FMUL.FTZ R101, R101, R4 ;  /* 0x0000000465650220 */ /* 0x002fe20000410000 */
[----:B------:R-:W-:Y:S01]  /*1e70*/  ISETP.GE.AND P0, PT, R36, c[0x0][0x174], PT ;  /* 0x00005d0024007a0c */ /* 0x000fe20003f06270 */
[----:B------:R-:W-:Y:S01]  /*1e80*/  HFMA2.MMA R4, -RZ, RZ, 1.875, 0 ;  /* 0x3f800000ff047435 */ /* 0x000fe200000001ff */
[----:B--2---:R-:W-:Y:S02]  /*1e90*/  @!P3 FFMA.FTZ R99, R98, R100, R99 ;  /* 0x000000646263b223 */ /* 0x004fe40000010063 */
[----:B------:R-:W-:Y:S01]  /*1ea0*/  ISETP.NE.OR P0, PT, R80, RZ, P0 ;  /* 0x000000ff5000720c */ /* 0x000fe20000705670 */
[----:B------:R-:W1:Y:S01]  /*1eb0*/  SHFL.UP PT, R100, R101, 0x8, RZ ;  /* 0x0500000065647989 */ /* 0x000e6200000e00ff */
[----:B---3--:R-:W-:Y:S01]  /*1ec0*/  @!P3 FMUL.FTZ R98, R98, R97 ;  /* 0x000000616262b220 */ /* 0x008fe20000410000 */
[----:B------:R-:W-:Y:S02]  /*1ed0*/  ISETP.GE.AND P3, PT, R39, 0x8, PT ;  /* 0x000000082700780c */ /* 0x000fe40003f66270 */
[----:B------:R-:W2:Y:S01]  /*1ee0*/  SHFL.DOWN PT, R104, R99, 0x8, 0x1f ;  /* 0x09001f0063687f89 */ /* 0x000ea200000e0000 */
[----:B------:R-:W-:-:S03]  /*1ef0*/  SHF.L.U32 R97, R67, 0x3, RZ ;  /* 0x0000000343617819 */ /* 0x000fc600000006ff */
[----:B------:R-:W3:Y:S04]  /*1f00*/  SHFL.DOWN PT, R103, R98, 0x8, 0x1f ;  /* 0x09001f0062677f89 */ /* 0x000ee800000e0000 */
[----:B------:R-:W-:Y:S01]  /*1f10*/  @!P0 LDS.64 R4, [R97+0xdc8] ;  /* 0x000dc80061048984 */ /* 0x000fe20000000a00 */
[----:B------:R-:W-:Y:S02]  /*1f20*/  ISETP.GE.AND P0, PT, R39, 0x10, PT ;  /* 0x000000102700780c */ /* 0x000fe40003f06270 */
        /* <DEDUP_REMOVED lines=9> */
[----:B0-----:R-:W-:-:S06]  /*1fc0*/  @P0 FFMA.FTZ R28, R101, R102, R28 ;  /* 0x00000066651c0223 */ /* 0x001fcc000001001c */
[----:B------:R-:W-:Y:S01]  /*1fd0*/  SHFL.UP PT, R28, R28, 0x1, RZ ;  /* 0x042000001c1c7989 */ /* 0x000fe200000e00ff */
[----:B-1----:R-:W-:Y:S01]  /*1fe0*/  @P0 FMUL.FTZ R101, R101, R100 ;  /* 0x0000006465650220 */ /* 0x002fe20000410000 */
[----:B------:R-:W-:Y:S02]  /*1ff0*/  ISETP.NE.AND P0, PT, R47, RZ, PT ;  /* 0x000000ff2f00720c */ /* 0x000fe40003f05270 */
[----:B-----5:R-:W-:Y:S01]  /*2000*/  SHFL.IDX PT, R100, R78, RZ, 0x1f ;  /* 0x00001fff4e647589 */ /* 0x020fe200000e0000 */
[----:B--2---:R-:W-:-:S03]  /*2010*/  @!P3 FFMA.FTZ R99, R98, R104, R99 ;  /* 0x000000686263b223 */ /* 0x004fc60000010063 */
[----:B------:R-:W0:Y:S01]  /*2020*/  SHFL.UP PT, R101, R101, 0x1, RZ ;  /* 0x0420000065657989 */ /* 0x000e2200000e00ff */
[----:B---3--:R-:W-:-:S03]  /*2030*/  @!P3 FMUL.FTZ R98, R98, R103 ;  /* 0x000000676262b220 */ /* 0x008fc60000410000 */
[----:B------:R-:W-:Y:S04]  /*2040*/  SHFL.IDX PT, R105, R5, RZ, 0x1f ;  /* 0x00001fff05697589 */ /* 0x000fe800000e0000 */
[----:B------:R-:W-:Y:S04]  /*2050*/  SHFL.DOWN PT, R106, R99, 0x1, 0x1f ;  /* 0x08201f00636a7f89 */ /* 0x000fe800000e0000 */
[----:B------:R-:W1:Y:S04]  /*2060*/  SHFL.DOWN PT, R104, R98, 0x1, 0x1f ;  /* 0x08201f0062687f89 */ /* 0x000e6800000e0000 */
[----:B------:R-:W2:Y:S04]  /*2070*/  SHFL.IDX PT, R102, R98, RZ, 0x1f ;  /* 0x00001fff62667589 */ /* 0x000ea800000e0000 */
[----:B------:R3:W4:Y:S01]  /*2080*/  SHFL.IDX PT, R103, R99, RZ, 0x1f ;  /* 0x00001fff63677589 */ /* 0x00072200000e0000 */
[----:B0-----:R-:W-:Y:S01]  /*2090*/  @P1 FFMA.FTZ R100, R101, R100, R28 ;  /* 0x0000006465641223 */ /* 0x001fe2000001001c */
[----:B------:R-:W-:-:S03]  /*20a0*/  MOV R101, c[0x0][0x174] ;  /* 0x00005d0000657a02 */ /* 0x000fc60000000f00 */
[----:B------:R-:W-:Y:S01]  /*20b0*/  FFMA.FTZ R76, R76, R100, R29 ;  /* 0x000000644c4c7223 */ /* 0x000fe2000001001d */
[----:B------:R-:W-:Y:S02]  /*20c0*/  LEA R78, R101, R34, 0x7 ;  /* 0x00000022654e7211 */ /* 0x000fe400078e38ff */
[----:B---3--:R-:W-:Y:S01]  /*20d0*/  SHF.L.U32 R99, R65, 0x2, RZ ;  /* 0x0000000241637819 */ /* 0x008fe200000006ff */
[----:B------:R-:W-:Y:S01]  /*20e0*/  FFMA.FTZ R100, R83, R76, R88 ;  /* 0x0000004c53647223 */ /* 0x000fe20000010058 */
[----:B------:R-:W-:Y:S01]  /*20f0*/  IADD3 R78, R78, -0x80, RZ ;  /* 0xffffff804e4e7810 */ /* 0x000fe20007ffe0ff */
[----:B-1----:R-:W-:-:S03]  /*2100*/  @P2 FFMA.FTZ R105, R104, R105, R106 ;  /* 0x0000006968692223 */ /* 0x002fc6000001006a */
[----:B------:R-:W-:Y:S01]  /*2110*/  IADD3 R88, -R78, c[0x0][0x168], -R47 ;  /* 0x00005a004e587a10 */ /* 0x000fe20007ffe92f */
[----:B------:R-:W-:Y:S02]  /*2120*/  FFMA.FTZ R93, R6, R100, R93 ;  /* 0x00000064065d7223 */ /* 0x000fe4000001005d */
[----:B--2---:R-:W-:Y:S01]  /*2130*/  FMUL.FTZ R28, R102, R4 ;  /* 0x00000004661c7220 */ /* 0x004fe20000410000 */
[C---:B------:R-:W-:Y:S01]  /*2140*/  ISETP.GE.AND P1, PT, R88.reuse, 0x1, PT ;  /* 0x000000015800780c */ /* 0x040fe20003f26270 */
[----:B------:R-:W-:Y:S01]  /*2150*/  FMUL.FTZ R4, R87, R76 ;  /* 0x0000004c57047220 */ /* 0x000fe20000410000 */
[----:B------:R-:W-:Y:S01]  /*2160*/  ISETP.GE.AND P2, PT, R88, 0x21, PT ;  /* 0x000000215800780c */ /* 0x000fe20003f46270 */
[----:B----4-:R-:W-:Y:S01]  /*2170*/  FFMA.FTZ R29, R102, R5, R103 ;  /* 0x00000005661d7223 */ /* 0x010fe20000010067 */
[C---:B------:R-:W-:Y:S01]  /*2180*/  ISETP.GE.AND P3, PT, R88.reuse, 0x41, PT ;  /* 0x000000415800780c */ /* 0x040fe20003f66270 */
[----:B------:R-:W-:Y:S01]  /*2190*/  FFMA.FTZ R87, R105, R96, R92 ;  /* 0x0000006069577223 */ /* 0x000fe2000001005c */
[----:B------:R-:W-:Y:S01]  /*21a0*/  ISETP.GE.AND P4, PT, R88, 0x61, PT ;  /* 0x000000615800780c */ /* 0x000fe20003f86270 */
[----:B------:R-:W-:Y:S01]  /*21b0*/  FFMA.FTZ R4, R59, R4, RZ ;  /* 0x000000043b047223 */ /* 0x000fe200000100ff */
[----:B------:R0:W-:Y:S01]  /*21c0*/  @!P0 STS.64 [R97+0xdc8], R28 ;  /* 0x000dc81c61008388 */ /* 0x0001e20000000a00 */
[----:B------:R-:W-:-:S02]  /*21d0*/  FMUL.FTZ R5, R89, R100 ;  /* 0x0000006459057220 */ /* 0x000fc40000410000 */
[----:B------:R-:W-:Y:S02]  /*21e0*/  FFMA.FTZ R89, R91, R87, R90 ;  /* 0x000000575b597223 */ /* 0x000fe4000001005a */
[----:B------:R-:W-:Y:S02]  /*21f0*/  FFMA.FTZ R4, R57, R5, R4 ;  /* 0x0000000539047223 */ /* 0x000fe40000010004 */
[-C--:B------:R-:W-:Y:S02]  /*2200*/  FMUL.FTZ R85, R85, R93.reuse ;  /* 0x0000005d55557220 */ /* 0x080fe40000410000 */
[----:B------:R-:W-:Y:S02]  /*2210*/  FFMA.FTZ R92, R91, R93, R86 ;  /* 0x0000005d5b5c7223 */ /* 0x000fe40000010056 */
[----:B------:R-:W-:Y:S02]  /*2220*/  FFMA.FTZ R95, R6, R89, R95 ;  /* 0x00000059065f7223 */ /* 0x000fe4000001005f */
[----:B------:R-:W-:-:S02]  /*2230*/  FFMA.FTZ R86, R61, R85, R4 ;  /* 0x000000553d567223 */ /* 0x000fc40000010004 */
[C---:B------:R-:W-:Y:S02]  /*2240*/  FMUL.FTZ R4, R30.reuse, R76 ;  /* 0x0000004c1e047220 */ /* 0x040fe40000410000 */
[C---:B------:R-:W-:Y:S02]  /*2250*/  FMUL.FTZ R6, R30.reuse, R100 ;  /* 0x000000641e067220 */ /* 0x040fe40000410000 */
[C---:B------:R-:W-:Y:S02]  /*2260*/  FMUL.FTZ R78, R30.reuse, R93 ;  /* 0x0000005d1e4e7220 */ /* 0x040fe40000410000 */
[-C--:B------:R-:W-:Y:S02]  /*2270*/  FMUL.FTZ R30, R30, R92.reuse ;  /* 0x0000005c1e1e7220 */ /* 0x080fe40000410000 */
[----:B------:R-:W-:Y:S01]  /*2280*/  FFMA.FTZ R83, R83, R95, R94 ;  /* 0x0000005f53537223 */ /* 0x000fe2000001005e */
[----:B------:R-:W-:Y:S01]  /*2290*/  SHF.L.U64.HI R94, R65, 0x2, R56 ;  /* 0x00000002415e7819 */ /* 0x000fe20000010238 */
[----:B------:R-:W-:-:S02]  /*22a0*/  FMUL.FTZ R85, R7, R92 ;  /* 0x0000005c07557220 */ /* 0x000fc40000410000 */
[----:B------:R-:W-:Y:S02]  /*22b0*/  FMUL.FTZ R7, R63, R30 ;  /* 0x0000001e3f077220 */ /* 0x000fe40000410000 */
[C---:B------:R-:W-:Y:S02]  /*22c0*/  FFMA.FTZ R30, -R68.reuse, R81, R76 ;  /* 0x00000051441e7223 */ /* 0x040fe4000001014c */
[----:B------:R-:W-:Y:S02]  /*22d0*/  FMUL.FTZ R88, R68, R83 ;  /* 0x0000005344587220 */ /* 0x000fe40000410000 */
[----:B------:R-:W-:Y:S02]  /*22e0*/  FMUL.FTZ R5, R57, R6 ;  /* 0x0000000639057220 */ /* 0x000fe40000410000 */
[----:B------:R-:W-:Y:S02]  /*22f0*/  FMUL.FTZ R6, R61, R78 ;  /* 0x0000004e3d067220 */ /* 0x000fe40000410000 */
[----:B------:R-:W-:-:S02]  /*2300*/  FMUL.FTZ R4, R59, R4 ;  /* 0x000000043b047220 */ /* 0x000fc40000410000 */
[----:B------:R-:W-:Y:S02]  /*2310*/  FFMA.FTZ R78, R63, R85, R86 ;  /* 0x000000553f4e7223 */ /* 0x000fe40000010056 */
[C---:B------:R-:W-:Y:S01]  /*2320*/  FFMA.FTZ R76, -R64.reuse, R77, R100 ;  /* 0x0000004d404c7223 */ /* 0x040fe20000010164 */
[----:B------:R1:W-:Y:S01]  /*2330*/  STS.128 [R47.X16+0x110], R4 ;  /* 0x000110042f007388 */ /* 0x0003e2000000cc00 */
[----:B------:R-:W-:Y:S02]  /*2340*/  FMUL.FTZ R85, R64, R95 ;  /* 0x0000005f40557220 */ /* 0x000fe40000410000 */
[----:B------:R-:W-:Y:S02]  /*2350*/  FFMA.FTZ R90, R88, R30, RZ ;  /* 0x0000001e585a7223 */ /* 0x000fe400000100ff */
[----:B------:R-:W-:Y:S02]  /*2360*/  FMUL.FTZ R91, R62, R87 ;  /* 0x000000573e5b7220 */ /* 0x000fe40000410000 */
[----:B0-----:R-:W-:-:S02]  /*2370*/  FFMA.FTZ R29, -R66, R79, R93 ;  /* 0x0000004f421d7223 */ /* 0x001fc4000001015d */
[----:B------:R-:W-:Y:S02]  /*2380*/  FMUL.FTZ R86, R66, R89 ;  /* 0x0000005942567220 */ /* 0x000fe40000410000 */
        /* <DEDUP_REMOVED lines=15> */
.L_x_8511:
[----:B-1----:R-:W-:Y:S05]  /*2480*/  BSYNC B0 ;  /* 0x0000000000007941 */ /* 0x002fea0003800000 */
.L_x_8510:
        /* <DEDUP_REMOVED lines=8> */
.L_x_8513:
[----:B------:R-:W-:Y:S05]  /*2510*/  BSYNC B0 ;  /* 0x0000000000007941 */ /* 0x000fea0003800000 */
.L_x_8512:
[----:B------:R2:W3:Y:S01]  /*2520*/  LDS R93, [R47.X4+0x210] ;  /* 0x000210002f5d7984 */ /* 0x0004e20000004800 */
[----:B------:R-:W-:Y:S01]  /*2530*/  BSSY B0, `(.L_x_8514) ;  /* 0x0000006000007945 */ /* 0x000fe20003800000 */
[----:B-1----:R-:W-:Y:S01]  /*2540*/  IMAD.WIDE.U32 R4, R99, c[0x0][0x2d0], R26 ;  /* 0x0000b40063047a25 */ /* 0x002fe200078e001a */
[----:B------:R-:W-:Y:S05]  /*2550*/  @!P3 BRA `(.L_x_8515) ;  /* 0x000000300000b947 */ /* 0x000fea0003800000 */
[----:B------:R-:W-:-:S05]  /*2560*/  IMAD.WIDE.U32 R6, R99, c[0x0][0x2d0], R24 ;  /* 0x0000b40063067a25 */ /* 0x000fca00078e0018 */
[----:B------:R-:W-:-:S05]  /*2570*/  IADD3 R7, R97, R7, RZ ;  /* 0x0000000761077210 */ /* 0x000fca0007ffe0ff */
[----:B---3--:R1:W-:Y:S02]  /*2580*/  RED.E.ADD.F32.FTZ.RN.STRONG.GPU [R6.64], R93 ;  /* 0x0000005d0600798e */ /* 0x0083e4000c10e784 */
.L_x_8515:
[----:B------:R-:W-:Y:S05]  /*2590*/  BSYNC B0 ;  /* 0x0000000000007941 */ /* 0x000fea0003800000 */
.L_x_8514:
[----:B-1----:R1:W4:Y:S01]  /*25a0*/  LDS R7, [R47.X4+0x290] ;  /* 0x000290002f077984 */ /* 0x0023220000004800 */
[----:B------:R-:W-:Y:S01]  /*25b0*/  BSSY B0, `(.L_x_8516) ;  /* 0x0000004000007945 */ /* 0x000fe20003800000 */
[----:B------:R-:W-:Y:S05]  /*25c0*/  @!P4 BRA `(.L_x_8517) ;  /* 0x000000200000c947 */ /* 0x000fea0003800000 */
[----:B------:R-:W-:-:S05]  /*25d0*/  IADD3 R5, R97, R5, RZ ;  /* 0x0000000561057210 */ /* 0x000fca0007ffe0ff */
[----:B----4-:R4:W-:Y:S02]  /*25e0*/  RED.E.ADD.F32.FTZ.RN.STRONG.GPU [R4.64], R7 ;  /* 0x000000070400798e */ /* 0x0109e4000c10e784 */
.L_x_8517:
[----:B------:R-:W-:Y:S05]  /*25f0*/  BSYNC B0 ;  /* 0x0000000000007941 */ /* 0x000fea0003800000 */
.L_x_8516:
[----:B----4-:R-:W4:Y:S01]  /*2600*/  SHFL.DOWN PT, R7, R78, 0x1, 0x1f ;  /* 0x08201f004e077f89 */ /* 0x010f2200000e0000 */
[----:B------:R-:W-:Y:S01]  /*2610*/  ISETP.GT.AND P1, PT, R39, 0x1e, PT ;  /* 0x0000001e2700780c */ /* 0x000fe20003f24270 */
[----:B------:R-:W-:Y:S01]  /*2620*/  FADD.FTZ R58, R91, R58 ;  /* 0x0000003a5b3a7221 */ /* 0x000fe20000010000 */
[----:B------:R-:W-:Y:S01]  /*2630*/  ISETP.NE.AND P2, PT, R39, RZ, PT ;  /* 0x000000ff2700720c */ /* 0x000fe20003f45270 */
[----:B------:R-:W5:Y:S01]  /*2640*/  SHFL.DOWN PT, R5, R74, 0x1, 0x1f ;  /* 0x08201f004a057f89 */ /* 0x000f6200000e0000 */
[----:B------:R-:W-:Y:S01]  /*2650*/  FADD.FTZ R60, R85, R60 ;  /* 0x0000003c553c7221 */ /* 0x000fe20000010000 */
[----:B------:R-:W-:Y:S01]  /*2660*/  BSSY B0, `(.L_x_8518) ;  /* 0x0000036000007945 */ /* 0x000fe20003800000 */
[C---:B------:R-:W-:Y:S02]  /*2670*/  FMUL.FTZ R6, R54.reuse, R89 ;  /* 0x0000005936067220 */ /* 0x040fe40000410000 */
[C---:B------:R-:W-:Y:S02]  /*2680*/  FMUL.FTZ R91, R54.reuse, R87 ;  /* 0x00000057365b7220 */ /* 0x040fe40000410000 */
[----:B------:R-:W-:-:S02]  /*2690*/  FMUL.FTZ R85, R54, R95 ;  /* 0x0000005f36557220 */ /* 0x000fc40000410000 */
[----:B------:R-:W-:Y:S02]  /*26a0*/  FMUL.FTZ R6, R29, R6 ;  /* 0x000000061d067220 */ /* 0x000fe40000410000 */
[----:B------:R-:W-:Y:S02]  /*26b0*/  FMUL.FTZ R28, R28, R91 ;  /* 0x0000005b1c1c7220 */ /* 0x000fe40000410000 */
[----:B------:R-:W-:Y:S02]  /*26c0*/  FMUL.FTZ R76, R76, R85 ;  /* 0x000000554c4c7220 */ /* 0x000fe40000410000 */
[----:B------:R-:W-:Y:S02]  /*26d0*/  FFMA.FTZ R6, R79, R89, R6 ;  /* 0x000000594f067223 */ /* 0x000fe40000010006 */
[----:B------:R-:W-:Y:S02]  /*26e0*/  FFMA.FTZ R31, R31, R87, R28 ;  /* 0x000000571f1f7223 */ /* 0x000fe4000001001c */
[----:B------:R-:W-:-:S02]  /*26f0*/  FFMA.FTZ R77, R77, R95, R76 ;  /* 0x0000005f4d4d7223 */ /* 0x000fc4000001004c */
        /* <DEDUP_REMOVED lines=9> */
[----:B------:R-:W-:-:S05]  /*2790*/  FADD.FTZ R72, R77, R72 ;  /* 0x000000484d487221 */ /* 0x000fca0000010000 */
        /* <DEDUP_REMOVED lines=34> */
.L_x_8519:
[----:B----4-:R-:W-:Y:S05]  /*29c0*/  BSYNC B0 ;  /* 0x0000000000007941 */ /* 0x010fea0003800000 */
.L_x_8518:
[----:B------:R-:W-:Y:S02]  /*29d0*/  IADD3 R67, R67, 0x1, RZ ;  /* 0x0000000143437810 */ /* 0x000fe40007ffe0ff */
[----:B------:R-:W-:Y:S02]  /*29e0*/  IADD3 R65, P1, R65, 0x1, RZ ;  /* 0x0000000141417810 */ /* 0x000fe40007f3e0ff */
[----:B------:R-:W-:Y:S02]  /*29f0*/  ISETP.GE.AND P0, PT, R67, c[0x0][0x16c], PT ;  /* 0x00005b0043007a0c */ /* 0x000fe40003f06270 */
[----:B------:R-:W-:-:S11]  /*2a00*/  IADD3.X R56, RZ, R56, RZ, P1, !PT ;  /* 0x00000038ff387210 */ /* 0x000fd60000ffe4ff */
[----:B------:R-:W-:Y:S01]  /*2a10*/  @P0 CALL.REL.NOINC `(.L_x_8507) ;  /* 0x0000001000000944 */ /* 0x000fe20003c00000 */
[----:B------:R-:W-:Y:S05]  /*2a20*/  BRA `(.L_x_8520) ;  /* 0xffffebe000007947 */ /* 0x000fea000383ffff */
.L_x_8507:
[----:B------:R-:W-:Y:S01]  /*2a30*/  BAR.SYNC.DEFER_BLOCKING 0x0 ;  /* 0x0000000000007b1d */ /* 0x000fe20000010000 */
[----:B------:R-:W-:Y:S01]  /*2a40*/  F2FP.PACK_AB R60, R60, R71 ;  /* 0x000000473c3c723e */ /* 0x000fe200000000ff */
[----:B0-----:R-:W-:Y:S01]  /*2a50*/  IMAD R6, R53, c[0x0][0x2e0], RZ ;  /* 0x0000b80035067a24 */ /* 0x001fe200078e02ff */
[----:B------:R-:W-:Y:S01]  /*2a60*/  F2FP.PACK_AB R61, R58, R69 ;  /* 0x000000453a3d723e */ /* 0x000fe200000000ff */
[----:B------:R-:W-:Y:S01]  /*2a70*/  IMAD R21, R84, c[0x0][0x2d8], RZ ;  /* 0x0000b60054157a24 */ /* 0x000fe200078e02ff */
[----:B------:R-:W-:Y:S01]  /*2a80*/  MOV R8, R2 ;  /* 0x0000000200087202 */ /* 0x000fe20000000f00 */
[----:B------:R-:W-:Y:S01]  /*2a90*/  IMAD R7, R55, c[0x0][0x2e4], R6 ;  /* 0x0000b90037077a24 */ /* 0x000fe200078e0206 */
[----:B------:R-:W-:Y:S01]  /*2aa0*/  MOV R9, R3 ;  /* 0x0000000300097202 */ /* 0x000fe20000000f00 */
[----:B------:R-:W-:Y:S01]  /*2ab0*/  IMAD R21, R50, c[0x0][0x2dc], R21 ;  /* 0x0000b70032157a24 */ /* 0x000fe200078e0215 */
[----:B------:R-:W-:Y:S01]  /*2ac0*/  SHF.L.U32 R24, R47, 0x3, RZ ;  /* 0x000000032f187819 */ /* 0x000fe200000006ff */
[----:B------:R-:W-:Y:S01]  /*2ad0*/  IMAD R22, R53, c[0x0][0x300], RZ ;  /* 0x0000c00035167a24 */ /* 0x000fe200078e02ff */
[----:B------:R-:W-:Y:S01]  /*2ae0*/  SHF.L.U64.HI R27, R47, 0x3, R32 ;  /* 0x000000032f1b7819 */ /* 0x000fe20000010220 */
[----:B------:R-:W-:Y:S01]  /*2af0*/  IMAD.WIDE.U32 R2, R55, c[0x0][0x2e0], R8 ;  /* 0x0000b80037027a25 */ /* 0x000fe200078e0008 */
[----:B------:R-:W-:-:S02]  /*2b00*/  F2FP.PACK_AB R20, R72, R75 ;  /* 0x0000004b4814723e */ /* 0x000fc400000000ff */
[----:B------:R-:W-:Y:S01]  /*2b10*/  ISETP.GT.AND P4, PT, R36, 0x1, PT ;  /* 0x000000012400780c */ /* 0x000fe20003f84270 */
[----:B------:R-:W-:Y:S01]  /*2b20*/  IMAD.WIDE.U32 R8, R55, c[0x0][0x300], R8 ;  /* 0x0000c00037087a25 */ /* 0x000fe200078e0008 */
[----:B------:R-:W-:Y:S02]  /*2b30*/  IADD3 R3, R3, R7, RZ ;  /* 0x0000000703037210 */ /* 0x000fe40007ffe0ff */
[----:B------:R-:W-:Y:S01]  /*2b40*/  IADD3 R43, P1, R43, -0x100, RZ ;  /* 0xffffff002b2b7810 */ /* 0x000fe20007f3e0ff */
[----:B------:R-:W-:Y:S01]  /*2b50*/  IMAD R23, R55, c[0x0][0x304], R22 ;  /* 0x0000c10037177a24 */ /* 0x000fe200078e0216 */
[----:B------:R-:W-:Y:S01]  /*2b60*/  IADD3 R45, P2, R45, -0x100, RZ ;  /* 0xffffff002d2d7810 */ /* 0x000fe20007f5e0ff */
[----:B------:R-:W-:Y:S01]  /*2b70*/  IMAD.WIDE.U32 R2, R50, c[0x0][0x2d8], R2 ;  /* 0x0000b60032027a25 */ /* 0x000fe200078e0002 */
[----:B------:R-:W-:Y:S01]  /*2b80*/  IADD3 R41, P3, R41, -0x100, RZ ;  /* 0xffffff0029297810 */ /* 0x000fe20007f7e0ff */
[----:B------:R-:W-:Y:S01]  /*2b90*/  STS.64 [R39.X8], R60 ;  /* 0x0000003c27007388 */ /* 0x000fe20000008a00 */
[----:B------:R-:W-:-:S06]  /*2ba0*/  NOP ;  /* 0x0000000000007918 */ /* 0x000fcc0000000000 */
[----:B------:R-:W0:Y:S01]  /*2bb0*/  LDS.64 R4, [R39.X8] ;  /* 0x0000000027047984 */ /* 0x000e220000008a00 */
[----:B------:R-:W-:Y:S01]  /*2bc0*/  IADD3 R3, R3, R21, RZ ;  /* 0x0000001503037210 */ /* 0x000fe20007ffe0ff */
[----:B------:R-:W-:Y:S01]  /*2bd0*/  IMAD R25, R84, c[0x0][0x2f8], RZ ;  /* 0x0000be0054197a24 */ /* 0x000fe200078e02ff */
[----:B------:R-:W-:Y:S01]  /*2be0*/  LEA R6, P0, R2, c[0x0][0x330], 0x1 ;  /* 0x0000cc0002067a11 */ /* 0x000fe200078008ff */
[----:B------:R-:W-:Y:S01]  /*2bf0*/  FADD.FTZ R75, R46, R75 ;  /* 0x0000004b2e4b7221 */ /* 0x000fe20000010000 */
[----:B------:R-:W-:Y:S01]  /*2c00*/  F2FP.PACK_AB R21, R70, R73 ;  /* 0x000000494615723e */ /* 0x000fe200000000ff */
[----:B------:R-:W-:Y:S01]  /*2c10*/  IMAD R25, R50, c[0x0][0x2fc], R25 ;  /* 0x0000bf0032197a24 */ /* 0x000fe200078e0219 */
[----:B------:R-:W-:Y:S01]  /*2c20*/  LEA.HI.X R2, R2, c[0x0][0x334], R3, 0x1, P0 ;  /* 0x0000cd0002027a11 */ /* 0x000fe200000f0c03 */
[----:B------:R-:W-:Y:S01]  /*2c30*/  FADD.FTZ R72, R75, R72 ;  /* 0x000000484b487221 */ /* 0x000fe20000010000 */
[----:B------:R-:W-:Y:S02]  /*2c40*/  IADD3 R6, P0, R6, R24, RZ ;  /* 0x0000001806067210 */ /* 0x000fe40007f1e0ff */
[----:B------:R-:W-:Y:S01]  /*2c50*/  IADD3 R9, R9, R23, RZ ;  /* 0x0000001709097210 */ /* 0x000fe20007ffe0ff */
[----:B------:R-:W-:Y:S01]  /*2c60*/  FADD.FTZ R73, R72, R73 ;  /* 0x0000004948497221 */ /* 0x000fe20000010000 */
[----:B------:R-:W-:-:S02]  /*2c70*/  IADD3.X R7, R2, R27, RZ, P0, !PT ;  /* 0x0000001b02077210 */ /* 0x000fc400007fe4ff */
[----:B------:R-:W-:Y:S01]  /*2c80*/  IADD3 R34, R34, -0x80, RZ ;  /* 0xffffff8022227810 */ /* 0x000fe20007ffe0ff */
[----:B------:R-:W-:Y:S01]  /*2c90*/  FADD.FTZ R46, R73, R70 ;  /* 0x00000046492e7221 */ /* 0x000fe20000010000 */
[----:B------:R-:W-:Y:S02]  /*2ca0*/  IADD3 R36, R36, -0x1, RZ ;  /* 0xffffffff24247810 */ /* 0x000fe40007ffe0ff */
[----:B------:R-:W-:Y:S02]  /*2cb0*/  IADD3.X R42, R42, -0x1, RZ, P1, !PT ;  /* 0xffffffff2a2a7810 */ /* 0x000fe40000ffe4ff */
[----:B------:R-:W-:Y:S02]  /*2cc0*/  IADD3.X R44, R44, -0x1, RZ, P2, !PT ;  /* 0xffffffff2c2c7810 */ /* 0x000fe400017fe4ff */
[----:B------:R-:W-:Y:S01]  /*2cd0*/  IADD3.X R40, R40, -0x1, RZ, P3, !PT ;  /* 0xffffffff28287810 */ /* 0x000fe20001ffe4ff */
[----:B0-----:R0:W-:Y:S04]  /*2ce0*/  STG.E.64 [R6.64+-0x100], R4 ;  /* 0xffff000406007986 */ /* 0x0011e8000c101b04 */
[----:B------:R-:W-:Y:S01]  /*2cf0*/  BAR.SYNC.DEFER_BLOCKING 0x0 ;  /* 0x0000000000007b1d */ /* 0x000fe20000010000 */
[----:B0-----:R-:W-:-:S05]  /*2d00*/  IMAD.WIDE.U32 R4, R50, c[0x0][0x2f8], R8 ;  /* 0x0000be0032047a25 */ /* 0x001fca00078e0008 */
[----:B------:R-:W-:Y:S02]  /*2d10*/  IADD3 R7, R5, R25, RZ ;  /* 0x0000001905077210 */ /* 0x000fe40007ffe0ff */
[----:B------:R-:W-:-:S04]  /*2d20*/  LEA R5, P0, R4, c[0x0][0x340], 0x1 ;  /* 0x0000d00004057a11 */ /* 0x000fc800078008ff */
[----:B------:R-:W-:Y:S02]  /*2d30*/  LEA.HI.X R6, R4, c[0x0][0x344], R7, 0x1, P0 ;  /* 0x0000d10004067a11 */ /* 0x000fe400000f0c07 */
[----:B------:R-:W-:Y:S01]  /*2d40*/  IADD3 R4, P0, R5, R24, RZ ;  /* 0x0000001805047210 */ /* 0x000fe20007f1e0ff */
[----:B------:R-:W-:Y:S01]  /*2d50*/  STS.64 [R39.X8], R20 ;  /* 0x0000001427007388 */ /* 0x000fe20000008a00 */
[----:B------:R-:W-:-:S06]  /*2d60*/  NOP ;  /* 0x0000000000007918 */ /* 0x000fcc0000000000 */
[----:B------:R-:W0:Y:S01]  /*2d70*/  LDS.64 R2, [R39.X8] ;  /* 0x0000000027027984 */ /* 0x000e220000008a00 */
[----:B------:R-:W-:Y:S02]  /*2d80*/  IADD3.X R5, R6, R27, RZ, P0, !PT ;  /* 0x0000001b06057210 */ /* 0x000fe400007fe4ff */
[----:B------:R-:W-:-:S04]  /*2d90*/  IADD3 R38, P0, R38, -0x100, RZ ;  /* 0xffffff0026267810 */ /* 0x000fc80007f1e0ff */
[----:B------:R-:W-:Y:S01]  /*2da0*/  IADD3.X R37, R37, -0x1, RZ, P0, !PT ;  /* 0xffffffff25257810 */ /* 0x000fe200007fe4ff */
[----:B0-----:R0:W-:Y:S01]  /*2db0*/  STG.E.64 [R4.64+-0x100], R2 ;  /* 0xffff000204007986 */ /* 0x0011e2000c101b04 */
[----:B------:R-:W-:Y:S01]  /*2dc0*/  @!P4 CALL.REL.NOINC `(.L_x_8505) ;  /* 0x000000100000c944 */ /* 0x000fe20003c00000 */
[----:B------:R-:W-:Y:S05]  /*2dd0*/  BRA `(.L_x_8521) ;  /* 0xffffda3000007947 */ /* 0x000fea000383ffff */
.L_x_8505:
        /* <DEDUP_REMOVED lines=24> */
.L_x_8523:
[----:B0-----:R-:W-:Y:S05]  /*2f60*/  BSYNC B0 ;  /* 0x0000000000007941 */ /* 0x001fea0003800000 */
.L_x_8522:
        /* <DEDUP_REMOVED lines=23> */
.L_x_8525:
[----:B------:R-:W4:Y:S02]  /*30e0*/  S2R R17, SR_TID.X ;  /* 0x0000000000117919 */ /* 0x000f240000002100 */
.L_x_8526:
[----:B0-----:R-:W-:Y:S05]  /*30f0*/  BSYNC B0 ;  /* 0x0000000000007941 */ /* 0x001fea0003800000 */
.L_x_8524:
[----:B----4-:R-:W-:-:S13]  /*3100*/  ISETP.GE.AND P0, PT, R17, c[0x0][0x16c], PT ;  /* 0x00005b0011007a0c */ /* 0x010fda0003f06270 */
[----:B------:R-:W-:Y:S05]  /*3110*/  @P0 EXIT ;  /* 0x000000000000094d */ /* 0x000fea0003800000 */
[C---:B------:R-:W-:Y:S02]  /*3120*/  IMAD R4, R53.reuse, c[0x0][0x288], RZ ;  /* 0x0000a20035047a24 */ /* 0x040fe400078e02ff */
[----:B------:R-:W-:Y:S02]  /*3130*/  IMAD R0, R53, c[0x0][0x2a8], RZ ;  /* 0x0000aa0035007a24 */ /* 0x000fe400078e02ff */
[C---:B------:R-:W-:Y:S02]  /*3140*/  IMAD R21, R55.reuse, c[0x0][0x28c], R4 ;  /* 0x0000a30037157a24 */ /* 0x040fe400078e0204 */
[----:B------:R-:W-:-:S04]  /*3150*/  IMAD.WIDE.U32 R2, R55, c[0x0][0x2a8], RZ ;  /* 0x0000aa0037027a25 */ /* 0x000fc800078e00ff */
[C---:B------:R-:W-:Y:S02]  /*3160*/  IMAD R23, R55.reuse, c[0x0][0x2ac], R0 ;  /* 0x0000ab0037177a24 */ /* 0x040fe400078e0200 */
[----:B------:R-:W-:-:S03]  /*3170*/  IMAD.WIDE.U32 R4, R55, c[0x0][0x288], RZ ;  /* 0x0000a20037047a25 */ /* 0x000fc600078e00ff */
[----:B------:R-:W-:Y:S02]  /*3180*/  IADD3 R23, R3, R23, RZ ;  /* 0x0000001703177210 */ /* 0x000fe40007ffe0ff */
[----:B------:R-:W-:Y:S02]  /*3190*/  IADD3 R21, R5, R21, RZ ;  /* 0x0000001505157210 */ /* 0x000fe40007ffe0ff */
.L_x_8527:
        /* <DEDUP_REMOVED lines=26> */
.L_x_8528:
        /* <DEDUP_REMOVED lines=12> */
.L_x_9153:


//--------------------- .text._Z25selective_scan_bwd_kernelI32Selective_Scan_bwd_kernel_traitsILi32ELi4ELb1ELb0ELb1ELb1ELb0EN3c104HalfEfEEv12SSMParamsBwd --------------------------
	.section	.text._Z25selective_scan_bwd_kernelI32Selective_Scan_bwd_kernel_traitsILi32ELi4ELb1ELb0ELb1ELb1ELb0EN3c104HalfEfEEv12SSMParamsBwd,"ax",@progbits
	.sectioninfo	@"SHI_REGISTERS=107"
	.align	128
        .global         _Z25selective_scan_bwd_kernelI32Selective_Scan_bwd_kernel_traitsILi32ELi4ELb1ELb0ELb1ELb1ELb0EN3c104HalfEfEEv12SSMParamsBwd
        .type           _Z25selective_scan_bwd_kernelI32Selective_Scan_bwd_kernel_traitsILi32ELi4ELb1ELb0ELb1ELb1ELb0EN3c104HalfEfEEv12SSMParamsBwd,@function
        .size           _Z25selective_scan_bwd_kernelI32Selective_Scan_bwd_kernel_traitsILi32ELi4ELb1ELb0ELb1ELb1ELb0EN3c104HalfEfEEv12SSMParamsBwd,(.L_x_9154 - _Z25selective_scan_bwd_kernelI32Selective_Scan_bwd_kernel_traitsILi32ELi4ELb1ELb0ELb1ELb1ELb0EN3c104HalfEfEEv12SSMParamsBwd)
        .other          _Z25selective_scan_bwd_kernelI32Selective_Scan_bwd_kernel_traitsILi32ELi4ELb1ELb0ELb1ELb1ELb0EN3c104HalfEfEEv12SSMParamsBwd,@"STO_CUDA_ENTRY STV_DEFAULT"
_Z25selective_scan_bwd_kernelI32Selective_Scan_bwd_kernel_traitsILi32ELi4ELb1ELb0ELb1ELb1ELb0EN3c104HalfEfEEv12SSMParamsBwd:
.text._Z25selective_scan_bwd_kernelI32Selective_Scan_bwd_kernel_traitsILi32ELi4ELb1ELb0ELb1ELb1ELb0EN3c104HalfEfEEv12SSMParamsBwd:
        /* <DEDUP_REMOVED lines=117> */
[C---:B------:R-:W-:Y:S01]  /*0750*/  IMAD.WIDE.U32 R18, R55.reuse, c[0x0][0x180], RZ ;  /* 0x0000600037127a25 */ /* 0x040fe200078e00ff */
[----:B------:R-:W-:Y:S01]  /*0760*/  MOV R48, RZ ;  /* 0x000000ff00307202 */ /* 0x000fe20000000f00 */
[----:B------:R-:W-:Y:S01]  /*0770*/  UMOV UR4, URZ ;  /* 0x0000003f00047c82 */ /* 0x000fe20008000000 */
[----:B------:R-:W-:Y:S01]  /*0780*/  MOV R68, RZ ;  /* 0x000000ff00447202 */ /* 0x000fe20000000f00 */
[----:B------:R-:W-:-:S04]  /*0790*/  IMAD.WIDE.U32 R16, R55, c[0x0][0x198], RZ ;  /* 0x0000660037107a25 */ /* 0x000fc800078e00ff */
[C---:B------:R-:W-:Y:S02]  /*07a0*/  IMAD R37, R55.reuse, c[0x0][0x184], R0 ;  /* 0x0000610037257a24 */ /* 0x040fe400078e0200 */
[----:B------:R-:W-:-:S03]  /*07b0*/  IMAD R35, R55, c[0x0][0x19c], R2 ;  /* 0x0000670037237a24 */ /* 0x000fc600078e0202 */
[----:B------:R-:W-:Y:S02]  /*07c0*/  IADD3 R37, R19, R37, RZ ;  /* 0x0000002513257210 */ /* 0x000fe40007ffe0ff */
[----:B------:R-:W-:Y:S02]  /*07d0*/  IADD3 R35, R17, R35, RZ ;  /* 0x0000002311237210 */ /* 0x000fe40007ffe0ff */
[----:B0-----:R-:W-:Y:S02]  /*07e0*/  LOP3.LUT R81, R47, 0x1f, RZ, 0xc0, !PT ;  /* 0x0000001f2f517812 */ /* 0x001fe400078ec0ff */
.L_x_8552:
[----:B------:R-:W-:Y:S01]  /*07f0*/  BAR.SYNC.DEFER_BLOCKING 0x0 ;  /* 0x0000000000007b1d */ /* 0x000fe20000010000 */
[----:B------:R-:W-:Y:S02]  /*0800*/  SHF.R.S32.HI R34, RZ, 0x1f, R47 ;  /* 0x0000001fff227819 */ /* 0x000fe4000001142f */
[C---:B0-----:R-:W-:Y:S02]  /*0810*/  SHF.L.U32 R7, R47.reuse, 0x3, RZ ;  /* 0x000000032f077819 */ /* 0x041fe400000006ff */
[----:B------:R-:W-:Y:S02]  /*0820*/  SHF.L.U64.HI R9, R47, 0x3, R34 ;  /* 0x000000032f097819 */ /* 0x000fe40000010222 */
[----:B------:R-:W-:-:S04]  /*0830*/  IADD3 R2, P0, R46, R7, RZ ;  /* 0x000000072e027210 */ /* 0x000fc80007f1e0ff */
[----:B------:R-:W-:-:S06]  /*0840*/  IADD3.X R3, R45, R9, RZ, P0, !PT ;  /* 0x000000092d037210 */ /* 0x000fcc00007fe4ff */
[----:B--2---:R-:W2:Y:S01]  /*0850*/  LDG.E.64 R2, [R2.64] ;  /* 0x0000000602027981 */ /* 0x004ea2000c1e1b00 */
        /* <DEDUP_REMOVED lines=11> */
[----:B------:R-:W3:Y:S04]  /*0910*/  LDS.64 R10, [R43.X8] ;  /* 0x000000002b0a7984 */ /* 0x000ee80000008a00 */
[----:B------:R-:W-:Y:S06]  /*0920*/  BAR.SYNC.DEFER_BLOCKING 0x0 ;  /* 0x0000000000007b1d */ /* 0x000fec0000010000 */
[----:B0-----:R-:W4:Y:S01]  /*0930*/  LDG.E.64 R2, [R6.64] ;  /* 0x0000000606027981 */ /* 0x001f22000c1e1b00 */
[----:B-1----:R-:W-:Y:S01]  /*0940*/  HADD2.F32 R8, -RZ, R14.H0_H0 ;  /* 0x2000000eff087230 */ /* 0x002fe20000004100 */
[----:B------:R-:W-:Y:S01]  /*0950*/  BSSY B0, `(.L_x_8530) ;  /* 0x000003c000007945 */ /* 0x000fe20003800000 */
[----:B--2---:R-:W-:-:S02]  /*0960*/  HADD2.F32 R5, -RZ, R15.H0_H0 ;  /* 0x2000000fff057230 */ /* 0x004fc40000004100 */
[----:B---3--:R-:W-:Y:S01]  /*0970*/  HADD2.F32 R32, -RZ, R10.H0_H0 ;  /* 0x2000000aff207230 */ /* 0x008fe20000004100 */
[--C-:B------:R-:W-:Y:S01]  /*0980*/  SHF.R.U32.HI R9, RZ, 0x10, R11.reuse ;  /* 0x00000010ff097819 */ /* 0x100fe2000001160b */
[----:B------:R-:W-:Y:S01]  /*0990*/  HADD2.F32 R0, -RZ, R11.H0_H0 ;  /* 0x2000000bff007230 */ /* 0x000fe20000004100 */
[----:B------:R-:W-:Y:S02]  /*09a0*/  SHF.R.U64 R30, R10, 0x10, R11 ;  /* 0x000000100a1e7819 */ /* 0x000fe4000000120b */
[--C-:B-----5:R-:W-:Y:S01]  /*09b0*/  FADD.FTZ R32, R32, R51.reuse ;  /* 0x0000003320207221 */ /* 0x120fe20000010000 */
[----:B------:R-:W-:Y:S01]  /*09c0*/  HADD2.F32 R4, -RZ, R9.H0_H0 ;  /* 0x20000009ff047230 */ /* 0x000fe20000004100 */
[--C-:B------:R-:W-:Y:S01]  /*09d0*/  FADD.FTZ R31, R0, R51.reuse ;  /* 0x00000033001f7221 */ /* 0x100fe20000010000 */
[----:B------:R-:W-:Y:S02]  /*09e0*/  HADD2.F32 R30, -RZ, R30.H0_H0 ;  /* 0x2000001eff1e7230 */ /* 0x000fe40000004100 */
[----:B------:R-:W-:Y:S01]  /*09f0*/  FSETP.GTU.FTZ.AND P2, PT, R32, 20, PT ;  /* 0x41a000002000780b */ /* 0x000fe20003f5c000 */
[----:B------:R-:W-:Y:S01]  /*0a00*/  FADD.FTZ R29, R4, R51 ;  /* 0x00000033041d7221 */ /* 0x000fe20000010000 */
[----:B------:R-:W-:Y:S01]  /*0a10*/  SHF.R.U64 R4, R14, 0x10, R15 ;  /* 0x000000100e047819 */ /* 0x000fe2000000120f */
[----:B------:R-:W-:Y:S01]  /*0a20*/  FADD.FTZ R30, R30, R51 ;  /* 0x000000331e1e7221 */ /* 0x000fe20000010000 */
[----:B------:R-:W-:-:S02]  /*0a30*/  FSETP.GTU.FTZ.AND P0, PT, R31, 20, PT ;  /* 0x41a000001f00780b */ /* 0x000fc40003f1c000 */
[----:B------:R-:W-:Y:S01]  /*0a40*/  FSETP.GTU.FTZ.AND P1, PT, R29, 20, PT ;  /* 0x41a000001d00780b */ /* 0x000fe20003f3c000 */
[----:B------:R-:W-:Y:S01]  /*0a50*/  HADD2.F32 R4, -RZ, R4.H0_H0 ;  /* 0x20000004ff047230 */ /* 0x000fe20000004100 */
[----:B------:R-:W-:Y:S01]  /*0a60*/  FSETP.GTU.FTZ.AND P3, PT, R30, 20, PT ;  /* 0x41a000001e00780b */ /* 0x000fe20003f7c000 */
[----:B----4-:R0:W-:Y:S01]  /*0a70*/  STS.64 [R43.X8], R2 ;  /* 0x000000022b007388 */ /* 0x0101e20000008a00 */
[----:B------:R-:W-:-:S06]  /*0a80*/  NOP ;  /* 0x0000000000007918 */ /* 0x000fcc0000000000 */
[----:B------:R-:W1:Y:S01]  /*0a90*/  LDS.64 R12, [R43.X8] ;  /* 0x000000002b0c7984 */ /* 0x000e620000008a00 */
[----:B0-----:R-:W-:Y:S01]  /*0aa0*/  SHF.R.U32.HI R2, RZ, 0x10, R15 ;  /* 0x00000010ff027819 */ /* 0x001fe2000001160f */
[----:B-1----:R-:W-:Y:S01]  /*0ab0*/  HADD2.F32 R33, -RZ, R12.H0_H0 ;  /* 0x2000000cff217230 */ /* 0x002fe20000004100 */
[--C-:B------:R-:W-:Y:S01]  /*0ac0*/  SHF.R.U64 R0, R12, 0x10, R13.reuse ;  /* 0x000000100c007819 */ /* 0x100fe2000000120d */
[----:B------:R-:W-:Y:S01]  /*0ad0*/  HADD2.F32 R28, -RZ, R13.H0_H0 ;  /* 0x2000000dff1c7230 */ /* 0x000fe20000004100 */
[----:B------:R-:W-:Y:S02]  /*0ae0*/  SHF.R.U32.HI R54, RZ, 0x10, R13 ;  /* 0x00000010ff367819 */ /* 0x000fe4000001160d */
[----:B------:R-:W-:Y:S01]  /*0af0*/  FFMA.FTZ R3, R33, R8, R68 ;  /* 0x0000000821037223 */ /* 0x000fe20000010044 */
        /* <DEDUP_REMOVED lines=33> */
.L_x_8531:
[----:B------:R-:W-:Y:S05]  /*0d10*/  BSYNC B0 ;  /* 0x0000000000007941 */ /* 0x000fea0003800000 */
.L_x_8530:
        /* <DEDUP_REMOVED lines=33> */
.L_x_8533:
[----:B------:R-:W-:Y:S05]  /*0f30*/  BSYNC B0 ;  /* 0x0000000000007941 */ /* 0x000fea0003800000 */
.L_x_8532:
        /* <DEDUP_REMOVED lines=33> */
.L_x_8535:
[----:B------:R-:W-:Y:S05]  /*1150*/  BSYNC B0 ;  /* 0x0000000000007941 */ /* 0x000fea0003800000 */
.L_x_8534:
        /* <DEDUP_REMOVED lines=33> */
.L_x_8537:
[----:B------:R-:W-:Y:S05]  /*1370*/  BSYNC B0 ;  /* 0x0000000000007941 */ /* 0x000fea0003800000 */
.L_x_8536:
[----:B------:R-:W-:Y:S01]  /*1380*/  FFMA.FTZ R3, R0, R4, R3 ;  /* 0x0000000400037223 */ /* 0x000fe20000010003 */
[----:B------:R-:W-:Y:S01]  /*1390*/  MOV R4, c[0x0][0x16c] ;  /* 0x00005b0000047a02 */ /* 0x000fe20000000f00 */
[----:B------:R-:W-:Y:S01]  /*13a0*/  HADD2.F32 R2, -RZ, R2.H0_H0 ;  /* 0x20000002ff027230 */ /* 0x000fe20000004100 */
[----:B------:R-:W-:Y:S01]  /*13b0*/  BAR.SYNC.DEFER_BLOCKING 0x0 ;  /* 0x0000000000007b1d */ /* 0x000fe20000010000 */
[----:B------:R-:W-:Y:S01]  /*13c0*/  HADD2.F32 R54, -RZ, R54.H0_H0 ;  /* 0x20000036ff367230 */ /* 0x000fe20000004100 */
[----:B------:R-:W-:Y:S01]  /*13d0*/  ISETP.GE.AND P0, PT, R4, 0x1, PT ;  /* 0x000000010400780c */ /* 0x000fe20003f06270 */
[----:B------:R-:W-:Y:S01]  /*13e0*/  FFMA.FTZ R3, R28, R5, R3 ;  /* 0x000000051c037223 */ /* 0x000fe20000010003 */
[----:B------:R-:W-:Y:S01]  /*13f0*/  CS2R R66, SRZ ;  /* 0x0000000000427805 */ /* 0x000fe2000001ff00 */
[----:B------:R-:W-:Y:S01]  /*1400*/  CS2R R64, SRZ ;  /* 0x0000000000407805 */ /* 0x000fe2000001ff00 */
[----:B------:R-:W-:Y:S02]  /*1410*/  FMUL.FTZ R62, R33, R53 ;  /* 0x00000035213e7220 */ /* 0x000fe40000410000 */
[----:B------:R-:W-:-:S02]  /*1420*/  FFMA.FTZ R68, R54, R2, R3 ;  /* 0x0000000236447223 */ /* 0x000fc40000010003 */
[-C--:B------:R-:W-:Y:S02]  /*1430*/  FMUL.FTZ R63, R28, R53.reuse ;  /* 0x000000351c3f7220 */ /* 0x080fe40000410000 */
[-C--:B------:R-:W-:Y:S02]  /*1440*/  FMUL.FTZ R61, R0, R53.reuse ;  /* 0x00000035003d7220 */ /* 0x080fe40000410000 */
[----:B------:R-:W-:Y:S01]  /*1450*/  FMUL.FTZ R60, R54, R53 ;  /* 0x00000035363c7220 */ /* 0x000fe20000410000 */
[----:B------:R-:W-:Y:S05]  /*1460*/  @!P0 BRA `(.L_x_8538) ;  /* 0x000015d000008947 */ /* 0x000fea0003800000 */
[----:B------:R-:W-:Y:S01]  /*1470*/  HFMA2.MMA R3, -RZ, RZ, 0, 0 ;  /* 0x00000000ff037435 */ /* 0x000fe200000001ff */
[----:B------:R-:W-:Y:S01]  /*1480*/  MOV R2, R47 ;  /* 0x0000002f00027202 */ /* 0x000fe20000000f00 */
[----:B------:R-:W-:Y:S01]  /*1490*/  IMAD R5, R85, c[0x0][0x2b8], RZ ;  /* 0x0000ae0055057a24 */ /* 0x000fe200078e02ff */
[----:B------:R-:W-:Y:S01]  /*14a0*/  HFMA2.MMA R67, -RZ, RZ, 0, 0 ;  /* 0x00000000ff437435 */ /* 0x000fe200000001ff */
[----:B------:R-:W-:Y:S01]  /*14b0*/  IMAD R4, R83, c[0x0][0x2c0], RZ ;  /* 0x0000b00053047a24 */ /* 0x000fe200078e02ff */
[----:B------:R-:W-:Y:S01]  /*14c0*/  CS2R R58, SRZ ;  /* 0x00000000003a7805 */ /* 0x000fe2000001ff00 */
[----:B------:R-:W-:Y:S01]  /*14d0*/  IMAD R5, R50, c[0x0][0x2bc], R5 ;  /* 0x0000af0032057a24 */ /* 0x000fe200078e0205 */
[----:B------:R-:W-:-:S03]  /*14e0*/  MOV R57, RZ ;  /* 0x000000ff00397202 */ /* 0x000fc60000000f00 */
        /* <DEDUP_REMOVED lines=13> */
[----:B------:R-:W-:-:S04]  /*15c0*/  LEA.HI.X.SX32 R13, R7, R6, 0x1, P0 ;  /* 0x00000006070d7211 */ /* 0x000fc800000f0eff */
[C---:B------:R-:W-:Y:S02]  /*15d0*/  IADD3 R10, P1, R2.reuse, -0x180, RZ ;  /* 0xfffffe80020a7810 */ /* 0x040fe40007f3e0ff */
[C---:B------:R-:W-:Y:S02]  /*15e0*/  IADD3 R8, P2, R2.reuse, -0x100, RZ ;  /* 0xffffff0002087810 */ /* 0x040fe40007f5e0ff */
[----:B------:R-:W-:Y:S02]  /*15f0*/  IADD3 R2, P3, R2, -0x80, RZ ;  /* 0xffffff8002027810 */ /* 0x000fe40007f7e0ff */
[C---:B------:R-:W-:Y:S02]  /*1600*/  IADD3.X R11, R3.reuse, -0x1, RZ, P1, !PT ;  /* 0xffffffff030b7810 */ /* 0x040fe40000ffe4ff */
[C---:B------:R-:W-:Y:S02]  /*1610*/  IADD3.X R9, R3.reuse, -0x1, RZ, P2, !PT ;  /* 0xffffffff03097810 */ /* 0x040fe400017fe4ff */
[----:B------:R-:W-:-:S02]  /*1620*/  IADD3.X R3, R3, -0x1, RZ, P3, !PT ;  /* 0xffffffff03037810 */ /* 0x000fc40001ffe4ff */
.L_x_8551:
[----:B------:R-:W-:Y:S02]  /*1630*/  SHF.R.S32.HI R73, RZ, 0x1f, R59 ;  /* 0x0000001fff497819 */ /* 0x000fe4000001143b */
[----:B------:R-:W-:-:S02]  /*1640*/  MOV R4, R18 ;  /* 0x0000001200047202 */ /* 0x000fc40000000f00 */
[----:B------:R-:W-:Y:S01]  /*1650*/  MOV R5, R37 ;  /* 0x0000002500057202 */ /* 0x000fe20000000f00 */
[----:B------:R-:W-:-:S04]  /*1660*/  IMAD R26, R73, c[0x0][0x188], RZ ;  /* 0x00006200491a7a24 */ /* 0x000fc800078e02ff */
[----:B------:R-:W-:-:S04]  /*1670*/  IMAD.WIDE.U32 R6, R59, c[0x0][0x188], R4 ;  /* 0x000062003b067a25 */ /* 0x000fc800078e0004 */
[----:B------:R-:W-:Y:S01]  /*1680*/  IMAD R5, R59, c[0x0][0x18c], R26 ;  /* 0x000063003b057a24 */ /* 0x000fe200078e021a */
[----:B------:R-:W-:Y:S01]  /*1690*/  LEA R70, P0, R6, c[0x0][0x220], 0x2 ;  /* 0x0000880006467a11 */ /* 0x000fe200078010ff */
[----:B------:R-:W-:-:S03]  /*16a0*/  IMAD R26, R73, c[0x0][0x1c0], RZ ;  /* 0x00007000491a7a24 */ /* 0x000fc600078e02ff */
[----:B------:R-:W-:Y:S01]  /*16b0*/  IADD3 R7, R7, R5, RZ ;  /* 0x0000000507077210 */ /* 0x000fe20007ffe0ff */
[----:B------:R-:W-:-:S03]  /*16c0*/  IMAD.WIDE.U32 R4, R59, c[0x0][0x1c0], RZ ;  /* 0x000070003b047a25 */ /* 0x000fc600078e00ff */
[----:B------:R-:W-:Y:S01]  /*16d0*/  LEA.HI.X R71, R6, c[0x0][0x224], R7, 0x2, P0 ;  /* 0x0000890006477a11 */ /* 0x000fe200000f1407 */
[----:B------:R-:W-:Y:S01]  /*16e0*/  IMAD R27, R59, c[0x0][0x1c4], R26 ;  /* 0x000071003b1b7a24 */ /* 0x000fe200078e021a */
[----:B------:R-:W-:-:S03]  /*16f0*/  LEA R6, P0, R4, R39, 0x1 ;  /* 0x0000002704067211 */ /* 0x000fc600078008ff */
[----:B0-2---:R0:W2:Y:S01]  /*1700*/  LDG.E R56, [R70.64] ;  /* 0x0000000646387981 */ /* 0x0050a2000c1e1900 */
[----:B------:R-:W-:Y:S02]  /*1710*/  IADD3 R5, R5, R27, RZ ;  /* 0x0000001b05057210 */ /* 0x000fe40007ffe0ff */
[----:B------:R-:W-:Y:S02]  /*1720*/  LEA R6, P1, R47, R6, 0x3 ;  /* 0x000000062f067211 */ /* 0x000fe400078218ff */
[----:B------:R-:W-:-:S04]  /*1730*/  LEA.HI.X R4, R4, R38, R5, 0x1, P0 ;  /* 0x0000002604047211 */ /* 0x000fc800000f0c05 */
[----:B------:R-:W-:-:S06]  /*1740*/  LEA.HI.X R7, R47, R4, R34, 0x3, P1 ;  /* 0x000000042f077211 */ /* 0x000fcc00008f1c22 */
[----:B------:R-:W3:Y:S01]  /*1750*/  LDG.E.64 R6, [R6.64] ;  /* 0x0000000606067981 */ /* 0x000ee2000c1e1b00 */
[----:B------:R-:W-:Y:S02]  /*1760*/  MOV R4, R16 ;  /* 0x0000001000047202 */ /* 0x000fe40000000f00 */
[----:B------:R-:W-:Y:S01]  /*1770*/  MOV R5, R35 ;  /* 0x0000002300057202 */ /* 0x000fe20000000f00 */
[----:B------:R-:W-:-:S04]  /*1780*/  IMAD R72, R73, c[0x0][0x1a0], RZ ;  /* 0x0000680049487a24 */ /* 0x000fc800078e02ff */
[----:B------:R-:W-:-:S04]  /*1790*/  IMAD.WIDE.U32 R26, R59, c[0x0][0x1a0], R4 ;  /* 0x000068003b1a7a25 */ /* 0x000fc800078e0004 */
[----:B------:R-:W-:Y:S01]  /*17a0*/  IMAD R5, R59, c[0x0][0x1a4], R72 ;  /* 0x000069003b057a24 */ /* 0x000fe200078e0248 */
[----:B------:R-:W-:-:S04]  /*17b0*/  LEA R4, P1, R26, c[0x0][0x228], 0x2 ;  /* 0x00008a001a047a11 */ /* 0x000fc800078210ff */
[----:B------:R-:W-:-:S04]  /*17c0*/  IADD3 R5, R27, R5, RZ ;  /* 0x000000051b057210 */ /* 0x000fc80007ffe0ff */
[----:B------:R-:W-:-:S05]  /*17d0*/  LEA.HI.X R5, R26, c[0x0][0x22c], R5, 0x2, P1 ;  /* 0x00008b001a057a11 */ /* 0x000fca00008f1405 */
[----:B-1----:R1:W4:Y:S01]  /*17e0*/  LDG.E R75, [R4.64] ;  /* 0x00000006044b7981 */ /* 0x002322000c1e1900 */
[----:B------:R-:W-:Y:S02]  /*17f0*/  IADD3 R74, R36, -0x1, RZ ;  /* 0xffffffff244a7810 */ /* 0x000fe40007ffe0ff */
[----:B------:R-:W-:Y:S02]  /*1800*/  ISETP.NE.AND P1, PT, R47, RZ, PT ;  /* 0x000000ff2f00720c */ /* 0x000fe40003f25270 */
[----:B------:R-:W-:-:S04]  /*1810*/  LEA.HI R27, R74, R74, RZ, 0x1 ;  /* 0x0000004a4a1b7211 */ /* 0x000fc800078f08ff */
[----:B------:R-:W-:-:S04]  /*1820*/  LOP3.LUT R27, R27, 0xfffffe, RZ, 0xc0, !PT ;  /* 0x00fffffe1b1b7812 */ /* 0x000fc800078ec0ff */
[----:B------:R-:W-:Y:S02]  /*1830*/  IADD3 R26, R74, -R27, RZ ;  /* 0x8000001b4a1a7210 */ /* 0x000fe40007ffe0ff */
[----:B0-----:R-:W-:Y:S02]  /*1840*/  IADD3 R70, R47, 0x200, RZ ;  /* 0x000002002f467810 */ /* 0x001fe40007ffe0ff */
[----:B------:R-:W-:-:S04]  /*1850*/  @!P1 LEA R70, R26, R59, 0x8 ;  /* 0x0000003b1a469211 */ /* 0x000fc800078e40ff */
[----:B------:R-:W-:Y:S02]  /*1860*/  SHF.L.U32 R71, R70, 0x2, RZ ;  /* 0x0000000246477819 */ /* 0x000fe400000006ff */
[----:B------:R-:W-:Y:S02]  /*1870*/  ISETP.NE.AND P2, PT, R47, 0x1f, PT ;  /* 0x0000001f2f00780c */ /* 0x000fe40003f45270 */
[----:B------:R-:W-:-:S04]  /*1880*/  ISETP.GT.AND P0, PT, R36, 0x1, PT ;  /* 0x000000012400780c */ /* 0x000fc80003f04270 */
[----:B------:R-:W-:Y:S02]  /*1890*/  ISETP.EQ.AND P0, PT, R81, RZ, P0 ;  /* 0x000000ff5100720c */ /* 0x000fe40000702270 */
[----:B------:R-:W-:-:S11]  /*18a0*/  MOV R78, RZ ;  /* 0x000000ff004e7202 */ /* 0x000fd60000000f00 */
[----:B------:R-:W-:-:S05]  /*18b0*/  @P0 IADD3 R72, R36, -0x2, RZ ;  /* 0xfffffffe24480810 */ /* 0x000fca0007ffe0ff */
[----:B------:R-:W-:-:S04]  /*18c0*/  @P0 IMAD R27, R72, c[0x0][0x16c], R59 ;  /* 0x00005b00481b0a24 */ /* 0x000fc800078e023b */
[----:B------:R-:W-:Y:S01]  /*18d0*/  @P0 IMAD.WIDE R26, R27, 0x8, R24 ;  /* 0x000000081b1a0825 */ /* 0x000fe200078e0218 */
[----:B------:R-:W-:Y:S01]  /*18e0*/  SHF.R.U32.HI R70, RZ, 0x10, R15 ;  /* 0x00000010ff467819 */ /* 0x000fe2000001160f */
[----:B------:R-:W-:Y:S01]  /*18f0*/  HADD2.F32 R72, -RZ, R15.H0_H0 ;  /* 0x2000000fff487230 */ /* 0x000fe20000004100 */
[----:B------:R-:W-:Y:S03]  /*1900*/  BSSY B0, `(.L_x_8539) ;  /* 0x0000033000007945 */ /* 0x000fe60003800000 */
[----:B------:R-:W-:Y:S01]  /*1910*/  HADD2.F32 R70, -RZ, R70.H0_H0 ;  /* 0x20000046ff467230 */ /* 0x000fe20000004100 */
[----:B------:R-:W-:-:S04]  /*1920*/  FMUL.FTZ R90, R72, R31 ;  /* 0x0000001f485a7220 */ /* 0x000fc80000410000 */
[----:B------:R-:W-:Y:S02]  /*1930*/  FMUL.FTZ R86, R70, R29 ;  /* 0x0000001d46567220 */ /* 0x000fe40000410000 */
[----:B--2---:R-:W-:-:S04]  /*1940*/  FMUL.FTZ R69, R56, 1.4426950216293334961 ;  /* 0x3fb8aa3b38457820 */ /* 0x004fc80000410000 */
[----:B------:R-:W-:-:S06]  /*1950*/  FMUL.FTZ R76, R69, R32 ;  /* 0x00000020454c7220 */ /* 0x000fcc0000410000 */
[----:B------:R-:W0:Y:S01]  /*1960*/  MUFU.EX2 R76, R76 ;  /* 0x0000004c004c7308 */ /* 0x000e220000000800 */
[----:B------:R-:W-:Y:S01]  /*1970*/  FMUL.FTZ R77, R69, R30 ;  /* 0x0000001e454d7220 */ /* 0x000fe20000410000 */
[----:B---3--:R2:W-:Y:S01]  /*1980*/  STS.64 [R43.X8], R6 ;  /* 0x000000062b007388 */ /* 0x0085e20000008a00 */
[----:B------:R-:W-:-:S06]  /*1990*/  NOP ;  /* 0x0000000000007918 */ /* 0x000fcc0000000000 */
[----:B-1----:R-:W1:Y:S01]  /*19a0*/  LDS.64 R4, [R43.X8] ;  /* 0x000000002b047984 */ /* 0x002e620000008a00 */
[----:B------:R-:W-:-:S03]  /*19b0*/  FMUL.FTZ R79, R69, R31 ;  /* 0x0000001f454f7220 */ /* 0x000fc60000410000 */
[----:B0-----:R0:W-:Y:S01]  /*19c0*/  STS [R71+0x548], R76 ;  /* 0x0005484c47007388 */ /* 0x0011e20000000800 */
[----:B------:R-:W3:Y:S03]  /*19d0*/  MUFU.EX2 R77, R77 ;  /* 0x0000004d004d7308 */ /* 0x000ee60000000800 */
[----:B------:R-:W-:Y:S06]  /*19e0*/  BAR.SYNC.DEFER_BLOCKING 0x0 ;  /* 0x0000000000007b1d */ /* 0x000fec0000010000 */
[----:B------:R-:W0:Y:S01]  /*19f0*/  MUFU.EX2 R79, R79 ;  /* 0x0000004f004f7308 */ /* 0x000e220000000800 */
[----:B---3--:R-:W-:-:S04]  /*1a00*/  FMUL.FTZ R96, R76, R77 ;  /* 0x0000004d4c607220 */ /* 0x008fc80000410000 */
[----:B0-----:R-:W-:Y:S02]  /*1a10*/  FMUL.FTZ R98, R79, R96 ;  /* 0x000000604f627220 */ /* 0x001fe40000410000 */
[----:B------:R0:W3:Y:S01]  /*1a20*/  @P2 LDS R96, [R47.X4+0xd4c] ;  /* 0x000d4c002f602984 */ /* 0x0000e20000004800 */
[----:B--2---:R-:W-:Y:S01]  /*1a30*/  FMUL.FTZ R7, R69, R29 ;  /* 0x0000001d45077220 */ /* 0x004fe20000410000 */
[----:B------:R-:W-:Y:S02]  /*1a40*/  HADD2.F32 R71, -RZ, R14.H0_H0 ;  /* 0x2000000eff477230 */ /* 0x000fe40000004100 */
[----:B------:R2:W5:Y:S03]  /*1a50*/  @P0 LDG.E R78, [R26.64+0x4] ;  /* 0x000004061a4e0981 */ /* 0x000566000c1e1900 */
[----:B------:R-:W0:Y:S01]  /*1a60*/  MUFU.EX2 R7, R7 ;  /* 0x0000000700077308 */ /* 0x000e220000000800 */
[----:B-1----:R-:W-:-:S02]  /*1a70*/  HADD2.F32 R84, -RZ, R4.H0_H0 ;  /* 0x20000004ff547230 */ /* 0x002fc40000004100 */
[----:B------:R-:W-:Y:S01]  /*1a80*/  HADD2.F32 R82, -RZ, R4.H1_H1 ;  /* 0x30000004ff527230 */ /* 0x000fe20000004100 */
[----:B------:R-:W-:Y:S01]  /*1a90*/  SHF.R.U64 R4, R14, 0x10, R15 ;  /* 0x000000100e047819 */ /* 0x000fe2000000120f */
[--C-:B------:R-:W-:Y:S02]  /*1aa0*/  HADD2.F32 R80, -RZ, R5.reuse.H0_H0 ;  /* 0x20000005ff507230 */ /* 0x100fe40000004100 */
[----:B------:R-:W-:Y:S02]  /*1ab0*/  HADD2.F32 R6, -RZ, R5.H1_H1 ;  /* 0x30000005ff067230 */ /* 0x000fe40000004100 */
[----:B------:R-:W-:Y:S01]  /*1ac0*/  HADD2.F32 R69, -RZ, R4.H0_H0 ;  /* 0x20000004ff457230 */ /* 0x000fe20000004100 */
[C---:B----4-:R-:W-:Y:S02]  /*1ad0*/  FMUL.FTZ R87, R75.reuse, R80 ;  /* 0x000000504b577220 */ /* 0x050fe40000410000 */
[C---:B------:R-:W-:Y:S02]  /*1ae0*/  FMUL.FTZ R89, R75.reuse, R6 ;  /* 0x000000064b597220 */ /* 0x040fe40000410000 */
[----:B------:R-:W-:-:S02]  /*1af0*/  FMUL.FTZ R5, R75, R82 ;  /* 0x000000524b057220 */ /* 0x000fc40000410000 */
[----:B------:R-:W-:Y:S02]  /*1b00*/  FMUL.FTZ R92, R28, R87 ;  /* 0x000000571c5c7220 */ /* 0x000fe40000410000 */
[----:B--2---:R-:W-:Y:S02]  /*1b10*/  FMUL.FTZ R27, R71, R32 ;  /* 0x00000020471b7220 */ /* 0x004fe40000410000 */
[----:B------:R-:W-:Y:S02]  /*1b20*/  FMUL.FTZ R26, R69, R30 ;  /* 0x0000001e451a7220 */ /* 0x000fe40000410000 */
[----:B------:R-:W-:Y:S02]  /*1b30*/  FMUL.FTZ R87, R54, R89 ;  /* 0x0000005936577220 */ /* 0x000fe40000410000 */
[----:B------:R-:W-:Y:S02]  /*1b40*/  FMUL.FTZ R94, R0, R5 ;  /* 0x00000005005e7220 */ /* 0x000fe40000410000 */
[----:B------:R-:W-:-:S02]  /*1b50*/  FFMA.FTZ R4, R77, R27, R26 ;  /* 0x0000001b4d047223 */ /* 0x000fc4000001001a */
[----:B------:R-:W-:Y:S02]  /*1b60*/  FMUL.FTZ R88, R75, R84 ;  /* 0x000000544b587220 */ /* 0x000fe40000410000 */
[----:B0-----:R-:W-:Y:S02]  /*1b70*/  FFMA.FTZ R5, R7, R87, R92 ;  /* 0x0000005707057223 */ /* 0x001fe4000001005c */
[----:B------:R-:W-:Y:S02]  /*1b80*/  FFMA.FTZ R89, R79, R4, R90 ;  /* 0x000000044f597223 */ /* 0x000fe4000001005a */
[----:B------:R-:W-:Y:S02]  /*1b90*/  FMUL.FTZ R88, R33, R88 ;  /* 0x0000005821587220 */ /* 0x000fe40000410000 */
[----:B------:R-:W-:Y:S01]  /*1ba0*/  FFMA.FTZ R91, R79, R5, R94 ;  /* 0x000000054f5b7223 */ /* 0x000fe2000001005e */
[----:B------:R-:W-:Y:S05]  /*1bb0*/  @P2 BRA `(.L_x_8540) ;  /* 0x0000007000002947 */ /* 0x000fea0003800000 */
[----:B---3--:R-:W-:Y:S01]  /*1bc0*/  ISETP.NE.AND P0, PT, R36, c[0x0][0x174], PT ;  /* 0x00005d0024007a0c */ /* 0x008fe20003f05270 */
[----:B------:R-:W-:-:S12]  /*1bd0*/  HFMA2.MMA R96, -RZ, RZ, 1.875, 0 ;  /* 0x3f800000ff607435 */ /* 0x000fd800000001ff */
[----:B------:R-:W-:-:S04]  /*1be0*/  @P0 LEA.HI R4, R36, R36, RZ, 0x1 ;  /* 0x0000002424040211 */ /* 0x000fc800078f08ff */
[----:B------:R-:W-:-:S04]  /*1bf0*/  @P0 LOP3.LUT R5, R4, 0xfffffe, RZ, 0xc0, !PT ;  /* 0x00fffffe04050812 */ /* 0x000fc800078ec0ff */
[----:B------:R-:W-:-:S04]  /*1c00*/  @P0 IADD3 R4, -R5, R36, RZ ;  /* 0x0000002405040210 */ /* 0x000fc80007ffe1ff */
[----:B------:R-:W-:-:S05]  /*1c10*/  @P0 LEA R4, R4, R59, 0x8 ;  /* 0x0000003b04040211 */ /* 0x000fca00078e40ff */
[----:B------:R0:W1:Y:S02]  /*1c20*/  @P0 LDS R96, [R4.X4+0x548] ;  /* 0x0005480004600984 */ /* 0x0000640000004800 */
.L_x_8540:
[----:B---3--:R-:W-:Y:S05]  /*1c30*/  BSYNC B0 ;  /* 0x0000000000007941 */ /* 0x008fea0003800000 */
.L_x_8539:
[----:B01----:R-:W-:Y:S01]  /*1c40*/  FMUL.FTZ R4, R7, R96 ;  /* 0x0000006007047220 */ /* 0x003fe20000410000 */
[----:B------:R-:W-:Y:S01]  /*1c50*/  ISETP.GE.AND P0, PT, R43, 0x1, PT ;  /* 0x000000012b00780c */ /* 0x000fe20003f06270 */
[----:B------:R-:W-:Y:S01]  /*1c60*/  FFMA.FTZ R89, R7, R89, R86 ;  /* 0x0000005907597223 */ /* 0x000fe20000010056 */
[----:B------:R-:W-:Y:S01]  /*1c70*/  ISETP.NE.AND P3, PT, R81, 0x1f, PT ;  /* 0x0000001f5100780c */ /* 0x000fe20003f65270 */
[----:B------:R-:W-:Y:S01]  /*1c80*/  FMUL.FTZ R98, R7, R98 ;  /* 0x0000006207627220 */ /* 0x000fe20000410000 */
[----:B------:R-:W-:Y:S01]  /*1c90*/  ISETP.GE.U32.AND P4, PT, R81, 0x18, PT ;  /* 0x000000185100780c */ /* 0x000fe20003f86070 */
[----:B------:R-:W-:Y:S01]  /*1ca0*/  FMUL.FTZ R100, R79, R4 ;  /* 0x000000044f647220 */ /* 0x000fe20000410000 */
[----:B------:R-:W-:Y:S01]  /*1cb0*/  LEA R74, R74, R47, 0x7 ;  /* 0x0000002f4a4a7211 */ /* 0x000fe200078e38ff */
[C---:B------:R-:W-:Y:S01]  /*1cc0*/  FFMA.FTZ R97, R77.reuse, R91, R88 ;  /* 0x0000005b4d617223 */ /* 0x040fe20000010058 */
[----:B------:R-:W0:Y:S01]  /*1cd0*/  SHFL.UP PT, R4, R89, 0x1, RZ ;  /* 0x0420000059047989 */ /* 0x000e2200000e00ff */
[----:B------:R-:W-:Y:S01]  /*1ce0*/  FMUL.FTZ R100, R77, R100 ;  /* 0x000000644d647220 */ /* 0x000fe20000410000 */
[----:B------:R-:W-:Y:S01]  /*1cf0*/  IADD3 R74, -R74, c[0x0][0x168], RZ ;  /* 0x00005a004a4a7a10 */ /* 0x000fe20007ffe1ff */
[----:B------:R-:W-:Y:S01]  /*1d00*/  BSSY B0, `(.L_x_8541) ;  /* 0x0000079000007945 */ /* 0x000fe20003800000 */
        /* <DEDUP_REMOVED lines=24> */
[----:B------:R-:W-:Y:S01]  /*1e90*/  HFMA2.MMA R4, -RZ, RZ, 1.875, 0 ;  /* 0x3f800000ff047435 */ /* 0x000fe200000001ff */
[----:B-1----:R-:W-:-:S03]  /*1ea0*/  @P0 FMUL.FTZ R98, R98, R5 ;  /* 0x0000000562620220 */ /* 0x002fc60000410000 */
[----:B------:R-:W0:Y:S01]  /*1eb0*/  SHFL.UP PT, R95, R89, 0x8, RZ ;  /* 0x05000000595f7989 */ /* 0x000e2200000e00ff */
[----:B------:R-:W-:Y:S02]  /*1ec0*/  ISETP.GE.AND P0, PT, R36, c[0x0][0x174], PT ;  /* 0x00005d0024007a0c */ /* 0x000fe40003f06270 */
[C---:B--2---:R-:W-:Y:S01]  /*1ed0*/  @!P3 FFMA.FTZ R97, R100.reuse, R93, R97 ;  /* 0x0000005d6461b223 */ /* 0x044fe20000010061 */
[----:B------:R-:W-:Y:S01]  /*1ee0*/  MOV R5, RZ ;  /* 0x000000ff00057202 */ /* 0x000fe20000000f00 */
        /* <DEDUP_REMOVED lines=16> */
[----:B------:R-:W2:Y:S01]  /*1ff0*/  SHFL.DOWN PT, R101, R97, 0x10, 0x1f ;  /* 0x0a001f0061657f89 */ /* 0x000ea200000e0000 */
[----:B------:R-:W-:-:S03]  /*2000*/  ISETP.GE.AND P4, PT, R74, 0x61, PT ;  /* 0x000000614a00780c */ /* 0x000fc60003f86270 */
[----:B------:R-:W3:Y:S01]  /*2010*/  SHFL.DOWN PT, R99, R100, 0x10, 0x1f ;  /* 0x0a001f0064637f89 */ /* 0x000ee200000e0000 */
[C---:B0-----:R-:W-:Y:S02]  /*2020*/  @P0 FFMA.FTZ R89, R98.reuse, R95, R89 ;  /* 0x0000005f62590223 */ /* 0x041fe40000010059 */
[----:B-1----:R-:W-:Y:S01]  /*2030*/  @P0 FMUL.FTZ R98, R98, R93 ;  /* 0x0000005d62620220 */ /* 0x002fe20000410000 */
[----:B------:R-:W-:Y:S01]  /*2040*/  ISETP.NE.AND P0, PT, R47, RZ, PT ;  /* 0x000000ff2f00720c */ /* 0x000fe20003f05270 */
[----:B-----5:R-:W-:Y:S01]  /*2050*/  SHFL.IDX PT, R93, R78, RZ, 0x1f ;  /* 0x00001fff4e5d7589 */ /* 0x020fe200000e0000 */
[----:B--2---:R-:W-:-:S03]  /*2060*/  @!P3 FFMA.FTZ R97, R100, R101, R97 ;  /* 0x000000656461b223 */ /* 0x004fc60000010061 */
[----:B------:R-:W-:Y:S01]  /*2070*/  SHFL.UP PT, R89, R89, 0x1, RZ ;  /* 0x0420000059597989 */ /* 0x000fe200000e00ff */
[----:B---3--:R-:W-:Y:S01]  /*2080*/  @!P3 FMUL.FTZ R100, R100, R99 ;  /* 0x000000636464b220 */ /* 0x008fe20000410000 */
[----:B------:R-:W-:Y:S02]  /*2090*/  ISETP.GE.AND P3, PT, R74, 0x41, PT ;  /* 0x000000414a00780c */ /* 0x000fe40003f66270 */
[----:B------:R-:W0:Y:S04]  /*20a0*/  SHFL.UP PT, R98, R98, 0x1, RZ ;  /* 0x0420000062627989 */ /* 0x000e2800000e00ff */
[----:B------:R-:W-:Y:S04]  /*20b0*/  SHFL.IDX PT, R99, R5, RZ, 0x1f ;  /* 0x00001fff05637589 */ /* 0x000fe800000e0000 */
[----:B------:R-:W-:Y:S04]  /*20c0*/  SHFL.DOWN PT, R101, R97, 0x1, 0x1f ;  /* 0x08201f0061657f89 */ /* 0x000fe800000e0000 */
[----:B------:R-:W1:Y:S04]  /*20d0*/  SHFL.DOWN PT, R104, R100, 0x1, 0x1f ;  /* 0x08201f0064687f89 */ /* 0x000e6800000e0000 */
[----:B------:R-:W-:Y:S04]  /*20e0*/  SHFL.IDX PT, R102, R97, RZ, 0x1f ;  /* 0x00001fff61667589 */ /* 0x000fe800000e0000 */
[----:B------:R-:W2:Y:S01]  /*20f0*/  SHFL.IDX PT, R95, R100, RZ, 0x1f ;  /* 0x00001fff645f7589 */ /* 0x000ea200000e0000 */
[----:B0-----:R-:W-:Y:S01]  /*2100*/  @P1 FFMA.FTZ R93, R98, R93, R89 ;  /* 0x0000005d625d1223 */ /* 0x001fe20000010059 */
[----:B------:R-:W-:-:S03]  /*2110*/  ISETP.GE.AND P1, PT, R74, 0x1, PT ;  /* 0x000000014a00780c */ /* 0x000fc60003f26270 */
[----:B------:R-:W-:-:S04]  /*2120*/  FFMA.FTZ R93, R76, R93, R27 ;  /* 0x0000005d4c5d7223 */ /* 0x000fc8000001001b */
[-C--:B------:R-:W-:Y:S02]  /*2130*/  FMUL.FTZ R84, R84, R93.reuse ;  /* 0x0000005d54547220 */ /* 0x080fe40000410000 */
[----:B------:R-:W-:Y:S02]  /*2140*/  FFMA.FTZ R78, R77, R93, R26 ;  /* 0x0000005d4d4e7223 */ /* 0x000fe4000001001a */
[----:B-1----:R-:W-:Y:S01]  /*2150*/  @P2 FFMA.FTZ R99, R104, R99, R101 ;  /* 0x0000006368632223 */ /* 0x002fe20000010065 */
[----:B------:R-:W-:Y:S01]  /*2160*/  ISETP.GE.AND P2, PT, R74, 0x21, PT ;  /* 0x000000214a00780c */ /* 0x000fe20003f46270 */
[----:B------:R-:W-:Y:S02]  /*2170*/  FMUL.FTZ R82, R82, R78 ;  /* 0x0000004e52527220 */ /* 0x000fe40000410000 */
[----:B------:R-:W-:Y:S01]  /*2180*/  FFMA.FTZ R87, R99, R96, R87 ;  /* 0x0000006063577223 */ /* 0x000fe20000010057 */
[----:B------:R-:W-:Y:S01]  /*2190*/  SHF.L.U32 R99, R58, 0x2, RZ ;  /* 0x000000023a637819 */ /* 0x000fe200000006ff */
[----:B------:R-:W-:-:S02]  /*21a0*/  FFMA.FTZ R90, R79, R78, R90 ;  /* 0x0000004e4f5a7223 */ /* 0x000fc4000001005a */
[----:B--2---:R-:W-:Y:S02]  /*21b0*/  FFMA.FTZ R27, R95, R5, R102 ;  /* 0x000000055f1b7223 */ /* 0x004fe40000010066 */
[----:B------:R-:W-:Y:S01]  /*21c0*/  FFMA.FTZ R5, R33, R84, RZ ;  /* 0x0000005421057223 */ /* 0x000fe200000100ff */
[----:B------:R-:W-:Y:S01]  /*21d0*/  SHF.L.U64.HI R84, R58, 0x2, R57 ;  /* 0x000000023a547819 */ /* 0x000fe20000010239 */
[----:B------:R-:W-:Y:S02]  /*21e0*/  FFMA.FTZ R89, R7, R87, R92 ;  /* 0x0000005707597223 */ /* 0x000fe4000001005c */
[----:B------:R-:W-:Y:S02]  /*21f0*/  FFMA.FTZ R5, R0, R82, R5 ;  /* 0x0000005200057223 */ /* 0x000fe40000010005 */
[----:B------:R-:W-:Y:S02]  /*2200*/  FMUL.FTZ R80, R80, R90 ;  /* 0x0000005a50507220 */ /* 0x000fe40000410000 */
[----:B------:R-:W-:-:S02]  /*2210*/  FFMA.FTZ R79, R79, R89, R94 ;  /* 0x000000594f4f7223 */ /* 0x000fc4000001005e */
[----:B------:R-:W-:Y:S02]  /*2220*/  FFMA.FTZ R86, R7, R90, R86 ;  /* 0x0000005a07567223 */ /* 0x000fe40000010056 */
[----:B------:R-:W-:Y:S02]  /*2230*/  FMUL.FTZ R26, R95, R4 ;  /* 0x000000045f1a7220 */ /* 0x000fe40000410000 */
[----:B------:R-:W-:Y:S02]  /*2240*/  FFMA.FTZ R95, R28, R80, R5 ;  /* 0x000000501c5f7223 */ /* 0x000fe40000010005 */
[----:B------:R-:W-:Y:S01]  /*2250*/  FFMA.FTZ R77, R77, R79, R88 ;  /* 0x0000004f4d4d7223 */ /* 0x000fe20000010058 */
[----:B------:R0:W-:Y:S01]  /*2260*/  @!P0 STS.64 [R91+0xdc8], R26 ;  /* 0x000dc81a5b008388 */ /* 0x0001e20000000a00 */
[C---:B------:R-:W-:Y:S02]  /*2270*/  FMUL.FTZ R4, R75.reuse, R93 ;  /* 0x0000005d4b047220 */ /* 0x040fe40000410000 */
[----:B------:R-:W-:-:S02]  /*2280*/  FMUL.FTZ R5, R75, R78 ;  /* 0x0000004e4b057220 */ /* 0x000fc40000410000 */
[C---:B------:R-:W-:Y:S02]  /*2290*/  FMUL.FTZ R7, R75.reuse, R90 ;  /* 0x0000005a4b077220 */ /* 0x040fe40000410000 */
[----:B------:R-:W-:Y:S02]  /*22a0*/  FMUL.FTZ R75, R75, R86 ;  /* 0x000000564b4b7220 */ /* 0x000fe40000410000 */
[----:B------:R-:W-:Y:S02]  /*22b0*/  FFMA.FTZ R74, R71, -R32, R93 ;  /* 0x80000020474a7223 */ /* 0x000fe4000001005d */
[----:B------:R-:W-:Y:S02]  /*22c0*/  FMUL.FTZ R76, R6, R86 ;  /* 0x00000056064c7220 */ /* 0x000fe40000410000 */
[----:B------:R-:W-:Y:S02]  /*22d0*/  FMUL.FTZ R93, R77, R32 ;  /* 0x000000204d5d7220 */ /* 0x000fe40000410000 */
[----:B------:R-:W-:-:S02]  /*22e0*/  FMUL.FTZ R6, R28, R7 ;  /* 0x000000071c067220 */ /* 0x000fc40000410000 */
[----:B------:R-:W-:Y:S02]  /*22f0*/  FMUL.FTZ R7, R54, R75 ;  /* 0x0000004b36077220 */ /* 0x000fe40000410000 */
[----:B------:R-:W-:Y:S02]  /*2300*/  FMUL.FTZ R4, R33, R4 ;  /* 0x0000000421047220 */ /* 0x000fe40000410000 */
[----:B------:R-:W-:Y:S02]  /*2310*/  FMUL.FTZ R5, R0, R5 ;  /* 0x0000000500057220 */ /* 0x000fe40000410000 */
[-C--:B------:R-:W-:Y:S02]  /*2320*/  FFMA.FTZ R75, R69, -R30.reuse, R78 ;  /* 0x8000001e454b7223 */ /* 0x080fe4000001004e */
[----:B------:R-:W-:Y:S01]  /*2330*/  FMUL.FTZ R78, R79, R30 ;  /* 0x0000001e4f4e7220 */ /* 0x000fe20000410000 */
[----:B------:R1:W-:Y:S01]  /*2340*/  STS.128 [R47.X16+0x110], R4 ;  /* 0x000110042f007388 */ /* 0x0003e2000000cc00 */
[----:B------:R-:W-:-:S02]  /*2350*/  FFMA.FTZ R82, R93, R74, RZ ;  /* 0x0000004a5d527223 */ /* 0x000fc400000100ff */
[----:B------:R-:W-:Y:S02]  /*2360*/  FFMA.FTZ R76, R54, R76, R95 ;  /* 0x0000004c364c7223 */ /* 0x000fe4000001005f */
[----:B------:R-:W-:Y:S02]  /*2370*/  FMUL.FTZ R95, R87, R29 ;  /* 0x0000001d575f7220 */ /* 0x000fe40000410000 */
[-C--:B0-----:R-:W-:Y:S02]  /*2380*/  FFMA.FTZ R27, R72, -R31.reuse, R90 ;  /* 0x8000001f481b7223 */ /* 0x081fe4000001005a */
[----:B------:R-:W-:Y:S02]  /*2390*/  FMUL.FTZ R80, R89, R31 ;  /* 0x0000001f59507220 */ /* 0x000fe40000410000 */
[----:B------:R-:W-:Y:S02]  /*23a0*/  FFMA.FTZ R26, R70, -R29, R86 ;  /* 0x8000001d461a7223 */ /* 0x000fe40000010056 */
[----:B------:R-:W-:-:S02]  /*23b0*/  FFMA.FTZ R82, R78, R75, R82 ;  /* 0x0000004b4e527223 */ /* 0x000fc40000010052 */
[----:B------:R-:W-:Y:S02]  /*23c0*/  IMAD R84, R84, c[0x0][0x2d0], RZ ;  /* 0x0000b40054547a24 */ /* 0x000fe400078e02ff */
[----:B------:R-:W-:Y:S02]  /*23d0*/  FMUL.FTZ R97, R95, R26 ;  /* 0x0000001a5f617220 */ /* 0x000fe40000410000 */
[----:B------:R-:W-:Y:S01]  /*23e0*/  FFMA.FTZ R82, R80, R27, R82 ;  /* 0x0000001b50527223 */ /* 0x000fe20000010052 */
[----:B------:R-:W-:Y:S06]  /*23f0*/  BAR.SYNC.DEFER_BLOCKING 0x0 ;  /* 0x0000000000007b1d */ /* 0x000fec0000010000 */
[----:B------:R-:W-:Y:S05]  /*2400*/  @!P1 BRA `(.L_x_8542) ;  /* 0x0000008000009947 */ /* 0x000fea0003800000 */
[----:B-1----:R-:W0:Y:S01]  /*2410*/  LDS R91, [R47.X4+0x110] ;  /* 0x000110002f5b7984 */ /* 0x002e220000004800 */
[----:B------:R-:W-:-:S04]  /*2420*/  IMAD R4, R73, c[0x0][0x2d0], RZ ;  /* 0x0000b40049047a24 */ /* 0x000fc800078e02ff */
[C---:B------:R-:W-:Y:S02]  /*2430*/  IMAD R7, R59.reuse, c[0x0][0x2d4], R4 ;  /* 0x0000b5003b077a24 */ /* 0x040fe400078e0204 */
[----:B------:R-:W-:-:S05]  /*2440*/  IMAD.WIDE.U32 R4, R59, c[0x0][0x2d0], R12 ;  /* 0x0000b4003b047a25 */ /* 0x000fca00078e000c */
[----:B------:R-:W-:Y:S02]  /*2450*/  IADD3 R5, R5, R7, RZ ;  /* 0x0000000705057210 */ /* 0x000fe40007ffe0ff */
[----:B------:R-:W-:-:S04]  /*2460*/  LEA R6, P1, R4, c[0x0][0x320], 0x2 ;  /* 0x0000c80004067a11 */ /* 0x000fc800078210ff */
[----:B------:R-:W-:-:S05]  /*2470*/  LEA.HI.X R7, R4, c[0x0][0x324], R5, 0x2, P1 ;  /* 0x0000c90004077a11 */ /* 0x000fca00008f1405 */
[----:B0-----:R0:W-:Y:S04]  /*2480*/  RED.E.ADD.F32.FTZ.RN.STRONG.GPU [R6.64], R91 ;  /* 0x0000005b0600798e */ /* 0x0011e8000c10e786 */
.L_x_8542:
[----:B-1----:R-:W-:Y:S05]  /*2490*/  BSYNC B0 ;  /* 0x0000000000007941 */ /* 0x002fea0003800000 */
.L_x_8541:
        /* <DEDUP_REMOVED lines=8> */
.L_x_8544:
[----:B------:R-:W-:Y:S05]  /*2520*/  BSYNC B0 ;  /* 0x0000000000007941 */ /* 0x000fea0003800000 */
.L_x_8543:
[----:B------:R2:W3:Y:S01]  /*2530*/  LDS R73, [R47.X4+0x210] ;  /* 0x000210002f497984 */ /* 0x0004e20000004800 */
[----:B------:R-:W-:Y:S01]  /*2540*/  BSSY B0, `(.L_x_8545) ;  /* 0x0000006000007945 */ /* 0x000fe20003800000 */
[----:B-1----:R-:W-:Y:S01]  /*2550*/  IMAD.WIDE.U32 R4, R99, c[0x0][0x2d0], R2 ;  /* 0x0000b40063047a25 */ /* 0x002fe200078e0002 */
[----:B------:R-:W-:Y:S05]  /*2560*/  @!P3 BRA `(.L_x_8546) ;  /* 0x000000300000b947 */ /* 0x000fea0003800000 */
[----:B------:R-:W-:-:S05]  /*2570*/  IMAD.WIDE.U32 R6, R99, c[0x0][0x2d0], R8 ;  /* 0x0000b40063067a25 */ /* 0x000fca00078e0008 */
[----:B------:R-:W-:-:S05]  /*2580*/  IADD3 R7, R91, R7, RZ ;  /* 0x000000075b077210 */ /* 0x000fca0007ffe0ff */
[----:B---3--:R1:W-:Y:S02]  /*2590*/  RED.E.ADD.F32.FTZ.RN.STRONG.GPU [R6.64], R73 ;  /* 0x000000490600798e */ /* 0x0083e4000c10e786 */
.L_x_8546:
[----:B------:R-:W-:Y:S05]  /*25a0*/  BSYNC B0 ;  /* 0x0000000000007941 */ /* 0x000fea0003800000 */
.L_x_8545:
[----:B-1----:R1:W4:Y:S01]  /*25b0*/  LDS R7, [R47.X4+0x290] ;  /* 0x000290002f077984 */ /* 0x0023220000004800 */
[----:B------:R-:W-:Y:S01]  /*25c0*/  BSSY B0, `(.L_x_8547) ;  /* 0x0000004000007945 */ /* 0x000fe20003800000 */
[----:B------:R-:W-:Y:S05]  /*25d0*/  @!P4 BRA `(.L_x_8548) ;  /* 0x000000200000c947 */ /* 0x000fea0003800000 */
[----:B------:R-:W-:-:S05]  /*25e0*/  IADD3 R5, R91, R5, RZ ;  /* 0x000000055b057210 */ /* 0x000fca0007ffe0ff */
[----:B----4-:R4:W-:Y:S02]  /*25f0*/  RED.E.ADD.F32.FTZ.RN.STRONG.GPU [R4.64], R7 ;  /* 0x000000070400798e */ /* 0x0109e4000c10e786 */
.L_x_8548:
[----:B------:R-:W-:Y:S05]  /*2600*/  BSYNC B0 ;  /* 0x0000000000007941 */ /* 0x000fea0003800000 */
.L_x_8547:
[----:B----4-:R-:W4:Y:S01]  /*2610*/  SHFL.DOWN PT, R7, R76, 0x1, 0x1f ;  /* 0x08201f004c077f89 */ /* 0x010f2200000e0000 */
[C---:B------:R-:W-:Y:S01]  /*2620*/  ISETP.GT.AND P1, PT, R43.reuse, 0x1e, PT ;  /* 0x0000001e2b00780c */ /* 0x040fe20003f24270 */
[C---:B---3--:R-:W-:Y:S01]  /*2630*/  FMUL.FTZ R73, R56.reuse, R87 ;  /* 0x0000005738497220 */ /* 0x048fe20000410000 */
        /* <DEDUP_REMOVED lines=8> */
[----:B------:R-:W-:Y:S02]  /*26c0*/  FADD.FTZ R60, R95, R60 ;  /* 0x0000003c5f3c7221 */ /* 0x000fe40000010000 */
[----:B------:R-:W-:Y:S02]  /*26d0*/  FADD.FTZ R63, R80, R63 ;  /* 0x0000003f503f7221 */ /* 0x000fe40000010000 */
[----:B------:R-:W-:Y:S02]  /*26e0*/  FADD.FTZ R61, R78, R61 ;  /* 0x0000003d4e3d7221 */ /* 0x000fe40000010000 */
[----:B------:R-:W-:Y:S02]  /*26f0*/  FADD.FTZ R62, R93, R62 ;  /* 0x0000003e5d3e7221 */ /* 0x000fe40000010000 */
[----:B------:R-:W-:-:S02]  /*2700*/  FADD.FTZ R67, R70, R67 ;  /* 0x0000004346437221 */ /* 0x000fc40000010000 */
[----:B----4-:R-:W-:Y:S02]  /*2710*/  @!P1 FADD.FTZ R76, R76, R7 ;  /* 0x000000074c4c9221 */ /* 0x010fe40000010000 */
[----:B------:R-:W-:Y:S02]  /*2720*/  FADD.FTZ R64, R69, R64 ;  /* 0x0000004045407221 */ /* 0x000fe40000010000 */
[----:B---3--:R-:W-:Y:S01]  /*2730*/  @!P1 FADD.FTZ R82, R82, R5 ;  /* 0x0000000552529221 */ /* 0x008fe20000010000 */
        /* <DEDUP_REMOVED lines=19> */
[----:B------:R-:W-:Y:S02]  /*2870*/  FMUL.FTZ R7, R56, R77 ;  /* 0x0000004d38077220 */ /* 0x000fe40000410000 */
[----:B----4-:R-:W-:Y:S01]  /*2880*/  @!P1 FADD.FTZ R82, R82, R5 ;  /* 0x0000000552529221 */ /* 0x010fe20000010000 */
[----:B------:R-:W-:Y:S01]  /*2890*/  MOV R5, R76 ;  /* 0x0000004c00057202 */ /* 0x000fe20000000f00 */
[----:B------:R-:W-:Y:S02]  /*28a0*/  FMUL.FTZ R76, R56, R89 ;  /* 0x00000059384c7220 */ /* 0x000fe40000410000 */
[----:B------:R-:W-:Y:S01]  /*28b0*/  FMUL.FTZ R74, R74, R7 ;  /* 0x000000074a4a7220 */ /* 0x000fe20000410000 */
[----:B------:R-:W-:Y:S01]  /*28c0*/  MOV R4, R82 ;  /* 0x0000005200047202 */ /* 0x000fe20000000f00 */
[----:B------:R-:W-:Y:S02]  /*28d0*/  FMUL.FTZ R76, R27, R76 ;  /* 0x0000004c1b4c7220 */ /* 0x000fe40000410000 */
[----:B------:R-:W-:-:S02]  /*28e0*/  FFMA.FTZ R74, R71, R77, R74 ;  /* 0x0000004d474a7223 */ /* 0x000fc4000001004a */
[----:B------:R3:W-:Y:S01]  /*28f0*/  @!P2 STS.64 [0x318], R4 ;  /* 0x00031804ff00a388 */ /* 0x0007e20000000a00 */
[----:B------:R-:W-:Y:S02]  /*2900*/  FFMA.FTZ R89, R72, R89, R76 ;  /* 0x0000005948597223 */ /* 0x000fe4000001004c */
        /* <DEDUP_REMOVED lines=12> */
.L_x_8550:
[----:B---3--:R-:W-:Y:S05]  /*29d0*/  BSYNC B0 ;  /* 0x0000000000007941 */ /* 0x008fea0003800000 */
.L_x_8549:
[----:B------:R-:W-:Y:S02]  /*29e0*/  IADD3 R59, R59, 0x1, RZ ;  /* 0x000000013b3b7810 */ /* 0x000fe40007ffe0ff */
[----:B------:R-:W-:Y:S02]  /*29f0*/  IADD3 R58, P1, R58, 0x1, RZ ;  /* 0x000000013a3a7810 */ /* 0x000fe40007f3e0ff */
[----:B------:R-:W-:Y:S02]  /*2a00*/  ISETP.GE.AND P0, PT, R59, c[0x0][0x16c], PT ;  /* 0x00005b003b007a0c */ /* 0x000fe40003f06270 */
[----:B------:R-:W-:-:S11]  /*2a10*/  IADD3.X R57, RZ, R57, RZ, P1, !PT ;  /* 0x00000039ff397210 */ /* 0x000fd60000ffe4ff */
[----:B------:R-:W-:Y:S01]  /*2a20*/  @P0 CALL.REL.NOINC `(.L_x_8538) ;  /* 0x0000001000000944 */ /* 0x000fe20003c00000 */
[----:B------:R-:W-:Y:S05]  /*2a30*/  BRA `(.L_x_8551) ;  /* 0xffffebf000007947 */ /* 0x000fea000383ffff */
.L_x_8538:
[----:B------:R-:W-:Y:S01]  /*2a40*/  BAR.SYNC.DEFER_BLOCKING 0x0 ;  /* 0x0000000000007b1d */ /* 0x000fe20000010000 */
[----:B------:R-:W-:Y:S02]  /*2a50*/  SHF.R.S32.HI R14, RZ, 0x1f, R47 ;  /* 0x0000001fff0e7819 */ /* 0x000fe4000001142f */
[----:B------:R-:W-:-:S04]  /*2a60*/  LEA R2, P0, R47, R44, 0x3 ;  /* 0x0000002c2f027211 */ /* 0x000fc800078018ff */
[----:B------:R-:W-:-:S06]  /*2a70*/  LEA.HI.X R3, R47, R42, R14, 0x3, P0 ;  /* 0x0000002a2f037211 */ /* 0x000fcc00000f1c0e */
[----:B------:R-:W3:Y:S01]  /*2a80*/  LDG.E.64 R2, [R2.64] ;  /* 0x0000000602027981 */ /* 0x000ee2000c1e1b00 */
[----:B------:R-:W-:Y:S01]  /*2a90*/  F2FP.PACK_AB R62, R61, R62 ;  /* 0x0000003e3d3e723e */ /* 0x000fe200000000ff */
[----:B------:R-:W-:Y:S01]  /*2aa0*/  IMAD R12, R52, c[0x0][0x2e0], RZ ;  /* 0x0000b800340c7a24 */ /* 0x000fe200078e02ff */
[----:B------:R-:W-:Y:S01]  /*2ab0*/  F2FP.PACK_AB R63, R60, R63 ;  /* 0x0000003f3c3f723e */ /* 0x000fe200000000ff */
[----:B------:R-:W-:Y:S01]  /*2ac0*/  UIADD3 UR4, UR4, -0x80, URZ ;  /* 0xffffff8004047890 */ /* 0x000fe2000fffe03f */
[----:B------:R-:W-:Y:S01]  /*2ad0*/  IADD3 R26, R36, -0x1, RZ ;  /* 0xffffffff241a7810 */ /* 0x000fe20007ffe0ff */
[----:B------:R-:W-:Y:S01]  /*2ae0*/  IMAD R13, R55, c[0x0][0x2e4], R12 ;  /* 0x0000b900370d7a24 */ /* 0x000fe200078e020c */
[C---:B------:R-:W-:Y:S02]  /*2af0*/  SHF.L.U32 R12, R47.reuse, 0x3, RZ ;  /* 0x000000032f0c7819 */ /* 0x040fe400000006ff */
[----:B------:R-:W-:Y:S01]  /*2b00*/  SHF.L.U64.HI R15, R47, 0x3, R14 ;  /* 0x000000032f0f7819 */ /* 0x000fe2000001020e */
[----:B---3--:R3:W-:Y:S01]  /*2b10*/  STS.64 [R43.X8], R2 ;  /* 0x000000022b007388 */ /* 0x0087e20000008a00 */
[----:B------:R-:W-:-:S06]  /*2b20*/  NOP ;  /* 0x0000000000007918 */ /* 0x000fcc0000000000 */
[----:B------:R-:W4:Y:S04]  /*2b30*/  LDS.64 R4, [R43.X8] ;  /* 0x000000002b047984 */ /* 0x000f280000008a00 */
[----:B------:R-:W-:Y:S01]  /*2b40*/  BAR.SYNC.DEFER_BLOCKING 0x0 ;  /* 0x0000000000007b1d */ /* 0x000fe20000010000 */
[----:B---3--:R-:W-:-:S04]  /*2b50*/  IMAD R3, R85, c[0x0][0x2d8], RZ ;  /* 0x0000b60055037a24 */ /* 0x008fc800078e02ff */
[----:B------:R-:W-:Y:S01]  /*2b60*/  IMAD R11, R50, c[0x0][0x2dc], R3 ;  /* 0x0000b700320b7a24 */ /* 0x000fe200078e0203 */
[----:B------:R-:W-:Y:S01]  /*2b70*/  STS.64 [R43.X8], R62 ;  /* 0x0000003e2b007388 */ /* 0x000fe20000008a00 */
[----:B----4-:R-:W-:-:S05]  /*2b80*/  HADD2.F32 R0, -RZ, R4.H0_H0 ;  /* 0x20000004ff007230 */ /* 0x010fca0000004100 */
[----:B------:R-:W-:Y:S01]  /*2b90*/  FADD.FTZ R6, R0, R51 ;  /* 0x0000003300067221 */ /* 0x000fe20000010000 */
[--C-:B------:R-:W-:Y:S01]  /*2ba0*/  SHF.R.U64 R0, R4, 0x10, R5.reuse ;  /* 0x0000001004007819 */ /* 0x100fe20000001205 */
[----:B------:R-:W-:Y:S01]  /*2bb0*/  HADD2.F32 R4, -RZ, R5.H0_H0 ;  /* 0x20000005ff047230 */ /* 0x000fe20000004100 */
[----:B------:R-:W-:Y:S02]  /*2bc0*/  SHF.R.U32.HI R5, RZ, 0x10, R5 ;  /* 0x00000010ff057819 */ /* 0x000fe40000011605 */
[----:B------:R-:W-:Y:S01]  /*2bd0*/  FSETP.GTU.FTZ.AND P0, PT, R6, 20, PT ;  /* 0x41a000000600780b */ /* 0x000fe20003f1c000 */
[----:B------:R-:W-:Y:S01]  /*2be0*/  HADD2.F32 R0, -RZ, R0.H0_H0 ;  /* 0x20000000ff007230 */ /* 0x000fe20000004100 */
[----:B------:R-:W-:Y:S01]  /*2bf0*/  FADD.FTZ R7, R4, R51 ;  /* 0x0000003304077221 */ /* 0x000fe20000010000 */
[----:B------:R-:W-:-:S03]  /*2c00*/  HADD2.F32 R2, -RZ, R5.H0_H0 ;  /* 0x20000005ff027230 */ /* 0x000fc60000004100 */
[--C-:B------:R-:W-:Y:S01]  /*2c10*/  FADD.FTZ R4, R0, R51.reuse ;  /* 0x0000003300047221 */ /* 0x100fe20000010000 */
[----:B------:R-:W-:Y:S01]  /*2c20*/  FSETP.GTU.FTZ.AND P2, PT, R7, 20, PT ;  /* 0x41a000000700780b */ /* 0x000fe20003f5c000 */
[----:B------:R-:W-:-:S03]  /*2c30*/  FADD.FTZ R2, R2, R51 ;  /* 0x0000003302027221 */ /* 0x000fc60000010000 */
[----:B------:R-:W-:Y:S02]  /*2c40*/  FSETP.GTU.FTZ.AND P1, PT, R4, 20, PT ;  /* 0x41a000000400780b */ /* 0x000fe40003f3c000 */
[----:B------:R-:W-:Y:S01]  /*2c50*/  @!P0 FMUL.FTZ R0, R6, -1.4426950216293334961 ;  /* 0xbfb8aa3b06008820 */ /* 0x000fe20000410000 */
[----:B------:R-:W-:-:S05]  /*2c60*/  FSETP.GTU.FTZ.AND P3, PT, R2, 20, PT ;  /* 0x41a000000200780b */ /* 0x000fca0003f7c000 */
[----:B------:R-:W3:Y:S01]  /*2c70*/  @!P0 MUFU.EX2 R0, R0 ;  /* 0x0000000000008308 */ /* 0x000ee20000000800 */
[----:B------:R-:W-:-:S04]  /*2c80*/  @!P2 FMUL.FTZ R5, R7, -1.4426950216293334961 ;  /* 0xbfb8aa3b0705a820 */ /* 0x000fc80000410000 */
[----:B------:R-:W-:-:S03]  /*2c90*/  @!P1 FMUL.FTZ R4, R4, -1.4426950216293334961 ;  /* 0xbfb8aa3b04049820 */ /* 0x000fc60000410000 */
[----:B------:R-:W4:Y:S01]  /*2ca0*/  @!P2 MUFU.EX2 R5, R5 ;  /* 0x000000050005a308 */ /* 0x000f220000000800 */
[----:B------:R-:W-:Y:S01]  /*2cb0*/  @!P3 FMUL.FTZ R6, R2, -1.4426950216293334961 ;  /* 0xbfb8aa3b0206b820 */ /* 0x000fe20000410000 */
[----:B------:R-:W-:-:S04]  /*2cc0*/  SHF.L.U32 R2, R26, 0x7, RZ ;  /* 0x000000071a027819 */ /* 0x000fc800000006ff */
[----:B------:R-:W-:Y:S02]  /*2cd0*/  SHF.R.S32.HI R3, RZ, 0x1f, R2 ;  /* 0x0000001fff037819 */ /* 0x000fe40000011402 */
[----:B------:R5:W0:Y:S01]  /*2ce0*/  @!P1 MUFU.EX2 R8, R4 ;  /* 0x0000000400089308 */ /* 0x000a220000000800 */
[----:B---3--:R-:W-:Y:S02]  /*2cf0*/  @!P0 FADD.FTZ R0, R0, 1 ;  /* 0x3f80000000008421 */ /* 0x008fe40000010000 */
[----:B----4-:R-:W-:Y:S01]  /*2d00*/  @!P2 FADD.FTZ R9, R5, 1 ;  /* 0x3f8000000509a421 */ /* 0x010fe20000010000 */
[----:B------:R-:W-:-:S06]  /*2d10*/  NOP ;  /* 0x0000000000007918 */ /* 0x000fcc0000000000 */
[----:B-----5:R-:W3:Y:S01]  /*2d20*/  LDS.64 R4, [R43.X8] ;  /* 0x000000002b047984 */ /* 0x020ee20000008a00 */
[----:B------:R4:W5:Y:S01]  /*2d30*/  @!P3 MUFU.EX2 R10, R6 ;  /* 0x00000006000ab308 */ /* 0x0009620000000800 */
[----:B0-----:R-:W-:-:S07]  /*2d40*/  @!P1 FADD.FTZ R8, R8, 1 ;  /* 0x3f80000008089421 */ /* 0x001fce0000010000 */
[----:B------:R-:W0:Y:S01]  /*2d50*/  @!P0 MUFU.RCP R0, R0 ;  /* 0x0000000000008308 */ /* 0x000e220000001000 */
[----:B----4-:R-:W-:-:S04]  /*2d60*/  IMAD.WIDE.U32 R6, R50, c[0x0][0x2d8], R2 ;  /* 0x0000b60032067a25 */ /* 0x010fc800078e0002 */
[----:B------:R-:W-:Y:S01]  /*2d70*/  IMAD.WIDE.U32 R2, R50, c[0x0][0x2f8], R2 ;  /* 0x0000be0032027a25 */ /* 0x000fe200078e0002 */
[----:B------:R-:W-:Y:S02]  /*2d80*/  IADD3 R7, R7, R11, RZ ;  /* 0x0000000b07077210 */ /* 0x000fe40007ffe0ff */
[----:B------:R-:W4:Y:S01]  /*2d90*/  @!P2 MUFU.RCP R9, R9 ;  /* 0x000000090009a308 */ /* 0x000f220000001000 */
[----:B-----5:R-:W-:Y:S02]  /*2da0*/  @!P3 FADD.FTZ R10, R10, 1 ;  /* 0x3f8000000a0ab421 */ /* 0x020fe40000010000 */
[----:B------:R-:W-:-:S05]  /*2db0*/  IMAD.WIDE.U32 R6, R55, c[0x0][0x2e0], R6 ;  /* 0x0000b80037067a25 */ /* 0x000fca00078e0006 */
[----:B------:R-:W-:Y:S01]  /*2dc0*/  IADD3 R13, R7, R13, RZ ;  /* 0x0000000d070d7210 */ /* 0x000fe20007ffe0ff */
[----:B------:R5:W1:Y:S01]  /*2dd0*/  @!P1 MUFU.RCP R11, R8 ;  /* 0x00000008000b9308 */ /* 0x000a620000001000 */
[----:B------:R-:W-:Y:S01]  /*2de0*/  LEA R7, P4, R6, c[0x0][0x330], 0x1 ;  /* 0x0000cc0006077a11 */ /* 0x000fe200078808ff */
[----:B0-----:R-:W-:Y:S02]  /*2df0*/  @!P0 FMUL.FTZ R65, R65, R0 ;  /* 0x0000000041418220 */ /* 0x001fe40000410000 */
[----:B------:R-:W-:Y:S01]  /*2e00*/  IMAD R0, R52, c[0x0][0x300], RZ ;  /* 0x0000c00034007a24 */ /* 0x000fe200078e02ff */
[----:B------:R-:W-:Y:S01]  /*2e10*/  LEA.HI.X R6, R6, c[0x0][0x334], R13, 0x1, P4 ;  /* 0x0000cd0006067a11 */ /* 0x000fe200020f0c0d */
[----:B------:R-:W-:Y:S01]  /*2e20*/  IMAD R13, R85, c[0x0][0x2f8], RZ ;  /* 0x0000be00550d7a24 */ /* 0x000fe200078e02ff */
[----:B------:R-:W-:Y:S01]  /*2e30*/  ISETP.GT.AND P4, PT, R36, 0x1, PT ;  /* 0x000000012400780c */ /* 0x000fe20003f84270 */
[----:B----4-:R-:W-:Y:S01]  /*2e40*/  @!P2 FMUL.FTZ R66, R66, R9 ;  /* 0x000000094242a220 */ /* 0x010fe20000410000 */
[----:B-----5:R-:W-:Y:S01]  /*2e50*/  IADD3 R8, P0, R7, R12, RZ ;  /* 0x0000000c07087210 */ /* 0x020fe20007f1e0ff */
[----:B------:R-:W0:Y:S01]  /*2e60*/  @!P3 MUFU.RCP R10, R10 ;  /* 0x0000000a000ab308 */ /* 0x000e220000001000 */
[----:B------:R-:W-:Y:S01]  /*2e70*/  IMAD R13, R50, c[0x0][0x2fc], R13 ;  /* 0x0000bf00320d7a24 */ /* 0x000fe200078e020d */
[----:B------:R-:W-:-:S02]  /*2e80*/  IADD3 R41, P2, R41, -0x100, RZ ;  /* 0xffffff0029297810 */ /* 0x000fc40007f5e0ff */
[----:B------:R-:W-:Y:S01]  /*2e90*/  IADD3.X R9, R6, R15, RZ, P0, !PT ;  /* 0x0000000f06097210 */ /* 0x000fe200007fe4ff */
[----:B-1----:R-:W-:Y:S01]  /*2ea0*/  @!P1 FMUL.FTZ R64, R64, R11 ;  /* 0x0000000b40409220 */ /* 0x002fe20000410000 */
[----:B------:R-:W-:Y:S01]  /*2eb0*/  IADD3 R3, R3, R13, RZ ;  /* 0x0000000d03037210 */ /* 0x000fe20007ffe0ff */
[C---:B------:R-:W-:Y:S02]  /*2ec0*/  IMAD R13, R55.reuse, c[0x0][0x304], R0 ;  /* 0x0000c100370d7a24 */ /* 0x040fe400078e0200 */
[----:B---3--:R1:W-:Y:S04]  /*2ed0*/  STG.E.64 [R8.64], R4 ;  /* 0x0000000408007986 */ /* 0x0083e8000c101b06 */
[----:B------:R-:W-:Y:S01]  /*2ee0*/  BAR.SYNC.DEFER_BLOCKING 0x0 ;  /* 0x0000000000007b1d */ /* 0x000fe20000010000 */
[----:B------:R-:W-:Y:S01]  /*2ef0*/  IMAD.WIDE.U32 R2, R55, c[0x0][0x300], R2 ;  /* 0x0000c00037027a25 */ /* 0x000fe200078e0002 */
[----:B------:R-:W-:-:S02]  /*2f00*/  IADD3 R39, P1, R39, -0x100, RZ ;  /* 0xffffff0027277810 */ /* 0x000fc40007f3e0ff */
[----:B------:R-:W-:Y:S01]  /*2f10*/  MOV R36, R26 ;  /* 0x0000001a00247202 */ /* 0x000fe20000000f00 */
[----:B0-----:R-:W-:Y:S01]  /*2f20*/  @!P3 FMUL.FTZ R67, R67, R10 ;  /* 0x0000000a4343b220 */ /* 0x001fe20000410000 */
[----:B------:R-:W-:Y:S01]  /*2f30*/  F2FP.PACK_AB R10, R64, R65 ;  /* 0x00000041400a723e */ /* 0x000fe200000000ff */
[----:B------:R-:W-:Y:S01]  /*2f40*/  FADD.FTZ R65, R65, R48 ;  /* 0x0000003041417221 */ /* 0x000fe20000010000 */
[----:B------:R-:W-:Y:S02]  /*2f50*/  IADD3 R46, P3, R46, -0x100, RZ ;  /* 0xffffff002e2e7810 */ /* 0x000fe40007f7e0ff */
[----:B------:R-:W-:Y:S01]  /*2f60*/  F2FP.PACK_AB R11, R67, R66 ;  /* 0x00000042430b723e */ /* 0x000fe200000000ff */
[----:B------:R-:W-:Y:S01]  /*2f70*/  FADD.FTZ R65, R65, R64 ;  /* 0x0000004041417221 */ /* 0x000fe20000010000 */
[----:B-1----:R-:W-:Y:S02]  /*2f80*/  IADD3 R5, R3, R13, RZ ;  /* 0x0000000d03057210 */ /* 0x002fe40007ffe0ff */
[----:B------:R-:W-:Y:S01]  /*2f90*/  LEA R3, P0, R2, c[0x0][0x340], 0x1 ;  /* 0x0000d00002037a11 */ /* 0x000fe200078008ff */
[----:B------:R-:W-:Y:S01]  /*2fa0*/  FADD.FTZ R48, R65, R66 ;  /* 0x0000004241307221 */ /* 0x000fe20000010000 */
[----:B------:R-:W-:-:S02]  /*2fb0*/  IADD3.X R38, R38, -0x1, RZ, P1, !PT ;  /* 0xffffffff26267810 */ /* 0x000fc40000ffe4ff */
[----:B------:R-:W-:Y:S01]  /*2fc0*/  LEA.HI.X R0, R2, c[0x0][0x344], R5, 0x1, P0 ;  /* 0x0000d10002007a11 */ /* 0x000fe200000f0c05 */
[----:B------:R-:W-:Y:S01]  /*2fd0*/  FADD.FTZ R48, R48, R67 ;  /* 0x0000004330307221 */ /* 0x000fe20000010000 */
[----:B------:R-:W-:Y:S02]  /*2fe0*/  IADD3 R2, P0, R3, R12, RZ ;  /* 0x0000000c03027210 */ /* 0x000fe40007f1e0ff */
[----:B------:R-:W-:Y:S01]  /*2ff0*/  IADD3.X R40, R40, -0x1, RZ, P2, !PT ;  /* 0xffffffff28287810 */ /* 0x000fe200017fe4ff */
[----:B------:R-:W-:Y:S01]  /*3000*/  STS.64 [R43.X8], R10 ;  /* 0x0000000a2b007388 */ /* 0x000fe20000008a00 */
[----:B------:R-:W-:-:S06]  /*3010*/  NOP ;  /* 0x0000000000007918 */ /* 0x000fcc0000000000 */
[----:B------:R-:W0:Y:S01]  /*3020*/  LDS.64 R6, [R43.X8] ;  /* 0x000000002b067984 */ /* 0x000e220000008a00 */
[----:B------:R-:W-:Y:S02]  /*3030*/  IADD3.X R3, R0, R15, RZ, P0, !PT ;  /* 0x0000000f00037210 */ /* 0x000fe400007fe4ff */
[----:B------:R-:W-:Y:S02]  /*3040*/  IADD3 R44, P0, R44, -0x100, RZ ;  /* 0xffffff002c2c7810 */ /* 0x000fe40007f1e0ff */
[----:B------:R-:W-:Y:S02]  /*3050*/  IADD3.X R45, R45, -0x1, RZ, P3, !PT ;  /* 0xffffffff2d2d7810 */ /* 0x000fe40001ffe4ff */
[----:B------:R-:W-:Y:S01]  /*3060*/  IADD3.X R42, R42, -0x1, RZ, P0, !PT ;  /* 0xffffffff2a2a7810 */ /* 0x000fe200007fe4ff */
[----:B0-----:R0:W-:Y:S01]  /*3070*/  STG.E.64 [R2.64], R6 ;  /* 0x0000000602007986 */ /* 0x0011e2000c101b06 */
[----:B------:R-:W-:Y:S01]  /*3080*/  @!P4 CALL.REL.NOINC `(.L_x_8529) ;  /* 0x000000100000c944 */ /* 0x000fe20003c00000 */
[----:B------:R-:W-:Y:S05]  /*3090*/  BRA `(.L_x_8552) ;  /* 0xffffd75000007947 */ /* 0x000fea000383ffff */
.L_x_8529:
        /* <DEDUP_REMOVED lines=24> */
.L_x_8554:
[----:B0-----:R-:W-:Y:S05]  /*3220*/  BSYNC B0 ;  /* 0x0000000000007941 */ /* 0x001fea0003800000 */
.L_x_8553:
[----:B------:R-:W-:Y:S01]  /*3230*/  BSSY B0, `(.L_x_8555) ;  /* 0x0000018000007945 */ /* 0x000fe20003800000 */
[----:B------:R-:W-:Y:S05]  /*3240*/  @!P0 BRA `(.L_x_8556) ;  /* 0x0000015000008947 */ /* 0x000fea0003800000 */
[----:B------:R-:W-:Y:S06]  /*3250*/  BAR.SYNC.DEFER_BLOCKING 0x0 ;  /* 0x0000000000007b1d */ /* 0x000fec0000010000 */
[----:B0-----:R-:W0:Y:S04]  /*3260*/  SHFL.DOWN P0, R3, R48, 0x1, 0x1f ;  /* 0x08201f0030037f89 */ /* 0x001e280000000000 */
[----:B------:R-:W1:Y:S04]  /*3270*/  S2R R4, SR_LANEID ;  /* 0x0000000000047919 */ /* 0x000e680000000000 */
[----:B------:R-:W3:Y:S01]  /*3280*/  S2R R15, SR_TID.X ;  /* 0x00000000000f7919 */ /* 0x000ee20000002100 */
        /* <DEDUP_REMOVED lines=17> */
.L_x_8556:
[----:B------:R-:W1:Y:S02]  /*33a0*/  S2R R15, SR_TID.X ;  /* 0x00000000000f7919 */ /* 0x000e640000002100 */
.L_x_8557:
[----:B0-----:R-:W-:Y:S05]  /*33b0*/  BSYNC B0 ;  /* 0x0000000000007941 */ /* 0x001fea0003800000 */
.L_x_8555:
        /* <DEDUP_REMOVED lines=10> */
.L_x_8558:
        /* <DEDUP_REMOVED lines=26> */
.L_x_8559:
        /* <DEDUP_REMOVED lines=16> */
.L_x_9154:


//--------------------- .text._Z25selective_scan_bwd_kernelI32Selective_Scan_bwd_kernel_traitsILi32ELi4ELb1ELb0ELb1ELb1ELb1EN3c104HalfEfEEv12SSMParamsBwd --------------------------
	.section	.text._Z25selective_scan_bwd_kernelI32Selective_Scan_bwd_kernel_traitsILi32ELi4ELb1ELb0ELb1ELb1ELb1EN3c104HalfEfEEv12SSMParamsBwd,"ax",@progbits
	.sectioninfo	@"SHI_REGISTERS=108"
	.align	128
        .global         _Z25selective_scan_bwd_kernelI32Selective_Scan_bwd_kernel_traitsILi32ELi4ELb1ELb0ELb1ELb1ELb1EN3c104HalfEfEEv12SSMParamsBwd
        .type           _Z25selective_scan_bwd_kernelI32Selective_Scan_bwd_kernel_traitsILi32ELi4ELb1ELb0ELb1ELb1ELb1EN3c104HalfEfEEv12SSMParamsBwd,@function
        .size           _Z25selective_scan_bwd_kernelI32Selective_Scan_bwd_kernel_traitsILi32ELi4ELb1ELb0ELb1ELb1ELb1EN3c104HalfEfEEv12SSMParamsBwd,(.L_x_9155 - _Z25selective_scan_bwd_kernelI32Selective_Scan_bwd_kernel_traitsILi32ELi4ELb1ELb0ELb1ELb1ELb1EN3c104HalfEfEEv12SSMParamsBwd)
        .other          _Z25selective_scan_bwd_kernelI32Selective_Scan_bwd_kernel_traitsILi32ELi4ELb1ELb0ELb1ELb1ELb1EN3c104HalfEfEEv12SSMParamsBwd,@"STO_CUDA_ENTRY STV_DEFAULT"
_Z25selective_scan_bwd_kernelI32Selective_Scan_bwd_kernel_traitsILi32ELi4ELb1ELb0ELb1ELb1ELb1EN3c104HalfEfEEv12SSMParamsBwd:
.text._Z25selective_scan_bwd_kernelI32Selective_Scan_bwd_kernel_traitsILi32ELi4ELb1ELb0ELb1ELb1ELb1EN3c104HalfEfEEv12SSMParamsBwd:
        /* <DEDUP_REMOVED lines=24> */
[----:B0-----:R-:W-:-:S02]  /*0180*/  IABS R2, R53 ;  /* 0x0000003500027213 */ /* 0x001fc40000000000 */
[----:B------:R-:W-:Y:S01]  /*0190*/  IMAD R10, R53, c[0x0][0x284], R10 ;  /* 0x0000a100350a7a24 */ /* 0x000fe200078e020a */
        /* <DEDUP_REMOVED lines=40> */
[----:B------:R-:W-:Y:S01]  /*0420*/  IMAD.WIDE.U32 R2, R53, c[0x0][0x1e8], R4 ;  /* 0x00007a0035027a25 */ /* 0x000fe200078e0004 */
[----:B------:R-:W-:-:S03]  /*0430*/  @!P2 IADD3 R48, -R48, RZ, RZ ;  /* 0x000000ff3030a210 */ /* 0x000fc60007ffe1ff */
[----:B------:R-:W-:Y:S01]  /*0440*/  IMAD R0, R52, c[0x0][0x1e8], RZ ;  /* 0x00007a0034007a24 */ /* 0x000fe200078e02ff */
[----:B------:R-:W-:Y:S01]  /*0450*/  IADD3 R40, P0, R11, R2, RZ ;  /* 0x000000020b287210 */ /* 0x000fe20007f1e0ff */
[C---:B------:R-:W-:Y:S01]  /*0460*/  IMAD.WIDE.U32 R4, R53.reuse, c[0x0][0x280], R6 ;  /* 0x0000a00035047a25 */ /* 0x040fe200078e0006 */
[----:B------:R-:W-:Y:S02]  /*0470*/  @!P1 LOP3.LUT R48, RZ, c[0x0][0x178], RZ, 0x33, !PT ;  /* 0x00005e00ff309a12 */ /* 0x000fe400078e33ff */
[----:B------:R-:W-:Y:S01]  /*0480*/  LEA R45, P1, R42, c[0x0][0x240], 0x1 ;  /* 0x000090002a2d7a11 */ /* 0x000fe200078208ff */
[----:B------:R-:W-:Y:S01]  /*0490*/  IMAD R0, R53, c[0x0][0x1ec], R0 ;  /* 0x00007b0035007a24 */ /* 0x000fe200078e0200 */
[----:B------:R-:W-:Y:S01]  /*04a0*/  IADD3 R38, P2, R11, R4, RZ ;  /* 0x000000040b267210 */ /* 0x000fe20007f5e0ff */
[----:B------:R-:W-:Y:S01]  /*04b0*/  IMAD.WIDE.U32 R8, R48, c[0x0][0x1c8], R8 ;  /* 0x0000720030087a25 */ /* 0x000fe200078e0008 */
[----:B------:R-:W-:Y:S02]  /*04c0*/  SHF.R.S32.HI R84, RZ, 0x1f, R48 ;  /* 0x0000001fff547819 */ /* 0x000fe40000011430 */
[----:B------:R-:W-:-:S02]  /*04d0*/  IADD3.X R3, R13, R3, R0, P0, !PT ;  /* 0x000000030d037210 */ /* 0x000fc400007fe400 */
[----:B------:R-:W-:Y:S01]  /*04e0*/  IADD3.X R5, R13, R5, R10, P2, !PT ;  /* 0x000000050d057210 */ /* 0x000fe200017fe40a */
[----:B------:R-:W-:Y:S01]  /*04f0*/  IMAD R7, R84, c[0x0][0x1c8], RZ ;  /* 0x0000720054077a24 */ /* 0x000fe200078e02ff */
[----:B------:R-:W-:Y:S01]  /*0500*/  ISETP.NE.U32.AND P0, PT, RZ, c[0x0][0x260], PT ;  /* 0x00009800ff007a0c */ /* 0x000fe20003f05070 */
[----:B------:R-:W-:Y:S01]  /*0510*/  HFMA2.MMA R10, -RZ, RZ, 0, 0 ;  /* 0x00000000ff0a7435 */ /* 0x000fe200000001ff */
[----:B------:R-:W-:Y:S01]  /*0520*/  LEA R43, P2, R40, c[0x0][0x248], 0x1 ;  /* 0x00009200282b7a11 */ /* 0x000fe200078408ff */
[----:B------:R-:W-:Y:S01]  /*0530*/  IMAD R7, R48, c[0x0][0x1cc], R7 ;  /* 0x0000730030077a24 */ /* 0x000fe200078e0207 */
[----:B------:R-:W-:Y:S02]  /*0540*/  ISETP.NE.AND.EX P0, PT, RZ, c[0x0][0x264], PT, P0 ;  /* 0x00009900ff007a0c */ /* 0x000fe40003f05300 */
[----:B------:R-:W-:Y:S02]  /*0550*/  LEA.HI.X R40, R40, c[0x0][0x24c], R3, 0x1, P2 ;  /* 0x0000930028287a11 */ /* 0x000fe400010f0c03 */
[----:B------:R-:W-:-:S02]  /*0560*/  ISETP.NE.U32.AND P2, PT, RZ, c[0x0][0x348], PT ;  /* 0x0000d200ff007a0c */ /* 0x000fc40003f45070 */
[----:B------:R-:W-:Y:S02]  /*0570*/  LEA.HI.X R42, R42, c[0x0][0x244], R15, 0x1, P1 ;  /* 0x000091002a2a7a11 */ /* 0x000fe400008f0c0f */
[----:B------:R-:W-:Y:S02]  /*0580*/  ISETP.NE.U32.AND P1, PT, RZ, c[0x0][0x328], PT ;  /* 0x0000ca00ff007a0c */ /* 0x000fe40003f25070 */
[----:B------:R-:W-:Y:S02]  /*0590*/  ISETP.NE.AND.EX P2, PT, RZ, c[0x0][0x34c], PT, P2 ;  /* 0x0000d300ff007a0c */ /* 0x000fe40003f45320 */
[----:B------:R-:W-:Y:S01]  /*05a0*/  ISETP.NE.AND.EX P1, PT, RZ, c[0x0][0x32c], PT, P1 ;  /* 0x0000cb00ff007a0c */ /* 0x000fe20003f25310 */
[----:B------:R-:W-:Y:S01]  /*05b0*/  @P0 IMAD R0, R49, c[0x0][0x164], R53 ;  /* 0x0000590031000a24 */ /* 0x000fe200078e0235 */
[----:B------:R-:W-:Y:S02]  /*05c0*/  IADD3 R11, P5, R11, R8, RZ ;  /* 0x000000080b0b7210 */ /* 0x000fe40007fbe0ff */
[----:B------:R-:W-:Y:S01]  /*05d0*/  IADD3 R36, R9, R7, RZ ;  /* 0x0000000709247210 */ /* 0x000fe20007ffe0ff */
[----:B------:R-:W-:Y:S01]  /*05e0*/  @P0 IMAD R0, R0, c[0x0][0x174], RZ ;  /* 0x00005d0000000a24 */ /* 0x000fe200078e02ff */
[----:B------:R-:W-:Y:S01]  /*05f0*/  LEA R39, P4, R38, c[0x0][0x308], 0x1 ;  /* 0x0000c20026277a11 */ /* 0x000fe200078808ff */
[----:B------:R-:W-:Y:S01]  /*0600*/  CS2R R8, SRZ ;  /* 0x0000000000087805 */ /* 0x000fe2000001ff00 */
[----:B------:R-:W-:Y:S01]  /*0610*/  IADD3.X R36, R13, R36, RZ, P5, !PT ;  /* 0x000000240d247210 */ /* 0x000fe20002ffe4ff */
[----:B------:R-:W-:Y:S01]  /*0620*/  @P0 IMAD R0, R0, c[0x0][0x16c], RZ ;  /* 0x00005b0000000a24 */ /* 0x000fe200078e02ff */
[----:B------:R-:W-:-:S02]  /*0630*/  LEA.HI.X R38, R38, c[0x0][0x30c], R5, 0x1, P4 ;  /* 0x0000c30026267a11 */ /* 0x000fc400020f0c05 */
[----:B------:R-:W-:Y:S02]  /*0640*/  @P2 LEA R10, P5, R53, c[0x0][0x348], 0x2 ;  /* 0x0000d200350a2a11 */ /* 0x000fe400078a10ff */
[----:B------:R-:W-:Y:S02]  /*0650*/  @P0 MOV R3, 0x8 ;  /* 0x0000000800030802 */ /* 0x000fe40000000f00 */
[----:B------:R-:W-:Y:S02]  /*0660*/  MOV R5, RZ ;  /* 0x000000ff00057202 */ /* 0x000fe40000000f00 */
        /* <DEDUP_REMOVED lines=10> */
[C---:B------:R-:W-:Y:S01]  /*0710*/  IMAD R0, R52.reuse, c[0x0][0x180], RZ ;  /* 0x0000600034007a24 */ /* 0x040fe200078e02ff */
[----:B------:R-:W-:Y:S01]  /*0720*/  MOV R34, c[0x0][0x174] ;  /* 0x00005d0000227a02 */ /* 0x000fe20000000f00 */
[----:B------:R-:W-:Y:S01]  /*0730*/  IMAD R4, R52, c[0x0][0x198], RZ ;  /* 0x0000660034047a24 */ /* 0x000fe200078e02ff */
[----:B------:R-:W1:Y:S01]  /*0740*/  S2R R41, SR_LANEID ;  /* 0x0000000000297919 */ /* 0x000e620000000000 */
[----:B------:R-:W-:Y:S01]  /*0750*/  IMAD.WIDE.U32 R12, R53, c[0x0][0x180], RZ ;  /* 0x00006000350c7a25 */ /* 0x000fe200078e00ff */
[----:B------:R-:W-:Y:S01]  /*0760*/  CS2R R46, SRZ ;  /* 0x00000000002e7805 */ /* 0x000fe2000001ff00 */
[----:B------:R-:W-:-:S02]  /*0770*/  UMOV UR4, URZ ;  /* 0x0000003f00047c82 */ /* 0x000fc40008000000 */
[----:B------:R-:W-:-:S04]  /*0780*/  IMAD.WIDE.U32 R14, R53, c[0x0][0x198], RZ ;  /* 0x00006600350e7a25 */ /* 0x000fc800078e00ff */
[C---:B------:R-:W-:Y:S02]  /*0790*/  IMAD R35, R53.reuse, c[0x0][0x184], R0 ;  /* 0x0000610035237a24 */ /* 0x040fe400078e0200 */
[----:B------:R-:W-:-:S03]  /*07a0*/  IMAD R33, R53, c[0x0][0x19c], R4 ;  /* 0x0000670035217a24 */ /* 0x000fc600078e0204 */
[----:B------:R-:W-:Y:S02]  /*07b0*/  IADD3 R35, R13, R35, RZ ;  /* 0x000000230d237210 */ /* 0x000fe40007ffe0ff */
[----:B------:R-:W-:Y:S02]  /*07c0*/  IADD3 R33, R15, R33, RZ ;  /* 0x000000210f217210 */ /* 0x000fe40007ffe0ff */
[----:B0-----:R-:W-:Y:S02]  /*07d0*/  LOP3.LUT R82, R44, 0x1f, RZ, 0xc0, !PT ;  /* 0x0000001f2c527812 */ /* 0x001fe400078ec0ff */
.L_x_8584:
[----:B------:R-:W-:Y:S01]  /*07e0*/  BAR.SYNC.DEFER_BLOCKING 0x0 ;  /* 0x0000000000007b1d */ /* 0x000fe20000010000 */
[----:B------:R-:W-:Y:S02]  /*07f0*/  SHF.R.S32.HI R31, RZ, 0x1f, R44 ;  /* 0x0000001fff1f7819 */ /* 0x000fe4000001142c */
        /* <DEDUP_REMOVED lines=19> */
[----:B0-----:R-:W-:Y:S01]  /*0930*/  LEA R4, R34, 0xffffff80, 0x7 ;  /* 0xffffff8022047811 */ /* 0x001fe200078e38ff */
[----:B------:R-:W-:Y:S01]  /*0940*/  IMAD R0, R86, c[0x0][0x1f0], RZ ;  /* 0x00007c0056007a24 */ /* 0x000fe200078e02ff */
[----:B------:R-:W-:Y:S02]  /*0950*/  BSSY B0, `(.L_x_8561) ;  /* 0x000003e000007945 */ /* 0x000fe40003800000 */
[----:B------:R-:W-:Y:S01]  /*0960*/  SHF.R.S32.HI R5, RZ, 0x1f, R4 ;  /* 0x0000001fff057819 */ /* 0x000fe20000011404 */
[----:B------:R-:W-:-:S02]  /*0970*/  IMAD R23, R49, c[0x0][0x1f4], R0 ;  /* 0x00007d0031177a24 */ /* 0x000fc400078e0200 */
[----:B------:R-:W-:Y:S02]  /*0980*/  IMAD R0, R52, c[0x0][0x1f8], RZ ;  /* 0x00007e0034007a24 */ /* 0x000fe400078e02ff */
[----:B------:R-:W-:-:S04]  /*0990*/  IMAD.WIDE.U32 R20, R49, c[0x0][0x1f0], R4 ;  /* 0x00007c0031147a25 */ /* 0x000fc800078e0004 */
[----:B------:R-:W-:Y:S01]  /*09a0*/  IMAD R27, R53, c[0x0][0x1fc], R0 ;  /* 0x00007f00351b7a24 */ /* 0x000fe200078e0200 */
[----:B------:R-:W-:Y:S02]  /*09b0*/  IADD3 R21, R21, R23, RZ ;  /* 0x0000001715157210 */ /* 0x000fe40007ffe0ff */
[--C-:B-1----:R-:W-:Y:S02]  /*09c0*/  SHF.R.U64 R0, R28, 0x10, R29.reuse ;  /* 0x000000101c007819 */ /* 0x102fe4000000121d */
[----:B------:R-:W-:Y:S01]  /*09d0*/  SHF.R.U32.HI R23, RZ, 0x10, R29 ;  /* 0x00000010ff177819 */ /* 0x000fe2000001161d */
[----:B------:R-:W-:Y:S01]  /*09e0*/  IMAD.WIDE.U32 R20, R53, c[0x0][0x1f8], R20 ;  /* 0x00007e0035147a25 */ /* 0x000fe200078e0014 */
[----:B------:R-:W-:-:S03]  /*09f0*/  HADD2.F32 R29, -RZ, R29.H0_H0 ;  /* 0x2000001dff1d7230 */ /* 0x000fc60000004100 */
[----:B------:R-:W-:Y:S01]  /*0a00*/  HADD2.F32 R23, -RZ, R23.H0_H0 ;  /* 0x20000017ff177230 */ /* 0x000fe20000004100 */
[----:B------:R-:W-:Y:S01]  /*0a10*/  IADD3 R27, R21, R27, RZ ;  /* 0x0000001b151b7210 */ /* 0x000fe20007ffe0ff */
[----:B------:R-:W-:Y:S01]  /*0a20*/  HADD2.F32 R21, -RZ, R28.H0_H0 ;  /* 0x2000001cff157230 */ /* 0x000fe20000004100 */
[----:B------:R-:W-:Y:S01]  /*0a30*/  LEA R25, P0, R20, c[0x0][0x268], 0x1 ;  /* 0x00009a0014197a11 */ /* 0x000fe200078008ff */
[----:B-----5:R-:W-:-:S03]  /*0a40*/  FADD.FTZ R29, R29, R50 ;  /* 0x000000321d1d7221 */ /* 0x020fc60000010000 */
[----:B------:R-:W-:Y:S01]  /*0a50*/  FADD.FTZ R30, R21, R50 ;  /* 0x00000032151e7221 */ /* 0x000fe20000010000 */
[----:B------:R-:W-:Y:S02]  /*0a60*/  LEA.HI.X R20, R20, c[0x0][0x26c], R27, 0x1, P0 ;  /* 0x00009b0014147a11 */ /* 0x000fe400000f0c1b */
[----:B------:R-:W-:Y:S02]  /*0a70*/  FSETP.GTU.FTZ.AND P0, PT, R29, 20, PT ;  /* 0x41a000001d00780b */ /* 0x000fe40003f1c000 */
[----:B------:R-:W-:Y:S01]  /*0a80*/  FSETP.GTU.FTZ.AND P3, PT, R30, 20, PT ;  /* 0x41a000001e00780b */ /* 0x000fe20003f7c000 */
[----:B--2---:R0:W-:Y:S01]  /*0a90*/  STS.64 [R41.X8], R18 ;  /* 0x0000001229007388 */ /* 0x0041e20000008a00 */
[----:B------:R-:W-:-:S06]  /*0aa0*/  NOP ;  /* 0x0000000000007918 */ /* 0x000fcc0000000000 */
[----:B------:R1:W2:Y:S01]  /*0ab0*/  LDS.64 R6, [R41.X8] ;  /* 0x0000000029067984 */ /* 0x0002a20000008a00 */
[----:B0-----:R-:W-:Y:S01]  /*0ac0*/  HADD2.F32 R19, -RZ, R0.H0_H0 ;  /* 0x20000000ff137230 */ /* 0x001fe20000004100 */
[----:B------:R-:W-:Y:S01]  /*0ad0*/  FADD.FTZ R0, R23, R50 ;  /* 0x0000003217007221 */ /* 0x000fe20000010000 */
[----:B------:R-:W-:-:S03]  /*0ae0*/  IADD3 R18, P4, R25, R32, RZ ;  /* 0x0000002019127210 */ /* 0x000fc60007f9e0ff */
[----:B------:R-:W-:Y:S01]  /*0af0*/  FADD.FTZ R28, R19, R50 ;  /* 0x00000032131c7221 */ /* 0x000fe20000010000 */
[----:B------:R-:W-:Y:S02]  /*0b00*/  FSETP.GTU.FTZ.AND P1, PT, R0, 20, PT ;  /* 0x41a000000000780b */ /* 0x000fe40003f3c000 */
[----:B------:R-:W-:Y:S02]  /*0b10*/  IADD3.X R19, R20, R31, RZ, P4, !PT ;  /* 0x0000001f14137210 */ /* 0x000fe400027fe4ff */
        /* <DEDUP_REMOVED lines=33> */
.L_x_8562:
[----:B-1----:R-:W-:Y:S05]  /*0d30*/  BSYNC B0 ;  /* 0x0000000000007941 */ /* 0x002fea0003800000 */
.L_x_8561:
        /* <DEDUP_REMOVED lines=33> */
.L_x_8564:
[----:B------:R-:W-:Y:S05]  /*0f50*/  BSYNC B0 ;  /* 0x0000000000007941 */ /* 0x000fea0003800000 */
.L_x_8563:
        /* <DEDUP_REMOVED lines=33> */
.L_x_8566:
[----:B------:R-:W-:Y:S05]  /*1170*/  BSYNC B0 ;  /* 0x0000000000007941 */ /* 0x000fea0003800000 */
.L_x_8565:
        /* <DEDUP_REMOVED lines=33> */
.L_x_8568:
[----:B------:R-:W-:Y:S05]  /*1390*/  BSYNC B0 ;  /* 0x0000000000007941 */ /* 0x000fea0003800000 */
.L_x_8567:
[----:B------:R-:W-:Y:S06]  /*13a0*/  BAR.SYNC.DEFER_BLOCKING 0x0 ;  /* 0x0000000000007b1d */ /* 0x000fec0000010000 */
[----:B------:R-:W3:Y:S01]  /*13b0*/  LDG.E.64 R18, [R18.64] ;  /* 0x0000000612127981 */ /* 0x000ee2000c1e1b00 */
        /* <DEDUP_REMOVED lines=12> */
[----:B---3--:R-:W-:Y:S01]  /*1480*/  STS.64 [R41.X8], R18 ;  /* 0x0000001229007388 */ /* 0x008fe20000008a00 */
[----:B------:R-:W-:-:S06]  /*1490*/  NOP ;  /* 0x0000000000007918 */ /* 0x000fcc0000000000 */
[----:B------:R-:W0:Y:S04]  /*14a0*/  LDS.64 R24, [R41.X8] ;  /* 0x0000000029187984 */ /* 0x000e280000008a00 */
[----:B------:R-:W-:Y:S06]  /*14b0*/  BAR.SYNC.DEFER_BLOCKING 0x0 ;  /* 0x0000000000007b1d */ /* 0x000fec0000010000 */
[----:B------:R-:W3:Y:S01]  /*14c0*/  LDG.E.64 R20, [R20.64] ;  /* 0x0000000614147981 */ /* 0x000ee2000c1e1b00 */
[----:B--2---:R-:W-:Y:S01]  /*14d0*/  HADD2.F32 R58, -RZ, R6.H0_H0 ;  /* 0x20000006ff3a7230 */ /* 0x004fe20000004100 */
[----:B------:R-:W-:-:S02]  /*14e0*/  SHF.R.U64 R6, R6, 0x10, R7 ;  /* 0x0000001006067819 */ /* 0x000fc40000001207 */
[----:B------:R-:W-:Y:S02]  /*14f0*/  SHF.R.U32.HI R70, RZ, 0x10, R7 ;  /* 0x00000010ff467819 */ /* 0x000fe40000011607 */
[----:B------:R-:W-:-:S03]  /*1500*/  ISETP.NE.U32.AND P0, PT, RZ, c[0x0][0x270], PT ;  /* 0x00009c00ff007a0c */ /* 0x000fc60003f05070 */
[----:B------:R-:W-:Y:S01]  /*1510*/  HADD2.F32 R70, -RZ, R70.H0_H0 ;  /* 0x20000046ff467230 */ /* 0x000fe20000004100 */
[----:B------:R-:W-:Y:S02]  /*1520*/  ISETP.NE.AND.EX P0, PT, RZ, c[0x0][0x274], PT, P0 ;  /* 0x00009d00ff007a0c */ /* 0x000fe40003f05300 */
[--C-:B0-----:R-:W-:Y:S01]  /*1530*/  SHF.R.U32.HI R59, RZ, 0x10, R25.reuse ;  /* 0x00000010ff3b7819 */ /* 0x101fe20000011619 */
[----:B------:R-:W-:Y:S01]  /*1540*/  HADD2.F32 R22, -RZ, R24.H0_H0 ;  /* 0x20000018ff167230 */ /* 0x000fe20000004100 */
[----:B------:R-:W-:Y:S01]  /*1550*/  SHF.R.U64 R24, R24, 0x10, R25 ;  /* 0x0000001018187819 */ /* 0x000fe20000001219 */
[----:B------:R-:W-:Y:S02]  /*1560*/  HADD2.F32 R26, -RZ, R25.H0_H0 ;  /* 0x20000019ff1a7230 */ /* 0x000fe40000004100 */
[----:B------:R-:W-:Y:S01]  /*1570*/  HADD2.F32 R59, -RZ, R59.H0_H0 ;  /* 0x2000003bff3b7230 */ /* 0x000fe20000004100 */
[----:B------:R-:W-:Y:S01]  /*1580*/  FMUL.FTZ R23, R22, -1.4426950216293334961 ;  /* 0xbfb8aa3b16177820 */ /* 0x000fe20000410000 */
[----:B------:R-:W-:Y:S01]  /*1590*/  HADD2.F32 R24, -RZ, R24.H0_H0 ;  /* 0x20000018ff187230 */ /* 0x000fe20000004100 */
[----:B------:R-:W-:-:S02]  /*15a0*/  FMUL.FTZ R27, R26, -1.4426950216293334961 ;  /* 0xbfb8aa3b1a1b7820 */ /* 0x000fc40000410000 */
[----:B------:R-:W-:Y:S02]  /*15b0*/  FMUL.FTZ R56, R59, -1.4426950216293334961 ;  /* 0xbfb8aa3b3b387820 */ /* 0x000fe40000410000 */
[----:B------:R-:W-:Y:S01]  /*15c0*/  FMUL.FTZ R25, R24, -1.4426950216293334961 ;  /* 0xbfb8aa3b18197820 */ /* 0x000fe20000410000 */
[----:B------:R-:W-:Y:S08]  /*15d0*/  MUFU.EX2 R23, R23 ;  /* 0x0000001700177308 */ /* 0x000ff00000000800 */
[----:B------:R-:W0:Y:S08]  /*15e0*/  MUFU.EX2 R27, R27 ;  /* 0x0000001b001b7308 */ /* 0x000e300000000800 */
[----:B------:R-:W1:Y:S08]  /*15f0*/  MUFU.EX2 R56, R56 ;  /* 0x0000003800387308 */ /* 0x000e700000000800 */
[----:B------:R-:W2:Y:S01]  /*1600*/  MUFU.EX2 R25, R25 ;  /* 0x0000001900197308 */ /* 0x000ea20000000800 */
[----:B0-----:R-:W-:-:S02]  /*1610*/  FADD.FTZ R54, R27, 1 ;  /* 0x3f8000001b367421 */ /* 0x001fc40000010000 */
[----:B-1----:R-:W-:-:S05]  /*1620*/  FADD.FTZ R57, R56, 1 ;  /* 0x3f80000038397421 */ /* 0x002fca0000010000 */
[----:B------:R0:W-:Y:S01]  /*1630*/  MUFU.RCP R55, R54 ;  /* 0x0000003600377308 */ /* 0x0001e20000001000 */
[----:B------:R-:W-:-:S07]  /*1640*/  HADD2.F32 R56, -RZ, R7.H0_H0 ;  /* 0x20000007ff387230 */ /* 0x000fce0000004100 */
[----:B------:R-:W-:Y:S01]  /*1650*/  MUFU.RCP R62, R57 ;  /* 0x00000039003e7308 */ /* 0x000fe20000001000 */
[----:B0-----:R-:W-:Y:S01]  /*1660*/  HADD2.F32 R54, -RZ, R6.H0_H0 ;  /* 0x20000006ff367230 */ /* 0x001fe20000004100 */
[----:B---3--:R0:W-:Y:S01]  /*1670*/  STS.64 [R41.X8], R20 ;  /* 0x0000001429007388 */ /* 0x0081e20000008a00 */
[----:B------:R-:W-:-:S06]  /*1680*/  NOP ;  /* 0x0000000000007918 */ /* 0x000fcc0000000000 */
[----:B------:R-:W1:Y:S01]  /*1690*/  LDS.64 R18, [R41.X8] ;  /* 0x0000000029127984 */ /* 0x000e620000008a00 */
[----:B0-----:R-:W-:Y:S02]  /*16a0*/  FADD.FTZ R20, R23, 1 ;  /* 0x3f80000017147421 */ /* 0x001fe40000010000 */
[----:B--2---:R-:W-:Y:S02]  /*16b0*/  FADD.FTZ R23, R25, 1 ;  /* 0x3f80000019177421 */ /* 0x004fe40000010000 */
[----:B------:R-:W0:Y:S08]  /*16c0*/  MUFU.RCP R21, R20 ;  /* 0x0000001400157308 */ /* 0x000e300000001000 */
[----:B------:R-:W2:Y:S01]  /*16d0*/  MUFU.RCP R23, R23 ;  /* 0x0000001700177308 */ /* 0x000ea20000001000 */
[----:B0-----:R-:W-:-:S04]  /*16e0*/  FADD.FTZ R7, -R21, 1 ;  /* 0x3f80000015077421 */ /* 0x001fc80000010100 */
[----:B------:R-:W-:Y:S01]  /*16f0*/  FFMA.FTZ R7, R22, R7, 1 ;  /* 0x3f80000016077423 */ /* 0x000fe20000010007 */
[--C-:B-1----:R-:W-:Y:S01]  /*1700*/  SHF.R.U64 R25, R18, 0x10, R19.reuse ;  /* 0x0000001012197819 */ /* 0x102fe20000001213 */
[----:B------:R-:W-:Y:S01]  /*1710*/  HADD2.F32 R20, -RZ, R18.H0_H0 ;  /* 0x20000012ff147230 */ /* 0x000fe20000004100 */
[----:B------:R-:W-:Y:S01]  /*1720*/  SHF.R.U32.HI R61, RZ, 0x10, R19 ;  /* 0x00000010ff3d7819 */ /* 0x000fe20000011613 */
[----:B------:R-:W-:Y:S01]  /*1730*/  HADD2.F32 R27, -RZ, R19.H0_H0 ;  /* 0x20000013ff1b7230 */ /* 0x000fe20000004100 */
[----:B------:R-:W-:Y:S01]  /*1740*/  FADD.FTZ R19, -R55, 1 ;  /* 0x3f80000037137421 */ /* 0x000fe20000010100 */
[----:B------:R-:W-:Y:S01]  /*1750*/  HADD2.F32 R25, -RZ, R25.H0_H0 ;  /* 0x20000019ff197230 */ /* 0x000fe20000004100 */
        /* <DEDUP_REMOVED lines=22> */
[C---:B------:R-:W-:Y:S02]  /*18c0*/  IMAD R57, R49.reuse, c[0x0][0x2ec], R18 ;  /* 0x0000bb0031397a24 */ /* 0x040fe400078e0212 */
[----:B------:R-:W-:-:S04]  /*18d0*/  IMAD.WIDE.U32 R18, R49, c[0x0][0x2e8], R4 ;  /* 0x0000ba0031127a25 */ /* 0x000fc800078e0004 */
[----:B------:R-:W-:Y:S01]  /*18e0*/  IMAD R60, R52, c[0x0][0x2f0], RZ ;  /* 0x0000bc00343c7a24 */ /* 0x000fe200078e02ff */
[----:B------:R-:W-:Y:S01]  /*18f0*/  IADD3 R19, R19, R57, RZ ;  /* 0x0000003913137210 */ /* 0x000fe20007ffe0ff */
[----:B------:R-:W-:Y:S01]  /*1900*/  FMUL.FTZ R21, R22, R21 ;  /* 0x0000001516157220 */ /* 0x000fe20000410000 */
[----:B------:R-:W-:Y:S01]  /*1910*/  HADD2.F32 R22, -RZ, R16.H0_H0 ;  /* 0x20000010ff167230 */ /* 0x000fe20000004100 */
[C---:B------:R-:W-:Y:S02]  /*1920*/  IMAD R57, R53.reuse, c[0x0][0x2f4], R60 ;  /* 0x0000bd0035397a24 */ /* 0x040fe400078e023c */
[----:B------:R-:W-:-:S04]  /*1930*/  IMAD.WIDE.U32 R18, R53, c[0x0][0x2f0], R18 ;  /* 0x0000bc0035127a25 */ /* 0x000fc800078e0012 */
[----:B------:R-:W-:Y:S01]  /*1940*/  FMUL.FTZ R55, R26, R55 ;  /* 0x000000371a377220 */ /* 0x000fe20000410000 */
[----:B------:R-:W-:Y:S01]  /*1950*/  IADD3 R57, R19, R57, RZ ;  /* 0x0000003913397210 */ /* 0x000fe20007ffe0ff */
[----:B------:R-:W-:Y:S01]  /*1960*/  FMUL.FTZ R58, R58, R21 ;  /* 0x000000153a3a7220 */ /* 0x000fe20000410000 */
[----:B------:R-:W-:Y:S01]  /*1970*/  LEA R19, P1, R18, c[0x0][0x338], 0x1 ;  /* 0x0000ce0012137a11 */ /* 0x000fe200078208ff */
[----:B------:R-:W-:Y:S01]  /*1980*/  FMUL.FTZ R23, R24, R23 ;  /* 0x0000001718177220 */ /* 0x000fe20000410000 */
[----:B------:R-:W-:Y:S01]  /*1990*/  SHF.R.U64 R26, R16, 0x10, R17 ;  /* 0x00000010101a7819 */ /* 0x000fe20000001211 */
[----:B------:R-:W-:Y:S01]  /*19a0*/  STS.64 [R41.X8], R66 ;  /* 0x0000004229007388 */ /* 0x000fe20000008a00 */
[----:B------:R-:W-:-:S06]  /*19b0*/  NOP ;  /* 0x0000000000007918 */ /* 0x000fcc0000000000 */
[----:B------:R-:W0:Y:S01]  /*19c0*/  LDS.64 R6, [R41.X8] ;  /* 0x0000000029067984 */ /* 0x000e220000008a00 */
[----:B------:R-:W-:Y:S01]  /*19d0*/  LEA.HI.X R60, R18, c[0x0][0x33c], R57, 0x1, P1 ;  /* 0x0000cf00123c7a11 */ /* 0x000fe200008f0c39 */
[----:B------:R-:W-:Y:S01]  /*19e0*/  FFMA.FTZ R47, R58, R22, R47 ;  /* 0x000000163a2f7223 */ /* 0x000fe2000001002f */
[----:B------:R-:W-:Y:S01]  /*19f0*/  IADD3 R18, P1, R19, R32, RZ ;  /* 0x0000002013127210 */ /* 0x000fe20007f3e0ff */
[----:B------:R-:W-:Y:S01]  /*1a00*/  FMUL.FTZ R59, R59, R62 ;  /* 0x0000003e3b3b7220 */ /* 0x000fe20000410000 */
[----:B------:R-:W-:Y:S01]  /*1a10*/  HADD2.F32 R22, -RZ, R26.H0_H0 ;  /* 0x2000001aff167230 */ /* 0x000fe20000004100 */
[----:B------:R-:W-:Y:S01]  /*1a20*/  FMUL.FTZ R56, R56, R55 ;  /* 0x0000003738387220 */ /* 0x000fe20000410000 */
[----:B------:R-:W-:Y:S01]  /*1a30*/  IADD3.X R19, R60, R31, RZ, P1, !PT ;  /* 0x0000001f3c137210 */ /* 0x000fe20000ffe4ff */
[----:B------:R-:W-:-:S04]  /*1a40*/  FMUL.FTZ R54, R54, R23 ;  /* 0x0000001736367220 */ /* 0x000fc80000410000 */
[----:B0-----:R0:W-:Y:S01]  /*1a50*/  STG.E.64 [R18.64], R6 ;  /* 0x0000000612007986 */ /* 0x0011e2000c101b06 */
[----:B------:R-:W-:Y:S05]  /*1a60*/  @!P0 BRA `(.L_x_8569) ;  /* 0x0000017000008947 */ /* 0x000fea0003800000 */
[----:B------:R-:W-:Y:S01]  /*1a70*/  BAR.SYNC.DEFER_BLOCKING 0x0 ;  /* 0x0000000000007b1d */ /* 0x000fe20000010000 */
[----:B------:R-:W-:Y:S02]  /*1a80*/  FMUL.FTZ R20, R21, R20 ;  /* 0x0000001415147220 */ /* 0x000fe40000410000 */
[----:B------:R-:W-:Y:S02]  /*1a90*/  FMUL.FTZ R23, R23, R25 ;  /* 0x0000001917177220 */ /* 0x000fe40000410000 */
[----:B------:R-:W-:Y:S02]  /*1aa0*/  FMUL.FTZ R27, R55, R27 ;  /* 0x0000001b371b7220 */ /* 0x000fe40000410000 */
[----:B0-----:R-:W-:Y:S01]  /*1ab0*/  FMUL.FTZ R6, R59, R61 ;  /* 0x0000003d3b067220 */ /* 0x001fe20000410000 */
[----:B------:R-:W-:Y:S01]  /*1ac0*/  F2FP.PACK_AB R20, R23, R20 ;  /* 0x000000141714723e */ /* 0x000fe200000000ff */
[----:B------:R-:W-:-:S02]  /*1ad0*/  IMAD R18, R86, c[0x0][0x210], RZ ;  /* 0x0000840056127a24 */ /* 0x000fc400078e02ff */
[----:B------:R-:W-:Y:S01]  /*1ae0*/  IMAD.WIDE.U32 R4, R49, c[0x0][0x210], R4 ;  /* 0x0000840031047a25 */ /* 0x000fe200078e0004 */
[----:B------:R-:W-:-:S03]  /*1af0*/  F2FP.PACK_AB R21, R6, R27 ;  /* 0x0000001b0615723e */ /* 0x000fc600000000ff */
[----:B------:R-:W-:Y:S02]  /*1b00*/  IMAD R19, R49, c[0x0][0x214], R18 ;  /* 0x0000850031137a24 */ /* 0x000fe400078e0212 */
[----:B------:R-:W-:-:S03]  /*1b10*/  IMAD R18, R52, c[0x0][0x218], RZ ;  /* 0x0000860034127a24 */ /* 0x000fc600078e02ff */
[----:B------:R-:W-:Y:S01]  /*1b20*/  IADD3 R5, R5, R19, RZ ;  /* 0x0000001305057210 */ /* 0x000fe20007ffe0ff */
[----:B------:R-:W-:Y:S01]  /*1b30*/  IMAD R19, R53, c[0x0][0x21c], R18 ;  /* 0x0000870035137a24 */ /* 0x000fe200078e0212 */
[----:B------:R-:W-:Y:S01]  /*1b40*/  STS.64 [R41.X8], R20 ;  /* 0x0000001429007388 */ /* 0x000fe20000008a00 */
[----:B------:R-:W-:-:S06]  /*1b50*/  NOP ;  /* 0x0000000000007918 */ /* 0x000fcc0000000000 */
[----:B------:R-:W0:Y:S01]  /*1b60*/  LDS.64 R6, [R41.X8] ;  /* 0x0000000029067984 */ /* 0x000e220000008a00 */
[----:B------:R-:W-:-:S05]  /*1b70*/  IMAD.WIDE.U32 R4, R53, c[0x0][0x218], R4 ;  /* 0x0000860035047a25 */ /* 0x000fca00078e0004 */
[----:B------:R-:W-:Y:S02]  /*1b80*/  IADD3 R19, R5, R19, RZ ;  /* 0x0000001305137210 */ /* 0x000fe40007ffe0ff */
[----:B------:R-:W-:-:S04]  /*1b90*/  LEA R5, P0, R4, c[0x0][0x270], 0x1 ;  /* 0x00009c0004057a11 */ /* 0x000fc800078008ff */
[----:B------:R-:W-:Y:S02]  /*1ba0*/  LEA.HI.X R18, R4, c[0x0][0x274], R19, 0x1, P0 ;  /* 0x00009d0004127a11 */ /* 0x000fe400000f0c13 */
[----:B------:R-:W-:-:S04]  /*1bb0*/  IADD3 R4, P0, R5, R32, RZ ;  /* 0x0000002005047210 */ /* 0x000fc80007f1e0ff */
[----:B------:R-:W-:-:S05]  /*1bc0*/  IADD3.X R5, R18, R31, RZ, P0, !PT ;  /* 0x0000001f12057210 */ /* 0x000fca00007fe4ff */
[----:B0-----:R0:W-:Y:S04]  /*1bd0*/  STG.E.64 [R4.64], R6 ;  /* 0x0000000604007986 */ /* 0x0011e8000c101b06 */
.L_x_8569:
[----:B0-----:R-:W-:Y:S01]  /*1be0*/  MOV R6, c[0x0][0x16c] ;  /* 0x00005b0000067a02 */ /* 0x001fe20000000f00 */
[----:B------:R-:W-:Y:S01]  /*1bf0*/  HADD2.F32 R4, -RZ, R17.H0_H0 ;  /* 0x20000011ff047230 */ /* 0x000fe20000004100 */
[----:B------:R-:W-:Y:S01]  /*1c00*/  SHF.R.U32.HI R5, RZ, 0x10, R17 ;  /* 0x00000010ff057819 */ /* 0x000fe20000011611 */
[----:B------:R-:W-:Y:S01]  /*1c10*/  FFMA.FTZ R47, R54, R22, R47 ;  /* 0x00000016362f7223 */ /* 0x000fe2000001002f */
[----:B------:R-:W-:Y:S01]  /*1c20*/  ISETP.GE.AND P0, PT, R6, 0x1, PT ;  /* 0x000000010600780c */ /* 0x000fe20003f06270 */
[----:B------:R-:W-:Y:S01]  /*1c30*/  FMUL.FTZ R70, R70, R59 ;  /* 0x0000003b46467220 */ /* 0x000fe20000410000 */
[----:B------:R-:W-:Y:S01]  /*1c40*/  BAR.SYNC.DEFER_BLOCKING 0x0 ;  /* 0x0000000000007b1d */ /* 0x000fe20000010000 */
[----:B------:R-:W-:Y:S01]  /*1c50*/  HADD2.F32 R5, -RZ, R5.H0_H0 ;  /* 0x20000005ff057230 */ /* 0x000fe20000004100 */
[----:B------:R-:W-:Y:S01]  /*1c60*/  FFMA.FTZ R47, R56, R4, R47 ;  /* 0x00000004382f7223 */ /* 0x000fe2000001002f */
[----:B------:R-:W-:Y:S01]  /*1c70*/  HFMA2.MMA R68, -RZ, RZ, 0, 0 ;  /* 0x00000000ff447435 */ /* 0x000fe200000001ff */
[----:B------:R-:W-:Y:S01]  /*1c80*/  CS2R R66, SRZ ;  /* 0x0000000000427805 */ /* 0x000fe2000001ff00 */
[----:B------:R-:W-:Y:S01]  /*1c90*/  MOV R65, RZ ;  /* 0x000000ff00417202 */ /* 0x000fe20000000f00 */
[----:B------:R-:W-:-:S02]  /*1ca0*/  FFMA.FTZ R47, R70, R5, R47 ;  /* 0x00000005462f7223 */ /* 0x000fc4000001002f */
        /* <DEDUP_REMOVED lines=9> */
[----:B------:R-:W-:Y:S01]  /*1d40*/  MOV R59, RZ ;  /* 0x000000ff003b7202 */ /* 0x000fe20000000f00 */
[C---:B------:R-:W-:Y:S01]  /*1d50*/  IMAD R7, R49.reuse, c[0x0][0x2bc], R6 ;  /* 0x0000af0031077a24 */ /* 0x040fe200078e0206 */
[----:B------:R-:W-:Y:S01]  /*1d60*/  IADD3 R6, R34, -0x1, RZ ;  /* 0xffffffff22067810 */ /* 0x000fe20007ffe0ff */
[----:B------:R-:W-:Y:S01]  /*1d70*/  IMAD.WIDE.U32 R4, R49, c[0x0][0x2b8], R4 ;  /* 0x0000ae0031047a25 */ /* 0x000fe200078e0004 */
[----:B------:R-:W-:-:S02]  /*1d80*/  MOV R68, RZ ;  /* 0x000000ff00447202 */ /* 0x000fc40000000f00 */
[----:B------:R-:W-:Y:S01]  /*1d90*/  MOV R60, RZ ;  /* 0x000000ff003c7202 */ /* 0x000fe20000000f00 */
[C---:B------:R-:W-:Y:S01]  /*1da0*/  IMAD R21, R48.reuse, c[0x0][0x2c4], R19 ;  /* 0x0000b10030157a24 */ /* 0x040fe200078e0213 */
[----:B------:R-:W-:Y:S02]  /*1db0*/  IADD3 R5, R5, R7, RZ ;  /* 0x0000000705057210 */ /* 0x000fe40007ffe0ff */
[----:B------:R-:W-:Y:S02]  /*1dc0*/  MOV R7, c[0x0][0x174] ;  /* 0x00005d0000077a02 */ /* 0x000fe40000000f00 */
[----:B------:R-:W-:Y:S01]  /*1dd0*/  MOV R57, RZ ;  /* 0x000000ff00397202 */ /* 0x000fe20000000f00 */
[----:B------:R-:W-:Y:S01]  /*1de0*/  IMAD.WIDE.U32 R18, R48, c[0x0][0x2c0], R4 ;  /* 0x0000b00030127a25 */ /* 0x000fe200078e0004 */
[----:B------:R-:W-:-:S04]  /*1df0*/  LEA R7, R7, UR4, 0x7 ;  /* 0x0000000407077c11 */ /* 0x000fc8000f8e38ff */
[----:B------:R-:W-:Y:S02]  /*1e00*/  IADD3 R21, R19, R21, RZ ;  /* 0x0000001513157210 */ /* 0x000fe40007ffe0ff */
[----:B------:R-:W-:Y:S02]  /*1e10*/  LEA R4, P0, R18, c[0x0][0x320], 0x2 ;  /* 0x0000c80012047a11 */ /* 0x000fe400078010ff */
[----:B------:R-:W-:Y:S02]  /*1e20*/  SHF.L.U32 R19, R6, 0x7, RZ ;  /* 0x0000000706137819 */ /* 0x000fe400000006ff */
[----:B------:R-:W-:Y:S02]  /*1e30*/  LEA.HI.X R5, R18, c[0x0][0x324], R21, 0x2, P0 ;  /* 0x0000c90012057a11 */ /* 0x000fe400000f1415 */
        /* <DEDUP_REMOVED lines=9> */
.L_x_8583:
        /* <DEDUP_REMOVED lines=12> */
[----:B------:R-:W-:-:S04]  /*1f90*/  LEA R27, P0, R4, R37, 0x1 ;  /* 0x00000025041b7211 */ /* 0x000fc800078008ff */
[----:B------:R-:W-:Y:S02]  /*1fa0*/  IADD3 R5, R5, R55, RZ ;  /* 0x0000003705057210 */ /* 0x000fe40007ffe0ff */
[----:B0-2---:R0:W2:Y:S01]  /*1fb0*/  LDG.E R55, [R72.64] ;  /* 0x0000000648377981 */ /* 0x0050a2000c1e1900 */
[----:B------:R-:W-:Y:S02]  /*1fc0*/  IADD3 R26, P1, R27, R32, RZ ;  /* 0x000000201b1a7210 */ /* 0x000fe40007f3e0ff */
[----:B------:R-:W-:-:S04]  /*1fd0*/  LEA.HI.X R4, R4, R36, R5, 0x1, P0 ;  /* 0x0000002404047211 */ /* 0x000fc800000f0c05 */
[----:B------:R-:W-:-:S06]  /*1fe0*/  IADD3.X R27, R4, R31, RZ, P1, !PT ;  /* 0x0000001f041b7210 */ /* 0x000fcc0000ffe4ff */
[----:B---3--:R-:W3:Y:S01]  /*1ff0*/  LDG.E.64 R26, [R26.64] ;  /* 0x000000061a1a7981 */ /* 0x008ee2000c1e1b00 */
[----:B------:R-:W-:Y:S01]  /*2000*/  MOV R4, R14 ;  /* 0x0000000e00047202 */ /* 0x000fe20000000f00 */
[----:B------:R-:W-:Y:S01]  /*2010*/  IMAD R76, R74, c[0x0][0x1a0], RZ ;  /* 0x000068004a4c7a24 */ /* 0x000fe200078e02ff */
[----:B------:R-:W-:Y:S02]  /*2020*/  MOV R5, R33 ;  /* 0x0000002100057202 */ /* 0x000fe40000000f00 */
[C---:B------:R-:W-:Y:S02]  /*2030*/  ISETP.GT.AND P0, PT, R34.reuse, 0x1, PT ;  /* 0x000000012200780c */ /* 0x040fe40003f04270 */
[----:B------:R-:W-:Y:S01]  /*2040*/  IADD3 R75, R34, -0x1, RZ ;  /* 0xffffffff224b7810 */ /* 0x000fe20007ffe0ff */
[----:B------:R-:W-:Y:S01]  /*2050*/  IMAD.WIDE.U32 R6, R59, c[0x0][0x1a0], R4 ;  /* 0x000068003b067a25 */ /* 0x000fe200078e0004 */
[----:B------:R-:W-:-:S03]  /*2060*/  ISETP.EQ.AND P0, PT, R82, RZ, P0 ;  /* 0x000000ff5200720c */ /* 0x000fc60000702270 */
[----:B------:R-:W-:Y:S01]  /*2070*/  IMAD R5, R59, c[0x0][0x1a4], R76 ;  /* 0x000069003b057a24 */ /* 0x000fe200078e024c */
[----:B------:R-:W-:-:S04]  /*2080*/  LEA R4, P1, R6, c[0x0][0x228], 0x2 ;  /* 0x00008a0006047a11 */ /* 0x000fc800078210ff */
[----:B------:R-:W-:Y:S02]  /*2090*/  IADD3 R5, R7, R5, RZ ;  /* 0x0000000507057210 */ /* 0x000fe40007ffe0ff */
[----:B------:R-:W-:Y:S02]  /*20a0*/  LEA.HI R7, R75, R75, RZ, 0x1 ;  /* 0x0000004b4b077211 */ /* 0x000fe400078f08ff */
[----:B------:R-:W-:Y:S02]  /*20b0*/  LEA.HI.X R5, R6, c[0x0][0x22c], R5, 0x2, P1 ;  /* 0x00008b0006057a11 */ /* 0x000fe400008f1405 */
[----:B------:R-:W-:Y:S02]  /*20c0*/  ISETP.NE.AND P1, PT, R44, RZ, PT ;  /* 0x000000ff2c00720c */ /* 0x000fe40003f25270 */
[----:B------:R-:W-:Y:S01]  /*20d0*/  LOP3.LUT R6, R7, 0xfffffe, RZ, 0xc0, !PT ;  /* 0x00fffffe07067812 */ /* 0x000fe200078ec0ff */
[----:B-1----:R1:W4:Y:S01]  /*20e0*/  LDG.E R76, [R4.64] ;  /* 0x00000006044c7981 */ /* 0x002322000c1e1900 */
[----:B0-----:R-:W-:-:S02]  /*20f0*/  @P0 IADD3 R72, R34, -0x2, RZ ;  /* 0xfffffffe22480810 */ /* 0x001fc40007ffe0ff */
[----:B------:R-:W-:Y:S02]  /*2100*/  IADD3 R6, R75, -R6, RZ ;  /* 0x800000064b067210 */ /* 0x000fe40007ffe0ff */
[----:B------:R-:W-:Y:S01]  /*2110*/  IADD3 R71, R44, 0x200, RZ ;  /* 0x000002002c477810 */ /* 0x000fe20007ffe0ff */
[----:B------:R-:W-:-:S04]  /*2120*/  @P0 IMAD R7, R72, c[0x0][0x16c], R59 ;  /* 0x00005b0048070a24 */ /* 0x000fc800078e023b */
[----:B------:R-:W-:-:S04]  /*2130*/  @!P1 LEA R71, R6, R59, 0x8 ;  /* 0x0000003b06479211 */ /* 0x000fc800078e40ff */
[----:B------:R-:W-:Y:S02]  /*2140*/  SHF.L.U32 R72, R71, 0x2, RZ ;  /* 0x0000000247487819 */ /* 0x000fe400000006ff */
[----:B------:R-:W-:Y:S01]  /*2150*/  ISETP.NE.AND P2, PT, R44, 0x1f, PT ;  /* 0x0000001f2c00780c */ /* 0x000fe20003f45270 */
[----:B------:R-:W-:Y:S01]  /*2160*/  HFMA2.MMA R79, -RZ, RZ, 0, 0 ;  /* 0x00000000ff4f7435 */ /* 0x000fe200000001ff */
[----:B------:R-:W-:Y:S01]  /*2170*/  @P0 IMAD.WIDE R6, R7, 0x8, R2 ;  /* 0x0000000807060825 */ /* 0x000fe200078e0202 */
[----:B------:R-:W-:Y:S01]  /*2180*/  SHF.R.U64 R71, R16, 0x10, R17 ;  /* 0x0000001010477819 */ /* 0x000fe20000001211 */
[----:B------:R-:W-:-:S04]  /*2190*/  HADD2.F32 R73, -RZ, R16.H0_H0 ;  /* 0x20000010ff497230 */ /* 0x000fc80000004100 */
[----:B------:R-:W-:-:S05]  /*21a0*/  HADD2.F32 R71, -RZ, R71.H0_H0 ;  /* 0x20000047ff477230 */ /* 0x000fca0000004100 */
[----:B------:R-:W-:Y:S01]  /*21b0*/  FMUL.FTZ R97, R71, R28 ;  /* 0x0000001c47617220 */ /* 0x000fe20000410000 */
[----:B------:R-:W-:Y:S01]  /*21c0*/  BSSY B0, `(.L_x_8571) ;  /* 0x0000031000007945 */ /* 0x000fe20003800000 */
[----:B--2---:R-:W-:-:S04]  /*21d0*/  FMUL.FTZ R69, R55, 1.4426950216293334961 ;  /* 0x3fb8aa3b37457820 */ /* 0x004fc80000410000 */
[----:B------:R-:W-:-:S06]  /*21e0*/  FMUL.FTZ R77, R69, R30 ;  /* 0x0000001e454d7220 */ /* 0x000fcc0000410000 */
[----:B------:R-:W0:Y:S01]  /*21f0*/  MUFU.EX2 R77, R77 ;  /* 0x0000004d004d7308 */ /* 0x000e220000000800 */
[----:B---3--:R-:W-:Y:S01]  /*2200*/  STS.64 [R41.X8], R26 ;  /* 0x0000001a29007388 */ /* 0x008fe20000008a00 */
[----:B------:R-:W-:-:S06]  /*2210*/  NOP ;  /* 0x0000000000007918 */ /* 0x000fcc0000000000 */
[----:B-1----:R-:W1:Y:S04]  /*2220*/  LDS.64 R4, [R41.X8] ;  /* 0x0000000029047984 */ /* 0x002e680000008a00 */
[----:B0-----:R0:W-:Y:S04]  /*2230*/  STS [R72+0x548], R77 ;  /* 0x0005484d48007388 */ /* 0x0011e80000000800 */
[----:B------:R-:W-:Y:S01]  /*2240*/  BAR.SYNC.DEFER_BLOCKING 0x0 ;  /* 0x0000000000007b1d */ /* 0x000fe20000010000 */
[C---:B------:R-:W-:Y:S02]  /*2250*/  FMUL.FTZ R78, R69.reuse, R28 ;  /* 0x0000001c454e7220 */ /* 0x040fe40000410000 */
[----:B------:R-:W-:-:S04]  /*2260*/  FMUL.FTZ R80, R69, R0 ;  /* 0x0000000045507220 */ /* 0x000fc80000410000 */
[----:B------:R-:W2:Y:S01]  /*2270*/  MUFU.EX2 R78, R78 ;  /* 0x0000004e004e7308 */ /* 0x000ea20000000800 */
[----:B------:R3:W3:Y:S07]  /*2280*/  @P2 LDS R99, [R44.X4+0xd4c] ;  /* 0x000d4c002c632984 */ /* 0x0006ee0000004800 */
[----:B------:R-:W0:Y:S01]  /*2290*/  MUFU.EX2 R80, R80 ;  /* 0x0000005000507308 */ /* 0x000e220000000800 */
[----:B------:R2:W5:Y:S01]  /*22a0*/  @P0 LDG.E R79, [R6.64+0x4] ;  /* 0x00000406064f0981 */ /* 0x000562000c1e1900 */
[----:B-1----:R-:W-:-:S02]  /*22b0*/  HADD2.F32 R83, -RZ, R5.H0_H0 ;  /* 0x20000005ff537230 */ /* 0x002fc40000004100 */
[----:B------:R-:W-:Y:S01]  /*22c0*/  HADD2.F32 R81, -RZ, R5.H1_H1 ;  /* 0x30000005ff517230 */ /* 0x000fe20000004100 */
[----:B--2---:R-:W-:Y:S01]  /*22d0*/  FMUL.FTZ R6, R69, R29 ;  /* 0x0000001d45067220 */ /* 0x004fe20000410000 */
[----:B------:R-:W-:Y:S01]  /*22e0*/  HADD2.F32 R85, -RZ, R4.H1_H1 ;  /* 0x30000004ff557230 */ /* 0x000fe20000004100 */
[----:B----4-:R-:W-:-:S04]  /*22f0*/  FMUL.FTZ R93, R76, R83 ;  /* 0x000000534c5d7220 */ /* 0x010fc80000410000 */
[----:B------:R-:W1:Y:S01]  /*2300*/  MUFU.EX2 R6, R6 ;  /* 0x0000000600067308 */ /* 0x000e620000000800 */
[C---:B------:R-:W-:Y:S01]  /*2310*/  FMUL.FTZ R5, R76.reuse, R81 ;  /* 0x000000514c057220 */ /* 0x040fe20000410000 */
[----:B------:R-:W-:Y:S01]  /*2320*/  HADD2.F32 R87, -RZ, R4.H0_H0 ;  /* 0x20000004ff577230 */ /* 0x000fe20000004100 */
[----:B------:R-:W-:Y:S01]  /*2330*/  SHF.R.U32.HI R4, RZ, 0x10, R17 ;  /* 0x00000010ff047819 */ /* 0x000fe20000011611 */
[----:B0-----:R-:W-:Y:S01]  /*2340*/  HADD2.F32 R72, -RZ, R17.H0_H0 ;  /* 0x20000011ff487230 */ /* 0x001fe20000004100 */
[----:B------:R-:W-:Y:S02]  /*2350*/  FMUL.FTZ R26, R73, R30 ;  /* 0x0000001e491a7220 */ /* 0x000fe40000410000 */
[----:B------:R-:W-:Y:S02]  /*2360*/  FMUL.FTZ R95, R76, R85 ;  /* 0x000000554c5f7220 */ /* 0x000fe40000410000 */
[----:B------:R-:W-:Y:S02]  /*2370*/  FMUL.FTZ R93, R56, R93 ;  /* 0x0000005d385d7220 */ /* 0x000fe40000410000 */
[----:B------:R-:W-:Y:S01]  /*2380*/  FMUL.FTZ R88, R70, R5 ;  /* 0x0000000546587220 */ /* 0x000fe20000410000 */
[----:B------:R-:W-:Y:S01]  /*2390*/  HADD2.F32 R69, -RZ, R4.H0_H0 ;  /* 0x20000004ff457230 */ /* 0x000fe20000004100 */
[----:B------:R-:W-:-:S02]  /*23a0*/  FMUL.FTZ R91, R72, R29 ;  /* 0x0000001d485b7220 */ /* 0x000fc40000410000 */
[----:B------:R-:W-:Y:S02]  /*23b0*/  FMUL.FTZ R27, R77, R78 ;  /* 0x0000004e4d1b7220 */ /* 0x000fe40000410000 */
[----:B------:R-:W-:Y:S02]  /*23c0*/  FFMA.FTZ R4, R78, R26, R97 ;  /* 0x0000001a4e047223 */ /* 0x000fe40000010061 */
[----:B------:R-:W-:Y:S02]  /*23d0*/  FMUL.FTZ R89, R76, R87 ;  /* 0x000000574c597220 */ /* 0x000fe40000410000 */
[----:B------:R-:W-:Y:S02]  /*23e0*/  FMUL.FTZ R95, R54, R95 ;  /* 0x0000005f365f7220 */ /* 0x000fe40000410000 */
[----:B------:R-:W-:Y:S02]  /*23f0*/  FFMA.FTZ R5, R80, R88, R93 ;  /* 0x0000005850057223 */ /* 0x000fe4000001005d */
[----:B------:R-:W-:-:S02]  /*2400*/  FMUL.FTZ R7, R69, R0 ;  /* 0x0000000045077220 */ /* 0x000fc40000410000 */
[C---:B-1----:R-:W-:Y:S02]  /*2410*/  FMUL.FTZ R27, R6.reuse, R27 ;  /* 0x0000001b061b7220 */ /* 0x042fe40000410000 */
[----:B------:R-:W-:Y:S02]  /*2420*/  FFMA.FTZ R90, R6, R4, R91 ;  /* 0x00000004065a7223 */ /* 0x000fe4000001005b */
[----:B------:R-:W-:Y:S02]  /*2430*/  FMUL.FTZ R89, R58, R89 ;  /* 0x000000593a597220 */ /* 0x000fe40000410000 */
        /* <DEDUP_REMOVED lines=9> */
.L_x_8572:
[----:B---3--:R-:W-:Y:S05]  /*24d0*/  BSYNC B0 ;  /* 0x0000000000007941 */ /* 0x008fea0003800000 */
.L_x_8571:
[C---:B-1----:R-:W-:Y:S01]  /*24e0*/  FMUL.FTZ R5, R80.reuse, R99 ;  /* 0x0000006350057220 */ /* 0x042fe20000410000 */
        /* <DEDUP_REMOVED lines=8> */
[----:B------:R-:W1:Y:S01]  /*2570*/  SHFL.UP PT, R5, R90, 0x1, RZ ;  /* 0x042000005a057989 */ /* 0x000e6200000e00ff */
[----:B------:R-:W-:Y:S01]  /*2580*/  FMUL.FTZ R103, R78, R27 ;  /* 0x0000001b4e677220 */ /* 0x000fe20000410000 */
[----:B------:R-:W-:Y:S02]  /*2590*/  BSSY B0, `(.L_x_8573) ;  /* 0x000007a000007945 */ /* 0x000fe40003800000 */
[----:B0-----:R-:W0:Y:S04]  /*25a0*/  SHFL.UP PT, R4, R101, 0x1, RZ ;  /* 0x0420000065047989 */ /* 0x001e2800000e00ff */
        /* <DEDUP_REMOVED lines=48> */
[----:B-----5:R0:W-:Y:S01]  /*28b0*/  SHFL.IDX PT, R27, R79, RZ, 0x1f ;  /* 0x00001fff4f1b7589 */ /* 0x0201e200000e0000 */
[----:B-1----:R-:W-:Y:S01]  /*28c0*/  @P0 FMUL.FTZ R101, R101, R94 ;  /* 0x0000005e65650220 */ /* 0x002fe20000410000 */
[----:B------:R-:W-:Y:S02]  /*28d0*/  ISETP.NE.AND P0, PT, R44, RZ, PT ;  /* 0x000000ff2c00720c */ /* 0x000fe40003f05270 */
[----:B------:R-:W-:Y:S01]  /*28e0*/  SHFL.UP PT, R90, R90, 0x1, RZ ;  /* 0x042000005a5a7989 */ /* 0x000fe200000e00ff */
[----:B--2---:R-:W-:-:S03]  /*28f0*/  @!P3 FFMA.FTZ R96, R103, R100, R96 ;  /* 0x000000646760b223 */ /* 0x004fc60000010060 */
[----:B------:R-:W1:Y:S01]  /*2900*/  SHFL.UP PT, R101, R101, 0x1, RZ ;  /* 0x0420000065657989 */ /* 0x000e6200000e00ff */
[----:B0-----:R-:W-:Y:S01]  /*2910*/  IADD3 R79, -R75, c[0x0][0x168], RZ ;  /* 0x00005a004b4f7a10 */ /* 0x001fe20007ffe1ff */
[----:B---3--:R-:W-:Y:S02]  /*2920*/  @!P3 FMUL.FTZ R103, R103, R98 ;  /* 0x000000626767b220 */ /* 0x008fe40000410000 */
[----:B------:R-:W-:Y:S01]  /*2930*/  SHFL.IDX PT, R100, R5, RZ, 0x1f ;  /* 0x00001fff05647589 */ /* 0x000fe200000e0000 */
[C---:B------:R-:W-:Y:S02]  /*2940*/  ISETP.GE.AND P3, PT, R79.reuse, 0x41, PT ;  /* 0x000000414f00780c */ /* 0x040fe40003f66270 */
[----:B------:R-:W-:Y:S01]  /*2950*/  ISETP.GE.AND P4, PT, R79, 0x61, PT ;  /* 0x000000614f00780c */ /* 0x000fe20003f86270 */
[----:B------:R-:W-:Y:S04]  /*2960*/  SHFL.DOWN PT, R104, R96, 0x1, 0x1f ;  /* 0x08201f0060687f89 */ /* 0x000fe800000e0000 */
[----:B------:R-:W0:Y:S04]  /*2970*/  SHFL.DOWN PT, R105, R103, 0x1, 0x1f ;  /* 0x08201f0067697f89 */ /* 0x000e2800000e0000 */
[----:B------:R-:W-:Y:S04]  /*2980*/  SHFL.IDX PT, R98, R96, RZ, 0x1f ;  /* 0x00001fff60627589 */ /* 0x000fe800000e0000 */
[----:B------:R-:W2:Y:S01]  /*2990*/  SHFL.IDX PT, R94, R103, RZ, 0x1f ;  /* 0x00001fff675e7589 */ /* 0x000ea200000e0000 */
[----:B-1----:R-:W-:Y:S01]  /*29a0*/  @P1 FFMA.FTZ R27, R101, R27, R90 ;  /* 0x0000001b651b1223 */ /* 0x002fe2000001005a */
[----:B------:R-:W-:-:S03]  /*29b0*/  ISETP.GE.AND P1, PT, R79, 0x1, PT ;  /* 0x000000014f00780c */ /* 0x000fc60003f26270 */
[----:B------:R-:W-:-:S04]  /*29c0*/  FFMA.FTZ R102, R77, R27, R26 ;  /* 0x0000001b4d667223 */ /* 0x000fc8000001001a */
[-C--:B------:R-:W-:Y:S02]  /*29d0*/  FMUL.FTZ R87, R87, R102.reuse ;  /* 0x0000006657577220 */ /* 0x080fe40000410000 */
[----:B------:R-:W-:Y:S02]  /*29e0*/  FFMA.FTZ R97, R78, R102, R97 ;  /* 0x000000664e617223 */ /* 0x000fe40000010061 */
[----:B0-----:R-:W-:Y:S01]  /*29f0*/  @P2 FFMA.FTZ R100, R105, R100, R104 ;  /* 0x0000006469642223 */ /* 0x001fe20000010068 */
[----:B------:R-:W-:Y:S01]  /*2a00*/  ISETP.GE.AND P2, PT, R79, 0x21, PT ;  /* 0x000000214f00780c */ /* 0x000fe20003f46270 */
[----:B------:R-:W-:Y:S02]  /*2a10*/  FFMA.FTZ R87, R58, R87, RZ ;  /* 0x000000573a577223 */ /* 0x000fe400000100ff */
[----:B------:R-:W-:Y:S02]  /*2a20*/  FFMA.FTZ R88, R100, R99, R88 ;  /* 0x0000006364587223 */ /* 0x000fe40000010058 */
[----:B------:R-:W-:-:S02]  /*2a30*/  FMUL.FTZ R85, R85, R97 ;  /* 0x0000006155557220 */ /* 0x000fc40000410000 */
[----:B------:R-:W-:Y:S02]  /*2a40*/  FFMA.FTZ R90, R80, R88, R93 ;  /* 0x00000058505a7223 */ /* 0x000fe4000001005d */
[----:B------:R-:W-:Y:S02]  /*2a50*/  FFMA.FTZ R91, R6, R97, R91 ;  /* 0x00000061065b7223 */ /* 0x000fe4000001005b */
[C---:B--2---:R-:W-:Y:S02]  /*2a60*/  FFMA.FTZ R27, R94.reuse, R5, R98 ;  /* 0x000000055e1b7223 */ /* 0x044fe40000010062 */
[----:B------:R-:W-:Y:S02]  /*2a70*/  FMUL.FTZ R26, R94, R4 ;  /* 0x000000045e1a7220 */ /* 0x000fe40000410000 */
[----:B------:R-:W-:Y:S02]  /*2a80*/  FFMA.FTZ R94, R6, R90, R95 ;  /* 0x0000005a065e7223 */ /* 0x000fe4000001005f */
[----:B------:R-:W-:Y:S01]  /*2a90*/  FFMA.FTZ R85, R54, R85, R87 ;  /* 0x0000005536557223 */ /* 0x000fe20000010057 */
[----:B------:R0:W-:Y:S01]  /*2aa0*/  @!P0 STS.64 [R92+0xdc8], R26 ;  /* 0x000dc81a5c008388 */ /* 0x0001e20000000a00 */
[----:B------:R-:W-:-:S02]  /*2ab0*/  FFMA.FTZ R87, R80, R91, R7 ;  /* 0x0000005b50577223 */ /* 0x000fc40000010007 */
[C---:B------:R-:W-:Y:S02]  /*2ac0*/  FMUL.FTZ R75, R76.reuse, R91 ;  /* 0x0000005b4c4b7220 */ /* 0x040fe40000410000 */
[----:B------:R-:W-:Y:S02]  /*2ad0*/  FMUL.FTZ R5, R76, R102 ;  /* 0x000000664c057220 */ /* 0x000fe40000410000 */
[----:B------:R-:W-:Y:S01]  /*2ae0*/  FFMA.FTZ R78, R78, R94, R89 ;  /* 0x0000005e4e4e7223 */ /* 0x000fe20000010059 */
[----:B------:R-:W-:Y:S01]  /*2af0*/  SHF.L.U64.HI R89, R60, 0x2, R57 ;  /* 0x000000023c597819 */ /* 0x000fe20000010239 */
[C---:B------:R-:W-:Y:S02]  /*2b00*/  FMUL.FTZ R7, R76.reuse, R97 ;  /* 0x000000614c077220 */ /* 0x040fe40000410000 */
[----:B------:R-:W-:Y:S02]  /*2b10*/  FMUL.FTZ R77, R76, R87 ;  /* 0x000000574c4d7220 */ /* 0x000fe40000410000 */
[----:B------:R-:W-:-:S02]  /*2b20*/  FMUL.FTZ R83, R83, R91 ;  /* 0x0000005b53537220 */ /* 0x000fc40000410000 */
[----:B------:R-:W-:Y:S02]  /*2b30*/  FMUL.FTZ R6, R56, R75 ;  /* 0x0000004b38067220 */ /* 0x000fe40000410000 */
[----:B------:R-:W-:Y:S02]  /*2b40*/  FMUL.FTZ R4, R58, R5 ;  /* 0x000000053a047220 */ /* 0x000fe40000410000 */
[-C--:B------:R-:W-:Y:S02]  /*2b50*/  FFMA.FTZ R75, R73, -R30.reuse, R102 ;  /* 0x8000001e494b7223 */ /* 0x080fe40000010066 */
[----:B------:R-:W-:Y:S02]  /*2b60*/  FMUL.FTZ R80, R78, R30 ;  /* 0x0000001e4e507220 */ /* 0x000fe40000410000 */
[----:B------:R-:W-:Y:S02]  /*2b70*/  FMUL.FTZ R5, R54, R7 ;  /* 0x0000000736057220 */ /* 0x000fe40000410000 */
[----:B------:R-:W-:-:S02]  /*2b80*/  FMUL.FTZ R7, R70, R77 ;  /* 0x0000004d46077220 */ /* 0x000fc40000410000 */
[----:B------:R-:W-:Y:S02]  /*2b90*/  FFMA.FTZ R83, R56, R83, R85 ;  /* 0x0000005338537223 */ /* 0x000fe40000010055 */
[----:B------:R-:W-:Y:S01]  /*2ba0*/  FMUL.FTZ R81, R81, R87 ;  /* 0x0000005751517220 */ /* 0x000fe20000410000 */
[----:B------:R1:W-:Y:S01]  /*2bb0*/  STS.128 [R44.X16+0x110], R4 ;  /* 0x000110042c007388 */ /* 0x0003e2000000cc00 */
[-C--:B------:R-:W-:Y:S02]  /*2bc0*/  FFMA.FTZ R76, R71, -R28.reuse, R97 ;  /* 0x8000001c474c7223 */ /* 0x080fe40000010061 */
[----:B------:R-:W-:Y:S02]  /*2bd0*/  FMUL.FTZ R79, R94, R28 ;  /* 0x0000001c5e4f7220 */ /* 0x000fe40000410000 */
[----:B------:R-:W-:Y:S02]  /*2be0*/  FFMA.FTZ R85, R80, R75, RZ ;  /* 0x0000004b50557223 */ /* 0x000fe400000100ff */
[----:B------:R-:W-:-:S02]  /*2bf0*/  FFMA.FTZ R77, R70, R81, R83 ;  /* 0x00000051464d7223 */ /* 0x000fc40000010053 */
[-C--:B------:R-:W-:Y:S02]  /*2c00*/  FMUL.FTZ R81, R88, R0.reuse ;  /* 0x0000000058517220 */ /* 0x080fe40000410000 */
[-C--:B0-----:R-:W-:Y:S01]  /*2c10*/  FFMA.FTZ R27, R72, -R29.reuse, R91 ;  /* 0x8000001d481b7223 */ /* 0x081fe2000001005b */
[----:B------:R-:W-:Y:S01]  /*2c20*/  SHF.L.U32 R91, R60, 0x2, RZ ;  /* 0x000000023c5b7819 */ /* 0x000fe200000006ff */
[----:B------:R-:W-:Y:S02]  /*2c30*/  FMUL.FTZ R83, R90, R29 ;  /* 0x0000001d5a537220 */ /* 0x000fe40000410000 */
[----:B------:R-:W-:Y:S02]  /*2c40*/  FFMA.FTZ R26, R69, -R0, R87 ;  /* 0x80000000451a7223 */ /* 0x000fe40000010057 */
[----:B-1----:R-:W-:Y:S02]  /*2c50*/  FFMA.FTZ R4, R79, R76, R85 ;  /* 0x0000004c4f047223 */ /* 0x002fe40000010055 */
[----:B------:R-:W-:-:S02]  /*2c60*/  IMAD R87, R89, c[0x0][0x2d0], RZ ;  /* 0x0000b40059577a24 */ /* 0x000fc400078e02ff */
        /* <DEDUP_REMOVED lines=12> */
.L_x_8574:
[----:B------:R-:W-:Y:S05]  /*2d30*/  BSYNC B0 ;  /* 0x0000000000007941 */ /* 0x000fea0003800000 */
.L_x_8573:
        /* <DEDUP_REMOVED lines=8> */
.L_x_8576:
[----:B------:R-:W-:Y:S05]  /*2dc0*/  BSYNC B0 ;  /* 0x0000000000007941 */ /* 0x000fea0003800000 */
.L_x_8575:
[----:B------:R2:W3:Y:S01]  /*2dd0*/  LDS R85, [R44.X4+0x210] ;  /* 0x000210002c557984 */ /* 0x0004e20000004800 */
[----:B------:R-:W-:Y:S01]  /*2de0*/  BSSY B0, `(.L_x_8577) ;  /* 0x0000006000007945 */ /* 0x000fe20003800000 */
[----:B-1----:R-:W-:Y:S01]  /*2df0*/  IMAD.WIDE.U32 R4, R91, c[0x0][0x2d0], R24 ;  /* 0x0000b4005b047a25 */ /* 0x002fe200078e0018 */
[----:B------:R-:W-:Y:S05]  /*2e00*/  @!P3 BRA `(.L_x_8578) ;  /* 0x000000300000b947 */ /* 0x000fea0003800000 */
[----:B------:R-:W-:-:S05]  /*2e10*/  IMAD.WIDE.U32 R6, R91, c[0x0][0x2d0], R22 ;  /* 0x0000b4005b067a25 */ /* 0x000fca00078e0016 */
[----:B------:R-:W-:-:S05]  /*2e20*/  IADD3 R7, R87, R7, RZ ;  /* 0x0000000757077210 */ /* 0x000fca0007ffe0ff */
[----:B---3--:R1:W-:Y:S02]  /*2e30*/  RED.E.ADD.F32.FTZ.RN.STRONG.GPU [R6.64], R85 ;  /* 0x000000550600798e */ /* 0x0083e4000c10e786 */
.L_x_8578:
[----:B------:R-:W-:Y:S05]  /*2e40*/  BSYNC B0 ;  /* 0x0000000000007941 */ /* 0x000fea0003800000 */
.L_x_8577:
[----:B-1----:R1:W4:Y:S01]  /*2e50*/  LDS R7, [R44.X4+0x290] ;  /* 0x000290002c077984 */ /* 0x0023220000004800 */
[----:B------:R-:W-:Y:S01]  /*2e60*/  BSSY B0, `(.L_x_8579) ;  /* 0x0000004000007945 */ /* 0x000fe20003800000 */
[----:B------:R-:W-:Y:S05]  /*2e70*/  @!P4 BRA `(.L_x_8580) ;  /* 0x000000200000c947 */ /* 0x000fea0003800000 */
[----:B------:R-:W-:-:S05]  /*2e80*/  IADD3 R5, R87, R5, RZ ;  /* 0x0000000557057210 */ /* 0x000fca0007ffe0ff */
[----:B----4-:R4:W-:Y:S02]  /*2e90*/  RED.E.ADD.F32.FTZ.RN.STRONG.GPU [R4.64], R7 ;  /* 0x000000070400798e */ /* 0x0109e4000c10e786 */
.L_x_8580:
[----:B------:R-:W-:Y:S05]  /*2ea0*/  BSYNC B0 ;  /* 0x0000000000007941 */ /* 0x000fea0003800000 */
.L_x_8579:
[----:B----4-:R-:W4:Y:S01]  /*2eb0*/  SHFL.DOWN PT, R4, R77, 0x1, 0x1f ;  /* 0x08201f004d047f89 */ /* 0x010f2200000e0000 */
[----:B------:R-:W-:Y:S01]  /*2ec0*/  ISETP.GT.AND P1, PT, R41, 0x1e, PT ;  /* 0x0000001e2900780c */ /* 0x000fe20003f24270 */
[----:B------:R-:W-:Y:S01]  /*2ed0*/  FMUL.FTZ R7, R55, R94 ;  /* 0x0000005e37077220 */ /* 0x000fe20000410000 */
[----:B------:R-:W-:Y:S01]  /*2ee0*/  ISETP.NE.AND P2, PT, R41, RZ, PT ;  /* 0x000000ff2900720c */ /* 0x000fe20003f45270 */
[----:B------:R-:W5:Y:S01]  /*2ef0*/  SHFL.DOWN PT, R5, R74, 0x1, 0x1f ;  /* 0x08201f004a057f89 */ /* 0x000f6200000e0000 */
        /* <DEDUP_REMOVED lines=35> */
[C---:B------:R-:W-:Y:S01]  /*3130*/  FMUL.FTZ R77, R55.reuse, R88 ;  /* 0x00000058374d7220 */ /* 0x040fe20000410000 */
[----:B------:R-:W-:Y:S01]  /*3140*/  MOV R4, R74 ;  /* 0x0000004a00047202 */ /* 0x000fe20000000f00 */
[----:B------:R-:W-:Y:S02]  /*3150*/  FMUL.FTZ R74, R55, R90 ;  /* 0x0000005a374a7220 */ /* 0x000fe40000410000 */
[----:B------:R-:W-:Y:S02]  /*3160*/  FMUL.FTZ R77, R26, R77 ;  /* 0x0000004d1a4d7220 */ /* 0x000fe40000410000 */
[----:B------:R-:W-:Y:S01]  /*3170*/  FMUL.FTZ R27, R27, R74 ;  /* 0x0000004a1b1b7220 */ /* 0x000fe20000410000 */
[----:B------:R4:W-:Y:S01]  /*3180*/  @!P2 STS.64 [0x318], R4 ;  /* 0x00031804ff00a388 */ /* 0x0009e20000000a00 */
[----:B------:R-:W-:Y:S02]  /*3190*/  FFMA.FTZ R77, R69, R88, R77 ;  /* 0x00000058454d7223 */ /* 0x000fe4000001004d */
[----:B------:R-:W-:-:S02]  /*31a0*/  FFMA.FTZ R72, R72, R90, R27 ;  /* 0x0000005a48487223 */ /* 0x000fc4000001001b */
        /* <DEDUP_REMOVED lines=12> */
.L_x_8582:
[----:B----4-:R-:W-:Y:S05]  /*3270*/  BSYNC B0 ;  /* 0x0000000000007941 */ /* 0x010fea0003800000 */
.L_x_8581:
[----:B------:R-:W-:Y:S02]  /*3280*/  IADD3 R59, R59, 0x1, RZ ;  /* 0x000000013b3b7810 */ /* 0x000fe40007ffe0ff */
[----:B------:R-:W-:Y:S02]  /*3290*/  IADD3 R60, P1, R60, 0x1, RZ ;  /* 0x000000013c3c7810 */ /* 0x000fe40007f3e0ff */
[----:B------:R-:W-:Y:S02]  /*32a0*/  ISETP.GE.AND P0, PT, R59, c[0x0][0x16c], PT ;  /* 0x00005b003b007a0c */ /* 0x000fe40003f06270 */
[----:B------:R-:W-:-:S11]  /*32b0*/  IADD3.X R57, RZ, R57, RZ, P1, !PT ;  /* 0x00000039ff397210 */ /* 0x000fd60000ffe4ff */
[----:B------:R-:W-:Y:S01]  /*32c0*/  @P0 CALL.REL.NOINC `(.L_x_8570) ;  /* 0x0000001000000944 */ /* 0x000fe20003c00000 */
[----:B------:R-:W-:Y:S05]  /*32d0*/  BRA `(.L_x_8583) ;  /* 0xffffebf000007947 */ /* 0x000fea000383ffff */
.L_x_8570:
[----:B------:R-:W-:Y:S01]  /*32e0*/  BAR.SYNC.DEFER_BLOCKING 0x0 ;  /* 0x0000000000007b1d */ /* 0x000fe20000010000 */
[----:B------:R-:W-:Y:S02]  /*32f0*/  SHF.R.S32.HI R5, RZ, 0x1f, R44 ;  /* 0x0000001fff057819 */ /* 0x000fe4000001142c */
[----:B------:R-:W-:-:S04]  /*3300*/  LEA R4, P0, R44, R43, 0x3 ;  /* 0x0000002b2c047211 */ /* 0x000fc800078018ff */
[----:B------:R-:W-:-:S06]  /*3310*/  LEA.HI.X R5, R44, R40, R5, 0x3, P0 ;  /* 0x000000282c057211 */ /* 0x000fcc00000f1c05 */
[----:B------:R-:W4:Y:S01]  /*3320*/  LDG.E.64 R4, [R4.64] ;  /* 0x0000000604047981 */ /* 0x000f22000c1e1b00 */
[----:B------:R-:W-:Y:S01]  /*3330*/  F2FP.PACK_AB R60, R62, R63 ;  /* 0x0000003f3e3c723e */ /* 0x000fe200000000ff */
[----:B------:R-:W-:Y:S01]  /*3340*/  IMAD R24, R86, c[0x0][0x2d8], RZ ;  /* 0x0000b60056187a24 */ /* 0x000fe200078e02ff */
[----:B------:R-:W-:Y:S01]  /*3350*/  F2FP.PACK_AB R61, R61, R64 ;  /* 0x000000403d3d723e */ /* 0x000fe200000000ff */
[----:B------:R-:W-:Y:S01]  /*3360*/  UIADD3 UR4, UR4, -0x80, URZ ;  /* 0xffffff8004047890 */ /* 0x000fe2000fffe03f */
[----:B------:R-:W-:Y:S01]  /*3370*/  IADD3 R26, R34, -0x1, RZ ;  /* 0xffffffff221a7810 */ /* 0x000fe20007ffe0ff */
[----:B------:R-:W-:Y:S02]  /*3380*/  IMAD R23, R49, c[0x0][0x2dc], R24 ;  /* 0x0000b70031177a24 */ /* 0x000fe400078e0218 */
[----:B------:R-:W-:-:S04]  /*3390*/  IMAD R24, R52, c[0x0][0x2e0], RZ ;  /* 0x0000b80034187a24 */ /* 0x000fc800078e02ff */
[----:B------:R-:W-:Y:S01]  /*33a0*/  IMAD R25, R53, c[0x0][0x2e4], R24 ;  /* 0x0000b90035197a24 */ /* 0x000fe200078e0218 */
[----:B----4-:R-:W-:Y:S01]  /*33b0*/  STS.64 [R41.X8], R4 ;  /* 0x0000000429007388 */ /* 0x010fe20000008a00 */
[----:B------:R-:W-:-:S06]  /*33c0*/  NOP ;  /* 0x0000000000007918 */ /* 0x000fcc0000000000 */
[----:B------:R-:W4:Y:S04]  /*33d0*/  LDS.64 R18, [R41.X8] ;  /* 0x0000000029127984 */ /* 0x000f280000008a00 */
[----:B------:R-:W-:Y:S06]  /*33e0*/  BAR.SYNC.DEFER_BLOCKING 0x0 ;  /* 0x0000000000007b1d */ /* 0x000fec0000010000 */
[----:B------:R-:W-:Y:S01]  /*33f0*/  STS.64 [R41.X8], R60 ;  /* 0x0000003c29007388 */ /* 0x000fe20000008a00 */
[----:B----4-:R-:W-:Y:S01]  /*3400*/  HADD2.F32 R17, -RZ, R19.H0_H0 ;  /* 0x20000013ff117230 */ /* 0x010fe20000004100 */
[----:B------:R-:W-:Y:S01]  /*3410*/  SHF.R.U32.HI R0, RZ, 0x10, R19 ;  /* 0x00000010ff007819 */ /* 0x000fe20000011613 */
[----:B------:R-:W-:-:S03]  /*3420*/  HADD2.F32 R7, -RZ, R18.H0_H0 ;  /* 0x20000012ff077230 */ /* 0x000fc60000004100 */
[--C-:B------:R-:W-:Y:S01]  /*3430*/  FADD.FTZ R17, R17, R50.reuse ;  /* 0x0000003211117221 */ /* 0x100fe20000010000 */
[----:B------:R-:W-:Y:S01]  /*3440*/  HADD2.F32 R5, -RZ, R0.H0_H0 ;  /* 0x20000000ff057230 */ /* 0x000fe20000004100 */
[--C-:B------:R-:W-:Y:S01]  /*3450*/  FADD.FTZ R6, R7, R50.reuse ;  /* 0x0000003207067221 */ /* 0x100fe20000010000 */
[----:B------:R-:W-:Y:S02]  /*3460*/  SHF.R.U64 R7, R18, 0x10, R19 ;  /* 0x0000001012077819 */ /* 0x000fe40000001213 */
[----:B------:R-:W-:Y:S01]  /*3470*/  FSETP.GTU.FTZ.AND P2, PT, R17, 20, PT ;  /* 0x41a000001100780b */ /* 0x000fe20003f5c000 */
[----:B------:R-:W-:Y:S01]  /*3480*/  FADD.FTZ R5, R5, R50 ;  /* 0x0000003205057221 */ /* 0x000fe20000010000 */
[----:B------:R-:W-:Y:S01]  /*3490*/  FSETP.GTU.FTZ.AND P0, PT, R6, 20, PT ;  /* 0x41a000000600780b */ /* 0x000fe20003f1c000 */
[----:B------:R-:W-:-:S03]  /*34a0*/  HADD2.F32 R7, -RZ, R7.H0_H0 ;  /* 0x20000007ff077230 */ /* 0x000fc60000004100 */
[----:B------:R-:W-:Y:S02]  /*34b0*/  FSETP.GTU.FTZ.AND P3, PT, R5, 20, PT ;  /* 0x41a000000500780b */ /* 0x000fe40003f7c000 */
[----:B------:R-:W-:-:S05]  /*34c0*/  FADD.FTZ R4, R7, R50 ;  /* 0x0000003207047221 */ /* 0x000fca0000010000 */
[----:B------:R-:W-:Y:S01]  /*34d0*/  @!P2 FMUL.FTZ R7, R17, -1.4426950216293334961 ;  /* 0xbfb8aa3b1107a820 */ /* 0x000fe20000410000 */
[----:B------:R-:W-:Y:S01]  /*34e0*/  FSETP.GTU.FTZ.AND P1, PT, R4, 20, PT ;  /* 0x41a000000400780b */ /* 0x000fe20003f3c000 */
[----:B------:R-:W-:-:S04]  /*34f0*/  @!P0 FMUL.FTZ R0, R6, -1.4426950216293334961 ;  /* 0xbfb8aa3b06008820 */ /* 0x000fc80000410000 */
[----:B------:R-:W4:Y:S01]  /*3500*/  @!P2 MUFU.EX2 R7, R7 ;  /* 0x000000070007a308 */ /* 0x000f220000000800 */
[----:B------:R-:W-:-:S07]  /*3510*/  @!P3 FMUL.FTZ R16, R5, -1.4426950216293334961 ;  /* 0xbfb8aa3b0510b820 */ /* 0x000fce0000410000 */
[----:B------:R-:W5:Y:S01]  /*3520*/  @!P0 MUFU.EX2 R0, R0 ;  /* 0x0000000000008308 */ /* 0x000f620000000800 */
[----:B------:R-:W-:Y:S01]  /*3530*/  @!P1 FMUL.FTZ R6, R4, -1.4426950216293334961 ;  /* 0xbfb8aa3b04069820 */ /* 0x000fe20000410000 */
[----:B------:R-:W-:-:S04]  /*3540*/  SHF.L.U32 R4, R26, 0x7, RZ ;  /* 0x000000071a047819 */ /* 0x000fc800000006ff */
[----:B------:R-:W-:Y:S02]  /*3550*/  SHF.R.S32.HI R5, RZ, 0x1f, R4 ;  /* 0x0000001fff057819 */ /* 0x000fe40000011404 */
[----:B------:R0:W1:Y:S01]  /*3560*/  @!P1 MUFU.EX2 R18, R6 ;  /* 0x0000000600129308 */ /* 0x0000620000000800 */
[----:B----4-:R-:W-:Y:S01]  /*3570*/  @!P2 FADD.FTZ R19, R7, 1 ;  /* 0x3f8000000713a421 */ /* 0x010fe20000010000 */
[----:B------:R-:W-:-:S06]  /*3580*/  NOP ;  /* 0x0000000000007918 */ /* 0x000fcc0000000000 */
[----:B-----5:R-:W-:Y:S01]  /*3590*/  @!P0 FADD.FTZ R0, R0, 1 ;  /* 0x3f80000000008421 */ /* 0x020fe20000010000 */
[----:B0-----:R-:W0:Y:S01]  /*35a0*/  LDS.64 R6, [R41.X8] ;  /* 0x0000000029067984 */ /* 0x001e220000008a00 */
[----:B------:R4:W5:Y:S01]  /*35b0*/  @!P3 MUFU.EX2 R20, R16 ;  /* 0x000000100014b308 */ /* 0x0009620000000800 */
[----:B-1----:R-:W-:-:S07]  /*35c0*/  @!P1 FADD.FTZ R18, R18, 1 ;  /* 0x3f80000012129421 */ /* 0x002fce0000010000 */
[----:B------:R-:W1:Y:S01]  /*35d0*/  @!P0 MUFU.RCP R0, R0 ;  /* 0x0000000000008308 */ /* 0x000e620000001000 */
[----:B----4-:R-:W-:-:S04]  /*35e0*/  IMAD.WIDE.U32 R16, R49, c[0x0][0x2d8], R4 ;  /* 0x0000b60031107a25 */ /* 0x010fc800078e0004 */
[----:B------:R-:W-:Y:S01]  /*35f0*/  IMAD.WIDE.U32 R4, R49, c[0x0][0x2f8], R4 ;  /* 0x0000be0031047a25 */ /* 0x000fe200078e0004 */
[----:B------:R-:W-:Y:S02]  /*3600*/  IADD3 R17, R17, R23, RZ ;  /* 0x0000001711117210 */ /* 0x000fe40007ffe0ff */
[----:B------:R4:W2:Y:S01]  /*3610*/  @!P2 MUFU.RCP R22, R19 ;  /* 0x000000130016a308 */ /* 0x0008a20000001000 */
[----:B-----5:R-:W-:Y:S02]  /*3620*/  @!P3 FADD.FTZ R20, R20, 1 ;  /* 0x3f8000001414b421 */ /* 0x020fe40000010000 */
[----:B------:R-:W-:-:S05]  /*3630*/  IMAD.WIDE.U32 R16, R53, c[0x0][0x2e0], R16 ;  /* 0x0000b80035107a25 */ /* 0x000fca00078e0010 */
[----:B------:R-:W-:Y:S01]  /*3640*/  IADD3 R17, R17, R25, RZ ;  /* 0x0000001911117210 */ /* 0x000fe20007ffe0ff */
[----:B------:R5:W3:Y:S01]  /*3650*/  @!P1 MUFU.RCP R21, R18 ;  /* 0x0000001200159308 */ /* 0x000ae20000001000 */
[----:B----4-:R-:W-:Y:S01]  /*3660*/  LEA R19, P4, R16, c[0x0][0x330], 0x1 ;  /* 0x0000cc0010137a11 */ /* 0x010fe200078808ff */
[----:B-1----:R-:W-:Y:S02]  /*3670*/  @!P0 FMUL.FTZ R65, R65, R0 ;  /* 0x0000000041418220 */ /* 0x002fe40000410000 */
[----:B------:R-:W-:Y:S01]  /*3680*/  IMAD R0, R86, c[0x0][0x2f8], RZ ;  /* 0x0000be0056007a24 */ /* 0x000fe200078e02ff */
[----:B------:R-:W-:Y:S01]  /*3690*/  LEA.HI.X R16, R16, c[0x0][0x334], R17, 0x1, P4 ;  /* 0x0000cd0010107a11 */ /* 0x000fe200020f0c11 */
[----:B--2---:R-:W-:Y:S02]  /*36a0*/  @!P2 FMUL.FTZ R67, R67, R22 ;  /* 0x000000164343a220 */ /* 0x004fe40000410000 */
[----:B------:R1:W2:Y:S01]  /*36b0*/  @!P3 MUFU.RCP R23, R20 ;  /* 0x000000140017b308 */ /* 0x0002a20000001000 */
[----:B-----5:R-:W-:-:S02]  /*36c0*/  IADD3 R18, P0, R19, R32, RZ ;  /* 0x0000002013127210 */ /* 0x020fc40007f1e0ff */
[----:B------:R-:W-:Y:S02]  /*36d0*/  ISETP.GT.AND P4, PT, R34, 0x1, PT ;  /* 0x000000012200780c */ /* 0x000fe40003f84270 */
[----:B------:R-:W-:Y:S02]  /*36e0*/  IADD3.X R19, R16, R31, RZ, P0, !PT ;  /* 0x0000001f10137210 */ /* 0x000fe400007fe4ff */
[----:B------:R-:W-:Y:S01]  /*36f0*/  IADD3 R45, P2, R45, -0x100, RZ ;  /* 0xffffff002d2d7810 */ /* 0x000fe20007f5e0ff */
[----:B---3--:R-:W-:Y:S01]  /*3700*/  @!P1 FMUL.FTZ R66, R66, R21 ;  /* 0x0000001542429220 */ /* 0x008fe20000410000 */
[----:B------:R-:W-:Y:S01]  /*3710*/  IADD3 R37, P1, R37, -0x100, RZ ;  /* 0xffffff0025257810 */ /* 0x000fe20007f3e0ff */
[----:B0-----:R0:W-:Y:S01]  /*3720*/  STG.E.64 [R18.64], R6 ;  /* 0x0000000612007986 */ /* 0x0011e2000c101b06 */
[----:B------:R-:W-:Y:S02]  /*3730*/  MOV R34, R26 ;  /* 0x0000001a00227202 */ /* 0x000fe40000000f00 */
[----:B-1----:R-:W-:Y:S01]  /*3740*/  F2FP.PACK_AB R20, R66, R65 ;  /* 0x000000414214723e */ /* 0x002fe200000000ff */
[----:B------:R-:W-:Y:S01]  /*3750*/  FADD.FTZ R65, R65, R46 ;  /* 0x0000002e41417221 */ /* 0x000fe20000010000 */
[----:B------:R-:W-:Y:S01]  /*3760*/  IADD3.X R36, R36, -0x1, RZ, P1, !PT ;  /* 0xffffffff24247810 */ /* 0x000fe20000ffe4ff */
[----:B--2---:R-:W-:Y:S01]  /*3770*/  @!P3 FMUL.FTZ R68, R68, R23 ;  /* 0x000000174444b220 */ /* 0x004fe20000410000 */
[----:B------:R-:W-:Y:S01]  /*3780*/  BAR.SYNC.DEFER_BLOCKING 0x0 ;  /* 0x0000000000007b1d */ /* 0x000fe20000010000 */
[----:B------:R-:W-:Y:S01]  /*3790*/  IMAD R23, R49, c[0x0][0x2fc], R0 ;  /* 0x0000bf0031177a24 */ /* 0x000fe200078e0200 */
[----:B------:R-:W-:Y:S01]  /*37a0*/  IADD3 R39, P3, R39, -0x100, RZ ;  /* 0xffffff0027277810 */ /* 0x000fe20007f7e0ff */
[----:B------:R-:W-:Y:S01]  /*37b0*/  IMAD R0, R52, c[0x0][0x300], RZ ;  /* 0x0000c00034007a24 */ /* 0x000fe200078e02ff */
[----:B------:R-:W-:Y:S01]  /*37c0*/  F2FP.PACK_AB R21, R68, R67 ;  /* 0x000000434415723e */ /* 0x000fe200000000ff */
[----:B------:R-:W-:Y:S01]  /*37d0*/  FADD.FTZ R66, R65, R66 ;  /* 0x0000004241427221 */ /* 0x000fe20000010000 */
[----:B------:R-:W-:Y:S01]  /*37e0*/  IADD3 R5, R5, R23, RZ ;  /* 0x0000001705057210 */ /* 0x000fe20007ffe0ff */
[C---:B------:R-:W-:Y:S01]  /*37f0*/  IMAD R23, R53.reuse, c[0x0][0x304], R0 ;  /* 0x0000c10035177a24 */ /* 0x040fe200078e0200 */
[----:B------:R-:W-:Y:S01]  /*3800*/  IADD3.X R42, R42, -0x1, RZ, P2, !PT ;  /* 0xffffffff2a2a7810 */ /* 0x000fe200017fe4ff */
[----:B------:R-:W-:Y:S01]  /*3810*/  FADD.FTZ R67, R66, R67 ;  /* 0x0000004342437221 */ /* 0x000fe20000010000 */
[----:B------:R-:W-:Y:S01]  /*3820*/  IADD3.X R38, R38, -0x1, RZ, P3, !PT ;  /* 0xffffffff26267810 */ /* 0x000fe20001ffe4ff */
[----:B------:R-:W-:-:S04]  /*3830*/  IMAD.WIDE.U32 R4, R53, c[0x0][0x300], R4 ;  /* 0x0000c00035047a25 */ /* 0x000fc800078e0004 */
[----:B------:R-:W-:Y:S01]  /*3840*/  FADD.FTZ R46, R67, R68 ;  /* 0x00000044432e7221 */ /* 0x000fe20000010000 */
[----:B0-----:R-:W-:Y:S02]  /*3850*/  IADD3 R7, R5, R23, RZ ;  /* 0x0000001705077210 */ /* 0x001fe40007ffe0ff */
        /* <DEDUP_REMOVED lines=12> */
.L_x_8560:
        /* <DEDUP_REMOVED lines=24> */
.L_x_8586:
[----:B0-----:R-:W-:Y:S05]  /*3aa0*/  BSYNC B0 ;  /* 0x0000000000007941 */ /* 0x001fea0003800000 */
.L_x_8585:
        /* <DEDUP_REMOVED lines=23> */
.L_x_8588:
[----:B------:R-:W1:Y:S02]  /*3c20*/  S2R R15, SR_TID.X ;  /* 0x00000000000f7919 */ /* 0x000e640000002100 */
.L_x_8589:
[----:B0-----:R-:W-:Y:S05]  /*3c30*/  BSYNC B0 ;  /* 0x0000000000007941 */ /* 0x001fea0003800000 */
.L_x_8587:
        /* <DEDUP_REMOVED lines=10> */
.L_x_8590:
        /* <DEDUP_REMOVED lines=26> */
.L_x_8591:
        /* <DEDUP_REMOVED lines=16> */
.L_x_9155:


//--------------------- .text._Z25selective_scan_bwd_kernelI32Selective_Scan_bwd_kernel_traitsILi32ELi4ELb1ELb1ELb0ELb0ELb0EN3c104HalfEfEEv12SSMParamsBwd --------------------------
	.section	.text._Z25selective_scan_bwd_kernelI32Selective_Scan_bwd_kernel_traitsILi32ELi4ELb1ELb1ELb0ELb0ELb0EN3c104HalfEfEEv12SSMParamsBwd,"ax",@progbits
	.sectioninfo	@"SHI_REGISTERS=110"
	.align	128
        .global         _Z25selective_scan_bwd_kernelI32Selective_Scan_bwd_kernel_traitsILi32ELi4ELb1ELb1ELb0ELb0ELb0EN3c104HalfEfEEv12SSMParamsBwd
        .type           _Z25selective_scan_bwd_kernelI32Selective_Scan_bwd_kernel_traitsILi32ELi4ELb1ELb1ELb0ELb0ELb0EN3c104HalfEfEEv12SSMParamsBwd,@function
        .size           _Z25selective_scan_bwd_kernelI32Selective_Scan_bwd_kernel_traitsILi32ELi4ELb1ELb1ELb0ELb0ELb0EN3c104HalfEfEEv12SSMParamsBwd,(.L_x_9156 - _Z25selective_scan_bwd_kernelI32Selective_Scan_bwd_kernel_traitsILi32ELi4ELb1ELb1ELb0ELb0ELb0EN3c104HalfEfEEv12SSMParamsBwd)
        .other          _Z25selective_scan_bwd_kernelI32Selective_Scan_bwd_kernel_traitsILi32ELi4ELb1ELb1ELb0ELb0ELb0EN3c104HalfEfEEv12SSMParamsBwd,@"STO_CUDA_ENTRY STV_DEFAULT"
_Z25selective_scan_bwd_kernelI32Selective_Scan_bwd_kernel_traitsILi32ELi4ELb1ELb1ELb0ELb0ELb0EN3c104HalfEfEEv12SSMParamsBwd:
.text._Z25selective_scan_bwd_kernelI32Selective_Scan_bwd_kernel_traitsILi32ELi4ELb1ELb1ELb0ELb0ELb0EN3c104HalfEfEEv12SSMParamsBwd:
        /* <DEDUP_REMOVED lines=67> */
[----:B------:R-:W-:-:S02]  /*0430*/  IMAD R0, R61, c[0x0][0x1dc], R0 ;  /* 0x000077003d007a24 */ /* 0x000fc400078e0200 */
[----:B------:R-:W-:-:S03]  /*0440*/  IMAD.IADD R9, R9, 0x1, R15 ;  /* 0x0000000109097824 */ /* 0x000fc600078e020f */
        /* <DEDUP_REMOVED lines=64> */
[----:B------:R-:W-:Y:S01]  /*0850*/  IADD3 R41, R19, R41, RZ ;  /* 0x0000002913297210 */ /* 0x000fe20007ffe0ff */
[----:B------:R-:W-:Y:S01]  /*0860*/  IMAD.IADD R3, R3, 0x1, R5 ;  /* 0x0000000103037824 */ /* 0x000fe200078e0205 */
[----:B------:R-:W-:-:S03]  /*0870*/  IADD3 R39, R17, R39, RZ ;  /* 0x0000002711277210 */ /* 0x000fc60007ffe0ff */
[----:B------:R-:W-:-:S05]  /*0880*/  IMAD.WIDE.U32 R2, R54, c[0x0][0x2a0], R2 ;  /* 0x0000a80036027a25 */ /* 0x000fca00078e0002 */
[----:B------:R-:W-:Y:S02]  /*0890*/  IADD3 R3, R3, R7, RZ ;  /* 0x0000000703037210 */ /* 0x000fe40007ffe0ff */
[----:B------:R-:W-:-:S04]  /*08a0*/  LEA R12, P0, R2, c[0x0][0x318], 0x2 ;  /* 0x0000c600020c7a11 */ /* 0x000fc800078010ff */
[----:B------:R-:W-:Y:S02]  /*08b0*/  LEA.HI.X R2, R2, c[0x0][0x31c], R3, 0x2, P0 ;  /* 0x0000c70002027a11 */ /* 0x000fe400000f1403 */
[C---:B------:R-:W-:Y:S02]  /*08c0*/  IADD3 R14, P0, R12.reuse, -0x180, RZ ;  /* 0xfffffe800c0e7810 */ /* 0x040fe40007f1e0ff */
[----:B------:R-:W-:Y:S02]  /*08d0*/  IADD3 R12, P1, R12, -0x80, RZ ;  /* 0xffffff800c0c7810 */ /* 0x000fe40007f3e0ff */
[C---:B------:R-:W-:Y:S02]  /*08e0*/  IADD3.X R15, R2.reuse, -0x1, RZ, P0, !PT ;  /* 0xffffffff020f7810 */ /* 0x040fe400007fe4ff */
[----:B-1----:R-:W-:Y:S02]  /*08f0*/  IADD3.X R13, R2, -0x1, RZ, P1, !PT ;  /* 0xffffffff020d7810 */ /* 0x002fe40000ffe4ff */
.L_x_8607:
[----:B------:R-:W-:Y:S01]  /*0900*/  BAR.SYNC.DEFER_BLOCKING 0x0 ;  /* 0x0000000000007b1d */ /* 0x000fe20000010000 */
[C---:B------:R-:W-:Y:S02]  /*0910*/  SHF.L.U32 R9, R53.reuse, 0x3, RZ ;  /* 0x0000000335097819 */ /* 0x040fe400000006ff */
[----:B------:R-:W-:-:S02]  /*0920*/  SHF.L.U64.HI R0, R53, 0x3, R42 ;  /* 0x0000000335007819 */ /* 0x000fc4000001022a */
[----:B---3--:R-:W-:-:S04]  /*0930*/  IADD3 R2, P0, R52, R9, RZ ;  /* 0x0000000934027210 */ /* 0x008fc80007f1e0ff */
[----:B------:R-:W-:-:S06]  /*0940*/  IADD3.X R3, R51, R0, RZ, P0, !PT ;  /* 0x0000000033037210 */ /* 0x000fcc00007fe4ff */
[----:B--2---:R-:W2:Y:S01]  /*0950*/  LDG.E.64 R2, [R2.64] ;  /* 0x0000000602027981 */ /* 0x004ea2000c1e1b00 */
[----:B------:R-:W-:-:S05]  /*0960*/  IADD3 R6, P0, R50, R9, RZ ;  /* 0x0000000932067210 */ /* 0x000fca0007f1e0ff */
[----:B------:R-:W-:Y:S01]  /*0970*/  IMAD.X R7, R49, 0x1, R0, P0 ;  /* 0x0000000131077824 */ /* 0x000fe200000e0600 */
        /* <DEDUP_REMOVED lines=46> */
[----:B------:R-:W-:Y:S01]  /*0c60*/  SHF.R.U64 R65, R4, 0x10, R5 ;  /* 0x0000001004417819 */ /* 0x000fe20000001205 */
[C---:B------:R-:W-:Y:S01]  /*0c70*/  IMAD R7, R56.reuse, c[0x0][0x29c], R7 ;  /* 0x0000a70038077a24 */ /* 0x040fe200078e0207 */
[----:B------:R-:W-:Y:S01]  /*0c80*/  SHF.R.U32.HI R63, RZ, 0x10, R5 ;  /* 0x00000010ff3f7819 */ /* 0x000fe20000011605 */
[----:B------:R-:W-:Y:S01]  /*0c90*/  HADD2.F32 R5, -RZ, R5.H0_H0 ;  /* 0x20000005ff057230 */ /* 0x000fe20000004100 */
[----:B------:R-:W-:Y:S01]  /*0ca0*/  HFMA2.MMA R35, -RZ, RZ, 0, 0 ;  /* 0x00000000ff237435 */ /* 0x000fe200000001ff */
[----:B------:R-:W-:Y:S01]  /*0cb0*/  IMAD.WIDE.U32 R2, R56, c[0x0][0x298], R2 ;  /* 0x0000a60038027a25 */ /* 0x000fe200078e0002 */
[----:B------:R-:W-:Y:S01]  /*0cc0*/  HADD2.F32 R65, -RZ, R65.H0_H0 ;  /* 0x20000041ff417230 */ /* 0x000fe20000004100 */
[----:B------:R-:W-:Y:S01]  /*0cd0*/  HFMA2.MMA R30, -RZ, RZ, 0, 0 ;  /* 0x00000000ff1e7435 */ /* 0x000fe200000001ff */
[----:B------:R-:W-:Y:S01]  /*0ce0*/  HADD2.F32 R63, -RZ, R63.H0_H0 ;  /* 0x2000003fff3f7230 */ /* 0x000fe20000004100 */
[----:B------:R-:W-:Y:S01]  /*0cf0*/  CS2R R68, SRZ ;  /* 0x0000000000447805 */ /* 0x000fe2000001ff00 */
[----:B------:R-:W-:Y:S01]  /*0d00*/  IADD3 R3, R3, R7, RZ ;  /* 0x0000000703037210 */ /* 0x000fe20007ffe0ff */
[----:B------:R-:W-:Y:S01]  /*0d10*/  IMAD R7, R54, c[0x0][0x2a4], R9 ;  /* 0x0000a90036077a24 */ /* 0x000fe200078e0209 */
[----:B------:R-:W-:Y:S01]  /*0d20*/  MOV R67, RZ ;  /* 0x000000ff00437202 */ /* 0x000fe20000000f00 */
[----:B------:R-:W-:Y:S01]  /*0d30*/  CS2R R32, SRZ ;  /* 0x0000000000207805 */ /* 0x000fe2000001ff00 */
[----:B------:R-:W-:-:S02]  /*0d40*/  FADD.FTZ R64, R5, R58 ;  /* 0x0000003a05407221 */ /* 0x000fc40000010000 */
[----:B------:R-:W-:-:S04]  /*0d50*/  IMAD.WIDE.U32 R8, R54, c[0x0][0x2a0], R2 ;  /* 0x0000a80036087a25 */ /* 0x000fc800078e0002 */
[--C-:B------:R-:W-:Y:S01]  /*0d60*/  FADD.FTZ R65, R65, R58.reuse ;  /* 0x0000003a41417221 */ /* 0x100fe20000010000 */
[----:B------:R-:W-:Y:S01]  /*0d70*/  IADD3 R26, R9, R7, RZ ;  /* 0x00000007091a7210 */ /* 0x000fe20007ffe0ff */
[----:B------:R-:W-:Y:S01]  /*0d80*/  IMAD.SHL.U32 R9, R6, 0x80, RZ ;  /* 0x0000008006097824 */ /* 0x000fe200078e00ff */
[C---:B------:R-:W-:Y:S01]  /*0d90*/  LEA R2, P0, R8.reuse, c[0x0][0x318], 0x2 ;  /* 0x0000c60008027a11 */ /* 0x040fe200078010ff */
[----:B------:R-:W-:Y:S01]  /*0da0*/  FADD.FTZ R63, R63, R58 ;  /* 0x0000003a3f3f7221 */ /* 0x000fe20000010000 */
[----:B------:R-:W-:Y:S02]  /*0db0*/  MOV R7, c[0x0][0x174] ;  /* 0x00005d0000077a02 */ /* 0x000fe40000000f00 */
[----:B------:R-:W-:Y:S02]  /*0dc0*/  LEA.HI.X R3, R8, c[0x0][0x31c], R26, 0x2, P0 ;  /* 0x0000c70008037a11 */ /* 0x000fe400000f141a */
[----:B------:R-:W-:Y:S02]  /*0dd0*/  LEA R7, R7, UR4, 0x7 ;  /* 0x0000000407077c11 */ /* 0x000fe4000f8e38ff */
[----:B------:R-:W-:-:S03]  /*0de0*/  IADD3 R8, P0, R9, R8, RZ ;  /* 0x0000000809087210 */ /* 0x000fc60007f1e0ff */
[----:B------:R-:W-:Y:S01]  /*0df0*/  IMAD.WIDE R2, R7, 0x4, R2 ;  /* 0x0000000407027825 */ /* 0x000fe200078e0202 */
[----:B------:R-:W-:Y:S01]  /*0e00*/  HADD2.F32 R7, -RZ, R4.H0_H0 ;  /* 0x20000004ff077230 */ /* 0x000fe20000004100 */
[----:B------:R-:W-:-:S03]  /*0e10*/  LEA.HI.X.SX32 R9, R9, R26, 0x1, P0 ;  /* 0x0000001a09097211 */ /* 0x000fc600000f0eff */
[----:B------:R-:W-:Y:S01]  /*0e20*/  IADD3 R2, P1, R2, -0x100, RZ ;  /* 0xffffff0002027810 */ /* 0x000fe20007f3e0ff */
[----:B------:R-:W-:-:S03]  /*0e30*/  FADD.FTZ R66, R7, R58 ;  /* 0x0000003a07427221 */ /* 0x000fc60000010000 */
[----:B------:R-:W-:Y:S02]  /*0e40*/  IADD3.X R3, R3, -0x1, RZ, P1, !PT ;  /* 0xffffffff03037810 */ /* 0x000fe40000ffe4ff */
.L_x_8606:
[----:B------:R-:W-:Y:S01]  /*0e50*/  SHF.R.S32.HI R80, RZ, 0x1f, R69 ;  /* 0x0000001fff507819 */ /* 0x000fe20000011445 */
[----:B------:R-:W-:Y:S01]  /*0e60*/  IMAD.WIDE.U32 R6, R69, c[0x0][0x1a0], RZ ;  /* 0x0000680045067a25 */ /* 0x000fe200078e00ff */
[----:B------:R-:W-:-:S03]  /*0e70*/  MOV R5, R41 ;  /* 0x0000002900057202 */ /* 0x000fc60000000f00 */
[----:B------:R-:W-:Y:S01]  /*0e80*/  IMAD R4, R80, c[0x0][0x1a0], RZ ;  /* 0x0000680050047a24 */ /* 0x000fe200078e02ff */
[----:B------:R-:W-:Y:S01]  /*0e90*/  LEA R72, P1, R6, R46, 0x1 ;  /* 0x0000002e06487211 */ /* 0x000fe200078208ff */
[----:B------:R-:W-:Y:S02]  /*0ea0*/  IMAD R26, R80, c[0x0][0x188], RZ ;  /* 0x00006200501a7a24 */ /* 0x000fe400078e02ff */
[C---:B------:R-:W-:Y:S01]  /*0eb0*/  IMAD R71, R69.reuse, c[0x0][0x1a4], R4 ;  /* 0x0000690045477a24 */ /* 0x040fe200078e0204 */
[----:B------:R-:W-:Y:S01]  /*0ec0*/  MOV R4, R18 ;  /* 0x0000001200047202 */ /* 0x000fe20000000f00 */
[----:B------:R-:W-:-:S03]  /*0ed0*/  IMAD R27, R69, c[0x0][0x18c], R26 ;  /* 0x00006300451b7a24 */ /* 0x000fc600078e021a */
[----:B------:R-:W-:Y:S01]  /*0ee0*/  IADD3 R7, R7, R71, RZ ;  /* 0x0000004707077210 */ /* 0x000fe20007ffe0ff */
[----:B------:R-:W-:-:S03]  /*0ef0*/  IMAD.WIDE.U32 R4, R69, c[0x0][0x188], R4 ;  /* 0x0000620045047a25 */ /* 0x000fc600078e0004 */
[----:B------:R-:W-:Y:S02]  /*0f00*/  LEA.HI.X R6, R6, R45, R7, 0x1, P1 ;  /* 0x0000002d06067211 */ /* 0x000fe400008f0c07 */
[----:B------:R-:W-:Y:S02]  /*0f10*/  LEA R72, P1, R53, R72, 0x3 ;  /* 0x0000004835487211 */ /* 0x000fe400078218ff */
[----:B------:R-:W-:Y:S02]  /*0f20*/  IADD3 R5, R5, R27, RZ ;  /* 0x0000001b05057210 */ /* 0x000fe40007ffe0ff */
[C---:B------:R-:W-:Y:S02]  /*0f30*/  LEA R26, P0, R4.reuse, c[0x0][0x220], 0x2 ;  /* 0x00008800041a7a11 */ /* 0x040fe400078010ff */
[----:B------:R-:W-:Y:S02]  /*0f40*/  LEA.HI.X R73, R53, R6, R42, 0x3, P1 ;  /* 0x0000000635497211 */ /* 0x000fe400008f1c2a */
[----:B------:R-:W-:-:S03]  /*0f50*/  LEA.HI.X R27, R4, c[0x0][0x224], R5, 0x2, P0 ;  /* 0x00008900041b7a11 */ /* 0x000fc600000f1405 */
[----:B--2---:R-:W2:Y:S04]  /*0f60*/  LDG.E.64 R4, [R72.64] ;  /* 0x0000000648047981 */ /* 0x004ea8000c1e1b00 */
[----:B0-----:R0:W3:Y:S01]  /*0f70*/  LDG.E R62, [R26.64] ;  /* 0x000000061a3e7981 */ /* 0x0010e2000c1e1900 */
[----:B------:R-:W-:Y:S01]  /*0f80*/  MOV R6, R16 ;  /* 0x0000001000067202 */ /* 0x000fe20000000f00 */
[----:B------:R-:W-:Y:S01]  /*0f90*/  IMAD.MOV.U32 R7, RZ, RZ, R39 ;  /* 0x000000ffff077224 */ /* 0x000fe200078e0027 */
[----:B------:R-:W-:Y:S01]  /*0fa0*/  IADD3 R78, R43, -0x1, RZ ;  /* 0xffffffff2b4e7810 */ /* 0x000fe20007ffe0ff */
[----:B------:R-:W-:Y:S02]  /*0fb0*/  IMAD R74, R80, c[0x0][0x1c0], RZ ;  /* 0x00007000504a7a24 */ /* 0x000fe400078e02ff */
[----:B------:R-:W-:-:S04]  /*0fc0*/  IMAD.WIDE.U32 R70, R69, c[0x0][0x1c0], R6 ;  /* 0x0000700045467a25 */ /* 0x000fc800078e0006 */
[----:B------:R-:W-:Y:S01]  /*0fd0*/  IMAD R7, R69, c[0x0][0x1c4], R74 ;  /* 0x0000710045077a24 */ /* 0x000fe200078e024a */
[----:B------:R-:W-:Y:S02]  /*0fe0*/  LEA R6, P0, R70, c[0x0][0x230], 0x2 ;  /* 0x00008c0046067a11 */ /* 0x000fe400078010ff */
[----:B0-----:R-:W-:Y:S02]  /*0ff0*/  LEA.HI R26, R78, R78, RZ, 0x1 ;  /* 0x0000004e4e1a7211 */ /* 0x001fe400078f08ff */
[----:B------:R-:W-:-:S04]  /*1000*/  IADD3 R7, R71, R7, RZ ;  /* 0x0000000747077210 */ /* 0x000fc80007ffe0ff */
[----:B------:R-:W-:Y:S02]  /*1010*/  LEA.HI.X R7, R70, c[0x0][0x234], R7, 0x2, P0 ;  /* 0x00008d0046077a11 */ /* 0x000fe400000f1407 */
[----:B------:R-:W-:Y:S02]  /*1020*/  LOP3.LUT R27, R26, 0xfffffe, RZ, 0xc0, !PT ;  /* 0x00fffffe1a1b7812 */ /* 0x000fe400078ec0ff */
[C---:B------:R-:W-:Y:S02]  /*1030*/  ISETP.NE.AND P1, PT, R53.reuse, RZ, PT ;  /* 0x000000ff3500720c */ /* 0x040fe40003f25270 */
[----:B------:R-:W-:Y:S02]  /*1040*/  IADD3 R26, R78, -R27, RZ ;  /* 0x8000001b4e1a7210 */ /* 0x000fe40007ffe0ff */
[----:B------:R-:W-:Y:S02]  /*1050*/  ISETP.NE.AND P2, PT, R53, 0x1f, PT ;  /* 0x0000001f3500780c */ /* 0x000fe40003f45270 */
[----:B------:R-:W-:-:S04]  /*1060*/  ISETP.GT.AND P0, PT, R43, 0x1, PT ;  /* 0x000000012b00780c */ /* 0x000fc80003f04270 */
[----:B------:R-:W-:Y:S01]  /*1070*/  ISETP.EQ.AND P0, PT, R82, RZ, P0 ;  /* 0x000000ff5200720c */ /* 0x000fe20000702270 */
[----:B--2---:R0:W-:Y:S01]  /*1080*/  STS.64 [R44.X8], R4 ;  /* 0x000000042c007388 */ /* 0x0041e20000008a00 */
[----:B------:R-:W-:-:S06]  /*1090*/  NOP ;  /* 0x0000000000007918 */ /* 0x000fcc0000000000 */
[----:B-1----:R1:W2:Y:S01]  /*10a0*/  LDG.E R83, [R6.64] ;  /* 0x0000000606537981 */ /* 0x0022a2000c1e1900 */
[----:B---3--:R-:W-:-:S04]  /*10b0*/  FMUL.FTZ R72, R62, 1.4426950216293334961 ;  /* 0x3fb8aa3b3e487820 */ /* 0x008fc80000410000 */
[----:B------:R-:W-:-:S06]  /*10c0*/  FMUL.FTZ R79, R66, R72 ;  /* 0x00000048424f7220 */ /* 0x000fcc0000410000 */
[----:B------:R-:W3:Y:S01]  /*10d0*/  MUFU.EX2 R79, R79 ;  /* 0x0000004f004f7308 */ /* 0x000ee20000000800 */
[----:B0-----:R-:W-:-:S04]  /*10e0*/  LEA R5, R26, R69, 0x8 ;  /* 0x000000451a057211 */ /* 0x001fc800078e40ff */
[----:B------:R-:W-:Y:S02]  /*10f0*/  SEL R74, R5, R40, !P1 ;  /* 0x00000028054a7207 */ /* 0x000fe40004800000 */
[----:B------:R-:W0:Y:S04]  /*1100*/  LDS.64 R4, [R44.X8] ;  /* 0x000000002c047984 */ /* 0x000e280000008a00 */
[----:B---3--:R3:W-:Y:S04]  /*1110*/  STS [R74.X4+0x548], R79 ;  /* 0x0005484f4a007388 */ /* 0x0087e80000004800 */
[----:B------:R-:W-:Y:S01]  /*1120*/  BAR.SYNC.DEFER_BLOCKING 0x0 ;  /* 0x0000000000007b1d */ /* 0x000fe20000010000 */
[----:B-1----:R-:W-:-:S02]  /*1130*/  FMUL.FTZ R6, R65, R72 ;  /* 0x0000004841067220 */ /* 0x002fc40000410000 */
[-C--:B------:R-:W-:Y:S02]  /*1140*/  FMUL.FTZ R7, R64, R72.reuse ;  /* 0x0000004840077220 */ /* 0x080fe40000410000 */
[----:B------:R-:W-:Y:S02]  /*1150*/  FMUL.FTZ R86, R63, R72 ;  /* 0x000000483f567220 */ /* 0x000fe40000410000 */
[----:B------:R-:W1:Y:S01]  /*1160*/  MUFU.EX2 R6, R6 ;  /* 0x0000000600067308 */ /* 0x000e620000000800 */
[----:B------:R-:W-:Y:S02]  /*1170*/  @P0 IADD3 R70, R43, -0x2, RZ ;  /* 0xfffffffe2b460810 */ /* 0x000fe40007ffe0ff */
[----:B---3--:R-:W-:Y:S01]  /*1180*/  SHF.R.U64 R74, R10, 0x10, R11 ;  /* 0x000000100a4a7819 */ /* 0x008fe2000000120b */
[----:B------:R3:W4:Y:S04]  /*1190*/  @P2 LDS R97, [R53.X4+0xd4c] ;  /* 0x000d4c0035612984 */ /* 0x0007280000004800 */
[----:B------:R-:W1:Y:S01]  /*11a0*/  MUFU.EX2 R7, R7 ;  /* 0x0000000700077308 */ /* 0x000e620000000800 */
[----:B------:R-:W-:Y:S01]  /*11b0*/  @P0 IMAD R27, R70, c[0x0][0x16c], R69 ;  /* 0x00005b00461b0a24 */ /* 0x000fe200078e0245 */
[----:B------:R-:W-:-:S02]  /*11c0*/  HADD2.F32 R75, -RZ, R10.H0_H0 ;  /* 0x2000000aff4b7230 */ /* 0x000fc40000004100 */
[----:B------:R-:W-:-:S04]  /*11d0*/  HADD2.F32 R74, -RZ, R74.H0_H0 ;  /* 0x2000004aff4a7230 */ /* 0x000fc80000004100 */
[----:B------:R-:W2:Y:S01]  /*11e0*/  MUFU.EX2 R86, R86 ;  /* 0x0000005600567308 */ /* 0x000ea20000000800 */
[----:B------:R-:W-:Y:S01]  /*11f0*/  MOV R81, RZ ;  /* 0x000000ff00517202 */ /* 0x000fe20000000f00 */
[----:B------:R-:W-:Y:S01]  /*1200*/  @P0 IMAD.WIDE R26, R27, 0x8, R24 ;  /* 0x000000081b1a0825 */ /* 0x000fe200078e0218 */
[----:B------:R-:W-:Y:S01]  /*1210*/  SHF.R.U32.HI R72, RZ, 0x10, R11 ;  /* 0x00000010ff487819 */ /* 0x000fe2000001160b */
[--C-:B0-----:R-:W-:Y:S02]  /*1220*/  HADD2.F32 R70, -RZ, R4.reuse.H0_H0 ;  /* 0x20000004ff467230 */ /* 0x101fe40000004100 */
[----:B------:R-:W-:Y:S01]  /*1230*/  HADD2.F32 R71, -RZ, R4.H1_H1 ;  /* 0x30000004ff477230 */ /* 0x000fe20000004100 */
[----:B------:R-:W-:Y:S01]  /*1240*/  FMUL.FTZ R89, R66, R75 ;  /* 0x0000004b42597220 */ /* 0x000fe20000410000 */
[----:B------:R-:W-:Y:S01]  /*1250*/  HADD2.F32 R73, -RZ, R11.H0_H0 ;  /* 0x2000000bff497230 */ /* 0x000fe20000004100 */
[----:B------:R-:W-:Y:S01]  /*1260*/  FMUL.FTZ R88, R65, R74 ;  /* 0x0000004a41587220 */ /* 0x000fe20000410000 */
[----:B------:R0:W5:Y:S01]  /*1270*/  @P0 LDG.E R81, [R26.64+0x4] ;  /* 0x000004061a510981 */ /* 0x000162000c1e1900 */
[----:B------:R-:W-:Y:S01]  /*1280*/  HADD2.F32 R77, -RZ, R5.H0_H0 ;  /* 0x20000005ff4d7230 */ /* 0x000fe20000004100 */
[----:B-1----:R-:W-:Y:S01]  /*1290*/  FMUL.FTZ R4, R79, R6 ;  /* 0x000000064f047220 */ /* 0x002fe20000410000 */
[----:B------:R-:W-:Y:S01]  /*12a0*/  HADD2.F32 R72, -RZ, R72.H0_H0 ;  /* 0x20000048ff487230 */ /* 0x000fe20000004100 */
[----:B------:R-:W-:-:S02]  /*12b0*/  FMUL.FTZ R93, R70, R89 ;  /* 0x00000059465d7220 */ /* 0x000fc40000410000 */
[----:B------:R-:W-:Y:S01]  /*12c0*/  FMUL.FTZ R95, R71, R88 ;  /* 0x00000058475f7220 */ /* 0x000fe20000410000 */
[----:B------:R-:W-:Y:S01]  /*12d0*/  HADD2.F32 R76, -RZ, R5.H1_H1 ;  /* 0x30000005ff4c7230 */ /* 0x000fe20000004100 */
[----:B0-----:R-:W-:Y:S02]  /*12e0*/  FMUL.FTZ R26, R64, R73 ;  /* 0x00000049401a7220 */ /* 0x001fe40000410000 */
[----:B------:R-:W-:Y:S01]  /*12f0*/  FMUL.FTZ R5, R7, R4 ;  /* 0x0000000407057220 */ /* 0x000fe20000410000 */
[----:B------:R-:W-:Y:S01]  /*1300*/  BSSY B0, `(.L_x_8594) ;  /* 0x0000014000007945 */ /* 0x000fe20003800000 */
[----:B------:R-:W-:Y:S02]  /*1310*/  FMUL.FTZ R27, R63, R72 ;  /* 0x000000483f1b7220 */ /* 0x000fe40000410000 */
[----:B------:R-:W-:Y:S02]  /*1320*/  FMUL.FTZ R92, R77, R26 ;  /* 0x0000001a4d5c7220 */ /* 0x000fe40000410000 */
[----:B------:R-:W-:-:S02]  /*1330*/  FFMA.FTZ R4, R6, R93, R95 ;  /* 0x0000005d06047223 */ /* 0x000fc4000001005f */
[----:B------:R-:W-:Y:S02]  /*1340*/  FMUL.FTZ R87, R76, R27 ;  /* 0x0000001b4c577220 */ /* 0x000fe40000410000 */
[----:B------:R-:W-:Y:S02]  /*1350*/  FFMA.FTZ R99, R7, R4, R92 ;  /* 0x0000000407637223 */ /* 0x000fe4000001005c */
[-C--:B--2---:R-:W-:Y:S02]  /*1360*/  FMUL.FTZ R91, R36, R83.reuse ;  /* 0x00000053245b7220 */ /* 0x084fe40000410000 */
[-C--:B------:R-:W-:Y:S02]  /*1370*/  FMUL.FTZ R94, R34, R83.reuse ;  /* 0x00000053225e7220 */ /* 0x080fe40000410000 */
[----:B------:R-:W-:Y:S02]  /*1380*/  FMUL.FTZ R90, R37, R83 ;  /* 0x00000053255a7220 */ /* 0x000fe40000410000 */
[----:B------:R-:W-:-:S02]  /*1390*/  FFMA.FTZ R96, R86, R94, R91 ;  /* 0x0000005e56607223 */ /* 0x000fc4000001005b */
        /* <DEDUP_REMOVED lines=10> */
.L_x_8595:
[----:B---34-:R-:W-:Y:S05]  /*1440*/  BSYNC B0 ;  /* 0x0000000000007941 */ /* 0x018fea0003800000 */
.L_x_8594:
[----:B01----:R-:W-:Y:S01]  /*1450*/  FMUL.FTZ R4, R86, R97 ;  /* 0x0000006156047220 */ /* 0x003fe20000410000 */
[----:B------:R-:W-:Y:S01]  /*1460*/  ISETP.GE.AND P0, PT, R44, 0x1, PT ;  /* 0x000000012c00780c */ /* 0x000fe20003f06270 */
[----:B------:R-:W-:Y:S01]  /*1470*/  FFMA.FTZ R99, R86, R99, R87 ;  /* 0x0000006356637223 */ /* 0x000fe20000010057 */
[C---:B------:R-:W-:Y:S01]  /*1480*/  ISETP.NE.AND P3, PT, R82.reuse, 0x1f, PT ;  /* 0x0000001f5200780c */ /* 0x040fe20003f65270 */
[----:B------:R-:W-:Y:S01]  /*1490*/  FMUL.FTZ R101, R7, R4 ;  /* 0x0000000407657220 */ /* 0x000fe20000410000 */
[----:B------:R-:W-:Y:S01]  /*14a0*/  ISETP.GE.U32.AND P4, PT, R82, 0x18, PT ;  /* 0x000000185200780c */ /* 0x000fe20003f86070 */
[----:B------:R-:W-:Y:S01]  /*14b0*/  FMUL.FTZ R96, R86, R5 ;  /* 0x0000000556607220 */ /* 0x000fe20000410000 */
[----:B------:R-:W0:Y:S01]  /*14c0*/  SHFL.UP PT, R4, R99, 0x1, RZ ;  /* 0x0420000063047989 */ /* 0x000e2200000e00ff */
[----:B------:R-:W-:Y:S01]  /*14d0*/  FFMA.FTZ R98, R6, R98, R83 ;  /* 0x0000006206627223 */ /* 0x000fe20000010053 */
[----:B------:R-:W-:Y:S01]  /*14e0*/  LEA R78, R78, R53, 0x7 ;  /* 0x000000354e4e7211 */ /* 0x000fe200078e38ff */
[----:B------:R-:W-:Y:S01]  /*14f0*/  FMUL.FTZ R101, R6, R101 ;  /* 0x0000006506657220 */ /* 0x000fe20000410000 */
[----:B------:R-:W1:Y:S01]  /*1500*/  SHFL.UP PT, R5, R96, 0x1, RZ ;  /* 0x0420000060057989 */ /* 0x000e6200000e00ff */
[----:B------:R-:W-:Y:S01]  /*1510*/  BSSY B0, `(.L_x_8596) ;  /* 0x0000074000007945 */ /* 0x000fe20003800000 */
[----:B------:R-:W-:-:S02]  /*1520*/  IADD3 R78, -R78, c[0x0][0x168], RZ ;  /* 0x00005a004e4e7a10 */ /* 0x000fc40007ffe1ff */
        /* <DEDUP_REMOVED lines=25> */
[----:B------:R-:W-:Y:S01]  /*16c0*/  ISETP.GE.AND P0, PT, R43, c[0x0][0x174], PT ;  /* 0x00005d002b007a0c */ /* 0x000fe20003f06270 */
[----:B------:R-:W-:Y:S02]  /*16d0*/  HFMA2.MMA R5, -RZ, RZ, 0, 0 ;  /* 0x00000000ff057435 */ /* 0x000fe400000001ff */
[C---:B--2---:R-:W-:Y:S01]  /*16e0*/  @!P3 FFMA.FTZ R98, R101.reuse, R102, R98 ;  /* 0x000000666562b223 */ /* 0x044fe20000010062 */
[----:B------:R-:W-:Y:S01]  /*16f0*/  SHFL.UP PT, R103, R96, 0x8, RZ ;  /* 0x0500000060677989 */ /* 0x000fe200000e00ff */
[----:B------:R-:W-:Y:S01]  /*1700*/  ISETP.NE.OR P0, PT, R82, RZ, P0 ;  /* 0x000000ff5200720c */ /* 0x000fe20000705670 */
[----:B---3--:R-:W-:-:S02]  /*1710*/  @!P3 FMUL.FTZ R101, R101, R100 ;  /* 0x000000646565b220 */ /* 0x008fc40000410000 */
[----:B------:R-:W0:Y:S01]  /*1720*/  SHFL.UP PT, R102, R99, 0x8, RZ ;  /* 0x0500000063667989 */ /* 0x000e2200000e00ff */
[C---:B------:R-:W-:Y:S02]  /*1730*/  ISETP.GE.AND P3, PT, R44.reuse, 0x8, PT ;  /* 0x000000082c00780c */ /* 0x040fe40003f66270 */
        /* <DEDUP_REMOVED lines=23> */
[----:B------:R-:W-:Y:S02]  /*18b0*/  ISETP.GE.AND P3, PT, R78, 0x41, PT ;  /* 0x000000414e00780c */ /* 0x000fe40003f66270 */
        /* <DEDUP_REMOVED lines=8> */
[----:B------:R-:W-:Y:S02]  /*1940*/  FFMA.FTZ R81, R6, R93, R95 ;  /* 0x0000005d06517223 */ /* 0x000fe4000001005f */
[----:B-1----:R-:W-:Y:S01]  /*1950*/  @P2 FFMA.FTZ R105, R106, R105, R107 ;  /* 0x000000696a692223 */ /* 0x002fe2000001006b */
[----:B------:R-:W-:Y:S01]  /*1960*/  ISETP.GE.AND P2, PT, R78, 0x21, PT ;  /* 0x000000214e00780c */ /* 0x000fe20003f46270 */
[----:B------:R-:W-:Y:S02]  /*1970*/  FFMA.FTZ R92, R7, R81, R92 ;  /* 0x00000051075c7223 */ /* 0x000fe4000001005c */
[----:B------:R-:W-:Y:S02]  /*1980*/  FFMA.FTZ R79, R105, R97, R94 ;  /* 0x00000061694f7223 */ /* 0x000fe4000001005e */
[----:B------:R-:W-:Y:S02]  /*1990*/  FFMA.FTZ R94, R38, R93, RZ ;  /* 0x0000005d265e7223 */ /* 0x000fe400000100ff */
[----:B------:R-:W-:-:S02]  /*19a0*/  FFMA.FTZ R91, R86, R79, R91 ;  /* 0x0000004f565b7223 */ /* 0x000fc4000001005b */
[----:B------:R-:W-:Y:S02]  /*19b0*/  FFMA.FTZ R87, R86, R92, R87 ;  /* 0x0000005c56577223 */ /* 0x000fe40000010057 */
[----:B------:R-:W-:Y:S02]  /*19c0*/  FFMA.FTZ R90, R7, R91, R90 ;  /* 0x0000005b075a7223 */ /* 0x000fe4000001005a */
[----:B------:R-:W-:Y:S02]  /*19d0*/  FFMA.FTZ R78, R70, -R89, R93 ;  /* 0x80000059464e7223 */ /* 0x000fe4000001005d */
[----:B------:R-:W-:Y:S02]  /*19e0*/  FFMA.FTZ R83, R6, R90, R83 ;  /* 0x0000005a06537223 */ /* 0x000fe40000010053 */
[----:B------:R-:W-:Y:S02]  /*19f0*/  FFMA.FTZ R88, R71, -R88, R81 ;  /* 0x8000005847587223 */ /* 0x000fe40000010051 */
[----:B------:R-:W-:-:S02]  /*1a00*/  FFMA.FTZ R81, R37, R81, R94 ;  /* 0x0000005125517223 */ /* 0x000fc4000001005e */
[----:B------:R-:W-:Y:S02]  /*1a10*/  FMUL.FTZ R89, R66, R83 ;  /* 0x0000005342597220 */ /* 0x000fe40000410000 */
[----:B------:R-:W-:Y:S02]  /*1a20*/  FFMA.FTZ R86, R76, -R27, R87 ;  /* 0x8000001b4c567223 */ /* 0x000fe40000010057 */
[----:B--2---:R-:W-:Y:S02]  /*1a30*/  FFMA.FTZ R27, R103, R5, R104 ;  /* 0x00000005671b7223 */ /* 0x004fe40000010068 */
[----:B------:R-:W-:Y:S02]  /*1a40*/  FFMA.FTZ R7, R36, R92, R81 ;  /* 0x0000005c24077223 */ /* 0x000fe40000010051 */
[----:B------:R-:W-:Y:S02]  /*1a50*/  FMUL.FTZ R93, R65, R90 ;  /* 0x0000005a415d7220 */ /* 0x000fe40000410000 */
[----:B------:R-:W-:-:S02]  /*1a60*/  FFMA.FTZ R5, R78, R89, RZ ;  /* 0x000000594e057223 */ /* 0x000fc400000100ff */
[----:B------:R-:W-:Y:S02]  /*1a70*/  FMUL.FTZ R95, R63, R79 ;  /* 0x0000004f3f5f7220 */ /* 0x000fe40000410000 */
[----:B------:R-:W-:Y:S02]  /*1a80*/  FMUL.FTZ R94, R64, R91 ;  /* 0x0000005b405e7220 */ /* 0x000fe40000410000 */
[----:B------:R-:W-:Y:S02]  /*1a90*/  FFMA.FTZ R81, R77, -R26, R92 ;  /* 0x8000001a4d517223 */ /* 0x000fe4000001005c */
[----:B------:R-:W-:Y:S02]  /*1aa0*/  FFMA.FTZ R87, R34, R87, R7 ;  /* 0x0000005722577223 */ /* 0x000fe40000010007 */
[----:B------:R-:W-:Y:S02]  /*1ab0*/  FMUL.FTZ R26, R103, R4 ;  /* 0x00000004671a7220 */ /* 0x000fe40000410000 */
[----:B------:R-:W-:-:S02]  /*1ac0*/  FFMA.FTZ R92, R88, R93, R5 ;  /* 0x0000005d585c7223 */ /* 0x000fc40000010005 */
[----:B------:R-:W-:Y:S01]  /*1ad0*/  FMUL.FTZ R7, R72, R95 ;  /* 0x0000005f48077220 */ /* 0x000fe20000410000 */
[----:B------:R0:W-:Y:S01]  /*1ae0*/  @!P0 STS.64 [R100+0xdc8], R26 ;  /* 0x000dc81a64008388 */ /* 0x0001e20000000a00 */
[-C--:B------:R-:W-:Y:S02]  /*1af0*/  FMUL.FTZ R6, R73, R94.reuse ;  /* 0x0000005e49067220 */ /* 0x080fe40000410000 */
[----:B------:R-:W-:Y:S01]  /*1b00*/  FMUL.FTZ R5, R74, R93 ;  /* 0x0000005d4a057220 */ /* 0x000fe20000410000 */
[C---:B------:R-:W-:Y:S01]  /*1b10*/  SHF.L.U32 R93, R68.reuse, 0x2, RZ ;  /* 0x00000002445d7819 */ /* 0x040fe200000006ff */
[----:B------:R-:W-:Y:S01]  /*1b20*/  FMUL.FTZ R4, R75, R89 ;  /* 0x000000594b047220 */ /* 0x000fe20000410000 */
[----:B------:R-:W-:Y:S01]  /*1b30*/  SHF.L.U64.HI R89, R68, 0x2, R67 ;  /* 0x0000000244597819 */ /* 0x000fe20000010243 */
[----:B------:R-:W-:Y:S01]  /*1b40*/  FFMA.FTZ R92, R81, R94, R92 ;  /* 0x0000005e515c7223 */ /* 0x000fe2000001005c */
[----:B------:R-:W-:Y:S01]  /*1b50*/  MOV R94, c[0x0][0x174] ;  /* 0x00005d00005e7a02 */ /* 0x000fe20000000f00 */
[----:B------:R-:W-:Y:S01]  /*1b60*/  FMUL.FTZ R95, R86, R95 ;  /* 0x0000005f565f7220 */ /* 0x000fe20000410000 */
[----:B------:R1:W-:Y:S01]  /*1b70*/  STS.128 [R53.X16+0x110], R4 ;  /* 0x0001100435007388 */ /* 0x0003e2000000cc00 */
[----:B------:R-:W-:-:S02]  /*1b80*/  IMAD R89, R89, c[0x0][0x2b0], RZ ;  /* 0x0000ac0059597a24 */ /* 0x000fc400078e02ff */
[----:B0-----:R-:W-:Y:S01]  /*1b90*/  FADD.FTZ R26, R92, R95 ;  /* 0x0000005f5c1a7221 */ /* 0x001fe20000010000 */
[----:B------:R-:W-:Y:S01]  /*1ba0*/  LEA R95, R94, UR4, 0x7 ;  /* 0x000000045e5f7c11 */ /* 0x000fe2000f8e38ff */
[----:B------:R-:W-:Y:S06]  /*1bb0*/  BAR.SYNC.DEFER_BLOCKING 0x0 ;  /* 0x0000000000007b1d */ /* 0x000fec0000010000 */
[----:B------:R-:W-:Y:S05]  /*1bc0*/  @!P1 BRA `(.L_x_8597) ;  /* 0x0000008000009947 */ /* 0x000fea0003800000 */
[----:B------:R-:W0:Y:S01]  /*1bd0*/  LDS R27, [R53.X4+0x110] ;  /* 0x00011000351b7984 */ /* 0x000e220000004800 */
[----:B------:R-:W-:Y:S02]  /*1be0*/  IMAD R80, R80, c[0x0][0x2b0], RZ ;  /* 0x0000ac0050507a24 */ /* 0x000fe400078e02ff */
[----:B-1----:R-:W-:-:S04]  /*1bf0*/  IMAD.WIDE.U32 R4, R69, c[0x0][0x2b0], R8 ;  /* 0x0000ac0045047a25 */ /* 0x002fc800078e0008 */
[----:B------:R-:W-:Y:S01]  /*1c00*/  IMAD R7, R69, c[0x0][0x2b4], R80 ;  /* 0x0000ad0045077a24 */ /* 0x000fe200078e0250 */
[----:B------:R-:W-:-:S04]  /*1c10*/  LEA R6, P1, R4, c[0x0][0x318], 0x2 ;  /* 0x0000c60004067a11 */ /* 0x000fc800078210ff */
[----:B------:R-:W-:-:S04]  /*1c20*/  IADD3 R5, R5, R7, RZ ;  /* 0x0000000705057210 */ /* 0x000fc80007ffe0ff */
[----:B------:R-:W-:-:S05]  /*1c30*/  LEA.HI.X R7, R4, c[0x0][0x31c], R5, 0x2, P1 ;  /* 0x0000c70004077a11 */ /* 0x000fca00008f1405 */
[----:B0-----:R0:W-:Y:S02]  /*1c40*/  RED.E.ADD.F32.FTZ.RN.STRONG.GPU [R6.64], R27 ;  /* 0x0000001b0600798e */ /* 0x0011e4000c10e786 */
.L_x_8597:
[----:B------:R-:W-:Y:S05]  /*1c50*/  BSYNC B0 ;  /* 0x0000000000007941 */ /* 0x000fea0003800000 */
.L_x_8596:
[----:B0-----:R0:W2:Y:S01]  /*1c60*/  LDS R27, [R53.X4+0x190] ;  /* 0x00019000351b7984 */ /* 0x0010a20000004800 */
[----:B------:R-:W-:Y:S01]  /*1c70*/  BSSY B0, `(.L_x_8598) ;  /* 0x0000008000007945 */ /* 0x000fe20003800000 */
[----:B------:R-:W-:Y:S02]  /*1c80*/  IMAD R89, R93, c[0x0][0x2b4], R89 ;  /* 0x0000ad005d597a24 */ /* 0x000fe400078e0259 */
[----:B-1----:R-:W-:Y:S01]  /*1c90*/  IMAD.WIDE R4, R95, 0x4, R12 ;  /* 0x000000045f047825 */ /* 0x002fe200078e020c */
[----:B------:R-:W-:Y:S05]  /*1ca0*/  @!P2 BRA `(.L_x_8599) ;  /* 0x000000400000a947 */ /* 0x000fea0003800000 */
[----:B------:R-:W-:-:S06]  /*1cb0*/  IMAD.WIDE R6, R95, 0x4, R14 ;  /* 0x000000045f067825 */ /* 0x000fcc00078e020e */
[----:B------:R-:W-:-:S05]  /*1cc0*/  IMAD.WIDE.U32 R6, R93, c[0x0][0x2b0], R6 ;  /* 0x0000ac005d067a25 */ /* 0x000fca00078e0006 */
[----:B------:R-:W-:-:S05]  /*1cd0*/  IADD3 R7, R7, R89, RZ ;  /* 0x0000005907077210 */ /* 0x000fca0007ffe0ff */
[----:B--2---:R1:W-:Y:S02]  /*1ce0*/  RED.E.ADD.F32.FTZ.RN.STRONG.GPU [R6.64], R27 ;  /* 0x0000001b0600798e */ /* 0x0043e4000c10e786 */
.L_x_8599:
[----:B------:R-:W-:Y:S05]  /*1cf0*/  BSYNC B0 ;  /* 0x0000000000007941 */ /* 0x000fea0003800000 */
.L_x_8598:
[----:B-12---:R1:W2:Y:S01]  /*1d00*/  LDS R27, [R53.X4+0x210] ;  /* 0x00021000351b7984 */ /* 0x0062a20000004800 */
[----:B------:R-:W-:Y:S01]  /*1d10*/  BSSY B0, `(.L_x_8600) ;  /* 0x0000006000007945 */ /* 0x000fe20003800000 */
[----:B------:R-:W-:Y:S01]  /*1d20*/  IMAD.WIDE.U32 R4, R93, c[0x0][0x2b0], R4 ;  /* 0x0000ac005d047a25 */ /* 0x000fe200078e0004 */
[----:B------:R-:W-:Y:S05]  /*1d30*/  @!P3 BRA `(.L_x_8601) ;  /* 0x000000300000b947 */ /* 0x000fea0003800000 */
[----:B------:R-:W-:-:S05]  /*1d40*/  IMAD.WIDE.U32 R6, R93, c[0x0][0x2b0], R2 ;  /* 0x0000ac005d067a25 */ /* 0x000fca00078e0002 */
[----:B------:R-:W-:-:S05]  /*1d50*/  IADD3 R7, R89, R7, RZ ;  /* 0x0000000759077210 */ /* 0x000fca0007ffe0ff */
[----:B--2---:R2:W-:Y:S02]  /*1d60*/  RED.E.ADD.F32.FTZ.RN.STRONG.GPU [R6.64], R27 ;  /* 0x0000001b0600798e */ /* 0x0045e4000c10e786 */
.L_x_8601:
[----:B------:R-:W-:Y:S05]  /*1d70*/  BSYNC B0 ;  /* 0x0000000000007941 */ /* 0x000fea0003800000 */
.L_x_8600:
[----:B--2---:R2:W3:Y:S01]  /*1d80*/  LDS R7, [R53.X4+0x290] ;  /* 0x0002900035077984 */ /* 0x0044e20000004800 */
[----:B------:R-:W-:Y:S01]  /*1d90*/  BSSY B0, `(.L_x_8602) ;  /* 0x0000004000007945 */ /* 0x000fe20003800000 */
[----:B------:R-:W-:Y:S05]  /*1da0*/  @!P4 BRA `(.L_x_8603) ;  /* 0x000000200000c947 */ /* 0x000fea0003800000 */
[----:B------:R-:W-:-:S05]  /*1db0*/  IADD3 R5, R89, R5, RZ ;  /* 0x0000000559057210 */ /* 0x000fca0007ffe0ff */
[----:B---3--:R3:W-:Y:S02]  /*1dc0*/  RED.E.ADD.F32.FTZ.RN.STRONG.GPU [R4.64], R7 ;  /* 0x000000070400798e */ /* 0x0087e4000c10e786 */
.L_x_8603:
[----:B------:R-:W-:Y:S05]  /*1dd0*/  BSYNC B0 ;  /* 0x0000000000007941 */ /* 0x000fea0003800000 */
.L_x_8602:
[----:B---3--:R-:W3:Y:S01]  /*1de0*/  SHFL.DOWN PT, R4, R87, 0x1, 0x1f ;  /* 0x08201f0057047f89 */ /* 0x008ee200000e0000 */
[----:B------:R-:W-:Y:S01]  /*1df0*/  ISETP.GT.AND P1, PT, R44, 0x1e, PT ;  /* 0x0000001e2c00780c */ /* 0x000fe20003f24270 */
[----:B------:R-:W-:Y:S01]  /*1e00*/  FMUL.FTZ R7, R62, R79 ;  /* 0x0000004f3e077220 */ /* 0x000fe20000410000 */
[----:B------:R-:W-:Y:S01]  /*1e10*/  ISETP.NE.AND P2, PT, R44, RZ, PT ;  /* 0x000000ff2c00720c */ /* 0x000fe20003f45270 */
[----:B------:R-:W4:Y:S01]  /*1e20*/  SHFL.DOWN PT, R5, R26, 0x1, 0x1f ;  /* 0x08201f001a057f89 */ /* 0x000f2200000e0000 */
[----:B------:R-:W-:Y:S01]  /*1e30*/  FMUL.FTZ R80, R62, R91 ;  /* 0x0000005b3e507220 */ /* 0x000fe20000410000 */
[----:B------:R-:W-:Y:S01]  /*1e40*/  BSSY B0, `(.L_x_8604) ;  /* 0x000003a000007945 */ /* 0x000fe20003800000 */
[----:B------:R-:W-:Y:S02]  /*1e50*/  FMUL.FTZ R86, R86, R7 ;  /* 0x0000000756567220 */ /* 0x000fe40000410000 */
        /* <DEDUP_REMOVED lines=8> */
[----:B---3--:R-:W-:Y:S02]  /*1ee0*/  @!P1 FADD.FTZ R87, R87, R4 ;  /* 0x0000000457579221 */ /* 0x008fe40000010000 */
[----:B------:R-:W-:Y:S02]  /*1ef0*/  FMUL.FTZ R7, R78, R7 ;  /* 0x000000074e077220 */ /* 0x000fe40000410000 */
[----:B----4-:R-:W-:Y:S01]  /*1f00*/  @!P1 FADD.FTZ R26, R26, R5 ;  /* 0x000000051a1a9221 */ /* 0x010fe20000010000 */
[----:B------:R-:W3:Y:S01]  /*1f10*/  SHFL.DOWN PT, R4, R87, 0x2, 0x1f ;  /* 0x08401f0057047f89 */ /* 0x000ee200000e0000 */
[----:B------:R-:W-:Y:S01]  /*1f20*/  ISETP.GT.AND P1, PT, R44, 0x1d, PT ;  /* 0x0000001d2c00780c */ /* 0x000fe20003f24270 */
[----:B------:R-:W-:Y:S02]  /*1f30*/  FFMA.FTZ R73, R73, R6, R80 ;  /* 0x0000000649497223 */ /* 0x000fe40000010050 */
[----:B------:R-:W4:Y:S01]  /*1f40*/  SHFL.DOWN PT, R5, R26, 0x2, 0x1f ;  /* 0x08401f001a057f89 */ /* 0x000f2200000e0000 */
        /* <DEDUP_REMOVED lines=28> */
[----:B------:R-:W-:Y:S02]  /*2110*/  MOV R5, R87 ;  /* 0x0000005700057202 */ /* 0x000fe40000000f00 */
[----:B------:R-:W-:-:S05]  /*2120*/  MOV R4, R26 ;  /* 0x0000001a00047202 */ /* 0x000fca0000000f00 */
[----:B------:R3:W-:Y:S04]  /*2130*/  @!P2 STS.64 [0x318], R4 ;  /* 0x00031804ff00a388 */ /* 0x0007e80000000a00 */
[----:B------:R-:W-:Y:S06]  /*2140*/  BAR.SYNC.DEFER_BLOCKING 0x0 ;  /* 0x0000000000007b1d */ /* 0x000fec0000010000 */
[----:B------:R-:W-:Y:S05]  /*2150*/  @P0 BRA `(.L_x_8605) ;  /* 0x0000008000000947 */ /* 0x000fea0003800000 */
[----:B---3--:R-:W-:Y:S01]  /*2160*/  ISETP.NE.AND P0, PT, R43, c[0x0][0x174], PT ;  /* 0x00005d002b007a0c */ /* 0x008fe20003f05270 */
[----:B------:R-:W-:-:S12]  /*2170*/  IMAD.SHL.U32 R26, R69, 0x4, RZ ;  /* 0x00000004451a7824 */ /* 0x000fd800078e00ff */
[----:B------:R-:W3:Y:S04]  /*2180*/  @P0 LDS R6, [R26+0x19c8] ;  /* 0x0019c8001a060984 */ /* 0x000ee80000000800 */
[----:B------:R-:W4:Y:S01]  /*2190*/  @P0 LDS R7, [R26+0x15c8] ;  /* 0x0015c8001a070984 */ /* 0x000f220000000800 */
[----:B---3--:R-:W-:Y:S02]  /*21a0*/  @P0 FADD.FTZ R5, R5, R6 ;  /* 0x0000000605050221 */ /* 0x008fe40000010000 */
[----:B----4-:R-:W-:-:S03]  /*21b0*/  @P0 FADD.FTZ R4, R4, R7 ;  /* 0x0000000704040221 */ /* 0x010fc60000010000 */
[----:B------:R3:W-:Y:S04]  /*21c0*/  STS [R26+0x19c8], R5 ;  /* 0x0019c8051a007388 */ /* 0x0007e80000000800 */
[----:B------:R3:W-:Y:S02]  /*21d0*/  STS [R26+0x15c8], R4 ;  /* 0x0015c8041a007388 */ /* 0x0007e40000000800 */
.L_x_8605:
[----:B---3--:R-:W-:Y:S05]  /*21e0*/  BSYNC B0 ;  /* 0x0000000000007941 */ /* 0x008fea0003800000 */
.L_x_8604:
[----:B------:R-:W-:Y:S02]  /*21f0*/  IADD3 R69, R69, 0x1, RZ ;  /* 0x0000000145457810 */ /* 0x000fe40007ffe0ff */
[----:B------:R-:W-:Y:S02]  /*2200*/  IADD3 R68, P1, R68, 0x1, RZ ;  /* 0x0000000144447810 */ /* 0x000fe40007f3e0ff */
[----:B------:R-:W-:Y:S02]  /*2210*/  ISETP.GE.AND P0, PT, R69, c[0x0][0x16c], PT ;  /* 0x00005b0045007a0c */ /* 0x000fe40003f06270 */
[----:B------:R-:W-:-:S11]  /*2220*/  IADD3.X R67, RZ, R67, RZ, P1, !PT ;  /* 0x00000043ff437210 */ /* 0x000fd60000ffe4ff */
[----:B------:R-:W-:Y:S01]  /*2230*/  @P0 CALL.REL.NOINC `(.L_x_8593) ;  /* 0x0000001000000944 */ /* 0x000fe20003c00000 */
[----:B------:R-:W-:Y:S05]  /*2240*/  BRA `(.L_x_8606) ;  /* 0xffffec0000007947 */ /* 0x000fea000383ffff */
.L_x_8593:
[----:B------:R-:W-:Y:S01]  /*2250*/  BAR.SYNC.DEFER_BLOCKING 0x0 ;  /* 0x0000000000007b1d */ /* 0x000fe20000010000 */
[----:B------:R-:W-:Y:S01]  /*2260*/  F2FP.PACK_AB R28, R28, R31 ;  /* 0x0000001f1c1c723e */ /* 0x000fe200000000ff */
[----:B------:R-:W-:Y:S01]  /*2270*/  IMAD R5, R85, c[0x0][0x2d8], RZ ;  /* 0x0000b60055057a24 */ /* 0x000fe200078e02ff */
[----:B------:R-:W-:Y:S01]  /*2280*/  F2FP.PACK_AB R29, R0, R29 ;  /* 0x0000001d001d723e */ /* 0x000fe200000000ff */
[----:B------:R-:W-:Y:S01]  /*2290*/  IMAD R0, R60, c[0x0][0x2e0], RZ ;  /* 0x0000b8003c007a24 */ /* 0x000fe200078e02ff */
[----:B------:R-:W-:Y:S01]  /*22a0*/  IADD3 R31, R43, -0x1, RZ ;  /* 0xffffffff2b1f7810 */ /* 0x000fe20007ffe0ff */
[C---:B------:R-:W-:Y:S01]  /*22b0*/  IMAD R9, R56.reuse, c[0x0][0x2dc], R5 ;  /* 0x0000b70038097a24 */ /* 0x040fe200078e0205 */
[----:B------:R-:W-:Y:S01]  /*22c0*/  SHF.L.U32 R26, R53, 0x3, RZ ;  /* 0x00000003351a7819 */ /* 0x000fe200000006ff */
[----:B------:R-:W-:Y:S01]  /*22d0*/  IMAD R27, R85, c[0x0][0x2f8], RZ ;  /* 0x0000be00551b7a24 */ /* 0x000fe200078e02ff */
[----:B------:R-:W-:Y:S01]  /*22e0*/  SHF.L.U32 R6, R31, 0x7, RZ ;  /* 0x000000071f067819 */ /* 0x000fe200000006ff */
[----:B------:R-:W-:Y:S01]  /*22f0*/  UIADD3 UR4, UR4, -0x80, URZ ;  /* 0xffffff8004047890 */ /* 0x000fe2000fffe03f */
[----:B------:R-:W-:Y:S01]  /*2300*/  F2FP.PACK_AB R10, R33, R30 ;  /* 0x0000001e210a723e */ /* 0x000fe200000000ff */
[----:B------:R-:W-:Y:S01]  /*2310*/  IMAD R27, R56, c[0x0][0x2fc], R27 ;  /* 0x0000bf00381b7a24 */ /* 0x000fe200078e021b */
[----:B------:R-:W-:Y:S01]  /*2320*/  SHF.R.S32.HI R7, RZ, 0x1f, R6 ;  /* 0x0000001fff077819 */ /* 0x000fe20000011406 */
[----:B------:R-:W-:Y:S01]  /*2330*/  FADD.FTZ R30, R55, R30 ;  /* 0x0000001e371e7221 */ /* 0x000fe20000010000 */
[----:B------:R-:W-:-:S02]  /*2340*/  F2FP.PACK_AB R11, R35, R32 ;  /* 0x00000020230b723e */ /* 0x000fc400000000ff */
[----:B------:R-:W-:Y:S01]  /*2350*/  ISETP.GT.AND P4, PT, R43, 0x1, PT ;  /* 0x000000012b00780c */ /* 0x000fe20003f84270 */
[--C-:B------:R-:W-:Y:S01]  /*2360*/  IMAD.WIDE.U32 R4, R56, c[0x0][0x2d8], R6.reuse ;  /* 0x0000b60038047a25 */ /* 0x100fe200078e0006 */
[----:B------:R-:W-:Y:S02]  /*2370*/  IADD3 R48, P1, R48, -0x100, RZ ;  /* 0xffffff0030307810 */ /* 0x000fe40007f3e0ff */
[----:B------:R-:W-:Y:S01]  /*2380*/  IADD3 R52, P2, R52, -0x100, RZ ;  /* 0xffffff0034347810 */ /* 0x000fe20007f5e0ff */
[----:B------:R-:W-:Y:S01]  /*2390*/  IMAD.WIDE.U32 R6, R56, c[0x0][0x2f8], R6 ;  /* 0x0000be0038067a25 */ /* 0x000fe200078e0006 */
[----:B------:R-:W-:Y:S01]  /*23a0*/  IADD3 R5, R5, R9, RZ ;  /* 0x0000000905057210 */ /* 0x000fe20007ffe0ff */
[----:B------:R3:W-:Y:S01]  /*23b0*/  STS.64 [R44.X8], R28 ;  /* 0x0000001c2c007388 */ /* 0x0007e20000008a00 */
[----:B------:R-:W-:-:S06]  /*23c0*/  NOP ;  /* 0x0000000000007918 */ /* 0x000fcc0000000000 */
[----:B------:R-:W4:Y:S01]  /*23d0*/  LDS.64 R2, [R44.X8] ;  /* 0x000000002c027984 */ /* 0x000f220000008a00 */
[----:B------:R-:W-:Y:S01]  /*23e0*/  IMAD R9, R61, c[0x0][0x2e4], R0 ;  /* 0x0000b9003d097a24 */ /* 0x000fe200078e0200 */
[----:B------:R-:W-:Y:S01]  /*23f0*/  IADD3 R7, R7, R27, RZ ;  /* 0x0000001b07077210 */ /* 0x000fe20007ffe0ff */
[----:B------:R-:W-:Y:S01]  /*2400*/  IMAD.WIDE.U32 R4, R61, c[0x0][0x2e0], R4 ;  /* 0x0000b8003d047a25 */ /* 0x000fe200078e0004 */
[----:B------:R-:W-:Y:S02]  /*2410*/  IADD3 R50, P3, R50, -0x100, RZ ;  /* 0xffffff0032327810 */ /* 0x000fe40007f7e0ff */
[----:B---3--:R-:W-:Y:S01]  /*2420*/  SHF.L.U64.HI R29, R53, 0x3, R42 ;  /* 0x00000003351d7819 */ /* 0x008fe2000001022a */
[----:B------:R-:W-:Y:S01]  /*2430*/  IMAD R0, R60, c[0x0][0x300], RZ ;  /* 0x0000c0003c007a24 */ /* 0x000fe200078e02ff */
[----:B------:R-:W-:Y:S01]  /*2440*/  IADD3 R5, R5, R9, RZ ;  /* 0x0000000905057210 */ /* 0x000fe20007ffe0ff */
[----:B------:R-:W-:Y:S01]  /*2450*/  FADD.FTZ R33, R30, R33 ;  /* 0x000000211e217221 */ /* 0x000fe20000010000 */
[C---:B------:R-:W-:Y:S01]  /*2460*/  LEA R8, P0, R4.reuse, c[0x0][0x330], 0x1 ;  /* 0x0000cc0004087a11 */ /* 0x040fe200078008ff */
[----:B------:R-:W-:Y:S01]  /*2470*/  IMAD R27, R61, c[0x0][0x304], R0 ;  /* 0x0000c1003d1b7a24 */ /* 0x000fe200078e0200 */
[----:B------:R-:W-:Y:S01]  /*2480*/  IADD3.X R47, R47, -0x1, RZ, P1, !PT ;  /* 0xffffffff2f2f7810 */ /* 0x000fe20000ffe4ff */
[----:B------:R-:W-:Y:S01]  /*2490*/  FADD.FTZ R32, R33, R32 ;  /* 0x0000002021207221 */ /* 0x000fe20000010000 */
[----:B------:R-:W-:Y:S01]  /*24a0*/  LEA.HI.X R4, R4, c[0x0][0x334], R5, 0x1, P0 ;  /* 0x0000cd0004047a11 */ /* 0x000fe200000f0c05 */
[----:B------:R-:W-:Y:S01]  /*24b0*/  IMAD.MOV.U32 R43, RZ, RZ, R31 ;  /* 0x000000ffff2b7224 */ /* 0x000fe200078e001f */
[----:B------:R-:W-:Y:S01]  /*24c0*/  IADD3 R8, P0, R8, R26, RZ ;  /* 0x0000001a08087210 */ /* 0x000fe20007f1e0ff */
[----:B------:R-:W-:Y:S01]  /*24d0*/  FADD.FTZ R55, R32, R35 ;  /* 0x0000002320377221 */ /* 0x000fe20000010000 */
[----:B------:R-:W-:-:S02]  /*24e0*/  IADD3.X R51, R51, -0x1, RZ, P2, !PT ;  /* 0xffffffff33337810 */ /* 0x000fc400017fe4ff */
[----:B------:R-:W-:Y:S02]  /*24f0*/  IADD3.X R9, R4, R29, RZ, P0, !PT ;  /* 0x0000001d04097210 */ /* 0x000fe400007fe4ff */
[----:B------:R-:W-:-:S03]  /*2500*/  IADD3.X R49, R49, -0x1, RZ, P3, !PT ;  /* 0xffffffff31317810 */ /* 0x000fc60001ffe4ff */
[----:B----4-:R3:W-:Y:S04]  /*2510*/  STG.E.64 [R8.64], R2 ;  /* 0x0000000208007986 */ /* 0x0107e8000c101b06 */
[----:B------:R-:W-:Y:S01]  /*2520*/  BAR.SYNC.DEFER_BLOCKING 0x0 ;  /* 0x0000000000007b1d */ /* 0x000fe20000010000 */
[----:B---3--:R-:W-:-:S05]  /*2530*/  IMAD.WIDE.U32 R2, R61, c[0x0][0x300], R6 ;  /* 0x0000c0003d027a25 */ /* 0x008fca00078e0006 */
[----:B------:R-:W-:Y:S02]  /*2540*/  IADD3 R7, R3, R27, RZ ;  /* 0x0000001b03077210 */ /* 0x000fe40007ffe0ff */
        /* <DEDUP_REMOVED lines=12> */
.L_x_8592:
        /* <DEDUP_REMOVED lines=24> */
.L_x_8609:
[----:B0-----:R-:W-:Y:S05]  /*2790*/  BSYNC B0 ;  /* 0x0000000000007941 */ /* 0x001fea0003800000 */
.L_x_8608:
        /* <DEDUP_REMOVED lines=23> */
.L_x_8611:
[----:B------:R-:W4:Y:S02]  /*2910*/  S2R R15, SR_TID.X ;  /* 0x00000000000f7919 */ /* 0x000f240000002100 */
.L_x_8612:
[----:B0-----:R-:W-:Y:S05]  /*2920*/  BSYNC B0 ;  /* 0x0000000000007941 */ /* 0x001fea0003800000 */
.L_x_8610:
        /* <DEDUP_REMOVED lines=10> */
.L_x_8613:
        /* <DEDUP_REMOVED lines=26> */
.L_x_8614:
        /* <DEDUP_REMOVED lines=9> */
.L_x_9156:


//--------------------- .text._Z25selective_scan_bwd_kernelI32Selective_Scan_bwd_kernel_traitsILi32ELi4ELb1ELb1ELb0ELb0ELb1EN3c104HalfEfEEv12SSMParamsBwd --------------------------
	.section	.text._Z25selective_scan_bwd_kernelI32Selective_Scan_bwd_kernel_traitsILi32ELi4ELb1ELb1ELb0ELb0ELb1EN3c104HalfEfEEv12SSMParamsBwd,"ax",@progbits
	.sectioninfo	@"SHI_REGISTERS=115"
	.align	128
        .global         _Z25selective_scan_bwd_kernelI32Selective_Scan_bwd_kernel_traitsILi32ELi4ELb1ELb1ELb0ELb0ELb1EN3c104HalfEfEEv12SSMParamsBwd
        .type           _Z25selective_scan_bwd_kernelI32Selective_Scan_bwd_kernel_traitsILi32ELi4ELb1ELb1ELb0ELb0ELb1EN3c104HalfEfEEv12SSMParamsBwd,@function
        .size           _Z25selective_scan_bwd_kernelI32Selective_Scan_bwd_kernel_traitsILi32ELi4ELb1ELb1ELb0ELb0ELb1EN3c104HalfEfEEv12SSMParamsBwd,(.L_x_9157 - _Z25selective_scan_bwd_kernelI32Selective_Scan_bwd_kernel_traitsILi32ELi4ELb1ELb1ELb0ELb0ELb1EN3c104HalfEfEEv12SSMParamsBwd)
        .other          _Z25selective_scan_bwd_kernelI32Selective_Scan_bwd_kernel_traitsILi32ELi4ELb1ELb1ELb0ELb0ELb1EN3c104HalfEfEEv12SSMParamsBwd,@"STO_CUDA_ENTRY STV_DEFAULT"
_Z25selective_scan_bwd_kernelI32Selective_Scan_bwd_kernel_traitsILi32ELi4ELb1ELb1ELb0ELb0ELb1EN3c104HalfEfEEv12SSMParamsBwd:
.text._Z25selective_scan_bwd_kernelI32Selective_Scan_bwd_kernel_traitsILi32ELi4ELb1ELb1ELb0ELb0ELb1EN3c104HalfEfEEv12SSMParamsBwd:
        /* <DEDUP_REMOVED lines=57> */
[----:B------:R-:W-:Y:S01]  /*0390*/  IADD3 R7, R7, R9, RZ ;  /* 0x0000000907077210 */ /* 0x000fe20007ffe0ff */
        /* <DEDUP_REMOVED lines=38> */
[----:B------:R-:W-:Y:S01]  /*0600*/  CS2R R8, SRZ ;  /* 0x0000000000087805 */ /* 0x000fe2000001ff00 */
[----:B------:R-:W-:Y:S01]  /*0610*/  IADD3.X R56, R13, R56, RZ, P5, !PT ;  /* 0x000000380d387210 */ /* 0x000fe20002ffe4ff */
[----:B------:R-:W-:Y:S01]  /*0620*/  CS2R R2, SRZ ;  /* 0x0000000000027805 */ /* 0x000fe2000001ff00 */
        /* <DEDUP_REMOVED lines=14> */
[----:B------:R-:W-:Y:S01]  /*0710*/  IMAD R0, R85, c[0x0][0x298], RZ ;  /* 0x0000a60055007a24 */ /* 0x000fe200078e02ff */
[----:B------:R-:W-:Y:S01]  /*0720*/  MOV R55, c[0x0][0x174] ;  /* 0x00005d0000377a02 */ /* 0x000fe20000000f00 */
[----:B------:R-:W1:Y:S01]  /*0730*/  S2R R57, SR_LANEID ;  /* 0x0000000000397919 */ /* 0x000e620000000000 */
[----:B------:R-:W-:Y:S01]  /*0740*/  IMAD.WIDE.U32 R12, R73, c[0x0][0x180], RZ ;  /* 0x00006000490c7a25 */ /* 0x000fe200078e00ff */
[----:B------:R-:W-:-:S02]  /*0750*/  MOV R66, RZ ;  /* 0x000000ff00427202 */ /* 0x000fc40000000f00 */
[----:B------:R-:W-:Y:S01]  /*0760*/  MOV R54, RZ ;  /* 0x000000ff00367202 */ /* 0x000fe20000000f00 */
[----:B------:R-:W-:Y:S01]  /*0770*/  IMAD R7, R69, c[0x0][0x29c], R0 ;  /* 0x0000a70045077a24 */ /* 0x000fe200078e0200 */
[----:B------:R-:W-:Y:S01]  /*0780*/  MOV R68, RZ ;  /* 0x000000ff00447202 */ /* 0x000fe20000000f00 */
[----:B------:R-:W-:Y:S02]  /*0790*/  IMAD R0, R84, c[0x0][0x2a0], RZ ;  /* 0x0000a80054007a24 */ /* 0x000fe400078e02ff */
[----:B------:R-:W-:Y:S01]  /*07a0*/  IMAD.WIDE.U32 R14, R73, c[0x0][0x1b8], RZ ;  /* 0x00006e00490e7a25 */ /* 0x000fe200078e00ff */
[----:B0-----:R-:W-:Y:S02]  /*07b0*/  MOV R4, R65 ;  /* 0x0000004100047202 */ /* 0x001fe40000000f00 */
[----:B------:R-:W-:Y:S02]  /*07c0*/  LOP3.LUT R82, R65, 0x1f, RZ, 0xc0, !PT ;  /* 0x0000001f41527812 */ /* 0x000fe400078ec0ff */
[----:B------:R-:W-:Y:S01]  /*07d0*/  SHF.R.S32.HI R52, RZ, 0x1f, R65 ;  /* 0x0000001fff347819 */ /* 0x000fe20000011441 */
[----:B------:R-:W-:Y:S01]  /*07e0*/  IMAD.WIDE.U32 R4, R69, c[0x0][0x298], R4 ;  /* 0x0000a60045047a25 */ /* 0x000fe200078e0004 */
[----:B------:R-:W-:-:S04]  /*07f0*/  IADD3 R50, R65, 0x200, RZ ;  /* 0x0000020041327810 */ /* 0x000fc80007ffe0ff */
[----:B------:R-:W-:Y:S01]  /*0800*/  IADD3 R5, R5, R7, RZ ;  /* 0x0000000705057210 */ /* 0x000fe20007ffe0ff */
[C---:B------:R-:W-:Y:S02]  /*0810*/  IMAD R7, R67.reuse, c[0x0][0x2a4], R0 ;  /* 0x0000a90043077a24 */ /* 0x040fe400078e0200 */
[----:B------:R-:W-:Y:S02]  /*0820*/  IMAD R0, R72, c[0x0][0x180], RZ ;  /* 0x0000600048007a24 */ /* 0x000fe400078e02ff */
[----:B------:R-:W-:-:S04]  /*0830*/  IMAD.WIDE.U32 R4, R67, c[0x0][0x2a0], R4 ;  /* 0x0000a80043047a25 */ /* 0x000fc800078e0004 */
[----:B------:R-:W-:Y:S01]  /*0840*/  IMAD R51, R73, c[0x0][0x184], R0 ;  /* 0x0000610049337a24 */ /* 0x000fe200078e0200 */
[----:B------:R-:W-:Y:S02]  /*0850*/  IADD3 R5, R5, R7, RZ ;  /* 0x0000000705057210 */ /* 0x000fe40007ffe0ff */
[C---:B------:R-:W-:Y:S02]  /*0860*/  LEA R53, P0, R4.reuse, c[0x0][0x318], 0x2 ;  /* 0x0000c60004357a11 */ /* 0x040fe400078010ff */
[----:B------:R-:W-:Y:S02]  /*0870*/  IADD3 R51, R13, R51, RZ ;  /* 0x000000330d337210 */ /* 0x000fe40007ffe0ff */
[----:B------:R-:W-:Y:S01]  /*0880*/  LEA.HI.X R48, R4, c[0x0][0x31c], R5, 0x2, P0 ;  /* 0x0000c70004307a11 */ /* 0x000fe200000f1405 */
[----:B------:R-:W-:Y:S01]  /*0890*/  IMAD R4, R72, c[0x0][0x1b8], RZ ;  /* 0x00006e0048047a24 */ /* 0x000fe200078e02ff */
[----:B------:R-:W-:-:S03]  /*08a0*/  IADD3 R53, P0, R53, -0x100, RZ ;  /* 0xffffff0035357810 */ /* 0x000fc60007f1e0ff */
[----:B------:R-:W-:Y:S01]  /*08b0*/  IMAD R49, R73, c[0x0][0x1bc], R4 ;  /* 0x00006f0049317a24 */ /* 0x000fe200078e0204 */
[----:B------:R-:W-:-:S04]  /*08c0*/  IADD3.X R48, R48, -0x1, RZ, P0, !PT ;  /* 0xffffffff30307810 */ /* 0x000fc800007fe4ff */
[----:B-1----:R-:W-:Y:S02]  /*08d0*/  IADD3 R49, R15, R49, RZ ;  /* 0x000000310f317210 */ /* 0x002fe40007ffe0ff */
.L_x_8631:
[----:B------:R-:W-:Y:S01]  /*08e0*/  BAR.SYNC.DEFER_BLOCKING 0x0 ;  /* 0x0000000000007b1d */ /* 0x000fe20000010000 */
[C---:B------:R-:W-:Y:S02]  /*08f0*/  SHF.L.U32 R21, R65.reuse, 0x3, RZ ;  /* 0x0000000341157819 */ /* 0x040fe400000006ff */
[----:B------:R-:W-:Y:S02]  /*0900*/  SHF.L.U64.HI R0, R65, 0x3, R52 ;  /* 0x0000000341007819 */ /* 0x000fe40000010234 */
[----:B---3--:R-:W-:-:S04]  /*0910*/  IADD3 R6, P0, R64, R21, RZ ;  /* 0x0000001540067210 */ /* 0x008fc80007f1e0ff */
[----:B------:R-:W-:-:S06]  /*0920*/  IADD3.X R7, R63, R0, RZ, P0, !PT ;  /* 0x000000003f077210 */ /* 0x000fcc00007fe4ff */
[----:B--2---:R-:W2:Y:S01]  /*0930*/  LDG.E.64 R6, [R6.64] ;  /* 0x0000000406067981 */ /* 0x004ea2000c1e1b00 */
[----:B------:R-:W-:-:S04]  /*0940*/  IADD3 R22, P0, R62, R21, RZ ;  /* 0x000000153e167210 */ /* 0x000fc80007f1e0ff */
[----:B------:R-:W-:Y:S01]  /*0950*/  IADD3.X R23, R61, R0, RZ, P0, !PT ;  /* 0x000000003d177210 */ /* 0x000fe200007fe4ff */
[----:B0-2---:R0:W-:Y:S01]  /*0960*/  STS.64 [R57.X8], R6 ;  /* 0x0000000639007388 */ /* 0x0051e20000008a00 */
[----:B------:R-:W-:-:S06]  /*0970*/  NOP ;  /* 0x0000000000007918 */ /* 0x000fcc0000000000 */
[----:B------:R-:W-:Y:S04]  /*0980*/  LDS.64 R16, [R57.X8] ;  /* 0x0000000039107984 */ /* 0x000fe80000008a00 */
[----:B------:R-:W-:Y:S06]  /*0990*/  BAR.SYNC.DEFER_BLOCKING 0x0 ;  /* 0x0000000000007b1d */ /* 0x000fec0000010000 */
[----:B------:R-:W2:Y:S01]  /*09a0*/  LDG.E.64 R22, [R22.64] ;  /* 0x0000000416167981 */ /* 0x000ea2000c1e1b00 */
[----:B------:R-:W-:-:S04]  /*09b0*/  IADD3 R24, P0, R60, R21, RZ ;  /* 0x000000153c187210 */ /* 0x000fc80007f1e0ff */
[----:B------:R-:W-:Y:S02]  /*09c0*/  IADD3.X R25, R59, R0, RZ, P0, !PT ;  /* 0x000000003b197210 */ /* 0x000fe400007fe4ff */
[----:B------:R-:W-:Y:S01]  /*09d0*/  MOV R19, c[0x0][0x174] ;  /* 0x00005d0000137a02 */ /* 0x000fe20000000f00 */
[----:B-12---:R1:W-:Y:S01]  /*09e0*/  STS.64 [R57.X8], R22 ;  /* 0x0000001639007388 */ /* 0x0063e20000008a00 */
[----:B------:R-:W-:-:S06]  /*09f0*/  NOP ;  /* 0x0000000000007918 */ /* 0x000fcc0000000000 */
[----:B------:R-:W-:Y:S04]  /*0a00*/  LDS.64 R4, [R57.X8] ;  /* 0x0000000039047984 */ /* 0x000fe80000008a00 */
[----:B------:R-:W-:Y:S06]  /*0a10*/  BAR.SYNC.DEFER_BLOCKING 0x0 ;  /* 0x0000000000007b1d */ /* 0x000fec0000010000 */
[----:B------:R-:W2:Y:S01]  /*0a20*/  LDG.E.64 R24, [R24.64] ;  /* 0x0000000418187981 */ /* 0x000ea2000c1e1b00 */
[----:B------:R-:W-:Y:S01]  /*0a30*/  LEA R18, R19, R54, 0x7 ;  /* 0x0000003613127211 */ /* 0x000fe200078e38ff */
[----:B0-----:R-:W-:-:S02]  /*0a40*/  IMAD R6, R72, c[0x0][0x1f8], RZ ;  /* 0x00007e0048067a24 */ /* 0x001fc400078e02ff */
[----:B------:R-:W-:Y:S01]  /*0a50*/  IMAD R20, R85, c[0x0][0x1f0], RZ ;  /* 0x00007c0055147a24 */ /* 0x000fe200078e02ff */
[----:B------:R-:W-:Y:S01]  /*0a60*/  SHF.R.S32.HI R19, RZ, 0x1f, R18 ;  /* 0x0000001fff137819 */ /* 0x000fe20000011412 */
[----:B------:R-:W-:Y:S02]  /*0a70*/  IMAD R27, R73, c[0x0][0x1fc], R6 ;  /* 0x00007f00491b7a24 */ /* 0x000fe400078e0206 */
[----:B-1----:R-:W-:Y:S02]  /*0a80*/  IMAD R23, R69, c[0x0][0x1f4], R20 ;  /* 0x00007d0045177a24 */ /* 0x002fe400078e0214 */
        /* <DEDUP_REMOVED lines=12> */
[----:B------:R-:W2:Y:S01]  /*0b50*/  LDG.E.64 R22, [R22.64+-0x100] ;  /* 0xffff000416167981 */ /* 0x000ea2000c1e1b00 */
        /* <DEDUP_REMOVED lines=20> */
[----:B------:R-:W-:-:S02]  /*0ca0*/  IMAD R40, R85, c[0x0][0x2e8], RZ ;  /* 0x0000ba0055287a24 */ /* 0x000fc400078e02ff */
[----:B------:R-:W-:Y:S02]  /*0cb0*/  HADD2.F32 R46, -RZ, R46.H0_H0 ;  /* 0x2000002eff2e7230 */ /* 0x000fe40000004100 */
        /* <DEDUP_REMOVED lines=8> */
[----:B------:R-:W-:-:S04]  /*0d40*/  FMUL.FTZ R28, R20, -1.4426950216293334961 ;  /* 0xbfb8aa3b141c7820 */ /* 0x000fc80000410000 */
[----:B------:R-:W-:Y:S01]  /*0d50*/  FMUL.FTZ R30, R31, -1.4426950216293334961 ;  /* 0xbfb8aa3b1f1e7820 */ /* 0x000fe20000410000 */
[----:B------:R-:W0:Y:S08]  /*0d60*/  MUFU.EX2 R32, R32 ;  /* 0x0000002000207308 */ /* 0x000e300000000800 */
[----:B------:R-:W-:Y:S08]  /*0d70*/  MUFU.EX2 R28, R28 ;  /* 0x0000001c001c7308 */ /* 0x000ff00000000800 */
[----:B------:R-:W-:Y:S01]  /*0d80*/  MUFU.EX2 R30, R30 ;  /* 0x0000001e001e7308 */ /* 0x000fe20000000800 */
[----:B0-----:R-:W-:-:S07]  /*0d90*/  FADD.FTZ R33, R32, 1 ;  /* 0x3f80000020217421 */ /* 0x001fce0000010000 */
[----:B------:R-:W0:Y:S02]  /*0da0*/  MUFU.RCP R34, R33 ;  /* 0x0000002100227308 */ /* 0x000e240000001000 */
[----:B0-----:R-:W-:Y:S01]  /*0db0*/  FADD.FTZ R6, -R34, 1 ;  /* 0x3f80000022067421 */ /* 0x001fe20000010100 */
[----:B--2---:R0:W-:Y:S01]  /*0dc0*/  STS.64 [R57.X8], R26 ;  /* 0x0000001a39007388 */ /* 0x0041e20000008a00 */
[----:B------:R-:W-:-:S06]  /*0dd0*/  NOP ;  /* 0x0000000000007918 */ /* 0x000fcc0000000000 */
[----:B------:R-:W1:Y:S01]  /*0de0*/  LDS.64 R22, [R57.X8] ;  /* 0x0000000039167984 */ /* 0x000e620000008a00 */
[----:B0-----:R-:W-:Y:S02]  /*0df0*/  FMUL.FTZ R27, R24, -1.4426950216293334961 ;  /* 0xbfb8aa3b181b7820 */ /* 0x001fe40000410000 */
[----:B------:R-:W-:Y:S02]  /*0e00*/  FADD.FTZ R26, R28, 1 ;  /* 0x3f8000001c1a7421 */ /* 0x000fe40000010000 */
[----:B------:R-:W-:Y:S02]  /*0e10*/  FADD.FTZ R28, R30, 1 ;  /* 0x3f8000001e1c7421 */ /* 0x000fe40000010000 */
[----:B------:R-:W0:Y:S08]  /*0e20*/  MUFU.EX2 R27, R27 ;  /* 0x0000001b001b7308 */ /* 0x000e300000000800 */
[----:B------:R-:W2:Y:S01]  /*0e30*/  MUFU.RCP R29, R26 ;  /* 0x0000001a001d7308 */ /* 0x000ea20000001000 */
[----:B0-----:R-:W-:-:S07]  /*0e40*/  FADD.FTZ R35, R27, 1 ;  /* 0x3f8000001b237421 */ /* 0x001fce0000010000 */
[----:B------:R0:W3:Y:S01]  /*0e50*/  MUFU.RCP R32, R28 ;  /* 0x0000001c00207308 */ /* 0x0000e20000001000 */
[----:B------:R-:W-:Y:S01]  /*0e60*/  HADD2.F32 R27, -RZ, R7.H0_H0 ;  /* 0x20000007ff1b7230 */ /* 0x000fe20000004100 */
[----:B--2---:R-:W-:-:S06]  /*0e70*/  FADD.FTZ R7, -R29, 1 ;  /* 0x3f8000001d077421 */ /* 0x004fcc0000010100 */
[----:B------:R2:W4:Y:S01]  /*0e80*/  MUFU.RCP R37, R35 ;  /* 0x0000002300257308 */ /* 0x0005220000001000 */
[----:B0-----:R-:W-:Y:S02]  /*0e90*/  FFMA.FTZ R28, R25, R6, 1 ;  /* 0x3f800000191c7423 */ /* 0x001fe40000010006 */
[----:B------:R-:W-:Y:S01]  /*0ea0*/  FFMA.FTZ R7, R20, R7, 1 ;  /* 0x3f80000014077423 */ /* 0x000fe20000010007 */
[--C-:B-1----:R-:W-:Y:S01]  /*0eb0*/  SHF.R.U64 R38, R22, 0x10, R23.reuse ;  /* 0x0000001016267819 */ /* 0x102fe20000001217 */
[----:B------:R-:W-:Y:S01]  /*0ec0*/  HADD2.F32 R26, -RZ, R23.H0_H0 ;  /* 0x20000017ff1a7230 */ /* 0x000fe20000004100 */
[----:B------:R-:W-:Y:S01]  /*0ed0*/  SHF.R.U32.HI R36, RZ, 0x10, R23 ;  /* 0x00000010ff247819 */ /* 0x000fe20000011617 */
[----:B------:R-:W-:Y:S01]  /*0ee0*/  HADD2.F32 R30, -RZ, R22.H0_H0 ;  /* 0x20000016ff1e7230 */ /* 0x000fe20000004100 */
[----:B---3--:R-:W-:Y:S01]  /*0ef0*/  FADD.FTZ R22, -R32, 1 ;  /* 0x3f80000020167421 */ /* 0x008fe20000010100 */
[----:B------:R-:W-:Y:S01]  /*0f00*/  HADD2.F32 R33, -RZ, R38.H0_H0 ;  /* 0x20000026ff217230 */ /* 0x000fe20000004100 */
[----:B--2---:R-:W-:Y:S01]  /*0f10*/  FMUL.FTZ R35, R27, R26 ;  /* 0x0000001a1b237220 */ /* 0x004fe20000410000 */
[----:B------:R-:W-:Y:S01]  /*0f20*/  HADD2.F32 R36, -RZ, R36.H0_H0 ;  /* 0x20000024ff247230 */ /* 0x000fe20000004100 */
[----:B------:R-:W-:-:S02]  /*0f30*/  FMUL.FTZ R6, R47, R30 ;  /* 0x0000001e2f067220 */ /* 0x000fc40000410000 */
[----:B------:R-:W-:Y:S02]  /*0f40*/  FFMA.FTZ R22, R31, R22, 1 ;  /* 0x3f8000001f167423 */ /* 0x000fe40000010016 */
[----:B----4-:R-:W-:Y:S02]  /*0f50*/  FADD.FTZ R23, -R37, 1 ;  /* 0x3f80000025177421 */ /* 0x010fe40000010100 */
        /* <DEDUP_REMOVED lines=21> */
[----:B------:R-:W-:Y:S01]  /*10b0*/  IMAD R35, R69, c[0x0][0x2ec], R40 ;  /* 0x0000bb0045237a24 */ /* 0x000fe200078e0228 */
[----:B------:R-:W-:Y:S01]  /*10c0*/  HADD2.F32 R20, -RZ, R16.H0_H0 ;  /* 0x20000010ff147230 */ /* 0x000fe20000004100 */
[----:B------:R-:W-:Y:S01]  /*10d0*/  FMUL.FTZ R47, R47, R28 ;  /* 0x0000001c2f2f7220 */ /* 0x000fe20000410000 */
[----:B------:R-:W-:Y:S01]  /*10e0*/  SHF.R.U64 R29, R16, 0x10, R17 ;  /* 0x00000010101d7819 */ /* 0x000fe20000001211 */
[----:B------:R-:W-:-:S04]  /*10f0*/  IMAD.WIDE.U32 R22, R69, c[0x0][0x2e8], R22 ;  /* 0x0000ba0045167a25 */ /* 0x000fc800078e0016 */
[----:B------:R-:W-:Y:S01]  /*1100*/  FMUL.FTZ R31, R31, R32 ;  /* 0x000000201f1f7220 */ /* 0x000fe20000410000 */
[----:B------:R-:W-:Y:S01]  /*1110*/  IADD3 R35, R23, R35, RZ ;  /* 0x0000002317237210 */ /* 0x000fe20007ffe0ff */
[----:B------:R-:W-:Y:S01]  /*1120*/  FFMA.FTZ R23, R47, R20, R68 ;  /* 0x000000142f177223 */ /* 0x000fe20000010044 */
[----:B------:R-:W-:Y:S01]  /*1130*/  LEA R32, P0, R22, c[0x0][0x338], 0x1 ;  /* 0x0000ce0016207a11 */ /* 0x000fe200078008ff */
[----:B------:R-:W-:Y:S01]  /*1140*/  HADD2.F32 R29, -RZ, R29.H0_H0 ;  /* 0x2000001dff1d7230 */ /* 0x000fe20000004100 */
[----:B------:R-:W-:Y:S01]  /*1150*/  FMUL.FTZ R46, R46, R31 ;  /* 0x0000001f2e2e7220 */ /* 0x000fe20000410000 */
[----:B------:R-:W-:Y:S01]  /*1160*/  STS.64 [R57.X8], R38 ;  /* 0x0000002639007388 */ /* 0x000fe20000008a00 */
[----:B------:R-:W-:-:S06]  /*1170*/  NOP ;  /* 0x0000000000007918 */ /* 0x000fcc0000000000 */
[----:B------:R-:W0:Y:S01]  /*1180*/  LDS.64 R6, [R57.X8] ;  /* 0x0000000039067984 */ /* 0x000e220000008a00 */
[----:B------:R-:W-:Y:S01]  /*1190*/  LEA.HI.X R35, R22, c[0x0][0x33c], R35, 0x1, P0 ;  /* 0x0000cf0016237a11 */ /* 0x000fe200000f0c23 */
[----:B------:R-:W-:Y:S01]  /*11a0*/  FMUL.FTZ R25, R25, R34 ;  /* 0x0000002219197220 */ /* 0x000fe20000410000 */
[----:B------:R-:W-:Y:S01]  /*11b0*/  IADD3 R20, P2, R32, R21, RZ ;  /* 0x0000001520147210 */ /* 0x000fe20007f5e0ff */
[----:B------:R-:W-:Y:S01]  /*11c0*/  HADD2.F32 R22, -RZ, R17.H0_H0 ;  /* 0x20000011ff167230 */ /* 0x000fe20000004100 */
[----:B------:R-:W-:Y:S01]  /*11d0*/  ISETP.NE.U32.AND P0, PT, RZ, c[0x0][0x270], PT ;  /* 0x00009c00ff007a0c */ /* 0x000fe20003f05070 */
[----:B------:R-:W-:Y:S01]  /*11e0*/  FFMA.FTZ R23, R46, R29, R23 ;  /* 0x0000001d2e177223 */ /* 0x000fe20000010017 */
[----:B------:R-:W-:Y:S01]  /*11f0*/  IADD3.X R21, R35, R0, RZ, P2, !PT ;  /* 0x0000000023157210 */ /* 0x000fe200017fe4ff */
[----:B------:R-:W-:Y:S01]  /*1200*/  FMUL.FTZ R44, R27, R25 ;  /* 0x000000191b2c7220 */ /* 0x000fe20000410000 */
[----:B------:R-:W-:Y:S01]  /*1210*/  ISETP.NE.AND.EX P0, PT, RZ, c[0x0][0x274], PT, P0 ;  /* 0x00009d00ff007a0c */ /* 0x000fe20003f05300 */
[----:B------:R-:W-:Y:S01]  /*1220*/  FMUL.FTZ R37, R24, R37 ;  /* 0x0000002518257220 */ /* 0x000fe20000410000 */
[----:B------:R-:W-:Y:S01]  /*1230*/  SHF.R.U32.HI R68, RZ, 0x10, R17 ;  /* 0x00000010ff447819 */ /* 0x000fe20000011611 */
[----:B------:R-:W-:-:S02]  /*1240*/  FFMA.FTZ R23, R44, R22, R23 ;  /* 0x000000162c177223 */ /* 0x000fc40000010017 */
[----:B------:R-:W-:Y:S02]  /*1250*/  FMUL.FTZ R42, R42, R37 ;  /* 0x000000252a2a7220 */ /* 0x000fe40000410000 */
[----:B------:R-:W-:-:S05]  /*1260*/  HADD2.F32 R68, -RZ, R68.H0_H0 ;  /* 0x20000044ff447230 */ /* 0x000fca0000004100 */
[----:B------:R-:W-:Y:S01]  /*1270*/  FFMA.FTZ R68, R42, R68, R23 ;  /* 0x000000442a447223 */ /* 0x000fe20000010017 */
[----:B0-----:R0:W-:Y:S01]  /*1280*/  STG.E.64 [R20.64+-0x100], R6 ;  /* 0xffff000614007986 */ /* 0x0011e2000c101b04 */
[----:B------:R-:W-:Y:S05]  /*1290*/  @!P0 BRA `(.L_x_8616) ;  /* 0x0000017000008947 */ /* 0x000fea0003800000 */
[----:B------:R-:W-:Y:S01]  /*12a0*/  BAR.SYNC.DEFER_BLOCKING 0x0 ;  /* 0x0000000000007b1d */ /* 0x000fe20000010000 */
[----:B------:R-:W-:Y:S02]  /*12b0*/  FMUL.FTZ R28, R28, R30 ;  /* 0x0000001e1c1c7220 */ /* 0x000fe40000410000 */
[----:B------:R-:W-:Y:S02]  /*12c0*/  FMUL.FTZ R31, R31, R33 ;  /* 0x000000211f1f7220 */ /* 0x000fe40000410000 */
[----:B------:R-:W-:Y:S02]  /*12d0*/  FMUL.FTZ R25, R25, R26 ;  /* 0x0000001a19197220 */ /* 0x000fe40000410000 */
[----:B------:R-:W-:Y:S01]  /*12e0*/  FMUL.FTZ R36, R37, R36 ;  /* 0x0000002425247220 */ /* 0x000fe20000410000 */
[----:B------:R-:W-:Y:S01]  /*12f0*/  F2FP.PACK_AB R24, R31, R28 ;  /* 0x0000001c1f18723e */ /* 0x000fe200000000ff */
[----:B------:R-:W-:-:S02]  /*1300*/  IMAD R0, R72, c[0x0][0x218], RZ ;  /* 0x0000860048007a24 */ /* 0x000fc400078e02ff */
[----:B0-----:R-:W-:Y:S01]  /*1310*/  IMAD.WIDE.U32 R20, R73, c[0x0][0x218], R18 ;  /* 0x0000860049147a25 */ /* 0x001fe200078e0012 */
        /* <DEDUP_REMOVED lines=15> */
.L_x_8616:
[--C-:B------:R-:W-:Y:S01]  /*1410*/  SHF.R.U64 R41, R4, 0x10, R5.reuse ;  /* 0x0000001004297819 */ /* 0x100fe20000001205 */
[----:B0-----:R-:W-:Y:S01]  /*1420*/  HADD2.F32 R7, -RZ, R4.H0_H0 ;  /* 0x20000004ff077230 */ /* 0x001fe20000004100 */
[----:B------:R-:W-:Y:S01]  /*1430*/  SHF.R.U32.HI R39, RZ, 0x10, R5 ;  /* 0x00000010ff277819 */ /* 0x000fe20000011605 */
[----:B------:R-:W-:Y:S01]  /*1440*/  HADD2.F32 R5, -RZ, R5.H0_H0 ;  /* 0x20000005ff057230 */ /* 0x000fe20000004100 */
[----:B------:R-:W-:Y:S01]  /*1450*/  BAR.SYNC.DEFER_BLOCKING 0x0 ;  /* 0x0000000000007b1d */ /* 0x000fe20000010000 */
[----:B------:R-:W-:Y:S01]  /*1460*/  HADD2.F32 R41, -RZ, R41.H0_H0 ;  /* 0x20000029ff297230 */ /* 0x000fe20000004100 */
[----:B------:R-:W-:Y:S01]  /*1470*/  HFMA2.MMA R45, -RZ, RZ, 0, 0 ;  /* 0x00000000ff2d7435 */ /* 0x000fe200000001ff */
[----:B------:R-:W-:Y:S01]  /*1480*/  HADD2.F32 R39, -RZ, R39.H0_H0 ;  /* 0x20000027ff277230 */ /* 0x000fe20000004100 */
[----:B------:R-:W-:Y:S01]  /*1490*/  HFMA2.MMA R43, -RZ, RZ, 0, 0 ;  /* 0x00000000ff2b7435 */ /* 0x000fe200000001ff */
[----:B------:R-:W-:Y:S01]  /*14a0*/  MOV R40, RZ ;  /* 0x000000ff00287202 */ /* 0x000fe20000000f00 */
[--C-:B-----5:R-:W-:Y:S01]  /*14b0*/  FADD.FTZ R36, R7, R70.reuse ;  /* 0x0000004607247221 */ /* 0x120fe20000010000 */
[----:B------:R-:W-:Y:S01]  /*14c0*/  MOV R38, RZ ;  /* 0x000000ff00267202 */ /* 0x000fe20000000f00 */
[----:B------:R-:W-:-:S02]  /*14d0*/  FADD.FTZ R34, R5, R70 ;  /* 0x0000004605227221 */ /* 0x000fc40000010000 */
[--C-:B------:R-:W-:Y:S02]  /*14e0*/  FADD.FTZ R41, R41, R70.reuse ;  /* 0x0000004629297221 */ /* 0x100fe40000010000 */
[----:B------:R-:W-:Y:S02]  /*14f0*/  FADD.FTZ R39, R39, R70 ;  /* 0x0000004627277221 */ /* 0x000fe40000010000 */
        /* <DEDUP_REMOVED lines=12> */
[----:B------:R-:W-:-:S03]  /*15c0*/  MOV R31, RZ ;  /* 0x000000ff001f7202 */ /* 0x000fc60000000f00 */
[----:B------:R-:W-:Y:S01]  /*15d0*/  IMAD R0, R84, c[0x0][0x2a0], RZ ;  /* 0x0000a80054007a24 */ /* 0x000fe200078e02ff */
[----:B------:R-:W-:-:S03]  /*15e0*/  IADD3 R5, R5, R7, RZ ;  /* 0x0000000705057210 */ /* 0x000fc60007ffe0ff */
[C---:B------:R-:W-:Y:S01]  /*15f0*/  IMAD R7, R67.reuse, c[0x0][0x2a4], R0 ;  /* 0x0000a90043077a24 */ /* 0x040fe200078e0200 */
[----:B------:R-:W-:Y:S01]  /*1600*/  MOV R0, RZ ;  /* 0x000000ff00007202 */ /* 0x000fe20000000f00 */
[----:B------:R-:W-:-:S05]  /*1610*/  IMAD.WIDE.U32 R4, R67, c[0x0][0x2a0], R4 ;  /* 0x0000a80043047a25 */ /* 0x000fca00078e0004 */
[----:B------:R-:W-:Y:S02]  /*1620*/  LEA R21, P3, R4, c[0x0][0x318], 0x2 ;  /* 0x0000c60004157a11 */ /* 0x000fe400078610ff */
[----:B------:R-:W-:Y:S02]  /*1630*/  IADD3 R7, R5, R7, RZ ;  /* 0x0000000705077210 */ /* 0x000fe40007ffe0ff */
[----:B------:R-:W-:Y:S02]  /*1640*/  LEA R24, P2, R18, R21, 0x2 ;  /* 0x0000001512187211 */ /* 0x000fe400078410ff */
[C---:B------:R-:W-:Y:S02]  /*1650*/  LEA.HI.X R5, R4.reuse, c[0x0][0x31c], R7, 0x2, P3 ;  /* 0x0000c70004057a11 */ /* 0x040fe400018f1407 */
[----:B------:R-:W-:Y:S02]  /*1660*/  IADD3 R20, P0, P1, R4, -0x80, R18 ;  /* 0xffffff8004147810 */ /* 0x000fe4000791e012 */
[----:B------:R-:W-:-:S02]  /*1670*/  IADD3 R22, P3, R24, -0x180, RZ ;  /* 0xfffffe8018167810 */ /* 0x000fc40007f7e0ff */
[----:B------:R-:W-:Y:S02]  /*1680*/  IADD3 R24, P4, R24, -0x80, RZ ;  /* 0xffffff8018187810 */ /* 0x000fe40007f9e0ff */
[--C-:B------:R-:W-:Y:S02]  /*1690*/  LEA.HI.X R4, R18, R5, R19.reuse, 0x2, P2 ;  /* 0x0000000512047211 */ /* 0x100fe400010f1413 */
[----:B------:R-:W-:Y:S02]  /*16a0*/  IADD3.X R21, R7, -0x1, R19, P0, P1 ;  /* 0xffffffff07157810 */ /* 0x000fe400007e2413 */
[C---:B------:R-:W-:Y:S02]  /*16b0*/  IADD3.X R23, R4.reuse, -0x1, RZ, P3, !PT ;  /* 0xffffffff04177810 */ /* 0x040fe40001ffe4ff */
[----:B------:R-:W-:Y:S02]  /*16c0*/  IADD3.X R25, R4, -0x1, RZ, P4, !PT ;  /* 0xffffffff04197810 */ /* 0x000fe400027fe4ff */
.L_x_8630:
[----:B------:R-:W-:Y:S01]  /*16d0*/  SHF.R.S32.HI R75, RZ, 0x1f, R33 ;  /* 0x0000001fff4b7819 */ /* 0x000fe20000011421 */
[----:B------:R-:W-:Y:S01]  /*16e0*/  IMAD.WIDE.U32 R26, R33, c[0x0][0x1a0], RZ ;  /* 0x00006800211a7a25 */ /* 0x000fe200078e00ff */
[----:B------:R-:W-:-:S02]  /*16f0*/  MOV R4, R12 ;  /* 0x0000000c00047202 */ /* 0x000fc40000000f00 */
[----:B------:R-:W-:Y:S01]  /*1700*/  MOV R5, R51 ;  /* 0x0000003300057202 */ /* 0x000fe20000000f00 */
[C---:B------:R-:W-:Y:S02]  /*1710*/  IMAD R28, R75.reuse, c[0x0][0x1a0], RZ ;  /* 0x000068004b1c7a24 */ /* 0x040fe400078e02ff */
[----:B------:R-:W-:Y:S02]  /*1720*/  IMAD R6, R75, c[0x0][0x188], RZ ;  /* 0x000062004b067a24 */ /* 0x000fe400078e02ff */
[C---:B------:R-:W-:Y:S01]  /*1730*/  IMAD R29, R33.reuse, c[0x0][0x1a4], R28 ;  /* 0x00006900211d7a24 */ /* 0x040fe200078e021c */
[----:B------:R-:W-:Y:S01]  /*1740*/  LEA R28, P1, R26, R58, 0x1 ;  /* 0x0000003a1a1c7211 */ /* 0x000fe200078208ff */
[----:B------:R-:W-:-:S03]  /*1750*/  IMAD.WIDE.U32 R4, R33, c[0x0][0x188], R4 ;  /* 0x0000620021047a25 */ /* 0x000fc600078e0004 */
[----:B------:R-:W-:Y:S01]  /*1760*/  IADD3 R27, R27, R29, RZ ;  /* 0x0000001d1b1b7210 */ /* 0x000fe20007ffe0ff */
[----:B------:R-:W-:Y:S01]  /*1770*/  IMAD R7, R33, c[0x0][0x18c], R6 ;  /* 0x0000630021077a24 */ /* 0x000fe200078e0206 */
[----:B------:R-:W-:Y:S02]  /*1780*/  LEA R6, P0, R4, c[0x0][0x220], 0x2 ;  /* 0x0000880004067a11 */ /* 0x000fe400078010ff */
[----:B------:R-:W-:Y:S02]  /*1790*/  LEA.HI.X R27, R26, R56, R27, 0x1, P1 ;  /* 0x000000381a1b7211 */ /* 0x000fe400008f0c1b */
[----:B------:R-:W-:Y:S02]  /*17a0*/  LEA R26, P1, R65, R28, 0x3 ;  /* 0x0000001c411a7211 */ /* 0x000fe400078218ff */
[----:B------:R-:W-:Y:S02]  /*17b0*/  IADD3 R5, R5, R7, RZ ;  /* 0x0000000705057210 */ /* 0x000fe40007ffe0ff */
[----:B------:R-:W-:-:S02]  /*17c0*/  LEA.HI.X R27, R65, R27, R52, 0x3, P1 ;  /* 0x0000001b411b7211 */ /* 0x000fc400008f1c34 */
[----:B------:R-:W-:-:S04]  /*17d0*/  LEA.HI.X R7, R4, c[0x0][0x224], R5, 0x2, P0 ;  /* 0x0000890004077a11 */ /* 0x000fc800000f1405 */
[----:B--2---:R-:W2:Y:S04]  /*17e0*/  LDG.E.64 R26, [R26.64] ;  /* 0x000000041a1a7981 */ /* 0x004ea8000c1e1b00 */
[----:B0-----:R0:W3:Y:S01]  /*17f0*/  LDG.E R74, [R6.64] ;  /* 0x00000004064a7981 */ /* 0x0010e2000c1e1900 */
[----:B------:R-:W-:Y:S01]  /*1800*/  MOV R4, R14 ;  /* 0x0000000e00047202 */ /* 0x000fe20000000f00 */
[----:B------:R-:W-:Y:S01]  /*1810*/  IMAD R28, R75, c[0x0][0x1c0], RZ ;  /* 0x000070004b1c7a24 */ /* 0x000fe200078e02ff */
[----:B------:R-:W-:Y:S02]  /*1820*/  MOV R5, R49 ;  /* 0x0000003100057202 */ /* 0x000fe40000000f00 */
[----:B------:R-:W-:Y:S01]  /*1830*/  IADD3 R76, R55, -0x1, RZ ;  /* 0xffffffff374c7810 */ /* 0x000fe20007ffe0ff */
[----:B------:R-:W-:-:S02]  /*1840*/  IMAD R77, R33, c[0x0][0x1c4], R28 ;  /* 0x00007100214d7a24 */ /* 0x000fc400078e021c */
[----:B------:R-:W-:Y:S01]  /*1850*/  IMAD.WIDE.U32 R4, R33, c[0x0][0x1c0], R4 ;  /* 0x0000700021047a25 */ /* 0x000fe200078e0004 */
[----:B------:R-:W-:-:S04]  /*1860*/  LEA.HI R29, R76, R76, RZ, 0x1 ;  /* 0x0000004c4c1d7211 */ /* 0x000fc800078f08ff */
[C---:B------:R-:W-:Y:S02]  /*1870*/  LEA R28, P1, R4.reuse, c[0x0][0x230], 0x2 ;  /* 0x00008c00041c7a11 */ /* 0x040fe400078210ff */
[----:B0-----:R-:W-:Y:S02]  /*1880*/  IADD3 R7, R5, R77, RZ ;  /* 0x0000004d05077210 */ /* 0x001fe40007ffe0ff */
[----:B------:R-:W-:Y:S02]  /*1890*/  LOP3.LUT R5, R29, 0xfffffe, RZ, 0xc0, !PT ;  /* 0x00fffffe1d057812 */ /* 0x000fe400078ec0ff */
[----:B------:R-:W-:Y:S02]  /*18a0*/  LEA.HI.X R29, R4, c[0x0][0x234], R7, 0x2, P1 ;  /* 0x00008d00041d7a11 */ /* 0x000fe400008f1407 */
[----:B------:R-:W-:-:S04]  /*18b0*/  ISETP.GT.AND P0, PT, R55, 0x1, PT ;  /* 0x000000013700780c */ /* 0x000fc80003f04270 */
[----:B------:R-:W-:Y:S02]  /*18c0*/  ISETP.EQ.AND P0, PT, R82, RZ, P0 ;  /* 0x000000ff5200720c */ /* 0x000fe40000702270 */
[----:B------:R-:W-:Y:S02]  /*18d0*/  IADD3 R76, R76, -R5, RZ ;  /* 0x800000054c4c7210 */ /* 0x000fe40007ffe0ff */
[----:B------:R-:W-:Y:S02]  /*18e0*/  ISETP.NE.AND P1, PT, R65, RZ, PT ;  /* 0x000000ff4100720c */ /* 0x000fe40003f25270 */
[----:B------:R-:W-:-:S04]  /*18f0*/  LEA R5, R76, R33, 0x8 ;  /* 0x000000214c057211 */ /* 0x000fc800078e40ff */
[----:B------:R-:W-:-:S03]  /*1900*/  SEL R77, R5, R50, !P1 ;  /* 0x00000032054d7207 */ /* 0x000fc60004800000 */
[----:B------:R-:W-:-:S05]  /*1910*/  @P0 IADD3 R4, R55, -0x2, RZ ;  /* 0xfffffffe37040810 */ /* 0x000fca0007ffe0ff */
[----:B------:R-:W-:Y:S01]  /*1920*/  @P0 IMAD R7, R4, c[0x0][0x16c], R33 ;  /* 0x00005b0004070a24 */ /* 0x000fe200078e0221 */
[----:B--2---:R-:W-:Y:S01]  /*1930*/  STS.64 [R57.X8], R26 ;  /* 0x0000001a39007388 */ /* 0x004fe20000008a00 */
[----:B------:R-:W-:-:S06]  /*1940*/  NOP ;  /* 0x0000000000007918 */ /* 0x000fcc0000000000 */
[----:B------:R0:W2:Y:S01]  /*1950*/  LDG.E R93, [R28.64] ;  /* 0x000000041c5d7981 */ /* 0x0000a2000c1e1900 */
[----:B---3--:R-:W-:-:S03]  /*1960*/  FMUL.FTZ R78, R74, 1.4426950216293334961 ;  /* 0x3fb8aa3b4a4e7820 */ /* 0x008fc60000410000 */
[----:B------:R-:W0:Y:S01]  /*1970*/  LDS.64 R4, [R57.X8] ;  /* 0x0000000039047984 */ /* 0x000e220000008a00 */
[----:B------:R-:W-:-:S06]  /*1980*/  FMUL.FTZ R86, R36, R78 ;  /* 0x0000004e24567220 */ /* 0x000fcc0000410000 */
[----:B-1----:R-:W1:Y:S01]  /*1990*/  MUFU.EX2 R86, R86 ;  /* 0x0000005600567308 */ /* 0x002e620000000800 */
[----:B------:R-:W-:Y:S01]  /*19a0*/  ISETP.NE.AND P2, PT, R65, 0x1f, PT ;  /* 0x0000001f4100780c */ /* 0x000fe20003f45270 */
[----:B-1----:R1:W-:Y:S04]  /*19b0*/  STS [R77.X4+0x548], R86 ;  /* 0x000548564d007388 */ /* 0x0023e80000004800 */
[----:B------:R-:W-:Y:S01]  /*19c0*/  BAR.SYNC.DEFER_BLOCKING 0x0 ;  /* 0x0000000000007b1d */ /* 0x000fe20000010000 */
[-C--:B------:R-:W-:Y:S02]  /*19d0*/  FMUL.FTZ R87, R41, R78.reuse ;  /* 0x0000004e29577220 */ /* 0x080fe40000410000 */
[-C--:B------:R-:W-:Y:S02]  /*19e0*/  FMUL.FTZ R88, R39, R78.reuse ;  /* 0x0000004e27587220 */ /* 0x080fe40000410000 */
[----:B------:R-:W-:-:S03]  /*19f0*/  FMUL.FTZ R92, R34, R78 ;  /* 0x0000004e225c7220 */ /* 0x000fc60000410000 */
[----:B------:R3:W4:Y:S01]  /*1a00*/  @P2 LDS R27, [R65.X4+0xd4c] ;  /* 0x000d4c00411b2984 */ /* 0x0007220000004800 */
[----:B------:R-:W1:Y:S01]  /*1a10*/  MUFU.EX2 R87, R87 ;  /* 0x0000005700577308 */ /* 0x000e620000000800 */
[----:B------:R-:W-:Y:S01]  /*1a20*/  HFMA2.MMA R89, -RZ, RZ, 0, 0 ;  /* 0x00000000ff597435 */ /* 0x000fe200000001ff */
[----:B0-----:R-:W-:-:S06]  /*1a30*/  HADD2.F32 R28, -RZ, R4.H0_H0 ;  /* 0x20000004ff1c7230 */ /* 0x001fcc0000004100 */
[----:B------:R-:W0:Y:S01]  /*1a40*/  MUFU.EX2 R88, R88 ;  /* 0x0000005800587308 */ /* 0x000e220000000800 */
[----:B------:R-:W-:Y:S01]  /*1a50*/  HADD2.F32 R29, -RZ, R4.H1_H1 ;  /* 0x30000004ff1d7230 */ /* 0x000fe20000004100 */
[--C-:B------:R-:W-:Y:S02]  /*1a60*/  SHF.R.U64 R4, R16, 0x10, R17.reuse ;  /* 0x0000001010047819 */ /* 0x100fe40000001211 */
[----:B------:R-:W-:-:S04]  /*1a70*/  SHF.R.U32.HI R76, RZ, 0x10, R17 ;  /* 0x00000010ff4c7819 */ /* 0x000fc80000011611 */
[----:B------:R-:W0:Y:S01]  /*1a80*/  MUFU.EX2 R92, R92 ;  /* 0x0000005c005c7308 */ /* 0x000e220000000800 */
[----:B------:R-:W-:Y:S01]  /*1a90*/  @P0 IMAD.WIDE R6, R7, 0x8, R10 ;  /* 0x0000000807060825 */ /* 0x000fe200078e020a */
[----:B------:R-:W-:Y:S02]  /*1aa0*/  HADD2.F32 R79, -RZ, R16.H0_H0 ;  /* 0x20000010ff4f7230 */ /* 0x000fe40000004100 */
[----:B-1----:R-:W-:Y:S02]  /*1ab0*/  HADD2.F32 R77, -RZ, R17.H0_H0 ;  /* 0x20000011ff4d7230 */ /* 0x002fe40000004100 */
[----:B------:R-:W-:Y:S01]  /*1ac0*/  HADD2.F32 R78, -RZ, R4.H0_H0 ;  /* 0x20000004ff4e7230 */ /* 0x000fe20000004100 */
[----:B------:R-:W-:Y:S01]  /*1ad0*/  BSSY B0, `(.L_x_8618) ;  /* 0x0000017000007945 */ /* 0x000fe20003800000 */
[----:B------:R-:W-:Y:S01]  /*1ae0*/  HADD2.F32 R76, -RZ, R76.H0_H0 ;  /* 0x2000004cff4c7230 */ /* 0x000fe20000004100 */
[----:B------:R1:W5:Y:S01]  /*1af0*/  @P0 LDG.E R89, [R6.64+0x4] ;  /* 0x0000040406590981 */ /* 0x000362000c1e1900 */
[--C-:B------:R-:W-:Y:S01]  /*1b00*/  HADD2.F32 R81, -RZ, R5.reuse.H0_H0 ;  /* 0x20000005ff517230 */ /* 0x100fe20000004100 */
[----:B------:R-:W-:Y:S01]  /*1b10*/  FMUL.FTZ R91, R36, R79 ;  /* 0x0000004f245b7220 */ /* 0x000fe20000410000 */
[----:B------:R-:W-:Y:S01]  /*1b20*/  HADD2.F32 R80, -RZ, R5.H1_H1 ;  /* 0x30000005ff507230 */ /* 0x000fe20000004100 */
[----:B------:R-:W-:-:S02]  /*1b30*/  FMUL.FTZ R90, R41, R78 ;  /* 0x0000004e295a7220 */ /* 0x000fc40000410000 */
[----:B------:R-:W-:Y:S02]  /*1b40*/  FMUL.FTZ R5, R86, R87 ;  /* 0x0000005756057220 */ /* 0x000fe40000410000 */
[----:B-1----:R-:W-:Y:S02]  /*1b50*/  FMUL.FTZ R6, R34, R77 ;  /* 0x0000004d22067220 */ /* 0x002fe40000410000 */
[----:B------:R-:W-:Y:S02]  /*1b60*/  FMUL.FTZ R7, R39, R76 ;  /* 0x0000004c27077220 */ /* 0x000fe40000410000 */
[-C--:B--2---:R-:W-:Y:S02]  /*1b70*/  FMUL.FTZ R97, R44, R93.reuse ;  /* 0x0000005d2c617220 */ /* 0x084fe40000410000 */
[-C--:B------:R-:W-:Y:S02]  /*1b80*/  FMUL.FTZ R83, R42, R93.reuse ;  /* 0x0000005d2a537220 */ /* 0x080fe40000410000 */
[----:B------:R-:W-:-:S02]  /*1b90*/  FMUL.FTZ R94, R47, R93 ;  /* 0x0000005d2f5e7220 */ /* 0x000fc40000410000 */
[----:B------:R-:W-:Y:S02]  /*1ba0*/  FMUL.FTZ R93, R46, R93 ;  /* 0x0000005d2e5d7220 */ /* 0x000fe40000410000 */
        /* <DEDUP_REMOVED lines=9> */
.L_x_8619:
[----:B---34-:R-:W-:Y:S05]  /*1c40*/  BSYNC B0 ;  /* 0x0000000000007941 */ /* 0x018fea0003800000 */
.L_x_8618:
[----:B-1----:R-:W-:Y:S01]  /*1c50*/  FMUL.FTZ R95, R88, R27 ;  /* 0x0000001b585f7220 */ /* 0x002fe20000410000 */
[----:B------:R-:W-:Y:S01]  /*1c60*/  ISETP.NE.AND P3, PT, R82, 0x1f, PT ;  /* 0x0000001f5200780c */ /* 0x000fe20003f65270 */
[----:B------:R-:W-:Y:S01]  /*1c70*/  FMUL.FTZ R101, R28, R91 ;  /* 0x0000005b1c657220 */ /* 0x000fe20000410000 */
[----:B------:R-:W-:Y:S01]  /*1c80*/  ISETP.GE.AND P0, PT, R57, 0x1, PT ;  /* 0x000000013900780c */ /* 0x000fe20003f06270 */
[----:B------:R-:W-:Y:S01]  /*1c90*/  FMUL.FTZ R96, R29, R90 ;  /* 0x0000005a1d607220 */ /* 0x000fe20000410000 */
[----:B-----5:R-:W-:Y:S01]  /*1ca0*/  SHFL.IDX PT, R89, R89, RZ, 0x1f ;  /* 0x00001fff59597589 */ /* 0x020fe200000e0000 */
[C---:B------:R-:W-:Y:S01]  /*1cb0*/  FFMA.FTZ R98, R92.reuse, R26, R93 ;  /* 0x0000001a5c627223 */ /* 0x040fe2000001005d */
[----:B------:R-:W-:Y:S01]  /*1cc0*/  BSSY B0, `(.L_x_8620) ;  /* 0x0000084000007945 */ /* 0x000fe20003800000 */
[----:B------:R-:W-:Y:S02]  /*1cd0*/  FMUL.FTZ R26, R92, R95 ;  /* 0x0000005f5c1a7220 */ /* 0x000fe40000410000 */
[----:B------:R-:W-:-:S02]  /*1ce0*/  FMUL.FTZ R99, R81, R6 ;  /* 0x0000000651637220 */ /* 0x000fc40000410000 */
[C---:B0-----:R-:W-:Y:S02]  /*1cf0*/  FFMA.FTZ R4, R87.reuse, R101, R96 ;  /* 0x0000006557047223 */ /* 0x041fe40000010060 */
[C---:B------:R-:W-:Y:S02]  /*1d00*/  FFMA.FTZ R98, R87.reuse, R98, R94 ;  /* 0x0000006257627223 */ /* 0x040fe4000001005e */
[----:B------:R-:W-:Y:S02]  /*1d10*/  FMUL.FTZ R103, R87, R26 ;  /* 0x0000001a57677220 */ /* 0x000fe40000410000 */
[----:B------:R-:W-:Y:S01]  /*1d20*/  FMUL.FTZ R95, R80, R7 ;  /* 0x00000007505f7220 */ /* 0x000fe20000410000 */
[----:B------:R-:W0:Y:S01]  /*1d30*/  SHFL.DOWN PT, R102, R98, 0x1, 0x1f ;  /* 0x08201f0062667f89 */ /* 0x000e2200000e0000 */
[C---:B------:R-:W-:Y:S02]  /*1d40*/  FFMA.FTZ R4, R92.reuse, R4, R99 ;  /* 0x000000045c047223 */ /* 0x040fe40000010063 */
[----:B------:R-:W-:Y:S01]  /*1d50*/  FMUL.FTZ R5, R92, R5 ;  /* 0x000000055c057220 */ /* 0x000fe20000410000 */
[----:B------:R-:W1:Y:S01]  /*1d60*/  SHFL.DOWN PT, R26, R103, 0x1, 0x1f ;  /* 0x08201f00671a7f89 */ /* 0x000e6200000e0000 */
        /* <DEDUP_REMOVED lines=51> */
[----:B-1----:R-:W-:Y:S01]  /*20a0*/  @!P3 FMUL.FTZ R103, R103, R104 ;  /* 0x000000686767b220 */ /* 0x002fe20000410000 */
[----:B------:R-:W-:Y:S04]  /*20b0*/  SHFL.IDX PT, R108, R5, RZ, 0x1f ;  /* 0x00001fff056c7589 */ /* 0x000fe800000e0000 */
[----:B------:R-:W-:Y:S02]  /*20c0*/  SHFL.DOWN PT, R110, R98, 0x1, 0x1f ;  /* 0x08201f00626e7f89 */ /* 0x000fe400000e0000 */
[----:B--2---:R-:W-:-:S02]  /*20d0*/  @P0 FFMA.FTZ R105, R100, R26, R105 ;  /* 0x0000001a64690223 */ /* 0x004fc40000010069 */
[----:B------:R-:W0:Y:S01]  /*20e0*/  SHFL.DOWN PT, R109, R103, 0x1, 0x1f ;  /* 0x08201f00676d7f89 */ /* 0x000e2200000e0000 */
[----:B---3--:R-:W-:Y:S01]  /*20f0*/  @P0 FMUL.FTZ R100, R100, R107 ;  /* 0x0000006b64640220 */ /* 0x008fe20000410000 */
[----:B------:R-:W-:Y:S02]  /*2100*/  MOV R107, c[0x0][0x174] ;  /* 0x00005d00006b7a02 */ /* 0x000fe40000000f00 */
[----:B------:R-:W-:Y:S02]  /*2110*/  SHFL.UP PT, R105, R105, 0x1, RZ ;  /* 0x0420000069697989 */ /* 0x000fe400000e00ff */
[----:B------:R-:W-:Y:S02]  /*2120*/  LEA R112, R107, R54, 0x7 ;  /* 0x000000366b707211 */ /* 0x000fe400078e38ff */
[----:B------:R-:W1:Y:S02]  /*2130*/  SHFL.UP PT, R100, R100, 0x1, RZ ;  /* 0x0420000064647989 */ /* 0x000e6400000e00ff */
[----:B------:R-:W-:-:S02]  /*2140*/  SHF.R.S32.HI R107, RZ, 0x1f, R112 ;  /* 0x0000001fff6b7819 */ /* 0x000fc40000011470 */
[----:B------:R2:W-:Y:S01]  /*2150*/  SHFL.IDX PT, R106, R98, RZ, 0x1f ;  /* 0x00001fff626a7589 */ /* 0x0005e200000e0000 */
[----:B------:R-:W-:-:S03]  /*2160*/  LEA R26, P0, R112, R53, 0x2 ;  /* 0x00000035701a7211 */ /* 0x000fc600078010ff */
[----:B------:R-:W3:Y:S01]  /*2170*/  SHFL.IDX PT, R104, R103, RZ, 0x1f ;  /* 0x00001fff67687589 */ /* 0x000ee200000e0000 */
[----:B0-----:R-:W-:-:S04]  /*2180*/  @P2 FFMA.FTZ R108, R109, R108, R110 ;  /* 0x0000006c6d6c2223 */ /* 0x001fc8000001006e */
[----:B------:R-:W-:Y:S01]  /*2190*/  FFMA.FTZ R83, R108, R27, R83 ;  /* 0x0000001b6c537223 */ /* 0x000fe20000010053 */
[----:B------:R-:W-:Y:S02]  /*21a0*/  LEA.HI.X R27, R112, R48, R107, 0x2, P0 ;  /* 0x00000030701b7211 */ /* 0x000fe400000f146b */
[----:B------:R-:W-:Y:S01]  /*21b0*/  ISETP.NE.AND P0, PT, R65, RZ, PT ;  /* 0x000000ff4100720c */ /* 0x000fe20003f05270 */
[----:B-1----:R-:W-:Y:S01]  /*21c0*/  @P1 FFMA.FTZ R89, R100, R89, R105 ;  /* 0x0000005964591223 */ /* 0x002fe20000010069 */
[----:B------:R-:W-:Y:S01]  /*21d0*/  IADD3 R108, R112, -0x80, RZ ;  /* 0xffffff80706c7810 */ /* 0x000fe20007ffe0ff */
[----:B------:R-:W-:Y:S02]  /*21e0*/  FFMA.FTZ R97, R88, R83, R97 ;  /* 0x0000005358617223 */ /* 0x000fe40000010061 */
[----:B--2---:R-:W-:Y:S01]  /*21f0*/  FFMA.FTZ R98, R86, R89, R101 ;  /* 0x0000005956627223 */ /* 0x004fe20000010065 */
[----:B------:R-:W-:Y:S01]  /*2200*/  IADD3 R108, -R108, c[0x0][0x168], -R65 ;  /* 0x00005a006c6c7a10 */ /* 0x000fe20007ffe941 */
[----:B------:R-:W-:-:S02]  /*2210*/  FFMA.FTZ R86, R92, R97, R93 ;  /* 0x000000615c567223 */ /* 0x000fc4000001005d */
[C---:B------:R-:W-:Y:S01]  /*2220*/  FFMA.FTZ R96, R87.reuse, R98, R96 ;  /* 0x0000006257607223 */ /* 0x040fe20000010060 */
[C---:B------:R-:W-:Y:S01]  /*2230*/  ISETP.GE.AND P1, PT, R108.reuse, 0x1, PT ;  /* 0x000000016c00780c */ /* 0x040fe20003f26270 */
[----:B------:R-:W-:Y:S01]  /*2240*/  FFMA.FTZ R87, R87, R86, R94 ;  /* 0x0000005657577223 */ /* 0x000fe2000001005e */
[----:B------:R-:W-:Y:S01]  /*2250*/  ISETP.GE.AND P2, PT, R108, 0x21, PT ;  /* 0x000000216c00780c */ /* 0x000fe20003f46270 */
[----:B---3--:R-:W-:Y:S01]  /*2260*/  FFMA.FTZ R5, R104, R5, R106 ;  /* 0x0000000568057223 */ /* 0x008fe2000001006a */
[----:B------:R-:W-:Y:S01]  /*2270*/  ISETP.GE.AND P3, PT, R108, 0x41, PT ;  /* 0x000000416c00780c */ /* 0x000fe20003f66270 */
[----:B------:R-:W-:Y:S01]  /*2280*/  FMUL.FTZ R4, R104, R4 ;  /* 0x0000000468047220 */ /* 0x000fe20000410000 */
[----:B------:R-:W-:Y:S01]  /*2290*/  ISETP.GE.AND P4, PT, R108, 0x61, PT ;  /* 0x000000616c00780c */ /* 0x000fe20003f86270 */
[----:B------:R-:W-:Y:S02]  /*22a0*/  FFMA.FTZ R100, R92, R96, R99 ;  /* 0x000000605c647223 */ /* 0x000fe40000010063 */
[----:B------:R-:W-:Y:S01]  /*22b0*/  FFMA.FTZ R89, R47, R98, RZ ;  /* 0x000000622f597223 */ /* 0x000fe200000100ff */
[----:B------:R0:W-:Y:S01]  /*22c0*/  @!P0 STS.64 [R102+0xdc8], R4 ;  /* 0x000dc80466008388 */ /* 0x0001e20000000a00 */
[----:B------:R-:W-:-:S02]  /*22d0*/  FFMA.FTZ R91, R28, -R91, R98 ;  /* 0x8000005b1c5b7223 */ /* 0x000fc40000010062 */
[----:B------:R-:W-:Y:S02]  /*22e0*/  FMUL.FTZ R92, R36, R87 ;  /* 0x00000057245c7220 */ /* 0x000fe40000410000 */
[----:B------:R-:W-:Y:S02]  /*22f0*/  FFMA.FTZ R90, R29, -R90, R96 ;  /* 0x8000005a1d5a7223 */ /* 0x000fe40000010060 */
[----:B------:R-:W-:Y:S02]  /*2300*/  FFMA.FTZ R99, R46, R96, R89 ;  /* 0x000000602e637223 */ /* 0x000fe40000010059 */
[----:B------:R-:W-:Y:S02]  /*2310*/  FFMA.FTZ R101, R88, R100, R95 ;  /* 0x0000006458657223 */ /* 0x000fe4000001005f */
[----:B------:R-:W-:Y:S02]  /*2320*/  FMUL.FTZ R93, R41, R86 ;  /* 0x00000056295d7220 */ /* 0x000fe40000410000 */
[----:B0-----:R-:W-:-:S02]  /*2330*/  FFMA.FTZ R5, R91, R92, RZ ;  /* 0x0000005c5b057223 */ /* 0x001fc400000100ff */
[----:B------:R-:W-:Y:S02]  /*2340*/  FMUL.FTZ R95, R39, R83 ;  /* 0x00000053275f7220 */ /* 0x000fe40000410000 */
[----:B------:R-:W-:Y:S02]  /*2350*/  FMUL.FTZ R96, R34, R97 ;  /* 0x0000006122607220 */ /* 0x000fe40000410000 */
[----:B------:R-:W-:Y:S02]  /*2360*/  FFMA.FTZ R89, R81, -R6, R100 ;  /* 0x8000000651597223 */ /* 0x000fe40000010064 */
[----:B------:R-:W-:Y:S02]  /*2370*/  FFMA.FTZ R88, R80, -R7, R101 ;  /* 0x8000000750587223 */ /* 0x000fe40000010065 */
[----:B------:R-:W-:Y:S02]  /*2380*/  FFMA.FTZ R94, R90, R93, R5 ;  /* 0x0000005d5a5e7223 */ /* 0x000fe40000010005 */
[----:B------:R-:W-:-:S02]  /*2390*/  FMUL.FTZ R7, R76, R95 ;  /* 0x0000005f4c077220 */ /* 0x000fc40000410000 */
[----:B------:R-:W-:Y:S02]  /*23a0*/  FMUL.FTZ R6, R77, R96 ;  /* 0x000000604d067220 */ /* 0x000fe40000410000 */
[----:B------:R-:W-:Y:S02]  /*23b0*/  FMUL.FTZ R5, R78, R93 ;  /* 0x0000005d4e057220 */ /* 0x000fe40000410000 */
[----:B------:R-:W-:Y:S02]  /*23c0*/  FMUL.FTZ R4, R79, R92 ;  /* 0x0000005c4f047220 */ /* 0x000fe40000410000 */
[----:B------:R-:W-:Y:S01]  /*23d0*/  FFMA.FTZ R94, R89, R96, R94 ;  /* 0x00000060595e7223 */ /* 0x000fe2000001005e */
[----:B------:R-:W-:Y:S01]  /*23e0*/  SHF.L.U64.HI R96, R31, 0x2, R0 ;  /* 0x000000021f607819 */ /* 0x000fe20000010200 */
[----:B------:R-:W-:Y:S01]  /*23f0*/  FFMA.FTZ R99, R44, R100, R99 ;  /* 0x000000642c637223 */ /* 0x000fe20000010063 */
[----:B------:R0:W-:Y:S01]  /*2400*/  STS.128 [R65.X16+0x110], R4 ;  /* 0x0001100441007388 */ /* 0x0001e2000000cc00 */
[----:B------:R-:W-:-:S02]  /*2410*/  FMUL.FTZ R95, R88, R95 ;  /* 0x0000005f585f7220 */ /* 0x000fc40000410000 */
[----:B------:R-:W-:Y:S01]  /*2420*/  FFMA.FTZ R93, R42, R101, R99 ;  /* 0x000000652a5d7223 */ /* 0x000fe20000010063 */
[----:B------:R-:W-:Y:S01]  /*2430*/  SHF.L.U32 R99, R31, 0x2, RZ ;  /* 0x000000021f637819 */ /* 0x000fe200000006ff */
[----:B------:R-:W-:Y:S02]  /*2440*/  FADD.FTZ R92, R94, R95 ;  /* 0x0000005f5e5c7221 */ /* 0x000fe40000010000 */
[----:B------:R-:W-:Y:S01]  /*2450*/  IMAD R94, R96, c[0x0][0x2b0], RZ ;  /* 0x0000ac00605e7a24 */ /* 0x000fe200078e02ff */
[----:B------:R-:W-:Y:S06]  /*2460*/  BAR.SYNC.DEFER_BLOCKING 0x0 ;  /* 0x0000000000007b1d */ /* 0x000fec0000010000 */
[----:B------:R-:W-:Y:S05]  /*2470*/  @!P1 BRA `(.L_x_8621) ;  /* 0x0000008000009947 */ /* 0x000fea0003800000 */
[----:B------:R-:W1:Y:S01]  /*2480*/  LDS R95, [R65.X4+0x110] ;  /* 0x00011000415f7984 */ /* 0x000e620000004800 */
[----:B0-----:R-:W-:-:S04]  /*2490*/  IMAD R4, R75, c[0x0][0x2b0], RZ ;  /* 0x0000ac004b047a24 */ /* 0x001fc800078e02ff */
[C---:B------:R-:W-:Y:S02]  /*24a0*/  IMAD R7, R33.reuse, c[0x0][0x2b4], R4 ;  /* 0x0000ad0021077a24 */ /* 0x040fe400078e0204 */
[----:B------:R-:W-:-:S05]  /*24b0*/  IMAD.WIDE.U32 R4, R33, c[0x0][0x2b0], R20 ;  /* 0x0000ac0021047a25 */ /* 0x000fca00078e0014 */
[----:B------:R-:W-:Y:S02]  /*24c0*/  IADD3 R5, R5, R7, RZ ;  /* 0x0000000705057210 */ /* 0x000fe40007ffe0ff */
[----:B------:R-:W-:-:S04]  /*24d0*/  LEA R6, P1, R4, c[0x0][0x318], 0x2 ;  /* 0x0000c60004067a11 */ /* 0x000fc800078210ff */
[----:B------:R-:W-:-:S05]  /*24e0*/  LEA.HI.X R7, R4, c[0x0][0x31c], R5, 0x2, P1 ;  /* 0x0000c70004077a11 */ /* 0x000fca00008f1405 */
[----:B-1----:R0:W-:Y:S04]  /*24f0*/  RED.E.ADD.F32.FTZ.RN.STRONG.GPU [R6.64], R95 ;  /* 0x0000005f0600798e */ /* 0x0021e8000c10e784 */
.L_x_8621:
[----:B------:R-:W-:Y:S05]  /*2500*/  BSYNC B0 ;  /* 0x0000000000007941 */ /* 0x000fea0003800000 */
.L_x_8620:
[----:B0-----:R0:W1:Y:S01]  /*2510*/  LDS R7, [R65.X4+0x190] ;  /* 0x0001900041077984 */ /* 0x0010620000004800 */
[----:B------:R-:W-:Y:S01]  /*2520*/  BSSY B0, `(.L_x_8622) ;  /* 0x0000006000007945 */ /* 0x000fe20003800000 */
[----:B------:R-:W-:Y:S01]  /*2530*/  IMAD R75, R99, c[0x0][0x2b4], R94 ;  /* 0x0000ad00634b7a24 */ /* 0x000fe200078e025e */
[----:B------:R-:W-:Y:S05]  /*2540*/  @!P2 BRA `(.L_x_8623) ;  /* 0x000000300000a947 */ /* 0x000fea0003800000 */
[----:B------:R-:W-:-:S05]  /*2550*/  IMAD.WIDE.U32 R4, R99, c[0x0][0x2b0], R22 ;  /* 0x0000ac0063047a25 */ /* 0x000fca00078e0016 */
[----:B------:R-:W-:-:S05]  /*2560*/  IADD3 R5, R5, R75, RZ ;  /* 0x0000004b05057210 */ /* 0x000fca0007ffe0ff */
[----:B-1----:R1:W-:Y:S02]  /*2570*/  RED.E.ADD.F32.FTZ.RN.STRONG.GPU [R4.64], R7 ;  /* 0x000000070400798e */ /* 0x0023e4000c10e784 */
.L_x_8623:
[----:B------:R-:W-:Y:S05]  /*2580*/  BSYNC B0 ;  /* 0x0000000000007941 */ /* 0x000fea0003800000 */
.L_x_8622:
[----:B-1----:R1:W2:Y:S01]  /*2590*/  LDS R7, [R65.X4+0x210] ;  /* 0x0002100041077984 */ /* 0x0022a20000004800 */
[----:B------:R-:W-:Y:S01]  /*25a0*/  BSSY B0, `(.L_x_8624) ;  /* 0x0000006000007945 */ /* 0x000fe20003800000 */
[----:B------:R-:W-:Y:S01]  /*25b0*/  IMAD.WIDE.U32 R4, R99, c[0x0][0x2b0], R24 ;  /* 0x0000ac0063047a25 */ /* 0x000fe200078e0018 */
[----:B------:R-:W-:Y:S05]  /*25c0*/  @!P3 BRA `(.L_x_8625) ;  /* 0x000000300000b947 */ /* 0x000fea0003800000 */
[----:B------:R-:W-:-:S05]  /*25d0*/  IMAD.WIDE.U32 R26, R99, c[0x0][0x2b0], R26 ;  /* 0x0000ac00631a7a25 */ /* 0x000fca00078e001a */
[----:B------:R-:W-:-:S05]  /*25e0*/  IADD3 R27, R75, R27, RZ ;  /* 0x0000001b4b1b7210 */ /* 0x000fca0007ffe0ff */
[----:B--2---:R2:W-:Y:S02]  /*25f0*/  RED.E.ADD.F32.FTZ.RN.STRONG.GPU [R26.64], R7 ;  /* 0x000000071a00798e */ /* 0x0045e4000c10e784 */
.L_x_8625:
[----:B------:R-:W-:Y:S05]  /*2600*/  BSYNC B0 ;  /* 0x0000000000007941 */ /* 0x000fea0003800000 */
.L_x_8624:
[----:B--2---:R2:W3:Y:S01]  /*2610*/  LDS R7, [R65.X4+0x290] ;  /* 0x0002900041077984 */ /* 0x0044e20000004800 */
[----:B------:R-:W-:Y:S01]  /*2620*/  BSSY B0, `(.L_x_8626) ;  /* 0x0000004000007945 */ /* 0x000fe20003800000 */
[----:B------:R-:W-:Y:S05]  /*2630*/  @!P4 BRA `(.L_x_8627) ;  /* 0x000000200000c947 */ /* 0x000fea0003800000 */
[----:B------:R-:W-:-:S05]  /*2640*/  IADD3 R5, R75, R5, RZ ;  /* 0x000000054b057210 */ /* 0x000fca0007ffe0ff */
[----:B---3--:R3:W-:Y:S02]  /*2650*/  RED.E.ADD.F32.FTZ.RN.STRONG.GPU [R4.64], R7 ;  /* 0x000000070400798e */ /* 0x0087e4000c10e784 */
.L_x_8627:
[----:B------:R-:W-:Y:S05]  /*2660*/  BSYNC B0 ;  /* 0x0000000000007941 */ /* 0x000fea0003800000 */
.L_x_8626:
[----:B---3--:R-:W3:Y:S01]  /*2670*/  SHFL.DOWN PT, R4, R93, 0x1, 0x1f ;  /* 0x08201f005d047f89 */ /* 0x008ee200000e0000 */
[C---:B------:R-:W-:Y:S01]  /*2680*/  ISETP.GT.AND P1, PT, R57.reuse, 0x1e, PT ;  /* 0x0000001e3900780c */ /* 0x040fe20003f24270 */
[-C--:B------:R-:W-:Y:S01]  /*2690*/  FMUL.FTZ R27, R80, R83.reuse ;  /* 0x00000053501b7220 */ /* 0x080fe20000410000 */
[----:B------:R-:W-:Y:S01]  /*26a0*/  ISETP.NE.AND P2, PT, R57, RZ, PT ;  /* 0x000000ff3900720c */ /* 0x000fe20003f45270 */
[----:B------:R-:W4:Y:S01]  /*26b0*/  SHFL.DOWN PT, R5, R92, 0x1, 0x1f ;  /* 0x08201f005c057f89 */ /* 0x000f2200000e0000 */
[C---:B------:R-:W-:Y:S01]  /*26c0*/  FMUL.FTZ R83, R74.reuse, R83 ;  /* 0x000000534a537220 */ /* 0x040fe20000410000 */
[----:B------:R-:W-:Y:S01]  /*26d0*/  BSSY B0, `(.L_x_8628) ;  /* 0x000003a000007945 */ /* 0x000fe20003800000 */
[-C--:B------:R-:W-:Y:S02]  /*26e0*/  FMUL.FTZ R7, R74, R86.reuse ;  /* 0x000000564a077220 */ /* 0x080fe40000410000 */
        /* <DEDUP_REMOVED lines=8> */
[----:B---3--:R-:W-:Y:S02]  /*2770*/  @!P1 FADD.FTZ R93, R93, R4 ;  /* 0x000000045d5d9221 */ /* 0x008fe40000010000 */
[----:B------:R-:W-:Y:S02]  /*2780*/  FFMA.FTZ R30, R39, R27, R30 ;  /* 0x0000001b271e7223 */ /* 0x000fe4000001001e */
[----:B----4-:R-:W-:Y:S01]  /*2790*/  @!P1 FADD.FTZ R92, R92, R5 ;  /* 0x000000055c5c9221 */ /* 0x010fe20000010000 */
[----:B------:R-:W3:Y:S01]  /*27a0*/  SHFL.DOWN PT, R4, R93, 0x2, 0x1f ;  /* 0x08401f005d047f89 */ /* 0x000ee200000e0000 */
[----:B------:R-:W-:Y:S01]  /*27b0*/  ISETP.GT.AND P1, PT, R57, 0x1d, PT ;  /* 0x0000001d3900780c */ /* 0x000fe20003f24270 */
[----:B------:R-:W-:Y:S02]  /*27c0*/  FFMA.FTZ R32, R41, R29, R32 ;  /* 0x0000001d29207223 */ /* 0x000fe40000010020 */
[----:B------:R-:W4:Y:S01]  /*27d0*/  SHFL.DOWN PT, R5, R92, 0x2, 0x1f ;  /* 0x08401f005c057f89 */ /* 0x000f2200000e0000 */
[----:B------:R-:W-:-:S02]  /*27e0*/  FFMA.FTZ R37, R36, R28, R37 ;  /* 0x0000001c24257223 */ /* 0x000fc40000010025 */
[----:B------:R-:W-:Y:S02]  /*27f0*/  FADD.FTZ R38, R83, R38 ;  /* 0x0000002653267221 */ /* 0x000fe40000010000 */
[----:B------:R-:W-:-:S05]  /*2800*/  FADD.FTZ R40, R7, R40 ;  /* 0x0000002807287221 */ /* 0x000fca0000010000 */
        /* <DEDUP_REMOVED lines=38> */
.L_x_8629:
[----:B---3--:R-:W-:Y:S05]  /*2a70*/  BSYNC B0 ;  /* 0x0000000000007941 */ /* 0x008fea0003800000 */
.L_x_8628:
[----:B------:R-:W-:Y:S02]  /*2a80*/  IADD3 R33, R33, 0x1, RZ ;  /* 0x0000000121217810 */ /* 0x000fe40007ffe0ff */
[----:B------:R-:W-:Y:S02]  /*2a90*/  IADD3 R31, P1, R31, 0x1, RZ ;  /* 0x000000011f1f7810 */ /* 0x000fe40007f3e0ff */
[----:B------:R-:W-:Y:S02]  /*2aa0*/  ISETP.GE.AND P0, PT, R33, c[0x0][0x16c], PT ;  /* 0x00005b0021007a0c */ /* 0x000fe40003f06270 */
[----:B------:R-:W-:-:S11]  /*2ab0*/  IADD3.X R0, RZ, R0, RZ, P1, !PT ;  /* 0x00000000ff007210 */ /* 0x000fd60000ffe4ff */
[----:B------:R-:W-:Y:S01]  /*2ac0*/  @P0 CALL.REL.NOINC `(.L_x_8617) ;  /* 0x0000001000000944 */ /* 0x000fe20003c00000 */
[----:B------:R-:W-:Y:S05]  /*2ad0*/  BRA `(.L_x_8630) ;  /* 0xffffebf000007947 */ /* 0x000fea000383ffff */
.L_x_8617:
[----:B------:R-:W-:Y:S01]  /*2ae0*/  BAR.SYNC.DEFER_BLOCKING 0x0 ;  /* 0x0000000000007b1d */ /* 0x000fe20000010000 */
[----:B------:R-:W-:Y:S01]  /*2af0*/  F2FP.PACK_AB R32, R32, R37 ;  /* 0x000000252020723e */ /* 0x000fe200000000ff */
[----:B------:R-:W-:Y:S01]  /*2b00*/  IMAD R0, R72, c[0x0][0x2e0], RZ ;  /* 0x0000b80048007a24 */ /* 0x000fe200078e02ff */
[----:B------:R-:W-:Y:S01]  /*2b10*/  F2FP.PACK_AB R33, R30, R35 ;  /* 0x000000231e21723e */ /* 0x000fe200000000ff */
[----:B------:R-:W-:Y:S01]  /*2b20*/  IMAD.WIDE.U32 R6, R73, c[0x0][0x2e0], R18 ;  /* 0x0000b80049067a25 */ /* 0x000fe200078e0012 */
[C---:B------:R-:W-:Y:S02]  /*2b30*/  SHF.L.U32 R22, R65.reuse, 0x3, RZ ;  /* 0x0000000341167819 */ /* 0x040fe400000006ff */
[----:B------:R-:W-:Y:S01]  /*2b40*/  SHF.L.U64.HI R25, R65, 0x3, R52 ;  /* 0x0000000341197819 */ /* 0x000fe20000010234 */
[----:B------:R-:W-:Y:S01]  /*2b50*/  IMAD R17, R73, c[0x0][0x2e4], R0 ;  /* 0x0000b90049117a24 */ /* 0x000fe200078e0200 */
[----:B------:R-:W-:Y:S01]  /*2b60*/  F2FP.PACK_AB R20, R40, R45 ;  /* 0x0000002d2814723e */ /* 0x000fe200000000ff */
[----:B------:R-:W-:Y:S01]  /*2b70*/  IMAD R0, R85, c[0x0][0x2d8], RZ ;  /* 0x0000b60055007a24 */ /* 0x000fe200078e02ff */
[----:B------:R-:W-:Y:S01]  /*2b80*/  F2FP.PACK_AB R21, R38, R43 ;  /* 0x0000002b2615723e */ /* 0x000fe200000000ff */
[----:B------:R-:W-:Y:S01]  /*2b90*/  IMAD.WIDE.U32 R18, R73, c[0x0][0x300], R18 ;  /* 0x0000c00049127a25 */ /* 0x000fe200078e0012 */
[----:B------:R-:W-:-:S02]  /*2ba0*/  IADD3 R7, R7, R17, RZ ;  /* 0x0000001107077210 */ /* 0x000fc40007ffe0ff */
[----:B------:R-:W-:Y:S01]  /*2bb0*/  ISETP.GT.AND P4, PT, R55, 0x1, PT ;  /* 0x000000013700780c */ /* 0x000fe20003f84270 */
[C---:B------:R-:W-:Y:S01]  /*2bc0*/  IMAD R17, R69.reuse, c[0x0][0x2dc], R0 ;  /* 0x0000b70045117a24 */ /* 0x040fe200078e0200 */
[----:B------:R-:W-:Y:S01]  /*2bd0*/  IADD3 R62, P1, R62, -0x100, RZ ;  /* 0xffffff003e3e7810 */ /* 0x000fe20007f3e0ff */
[----:B------:R-:W-:Y:S01]  /*2be0*/  IMAD.WIDE.U32 R6, R69, c[0x0][0x2d8], R6 ;  /* 0x0000b60045067a25 */ /* 0x000fe200078e0006 */
[----:B------:R-:W-:Y:S02]  /*2bf0*/  IADD3 R64, P2, R64, -0x100, RZ ;  /* 0xffffff0040407810 */ /* 0x000fe40007f5e0ff */
[----:B------:R-:W-:Y:S01]  /*2c00*/  IADD3 R60, P3, R60, -0x100, RZ ;  /* 0xffffff003c3c7810 */ /* 0x000fe20007f7e0ff */
[----:B------:R-:W-:Y:S01]  /*2c10*/  IMAD R0, R72, c[0x0][0x300], RZ ;  /* 0x0000c00048007a24 */ /* 0x000fe200078e02ff */
[----:B------:R-:W-:Y:S01]  /*2c20*/  IADD3 R7, R7, R17, RZ ;  /* 0x0000001107077210 */ /* 0x000fe20007ffe0ff */
[----:B------:R-:W-:Y:S01]  /*2c30*/  STS.64 [R57.X8], R32 ;  /* 0x0000002039007388 */ /* 0x000fe20000008a00 */
[----:B------:R-:W-:-:S06]  /*2c40*/  NOP ;  /* 0x0000000000007918 */ /* 0x000fcc0000000000 */
[----:B------:R-:W3:Y:S01]  /*2c50*/  LDS.64 R4, [R57.X8] ;  /* 0x0000000039047984 */ /* 0x000ee20000008a00 */
[----:B------:R-:W-:Y:S01]  /*2c60*/  LEA R16, P0, R6, c[0x0][0x330], 0x1 ;  /* 0x0000cc0006107a11 */ /* 0x000fe200078008ff */
[----:B------:R-:W-:Y:S01]  /*2c70*/  IMAD R23, R73, c[0x0][0x304], R0 ;  /* 0x0000c10049177a24 */ /* 0x000fe200078e0200 */
[----:B------:R-:W-:Y:S01]  /*2c80*/  IADD3 R54, R54, -0x80, RZ ;  /* 0xffffff8036367810 */ /* 0x000fe20007ffe0ff */
[----:B------:R-:W-:Y:S01]  /*2c90*/  IMAD R0, R85, c[0x0][0x2f8], RZ ;  /* 0x0000be0055007a24 */ /* 0x000fe200078e02ff */
[----:B------:R-:W-:Y:S01]  /*2ca0*/  LEA.HI.X R6, R6, c[0x0][0x334], R7, 0x1, P0 ;  /* 0x0000cd0006067a11 */ /* 0x000fe200000f0c07 */
[----:B------:R-:W-:Y:S01]  /*2cb0*/  FADD.FTZ R45, R66, R45 ;  /* 0x0000002d422d7221 */ /* 0x000fe20000010000 */
[----:B------:R-:W-:Y:S02]  /*2cc0*/  IADD3 R16, P0, R16, R22, RZ ;  /* 0x0000001610107210 */ /* 0x000fe40007f1e0ff */
[----:B------:R-:W-:Y:S01]  /*2cd0*/  IADD3 R19, R19, R23, RZ ;  /* 0x0000001713137210 */ /* 0x000fe20007ffe0ff */
[----:B------:R-:W-:Y:S01]  /*2ce0*/  IMAD R23, R69, c[0x0][0x2fc], R0 ;  /* 0x0000bf0045177a24 */ /* 0x000fe200078e0200 */
[----:B------:R-:W-:Y:S01]  /*2cf0*/  IADD3.X R17, R6, R25, RZ, P0, !PT ;  /* 0x0000001906117210 */ /* 0x000fe200007fe4ff */
[----:B------:R-:W-:Y:S01]  /*2d00*/  FADD.FTZ R40, R45, R40 ;  /* 0x000000282d287221 */ /* 0x000fe20000010000 */
[----:B------:R-:W-:-:S02]  /*2d10*/  IADD3 R55, R55, -0x1, RZ ;  /* 0xffffffff37377810 */ /* 0x000fc40007ffe0ff */
[----:B------:R-:W-:Y:S01]  /*2d20*/  IADD3.X R61, R61, -0x1, RZ, P1, !PT ;  /* 0xffffffff3d3d7810 */ /* 0x000fe20000ffe4ff */
[----:B------:R-:W-:Y:S01]  /*2d30*/  FADD.FTZ R43, R40, R43 ;  /* 0x0000002b282b7221 */ /* 0x000fe20000010000 */
[----:B------:R-:W-:Y:S02]  /*2d40*/  IADD3.X R63, R63, -0x1, RZ, P2, !PT ;  /* 0xffffffff3f3f7810 */ /* 0x000fe400017fe4ff */
[----:B------:R-:W-:Y:S01]  /*2d50*/  IADD3.X R59, R59, -0x1, RZ, P3, !PT ;  /* 0xffffffff3b3b7810 */ /* 0x000fe20001ffe4ff */
[----:B------:R-:W-:Y:S01]  /*2d60*/  FADD.FTZ R66, R43, R38 ;  /* 0x000000262b427221 */ /* 0x000fe20000010000 */
[----:B---3--:R3:W-:Y:S04]  /*2d70*/  STG.E.64 [R16.64+-0x100], R4 ;  /* 0xffff000410007986 */ /* 0x0087e8000c101b04 */
        /* <DEDUP_REMOVED lines=12> */
[----:B---3--:R3:W-:Y:S01]  /*2e40*/  STG.E.64 [R4.64+-0x100], R6 ;  /* 0xffff000604007986 */ /* 0x0087e2000c101b04 */
[----:B------:R-:W-:Y:S01]  /*2e50*/  @!P4 CALL.REL.NOINC `(.L_x_8615) ;  /* 0x000000100000c944 */ /* 0x000fe20003c00000 */
[----:B------:R-:W-:Y:S05]  /*2e60*/  BRA `(.L_x_8631) ;  /* 0xffffda7000007947 */ /* 0x000fea000383ffff */
.L_x_8615:
        /* <DEDUP_REMOVED lines=24> */
.L_x_8633:
[----:B---3--:R-:W-:Y:S05]  /*2ff0*/  BSYNC B0 ;  /* 0x0000000000007941 */ /* 0x008fea0003800000 */
.L_x_8632:
[----:B------:R-:W-:Y:S01]  /*3000*/  BSSY B0, `(.L_x_8634) ;  /* 0x0000018000007945 */ /* 0x000fe20003800000 */
[----:B------:R-:W-:Y:S05]  /*3010*/  @!P0 BRA `(.L_x_8635) ;  /* 0x0000015000008947 */ /* 0x000fea0003800000 */
[----:B------:R-:W-:Y:S06]  /*3020*/  BAR.SYNC.DEFER_BLOCKING 0x0 ;  /* 0x0000000000007b1d */ /* 0x000fec0000010000 */
[----:B---3--:R-:W3:Y:S04]  /*3030*/  SHFL.DOWN P0, R5, R66, 0x1, 0x1f ;  /* 0x08201f0042057f89 */ /* 0x008ee80000000000 */
[----:B------:R-:W4:Y:S04]  /*3040*/  S2R R6, SR_LANEID ;  /* 0x0000000000067919 */ /* 0x000f280000000000 */
[----:B------:R-:W0:Y:S01]  /*3050*/  S2R R15, SR_TID.X ;  /* 0x00000000000f7919 */ /* 0x000e220000002100 */
        /* <DEDUP_REMOVED lines=17> */
.L_x_8635:
[----:B------:R-:W4:Y:S02]  /*3170*/  S2R R15, SR_TID.X ;  /* 0x00000000000f7919 */ /* 0x000f240000002100 */
.L_x_8636:
[----:B0-----:R-:W-:Y:S05]  /*3180*/  BSYNC B0 ;  /* 0x0000000000007941 */ /* 0x001fea0003800000 */
.L_x_8634:
[----:B----4-:R-:W-:-:S13]  /*3190*/  ISETP.GE.AND P0, PT, R15, c[0x0][0x16c], PT ;  /* 0x00005b000f007a0c */ /* 0x010fda0003f06270 */
[----:B------:R-:W-:Y:S05]  /*31a0*/  @P0 EXIT ;  /* 0x000000000000094d */ /* 0x000fea0003800000 */
[C---:B------:R-:W-:Y:S02]  /*31b0*/  IMAD R0, R72.reuse, c[0x0][0x2c8], RZ ;  /* 0x0000b20048007a24 */ /* 0x040fe400078e02ff */
[----:B------:R-:W-:Y:S02]  /*31c0*/  IMAD R72, R72, c[0x0][0x288], RZ ;  /* 0x0000a20048487a24 */ /* 0x000fe400078e02ff */
[----:B------:R-:W-:-:S04]  /*31d0*/  IMAD.WIDE.U32 R2, R73, c[0x0][0x2c8], RZ ;  /* 0x0000b20049027a25 */ /* 0x000fc800078e00ff */
[C---:B------:R-:W-:Y:S02]  /*31e0*/  IMAD R23, R73.reuse, c[0x0][0x2cc], R0 ;  /* 0x0000b30049177a24 */ /* 0x040fe400078e0200 */
[C---:B------:R-:W-:Y:S02]  /*31f0*/  IMAD R21, R73.reuse, c[0x0][0x28c], R72 ;  /* 0x0000a30049157a24 */ /* 0x040fe400078e0248 */
[----:B---3--:R-:W-:Y:S01]  /*3200*/  IMAD.WIDE.U32 R4, R73, c[0x0][0x288], RZ ;  /* 0x0000a20049047a25 */ /* 0x008fe200078e00ff */
[----:B------:R-:W-:-:S04]  /*3210*/  IADD3 R23, R3, R23, RZ ;  /* 0x0000001703177210 */ /* 0x000fc80007ffe0ff */
[----:B------:R-:W-:Y:S02]  /*3220*/  IADD3 R21, R5, R21, RZ ;  /* 0x0000001505157210 */ /* 0x000fe40007ffe0ff */
.L_x_8637:
        /* <DEDUP_REMOVED lines=26> */
.L_x_8638:
        /* <DEDUP_REMOVED lines=11> */
.L_x_9157:


//--------------------- .text._Z25selective_scan_bwd_kernelI32Selective_Scan_bwd_kernel_traitsILi32ELi4ELb1ELb1ELb0ELb1ELb0EN3c104HalfEfEEv12SSMParamsBwd --------------------------
	.section	.text._Z25selective_scan_bwd_kernelI32Selective_Scan_bwd_kernel_traitsILi32ELi4ELb1ELb1ELb0ELb1ELb0EN3c104HalfEfEEv12SSMParamsBwd,"ax",@progbits
	.sectioninfo	@"SHI_REGISTERS=109"
	.align	128
        .global         _Z25selective_scan_bwd_kernelI32Selective_Scan_bwd_kernel_traitsILi32ELi4ELb1ELb1ELb0ELb1ELb0EN3c104HalfEfEEv12SSMParamsBwd
        .type           _Z25selective_scan_bwd_kernelI32Selective_Scan_bwd_kernel_traitsILi32ELi4ELb1ELb1ELb0ELb1ELb0EN3c104HalfEfEEv12SSMParamsBwd,@function
        .size           _Z25selective_scan_bwd_kernelI32Selective_Scan_bwd_kernel_traitsILi32ELi4ELb1ELb1ELb0ELb1ELb0EN3c104HalfEfEEv12SSMParamsBwd,(.L_x_9158 - _Z25selective_scan_bwd_kernelI32Selective_Scan_bwd_kernel_traitsILi32ELi4ELb1ELb1ELb0ELb1ELb0EN3c104HalfEfEEv12SSMParamsBwd)
        .other          _Z25selective_scan_bwd_kernelI32Selective_Scan_bwd_kernel_traitsILi32ELi4ELb1ELb1ELb0ELb1ELb0EN3c104HalfEfEEv12SSMParamsBwd,@"STO_CUDA_ENTRY STV_DEFAULT"
_Z25selective_scan_bwd_kernelI32Selective_Scan_bwd_kernel_traitsILi32ELi4ELb1ELb1ELb0ELb1ELb0EN3c104HalfEfEEv12SSMParamsBwd:
.text._Z25selective_scan_bwd_kernelI32Selective_Scan_bwd_kernel_traitsILi32ELi4ELb1ELb1ELb0ELb1ELb0EN3c104HalfEfEEv12SSMParamsBwd:
        /* <DEDUP_REMOVED lines=24> */
[----:B------:R-:W-:Y:S01]  /*0180*/  HFMA2.MMA R68, -RZ, RZ, 0, 0 ;  /* 0x00000000ff447435 */ /* 0x000fe200000001ff */
[----:B------:R-:W-:Y:S01]  /*0190*/  IMAD R12, R52, c[0x0][0x280], RZ ;  /* 0x0000a000340c7a24 */ /* 0x000fe200078e02ff */
[----:B------:R-:W-:Y:S01]  /*01a0*/  MOV R48, RZ ;  /* 0x000000ff00307202 */ /* 0x000fe20000000f00 */
[C---:B------:R-:W-:Y:S01]  /*01b0*/  IMAD R11, R92.reuse, c[0x0][0x278], RZ ;  /* 0x00009e005c0b7a24 */ /* 0x040fe200078e02ff */
[----:B0-----:R-:W-:Y:S01]  /*01c0*/  IABS R2, R55 ;  /* 0x0000003700027213 */ /* 0x001fe20000000000 */
[----:B-1----:R-:W-:Y:S01]  /*01d0*/  HFMA2.MMA R6, -RZ, RZ, 0, 0 ;  /* 0x00000000ff067435 */ /* 0x002fe200000001ff */
[----:B------:R-:W-:-:S02]  /*01e0*/  IMAD R9, R92, c[0x0][0x1e0], RZ ;  /* 0x000078005c097a24 */ /* 0x000fc400078e02ff */
[----:B--2---:R-:W-:Y:S02]  /*01f0*/  IMAD R5, R92, c[0x0][0x1d0], RZ ;  /* 0x000074005c057a24 */ /* 0x004fe400078e02ff */
[C---:B------:R-:W-:Y:S01]  /*0200*/  IMAD R11, R50.reuse, c[0x0][0x27c], R11 ;  /* 0x00009f00320b7a24 */ /* 0x040fe200078e020b */
[----:B---3--:R-:W-:Y:S01]  /*0210*/  IADD3 R8, RZ, -R7, RZ ;  /* 0x80000007ff087210 */ /* 0x008fe20007ffe0ff */
[----:B------:R-:W-:Y:S02]  /*0220*/  IMAD R9, R50, c[0x0][0x1e4], R9 ;  /* 0x0000790032097a24 */ /* 0x000fe400078e0209 */
[C---:B------:R-:W-:Y:S02]  /*0230*/  IMAD R10, R55.reuse, c[0x0][0x1ec], R10 ;  /* 0x00007b00370a7a24 */ /* 0x040fe400078e020a */
[----:B------:R-:W-:Y:S01]  /*0240*/  IMAD R3, R8, R13, RZ ;  /* 0x0000000d08037224 */ /* 0x000fe200078e02ff */
[----:B------:R-:W-:Y:S01]  /*0250*/  MOV R8, c[0x0][0x174] ;  /* 0x00005d0000087a02 */ /* 0x000fe20000000f00 */
[----:B------:R-:W-:-:S02]  /*0260*/  IMAD R12, R55, c[0x0][0x284], R12 ;  /* 0x0000a100370c7a24 */ /* 0x000fc400078e020c */
        /* <DEDUP_REMOVED lines=31> */
[----:B------:R-:W-:Y:S01]  /*0460*/  @P0 IADD3 R49, R49, 0x1, RZ ;  /* 0x0000000131310810 */ /* 0x000fe20007ffe0ff */
[----:B------:R-:W-:Y:S02]  /*0470*/  CS2R R14, SRZ ;  /* 0x00000000000e7805 */ /* 0x000fe4000001ff00 */
[----:B------:R-:W-:Y:S01]  /*0480*/  IMAD.WIDE.U32 R4, R55, c[0x0][0x280], R6 ;  /* 0x0000a00037047a25 */ /* 0x000fe200078e0006 */
[----:B------:R-:W-:Y:S02]  /*0490*/  IADD3 R43, P0, R11, R2, RZ ;  /* 0x000000020b2b7210 */ /* 0x000fe40007f1e0ff */
[----:B------:R-:W-:-:S02]  /*04a0*/  @!P2 IADD3 R49, -R49, RZ, RZ ;  /* 0x000000ff3131a210 */ /* 0x000fc40007ffe1ff */
[----:B------:R-:W-:Y:S02]  /*04b0*/  IADD3 R40, P2, R11, R4, RZ ;  /* 0x000000040b287210 */ /* 0x000fe40007f5e0ff */
        /* <DEDUP_REMOVED lines=23> */
[----:B------:R-:W-:Y:S02]  /*0630*/  IADD3.X R38, R13, R38, RZ, P5, !PT ;  /* 0x000000260d267210 */ /* 0x000fe40002ffe4ff */
[----:B------:R-:W-:Y:S01]  /*0640*/  CS2R R12, SRZ ;  /* 0x00000000000c7805 */ /* 0x000fe2000001ff00 */
[----:B------:R-:W-:Y:S02]  /*0650*/  @P0 MOV R17, 0x8 ;  /* 0x0000000800110802 */ /* 0x000fe40000000f00 */
[----:B------:R-:W-:-:S02]  /*0660*/  LEA.HI.X R40, R40, c[0x0][0x30c], R5, 0x1, P4 ;  /* 0x0000c30028287a11 */ /* 0x000fc400020f0c05 */
[----:B------:R-:W-:Y:S01]  /*0670*/  LEA R39, P6, R11, c[0x0][0x228], 0x1 ;  /* 0x00008a000b277a11 */ /* 0x000fe200078c08ff */
[----:B------:R-:W-:Y:S01]  /*0680*/  @P0 IMAD.WIDE R16, R0, R17, c[0x0][0x260] ;  /* 0x0000980000100625 */ /* 0x000fe200078e0211 */
[C---:B------:R-:W-:Y:S01]  /*0690*/  @P1 LEA R14, P4, R55.reuse, c[0x0][0x328], 0x2 ;  /* 0x0000ca00370e1a11 */ /* 0x040fe200078810ff */
[----:B------:R-:W-:Y:S01]  /*06a0*/  @!P0 CS2R R16, SRZ ;  /* 0x0000000000108805 */ /* 0x000fe2000001ff00 */
        /* <DEDUP_REMOVED lines=20> */
.L_x_8662:
[----:B------:R-:W-:Y:S01]  /*07f0*/  BAR.SYNC.DEFER_BLOCKING 0x0 ;  /* 0x0000000000007b1d */ /* 0x000fe20000010000 */
[----:B------:R-:W-:Y:S02]  /*0800*/  SHF.R.S32.HI R34, RZ, 0x1f, R47 ;  /* 0x0000001fff227819 */ /* 0x000fe4000001142f */
[C---:B------:R-:W-:Y:S02]  /*0810*/  SHF.L.U32 R19, R47.reuse, 0x3, RZ ;  /* 0x000000032f137819 */ /* 0x040fe400000006ff */
[----:B------:R-:W-:Y:S02]  /*0820*/  SHF.L.U64.HI R0, R47, 0x3, R34 ;  /* 0x000000032f007819 */ /* 0x000fe40000010222 */
[----:B------:R-:W-:-:S04]  /*0830*/  IADD3 R4, P0, R46, R19, RZ ;  /* 0x000000132e047210 */ /* 0x000fc80007f1e0ff */
[----:B------:R-:W-:-:S06]  /*0840*/  IADD3.X R5, R45, R0, RZ, P0, !PT ;  /* 0x000000002d057210 */ /* 0x000fcc00007fe4ff */
[----:B--2---:R-:W2:Y:S01]  /*0850*/  LDG.E.64 R4, [R4.64] ;  /* 0x0000000604047981 */ /* 0x004ea2000c1e1b00 */
[----:B0-----:R-:W-:-:S04]  /*0860*/  IADD3 R6, P0, R44, R19, RZ ;  /* 0x000000132c067210 */ /* 0x001fc80007f1e0ff */
        /* <DEDUP_REMOVED lines=74> */
.L_x_8641:
[----:B------:R-:W-:Y:S05]  /*0d10*/  BSYNC B0 ;  /* 0x0000000000007941 */ /* 0x000fea0003800000 */
.L_x_8640:
        /* <DEDUP_REMOVED lines=33> */
.L_x_8643:
[----:B------:R-:W-:Y:S05]  /*0f30*/  BSYNC B0 ;  /* 0x0000000000007941 */ /* 0x000fea0003800000 */
.L_x_8642:
        /* <DEDUP_REMOVED lines=33> */
.L_x_8645:
[----:B------:R-:W-:Y:S05]  /*1150*/  BSYNC B0 ;  /* 0x0000000000007941 */ /* 0x000fea0003800000 */
.L_x_8644:
        /* <DEDUP_REMOVED lines=33> */
.L_x_8647:
[----:B------:R-:W-:Y:S05]  /*1370*/  BSYNC B0 ;  /* 0x0000000000007941 */ /* 0x000fea0003800000 */
.L_x_8646:
        /* <DEDUP_REMOVED lines=22> */
[----:B------:R-:W-:Y:S01]  /*14e0*/  MOV R57, RZ ;  /* 0x000000ff00397202 */ /* 0x000fe20000000f00 */
[----:B------:R-:W-:Y:S01]  /*14f0*/  IMAD R21, R49, c[0x0][0x2a4], R6 ;  /* 0x0000a90031157a24 */ /* 0x000fe200078e0206 */
[----:B------:R-:W-:Y:S01]  /*1500*/  IADD3 R6, R36, -0x1, RZ ;  /* 0xffffffff24067810 */ /* 0x000fe20007ffe0ff */
[----:B------:R-:W-:-:S05]  /*1510*/  IMAD.WIDE.U32 R4, R50, c[0x0][0x298], R4 ;  /* 0x0000a60032047a25 */ /* 0x000fca00078e0004 */
[----:B------:R-:W-:Y:S02]  /*1520*/  IADD3 R5, R5, R7, RZ ;  /* 0x0000000705057210 */ /* 0x000fe40007ffe0ff */
[----:B------:R-:W-:-:S03]  /*1530*/  MOV R7, c[0x0][0x174] ;  /* 0x00005d0000077a02 */ /* 0x000fc60000000f00 */
        /* <DEDUP_REMOVED lines=15> */
.L_x_8661:
[----:B------:R-:W-:Y:S01]  /*1630*/  SHF.R.S32.HI R77, RZ, 0x1f, R59 ;  /* 0x0000001fff4d7819 */ /* 0x000fe2000001143b */
[----:B------:R-:W-:Y:S01]  /*1640*/  IMAD.WIDE.U32 R6, R59, c[0x0][0x1a0], RZ ;  /* 0x000068003b067a25 */ /* 0x000fe200078e00ff */
[----:B------:R-:W-:-:S03]  /*1650*/  SHF.R.S32.HI R34, RZ, 0x1f, R47 ;  /* 0x0000001fff227819 */ /* 0x000fc6000001142f */
[C---:B------:R-:W-:Y:S01]  /*1660*/  IMAD R4, R77.reuse, c[0x0][0x1a0], RZ ;  /* 0x000068004d047a24 */ /* 0x040fe200078e02ff */
[----:B------:R-:W-:Y:S01]  /*1670*/  LEA R72, P0, R6, R39, 0x1 ;  /* 0x0000002706487211 */ /* 0x000fe200078008ff */
[----:B------:R-:W-:Y:S02]  /*1680*/  IMAD R26, R77, c[0x0][0x188], RZ ;  /* 0x000062004d1a7a24 */ /* 0x000fe400078e02ff */
[C---:B------:R-:W-:Y:S01]  /*1690*/  IMAD R5, R59.reuse, c[0x0][0x1a4], R4 ;  /* 0x000069003b057a24 */ /* 0x040fe200078e0204 */
[----:B------:R-:W-:Y:S01]  /*16a0*/  MOV R4, R10 ;  /* 0x0000000a00047202 */ /* 0x000fe20000000f00 */
[----:B------:R-:W-:Y:S01]  /*16b0*/  IMAD R27, R59, c[0x0][0x18c], R26 ;  /* 0x000063003b1b7a24 */ /* 0x000fe200078e021a */
[----:B------:R-:W-:Y:S02]  /*16c0*/  LEA R72, P1, R47, R72, 0x3 ;  /* 0x000000482f487211 */ /* 0x000fe400078218ff */
[----:B------:R-:W-:Y:S02]  /*16d0*/  IADD3 R7, R7, R5, RZ ;  /* 0x0000000507077210 */ /* 0x000fe40007ffe0ff */
[----:B------:R-:W-:-:S02]  /*16e0*/  MOV R5, R37 ;  /* 0x0000002500057202 */ /* 0x000fc40000000f00 */
[----:B------:R-:W-:-:S03]  /*16f0*/  LEA.HI.X R6, R6, R38, R7, 0x1, P0 ;  /* 0x0000002606067211 */ /* 0x000fc600000f0c07 */
[----:B------:R-:W-:Y:S01]  /*1700*/  IMAD.WIDE.U32 R4, R59, c[0x0][0x188], R4 ;  /* 0x000062003b047a25 */ /* 0x000fe200078e0004 */
[----:B------:R-:W-:-:S04]  /*1710*/  LEA.HI.X R73, R47, R6, R34, 0x3, P1 ;  /* 0x000000062f497211 */ /* 0x000fc800008f1c22 */
[----:B------:R-:W-:Y:S02]  /*1720*/  IADD3 R5, R5, R27, RZ ;  /* 0x0000001b05057210 */ /* 0x000fe40007ffe0ff */
[----:B------:R-:W-:-:S04]  /*1730*/  LEA R70, P0, R4, c[0x0][0x220], 0x2 ;  /* 0x0000880004467a11 */ /* 0x000fc800078010ff */
[----:B------:R-:W-:Y:S02]  /*1740*/  LEA.HI.X R71, R4, c[0x0][0x224], R5, 0x2, P0 ;  /* 0x0000890004477a11 */ /* 0x000fe400000f1405 */
[----:B--2---:R-:W2:Y:S04]  /*1750*/  LDG.E.64 R4, [R72.64] ;  /* 0x0000000648047981 */ /* 0x004ea8000c1e1b00 */
[----:B------:R-:W3:Y:S01]  /*1760*/  LDG.E R56, [R70.64] ;  /* 0x0000000646387981 */ /* 0x000ee2000c1e1900 */
[----:B------:R-:W-:Y:S01]  /*1770*/  MOV R6, R8 ;  /* 0x0000000800067202 */ /* 0x000fe20000000f00 */
[----:B------:R-:W-:Y:S01]  /*1780*/  IMAD R74, R77, c[0x0][0x1c0], RZ ;  /* 0x000070004d4a7a24 */ /* 0x000fe200078e02ff */
[----:B------:R-:W-:Y:S02]  /*1790*/  MOV R7, R35 ;  /* 0x0000002300077202 */ /* 0x000fe40000000f00 */
[----:B------:R-:W-:-:S02]  /*17a0*/  IADD3 R78, R36, -0x1, RZ ;  /* 0xffffffff244e7810 */ /* 0x000fc40007ffe0ff */
[----:B------:R-:W-:Y:S01]  /*17b0*/  ISETP.NE.AND P1, PT, R47, RZ, PT ;  /* 0x000000ff2f00720c */ /* 0x000fe20003f25270 */
[----:B------:R-:W-:-:S04]  /*17c0*/  IMAD.WIDE.U32 R26, R59, c[0x0][0x1c0], R6 ;  /* 0x000070003b1a7a25 */ /* 0x000fc800078e0006 */
[----:B------:R-:W-:Y:S01]  /*17d0*/  IMAD R7, R59, c[0x0][0x1c4], R74 ;  /* 0x000071003b077a24 */ /* 0x000fe200078e024a */
[----:B------:R-:W-:-:S04]  /*17e0*/  LEA R6, P0, R26, c[0x0][0x230], 0x2 ;  /* 0x00008c001a067a11 */ /* 0x000fc800078010ff */
[----:B------:R-:W-:-:S04]  /*17f0*/  IADD3 R7, R27, R7, RZ ;  /* 0x000000071b077210 */ /* 0x000fc80007ffe0ff */
[----:B------:R-:W-:Y:S02]  /*1800*/  LEA.HI.X R7, R26, c[0x0][0x234], R7, 0x2, P0 ;  /* 0x00008d001a077a11 */ /* 0x000fe400000f1407 */
[----:B------:R-:W-:Y:S02]  /*1810*/  LEA.HI R26, R78, R78, RZ, 0x1 ;  /* 0x0000004e4e1a7211 */ /* 0x000fe400078f08ff */
[C---:B------:R-:W-:Y:S02]  /*1820*/  ISETP.NE.AND P2, PT, R47.reuse, 0x1f, PT ;  /* 0x0000001f2f00780c */ /* 0x040fe40003f45270 */
[----:B------:R-:W-:Y:S02]  /*1830*/  LOP3.LUT R27, R26, 0xfffffe, RZ, 0xc0, !PT ;  /* 0x00fffffe1a1b7812 */ /* 0x000fe400078ec0ff */
[----:B------:R-:W-:Y:S02]  /*1840*/  IADD3 R26, R47, 0x200, RZ ;  /* 0x000002002f1a7810 */ /* 0x000fe40007ffe0ff */
[----:B------:R-:W-:-:S04]  /*1850*/  ISETP.GT.AND P0, PT, R36, 0x1, PT ;  /* 0x000000012400780c */ /* 0x000fc80003f04270 */
[----:B------:R-:W-:Y:S01]  /*1860*/  ISETP.EQ.AND P0, PT, R90, RZ, P0 ;  /* 0x000000ff5a00720c */ /* 0x000fe20000702270 */
[----:B0-2---:R0:W-:Y:S01]  /*1870*/  STS.64 [R42.X8], R4 ;  /* 0x000000042a007388 */ /* 0x0051e20000008a00 */
[----:B------:R-:W-:-:S06]  /*1880*/  NOP ;  /* 0x0000000000007918 */ /* 0x000fcc0000000000 */
[----:B-1----:R1:W2:Y:S01]  /*1890*/  LDG.E R83, [R6.64] ;  /* 0x0000000606537981 */ /* 0x0022a2000c1e1900 */
[----:B---3--:R-:W-:-:S04]  /*18a0*/  FMUL.FTZ R71, R56, 1.4426950216293334961 ;  /* 0x3fb8aa3b38477820 */ /* 0x008fc80000410000 */
[----:B------:R-:W-:Y:S01]  /*18b0*/  FMUL.FTZ R79, R71, R32 ;  /* 0x00000020474f7220 */ /* 0x000fe20000410000 */
[----:B0-----:R-:W-:-:S05]  /*18c0*/  IADD3 R4, R78, -R27, RZ ;  /* 0x8000001b4e047210 */ /* 0x001fca0007ffe0ff */
[----:B------:R-:W0:Y:S01]  /*18d0*/  MUFU.EX2 R79, R79 ;  /* 0x0000004f004f7308 */ /* 0x000e220000000800 */
[----:B------:R-:W-:Y:S02]  /*18e0*/  @!P1 LEA R26, R4, R59, 0x8 ;  /* 0x0000003b041a9211 */ /* 0x000fe400078e40ff */
[----:B------:R-:W3:Y:S02]  /*18f0*/  LDS.64 R4, [R42.X8] ;  /* 0x000000002a047984 */ /* 0x000ee40000008a00 */
[----:B------:R-:W-:-:S05]  /*1900*/  SHF.L.U32 R72, R26, 0x2, RZ ;  /* 0x000000021a487819 */ /* 0x000fca00000006ff */
[----:B0-----:R0:W-:Y:S04]  /*1910*/  STS [R72+0x548], R79 ;  /* 0x0005484f48007388 */ /* 0x0011e80000000800 */
[----:B------:R-:W-:Y:S01]  /*1920*/  BAR.SYNC.DEFER_BLOCKING 0x0 ;  /* 0x0000000000007b1d */ /* 0x000fe20000010000 */
[C---:B-1----:R-:W-:Y:S02]  /*1930*/  FMUL.FTZ R6, R71.reuse, R30 ;  /* 0x0000001e47067220 */ /* 0x042fe40000410000 */
[C---:B------:R-:W-:Y:S02]  /*1940*/  FMUL.FTZ R7, R71.reuse, R31 ;  /* 0x0000001f47077220 */ /* 0x040fe40000410000 */
[----:B------:R-:W-:Y:S01]  /*1950*/  FMUL.FTZ R82, R71, R29 ;  /* 0x0000001d47527220 */ /* 0x000fe20000410000 */
[----:B------:R-:W-:Y:S01]  /*1960*/  @P0 IADD3 R70, R36, -0x2, RZ ;  /* 0xfffffffe24460810 */ /* 0x000fe20007ffe0ff */
[----:B------:R-:W1:Y:S01]  /*1970*/  MUFU.EX2 R6, R6 ;  /* 0x0000000600067308 */ /* 0x000e620000000800 */
[----:B------:R-:W-:Y:S01]  /*1980*/  SHF.R.U64 R71, R2, 0x10, R3 ;  /* 0x0000001002477819 */ /* 0x000fe20000001203 */
[----:B------:R4:W2:Y:S06]  /*1990*/  @P2 LDS R95, [R47.X4+0xd4c] ;  /* 0x000d4c002f5f2984 */ /* 0x0008ac0000004800 */
[----:B------:R-:W1:Y:S01]  /*19a0*/  MUFU.EX2 R7, R7 ;  /* 0x0000000700077308 */ /* 0x000e620000000800 */
[----:B------:R-:W-:Y:S01]  /*19b0*/  @P0 IMAD R27, R70, c[0x0][0x16c], R59 ;  /* 0x00005b00461b0a24 */ /* 0x000fe200078e023b */
[----:B------:R-:W-:Y:S01]  /*19c0*/  HADD2.F32 R73, -RZ, R2.H0_H0 ;  /* 0x20000002ff497230 */ /* 0x000fe20000004100 */
[----:B------:R-:W-:Y:S01]  /*19d0*/  MOV R80, RZ ;  /* 0x000000ff00507202 */ /* 0x000fe20000000f00 */
[----:B------:R-:W-:-:S04]  /*19e0*/  HADD2.F32 R71, -RZ, R71.H0_H0 ;  /* 0x20000047ff477230 */ /* 0x000fc80000004100 */
[----:B------:R-:W1:Y:S01]  /*19f0*/  MUFU.EX2 R82, R82 ;  /* 0x0000005200527308 */ /* 0x000e620000000800 */
[----:B------:R-:W-:Y:S01]  /*1a00*/  @P0 IMAD.WIDE R26, R27, 0x8, R16 ;  /* 0x000000081b1a0825 */ /* 0x000fe200078e0210 */
[----:B0-----:R-:W-:Y:S01]  /*1a10*/  SHF.R.U32.HI R72, RZ, 0x10, R3 ;  /* 0x00000010ff487819 */ /* 0x001fe20000011603 */
[--C-:B---3--:R-:W-:Y:S02]  /*1a20*/  HADD2.F32 R69, -RZ, R4.reuse.H0_H0 ;  /* 0x20000004ff457230 */ /* 0x108fe40000004100 */
[----:B------:R-:W-:Y:S01]  /*1a30*/  HADD2.F32 R70, -RZ, R4.H1_H1 ;  /* 0x30000004ff467230 */ /* 0x000fe20000004100 */
[----:B------:R-:W-:Y:S01]  /*1a40*/  FMUL.FTZ R88, R73, R32 ;  /* 0x0000002049587220 */ /* 0x000fe20000410000 */
[----:B------:R-:W-:Y:S01]  /*1a50*/  HADD2.F32 R74, -RZ, R3.H0_H0 ;  /* 0x20000003ff4a7230 */ /* 0x000fe20000004100 */
[----:B------:R-:W-:Y:S01]  /*1a60*/  FMUL.FTZ R85, R71, R30 ;  /* 0x0000001e47557220 */ /* 0x000fe20000410000 */
[----:B------:R1:W5:Y:S01]  /*1a70*/  @P0 LDG.E R80, [R26.64+0x4] ;  /* 0x000004061a500981 */ /* 0x000362000c1e1900 */
[----:B------:R-:W-:Y:S01]  /*1a80*/  HADD2.F32 R76, -RZ, R5.H0_H0 ;  /* 0x20000005ff4c7230 */ /* 0x000fe20000004100 */
[----:B------:R-:W-:Y:S01]  /*1a90*/  FMUL.FTZ R94, R69, R88 ;  /* 0x00000058455e7220 */ /* 0x000fe20000410000 */
[----:B------:R-:W-:Y:S01]  /*1aa0*/  HADD2.F32 R72, -RZ, R72.H0_H0 ;  /* 0x20000048ff487230 */ /* 0x000fe20000004100 */
[----:B------:R-:W-:-:S02]  /*1ab0*/  FMUL.FTZ R81, R74, R31 ;  /* 0x0000001f4a517220 */ /* 0x000fc40000410000 */
[----:B------:R-:W-:Y:S02]  /*1ac0*/  FMUL.FTZ R89, R70, R85 ;  /* 0x0000005546597220 */ /* 0x000fe40000410000 */
[----:B-1----:R-:W-:Y:S01]  /*1ad0*/  FMUL.FTZ R26, R79, R6 ;  /* 0x000000064f1a7220 */ /* 0x002fe20000410000 */
[----:B------:R-:W-:Y:S01]  /*1ae0*/  HADD2.F32 R75, -RZ, R5.H1_H1 ;  /* 0x30000005ff4b7230 */ /* 0x000fe20000004100 */
[----:B------:R-:W-:Y:S02]  /*1af0*/  FMUL.FTZ R4, R72, R29 ;  /* 0x0000001d48047220 */ /* 0x000fe40000410000 */
[----:B------:R-:W-:Y:S01]  /*1b00*/  FMUL.FTZ R97, R7, R26 ;  /* 0x0000001a07617220 */ /* 0x000fe20000410000 */
[----:B------:R-:W-:Y:S01]  /*1b10*/  BSSY B0, `(.L_x_8649) ;  /* 0x0000013000007945 */ /* 0x000fe20003800000 */
[----:B------:R-:W-:Y:S02]  /*1b20*/  FMUL.FTZ R86, R76, R81 ;  /* 0x000000514c567220 */ /* 0x000fe40000410000 */
[----:B------:R-:W-:-:S04]  /*1b30*/  FFMA.FTZ R26, R6, R94, R89 ;  /* 0x0000005e061a7223 */ /* 0x000fc80000010059 */
[----:B------:R-:W-:Y:S02]  /*1b40*/  FFMA.FTZ R96, R7, R26, R86 ;  /* 0x0000001a07607223 */ /* 0x000fe40000010056 */
[-C--:B--2---:R-:W-:Y:S02]  /*1b50*/  FMUL.FTZ R87, R28, R83.reuse ;  /* 0x000000531c577220 */ /* 0x084fe40000410000 */
[-C--:B------:R-:W-:Y:S02]  /*1b60*/  FMUL.FTZ R93, R54, R83.reuse ;  /* 0x00000053365d7220 */ /* 0x080fe40000410000 */
[----:B------:R-:W-:Y:S02]  /*1b70*/  FMUL.FTZ R84, R0, R83 ;  /* 0x0000005300547220 */ /* 0x000fe40000410000 */
[----:B------:R-:W-:Y:S02]  /*1b80*/  FFMA.FTZ R27, R82, R93, R87 ;  /* 0x0000005d521b7223 */ /* 0x000fe40000010057 */
[----:B------:R-:W-:-:S02]  /*1b90*/  FMUL.FTZ R5, R33, R83 ;  /* 0x0000005321057220 */ /* 0x000fc40000410000 */
[----:B------:R-:W-:Y:S02]  /*1ba0*/  FMUL.FTZ R83, R75, R4 ;  /* 0x000000044b537220 */ /* 0x000fe40000410000 */
[----:B------:R-:W-:Y:S01]  /*1bb0*/  FFMA.FTZ R98, R7, R27, R84 ;  /* 0x0000001b07627223 */ /* 0x000fe20000010054 */
[----:B------:R-:W-:Y:S05]  /*1bc0*/  @P2 BRA `(.L_x_8650) ;  /* 0x0000007000002947 */ /* 0x000fea0003800000 */
[----:B----4-:R-:W-:Y:S01]  /*1bd0*/  ISETP.NE.AND P0, PT, R36, c[0x0][0x174], PT ;  /* 0x00005d0024007a0c */ /* 0x010fe20003f05270 */
[----:B------:R-:W-:-:S12]  /*1be0*/  HFMA2.MMA R95, -RZ, RZ, 1.875, 0 ;  /* 0x3f800000ff5f7435 */ /* 0x000fd800000001ff */
[----:B------:R-:W-:-:S04]  /*1bf0*/  @P0 LEA.HI R26, R36, R36, RZ, 0x1 ;  /* 0x00000024241a0211 */ /* 0x000fc800078f08ff */
[----:B------:R-:W-:-:S04]  /*1c00*/  @P0 LOP3.LUT R27, R26, 0xfffffe, RZ, 0xc0, !PT ;  /* 0x00fffffe1a1b0812 */ /* 0x000fc800078ec0ff */
[----:B------:R-:W-:-:S04]  /*1c10*/  @P0 IADD3 R26, -R27, R36, RZ ;  /* 0x000000241b1a0210 */ /* 0x000fc80007ffe1ff */
[----:B------:R-:W-:-:S05]  /*1c20*/  @P0 LEA R26, R26, R59, 0x8 ;  /* 0x0000003b1a1a0211 */ /* 0x000fca00078e40ff */
[----:B------:R0:W1:Y:S02]  /*1c30*/  @P0 LDS R95, [R26.X4+0x548] ;  /* 0x000548001a5f0984 */ /* 0x0000640000004800 */
.L_x_8650:
[----:B----4-:R-:W-:Y:S05]  /*1c40*/  BSYNC B0 ;  /* 0x0000000000007941 */ /* 0x010fea0003800000 */
.L_x_8649:
        /* <DEDUP_REMOVED lines=41> */
[----:B--2---:R-:W-:Y:S01]  /*1ee0*/  @!P3 FFMA.FTZ R97, R98, R96, R97 ;  /* 0x000000606261b223 */ /* 0x004fe20000010061 */
[----:B------:R-:W1:Y:S01]  /*1ef0*/  SHFL.UP PT, R101, R100, 0x8, RZ ;  /* 0x0500000064657989 */ /* 0x000e6200000e00ff */
[----:B------:R-:W-:Y:S01]  /*1f00*/  ISETP.NE.OR P0, PT, R90, RZ, P0 ;  /* 0x000000ff5a00720c */ /* 0x000fe20000705670 */
[----:B---3--:R-:W-:Y:S02]  /*1f10*/  @!P3 FMUL.FTZ R98, R98, R103 ;  /* 0x000000676262b220 */ /* 0x008fe40000410000 */
        /* <DEDUP_REMOVED lines=34> */
[-C--:B------:R-:W-:Y:S02]  /*2140*/  FFMA.FTZ R80, R6, R94.reuse, R89 ;  /* 0x0000005e06507223 */ /* 0x080fe40000010059 */
[----:B------:R-:W-:Y:S02]  /*2150*/  FFMA.FTZ R79, R33, R94, RZ ;  /* 0x0000005e214f7223 */ /* 0x000fe400000100ff */
[----:B-1----:R-:W-:Y:S01]  /*2160*/  @P2 FFMA.FTZ R104, R105, R104, R106 ;  /* 0x0000006869682223 */ /* 0x002fe2000001006a */
[----:B------:R-:W-:Y:S01]  /*2170*/  ISETP.GE.AND P2, PT, R78, 0x21, PT ;  /* 0x000000214e00780c */ /* 0x000fe20003f46270 */
[-C--:B------:R-:W-:Y:S02]  /*2180*/  FFMA.FTZ R86, R7, R80.reuse, R86 ;  /* 0x0000005007567223 */ /* 0x080fe40000010056 */
[----:B------:R-:W-:Y:S02]  /*2190*/  FFMA.FTZ R78, R104, R95, R93 ;  /* 0x0000005f684e7223 */ /* 0x000fe4000001005d */
[----:B------:R-:W-:-:S02]  /*21a0*/  FFMA.FTZ R89, R0, R80, R79 ;  /* 0x0000005000597223 */ /* 0x000fc4000001004f */
[----:B------:R-:W-:Y:S02]  /*21b0*/  FFMA.FTZ R87, R82, R78, R87 ;  /* 0x0000004e52577223 */ /* 0x000fe40000010057 */
[----:B------:R-:W-:Y:S02]  /*21c0*/  FFMA.FTZ R85, R70, -R85, R80 ;  /* 0x8000005546557223 */ /* 0x000fe40000010050 */
[----:B------:R-:W-:Y:S02]  /*21d0*/  FFMA.FTZ R79, R7, R87, R84 ;  /* 0x00000057074f7223 */ /* 0x000fe40000010054 */
[----:B------:R-:W-:Y:S02]  /*21e0*/  FFMA.FTZ R83, R82, R86, R83 ;  /* 0x0000005652537223 */ /* 0x000fe40000010053 */
[----:B------:R-:W-:Y:S02]  /*21f0*/  FFMA.FTZ R80, R76, -R81, R86 ;  /* 0x800000514c507223 */ /* 0x000fe40000010056 */
[----:B------:R-:W-:-:S02]  /*2200*/  FFMA.FTZ R81, R6, R79, R5 ;  /* 0x0000004f06517223 */ /* 0x000fc40000010005 */
[----:B------:R-:W-:Y:S02]  /*2210*/  FFMA.FTZ R82, R75, -R4, R83 ;  /* 0x800000044b527223 */ /* 0x000fe40000010053 */
[----:B------:R-:W-:Y:S02]  /*2220*/  FFMA.FTZ R88, R69, -R88, R94 ;  /* 0x8000005845587223 */ /* 0x000fe4000001005e */
[----:B------:R-:W-:Y:S02]  /*2230*/  FMUL.FTZ R4, R81, R32 ;  /* 0x0000002051047220 */ /* 0x000fe40000410000 */
[----:B------:R-:W-:Y:S01]  /*2240*/  FFMA.FTZ R89, R28, R86, R89 ;  /* 0x000000561c597223 */ /* 0x000fe20000010059 */
[----:B------:R-:W-:Y:S01]  /*2250*/  SHF.L.U64.HI R86, R58, 0x2, R57 ;  /* 0x000000023a567819 */ /* 0x000fe20000010239 */
[----:B------:R-:W-:Y:S02]  /*2260*/  FMUL.FTZ R84, R79, R30 ;  /* 0x0000001e4f547220 */ /* 0x000fe40000410000 */
[----:B------:R-:W-:-:S02]  /*2270*/  FFMA.FTZ R6, R88, R4, RZ ;  /* 0x0000000458067223 */ /* 0x000fc400000100ff */
[----:B------:R-:W-:Y:S02]  /*2280*/  FMUL.FTZ R95, R78, R29 ;  /* 0x0000001d4e5f7220 */ /* 0x000fe40000410000 */
[----:B------:R-:W-:Y:S02]  /*2290*/  FMUL.FTZ R93, R87, R31 ;  /* 0x0000001f575d7220 */ /* 0x000fe40000410000 */
[----:B------:R-:W-:Y:S02]  /*22a0*/  FFMA.FTZ R83, R54, R83, R89 ;  /* 0x0000005336537223 */ /* 0x000fe40000010059 */
[C---:B--2---:R-:W-:Y:S02]  /*22b0*/  FFMA.FTZ R27, R102.reuse, R27, R103 ;  /* 0x0000001b661b7223 */ /* 0x044fe40000010067 */
[----:B------:R-:W-:Y:S02]  /*22c0*/  FMUL.FTZ R26, R102, R26 ;  /* 0x0000001a661a7220 */ /* 0x000fe40000410000 */
[----:B------:R-:W-:-:S02]  /*22d0*/  FFMA.FTZ R89, R85, R84, R6 ;  /* 0x0000005455597223 */ /* 0x000fc40000010006 */
[----:B------:R-:W-:Y:S01]  /*22e0*/  FMUL.FTZ R7, R72, R95 ;  /* 0x0000005f48077220 */ /* 0x000fe20000410000 */
[----:B------:R0:W-:Y:S01]  /*22f0*/  @!P0 STS.64 [R96+0xdc8], R26 ;  /* 0x000dc81a60008388 */ /* 0x0001e20000000a00 */
[-C--:B------:R-:W-:Y:S02]  /*2300*/  FMUL.FTZ R6, R74, R93.reuse ;  /* 0x0000005d4a067220 */ /* 0x080fe40000410000 */
[----:B------:R-:W-:Y:S02]  /*2310*/  FMUL.FTZ R5, R71, R84 ;  /* 0x0000005447057220 */ /* 0x000fe40000410000 */
[----:B------:R-:W-:Y:S02]  /*2320*/  FMUL.FTZ R4, R73, R4 ;  /* 0x0000000449047220 */ /* 0x000fe40000410000 */
[----:B------:R-:W-:Y:S02]  /*2330*/  FFMA.FTZ R89, R80, R93, R89 ;  /* 0x0000005d50597223 */ /* 0x000fe40000010059 */
[----:B------:R-:W-:Y:S01]  /*2340*/  FMUL.FTZ R84, R82, R95 ;  /* 0x0000005f52547220 */ /* 0x000fe20000410000 */
[----:B------:R0:W-:Y:S01]  /*2350*/  STS.128 [R47.X16+0x110], R4 ;  /* 0x000110042f007388 */ /* 0x0001e2000000cc00 */
[----:B------:R-:W-:-:S02]  /*2360*/  IMAD R86, R86, c[0x0][0x2b0], RZ ;  /* 0x0000ac0056567a24 */ /* 0x000fc400078e02ff */
[----:B------:R-:W-:Y:S01]  /*2370*/  FADD.FTZ R84, R89, R84 ;  /* 0x0000005459547221 */ /* 0x000fe20000010000 */
[----:B------:R-:W-:Y:S01]  /*2380*/  SHF.L.U32 R89, R58, 0x2, RZ ;  /* 0x000000023a597819 */ /* 0x000fe200000006ff */
        /* <DEDUP_REMOVED lines=10> */
.L_x_8652:
[----:B------:R-:W-:Y:S05]  /*2430*/  BSYNC B0 ;  /* 0x0000000000007941 */ /* 0x000fea0003800000 */
.L_x_8651:
[----:B0-----:R0:W1:Y:S01]  /*2440*/  LDS R7, [R47.X4+0x190] ;  /* 0x000190002f077984 */ /* 0x0010620000004800 */
[----:B------:R-:W-:Y:S01]  /*2450*/  BSSY B0, `(.L_x_8653) ;  /* 0x0000006000007945 */ /* 0x000fe20003800000 */
[----:B------:R-:W-:Y:S01]  /*2460*/  IMAD R77, R89, c[0x0][0x2b4], R86 ;  /* 0x0000ad00594d7a24 */ /* 0x000fe200078e0256 */
[----:B------:R-:W-:Y:S05]  /*2470*/  @!P2 BRA `(.L_x_8654) ;  /* 0x000000300000a947 */ /* 0x000fea0003800000 */
[----:B------:R-:W-:-:S05]  /*2480*/  IMAD.WIDE.U32 R4, R89, c[0x0][0x2b0], R20 ;  /* 0x0000ac0059047a25 */ /* 0x000fca00078e0014 */
[----:B------:R-:W-:-:S05]  /*2490*/  IADD3 R5, R5, R77, RZ ;  /* 0x0000004d05057210 */ /* 0x000fca0007ffe0ff */
[----:B-1----:R1:W-:Y:S02]  /*24a0*/  RED.E.ADD.F32.FTZ.RN.STRONG.GPU [R4.64], R7 ;  /* 0x000000070400798e */ /* 0x0023e4000c10e786 */
.L_x_8654:
[----:B------:R-:W-:Y:S05]  /*24b0*/  BSYNC B0 ;  /* 0x0000000000007941 */ /* 0x000fea0003800000 */
.L_x_8653:
[----:B------:R2:W3:Y:S01]  /*24c0*/  LDS R27, [R47.X4+0x210] ;  /* 0x000210002f1b7984 */ /* 0x0004e20000004800 */
[----:B------:R-:W-:Y:S01]  /*24d0*/  BSSY B0, `(.L_x_8655) ;  /* 0x0000006000007945 */ /* 0x000fe20003800000 */
[----:B-1----:R-:W-:Y:S01]  /*24e0*/  IMAD.WIDE.U32 R4, R89, c[0x0][0x2b0], R24 ;  /* 0x0000ac0059047a25 */ /* 0x002fe200078e0018 */
[----:B------:R-:W-:Y:S05]  /*24f0*/  @!P3 BRA `(.L_x_8656) ;  /* 0x000000300000b947 */ /* 0x000fea0003800000 */
[----:B------:R-:W-:-:S05]  /*2500*/  IMAD.WIDE.U32 R6, R89, c[0x0][0x2b0], R22 ;  /* 0x0000ac0059067a25 */ /* 0x000fca00078e0016 */
[----:B------:R-:W-:-:S05]  /*2510*/  IADD3 R7, R77, R7, RZ ;  /* 0x000000074d077210 */ /* 0x000fca0007ffe0ff */
[----:B---3--:R1:W-:Y:S02]  /*2520*/  RED.E.ADD.F32.FTZ.RN.STRONG.GPU [R6.64], R27 ;  /* 0x0000001b0600798e */ /* 0x0083e4000c10e786 */
.L_x_8656:
[----:B------:R-:W-:Y:S05]  /*2530*/  BSYNC B0 ;  /* 0x0000000000007941 */ /* 0x000fea0003800000 */
.L_x_8655:
[----:B-1----:R1:W4:Y:S01]  /*2540*/  LDS R7, [R47.X4+0x290] ;  /* 0x000290002f077984 */ /* 0x0023220000004800 */
[----:B------:R-:W-:Y:S01]  /*2550*/  BSSY B0, `(.L_x_8657) ;  /* 0x0000004000007945 */ /* 0x000fe20003800000 */
[----:B------:R-:W-:Y:S05]  /*2560*/  @!P4 BRA `(.L_x_8658) ;  /* 0x000000200000c947 */ /* 0x000fea0003800000 */
[----:B------:R-:W-:-:S05]  /*2570*/  IADD3 R5, R77, R5, RZ ;  /* 0x000000054d057210 */ /* 0x000fca0007ffe0ff */
[----:B----4-:R4:W-:Y:S02]  /*2580*/  RED.E.ADD.F32.FTZ.RN.STRONG.GPU [R4.64], R7 ;  /* 0x000000070400798e */ /* 0x0109e4000c10e786 */
.L_x_8658:
[----:B------:R-:W-:Y:S05]  /*2590*/  BSYNC B0 ;  /* 0x0000000000007941 */ /* 0x000fea0003800000 */
.L_x_8657:
[----:B----4-:R-:W4:Y:S01]  /*25a0*/  SHFL.DOWN PT, R4, R83, 0x1, 0x1f ;  /* 0x08201f0053047f89 */ /* 0x010f2200000e0000 */
[----:B------:R-:W-:Y:S01]  /*25b0*/  ISETP.GT.AND P1, PT, R42, 0x1e, PT ;  /* 0x0000001e2a00780c */ /* 0x000fe20003f24270 */
[-C--:B------:R-:W-:Y:S01]  /*25c0*/  FMUL.FTZ R7, R76, R87.reuse ;  /* 0x000000574c077220 */ /* 0x080fe20000410000 */
[----:B------:R-:W-:Y:S01]  /*25d0*/  ISETP.NE.AND P2, PT, R42, RZ, PT ;  /* 0x000000ff2a00720c */ /* 0x000fe20003f45270 */
[----:B------:R-:W5:Y:S01]  /*25e0*/  SHFL.DOWN PT, R5, R84, 0x1, 0x1f ;  /* 0x08201f0054057f89 */ /* 0x000f6200000e0000 */
[C---:B------:R-:W-:Y:S01]  /*25f0*/  FMUL.FTZ R87, R56.reuse, R87 ;  /* 0x0000005738577220 */ /* 0x040fe20000410000 */
[----:B------:R-:W-:Y:S01]  /*2600*/  BSSY B0, `(.L_x_8659) ;  /* 0x000003a000007945 */ /* 0x000fe20003800000 */
[----:B------:R-:W-:Y:S02]  /*2610*/  FMUL.FTZ R6, R56, R79 ;  /* 0x0000004f38067220 */ /* 0x000fe40000410000 */
[----:B------:R-:W-:Y:S02]  /*2620*/  FMUL.FTZ R87, R80, R87 ;  /* 0x0000005750577220 */ /* 0x000fe40000410000 */
[----:B------:R-:W-:-:S02]  /*2630*/  FFMA.FTZ R62, R7, R31, R62 ;  /* 0x0000001f073e7223 */ /* 0x000fc4000001003e */
[----:B------:R-:W-:Y:S02]  /*2640*/  FFMA.FTZ R87, R74, R7, R87 ;  /* 0x000000074a577223 */ /* 0x000fe40000010057 */
[C---:B---3--:R-:W-:Y:S02]  /*2650*/  FMUL.FTZ R27, R56.reuse, R78 ;  /* 0x0000004e381b7220 */ /* 0x048fe40000410000 */
[-C--:B------:R-:W-:Y:S02]  /*2660*/  FMUL.FTZ R7, R56, R81.reuse ;  /* 0x0000005138077220 */ /* 0x080fe40000410000 */
[----:B------:R-:W-:Y:S02]  /*2670*/  FMUL.FTZ R85, R85, R6 ;  /* 0x0000000655557220 */ /* 0x000fe40000410000 */
[----:B------:R-:W-:Y:S02]  /*2680*/  FMUL.FTZ R6, R69, R81 ;  /* 0x0000005145067220 */ /* 0x000fe40000410000 */
[----:B------:R-:W-:-:S02]  /*2690*/  FMUL.FTZ R75, R75, R78 ;  /* 0x0000004e4b4b7220 */ /* 0x000fc40000410000 */
[----:B----4-:R-:W-:Y:S02]  /*26a0*/  @!P1 FADD.FTZ R83, R83, R4 ;  /* 0x0000000453539221 */ /* 0x010fe40000010000 */
[----:B------:R-:W-:Y:S02]  /*26b0*/  FMUL.FTZ R27, R82, R27 ;  /* 0x0000001b521b7220 */ /* 0x000fe40000410000 */
[----:B-----5:R-:W-:Y:S01]  /*26c0*/  @!P1 FADD.FTZ R84, R84, R5 ;  /* 0x0000000554549221 */ /* 0x020fe20000010000 */
[----:B------:R-:W3:Y:S01]  /*26d0*/  SHFL.DOWN PT, R4, R83, 0x2, 0x1f ;  /* 0x08401f0053047f89 */ /* 0x000ee200000e0000 */
[----:B------:R-:W-:Y:S01]  /*26e0*/  ISETP.GT.AND P1, PT, R42, 0x1d, PT ;  /* 0x0000001d2a00780c */ /* 0x000fe20003f24270 */
[----:B------:R-:W-:Y:S02]  /*26f0*/  FMUL.FTZ R70, R70, R79 ;  /* 0x0000004f46467220 */ /* 0x000fe40000410000 */
        /* <DEDUP_REMOVED lines=42> */
.L_x_8660:
[----:B---3--:R-:W-:Y:S05]  /*29a0*/  BSYNC B0 ;  /* 0x0000000000007941 */ /* 0x008fea0003800000 */
.L_x_8659:
[----:B------:R-:W-:Y:S02]  /*29b0*/  IADD3 R59, R59, 0x1, RZ ;  /* 0x000000013b3b7810 */ /* 0x000fe40007ffe0ff */
[----:B------:R-:W-:Y:S02]  /*29c0*/  IADD3 R58, P1, R58, 0x1, RZ ;  /* 0x000000013a3a7810 */ /* 0x000fe40007f3e0ff */
[----:B------:R-:W-:Y:S02]  /*29d0*/  ISETP.GE.AND P0, PT, R59, c[0x0][0x16c], PT ;  /* 0x00005b003b007a0c */ /* 0x000fe40003f06270 */
[----:B------:R-:W-:-:S11]  /*29e0*/  IADD3.X R57, RZ, R57, RZ, P1, !PT ;  /* 0x00000039ff397210 */ /* 0x000fd60000ffe4ff */
[----:B------:R-:W-:Y:S01]  /*29f0*/  @P0 CALL.REL.NOINC `(.L_x_8648) ;  /* 0x0000001000000944 */ /* 0x000fe20003c00000 */
[----:B------:R-:W-:Y:S05]  /*2a00*/  BRA `(.L_x_8661) ;  /* 0xffffec2000007947 */ /* 0x000fea000383ffff */
.L_x_8648:
[----:B------:R-:W-:Y:S01]  /*2a10*/  BAR.SYNC.DEFER_BLOCKING 0x0 ;  /* 0x0000000000007b1d */ /* 0x000fe20000010000 */
[----:B------:R-:W-:-:S04]  /*2a20*/  LEA R2, P0, R47, R44, 0x3 ;  /* 0x0000002c2f027211 */ /* 0x000fc800078018ff */
[----:B------:R-:W-:-:S06]  /*2a30*/  LEA.HI.X R3, R47, R43, R34, 0x3, P0 ;  /* 0x0000002b2f037211 */ /* 0x000fcc00000f1c22 */
[----:B------:R-:W3:Y:S01]  /*2a40*/  LDG.E.64 R2, [R2.64] ;  /* 0x0000000602027981 */ /* 0x000ee2000c1e1b00 */
[----:B------:R-:W-:Y:S01]  /*2a50*/  F2FP.PACK_AB R22, R61, R63 ;  /* 0x0000003f3d16723e */ /* 0x000fe200000000ff */
[----:B------:R-:W-:Y:S01]  /*2a60*/  UIADD3 UR4, UR4, -0x80, URZ ;  /* 0xffffff8004047890 */ /* 0x000fe2000fffe03f */
[----:B------:R-:W-:Y:S02]  /*2a70*/  F2FP.PACK_AB R23, R60, R62 ;  /* 0x0000003e3c17723e */ /* 0x000fe400000000ff */
[----:B------:R-:W-:Y:S02]  /*2a80*/  IADD3 R24, R36, -0x1, RZ ;  /* 0xffffffff24187810 */ /* 0x000fe40007ffe0ff */
[----:B------:R-:W-:Y:S01]  /*2a90*/  SHF.L.U64.HI R25, R47, 0x3, R34 ;  /* 0x000000032f197819 */ /* 0x000fe20000010222 */
[----:B---3--:R3:W-:Y:S01]  /*2aa0*/  STS.64 [R42.X8], R2 ;  /* 0x000000022a007388 */ /* 0x0087e20000008a00 */
[----:B------:R-:W-:-:S06]  /*2ab0*/  NOP ;  /* 0x0000000000007918 */ /* 0x000fcc0000000000 */
[----:B------:R-:W4:Y:S04]  /*2ac0*/  LDS.64 R4, [R42.X8] ;  /* 0x000000002a047984 */ /* 0x000f280000008a00 */
[----:B------:R-:W-:Y:S01]  /*2ad0*/  BAR.SYNC.DEFER_BLOCKING 0x0 ;  /* 0x0000000000007b1d */ /* 0x000fe20000010000 */
[----:B---3--:R-:W-:-:S04]  /*2ae0*/  IMAD R3, R92, c[0x0][0x2d8], RZ ;  /* 0x0000b6005c037a24 */ /* 0x008fc800078e02ff */
[----:B------:R-:W-:Y:S01]  /*2af0*/  IMAD R21, R50, c[0x0][0x2dc], R3 ;  /* 0x0000b70032157a24 */ /* 0x000fe200078e0203 */
[----:B------:R3:W-:Y:S01]  /*2b00*/  STS.64 [R42.X8], R22 ;  /* 0x000000162a007388 */ /* 0x0007e20000008a00 */
[----:B----4-:R-:W-:Y:S01]  /*2b10*/  HADD2.F32 R0, -RZ, R4.H0_H0 ;  /* 0x20000004ff007230 */ /* 0x010fe20000004100 */
[----:B---3--:R-:W-:-:S04]  /*2b20*/  IMAD R22, R52, c[0x0][0x2e0], RZ ;  /* 0x0000b80034167a24 */ /* 0x008fc800078e02ff */
[----:B------:R-:W-:Y:S01]  /*2b30*/  FADD.FTZ R6, R0, R51 ;  /* 0x0000003300067221 */ /* 0x000fe20000010000 */
[--C-:B------:R-:W-:Y:S01]  /*2b40*/  SHF.R.U64 R0, R4, 0x10, R5.reuse ;  /* 0x0000001004007819 */ /* 0x100fe20000001205 */
[----:B------:R-:W-:Y:S01]  /*2b50*/  HADD2.F32 R4, -RZ, R5.H0_H0 ;  /* 0x20000005ff047230 */ /* 0x000fe20000004100 */
[----:B------:R-:W-:Y:S01]  /*2b60*/  SHF.R.U32.HI R5, RZ, 0x10, R5 ;  /* 0x00000010ff057819 */ /* 0x000fe20000011605 */
[----:B------:R-:W-:Y:S01]  /*2b70*/  IMAD R23, R55, c[0x0][0x2e4], R22 ;  /* 0x0000b90037177a24 */ /* 0x000fe200078e0216 */
[----:B------:R-:W-:Y:S01]  /*2b80*/  FSETP.GTU.FTZ.AND P0, PT, R6, 20, PT ;  /* 0x41a000000600780b */ /* 0x000fe20003f1c000 */
[----:B------:R-:W-:Y:S01]  /*2b90*/  HADD2.F32 R0, -RZ, R0.H0_H0 ;  /* 0x20000000ff007230 */ /* 0x000fe20000004100 */
[--C-:B------:R-:W-:Y:S01]  /*2ba0*/  FADD.FTZ R7, R4, R51.reuse ;  /* 0x0000003304077221 */ /* 0x100fe20000010000 */
[----:B------:R-:W-:Y:S01]  /*2bb0*/  HADD2.F32 R2, -RZ, R5.H0_H0 ;  /* 0x20000005ff027230 */ /* 0x000fe20000004100 */
[----:B------:R-:W-:Y:S02]  /*2bc0*/  SHF.L.U32 R22, R47, 0x3, RZ ;  /* 0x000000032f167819 */ /* 0x000fe400000006ff */
        /* <DEDUP_REMOVED lines=73> */
.L_x_8639:
        /* <DEDUP_REMOVED lines=24> */
.L_x_8664:
[----:B0-----:R-:W-:Y:S05]  /*31e0*/  BSYNC B0 ;  /* 0x0000000000007941 */ /* 0x001fea0003800000 */
.L_x_8663:
        /* <DEDUP_REMOVED lines=23> */
.L_x_8666:
[----:B------:R-:W1:Y:S02]  /*3360*/  S2R R15, SR_TID.X ;  /* 0x00000000000f7919 */ /* 0x000e640000002100 */
.L_x_8667:
[----:B0-----:R-:W-:Y:S05]  /*3370*/  BSYNC B0 ;  /* 0x0000000000007941 */ /* 0x001fea0003800000 */
.L_x_8665:
        /* <DEDUP_REMOVED lines=10> */
.L_x_8668:
        /* <DEDUP_REMOVED lines=26> */
.L_x_8669:
        /* <DEDUP_REMOVED lines=12> */
.L_x_9158:


//--------------------- .text._Z25selective_scan_bwd_kernelI32Selective_Scan_bwd_kernel_traitsILi32ELi4ELb1ELb1ELb0ELb1ELb1EN3c104HalfEfEEv12SSMParamsBwd --------------------------
	.section	.text._Z25selective_scan_bwd_kernelI32Selective_Scan_bwd_kernel_traitsILi32ELi4ELb1ELb1ELb0ELb1ELb1EN3c104HalfEfEEv12SSMParamsBwd,"ax",@progbits
	.sectioninfo	@"SHI_REGISTERS=110"
	.align	128
        .global         _Z25selective_scan_bwd_kernelI32Selective_Scan_bwd_kernel_traitsILi32ELi4ELb1ELb1ELb0ELb1ELb1EN3c104HalfEfEEv12SSMParamsBwd
        .type           _Z25selective_scan_bwd_kernelI32Selective_Scan_bwd_kernel_traitsILi32ELi4ELb1ELb1ELb0ELb1ELb1EN3c104HalfEfEEv12SSMParamsBwd,@function
        .size           _Z25selective_scan_bwd_kernelI32Selective_Scan_bwd_kernel_traitsILi32ELi4ELb1ELb1ELb0ELb1ELb1EN3c104HalfEfEEv12SSMParamsBwd,(.L_x_9159 - _Z25selective_scan_bwd_kernelI32Selective_Scan_bwd_kernel_traitsILi32ELi4ELb1ELb1ELb0ELb1ELb1EN3c104HalfEfEEv12SSMParamsBwd)
        .other          _Z25selective_scan_bwd_kernelI32Selective_Scan_bwd_kernel_traitsILi32ELi4ELb1ELb1ELb0ELb1ELb1EN3c104HalfEfEEv12SSMParamsBwd,@"STO_CUDA_ENTRY STV_DEFAULT"
_Z25selective_scan_bwd_kernelI32Selective_Scan_bwd_kernel_traitsILi32ELi4ELb1ELb1ELb0ELb1ELb1EN3c104HalfEfEEv12SSMParamsBwd:
.text._Z25selective_scan_bwd_kernelI32Selective_Scan_bwd_kernel_traitsILi32ELi4ELb1ELb1ELb0ELb1ELb1EN3c104HalfEfEEv12SSMParamsBwd:
        /* <DEDUP_REMOVED lines=124> */
.L_x_8694:
[----:B------:R-:W-:Y:S01]  /*07c0*/  BAR.SYNC.DEFER_BLOCKING 0x0 ;  /* 0x0000000000007b1d */ /* 0x000fe20000010000 */
[----:B------:R-:W-:Y:S02]  /*07d0*/  SHF.R.S32.HI R29, RZ, 0x1f, R42 ;  /* 0x0000001fff1d7819 */ /* 0x000fe4000001142a */
[C---:B------:R-:W-:Y:S02]  /*07e0*/  SHF.L.U32 R30, R42.reuse, 0x3, RZ ;  /* 0x000000032a1e7819 */ /* 0x040fe400000006ff */
[----:B------:R-:W-:Y:S02]  /*07f0*/  SHF.L.U64.HI R29, R42, 0x3, R29 ;  /* 0x000000032a1d7819 */ /* 0x000fe4000001021d */
[----:B------:R-:W-:-:S04]  /*0800*/  IADD3 R4, P0, R43, R30, RZ ;  /* 0x0000001e2b047210 */ /* 0x000fc80007f1e0ff */
[----:B------:R-:W-:-:S06]  /*0810*/  IADD3.X R5, R40, R29, RZ, P0, !PT ;  /* 0x0000001d28057210 */ /* 0x000fcc00007fe4ff */
[----:B------:R-:W2:Y:S01]  /*0820*/  LDG.E.64 R4, [R4.64] ;  /* 0x0000000604047981 */ /* 0x000ea2000c1e1b00 */
[----:B0-----:R-:W-:-:S04]  /*0830*/  IADD3 R6, P0, R41, R30, RZ ;  /* 0x0000001e29067210 */ /* 0x001fc80007f1e0ff */
        /* <DEDUP_REMOVED lines=77> */
.L_x_8672:
[----:B-1----:R-:W-:Y:S05]  /*0d10*/  BSYNC B0 ;  /* 0x0000000000007941 */ /* 0x002fea0003800000 */
.L_x_8671:
        /* <DEDUP_REMOVED lines=33> */
.L_x_8674:
[----:B------:R-:W-:Y:S05]  /*0f30*/  BSYNC B0 ;  /* 0x0000000000007941 */ /* 0x000fea0003800000 */
.L_x_8673:
        /* <DEDUP_REMOVED lines=33> */
.L_x_8676:
[----:B------:R-:W-:Y:S05]  /*1150*/  BSYNC B0 ;  /* 0x0000000000007941 */ /* 0x000fea0003800000 */
.L_x_8675:
        /* <DEDUP_REMOVED lines=33> */
.L_x_8678:
[----:B------:R-:W-:Y:S05]  /*1370*/  BSYNC B0 ;  /* 0x0000000000007941 */ /* 0x000fea0003800000 */
.L_x_8677:
        /* <DEDUP_REMOVED lines=19> */
[--C-:B--2---:R-:W-:Y:S01]  /*14b0*/  SHF.R.U64 R57, R6, 0x10, R7.reuse ;  /* 0x0000001006397819 */ /* 0x104fe20000001207 */
[----:B------:R-:W-:Y:S01]  /*14c0*/  HADD2.F32 R56, -RZ, R6.H0_H0 ;  /* 0x20000006ff387230 */ /* 0x000fe20000004100 */
[----:B------:R-:W-:-:S02]  /*14d0*/  SHF.R.U32.HI R68, RZ, 0x10, R7 ;  /* 0x00000010ff447819 */ /* 0x000fc40000011607 */
        /* <DEDUP_REMOVED lines=16> */
[----:B------:R-:W-:Y:S01]  /*15e0*/  MUFU.EX2 R25, R25 ;  /* 0x0000001900197308 */ /* 0x000fe20000000800 */
[----:B0-----:R-:W-:-:S02]  /*15f0*/  FADD.FTZ R55, R52, 1 ;  /* 0x3f80000034377421 */ /* 0x001fc40000010000 */
[----:B-1----:R-:W-:-:S05]  /*1600*/  FADD.FTZ R52, R54, 1 ;  /* 0x3f80000036347421 */ /* 0x002fca0000010000 */
[----:B------:R-:W0:Y:S01]  /*1610*/  MUFU.RCP R58, R55 ;  /* 0x00000037003a7308 */ /* 0x000e220000001000 */
[----:B------:R-:W-:-:S07]  /*1620*/  HADD2.F32 R54, -RZ, R7.H0_H0 ;  /* 0x20000007ff367230 */ /* 0x000fce0000004100 */
[----:B------:R1:W-:Y:S01]  /*1630*/  MUFU.RCP R62, R52 ;  /* 0x00000034003e7308 */ /* 0x0003e20000001000 */
[----:B0-----:R-:W-:Y:S01]  /*1640*/  FADD.FTZ R6, -R58, 1 ;  /* 0x3f8000003a067421 */ /* 0x001fe20000010100 */
[----:B-1----:R-:W-:-:S03]  /*1650*/  HADD2.F32 R52, -RZ, R57.H0_H0 ;  /* 0x20000039ff347230 */ /* 0x002fc60000004100 */
[C---:B------:R-:W-:Y:S02]  /*1660*/  FFMA.FTZ R60, R53.reuse, R6, 1 ;  /* 0x3f800000353c7423 */ /* 0x040fe40000010006 */
[----:B------:R-:W-:Y:S01]  /*1670*/  FMUL.FTZ R53, R53, R58 ;  /* 0x0000003a35357220 */ /* 0x000fe20000410000 */
[----:B---3--:R0:W-:Y:S01]  /*1680*/  STS.64 [R39.X8], R20 ;  /* 0x0000001427007388 */ /* 0x0081e20000008a00 */
[----:B------:R-:W-:-:S06]  /*1690*/  NOP ;  /* 0x0000000000007918 */ /* 0x000fcc0000000000 */
[----:B------:R-:W1:Y:S01]  /*16a0*/  LDS.64 R18, [R39.X8] ;  /* 0x0000000027127984 */ /* 0x000e620000008a00 */
[----:B0-----:R-:W-:Y:S02]  /*16b0*/  FADD.FTZ R20, R23, 1 ;  /* 0x3f80000017147421 */ /* 0x001fe40000010000 */
[----:B------:R-:W-:Y:S02]  /*16c0*/  FADD.FTZ R23, R25, 1 ;  /* 0x3f80000019177421 */ /* 0x000fe40000010000 */
        /* <DEDUP_REMOVED lines=10> */
[----:B--2---:R-:W-:Y:S01]  /*1770*/  FADD.FTZ R19, -R23, 1 ;  /* 0x3f80000017137421 */ /* 0x004fe20000010100 */
[----:B------:R-:W-:Y:S01]  /*1780*/  HADD2.F32 R61, -RZ, R61.H0_H0 ;  /* 0x2000003dff3d7230 */ /* 0x000fe20000004100 */
        /* <DEDUP_REMOVED lines=30> */
[----:B------:R-:W-:Y:S01]  /*1970*/  FFMA.FTZ R45, R56, R22, R45 ;  /* 0x00000016382d7223 */ /* 0x000fe2000001002d */
[----:B------:R-:W-:Y:S01]  /*1980*/  STS.64 [R39.X8], R66 ;  /* 0x0000004227007388 */ /* 0x000fe20000008a00 */
[----:B------:R-:W-:-:S06]  /*1990*/  NOP ;  /* 0x0000000000007918 */ /* 0x000fcc0000000000 */
[----:B------:R-:W0:Y:S01]  /*19a0*/  LDS.64 R6, [R39.X8] ;  /* 0x0000000027067984 */ /* 0x000e220000008a00 */
[----:B------:R-:W-:Y:S01]  /*19b0*/  LEA.HI.X R60, R18, c[0x0][0x33c], R57, 0x1, P1 ;  /* 0x0000cf00123c7a11 */ /* 0x000fe200008f0c39 */
[----:B------:R-:W-:Y:S01]  /*19c0*/  FMUL.FTZ R59, R59, R62 ;  /* 0x0000003e3b3b7220 */ /* 0x000fe20000410000 */
[----:B------:R-:W-:Y:S01]  /*19d0*/  IADD3 R18, P1, R19, R30, RZ ;  /* 0x0000001e13127210 */ /* 0x000fe20007f3e0ff */
[----:B------:R-:W-:Y:S01]  /*19e0*/  FMUL.FTZ R54, R54, R53 ;  /* 0x0000003536367220 */ /* 0x000fe20000410000 */
[----:B------:R-:W-:Y:S01]  /*19f0*/  SHF.R.U64 R57, R2, 0x10, R3 ;  /* 0x0000001002397819 */ /* 0x000fe20000001203 */
[----:B------:R-:W-:Y:S01]  /*1a00*/  FMUL.FTZ R52, R52, R23 ;  /* 0x0000001734347220 */ /* 0x000fe20000410000 */
[----:B------:R-:W-:-:S03]  /*1a10*/  IADD3.X R19, R60, R29, RZ, P1, !PT ;  /* 0x0000001d3c137210 */ /* 0x000fc60000ffe4ff */
[----:B------:R-:W-:Y:S02]  /*1a20*/  HADD2.F32 R22, -RZ, R57.H0_H0 ;  /* 0x20000039ff167230 */ /* 0x000fe40000004100 */
        /* <DEDUP_REMOVED lines=25> */
.L_x_8679:
        /* <DEDUP_REMOVED lines=47> */
.L_x_8693:
[----:B------:R-:W-:Y:S01]  /*1eb0*/  SHF.R.S32.HI R76, RZ, 0x1f, R57 ;  /* 0x0000001fff4c7819 */ /* 0x000fe20000011439 */
[----:B------:R-:W-:-:S04]  /*1ec0*/  IMAD.WIDE.U32 R6, R57, c[0x0][0x1a0], RZ ;  /* 0x0000680039067a25 */ /* 0x000fc800078e00ff */
[----:B------:R-:W-:Y:S01]  /*1ed0*/  IMAD R4, R76, c[0x0][0x1a0], RZ ;  /* 0x000068004c047a24 */ /* 0x000fe200078e02ff */
[----:B------:R-:W-:Y:S01]  /*1ee0*/  LEA R75, P0, R6, R35, 0x1 ;  /* 0x00000023064b7211 */ /* 0x000fe200078008ff */
[----:B------:R-:W-:Y:S02]  /*1ef0*/  IMAD R70, R76, c[0x0][0x188], RZ ;  /* 0x000062004c467a24 */ /* 0x000fe400078e02ff */
[C---:B------:R-:W-:Y:S01]  /*1f00*/  IMAD R5, R57.reuse, c[0x0][0x1a4], R4 ;  /* 0x0000690039057a24 */ /* 0x040fe200078e0204 */
[----:B------:R-:W-:Y:S01]  /*1f10*/  MOV R4, R10 ;  /* 0x0000000a00047202 */ /* 0x000fe20000000f00 */
[----:B------:R-:W-:Y:S01]  /*1f20*/  IMAD R53, R57, c[0x0][0x18c], R70 ;  /* 0x0000630039357a24 */ /* 0x000fe200078e0246 */
[----:B------:R-:W-:Y:S02]  /*1f30*/  IADD3 R74, P1, R75, R30, RZ ;  /* 0x0000001e4b4a7210 */ /* 0x000fe40007f3e0ff */
[----:B------:R-:W-:Y:S02]  /*1f40*/  IADD3 R7, R7, R5, RZ ;  /* 0x0000000507077210 */ /* 0x000fe40007ffe0ff */
[----:B------:R-:W-:-:S02]  /*1f50*/  MOV R5, R33 ;  /* 0x0000002100057202 */ /* 0x000fc40000000f00 */
[----:B------:R-:W-:-:S03]  /*1f60*/  LEA.HI.X R6, R6, R34, R7, 0x1, P0 ;  /* 0x0000002206067211 */ /* 0x000fc600000f0c07 */
[----:B------:R-:W-:Y:S01]  /*1f70*/  IMAD.WIDE.U32 R4, R57, c[0x0][0x188], R4 ;  /* 0x0000620039047a25 */ /* 0x000fe200078e0004 */
[----:B------:R-:W-:-:S04]  /*1f80*/  IADD3.X R75, R6, R29, RZ, P1, !PT ;  /* 0x0000001d064b7210 */ /* 0x000fc80000ffe4ff */
[----:B------:R-:W-:Y:S02]  /*1f90*/  IADD3 R5, R5, R53, RZ ;  /* 0x0000003505057210 */ /* 0x000fe40007ffe0ff */
[----:B------:R-:W-:-:S04]  /*1fa0*/  LEA R70, P0, R4, c[0x0][0x220], 0x2 ;  /* 0x0000880004467a11 */ /* 0x000fc800078010ff */
[----:B------:R-:W-:Y:S02]  /*1fb0*/  LEA.HI.X R71, R4, c[0x0][0x224], R5, 0x2, P0 ;  /* 0x0000890004477a11 */ /* 0x000fe400000f1405 */
[----:B--2---:R-:W2:Y:S04]  /*1fc0*/  LDG.E.64 R4, [R74.64] ;  /* 0x000000064a047981 */ /* 0x004ea8000c1e1b00 */
[----:B0-----:R0:W3:Y:S01]  /*1fd0*/  LDG.E R53, [R70.64] ;  /* 0x0000000646357981 */ /* 0x0010e2000c1e1900 */
[----:B------:R-:W-:Y:S01]  /*1fe0*/  MOV R6, R8 ;  /* 0x0000000800067202 */ /* 0x000fe20000000f00 */
[----:B------:R-:W-:Y:S01]  /*1ff0*/  IMAD R78, R76, c[0x0][0x1c0], RZ ;  /* 0x000070004c4e7a24 */ /* 0x000fe200078e02ff */
[----:B------:R-:W-:Y:S02]  /*2000*/  MOV R7, R31 ;  /* 0x0000001f00077202 */ /* 0x000fe40000000f00 */
[----:B------:R-:W-:-:S02]  /*2010*/  IADD3 R79, R32, -0x1, RZ ;  /* 0xffffffff204f7810 */ /* 0x000fc40007ffe0ff */
[----:B------:R-:W-:Y:S01]  /*2020*/  ISETP.NE.AND P1, PT, R42, RZ, PT ;  /* 0x000000ff2a00720c */ /* 0x000fe20003f25270 */
[----:B------:R-:W-:Y:S01]  /*2030*/  IMAD.WIDE.U32 R72, R57, c[0x0][0x1c0], R6 ;  /* 0x0000700039487a25 */ /* 0x000fe200078e0006 */
[----:B------:R-:W-:-:S03]  /*2040*/  LEA.HI R67, R79, R79, RZ, 0x1 ;  /* 0x0000004f4f437211 */ /* 0x000fc600078f08ff */
[----:B------:R-:W-:Y:S01]  /*2050*/  IMAD R7, R57, c[0x0][0x1c4], R78 ;  /* 0x0000710039077a24 */ /* 0x000fe200078e024e */
[C---:B------:R-:W-:Y:S02]  /*2060*/  LEA R6, P0, R72.reuse, c[0x0][0x230], 0x2 ;  /* 0x00008c0048067a11 */ /* 0x040fe400078010ff */
[----:B0-----:R-:W-:Y:S02]  /*2070*/  LOP3.LUT R70, R67, 0xfffffe, RZ, 0xc0, !PT ;  /* 0x00fffffe43467812 */ /* 0x001fe400078ec0ff */
[----:B------:R-:W-:Y:S02]  /*2080*/  IADD3 R7, R73, R7, RZ ;  /* 0x0000000749077210 */ /* 0x000fe40007ffe0ff */
[----:B------:R-:W-:Y:S02]  /*2090*/  IADD3 R70, R79, -R70, RZ ;  /* 0x800000464f467210 */ /* 0x000fe40007ffe0ff */
[----:B------:R-:W-:Y:S02]  /*20a0*/  LEA.HI.X R7, R72, c[0x0][0x234], R7, 0x2, P0 ;  /* 0x00008d0048077a11 */ /* 0x000fe400000f1407 */
[----:B------:R-:W-:-:S02]  /*20b0*/  ISETP.GT.AND P0, PT, R32, 0x1, PT ;  /* 0x000000012000780c */ /* 0x000fc40003f04270 */
[----:B------:R-:W-:Y:S02]  /*20c0*/  IADD3 R67, R42, 0x200, RZ ;  /* 0x000002002a437810 */ /* 0x000fe40007ffe0ff */
[----:B------:R-:W-:Y:S02]  /*20d0*/  ISETP.EQ.AND P0, PT, R82, RZ, P0 ;  /* 0x000000ff5200720c */ /* 0x000fe40000702270 */
[----:B------:R-:W-:-:S04]  /*20e0*/  @!P1 LEA R67, R70, R57, 0x8 ;  /* 0x0000003946439211 */ /* 0x000fc800078e40ff */
[----:B------:R-:W-:Y:S02]  /*20f0*/  SHF.L.U32 R73, R67, 0x2, RZ ;  /* 0x0000000243497819 */ /* 0x000fe400000006ff */
[----:B------:R-:W-:Y:S01]  /*2100*/  ISETP.NE.AND P2, PT, R42, 0x1f, PT ;  /* 0x0000001f2a00780c */ /* 0x000fe20003f45270 */
[----:B--2---:R0:W-:Y:S01]  /*2110*/  STS.64 [R39.X8], R4 ;  /* 0x0000000427007388 */ /* 0x0041e20000008a00 */
[----:B------:R-:W-:-:S06]  /*2120*/  NOP ;  /* 0x0000000000007918 */ /* 0x000fcc0000000000 */
[----:B-1----:R1:W2:Y:S01]  /*2130*/  LDG.E R89, [R6.64] ;  /* 0x0000000606597981 */ /* 0x0022a2000c1e1900 */
[----:B---3--:R-:W-:-:S04]  /*2140*/  FMUL.FTZ R77, R53, 1.4426950216293334961 ;  /* 0x3fb8aa3b354d7820 */ /* 0x008fc80000410000 */
[----:B------:R-:W-:-:S06]  /*2150*/  FMUL.FTZ R78, R77, R28 ;  /* 0x0000001c4d4e7220 */ /* 0x000fcc0000410000 */
[----:B------:R-:W3:Y:S01]  /*2160*/  MUFU.EX2 R78, R78 ;  /* 0x0000004e004e7308 */ /* 0x000ee20000000800 */
[----:B0-----:R-:W-:-:S05]  /*2170*/  @P0 IADD3 R4, R32, -0x2, RZ ;  /* 0xfffffffe20040810 */ /* 0x001fca0007ffe0ff */
[----:B------:R-:W-:Y:S02]  /*2180*/  @P0 IMAD R71, R4, c[0x0][0x16c], R57 ;  /* 0x00005b0004470a24 */ /* 0x000fe400078e0239 */
[----:B------:R-:W0:Y:S04]  /*2190*/  LDS.64 R4, [R39.X8] ;  /* 0x0000000027047984 */ /* 0x000e280000008a00 */
[----:B---3--:R3:W-:Y:S04]  /*21a0*/  STS [R73+0x548], R78 ;  /* 0x0005484e49007388 */ /* 0x0087e80000000800 */
[----:B------:R-:W-:Y:S01]  /*21b0*/  BAR.SYNC.DEFER_BLOCKING 0x0 ;  /* 0x0000000000007b1d */ /* 0x000fe20000010000 */
[----:B-1----:R-:W-:-:S02]  /*21c0*/  FMUL.FTZ R7, R77, R26 ;  /* 0x0000001a4d077220 */ /* 0x002fc40000410000 */
[C---:B------:R-:W-:Y:S02]  /*21d0*/  FMUL.FTZ R6, R77.reuse, R0 ;  /* 0x000000004d067220 */ /* 0x040fe40000410000 */
[----:B------:R-:W-:Y:S01]  /*21e0*/  FMUL.FTZ R87, R77, R27 ;  /* 0x0000001b4d577220 */ /* 0x000fe20000410000 */
[----:B------:R1:W4:Y:S01]  /*21f0*/  @P2 LDS R95, [R42.X4+0xd4c] ;  /* 0x000d4c002a5f2984 */ /* 0x0003220000004800 */
[----:B------:R-:W-:Y:S01]  /*2200*/  HFMA2.MMA R80, -RZ, RZ, 0, 0 ;  /* 0x00000000ff507435 */ /* 0x000fe200000001ff */
[----:B------:R-:W1:Y:S01]  /*2210*/  MUFU.EX2 R7, R7 ;  /* 0x0000000700077308 */ /* 0x000e620000000800 */
[----:B---3--:R-:W-:Y:S01]  /*2220*/  SHF.R.U64 R73, R2, 0x10, R3 ;  /* 0x0000001002497819 */ /* 0x008fe20000001203 */
[----:B------:R-:W-:Y:S01]  /*2230*/  @P0 IMAD.WIDE R70, R71, 0x8, R16 ;  /* 0x0000000847460825 */ /* 0x000fe200078e0210 */
[----:B0-----:R-:W-:-:S05]  /*2240*/  HADD2.F32 R67, -RZ, R4.H0_H0 ;  /* 0x20000004ff437230 */ /* 0x001fca0000004100 */
[----:B------:R-:W0:Y:S01]  /*2250*/  MUFU.EX2 R6, R6 ;  /* 0x0000000600067308 */ /* 0x000e220000000800 */
[----:B------:R-:W-:Y:S01]  /*2260*/  HADD2.F32 R69, -RZ, R4.H1_H1 ;  /* 0x30000004ff457230 */ /* 0x000fe20000004100 */
[----:B------:R-:W-:Y:S01]  /*2270*/  SHF.R.U32.HI R4, RZ, 0x10, R3 ;  /* 0x00000010ff047819 */ /* 0x000fe20000011603 */
[----:B------:R-:W-:Y:S01]  /*2280*/  HADD2.F32 R75, -RZ, R2.H0_H0 ;  /* 0x20000002ff4b7230 */ /* 0x000fe20000004100 */
[----:B------:R3:W5:Y:S01]  /*2290*/  @P0 LDG.E R80, [R70.64+0x4] ;  /* 0x0000040646500981 */ /* 0x000762000c1e1900 */
[----:B------:R-:W-:-:S03]  /*22a0*/  HADD2.F32 R73, -RZ, R73.H0_H0 ;  /* 0x20000049ff497230 */ /* 0x000fc60000004100 */
[----:B------:R-:W0:Y:S01]  /*22b0*/  MUFU.EX2 R87, R87 ;  /* 0x0000005700577308 */ /* 0x000e220000000800 */
[----:B------:R-:W-:Y:S01]  /*22c0*/  FMUL.FTZ R88, R75, R28 ;  /* 0x0000001c4b587220 */ /* 0x000fe20000410000 */
[----:B------:R-:W-:Y:S01]  /*22d0*/  BSSY B0, `(.L_x_8681) ;  /* 0x0000018000007945 */ /* 0x000fe20003800000 */
[----:B------:R-:W-:Y:S01]  /*22e0*/  FMUL.FTZ R86, R73, R26 ;  /* 0x0000001a49567220 */ /* 0x000fe20000410000 */
[----:B---3--:R-:W-:Y:S02]  /*22f0*/  HADD2.F32 R70, -RZ, R3.H0_H0 ;  /* 0x20000003ff467230 */ /* 0x008fe40000004100 */
[----:B------:R-:W-:Y:S01]  /*2300*/  HADD2.F32 R71, -RZ, R4.H0_H0 ;  /* 0x20000004ff477230 */ /* 0x000fe20000004100 */
[----:B-1----:R-:W-:Y:S01]  /*2310*/  FMUL.FTZ R100, R78, R7 ;  /* 0x000000074e647220 */ /* 0x002fe20000410000 */
[--C-:B------:R-:W-:Y:S01]  /*2320*/  HADD2.F32 R74, -RZ, R5.reuse.H0_H0 ;  /* 0x20000005ff4a7230 */ /* 0x100fe20000004100 */
[----:B------:R-:W-:Y:S01]  /*2330*/  FMUL.FTZ R81, R70, R27 ;  /* 0x0000001b46517220 */ /* 0x000fe20000410000 */
[----:B------:R-:W-:Y:S01]  /*2340*/  HADD2.F32 R72, -RZ, R5.H1_H1 ;  /* 0x30000005ff487230 */ /* 0x000fe20000004100 */
[----:B------:R-:W-:-:S02]  /*2350*/  FMUL.FTZ R83, R71, R0 ;  /* 0x0000000047537220 */ /* 0x000fc40000410000 */
[----:B------:R-:W-:Y:S02]  /*2360*/  FMUL.FTZ R93, R67, R88 ;  /* 0x00000058435d7220 */ /* 0x000fe40000410000 */
[----:B------:R-:W-:Y:S02]  /*2370*/  FMUL.FTZ R92, R69, R86 ;  /* 0x00000056455c7220 */ /* 0x000fe40000410000 */
[-C--:B--2---:R-:W-:Y:S02]  /*2380*/  FMUL.FTZ R91, R54, R89.reuse ;  /* 0x00000059365b7220 */ /* 0x084fe40000410000 */
[-C--:B------:R-:W-:Y:S02]  /*2390*/  FMUL.FTZ R77, R68, R89.reuse ;  /* 0x00000059444d7220 */ /* 0x080fe40000410000 */
[-C--:B------:R-:W-:Y:S02]  /*23a0*/  FMUL.FTZ R90, R56, R89.reuse ;  /* 0x00000059385a7220 */ /* 0x080fe40000410000 */
[----:B------:R-:W-:-:S02]  /*23b0*/  FMUL.FTZ R94, R52, R89 ;  /* 0x00000059345e7220 */ /* 0x000fc40000410000 */
[----:B0-----:R-:W-:Y:S01]  /*23c0*/  FFMA.FTZ R89, R6, R77, R91 ;  /* 0x0000004d06597223 */ /* 0x001fe2000001005b */
        /* <DEDUP_REMOVED lines=8> */
.L_x_8682:
[----:B----4-:R-:W-:Y:S05]  /*2450*/  BSYNC B0 ;  /* 0x0000000000007941 */ /* 0x010fea0003800000 */
.L_x_8681:
[----:B-1----:R-:W-:Y:S01]  /*2460*/  FMUL.FTZ R98, R6, R95 ;  /* 0x0000005f06627220 */ /* 0x002fe20000410000 */
[----:B------:R-:W-:Y:S01]  /*2470*/  ISETP.NE.AND P3, PT, R82, 0x1f, PT ;  /* 0x0000001f5200780c */ /* 0x000fe20003f65270 */
[----:B------:R-:W-:Y:S01]  /*2480*/  FMUL.FTZ R96, R74, R81 ;  /* 0x000000514a607220 */ /* 0x000fe20000410000 */
[----:B------:R-:W-:Y:S01]  /*2490*/  ISETP.GE.AND P0, PT, R39, 0x1, PT ;  /* 0x000000012700780c */ /* 0x000fe20003f06270 */
[----:B0-----:R-:W-:Y:S01]  /*24a0*/  FFMA.FTZ R4, R7, R93, R92 ;  /* 0x0000005d07047223 */ /* 0x001fe2000001005c */
[----:B------:R-:W-:Y:S01]  /*24b0*/  ISETP.GE.U32.AND P4, PT, R82, 0x18, PT ;  /* 0x000000185200780c */ /* 0x000fe20003f86070 */
[----:B------:R-:W-:Y:S01]  /*24c0*/  FFMA.FTZ R97, R87, R89, R94 ;  /* 0x0000005957617223 */ /* 0x000fe2000001005e */
[----:B------:R-:W-:Y:S01]  /*24d0*/  LEA R79, R79, R42, 0x7 ;  /* 0x0000002a4f4f7211 */ /* 0x000fe200078e38ff */
[----:B------:R-:W-:Y:S01]  /*24e0*/  FMUL.FTZ R98, R87, R98 ;  /* 0x0000006257627220 */ /* 0x000fe20000410000 */
[----:B------:R-:W-:Y:S01]  /*24f0*/  BSSY B0, `(.L_x_8683) ;  /* 0x000007b000007945 */ /* 0x000fe20003800000 */
[----:B------:R-:W-:Y:S01]  /*2500*/  FMUL.FTZ R89, R72, R83 ;  /* 0x0000005348597220 */ /* 0x000fe20000410000 */
[----:B------:R-:W-:Y:S01]  /*2510*/  IADD3 R79, -R79, c[0x0][0x168], RZ ;  /* 0x00005a004f4f7a10 */ /* 0x000fe20007ffe1ff */
        /* <DEDUP_REMOVED lines=36> */
[----:B------:R-:W-:Y:S01]  /*2760*/  ISETP.NE.OR P0, PT, R82, RZ, P0 ;  /* 0x000000ff5200720c */ /* 0x000fe20000705670 */
[----:B---3--:R-:W-:Y:S02]  /*2770*/  @P3 FMUL.FTZ R99, R99, R4 ;  /* 0x0000000463633220 */ /* 0x008fe40000410000 */
[----:B------:R-:W2:Y:S01]  /*2780*/  SHFL.UP PT, R103, R100, 0x8, RZ ;  /* 0x0500000064677989 */ /* 0x000ea200000e00ff */
[----:B------:R-:W-:Y:S01]  /*2790*/  HFMA2.MMA R4, -RZ, RZ, 1.875, 0 ;  /* 0x3f800000ff047435 */ /* 0x000fe200000001ff */
[----:B------:R-:W-:-:S02]  /*27a0*/  MOV R5, RZ ;  /* 0x000000ff00057202 */ /* 0x000fc40000000f00 */
[----:B------:R-:W3:Y:S01]  /*27b0*/  SHFL.UP PT, R102, R99, 0x8, RZ ;  /* 0x0500000063667989 */ /* 0x000ee200000e00ff */
[----:B------:R-:W-:Y:S02]  /*27c0*/  ISETP.GE.AND P3, PT, R39, 0x8, PT ;  /* 0x000000082700780c */ /* 0x000fe40003f66270 */
[----:B------:R-:W-:-:S05]  /*27d0*/  SHF.L.U32 R101, R57, 0x3, RZ ;  /* 0x0000000339657819 */ /* 0x000fca00000006ff */
[----:B------:R-:W-:Y:S01]  /*27e0*/  @!P0 LDS.64 R4, [R101+0xdc8] ;  /* 0x000dc80065048984 */ /* 0x000fe20000000a00 */
[----:B------:R-:W-:Y:S01]  /*27f0*/  ISETP.GE.AND P0, PT, R39, 0x10, PT ;  /* 0x000000102700780c */ /* 0x000fe20003f06270 */
[C---:B0-----:R-:W-:Y:S02]  /*2800*/  @!P4 FFMA.FTZ R97, R98.reuse, R104, R97 ;  /* 0x000000686261c223 */ /* 0x041fe40000010061 */
[----:B-1----:R-:W-:-:S03]  /*2810*/  @!P4 FMUL.FTZ R98, R98, R105 ;  /* 0x000000696262c220 */ /* 0x002fc60000410000 */
[----:B------:R-:W0:Y:S01]  /*2820*/  SHFL.DOWN PT, R104, R97, 0x10, 0x1f ;  /* 0x0a001f0061687f89 */ /* 0x000e2200000e0000 */
[----:B------:R-:W-:Y:S01]  /*2830*/  ISETP.GE.AND P4, PT, R79, 0x61, PT ;  /* 0x000000614f00780c */ /* 0x000fe20003f86270 */
[C---:B--2---:R-:W-:Y:S02]  /*2840*/  @P3 FFMA.FTZ R100, R99.reuse, R103, R100 ;  /* 0x0000006763643223 */ /* 0x044fe40000010064 */
        /* <DEDUP_REMOVED lines=8> */
[----:B------:R-:W-:Y:S01]  /*28d0*/  ISETP.GE.AND P3, PT, R79, 0x41, PT ;  /* 0x000000414f00780c */ /* 0x000fe20003f66270 */
[C---:B--2---:R-:W-:Y:S02]  /*28e0*/  @P0 FFMA.FTZ R100, R99.reuse, R103, R100 ;  /* 0x0000006763640223 */ /* 0x044fe40000010064 */
[----:B------:R-:W-:Y:S01]  /*28f0*/  SHFL.IDX PT, R106, R5, RZ, 0x1f ;  /* 0x00001fff056a7589 */ /* 0x000fe200000e0000 */
[----:B---3--:R-:W-:-:S03]  /*2900*/  @P0 FMUL.FTZ R99, R99, R102 ;  /* 0x0000006663630220 */ /* 0x008fc60000410000 */
[----:B------:R-:W0:Y:S01]  /*2910*/  SHFL.DOWN PT, R105, R98, 0x1, 0x1f ;  /* 0x08201f0062697f89 */ /* 0x000e2200000e0000 */
[----:B------:R-:W-:-:S03]  /*2920*/  ISETP.NE.AND P0, PT, R42, RZ, PT ;  /* 0x000000ff2a00720c */ /* 0x000fc60003f05270 */
[----:B-----5:R-:W-:Y:S04]  /*2930*/  SHFL.IDX PT, R102, R80, RZ, 0x1f ;  /* 0x00001fff50667589 */ /* 0x020fe800000e0000 */
        /* <DEDUP_REMOVED lines=8> */
[----:B------:R-:W-:-:S03]  /*29c0*/  ISETP.GE.AND P1, PT, R79, 0x1, PT ;  /* 0x000000014f00780c */ /* 0x000fc60003f26270 */
[----:B------:R-:W-:Y:S02]  /*29d0*/  FFMA.FTZ R93, R78, R102, R93 ;  /* 0x000000664e5d7223 */ /* 0x000fe4000001005d */
[----:B------:R-:W-:Y:S02]  /*29e0*/  FFMA.FTZ R78, R6, R77, R91 ;  /* 0x0000004d064e7223 */ /* 0x000fe4000001005b */
[----:B------:R-:W-:Y:S02]  /*29f0*/  FFMA.FTZ R92, R7, R93, R92 ;  /* 0x0000005d075c7223 */ /* 0x000fe4000001005c */
[----:B------:R-:W-:Y:S02]  /*2a00*/  FFMA.FTZ R94, R87, R78, R94 ;  /* 0x0000004e575e7223 */ /* 0x000fe4000001005e */
[----:B--2---:R-:W-:Y:S02]  /*2a10*/  FFMA.FTZ R5, R103, R5, R104 ;  /* 0x0000000567057223 */ /* 0x004fe40000010068 */
[----:B------:R-:W-:-:S02]  /*2a20*/  FFMA.FTZ R90, R7, R94, R90 ;  /* 0x0000005e075a7223 */ /* 0x000fc4000001005a */
[----:B------:R-:W-:Y:S02]  /*2a30*/  FMUL.FTZ R4, R103, R4 ;  /* 0x0000000467047220 */ /* 0x000fe40000410000 */
[----:B------:R-:W-:Y:S02]  /*2a40*/  FFMA.FTZ R88, R67, -R88, R93 ;  /* 0x8000005843587223 */ /* 0x000fe4000001005d */
[----:B------:R-:W-:Y:S01]  /*2a50*/  FMUL.FTZ R79, R90, R28 ;  /* 0x0000001c5a4f7220 */ /* 0x000fe20000410000 */
[----:B------:R0:W-:Y:S01]  /*2a60*/  @!P0 STS.64 [R101+0xdc8], R4 ;  /* 0x000dc80465008388 */ /* 0x0001e20000000a00 */
[----:B------:R-:W-:Y:S02]  /*2a70*/  FFMA.FTZ R7, R56, R93, RZ ;  /* 0x0000005d38077223 */ /* 0x000fe400000100ff */
[----:B------:R-:W-:Y:S02]  /*2a80*/  FFMA.FTZ R96, R87, R92, R96 ;  /* 0x0000005c57607223 */ /* 0x000fe40000010060 */
[----:B------:R-:W-:-:S02]  /*2a90*/  FFMA.FTZ R86, R69, -R86, R92 ;  /* 0x8000005645567223 */ /* 0x000fc4000001005c */
[----:B------:R-:W-:Y:S02]  /*2aa0*/  FFMA.FTZ R87, R52, R92, R7 ;  /* 0x0000005c34577223 */ /* 0x000fe40000010007 */
[----:B------:R-:W-:Y:S02]  /*2ab0*/  FFMA.FTZ R91, R6, R96, R89 ;  /* 0x00000060065b7223 */ /* 0x000fe40000010059 */
[----:B------:R-:W-:Y:S02]  /*2ac0*/  FMUL.FTZ R92, R77, R0 ;  /* 0x000000004d5c7220 */ /* 0x000fe40000410000 */
[----:B0-----:R-:W-:Y:S02]  /*2ad0*/  FMUL.FTZ R4, R94, R26 ;  /* 0x0000001a5e047220 */ /* 0x001fe40000410000 */
[----:B------:R-:W-:Y:S02]  /*2ae0*/  FFMA.FTZ R5, R88, R79, RZ ;  /* 0x0000004f58057223 */ /* 0x000fe400000100ff */
[----:B------:R-:W-:-:S02]  /*2af0*/  FMUL.FTZ R89, R78, R27 ;  /* 0x0000001b4e597220 */ /* 0x000fc40000410000 */
[----:B------:R-:W-:Y:S02]  /*2b00*/  FFMA.FTZ R81, R74, -R81, R96 ;  /* 0x800000514a517223 */ /* 0x000fe40000010060 */
[-C--:B------:R-:W-:Y:S02]  /*2b10*/  FFMA.FTZ R80, R86, R4.reuse, R5 ;  /* 0x0000000456507223 */ /* 0x080fe40000010005 */
[----:B------:R-:W-:Y:S02]  /*2b20*/  FFMA.FTZ R83, R72, -R83, R91 ;  /* 0x8000005348537223 */ /* 0x000fe4000001005b */
[----:B------:R-:W-:Y:S02]  /*2b30*/  FMUL.FTZ R5, R73, R4 ;  /* 0x0000000449057220 */ /* 0x000fe40000410000 */
[----:B------:R-:W-:Y:S02]  /*2b40*/  FMUL.FTZ R7, R71, R92 ;  /* 0x0000005c47077220 */ /* 0x000fe40000410000 */
[----:B------:R-:W-:-:S02]  /*2b50*/  FMUL.FTZ R6, R70, R89 ;  /* 0x0000005946067220 */ /* 0x000fc40000410000 */
[----:B------:R-:W-:Y:S02]  /*2b60*/  FMUL.FTZ R4, R75, R79 ;  /* 0x0000004f4b047220 */ /* 0x000fe40000410000 */
[----:B------:R-:W-:Y:S02]  /*2b70*/  FFMA.FTZ R80, R81, R89, R80 ;  /* 0x0000005951507223 */ /* 0x000fe40000010050 */
[----:B------:R-:W-:Y:S01]  /*2b80*/  FMUL.FTZ R89, R83, R92 ;  /* 0x0000005c53597220 */ /* 0x000fe20000410000 */
[----:B------:R-:W-:Y:S01]  /*2b90*/  SHF.L.U64.HI R92, R58, 0x2, R55 ;  /* 0x000000023a5c7819 */ /* 0x000fe20000010237 */
[----:B------:R-:W-:Y:S01]  /*2ba0*/  FFMA.FTZ R87, R54, R96, R87 ;  /* 0x0000006036577223 */ /* 0x000fe20000010057 */
[----:B------:R0:W-:Y:S01]  /*2bb0*/  STS.128 [R42.X16+0x110], R4 ;  /* 0x000110042a007388 */ /* 0x0001e2000000cc00 */
[----:B------:R-:W-:Y:S02]  /*2bc0*/  FADD.FTZ R80, R80, R89 ;  /* 0x0000005950507221 */ /* 0x000fe40000010000 */
[----:B------:R-:W-:Y:S01]  /*2bd0*/  FFMA.FTZ R79, R68, R91, R87 ;  /* 0x0000005b444f7223 */ /* 0x000fe20000010057 */
[----:B------:R-:W-:Y:S01]  /*2be0*/  SHF.L.U32 R91, R58, 0x2, RZ ;  /* 0x000000023a5b7819 */ /* 0x000fe200000006ff */
[----:B------:R-:W-:Y:S01]  /*2bf0*/  IMAD R89, R92, c[0x0][0x2b0], RZ ;  /* 0x0000ac005c597a24 */ /* 0x000fe200078e02ff */
[----:B------:R-:W-:Y:S06]  /*2c00*/  BAR.SYNC.DEFER_BLOCKING 0x0 ;  /* 0x0000000000007b1d */ /* 0x000fec0000010000 */
[----:B------:R-:W-:Y:S05]  /*2c10*/  @!P1 BRA `(.L_x_8684) ;  /* 0x0000008000009947 */ /* 0x000fea0003800000 */
[----:B------:R-:W1:Y:S01]  /*2c20*/  LDS R87, [R42.X4+0x110] ;  /* 0x000110002a577984 */ /* 0x000e620000004800 */
[----:B------:R-:W-:-:S02]  /*2c30*/  IMAD R76, R76, c[0x0][0x2b0], RZ ;  /* 0x0000ac004c4c7a24 */ /* 0x000fc400078e02ff */
[----:B0-----:R-:W-:-:S04]  /*2c40*/  IMAD.WIDE.U32 R4, R57, c[0x0][0x2b0], R18 ;  /* 0x0000ac0039047a25 */ /* 0x001fc800078e0012 */
[----:B------:R-:W-:Y:S01]  /*2c50*/  IMAD R7, R57, c[0x0][0x2b4], R76 ;  /* 0x0000ad0039077a24 */ /* 0x000fe200078e024c */
[----:B------:R-:W-:-:S04]  /*2c60*/  LEA R6, P1, R4, c[0x0][0x318], 0x2 ;  /* 0x0000c60004067a11 */ /* 0x000fc800078210ff */
[----:B------:R-:W-:-:S04]  /*2c70*/  IADD3 R5, R5, R7, RZ ;  /* 0x0000000705057210 */ /* 0x000fc80007ffe0ff */
[----:B------:R-:W-:-:S05]  /*2c80*/  LEA.HI.X R7, R4, c[0x0][0x31c], R5, 0x2, P1 ;  /* 0x0000c70004077a11 */ /* 0x000fca00008f1405 */
[----:B-1----:R0:W-:Y:S02]  /*2c90*/  RED.E.ADD.F32.FTZ.RN.STRONG.GPU [R6.64], R87 ;  /* 0x000000570600798e */ /* 0x0021e4000c10e786 */
.L_x_8684:
[----:B------:R-:W-:Y:S05]  /*2ca0*/  BSYNC B0 ;  /* 0x0000000000007941 */ /* 0x000fea0003800000 */
.L_x_8683:
[----:B0-----:R0:W1:Y:S01]  /*2cb0*/  LDS R7, [R42.X4+0x190] ;  /* 0x000190002a077984 */ /* 0x0010620000004800 */
[----:B------:R-:W-:Y:S01]  /*2cc0*/  BSSY B0, `(.L_x_8685) ;  /* 0x0000006000007945 */ /* 0x000fe20003800000 */
[----:B------:R-:W-:Y:S01]  /*2cd0*/  IMAD R89, R91, c[0x0][0x2b4], R89 ;  /* 0x0000ad005b597a24 */ /* 0x000fe200078e0259 */
[----:B------:R-:W-:Y:S05]  /*2ce0*/  @!P2 BRA `(.L_x_8686) ;  /* 0x000000300000a947 */ /* 0x000fea0003800000 */
[----:B------:R-:W-:-:S05]  /*2cf0*/  IMAD.WIDE.U32 R4, R91, c[0x0][0x2b0], R20 ;  /* 0x0000ac005b047a25 */ /* 0x000fca00078e0014 */
[----:B------:R-:W-:-:S05]  /*2d00*/  IADD3 R5, R5, R89, RZ ;  /* 0x0000005905057210 */ /* 0x000fca0007ffe0ff */
[----:B-1----:R1:W-:Y:S02]  /*2d10*/  RED.E.ADD.F32.FTZ.RN.STRONG.GPU [R4.64], R7 ;  /* 0x000000070400798e */ /* 0x0023e4000c10e786 */
.L_x_8686:
[----:B------:R-:W-:Y:S05]  /*2d20*/  BSYNC B0 ;  /* 0x0000000000007941 */ /* 0x000fea0003800000 */
.L_x_8685:
[----:B------:R2:W3:Y:S01]  /*2d30*/  LDS R87, [R42.X4+0x210] ;  /* 0x000210002a577984 */ /* 0x0004e20000004800 */
[----:B------:R-:W-:Y:S01]  /*2d40*/  BSSY B0, `(.L_x_8687) ;  /* 0x0000006000007945 */ /* 0x000fe20003800000 */
[----:B-1----:R-:W-:Y:S01]  /*2d50*/  IMAD.WIDE.U32 R4, R91, c[0x0][0x2b0], R24 ;  /* 0x0000ac005b047a25 */ /* 0x002fe200078e0018 */
[----:B------:R-:W-:Y:S05]  /*2d60*/  @!P3 BRA `(.L_x_8688) ;  /* 0x000000300000b947 */ /* 0x000fea0003800000 */
[----:B------:R-:W-:-:S05]  /*2d70*/  IMAD.WIDE.U32 R6, R91, c[0x0][0x2b0], R22 ;  /* 0x0000ac005b067a25 */ /* 0x000fca00078e0016 */
[----:B------:R-:W-:-:S05]  /*2d80*/  IADD3 R7, R89, R7, RZ ;  /* 0x0000000759077210 */ /* 0x000fca0007ffe0ff */
[----:B---3--:R1:W-:Y:S02]  /*2d90*/  RED.E.ADD.F32.FTZ.RN.STRONG.GPU [R6.64], R87 ;  /* 0x000000570600798e */ /* 0x0083e4000c10e786 */
.L_x_8688:
[----:B------:R-:W-:Y:S05]  /*2da0*/  BSYNC B0 ;  /* 0x0000000000007941 */ /* 0x000fea0003800000 */
.L_x_8687:
[----:B-1----:R1:W4:Y:S01]  /*2db0*/  LDS R7, [R42.X4+0x290] ;  /* 0x000290002a077984 */ /* 0x0023220000004800 */
[----:B------:R-:W-:Y:S01]  /*2dc0*/  BSSY B0, `(.L_x_8689) ;  /* 0x0000004000007945 */ /* 0x000fe20003800000 */
[----:B------:R-:W-:Y:S05]  /*2dd0*/  @!P4 BRA `(.L_x_8690) ;  /* 0x000000200000c947 */ /* 0x000fea0003800000 */
[----:B------:R-:W-:-:S05]  /*2de0*/  IADD3 R5, R89, R5, RZ ;  /* 0x0000000559057210 */ /* 0x000fca0007ffe0ff */
[----:B----4-:R4:W-:Y:S02]  /*2df0*/  RED.E.ADD.F32.FTZ.RN.STRONG.GPU [R4.64], R7 ;  /* 0x000000070400798e */ /* 0x0109e4000c10e786 */
.L_x_8690:
[----:B------:R-:W-:Y:S05]  /*2e00*/  BSYNC B0 ;  /* 0x0000000000007941 */ /* 0x000fea0003800000 */
.L_x_8689:
[----:B----4-:R-:W4:Y:S01]  /*2e10*/  SHFL.DOWN PT, R4, R79, 0x1, 0x1f ;  /* 0x08201f004f047f89 */ /* 0x010f2200000e0000 */
[C---:B------:R-:W-:Y:S01]  /*2e20*/  ISETP.GT.AND P1, PT, R39.reuse, 0x1e, PT ;  /* 0x0000001e2700780c */ /* 0x040fe20003f24270 */
[----:B---3--:R-:W-:Y:S01]  /*2e30*/  FMUL.FTZ R87, R74, R78 ;  /* 0x0000004e4a577220 */ /* 0x008fe20000410000 */
[----:B------:R-:W-:Y:S01]  /*2e40*/  ISETP.NE.AND P2, PT, R39, RZ, PT ;  /* 0x000000ff2700720c */ /* 0x000fe20003f45270 */
[----:B------:R-:W3:Y:S01]  /*2e50*/  SHFL.DOWN PT, R5, R80, 0x1, 0x1f ;  /* 0x08201f0050057f89 */ /* 0x000ee200000e0000 */
[CC--:B------:R-:W-:Y:S01]  /*2e60*/  FMUL.FTZ R74, R53.reuse, R77.reuse ;  /* 0x0000004d354a7220 */ /* 0x0c0fe20000410000 */
        /* <DEDUP_REMOVED lines=11> */
[----:B------:R-:W-:Y:S02]  /*2f20*/  FFMA.FTZ R59, R72, R0, R59 ;  /* 0x00000000483b7223 */ /* 0x000fe4000001003b */
[----:B---3--:R-:W-:Y:S01]  /*2f30*/  @!P1 FADD.FTZ R80, R80, R5 ;  /* 0x0000000550509221 */ /* 0x008fe20000010000 */
        /* <DEDUP_REMOVED lines=23> */
[C---:B------:R-:W-:Y:S02]  /*30b0*/  FMUL.FTZ R4, R53.reuse, R78 ;  /* 0x0000004e35047220 */ /* 0x040fe40000410000 */
        /* <DEDUP_REMOVED lines=21> */
.L_x_8692:
[----:B---3--:R-:W-:Y:S05]  /*3210*/  BSYNC B0 ;  /* 0x0000000000007941 */ /* 0x008fea0003800000 */
.L_x_8691:
[----:B------:R-:W-:Y:S02]  /*3220*/  IADD3 R57, R57, 0x1, RZ ;  /* 0x0000000139397810 */ /* 0x000fe40007ffe0ff */
[----:B------:R-:W-:Y:S02]  /*3230*/  IADD3 R58, P1, R58, 0x1, RZ ;  /* 0x000000013a3a7810 */ /* 0x000fe40007f3e0ff */
[----:B------:R-:W-:Y:S02]  /*3240*/  ISETP.GE.AND P0, PT, R57, c[0x0][0x16c], PT ;  /* 0x00005b0039007a0c */ /* 0x000fe40003f06270 */
[----:B------:R-:W-:-:S11]  /*3250*/  IADD3.X R55, RZ, R55, RZ, P1, !PT ;  /* 0x00000037ff377210 */ /* 0x000fd60000ffe4ff */
[----:B------:R-:W-:Y:S01]  /*3260*/  @P0 CALL.REL.NOINC `(.L_x_8680) ;  /* 0x0000001000000944 */ /* 0x000fe20003c00000 */
[----:B------:R-:W-:Y:S05]  /*3270*/  BRA `(.L_x_8693) ;  /* 0xffffec3000007947 */ /* 0x000fea000383ffff */
.L_x_8680:
        /* <DEDUP_REMOVED lines=13> */
[----:B---3--:R-:W-:Y:S01]  /*3350*/  STS.64 [R39.X8], R2 ;  /* 0x0000000227007388 */ /* 0x008fe20000008a00 */
[----:B------:R-:W-:-:S06]  /*3360*/  NOP ;  /* 0x0000000000007918 */ /* 0x000fcc0000000000 */
[----:B------:R-:W3:Y:S04]  /*3370*/  LDS.64 R18, [R39.X8] ;  /* 0x0000000027127984 */ /* 0x000ee80000008a00 */
[----:B------:R-:W-:Y:S06]  /*3380*/  BAR.SYNC.DEFER_BLOCKING 0x0 ;  /* 0x0000000000007b1d */ /* 0x000fec0000010000 */
[----:B------:R-:W-:Y:S01]  /*3390*/  STS.64 [R39.X8], R58 ;  /* 0x0000003a27007388 */ /* 0x000fe20000008a00 */
[----:B---3--:R-:W-:Y:S01]  /*33a0*/  HADD2.F32 R7, -RZ, R19.H0_H0 ;  /* 0x20000013ff077230 */ /* 0x008fe20000004100 */
        /* <DEDUP_REMOVED lines=15> */
[----:B------:R-:W3:Y:S01]  /*34a0*/  @!P2 MUFU.EX2 R5, R5 ;  /* 0x000000050005a308 */ /* 0x000ee20000000800 */
[----:B------:R-:W-:-:S07]  /*34b0*/  @!P3 FMUL.FTZ R6, R3, -1.4426950216293334961 ;  /* 0xbfb8aa3b0306b820 */ /* 0x000fce0000410000 */
[----:B------:R-:W4:Y:S01]  /*34c0*/  @!P0 MUFU.EX2 R0, R0 ;  /* 0x0000000000008308 */ /* 0x000f220000000800 */
[----:B------:R-:W-:Y:S01]  /*34d0*/  @!P1 FMUL.FTZ R4, R2, -1.4426950216293334961 ;  /* 0xbfb8aa3b02049820 */ /* 0x000fe20000410000 */
[----:B------:R-:W-:-:S04]  /*34e0*/  SHF.L.U32 R2, R26, 0x7, RZ ;  /* 0x000000071a027819 */ /* 0x000fc800000006ff */
[----:B------:R-:W-:Y:S02]  /*34f0*/  SHF.R.S32.HI R3, RZ, 0x1f, R2 ;  /* 0x0000001fff037819 */ /* 0x000fe40000011402 */
[----:B------:R5:W0:Y:S01]  /*3500*/  @!P1 MUFU.EX2 R18, R4 ;  /* 0x0000000400129308 */ /* 0x000a220000000800 */
[----:B---3--:R-:W-:Y:S01]  /*3510*/  @!P2 FADD.FTZ R19, R5, 1 ;  /* 0x3f8000000513a421 */ /* 0x008fe20000010000 */
[----:B------:R-:W-:-:S06]  /*3520*/  NOP ;  /* 0x0000000000007918 */ /* 0x000fcc0000000000 */
[----:B----4-:R-:W-:Y:S01]  /*3530*/  @!P0 FADD.FTZ R0, R0, 1 ;  /* 0x3f80000000008421 */ /* 0x010fe20000010000 */
[----:B-----5:R-:W3:Y:S01]  /*3540*/  LDS.64 R4, [R39.X8] ;  /* 0x0000000027047984 */ /* 0x020ee20000008a00 */
[----:B------:R4:W5:Y:S01]  /*3550*/  @!P3 MUFU.EX2 R20, R6 ;  /* 0x000000060014b308 */ /* 0x0009620000000800 */
[----:B0-----:R-:W-:-:S07]  /*3560*/  @!P1 FADD.FTZ R18, R18, 1 ;  /* 0x3f80000012129421 */ /* 0x001fce0000010000 */
[----:B------:R-:W0:Y:S01]  /*3570*/  @!P0 MUFU.RCP R0, R0 ;  /* 0x0000000000008308 */ /* 0x000e220000001000 */
[----:B----4-:R-:W-:-:S04]  /*3580*/  IMAD.WIDE.U32 R6, R47, c[0x0][0x2d8], R2 ;  /* 0x0000b6002f067a25 */ /* 0x010fc800078e0002 */
[----:B------:R-:W-:Y:S01]  /*3590*/  IMAD.WIDE.U32 R2, R47, c[0x0][0x2f8], R2 ;  /* 0x0000be002f027a25 */ /* 0x000fe200078e0002 */
[----:B------:R-:W-:Y:S02]  /*35a0*/  IADD3 R7, R7, R23, RZ ;  /* 0x0000001707077210 */ /* 0x000fe40007ffe0ff */
[----:B------:R4:W1:Y:S01]  /*35b0*/  @!P2 MUFU.RCP R22, R19 ;  /* 0x000000130016a308 */ /* 0x0008620000001000 */
[----:B-----5:R-:W-:Y:S02]  /*35c0*/  @!P3 FADD.FTZ R20, R20, 1 ;  /* 0x3f8000001414b421 */ /* 0x020fe40000010000 */
[----:B------:R-:W-:-:S05]  /*35d0*/  IMAD.WIDE.U32 R6, R51, c[0x0][0x2e0], R6 ;  /* 0x0000b80033067a25 */ /* 0x000fca00078e0006 */
[----:B------:R-:W-:Y:S01]  /*35e0*/  IADD3 R7, R7, R25, RZ ;  /* 0x0000001907077210 */ /* 0x000fe20007ffe0ff */
[----:B------:R5:W2:Y:S01]  /*35f0*/  @!P1 MUFU.RCP R21, R18 ;  /* 0x0000001200159308 */ /* 0x000aa20000001000 */
[C---:B----4-:R-:W-:Y:S01]  /*3600*/  LEA R19, P4, R6.reuse, c[0x0][0x330], 0x1 ;  /* 0x0000cc0006137a11 */ /* 0x050fe200078808ff */
[----:B0-----:R-:W-:Y:S02]  /*3610*/  @!P0 FMUL.FTZ R63, R63, R0 ;  /* 0x000000003f3f8220 */ /* 0x001fe40000410000 */
[----:B------:R-:W-:Y:S01]  /*3620*/  IMAD R0, R85, c[0x0][0x2f8], RZ ;  /* 0x0000be0055007a24 */ /* 0x000fe200078e02ff */
[----:B------:R-:W-:Y:S01]  /*3630*/  LEA.HI.X R6, R6, c[0x0][0x334], R7, 0x1, P4 ;  /* 0x0000cd0006067a11 */ /* 0x000fe200020f0c07 */
[----:B-1----:R-:W-:Y:S02]  /*3640*/  @!P2 FMUL.FTZ R65, R65, R22 ;  /* 0x000000164141a220 */ /* 0x002fe40000410000 */
[----:B------:R0:W1:Y:S01]  /*3650*/  @!P3 MUFU.RCP R23, R20 ;  /* 0x000000140017b308 */ /* 0x0000620000001000 */
[----:B-----5:R-:W-:-:S02]  /*3660*/  IADD3 R18, P0, R19, R30, RZ ;  /* 0x0000001e13127210 */ /* 0x020fc40007f1e0ff */
[----:B------:R-:W-:Y:S02]  /*3670*/  ISETP.GT.AND P4, PT, R32, 0x1, PT ;  /* 0x000000012000780c */ /* 0x000fe40003f84270 */
[----:B------:R-:W-:Y:S02]  /*3680*/  IADD3.X R19, R6, R29, RZ, P0, !PT ;  /* 0x0000001d06137210 */ /* 0x000fe400007fe4ff */
[----:B------:R-:W-:Y:S01]  /*3690*/  IADD3 R43, P2, R43, -0x100, RZ ;  /* 0xffffff002b2b7810 */ /* 0x000fe20007f5e0ff */
[----:B--2---:R-:W-:Y:S01]  /*36a0*/  @!P1 FMUL.FTZ R64, R64, R21 ;  /* 0x0000001540409220 */ /* 0x004fe20000410000 */
[----:B------:R-:W-:Y:S01]  /*36b0*/  IADD3 R35, P1, R35, -0x100, RZ ;  /* 0xffffff0023237810 */ /* 0x000fe20007f3e0ff */
[----:B---3--:R2:W-:Y:S01]  /*36c0*/  STG.E.64 [R18.64], R4 ;  /* 0x0000000412007986 */ /* 0x0085e2000c101b06 */
[----:B------:R-:W-:Y:S02]  /*36d0*/  MOV R32, R26 ;  /* 0x0000001a00207202 */ /* 0x000fe40000000f00 */
[----:B0-----:R-:W-:Y:S01]  /*36e0*/  F2FP.PACK_AB R20, R64, R63 ;  /* 0x0000003f4014723e */ /* 0x001fe200000000ff */
[----:B------:R-:W-:Y:S01]  /*36f0*/  FADD.FTZ R63, R63, R44 ;  /* 0x0000002c3f3f7221 */ /* 0x000fe20000010000 */
[----:B------:R-:W-:Y:S01]  /*3700*/  IADD3.X R34, R34, -0x1, RZ, P1, !PT ;  /* 0xffffffff22227810 */ /* 0x000fe20000ffe4ff */
[----:B-1----:R-:W-:Y:S01]  /*3710*/  @!P3 FMUL.FTZ R66, R66, R23 ;  /* 0x000000174242b220 */ /* 0x002fe20000410000 */
        /* <DEDUP_REMOVED lines=13> */
[----:B--2---:R-:W-:Y:S02]  /*37f0*/  IADD3 R5, R3, R23, RZ ;  /* 0x0000001703057210 */ /* 0x004fe40007ffe0ff */
        /* <DEDUP_REMOVED lines=12> */
.L_x_8670:
        /* <DEDUP_REMOVED lines=24> */
.L_x_8696:
[----:B0-----:R-:W-:Y:S05]  /*3a40*/  BSYNC B0 ;  /* 0x0000000000007941 */ /* 0x001fea0003800000 */
.L_x_8695:
        /* <DEDUP_REMOVED lines=23> */
.L_x_8698:
[----:B------:R-:W1:Y:S02]  /*3bc0*/  S2R R15, SR_TID.X ;  /* 0x00000000000f7919 */ /* 0x000e640000002100 */
.L_x_8699:
[----:B0-----:R-:W-:Y:S05]  /*3bd0*/  BSYNC B0 ;  /* 0x0000000000007941 */ /* 0x001fea0003800000 */
.L_x_8697:
        /* <DEDUP_REMOVED lines=10> */
.L_x_8700:
        /* <DEDUP_REMOVED lines=26> */
.L_x_8701:
        /* <DEDUP_REMOVED lines=14> */
.L_x_9159:


//--------------------- .text._Z25selective_scan_bwd_kernelI32Selective_Scan_bwd_kernel_traitsILi32ELi4ELb1ELb1ELb1ELb0ELb0EN3c104HalfEfEEv12SSMParamsBwd --------------------------
	.section	.text._Z25selective_scan_bwd_kernelI32Selective_Scan_bwd_kernel_traitsILi32ELi4ELb1ELb1ELb1ELb0ELb0EN3c104HalfEfEEv12SSMParamsBwd,"ax",@progbits
	.sectioninfo	@"SHI_REGISTERS=119"
	.align	128
        .global         _Z25selective_scan_bwd_kernelI32Selective_Scan_bwd_kernel_traitsILi32ELi4ELb1ELb1ELb1ELb0ELb0EN3c104HalfEfEEv12SSMParamsBwd
        .type           _Z25selective_scan_bwd_kernelI32Selective_Scan_bwd_kernel_traitsILi32ELi4ELb1ELb1ELb1ELb0ELb0EN3c104HalfEfEEv12SSMParamsBwd,@function
        .size           _Z25selective_scan_bwd_kernelI32Selective_Scan_bwd_kernel_traitsILi32ELi4ELb1ELb1ELb1ELb0ELb0EN3c104HalfEfEEv12SSMParamsBwd,(.L_x_9160 - _Z25selective_scan_bwd_kernelI32Selective_Scan_bwd_kernel_traitsILi32ELi4ELb1ELb1ELb1ELb0ELb0EN3c104HalfEfEEv12SSMParamsBwd)
        .other          _Z25selective_scan_bwd_kernelI32Selective_Scan_bwd_kernel_traitsILi32ELi4ELb1ELb1ELb1ELb0ELb0EN3c104HalfEfEEv12SSMParamsBwd,@"STO_CUDA_ENTRY STV_DEFAULT"
_Z25selective_scan_bwd_kernelI32Selective_Scan_bwd_kernel_traitsILi32ELi4ELb1ELb1ELb1ELb0ELb0EN3c104HalfEfEEv12SSMParamsBwd:
.text._Z25selective_scan_bwd_kernelI32Selective_Scan_bwd_kernel_traitsILi32ELi4ELb1ELb1ELb1ELb0ELb0EN3c104HalfEfEEv12SSMParamsBwd:
        /* <DEDUP_REMOVED lines=25> */
[----:B------:R3:W5:Y:S01]  /*0190*/  @P1 LDG.E R81, [R4.64] ;  /* 0x0000000604511981 */ /* 0x000762000c1e1900 */
[----:B------:R-:W-:Y:S01]  /*01a0*/  ISETP.GE.AND P1, PT, R10, RZ, PT ;  /* 0x000000ff0a00720c */ /* 0x000fe20003f26270 */
[C---:B------:R-:W-:Y:S01]  /*01b0*/  IMAD R11, R80.reuse, c[0x0][0x1d4], R9 ;  /* 0x00007500500b7a24 */ /* 0x040fe200078e0209 */
[----:B------:R-:W-:Y:S01]  /*01c0*/  ISETP.NE.AND P0, PT, RZ, c[0x0][0x178], PT ;  /* 0x00005e00ff007a0c */ /* 0x000fe20003f05270 */
[----:B------:R-:W-:Y:S01]  /*01d0*/  IMAD R17, R53, c[0x0][0x190], RZ ;  /* 0x0000640035117a24 */ /* 0x000fe200078e02ff */
[----:B0-----:R-:W-:Y:S01]  /*01e0*/  IABS R2, R86 ;  /* 0x0000005600027213 */ /* 0x001fe20000000000 */
[C---:B------:R-:W-:Y:S01]  /*01f0*/  IMAD R13, R80.reuse, c[0x0][0x1e4], R13 ;  /* 0x00007900500d7a24 */ /* 0x040fe200078e020d */
[----:B------:R-:W-:Y:S01]  /*0200*/  CS2R R56, SRZ ;  /* 0x0000000000387805 */ /* 0x000fe2000001ff00 */
[----:B-1----:R-:W-:Y:S01]  /*0210*/  HFMA2.MMA R6, -RZ, RZ, 0, 0 ;  /* 0x00000000ff067435 */ /* 0x002fe200000001ff */
[C---:B------:R-:W-:Y:S01]  /*0220*/  IMAD R17, R80.reuse, c[0x0][0x194], R17 ;  /* 0x0000650050117a24 */ /* 0x040fe200078e0211 */
[----:B------:R-:W-:Y:S01]  /*0230*/  CS2R R58, SRZ ;  /* 0x00000000003a7805 */ /* 0x000fe2000001ff00 */
[----:B---3--:R-:W-:Y:S01]  /*0240*/  IMAD.WIDE.U32 R4, R80, c[0x0][0x1e0], RZ ;  /* 0x0000780050047a25 */ /* 0x008fe200078e00ff */
[----:B------:R-:W-:Y:S01]  /*0250*/  HFMA2.MMA R50, -RZ, RZ, 0, 0 ;  /* 0x00000000ff327435 */ /* 0x000fe200000001ff */
[----:B------:R-:W-:-:S02]  /*0260*/  MOV R49, RZ ;  /* 0x000000ff00317202 */ /* 0x000fc40000000f00 */
[----:B--2---:R-:W-:Y:S01]  /*0270*/  IADD3 R8, RZ, -R7, RZ ;  /* 0x80000007ff087210 */ /* 0x004fe20007ffe0ff */
[----:B------:R-:W-:Y:S02]  /*0280*/  IMAD R15, R53, c[0x0][0x278], RZ ;  /* 0x00009e00350f7a24 */ /* 0x000fe400078e02ff */
[----:B------:R-:W-:Y:S01]  /*0290*/  IMAD.IADD R5, R5, 0x1, R13 ;  /* 0x0000000105057824 */ /* 0x000fe200078e020d */
[----:B------:R-:W-:Y:S01]  /*02a0*/  MOV R13, c[0x0][0x174] ;  /* 0x00005d00000d7a02 */ /* 0x000fe20000000f00 */
[----:B------:R-:W-:Y:S02]  /*02b0*/  IMAD R3, R8, R19, RZ ;  /* 0x0000001308037224 */ /* 0x000fe400078e02ff */
[----:B------:R-:W-:Y:S01]  /*02c0*/  IMAD.WIDE.U32 R8, R80, c[0x0][0x190], RZ ;  /* 0x0000640050087a25 */ /* 0x000fe200078e00ff */
[C---:B------:R-:W-:Y:S02]  /*02d0*/  ISETP.GE.AND P3, PT, R13.reuse, 0x1, PT ;  /* 0x000000010d00780c */ /* 0x040fe40003f66270 */
[----:B------:R-:W-:Y:S01]  /*02e0*/  LEA R13, R13, 0xffffff80, 0x7 ;  /* 0xffffff800d0d7811 */ /* 0x000fe200078e38ff */
[----:B------:R-:W-:Y:S01]  /*02f0*/  IMAD.HI.U32 R7, R7, R3, R6 ;  /* 0x0000000307077227 */ /* 0x000fe200078e0006 */
[----:B------:R-:W-:-:S03]  /*0300*/  IADD3 R9, R9, R17, RZ ;  /* 0x0000001109097210 */ /* 0x000fc60007ffe0ff */
[----:B------:R-:W-:Y:S02]  /*0310*/  IMAD R15, R80, c[0x0][0x27c], R15 ;  /* 0x00009f00500f7a24 */ /* 0x000fe400078e020f */
[----:B------:R-:W-:-:S04]  /*0320*/  IMAD.HI.U32 R52, R7, R2, RZ ;  /* 0x0000000207347227 */ /* 0x000fc800078e00ff */
[----:B------:R-:W-:Y:S01]  /*0330*/  IMAD.WIDE.U32 R6, R80, c[0x0][0x278], RZ ;  /* 0x00009e0050067a25 */ /* 0x000fe200078e00ff */
[----:B------:R-:W-:-:S03]  /*0340*/  IADD3 R0, -R52, RZ, RZ ;  /* 0x000000ff34007210 */ /* 0x000fc60007ffe1ff */
[----:B------:R-:W-:Y:S01]  /*0350*/  IMAD R17, R85, c[0x0][0x1d8], RZ ;  /* 0x0000760055117a24 */ /* 0x000fe200078e02ff */
[----:B------:R-:W-:Y:S01]  /*0360*/  IADD3 R7, R7, R15, RZ ;  /* 0x0000000f07077210 */ /* 0x000fe20007ffe0ff */
[----:B------:R-:W-:Y:S01]  /*0370*/  IMAD R0, R19, R0, R2 ;  /* 0x0000000013007224 */ /* 0x000fe200078e0202 */
[----:B------:R-:W-:Y:S01]  /*0380*/  SHF.R.S32.HI R15, RZ, 0x1f, R13 ;  /* 0x0000001fff0f7819 */ /* 0x000fe2000001140d */
[----:B------:R-:W-:-:S03]  /*0390*/  IMAD.WIDE.U32 R2, R80, c[0x0][0x1d0], RZ ;  /* 0x0000740050027a25 */ /* 0x000fc600078e00ff */
[----:B------:R-:W-:Y:S01]  /*03a0*/  ISETP.GT.U32.AND P4, PT, R19, R0, PT ;  /* 0x000000001300720c */ /* 0x000fe20003f84070 */
[C---:B------:R-:W-:Y:S01]  /*03b0*/  IMAD R17, R86.reuse, c[0x0][0x1dc], R17 ;  /* 0x0000770056117a24 */ /* 0x040fe200078e0211 */
[----:B------:R-:W-:Y:S01]  /*03c0*/  IADD3 R3, R3, R11, RZ ;  /* 0x0000000b03037210 */ /* 0x000fe20007ffe0ff */
[----:B------:R-:W-:Y:S02]  /*03d0*/  IMAD R21, R85, c[0x0][0x280], RZ ;  /* 0x0000a00055157a24 */ /* 0x000fe400078e02ff */
[----:B------:R-:W-:-:S04]  /*03e0*/  IMAD.WIDE.U32 R4, R86, c[0x0][0x1e8], R4 ;  /* 0x00007a0056047a25 */ /* 0x000fc800078e0004 */
[----:B------:R-:W-:-:S04]  /*03f0*/  IMAD.WIDE.U32 R2, R86, c[0x0][0x1d8], R2 ;  /* 0x0000760056027a25 */ /* 0x000fc800078e0002 */
[-C--:B------:R-:W-:Y:S01]  /*0400*/  @!P4 IADD3 R0, R0, -R19.reuse, RZ ;  /* 0x800000130000c210 */ /* 0x080fe20007ffe0ff */
[----:B------:R-:W-:Y:S01]  /*0410*/  IMAD.WIDE.U32 R6, R86, c[0x0][0x280], R6 ;  /* 0x0000a00056067a25 */ /* 0x000fe200078e0006 */
[----:B------:R-:W-:Y:S02]  /*0420*/  @!P4 IADD3 R52, R52, 0x1, RZ ;  /* 0x000000013434c810 */ /* 0x000fe40007ffe0ff */
[----:B------:R-:W-:Y:S01]  /*0430*/  ISETP.GE.U32.AND P2, PT, R0, R19, PT ;  /* 0x000000130000720c */ /* 0x000fe20003f46070 */
[----:B------:R-:W-:Y:S01]  /*0440*/  IMAD R19, R85, c[0x0][0x1e8], RZ ;  /* 0x00007a0055137a24 */ /* 0x000fe200078e02ff */
[C---:B------:R-:W-:Y:S01]  /*0450*/  IADD3 R43, P4, R13.reuse, R4, RZ ;  /* 0x000000040d2b7210 */ /* 0x040fe20007f9e0ff */
[C---:B------:R-:W-:Y:S01]  /*0460*/  IMAD R21, R86.reuse, c[0x0][0x284], R21 ;  /* 0x0000a10056157a24 */ /* 0x040fe200078e0215 */
[----:B------:R-:W-:Y:S01]  /*0470*/  IADD3 R41, P5, R13, R6, RZ ;  /* 0x000000060d297210 */ /* 0x000fe20007fbe0ff */
[----:B------:R-:W-:Y:S02]  /*0480*/  IMAD R19, R86, c[0x0][0x1ec], R19 ;  /* 0x00007b0056137a24 */ /* 0x000fe400078e0213 */
[----:B------:R-:W-:Y:S01]  /*0490*/  IMAD R23, R53, c[0x0][0x1b0], RZ ;  /* 0x00006c0035177a24 */ /* 0x000fe200078e02ff */
[C---:B------:R-:W-:Y:S01]  /*04a0*/  IADD3.X R6, R15.reuse, R7, R21, P5, !PT ;  /* 0x000000070f067210 */ /* 0x040fe20002ffe415 */
[----:B------:R-:W-:Y:S01]  /*04b0*/  IMAD.WIDE.U32 R10, R80, c[0x0][0x1b0], RZ ;  /* 0x00006c00500a7a25 */ /* 0x000fe200078e00ff */
[----:B------:R-:W-:-:S03]  /*04c0*/  IADD3.X R4, R15, R5, R19, P4, !PT ;  /* 0x000000050f047210 */ /* 0x000fc600027fe413 */
[----:B------:R-:W-:Y:S01]  /*04d0*/  @P2 IADD3 R52, R52, 0x1, RZ ;  /* 0x0000000134342810 */ /* 0x000fe20007ffe0ff */
[----:B------:R-:W-:Y:S01]  /*04e0*/  IMAD R23, R80, c[0x0][0x1b4], R23 ;  /* 0x00006d0050177a24 */ /* 0x000fe200078e0217 */
        /* <DEDUP_REMOVED lines=15> */
[----:B------:R-:W-:Y:S01]  /*05e0*/  ISETP.NE.AND.EX P0, PT, RZ, c[0x0][0x264], PT, P0 ;  /* 0x00009900ff007a0c */ /* 0x000fe20003f05300 */
[----:B------:R-:W-:Y:S01]  /*05f0*/  IMAD.IADD R0, R9, 0x1, R3 ;  /* 0x0000000109007824 */ /* 0x000fe200078e0203 */
[----:B------:R-:W-:-:S02]  /*0600*/  IADD3 R31, P5, R13, R8, RZ ;  /* 0x000000080d1f7210 */ /* 0x000fc40007fbe0ff */
[----:B------:R-:W-:Y:S02]  /*0610*/  LEA.HI.X R43, R43, c[0x0][0x24c], R4, 0x1, P1 ;  /* 0x000093002b2b7a11 */ /* 0x000fe400008f0c04 */
[----:B------:R-:W-:Y:S02]  /*0620*/  LEA.HI.X R41, R41, c[0x0][0x30c], R6, 0x1, P2 ;  /* 0x0000c30029297a11 */ /* 0x000fe400010f0c06 */
[----:B------:R-:W-:Y:S02]  /*0630*/  ISETP.NE.U32.AND P1, PT, RZ, c[0x0][0x328], PT ;  /* 0x0000ca00ff007a0c */ /* 0x000fe40003f25070 */
[----:B------:R-:W-:Y:S02]  /*0640*/  ISETP.NE.U32.AND P2, PT, RZ, c[0x0][0x348], PT ;  /* 0x0000d200ff007a0c */ /* 0x000fe40003f45070 */
[----:B------:R-:W-:Y:S02]  /*0650*/  IADD3 R11, R11, R23, RZ ;  /* 0x000000170b0b7210 */ /* 0x000fe40007ffe0ff */
[----:B------:R-:W-:-:S02]  /*0660*/  IADD3.X R0, R15, R0, RZ, P5, !PT ;  /* 0x000000000f007210 */ /* 0x000fc40002ffe4ff */
[C---:B------:R-:W-:Y:S01]  /*0670*/  LEA R40, P5, R31.reuse, c[0x0][0x228], 0x1 ;  /* 0x00008a001f287a11 */ /* 0x040fe200078a08ff */
[----:B------:R-:W-:Y:S01]  /*0680*/  IMAD.WIDE.U32 R10, R52, c[0x0][0x1c8], R10 ;  /* 0x00007200340a7a25 */ /* 0x000fe200078e000a */
[----:B------:R-:W-:Y:S02]  /*0690*/  ISETP.NE.AND.EX P1, PT, RZ, c[0x0][0x32c], PT, P1 ;  /* 0x0000cb00ff007a0c */ /* 0x000fe40003f25310 */
[----:B------:R-:W-:Y:S02]  /*06a0*/  ISETP.NE.AND.EX P2, PT, RZ, c[0x0][0x34c], PT, P2 ;  /* 0x0000d300ff007a0c */ /* 0x000fe40003f45320 */
[----:B------:R-:W-:Y:S01]  /*06b0*/  LEA.HI.X R31, R31, c[0x0][0x22c], R0, 0x1, P5 ;  /* 0x00008b001f1f7a11 */ /* 0x000fe200028f0c00 */
[----:B------:R-:W-:Y:S01]  /*06c0*/  @P0 IMAD R0, R80, c[0x0][0x164], R86 ;  /* 0x0000590050000a24 */ /* 0x000fe200078e0256 */
[----:B------:R-:W-:Y:S02]  /*06d0*/  IADD3 R13, P4, R13, R10, RZ ;  /* 0x0000000a0d0d7210 */ /* 0x000fe40007f9e0ff */
[----:B------:R-:W-:Y:S01]  /*06e0*/  IADD3 R2, R11, R5, RZ ;  /* 0x000000050b027210 */ /* 0x000fe20007ffe0ff */
[----:B------:R-:W-:Y:S01]  /*06f0*/  @P0 IMAD R0, R0, c[0x0][0x174], RZ ;  /* 0x00005d0000000a24 */ /* 0x000fe200078e02ff */
[----:B------:R-:W-:-:S02]  /*0700*/  @P0 MOV R55, 0x8 ;  /* 0x0000000800370802 */ /* 0x000fc40000000f00 */
[----:B------:R-:W-:Y:S01]  /*0710*/  IADD3.X R2, R15, R2, RZ, P4, !PT ;  /* 0x000000020f027210 */ /* 0x000fe200027fe4ff */
[----:B------:R-:W-:Y:S01]  /*0720*/  @P0 IMAD R0, R0, c[0x0][0x16c], RZ ;  /* 0x00005b0000000a24 */ /* 0x000fe200078e02ff */
[C---:B------:R-:W-:Y:S02]  /*0730*/  LEA R30, P6, R13.reuse, c[0x0][0x230], 0x1 ;  /* 0x00008c000d1e7a11 */ /* 0x040fe400078c08ff */
[----:B------:R-:W-:Y:S01]  /*0740*/  @P1 LEA R56, P4, R86, c[0x0][0x328], 0x2 ;  /* 0x0000ca0056381a11 */ /* 0x000fe200078810ff */
[----:B------:R-:W-:Y:S01]  /*0750*/  @P0 IMAD.WIDE R54, R0, R55, c[0x0][0x260] ;  /* 0x0000980000360625 */ /* 0x000fe200078e0237 */
[C---:B------:R-:W-:Y:S01]  /*0760*/  @P2 LEA R58, P5, R86.reuse, c[0x0][0x348], 0x2 ;  /* 0x0000d200563a2a11 */ /* 0x040fe200078a10ff */
[----:B------:R-:W-:Y:S01]  /*0770*/  @!P0 CS2R R54, SRZ ;  /* 0x0000000000368805 */ /* 0x000fe2000001ff00 */
[----:B------:R-:W-:Y:S02]  /*0780*/  LEA.HI.X R29, R13, c[0x0][0x234], R2, 0x1, P6 ;  /* 0x00008d000d1d7a11 */ /* 0x000fe400030f0c02 */
[----:B------:R-:W-:-:S02]  /*0790*/  @P1 LEA.HI.X R57, R86, c[0x0][0x32c], R85, 0x2, P4 ;  /* 0x0000cb0056391a11 */ /* 0x000fc400020f1455 */
[----:B------:R-:W-:Y:S01]  /*07a0*/  @P2 LEA.HI.X R59, R86, c[0x0][0x34c], R85, 0x2, P5 ;  /* 0x0000d300563b2a11 */ /* 0x000fe200028f1455 */
[----:B------:R-:W-:Y:S05]  /*07b0*/  @!P3 BRA `(.L_x_8702) ;  /* 0x00001fd00000b947 */ /* 0x000fea0003800000 */
[----:B------:R-:W0:Y:S01]  /*07c0*/  S2R R47, SR_TID.X ;  /* 0x00000000002f7919 */ /* 0x000e220000002100 */
[----:B------:R-:W-:Y:S01]  /*07d0*/  IMAD R3, R85, c[0x0][0x180], RZ ;  /* 0x0000600055037a24 */ /* 0x000fe200078e02ff */
[----:B------:R-:W-:Y:S01]  /*07e0*/  MOV R49, RZ ;  /* 0x000000ff00317202 */ /* 0x000fe20000000f00 */
[C---:B------:R-:W-:Y:S01]  /*07f0*/  IMAD.WIDE.U32 R60, R86.reuse, c[0x0][0x180], RZ ;  /* 0x00006000563c7a25 */ /* 0x040fe200078e00ff */
[----:B------:R-:W1:Y:S01]  /*0800*/  S2R R44, SR_LANEID ;  /* 0x00000000002c7919 */ /* 0x000e620000000000 */
[----:B------:R-:W-:Y:S01]  /*0810*/  MOV R50, RZ ;  /* 0x000000ff00327202 */ /* 0x000fe20000000f00 */
[----:B------:R-:W-:Y:S01]  /*0820*/  UMOV UR4, URZ ;  /* 0x0000003f00047c82 */ /* 0x000fe20008000000 */
[----:B------:R-:W-:Y:S02]  /*0830*/  IMAD R3, R86, c[0x0][0x184], R3 ;  /* 0x0000610056037a24 */ /* 0x000fe400078e0203 */
[----:B------:R-:W-:-:S03]  /*0840*/  IMAD.MOV.U32 R28, RZ, RZ, c[0x0][0x174] ;  /* 0x00005d00ff1c7624 */ /* 0x000fc600078e00ff */
[----:B------:R-:W-:Y:S02]  /*0850*/  IADD3 R25, R61, R3, RZ ;  /* 0x000000033d197210 */ /* 0x000fe40007ffe0ff */
[C---:B0-----:R-:W-:Y:S02]  /*0860*/  LOP3.LUT R27, R47.reuse, 0x1f, RZ, 0xc0, !PT ;  /* 0x0000001f2f1b7812 */ /* 0x041fe400078ec0ff */
[----:B------:R-:W-:Y:S02]  /*0870*/  SHF.R.S32.HI R26, RZ, 0x1f, R47 ;  /* 0x0000001fff1a7819 */ /* 0x000fe4000001142f */
[----:B-1----:R-:W-:Y:S02]  /*0880*/  IADD3 R24, R47, 0x200, RZ ;  /* 0x000002002f187810 */ /* 0x002fe40007ffe0ff */
.L_x_8717:
        /* <DEDUP_REMOVED lines=13> */
[----:B------:R-:W-:-:S05]  /*0960*/  IADD3 R8, P0, R42, R23, RZ ;  /* 0x000000172a087210 */ /* 0x000fca0007f1e0ff */
[----:B------:R-:W-:Y:S01]  /*0970*/  IMAD.X R9, R41, 0x1, R22, P0 ;  /* 0x0000000129097824 */ /* 0x000fe200000e0616 */
[----:B--2---:R-:W-:Y:S01]  /*0980*/  STS.64 [R44.X8], R6 ;  /* 0x000000062c007388 */ /* 0x004fe20000008a00 */
[----:B------:R-:W-:-:S06]  /*0990*/  NOP ;  /* 0x0000000000007918 */ /* 0x000fcc0000000000 */
[----:B------:R-:W-:Y:S04]  /*09a0*/  LDS.64 R2, [R44.X8] ;  /* 0x000000002c027984 */ /* 0x000fe80000008a00 */
[----:B------:R-:W-:Y:S06]  /*09b0*/  BAR.SYNC.DEFER_BLOCKING 0x0 ;  /* 0x0000000000007b1d */ /* 0x000fec0000010000 */
[----:B0-----:R-:W2:Y:S01]  /*09c0*/  LDG.E.64 R4, [R8.64] ;  /* 0x0000000608047981 */ /* 0x001ea2000c1e1b00 */
[----:B-1----:R-:W-:Y:S01]  /*09d0*/  HADD2.F32 R0, -RZ, R62.H0_H0 ;  /* 0x2000003eff007230 */ /* 0x002fe20000004100 */
[----:B------:R-:W-:-:S02]  /*09e0*/  SHF.R.U64 R10, R62, 0x10, R63 ;  /* 0x000000103e0a7819 */ /* 0x000fc4000000123f */
[----:B------:R-:W-:-:S13]  /*09f0*/  ISETP.LT.AND P0, PT, RZ, c[0x0][0x16c], PT ;  /* 0x00005b00ff007a0c */ /* 0x000fda0003f01270 */
[----:B------:R-:W-:Y:S01]  /*0a00*/  @!P0 CS2R R16, SRZ ;  /* 0x0000000000108805 */ /* 0x000fe2000001ff00 */
[----:B------:R-:W-:Y:S01]  /*0a10*/  @!P0 CS2R R14, SRZ ;  /* 0x00000000000e8805 */ /* 0x000fe2000001ff00 */
[----:B--2---:R0:W-:Y:S01]  /*0a20*/  STS.64 [R44.X8], R4 ;  /* 0x000000042c007388 */ /* 0x0041e20000008a00 */
[----:B------:R-:W-:-:S06]  /*0a30*/  NOP ;  /* 0x0000000000007918 */ /* 0x000fcc0000000000 */
[----:B------:R-:W1:Y:S01]  /*0a40*/  LDS.64 R18, [R44.X8] ;  /* 0x000000002c127984 */ /* 0x000e620000008a00 */
[----:B0-----:R-:W-:Y:S02]  /*0a50*/  HADD2.F32 R4, -RZ, R63.H0_H0 ;  /* 0x2000003fff047230 */ /* 0x001fe40000004100 */
[----:B-1----:R-:W-:Y:S01]  /*0a60*/  HADD2.F32 R21, -RZ, R18.H0_H0 ;  /* 0x20000012ff157230 */ /* 0x002fe20000004100 */
[--C-:B------:R-:W-:Y:S02]  /*0a70*/  SHF.R.U64 R20, R18, 0x10, R19.reuse ;  /* 0x0000001012147819 */ /* 0x100fe40000001213 */
[----:B------:R-:W-:Y:S01]  /*0a80*/  SHF.R.U32.HI R18, RZ, 0x10, R19 ;  /* 0x00000010ff127819 */ /* 0x000fe20000011613 */
[----:B------:R-:W-:Y:S01]  /*0a90*/  HADD2.F32 R19, -RZ, R19.H0_H0 ;  /* 0x20000013ff137230 */ /* 0x000fe20000004100 */
[C---:B------:R-:W-:Y:S01]  /*0aa0*/  FFMA.FTZ R7, R21.reuse, R0, R50 ;  /* 0x0000000015077223 */ /* 0x040fe20000010032 */
[----:B------:R-:W-:Y:S01]  /*0ab0*/  HADD2.F32 R0, -RZ, R10.H0_H0 ;  /* 0x2000000aff007230 */ /* 0x000fe20000004100 */
[----:B------:R-:W-:Y:S01]  /*0ac0*/  SHF.R.U32.HI R50, RZ, 0x10, R63 ;  /* 0x00000010ff327819 */ /* 0x000fe2000001163f */
[----:B------:R-:W-:Y:S01]  /*0ad0*/  HADD2.F32 R20, -RZ, R20.H0_H0 ;  /* 0x20000014ff147230 */ /* 0x000fe20000004100 */
[-C--:B-----5:R-:W-:Y:S01]  /*0ae0*/  FMUL.FTZ R13, R21, R84.reuse ;  /* 0x00000054150d7220 */ /* 0x0a0fe20000410000 */
[----:B------:R-:W-:Y:S01]  /*0af0*/  HADD2.F32 R18, -RZ, R18.H0_H0 ;  /* 0x20000012ff127230 */ /* 0x000fe20000004100 */
[----:B------:R-:W-:Y:S01]  /*0b00*/  FMUL.FTZ R12, R19, R84 ;  /* 0x00000054130c7220 */ /* 0x000fe20000410000 */
[----:B------:R-:W-:Y:S01]  /*0b10*/  HADD2.F32 R50, -RZ, R50.H0_H0 ;  /* 0x20000032ff327230 */ /* 0x000fe20000004100 */
[----:B------:R-:W-:-:S02]  /*0b20*/  FFMA.FTZ R0, R20, R0, R7 ;  /* 0x0000000014007223 */ /* 0x000fc40000010007 */
[----:B------:R-:W-:Y:S02]  /*0b30*/  FMUL.FTZ R11, R20, R84 ;  /* 0x00000054140b7220 */ /* 0x000fe40000410000 */
[----:B------:R-:W-:Y:S02]  /*0b40*/  FFMA.FTZ R5, R19, R4, R0 ;  /* 0x0000000413057223 */ /* 0x000fe40000010000 */
[C---:B------:R-:W-:Y:S02]  /*0b50*/  FMUL.FTZ R10, R18.reuse, R84 ;  /* 0x00000054120a7220 */ /* 0x040fe40000410000 */
[----:B------:R-:W-:Y:S01]  /*0b60*/  FFMA.FTZ R50, R18, R50, R5 ;  /* 0x0000003212327223 */ /* 0x000fe20000010005 */
[----:B------:R-:W-:Y:S06]  /*0b70*/  BAR.SYNC.DEFER_BLOCKING 0x0 ;  /* 0x0000000000007b1d */ /* 0x000fec0000010000 */
[----:B------:R-:W-:Y:S05]  /*0b80*/  @!P0 BRA `(.L_x_8703) ;  /* 0x0000184000008947 */ /* 0x000fea0003800000 */
[----:B------:R-:W-:Y:S01]  /*0b90*/  HFMA2.MMA R7, -RZ, RZ, 0, 0 ;  /* 0x00000000ff077435 */ /* 0x000fe200000001ff */
[----:B------:R-:W-:Y:S01]  /*0ba0*/  MOV R6, R47 ;  /* 0x0000002f00067202 */ /* 0x000fe20000000f00 */
[C---:B------:R-:W-:Y:S01]  /*0bb0*/  IMAD R9, R53.reuse, c[0x0][0x298], RZ ;  /* 0x0000a60035097a24 */ /* 0x040fe200078e02ff */
[----:B------:R-:W-:Y:S01]  /*0bc0*/  IADD3 R0, R28, -0x1, RZ ;  /* 0xffffffff1c007810 */ /* 0x000fe20007ffe0ff */
[----:B------:R-:W-:Y:S01]  /*0bd0*/  IMAD R15, R53, c[0x0][0x2b8], RZ ;  /* 0x0000ae00350f7a24 */ /* 0x000fe200078e02ff */
[----:B------:R-:W-:Y:S01]  /*0be0*/  MOV R16, c[0x0][0x174] ;  /* 0x00005d0000107a02 */ /* 0x000fe20000000f00 */
[----:B------:R-:W-:Y:S01]  /*0bf0*/  IMAD R9, R80, c[0x0][0x29c], R9 ;  /* 0x0000a70050097a24 */ /* 0x000fe200078e0209 */
[----:B------:R-:W-:Y:S01]  /*0c00*/  SHF.L.U32 R17, R0, 0x7, RZ ;  /* 0x0000000700117819 */ /* 0x000fe200000006ff */
[----:B------:R-:W-:-:S02]  /*0c10*/  IMAD R15, R80, c[0x0][0x2bc], R15 ;  /* 0x0000af00500f7a24 */ /* 0x000fc400078e020f */
[----:B------:R-:W-:-:S04]  /*0c20*/  IMAD.WIDE.U32 R4, R80, c[0x0][0x298], R6 ;  /* 0x0000a60050047a25 */ /* 0x000fc800078e0006 */
[----:B------:R-:W-:Y:S01]  /*0c30*/  IMAD.WIDE.U32 R6, R80, c[0x0][0x2b8], R6 ;  /* 0x0000ae0050067a25 */ /* 0x000fe200078e0006 */
[----:B------:R-:W-:-:S03]  /*0c40*/  IADD3 R5, R5, R9, RZ ;  /* 0x0000000905057210 */ /* 0x000fc60007ffe0ff */
[----:B------:R-:W-:Y:S01]  /*0c50*/  IMAD R9, R51, c[0x0][0x2a0], RZ ;  /* 0x0000a80033097a24 */ /* 0x000fe200078e02ff */
[----:B------:R-:W-:Y:S01]  /*0c60*/  IADD3 R7, R7, R15, RZ ;  /* 0x0000000f07077210 */ /* 0x000fe20007ffe0ff */
[----:B------:R-:W-:Y:S02]  /*0c70*/  IMAD R15, R51, c[0x0][0x2c0], RZ ;  /* 0x0000b000330f7a24 */ /* 0x000fe400078e02ff */
[C---:B------:R-:W-:Y:S02]  /*0c80*/  IMAD R9, R52.reuse, c[0x0][0x2a4], R9 ;  /* 0x0000a90034097a24 */ /* 0x040fe400078e0209 */
[----:B------:R-:W-:-:S04]  /*0c90*/  IMAD.WIDE.U32 R4, R52, c[0x0][0x2a0], R4 ;  /* 0x0000a80034047a25 */ /* 0x000fc800078e0004 */
[C---:B------:R-:W-:Y:S01]  /*0ca0*/  IMAD R15, R52.reuse, c[0x0][0x2c4], R15 ;  /* 0x0000b100340f7a24 */ /* 0x040fe200078e020f */
[----:B------:R-:W-:Y:S01]  /*0cb0*/  IADD3 R64, P0, R17, R4, RZ ;  /* 0x0000000411407210 */ /* 0x000fe20007f1e0ff */
[----:B------:R-:W-:Y:S01]  /*0cc0*/  IMAD.WIDE.U32 R66, R52, c[0x0][0x2c0], R6 ;  /* 0x0000b00034427a25 */ /* 0x000fe200078e0006 */
[----:B------:R-:W-:-:S03]  /*0cd0*/  LEA R6, P1, R4, c[0x0][0x318], 0x2 ;  /* 0x0000c60004067a11 */ /* 0x000fc600078210ff */
[----:B------:R-:W-:Y:S01]  /*0ce0*/  IMAD.IADD R14, R5, 0x1, R9 ;  /* 0x00000001050e7824 */ /* 0x000fe200078e0209 */
[----:B------:R-:W-:Y:S02]  /*0cf0*/  IADD3 R0, R67, R15, RZ ;  /* 0x0000000f43007210 */ /* 0x000fe40007ffe0ff */
[----:B------:R-:W-:Y:S02]  /*0d00*/  LEA R8, P2, R66, c[0x0][0x320], 0x2 ;  /* 0x0000c80042087a11 */ /* 0x000fe400078410ff */
[----:B------:R-:W-:Y:S02]  /*0d10*/  LEA.HI.X R7, R4, c[0x0][0x31c], R14, 0x2, P1 ;  /* 0x0000c70004077a11 */ /* 0x000fe400008f140e */
[----:B------:R-:W-:Y:S02]  /*0d20*/  LEA R15, R16, UR4, 0x7 ;  /* 0x00000004100f7c11 */ /* 0x000fe4000f8e38ff */
[----:B------:R-:W-:Y:S02]  /*0d30*/  LEA.HI.X R9, R66, c[0x0][0x324], R0, 0x2, P2 ;  /* 0x0000c90042097a11 */ /* 0x000fe400010f1400 */
[----:B------:R-:W-:Y:S01]  /*0d40*/  IADD3 R66, P1, R17, R66, RZ ;  /* 0x0000004211427210 */ /* 0x000fe20007f3e0ff */
[----:B------:R-:W-:Y:S01]  /*0d50*/  IMAD.WIDE R4, R15, 0x4, R6 ;  /* 0x000000040f047825 */ /* 0x000fe200078e0206 */
[----:B------:R-:W-:-:S03]  /*0d60*/  SHF.R.S32.HI R17, RZ, 0x1f, R17 ;  /* 0x0000001fff117819 */ /* 0x000fc60000011411 */
[----:B------:R-:W-:Y:S01]  /*0d70*/  IMAD.WIDE R6, R15, 0x4, R8 ;  /* 0x000000040f067825 */ /* 0x000fe200078e0208 */
[C---:B------:R-:W-:Y:S01]  /*0d80*/  IADD3.X R65, R17.reuse, R14, RZ, P0, !PT ;  /* 0x0000000e11417210 */ /* 0x040fe200007fe4ff */
[----:B------:R-:W-:Y:S01]  /*0d90*/  CS2R R8, SRZ ;  /* 0x0000000000087805 */ /* 0x000fe2000001ff00 */
[----:B------:R-:W-:Y:S01]  /*0da0*/  IADD3.X R67, R17, R0, RZ, P1, !PT ;  /* 0x0000000011437210 */ /* 0x000fe20000ffe4ff */
[----:B------:R-:W-:Y:S01]  /*0db0*/  HADD2.F32 R0, -RZ, R3.H0_H0 ;  /* 0x20000003ff007230 */ /* 0x000fe20000004100 */
[C---:B------:R-:W-:Y:S01]  /*0dc0*/  IADD3 R68, P0, R4.reuse, -0x180, RZ ;  /* 0xfffffe8004447810 */ /* 0x040fe20007f1e0ff */
[----:B------:R-:W-:Y:S01]  /*0dd0*/  CS2R R16, SRZ ;  /* 0x0000000000107805 */ /* 0x000fe2000001ff00 */
[C---:B------:R-:W-:Y:S01]  /*0de0*/  IADD3 R70, P1, R4.reuse, -0x100, RZ ;  /* 0xffffff0004467810 */ /* 0x040fe20007f3e0ff */
[----:B------:R-:W-:Y:S01]  /*0df0*/  CS2R R14, SRZ ;  /* 0x00000000000e7805 */ /* 0x000fe2000001ff00 */
[----:B------:R-:W-:Y:S02]  /*0e00*/  IADD3 R72, P2, R4, -0x80, RZ ;  /* 0xffffff8004487810 */ /* 0x000fe40007f5e0ff */
[----:B------:R-:W-:-:S02]  /*0e10*/  IADD3 R74, P3, R6, -0x180, RZ ;  /* 0xfffffe80064a7810 */ /* 0x000fc40007f7e0ff */
[C---:B------:R-:W-:Y:S02]  /*0e20*/  IADD3 R76, P4, R6.reuse, -0x100, RZ ;  /* 0xffffff00064c7810 */ /* 0x040fe40007f9e0ff */
[----:B------:R-:W-:Y:S01]  /*0e30*/  IADD3 R78, P5, R6, -0x80, RZ ;  /* 0xffffff80064e7810 */ /* 0x000fe20007fbe0ff */
[----:B------:R-:W-:Y:S01]  /*0e40*/  HADD2.F32 R6, -RZ, R2.H0_H0 ;  /* 0x20000002ff067230 */ /* 0x000fe20000004100 */
[--C-:B------:R-:W-:Y:S02]  /*0e50*/  SHF.R.U64 R4, R2, 0x10, R3.reuse ;  /* 0x0000001002047819 */ /* 0x100fe40000001203 */
[----:B------:R-:W-:Y:S02]  /*0e60*/  SHF.R.U32.HI R2, RZ, 0x10, R3 ;  /* 0x00000010ff027819 */ /* 0x000fe40000011603 */
[C---:B------:R-:W-:Y:S01]  /*0e70*/  IADD3.X R75, R7.reuse, -0x1, RZ, P3, !PT ;  /* 0xffffffff074b7810 */ /* 0x040fe20001ffe4ff */
[----:B------:R-:W-:Y:S01]  /*0e80*/  HADD2.F32 R4, -RZ, R4.H0_H0 ;  /* 0x20000004ff047230 */ /* 0x000fe20000004100 */
[C---:B------:R-:W-:Y:S01]  /*0e90*/  IADD3.X R77, R7.reuse, -0x1, RZ, P4, !PT ;  /* 0xffffffff074d7810 */ /* 0x040fe200027fe4ff */
[----:B------:R-:W-:Y:S01]  /*0ea0*/  HADD2.F32 R2, -RZ, R2.H0_H0 ;  /* 0x20000002ff027230 */ /* 0x000fe20000004100 */
[----:B------:R-:W-:Y:S01]  /*0eb0*/  IADD3.X R79, R7, -0x1, RZ, P5, !PT ;  /* 0xffffffff074f7810 */ /* 0x000fe20002ffe4ff */
[----:B------:R-:W-:Y:S01]  /*0ec0*/  HFMA2.MMA R7, -RZ, RZ, 0, 0 ;  /* 0x00000000ff077435 */ /* 0x000fe200000001ff */
[C---:B------:R-:W-:Y:S01]  /*0ed0*/  IADD3.X R69, R5.reuse, -0x1, RZ, P0, !PT ;  /* 0xffffffff05457810 */ /* 0x040fe200007fe4ff */
[--C-:B------:R-:W-:Y:S01]  /*0ee0*/  FADD.FTZ R6, R6, R81.reuse ;  /* 0x0000005106067221 */ /* 0x100fe20000010000 */
[C---:B------:R-:W-:Y:S01]  /*0ef0*/  IADD3.X R71, R5.reuse, -0x1, RZ, P1, !PT ;  /* 0xffffffff05477810 */ /* 0x040fe20000ffe4ff */
[--C-:B------:R-:W-:Y:S01]  /*0f00*/  FADD.FTZ R4, R4, R81.reuse ;  /* 0x0000005104047221 */ /* 0x100fe20000010000 */
[----:B------:R-:W-:Y:S01]  /*0f10*/  IADD3.X R73, R5, -0x1, RZ, P2, !PT ;  /* 0xffffffff05497810 */ /* 0x000fe200017fe4ff */
[----:B------:R-:W-:-:S02]  /*0f20*/  FADD.FTZ R5, R0, R81 ;  /* 0x0000005100057221 */ /* 0x000fc40000010000 */
[----:B------:R-:W-:Y:S02]  /*0f30*/  FADD.FTZ R3, R2, R81 ;  /* 0x0000005102037221 */ /* 0x000fe40000010000 */
.L_x_8716:
        /* <DEDUP_REMOVED lines=9> */
[----:B------:R-:W-:-:S05]  /*0fd0*/  LEA.HI.X R33, R32, R31, R33, 0x1, P0 ;  /* 0x0000001f20217211 */ /* 0x000fca00000f0c21 */
[----:B------:R-:W-:-:S06]  /*0fe0*/  IMAD.X R35, R33, 0x1, R22, P1 ;  /* 0x0000000121237824 */ /* 0x000fcc00008e0616 */
[----:B--2---:R-:W2:Y:S01]  /*0ff0*/  LDG.E.64 R34, [R34.64] ;  /* 0x0000000622227981 */ /* 0x004ea2000c1e1b00 */
[----:B------:R-:W-:Y:S01]  /*1000*/  MOV R36, R60 ;  /* 0x0000003c00247202 */ /* 0x000fe20000000f00 */
[C---:B------:R-:W-:Y:S01]  /*1010*/  IMAD R0, R102.reuse, c[0x0][0x188], RZ ;  /* 0x0000620066007a24 */ /* 0x040fe200078e02ff */
[----:B------:R-:W-:Y:S01]  /*1020*/  MOV R37, R25 ;  /* 0x0000001900257202 */ /* 0x000fe20000000f00 */
[----:B------:R-:W-:Y:S02]  /*1030*/  IMAD R2, R102, c[0x0][0x1c0], RZ ;  /* 0x0000700066027a24 */ /* 0x000fe400078e02ff */
[----:B------:R-:W-:-:S04]  /*1040*/  IMAD.WIDE.U32 R32, R9, c[0x0][0x1c0], RZ ;  /* 0x0000700009207a25 */ /* 0x000fc800078e00ff */
[----:B------:R-:W-:-:S04]  /*1050*/  IMAD.WIDE.U32 R38, R9, c[0x0][0x188], R36 ;  /* 0x0000620009267a25 */ /* 0x000fc800078e0024 */
[C---:B------:R-:W-:Y:S01]  /*1060*/  IMAD R37, R9.reuse, c[0x0][0x18c], R0 ;  /* 0x0000630009257a24 */ /* 0x040fe200078e0200 */
[----:B------:R-:W-:Y:S01]  /*1070*/  LEA R36, P0, R38, c[0x0][0x220], 0x2 ;  /* 0x0000880026247a11 */ /* 0x000fe200078010ff */
[----:B------:R-:W-:Y:S01]  /*1080*/  IMAD R83, R9, c[0x0][0x1c4], R2 ;  /* 0x0000710009537a24 */ /* 0x000fe200078e0202 */
[----:B------:R-:W-:Y:S02]  /*1090*/  LEA R0, P1, R32, R30, 0x1 ;  /* 0x0000001e20007211 */ /* 0x000fe400078208ff */
[----:B------:R-:W-:Y:S02]  /*10a0*/  IADD3 R37, R39, R37, RZ ;  /* 0x0000002527257210 */ /* 0x000fe40007ffe0ff */
[----:B------:R-:W-:Y:S02]  /*10b0*/  IADD3 R33, R33, R83, RZ ;  /* 0x0000005321217210 */ /* 0x000fe40007ffe0ff */
[----:B------:R-:W-:Y:S02]  /*10c0*/  LEA.HI.X R37, R38, c[0x0][0x224], R37, 0x2, P0 ;  /* 0x0000890026257a11 */ /* 0x000fe400000f1425 */
[----:B------:R-:W-:-:S02]  /*10d0*/  LEA.HI.X R33, R32, R29, R33, 0x1, P1 ;  /* 0x0000001d20217211 */ /* 0x000fc400008f0c21 */
[----:B------:R-:W-:Y:S01]  /*10e0*/  IADD3 R32, P0, R0, R23, RZ ;  /* 0x0000001700207210 */ /* 0x000fe20007f1e0ff */
[----:B------:R-:W3:Y:S03]  /*10f0*/  LDG.E R2, [R36.64] ;  /* 0x0000000624027981 */ /* 0x000ee6000c1e1900 */
[----:B------:R-:W-:Y:S01]  /*1100*/  IADD3.X R33, R33, R22, RZ, P0, !PT ;  /* 0x0000001621217210 */ /* 0x000fe200007fe4ff */
[----:B--2---:R-:W-:Y:S01]  /*1110*/  STS.64 [R44.X8], R34 ;  /* 0x000000222c007388 */ /* 0x004fe20000008a00 */
[----:B------:R-:W-:-:S06]  /*1120*/  NOP ;  /* 0x0000000000007918 */ /* 0x000fcc0000000000 */
[----:B0-----:R0:W2:Y:S01]  /*1130*/  LDG.E.64 R38, [R32.64] ;  /* 0x0000000620267981 */ /* 0x0010a2000c1e1b00 */
[----:B------:R-:W-:-:S04]  /*1140*/  IADD3 R90, R28, -0x1, RZ ;  /* 0xffffffff1c5a7810 */ /* 0x000fc80007ffe0ff */
[----:B------:R-:W-:-:S04]  /*1150*/  LEA.HI R0, R90, R90, RZ, 0x1 ;  /* 0x0000005a5a007211 */ /* 0x000fc800078f08ff */
[----:B------:R-:W-:Y:S01]  /*1160*/  LOP3.LUT R83, R0, 0xfffffe, RZ, 0xc0, !PT ;  /* 0x00fffffe00537812 */ /* 0x000fe200078ec0ff */
[----:B---3--:R-:W-:-:S04]  /*1170*/  FMUL.FTZ R82, R2, 1.4426950216293334961 ;  /* 0x3fb8aa3b02527820 */ /* 0x008fc80000410000 */
[----:B------:R-:W-:Y:S01]  /*1180*/  FMUL.FTZ R97, R6, R82 ;  /* 0x0000005206617220 */ /* 0x000fe20000410000 */
[----:B------:R-:W-:-:S05]  /*1190*/  IADD3 R0, R90, -R83, RZ ;  /* 0x800000535a007210 */ /* 0x000fca0007ffe0ff */
[----:B------:R-:W-:Y:S01]  /*11a0*/  MUFU.EX2 R97, R97 ;  /* 0x0000006100617308 */ /* 0x000fe20000000800 */
[----:B------:R-:W-:Y:S02]  /*11b0*/  ISETP.NE.AND P1, PT, R47, RZ, PT ;  /* 0x000000ff2f00720c */ /* 0x000fe40003f25270 */
[----:B0-----:R-:W-:-:S04]  /*11c0*/  LEA R33, R0, R9, 0x8 ;  /* 0x0000000900217211 */ /* 0x001fc800078e40ff */
[----:B------:R-:W-:Y:S02]  /*11d0*/  SEL R92, R33, R24, !P1 ;  /* 0x00000018215c7207 */ /* 0x000fe40004800000 */
[----:B------:R-:W0:Y:S01]  /*11e0*/  LDS.64 R32, [R44.X8] ;  /* 0x000000002c207984 */ /* 0x000e220000008a00 */
[----:B------:R-:W-:Y:S02]  /*11f0*/  ISETP.GT.AND P0, PT, R28, 0x1, PT ;  /* 0x000000011c00780c */ /* 0x000fe40003f04270 */
[----:B------:R-:W-:Y:S02]  /*1200*/  ISETP.NE.AND P2, PT, R47, 0x1f, PT ;  /* 0x0000001f2f00780c */ /* 0x000fe40003f45270 */
[----:B------:R-:W-:Y:S01]  /*1210*/  ISETP.EQ.AND P0, PT, R27, RZ, P0 ;  /* 0x000000ff1b00720c */ /* 0x000fe20000702270 */
[----:B------:R-:W-:-:S12]  /*1220*/  IMAD.MOV.U32 R91, RZ, RZ, RZ ;  /* 0x000000ffff5b7224 */ /* 0x000fd800078e00ff */
[----:B------:R-:W-:-:S05]  /*1230*/  @P0 IADD3 R36, R28, -0x2, RZ ;  /* 0xfffffffe1c240810 */ /* 0x000fca0007ffe0ff */
[----:B------:R-:W-:-:S04]  /*1240*/  @P0 IMAD R37, R36, c[0x0][0x16c], R9 ;  /* 0x00005b0024250a24 */ /* 0x000fc800078e0209 */
[----:B------:R-:W-:-:S04]  /*1250*/  @P0 IMAD.WIDE R36, R37, 0x8, R54 ;  /* 0x0000000825240825 */ /* 0x000fc800078e0236 */
[----:B------:R-:W-:Y:S01]  /*1260*/  FMUL.FTZ R93, R4, R82 ;  /* 0x00000052045d7220 */ /* 0x000fe20000410000 */
[--C-:B------:R-:W-:Y:S01]  /*1270*/  SHF.R.U32.HI R94, RZ, 0x10, R63.reuse ;  /* 0x00000010ff5e7819 */ /* 0x100fe2000001163f */
[--C-:B0-----:R-:W-:Y:S02]  /*1280*/  HADD2.F32 R0, -RZ, R32.reuse.H0_H0 ;  /* 0x20000020ff007230 */ /* 0x101fe40000004100 */
[----:B------:R-:W-:Y:S02]  /*1290*/  HADD2.F32 R88, -RZ, R32.H1_H1 ;  /* 0x30000020ff587230 */ /* 0x000fe40000004100 */
[----:B-1----:R0:W1:Y:S01]  /*12a0*/  MUFU.EX2 R32, R93 ;  /* 0x0000005d00207308 */ /* 0x0020620000000800 */
[--C-:B------:R-:W-:Y:S02]  /*12b0*/  HADD2.F32 R87, -RZ, R33.reuse.H0_H0 ;  /* 0x20000021ff577230 */ /* 0x100fe40000004100 */
[----:B------:R-:W-:Y:S01]  /*12c0*/  HADD2.F32 R89, -RZ, R33.H1_H1 ;  /* 0x30000021ff597230 */ /* 0x000fe20000004100 */
[----:B------:R-:W-:Y:S01]  /*12d0*/  SHF.R.U64 R33, R62, 0x10, R63 ;  /* 0x000000103e217819 */ /* 0x000fe2000000123f */
[----:B------:R-:W-:-:S02]  /*12e0*/  HADD2.F32 R95, -RZ, R62.H0_H0 ;  /* 0x2000003eff5f7230 */ /* 0x000fc40000004100 */
[----:B------:R-:W-:Y:S02]  /*12f0*/  HADD2.F32 R96, -RZ, R63.H0_H0 ;  /* 0x2000003fff607230 */ /* 0x000fe40000004100 */
[----:B0-----:R-:W-:Y:S01]  /*1300*/  HADD2.F32 R93, -RZ, R33.H0_H0 ;  /* 0x20000021ff5d7230 */ /* 0x001fe20000004100 */
[----:B------:R-:W-:Y:S01]  /*1310*/  FMUL.FTZ R33, R6, R95 ;  /* 0x0000005f06217220 */ /* 0x000fe20000410000 */
[----:B------:R-:W-:Y:S01]  /*1320*/  HADD2.F32 R94, -RZ, R94.H0_H0 ;  /* 0x2000005eff5e7230 */ /* 0x000fe20000004100 */
[----:B------:R-:W-:Y:S01]  /*1330*/  FMUL.FTZ R100, R5, R96 ;  /* 0x0000006005647220 */ /* 0x000fe20000410000 */
[----:B------:R-:W-:Y:S01]  /*1340*/  BSSY B0, `(.L_x_8704) ;  /* 0x0000022000007945 */ /* 0x000fe20003800000 */
[----:B------:R-:W-:Y:S02]  /*1350*/  FMUL.FTZ R99, R4, R93 ;  /* 0x0000005d04637220 */ /* 0x000fe40000410000 */
[----:B-1----:R-:W-:Y:S01]  /*1360*/  FMUL.FTZ R110, R97, R32 ;  /* 0x00000020616e7220 */ /* 0x002fe20000410000 */
[----:B--2---:R0:W-:Y:S01]  /*1370*/  STS.64 [R44.X8+0x100], R38 ;  /* 0x000100262c007388 */ /* 0x0041e20000008a00 */
[----:B------:R-:W-:-:S06]  /*1380*/  NOP ;  /* 0x0000000000007918 */ /* 0x000fcc0000000000 */
[----:B------:R-:W1:Y:S04]  /*1390*/  LDS.64 R34, [R44.X8+0x100] ;  /* 0x000100002c227984 */ /* 0x000e680000008a00 */
[----:B------:R2:W-:Y:S04]  /*13a0*/  STS [R92.X4+0x838], R97 ;  /* 0x000838615c007388 */ /* 0x0005e80000004800 */
[----:B------:R-:W-:Y:S01]  /*13b0*/  BAR.SYNC.DEFER_BLOCKING 0x0 ;  /* 0x0000000000007b1d */ /* 0x000fe20000010000 */
[----:B0-----:R-:W-:-:S05]  /*13c0*/  FMUL.FTZ R39, R5, R82 ;  /* 0x0000005205277220 */ /* 0x001fca0000410000 */
[----:B------:R0:W3:Y:S04]  /*13d0*/  @P2 LDS R103, [R47.X4+0x103c] ;  /* 0x00103c002f672984 */ /* 0x0000e80000004800 */
[----:B------:R4:W5:Y:S02]  /*13e0*/  @P0 LDG.E R91, [R36.64+0x4] ;  /* 0x00000406245b0981 */ /* 0x000964000c1e1900 */
[----:B----4-:R-:W-:Y:S01]  /*13f0*/  FMUL.FTZ R37, R3, R82 ;  /* 0x0000005203257220 */ /* 0x010fe20000410000 */
[----:B------:R-:W-:Y:S01]  /*1400*/  MUFU.EX2 R39, R39 ;  /* 0x0000002700277308 */ /* 0x000fe20000000800 */
[----:B-1----:R-:W-:-:S07]  /*1410*/  HADD2.F32 R98, -RZ, R35.H0_H0 ;  /* 0x20000023ff627230 */ /* 0x002fce0000004100 */
[----:B------:R-:W1:Y:S01]  /*1420*/  MUFU.EX2 R37, R37 ;  /* 0x0000002500257308 */ /* 0x000e620000000800 */
[----:B------:R-:W-:Y:S01]  /*1430*/  HADD2.F32 R35, -RZ, R35.H1_H1 ;  /* 0x30000023ff237230 */ /* 0x000fe20000004100 */
[----:B------:R-:W-:Y:S01]  /*1440*/  FMUL.FTZ R98, R19, R98 ;  /* 0x0000006213627220 */ /* 0x000fe20000410000 */
[----:B------:R-:W-:-:S03]  /*1450*/  HADD2.F32 R83, -RZ, R34.H1_H1 ;  /* 0x30000022ff537230 */ /* 0x000fc60000004100 */
[----:B--2---:R-:W-:Y:S01]  /*1460*/  FMUL.FTZ R92, R18, R35 ;  /* 0x00000023125c7220 */ /* 0x004fe20000410000 */
[----:B------:R-:W-:Y:S01]  /*1470*/  HADD2.F32 R104, -RZ, R34.H0_H0 ;  /* 0x20000022ff687230 */ /* 0x000fe20000004100 */
[----:B------:R-:W-:Y:S02]  /*1480*/  FMUL.FTZ R38, R3, R94 ;  /* 0x0000005e03267220 */ /* 0x000fe40000410000 */
[----:B------:R-:W-:Y:S02]  /*1490*/  FMUL.FTZ R34, R0, R33 ;  /* 0x0000002100227220 */ /* 0x000fe40000410000 */
[----:B------:R-:W-:Y:S02]  /*14a0*/  FMUL.FTZ R35, R88, R99 ;  /* 0x0000006358237220 */ /* 0x000fe40000410000 */
[----:B------:R-:W-:Y:S02]  /*14b0*/  FMUL.FTZ R36, R87, R100 ;  /* 0x0000006457247220 */ /* 0x000fe40000410000 */
[----:B------:R-:W-:-:S02]  /*14c0*/  FMUL.FTZ R106, R20, R83 ;  /* 0x00000053146a7220 */ /* 0x000fc40000410000 */
[----:B-1----:R-:W-:Y:S01]  /*14d0*/  FFMA.FTZ R105, R37, R92, R98 ;  /* 0x0000005c25697223 */ /* 0x002fe20000010062 */
[----:B------:R-:W-:Y:S05]  /*14e0*/  @P2 BRA `(.L_x_8705) ;  /* 0x0000007000002947 */ /* 0x000fea0003800000 */
[----:B0--3--:R-:W-:Y:S02]  /*14f0*/  ISETP.NE.AND P0, PT, R28, c[0x0][0x174], PT ;  /* 0x00005d001c007a0c */ /* 0x009fe40003f05270 */
[----:B------:R-:W-:-:S11]  /*1500*/  MOV R103, 0x3f800000 ;  /* 0x3f80000000677802 */ /* 0x000fd60000000f00 */
[----:B------:R-:W-:-:S04]  /*1510*/  @P0 LEA.HI R82, R28, R28, RZ, 0x1 ;  /* 0x0000001c1c520211 */ /* 0x000fc800078f08ff */
[----:B------:R-:W-:-:S04]  /*1520*/  @P0 LOP3.LUT R83, R82, 0xfffffe, RZ, 0xc0, !PT ;  /* 0x00fffffe52530812 */ /* 0x000fc800078ec0ff */
[----:B------:R-:W-:-:S04]  /*1530*/  @P0 IADD3 R82, -R83, R28, RZ ;  /* 0x0000001c53520210 */ /* 0x000fc80007ffe1ff */
[----:B------:R-:W-:-:S05]  /*1540*/  @P0 LEA R82, R82, R9, 0x8 ;  /* 0x0000000952520211 */ /* 0x000fca00078e40ff */
[----:B------:R0:W1:Y:S02]  /*1550*/  @P0 LDS R103, [R82.X4+0x838] ;  /* 0x0008380052670984 */ /* 0x0000640000004800 */
.L_x_8705:
[----:B0--3--:R-:W-:Y:S05]  /*1560*/  BSYNC B0 ;  /* 0x0000000000007941 */ /* 0x009fea0003800000 */
.L_x_8704:
[----:B-1----:R-:W-:Y:S01]  /*1570*/  FMUL.FTZ R108, R37, R103 ;  /* 0x00000067256c7220 */ /* 0x002fe20000410000 */
[----:B------:R-:W-:Y:S01]  /*1580*/  ISETP.NE.AND P3, PT, R27, 0x1f, PT ;  /* 0x0000001f1b00780c */ /* 0x000fe20003f65270 */
[----:B------:R-:W-:Y:S01]  /*1590*/  FMUL.FTZ R101, R21, R104 ;  /* 0x0000006815657220 */ /* 0x000fe20000410000 */
[----:B------:R-:W-:Y:S01]  /*15a0*/  ISETP.GE.AND P0, PT, R44, 0x1, PT ;  /* 0x000000012c00780c */ /* 0x000fe20003f06270 */
[----:B------:R-:W-:Y:S01]  /*15b0*/  FFMA.FTZ R105, R39, R105, R106 ;  /* 0x0000006927697223 */ /* 0x000fe2000001006a */
[----:B------:R-:W-:Y:S01]  /*15c0*/  ISETP.GE.U32.AND P4, PT, R27, 0x18, PT ;  /* 0x000000181b00780c */ /* 0x000fe20003f86070 */
[----:B------:R-:W-:Y:S01]  /*15d0*/  FMUL.FTZ R107, R39, R108 ;  /* 0x0000006c276b7220 */ /* 0x000fe20000410000 */
[----:B------:R-:W-:Y:S01]  /*15e0*/  LEA R90, R90, R47, 0x7 ;  /* 0x0000002f5a5a7211 */ /* 0x000fe200078e38ff */
[C---:B------:R-:W-:Y:S01]  /*15f0*/  FFMA.FTZ R108, R32.reuse, R105, R101 ;  /* 0x00000069206c7223 */ /* 0x040fe20000010065 */
[----:B------:R-:W-:Y:S01]  /*1600*/  BSSY B0, `(.L_x_8706) ;  /* 0x0000089000007945 */ /* 0x000fe20003800000 */
[----:B------:R-:W-:-:S02]  /*1610*/  FMUL.FTZ R107, R32, R107 ;  /* 0x0000006b206b7220 */ /* 0x000fc40000410000 */
[----:B------:R-:W-:Y:S01]  /*1620*/  FFMA.FTZ R82, R32, R34, R35 ;  /* 0x0000002220527223 */ /* 0x000fe20000010023 */
[----:B------:R-:W0:Y:S01]  /*1630*/  SHFL.DOWN PT, R105, R108, 0x1, 0x1f ;  /* 0x08201f006c697f89 */ /* 0x000e2200000e0000 */
[----:B------:R-:W-:Y:S02]  /*1640*/  FMUL.FTZ R104, R89, R38 ;  /* 0x0000002659687220 */ /* 0x000fe40000410000 */
[C---:B------:R-:W-:Y:S01]  /*1650*/  FFMA.FTZ R83, R39.reuse, R82, R36 ;  /* 0x0000005227537223 */ /* 0x040fe20000010024 */
[----:B------:R-:W1:Y:S01]  /*1660*/  SHFL.DOWN PT, R112, R107, 0x1, 0x1f ;  /* 0x08201f006b707f89 */ /* 0x000e6200000e0000 */
[----:B------:R-:W-:Y:S02]  /*1670*/  FMUL.FTZ R82, R39, R110 ;  /* 0x0000006e27527220 */ /* 0x000fe40000410000 */
        /* <DEDUP_REMOVED lines=32> */
[----:B------:R-:W-:Y:S01]  /*1880*/  HFMA2.MMA R83, -RZ, RZ, 0, 0 ;  /* 0x00000000ff537435 */ /* 0x000fe200000001ff */
[----:B---3--:R-:W-:-:S03]  /*1890*/  @P3 FMUL.FTZ R109, R109, R82 ;  /* 0x000000526d6d3220 */ /* 0x008fc60000410000 */
[----:B------:R-:W2:Y:S01]  /*18a0*/  SHFL.UP PT, R111, R110, 0x8, RZ ;  /* 0x050000006e6f7989 */ /* 0x000ea200000e00ff */
[----:B------:R-:W-:Y:S02]  /*18b0*/  MOV R82, 0x3f800000 ;  /* 0x3f80000000527802 */ /* 0x000fe40000000f00 */
        /* <DEDUP_REMOVED lines=14> */
[----:B-1----:R-:W-:-:S03]  /*19a0*/  @!P3 FMUL.FTZ R107, R107, R114 ;  /* 0x000000726b6bb220 */ /* 0x002fc60000410000 */
[----:B------:R-:W-:Y:S04]  /*19b0*/  SHFL.DOWN PT, R116, R108, 0x1, 0x1f ;  /* 0x08201f006c747f89 */ /* 0x000fe800000e0000 */
[----:B------:R-:W-:Y:S01]  /*19c0*/  SHFL.IDX PT, R114, R83, RZ, 0x1f ;  /* 0x00001fff53727589 */ /* 0x000fe200000e0000 */
[----:B--2---:R-:W-:-:S03]  /*19d0*/  @P0 FFMA.FTZ R110, R109, R111, R110 ;  /* 0x0000006f6d6e0223 */ /* 0x004fc6000001006e */
[----:B------:R-:W0:Y:S01]  /*19e0*/  SHFL.DOWN PT, R115, R107, 0x1, 0x1f ;  /* 0x08201f006b737f89 */ /* 0x000e2200000e0000 */
[----:B---3--:R-:W-:Y:S01]  /*19f0*/  @P0 FMUL.FTZ R109, R109, R112 ;  /* 0x000000706d6d0220 */ /* 0x008fe20000410000 */
[----:B------:R-:W-:Y:S02]  /*1a00*/  ISETP.NE.AND P0, PT, R47, RZ, PT ;  /* 0x000000ff2f00720c */ /* 0x000fe40003f05270 */
[----:B-----5:R-:W-:Y:S04]  /*1a10*/  SHFL.IDX PT, R111, R91, RZ, 0x1f ;  /* 0x00001fff5b6f7589 */ /* 0x020fe800000e0000 */
[----:B------:R-:W-:Y:S04]  /*1a20*/  SHFL.UP PT, R110, R110, 0x1, RZ ;  /* 0x042000006e6e7989 */ /* 0x000fe800000e00ff */
[----:B------:R-:W1:Y:S04]  /*1a30*/  SHFL.UP PT, R109, R109, 0x1, RZ ;  /* 0x042000006d6d7989 */ /* 0x000e6800000e00ff */
[----:B------:R2:W-:Y:S04]  /*1a40*/  SHFL.IDX PT, R113, R108, RZ, 0x1f ;  /* 0x00001fff6c717589 */ /* 0x0005e800000e0000 */
[----:B------:R3:W4:Y:S01]  /*1a50*/  SHFL.IDX PT, R112, R107, RZ, 0x1f ;  /* 0x00001fff6b707589 */ /* 0x00072200000e0000 */
[----:B0-----:R-:W-:Y:S01]  /*1a60*/  @P2 FFMA.FTZ R114, R115, R114, R116 ;  /* 0x0000007273722223 */ /* 0x001fe20000010074 */
[----:B------:R-:W-:-:S03]  /*1a70*/  IADD3 R115, -R90, c[0x0][0x168], RZ ;  /* 0x00005a005a737a10 */ /* 0x000fc60007ffe1ff */
[----:B------:R-:W-:Y:S01]  /*1a80*/  FFMA.FTZ R92, R114, R103, R92 ;  /* 0x00000067725c7223 */ /* 0x000fe2000001005c */
[C---:B------:R-:W-:Y:S02]  /*1a90*/  ISETP.GE.AND P2, PT, R115.reuse, 0x21, PT ;  /* 0x000000217300780c */ /* 0x040fe40003f46270 */
[----:B------:R-:W-:Y:S01]  /*1aa0*/  ISETP.GE.AND P3, PT, R115, 0x41, PT ;  /* 0x000000417300780c */ /* 0x000fe20003f66270 */
[-C--:B------:R-:W-:Y:S01]  /*1ab0*/  FFMA.FTZ R90, R37, R92.reuse, R98 ;  /* 0x0000005c255a7223 */ /* 0x080fe20000010062 */
[----:B------:R-:W-:Y:S01]  /*1ac0*/  ISETP.GE.AND P4, PT, R115, 0x61, PT ;  /* 0x000000617300780c */ /* 0x000fe20003f86270 */
[----:B--2---:R-:W-:Y:S02]  /*1ad0*/  FMUL.FTZ R108, R3, R92 ;  /* 0x0000005c036c7220 */ /* 0x004fe40000410000 */
[----:B-1----:R-:W-:Y:S01]  /*1ae0*/  @P1 FFMA.FTZ R111, R109, R111, R110 ;  /* 0x0000006f6d6f1223 */ /* 0x002fe2000001006e */
[----:B------:R-:W-:Y:S01]  /*1af0*/  ISETP.GE.AND P1, PT, R115, 0x1, PT ;  /* 0x000000017300780c */ /* 0x000fe20003f26270 */
[----:B------:R-:W-:-:S02]  /*1b00*/  FFMA.FTZ R91, R39, R90, R106 ;  /* 0x0000005a275b7223 */ /* 0x000fc4000001006a */
[----:B------:R-:W-:Y:S02]  /*1b10*/  FFMA.FTZ R110, R97, R111, R34 ;  /* 0x0000006f616e7223 */ /* 0x000fe40000010022 */
[-C--:B------:R-:W-:Y:S02]  /*1b20*/  FFMA.FTZ R97, R32, R91.reuse, R101 ;  /* 0x0000005b20617223 */ /* 0x080fe40000010065 */
[----:B---3--:R-:W-:Y:S02]  /*1b30*/  FMUL.FTZ R107, R5, R90 ;  /* 0x0000005a056b7220 */ /* 0x008fe40000410000 */
[----:B------:R-:W-:Y:S02]  /*1b40*/  FMUL.FTZ R106, R4, R91 ;  /* 0x0000005b046a7220 */ /* 0x000fe40000410000 */
[----:B------:R-:W-:Y:S02]  /*1b50*/  FMUL.FTZ R101, R6, R97 ;  /* 0x0000006106657220 */ /* 0x000fe40000410000 */
[----:B----4-:R-:W-:-:S02]  /*1b60*/  FFMA.FTZ R83, R112, R83, R113 ;  /* 0x0000005370537223 */ /* 0x010fc40000010071 */
        /* <DEDUP_REMOVED lines=14> */
[----:B------:R-:W-:Y:S01]  /*1c50*/  FFMA.FTZ R103, R99, R106, R36 ;  /* 0x0000006a63677223 */ /* 0x000fe20000010024 */
[----:B------:R-:W-:Y:S01]  /*1c60*/  SHF.L.U64.HI R106, R8, 0x2, R7 ;  /* 0x00000002086a7819 */ /* 0x000fe20000010207 */
[----:B------:R-:W-:-:S02]  /*1c70*/  FFMA.FTZ R101, R89, -R38, R39 ;  /* 0x8000002659657223 */ /* 0x000fc40000010027 */
[----:B------:R-:W-:Y:S02]  /*1c80*/  FMUL.FTZ R36, R21, R110 ;  /* 0x0000006e15247220 */ /* 0x000fe40000410000 */
[----:B------:R-:W-:Y:S02]  /*1c90*/  FMUL.FTZ R37, R20, R109 ;  /* 0x0000006d14257220 */ /* 0x000fe40000410000 */
[----:B------:R-:W-:Y:S02]  /*1ca0*/  FFMA.FTZ R100, R87, -R100, R112 ;  /* 0x8000006457647223 */ /* 0x000fe40000010070 */
[----:B------:R-:W-:Y:S02]  /*1cb0*/  FMUL.FTZ R38, R19, R112 ;  /* 0x0000007013267220 */ /* 0x000fe40000410000 */
[----:B------:R-:W-:Y:S02]  /*1cc0*/  FMUL.FTZ R39, R18, R39 ;  /* 0x0000002712277220 */ /* 0x000fe40000410000 */
[----:B------:R-:W-:-:S02]  /*1cd0*/  FFMA.FTZ R103, R100, R107, R103 ;  /* 0x0000006b64677223 */ /* 0x000fc40000010067 */
        /* <DEDUP_REMOVED lines=27> */
.L_x_8707:
[----:B-1----:R-:W-:Y:S05]  /*1e90*/  BSYNC B0 ;  /* 0x0000000000007941 */ /* 0x002fea0003800000 */
.L_x_8706:
[----:B0-----:R0:W1:Y:S01]  /*1ea0*/  LDS R37, [R47.X4+0x480] ;  /* 0x000480002f257984 */ /* 0x0010620000004800 */
[----:B------:R-:W-:Y:S01]  /*1eb0*/  BSSY B0, `(.L_x_8708) ;  /* 0x000000a000007945 */ /* 0x000fe20003800000 */
[C---:B------:R-:W-:Y:S02]  /*1ec0*/  IMAD R39, R103.reuse, c[0x0][0x2b4], R104 ;  /* 0x0000ad0067277a24 */ /* 0x040fe400078e0268 */
[----:B------:R-:W-:Y:S01]  /*1ed0*/  IMAD R109, R103, c[0x0][0x2d4], R106 ;  /* 0x0000b500676d7a24 */ /* 0x000fe200078e026a */
[----:B------:R-:W-:Y:S05]  /*1ee0*/  @!P2 BRA `(.L_x_8709) ;  /* 0x000000600000a947 */ /* 0x000fea0003800000 */
[----:B------:R-:W-:-:S04]  /*1ef0*/  IMAD.WIDE.U32 R32, R103, c[0x0][0x2b0], R68 ;  /* 0x0000ac0067207a25 */ /* 0x000fc800078e0044 */
[----:B------:R-:W-:Y:S01]  /*1f00*/  IMAD.WIDE.U32 R34, R103, c[0x0][0x2d0], R74 ;  /* 0x0000b40067227a25 */ /* 0x000fe200078e004a */
[----:B------:R-:W-:-:S04]  /*1f10*/  IADD3 R33, R33, R39, RZ ;  /* 0x0000002721217210 */ /* 0x000fc80007ffe0ff */
[----:B------:R-:W-:Y:S01]  /*1f20*/  IADD3 R35, R35, R109, RZ ;  /* 0x0000006d23237210 */ /* 0x000fe20007ffe0ff */
[----:B--2---:R2:W-:Y:S04]  /*1f30*/  RED.E.ADD.F32.FTZ.RN.STRONG.GPU [R32.64], R107 ;  /* 0x0000006b2000798e */ /* 0x0045e8000c10e786 */
[----:B-1----:R2:W-:Y:S02]  /*1f40*/  RED.E.ADD.F32.FTZ.RN.STRONG.GPU [R34.64], R37 ;  /* 0x000000252200798e */ /* 0x0025e4000c10e786 */
.L_x_8709:
[----:B------:R-:W-:Y:S05]  /*1f50*/  BSYNC B0 ;  /* 0x0000000000007941 */ /* 0x000fea0003800000 */
.L_x_8708:
[----:B-12---:R1:W2:Y:S01]  /*1f60*/  LDS R37, [R47.X4+0x500] ;  /* 0x000500002f257984 */ /* 0x0062a20000004800 */
[----:B------:R-:W-:Y:S01]  /*1f70*/  BSSY B0, `(.L_x_8710) ;  /* 0x0000008000007945 */ /* 0x000fe20003800000 */
[----:B------:R-:W-:Y:S05]  /*1f80*/  @!P3 BRA `(.L_x_8711) ;  /* 0x000000600000b947 */ /* 0x000fea0003800000 */
[----:B------:R-:W-:-:S04]  /*1f90*/  IMAD.WIDE.U32 R34, R103, c[0x0][0x2b0], R70 ;  /* 0x0000ac0067227a25 */ /* 0x000fc800078e0046 */
[----:B------:R-:W-:Y:S01]  /*1fa0*/  IMAD.WIDE.U32 R32, R103, c[0x0][0x2d0], R76 ;  /* 0x0000b40067207a25 */ /* 0x000fe200078e004c */
[----:B------:R-:W-:-:S04]  /*1fb0*/  IADD3 R35, R39, R35, RZ ;  /* 0x0000002327237210 */ /* 0x000fc80007ffe0ff */
[----:B------:R-:W-:Y:S01]  /*1fc0*/  IADD3 R33, R109, R33, RZ ;  /* 0x000000216d217210 */ /* 0x000fe20007ffe0ff */
[----:B---3--:R3:W-:Y:S04]  /*1fd0*/  RED.E.ADD.F32.FTZ.RN.STRONG.GPU [R34.64], R105 ;  /* 0x000000692200798e */ /* 0x0087e8000c10e786 */
[----:B--2---:R3:W-:Y:S02]  /*1fe0*/  RED.E.ADD.F32.FTZ.RN.STRONG.GPU [R32.64], R37 ;  /* 0x000000252000798e */ /* 0x0047e4000c10e786 */
.L_x_8711:
[----:B------:R-:W-:Y:S05]  /*1ff0*/  BSYNC B0 ;  /* 0x0000000000007941 */ /* 0x000fea0003800000 */
.L_x_8710:
[----:B--23--:R2:W3:Y:S01]  /*2000*/  LDS R37, [R47.X4+0x580] ;  /* 0x000580002f257984 */ /* 0x00c4e20000004800 */
[----:B------:R-:W-:Y:S01]  /*2010*/  BSSY B0, `(.L_x_8712) ;  /* 0x0000008000007945 */ /* 0x000fe20003800000 */
[----:B------:R-:W-:Y:S05]  /*2020*/  @!P4 BRA `(.L_x_8713) ;  /* 0x000000600000c947 */ /* 0x000fea0003800000 */
[----:B------:R-:W-:-:S04]  /*2030*/  IMAD.WIDE.U32 R34, R103, c[0x0][0x2b0], R72 ;  /* 0x0000ac0067227a25 */ /* 0x000fc800078e0048 */
[----:B------:R-:W-:Y:S01]  /*2040*/  IMAD.WIDE.U32 R32, R103, c[0x0][0x2d0], R78 ;  /* 0x0000b40067207a25 */ /* 0x000fe200078e004e */
[----:B------:R-:W-:-:S03]  /*2050*/  IADD3 R35, R39, R35, RZ ;  /* 0x0000002327237210 */ /* 0x000fc60007ffe0ff */
[----:B------:R-:W-:Y:S02]  /*2060*/  IMAD.IADD R33, R109, 0x1, R33 ;  /* 0x000000016d217824 */ /* 0x000fe400078e0221 */
[----:B----4-:R4:W-:Y:S04]  /*2070*/  RED.E.ADD.F32.FTZ.RN.STRONG.GPU [R34.64], R83 ;  /* 0x000000532200798e */ /* 0x0109e8000c10e786 */
[----:B---3--:R4:W-:Y:S02]  /*2080*/  RED.E.ADD.F32.FTZ.RN.STRONG.GPU [R32.64], R37 ;  /* 0x000000252000798e */ /* 0x0089e4000c10e786 */
.L_x_8713:
[----:B------:R-:W-:Y:S05]  /*2090*/  BSYNC B0 ;  /* 0x0000000000007941 */ /* 0x000fea0003800000 */
.L_x_8712:
[----:B----4-:R-:W4:Y:S01]  /*20a0*/  SHFL.DOWN P1, R35, R82, 0x1, 0x1f ;  /* 0x08201f0052237f89 */ /* 0x010f220000020000 */
[----:B------:R-:W-:Y:S01]  /*20b0*/  FMUL.FTZ R89, R89, R92 ;  /* 0x0000005c59597220 */ /* 0x000fe20000410000 */
[----:B------:R-:W-:Y:S01]  /*20c0*/  BSSY B0, `(.L_x_8714) ;  /* 0x000002a000007945 */ /* 0x000fe20003800000 */
[----:B------:R-:W-:Y:S02]  /*20d0*/  FMUL.FTZ R0, R0, R97 ;  /* 0x0000006100007220 */ /* 0x000fe40000410000 */
        /* <DEDUP_REMOVED lines=10> */
[----:B----4-:R-:W-:Y:S02]  /*2180*/  @P1 FADD R35, R82, R35 ;  /* 0x0000002352231221 */ /* 0x010fe40000000000 */
[----:B------:R-:W-:Y:S02]  /*2190*/  FFMA.FTZ R97, R95, R0, R97 ;  /* 0x000000005f617223 */ /* 0x000fe40000010061 */
[----:B------:R-:W-:Y:S01]  /*21a0*/  FFMA.FTZ R12, R5, R87, R12 ;  /* 0x00000057050c7223 */ /* 0x000fe2000001000c */
[----:B------:R-:W4:Y:S01]  /*21b0*/  SHFL.DOWN P1, R32, R35, 0x2, 0x1f ;  /* 0x08401f0023207f89 */ /* 0x000f220000020000 */
[----:B------:R-:W-:-:S02]  /*21c0*/  FFMA.FTZ R10, R3, R89, R10 ;  /* 0x00000059030a7223 */ /* 0x000fc4000001000a */
[----:B------:R-:W-:Y:S02]  /*21d0*/  FFMA.FTZ R11, R4, R88, R11 ;  /* 0x00000058040b7223 */ /* 0x000fe4000001000b */
[----:B------:R-:W-:Y:S02]  /*21e0*/  FFMA.FTZ R13, R6, R0, R13 ;  /* 0x00000000060d7223 */ /* 0x000fe4000001000d */
[----:B------:R-:W-:Y:S02]  /*21f0*/  FADD.FTZ R16, R33, R16 ;  /* 0x0000001021107221 */ /* 0x000fe40000010000 */
[----:B------:R-:W-:Y:S02]  /*2200*/  FADD.FTZ R17, R92, R17 ;  /* 0x000000115c117221 */ /* 0x000fe40000010000 */
[----:B------:R-:W-:Y:S02]  /*2210*/  FADD.FTZ R14, R97, R14 ;  /* 0x0000000e610e7221 */ /* 0x000fe40000010000 */
[----:B----4-:R-:W-:-:S05]  /*2220*/  @P1 FADD R32, R35, R32 ;  /* 0x0000002023201221 */ /* 0x010fca0000000000 */
[----:B---3--:R-:W3:Y:S02]  /*2230*/  SHFL.DOWN P1, R37, R32, 0x4, 0x1f ;  /* 0x08801f0020257f89 */ /* 0x008ee40000020000 */
[----:B---3--:R-:W-:Y:S02]  /*2240*/  @P1 FADD R37, R32, R37 ;  /* 0x0000002520251221 */ /* 0x008fe40000000000 */
[----:B------:R-:W-:-:S03]  /*2250*/  FMUL.FTZ R32, R2, R91 ;  /* 0x0000005b02207220 */ /* 0x000fc60000410000 */
[----:B------:R-:W3:Y:S01]  /*2260*/  SHFL.DOWN P1, R34, R37, 0x8, 0x1f ;  /* 0x09001f0025227f89 */ /* 0x000ee20000020000 */
[----:B------:R-:W-:-:S04]  /*2270*/  FMUL.FTZ R32, R99, R32 ;  /* 0x0000002063207220 */ /* 0x000fc80000410000 */
[----:B------:R-:W-:-:S04]  /*2280*/  FFMA.FTZ R32, R93, R88, R32 ;  /* 0x000000585d207223 */ /* 0x000fc80000010020 */
[----:B------:R-:W-:Y:S02]  /*2290*/  FADD.FTZ R15, R32, R15 ;  /* 0x0000000f200f7221 */ /* 0x000fe40000010000 */
[----:B---3--:R-:W-:Y:S01]  /*22a0*/  @P1 FADD R34, R37, R34 ;  /* 0x0000002225221221 */ /* 0x008fe20000000000 */
[----:B------:R-:W-:-:S04]  /*22b0*/  ISETP.NE.AND P1, PT, R44, RZ, PT ;  /* 0x000000ff2c00720c */ /* 0x000fc80003f25270 */
[----:B------:R-:W3:Y:S02]  /*22c0*/  SHFL.DOWN P2, R39, R34, 0x10, 0x1f ;  /* 0x0a001f0022277f89 */ /* 0x000ee40000040000 */
[----:B---3--:R-:W-:-:S07]  /*22d0*/  @P2 FADD R39, R34, R39 ;  /* 0x0000002722272221 */ /* 0x008fce0000000000 */
        /* <DEDUP_REMOVED lines=8> */
.L_x_8715:
[----:B---3--:R-:W-:Y:S05]  /*2360*/  BSYNC B0 ;  /* 0x0000000000007941 */ /* 0x008fea0003800000 */
.L_x_8714:
[----:B------:R-:W-:Y:S02]  /*2370*/  IADD3 R9, R9, 0x1, RZ ;  /* 0x0000000109097810 */ /* 0x000fe40007ffe0ff */
[----:B------:R-:W-:Y:S02]  /*2380*/  IADD3 R8, P1, R8, 0x1, RZ ;  /* 0x0000000108087810 */ /* 0x000fe40007f3e0ff */
[----:B------:R-:W-:Y:S02]  /*2390*/  ISETP.GE.AND P0, PT, R9, c[0x0][0x16c], PT ;  /* 0x00005b0009007a0c */ /* 0x000fe40003f06270 */
[----:B------:R-:W-:-:S11]  /*23a0*/  IADD3.X R7, RZ, R7, RZ, P1, !PT ;  /* 0x00000007ff077210 */ /* 0x000fd60000ffe4ff */
[----:B------:R-:W-:Y:S01]  /*23b0*/  @P0 CALL.REL.NOINC `(.L_x_8703) ;  /* 0x0000001000000944 */ /* 0x000fe20003c00000 */
[----:B------:R-:W-:Y:S05]  /*23c0*/  BRA `(.L_x_8716) ;  /* 0xffffeb7000007947 */ /* 0x000fea000383ffff */
.L_x_8703:
[----:B------:R-:W-:Y:S01]  /*23d0*/  BAR.SYNC.DEFER_BLOCKING 0x0 ;  /* 0x0000000000007b1d */ /* 0x000fe20000010000 */
[----:B------:R-:W-:Y:S01]  /*23e0*/  F2FP.PACK_AB R8, R11, R13 ;  /* 0x0000000d0b08723e */ /* 0x000fe200000000ff */
[----:B------:R-:W-:Y:S01]  /*23f0*/  IMAD R5, R53, c[0x0][0x2d8], RZ ;  /* 0x0000b60035057a24 */ /* 0x000fe200078e02ff */
[----:B------:R-:W-:Y:S01]  /*2400*/  F2FP.PACK_AB R9, R10, R12 ;  /* 0x0000000c0a09723e */ /* 0x000fe200000000ff */
[----:B------:R-:W-:Y:S01]  /*2410*/  IMAD R13, R85, c[0x0][0x2e0], RZ ;  /* 0x0000b800550d7a24 */ /* 0x000fe200078e02ff */
[----:B------:R-:W-:Y:S01]  /*2420*/  IADD3 R12, R28, -0x1, RZ ;  /* 0xffffffff1c0c7810 */ /* 0x000fe20007ffe0ff */
[----:B------:R-:W-:Y:S01]  /*2430*/  IMAD R11, R80, c[0x0][0x2dc], R5 ;  /* 0x0000b700500b7a24 */ /* 0x000fe200078e0205 */
[----:B------:R-:W-:Y:S01]  /*2440*/  F2FP.PACK_AB R10, R15, R14 ;  /* 0x0000000e0f0a723e */ /* 0x000fe200000000ff */
[----:B------:R-:W-:Y:S01]  /*2450*/  IMAD R13, R86, c[0x0][0x2e4], R13 ;  /* 0x0000b900560d7a24 */ /* 0x000fe200078e020d */
[----:B------:R-:W-:Y:S01]  /*2460*/  SHF.L.U32 R6, R12, 0x7, RZ ;  /* 0x000000070c067819 */ /* 0x000fe200000006ff */
[----:B------:R-:W-:Y:S01]  /*2470*/  IMAD R19, R85, c[0x0][0x300], RZ ;  /* 0x0000c00055137a24 */ /* 0x000fe200078e02ff */
[----:B------:R-:W-:Y:S01]  /*2480*/  ISETP.GT.AND P5, PT, R28, 0x1, PT ;  /* 0x000000011c00780c */ /* 0x000fe20003fa4270 */
[----:B------:R-:W-:Y:S01]  /*2490*/  FADD.FTZ R14, R49, R14 ;  /* 0x0000000e310e7221 */ /* 0x000fe20000010000 */
[--C-:B------:R-:W-:Y:S01]  /*24a0*/  SHF.R.S32.HI R7, RZ, 0x1f, R6.reuse ;  /* 0x0000001fff077819 */ /* 0x100fe20000011406 */
[----:B------:R-:W-:Y:S01]  /*24b0*/  IMAD R19, R86, c[0x0][0x304], R19 ;  /* 0x0000c10056137a24 */ /* 0x000fe200078e0213 */
[----:B------:R-:W-:Y:S01]  /*24c0*/  IADD3 R30, P1, R30, -0x100, RZ ;  /* 0xffffff001e1e7810 */ /* 0x000fe20007f3e0ff */
[----:B------:R-:W-:Y:S01]  /*24d0*/  FADD.FTZ R15, R14, R15 ;  /* 0x0000000f0e0f7221 */ /* 0x000fe20000010000 */
[----:B------:R-:W-:Y:S01]  /*24e0*/  IADD3 R42, P2, R42, -0x100, RZ ;  /* 0xffffff002a2a7810 */ /* 0x000fe20007f5e0ff */
[--C-:B------:R-:W-:Y:S01]  /*24f0*/  IMAD.WIDE.U32 R4, R80, c[0x0][0x2d8], R6.reuse ;  /* 0x0000b60050047a25 */ /* 0x100fe200078e0006 */
[----:B------:R-:W-:Y:S01]  /*2500*/  IADD3 R48, P3, R48, -0x100, RZ ;  /* 0xffffff0030307810 */ /* 0x000fe20007f7e0ff */
[----:B------:R-:W-:Y:S01]  /*2510*/  UIADD3 UR4, UR4, -0x80, URZ ;  /* 0xffffff8004047890 */ /* 0x000fe2000fffe03f */
[----:B------:R-:W-:Y:S01]  /*2520*/  IADD3 R46, P4, R46, -0x100, RZ ;  /* 0xffffff002e2e7810 */ /* 0x000fe20007f9e0ff */
[----:B------:R-:W-:Y:S01]  /*2530*/  IMAD.WIDE.U32 R6, R80, c[0x0][0x2f8], R6 ;  /* 0x0000be0050067a25 */ /* 0x000fe200078e0006 */
[----:B------:R-:W-:Y:S01]  /*2540*/  IADD3 R5, R5, R11, RZ ;  /* 0x0000000b05057210 */ /* 0x000fe20007ffe0ff */
[----:B------:R3:W-:Y:S01]  /*2550*/  STS.64 [R44.X8], R8 ;  /* 0x000000082c007388 */ /* 0x0007e20000008a00 */
[----:B------:R-:W-:-:S06]  /*2560*/  NOP ;  /* 0x0000000000007918 */ /* 0x000fcc0000000000 */
[----:B------:R-:W4:Y:S01]  /*2570*/  LDS.64 R2, [R44.X8] ;  /* 0x000000002c027984 */ /* 0x000f220000008a00 */
[----:B------:R-:W-:Y:S01]  /*2580*/  IMAD.WIDE.U32 R4, R86, c[0x0][0x2e0], R4 ;  /* 0x0000b80056047a25 */ /* 0x000fe200078e0004 */
[----:B------:R-:W-:Y:S02]  /*2590*/  F2FP.PACK_AB R11, R17, R16 ;  /* 0x00000010110b723e */ /* 0x000fe400000000ff */
[----:B------:R-:W-:Y:S01]  /*25a0*/  MOV R28, R12 ;  /* 0x0000000c001c7202 */ /* 0x000fe20000000f00 */
[----:B------:R-:W-:Y:S01]  /*25b0*/  FADD.FTZ R16, R15, R16 ;  /* 0x000000100f107221 */ /* 0x000fe20000010000 */
[----:B------:R-:W-:Y:S01]  /*25c0*/  IADD3 R5, R5, R13, RZ ;  /* 0x0000000d05057210 */ /* 0x000fe20007ffe0ff */
[----:B------:R-:W-:Y:S01]  /*25d0*/  IMAD R13, R53, c[0x0][0x2f8], RZ ;  /* 0x0000be00350d7a24 */ /* 0x000fe200078e02ff */
[----:B---3--:R-:W-:Y:S01]  /*25e0*/  LEA R8, P0, R4, c[0x0][0x330], 0x1 ;  /* 0x0000cc0004087a11 */ /* 0x008fe200078008ff */
[----:B------:R-:W-:Y:S01]  /*25f0*/  FADD.FTZ R49, R16, R17 ;  /* 0x0000001110317221 */ /* 0x000fe20000010000 */
[----:B------:R-:W-:Y:S01]  /*2600*/  IADD3.X R29, R29, -0x1, RZ, P1, !PT ;  /* 0xffffffff1d1d7810 */ /* 0x000fe20000ffe4ff */
[----:B------:R-:W-:Y:S01]  /*2610*/  IMAD R13, R80, c[0x0][0x2fc], R13 ;  /* 0x0000bf00500d7a24 */ /* 0x000fe200078e020d */
[----:B------:R-:W-:-:S02]  /*2620*/  LEA.HI.X R5, R4, c[0x0][0x334], R5, 0x1, P0 ;  /* 0x0000cd0004057a11 */ /* 0x000fc400000f0c05 */
[----:B------:R-:W-:Y:S02]  /*2630*/  IADD3 R8, P0, R8, R23, RZ ;  /* 0x0000001708087210 */ /* 0x000fe40007f1e0ff */
[----:B------:R-:W-:Y:S02]  /*2640*/  IADD3 R7, R7, R13, RZ ;  /* 0x0000000d07077210 */ /* 0x000fe40007ffe0ff */
[----:B------:R-:W-:Y:S02]  /*2650*/  IADD3.X R9, R5, R22, RZ, P0, !PT ;  /* 0x0000001605097210 */ /* 0x000fe400007fe4ff */
[----:B------:R-:W-:Y:S02]  /*2660*/  IADD3.X R41, R41, -0x1, RZ, P2, !PT ;  /* 0xffffffff29297810 */ /* 0x000fe400017fe4ff */
[----:B------:R-:W-:Y:S02]  /*2670*/  IADD3.X R45, R45, -0x1, RZ, P3, !PT ;  /* 0xffffffff2d2d7810 */ /* 0x000fe40001ffe4ff */
[----:B------:R-:W-:Y:S01]  /*2680*/  IADD3.X R43, R43, -0x1, RZ, P4, !PT ;  /* 0xffffffff2b2b7810 */ /* 0x000fe200027fe4ff */
[----:B----4-:R3:W-:Y:S04]  /*2690*/  STG.E.64 [R8.64], R2 ;  /* 0x0000000208007986 */ /* 0x0107e8000c101b06 */
        /* <DEDUP_REMOVED lines=15> */
.L_x_8702:
        /* <DEDUP_REMOVED lines=24> */
.L_x_8719:
[----:B---3--:R-:W-:Y:S05]  /*2910*/  BSYNC B0 ;  /* 0x0000000000007941 */ /* 0x008fea0003800000 */
.L_x_8718:
        /* <DEDUP_REMOVED lines=23> */
.L_x_8721:
[----:B------:R-:W4:Y:S02]  /*2a90*/  S2R R9, SR_TID.X ;  /* 0x0000000000097919 */ /* 0x000f240000002100 */
.L_x_8722:
[----:B0-----:R-:W-:Y:S05]  /*2aa0*/  BSYNC B0 ;  /* 0x0000000000007941 */ /* 0x001fea0003800000 */
.L_x_8720:
[----:B----4-:R-:W-:-:S13]  /*2ab0*/  ISETP.GE.AND P0, PT, R9, c[0x0][0x16c], PT ;  /* 0x00005b0009007a0c */ /* 0x010fda0003f06270 */
[----:B------:R-:W-:Y:S05]  /*2ac0*/  @P0 EXIT ;  /* 0x000000000000094d */ /* 0x000fea0003800000 */
[----:B------:R-:W-:Y:S02]  /*2ad0*/  IMAD R85, R85, c[0x0][0x288], RZ ;  /* 0x0000a20055557a24 */ /* 0x000fe400078e02ff */
[----:B---3--:R-:W-:-:S04]  /*2ae0*/  IMAD.WIDE.U32 R2, R86, c[0x0][0x288], RZ ;  /* 0x0000a20056027a25 */ /* 0x008fc800078e00ff */
[----:B------:R-:W-:-:S05]  /*2af0*/  IMAD R13, R86, c[0x0][0x28c], R85 ;  /* 0x0000a300560d7a24 */ /* 0x000fca00078e0255 */
[----:B------:R-:W-:Y:S02]  /*2b00*/  IADD3 R13, R3, R13, RZ ;  /* 0x0000000d030d7210 */ /* 0x000fe40007ffe0ff */
.L_x_8723:
        /* <DEDUP_REMOVED lines=16> */
.L_x_8724:
        /* <DEDUP_REMOVED lines=15> */
.L_x_9160:


//--------------------- .text._Z25selective_scan_bwd_kernelI32Selective_Scan_bwd_kernel_traitsILi32ELi4ELb1ELb1ELb1ELb0ELb1EN3c104HalfEfEEv12SSMParamsBwd --------------------------
	.section	.text._Z25selective_scan_bwd_kernelI32Selective_Scan_bwd_kernel_traitsILi32ELi4ELb1ELb1ELb1ELb0ELb1EN3c104HalfEfEEv12SSMParamsBwd,"ax",@progbits
	.sectioninfo	@"SHI_REGISTERS=122"
	.align	128
        .global         _Z25selective_scan_bwd_kernelI32Selective_Scan_bwd_kernel_traitsILi32ELi4ELb1ELb1ELb1ELb0ELb1EN3c104HalfEfEEv12SSMParamsBwd
        .type           _Z25selective_scan_bwd_kernelI32Selective_Scan_bwd_kernel_traitsILi32ELi4ELb1ELb1ELb1ELb0ELb1EN3c104HalfEfEEv12SSMParamsBwd,@function
        .size           _Z25selective_scan_bwd_kernelI32Selective_Scan_bwd_kernel_traitsILi32ELi4ELb1ELb1ELb1ELb0ELb1EN3c104HalfEfEEv12SSMParamsBwd,(.L_x_9161 - _Z25selective_scan_bwd_kernelI32Selective_Scan_bwd_kernel_traitsILi32ELi4ELb1ELb1ELb1ELb0ELb1EN3c104HalfEfEEv12SSMParamsBwd)
        .other          _Z25selective_scan_bwd_kernelI32Selective_Scan_bwd_kernel_traitsILi32ELi4ELb1ELb1ELb1ELb0ELb1EN3c104HalfEfEEv12SSMParamsBwd,@"STO_CUDA_ENTRY STV_DEFAULT"
_Z25selective_scan_bwd_kernelI32Selective_Scan_bwd_kernel_traitsILi32ELi4ELb1ELb1ELb1ELb0ELb1EN3c104HalfEfEEv12SSMParamsBwd:
.text._Z25selective_scan_bwd_kernelI32Selective_Scan_bwd_kernel_traitsILi32ELi4ELb1ELb1ELb1ELb0ELb1EN3c104HalfEfEEv12SSMParamsBwd:
        /* <DEDUP_REMOVED lines=23> */
[C---:B------:R-:W-:Y:S01]  /*0170*/  IMAD R13, R53.reuse, c[0x0][0x1e0], RZ ;  /* 0x00007800350d7a24 */ /* 0x040fe200078e02ff */
[----:B------:R1:W2:Y:S01]  /*0180*/  F2I.FTZ.U32.TRUNC.NTZ R7, R6 ;  /* 0x0000000600077305 */ /* 0x0002a2000021f000 */
[----:B------:R3:W5:Y:S01]  /*0190*/  @P1 LDG.E R85, [R4.64] ;  /* 0x0000000404551981 */ /* 0x000762000c1e1900 */
[----:B------:R-:W-:Y:S01]  /*01a0*/  ISETP.GE.AND P1, PT, R10, RZ, PT ;  /* 0x000000ff0a00720c */ /* 0x000fe20003f26270 */
[C---:B------:R-:W-:Y:S01]  /*01b0*/  IMAD R11, R84.reuse, c[0x0][0x1d4], R9 ;  /* 0x00007500540b7a24 */ /* 0x040fe200078e0209 */
[----:B------:R-:W-:Y:S01]  /*01c0*/  ISETP.NE.AND P0, PT, RZ, c[0x0][0x178], PT ;  /* 0x00005e00ff007a0c */ /* 0x000fe20003f05270 */
[C---:B------:R-:W-:Y:S01]  /*01d0*/  IMAD R13, R84.reuse, c[0x0][0x1e4], R13 ;  /* 0x00007900540d7a24 */ /* 0x040fe200078e020d */
[----:B0-----:R-:W-:Y:S01]  /*01e0*/  IABS R2, R89 ;  /* 0x0000005900027213 */ /* 0x001fe20000000000 */
[C---:B------:R-:W-:Y:S01]  /*01f0*/  IMAD R15, R53.reuse, c[0x0][0x278], RZ ;  /* 0x00009e00350f7a24 */ /* 0x040fe200078e02ff */
[----:B------:R-:W-:Y:S01]  /*0200*/  CS2R R56, SRZ ;  /* 0x0000000000387805 */ /* 0x000fe2000001ff00 */
[----:B-1----:R-:W-:Y:S01]  /*0210*/  HFMA2.MMA R6, -RZ, RZ, 0, 0 ;  /* 0x00000000ff067435 */ /* 0x002fe200000001ff */
[----:B------:R-:W-:Y:S01]  /*0220*/  IMAD R17, R53, c[0x0][0x190], RZ ;  /* 0x0000640035117a24 */ /* 0x000fe200078e02ff */
[----:B------:R-:W-:Y:S01]  /*0230*/  CS2R R58, SRZ ;  /* 0x00000000003a7805 */ /* 0x000fe2000001ff00 */
[----:B---3--:R-:W-:Y:S01]  /*0240*/  IMAD.WIDE.U32 R4, R84, c[0x0][0x1e0], RZ ;  /* 0x0000780054047a25 */ /* 0x008fe200078e00ff */
[----:B------:R-:W-:Y:S01]  /*0250*/  HFMA2.MMA R52, -RZ, RZ, 0, 0 ;  /* 0x00000000ff347435 */ /* 0x000fe200000001ff */
[----:B------:R-:W-:-:S02]  /*0260*/  MOV R50, RZ ;  /* 0x000000ff00327202 */ /* 0x000fc40000000f00 */
[----:B--2---:R-:W-:Y:S01]  /*0270*/  IADD3 R8, RZ, -R7, RZ ;  /* 0x80000007ff087210 */ /* 0x004fe20007ffe0ff */
[C---:B------:R-:W-:Y:S01]  /*0280*/  IMAD R15, R84.reuse, c[0x0][0x27c], R15 ;  /* 0x00009f00540f7a24 */ /* 0x040fe200078e020f */
[----:B------:R-:W-:Y:S01]  /*0290*/  IADD3 R5, R5, R13, RZ ;  /* 0x0000000d05057210 */ /* 0x000fe20007ffe0ff */
[----:B------:R-:W-:Y:S01]  /*02a0*/  IMAD R17, R84, c[0x0][0x194], R17 ;  /* 0x0000650054117a24 */ /* 0x000fe200078e0211 */
[----:B------:R-:W-:Y:S01]  /*02b0*/  MOV R13, c[0x0][0x174] ;  /* 0x00005d00000d7a02 */ /* 0x000fe20000000f00 */
[----:B------:R-:W-:Y:S02]  /*02c0*/  IMAD R3, R8, R19, RZ ;  /* 0x0000001308037224 */ /* 0x000fe400078e02ff */
        /* <DEDUP_REMOVED lines=23> */
[----:B------:R-:W-:Y:S01]  /*0440*/  IMAD R14, R89, c[0x0][0x284], R14 ;  /* 0x0000a100590e7a24 */ /* 0x000fe200078e020e */
[----:B------:R-:W-:Y:S01]  /*0450*/  ISETP.GE.U32.AND P2, PT, R0, R19, PT ;  /* 0x000000130000720c */ /* 0x000fe20003f46070 */
[----:B------:R-:W-:Y:S01]  /*0460*/  IMAD R0, R87, c[0x0][0x1d8], RZ ;  /* 0x0000760057007a24 */ /* 0x000fe200078e02ff */
[----:B------:R-:W-:Y:S01]  /*0470*/  IADD3 R43, P4, R13, R4, RZ ;  /* 0x000000040d2b7210 */ /* 0x000fe20007f9e0ff */
[----:B------:R-:W-:Y:S01]  /*0480*/  IMAD R17, R53, c[0x0][0x1b0], RZ ;  /* 0x00006c0035117a24 */ /* 0x000fe200078e02ff */
[----:B------:R-:W-:Y:S01]  /*0490*/  IADD3.X R6, R15, R7, R14, P5, !PT ;  /* 0x000000070f067210 */ /* 0x000fe20002ffe40e */
[----:B------:R-:W-:Y:S01]  /*04a0*/  IMAD R0, R89, c[0x0][0x1dc], R0 ;  /* 0x0000770059007a24 */ /* 0x000fe200078e0200 */
[----:B------:R-:W-:Y:S01]  /*04b0*/  IADD3.X R4, R15, R5, R12, P4, !PT ;  /* 0x000000050f047210 */ /* 0x000fe200027fe40c */
[----:B------:R-:W-:-:S04]  /*04c0*/  IMAD.WIDE.U32 R10, R84, c[0x0][0x1b0], RZ ;  /* 0x00006c00540a7a25 */ /* 0x000fc800078e00ff */
[----:B------:R-:W-:Y:S02]  /*04d0*/  IMAD R17, R84, c[0x0][0x1b4], R17 ;  /* 0x00006d0054117a24 */ /* 0x000fe400078e0211 */
[----:B------:R-:W-:Y:S02]  /*04e0*/  @P2 IADD3 R51, R51, 0x1, RZ ;  /* 0x0000000133332810 */ /* 0x000fe40007ffe0ff */
[----:B------:R-:W-:Y:S02]  /*04f0*/  IADD3 R45, P2, R13, R2, RZ ;  /* 0x000000020d2d7210 */ /* 0x000fe40007f5e0ff */
[----:B------:R-:W-:Y:S02]  /*0500*/  @!P1 IADD3 R51, -R51, RZ, RZ ;  /* 0x000000ff33339210 */ /* 0x000fe40007ffe1ff */
[----:B------:R-:W-:Y:S02]  /*0510*/  @!P0 LOP3.LUT R51, RZ, c[0x0][0x178], RZ, 0x33, !PT ;  /* 0x00005e00ff338a12 */ /* 0x000fe400078e33ff */
[----:B------:R-:W-:-:S02]  /*0520*/  IADD3.X R2, R15, R3, R0, P2, !PT ;  /* 0x000000030f027210 */ /* 0x000fc400017fe400 */
[----:B------:R-:W-:Y:S01]  /*0530*/  SHF.R.S32.HI R49, RZ, 0x1f, R51 ;  /* 0x0000001fff317819 */ /* 0x000fe20000011433 */
[----:B------:R-:W-:Y:S01]  /*0540*/  IMAD.WIDE.U32 R8, R51, c[0x0][0x1a8], R8 ;  /* 0x00006a0033087a25 */ /* 0x000fe200078e0008 */
[----:B------:R-:W-:Y:S02]  /*0550*/  LEA R48, P0, R45, c[0x0][0x240], 0x1 ;  /* 0x000090002d307a11 */ /* 0x000fe400078008ff */
[----:B------:R-:W-:Y:S01]  /*0560*/  LEA R46, P1, R43, c[0x0][0x248], 0x1 ;  /* 0x000092002b2e7a11 */ /* 0x000fe200078208ff */
[----:B------:R-:W-:Y:S01]  /*0570*/  IMAD R0, R49, c[0x0][0x1a8], RZ ;  /* 0x00006a0031007a24 */ /* 0x000fe200078e02ff */
[----:B------:R-:W-:Y:S01]  /*0580*/  LEA.HI.X R45, R45, c[0x0][0x244], R2, 0x1, P0 ;  /* 0x000091002d2d7a11 */ /* 0x000fe200000f0c02 */
[----:B------:R-:W-:Y:S01]  /*0590*/  IMAD R2, R49, c[0x0][0x1c8], RZ ;  /* 0x0000720031027a24 */ /* 0x000fe200078e02ff */
[----:B------:R-:W-:Y:S01]  /*05a0*/  ISETP.NE.U32.AND P0, PT, RZ, c[0x0][0x260], PT ;  /* 0x00009800ff007a0c */ /* 0x000fe20003f05070 */
[----:B------:R-:W-:Y:S01]  /*05b0*/  IMAD R3, R51, c[0x0][0x1ac], R0 ;  /* 0x00006b0033037a24 */ /* 0x000fe200078e0200 */
[----:B------:R-:W-:Y:S01]  /*05c0*/  LEA R42, P2, R41, c[0x0][0x308], 0x1 ;  /* 0x0000c200292a7a11 */ /* 0x000fe200078408ff */
[----:B------:R-:W-:Y:S01]  /*05d0*/  IMAD R5, R51, c[0x0][0x1cc], R2 ;  /* 0x0000730033057a24 */ /* 0x000fe200078e0202 */
[----:B------:R-:W-:-:S02]  /*05e0*/  ISETP.NE.AND.EX P0, PT, RZ, c[0x0][0x264], PT, P0 ;  /* 0x00009900ff007a0c */ /* 0x000fc40003f05300 */
[----:B------:R-:W-:Y:S02]  /*05f0*/  IADD3 R31, P5, R13, R8, RZ ;  /* 0x000000080d1f7210 */ /* 0x000fe40007fbe0ff */
[----:B------:R-:W-:Y:S02]  /*0600*/  IADD3 R0, R9, R3, RZ ;  /* 0x0000000309007210 */ /* 0x000fe40007ffe0ff */
[----:B------:R-:W-:Y:S02]  /*0610*/  LEA.HI.X R43, R43, c[0x0][0x24c], R4, 0x1, P1 ;  /* 0x000093002b2b7a11 */ /* 0x000fe400008f0c04 */
        /* <DEDUP_REMOVED lines=33> */
[----:B------:R-:W-:-:S02]  /*0830*/  MOV R27, RZ ;  /* 0x000000ff001b7202 */ /* 0x000fc40000000f00 */
[----:B------:R-:W-:Y:S02]  /*0840*/  MOV R52, RZ ;  /* 0x000000ff00347202 */ /* 0x000fe40000000f00 */
[----:B------:R-:W-:Y:S02]  /*0850*/  IADD3 R25, R61, R25, RZ ;  /* 0x000000193d197210 */ /* 0x000fe40007ffe0ff */
[----:B0-----:R-:W-:Y:S02]  /*0860*/  LOP3.LUT R26, R47, 0x1f, RZ, 0xc0, !PT ;  /* 0x0000001f2f1a7812 */ /* 0x001fe400078ec0ff */
[----:B------:R-:W-:Y:S02]  /*0870*/  SHF.R.S32.HI R24, RZ, 0x1f, R47 ;  /* 0x0000001fff187819 */ /* 0x000fe4000001142f */
.L_x_8741:
        /* <DEDUP_REMOVED lines=8> */
[----:B-12---:R-:W-:Y:S01]  /*0900*/  STS.64 [R44.X8], R4 ;  /* 0x000000042c007388 */ /* 0x006fe20000008a00 */
[----:B------:R-:W-:-:S06]  /*0910*/  NOP ;  /* 0x0000000000007918 */ /* 0x000fcc0000000000 */
[----:B------:R-:W-:Y:S04]  /*0920*/  LDS.64 R62, [R44.X8] ;  /* 0x000000002c3e7984 */ /* 0x000fe80000008a00 */
[----:B------:R-:W-:Y:S06]  /*0930*/  BAR.SYNC.DEFER_BLOCKING 0x0 ;  /* 0x0000000000007b1d */ /* 0x000fec0000010000 */
[----:B------:R-:W2:Y:S01]  /*0940*/  LDG.E.64 R6, [R6.64] ;  /* 0x0000000406067981 */ /* 0x000ea2000c1e1b00 */
[----:B------:R-:W-:-:S04]  /*0950*/  IADD3 R8, P0, R42, R23, RZ ;  /* 0x000000172a087210 */ /* 0x000fc80007f1e0ff */
[----:B------:R-:W-:Y:S02]  /*0960*/  IADD3.X R9, R41, R22, RZ, P0, !PT ;  /* 0x0000001629097210 */ /* 0x000fe400007fe4ff */
[----:B------:R-:W-:Y:S01]  /*0970*/  MOV R64, c[0x0][0x174] ;  /* 0x00005d0000407a02 */ /* 0x000fe20000000f00 */
[----:B0-2---:R0:W-:Y:S01]  /*0980*/  STS.64 [R44.X8], R6 ;  /* 0x000000062c007388 */ /* 0x0051e20000008a00 */
        /* <DEDUP_REMOVED lines=37> */
[----:B------:R-:W1:Y:S04]  /*0be0*/  LDS.64 R16, [R44.X8] ;  /* 0x000000002c107984 */ /* 0x000e680000008a00 */
[----:B------:R-:W-:Y:S06]  /*0bf0*/  BAR.SYNC.DEFER_BLOCKING 0x0 ;  /* 0x0000000000007b1d */ /* 0x000fec0000010000 */
[----:B------:R-:W2:Y:S01]  /*0c00*/  LDG.E.64 R12, [R12.64+-0x100] ;  /* 0xffff00040c0c7981 */ /* 0x000ea2000c1e1b00 */
[----:B0-----:R-:W-:Y:S01]  /*0c10*/  SHF.R.U64 R20, R4, 0x10, R5 ;  /* 0x0000001004147819 */ /* 0x001fe20000001205 */
[----:B------:R-:W-:-:S04]  /*0c20*/  HADD2.F32 R19, -RZ, R5.H0_H0 ;  /* 0x20000005ff137230 */ /* 0x000fc80000004100 */
[----:B------:R-:W-:Y:S02]  /*0c30*/  HADD2.F32 R20, -RZ, R20.H0_H0 ;  /* 0x20000014ff147230 */ /* 0x000fe40000004100 */
[----:B-1----:R-:W-:Y:S01]  /*0c40*/  HADD2.F32 R14, -RZ, R16.H0_H0 ;  /* 0x20000010ff0e7230 */ /* 0x002fe20000004100 */
[--C-:B------:R-:W-:Y:S01]  /*0c50*/  SHF.R.U64 R15, R16, 0x10, R17.reuse ;  /* 0x00000010100f7819 */ /* 0x100fe20000001211 */
[----:B------:R-:W-:Y:S01]  /*0c60*/  HADD2.F32 R8, -RZ, R17.H0_H0 ;  /* 0x20000011ff087230 */ /* 0x000fe20000004100 */
[----:B------:R-:W-:Y:S02]  /*0c70*/  SHF.R.U32.HI R0, RZ, 0x10, R17 ;  /* 0x00000010ff007819 */ /* 0x000fe40000011611 */
[----:B------:R-:W-:Y:S01]  /*0c80*/  FMUL.FTZ R9, R14, -1.4426950216293334961 ;  /* 0xbfb8aa3b0e097820 */ /* 0x000fe20000410000 */
[----:B------:R-:W-:Y:S01]  /*0c90*/  HADD2.F32 R15, -RZ, R15.H0_H0 ;  /* 0x2000000fff0f7230 */ /* 0x000fe20000004100 */
[----:B------:R-:W-:Y:S01]  /*0ca0*/  FMUL.FTZ R10, R8, -1.4426950216293334961 ;  /* 0xbfb8aa3b080a7820 */ /* 0x000fe20000410000 */
[----:B------:R-:W-:-:S03]  /*0cb0*/  HADD2.F32 R0, -RZ, R0.H0_H0 ;  /* 0x20000000ff007230 */ /* 0x000fc60000004100 */
[----:B------:R-:W0:Y:S02]  /*0cc0*/  MUFU.EX2 R9, R9 ;  /* 0x0000000900097308 */ /* 0x000e240000000800 */
[----:B------:R-:W-:-:S06]  /*0cd0*/  FMUL.FTZ R18, R0, -1.4426950216293334961 ;  /* 0xbfb8aa3b00127820 */ /* 0x000fcc0000410000 */
[----:B------:R-:W1:Y:S01]  /*0ce0*/  MUFU.EX2 R10, R10 ;  /* 0x0000000a000a7308 */ /* 0x000e620000000800 */
[----:B0-----:R-:W-:-:S07]  /*0cf0*/  FADD.FTZ R11, R9, 1 ;  /* 0x3f800000090b7421 */ /* 0x001fce0000010000 */
[----:B------:R-:W0:Y:S01]  /*0d00*/  MUFU.EX2 R18, R18 ;  /* 0x0000001200127308 */ /* 0x000e220000000800 */
[----:B-1----:R-:W-:-:S07]  /*0d10*/  FADD.FTZ R17, R10, 1 ;  /* 0x3f8000000a117421 */ /* 0x002fce0000010000 */
[----:B------:R-:W-:Y:S01]  /*0d20*/  MUFU.RCP R11, R11 ;  /* 0x0000000b000b7308 */ /* 0x000fe20000001000 */
[----:B------:R-:W-:-:S07]  /*0d30*/  HADD2.F32 R10, -RZ, R4.H0_H0 ;  /* 0x20000004ff0a7230 */ /* 0x000fce0000004100 */
[----:B------:R-:W1:Y:S01]  /*0d40*/  MUFU.RCP R17, R17 ;  /* 0x0000001100117308 */ /* 0x000e620000001000 */
[----:B0-----:R-:W-:Y:S01]  /*0d50*/  FADD.FTZ R21, R18, 1 ;  /* 0x3f80000012157421 */ /* 0x001fe20000010000 */
[----:B------:R-:W-:-:S05]  /*0d60*/  SHF.R.U32.HI R18, RZ, 0x10, R5 ;  /* 0x00000010ff127819 */ /* 0x000fca0000011605 */
[----:B------:R-:W-:Y:S01]  /*0d70*/  HADD2.F32 R18, -RZ, R18.H0_H0 ;  /* 0x20000012ff127230 */ /* 0x000fe20000004100 */
[----:B------:R-:W0:Y:S01]  /*0d80*/  MUFU.RCP R33, R21 ;  /* 0x0000001500217308 */ /* 0x000e220000001000 */
[----:B-1----:R-:W-:Y:S02]  /*0d90*/  FADD.FTZ R5, -R17, 1 ;  /* 0x3f80000011057421 */ /* 0x002fe40000010100 */
[----:B0-----:R-:W-:-:S04]  /*0da0*/  FADD.FTZ R21, -R33, 1 ;  /* 0x3f80000021157421 */ /* 0x001fc80000010100 */
[----:B------:R-:W-:Y:S01]  /*0db0*/  FFMA.FTZ R35, R0, R21, 1 ;  /* 0x3f80000000237423 */ /* 0x000fe20000010015 */
[----:B--2---:R0:W-:Y:S01]  /*0dc0*/  STS.64 [R44.X8], R12 ;  /* 0x0000000c2c007388 */ /* 0x0041e20000008a00 */
[----:B------:R-:W-:-:S06]  /*0dd0*/  NOP ;  /* 0x0000000000007918 */ /* 0x000fcc0000000000 */
[----:B------:R-:W1:Y:S01]  /*0de0*/  LDS.64 R6, [R44.X8] ;  /* 0x000000002c067984 */ /* 0x000e620000008a00 */
[----:B0-----:R-:W-:Y:S02]  /*0df0*/  FMUL.FTZ R12, R15, -1.4426950216293334961 ;  /* 0xbfb8aa3b0f0c7820 */ /* 0x001fe40000410000 */
[----:B------:R-:W-:-:S04]  /*0e00*/  FADD.FTZ R13, -R11, 1 ;  /* 0x3f8000000b0d7421 */ /* 0x000fc80000010100 */
[----:B------:R-:W0:Y:S01]  /*0e10*/  MUFU.EX2 R12, R12 ;  /* 0x0000000c000c7308 */ /* 0x000e220000000800 */
[----:B------:R-:W-:Y:S02]  /*0e20*/  FFMA.FTZ R13, R14, R13, 1 ;  /* 0x3f8000000e0d7423 */ /* 0x000fe4000001000d */
[----:B0-----:R-:W-:-:S06]  /*0e30*/  FADD.FTZ R16, R12, 1 ;  /* 0x3f8000000c107421 */ /* 0x001fcc0000010000 */
[----:B------:R-:W0:Y:S01]  /*0e40*/  MUFU.RCP R16, R16 ;  /* 0x0000001000107308 */ /* 0x000e220000001000 */
[----:B-1----:R-:W-:Y:S01]  /*0e50*/  HADD2.F32 R9, -RZ, R6.H0_H0 ;  /* 0x20000006ff097230 */ /* 0x002fe20000004100 */
[----:B------:R-:W-:Y:S01]  /*0e60*/  SHF.R.U32.HI R34, RZ, 0x10, R7 ;  /* 0x00000010ff227819 */ /* 0x000fe20000011607 */
[----:B------:R-:W-:-:S03]  /*0e70*/  HADD2.F32 R32, -RZ, R7.H0_H0 ;  /* 0x20000007ff207230 */ /* 0x000fc60000004100 */
[----:B------:R-:W-:Y:S01]  /*0e80*/  FMUL.FTZ R12, R10, R9 ;  /* 0x000000090a0c7220 */ /* 0x000fe20000410000 */
[----:B------:R-:W-:-:S03]  /*0e90*/  HADD2.F32 R34, -RZ, R34.H0_H0 ;  /* 0x20000022ff227230 */ /* 0x000fc60000004100 */
[----:B------:R-:W-:Y:S02]  /*0ea0*/  FMUL.FTZ R12, R11, R12 ;  /* 0x0000000c0b0c7220 */ /* 0x000fe40000410000 */
[----:B0-----:R-:W-:Y:S02]  /*0eb0*/  FADD.FTZ R4, -R16, 1 ;  /* 0x3f80000010047421 */ /* 0x001fe40000010100 */
[----:B------:R-:W-:Y:S01]  /*0ec0*/  FMUL.FTZ R12, R12, R13 ;  /* 0x0000000d0c0c7220 */ /* 0x000fe20000410000 */
[----:B------:R-:W-:Y:S01]  /*0ed0*/  SHF.R.U64 R13, R6, 0x10, R7 ;  /* 0x00000010060d7819 */ /* 0x000fe20000001207 */
[----:B------:R-:W-:Y:S02]  /*0ee0*/  FFMA.FTZ R7, R8, R5, 1 ;  /* 0x3f80000008077423 */ /* 0x000fe40000010005 */
[----:B------:R-:W-:Y:S02]  /*0ef0*/  FMUL.FTZ R6, R19, R32 ;  /* 0x0000002013067220 */ /* 0x000fe40000410000 */
[----:B------:R-:W-:Y:S01]  /*0f00*/  HADD2.F32 R13, -RZ, R13.H0_H0 ;  /* 0x2000000dff0d7230 */ /* 0x000fe20000004100 */
        /* <DEDUP_REMOVED lines=14> */
[----:B------:R-:W-:Y:S01]  /*0ff0*/  HADD2.F32 R12, -RZ, R62.H0_H0 ;  /* 0x2000003eff0c7230 */ /* 0x000fe20000004100 */
[----:B------:R-:W-:-:S04]  /*1000*/  IMAD.WIDE.U32 R6, R89, c[0x0][0x2f0], R64 ;  /* 0x0000bc0059067a25 */ /* 0x000fc800078e0040 */
[----:B------:R-:W-:Y:S01]  /*1010*/  IMAD R21, R53, c[0x0][0x2e8], RZ ;  /* 0x0000ba0035157a24 */ /* 0x000fe200078e02ff */
[----:B------:R-:W-:Y:S01]  /*1020*/  IADD3 R7, R7, R35, RZ ;  /* 0x0000002307077210 */ /* 0x000fe20007ffe0ff */
[----:B------:R-:W-:Y:S01]  /*1030*/  FMUL.FTZ R11, R14, R11 ;  /* 0x0000000b0e0b7220 */ /* 0x000fe20000410000 */
[----:B------:R-:W-:Y:S01]  /*1040*/  SHF.R.U64 R35, R62, 0x10, R63 ;  /* 0x000000103e237819 */ /* 0x000fe2000000123f */
[C---:B------:R-:W-:Y:S01]  /*1050*/  IMAD R37, R84.reuse, c[0x0][0x2ec], R21 ;  /* 0x0000bb0054257a24 */ /* 0x040fe200078e0215 */
[----:B------:R-:W-:Y:S01]  /*1060*/  MOV R14, c[0x0][0x16c] ;  /* 0x00005b00000e7a02 */ /* 0x000fe20000000f00 */
[----:B------:R-:W-:-:S03]  /*1070*/  IMAD.WIDE.U32 R6, R84, c[0x0][0x2e8], R6 ;  /* 0x0000ba0054067a25 */ /* 0x000fc600078e0006 */
[----:B------:R-:W-:Y:S01]  /*1080*/  ISETP.GE.AND P1, PT, R14, 0x1, PT ;  /* 0x000000010e00780c */ /* 0x000fe20003f26270 */
[----:B------:R-:W-:Y:S01]  /*1090*/  FMUL.FTZ R21, R10, R11 ;  /* 0x0000000b0a157220 */ /* 0x000fe20000410000 */
[----:B------:R-:W-:Y:S01]  /*10a0*/  PRMT R10, R35, 0x7610, R10 ;  /* 0x00007610230a7816 */ /* 0x000fe2000000000a */
[----:B------:R-:W-:Y:S01]  /*10b0*/  FMUL.FTZ R15, R15, R16 ;  /* 0x000000100f0f7220 */ /* 0x000fe20000410000 */
[----:B------:R-:W-:Y:S01]  /*10c0*/  IADD3 R37, R7, R37, RZ ;  /* 0x0000002507257210 */ /* 0x000fe20007ffe0ff */
[----:B------:R-:W-:Y:S01]  /*10d0*/  FFMA.FTZ R35, R21, R12, R52 ;  /* 0x0000000c15237223 */ /* 0x000fe20000010034 */
[----:B------:R-:W-:Y:S01]  /*10e0*/  LEA R12, P0, R6, c[0x0][0x338], 0x1 ;  /* 0x0000ce00060c7a11 */ /* 0x000fe200078008ff */
[----:B------:R-:W-:Y:S01]  /*10f0*/  STS.64 [R44.X8], R38 ;  /* 0x000000262c007388 */ /* 0x000fe20000008a00 */
[----:B------:R-:W-:-:S06]  /*1100*/  NOP ;  /* 0x0000000000007918 */ /* 0x000fcc0000000000 */
[----:B------:R-:W0:Y:S01]  /*1110*/  LDS.64 R4, [R44.X8] ;  /* 0x000000002c047984 */ /* 0x000e220000008a00 */
[----:B------:R-:W-:Y:S01]  /*1120*/  HADD2.F32 R7, -RZ, R10.H0_H0 ;  /* 0x2000000aff077230 */ /* 0x000fe20000004100 */
[----:B------:R-:W-:Y:S01]  /*1130*/  FMUL.FTZ R20, R20, R15 ;  /* 0x0000000f14147220 */ /* 0x000fe20000410000 */
[----:B------:R-:W-:Y:S01]  /*1140*/  LEA.HI.X R37, R6, c[0x0][0x33c], R37, 0x1, P0 ;  /* 0x0000cf0006257a11 */ /* 0x000fe200000f0c25 */
[----:B------:R-:W-:Y:S01]  /*1150*/  FMUL.FTZ R8, R8, R17 ;  /* 0x0000001108087220 */ /* 0x000fe20000410000 */
[----:B------:R-:W-:Y:S01]  /*1160*/  IADD3 R6, P2, R12, R23, RZ ;  /* 0x000000170c067210 */ /* 0x000fe20007f5e0ff */
[----:B------:R-:W-:Y:S01]  /*1170*/  FFMA.FTZ R10, R20, R7, R35 ;  /* 0x00000007140a7223 */ /* 0x000fe20000010023 */
[----:B------:R-:W-:Y:S01]  /*1180*/  HADD2.F32 R7, -RZ, R63.H0_H0 ;  /* 0x2000003fff077230 */ /* 0x000fe20000004100 */
[----:B------:R-:W-:Y:S01]  /*1190*/  FMUL.FTZ R19, R19, R8 ;  /* 0x0000000813137220 */ /* 0x000fe20000410000 */
[----:B------:R-:W-:Y:S01]  /*11a0*/  ISETP.NE.U32.AND P0, PT, RZ, c[0x0][0x270], PT ;  /* 0x00009c00ff007a0c */ /* 0x000fe20003f05070 */
[----:B------:R-:W-:Y:S01]  /*11b0*/  FMUL.FTZ R33, R0, R33 ;  /* 0x0000002100217220 */ /* 0x000fe20000410000 */
[----:B------:R-:W-:Y:S01]  /*11c0*/  SHF.R.U32.HI R52, RZ, 0x10, R63 ;  /* 0x00000010ff347819 */ /* 0x000fe2000001163f */
[----:B------:R-:W-:Y:S01]  /*11d0*/  FFMA.FTZ R17, R19, R7, R10 ;  /* 0x0000000713117223 */ /* 0x000fe2000001000a */
[----:B------:R-:W-:Y:S01]  /*11e0*/  IADD3.X R7, R37, R22, RZ, P2, !PT ;  /* 0x0000001625077210 */ /* 0x000fe200017fe4ff */
[----:B------:R-:W-:Y:S01]  /*11f0*/  FMUL.FTZ R18, R18, R33 ;  /* 0x0000002112127220 */ /* 0x000fe20000410000 */
[----:B------:R-:W-:Y:S01]  /*1200*/  ISETP.NE.AND.EX P0, PT, RZ, c[0x0][0x274], PT, P0 ;  /* 0x00009d00ff007a0c */ /* 0x000fe20003f05300 */
[----:B------:R-:W-:-:S05]  /*1210*/  HADD2.F32 R52, -RZ, R52.H0_H0 ;  /* 0x20000034ff347230 */ /* 0x000fca0000004100 */
[----:B------:R-:W-:Y:S01]  /*1220*/  FFMA.FTZ R52, R18, R52, R17 ;  /* 0x0000003412347223 */ /* 0x000fe20000010011 */
[----:B0-----:R0:W-:Y:S06]  /*1230*/  STG.E.64 [R6.64+-0x100], R4 ;  /* 0xffff000406007986 */ /* 0x0011ec000c101b04 */
[----:B------:R-:W-:Y:S05]  /*1240*/  @!P0 BRA `(.L_x_8726) ;  /* 0x0000017000008947 */ /* 0x000fea0003800000 */
[----:B------:R-:W-:Y:S01]  /*1250*/  BAR.SYNC.DEFER_BLOCKING 0x0 ;  /* 0x0000000000007b1d */ /* 0x000fe20000010000 */
[----:B------:R-:W-:Y:S02]  /*1260*/  FMUL.FTZ R9, R11, R9 ;  /* 0x000000090b097220 */ /* 0x000fe40000410000 */
[----:B------:R-:W-:-:S02]  /*1270*/  FMUL.FTZ R0, R15, R13 ;  /* 0x0000000d0f007220 */ /* 0x000fc40000410000 */
[----:B------:R-:W-:Y:S02]  /*1280*/  FMUL.FTZ R8, R8, R32 ;  /* 0x0000002008087220 */ /* 0x000fe40000410000 */
[----:B------:R-:W-:Y:S01]  /*1290*/  FMUL.FTZ R33, R33, R34 ;  /* 0x0000002221217220 */ /* 0x000fe20000410000 */
[----:B------:R-:W-:Y:S01]  /*12a0*/  F2FP.PACK_AB R32, R0, R9 ;  /* 0x000000090020723e */ /* 0x000fe200000000ff */
[----:B------:R-:W-:Y:S02]  /*12b0*/  IMAD R0, R87, c[0x0][0x218], RZ ;  /* 0x0000860057007a24 */ /* 0x000fe400078e02ff */
        /* <DEDUP_REMOVED lines=16> */
.L_x_8726:
[--C-:B------:R-:W-:Y:S01]  /*13c0*/  SHF.R.U64 R10, R2, 0x10, R3.reuse ;  /* 0x00000010020a7819 */ /* 0x100fe20000001203 */
[----:B------:R-:W-:Y:S01]  /*13d0*/  HADD2.F32 R2, -RZ, R2.H0_H0 ;  /* 0x20000002ff027230 */ /* 0x000fe20000004100 */
[----:B------:R-:W-:Y:S01]  /*13e0*/  SHF.R.U32.HI R0, RZ, 0x10, R3 ;  /* 0x00000010ff007819 */ /* 0x000fe20000011603 */
[----:B------:R-:W-:Y:S01]  /*13f0*/  HADD2.F32 R12, -RZ, R3.H0_H0 ;  /* 0x20000003ff0c7230 */ /* 0x000fe20000004100 */
[----:B------:R-:W-:Y:S01]  /*1400*/  BAR.SYNC.DEFER_BLOCKING 0x0 ;  /* 0x0000000000007b1d */ /* 0x000fe20000010000 */
[----:B------:R-:W-:Y:S01]  /*1410*/  HADD2.F32 R10, -RZ, R10.H0_H0 ;  /* 0x2000000aff0a7230 */ /* 0x000fe20000004100 */
[----:B------:R-:W-:Y:S01]  /*1420*/  CS2R R16, SRZ ;  /* 0x0000000000107805 */ /* 0x000fe2000001ff00 */
[----:B------:R-:W-:Y:S01]  /*1430*/  HADD2.F32 R0, -RZ, R0.H0_H0 ;  /* 0x20000000ff007230 */ /* 0x000fe20000004100 */
[----:B------:R-:W-:Y:S01]  /*1440*/  CS2R R14, SRZ ;  /* 0x00000000000e7805 */ /* 0x000fe2000001ff00 */
[--C-:B-----5:R-:W-:Y:S02]  /*1450*/  FADD.FTZ R13, R2, R85.reuse ;  /* 0x00000055020d7221 */ /* 0x120fe40000010000 */
[----:B------:R-:W-:-:S02]  /*1460*/  FADD.FTZ R12, R12, R85 ;  /* 0x000000550c0c7221 */ /* 0x000fc40000010000 */
[--C-:B------:R-:W-:Y:S02]  /*1470*/  FADD.FTZ R10, R10, R85.reuse ;  /* 0x000000550a0a7221 */ /* 0x100fe40000010000 */
[----:B------:R-:W-:Y:S02]  /*1480*/  FADD.FTZ R11, R0, R85 ;  /* 0x00000055000b7221 */ /* 0x000fe40000010000 */
[-C--:B------:R-:W-:Y:S02]  /*1490*/  FMUL.FTZ R8, R21, R86.reuse ;  /* 0x0000005615087220 */ /* 0x080fe40000410000 */
[-C--:B------:R-:W-:Y:S02]  /*14a0*/  FMUL.FTZ R9, R19, R86.reuse ;  /* 0x0000005613097220 */ /* 0x080fe40000410000 */
[-C--:B0-----:R-:W-:Y:S02]  /*14b0*/  FMUL.FTZ R7, R20, R86.reuse ;  /* 0x0000005614077220 */ /* 0x081fe40000410000 */
[----:B------:R-:W-:Y:S01]  /*14c0*/  FMUL.FTZ R6, R18, R86 ;  /* 0x0000005612067220 */ /* 0x000fe20000410000 */
[----:B------:R-:W-:Y:S05]  /*14d0*/  @!P1 BRA `(.L_x_8727) ;  /* 0x000017d000009947 */ /* 0x000fea0003800000 */
[----:B------:R-:W-:Y:S01]  /*14e0*/  HFMA2.MMA R5, -RZ, RZ, 0, 0 ;  /* 0x00000000ff057435 */ /* 0x000fe200000001ff */
[C---:B------:R-:W-:Y:S01]  /*14f0*/  IMAD R3, R53.reuse, c[0x0][0x298], RZ ;  /* 0x0000a60035037a24 */ /* 0x040fe200078e02ff */
[----:B------:R-:W-:Y:S01]  /*1500*/  MOV R4, R47 ;  /* 0x0000002f00047202 */ /* 0x000fe20000000f00 */
[----:B------:R-:W-:Y:S01]  /*1510*/  IMAD R23, R53, c[0x0][0x2b8], RZ ;  /* 0x0000ae0035177a24 */ /* 0x000fe200078e02ff */
[----:B------:R-:W-:Y:S01]  /*1520*/  IADD3 R69, P0, R64, -0x80, RZ ;  /* 0xffffff8040457810 */ /* 0x000fe20007f1e0ff */
[----:B------:R-:W-:-:S02]  /*1530*/  IMAD R17, R84, c[0x0][0x29c], R3 ;  /* 0x0000a70054117a24 */ /* 0x000fc400078e0203 */
[C---:B------:R-:W-:Y:S02]  /*1540*/  IMAD R23, R84.reuse, c[0x0][0x2bc], R23 ;  /* 0x0000af0054177a24 */ /* 0x040fe400078e0217 */
[----:B------:R-:W-:Y:S02]  /*1550*/  IMAD R0, R49, c[0x0][0x2a0], RZ ;  /* 0x0000a80031007a24 */ /* 0x000fe400078e02ff */
[----:B------:R-:W-:-:S04]  /*1560*/  IMAD.WIDE.U32 R2, R84, c[0x0][0x298], R4 ;  /* 0x0000a60054027a25 */ /* 0x000fc800078e0004 */
[----:B------:R-:W-:Y:S01]  /*1570*/  IMAD.WIDE.U32 R4, R84, c[0x0][0x2b8], R4 ;  /* 0x0000ae0054047a25 */ /* 0x000fe200078e0004 */
[----:B------:R-:W-:-:S03]  /*1580*/  IADD3 R3, R3, R17, RZ ;  /* 0x0000001103037210 */ /* 0x000fc60007ffe0ff */
[----:B------:R-:W-:Y:S01]  /*1590*/  IMAD R22, R49, c[0x0][0x2c0], RZ ;  /* 0x0000b00031167a24 */ /* 0x000fe200078e02ff */
[----:B------:R-:W-:Y:S01]  /*15a0*/  IADD3 R5, R5, R23, RZ ;  /* 0x0000001705057210 */ /* 0x000fe20007ffe0ff */
[C---:B------:R-:W-:Y:S02]  /*15b0*/  IMAD R23, R51.reuse, c[0x0][0x2a4], R0 ;  /* 0x0000a90033177a24 */ /* 0x040fe400078e0200 */
[----:B------:R-:W-:-:S04]  /*15c0*/  IMAD.WIDE.U32 R2, R51, c[0x0][0x2a0], R2 ;  /* 0x0000a80033027a25 */ /* 0x000fc800078e0002 */
[----:B------:R-:W-:Y:S01]  /*15d0*/  IMAD R17, R51, c[0x0][0x2c4], R22 ;  /* 0x0000b10033117a24 */ /* 0x000fe200078e0216 */
        /* <DEDUP_REMOVED lines=13> */
[----:B------:R-:W-:Y:S01]  /*16b0*/  IADD3 R80, P3, R80, R3, RZ ;  /* 0x0000000350507210 */ /* 0x000fe20007f7e0ff */
[----:B------:R-:W-:Y:S01]  /*16c0*/  HFMA2.MMA R3, -RZ, RZ, 0, 0 ;  /* 0x00000000ff037435 */ /* 0x000fe200000001ff */
[-C--:B------:R-:W-:Y:S02]  /*16d0*/  IADD3.X R67, R23, R4.reuse, RZ, P1, !PT ;  /* 0x0000000417437210 */ /* 0x080fe40000ffe4ff */
[-C--:B------:R-:W-:Y:S02]  /*16e0*/  IADD3.X R2, R2, R5.reuse, RZ, P0, !PT ;  /* 0x0000000502027210 */ /* 0x080fe400007fe4ff */
[----:B------:R-:W-:Y:S02]  /*16f0*/  IADD3.X R0, R0, R5, RZ, P3, !PT ;  /* 0x0000000500007210 */ /* 0x000fe40001ffe4ff */
[----:B------:R-:W-:Y:S02]  /*1700*/  IADD3.X R69, R17, R4, RZ, P2, !PT ;  /* 0x0000000411457210 */ /* 0x000fe400017fe4ff */
[C---:B------:R-:W-:Y:S01]  /*1710*/  IADD3 R70, P0, R74.reuse, -0x180, RZ ;  /* 0xfffffe804a467810 */ /* 0x040fe20007f1e0ff */
[----:B------:R-:W-:Y:S01]  /*1720*/  CS2R R4, SRZ ;  /* 0x0000000000047805 */ /* 0x000fe2000001ff00 */
[----:B------:R-:W-:-:S02]  /*1730*/  IADD3 R72, P1, R74, -0x100, RZ ;  /* 0xffffff004a487810 */ /* 0x000fc40007f3e0ff */
[C---:B------:R-:W-:Y:S02]  /*1740*/  IADD3 R76, P3, R80.reuse, -0x180, RZ ;  /* 0xfffffe80504c7810 */ /* 0x040fe40007f7e0ff */
[----:B------:R-:W-:Y:S02]  /*1750*/  IADD3 R78, P4, R80, -0x100, RZ ;  /* 0xffffff00504e7810 */ /* 0x000fe40007f9e0ff */
[----:B------:R-:W-:Y:S02]  /*1760*/  IADD3 R74, P2, R74, -0x80, RZ ;  /* 0xffffff804a4a7810 */ /* 0x000fe40007f5e0ff */
[----:B------:R-:W-:Y:S02]  /*1770*/  IADD3 R80, P5, R80, -0x80, RZ ;  /* 0xffffff8050507810 */ /* 0x000fe40007fbe0ff */
[----:B------:R-:W-:Y:S02]  /*1780*/  MOV R17, RZ ;  /* 0x000000ff00117202 */ /* 0x000fe40000000f00 */
[----:B------:R-:W-:-:S02]  /*1790*/  IADD3.X R71, R2, -0x1, RZ, P0, !PT ;  /* 0xffffffff02477810 */ /* 0x000fc400007fe4ff */
[C---:B------:R-:W-:Y:S02]  /*17a0*/  IADD3.X R73, R2.reuse, -0x1, RZ, P1, !PT ;  /* 0xffffffff02497810 */ /* 0x040fe40000ffe4ff */
[----:B------:R-:W-:Y:S02]  /*17b0*/  IADD3.X R75, R2, -0x1, RZ, P2, !PT ;  /* 0xffffffff024b7810 */ /* 0x000fe400017fe4ff */
[C---:B------:R-:W-:Y:S02]  /*17c0*/  IADD3.X R77, R0.reuse, -0x1, RZ, P3, !PT ;  /* 0xffffffff004d7810 */ /* 0x040fe40001ffe4ff */
[C---:B------:R-:W-:Y:S02]  /*17d0*/  IADD3.X R79, R0.reuse, -0x1, RZ, P4, !PT ;  /* 0xffffffff004f7810 */ /* 0x040fe400027fe4ff */
[----:B------:R-:W-:Y:S02]  /*17e0*/  IADD3.X R81, R0, -0x1, RZ, P5, !PT ;  /* 0xffffffff00517810 */ /* 0x000fe40002ffe4ff */
.L_x_8740:
[----:B------:R-:W-:Y:S01]  /*17f0*/  SHF.R.S32.HI R104, RZ, 0x1f, R5 ;  /* 0x0000001fff687819 */ /* 0x000fe20000011405 */
[----:B------:R-:W-:Y:S01]  /*1800*/  IMAD.WIDE.U32 R32, R5, c[0x0][0x1a0], RZ ;  /* 0x0000680005207a25 */ /* 0x000fe200078e00ff */
[----:B------:R-:W-:-:S02]  /*1810*/  SHF.L.U32 R23, R47, 0x3, RZ ;  /* 0x000000032f177819 */ /* 0x000fc400000006ff */
        /* <DEDUP_REMOVED lines=26> */
[----:B0-2---:R0:W-:Y:S01]  /*19c0*/  STS.64 [R44.X8], R34 ;  /* 0x000000222c007388 */ /* 0x0051e20000008a00 */
[----:B------:R-:W-:-:S06]  /*19d0*/  NOP ;  /* 0x0000000000007918 */ /* 0x000fcc0000000000 */
[----:B-1----:R1:W2:Y:S01]  /*19e0*/  LDG.E.64 R38, [R32.64] ;  /* 0x0000000420267981 */ /* 0x0022a2000c1e1b00 */
[----:B------:R-:W-:-:S04]  /*19f0*/  IADD3 R0, R28, -0x1, RZ ;  /* 0xffffffff1c007810 */ /* 0x000fc80007ffe0ff */
[----:B------:R-:W-:Y:S02]  /*1a00*/  LEA.HI R82, R0, R0, RZ, 0x1 ;  /* 0x0000000000527211 */ /* 0x000fe400078f08ff */
[----:B------:R-:W-:Y:S02]  /*1a10*/  ISETP.GT.AND P0, PT, R28, 0x1, PT ;  /* 0x000000011c00780c */ /* 0x000fe40003f04270 */
[----:B------:R-:W-:Y:S02]  /*1a20*/  LOP3.LUT R83, R82, 0xfffffe, RZ, 0xc0, !PT ;  /* 0x00fffffe52537812 */ /* 0x000fe400078ec0ff */
[----:B------:R-:W-:Y:S02]  /*1a30*/  ISETP.NE.AND P1, PT, R47, RZ, PT ;  /* 0x000000ff2f00720c */ /* 0x000fe40003f25270 */
[----:B------:R-:W-:Y:S01]  /*1a40*/  ISETP.EQ.AND P0, PT, R26, RZ, P0 ;  /* 0x000000ff1a00720c */ /* 0x000fe20000702270 */
[----:B---3--:R-:W-:-:S04]  /*1a50*/  FMUL.FTZ R82, R2, 1.4426950216293334961 ;  /* 0x3fb8aa3b02527820 */ /* 0x008fc80000410000 */
[----:B------:R-:W-:Y:S01]  /*1a60*/  FMUL.FTZ R98, R13, R82 ;  /* 0x000000520d627220 */ /* 0x000fe20000410000 */
[----:B------:R-:W-:-:S05]  /*1a70*/  IADD3 R0, R0, -R83, RZ ;  /* 0x8000005300007210 */ /* 0x000fca0007ffe0ff */
[----:B------:R-:W-:Y:S01]  /*1a80*/  MUFU.EX2 R98, R98 ;  /* 0x0000006200627308 */ /* 0x000fe20000000800 */
[----:B0-----:R-:W-:Y:S01]  /*1a90*/  IADD3 R34, R47, 0x200, RZ ;  /* 0x000002002f227810 */ /* 0x001fe20007ffe0ff */
[----:B------:R-:W-:Y:S01]  /*1aa0*/  @!P1 IMAD R34, R0, 0x100, R5 ;  /* 0x0000010000229824 */ /* 0x000fe200078e0205 */
[----:B-1----:R-:W-:-:S04]  /*1ab0*/  @P0 IADD3 R32, R28, -0x2, RZ ;  /* 0xfffffffe1c200810 */ /* 0x002fc80007ffe0ff */
[----:B------:R-:W-:Y:S01]  /*1ac0*/  SHF.L.U32 R95, R34, 0x2, RZ ;  /* 0x00000002225f7819 */ /* 0x000fe200000006ff */
[----:B------:R-:W-:Y:S02]  /*1ad0*/  @P0 IMAD R37, R32, c[0x0][0x16c], R5 ;  /* 0x00005b0020250a24 */ /* 0x000fe400078e0205 */
[----:B------:R-:W0:Y:S01]  /*1ae0*/  LDS.64 R32, [R44.X8] ;  /* 0x000000002c207984 */ /* 0x000e220000008a00 */
[----:B------:R-:W-:Y:S01]  /*1af0*/  ISETP.NE.AND P2, PT, R47, 0x1f, PT ;  /* 0x0000001f2f00780c */ /* 0x000fe20003f45270 */
[----:B------:R-:W-:Y:S01]  /*1b00*/  @P0 IMAD.WIDE R36, R37, 0x8, R54 ;  /* 0x0000000825240825 */ /* 0x000fe200078e0236 */
[----:B------:R-:W-:-:S03]  /*1b10*/  MOV R93, RZ ;  /* 0x000000ff005d7202 */ /* 0x000fc60000000f00 */
[----:B------:R-:W-:Y:S01]  /*1b20*/  FMUL.FTZ R83, R10, R82 ;  /* 0x000000520a537220 */ /* 0x000fe20000410000 */
[--C-:B------:R-:W-:Y:S01]  /*1b30*/  SHF.R.U64 R97, R62, 0x10, R63.reuse ;  /* 0x000000103e617819 */ /* 0x100fe2000000123f */
[----:B------:R-:W-:Y:S01]  /*1b40*/  HADD2.F32 R96, -RZ, R62.H0_H0 ;  /* 0x2000003eff607230 */ /* 0x000fe20000004100 */
[----:B------:R-:W-:Y:S01]  /*1b50*/  SHF.R.U32.HI R94, RZ, 0x10, R63 ;  /* 0x00000010ff5e7819 */ /* 0x000fe2000001163f */
[----:B------:R-:W-:Y:S02]  /*1b60*/  HADD2.F32 R99, -RZ, R63.H0_H0 ;  /* 0x2000003fff637230 */ /* 0x000fe40000004100 */
[----:B------:R-:W-:Y:S02]  /*1b70*/  HADD2.F32 R97, -RZ, R97.H0_H0 ;  /* 0x20000061ff617230 */ /* 0x000fe40000004100 */
[----:B------:R-:W-:Y:S01]  /*1b80*/  HADD2.F32 R94, -RZ, R94.H0_H0 ;  /* 0x2000005eff5e7230 */ /* 0x000fe20000004100 */
[----:B------:R-:W-:Y:S02]  /*1b90*/  BSSY B0, `(.L_x_8728) ;  /* 0x0000029000007945 */ /* 0x000fe40003800000 */
[----:B------:R-:W-:Y:S01]  /*1ba0*/  FMUL.FTZ R103, R10, R97 ;  /* 0x000000610a677220 */ /* 0x000fe20000410000 */
[----:B0-----:R-:W-:-:S02]  /*1bb0*/  HADD2.F32 R0, -RZ, R32.H0_H0 ;  /* 0x20000020ff007230 */ /* 0x001fc40000004100 */
[----:B------:R-:W-:Y:S02]  /*1bc0*/  HADD2.F32 R90, -RZ, R32.H1_H1 ;  /* 0x30000020ff5a7230 */ /* 0x000fe40000004100 */
[----:B------:R-:W0:Y:S01]  /*1bd0*/  MUFU.EX2 R32, R83 ;  /* 0x0000005300207308 */ /* 0x000e220000000800 */
[--C-:B------:R-:W-:Y:S02]  /*1be0*/  HADD2.F32 R88, -RZ, R33.reuse.H0_H0 ;  /* 0x20000021ff587230 */ /* 0x100fe40000004100 */
[----:B------:R-:W-:Y:S01]  /*1bf0*/  HADD2.F32 R91, -RZ, R33.H1_H1 ;  /* 0x30000021ff5b7230 */ /* 0x000fe20000004100 */
[----:B------:R-:W-:-:S04]  /*1c00*/  FMUL.FTZ R33, R13, R96 ;  /* 0x000000600d217220 */ /* 0x000fc80000410000 */
[----:B------:R-:W-:Y:S02]  /*1c10*/  FMUL.FTZ R101, R0, R33 ;  /* 0x0000002100657220 */ /* 0x000fe40000410000 */
[----:B0-----:R-:W-:Y:S01]  /*1c20*/  FMUL.FTZ R113, R98, R32 ;  /* 0x0000002062717220 */ /* 0x001fe20000410000 */
[----:B--2---:R-:W-:Y:S01]  /*1c30*/  STS.64 [R44.X8+0x100], R38 ;  /* 0x000100262c007388 */ /* 0x004fe20000008a00 */
[----:B------:R-:W-:-:S06]  /*1c40*/  NOP ;  /* 0x0000000000007918 */ /* 0x000fcc0000000000 */
[----:B------:R-:W0:Y:S04]  /*1c50*/  LDS.64 R34, [R44.X8+0x100] ;  /* 0x000100002c227984 */ /* 0x000e280000008a00 */
[----:B------:R1:W-:Y:S04]  /*1c60*/  STS [R95+0x838], R98 ;  /* 0x000838625f007388 */ /* 0x0003e80000000800 */
[----:B------:R-:W-:Y:S06]  /*1c70*/  BAR.SYNC.DEFER_BLOCKING 0x0 ;  /* 0x0000000000007b1d */ /* 0x000fec0000010000 */
[----:B------:R1:W2:Y:S04]  /*1c80*/  @P2 LDS R95, [R47.X4+0x103c] ;  /* 0x00103c002f5f2984 */ /* 0x0002a80000004800 */
[----:B------:R3:W5:Y:S02]  /*1c90*/  @P0 LDG.E R93, [R36.64+0x4] ;  /* 0x00000404245d0981 */ /* 0x000764000c1e1900 */
[----:B---3--:R-:W-:-:S02]  /*1ca0*/  FMUL.FTZ R37, R11, R82 ;  /* 0x000000520b257220 */ /* 0x008fc40000410000 */
[----:B------:R-:W-:-:S04]  /*1cb0*/  FMUL.FTZ R36, R12, R82 ;  /* 0x000000520c247220 */ /* 0x000fc80000410000 */
[----:B------:R-:W3:Y:S01]  /*1cc0*/  MUFU.EX2 R37, R37 ;  /* 0x0000002500257308 */ /* 0x000ee20000000800 */
[--C-:B0-----:R-:W-:Y:S02]  /*1cd0*/  HADD2.F32 R100, -RZ, R34.reuse.H0_H0 ;  /* 0x20000022ff647230 */ /* 0x101fe40000004100 */
[----:B------:R-:W-:Y:S02]  /*1ce0*/  HADD2.F32 R107, -RZ, R34.H1_H1 ;  /* 0x30000022ff6b7230 */ /* 0x000fe40000004100 */
[----:B------:R-:W-:-:S03]  /*1cf0*/  HADD2.F32 R34, -RZ, R35.H0_H0 ;  /* 0x20000023ff227230 */ /* 0x000fc60000004100 */
[----:B------:R-:W0:Y:S01]  /*1d00*/  MUFU.EX2 R36, R36 ;  /* 0x0000002400247308 */ /* 0x000e220000000800 */
[----:B------:R-:W-:Y:S01]  /*1d10*/  HADD2.F32 R35, -RZ, R35.H1_H1 ;  /* 0x30000023ff237230 */ /* 0x000fe20000004100 */
[----:B------:R-:W-:Y:S02]  /*1d20*/  FMUL.FTZ R39, R12, R99 ;  /* 0x000000630c277220 */ /* 0x000fe40000410000 */
[----:B------:R-:W-:Y:S02]  /*1d30*/  FMUL.FTZ R34, R19, R34 ;  /* 0x0000002213227220 */ /* 0x000fe40000410000 */
[----:B------:R-:W-:Y:S02]  /*1d40*/  FMUL.FTZ R92, R18, R35 ;  /* 0x00000023125c7220 */ /* 0x000fe40000410000 */
[----:B------:R-:W-:Y:S02]  /*1d50*/  FMUL.FTZ R38, R11, R94 ;  /* 0x0000005e0b267220 */ /* 0x000fe40000410000 */
[----:B------:R-:W-:-:S02]  /*1d60*/  FMUL.FTZ R35, R90, R103 ;  /* 0x000000675a237220 */ /* 0x000fc40000410000 */
[----:B------:R-:W-:Y:S02]  /*1d70*/  FMUL.FTZ R105, R88, R39 ;  /* 0x0000002758697220 */ /* 0x000fe40000410000 */
[----:B------:R-:W-:Y:S02]  /*1d80*/  FMUL.FTZ R107, R20, R107 ;  /* 0x0000006b146b7220 */ /* 0x000fe40000410000 */
[----:B---3--:R-:W-:Y:S01]  /*1d90*/  FFMA.FTZ R102, R37, R92, R34 ;  /* 0x0000005c25667223 */ /* 0x008fe20000010022 */
[----:B------:R-:W-:Y:S05]  /*1da0*/  @P2 BRA `(.L_x_8729) ;  /* 0x0000007000002947 */ /* 0x000fea0003800000 */
[----:B012---:R-:W-:Y:S02]  /*1db0*/  ISETP.NE.AND P0, PT, R28, c[0x0][0x174], PT ;  /* 0x00005d001c007a0c */ /* 0x007fe40003f05270 */
[----:B------:R-:W-:-:S11]  /*1dc0*/  MOV R95, 0x3f800000 ;  /* 0x3f800000005f7802 */ /* 0x000fd60000000f00 */
[----:B------:R-:W-:-:S04]  /*1dd0*/  @P0 LEA.HI R82, R28, R28, RZ, 0x1 ;  /* 0x0000001c1c520211 */ /* 0x000fc800078f08ff */
[----:B------:R-:W-:-:S04]  /*1de0*/  @P0 LOP3.LUT R83, R82, 0xfffffe, RZ, 0xc0, !PT ;  /* 0x00fffffe52530812 */ /* 0x000fc800078ec0ff */
[----:B------:R-:W-:-:S04]  /*1df0*/  @P0 IADD3 R82, -R83, R28, RZ ;  /* 0x0000001c53520210 */ /* 0x000fc80007ffe1ff */
[----:B------:R-:W-:-:S05]  /*1e00*/  @P0 LEA R82, R82, R5, 0x8 ;  /* 0x0000000552520211 */ /* 0x000fca00078e40ff */
[----:B------:R0:W1:Y:S02]  /*1e10*/  @P0 LDS R95, [R82.X4+0x838] ;  /* 0x00083800525f0984 */ /* 0x0000640000004800 */
.L_x_8729:
[----:B012---:R-:W-:Y:S05]  /*1e20*/  BSYNC B0 ;  /* 0x0000000000007941 */ /* 0x007fea0003800000 */
.L_x_8728:
[----:B------:R-:W-:Y:S01]  /*1e30*/  FMUL.FTZ R83, R37, R95 ;  /* 0x0000005f25537220 */ /* 0x000fe20000410000 */
[----:B------:R-:W-:Y:S01]  /*1e40*/  ISETP.NE.AND P3, PT, R26, 0x1f, PT ;  /* 0x0000001f1a00780c */ /* 0x000fe20003f65270 */
[----:B------:R-:W-:Y:S01]  /*1e50*/  FMUL.FTZ R109, R21, R100 ;  /* 0x00000064156d7220 */ /* 0x000fe20000410000 */
[----:B------:R-:W-:Y:S01]  /*1e60*/  ISETP.GE.AND P0, PT, R44, 0x1, PT ;  /* 0x000000012c00780c */ /* 0x000fe20003f06270 */
[----:B------:R-:W-:Y:S01]  /*1e70*/  FFMA.FTZ R111, R36, R102, R107 ;  /* 0x00000066246f7223 */ /* 0x000fe2000001006b */
[----:B------:R-:W-:Y:S01]  /*1e80*/  ISETP.GE.U32.AND P4, PT, R26, 0x18, PT ;  /* 0x000000181a00780c */ /* 0x000fe20003f86070 */
[----:B------:R-:W-:Y:S01]  /*1e90*/  FMUL.FTZ R83, R36, R83 ;  /* 0x0000005324537220 */ /* 0x000fe20000410000 */
[----:B------:R-:W-:Y:S01]  /*1ea0*/  MOV R118, c[0x0][0x174] ;  /* 0x00005d0000767a02 */ /* 0x000fe20000000f00 */
[C---:B------:R-:W-:Y:S01]  /*1eb0*/  FFMA.FTZ R111, R32.reuse, R111, R109 ;  /* 0x0000006f206f7223 */ /* 0x040fe2000001006d */
[----:B------:R-:W-:Y:S01]  /*1ec0*/  BSSY B0, `(.L_x_8730) ;  /* 0x000008b000007945 */ /* 0x000fe20003800000 */
[----:B------:R-:W-:Y:S01]  /*1ed0*/  FMUL.FTZ R100, R32, R83 ;  /* 0x0000005320647220 */ /* 0x000fe20000410000 */
[----:B------:R-:W-:Y:S01]  /*1ee0*/  LEA R118, R118, R27, 0x7 ;  /* 0x0000001b76767211 */ /* 0x000fe200078e38ff */
[----:B------:R-:W-:Y:S01]  /*1ef0*/  FFMA.FTZ R82, R32, R101, R35 ;  /* 0x0000006520527223 */ /* 0x000fe20000010023 */
[----:B------:R-:W0:Y:S01]  /*1f00*/  SHFL.DOWN PT, R106, R111, 0x1, 0x1f ;  /* 0x08201f006f6a7f89 */ /* 0x000e2200000e0000 */
[----:B------:R-:W-:Y:S01]  /*1f10*/  FMUL.FTZ R102, R91, R38 ;  /* 0x000000265b667220 */ /* 0x000fe20000410000 */
[----:B------:R-:W-:Y:S01]  /*1f20*/  IADD3 R118, R118, -0x80, RZ ;  /* 0xffffff8076767810 */ /* 0x000fe20007ffe0ff */
[C---:B------:R-:W-:Y:S01]  /*1f30*/  FFMA.FTZ R82, R36.reuse, R82, R105 ;  /* 0x0000005224527223 */ /* 0x040fe20000010069 */
[----:B------:R-:W1:Y:S01]  /*1f40*/  SHFL.DOWN PT, R115, R100, 0x1, 0x1f ;  /* 0x08201f0064737f89 */ /* 0x000e6200000e0000 */
[----:B------:R-:W-:Y:S01]  /*1f50*/  FMUL.FTZ R108, R36, R113 ;  /* 0x00000071246c7220 */ /* 0x000fe20000410000 */
[----:B------:R-:W-:Y:S01]  /*1f60*/  IADD3 R118, -R118, c[0x0][0x168], -R47 ;  /* 0x00005a0076767a10 */ /* 0x000fe20007ffe92f */
        /* <DEDUP_REMOVED lines=32> */
[----:B------:R-:W-:Y:S01]  /*2170*/  MOV R82, 0x3f800000 ;  /* 0x3f80000000527802 */ /* 0x000fe20000000f00 */
[----:B---3--:R-:W-:Y:S01]  /*2180*/  @P3 FMUL.FTZ R108, R108, R83 ;  /* 0x000000536c6c3220 */ /* 0x008fe20000410000 */
[----:B------:R-:W-:Y:S02]  /*2190*/  HFMA2.MMA R83, -RZ, RZ, 0, 0 ;  /* 0x00000000ff537435 */ /* 0x000fe400000001ff */
[----:B------:R-:W2:Y:S01]  /*21a0*/  SHFL.UP PT, R110, R113, 0x8, RZ ;  /* 0x05000000716e7989 */ /* 0x000ea200000e00ff */
[----:B------:R-:W-:-:S03]  /*21b0*/  ISETP.GE.AND P3, PT, R44, 0x8, PT ;  /* 0x000000082c00780c */ /* 0x000fc60003f66270 */
[----:B------:R-:W3:Y:S04]  /*21c0*/  SHFL.UP PT, R115, R108, 0x8, RZ ;  /* 0x050000006c737989 */ /* 0x000ee800000e00ff */
[----:B------:R-:W-:Y:S01]  /*21d0*/  @!P0 LDS.64 R82, [R106+0x10b8] ;  /* 0x0010b8006a528984 */ /* 0x000fe20000000a00 */
[----:B------:R-:W-:Y:S01]  /*21e0*/  ISETP.GE.AND P0, PT, R44, 0x10, PT ;  /* 0x000000102c00780c */ /* 0x000fe20003f06270 */
        /* <DEDUP_REMOVED lines=12> */
[----:B------:R-:W-:Y:S02]  /*22b0*/  ISETP.GE.AND P3, PT, R118, 0x41, PT ;  /* 0x000000417600780c */ /* 0x000fe40003f66270 */
        /* <DEDUP_REMOVED lines=19> */
[----:B------:R-:W-:Y:S02]  /*23f0*/  FFMA.FTZ R101, R32, R93, R109 ;  /* 0x0000005d20657223 */ /* 0x000fe4000001006d */
[----:B------:R-:W-:-:S02]  /*2400*/  FMUL.FTZ R109, R11, R92 ;  /* 0x0000005c0b6d7220 */ /* 0x000fc40000410000 */
[----:B------:R-:W-:Y:S02]  /*2410*/  FMUL.FTZ R110, R12, R95 ;  /* 0x0000005f0c6e7220 */ /* 0x000fe40000410000 */
[----:B------:R-:W-:Y:S02]  /*2420*/  FMUL.FTZ R108, R10, R93 ;  /* 0x0000005d0a6c7220 */ /* 0x000fe40000410000 */
[----:B------:R-:W-:Y:S02]  /*2430*/  FMUL.FTZ R107, R13, R101 ;  /* 0x000000650d6b7220 */ /* 0x000fe40000410000 */
[C---:B--2---:R-:W-:Y:S02]  /*2440*/  FFMA.FTZ R83, R112.reuse, R83, R114 ;  /* 0x0000005370537223 */ /* 0x044fe40000010072 */
[----:B------:R-:W-:Y:S02]  /*2450*/  FMUL.FTZ R82, R112, R82 ;  /* 0x0000005270527220 */ /* 0x000fe40000410000 */
[----:B------:R-:W-:-:S02]  /*2460*/  FFMA.FTZ R111, R32, R116, R35 ;  /* 0x00000074206f7223 */ /* 0x000fc40000010023 */
[----:B------:R-:W-:Y:S01]  /*2470*/  FFMA.FTZ R98, R0, -R33, R116 ;  /* 0x8000002100627223 */ /* 0x000fe20000010074 */
[----:B------:R0:W-:Y:S01]  /*2480*/  @!P0 STS.64 [R106+0x10b8], R82 ;  /* 0x0010b8526a008388 */ /* 0x0001e20000000a00 */
[----:B------:R-:W-:Y:S02]  /*2490*/  FMUL.FTZ R35, R94, R109 ;  /* 0x0000006d5e237220 */ /* 0x000fe40000410000 */
[----:B------:R-:W-:Y:S02]  /*24a0*/  FMUL.FTZ R34, R99, R110 ;  /* 0x0000006e63227220 */ /* 0x000fe40000410000 */
[----:B------:R-:W-:Y:S02]  /*24b0*/  FMUL.FTZ R33, R97, R108 ;  /* 0x0000006c61217220 */ /* 0x000fe40000410000 */
[----:B------:R-:W-:Y:S02]  /*24c0*/  FMUL.FTZ R32, R96, R107 ;  /* 0x0000006b60207220 */ /* 0x000fe40000410000 */
[----:B------:R-:W-:-:S02]  /*24d0*/  FFMA.FTZ R112, R36, R111, R105 ;  /* 0x0000006f24707223 */ /* 0x000fc40000010069 */
[----:B------:R-:W-:Y:S01]  /*24e0*/  FFMA.FTZ R100, R90, -R103, R111 ;  /* 0x800000675a647223 */ /* 0x000fe2000001006f */
[----:B------:R1:W-:Y:S01]  /*24f0*/  STS.128 [R47.X16+0x200], R32 ;  /* 0x000200202f007388 */ /* 0x0003e2000000cc00 */
[----:B------:R-:W-:Y:S02]  /*2500*/  FFMA.FTZ R107, R98, R107, RZ ;  /* 0x0000006b626b7223 */ /* 0x000fe400000100ff */
[----:B------:R-:W-:Y:S01]  /*2510*/  FFMA.FTZ R105, R37, R112, R102 ;  /* 0x0000007025697223 */ /* 0x000fe20000010066 */
[----:B------:R-:W-:Y:S01]  /*2520*/  BAR.SYNC.DEFER_BLOCKING 0x0 ;  /* 0x0000000000007b1d */ /* 0x000fe20000010000 */
[----:B------:R-:W-:Y:S01]  /*2530*/  FFMA.FTZ R107, R100, R108, R107 ;  /* 0x0000006c646b7223 */ /* 0x000fe2000001006b */
[----:B------:R-:W-:Y:S01]  /*2540*/  SHF.L.U64.HI R108, R4, 0x2, R3 ;  /* 0x00000002046c7819 */ /* 0x000fe20000010203 */
[----:B------:R-:W-:Y:S02]  /*2550*/  FFMA.FTZ R102, R88, -R39, R112 ;  /* 0x8000002758667223 */ /* 0x000fe40000010070 */
[----:B------:R-:W-:-:S02]  /*2560*/  FFMA.FTZ R103, R91, -R38, R105 ;  /* 0x800000265b677223 */ /* 0x000fc40000010069 */
[----:B------:R-:W-:Y:S02]  /*2570*/  FFMA.FTZ R107, R102, R110, R107 ;  /* 0x0000006e666b7223 */ /* 0x000fe4000001006b */
[----:B------:R-:W-:Y:S02]  /*2580*/  FMUL.FTZ R36, R21, R116 ;  /* 0x0000007415247220 */ /* 0x000fe40000410000 */
[----:B------:R-:W-:Y:S02]  /*2590*/  FMUL.FTZ R37, R20, R111 ;  /* 0x0000006f14257220 */ /* 0x000fe40000410000 */
[----:B------:R-:W-:Y:S02]  /*25a0*/  FMUL.FTZ R38, R19, R112 ;  /* 0x0000007013267220 */ /* 0x000fe40000410000 */
[----:B------:R-:W-:Y:S01]  /*25b0*/  FMUL.FTZ R39, R18, R105 ;  /* 0x0000006912277220 */ /* 0x000fe20000410000 */
[----:B------:R-:W-:Y:S01]  /*25c0*/  SHF.L.U32 R105, R4, 0x2, RZ ;  /* 0x0000000204697819 */ /* 0x000fe200000006ff */
[----:B0-----:R-:W-:-:S02]  /*25d0*/  FMUL.FTZ R82, R103, R109 ;  /* 0x0000006d67527220 */ /* 0x001fc40000410000 */
        /* <DEDUP_REMOVED lines=25> */
.L_x_8731:
[----:B-1----:R-:W-:Y:S05]  /*2770*/  BSYNC B0 ;  /* 0x0000000000007941 */ /* 0x002fea0003800000 */
.L_x_8730:
        /* <DEDUP_REMOVED lines=11> */
.L_x_8733:
[----:B------:R-:W-:Y:S05]  /*2830*/  BSYNC B0 ;  /* 0x0000000000007941 */ /* 0x000fea0003800000 */
.L_x_8732:
        /* <DEDUP_REMOVED lines=9> */
.L_x_8735:
[----:B------:R-:W-:Y:S05]  /*28d0*/  BSYNC B0 ;  /* 0x0000000000007941 */ /* 0x000fea0003800000 */
.L_x_8734:
[----:B--23--:R2:W3:Y:S01]  /*28e0*/  LDS R37, [R47.X4+0x580] ;  /* 0x000580002f257984 */ /* 0x00c4e20000004800 */
[----:B------:R-:W-:Y:S01]  /*28f0*/  BSSY B0, `(.L_x_8736) ;  /* 0x0000008000007945 */ /* 0x000fe20003800000 */
[----:B------:R-:W-:Y:S05]  /*2900*/  @!P4 BRA `(.L_x_8737) ;  /* 0x000000600000c947 */ /* 0x000fea0003800000 */
[----:B------:R-:W-:-:S04]  /*2910*/  IMAD.WIDE.U32 R34, R105, c[0x0][0x2b0], R74 ;  /* 0x0000ac0069227a25 */ /* 0x000fc800078e004a */
[----:B------:R-:W-:Y:S01]  /*2920*/  IMAD.WIDE.U32 R32, R105, c[0x0][0x2d0], R80 ;  /* 0x0000b40069207a25 */ /* 0x000fe200078e0050 */
[----:B------:R-:W-:-:S04]  /*2930*/  IADD3 R35, R39, R35, RZ ;  /* 0x0000002327237210 */ /* 0x000fc80007ffe0ff */
[----:B------:R-:W-:Y:S01]  /*2940*/  IADD3 R33, R111, R33, RZ ;  /* 0x000000216f217210 */ /* 0x000fe20007ffe0ff */
[----:B----4-:R4:W-:Y:S04]  /*2950*/  RED.E.ADD.F32.FTZ.RN.STRONG.GPU [R34.64], R83 ;  /* 0x000000532200798e */ /* 0x0109e8000c10e784 */
[----:B---3--:R4:W-:Y:S02]  /*2960*/  RED.E.ADD.F32.FTZ.RN.STRONG.GPU [R32.64], R37 ;  /* 0x000000252000798e */ /* 0x0089e4000c10e784 */
.L_x_8737:
[----:B------:R-:W-:Y:S05]  /*2970*/  BSYNC B0 ;  /* 0x0000000000007941 */ /* 0x000fea0003800000 */
.L_x_8736:
[----:B----4-:R-:W4:Y:S01]  /*2980*/  SHFL.DOWN P1, R35, R82, 0x1, 0x1f ;  /* 0x08201f0052237f89 */ /* 0x010f220000020000 */
        /* <DEDUP_REMOVED lines=8> */
[----:B------:R-:W-:Y:S02]  /*2a10*/  FMUL.FTZ R101, R2, R101 ;  /* 0x0000006502657220 */ /* 0x000fe40000410000 */
[----:B------:R-:W-:-:S02]  /*2a20*/  FMUL.FTZ R88, R88, R95 ;  /* 0x0000005f58587220 */ /* 0x000fc40000410000 */
[----:B------:R-:W-:Y:S02]  /*2a30*/  FMUL.FTZ R92, R103, R92 ;  /* 0x0000005c675c7220 */ /* 0x000fe40000410000 */
[----:B------:R-:W-:Y:S02]  /*2a40*/  FMUL.FTZ R93, R100, R93 ;  /* 0x0000005d645d7220 */ /* 0x000fe40000410000 */
[----:B------:R-:W-:Y:S02]  /*2a50*/  FMUL.FTZ R101, R98, R101 ;  /* 0x0000006562657220 */ /* 0x000fe40000410000 */
[----:B----4-:R-:W-:Y:S02]  /*2a60*/  @P1 FADD R35, R82, R35 ;  /* 0x0000002352231221 */ /* 0x010fe40000000000 */
[-C--:B------:R-:W-:Y:S02]  /*2a70*/  FFMA.FTZ R6, R11, R91.reuse, R6 ;  /* 0x0000005b0b067223 */ /* 0x080fe40000010006 */
[----:B------:R-:W-:Y:S01]  /*2a80*/  FFMA.FTZ R102, R99, R88, R102 ;  /* 0x0000005863667223 */ /* 0x000fe20000010066 */
[----:B------:R-:W4:Y:S01]  /*2a90*/  SHFL.DOWN P1, R32, R35, 0x2, 0x1f ;  /* 0x08401f0023207f89 */ /* 0x000f220000020000 */
[----:B------:R-:W-:-:S02]  /*2aa0*/  FFMA.FTZ R91, R94, R91, R92 ;  /* 0x0000005b5e5b7223 */ /* 0x000fc4000001005c */
[----:B------:R-:W-:Y:S02]  /*2ab0*/  FFMA.FTZ R93, R97, R90, R93 ;  /* 0x0000005a615d7223 */ /* 0x000fe4000001005d */
[-C--:B------:R-:W-:Y:S02]  /*2ac0*/  FFMA.FTZ R96, R96, R33.reuse, R101 ;  /* 0x0000002160607223 */ /* 0x080fe40000010065 */
[----:B------:R-:W-:Y:S02]  /*2ad0*/  FFMA.FTZ R9, R12, R88, R9 ;  /* 0x000000580c097223 */ /* 0x000fe40000010009 */
[----:B------:R-:W-:Y:S02]  /*2ae0*/  FFMA.FTZ R7, R10, R90, R7 ;  /* 0x0000005a0a077223 */ /* 0x000fe40000010007 */
[----:B------:R-:W-:Y:S02]  /*2af0*/  FFMA.FTZ R8, R13, R33, R8 ;  /* 0x000000210d087223 */ /* 0x000fe40000010008 */
[----:B------:R-:W-:-:S02]  /*2b00*/  FADD.FTZ R15, R102, R15 ;  /* 0x0000000f660f7221 */ /* 0x000fc40000010000 */
[----:B------:R-:W-:Y:S02]  /*2b10*/  FADD.FTZ R14, R91, R14 ;  /* 0x0000000e5b0e7221 */ /* 0x000fe40000010000 */
[----:B------:R-:W-:Y:S02]  /*2b20*/  FADD.FTZ R16, R93, R16 ;  /* 0x000000105d107221 */ /* 0x000fe40000010000 */
[----:B------:R-:W-:Y:S02]  /*2b30*/  FADD.FTZ R17, R96, R17 ;  /* 0x0000001160117221 */ /* 0x000fe40000010000 */
[----:B----4-:R-:W-:-:S05]  /*2b40*/  @P1 FADD R32, R35, R32 ;  /* 0x0000002023201221 */ /* 0x010fca0000000000 */
[----:B---3--:R-:W3:Y:S02]  /*2b50*/  SHFL.DOWN P1, R37, R32, 0x4, 0x1f ;  /* 0x08801f0020257f89 */ /* 0x008ee40000020000 */
[----:B---3--:R-:W-:-:S05]  /*2b60*/  @P1 FADD R37, R32, R37 ;  /* 0x0000002520251221 */ /* 0x008fca0000000000 */
[----:B------:R-:W3:Y:S02]  /*2b70*/  SHFL.DOWN P1, R34, R37, 0x8, 0x1f ;  /* 0x09001f0025227f89 */ /* 0x000ee40000020000 */
        /* <DEDUP_REMOVED lines=12> */
.L_x_8739:
[----:B---3--:R-:W-:Y:S05]  /*2c40*/  BSYNC B0 ;  /* 0x0000000000007941 */ /* 0x008fea0003800000 */
.L_x_8738:
[----:B------:R-:W-:Y:S02]  /*2c50*/  IADD3 R5, R5, 0x1, RZ ;  /* 0x0000000105057810 */ /* 0x000fe40007ffe0ff */
[----:B------:R-:W-:Y:S02]  /*2c60*/  IADD3 R4, P1, R4, 0x1, RZ ;  /* 0x0000000104047810 */ /* 0x000fe40007f3e0ff */
[----:B------:R-:W-:Y:S02]  /*2c70*/  ISETP.GE.AND P0, PT, R5, c[0x0][0x16c], PT ;  /* 0x00005b0005007a0c */ /* 0x000fe40003f06270 */
[----:B------:R-:W-:-:S11]  /*2c80*/  IADD3.X R3, RZ, R3, RZ, P1, !PT ;  /* 0x00000003ff037210 */ /* 0x000fd60000ffe4ff */
[----:B------:R-:W-:Y:S01]  /*2c90*/  @P0 CALL.REL.NOINC `(.L_x_8727) ;  /* 0x0000001000000944 */ /* 0x000fe20003c00000 */
[----:B------:R-:W-:Y:S05]  /*2ca0*/  BRA `(.L_x_8740) ;  /* 0xffffeb4000007947 */ /* 0x000fea000383ffff */
.L_x_8727:
[----:B------:R-:W-:Y:S01]  /*2cb0*/  BAR.SYNC.DEFER_BLOCKING 0x0 ;  /* 0x0000000000007b1d */ /* 0x000fe20000010000 */
[----:B------:R-:W-:Y:S01]  /*2cc0*/  F2FP.PACK_AB R8, R7, R8 ;  /* 0x000000080708723e */ /* 0x000fe200000000ff */
[----:B------:R-:W-:Y:S01]  /*2cd0*/  IMAD R0, R87, c[0x0][0x2e0], RZ ;  /* 0x0000b80057007a24 */ /* 0x000fe200078e02ff */
[----:B------:R-:W-:Y:S01]  /*2ce0*/  F2FP.PACK_AB R9, R6, R9 ;  /* 0x000000090609723e */ /* 0x000fe200000000ff */
[----:B------:R-:W-:Y:S01]  /*2cf0*/  IMAD R11, R53, c[0x0][0x2d8], RZ ;  /* 0x0000b600350b7a24 */ /* 0x000fe200078e02ff */
[----:B------:R-:W-:Y:S01]  /*2d00*/  F2FP.PACK_AB R10, R16, R17 ;  /* 0x00000011100a723e */ /* 0x000fe200000000ff */
[----:B------:R-:W-:Y:S01]  /*2d10*/  IMAD R7, R89, c[0x0][0x2e4], R0 ;  /* 0x0000b90059077a24 */ /* 0x000fe200078e0200 */
[----:B------:R-:W-:Y:S01]  /*2d20*/  ISETP.GT.AND P5, PT, R28, 0x1, PT ;  /* 0x000000011c00780c */ /* 0x000fe20003fa4270 */
[----:B------:R-:W-:Y:S01]  /*2d30*/  IMAD R11, R84, c[0x0][0x2dc], R11 ;  /* 0x0000b700540b7a24 */ /* 0x000fe200078e020b */
[----:B------:R-:W-:Y:S01]  /*2d40*/  IADD3 R30, P1, R30, -0x100, RZ ;  /* 0xffffff001e1e7810 */ /* 0x000fe20007f3e0ff */
[----:B------:R-:W-:Y:S01]  /*2d50*/  IMAD R0, R87, c[0x0][0x300], RZ ;  /* 0x0000c00057007a24 */ /* 0x000fe200078e02ff */
[----:B------:R-:W-:Y:S01]  /*2d60*/  IADD3 R46, P2, R46, -0x100, RZ ;  /* 0xffffff002e2e7810 */ /* 0x000fe20007f5e0ff */
[----:B------:R-:W-:Y:S01]  /*2d70*/  IMAD R19, R53, c[0x0][0x2f8], RZ ;  /* 0x0000be0035137a24 */ /* 0x000fe200078e02ff */
[----:B------:R-:W-:Y:S01]  /*2d80*/  IADD3 R48, P3, R48, -0x100, RZ ;  /* 0xffffff0030307810 */ /* 0x000fe20007f7e0ff */
[----:B------:R-:W-:Y:S01]  /*2d90*/  IMAD R13, R89, c[0x0][0x304], R0 ;  /* 0x0000c100590d7a24 */ /* 0x000fe200078e0200 */
[----:B------:R-:W-:Y:S01]  /*2da0*/  IADD3 R42, P4, R42, -0x100, RZ ;  /* 0xffffff002a2a7810 */ /* 0x000fe20007f9e0ff */
[----:B------:R-:W-:Y:S01]  /*2db0*/  IMAD R19, R84, c[0x0][0x2fc], R19 ;  /* 0x0000bf0054137a24 */ /* 0x000fe200078e0213 */
[----:B------:R-:W-:Y:S01]  /*2dc0*/  IADD3 R27, R27, -0x80, RZ ;  /* 0xffffff801b1b7810 */ /* 0x000fe20007ffe0ff */
[----:B------:R-:W-:Y:S01]  /*2dd0*/  FADD.FTZ R17, R50, R17 ;  /* 0x0000001132117221 */ /* 0x000fe20000010000 */
[----:B------:R-:W-:-:S02]  /*2de0*/  IADD3 R28, R28, -0x1, RZ ;  /* 0xffffffff1c1c7810 */ /* 0x000fc40007ffe0ff */
[----:B------:R-:W-:Y:S01]  /*2df0*/  IADD3.X R29, R29, -0x1, RZ, P1, !PT ;  /* 0xffffffff1d1d7810 */ /* 0x000fe20000ffe4ff */
[----:B------:R-:W-:Y:S01]  /*2e00*/  FADD.FTZ R16, R17, R16 ;  /* 0x0000001011107221 */ /* 0x000fe20000010000 */
[----:B------:R-:W-:Y:S01]  /*2e10*/  IADD3.X R43, R43, -0x1, RZ, P2, !PT ;  /* 0xffffffff2b2b7810 */ /* 0x000fe200017fe4ff */
[----:B------:R3:W-:Y:S01]  /*2e20*/  STS.64 [R44.X8], R8 ;  /* 0x000000082c007388 */ /* 0x0007e20000008a00 */
[----:B------:R-:W-:-:S06]  /*2e30*/  NOP ;  /* 0x0000000000007918 */ /* 0x000fcc0000000000 */
[----:B------:R-:W4:Y:S01]  /*2e40*/  LDS.64 R2, [R44.X8] ;  /* 0x000000002c027984 */ /* 0x000f220000008a00 */
[----:B------:R-:W-:Y:S02]  /*2e50*/  IADD3.X R45, R45, -0x1, RZ, P3, !PT ;  /* 0xffffffff2d2d7810 */ /* 0x000fe40001ffe4ff */
[----:B------:R-:W-:Y:S02]  /*2e60*/  IADD3.X R41, R41, -0x1, RZ, P4, !PT ;  /* 0xffffffff29297810 */ /* 0x000fe400027fe4ff */
[----:B---3--:R-:W-:Y:S02]  /*2e70*/  MOV R8, R64 ;  /* 0x0000004000087202 */ /* 0x008fe40000000f00 */
[----:B------:R-:W-:-:S05]  /*2e80*/  MOV R9, R65 ;  /* 0x0000004100097202 */ /* 0x000fca0000000f00 */
[----:B------:R-:W-:-:S04]  /*2e90*/  IMAD.WIDE.U32 R4, R89, c[0x0][0x2e0], R8 ;  /* 0x0000b80059047a25 */ /* 0x000fc800078e0008 */
[----:B------:R-:W-:Y:S01]  /*2ea0*/  IMAD.WIDE.U32 R8, R89, c[0x0][0x300], R8 ;  /* 0x0000c00059087a25 */ /* 0x000fe200078e0008 */
[----:B------:R-:W-:-:S04]  /*2eb0*/  IADD3 R5, R5, R7, RZ ;  /* 0x0000000705057210 */ /* 0x000fc80007ffe0ff */
[----:B------:R-:W-:Y:S01]  /*2ec0*/  IADD3 R9, R9, R13, RZ ;  /* 0x0000000d09097210 */ /* 0x000fe20007ffe0ff */
[----:B------:R-:W-:-:S05]  /*2ed0*/  IMAD.WIDE.U32 R4, R84, c[0x0][0x2d8], R4 ;  /* 0x0000b60054047a25 */ /* 0x000fca00078e0004 */
[----:B------:R-:W-:Y:S02]  /*2ee0*/  IADD3 R5, R5, R11, RZ ;  /* 0x0000000b05057210 */ /* 0x000fe40007ffe0ff */
[----:B------:R-:W-:Y:S02]  /*2ef0*/  LEA R6, P0, R4, c[0x0][0x330], 0x1 ;  /* 0x0000cc0004067a11 */ /* 0x000fe400078008ff */
[----:B------:R-:W-:Y:S01]  /*2f00*/  F2FP.PACK_AB R11, R14, R15 ;  /* 0x0000000f0e0b723e */ /* 0x000fe200000000ff */
[----:B------:R-:W-:Y:S01]  /*2f10*/  FADD.FTZ R15, R16, R15 ;  /* 0x0000000f100f7221 */ /* 0x000fe20000010000 */
[----:B------:R-:W-:Y:S02]  /*2f20*/  LEA.HI.X R5, R4, c[0x0][0x334], R5, 0x1, P0 ;  /* 0x0000cd0004057a11 */ /* 0x000fe400000f0c05 */
[----:B------:R-:W-:Y:S01]  /*2f30*/  IADD3 R6, P0, R6, R23, RZ ;  /* 0x0000001706067210 */ /* 0x000fe20007f1e0ff */
[----:B------:R-:W-:-:S03]  /*2f40*/  FADD.FTZ R50, R15, R14 ;  /* 0x0000000e0f327221 */ /* 0x000fc60000010000 */
[----:B------:R-:W-:-:S05]  /*2f50*/  IADD3.X R7, R5, R22, RZ, P0, !PT ;  /* 0x0000001605077210 */ /* 0x000fca00007fe4ff */
[----:B----4-:R3:W-:Y:S04]  /*2f60*/  STG.E.64 [R6.64+-0x100], R2 ;  /* 0xffff000206007986 */ /* 0x0107e8000c101b04 */
        /* <DEDUP_REMOVED lines=15> */
.L_x_8725:
        /* <DEDUP_REMOVED lines=24> */
.L_x_8743:
[----:B---3--:R-:W-:Y:S05]  /*31e0*/  BSYNC B0 ;  /* 0x0000000000007941 */ /* 0x008fea0003800000 */
.L_x_8742:
        /* <DEDUP_REMOVED lines=23> */
.L_x_8745:
[----:B------:R-:W4:Y:S02]  /*3360*/  S2R R9, SR_TID.X ;  /* 0x0000000000097919 */ /* 0x000f240000002100 */
.L_x_8746:
[----:B0-----:R-:W-:Y:S05]  /*3370*/  BSYNC B0 ;  /* 0x0000000000007941 */ /* 0x001fea0003800000 */
.L_x_8744:
[----:B----4-:R-:W-:-:S13]  /*3380*/  ISETP.GE.AND P0, PT, R9, c[0x0][0x16c], PT ;  /* 0x00005b0009007a0c */ /* 0x010fda0003f06270 */
[----:B------:R-:W-:Y:S05]  /*3390*/  @P0 EXIT ;  /* 0x000000000000094d */ /* 0x000fea0003800000 */
[----:B------:R-:W-:Y:S02]  /*33a0*/  IMAD R0, R87, c[0x0][0x288], RZ ;  /* 0x0000a20057007a24 */ /* 0x000fe400078e02ff */
[----:B---3--:R-:W-:-:S04]  /*33b0*/  IMAD.WIDE.U32 R2, R89, c[0x0][0x288], RZ ;  /* 0x0000a20059027a25 */ /* 0x008fc800078e00ff */
[----:B------:R-:W-:-:S05]  /*33c0*/  IMAD R13, R89, c[0x0][0x28c], R0 ;  /* 0x0000a300590d7a24 */ /* 0x000fca00078e0200 */
[----:B------:R-:W-:Y:S02]  /*33d0*/  IADD3 R13, R3, R13, RZ ;  /* 0x0000000d030d7210 */ /* 0x000fe40007ffe0ff */
.L_x_8747:
        /* <DEDUP_REMOVED lines=16> */
.L_x_8748:
        /* <DEDUP_REMOVED lines=10> */
.L_x_9161:


//--------------------- .text._Z25selective_scan_bwd_kernelI32Selective_Scan_bwd_kernel_traitsILi32ELi4ELb1ELb1ELb1ELb1ELb0EN3c104HalfEfEEv12SSMParamsBwd --------------------------
	.section	.text._Z25selective_scan_bwd_kernelI32Selective_Scan_bwd_kernel_traitsILi32ELi4ELb1ELb1ELb1ELb1ELb0EN3c104HalfEfEEv12SSMParamsBwd,"ax",@progbits
	.sectioninfo	@"SHI_REGISTERS=119"
	.align	128
        .global         _Z25selective_scan_bwd_kernelI32Selective_Scan_bwd_kernel_traitsILi32ELi4ELb1ELb1ELb1ELb1ELb0EN3c104HalfEfEEv12SSMParamsBwd
        .type           _Z25selective_scan_bwd_kernelI32Selective_Scan_bwd_kernel_traitsILi32ELi4ELb1ELb1ELb1ELb1ELb0EN3c104HalfEfEEv12SSMParamsBwd,@function
        .size           _Z25selective_scan_bwd_kernelI32Selective_Scan_bwd_kernel_traitsILi32ELi4ELb1ELb1ELb1ELb1ELb0EN3c104HalfEfEEv12SSMParamsBwd,(.L_x_9162 - _Z25selective_scan_bwd_kernelI32Selective_Scan_bwd_kernel_traitsILi32ELi4ELb1ELb1ELb1ELb1ELb0EN3c104HalfEfEEv12SSMParamsBwd)
        .other          _Z25selective_scan_bwd_kernelI32Selective_Scan_bwd_kernel_traitsILi32ELi4ELb1ELb1ELb1ELb1ELb0EN3c104HalfEfEEv12SSMParamsBwd,@"STO_CUDA_ENTRY STV_DEFAULT"
_Z25selective_scan_bwd_kernelI32Selective_Scan_bwd_kernel_traitsILi32ELi4ELb1ELb1ELb1ELb1ELb0EN3c104HalfEfEEv12SSMParamsBwd:
.text._Z25selective_scan_bwd_kernelI32Selective_Scan_bwd_kernel_traitsILi32ELi4ELb1ELb1ELb1ELb1ELb0EN3c104HalfEfEEv12SSMParamsBwd:
        /* <DEDUP_REMOVED lines=22> */
[C---:B------:R-:W-:Y:S01]  /*0160*/  IMAD R13, R53.reuse, c[0x0][0x1e0], RZ ;  /* 0x00007800350d7a24 */ /* 0x040fe200078e02ff */
[----:B------:R1:W2:Y:S01]  /*0170*/  F2I.FTZ.U32.TRUNC.NTZ R7, R6 ;  /* 0x0000000600077305 */ /* 0x0002a2000021f000 */
[----:B------:R3:W5:Y:S01]  /*0180*/  @P1 LDG.E R81, [R4.64] ;  /* 0x0000000604511981 */ /* 0x000762000c1e1900 */
[----:B------:R-:W-:Y:S01]  /*0190*/  LOP3.LUT R10, R84, c[0x0][0x178], RZ, 0x3c, !PT ;  /* 0x00005e00540a7a12 */ /* 0x000fe200078e3cff */
[C---:B------:R-:W-:Y:S01]  /*01a0*/  IMAD R11, R80.reuse, c[0x0][0x1d4], R9 ;  /* 0x00007500500b7a24 */ /* 0x040fe200078e0209 */
[----:B------:R-:W-:Y:S01]  /*01b0*/  ISETP.NE.AND P0, PT, RZ, c[0x0][0x178], PT ;  /* 0x00005e00ff007a0c */ /* 0x000fe20003f05270 */
[C---:B------:R-:W-:Y:S01]  /*01c0*/  IMAD R17, R53.reuse, c[0x0][0x190], RZ ;  /* 0x0000640035117a24 */ /* 0x040fe200078e02ff */
[----:B0-----:R-:W-:Y:S01]  /*01d0*/  IABS R2, R84 ;  /* 0x0000005400027213 */ /* 0x001fe20000000000 */
[----:B------:R-:W-:Y:S01]  /*01e0*/  IMAD R13, R80, c[0x0][0x1e4], R13 ;  /* 0x00007900500d7a24 */ /* 0x000fe200078e020d */
[----:B------:R-:W-:Y:S01]  /*01f0*/  ISETP.GE.AND P1, PT, R10, RZ, PT ;  /* 0x000000ff0a00720c */ /* 0x000fe20003f26270 */
[----:B-1----:R-:W-:Y:S01]  /*0200*/  HFMA2.MMA R6, -RZ, RZ, 0, 0 ;  /* 0x00000000ff067435 */ /* 0x002fe200000001ff */
[C---:B------:R-:W-:Y:S01]  /*0210*/  IMAD R17, R80.reuse, c[0x0][0x194], R17 ;  /* 0x0000650050117a24 */ /* 0x040fe200078e0211 */
[----:B------:R-:W-:Y:S01]  /*0220*/  CS2R R76, SRZ ;  /* 0x00000000004c7805 */ /* 0x000fe2000001ff00 */
[C---:B---3--:R-:W-:Y:S01]  /*0230*/  IMAD.WIDE.U32 R4, R80.reuse, c[0x0][0x1e0], RZ ;  /* 0x0000780050047a25 */ /* 0x048fe200078e00ff */
        /* <DEDUP_REMOVED lines=47> */
[C---:B------:R-:W-:Y:S01]  /*0530*/  LEA R46, P0, R47.reuse, c[0x0][0x240], 0x1 ;  /* 0x000090002f2e7a11 */ /* 0x040fe200078008ff */
        /* <DEDUP_REMOVED lines=41> */
[C---:B------:R-:W-:Y:S01]  /*07d0*/  IMAD R3, R53.reuse, c[0x0][0x298], RZ ;  /* 0x0000a60035037a24 */ /* 0x040fe200078e02ff */
[----:B------:R-:W-:Y:S01]  /*07e0*/  MOV R5, RZ ;  /* 0x000000ff00057202 */ /* 0x000fe20000000f00 */
[----:B------:R-:W-:Y:S01]  /*07f0*/  IMAD R9, R53, c[0x0][0x2b8], RZ ;  /* 0x0000ae0035097a24 */ /* 0x000fe200078e02ff */
[----:B------:R-:W1:Y:S01]  /*0800*/  S2R R28, SR_LANEID ;  /* 0x00000000001c7919 */ /* 0x000e620000000000 */
[C---:B------:R-:W-:Y:S01]  /*0810*/  IMAD R7, R80.reuse, c[0x0][0x29c], R3 ;  /* 0x0000a70050077a24 */ /* 0x040fe200078e0203 */
[----:B------:R-:W-:Y:S01]  /*0820*/  MOV R29, c[0x0][0x174] ;  /* 0x00005d00001d7a02 */ /* 0x000fe20000000f00 */
[----:B------:R-:W-:Y:S01]  /*0830*/  IMAD R9, R80, c[0x0][0x2bc], R9 ;  /* 0x0000af0050097a24 */ /* 0x000fe200078e0209 */
[----:B------:R-:W-:Y:S01]  /*0840*/  MOV R51, RZ ;  /* 0x000000ff00337202 */ /* 0x000fe20000000f00 */
[----:B------:R-:W-:Y:S01]  /*0850*/  IMAD.WIDE.U32 R72, R84, c[0x0][0x180], RZ ;  /* 0x0000600054487a25 */ /* 0x000fe200078e00ff */
[----:B------:R-:W-:Y:S01]  /*0860*/  MOV R48, RZ ;  /* 0x000000ff00307202 */ /* 0x000fe20000000f00 */
[----:B------:R-:W-:Y:S01]  /*0870*/  UMOV UR4, URZ ;  /* 0x0000003f00047c82 */ /* 0x000fe20008000000 */
[----:B0-----:R-:W-:-:S02]  /*0880*/  MOV R4, R49 ;  /* 0x0000003100047202 */ /* 0x001fc40000000f00 */
[C---:B------:R-:W-:Y:S02]  /*0890*/  LOP3.LUT R27, R49.reuse, 0x1f, RZ, 0xc0, !PT ;  /* 0x0000001f311b7812 */ /* 0x040fe400078ec0ff */
[----:B------:R-:W-:Y:S01]  /*08a0*/  SHF.R.S32.HI R26, RZ, 0x1f, R49 ;  /* 0x0000001fff1a7819 */ /* 0x000fe20000011431 */
[----:B------:R-:W-:Y:S01]  /*08b0*/  IMAD.WIDE.U32 R2, R80, c[0x0][0x298], R4 ;  /* 0x0000a60050027a25 */ /* 0x000fe200078e0004 */
[----:B------:R-:W-:-:S03]  /*08c0*/  IADD3 R24, R49, 0x200, RZ ;  /* 0x0000020031187810 */ /* 0x000fc60007ffe0ff */
[----:B------:R-:W-:Y:S01]  /*08d0*/  IMAD.WIDE.U32 R4, R80, c[0x0][0x2b8], R4 ;  /* 0x0000ae0050047a25 */ /* 0x000fe200078e0004 */
[----:B------:R-:W-:-:S03]  /*08e0*/  IADD3 R3, R3, R7, RZ ;  /* 0x0000000703037210 */ /* 0x000fc60007ffe0ff */
        /* <DEDUP_REMOVED lines=12> */
[----:B------:R-:W-:Y:S01]  /*09b0*/  LEA.HI.X R4, R4, c[0x0][0x324], R3, 0x2, P1 ;  /* 0x0000c90004047a11 */ /* 0x000fe200008f1403 */
[----:B------:R-:W-:Y:S01]  /*09c0*/  IMAD R3, R83, c[0x0][0x180], RZ ;  /* 0x0000600053037a24 */ /* 0x000fe200078e02ff */
[C---:B------:R-:W-:Y:S02]  /*09d0*/  IADD3 R70, P0, R66.reuse, -0x180, RZ ;  /* 0xfffffe8042467810 */ /* 0x040fe40007f1e0ff */
[----:B------:R-:W-:Y:S01]  /*09e0*/  IADD3 R68, P1, R66, -0x100, RZ ;  /* 0xffffff0042447810 */ /* 0x000fe20007f3e0ff */
[----:B------:R-:W-:Y:S01]  /*09f0*/  IMAD R3, R84, c[0x0][0x184], R3 ;  /* 0x0000610054037a24 */ /* 0x000fe200078e0203 */
[----:B------:R-:W-:-:S02]  /*0a00*/  IADD3 R64, P3, R60, -0x180, RZ ;  /* 0xfffffe803c407810 */ /* 0x000fc40007f7e0ff */
[----:B------:R-:W-:Y:S02]  /*0a10*/  IADD3 R62, P4, R60, -0x100, RZ ;  /* 0xffffff003c3e7810 */ /* 0x000fe40007f9e0ff */
[----:B------:R-:W-:Y:S02]  /*0a20*/  IADD3 R66, P2, R66, -0x80, RZ ;  /* 0xffffff8042427810 */ /* 0x000fe40007f5e0ff */
[----:B------:R-:W-:Y:S02]  /*0a30*/  IADD3 R60, P5, R60, -0x80, RZ ;  /* 0xffffff803c3c7810 */ /* 0x000fe40007fbe0ff */
[----:B------:R-:W-:Y:S02]  /*0a40*/  IADD3 R25, R73, R3, RZ ;  /* 0x0000000349197210 */ /* 0x000fe40007ffe0ff */
[C---:B------:R-:W-:Y:S02]  /*0a50*/  IADD3.X R71, R2.reuse, -0x1, RZ, P0, !PT ;  /* 0xffffffff02477810 */ /* 0x040fe400007fe4ff */
[----:B------:R-:W-:-:S02]  /*0a60*/  IADD3.X R69, R2, -0x1, RZ, P1, !PT ;  /* 0xffffffff02457810 */ /* 0x000fc40000ffe4ff */
[----:B------:R-:W-:Y:S02]  /*0a70*/  IADD3.X R67, R2, -0x1, RZ, P2, !PT ;  /* 0xffffffff02437810 */ /* 0x000fe400017fe4ff */
[C---:B------:R-:W-:Y:S02]  /*0a80*/  IADD3.X R65, R4.reuse, -0x1, RZ, P3, !PT ;  /* 0xffffffff04417810 */ /* 0x040fe40001ffe4ff */
[C---:B------:R-:W-:Y:S02]  /*0a90*/  IADD3.X R63, R4.reuse, -0x1, RZ, P4, !PT ;  /* 0xffffffff043f7810 */ /* 0x040fe400027fe4ff */
[----:B-1----:R-:W-:Y:S02]  /*0aa0*/  IADD3.X R61, R4, -0x1, RZ, P5, !PT ;  /* 0xffffffff043d7810 */ /* 0x002fe40002ffe4ff */
.L_x_8772:
        /* <DEDUP_REMOVED lines=8> */
[----:B--2---:R0:W-:Y:S01]  /*0b30*/  STS.64 [R28.X8], R2 ;  /* 0x000000021c007388 */ /* 0x0041e20000008a00 */
[----:B------:R-:W-:-:S06]  /*0b40*/  NOP ;  /* 0x0000000000007918 */ /* 0x000fcc0000000000 */
[----:B-1----:R-:W1:Y:S04]  /*0b50*/  LDS.64 R58, [R28.X8] ;  /* 0x000000001c3a7984 */ /* 0x002e680000008a00 */
        /* <DEDUP_REMOVED lines=9> */
[----:B-1----:R-:W-:Y:S01]  /*0bf0*/  HADD2.F32 R8, -RZ, R58.H0_H0 ;  /* 0x2000003aff087230 */ /* 0x002fe20000004100 */
[----:B------:R-:W-:Y:S01]  /*0c00*/  BSSY B0, `(.L_x_8750) ;  /* 0x000003c000007945 */ /* 0x000fe20003800000 */
[----:B--2---:R-:W-:Y:S01]  /*0c10*/  HADD2.F32 R0, -RZ, R10.H0_H0 ;  /* 0x2000000aff007230 */ /* 0x004fe20000004100 */
[--C-:B------:R-:W-:Y:S01]  /*0c20*/  SHF.R.U64 R18, R10, 0x10, R11.reuse ;  /* 0x000000100a127819 */ /* 0x100fe2000000120b */
[----:B------:R-:W-:Y:S01]  /*0c30*/  HADD2.F32 R20, -RZ, R11.H0_H0 ;  /* 0x2000000bff147230 */ /* 0x000fe20000004100 */
[----:B------:R-:W-:-:S02]  /*0c40*/  SHF.R.U32.HI R9, RZ, 0x10, R11 ;  /* 0x00000010ff097819 */ /* 0x000fc4000001160b */
[--C-:B-----5:R-:W-:Y:S01]  /*0c50*/  FADD.FTZ R19, R0, R81.reuse ;  /* 0x0000005100137221 */ /* 0x120fe20000010000 */
[----:B------:R-:W-:Y:S01]  /*0c60*/  HADD2.F32 R18, -RZ, R18.H0_H0 ;  /* 0x20000012ff127230 */ /* 0x000fe20000004100 */
[----:B------:R-:W-:Y:S01]  /*0c70*/  FADD.FTZ R20, R20, R81 ;  /* 0x0000005114147221 */ /* 0x000fe20000010000 */
[----:B------:R-:W-:Y:S01]  /*0c80*/  HADD2.F32 R4, -RZ, R9.H0_H0 ;  /* 0x20000009ff047230 */ /* 0x000fe20000004100 */
[----:B------:R-:W-:Y:S02]  /*0c90*/  SHF.R.U32.HI R0, RZ, 0x10, R59 ;  /* 0x00000010ff007819 */ /* 0x000fe4000001163b */
[----:B------:R-:W-:Y:S01]  /*0ca0*/  FSETP.GTU.FTZ.AND P2, PT, R19, 20, PT ;  /* 0x41a000001300780b */ /* 0x000fe20003f5c000 */
[--C-:B------:R-:W-:Y:S01]  /*0cb0*/  FADD.FTZ R18, R18, R81.reuse ;  /* 0x0000005112127221 */ /* 0x100fe20000010000 */
[----:B------:R-:W-:Y:S01]  /*0cc0*/  FSETP.GTU.FTZ.AND P0, PT, R20, 20, PT ;  /* 0x41a000001400780b */ /* 0x000fe20003f1c000 */
[----:B------:R-:W-:-:S03]  /*0cd0*/  FADD.FTZ R17, R4, R81 ;  /* 0x0000005104117221 */ /* 0x000fc60000010000 */
[----:B------:R-:W-:Y:S02]  /*0ce0*/  FSETP.GTU.FTZ.AND P3, PT, R18, 20, PT ;  /* 0x41a000001200780b */ /* 0x000fe40003f7c000 */
[----:B------:R-:W-:Y:S01]  /*0cf0*/  FSETP.GTU.FTZ.AND P1, PT, R17, 20, PT ;  /* 0x41a000001100780b */ /* 0x000fe20003f3c000 */
[----:B---3--:R0:W-:Y:S01]  /*0d00*/  STS.64 [R28.X8], R2 ;  /* 0x000000021c007388 */ /* 0x0081e20000008a00 */
[----:B------:R-:W-:-:S06]  /*0d10*/  NOP ;  /* 0x0000000000007918 */ /* 0x000fcc0000000000 */
[----:B------:R-:W1:Y:S01]  /*0d20*/  LDS.64 R12, [R28.X8] ;  /* 0x000000001c0c7984 */ /* 0x000e620000008a00 */
[----:B0-----:R-:W-:Y:S01]  /*0d30*/  SHF.R.U64 R2, R58, 0x10, R59 ;  /* 0x000000103a027819 */ /* 0x001fe2000000123b */
[----:B------:R-:W-:-:S04]  /*0d40*/  HADD2.F32 R3, -RZ, R59.H0_H0 ;  /* 0x2000003bff037230 */ /* 0x000fc80000004100 */
[----:B------:R-:W-:Y:S02]  /*0d50*/  HADD2.F32 R2, -RZ, R2.H0_H0 ;  /* 0x20000002ff027230 */ /* 0x000fe40000004100 */
        /* <DEDUP_REMOVED lines=38> */
.L_x_8751:
[----:B------:R-:W-:Y:S05]  /*0fc0*/  BSYNC B0 ;  /* 0x0000000000007941 */ /* 0x000fea0003800000 */
.L_x_8750:
        /* <DEDUP_REMOVED lines=33> */
.L_x_8753:
[----:B------:R-:W-:Y:S05]  /*11e0*/  BSYNC B0 ;  /* 0x0000000000007941 */ /* 0x000fea0003800000 */
.L_x_8752:
        /* <DEDUP_REMOVED lines=33> */
.L_x_8755:
[----:B------:R-:W-:Y:S05]  /*1400*/  BSYNC B0 ;  /* 0x0000000000007941 */ /* 0x000fea0003800000 */
.L_x_8754:
        /* <DEDUP_REMOVED lines=33> */
.L_x_8757:
[----:B------:R-:W-:Y:S05]  /*1620*/  BSYNC B0 ;  /* 0x0000000000007941 */ /* 0x000fea0003800000 */
.L_x_8756:
[----:B------:R-:W-:Y:S01]  /*1630*/  MOV R4, c[0x0][0x16c] ;  /* 0x00005b0000047a02 */ /* 0x000fe20000000f00 */
[----:B------:R-:W-:Y:S01]  /*1640*/  FFMA.FTZ R2, R15, R2, R48 ;  /* 0x000000020f027223 */ /* 0x000fe20000010030 */
[----:B------:R-:W-:Y:S01]  /*1650*/  HADD2.F32 R0, -RZ, R0.H0_H0 ;  /* 0x20000000ff007230 */ /* 0x000fe20000004100 */
[----:B------:R-:W-:Y:S01]  /*1660*/  BAR.SYNC.DEFER_BLOCKING 0x0 ;  /* 0x0000000000007b1d */ /* 0x000fe20000010000 */
[----:B------:R-:W-:Y:S01]  /*1670*/  ISETP.GE.AND P0, PT, R4, 0x1, PT ;  /* 0x000000010400780c */ /* 0x000fe20003f06270 */
[----:B------:R-:W-:Y:S01]  /*1680*/  HADD2.F32 R14, -RZ, R14.H0_H0 ;  /* 0x2000000eff0e7230 */ /* 0x000fe20000004100 */
        /* <DEDUP_REMOVED lines=12> */
[----:B------:R-:W-:Y:S01]  /*1750*/  IADD3 R0, R29, -0x1, RZ ;  /* 0xffffffff1d007810 */ /* 0x000fe20007ffe0ff */
[----:B------:R-:W-:Y:S02]  /*1760*/  IMAD R13, R53, c[0x0][0x298], RZ ;  /* 0x0000a600350d7a24 */ /* 0x000fe400078e02ff */
[----:B------:R-:W-:Y:S01]  /*1770*/  IMAD R23, R80, c[0x0][0x2bc], R23 ;  /* 0x0000af0050177a24 */ /* 0x000fe200078e0217 */
[----:B------:R-:W-:Y:S01]  /*1780*/  SHF.L.U32 R55, R0, 0x7, RZ ;  /* 0x0000000700377819 */ /* 0x000fe200000006ff */
[----:B------:R-:W-:-:S02]  /*1790*/  IMAD R13, R80, c[0x0][0x29c], R13 ;  /* 0x0000a700500d7a24 */ /* 0x000fc400078e020d */
[----:B------:R-:W-:-:S04]  /*17a0*/  IMAD.WIDE.U32 R4, R80, c[0x0][0x298], R2 ;  /* 0x0000a60050047a25 */ /* 0x000fc800078e0002 */
[----:B------:R-:W-:Y:S01]  /*17b0*/  IMAD.WIDE.U32 R2, R80, c[0x0][0x2b8], R2 ;  /* 0x0000ae0050027a25 */ /* 0x000fe200078e0002 */
[----:B------:R-:W-:-:S03]  /*17c0*/  IADD3 R5, R5, R13, RZ ;  /* 0x0000000d05057210 */ /* 0x000fc60007ffe0ff */
[C---:B------:R-:W-:Y:S01]  /*17d0*/  IMAD R13, R50.reuse, c[0x0][0x2a0], RZ ;  /* 0x0000a800320d7a24 */ /* 0x040fe200078e02ff */
[----:B------:R-:W-:Y:S01]  /*17e0*/  IADD3 R3, R3, R23, RZ ;  /* 0x0000001703037210 */ /* 0x000fe20007ffe0ff */
[----:B------:R-:W-:Y:S02]  /*17f0*/  IMAD R23, R50, c[0x0][0x2c0], RZ ;  /* 0x0000b00032177a24 */ /* 0x000fe400078e02ff */
[----:B------:R-:W-:-:S04]  /*1800*/  IMAD.WIDE.U32 R4, R52, c[0x0][0x2a0], R4 ;  /* 0x0000a80034047a25 */ /* 0x000fc800078e0004 */
[----:B------:R-:W-:Y:S01]  /*1810*/  IMAD.WIDE.U32 R2, R52, c[0x0][0x2c0], R2 ;  /* 0x0000b00034027a25 */ /* 0x000fe200078e0002 */
[----:B------:R-:W-:-:S03]  /*1820*/  IADD3 R56, P0, R55, R4, RZ ;  /* 0x0000000437387210 */ /* 0x000fc60007f1e0ff */
[C---:B------:R-:W-:Y:S01]  /*1830*/  IMAD R0, R52.reuse, c[0x0][0x2a4], R13 ;  /* 0x0000a90034007a24 */ /* 0x040fe200078e020d */
[----:B------:R-:W-:Y:S01]  /*1840*/  SHF.R.S32.HI R13, RZ, 0x1f, R55 ;  /* 0x0000001fff0d7819 */ /* 0x000fe20000011437 */
[----:B------:R-:W-:Y:S01]  /*1850*/  IMAD R23, R52, c[0x0][0x2c4], R23 ;  /* 0x0000b10034177a24 */ /* 0x000fe200078e0217 */
[----:B------:R-:W-:Y:S02]  /*1860*/  IADD3 R54, P1, R55, R2, RZ ;  /* 0x0000000237367210 */ /* 0x000fe40007f3e0ff */
[C---:B------:R-:W-:Y:S02]  /*1870*/  IADD3.X R57, R13.reuse, R5, R0, P0, !PT ;  /* 0x000000050d397210 */ /* 0x040fe400007fe400 */
[----:B------:R-:W-:Y:S01]  /*1880*/  IADD3.X R55, R13, R3, R23, P1, !PT ;  /* 0x000000030d377210 */ /* 0x000fe20000ffe417 */
[----:B------:R-:W-:Y:S01]  /*1890*/  HFMA2.MMA R3, -RZ, RZ, 0, 0 ;  /* 0x00000000ff037435 */ /* 0x000fe200000001ff */
[----:B------:R-:W-:Y:S01]  /*18a0*/  CS2R R4, SRZ ;  /* 0x0000000000047805 */ /* 0x000fe2000001ff00 */
[----:B------:R-:W-:-:S05]  /*18b0*/  MOV R13, RZ ;  /* 0x000000ff000d7202 */ /* 0x000fca0000000f00 */
.L_x_8771:
        /* <DEDUP_REMOVED lines=27> */
[----:B---3--:R-:W3:Y:S03]  /*1a70*/  LDG.E R2, [R36.64] ;  /* 0x0000000624027981 */ /* 0x008ee6000c1e1900 */
[----:B------:R-:W-:Y:S01]  /*1a80*/  IADD3.X R33, R33, R22, RZ, P0, !PT ;  /* 0x0000001621217210 */ /* 0x000fe200007fe4ff */
[----:B--2---:R-:W-:Y:S01]  /*1a90*/  STS.64 [R28.X8], R34 ;  /* 0x000000221c007388 */ /* 0x004fe20000008a00 */
[----:B------:R-:W-:-:S06]  /*1aa0*/  NOP ;  /* 0x0000000000007918 */ /* 0x000fcc0000000000 */
[----:B------:R0:W2:Y:S01]  /*1ab0*/  LDG.E.64 R38, [R32.64] ;  /* 0x0000000620267981 */ /* 0x0000a2000c1e1b00 */
[----:B------:R-:W-:-:S04]  /*1ac0*/  IADD3 R94, R29, -0x1, RZ ;  /* 0xffffffff1d5e7810 */ /* 0x000fc80007ffe0ff */
[----:B------:R-:W-:-:S04]  /*1ad0*/  LEA.HI R0, R94, R94, RZ, 0x1 ;  /* 0x0000005e5e007211 */ /* 0x000fc800078f08ff */
[----:B------:R-:W-:-:S04]  /*1ae0*/  LOP3.LUT R85, R0, 0xfffffe, RZ, 0xc0, !PT ;  /* 0x00fffffe00557812 */ /* 0x000fc800078ec0ff */
[----:B------:R-:W-:Y:S02]  /*1af0*/  IADD3 R0, R94, -R85, RZ ;  /* 0x800000555e007210 */ /* 0x000fe40007ffe0ff */
[----:B------:R-:W-:Y:S02]  /*1b00*/  ISETP.NE.AND P1, PT, R49, RZ, PT ;  /* 0x000000ff3100720c */ /* 0x000fe40003f25270 */
[----:B0-----:R-:W-:Y:S01]  /*1b10*/  LEA R33, R0, R5, 0x8 ;  /* 0x0000000500217211 */ /* 0x001fe200078e40ff */
[----:B---3--:R-:W-:-:S03]  /*1b20*/  FMUL.FTZ R88, R2, 1.4426950216293334961 ;  /* 0x3fb8aa3b02587820 */ /* 0x008fc60000410000 */
[----:B------:R-:W-:Y:S02]  /*1b30*/  SEL R90, R33, R24, !P1 ;  /* 0x00000018215a7207 */ /* 0x000fe40004800000 */
[----:B------:R-:W0:Y:S01]  /*1b40*/  LDS.64 R32, [R28.X8] ;  /* 0x000000001c207984 */ /* 0x000e220000008a00 */
[----:B------:R-:W-:-:S06]  /*1b50*/  FMUL.FTZ R93, R88, R19 ;  /* 0x00000013585d7220 */ /* 0x000fcc0000410000 */
[----:B-1----:R-:W1:Y:S01]  /*1b60*/  MUFU.EX2 R93, R93 ;  /* 0x0000005d005d7308 */ /* 0x002e620000000800 */
[----:B------:R-:W-:-:S04]  /*1b70*/  ISETP.GT.AND P0, PT, R29, 0x1, PT ;  /* 0x000000011d00780c */ /* 0x000fc80003f04270 */
[----:B------:R-:W-:Y:S02]  /*1b80*/  ISETP.EQ.AND P0, PT, R27, RZ, P0 ;  /* 0x000000ff1b00720c */ /* 0x000fe40000702270 */
[----:B------:R-:W-:Y:S02]  /*1b90*/  ISETP.NE.AND P2, PT, R49, 0x1f, PT ;  /* 0x0000001f3100780c */ /* 0x000fe40003f45270 */
[----:B------:R-:W-:-:S09]  /*1ba0*/  MOV R95, RZ ;  /* 0x000000ff005f7202 */ /* 0x000fd20000000f00 */
[----:B------:R-:W-:-:S05]  /*1bb0*/  @P0 IADD3 R36, R29, -0x2, RZ ;  /* 0xfffffffe1d240810 */ /* 0x000fca0007ffe0ff */
[----:B------:R-:W-:-:S04]  /*1bc0*/  @P0 IMAD R37, R36, c[0x0][0x16c], R5 ;  /* 0x00005b0024250a24 */ /* 0x000fc800078e0205 */
[----:B------:R-:W-:-:S04]  /*1bd0*/  @P0 IMAD.WIDE R36, R37, 0x8, R78 ;  /* 0x0000000825240825 */ /* 0x000fc800078e024e */
[C---:B------:R-:W-:Y:S02]  /*1be0*/  FMUL.FTZ R89, R88.reuse, R18 ;  /* 0x0000001258597220 */ /* 0x040fe40000410000 */
[----:B------:R-:W-:Y:S01]  /*1bf0*/  FMUL.FTZ R96, R88, R20 ;  /* 0x0000001458607220 */ /* 0x000fe20000410000 */
[----:B------:R-:W-:-:S05]  /*1c00*/  HADD2.F32 R92, -RZ, R58.H0_H0 ;  /* 0x2000003aff5c7230 */ /* 0x000fca0000004100 */
[----:B------:R-:W-:Y:S01]  /*1c10*/  MUFU.EX2 R96, R96 ;  /* 0x0000006000607308 */ /* 0x000fe20000000800 */
[--C-:B0-----:R-:W-:Y:S02]  /*1c20*/  HADD2.F32 R85, -RZ, R33.reuse.H0_H0 ;  /* 0x20000021ff557230 */ /* 0x101fe40000004100 */
[----:B------:R-:W-:Y:S02]  /*1c30*/  HADD2.F32 R87, -RZ, R33.H1_H1 ;  /* 0x30000021ff577230 */ /* 0x000fe40000004100 */
[--C-:B------:R-:W-:Y:S02]  /*1c40*/  HADD2.F32 R0, -RZ, R32.reuse.H0_H0 ;  /* 0x20000020ff007230 */ /* 0x100fe40000004100 */
[----:B------:R-:W-:Y:S02]  /*1c50*/  HADD2.F32 R86, -RZ, R32.H1_H1 ;  /* 0x30000020ff567230 */ /* 0x000fe40000004100 */
[----:B------:R-:W-:Y:S01]  /*1c60*/  HADD2.F32 R91, -RZ, R59.H0_H0 ;  /* 0x2000003bff5b7230 */ /* 0x000fe20000004100 */
[----:B------:R-:W-:Y:S04]  /*1c70*/  BSSY B0, `(.L_x_8759) ;  /* 0x000002a000007945 */ /* 0x000fe80003800000 */
[----:B------:R-:W-:Y:S01]  /*1c80*/  FMUL.FTZ R98, R91, R20 ;  /* 0x000000145b627220 */ /* 0x000fe20000410000 */
[----:B--2---:R-:W-:Y:S01]  /*1c90*/  STS.64 [R28.X8+0x100], R38 ;  /* 0x000100261c007388 */ /* 0x004fe20000008a00 */
[----:B------:R-:W-:-:S06]  /*1ca0*/  NOP ;  /* 0x0000000000007918 */ /* 0x000fcc0000000000 */
[----:B------:R-:W0:Y:S04]  /*1cb0*/  LDS.64 R34, [R28.X8+0x100] ;  /* 0x000100001c227984 */ /* 0x000e280000008a00 */
[----:B-1----:R1:W-:Y:S04]  /*1cc0*/  STS [R90.X4+0x838], R93 ;  /* 0x0008385d5a007388 */ /* 0x0023e80000004800 */
[----:B------:R-:W-:Y:S06]  /*1cd0*/  BAR.SYNC.DEFER_BLOCKING 0x0 ;  /* 0x0000000000007b1d */ /* 0x000fec0000010000 */
[----:B------:R2:W5:Y:S01]  /*1ce0*/  @P0 LDG.E R95, [R36.64+0x4] ;  /* 0x00000406245f0981 */ /* 0x000562000c1e1900 */
[----:B0-----:R-:W-:-:S02]  /*1cf0*/  HADD2.F32 R101, -RZ, R35.H1_H1 ;  /* 0x30000023ff657230 */ /* 0x001fc40000004100 */
[----:B------:R-:W-:Y:S01]  /*1d00*/  HADD2.F32 R104, -RZ, R34.H1_H1 ;  /* 0x30000022ff687230 */ /* 0x000fe20000004100 */
[----:B--2---:R-:W-:Y:S02]  /*1d10*/  FMUL.FTZ R37, R88, R17 ;  /* 0x0000001158257220 */ /* 0x004fe40000410000 */
[----:B------:R-:W-:Y:S02]  /*1d20*/  FMUL.FTZ R88, R14, R101 ;  /* 0x000000650e587220 */ /* 0x000fe40000410000 */
[----:B------:R-:W-:Y:S02]  /*1d30*/  FMUL.FTZ R101, R15, R104 ;  /* 0x000000680f657220 */ /* 0x000fe40000410000 */
[----:B------:R0:W2:Y:S01]  /*1d40*/  @P2 LDS R104, [R49.X4+0x103c] ;  /* 0x00103c0031682984 */ /* 0x0000a20000004800 */
[----:B------:R3:W4:Y:S01]  /*1d50*/  MUFU.EX2 R38, R89 ;  /* 0x0000005900267308 */ /* 0x0007220000000800 */
[--C-:B-1----:R-:W-:Y:S02]  /*1d60*/  SHF.R.U32.HI R90, RZ, 0x10, R59.reuse ;  /* 0x00000010ff5a7819 */ /* 0x102fe4000001163b */
[----:B---3--:R-:W-:-:S05]  /*1d70*/  SHF.R.U64 R89, R58, 0x10, R59 ;  /* 0x000000103a597819 */ /* 0x008fca000000123b */
[----:B------:R-:W1:Y:S01]  /*1d80*/  MUFU.EX2 R37, R37 ;  /* 0x0000002500257308 */ /* 0x000e620000000800 */
[----:B------:R-:W-:Y:S01]  /*1d90*/  HADD2.F32 R89, -RZ, R89.H0_H0 ;  /* 0x20000059ff597230 */ /* 0x000fe20000004100 */
[----:B------:R-:W-:Y:S01]  /*1da0*/  FMUL.FTZ R39, R92, R19 ;  /* 0x000000135c277220 */ /* 0x000fe20000410000 */
[----:B------:R-:W-:Y:S02]  /*1db0*/  HADD2.F32 R33, -RZ, R35.H0_H0 ;  /* 0x20000023ff217230 */ /* 0x000fe40000004100 */
[----:B------:R-:W-:Y:S01]  /*1dc0*/  HADD2.F32 R90, -RZ, R90.H0_H0 ;  /* 0x2000005aff5a7230 */ /* 0x000fe20000004100 */
[----:B------:R-:W-:Y:S01]  /*1dd0*/  FMUL.FTZ R35, R89, R18 ;  /* 0x0000001259237220 */ /* 0x000fe20000410000 */
[----:B------:R-:W-:Y:S01]  /*1de0*/  HADD2.F32 R32, -RZ, R34.H0_H0 ;  /* 0x20000022ff207230 */ /* 0x000fe20000004100 */
[----:B----4-:R-:W-:Y:S02]  /*1df0*/  FMUL.FTZ R97, R93, R38 ;  /* 0x000000265d617220 */ /* 0x010fe40000410000 */
        /* <DEDUP_REMOVED lines=8> */
[----:B-1----:R-:W-:Y:S01]  /*1e80*/  FFMA.FTZ R109, R37, R88, R102 ;  /* 0x00000058256d7223 */ /* 0x002fe20000010066 */
[----:B------:R-:W-:Y:S05]  /*1e90*/  @P2 BRA `(.L_x_8760) ;  /* 0x0000007000002947 */ /* 0x000fea0003800000 */
[----:B0-2---:R-:W-:-:S13]  /*1ea0*/  ISETP.NE.AND P0, PT, R29, c[0x0][0x174], PT ;  /* 0x00005d001d007a0c */ /* 0x005fda0003f05270 */
[----:B------:R-:W-:-:S04]  /*1eb0*/  @P0 LEA.HI R33, R29, R29, RZ, 0x1 ;  /* 0x0000001d1d210211 */ /* 0x000fc800078f08ff */
[----:B------:R-:W-:-:S04]  /*1ec0*/  @P0 LOP3.LUT R104, R33, 0xfffffe, RZ, 0xc0, !PT ;  /* 0x00fffffe21680812 */ /* 0x000fc800078ec0ff */
[----:B------:R-:W-:Y:S02]  /*1ed0*/  @P0 IADD3 R106, -R104, R29, RZ ;  /* 0x0000001d686a0210 */ /* 0x000fe40007ffe1ff */
[----:B------:R-:W-:Y:S02]  /*1ee0*/  MOV R104, 0x3f800000 ;  /* 0x3f80000000687802 */ /* 0x000fe40000000f00 */
[----:B------:R-:W-:-:S05]  /*1ef0*/  @P0 LEA R106, R106, R5, 0x8 ;  /* 0x000000056a6a0211 */ /* 0x000fca00078e40ff */
[----:B------:R0:W1:Y:S02]  /*1f00*/  @P0 LDS R104, [R106.X4+0x838] ;  /* 0x000838006a680984 */ /* 0x0000640000004800 */
.L_x_8760:
[----:B0-2---:R-:W-:Y:S05]  /*1f10*/  BSYNC B0 ;  /* 0x0000000000007941 */ /* 0x005fea0003800000 */
.L_x_8759:
[----:B-1----:R-:W-:Y:S01]  /*1f20*/  FMUL.FTZ R33, R37, R104 ;  /* 0x0000006825217220 */ /* 0x002fe20000410000 */
[----:B------:R-:W-:Y:S01]  /*1f30*/  ISETP.NE.AND P3, PT, R27, 0x1f, PT ;  /* 0x0000001f1b00780c */ /* 0x000fe20003f65270 */
[----:B------:R-:W-:Y:S01]  /*1f40*/  FFMA.FTZ R107, R96, R105, R97 ;  /* 0x00000069606b7223 */ /* 0x000fe20000010061 */
[----:B------:R-:W-:Y:S01]  /*1f50*/  ISETP.GE.AND P0, PT, R28, 0x1, PT ;  /* 0x000000011c00780c */ /* 0x000fe20003f06270 */
[----:B------:R-:W-:Y:S01]  /*1f60*/  FMUL.FTZ R105, R21, R32 ;  /* 0x0000002015697220 */ /* 0x000fe20000410000 */
        /* <DEDUP_REMOVED lines=9> */
[----:B------:R-:W-:Y:S01]  /*2000*/  FFMA.FTZ R107, R37, R107, R36 ;  /* 0x0000006b256b7223 */ /* 0x000fe20000010024 */
        /* <DEDUP_REMOVED lines=34> */
[----:B------:R-:W-:Y:S01]  /*2230*/  HFMA2.MMA R33, -RZ, RZ, 0, 0 ;  /* 0x00000000ff217435 */ /* 0x000fe200000001ff */
[----:B------:R-:W-:-:S02]  /*2240*/  SHF.L.U32 R110, R5, 0x3, RZ ;  /* 0x00000003056e7819 */ /* 0x000fc400000006ff */
[----:B------:R-:W3:Y:S01]  /*2250*/  SHFL.UP PT, R111, R106, 0x8, RZ ;  /* 0x050000006a6f7989 */ /* 0x000ee200000e00ff */
[----:B------:R-:W-:Y:S01]  /*2260*/  ISETP.NE.OR P0, PT, R27, RZ, P0 ;  /* 0x000000ff1b00720c */ /* 0x000fe20000705670 */
[----:B0-----:R-:W-:-:S12]  /*2270*/  @!P4 FFMA.FTZ R108, R109, R113, R108 ;  /* 0x000000716d6cc223 */ /* 0x001fd8000001006c */
[----:B------:R-:W-:Y:S01]  /*2280*/  @!P0 LDS.64 R32, [R110+0x10b8] ;  /* 0x0010b8006e208984 */ /* 0x000fe20000000a00 */
[----:B-1----:R-:W-:Y:S01]  /*2290*/  @!P4 FMUL.FTZ R109, R109, R114 ;  /* 0x000000726d6dc220 */ /* 0x002fe20000410000 */
[----:B------:R-:W-:Y:S02]  /*22a0*/  ISETP.GE.AND P0, PT, R28, 0x10, PT ;  /* 0x000000101c00780c */ /* 0x000fe40003f06270 */
[----:B------:R-:W0:Y:S01]  /*22b0*/  SHFL.DOWN PT, R113, R108, 0x10, 0x1f ;  /* 0x0a001f006c717f89 */ /* 0x000e2200000e0000 */
[----:B------:R-:W-:Y:S01]  /*22c0*/  ISETP.GE.AND P4, PT, R94, 0x61, PT ;  /* 0x000000615e00780c */ /* 0x000fe20003f86270 */
[C---:B--2---:R-:W-:Y:S02]  /*22d0*/  @P3 FFMA.FTZ R107, R106.reuse, R112, R107 ;  /* 0x000000706a6b3223 */ /* 0x044fe4000001006b */
[----:B------:R-:W1:Y:S01]  /*22e0*/  SHFL.DOWN PT, R114, R109, 0x10, 0x1f ;  /* 0x0a001f006d727f89 */ /* 0x000e6200000e0000 */
[----:B---3--:R-:W-:Y:S01]  /*22f0*/  @P3 FMUL.FTZ R106, R106, R111 ;  /* 0x0000006f6a6a3220 */ /* 0x008fe20000410000 */
[----:B------:R-:W-:-:S02]  /*2300*/  ISETP.GE.U32.AND P3, PT, R27, 0x10, PT ;  /* 0x000000101b00780c */ /* 0x000fc40003f66070 */
[----:B------:R-:W2:Y:S04]  /*2310*/  SHFL.UP PT, R112, R107, 0x10, RZ ;  /* 0x060000006b707989 */ /* 0x000ea800000e00ff */
[----:B------:R-:W3:Y:S07]  /*2320*/  SHFL.UP PT, R111, R106, 0x10, RZ ;  /* 0x060000006a6f7989 */ /* 0x000eee00000e00ff */
[----:B0-----:R-:W-:-:S02]  /*2330*/  @!P3 FFMA.FTZ R108, R109, R113, R108 ;  /* 0x000000716d6cb223 */ /* 0x001fc4000001006c */
[----:B-1----:R-:W-:-:S03]  /*2340*/  @!P3 FMUL.FTZ R109, R109, R114 ;  /* 0x000000726d6db220 */ /* 0x002fc60000410000 */
[----:B------:R-:W-:Y:S01]  /*2350*/  SHFL.DOWN PT, R116, R108, 0x1, 0x1f ;  /* 0x08201f006c747f89 */ /* 0x000fe200000e0000 */
[----:B------:R-:W-:Y:S01]  /*2360*/  ISETP.GE.AND P3, PT, R94, 0x41, PT ;  /* 0x000000415e00780c */ /* 0x000fe20003f66270 */
[C---:B--2---:R-:W-:Y:S02]  /*2370*/  @P0 FFMA.FTZ R107, R106.reuse, R112, R107 ;  /* 0x000000706a6b0223 */ /* 0x044fe4000001006b */
[----:B------:R-:W-:Y:S01]  /*2380*/  SHFL.DOWN PT, R114, R109, 0x1, 0x1f ;  /* 0x08201f006d727f89 */ /* 0x000fe200000e0000 */
[----:B---3--:R-:W-:-:S03]  /*2390*/  @P0 FMUL.FTZ R106, R106, R111 ;  /* 0x0000006f6a6a0220 */ /* 0x008fc60000410000 */
[----:B------:R-:W0:Y:S01]  /*23a0*/  SHFL.IDX PT, R115, R33, RZ, 0x1f ;  /* 0x00001fff21737589 */ /* 0x000e2200000e0000 */
        /* <DEDUP_REMOVED lines=8> */
[----:B------:R-:W-:Y:S01]  /*2430*/  FFMA.FTZ R88, R115, R104, R88 ;  /* 0x0000006873587223 */ /* 0x000fe20000010058 */
[----:B------:R-:W-:Y:S01]  /*2440*/  SHF.L.U64.HI R104, R4, 0x2, R3 ;  /* 0x0000000204687819 */ /* 0x000fe20000010203 */
[----:B-1----:R-:W-:Y:S01]  /*2450*/  @P1 FFMA.FTZ R111, R106, R111, R107 ;  /* 0x0000006f6a6f1223 */ /* 0x002fe2000001006b */
[----:B------:R-:W-:-:S03]  /*2460*/  ISETP.GE.AND P1, PT, R94, 0x1, PT ;  /* 0x000000015e00780c */ /* 0x000fc60003f26270 */
[----:B------:R-:W-:Y:S02]  /*2470*/  FFMA.FTZ R100, R93, R111, R100 ;  /* 0x0000006f5d647223 */ /* 0x000fe40000010064 */
[----:B------:R-:W-:Y:S02]  /*2480*/  FFMA.FTZ R93, R37, R88, R102 ;  /* 0x00000058255d7223 */ /* 0x000fe40000010066 */
[----:B------:R-:W-:Y:S02]  /*2490*/  FFMA.FTZ R102, R38, R100, R99 ;  /* 0x0000006426667223 */ /* 0x000fe40000010063 */
[C---:B------:R-:W-:Y:S02]  /*24a0*/  FFMA.FTZ R95, R96.reuse, R93, R101 ;  /* 0x0000005d605f7223 */ /* 0x040fe40000010065 */
[----:B------:R-:W-:Y:S02]  /*24b0*/  FFMA.FTZ R107, R96, R102, R97 ;  /* 0x00000066606b7223 */ /* 0x000fe40000010061 */
[----:B------:R-:W-:-:S02]  /*24c0*/  FFMA.FTZ R97, R38, R95, R105 ;  /* 0x0000005f26617223 */ /* 0x000fc40000010069 */
[C---:B--2---:R-:W-:Y:S02]  /*24d0*/  FFMA.FTZ R33, R112.reuse, R33, R113 ;  /* 0x0000002170217223 */ /* 0x044fe40000010071 */
[----:B------:R-:W-:Y:S02]  /*24e0*/  FMUL.FTZ R32, R112, R32 ;  /* 0x0000002070207220 */ /* 0x000fe40000410000 */
[----:B------:R-:W-:Y:S02]  /*24f0*/  FFMA.FTZ R94, R0, -R39, R100 ;  /* 0x80000027005e7223 */ /* 0x000fe40000010064 */
[----:B------:R-:W-:Y:S01]  /*2500*/  FMUL.FTZ R39, R97, R19 ;  /* 0x0000001361277220 */ /* 0x000fe20000410000 */
[----:B------:R0:W-:Y:S01]  /*2510*/  @!P0 STS.64 [R110+0x10b8], R32 ;  /* 0x0010b8206e008388 */ /* 0x0001e20000000a00 */
[----:B------:R-:W-:Y:S02]  /*2520*/  FFMA.FTZ R105, R37, R107, R36 ;  /* 0x0000006b25697223 */ /* 0x000fe40000010024 */
[----:B------:R-:W-:-:S02]  /*2530*/  FFMA.FTZ R96, R86, -R35, R102 ;  /* 0x8000002356607223 */ /* 0x000fc40000010066 */
[----:B------:R-:W-:Y:S02]  /*2540*/  FMUL.FTZ R36, R21, R100 ;  /* 0x0000006415247220 */ /* 0x000fe40000410000 */
[----:B------:R-:W-:Y:S02]  /*2550*/  FMUL.FTZ R37, R15, R102 ;  /* 0x000000660f257220 */ /* 0x000fe40000410000 */
[----:B------:R-:W-:Y:S02]  /*2560*/  FMUL.FTZ R102, R88, R17 ;  /* 0x0000001158667220 */ /* 0x000fe40000410000 */
[----:B------:R-:W-:Y:S02]  /*2570*/  FMUL.FTZ R100, R93, R20 ;  /* 0x000000145d647220 */ /* 0x000fe40000410000 */
[----:B0-----:R-:W-:Y:S02]  /*2580*/  FMUL.FTZ R32, R95, R18 ;  /* 0x000000125f207220 */ /* 0x001fe40000410000 */
[----:B------:R-:W-:-:S02]  /*2590*/  FFMA.FTZ R33, R94, R39, RZ ;  /* 0x000000275e217223 */ /* 0x000fc400000100ff */
[----:B------:R-:W-:Y:S02]  /*25a0*/  FFMA.FTZ R99, R87, -R34, R105 ;  /* 0x8000002257637223 */ /* 0x000fe40000010069 */
[-C--:B------:R-:W-:Y:S02]  /*25b0*/  FFMA.FTZ R101, R96, R32.reuse, R33 ;  /* 0x0000002060657223 */ /* 0x080fe40000010021 */
[----:B------:R-:W-:Y:S02]  /*25c0*/  FMUL.FTZ R33, R89, R32 ;  /* 0x0000002059217220 */ /* 0x000fe40000410000 */
[----:B------:R-:W-:Y:S02]  /*25d0*/  FMUL.FTZ R35, R90, R102 ;  /* 0x000000665a237220 */ /* 0x000fe40000410000 */
[----:B------:R-:W-:Y:S02]  /*25e0*/  FMUL.FTZ R34, R91, R100 ;  /* 0x000000645b227220 */ /* 0x000fe40000410000 */
[----:B------:R-:W-:-:S02]  /*25f0*/  FMUL.FTZ R32, R92, R39 ;  /* 0x000000275c207220 */ /* 0x000fc40000410000 */
[----:B------:R-:W-:Y:S02]  /*2600*/  FFMA.FTZ R98, R85, -R98, R107 ;  /* 0x8000006255627223 */ /* 0x000fe4000001006b */
[----:B------:R-:W-:Y:S01]  /*2610*/  FMUL.FTZ R38, R16, R107 ;  /* 0x0000006b10267220 */ /* 0x000fe20000410000 */
[----:B------:R0:W-:Y:S01]  /*2620*/  STS.128 [R49.X16+0x200], R32 ;  /* 0x0002002031007388 */ /* 0x0001e2000000cc00 */
[----:B------:R-:W-:Y:S02]  /*2630*/  FFMA.FTZ R100, R98, R100, R101 ;  /* 0x0000006462647223 */ /* 0x000fe40000010065 */
[----:B------:R-:W-:Y:S01]  /*2640*/  FMUL.FTZ R101, R99, R102 ;  /* 0x0000006663657220 */ /* 0x000fe20000410000 */
[----:B------:R-:W-:Y:S01]  /*2650*/  BAR.SYNC.DEFER_BLOCKING 0x0 ;  /* 0x0000000000007b1d */ /* 0x000fe20000010000 */
[----:B------:R-:W-:Y:S02]  /*2660*/  FMUL.FTZ R39, R14, R105 ;  /* 0x000000690e277220 */ /* 0x000fe40000410000 */
[----:B------:R-:W-:-:S03]  /*2670*/  FADD.FTZ R100, R100, R101 ;  /* 0x0000006564647221 */ /* 0x000fc60000010000 */
[----:B------:R0:W-:Y:S04]  /*2680*/  STS.128 [R49.X16+0x400], R36 ;  /* 0x0004002431007388 */ /* 0x0001e8000000cc00 */
[----:B------:R0:W1:Y:S04]  /*2690*/  LDS R105, [R49.X4+0x200] ;  /* 0x0002000031697984 */ /* 0x0000680000004800 */
[----:B------:R0:W2:Y:S04]  /*26a0*/  LDS R109, [R49.X4+0x280] ;  /* 0x00028000316d7984 */ /* 0x0000a80000004800 */
[----:B------:R0:W3:Y:S04]  /*26b0*/  LDS R101, [R49.X4+0x300] ;  /* 0x0003000031657984 */ /* 0x0000e80000004800 */
[----:B------:R0:W4:Y:S04]  /*26c0*/  LDS R102, [R49.X4+0x380] ;  /* 0x0003800031667984 */ /* 0x0001280000004800 */
[----:B------:R-:W-:Y:S06]  /*26d0*/  BAR.SYNC.DEFER_BLOCKING 0x0 ;  /* 0x0000000000007b1d */ /* 0x000fec0000010000 */
[----:B------:R-:W-:Y:S05]  /*26e0*/  @!P1 BRA `(.L_x_8762) ;  /* 0x000000f000009947 */ /* 0x000fea0003800000 */
[----:B0-----:R-:W0:Y:S01]  /*26f0*/  LDS R107, [R49.X4+0x400] ;  /* 0x00040000316b7984 */ /* 0x001e220000004800 */
        /* <DEDUP_REMOVED lines=12> */
[----:B-1----:R1:W-:Y:S04]  /*27c0*/  RED.E.ADD.F32.FTZ.RN.STRONG.GPU [R36.64], R105 ;  /* 0x000000692400798e */ /* 0x0023e8000c10e786 */
[----:B0-----:R1:W-:Y:S02]  /*27d0*/  RED.E.ADD.F32.FTZ.RN.STRONG.GPU [R32.64], R107 ;  /* 0x0000006b2000798e */ /* 0x0013e4000c10e786 */
.L_x_8762:
[----:B0-----:R-:W-:Y:S05]  /*27e0*/  BSYNC B0 ;  /* 0x0000000000007941 */ /* 0x001fea0003800000 */
.L_x_8761:
[----:B------:R0:W4:Y:S01]  /*27f0*/  LDS R111, [R49.X4+0x480] ;  /* 0x00048000316f7984 */ /* 0x0001220000004800 */
[----:B------:R-:W-:Y:S01]  /*2800*/  MOV R113, c[0x0][0x174] ;  /* 0x00005d0000717a02 */ /* 0x000fe20000000f00 */
[----:B-1----:R-:W-:Y:S01]  /*2810*/  IMAD R32, R104, c[0x0][0x2b0], RZ ;  /* 0x0000ac0068207a24 */ /* 0x002fe200078e02ff */
[----:B------:R-:W-:Y:S01]  /*2820*/  SHF.L.U32 R107, R4, 0x2, RZ ;  /* 0x00000002046b7819 */ /* 0x000fe200000006ff */
[----:B------:R-:W-:Y:S01]  /*2830*/  IMAD R34, R104, c[0x0][0x2d0], RZ ;  /* 0x0000b40068227a24 */ /* 0x000fe200078e02ff */
[----:B------:R-:W-:Y:S01]  /*2840*/  LEA R113, R113, UR4, 0x7 ;  /* 0x0000000471717c11 */ /* 0x000fe2000f8e38ff */
[----:B------:R-:W-:Y:S02]  /*2850*/  BSSY B0, `(.L_x_8763) ;  /* 0x000000e000007945 */ /* 0x000fe40003800000 */
[----:B------:R-:W-:-:S02]  /*2860*/  IMAD R103, R107, c[0x0][0x2b4], R32 ;  /* 0x0000ad006b677a24 */ /* 0x000fc400078e0220 */
[----:B------:R-:W-:Y:S02]  /*2870*/  IMAD R105, R107, c[0x0][0x2d4], R34 ;  /* 0x0000b5006b697a24 */ /* 0x000fe400078e0222 */
[----:B------:R-:W-:-:S04]  /*2880*/  IMAD.WIDE R32, R113, 0x4, R60 ;  /* 0x0000000471207825 */ /* 0x000fc800078e023c */
[----:B------:R-:W-:Y:S01]  /*2890*/  IMAD.WIDE R34, R113, 0x4, R66 ;  /* 0x0000000471227825 */ /* 0x000fe200078e0242 */
[----:B------:R-:W-:Y:S05]  /*28a0*/  @!P2 BRA `(.L_x_8764) ;  /* 0x000000800000a947 */ /* 0x000fea0003800000 */
[----:B0-----:R-:W-:-:S04]  /*28b0*/  IMAD.WIDE R38, R113, 0x4, R70 ;  /* 0x0000000471267825 */ /* 0x001fc800078e0246 */
[----:B------:R-:W-:-:S04]  /*28c0*/  IMAD.WIDE R36, R113, 0x4, R64 ;  /* 0x0000000471247825 */ /* 0x000fc800078e0240 */
[----:B------:R-:W-:-:S04]  /*28d0*/  IMAD.WIDE.U32 R38, R107, c[0x0][0x2b0], R38 ;  /* 0x0000ac006b267a25 */ /* 0x000fc800078e0026 */
[----:B------:R-:W-:Y:S01]  /*28e0*/  IMAD.WIDE.U32 R36, R107, c[0x0][0x2d0], R36 ;  /* 0x0000b4006b247a25 */ /* 0x000fe200078e0024 */
[----:B------:R-:W-:-:S04]  /*28f0*/  IADD3 R39, R39, R103, RZ ;  /* 0x0000006727277210 */ /* 0x000fc80007ffe0ff */
[----:B------:R-:W-:Y:S01]  /*2900*/  IADD3 R37, R37, R105, RZ ;  /* 0x0000006925257210 */ /* 0x000fe20007ffe0ff */
[----:B--2---:R0:W-:Y:S04]  /*2910*/  RED.E.ADD.F32.FTZ.RN.STRONG.GPU [R38.64], R109 ;  /* 0x0000006d2600798e */ /* 0x0041e8000c10e786 */
[----:B----4-:R0:W-:Y:S02]  /*2920*/  RED.E.ADD.F32.FTZ.RN.STRONG.GPU [R36.64], R111 ;  /* 0x0000006f2400798e */ /* 0x0101e4000c10e786 */
.L_x_8764:
[----:B0-----:R-:W-:Y:S05]  /*2930*/  BSYNC B0 ;  /* 0x0000000000007941 */ /* 0x001fea0003800000 */
.L_x_8763:
[----:B--2---:R0:W1:Y:S01]  /*2940*/  LDS R109, [R49.X4+0x500] ;  /* 0x00050000316d7984 */ /* 0x0040620000004800 */
[----:B------:R-:W-:Y:S01]  /*2950*/  BSSY B0, `(.L_x_8765) ;  /* 0x000000c000007945 */ /* 0x000fe20003800000 */
[----:B------:R-:W-:-:S04]  /*2960*/  IMAD.WIDE.U32 R34, R107, c[0x0][0x2b0], R34 ;  /* 0x0000ac006b227a25 */ /* 0x000fc800078e0022 */
[----:B------:R-:W-:Y:S01]  /*2970*/  IMAD.WIDE.U32 R32, R107, c[0x0][0x2d0], R32 ;  /* 0x0000b4006b207a25 */ /* 0x000fe200078e0020 */
[----:B------:R-:W-:Y:S05]  /*2980*/  @!P3 BRA `(.L_x_8766) ;  /* 0x000000800000b947 */ /* 0x000fea0003800000 */
[----:B------:R-:W-:-:S04]  /*2990*/  IMAD.WIDE R38, R113, 0x4, R68 ;  /* 0x0000000471267825 */ /* 0x000fc800078e0244 */
[----:B------:R-:W-:-:S04]  /*29a0*/  IMAD.WIDE R36, R113, 0x4, R62 ;  /* 0x0000000471247825 */ /* 0x000fc800078e023e */
[----:B------:R-:W-:-:S04]  /*29b0*/  IMAD.WIDE.U32 R38, R107, c[0x0][0x2b0], R38 ;  /* 0x0000ac006b267a25 */ /* 0x000fc800078e0026 */
[----:B------:R-:W-:Y:S01]  /*29c0*/  IMAD.WIDE.U32 R36, R107, c[0x0][0x2d0], R36 ;  /* 0x0000b4006b247a25 */ /* 0x000fe200078e0024 */
[----:B------:R-:W-:-:S04]  /*29d0*/  IADD3 R39, R103, R39, RZ ;  /* 0x0000002767277210 */ /* 0x000fc80007ffe0ff */
[----:B------:R-:W-:Y:S01]  /*29e0*/  IADD3 R37, R105, R37, RZ ;  /* 0x0000002569257210 */ /* 0x000fe20007ffe0ff */
[----:B---3--:R2:W-:Y:S04]  /*29f0*/  RED.E.ADD.F32.FTZ.RN.STRONG.GPU [R38.64], R101 ;  /* 0x000000652600798e */ /* 0x0085e8000c10e786 */
[----:B-1----:R2:W-:Y:S02]  /*2a00*/  RED.E.ADD.F32.FTZ.RN.STRONG.GPU [R36.64], R109 ;  /* 0x0000006d2400798e */ /* 0x0025e4000c10e786 */
.L_x_8766:
[----:B------:R-:W-:Y:S05]  /*2a10*/  BSYNC B0 ;  /* 0x0000000000007941 */ /* 0x000fea0003800000 */
.L_x_8765:
[----:B--2---:R2:W0:Y:S01]  /*2a20*/  LDS R37, [R49.X4+0x580] ;  /* 0x0005800031257984 */ /* 0x0044220000004800 */
[----:B------:R-:W-:Y:S01]  /*2a30*/  BSSY B0, `(.L_x_8767) ;  /* 0x0000006000007945 */ /* 0x000fe20003800000 */
[----:B------:R-:W-:Y:S05]  /*2a40*/  @!P4 BRA `(.L_x_8768) ;  /* 0x000000400000c947 */ /* 0x000fea0003800000 */
[----:B------:R-:W-:Y:S02]  /*2a50*/  IADD3 R35, R103, R35, RZ ;  /* 0x0000002367237210 */ /* 0x000fe40007ffe0ff */
[----:B------:R-:W-:-:S03]  /*2a60*/  IADD3 R33, R105, R33, RZ ;  /* 0x0000002169217210 */ /* 0x000fc60007ffe0ff */
[----:B----4-:R4:W-:Y:S04]  /*2a70*/  RED.E.ADD.F32.FTZ.RN.STRONG.GPU [R34.64], R102 ;  /* 0x000000662200798e */ /* 0x0109e8000c10e786 */
[----:B0-----:R4:W-:Y:S02]  /*2a80*/  RED.E.ADD.F32.FTZ.RN.STRONG.GPU [R32.64], R37 ;  /* 0x000000252000798e */ /* 0x0019e4000c10e786 */
.L_x_8768:
[----:B------:R-:W-:Y:S05]  /*2a90*/  BSYNC B0 ;  /* 0x0000000000007941 */ /* 0x000fea0003800000 */
.L_x_8767:
[----:B----4-:R-:W4:Y:S01]  /*2aa0*/  SHFL.DOWN P1, R35, R100, 0x1, 0x1f ;  /* 0x08201f0064237f89 */ /* 0x010f220000020000 */
[----:B------:R-:W-:Y:S01]  /*2ab0*/  FMUL.FTZ R33, R2, R93 ;  /* 0x0000005d02217220 */ /* 0x000fe20000410000 */
[----:B------:R-:W-:Y:S01]  /*2ac0*/  BSSY B0, `(.L_x_8769) ;  /* 0x000002a000007945 */ /* 0x000fe20003800000 */
[----:B------:R-:W-:Y:S02]  /*2ad0*/  FMUL.FTZ R87, R87, R88 ;  /* 0x0000005857577220 */ /* 0x000fe40000410000 */
[----:B------:R-:W-:Y:S02]  /*2ae0*/  FMUL.FTZ R98, R98, R33 ;  /* 0x0000002162627220 */ /* 0x000fe40000410000 */
[----:B------:R-:W-:-:S02]  /*2af0*/  FMUL.FTZ R86, R86, R95 ;  /* 0x0000005f56567220 */ /* 0x000fc40000410000 */
[----:B------:R-:W-:Y:S02]  /*2b00*/  FMUL.FTZ R33, R0, R97 ;  /* 0x0000006100217220 */ /* 0x000fe40000410000 */
[C---:B------:R-:W-:Y:S02]  /*2b10*/  FMUL.FTZ R88, R2.reuse, R88 ;  /* 0x0000005802587220 */ /* 0x040fe40000410000 */
[C---:B------:R-:W-:Y:S02]  /*2b20*/  FMUL.FTZ R95, R2.reuse, R95 ;  /* 0x0000005f025f7220 */ /* 0x040fe40000410000 */
[----:B------:R-:W-:Y:S02]  /*2b30*/  FMUL.FTZ R97, R2, R97 ;  /* 0x0000006102617220 */ /* 0x000fe40000410000 */
[----:B------:R-:W-:Y:S02]  /*2b40*/  FMUL.FTZ R32, R85, R93 ;  /* 0x0000005d55207220 */ /* 0x000fe40000410000 */
[----:B------:R-:W-:-:S02]  /*2b50*/  FMUL.FTZ R88, R99, R88 ;  /* 0x0000005863587220 */ /* 0x000fc40000410000 */
[----:B------:R-:W-:Y:S02]  /*2b60*/  FMUL.FTZ R95, R96, R95 ;  /* 0x0000005f605f7220 */ /* 0x000fe40000410000 */
[----:B------:R-:W-:Y:S02]  /*2b70*/  FMUL.FTZ R97, R94, R97 ;  /* 0x000000615e617220 */ /* 0x000fe40000410000 */
[----:B----4-:R-:W-:Y:S02]  /*2b80*/  @P1 FADD R35, R100, R35 ;  /* 0x0000002364231221 */ /* 0x010fe40000000000 */
[----:B------:R-:W-:Y:S02]  /*2b90*/  FFMA.FTZ R7, R86, R18, R7 ;  /* 0x0000001256077223 */ /* 0x000fe40000010007 */
[----:B------:R-:W-:Y:S01]  /*2ba0*/  FFMA.FTZ R91, R91, R32, R98 ;  /* 0x000000205b5b7223 */ /* 0x000fe20000010062 */
[----:B------:R-:W4:Y:S01]  /*2bb0*/  SHFL.DOWN P1, R34, R35, 0x2, 0x1f ;  /* 0x08401f0023227f89 */ /* 0x000f220000020000 */
        /* <DEDUP_REMOVED lines=11> */
[----:B0-----:R-:W0:Y:S02]  /*2c70*/  SHFL.DOWN P1, R37, R34, 0x4, 0x1f ;  /* 0x08801f0022257f89 */ /* 0x001e240000020000 */
[----:B0-----:R-:W-:-:S05]  /*2c80*/  @P1 FADD R37, R34, R37 ;  /* 0x0000002522251221 */ /* 0x001fca0000000000 */
[----:B------:R-:W0:Y:S02]  /*2c90*/  SHFL.DOWN P1, R36, R37, 0x8, 0x1f ;  /* 0x09001f0025247f89 */ /* 0x000e240000020000 */
        /* <DEDUP_REMOVED lines=12> */
.L_x_8770:
[----:B0-----:R-:W-:Y:S05]  /*2d60*/  BSYNC B0 ;  /* 0x0000000000007941 */ /* 0x001fea0003800000 */
.L_x_8769:
[----:B------:R-:W-:Y:S02]  /*2d70*/  IADD3 R5, R5, 0x1, RZ ;  /* 0x0000000105057810 */ /* 0x000fe40007ffe0ff */
[----:B------:R-:W-:Y:S02]  /*2d80*/  IADD3 R4, P1, R4, 0x1, RZ ;  /* 0x0000000104047810 */ /* 0x000fe40007f3e0ff */
[----:B------:R-:W-:Y:S02]  /*2d90*/  ISETP.GE.AND P0, PT, R5, c[0x0][0x16c], PT ;  /* 0x00005b0005007a0c */ /* 0x000fe40003f06270 */
[----:B------:R-:W-:-:S11]  /*2da0*/  IADD3.X R3, RZ, R3, RZ, P1, !PT ;  /* 0x00000003ff037210 */ /* 0x000fd60000ffe4ff */
[----:B------:R-:W-:Y:S01]  /*2db0*/  @P0 CALL.REL.NOINC `(.L_x_8758) ;  /* 0x0000001000000944 */ /* 0x000fe20003c00000 */
[----:B------:R-:W-:Y:S05]  /*2dc0*/  BRA `(.L_x_8771) ;  /* 0xffffeaf000007947 */ /* 0x000fea000383ffff */
.L_x_8758:
[----:B------:R-:W-:Y:S01]  /*2dd0*/  BAR.SYNC.DEFER_BLOCKING 0x0 ;  /* 0x0000000000007b1d */ /* 0x000fe20000010000 */
[----:B------:R-:W-:-:S04]  /*2de0*/  LEA R2, P0, R49, R44, 0x3 ;  /* 0x0000002c31027211 */ /* 0x000fc800078018ff */
[----:B------:R-:W-:-:S06]  /*2df0*/  LEA.HI.X R3, R49, R45, R26, 0x3, P0 ;  /* 0x0000002d31037211 */ /* 0x000fcc00000f1c1a */
[----:B------:R-:W4:Y:S01]  /*2e00*/  LDG.E.64 R2, [R2.64] ;  /* 0x0000000602027981 */ /* 0x000f22000c1e1b00 */
[----:B------:R-:W-:Y:S01]  /*2e10*/  F2FP.PACK_AB R20, R7, R8 ;  /* 0x000000080714723e */ /* 0x000fe200000000ff */
[----:B------:R-:W-:Y:S01]  /*2e20*/  UIADD3 UR4, UR4, -0x80, URZ ;  /* 0xffffff8004047890 */ /* 0x000fe2000fffe03f */
[----:B------:R-:W-:Y:S02]  /*2e30*/  F2FP.PACK_AB R21, R6, R9 ;  /* 0x000000090615723e */ /* 0x000fe400000000ff */
[C---:B------:R-:W-:Y:S02]  /*2e40*/  IADD3 R16, R29.reuse, -0x1, RZ ;  /* 0xffffffff1d107810 */ /* 0x040fe40007ffe0ff */
[----:B------:R-:W-:Y:S02]  /*2e50*/  ISETP.GT.AND P5, PT, R29, 0x1, PT ;  /* 0x000000011d00780c */ /* 0x000fe40003fa4270 */
[----:B------:R-:W-:Y:S01]  /*2e60*/  MOV R29, R16 ;  /* 0x00000010001d7202 */ /* 0x000fe20000000f00 */
[----:B----4-:R-:W-:Y:S01]  /*2e70*/  STS.64 [R28.X8], R2 ;  /* 0x000000021c007388 */ /* 0x010fe20000008a00 */
[----:B------:R-:W-:-:S06]  /*2e80*/  NOP ;  /* 0x0000000000007918 */ /* 0x000fcc0000000000 */
[----:B------:R-:W0:Y:S04]  /*2e90*/  LDS.64 R4, [R28.X8] ;  /* 0x000000001c047984 */ /* 0x000e280000008a00 */
[----:B------:R-:W-:Y:S06]  /*2ea0*/  BAR.SYNC.DEFER_BLOCKING 0x0 ;  /* 0x0000000000007b1d */ /* 0x000fec0000010000 */
[----:B------:R4:W-:Y:S01]  /*2eb0*/  STS.64 [R28.X8], R20 ;  /* 0x000000141c007388 */ /* 0x0009e20000008a00 */
[----:B0-----:R-:W-:Y:S01]  /*2ec0*/  HADD2.F32 R0, -RZ, R4.H0_H0 ;  /* 0x20000004ff007230 */ /* 0x001fe20000004100 */
[----:B----4-:R-:W-:-:S04]  /*2ed0*/  IMAD R21, R83, c[0x0][0x2e0], RZ ;  /* 0x0000b80053157a24 */ /* 0x010fc800078e02ff */
[----:B------:R-:W-:Y:S01]  /*2ee0*/  FADD.FTZ R14, R0, R81 ;  /* 0x00000051000e7221 */ /* 0x000fe20000010000 */
[--C-:B------:R-:W-:Y:S01]  /*2ef0*/  SHF.R.U64 R0, R4, 0x10, R5.reuse ;  /* 0x0000001004007819 */ /* 0x100fe20000001205 */
[----:B------:R-:W-:Y:S01]  /*2f00*/  HADD2.F32 R4, -RZ, R5.H0_H0 ;  /* 0x20000005ff047230 */ /* 0x000fe20000004100 */
[----:B------:R-:W-:Y:S01]  /*2f10*/  SHF.R.U32.HI R5, RZ, 0x10, R5 ;  /* 0x00000010ff057819 */ /* 0x000fe20000011605 */
[----:B------:R-:W-:Y:S01]  /*2f20*/  IMAD R21, R84, c[0x0][0x2e4], R21 ;  /* 0x0000b90054157a24 */ /* 0x000fe200078e0215 */
        /* <DEDUP_REMOVED lines=10> */
[----:B------:R-:W0:Y:S01]  /*2fd0*/  @!P0 MUFU.EX2 R0, R0 ;  /* 0x0000000000008308 */ /* 0x000e220000000800 */
[----:B------:R-:W-:Y:S02]  /*2fe0*/  @!P2 FMUL.FTZ R5, R15, -1.4426950216293334961 ;  /* 0xbfb8aa3b0f05a820 */ /* 0x000fe40000410000 */
[----:B------:R-:W-:Y:S02]  /*2ff0*/  IMAD R15, R53, c[0x0][0x2d8], RZ ;  /* 0x0000b600350f7a24 */ /* 0x000fe400078e02ff */
[----:B------:R-:W-:Y:S02]  /*3000*/  @!P1 FMUL.FTZ R4, R4, -1.4426950216293334961 ;  /* 0xbfb8aa3b04049820 */ /* 0x000fe40000410000 */
[----:B------:R-:W-:Y:S01]  /*3010*/  IMAD R15, R80, c[0x0][0x2dc], R15 ;  /* 0x0000b700500f7a24 */ /* 0x000fe200078e020f */
[----:B------:R-:W4:Y:S01]  /*3020*/  @!P2 MUFU.EX2 R5, R5 ;  /* 0x000000050005a308 */ /* 0x000f220000000800 */
[----:B------:R-:W-:Y:S01]  /*3030*/  @!P3 FMUL.FTZ R7, R2, -1.4426950216293334961 ;  /* 0xbfb8aa3b0207b820 */ /* 0x000fe20000410000 */
[----:B------:R-:W-:-:S04]  /*3040*/  SHF.L.U32 R2, R16, 0x7, RZ ;  /* 0x0000000710027819 */ /* 0x000fc800000006ff */
[----:B------:R-:W-:Y:S02]  /*3050*/  SHF.R.S32.HI R3, RZ, 0x1f, R2 ;  /* 0x0000001fff037819 */ /* 0x000fe40000011402 */
[----:B------:R5:W2:Y:S01]  /*3060*/  @!P1 MUFU.EX2 R14, R4 ;  /* 0x00000004000e9308 */ /* 0x000aa20000000800 */
[----:B0-----:R-:W-:Y:S02]  /*3070*/  @!P0 FADD.FTZ R0, R0, 1 ;  /* 0x3f80000000008421 */ /* 0x001fe40000010000 */
[----:B----4-:R-:W-:Y:S01]  /*3080*/  @!P2 FADD.FTZ R8, R5, 1 ;  /* 0x3f8000000508a421 */ /* 0x010fe20000010000 */
[----:B------:R-:W-:-:S06]  /*3090*/  NOP ;  /* 0x0000000000007918 */ /* 0x000fcc0000000000 */
[----:B-----5:R-:W0:Y:S01]  /*30a0*/  LDS.64 R4, [R28.X8] ;  /* 0x000000001c047984 */ /* 0x020e220000008a00 */
[----:B------:R4:W5:Y:S01]  /*30b0*/  @!P3 MUFU.EX2 R9, R7 ;  /* 0x000000070009b308 */ /* 0x0009620000000800 */
[----:B--2---:R-:W-:-:S07]  /*30c0*/  @!P1 FADD.FTZ R14, R14, 1 ;  /* 0x3f8000000e0e9421 */ /* 0x004fce0000010000 */
[----:B------:R-:W2:Y:S01]  /*30d0*/  @!P0 MUFU.RCP R17, R0 ;  /* 0x0000000000118308 */ /* 0x000ea20000001000 */
[----:B----4-:R-:W-:-:S04]  /*30e0*/  IMAD.WIDE.U32 R6, R80, c[0x0][0x2d8], R2 ;  /* 0x0000b60050067a25 */ /* 0x010fc800078e0002 */
[----:B------:R-:W-:Y:S01]  /*30f0*/  IMAD.WIDE.U32 R2, R80, c[0x0][0x2f8], R2 ;  /* 0x0000be0050027a25 */ /* 0x000fe200078e0002 */
[----:B------:R-:W-:Y:S02]  /*3100*/  IADD3 R7, R7, R15, RZ ;  /* 0x0000000f07077210 */ /* 0x000fe40007ffe0ff */
[----:B------:R4:W3:Y:S01]  /*3110*/  @!P2 MUFU.RCP R19, R8 ;  /* 0x000000080013a308 */ /* 0x0008e20000001000 */
[----:B-----5:R-:W-:Y:S02]  /*3120*/  @!P3 FADD.FTZ R15, R9, 1 ;  /* 0x3f800000090fb421 */ /* 0x020fe40000010000 */
[----:B------:R-:W-:-:S05]  /*3130*/  IMAD.WIDE.U32 R6, R84, c[0x0][0x2e0], R6 ;  /* 0x0000b80054067a25 */ /* 0x000fca00078e0006 */
[----:B------:R-:W-:Y:S01]  /*3140*/  IADD3 R7, R7, R21, RZ ;  /* 0x0000001507077210 */ /* 0x000fe20007ffe0ff */
[----:B--2---:R-:W-:Y:S01]  /*3150*/  @!P0 FMUL.FTZ R10, R10, R17 ;  /* 0x000000110a0a8220 */ /* 0x004fe20000410000 */
[C---:B----4-:R-:W-:Y:S01]  /*3160*/  LEA R8, P4, R6.reuse, c[0x0][0x330], 0x1 ;  /* 0x0000cc0006087a11 */ /* 0x050fe200078808ff */
[----:B------:R-:W2:Y:S01]  /*3170*/  @!P1 MUFU.RCP R14, R14 ;  /* 0x0000000e000e9308 */ /* 0x000ea20000001000 */
[----:B------:R-:W-:Y:S02]  /*3180*/  IMAD R17, R53, c[0x0][0x2f8], RZ ;  /* 0x0000be0035117a24 */ /* 0x000fe400078e02ff */
[----:B------:R-:W-:Y:S02]  /*3190*/  LEA.HI.X R7, R6, c[0x0][0x334], R7, 0x1, P4 ;  /* 0x0000cd0006077a11 */ /* 0x000fe400020f0c07 */
[----:B------:R-:W-:Y:S01]  /*31a0*/  IADD3 R8, P0, R8, R23, RZ ;  /* 0x0000001708087210 */ /* 0x000fe20007f1e0ff */
[----:B---3--:R-:W-:Y:S01]  /*31b0*/  @!P2 FMUL.FTZ R12, R12, R19 ;  /* 0x000000130c0ca220 */ /* 0x008fe20000410000 */
[----:B------:R-:W-:Y:S01]  /*31c0*/  IADD3 R31, P2, R31, -0x100, RZ ;  /* 0xffffff001f1f7810 */ /* 0x000fe20007f5e0ff */
[----:B------:R-:W3:Y:S01]  /*31d0*/  @!P3 MUFU.RCP R0, R15 ;  /* 0x0000000f0000b308 */ /* 0x000ee20000001000 */
[----:B------:R-:W-:Y:S01]  /*31e0*/  IADD3.X R9, R7, R22, RZ, P0, !PT ;  /* 0x0000001607097210 */ /* 0x000fe200007fe4ff */
[----:B------:R-:W-:Y:S01]  /*31f0*/  IMAD R17, R80, c[0x0][0x2fc], R17 ;  /* 0x0000bf0050117a24 */ /* 0x000fe200078e0211 */
[----:B------:R-:W-:Y:S01]  /*3200*/  IADD3 R46, P4, R46, -0x100, RZ ;  /* 0xffffff002e2e7810 */ /* 0x000fe20007f9e0ff */
[----:B------:R-:W-:Y:S01]  /*3210*/  IMAD R19, R83, c[0x0][0x300], RZ ;  /* 0x0000c00053137a24 */ /* 0x000fe200078e02ff */
[----:B------:R-:W-:Y:S01]  /*3220*/  IADD3.X R30, R30, -0x1, RZ, P2, !PT ;  /* 0xffffffff1e1e7810 */ /* 0x000fe200017fe4ff */
[----:B0-----:R-:W-:Y:S01]  /*3230*/  STG.E.64 [R8.64], R4 ;  /* 0x0000000408007986 */ /* 0x001fe2000c101b06 */
[----:B------:R-:W-:Y:S01]  /*3240*/  IADD3 R3, R3, R17, RZ ;  /* 0x0000001103037210 */ /* 0x000fe20007ffe0ff */
[----:B--2---:R-:W-:-:S02]  /*3250*/  @!P1 FMUL.FTZ R11, R11, R14 ;  /* 0x0000000e0b0b9220 */ /* 0x004fc40000410000 */
[----:B------:R-:W-:Y:S01]  /*3260*/  BAR.SYNC.DEFER_BLOCKING 0x0 ;  /* 0x0000000000007b1d */ /* 0x000fe20000010000 */
[C---:B------:R-:W-:Y:S01]  /*3270*/  IMAD R19, R84.reuse, c[0x0][0x304], R19 ;  /* 0x0000c10054137a24 */ /* 0x040fe200078e0213 */
[----:B------:R-:W-:Y:S01]  /*3280*/  IADD3 R41, P1, R41, -0x100, RZ ;  /* 0xffffff0029297810 */ /* 0x000fe20007f3e0ff */
[----:B------:R-:W-:Y:S01]  /*3290*/  IMAD.WIDE.U32 R2, R84, c[0x0][0x300], R2 ;  /* 0x0000c00054027a25 */ /* 0x000fe200078e0002 */
[----:B------:R-:W-:Y:S02]  /*32a0*/  F2FP.PACK_AB R14, R11, R10 ;  /* 0x0000000a0b0e723e */ /* 0x000fe400000000ff */
[----:B------:R-:W-:Y:S01]  /*32b0*/  IADD3.X R40, R40, -0x1, RZ, P1, !PT ;  /* 0xffffffff28287810 */ /* 0x000fe20000ffe4ff */
[----:B---3--:R-:W-:Y:S01]  /*32c0*/  @!P3 FMUL.FTZ R13, R13, R0 ;  /* 0x000000000d0db220 */ /* 0x008fe20000410000 */
[----:B------:R-:W-:Y:S01]  /*32d0*/  IADD3 R3, R3, R19, RZ ;  /* 0x0000001303037210 */ /* 0x000fe20007ffe0ff */
        /* <DEDUP_REMOVED lines=10> */
[----:B------:R-:W-:Y:S01]  /*3380*/  IADD3 R44, P0, R44, -0x100, RZ ;  /* 0xffffff002c2c7810 */ /* 0x000fe20007f1e0ff */
[----:B------:R-:W-:Y:S01]  /*3390*/  STS.64 [R28.X8], R14 ;  /* 0x0000000e1c007388 */ /* 0x000fe20000008a00 */
[----:B------:R-:W-:-:S06]  /*33a0*/  NOP ;  /* 0x0000000000007918 */ /* 0x000fcc0000000000 */
[----:B------:R-:W0:Y:S01]  /*33b0*/  LDS.64 R6, [R28.X8] ;  /* 0x000000001c067984 */ /* 0x000e220000008a00 */
[----:B------:R-:W-:Y:S02]  /*33c0*/  IADD3.X R43, R43, -0x1, RZ, P3, !PT ;  /* 0xffffffff2b2b7810 */ /* 0x000fe40001ffe4ff */
[----:B------:R-:W-:Y:S02]  /*33d0*/  IADD3.X R47, R47, -0x1, RZ, P4, !PT ;  /* 0xffffffff2f2f7810 */ /* 0x000fe400027fe4ff */
[----:B------:R-:W-:Y:S01]  /*33e0*/  IADD3.X R45, R45, -0x1, RZ, P0, !PT ;  /* 0xffffffff2d2d7810 */ /* 0x000fe200007fe4ff */
[----:B0-----:R0:W-:Y:S01]  /*33f0*/  STG.E.64 [R2.64], R6 ;  /* 0x0000000602007986 */ /* 0x0011e2000c101b06 */
[----:B------:R-:W-:Y:S01]  /*3400*/  @!P5 CALL.REL.NOINC `(.L_x_8749) ;  /* 0x000000100000d944 */ /* 0x000fe20003c00000 */
[----:B------:R-:W-:Y:S05]  /*3410*/  BRA `(.L_x_8772) ;  /* 0xffffd69000007947 */ /* 0x000fea000383ffff */
.L_x_8749:
        /* <DEDUP_REMOVED lines=24> */
.L_x_8774:
[----:B0-----:R-:W-:Y:S05]  /*35a0*/  BSYNC B0 ;  /* 0x0000000000007941 */ /* 0x001fea0003800000 */
.L_x_8773:
        /* <DEDUP_REMOVED lines=23> */
.L_x_8776:
[----:B------:R-:W2:Y:S02]  /*3720*/  S2R R9, SR_TID.X ;  /* 0x0000000000097919 */ /* 0x000ea40000002100 */
.L_x_8777:
[----:B0-----:R-:W-:Y:S05]  /*3730*/  BSYNC B0 ;  /* 0x0000000000007941 */ /* 0x001fea0003800000 */
.L_x_8775:
[----:B--2---:R-:W-:-:S13]  /*3740*/  ISETP.GE.AND P0, PT, R9, c[0x0][0x16c], PT ;  /* 0x00005b0009007a0c */ /* 0x004fda0003f06270 */
[----:B------:R-:W-:Y:S05]  /*3750*/  @P0 EXIT ;  /* 0x000000000000094d */ /* 0x000fea0003800000 */
[----:B------:R-:W-:Y:S02]  /*3760*/  IMAD R83, R83, c[0x0][0x288], RZ ;  /* 0x0000a20053537a24 */ /* 0x000fe400078e02ff */
[----:B------:R-:W-:-:S04]  /*3770*/  IMAD.WIDE.U32 R2, R84, c[0x0][0x288], RZ ;  /* 0x0000a20054027a25 */ /* 0x000fc800078e00ff */
[----:B------:R-:W-:-:S05]  /*3780*/  IMAD R13, R84, c[0x0][0x28c], R83 ;  /* 0x0000a300540d7a24 */ /* 0x000fca00078e0253 */
[----:B------:R-:W-:Y:S02]  /*3790*/  IADD3 R13, R3, R13, RZ ;  /* 0x0000000d030d7210 */ /* 0x000fe40007ffe0ff */
.L_x_8778:
        /* <DEDUP_REMOVED lines=16> */
.L_x_8779:
        /* <DEDUP_REMOVED lines=14> */
.L_x_9162:


//--------------------- .text._Z25selective_scan_bwd_kernelI32Selective_Scan_bwd_kernel_traitsILi32ELi4ELb1ELb1ELb1ELb1ELb1EN3c104HalfEfEEv12SSMParamsBwd --------------------------
	.section	.text._Z25selective_scan_bwd_kernelI32Selective_Scan_bwd_kernel_traitsILi32ELi4ELb1ELb1ELb1ELb1ELb1EN3c104HalfEfEEv12SSMParamsBwd,"ax",@progbits
	.sectioninfo	@"SHI_REGISTERS=128"
	.align	128
        .global         _Z25selective_scan_bwd_kernelI32Selective_Scan_bwd_kernel_traitsILi32ELi4ELb1ELb1ELb1ELb1ELb1EN3c104HalfEfEEv12SSMParamsBwd
        .type           _Z25selective_scan_bwd_kernelI32Selective_Scan_bwd_kernel_traitsILi32ELi4ELb1ELb1ELb1ELb1ELb1EN3c104HalfEfEEv12SSMParamsBwd,@function
        .size           _Z25selective_scan_bwd_kernelI32Selective_Scan_bwd_kernel_traitsILi32ELi4ELb1ELb1ELb1ELb1ELb1EN3c104HalfEfEEv12SSMParamsBwd,(.L_x_9163 - _Z25selective_scan_bwd_kernelI32Selective_Scan_bwd_kernel_traitsILi32ELi4ELb1ELb1ELb1ELb1ELb1EN3c104HalfEfEEv12SSMParamsBwd)
        .other          _Z25selective_scan_bwd_kernelI32Selective_Scan_bwd_kernel_traitsILi32ELi4ELb1ELb1ELb1ELb1ELb1EN3c104HalfEfEEv12SSMParamsBwd,@"STO_CUDA_ENTRY STV_DEFAULT"
_Z25selective_scan_bwd_kernelI32Selective_Scan_bwd_kernel_traitsILi32ELi4ELb1ELb1ELb1ELb1ELb1EN3c104HalfEfEEv12SSMParamsBwd:
.text._Z25selective_scan_bwd_kernelI32Selective_Scan_bwd_kernel_traitsILi32ELi4ELb1ELb1ELb1ELb1ELb1EN3c104HalfEfEEv12SSMParamsBwd:
        /* <DEDUP_REMOVED lines=126> */
[C---:B------:R-:W-:Y:S01]  /*07e0*/  IMAD R0, R93.reuse, c[0x0][0x298], RZ ;  /* 0x0000a6005d007a24 */ /* 0x040fe200078e02ff */
[----:B------:R-:W-:Y:S01]  /*07f0*/  MOV R26, c[0x0][0x174] ;  /* 0x00005d00001a7a02 */ /* 0x000fe20000000f00 */
[----:B------:R-:W-:Y:S01]  /*0800*/  IMAD R4, R93, c[0x0][0x2b8], RZ ;  /* 0x0000ae005d047a24 */ /* 0x000fe200078e02ff */
[----:B------:R-:W1:Y:S01]  /*0810*/  S2R R27, SR_LANEID ;  /* 0x00000000001b7919 */ /* 0x000e620000000000 */
[C---:B------:R-:W-:Y:S01]  /*0820*/  IMAD R7, R95.reuse, c[0x0][0x29c], R0 ;  /* 0x0000a7005f077a24 */ /* 0x040fe200078e0200 */
[----:B------:R-:W-:Y:S01]  /*0830*/  MOV R90, RZ ;  /* 0x000000ff005a7202 */ /* 0x000fe20000000f00 */
[----:B------:R-:W-:Y:S01]  /*0840*/  IMAD R9, R95, c[0x0][0x2bc], R4 ;  /* 0x0000af005f097a24 */ /* 0x000fe200078e0204 */
[----:B------:R-:W-:Y:S01]  /*0850*/  UMOV UR4, URZ ;  /* 0x0000003f00047c82 */ /* 0x000fe20008000000 */
[----:B------:R-:W-:-:S04]  /*0860*/  IMAD.WIDE.U32 R54, R98, c[0x0][0x180], RZ ;  /* 0x0000600062367a25 */ /* 0x000fc800078e00ff */
[----:B0-----:R-:W-:Y:S01]  /*0870*/  IMAD.WIDE.U32 R2, R95, c[0x0][0x298], R46 ;  /* 0x0000a6005f027a25 */ /* 0x001fe200078e002e */
[----:B------:R-:W-:-:S03]  /*0880*/  LOP3.LUT R24, R46, 0x1f, RZ, 0xc0, !PT ;  /* 0x0000001f2e187812 */ /* 0x000fc600078ec0ff */
[----:B------:R-:W-:Y:S01]  /*0890*/  IMAD.WIDE.U32 R4, R95, c[0x0][0x2b8], R46 ;  /* 0x0000ae005f047a25 */ /* 0x000fe200078e002e */
[----:B------:R-:W-:Y:S02]  /*08a0*/  IADD3 R3, R3, R7, RZ ;  /* 0x0000000703037210 */ /* 0x000fe40007ffe0ff */
[----:B------:R-:W-:Y:S01]  /*08b0*/  MOV R47, RZ ;  /* 0x000000ff002f7202 */ /* 0x000fe20000000f00 */
[----:B------:R-:W-:Y:S01]  /*08c0*/  IMAD R7, R91, c[0x0][0x2a0], RZ ;  /* 0x0000a8005b077a24 */ /* 0x000fe200078e02ff */
        /* <DEDUP_REMOVED lines=27> */
.L_x_8804:
[----:B------:R-:W-:Y:S01]  /*0a80*/  BAR.SYNC.DEFER_BLOCKING 0x0 ;  /* 0x0000000000007b1d */ /* 0x000fe20000010000 */
[----:B-1----:R-:W-:Y:S02]  /*0a90*/  SHF.R.S32.HI R3, RZ, 0x1f, R46 ;  /* 0x0000001fff037819 */ /* 0x002fe4000001142e */
[C---:B------:R-:W-:Y:S02]  /*0aa0*/  SHF.L.U32 R23, R46.reuse, 0x3, RZ ;  /* 0x000000032e177819 */ /* 0x040fe400000006ff */
[----:B------:R-:W-:-:S02]  /*0ab0*/  SHF.L.U64.HI R22, R46, 0x3, R3 ;  /* 0x000000032e167819 */ /* 0x000fc40000010203 */
[----:B------:R-:W-:-:S04]  /*0ac0*/  IADD3 R2, P0, R44, R23, RZ ;  /* 0x000000172c027210 */ /* 0x000fc80007f1e0ff */
[----:B------:R-:W-:-:S06]  /*0ad0*/  IADD3.X R3, R45, R22, RZ, P0, !PT ;  /* 0x000000162d037210 */ /* 0x000fcc00007fe4ff */
[----:B------:R-:W2:Y:S01]  /*0ae0*/  LDG.E.64 R2, [R2.64] ;  /* 0x0000000602027981 */ /* 0x000ea2000c1e1b00 */
        /* <DEDUP_REMOVED lines=14> */
[----:B------:R-:W-:Y:S01]  /*0bd0*/  LEA R70, R26, 0xffffff80, 0x7 ;  /* 0xffffff801a467811 */ /* 0x000fe200078e38ff */
[----:B------:R-:W-:Y:S01]  /*0be0*/  IMAD R0, R93, c[0x0][0x1f0], RZ ;  /* 0x00007c005d007a24 */ /* 0x000fe200078e02ff */
[----:B------:R-:W-:Y:S01]  /*0bf0*/  BSSY B0, `(.L_x_8781) ;  /* 0x000003e000007945 */ /* 0x000fe20003800000 */
[----:B------:R-:W-:Y:S01]  /*0c00*/  IMAD R11, R97, c[0x0][0x1f8], RZ ;  /* 0x00007e00610b7a24 */ /* 0x000fe200078e02ff */
[----:B------:R-:W-:Y:S01]  /*0c10*/  SHF.R.S32.HI R71, RZ, 0x1f, R70 ;  /* 0x0000001fff477819 */ /* 0x000fe20000011446 */
[----:B0-----:R-:W-:-:S02]  /*0c20*/  IMAD R3, R95, c[0x0][0x1f4], R0 ;  /* 0x00007d005f037a24 */ /* 0x001fc400078e0200 */
[----:B------:R-:W-:Y:S02]  /*0c30*/  IMAD R11, R98, c[0x0][0x1fc], R11 ;  /* 0x00007f00620b7a24 */ /* 0x000fe400078e020b */
[----:B------:R-:W-:Y:S01]  /*0c40*/  IMAD.WIDE.U32 R8, R95, c[0x0][0x1f0], R70 ;  /* 0x00007c005f087a25 */ /* 0x000fe200078e0046 */
[----:B-1----:R-:W-:Y:S01]  /*0c50*/  HADD2.F32 R21, -RZ, R12.H0_H0 ;  /* 0x2000000cff157230 */ /* 0x002fe20000004100 */
[----:B------:R-:W-:-:S03]  /*0c60*/  SHF.R.U32.HI R19, RZ, 0x10, R13 ;  /* 0x00000010ff137819 */ /* 0x000fc6000001160d */
[----:B------:R-:W-:Y:S01]  /*0c70*/  IADD3 R9, R9, R3, RZ ;  /* 0x0000000309097210 */ /* 0x000fe20007ffe0ff */
[----:B-----5:R-:W-:Y:S01]  /*0c80*/  FADD.FTZ R21, R21, R94 ;  /* 0x0000005e15157221 */ /* 0x020fe20000010000 */
[----:B------:R-:W-:-:S03]  /*0c90*/  HADD2.F32 R19, -RZ, R19.H0_H0 ;  /* 0x20000013ff137230 */ /* 0x000fc60000004100 */
[----:B------:R-:W-:Y:S01]  /*0ca0*/  IMAD.WIDE.U32 R4, R98, c[0x0][0x1f8], R8 ;  /* 0x00007e0062047a25 */ /* 0x000fe200078e0008 */
[----:B------:R-:W-:-:S03]  /*0cb0*/  FSETP.GTU.FTZ.AND P3, PT, R21, 20, PT ;  /* 0x41a000001500780b */ /* 0x000fc60003f7c000 */
[----:B------:R-:W-:Y:S01]  /*0cc0*/  FADD.FTZ R19, R19, R94 ;  /* 0x0000005e13137221 */ /* 0x000fe20000010000 */
[----:B------:R-:W-:Y:S02]  /*0cd0*/  IADD3 R9, R5, R11, RZ ;  /* 0x0000000b05097210 */ /* 0x000fe40007ffe0ff */
[----:B------:R-:W-:Y:S02]  /*0ce0*/  SHF.R.U64 R5, R12, 0x10, R13 ;  /* 0x000000100c057819 */ /* 0x000fe4000000120d */
[C---:B------:R-:W-:Y:S02]  /*0cf0*/  LEA R0, P0, R4.reuse, c[0x0][0x268], 0x1 ;  /* 0x00009a0004007a11 */ /* 0x040fe400078008ff */
[----:B------:R-:W-:Y:S01]  /*0d00*/  FSETP.GTU.FTZ.AND P1, PT, R19, 20, PT ;  /* 0x41a000001300780b */ /* 0x000fe20003f3c000 */
[----:B------:R-:W-:Y:S01]  /*0d10*/  HADD2.F32 R5, -RZ, R5.H0_H0 ;  /* 0x20000005ff057230 */ /* 0x000fe20000004100 */
[----:B------:R-:W-:Y:S02]  /*0d20*/  LEA.HI.X R9, R4, c[0x0][0x26c], R9, 0x1, P0 ;  /* 0x00009b0004097a11 */ /* 0x000fe400000f0c09 */
[----:B------:R-:W-:-:S02]  /*0d30*/  IADD3 R4, P4, R0, R23, RZ ;  /* 0x0000001700047210 */ /* 0x000fc40007f9e0ff */
[----:B------:R-:W-:Y:S02]  /*0d40*/  FADD.FTZ R18, R5, R94 ;  /* 0x0000005e05127221 */ /* 0x000fe40000010000 */
[----:B------:R-:W-:-:S03]  /*0d50*/  IADD3.X R5, R9, R22, RZ, P4, !PT ;  /* 0x0000001609057210 */ /* 0x000fc600027fe4ff */
[----:B------:R-:W-:Y:S01]  /*0d60*/  FSETP.GTU.FTZ.AND P2, PT, R18, 20, PT ;  /* 0x41a000001200780b */ /* 0x000fe20003f5c000 */
[----:B--2---:R0:W-:Y:S01]  /*0d70*/  STS.64 [R27.X8], R6 ;  /* 0x000000061b007388 */ /* 0x0041e20000008a00 */
[----:B------:R-:W-:-:S06]  /*0d80*/  NOP ;  /* 0x0000000000007918 */ /* 0x000fcc0000000000 */
[----:B------:R1:W2:Y:S01]  /*0d90*/  LDS.64 R2, [R27.X8] ;  /* 0x000000001b027984 */ /* 0x0002a20000008a00 */
[----:B0-----:R-:W-:-:S05]  /*0da0*/  HADD2.F32 R7, -RZ, R13.H0_H0 ;  /* 0x2000000dff077230 */ /* 0x001fca0000004100 */
[----:B------:R-:W-:-:S05]  /*0db0*/  FADD.FTZ R20, R7, R94 ;  /* 0x0000005e07147221 */ /* 0x000fca0000010000 */
        /* <DEDUP_REMOVED lines=33> */
.L_x_8782:
[----:B-1----:R-:W-:Y:S05]  /*0fd0*/  BSYNC B0 ;  /* 0x0000000000007941 */ /* 0x002fea0003800000 */
.L_x_8781:
        /* <DEDUP_REMOVED lines=33> */
.L_x_8784:
[----:B------:R-:W-:Y:S05]  /*11f0*/  BSYNC B0 ;  /* 0x0000000000007941 */ /* 0x000fea0003800000 */
.L_x_8783:
        /* <DEDUP_REMOVED lines=33> */
.L_x_8786:
[----:B------:R-:W-:Y:S05]  /*1410*/  BSYNC B0 ;  /* 0x0000000000007941 */ /* 0x000fea0003800000 */
.L_x_8785:
        /* <DEDUP_REMOVED lines=33> */
.L_x_8788:
[----:B------:R-:W-:Y:S05]  /*1630*/  BSYNC B0 ;  /* 0x0000000000007941 */ /* 0x000fea0003800000 */
.L_x_8787:
[----:B------:R-:W-:Y:S06]  /*1640*/  BAR.SYNC.DEFER_BLOCKING 0x0 ;  /* 0x0000000000007b1d */ /* 0x000fec0000010000 */
[----:B------:R-:W3:Y:S01]  /*1650*/  LDG.E.64 R4, [R4.64] ;  /* 0x0000000604047981 */ /* 0x000ee2000c1e1b00 */
[----:B------:R-:W-:Y:S02]  /*1660*/  IMAD R0, R93, c[0x0][0x200], RZ ;  /* 0x000080005d007a24 */ /* 0x000fe400078e02ff */
        /* <DEDUP_REMOVED lines=18> */
[----:B------:R-:W-:Y:S01]  /*1790*/  SHF.R.U32.HI R37, RZ, 0x10, R3 ;  /* 0x00000010ff257819 */ /* 0x000fe20000011603 */
[----:B------:R-:W-:Y:S01]  /*17a0*/  HADD2.F32 R16, -RZ, R3.H0_H0 ;  /* 0x20000003ff107230 */ /* 0x000fe20000004100 */
[----:B------:R-:W-:Y:S01]  /*17b0*/  IMAD R39, R97, c[0x0][0x2f0], RZ ;  /* 0x0000bc0061277a24 */ /* 0x000fe200078e02ff */
[----:B------:R-:W-:-:S03]  /*17c0*/  ISETP.NE.U32.AND P0, PT, RZ, c[0x0][0x270], PT ;  /* 0x00009c00ff007a0c */ /* 0x000fc60003f05070 */
[----:B------:R-:W-:Y:S01]  /*17d0*/  IMAD R39, R98, c[0x0][0x2f4], R39 ;  /* 0x0000bd0062277a24 */ /* 0x000fe200078e0227 */
[----:B------:R-:W-:Y:S01]  /*17e0*/  ISETP.NE.AND.EX P0, PT, RZ, c[0x0][0x274], PT, P0 ;  /* 0x00009d00ff007a0c */ /* 0x000fe20003f05300 */
[----:B0-----:R-:W-:Y:S01]  /*17f0*/  HADD2.F32 R8, -RZ, R12.H0_H0 ;  /* 0x2000000cff087230 */ /* 0x001fe20000004100 */
[--C-:B------:R-:W-:Y:S01]  /*1800*/  SHF.R.U64 R6, R12, 0x10, R13.reuse ;  /* 0x000000100c067819 */ /* 0x100fe2000000120d */
[----:B------:R-:W-:Y:S01]  /*1810*/  HADD2.F32 R7, -RZ, R13.H0_H0 ;  /* 0x2000000dff077230 */ /* 0x000fe20000004100 */
[----:B------:R-:W-:Y:S02]  /*1820*/  SHF.R.U32.HI R0, RZ, 0x10, R13 ;  /* 0x00000010ff007819 */ /* 0x000fe4000001160d */
        /* <DEDUP_REMOVED lines=8> */
[----:B------:R-:W2:Y:S08]  /*18b0*/  MUFU.EX2 R12, R12 ;  /* 0x0000000c000c7308 */ /* 0x000eb00000000800 */
[----:B------:R-:W4:Y:S01]  /*18c0*/  MUFU.EX2 R15, R15 ;  /* 0x0000000f000f7308 */ /* 0x000f220000000800 */
[----:B---3--:R0:W-:Y:S01]  /*18d0*/  STS.64 [R27.X8], R10 ;  /* 0x0000000a1b007388 */ /* 0x0081e20000008a00 */
[----:B------:R-:W-:-:S06]  /*18e0*/  NOP ;  /* 0x0000000000007918 */ /* 0x000fcc0000000000 */
[----:B------:R-:W3:Y:S01]  /*18f0*/  LDS.64 R4, [R27.X8] ;  /* 0x000000001b047984 */ /* 0x000ee20000008a00 */
[----:B0-----:R-:W-:Y:S02]  /*1900*/  FADD.FTZ R10, R9, 1 ;  /* 0x3f800000090a7421 */ /* 0x001fe40000010000 */
[----:B-1----:R-:W-:Y:S02]  /*1910*/  FADD.FTZ R9, R14, 1 ;  /* 0x3f8000000e097421 */ /* 0x002fe40000010000 */
[----:B--2---:R-:W-:Y:S01]  /*1920*/  FADD.FTZ R11, R12, 1 ;  /* 0x3f8000000c0b7421 */ /* 0x004fe20000010000 */
[----:B------:R-:W0:Y:S01]  /*1930*/  MUFU.RCP R13, R10 ;  /* 0x0000000a000d7308 */ /* 0x000e220000001000 */
[----:B----4-:R-:W-:Y:S01]  /*1940*/  FADD.FTZ R14, R15, 1 ;  /* 0x3f8000000f0e7421 */ /* 0x010fe20000010000 */
[----:B------:R-:W-:-:S06]  /*1950*/  HADD2.F32 R15, -RZ, R38.H0_H0 ;  /* 0x20000026ff0f7230 */ /* 0x000fcc0000004100 */
[----:B------:R-:W1:Y:S08]  /*1960*/  MUFU.RCP R34, R9 ;  /* 0x0000000900227308 */ /* 0x000e700000001000 */
[----:B------:R-:W2:Y:S01]  /*1970*/  MUFU.RCP R33, R11 ;  /* 0x0000000b00217308 */ /* 0x000ea20000001000 */
[----:B0-----:R-:W-:-:S04]  /*1980*/  FADD.FTZ R3, -R13, 1 ;  /* 0x3f8000000d037421 */ /* 0x001fc80000010100 */
[C---:B------:R-:W-:Y:S02]  /*1990*/  FFMA.FTZ R3, R8.reuse, R3, 1 ;  /* 0x3f80000008037423 */ /* 0x040fe40000010003 */
[----:B------:R-:W-:Y:S01]  /*19a0*/  FMUL.FTZ R8, R8, R13 ;  /* 0x0000000d08087220 */ /* 0x000fe20000410000 */
[----:B------:R0:W4:Y:S01]  /*19b0*/  MUFU.RCP R35, R14 ;  /* 0x0000000e00237308 */ /* 0x0001220000001000 */
[----:B-1----:R-:W-:-:S04]  /*19c0*/  FADD.FTZ R2, -R34, 1 ;  /* 0x3f80000022027421 */ /* 0x002fc80000010100 */
[----:B------:R-:W-:Y:S01]  /*19d0*/  FFMA.FTZ R10, R7, R2, 1 ;  /* 0x3f800000070a7423 */ /* 0x000fe20000010002 */
[--C-:B---3--:R-:W-:Y:S01]  /*19e0*/  SHF.R.U64 R32, R4, 0x10, R5.reuse ;  /* 0x0000001004207819 */ /* 0x108fe20000001205 */
[----:B------:R-:W-:Y:S01]  /*19f0*/  HADD2.F32 R12, -RZ, R4.H0_H0 ;  /* 0x20000004ff0c7230 */ /* 0x000fe20000004100 */
[----:B------:R-:W-:Y:S01]  /*1a00*/  SHF.R.U32.HI R36, RZ, 0x10, R5 ;  /* 0x00000010ff247819 */ /* 0x000fe20000011605 */
[----:B------:R-:W-:Y:S01]  /*1a10*/  HADD2.F32 R9, -RZ, R5.H0_H0 ;  /* 0x20000005ff097230 */ /* 0x000fe20000004100 */
[----:B--2---:R-:W-:Y:S01]  /*1a20*/  FADD.FTZ R5, -R33, 1 ;  /* 0x3f80000021057421 */ /* 0x004fe20000010100 */
[----:B0-----:R-:W-:Y:S01]  /*1a30*/  HADD2.F32 R14, -RZ, R37.H0_H0 ;  /* 0x20000025ff0e7230 */ /* 0x001fe20000004100 */
[----:B------:R-:W-:Y:S01]  /*1a40*/  FMUL.FTZ R2, R17, R12 ;  /* 0x0000000c11027220 */ /* 0x000fe20000410000 */
[----:B------:R-:W-:Y:S01]  /*1a50*/  HADD2.F32 R32, -RZ, R32.H0_H0 ;  /* 0x20000020ff207230 */ /* 0x000fe20000004100 */
[----:B------:R-:W-:Y:S01]  /*1a60*/  FMUL.FTZ R11, R16, R9 ;  /* 0x00000009100b7220 */ /* 0x000fe20000410000 */
[----:B------:R-:W-:Y:S01]  /*1a70*/  HADD2.F32 R36, -RZ, R36.H0_H0 ;  /* 0x20000024ff247230 */ /* 0x000fe20000004100 */
[----:B----4-:R-:W-:-:S02]  /*1a80*/  FADD.FTZ R37, -R35, 1 ;  /* 0x3f80000023257421 */ /* 0x010fc40000010100 */
        /* <DEDUP_REMOVED lines=18> */
[----:B------:R-:W-:Y:S01]  /*1bb0*/  FMUL.FTZ R7, R7, R34 ;  /* 0x0000002207077220 */ /* 0x000fe20000410000 */
[----:B------:R-:W-:Y:S01]  /*1bc0*/  IADD3 R5, R5, R37, RZ ;  /* 0x0000002505057210 */ /* 0x000fe20007ffe0ff */
[----:B------:R-:W-:Y:S02]  /*1bd0*/  FMUL.FTZ R17, R17, R8 ;  /* 0x0000000811117220 */ /* 0x000fe40000410000 */
[----:B------:R-:W-:Y:S02]  /*1be0*/  FMUL.FTZ R6, R6, R33 ;  /* 0x0000002106067220 */ /* 0x000fe40000410000 */
[----:B------:R-:W-:-:S04]  /*1bf0*/  IMAD.WIDE.U32 R4, R98, c[0x0][0x2f0], R4 ;  /* 0x0000bc0062047a25 */ /* 0x000fc800078e0004 */
[----:B------:R-:W-:Y:S01]  /*1c00*/  FMUL.FTZ R35, R0, R35 ;  /* 0x0000002300237220 */ /* 0x000fe20000410000 */
[----:B------:R-:W-:Y:S01]  /*1c10*/  IADD3 R5, R5, R39, RZ ;  /* 0x0000002705057210 */ /* 0x000fe20007ffe0ff */
[----:B------:R-:W-:Y:S02]  /*1c20*/  FMUL.FTZ R16, R16, R7 ;  /* 0x0000000710107220 */ /* 0x000fe40000410000 */
[----:B------:R-:W-:Y:S01]  /*1c30*/  FMUL.FTZ R15, R15, R6 ;  /* 0x000000060f0f7220 */ /* 0x000fe20000410000 */
[----:B------:R0:W-:Y:S01]  /*1c40*/  STS.64 [R27.X8], R10 ;  /* 0x0000000a1b007388 */ /* 0x0001e20000008a00 */
[----:B------:R-:W-:-:S06]  /*1c50*/  NOP ;  /* 0x0000000000007918 */ /* 0x000fcc0000000000 */
[----:B------:R-:W1:Y:S01]  /*1c60*/  LDS.64 R2, [R27.X8] ;  /* 0x000000001b027984 */ /* 0x000e620000008a00 */
[----:B0-----:R-:W-:Y:S02]  /*1c70*/  LEA R10, P1, R4, c[0x0][0x338], 0x1 ;  /* 0x0000ce00040a7a11 */ /* 0x001fe400078208ff */
[----:B------:R-:W-:Y:S02]  /*1c80*/  SHF.R.U64 R11, R68, 0x10, R69 ;  /* 0x00000010440b7819 */ /* 0x000fe40000001245 */
[----:B------:R-:W-:Y:S02]  /*1c90*/  LEA.HI.X R5, R4, c[0x0][0x33c], R5, 0x1, P1 ;  /* 0x0000cf0004057a11 */ /* 0x000fe400008f0c05 */
[----:B------:R-:W-:Y:S01]  /*1ca0*/  IADD3 R4, P1, R10, R23, RZ ;  /* 0x000000170a047210 */ /* 0x000fe20007f3e0ff */
[----:B------:R-:W-:Y:S02]  /*1cb0*/  HADD2.F32 R10, -RZ, R68.H0_H0 ;  /* 0x20000044ff0a7230 */ /* 0x000fe40000004100 */
[----:B------:R-:W-:Y:S01]  /*1cc0*/  HADD2.F32 R0, -RZ, R11.H0_H0 ;  /* 0x2000000bff007230 */ /* 0x000fe20000004100 */
[----:B------:R-:W-:-:S02]  /*1cd0*/  IADD3.X R5, R5, R22, RZ, P1, !PT ;  /* 0x0000001605057210 */ /* 0x000fc40000ffe4ff */
[----:B------:R-:W-:-:S03]  /*1ce0*/  FFMA.FTZ R10, R17, R10, R90 ;  /* 0x0000000a110a7223 */ /* 0x000fc6000001005a */
[----:B-1----:R0:W-:Y:S01]  /*1cf0*/  STG.E.64 [R4.64], R2 ;  /* 0x0000000204007986 */ /* 0x0021e2000c101b06 */
        /* <DEDUP_REMOVED lines=14> */
[----:B------:R0:W-:Y:S01]  /*1de0*/  STS.64 [R27.X8], R6 ;  /* 0x000000061b007388 */ /* 0x0001e20000008a00 */
[----:B------:R-:W-:-:S06]  /*1df0*/  NOP ;  /* 0x0000000000007918 */ /* 0x000fcc0000000000 */
[----:B------:R-:W1:Y:S01]  /*1e00*/  LDS.64 R2, [R27.X8] ;  /* 0x000000001b027984 */ /* 0x000e620000008a00 */
[----:B------:R-:W-:-:S05]  /*1e10*/  IMAD.WIDE.U32 R4, R98, c[0x0][0x218], R4 ;  /* 0x0000860062047a25 */ /* 0x000fca00078e0004 */
[----:B------:R-:W-:Y:S02]  /*1e20*/  IADD3 R5, R5, R11, RZ ;  /* 0x0000000b05057210 */ /* 0x000fe40007ffe0ff */
[----:B0-----:R-:W-:-:S04]  /*1e30*/  LEA R6, P0, R4, c[0x0][0x270], 0x1 ;  /* 0x00009c0004067a11 */ /* 0x001fc800078008ff */
[----:B------:R-:W-:Y:S02]  /*1e40*/  LEA.HI.X R5, R4, c[0x0][0x274], R5, 0x1, P0 ;  /* 0x00009d0004057a11 */ /* 0x000fe400000f0c05 */
[----:B------:R-:W-:-:S04]  /*1e50*/  IADD3 R4, P0, R6, R23, RZ ;  /* 0x0000001706047210 */ /* 0x000fc80007f1e0ff */
[----:B------:R-:W-:-:S05]  /*1e60*/  IADD3.X R5, R5, R22, RZ, P0, !PT ;  /* 0x0000001605057210 */ /* 0x000fca00007fe4ff */
[----:B-1----:R0:W-:Y:S04]  /*1e70*/  STG.E.64 [R4.64], R2 ;  /* 0x0000000204007986 */ /* 0x0021e8000c101b06 */
.L_x_8789:
[----:B0-----:R-:W-:Y:S01]  /*1e80*/  FFMA.FTZ R3, R15, R0, R10 ;  /* 0x000000000f037223 */ /* 0x001fe2000001000a */
[----:B------:R-:W-:Y:S01]  /*1e90*/  MOV R0, c[0x0][0x16c] ;  /* 0x00005b0000007a02 */ /* 0x000fe20000000f00 */
[----:B------:R-:W-:Y:S01]  /*1ea0*/  HADD2.F32 R2, -RZ, R69.H0_H0 ;  /* 0x20000045ff027230 */ /* 0x000fe20000004100 */
[----:B------:R-:W-:Y:S01]  /*1eb0*/  SHF.R.U32.HI R90, RZ, 0x10, R69 ;  /* 0x00000010ff5a7819 */ /* 0x000fe20000011645 */
[----:B------:R-:W-:Y:S01]  /*1ec0*/  FMUL.FTZ R14, R14, R35 ;  /* 0x000000230e0e7220 */ /* 0x000fe20000410000 */
[----:B------:R-:W-:Y:S01]  /*1ed0*/  ISETP.GE.AND P0, PT, R0, 0x1, PT ;  /* 0x000000010000780c */ /* 0x000fe20003f06270 */
[----:B------:R-:W-:Y:S01]  /*1ee0*/  BAR.SYNC.DEFER_BLOCKING 0x0 ;  /* 0x0000000000007b1d */ /* 0x000fe20000010000 */
[----:B------:R-:W-:Y:S01]  /*1ef0*/  FFMA.FTZ R3, R16, R2, R3 ;  /* 0x0000000210037223 */ /* 0x000fe20000010003 */
[----:B------:R-:W-:Y:S01]  /*1f00*/  HADD2.F32 R90, -RZ, R90.H0_H0 ;  /* 0x2000005aff5a7230 */ /* 0x000fe20000004100 */
[----:B------:R-:W-:Y:S01]  /*1f10*/  CS2R R12, SRZ ;  /* 0x00000000000c7805 */ /* 0x000fe2000001ff00 */
[----:B------:R-:W-:Y:S01]  /*1f20*/  CS2R R10, SRZ ;  /* 0x00000000000a7805 */ /* 0x000fe2000001ff00 */
[----:B------:R-:W-:-:S02]  /*1f30*/  FMUL.FTZ R8, R17, R96 ;  /* 0x0000006011087220 */ /* 0x000fc40000410000 */
[----:B------:R-:W-:Y:S02]  /*1f40*/  FFMA.FTZ R90, R14, R90, R3 ;  /* 0x0000005a0e5a7223 */ /* 0x000fe40000010003 */
[-C--:B------:R-:W-:Y:S02]  /*1f50*/  FMUL.FTZ R9, R16, R96.reuse ;  /* 0x0000006010097220 */ /* 0x080fe40000410000 */
[-C--:B------:R-:W-:Y:S02]  /*1f60*/  FMUL.FTZ R7, R15, R96.reuse ;  /* 0x000000600f077220 */ /* 0x080fe40000410000 */
[----:B------:R-:W-:Y:S01]  /*1f70*/  FMUL.FTZ R6, R14, R96 ;  /* 0x000000600e067220 */ /* 0x000fe20000410000 */
[----:B------:R-:W-:Y:S05]  /*1f80*/  @!P0 BRA `(.L_x_8790) ;  /* 0x0000167000008947 */ /* 0x000fea0003800000 */
[----:B------:R-:W-:Y:S01]  /*1f90*/  HFMA2.MMA R3, -RZ, RZ, 0, 0 ;  /* 0x00000000ff037435 */ /* 0x000fe200000001ff */
[----:B------:R-:W-:Y:S01]  /*1fa0*/  MOV R2, R46 ;  /* 0x0000002e00027202 */ /* 0x000fe20000000f00 */
[C---:B------:R-:W-:Y:S01]  /*1fb0*/  IMAD R0, R93.reuse, c[0x0][0x298], RZ ;  /* 0x0000a6005d007a24 */ /* 0x040fe200078e02ff */
[----:B------:R-:W-:Y:S01]  /*1fc0*/  MOV R87, c[0x0][0x174] ;  /* 0x00005d0000577a02 */ /* 0x000fe20000000f00 */
[----:B------:R-:W-:-:S02]  /*1fd0*/  IMAD R32, R93, c[0x0][0x2b8], RZ ;  /* 0x0000ae005d207a24 */ /* 0x000fc400078e02ff */
[----:B------:R-:W-:Y:S01]  /*1fe0*/  IMAD R13, R95, c[0x0][0x29c], R0 ;  /* 0x0000a7005f0d7a24 */ /* 0x000fe200078e0200 */
[----:B------:R-:W-:Y:S01]  /*1ff0*/  LEA R87, R87, UR4, 0x7 ;  /* 0x0000000457577c11 */ /* 0x000fe2000f8e38ff */
[C---:B------:R-:W-:Y:S02]  /*2000*/  IMAD R33, R95.reuse, c[0x0][0x2bc], R32 ;  /* 0x0000af005f217a24 */ /* 0x040fe400078e0220 */
[----:B------:R-:W-:-:S04]  /*2010*/  IMAD.WIDE.U32 R4, R95, c[0x0][0x298], R2 ;  /* 0x0000a6005f047a25 */ /* 0x000fc800078e0002 */
[----:B------:R-:W-:Y:S01]  /*2020*/  IMAD.WIDE.U32 R2, R95, c[0x0][0x2b8], R2 ;  /* 0x0000ae005f027a25 */ /* 0x000fe200078e0002 */
[----:B------:R-:W-:-:S03]  /*2030*/  IADD3 R5, R5, R13, RZ ;  /* 0x0000000d05057210 */ /* 0x000fc60007ffe0ff */
[----:B------:R-:W-:Y:S01]  /*2040*/  IMAD R13, R91, c[0x0][0x2a0], RZ ;  /* 0x0000a8005b0d7a24 */ /* 0x000fe200078e02ff */
[----:B------:R-:W-:Y:S01]  /*2050*/  IADD3 R3, R3, R33, RZ ;  /* 0x0000002103037210 */ /* 0x000fe20007ffe0ff */
[----:B------:R-:W-:-:S04]  /*2060*/  IMAD.WIDE.U32 R4, R92, c[0x0][0x2a0], R4 ;  /* 0x0000a8005c047a25 */ /* 0x000fc800078e0004 */
[----:B------:R-:W-:Y:S01]  /*2070*/  IMAD R33, R91, c[0x0][0x2c0], RZ ;  /* 0x0000b0005b217a24 */ /* 0x000fe200078e02ff */
[----:B------:R-:W-:Y:S01]  /*2080*/  IADD3 R80, P0, R70, R4, RZ ;  /* 0x0000000446507210 */ /* 0x000fe20007f1e0ff */
[----:B------:R-:W-:-:S04]  /*2090*/  IMAD.WIDE.U32 R2, R92, c[0x0][0x2c0], R2 ;  /* 0x0000b0005c027a25 */ /* 0x000fc800078e0002 */
[----:B------:R-:W-:Y:S01]  /*20a0*/  IMAD R13, R92, c[0x0][0x2a4], R13 ;  /* 0x0000a9005c0d7a24 */ /* 0x000fe200078e020d */
[----:B------:R-:W-:Y:S01]  /*20b0*/  IADD3 R82, P1, R70, R2, RZ ;  /* 0x0000000246527210 */ /* 0x000fe20007f3e0ff */
[----:B------:R-:W-:Y:S02]  /*20c0*/  IMAD R33, R92, c[0x0][0x2c4], R33 ;  /* 0x0000b1005c217a24 */ /* 0x000fe400078e0221 */
[----:B------:R-:W-:Y:S01]  /*20d0*/  IMAD.WIDE R72, R87, 0x4, R56 ;  /* 0x0000000457487825 */ /* 0x000fe200078e0238 */
[C---:B------:R-:W-:Y:S01]  /*20e0*/  IADD3.X R81, R71.reuse, R5, R13, P0, !PT ;  /* 0x0000000547517210 */ /* 0x040fe200007fe40d */
[----:B------:R-:W-:Y:S01]  /*20f0*/  HFMA2.MMA R13, -RZ, RZ, 0, 0 ;  /* 0x00000000ff0d7435 */ /* 0x000fe200000001ff */
[----:B------:R-:W-:Y:S01]  /*2100*/  IADD3.X R83, R71, R3, R33, P1, !PT ;  /* 0x0000000347537210 */ /* 0x000fe20000ffe421 */
[----:B------:R-:W-:Y:S01]  /*2110*/  IMAD.WIDE R74, R87, 0x4, R58 ;  /* 0x00000004574a7825 */ /* 0x000fe200078e023a */
[----:B------:R-:W-:Y:S01]  /*2120*/  CS2R R4, SRZ ;  /* 0x0000000000047805 */ /* 0x000fe2000001ff00 */
[----:B------:R-:W-:-:S02]  /*2130*/  MOV R3, RZ ;  /* 0x000000ff00037202 */ /* 0x000fc40000000f00 */
[----:B------:R-:W-:-:S04]  /*2140*/  IMAD.WIDE R76, R87, 0x4, R60 ;  /* 0x00000004574c7825 */ /* 0x000fc800078e023c */
[----:B------:R-:W-:-:S04]  /*2150*/  IMAD.WIDE R78, R87, 0x4, R62 ;  /* 0x00000004574e7825 */ /* 0x000fc800078e023e */
[----:B------:R-:W-:-:S04]  /*2160*/  IMAD.WIDE R84, R87, 0x4, R64 ;  /* 0x0000000457547825 */ /* 0x000fc800078e0240 */
[----:B------:R-:W-:-:S04]  /*2170*/  IMAD.WIDE R86, R87, 0x4, R66 ;  /* 0x0000000457567825 */ /* 0x000fc800078e0242 */
.L_x_8803:
        /* <DEDUP_REMOVED lines=27> */
[----:B0-2---:R0:W-:Y:S01]  /*2330*/  STS.64 [R27.X8], R34 ;  /* 0x000000221b007388 */ /* 0x0051e20000008a00 */
[----:B------:R-:W-:-:S06]  /*2340*/  NOP ;  /* 0x0000000000007918 */ /* 0x000fcc0000000000 */
[----:B-1----:R1:W2:Y:S01]  /*2350*/  LDG.E.64 R38, [R32.64] ;  /* 0x0000000620267981 */ /* 0x0022a2000c1e1b00 */
        /* <DEDUP_REMOVED lines=8> */
[----:B------:R-:W-:Y:S01]  /*23e0*/  MUFU.EX2 R108, R108 ;  /* 0x0000006c006c7308 */ /* 0x000fe20000000800 */
[----:B------:R-:W-:Y:S02]  /*23f0*/  IADD3 R0, R0, -R89, RZ ;  /* 0x8000005900007210 */ /* 0x000fe40007ffe0ff */
[----:B0-----:R-:W-:Y:S02]  /*2400*/  IADD3 R34, R46, 0x200, RZ ;  /* 0x000002002e227810 */ /* 0x001fe40007ffe0ff */
[----:B-1----:R-:W-:Y:S02]  /*2410*/  @P0 IADD3 R32, R26, -0x2, RZ ;  /* 0xfffffffe1a200810 */ /* 0x002fe40007ffe0ff */
[----:B------:R-:W-:-:S03]  /*2420*/  @!P1 LEA R34, R0, R5, 0x8 ;  /* 0x0000000500229211 */ /* 0x000fc600078e40ff */
[----:B------:R-:W-:Y:S01]  /*2430*/  @P0 IMAD R37, R32, c[0x0][0x16c], R5 ;  /* 0x00005b0020250a24 */ /* 0x000fe200078e0205 */
[----:B------:R-:W-:Y:S01]  /*2440*/  SHF.L.U32 R89, R34, 0x2, RZ ;  /* 0x0000000222597819 */ /* 0x000fe200000006ff */
[----:B------:R-:W0:Y:S01]  /*2450*/  LDS.64 R32, [R27.X8] ;  /* 0x000000001b207984 */ /* 0x000e220000008a00 */
[----:B------:R-:W-:Y:S01]  /*2460*/  ISETP.NE.AND P2, PT, R46, 0x1f, PT ;  /* 0x0000001f2e00780c */ /* 0x000fe20003f45270 */
[----:B------:R-:W-:Y:S01]  /*2470*/  @P0 IMAD.WIDE R36, R37, 0x8, R48 ;  /* 0x0000000825240825 */ /* 0x000fe200078e0230 */
[----:B------:R-:W-:-:S03]  /*2480*/  MOV R103, RZ ;  /* 0x000000ff00677202 */ /* 0x000fc60000000f00 */
[C---:B------:R-:W-:Y:S02]  /*2490*/  FMUL.FTZ R104, R102.reuse, R18 ;  /* 0x0000001266687220 */ /* 0x040fe40000410000 */
[----:B------:R-:W-:Y:S01]  /*24a0*/  FMUL.FTZ R113, R102, R20 ;  /* 0x0000001466717220 */ /* 0x000fe20000410000 */
[----:B------:R-:W-:Y:S01]  /*24b0*/  SHF.R.U64 R107, R68, 0x10, R69 ;  /* 0x00000010446b7819 */ /* 0x000fe20000001245 */
[----:B------:R-:W-:-:S04]  /*24c0*/  HADD2.F32 R106, -RZ, R68.H0_H0 ;  /* 0x20000044ff6a7230 */ /* 0x000fc80000004100 */
[----:B------:R-:W-:Y:S01]  /*24d0*/  MUFU.EX2 R113, R113 ;  /* 0x0000007100717308 */ /* 0x000fe20000000800 */
[----:B------:R-:W-:Y:S02]  /*24e0*/  HADD2.F32 R109, -RZ, R69.H0_H0 ;  /* 0x20000045ff6d7230 */ /* 0x000fe40000004100 */
[----:B------:R-:W-:Y:S01]  /*24f0*/  HADD2.F32 R107, -RZ, R107.H0_H0 ;  /* 0x2000006bff6b7230 */ /* 0x000fe20000004100 */
[----:B------:R-:W-:Y:S01]  /*2500*/  BSSY B0, `(.L_x_8791) ;  /* 0x0000029000007945 */ /* 0x000fe20003800000 */
[--C-:B0-----:R-:W-:Y:S02]  /*2510*/  HADD2.F32 R0, -RZ, R32.reuse.H0_H0 ;  /* 0x20000020ff007230 */ /* 0x101fe40000004100 */
[----:B------:R-:W-:Y:S02]  /*2520*/  HADD2.F32 R100, -RZ, R32.H1_H1 ;  /* 0x30000020ff647230 */ /* 0x000fe40000004100 */
[----:B------:R0:W1:Y:S01]  /*2530*/  MUFU.EX2 R32, R104 ;  /* 0x0000006800207308 */ /* 0x0000620000000800 */
[----:B------:R-:W-:-:S02]  /*2540*/  HADD2.F32 R99, -RZ, R33.H0_H0 ;  /* 0x20000021ff637230 */ /* 0x000fc40000004100 */
[----:B------:R-:W-:Y:S01]  /*2550*/  HADD2.F32 R101, -RZ, R33.H1_H1 ;  /* 0x30000021ff657230 */ /* 0x000fe20000004100 */
[----:B------:R-:W-:-:S05]  /*2560*/  SHF.R.U32.HI R33, RZ, 0x10, R69 ;  /* 0x00000010ff217819 */ /* 0x000fca0000011645 */
[----:B0-----:R-:W-:Y:S01]  /*2570*/  HADD2.F32 R104, -RZ, R33.H0_H0 ;  /* 0x20000021ff687230 */ /* 0x001fe20000004100 */
[----:B------:R-:W-:-:S04]  /*2580*/  FMUL.FTZ R33, R106, R21 ;  /* 0x000000156a217220 */ /* 0x000fc80000410000 */
[----:B------:R-:W-:Y:S02]  /*2590*/  FMUL.FTZ R112, R104, R19 ;  /* 0x0000001368707220 */ /* 0x000fe40000410000 */
[----:B-1----:R-:W-:Y:S02]  /*25a0*/  FMUL.FTZ R114, R108, R32 ;  /* 0x000000206c727220 */ /* 0x002fe40000410000 */
[----:B------:R-:W-:Y:S01]  /*25b0*/  FMUL.FTZ R115, R0, R33 ;  /* 0x0000002100737220 */ /* 0x000fe20000410000 */
[----:B--2---:R-:W-:Y:S01]  /*25c0*/  STS.64 [R27.X8+0x100], R38 ;  /* 0x000100261b007388 */ /* 0x004fe20000008a00 */
[----:B------:R-:W-:-:S06]  /*25d0*/  NOP ;  /* 0x0000000000007918 */ /* 0x000fcc0000000000 */
[----:B------:R-:W0:Y:S04]  /*25e0*/  LDS.64 R34, [R27.X8+0x100] ;  /* 0x000100001b227984 */ /* 0x000e280000008a00 */
[----:B------:R0:W-:Y:S04]  /*25f0*/  STS [R89+0x838], R108 ;  /* 0x0008386c59007388 */ /* 0x0001e80000000800 */
[----:B------:R-:W-:Y:S06]  /*2600*/  BAR.SYNC.DEFER_BLOCKING 0x0 ;  /* 0x0000000000007b1d */ /* 0x000fec0000010000 */
[----:B------:R1:W5:Y:S02]  /*2610*/  @P0 LDG.E R103, [R36.64+0x4] ;  /* 0x0000040624670981 */ /* 0x000364000c1e1900 */
[----:B-1----:R-:W-:-:S02]  /*2620*/  FMUL.FTZ R37, R102, R19 ;  /* 0x0000001366257220 */ /* 0x002fc40000410000 */
[----:B------:R1:W2:Y:S04]  /*2630*/  @P2 LDS R102, [R46.X4+0x103c] ;  /* 0x00103c002e662984 */ /* 0x0002a80000004800 */
[----:B------:R-:W3:Y:S01]  /*2640*/  MUFU.EX2 R37, R37 ;  /* 0x0000002500257308 */ /* 0x000ee20000000800 */
[--C-:B0-----:R-:W-:Y:S02]  /*2650*/  HADD2.F32 R89, -RZ, R35.reuse.H0_H0 ;  /* 0x20000023ff597230 */ /* 0x101fe40000004100 */
[----:B------:R-:W-:Y:S01]  /*2660*/  HADD2.F32 R105, -RZ, R35.H1_H1 ;  /* 0x30000023ff697230 */ /* 0x000fe20000004100 */
[----:B------:R-:W-:Y:S01]  /*2670*/  FMUL.FTZ R38, R109, R20 ;  /* 0x000000146d267220 */ /* 0x000fe20000410000 */
[----:B------:R-:W-:Y:S01]  /*2680*/  HADD2.F32 R118, -RZ, R34.H1_H1 ;  /* 0x30000022ff767230 */ /* 0x000fe20000004100 */
[----:B------:R-:W-:-:S02]  /*2690*/  FMUL.FTZ R39, R107, R18 ;  /* 0x000000126b277220 */ /* 0x000fc40000410000 */
[----:B------:R-:W-:Y:S02]  /*26a0*/  FMUL.FTZ R120, R16, R89 ;  /* 0x0000005910787220 */ /* 0x000fe40000410000 */
[----:B------:R-:W-:Y:S01]  /*26b0*/  FMUL.FTZ R105, R14, R105 ;  /* 0x000000690e697220 */ /* 0x000fe20000410000 */
[----:B------:R-:W-:Y:S01]  /*26c0*/  HADD2.F32 R88, -RZ, R34.H0_H0 ;  /* 0x20000022ff587230 */ /* 0x000fe20000004100 */
[----:B------:R-:W-:Y:S02]  /*26d0*/  FMUL.FTZ R35, R100, R39 ;  /* 0x0000002764237220 */ /* 0x000fe40000410000 */
[----:B------:R-:W-:Y:S02]  /*26e0*/  FMUL.FTZ R110, R99, R38 ;  /* 0x00000026636e7220 */ /* 0x000fe40000410000 */
[----:B------:R-:W-:Y:S02]  /*26f0*/  FMUL.FTZ R118, R15, R118 ;  /* 0x000000760f767220 */ /* 0x000fe40000410000 */
[----:B---3--:R-:W-:Y:S01]  /*2700*/  FFMA.FTZ R36, R37, R105, R120 ;  /* 0x0000006925247223 */ /* 0x008fe20000010078 */
[----:B------:R-:W-:Y:S05]  /*2710*/  @P2 BRA `(.L_x_8792) ;  /* 0x0000007000002947 */ /* 0x000fea0003800000 */
[----:B-1----:R-:W-:Y:S01]  /*2720*/  ISETP.NE.AND P0, PT, R26, c[0x0][0x174], PT ;  /* 0x00005d001a007a0c */ /* 0x002fe20003f05270 */
[----:B--2---:R-:W-:-:S12]  /*2730*/  HFMA2.MMA R102, -RZ, RZ, 1.875, 0 ;  /* 0x3f800000ff667435 */ /* 0x004fd800000001ff */
[----:B------:R-:W-:-:S04]  /*2740*/  @P0 LEA.HI R34, R26, R26, RZ, 0x1 ;  /* 0x0000001a1a220211 */ /* 0x000fc800078f08ff */
[----:B------:R-:W-:-:S04]  /*2750*/  @P0 LOP3.LUT R89, R34, 0xfffffe, RZ, 0xc0, !PT ;  /* 0x00fffffe22590812 */ /* 0x000fc800078ec0ff */
[----:B------:R-:W-:-:S04]  /*2760*/  @P0 IADD3 R34, -R89, R26, RZ ;  /* 0x0000001a59220210 */ /* 0x000fc80007ffe1ff */
[----:B------:R-:W-:-:S05]  /*2770*/  @P0 LEA R34, R34, R5, 0x8 ;  /* 0x0000000522220211 */ /* 0x000fca00078e40ff */
[----:B------:R0:W1:Y:S02]  /*2780*/  @P0 LDS R102, [R34.X4+0x838] ;  /* 0x0008380022660984 */ /* 0x0000640000004800 */
.L_x_8792:
[----:B-1----:R-:W-:Y:S05]  /*2790*/  BSYNC B0 ;  /* 0x0000000000007941 */ /* 0x002fea0003800000 */
.L_x_8791:
[----:B--2---:R-:W-:Y:S01]  /*27a0*/  FMUL.FTZ R122, R37, R102 ;  /* 0x00000066257a7220 */ /* 0x004fe20000410000 */
        /* <DEDUP_REMOVED lines=44> */
[C---:B--2---:R-:W-:Y:S01]  /*2a70*/  @P3 FFMA.FTZ R124, R125.reuse, R89, R124 ;  /* 0x000000597d7c3223 */ /* 0x044fe2000001007c */
[----:B------:R-:W-:Y:S02]  /*2a80*/  ISETP.NE.OR P0, PT, R24, RZ, P0 ;  /* 0x000000ff1800720c */ /* 0x000fe40000705670 */
        /* <DEDUP_REMOVED lines=24> */
[----:B------:R-:W0:Y:S01]  /*2c10*/  SHFL.DOWN PT, R122, R119, 0x1, 0x1f ;  /* 0x08201f00777a7f89 */ /* 0x000e2200000e0000 */
[----:B------:R-:W-:-:S03]  /*2c20*/  ISETP.NE.AND P0, PT, R46, RZ, PT ;  /* 0x000000ff2e00720c */ /* 0x000fc60003f05270 */
[----:B-----5:R1:W-:Y:S04]  /*2c30*/  SHFL.IDX PT, R117, R103, RZ, 0x1f ;  /* 0x00001fff67757589 */ /* 0x0203e800000e0000 */
[----:B------:R-:W-:Y:S04]  /*2c40*/  SHFL.UP PT, R124, R124, 0x1, RZ ;  /* 0x042000007c7c7989 */ /* 0x000fe800000e00ff */
[----:B------:R-:W2:Y:S01]  /*2c50*/  SHFL.UP PT, R125, R125, 0x1, RZ ;  /* 0x042000007d7d7989 */ /* 0x000ea200000e00ff */
[----:B-1----:R-:W-:-:S03]  /*2c60*/  LEA R103, R26, 0xffffff80, 0x7 ;  /* 0xffffff801a677811 */ /* 0x002fc600078e38ff */
[----:B------:R-:W-:Y:S04]  /*2c70*/  SHFL.IDX PT, R119, R119, RZ, 0x1f ;  /* 0x00001fff77777589 */ /* 0x000fe800000e0000 */
[----:B------:R-:W1:Y:S01]  /*2c80*/  SHFL.IDX PT, R34, R34, RZ, 0x1f ;  /* 0x00001fff22227589 */ /* 0x000e6200000e0000 */
[----:B0-----:R-:W-:Y:S01]  /*2c90*/  @P2 FFMA.FTZ R121, R123, R121, R122 ;  /* 0x000000797b792223 */ /* 0x001fe2000001007a */
[----:B------:R-:W-:-:S03]  /*2ca0*/  IADD3 R122, -R103, c[0x0][0x168], -R46 ;  /* 0x00005a00677a7a10 */ /* 0x000fc60007ffe92e */
[----:B------:R-:W-:Y:S01]  /*2cb0*/  FFMA.FTZ R102, R121, R102, R105 ;  /* 0x0000006679667223 */ /* 0x000fe20000010069 */
[C---:B------:R-:W-:Y:S02]  /*2cc0*/  ISETP.GE.AND P2, PT, R122.reuse, 0x21, PT ;  /* 0x000000217a00780c */ /* 0x040fe40003f46270 */
[C---:B------:R-:W-:Y:S01]  /*2cd0*/  ISETP.GE.AND P3, PT, R122.reuse, 0x41, PT ;  /* 0x000000417a00780c */ /* 0x040fe20003f66270 */
[----:B------:R-:W-:Y:S01]  /*2ce0*/  FFMA.FTZ R105, R37, R102, R120 ;  /* 0x0000006625697223 */ /* 0x000fe20000010078 */
[----:B------:R-:W-:-:S03]  /*2cf0*/  ISETP.GE.AND P4, PT, R122, 0x61, PT ;  /* 0x000000617a00780c */ /* 0x000fc60003f86270 */
[----:B------:R-:W-:Y:S02]  /*2d00*/  FFMA.FTZ R103, R113, R105, R118 ;  /* 0x0000006971677223 */ /* 0x000fe40000010076 */
[----:B--2---:R-:W-:Y:S01]  /*2d10*/  @P1 FFMA.FTZ R117, R125, R117, R124 ;  /* 0x000000757d751223 */ /* 0x004fe2000001007c */
[----:B------:R-:W-:Y:S01]  /*2d20*/  ISETP.GE.AND P1, PT, R122, 0x1, PT ;  /* 0x000000017a00780c */ /* 0x000fe20003f26270 */
[----:B------:R-:W-:Y:S02]  /*2d30*/  FFMA.FTZ R111, R32, R103, R111 ;  /* 0x00000067206f7223 */ /* 0x000fe4000001006f */
[----:B------:R-:W-:Y:S02]  /*2d40*/  FFMA.FTZ R118, R108, R117, R115 ;  /* 0x000000756c767223 */ /* 0x000fe40000010073 */
[----:B-1----:R-:W-:Y:S02]  /*2d50*/  FFMA.FTZ R89, R34, R89, R119 ;  /* 0x0000005922597223 */ /* 0x002fe40000010077 */
        /* <DEDUP_REMOVED lines=54> */
.L_x_8794:
[----:B-1----:R-:W-:Y:S05]  /*30c0*/  BSYNC B0 ;  /* 0x0000000000007941 */ /* 0x002fea0003800000 */
.L_x_8793:
        /* <DEDUP_REMOVED lines=11> */
.L_x_8796:
[----:B------:R-:W-:Y:S05]  /*3180*/  BSYNC B0 ;  /* 0x0000000000007941 */ /* 0x000fea0003800000 */
.L_x_8795:
        /* <DEDUP_REMOVED lines=9> */
.L_x_8798:
[----:B------:R-:W-:Y:S05]  /*3220*/  BSYNC B0 ;  /* 0x0000000000007941 */ /* 0x000fea0003800000 */
.L_x_8797:
        /* <DEDUP_REMOVED lines=9> */
.L_x_8800:
[----:B------:R-:W-:Y:S05]  /*32c0*/  BSYNC B0 ;  /* 0x0000000000007941 */ /* 0x000fea0003800000 */
.L_x_8799:
        /* <DEDUP_REMOVED lines=44> */
.L_x_8802:
[----:B----4-:R-:W-:Y:S05]  /*3590*/  BSYNC B0 ;  /* 0x0000000000007941 */ /* 0x010fea0003800000 */
.L_x_8801:
[----:B------:R-:W-:Y:S02]  /*35a0*/  IADD3 R5, R5, 0x1, RZ ;  /* 0x0000000105057810 */ /* 0x000fe40007ffe0ff */
[----:B------:R-:W-:Y:S02]  /*35b0*/  IADD3 R4, P1, R4, 0x1, RZ ;  /* 0x0000000104047810 */ /* 0x000fe40007f3e0ff */
[----:B------:R-:W-:Y:S02]  /*35c0*/  ISETP.GE.AND P0, PT, R5, c[0x0][0x16c], PT ;  /* 0x00005b0005007a0c */ /* 0x000fe40003f06270 */
[----:B------:R-:W-:-:S11]  /*35d0*/  IADD3.X R3, RZ, R3, RZ, P1, !PT ;  /* 0x00000003ff037210 */ /* 0x000fd60000ffe4ff */
[----:B------:R-:W-:Y:S01]  /*35e0*/  @P0 CALL.REL.NOINC `(.L_x_8790) ;  /* 0x0000001000000944 */ /* 0x000fe20003c00000 */
[----:B------:R-:W-:Y:S05]  /*35f0*/  BRA `(.L_x_8803) ;  /* 0xffffeb8000007947 */ /* 0x000fea000383ffff */
.L_x_8790:
[----:B------:R-:W-:Y:S01]  /*3600*/  BAR.SYNC.DEFER_BLOCKING 0x0 ;  /* 0x0000000000007b1d */ /* 0x000fe20000010000 */
[----:B------:R-:W-:Y:S02]  /*3610*/  SHF.R.S32.HI R0, RZ, 0x1f, R46 ;  /* 0x0000001fff007819 */ /* 0x000fe4000001142e */
[----:B------:R-:W-:-:S04]  /*3620*/  LEA R2, P0, R46, R42, 0x3 ;  /* 0x0000002a2e027211 */ /* 0x000fc800078018ff */
[----:B------:R-:W-:-:S06]  /*3630*/  LEA.HI.X R3, R46, R43, R0, 0x3, P0 ;  /* 0x0000002b2e037211 */ /* 0x000fcc00000f1c00 */
[----:B------:R-:W4:Y:S01]  /*3640*/  LDG.E.64 R2, [R2.64] ;  /* 0x0000000602027981 */ /* 0x000f22000c1e1b00 */
[C---:B------:R-:W-:Y:S01]  /*3650*/  ISETP.GT.AND P5, PT, R26.reuse, 0x1, PT ;  /* 0x000000011a00780c */ /* 0x040fe20003fa4270 */
[----:B------:R-:W-:Y:S01]  /*3660*/  UIADD3 UR4, UR4, -0x80, URZ ;  /* 0xffffff8004047890 */ /* 0x000fe2000fffe03f */
[----:B------:R-:W-:Y:S01]  /*3670*/  IADD3 R26, R26, -0x1, RZ ;  /* 0xffffffff1a1a7810 */ /* 0x000fe20007ffe0ff */
[----:B----4-:R-:W-:Y:S01]  /*3680*/  STS.64 [R27.X8], R2 ;  /* 0x000000021b007388 */ /* 0x010fe20000008a00 */
[----:B------:R-:W-:-:S06]  /*3690*/  NOP ;  /* 0x0000000000007918 */ /* 0x000fcc0000000000 */
[----:B------:R-:W4:Y:S02]  /*36a0*/  LDS.64 R16, [R27.X8] ;  /* 0x000000001b107984 */ /* 0x000f240000008a00 */
[----:B----4-:R-:W-:Y:S01]  /*36b0*/  HADD2.F32 R5, -RZ, R16.H0_H0 ;  /* 0x20000010ff057230 */ /* 0x010fe20000004100 */
[--C-:B------:R-:W-:Y:S02]  /*36c0*/  SHF.R.U64 R4, R16, 0x10, R17.reuse ;  /* 0x0000001010047819 */ /* 0x100fe40000001211 */
[----:B------:R-:W-:Y:S02]  /*36d0*/  SHF.R.U32.HI R0, RZ, 0x10, R17 ;  /* 0x00000010ff007819 */ /* 0x000fe40000011611 */
[--C-:B------:R-:W-:Y:S01]  /*36e0*/  FADD.FTZ R14, R5, R94.reuse ;  /* 0x0000005e050e7221 */ /* 0x100fe20000010000 */
[----:B------:R-:W-:Y:S01]  /*36f0*/  HADD2.F32 R5, -RZ, R17.H0_H0 ;  /* 0x20000011ff057230 */ /* 0x000fe20000004100 */
[----:B------:R-:W-:Y:S01]  /*3700*/  F2FP.PACK_AB R16, R7, R8 ;  /* 0x000000080710723e */ /* 0x000fe200000000ff */
[----:B------:R-:W-:Y:S01]  /*3710*/  HADD2.F32 R3, -RZ, R0.H0_H0 ;  /* 0x20000000ff037230 */ /* 0x000fe20000004100 */
[----:B------:R-:W-:Y:S01]  /*3720*/  F2FP.PACK_AB R17, R6, R9 ;  /* 0x000000090611723e */ /* 0x000fe200000000ff */
[----:B------:R-:W-:Y:S01]  /*3730*/  BAR.SYNC.DEFER_BLOCKING 0x0 ;  /* 0x0000000000007b1d */ /* 0x000fe20000010000 */
[--C-:B------:R-:W-:Y:S01]  /*3740*/  FADD.FTZ R15, R5, R94.reuse ;  /* 0x0000005e050f7221 */ /* 0x100fe20000010000 */
[----:B------:R-:W-:Y:S01]  /*3750*/  HADD2.F32 R5, -RZ, R4.H0_H0 ;  /* 0x20000004ff057230 */ /* 0x000fe20000004100 */
[----:B------:R-:W-:Y:S01]  /*3760*/  FSETP.GTU.FTZ.AND P0, PT, R14, 20, PT ;  /* 0x41a000000e00780b */ /* 0x000fe20003f1c000 */
[----:B------:R-:W-:-:S02]  /*3770*/  FADD.FTZ R4, R3, R94 ;  /* 0x0000005e03047221 */ /* 0x000fc40000010000 */
[----:B------:R-:W-:Y:S01]  /*3780*/  FSETP.GTU.FTZ.AND P2, PT, R15, 20, PT ;  /* 0x41a000000f00780b */ /* 0x000fe20003f5c000 */
[----:B------:R-:W-:Y:S02]  /*3790*/  FADD.FTZ R5, R5, R94 ;  /* 0x0000005e05057221 */ /* 0x000fe40000010000 */
[----:B------:R-:W-:Y:S01]  /*37a0*/  FSETP.GTU.FTZ.AND P3, PT, R4, 20, PT ;  /* 0x41a000000400780b */ /* 0x000fe20003f7c000 */
[----:B------:R-:W-:Y:S02]  /*37b0*/  IMAD R8, R93, c[0x0][0x2d8], RZ ;  /* 0x0000b6005d087a24 */ /* 0x000fe400078e02ff */
[----:B------:R-:W-:Y:S02]  /*37c0*/  FSETP.GTU.FTZ.AND P1, PT, R5, 20, PT ;  /* 0x41a000000500780b */ /* 0x000fe40003f3c000 */
[----:B------:R-:W-:Y:S02]  /*37d0*/  IMAD R19, R95, c[0x0][0x2dc], R8 ;  /* 0x0000b7005f137a24 */ /* 0x000fe400078e0208 */
[----:B------:R-:W-:-:S03]  /*37e0*/  @!P0 FMUL.FTZ R0, R14, -1.4426950216293334961 ;  /* 0xbfb8aa3b0e008820 */ /* 0x000fc60000410000 */
[----:B------:R-:W-:-:S03]  /*37f0*/  @!P2 FMUL.FTZ R3, R15, -1.4426950216293334961 ;  /* 0xbfb8aa3b0f03a820 */ /* 0x000fc60000410000 */
[----:B------:R-:W4:Y:S01]  /*3800*/  @!P0 MUFU.EX2 R0, R0 ;  /* 0x0000000000008308 */ /* 0x000f220000000800 */
[----:B------:R-:W-:Y:S01]  /*3810*/  @!P3 FMUL.FTZ R4, R4, -1.4426950216293334961 ;  /* 0xbfb8aa3b0404b820 */ /* 0x000fe20000410000 */
[----:B------:R5:W-:Y:S01]  /*3820*/  STS.64 [R27.X8], R16 ;  /* 0x000000101b007388 */ /* 0x000be20000008a00 */
[----:B------:R-:W-:-:S05]  /*3830*/  @!P1 FMUL.FTZ R2, R5, -1.4426950216293334961 ;  /* 0xbfb8aa3b05029820 */ /* 0x000fca0000410000 */
[----:B------:R-:W3:Y:S01]  /*3840*/  @!P2 MUFU.EX2 R3, R3 ;  /* 0x000000030003a308 */ /* 0x000ee20000000800 */
[----:B-----5:R-:W-:-:S07]  /*3850*/  IMAD R17, R97, c[0x0][0x2e0], RZ ;  /* 0x0000b80061117a24 */ /* 0x020fce00078e02ff */
[----:B------:R5:W2:Y:S01]  /*3860*/  @!P1 MUFU.EX2 R14, R2 ;  /* 0x00000002000e9308 */ /* 0x000aa20000000800 */
[----:B----4-:R-:W-:Y:S02]  /*3870*/  @!P0 FADD.FTZ R0, R0, 1 ;  /* 0x3f80000000008421 */ /* 0x010fe40000010000 */
[----:B------:R-:W-:Y:S02]  /*3880*/  IMAD R17, R98, c[0x0][0x2e4], R17 ;  /* 0x0000b90062117a24 */ /* 0x000fe400078e0211 */
[----:B---3--:R-:W-:Y:S01]  /*3890*/  @!P2 FADD.FTZ R6, R3, 1 ;  /* 0x3f8000000306a421 */ /* 0x008fe20000010000 */
[----:B------:R-:W-:-:S06]  /*38a0*/  NOP ;  /* 0x0000000000007918 */ /* 0x000fcc0000000000 */
[----:B-----5:R-:W3:Y:S01]  /*38b0*/  LDS.64 R2, [R27.X8] ;  /* 0x000000001b027984 */ /* 0x020ee20000008a00 */
[----:B------:R4:W5:Y:S01]  /*38c0*/  @!P3 MUFU.EX2 R7, R4 ;  /* 0x000000040007b308 */ /* 0x0009620000000800 */
[----:B--2---:R-:W-:-:S07]  /*38d0*/  @!P1 FADD.FTZ R14, R14, 1 ;  /* 0x3f8000000e0e9421 */ /* 0x004fce0000010000 */
[----:B------:R5:W2:Y:S01]  /*38e0*/  @!P0 MUFU.RCP R9, R0 ;  /* 0x0000000000098308 */ /* 0x000aa20000001000 */
[----:B----4-:R-:W-:-:S04]  /*38f0*/  IMAD.WIDE.U32 R4, R95, c[0x0][0x2d8], R70 ;  /* 0x0000b6005f047a25 */ /* 0x010fc800078e0046 */
[----:B------:R-:W-:Y:S01]  /*3900*/  IMAD.WIDE.U32 R70, R95, c[0x0][0x2f8], R70 ;  /* 0x0000be005f467a25 */ /* 0x000fe200078e0046 */
[----:B------:R-:W-:Y:S02]  /*3910*/  IADD3 R5, R5, R19, RZ ;  /* 0x0000001305057210 */ /* 0x000fe40007ffe0ff */
[----:B------:R4:W1:Y:S01]  /*3920*/  @!P2 MUFU.RCP R15, R6 ;  /* 0x00000006000fa308 */ /* 0x0008620000001000 */
        /* <DEDUP_REMOVED lines=9> */
[----:B-1----:R-:W-:Y:S01]  /*39c0*/  @!P2 FMUL.FTZ R12, R12, R15 ;  /* 0x0000000f0c0ca220 */ /* 0x002fe20000410000 */
[----:B------:R-:W-:Y:S01]  /*39d0*/  IADD3 R29, P2, R29, -0x100, RZ ;  /* 0xffffff001d1d7810 */ /* 0x000fe20007f5e0ff */
[----:B------:R-:W1:Y:S01]  /*39e0*/  @!P3 MUFU.RCP R0, R0 ;  /* 0x000000000000b308 */ /* 0x000e620000001000 */
[----:B------:R-:W-:Y:S01]  /*39f0*/  IADD3.X R7, R5, R22, RZ, P0, !PT ;  /* 0x0000001605077210 */ /* 0x000fe200007fe4ff */
[----:B------:R-:W-:Y:S01]  /*3a00*/  IMAD R17, R98, c[0x0][0x304], R17 ;  /* 0x0000c10062117a24 */ /* 0x000fe200078e0211 */
[----:B------:R-:W-:-:S02]  /*3a10*/  IADD3 R40, P4, R40, -0x100, RZ ;  /* 0xffffff0028287810 */ /* 0x000fc40007f9e0ff */
[----:B------:R-:W-:Y:S01]  /*3a20*/  IADD3.X R28, R28, -0x1, RZ, P2, !PT ;  /* 0xffffffff1c1c7810 */ /* 0x000fe200017fe4ff */
[----:B---3--:R3:W-:Y:S01]  /*3a30*/  STG.E.64 [R6.64], R2 ;  /* 0x0000000206007986 */ /* 0x0087e2000c101b06 */
[----:B------:R-:W-:Y:S01]  /*3a40*/  IADD3.X R41, R41, -0x1, RZ, P4, !PT ;  /* 0xffffffff29297810 */ /* 0x000fe200027fe4ff */
[----:B--2---:R-:W-:Y:S02]  /*3a50*/  @!P1 FMUL.FTZ R11, R11, R14 ;  /* 0x0000000e0b0b9220 */ /* 0x004fe40000410000 */
[----:B------:R-:W-:Y:S01]  /*3a60*/  BAR.SYNC.DEFER_BLOCKING 0x0 ;  /* 0x0000000000007b1d */ /* 0x000fe20000010000 */
[----:B------:R-:W-:Y:S02]  /*3a70*/  IADD3 R31, P1, R31, -0x100, RZ ;  /* 0xffffff001f1f7810 */ /* 0x000fe40007f3e0ff */
[----:B------:R-:W-:Y:S01]  /*3a80*/  F2FP.PACK_AB R8, R11, R10 ;  /* 0x0000000a0b08723e */ /* 0x000fe200000000ff */
[----:B------:R-:W-:Y:S01]  /*3a90*/  FADD.FTZ R10, R10, R47 ;  /* 0x0000002f0a0a7221 */ /* 0x000fe20000010000 */
[----:B------:R-:W-:Y:S01]  /*3aa0*/  IADD3.X R30, R30, -0x1, RZ, P1, !PT ;  /* 0xffffffff1e1e7810 */ /* 0x000fe20000ffe4ff */
[----:B-1----:R-:W-:Y:S01]  /*3ab0*/  @!P3 FMUL.FTZ R13, R13, R0 ;  /* 0x000000000d0db220 */ /* 0x002fe20000410000 */
[----:B------:R-:W-:Y:S01]  /*3ac0*/  IADD3 R44, P3, R44, -0x100, RZ ;  /* 0xffffff002c2c7810 */ /* 0x000fe20007f7e0ff */
[----:B------:R-:W-:-:S02]  /*3ad0*/  IMAD R0, R93, c[0x0][0x2f8], RZ ;  /* 0x0000be005d007a24 */ /* 0x000fc400078e02ff */
[----:B------:R-:W-:Y:S01]  /*3ae0*/  FADD.FTZ R11, R10, R11 ;  /* 0x0000000b0a0b7221 */ /* 0x000fe20000010000 */
[----:B------:R-:W-:Y:S01]  /*3af0*/  F2FP.PACK_AB R9, R13, R12 ;  /* 0x0000000c0d09723e */ /* 0x000fe200000000ff */
[----:B------:R-:W-:Y:S01]  /*3b00*/  IMAD R15, R95, c[0x0][0x2fc], R0 ;  /* 0x0000bf005f0f7a24 */ /* 0x000fe200078e0200 */
[----:B------:R-:W-:Y:S01]  /*3b10*/  IADD3.X R45, R45, -0x1, RZ, P3, !PT ;  /* 0xffffffff2d2d7810 */ /* 0x000fe20001ffe4ff */
[----:B------:R-:W-:-:S03]  /*3b20*/  FADD.FTZ R12, R11, R12 ;  /* 0x0000000c0b0c7221 */ /* 0x000fc60000010000 */
[----:B------:R-:W-:Y:S01]  /*3b30*/  IADD3 R71, R71, R15, RZ ;  /* 0x0000000f47477210 */ /* 0x000fe20007ffe0ff */
[----:B------:R-:W-:-:S04]  /*3b40*/  FADD.FTZ R47, R12, R13 ;  /* 0x0000000d0c2f7221 */ /* 0x000fc80000010000 */
[----:B---3--:R-:W-:Y:S01]  /*3b50*/  IMAD.WIDE.U32 R2, R98, c[0x0][0x300], R70 ;  /* 0x0000c00062027a25 */ /* 0x008fe200078e0046 */
[----:B------:R-:W-:Y:S01]  /*3b60*/  STS.64 [R27.X8], R8 ;  /* 0x000000081b007388 */ /* 0x000fe20000008a00 */
[----:B------:R-:W-:-:S06]  /*3b70*/  NOP ;  /* 0x0000000000007918 */ /* 0x000fcc0000000000 */
[----:B------:R-:W1:Y:S01]  /*3b80*/  LDS.64 R4, [R27.X8] ;  /* 0x000000001b047984 */ /* 0x000e620000008a00 */
[----:B------:R-:W-:Y:S02]  /*3b90*/  IADD3 R3, R3, R17, RZ ;  /* 0x0000001103037210 */ /* 0x000fe40007ffe0ff */
[----:B------:R-:W-:-:S04]  /*3ba0*/  LEA R0, P0, R2, c[0x0][0x340], 0x1 ;  /* 0x0000d00002007a11 */ /* 0x000fc800078008ff */
[----:B------:R-:W-:Y:S02]  /*3bb0*/  LEA.HI.X R3, R2, c[0x0][0x344], R3, 0x1, P0 ;  /* 0x0000d10002037a11 */ /* 0x000fe400000f0c03 */
[----:B------:R-:W-:-:S04]  /*3bc0*/  IADD3 R2, P0, R0, R23, RZ ;  /* 0x0000001700027210 */ /* 0x000fc80007f1e0ff */
[----:B------:R-:W-:Y:S02]  /*3bd0*/  IADD3.X R3, R3, R22, RZ, P0, !PT ;  /* 0x0000001603037210 */ /* 0x000fe400007fe4ff */
[----:B------:R-:W-:-:S04]  /*3be0*/  IADD3 R42, P0, R42, -0x100, RZ ;  /* 0xffffff002a2a7810 */ /* 0x000fc80007f1e0ff */
[----:B------:R-:W-:Y:S01]  /*3bf0*/  IADD3.X R43, R43, -0x1, RZ, P0, !PT ;  /* 0xffffffff2b2b7810 */ /* 0x000fe200007fe4ff */
[----:B-1----:R1:W-:Y:S01]  /*3c00*/  STG.E.64 [R2.64], R4 ;  /* 0x0000000402007986 */ /* 0x0023e2000c101b06 */
[----:B------:R-:W-:Y:S01]  /*3c10*/  @!P5 CALL.REL.NOINC `(.L_x_8780) ;  /* 0x000000100000d944 */ /* 0x000fe20003c00000 */
[----:B------:R-:W-:Y:S05]  /*3c20*/  BRA `(.L_x_8804) ;  /* 0xffffce5000007947 */ /* 0x000fea000383ffff */
.L_x_8780:
[----:B------:R-:W-:Y:S02]  /*3c30*/  ISETP.NE.U32.AND P0, PT, RZ, c[0x0][0x328], PT ;  /* 0x0000ca00ff007a0c */ /* 0x000fe40003f05070 */
[----:B------:R-:W-:Y:S02]  /*3c40*/  ISETP.NE.U32.AND P2, PT, RZ, c[0x0][0x348], PT ;  /* 0x0000d200ff007a0c */ /* 0x000fe40003f45070 */
        /* <DEDUP_REMOVED lines=22> */
.L_x_8806:
[----:B-1----:R-:W-:Y:S05]  /*3db0*/  BSYNC B0 ;  /* 0x0000000000007941 */ /* 0x002fea0003800000 */
.L_x_8805:
        /* <DEDUP_REMOVED lines=21> */
[----:B------:R-:W-:Y:S01]  /*3f10*/  MOV R9, RZ ;  /* 0x000000ff00097202 */ /* 0x000fe20000000f00 */
[----:B------:R-:W-:Y:S05]  /*3f20*/  BRA `(.L_x_8809) ;  /* 0x0000001000007947 */ /* 0x000fea0003800000 */
.L_x_8808:
[----:B------:R-:W2:Y:S02]  /*3f30*/  S2R R9, SR_TID.X ;  /* 0x0000000000097919 */ /* 0x000ea40000002100 */
.L_x_8809:
[----:B-1----:R-:W-:Y:S05]  /*3f40*/  BSYNC B0 ;  /* 0x0000000000007941 */ /* 0x002fea0003800000 */
.L_x_8807:
[----:B--2---:R-:W-:-:S13]  /*3f50*/  ISETP.GE.AND P0, PT, R9, c[0x0][0x16c], PT ;  /* 0x00005b0009007a0c */ /* 0x004fda0003f06270 */
[----:B------:R-:W-:Y:S05]  /*3f60*/  @P0 EXIT ;  /* 0x000000000000094d */ /* 0x000fea0003800000 */
[----:B------:R-:W-:Y:S02]  /*3f70*/  IMAD R97, R97, c[0x0][0x288], RZ ;  /* 0x0000a20061617a24 */ /* 0x000fe400078e02ff */
[----:B------:R-:W-:-:S04]  /*3f80*/  IMAD.WIDE.U32 R2, R98, c[0x0][0x288], RZ ;  /* 0x0000a20062027a25 */ /* 0x000fc800078e00ff */
[----:B------:R-:W-:-:S05]  /*3f90*/  IMAD R13, R98, c[0x0][0x28c], R97 ;  /* 0x0000a300620d7a24 */ /* 0x000fca00078e0261 */
[----:B------:R-:W-:Y:S02]  /*3fa0*/  IADD3 R13, R3, R13, RZ ;  /* 0x0000000d030d7210 */ /* 0x000fe40007ffe0ff */
.L_x_8810:
        /* <DEDUP_REMOVED lines=16> */
.L_x_8811:
        /* <DEDUP_REMOVED lines=13> */
.L_x_9163:


//--------------------- .nv.shared._Z25selective_scan_bwd_kernelI32Selective_Scan_bwd_kernel_traitsILi128ELi16ELb0ELb0ELb0ELb0ELb0EN3c104HalfEfEEv12SSMParamsBwd --------------------------
	.section	.nv.shared._Z25selective_scan_bwd_kernelI32Selective_Scan_bwd_kernel_traitsILi128ELi16ELb0ELb0ELb0ELb0ELb0EN3c104HalfEfEEv12SSMParamsBwd,"aw",@nobits
	.sectionflags	@""
	.align	16


//--------------------- .nv.global                --------------------------
	.section	.nv.global,"aw",@nobits
.nv.global:
	.type		_ZN67_INTERNAL_c6abb748_31_selective_scan_bwd_fp16_real_cu_100dae4a_29344cuda3std3__48in_placeE,@object
	.size		_ZN67_INTERNAL_c6abb748_31_selective_scan_bwd_fp16_real_cu_100dae4a_29344cuda3std3__48in_placeE,(_ZN67_INTERNAL_c6abb748_31_selective_scan_bwd_fp16_real_cu_100dae4a_29344cuda3std6ranges3__45__cpo8distanceE - _ZN67_INTERNAL_c6abb748_31_selective_scan_bwd_fp16_real_cu_100dae4a_29344cuda3std3__48in_placeE)
_ZN67_INTERNAL_c6abb748_31_selective_scan_bwd_fp16_real_cu_100dae4a_29344cuda3std3__48in_placeE:
	.zero		1
	.type		_ZN67_INTERNAL_c6abb748_31_selective_scan_bwd_fp16_real_cu_100dae4a_29344cuda3std6ranges3__45__cpo8distanceE,@object
	.size		_ZN67_INTERNAL_c6abb748_31_selective_scan_bwd_fp16_real_cu_100dae4a_29344cuda3std6ranges3__45__cpo8distanceE,(_ZN67_INTERNAL_c6abb748_31_selective_scan_bwd_fp16_real_cu_100dae4a_29344cuda3std3__45__cpo6cbeginE - _ZN67_INTERNAL_c6abb748_31_selective_scan_bwd_fp16_real_cu_100dae4a_29344cuda3std6ranges3__45__cpo8distanceE)
_ZN67_INTERNAL_c6abb748_31_selective_scan_bwd_fp16_real_cu_100dae4a_29344cuda3std6ranges3__45__cpo8distanceE:
	.zero		1
	.type		_ZN67_INTERNAL_c6abb748_31_selective_scan_bwd_fp16_real_cu_100dae4a_29344cuda3std3__45__cpo6cbeginE,@object
	.size		_ZN67_INTERNAL_c6abb748_31_selective_scan_bwd_fp16_real_cu_100dae4a_29344cuda3std3__45__cpo6cbeginE,(_ZN67_INTERNAL_c6abb748_31_selective_scan_bwd_fp16_real_cu_100dae4a_29344cuda3std6ranges3__45__cpo7advanceE - _ZN67_INTERNAL_c6abb748_31_selective_scan_bwd_fp16_real_cu_100dae4a_29344cuda3std3__45__cpo6cbeginE)
_ZN67_INTERNAL_c6abb748_31_selective_scan_bwd_fp16_real_cu_100dae4a_29344cuda3std3__45__cpo6cbeginE:
	.zero		1
	.type		_ZN67_INTERNAL_c6abb748_31_selective_scan_bwd_fp16_real_cu_100dae4a_29344cuda3std6ranges3__45__cpo7advanceE,@object
	.size		_ZN67_INTERNAL_c6abb748_31_selective_scan_bwd_fp16_real_cu_100dae4a_29344cuda3std6ranges3__45__cpo7advanceE,(_ZN67_INTERNAL_c6abb748_31_selective_scan_bwd_fp16_real_cu_100dae4a_29344cuda3std3__45__cpo7crbeginE - _ZN67_INTERNAL_c6abb748_31_selective_scan_bwd_fp16_real_cu_100dae4a_29344cuda3std6ranges3__45__cpo7advanceE)
_ZN67_INTERNAL_c6abb748_31_selective_scan_bwd_fp16_real_cu_100dae4a_29344cuda3std6ranges3__45__cpo7advanceE:
	.zero		1
	.type		_ZN67_INTERNAL_c6abb748_31_selective_scan_bwd_fp16_real_cu_100dae4a_29344cuda3std3__45__cpo7crbeginE,@object
	.size		_ZN67_INTERNAL_c6abb748_31_selective_scan_bwd_fp16_real_cu_100dae4a_29344cuda3std3__45__cpo7crbeginE,(_ZN67_INTERNAL_c6abb748_31_selective_scan_bwd_fp16_real_cu_100dae4a_29344cuda3std6ranges3__45__cpo4dataE - _ZN67_INTERNAL_c6abb748_31_selective_scan_bwd_fp16_real_cu_100dae4a_29344cuda3std3__45__cpo7crbeginE)
_ZN67_INTERNAL_c6abb748_31_selective_scan_bwd_fp16_real_cu_100dae4a_29344cuda3std3__45__cpo7crbeginE:
	.zero		1
	.type		_ZN67_INTERNAL_c6abb748_31_selective_scan_bwd_fp16_real_cu_100dae4a_29344cuda3std6ranges3__45__cpo4dataE,@object
	.size		_ZN67_INTERNAL_c6abb748_31_selective_scan_bwd_fp16_real_cu_100dae4a_29344cuda3std6ranges3__45__cpo4dataE,(_ZN67_INTERNAL_c6abb748_31_selective_scan_bwd_fp16_real_cu_100dae4a_29344cuda3std6ranges3__45__cpo5beginE - _ZN67_INTERNAL_c6abb748_31_selective_scan_bwd_fp16_real_cu_100dae4a_29344cuda3std6ranges3__45__cpo4dataE)
_ZN67_INTERNAL_c6abb748_31_selective_scan_bwd_fp16_real_cu_100dae4a_29344cuda3std6ranges3__45__cpo4dataE:
	.zero		1
	.type		_ZN67_INTERNAL_c6abb748_31_selective_scan_bwd_fp16_real_cu_100dae4a_29344cuda3std6ranges3__45__cpo5beginE,@object
	.size		_ZN67_INTERNAL_c6abb748_31_selective_scan_bwd_fp16_real_cu_100dae4a_29344cuda3std6ranges3__45__cpo5beginE,(_ZN67_INTERNAL_c6abb748_31_selective_scan_bwd_fp16_real_cu_100dae4a_29344cuda3std3__469_GLOBAL__N__c6abb748_31_selective_scan_bwd_fp16_real_cu_100dae4a_29346ignoreE - _ZN67_INTERNAL_c6abb748_31_selective_scan_bwd_fp16_real_cu_100dae4a_29344cuda3std6ranges3__45__cpo5beginE)
_ZN67_INTERNAL_c6abb748_31_selective_scan_bwd_fp16_real_cu_100dae4a_29344cuda3std6ranges3__45__cpo5beginE:
	.zero		1
	.type		_ZN67_INTERNAL_c6abb748_31_selective_scan_bwd_fp16_real_cu_100dae4a_29344cuda3std3__469_GLOBAL__N__c6abb748_31_selective_scan_bwd_fp16_real_cu_100dae4a_29346ignoreE,@object
	.size		_ZN67_INTERNAL_c6abb748_31_selective_scan_bwd_fp16_real_cu_100dae4a_29344cuda3std3__469_GLOBAL__N__c6abb748_31_selective_scan_bwd_fp16_real_cu_100dae4a_29346ignoreE,(_ZN67_INTERNAL_c6abb748_31_selective_scan_bwd_fp16_real_cu_100dae4a_29344cuda3std6ranges3__45__cpo4sizeE - _ZN67_INTERNAL_c6abb748_31_selective_scan_bwd_fp16_real_cu_100dae4a_29344cuda3std3__469_GLOBAL__N__c6abb748_31_selective_scan_bwd_fp16_real_cu_100dae4a_29346ignoreE)
_ZN67_INTERNAL_c6abb748_31_selective_scan_bwd_fp16_real_cu_100dae4a_29344cuda3std3__469_GLOBAL__N__c6abb748_31_selective_scan_bwd_fp16_real_cu_100dae4a_29346ignoreE:
	.zero		1
	.type		_ZN67_INTERNAL_c6abb748_31_selective_scan_bwd_fp16_real_cu_100dae4a_29344cuda3std6ranges3__45__cpo4sizeE,@object
	.size		_ZN67_INTERNAL_c6abb748_31_selective_scan_bwd_fp16_real_cu_100dae4a_29344cuda3std6ranges3__45__cpo4sizeE,(_ZN67_INTERNAL_c6abb748_31_selective_scan_bwd_fp16_real_cu_100dae4a_29344cuda3std3__45__cpo5beginE - _ZN67_INTERNAL_c6abb748_31_selective_scan_bwd_fp16_real_cu_100dae4a_29344cuda3std6ranges3__45__cpo4sizeE)
_ZN67_INTERNAL_c6abb748_31_selective_scan_bwd_fp16_real_cu_100dae4a_29344cuda3std6ranges3__45__cpo4sizeE:
	.zero		1
	.type		_ZN67_INTERNAL_c6abb748_31_selective_scan_bwd_fp16_real_cu_100dae4a_29344cuda3std3__45__cpo5beginE,@object
	.size		_ZN67_INTERNAL_c6abb748_31_selective_scan_bwd_fp16_real_cu_100dae4a_29344cuda3std3__45__cpo5beginE,(_ZN67_INTERNAL_c6abb748_31_selective_scan_bwd_fp16_real_cu_100dae4a_29344cuda3std6ranges3__45__cpo6cbeginE - _ZN67_INTERNAL_c6abb748_31_selective_scan_bwd_fp16_real_cu_100dae4a_29344cuda3std3__45__cpo5beginE)
_ZN67_INTERNAL_c6abb748_31_selective_scan_bwd_fp16_real_cu_100dae4a_29344cuda3std3__45__cpo5beginE:
	.zero		1
	.type		_ZN67_INTERNAL_c6abb748_31_selective_scan_bwd_fp16_real_cu_100dae4a_29344cuda3std6ranges3__45__cpo6cbeginE,@object
	.size		_ZN67_INTERNAL_c6abb748_31_selective_scan_bwd_fp16_real_cu_100dae4a_29344cuda3std6ranges3__45__cpo6cbeginE,(_ZN67_INTERNAL_c6abb748_31_selective_scan_bwd_fp16_real_cu_100dae4a_29344cuda3std3__45__cpo6rbeginE - _ZN67_INTERNAL_c6abb748_31_selective_scan_bwd_fp16_real_cu_100dae4a_29344cuda3std6ranges3__45__cpo6cbeginE)
_ZN67_INTERNAL_c6abb748_31_selective_scan_bwd_fp16_real_cu_100dae4a_29344cuda3std6ranges3__45__cpo6cbeginE:
	.zero		1
	.type		_ZN67_INTERNAL_c6abb748_31_selective_scan_bwd_fp16_real_cu_100dae4a_29344cuda3std3__45__cpo6rbeginE,@object
	.size		_ZN67_INTERNAL_c6abb748_31_selective_scan_bwd_fp16_real_cu_100dae4a_29344cuda3std3__45__cpo6rbeginE,(_ZN67_INTERNAL_c6abb748_31_selective_scan_bwd_fp16_real_cu_100dae4a_29344cuda3std6ranges3__45__cpo4nextE - _ZN67_INTERNAL_c6abb748_31_selective_scan_bwd_fp16_real_cu_100dae4a_29344cuda3std3__45__cpo6rbeginE)
_ZN67_INTERNAL_c6abb748_31_selective_scan_bwd_fp16_real_cu_100dae4a_29344cuda3std3__45__cpo6rbeginE:
	.zero		1
	.type		_ZN67_INTERNAL_c6abb748_31_selective_scan_bwd_fp16_real_cu_100dae4a_29344cuda3std6ranges3__45__cpo4nextE,@object
	.size		_ZN67_INTERNAL_c6abb748_31_selective_scan_bwd_fp16_real_cu_100dae4a_29344cuda3std6ranges3__45__cpo4nextE,(_ZN67_INTERNAL_c6abb748_31_selective_scan_bwd_fp16_real_cu_100dae4a_29344cuda3std6ranges3__45__cpo4swapE - _ZN67_INTERNAL_c6abb748_31_selective_scan_bwd_fp16_real_cu_100dae4a_29344cuda3std6ranges3__45__cpo4nextE)
_ZN67_INTERNAL_c6abb748_31_selective_scan_bwd_fp16_real_cu_100dae4a_29344cuda3std6ranges3__45__cpo4nextE:
	.zero		1
	.type		_ZN67_INTERNAL_c6abb748_31_selective_scan_bwd_fp16_real_cu_100dae4a_29344cuda3std6ranges3__45__cpo4swapE,@object
	.size		_ZN67_INTERNAL_c6abb748_31_selective_scan_bwd_fp16_real_cu_100dae4a_29344cuda3std6ranges3__45__cpo4swapE,(_ZN67_INTERNAL_c6abb748_31_selective_scan_bwd_fp16_real_cu_100dae4a_29344cuda3std3__420unreachable_sentinelE - _ZN67_INTERNAL_c6abb748_31_selective_scan_bwd_fp16_real_cu_100dae4a_29344cuda3std6ranges3__45__cpo4swapE)
_ZN67_INTERNAL_c6abb748_31_selective_scan_bwd_fp16_real_cu_100dae4a_29344cuda3std6ranges3__45__cpo4swapE:
	.zero		1
	.type		_ZN67_INTERNAL_c6abb748_31_selective_scan_bwd_fp16_real_cu_100dae4a_29344cuda3std3__420unreachable_sentinelE,@object
	.size		_ZN67_INTERNAL_c6abb748_31_selective_scan_bwd_fp16_real_cu_100dae4a_29344cuda3std3__420unreachable_sentinelE,(_ZN67_INTERNAL_c6abb748_31_selective_scan_bwd_fp16_real_cu_100dae4a_29346thrust23THRUST_300001_SM_800_NS6system6detail10sequential3seqE - _ZN67_INTERNAL_c6abb748_31_selective_scan_bwd_fp16_real_cu_100dae4a_29344cuda3std3__420unreachable_sentinelE)
_ZN67_INTERNAL_c6abb748_31_selective_scan_bwd_fp16_real_cu_100dae4a_29344cuda3std3__420unreachable_sentinelE:
	.zero		1
	.type		_ZN67_INTERNAL_c6abb748_31_selective_scan_bwd_fp16_real_cu_100dae4a_29346thrust23THRUST_300001_SM_800_NS6system6detail10sequential3seqE,@object
	.size		_ZN67_INTERNAL_c6abb748_31_selective_scan_bwd_fp16_real_cu_100dae4a_29346thrust23THRUST_300001_SM_800_NS6system6detail10sequential3seqE,(_ZN67_INTERNAL_c6abb748_31_selective_scan_bwd_fp16_real_cu_100dae4a_29344cuda3std3__45__cpo4cendE - _ZN67_INTERNAL_c6abb748_31_selective_scan_bwd_fp16_real_cu_100dae4a_29346thrust23THRUST_300001_SM_800_NS6system6detail10sequential3seqE)
_ZN67_INTERNAL_c6abb748_31_selective_scan_bwd_fp16_real_cu_100dae4a_29346thrust23THRUST_300001_SM_800_NS6system6detail10sequential3seqE:
	.zero		1
	.type		_ZN67_INTERNAL_c6abb748_31_selective_scan_bwd_fp16_real_cu_100dae4a_29344cuda3std3__45__cpo4cendE,@object
	.size		_ZN67_INTERNAL_c6abb748_31_selective_scan_bwd_fp16_real_cu_100dae4a_29344cuda3std3__45__cpo4cendE,(_ZN67_INTERNAL_c6abb748_31_selective_scan_bwd_fp16_real_cu_100dae4a_29344cuda3std6ranges3__45__cpo9iter_swapE - _ZN67_INTERNAL_c6abb748_31_selective_scan_bwd_fp16_real_cu_100dae4a_29344cuda3std3__45__cpo4cendE)
_ZN67_INTERNAL_c6abb748_31_selective_scan_bwd_fp16_real_cu_100dae4a_29344cuda3std3__45__cpo4cendE:
	.zero		1
	.type		_ZN67_INTERNAL_c6abb748_31_selective_scan_bwd_fp16_real_cu_100dae4a_29344cuda3std6ranges3__45__cpo9iter_swapE,@object
	.size		_ZN67_INTERNAL_c6abb748_31_selective_scan_bwd_fp16_real_cu_100dae4a_29344cuda3std6ranges3__45__cpo9iter_swapE,(_ZN67_INTERNAL_c6abb748_31_selective_scan_bwd_fp16_real_cu_100dae4a_29344cuda3std3__45__cpo5crendE - _ZN67_INTERNAL_c6abb748_31_selective_scan_bwd_fp16_real_cu_100dae4a_29344cuda3std6ranges3__45__cpo9iter_swapE)
_ZN67_INTERNAL_c6abb748_31_selective_scan_bwd_fp16_real_cu_100dae4a_29344cuda3std6ranges3__45__cpo9iter_swapE:
	.zero		1
	.type		_ZN67_INTERNAL_c6abb748_31_selective_scan_bwd_fp16_real_cu_100dae4a_29344cuda3std3__45__cpo5crendE,@object
	.size		_ZN67_INTERNAL_c6abb748_31_selective_scan_bwd_fp16_real_cu_100dae4a_29344cuda3std3__45__cpo5crendE,(_ZN67_INTERNAL_c6abb748_31_selective_scan_bwd_fp16_real_cu_100dae4a_29344cuda3std6ranges3__45__cpo5cdataE - _ZN67_INTERNAL_c6abb748_31_selective_scan_bwd_fp16_real_cu_100dae4a_29344cuda3std3__45__cpo5crendE)
_ZN67_INTERNAL_c6abb748_31_selective_scan_bwd_fp16_real_cu_100dae4a_29344cuda3std3__45__cpo5crendE:
	.zero		1
	.type		_ZN67_INTERNAL_c6abb748_31_selective_scan_bwd_fp16_real_cu_100dae4a_29344cuda3std6ranges3__45__cpo5cdataE,@object
	.size		_ZN67_INTERNAL_c6abb748_31_selective_scan_bwd_fp16_real_cu_100dae4a_29344cuda3std6ranges3__45__cpo5cdataE,(_ZN67_INTERNAL_c6abb748_31_selective_scan_bwd_fp16_real_cu_100dae4a_29344cuda3std6ranges3__45__cpo3endE - _ZN67_INTERNAL_c6abb748_31_selective_scan_bwd_fp16_real_cu_100dae4a_29344cuda3std6ranges3__45__cpo5cdataE)
_ZN67_INTERNAL_c6abb748_31_selective_scan_bwd_fp16_real_cu_100dae4a_29344cuda3std6ranges3__45__cpo5cdataE:
	.zero		1
	.type		_ZN67_INTERNAL_c6abb748_31_selective_scan_bwd_fp16_real_cu_100dae4a_29344cuda3std6ranges3__45__cpo3endE,@object
	.size		_ZN67_INTERNAL_c6abb748_31_selective_scan_bwd_fp16_real_cu_100dae4a_29344cuda3std6ranges3__45__cpo3endE,(_ZN67_INTERNAL_c6abb748_31_selective_scan_bwd_fp16_real_cu_100dae4a_29344cuda3std3__419piecewise_constructE - _ZN67_INTERNAL_c6abb748_31_selective_scan_bwd_fp16_real_cu_100dae4a_29344cuda3std6ranges3__45__cpo3endE)
_ZN67_INTERNAL_c6abb748_31_selective_scan_bwd_fp16_real_cu_100dae4a_29344cuda3std6ranges3__45__cpo3endE:
	.zero		1
	.type		_ZN67_INTERNAL_c6abb748_31_selective_scan_bwd_fp16_real_cu_100dae4a_29344cuda3std3__419piecewise_constructE,@object
	.size		_ZN67_INTERNAL_c6abb748_31_selective_scan_bwd_fp16_real_cu_100dae4a_29344cuda3std3__419piecewise_constructE,(_ZN67_INTERNAL_c6abb748_31_selective_scan_bwd_fp16_real_cu_100dae4a_29344cuda3std6ranges3__45__cpo5ssizeE - _ZN67_INTERNAL_c6abb748_31_selective_scan_bwd_fp16_real_cu_100dae4a_29344cuda3std3__419piecewise_constructE)
_ZN67_INTERNAL_c6abb748_31_selective_scan_bwd_fp16_real_cu_100dae4a_29344cuda3std3__419piecewise_constructE:
	.zero		1
	.type		_ZN67_INTERNAL_c6abb748_31_selective_scan_bwd_fp16_real_cu_100dae4a_29344cuda3std6ranges3__45__cpo5ssizeE,@object
	.size		_ZN67_INTERNAL_c6abb748_31_selective_scan_bwd_fp16_real_cu_100dae4a_29344cuda3std6ranges3__45__cpo5ssizeE,(_ZN67_INTERNAL_c6abb748_31_selective_scan_bwd_fp16_real_cu_100dae4a_29344cuda3std3__45__cpo3endE - _ZN67_INTERNAL_c6abb748_31_selective_scan_bwd_fp16_real_cu_100dae4a_29344cuda3std6ranges3__45__cpo5ssizeE)
_ZN67_INTERNAL_c6abb748_31_selective_scan_bwd_fp16_real_cu_100dae4a_29344cuda3std6ranges3__45__cpo5ssizeE:
	.zero		1
	.type		_ZN67_INTERNAL_c6abb748_31_selective_scan_bwd_fp16_real_cu_100dae4a_29344cuda3std3__45__cpo3endE,@object
	.size		_ZN67_INTERNAL_c6abb748_31_selective_scan_bwd_fp16_real_cu_100dae4a_29344cuda3std3__45__cpo3endE,(_ZN67_INTERNAL_c6abb748_31_selective_scan_bwd_fp16_real_cu_100dae4a_29344cuda3std6ranges3__45__cpo4cendE - _ZN67_INTERNAL_c6abb748_31_selective_scan_bwd_fp16_real_cu_100dae4a_29344cuda3std3__45__cpo3endE)
_ZN67_INTERNAL_c6abb748_31_selective_scan_bwd_fp16_real_cu_100dae4a_29344cuda3std3__45__cpo3endE:
	.zero		1
	.type		_ZN67_INTERNAL_c6abb748_31_selective_scan_bwd_fp16_real_cu_100dae4a_29344cuda3std6ranges3__45__cpo4cendE,@object
	.size		_ZN67_INTERNAL_c6abb748_31_selective_scan_bwd_fp16_real_cu_100dae4a_29344cuda3std6ranges3__45__cpo4cendE,(_ZN67_INTERNAL_c6abb748_31_selective_scan_bwd_fp16_real_cu_100dae4a_29344cuda3std3__45__cpo4rendE - _ZN67_INTERNAL_c6abb748_31_selective_scan_bwd_fp16_real_cu_100dae4a_29344cuda3std6ranges3__45__cpo4cendE)
_ZN67_INTERNAL_c6abb748_31_selective_scan_bwd_fp16_real_cu_100dae4a_29344cuda3std6ranges3__45__cpo4cendE:
	.zero		1
	.type		_ZN67_INTERNAL_c6abb748_31_selective_scan_bwd_fp16_real_cu_100dae4a_29344cuda3std3__45__cpo4rendE,@object
	.size		_ZN67_INTERNAL_c6abb748_31_selective_scan_bwd_fp16_real_cu_100dae4a_29344cuda3std3__45__cpo4rendE,(_ZN67_INTERNAL_c6abb748_31_selective_scan_bwd_fp16_real_cu_100dae4a_29344cuda3std6ranges3__45__cpo4prevE - _ZN67_INTERNAL_c6abb748_31_selective_scan_bwd_fp16_real_cu_100dae4a_29344cuda3std3__45__cpo4rendE)
_ZN67_INTERNAL_c6abb748_31_selective_scan_bwd_fp16_real_cu_100dae4a_29344cuda3std3__45__cpo4rendE:
	.zero		1
	.type		_ZN67_INTERNAL_c6abb748_31_selective_scan_bwd_fp16_real_cu_100dae4a_29344cuda3std6ranges3__45__cpo4prevE,@object
	.size		_ZN67_INTERNAL_c6abb748_31_selective_scan_bwd_fp16_real_cu_100dae4a_29344cuda3std6ranges3__45__cpo4prevE,(_ZN67_INTERNAL_c6abb748_31_selective_scan_bwd_fp16_real_cu_100dae4a_29344cuda3std6ranges3__45__cpo9iter_moveE - _ZN67_INTERNAL_c6abb748_31_selective_scan_bwd_fp16_real_cu_100dae4a_29344cuda3std6ranges3__45__cpo4prevE)
_ZN67_INTERNAL_c6abb748_31_selective_scan_bwd_fp16_real_cu_100dae4a_29344cuda3std6ranges3__45__cpo4prevE:
	.zero		1
	.type		_ZN67_INTERNAL_c6abb748_31_selective_scan_bwd_fp16_real_cu_100dae4a_29344cuda3std6ranges3__45__cpo9iter_moveE,@object
	.size		_ZN67_INTERNAL_c6abb748_31_selective_scan_bwd_fp16_real_cu_100dae4a_29344cuda3std6ranges3__45__cpo9iter_moveE,(.L_13 - _ZN67_INTERNAL_c6abb748_31_selective_scan_bwd_fp16_real_cu_100dae4a_29344cuda3std6ranges3__45__cpo9iter_moveE)
_ZN67_INTERNAL_c6abb748_31_selective_scan_bwd_fp16_real_cu_100dae4a_29344cuda3std6ranges3__45__cpo9iter_moveE:
	.zero		1
.L_13:


//--------------------- .nv.shared._Z25selective_scan_bwd_kernelI32Selective_Scan_bwd_kernel_traitsILi128ELi16ELb0ELb0ELb0ELb0ELb1EN3c104HalfEfEEv12SSMParamsBwd --------------------------
	.section	.nv.shared._Z25selective_scan_bwd_kernelI32Selective_Scan_bwd_kernel_traitsILi128ELi16ELb0ELb0ELb0ELb0ELb1EN3c104HalfEfEEv12SSMParamsBwd,"aw",@nobits
	.sectionflags	@""
	.align	16


//--------------------- .nv.shared._Z25selective_scan_bwd_kernelI32Selective_Scan_bwd_kernel_traitsILi128ELi16ELb0ELb0ELb0ELb1ELb0EN3c104HalfEfEEv12SSMParamsBwd --------------------------
	.section	.nv.shared._Z25selective_scan_bwd_kernelI32Selective_Scan_bwd_kernel_traitsILi128ELi16ELb0ELb0ELb0ELb1ELb0EN3c104HalfEfEEv12SSMParamsBwd,"aw",@nobits
	.sectionflags	@""
	.align	16


//--------------------- .nv.shared._Z25selective_scan_bwd_kernelI32Selective_Scan_bwd_kernel_traitsILi128ELi16ELb0ELb0ELb0ELb1ELb1EN3c104HalfEfEEv12SSMParamsBwd --------------------------
	.section	.nv.shared._Z25selective_scan_bwd_kernelI32Selective_Scan_bwd_kernel_traitsILi128ELi16ELb0ELb0ELb0ELb1ELb1EN3c104HalfEfEEv12SSMParamsBwd,"aw",@nobits
	.sectionflags	@""
	.align	16


//--------------------- .nv.shared._Z25selective_scan_bwd_kernelI32Selective_Scan_bwd_kernel_traitsILi128ELi16ELb0ELb0ELb1ELb0ELb0EN3c104HalfEfEEv12SSMParamsBwd --------------------------
	.section	.nv.shared._Z25selective_scan_bwd_kernelI32Selective_Scan_bwd_kernel_traitsILi128ELi16ELb0ELb0ELb1ELb0ELb0EN3c104HalfEfEEv12SSMParamsBwd,"aw",@nobits
	.sectionflags	@""
	.align	16


//--------------------- .nv.shared._Z25selective_scan_bwd_kernelI32Selective_Scan_bwd_kernel_traitsILi128ELi16ELb0ELb0ELb1ELb0ELb1EN3c104HalfEfEEv12SSMParamsBwd --------------------------
	.section	.nv.shared._Z25selective_scan_bwd_kernelI32Selective_Scan_bwd_kernel_traitsILi128ELi16ELb0ELb0ELb1ELb0ELb1EN3c104HalfEfEEv12SSMParamsBwd,"aw",@nobits
	.sectionflags	@""
	.align	16


//--------------------- .nv.shared._Z25selective_scan_bwd_kernelI32Selective_Scan_bwd_kernel_traitsILi128ELi16ELb0ELb0ELb1ELb1ELb0EN3c104HalfEfEEv12SSMParamsBwd --------------------------
	.section	.nv.shared._Z25selective_scan_bwd_kernelI32Selective_Scan_bwd_kernel_traitsILi128ELi16ELb0ELb0ELb1ELb1ELb0EN3c104HalfEfEEv12SSMParamsBwd,"aw",@nobits
	.sectionflags	@""
	.align	16


//--------------------- .nv.shared._Z25selective_scan_bwd_kernelI32Selective_Scan_bwd_kernel_traitsILi128ELi16ELb0ELb0ELb1ELb1ELb1EN3c104HalfEfEEv12SSMParamsBwd --------------------------
	.section	.nv.shared._Z25selective_scan_bwd_kernelI32Selective_Scan_bwd_kernel_traitsILi128ELi16ELb0ELb0ELb1ELb1ELb1EN3c104HalfEfEEv12SSMParamsBwd,"aw",@nobits
	.sectionflags	@""
	.align	16


//--------------------- .nv.shared._Z25selective_scan_bwd_kernelI32Selective_Scan_bwd_kernel_traitsILi128ELi16ELb0ELb1ELb0ELb0ELb0EN3c104HalfEfEEv12SSMParamsBwd --------------------------
	.section	.nv.shared._Z25selective_scan_bwd_kernelI32Selective_Scan_bwd_kernel_traitsILi128ELi16ELb0ELb1ELb0ELb0ELb0EN3c104HalfEfEEv12SSMParamsBwd,"aw",@nobits
	.sectionflags	@""
	.align	16


//--------------------- .nv.shared._Z25selective_scan_bwd_kernelI32Selective_Scan_bwd_kernel_traitsILi128ELi16ELb0ELb1ELb0ELb0ELb1EN3c104HalfEfEEv12SSMParamsBwd --------------------------
	.section	.nv.shared._Z25selective_scan_bwd_kernelI32Selective_Scan_bwd_kernel_traitsILi128ELi16ELb0ELb1ELb0ELb0ELb1EN3c104HalfEfEEv12SSMParamsBwd,"aw",@nobits
	.sectionflags	@""
	.align	16


//--------------------- .nv.shared._Z25selective_scan_bwd_kernelI32Selective_Scan_bwd_kernel_traitsILi128ELi16ELb0ELb1ELb0ELb1ELb0EN3c104HalfEfEEv12SSMParamsBwd --------------------------
	.section	.nv.shared._Z25selective_scan_bwd_kernelI32Selective_Scan_bwd_kernel_traitsILi128ELi16ELb0ELb1ELb0ELb1ELb0EN3c104HalfEfEEv12SSMParamsBwd,"aw",@nobits
	.sectionflags	@""
	.align	16


//--------------------- .nv.shared._Z25selective_scan_bwd_kernelI32Selective_Scan_bwd_kernel_traitsILi128ELi16ELb0ELb1ELb0ELb1ELb1EN3c104HalfEfEEv12SSMParamsBwd --------------------------
	.section	.nv.shared._Z25selective_scan_bwd_kernelI32Selective_Scan_bwd_kernel_traitsILi128ELi16ELb0ELb1ELb0ELb1ELb1EN3c104HalfEfEEv12SSMParamsBwd,"aw",@nobits
	.sectionflags	@""
	.align	16


//--------------------- .nv.shared._Z25selective_scan_bwd_kernelI32Selective_Scan_bwd_kernel_traitsILi128ELi16ELb0ELb1ELb1ELb0ELb0EN3c104HalfEfEEv12SSMParamsBwd --------------------------
	.section	.nv.shared._Z25selective_scan_bwd_kernelI32Selective_Scan_bwd_kernel_traitsILi128ELi16ELb0ELb1ELb1ELb0ELb0EN3c104HalfEfEEv12SSMParamsBwd,"aw",@nobits
	.sectionflags	@""
	.align	16


//--------------------- .nv.shared._Z25selective_scan_bwd_kernelI32Selective_Scan_bwd_kernel_traitsILi128ELi16ELb0ELb1ELb1ELb0ELb1EN3c104HalfEfEEv12SSMParamsBwd --------------------------
	.section	.nv.shared._Z25selective_scan_bwd_kernelI32Selective_Scan_bwd_kernel_traitsILi128ELi16ELb0ELb1ELb1ELb0ELb1EN3c104HalfEfEEv12SSMParamsBwd,"aw",@nobits
	.sectionflags	@""
	.align	16


//--------------------- .nv.shared._Z25selective_scan_bwd_kernelI32Selective_Scan_bwd_kernel_traitsILi128ELi16ELb0ELb1ELb1ELb1ELb0EN3c104HalfEfEEv12SSMParamsBwd --------------------------
	.section	.nv.shared._Z25selective_scan_bwd_kernelI32Selective_Scan_bwd_kernel_traitsILi128ELi16ELb0ELb1ELb1ELb1ELb0EN3c104HalfEfEEv12SSMParamsBwd,"aw",@nobits
	.sectionflags	@""
	.align	16


//--------------------- .nv.shared._Z25selective_scan_bwd_kernelI32Selective_Scan_bwd_kernel_traitsILi128ELi16ELb0ELb1ELb1ELb1ELb1EN3c104HalfEfEEv12SSMParamsBwd --------------------------
	.section	.nv.shared._Z25selective_scan_bwd_kernelI32Selective_Scan_bwd_kernel_traitsILi128ELi16ELb0ELb1ELb1ELb1ELb1EN3c104HalfEfEEv12SSMParamsBwd,"aw",@nobits
	.sectionflags	@""
	.align	16


//--------------------- .nv.shared._Z25selective_scan_bwd_kernelI32Selective_Scan_bwd_kernel_traitsILi128ELi16ELb1ELb0ELb0ELb0ELb0EN3c104HalfEfEEv12SSMParamsBwd --------------------------
	.section	.nv.shared._Z25selective_scan_bwd_kernelI32Selective_Scan_bwd_kernel_traitsILi128ELi16ELb1ELb0ELb0ELb0ELb0EN3c104HalfEfEEv12SSMParamsBwd,"aw",@nobits
	.sectionflags	@""
	.align	16


//--------------------- .nv.shared._Z25selective_scan_bwd_kernelI32Selective_Scan_bwd_kernel_traitsILi128ELi16ELb1ELb0ELb0ELb0ELb1EN3c104HalfEfEEv12SSMParamsBwd --------------------------
	.section	.nv.shared._Z25selective_scan_bwd_kernelI32Selective_Scan_bwd_kernel_traitsILi128ELi16ELb1ELb0ELb0ELb0ELb1EN3c104HalfEfEEv12SSMParamsBwd,"aw",@nobits
	.sectionflags	@""
	.align	16


//--------------------- .nv.shared._Z25selective_scan_bwd_kernelI32Selective_Scan_bwd_kernel_traitsILi128ELi16ELb1ELb0ELb0ELb1ELb0EN3c104HalfEfEEv12SSMParamsBwd --------------------------
	.section	.nv.shared._Z25selective_scan_bwd_kernelI32Selective_Scan_bwd_kernel_traitsILi128ELi16ELb1ELb0ELb0ELb1ELb0EN3c104HalfEfEEv12SSMParamsBwd,"aw",@nobits
	.sectionflags	@""
	.align	16


//--------------------- .nv.shared._Z25selective_scan_bwd_kernelI32Selective_Scan_bwd_kernel_traitsILi128ELi16ELb1ELb0ELb0ELb1ELb1EN3c104HalfEfEEv12SSMParamsBwd --------------------------
	.section	.nv.shared._Z25selective_scan_bwd_kernelI32Selective_Scan_bwd_kernel_traitsILi128ELi16ELb1ELb0ELb0ELb1ELb1EN3c104HalfEfEEv12SSMParamsBwd,"aw",@nobits
	.sectionflags	@""
	.align	16


//--------------------- .nv.shared._Z25selective_scan_bwd_kernelI32Selective_Scan_bwd_kernel_traitsILi128ELi16ELb1ELb0ELb1ELb0ELb0EN3c104HalfEfEEv12SSMParamsBwd --------------------------
	.section	.nv.shared._Z25selective_scan_bwd_kernelI32Selective_Scan_bwd_kernel_traitsILi128ELi16ELb1ELb0ELb1ELb0ELb0EN3c104HalfEfEEv12SSMParamsBwd,"aw",@nobits
	.sectionflags	@""
	.align	16


//--------------------- .nv.shared._Z25selective_scan_bwd_kernelI32Selective_Scan_bwd_kernel_traitsILi128ELi16ELb1ELb0ELb1ELb0ELb1EN3c104HalfEfEEv12SSMParamsBwd --------------------------
	.section	.nv.shared._Z25selective_scan_bwd_kernelI32Selective_Scan_bwd_kernel_traitsILi128ELi16ELb1ELb0ELb1ELb0ELb1EN3c104HalfEfEEv12SSMParamsBwd,"aw",@nobits
	.sectionflags	@""
	.align	16


//--------------------- .nv.shared._Z25selective_scan_bwd_kernelI32Selective_Scan_bwd_kernel_traitsILi128ELi16ELb1ELb0ELb1ELb1ELb0EN3c104HalfEfEEv12SSMParamsBwd --------------------------
	.section	.nv.shared._Z25selective_scan_bwd_kernelI32Selective_Scan_bwd_kernel_traitsILi128ELi16ELb1ELb0ELb1ELb1ELb0EN3c104HalfEfEEv12SSMParamsBwd,"aw",@nobits
	.sectionflags	@""
	.align	16


//--------------------- .nv.shared._Z25selective_scan_bwd_kernelI32Selective_Scan_bwd_kernel_traitsILi128ELi16ELb1ELb0ELb1ELb1ELb1EN3c104HalfEfEEv12SSMParamsBwd --------------------------
	.section	.nv.shared._Z25selective_scan_bwd_kernelI32Selective_Scan_bwd_kernel_traitsILi128ELi16ELb1ELb0ELb1ELb1ELb1EN3c104HalfEfEEv12SSMParamsBwd,"aw",@nobits
	.sectionflags	@""
	.align	16


//--------------------- .nv.shared._Z25selective_scan_bwd_kernelI32Selective_Scan_bwd_kernel_traitsILi128ELi16ELb1ELb1ELb0ELb0ELb0EN3c104HalfEfEEv12SSMParamsBwd --------------------------
	.section	.nv.shared._Z25selective_scan_bwd_kernelI32Selective_Scan_bwd_kernel_traitsILi128ELi16ELb1ELb1ELb0ELb0ELb0EN3c104HalfEfEEv12SSMParamsBwd,"aw",@nobits
	.sectionflags	@""
	.align	16


//--------------------- .nv.shared._Z25selective_scan_bwd_kernelI32Selective_Scan_bwd_kernel_traitsILi128ELi16ELb1ELb1ELb0ELb0ELb1EN3c104HalfEfEEv12SSMParamsBwd --------------------------
	.section	.nv.shared._Z25selective_scan_bwd_kernelI32Selective_Scan_bwd_kernel_traitsILi128ELi16ELb1ELb1ELb0ELb0ELb1EN3c104HalfEfEEv12SSMParamsBwd,"aw",@nobits
	.sectionflags	@""
	.align	16


//--------------------- .nv.shared._Z25selective_scan_bwd_kernelI32Selective_Scan_bwd_kernel_traitsILi128ELi16ELb1ELb1ELb0ELb1ELb0EN3c104HalfEfEEv12SSMParamsBwd --------------------------
	.section	.nv.shared._Z25selective_scan_bwd_kernelI32Selective_Scan_bwd_kernel_traitsILi128ELi16ELb1ELb1ELb0ELb1ELb0EN3c104HalfEfEEv12SSMParamsBwd,"aw",@nobits
	.sectionflags	@""
	.align	16


//--------------------- .nv.shared._Z25selective_scan_bwd_kernelI32Selective_Scan_bwd_kernel_traitsILi128ELi16ELb1ELb1ELb0ELb1ELb1EN3c104HalfEfEEv12SSMParamsBwd --------------------------
	.section	.nv.shared._Z25selective_scan_bwd_kernelI32Selective_Scan_bwd_kernel_traitsILi128ELi16ELb1ELb1ELb0ELb1ELb1EN3c104HalfEfEEv12SSMParamsBwd,"aw",@nobits
	.sectionflags	@""
	.align	16


//--------------------- .nv.shared._Z25selective_scan_bwd_kernelI32Selective_Scan_bwd_kernel_traitsILi128ELi16ELb1ELb1ELb1ELb0ELb0EN3c104HalfEfEEv12SSMParamsBwd --------------------------
	.section	.nv.shared._Z25selective_scan_bwd_kernelI32Selective_Scan_bwd_kernel_traitsILi128ELi16ELb1ELb1ELb1ELb0ELb0EN3c104HalfEfEEv12SSMParamsBwd,"aw",@nobits
	.sectionflags	@""
	.align	16


//--------------------- .nv.shared._Z25selective_scan_bwd_kernelI32Selective_Scan_bwd_kernel_traitsILi128ELi16ELb1ELb1ELb1ELb0ELb1EN3c104HalfEfEEv12SSMParamsBwd --------------------------
	.section	.nv.shared._Z25selective_scan_bwd_kernelI32Selective_Scan_bwd_kernel_traitsILi128ELi16ELb1ELb1ELb1ELb0ELb1EN3c104HalfEfEEv12SSMParamsBwd,"aw",@nobits
	.sectionflags	@""
	.align	16


//--------------------- .nv.shared._Z25selective_scan_bwd_kernelI32Selective_Scan_bwd_kernel_traitsILi128ELi16ELb1ELb1ELb1ELb1ELb0EN3c104HalfEfEEv12SSMParamsBwd --------------------------
	.section	.nv.shared._Z25selective_scan_bwd_kernelI32Selective_Scan_bwd_kernel_traitsILi128ELi16ELb1ELb1ELb1ELb1ELb0EN3c104HalfEfEEv12SSMParamsBwd,"aw",@nobits
	.sectionflags	@""
	.align	16


//--------------------- .nv.shared._Z25selective_scan_bwd_kernelI32Selective_Scan_bwd_kernel_traitsILi128ELi16ELb1ELb1ELb1ELb1ELb1EN3c104HalfEfEEv12SSMParamsBwd --------------------------
	.section	.nv.shared._Z25selective_scan_bwd_kernelI32Selective_Scan_bwd_kernel_traitsILi128ELi16ELb1ELb1ELb1ELb1ELb1EN3c104HalfEfEEv12SSMParamsBwd,"aw",@nobits
	.sectionflags	@""
	.align	16


//--------------------- .nv.shared._Z25selective_scan_bwd_kernelI32Selective_Scan_bwd_kernel_traitsILi64ELi16ELb0ELb0ELb0ELb0ELb0EN3c104HalfEfEEv12SSMParamsBwd --------------------------
	.section	.nv.shared._Z25selective_scan_bwd_kernelI32Selective_Scan_bwd_kernel_traitsILi64ELi16ELb0ELb0ELb0ELb0ELb0EN3c104HalfEfEEv12SSMParamsBwd,"aw",@nobits
	.sectionflags	@""
	.align	16


//--------------------- .nv.shared._Z25selective_scan_bwd_kernelI32Selective_Scan_bwd_kernel_traitsILi64ELi16ELb0ELb0ELb0ELb0ELb1EN3c104HalfEfEEv12SSMParamsBwd --------------------------
	.section	.nv.shared._Z25selective_scan_bwd_kernelI32Selective_Scan_bwd_kernel_traitsILi64ELi16ELb0ELb0ELb0ELb0ELb1EN3c104HalfEfEEv12SSMParamsBwd,"aw",@nobits
	.sectionflags	@""
	.align	16


//--------------------- .nv.shared._Z25selective_scan_bwd_kernelI32Selective_Scan_bwd_kernel_traitsILi64ELi16ELb0ELb0ELb0ELb1ELb0EN3c104HalfEfEEv12SSMParamsBwd --------------------------
	.section	.nv.shared._Z25selective_scan_bwd_kernelI32Selective_Scan_bwd_kernel_traitsILi64ELi16ELb0ELb0ELb0ELb1ELb0EN3c104HalfEfEEv12SSMParamsBwd,"aw",@nobits
	.sectionflags	@""
	.align	16


//--------------------- .nv.shared._Z25selective_scan_bwd_kernelI32Selective_Scan_bwd_kernel_traitsILi64ELi16ELb0ELb0ELb0ELb1ELb1EN3c104HalfEfEEv12SSMParamsBwd --------------------------
	.section	.nv.shared._Z25selective_scan_bwd_kernelI32Selective_Scan_bwd_kernel_traitsILi64ELi16ELb0ELb0ELb0ELb1ELb1EN3c104HalfEfEEv12SSMParamsBwd,"aw",@nobits
	.sectionflags	@""
	.align	16


//--------------------- .nv.shared._Z25selective_scan_bwd_kernelI32Selective_Scan_bwd_kernel_traitsILi64ELi16ELb0ELb0ELb1ELb0ELb0EN3c104HalfEfEEv12SSMParamsBwd --------------------------
	.section	.nv.shared._Z25selective_scan_bwd_kernelI32Selective_Scan_bwd_kernel_traitsILi64ELi16ELb0ELb0ELb1ELb0ELb0EN3c104HalfEfEEv12SSMParamsBwd,"aw",@nobits
	.sectionflags	@""
	.align	16


//--------------------- .nv.shared._Z25selective_scan_bwd_kernelI32Selective_Scan_bwd_kernel_traitsILi64ELi16ELb0ELb0ELb1ELb0ELb1EN3c104HalfEfEEv12SSMParamsBwd --------------------------
	.section	.nv.shared._Z25selective_scan_bwd_kernelI32Selective_Scan_bwd_kernel_traitsILi64ELi16ELb0ELb0ELb1ELb0ELb1EN3c104HalfEfEEv12SSMParamsBwd,"aw",@nobits
	.sectionflags	@""
	.align	16


//--------------------- .nv.shared._Z25selective_scan_bwd_kernelI32Selective_Scan_bwd_kernel_traitsILi64ELi16ELb0ELb0ELb1ELb1ELb0EN3c104HalfEfEEv12SSMParamsBwd --------------------------
	.section	.nv.shared._Z25selective_scan_bwd_kernelI32Selective_Scan_bwd_kernel_traitsILi64ELi16ELb0ELb0ELb1ELb1ELb0EN3c104HalfEfEEv12SSMParamsBwd,"aw",@nobits
	.sectionflags	@""
	.align	16


//--------------------- .nv.shared._Z25selective_scan_bwd_kernelI32Selective_Scan_bwd_kernel_traitsILi64ELi16ELb0ELb0ELb1ELb1ELb1EN3c104HalfEfEEv12SSMParamsBwd --------------------------
	.section	.nv.shared._Z25selective_scan_bwd_kernelI32Selective_Scan_bwd_kernel_traitsILi64ELi16ELb0ELb0ELb1ELb1ELb1EN3c104HalfEfEEv12SSMParamsBwd,"aw",@nobits
	.sectionflags	@""
	.align	16


//--------------------- .nv.shared._Z25selective_scan_bwd_kernelI32Selective_Scan_bwd_kernel_traitsILi64ELi16ELb0ELb1ELb0ELb0ELb0EN3c104HalfEfEEv12SSMParamsBwd --------------------------
	.section	.nv.shared._Z25selective_scan_bwd_kernelI32Selective_Scan_bwd_kernel_traitsILi64ELi16ELb0ELb1ELb0ELb0ELb0EN3c104HalfEfEEv12SSMParamsBwd,"aw",@nobits
	.sectionflags	@""
	.align	16


//--------------------- .nv.shared._Z25selective_scan_bwd_kernelI32Selective_Scan_bwd_kernel_traitsILi64ELi16ELb0ELb1ELb0ELb0ELb1EN3c104HalfEfEEv12SSMParamsBwd --------------------------
	.section	.nv.shared._Z25selective_scan_bwd_kernelI32Selective_Scan_bwd_kernel_traitsILi64ELi16ELb0ELb1ELb0ELb0ELb1EN3c104HalfEfEEv12SSMParamsBwd,"aw",@nobits
	.sectionflags	@""
	.align	16


//--------------------- .nv.shared._Z25selective_scan_bwd_kernelI32Selective_Scan_bwd_kernel_traitsILi64ELi16ELb0ELb1ELb0ELb1ELb0EN3c104HalfEfEEv12SSMParamsBwd --------------------------
	.section	.nv.shared._Z25selective_scan_bwd_kernelI32Selective_Scan_bwd_kernel_traitsILi64ELi16ELb0ELb1ELb0ELb1ELb0EN3c104HalfEfEEv12SSMParamsBwd,"aw",@nobits
	.sectionflags	@""
	.align	16


//--------------------- .nv.shared._Z25selective_scan_bwd_kernelI32Selective_Scan_bwd_kernel_traitsILi64ELi16ELb0ELb1ELb0ELb1ELb1EN3c104HalfEfEEv12SSMParamsBwd --------------------------
	.section	.nv.shared._Z25selective_scan_bwd_kernelI32Selective_Scan_bwd_kernel_traitsILi64ELi16ELb0ELb1ELb0ELb1ELb1EN3c104HalfEfEEv12SSMParamsBwd,"aw",@nobits
	.sectionflags	@""
	.align	16


//--------------------- .nv.shared._Z25selective_scan_bwd_kernelI32Selective_Scan_bwd_kernel_traitsILi64ELi16ELb0ELb1ELb1ELb0ELb0EN3c104HalfEfEEv12SSMParamsBwd --------------------------
	.section	.nv.shared._Z25selective_scan_bwd_kernelI32Selective_Scan_bwd_kernel_traitsILi64ELi16ELb0ELb1ELb1ELb0ELb0EN3c104HalfEfEEv12SSMParamsBwd,"aw",@nobits
	.sectionflags	@""
	.align	16


//--------------------- .nv.shared._Z25selective_scan_bwd_kernelI32Selective_Scan_bwd_kernel_traitsILi64ELi16ELb0ELb1ELb1ELb0ELb1EN3c104HalfEfEEv12SSMParamsBwd --------------------------
	.section	.nv.shared._Z25selective_scan_bwd_kernelI32Selective_Scan_bwd_kernel_traitsILi64ELi16ELb0ELb1ELb1ELb0ELb1EN3c104HalfEfEEv12SSMParamsBwd,"aw",@nobits
	.sectionflags	@""
	.align	16


//--------------------- .nv.shared._Z25selective_scan_bwd_kernelI32Selective_Scan_bwd_kernel_traitsILi64ELi16ELb0ELb1ELb1ELb1ELb0EN3c104HalfEfEEv12SSMParamsBwd --------------------------
	.section	.nv.shared._Z25selective_scan_bwd_kernelI32Selective_Scan_bwd_kernel_traitsILi64ELi16ELb0ELb1ELb1ELb1ELb0EN3c104HalfEfEEv12SSMParamsBwd,"aw",@nobits
	.sectionflags	@""
	.align	16


//--------------------- .nv.shared._Z25selective_scan_bwd_kernelI32Selective_Scan_bwd_kernel_traitsILi64ELi16ELb0ELb1ELb1ELb1ELb1EN3c104HalfEfEEv12SSMParamsBwd --------------------------
	.section	.nv.shared._Z25selective_scan_bwd_kernelI32Selective_Scan_bwd_kernel_traitsILi64ELi16ELb0ELb1ELb1ELb1ELb1EN3c104HalfEfEEv12SSMParamsBwd,"aw",@nobits
	.sectionflags	@""
	.align	16


//--------------------- .nv.shared._Z25selective_scan_bwd_kernelI32Selective_Scan_bwd_kernel_traitsILi64ELi16ELb1ELb0ELb0ELb0ELb0EN3c104HalfEfEEv12SSMParamsBwd --------------------------
	.section	.nv.shared._Z25selective_scan_bwd_kernelI32Selective_Scan_bwd_kernel_traitsILi64ELi16ELb1ELb0ELb0ELb0ELb0EN3c104HalfEfEEv12SSMParamsBwd,"aw",@nobits
	.sectionflags	@""
	.align	16


//--------------------- .nv.shared._Z25selective_scan_bwd_kernelI32Selective_Scan_bwd_kernel_traitsILi64ELi16ELb1ELb0ELb0ELb0ELb1EN3c104HalfEfEEv12SSMParamsBwd --------------------------
	.section	.nv.shared._Z25selective_scan_bwd_kernelI32Selective_Scan_bwd_kernel_traitsILi64ELi16ELb1ELb0ELb0ELb0ELb1EN3c104HalfEfEEv12SSMParamsBwd,"aw",@nobits
	.sectionflags	@""
	.align	16


//--------------------- .nv.shared._Z25selective_scan_bwd_kernelI32Selective_Scan_bwd_kernel_traitsILi64ELi16ELb1ELb0ELb0ELb1ELb0EN3c104HalfEfEEv12SSMParamsBwd --------------------------
	.section	.nv.shared._Z25selective_scan_bwd_kernelI32Selective_Scan_bwd_kernel_traitsILi64ELi16ELb1ELb0ELb0ELb1ELb0EN3c104HalfEfEEv12SSMParamsBwd,"aw",@nobits
	.sectionflags	@""
	.align	16


//--------------------- .nv.shared._Z25selective_scan_bwd_kernelI32Selective_Scan_bwd_kernel_traitsILi64ELi16ELb1ELb0ELb0ELb1ELb1EN3c104HalfEfEEv12SSMParamsBwd --------------------------
	.section	.nv.shared._Z25selective_scan_bwd_kernelI32Selective_Scan_bwd_kernel_traitsILi64ELi16ELb1ELb0ELb0ELb1ELb1EN3c104HalfEfEEv12SSMParamsBwd,"aw",@nobits
	.sectionflags	@""
	.align	16


//--------------------- .nv.shared._Z25selective_scan_bwd_kernelI32Selective_Scan_bwd_kernel_traitsILi64ELi16ELb1ELb0ELb1ELb0ELb0EN3c104HalfEfEEv12SSMParamsBwd --------------------------
	.section	.nv.shared._Z25selective_scan_bwd_kernelI32Selective_Scan_bwd_kernel_traitsILi64ELi16ELb1ELb0ELb1ELb0ELb0EN3c104HalfEfEEv12SSMParamsBwd,"aw",@nobits
	.sectionflags	@""
	.align	16


//--------------------- .nv.shared._Z25selective_scan_bwd_kernelI32Selective_Scan_bwd_kernel_traitsILi64ELi16ELb1ELb0ELb1ELb0ELb1EN3c104HalfEfEEv12SSMParamsBwd --------------------------
	.section	.nv.shared._Z25selective_scan_bwd_kernelI32Selective_Scan_bwd_kernel_traitsILi64ELi16ELb1ELb0ELb1ELb0ELb1EN3c104HalfEfEEv12SSMParamsBwd,"aw",@nobits
	.sectionflags	@""
	.align	16


//--------------------- .nv.shared._Z25selective_scan_bwd_kernelI32Selective_Scan_bwd_kernel_traitsILi64ELi16ELb1ELb0ELb1ELb1ELb0EN3c104HalfEfEEv12SSMParamsBwd --------------------------
	.section	.nv.shared._Z25selective_scan_bwd_kernelI32Selective_Scan_bwd_kernel_traitsILi64ELi16ELb1ELb0ELb1ELb1ELb0EN3c104HalfEfEEv12SSMParamsBwd,"aw",@nobits
	.sectionflags	@""
	.align	16


//--------------------- .nv.shared._Z25selective_scan_bwd_kernelI32Selective_Scan_bwd_kernel_traitsILi64ELi16ELb1ELb0ELb1ELb1ELb1EN3c104HalfEfEEv12SSMParamsBwd --------------------------
	.section	.nv.shared._Z25selective_scan_bwd_kernelI32Selective_Scan_bwd_kernel_traitsILi64ELi16ELb1ELb0ELb1ELb1ELb1EN3c104HalfEfEEv12SSMParamsBwd,"aw",@nobits
	.sectionflags	@""
	.align	16


//--------------------- .nv.shared._Z25selective_scan_bwd_kernelI32Selective_Scan_bwd_kernel_traitsILi64ELi16ELb1ELb1ELb0ELb0ELb0EN3c104HalfEfEEv12SSMParamsBwd --------------------------
	.section	.nv.shared._Z25selective_scan_bwd_kernelI32Selective_Scan_bwd_kernel_traitsILi64ELi16ELb1ELb1ELb0ELb0ELb0EN3c104HalfEfEEv12SSMParamsBwd,"aw",@nobits
	.sectionflags	@""
	.align	16


//--------------------- .nv.shared._Z25selective_scan_bwd_kernelI32Selective_Scan_bwd_kernel_traitsILi64ELi16ELb1ELb1ELb0ELb0ELb1EN3c104HalfEfEEv12SSMParamsBwd --------------------------
	.section	.nv.shared._Z25selective_scan_bwd_kernelI32Selective_Scan_bwd_kernel_traitsILi64ELi16ELb1ELb1ELb0ELb0ELb1EN3c104HalfEfEEv12SSMParamsBwd,"aw",@nobits
	.sectionflags	@""
	.align	16


//--------------------- .nv.shared._Z25selective_scan_bwd_kernelI32Selective_Scan_bwd_kernel_traitsILi64ELi16ELb1ELb1ELb0ELb1ELb0EN3c104HalfEfEEv12SSMParamsBwd --------------------------
	.section	.nv.shared._Z25selective_scan_bwd_kernelI32Selective_Scan_bwd_kernel_traitsILi64ELi16ELb1ELb1ELb0ELb1ELb0EN3c104HalfEfEEv12SSMParamsBwd,"aw",@nobits
	.sectionflags	@""
	.align	16


//--------------------- .nv.shared._Z25selective_scan_bwd_kernelI32Selective_Scan_bwd_kernel_traitsILi64ELi16ELb1ELb1ELb0ELb1ELb1EN3c104HalfEfEEv12SSMParamsBwd --------------------------
	.section	.nv.shared._Z25selective_scan_bwd_kernelI32Selective_Scan_bwd_kernel_traitsILi64ELi16ELb1ELb1ELb0ELb1ELb1EN3c104HalfEfEEv12SSMParamsBwd,"aw",@nobits
	.sectionflags	@""
	.align	16


//--------------------- .nv.shared._Z25selective_scan_bwd_kernelI32Selective_Scan_bwd_kernel_traitsILi64ELi16ELb1ELb1ELb1ELb0ELb0EN3c104HalfEfEEv12SSMParamsBwd --------------------------
	.section	.nv.shared._Z25selective_scan_bwd_kernelI32Selective_Scan_bwd_kernel_traitsILi64ELi16ELb1ELb1ELb1ELb0ELb0EN3c104HalfEfEEv12SSMParamsBwd,"aw",@nobits
	.sectionflags	@""
	.align	16


//--------------------- .nv.shared._Z25selective_scan_bwd_kernelI32Selective_Scan_bwd_kernel_traitsILi64ELi16ELb1ELb1ELb1ELb0ELb1EN3c104HalfEfEEv12SSMParamsBwd --------------------------
	.section	.nv.shared._Z25selective_scan_bwd_kernelI32Selective_Scan_bwd_kernel_traitsILi64ELi16ELb1ELb1ELb1ELb0ELb1EN3c104HalfEfEEv12SSMParamsBwd,"aw",@nobits
	.sectionflags	@""
	.align	16


//--------------------- .nv.shared._Z25selective_scan_bwd_kernelI32Selective_Scan_bwd_kernel_traitsILi64ELi16ELb1ELb1ELb1ELb1ELb0EN3c104HalfEfEEv12SSMParamsBwd --------------------------
	.section	.nv.shared._Z25selective_scan_bwd_kernelI32Selective_Scan_bwd_kernel_traitsILi64ELi16ELb1ELb1ELb1ELb1ELb0EN3c104HalfEfEEv12SSMParamsBwd,"aw",@nobits
	.sectionflags	@""
	.align	16


//--------------------- .nv.shared._Z25selective_scan_bwd_kernelI32Selective_Scan_bwd_kernel_traitsILi64ELi16ELb1ELb1ELb1ELb1ELb1EN3c104HalfEfEEv12SSMParamsBwd --------------------------
	.section	.nv.shared._Z25selective_scan_bwd_kernelI32Selective_Scan_bwd_kernel_traitsILi64ELi16ELb1ELb1ELb1ELb1ELb1EN3c104HalfEfEEv12SSMParamsBwd,"aw",@nobits
	.sectionflags	@""
	.align	16


//--------------------- .nv.shared._Z25selective_scan_bwd_kernelI32Selective_Scan_bwd_kernel_traitsILi32ELi16ELb0ELb0ELb0ELb0ELb0EN3c104HalfEfEEv12SSMParamsBwd --------------------------
	.section	.nv.shared._Z25selective_scan_bwd_kernelI32Selective_Scan_bwd_kernel_traitsILi32ELi16ELb0ELb0ELb0ELb0ELb0EN3c104HalfEfEEv12SSMParamsBwd,"aw",@nobits
	.sectionflags	@""
	.align	16


//--------------------- .nv.shared._Z25selective_scan_bwd_kernelI32Selective_Scan_bwd_kernel_traitsILi32ELi16ELb0ELb0ELb0ELb0ELb1EN3c104HalfEfEEv12SSMParamsBwd --------------------------
	.section	.nv.shared._Z25selective_scan_bwd_kernelI32Selective_Scan_bwd_kernel_traitsILi32ELi16ELb0ELb0ELb0ELb0ELb1EN3c104HalfEfEEv12SSMParamsBwd,"aw",@nobits
	.sectionflags	@""
	.align	16


//--------------------- .nv.shared._Z25selective_scan_bwd_kernelI32Selective_Scan_bwd_kernel_traitsILi32ELi16ELb0ELb0ELb0ELb1ELb0EN3c104HalfEfEEv12SSMParamsBwd --------------------------
	.section	.nv.shared._Z25selective_scan_bwd_kernelI32Selective_Scan_bwd_kernel_traitsILi32ELi16ELb0ELb0ELb0ELb1ELb0EN3c104HalfEfEEv12SSMParamsBwd,"aw",@nobits
	.sectionflags	@""
	.align	16


//--------------------- .nv.shared._Z25selective_scan_bwd_kernelI32Selective_Scan_bwd_kernel_traitsILi32ELi16ELb0ELb0ELb0ELb1ELb1EN3c104HalfEfEEv12SSMParamsBwd --------------------------
	.section	.nv.shared._Z25selective_scan_bwd_kernelI32Selective_Scan_bwd_kernel_traitsILi32ELi16ELb0ELb0ELb0ELb1ELb1EN3c104HalfEfEEv12SSMParamsBwd,"aw",@nobits
	.sectionflags	@""
	.align	16


//--------------------- .nv.shared._Z25selective_scan_bwd_kernelI32Selective_Scan_bwd_kernel_traitsILi32ELi16ELb0ELb0ELb1ELb0ELb0EN3c104HalfEfEEv12SSMParamsBwd --------------------------
	.section	.nv.shared._Z25selective_scan_bwd_kernelI32Selective_Scan_bwd_kernel_traitsILi32ELi16ELb0ELb0ELb1ELb0ELb0EN3c104HalfEfEEv12SSMParamsBwd,"aw",@nobits
	.sectionflags	@""
	.align	16


//--------------------- .nv.shared._Z25selective_scan_bwd_kernelI32Selective_Scan_bwd_kernel_traitsILi32ELi16ELb0ELb0ELb1ELb0ELb1EN3c104HalfEfEEv12SSMParamsBwd --------------------------
	.section	.nv.shared._Z25selective_scan_bwd_kernelI32Selective_Scan_bwd_kernel_traitsILi32ELi16ELb0ELb0ELb1ELb0ELb1EN3c104HalfEfEEv12SSMParamsBwd,"aw",@nobits
	.sectionflags	@""
	.align	16


//--------------------- .nv.shared._Z25selective_scan_bwd_kernelI32Selective_Scan_bwd_kernel_traitsILi32ELi16ELb0ELb0ELb1ELb1ELb0EN3c104HalfEfEEv12SSMParamsBwd --------------------------
	.section	.nv.shared._Z25selective_scan_bwd_kernelI32Selective_Scan_bwd_kernel_traitsILi32ELi16ELb0ELb0ELb1ELb1ELb0EN3c104HalfEfEEv12SSMParamsBwd,"aw",@nobits
	.sectionflags	@""
	.align	16


//--------------------- .nv.shared._Z25selective_scan_bwd_kernelI32Selective_Scan_bwd_kernel_traitsILi32ELi16ELb0ELb0ELb1ELb1ELb1EN3c104HalfEfEEv12SSMParamsBwd --------------------------
	.section	.nv.shared._Z25selective_scan_bwd_kernelI32Selective_Scan_bwd_kernel_traitsILi32ELi16ELb0ELb0ELb1ELb1ELb1EN3c104HalfEfEEv12SSMParamsBwd,"aw",@nobits
	.sectionflags	@""
	.align	16


//--------------------- .nv.shared._Z25selective_scan_bwd_kernelI32Selective_Scan_bwd_kernel_traitsILi32ELi16ELb0ELb1ELb0ELb0ELb0EN3c104HalfEfEEv12SSMParamsBwd --------------------------
	.section	.nv.shared._Z25selective_scan_bwd_kernelI32Selective_Scan_bwd_kernel_traitsILi32ELi16ELb0ELb1ELb0ELb0ELb0EN3c104HalfEfEEv12SSMParamsBwd,"aw",@nobits
	.sectionflags	@""
	.align	16


//--------------------- .nv.shared._Z25selective_scan_bwd_kernelI32Selective_Scan_bwd_kernel_traitsILi32ELi16ELb0ELb1ELb0ELb0ELb1EN3c104HalfEfEEv12SSMParamsBwd --------------------------
	.section	.nv.shared._Z25selective_scan_bwd_kernelI32Selective_Scan_bwd_kernel_traitsILi32ELi16ELb0ELb1ELb0ELb0ELb1EN3c104HalfEfEEv12SSMParamsBwd,"aw",@nobits
	.sectionflags	@""
	.align	16


//--------------------- .nv.shared._Z25selective_scan_bwd_kernelI32Selective_Scan_bwd_kernel_traitsILi32ELi16ELb0ELb1ELb0ELb1ELb0EN3c104HalfEfEEv12SSMParamsBwd --------------------------
	.section	.nv.shared._Z25selective_scan_bwd_kernelI32Selective_Scan_bwd_kernel_traitsILi32ELi16ELb0ELb1ELb0ELb1ELb0EN3c104HalfEfEEv12SSMParamsBwd,"aw",@nobits
	.sectionflags	@""
	.align	16


//--------------------- .nv.shared._Z25selective_scan_bwd_kernelI32Selective_Scan_bwd_kernel_traitsILi32ELi16ELb0ELb1ELb0ELb1ELb1EN3c104HalfEfEEv12SSMParamsBwd --------------------------
	.section	.nv.shared._Z25selective_scan_bwd_kernelI32Selective_Scan_bwd_kernel_traitsILi32ELi16ELb0ELb1ELb0ELb1ELb1EN3c104HalfEfEEv12SSMParamsBwd,"aw",@nobits
	.sectionflags	@""
	.align	16


//--------------------- .nv.shared._Z25selective_scan_bwd_kernelI32Selective_Scan_bwd_kernel_traitsILi32ELi16ELb0ELb1ELb1ELb0ELb0EN3c104HalfEfEEv12SSMParamsBwd --------------------------
	.section	.nv.shared._Z25selective_scan_bwd_kernelI32Selective_Scan_bwd_kernel_traitsILi32ELi16ELb0ELb1ELb1ELb0ELb0EN3c104HalfEfEEv12SSMParamsBwd,"aw",@nobits
	.sectionflags	@""
	.align	16


//--------------------- .nv.shared._Z25selective_scan_bwd_kernelI32Selective_Scan_bwd_kernel_traitsILi32ELi16ELb0ELb1ELb1ELb0ELb1EN3c104HalfEfEEv12SSMParamsBwd --------------------------
	.section	.nv.shared._Z25selective_scan_bwd_kernelI32Selective_Scan_bwd_kernel_traitsILi32ELi16ELb0ELb1ELb1ELb0ELb1EN3c104HalfEfEEv12SSMParamsBwd,"aw",@nobits
	.sectionflags	@""
	.align	16


//--------------------- .nv.shared._Z25selective_scan_bwd_kernelI32Selective_Scan_bwd_kernel_traitsILi32ELi16ELb0ELb1ELb1ELb1ELb0EN3c104HalfEfEEv12SSMParamsBwd --------------------------
	.section	.nv.shared._Z25selective_scan_bwd_kernelI32Selective_Scan_bwd_kernel_traitsILi32ELi16ELb0ELb1ELb1ELb1ELb0EN3c104HalfEfEEv12SSMParamsBwd,"aw",@nobits
	.sectionflags	@""
	.align	16


//--------------------- .nv.shared._Z25selective_scan_bwd_kernelI32Selective_Scan_bwd_kernel_traitsILi32ELi16ELb0ELb1ELb1ELb1ELb1EN3c104HalfEfEEv12SSMParamsBwd --------------------------
	.section	.nv.shared._Z25selective_scan_bwd_kernelI32Selective_Scan_bwd_kernel_traitsILi32ELi16ELb0ELb1ELb1ELb1ELb1EN3c104HalfEfEEv12SSMParamsBwd,"aw",@nobits
	.sectionflags	@""
	.align	16


//--------------------- .nv.shared._Z25selective_scan_bwd_kernelI32Selective_Scan_bwd_kernel_traitsILi32ELi16ELb1ELb0ELb0ELb0ELb0EN3c104HalfEfEEv12SSMParamsBwd --------------------------
	.section	.nv.shared._Z25selective_scan_bwd_kernelI32Selective_Scan_bwd_kernel_traitsILi32ELi16ELb1ELb0ELb0ELb0ELb0EN3c104HalfEfEEv12SSMParamsBwd,"aw",@nobits
	.sectionflags	@""
	.align	16


//--------------------- .nv.shared._Z25selective_scan_bwd_kernelI32Selective_Scan_bwd_kernel_traitsILi32ELi16ELb1ELb0ELb0ELb0ELb1EN3c104HalfEfEEv12SSMParamsBwd --------------------------
	.section	.nv.shared._Z25selective_scan_bwd_kernelI32Selective_Scan_bwd_kernel_traitsILi32ELi16ELb1ELb0ELb0ELb0ELb1EN3c104HalfEfEEv12SSMParamsBwd,"aw",@nobits
	.sectionflags	@""
	.align	16


//--------------------- .nv.shared._Z25selective_scan_bwd_kernelI32Selective_Scan_bwd_kernel_traitsILi32ELi16ELb1ELb0ELb0ELb1ELb0EN3c104HalfEfEEv12SSMParamsBwd --------------------------
	.section	.nv.shared._Z25selective_scan_bwd_kernelI32Selective_Scan_bwd_kernel_traitsILi32ELi16ELb1ELb0ELb0ELb1ELb0EN3c104HalfEfEEv12SSMParamsBwd,"aw",@nobits
	.sectionflags	@""
	.align	16


//--------------------- .nv.shared._Z25selective_scan_bwd_kernelI32Selective_Scan_bwd_kernel_traitsILi32ELi16ELb1ELb0ELb0ELb1ELb1EN3c104HalfEfEEv12SSMParamsBwd --------------------------
	.section	.nv.shared._Z25selective_scan_bwd_kernelI32Selective_Scan_bwd_kernel_traitsILi32ELi16ELb1ELb0ELb0ELb1ELb1EN3c104HalfEfEEv12SSMParamsBwd,"aw",@nobits
	.sectionflags	@""
	.align	16


//--------------------- .nv.shared._Z25selective_scan_bwd_kernelI32Selective_Scan_bwd_kernel_traitsILi32ELi16ELb1ELb0ELb1ELb0ELb0EN3c104HalfEfEEv12SSMParamsBwd --------------------------
	.section	.nv.shared._Z25selective_scan_bwd_kernelI32Selective_Scan_bwd_kernel_traitsILi32ELi16ELb1ELb0ELb1ELb0ELb0EN3c104HalfEfEEv12SSMParamsBwd,"aw",@nobits
	.sectionflags	@""
	.align	16


//--------------------- .nv.shared._Z25selective_scan_bwd_kernelI32Selective_Scan_bwd_kernel_traitsILi32ELi16ELb1ELb0ELb1ELb0ELb1EN3c104HalfEfEEv12SSMParamsBwd --------------------------
	.section	.nv.shared._Z25selective_scan_bwd_kernelI32Selective_Scan_bwd_kernel_traitsILi32ELi16ELb1ELb0ELb1ELb0ELb1EN3c104HalfEfEEv12SSMParamsBwd,"aw",@nobits
	.sectionflags	@""
	.align	16


//--------------------- .nv.shared._Z25selective_scan_bwd_kernelI32Selective_Scan_bwd_kernel_traitsILi32ELi16ELb1ELb0ELb1ELb1ELb0EN3c104HalfEfEEv12SSMParamsBwd --------------------------
	.section	.nv.shared._Z25selective_scan_bwd_kernelI32Selective_Scan_bwd_kernel_traitsILi32ELi16ELb1ELb0ELb1ELb1ELb0EN3c104HalfEfEEv12SSMParamsBwd,"aw",@nobits
	.sectionflags	@""
	.align	16


//--------------------- .nv.shared._Z25selective_scan_bwd_kernelI32Selective_Scan_bwd_kernel_traitsILi32ELi16ELb1ELb0ELb1ELb1ELb1EN3c104HalfEfEEv12SSMParamsBwd --------------------------
	.section	.nv.shared._Z25selective_scan_bwd_kernelI32Selective_Scan_bwd_kernel_traitsILi32ELi16ELb1ELb0ELb1ELb1ELb1EN3c104HalfEfEEv12SSMParamsBwd,"aw",@nobits
	.sectionflags	@""
	.align	16


//--------------------- .nv.shared._Z25selective_scan_bwd_kernelI32Selective_Scan_bwd_kernel_traitsILi32ELi16ELb1ELb1ELb0ELb0ELb0EN3c104HalfEfEEv12SSMParamsBwd --------------------------
	.section	.nv.shared._Z25selective_scan_bwd_kernelI32Selective_Scan_bwd_kernel_traitsILi32ELi16ELb1ELb1ELb0ELb0ELb0EN3c104HalfEfEEv12SSMParamsBwd,"aw",@nobits
	.sectionflags	@""
	.align	16


//--------------------- .nv.shared._Z25selective_scan_bwd_kernelI32Selective_Scan_bwd_kernel_traitsILi32ELi16ELb1ELb1ELb0ELb0ELb1EN3c104HalfEfEEv12SSMParamsBwd --------------------------
	.section	.nv.shared._Z25selective_scan_bwd_kernelI32Selective_Scan_bwd_kernel_traitsILi32ELi16ELb1ELb1ELb0ELb0ELb1EN3c104HalfEfEEv12SSMParamsBwd,"aw",@nobits
	.sectionflags	@""
	.align	16


//--------------------- .nv.shared._Z25selective_scan_bwd_kernelI32Selective_Scan_bwd_kernel_traitsILi32ELi16ELb1ELb1ELb0ELb1ELb0EN3c104HalfEfEEv12SSMParamsBwd --------------------------
	.section	.nv.shared._Z25selective_scan_bwd_kernelI32Selective_Scan_bwd_kernel_traitsILi32ELi16ELb1ELb1ELb0ELb1ELb0EN3c104HalfEfEEv12SSMParamsBwd,"aw",@nobits
	.sectionflags	@""
	.align	16


//--------------------- .nv.shared._Z25selective_scan_bwd_kernelI32Selective_Scan_bwd_kernel_traitsILi32ELi16ELb1ELb1ELb0ELb1ELb1EN3c104HalfEfEEv12SSMParamsBwd --------------------------
	.section	.nv.shared._Z25selective_scan_bwd_kernelI32Selective_Scan_bwd_kernel_traitsILi32ELi16ELb1ELb1ELb0ELb1ELb1EN3c104HalfEfEEv12SSMParamsBwd,"aw",@nobits
	.sectionflags	@""
	.align	16


//--------------------- .nv.shared._Z25selective_scan_bwd_kernelI32Selective_Scan_bwd_kernel_traitsILi32ELi16ELb1ELb1ELb1ELb0ELb0EN3c104HalfEfEEv12SSMParamsBwd --------------------------
	.section	.nv.shared._Z25selective_scan_bwd_kernelI32Selective_Scan_bwd_kernel_traitsILi32ELi16ELb1ELb1ELb1ELb0ELb0EN3c104HalfEfEEv12SSMParamsBwd,"aw",@nobits
	.sectionflags	@""
	.align	16


//--------------------- .nv.shared._Z25selective_scan_bwd_kernelI32Selective_Scan_bwd_kernel_traitsILi32ELi16ELb1ELb1ELb1ELb0ELb1EN3c104HalfEfEEv12SSMParamsBwd --------------------------
	.section	.nv.shared._Z25selective_scan_bwd_kernelI32Selective_Scan_bwd_kernel_traitsILi32ELi16ELb1ELb1ELb1ELb0ELb1EN3c104HalfEfEEv12SSMParamsBwd,"aw",@nobits
	.sectionflags	@""
	.align	16


//--------------------- .nv.shared._Z25selective_scan_bwd_kernelI32Selective_Scan_bwd_kernel_traitsILi32ELi16ELb1ELb1ELb1ELb1ELb0EN3c104HalfEfEEv12SSMParamsBwd --------------------------
	.section	.nv.shared._Z25selective_scan_bwd_kernelI32Selective_Scan_bwd_kernel_traitsILi32ELi16ELb1ELb1ELb1ELb1ELb0EN3c104HalfEfEEv12SSMParamsBwd,"aw",@nobits
	.sectionflags	@""
	.align	16


//--------------------- .nv.shared._Z25selective_scan_bwd_kernelI32Selective_Scan_bwd_kernel_traitsILi32ELi16ELb1ELb1ELb1ELb1ELb1EN3c104HalfEfEEv12SSMParamsBwd --------------------------
	.section	.nv.shared._Z25selective_scan_bwd_kernelI32Selective_Scan_bwd_kernel_traitsILi32ELi16ELb1ELb1ELb1ELb1ELb1EN3c104HalfEfEEv12SSMParamsBwd,"aw",@nobits
	.sectionflags	@""
	.align	16


//--------------------- .nv.shared._Z25selective_scan_bwd_kernelI32Selective_Scan_bwd_kernel_traitsILi32ELi8ELb0ELb0ELb0ELb0ELb0EN3c104HalfEfEEv12SSMParamsBwd --------------------------
	.section	.nv.shared._Z25selective_scan_bwd_kernelI32Selective_Scan_bwd_kernel_traitsILi32ELi8ELb0ELb0ELb0ELb0ELb0EN3c104HalfEfEEv12SSMParamsBwd,"aw",@nobits
	.sectionflags	@""
	.align	16


//--------------------- .nv.shared._Z25selective_scan_bwd_kernelI32Selective_Scan_bwd_kernel_traitsILi32ELi8ELb0ELb0ELb0ELb0ELb1EN3c104HalfEfEEv12SSMParamsBwd --------------------------
	.section	.nv.shared._Z25selective_scan_bwd_kernelI32Selective_Scan_bwd_kernel_traitsILi32ELi8ELb0ELb0ELb0ELb0ELb1EN3c104HalfEfEEv12SSMParamsBwd,"aw",@nobits
	.sectionflags	@""
	.align	16


//--------------------- .nv.shared._Z25selective_scan_bwd_kernelI32Selective_Scan_bwd_kernel_traitsILi32ELi8ELb0ELb0ELb0ELb1ELb0EN3c104HalfEfEEv12SSMParamsBwd --------------------------
	.section	.nv.shared._Z25selective_scan_bwd_kernelI32Selective_Scan_bwd_kernel_traitsILi32ELi8ELb0ELb0ELb0ELb1ELb0EN3c104HalfEfEEv12SSMParamsBwd,"aw",@nobits
	.sectionflags	@""
	.align	16


//--------------------- .nv.shared._Z25selective_scan_bwd_kernelI32Selective_Scan_bwd_kernel_traitsILi32ELi8ELb0ELb0ELb0ELb1ELb1EN3c104HalfEfEEv12SSMParamsBwd --------------------------
	.section	.nv.shared._Z25selective_scan_bwd_kernelI32Selective_Scan_bwd_kernel_traitsILi32ELi8ELb0ELb0ELb0ELb1ELb1EN3c104HalfEfEEv12SSMParamsBwd,"aw",@nobits
	.sectionflags	@""
	.align	16


//--------------------- .nv.shared._Z25selective_scan_bwd_kernelI32Selective_Scan_bwd_kernel_traitsILi32ELi8ELb0ELb0ELb1ELb0ELb0EN3c104HalfEfEEv12SSMParamsBwd --------------------------
	.section	.nv.shared._Z25selective_scan_bwd_kernelI32Selective_Scan_bwd_kernel_traitsILi32ELi8ELb0ELb0ELb1ELb0ELb0EN3c104HalfEfEEv12SSMParamsBwd,"aw",@nobits
	.sectionflags	@""
	.align	16


//--------------------- .nv.shared._Z25selective_scan_bwd_kernelI32Selective_Scan_bwd_kernel_traitsILi32ELi8ELb0ELb0ELb1ELb0ELb1EN3c104HalfEfEEv12SSMParamsBwd --------------------------
	.section	.nv.shared._Z25selective_scan_bwd_kernelI32Selective_Scan_bwd_kernel_traitsILi32ELi8ELb0ELb0ELb1ELb0ELb1EN3c104HalfEfEEv12SSMParamsBwd,"aw",@nobits
	.sectionflags	@""
	.align	16


//--------------------- .nv.shared._Z25selective_scan_bwd_kernelI32Selective_Scan_bwd_kernel_traitsILi32ELi8ELb0ELb0ELb1ELb1ELb0EN3c104HalfEfEEv12SSMParamsBwd --------------------------
	.section	.nv.shared._Z25selective_scan_bwd_kernelI32Selective_Scan_bwd_kernel_traitsILi32ELi8ELb0ELb0ELb1ELb1ELb0EN3c104HalfEfEEv12SSMParamsBwd,"aw",@nobits
	.sectionflags	@""
	.align	16


//--------------------- .nv.shared._Z25selective_scan_bwd_kernelI32Selective_Scan_bwd_kernel_traitsILi32ELi8ELb0ELb0ELb1ELb1ELb1EN3c104HalfEfEEv12SSMParamsBwd --------------------------
	.section	.nv.shared._Z25selective_scan_bwd_kernelI32Selective_Scan_bwd_kernel_traitsILi32ELi8ELb0ELb0ELb1ELb1ELb1EN3c104HalfEfEEv12SSMParamsBwd,"aw",@nobits
	.sectionflags	@""
	.align	16


//--------------------- .nv.shared._Z25selective_scan_bwd_kernelI32Selective_Scan_bwd_kernel_traitsILi32ELi8ELb0ELb1ELb0ELb0ELb0EN3c104HalfEfEEv12SSMParamsBwd --------------------------
	.section	.nv.shared._Z25selective_scan_bwd_kernelI32Selective_Scan_bwd_kernel_traitsILi32ELi8ELb0ELb1ELb0ELb0ELb0EN3c104HalfEfEEv12SSMParamsBwd,"aw",@nobits
	.sectionflags	@""
	.align	16


//--------------------- .nv.shared._Z25selective_scan_bwd_kernelI32Selective_Scan_bwd_kernel_traitsILi32ELi8ELb0ELb1ELb0ELb0ELb1EN3c104HalfEfEEv12SSMParamsBwd --------------------------
	.section	.nv.shared._Z25selective_scan_bwd_kernelI32Selective_Scan_bwd_kernel_traitsILi32ELi8ELb0ELb1ELb0ELb0ELb1EN3c104HalfEfEEv12SSMParamsBwd,"aw",@nobits
	.sectionflags	@""
	.align	16


//--------------------- .nv.shared._Z25selective_scan_bwd_kernelI32Selective_Scan_bwd_kernel_traitsILi32ELi8ELb0ELb1ELb0ELb1ELb0EN3c104HalfEfEEv12SSMParamsBwd --------------------------
	.section	.nv.shared._Z25selective_scan_bwd_kernelI32Selective_Scan_bwd_kernel_traitsILi32ELi8ELb0ELb1ELb0ELb1ELb0EN3c104HalfEfEEv12SSMParamsBwd,"aw",@nobits
	.sectionflags	@""
	.align	16


//--------------------- .nv.shared._Z25selective_scan_bwd_kernelI32Selective_Scan_bwd_kernel_traitsILi32ELi8ELb0ELb1ELb0ELb1ELb1EN3c104HalfEfEEv12SSMParamsBwd --------------------------
	.section	.nv.shared._Z25selective_scan_bwd_kernelI32Selective_Scan_bwd_kernel_traitsILi32ELi8ELb0ELb1ELb0ELb1ELb1EN3c104HalfEfEEv12SSMParamsBwd,"aw",@nobits
	.sectionflags	@""
	.align	16


//--------------------- .nv.shared._Z25selective_scan_bwd_kernelI32Selective_Scan_bwd_kernel_traitsILi32ELi8ELb0ELb1ELb1ELb0ELb0EN3c104HalfEfEEv12SSMParamsBwd --------------------------
	.section	.nv.shared._Z25selective_scan_bwd_kernelI32Selective_Scan_bwd_kernel_traitsILi32ELi8ELb0ELb1ELb1ELb0ELb0EN3c104HalfEfEEv12SSMParamsBwd,"aw",@nobits
	.sectionflags	@""
	.align	16


//--------------------- .nv.shared._Z25selective_scan_bwd_kernelI32Selective_Scan_bwd_kernel_traitsILi32ELi8ELb0ELb1ELb1ELb0ELb1EN3c104HalfEfEEv12SSMParamsBwd --------------------------
	.section	.nv.shared._Z25selective_scan_bwd_kernelI32Selective_Scan_bwd_kernel_traitsILi32ELi8ELb0ELb1ELb1ELb0ELb1EN3c104HalfEfEEv12SSMParamsBwd,"aw",@nobits
	.sectionflags	@""
	.align	16


//--------------------- .nv.shared._Z25selective_scan_bwd_kernelI32Selective_Scan_bwd_kernel_traitsILi32ELi8ELb0ELb1ELb1ELb1ELb0EN3c104HalfEfEEv12SSMParamsBwd --------------------------
	.section	.nv.shared._Z25selective_scan_bwd_kernelI32Selective_Scan_bwd_kernel_traitsILi32ELi8ELb0ELb1ELb1ELb1ELb0EN3c104HalfEfEEv12SSMParamsBwd,"aw",@nobits
	.sectionflags	@""
	.align	16


//--------------------- .nv.shared._Z25selective_scan_bwd_kernelI32Selective_Scan_bwd_kernel_traitsILi32ELi8ELb0ELb1ELb1ELb1ELb1EN3c104HalfEfEEv12SSMParamsBwd --------------------------
	.section	.nv.shared._Z25selective_scan_bwd_kernelI32Selective_Scan_bwd_kernel_traitsILi32ELi8ELb0ELb1ELb1ELb1ELb1EN3c104HalfEfEEv12SSMParamsBwd,"aw",@nobits
	.sectionflags	@""
	.align	16


//--------------------- .nv.shared._Z25selective_scan_bwd_kernelI32Selective_Scan_bwd_kernel_traitsILi32ELi8ELb1ELb0ELb0ELb0ELb0EN3c104HalfEfEEv12SSMParamsBwd --------------------------
	.section	.nv.shared._Z25selective_scan_bwd_kernelI32Selective_Scan_bwd_kernel_traitsILi32ELi8ELb1ELb0ELb0ELb0ELb0EN3c104HalfEfEEv12SSMParamsBwd,"aw",@nobits
	.sectionflags	@""
	.align	16


//--------------------- .nv.shared._Z25selective_scan_bwd_kernelI32Selective_Scan_bwd_kernel_traitsILi32ELi8ELb1ELb0ELb0ELb0ELb1EN3c104HalfEfEEv12SSMParamsBwd --------------------------
	.section	.nv.shared._Z25selective_scan_bwd_kernelI32Selective_Scan_bwd_kernel_traitsILi32ELi8ELb1ELb0ELb0ELb0ELb1EN3c104HalfEfEEv12SSMParamsBwd,"aw",@nobits
	.sectionflags	@""
	.align	16


//--------------------- .nv.shared._Z25selective_scan_bwd_kernelI32Selective_Scan_bwd_kernel_traitsILi32ELi8ELb1ELb0ELb0ELb1ELb0EN3c104HalfEfEEv12SSMParamsBwd --------------------------
	.section	.nv.shared._Z25selective_scan_bwd_kernelI32Selective_Scan_bwd_kernel_traitsILi32ELi8ELb1ELb0ELb0ELb1ELb0EN3c104HalfEfEEv12SSMParamsBwd,"aw",@nobits
	.sectionflags	@""
	.align	16


//--------------------- .nv.shared._Z25selective_scan_bwd_kernelI32Selective_Scan_bwd_kernel_traitsILi32ELi8ELb1ELb0ELb0ELb1ELb1EN3c104HalfEfEEv12SSMParamsBwd --------------------------
	.section	.nv.shared._Z25selective_scan_bwd_kernelI32Selective_Scan_bwd_kernel_traitsILi32ELi8ELb1ELb0ELb0ELb1ELb1EN3c104HalfEfEEv12SSMParamsBwd,"aw",@nobits
	.sectionflags	@""
	.align	16


//--------------------- .nv.shared._Z25selective_scan_bwd_kernelI32Selective_Scan_bwd_kernel_traitsILi32ELi8ELb1ELb0ELb1ELb0ELb0EN3c104HalfEfEEv12SSMParamsBwd --------------------------
	.section	.nv.shared._Z25selective_scan_bwd_kernelI32Selective_Scan_bwd_kernel_traitsILi32ELi8ELb1ELb0ELb1ELb0ELb0EN3c104HalfEfEEv12SSMParamsBwd,"aw",@nobits
	.sectionflags	@""
	.align	16


//--------------------- .nv.shared._Z25selective_scan_bwd_kernelI32Selective_Scan_bwd_kernel_traitsILi32ELi8ELb1ELb0ELb1ELb0ELb1EN3c104HalfEfEEv12SSMParamsBwd --------------------------
	.section	.nv.shared._Z25selective_scan_bwd_kernelI32Selective_Scan_bwd_kernel_traitsILi32ELi8ELb1ELb0ELb1ELb0ELb1EN3c104HalfEfEEv12SSMParamsBwd,"aw",@nobits
	.sectionflags	@""
	.align	16


//--------------------- .nv.shared._Z25selective_scan_bwd_kernelI32Selective_Scan_bwd_kernel_traitsILi32ELi8ELb1ELb0ELb1ELb1ELb0EN3c104HalfEfEEv12SSMParamsBwd --------------------------
	.section	.nv.shared._Z25selective_scan_bwd_kernelI32Selective_Scan_bwd_kernel_traitsILi32ELi8ELb1ELb0ELb1ELb1ELb0EN3c104HalfEfEEv12SSMParamsBwd,"aw",@nobits
	.sectionflags	@""
	.align	16


//--------------------- .nv.shared._Z25selective_scan_bwd_kernelI32Selective_Scan_bwd_kernel_traitsILi32ELi8ELb1ELb0ELb1ELb1ELb1EN3c104HalfEfEEv12SSMParamsBwd --------------------------
	.section	.nv.shared._Z25selective_scan_bwd_kernelI32Selective_Scan_bwd_kernel_traitsILi32ELi8ELb1ELb0ELb1ELb1ELb1EN3c104HalfEfEEv12SSMParamsBwd,"aw",@nobits
	.sectionflags	@""
	.align	16


//--------------------- .nv.shared._Z25selective_scan_bwd_kernelI32Selective_Scan_bwd_kernel_traitsILi32ELi8ELb1ELb1ELb0ELb0ELb0EN3c104HalfEfEEv12SSMParamsBwd --------------------------
	.section	.nv.shared._Z25selective_scan_bwd_kernelI32Selective_Scan_bwd_kernel_traitsILi32ELi8ELb1ELb1ELb0ELb0ELb0EN3c104HalfEfEEv12SSMParamsBwd,"aw",@nobits
	.sectionflags	@""
	.align	16


//--------------------- .nv.shared._Z25selective_scan_bwd_kernelI32Selective_Scan_bwd_kernel_traitsILi32ELi8ELb1ELb1ELb0ELb0ELb1EN3c104HalfEfEEv12SSMParamsBwd --------------------------
	.section	.nv.shared._Z25selective_scan_bwd_kernelI32Selective_Scan_bwd_kernel_traitsILi32ELi8ELb1ELb1ELb0ELb0ELb1EN3c104HalfEfEEv12SSMParamsBwd,"aw",@nobits
	.sectionflags	@""
	.align	16


//--------------------- .nv.shared._Z25selective_scan_bwd_kernelI32Selective_Scan_bwd_kernel_traitsILi32ELi8ELb1ELb1ELb0ELb1ELb0EN3c104HalfEfEEv12SSMParamsBwd --------------------------
	.section	.nv.shared._Z25selective_scan_bwd_kernelI32Selective_Scan_bwd_kernel_traitsILi32ELi8ELb1ELb1ELb0ELb1ELb0EN3c104HalfEfEEv12SSMParamsBwd,"aw",@nobits
	.sectionflags	@""
	.align	16


//--------------------- .nv.shared._Z25selective_scan_bwd_kernelI32Selective_Scan_bwd_kernel_traitsILi32ELi8ELb1ELb1ELb0ELb1ELb1EN3c104HalfEfEEv12SSMParamsBwd --------------------------
	.section	.nv.shared._Z25selective_scan_bwd_kernelI32Selective_Scan_bwd_kernel_traitsILi32ELi8ELb1ELb1ELb0ELb1ELb1EN3c104HalfEfEEv12SSMParamsBwd,"aw",@nobits
	.sectionflags	@""
	.align	16


//--------------------- .nv.shared._Z25selective_scan_bwd_kernelI32Selective_Scan_bwd_kernel_traitsILi32ELi8ELb1ELb1ELb1ELb0ELb0EN3c104HalfEfEEv12SSMParamsBwd --------------------------
	.section	.nv.shared._Z25selective_scan_bwd_kernelI32Selective_Scan_bwd_kernel_traitsILi32ELi8ELb1ELb1ELb1ELb0ELb0EN3c104HalfEfEEv12SSMParamsBwd,"aw",@nobits
	.sectionflags	@""
	.align	16


//--------------------- .nv.shared._Z25selective_scan_bwd_kernelI32Selective_Scan_bwd_kernel_traitsILi32ELi8ELb1ELb1ELb1ELb0ELb1EN3c104HalfEfEEv12SSMParamsBwd --------------------------
	.section	.nv.shared._Z25selective_scan_bwd_kernelI32Selective_Scan_bwd_kernel_traitsILi32ELi8ELb1ELb1ELb1ELb0ELb1EN3c104HalfEfEEv12SSMParamsBwd,"aw",@nobits
	.sectionflags	@""
	.align	16


//--------------------- .nv.shared._Z25selective_scan_bwd_kernelI32Selective_Scan_bwd_kernel_traitsILi32ELi8ELb1ELb1ELb1ELb1ELb0EN3c104HalfEfEEv12SSMParamsBwd --------------------------
	.section	.nv.shared._Z25selective_scan_bwd_kernelI32Selective_Scan_bwd_kernel_traitsILi32ELi8ELb1ELb1ELb1ELb1ELb0EN3c104HalfEfEEv12SSMParamsBwd,"aw",@nobits
	.sectionflags	@""
	.align	16


//--------------------- .nv.shared._Z25selective_scan_bwd_kernelI32Selective_Scan_bwd_kernel_traitsILi32ELi8ELb1ELb1ELb1ELb1ELb1EN3c104HalfEfEEv12SSMParamsBwd --------------------------
	.section	.nv.shared._Z25selective_scan_bwd_kernelI32Selective_Scan_bwd_kernel_traitsILi32ELi8ELb1ELb1ELb1ELb1ELb1EN3c104HalfEfEEv12SSMParamsBwd,"aw",@nobits
	.sectionflags	@""
	.align	16


//--------------------- .nv.shared._Z25selective_scan_bwd_kernelI32Selective_Scan_bwd_kernel_traitsILi32ELi4ELb0ELb0ELb0ELb0ELb0EN3c104HalfEfEEv12SSMParamsBwd --------------------------
	.section	.nv.shared._Z25selective_scan_bwd_kernelI32Selective_Scan_bwd_kernel_traitsILi32ELi4ELb0ELb0ELb0ELb0ELb0EN3c104HalfEfEEv12SSMParamsBwd,"aw",@nobits
	.sectionflags	@""
	.align	16


//--------------------- .nv.shared._Z25selective_scan_bwd_kernelI32Selective_Scan_bwd_kernel_traitsILi32ELi4ELb0ELb0ELb0ELb0ELb1EN3c104HalfEfEEv12SSMParamsBwd --------------------------
	.section	.nv.shared._Z25selective_scan_bwd_kernelI32Selective_Scan_bwd_kernel_traitsILi32ELi4ELb0ELb0ELb0ELb0ELb1EN3c104HalfEfEEv12SSMParamsBwd,"aw",@nobits
	.sectionflags	@""
	.align	16


//--------------------- .nv.shared._Z25selective_scan_bwd_kernelI32Selective_Scan_bwd_kernel_traitsILi32ELi4ELb0ELb0ELb0ELb1ELb0EN3c104HalfEfEEv12SSMParamsBwd --------------------------
	.section	.nv.shared._Z25selective_scan_bwd_kernelI32Selective_Scan_bwd_kernel_traitsILi32ELi4ELb0ELb0ELb0ELb1ELb0EN3c104HalfEfEEv12SSMParamsBwd,"aw",@nobits
	.sectionflags	@""
	.align	16


//--------------------- .nv.shared._Z25selective_scan_bwd_kernelI32Selective_Scan_bwd_kernel_traitsILi32ELi4ELb0ELb0ELb0ELb1ELb1EN3c104HalfEfEEv12SSMParamsBwd --------------------------
	.section	.nv.shared._Z25selective_scan_bwd_kernelI32Selective_Scan_bwd_kernel_traitsILi32ELi4ELb0ELb0ELb0ELb1ELb1EN3c104HalfEfEEv12SSMParamsBwd,"aw",@nobits
	.sectionflags	@""
	.align	16


//--------------------- .nv.shared._Z25selective_scan_bwd_kernelI32Selective_Scan_bwd_kernel_traitsILi32ELi4ELb0ELb0ELb1ELb0ELb0EN3c104HalfEfEEv12SSMParamsBwd --------------------------
	.section	.nv.shared._Z25selective_scan_bwd_kernelI32Selective_Scan_bwd_kernel_traitsILi32ELi4ELb0ELb0ELb1ELb0ELb0EN3c104HalfEfEEv12SSMParamsBwd,"aw",@nobits
	.sectionflags	@""
	.align	16


//--------------------- .nv.shared._Z25selective_scan_bwd_kernelI32Selective_Scan_bwd_kernel_traitsILi32ELi4ELb0ELb0ELb1ELb0ELb1EN3c104HalfEfEEv12SSMParamsBwd --------------------------
	.section	.nv.shared._Z25selective_scan_bwd_kernelI32Selective_Scan_bwd_kernel_traitsILi32ELi4ELb0ELb0ELb1ELb0ELb1EN3c104HalfEfEEv12SSMParamsBwd,"aw",@nobits
	.sectionflags	@""
	.align	16


//--------------------- .nv.shared._Z25selective_scan_bwd_kernelI32Selective_Scan_bwd_kernel_traitsILi32ELi4ELb0ELb0ELb1ELb1ELb0EN3c104HalfEfEEv12SSMParamsBwd --------------------------
	.section	.nv.shared._Z25selective_scan_bwd_kernelI32Selective_Scan_bwd_kernel_traitsILi32ELi4ELb0ELb0ELb1ELb1ELb0EN3c104HalfEfEEv12SSMParamsBwd,"aw",@nobits
	.sectionflags	@""
	.align	16


//--------------------- .nv.shared._Z25selective_scan_bwd_kernelI32Selective_Scan_bwd_kernel_traitsILi32ELi4ELb0ELb0ELb1ELb1ELb1EN3c104HalfEfEEv12SSMParamsBwd --------------------------
	.section	.nv.shared._Z25selective_scan_bwd_kernelI32Selective_Scan_bwd_kernel_traitsILi32ELi4ELb0ELb0ELb1ELb1ELb1EN3c104HalfEfEEv12SSMParamsBwd,"aw",@nobits
	.sectionflags	@""
	.align	16


//--------------------- .nv.shared._Z25selective_scan_bwd_kernelI32Selective_Scan_bwd_kernel_traitsILi32ELi4ELb0ELb1ELb0ELb0ELb0EN3c104HalfEfEEv12SSMParamsBwd --------------------------
	.section	.nv.shared._Z25selective_scan_bwd_kernelI32Selective_Scan_bwd_kernel_traitsILi32ELi4ELb0ELb1ELb0ELb0ELb0EN3c104HalfEfEEv12SSMParamsBwd,"aw",@nobits
	.sectionflags	@""
	.align	16


//--------------------- .nv.shared._Z25selective_scan_bwd_kernelI32Selective_Scan_bwd_kernel_traitsILi32ELi4ELb0ELb1ELb0ELb0ELb1EN3c104HalfEfEEv12SSMParamsBwd --------------------------
	.section	.nv.shared._Z25selective_scan_bwd_kernelI32Selective_Scan_bwd_kernel_traitsILi32ELi4ELb0ELb1ELb0ELb0ELb1EN3c104HalfEfEEv12SSMParamsBwd,"aw",@nobits
	.sectionflags	@""
	.align	16


//--------------------- .nv.shared._Z25selective_scan_bwd_kernelI32Selective_Scan_bwd_kernel_traitsILi32ELi4ELb0ELb1ELb0ELb1ELb0EN3c104HalfEfEEv12SSMParamsBwd --------------------------
	.section	.nv.shared._Z25selective_scan_bwd_kernelI32Selective_Scan_bwd_kernel_traitsILi32ELi4ELb0ELb1ELb0ELb1ELb0EN3c104HalfEfEEv12SSMParamsBwd,"aw",@nobits
	.sectionflags	@""
	.align	16


//--------------------- .nv.shared._Z25selective_scan_bwd_kernelI32Selective_Scan_bwd_kernel_traitsILi32ELi4ELb0ELb1ELb0ELb1ELb1EN3c104HalfEfEEv12SSMParamsBwd --------------------------
	.section	.nv.shared._Z25selective_scan_bwd_kernelI32Selective_Scan_bwd_kernel_traitsILi32ELi4ELb0ELb1ELb0ELb1ELb1EN3c104HalfEfEEv12SSMParamsBwd,"aw",@nobits
	.sectionflags	@""
	.align	16


//--------------------- .nv.shared._Z25selective_scan_bwd_kernelI32Selective_Scan_bwd_kernel_traitsILi32ELi4ELb0ELb1ELb1ELb0ELb0EN3c104HalfEfEEv12SSMParamsBwd --------------------------
	.section	.nv.shared._Z25selective_scan_bwd_kernelI32Selective_Scan_bwd_kernel_traitsILi32ELi4ELb0ELb1ELb1ELb0ELb0EN3c104HalfEfEEv12SSMParamsBwd,"aw",@nobits
	.sectionflags	@""
	.align	16


//--------------------- .nv.shared._Z25selective_scan_bwd_kernelI32Selective_Scan_bwd_kernel_traitsILi32ELi4ELb0ELb1ELb1ELb0ELb1EN3c104HalfEfEEv12SSMParamsBwd --------------------------
	.section	.nv.shared._Z25selective_scan_bwd_kernelI32Selective_Scan_bwd_kernel_traitsILi32ELi4ELb0ELb1ELb1ELb0ELb1EN3c104HalfEfEEv12SSMParamsBwd,"aw",@nobits
	.sectionflags	@""
	.align	16


//--------------------- .nv.shared._Z25selective_scan_bwd_kernelI32Selective_Scan_bwd_kernel_traitsILi32ELi4ELb0ELb1ELb1ELb1ELb0EN3c104HalfEfEEv12SSMParamsBwd --------------------------
	.section	.nv.shared._Z25selective_scan_bwd_kernelI32Selective_Scan_bwd_kernel_traitsILi32ELi4ELb0ELb1ELb1ELb1ELb0EN3c104HalfEfEEv12SSMParamsBwd,"aw",@nobits
	.sectionflags	@""
	.align	16


//--------------------- .nv.shared._Z25selective_scan_bwd_kernelI32Selective_Scan_bwd_kernel_traitsILi32ELi4ELb0ELb1ELb1ELb1ELb1EN3c104HalfEfEEv12SSMParamsBwd --------------------------
	.section	.nv.shared._Z25selective_scan_bwd_kernelI32Selective_Scan_bwd_kernel_traitsILi32ELi4ELb0ELb1ELb1ELb1ELb1EN3c104HalfEfEEv12SSMParamsBwd,"aw",@nobits
	.sectionflags	@""
	.align	16


//--------------------- .nv.shared._Z25selective_scan_bwd_kernelI32Selective_Scan_bwd_kernel_traitsILi32ELi4ELb1ELb0ELb0ELb0ELb0EN3c104HalfEfEEv12SSMParamsBwd --------------------------
	.section	.nv.shared._Z25selective_scan_bwd_kernelI32Selective_Scan_bwd_kernel_traitsILi32ELi4ELb1ELb0ELb0ELb0ELb0EN3c104HalfEfEEv12SSMParamsBwd,"aw",@nobits
	.sectionflags	@""
	.align	16


//--------------------- .nv.shared._Z25selective_scan_bwd_kernelI32Selective_Scan_bwd_kernel_traitsILi32ELi4ELb1ELb0ELb0ELb0ELb1EN3c104HalfEfEEv12SSMParamsBwd --------------------------
	.section	.nv.shared._Z25selective_scan_bwd_kernelI32Selective_Scan_bwd_kernel_traitsILi32ELi4ELb1ELb0ELb0ELb0ELb1EN3c104HalfEfEEv12SSMParamsBwd,"aw",@nobits
	.sectionflags	@""
	.align	16


//--------------------- .nv.shared._Z25selective_scan_bwd_kernelI32Selective_Scan_bwd_kernel_traitsILi32ELi4ELb1ELb0ELb0ELb1ELb0EN3c104HalfEfEEv12SSMParamsBwd --------------------------
	.section	.nv.shared._Z25selective_scan_bwd_kernelI32Selective_Scan_bwd_kernel_traitsILi32ELi4ELb1ELb0ELb0ELb1ELb0EN3c104HalfEfEEv12SSMParamsBwd,"aw",@nobits
	.sectionflags	@""
	.align	16


//--------------------- .nv.shared._Z25selective_scan_bwd_kernelI32Selective_Scan_bwd_kernel_traitsILi32ELi4ELb1ELb0ELb0ELb1ELb1EN3c104HalfEfEEv12SSMParamsBwd --------------------------
	.section	.nv.shared._Z25selective_scan_bwd_kernelI32Selective_Scan_bwd_kernel_traitsILi32ELi4ELb1ELb0ELb0ELb1ELb1EN3c104HalfEfEEv12SSMParamsBwd,"aw",@nobits
	.sectionflags	@""
	.align	16


//--------------------- .nv.shared._Z25selective_scan_bwd_kernelI32Selective_Scan_bwd_kernel_traitsILi32ELi4ELb1ELb0ELb1ELb0ELb0EN3c104HalfEfEEv12SSMParamsBwd --------------------------
	.section	.nv.shared._Z25selective_scan_bwd_kernelI32Selective_Scan_bwd_kernel_traitsILi32ELi4ELb1ELb0ELb1ELb0ELb0EN3c104HalfEfEEv12SSMParamsBwd,"aw",@nobits
	.sectionflags	@""
	.align	16


//--------------------- .nv.shared._Z25selective_scan_bwd_kernelI32Selective_Scan_bwd_kernel_traitsILi32ELi4ELb1ELb0ELb1ELb0ELb1EN3c104HalfEfEEv12SSMParamsBwd --------------------------
	.section	.nv.shared._Z25selective_scan_bwd_kernelI32Selective_Scan_bwd_kernel_traitsILi32ELi4ELb1ELb0ELb1ELb0ELb1EN3c104HalfEfEEv12SSMParamsBwd,"aw",@nobits
	.sectionflags	@""
	.align	16


//--------------------- .nv.shared._Z25selective_scan_bwd_kernelI32Selective_Scan_bwd_kernel_traitsILi32ELi4ELb1ELb0ELb1ELb1ELb0EN3c104HalfEfEEv12SSMParamsBwd --------------------------
	.section	.nv.shared._Z25selective_scan_bwd_kernelI32Selective_Scan_bwd_kernel_traitsILi32ELi4ELb1ELb0ELb1ELb1ELb0EN3c104HalfEfEEv12SSMParamsBwd,"aw",@nobits
	.sectionflags	@""
	.align	16


//--------------------- .nv.shared._Z25selective_scan_bwd_kernelI32Selective_Scan_bwd_kernel_traitsILi32ELi4ELb1ELb0ELb1ELb1ELb1EN3c104HalfEfEEv12SSMParamsBwd --------------------------
	.section	.nv.shared._Z25selective_scan_bwd_kernelI32Selective_Scan_bwd_kernel_traitsILi32ELi4ELb1ELb0ELb1ELb1ELb1EN3c104HalfEfEEv12SSMParamsBwd,"aw",@nobits
	.sectionflags	@""
	.align	16


//--------------------- .nv.shared._Z25selective_scan_bwd_kernelI32Selective_Scan_bwd_kernel_traitsILi32ELi4ELb1ELb1ELb0ELb0ELb0EN3c104HalfEfEEv12SSMParamsBwd --------------------------
	.section	.nv.shared._Z25selective_scan_bwd_kernelI32Selective_Scan_bwd_kernel_traitsILi32ELi4ELb1ELb1ELb0ELb0ELb0EN3c104HalfEfEEv12SSMParamsBwd,"aw",@nobits
	.sectionflags	@""
	.align	16


//--------------------- .nv.shared._Z25selective_scan_bwd_kernelI32Selective_Scan_bwd_kernel_traitsILi32ELi4ELb1ELb1ELb0ELb0ELb1EN3c104HalfEfEEv12SSMParamsBwd --------------------------
	.section	.nv.shared._Z25selective_scan_bwd_kernelI32Selective_Scan_bwd_kernel_traitsILi32ELi4ELb1ELb1ELb0ELb0ELb1EN3c104HalfEfEEv12SSMParamsBwd,"aw",@nobits
	.sectionflags	@""
	.align	16


//--------------------- .nv.shared._Z25selective_scan_bwd_kernelI32Selective_Scan_bwd_kernel_traitsILi32ELi4ELb1ELb1ELb0ELb1ELb0EN3c104HalfEfEEv12SSMParamsBwd --------------------------
	.section	.nv.shared._Z25selective_scan_bwd_kernelI32Selective_Scan_bwd_kernel_traitsILi32ELi4ELb1ELb1ELb0ELb1ELb0EN3c104HalfEfEEv12SSMParamsBwd,"aw",@nobits
	.sectionflags	@""
	.align	16


//--------------------- .nv.shared._Z25selective_scan_bwd_kernelI32Selective_Scan_bwd_kernel_traitsILi32ELi4ELb1ELb1ELb0ELb1ELb1EN3c104HalfEfEEv12SSMParamsBwd --------------------------
	.section	.nv.shared._Z25selective_scan_bwd_kernelI32Selective_Scan_bwd_kernel_traitsILi32ELi4ELb1ELb1ELb0ELb1ELb1EN3c104HalfEfEEv12SSMParamsBwd,"aw",@nobits
	.sectionflags	@""
	.align	16


//--------------------- .nv.shared._Z25selective_scan_bwd_kernelI32Selective_Scan_bwd_kernel_traitsILi32ELi4ELb1ELb1ELb1ELb0ELb0EN3c104HalfEfEEv12SSMParamsBwd --------------------------
	.section	.nv.shared._Z25selective_scan_bwd_kernelI32Selective_Scan_bwd_kernel_traitsILi32ELi4ELb1ELb1ELb1ELb0ELb0EN3c104HalfEfEEv12SSMParamsBwd,"aw",@nobits
	.sectionflags	@""
	.align	16


//--------------------- .nv.shared._Z25selective_scan_bwd_kernelI32Selective_Scan_bwd_kernel_traitsILi32ELi4ELb1ELb1ELb1ELb0ELb1EN3c104HalfEfEEv12SSMParamsBwd --------------------------
	.section	.nv.shared._Z25selective_scan_bwd_kernelI32Selective_Scan_bwd_kernel_traitsILi32ELi4ELb1ELb1ELb1ELb0ELb1EN3c104HalfEfEEv12SSMParamsBwd,"aw",@nobits
	.sectionflags	@""
	.align	16


//--------------------- .nv.shared._Z25selective_scan_bwd_kernelI32Selective_Scan_bwd_kernel_traitsILi32ELi4ELb1ELb1ELb1ELb1ELb0EN3c104HalfEfEEv12SSMParamsBwd --------------------------
	.section	.nv.shared._Z25selective_scan_bwd_kernelI32Selective_Scan_bwd_kernel_traitsILi32ELi4ELb1ELb1ELb1ELb1ELb0EN3c104HalfEfEEv12SSMParamsBwd,"aw",@nobits
	.sectionflags	@""
	.align	16


//--------------------- .nv.shared._Z25selective_scan_bwd_kernelI32Selective_Scan_bwd_kernel_traitsILi32ELi4ELb1ELb1ELb1ELb1ELb1EN3c104HalfEfEEv12SSMParamsBwd --------------------------
	.section	.nv.shared._Z25selective_scan_bwd_kernelI32Selective_Scan_bwd_kernel_traitsILi32ELi4ELb1ELb1ELb1ELb1ELb1EN3c104HalfEfEEv12SSMParamsBwd,"aw",@nobits
	.sectionflags	@""
	.align	16
